	.target	sm_90a

	.elftype	@"ET_EXEC"


//--------------------- .note.nv.tkinfo           --------------------------
	.section	.note.nv.tkinfo,"",@"SHT_NOTE"
	.sectionflags	@"SHF_NOTE_NV_TKINFO"
	.tkinfo
        /*0018*/ 	.word	0x00000002
        /*0030*/ 	.string	""
        /*0030*/ 	.string	"ptxas"
        /*0030*/ 	.string	"Cuda compilation tools, release 13.0, V13.0.88"
        /*0030*/ 	.string	"Build cuda_13.0.r13.0/compiler.36424714_0"
        /*0030*/ 	.string	"-arch sm_90a -m 64 "



//--------------------- .note.nv.cuinfo           --------------------------
	.section	.note.nv.cuinfo,"",@"SHT_NOTE"
	.sectionflags	@"SHF_NOTE_NV_CUINFO"
        /*0018*/ 	.short	0x0002
        /*001a*/ 	.short	0x005a
        /*001c*/ 	.short	0x0082
	.zero		2


//--------------------- .nv.info                  --------------------------
	.section	.nv.info,"",@"SHT_CUDA_INFO"
	.align	4


	//----- nvinfo : EIATTR_REGCOUNT
	.align		4
        /*0000*/ 	.byte	0x04, 0x2f
        /*0002*/ 	.short	(.L_37 - .L_36)
	.align		4
.L_36:
        /*0004*/ 	.word	index@(_ZN7cutlass13device_kernelIN5flash11enable_sm90INS1_16FlashAttnFwdSm90INS1_25CollectiveMainloopFwdSm90ILi2EN4cute5tupleIJNS5_1CILi1EEES8_S8_EEENS6_IJNS7_ILi128EEENS7_ILi96EEENS7_ILi64EEEEEELi256ENS_10bfloat16_tEfNS_4arch4Sm90ELb1ELb0ELb1ELb1ELb0ELb1ELb1ELb1ELb0ELb1ELb1ELb0EEENS1_21CollectiveEpilogueFwdINS6_IJSA_NS7_ILi256EEESB_EEES9_SE_SG_Li256ELb1ELb1ELb1ELb0EEENS1_36VarlenDynamicPersistentTileSchedulerILi128ELi96ELi256ELi128ELb1ELb1ELb1ELb1ELb1ELb1EEEEEEEEEvNT_6ParamsE)
        /*0008*/ 	.word	0x000000a8


	//----- nvinfo : EIATTR_FRAME_SIZE
	.align		4
.L_37:
        /*000c*/ 	.byte	0x04, 0x11
        /*000e*/ 	.short	(.L_39 - .L_38)
	.align		4
.L_38:
        /*0010*/ 	.word	index@(_ZN7cutlass13device_kernelIN5flash11enable_sm90INS1_16FlashAttnFwdSm90INS1_25CollectiveMainloopFwdSm90ILi2EN4cute5tupleIJNS5_1CILi1EEES8_S8_EEENS6_IJNS7_ILi128EEENS7_ILi96EEENS7_ILi64EEEEEELi256ENS_10bfloat16_tEfNS_4arch4Sm90ELb1ELb0ELb1ELb1ELb0ELb1ELb1ELb1ELb0ELb1ELb1ELb0EEENS1_21CollectiveEpilogueFwdINS6_IJSA_NS7_ILi256EEESB_EEES9_SE_SG_Li256ELb1ELb1ELb1ELb0EEENS1_36VarlenDynamicPersistentTileSchedulerILi128ELi96ELi256ELi128ELb1ELb1ELb1ELb1ELb1ELb1EEEEEEEEEvNT_6ParamsE)
        /*0014*/ 	.word	0x000001b8


	//----- nvinfo : EIATTR_REGCOUNT
	.align		4
.L_39:
        /*0018*/ 	.byte	0x04, 0x2f
        /*001a*/ 	.short	(.L_41 - .L_40)
	.align		4
.L_40:
        /*001c*/ 	.word	index@(_ZN7cutlass13device_kernelIN5flash11enable_sm90INS1_16FlashAttnFwdSm90INS1_25CollectiveMainloopFwdSm90ILi2EN4cute5tupleIJNS5_1CILi1EEES8_S8_EEENS6_IJNS7_ILi128EEENS7_ILi96EEENS7_ILi64EEEEEELi256ENS_10bfloat16_tEfNS_4arch4Sm90ELb1ELb0ELb1ELb1ELb0ELb0ELb1ELb1ELb0ELb1ELb1ELb0EEENS1_21CollectiveEpilogueFwdINS6_IJSA_NS7_ILi256EEESB_EEES9_SE_SG_Li256ELb1ELb1ELb1ELb0EEENS1_36VarlenDynamicPersistentTileSchedulerILi128ELi96ELi256ELi128ELb1ELb1ELb1ELb1ELb1ELb1EEEEEEEEEvNT_6ParamsE)
        /*0020*/ 	.word	0x000000a8


	//----- nvinfo : EIATTR_FRAME_SIZE
	.align		4
.L_41:
        /*0024*/ 	.byte	0x04, 0x11
        /*0026*/ 	.short	(.L_43 - .L_42)
	.align		4
.L_42:
        /*0028*/ 	.word	index@(_ZN7cutlass13device_kernelIN5flash11enable_sm90INS1_16FlashAttnFwdSm90INS1_25CollectiveMainloopFwdSm90ILi2EN4cute5tupleIJNS5_1CILi1EEES8_S8_EEENS6_IJNS7_ILi128EEENS7_ILi96EEENS7_ILi64EEEEEELi256ENS_10bfloat16_tEfNS_4arch4Sm90ELb1ELb0ELb1ELb1ELb0ELb0ELb1ELb1ELb0ELb1ELb1ELb0EEENS1_21CollectiveEpilogueFwdINS6_IJSA_NS7_ILi256EEESB_EEES9_SE_SG_Li256ELb1ELb1ELb1ELb0EEENS1_36VarlenDynamicPersistentTileSchedulerILi128ELi96ELi256ELi128ELb1ELb1ELb1ELb1ELb1ELb1EEEEEEEEEvNT_6ParamsE)
        /*002c*/ 	.word	0x00000088


	//----- nvinfo : EIATTR_REGCOUNT
	.align		4
.L_43:
        /*0030*/ 	.byte	0x04, 0x2f
        /*0032*/ 	.short	(.L_45 - .L_44)
	.align		4
.L_44:
        /*0034*/ 	.word	index@(_ZN7cutlass13device_kernelIN5flash11enable_sm90INS1_16FlashAttnFwdSm90INS1_25CollectiveMainloopFwdSm90ILi2EN4cute5tupleIJNS5_1CILi1EEES8_S8_EEENS6_IJNS7_ILi128EEENS7_ILi96EEENS7_ILi64EEEEEELi256ENS_10bfloat16_tEfNS_4arch4Sm90ELb1ELb0ELb1ELb1ELb0ELb1ELb0ELb1ELb0ELb1ELb1ELb0EEENS1_21CollectiveEpilogueFwdINS6_IJSA_NS7_ILi256EEESB_EEES9_SE_SG_Li256ELb1ELb1ELb1ELb0EEENS1_36VarlenDynamicPersistentTileSchedulerILi128ELi96ELi256ELi128ELb1ELb1ELb1ELb1ELb1ELb1EEEEEEEEEvNT_6ParamsE)
        /*0038*/ 	.word	0x000000a8


	//----- nvinfo : EIATTR_FRAME_SIZE
	.align		4
.L_45:
        /*003c*/ 	.byte	0x04, 0x11
        /*003e*/ 	.short	(.L_47 - .L_46)
	.align		4
.L_46:
        /*0040*/ 	.word	index@(_ZN7cutlass13device_kernelIN5flash11enable_sm90INS1_16FlashAttnFwdSm90INS1_25CollectiveMainloopFwdSm90ILi2EN4cute5tupleIJNS5_1CILi1EEES8_S8_EEENS6_IJNS7_ILi128EEENS7_ILi96EEENS7_ILi64EEEEEELi256ENS_10bfloat16_tEfNS_4arch4Sm90ELb1ELb0ELb1ELb1ELb0ELb1ELb0ELb1ELb0ELb1ELb1ELb0EEENS1_21CollectiveEpilogueFwdINS6_IJSA_NS7_ILi256EEESB_EEES9_SE_SG_Li256ELb1ELb1ELb1ELb0EEENS1_36VarlenDynamicPersistentTileSchedulerILi128ELi96ELi256ELi128ELb1ELb1ELb1ELb1ELb1ELb1EEEEEEEEEvNT_6ParamsE)
        /*0044*/ 	.word	0x00000078


	//----- nvinfo : EIATTR_REGCOUNT
	.align		4
.L_47:
        /*0048*/ 	.byte	0x04, 0x2f
        /*004a*/ 	.short	(.L_49 - .L_48)
	.align		4
.L_48:
        /*004c*/ 	.word	index@(_ZN7cutlass13device_kernelIN5flash11enable_sm90INS1_16FlashAttnFwdSm90INS1_25CollectiveMainloopFwdSm90ILi2EN4cute5tupleIJNS5_1CILi1EEES8_S8_EEENS6_IJNS7_ILi128EEENS7_ILi96EEENS7_ILi64EEEEEELi256ENS_10bfloat16_tEfNS_4arch4Sm90ELb1ELb0ELb1ELb1ELb0ELb0ELb0ELb1ELb0ELb1ELb1ELb0EEENS1_21CollectiveEpilogueFwdINS6_IJSA_NS7_ILi256EEESB_EEES9_SE_SG_Li256ELb1ELb1ELb1ELb0EEENS1_36VarlenDynamicPersistentTileSchedulerILi128ELi96ELi256ELi128ELb1ELb1ELb1ELb1ELb1ELb1EEEEEEEEEvNT_6ParamsE)
        /*0050*/ 	.word	0x000000a8


	//----- nvinfo : EIATTR_FRAME_SIZE
	.align		4
.L_49:
        /*0054*/ 	.byte	0x04, 0x11
        /*0056*/ 	.short	(.L_51 - .L_50)
	.align		4
.L_50:
        /*0058*/ 	.word	index@(_ZN7cutlass13device_kernelIN5flash11enable_sm90INS1_16FlashAttnFwdSm90INS1_25CollectiveMainloopFwdSm90ILi2EN4cute5tupleIJNS5_1CILi1EEES8_S8_EEENS6_IJNS7_ILi128EEENS7_ILi96EEENS7_ILi64EEEEEELi256ENS_10bfloat16_tEfNS_4arch4Sm90ELb1ELb0ELb1ELb1ELb0ELb0ELb0ELb1ELb0ELb1ELb1ELb0EEENS1_21CollectiveEpilogueFwdINS6_IJSA_NS7_ILi256EEESB_EEES9_SE_SG_Li256ELb1ELb1ELb1ELb0EEENS1_36VarlenDynamicPersistentTileSchedulerILi128ELi96ELi256ELi128ELb1ELb1ELb1ELb1ELb1ELb1EEEEEEEEEvNT_6ParamsE)
        /*005c*/ 	.word	0x00000060


	//----- nvinfo : EIATTR_REGCOUNT
	.align		4
.L_51:
        /*0060*/ 	.byte	0x04, 0x2f
        /*0062*/ 	.short	(.L_53 - .L_52)
	.align		4
.L_52:
        /*0064*/ 	.word	index@(_ZN7cutlass13device_kernelIN5flash11enable_sm90INS1_16FlashAttnFwdSm90INS1_25CollectiveMainloopFwdSm90ILi2EN4cute5tupleIJNS5_1CILi1EEES8_S8_EEENS6_IJNS7_ILi128EEENS7_ILi96EEENS7_ILi64EEEEEELi256ENS_10bfloat16_tEfNS_4arch4Sm90ELb1ELb0ELb1ELb0ELb0ELb0ELb1ELb1ELb0ELb1ELb1ELb0EEENS1_21CollectiveEpilogueFwdINS6_IJSA_NS7_ILi256EEESB_EEES9_SE_SG_Li256ELb0ELb1ELb1ELb0EEENS1_19SingleTileSchedulerILb0ELb1ELb1ELi128EEEEEEEEEvNT_6ParamsE)
        /*0068*/ 	.word	0x000000a8


	//----- nvinfo : EIATTR_FRAME_SIZE
	.align		4
.L_53:
        /*006c*/ 	.byte	0x04, 0x11
        /*006e*/ 	.short	(.L_55 - .L_54)
	.align		4
.L_54:
        /*0070*/ 	.word	index@(_ZN7cutlass13device_kernelIN5flash11enable_sm90INS1_16FlashAttnFwdSm90INS1_25CollectiveMainloopFwdSm90ILi2EN4cute5tupleIJNS5_1CILi1EEES8_S8_EEENS6_IJNS7_ILi128EEENS7_ILi96EEENS7_ILi64EEEEEELi256ENS_10bfloat16_tEfNS_4arch4Sm90ELb1ELb0ELb1ELb0ELb0ELb0ELb1ELb1ELb0ELb1ELb1ELb0EEENS1_21CollectiveEpilogueFwdINS6_IJSA_NS7_ILi256EEESB_EEES9_SE_SG_Li256ELb0ELb1ELb1ELb0EEENS1_19SingleTileSchedulerILb0ELb1ELb1ELi128EEEEEEEEEvNT_6ParamsE)
        /*0074*/ 	.word	0x00000048


	//----- nvinfo : EIATTR_REGCOUNT
	.align		4
.L_55:
        /*0078*/ 	.byte	0x04, 0x2f
        /*007a*/ 	.short	(.L_57 - .L_56)
	.align		4
.L_56:
        /*007c*/ 	.word	index@(_ZN7cutlass13device_kernelIN5flash11enable_sm90INS1_16FlashAttnFwdSm90INS1_25CollectiveMainloopFwdSm90ILi2EN4cute5tupleIJNS5_1CILi1EEES8_S8_EEENS6_IJNS7_ILi128EEENS7_ILi96EEENS7_ILi64EEEEEELi256ENS_10bfloat16_tEfNS_4arch4Sm90ELb1ELb0ELb1ELb0ELb0ELb0ELb0ELb1ELb0ELb1ELb1ELb0EEENS1_21CollectiveEpilogueFwdINS6_IJSA_NS7_ILi256EEESB_EEES9_SE_SG_Li256ELb0ELb1ELb1ELb0EEENS1_19SingleTileSchedulerILb0ELb1ELb1ELi128EEEEEEEEEvNT_6ParamsE)
        /*0080*/ 	.word	0x000000a8


	//----- nvinfo : EIATTR_FRAME_SIZE
	.align		4
.L_57:
        /*0084*/ 	.byte	0x04, 0x11
        /*0086*/ 	.short	(.L_59 - .L_58)
	.align		4
.L_58:
        /*0088*/ 	.word	index@(_ZN7cutlass13device_kernelIN5flash11enable_sm90INS1_16FlashAttnFwdSm90INS1_25CollectiveMainloopFwdSm90ILi2EN4cute5tupleIJNS5_1CILi1EEES8_S8_EEENS6_IJNS7_ILi128EEENS7_ILi96EEENS7_ILi64EEEEEELi256ENS_10bfloat16_tEfNS_4arch4Sm90ELb1ELb0ELb1ELb0ELb0ELb0ELb0ELb1ELb0ELb1ELb1ELb0EEENS1_21CollectiveEpilogueFwdINS6_IJSA_NS7_ILi256EEESB_EEES9_SE_SG_Li256ELb0ELb1ELb1ELb0EEENS1_19SingleTileSchedulerILb0ELb1ELb1ELi128EEEEEEEEEvNT_6ParamsE)
        /*008c*/ 	.word	0x00000010


	//----- nvinfo : EIATTR_REGCOUNT
	.align		4
.L_59:
        /*0090*/ 	.byte	0x04, 0x2f
        /*0092*/ 	.short	(.L_61 - .L_60)
	.align		4
.L_60:
        /*0094*/ 	.word	index@(_ZN7cutlass13device_kernelIN5flash11enable_sm90INS1_16FlashAttnFwdSm90INS1_25CollectiveMainloopFwdSm90ILi2EN4cute5tupleIJNS5_1CILi1EEES8_S8_EEENS6_IJNS7_ILi128EEENS7_ILi96EEENS7_ILi64EEEEEELi256ENS_10bfloat16_tEfNS_4arch4Sm90ELb0ELb1ELb1ELb1ELb0ELb1ELb1ELb1ELb0ELb1ELb1ELb0EEENS1_21CollectiveEpilogueFwdINS6_IJSA_NS7_ILi256EEESB_EEES9_SE_SG_Li256ELb1ELb1ELb1ELb0EEENS1_36VarlenDynamicPersistentTileSchedulerILi128ELi96ELi256ELi128ELb1ELb1ELb1ELb1ELb0ELb1EEEEEEEEEvNT_6ParamsE)
        /*0098*/ 	.word	0x000000a8


	//----- nvinfo : EIATTR_FRAME_SIZE
	.align		4
.L_61:
        /*009c*/ 	.byte	0x04, 0x11
        /*009e*/ 	.short	(.L_63 - .L_62)
	.align		4
.L_62:
        /*00a0*/ 	.word	index@($_ZN7cutlass13device_kernelIN5flash11enable_sm90INS1_16FlashAttnFwdSm90INS1_25CollectiveMainloopFwdSm90ILi2EN4cute5tupleIJNS5_1CILi1EEES8_S8_EEENS6_IJNS7_ILi128EEENS7_ILi96EEENS7_ILi64EEEEEELi256ENS_10bfloat16_tEfNS_4arch4Sm90ELb0ELb1ELb1ELb1ELb0ELb1ELb1ELb1ELb0ELb1ELb1ELb0EEENS1_21CollectiveEpilogueFwdINS6_IJSA_NS7_ILi256EEESB_EEES9_SE_SG_Li256ELb1ELb1ELb1ELb0EEENS1_36VarlenDynamicPersistentTileSchedulerILi128ELi96ELi256ELi128ELb1ELb1ELb1ELb1ELb0ELb1EEEEEEEEEvNT_6ParamsE$_ZZN5flash25CollectiveMainloopFwdSm90ILi2EN4cute5tupleIJNS1_1CILi1EEES4_S4_EEENS2_IJNS3_ILi128EEENS3_ILi96EEENS3_ILi64EEEEEELi256EN7cutlass10bfloat16_tEfNSA_4arch4Sm90ELb0ELb1ELb1ELb1ELb0ELb1ELb1ELb1ELb0ELb1ELb1ELb0EE3mmaINS_16FlashAttnFwdSm90ISE_NS_21CollectiveEpilogueFwdINS2_IJS6_NS3_ILi256EEES7_EEES5_SB_SD_Li256ELb1ELb1ELb1ELb0EEENS_36VarlenDynamicPersistentTileSchedulerILi128ELi96ELi256ELi128ELb1ELb1ELb1ELb1ELb0ELb1EEEE13SharedStorageENS1_6TensorINS1_11ArrayEngineIfLm128EEENS1_6LayoutINS2_IJNS2_IJNS3_ILi2EEEST_NS3_ILi32EEEEEES4_S4_EEENS2_IJNS2_IJS4_ST_NS3_ILi4EEEEEENS3_ILi0EEESZ_EEEEEEENS_7SoftmaxILi2ELi0EEEEEbRKNSE_6ParamsENSA_25PipelineTmaAsyncNoClusterILi2ENSA_16PipelineTmaAsyncILi2EEEEES1B_RNSA_13PipelineStateILj2EEERT0_RT1_iRiRKNS_16SeqlenInfoQKNewKILb1ELb1EEENS2_IJiiiiEEERT_ENKUliT_T0_T1_E_clIZSF_ISO_S12_S14_EbS17_S1B_S1B_S1E_S1G_S1I_iS1J_S1N_S1O_S1Q_EUlRS1R_iE0_NS3_ILb1EEES1Y_EEDaiS1R_S1S_S1T_)
        /*00a4*/ 	.word	0x00000530


	//----- nvinfo : EIATTR_FRAME_SIZE
	.align		4
.L_63:
        /*00a8*/ 	.byte	0x04, 0x11
        /*00aa*/ 	.short	(.L_65 - .L_64)
	.align		4
.L_64:
        /*00ac*/ 	.word	index@(_ZN7cutlass13device_kernelIN5flash11enable_sm90INS1_16FlashAttnFwdSm90INS1_25CollectiveMainloopFwdSm90ILi2EN4cute5tupleIJNS5_1CILi1EEES8_S8_EEENS6_IJNS7_ILi128EEENS7_ILi96EEENS7_ILi64EEEEEELi256ENS_10bfloat16_tEfNS_4arch4Sm90ELb0ELb1ELb1ELb1ELb0ELb1ELb1ELb1ELb0ELb1ELb1ELb0EEENS1_21CollectiveEpilogueFwdINS6_IJSA_NS7_ILi256EEESB_EEES9_SE_SG_Li256ELb1ELb1ELb1ELb0EEENS1_36VarlenDynamicPersistentTileSchedulerILi128ELi96ELi256ELi128ELb1ELb1ELb1ELb1ELb0ELb1EEEEEEEEEvNT_6ParamsE)
        /*00b0*/ 	.word	0x00000530


	//----- nvinfo : EIATTR_REGCOUNT
	.align		4
.L_65:
        /*00b4*/ 	.byte	0x04, 0x2f
        /*00b6*/ 	.short	(.L_67 - .L_66)
	.align		4
.L_66:
        /*00b8*/ 	.word	index@(_ZN7cutlass13device_kernelIN5flash11enable_sm90INS1_16FlashAttnFwdSm90INS1_25CollectiveMainloopFwdSm90ILi2EN4cute5tupleIJNS5_1CILi1EEES8_S8_EEENS6_IJNS7_ILi128EEENS7_ILi96EEENS7_ILi64EEEEEELi256ENS_10bfloat16_tEfNS_4arch4Sm90ELb0ELb1ELb1ELb1ELb0ELb0ELb1ELb1ELb0ELb1ELb1ELb0EEENS1_21CollectiveEpilogueFwdINS6_IJSA_NS7_ILi256EEESB_EEES9_SE_SG_Li256ELb1ELb1ELb1ELb0EEENS1_36VarlenDynamicPersistentTileSchedulerILi128ELi96ELi256ELi128ELb1ELb1ELb1ELb1ELb0ELb1EEEEEEEEEvNT_6ParamsE)
        /*00bc*/ 	.word	0x000000a8


	//----- nvinfo : EIATTR_FRAME_SIZE
	.align		4
.L_67:
        /*00c0*/ 	.byte	0x04, 0x11
        /*00c2*/ 	.short	(.L_69 - .L_68)
	.align		4
.L_68:
        /*00c4*/ 	.word	index@($_ZN7cutlass13device_kernelIN5flash11enable_sm90INS1_16FlashAttnFwdSm90INS1_25CollectiveMainloopFwdSm90ILi2EN4cute5tupleIJNS5_1CILi1EEES8_S8_EEENS6_IJNS7_ILi128EEENS7_ILi96EEENS7_ILi64EEEEEELi256ENS_10bfloat16_tEfNS_4arch4Sm90ELb0ELb1ELb1ELb1ELb0ELb0ELb1ELb1ELb0ELb1ELb1ELb0EEENS1_21CollectiveEpilogueFwdINS6_IJSA_NS7_ILi256EEESB_EEES9_SE_SG_Li256ELb1ELb1ELb1ELb0EEENS1_36VarlenDynamicPersistentTileSchedulerILi128ELi96ELi256ELi128ELb1ELb1ELb1ELb1ELb0ELb1EEEEEEEEEvNT_6ParamsE$_ZZN5flash25CollectiveMainloopFwdSm90ILi2EN4cute5tupleIJNS1_1CILi1EEES4_S4_EEENS2_IJNS3_ILi128EEENS3_ILi96EEENS3_ILi64EEEEEELi256EN7cutlass10bfloat16_tEfNSA_4arch4Sm90ELb0ELb1ELb1ELb1ELb0ELb0ELb1ELb1ELb0ELb1ELb1ELb0EE3mmaINS_16FlashAttnFwdSm90ISE_NS_21CollectiveEpilogueFwdINS2_IJS6_NS3_ILi256EEES7_EEES5_SB_SD_Li256ELb1ELb1ELb1ELb0EEENS_36VarlenDynamicPersistentTileSchedulerILi128ELi96ELi256ELi128ELb1ELb1ELb1ELb1ELb0ELb1EEEE13SharedStorageENS1_6TensorINS1_11ArrayEngineIfLm128EEENS1_6LayoutINS2_IJNS2_IJNS3_ILi2EEEST_NS3_ILi32EEEEEES4_S4_EEENS2_IJNS2_IJS4_ST_NS3_ILi4EEEEEENS3_ILi0EEESZ_EEEEEEENS_7SoftmaxILi2ELi0EEEEEbRKNSE_6ParamsENSA_25PipelineTmaAsyncNoClusterILi2ENSA_16PipelineTmaAsyncILi2EEEEES1B_RNSA_13PipelineStateILj2EEERT0_RT1_iRiRKNS_16SeqlenInfoQKNewKILb1ELb0EEENS2_IJiiiiEEERT_ENKUliT_T0_T1_E_clIZSF_ISO_S12_S14_EbS17_S1B_S1B_S1E_S1G_S1I_iS1J_S1N_S1O_S1Q_EUlRS1R_iE1_NS3_ILb0EEENS3_ILb1EEEEEDaiS1R_S1S_S1T_)
        /*00c8*/ 	.word	0x00000500


	//----- nvinfo : EIATTR_FRAME_SIZE
	.align		4
.L_69:
        /*00cc*/ 	.byte	0x04, 0x11
        /*00ce*/ 	.short	(.L_71 - .L_70)
	.align		4
.L_70:
        /*00d0*/ 	.word	index@(_ZN7cutlass13device_kernelIN5flash11enable_sm90INS1_16FlashAttnFwdSm90INS1_25CollectiveMainloopFwdSm90ILi2EN4cute5tupleIJNS5_1CILi1EEES8_S8_EEENS6_IJNS7_ILi128EEENS7_ILi96EEENS7_ILi64EEEEEELi256ENS_10bfloat16_tEfNS_4arch4Sm90ELb0ELb1ELb1ELb1ELb0ELb0ELb1ELb1ELb0ELb1ELb1ELb0EEENS1_21CollectiveEpilogueFwdINS6_IJSA_NS7_ILi256EEESB_EEES9_SE_SG_Li256ELb1ELb1ELb1ELb0EEENS1_36VarlenDynamicPersistentTileSchedulerILi128ELi96ELi256ELi128ELb1ELb1ELb1ELb1ELb0ELb1EEEEEEEEEvNT_6ParamsE)
        /*00d4*/ 	.word	0x00000500


	//----- nvinfo : EIATTR_REGCOUNT
	.align		4
.L_71:
        /*00d8*/ 	.byte	0x04, 0x2f
        /*00da*/ 	.short	(.L_73 - .L_72)
	.align		4
.L_72:
        /*00dc*/ 	.word	index@(_ZN7cutlass13device_kernelIN5flash11enable_sm90INS1_16FlashAttnFwdSm90INS1_25CollectiveMainloopFwdSm90ILi2EN4cute5tupleIJNS5_1CILi1EEES8_S8_EEENS6_IJNS7_ILi128EEENS7_ILi96EEENS7_ILi64EEEEEELi256ENS_10bfloat16_tEfNS_4arch4Sm90ELb0ELb1ELb1ELb1ELb0ELb1ELb0ELb1ELb0ELb1ELb1ELb0EEENS1_21CollectiveEpilogueFwdINS6_IJSA_NS7_ILi256EEESB_EEES9_SE_SG_Li256ELb1ELb1ELb1ELb0EEENS1_36VarlenDynamicPersistentTileSchedulerILi128ELi96ELi256ELi128ELb1ELb1ELb1ELb1ELb0ELb1EEEEEEEEEvNT_6ParamsE)
        /*00e0*/ 	.word	0x000000a8


	//----- nvinfo : EIATTR_FRAME_SIZE
	.align		4
.L_73:
        /*00e4*/ 	.byte	0x04, 0x11
        /*00e6*/ 	.short	(.L_75 - .L_74)
	.align		4
.L_74:
        /*00e8*/ 	.word	index@(_ZN7cutlass13device_kernelIN5flash11enable_sm90INS1_16FlashAttnFwdSm90INS1_25CollectiveMainloopFwdSm90ILi2EN4cute5tupleIJNS5_1CILi1EEES8_S8_EEENS6_IJNS7_ILi128EEENS7_ILi96EEENS7_ILi64EEEEEELi256ENS_10bfloat16_tEfNS_4arch4Sm90ELb0ELb1ELb1ELb1ELb0ELb1ELb0ELb1ELb0ELb1ELb1ELb0EEENS1_21CollectiveEpilogueFwdINS6_IJSA_NS7_ILi256EEESB_EEES9_SE_SG_Li256ELb1ELb1ELb1ELb0EEENS1_36VarlenDynamicPersistentTileSchedulerILi128ELi96ELi256ELi128ELb1ELb1ELb1ELb1ELb0ELb1EEEEEEEEEvNT_6ParamsE)
        /*00ec*/ 	.word	0x00000078


	//----- nvinfo : EIATTR_REGCOUNT
	.align		4
.L_75:
        /*00f0*/ 	.byte	0x04, 0x2f
        /*00f2*/ 	.short	(.L_77 - .L_76)
	.align		4
.L_76:
        /*00f4*/ 	.word	index@(_ZN7cutlass13device_kernelIN5flash11enable_sm90INS1_16FlashAttnFwdSm90INS1_25CollectiveMainloopFwdSm90ILi2EN4cute5tupleIJNS5_1CILi1EEES8_S8_EEENS6_IJNS7_ILi128EEENS7_ILi96EEENS7_ILi64EEEEEELi256ENS_10bfloat16_tEfNS_4arch4Sm90ELb0ELb1ELb1ELb1ELb0ELb0ELb0ELb1ELb0ELb1ELb1ELb0EEENS1_21CollectiveEpilogueFwdINS6_IJSA_NS7_ILi256EEESB_EEES9_SE_SG_Li256ELb1ELb1ELb1ELb0EEENS1_36VarlenDynamicPersistentTileSchedulerILi128ELi96ELi256ELi128ELb1ELb1ELb1ELb1ELb0ELb1EEEEEEEEEvNT_6ParamsE)
        /*00f8*/ 	.word	0x000000a8


	//----- nvinfo : EIATTR_FRAME_SIZE
	.align		4
.L_77:
        /*00fc*/ 	.byte	0x04, 0x11
        /*00fe*/ 	.short	(.L_79 - .L_78)
	.align		4
.L_78:
        /*0100*/ 	.word	index@(_ZN7cutlass13device_kernelIN5flash11enable_sm90INS1_16FlashAttnFwdSm90INS1_25CollectiveMainloopFwdSm90ILi2EN4cute5tupleIJNS5_1CILi1EEES8_S8_EEENS6_IJNS7_ILi128EEENS7_ILi96EEENS7_ILi64EEEEEELi256ENS_10bfloat16_tEfNS_4arch4Sm90ELb0ELb1ELb1ELb1ELb0ELb0ELb0ELb1ELb0ELb1ELb1ELb0EEENS1_21CollectiveEpilogueFwdINS6_IJSA_NS7_ILi256EEESB_EEES9_SE_SG_Li256ELb1ELb1ELb1ELb0EEENS1_36VarlenDynamicPersistentTileSchedulerILi128ELi96ELi256ELi128ELb1ELb1ELb1ELb1ELb0ELb1EEEEEEEEEvNT_6ParamsE)
        /*0104*/ 	.word	0x00000068


	//----- nvinfo : EIATTR_REGCOUNT
	.align		4
.L_79:
        /*0108*/ 	.byte	0x04, 0x2f
        /*010a*/ 	.short	(.L_81 - .L_80)
	.align		4
.L_80:
        /*010c*/ 	.word	index@(_ZN7cutlass13device_kernelIN5flash11enable_sm90INS1_16FlashAttnFwdSm90INS1_25CollectiveMainloopFwdSm90ILi2EN4cute5tupleIJNS5_1CILi1EEES8_S8_EEENS6_IJNS7_ILi128EEENS7_ILi96EEENS7_ILi64EEEEEELi256ENS_10bfloat16_tEfNS_4arch4Sm90ELb0ELb1ELb1ELb0ELb0ELb0ELb1ELb1ELb0ELb1ELb1ELb0EEENS1_21CollectiveEpilogueFwdINS6_IJSA_NS7_ILi256EEESB_EEES9_SE_SG_Li256ELb0ELb1ELb1ELb0EEENS1_19SingleTileSchedulerILb0ELb1ELb1ELi128EEEEEEEEEvNT_6ParamsE)
        /*0110*/ 	.word	0x000000a8


	//----- nvinfo : EIATTR_FRAME_SIZE
	.align		4
.L_81:
        /*0114*/ 	.byte	0x04, 0x11
        /*0116*/ 	.short	(.L_83 - .L_82)
	.align		4
.L_82:
        /*0118*/ 	.word	index@($_ZN7cutlass13device_kernelIN5flash11enable_sm90INS1_16FlashAttnFwdSm90INS1_25CollectiveMainloopFwdSm90ILi2EN4cute5tupleIJNS5_1CILi1EEES8_S8_EEENS6_IJNS7_ILi128EEENS7_ILi96EEENS7_ILi64EEEEEELi256ENS_10bfloat16_tEfNS_4arch4Sm90ELb0ELb1ELb1ELb0ELb0ELb0ELb1ELb1ELb0ELb1ELb1ELb0EEENS1_21CollectiveEpilogueFwdINS6_IJSA_NS7_ILi256EEESB_EEES9_SE_SG_Li256ELb0ELb1ELb1ELb0EEENS1_19SingleTileSchedulerILb0ELb1ELb1ELi128EEEEEEEEEvNT_6ParamsE$_ZZN5flash25CollectiveMainloopFwdSm90ILi2EN4cute5tupleIJNS1_1CILi1EEES4_S4_EEENS2_IJNS3_ILi128EEENS3_ILi96EEENS3_ILi64EEEEEELi256EN7cutlass10bfloat16_tEfNSA_4arch4Sm90ELb0ELb1ELb1ELb0ELb0ELb0ELb1ELb1ELb0ELb1ELb1ELb0EE3mmaINS_16FlashAttnFwdSm90ISE_NS_21CollectiveEpilogueFwdINS2_IJS6_NS3_ILi256EEES7_EEES5_SB_SD_Li256ELb0ELb1ELb1ELb0EEENS_19SingleTileSchedulerILb0ELb1ELb1ELi128EEEE13SharedStorageENS1_6TensorINS1_11ArrayEngineIfLm128EEENS1_6LayoutINS2_IJNS2_IJNS3_ILi2EEEST_NS3_ILi32EEEEEES4_S4_EEENS2_IJNS2_IJS4_ST_NS3_ILi4EEEEEENS3_ILi0EEESZ_EEEEEEENS_7SoftmaxILi2ELi0EEEEEbRKNSE_6ParamsENSA_25PipelineTmaAsyncNoClusterILi2ENSA_16PipelineTmaAsyncILi2EEEEES1B_RNSA_13PipelineStateILj2EEERT0_RT1_iRiRKNS_16SeqlenInfoQKNewKILb0ELb0EEENS2_IJiiiiEEERT_ENKUliT_T0_T1_E_clIZSF_ISO_S12_S14_EbS17_S1B_S1B_S1E_S1G_S1I_iS1J_S1N_S1O_S1Q_EUlRS1R_iE1_NS3_ILb0EEENS3_ILb1EEEEEDaiS1R_S1S_S1T_)
        /*011c*/ 	.word	0x00003440


	//----- nvinfo : EIATTR_FRAME_SIZE
	.align		4
.L_83:
        /*0120*/ 	.byte	0x04, 0x11
        /*0122*/ 	.short	(.L_85 - .L_84)
	.align		4
.L_84:
        /*0124*/ 	.word	index@(_ZN7cutlass13device_kernelIN5flash11enable_sm90INS1_16FlashAttnFwdSm90INS1_25CollectiveMainloopFwdSm90ILi2EN4cute5tupleIJNS5_1CILi1EEES8_S8_EEENS6_IJNS7_ILi128EEENS7_ILi96EEENS7_ILi64EEEEEELi256ENS_10bfloat16_tEfNS_4arch4Sm90ELb0ELb1ELb1ELb0ELb0ELb0ELb1ELb1ELb0ELb1ELb1ELb0EEENS1_21CollectiveEpilogueFwdINS6_IJSA_NS7_ILi256EEESB_EEES9_SE_SG_Li256ELb0ELb1ELb1ELb0EEENS1_19SingleTileSchedulerILb0ELb1ELb1ELi128EEEEEEEEEvNT_6ParamsE)
        /*0128*/ 	.word	0x00003440


	//----- nvinfo : EIATTR_REGCOUNT
	.align		4
.L_85:
        /*012c*/ 	.byte	0x04, 0x2f
        /*012e*/ 	.short	(.L_87 - .L_86)
	.align		4
.L_86:
        /*0130*/ 	.word	index@(_ZN7cutlass13device_kernelIN5flash11enable_sm90INS1_16FlashAttnFwdSm90INS1_25CollectiveMainloopFwdSm90ILi2EN4cute5tupleIJNS5_1CILi1EEES8_S8_EEENS6_IJNS7_ILi128EEENS7_ILi96EEENS7_ILi64EEEEEELi256ENS_10bfloat16_tEfNS_4arch4Sm90ELb0ELb1ELb1ELb0ELb0ELb0ELb0ELb1ELb0ELb1ELb1ELb0EEENS1_21CollectiveEpilogueFwdINS6_IJSA_NS7_ILi256EEESB_EEES9_SE_SG_Li256ELb0ELb1ELb1ELb0EEENS1_19SingleTileSchedulerILb0ELb1ELb1ELi128EEEEEEEEEvNT_6ParamsE)
        /*0134*/ 	.word	0x000000a8


	//----- nvinfo : EIATTR_FRAME_SIZE
	.align		4
.L_87:
        /*0138*/ 	.byte	0x04, 0x11
        /*013a*/ 	.short	(.L_89 - .L_88)
	.align		4
.L_88:
        /*013c*/ 	.word	index@(_ZN7cutlass13device_kernelIN5flash11enable_sm90INS1_16FlashAttnFwdSm90INS1_25CollectiveMainloopFwdSm90ILi2EN4cute5tupleIJNS5_1CILi1EEES8_S8_EEENS6_IJNS7_ILi128EEENS7_ILi96EEENS7_ILi64EEEEEELi256ENS_10bfloat16_tEfNS_4arch4Sm90ELb0ELb1ELb1ELb0ELb0ELb0ELb0ELb1ELb0ELb1ELb1ELb0EEENS1_21CollectiveEpilogueFwdINS6_IJSA_NS7_ILi256EEESB_EEES9_SE_SG_Li256ELb0ELb1ELb1ELb0EEENS1_19SingleTileSchedulerILb0ELb1ELb1ELi128EEEEEEEEEvNT_6ParamsE)
        /*0140*/ 	.word	0x00000008


	//----- nvinfo : EIATTR_REGCOUNT
	.align		4
.L_89:
        /*0144*/ 	.byte	0x04, 0x2f
        /*0146*/ 	.short	(.L_91 - .L_90)
	.align		4
.L_90:
        /*0148*/ 	.word	index@(_ZN7cutlass13device_kernelIN5flash11enable_sm90INS1_16FlashAttnFwdSm90INS1_25CollectiveMainloopFwdSm90ILi2EN4cute5tupleIJNS5_1CILi1EEES8_S8_EEENS6_IJNS7_ILi128EEENS7_ILi96EEENS7_ILi64EEEEEELi256ENS_10bfloat16_tEfNS_4arch4Sm90ELb0ELb0ELb1ELb1ELb0ELb1ELb1ELb1ELb0ELb1ELb1ELb0EEENS1_21CollectiveEpilogueFwdINS6_IJSA_NS7_ILi256EEESB_EEES9_SE_SG_Li256ELb1ELb1ELb1ELb0EEENS1_36VarlenDynamicPersistentTileSchedulerILi128ELi96ELi256ELi128ELb1ELb1ELb1ELb0ELb1ELb1EEEEEEEEEvNT_6ParamsE)
        /*014c*/ 	.word	0x000000a8


	//----- nvinfo : EIATTR_FRAME_SIZE
	.align		4
.L_91:
        /*0150*/ 	.byte	0x04, 0x11
        /*0152*/ 	.short	(.L_93 - .L_92)
	.align		4
.L_92:
        /*0154*/ 	.word	index@(_ZN7cutlass13device_kernelIN5flash11enable_sm90INS1_16FlashAttnFwdSm90INS1_25CollectiveMainloopFwdSm90ILi2EN4cute5tupleIJNS5_1CILi1EEES8_S8_EEENS6_IJNS7_ILi128EEENS7_ILi96EEENS7_ILi64EEEEEELi256ENS_10bfloat16_tEfNS_4arch4Sm90ELb0ELb0ELb1ELb1ELb0ELb1ELb1ELb1ELb0ELb1ELb1ELb0EEENS1_21CollectiveEpilogueFwdINS6_IJSA_NS7_ILi256EEESB_EEES9_SE_SG_Li256ELb1ELb1ELb1ELb0EEENS1_36VarlenDynamicPersistentTileSchedulerILi128ELi96ELi256ELi128ELb1ELb1ELb1ELb0ELb1ELb1EEEEEEEEEvNT_6ParamsE)
        /*0158*/ 	.word	0x000000b0


	//----- nvinfo : EIATTR_REGCOUNT
	.align		4
.L_93:
        /*015c*/ 	.byte	0x04, 0x2f
        /*015e*/ 	.short	(.L_95 - .L_94)
	.align		4
.L_94:
        /*0160*/ 	.word	index@(_ZN7cutlass13device_kernelIN5flash11enable_sm90INS1_16FlashAttnFwdSm90INS1_25CollectiveMainloopFwdSm90ILi2EN4cute5tupleIJNS5_1CILi1EEES8_S8_EEENS6_IJNS7_ILi128EEENS7_ILi96EEENS7_ILi64EEEEEELi256ENS_10bfloat16_tEfNS_4arch4Sm90ELb0ELb0ELb1ELb1ELb0ELb0ELb1ELb1ELb0ELb1ELb1ELb0EEENS1_21CollectiveEpilogueFwdINS6_IJSA_NS7_ILi256EEESB_EEES9_SE_SG_Li256ELb1ELb1ELb1ELb0EEENS1_36VarlenDynamicPersistentTileSchedulerILi128ELi96ELi256ELi128ELb1ELb1ELb1ELb0ELb1ELb1EEEEEEEEEvNT_6ParamsE)
        /*0164*/ 	.word	0x000000a8


	//----- nvinfo : EIATTR_FRAME_SIZE
	.align		4
.L_95:
        /*0168*/ 	.byte	0x04, 0x11
        /*016a*/ 	.short	(.L_97 - .L_96)
	.align		4
.L_96:
        /*016c*/ 	.word	index@(_ZN7cutlass13device_kernelIN5flash11enable_sm90INS1_16FlashAttnFwdSm90INS1_25CollectiveMainloopFwdSm90ILi2EN4cute5tupleIJNS5_1CILi1EEES8_S8_EEENS6_IJNS7_ILi128EEENS7_ILi96EEENS7_ILi64EEEEEELi256ENS_10bfloat16_tEfNS_4arch4Sm90ELb0ELb0ELb1ELb1ELb0ELb0ELb1ELb1ELb0ELb1ELb1ELb0EEENS1_21CollectiveEpilogueFwdINS6_IJSA_NS7_ILi256EEESB_EEES9_SE_SG_Li256ELb1ELb1ELb1ELb0EEENS1_36VarlenDynamicPersistentTileSchedulerILi128ELi96ELi256ELi128ELb1ELb1ELb1ELb0ELb1ELb1EEEEEEEEEvNT_6ParamsE)
        /*0170*/ 	.word	0x00000088


	//----- nvinfo : EIATTR_REGCOUNT
	.align		4
.L_97:
        /*0174*/ 	.byte	0x04, 0x2f
        /*0176*/ 	.short	(.L_99 - .L_98)
	.align		4
.L_98:
        /*0178*/ 	.word	index@(_ZN7cutlass13device_kernelIN5flash11enable_sm90INS1_16FlashAttnFwdSm90INS1_25CollectiveMainloopFwdSm90ILi2EN4cute5tupleIJNS5_1CILi1EEES8_S8_EEENS6_IJNS7_ILi128EEENS7_ILi96EEENS7_ILi64EEEEEELi256ENS_10bfloat16_tEfNS_4arch4Sm90ELb0ELb0ELb1ELb1ELb0ELb1ELb0ELb1ELb0ELb1ELb1ELb0EEENS1_21CollectiveEpilogueFwdINS6_IJSA_NS7_ILi256EEESB_EEES9_SE_SG_Li256ELb1ELb1ELb1ELb0EEENS1_36VarlenDynamicPersistentTileSchedulerILi128ELi96ELi256ELi128ELb1ELb1ELb1ELb0ELb1ELb1EEEEEEEEEvNT_6ParamsE)
        /*017c*/ 	.word	0x000000a8


	//----- nvinfo : EIATTR_FRAME_SIZE
	.align		4
.L_99:
        /*0180*/ 	.byte	0x04, 0x11
        /*0182*/ 	.short	(.L_101 - .L_100)
	.align		4
.L_100:
        /*0184*/ 	.word	index@(_ZN7cutlass13device_kernelIN5flash11enable_sm90INS1_16FlashAttnFwdSm90INS1_25CollectiveMainloopFwdSm90ILi2EN4cute5tupleIJNS5_1CILi1EEES8_S8_EEENS6_IJNS7_ILi128EEENS7_ILi96EEENS7_ILi64EEEEEELi256ENS_10bfloat16_tEfNS_4arch4Sm90ELb0ELb0ELb1ELb1ELb0ELb1ELb0ELb1ELb0ELb1ELb1ELb0EEENS1_21CollectiveEpilogueFwdINS6_IJSA_NS7_ILi256EEESB_EEES9_SE_SG_Li256ELb1ELb1ELb1ELb0EEENS1_36VarlenDynamicPersistentTileSchedulerILi128ELi96ELi256ELi128ELb1ELb1ELb1ELb0ELb1ELb1EEEEEEEEEvNT_6ParamsE)
        /*0188*/ 	.word	0x00000078


	//----- nvinfo : EIATTR_REGCOUNT
	.align		4
.L_101:
        /*018c*/ 	.byte	0x04, 0x2f
        /*018e*/ 	.short	(.L_103 - .L_102)
	.align		4
.L_102:
        /*0190*/ 	.word	index@(_ZN7cutlass13device_kernelIN5flash11enable_sm90INS1_16FlashAttnFwdSm90INS1_25CollectiveMainloopFwdSm90ILi2EN4cute5tupleIJNS5_1CILi1EEES8_S8_EEENS6_IJNS7_ILi128EEENS7_ILi96EEENS7_ILi64EEEEEELi256ENS_10bfloat16_tEfNS_4arch4Sm90ELb0ELb0ELb1ELb1ELb0ELb0ELb0ELb1ELb0ELb1ELb1ELb0EEENS1_21CollectiveEpilogueFwdINS6_IJSA_NS7_ILi256EEESB_EEES9_SE_SG_Li256ELb1ELb1ELb1ELb0EEENS1_36VarlenDynamicPersistentTileSchedulerILi128ELi96ELi256ELi128ELb1ELb1ELb1ELb0ELb1ELb1EEEEEEEEEvNT_6ParamsE)
        /*0194*/ 	.word	0x000000a8


	//----- nvinfo : EIATTR_FRAME_SIZE
	.align		4
.L_103:
        /*0198*/ 	.byte	0x04, 0x11
        /*019a*/ 	.short	(.L_105 - .L_104)
	.align		4
.L_104:
        /*019c*/ 	.word	index@(_ZN7cutlass13device_kernelIN5flash11enable_sm90INS1_16FlashAttnFwdSm90INS1_25CollectiveMainloopFwdSm90ILi2EN4cute5tupleIJNS5_1CILi1EEES8_S8_EEENS6_IJNS7_ILi128EEENS7_ILi96EEENS7_ILi64EEEEEELi256ENS_10bfloat16_tEfNS_4arch4Sm90ELb0ELb0ELb1ELb1ELb0ELb0ELb0ELb1ELb0ELb1ELb1ELb0EEENS1_21CollectiveEpilogueFwdINS6_IJSA_NS7_ILi256EEESB_EEES9_SE_SG_Li256ELb1ELb1ELb1ELb0EEENS1_36VarlenDynamicPersistentTileSchedulerILi128ELi96ELi256ELi128ELb1ELb1ELb1ELb0ELb1ELb1EEEEEEEEEvNT_6ParamsE)
        /*01a0*/ 	.word	0x00000060


	//----- nvinfo : EIATTR_REGCOUNT
	.align		4
.L_105:
        /*01a4*/ 	.byte	0x04, 0x2f
        /*01a6*/ 	.short	(.L_107 - .L_106)
	.align		4
.L_106:
        /*01a8*/ 	.word	index@(_ZN7cutlass13device_kernelIN5flash11enable_sm90INS1_16FlashAttnFwdSm90INS1_25CollectiveMainloopFwdSm90ILi2EN4cute5tupleIJNS5_1CILi1EEES8_S8_EEENS6_IJNS7_ILi128EEENS7_ILi96EEENS7_ILi64EEEEEELi256ENS_10bfloat16_tEfNS_4arch4Sm90ELb0ELb0ELb1ELb0ELb0ELb0ELb1ELb1ELb0ELb1ELb1ELb0EEENS1_21CollectiveEpilogueFwdINS6_IJSA_NS7_ILi256EEESB_EEES9_SE_SG_Li256ELb0ELb1ELb1ELb0EEENS1_19SingleTileSchedulerILb0ELb1ELb1ELi128EEEEEEEEEvNT_6ParamsE)
        /*01ac*/ 	.word	0x000000a8


	//----- nvinfo : EIATTR_FRAME_SIZE
	.align		4
.L_107:
        /*01b0*/ 	.byte	0x04, 0x11
        /*01b2*/ 	.short	(.L_109 - .L_108)
	.align		4
.L_108:
        /*01b4*/ 	.word	index@(_ZN7cutlass13device_kernelIN5flash11enable_sm90INS1_16FlashAttnFwdSm90INS1_25CollectiveMainloopFwdSm90ILi2EN4cute5tupleIJNS5_1CILi1EEES8_S8_EEENS6_IJNS7_ILi128EEENS7_ILi96EEENS7_ILi64EEEEEELi256ENS_10bfloat16_tEfNS_4arch4Sm90ELb0ELb0ELb1ELb0ELb0ELb0ELb1ELb1ELb0ELb1ELb1ELb0EEENS1_21CollectiveEpilogueFwdINS6_IJSA_NS7_ILi256EEESB_EEES9_SE_SG_Li256ELb0ELb1ELb1ELb0EEENS1_19SingleTileSchedulerILb0ELb1ELb1ELi128EEEEEEEEEvNT_6ParamsE)
        /*01b8*/ 	.word	0x00000038


	//----- nvinfo : EIATTR_REGCOUNT
	.align		4
.L_109:
        /*01bc*/ 	.byte	0x04, 0x2f
        /*01be*/ 	.short	(.L_111 - .L_110)
	.align		4
.L_110:
        /*01c0*/ 	.word	index@(_ZN7cutlass13device_kernelIN5flash11enable_sm90INS1_16FlashAttnFwdSm90INS1_25CollectiveMainloopFwdSm90ILi2EN4cute5tupleIJNS5_1CILi1EEES8_S8_EEENS6_IJNS7_ILi128EEENS7_ILi96EEENS7_ILi64EEEEEELi256ENS_10bfloat16_tEfNS_4arch4Sm90ELb0ELb0ELb1ELb0ELb0ELb0ELb0ELb1ELb0ELb1ELb1ELb0EEENS1_21CollectiveEpilogueFwdINS6_IJSA_NS7_ILi256EEESB_EEES9_SE_SG_Li256ELb0ELb1ELb1ELb0EEENS1_19SingleTileSchedulerILb0ELb1ELb1ELi128EEEEEEEEEvNT_6ParamsE)
        /*01c4*/ 	.word	0x000000a8


	//----- nvinfo : EIATTR_FRAME_SIZE
	.align		4
.L_111:
        /*01c8*/ 	.byte	0x04, 0x11
        /*01ca*/ 	.short	(.L_113 - .L_112)
	.align		4
.L_112:
        /*01cc*/ 	.word	index@(_ZN7cutlass13device_kernelIN5flash11enable_sm90INS1_16FlashAttnFwdSm90INS1_25CollectiveMainloopFwdSm90ILi2EN4cute5tupleIJNS5_1CILi1EEES8_S8_EEENS6_IJNS7_ILi128EEENS7_ILi96EEENS7_ILi64EEEEEELi256ENS_10bfloat16_tEfNS_4arch4Sm90ELb0ELb0ELb1ELb0ELb0ELb0ELb0ELb1ELb0ELb1ELb1ELb0EEENS1_21CollectiveEpilogueFwdINS6_IJSA_NS7_ILi256EEESB_EEES9_SE_SG_Li256ELb0ELb1ELb1ELb0EEENS1_19SingleTileSchedulerILb0ELb1ELb1ELi128EEEEEEEEEvNT_6ParamsE)
        /*01d0*/ 	.word	0x00000010


	//----- nvinfo : EIATTR_REGCOUNT
	.align		4
.L_113:
        /*01d4*/ 	.byte	0x04, 0x2f
        /*01d6*/ 	.short	(.L_115 - .L_114)
	.align		4
.L_114:
        /*01d8*/ 	.word	index@(_ZN7cutlass13device_kernelIN5flash11enable_sm90INS1_16FlashAttnFwdSm90INS1_25CollectiveMainloopFwdSm90ILi2EN4cute5tupleIJNS5_1CILi1EEES8_S8_EEENS6_IJNS7_ILi64EEESA_SA_EEELi512ENS_10bfloat16_tEfNS_4arch4Sm90ELb1ELb0ELb1ELb1ELb0ELb1ELb1ELb0ELb0ELb1ELb1ELb0EEENS1_21CollectiveEpilogueFwdINS6_IJSA_NS7_ILi512EEESA_EEES9_SC_SE_Li256ELb1ELb1ELb1ELb0EEENS1_36VarlenDynamicPersistentTileSchedulerILi64ELi64ELi256ELi128ELb1ELb1ELb1ELb1ELb1ELb1EEEEEEEEEvNT_6ParamsE)
        /*01dc*/ 	.word	0x000000a8


	//----- nvinfo : EIATTR_FRAME_SIZE
	.align		4
.L_115:
        /*01e0*/ 	.byte	0x04, 0x11
        /*01e2*/ 	.short	(.L_117 - .L_116)
	.align		4
.L_116:
        /*01e4*/ 	.word	index@(_ZN7cutlass13device_kernelIN5flash11enable_sm90INS1_16FlashAttnFwdSm90INS1_25CollectiveMainloopFwdSm90ILi2EN4cute5tupleIJNS5_1CILi1EEES8_S8_EEENS6_IJNS7_ILi64EEESA_SA_EEELi512ENS_10bfloat16_tEfNS_4arch4Sm90ELb1ELb0ELb1ELb1ELb0ELb1ELb1ELb0ELb0ELb1ELb1ELb0EEENS1_21CollectiveEpilogueFwdINS6_IJSA_NS7_ILi512EEESA_EEES9_SC_SE_Li256ELb1ELb1ELb1ELb0EEENS1_36VarlenDynamicPersistentTileSchedulerILi64ELi64ELi256ELi128ELb1ELb1ELb1ELb1ELb1ELb1EEEEEEEEEvNT_6ParamsE)
        /*01e8*/ 	.word	0x00000088


	//----- nvinfo : EIATTR_REGCOUNT
	.align		4
.L_117:
        /*01ec*/ 	.byte	0x04, 0x2f
        /*01ee*/ 	.short	(.L_119 - .L_118)
	.align		4
.L_118:
        /*01f0*/ 	.word	index@(_ZN7cutlass13device_kernelIN5flash11enable_sm90INS1_16FlashAttnFwdSm90INS1_25CollectiveMainloopFwdSm90ILi2EN4cute5tupleIJNS5_1CILi1EEES8_S8_EEENS6_IJNS7_ILi64EEESA_SA_EEELi512ENS_10bfloat16_tEfNS_4arch4Sm90ELb1ELb0ELb1ELb1ELb0ELb0ELb1ELb0ELb0ELb1ELb1ELb0EEENS1_21CollectiveEpilogueFwdINS6_IJSA_NS7_ILi512EEESA_EEES9_SC_SE_Li256ELb1ELb1ELb1ELb0EEENS1_36VarlenDynamicPersistentTileSchedulerILi64ELi64ELi256ELi128ELb1ELb1ELb1ELb1ELb1ELb1EEEEEEEEEvNT_6ParamsE)
        /*01f4*/ 	.word	0x000000a8


	//----- nvinfo : EIATTR_FRAME_SIZE
	.align		4
.L_119:
        /*01f8*/ 	.byte	0x04, 0x11
        /*01fa*/ 	.short	(.L_121 - .L_120)
	.align		4
.L_120:
        /*01fc*/ 	.word	index@(_ZN7cutlass13device_kernelIN5flash11enable_sm90INS1_16FlashAttnFwdSm90INS1_25CollectiveMainloopFwdSm90ILi2EN4cute5tupleIJNS5_1CILi1EEES8_S8_EEENS6_IJNS7_ILi64EEESA_SA_EEELi512ENS_10bfloat16_tEfNS_4arch4Sm90ELb1ELb0ELb1ELb1ELb0ELb0ELb1ELb0ELb0ELb1ELb1ELb0EEENS1_21CollectiveEpilogueFwdINS6_IJSA_NS7_ILi512EEESA_EEES9_SC_SE_Li256ELb1ELb1ELb1ELb0EEENS1_36VarlenDynamicPersistentTileSchedulerILi64ELi64ELi256ELi128ELb1ELb1ELb1ELb1ELb1ELb1EEEEEEEEEvNT_6ParamsE)
        /*0200*/ 	.word	0x00000078


	//----- nvinfo : EIATTR_REGCOUNT
	.align		4
.L_121:
        /*0204*/ 	.byte	0x04, 0x2f
        /*0206*/ 	.short	(.L_123 - .L_122)
	.align		4
.L_122:
        /*0208*/ 	.word	index@(_ZN7cutlass13device_kernelIN5flash11enable_sm90INS1_16FlashAttnFwdSm90INS1_25CollectiveMainloopFwdSm90ILi2EN4cute5tupleIJNS5_1CILi1EEES8_S8_EEENS6_IJNS7_ILi64EEESA_SA_EEELi512ENS_10bfloat16_tEfNS_4arch4Sm90ELb1ELb0ELb1ELb1ELb0ELb1ELb0ELb0ELb0ELb1ELb1ELb0EEENS1_21CollectiveEpilogueFwdINS6_IJSA_NS7_ILi512EEESA_EEES9_SC_SE_Li256ELb1ELb1ELb1ELb0EEENS1_36VarlenDynamicPersistentTileSchedulerILi64ELi64ELi256ELi128ELb1ELb1ELb1ELb1ELb1ELb1EEEEEEEEEvNT_6ParamsE)
        /*020c*/ 	.word	0x000000a8


	//----- nvinfo : EIATTR_FRAME_SIZE
	.align		4
.L_123:
        /*0210*/ 	.byte	0x04, 0x11
        /*0212*/ 	.short	(.L_125 - .L_124)
	.align		4
.L_124:
        /*0214*/ 	.word	index@(_ZN7cutlass13device_kernelIN5flash11enable_sm90INS1_16FlashAttnFwdSm90INS1_25CollectiveMainloopFwdSm90ILi2EN4cute5tupleIJNS5_1CILi1EEES8_S8_EEENS6_IJNS7_ILi64EEESA_SA_EEELi512ENS_10bfloat16_tEfNS_4arch4Sm90ELb1ELb0ELb1ELb1ELb0ELb1ELb0ELb0ELb0ELb1ELb1ELb0EEENS1_21CollectiveEpilogueFwdINS6_IJSA_NS7_ILi512EEESA_EEES9_SC_SE_Li256ELb1ELb1ELb1ELb0EEENS1_36VarlenDynamicPersistentTileSchedulerILi64ELi64ELi256ELi128ELb1ELb1ELb1ELb1ELb1ELb1EEEEEEEEEvNT_6ParamsE)
        /*0218*/ 	.word	0x00000070


	//----- nvinfo : EIATTR_REGCOUNT
	.align		4
.L_125:
        /*021c*/ 	.byte	0x04, 0x2f
        /*021e*/ 	.short	(.L_127 - .L_126)
	.align		4
.L_126:
        /*0220*/ 	.word	index@(_ZN7cutlass13device_kernelIN5flash11enable_sm90INS1_16FlashAttnFwdSm90INS1_25CollectiveMainloopFwdSm90ILi2EN4cute5tupleIJNS5_1CILi1EEES8_S8_EEENS6_IJNS7_ILi64EEESA_SA_EEELi512ENS_10bfloat16_tEfNS_4arch4Sm90ELb1ELb0ELb1ELb1ELb0ELb0ELb0ELb0ELb0ELb1ELb1ELb0EEENS1_21CollectiveEpilogueFwdINS6_IJSA_NS7_ILi512EEESA_EEES9_SC_SE_Li256ELb1ELb1ELb1ELb0EEENS1_36VarlenDynamicPersistentTileSchedulerILi64ELi64ELi256ELi128ELb1ELb1ELb1ELb1ELb1ELb1EEEEEEEEEvNT_6ParamsE)
        /*0224*/ 	.word	0x000000a8


	//----- nvinfo : EIATTR_FRAME_SIZE
	.align		4
.L_127:
        /*0228*/ 	.byte	0x04, 0x11
        /*022a*/ 	.short	(.L_129 - .L_128)
	.align		4
.L_128:
        /*022c*/ 	.word	index@(_ZN7cutlass13device_kernelIN5flash11enable_sm90INS1_16FlashAttnFwdSm90INS1_25CollectiveMainloopFwdSm90ILi2EN4cute5tupleIJNS5_1CILi1EEES8_S8_EEENS6_IJNS7_ILi64EEESA_SA_EEELi512ENS_10bfloat16_tEfNS_4arch4Sm90ELb1ELb0ELb1ELb1ELb0ELb0ELb0ELb0ELb0ELb1ELb1ELb0EEENS1_21CollectiveEpilogueFwdINS6_IJSA_NS7_ILi512EEESA_EEES9_SC_SE_Li256ELb1ELb1ELb1ELb0EEENS1_36VarlenDynamicPersistentTileSchedulerILi64ELi64ELi256ELi128ELb1ELb1ELb1ELb1ELb1ELb1EEEEEEEEEvNT_6ParamsE)
        /*0230*/ 	.word	0x00000060


	//----- nvinfo : EIATTR_REGCOUNT
	.align		4
.L_129:
        /*0234*/ 	.byte	0x04, 0x2f
        /*0236*/ 	.short	(.L_131 - .L_130)
	.align		4
.L_130:
        /*0238*/ 	.word	index@(_ZN7cutlass13device_kernelIN5flash11enable_sm90INS1_16FlashAttnFwdSm90INS1_25CollectiveMainloopFwdSm90ILi2EN4cute5tupleIJNS5_1CILi1EEES8_S8_EEENS6_IJNS7_ILi64EEESA_SA_EEELi512ENS_10bfloat16_tEfNS_4arch4Sm90ELb1ELb0ELb1ELb0ELb0ELb0ELb1ELb0ELb0ELb1ELb1ELb0EEENS1_21CollectiveEpilogueFwdINS6_IJSA_NS7_ILi512EEESA_EEES9_SC_SE_Li256ELb0ELb1ELb1ELb0EEENS1_19SingleTileSchedulerILb0ELb1ELb1ELi64EEEEEEEEEvNT_6ParamsE)
        /*023c*/ 	.word	0x000000a8


	//----- nvinfo : EIATTR_FRAME_SIZE
	.align		4
.L_131:
        /*0240*/ 	.byte	0x04, 0x11
        /*0242*/ 	.short	(.L_133 - .L_132)
	.align		4
.L_132:
        /*0244*/ 	.word	index@(_ZN7cutlass13device_kernelIN5flash11enable_sm90INS1_16FlashAttnFwdSm90INS1_25CollectiveMainloopFwdSm90ILi2EN4cute5tupleIJNS5_1CILi1EEES8_S8_EEENS6_IJNS7_ILi64EEESA_SA_EEELi512ENS_10bfloat16_tEfNS_4arch4Sm90ELb1ELb0ELb1ELb0ELb0ELb0ELb1ELb0ELb0ELb1ELb1ELb0EEENS1_21CollectiveEpilogueFwdINS6_IJSA_NS7_ILi512EEESA_EEES9_SC_SE_Li256ELb0ELb1ELb1ELb0EEENS1_19SingleTileSchedulerILb0ELb1ELb1ELi64EEEEEEEEEvNT_6ParamsE)
        /*0248*/ 	.word	0x00000038


	//----- nvinfo : EIATTR_REGCOUNT
	.align		4
.L_133:
        /*024c*/ 	.byte	0x04, 0x2f
        /*024e*/ 	.short	(.L_135 - .L_134)
	.align		4
.L_134:
        /*0250*/ 	.word	index@(_ZN7cutlass13device_kernelIN5flash11enable_sm90INS1_16FlashAttnFwdSm90INS1_25CollectiveMainloopFwdSm90ILi2EN4cute5tupleIJNS5_1CILi1EEES8_S8_EEENS6_IJNS7_ILi64EEESA_SA_EEELi512ENS_10bfloat16_tEfNS_4arch4Sm90ELb1ELb0ELb1ELb0ELb0ELb0ELb0ELb0ELb0ELb1ELb1ELb0EEENS1_21CollectiveEpilogueFwdINS6_IJSA_NS7_ILi512EEESA_EEES9_SC_SE_Li256ELb0ELb1ELb1ELb0EEENS1_19SingleTileSchedulerILb0ELb1ELb1ELi64EEEEEEEEEvNT_6ParamsE)
        /*0254*/ 	.word	0x000000a8


	//----- nvinfo : EIATTR_FRAME_SIZE
	.align		4
.L_135:
        /*0258*/ 	.byte	0x04, 0x11
        /*025a*/ 	.short	(.L_137 - .L_136)
	.align		4
.L_136:
        /*025c*/ 	.word	index@(_ZN7cutlass13device_kernelIN5flash11enable_sm90INS1_16FlashAttnFwdSm90INS1_25CollectiveMainloopFwdSm90ILi2EN4cute5tupleIJNS5_1CILi1EEES8_S8_EEENS6_IJNS7_ILi64EEESA_SA_EEELi512ENS_10bfloat16_tEfNS_4arch4Sm90ELb1ELb0ELb1ELb0ELb0ELb0ELb0ELb0ELb0ELb1ELb1ELb0EEENS1_21CollectiveEpilogueFwdINS6_IJSA_NS7_ILi512EEESA_EEES9_SC_SE_Li256ELb0ELb1ELb1ELb0EEENS1_19SingleTileSchedulerILb0ELb1ELb1ELi64EEEEEEEEEvNT_6ParamsE)
        /*0260*/ 	.word	0x00000010


	//----- nvinfo : EIATTR_REGCOUNT
	.align		4
.L_137:
        /*0264*/ 	.byte	0x04, 0x2f
        /*0266*/ 	.short	(.L_139 - .L_138)
	.align		4
.L_138:
        /*0268*/ 	.word	index@(_ZN7cutlass13device_kernelIN5flash11enable_sm90INS1_16FlashAttnFwdSm90INS1_25CollectiveMainloopFwdSm90ILi2EN4cute5tupleIJNS5_1CILi1EEES8_S8_EEENS6_IJNS7_ILi64EEESA_SA_EEELi512ENS_10bfloat16_tEfNS_4arch4Sm90ELb0ELb1ELb1ELb1ELb0ELb1ELb1ELb0ELb0ELb1ELb1ELb0EEENS1_21CollectiveEpilogueFwdINS6_IJSA_NS7_ILi512EEESA_EEES9_SC_SE_Li256ELb1ELb1ELb1ELb0EEENS1_36VarlenDynamicPersistentTileSchedulerILi64ELi64ELi256ELi128ELb1ELb1ELb1ELb1ELb0ELb1EEEEEEEEEvNT_6ParamsE)
        /*026c*/ 	.word	0x000000a8


	//----- nvinfo : EIATTR_FRAME_SIZE
	.align		4
.L_139:
        /*0270*/ 	.byte	0x04, 0x11
        /*0272*/ 	.short	(.L_141 - .L_140)
	.align		4
.L_140:
        /*0274*/ 	.word	index@($_ZN7cutlass13device_kernelIN5flash11enable_sm90INS1_16FlashAttnFwdSm90INS1_25CollectiveMainloopFwdSm90ILi2EN4cute5tupleIJNS5_1CILi1EEES8_S8_EEENS6_IJNS7_ILi64EEESA_SA_EEELi512ENS_10bfloat16_tEfNS_4arch4Sm90ELb0ELb1ELb1ELb1ELb0ELb1ELb1ELb0ELb0ELb1ELb1ELb0EEENS1_21CollectiveEpilogueFwdINS6_IJSA_NS7_ILi512EEESA_EEES9_SC_SE_Li256ELb1ELb1ELb1ELb0EEENS1_36VarlenDynamicPersistentTileSchedulerILi64ELi64ELi256ELi128ELb1ELb1ELb1ELb1ELb0ELb1EEEEEEEEEvNT_6ParamsE$_ZZN5flash25CollectiveMainloopFwdSm90ILi2EN4cute5tupleIJNS1_1CILi1EEES4_S4_EEENS2_IJNS3_ILi64EEES6_S6_EEELi512EN7cutlass10bfloat16_tEfNS8_4arch4Sm90ELb0ELb1ELb1ELb1ELb0ELb1ELb1ELb0ELb0ELb1ELb1ELb0EE3mmaINS_16FlashAttnFwdSm90ISC_NS_21CollectiveEpilogueFwdINS2_IJS6_NS3_ILi512EEES6_EEES5_S9_SB_Li256ELb1ELb1ELb1ELb0EEENS_36VarlenDynamicPersistentTileSchedulerILi64ELi64ELi256ELi128ELb1ELb1ELb1ELb1ELb0ELb1EEEE13SharedStorageENS1_6TensorINS1_11ArrayEngineIfLm128EEENS1_6LayoutINS2_IJNS2_IJNS3_ILi2EEESR_NS3_ILi32EEEEEES4_S4_EEENS2_IJNS2_IJS4_SR_NS3_ILi4EEEEEENS3_ILi0EEESX_EEEEEEENS_7SoftmaxILi2ELi0EEEEEbRKNSC_6ParamsENS8_25PipelineTmaAsyncNoClusterILi2ENS8_16PipelineTmaAsyncILi2EEEEES19_RNS8_13PipelineStateILj2EEERT0_RT1_iRiRKNS_16SeqlenInfoQKNewKILb1ELb1EEENS2_IJiiiiEEERT_ENKUliT_T0_T1_E_clIZSD_ISM_S10_S12_EbS15_S19_S19_S1C_S1E_S1G_iS1H_S1L_S1M_S1O_EUlRS1P_iE0_NS3_ILb1EEES1W_EEDaiS1P_S1Q_S1R_)
        /*0278*/ 	.word	0x000004f0


	//----- nvinfo : EIATTR_FRAME_SIZE
	.align		4
.L_141:
        /*027c*/ 	.byte	0x04, 0x11
        /*027e*/ 	.short	(.L_143 - .L_142)
	.align		4
.L_142:
        /*0280*/ 	.word	index@(_ZN7cutlass13device_kernelIN5flash11enable_sm90INS1_16FlashAttnFwdSm90INS1_25CollectiveMainloopFwdSm90ILi2EN4cute5tupleIJNS5_1CILi1EEES8_S8_EEENS6_IJNS7_ILi64EEESA_SA_EEELi512ENS_10bfloat16_tEfNS_4arch4Sm90ELb0ELb1ELb1ELb1ELb0ELb1ELb1ELb0ELb0ELb1ELb1ELb0EEENS1_21CollectiveEpilogueFwdINS6_IJSA_NS7_ILi512EEESA_EEES9_SC_SE_Li256ELb1ELb1ELb1ELb0EEENS1_36VarlenDynamicPersistentTileSchedulerILi64ELi64ELi256ELi128ELb1ELb1ELb1ELb1ELb0ELb1EEEEEEEEEvNT_6ParamsE)
        /*0284*/ 	.word	0x000004f0


	//----- nvinfo : EIATTR_REGCOUNT
	.align		4
.L_143:
        /*0288*/ 	.byte	0x04, 0x2f
        /*028a*/ 	.short	(.L_145 - .L_144)
	.align		4
.L_144:
        /*028c*/ 	.word	index@(_ZN7cutlass13device_kernelIN5flash11enable_sm90INS1_16FlashAttnFwdSm90INS1_25CollectiveMainloopFwdSm90ILi2EN4cute5tupleIJNS5_1CILi1EEES8_S8_EEENS6_IJNS7_ILi64EEESA_SA_EEELi512ENS_10bfloat16_tEfNS_4arch4Sm90ELb0ELb1ELb1ELb1ELb0ELb0ELb1ELb0ELb0ELb1ELb1ELb0EEENS1_21CollectiveEpilogueFwdINS6_IJSA_NS7_ILi512EEESA_EEES9_SC_SE_Li256ELb1ELb1ELb1ELb0EEENS1_36VarlenDynamicPersistentTileSchedulerILi64ELi64ELi256ELi128ELb1ELb1ELb1ELb1ELb0ELb1EEEEEEEEEvNT_6ParamsE)
        /*0290*/ 	.word	0x000000a8


	//----- nvinfo : EIATTR_FRAME_SIZE
	.align		4
.L_145:
        /*0294*/ 	.byte	0x04, 0x11
        /*0296*/ 	.short	(.L_147 - .L_146)
	.align		4
.L_146:
        /*0298*/ 	.word	index@($_ZN7cutlass13device_kernelIN5flash11enable_sm90INS1_16FlashAttnFwdSm90INS1_25CollectiveMainloopFwdSm90ILi2EN4cute5tupleIJNS5_1CILi1EEES8_S8_EEENS6_IJNS7_ILi64EEESA_SA_EEELi512ENS_10bfloat16_tEfNS_4arch4Sm90ELb0ELb1ELb1ELb1ELb0ELb0ELb1ELb0ELb0ELb1ELb1ELb0EEENS1_21CollectiveEpilogueFwdINS6_IJSA_NS7_ILi512EEESA_EEES9_SC_SE_Li256ELb1ELb1ELb1ELb0EEENS1_36VarlenDynamicPersistentTileSchedulerILi64ELi64ELi256ELi128ELb1ELb1ELb1ELb1ELb0ELb1EEEEEEEEEvNT_6ParamsE$_ZZN5flash25CollectiveMainloopFwdSm90ILi2EN4cute5tupleIJNS1_1CILi1EEES4_S4_EEENS2_IJNS3_ILi64EEES6_S6_EEELi512EN7cutlass10bfloat16_tEfNS8_4arch4Sm90ELb0ELb1ELb1ELb1ELb0ELb0ELb1ELb0ELb0ELb1ELb1ELb0EE3mmaINS_16FlashAttnFwdSm90ISC_NS_21CollectiveEpilogueFwdINS2_IJS6_NS3_ILi512EEES6_EEES5_S9_SB_Li256ELb1ELb1ELb1ELb0EEENS_36VarlenDynamicPersistentTileSchedulerILi64ELi64ELi256ELi128ELb1ELb1ELb1ELb1ELb0ELb1EEEE13SharedStorageENS1_6TensorINS1_11ArrayEngineIfLm128EEENS1_6LayoutINS2_IJNS2_IJNS3_ILi2EEESR_NS3_ILi32EEEEEES4_S4_EEENS2_IJNS2_IJS4_SR_NS3_ILi4EEEEEENS3_ILi0EEESX_EEEEEEENS_7SoftmaxILi2ELi0EEEEEbRKNSC_6ParamsENS8_25PipelineTmaAsyncNoClusterILi2ENS8_16PipelineTmaAsyncILi2EEEEES19_RNS8_13PipelineStateILj2EEERT0_RT1_iRiRKNS_16SeqlenInfoQKNewKILb1ELb0EEENS2_IJiiiiEEERT_ENKUliT_T0_T1_E_clIZSD_ISM_S10_S12_EbS15_S19_S19_S1C_S1E_S1G_iS1H_S1L_S1M_S1O_EUlRS1P_iE1_NS3_ILb0EEENS3_ILb1EEEEEDaiS1P_S1Q_S1R_)
        /*029c*/ 	.word	0x000004c0


	//----- nvinfo : EIATTR_FRAME_SIZE
	.align		4
.L_147:
        /*02a0*/ 	.byte	0x04, 0x11
        /*02a2*/ 	.short	(.L_149 - .L_148)
	.align		4
.L_148:
        /*02a4*/ 	.word	index@(_ZN7cutlass13device_kernelIN5flash11enable_sm90INS1_16FlashAttnFwdSm90INS1_25CollectiveMainloopFwdSm90ILi2EN4cute5tupleIJNS5_1CILi1EEES8_S8_EEENS6_IJNS7_ILi64EEESA_SA_EEELi512ENS_10bfloat16_tEfNS_4arch4Sm90ELb0ELb1ELb1ELb1ELb0ELb0ELb1ELb0ELb0ELb1ELb1ELb0EEENS1_21CollectiveEpilogueFwdINS6_IJSA_NS7_ILi512EEESA_EEES9_SC_SE_Li256ELb1ELb1ELb1ELb0EEENS1_36VarlenDynamicPersistentTileSchedulerILi64ELi64ELi256ELi128ELb1ELb1ELb1ELb1ELb0ELb1EEEEEEEEEvNT_6ParamsE)
        /*02a8*/ 	.word	0x000004c0


	//----- nvinfo : EIATTR_REGCOUNT
	.align		4
.L_149:
        /*02ac*/ 	.byte	0x04, 0x2f
        /*02ae*/ 	.short	(.L_151 - .L_150)
	.align		4
.L_150:
        /*02b0*/ 	.word	index@(_ZN7cutlass13device_kernelIN5flash11enable_sm90INS1_16FlashAttnFwdSm90INS1_25CollectiveMainloopFwdSm90ILi2EN4cute5tupleIJNS5_1CILi1EEES8_S8_EEENS6_IJNS7_ILi64EEESA_SA_EEELi512ENS_10bfloat16_tEfNS_4arch4Sm90ELb0ELb1ELb1ELb1ELb0ELb1ELb0ELb0ELb0ELb1ELb1ELb0EEENS1_21CollectiveEpilogueFwdINS6_IJSA_NS7_ILi512EEESA_EEES9_SC_SE_Li256ELb1ELb1ELb1ELb0EEENS1_36VarlenDynamicPersistentTileSchedulerILi64ELi64ELi256ELi128ELb1ELb1ELb1ELb1ELb0ELb1EEEEEEEEEvNT_6ParamsE)
        /*02b4*/ 	.word	0x000000a8


	//----- nvinfo : EIATTR_FRAME_SIZE
	.align		4
.L_151:
        /*02b8*/ 	.byte	0x04, 0x11
        /*02ba*/ 	.short	(.L_153 - .L_152)
	.align		4
.L_152:
        /*02bc*/ 	.word	index@(_ZN7cutlass13device_kernelIN5flash11enable_sm90INS1_16FlashAttnFwdSm90INS1_25CollectiveMainloopFwdSm90ILi2EN4cute5tupleIJNS5_1CILi1EEES8_S8_EEENS6_IJNS7_ILi64EEESA_SA_EEELi512ENS_10bfloat16_tEfNS_4arch4Sm90ELb0ELb1ELb1ELb1ELb0ELb1ELb0ELb0ELb0ELb1ELb1ELb0EEENS1_21CollectiveEpilogueFwdINS6_IJSA_NS7_ILi512EEESA_EEES9_SC_SE_Li256ELb1ELb1ELb1ELb0EEENS1_36VarlenDynamicPersistentTileSchedulerILi64ELi64ELi256ELi128ELb1ELb1ELb1ELb1ELb0ELb1EEEEEEEEEvNT_6ParamsE)
        /*02c0*/ 	.word	0x00000070


	//----- nvinfo : EIATTR_REGCOUNT
	.align		4
.L_153:
        /*02c4*/ 	.byte	0x04, 0x2f
        /*02c6*/ 	.short	(.L_155 - .L_154)
	.align		4
.L_154:
        /*02c8*/ 	.word	index@(_ZN7cutlass13device_kernelIN5flash11enable_sm90INS1_16FlashAttnFwdSm90INS1_25CollectiveMainloopFwdSm90ILi2EN4cute5tupleIJNS5_1CILi1EEES8_S8_EEENS6_IJNS7_ILi64EEESA_SA_EEELi512ENS_10bfloat16_tEfNS_4arch4Sm90ELb0ELb1ELb1ELb1ELb0ELb0ELb0ELb0ELb0ELb1ELb1ELb0EEENS1_21CollectiveEpilogueFwdINS6_IJSA_NS7_ILi512EEESA_EEES9_SC_SE_Li256ELb1ELb1ELb1ELb0EEENS1_36VarlenDynamicPersistentTileSchedulerILi64ELi64ELi256ELi128ELb1ELb1ELb1ELb1ELb0ELb1EEEEEEEEEvNT_6ParamsE)
        /*02cc*/ 	.word	0x000000a8


	//----- nvinfo : EIATTR_FRAME_SIZE
	.align		4
.L_155:
        /*02d0*/ 	.byte	0x04, 0x11
        /*02d2*/ 	.short	(.L_157 - .L_156)
	.align		4
.L_156:
        /*02d4*/ 	.word	index@(_ZN7cutlass13device_kernelIN5flash11enable_sm90INS1_16FlashAttnFwdSm90INS1_25CollectiveMainloopFwdSm90ILi2EN4cute5tupleIJNS5_1CILi1EEES8_S8_EEENS6_IJNS7_ILi64EEESA_SA_EEELi512ENS_10bfloat16_tEfNS_4arch4Sm90ELb0ELb1ELb1ELb1ELb0ELb0ELb0ELb0ELb0ELb1ELb1ELb0EEENS1_21CollectiveEpilogueFwdINS6_IJSA_NS7_ILi512EEESA_EEES9_SC_SE_Li256ELb1ELb1ELb1ELb0EEENS1_36VarlenDynamicPersistentTileSchedulerILi64ELi64ELi256ELi128ELb1ELb1ELb1ELb1ELb0ELb1EEEEEEEEEvNT_6ParamsE)
        /*02d8*/ 	.word	0x00000060


	//----- nvinfo : EIATTR_REGCOUNT
	.align		4
.L_157:
        /*02dc*/ 	.byte	0x04, 0x2f
        /*02de*/ 	.short	(.L_159 - .L_158)
	.align		4
.L_158:
        /*02e0*/ 	.word	index@(_ZN7cutlass13device_kernelIN5flash11enable_sm90INS1_16FlashAttnFwdSm90INS1_25CollectiveMainloopFwdSm90ILi2EN4cute5tupleIJNS5_1CILi1EEES8_S8_EEENS6_IJNS7_ILi64EEESA_SA_EEELi512ENS_10bfloat16_tEfNS_4arch4Sm90ELb0ELb1ELb1ELb0ELb0ELb0ELb1ELb0ELb0ELb1ELb1ELb0EEENS1_21CollectiveEpilogueFwdINS6_IJSA_NS7_ILi512EEESA_EEES9_SC_SE_Li256ELb0ELb1ELb1ELb0EEENS1_19SingleTileSchedulerILb0ELb1ELb1ELi64EEEEEEEEEvNT_6ParamsE)
        /*02e4*/ 	.word	0x000000a8


	//----- nvinfo : EIATTR_FRAME_SIZE
	.align		4
.L_159:
        /*02e8*/ 	.byte	0x04, 0x11
        /*02ea*/ 	.short	(.L_161 - .L_160)
	.align		4
.L_160:
        /*02ec*/ 	.word	index@($_ZN7cutlass13device_kernelIN5flash11enable_sm90INS1_16FlashAttnFwdSm90INS1_25CollectiveMainloopFwdSm90ILi2EN4cute5tupleIJNS5_1CILi1EEES8_S8_EEENS6_IJNS7_ILi64EEESA_SA_EEELi512ENS_10bfloat16_tEfNS_4arch4Sm90ELb0ELb1ELb1ELb0ELb0ELb0ELb1ELb0ELb0ELb1ELb1ELb0EEENS1_21CollectiveEpilogueFwdINS6_IJSA_NS7_ILi512EEESA_EEES9_SC_SE_Li256ELb0ELb1ELb1ELb0EEENS1_19SingleTileSchedulerILb0ELb1ELb1ELi64EEEEEEEEEvNT_6ParamsE$_ZZN5flash25CollectiveMainloopFwdSm90ILi2EN4cute5tupleIJNS1_1CILi1EEES4_S4_EEENS2_IJNS3_ILi64EEES6_S6_EEELi512EN7cutlass10bfloat16_tEfNS8_4arch4Sm90ELb0ELb1ELb1ELb0ELb0ELb0ELb1ELb0ELb0ELb1ELb1ELb0EE3mmaINS_16FlashAttnFwdSm90ISC_NS_21CollectiveEpilogueFwdINS2_IJS6_NS3_ILi512EEES6_EEES5_S9_SB_Li256ELb0ELb1ELb1ELb0EEENS_19SingleTileSchedulerILb0ELb1ELb1ELi64EEEE13SharedStorageENS1_6TensorINS1_11ArrayEngineIfLm128EEENS1_6LayoutINS2_IJNS2_IJNS3_ILi2EEESR_NS3_ILi32EEEEEES4_S4_EEENS2_IJNS2_IJS4_SR_NS3_ILi4EEEEEENS3_ILi0EEESX_EEEEEEENS_7SoftmaxILi2ELi0EEEEEbRKNSC_6ParamsENS8_25PipelineTmaAsyncNoClusterILi2ENS8_16PipelineTmaAsyncILi2EEEEES19_RNS8_13PipelineStateILj2EEERT0_RT1_iRiRKNS_16SeqlenInfoQKNewKILb0ELb0EEENS2_IJiiiiEEERT_ENKUliT_T0_T1_E_clIZSD_ISM_S10_S12_EbS15_S19_S19_S1C_S1E_S1G_iS1H_S1L_S1M_S1O_EUlRS1P_iE1_NS3_ILb0EEENS3_ILb1EEEEEDaiS1P_S1Q_S1R_)
        /*02f0*/ 	.word	0x00000480


	//----- nvinfo : EIATTR_FRAME_SIZE
	.align		4
.L_161:
        /*02f4*/ 	.byte	0x04, 0x11
        /*02f6*/ 	.short	(.L_163 - .L_162)
	.align		4
.L_162:
        /*02f8*/ 	.word	index@(_ZN7cutlass13device_kernelIN5flash11enable_sm90INS1_16FlashAttnFwdSm90INS1_25CollectiveMainloopFwdSm90ILi2EN4cute5tupleIJNS5_1CILi1EEES8_S8_EEENS6_IJNS7_ILi64EEESA_SA_EEELi512ENS_10bfloat16_tEfNS_4arch4Sm90ELb0ELb1ELb1ELb0ELb0ELb0ELb1ELb0ELb0ELb1ELb1ELb0EEENS1_21CollectiveEpilogueFwdINS6_IJSA_NS7_ILi512EEESA_EEES9_SC_SE_Li256ELb0ELb1ELb1ELb0EEENS1_19SingleTileSchedulerILb0ELb1ELb1ELi64EEEEEEEEEvNT_6ParamsE)
        /*02fc*/ 	.word	0x00000480


	//----- nvinfo : EIATTR_REGCOUNT
	.align		4
.L_163:
        /*0300*/ 	.byte	0x04, 0x2f
        /*0302*/ 	.short	(.L_165 - .L_164)
	.align		4
.L_164:
        /*0304*/ 	.word	index@(_ZN7cutlass13device_kernelIN5flash11enable_sm90INS1_16FlashAttnFwdSm90INS1_25CollectiveMainloopFwdSm90ILi2EN4cute5tupleIJNS5_1CILi1EEES8_S8_EEENS6_IJNS7_ILi64EEESA_SA_EEELi512ENS_10bfloat16_tEfNS_4arch4Sm90ELb0ELb1ELb1ELb0ELb0ELb0ELb0ELb0ELb0ELb1ELb1ELb0EEENS1_21CollectiveEpilogueFwdINS6_IJSA_NS7_ILi512EEESA_EEES9_SC_SE_Li256ELb0ELb1ELb1ELb0EEENS1_19SingleTileSchedulerILb0ELb1ELb1ELi64EEEEEEEEEvNT_6ParamsE)
        /*0308*/ 	.word	0x000000a8


	//----- nvinfo : EIATTR_FRAME_SIZE
	.align		4
.L_165:
        /*030c*/ 	.byte	0x04, 0x11
        /*030e*/ 	.short	(.L_167 - .L_166)
	.align		4
.L_166:
        /*0310*/ 	.word	index@(_ZN7cutlass13device_kernelIN5flash11enable_sm90INS1_16FlashAttnFwdSm90INS1_25CollectiveMainloopFwdSm90ILi2EN4cute5tupleIJNS5_1CILi1EEES8_S8_EEENS6_IJNS7_ILi64EEESA_SA_EEELi512ENS_10bfloat16_tEfNS_4arch4Sm90ELb0ELb1ELb1ELb0ELb0ELb0ELb0ELb0ELb0ELb1ELb1ELb0EEENS1_21CollectiveEpilogueFwdINS6_IJSA_NS7_ILi512EEESA_EEES9_SC_SE_Li256ELb0ELb1ELb1ELb0EEENS1_19SingleTileSchedulerILb0ELb1ELb1ELi64EEEEEEEEEvNT_6ParamsE)
        /*0314*/ 	.word	0x00000010


	//----- nvinfo : EIATTR_REGCOUNT
	.align		4
.L_167:
        /*0318*/ 	.byte	0x04, 0x2f
        /*031a*/ 	.short	(.L_169 - .L_168)
	.align		4
.L_168:
        /*031c*/ 	.word	index@(_ZN7cutlass13device_kernelIN5flash11enable_sm90INS1_16FlashAttnFwdSm90INS1_25CollectiveMainloopFwdSm90ILi2EN4cute5tupleIJNS5_1CILi1EEES8_S8_EEENS6_IJNS7_ILi64EEESA_SA_EEELi512ENS_10bfloat16_tEfNS_4arch4Sm90ELb0ELb0ELb1ELb1ELb0ELb1ELb1ELb0ELb0ELb1ELb1ELb0EEENS1_21CollectiveEpilogueFwdINS6_IJSA_NS7_ILi512EEESA_EEES9_SC_SE_Li256ELb1ELb1ELb1ELb0EEENS1_36VarlenDynamicPersistentTileSchedulerILi64ELi64ELi256ELi128ELb1ELb1ELb1ELb0ELb1ELb1EEEEEEEEEvNT_6ParamsE)
        /*0320*/ 	.word	0x000000a8


	//----- nvinfo : EIATTR_FRAME_SIZE
	.align		4
.L_169:
        /*0324*/ 	.byte	0x04, 0x11
        /*0326*/ 	.short	(.L_171 - .L_170)
	.align		4
.L_170:
        /*0328*/ 	.word	index@(_ZN7cutlass13device_kernelIN5flash11enable_sm90INS1_16FlashAttnFwdSm90INS1_25CollectiveMainloopFwdSm90ILi2EN4cute5tupleIJNS5_1CILi1EEES8_S8_EEENS6_IJNS7_ILi64EEESA_SA_EEELi512ENS_10bfloat16_tEfNS_4arch4Sm90ELb0ELb0ELb1ELb1ELb0ELb1ELb1ELb0ELb0ELb1ELb1ELb0EEENS1_21CollectiveEpilogueFwdINS6_IJSA_NS7_ILi512EEESA_EEES9_SC_SE_Li256ELb1ELb1ELb1ELb0EEENS1_36VarlenDynamicPersistentTileSchedulerILi64ELi64ELi256ELi128ELb1ELb1ELb1ELb0ELb1ELb1EEEEEEEEEvNT_6ParamsE)
        /*032c*/ 	.word	0x00000098


	//----- nvinfo : EIATTR_REGCOUNT
	.align		4
.L_171:
        /*0330*/ 	.byte	0x04, 0x2f
        /*0332*/ 	.short	(.L_173 - .L_172)
	.align		4
.L_172:
        /*0334*/ 	.word	index@(_ZN7cutlass13device_kernelIN5flash11enable_sm90INS1_16FlashAttnFwdSm90INS1_25CollectiveMainloopFwdSm90ILi2EN4cute5tupleIJNS5_1CILi1EEES8_S8_EEENS6_IJNS7_ILi64EEESA_SA_EEELi512ENS_10bfloat16_tEfNS_4arch4Sm90ELb0ELb0ELb1ELb1ELb0ELb0ELb1ELb0ELb0ELb1ELb1ELb0EEENS1_21CollectiveEpilogueFwdINS6_IJSA_NS7_ILi512EEESA_EEES9_SC_SE_Li256ELb1ELb1ELb1ELb0EEENS1_36VarlenDynamicPersistentTileSchedulerILi64ELi64ELi256ELi128ELb1ELb1ELb1ELb0ELb1ELb1EEEEEEEEEvNT_6ParamsE)
        /*0338*/ 	.word	0x000000a8


	//----- nvinfo : EIATTR_FRAME_SIZE
	.align		4
.L_173:
        /*033c*/ 	.byte	0x04, 0x11
        /*033e*/ 	.short	(.L_175 - .L_174)
	.align		4
.L_174:
        /*0340*/ 	.word	index@(_ZN7cutlass13device_kernelIN5flash11enable_sm90INS1_16FlashAttnFwdSm90INS1_25CollectiveMainloopFwdSm90ILi2EN4cute5tupleIJNS5_1CILi1EEES8_S8_EEENS6_IJNS7_ILi64EEESA_SA_EEELi512ENS_10bfloat16_tEfNS_4arch4Sm90ELb0ELb0ELb1ELb1ELb0ELb0ELb1ELb0ELb0ELb1ELb1ELb0EEENS1_21CollectiveEpilogueFwdINS6_IJSA_NS7_ILi512EEESA_EEES9_SC_SE_Li256ELb1ELb1ELb1ELb0EEENS1_36VarlenDynamicPersistentTileSchedulerILi64ELi64ELi256ELi128ELb1ELb1ELb1ELb0ELb1ELb1EEEEEEEEEvNT_6ParamsE)
        /*0344*/ 	.word	0x00000078


	//----- nvinfo : EIATTR_REGCOUNT
	.align		4
.L_175:
        /*0348*/ 	.byte	0x04, 0x2f
        /*034a*/ 	.short	(.L_177 - .L_176)
	.align		4
.L_176:
        /*034c*/ 	.word	index@(_ZN7cutlass13device_kernelIN5flash11enable_sm90INS1_16FlashAttnFwdSm90INS1_25CollectiveMainloopFwdSm90ILi2EN4cute5tupleIJNS5_1CILi1EEES8_S8_EEENS6_IJNS7_ILi64EEESA_SA_EEELi512ENS_10bfloat16_tEfNS_4arch4Sm90ELb0ELb0ELb1ELb1ELb0ELb1ELb0ELb0ELb0ELb1ELb1ELb0EEENS1_21CollectiveEpilogueFwdINS6_IJSA_NS7_ILi512EEESA_EEES9_SC_SE_Li256ELb1ELb1ELb1ELb0EEENS1_36VarlenDynamicPersistentTileSchedulerILi64ELi64ELi256ELi128ELb1ELb1ELb1ELb0ELb1ELb1EEEEEEEEEvNT_6ParamsE)
        /*0350*/ 	.word	0x000000a8


	//----- nvinfo : EIATTR_FRAME_SIZE
	.align		4
.L_177:
        /*0354*/ 	.byte	0x04, 0x11
        /*0356*/ 	.short	(.L_179 - .L_178)
	.align		4
.L_178:
        /*0358*/ 	.word	index@(_ZN7cutlass13device_kernelIN5flash11enable_sm90INS1_16FlashAttnFwdSm90INS1_25CollectiveMainloopFwdSm90ILi2EN4cute5tupleIJNS5_1CILi1EEES8_S8_EEENS6_IJNS7_ILi64EEESA_SA_EEELi512ENS_10bfloat16_tEfNS_4arch4Sm90ELb0ELb0ELb1ELb1ELb0ELb1ELb0ELb0ELb0ELb1ELb1ELb0EEENS1_21CollectiveEpilogueFwdINS6_IJSA_NS7_ILi512EEESA_EEES9_SC_SE_Li256ELb1ELb1ELb1ELb0EEENS1_36VarlenDynamicPersistentTileSchedulerILi64ELi64ELi256ELi128ELb1ELb1ELb1ELb0ELb1ELb1EEEEEEEEEvNT_6ParamsE)
        /*035c*/ 	.word	0x00000080


	//----- nvinfo : EIATTR_REGCOUNT
	.align		4
.L_179:
        /*0360*/ 	.byte	0x04, 0x2f
        /*0362*/ 	.short	(.L_181 - .L_180)
	.align		4
.L_180:
        /*0364*/ 	.word	index@(_ZN7cutlass13device_kernelIN5flash11enable_sm90INS1_16FlashAttnFwdSm90INS1_25CollectiveMainloopFwdSm90ILi2EN4cute5tupleIJNS5_1CILi1EEES8_S8_EEENS6_IJNS7_ILi64EEESA_SA_EEELi512ENS_10bfloat16_tEfNS_4arch4Sm90ELb0ELb0ELb1ELb1ELb0ELb0ELb0ELb0ELb0ELb1ELb1ELb0EEENS1_21CollectiveEpilogueFwdINS6_IJSA_NS7_ILi512EEESA_EEES9_SC_SE_Li256ELb1ELb1ELb1ELb0EEENS1_36VarlenDynamicPersistentTileSchedulerILi64ELi64ELi256ELi128ELb1ELb1ELb1ELb0ELb1ELb1EEEEEEEEEvNT_6ParamsE)
        /*0368*/ 	.word	0x000000a8


	//----- nvinfo : EIATTR_FRAME_SIZE
	.align		4
.L_181:
        /*036c*/ 	.byte	0x04, 0x11
        /*036e*/ 	.short	(.L_183 - .L_182)
	.align		4
.L_182:
        /*0370*/ 	.word	index@(_ZN7cutlass13device_kernelIN5flash11enable_sm90INS1_16FlashAttnFwdSm90INS1_25CollectiveMainloopFwdSm90ILi2EN4cute5tupleIJNS5_1CILi1EEES8_S8_EEENS6_IJNS7_ILi64EEESA_SA_EEELi512ENS_10bfloat16_tEfNS_4arch4Sm90ELb0ELb0ELb1ELb1ELb0ELb0ELb0ELb0ELb0ELb1ELb1ELb0EEENS1_21CollectiveEpilogueFwdINS6_IJSA_NS7_ILi512EEESA_EEES9_SC_SE_Li256ELb1ELb1ELb1ELb0EEENS1_36VarlenDynamicPersistentTileSchedulerILi64ELi64ELi256ELi128ELb1ELb1ELb1ELb0ELb1ELb1EEEEEEEEEvNT_6ParamsE)
        /*0374*/ 	.word	0x00000060


	//----- nvinfo : EIATTR_REGCOUNT
	.align		4
.L_183:
        /*0378*/ 	.byte	0x04, 0x2f
        /*037a*/ 	.short	(.L_185 - .L_184)
	.align		4
.L_184:
        /*037c*/ 	.word	index@(_ZN7cutlass13device_kernelIN5flash11enable_sm90INS1_16FlashAttnFwdSm90INS1_25CollectiveMainloopFwdSm90ILi2EN4cute5tupleIJNS5_1CILi1EEES8_S8_EEENS6_IJNS7_ILi64EEESA_SA_EEELi512ENS_10bfloat16_tEfNS_4arch4Sm90ELb0ELb0ELb1ELb0ELb0ELb0ELb1ELb0ELb0ELb1ELb1ELb0EEENS1_21CollectiveEpilogueFwdINS6_IJSA_NS7_ILi512EEESA_EEES9_SC_SE_Li256ELb0ELb1ELb1ELb0EEENS1_19SingleTileSchedulerILb0ELb1ELb1ELi64EEEEEEEEEvNT_6ParamsE)
        /*0380*/ 	.word	0x000000a8


	//----- nvinfo : EIATTR_FRAME_SIZE
	.align		4
.L_185:
        /*0384*/ 	.byte	0x04, 0x11
        /*0386*/ 	.short	(.L_187 - .L_186)
	.align		4
.L_186:
        /*0388*/ 	.word	index@(_ZN7cutlass13device_kernelIN5flash11enable_sm90INS1_16FlashAttnFwdSm90INS1_25CollectiveMainloopFwdSm90ILi2EN4cute5tupleIJNS5_1CILi1EEES8_S8_EEENS6_IJNS7_ILi64EEESA_SA_EEELi512ENS_10bfloat16_tEfNS_4arch4Sm90ELb0ELb0ELb1ELb0ELb0ELb0ELb1ELb0ELb0ELb1ELb1ELb0EEENS1_21CollectiveEpilogueFwdINS6_IJSA_NS7_ILi512EEESA_EEES9_SC_SE_Li256ELb0ELb1ELb1ELb0EEENS1_19SingleTileSchedulerILb0ELb1ELb1ELi64EEEEEEEEEvNT_6ParamsE)
        /*038c*/ 	.word	0x00000030


	//----- nvinfo : EIATTR_REGCOUNT
	.align		4
.L_187:
        /*0390*/ 	.byte	0x04, 0x2f
        /*0392*/ 	.short	(.L_189 - .L_188)
	.align		4
.L_188:
        /*0394*/ 	.word	index@(_ZN7cutlass13device_kernelIN5flash11enable_sm90INS1_16FlashAttnFwdSm90INS1_25CollectiveMainloopFwdSm90ILi2EN4cute5tupleIJNS5_1CILi1EEES8_S8_EEENS6_IJNS7_ILi64EEESA_SA_EEELi512ENS_10bfloat16_tEfNS_4arch4Sm90ELb0ELb0ELb1ELb0ELb0ELb0ELb0ELb0ELb0ELb1ELb1ELb0EEENS1_21CollectiveEpilogueFwdINS6_IJSA_NS7_ILi512EEESA_EEES9_SC_SE_Li256ELb0ELb1ELb1ELb0EEENS1_19SingleTileSchedulerILb0ELb1ELb1ELi64EEEEEEEEEvNT_6ParamsE)
        /*0398*/ 	.word	0x000000a8


	//----- nvinfo : EIATTR_FRAME_SIZE
	.align		4
.L_189:
        /*039c*/ 	.byte	0x04, 0x11
        /*039e*/ 	.short	(.L_191 - .L_190)
	.align		4
.L_190:
        /*03a0*/ 	.word	index@(_ZN7cutlass13device_kernelIN5flash11enable_sm90INS1_16FlashAttnFwdSm90INS1_25CollectiveMainloopFwdSm90ILi2EN4cute5tupleIJNS5_1CILi1EEES8_S8_EEENS6_IJNS7_ILi64EEESA_SA_EEELi512ENS_10bfloat16_tEfNS_4arch4Sm90ELb0ELb0ELb1ELb0ELb0ELb0ELb0ELb0ELb0ELb1ELb1ELb0EEENS1_21CollectiveEpilogueFwdINS6_IJSA_NS7_ILi512EEESA_EEES9_SC_SE_Li256ELb0ELb1ELb1ELb0EEENS1_19SingleTileSchedulerILb0ELb1ELb1ELi64EEEEEEEEEvNT_6ParamsE)
        /*03a4*/ 	.word	0x00000018


	//----- nvinfo : EIATTR_REGCOUNT
	.align		4
.L_191:
        /*03a8*/ 	.byte	0x04, 0x2f
        /*03aa*/ 	.short	(.L_193 - .L_192)
	.align		4
.L_192:
        /*03ac*/ 	.word	index@(_ZN7cutlass13device_kernelIN5flash11enable_sm90INS1_16FlashAttnFwdSm90INS1_25CollectiveMainloopFwdSm90ILi2EN4cute5tupleIJNS5_1CILi1EEES8_S8_EEENS6_IJNS7_ILi128EEESA_NS7_ILi192EEEEEELi128ENS_10bfloat16_tEfNS_4arch4Sm90ELb1ELb0ELb1ELb1ELb0ELb1ELb0ELb1ELb1ELb1ELb1ELb0EEENS1_21CollectiveEpilogueFwdINS6_IJSA_SA_SA_EEES9_SD_SF_Li256ELb1ELb1ELb1ELb0EEENS1_36VarlenDynamicPersistentTileSchedulerILi128ELi128ELi256ELi128ELb1ELb1ELb1ELb1ELb1ELb1EEEEEEEEEvNT_6ParamsE)
        /*03b0*/ 	.word	0x000000a8


	//----- nvinfo : EIATTR_FRAME_SIZE
	.align		4
.L_193:
        /*03b4*/ 	.byte	0x04, 0x11
        /*03b6*/ 	.short	(.L_195 - .L_194)
	.align		4
.L_194:
        /*03b8*/ 	.word	index@(_ZN7cutlass13device_kernelIN5flash11enable_sm90INS1_16FlashAttnFwdSm90INS1_25CollectiveMainloopFwdSm90ILi2EN4cute5tupleIJNS5_1CILi1EEES8_S8_EEENS6_IJNS7_ILi128EEESA_NS7_ILi192EEEEEELi128ENS_10bfloat16_tEfNS_4arch4Sm90ELb1ELb0ELb1ELb1ELb0ELb1ELb0ELb1ELb1ELb1ELb1ELb0EEENS1_21CollectiveEpilogueFwdINS6_IJSA_SA_SA_EEES9_SD_SF_Li256ELb1ELb1ELb1ELb0EEENS1_36VarlenDynamicPersistentTileSchedulerILi128ELi128ELi256ELi128ELb1ELb1ELb1ELb1ELb1ELb1EEEEEEEEEvNT_6ParamsE)
        /*03bc*/ 	.word	0x000000b0


	//----- nvinfo : EIATTR_REGCOUNT
	.align		4
.L_195:
        /*03c0*/ 	.byte	0x04, 0x2f
        /*03c2*/ 	.short	(.L_197 - .L_196)
	.align		4
.L_196:
        /*03c4*/ 	.word	index@(_ZN7cutlass13device_kernelIN5flash11enable_sm90INS1_16FlashAttnFwdSm90INS1_25CollectiveMainloopFwdSm90ILi2EN4cute5tupleIJNS5_1CILi1EEES8_S8_EEENS6_IJNS7_ILi128EEESA_NS7_ILi192EEEEEELi128ENS_10bfloat16_tEfNS_4arch4Sm90ELb1ELb0ELb1ELb1ELb0ELb0ELb0ELb1ELb1ELb1ELb1ELb0EEENS1_21CollectiveEpilogueFwdINS6_IJSA_SA_SA_EEES9_SD_SF_Li256ELb1ELb1ELb1ELb0EEENS1_36VarlenDynamicPersistentTileSchedulerILi128ELi128ELi256ELi128ELb1ELb1ELb1ELb1ELb1ELb1EEEEEEEEEvNT_6ParamsE)
        /*03c8*/ 	.word	0x000000a8


	//----- nvinfo : EIATTR_FRAME_SIZE
	.align		4
.L_197:
        /*03cc*/ 	.byte	0x04, 0x11
        /*03ce*/ 	.short	(.L_199 - .L_198)
	.align		4
.L_198:
        /*03d0*/ 	.word	index@(_ZN7cutlass13device_kernelIN5flash11enable_sm90INS1_16FlashAttnFwdSm90INS1_25CollectiveMainloopFwdSm90ILi2EN4cute5tupleIJNS5_1CILi1EEES8_S8_EEENS6_IJNS7_ILi128EEESA_NS7_ILi192EEEEEELi128ENS_10bfloat16_tEfNS_4arch4Sm90ELb1ELb0ELb1ELb1ELb0ELb0ELb0ELb1ELb1ELb1ELb1ELb0EEENS1_21CollectiveEpilogueFwdINS6_IJSA_SA_SA_EEES9_SD_SF_Li256ELb1ELb1ELb1ELb0EEENS1_36VarlenDynamicPersistentTileSchedulerILi128ELi128ELi256ELi128ELb1ELb1ELb1ELb1ELb1ELb1EEEEEEEEEvNT_6ParamsE)
        /*03d4*/ 	.word	0x00000068


	//----- nvinfo : EIATTR_REGCOUNT
	.align		4
.L_199:
        /*03d8*/ 	.byte	0x04, 0x2f
        /*03da*/ 	.short	(.L_201 - .L_200)
	.align		4
.L_200:
        /*03dc*/ 	.word	index@(_ZN7cutlass13device_kernelIN5flash11enable_sm90INS1_16FlashAttnFwdSm90INS1_25CollectiveMainloopFwdSm90ILi2EN4cute5tupleIJNS5_1CILi1EEES8_S8_EEENS6_IJNS7_ILi128EEESA_NS7_ILi192EEEEEELi128ENS_10bfloat16_tEfNS_4arch4Sm90ELb1ELb0ELb1ELb0ELb0ELb0ELb0ELb1ELb1ELb1ELb1ELb0EEENS1_21CollectiveEpilogueFwdINS6_IJSA_SA_SA_EEES9_SD_SF_Li256ELb0ELb1ELb1ELb0EEENS1_19SingleTileSchedulerILb0ELb1ELb1ELi128EEEEEEEEEvNT_6ParamsE)
        /*03e0*/ 	.word	0x000000a8


	//----- nvinfo : EIATTR_FRAME_SIZE
	.align		4
.L_201:
        /*03e4*/ 	.byte	0x04, 0x11
        /*03e6*/ 	.short	(.L_203 - .L_202)
	.align		4
.L_202:
        /*03e8*/ 	.word	index@(_ZN7cutlass13device_kernelIN5flash11enable_sm90INS1_16FlashAttnFwdSm90INS1_25CollectiveMainloopFwdSm90ILi2EN4cute5tupleIJNS5_1CILi1EEES8_S8_EEENS6_IJNS7_ILi128EEESA_NS7_ILi192EEEEEELi128ENS_10bfloat16_tEfNS_4arch4Sm90ELb1ELb0ELb1ELb0ELb0ELb0ELb0ELb1ELb1ELb1ELb1ELb0EEENS1_21CollectiveEpilogueFwdINS6_IJSA_SA_SA_EEES9_SD_SF_Li256ELb0ELb1ELb1ELb0EEENS1_19SingleTileSchedulerILb0ELb1ELb1ELi128EEEEEEEEEvNT_6ParamsE)
        /*03ec*/ 	.word	0x00000018


	//----- nvinfo : EIATTR_REGCOUNT
	.align		4
.L_203:
        /*03f0*/ 	.byte	0x04, 0x2f
        /*03f2*/ 	.short	(.L_205 - .L_204)
	.align		4
.L_204:
        /*03f4*/ 	.word	index@(_ZN7cutlass13device_kernelIN5flash11enable_sm90INS1_16FlashAttnFwdSm90INS1_25CollectiveMainloopFwdSm90ILi2EN4cute5tupleIJNS5_1CILi1EEES8_S8_EEENS6_IJNS7_ILi128EEENS7_ILi96EEENS7_ILi192EEEEEELi128ENS_10bfloat16_tEfNS_4arch4Sm90ELb0ELb1ELb1ELb1ELb0ELb1ELb0ELb1ELb1ELb1ELb1ELb0EEENS1_21CollectiveEpilogueFwdINS6_IJSA_SA_SB_EEES9_SE_SG_Li256ELb1ELb1ELb1ELb0EEENS1_36VarlenDynamicPersistentTileSchedulerILi128ELi96ELi256ELi128ELb1ELb1ELb1ELb1ELb0ELb1EEEEEEEEEvNT_6ParamsE)
        /*03f8*/ 	.word	0x000000a8


	//----- nvinfo : EIATTR_FRAME_SIZE
	.align		4
.L_205:
        /*03fc*/ 	.byte	0x04, 0x11
        /*03fe*/ 	.short	(.L_207 - .L_206)
	.align		4
.L_206:
        /*0400*/ 	.word	index@(_ZN7cutlass13device_kernelIN5flash11enable_sm90INS1_16FlashAttnFwdSm90INS1_25CollectiveMainloopFwdSm90ILi2EN4cute5tupleIJNS5_1CILi1EEES8_S8_EEENS6_IJNS7_ILi128EEENS7_ILi96EEENS7_ILi192EEEEEELi128ENS_10bfloat16_tEfNS_4arch4Sm90ELb0ELb1ELb1ELb1ELb0ELb1ELb0ELb1ELb1ELb1ELb1ELb0EEENS1_21CollectiveEpilogueFwdINS6_IJSA_SA_SB_EEES9_SE_SG_Li256ELb1ELb1ELb1ELb0EEENS1_36VarlenDynamicPersistentTileSchedulerILi128ELi96ELi256ELi128ELb1ELb1ELb1ELb1ELb0ELb1EEEEEEEEEvNT_6ParamsE)
        /*0404*/ 	.word	0x00000098


	//----- nvinfo : EIATTR_REGCOUNT
	.align		4
.L_207:
        /*0408*/ 	.byte	0x04, 0x2f
        /*040a*/ 	.short	(.L_209 - .L_208)
	.align		4
.L_208:
        /*040c*/ 	.word	index@(_ZN7cutlass13device_kernelIN5flash11enable_sm90INS1_16FlashAttnFwdSm90INS1_25CollectiveMainloopFwdSm90ILi2EN4cute5tupleIJNS5_1CILi1EEES8_S8_EEENS6_IJNS7_ILi128EEENS7_ILi96EEENS7_ILi192EEEEEELi128ENS_10bfloat16_tEfNS_4arch4Sm90ELb0ELb1ELb1ELb1ELb0ELb0ELb0ELb1ELb1ELb1ELb1ELb0EEENS1_21CollectiveEpilogueFwdINS6_IJSA_SA_SB_EEES9_SE_SG_Li256ELb1ELb1ELb1ELb0EEENS1_36VarlenDynamicPersistentTileSchedulerILi128ELi96ELi256ELi128ELb1ELb1ELb1ELb1ELb0ELb1EEEEEEEEEvNT_6ParamsE)
        /*0410*/ 	.word	0x000000a8


	//----- nvinfo : EIATTR_FRAME_SIZE
	.align		4
.L_209:
        /*0414*/ 	.byte	0x04, 0x11
        /*0416*/ 	.short	(.L_211 - .L_210)
	.align		4
.L_210:
        /*0418*/ 	.word	index@(_ZN7cutlass13device_kernelIN5flash11enable_sm90INS1_16FlashAttnFwdSm90INS1_25CollectiveMainloopFwdSm90ILi2EN4cute5tupleIJNS5_1CILi1EEES8_S8_EEENS6_IJNS7_ILi128EEENS7_ILi96EEENS7_ILi192EEEEEELi128ENS_10bfloat16_tEfNS_4arch4Sm90ELb0ELb1ELb1ELb1ELb0ELb0ELb0ELb1ELb1ELb1ELb1ELb0EEENS1_21CollectiveEpilogueFwdINS6_IJSA_SA_SB_EEES9_SE_SG_Li256ELb1ELb1ELb1ELb0EEENS1_36VarlenDynamicPersistentTileSchedulerILi128ELi96ELi256ELi128ELb1ELb1ELb1ELb1ELb0ELb1EEEEEEEEEvNT_6ParamsE)
        /*041c*/ 	.word	0x00000060


	//----- nvinfo : EIATTR_REGCOUNT
	.align		4
.L_211:
        /*0420*/ 	.byte	0x04, 0x2f
        /*0422*/ 	.short	(.L_213 - .L_212)
	.align		4
.L_212:
        /*0424*/ 	.word	index@(_ZN7cutlass13device_kernelIN5flash11enable_sm90INS1_16FlashAttnFwdSm90INS1_25CollectiveMainloopFwdSm90ILi2EN4cute5tupleIJNS5_1CILi1EEES8_S8_EEENS6_IJNS7_ILi128EEENS7_ILi96EEENS7_ILi192EEEEEELi128ENS_10bfloat16_tEfNS_4arch4Sm90ELb0ELb1ELb1ELb0ELb0ELb0ELb0ELb1ELb1ELb1ELb1ELb0EEENS1_21CollectiveEpilogueFwdINS6_IJSA_SA_SB_EEES9_SE_SG_Li256ELb0ELb1ELb1ELb0EEENS1_19SingleTileSchedulerILb0ELb1ELb1ELi128EEEEEEEEEvNT_6ParamsE)
        /*0428*/ 	.word	0x000000a8


	//----- nvinfo : EIATTR_FRAME_SIZE
	.align		4
.L_213:
        /*042c*/ 	.byte	0x04, 0x11
        /*042e*/ 	.short	(.L_215 - .L_214)
	.align		4
.L_214:
        /*0430*/ 	.word	index@(_ZN7cutlass13device_kernelIN5flash11enable_sm90INS1_16FlashAttnFwdSm90INS1_25CollectiveMainloopFwdSm90ILi2EN4cute5tupleIJNS5_1CILi1EEES8_S8_EEENS6_IJNS7_ILi128EEENS7_ILi96EEENS7_ILi192EEEEEELi128ENS_10bfloat16_tEfNS_4arch4Sm90ELb0ELb1ELb1ELb0ELb0ELb0ELb0ELb1ELb1ELb1ELb1ELb0EEENS1_21CollectiveEpilogueFwdINS6_IJSA_SA_SB_EEES9_SE_SG_Li256ELb0ELb1ELb1ELb0EEENS1_19SingleTileSchedulerILb0ELb1ELb1ELi128EEEEEEEEEvNT_6ParamsE)
        /*0434*/ 	.word	0x00000018


	//----- nvinfo : EIATTR_REGCOUNT
	.align		4
.L_215:
        /*0438*/ 	.byte	0x04, 0x2f
        /*043a*/ 	.short	(.L_217 - .L_216)
	.align		4
.L_216:
        /*043c*/ 	.word	index@(_ZN7cutlass13device_kernelIN5flash11enable_sm90INS1_16FlashAttnFwdSm90INS1_25CollectiveMainloopFwdSm90ILi2EN4cute5tupleIJNS5_1CILi1EEES8_S8_EEENS6_IJNS7_ILi128EEESA_NS7_ILi192EEEEEELi128ENS_10bfloat16_tEfNS_4arch4Sm90ELb0ELb0ELb1ELb1ELb0ELb1ELb0ELb1ELb1ELb1ELb1ELb0EEENS1_21CollectiveEpilogueFwdINS6_IJSA_SA_SA_EEES9_SD_SF_Li256ELb1ELb1ELb1ELb0EEENS1_36VarlenDynamicPersistentTileSchedulerILi128ELi128ELi256ELi128ELb1ELb1ELb1ELb0ELb1ELb1EEEEEEEEEvNT_6ParamsE)
        /*0440*/ 	.word	0x000000a8


	//----- nvinfo : EIATTR_FRAME_SIZE
	.align		4
.L_217:
        /*0444*/ 	.byte	0x04, 0x11
        /*0446*/ 	.short	(.L_219 - .L_218)
	.align		4
.L_218:
        /*0448*/ 	.word	index@(_ZN7cutlass13device_kernelIN5flash11enable_sm90INS1_16FlashAttnFwdSm90INS1_25CollectiveMainloopFwdSm90ILi2EN4cute5tupleIJNS5_1CILi1EEES8_S8_EEENS6_IJNS7_ILi128EEESA_NS7_ILi192EEEEEELi128ENS_10bfloat16_tEfNS_4arch4Sm90ELb0ELb0ELb1ELb1ELb0ELb1ELb0ELb1ELb1ELb1ELb1ELb0EEENS1_21CollectiveEpilogueFwdINS6_IJSA_SA_SA_EEES9_SD_SF_Li256ELb1ELb1ELb1ELb0EEENS1_36VarlenDynamicPersistentTileSchedulerILi128ELi128ELi256ELi128ELb1ELb1ELb1ELb0ELb1ELb1EEEEEEEEEvNT_6ParamsE)
        /*044c*/ 	.word	0x000000a8


	//----- nvinfo : EIATTR_REGCOUNT
	.align		4
.L_219:
        /*0450*/ 	.byte	0x04, 0x2f
        /*0452*/ 	.short	(.L_221 - .L_220)
	.align		4
.L_220:
        /*0454*/ 	.word	index@(_ZN7cutlass13device_kernelIN5flash11enable_sm90INS1_16FlashAttnFwdSm90INS1_25CollectiveMainloopFwdSm90ILi2EN4cute5tupleIJNS5_1CILi1EEES8_S8_EEENS6_IJNS7_ILi128EEESA_NS7_ILi192EEEEEELi128ENS_10bfloat16_tEfNS_4arch4Sm90ELb0ELb0ELb1ELb1ELb0ELb0ELb0ELb1ELb1ELb1ELb1ELb0EEENS1_21CollectiveEpilogueFwdINS6_IJSA_SA_SA_EEES9_SD_SF_Li256ELb1ELb1ELb1ELb0EEENS1_36VarlenDynamicPersistentTileSchedulerILi128ELi128ELi256ELi128ELb1ELb1ELb1ELb0ELb1ELb1EEEEEEEEEvNT_6ParamsE)
        /*0458*/ 	.word	0x000000a8


	//----- nvinfo : EIATTR_FRAME_SIZE
	.align		4
.L_221:
        /*045c*/ 	.byte	0x04, 0x11
        /*045e*/ 	.short	(.L_223 - .L_222)
	.align		4
.L_222:
        /*0460*/ 	.word	index@(_ZN7cutlass13device_kernelIN5flash11enable_sm90INS1_16FlashAttnFwdSm90INS1_25CollectiveMainloopFwdSm90ILi2EN4cute5tupleIJNS5_1CILi1EEES8_S8_EEENS6_IJNS7_ILi128EEESA_NS7_ILi192EEEEEELi128ENS_10bfloat16_tEfNS_4arch4Sm90ELb0ELb0ELb1ELb1ELb0ELb0ELb0ELb1ELb1ELb1ELb1ELb0EEENS1_21CollectiveEpilogueFwdINS6_IJSA_SA_SA_EEES9_SD_SF_Li256ELb1ELb1ELb1ELb0EEENS1_36VarlenDynamicPersistentTileSchedulerILi128ELi128ELi256ELi128ELb1ELb1ELb1ELb0ELb1ELb1EEEEEEEEEvNT_6ParamsE)
        /*0464*/ 	.word	0x00000068


	//----- nvinfo : EIATTR_REGCOUNT
	.align		4
.L_223:
        /*0468*/ 	.byte	0x04, 0x2f
        /*046a*/ 	.short	(.L_225 - .L_224)
	.align		4
.L_224:
        /*046c*/ 	.word	index@(_ZN7cutlass13device_kernelIN5flash11enable_sm90INS1_16FlashAttnFwdSm90INS1_25CollectiveMainloopFwdSm90ILi2EN4cute5tupleIJNS5_1CILi1EEES8_S8_EEENS6_IJNS7_ILi128EEESA_NS7_ILi192EEEEEELi128ENS_10bfloat16_tEfNS_4arch4Sm90ELb0ELb0ELb1ELb0ELb0ELb0ELb0ELb1ELb1ELb1ELb1ELb0EEENS1_21CollectiveEpilogueFwdINS6_IJSA_SA_SA_EEES9_SD_SF_Li256ELb0ELb1ELb1ELb0EEENS1_19SingleTileSchedulerILb0ELb1ELb1ELi128EEEEEEEEEvNT_6ParamsE)
        /*0470*/ 	.word	0x000000a8


	//----- nvinfo : EIATTR_FRAME_SIZE
	.align		4
.L_225:
        /*0474*/ 	.byte	0x04, 0x11
        /*0476*/ 	.short	(.L_227 - .L_226)
	.align		4
.L_226:
        /*0478*/ 	.word	index@(_ZN7cutlass13device_kernelIN5flash11enable_sm90INS1_16FlashAttnFwdSm90INS1_25CollectiveMainloopFwdSm90ILi2EN4cute5tupleIJNS5_1CILi1EEES8_S8_EEENS6_IJNS7_ILi128EEESA_NS7_ILi192EEEEEELi128ENS_10bfloat16_tEfNS_4arch4Sm90ELb0ELb0ELb1ELb0ELb0ELb0ELb0ELb1ELb1ELb1ELb1ELb0EEENS1_21CollectiveEpilogueFwdINS6_IJSA_SA_SA_EEES9_SD_SF_Li256ELb0ELb1ELb1ELb0EEENS1_19SingleTileSchedulerILb0ELb1ELb1ELi128EEEEEEEEEvNT_6ParamsE)
        /*047c*/ 	.word	0x00000018


	//----- nvinfo : EIATTR_MIN_STACK_SIZE
	.align		4
.L_227:
        /*0480*/ 	.byte	0x04, 0x12
        /*0482*/ 	.short	(.L_229 - .L_228)
	.align		4
.L_228:
        /*0484*/ 	.word	index@(_ZN7cutlass13device_kernelIN5flash11enable_sm90INS1_16FlashAttnFwdSm90INS1_25CollectiveMainloopFwdSm90ILi2EN4cute5tupleIJNS5_1CILi1EEES8_S8_EEENS6_IJNS7_ILi128EEESA_NS7_ILi192EEEEEELi128ENS_10bfloat16_tEfNS_4arch4Sm90ELb0ELb0ELb1ELb0ELb0ELb0ELb0ELb1ELb1ELb1ELb1ELb0EEENS1_21CollectiveEpilogueFwdINS6_IJSA_SA_SA_EEES9_SD_SF_Li256ELb0ELb1ELb1ELb0EEENS1_19SingleTileSchedulerILb0ELb1ELb1ELi128EEEEEEEEEvNT_6ParamsE)
        /*0488*/ 	.word	0x00000018


	//----- nvinfo : EIATTR_MIN_STACK_SIZE
	.align		4
.L_229:
        /*048c*/ 	.byte	0x04, 0x12
        /*048e*/ 	.short	(.L_231 - .L_230)
	.align		4
.L_230:
        /*0490*/ 	.word	index@(_ZN7cutlass13device_kernelIN5flash11enable_sm90INS1_16FlashAttnFwdSm90INS1_25CollectiveMainloopFwdSm90ILi2EN4cute5tupleIJNS5_1CILi1EEES8_S8_EEENS6_IJNS7_ILi128EEESA_NS7_ILi192EEEEEELi128ENS_10bfloat16_tEfNS_4arch4Sm90ELb0ELb0ELb1ELb1ELb0ELb0ELb0ELb1ELb1ELb1ELb1ELb0EEENS1_21CollectiveEpilogueFwdINS6_IJSA_SA_SA_EEES9_SD_SF_Li256ELb1ELb1ELb1ELb0EEENS1_36VarlenDynamicPersistentTileSchedulerILi128ELi128ELi256ELi128ELb1ELb1ELb1ELb0ELb1ELb1EEEEEEEEEvNT_6ParamsE)
        /*0494*/ 	.word	0x00000068


	//----- nvinfo : EIATTR_MIN_STACK_SIZE
	.align		4
.L_231:
        /*0498*/ 	.byte	0x04, 0x12
        /*049a*/ 	.short	(.L_233 - .L_232)
	.align		4
.L_232:
        /*049c*/ 	.word	index@(_ZN7cutlass13device_kernelIN5flash11enable_sm90INS1_16FlashAttnFwdSm90INS1_25CollectiveMainloopFwdSm90ILi2EN4cute5tupleIJNS5_1CILi1EEES8_S8_EEENS6_IJNS7_ILi128EEESA_NS7_ILi192EEEEEELi128ENS_10bfloat16_tEfNS_4arch4Sm90ELb0ELb0ELb1ELb1ELb0ELb1ELb0ELb1ELb1ELb1ELb1ELb0EEENS1_21CollectiveEpilogueFwdINS6_IJSA_SA_SA_EEES9_SD_SF_Li256ELb1ELb1ELb1ELb0EEENS1_36VarlenDynamicPersistentTileSchedulerILi128ELi128ELi256ELi128ELb1ELb1ELb1ELb0ELb1ELb1EEEEEEEEEvNT_6ParamsE)
        /*04a0*/ 	.word	0x000000a8


	//----- nvinfo : EIATTR_MIN_STACK_SIZE
	.align		4
.L_233:
        /*04a4*/ 	.byte	0x04, 0x12
        /*04a6*/ 	.short	(.L_235 - .L_234)
	.align		4
.L_234:
        /*04a8*/ 	.word	index@(_ZN7cutlass13device_kernelIN5flash11enable_sm90INS1_16FlashAttnFwdSm90INS1_25CollectiveMainloopFwdSm90ILi2EN4cute5tupleIJNS5_1CILi1EEES8_S8_EEENS6_IJNS7_ILi128EEENS7_ILi96EEENS7_ILi192EEEEEELi128ENS_10bfloat16_tEfNS_4arch4Sm90ELb0ELb1ELb1ELb0ELb0ELb0ELb0ELb1ELb1ELb1ELb1ELb0EEENS1_21CollectiveEpilogueFwdINS6_IJSA_SA_SB_EEES9_SE_SG_Li256ELb0ELb1ELb1ELb0EEENS1_19SingleTileSchedulerILb0ELb1ELb1ELi128EEEEEEEEEvNT_6ParamsE)
        /*04ac*/ 	.word	0x00000018


	//----- nvinfo : EIATTR_MIN_STACK_SIZE
	.align		4
.L_235:
        /*04b0*/ 	.byte	0x04, 0x12
        /*04b2*/ 	.short	(.L_237 - .L_236)
	.align		4
.L_236:
        /*04b4*/ 	.word	index@(_ZN7cutlass13device_kernelIN5flash11enable_sm90INS1_16FlashAttnFwdSm90INS1_25CollectiveMainloopFwdSm90ILi2EN4cute5tupleIJNS5_1CILi1EEES8_S8_EEENS6_IJNS7_ILi128EEENS7_ILi96EEENS7_ILi192EEEEEELi128ENS_10bfloat16_tEfNS_4arch4Sm90ELb0ELb1ELb1ELb1ELb0ELb0ELb0ELb1ELb1ELb1ELb1ELb0EEENS1_21CollectiveEpilogueFwdINS6_IJSA_SA_SB_EEES9_SE_SG_Li256ELb1ELb1ELb1ELb0EEENS1_36VarlenDynamicPersistentTileSchedulerILi128ELi96ELi256ELi128ELb1ELb1ELb1ELb1ELb0ELb1EEEEEEEEEvNT_6ParamsE)
        /*04b8*/ 	.word	0x00000060


	//----- nvinfo : EIATTR_MIN_STACK_SIZE
	.align		4
.L_237:
        /*04bc*/ 	.byte	0x04, 0x12
        /*04be*/ 	.short	(.L_239 - .L_238)
	.align		4
.L_238:
        /*04c0*/ 	.word	index@(_ZN7cutlass13device_kernelIN5flash11enable_sm90INS1_16FlashAttnFwdSm90INS1_25CollectiveMainloopFwdSm90ILi2EN4cute5tupleIJNS5_1CILi1EEES8_S8_EEENS6_IJNS7_ILi128EEENS7_ILi96EEENS7_ILi192EEEEEELi128ENS_10bfloat16_tEfNS_4arch4Sm90ELb0ELb1ELb1ELb1ELb0ELb1ELb0ELb1ELb1ELb1ELb1ELb0EEENS1_21CollectiveEpilogueFwdINS6_IJSA_SA_SB_EEES9_SE_SG_Li256ELb1ELb1ELb1ELb0EEENS1_36VarlenDynamicPersistentTileSchedulerILi128ELi96ELi256ELi128ELb1ELb1ELb1ELb1ELb0ELb1EEEEEEEEEvNT_6ParamsE)
        /*04c4*/ 	.word	0x00000098


	//----- nvinfo : EIATTR_MIN_STACK_SIZE
	.align		4
.L_239:
        /*04c8*/ 	.byte	0x04, 0x12
        /*04ca*/ 	.short	(.L_241 - .L_240)
	.align		4
.L_240:
        /*04cc*/ 	.word	index@(_ZN7cutlass13device_kernelIN5flash11enable_sm90INS1_16FlashAttnFwdSm90INS1_25CollectiveMainloopFwdSm90ILi2EN4cute5tupleIJNS5_1CILi1EEES8_S8_EEENS6_IJNS7_ILi128EEESA_NS7_ILi192EEEEEELi128ENS_10bfloat16_tEfNS_4arch4Sm90ELb1ELb0ELb1ELb0ELb0ELb0ELb0ELb1ELb1ELb1ELb1ELb0EEENS1_21CollectiveEpilogueFwdINS6_IJSA_SA_SA_EEES9_SD_SF_Li256ELb0ELb1ELb1ELb0EEENS1_19SingleTileSchedulerILb0ELb1ELb1ELi128EEEEEEEEEvNT_6ParamsE)
        /*04d0*/ 	.word	0x00000018


	//----- nvinfo : EIATTR_MIN_STACK_SIZE
	.align		4
.L_241:
        /*04d4*/ 	.byte	0x04, 0x12
        /*04d6*/ 	.short	(.L_243 - .L_242)
	.align		4
.L_242:
        /*04d8*/ 	.word	index@(_ZN7cutlass13device_kernelIN5flash11enable_sm90INS1_16FlashAttnFwdSm90INS1_25CollectiveMainloopFwdSm90ILi2EN4cute5tupleIJNS5_1CILi1EEES8_S8_EEENS6_IJNS7_ILi128EEESA_NS7_ILi192EEEEEELi128ENS_10bfloat16_tEfNS_4arch4Sm90ELb1ELb0ELb1ELb1ELb0ELb0ELb0ELb1ELb1ELb1ELb1ELb0EEENS1_21CollectiveEpilogueFwdINS6_IJSA_SA_SA_EEES9_SD_SF_Li256ELb1ELb1ELb1ELb0EEENS1_36VarlenDynamicPersistentTileSchedulerILi128ELi128ELi256ELi128ELb1ELb1ELb1ELb1ELb1ELb1EEEEEEEEEvNT_6ParamsE)
        /*04dc*/ 	.word	0x00000068


	//----- nvinfo : EIATTR_MIN_STACK_SIZE
	.align		4
.L_243:
        /*04e0*/ 	.byte	0x04, 0x12
        /*04e2*/ 	.short	(.L_245 - .L_244)
	.align		4
.L_244:
        /*04e4*/ 	.word	index@(_ZN7cutlass13device_kernelIN5flash11enable_sm90INS1_16FlashAttnFwdSm90INS1_25CollectiveMainloopFwdSm90ILi2EN4cute5tupleIJNS5_1CILi1EEES8_S8_EEENS6_IJNS7_ILi128EEESA_NS7_ILi192EEEEEELi128ENS_10bfloat16_tEfNS_4arch4Sm90ELb1ELb0ELb1ELb1ELb0ELb1ELb0ELb1ELb1ELb1ELb1ELb0EEENS1_21CollectiveEpilogueFwdINS6_IJSA_SA_SA_EEES9_SD_SF_Li256ELb1ELb1ELb1ELb0EEENS1_36VarlenDynamicPersistentTileSchedulerILi128ELi128ELi256ELi128ELb1ELb1ELb1ELb1ELb1ELb1EEEEEEEEEvNT_6ParamsE)
        /*04e8*/ 	.word	0x000000b0


	//----- nvinfo : EIATTR_MIN_STACK_SIZE
	.align		4
.L_245:
        /*04ec*/ 	.byte	0x04, 0x12
        /*04ee*/ 	.short	(.L_247 - .L_246)
	.align		4
.L_246:
        /*04f0*/ 	.word	index@(_ZN7cutlass13device_kernelIN5flash11enable_sm90INS1_16FlashAttnFwdSm90INS1_25CollectiveMainloopFwdSm90ILi2EN4cute5tupleIJNS5_1CILi1EEES8_S8_EEENS6_IJNS7_ILi64EEESA_SA_EEELi512ENS_10bfloat16_tEfNS_4arch4Sm90ELb0ELb0ELb1ELb0ELb0ELb0ELb0ELb0ELb0ELb1ELb1ELb0EEENS1_21CollectiveEpilogueFwdINS6_IJSA_NS7_ILi512EEESA_EEES9_SC_SE_Li256ELb0ELb1ELb1ELb0EEENS1_19SingleTileSchedulerILb0ELb1ELb1ELi64EEEEEEEEEvNT_6ParamsE)
        /*04f4*/ 	.word	0x00000018


	//----- nvinfo : EIATTR_MIN_STACK_SIZE
	.align		4
.L_247:
        /*04f8*/ 	.byte	0x04, 0x12
        /*04fa*/ 	.short	(.L_249 - .L_248)
	.align		4
.L_248:
        /*04fc*/ 	.word	index@(_ZN7cutlass13device_kernelIN5flash11enable_sm90INS1_16FlashAttnFwdSm90INS1_25CollectiveMainloopFwdSm90ILi2EN4cute5tupleIJNS5_1CILi1EEES8_S8_EEENS6_IJNS7_ILi64EEESA_SA_EEELi512ENS_10bfloat16_tEfNS_4arch4Sm90ELb0ELb0ELb1ELb0ELb0ELb0ELb1ELb0ELb0ELb1ELb1ELb0EEENS1_21CollectiveEpilogueFwdINS6_IJSA_NS7_ILi512EEESA_EEES9_SC_SE_Li256ELb0ELb1ELb1ELb0EEENS1_19SingleTileSchedulerILb0ELb1ELb1ELi64EEEEEEEEEvNT_6ParamsE)
        /*0500*/ 	.word	0x00000030


	//----- nvinfo : EIATTR_MIN_STACK_SIZE
	.align		4
.L_249:
        /*0504*/ 	.byte	0x04, 0x12
        /*0506*/ 	.short	(.L_251 - .L_250)
	.align		4
.L_250:
        /*0508*/ 	.word	index@(_ZN7cutlass13device_kernelIN5flash11enable_sm90INS1_16FlashAttnFwdSm90INS1_25CollectiveMainloopFwdSm90ILi2EN4cute5tupleIJNS5_1CILi1EEES8_S8_EEENS6_IJNS7_ILi64EEESA_SA_EEELi512ENS_10bfloat16_tEfNS_4arch4Sm90ELb0ELb0ELb1ELb1ELb0ELb0ELb0ELb0ELb0ELb1ELb1ELb0EEENS1_21CollectiveEpilogueFwdINS6_IJSA_NS7_ILi512EEESA_EEES9_SC_SE_Li256ELb1ELb1ELb1ELb0EEENS1_36VarlenDynamicPersistentTileSchedulerILi64ELi64ELi256ELi128ELb1ELb1ELb1ELb0ELb1ELb1EEEEEEEEEvNT_6ParamsE)
        /*050c*/ 	.word	0x00000060


	//----- nvinfo : EIATTR_MIN_STACK_SIZE
	.align		4
.L_251:
        /*0510*/ 	.byte	0x04, 0x12
        /*0512*/ 	.short	(.L_253 - .L_252)
	.align		4
.L_252:
        /*0514*/ 	.word	index@(_ZN7cutlass13device_kernelIN5flash11enable_sm90INS1_16FlashAttnFwdSm90INS1_25CollectiveMainloopFwdSm90ILi2EN4cute5tupleIJNS5_1CILi1EEES8_S8_EEENS6_IJNS7_ILi64EEESA_SA_EEELi512ENS_10bfloat16_tEfNS_4arch4Sm90ELb0ELb0ELb1ELb1ELb0ELb1ELb0ELb0ELb0ELb1ELb1ELb0EEENS1_21CollectiveEpilogueFwdINS6_IJSA_NS7_ILi512EEESA_EEES9_SC_SE_Li256ELb1ELb1ELb1ELb0EEENS1_36VarlenDynamicPersistentTileSchedulerILi64ELi64ELi256ELi128ELb1ELb1ELb1ELb0ELb1ELb1EEEEEEEEEvNT_6ParamsE)
        /*0518*/ 	.word	0x00000080


	//----- nvinfo : EIATTR_MIN_STACK_SIZE
	.align		4
.L_253:
        /*051c*/ 	.byte	0x04, 0x12
        /*051e*/ 	.short	(.L_255 - .L_254)
	.align		4
.L_254:
        /*0520*/ 	.word	index@(_ZN7cutlass13device_kernelIN5flash11enable_sm90INS1_16FlashAttnFwdSm90INS1_25CollectiveMainloopFwdSm90ILi2EN4cute5tupleIJNS5_1CILi1EEES8_S8_EEENS6_IJNS7_ILi64EEESA_SA_EEELi512ENS_10bfloat16_tEfNS_4arch4Sm90ELb0ELb0ELb1ELb1ELb0ELb0ELb1ELb0ELb0ELb1ELb1ELb0EEENS1_21CollectiveEpilogueFwdINS6_IJSA_NS7_ILi512EEESA_EEES9_SC_SE_Li256ELb1ELb1ELb1ELb0EEENS1_36VarlenDynamicPersistentTileSchedulerILi64ELi64ELi256ELi128ELb1ELb1ELb1ELb0ELb1ELb1EEEEEEEEEvNT_6ParamsE)
        /*0524*/ 	.word	0x00000078


	//----- nvinfo : EIATTR_MIN_STACK_SIZE
	.align		4
.L_255:
        /*0528*/ 	.byte	0x04, 0x12
        /*052a*/ 	.short	(.L_257 - .L_256)
	.align		4
.L_256:
        /*052c*/ 	.word	index@(_ZN7cutlass13device_kernelIN5flash11enable_sm90INS1_16FlashAttnFwdSm90INS1_25CollectiveMainloopFwdSm90ILi2EN4cute5tupleIJNS5_1CILi1EEES8_S8_EEENS6_IJNS7_ILi64EEESA_SA_EEELi512ENS_10bfloat16_tEfNS_4arch4Sm90ELb0ELb0ELb1ELb1ELb0ELb1ELb1ELb0ELb0ELb1ELb1ELb0EEENS1_21CollectiveEpilogueFwdINS6_IJSA_NS7_ILi512EEESA_EEES9_SC_SE_Li256ELb1ELb1ELb1ELb0EEENS1_36VarlenDynamicPersistentTileSchedulerILi64ELi64ELi256ELi128ELb1ELb1ELb1ELb0ELb1ELb1EEEEEEEEEvNT_6ParamsE)
        /*0530*/ 	.word	0x00000098


	//----- nvinfo : EIATTR_MIN_STACK_SIZE
	.align		4
.L_257:
        /*0534*/ 	.byte	0x04, 0x12
        /*0536*/ 	.short	(.L_259 - .L_258)
	.align		4
.L_258:
        /*0538*/ 	.word	index@(_ZN7cutlass13device_kernelIN5flash11enable_sm90INS1_16FlashAttnFwdSm90INS1_25CollectiveMainloopFwdSm90ILi2EN4cute5tupleIJNS5_1CILi1EEES8_S8_EEENS6_IJNS7_ILi64EEESA_SA_EEELi512ENS_10bfloat16_tEfNS_4arch4Sm90ELb0ELb1ELb1ELb0ELb0ELb0ELb0ELb0ELb0ELb1ELb1ELb0EEENS1_21CollectiveEpilogueFwdINS6_IJSA_NS7_ILi512EEESA_EEES9_SC_SE_Li256ELb0ELb1ELb1ELb0EEENS1_19SingleTileSchedulerILb0ELb1ELb1ELi64EEEEEEEEEvNT_6ParamsE)
        /*053c*/ 	.word	0x00000010


	//----- nvinfo : EIATTR_MIN_STACK_SIZE
	.align		4
.L_259:
        /*0540*/ 	.byte	0x04, 0x12
        /*0542*/ 	.short	(.L_261 - .L_260)
	.align		4
.L_260:
        /*0544*/ 	.word	index@(_ZN7cutlass13device_kernelIN5flash11enable_sm90INS1_16FlashAttnFwdSm90INS1_25CollectiveMainloopFwdSm90ILi2EN4cute5tupleIJNS5_1CILi1EEES8_S8_EEENS6_IJNS7_ILi64EEESA_SA_EEELi512ENS_10bfloat16_tEfNS_4arch4Sm90ELb0ELb1ELb1ELb0ELb0ELb0ELb1ELb0ELb0ELb1ELb1ELb0EEENS1_21CollectiveEpilogueFwdINS6_IJSA_NS7_ILi512EEESA_EEES9_SC_SE_Li256ELb0ELb1ELb1ELb0EEENS1_19SingleTileSchedulerILb0ELb1ELb1ELi64EEEEEEEEEvNT_6ParamsE)
        /*0548*/ 	.word	0x00000480


	//----- nvinfo : EIATTR_MIN_STACK_SIZE
	.align		4
.L_261:
        /*054c*/ 	.byte	0x04, 0x12
        /*054e*/ 	.short	(.L_263 - .L_262)
	.align		4
.L_262:
        /*0550*/ 	.word	index@(_ZN7cutlass13device_kernelIN5flash11enable_sm90INS1_16FlashAttnFwdSm90INS1_25CollectiveMainloopFwdSm90ILi2EN4cute5tupleIJNS5_1CILi1EEES8_S8_EEENS6_IJNS7_ILi64EEESA_SA_EEELi512ENS_10bfloat16_tEfNS_4arch4Sm90ELb0ELb1ELb1ELb1ELb0ELb0ELb0ELb0ELb0ELb1ELb1ELb0EEENS1_21CollectiveEpilogueFwdINS6_IJSA_NS7_ILi512EEESA_EEES9_SC_SE_Li256ELb1ELb1ELb1ELb0EEENS1_36VarlenDynamicPersistentTileSchedulerILi64ELi64ELi256ELi128ELb1ELb1ELb1ELb1ELb0ELb1EEEEEEEEEvNT_6ParamsE)
        /*0554*/ 	.word	0x00000060


	//----- nvinfo : EIATTR_MIN_STACK_SIZE
	.align		4
.L_263:
        /*0558*/ 	.byte	0x04, 0x12
        /*055a*/ 	.short	(.L_265 - .L_264)
	.align		4
.L_264:
        /*055c*/ 	.word	index@(_ZN7cutlass13device_kernelIN5flash11enable_sm90INS1_16FlashAttnFwdSm90INS1_25CollectiveMainloopFwdSm90ILi2EN4cute5tupleIJNS5_1CILi1EEES8_S8_EEENS6_IJNS7_ILi64EEESA_SA_EEELi512ENS_10bfloat16_tEfNS_4arch4Sm90ELb0ELb1ELb1ELb1ELb0ELb1ELb0ELb0ELb0ELb1ELb1ELb0EEENS1_21CollectiveEpilogueFwdINS6_IJSA_NS7_ILi512EEESA_EEES9_SC_SE_Li256ELb1ELb1ELb1ELb0EEENS1_36VarlenDynamicPersistentTileSchedulerILi64ELi64ELi256ELi128ELb1ELb1ELb1ELb1ELb0ELb1EEEEEEEEEvNT_6ParamsE)
        /*0560*/ 	.word	0x00000070


	//----- nvinfo : EIATTR_MIN_STACK_SIZE
	.align		4
.L_265:
        /*0564*/ 	.byte	0x04, 0x12
        /*0566*/ 	.short	(.L_267 - .L_266)
	.align		4
.L_266:
        /*0568*/ 	.word	index@(_ZN7cutlass13device_kernelIN5flash11enable_sm90INS1_16FlashAttnFwdSm90INS1_25CollectiveMainloopFwdSm90ILi2EN4cute5tupleIJNS5_1CILi1EEES8_S8_EEENS6_IJNS7_ILi64EEESA_SA_EEELi512ENS_10bfloat16_tEfNS_4arch4Sm90ELb0ELb1ELb1ELb1ELb0ELb0ELb1ELb0ELb0ELb1ELb1ELb0EEENS1_21CollectiveEpilogueFwdINS6_IJSA_NS7_ILi512EEESA_EEES9_SC_SE_Li256ELb1ELb1ELb1ELb0EEENS1_36VarlenDynamicPersistentTileSchedulerILi64ELi64ELi256ELi128ELb1ELb1ELb1ELb1ELb0ELb1EEEEEEEEEvNT_6ParamsE)
        /*056c*/ 	.word	0x000004c0


	//----- nvinfo : EIATTR_MIN_STACK_SIZE
	.align		4
.L_267:
        /*0570*/ 	.byte	0x04, 0x12
        /*0572*/ 	.short	(.L_269 - .L_268)
	.align		4
.L_268:
        /*0574*/ 	.word	index@(_ZN7cutlass13device_kernelIN5flash11enable_sm90INS1_16FlashAttnFwdSm90INS1_25CollectiveMainloopFwdSm90ILi2EN4cute5tupleIJNS5_1CILi1EEES8_S8_EEENS6_IJNS7_ILi64EEESA_SA_EEELi512ENS_10bfloat16_tEfNS_4arch4Sm90ELb0ELb1ELb1ELb1ELb0ELb1ELb1ELb0ELb0ELb1ELb1ELb0EEENS1_21CollectiveEpilogueFwdINS6_IJSA_NS7_ILi512EEESA_EEES9_SC_SE_Li256ELb1ELb1ELb1ELb0EEENS1_36VarlenDynamicPersistentTileSchedulerILi64ELi64ELi256ELi128ELb1ELb1ELb1ELb1ELb0ELb1EEEEEEEEEvNT_6ParamsE)
        /*0578*/ 	.word	0x000004f0


	//----- nvinfo : EIATTR_MIN_STACK_SIZE
	.align		4
.L_269:
        /*057c*/ 	.byte	0x04, 0x12
        /*057e*/ 	.short	(.L_271 - .L_270)
	.align		4
.L_270:
        /*0580*/ 	.word	index@(_ZN7cutlass13device_kernelIN5flash11enable_sm90INS1_16FlashAttnFwdSm90INS1_25CollectiveMainloopFwdSm90ILi2EN4cute5tupleIJNS5_1CILi1EEES8_S8_EEENS6_IJNS7_ILi64EEESA_SA_EEELi512ENS_10bfloat16_tEfNS_4arch4Sm90ELb1ELb0ELb1ELb0ELb0ELb0ELb0ELb0ELb0ELb1ELb1ELb0EEENS1_21CollectiveEpilogueFwdINS6_IJSA_NS7_ILi512EEESA_EEES9_SC_SE_Li256ELb0ELb1ELb1ELb0EEENS1_19SingleTileSchedulerILb0ELb1ELb1ELi64EEEEEEEEEvNT_6ParamsE)
        /*0584*/ 	.word	0x00000010


	//----- nvinfo : EIATTR_MIN_STACK_SIZE
	.align		4
.L_271:
        /*0588*/ 	.byte	0x04, 0x12
        /*058a*/ 	.short	(.L_273 - .L_272)
	.align		4
.L_272:
        /*058c*/ 	.word	index@(_ZN7cutlass13device_kernelIN5flash11enable_sm90INS1_16FlashAttnFwdSm90INS1_25CollectiveMainloopFwdSm90ILi2EN4cute5tupleIJNS5_1CILi1EEES8_S8_EEENS6_IJNS7_ILi64EEESA_SA_EEELi512ENS_10bfloat16_tEfNS_4arch4Sm90ELb1ELb0ELb1ELb0ELb0ELb0ELb1ELb0ELb0ELb1ELb1ELb0EEENS1_21CollectiveEpilogueFwdINS6_IJSA_NS7_ILi512EEESA_EEES9_SC_SE_Li256ELb0ELb1ELb1ELb0EEENS1_19SingleTileSchedulerILb0ELb1ELb1ELi64EEEEEEEEEvNT_6ParamsE)
        /*0590*/ 	.word	0x00000038


	//----- nvinfo : EIATTR_MIN_STACK_SIZE
	.align		4
.L_273:
        /*0594*/ 	.byte	0x04, 0x12
        /*0596*/ 	.short	(.L_275 - .L_274)
	.align		4
.L_274:
        /*0598*/ 	.word	index@(_ZN7cutlass13device_kernelIN5flash11enable_sm90INS1_16FlashAttnFwdSm90INS1_25CollectiveMainloopFwdSm90ILi2EN4cute5tupleIJNS5_1CILi1EEES8_S8_EEENS6_IJNS7_ILi64EEESA_SA_EEELi512ENS_10bfloat16_tEfNS_4arch4Sm90ELb1ELb0ELb1ELb1ELb0ELb0ELb0ELb0ELb0ELb1ELb1ELb0EEENS1_21CollectiveEpilogueFwdINS6_IJSA_NS7_ILi512EEESA_EEES9_SC_SE_Li256ELb1ELb1ELb1ELb0EEENS1_36VarlenDynamicPersistentTileSchedulerILi64ELi64ELi256ELi128ELb1ELb1ELb1ELb1ELb1ELb1EEEEEEEEEvNT_6ParamsE)
        /*059c*/ 	.word	0x00000060


	//----- nvinfo : EIATTR_MIN_STACK_SIZE
	.align		4
.L_275:
        /*05a0*/ 	.byte	0x04, 0x12
        /*05a2*/ 	.short	(.L_277 - .L_276)
	.align		4
.L_276:
        /*05a4*/ 	.word	index@(_ZN7cutlass13device_kernelIN5flash11enable_sm90INS1_16FlashAttnFwdSm90INS1_25CollectiveMainloopFwdSm90ILi2EN4cute5tupleIJNS5_1CILi1EEES8_S8_EEENS6_IJNS7_ILi64EEESA_SA_EEELi512ENS_10bfloat16_tEfNS_4arch4Sm90ELb1ELb0ELb1ELb1ELb0ELb1ELb0ELb0ELb0ELb1ELb1ELb0EEENS1_21CollectiveEpilogueFwdINS6_IJSA_NS7_ILi512EEESA_EEES9_SC_SE_Li256ELb1ELb1ELb1ELb0EEENS1_36VarlenDynamicPersistentTileSchedulerILi64ELi64ELi256ELi128ELb1ELb1ELb1ELb1ELb1ELb1EEEEEEEEEvNT_6ParamsE)
        /*05a8*/ 	.word	0x00000070


	//----- nvinfo : EIATTR_MIN_STACK_SIZE
	.align		4
.L_277:
        /*05ac*/ 	.byte	0x04, 0x12
        /*05ae*/ 	.short	(.L_279 - .L_278)
	.align		4
.L_278:
        /*05b0*/ 	.word	index@(_ZN7cutlass13device_kernelIN5flash11enable_sm90INS1_16FlashAttnFwdSm90INS1_25CollectiveMainloopFwdSm90ILi2EN4cute5tupleIJNS5_1CILi1EEES8_S8_EEENS6_IJNS7_ILi64EEESA_SA_EEELi512ENS_10bfloat16_tEfNS_4arch4Sm90ELb1ELb0ELb1ELb1ELb0ELb0ELb1ELb0ELb0ELb1ELb1ELb0EEENS1_21CollectiveEpilogueFwdINS6_IJSA_NS7_ILi512EEESA_EEES9_SC_SE_Li256ELb1ELb1ELb1ELb0EEENS1_36VarlenDynamicPersistentTileSchedulerILi64ELi64ELi256ELi128ELb1ELb1ELb1ELb1ELb1ELb1EEEEEEEEEvNT_6ParamsE)
        /*05b4*/ 	.word	0x00000078


	//----- nvinfo : EIATTR_MIN_STACK_SIZE
	.align		4
.L_279:
        /*05b8*/ 	.byte	0x04, 0x12
        /*05ba*/ 	.short	(.L_281 - .L_280)
	.align		4
.L_280:
        /*05bc*/ 	.word	index@(_ZN7cutlass13device_kernelIN5flash11enable_sm90INS1_16FlashAttnFwdSm90INS1_25CollectiveMainloopFwdSm90ILi2EN4cute5tupleIJNS5_1CILi1EEES8_S8_EEENS6_IJNS7_ILi64EEESA_SA_EEELi512ENS_10bfloat16_tEfNS_4arch4Sm90ELb1ELb0ELb1ELb1ELb0ELb1ELb1ELb0ELb0ELb1ELb1ELb0EEENS1_21CollectiveEpilogueFwdINS6_IJSA_NS7_ILi512EEESA_EEES9_SC_SE_Li256ELb1ELb1ELb1ELb0EEENS1_36VarlenDynamicPersistentTileSchedulerILi64ELi64ELi256ELi128ELb1ELb1ELb1ELb1ELb1ELb1EEEEEEEEEvNT_6ParamsE)
        /*05c0*/ 	.word	0x00000088


	//----- nvinfo : EIATTR_MIN_STACK_SIZE
	.align		4
.L_281:
        /*05c4*/ 	.byte	0x04, 0x12
        /*05c6*/ 	.short	(.L_283 - .L_282)
	.align		4
.L_282:
        /*05c8*/ 	.word	index@(_ZN7cutlass13device_kernelIN5flash11enable_sm90INS1_16FlashAttnFwdSm90INS1_25CollectiveMainloopFwdSm90ILi2EN4cute5tupleIJNS5_1CILi1EEES8_S8_EEENS6_IJNS7_ILi128EEENS7_ILi96EEENS7_ILi64EEEEEELi256ENS_10bfloat16_tEfNS_4arch4Sm90ELb0ELb0ELb1ELb0ELb0ELb0ELb0ELb1ELb0ELb1ELb1ELb0EEENS1_21CollectiveEpilogueFwdINS6_IJSA_NS7_ILi256EEESB_EEES9_SE_SG_Li256ELb0ELb1ELb1ELb0EEENS1_19SingleTileSchedulerILb0ELb1ELb1ELi128EEEEEEEEEvNT_6ParamsE)
        /*05cc*/ 	.word	0x00000010


	//----- nvinfo : EIATTR_MIN_STACK_SIZE
	.align		4
.L_283:
        /*05d0*/ 	.byte	0x04, 0x12
        /*05d2*/ 	.short	(.L_285 - .L_284)
	.align		4
.L_284:
        /*05d4*/ 	.word	index@(_ZN7cutlass13device_kernelIN5flash11enable_sm90INS1_16FlashAttnFwdSm90INS1_25CollectiveMainloopFwdSm90ILi2EN4cute5tupleIJNS5_1CILi1EEES8_S8_EEENS6_IJNS7_ILi128EEENS7_ILi96EEENS7_ILi64EEEEEELi256ENS_10bfloat16_tEfNS_4arch4Sm90ELb0ELb0ELb1ELb0ELb0ELb0ELb1ELb1ELb0ELb1ELb1ELb0EEENS1_21CollectiveEpilogueFwdINS6_IJSA_NS7_ILi256EEESB_EEES9_SE_SG_Li256ELb0ELb1ELb1ELb0EEENS1_19SingleTileSchedulerILb0ELb1ELb1ELi128EEEEEEEEEvNT_6ParamsE)
        /*05d8*/ 	.word	0x00000038


	//----- nvinfo : EIATTR_MIN_STACK_SIZE
	.align		4
.L_285:
        /*05dc*/ 	.byte	0x04, 0x12
        /*05de*/ 	.short	(.L_287 - .L_286)
	.align		4
.L_286:
        /*05e0*/ 	.word	index@(_ZN7cutlass13device_kernelIN5flash11enable_sm90INS1_16FlashAttnFwdSm90INS1_25CollectiveMainloopFwdSm90ILi2EN4cute5tupleIJNS5_1CILi1EEES8_S8_EEENS6_IJNS7_ILi128EEENS7_ILi96EEENS7_ILi64EEEEEELi256ENS_10bfloat16_tEfNS_4arch4Sm90ELb0ELb0ELb1ELb1ELb0ELb0ELb0ELb1ELb0ELb1ELb1ELb0EEENS1_21CollectiveEpilogueFwdINS6_IJSA_NS7_ILi256EEESB_EEES9_SE_SG_Li256ELb1ELb1ELb1ELb0EEENS1_36VarlenDynamicPersistentTileSchedulerILi128ELi96ELi256ELi128ELb1ELb1ELb1ELb0ELb1ELb1EEEEEEEEEvNT_6ParamsE)
        /*05e4*/ 	.word	0x00000060


	//----- nvinfo : EIATTR_MIN_STACK_SIZE
	.align		4
.L_287:
        /*05e8*/ 	.byte	0x04, 0x12
        /*05ea*/ 	.short	(.L_289 - .L_288)
	.align		4
.L_288:
        /*05ec*/ 	.word	index@(_ZN7cutlass13device_kernelIN5flash11enable_sm90INS1_16FlashAttnFwdSm90INS1_25CollectiveMainloopFwdSm90ILi2EN4cute5tupleIJNS5_1CILi1EEES8_S8_EEENS6_IJNS7_ILi128EEENS7_ILi96EEENS7_ILi64EEEEEELi256ENS_10bfloat16_tEfNS_4arch4Sm90ELb0ELb0ELb1ELb1ELb0ELb1ELb0ELb1ELb0ELb1ELb1ELb0EEENS1_21CollectiveEpilogueFwdINS6_IJSA_NS7_ILi256EEESB_EEES9_SE_SG_Li256ELb1ELb1ELb1ELb0EEENS1_36VarlenDynamicPersistentTileSchedulerILi128ELi96ELi256ELi128ELb1ELb1ELb1ELb0ELb1ELb1EEEEEEEEEvNT_6ParamsE)
        /*05f0*/ 	.word	0x00000078


	//----- nvinfo : EIATTR_MIN_STACK_SIZE
	.align		4
.L_289:
        /*05f4*/ 	.byte	0x04, 0x12
        /*05f6*/ 	.short	(.L_291 - .L_290)
	.align		4
.L_290:
        /*05f8*/ 	.word	index@(_ZN7cutlass13device_kernelIN5flash11enable_sm90INS1_16FlashAttnFwdSm90INS1_25CollectiveMainloopFwdSm90ILi2EN4cute5tupleIJNS5_1CILi1EEES8_S8_EEENS6_IJNS7_ILi128EEENS7_ILi96EEENS7_ILi64EEEEEELi256ENS_10bfloat16_tEfNS_4arch4Sm90ELb0ELb0ELb1ELb1ELb0ELb0ELb1ELb1ELb0ELb1ELb1ELb0EEENS1_21CollectiveEpilogueFwdINS6_IJSA_NS7_ILi256EEESB_EEES9_SE_SG_Li256ELb1ELb1ELb1ELb0EEENS1_36VarlenDynamicPersistentTileSchedulerILi128ELi96ELi256ELi128ELb1ELb1ELb1ELb0ELb1ELb1EEEEEEEEEvNT_6ParamsE)
        /*05fc*/ 	.word	0x00000088


	//----- nvinfo : EIATTR_MIN_STACK_SIZE
	.align		4
.L_291:
        /*0600*/ 	.byte	0x04, 0x12
        /*0602*/ 	.short	(.L_293 - .L_292)
	.align		4
.L_292:
        /*0604*/ 	.word	index@(_ZN7cutlass13device_kernelIN5flash11enable_sm90INS1_16FlashAttnFwdSm90INS1_25CollectiveMainloopFwdSm90ILi2EN4cute5tupleIJNS5_1CILi1EEES8_S8_EEENS6_IJNS7_ILi128EEENS7_ILi96EEENS7_ILi64EEEEEELi256ENS_10bfloat16_tEfNS_4arch4Sm90ELb0ELb0ELb1ELb1ELb0ELb1ELb1ELb1ELb0ELb1ELb1ELb0EEENS1_21CollectiveEpilogueFwdINS6_IJSA_NS7_ILi256EEESB_EEES9_SE_SG_Li256ELb1ELb1ELb1ELb0EEENS1_36VarlenDynamicPersistentTileSchedulerILi128ELi96ELi256ELi128ELb1ELb1ELb1ELb0ELb1ELb1EEEEEEEEEvNT_6ParamsE)
        /*0608*/ 	.word	0x000000b0


	//----- nvinfo : EIATTR_MIN_STACK_SIZE
	.align		4
.L_293:
        /*060c*/ 	.byte	0x04, 0x12
        /*060e*/ 	.short	(.L_295 - .L_294)
	.align		4
.L_294:
        /*0610*/ 	.word	index@(_ZN7cutlass13device_kernelIN5flash11enable_sm90INS1_16FlashAttnFwdSm90INS1_25CollectiveMainloopFwdSm90ILi2EN4cute5tupleIJNS5_1CILi1EEES8_S8_EEENS6_IJNS7_ILi128EEENS7_ILi96EEENS7_ILi64EEEEEELi256ENS_10bfloat16_tEfNS_4arch4Sm90ELb0ELb1ELb1ELb0ELb0ELb0ELb0ELb1ELb0ELb1ELb1ELb0EEENS1_21CollectiveEpilogueFwdINS6_IJSA_NS7_ILi256EEESB_EEES9_SE_SG_Li256ELb0ELb1ELb1ELb0EEENS1_19SingleTileSchedulerILb0ELb1ELb1ELi128EEEEEEEEEvNT_6ParamsE)
        /*0614*/ 	.word	0x00000008


	//----- nvinfo : EIATTR_MIN_STACK_SIZE
	.align		4
.L_295:
        /*0618*/ 	.byte	0x04, 0x12
        /*061a*/ 	.short	(.L_297 - .L_296)
	.align		4
.L_296:
        /*061c*/ 	.word	index@(_ZN7cutlass13device_kernelIN5flash11enable_sm90INS1_16FlashAttnFwdSm90INS1_25CollectiveMainloopFwdSm90ILi2EN4cute5tupleIJNS5_1CILi1EEES8_S8_EEENS6_IJNS7_ILi128EEENS7_ILi96EEENS7_ILi64EEEEEELi256ENS_10bfloat16_tEfNS_4arch4Sm90ELb0ELb1ELb1ELb0ELb0ELb0ELb1ELb1ELb0ELb1ELb1ELb0EEENS1_21CollectiveEpilogueFwdINS6_IJSA_NS7_ILi256EEESB_EEES9_SE_SG_Li256ELb0ELb1ELb1ELb0EEENS1_19SingleTileSchedulerILb0ELb1ELb1ELi128EEEEEEEEEvNT_6ParamsE)
        /*0620*/ 	.word	0x00003440


	//----- nvinfo : EIATTR_MIN_STACK_SIZE
	.align		4
.L_297:
        /*0624*/ 	.byte	0x04, 0x12
        /*0626*/ 	.short	(.L_299 - .L_298)
	.align		4
.L_298:
        /*0628*/ 	.word	index@(_ZN7cutlass13device_kernelIN5flash11enable_sm90INS1_16FlashAttnFwdSm90INS1_25CollectiveMainloopFwdSm90ILi2EN4cute5tupleIJNS5_1CILi1EEES8_S8_EEENS6_IJNS7_ILi128EEENS7_ILi96EEENS7_ILi64EEEEEELi256ENS_10bfloat16_tEfNS_4arch4Sm90ELb0ELb1ELb1ELb1ELb0ELb0ELb0ELb1ELb0ELb1ELb1ELb0EEENS1_21CollectiveEpilogueFwdINS6_IJSA_NS7_ILi256EEESB_EEES9_SE_SG_Li256ELb1ELb1ELb1ELb0EEENS1_36VarlenDynamicPersistentTileSchedulerILi128ELi96ELi256ELi128ELb1ELb1ELb1ELb1ELb0ELb1EEEEEEEEEvNT_6ParamsE)
        /*062c*/ 	.word	0x00000068


	//----- nvinfo : EIATTR_MIN_STACK_SIZE
	.align		4
.L_299:
        /*0630*/ 	.byte	0x04, 0x12
        /*0632*/ 	.short	(.L_301 - .L_300)
	.align		4
.L_300:
        /*0634*/ 	.word	index@(_ZN7cutlass13device_kernelIN5flash11enable_sm90INS1_16FlashAttnFwdSm90INS1_25CollectiveMainloopFwdSm90ILi2EN4cute5tupleIJNS5_1CILi1EEES8_S8_EEENS6_IJNS7_ILi128EEENS7_ILi96EEENS7_ILi64EEEEEELi256ENS_10bfloat16_tEfNS_4arch4Sm90ELb0ELb1ELb1ELb1ELb0ELb1ELb0ELb1ELb0ELb1ELb1ELb0EEENS1_21CollectiveEpilogueFwdINS6_IJSA_NS7_ILi256EEESB_EEES9_SE_SG_Li256ELb1ELb1ELb1ELb0EEENS1_36VarlenDynamicPersistentTileSchedulerILi128ELi96ELi256ELi128ELb1ELb1ELb1ELb1ELb0ELb1EEEEEEEEEvNT_6ParamsE)
        /*0638*/ 	.word	0x00000078


	//----- nvinfo : EIATTR_MIN_STACK_SIZE
	.align		4
.L_301:
        /*063c*/ 	.byte	0x04, 0x12
        /*063e*/ 	.short	(.L_303 - .L_302)
	.align		4
.L_302:
        /*0640*/ 	.word	index@(_ZN7cutlass13device_kernelIN5flash11enable_sm90INS1_16FlashAttnFwdSm90INS1_25CollectiveMainloopFwdSm90ILi2EN4cute5tupleIJNS5_1CILi1EEES8_S8_EEENS6_IJNS7_ILi128EEENS7_ILi96EEENS7_ILi64EEEEEELi256ENS_10bfloat16_tEfNS_4arch4Sm90ELb0ELb1ELb1ELb1ELb0ELb0ELb1ELb1ELb0ELb1ELb1ELb0EEENS1_21CollectiveEpilogueFwdINS6_IJSA_NS7_ILi256EEESB_EEES9_SE_SG_Li256ELb1ELb1ELb1ELb0EEENS1_36VarlenDynamicPersistentTileSchedulerILi128ELi96ELi256ELi128ELb1ELb1ELb1ELb1ELb0ELb1EEEEEEEEEvNT_6ParamsE)
        /*0644*/ 	.word	0x00000500


	//----- nvinfo : EIATTR_MIN_STACK_SIZE
	.align		4
.L_303:
        /*0648*/ 	.byte	0x04, 0x12
        /*064a*/ 	.short	(.L_305 - .L_304)
	.align		4
.L_304:
        /*064c*/ 	.word	index@(_ZN7cutlass13device_kernelIN5flash11enable_sm90INS1_16FlashAttnFwdSm90INS1_25CollectiveMainloopFwdSm90ILi2EN4cute5tupleIJNS5_1CILi1EEES8_S8_EEENS6_IJNS7_ILi128EEENS7_ILi96EEENS7_ILi64EEEEEELi256ENS_10bfloat16_tEfNS_4arch4Sm90ELb0ELb1ELb1ELb1ELb0ELb1ELb1ELb1ELb0ELb1ELb1ELb0EEENS1_21CollectiveEpilogueFwdINS6_IJSA_NS7_ILi256EEESB_EEES9_SE_SG_Li256ELb1ELb1ELb1ELb0EEENS1_36VarlenDynamicPersistentTileSchedulerILi128ELi96ELi256ELi128ELb1ELb1ELb1ELb1ELb0ELb1EEEEEEEEEvNT_6ParamsE)
        /*0650*/ 	.word	0x00000530


	//----- nvinfo : EIATTR_MIN_STACK_SIZE
	.align		4
.L_305:
        /*0654*/ 	.byte	0x04, 0x12
        /*0656*/ 	.short	(.L_307 - .L_306)
	.align		4
.L_306:
        /*0658*/ 	.word	index@(_ZN7cutlass13device_kernelIN5flash11enable_sm90INS1_16FlashAttnFwdSm90INS1_25CollectiveMainloopFwdSm90ILi2EN4cute5tupleIJNS5_1CILi1EEES8_S8_EEENS6_IJNS7_ILi128EEENS7_ILi96EEENS7_ILi64EEEEEELi256ENS_10bfloat16_tEfNS_4arch4Sm90ELb1ELb0ELb1ELb0ELb0ELb0ELb0ELb1ELb0ELb1ELb1ELb0EEENS1_21CollectiveEpilogueFwdINS6_IJSA_NS7_ILi256EEESB_EEES9_SE_SG_Li256ELb0ELb1ELb1ELb0EEENS1_19SingleTileSchedulerILb0ELb1ELb1ELi128EEEEEEEEEvNT_6ParamsE)
        /*065c*/ 	.word	0x00000010


	//----- nvinfo : EIATTR_MIN_STACK_SIZE
	.align		4
.L_307:
        /*0660*/ 	.byte	0x04, 0x12
        /*0662*/ 	.short	(.L_309 - .L_308)
	.align		4
.L_308:
        /*0664*/ 	.word	index@(_ZN7cutlass13device_kernelIN5flash11enable_sm90INS1_16FlashAttnFwdSm90INS1_25CollectiveMainloopFwdSm90ILi2EN4cute5tupleIJNS5_1CILi1EEES8_S8_EEENS6_IJNS7_ILi128EEENS7_ILi96EEENS7_ILi64EEEEEELi256ENS_10bfloat16_tEfNS_4arch4Sm90ELb1ELb0ELb1ELb0ELb0ELb0ELb1ELb1ELb0ELb1ELb1ELb0EEENS1_21CollectiveEpilogueFwdINS6_IJSA_NS7_ILi256EEESB_EEES9_SE_SG_Li256ELb0ELb1ELb1ELb0EEENS1_19SingleTileSchedulerILb0ELb1ELb1ELi128EEEEEEEEEvNT_6ParamsE)
        /*0668*/ 	.word	0x00000048


	//----- nvinfo : EIATTR_MIN_STACK_SIZE
	.align		4
.L_309:
        /*066c*/ 	.byte	0x04, 0x12
        /*066e*/ 	.short	(.L_311 - .L_310)
	.align		4
.L_310:
        /*0670*/ 	.word	index@(_ZN7cutlass13device_kernelIN5flash11enable_sm90INS1_16FlashAttnFwdSm90INS1_25CollectiveMainloopFwdSm90ILi2EN4cute5tupleIJNS5_1CILi1EEES8_S8_EEENS6_IJNS7_ILi128EEENS7_ILi96EEENS7_ILi64EEEEEELi256ENS_10bfloat16_tEfNS_4arch4Sm90ELb1ELb0ELb1ELb1ELb0ELb0ELb0ELb1ELb0ELb1ELb1ELb0EEENS1_21CollectiveEpilogueFwdINS6_IJSA_NS7_ILi256EEESB_EEES9_SE_SG_Li256ELb1ELb1ELb1ELb0EEENS1_36VarlenDynamicPersistentTileSchedulerILi128ELi96ELi256ELi128ELb1ELb1ELb1ELb1ELb1ELb1EEEEEEEEEvNT_6ParamsE)
        /*0674*/ 	.word	0x00000060


	//----- nvinfo : EIATTR_MIN_STACK_SIZE
	.align		4
.L_311:
        /*0678*/ 	.byte	0x04, 0x12
        /*067a*/ 	.short	(.L_313 - .L_312)
	.align		4
.L_312:
        /*067c*/ 	.word	index@(_ZN7cutlass13device_kernelIN5flash11enable_sm90INS1_16FlashAttnFwdSm90INS1_25CollectiveMainloopFwdSm90ILi2EN4cute5tupleIJNS5_1CILi1EEES8_S8_EEENS6_IJNS7_ILi128EEENS7_ILi96EEENS7_ILi64EEEEEELi256ENS_10bfloat16_tEfNS_4arch4Sm90ELb1ELb0ELb1ELb1ELb0ELb1ELb0ELb1ELb0ELb1ELb1ELb0EEENS1_21CollectiveEpilogueFwdINS6_IJSA_NS7_ILi256EEESB_EEES9_SE_SG_Li256ELb1ELb1ELb1ELb0EEENS1_36VarlenDynamicPersistentTileSchedulerILi128ELi96ELi256ELi128ELb1ELb1ELb1ELb1ELb1ELb1EEEEEEEEEvNT_6ParamsE)
        /*0680*/ 	.word	0x00000078


	//----- nvinfo : EIATTR_MIN_STACK_SIZE
	.align		4
.L_313:
        /*0684*/ 	.byte	0x04, 0x12
        /*0686*/ 	.short	(.L_315 - .L_314)
	.align		4
.L_314:
        /*0688*/ 	.word	index@(_ZN7cutlass13device_kernelIN5flash11enable_sm90INS1_16FlashAttnFwdSm90INS1_25CollectiveMainloopFwdSm90ILi2EN4cute5tupleIJNS5_1CILi1EEES8_S8_EEENS6_IJNS7_ILi128EEENS7_ILi96EEENS7_ILi64EEEEEELi256ENS_10bfloat16_tEfNS_4arch4Sm90ELb1ELb0ELb1ELb1ELb0ELb0ELb1ELb1ELb0ELb1ELb1ELb0EEENS1_21CollectiveEpilogueFwdINS6_IJSA_NS7_ILi256EEESB_EEES9_SE_SG_Li256ELb1ELb1ELb1ELb0EEENS1_36VarlenDynamicPersistentTileSchedulerILi128ELi96ELi256ELi128ELb1ELb1ELb1ELb1ELb1ELb1EEEEEEEEEvNT_6ParamsE)
        /*068c*/ 	.word	0x00000088


	//----- nvinfo : EIATTR_MIN_STACK_SIZE
	.align		4
.L_315:
        /*0690*/ 	.byte	0x04, 0x12
        /*0692*/ 	.short	(.L_317 - .L_316)
	.align		4
.L_316:
        /*0694*/ 	.word	index@(_ZN7cutlass13device_kernelIN5flash11enable_sm90INS1_16FlashAttnFwdSm90INS1_25CollectiveMainloopFwdSm90ILi2EN4cute5tupleIJNS5_1CILi1EEES8_S8_EEENS6_IJNS7_ILi128EEENS7_ILi96EEENS7_ILi64EEEEEELi256ENS_10bfloat16_tEfNS_4arch4Sm90ELb1ELb0ELb1ELb1ELb0ELb1ELb1ELb1ELb0ELb1ELb1ELb0EEENS1_21CollectiveEpilogueFwdINS6_IJSA_NS7_ILi256EEESB_EEES9_SE_SG_Li256ELb1ELb1ELb1ELb0EEENS1_36VarlenDynamicPersistentTileSchedulerILi128ELi96ELi256ELi128ELb1ELb1ELb1ELb1ELb1ELb1EEEEEEEEEvNT_6ParamsE)
        /*0698*/ 	.word	0x000001b8
.L_317:


//--------------------- .nv.compat                --------------------------
	.section	.nv.compat,"",@"SHT_CUDA_COMPAT_INFO"
	.align	4
        /*0000*/ 	.byte	0x02, 0x09, 0x01, 0x00, 0x02, 0x02, 0x04, 0x00, 0x02, 0x05, 0x05, 0x00, 0x03, 0x07, 0x01, 0x01
        /*0010*/ 	.byte	0x02, 0x03, 0x01, 0x00, 0x02, 0x06, 0x01, 0x00, 0x04, 0x0b, 0x08, 0x00, 0x00, 0x00, 0x00, 0x00
        /*0020*/ 	.byte	0x00, 0x00, 0x00, 0x00


//--------------------- .nv.info._ZN7cutlass13device_kernelIN5flash11enable_sm90INS1_16FlashAttnFwdSm90INS1_25CollectiveMainloopFwdSm90ILi2EN4cute5tupleIJNS5_1CILi1EEES8_S8_EEENS6_IJNS7_ILi128EEESA_NS7_ILi192EEEEEELi128ENS_10bfloat16_tEfNS_4arch4Sm90ELb0ELb0ELb1ELb0ELb0ELb0ELb0ELb1ELb1ELb1ELb1ELb0EEENS1_21CollectiveEpilogueFwdINS6_IJSA_SA_SA_EEES9_SD_SF_Li256ELb0ELb1ELb1ELb0EEENS1_19SingleTileSchedulerILb0ELb1ELb1ELi128EEEEEEEEEvNT_6ParamsE --------------------------
	.section	.nv.info._ZN7cutlass13device_kernelIN5flash11enable_sm90INS1_16FlashAttnFwdSm90INS1_25CollectiveMainloopFwdSm90ILi2EN4cute5tupleIJNS5_1CILi1EEES8_S8_EEENS6_IJNS7_ILi128EEESA_NS7_ILi192EEEEEELi128ENS_10bfloat16_tEfNS_4arch4Sm90ELb0ELb0ELb1ELb0ELb0ELb0ELb0ELb1ELb1ELb1ELb1ELb0EEENS1_21CollectiveEpilogueFwdINS6_IJSA_SA_SA_EEES9_SD_SF_Li256ELb0ELb1ELb1ELb0EEENS1_19SingleTileSchedulerILb0ELb1ELb1ELi128EEEEEEEEEvNT_6ParamsE,"",@"SHT_CUDA_INFO"
	.sectionflags	@""
	.align	4


	//----- nvinfo : EIATTR_CUDA_API_VERSION
	.align		4
        /*0000*/ 	.byte	0x04, 0x37
        /*0002*/ 	.short	(.L_319 - .L_318)
.L_318:
        /*0004*/ 	.word	0x00000082


	//----- nvinfo : EIATTR_KPARAM_INFO
	.align		4
.L_319:
        /*0008*/ 	.byte	0x04, 0x17
        /*000a*/ 	.short	(.L_321 - .L_320)
.L_320:
        /*000c*/ 	.word	0x00000000
        /*0010*/ 	.short	0x0000
        /*0012*/ 	.short	0x0070
        /*0014*/ 	.byte	0x00, 0xf0, 0x01, 0x28


	//----- nvinfo : EIATTR_SPARSE_MMA_MASK
	.align		4
.L_321:
        /*0018*/ 	.byte	0x03, 0x50
        /*001a*/ 	.short	0x0000


	//----- nvinfo : EIATTR_MAXREG_COUNT
	.align		4
        /*001c*/ 	.byte	0x03, 0x1b
        /*001e*/ 	.short	0x00a8


	//----- nvinfo : EIATTR_NUM_BARRIERS
	.align		4
        /*0020*/ 	.byte	0x02, 0x4c
        /*0022*/ 	.byte	0x09
	.zero		1


	//----- nvinfo : EIATTR_EXTERNS
	.align		4
        /*0024*/ 	.byte	0x04, 0x0f
        /*0026*/ 	.short	(.L_323 - .L_322)


	//   ....[0]....
	.align		4
.L_322:
        /*0028*/ 	.word	index@(__assertfail)


	//----- nvinfo : EIATTR_ANNOTATIONS
	.align		4
.L_323:
        /*002c*/ 	.byte	0x04, 0x55
        /*002e*/ 	.short	(.L_325 - .L_324)


	//   ....[0]....
.L_324:
        /*0030*/ 	.word	0x00000001
        /*0034*/ 	.byte	0x40, 0x09, 0x00, 0x00, 0x01, 0x00, 0x00, 0x00, 0x10, 0x12, 0x00, 0x00, 0x01, 0x00, 0x00, 0x00
        /* <DEDUP_REMOVED lines=9> */
        /*00d4*/ 	.byte	0xa0, 0xc6, 0x00, 0x00, 0x01, 0x00, 0x00, 0x00, 0xb0, 0xcb, 0x00, 0x00


	//----- nvinfo : EIATTR_MERCURY_ISA_VERSION
	.align		4
.L_325:
        /*00e0*/ 	.byte	0x03, 0x5f
        /*00e2*/ 	.short	0x0101


	//----- nvinfo : EIATTR_INT_WARP_WIDE_INSTR_OFFSETS
	.align		4
        /*00e4*/ 	.byte	0x04, 0x31
        /*00e6*/ 	.short	(.L_327 - .L_326)


	//   ....[0]....
.L_326:
        /*00e8*/ 	.word	0x00000120


	//   ....[1]....
        /*00ec*/ 	.word	0x00000160


	//   ....[2]....
        /*00f0*/ 	.word	0x00000220


	//----- nvinfo : EIATTR_COOP_GROUP_MASK_REGIDS
	.align		4
.L_327:
        /*00f4*/ 	.byte	0x04, 0x29
        /*00f6*/ 	.short	(.L_329 - .L_328)


	//   ....[0]....
.L_328:
        /*00f8*/ 	.word	0xffffffff


	//   ....[1]....
        /*00fc*/ 	.word	0xffffffff


	//   ....[2]....
        /*0100*/ 	.word	0xffffffff


	//   ....[3]....
        /*0104*/ 	.word	0xffffffff


	//   ....[4]....
        /*0108*/ 	.word	0xffffffff


	//   ....[5]....
        /*010c*/ 	.word	0xffffffff


	//   ....[6]....
        /*0110*/ 	.word	0xffffffff


	//   ....[7]....
        /*0114*/ 	.word	0xffffffff


	//   ....[8]....
        /*0118*/ 	.word	0xffffffff


	//   ....[9]....
        /*011c*/ 	.word	0xffffffff


	//   ....[10]....
        /*0120*/ 	.word	0xffffffff


	//   ....[11]....
        /*0124*/ 	.word	0xffffffff


	//   ....[12]....
        /*0128*/ 	.word	0xffffffff


	//   ....[13]....
        /*012c*/ 	.word	0xffffffff


	//   ....[14]....
        /*0130*/ 	.word	0xffffffff


	//   ....[15]....
        /*0134*/ 	.word	0xffffffff


	//   ....[16]....
        /*0138*/ 	.word	0xffffffff


	//   ....[17]....
        /*013c*/ 	.word	0xffffffff


	//   ....[18]....
        /*0140*/ 	.word	0xffffffff


	//   ....[19]....
        /*0144*/ 	.word	0xffffffff


	//   ....[20]....
        /*0148*/ 	.word	0xffffffff


	//   ....[21]....
        /*014c*/ 	.word	0xffffffff


	//   ....[22]....
        /*0150*/ 	.word	0xffffffff


	//   ....[23]....
        /*0154*/ 	.word	0xffffffff


	//   ....[24]....
        /*0158*/ 	.word	0xffffffff


	//   ....[25]....
        /*015c*/ 	.word	0xffffffff


	//   ....[26]....
        /*0160*/ 	.word	0xffffffff


	//   ....[27]....
        /*0164*/ 	.word	0xffffffff


	//   ....[28]....
        /*0168*/ 	.word	0xffffffff


	//   ....[29]....
        /*016c*/ 	.word	0xffffffff


	//   ....[30]....
        /*0170*/ 	.word	0xffffffff


	//   ....[31]....
        /*0174*/ 	.word	0xffffffff


	//   ....[32]....
        /*0178*/ 	.word	0xffffffff


	//   ....[33]....
        /*017c*/ 	.word	0xffffffff


	//   ....[34]....
        /*0180*/ 	.word	0xffffffff


	//   ....[35]....
        /*0184*/ 	.word	0xffffffff


	//   ....[36]....
        /*0188*/ 	.word	0xffffffff


	//   ....[37]....
        /*018c*/ 	.word	0xffffffff


	//   ....[38]....
        /*0190*/ 	.word	0xffffffff


	//   ....[39]....
        /*0194*/ 	.word	0xffffffff


	//   ....[40]....
        /*0198*/ 	.word	0xffffffff


	//   ....[41]....
        /*019c*/ 	.word	0xffffffff


	//   ....[42]....
        /*01a0*/ 	.word	0xffffffff


	//   ....[43]....
        /*01a4*/ 	.word	0xffffffff


	//   ....[44]....
        /*01a8*/ 	.word	0xffffffff


	//   ....[45]....
        /*01ac*/ 	.word	0xffffffff


	//   ....[46]....
        /*01b0*/ 	.word	0xffffffff


	//   ....[47]....
        /*01b4*/ 	.word	0x0500000f


	//   ....[48]....
        /*01b8*/ 	.word	0x0500000f


	//   ....[49]....
        /*01bc*/ 	.word	0x0500000f


	//   ....[50]....
        /*01c0*/ 	.word	0x0500000f


	//   ....[51]....
        /*01c4*/ 	.word	0x0500000f


	//   ....[52]....
        /*01c8*/ 	.word	0x0500000f


	//   ....[53]....
        /*01cc*/ 	.word	0x0500000f


	//   ....[54]....
        /*01d0*/ 	.word	0x0500000f


	//   ....[55]....
        /*01d4*/ 	.word	0x0500000f


	//   ....[56]....
        /*01d8*/ 	.word	0x0500000f


	//   ....[57]....
        /*01dc*/ 	.word	0x0500000f


	//   ....[58]....
        /*01e0*/ 	.word	0x0500000f


	//   ....[59]....
        /*01e4*/ 	.word	0x0500000f


	//   ....[60]....
        /*01e8*/ 	.word	0x0500000f


	//   ....[61]....
        /*01ec*/ 	.word	0x0500000f


	//   ....[62]....
        /*01f0*/ 	.word	0x0500000f


	//   ....[63]....
        /*01f4*/ 	.word	0x0500000f


	//   ....[64]....
        /*01f8*/ 	.word	0x0500000f


	//----- nvinfo : EIATTR_COOP_GROUP_INSTR_OFFSETS
	.align		4
.L_329:
        /*01fc*/ 	.byte	0x04, 0x28
        /*01fe*/ 	.short	(.L_331 - .L_330)


	//   ....[0]....
.L_330:
        /*0200*/ 	.word	0x00000060


	//   ....[1]....
        /*0204*/ 	.word	0x00000130


	//   ....[2]....
        /*0208*/ 	.word	0x00000230


	//   ....[3]....
        /*020c*/ 	.word	0x000003a0


	//   ....[4]....
        /*0210*/ 	.word	0x00000500


	//   ....[5]....
        /*0214*/ 	.word	0x00000620


	//   ....[6]....
        /*0218*/ 	.word	0x00000780


	//   ....[7]....
        /*021c*/ 	.word	0x00001040


	//   ....[8]....
        /*0220*/ 	.word	0x00002bc0


	//   ....[9]....
        /*0224*/ 	.word	0x00002c40


	//   ....[10]....
        /*0228*/ 	.word	0x00003200


	//   ....[11]....
        /*022c*/ 	.word	0x00003260


	//   ....[12]....
        /*0230*/ 	.word	0x00005820


	//   ....[13]....
        /*0234*/ 	.word	0x00005850


	//   ....[14]....
        /*0238*/ 	.word	0x00005c20


	//   ....[15]....
        /*023c*/ 	.word	0x00005c90


	//   ....[16]....
        /*0240*/ 	.word	0x00006f20


	//   ....[17]....
        /*0244*/ 	.word	0x00006f60


	//   ....[18]....
        /*0248*/ 	.word	0x00007000


	//   ....[19]....
        /*024c*/ 	.word	0x00007010


	//   ....[20]....
        /*0250*/ 	.word	0x00007f00


	//   ....[21]....
        /*0254*/ 	.word	0x00007f40


	//   ....[22]....
        /*0258*/ 	.word	0x00007f80


	//   ....[23]....
        /*025c*/ 	.word	0x00007fb0


	//   ....[24]....
        /*0260*/ 	.word	0x00007fd0


	//   ....[25]....
        /*0264*/ 	.word	0x00007ff0


	//   ....[26]....
        /*0268*/ 	.word	0x00008630


	//   ....[27]....
        /*026c*/ 	.word	0x00008640


	//   ....[28]....
        /*0270*/ 	.word	0x00009040


	//   ....[29]....
        /*0274*/ 	.word	0x00009a40


	//   ....[30]....
        /*0278*/ 	.word	0x0000a410


	//   ....[31]....
        /*027c*/ 	.word	0x0000a420


	//   ....[32]....
        /*0280*/ 	.word	0x0000a430


	//   ....[33]....
        /*0284*/ 	.word	0x0000a450


	//   ....[34]....
        /*0288*/ 	.word	0x0000a530


	//   ....[35]....
        /*028c*/ 	.word	0x0000a540


	//   ....[36]....
        /*0290*/ 	.word	0x0000a5e0


	//   ....[37]....
        /*0294*/ 	.word	0x0000a610


	//   ....[38]....
        /*0298*/ 	.word	0x0000a690


	//   ....[39]....
        /*029c*/ 	.word	0x0000a6c0


	//   ....[40]....
        /*02a0*/ 	.word	0x0000a740


	//   ....[41]....
        /*02a4*/ 	.word	0x0000a780


	//   ....[42]....
        /*02a8*/ 	.word	0x0000a7f0


	//   ....[43]....
        /*02ac*/ 	.word	0x0000a820


	//   ....[44]....
        /*02b0*/ 	.word	0x0000a8a0


	//   ....[45]....
        /*02b4*/ 	.word	0x0000a8d0


	//   ....[46]....
        /*02b8*/ 	.word	0x0000cb40


	//   ....[47]....
        /*02bc*/ 	.word	0x0000cfd0


	//   ....[48]....
        /*02c0*/ 	.word	0x0000d140


	//   ....[49]....
        /*02c4*/ 	.word	0x0000d1a0


	//   ....[50]....
        /*02c8*/ 	.word	0x0000d240


	//   ....[51]....
        /*02cc*/ 	.word	0x0000d320


	//   ....[52]....
        /*02d0*/ 	.word	0x0000d400


	//   ....[53]....
        /*02d4*/ 	.word	0x0000d4d0


	//   ....[54]....
        /*02d8*/ 	.word	0x0000d560


	//   ....[55]....
        /*02dc*/ 	.word	0x0000d630


	//   ....[56]....
        /*02e0*/ 	.word	0x0000d6c0


	//   ....[57]....
        /*02e4*/ 	.word	0x0000d790


	//   ....[58]....
        /*02e8*/ 	.word	0x0000d820


	//   ....[59]....
        /*02ec*/ 	.word	0x0000d8f0


	//   ....[60]....
        /*02f0*/ 	.word	0x0000d980


	//   ....[61]....
        /*02f4*/ 	.word	0x0000da50


	//   ....[62]....
        /*02f8*/ 	.word	0x0000dad0


	//   ....[63]....
        /*02fc*/ 	.word	0x0000db90


	//   ....[64]....
        /*0300*/ 	.word	0x0000df90


	//----- nvinfo : EIATTR_REG_RECONFIG
	.align		4
.L_331:
        /*0304*/ 	.byte	0x01, 0x54
	.zero		2


	//----- nvinfo : EIATTR_SYSCALL_OFFSETS
	.align		4
        /*0308*/ 	.byte	0x04, 0x46
        /*030a*/ 	.short	(.L_333 - .L_332)


	//   ....[0]....
.L_332:
        /*030c*/ 	.word	0x00001200


	//   ....[1]....
        /*0310*/ 	.word	0x000096d0


	//   ....[2]....
        /*0314*/ 	.word	0x00009810


	//   ....[3]....
        /*0318*/ 	.word	0x00009900


	//   ....[4]....
        /*031c*/ 	.word	0x0000a020


	//----- nvinfo : EIATTR_MBARRIER_INSTR_OFFSETS
	.align		4
.L_333:
        /*0320*/ 	.byte	0x04, 0x39
        /*0322*/ 	.short	(.L_335 - .L_334)


	//   ....[0]....
.L_334:
        /*0324*/ 	.word	0x00000250
        /*0328*/ 	.word	0x000000ff
        /*032c*/ 	.word	0x00034800
        /*0330*/ 	.short	0x0100
        /*0332*/ 	.byte	0x08
	.zero		1


	//   ....[1]....
        /*0334*/ 	.word	0x00000260
        /*0338*/ 	.word	0x000000ff
        /*033c*/ 	.word	0x00034820
        /*0340*/ 	.short	0x0100
        /*0342*/ 	.byte	0x08
	.zero		1


	//   ....[2]....
        /*0344*/ 	.word	0x00000350
        /*0348*/ 	.word	0x000000ff
        /*034c*/ 	.word	0x00034830
        /*0350*/ 	.short	0x0100
        /*0352*/ 	.byte	0x08
	.zero		1


	//   ....[3]....
        /*0354*/ 	.word	0x00000360
        /*0358*/ 	.word	0x000000ff
        /*035c*/ 	.word	0x00034840
        /*0360*/ 	.short	0x0100
        /*0362*/ 	.byte	0x08
	.zero		1


	//   ....[4]....
        /*0364*/ 	.word	0x00000370
        /*0368*/ 	.word	0x000000ff
        /*036c*/ 	.word	0x00034838
        /*0370*/ 	.short	0x0100
        /*0372*/ 	.byte	0x08
	.zero		1


	//   ....[5]....
        /*0374*/ 	.word	0x00000380
        /*0378*/ 	.word	0x000000ff
        /*037c*/ 	.word	0x00034848
        /*0380*/ 	.short	0x0100
        /*0382*/ 	.byte	0x08
	.zero		1


	//   ....[6]....
        /*0384*/ 	.word	0x000004b0
        /*0388*/ 	.word	0x000000ff
        /*038c*/ 	.word	0x00034850
        /*0390*/ 	.short	0x0100
        /*0392*/ 	.byte	0x08
	.zero		1


	//   ....[7]....
        /*0394*/ 	.word	0x000004c0
        /*0398*/ 	.word	0x000000ff
        /*039c*/ 	.word	0x00034860
        /*03a0*/ 	.short	0x0100
        /*03a2*/ 	.byte	0x08
	.zero		1


	//   ....[8]....
        /*03a4*/ 	.word	0x000004d0
        /*03a8*/ 	.word	0x000000ff
        /*03ac*/ 	.word	0x00034858
        /*03b0*/ 	.short	0x0100
        /*03b2*/ 	.byte	0x08
	.zero		1


	//   ....[9]....
        /*03b4*/ 	.word	0x000004e0
        /*03b8*/ 	.word	0x000000ff
        /*03bc*/ 	.word	0x00034868
        /*03c0*/ 	.short	0x0100
        /*03c2*/ 	.byte	0x08
	.zero		1


	//   ....[10]....
        /*03c4*/ 	.word	0x000005d0
        /*03c8*/ 	.word	0x000000ff
        /*03cc*/ 	.word	0x00034870
        /*03d0*/ 	.short	0x0100
        /*03d2*/ 	.byte	0x06
	.zero		1


	//   ....[11]....
        /*03d4*/ 	.word	0x000005e0
        /*03d8*/ 	.word	0x000000ff
        /*03dc*/ 	.word	0x00034880
        /*03e0*/ 	.short	0x0100
        /*03e2*/ 	.byte	0x06
	.zero		1


	//   ....[12]....
        /*03e4*/ 	.word	0x000005f0
        /*03e8*/ 	.word	0x000000ff
        /*03ec*/ 	.word	0x00034878
        /*03f0*/ 	.short	0x0100
        /*03f2*/ 	.byte	0x06
	.zero		1


	//   ....[13]....
        /*03f4*/ 	.word	0x00000600
        /*03f8*/ 	.word	0x000000ff
        /*03fc*/ 	.word	0x00034888
        /*0400*/ 	.short	0x0100
        /*0402*/ 	.byte	0x06
	.zero		1


	//   ....[14]....
        /*0404*/ 	.word	0x00000730
        /*0408*/ 	.word	0x000000ff
        /*040c*/ 	.word	0x00034890
        /*0410*/ 	.short	0x0100
        /*0412*/ 	.byte	0x08
	.zero		1


	//   ....[15]....
        /*0414*/ 	.word	0x00000740
        /*0418*/ 	.word	0x000000ff
        /*041c*/ 	.word	0x000348a0
        /*0420*/ 	.short	0x0100
        /*0422*/ 	.byte	0x08
	.zero		1


	//   ....[16]....
        /*0424*/ 	.word	0x00000750
        /*0428*/ 	.word	0x000000ff
        /*042c*/ 	.word	0x00034898
        /*0430*/ 	.short	0x0100
        /*0432*/ 	.byte	0x08
	.zero		1


	//   ....[17]....
        /*0434*/ 	.word	0x00000760
        /*0438*/ 	.word	0x000000ff
        /*043c*/ 	.word	0x000348a8
        /*0440*/ 	.short	0x0100
        /*0442*/ 	.byte	0x08
	.zero		1


	//   ....[18]....
        /*0444*/ 	.word	0x00000890
        /*0448*/ 	.word	0x000000ff
        /*044c*/ 	.word	0x000348b0
        /*0450*/ 	.short	0x0100
        /*0452*/ 	.byte	0x08
	.zero		1


	//   ....[19]....
        /*0454*/ 	.word	0x000008a0
        /*0458*/ 	.word	0x000000ff
        /*045c*/ 	.word	0x000348c0
        /*0460*/ 	.short	0x0100
        /*0462*/ 	.byte	0x08
	.zero		1


	//   ....[20]....
        /*0464*/ 	.word	0x000008b0
        /*0468*/ 	.word	0x000000ff
        /*046c*/ 	.word	0x000348b8
        /*0470*/ 	.short	0x0100
        /*0472*/ 	.byte	0x08
	.zero		1


	//   ....[21]....
        /*0474*/ 	.word	0x000008c0
        /*0478*/ 	.word	0x000000ff
        /*047c*/ 	.word	0x000348c8
        /*0480*/ 	.short	0x0100
        /*0482*/ 	.byte	0x08
	.zero		1


	//   ....[22]....
        /*0484*/ 	.word	0x00001230
        /*0488*/ 	.word	0x000000ff
        /*048c*/ 	.word	0x00034800
        /*0490*/ 	.short	0x010a
        /*0492*/ 	.byte	0x24
	.zero		1


	//   ....[23]....
        /*0494*/ 	.word	0x00001290
        /*0498*/ 	.word	0x000000ff
        /*049c*/ 	.word	0x00034830
        /*04a0*/ 	.short	0x010a
        /*04a2*/ 	.byte	0x24
	.zero		1


	//   ....[24]....
        /*04a4*/ 	.word	0x00001310
        /*04a8*/ 	.word	0x000000ff
        /*04ac*/ 	.word	0x00034830
        /*04b0*/ 	.short	0x010a
        /*04b2*/ 	.byte	0x24
	.zero		1


	//   ....[25]....
        /*04b4*/ 	.word	0x000037b0
        /*04b8*/ 	.word	0x00000003
        /*04bc*/ 	.word	0x00000000
        /*04c0*/ 	.short	0x0101
        /*04c2*/ 	.byte	0x3f
	.zero		1


	//   ....[26]....
        /*04c4*/ 	.word	0x00004250
        /*04c8*/ 	.word	0x000000ff
        /*04cc*/ 	.word	0x00034830
        /*04d0*/ 	.short	0x010a
        /*04d2*/ 	.byte	0x27
	.zero		1


	//   ....[27]....
        /*04d4*/ 	.word	0x00004290
        /*04d8*/ 	.word	0x000000ff
        /*04dc*/ 	.word	0x00034830
        /*04e0*/ 	.short	0x010a
        /*04e2*/ 	.byte	0x27
	.zero		1


	//   ....[28]....
        /*04e4*/ 	.word	0x00004ae0
        /*04e8*/ 	.word	0x000000ff
        /*04ec*/ 	.word	0x00034850
        /*04f0*/ 	.short	0x010a
        /*04f2*/ 	.byte	0x07
	.zero		1


	//   ....[29]....
        /*04f4*/ 	.word	0x00004b20
        /*04f8*/ 	.word	0x000000ff
        /*04fc*/ 	.word	0x00034850
        /*0500*/ 	.short	0x010a
        /*0502*/ 	.byte	0x07
	.zero		1


	//   ....[30]....
        /*0504*/ 	.word	0x00006520
        /*0508*/ 	.word	0x0000000f
        /*050c*/ 	.word	0x00000000
        /*0510*/ 	.short	0x0101
        /*0512*/ 	.byte	0x3f
	.zero		1


	//   ....[31]....
        /*0514*/ 	.word	0x000065a0
        /*0518*/ 	.word	0x00000014
        /*051c*/ 	.word	0x00000000
        /*0520*/ 	.short	0x0101
        /*0522*/ 	.byte	0x3f
	.zero		1


	//   ....[32]....
        /*0524*/ 	.word	0x00006e70
        /*0528*/ 	.word	0x0000000e
        /*052c*/ 	.word	0x00034850
        /*0530*/ 	.short	0x010a
        /*0532*/ 	.byte	0x3f
	.zero		1


	//   ....[33]....
        /*0534*/ 	.word	0x00006eb0
        /*0538*/ 	.word	0x0000000e
        /*053c*/ 	.word	0x00034850
        /*0540*/ 	.short	0x010a
        /*0542*/ 	.byte	0x3f
	.zero		1


	//   ....[34]....
        /*0544*/ 	.word	0x00007370
        /*0548*/ 	.word	0x0000000b
        /*054c*/ 	.word	0x00000000
        /*0550*/ 	.short	0x0101
        /*0552*/ 	.byte	0x3f
	.zero		1


	//   ....[35]....
        /*0554*/ 	.word	0x00007fe0
        /*0558*/ 	.word	0x000000ff
        /*055c*/ 	.word	0x00000000
        /*0560*/ 	.short	0x0101
        /*0562*/ 	.byte	0x04
	.zero		1


	//   ....[36]....
        /*0564*/ 	.word	0x00009c40
        /*0568*/ 	.word	0x000000ff
        /*056c*/ 	.word	0x00034840
        /*0570*/ 	.short	0x010a
        /*0572*/ 	.byte	0x26
	.zero		1


	//   ....[37]....
        /*0574*/ 	.word	0x0000aa00
        /*0578*/ 	.word	0x000000ff
        /*057c*/ 	.word	0x00034800
        /*0580*/ 	.short	0x0107
        /*0582*/ 	.byte	0x26
	.zero		1


	//   ....[38]....
        /*0584*/ 	.word	0x0000aa70
        /*0588*/ 	.word	0x000000ff
        /*058c*/ 	.word	0x00034800
        /*0590*/ 	.short	0x0101
        /*0592*/ 	.byte	0x26
	.zero		1


	//   ....[39]....
        /*0594*/ 	.word	0x0000aa90
        /*0598*/ 	.word	0x000000ff
        /*059c*/ 	.word	0x00034820
        /*05a0*/ 	.short	0x010a
        /*05a2*/ 	.byte	0x26
	.zero		1


	//   ....[40]....
        /*05a4*/ 	.word	0x0000ae70
        /*05a8*/ 	.word	0x000000ff
        /*05ac*/ 	.word	0x00034848
        /*05b0*/ 	.short	0x010a
        /*05b2*/ 	.byte	0x26
	.zero		1


	//   ....[41]....
        /*05b4*/ 	.word	0x0000b210
        /*05b8*/ 	.word	0x000000ff
        /*05bc*/ 	.word	0x00034860
        /*05c0*/ 	.short	0x010a
        /*05c2*/ 	.byte	0x26
	.zero		1


	//   ....[42]....
        /*05c4*/ 	.word	0x0000b710
        /*05c8*/ 	.word	0x000000ff
        /*05cc*/ 	.word	0x00034840
        /*05d0*/ 	.short	0x010a
        /*05d2*/ 	.byte	0x26
	.zero		1


	//   ....[43]....
        /*05d4*/ 	.word	0x0000bac0
        /*05d8*/ 	.word	0x000000ff
        /*05dc*/ 	.word	0x00034868
        /*05e0*/ 	.short	0x010a
        /*05e2*/ 	.byte	0x26
	.zero		1


	//   ....[44]....
        /*05e4*/ 	.word	0x0000c010
        /*05e8*/ 	.word	0x000000ff
        /*05ec*/ 	.word	0x00034848
        /*05f0*/ 	.short	0x010a
        /*05f2*/ 	.byte	0x26
	.zero		1


	//   ....[45]....
        /*05f4*/ 	.word	0x0000c3a0
        /*05f8*/ 	.word	0x000000ff
        /*05fc*/ 	.word	0x00034860
        /*0600*/ 	.short	0x010a
        /*0602*/ 	.byte	0x26
	.zero		1


	//   ....[46]....
        /*0604*/ 	.word	0x0000c740
        /*0608*/ 	.word	0x00000003
        /*060c*/ 	.word	0x00034860
        /*0610*/ 	.short	0x010a
        /*0612*/ 	.byte	0x3f
	.zero		1


	//   ....[47]....
        /*0614*/ 	.word	0x0000cad0
        /*0618*/ 	.word	0x00000002
        /*061c*/ 	.word	0x00034820
        /*0620*/ 	.short	0x010a
        /*0622*/ 	.byte	0x3f
	.zero		1


	//   ....[48]....
        /*0624*/ 	.word	0x0000cc50
        /*0628*/ 	.word	0x00000006
        /*062c*/ 	.word	0x00000000
        /*0630*/ 	.short	0x010a
        /*0632*/ 	.byte	0x3f
	.zero		1


	//   ....[49]....
        /*0634*/ 	.word	0x0000ccc0
        /*0638*/ 	.word	0x00000003
        /*063c*/ 	.word	0x00000000
        /*0640*/ 	.short	0x010a
        /*0642*/ 	.byte	0x3f
	.zero		1


	//   ....[50]....
        /*0644*/ 	.word	0x0000cd20
        /*0648*/ 	.word	0x00000000
        /*064c*/ 	.word	0x00000000
        /*0650*/ 	.short	0x010a
        /*0652*/ 	.byte	0x3f
	.zero		1


	//   ....[51]....
        /*0654*/ 	.word	0x0000cd50
        /*0658*/ 	.word	0x00000003
        /*065c*/ 	.word	0x00000000
        /*0660*/ 	.short	0x010a
        /*0662*/ 	.byte	0x3f
	.zero		1


	//   ....[52]....
        /*0664*/ 	.word	0x0000cdc0
        /*0668*/ 	.word	0x00000000
        /*066c*/ 	.word	0x00034800
        /*0670*/ 	.short	0x010a
        /*0672*/ 	.byte	0x3f
	.zero		1


	//   ....[53]....
        /*0674*/ 	.word	0x0000ce20
        /*0678*/ 	.word	0x00000000
        /*067c*/ 	.word	0x00034830
        /*0680*/ 	.short	0x010a
        /*0682*/ 	.byte	0x3f
	.zero		1


	//   ....[54]....
        /*0684*/ 	.word	0x0000ce80
        /*0688*/ 	.word	0x0000000a
        /*068c*/ 	.word	0x00034830
        /*0690*/ 	.short	0x010a
        /*0692*/ 	.byte	0x3f
	.zero		1


	//   ....[55]....
        /*0694*/ 	.word	0x0000cee0
        /*0698*/ 	.word	0x00000009
        /*069c*/ 	.word	0x00034850
        /*06a0*/ 	.short	0x010a
        /*06a2*/ 	.byte	0x3f
	.zero		1


	//   ....[56]....
        /*06a4*/ 	.word	0x0000cf30
        /*06a8*/ 	.word	0x0000000e
        /*06ac*/ 	.word	0x00034850
        /*06b0*/ 	.short	0x010a
        /*06b2*/ 	.byte	0x3f
	.zero		1


	//   ....[57]....
        /*06b4*/ 	.word	0x0000d090
        /*06b8*/ 	.word	0x00000003
        /*06bc*/ 	.word	0x00034840
        /*06c0*/ 	.short	0x010a
        /*06c2*/ 	.byte	0x3f
	.zero		1


	//   ....[58]....
        /*06c4*/ 	.word	0x0000dbd0
        /*06c8*/ 	.word	0x00000003
        /*06cc*/ 	.word	0x00034820
        /*06d0*/ 	.short	0x010a
        /*06d2*/ 	.byte	0x3f
	.zero		1


	//   ....[59]....
        /*06d4*/ 	.word	0x0000dc30
        /*06d8*/ 	.word	0x00000003
        /*06dc*/ 	.word	0x00034848
        /*06e0*/ 	.short	0x010a
        /*06e2*/ 	.byte	0x3f
	.zero		1


	//   ....[60]....
        /*06e4*/ 	.word	0x0000dc90
        /*06e8*/ 	.word	0x00000003
        /*06ec*/ 	.word	0x00034860
        /*06f0*/ 	.short	0x010a
        /*06f2*/ 	.byte	0x3f
	.zero		1


	//   ....[61]....
        /*06f4*/ 	.word	0x0000dcf0
        /*06f8*/ 	.word	0x00000003
        /*06fc*/ 	.word	0x00034840
        /*0700*/ 	.short	0x010a
        /*0702*/ 	.byte	0x3f
	.zero		1


	//   ....[62]....
        /*0704*/ 	.word	0x0000dd50
        /*0708*/ 	.word	0x00000003
        /*070c*/ 	.word	0x00034868
        /*0710*/ 	.short	0x010a
        /*0712*/ 	.byte	0x3f
	.zero		1


	//   ....[63]....
        /*0714*/ 	.word	0x0000ddb0
        /*0718*/ 	.word	0x00000003
        /*071c*/ 	.word	0x00034848
        /*0720*/ 	.short	0x010a
        /*0722*/ 	.byte	0x3f
	.zero		1


	//   ....[64]....
        /*0724*/ 	.word	0x0000de10
        /*0728*/ 	.word	0x00000003
        /*072c*/ 	.word	0x00034860
        /*0730*/ 	.short	0x010a
        /*0732*/ 	.byte	0x3f
	.zero		1


	//   ....[65]....
        /*0734*/ 	.word	0x0000de60
        /*0738*/ 	.word	0x00000003
        /*073c*/ 	.word	0x00034860
        /*0740*/ 	.short	0x010a
        /*0742*/ 	.byte	0x3f
	.zero		1


	//   ....[66]....
        /*0744*/ 	.word	0x0000deb0
        /*0748*/ 	.word	0x00000002
        /*074c*/ 	.word	0x00034820
        /*0750*/ 	.short	0x010a
        /*0752*/ 	.byte	0x3f
	.zero		1


	//   ....[67]....
        /*0754*/ 	.word	0x0000e050
        /*0758*/ 	.word	0x00000006
        /*075c*/ 	.word	0x00000000
        /*0760*/ 	.short	0x010a
        /*0762*/ 	.byte	0x3f
	.zero		1


	//   ....[68]....
        /*0764*/ 	.word	0x0000e0a0
        /*0768*/ 	.word	0x00000003
        /*076c*/ 	.word	0x00000000
        /*0770*/ 	.short	0x010a
        /*0772*/ 	.byte	0x3f
	.zero		1


	//   ....[69]....
        /*0774*/ 	.word	0x0000e0f0
        /*0778*/ 	.word	0x00000000
        /*077c*/ 	.word	0x00000000
        /*0780*/ 	.short	0x010a
        /*0782*/ 	.byte	0x3f
	.zero		1


	//----- nvinfo : EIATTR_NUM_MBARRIERS
	.align		4
.L_335:
        /*0784*/ 	.byte	0x03, 0x38
        /*0786*/ 	.short	0x0016


	//----- nvinfo : EIATTR_EXIT_INSTR_OFFSETS
	.align		4
        /*0788*/ 	.byte	0x04, 0x1c
        /*078a*/ 	.short	(.L_337 - .L_336)


	//   ....[0]....
.L_336:
        /*078c*/ 	.word	0x0000cda0


	//----- nvinfo : EIATTR_MAX_THREADS
	.align		4
.L_337:
        /*0790*/ 	.byte	0x04, 0x05
        /*0792*/ 	.short	(.L_339 - .L_338)
.L_338:
        /*0794*/ 	.word	0x00000180
        /*0798*/ 	.word	0x00000001
        /*079c*/ 	.word	0x00000001


	//----- nvinfo : EIATTR_CRS_STACK_SIZE
	.align		4
.L_339:
        /*07a0*/ 	.byte	0x04, 0x1e
        /*07a2*/ 	.short	(.L_341 - .L_340)
.L_340:
        /*07a4*/ 	.word	0x00000000


	//----- nvinfo : EIATTR_CBANK_PARAM_SIZE
	.align		4
.L_341:
        /*07a8*/ 	.byte	0x03, 0x19
        /*07aa*/ 	.short	0x0a70


	//----- nvinfo : EIATTR_PARAM_CBANK
	.align		4
        /*07ac*/ 	.byte	0x04, 0x0a
        /*07ae*/ 	.short	(.L_343 - .L_342)
	.align		4
.L_342:
        /*07b0*/ 	.word	index@(.nv.constant0._ZN7cutlass13device_kernelIN5flash11enable_sm90INS1_16FlashAttnFwdSm90INS1_25CollectiveMainloopFwdSm90ILi2EN4cute5tupleIJNS5_1CILi1EEES8_S8_EEENS6_IJNS7_ILi128EEESA_NS7_ILi192EEEEEELi128ENS_10bfloat16_tEfNS_4arch4Sm90ELb0ELb0ELb1ELb0ELb0ELb0ELb0ELb1ELb1ELb1ELb1ELb0EEENS1_21CollectiveEpilogueFwdINS6_IJSA_SA_SA_EEES9_SD_SF_Li256ELb0ELb1ELb1ELb0EEENS1_19SingleTileSchedulerILb0ELb1ELb1ELi128EEEEEEEEEvNT_6ParamsE)
        /*07b4*/ 	.short	0x0210
        /*07b6*/ 	.short	0x0a70


	//----- nvinfo : EIATTR_SW_WAR
	.align		4
.L_343:
        /*07b8*/ 	.byte	0x04, 0x36
        /*07ba*/ 	.short	(.L_345 - .L_344)
.L_344:
        /*07bc*/ 	.word	0x00000008
.L_345:


//--------------------- .nv.info._ZN7cutlass13device_kernelIN5flash11enable_sm90INS1_16FlashAttnFwdSm90INS1_25CollectiveMainloopFwdSm90ILi2EN4cute5tupleIJNS5_1CILi1EEES8_S8_EEENS6_IJNS7_ILi128EEESA_NS7_ILi192EEEEEELi128ENS_10bfloat16_tEfNS_4arch4Sm90ELb0ELb0ELb1ELb1ELb0ELb0ELb0ELb1ELb1ELb1ELb1ELb0EEENS1_21CollectiveEpilogueFwdINS6_IJSA_SA_SA_EEES9_SD_SF_Li256ELb1ELb1ELb1ELb0EEENS1_36VarlenDynamicPersistentTileSchedulerILi128ELi128ELi256ELi128ELb1ELb1ELb1ELb0ELb1ELb1EEEEEEEEEvNT_6ParamsE --------------------------
	.section	.nv.info._ZN7cutlass13device_kernelIN5flash11enable_sm90INS1_16FlashAttnFwdSm90INS1_25CollectiveMainloopFwdSm90ILi2EN4cute5tupleIJNS5_1CILi1EEES8_S8_EEENS6_IJNS7_ILi128EEESA_NS7_ILi192EEEEEELi128ENS_10bfloat16_tEfNS_4arch4Sm90ELb0ELb0ELb1ELb1ELb0ELb0ELb0ELb1ELb1ELb1ELb1ELb0EEENS1_21CollectiveEpilogueFwdINS6_IJSA_SA_SA_EEES9_SD_SF_Li256ELb1ELb1ELb1ELb0EEENS1_36VarlenDynamicPersistentTileSchedulerILi128ELi128ELi256ELi128ELb1ELb1ELb1ELb0ELb1ELb1EEEEEEEEEvNT_6ParamsE,"",@"SHT_CUDA_INFO"
	.sectionflags	@""
	.align	4


	//----- nvinfo : EIATTR_CUDA_API_VERSION
	.align		4
        /*0000*/ 	.byte	0x04, 0x37
        /*0002*/ 	.short	(.L_347 - .L_346)
.L_346:
        /*0004*/ 	.word	0x00000082


	//----- nvinfo : EIATTR_KPARAM_INFO
	.align		4
.L_347:
        /*0008*/ 	.byte	0x04, 0x17
        /*000a*/ 	.short	(.L_349 - .L_348)
.L_348:
        /*000c*/ 	.word	0x00000000
        /*0010*/ 	.short	0x0000
        /*0012*/ 	.short	0x0070
        /*0014*/ 	.byte	0x00, 0xf0, 0x01, 0x2a


	//----- nvinfo : EIATTR_SPARSE_MMA_MASK
	.align		4
.L_349:
        /*0018*/ 	.byte	0x03, 0x50
        /*001a*/ 	.short	0x0000


	//----- nvinfo : EIATTR_MAXREG_COUNT
	.align		4
        /*001c*/ 	.byte	0x03, 0x1b
        /*001e*/ 	.short	0x00a8


	//----- nvinfo : EIATTR_NUM_BARRIERS
	.align		4
        /*0020*/ 	.byte	0x02, 0x4c
        /*0022*/ 	.byte	0x09
	.zero		1


	//----- nvinfo : EIATTR_EXTERNS
	.align		4
        /*0024*/ 	.byte	0x04, 0x0f
        /*0026*/ 	.short	(.L_351 - .L_350)


	//   ....[0]....
	.align		4
.L_350:
        /*0028*/ 	.word	index@(__assertfail)


	//----- nvinfo : EIATTR_ANNOTATIONS
	.align		4
.L_351:
        /*002c*/ 	.byte	0x04, 0x55
        /*002e*/ 	.short	(.L_353 - .L_352)


	//   ....[0]....
.L_352:
        /* <DEDUP_REMOVED lines=69> */


	//----- nvinfo : EIATTR_MERCURY_ISA_VERSION
	.align		4
.L_353:
        /*0470*/ 	.byte	0x03, 0x5f
        /*0472*/ 	.short	0x0101


	//----- nvinfo : EIATTR_UNUSED_LOAD_BYTE_OFFSET
	.align		4
        /*0474*/ 	.byte	0x04, 0x44
        /*0476*/ 	.short	(.L_355 - .L_354)


	//   ....[0]....
.L_354:
        /*0478*/ 	.word	0x000009f0
        /*047c*/ 	.word	0x0000fff0


	//   ....[1]....
        /*0480*/ 	.word	0x00007fb0
        /*0484*/ 	.word	0x0000fff0


	//----- nvinfo : EIATTR_INT_WARP_WIDE_INSTR_OFFSETS
	.align		4
.L_355:
        /*0488*/ 	.byte	0x04, 0x31
        /*048a*/ 	.short	(.L_357 - .L_356)


	//   ....[0]....
.L_356:
        /*048c*/ 	.word	0x00000120


	//   ....[1]....
        /*0490*/ 	.word	0x00000160


	//   ....[2]....
        /*0494*/ 	.word	0x00000220


	//   ....[3]....
        /*0498*/ 	.word	0x0000c280


	//   ....[4]....
        /*049c*/ 	.word	0x0000c310


	//   ....[5]....
        /*04a0*/ 	.word	0x0000fd50


	//   ....[6]....
        /*04a4*/ 	.word	0x0000fdb0


	//----- nvinfo : EIATTR_COOP_GROUP_MASK_REGIDS
	.align		4
.L_357:
        /*04a8*/ 	.byte	0x04, 0x29
        /*04aa*/ 	.short	(.L_359 - .L_358)


	//   ....[0]....
.L_358:
        /*04ac*/ 	.word	0xffffffff


	//   ....[1]....
        /*04b0*/ 	.word	0xffffffff


	//   ....[2]....
        /*04b4*/ 	.word	0xffffffff


	//   ....[3]....
        /*04b8*/ 	.word	0xffffffff


	//   ....[4]....
        /*04bc*/ 	.word	0xffffffff


	//   ....[5]....
        /*04c0*/ 	.word	0xffffffff


	//   ....[6]....
        /*04c4*/ 	.word	0xffffffff


	//   ....[7]....
        /*04c8*/ 	.word	0xffffffff


	//   ....[8]....
        /*04cc*/ 	.word	0xffffffff


	//   ....[9]....
        /*04d0*/ 	.word	0xffffffff


	//   ....[10]....
        /*04d4*/ 	.word	0xffffffff


	//   ....[11]....
        /*04d8*/ 	.word	0xffffffff


	//   ....[12]....
        /*04dc*/ 	.word	0xffffffff


	//   ....[13]....
        /*04e0*/ 	.word	0xffffffff


	//   ....[14]....
        /*04e4*/ 	.word	0xffffffff


	//   ....[15]....
        /*04e8*/ 	.word	0xffffffff


	//   ....[16]....
        /*04ec*/ 	.word	0xffffffff


	//   ....[17]....
        /*04f0*/ 	.word	0xffffffff


	//   ....[18]....
        /*04f4*/ 	.word	0xffffffff


	//   ....[19]....
        /*04f8*/ 	.word	0xffffffff


	//   ....[20]....
        /*04fc*/ 	.word	0xffffffff


	//   ....[21]....
        /*0500*/ 	.word	0xffffffff


	//   ....[22]....
        /*0504*/ 	.word	0xffffffff


	//   ....[23]....
        /*0508*/ 	.word	0xffffffff


	//   ....[24]....
        /*050c*/ 	.word	0xffffffff


	//   ....[25]....
        /*0510*/ 	.word	0xffffffff


	//   ....[26]....
        /*0514*/ 	.word	0xffffffff


	//   ....[27]....
        /*0518*/ 	.word	0xffffffff


	//   ....[28]....
        /*051c*/ 	.word	0xffffffff


	//   ....[29]....
        /*0520*/ 	.word	0xffffffff


	//   ....[30]....
        /*0524*/ 	.word	0xffffffff


	//   ....[31]....
        /*0528*/ 	.word	0xffffffff


	//   ....[32]....
        /*052c*/ 	.word	0xffffffff


	//   ....[33]....
        /*0530*/ 	.word	0xffffffff


	//   ....[34]....
        /*0534*/ 	.word	0xffffffff


	//   ....[35]....
        /*0538*/ 	.word	0xffffffff


	//   ....[36]....
        /*053c*/ 	.word	0xffffffff


	//   ....[37]....
        /*0540*/ 	.word	0xffffffff


	//   ....[38]....
        /*0544*/ 	.word	0xffffffff


	//   ....[39]....
        /*0548*/ 	.word	0xffffffff


	//   ....[40]....
        /*054c*/ 	.word	0xffffffff


	//   ....[41]....
        /*0550*/ 	.word	0xffffffff


	//   ....[42]....
        /*0554*/ 	.word	0xffffffff


	//   ....[43]....
        /*0558*/ 	.word	0xffffffff


	//   ....[44]....
        /*055c*/ 	.word	0xffffffff


	//   ....[45]....
        /*0560*/ 	.word	0xffffffff


	//   ....[46]....
        /*0564*/ 	.word	0xffffffff


	//   ....[47]....
        /*0568*/ 	.word	0xffffffff


	//   ....[48]....
        /*056c*/ 	.word	0xffffffff


	//   ....[49]....
        /*0570*/ 	.word	0xffffffff


	//   ....[50]....
        /*0574*/ 	.word	0xffffffff


	//   ....[51]....
        /*0578*/ 	.word	0xffffffff


	//   ....[52]....
        /*057c*/ 	.word	0xffffffff


	//   ....[53]....
        /*0580*/ 	.word	0xffffffff


	//   ....[54]....
        /*0584*/ 	.word	0xffffffff


	//   ....[55]....
        /*0588*/ 	.word	0xffffffff


	//   ....[56]....
        /*058c*/ 	.word	0xffffffff


	//   ....[57]....
        /*0590*/ 	.word	0xffffffff


	//   ....[58]....
        /*0594*/ 	.word	0xffffffff


	//   ....[59]....
        /*0598*/ 	.word	0xffffffff


	//   ....[60]....
        /*059c*/ 	.word	0xffffffff


	//   ....[61]....
        /*05a0*/ 	.word	0xffffffff


	//   ....[62]....
        /*05a4*/ 	.word	0xffffffff


	//   ....[63]....
        /*05a8*/ 	.word	0xffffffff


	//   ....[64]....
        /*05ac*/ 	.word	0xffffffff


	//   ....[65]....
        /*05b0*/ 	.word	0xffffffff


	//   ....[66]....
        /*05b4*/ 	.word	0xffffffff


	//   ....[67]....
        /*05b8*/ 	.word	0xffffffff


	//   ....[68]....
        /*05bc*/ 	.word	0xffffffff


	//   ....[69]....
        /*05c0*/ 	.word	0xffffffff


	//   ....[70]....
        /*05c4*/ 	.word	0xffffffff


	//   ....[71]....
        /*05c8*/ 	.word	0xffffffff


	//   ....[72]....
        /*05cc*/ 	.word	0xffffffff


	//   ....[73]....
        /*05d0*/ 	.word	0xffffffff


	//   ....[74]....
        /*05d4*/ 	.word	0xffffffff


	//   ....[75]....
        /*05d8*/ 	.word	0xffffffff


	//   ....[76]....
        /*05dc*/ 	.word	0xffffffff


	//   ....[77]....
        /*05e0*/ 	.word	0xffffffff


	//   ....[78]....
        /*05e4*/ 	.word	0xffffffff


	//   ....[79]....
        /*05e8*/ 	.word	0xffffffff


	//   ....[80]....
        /*05ec*/ 	.word	0xffffffff


	//   ....[81]....
        /*05f0*/ 	.word	0xffffffff


	//   ....[82]....
        /*05f4*/ 	.word	0xffffffff


	//   ....[83]....
        /*05f8*/ 	.word	0xffffffff


	//   ....[84]....
        /*05fc*/ 	.word	0xffffffff


	//   ....[85]....
        /*0600*/ 	.word	0xffffffff


	//   ....[86]....
        /*0604*/ 	.word	0xffffffff


	//   ....[87]....
        /*0608*/ 	.word	0xffffffff


	//   ....[88]....
        /*060c*/ 	.word	0xffffffff


	//   ....[89]....
        /*0610*/ 	.word	0xffffffff


	//   ....[90]....
        /*0614*/ 	.word	0xffffffff


	//   ....[91]....
        /*0618*/ 	.word	0xffffffff


	//   ....[92]....
        /*061c*/ 	.word	0xffffffff


	//   ....[93]....
        /*0620*/ 	.word	0xffffffff


	//   ....[94]....
        /*0624*/ 	.word	0xffffffff


	//   ....[95]....
        /*0628*/ 	.word	0xffffffff


	//   ....[96]....
        /*062c*/ 	.word	0xffffffff


	//   ....[97]....
        /*0630*/ 	.word	0x0500000f


	//   ....[98]....
        /*0634*/ 	.word	0x0500000f


	//   ....[99]....
        /*0638*/ 	.word	0x0500000f


	//   ....[100]....
        /*063c*/ 	.word	0x0500000f


	//   ....[101]....
        /*0640*/ 	.word	0x0500000f


	//   ....[102]....
        /*0644*/ 	.word	0x0500000f


	//   ....[103]....
        /*0648*/ 	.word	0x0500000f


	//   ....[104]....
        /*064c*/ 	.word	0x0500000f


	//   ....[105]....
        /*0650*/ 	.word	0x0500000f


	//   ....[106]....
        /*0654*/ 	.word	0x0500000f


	//   ....[107]....
        /*0658*/ 	.word	0x0500000f


	//   ....[108]....
        /*065c*/ 	.word	0x0500000f


	//   ....[109]....
        /*0660*/ 	.word	0x0500000f


	//   ....[110]....
        /*0664*/ 	.word	0x0500000f


	//   ....[111]....
        /*0668*/ 	.word	0x0500000f


	//   ....[112]....
        /*066c*/ 	.word	0x0500000f


	//   ....[113]....
        /*0670*/ 	.word	0x0500000f


	//   ....[114]....
        /*0674*/ 	.word	0x0500000f


	//   ....[115]....
        /*0678*/ 	.word	0x0500000f


	//   ....[116]....
        /*067c*/ 	.word	0x0500000f


	//   ....[117]....
        /*0680*/ 	.word	0x0500000f


	//   ....[118]....
        /*0684*/ 	.word	0x0500000f


	//   ....[119]....
        /*0688*/ 	.word	0x0500000f


	//   ....[120]....
        /*068c*/ 	.word	0x0500000f


	//   ....[121]....
        /*0690*/ 	.word	0x0500000f


	//   ....[122]....
        /*0694*/ 	.word	0x0500000f


	//   ....[123]....
        /*0698*/ 	.word	0x0500000f


	//   ....[124]....
        /*069c*/ 	.word	0x0500000f


	//   ....[125]....
        /*06a0*/ 	.word	0x0500000f


	//   ....[126]....
        /*06a4*/ 	.word	0x0500000f


	//   ....[127]....
        /*06a8*/ 	.word	0x0500000f


	//   ....[128]....
        /*06ac*/ 	.word	0x0500000f


	//   ....[129]....
        /*06b0*/ 	.word	0x0500000f


	//   ....[130]....
        /*06b4*/ 	.word	0x0500000f


	//   ....[131]....
        /*06b8*/ 	.word	0x0500000f


	//   ....[132]....
        /*06bc*/ 	.word	0x0500000f


	//----- nvinfo : EIATTR_COOP_GROUP_INSTR_OFFSETS
	.align		4
.L_359:
        /*06c0*/ 	.byte	0x04, 0x28
        /*06c2*/ 	.short	(.L_361 - .L_360)


	//   ....[0]....
.L_360:
        /*06c4*/ 	.word	0x00000060


	//   ....[1]....
        /*06c8*/ 	.word	0x00000130


	//   ....[2]....
        /*06cc*/ 	.word	0x00000230


	//   ....[3]....
        /*06d0*/ 	.word	0x000003a0


	//   ....[4]....
        /*06d4*/ 	.word	0x00000500


	//   ....[5]....
        /*06d8*/ 	.word	0x00000620


	//   ....[6]....
        /*06dc*/ 	.word	0x00000780


	//   ....[7]....
        /*06e0*/ 	.word	0x00001730


	//   ....[8]....
        /*06e4*/ 	.word	0x000032e0


	//   ....[9]....
        /*06e8*/ 	.word	0x00003300


	//   ....[10]....
        /*06ec*/ 	.word	0x00003970


	//   ....[11]....
        /*06f0*/ 	.word	0x000039d0


	//   ....[12]....
        /*06f4*/ 	.word	0x00005db0


	//   ....[13]....
        /*06f8*/ 	.word	0x00005de0


	//   ....[14]....
        /*06fc*/ 	.word	0x000062f0


	//   ....[15]....
        /*0700*/ 	.word	0x00006350


	//   ....[16]....
        /*0704*/ 	.word	0x000075b0


	//   ....[17]....
        /*0708*/ 	.word	0x00007600


	//   ....[18]....
        /*070c*/ 	.word	0x00007980


	//   ....[19]....
        /*0710*/ 	.word	0x000079a0


	//   ....[20]....
        /*0714*/ 	.word	0x00008a30


	//   ....[21]....
        /*0718*/ 	.word	0x00008a70


	//   ....[22]....
        /*071c*/ 	.word	0x00008a90


	//   ....[23]....
        /*0720*/ 	.word	0x00008ac0


	//   ....[24]....
        /*0724*/ 	.word	0x00009130


	//   ....[25]....
        /*0728*/ 	.word	0x00009170


	//   ....[26]....
        /*072c*/ 	.word	0x00009230


	//   ....[27]....
        /*0730*/ 	.word	0x00009250


	//   ....[28]....
        /*0734*/ 	.word	0x00009310


	//   ....[29]....
        /*0738*/ 	.word	0x00009330


	//   ....[30]....
        /*073c*/ 	.word	0x00009400


	//   ....[31]....
        /*0740*/ 	.word	0x00009420


	//   ....[32]....
        /*0744*/ 	.word	0x000097b0


	//   ....[33]....
        /*0748*/ 	.word	0x000097c0


	//   ....[34]....
        /*074c*/ 	.word	0x00009c00


	//   ....[35]....
        /*0750*/ 	.word	0x00009c10


	//   ....[36]....
        /*0754*/ 	.word	0x0000a820


	//   ....[37]....
        /*0758*/ 	.word	0x0000a850


	//   ....[38]....
        /*075c*/ 	.word	0x0000a920


	//   ....[39]....
        /*0760*/ 	.word	0x0000a940


	//   ....[40]....
        /*0764*/ 	.word	0x0000aa00


	//   ....[41]....
        /*0768*/ 	.word	0x0000aa20


	//   ....[42]....
        /*076c*/ 	.word	0x0000aaf0


	//   ....[43]....
        /*0770*/ 	.word	0x0000ab10


	//   ....[44]....
        /*0774*/ 	.word	0x0000ac50


	//   ....[45]....
        /*0778*/ 	.word	0x0000ae80


	//   ....[46]....
        /*077c*/ 	.word	0x0000aeb0


	//   ....[47]....
        /*0780*/ 	.word	0x0000aee0


	//   ....[48]....
        /*0784*/ 	.word	0x0000af10


	//   ....[49]....
        /*0788*/ 	.word	0x0000af40


	//   ....[50]....
        /*078c*/ 	.word	0x0000af70


	//   ....[51]....
        /*0790*/ 	.word	0x0000b110


	//   ....[52]....
        /*0794*/ 	.word	0x0000b140


	//   ....[53]....
        /*0798*/ 	.word	0x0000b170


	//   ....[54]....
        /*079c*/ 	.word	0x0000b1a0


	//   ....[55]....
        /*07a0*/ 	.word	0x0000b1d0


	//   ....[56]....
        /*07a4*/ 	.word	0x0000b200


	//   ....[57]....
        /*07a8*/ 	.word	0x0000b290


	//   ....[58]....
        /*07ac*/ 	.word	0x0000b2c0


	//   ....[59]....
        /*07b0*/ 	.word	0x0000b2d0


	//   ....[60]....
        /*07b4*/ 	.word	0x0000b380


	//   ....[61]....
        /*07b8*/ 	.word	0x0000c860


	//   ....[62]....
        /*07bc*/ 	.word	0x0000d420


	//   ....[63]....
        /*07c0*/ 	.word	0x0000d440


	//   ....[64]....
        /*07c4*/ 	.word	0x0000d470


	//   ....[65]....
        /*07c8*/ 	.word	0x0000d4a0


	//   ....[66]....
        /*07cc*/ 	.word	0x0000d5c0


	//   ....[67]....
        /*07d0*/ 	.word	0x0000d5d0


	//   ....[68]....
        /*07d4*/ 	.word	0x0000d670


	//   ....[69]....
        /*07d8*/ 	.word	0x0000d680


	//   ....[70]....
        /*07dc*/ 	.word	0x0000d720


	//   ....[71]....
        /*07e0*/ 	.word	0x0000d730


	//   ....[72]....
        /*07e4*/ 	.word	0x0000d7d0


	//   ....[73]....
        /*07e8*/ 	.word	0x0000d7e0


	//   ....[74]....
        /*07ec*/ 	.word	0x0000d860


	//   ....[75]....
        /*07f0*/ 	.word	0x0000d890


	//   ....[76]....
        /*07f4*/ 	.word	0x0000d8e0


	//   ....[77]....
        /*07f8*/ 	.word	0x0000d920


	//   ....[78]....
        /*07fc*/ 	.word	0x00010480


	//   ....[79]....
        /*0800*/ 	.word	0x000104b0


	//   ....[80]....
        /*0804*/ 	.word	0x00010520


	//   ....[81]....
        /*0808*/ 	.word	0x00010550


	//   ....[82]....
        /*080c*/ 	.word	0x00010580


	//   ....[83]....
        /*0810*/ 	.word	0x000105b0


	//   ....[84]....
        /*0814*/ 	.word	0x000105e0


	//   ....[85]....
        /*0818*/ 	.word	0x00010610


	//   ....[86]....
        /*081c*/ 	.word	0x000107d0


	//   ....[87]....
        /*0820*/ 	.word	0x00010800


	//   ....[88]....
        /*0824*/ 	.word	0x00010830


	//   ....[89]....
        /*0828*/ 	.word	0x00010860


	//   ....[90]....
        /*082c*/ 	.word	0x00010890


	//   ....[91]....
        /*0830*/ 	.word	0x000108c0


	//   ....[92]....
        /*0834*/ 	.word	0x00010980


	//   ....[93]....
        /*0838*/ 	.word	0x000109a0


	//   ....[94]....
        /*083c*/ 	.word	0x000109b0


	//   ....[95]....
        /*0840*/ 	.word	0x00010a10


	//   ....[96]....
        /*0844*/ 	.word	0x00011130


	//   ....[97]....
        /*0848*/ 	.word	0x000115e0


	//   ....[98]....
        /*084c*/ 	.word	0x00011760


	//   ....[99]....
        /*0850*/ 	.word	0x000117b0


	//   ....[100]....
        /*0854*/ 	.word	0x00011840


	//   ....[101]....
        /*0858*/ 	.word	0x000118d0


	//   ....[102]....
        /*085c*/ 	.word	0x00011a10


	//   ....[103]....
        /*0860*/ 	.word	0x00011b00


	//   ....[104]....
        /*0864*/ 	.word	0x00011be0


	//   ....[105]....
        /*0868*/ 	.word	0x00011cf0


	//   ....[106]....
        /*086c*/ 	.word	0x00011d50


	//   ....[107]....
        /*0870*/ 	.word	0x00011e60


	//   ....[108]....
        /*0874*/ 	.word	0x00011ec0


	//   ....[109]....
        /*0878*/ 	.word	0x00011fd0


	//   ....[110]....
        /*087c*/ 	.word	0x00012030


	//   ....[111]....
        /*0880*/ 	.word	0x00012130


	//   ....[112]....
        /*0884*/ 	.word	0x000121a0


	//   ....[113]....
        /*0888*/ 	.word	0x00012280


	//   ....[114]....
        /*088c*/ 	.word	0x000125f0


	//   ....[115]....
        /*0890*/ 	.word	0x00012690


	//   ....[116]....
        /*0894*/ 	.word	0x00012830


	//   ....[117]....
        /*0898*/ 	.word	0x000128b0


	//   ....[118]....
        /*089c*/ 	.word	0x00012930


	//   ....[119]....
        /*08a0*/ 	.word	0x000129b0


	//   ....[120]....
        /*08a4*/ 	.word	0x00012a30


	//   ....[121]....
        /*08a8*/ 	.word	0x00012ac0


	//   ....[122]....
        /*08ac*/ 	.word	0x00012b60


	//   ....[123]....
        /*08b0*/ 	.word	0x00012c10


	//   ....[124]....
        /*08b4*/ 	.word	0x00012c90


	//   ....[125]....
        /*08b8*/ 	.word	0x00012d10


	//   ....[126]....
        /*08bc*/ 	.word	0x00012d90


	//   ....[127]....
        /*08c0*/ 	.word	0x00012e20


	//   ....[128]....
        /*08c4*/ 	.word	0x00012ea0


	//   ....[129]....
        /*08c8*/ 	.word	0x00012f40


	//   ....[130]....
        /*08cc*/ 	.word	0x00012f90


	//   ....[131]....
        /*08d0*/ 	.word	0x00013020


	//   ....[132]....
        /*08d4*/ 	.word	0x00013150


	//----- nvinfo : EIATTR_REG_RECONFIG
	.align		4
.L_361:
        /*08d8*/ 	.byte	0x01, 0x54
	.zero		2


	//----- nvinfo : EIATTR_SYSCALL_OFFSETS
	.align		4
        /*08dc*/ 	.byte	0x04, 0x46
        /*08de*/ 	.short	(.L_363 - .L_362)


	//   ....[0]....
.L_362:
        /*08e0*/ 	.word	0x00001910


	//   ....[1]....
        /*08e4*/ 	.word	0x0000c480


	//   ....[2]....
        /*08e8*/ 	.word	0x0000c5d0


	//   ....[3]....
        /*08ec*/ 	.word	0x0000c6d0


	//   ....[4]....
        /*08f0*/ 	.word	0x0000d000


	//----- nvinfo : EIATTR_MBARRIER_INSTR_OFFSETS
	.align		4
.L_363:
        /*08f4*/ 	.byte	0x04, 0x39
        /*08f6*/ 	.short	(.L_365 - .L_364)


	//   ....[0]....
.L_364:
        /*08f8*/ 	.word	0x00000250
        /*08fc*/ 	.word	0x000000ff
        /*0900*/ 	.word	0x00034800
        /*0904*/ 	.short	0x0100
        /*0906*/ 	.byte	0x08
	.zero		1


	//   ....[1]....
        /*0908*/ 	.word	0x00000260
        /*090c*/ 	.word	0x000000ff
        /*0910*/ 	.word	0x00034820
        /*0914*/ 	.short	0x0100
        /*0916*/ 	.byte	0x08
	.zero		1


	//   ....[2]....
        /*0918*/ 	.word	0x00000350
        /*091c*/ 	.word	0x000000ff
        /*0920*/ 	.word	0x00034830
        /*0924*/ 	.short	0x0100
        /*0926*/ 	.byte	0x08
	.zero		1


	//   ....[3]....
        /*0928*/ 	.word	0x00000360
        /*092c*/ 	.word	0x000000ff
        /*0930*/ 	.word	0x00034840
        /*0934*/ 	.short	0x0100
        /*0936*/ 	.byte	0x08
	.zero		1


	//   ....[4]....
        /*0938*/ 	.word	0x00000370
        /*093c*/ 	.word	0x000000ff
        /*0940*/ 	.word	0x00034838
        /*0944*/ 	.short	0x0100
        /*0946*/ 	.byte	0x08
	.zero		1


	//   ....[5]....
        /*0948*/ 	.word	0x00000380
        /*094c*/ 	.word	0x000000ff
        /*0950*/ 	.word	0x00034848
        /*0954*/ 	.short	0x0100
        /*0956*/ 	.byte	0x08
	.zero		1


	//   ....[6]....
        /*0958*/ 	.word	0x000004b0
        /*095c*/ 	.word	0x000000ff
        /*0960*/ 	.word	0x00034850
        /*0964*/ 	.short	0x0100
        /*0966*/ 	.byte	0x08
	.zero		1


	//   ....[7]....
        /*0968*/ 	.word	0x000004c0
        /*096c*/ 	.word	0x000000ff
        /*0970*/ 	.word	0x00034860
        /*0974*/ 	.short	0x0100
        /*0976*/ 	.byte	0x08
	.zero		1


	//   ....[8]....
        /*0978*/ 	.word	0x000004d0
        /*097c*/ 	.word	0x000000ff
        /*0980*/ 	.word	0x00034858
        /*0984*/ 	.short	0x0100
        /*0986*/ 	.byte	0x08
	.zero		1


	//   ....[9]....
        /*0988*/ 	.word	0x000004e0
        /*098c*/ 	.word	0x000000ff
        /*0990*/ 	.word	0x00034868
        /*0994*/ 	.short	0x0100
        /*0996*/ 	.byte	0x08
	.zero		1


	//   ....[10]....
        /*0998*/ 	.word	0x000005d0
        /*099c*/ 	.word	0x000000ff
        /*09a0*/ 	.word	0x00034870
        /*09a4*/ 	.short	0x0100
        /*09a6*/ 	.byte	0x06
	.zero		1


	//   ....[11]....
        /*09a8*/ 	.word	0x000005e0
        /*09ac*/ 	.word	0x000000ff
        /*09b0*/ 	.word	0x00034880
        /*09b4*/ 	.short	0x0100
        /*09b6*/ 	.byte	0x06
	.zero		1


	//   ....[12]....
        /*09b8*/ 	.word	0x000005f0
        /*09bc*/ 	.word	0x000000ff
        /*09c0*/ 	.word	0x00034878
        /*09c4*/ 	.short	0x0100
        /*09c6*/ 	.byte	0x06
	.zero		1


	//   ....[13]....
        /*09c8*/ 	.word	0x00000600
        /*09cc*/ 	.word	0x000000ff
        /*09d0*/ 	.word	0x00034888
        /*09d4*/ 	.short	0x0100
        /*09d6*/ 	.byte	0x06
	.zero		1


	//   ....[14]....
        /*09d8*/ 	.word	0x00000730
        /*09dc*/ 	.word	0x000000ff
        /*09e0*/ 	.word	0x00034890
        /*09e4*/ 	.short	0x0100
        /*09e6*/ 	.byte	0x08
	.zero		1


	//   ....[15]....
        /*09e8*/ 	.word	0x00000740
        /*09ec*/ 	.word	0x000000ff
        /*09f0*/ 	.word	0x000348a0
        /*09f4*/ 	.short	0x0100
        /*09f6*/ 	.byte	0x08
	.zero		1


	//   ....[16]....
        /*09f8*/ 	.word	0x00000750
        /*09fc*/ 	.word	0x000000ff
        /*0a00*/ 	.word	0x00034898
        /*0a04*/ 	.short	0x0100
        /*0a06*/ 	.byte	0x08
	.zero		1


	//   ....[17]....
        /*0a08*/ 	.word	0x00000760
        /*0a0c*/ 	.word	0x000000ff
        /*0a10*/ 	.word	0x000348a8
        /*0a14*/ 	.short	0x0100
        /*0a16*/ 	.byte	0x08
	.zero		1


	//   ....[18]....
        /*0a18*/ 	.word	0x00000890
        /*0a1c*/ 	.word	0x000000ff
        /*0a20*/ 	.word	0x000348b0
        /*0a24*/ 	.short	0x0100
        /*0a26*/ 	.byte	0x08
	.zero		1


	//   ....[19]....
        /*0a28*/ 	.word	0x000008a0
        /*0a2c*/ 	.word	0x000000ff
        /*0a30*/ 	.word	0x000348c0
        /*0a34*/ 	.short	0x0100
        /*0a36*/ 	.byte	0x08
	.zero		1


	//   ....[20]....
        /*0a38*/ 	.word	0x000008b0
        /*0a3c*/ 	.word	0x000000ff
        /*0a40*/ 	.word	0x000348b8
        /*0a44*/ 	.short	0x0100
        /*0a46*/ 	.byte	0x08
	.zero		1


	//   ....[21]....
        /*0a48*/ 	.word	0x000008c0
        /*0a4c*/ 	.word	0x000000ff
        /*0a50*/ 	.word	0x000348c8
        /*0a54*/ 	.short	0x0100
        /*0a56*/ 	.byte	0x08
	.zero		1


	//   ....[22]....
        /*0a58*/ 	.word	0x000019c0
        /*0a5c*/ 	.word	0x00000000
        /*0a60*/ 	.word	0x00034800
        /*0a64*/ 	.short	0x010a
        /*0a66*/ 	.byte	0x3f
	.zero		1


	//   ....[23]....
        /*0a68*/ 	.word	0x00001a30
        /*0a6c*/ 	.word	0x00000003
        /*0a70*/ 	.word	0x00034830
        /*0a74*/ 	.short	0x010a
        /*0a76*/ 	.byte	0x3f
	.zero		1


	//   ....[24]....
        /*0a78*/ 	.word	0x00001aa0
        /*0a7c*/ 	.word	0x00000003
        /*0a80*/ 	.word	0x00034830
        /*0a84*/ 	.short	0x010a
        /*0a86*/ 	.byte	0x3f
	.zero		1


	//   ....[25]....
        /*0a88*/ 	.word	0x000028f0
        /*0a8c*/ 	.word	0x00000003
        /*0a90*/ 	.word	0x00000000
        /*0a94*/ 	.short	0x0101
        /*0a96*/ 	.byte	0x3f
	.zero		1


	//   ....[26]....
        /*0a98*/ 	.word	0x00004930
        /*0a9c*/ 	.word	0x0000000d
        /*0aa0*/ 	.word	0x00034830
        /*0aa4*/ 	.short	0x010a
        /*0aa6*/ 	.byte	0x3f
	.zero		1


	//   ....[27]....
        /*0aa8*/ 	.word	0x00004980
        /*0aac*/ 	.word	0x0000000d
        /*0ab0*/ 	.word	0x00034830
        /*0ab4*/ 	.short	0x010a
        /*0ab6*/ 	.byte	0x3f
	.zero		1


	//   ....[28]....
        /*0ab8*/ 	.word	0x000051b0
        /*0abc*/ 	.word	0x0000000b
        /*0ac0*/ 	.word	0x00034850
        /*0ac4*/ 	.short	0x010a
        /*0ac6*/ 	.byte	0x3f
	.zero		1


	//   ....[29]....
        /*0ac8*/ 	.word	0x000051f0
        /*0acc*/ 	.word	0x0000000b
        /*0ad0*/ 	.word	0x00034850
        /*0ad4*/ 	.short	0x010a
        /*0ad6*/ 	.byte	0x3f
	.zero		1


	//   ....[30]....
        /*0ad8*/ 	.word	0x000069d0
        /*0adc*/ 	.word	0x00000021
        /*0ae0*/ 	.word	0x00000000
        /*0ae4*/ 	.short	0x0101
        /*0ae6*/ 	.byte	0x3f
	.zero		1


	//   ....[31]....
        /*0ae8*/ 	.word	0x00006a20
        /*0aec*/ 	.word	0x00000023
        /*0af0*/ 	.word	0x00000000
        /*0af4*/ 	.short	0x0101
        /*0af6*/ 	.byte	0x3f
	.zero		1


	//   ....[32]....
        /*0af8*/ 	.word	0x00007510
        /*0afc*/ 	.word	0x0000000c
        /*0b00*/ 	.word	0x00034850
        /*0b04*/ 	.short	0x010a
        /*0b06*/ 	.byte	0x3f
	.zero		1


	//   ....[33]....
        /*0b08*/ 	.word	0x00007550
        /*0b0c*/ 	.word	0x0000000c
        /*0b10*/ 	.word	0x00034850
        /*0b14*/ 	.short	0x010a
        /*0b16*/ 	.byte	0x3f
	.zero		1


	//   ....[34]....
        /*0b18*/ 	.word	0x00007b40
        /*0b1c*/ 	.word	0x00000006
        /*0b20*/ 	.word	0x00000000
        /*0b24*/ 	.short	0x0101
        /*0b26*/ 	.byte	0x3f
	.zero		1


	//   ....[35]....
        /*0b28*/ 	.word	0x00009160
        /*0b2c*/ 	.word	0x00000011
        /*0b30*/ 	.word	0x00000000
        /*0b34*/ 	.short	0x0101
        /*0b36*/ 	.byte	0x3f
	.zero		1


	//   ....[36]....
        /*0b38*/ 	.word	0x00009620
        /*0b3c*/ 	.word	0x00000011
        /*0b40*/ 	.word	0x00000000
        /*0b44*/ 	.short	0x0101
        /*0b46*/ 	.byte	0x3f
	.zero		1


	//   ....[37]....
        /*0b48*/ 	.word	0x0000cab0
        /*0b4c*/ 	.word	0x00000000
        /*0b50*/ 	.word	0x00034840
        /*0b54*/ 	.short	0x010a
        /*0b56*/ 	.byte	0x3f
	.zero		1


	//   ....[38]....
        /*0b58*/ 	.word	0x0000da30
        /*0b5c*/ 	.word	0x00000012
        /*0b60*/ 	.word	0x00034800
        /*0b64*/ 	.short	0x0107
        /*0b66*/ 	.byte	0x3f
	.zero		1


	//   ....[39]....
        /*0b68*/ 	.word	0x0000db40
        /*0b6c*/ 	.word	0x00000012
        /*0b70*/ 	.word	0x00034800
        /*0b74*/ 	.short	0x0101
        /*0b76*/ 	.byte	0x3f
	.zero		1


	//   ....[40]....
        /*0b78*/ 	.word	0x0000db60
        /*0b7c*/ 	.word	0x00000012
        /*0b80*/ 	.word	0x00034820
        /*0b84*/ 	.short	0x010a
        /*0b86*/ 	.byte	0x3f
	.zero		1


	//   ....[41]....
        /*0b88*/ 	.word	0x0000df20
        /*0b8c*/ 	.word	0x00000003
        /*0b90*/ 	.word	0x00034840
        /*0b94*/ 	.short	0x010a
        /*0b96*/ 	.byte	0x3f
	.zero		1


	//   ....[42]....
        /*0b98*/ 	.word	0x0000e3b0
        /*0b9c*/ 	.word	0x00000003
        /*0ba0*/ 	.word	0x00000060
        /*0ba4*/ 	.short	0x010a
        /*0ba6*/ 	.byte	0x3f
	.zero		1


	//   ....[43]....
        /*0ba8*/ 	.word	0x0000ea40
        /*0bac*/ 	.word	0x00000003
        /*0bb0*/ 	.word	0x00034840
        /*0bb4*/ 	.short	0x010a
        /*0bb6*/ 	.byte	0x3f
	.zero		1


	//   ....[44]....
        /*0bb8*/ 	.word	0x0000eed0
        /*0bbc*/ 	.word	0x00000002
        /*0bc0*/ 	.word	0x00000060
        /*0bc4*/ 	.short	0x010a
        /*0bc6*/ 	.byte	0x3f
	.zero		1


	//   ....[45]....
        /*0bc8*/ 	.word	0x0000f4a0
        /*0bcc*/ 	.word	0x00000002
        /*0bd0*/ 	.word	0x00034840
        /*0bd4*/ 	.short	0x010a
        /*0bd6*/ 	.byte	0x3f
	.zero		1


	//   ....[46]....
        /*0bd8*/ 	.word	0x0000f930
        /*0bdc*/ 	.word	0x00000002
        /*0be0*/ 	.word	0x00000060
        /*0be4*/ 	.short	0x010a
        /*0be6*/ 	.byte	0x3f
	.zero		1


	//   ....[47]....
        /*0be8*/ 	.word	0x0000feb0
        /*0bec*/ 	.word	0x00000000
        /*0bf0*/ 	.word	0x00034860
        /*0bf4*/ 	.short	0x010a
        /*0bf6*/ 	.byte	0x3f
	.zero		1


	//   ....[48]....
        /*0bf8*/ 	.word	0x000110b0
        /*0bfc*/ 	.word	0x00000000
        /*0c00*/ 	.word	0x00034820
        /*0c04*/ 	.short	0x010a
        /*0c06*/ 	.byte	0x3f
	.zero		1


	//   ....[49]....
        /*0c08*/ 	.word	0x000112a0
        /*0c0c*/ 	.word	0x00000006
        /*0c10*/ 	.word	0x00000000
        /*0c14*/ 	.short	0x010a
        /*0c16*/ 	.byte	0x3f
	.zero		1


	//   ....[50]....
        /*0c18*/ 	.word	0x000112d0
        /*0c1c*/ 	.word	0x00000007
        /*0c20*/ 	.word	0x00000000
        /*0c24*/ 	.short	0x010a
        /*0c26*/ 	.byte	0x3f
	.zero		1


	//   ....[51]....
        /*0c28*/ 	.word	0x00011330
        /*0c2c*/ 	.word	0x00000004
        /*0c30*/ 	.word	0x00000000
        /*0c34*/ 	.short	0x010a
        /*0c36*/ 	.byte	0x3f
	.zero		1


	//   ....[52]....
        /*0c38*/ 	.word	0x00011360
        /*0c3c*/ 	.word	0x00000003
        /*0c40*/ 	.word	0x00000000
        /*0c44*/ 	.short	0x010a
        /*0c46*/ 	.byte	0x3f
	.zero		1


	//   ....[53]....
        /*0c48*/ 	.word	0x000113c0
        /*0c4c*/ 	.word	0x00000000
        /*0c50*/ 	.word	0x00034800
        /*0c54*/ 	.short	0x010a
        /*0c56*/ 	.byte	0x3f
	.zero		1


	//   ....[54]....
        /*0c58*/ 	.word	0x00011410
        /*0c5c*/ 	.word	0x00000003
        /*0c60*/ 	.word	0x00034830
        /*0c64*/ 	.short	0x010a
        /*0c66*/ 	.byte	0x3f
	.zero		1


	//   ....[55]....
        /*0c68*/ 	.word	0x00011460
        /*0c6c*/ 	.word	0x0000000d
        /*0c70*/ 	.word	0x00034830
        /*0c74*/ 	.short	0x010a
        /*0c76*/ 	.byte	0x3f
	.zero		1


	//   ....[56]....
        /*0c78*/ 	.word	0x000114b0
        /*0c7c*/ 	.word	0x0000000b
        /*0c80*/ 	.word	0x00034850
        /*0c84*/ 	.short	0x010a
        /*0c86*/ 	.byte	0x3f
	.zero		1


	//   ....[57]....
        /*0c88*/ 	.word	0x00011500
        /*0c8c*/ 	.word	0x0000000c
        /*0c90*/ 	.word	0x00034850
        /*0c94*/ 	.short	0x010a
        /*0c96*/ 	.byte	0x3f
	.zero		1


	//   ....[58]....
        /*0c98*/ 	.word	0x000116a0
        /*0c9c*/ 	.word	0x00000000
        /*0ca0*/ 	.word	0x00034840
        /*0ca4*/ 	.short	0x010a
        /*0ca6*/ 	.byte	0x3f
	.zero		1


	//   ....[59]....
        /*0ca8*/ 	.word	0x00012300
        /*0cac*/ 	.word	0x00000012
        /*0cb0*/ 	.word	0x00034820
        /*0cb4*/ 	.short	0x010a
        /*0cb6*/ 	.byte	0x3f
	.zero		1


	//   ....[60]....
        /*0cb8*/ 	.word	0x00012350
        /*0cbc*/ 	.word	0x00000003
        /*0cc0*/ 	.word	0x00034840
        /*0cc4*/ 	.short	0x010a
        /*0cc6*/ 	.byte	0x3f
	.zero		1


	//   ....[61]....
        /*0cc8*/ 	.word	0x000123a0
        /*0ccc*/ 	.word	0x00000003
        /*0cd0*/ 	.word	0x00000060
        /*0cd4*/ 	.short	0x010a
        /*0cd6*/ 	.byte	0x3f
	.zero		1


	//   ....[62]....
        /*0cd8*/ 	.word	0x000123f0
        /*0cdc*/ 	.word	0x00000003
        /*0ce0*/ 	.word	0x00034840
        /*0ce4*/ 	.short	0x010a
        /*0ce6*/ 	.byte	0x3f
	.zero		1


	//   ....[63]....
        /*0ce8*/ 	.word	0x00012440
        /*0cec*/ 	.word	0x00000002
        /*0cf0*/ 	.word	0x00000060
        /*0cf4*/ 	.short	0x010a
        /*0cf6*/ 	.byte	0x3f
	.zero		1


	//   ....[64]....
        /*0cf8*/ 	.word	0x00012490
        /*0cfc*/ 	.word	0x00000002
        /*0d00*/ 	.word	0x00034840
        /*0d04*/ 	.short	0x010a
        /*0d06*/ 	.byte	0x3f
	.zero		1


	//   ....[65]....
        /*0d08*/ 	.word	0x000124e0
        /*0d0c*/ 	.word	0x00000002
        /*0d10*/ 	.word	0x00000060
        /*0d14*/ 	.short	0x010a
        /*0d16*/ 	.byte	0x3f
	.zero		1


	//   ....[66]....
        /*0d18*/ 	.word	0x00012530
        /*0d1c*/ 	.word	0x00000000
        /*0d20*/ 	.word	0x00034860
        /*0d24*/ 	.short	0x010a
        /*0d26*/ 	.byte	0x3f
	.zero		1


	//   ....[67]....
        /*0d28*/ 	.word	0x00013070
        /*0d2c*/ 	.word	0x00000000
        /*0d30*/ 	.word	0x00034820
        /*0d34*/ 	.short	0x010a
        /*0d36*/ 	.byte	0x3f
	.zero		1


	//   ....[68]....
        /*0d38*/ 	.word	0x00013210
        /*0d3c*/ 	.word	0x00000006
        /*0d40*/ 	.word	0x00000000
        /*0d44*/ 	.short	0x010a
        /*0d46*/ 	.byte	0x3f
	.zero		1


	//   ....[69]....
        /*0d48*/ 	.word	0x00013260
        /*0d4c*/ 	.word	0x00000007
        /*0d50*/ 	.word	0x00000000
        /*0d54*/ 	.short	0x010a
        /*0d56*/ 	.byte	0x3f
	.zero		1


	//   ....[70]....
        /*0d58*/ 	.word	0x000132b0
        /*0d5c*/ 	.word	0x00000004
        /*0d60*/ 	.word	0x00000000
        /*0d64*/ 	.short	0x010a
        /*0d66*/ 	.byte	0x3f
	.zero		1


	//----- nvinfo : EIATTR_NUM_MBARRIERS
	.align		4
.L_365:
        /*0d68*/ 	.byte	0x03, 0x38
        /*0d6a*/ 	.short	0x0016


	//----- nvinfo : EIATTR_EXIT_INSTR_OFFSETS
	.align		4
        /*0d6c*/ 	.byte	0x04, 0x1c
        /*0d6e*/ 	.short	(.L_367 - .L_366)


	//   ....[0]....
.L_366:
        /*0d70*/ 	.word	0x00000a30


	//   ....[1]....
        /*0d74*/ 	.word	0x0000ac00


	//   ....[2]....
        /*0d78*/ 	.word	0x000113b0


	//----- nvinfo : EIATTR_MAX_THREADS
	.align		4
.L_367:
        /*0d7c*/ 	.byte	0x04, 0x05
        /*0d7e*/ 	.short	(.L_369 - .L_368)
.L_368:
        /*0d80*/ 	.word	0x00000180
        /*0d84*/ 	.word	0x00000001
        /*0d88*/ 	.word	0x00000001


	//----- nvinfo : EIATTR_CRS_STACK_SIZE
	.align		4
.L_369:
        /*0d8c*/ 	.byte	0x04, 0x1e
        /*0d8e*/ 	.short	(.L_371 - .L_370)
.L_370:
        /*0d90*/ 	.word	0x00000000


	//----- nvinfo : EIATTR_CBANK_PARAM_SIZE
	.align		4
.L_371:
        /*0d94*/ 	.byte	0x03, 0x19
        /*0d96*/ 	.short	0x0af0


	//----- nvinfo : EIATTR_PARAM_CBANK
	.align		4
        /*0d98*/ 	.byte	0x04, 0x0a
        /*0d9a*/ 	.short	(.L_373 - .L_372)
	.align		4
.L_372:
        /*0d9c*/ 	.word	index@(.nv.constant0._ZN7cutlass13device_kernelIN5flash11enable_sm90INS1_16FlashAttnFwdSm90INS1_25CollectiveMainloopFwdSm90ILi2EN4cute5tupleIJNS5_1CILi1EEES8_S8_EEENS6_IJNS7_ILi128EEESA_NS7_ILi192EEEEEELi128ENS_10bfloat16_tEfNS_4arch4Sm90ELb0ELb0ELb1ELb1ELb0ELb0ELb0ELb1ELb1ELb1ELb1ELb0EEENS1_21CollectiveEpilogueFwdINS6_IJSA_SA_SA_EEES9_SD_SF_Li256ELb1ELb1ELb1ELb0EEENS1_36VarlenDynamicPersistentTileSchedulerILi128ELi128ELi256ELi128ELb1ELb1ELb1ELb0ELb1ELb1EEEEEEEEEvNT_6ParamsE)
        /*0da0*/ 	.short	0x0210
        /*0da2*/ 	.short	0x0af0


	//----- nvinfo : EIATTR_SW_WAR
	.align		4
.L_373:
        /*0da4*/ 	.byte	0x04, 0x36
        /*0da6*/ 	.short	(.L_375 - .L_374)
.L_374:
        /*0da8*/ 	.word	0x00000008
.L_375:


//--------------------- .nv.info._ZN7cutlass13device_kernelIN5flash11enable_sm90INS1_16FlashAttnFwdSm90INS1_25CollectiveMainloopFwdSm90ILi2EN4cute5tupleIJNS5_1CILi1EEES8_S8_EEENS6_IJNS7_ILi128EEESA_NS7_ILi192EEEEEELi128ENS_10bfloat16_tEfNS_4arch4Sm90ELb0ELb0ELb1ELb1ELb0ELb1ELb0ELb1ELb1ELb1ELb1ELb0EEENS1_21CollectiveEpilogueFwdINS6_IJSA_SA_SA_EEES9_SD_SF_Li256ELb1ELb1ELb1ELb0EEENS1_36VarlenDynamicPersistentTileSchedulerILi128ELi128ELi256ELi128ELb1ELb1ELb1ELb0ELb1ELb1EEEEEEEEEvNT_6ParamsE --------------------------
	.section	.nv.info._ZN7cutlass13device_kernelIN5flash11enable_sm90INS1_16FlashAttnFwdSm90INS1_25CollectiveMainloopFwdSm90ILi2EN4cute5tupleIJNS5_1CILi1EEES8_S8_EEENS6_IJNS7_ILi128EEESA_NS7_ILi192EEEEEELi128ENS_10bfloat16_tEfNS_4arch4Sm90ELb0ELb0ELb1ELb1ELb0ELb1ELb0ELb1ELb1ELb1ELb1ELb0EEENS1_21CollectiveEpilogueFwdINS6_IJSA_SA_SA_EEES9_SD_SF_Li256ELb1ELb1ELb1ELb0EEENS1_36VarlenDynamicPersistentTileSchedulerILi128ELi128ELi256ELi128ELb1ELb1ELb1ELb0ELb1ELb1EEEEEEEEEvNT_6ParamsE,"",@"SHT_CUDA_INFO"
	.sectionflags	@""
	.align	4


	//----- nvinfo : EIATTR_CUDA_API_VERSION
	.align		4
        /*0000*/ 	.byte	0x04, 0x37
        /*0002*/ 	.short	(.L_377 - .L_376)
.L_376:
        /*0004*/ 	.word	0x00000082


	//----- nvinfo : EIATTR_KPARAM_INFO
	.align		4
.L_377:
        /*0008*/ 	.byte	0x04, 0x17
        /*000a*/ 	.short	(.L_379 - .L_378)
.L_378:
        /*000c*/ 	.word	0x00000000
        /*0010*/ 	.short	0x0000
        /*0012*/ 	.short	0x0070
        /*0014*/ 	.byte	0x00, 0xf0, 0x01, 0x2a


	//----- nvinfo : EIATTR_SPARSE_MMA_MASK
	.align		4
.L_379:
        /*0018*/ 	.byte	0x03, 0x50
        /*001a*/ 	.short	0x0000


	//----- nvinfo : EIATTR_MAXREG_COUNT
	.align		4
        /*001c*/ 	.byte	0x03, 0x1b
        /*001e*/ 	.short	0x00a8


	//----- nvinfo : EIATTR_NUM_BARRIERS
	.align		4
        /*0020*/ 	.byte	0x02, 0x4c
        /*0022*/ 	.byte	0x10
	.zero		1


	//----- nvinfo : EIATTR_EXTERNS
	.align		4
        /*0024*/ 	.byte	0x04, 0x0f
        /*0026*/ 	.short	(.L_381 - .L_380)


	//   ....[0]....
	.align		4
.L_380:
        /*0028*/ 	.word	index@(__assertfail)


	//----- nvinfo : EIATTR_ANNOTATIONS
	.align		4
.L_381:
        /*002c*/ 	.byte	0x04, 0x55
        /*002e*/ 	.short	(.L_383 - .L_382)


	//   ....[0]....
.L_382:
        /* <DEDUP_REMOVED lines=125> */


	//----- nvinfo : EIATTR_MERCURY_ISA_VERSION
	.align		4
.L_383:
        /*07f0*/ 	.byte	0x03, 0x5f
        /*07f2*/ 	.short	0x0101


	//----- nvinfo : EIATTR_UNUSED_LOAD_BYTE_OFFSET
	.align		4
        /*07f4*/ 	.byte	0x04, 0x44
        /*07f6*/ 	.short	(.L_385 - .L_384)


	//   ....[0]....
.L_384:
        /*07f8*/ 	.word	0x00000ab0
        /*07fc*/ 	.word	0x0000fff0


	//   ....[1]....
        /*0800*/ 	.word	0x00017df0
        /*0804*/ 	.word	0x0000fff0


	//----- nvinfo : EIATTR_INT_WARP_WIDE_INSTR_OFFSETS
	.align		4
.L_385:
        /*0808*/ 	.byte	0x04, 0x31
        /*080a*/ 	.short	(.L_387 - .L_386)


	//   ....[0]....
.L_386:
        /*080c*/ 	.word	0x00000190


	//   ....[1]....
        /*0810*/ 	.word	0x000001d0


	//   ....[2]....
        /*0814*/ 	.word	0x00000240


	//   ....[3]....
        /*0818*/ 	.word	0x0001dad0


	//   ....[4]....
        /*081c*/ 	.word	0x0001db60


	//   ....[5]....
        /*0820*/ 	.word	0x00021610


	//   ....[6]....
        /*0824*/ 	.word	0x00021670


	//----- nvinfo : EIATTR_COOP_GROUP_MASK_REGIDS
	.align		4
.L_387:
        /*0828*/ 	.byte	0x04, 0x29
        /*082a*/ 	.short	(.L_389 - .L_388)


	//   ....[0]....
.L_388:
        /*082c*/ 	.word	0xffffffff


	//   ....[1]....
        /*0830*/ 	.word	0xffffffff


	//   ....[2]....
        /*0834*/ 	.word	0xffffffff


	//   ....[3]....
        /*0838*/ 	.word	0xffffffff


	//   ....[4]....
        /*083c*/ 	.word	0xffffffff


	//   ....[5]....
        /*0840*/ 	.word	0xffffffff


	//   ....[6]....
        /*0844*/ 	.word	0xffffffff


	//   ....[7]....
        /*0848*/ 	.word	0xffffffff


	//   ....[8]....
        /*084c*/ 	.word	0xffffffff


	//   ....[9]....
        /*0850*/ 	.word	0xffffffff


	//   ....[10]....
        /*0854*/ 	.word	0xffffffff


	//   ....[11]....
        /*0858*/ 	.word	0xffffffff


	//   ....[12]....
        /*085c*/ 	.word	0xffffffff


	//   ....[13]....
        /*0860*/ 	.word	0xffffffff


	//   ....[14]....
        /*0864*/ 	.word	0xffffffff


	//   ....[15]....
        /*0868*/ 	.word	0xffffffff


	//   ....[16]....
        /*086c*/ 	.word	0xffffffff


	//   ....[17]....
        /*0870*/ 	.word	0xffffffff


	//   ....[18]....
        /*0874*/ 	.word	0xffffffff


	//   ....[19]....
        /*0878*/ 	.word	0xffffffff


	//   ....[20]....
        /*087c*/ 	.word	0xffffffff


	//   ....[21]....
        /*0880*/ 	.word	0xffffffff


	//   ....[22]....
        /*0884*/ 	.word	0xffffffff


	//   ....[23]....
        /*0888*/ 	.word	0xffffffff


	//   ....[24]....
        /*088c*/ 	.word	0xffffffff


	//   ....[25]....
        /*0890*/ 	.word	0xffffffff


	//   ....[26]....
        /*0894*/ 	.word	0xffffffff


	//   ....[27]....
        /*0898*/ 	.word	0xffffffff


	//   ....[28]....
        /*089c*/ 	.word	0xffffffff


	//   ....[29]....
        /*08a0*/ 	.word	0xffffffff


	//   ....[30]....
        /*08a4*/ 	.word	0xffffffff


	//   ....[31]....
        /*08a8*/ 	.word	0xffffffff


	//   ....[32]....
        /*08ac*/ 	.word	0xffffffff


	//   ....[33]....
        /*08b0*/ 	.word	0xffffffff


	//   ....[34]....
        /*08b4*/ 	.word	0xffffffff


	//   ....[35]....
        /*08b8*/ 	.word	0xffffffff


	//   ....[36]....
        /*08bc*/ 	.word	0xffffffff


	//   ....[37]....
        /*08c0*/ 	.word	0xffffffff


	//   ....[38]....
        /*08c4*/ 	.word	0xffffffff


	//   ....[39]....
        /*08c8*/ 	.word	0xffffffff


	//   ....[40]....
        /*08cc*/ 	.word	0xffffffff


	//   ....[41]....
        /*08d0*/ 	.word	0xffffffff


	//   ....[42]....
        /*08d4*/ 	.word	0xffffffff


	//   ....[43]....
        /*08d8*/ 	.word	0xffffffff


	//   ....[44]....
        /*08dc*/ 	.word	0xffffffff


	//   ....[45]....
        /*08e0*/ 	.word	0xffffffff


	//   ....[46]....
        /*08e4*/ 	.word	0xffffffff


	//   ....[47]....
        /*08e8*/ 	.word	0xffffffff


	//   ....[48]....
        /*08ec*/ 	.word	0xffffffff


	//   ....[49]....
        /*08f0*/ 	.word	0xffffffff


	//   ....[50]....
        /*08f4*/ 	.word	0xffffffff


	//   ....[51]....
        /*08f8*/ 	.word	0xffffffff


	//   ....[52]....
        /*08fc*/ 	.word	0xffffffff


	//   ....[53]....
        /*0900*/ 	.word	0xffffffff


	//   ....[54]....
        /*0904*/ 	.word	0xffffffff


	//   ....[55]....
        /*0908*/ 	.word	0xffffffff


	//   ....[56]....
        /*090c*/ 	.word	0xffffffff


	//   ....[57]....
        /*0910*/ 	.word	0xffffffff


	//   ....[58]....
        /*0914*/ 	.word	0xffffffff


	//   ....[59]....
        /*0918*/ 	.word	0xffffffff


	//   ....[60]....
        /*091c*/ 	.word	0xffffffff


	//   ....[61]....
        /*0920*/ 	.word	0xffffffff


	//   ....[62]....
        /*0924*/ 	.word	0xffffffff


	//   ....[63]....
        /*0928*/ 	.word	0xffffffff


	//   ....[64]....
        /*092c*/ 	.word	0xffffffff


	//   ....[65]....
        /*0930*/ 	.word	0xffffffff


	//   ....[66]....
        /*0934*/ 	.word	0xffffffff


	//   ....[67]....
        /*0938*/ 	.word	0xffffffff


	//   ....[68]....
        /*093c*/ 	.word	0xffffffff


	//   ....[69]....
        /*0940*/ 	.word	0xffffffff


	//   ....[70]....
        /*0944*/ 	.word	0xffffffff


	//   ....[71]....
        /*0948*/ 	.word	0xffffffff


	//   ....[72]....
        /*094c*/ 	.word	0xffffffff


	//   ....[73]....
        /*0950*/ 	.word	0xffffffff


	//   ....[74]....
        /*0954*/ 	.word	0xffffffff


	//   ....[75]....
        /*0958*/ 	.word	0xffffffff


	//   ....[76]....
        /*095c*/ 	.word	0xffffffff


	//   ....[77]....
        /*0960*/ 	.word	0xffffffff


	//   ....[78]....
        /*0964*/ 	.word	0xffffffff


	//   ....[79]....
        /*0968*/ 	.word	0xffffffff


	//   ....[80]....
        /*096c*/ 	.word	0xffffffff


	//   ....[81]....
        /*0970*/ 	.word	0xffffffff


	//   ....[82]....
        /*0974*/ 	.word	0xffffffff


	//   ....[83]....
        /*0978*/ 	.word	0xffffffff


	//   ....[84]....
        /*097c*/ 	.word	0xffffffff


	//   ....[85]....
        /*0980*/ 	.word	0xffffffff


	//   ....[86]....
        /*0984*/ 	.word	0xffffffff


	//   ....[87]....
        /*0988*/ 	.word	0xffffffff


	//   ....[88]....
        /*098c*/ 	.word	0xffffffff


	//   ....[89]....
        /*0990*/ 	.word	0xffffffff


	//   ....[90]....
        /*0994*/ 	.word	0xffffffff


	//   ....[91]....
        /*0998*/ 	.word	0xffffffff


	//   ....[92]....
        /*099c*/ 	.word	0xffffffff


	//   ....[93]....
        /*09a0*/ 	.word	0xffffffff


	//   ....[94]....
        /*09a4*/ 	.word	0xffffffff


	//   ....[95]....
        /*09a8*/ 	.word	0xffffffff


	//   ....[96]....
        /*09ac*/ 	.word	0xffffffff


	//   ....[97]....
        /*09b0*/ 	.word	0xffffffff


	//   ....[98]....
        /*09b4*/ 	.word	0xffffffff


	//   ....[99]....
        /*09b8*/ 	.word	0xffffffff


	//   ....[100]....
        /*09bc*/ 	.word	0xffffffff


	//   ....[101]....
        /*09c0*/ 	.word	0xffffffff


	//   ....[102]....
        /*09c4*/ 	.word	0xffffffff


	//   ....[103]....
        /*09c8*/ 	.word	0xffffffff


	//   ....[104]....
        /*09cc*/ 	.word	0xffffffff


	//   ....[105]....
        /*09d0*/ 	.word	0xffffffff


	//   ....[106]....
        /*09d4*/ 	.word	0x0500000f


	//   ....[107]....
        /*09d8*/ 	.word	0x0500000f


	//   ....[108]....
        /*09dc*/ 	.word	0x0500000f


	//   ....[109]....
        /*09e0*/ 	.word	0x0500000f


	//   ....[110]....
        /*09e4*/ 	.word	0x0500000f


	//   ....[111]....
        /*09e8*/ 	.word	0x0500000f


	//   ....[112]....
        /*09ec*/ 	.word	0x0500000f


	//   ....[113]....
        /*09f0*/ 	.word	0x0500000f


	//   ....[114]....
        /*09f4*/ 	.word	0x0500000f


	//   ....[115]....
        /*09f8*/ 	.word	0x0500000f


	//   ....[116]....
        /*09fc*/ 	.word	0x0500000f


	//   ....[117]....
        /*0a00*/ 	.word	0x0500000f


	//   ....[118]....
        /*0a04*/ 	.word	0x0500000f


	//   ....[119]....
        /*0a08*/ 	.word	0x0500000f


	//   ....[120]....
        /*0a0c*/ 	.word	0x0500000f


	//   ....[121]....
        /*0a10*/ 	.word	0x0500000f


	//   ....[122]....
        /*0a14*/ 	.word	0x0500000f


	//   ....[123]....
        /*0a18*/ 	.word	0x0500000f


	//   ....[124]....
        /*0a1c*/ 	.word	0x0500000f


	//   ....[125]....
        /*0a20*/ 	.word	0x0500000f


	//   ....[126]....
        /*0a24*/ 	.word	0x0500000f


	//   ....[127]....
        /*0a28*/ 	.word	0x0500000f


	//   ....[128]....
        /*0a2c*/ 	.word	0x0500000f


	//   ....[129]....
        /*0a30*/ 	.word	0x0500000f


	//   ....[130]....
        /*0a34*/ 	.word	0x0500000f


	//   ....[131]....
        /*0a38*/ 	.word	0x0500000f


	//   ....[132]....
        /*0a3c*/ 	.word	0x0500000f


	//   ....[133]....
        /*0a40*/ 	.word	0x0500000f


	//   ....[134]....
        /*0a44*/ 	.word	0x0500000f


	//   ....[135]....
        /*0a48*/ 	.word	0x0500000f


	//   ....[136]....
        /*0a4c*/ 	.word	0x0500000f


	//   ....[137]....
        /*0a50*/ 	.word	0x0500000f


	//   ....[138]....
        /*0a54*/ 	.word	0x0500000f


	//   ....[139]....
        /*0a58*/ 	.word	0x0500000f


	//   ....[140]....
        /*0a5c*/ 	.word	0x0500000f


	//   ....[141]....
        /*0a60*/ 	.word	0x0500000f


	//   ....[142]....
        /*0a64*/ 	.word	0x0500000f


	//   ....[143]....
        /*0a68*/ 	.word	0x0500000f


	//   ....[144]....
        /*0a6c*/ 	.word	0x0500000f


	//   ....[145]....
        /*0a70*/ 	.word	0x0500000f


	//   ....[146]....
        /*0a74*/ 	.word	0x0500000f


	//   ....[147]....
        /*0a78*/ 	.word	0x0500000f


	//   ....[148]....
        /*0a7c*/ 	.word	0x0500000f


	//   ....[149]....
        /*0a80*/ 	.word	0x0500000f


	//   ....[150]....
        /*0a84*/ 	.word	0x0500000f


	//----- nvinfo : EIATTR_COOP_GROUP_INSTR_OFFSETS
	.align		4
.L_389:
        /*0a88*/ 	.byte	0x04, 0x28
        /*0a8a*/ 	.short	(.L_391 - .L_390)


	//   ....[0]....
.L_390:
        /*0a8c*/ 	.word	0x00000060


	//   ....[1]....
        /*0a90*/ 	.word	0x000001a0


	//   ....[2]....
        /*0a94*/ 	.word	0x000001f0


	//   ....[3]....
        /*0a98*/ 	.word	0x00000420


	//   ....[4]....
        /*0a9c*/ 	.word	0x00000580


	//   ....[5]....
        /*0aa0*/ 	.word	0x000006a0


	//   ....[6]....
        /*0aa4*/ 	.word	0x00000800


	//   ....[7]....
        /*0aa8*/ 	.word	0x0000b410


	//   ....[8]....
        /*0aac*/ 	.word	0x0000b990


	//   ....[9]....
        /*0ab0*/ 	.word	0x0000b9a0


	//   ....[10]....
        /*0ab4*/ 	.word	0x0000b9b0


	//   ....[11]....
        /*0ab8*/ 	.word	0x0000b9c0


	//   ....[12]....
        /*0abc*/ 	.word	0x0000e460


	//   ....[13]....
        /*0ac0*/ 	.word	0x0000e470


	//   ....[14]....
        /*0ac4*/ 	.word	0x0000e480


	//   ....[15]....
        /*0ac8*/ 	.word	0x0000e490


	//   ....[16]....
        /*0acc*/ 	.word	0x00012cf0


	//   ....[17]....
        /*0ad0*/ 	.word	0x00012d20


	//   ....[18]....
        /*0ad4*/ 	.word	0x000133a0


	//   ....[19]....
        /*0ad8*/ 	.word	0x00013400


	//   ....[20]....
        /*0adc*/ 	.word	0x00015c10


	//   ....[21]....
        /*0ae0*/ 	.word	0x00015c40


	//   ....[22]....
        /*0ae4*/ 	.word	0x000161d0


	//   ....[23]....
        /*0ae8*/ 	.word	0x00016240


	//   ....[24]....
        /*0aec*/ 	.word	0x00017740


	//   ....[25]....
        /*0af0*/ 	.word	0x000177e0


	//   ....[26]....
        /*0af4*/ 	.word	0x00017810


	//   ....[27]....
        /*0af8*/ 	.word	0x00017820


	//   ....[28]....
        /*0afc*/ 	.word	0x000188a0


	//   ....[29]....
        /*0b00*/ 	.word	0x000188b0


	//   ....[30]....
        /*0b04*/ 	.word	0x000188c0


	//   ....[31]....
        /*0b08*/ 	.word	0x000188d0


	//   ....[32]....
        /*0b0c*/ 	.word	0x00018f80


	//   ....[33]....
        /*0b10*/ 	.word	0x00018fb0


	//   ....[34]....
        /*0b14*/ 	.word	0x000190a0


	//   ....[35]....
        /*0b18*/ 	.word	0x000190c0


	//   ....[36]....
        /*0b1c*/ 	.word	0x00019180


	//   ....[37]....
        /*0b20*/ 	.word	0x000191a0


	//   ....[38]....
        /*0b24*/ 	.word	0x00019270


	//   ....[39]....
        /*0b28*/ 	.word	0x00019290


	//   ....[40]....
        /*0b2c*/ 	.word	0x00019700


	//   ....[41]....
        /*0b30*/ 	.word	0x00019720


	//   ....[42]....
        /*0b34*/ 	.word	0x00019b60


	//   ....[43]....
        /*0b38*/ 	.word	0x00019b70


	//   ....[44]....
        /*0b3c*/ 	.word	0x0001a7e0


	//   ....[45]....
        /*0b40*/ 	.word	0x0001a800


	//   ....[46]....
        /*0b44*/ 	.word	0x0001a8c0


	//   ....[47]....
        /*0b48*/ 	.word	0x0001a8e0


	//   ....[48]....
        /*0b4c*/ 	.word	0x0001a9a0


	//   ....[49]....
        /*0b50*/ 	.word	0x0001a9c0


	//   ....[50]....
        /*0b54*/ 	.word	0x0001aa90


	//   ....[51]....
        /*0b58*/ 	.word	0x0001aab0


	//   ....[52]....
        /*0b5c*/ 	.word	0x0001ac00


	//   ....[53]....
        /*0b60*/ 	.word	0x0001ae30


	//   ....[54]....
        /*0b64*/ 	.word	0x0001ae60


	//   ....[55]....
        /*0b68*/ 	.word	0x0001ae90


	//   ....[56]....
        /*0b6c*/ 	.word	0x0001aec0


	//   ....[57]....
        /*0b70*/ 	.word	0x0001aef0


	//   ....[58]....
        /*0b74*/ 	.word	0x0001af20


	//   ....[59]....
        /*0b78*/ 	.word	0x0001b0c0


	//   ....[60]....
        /*0b7c*/ 	.word	0x0001b0f0


	//   ....[61]....
        /*0b80*/ 	.word	0x0001b120


	//   ....[62]....
        /*0b84*/ 	.word	0x0001b150


	//   ....[63]....
        /*0b88*/ 	.word	0x0001b180


	//   ....[64]....
        /*0b8c*/ 	.word	0x0001b1b0


	//   ....[65]....
        /*0b90*/ 	.word	0x0001b240


	//   ....[66]....
        /*0b94*/ 	.word	0x0001b270


	//   ....[67]....
        /*0b98*/ 	.word	0x0001b280


	//   ....[68]....
        /*0b9c*/ 	.word	0x0001b330


	//   ....[69]....
        /*0ba0*/ 	.word	0x0001c4c0


	//   ....[70]....
        /*0ba4*/ 	.word	0x0001e0b0


	//   ....[71]....
        /*0ba8*/ 	.word	0x0001eca0


	//   ....[72]....
        /*0bac*/ 	.word	0x0001ece0


	//   ....[73]....
        /*0bb0*/ 	.word	0x0001eda0


	//   ....[74]....
        /*0bb4*/ 	.word	0x0001edb0


	//   ....[75]....
        /*0bb8*/ 	.word	0x0001ee50


	//   ....[76]....
        /*0bbc*/ 	.word	0x0001ee60


	//   ....[77]....
        /*0bc0*/ 	.word	0x0001ef00


	//   ....[78]....
        /*0bc4*/ 	.word	0x0001ef10


	//   ....[79]....
        /*0bc8*/ 	.word	0x0001efb0


	//   ....[80]....
        /*0bcc*/ 	.word	0x0001efc0


	//   ....[81]....
        /*0bd0*/ 	.word	0x0001f060


	//   ....[82]....
        /*0bd4*/ 	.word	0x0001f070


	//   ....[83]....
        /*0bd8*/ 	.word	0x0001f110


	//   ....[84]....
        /*0bdc*/ 	.word	0x0001f120


	//   ....[85]....
        /*0be0*/ 	.word	0x0001f170


	//   ....[86]....
        /*0be4*/ 	.word	0x0001f1b0


	//   ....[87]....
        /*0be8*/ 	.word	0x00021da0


	//   ....[88]....
        /*0bec*/ 	.word	0x00021dd0


	//   ....[89]....
        /*0bf0*/ 	.word	0x00021e20


	//   ....[90]....
        /*0bf4*/ 	.word	0x00021e50


	//   ....[91]....
        /*0bf8*/ 	.word	0x00021e80


	//   ....[92]....
        /*0bfc*/ 	.word	0x00021eb0


	//   ....[93]....
        /*0c00*/ 	.word	0x00021ee0


	//   ....[94]....
        /*0c04*/ 	.word	0x00021f10


	//   ....[95]....
        /*0c08*/ 	.word	0x000220e0


	//   ....[96]....
        /*0c0c*/ 	.word	0x00022110


	//   ....[97]....
        /*0c10*/ 	.word	0x00022140


	//   ....[98]....
        /*0c14*/ 	.word	0x00022170


	//   ....[99]....
        /*0c18*/ 	.word	0x000221a0


	//   ....[100]....
        /*0c1c*/ 	.word	0x000221d0


	//   ....[101]....
        /*0c20*/ 	.word	0x00022290


	//   ....[102]....
        /*0c24*/ 	.word	0x000222b0


	//   ....[103]....
        /*0c28*/ 	.word	0x000222c0


	//   ....[104]....
        /*0c2c*/ 	.word	0x00022320


	//   ....[105]....
        /*0c30*/ 	.word	0x00022a30


	//   ....[106]....
        /*0c34*/ 	.word	0x00022e70


	//   ....[107]....
        /*0c38*/ 	.word	0x00022f00


	//   ....[108]....
        /*0c3c*/ 	.word	0x00022f50


	//   ....[109]....
        /*0c40*/ 	.word	0x00022fa0


	//   ....[110]....
        /*0c44*/ 	.word	0x00023090


	//   ....[111]....
        /*0c48*/ 	.word	0x00023120


	//   ....[112]....
        /*0c4c*/ 	.word	0x00023170


	//   ....[113]....
        /*0c50*/ 	.word	0x000231c0


	//   ....[114]....
        /*0c54*/ 	.word	0x00023420


	//   ....[115]....
        /*0c58*/ 	.word	0x00023710


	//   ....[116]....
        /*0c5c*/ 	.word	0x00023890


	//   ....[117]....
        /*0c60*/ 	.word	0x000238e0


	//   ....[118]....
        /*0c64*/ 	.word	0x000239b0


	//   ....[119]....
        /*0c68*/ 	.word	0x00023ac0


	//   ....[120]....
        /*0c6c*/ 	.word	0x00023b20


	//   ....[121]....
        /*0c70*/ 	.word	0x00023c30


	//   ....[122]....
        /*0c74*/ 	.word	0x00023c90


	//   ....[123]....
        /*0c78*/ 	.word	0x00023da0


	//   ....[124]....
        /*0c7c*/ 	.word	0x00023e00


	//   ....[125]....
        /*0c80*/ 	.word	0x00023f10


	//   ....[126]....
        /*0c84*/ 	.word	0x00023f70


	//   ....[127]....
        /*0c88*/ 	.word	0x00024080


	//   ....[128]....
        /*0c8c*/ 	.word	0x000240e0


	//   ....[129]....
        /*0c90*/ 	.word	0x000241f0


	//   ....[130]....
        /*0c94*/ 	.word	0x00024250


	//   ....[131]....
        /*0c98*/ 	.word	0x00024330


	//   ....[132]....
        /*0c9c*/ 	.word	0x000246a0


	//   ....[133]....
        /*0ca0*/ 	.word	0x00024750


	//   ....[134]....
        /*0ca4*/ 	.word	0x000248c0


	//   ....[135]....
        /*0ca8*/ 	.word	0x00024950


	//   ....[136]....
        /*0cac*/ 	.word	0x000249d0


	//   ....[137]....
        /*0cb0*/ 	.word	0x00024a50


	//   ....[138]....
        /*0cb4*/ 	.word	0x00024ad0


	//   ....[139]....
        /*0cb8*/ 	.word	0x00024b60


	//   ....[140]....
        /*0cbc*/ 	.word	0x00024c00


	//   ....[141]....
        /*0cc0*/ 	.word	0x00024cd0


	//   ....[142]....
        /*0cc4*/ 	.word	0x00024d50


	//   ....[143]....
        /*0cc8*/ 	.word	0x00024dd0


	//   ....[144]....
        /*0ccc*/ 	.word	0x00024e50


	//   ....[145]....
        /*0cd0*/ 	.word	0x00024ee0


	//   ....[146]....
        /*0cd4*/ 	.word	0x00024f60


	//   ....[147]....
        /*0cd8*/ 	.word	0x00025000


	//   ....[148]....
        /*0cdc*/ 	.word	0x00025050


	//   ....[149]....
        /*0ce0*/ 	.word	0x000250e0


	//   ....[150]....
        /*0ce4*/ 	.word	0x00025210


	//----- nvinfo : EIATTR_REG_RECONFIG
	.align		4
.L_391:
        /*0ce8*/ 	.byte	0x01, 0x54
	.zero		2


	//----- nvinfo : EIATTR_SYSCALL_OFFSETS
	.align		4
        /*0cec*/ 	.byte	0x04, 0x46
        /*0cee*/ 	.short	(.L_393 - .L_392)


	//   ....[0]....
.L_392:
        /*0cf0*/ 	.word	0x00002020


	//   ....[1]....
        /*0cf4*/ 	.word	0x00002170


	//   ....[2]....
        /*0cf8*/ 	.word	0x0000b5c0


	//   ....[3]....
        /*0cfc*/ 	.word	0x0000b910


	//   ....[4]....
        /*0d00*/ 	.word	0x0001dcd0


	//   ....[5]....
        /*0d04*/ 	.word	0x0001de20


	//   ....[6]....
        /*0d08*/ 	.word	0x0001df10


	//   ....[7]....
        /*0d0c*/ 	.word	0x0001e870


	//----- nvinfo : EIATTR_MBARRIER_INSTR_OFFSETS
	.align		4
.L_393:
        /*0d10*/ 	.byte	0x04, 0x39
        /*0d12*/ 	.short	(.L_395 - .L_394)


	//   ....[0]....
.L_394:
        /*0d14*/ 	.word	0x000002d0
        /*0d18*/ 	.word	0x000000ff
        /*0d1c*/ 	.word	0x00034800
        /*0d20*/ 	.short	0x0100
        /*0d22*/ 	.byte	0x08
	.zero		1


	//   ....[1]....
        /*0d24*/ 	.word	0x000002e0
        /*0d28*/ 	.word	0x000000ff
        /*0d2c*/ 	.word	0x00034820
        /*0d30*/ 	.short	0x0100
        /*0d32*/ 	.byte	0x08
	.zero		1


	//   ....[2]....
        /*0d34*/ 	.word	0x000003d0
        /*0d38*/ 	.word	0x000000ff
        /*0d3c*/ 	.word	0x00034830
        /*0d40*/ 	.short	0x0100
        /*0d42*/ 	.byte	0x08
	.zero		1


	//   ....[3]....
        /*0d44*/ 	.word	0x000003e0
        /*0d48*/ 	.word	0x000000ff
        /*0d4c*/ 	.word	0x00034840
        /*0d50*/ 	.short	0x0100
        /*0d52*/ 	.byte	0x08
	.zero		1


	//   ....[4]....
        /*0d54*/ 	.word	0x000003f0
        /*0d58*/ 	.word	0x000000ff
        /*0d5c*/ 	.word	0x00034838
        /*0d60*/ 	.short	0x0100
        /*0d62*/ 	.byte	0x08
	.zero		1


	//   ....[5]....
        /*0d64*/ 	.word	0x00000400
        /*0d68*/ 	.word	0x000000ff
        /*0d6c*/ 	.word	0x00034848
        /*0d70*/ 	.short	0x0100
        /*0d72*/ 	.byte	0x08
	.zero		1


	//   ....[6]....
        /*0d74*/ 	.word	0x00000530
        /*0d78*/ 	.word	0x000000ff
        /*0d7c*/ 	.word	0x00034850
        /*0d80*/ 	.short	0x0100
        /*0d82*/ 	.byte	0x08
	.zero		1


	//   ....[7]....
        /*0d84*/ 	.word	0x00000540
        /*0d88*/ 	.word	0x000000ff
        /*0d8c*/ 	.word	0x00034860
        /*0d90*/ 	.short	0x0100
        /*0d92*/ 	.byte	0x08
	.zero		1


	//   ....[8]....
        /*0d94*/ 	.word	0x00000550
        /*0d98*/ 	.word	0x000000ff
        /*0d9c*/ 	.word	0x00034858
        /*0da0*/ 	.short	0x0100
        /*0da2*/ 	.byte	0x08
	.zero		1


	//   ....[9]....
        /*0da4*/ 	.word	0x00000560
        /*0da8*/ 	.word	0x000000ff
        /*0dac*/ 	.word	0x00034868
        /*0db0*/ 	.short	0x0100
        /*0db2*/ 	.byte	0x08
	.zero		1


	//   ....[10]....
        /*0db4*/ 	.word	0x00000650
        /*0db8*/ 	.word	0x000000ff
        /*0dbc*/ 	.word	0x00034870
        /*0dc0*/ 	.short	0x0100
        /*0dc2*/ 	.byte	0x06
	.zero		1


	//   ....[11]....
        /*0dc4*/ 	.word	0x00000660
        /*0dc8*/ 	.word	0x000000ff
        /*0dcc*/ 	.word	0x00034880
        /*0dd0*/ 	.short	0x0100
        /*0dd2*/ 	.byte	0x06
	.zero		1


	//   ....[12]....
        /*0dd4*/ 	.word	0x00000670
        /*0dd8*/ 	.word	0x000000ff
        /*0ddc*/ 	.word	0x00034878
        /*0de0*/ 	.short	0x0100
        /*0de2*/ 	.byte	0x06
	.zero		1


	//   ....[13]....
        /*0de4*/ 	.word	0x00000680
        /*0de8*/ 	.word	0x000000ff
        /*0dec*/ 	.word	0x00034888
        /*0df0*/ 	.short	0x0100
        /*0df2*/ 	.byte	0x06
	.zero		1


	//   ....[14]....
        /*0df4*/ 	.word	0x000007b0
        /*0df8*/ 	.word	0x000000ff
        /*0dfc*/ 	.word	0x00034890
        /*0e00*/ 	.short	0x0100
        /*0e02*/ 	.byte	0x08
	.zero		1


	//   ....[15]....
        /*0e04*/ 	.word	0x000007c0
        /*0e08*/ 	.word	0x000000ff
        /*0e0c*/ 	.word	0x000348a0
        /*0e10*/ 	.short	0x0100
        /*0e12*/ 	.byte	0x08
	.zero		1


	//   ....[16]....
        /*0e14*/ 	.word	0x000007d0
        /*0e18*/ 	.word	0x000000ff
        /*0e1c*/ 	.word	0x00034898
        /*0e20*/ 	.short	0x0100
        /*0e22*/ 	.byte	0x08
	.zero		1


	//   ....[17]....
        /*0e24*/ 	.word	0x000007e0
        /*0e28*/ 	.word	0x000000ff
        /*0e2c*/ 	.word	0x000348a8
        /*0e30*/ 	.short	0x0100
        /*0e32*/ 	.byte	0x08
	.zero		1


	//   ....[18]....
        /*0e34*/ 	.word	0x00000910
        /*0e38*/ 	.word	0x000000ff
        /*0e3c*/ 	.word	0x000348b0
        /*0e40*/ 	.short	0x0100
        /*0e42*/ 	.byte	0x08
	.zero		1


	//   ....[19]....
        /*0e44*/ 	.word	0x00000920
        /*0e48*/ 	.word	0x000000ff
        /*0e4c*/ 	.word	0x000348c0
        /*0e50*/ 	.short	0x0100
        /*0e52*/ 	.byte	0x08
	.zero		1


	//   ....[20]....
        /*0e54*/ 	.word	0x00000930
        /*0e58*/ 	.word	0x000000ff
        /*0e5c*/ 	.word	0x000348b8
        /*0e60*/ 	.short	0x0100
        /*0e62*/ 	.byte	0x08
	.zero		1


	//   ....[21]....
        /*0e64*/ 	.word	0x00000940
        /*0e68*/ 	.word	0x000000ff
        /*0e6c*/ 	.word	0x000348c8
        /*0e70*/ 	.short	0x0100
        /*0e72*/ 	.byte	0x08
	.zero		1


	//   ....[22]....
        /*0e74*/ 	.word	0x00003c90
        /*0e78*/ 	.word	0x00000065
        /*0e7c*/ 	.word	0x00034890
        /*0e80*/ 	.short	0x010a
        /*0e82*/ 	.byte	0x3f
	.zero		1


	//   ....[23]....
        /*0e84*/ 	.word	0x00007250
        /*0e88*/ 	.word	0x00000065
        /*0e8c*/ 	.word	0x00034890
        /*0e90*/ 	.short	0x010a
        /*0e92*/ 	.byte	0x3f
	.zero		1


	//   ....[24]....
        /*0e94*/ 	.word	0x0000a5a0
        /*0e98*/ 	.word	0x00000065
        /*0e9c*/ 	.word	0x00034890
        /*0ea0*/ 	.short	0x010a
        /*0ea2*/ 	.byte	0x3f
	.zero		1


	//   ....[25]....
        /*0ea4*/ 	.word	0x0000a970
        /*0ea8*/ 	.word	0x00000028
        /*0eac*/ 	.word	0x00000000
        /*0eb0*/ 	.short	0x0101
        /*0eb2*/ 	.byte	0x3f
	.zero		1


	//   ....[26]....
        /*0eb4*/ 	.word	0x0000a9b0
        /*0eb8*/ 	.word	0x00000065
        /*0ebc*/ 	.word	0x000348b0
        /*0ec0*/ 	.short	0x010a
        /*0ec2*/ 	.byte	0x3f
	.zero		1


	//   ....[27]....
        /*0ec4*/ 	.word	0x0000ae50
        /*0ec8*/ 	.word	0x00000065
        /*0ecc*/ 	.word	0x00000000
        /*0ed0*/ 	.short	0x0101
        /*0ed2*/ 	.byte	0x3f
	.zero		1


	//   ....[28]....
        /*0ed4*/ 	.word	0x0000b640
        /*0ed8*/ 	.word	0x00000002
        /*0edc*/ 	.word	0x00034800
        /*0ee0*/ 	.short	0x010a
        /*0ee2*/ 	.byte	0x3f
	.zero		1


	//   ....[29]....
        /*0ee4*/ 	.word	0x0000b690
        /*0ee8*/ 	.word	0x00000002
        /*0eec*/ 	.word	0x00034800
        /*0ef0*/ 	.short	0x010a
        /*0ef2*/ 	.byte	0x3f
	.zero		1


	//   ....[30]....
        /*0ef4*/ 	.word	0x0000c0e0
        /*0ef8*/ 	.word	0x00000002
        /*0efc*/ 	.word	0x00034800
        /*0f00*/ 	.short	0x010a
        /*0f02*/ 	.byte	0x3f
	.zero		1


	//   ....[31]....
        /*0f04*/ 	.word	0x0000e8f0
        /*0f08*/ 	.word	0x00000002
        /*0f0c*/ 	.word	0x00034800
        /*0f10*/ 	.short	0x010a
        /*0f12*/ 	.byte	0x3f
	.zero		1


	//   ....[32]....
        /*0f14*/ 	.word	0x000110e0
        /*0f18*/ 	.word	0x00000000
        /*0f1c*/ 	.word	0x00034830
        /*0f20*/ 	.short	0x010a
        /*0f22*/ 	.byte	0x3f
	.zero		1


	//   ....[33]....
        /*0f24*/ 	.word	0x00011160
        /*0f28*/ 	.word	0x00000000
        /*0f2c*/ 	.word	0x00034830
        /*0f30*/ 	.short	0x010a
        /*0f32*/ 	.byte	0x3f
	.zero		1


	//   ....[34]....
        /*0f34*/ 	.word	0x00013940
        /*0f38*/ 	.word	0x00000003
        /*0f3c*/ 	.word	0x00000000
        /*0f40*/ 	.short	0x0101
        /*0f42*/ 	.byte	0x3f
	.zero		1


	//   ....[35]....
        /*0f44*/ 	.word	0x00014330
        /*0f48*/ 	.word	0x0000000c
        /*0f4c*/ 	.word	0x00034830
        /*0f50*/ 	.short	0x010a
        /*0f52*/ 	.byte	0x3f
	.zero		1


	//   ....[36]....
        /*0f54*/ 	.word	0x000143b0
        /*0f58*/ 	.word	0x0000000c
        /*0f5c*/ 	.word	0x00034830
        /*0f60*/ 	.short	0x010a
        /*0f62*/ 	.byte	0x3f
	.zero		1


	//   ....[37]....
        /*0f64*/ 	.word	0x00014ea0
        /*0f68*/ 	.word	0x0000000d
        /*0f6c*/ 	.word	0x00034850
        /*0f70*/ 	.short	0x010a
        /*0f72*/ 	.byte	0x3f
	.zero		1


	//   ....[38]....
        /*0f74*/ 	.word	0x00014ef0
        /*0f78*/ 	.word	0x0000000d
        /*0f7c*/ 	.word	0x00034850
        /*0f80*/ 	.short	0x010a
        /*0f82*/ 	.byte	0x3f
	.zero		1


	//   ....[39]....
        /*0f84*/ 	.word	0x000168e0
        /*0f88*/ 	.word	0x0000000c
        /*0f8c*/ 	.word	0x00000000
        /*0f90*/ 	.short	0x0101
        /*0f92*/ 	.byte	0x3f
	.zero		1


	//   ....[40]....
        /*0f94*/ 	.word	0x00016920
        /*0f98*/ 	.word	0x0000000d
        /*0f9c*/ 	.word	0x00000000
        /*0fa0*/ 	.short	0x0101
        /*0fa2*/ 	.byte	0x3f
	.zero		1


	//   ....[41]....
        /*0fa4*/ 	.word	0x00017320
        /*0fa8*/ 	.word	0x00000006
        /*0fac*/ 	.word	0x00034850
        /*0fb0*/ 	.short	0x010a
        /*0fb2*/ 	.byte	0x3f
	.zero		1


	//   ....[42]....
        /*0fb4*/ 	.word	0x000173c0
        /*0fb8*/ 	.word	0x00000006
        /*0fbc*/ 	.word	0x00034850
        /*0fc0*/ 	.short	0x010a
        /*0fc2*/ 	.byte	0x3f
	.zero		1


	//   ....[43]....
        /*0fc4*/ 	.word	0x00017980
        /*0fc8*/ 	.word	0x00000006
        /*0fcc*/ 	.word	0x00000000
        /*0fd0*/ 	.short	0x0101
        /*0fd2*/ 	.byte	0x3f
	.zero		1


	//   ....[44]....
        /*0fd4*/ 	.word	0x00018fa0
        /*0fd8*/ 	.word	0x00000000
        /*0fdc*/ 	.word	0x00000000
        /*0fe0*/ 	.short	0x0101
        /*0fe2*/ 	.byte	0x3f
	.zero		1


	//   ....[45]....
        /*0fe4*/ 	.word	0x00019710
        /*0fe8*/ 	.word	0x00000006
        /*0fec*/ 	.word	0x00000000
        /*0ff0*/ 	.short	0x0101
        /*0ff2*/ 	.byte	0x3f
	.zero		1


	//   ....[46]....
        /*0ff4*/ 	.word	0x0001c5a0
        /*0ff8*/ 	.word	0x00000012
        /*0ffc*/ 	.word	0x00034820
        /*1000*/ 	.short	0x010a
        /*1002*/ 	.byte	0x3f
	.zero		1


	//   ....[47]....
        /*1004*/ 	.word	0x0001c670
        /*1008*/ 	.word	0x00000005
        /*100c*/ 	.word	0x000348a0
        /*1010*/ 	.short	0x010a
        /*1012*/ 	.byte	0x3f
	.zero		1


	//   ....[48]....
        /*1014*/ 	.word	0x0001ca90
        /*1018*/ 	.word	0x00000005
        /*101c*/ 	.word	0x000348c0
        /*1020*/ 	.short	0x010a
        /*1022*/ 	.byte	0x3f
	.zero		1


	//   ....[49]....
        /*1024*/ 	.word	0x0001cf50
        /*1028*/ 	.word	0x00000006
        /*102c*/ 	.word	0x000348a0
        /*1030*/ 	.short	0x010a
        /*1032*/ 	.byte	0x3f
	.zero		1


	//   ....[50]....
        /*1034*/ 	.word	0x0001d390
        /*1038*/ 	.word	0x00000006
        /*103c*/ 	.word	0x000348c0
        /*1040*/ 	.short	0x010a
        /*1042*/ 	.byte	0x3f
	.zero		1


	//   ....[51]....
        /*1044*/ 	.word	0x0001e320
        /*1048*/ 	.word	0x00000000
        /*104c*/ 	.word	0x00034840
        /*1050*/ 	.short	0x010a
        /*1052*/ 	.byte	0x3f
	.zero		1


	//   ....[52]....
        /*1054*/ 	.word	0x0001f2a0
        /*1058*/ 	.word	0x00000012
        /*105c*/ 	.word	0x00034800
        /*1060*/ 	.short	0x0107
        /*1062*/ 	.byte	0x3f
	.zero		1


	//   ....[53]....
        /*1064*/ 	.word	0x0001f3a0
        /*1068*/ 	.word	0x00000012
        /*106c*/ 	.word	0x00034800
        /*1070*/ 	.short	0x0101
        /*1072*/ 	.byte	0x3f
	.zero		1


	//   ....[54]....
        /*1074*/ 	.word	0x0001f3c0
        /*1078*/ 	.word	0x00000012
        /*107c*/ 	.word	0x00034820
        /*1080*/ 	.short	0x010a
        /*1082*/ 	.byte	0x3f
	.zero		1


	//   ....[55]....
        /*1084*/ 	.word	0x0001f780
        /*1088*/ 	.word	0x00000003
        /*108c*/ 	.word	0x00034840
        /*1090*/ 	.short	0x010a
        /*1092*/ 	.byte	0x3f
	.zero		1


	//   ....[56]....
        /*1094*/ 	.word	0x0001fc00
        /*1098*/ 	.word	0x00000002
        /*109c*/ 	.word	0x00034860
        /*10a0*/ 	.short	0x010a
        /*10a2*/ 	.byte	0x3f
	.zero		1


	//   ....[57]....
        /*10a4*/ 	.word	0x000202b0
        /*10a8*/ 	.word	0x00000003
        /*10ac*/ 	.word	0x00034840
        /*10b0*/ 	.short	0x010a
        /*10b2*/ 	.byte	0x3f
	.zero		1


	//   ....[58]....
        /*10b4*/ 	.word	0x00020730
        /*10b8*/ 	.word	0x00000002
        /*10bc*/ 	.word	0x00034860
        /*10c0*/ 	.short	0x010a
        /*10c2*/ 	.byte	0x3f
	.zero		1


	//   ....[59]....
        /*10c4*/ 	.word	0x00020d40
        /*10c8*/ 	.word	0x00000003
        /*10cc*/ 	.word	0x00034840
        /*10d0*/ 	.short	0x010a
        /*10d2*/ 	.byte	0x3f
	.zero		1


	//   ....[60]....
        /*10d4*/ 	.word	0x000211b0
        /*10d8*/ 	.word	0x00000002
        /*10dc*/ 	.word	0x00034860
        /*10e0*/ 	.short	0x010a
        /*10e2*/ 	.byte	0x3f
	.zero		1


	//   ....[61]....
        /*10e4*/ 	.word	0x00021760
        /*10e8*/ 	.word	0x00000000
        /*10ec*/ 	.word	0x00034860
        /*10f0*/ 	.short	0x010a
        /*10f2*/ 	.byte	0x3f
	.zero		1


	//   ....[62]....
        /*10f4*/ 	.word	0x000229b0
        /*10f8*/ 	.word	0x00000000
        /*10fc*/ 	.word	0x00034820
        /*1100*/ 	.short	0x010a
        /*1102*/ 	.byte	0x3f
	.zero		1


	//   ....[63]....
        /*1104*/ 	.word	0x00022bb0
        /*1108*/ 	.word	0x00000006
        /*110c*/ 	.word	0x00000000
        /*1110*/ 	.short	0x010a
        /*1112*/ 	.byte	0x3f
	.zero		1


	//   ....[64]....
        /*1114*/ 	.word	0x00022be0
        /*1118*/ 	.word	0x00000007
        /*111c*/ 	.word	0x00000000
        /*1120*/ 	.short	0x010a
        /*1122*/ 	.byte	0x3f
	.zero		1


	//   ....[65]....
        /*1124*/ 	.word	0x00022c40
        /*1128*/ 	.word	0x00000004
        /*112c*/ 	.word	0x00000000
        /*1130*/ 	.short	0x010a
        /*1132*/ 	.byte	0x3f
	.zero		1


	//   ....[66]....
        /*1134*/ 	.word	0x00022c70
        /*1138*/ 	.word	0x00000003
        /*113c*/ 	.word	0x00000000
        /*1140*/ 	.short	0x010a
        /*1142*/ 	.byte	0x3f
	.zero		1


	//   ....[67]....
        /*1144*/ 	.word	0x00022cd0
        /*1148*/ 	.word	0x00000065
        /*114c*/ 	.word	0x00034890
        /*1150*/ 	.short	0x010a
        /*1152*/ 	.byte	0x3f
	.zero		1


	//   ....[68]....
        /*1154*/ 	.word	0x00022d20
        /*1158*/ 	.word	0x00000065
        /*115c*/ 	.word	0x00034890
        /*1160*/ 	.short	0x010a
        /*1162*/ 	.byte	0x3f
	.zero		1


	//   ....[69]....
        /*1164*/ 	.word	0x00022d70
        /*1168*/ 	.word	0x00000065
        /*116c*/ 	.word	0x00034890
        /*1170*/ 	.short	0x010a
        /*1172*/ 	.byte	0x3f
	.zero		1


	//   ....[70]....
        /*1174*/ 	.word	0x00022dc0
        /*1178*/ 	.word	0x00000065
        /*117c*/ 	.word	0x000348b0
        /*1180*/ 	.short	0x010a
        /*1182*/ 	.byte	0x3f
	.zero		1


	//   ....[71]....
        /*1184*/ 	.word	0x00022fe0
        /*1188*/ 	.word	0x00000002
        /*118c*/ 	.word	0x00034800
        /*1190*/ 	.short	0x010a
        /*1192*/ 	.byte	0x3f
	.zero		1


	//   ....[72]....
        /*1194*/ 	.word	0x00023200
        /*1198*/ 	.word	0x00000002
        /*119c*/ 	.word	0x00034800
        /*11a0*/ 	.short	0x010a
        /*11a2*/ 	.byte	0x3f
	.zero		1


	//   ....[73]....
        /*11a4*/ 	.word	0x00023250
        /*11a8*/ 	.word	0x00000000
        /*11ac*/ 	.word	0x00034830
        /*11b0*/ 	.short	0x010a
        /*11b2*/ 	.byte	0x3f
	.zero		1


	//   ....[74]....
        /*11b4*/ 	.word	0x000232a0
        /*11b8*/ 	.word	0x0000000c
        /*11bc*/ 	.word	0x00034830
        /*11c0*/ 	.short	0x010a
        /*11c2*/ 	.byte	0x3f
	.zero		1


	//   ....[75]....
        /*11c4*/ 	.word	0x000232f0
        /*11c8*/ 	.word	0x0000000d
        /*11cc*/ 	.word	0x00034850
        /*11d0*/ 	.short	0x010a
        /*11d2*/ 	.byte	0x3f
	.zero		1


	//   ....[76]....
        /*11d4*/ 	.word	0x00023340
        /*11d8*/ 	.word	0x00000006
        /*11dc*/ 	.word	0x00034850
        /*11e0*/ 	.short	0x010a
        /*11e2*/ 	.byte	0x3f
	.zero		1


	//   ....[77]....
        /*11e4*/ 	.word	0x000234f0
        /*11e8*/ 	.word	0x00000012
        /*11ec*/ 	.word	0x00034820
        /*11f0*/ 	.short	0x010a
        /*11f2*/ 	.byte	0x3f
	.zero		1


	//   ....[78]....
        /*11f4*/ 	.word	0x00023540
        /*11f8*/ 	.word	0x00000005
        /*11fc*/ 	.word	0x000348a0
        /*1200*/ 	.short	0x010a
        /*1202*/ 	.byte	0x3f
	.zero		1


	//   ....[79]....
        /*1204*/ 	.word	0x00023590
        /*1208*/ 	.word	0x00000005
        /*120c*/ 	.word	0x000348c0
        /*1210*/ 	.short	0x010a
        /*1212*/ 	.byte	0x3f
	.zero		1


	//   ....[80]....
        /*1214*/ 	.word	0x000235e0
        /*1218*/ 	.word	0x00000006
        /*121c*/ 	.word	0x000348a0
        /*1220*/ 	.short	0x010a
        /*1222*/ 	.byte	0x3f
	.zero		1


	//   ....[81]....
        /*1224*/ 	.word	0x00023630
        /*1228*/ 	.word	0x00000006
        /*122c*/ 	.word	0x000348c0
        /*1230*/ 	.short	0x010a
        /*1232*/ 	.byte	0x3f
	.zero		1


	//   ....[82]....
        /*1234*/ 	.word	0x000237d0
        /*1238*/ 	.word	0x00000000
        /*123c*/ 	.word	0x00034840
        /*1240*/ 	.short	0x010a
        /*1242*/ 	.byte	0x3f
	.zero		1


	//   ....[83]....
        /*1244*/ 	.word	0x000243b0
        /*1248*/ 	.word	0x00000012
        /*124c*/ 	.word	0x00034820
        /*1250*/ 	.short	0x010a
        /*1252*/ 	.byte	0x3f
	.zero		1


	//   ....[84]....
        /*1254*/ 	.word	0x00024400
        /*1258*/ 	.word	0x00000003
        /*125c*/ 	.word	0x00034840
        /*1260*/ 	.short	0x010a
        /*1262*/ 	.byte	0x3f
	.zero		1


	//   ....[85]....
        /*1264*/ 	.word	0x00024450
        /*1268*/ 	.word	0x00000002
        /*126c*/ 	.word	0x00034860
        /*1270*/ 	.short	0x010a
        /*1272*/ 	.byte	0x3f
	.zero		1


	//   ....[86]....
        /*1274*/ 	.word	0x000244a0
        /*1278*/ 	.word	0x00000003
        /*127c*/ 	.word	0x00034840
        /*1280*/ 	.short	0x010a
        /*1282*/ 	.byte	0x3f
	.zero		1


	//   ....[87]....
        /*1284*/ 	.word	0x000244f0
        /*1288*/ 	.word	0x00000002
        /*128c*/ 	.word	0x00034860
        /*1290*/ 	.short	0x010a
        /*1292*/ 	.byte	0x3f
	.zero		1


	//   ....[88]....
        /*1294*/ 	.word	0x00024540
        /*1298*/ 	.word	0x00000003
        /*129c*/ 	.word	0x00034840
        /*12a0*/ 	.short	0x010a
        /*12a2*/ 	.byte	0x3f
	.zero		1


	//   ....[89]....
        /*12a4*/ 	.word	0x00024590
        /*12a8*/ 	.word	0x00000002
        /*12ac*/ 	.word	0x00034860
        /*12b0*/ 	.short	0x010a
        /*12b2*/ 	.byte	0x3f
	.zero		1


	//   ....[90]....
        /*12b4*/ 	.word	0x000245e0
        /*12b8*/ 	.word	0x00000000
        /*12bc*/ 	.word	0x00034860
        /*12c0*/ 	.short	0x010a
        /*12c2*/ 	.byte	0x3f
	.zero		1


	//   ....[91]....
        /*12c4*/ 	.word	0x00025130
        /*12c8*/ 	.word	0x00000000
        /*12cc*/ 	.word	0x00034820
        /*12d0*/ 	.short	0x010a
        /*12d2*/ 	.byte	0x3f
	.zero		1


	//   ....[92]....
        /*12d4*/ 	.word	0x000252d0
        /*12d8*/ 	.word	0x00000006
        /*12dc*/ 	.word	0x00000000
        /*12e0*/ 	.short	0x010a
        /*12e2*/ 	.byte	0x3f
	.zero		1


	//   ....[93]....
        /*12e4*/ 	.word	0x00025320
        /*12e8*/ 	.word	0x00000007
        /*12ec*/ 	.word	0x00000000
        /*12f0*/ 	.short	0x010a
        /*12f2*/ 	.byte	0x3f
	.zero		1


	//   ....[94]....
        /*12f4*/ 	.word	0x00025370
        /*12f8*/ 	.word	0x00000004
        /*12fc*/ 	.word	0x00000000
        /*1300*/ 	.short	0x010a
        /*1302*/ 	.byte	0x3f
	.zero		1


	//----- nvinfo : EIATTR_NUM_MBARRIERS
	.align		4
.L_395:
        /*1304*/ 	.byte	0x03, 0x38
        /*1306*/ 	.short	0x0016


	//----- nvinfo : EIATTR_EXIT_INSTR_OFFSETS
	.align		4
        /*1308*/ 	.byte	0x04, 0x1c
        /*130a*/ 	.short	(.L_397 - .L_396)


	//   ....[0]....
.L_396:
        /*130c*/ 	.word	0x00022cc0


	//----- nvinfo : EIATTR_MAX_THREADS
	.align		4
.L_397:
        /*1310*/ 	.byte	0x04, 0x05
        /*1312*/ 	.short	(.L_399 - .L_398)
.L_398:
        /*1314*/ 	.word	0x00000180
        /*1318*/ 	.word	0x00000001
        /*131c*/ 	.word	0x00000001


	//----- nvinfo : EIATTR_CRS_STACK_SIZE
	.align		4
.L_399:
        /*1320*/ 	.byte	0x04, 0x1e
        /*1322*/ 	.short	(.L_401 - .L_400)
.L_400:
        /*1324*/ 	.word	0x00000000


	//----- nvinfo : EIATTR_CBANK_PARAM_SIZE
	.align		4
.L_401:
        /*1328*/ 	.byte	0x03, 0x19
        /*132a*/ 	.short	0x0af0


	//----- nvinfo : EIATTR_PARAM_CBANK
	.align		4
        /*132c*/ 	.byte	0x04, 0x0a
        /*132e*/ 	.short	(.L_403 - .L_402)
	.align		4
.L_402:
        /*1330*/ 	.word	index@(.nv.constant0._ZN7cutlass13device_kernelIN5flash11enable_sm90INS1_16FlashAttnFwdSm90INS1_25CollectiveMainloopFwdSm90ILi2EN4cute5tupleIJNS5_1CILi1EEES8_S8_EEENS6_IJNS7_ILi128EEESA_NS7_ILi192EEEEEELi128ENS_10bfloat16_tEfNS_4arch4Sm90ELb0ELb0ELb1ELb1ELb0ELb1ELb0ELb1ELb1ELb1ELb1ELb0EEENS1_21CollectiveEpilogueFwdINS6_IJSA_SA_SA_EEES9_SD_SF_Li256ELb1ELb1ELb1ELb0EEENS1_36VarlenDynamicPersistentTileSchedulerILi128ELi128ELi256ELi128ELb1ELb1ELb1ELb0ELb1ELb1EEEEEEEEEvNT_6ParamsE)
        /*1334*/ 	.short	0x0210
        /*1336*/ 	.short	0x0af0


	//----- nvinfo : EIATTR_SW_WAR
	.align		4
.L_403:
        /*1338*/ 	.byte	0x04, 0x36
        /*133a*/ 	.short	(.L_405 - .L_404)
.L_404:
        /*133c*/ 	.word	0x00000008
.L_405:


//--------------------- .nv.info._ZN7cutlass13device_kernelIN5flash11enable_sm90INS1_16FlashAttnFwdSm90INS1_25CollectiveMainloopFwdSm90ILi2EN4cute5tupleIJNS5_1CILi1EEES8_S8_EEENS6_IJNS7_ILi128EEENS7_ILi96EEENS7_ILi192EEEEEELi128ENS_10bfloat16_tEfNS_4arch4Sm90ELb0ELb1ELb1ELb0ELb0ELb0ELb0ELb1ELb1ELb1ELb1ELb0EEENS1_21CollectiveEpilogueFwdINS6_IJSA_SA_SB_EEES9_SE_SG_Li256ELb0ELb1ELb1ELb0EEENS1_19SingleTileSchedulerILb0ELb1ELb1ELi128EEEEEEEEEvNT_6ParamsE --------------------------
	.section	.nv.info._ZN7cutlass13device_kernelIN5flash11enable_sm90INS1_16FlashAttnFwdSm90INS1_25CollectiveMainloopFwdSm90ILi2EN4cute5tupleIJNS5_1CILi1EEES8_S8_EEENS6_IJNS7_ILi128EEENS7_ILi96EEENS7_ILi192EEEEEELi128ENS_10bfloat16_tEfNS_4arch4Sm90ELb0ELb1ELb1ELb0ELb0ELb0ELb0ELb1ELb1ELb1ELb1ELb0EEENS1_21CollectiveEpilogueFwdINS6_IJSA_SA_SB_EEES9_SE_SG_Li256ELb0ELb1ELb1ELb0EEENS1_19SingleTileSchedulerILb0ELb1ELb1ELi128EEEEEEEEEvNT_6ParamsE,"",@"SHT_CUDA_INFO"
	.sectionflags	@""
	.align	4


	//----- nvinfo : EIATTR_CUDA_API_VERSION
	.align		4
        /*0000*/ 	.byte	0x04, 0x37
        /*0002*/ 	.short	(.L_407 - .L_406)
.L_406:
        /*0004*/ 	.word	0x00000082


	//----- nvinfo : EIATTR_KPARAM_INFO
	.align		4
.L_407:
        /*0008*/ 	.byte	0x04, 0x17
        /*000a*/ 	.short	(.L_409 - .L_408)
.L_408:
        /*000c*/ 	.word	0x00000000
        /*0010*/ 	.short	0x0000
        /*0012*/ 	.short	0x0070
        /*0014*/ 	.byte	0x00, 0xf0, 0x01, 0x28


	//----- nvinfo : EIATTR_SPARSE_MMA_MASK
	.align		4
.L_409:
        /*0018*/ 	.byte	0x03, 0x50
        /*001a*/ 	.short	0x0000


	//----- nvinfo : EIATTR_MAXREG_COUNT
	.align		4
        /*001c*/ 	.byte	0x03, 0x1b
        /*001e*/ 	.short	0x00a8


	//----- nvinfo : EIATTR_NUM_BARRIERS
	.align		4
        /*0020*/ 	.byte	0x02, 0x4c
        /*0022*/ 	.byte	0x09
	.zero		1


	//----- nvinfo : EIATTR_EXTERNS
	.align		4
        /*0024*/ 	.byte	0x04, 0x0f
        /*0026*/ 	.short	(.L_411 - .L_410)


	//   ....[0]....
	.align		4
.L_410:
        /*0028*/ 	.word	index@(__assertfail)


	//----- nvinfo : EIATTR_ANNOTATIONS
	.align		4
.L_411:
        /*002c*/ 	.byte	0x04, 0x55
        /*002e*/ 	.short	(.L_413 - .L_412)


	//   ....[0]....
.L_412:
        /* <DEDUP_REMOVED lines=10> */


	//----- nvinfo : EIATTR_MERCURY_ISA_VERSION
	.align		4
.L_413:
        /*00c0*/ 	.byte	0x03, 0x5f
        /*00c2*/ 	.short	0x0101


	//----- nvinfo : EIATTR_INT_WARP_WIDE_INSTR_OFFSETS
	.align		4
        /*00c4*/ 	.byte	0x04, 0x31
        /*00c6*/ 	.short	(.L_415 - .L_414)


	//   ....[0]....
.L_414:
        /*00c8*/ 	.word	0x00000120


	//   ....[1]....
        /*00cc*/ 	.word	0x00000160


	//   ....[2]....
        /*00d0*/ 	.word	0x00000220


	//----- nvinfo : EIATTR_COOP_GROUP_MASK_REGIDS
	.align		4
.L_415:
        /*00d4*/ 	.byte	0x04, 0x29
        /*00d6*/ 	.short	(.L_417 - .L_416)


	//   ....[0]....
.L_416:
        /*00d8*/ 	.word	0xffffffff


	//   ....[1]....
        /*00dc*/ 	.word	0xffffffff


	//   ....[2]....
        /*00e0*/ 	.word	0xffffffff


	//   ....[3]....
        /*00e4*/ 	.word	0xffffffff


	//   ....[4]....
        /*00e8*/ 	.word	0xffffffff


	//   ....[5]....
        /*00ec*/ 	.word	0xffffffff


	//   ....[6]....
        /*00f0*/ 	.word	0xffffffff


	//   ....[7]....
        /*00f4*/ 	.word	0xffffffff


	//   ....[8]....
        /*00f8*/ 	.word	0xffffffff


	//   ....[9]....
        /*00fc*/ 	.word	0xffffffff


	//   ....[10]....
        /*0100*/ 	.word	0xffffffff


	//   ....[11]....
        /*0104*/ 	.word	0xffffffff


	//   ....[12]....
        /*0108*/ 	.word	0xffffffff


	//   ....[13]....
        /*010c*/ 	.word	0xffffffff


	//   ....[14]....
        /*0110*/ 	.word	0xffffffff


	//   ....[15]....
        /*0114*/ 	.word	0xffffffff


	//   ....[16]....
        /*0118*/ 	.word	0xffffffff


	//   ....[17]....
        /*011c*/ 	.word	0xffffffff


	//   ....[18]....
        /*0120*/ 	.word	0xffffffff


	//   ....[19]....
        /*0124*/ 	.word	0xffffffff


	//   ....[20]....
        /*0128*/ 	.word	0xffffffff


	//   ....[21]....
        /*012c*/ 	.word	0xffffffff


	//   ....[22]....
        /*0130*/ 	.word	0xffffffff


	//   ....[23]....
        /*0134*/ 	.word	0xffffffff


	//   ....[24]....
        /*0138*/ 	.word	0xffffffff


	//   ....[25]....
        /*013c*/ 	.word	0xffffffff


	//   ....[26]....
        /*0140*/ 	.word	0xffffffff


	//   ....[27]....
        /*0144*/ 	.word	0xffffffff


	//   ....[28]....
        /*0148*/ 	.word	0xffffffff


	//   ....[29]....
        /*014c*/ 	.word	0xffffffff


	//   ....[30]....
        /*0150*/ 	.word	0xffffffff


	//   ....[31]....
        /*0154*/ 	.word	0xffffffff


	//   ....[32]....
        /*0158*/ 	.word	0xffffffff


	//   ....[33]....
        /*015c*/ 	.word	0xffffffff


	//   ....[34]....
        /*0160*/ 	.word	0xffffffff


	//   ....[35]....
        /*0164*/ 	.word	0xffffffff


	//   ....[36]....
        /*0168*/ 	.word	0xffffffff


	//   ....[37]....
        /*016c*/ 	.word	0xffffffff


	//   ....[38]....
        /*0170*/ 	.word	0xffffffff


	//   ....[39]....
        /*0174*/ 	.word	0xffffffff


	//   ....[40]....
        /*0178*/ 	.word	0xffffffff


	//   ....[41]....
        /*017c*/ 	.word	0xffffffff


	//   ....[42]....
        /*0180*/ 	.word	0xffffffff


	//   ....[43]....
        /*0184*/ 	.word	0xffffffff


	//   ....[44]....
        /*0188*/ 	.word	0xffffffff


	//   ....[45]....
        /*018c*/ 	.word	0xffffffff


	//   ....[46]....
        /*0190*/ 	.word	0xffffffff


	//   ....[47]....
        /*0194*/ 	.word	0xffffffff


	//   ....[48]....
        /*0198*/ 	.word	0xffffffff


	//   ....[49]....
        /*019c*/ 	.word	0xffffffff


	//   ....[50]....
        /*01a0*/ 	.word	0xffffffff


	//   ....[51]....
        /*01a4*/ 	.word	0xffffffff


	//   ....[52]....
        /*01a8*/ 	.word	0xffffffff


	//   ....[53]....
        /*01ac*/ 	.word	0xffffffff


	//   ....[54]....
        /*01b0*/ 	.word	0xffffffff


	//   ....[55]....
        /*01b4*/ 	.word	0xffffffff


	//   ....[56]....
        /*01b8*/ 	.word	0xffffffff


	//   ....[57]....
        /*01bc*/ 	.word	0xffffffff


	//   ....[58]....
        /*01c0*/ 	.word	0xffffffff


	//   ....[59]....
        /*01c4*/ 	.word	0xffffffff


	//   ....[60]....
        /*01c8*/ 	.word	0xffffffff


	//   ....[61]....
        /*01cc*/ 	.word	0x0500000f


	//   ....[62]....
        /*01d0*/ 	.word	0x0500000f


	//   ....[63]....
        /*01d4*/ 	.word	0x0500000f


	//   ....[64]....
        /*01d8*/ 	.word	0x0500000f


	//   ....[65]....
        /*01dc*/ 	.word	0x0500000f


	//   ....[66]....
        /*01e0*/ 	.word	0x0500000f


	//   ....[67]....
        /*01e4*/ 	.word	0x0500000f


	//   ....[68]....
        /*01e8*/ 	.word	0x0500000f


	//   ....[69]....
        /*01ec*/ 	.word	0x0500000f


	//   ....[70]....
        /*01f0*/ 	.word	0x0500000f


	//   ....[71]....
        /*01f4*/ 	.word	0x0500000f


	//   ....[72]....
        /*01f8*/ 	.word	0x0500000f


	//   ....[73]....
        /*01fc*/ 	.word	0x0500000f


	//   ....[74]....
        /*0200*/ 	.word	0x0500000f


	//   ....[75]....
        /*0204*/ 	.word	0x0500000f


	//   ....[76]....
        /*0208*/ 	.word	0x0500000f


	//   ....[77]....
        /*020c*/ 	.word	0x0500000f


	//   ....[78]....
        /*0210*/ 	.word	0x0500000f


	//----- nvinfo : EIATTR_COOP_GROUP_INSTR_OFFSETS
	.align		4
.L_417:
        /*0214*/ 	.byte	0x04, 0x28
        /*0216*/ 	.short	(.L_419 - .L_418)


	//   ....[0]....
.L_418:
        /*0218*/ 	.word	0x00000060


	//   ....[1]....
        /*021c*/ 	.word	0x00000130


	//   ....[2]....
        /*0220*/ 	.word	0x00000230


	//   ....[3]....
        /*0224*/ 	.word	0x000003a0


	//   ....[4]....
        /*0228*/ 	.word	0x00000500


	//   ....[5]....
        /*022c*/ 	.word	0x00000620


	//   ....[6]....
        /*0230*/ 	.word	0x00000780


	//   ....[7]....
        /*0234*/ 	.word	0x00001480


	//   ....[8]....
        /*0238*/ 	.word	0x00002160


	//   ....[9]....
        /*023c*/ 	.word	0x00002810


	//   ....[10]....
        /*0240*/ 	.word	0x00003520


	//   ....[11]....
        /*0244*/ 	.word	0x00003630


	//   ....[12]....
        /*0248*/ 	.word	0x00003b80


	//   ....[13]....
        /*024c*/ 	.word	0x00003bf0


	//   ....[14]....
        /*0250*/ 	.word	0x00005b90


	//   ....[15]....
        /*0254*/ 	.word	0x00006520


	//   ....[16]....
        /*0258*/ 	.word	0x00006bb0


	//   ....[17]....
        /*025c*/ 	.word	0x00006cc0


	//   ....[18]....
        /*0260*/ 	.word	0x00007270


	//   ....[19]....
        /*0264*/ 	.word	0x000072f0


	//   ....[20]....
        /*0268*/ 	.word	0x000092e0


	//   ....[21]....
        /*026c*/ 	.word	0x00009300


	//   ....[22]....
        /*0270*/ 	.word	0x00009660


	//   ....[23]....
        /*0274*/ 	.word	0x000096e0


	//   ....[24]....
        /*0278*/ 	.word	0x0000b370


	//   ....[25]....
        /*027c*/ 	.word	0x0000b620


	//   ....[26]....
        /*0280*/ 	.word	0x0000c3b0


	//   ....[27]....
        /*0284*/ 	.word	0x0000c4c0


	//   ....[28]....
        /*0288*/ 	.word	0x0000ca80


	//   ....[29]....
        /*028c*/ 	.word	0x0000cb00


	//   ....[30]....
        /*0290*/ 	.word	0x0000d950


	//   ....[31]....
        /*0294*/ 	.word	0x0000d980


	//   ....[32]....
        /*0298*/ 	.word	0x0000da70


	//   ....[33]....
        /*029c*/ 	.word	0x0000da80


	//   ....[34]....
        /*02a0*/ 	.word	0x0000e8b0


	//   ....[35]....
        /*02a4*/ 	.word	0x0000e8f0


	//   ....[36]....
        /*02a8*/ 	.word	0x0000e920


	//   ....[37]....
        /*02ac*/ 	.word	0x0000e950


	//   ....[38]....
        /*02b0*/ 	.word	0x0000e960


	//   ....[39]....
        /*02b4*/ 	.word	0x0000e990


	//   ....[40]....
        /*02b8*/ 	.word	0x0000f000


	//   ....[41]....
        /*02bc*/ 	.word	0x0000f010


	//   ....[42]....
        /*02c0*/ 	.word	0x0000fa40


	//   ....[43]....
        /*02c4*/ 	.word	0x000108e0


	//   ....[44]....
        /*02c8*/ 	.word	0x00011290


	//   ....[45]....
        /*02cc*/ 	.word	0x000112d0


	//   ....[46]....
        /*02d0*/ 	.word	0x00011300


	//   ....[47]....
        /*02d4*/ 	.word	0x000113b0


	//   ....[48]....
        /*02d8*/ 	.word	0x00011400


	//   ....[49]....
        /*02dc*/ 	.word	0x00011460


	//   ....[50]....
        /*02e0*/ 	.word	0x000114b0


	//   ....[51]....
        /*02e4*/ 	.word	0x00011510


	//   ....[52]....
        /*02e8*/ 	.word	0x00011560


	//   ....[53]....
        /*02ec*/ 	.word	0x000115c0


	//   ....[54]....
        /*02f0*/ 	.word	0x00011610


	//   ....[55]....
        /*02f4*/ 	.word	0x00011670


	//   ....[56]....
        /*02f8*/ 	.word	0x000116c0


	//   ....[57]....
        /*02fc*/ 	.word	0x00011720


	//   ....[58]....
        /*0300*/ 	.word	0x00011730


	//   ....[59]....
        /*0304*/ 	.word	0x00011770


	//   ....[60]....
        /*0308*/ 	.word	0x00013a30


	//   ....[61]....
        /*030c*/ 	.word	0x00014050


	//   ....[62]....
        /*0310*/ 	.word	0x000141c0


	//   ....[63]....
        /*0314*/ 	.word	0x00014210


	//   ....[64]....
        /*0318*/ 	.word	0x00014380


	//   ....[65]....
        /*031c*/ 	.word	0x000143f0


	//   ....[66]....
        /*0320*/ 	.word	0x000144f0


	//   ....[67]....
        /*0324*/ 	.word	0x00014560


	//   ....[68]....
        /*0328*/ 	.word	0x00014660


	//   ....[69]....
        /*032c*/ 	.word	0x000146d0


	//   ....[70]....
        /*0330*/ 	.word	0x000147d0


	//   ....[71]....
        /*0334*/ 	.word	0x00014840


	//   ....[72]....
        /*0338*/ 	.word	0x00014940


	//   ....[73]....
        /*033c*/ 	.word	0x000149b0


	//   ....[74]....
        /*0340*/ 	.word	0x00014ab0


	//   ....[75]....
        /*0344*/ 	.word	0x00014b10


	//   ....[76]....
        /*0348*/ 	.word	0x00014c00


	//   ....[77]....
        /*034c*/ 	.word	0x00014c50


	//   ....[78]....
        /*0350*/ 	.word	0x00015050


	//----- nvinfo : EIATTR_REG_RECONFIG
	.align		4
.L_419:
        /*0354*/ 	.byte	0x01, 0x54
	.zero		2


	//----- nvinfo : EIATTR_SYSCALL_OFFSETS
	.align		4
        /*0358*/ 	.byte	0x04, 0x46
        /*035a*/ 	.short	(.L_421 - .L_420)


	//   ....[0]....
.L_420:
        /*035c*/ 	.word	0x00001640


	//   ....[1]....
        /*0360*/ 	.word	0x00010550


	//   ....[2]....
        /*0364*/ 	.word	0x00010690


	//   ....[3]....
        /*0368*/ 	.word	0x00010780


	//   ....[4]....
        /*036c*/ 	.word	0x00010ee0


	//----- nvinfo : EIATTR_MBARRIER_INSTR_OFFSETS
	.align		4
.L_421:
        /*0370*/ 	.byte	0x04, 0x39
        /*0372*/ 	.short	(.L_423 - .L_422)


	//   ....[0]....
.L_422:
        /*0374*/ 	.word	0x00000250
        /*0378*/ 	.word	0x000000ff
        /*037c*/ 	.word	0x0002a800
        /*0380*/ 	.short	0x0100
        /*0382*/ 	.byte	0x08
	.zero		1


	//   ....[1]....
        /*0384*/ 	.word	0x00000260
        /*0388*/ 	.word	0x000000ff
        /*038c*/ 	.word	0x0002a820
        /*0390*/ 	.short	0x0100
        /*0392*/ 	.byte	0x08
	.zero		1


	//   ....[2]....
        /*0394*/ 	.word	0x00000350
        /*0398*/ 	.word	0x000000ff
        /*039c*/ 	.word	0x0002a830
        /*03a0*/ 	.short	0x0100
        /*03a2*/ 	.byte	0x08
	.zero		1


	//   ....[3]....
        /*03a4*/ 	.word	0x00000360
        /*03a8*/ 	.word	0x000000ff
        /*03ac*/ 	.word	0x0002a840
        /*03b0*/ 	.short	0x0100
        /*03b2*/ 	.byte	0x08
	.zero		1


	//   ....[4]....
        /*03b4*/ 	.word	0x00000370
        /*03b8*/ 	.word	0x000000ff
        /*03bc*/ 	.word	0x0002a838
        /*03c0*/ 	.short	0x0100
        /*03c2*/ 	.byte	0x08
	.zero		1


	//   ....[5]....
        /*03c4*/ 	.word	0x00000380
        /*03c8*/ 	.word	0x000000ff
        /*03cc*/ 	.word	0x0002a848
        /*03d0*/ 	.short	0x0100
        /*03d2*/ 	.byte	0x08
	.zero		1


	//   ....[6]....
        /*03d4*/ 	.word	0x000004b0
        /*03d8*/ 	.word	0x000000ff
        /*03dc*/ 	.word	0x0002a850
        /*03e0*/ 	.short	0x0100
        /*03e2*/ 	.byte	0x08
	.zero		1


	//   ....[7]....
        /*03e4*/ 	.word	0x000004c0
        /*03e8*/ 	.word	0x000000ff
        /*03ec*/ 	.word	0x0002a860
        /*03f0*/ 	.short	0x0100
        /*03f2*/ 	.byte	0x08
	.zero		1


	//   ....[8]....
        /*03f4*/ 	.word	0x000004d0
        /*03f8*/ 	.word	0x000000ff
        /*03fc*/ 	.word	0x0002a858
        /*0400*/ 	.short	0x0100
        /*0402*/ 	.byte	0x08
	.zero		1


	//   ....[9]....
        /*0404*/ 	.word	0x000004e0
        /*0408*/ 	.word	0x000000ff
        /*040c*/ 	.word	0x0002a868
        /*0410*/ 	.short	0x0100
        /*0412*/ 	.byte	0x08
	.zero		1


	//   ....[10]....
        /*0414*/ 	.word	0x000005d0
        /*0418*/ 	.word	0x000000ff
        /*041c*/ 	.word	0x0002a870
        /*0420*/ 	.short	0x0100
        /*0422*/ 	.byte	0x06
	.zero		1


	//   ....[11]....
        /*0424*/ 	.word	0x000005e0
        /*0428*/ 	.word	0x000000ff
        /*042c*/ 	.word	0x0002a880
        /*0430*/ 	.short	0x0100
        /*0432*/ 	.byte	0x06
	.zero		1


	//   ....[12]....
        /*0434*/ 	.word	0x000005f0
        /*0438*/ 	.word	0x000000ff
        /*043c*/ 	.word	0x0002a878
        /*0440*/ 	.short	0x0100
        /*0442*/ 	.byte	0x06
	.zero		1


	//   ....[13]....
        /*0444*/ 	.word	0x00000600
        /*0448*/ 	.word	0x000000ff
        /*044c*/ 	.word	0x0002a888
        /*0450*/ 	.short	0x0100
        /*0452*/ 	.byte	0x06
	.zero		1


	//   ....[14]....
        /*0454*/ 	.word	0x00000730
        /*0458*/ 	.word	0x000000ff
        /*045c*/ 	.word	0x0002a890
        /*0460*/ 	.short	0x0100
        /*0462*/ 	.byte	0x08
	.zero		1


	//   ....[15]....
        /*0464*/ 	.word	0x00000740
        /*0468*/ 	.word	0x000000ff
        /*046c*/ 	.word	0x0002a8a0
        /*0470*/ 	.short	0x0100
        /*0472*/ 	.byte	0x08
	.zero		1


	//   ....[16]....
        /*0474*/ 	.word	0x00000750
        /*0478*/ 	.word	0x000000ff
        /*047c*/ 	.word	0x0002a898
        /*0480*/ 	.short	0x0100
        /*0482*/ 	.byte	0x08
	.zero		1


	//   ....[17]....
        /*0484*/ 	.word	0x00000760
        /*0488*/ 	.word	0x000000ff
        /*048c*/ 	.word	0x0002a8a8
        /*0490*/ 	.short	0x0100
        /*0492*/ 	.byte	0x08
	.zero		1


	//   ....[18]....
        /*0494*/ 	.word	0x00000890
        /*0498*/ 	.word	0x000000ff
        /*049c*/ 	.word	0x0002a8b0
        /*04a0*/ 	.short	0x0100
        /*04a2*/ 	.byte	0x08
	.zero		1


	//   ....[19]....
        /*04a4*/ 	.word	0x000008a0
        /*04a8*/ 	.word	0x000000ff
        /*04ac*/ 	.word	0x0002a8c0
        /*04b0*/ 	.short	0x0100
        /*04b2*/ 	.byte	0x08
	.zero		1


	//   ....[20]....
        /*04b4*/ 	.word	0x000008b0
        /*04b8*/ 	.word	0x000000ff
        /*04bc*/ 	.word	0x0002a8b8
        /*04c0*/ 	.short	0x0100
        /*04c2*/ 	.byte	0x08
	.zero		1


	//   ....[21]....
        /*04c4*/ 	.word	0x000008c0
        /*04c8*/ 	.word	0x000000ff
        /*04cc*/ 	.word	0x0002a8c8
        /*04d0*/ 	.short	0x0100
        /*04d2*/ 	.byte	0x08
	.zero		1


	//   ....[22]....
        /*04d4*/ 	.word	0x00001670
        /*04d8*/ 	.word	0x000000ff
        /*04dc*/ 	.word	0x0002a800
        /*04e0*/ 	.short	0x010a
        /*04e2*/ 	.byte	0x39
	.zero		1


	//   ....[23]....
        /*04e4*/ 	.word	0x000016d0
        /*04e8*/ 	.word	0x000000ff
        /*04ec*/ 	.word	0x0002a830
        /*04f0*/ 	.short	0x010a
        /*04f2*/ 	.byte	0x39
	.zero		1


	//   ....[24]....
        /*04f4*/ 	.word	0x00001760
        /*04f8*/ 	.word	0x000000ff
        /*04fc*/ 	.word	0x0002a830
        /*0500*/ 	.short	0x010a
        /*0502*/ 	.byte	0x39
	.zero		1


	//   ....[25]....
        /*0504*/ 	.word	0x00002330
        /*0508*/ 	.word	0x0000001a
        /*050c*/ 	.word	0x00000000
        /*0510*/ 	.short	0x0101
        /*0512*/ 	.byte	0x3f
	.zero		1


	//   ....[26]....
        /*0514*/ 	.word	0x00004a10
        /*0518*/ 	.word	0x000000ff
        /*051c*/ 	.word	0x0002a830
        /*0520*/ 	.short	0x010a
        /*0522*/ 	.byte	0x3b
	.zero		1


	//   ....[27]....
        /*0524*/ 	.word	0x00004a50
        /*0528*/ 	.word	0x000000ff
        /*052c*/ 	.word	0x0002a830
        /*0530*/ 	.short	0x010a
        /*0532*/ 	.byte	0x3b
	.zero		1


	//   ....[28]....
        /*0534*/ 	.word	0x000052a0
        /*0538*/ 	.word	0x000000ff
        /*053c*/ 	.word	0x0002a850
        /*0540*/ 	.short	0x010a
        /*0542*/ 	.byte	0x0b
	.zero		1


	//   ....[29]....
        /*0544*/ 	.word	0x000052e0
        /*0548*/ 	.word	0x000000ff
        /*054c*/ 	.word	0x0002a850
        /*0550*/ 	.short	0x010a
        /*0552*/ 	.byte	0x0b
	.zero		1


	//   ....[30]....
        /*0554*/ 	.word	0x00005c80
        /*0558*/ 	.word	0x0000005a
        /*055c*/ 	.word	0x00000000
        /*0560*/ 	.short	0x0101
        /*0562*/ 	.byte	0x3f
	.zero		1


	//   ....[31]....
        /*0564*/ 	.word	0x000075e0
        /*0568*/ 	.word	0x00000014
        /*056c*/ 	.word	0x00000000
        /*0570*/ 	.short	0x0101
        /*0572*/ 	.byte	0x3f
	.zero		1


	//   ....[32]....
        /*0574*/ 	.word	0x00007ff0
        /*0578*/ 	.word	0x000000ff
        /*057c*/ 	.word	0x0002a830
        /*0580*/ 	.short	0x010a
        /*0582*/ 	.byte	0x38
	.zero		1


	//   ....[33]....
        /*0584*/ 	.word	0x00008030
        /*0588*/ 	.word	0x000000ff
        /*058c*/ 	.word	0x0002a830
        /*0590*/ 	.short	0x010a
        /*0592*/ 	.byte	0x38
	.zero		1


	//   ....[34]....
        /*0594*/ 	.word	0x00008880
        /*0598*/ 	.word	0x000000ff
        /*059c*/ 	.word	0x0002a850
        /*05a0*/ 	.short	0x010a
        /*05a2*/ 	.byte	0x0b
	.zero		1


	//   ....[35]....
        /*05a4*/ 	.word	0x000088c0
        /*05a8*/ 	.word	0x000000ff
        /*05ac*/ 	.word	0x0002a850
        /*05b0*/ 	.short	0x010a
        /*05b2*/ 	.byte	0x0b
	.zero		1


	//   ....[36]....
        /*05b4*/ 	.word	0x00009d90
        /*05b8*/ 	.word	0x00000014
        /*05bc*/ 	.word	0x00000000
        /*05c0*/ 	.short	0x0101
        /*05c2*/ 	.byte	0x3f
	.zero		1


	//   ....[37]....
        /*05c4*/ 	.word	0x00009de0
        /*05c8*/ 	.word	0x00000016
        /*05cc*/ 	.word	0x00000000
        /*05d0*/ 	.short	0x0101
        /*05d2*/ 	.byte	0x3f
	.zero		1


	//   ....[38]....
        /*05d4*/ 	.word	0x0000a1e0
        /*05d8*/ 	.word	0x000000ff
        /*05dc*/ 	.word	0x0002a830
        /*05e0*/ 	.short	0x010a
        /*05e2*/ 	.byte	0x38
	.zero		1


	//   ....[39]....
        /*05e4*/ 	.word	0x0000a220
        /*05e8*/ 	.word	0x000000ff
        /*05ec*/ 	.word	0x0002a830
        /*05f0*/ 	.short	0x010a
        /*05f2*/ 	.byte	0x38
	.zero		1


	//   ....[40]....
        /*05f4*/ 	.word	0x0000aa70
        /*05f8*/ 	.word	0x000000ff
        /*05fc*/ 	.word	0x0002a850
        /*0600*/ 	.short	0x010a
        /*0602*/ 	.byte	0x0b
	.zero		1


	//   ....[41]....
        /*0604*/ 	.word	0x0000aab0
        /*0608*/ 	.word	0x000000ff
        /*060c*/ 	.word	0x0002a850
        /*0610*/ 	.short	0x010a
        /*0612*/ 	.byte	0x0b
	.zero		1


	//   ....[42]....
        /*0614*/ 	.word	0x0000b460
        /*0618*/ 	.word	0x0000005a
        /*061c*/ 	.word	0x00000000
        /*0620*/ 	.short	0x0101
        /*0622*/ 	.byte	0x3f
	.zero		1


	//   ....[43]....
        /*0624*/ 	.word	0x0000ce00
        /*0628*/ 	.word	0x0000000f
        /*062c*/ 	.word	0x00000000
        /*0630*/ 	.short	0x0101
        /*0632*/ 	.byte	0x3f
	.zero		1


	//   ....[44]....
        /*0634*/ 	.word	0x0000d8c0
        /*0638*/ 	.word	0x000000ff
        /*063c*/ 	.word	0x0002a850
        /*0640*/ 	.short	0x010a
        /*0642*/ 	.byte	0x05
	.zero		1


	//   ....[45]....
        /*0644*/ 	.word	0x0000d900
        /*0648*/ 	.word	0x000000ff
        /*064c*/ 	.word	0x0002a850
        /*0650*/ 	.short	0x010a
        /*0652*/ 	.byte	0x05
	.zero		1


	//   ....[46]....
        /*0654*/ 	.word	0x0000dd20
        /*0658*/ 	.word	0x00000008
        /*065c*/ 	.word	0x00000000
        /*0660*/ 	.short	0x0101
        /*0662*/ 	.byte	0x3f
	.zero		1


	//   ....[47]....
        /*0664*/ 	.word	0x0000e970
        /*0668*/ 	.word	0x000000ff
        /*066c*/ 	.word	0x00000000
        /*0670*/ 	.short	0x0101
        /*0672*/ 	.byte	0x04
	.zero		1


	//   ....[48]....
        /*0674*/ 	.word	0x00010af0
        /*0678*/ 	.word	0x000000ff
        /*067c*/ 	.word	0x0002a840
        /*0680*/ 	.short	0x010a
        /*0682*/ 	.byte	0x26
	.zero		1


	//   ....[49]....
        /*0684*/ 	.word	0x000118c0
        /*0688*/ 	.word	0x000000ff
        /*068c*/ 	.word	0x0002a800
        /*0690*/ 	.short	0x0107
        /*0692*/ 	.byte	0x26
	.zero		1


	//   ....[50]....
        /*0694*/ 	.word	0x00011930
        /*0698*/ 	.word	0x000000ff
        /*069c*/ 	.word	0x0002a800
        /*06a0*/ 	.short	0x0101
        /*06a2*/ 	.byte	0x26
	.zero		1


	//   ....[51]....
        /*06a4*/ 	.word	0x00011950
        /*06a8*/ 	.word	0x000000ff
        /*06ac*/ 	.word	0x0002a820
        /*06b0*/ 	.short	0x010a
        /*06b2*/ 	.byte	0x26
	.zero		1


	//   ....[52]....
        /*06b4*/ 	.word	0x00011d70
        /*06b8*/ 	.word	0x000000ff
        /*06bc*/ 	.word	0x0002a848
        /*06c0*/ 	.short	0x010a
        /*06c2*/ 	.byte	0x26
	.zero		1


	//   ....[53]....
        /*06c4*/ 	.word	0x00012110
        /*06c8*/ 	.word	0x000000ff
        /*06cc*/ 	.word	0x0002a860
        /*06d0*/ 	.short	0x010a
        /*06d2*/ 	.byte	0x26
	.zero		1


	//   ....[54]....
        /*06d4*/ 	.word	0x00012610
        /*06d8*/ 	.word	0x000000ff
        /*06dc*/ 	.word	0x0002a840
        /*06e0*/ 	.short	0x010a
        /*06e2*/ 	.byte	0x26
	.zero		1


	//   ....[55]....
        /*06e4*/ 	.word	0x000129c0
        /*06e8*/ 	.word	0x000000ff
        /*06ec*/ 	.word	0x0002a868
        /*06f0*/ 	.short	0x010a
        /*06f2*/ 	.byte	0x26
	.zero		1


	//   ....[56]....
        /*06f4*/ 	.word	0x00012f10
        /*06f8*/ 	.word	0x000000ff
        /*06fc*/ 	.word	0x0002a848
        /*0700*/ 	.short	0x010a
        /*0702*/ 	.byte	0x26
	.zero		1


	//   ....[57]....
        /*0704*/ 	.word	0x000132a0
        /*0708*/ 	.word	0x000000ff
        /*070c*/ 	.word	0x0002a860
        /*0710*/ 	.short	0x010a
        /*0712*/ 	.byte	0x26
	.zero		1


	//   ....[58]....
        /*0714*/ 	.word	0x00013630
        /*0718*/ 	.word	0x00000003
        /*071c*/ 	.word	0x0002a860
        /*0720*/ 	.short	0x010a
        /*0722*/ 	.byte	0x3f
	.zero		1


	//   ....[59]....
        /*0724*/ 	.word	0x000139c0
        /*0728*/ 	.word	0x00000002
        /*072c*/ 	.word	0x0002a820
        /*0730*/ 	.short	0x010a
        /*0732*/ 	.byte	0x3f
	.zero		1


	//   ....[60]....
        /*0734*/ 	.word	0x00013b40
        /*0738*/ 	.word	0x00000006
        /*073c*/ 	.word	0x00000000
        /*0740*/ 	.short	0x010a
        /*0742*/ 	.byte	0x3f
	.zero		1


	//   ....[61]....
        /*0744*/ 	.word	0x00013bb0
        /*0748*/ 	.word	0x00000003
        /*074c*/ 	.word	0x00000000
        /*0750*/ 	.short	0x010a
        /*0752*/ 	.byte	0x3f
	.zero		1


	//   ....[62]....
        /*0754*/ 	.word	0x00013c10
        /*0758*/ 	.word	0x00000000
        /*075c*/ 	.word	0x00000000
        /*0760*/ 	.short	0x010a
        /*0762*/ 	.byte	0x3f
	.zero		1


	//   ....[63]....
        /*0764*/ 	.word	0x00013c40
        /*0768*/ 	.word	0x00000003
        /*076c*/ 	.word	0x00000000
        /*0770*/ 	.short	0x010a
        /*0772*/ 	.byte	0x3f
	.zero		1


	//   ....[64]....
        /*0774*/ 	.word	0x00013cb0
        /*0778*/ 	.word	0x00000003
        /*077c*/ 	.word	0x0002a800
        /*0780*/ 	.short	0x010a
        /*0782*/ 	.byte	0x3f
	.zero		1


	//   ....[65]....
        /*0784*/ 	.word	0x00013d10
        /*0788*/ 	.word	0x00000003
        /*078c*/ 	.word	0x0002a830
        /*0790*/ 	.short	0x010a
        /*0792*/ 	.byte	0x3f
	.zero		1


	//   ....[66]....
        /*0794*/ 	.word	0x00013d70
        /*0798*/ 	.word	0x00000016
        /*079c*/ 	.word	0x0002a830
        /*07a0*/ 	.short	0x010a
        /*07a2*/ 	.byte	0x3f
	.zero		1


	//   ....[67]....
        /*07a4*/ 	.word	0x00013dd0
        /*07a8*/ 	.word	0x0000000d
        /*07ac*/ 	.word	0x0002a850
        /*07b0*/ 	.short	0x010a
        /*07b2*/ 	.byte	0x3f
	.zero		1


	//   ....[68]....
        /*07b4*/ 	.word	0x00013e30
        /*07b8*/ 	.word	0x0000000b
        /*07bc*/ 	.word	0x0002a830
        /*07c0*/ 	.short	0x010a
        /*07c2*/ 	.byte	0x3f
	.zero		1


	//   ....[69]....
        /*07c4*/ 	.word	0x00013e90
        /*07c8*/ 	.word	0x0000000b
        /*07cc*/ 	.word	0x0002a850
        /*07d0*/ 	.short	0x010a
        /*07d2*/ 	.byte	0x3f
	.zero		1


	//   ....[70]....
        /*07d4*/ 	.word	0x00013ef0
        /*07d8*/ 	.word	0x0000000b
        /*07dc*/ 	.word	0x0002a830
        /*07e0*/ 	.short	0x010a
        /*07e2*/ 	.byte	0x3f
	.zero		1


	//   ....[71]....
        /*07e4*/ 	.word	0x00013f50
        /*07e8*/ 	.word	0x0000000b
        /*07ec*/ 	.word	0x0002a850
        /*07f0*/ 	.short	0x010a
        /*07f2*/ 	.byte	0x3f
	.zero		1


	//   ....[72]....
        /*07f4*/ 	.word	0x00013fb0
        /*07f8*/ 	.word	0x00000000
        /*07fc*/ 	.word	0x0002a850
        /*0800*/ 	.short	0x010a
        /*0802*/ 	.byte	0x3f
	.zero		1


	//   ....[73]....
        /*0804*/ 	.word	0x00014110
        /*0808*/ 	.word	0x00000003
        /*080c*/ 	.word	0x0002a840
        /*0810*/ 	.short	0x010a
        /*0812*/ 	.byte	0x3f
	.zero		1


	//   ....[74]....
        /*0814*/ 	.word	0x00014c90
        /*0818*/ 	.word	0x00000003
        /*081c*/ 	.word	0x0002a820
        /*0820*/ 	.short	0x010a
        /*0822*/ 	.byte	0x3f
	.zero		1


	//   ....[75]....
        /*0824*/ 	.word	0x00014cf0
        /*0828*/ 	.word	0x00000003
        /*082c*/ 	.word	0x0002a848
        /*0830*/ 	.short	0x010a
        /*0832*/ 	.byte	0x3f
	.zero		1


	//   ....[76]....
        /*0834*/ 	.word	0x00014d50
        /*0838*/ 	.word	0x00000003
        /*083c*/ 	.word	0x0002a860
        /*0840*/ 	.short	0x010a
        /*0842*/ 	.byte	0x3f
	.zero		1


	//   ....[77]....
        /*0844*/ 	.word	0x00014db0
        /*0848*/ 	.word	0x00000003
        /*084c*/ 	.word	0x0002a840
        /*0850*/ 	.short	0x010a
        /*0852*/ 	.byte	0x3f
	.zero		1


	//   ....[78]....
        /*0854*/ 	.word	0x00014e10
        /*0858*/ 	.word	0x00000003
        /*085c*/ 	.word	0x0002a868
        /*0860*/ 	.short	0x010a
        /*0862*/ 	.byte	0x3f
	.zero		1


	//   ....[79]....
        /*0864*/ 	.word	0x00014e70
        /*0868*/ 	.word	0x00000003
        /*086c*/ 	.word	0x0002a848
        /*0870*/ 	.short	0x010a
        /*0872*/ 	.byte	0x3f
	.zero		1


	//   ....[80]....
        /*0874*/ 	.word	0x00014ed0
        /*0878*/ 	.word	0x00000003
        /*087c*/ 	.word	0x0002a860
        /*0880*/ 	.short	0x010a
        /*0882*/ 	.byte	0x3f
	.zero		1


	//   ....[81]....
        /*0884*/ 	.word	0x00014f20
        /*0888*/ 	.word	0x00000003
        /*088c*/ 	.word	0x0002a860
        /*0890*/ 	.short	0x010a
        /*0892*/ 	.byte	0x3f
	.zero		1


	//   ....[82]....
        /*0894*/ 	.word	0x00014f70
        /*0898*/ 	.word	0x00000002
        /*089c*/ 	.word	0x0002a820
        /*08a0*/ 	.short	0x010a
        /*08a2*/ 	.byte	0x3f
	.zero		1


	//   ....[83]....
        /*08a4*/ 	.word	0x00015110
        /*08a8*/ 	.word	0x00000006
        /*08ac*/ 	.word	0x00000000
        /*08b0*/ 	.short	0x010a
        /*08b2*/ 	.byte	0x3f
	.zero		1


	//   ....[84]....
        /*08b4*/ 	.word	0x00015160
        /*08b8*/ 	.word	0x00000003
        /*08bc*/ 	.word	0x00000000
        /*08c0*/ 	.short	0x010a
        /*08c2*/ 	.byte	0x3f
	.zero		1


	//   ....[85]....
        /*08c4*/ 	.word	0x000151b0
        /*08c8*/ 	.word	0x00000000
        /*08cc*/ 	.word	0x00000000
        /*08d0*/ 	.short	0x010a
        /*08d2*/ 	.byte	0x3f
	.zero		1


	//----- nvinfo : EIATTR_NUM_MBARRIERS
	.align		4
.L_423:
        /*08d4*/ 	.byte	0x03, 0x38
        /*08d6*/ 	.short	0x0016


	//----- nvinfo : EIATTR_EXIT_INSTR_OFFSETS
	.align		4
        /*08d8*/ 	.byte	0x04, 0x1c
        /*08da*/ 	.short	(.L_425 - .L_424)


	//   ....[0]....
.L_424:
        /*08dc*/ 	.word	0x00013c90


	//----- nvinfo : EIATTR_MAX_THREADS
	.align		4
.L_425:
        /*08e0*/ 	.byte	0x04, 0x05
        /*08e2*/ 	.short	(.L_427 - .L_426)
.L_426:
        /*08e4*/ 	.word	0x00000180
        /*08e8*/ 	.word	0x00000001
        /*08ec*/ 	.word	0x00000001


	//----- nvinfo : EIATTR_CRS_STACK_SIZE
	.align		4
.L_427:
        /*08f0*/ 	.byte	0x04, 0x1e
        /*08f2*/ 	.short	(.L_429 - .L_428)
.L_428:
        /*08f4*/ 	.word	0x00000000


	//----- nvinfo : EIATTR_CBANK_PARAM_SIZE
	.align		4
.L_429:
        /*08f8*/ 	.byte	0x03, 0x19
        /*08fa*/ 	.short	0x0a70


	//----- nvinfo : EIATTR_PARAM_CBANK
	.align		4
        /*08fc*/ 	.byte	0x04, 0x0a
        /*08fe*/ 	.short	(.L_431 - .L_430)
	.align		4
.L_430:
        /*0900*/ 	.word	index@(.nv.constant0._ZN7cutlass13device_kernelIN5flash11enable_sm90INS1_16FlashAttnFwdSm90INS1_25CollectiveMainloopFwdSm90ILi2EN4cute5tupleIJNS5_1CILi1EEES8_S8_EEENS6_IJNS7_ILi128EEENS7_ILi96EEENS7_ILi192EEEEEELi128ENS_10bfloat16_tEfNS_4arch4Sm90ELb0ELb1ELb1ELb0ELb0ELb0ELb0ELb1ELb1ELb1ELb1ELb0EEENS1_21CollectiveEpilogueFwdINS6_IJSA_SA_SB_EEES9_SE_SG_Li256ELb0ELb1ELb1ELb0EEENS1_19SingleTileSchedulerILb0ELb1ELb1ELi128EEEEEEEEEvNT_6ParamsE)
        /*0904*/ 	.short	0x0210
        /*0906*/ 	.short	0x0a70


	//----- nvinfo : EIATTR_SW_WAR
	.align		4
.L_431:
        /*0908*/ 	.byte	0x04, 0x36
        /*090a*/ 	.short	(.L_433 - .L_432)
.L_432:
        /*090c*/ 	.word	0x00000008
.L_433:


//--------------------- .nv.info._ZN7cutlass13device_kernelIN5flash11enable_sm90INS1_16FlashAttnFwdSm90INS1_25CollectiveMainloopFwdSm90ILi2EN4cute5tupleIJNS5_1CILi1EEES8_S8_EEENS6_IJNS7_ILi128EEENS7_ILi96EEENS7_ILi192EEEEEELi128ENS_10bfloat16_tEfNS_4arch4Sm90ELb0ELb1ELb1ELb1ELb0ELb0ELb0ELb1ELb1ELb1ELb1ELb0EEENS1_21CollectiveEpilogueFwdINS6_IJSA_SA_SB_EEES9_SE_SG_Li256ELb1ELb1ELb1ELb0EEENS1_36VarlenDynamicPersistentTileSchedulerILi128ELi96ELi256ELi128ELb1ELb1ELb1ELb1ELb0ELb1EEEEEEEEEvNT_6ParamsE --------------------------
	.section	.nv.info._ZN7cutlass13device_kernelIN5flash11enable_sm90INS1_16FlashAttnFwdSm90INS1_25CollectiveMainloopFwdSm90ILi2EN4cute5tupleIJNS5_1CILi1EEES8_S8_EEENS6_IJNS7_ILi128EEENS7_ILi96EEENS7_ILi192EEEEEELi128ENS_10bfloat16_tEfNS_4arch4Sm90ELb0ELb1ELb1ELb1ELb0ELb0ELb0ELb1ELb1ELb1ELb1ELb0EEENS1_21CollectiveEpilogueFwdINS6_IJSA_SA_SB_EEES9_SE_SG_Li256ELb1ELb1ELb1ELb0EEENS1_36VarlenDynamicPersistentTileSchedulerILi128ELi96ELi256ELi128ELb1ELb1ELb1ELb1ELb0ELb1EEEEEEEEEvNT_6ParamsE,"",@"SHT_CUDA_INFO"
	.sectionflags	@""
	.align	4


	//----- nvinfo : EIATTR_CUDA_API_VERSION
	.align		4
        /*0000*/ 	.byte	0x04, 0x37
        /*0002*/ 	.short	(.L_435 - .L_434)
.L_434:
        /*0004*/ 	.word	0x00000082


	//----- nvinfo : EIATTR_KPARAM_INFO
	.align		4
.L_435:
        /*0008*/ 	.byte	0x04, 0x17
        /*000a*/ 	.short	(.L_437 - .L_436)
.L_436:
        /*000c*/ 	.word	0x00000000
        /*0010*/ 	.short	0x0000
        /*0012*/ 	.short	0x0070
        /*0014*/ 	.byte	0x00, 0xf0, 0x01, 0x2a


	//----- nvinfo : EIATTR_SPARSE_MMA_MASK
	.align		4
.L_437:
        /*0018*/ 	.byte	0x03, 0x50
        /*001a*/ 	.short	0x0000


	//----- nvinfo : EIATTR_MAXREG_COUNT
	.align		4
        /*001c*/ 	.byte	0x03, 0x1b
        /*001e*/ 	.short	0x00a8


	//----- nvinfo : EIATTR_NUM_BARRIERS
	.align		4
        /*0020*/ 	.byte	0x02, 0x4c
        /*0022*/ 	.byte	0x09
	.zero		1


	//----- nvinfo : EIATTR_EXTERNS
	.align		4
        /*0024*/ 	.byte	0x04, 0x0f
        /*0026*/ 	.short	(.L_439 - .L_438)


	//   ....[0]....
	.align		4
.L_438:
        /*0028*/ 	.word	index@(__assertfail)


	//----- nvinfo : EIATTR_ANNOTATIONS
	.align		4
.L_439:
        /*002c*/ 	.byte	0x04, 0x55
        /*002e*/ 	.short	(.L_441 - .L_440)


	//   ....[0]....
.L_440:
        /* <DEDUP_REMOVED lines=71> */
        /*0494*/ 	.byte	0x30, 0xb1, 0x01, 0x00


	//----- nvinfo : EIATTR_MERCURY_ISA_VERSION
	.align		4
.L_441:
        /*0498*/ 	.byte	0x03, 0x5f
        /*049a*/ 	.short	0x0101


	//----- nvinfo : EIATTR_UNUSED_LOAD_BYTE_OFFSET
	.align		4
        /*049c*/ 	.byte	0x04, 0x44
        /*049e*/ 	.short	(.L_443 - .L_442)


	//   ....[0]....
.L_442:
        /*04a0*/ 	.word	0x00000a10
        /*04a4*/ 	.word	0x0000fff0


	//   ....[1]....
        /*04a8*/ 	.word	0x0000ec60
        /*04ac*/ 	.word	0x0000fff0


	//----- nvinfo : EIATTR_INT_WARP_WIDE_INSTR_OFFSETS
	.align		4
.L_443:
        /*04b0*/ 	.byte	0x04, 0x31
        /*04b2*/ 	.short	(.L_445 - .L_444)


	//   ....[0]....
.L_444:
        /*04b4*/ 	.word	0x00000130


	//   ....[1]....
        /*04b8*/ 	.word	0x00000170


	//   ....[2]....
        /*04bc*/ 	.word	0x000001e0


	//   ....[3]....
        /*04c0*/ 	.word	0x00013c90


	//   ....[4]....
        /*04c4*/ 	.word	0x00013d30


	//   ....[5]....
        /*04c8*/ 	.word	0x00017860


	//   ....[6]....
        /*04cc*/ 	.word	0x000178d0


	//----- nvinfo : EIATTR_COOP_GROUP_MASK_REGIDS
	.align		4
.L_445:
        /*04d0*/ 	.byte	0x04, 0x29
        /*04d2*/ 	.short	(.L_447 - .L_446)


	//   ....[0]....
.L_446:
        /*04d4*/ 	.word	0xffffffff


	//   ....[1]....
        /*04d8*/ 	.word	0xffffffff


	//   ....[2]....
        /*04dc*/ 	.word	0xffffffff


	//   ....[3]....
        /*04e0*/ 	.word	0xffffffff


	//   ....[4]....
        /*04e4*/ 	.word	0xffffffff


	//   ....[5]....
        /*04e8*/ 	.word	0xffffffff


	//   ....[6]....
        /*04ec*/ 	.word	0xffffffff


	//   ....[7]....
        /*04f0*/ 	.word	0xffffffff


	//   ....[8]....
        /*04f4*/ 	.word	0xffffffff


	//   ....[9]....
        /*04f8*/ 	.word	0xffffffff


	//   ....[10]....
        /*04fc*/ 	.word	0xffffffff


	//   ....[11]....
        /*0500*/ 	.word	0xffffffff


	//   ....[12]....
        /*0504*/ 	.word	0xffffffff


	//   ....[13]....
        /*0508*/ 	.word	0xffffffff


	//   ....[14]....
        /*050c*/ 	.word	0xffffffff


	//   ....[15]....
        /*0510*/ 	.word	0xffffffff


	//   ....[16]....
        /*0514*/ 	.word	0xffffffff


	//   ....[17]....
        /*0518*/ 	.word	0xffffffff


	//   ....[18]....
        /*051c*/ 	.word	0xffffffff


	//   ....[19]....
        /*0520*/ 	.word	0xffffffff


	//   ....[20]....
        /*0524*/ 	.word	0xffffffff


	//   ....[21]....
        /*0528*/ 	.word	0xffffffff


	//   ....[22]....
        /*052c*/ 	.word	0xffffffff


	//   ....[23]....
        /*0530*/ 	.word	0xffffffff


	//   ....[24]....
        /*0534*/ 	.word	0xffffffff


	//   ....[25]....
        /*0538*/ 	.word	0xffffffff


	//   ....[26]....
        /*053c*/ 	.word	0xffffffff


	//   ....[27]....
        /*0540*/ 	.word	0xffffffff


	//   ....[28]....
        /*0544*/ 	.word	0xffffffff


	//   ....[29]....
        /*0548*/ 	.word	0xffffffff


	//   ....[30]....
        /*054c*/ 	.word	0xffffffff


	//   ....[31]....
        /*0550*/ 	.word	0xffffffff


	//   ....[32]....
        /*0554*/ 	.word	0xffffffff


	//   ....[33]....
        /*0558*/ 	.word	0xffffffff


	//   ....[34]....
        /*055c*/ 	.word	0xffffffff


	//   ....[35]....
        /*0560*/ 	.word	0xffffffff


	//   ....[36]....
        /*0564*/ 	.word	0xffffffff


	//   ....[37]....
        /*0568*/ 	.word	0xffffffff


	//   ....[38]....
        /*056c*/ 	.word	0xffffffff


	//   ....[39]....
        /*0570*/ 	.word	0xffffffff


	//   ....[40]....
        /*0574*/ 	.word	0xffffffff


	//   ....[41]....
        /*0578*/ 	.word	0xffffffff


	//   ....[42]....
        /*057c*/ 	.word	0xffffffff


	//   ....[43]....
        /*0580*/ 	.word	0xffffffff


	//   ....[44]....
        /*0584*/ 	.word	0xffffffff


	//   ....[45]....
        /*0588*/ 	.word	0xffffffff


	//   ....[46]....
        /*058c*/ 	.word	0xffffffff


	//   ....[47]....
        /*0590*/ 	.word	0xffffffff


	//   ....[48]....
        /*0594*/ 	.word	0xffffffff


	//   ....[49]....
        /*0598*/ 	.word	0xffffffff


	//   ....[50]....
        /*059c*/ 	.word	0xffffffff


	//   ....[51]....
        /*05a0*/ 	.word	0xffffffff


	//   ....[52]....
        /*05a4*/ 	.word	0xffffffff


	//   ....[53]....
        /*05a8*/ 	.word	0xffffffff


	//   ....[54]....
        /*05ac*/ 	.word	0xffffffff


	//   ....[55]....
        /*05b0*/ 	.word	0xffffffff


	//   ....[56]....
        /*05b4*/ 	.word	0xffffffff


	//   ....[57]....
        /*05b8*/ 	.word	0xffffffff


	//   ....[58]....
        /*05bc*/ 	.word	0xffffffff


	//   ....[59]....
        /*05c0*/ 	.word	0xffffffff


	//   ....[60]....
        /*05c4*/ 	.word	0xffffffff


	//   ....[61]....
        /*05c8*/ 	.word	0xffffffff


	//   ....[62]....
        /*05cc*/ 	.word	0xffffffff


	//   ....[63]....
        /*05d0*/ 	.word	0xffffffff


	//   ....[64]....
        /*05d4*/ 	.word	0xffffffff


	//   ....[65]....
        /*05d8*/ 	.word	0xffffffff


	//   ....[66]....
        /*05dc*/ 	.word	0xffffffff


	//   ....[67]....
        /*05e0*/ 	.word	0xffffffff


	//   ....[68]....
        /*05e4*/ 	.word	0xffffffff


	//   ....[69]....
        /*05e8*/ 	.word	0xffffffff


	//   ....[70]....
        /*05ec*/ 	.word	0xffffffff


	//   ....[71]....
        /*05f0*/ 	.word	0xffffffff


	//   ....[72]....
        /*05f4*/ 	.word	0xffffffff


	//   ....[73]....
        /*05f8*/ 	.word	0xffffffff


	//   ....[74]....
        /*05fc*/ 	.word	0xffffffff


	//   ....[75]....
        /*0600*/ 	.word	0xffffffff


	//   ....[76]....
        /*0604*/ 	.word	0xffffffff


	//   ....[77]....
        /*0608*/ 	.word	0xffffffff


	//   ....[78]....
        /*060c*/ 	.word	0xffffffff


	//   ....[79]....
        /*0610*/ 	.word	0xffffffff


	//   ....[80]....
        /*0614*/ 	.word	0xffffffff


	//   ....[81]....
        /*0618*/ 	.word	0xffffffff


	//   ....[82]....
        /*061c*/ 	.word	0xffffffff


	//   ....[83]....
        /*0620*/ 	.word	0xffffffff


	//   ....[84]....
        /*0624*/ 	.word	0xffffffff


	//   ....[85]....
        /*0628*/ 	.word	0xffffffff


	//   ....[86]....
        /*062c*/ 	.word	0xffffffff


	//   ....[87]....
        /*0630*/ 	.word	0xffffffff


	//   ....[88]....
        /*0634*/ 	.word	0xffffffff


	//   ....[89]....
        /*0638*/ 	.word	0xffffffff


	//   ....[90]....
        /*063c*/ 	.word	0xffffffff


	//   ....[91]....
        /*0640*/ 	.word	0xffffffff


	//   ....[92]....
        /*0644*/ 	.word	0xffffffff


	//   ....[93]....
        /*0648*/ 	.word	0xffffffff


	//   ....[94]....
        /*064c*/ 	.word	0xffffffff


	//   ....[95]....
        /*0650*/ 	.word	0xffffffff


	//   ....[96]....
        /*0654*/ 	.word	0xffffffff


	//   ....[97]....
        /*0658*/ 	.word	0xffffffff


	//   ....[98]....
        /*065c*/ 	.word	0xffffffff


	//   ....[99]....
        /*0660*/ 	.word	0xffffffff


	//   ....[100]....
        /*0664*/ 	.word	0xffffffff


	//   ....[101]....
        /*0668*/ 	.word	0xffffffff


	//   ....[102]....
        /*066c*/ 	.word	0xffffffff


	//   ....[103]....
        /*0670*/ 	.word	0xffffffff


	//   ....[104]....
        /*0674*/ 	.word	0xffffffff


	//   ....[105]....
        /*0678*/ 	.word	0xffffffff


	//   ....[106]....
        /*067c*/ 	.word	0xffffffff


	//   ....[107]....
        /*0680*/ 	.word	0xffffffff


	//   ....[108]....
        /*0684*/ 	.word	0xffffffff


	//   ....[109]....
        /*0688*/ 	.word	0xffffffff


	//   ....[110]....
        /*068c*/ 	.word	0xffffffff


	//   ....[111]....
        /*0690*/ 	.word	0x0500000f


	//   ....[112]....
        /*0694*/ 	.word	0x0500000f


	//   ....[113]....
        /*0698*/ 	.word	0x0500000f


	//   ....[114]....
        /*069c*/ 	.word	0x0500000f


	//   ....[115]....
        /*06a0*/ 	.word	0x0500000f


	//   ....[116]....
        /*06a4*/ 	.word	0x0500000f


	//   ....[117]....
        /*06a8*/ 	.word	0x0500000f


	//   ....[118]....
        /*06ac*/ 	.word	0x0500000f


	//   ....[119]....
        /*06b0*/ 	.word	0x0500000f


	//   ....[120]....
        /*06b4*/ 	.word	0x0500000f


	//   ....[121]....
        /*06b8*/ 	.word	0x0500000f


	//   ....[122]....
        /*06bc*/ 	.word	0x0500000f


	//   ....[123]....
        /*06c0*/ 	.word	0x0500000f


	//   ....[124]....
        /*06c4*/ 	.word	0x0500000f


	//   ....[125]....
        /*06c8*/ 	.word	0x0500000f


	//   ....[126]....
        /*06cc*/ 	.word	0x0500000f


	//   ....[127]....
        /*06d0*/ 	.word	0x0500000f


	//   ....[128]....
        /*06d4*/ 	.word	0x0500000f


	//   ....[129]....
        /*06d8*/ 	.word	0x0500000f


	//   ....[130]....
        /*06dc*/ 	.word	0x0500000f


	//   ....[131]....
        /*06e0*/ 	.word	0x0500000f


	//   ....[132]....
        /*06e4*/ 	.word	0x0500000f


	//   ....[133]....
        /*06e8*/ 	.word	0x0500000f


	//   ....[134]....
        /*06ec*/ 	.word	0x0500000f


	//   ....[135]....
        /*06f0*/ 	.word	0x0500000f


	//   ....[136]....
        /*06f4*/ 	.word	0x0500000f


	//   ....[137]....
        /*06f8*/ 	.word	0x0500000f


	//   ....[138]....
        /*06fc*/ 	.word	0x0500000f


	//   ....[139]....
        /*0700*/ 	.word	0x0500000f


	//   ....[140]....
        /*0704*/ 	.word	0x0500000f


	//   ....[141]....
        /*0708*/ 	.word	0x0500000f


	//   ....[142]....
        /*070c*/ 	.word	0x0500000f


	//   ....[143]....
        /*0710*/ 	.word	0x0500000f


	//   ....[144]....
        /*0714*/ 	.word	0x0500000f


	//   ....[145]....
        /*0718*/ 	.word	0x0500000f


	//   ....[146]....
        /*071c*/ 	.word	0x0500000f


	//----- nvinfo : EIATTR_COOP_GROUP_INSTR_OFFSETS
	.align		4
.L_447:
        /*0720*/ 	.byte	0x04, 0x28
        /*0722*/ 	.short	(.L_449 - .L_448)


	//   ....[0]....
.L_448:
        /*0724*/ 	.word	0x00000060


	//   ....[1]....
        /*0728*/ 	.word	0x00000140


	//   ....[2]....
        /*072c*/ 	.word	0x00000190


	//   ....[3]....
        /*0730*/ 	.word	0x000003c0


	//   ....[4]....
        /*0734*/ 	.word	0x00000520


	//   ....[5]....
        /*0738*/ 	.word	0x00000640


	//   ....[6]....
        /*073c*/ 	.word	0x000007a0


	//   ....[7]....
        /*0740*/ 	.word	0x00001e50


	//   ....[8]....
        /*0744*/ 	.word	0x00002a20


	//   ....[9]....
        /*0748*/ 	.word	0x00003120


	//   ....[10]....
        /*074c*/ 	.word	0x00003e80


	//   ....[11]....
        /*0750*/ 	.word	0x00003f90


	//   ....[12]....
        /*0754*/ 	.word	0x00004640


	//   ....[13]....
        /*0758*/ 	.word	0x000046b0


	//   ....[14]....
        /*075c*/ 	.word	0x00006580


	//   ....[15]....
        /*0760*/ 	.word	0x00006ea0


	//   ....[16]....
        /*0764*/ 	.word	0x00007530


	//   ....[17]....
        /*0768*/ 	.word	0x00007640


	//   ....[18]....
        /*076c*/ 	.word	0x00007c50


	//   ....[19]....
        /*0770*/ 	.word	0x00007ca0


	//   ....[20]....
        /*0774*/ 	.word	0x00009d30


	//   ....[21]....
        /*0778*/ 	.word	0x00009d80


	//   ....[22]....
        /*077c*/ 	.word	0x00009fe0


	//   ....[23]....
        /*0780*/ 	.word	0x0000a030


	//   ....[24]....
        /*0784*/ 	.word	0x0000bcb0


	//   ....[25]....
        /*0788*/ 	.word	0x0000c770


	//   ....[26]....
        /*078c*/ 	.word	0x0000cdf0


	//   ....[27]....
        /*0790*/ 	.word	0x0000cf10


	//   ....[28]....
        /*0794*/ 	.word	0x0000d4d0


	//   ....[29]....
        /*0798*/ 	.word	0x0000d520


	//   ....[30]....
        /*079c*/ 	.word	0x0000e3b0


	//   ....[31]....
        /*07a0*/ 	.word	0x0000e3f0


	//   ....[32]....
        /*07a4*/ 	.word	0x0000e4f0


	//   ....[33]....
        /*07a8*/ 	.word	0x0000e500


	//   ....[34]....
        /*07ac*/ 	.word	0x0000f810


	//   ....[35]....
        /*07b0*/ 	.word	0x0000f850


	//   ....[36]....
        /*07b4*/ 	.word	0x0000f880


	//   ....[37]....
        /*07b8*/ 	.word	0x0000f8b0


	//   ....[38]....
        /*07bc*/ 	.word	0x0000ff90


	//   ....[39]....
        /*07c0*/ 	.word	0x0000ffb0


	//   ....[40]....
        /*07c4*/ 	.word	0x00010090


	//   ....[41]....
        /*07c8*/ 	.word	0x000100b0


	//   ....[42]....
        /*07cc*/ 	.word	0x00010180


	//   ....[43]....
        /*07d0*/ 	.word	0x000101a0


	//   ....[44]....
        /*07d4*/ 	.word	0x00010280


	//   ....[45]....
        /*07d8*/ 	.word	0x000102a0


	//   ....[46]....
        /*07dc*/ 	.word	0x000106a0


	//   ....[47]....
        /*07e0*/ 	.word	0x000106b0


	//   ....[48]....
        /*07e4*/ 	.word	0x00010b00


	//   ....[49]....
        /*07e8*/ 	.word	0x00010b10


	//   ....[50]....
        /*07ec*/ 	.word	0x00011970


	//   ....[51]....
        /*07f0*/ 	.word	0x000119a0


	//   ....[52]....
        /*07f4*/ 	.word	0x00011a80


	//   ....[53]....
        /*07f8*/ 	.word	0x00011aa0


	//   ....[54]....
        /*07fc*/ 	.word	0x00011b70


	//   ....[55]....
        /*0800*/ 	.word	0x00011b90


	//   ....[56]....
        /*0804*/ 	.word	0x00011c70


	//   ....[57]....
        /*0808*/ 	.word	0x00011c90


	//   ....[58]....
        /*080c*/ 	.word	0x00011e00


	//   ....[59]....
        /*0810*/ 	.word	0x00012040


	//   ....[60]....
        /*0814*/ 	.word	0x00012070


	//   ....[61]....
        /*0818*/ 	.word	0x000120a0


	//   ....[62]....
        /*081c*/ 	.word	0x000120d0


	//   ....[63]....
        /*0820*/ 	.word	0x00012100


	//   ....[64]....
        /*0824*/ 	.word	0x00012130


	//   ....[65]....
        /*0828*/ 	.word	0x000122e0


	//   ....[66]....
        /*082c*/ 	.word	0x00012310


	//   ....[67]....
        /*0830*/ 	.word	0x00012340


	//   ....[68]....
        /*0834*/ 	.word	0x00012370


	//   ....[69]....
        /*0838*/ 	.word	0x000123a0


	//   ....[70]....
        /*083c*/ 	.word	0x000123d0


	//   ....[71]....
        /*0840*/ 	.word	0x00012470


	//   ....[72]....
        /*0844*/ 	.word	0x000124a0


	//   ....[73]....
        /*0848*/ 	.word	0x000124b0


	//   ....[74]....
        /*084c*/ 	.word	0x000124e0


	//   ....[75]....
        /*0850*/ 	.word	0x00014280


	//   ....[76]....
        /*0854*/ 	.word	0x00014ec0


	//   ....[77]....
        /*0858*/ 	.word	0x00014ee0


	//   ....[78]....
        /*085c*/ 	.word	0x00014ef0


	//   ....[79]....
        /*0860*/ 	.word	0x00014f20


	//   ....[80]....
        /*0864*/ 	.word	0x00015040


	//   ....[81]....
        /*0868*/ 	.word	0x00015050


	//   ....[82]....
        /*086c*/ 	.word	0x000150f0


	//   ....[83]....
        /*0870*/ 	.word	0x00015100


	//   ....[84]....
        /*0874*/ 	.word	0x000151a0


	//   ....[85]....
        /*0878*/ 	.word	0x000151b0


	//   ....[86]....
        /*087c*/ 	.word	0x00015250


	//   ....[87]....
        /*0880*/ 	.word	0x00015260


	//   ....[88]....
        /*0884*/ 	.word	0x000152e0


	//   ....[89]....
        /*0888*/ 	.word	0x00015310


	//   ....[90]....
        /*088c*/ 	.word	0x00015360


	//   ....[91]....
        /*0890*/ 	.word	0x000153a0


	//   ....[92]....
        /*0894*/ 	.word	0x00017fb0


	//   ....[93]....
        /*0898*/ 	.word	0x00018030


	//   ....[94]....
        /*089c*/ 	.word	0x00018060


	//   ....[95]....
        /*08a0*/ 	.word	0x00018070


	//   ....[96]....
        /*08a4*/ 	.word	0x000180a0


	//   ....[97]....
        /*08a8*/ 	.word	0x000180d0


	//   ....[98]....
        /*08ac*/ 	.word	0x00018100


	//   ....[99]....
        /*08b0*/ 	.word	0x00018130


	//   ....[100]....
        /*08b4*/ 	.word	0x00018300


	//   ....[101]....
        /*08b8*/ 	.word	0x00018330


	//   ....[102]....
        /*08bc*/ 	.word	0x00018360


	//   ....[103]....
        /*08c0*/ 	.word	0x00018390


	//   ....[104]....
        /*08c4*/ 	.word	0x000183c0


	//   ....[105]....
        /*08c8*/ 	.word	0x000183f0


	//   ....[106]....
        /*08cc*/ 	.word	0x000184c0


	//   ....[107]....
        /*08d0*/ 	.word	0x000184e0


	//   ....[108]....
        /*08d4*/ 	.word	0x000184f0


	//   ....[109]....
        /*08d8*/ 	.word	0x00018570


	//   ....[110]....
        /*08dc*/ 	.word	0x000190c0


	//   ....[111]....
        /*08e0*/ 	.word	0x00019750


	//   ....[112]....
        /*08e4*/ 	.word	0x00019930


	//   ....[113]....
        /*08e8*/ 	.word	0x00019980


	//   ....[114]....
        /*08ec*/ 	.word	0x00019ab0


	//   ....[115]....
        /*08f0*/ 	.word	0x00019b00


	//   ....[116]....
        /*08f4*/ 	.word	0x00019c40


	//   ....[117]....
        /*08f8*/ 	.word	0x00019cb0


	//   ....[118]....
        /*08fc*/ 	.word	0x00019de0


	//   ....[119]....
        /*0900*/ 	.word	0x00019e30


	//   ....[120]....
        /*0904*/ 	.word	0x00019f60


	//   ....[121]....
        /*0908*/ 	.word	0x00019fb0


	//   ....[122]....
        /*090c*/ 	.word	0x0001a0e0


	//   ....[123]....
        /*0910*/ 	.word	0x0001a130


	//   ....[124]....
        /*0914*/ 	.word	0x0001a240


	//   ....[125]....
        /*0918*/ 	.word	0x0001a2b0


	//   ....[126]....
        /*091c*/ 	.word	0x0001a3c0


	//   ....[127]....
        /*0920*/ 	.word	0x0001a410


	//   ....[128]....
        /*0924*/ 	.word	0x0001a740


	//   ....[129]....
        /*0928*/ 	.word	0x0001a7e0


	//   ....[130]....
        /*092c*/ 	.word	0x0001a980


	//   ....[131]....
        /*0930*/ 	.word	0x0001aa00


	//   ....[132]....
        /*0934*/ 	.word	0x0001aa80


	//   ....[133]....
        /*0938*/ 	.word	0x0001ab00


	//   ....[134]....
        /*093c*/ 	.word	0x0001ab80


	//   ....[135]....
        /*0940*/ 	.word	0x0001ac10


	//   ....[136]....
        /*0944*/ 	.word	0x0001acb0


	//   ....[137]....
        /*0948*/ 	.word	0x0001ad60


	//   ....[138]....
        /*094c*/ 	.word	0x0001ade0


	//   ....[139]....
        /*0950*/ 	.word	0x0001ae60


	//   ....[140]....
        /*0954*/ 	.word	0x0001aee0


	//   ....[141]....
        /*0958*/ 	.word	0x0001af70


	//   ....[142]....
        /*095c*/ 	.word	0x0001aff0


	//   ....[143]....
        /*0960*/ 	.word	0x0001b0a0


	//   ....[144]....
        /*0964*/ 	.word	0x0001b0f0


	//   ....[145]....
        /*0968*/ 	.word	0x0001b1b0


	//   ....[146]....
        /*096c*/ 	.word	0x0001b2e0


	//----- nvinfo : EIATTR_REG_RECONFIG
	.align		4
.L_449:
        /*0970*/ 	.byte	0x01, 0x54
	.zero		2


	//----- nvinfo : EIATTR_SYSCALL_OFFSETS
	.align		4
        /*0974*/ 	.byte	0x04, 0x46
        /*0976*/ 	.short	(.L_451 - .L_450)


	//   ....[0]....
.L_450:
        /*0978*/ 	.word	0x00002030


	//   ....[1]....
        /*097c*/ 	.word	0x00013ea0


	//   ....[2]....
        /*0980*/ 	.word	0x00013ff0


	//   ....[3]....
        /*0984*/ 	.word	0x000140e0


	//   ....[4]....
        /*0988*/ 	.word	0x000149e0


	//----- nvinfo : EIATTR_MBARRIER_INSTR_OFFSETS
	.align		4
.L_451:
        /*098c*/ 	.byte	0x04, 0x39
        /*098e*/ 	.short	(.L_453 - .L_452)


	//   ....[0]....
.L_452:
        /*0990*/ 	.word	0x00000270
        /*0994*/ 	.word	0x000000ff
        /*0998*/ 	.word	0x0002a800
        /*099c*/ 	.short	0x0100
        /*099e*/ 	.byte	0x08
	.zero		1


	//   ....[1]....
        /*09a0*/ 	.word	0x00000280
        /*09a4*/ 	.word	0x000000ff
        /*09a8*/ 	.word	0x0002a820
        /*09ac*/ 	.short	0x0100
        /*09ae*/ 	.byte	0x08
	.zero		1


	//   ....[2]....
        /*09b0*/ 	.word	0x00000370
        /*09b4*/ 	.word	0x000000ff
        /*09b8*/ 	.word	0x0002a830
        /*09bc*/ 	.short	0x0100
        /*09be*/ 	.byte	0x08
	.zero		1


	//   ....[3]....
        /*09c0*/ 	.word	0x00000380
        /*09c4*/ 	.word	0x000000ff
        /*09c8*/ 	.word	0x0002a840
        /*09cc*/ 	.short	0x0100
        /*09ce*/ 	.byte	0x08
	.zero		1


	//   ....[4]....
        /*09d0*/ 	.word	0x00000390
        /*09d4*/ 	.word	0x000000ff
        /*09d8*/ 	.word	0x0002a838
        /*09dc*/ 	.short	0x0100
        /*09de*/ 	.byte	0x08
	.zero		1


	//   ....[5]....
        /*09e0*/ 	.word	0x000003a0
        /*09e4*/ 	.word	0x000000ff
        /*09e8*/ 	.word	0x0002a848
        /*09ec*/ 	.short	0x0100
        /*09ee*/ 	.byte	0x08
	.zero		1


	//   ....[6]....
        /*09f0*/ 	.word	0x000004d0
        /*09f4*/ 	.word	0x000000ff
        /*09f8*/ 	.word	0x0002a850
        /*09fc*/ 	.short	0x0100
        /*09fe*/ 	.byte	0x08
	.zero		1


	//   ....[7]....
        /*0a00*/ 	.word	0x000004e0
        /*0a04*/ 	.word	0x000000ff
        /*0a08*/ 	.word	0x0002a860
        /*0a0c*/ 	.short	0x0100
        /*0a0e*/ 	.byte	0x08
	.zero		1


	//   ....[8]....
        /*0a10*/ 	.word	0x000004f0
        /*0a14*/ 	.word	0x000000ff
        /*0a18*/ 	.word	0x0002a858
        /*0a1c*/ 	.short	0x0100
        /*0a1e*/ 	.byte	0x08
	.zero		1


	//   ....[9]....
        /*0a20*/ 	.word	0x00000500
        /*0a24*/ 	.word	0x000000ff
        /*0a28*/ 	.word	0x0002a868
        /*0a2c*/ 	.short	0x0100
        /*0a2e*/ 	.byte	0x08
	.zero		1


	//   ....[10]....
        /*0a30*/ 	.word	0x000005f0
        /*0a34*/ 	.word	0x000000ff
        /*0a38*/ 	.word	0x0002a870
        /*0a3c*/ 	.short	0x0100
        /*0a3e*/ 	.byte	0x06
	.zero		1


	//   ....[11]....
        /*0a40*/ 	.word	0x00000600
        /*0a44*/ 	.word	0x000000ff
        /*0a48*/ 	.word	0x0002a880
        /*0a4c*/ 	.short	0x0100
        /*0a4e*/ 	.byte	0x06
	.zero		1


	//   ....[12]....
        /*0a50*/ 	.word	0x00000610
        /*0a54*/ 	.word	0x000000ff
        /*0a58*/ 	.word	0x0002a878
        /*0a5c*/ 	.short	0x0100
        /*0a5e*/ 	.byte	0x06
	.zero		1


	//   ....[13]....
        /*0a60*/ 	.word	0x00000620
        /*0a64*/ 	.word	0x000000ff
        /*0a68*/ 	.word	0x0002a888
        /*0a6c*/ 	.short	0x0100
        /*0a6e*/ 	.byte	0x06
	.zero		1


	//   ....[14]....
        /*0a70*/ 	.word	0x00000750
        /*0a74*/ 	.word	0x000000ff
        /*0a78*/ 	.word	0x0002a890
        /*0a7c*/ 	.short	0x0100
        /*0a7e*/ 	.byte	0x08
	.zero		1


	//   ....[15]....
        /*0a80*/ 	.word	0x00000760
        /*0a84*/ 	.word	0x000000ff
        /*0a88*/ 	.word	0x0002a8a0
        /*0a8c*/ 	.short	0x0100
        /*0a8e*/ 	.byte	0x08
	.zero		1


	//   ....[16]....
        /*0a90*/ 	.word	0x00000770
        /*0a94*/ 	.word	0x000000ff
        /*0a98*/ 	.word	0x0002a898
        /*0a9c*/ 	.short	0x0100
        /*0a9e*/ 	.byte	0x08
	.zero		1


	//   ....[17]....
        /*0aa0*/ 	.word	0x00000780
        /*0aa4*/ 	.word	0x000000ff
        /*0aa8*/ 	.word	0x0002a8a8
        /*0aac*/ 	.short	0x0100
        /*0aae*/ 	.byte	0x08
	.zero		1


	//   ....[18]....
        /*0ab0*/ 	.word	0x000008b0
        /*0ab4*/ 	.word	0x000000ff
        /*0ab8*/ 	.word	0x0002a8b0
        /*0abc*/ 	.short	0x0100
        /*0abe*/ 	.byte	0x08
	.zero		1


	//   ....[19]....
        /*0ac0*/ 	.word	0x000008c0
        /*0ac4*/ 	.word	0x000000ff
        /*0ac8*/ 	.word	0x0002a8c0
        /*0acc*/ 	.short	0x0100
        /*0ace*/ 	.byte	0x08
	.zero		1


	//   ....[20]....
        /*0ad0*/ 	.word	0x000008d0
        /*0ad4*/ 	.word	0x000000ff
        /*0ad8*/ 	.word	0x0002a8b8
        /*0adc*/ 	.short	0x0100
        /*0ade*/ 	.byte	0x08
	.zero		1


	//   ....[21]....
        /*0ae0*/ 	.word	0x000008e0
        /*0ae4*/ 	.word	0x000000ff
        /*0ae8*/ 	.word	0x0002a8c8
        /*0aec*/ 	.short	0x0100
        /*0aee*/ 	.byte	0x08
	.zero		1


	//   ....[22]....
        /*0af0*/ 	.word	0x000020d0
        /*0af4*/ 	.word	0x000000ff
        /*0af8*/ 	.word	0x0002a800
        /*0afc*/ 	.short	0x010a
        /*0afe*/ 	.byte	0x26
	.zero		1


	//   ....[23]....
        /*0b00*/ 	.word	0x00002150
        /*0b04*/ 	.word	0x00000015
        /*0b08*/ 	.word	0x0002a830
        /*0b0c*/ 	.short	0x010a
        /*0b0e*/ 	.byte	0x3f
	.zero		1


	//   ....[24]....
        /*0b10*/ 	.word	0x000021c0
        /*0b14*/ 	.word	0x00000015
        /*0b18*/ 	.word	0x0002a830
        /*0b1c*/ 	.short	0x010a
        /*0b1e*/ 	.byte	0x3f
	.zero		1


	//   ....[25]....
        /*0b20*/ 	.word	0x000029c0
        /*0b24*/ 	.word	0x0000000c
        /*0b28*/ 	.word	0x00000000
        /*0b2c*/ 	.short	0x0101
        /*0b2e*/ 	.byte	0x3f
	.zero		1


	//   ....[26]....
        /*0b30*/ 	.word	0x00005360
        /*0b34*/ 	.word	0x000000ff
        /*0b38*/ 	.word	0x0002a830
        /*0b3c*/ 	.short	0x010a
        /*0b3e*/ 	.byte	0x07
	.zero		1


	//   ....[27]....
        /*0b40*/ 	.word	0x000053a0
        /*0b44*/ 	.word	0x000000ff
        /*0b48*/ 	.word	0x0002a830
        /*0b4c*/ 	.short	0x010a
        /*0b4e*/ 	.byte	0x07
	.zero		1


	//   ....[28]....
        /*0b50*/ 	.word	0x00005c60
        /*0b54*/ 	.word	0x000000ff
        /*0b58*/ 	.word	0x0002a850
        /*0b5c*/ 	.short	0x010a
        /*0b5e*/ 	.byte	0x06
	.zero		1


	//   ....[29]....
        /*0b60*/ 	.word	0x00005ca0
        /*0b64*/ 	.word	0x000000ff
        /*0b68*/ 	.word	0x0002a850
        /*0b6c*/ 	.short	0x010a
        /*0b6e*/ 	.byte	0x06
	.zero		1


	//   ....[30]....
        /*0b70*/ 	.word	0x000065d0
        /*0b74*/ 	.word	0x0000000a
        /*0b78*/ 	.word	0x00000000
        /*0b7c*/ 	.short	0x0101
        /*0b7e*/ 	.byte	0x3f
	.zero		1


	//   ....[31]....
        /*0b80*/ 	.word	0x00007fe0
        /*0b84*/ 	.word	0x00000059
        /*0b88*/ 	.word	0x00000000
        /*0b8c*/ 	.short	0x0101
        /*0b8e*/ 	.byte	0x3f
	.zero		1


	//   ....[32]....
        /*0b90*/ 	.word	0x000089c0
        /*0b94*/ 	.word	0x000000ff
        /*0b98*/ 	.word	0x0002a830
        /*0b9c*/ 	.short	0x010a
        /*0b9e*/ 	.byte	0x06
	.zero		1


	//   ....[33]....
        /*0ba0*/ 	.word	0x00008a00
        /*0ba4*/ 	.word	0x000000ff
        /*0ba8*/ 	.word	0x0002a830
        /*0bac*/ 	.short	0x010a
        /*0bae*/ 	.byte	0x06
	.zero		1


	//   ....[34]....
        /*0bb0*/ 	.word	0x000092c0
        /*0bb4*/ 	.word	0x000000ff
        /*0bb8*/ 	.word	0x0002a850
        /*0bbc*/ 	.short	0x010a
        /*0bbe*/ 	.byte	0x0a
	.zero		1


	//   ....[35]....
        /*0bc0*/ 	.word	0x00009300
        /*0bc4*/ 	.word	0x000000ff
        /*0bc8*/ 	.word	0x0002a850
        /*0bcc*/ 	.short	0x010a
        /*0bce*/ 	.byte	0x0a
	.zero		1


	//   ....[36]....
        /*0bd0*/ 	.word	0x0000a630
        /*0bd4*/ 	.word	0x0000005f
        /*0bd8*/ 	.word	0x00000000
        /*0bdc*/ 	.short	0x0101
        /*0bde*/ 	.byte	0x3f
	.zero		1


	//   ....[37]....
        /*0be0*/ 	.word	0x0000a690
        /*0be4*/ 	.word	0x00000063
        /*0be8*/ 	.word	0x00000000
        /*0bec*/ 	.short	0x0101
        /*0bee*/ 	.byte	0x3f
	.zero		1


	//   ....[38]....
        /*0bf0*/ 	.word	0x0000ac20
        /*0bf4*/ 	.word	0x000000ff
        /*0bf8*/ 	.word	0x0002a830
        /*0bfc*/ 	.short	0x010a
        /*0bfe*/ 	.byte	0x06
	.zero		1


	//   ....[39]....
        /*0c00*/ 	.word	0x0000ac60
        /*0c04*/ 	.word	0x000000ff
        /*0c08*/ 	.word	0x0002a830
        /*0c0c*/ 	.short	0x010a
        /*0c0e*/ 	.byte	0x06
	.zero		1


	//   ....[40]....
        /*0c10*/ 	.word	0x0000b520
        /*0c14*/ 	.word	0x000000ff
        /*0c18*/ 	.word	0x0002a850
        /*0c1c*/ 	.short	0x010a
        /*0c1e*/ 	.byte	0x0a
	.zero		1


	//   ....[41]....
        /*0c20*/ 	.word	0x0000b560
        /*0c24*/ 	.word	0x000000ff
        /*0c28*/ 	.word	0x0002a850
        /*0c2c*/ 	.short	0x010a
        /*0c2e*/ 	.byte	0x0a
	.zero		1


	//   ....[42]....
        /*0c30*/ 	.word	0x0000bea0
        /*0c34*/ 	.word	0x0000000a
        /*0c38*/ 	.word	0x00000000
        /*0c3c*/ 	.short	0x0101
        /*0c3e*/ 	.byte	0x3f
	.zero		1


	//   ....[43]....
        /*0c40*/ 	.word	0x0000d850
        /*0c44*/ 	.word	0x00000015
        /*0c48*/ 	.word	0x00000000
        /*0c4c*/ 	.short	0x0101
        /*0c4e*/ 	.byte	0x3f
	.zero		1


	//   ....[44]....
        /*0c50*/ 	.word	0x0000e320
        /*0c54*/ 	.word	0x000000ff
        /*0c58*/ 	.word	0x0002a850
        /*0c5c*/ 	.short	0x010a
        /*0c5e*/ 	.byte	0x05
	.zero		1


	//   ....[45]....
        /*0c60*/ 	.word	0x0000e360
        /*0c64*/ 	.word	0x000000ff
        /*0c68*/ 	.word	0x0002a850
        /*0c6c*/ 	.short	0x010a
        /*0c6e*/ 	.byte	0x05
	.zero		1


	//   ....[46]....
        /*0c70*/ 	.word	0x0000e800
        /*0c74*/ 	.word	0x00000005
        /*0c78*/ 	.word	0x00000000
        /*0c7c*/ 	.short	0x0101
        /*0c7e*/ 	.byte	0x3f
	.zero		1


	//   ....[47]....
        /*0c80*/ 	.word	0x0000ff80
        /*0c84*/ 	.word	0x00000010
        /*0c88*/ 	.word	0x00000000
        /*0c8c*/ 	.short	0x0101
        /*0c8e*/ 	.byte	0x3f
	.zero		1


	//   ....[48]....
        /*0c90*/ 	.word	0x000104d0
        /*0c94*/ 	.word	0x00000006
        /*0c98*/ 	.word	0x00000000
        /*0c9c*/ 	.short	0x0101
        /*0c9e*/ 	.byte	0x3f
	.zero		1


	//   ....[49]....
        /*0ca0*/ 	.word	0x00014500
        /*0ca4*/ 	.word	0x00000000
        /*0ca8*/ 	.word	0x0002a840
        /*0cac*/ 	.short	0x010a
        /*0cae*/ 	.byte	0x3f
	.zero		1


	//   ....[50]....
        /*0cb0*/ 	.word	0x000154c0
        /*0cb4*/ 	.word	0x00000012
        /*0cb8*/ 	.word	0x0002a800
        /*0cbc*/ 	.short	0x0107
        /*0cbe*/ 	.byte	0x3f
	.zero		1


	//   ....[51]....
        /*0cc0*/ 	.word	0x000155d0
        /*0cc4*/ 	.word	0x00000012
        /*0cc8*/ 	.word	0x0002a800
        /*0ccc*/ 	.short	0x0101
        /*0cce*/ 	.byte	0x3f
	.zero		1


	//   ....[52]....
        /*0cd0*/ 	.word	0x000155f0
        /*0cd4*/ 	.word	0x00000012
        /*0cd8*/ 	.word	0x0002a820
        /*0cdc*/ 	.short	0x010a
        /*0cde*/ 	.byte	0x3f
	.zero		1


	//   ....[53]....
        /*0ce0*/ 	.word	0x00015a20
        /*0ce4*/ 	.word	0x00000003
        /*0ce8*/ 	.word	0x0002a840
        /*0cec*/ 	.short	0x010a
        /*0cee*/ 	.byte	0x3f
	.zero		1


	//   ....[54]....
        /*0cf0*/ 	.word	0x00015eb0
        /*0cf4*/ 	.word	0x00000003
        /*0cf8*/ 	.word	0x00000060
        /*0cfc*/ 	.short	0x010a
        /*0cfe*/ 	.byte	0x3f
	.zero		1


	//   ....[55]....
        /*0d00*/ 	.word	0x00016540
        /*0d04*/ 	.word	0x00000003
        /*0d08*/ 	.word	0x0002a840
        /*0d0c*/ 	.short	0x010a
        /*0d0e*/ 	.byte	0x3f
	.zero		1


	//   ....[56]....
        /*0d10*/ 	.word	0x000169d0
        /*0d14*/ 	.word	0x00000002
        /*0d18*/ 	.word	0x00000060
        /*0d1c*/ 	.short	0x010a
        /*0d1e*/ 	.byte	0x3f
	.zero		1


	//   ....[57]....
        /*0d20*/ 	.word	0x00016fb0
        /*0d24*/ 	.word	0x00000002
        /*0d28*/ 	.word	0x0002a840
        /*0d2c*/ 	.short	0x010a
        /*0d2e*/ 	.byte	0x3f
	.zero		1


	//   ....[58]....
        /*0d30*/ 	.word	0x00017440
        /*0d34*/ 	.word	0x00000002
        /*0d38*/ 	.word	0x00000060
        /*0d3c*/ 	.short	0x010a
        /*0d3e*/ 	.byte	0x3f
	.zero		1


	//   ....[59]....
        /*0d40*/ 	.word	0x000179d0
        /*0d44*/ 	.word	0x00000000
        /*0d48*/ 	.word	0x0002a860
        /*0d4c*/ 	.short	0x010a
        /*0d4e*/ 	.byte	0x3f
	.zero		1


	//   ....[60]....
        /*0d50*/ 	.word	0x00019040
        /*0d54*/ 	.word	0x00000000
        /*0d58*/ 	.word	0x0002a820
        /*0d5c*/ 	.short	0x010a
        /*0d5e*/ 	.byte	0x3f
	.zero		1


	//   ....[61]....
        /*0d60*/ 	.word	0x00019250
        /*0d64*/ 	.word	0x00000006
        /*0d68*/ 	.word	0x00000000
        /*0d6c*/ 	.short	0x010a
        /*0d6e*/ 	.byte	0x3f
	.zero		1


	//   ....[62]....
        /*0d70*/ 	.word	0x00019280
        /*0d74*/ 	.word	0x00000007
        /*0d78*/ 	.word	0x00000000
        /*0d7c*/ 	.short	0x010a
        /*0d7e*/ 	.byte	0x3f
	.zero		1


	//   ....[63]....
        /*0d80*/ 	.word	0x000192e0
        /*0d84*/ 	.word	0x00000004
        /*0d88*/ 	.word	0x00000000
        /*0d8c*/ 	.short	0x010a
        /*0d8e*/ 	.byte	0x3f
	.zero		1


	//   ....[64]....
        /*0d90*/ 	.word	0x00019310
        /*0d94*/ 	.word	0x00000003
        /*0d98*/ 	.word	0x00000000
        /*0d9c*/ 	.short	0x010a
        /*0d9e*/ 	.byte	0x3f
	.zero		1


	//   ....[65]....
        /*0da0*/ 	.word	0x00019380
        /*0da4*/ 	.word	0x00000003
        /*0da8*/ 	.word	0x0002a800
        /*0dac*/ 	.short	0x010a
        /*0dae*/ 	.byte	0x3f
	.zero		1


	//   ....[66]....
        /*0db0*/ 	.word	0x000193d0
        /*0db4*/ 	.word	0x00000015
        /*0db8*/ 	.word	0x0002a830
        /*0dbc*/ 	.short	0x010a
        /*0dbe*/ 	.byte	0x3f
	.zero		1


	//   ....[67]....
        /*0dc0*/ 	.word	0x00019430
        /*0dc4*/ 	.word	0x0000000b
        /*0dc8*/ 	.word	0x0002a830
        /*0dcc*/ 	.short	0x010a
        /*0dce*/ 	.byte	0x3f
	.zero		1


	//   ....[68]....
        /*0dd0*/ 	.word	0x00019490
        /*0dd4*/ 	.word	0x0000000b
        /*0dd8*/ 	.word	0x0002a850
        /*0ddc*/ 	.short	0x010a
        /*0dde*/ 	.byte	0x3f
	.zero		1


	//   ....[69]....
        /*0de0*/ 	.word	0x000194f0
        /*0de4*/ 	.word	0x00000008
        /*0de8*/ 	.word	0x0002a830
        /*0dec*/ 	.short	0x010a
        /*0dee*/ 	.byte	0x3f
	.zero		1


	//   ....[70]....
        /*0df0*/ 	.word	0x00019550
        /*0df4*/ 	.word	0x00000007
        /*0df8*/ 	.word	0x0002a850
        /*0dfc*/ 	.short	0x010a
        /*0dfe*/ 	.byte	0x3f
	.zero		1


	//   ....[71]....
        /*0e00*/ 	.word	0x000195b0
        /*0e04*/ 	.word	0x00000008
        /*0e08*/ 	.word	0x0002a830
        /*0e0c*/ 	.short	0x010a
        /*0e0e*/ 	.byte	0x3f
	.zero		1


	//   ....[72]....
        /*0e10*/ 	.word	0x00019610
        /*0e14*/ 	.word	0x00000007
        /*0e18*/ 	.word	0x0002a850
        /*0e1c*/ 	.short	0x010a
        /*0e1e*/ 	.byte	0x3f
	.zero		1


	//   ....[73]....
        /*0e20*/ 	.word	0x00019670
        /*0e24*/ 	.word	0x00000005
        /*0e28*/ 	.word	0x0002a850
        /*0e2c*/ 	.short	0x010a
        /*0e2e*/ 	.byte	0x3f
	.zero		1


	//   ....[74]....
        /*0e30*/ 	.word	0x00019810
        /*0e34*/ 	.word	0x00000000
        /*0e38*/ 	.word	0x0002a840
        /*0e3c*/ 	.short	0x010a
        /*0e3e*/ 	.byte	0x3f
	.zero		1


	//   ....[75]....
        /*0e40*/ 	.word	0x0001a450
        /*0e44*/ 	.word	0x00000012
        /*0e48*/ 	.word	0x0002a820
        /*0e4c*/ 	.short	0x010a
        /*0e4e*/ 	.byte	0x3f
	.zero		1


	//   ....[76]....
        /*0e50*/ 	.word	0x0001a4a0
        /*0e54*/ 	.word	0x00000003
        /*0e58*/ 	.word	0x0002a840
        /*0e5c*/ 	.short	0x010a
        /*0e5e*/ 	.byte	0x3f
	.zero		1


	//   ....[77]....
        /*0e60*/ 	.word	0x0001a4f0
        /*0e64*/ 	.word	0x00000003
        /*0e68*/ 	.word	0x00000060
        /*0e6c*/ 	.short	0x010a
        /*0e6e*/ 	.byte	0x3f
	.zero		1


	//   ....[78]....
        /*0e70*/ 	.word	0x0001a540
        /*0e74*/ 	.word	0x00000003
        /*0e78*/ 	.word	0x0002a840
        /*0e7c*/ 	.short	0x010a
        /*0e7e*/ 	.byte	0x3f
	.zero		1


	//   ....[79]....
        /*0e80*/ 	.word	0x0001a590
        /*0e84*/ 	.word	0x00000002
        /*0e88*/ 	.word	0x00000060
        /*0e8c*/ 	.short	0x010a
        /*0e8e*/ 	.byte	0x3f
	.zero		1


	//   ....[80]....
        /*0e90*/ 	.word	0x0001a5e0
        /*0e94*/ 	.word	0x00000002
        /*0e98*/ 	.word	0x0002a840
        /*0e9c*/ 	.short	0x010a
        /*0e9e*/ 	.byte	0x3f
	.zero		1


	//   ....[81]....
        /*0ea0*/ 	.word	0x0001a630
        /*0ea4*/ 	.word	0x00000002
        /*0ea8*/ 	.word	0x00000060
        /*0eac*/ 	.short	0x010a
        /*0eae*/ 	.byte	0x3f
	.zero		1


	//   ....[82]....
        /*0eb0*/ 	.word	0x0001a680
        /*0eb4*/ 	.word	0x00000000
        /*0eb8*/ 	.word	0x0002a860
        /*0ebc*/ 	.short	0x010a
        /*0ebe*/ 	.byte	0x3f
	.zero		1


	//   ....[83]....
        /*0ec0*/ 	.word	0x0001b200
        /*0ec4*/ 	.word	0x00000000
        /*0ec8*/ 	.word	0x0002a820
        /*0ecc*/ 	.short	0x010a
        /*0ece*/ 	.byte	0x3f
	.zero		1


	//   ....[84]....
        /*0ed0*/ 	.word	0x0001b3a0
        /*0ed4*/ 	.word	0x00000006
        /*0ed8*/ 	.word	0x00000000
        /*0edc*/ 	.short	0x010a
        /*0ede*/ 	.byte	0x3f
	.zero		1


	//   ....[85]....
        /*0ee0*/ 	.word	0x0001b3f0
        /*0ee4*/ 	.word	0x00000007
        /*0ee8*/ 	.word	0x00000000
        /*0eec*/ 	.short	0x010a
        /*0eee*/ 	.byte	0x3f
	.zero		1


	//   ....[86]....
        /*0ef0*/ 	.word	0x0001b440
        /*0ef4*/ 	.word	0x00000004
        /*0ef8*/ 	.word	0x00000000
        /*0efc*/ 	.short	0x010a
        /*0efe*/ 	.byte	0x3f
	.zero		1


	//----- nvinfo : EIATTR_NUM_MBARRIERS
	.align		4
.L_453:
        /*0f00*/ 	.byte	0x03, 0x38
        /*0f02*/ 	.short	0x0016


	//----- nvinfo : EIATTR_EXIT_INSTR_OFFSETS
	.align		4
        /*0f04*/ 	.byte	0x04, 0x1c
        /*0f06*/ 	.short	(.L_455 - .L_454)


	//   ....[0]....
.L_454:
        /*0f08*/ 	.word	0x00000a50


	//   ....[1]....
        /*0f0c*/ 	.word	0x00011da0


	//   ....[2]....
        /*0f10*/ 	.word	0x00019360


	//----- nvinfo : EIATTR_MAX_THREADS
	.align		4
.L_455:
        /*0f14*/ 	.byte	0x04, 0x05
        /*0f16*/ 	.short	(.L_457 - .L_456)
.L_456:
        /*0f18*/ 	.word	0x00000180
        /*0f1c*/ 	.word	0x00000001
        /*0f20*/ 	.word	0x00000001


	//----- nvinfo : EIATTR_CRS_STACK_SIZE
	.align		4
.L_457:
        /*0f24*/ 	.byte	0x04, 0x1e
        /*0f26*/ 	.short	(.L_459 - .L_458)
.L_458:
        /*0f28*/ 	.word	0x00000000


	//----- nvinfo : EIATTR_CBANK_PARAM_SIZE
	.align		4
.L_459:
        /*0f2c*/ 	.byte	0x03, 0x19
        /*0f2e*/ 	.short	0x0af0


	//----- nvinfo : EIATTR_PARAM_CBANK
	.align		4
        /*0f30*/ 	.byte	0x04, 0x0a
        /*0f32*/ 	.short	(.L_461 - .L_460)
	.align		4
.L_460:
        /*0f34*/ 	.word	index@(.nv.constant0._ZN7cutlass13device_kernelIN5flash11enable_sm90INS1_16FlashAttnFwdSm90INS1_25CollectiveMainloopFwdSm90ILi2EN4cute5tupleIJNS5_1CILi1EEES8_S8_EEENS6_IJNS7_ILi128EEENS7_ILi96EEENS7_ILi192EEEEEELi128ENS_10bfloat16_tEfNS_4arch4Sm90ELb0ELb1ELb1ELb1ELb0ELb0ELb0ELb1ELb1ELb1ELb1ELb0EEENS1_21CollectiveEpilogueFwdINS6_IJSA_SA_SB_EEES9_SE_SG_Li256ELb1ELb1ELb1ELb0EEENS1_36VarlenDynamicPersistentTileSchedulerILi128ELi96ELi256ELi128ELb1ELb1ELb1ELb1ELb0ELb1EEEEEEEEEvNT_6ParamsE)
        /*0f38*/ 	.short	0x0210
        /*0f3a*/ 	.short	0x0af0


	//----- nvinfo : EIATTR_SW_WAR
	.align		4
.L_461:
        /*0f3c*/ 	.byte	0x04, 0x36
        /*0f3e*/ 	.short	(.L_463 - .L_462)
.L_462:
        /*0f40*/ 	.word	0x00000008
.L_463:


//--------------------- .nv.info._ZN7cutlass13device_kernelIN5flash11enable_sm90INS1_16FlashAttnFwdSm90INS1_25CollectiveMainloopFwdSm90ILi2EN4cute5tupleIJNS5_1CILi1EEES8_S8_EEENS6_IJNS7_ILi128EEENS7_ILi96EEENS7_ILi192EEEEEELi128ENS_10bfloat16_tEfNS_4arch4Sm90ELb0ELb1ELb1ELb1ELb0ELb1ELb0ELb1ELb1ELb1ELb1ELb0EEENS1_21CollectiveEpilogueFwdINS6_IJSA_SA_SB_EEES9_SE_SG_Li256ELb1ELb1ELb1ELb0EEENS1_36VarlenDynamicPersistentTileSchedulerILi128ELi96ELi256ELi128ELb1ELb1ELb1ELb1ELb0ELb1EEEEEEEEEvNT_6ParamsE --------------------------
	.section	.nv.info._ZN7cutlass13device_kernelIN5flash11enable_sm90INS1_16FlashAttnFwdSm90INS1_25CollectiveMainloopFwdSm90ILi2EN4cute5tupleIJNS5_1CILi1EEES8_S8_EEENS6_IJNS7_ILi128EEENS7_ILi96EEENS7_ILi192EEEEEELi128ENS_10bfloat16_tEfNS_4arch4Sm90ELb0ELb1ELb1ELb1ELb0ELb1ELb0ELb1ELb1ELb1ELb1ELb0EEENS1_21CollectiveEpilogueFwdINS6_IJSA_SA_SB_EEES9_SE_SG_Li256ELb1ELb1ELb1ELb0EEENS1_36VarlenDynamicPersistentTileSchedulerILi128ELi96ELi256ELi128ELb1ELb1ELb1ELb1ELb0ELb1EEEEEEEEEvNT_6ParamsE,"",@"SHT_CUDA_INFO"
	.sectionflags	@""
	.align	4


	//----- nvinfo : EIATTR_CUDA_API_VERSION
	.align		4
        /*0000*/ 	.byte	0x04, 0x37
        /*0002*/ 	.short	(.L_465 - .L_464)
.L_464:
        /*0004*/ 	.word	0x00000082


	//----- nvinfo : EIATTR_KPARAM_INFO
	.align		4
.L_465:
        /*0008*/ 	.byte	0x04, 0x17
        /*000a*/ 	.short	(.L_467 - .L_466)
.L_466:
        /*000c*/ 	.word	0x00000000
        /*0010*/ 	.short	0x0000
        /*0012*/ 	.short	0x0070
        /*0014*/ 	.byte	0x00, 0xf0, 0x01, 0x2a


	//----- nvinfo : EIATTR_SPARSE_MMA_MASK
	.align		4
.L_467:
        /*0018*/ 	.byte	0x03, 0x50
        /*001a*/ 	.short	0x0000


	//----- nvinfo : EIATTR_MAXREG_COUNT
	.align		4
        /*001c*/ 	.byte	0x03, 0x1b
        /*001e*/ 	.short	0x00a8


	//----- nvinfo : EIATTR_NUM_BARRIERS
	.align		4
        /*0020*/ 	.byte	0x02, 0x4c
        /*0022*/ 	.byte	0x10
	.zero		1


	//----- nvinfo : EIATTR_EXTERNS
	.align		4
        /*0024*/ 	.byte	0x04, 0x0f
        /*0026*/ 	.short	(.L_469 - .L_468)


	//   ....[0]....
	.align		4
.L_468:
        /*0028*/ 	.word	index@(__assertfail)


	//----- nvinfo : EIATTR_ANNOTATIONS
	.align		4
.L_469:
        /*002c*/ 	.byte	0x04, 0x55
        /*002e*/ 	.short	(.L_471 - .L_470)


	//   ....[0]....
.L_470:
        /* <DEDUP_REMOVED lines=127> */


	//----- nvinfo : EIATTR_MERCURY_ISA_VERSION
	.align		4
.L_471:
        /*0808*/ 	.byte	0x03, 0x5f
        /*080a*/ 	.short	0x0101


	//----- nvinfo : EIATTR_UNUSED_LOAD_BYTE_OFFSET
	.align		4
        /*080c*/ 	.byte	0x04, 0x44
        /*080e*/ 	.short	(.L_473 - .L_472)


	//   ....[0]....
.L_472:
        /*0810*/ 	.word	0x00000ab0
        /*0814*/ 	.word	0x0000fff0


	//   ....[1]....
        /*0818*/ 	.word	0x00020d30
        /*081c*/ 	.word	0x0000fff0


	//----- nvinfo : EIATTR_INT_WARP_WIDE_INSTR_OFFSETS
	.align		4
.L_473:
        /*0820*/ 	.byte	0x04, 0x31
        /*0822*/ 	.short	(.L_475 - .L_474)


	//   ....[0]....
.L_474:
        /*0824*/ 	.word	0x00000190


	//   ....[1]....
        /*0828*/ 	.word	0x000001d0


	//   ....[2]....
        /*082c*/ 	.word	0x00000240


	//   ....[3]....
        /*0830*/ 	.word	0x000274d0


	//   ....[4]....
        /*0834*/ 	.word	0x00027560


	//   ....[5]....
        /*0838*/ 	.word	0x0002afe0


	//   ....[6]....
        /*083c*/ 	.word	0x0002b040


	//----- nvinfo : EIATTR_COOP_GROUP_MASK_REGIDS
	.align		4
.L_475:
        /*0840*/ 	.byte	0x04, 0x29
        /*0842*/ 	.short	(.L_477 - .L_476)


	//   ....[0]....
.L_476:
        /*0844*/ 	.word	0xffffffff


	//   ....[1]....
        /*0848*/ 	.word	0xffffffff


	//   ....[2]....
        /*084c*/ 	.word	0xffffffff


	//   ....[3]....
        /*0850*/ 	.word	0xffffffff


	//   ....[4]....
        /*0854*/ 	.word	0xffffffff


	//   ....[5]....
        /*0858*/ 	.word	0xffffffff


	//   ....[6]....
        /*085c*/ 	.word	0xffffffff


	//   ....[7]....
        /*0860*/ 	.word	0xffffffff


	//   ....[8]....
        /*0864*/ 	.word	0xffffffff


	//   ....[9]....
        /*0868*/ 	.word	0xffffffff


	//   ....[10]....
        /*086c*/ 	.word	0xffffffff


	//   ....[11]....
        /*0870*/ 	.word	0xffffffff


	//   ....[12]....
        /*0874*/ 	.word	0xffffffff


	//   ....[13]....
        /*0878*/ 	.word	0xffffffff


	//   ....[14]....
        /*087c*/ 	.word	0xffffffff


	//   ....[15]....
        /*0880*/ 	.word	0xffffffff


	//   ....[16]....
        /*0884*/ 	.word	0xffffffff


	//   ....[17]....
        /*0888*/ 	.word	0xffffffff


	//   ....[18]....
        /*088c*/ 	.word	0xffffffff


	//   ....[19]....
        /*0890*/ 	.word	0xffffffff


	//   ....[20]....
        /*0894*/ 	.word	0xffffffff


	//   ....[21]....
        /*0898*/ 	.word	0xffffffff


	//   ....[22]....
        /*089c*/ 	.word	0xffffffff


	//   ....[23]....
        /*08a0*/ 	.word	0xffffffff


	//   ....[24]....
        /*08a4*/ 	.word	0xffffffff


	//   ....[25]....
        /*08a8*/ 	.word	0xffffffff


	//   ....[26]....
        /*08ac*/ 	.word	0xffffffff


	//   ....[27]....
        /*08b0*/ 	.word	0xffffffff


	//   ....[28]....
        /*08b4*/ 	.word	0xffffffff


	//   ....[29]....
        /*08b8*/ 	.word	0xffffffff


	//   ....[30]....
        /*08bc*/ 	.word	0xffffffff


	//   ....[31]....
        /*08c0*/ 	.word	0xffffffff


	//   ....[32]....
        /*08c4*/ 	.word	0xffffffff


	//   ....[33]....
        /*08c8*/ 	.word	0xffffffff


	//   ....[34]....
        /*08cc*/ 	.word	0xffffffff


	//   ....[35]....
        /*08d0*/ 	.word	0xffffffff


	//   ....[36]....
        /*08d4*/ 	.word	0xffffffff


	//   ....[37]....
        /*08d8*/ 	.word	0xffffffff


	//   ....[38]....
        /*08dc*/ 	.word	0xffffffff


	//   ....[39]....
        /*08e0*/ 	.word	0xffffffff


	//   ....[40]....
        /*08e4*/ 	.word	0xffffffff


	//   ....[41]....
        /*08e8*/ 	.word	0xffffffff


	//   ....[42]....
        /*08ec*/ 	.word	0xffffffff


	//   ....[43]....
        /*08f0*/ 	.word	0xffffffff


	//   ....[44]....
        /*08f4*/ 	.word	0xffffffff


	//   ....[45]....
        /*08f8*/ 	.word	0xffffffff


	//   ....[46]....
        /*08fc*/ 	.word	0xffffffff


	//   ....[47]....
        /*0900*/ 	.word	0xffffffff


	//   ....[48]....
        /*0904*/ 	.word	0xffffffff


	//   ....[49]....
        /*0908*/ 	.word	0xffffffff


	//   ....[50]....
        /*090c*/ 	.word	0xffffffff


	//   ....[51]....
        /*0910*/ 	.word	0xffffffff


	//   ....[52]....
        /*0914*/ 	.word	0xffffffff


	//   ....[53]....
        /*0918*/ 	.word	0xffffffff


	//   ....[54]....
        /*091c*/ 	.word	0xffffffff


	//   ....[55]....
        /*0920*/ 	.word	0xffffffff


	//   ....[56]....
        /*0924*/ 	.word	0xffffffff


	//   ....[57]....
        /*0928*/ 	.word	0xffffffff


	//   ....[58]....
        /*092c*/ 	.word	0xffffffff


	//   ....[59]....
        /*0930*/ 	.word	0xffffffff


	//   ....[60]....
        /*0934*/ 	.word	0xffffffff


	//   ....[61]....
        /*0938*/ 	.word	0xffffffff


	//   ....[62]....
        /*093c*/ 	.word	0xffffffff


	//   ....[63]....
        /*0940*/ 	.word	0xffffffff


	//   ....[64]....
        /*0944*/ 	.word	0xffffffff


	//   ....[65]....
        /*0948*/ 	.word	0xffffffff


	//   ....[66]....
        /*094c*/ 	.word	0xffffffff


	//   ....[67]....
        /*0950*/ 	.word	0xffffffff


	//   ....[68]....
        /*0954*/ 	.word	0xffffffff


	//   ....[69]....
        /*0958*/ 	.word	0xffffffff


	//   ....[70]....
        /*095c*/ 	.word	0xffffffff


	//   ....[71]....
        /*0960*/ 	.word	0xffffffff


	//   ....[72]....
        /*0964*/ 	.word	0xffffffff


	//   ....[73]....
        /*0968*/ 	.word	0xffffffff


	//   ....[74]....
        /*096c*/ 	.word	0xffffffff


	//   ....[75]....
        /*0970*/ 	.word	0xffffffff


	//   ....[76]....
        /*0974*/ 	.word	0xffffffff


	//   ....[77]....
        /*0978*/ 	.word	0xffffffff


	//   ....[78]....
        /*097c*/ 	.word	0xffffffff


	//   ....[79]....
        /*0980*/ 	.word	0xffffffff


	//   ....[80]....
        /*0984*/ 	.word	0xffffffff


	//   ....[81]....
        /*0988*/ 	.word	0xffffffff


	//   ....[82]....
        /*098c*/ 	.word	0xffffffff


	//   ....[83]....
        /*0990*/ 	.word	0xffffffff


	//   ....[84]....
        /*0994*/ 	.word	0xffffffff


	//   ....[85]....
        /*0998*/ 	.word	0xffffffff


	//   ....[86]....
        /*099c*/ 	.word	0xffffffff


	//   ....[87]....
        /*09a0*/ 	.word	0xffffffff


	//   ....[88]....
        /*09a4*/ 	.word	0xffffffff


	//   ....[89]....
        /*09a8*/ 	.word	0xffffffff


	//   ....[90]....
        /*09ac*/ 	.word	0xffffffff


	//   ....[91]....
        /*09b0*/ 	.word	0xffffffff


	//   ....[92]....
        /*09b4*/ 	.word	0xffffffff


	//   ....[93]....
        /*09b8*/ 	.word	0xffffffff


	//   ....[94]....
        /*09bc*/ 	.word	0xffffffff


	//   ....[95]....
        /*09c0*/ 	.word	0xffffffff


	//   ....[96]....
        /*09c4*/ 	.word	0xffffffff


	//   ....[97]....
        /*09c8*/ 	.word	0xffffffff


	//   ....[98]....
        /*09cc*/ 	.word	0xffffffff


	//   ....[99]....
        /*09d0*/ 	.word	0xffffffff


	//   ....[100]....
        /*09d4*/ 	.word	0xffffffff


	//   ....[101]....
        /*09d8*/ 	.word	0xffffffff


	//   ....[102]....
        /*09dc*/ 	.word	0xffffffff


	//   ....[103]....
        /*09e0*/ 	.word	0xffffffff


	//   ....[104]....
        /*09e4*/ 	.word	0xffffffff


	//   ....[105]....
        /*09e8*/ 	.word	0xffffffff


	//   ....[106]....
        /*09ec*/ 	.word	0xffffffff


	//   ....[107]....
        /*09f0*/ 	.word	0xffffffff


	//   ....[108]....
        /*09f4*/ 	.word	0xffffffff


	//   ....[109]....
        /*09f8*/ 	.word	0xffffffff


	//   ....[110]....
        /*09fc*/ 	.word	0xffffffff


	//   ....[111]....
        /*0a00*/ 	.word	0xffffffff


	//   ....[112]....
        /*0a04*/ 	.word	0xffffffff


	//   ....[113]....
        /*0a08*/ 	.word	0xffffffff


	//   ....[114]....
        /*0a0c*/ 	.word	0xffffffff


	//   ....[115]....
        /*0a10*/ 	.word	0xffffffff


	//   ....[116]....
        /*0a14*/ 	.word	0xffffffff


	//   ....[117]....
        /*0a18*/ 	.word	0xffffffff


	//   ....[118]....
        /*0a1c*/ 	.word	0xffffffff


	//   ....[119]....
        /*0a20*/ 	.word	0xffffffff


	//   ....[120]....
        /*0a24*/ 	.word	0xffffffff


	//   ....[121]....
        /*0a28*/ 	.word	0xffffffff


	//   ....[122]....
        /*0a2c*/ 	.word	0xffffffff


	//   ....[123]....
        /*0a30*/ 	.word	0xffffffff


	//   ....[124]....
        /*0a34*/ 	.word	0xffffffff


	//   ....[125]....
        /*0a38*/ 	.word	0xffffffff


	//   ....[126]....
        /*0a3c*/ 	.word	0xffffffff


	//   ....[127]....
        /*0a40*/ 	.word	0xffffffff


	//   ....[128]....
        /*0a44*/ 	.word	0x0500000f


	//   ....[129]....
        /*0a48*/ 	.word	0x0500000f


	//   ....[130]....
        /*0a4c*/ 	.word	0x0500000f


	//   ....[131]....
        /*0a50*/ 	.word	0x0500000f


	//   ....[132]....
        /*0a54*/ 	.word	0x0500000f


	//   ....[133]....
        /*0a58*/ 	.word	0x0500000f


	//   ....[134]....
        /*0a5c*/ 	.word	0x0500000f


	//   ....[135]....
        /*0a60*/ 	.word	0x0500000f


	//   ....[136]....
        /*0a64*/ 	.word	0x0500000f


	//   ....[137]....
        /*0a68*/ 	.word	0x0500000f


	//   ....[138]....
        /*0a6c*/ 	.word	0x0500000f


	//   ....[139]....
        /*0a70*/ 	.word	0x0500000f


	//   ....[140]....
        /*0a74*/ 	.word	0x0500000f


	//   ....[141]....
        /*0a78*/ 	.word	0x0500000f


	//   ....[142]....
        /*0a7c*/ 	.word	0x0500000f


	//   ....[143]....
        /*0a80*/ 	.word	0x0500000f


	//   ....[144]....
        /*0a84*/ 	.word	0x0500000f


	//   ....[145]....
        /*0a88*/ 	.word	0x0500000f


	//   ....[146]....
        /*0a8c*/ 	.word	0x0500000f


	//   ....[147]....
        /*0a90*/ 	.word	0x0500000f


	//   ....[148]....
        /*0a94*/ 	.word	0x0500000f


	//   ....[149]....
        /*0a98*/ 	.word	0x0500000f


	//   ....[150]....
        /*0a9c*/ 	.word	0x0500000f


	//   ....[151]....
        /*0aa0*/ 	.word	0x0500000f


	//   ....[152]....
        /*0aa4*/ 	.word	0x0500000f


	//   ....[153]....
        /*0aa8*/ 	.word	0x0500000f


	//   ....[154]....
        /*0aac*/ 	.word	0x0500000f


	//   ....[155]....
        /*0ab0*/ 	.word	0x0500000f


	//   ....[156]....
        /*0ab4*/ 	.word	0x0500000f


	//   ....[157]....
        /*0ab8*/ 	.word	0x0500000f


	//   ....[158]....
        /*0abc*/ 	.word	0x0500000f


	//   ....[159]....
        /*0ac0*/ 	.word	0x0500000f


	//   ....[160]....
        /*0ac4*/ 	.word	0x0500000f


	//   ....[161]....
        /*0ac8*/ 	.word	0x0500000f


	//   ....[162]....
        /*0acc*/ 	.word	0x0500000f


	//   ....[163]....
        /*0ad0*/ 	.word	0x0500000f


	//   ....[164]....
        /*0ad4*/ 	.word	0x0500000f


	//   ....[165]....
        /*0ad8*/ 	.word	0x0500000f


	//   ....[166]....
        /*0adc*/ 	.word	0x0500000f


	//   ....[167]....
        /*0ae0*/ 	.word	0x0500000f


	//   ....[168]....
        /*0ae4*/ 	.word	0x0500000f


	//   ....[169]....
        /*0ae8*/ 	.word	0x0500000f


	//   ....[170]....
        /*0aec*/ 	.word	0x0500000f


	//   ....[171]....
        /*0af0*/ 	.word	0x0500000f


	//   ....[172]....
        /*0af4*/ 	.word	0x0500000f


	//   ....[173]....
        /*0af8*/ 	.word	0x0500000f


	//   ....[174]....
        /*0afc*/ 	.word	0x0500000f


	//   ....[175]....
        /*0b00*/ 	.word	0x0500000f


	//   ....[176]....
        /*0b04*/ 	.word	0x0500000f


	//   ....[177]....
        /*0b08*/ 	.word	0x0500000f


	//   ....[178]....
        /*0b0c*/ 	.word	0x0500000f


	//   ....[179]....
        /*0b10*/ 	.word	0x0500000f


	//   ....[180]....
        /*0b14*/ 	.word	0x0500000f


	//----- nvinfo : EIATTR_COOP_GROUP_INSTR_OFFSETS
	.align		4
.L_477:
        /*0b18*/ 	.byte	0x04, 0x28
        /*0b1a*/ 	.short	(.L_479 - .L_478)


	//   ....[0]....
.L_478:
        /*0b1c*/ 	.word	0x00000060


	//   ....[1]....
        /*0b20*/ 	.word	0x000001a0


	//   ....[2]....
        /*0b24*/ 	.word	0x000001f0


	//   ....[3]....
        /*0b28*/ 	.word	0x00000420


	//   ....[4]....
        /*0b2c*/ 	.word	0x00000580


	//   ....[5]....
        /*0b30*/ 	.word	0x000006a0


	//   ....[6]....
        /*0b34*/ 	.word	0x00000800


	//   ....[7]....
        /*0b38*/ 	.word	0x0000bb10


	//   ....[8]....
        /*0b3c*/ 	.word	0x0000c210


	//   ....[9]....
        /*0b40*/ 	.word	0x0000c220


	//   ....[10]....
        /*0b44*/ 	.word	0x0000c230


	//   ....[11]....
        /*0b48*/ 	.word	0x0000c240


	//   ....[12]....
        /*0b4c*/ 	.word	0x0000caa0


	//   ....[13]....
        /*0b50*/ 	.word	0x0000cab0


	//   ....[14]....
        /*0b54*/ 	.word	0x0000cac0


	//   ....[15]....
        /*0b58*/ 	.word	0x0000cad0


	//   ....[16]....
        /*0b5c*/ 	.word	0x0000fbc0


	//   ....[17]....
        /*0b60*/ 	.word	0x0000fbd0


	//   ....[18]....
        /*0b64*/ 	.word	0x0000fbe0


	//   ....[19]....
        /*0b68*/ 	.word	0x0000fbf0


	//   ....[20]....
        /*0b6c*/ 	.word	0x00010240


	//   ....[21]....
        /*0b70*/ 	.word	0x00010250


	//   ....[22]....
        /*0b74*/ 	.word	0x00010260


	//   ....[23]....
        /*0b78*/ 	.word	0x00010270


	//   ....[24]....
        /*0b7c*/ 	.word	0x00014040


	//   ....[25]....
        /*0b80*/ 	.word	0x00014580


	//   ....[26]....
        /*0b84*/ 	.word	0x000152b0


	//   ....[27]....
        /*0b88*/ 	.word	0x000153c0


	//   ....[28]....
        /*0b8c*/ 	.word	0x000158e0


	//   ....[29]....
        /*0b90*/ 	.word	0x00015990


	//   ....[30]....
        /*0b94*/ 	.word	0x00017d10


	//   ....[31]....
        /*0b98*/ 	.word	0x00017ef0


	//   ....[32]....
        /*0b9c*/ 	.word	0x00018db0


	//   ....[33]....
        /*0ba0*/ 	.word	0x00018ec0


	//   ....[34]....
        /*0ba4*/ 	.word	0x000194e0


	//   ....[35]....
        /*0ba8*/ 	.word	0x00019530


	//   ....[36]....
        /*0bac*/ 	.word	0x0001b850


	//   ....[37]....
        /*0bb0*/ 	.word	0x0001b870


	//   ....[38]....
        /*0bb4*/ 	.word	0x0001bc80


	//   ....[39]....
        /*0bb8*/ 	.word	0x0001bcf0


	//   ....[40]....
        /*0bbc*/ 	.word	0x0001dd40


	//   ....[41]....
        /*0bc0*/ 	.word	0x0001df50


	//   ....[42]....
        /*0bc4*/ 	.word	0x0001ee30


	//   ....[43]....
        /*0bc8*/ 	.word	0x0001ef40


	//   ....[44]....
        /*0bcc*/ 	.word	0x0001f550


	//   ....[45]....
        /*0bd0*/ 	.word	0x0001f5a0


	//   ....[46]....
        /*0bd4*/ 	.word	0x00020680


	//   ....[47]....
        /*0bd8*/ 	.word	0x00020700


	//   ....[48]....
        /*0bdc*/ 	.word	0x00020730


	//   ....[49]....
        /*0be0*/ 	.word	0x00020750


	//   ....[50]....
        /*0be4*/ 	.word	0x000217e0


	//   ....[51]....
        /*0be8*/ 	.word	0x000217f0


	//   ....[52]....
        /*0bec*/ 	.word	0x00021800


	//   ....[53]....
        /*0bf0*/ 	.word	0x00021810


	//   ....[54]....
        /*0bf4*/ 	.word	0x00021ec0


	//   ....[55]....
        /*0bf8*/ 	.word	0x00021f00


	//   ....[56]....
        /*0bfc*/ 	.word	0x00021fe0


	//   ....[57]....
        /*0c00*/ 	.word	0x00022000


	//   ....[58]....
        /*0c04*/ 	.word	0x000220c0


	//   ....[59]....
        /*0c08*/ 	.word	0x000220e0


	//   ....[60]....
        /*0c0c*/ 	.word	0x000221b0


	//   ....[61]....
        /*0c10*/ 	.word	0x000221d0


	//   ....[62]....
        /*0c14*/ 	.word	0x000225d0


	//   ....[63]....
        /*0c18*/ 	.word	0x000225f0


	//   ....[64]....
        /*0c1c*/ 	.word	0x00022a30


	//   ....[65]....
        /*0c20*/ 	.word	0x00022a40


	//   ....[66]....
        /*0c24*/ 	.word	0x000236a0


	//   ....[67]....
        /*0c28*/ 	.word	0x000236c0


	//   ....[68]....
        /*0c2c*/ 	.word	0x00023780


	//   ....[69]....
        /*0c30*/ 	.word	0x000237a0


	//   ....[70]....
        /*0c34*/ 	.word	0x00023860


	//   ....[71]....
        /*0c38*/ 	.word	0x00023880


	//   ....[72]....
        /*0c3c*/ 	.word	0x00023950


	//   ....[73]....
        /*0c40*/ 	.word	0x00023970


	//   ....[74]....
        /*0c44*/ 	.word	0x00023ac0


	//   ....[75]....
        /*0c48*/ 	.word	0x00023cd0


	//   ....[76]....
        /*0c4c*/ 	.word	0x00023d00


	//   ....[77]....
        /*0c50*/ 	.word	0x00023d30


	//   ....[78]....
        /*0c54*/ 	.word	0x00023d60


	//   ....[79]....
        /*0c58*/ 	.word	0x00023d90


	//   ....[80]....
        /*0c5c*/ 	.word	0x00023dc0


	//   ....[81]....
        /*0c60*/ 	.word	0x00023f60


	//   ....[82]....
        /*0c64*/ 	.word	0x00023f90


	//   ....[83]....
        /*0c68*/ 	.word	0x00023fc0


	//   ....[84]....
        /*0c6c*/ 	.word	0x00023ff0


	//   ....[85]....
        /*0c70*/ 	.word	0x00024020


	//   ....[86]....
        /*0c74*/ 	.word	0x00024050


	//   ....[87]....
        /*0c78*/ 	.word	0x000240f0


	//   ....[88]....
        /*0c7c*/ 	.word	0x00024120


	//   ....[89]....
        /*0c80*/ 	.word	0x00024130


	//   ....[90]....
        /*0c84*/ 	.word	0x00024160


	//   ....[91]....
        /*0c88*/ 	.word	0x00025b00


	//   ....[92]....
        /*0c8c*/ 	.word	0x00027aa0


	//   ....[93]....
        /*0c90*/ 	.word	0x00028640


	//   ....[94]....
        /*0c94*/ 	.word	0x00028660


	//   ....[95]....
        /*0c98*/ 	.word	0x00028730


	//   ....[96]....
        /*0c9c*/ 	.word	0x00028740


	//   ....[97]....
        /*0ca0*/ 	.word	0x000287e0


	//   ....[98]....
        /*0ca4*/ 	.word	0x000287f0


	//   ....[99]....
        /*0ca8*/ 	.word	0x00028890


	//   ....[100]....
        /*0cac*/ 	.word	0x000288a0


	//   ....[101]....
        /*0cb0*/ 	.word	0x00028940


	//   ....[102]....
        /*0cb4*/ 	.word	0x00028950


	//   ....[103]....
        /*0cb8*/ 	.word	0x000289f0


	//   ....[104]....
        /*0cbc*/ 	.word	0x00028a00


	//   ....[105]....
        /*0cc0*/ 	.word	0x00028aa0


	//   ....[106]....
        /*0cc4*/ 	.word	0x00028ab0


	//   ....[107]....
        /*0cc8*/ 	.word	0x00028b00


	//   ....[108]....
        /*0ccc*/ 	.word	0x00028b40


	//   ....[109]....
        /*0cd0*/ 	.word	0x0002b780


	//   ....[110]....
        /*0cd4*/ 	.word	0x0002b7a0


	//   ....[111]....
        /*0cd8*/ 	.word	0x0002b800


	//   ....[112]....
        /*0cdc*/ 	.word	0x0002b830


	//   ....[113]....
        /*0ce0*/ 	.word	0x0002b860


	//   ....[114]....
        /*0ce4*/ 	.word	0x0002b890


	//   ....[115]....
        /*0ce8*/ 	.word	0x0002b8c0


	//   ....[116]....
        /*0cec*/ 	.word	0x0002b8f0


	//   ....[117]....
        /*0cf0*/ 	.word	0x0002baa0


	//   ....[118]....
        /*0cf4*/ 	.word	0x0002bae0


	//   ....[119]....
        /*0cf8*/ 	.word	0x0002bb10


	//   ....[120]....
        /*0cfc*/ 	.word	0x0002bb40


	//   ....[121]....
        /*0d00*/ 	.word	0x0002bb70


	//   ....[122]....
        /*0d04*/ 	.word	0x0002bba0


	//   ....[123]....
        /*0d08*/ 	.word	0x0002bc70


	//   ....[124]....
        /*0d0c*/ 	.word	0x0002bc90


	//   ....[125]....
        /*0d10*/ 	.word	0x0002bca0


	//   ....[126]....
        /*0d14*/ 	.word	0x0002bd20


	//   ....[127]....
        /*0d18*/ 	.word	0x0002c850


	//   ....[128]....
        /*0d1c*/ 	.word	0x0002ccb0


	//   ....[129]....
        /*0d20*/ 	.word	0x0002cd40


	//   ....[130]....
        /*0d24*/ 	.word	0x0002cd90


	//   ....[131]....
        /*0d28*/ 	.word	0x0002cde0


	//   ....[132]....
        /*0d2c*/ 	.word	0x0002ce80


	//   ....[133]....
        /*0d30*/ 	.word	0x0002cf10


	//   ....[134]....
        /*0d34*/ 	.word	0x0002cf60


	//   ....[135]....
        /*0d38*/ 	.word	0x0002cfb0


	//   ....[136]....
        /*0d3c*/ 	.word	0x0002d0a0


	//   ....[137]....
        /*0d40*/ 	.word	0x0002d130


	//   ....[138]....
        /*0d44*/ 	.word	0x0002d180


	//   ....[139]....
        /*0d48*/ 	.word	0x0002d1d0


	//   ....[140]....
        /*0d4c*/ 	.word	0x0002d260


	//   ....[141]....
        /*0d50*/ 	.word	0x0002d2f0


	//   ....[142]....
        /*0d54*/ 	.word	0x0002d340


	//   ....[143]....
        /*0d58*/ 	.word	0x0002d390


	//   ....[144]....
        /*0d5c*/ 	.word	0x0002d730


	//   ....[145]....
        /*0d60*/ 	.word	0x0002da20


	//   ....[146]....
        /*0d64*/ 	.word	0x0002dba0


	//   ....[147]....
        /*0d68*/ 	.word	0x0002dbf0


	//   ....[148]....
        /*0d6c*/ 	.word	0x0002dca0


	//   ....[149]....
        /*0d70*/ 	.word	0x0002ddb0


	//   ....[150]....
        /*0d74*/ 	.word	0x0002de10


	//   ....[151]....
        /*0d78*/ 	.word	0x0002df20


	//   ....[152]....
        /*0d7c*/ 	.word	0x0002df80


	//   ....[153]....
        /*0d80*/ 	.word	0x0002e090


	//   ....[154]....
        /*0d84*/ 	.word	0x0002e0f0


	//   ....[155]....
        /*0d88*/ 	.word	0x0002e200


	//   ....[156]....
        /*0d8c*/ 	.word	0x0002e260


	//   ....[157]....
        /*0d90*/ 	.word	0x0002e370


	//   ....[158]....
        /*0d94*/ 	.word	0x0002e3d0


	//   ....[159]....
        /*0d98*/ 	.word	0x0002e4e0


	//   ....[160]....
        /*0d9c*/ 	.word	0x0002e540


	//   ....[161]....
        /*0da0*/ 	.word	0x0002e620


	//   ....[162]....
        /*0da4*/ 	.word	0x0002e990


	//   ....[163]....
        /*0da8*/ 	.word	0x0002ea40


	//   ....[164]....
        /*0dac*/ 	.word	0x0002ebc0


	//   ....[165]....
        /*0db0*/ 	.word	0x0002ec50


	//   ....[166]....
        /*0db4*/ 	.word	0x0002ecd0


	//   ....[167]....
        /*0db8*/ 	.word	0x0002ed50


	//   ....[168]....
        /*0dbc*/ 	.word	0x0002edd0


	//   ....[169]....
        /*0dc0*/ 	.word	0x0002ee60


	//   ....[170]....
        /*0dc4*/ 	.word	0x0002ef00


	//   ....[171]....
        /*0dc8*/ 	.word	0x0002efc0


	//   ....[172]....
        /*0dcc*/ 	.word	0x0002f040


	//   ....[173]....
        /*0dd0*/ 	.word	0x0002f0c0


	//   ....[174]....
        /*0dd4*/ 	.word	0x0002f140


	//   ....[175]....
        /*0dd8*/ 	.word	0x0002f1d0


	//   ....[176]....
        /*0ddc*/ 	.word	0x0002f250


	//   ....[177]....
        /*0de0*/ 	.word	0x0002f300


	//   ....[178]....
        /*0de4*/ 	.word	0x0002f350


	//   ....[179]....
        /*0de8*/ 	.word	0x0002f410


	//   ....[180]....
        /*0dec*/ 	.word	0x0002f540


	//----- nvinfo : EIATTR_REG_RECONFIG
	.align		4
.L_479:
        /*0df0*/ 	.byte	0x01, 0x54
	.zero		2


	//----- nvinfo : EIATTR_SYSCALL_OFFSETS
	.align		4
        /*0df4*/ 	.byte	0x04, 0x46
        /*0df6*/ 	.short	(.L_481 - .L_480)


	//   ....[0]....
.L_480:
        /*0df8*/ 	.word	0x00002310


	//   ....[1]....
        /*0dfc*/ 	.word	0x00002460


	//   ....[2]....
        /*0e00*/ 	.word	0x0000bcb0


	//   ....[3]....
        /*0e04*/ 	.word	0x0000bfd0


	//   ....[4]....
        /*0e08*/ 	.word	0x000276d0


	//   ....[5]....
        /*0e0c*/ 	.word	0x00027820


	//   ....[6]....
        /*0e10*/ 	.word	0x00027910


	//   ....[7]....
        /*0e14*/ 	.word	0x000281b0


	//----- nvinfo : EIATTR_MBARRIER_INSTR_OFFSETS
	.align		4
.L_481:
        /*0e18*/ 	.byte	0x04, 0x39
        /*0e1a*/ 	.short	(.L_483 - .L_482)


	//   ....[0]....
.L_482:
        /*0e1c*/ 	.word	0x000002d0
        /*0e20*/ 	.word	0x000000ff
        /*0e24*/ 	.word	0x0002a800
        /*0e28*/ 	.short	0x0100
        /*0e2a*/ 	.byte	0x08
	.zero		1


	//   ....[1]....
        /*0e2c*/ 	.word	0x000002e0
        /*0e30*/ 	.word	0x000000ff
        /*0e34*/ 	.word	0x0002a820
        /*0e38*/ 	.short	0x0100
        /*0e3a*/ 	.byte	0x08
	.zero		1


	//   ....[2]....
        /*0e3c*/ 	.word	0x000003d0
        /*0e40*/ 	.word	0x000000ff
        /*0e44*/ 	.word	0x0002a830
        /*0e48*/ 	.short	0x0100
        /*0e4a*/ 	.byte	0x08
	.zero		1


	//   ....[3]....
        /*0e4c*/ 	.word	0x000003e0
        /*0e50*/ 	.word	0x000000ff
        /*0e54*/ 	.word	0x0002a840
        /*0e58*/ 	.short	0x0100
        /*0e5a*/ 	.byte	0x08
	.zero		1


	//   ....[4]....
        /*0e5c*/ 	.word	0x000003f0
        /*0e60*/ 	.word	0x000000ff
        /*0e64*/ 	.word	0x0002a838
        /*0e68*/ 	.short	0x0100
        /*0e6a*/ 	.byte	0x08
	.zero		1


	//   ....[5]....
        /*0e6c*/ 	.word	0x00000400
        /*0e70*/ 	.word	0x000000ff
        /*0e74*/ 	.word	0x0002a848
        /*0e78*/ 	.short	0x0100
        /*0e7a*/ 	.byte	0x08
	.zero		1


	//   ....[6]....
        /*0e7c*/ 	.word	0x00000530
        /*0e80*/ 	.word	0x000000ff
        /*0e84*/ 	.word	0x0002a850
        /*0e88*/ 	.short	0x0100
        /*0e8a*/ 	.byte	0x08
	.zero		1


	//   ....[7]....
        /*0e8c*/ 	.word	0x00000540
        /*0e90*/ 	.word	0x000000ff
        /*0e94*/ 	.word	0x0002a860
        /*0e98*/ 	.short	0x0100
        /*0e9a*/ 	.byte	0x08
	.zero		1


	//   ....[8]....
        /*0e9c*/ 	.word	0x00000550
        /*0ea0*/ 	.word	0x000000ff
        /*0ea4*/ 	.word	0x0002a858
        /*0ea8*/ 	.short	0x0100
        /*0eaa*/ 	.byte	0x08
	.zero		1


	//   ....[9]....
        /*0eac*/ 	.word	0x00000560
        /*0eb0*/ 	.word	0x000000ff
        /*0eb4*/ 	.word	0x0002a868
        /*0eb8*/ 	.short	0x0100
        /*0eba*/ 	.byte	0x08
	.zero		1


	//   ....[10]....
        /*0ebc*/ 	.word	0x00000650
        /*0ec0*/ 	.word	0x000000ff
        /*0ec4*/ 	.word	0x0002a870
        /*0ec8*/ 	.short	0x0100
        /*0eca*/ 	.byte	0x06
	.zero		1


	//   ....[11]....
        /*0ecc*/ 	.word	0x00000660
        /*0ed0*/ 	.word	0x000000ff
        /*0ed4*/ 	.word	0x0002a880
        /*0ed8*/ 	.short	0x0100
        /*0eda*/ 	.byte	0x06
	.zero		1


	//   ....[12]....
        /*0edc*/ 	.word	0x00000670
        /*0ee0*/ 	.word	0x000000ff
        /*0ee4*/ 	.word	0x0002a878
        /*0ee8*/ 	.short	0x0100
        /*0eea*/ 	.byte	0x06
	.zero		1


	//   ....[13]....
        /*0eec*/ 	.word	0x00000680
        /*0ef0*/ 	.word	0x000000ff
        /*0ef4*/ 	.word	0x0002a888
        /*0ef8*/ 	.short	0x0100
        /*0efa*/ 	.byte	0x06
	.zero		1


	//   ....[14]....
        /*0efc*/ 	.word	0x000007b0
        /*0f00*/ 	.word	0x000000ff
        /*0f04*/ 	.word	0x0002a890
        /*0f08*/ 	.short	0x0100
        /*0f0a*/ 	.byte	0x08
	.zero		1


	//   ....[15]....
        /*0f0c*/ 	.word	0x000007c0
        /*0f10*/ 	.word	0x000000ff
        /*0f14*/ 	.word	0x0002a8a0
        /*0f18*/ 	.short	0x0100
        /*0f1a*/ 	.byte	0x08
	.zero		1


	//   ....[16]....
        /*0f1c*/ 	.word	0x000007d0
        /*0f20*/ 	.word	0x000000ff
        /*0f24*/ 	.word	0x0002a898
        /*0f28*/ 	.short	0x0100
        /*0f2a*/ 	.byte	0x08
	.zero		1


	//   ....[17]....
        /*0f2c*/ 	.word	0x000007e0
        /*0f30*/ 	.word	0x000000ff
        /*0f34*/ 	.word	0x0002a8a8
        /*0f38*/ 	.short	0x0100
        /*0f3a*/ 	.byte	0x08
	.zero		1


	//   ....[18]....
        /*0f3c*/ 	.word	0x00000910
        /*0f40*/ 	.word	0x000000ff
        /*0f44*/ 	.word	0x0002a8b0
        /*0f48*/ 	.short	0x0100
        /*0f4a*/ 	.byte	0x08
	.zero		1


	//   ....[19]....
        /*0f4c*/ 	.word	0x00000920
        /*0f50*/ 	.word	0x000000ff
        /*0f54*/ 	.word	0x0002a8c0
        /*0f58*/ 	.short	0x0100
        /*0f5a*/ 	.byte	0x08
	.zero		1


	//   ....[20]....
        /*0f5c*/ 	.word	0x00000930
        /*0f60*/ 	.word	0x000000ff
        /*0f64*/ 	.word	0x0002a8b8
        /*0f68*/ 	.short	0x0100
        /*0f6a*/ 	.byte	0x08
	.zero		1


	//   ....[21]....
        /*0f6c*/ 	.word	0x00000940
        /*0f70*/ 	.word	0x000000ff
        /*0f74*/ 	.word	0x0002a8c8
        /*0f78*/ 	.short	0x0100
        /*0f7a*/ 	.byte	0x08
	.zero		1


	//   ....[22]....
        /*0f7c*/ 	.word	0x00003f40
        /*0f80*/ 	.word	0x00000003
        /*0f84*/ 	.word	0x0002a890
        /*0f88*/ 	.short	0x010a
        /*0f8a*/ 	.byte	0x3f
	.zero		1


	//   ....[23]....
        /*0f8c*/ 	.word	0x00007540
        /*0f90*/ 	.word	0x00000003
        /*0f94*/ 	.word	0x0002a890
        /*0f98*/ 	.short	0x010a
        /*0f9a*/ 	.byte	0x3f
	.zero		1


	//   ....[24]....
        /*0f9c*/ 	.word	0x0000a8d0
        /*0fa0*/ 	.word	0x00000003
        /*0fa4*/ 	.word	0x0002a890
        /*0fa8*/ 	.short	0x010a
        /*0faa*/ 	.byte	0x3f
	.zero		1


	//   ....[25]....
        /*0fac*/ 	.word	0x0000aca0
        /*0fb0*/ 	.word	0x0000001c
        /*0fb4*/ 	.word	0x00000000
        /*0fb8*/ 	.short	0x0101
        /*0fba*/ 	.byte	0x3f
	.zero		1


	//   ....[26]....
        /*0fbc*/ 	.word	0x0000ace0
        /*0fc0*/ 	.word	0x00000003
        /*0fc4*/ 	.word	0x0002a8b0
        /*0fc8*/ 	.short	0x010a
        /*0fca*/ 	.byte	0x3f
	.zero		1


	//   ....[27]....
        /*0fcc*/ 	.word	0x0000b180
        /*0fd0*/ 	.word	0x00000003
        /*0fd4*/ 	.word	0x00000000
        /*0fd8*/ 	.short	0x0101
        /*0fda*/ 	.byte	0x3f
	.zero		1


	//   ....[28]....
        /*0fdc*/ 	.word	0x0000bd30
        /*0fe0*/ 	.word	0x00000002
        /*0fe4*/ 	.word	0x0002a800
        /*0fe8*/ 	.short	0x010a
        /*0fea*/ 	.byte	0x3f
	.zero		1


	//   ....[29]....
        /*0fec*/ 	.word	0x0000bd80
        /*0ff0*/ 	.word	0x00000002
        /*0ff4*/ 	.word	0x0002a800
        /*0ff8*/ 	.short	0x010a
        /*0ffa*/ 	.byte	0x3f
	.zero		1


	//   ....[30]....
        /*0ffc*/ 	.word	0x0000d1b0
        /*1000*/ 	.word	0x00000002
        /*1004*/ 	.word	0x0002a800
        /*1008*/ 	.short	0x010a
        /*100a*/ 	.byte	0x3f
	.zero		1


	//   ....[31]....
        /*100c*/ 	.word	0x000106b0
        /*1010*/ 	.word	0x00000002
        /*1014*/ 	.word	0x0002a800
        /*1018*/ 	.short	0x010a
        /*101a*/ 	.byte	0x3f
	.zero		1


	//   ....[32]....
        /*101c*/ 	.word	0x000132a0
        /*1020*/ 	.word	0x0000000e
        /*1024*/ 	.word	0x0002a830
        /*1028*/ 	.short	0x010a
        /*102a*/ 	.byte	0x3f
	.zero		1


	//   ....[33]....
        /*102c*/ 	.word	0x00013310
        /*1030*/ 	.word	0x0000000e
        /*1034*/ 	.word	0x0002a830
        /*1038*/ 	.short	0x010a
        /*103a*/ 	.byte	0x3f
	.zero		1


	//   ....[34]....
        /*103c*/ 	.word	0x00014020
        /*1040*/ 	.word	0x00000004
        /*1044*/ 	.word	0x00000000
        /*1048*/ 	.short	0x0101
        /*104a*/ 	.byte	0x3f
	.zero		1


	//   ....[35]....
        /*104c*/ 	.word	0x00016770
        /*1050*/ 	.word	0x000000cd
        /*1054*/ 	.word	0x0002a830
        /*1058*/ 	.short	0x010a
        /*105a*/ 	.byte	0x3f
	.zero		1


	//   ....[36]....
        /*105c*/ 	.word	0x000167f0
        /*1060*/ 	.word	0x000000cd
        /*1064*/ 	.word	0x0002a830
        /*1068*/ 	.short	0x010a
        /*106a*/ 	.byte	0x3f
	.zero		1


	//   ....[37]....
        /*106c*/ 	.word	0x00017290
        /*1070*/ 	.word	0x00000014
        /*1074*/ 	.word	0x0002a850
        /*1078*/ 	.short	0x010a
        /*107a*/ 	.byte	0x3f
	.zero		1


	//   ....[38]....
        /*107c*/ 	.word	0x000172e0
        /*1080*/ 	.word	0x00000014
        /*1084*/ 	.word	0x0002a850
        /*1088*/ 	.short	0x010a
        /*108a*/ 	.byte	0x3f
	.zero		1


	//   ....[39]....
        /*108c*/ 	.word	0x00017d30
        /*1090*/ 	.word	0x000000cd
        /*1094*/ 	.word	0x00000000
        /*1098*/ 	.short	0x0101
        /*109a*/ 	.byte	0x3f
	.zero		1


	//   ....[40]....
        /*109c*/ 	.word	0x00019930
        /*10a0*/ 	.word	0x00000066
        /*10a4*/ 	.word	0x00000000
        /*10a8*/ 	.short	0x0101
        /*10aa*/ 	.byte	0x3f
	.zero		1


	//   ....[41]....
        /*10ac*/ 	.word	0x0001a290
        /*10b0*/ 	.word	0x00000004
        /*10b4*/ 	.word	0x0002a830
        /*10b8*/ 	.short	0x010a
        /*10ba*/ 	.byte	0x3f
	.zero		1


	//   ....[42]....
        /*10bc*/ 	.word	0x0001a310
        /*10c0*/ 	.word	0x00000004
        /*10c4*/ 	.word	0x0002a830
        /*10c8*/ 	.short	0x010a
        /*10ca*/ 	.byte	0x3f
	.zero		1


	//   ....[43]....
        /*10cc*/ 	.word	0x0001adb0
        /*10d0*/ 	.word	0x00000014
        /*10d4*/ 	.word	0x0002a850
        /*10d8*/ 	.short	0x010a
        /*10da*/ 	.byte	0x3f
	.zero		1


	//   ....[44]....
        /*10dc*/ 	.word	0x0001ae00
        /*10e0*/ 	.word	0x00000014
        /*10e4*/ 	.word	0x0002a850
        /*10e8*/ 	.short	0x010a
        /*10ea*/ 	.byte	0x3f
	.zero		1


	//   ....[45]....
        /*10ec*/ 	.word	0x0001c160
        /*10f0*/ 	.word	0x00000009
        /*10f4*/ 	.word	0x00000000
        /*10f8*/ 	.short	0x0101
        /*10fa*/ 	.byte	0x3f
	.zero		1


	//   ....[46]....
        /*10fc*/ 	.word	0x0001c190
        /*1100*/ 	.word	0x00000014
        /*1104*/ 	.word	0x00000000
        /*1108*/ 	.short	0x0101
        /*110a*/ 	.byte	0x3f
	.zero		1


	//   ....[47]....
        /*110c*/ 	.word	0x0001c7d0
        /*1110*/ 	.word	0x00000004
        /*1114*/ 	.word	0x0002a830
        /*1118*/ 	.short	0x010a
        /*111a*/ 	.byte	0x3f
	.zero		1


	//   ....[48]....
        /*111c*/ 	.word	0x0001c850
        /*1120*/ 	.word	0x00000004
        /*1124*/ 	.word	0x0002a830
        /*1128*/ 	.short	0x010a
        /*112a*/ 	.byte	0x3f
	.zero		1


	//   ....[49]....
        /*112c*/ 	.word	0x0001d2f0
        /*1130*/ 	.word	0x0000000e
        /*1134*/ 	.word	0x0002a850
        /*1138*/ 	.short	0x010a
        /*113a*/ 	.byte	0x3f
	.zero		1


	//   ....[50]....
        /*113c*/ 	.word	0x0001d340
        /*1140*/ 	.word	0x0000000e
        /*1144*/ 	.word	0x0002a850
        /*1148*/ 	.short	0x010a
        /*114a*/ 	.byte	0x3f
	.zero		1


	//   ....[51]....
        /*114c*/ 	.word	0x0001dd50
        /*1150*/ 	.word	0x00000004
        /*1154*/ 	.word	0x00000000
        /*1158*/ 	.short	0x0101
        /*115a*/ 	.byte	0x3f
	.zero		1


	//   ....[52]....
        /*115c*/ 	.word	0x0001f9d0
        /*1160*/ 	.word	0x00000063
        /*1164*/ 	.word	0x00000000
        /*1168*/ 	.short	0x0101
        /*116a*/ 	.byte	0x3f
	.zero		1


	//   ....[53]....
        /*116c*/ 	.word	0x00020340
        /*1170*/ 	.word	0x0000000d
        /*1174*/ 	.word	0x0002a850
        /*1178*/ 	.short	0x010a
        /*117a*/ 	.byte	0x3f
	.zero		1


	//   ....[54]....
        /*117c*/ 	.word	0x000203e0
        /*1180*/ 	.word	0x0000000d
        /*1184*/ 	.word	0x0002a850
        /*1188*/ 	.short	0x010a
        /*118a*/ 	.byte	0x3f
	.zero		1


	//   ....[55]....
        /*118c*/ 	.word	0x000208c0
        /*1190*/ 	.word	0x0000000c
        /*1194*/ 	.word	0x00000000
        /*1198*/ 	.short	0x0101
        /*119a*/ 	.byte	0x3f
	.zero		1


	//   ....[56]....
        /*119c*/ 	.word	0x00021ef0
        /*11a0*/ 	.word	0x00000000
        /*11a4*/ 	.word	0x00000000
        /*11a8*/ 	.short	0x0101
        /*11aa*/ 	.byte	0x3f
	.zero		1


	//   ....[57]....
        /*11ac*/ 	.word	0x000225e0
        /*11b0*/ 	.word	0x00000006
        /*11b4*/ 	.word	0x00000000
        /*11b8*/ 	.short	0x0101
        /*11ba*/ 	.byte	0x3f
	.zero		1


	//   ....[58]....
        /*11bc*/ 	.word	0x00025be0
        /*11c0*/ 	.word	0x00000013
        /*11c4*/ 	.word	0x0002a820
        /*11c8*/ 	.short	0x010a
        /*11ca*/ 	.byte	0x3f
	.zero		1


	//   ....[59]....
        /*11cc*/ 	.word	0x00025cb0
        /*11d0*/ 	.word	0x00000006
        /*11d4*/ 	.word	0x0002a8a0
        /*11d8*/ 	.short	0x010a
        /*11da*/ 	.byte	0x3f
	.zero		1


	//   ....[60]....
        /*11dc*/ 	.word	0x000260c0
        /*11e0*/ 	.word	0x00000006
        /*11e4*/ 	.word	0x0002a8c0
        /*11e8*/ 	.short	0x010a
        /*11ea*/ 	.byte	0x3f
	.zero		1


	//   ....[61]....
        /*11ec*/ 	.word	0x00026560
        /*11f0*/ 	.word	0x00000008
        /*11f4*/ 	.word	0x0002a8a0
        /*11f8*/ 	.short	0x010a
        /*11fa*/ 	.byte	0x3f
	.zero		1


	//   ....[62]....
        /*11fc*/ 	.word	0x00026960
        /*1200*/ 	.word	0x00000008
        /*1204*/ 	.word	0x0002a8c0
        /*1208*/ 	.short	0x010a
        /*120a*/ 	.byte	0x3f
	.zero		1


	//   ....[63]....
        /*120c*/ 	.word	0x00027d00
        /*1210*/ 	.word	0x00000000
        /*1214*/ 	.word	0x0002a840
        /*1218*/ 	.short	0x010a
        /*121a*/ 	.byte	0x3f
	.zero		1


	//   ....[64]....
        /*121c*/ 	.word	0x00028c30
        /*1220*/ 	.word	0x00000013
        /*1224*/ 	.word	0x0002a800
        /*1228*/ 	.short	0x0107
        /*122a*/ 	.byte	0x3f
	.zero		1


	//   ....[65]....
        /*122c*/ 	.word	0x00028d30
        /*1230*/ 	.word	0x00000013
        /*1234*/ 	.word	0x0002a800
        /*1238*/ 	.short	0x0101
        /*123a*/ 	.byte	0x3f
	.zero		1


	//   ....[66]....
        /*123c*/ 	.word	0x00028d50
        /*1240*/ 	.word	0x00000013
        /*1244*/ 	.word	0x0002a820
        /*1248*/ 	.short	0x010a
        /*124a*/ 	.byte	0x3f
	.zero		1


	//   ....[67]....
        /*124c*/ 	.word	0x00029170
        /*1250*/ 	.word	0x00000003
        /*1254*/ 	.word	0x0002a840
        /*1258*/ 	.short	0x010a
        /*125a*/ 	.byte	0x3f
	.zero		1


	//   ....[68]....
        /*125c*/ 	.word	0x000295f0
        /*1260*/ 	.word	0x00000002
        /*1264*/ 	.word	0x0002a860
        /*1268*/ 	.short	0x010a
        /*126a*/ 	.byte	0x3f
	.zero		1


	//   ....[69]....
        /*126c*/ 	.word	0x00029c90
        /*1270*/ 	.word	0x00000003
        /*1274*/ 	.word	0x0002a840
        /*1278*/ 	.short	0x010a
        /*127a*/ 	.byte	0x3f
	.zero		1


	//   ....[70]....
        /*127c*/ 	.word	0x0002a110
        /*1280*/ 	.word	0x00000002
        /*1284*/ 	.word	0x0002a860
        /*1288*/ 	.short	0x010a
        /*128a*/ 	.byte	0x3f
	.zero		1


	//   ....[71]....
        /*128c*/ 	.word	0x0002a720
        /*1290*/ 	.word	0x00000003
        /*1294*/ 	.word	0x0002a840
        /*1298*/ 	.short	0x010a
        /*129a*/ 	.byte	0x3f
	.zero		1


	//   ....[72]....
        /*129c*/ 	.word	0x0002ab90
        /*12a0*/ 	.word	0x00000002
        /*12a4*/ 	.word	0x0002a860
        /*12a8*/ 	.short	0x010a
        /*12aa*/ 	.byte	0x3f
	.zero		1


	//   ....[73]....
        /*12ac*/ 	.word	0x0002b130
        /*12b0*/ 	.word	0x00000000
        /*12b4*/ 	.word	0x0002a860
        /*12b8*/ 	.short	0x010a
        /*12ba*/ 	.byte	0x3f
	.zero		1


	//   ....[74]....
        /*12bc*/ 	.word	0x0002c7d0
        /*12c0*/ 	.word	0x00000000
        /*12c4*/ 	.word	0x0002a820
        /*12c8*/ 	.short	0x010a
        /*12ca*/ 	.byte	0x3f
	.zero		1


	//   ....[75]....
        /*12cc*/ 	.word	0x0002c9a0
        /*12d0*/ 	.word	0x00000006
        /*12d4*/ 	.word	0x00000000
        /*12d8*/ 	.short	0x010a
        /*12da*/ 	.byte	0x3f
	.zero		1


	//   ....[76]....
        /*12dc*/ 	.word	0x0002ca10
        /*12e0*/ 	.word	0x00000007
        /*12e4*/ 	.word	0x00000000
        /*12e8*/ 	.short	0x010a
        /*12ea*/ 	.byte	0x3f
	.zero		1


	//   ....[77]....
        /*12ec*/ 	.word	0x0002ca80
        /*12f0*/ 	.word	0x00000004
        /*12f4*/ 	.word	0x00000000
        /*12f8*/ 	.short	0x010a
        /*12fa*/ 	.byte	0x3f
	.zero		1


	//   ....[78]....
        /*12fc*/ 	.word	0x0002cab0
        /*1300*/ 	.word	0x00000003
        /*1304*/ 	.word	0x00000000
        /*1308*/ 	.short	0x010a
        /*130a*/ 	.byte	0x3f
	.zero		1


	//   ....[79]....
        /*130c*/ 	.word	0x0002cb10
        /*1310*/ 	.word	0x00000003
        /*1314*/ 	.word	0x0002a890
        /*1318*/ 	.short	0x010a
        /*131a*/ 	.byte	0x3f
	.zero		1


	//   ....[80]....
        /*131c*/ 	.word	0x0002cb60
        /*1320*/ 	.word	0x00000003
        /*1324*/ 	.word	0x0002a890
        /*1328*/ 	.short	0x010a
        /*132a*/ 	.byte	0x3f
	.zero		1


	//   ....[81]....
        /*132c*/ 	.word	0x0002cbb0
        /*1330*/ 	.word	0x00000003
        /*1334*/ 	.word	0x0002a890
        /*1338*/ 	.short	0x010a
        /*133a*/ 	.byte	0x3f
	.zero		1


	//   ....[82]....
        /*133c*/ 	.word	0x0002cc00
        /*1340*/ 	.word	0x00000003
        /*1344*/ 	.word	0x0002a8b0
        /*1348*/ 	.short	0x010a
        /*134a*/ 	.byte	0x3f
	.zero		1


	//   ....[83]....
        /*134c*/ 	.word	0x0002cff0
        /*1350*/ 	.word	0x00000002
        /*1354*/ 	.word	0x0002a800
        /*1358*/ 	.short	0x010a
        /*135a*/ 	.byte	0x3f
	.zero		1


	//   ....[84]....
        /*135c*/ 	.word	0x0002d3d0
        /*1360*/ 	.word	0x00000002
        /*1364*/ 	.word	0x0002a800
        /*1368*/ 	.short	0x010a
        /*136a*/ 	.byte	0x3f
	.zero		1


	//   ....[85]....
        /*136c*/ 	.word	0x0002d420
        /*1370*/ 	.word	0x0000000e
        /*1374*/ 	.word	0x0002a830
        /*1378*/ 	.short	0x010a
        /*137a*/ 	.byte	0x3f
	.zero		1


	//   ....[86]....
        /*137c*/ 	.word	0x0002d470
        /*1380*/ 	.word	0x000000cd
        /*1384*/ 	.word	0x0002a830
        /*1388*/ 	.short	0x010a
        /*138a*/ 	.byte	0x3f
	.zero		1


	//   ....[87]....
        /*138c*/ 	.word	0x0002d4c0
        /*1390*/ 	.word	0x00000014
        /*1394*/ 	.word	0x0002a850
        /*1398*/ 	.short	0x010a
        /*139a*/ 	.byte	0x3f
	.zero		1


	//   ....[88]....
        /*139c*/ 	.word	0x0002d510
        /*13a0*/ 	.word	0x00000004
        /*13a4*/ 	.word	0x0002a830
        /*13a8*/ 	.short	0x010a
        /*13aa*/ 	.byte	0x3f
	.zero		1


	//   ....[89]....
        /*13ac*/ 	.word	0x0002d560
        /*13b0*/ 	.word	0x00000014
        /*13b4*/ 	.word	0x0002a850
        /*13b8*/ 	.short	0x010a
        /*13ba*/ 	.byte	0x3f
	.zero		1


	//   ....[90]....
        /*13bc*/ 	.word	0x0002d5b0
        /*13c0*/ 	.word	0x00000004
        /*13c4*/ 	.word	0x0002a830
        /*13c8*/ 	.short	0x010a
        /*13ca*/ 	.byte	0x3f
	.zero		1


	//   ....[91]....
        /*13cc*/ 	.word	0x0002d600
        /*13d0*/ 	.word	0x0000000e
        /*13d4*/ 	.word	0x0002a850
        /*13d8*/ 	.short	0x010a
        /*13da*/ 	.byte	0x3f
	.zero		1


	//   ....[92]....
        /*13dc*/ 	.word	0x0002d650
        /*13e0*/ 	.word	0x0000000d
        /*13e4*/ 	.word	0x0002a850
        /*13e8*/ 	.short	0x010a
        /*13ea*/ 	.byte	0x3f
	.zero		1


	//   ....[93]....
        /*13ec*/ 	.word	0x0002d800
        /*13f0*/ 	.word	0x00000013
        /*13f4*/ 	.word	0x0002a820
        /*13f8*/ 	.short	0x010a
        /*13fa*/ 	.byte	0x3f
	.zero		1


	//   ....[94]....
        /*13fc*/ 	.word	0x0002d850
        /*1400*/ 	.word	0x00000006
        /*1404*/ 	.word	0x0002a8a0
        /*1408*/ 	.short	0x010a
        /*140a*/ 	.byte	0x3f
	.zero		1


	//   ....[95]....
        /*140c*/ 	.word	0x0002d8a0
        /*1410*/ 	.word	0x00000006
        /*1414*/ 	.word	0x0002a8c0
        /*1418*/ 	.short	0x010a
        /*141a*/ 	.byte	0x3f
	.zero		1


	//   ....[96]....
        /*141c*/ 	.word	0x0002d8f0
        /*1420*/ 	.word	0x00000008
        /*1424*/ 	.word	0x0002a8a0
        /*1428*/ 	.short	0x010a
        /*142a*/ 	.byte	0x3f
	.zero		1


	//   ....[97]....
        /*142c*/ 	.word	0x0002d940
        /*1430*/ 	.word	0x00000008
        /*1434*/ 	.word	0x0002a8c0
        /*1438*/ 	.short	0x010a
        /*143a*/ 	.byte	0x3f
	.zero		1


	//   ....[98]....
        /*143c*/ 	.word	0x0002dae0
        /*1440*/ 	.word	0x00000000
        /*1444*/ 	.word	0x0002a840
        /*1448*/ 	.short	0x010a
        /*144a*/ 	.byte	0x3f
	.zero		1


	//   ....[99]....
        /*144c*/ 	.word	0x0002e6a0
        /*1450*/ 	.word	0x00000013
        /*1454*/ 	.word	0x0002a820
        /*1458*/ 	.short	0x010a
        /*145a*/ 	.byte	0x3f
	.zero		1


	//   ....[100]....
        /*145c*/ 	.word	0x0002e6f0
        /*1460*/ 	.word	0x00000003
        /*1464*/ 	.word	0x0002a840
        /*1468*/ 	.short	0x010a
        /*146a*/ 	.byte	0x3f
	.zero		1


	//   ....[101]....
        /*146c*/ 	.word	0x0002e740
        /*1470*/ 	.word	0x00000002
        /*1474*/ 	.word	0x0002a860
        /*1478*/ 	.short	0x010a
        /*147a*/ 	.byte	0x3f
	.zero		1


	//   ....[102]....
        /*147c*/ 	.word	0x0002e790
        /*1480*/ 	.word	0x00000003
        /*1484*/ 	.word	0x0002a840
        /*1488*/ 	.short	0x010a
        /*148a*/ 	.byte	0x3f
	.zero		1


	//   ....[103]....
        /*148c*/ 	.word	0x0002e7e0
        /*1490*/ 	.word	0x00000002
        /*1494*/ 	.word	0x0002a860
        /*1498*/ 	.short	0x010a
        /*149a*/ 	.byte	0x3f
	.zero		1


	//   ....[104]....
        /*149c*/ 	.word	0x0002e830
        /*14a0*/ 	.word	0x00000003
        /*14a4*/ 	.word	0x0002a840
        /*14a8*/ 	.short	0x010a
        /*14aa*/ 	.byte	0x3f
	.zero		1


	//   ....[105]....
        /*14ac*/ 	.word	0x0002e880
        /*14b0*/ 	.word	0x00000002
        /*14b4*/ 	.word	0x0002a860
        /*14b8*/ 	.short	0x010a
        /*14ba*/ 	.byte	0x3f
	.zero		1


	//   ....[106]....
        /*14bc*/ 	.word	0x0002e8d0
        /*14c0*/ 	.word	0x00000000
        /*14c4*/ 	.word	0x0002a860
        /*14c8*/ 	.short	0x010a
        /*14ca*/ 	.byte	0x3f
	.zero		1


	//   ....[107]....
        /*14cc*/ 	.word	0x0002f460
        /*14d0*/ 	.word	0x00000000
        /*14d4*/ 	.word	0x0002a820
        /*14d8*/ 	.short	0x010a
        /*14da*/ 	.byte	0x3f
	.zero		1


	//   ....[108]....
        /*14dc*/ 	.word	0x0002f600
        /*14e0*/ 	.word	0x00000006
        /*14e4*/ 	.word	0x00000000
        /*14e8*/ 	.short	0x010a
        /*14ea*/ 	.byte	0x3f
	.zero		1


	//   ....[109]....
        /*14ec*/ 	.word	0x0002f650
        /*14f0*/ 	.word	0x00000007
        /*14f4*/ 	.word	0x00000000
        /*14f8*/ 	.short	0x010a
        /*14fa*/ 	.byte	0x3f
	.zero		1


	//   ....[110]....
        /*14fc*/ 	.word	0x0002f6a0
        /*1500*/ 	.word	0x00000004
        /*1504*/ 	.word	0x00000000
        /*1508*/ 	.short	0x010a
        /*150a*/ 	.byte	0x3f
	.zero		1


	//----- nvinfo : EIATTR_NUM_MBARRIERS
	.align		4
.L_483:
        /*150c*/ 	.byte	0x03, 0x38
        /*150e*/ 	.short	0x0016


	//----- nvinfo : EIATTR_EXIT_INSTR_OFFSETS
	.align		4
        /*1510*/ 	.byte	0x04, 0x1c
        /*1512*/ 	.short	(.L_485 - .L_484)


	//   ....[0]....
.L_484:
        /*1514*/ 	.word	0x0002cb00


	//----- nvinfo : EIATTR_MAX_THREADS
	.align		4
.L_485:
        /*1518*/ 	.byte	0x04, 0x05
        /*151a*/ 	.short	(.L_487 - .L_486)
.L_486:
        /*151c*/ 	.word	0x00000180
        /*1520*/ 	.word	0x00000001
        /*1524*/ 	.word	0x00000001


	//----- nvinfo : EIATTR_CRS_STACK_SIZE
	.align		4
.L_487:
        /*1528*/ 	.byte	0x04, 0x1e
        /*152a*/ 	.short	(.L_489 - .L_488)
.L_488:
        /*152c*/ 	.word	0x00000000


	//----- nvinfo : EIATTR_CBANK_PARAM_SIZE
	.align		4
.L_489:
        /*1530*/ 	.byte	0x03, 0x19
        /*1532*/ 	.short	0x0af0


	//----- nvinfo : EIATTR_PARAM_CBANK
	.align		4
        /*1534*/ 	.byte	0x04, 0x0a
        /*1536*/ 	.short	(.L_491 - .L_490)
	.align		4
.L_490:
        /*1538*/ 	.word	index@(.nv.constant0._ZN7cutlass13device_kernelIN5flash11enable_sm90INS1_16FlashAttnFwdSm90INS1_25CollectiveMainloopFwdSm90ILi2EN4cute5tupleIJNS5_1CILi1EEES8_S8_EEENS6_IJNS7_ILi128EEENS7_ILi96EEENS7_ILi192EEEEEELi128ENS_10bfloat16_tEfNS_4arch4Sm90ELb0ELb1ELb1ELb1ELb0ELb1ELb0ELb1ELb1ELb1ELb1ELb0EEENS1_21CollectiveEpilogueFwdINS6_IJSA_SA_SB_EEES9_SE_SG_Li256ELb1ELb1ELb1ELb0EEENS1_36VarlenDynamicPersistentTileSchedulerILi128ELi96ELi256ELi128ELb1ELb1ELb1ELb1ELb0ELb1EEEEEEEEEvNT_6ParamsE)
        /*153c*/ 	.short	0x0210
        /*153e*/ 	.short	0x0af0


	//----- nvinfo : EIATTR_SW_WAR
	.align		4
.L_491:
        /*1540*/ 	.byte	0x04, 0x36
        /*1542*/ 	.short	(.L_493 - .L_492)
.L_492:
        /*1544*/ 	.word	0x00000008
.L_493:


//--------------------- .nv.info._ZN7cutlass13device_kernelIN5flash11enable_sm90INS1_16FlashAttnFwdSm90INS1_25CollectiveMainloopFwdSm90ILi2EN4cute5tupleIJNS5_1CILi1EEES8_S8_EEENS6_IJNS7_ILi128EEESA_NS7_ILi192EEEEEELi128ENS_10bfloat16_tEfNS_4arch4Sm90ELb1ELb0ELb1ELb0ELb0ELb0ELb0ELb1ELb1ELb1ELb1ELb0EEENS1_21CollectiveEpilogueFwdINS6_IJSA_SA_SA_EEES9_SD_SF_Li256ELb0ELb1ELb1ELb0EEENS1_19SingleTileSchedulerILb0ELb1ELb1ELi128EEEEEEEEEvNT_6ParamsE --------------------------
	.section	.nv.info._ZN7cutlass13device_kernelIN5flash11enable_sm90INS1_16FlashAttnFwdSm90INS1_25CollectiveMainloopFwdSm90ILi2EN4cute5tupleIJNS5_1CILi1EEES8_S8_EEENS6_IJNS7_ILi128EEESA_NS7_ILi192EEEEEELi128ENS_10bfloat16_tEfNS_4arch4Sm90ELb1ELb0ELb1ELb0ELb0ELb0ELb0ELb1ELb1ELb1ELb1ELb0EEENS1_21CollectiveEpilogueFwdINS6_IJSA_SA_SA_EEES9_SD_SF_Li256ELb0ELb1ELb1ELb0EEENS1_19SingleTileSchedulerILb0ELb1ELb1ELi128EEEEEEEEEvNT_6ParamsE,"",@"SHT_CUDA_INFO"
	.sectionflags	@""
	.align	4


	//----- nvinfo : EIATTR_CUDA_API_VERSION
	.align		4
        /*0000*/ 	.byte	0x04, 0x37
        /*0002*/ 	.short	(.L_495 - .L_494)
.L_494:
        /*0004*/ 	.word	0x00000082


	//----- nvinfo : EIATTR_KPARAM_INFO
	.align		4
.L_495:
        /*0008*/ 	.byte	0x04, 0x17
        /*000a*/ 	.short	(.L_497 - .L_496)
.L_496:
        /*000c*/ 	.word	0x00000000
        /*0010*/ 	.short	0x0000
        /*0012*/ 	.short	0x0070
        /*0014*/ 	.byte	0x00, 0xf0, 0x01, 0x28


	//----- nvinfo : EIATTR_SPARSE_MMA_MASK
	.align		4
.L_497:
        /*0018*/ 	.byte	0x03, 0x50
        /*001a*/ 	.short	0x0000


	//----- nvinfo : EIATTR_MAXREG_COUNT
	.align		4
        /*001c*/ 	.byte	0x03, 0x1b
        /*001e*/ 	.short	0x00a8


	//----- nvinfo : EIATTR_NUM_BARRIERS
	.align		4
        /*0020*/ 	.byte	0x02, 0x4c
        /*0022*/ 	.byte	0x09
	.zero		1


	//----- nvinfo : EIATTR_EXTERNS
	.align		4
        /*0024*/ 	.byte	0x04, 0x0f
        /*0026*/ 	.short	(.L_499 - .L_498)


	//   ....[0]....
	.align		4
.L_498:
        /*0028*/ 	.word	index@(__assertfail)


	//----- nvinfo : EIATTR_ANNOTATIONS
	.align		4
.L_499:
        /*002c*/ 	.byte	0x04, 0x55
        /*002e*/ 	.short	(.L_501 - .L_500)


	//   ....[0]....
.L_500:
        /* <DEDUP_REMOVED lines=12> */


	//----- nvinfo : EIATTR_MERCURY_ISA_VERSION
	.align		4
.L_501:
        /*00e0*/ 	.byte	0x03, 0x5f
        /*00e2*/ 	.short	0x0101


	//----- nvinfo : EIATTR_INT_WARP_WIDE_INSTR_OFFSETS
	.align		4
        /*00e4*/ 	.byte	0x04, 0x31
        /*00e6*/ 	.short	(.L_503 - .L_502)


	//   ....[0]....
.L_502:
        /*00e8*/ 	.word	0x00000120


	//   ....[1]....
        /*00ec*/ 	.word	0x00000160


	//   ....[2]....
        /*00f0*/ 	.word	0x00000220


	//----- nvinfo : EIATTR_COOP_GROUP_MASK_REGIDS
	.align		4
.L_503:
        /*00f4*/ 	.byte	0x04, 0x29
        /*00f6*/ 	.short	(.L_505 - .L_504)


	//   ....[0]....
.L_504:
        /*00f8*/ 	.word	0xffffffff


	//   ....[1]....
        /*00fc*/ 	.word	0xffffffff


	//   ....[2]....
        /*0100*/ 	.word	0xffffffff


	//   ....[3]....
        /*0104*/ 	.word	0xffffffff


	//   ....[4]....
        /*0108*/ 	.word	0xffffffff


	//   ....[5]....
        /*010c*/ 	.word	0xffffffff


	//   ....[6]....
        /*0110*/ 	.word	0xffffffff


	//   ....[7]....
        /*0114*/ 	.word	0xffffffff


	//   ....[8]....
        /*0118*/ 	.word	0xffffffff


	//   ....[9]....
        /*011c*/ 	.word	0xffffffff


	//   ....[10]....
        /*0120*/ 	.word	0xffffffff


	//   ....[11]....
        /*0124*/ 	.word	0xffffffff


	//   ....[12]....
        /*0128*/ 	.word	0xffffffff


	//   ....[13]....
        /*012c*/ 	.word	0xffffffff


	//   ....[14]....
        /*0130*/ 	.word	0xffffffff


	//   ....[15]....
        /*0134*/ 	.word	0xffffffff


	//   ....[16]....
        /*0138*/ 	.word	0xffffffff


	//   ....[17]....
        /*013c*/ 	.word	0xffffffff


	//   ....[18]....
        /*0140*/ 	.word	0xffffffff


	//   ....[19]....
        /*0144*/ 	.word	0xffffffff


	//   ....[20]....
        /*0148*/ 	.word	0xffffffff


	//   ....[21]....
        /*014c*/ 	.word	0xffffffff


	//   ....[22]....
        /*0150*/ 	.word	0xffffffff


	//   ....[23]....
        /*0154*/ 	.word	0xffffffff


	//   ....[24]....
        /*0158*/ 	.word	0xffffffff


	//   ....[25]....
        /*015c*/ 	.word	0xffffffff


	//   ....[26]....
        /*0160*/ 	.word	0xffffffff


	//   ....[27]....
        /*0164*/ 	.word	0xffffffff


	//   ....[28]....
        /*0168*/ 	.word	0xffffffff


	//   ....[29]....
        /*016c*/ 	.word	0xffffffff


	//   ....[30]....
        /*0170*/ 	.word	0xffffffff


	//   ....[31]....
        /*0174*/ 	.word	0xffffffff


	//   ....[32]....
        /*0178*/ 	.word	0xffffffff


	//   ....[33]....
        /*017c*/ 	.word	0xffffffff


	//   ....[34]....
        /*0180*/ 	.word	0xffffffff


	//   ....[35]....
        /*0184*/ 	.word	0xffffffff


	//   ....[36]....
        /*0188*/ 	.word	0xffffffff


	//   ....[37]....
        /*018c*/ 	.word	0xffffffff


	//   ....[38]....
        /*0190*/ 	.word	0xffffffff


	//   ....[39]....
        /*0194*/ 	.word	0xffffffff


	//   ....[40]....
        /*0198*/ 	.word	0xffffffff


	//   ....[41]....
        /*019c*/ 	.word	0xffffffff


	//   ....[42]....
        /*01a0*/ 	.word	0xffffffff


	//   ....[43]....
        /*01a4*/ 	.word	0xffffffff


	//   ....[44]....
        /*01a8*/ 	.word	0xffffffff


	//   ....[45]....
        /*01ac*/ 	.word	0xffffffff


	//   ....[46]....
        /*01b0*/ 	.word	0xffffffff


	//   ....[47]....
        /*01b4*/ 	.word	0xffffffff


	//   ....[48]....
        /*01b8*/ 	.word	0xffffffff


	//   ....[49]....
        /*01bc*/ 	.word	0xffffffff


	//   ....[50]....
        /*01c0*/ 	.word	0xffffffff


	//   ....[51]....
        /*01c4*/ 	.word	0xffffffff


	//   ....[52]....
        /*01c8*/ 	.word	0xffffffff


	//   ....[53]....
        /*01cc*/ 	.word	0xffffffff


	//   ....[54]....
        /*01d0*/ 	.word	0xffffffff


	//   ....[55]....
        /*01d4*/ 	.word	0x0500000f


	//   ....[56]....
        /*01d8*/ 	.word	0x0500000f


	//   ....[57]....
        /*01dc*/ 	.word	0x0500000f


	//   ....[58]....
        /*01e0*/ 	.word	0x0500000f


	//   ....[59]....
        /*01e4*/ 	.word	0x0500000f


	//   ....[60]....
        /*01e8*/ 	.word	0x0500000f


	//   ....[61]....
        /*01ec*/ 	.word	0x0500000f


	//   ....[62]....
        /*01f0*/ 	.word	0x0500000f


	//   ....[63]....
        /*01f4*/ 	.word	0x0500000f


	//   ....[64]....
        /*01f8*/ 	.word	0x0500000f


	//   ....[65]....
        /*01fc*/ 	.word	0x0500000f


	//   ....[66]....
        /*0200*/ 	.word	0x0500000f


	//   ....[67]....
        /*0204*/ 	.word	0x0500000f


	//   ....[68]....
        /*0208*/ 	.word	0x0500000f


	//   ....[69]....
        /*020c*/ 	.word	0x0500000f


	//   ....[70]....
        /*0210*/ 	.word	0x0500000f


	//   ....[71]....
        /*0214*/ 	.word	0x0500000f


	//   ....[72]....
        /*0218*/ 	.word	0x0500000f


	//----- nvinfo : EIATTR_COOP_GROUP_INSTR_OFFSETS
	.align		4
.L_505:
        /*021c*/ 	.byte	0x04, 0x28
        /*021e*/ 	.short	(.L_507 - .L_506)


	//   ....[0]....
.L_506:
        /*0220*/ 	.word	0x00000060


	//   ....[1]....
        /*0224*/ 	.word	0x00000130


	//   ....[2]....
        /*0228*/ 	.word	0x00000230


	//   ....[3]....
        /*022c*/ 	.word	0x000003a0


	//   ....[4]....
        /*0230*/ 	.word	0x00000500


	//   ....[5]....
        /*0234*/ 	.word	0x00000620


	//   ....[6]....
        /*0238*/ 	.word	0x00000780


	//   ....[7]....
        /*023c*/ 	.word	0x00001150


	//   ....[8]....
        /*0240*/ 	.word	0x00002050


	//   ....[9]....
        /*0244*/ 	.word	0x00002180


	//   ....[10]....
        /*0248*/ 	.word	0x00002ab0


	//   ....[11]....
        /*024c*/ 	.word	0x00002b60


	//   ....[12]....
        /*0250*/ 	.word	0x000035b0


	//   ....[13]....
        /*0254*/ 	.word	0x00003610


	//   ....[14]....
        /*0258*/ 	.word	0x00004fb0


	//   ....[15]....
        /*025c*/ 	.word	0x00005260


	//   ....[16]....
        /*0260*/ 	.word	0x00005e30


	//   ....[17]....
        /*0264*/ 	.word	0x00005f40


	//   ....[18]....
        /*0268*/ 	.word	0x00006830


	//   ....[19]....
        /*026c*/ 	.word	0x00006880


	//   ....[20]....
        /*0270*/ 	.word	0x00008ac0


	//   ....[21]....
        /*0274*/ 	.word	0x00008ae0


	//   ....[22]....
        /*0278*/ 	.word	0x00008fe0


	//   ....[23]....
        /*027c*/ 	.word	0x00009040


	//   ....[24]....
        /*0280*/ 	.word	0x0000a2e0


	//   ....[25]....
        /*0284*/ 	.word	0x0000a310


	//   ....[26]....
        /*0288*/ 	.word	0x0000a3f0


	//   ....[27]....
        /*028c*/ 	.word	0x0000a400


	//   ....[28]....
        /*0290*/ 	.word	0x0000b2e0


	//   ....[29]....
        /*0294*/ 	.word	0x0000b320


	//   ....[30]....
        /*0298*/ 	.word	0x0000b360


	//   ....[31]....
        /*029c*/ 	.word	0x0000b390


	//   ....[32]....
        /*02a0*/ 	.word	0x0000b3b0


	//   ....[33]....
        /*02a4*/ 	.word	0x0000b3d0


	//   ....[34]....
        /*02a8*/ 	.word	0x0000ba10


	//   ....[35]....
        /*02ac*/ 	.word	0x0000ba20


	//   ....[36]....
        /*02b0*/ 	.word	0x0000c420


	//   ....[37]....
        /*02b4*/ 	.word	0x0000cf30


	//   ....[38]....
        /*02b8*/ 	.word	0x0000d8e0


	//   ....[39]....
        /*02bc*/ 	.word	0x0000d910


	//   ....[40]....
        /*02c0*/ 	.word	0x0000d940


	//   ....[41]....
        /*02c4*/ 	.word	0x0000d960


	//   ....[42]....
        /*02c8*/ 	.word	0x0000da20


	//   ....[43]....
        /*02cc*/ 	.word	0x0000da30


	//   ....[44]....
        /*02d0*/ 	.word	0x0000dad0


	//   ....[45]....
        /*02d4*/ 	.word	0x0000db10


	//   ....[46]....
        /*02d8*/ 	.word	0x0000db80


	//   ....[47]....
        /*02dc*/ 	.word	0x0000dbb0


	//   ....[48]....
        /*02e0*/ 	.word	0x0000dc30


	//   ....[49]....
        /*02e4*/ 	.word	0x0000dc70


	//   ....[50]....
        /*02e8*/ 	.word	0x0000dce0


	//   ....[51]....
        /*02ec*/ 	.word	0x0000dd10


	//   ....[52]....
        /*02f0*/ 	.word	0x0000dd90


	//   ....[53]....
        /*02f4*/ 	.word	0x0000ddc0


	//   ....[54]....
        /*02f8*/ 	.word	0x00010030


	//   ....[55]....
        /*02fc*/ 	.word	0x00010590


	//   ....[56]....
        /*0300*/ 	.word	0x00010700


	//   ....[57]....
        /*0304*/ 	.word	0x00010760


	//   ....[58]....
        /*0308*/ 	.word	0x00010800


	//   ....[59]....
        /*030c*/ 	.word	0x000108e0


	//   ....[60]....
        /*0310*/ 	.word	0x000109c0


	//   ....[61]....
        /*0314*/ 	.word	0x00010a90


	//   ....[62]....
        /*0318*/ 	.word	0x00010b20


	//   ....[63]....
        /*031c*/ 	.word	0x00010bf0


	//   ....[64]....
        /*0320*/ 	.word	0x00010c80


	//   ....[65]....
        /*0324*/ 	.word	0x00010d50


	//   ....[66]....
        /*0328*/ 	.word	0x00010de0


	//   ....[67]....
        /*032c*/ 	.word	0x00010eb0


	//   ....[68]....
        /*0330*/ 	.word	0x00010f40


	//   ....[69]....
        /*0334*/ 	.word	0x00011010


	//   ....[70]....
        /*0338*/ 	.word	0x00011090


	//   ....[71]....
        /*033c*/ 	.word	0x00011150


	//   ....[72]....
        /*0340*/ 	.word	0x00011550


	//----- nvinfo : EIATTR_REG_RECONFIG
	.align		4
.L_507:
        /*0344*/ 	.byte	0x01, 0x54
	.zero		2


	//----- nvinfo : EIATTR_SYSCALL_OFFSETS
	.align		4
        /*0348*/ 	.byte	0x04, 0x46
        /*034a*/ 	.short	(.L_509 - .L_508)


	//   ....[0]....
.L_508:
        /*034c*/ 	.word	0x00001310


	//   ....[1]....
        /*0350*/ 	.word	0x0000cbc0


	//   ....[2]....
        /*0354*/ 	.word	0x0000cd00


	//   ....[3]....
        /*0358*/ 	.word	0x0000cdf0


	//   ....[4]....
        /*035c*/ 	.word	0x0000d520


	//----- nvinfo : EIATTR_MBARRIER_INSTR_OFFSETS
	.align		4
.L_509:
        /*0360*/ 	.byte	0x04, 0x39
        /*0362*/ 	.short	(.L_511 - .L_510)


	//   ....[0]....
.L_510:
        /*0364*/ 	.word	0x00000250
        /*0368*/ 	.word	0x000000ff
        /*036c*/ 	.word	0x00034800
        /*0370*/ 	.short	0x0100
        /*0372*/ 	.byte	0x08
	.zero		1


	//   ....[1]....
        /*0374*/ 	.word	0x00000260
        /*0378*/ 	.word	0x000000ff
        /*037c*/ 	.word	0x00034820
        /*0380*/ 	.short	0x0100
        /*0382*/ 	.byte	0x08
	.zero		1


	//   ....[2]....
        /*0384*/ 	.word	0x00000350
        /*0388*/ 	.word	0x000000ff
        /*038c*/ 	.word	0x00034830
        /*0390*/ 	.short	0x0100
        /*0392*/ 	.byte	0x08
	.zero		1


	//   ....[3]....
        /*0394*/ 	.word	0x00000360
        /*0398*/ 	.word	0x000000ff
        /*039c*/ 	.word	0x00034840
        /*03a0*/ 	.short	0x0100
        /*03a2*/ 	.byte	0x08
	.zero		1


	//   ....[4]....
        /*03a4*/ 	.word	0x00000370
        /*03a8*/ 	.word	0x000000ff
        /*03ac*/ 	.word	0x00034838
        /*03b0*/ 	.short	0x0100
        /*03b2*/ 	.byte	0x08
	.zero		1


	//   ....[5]....
        /*03b4*/ 	.word	0x00000380
        /*03b8*/ 	.word	0x000000ff
        /*03bc*/ 	.word	0x00034848
        /*03c0*/ 	.short	0x0100
        /*03c2*/ 	.byte	0x08
	.zero		1


	//   ....[6]....
        /*03c4*/ 	.word	0x000004b0
        /*03c8*/ 	.word	0x000000ff
        /*03cc*/ 	.word	0x00034850
        /*03d0*/ 	.short	0x0100
        /*03d2*/ 	.byte	0x08
	.zero		1


	//   ....[7]....
        /*03d4*/ 	.word	0x000004c0
        /*03d8*/ 	.word	0x000000ff
        /*03dc*/ 	.word	0x00034860
        /*03e0*/ 	.short	0x0100
        /*03e2*/ 	.byte	0x08
	.zero		1


	//   ....[8]....
        /*03e4*/ 	.word	0x000004d0
        /*03e8*/ 	.word	0x000000ff
        /*03ec*/ 	.word	0x00034858
        /*03f0*/ 	.short	0x0100
        /*03f2*/ 	.byte	0x08
	.zero		1


	//   ....[9]....
        /*03f4*/ 	.word	0x000004e0
        /*03f8*/ 	.word	0x000000ff
        /*03fc*/ 	.word	0x00034868
        /*0400*/ 	.short	0x0100
        /*0402*/ 	.byte	0x08
	.zero		1


	//   ....[10]....
        /*0404*/ 	.word	0x000005d0
        /*0408*/ 	.word	0x000000ff
        /*040c*/ 	.word	0x00034870
        /*0410*/ 	.short	0x0100
        /*0412*/ 	.byte	0x06
	.zero		1


	//   ....[11]....
        /*0414*/ 	.word	0x000005e0
        /*0418*/ 	.word	0x000000ff
        /*041c*/ 	.word	0x00034880
        /*0420*/ 	.short	0x0100
        /*0422*/ 	.byte	0x06
	.zero		1


	//   ....[12]....
        /*0424*/ 	.word	0x000005f0
        /*0428*/ 	.word	0x000000ff
        /*042c*/ 	.word	0x00034878
        /*0430*/ 	.short	0x0100
        /*0432*/ 	.byte	0x06
	.zero		1


	//   ....[13]....
        /*0434*/ 	.word	0x00000600
        /*0438*/ 	.word	0x000000ff
        /*043c*/ 	.word	0x00034888
        /*0440*/ 	.short	0x0100
        /*0442*/ 	.byte	0x06
	.zero		1


	//   ....[14]....
        /*0444*/ 	.word	0x00000730
        /*0448*/ 	.word	0x000000ff
        /*044c*/ 	.word	0x00034890
        /*0450*/ 	.short	0x0100
        /*0452*/ 	.byte	0x08
	.zero		1


	//   ....[15]....
        /*0454*/ 	.word	0x00000740
        /*0458*/ 	.word	0x000000ff
        /*045c*/ 	.word	0x000348a0
        /*0460*/ 	.short	0x0100
        /*0462*/ 	.byte	0x08
	.zero		1


	//   ....[16]....
        /*0464*/ 	.word	0x00000750
        /*0468*/ 	.word	0x000000ff
        /*046c*/ 	.word	0x00034898
        /*0470*/ 	.short	0x0100
        /*0472*/ 	.byte	0x08
	.zero		1


	//   ....[17]....
        /*0474*/ 	.word	0x00000760
        /*0478*/ 	.word	0x000000ff
        /*047c*/ 	.word	0x000348a8
        /*0480*/ 	.short	0x0100
        /*0482*/ 	.byte	0x08
	.zero		1


	//   ....[18]....
        /*0484*/ 	.word	0x00000890
        /*0488*/ 	.word	0x000000ff
        /*048c*/ 	.word	0x000348b0
        /*0490*/ 	.short	0x0100
        /*0492*/ 	.byte	0x08
	.zero		1


	//   ....[19]....
        /*0494*/ 	.word	0x000008a0
        /*0498*/ 	.word	0x000000ff
        /*049c*/ 	.word	0x000348c0
        /*04a0*/ 	.short	0x0100
        /*04a2*/ 	.byte	0x08
	.zero		1


	//   ....[20]....
        /*04a4*/ 	.word	0x000008b0
        /*04a8*/ 	.word	0x000000ff
        /*04ac*/ 	.word	0x000348b8
        /*04b0*/ 	.short	0x0100
        /*04b2*/ 	.byte	0x08
	.zero		1


	//   ....[21]....
        /*04b4*/ 	.word	0x000008c0
        /*04b8*/ 	.word	0x000000ff
        /*04bc*/ 	.word	0x000348c8
        /*04c0*/ 	.short	0x0100
        /*04c2*/ 	.byte	0x08
	.zero		1


	//   ....[22]....
        /*04c4*/ 	.word	0x00001340
        /*04c8*/ 	.word	0x000000ff
        /*04cc*/ 	.word	0x00034800
        /*04d0*/ 	.short	0x010a
        /*04d2*/ 	.byte	0x24
	.zero		1


	//   ....[23]....
        /*04d4*/ 	.word	0x000013a0
        /*04d8*/ 	.word	0x000000ff
        /*04dc*/ 	.word	0x00034830
        /*04e0*/ 	.short	0x010a
        /*04e2*/ 	.byte	0x24
	.zero		1


	//   ....[24]....
        /*04e4*/ 	.word	0x00001430
        /*04e8*/ 	.word	0x000000ff
        /*04ec*/ 	.word	0x00034830
        /*04f0*/ 	.short	0x010a
        /*04f2*/ 	.byte	0x24
	.zero		1


	//   ....[25]....
        /*04f4*/ 	.word	0x00003a20
        /*04f8*/ 	.word	0x00000003
        /*04fc*/ 	.word	0x00000000
        /*0500*/ 	.short	0x0101
        /*0502*/ 	.byte	0x3f
	.zero		1


	//   ....[26]....
        /*0504*/ 	.word	0x00004450
        /*0508*/ 	.word	0x000000ff
        /*050c*/ 	.word	0x00034830
        /*0510*/ 	.short	0x010a
        /*0512*/ 	.byte	0x3d
	.zero		1


	//   ....[27]....
        /*0514*/ 	.word	0x00004490
        /*0518*/ 	.word	0x000000ff
        /*051c*/ 	.word	0x00034830
        /*0520*/ 	.short	0x010a
        /*0522*/ 	.byte	0x3d
	.zero		1


	//   ....[28]....
        /*0524*/ 	.word	0x00004cd0
        /*0528*/ 	.word	0x000000ff
        /*052c*/ 	.word	0x00034850
        /*0530*/ 	.short	0x010a
        /*0532*/ 	.byte	0x07
	.zero		1


	//   ....[29]....
        /*0534*/ 	.word	0x00004d10
        /*0538*/ 	.word	0x000000ff
        /*053c*/ 	.word	0x00034850
        /*0540*/ 	.short	0x010a
        /*0542*/ 	.byte	0x07
	.zero		1


	//   ....[30]....
        /*0544*/ 	.word	0x00006e10
        /*0548*/ 	.word	0x0000000c
        /*054c*/ 	.word	0x00000000
        /*0550*/ 	.short	0x0101
        /*0552*/ 	.byte	0x3f
	.zero		1


	//   ....[31]....
        /*0554*/ 	.word	0x00006e50
        /*0558*/ 	.word	0x00000029
        /*055c*/ 	.word	0x00000000
        /*0560*/ 	.short	0x0101
        /*0562*/ 	.byte	0x3f
	.zero		1


	//   ....[32]....
        /*0564*/ 	.word	0x00007640
        /*0568*/ 	.word	0x000000ff
        /*056c*/ 	.word	0x00034830
        /*0570*/ 	.short	0x010a
        /*0572*/ 	.byte	0x28
	.zero		1


	//   ....[33]....
        /*0574*/ 	.word	0x00007680
        /*0578*/ 	.word	0x000000ff
        /*057c*/ 	.word	0x00034830
        /*0580*/ 	.short	0x010a
        /*0582*/ 	.byte	0x28
	.zero		1


	//   ....[34]....
        /*0584*/ 	.word	0x00007ec0
        /*0588*/ 	.word	0x000000ff
        /*058c*/ 	.word	0x00034850
        /*0590*/ 	.short	0x010a
        /*0592*/ 	.byte	0x07
	.zero		1


	//   ....[35]....
        /*0594*/ 	.word	0x00007f00
        /*0598*/ 	.word	0x000000ff
        /*059c*/ 	.word	0x00034850
        /*05a0*/ 	.short	0x010a
        /*05a2*/ 	.byte	0x07
	.zero		1


	//   ....[36]....
        /*05a4*/ 	.word	0x00009b00
        /*05a8*/ 	.word	0x00000015
        /*05ac*/ 	.word	0x00000000
        /*05b0*/ 	.short	0x0101
        /*05b2*/ 	.byte	0x3f
	.zero		1


	//   ....[37]....
        /*05b4*/ 	.word	0x00009b80
        /*05b8*/ 	.word	0x00000015
        /*05bc*/ 	.word	0x00000000
        /*05c0*/ 	.short	0x0101
        /*05c2*/ 	.byte	0x3f
	.zero		1


	//   ....[38]....
        /*05c4*/ 	.word	0x0000a250
        /*05c8*/ 	.word	0x000000ff
        /*05cc*/ 	.word	0x00034850
        /*05d0*/ 	.short	0x010a
        /*05d2*/ 	.byte	0x05
	.zero		1


	//   ....[39]....
        /*05d4*/ 	.word	0x0000a290
        /*05d8*/ 	.word	0x000000ff
        /*05dc*/ 	.word	0x00034850
        /*05e0*/ 	.short	0x010a
        /*05e2*/ 	.byte	0x05
	.zero		1


	//   ....[40]....
        /*05e4*/ 	.word	0x0000a750
        /*05e8*/ 	.word	0x00000009
        /*05ec*/ 	.word	0x00000000
        /*05f0*/ 	.short	0x0101
        /*05f2*/ 	.byte	0x3f
	.zero		1


	//   ....[41]....
        /*05f4*/ 	.word	0x0000b3c0
        /*05f8*/ 	.word	0x000000ff
        /*05fc*/ 	.word	0x00000000
        /*0600*/ 	.short	0x0101
        /*0602*/ 	.byte	0x04
	.zero		1


	//   ....[42]....
        /*0604*/ 	.word	0x0000d140
        /*0608*/ 	.word	0x000000ff
        /*060c*/ 	.word	0x00034840
        /*0610*/ 	.short	0x010a
        /*0612*/ 	.byte	0x26
	.zero		1


	//   ....[43]....
        /*0614*/ 	.word	0x0000def0
        /*0618*/ 	.word	0x000000ff
        /*061c*/ 	.word	0x00034800
        /*0620*/ 	.short	0x0107
        /*0622*/ 	.byte	0x26
	.zero		1


	//   ....[44]....
        /*0624*/ 	.word	0x0000df60
        /*0628*/ 	.word	0x000000ff
        /*062c*/ 	.word	0x00034800
        /*0630*/ 	.short	0x0101
        /*0632*/ 	.byte	0x26
	.zero		1


	//   ....[45]....
        /*0634*/ 	.word	0x0000df80
        /*0638*/ 	.word	0x000000ff
        /*063c*/ 	.word	0x00034820
        /*0640*/ 	.short	0x010a
        /*0642*/ 	.byte	0x26
	.zero		1


	//   ....[46]....
        /*0644*/ 	.word	0x0000e360
        /*0648*/ 	.word	0x000000ff
        /*064c*/ 	.word	0x00034848
        /*0650*/ 	.short	0x010a
        /*0652*/ 	.byte	0x26
	.zero		1


	//   ....[47]....
        /*0654*/ 	.word	0x0000e700
        /*0658*/ 	.word	0x000000ff
        /*065c*/ 	.word	0x00034860
        /*0660*/ 	.short	0x010a
        /*0662*/ 	.byte	0x26
	.zero		1


	//   ....[48]....
        /*0664*/ 	.word	0x0000ec00
        /*0668*/ 	.word	0x000000ff
        /*066c*/ 	.word	0x00034840
        /*0670*/ 	.short	0x010a
        /*0672*/ 	.byte	0x26
	.zero		1


	//   ....[49]....
        /*0674*/ 	.word	0x0000efb0
        /*0678*/ 	.word	0x000000ff
        /*067c*/ 	.word	0x00034868
        /*0680*/ 	.short	0x010a
        /*0682*/ 	.byte	0x26
	.zero		1


	//   ....[50]....
        /*0684*/ 	.word	0x0000f500
        /*0688*/ 	.word	0x000000ff
        /*068c*/ 	.word	0x00034848
        /*0690*/ 	.short	0x010a
        /*0692*/ 	.byte	0x26
	.zero		1


	//   ....[51]....
        /*0694*/ 	.word	0x0000f890
        /*0698*/ 	.word	0x000000ff
        /*069c*/ 	.word	0x00034860
        /*06a0*/ 	.short	0x010a
        /*06a2*/ 	.byte	0x26
	.zero		1


	//   ....[52]....
        /*06a4*/ 	.word	0x0000fc30
        /*06a8*/ 	.word	0x00000003
        /*06ac*/ 	.word	0x00034860
        /*06b0*/ 	.short	0x010a
        /*06b2*/ 	.byte	0x3f
	.zero		1


	//   ....[53]....
        /*06b4*/ 	.word	0x0000ffc0
        /*06b8*/ 	.word	0x00000002
        /*06bc*/ 	.word	0x00034820
        /*06c0*/ 	.short	0x010a
        /*06c2*/ 	.byte	0x3f
	.zero		1


	//   ....[54]....
        /*06c4*/ 	.word	0x00010140
        /*06c8*/ 	.word	0x00000006
        /*06cc*/ 	.word	0x00000000
        /*06d0*/ 	.short	0x010a
        /*06d2*/ 	.byte	0x3f
	.zero		1


	//   ....[55]....
        /*06d4*/ 	.word	0x000101b0
        /*06d8*/ 	.word	0x00000003
        /*06dc*/ 	.word	0x00000000
        /*06e0*/ 	.short	0x010a
        /*06e2*/ 	.byte	0x3f
	.zero		1


	//   ....[56]....
        /*06e4*/ 	.word	0x00010210
        /*06e8*/ 	.word	0x00000000
        /*06ec*/ 	.word	0x00000000
        /*06f0*/ 	.short	0x010a
        /*06f2*/ 	.byte	0x3f
	.zero		1


	//   ....[57]....
        /*06f4*/ 	.word	0x00010240
        /*06f8*/ 	.word	0x00000003
        /*06fc*/ 	.word	0x00000000
        /*0700*/ 	.short	0x010a
        /*0702*/ 	.byte	0x3f
	.zero		1


	//   ....[58]....
        /*0704*/ 	.word	0x000102b0
        /*0708*/ 	.word	0x00000003
        /*070c*/ 	.word	0x00034800
        /*0710*/ 	.short	0x010a
        /*0712*/ 	.byte	0x3f
	.zero		1


	//   ....[59]....
        /*0714*/ 	.word	0x00010310
        /*0718*/ 	.word	0x00000003
        /*071c*/ 	.word	0x00034830
        /*0720*/ 	.short	0x010a
        /*0722*/ 	.byte	0x3f
	.zero		1


	//   ....[60]....
        /*0724*/ 	.word	0x00010370
        /*0728*/ 	.word	0x0000000b
        /*072c*/ 	.word	0x00034830
        /*0730*/ 	.short	0x010a
        /*0732*/ 	.byte	0x3f
	.zero		1


	//   ....[61]....
        /*0734*/ 	.word	0x000103d0
        /*0738*/ 	.word	0x0000000b
        /*073c*/ 	.word	0x00034850
        /*0740*/ 	.short	0x010a
        /*0742*/ 	.byte	0x3f
	.zero		1


	//   ....[62]....
        /*0744*/ 	.word	0x00010430
        /*0748*/ 	.word	0x0000000b
        /*074c*/ 	.word	0x00034830
        /*0750*/ 	.short	0x010a
        /*0752*/ 	.byte	0x3f
	.zero		1


	//   ....[63]....
        /*0754*/ 	.word	0x00010490
        /*0758*/ 	.word	0x00000009
        /*075c*/ 	.word	0x00034850
        /*0760*/ 	.short	0x010a
        /*0762*/ 	.byte	0x3f
	.zero		1


	//   ....[64]....
        /*0764*/ 	.word	0x000104f0
        /*0768*/ 	.word	0x00000000
        /*076c*/ 	.word	0x00034850
        /*0770*/ 	.short	0x010a
        /*0772*/ 	.byte	0x3f
	.zero		1


	//   ....[65]....
        /*0774*/ 	.word	0x00010650
        /*0778*/ 	.word	0x00000003
        /*077c*/ 	.word	0x00034840
        /*0780*/ 	.short	0x010a
        /*0782*/ 	.byte	0x3f
	.zero		1


	//   ....[66]....
        /*0784*/ 	.word	0x00011190
        /*0788*/ 	.word	0x00000003
        /*078c*/ 	.word	0x00034820
        /*0790*/ 	.short	0x010a
        /*0792*/ 	.byte	0x3f
	.zero		1


	//   ....[67]....
        /*0794*/ 	.word	0x000111f0
        /*0798*/ 	.word	0x00000003
        /*079c*/ 	.word	0x00034848
        /*07a0*/ 	.short	0x010a
        /*07a2*/ 	.byte	0x3f
	.zero		1


	//   ....[68]....
        /*07a4*/ 	.word	0x00011250
        /*07a8*/ 	.word	0x00000003
        /*07ac*/ 	.word	0x00034860
        /*07b0*/ 	.short	0x010a
        /*07b2*/ 	.byte	0x3f
	.zero		1


	//   ....[69]....
        /*07b4*/ 	.word	0x000112b0
        /*07b8*/ 	.word	0x00000003
        /*07bc*/ 	.word	0x00034840
        /*07c0*/ 	.short	0x010a
        /*07c2*/ 	.byte	0x3f
	.zero		1


	//   ....[70]....
        /*07c4*/ 	.word	0x00011310
        /*07c8*/ 	.word	0x00000003
        /*07cc*/ 	.word	0x00034868
        /*07d0*/ 	.short	0x010a
        /*07d2*/ 	.byte	0x3f
	.zero		1


	//   ....[71]....
        /*07d4*/ 	.word	0x00011370
        /*07d8*/ 	.word	0x00000003
        /*07dc*/ 	.word	0x00034848
        /*07e0*/ 	.short	0x010a
        /*07e2*/ 	.byte	0x3f
	.zero		1


	//   ....[72]....
        /*07e4*/ 	.word	0x000113d0
        /*07e8*/ 	.word	0x00000003
        /*07ec*/ 	.word	0x00034860
        /*07f0*/ 	.short	0x010a
        /*07f2*/ 	.byte	0x3f
	.zero		1


	//   ....[73]....
        /*07f4*/ 	.word	0x00011420
        /*07f8*/ 	.word	0x00000003
        /*07fc*/ 	.word	0x00034860
        /*0800*/ 	.short	0x010a
        /*0802*/ 	.byte	0x3f
	.zero		1


	//   ....[74]....
        /*0804*/ 	.word	0x00011470
        /*0808*/ 	.word	0x00000002
        /*080c*/ 	.word	0x00034820
        /*0810*/ 	.short	0x010a
        /*0812*/ 	.byte	0x3f
	.zero		1


	//   ....[75]....
        /*0814*/ 	.word	0x00011610
        /*0818*/ 	.word	0x00000006
        /*081c*/ 	.word	0x00000000
        /*0820*/ 	.short	0x010a
        /*0822*/ 	.byte	0x3f
	.zero		1


	//   ....[76]....
        /*0824*/ 	.word	0x00011660
        /*0828*/ 	.word	0x00000003
        /*082c*/ 	.word	0x00000000
        /*0830*/ 	.short	0x010a
        /*0832*/ 	.byte	0x3f
	.zero		1


	//   ....[77]....
        /*0834*/ 	.word	0x000116b0
        /*0838*/ 	.word	0x00000000
        /*083c*/ 	.word	0x00000000
        /*0840*/ 	.short	0x010a
        /*0842*/ 	.byte	0x3f
	.zero		1


	//----- nvinfo : EIATTR_NUM_MBARRIERS
	.align		4
.L_511:
        /*0844*/ 	.byte	0x03, 0x38
        /*0846*/ 	.short	0x0016


	//----- nvinfo : EIATTR_EXIT_INSTR_OFFSETS
	.align		4
        /*0848*/ 	.byte	0x04, 0x1c
        /*084a*/ 	.short	(.L_513 - .L_512)


	//   ....[0]....
.L_512:
        /*084c*/ 	.word	0x00010290


	//----- nvinfo : EIATTR_MAX_THREADS
	.align		4
.L_513:
        /*0850*/ 	.byte	0x04, 0x05
        /*0852*/ 	.short	(.L_515 - .L_514)
.L_514:
        /*0854*/ 	.word	0x00000180
        /*0858*/ 	.word	0x00000001
        /*085c*/ 	.word	0x00000001


	//----- nvinfo : EIATTR_CRS_STACK_SIZE
	.align		4
.L_515:
        /*0860*/ 	.byte	0x04, 0x1e
        /*0862*/ 	.short	(.L_517 - .L_516)
.L_516:
        /*0864*/ 	.word	0x00000000


	//----- nvinfo : EIATTR_CBANK_PARAM_SIZE
	.align		4
.L_517:
        /*0868*/ 	.byte	0x03, 0x19
        /*086a*/ 	.short	0x0a70


	//----- nvinfo : EIATTR_PARAM_CBANK
	.align		4
        /*086c*/ 	.byte	0x04, 0x0a
        /*086e*/ 	.short	(.L_519 - .L_518)
	.align		4
.L_518:
        /*0870*/ 	.word	index@(.nv.constant0._ZN7cutlass13device_kernelIN5flash11enable_sm90INS1_16FlashAttnFwdSm90INS1_25CollectiveMainloopFwdSm90ILi2EN4cute5tupleIJNS5_1CILi1EEES8_S8_EEENS6_IJNS7_ILi128EEESA_NS7_ILi192EEEEEELi128ENS_10bfloat16_tEfNS_4arch4Sm90ELb1ELb0ELb1ELb0ELb0ELb0ELb0ELb1ELb1ELb1ELb1ELb0EEENS1_21CollectiveEpilogueFwdINS6_IJSA_SA_SA_EEES9_SD_SF_Li256ELb0ELb1ELb1ELb0EEENS1_19SingleTileSchedulerILb0ELb1ELb1ELi128EEEEEEEEEvNT_6ParamsE)
        /*0874*/ 	.short	0x0210
        /*0876*/ 	.short	0x0a70


	//----- nvinfo : EIATTR_SW_WAR
	.align		4
.L_519:
        /*0878*/ 	.byte	0x04, 0x36
        /*087a*/ 	.short	(.L_521 - .L_520)
.L_520:
        /*087c*/ 	.word	0x00000008
.L_521:


//--------------------- .nv.info._ZN7cutlass13device_kernelIN5flash11enable_sm90INS1_16FlashAttnFwdSm90INS1_25CollectiveMainloopFwdSm90ILi2EN4cute5tupleIJNS5_1CILi1EEES8_S8_EEENS6_IJNS7_ILi128EEESA_NS7_ILi192EEEEEELi128ENS_10bfloat16_tEfNS_4arch4Sm90ELb1ELb0ELb1ELb1ELb0ELb0ELb0ELb1ELb1ELb1ELb1ELb0EEENS1_21CollectiveEpilogueFwdINS6_IJSA_SA_SA_EEES9_SD_SF_Li256ELb1ELb1ELb1ELb0EEENS1_36VarlenDynamicPersistentTileSchedulerILi128ELi128ELi256ELi128ELb1ELb1ELb1ELb1ELb1ELb1EEEEEEEEEvNT_6ParamsE --------------------------
	.section	.nv.info._ZN7cutlass13device_kernelIN5flash11enable_sm90INS1_16FlashAttnFwdSm90INS1_25CollectiveMainloopFwdSm90ILi2EN4cute5tupleIJNS5_1CILi1EEES8_S8_EEENS6_IJNS7_ILi128EEESA_NS7_ILi192EEEEEELi128ENS_10bfloat16_tEfNS_4arch4Sm90ELb1ELb0ELb1ELb1ELb0ELb0ELb0ELb1ELb1ELb1ELb1ELb0EEENS1_21CollectiveEpilogueFwdINS6_IJSA_SA_SA_EEES9_SD_SF_Li256ELb1ELb1ELb1ELb0EEENS1_36VarlenDynamicPersistentTileSchedulerILi128ELi128ELi256ELi128ELb1ELb1ELb1ELb1ELb1ELb1EEEEEEEEEvNT_6ParamsE,"",@"SHT_CUDA_INFO"
	.sectionflags	@""
	.align	4


	//----- nvinfo : EIATTR_CUDA_API_VERSION
	.align		4
        /*0000*/ 	.byte	0x04, 0x37
        /*0002*/ 	.short	(.L_523 - .L_522)
.L_522:
        /*0004*/ 	.word	0x00000082


	//----- nvinfo : EIATTR_KPARAM_INFO
	.align		4
.L_523:
        /*0008*/ 	.byte	0x04, 0x17
        /*000a*/ 	.short	(.L_525 - .L_524)
.L_524:
        /*000c*/ 	.word	0x00000000
        /*0010*/ 	.short	0x0000
        /*0012*/ 	.short	0x0070
        /*0014*/ 	.byte	0x00, 0xf0, 0x01, 0x2a


	//----- nvinfo : EIATTR_SPARSE_MMA_MASK
	.align		4
.L_525:
        /*0018*/ 	.byte	0x03, 0x50
        /*001a*/ 	.short	0x0000


	//----- nvinfo : EIATTR_MAXREG_COUNT
	.align		4
        /*001c*/ 	.byte	0x03, 0x1b
        /*001e*/ 	.short	0x00a8


	//----- nvinfo : EIATTR_NUM_BARRIERS
	.align		4
        /*0020*/ 	.byte	0x02, 0x4c
        /*0022*/ 	.byte	0x09
	.zero		1


	//----- nvinfo : EIATTR_EXTERNS
	.align		4
        /*0024*/ 	.byte	0x04, 0x0f
        /*0026*/ 	.short	(.L_527 - .L_526)


	//   ....[0]....
	.align		4
.L_526:
        /*0028*/ 	.word	index@(__assertfail)


	//----- nvinfo : EIATTR_ANNOTATIONS
	.align		4
.L_527:
        /*002c*/ 	.byte	0x04, 0x55
        /*002e*/ 	.short	(.L_529 - .L_528)


	//   ....[0]....
.L_528:
        /* <DEDUP_REMOVED lines=73> */


	//----- nvinfo : EIATTR_MERCURY_ISA_VERSION
	.align		4
.L_529:
        /*04a8*/ 	.byte	0x03, 0x5f
        /*04aa*/ 	.short	0x0101


	//----- nvinfo : EIATTR_UNUSED_LOAD_BYTE_OFFSET
	.align		4
        /*04ac*/ 	.byte	0x04, 0x44
        /*04ae*/ 	.short	(.L_531 - .L_530)


	//   ....[0]....
.L_530:
        /*04b0*/ 	.word	0x000009f0
        /*04b4*/ 	.word	0x0000fff0


	//   ....[1]....
        /*04b8*/ 	.word	0x0000b180
        /*04bc*/ 	.word	0x0000fff0


	//----- nvinfo : EIATTR_INT_WARP_WIDE_INSTR_OFFSETS
	.align		4
.L_531:
        /*04c0*/ 	.byte	0x04, 0x31
        /*04c2*/ 	.short	(.L_533 - .L_532)


	//   ....[0]....
.L_532:
        /*04c4*/ 	.word	0x00000120


	//   ....[1]....
        /*04c8*/ 	.word	0x00000160


	//   ....[2]....
        /*04cc*/ 	.word	0x00000220


	//   ....[3]....
        /*04d0*/ 	.word	0x0000f940


	//   ....[4]....
        /*04d4*/ 	.word	0x0000f9d0


	//   ....[5]....
        /*04d8*/ 	.word	0x00013450


	//   ....[6]....
        /*04dc*/ 	.word	0x000134b0


	//----- nvinfo : EIATTR_COOP_GROUP_MASK_REGIDS
	.align		4
.L_533:
        /*04e0*/ 	.byte	0x04, 0x29
        /*04e2*/ 	.short	(.L_535 - .L_534)


	//   ....[0]....
.L_534:
        /*04e4*/ 	.word	0xffffffff


	//   ....[1]....
        /*04e8*/ 	.word	0xffffffff


	//   ....[2]....
        /*04ec*/ 	.word	0xffffffff


	//   ....[3]....
        /*04f0*/ 	.word	0xffffffff


	//   ....[4]....
        /*04f4*/ 	.word	0xffffffff


	//   ....[5]....
        /*04f8*/ 	.word	0xffffffff


	//   ....[6]....
        /*04fc*/ 	.word	0xffffffff


	//   ....[7]....
        /*0500*/ 	.word	0xffffffff


	//   ....[8]....
        /*0504*/ 	.word	0xffffffff


	//   ....[9]....
        /*0508*/ 	.word	0xffffffff


	//   ....[10]....
        /*050c*/ 	.word	0xffffffff


	//   ....[11]....
        /*0510*/ 	.word	0xffffffff


	//   ....[12]....
        /*0514*/ 	.word	0xffffffff


	//   ....[13]....
        /*0518*/ 	.word	0xffffffff


	//   ....[14]....
        /*051c*/ 	.word	0xffffffff


	//   ....[15]....
        /*0520*/ 	.word	0xffffffff


	//   ....[16]....
        /*0524*/ 	.word	0xffffffff


	//   ....[17]....
        /*0528*/ 	.word	0xffffffff


	//   ....[18]....
        /*052c*/ 	.word	0xffffffff


	//   ....[19]....
        /*0530*/ 	.word	0xffffffff


	//   ....[20]....
        /*0534*/ 	.word	0xffffffff


	//   ....[21]....
        /*0538*/ 	.word	0xffffffff


	//   ....[22]....
        /*053c*/ 	.word	0xffffffff


	//   ....[23]....
        /*0540*/ 	.word	0xffffffff


	//   ....[24]....
        /*0544*/ 	.word	0xffffffff


	//   ....[25]....
        /*0548*/ 	.word	0xffffffff


	//   ....[26]....
        /*054c*/ 	.word	0xffffffff


	//   ....[27]....
        /*0550*/ 	.word	0xffffffff


	//   ....[28]....
        /*0554*/ 	.word	0xffffffff


	//   ....[29]....
        /*0558*/ 	.word	0xffffffff


	//   ....[30]....
        /*055c*/ 	.word	0xffffffff


	//   ....[31]....
        /*0560*/ 	.word	0xffffffff


	//   ....[32]....
        /*0564*/ 	.word	0xffffffff


	//   ....[33]....
        /*0568*/ 	.word	0xffffffff


	//   ....[34]....
        /*056c*/ 	.word	0xffffffff


	//   ....[35]....
        /*0570*/ 	.word	0xffffffff


	//   ....[36]....
        /*0574*/ 	.word	0xffffffff


	//   ....[37]....
        /*0578*/ 	.word	0xffffffff


	//   ....[38]....
        /*057c*/ 	.word	0xffffffff


	//   ....[39]....
        /*0580*/ 	.word	0xffffffff


	//   ....[40]....
        /*0584*/ 	.word	0xffffffff


	//   ....[41]....
        /*0588*/ 	.word	0xffffffff


	//   ....[42]....
        /*058c*/ 	.word	0xffffffff


	//   ....[43]....
        /*0590*/ 	.word	0xffffffff


	//   ....[44]....
        /*0594*/ 	.word	0xffffffff


	//   ....[45]....
        /*0598*/ 	.word	0xffffffff


	//   ....[46]....
        /*059c*/ 	.word	0xffffffff


	//   ....[47]....
        /*05a0*/ 	.word	0xffffffff


	//   ....[48]....
        /*05a4*/ 	.word	0xffffffff


	//   ....[49]....
        /*05a8*/ 	.word	0xffffffff


	//   ....[50]....
        /*05ac*/ 	.word	0xffffffff


	//   ....[51]....
        /*05b0*/ 	.word	0xffffffff


	//   ....[52]....
        /*05b4*/ 	.word	0xffffffff


	//   ....[53]....
        /*05b8*/ 	.word	0xffffffff


	//   ....[54]....
        /*05bc*/ 	.word	0xffffffff


	//   ....[55]....
        /*05c0*/ 	.word	0xffffffff


	//   ....[56]....
        /*05c4*/ 	.word	0xffffffff


	//   ....[57]....
        /*05c8*/ 	.word	0xffffffff


	//   ....[58]....
        /*05cc*/ 	.word	0xffffffff


	//   ....[59]....
        /*05d0*/ 	.word	0xffffffff


	//   ....[60]....
        /*05d4*/ 	.word	0xffffffff


	//   ....[61]....
        /*05d8*/ 	.word	0xffffffff


	//   ....[62]....
        /*05dc*/ 	.word	0xffffffff


	//   ....[63]....
        /*05e0*/ 	.word	0xffffffff


	//   ....[64]....
        /*05e4*/ 	.word	0xffffffff


	//   ....[65]....
        /*05e8*/ 	.word	0xffffffff


	//   ....[66]....
        /*05ec*/ 	.word	0xffffffff


	//   ....[67]....
        /*05f0*/ 	.word	0xffffffff


	//   ....[68]....
        /*05f4*/ 	.word	0xffffffff


	//   ....[69]....
        /*05f8*/ 	.word	0xffffffff


	//   ....[70]....
        /*05fc*/ 	.word	0xffffffff


	//   ....[71]....
        /*0600*/ 	.word	0xffffffff


	//   ....[72]....
        /*0604*/ 	.word	0xffffffff


	//   ....[73]....
        /*0608*/ 	.word	0xffffffff


	//   ....[74]....
        /*060c*/ 	.word	0xffffffff


	//   ....[75]....
        /*0610*/ 	.word	0xffffffff


	//   ....[76]....
        /*0614*/ 	.word	0xffffffff


	//   ....[77]....
        /*0618*/ 	.word	0xffffffff


	//   ....[78]....
        /*061c*/ 	.word	0xffffffff


	//   ....[79]....
        /*0620*/ 	.word	0xffffffff


	//   ....[80]....
        /*0624*/ 	.word	0xffffffff


	//   ....[81]....
        /*0628*/ 	.word	0xffffffff


	//   ....[82]....
        /*062c*/ 	.word	0xffffffff


	//   ....[83]....
        /*0630*/ 	.word	0xffffffff


	//   ....[84]....
        /*0634*/ 	.word	0xffffffff


	//   ....[85]....
        /*0638*/ 	.word	0xffffffff


	//   ....[86]....
        /*063c*/ 	.word	0xffffffff


	//   ....[87]....
        /*0640*/ 	.word	0xffffffff


	//   ....[88]....
        /*0644*/ 	.word	0xffffffff


	//   ....[89]....
        /*0648*/ 	.word	0xffffffff


	//   ....[90]....
        /*064c*/ 	.word	0xffffffff


	//   ....[91]....
        /*0650*/ 	.word	0xffffffff


	//   ....[92]....
        /*0654*/ 	.word	0xffffffff


	//   ....[93]....
        /*0658*/ 	.word	0xffffffff


	//   ....[94]....
        /*065c*/ 	.word	0xffffffff


	//   ....[95]....
        /*0660*/ 	.word	0xffffffff


	//   ....[96]....
        /*0664*/ 	.word	0xffffffff


	//   ....[97]....
        /*0668*/ 	.word	0xffffffff


	//   ....[98]....
        /*066c*/ 	.word	0xffffffff


	//   ....[99]....
        /*0670*/ 	.word	0xffffffff


	//   ....[100]....
        /*0674*/ 	.word	0xffffffff


	//   ....[101]....
        /*0678*/ 	.word	0xffffffff


	//   ....[102]....
        /*067c*/ 	.word	0xffffffff


	//   ....[103]....
        /*0680*/ 	.word	0xffffffff


	//   ....[104]....
        /*0684*/ 	.word	0xffffffff


	//   ....[105]....
        /*0688*/ 	.word	0x0500000f


	//   ....[106]....
        /*068c*/ 	.word	0x0500000f


	//   ....[107]....
        /*0690*/ 	.word	0x0500000f


	//   ....[108]....
        /*0694*/ 	.word	0x0500000f


	//   ....[109]....
        /*0698*/ 	.word	0x0500000f


	//   ....[110]....
        /*069c*/ 	.word	0x0500000f


	//   ....[111]....
        /*06a0*/ 	.word	0x0500000f


	//   ....[112]....
        /*06a4*/ 	.word	0x0500000f


	//   ....[113]....
        /*06a8*/ 	.word	0x0500000f


	//   ....[114]....
        /*06ac*/ 	.word	0x0500000f


	//   ....[115]....
        /*06b0*/ 	.word	0x0500000f


	//   ....[116]....
        /*06b4*/ 	.word	0x0500000f


	//   ....[117]....
        /*06b8*/ 	.word	0x0500000f


	//   ....[118]....
        /*06bc*/ 	.word	0x0500000f


	//   ....[119]....
        /*06c0*/ 	.word	0x0500000f


	//   ....[120]....
        /*06c4*/ 	.word	0x0500000f


	//   ....[121]....
        /*06c8*/ 	.word	0x0500000f


	//   ....[122]....
        /*06cc*/ 	.word	0x0500000f


	//   ....[123]....
        /*06d0*/ 	.word	0x0500000f


	//   ....[124]....
        /*06d4*/ 	.word	0x0500000f


	//   ....[125]....
        /*06d8*/ 	.word	0x0500000f


	//   ....[126]....
        /*06dc*/ 	.word	0x0500000f


	//   ....[127]....
        /*06e0*/ 	.word	0x0500000f


	//   ....[128]....
        /*06e4*/ 	.word	0x0500000f


	//   ....[129]....
        /*06e8*/ 	.word	0x0500000f


	//   ....[130]....
        /*06ec*/ 	.word	0x0500000f


	//   ....[131]....
        /*06f0*/ 	.word	0x0500000f


	//   ....[132]....
        /*06f4*/ 	.word	0x0500000f


	//   ....[133]....
        /*06f8*/ 	.word	0x0500000f


	//   ....[134]....
        /*06fc*/ 	.word	0x0500000f


	//   ....[135]....
        /*0700*/ 	.word	0x0500000f


	//   ....[136]....
        /*0704*/ 	.word	0x0500000f


	//   ....[137]....
        /*0708*/ 	.word	0x0500000f


	//   ....[138]....
        /*070c*/ 	.word	0x0500000f


	//   ....[139]....
        /*0710*/ 	.word	0x0500000f


	//   ....[140]....
        /*0714*/ 	.word	0x0500000f


	//----- nvinfo : EIATTR_COOP_GROUP_INSTR_OFFSETS
	.align		4
.L_535:
        /*0718*/ 	.byte	0x04, 0x28
        /*071a*/ 	.short	(.L_537 - .L_536)


	//   ....[0]....
.L_536:
        /*071c*/ 	.word	0x00000060


	//   ....[1]....
        /*0720*/ 	.word	0x00000130


	//   ....[2]....
        /*0724*/ 	.word	0x00000230


	//   ....[3]....
        /*0728*/ 	.word	0x000003a0


	//   ....[4]....
        /*072c*/ 	.word	0x00000500


	//   ....[5]....
        /*0730*/ 	.word	0x00000620


	//   ....[6]....
        /*0734*/ 	.word	0x00000780


	//   ....[7]....
        /*0738*/ 	.word	0x00001900


	//   ....[8]....
        /*073c*/ 	.word	0x00002510


	//   ....[9]....
        /*0740*/ 	.word	0x000026e0


	//   ....[10]....
        /*0744*/ 	.word	0x00003040


	//   ....[11]....
        /*0748*/ 	.word	0x000030c0


	//   ....[12]....
        /*074c*/ 	.word	0x00003b20


	//   ....[13]....
        /*0750*/ 	.word	0x00003b80


	//   ....[14]....
        /*0754*/ 	.word	0x00005a50


	//   ....[15]....
        /*0758*/ 	.word	0x00006270


	//   ....[16]....
        /*075c*/ 	.word	0x00006400


	//   ....[17]....
        /*0760*/ 	.word	0x00006500


	//   ....[18]....
        /*0764*/ 	.word	0x00006d90


	//   ....[19]....
        /*0768*/ 	.word	0x00006e00


	//   ....[20]....
        /*076c*/ 	.word	0x00009140


	//   ....[21]....
        /*0770*/ 	.word	0x00009170


	//   ....[22]....
        /*0774*/ 	.word	0x00009520


	//   ....[23]....
        /*0778*/ 	.word	0x000095a0


	//   ....[24]....
        /*077c*/ 	.word	0x0000a850


	//   ....[25]....
        /*0780*/ 	.word	0x0000a880


	//   ....[26]....
        /*0784*/ 	.word	0x0000a970


	//   ....[27]....
        /*0788*/ 	.word	0x0000a990


	//   ....[28]....
        /*078c*/ 	.word	0x0000bbe0


	//   ....[29]....
        /*0790*/ 	.word	0x0000bc20


	//   ....[30]....
        /*0794*/ 	.word	0x0000bc40


	//   ....[31]....
        /*0798*/ 	.word	0x0000bc70


	//   ....[32]....
        /*079c*/ 	.word	0x0000c2f0


	//   ....[33]....
        /*07a0*/ 	.word	0x0000c310


	//   ....[34]....
        /*07a4*/ 	.word	0x0000c3e0


	//   ....[35]....
        /*07a8*/ 	.word	0x0000c400


	//   ....[36]....
        /*07ac*/ 	.word	0x0000c4c0


	//   ....[37]....
        /*07b0*/ 	.word	0x0000c4e0


	//   ....[38]....
        /*07b4*/ 	.word	0x0000c5b0


	//   ....[39]....
        /*07b8*/ 	.word	0x0000c5d0


	//   ....[40]....
        /*07bc*/ 	.word	0x0000c960


	//   ....[41]....
        /*07c0*/ 	.word	0x0000c970


	//   ....[42]....
        /*07c4*/ 	.word	0x0000cdb0


	//   ....[43]....
        /*07c8*/ 	.word	0x0000cdc0


	//   ....[44]....
        /*07cc*/ 	.word	0x0000d9f0


	//   ....[45]....
        /*07d0*/ 	.word	0x0000da00


	//   ....[46]....
        /*07d4*/ 	.word	0x0000dac0


	//   ....[47]....
        /*07d8*/ 	.word	0x0000dae0


	//   ....[48]....
        /*07dc*/ 	.word	0x0000dba0


	//   ....[49]....
        /*07e0*/ 	.word	0x0000dbc0


	//   ....[50]....
        /*07e4*/ 	.word	0x0000dc90


	//   ....[51]....
        /*07e8*/ 	.word	0x0000dcb0


	//   ....[52]....
        /*07ec*/ 	.word	0x0000ddf0


	//   ....[53]....
        /*07f0*/ 	.word	0x0000e020


	//   ....[54]....
        /*07f4*/ 	.word	0x0000e050


	//   ....[55]....
        /*07f8*/ 	.word	0x0000e080


	//   ....[56]....
        /*07fc*/ 	.word	0x0000e0b0


	//   ....[57]....
        /*0800*/ 	.word	0x0000e0e0


	//   ....[58]....
        /*0804*/ 	.word	0x0000e110


	//   ....[59]....
        /*0808*/ 	.word	0x0000e2b0


	//   ....[60]....
        /*080c*/ 	.word	0x0000e2e0


	//   ....[61]....
        /*0810*/ 	.word	0x0000e310


	//   ....[62]....
        /*0814*/ 	.word	0x0000e340


	//   ....[63]....
        /*0818*/ 	.word	0x0000e370


	//   ....[64]....
        /*081c*/ 	.word	0x0000e3a0


	//   ....[65]....
        /*0820*/ 	.word	0x0000e440


	//   ....[66]....
        /*0824*/ 	.word	0x0000e470


	//   ....[67]....
        /*0828*/ 	.word	0x0000e480


	//   ....[68]....
        /*082c*/ 	.word	0x0000e4b0


	//   ....[69]....
        /*0830*/ 	.word	0x0000ff20


	//   ....[70]....
        /*0834*/ 	.word	0x00010b20


	//   ....[71]....
        /*0838*/ 	.word	0x00010b50


	//   ....[72]....
        /*083c*/ 	.word	0x00010b70


	//   ....[73]....
        /*0840*/ 	.word	0x00010b90


	//   ....[74]....
        /*0844*/ 	.word	0x00010c80


	//   ....[75]....
        /*0848*/ 	.word	0x00010cd0


	//   ....[76]....
        /*084c*/ 	.word	0x00010d70


	//   ....[77]....
        /*0850*/ 	.word	0x00010d80


	//   ....[78]....
        /*0854*/ 	.word	0x00010e20


	//   ....[79]....
        /*0858*/ 	.word	0x00010e30


	//   ....[80]....
        /*085c*/ 	.word	0x00010ed0


	//   ....[81]....
        /*0860*/ 	.word	0x00010ee0


	//   ....[82]....
        /*0864*/ 	.word	0x00010f60


	//   ....[83]....
        /*0868*/ 	.word	0x00010f90


	//   ....[84]....
        /*086c*/ 	.word	0x00010fe0


	//   ....[85]....
        /*0870*/ 	.word	0x00011020


	//   ....[86]....
        /*0874*/ 	.word	0x00013b80


	//   ....[87]....
        /*0878*/ 	.word	0x00013bb0


	//   ....[88]....
        /*087c*/ 	.word	0x00013c00


	//   ....[89]....
        /*0880*/ 	.word	0x00013c40


	//   ....[90]....
        /*0884*/ 	.word	0x00013c70


	//   ....[91]....
        /*0888*/ 	.word	0x00013ca0


	//   ....[92]....
        /*088c*/ 	.word	0x00013cd0


	//   ....[93]....
        /*0890*/ 	.word	0x00013d00


	//   ....[94]....
        /*0894*/ 	.word	0x00013ec0


	//   ....[95]....
        /*0898*/ 	.word	0x00013ef0


	//   ....[96]....
        /*089c*/ 	.word	0x00013f20


	//   ....[97]....
        /*08a0*/ 	.word	0x00013f50


	//   ....[98]....
        /*08a4*/ 	.word	0x00013f80


	//   ....[99]....
        /*08a8*/ 	.word	0x00013fb0


	//   ....[100]....
        /*08ac*/ 	.word	0x00014080


	//   ....[101]....
        /*08b0*/ 	.word	0x000140a0


	//   ....[102]....
        /*08b4*/ 	.word	0x000140b0


	//   ....[103]....
        /*08b8*/ 	.word	0x00014130


	//   ....[104]....
        /*08bc*/ 	.word	0x00014c70


	//   ....[105]....
        /*08c0*/ 	.word	0x00015220


	//   ....[106]....
        /*08c4*/ 	.word	0x000153f0


	//   ....[107]....
        /*08c8*/ 	.word	0x00015440


	//   ....[108]....
        /*08cc*/ 	.word	0x000154a0


	//   ....[109]....
        /*08d0*/ 	.word	0x00015540


	//   ....[110]....
        /*08d4*/ 	.word	0x00015610


	//   ....[111]....
        /*08d8*/ 	.word	0x00015710


	//   ....[112]....
        /*08dc*/ 	.word	0x000157e0


	//   ....[113]....
        /*08e0*/ 	.word	0x000158f0


	//   ....[114]....
        /*08e4*/ 	.word	0x00015950


	//   ....[115]....
        /*08e8*/ 	.word	0x00015a60


	//   ....[116]....
        /*08ec*/ 	.word	0x00015ac0


	//   ....[117]....
        /*08f0*/ 	.word	0x00015bd0


	//   ....[118]....
        /*08f4*/ 	.word	0x00015c30


	//   ....[119]....
        /*08f8*/ 	.word	0x00015d20


	//   ....[120]....
        /*08fc*/ 	.word	0x00015da0


	//   ....[121]....
        /*0900*/ 	.word	0x00015e80


	//   ....[122]....
        /*0904*/ 	.word	0x000161f0


	//   ....[123]....
        /*0908*/ 	.word	0x00016290


	//   ....[124]....
        /*090c*/ 	.word	0x00016420


	//   ....[125]....
        /*0910*/ 	.word	0x000164a0


	//   ....[126]....
        /*0914*/ 	.word	0x00016520


	//   ....[127]....
        /*0918*/ 	.word	0x000165a0


	//   ....[128]....
        /*091c*/ 	.word	0x00016620


	//   ....[129]....
        /*0920*/ 	.word	0x000166b0


	//   ....[130]....
        /*0924*/ 	.word	0x00016750


	//   ....[131]....
        /*0928*/ 	.word	0x00016800


	//   ....[132]....
        /*092c*/ 	.word	0x00016880


	//   ....[133]....
        /*0930*/ 	.word	0x00016900


	//   ....[134]....
        /*0934*/ 	.word	0x00016980


	//   ....[135]....
        /*0938*/ 	.word	0x00016a10


	//   ....[136]....
        /*093c*/ 	.word	0x00016a90


	//   ....[137]....
        /*0940*/ 	.word	0x00016b40


	//   ....[138]....
        /*0944*/ 	.word	0x00016b90


	//   ....[139]....
        /*0948*/ 	.word	0x00016c50


	//   ....[140]....
        /*094c*/ 	.word	0x00016d80


	//----- nvinfo : EIATTR_REG_RECONFIG
	.align		4
.L_537:
        /*0950*/ 	.byte	0x01, 0x54
	.zero		2


	//----- nvinfo : EIATTR_SYSCALL_OFFSETS
	.align		4
        /*0954*/ 	.byte	0x04, 0x46
        /*0956*/ 	.short	(.L_539 - .L_538)


	//   ....[0]....
.L_538:
        /*0958*/ 	.word	0x00001ae0


	//   ....[1]....
        /*095c*/ 	.word	0x0000fb40


	//   ....[2]....
        /*0960*/ 	.word	0x0000fc90


	//   ....[3]....
        /*0964*/ 	.word	0x0000fd90


	//   ....[4]....
        /*0968*/ 	.word	0x000106c0


	//----- nvinfo : EIATTR_MBARRIER_INSTR_OFFSETS
	.align		4
.L_539:
        /*096c*/ 	.byte	0x04, 0x39
        /*096e*/ 	.short	(.L_541 - .L_540)


	//   ....[0]....
.L_540:
        /*0970*/ 	.word	0x00000250
        /*0974*/ 	.word	0x000000ff
        /*0978*/ 	.word	0x00034800
        /*097c*/ 	.short	0x0100
        /*097e*/ 	.byte	0x08
	.zero		1


	//   ....[1]....
        /*0980*/ 	.word	0x00000260
        /*0984*/ 	.word	0x000000ff
        /*0988*/ 	.word	0x00034820
        /*098c*/ 	.short	0x0100
        /*098e*/ 	.byte	0x08
	.zero		1


	//   ....[2]....
        /*0990*/ 	.word	0x00000350
        /*0994*/ 	.word	0x000000ff
        /*0998*/ 	.word	0x00034830
        /*099c*/ 	.short	0x0100
        /*099e*/ 	.byte	0x08
	.zero		1


	//   ....[3]....
        /*09a0*/ 	.word	0x00000360
        /*09a4*/ 	.word	0x000000ff
        /*09a8*/ 	.word	0x00034840
        /*09ac*/ 	.short	0x0100
        /*09ae*/ 	.byte	0x08
	.zero		1


	//   ....[4]....
        /*09b0*/ 	.word	0x00000370
        /*09b4*/ 	.word	0x000000ff
        /*09b8*/ 	.word	0x00034838
        /*09bc*/ 	.short	0x0100
        /*09be*/ 	.byte	0x08
	.zero		1


	//   ....[5]....
        /*09c0*/ 	.word	0x00000380
        /*09c4*/ 	.word	0x000000ff
        /*09c8*/ 	.word	0x00034848
        /*09cc*/ 	.short	0x0100
        /*09ce*/ 	.byte	0x08
	.zero		1


	//   ....[6]....
        /*09d0*/ 	.word	0x000004b0
        /*09d4*/ 	.word	0x000000ff
        /*09d8*/ 	.word	0x00034850
        /*09dc*/ 	.short	0x0100
        /*09de*/ 	.byte	0x08
	.zero		1


	//   ....[7]....
        /*09e0*/ 	.word	0x000004c0
        /*09e4*/ 	.word	0x000000ff
        /*09e8*/ 	.word	0x00034860
        /*09ec*/ 	.short	0x0100
        /*09ee*/ 	.byte	0x08
	.zero		1


	//   ....[8]....
        /*09f0*/ 	.word	0x000004d0
        /*09f4*/ 	.word	0x000000ff
        /*09f8*/ 	.word	0x00034858
        /*09fc*/ 	.short	0x0100
        /*09fe*/ 	.byte	0x08
	.zero		1


	//   ....[9]....
        /*0a00*/ 	.word	0x000004e0
        /*0a04*/ 	.word	0x000000ff
        /*0a08*/ 	.word	0x00034868
        /*0a0c*/ 	.short	0x0100
        /*0a0e*/ 	.byte	0x08
	.zero		1


	//   ....[10]....
        /*0a10*/ 	.word	0x000005d0
        /*0a14*/ 	.word	0x000000ff
        /*0a18*/ 	.word	0x00034870
        /*0a1c*/ 	.short	0x0100
        /*0a1e*/ 	.byte	0x06
	.zero		1


	//   ....[11]....
        /*0a20*/ 	.word	0x000005e0
        /*0a24*/ 	.word	0x000000ff
        /*0a28*/ 	.word	0x00034880
        /*0a2c*/ 	.short	0x0100
        /*0a2e*/ 	.byte	0x06
	.zero		1


	//   ....[12]....
        /*0a30*/ 	.word	0x000005f0
        /*0a34*/ 	.word	0x000000ff
        /*0a38*/ 	.word	0x00034878
        /*0a3c*/ 	.short	0x0100
        /*0a3e*/ 	.byte	0x06
	.zero		1


	//   ....[13]....
        /*0a40*/ 	.word	0x00000600
        /*0a44*/ 	.word	0x000000ff
        /*0a48*/ 	.word	0x00034888
        /*0a4c*/ 	.short	0x0100
        /*0a4e*/ 	.byte	0x06
	.zero		1


	//   ....[14]....
        /*0a50*/ 	.word	0x00000730
        /*0a54*/ 	.word	0x000000ff
        /*0a58*/ 	.word	0x00034890
        /*0a5c*/ 	.short	0x0100
        /*0a5e*/ 	.byte	0x08
	.zero		1


	//   ....[15]....
        /*0a60*/ 	.word	0x00000740
        /*0a64*/ 	.word	0x000000ff
        /*0a68*/ 	.word	0x000348a0
        /*0a6c*/ 	.short	0x0100
        /*0a6e*/ 	.byte	0x08
	.zero		1


	//   ....[16]....
        /*0a70*/ 	.word	0x00000750
        /*0a74*/ 	.word	0x000000ff
        /*0a78*/ 	.word	0x00034898
        /*0a7c*/ 	.short	0x0100
        /*0a7e*/ 	.byte	0x08
	.zero		1


	//   ....[17]....
        /*0a80*/ 	.word	0x00000760
        /*0a84*/ 	.word	0x000000ff
        /*0a88*/ 	.word	0x000348a8
        /*0a8c*/ 	.short	0x0100
        /*0a8e*/ 	.byte	0x08
	.zero		1


	//   ....[18]....
        /*0a90*/ 	.word	0x00000890
        /*0a94*/ 	.word	0x000000ff
        /*0a98*/ 	.word	0x000348b0
        /*0a9c*/ 	.short	0x0100
        /*0a9e*/ 	.byte	0x08
	.zero		1


	//   ....[19]....
        /*0aa0*/ 	.word	0x000008a0
        /*0aa4*/ 	.word	0x000000ff
        /*0aa8*/ 	.word	0x000348c0
        /*0aac*/ 	.short	0x0100
        /*0aae*/ 	.byte	0x08
	.zero		1


	//   ....[20]....
        /*0ab0*/ 	.word	0x000008b0
        /*0ab4*/ 	.word	0x000000ff
        /*0ab8*/ 	.word	0x000348b8
        /*0abc*/ 	.short	0x0100
        /*0abe*/ 	.byte	0x08
	.zero		1


	//   ....[21]....
        /*0ac0*/ 	.word	0x000008c0
        /*0ac4*/ 	.word	0x000000ff
        /*0ac8*/ 	.word	0x000348c8
        /*0acc*/ 	.short	0x0100
        /*0ace*/ 	.byte	0x08
	.zero		1


	//   ....[22]....
        /*0ad0*/ 	.word	0x00001b40
        /*0ad4*/ 	.word	0x000000ff
        /*0ad8*/ 	.word	0x00034800
        /*0adc*/ 	.short	0x010a
        /*0ade*/ 	.byte	0x25
	.zero		1


	//   ....[23]....
        /*0ae0*/ 	.word	0x00001bc0
        /*0ae4*/ 	.word	0x00000000
        /*0ae8*/ 	.word	0x00034830
        /*0aec*/ 	.short	0x010a
        /*0aee*/ 	.byte	0x3f
	.zero		1


	//   ....[24]....
        /*0af0*/ 	.word	0x00001c20
        /*0af4*/ 	.word	0x00000000
        /*0af8*/ 	.word	0x00034830
        /*0afc*/ 	.short	0x010a
        /*0afe*/ 	.byte	0x3f
	.zero		1


	//   ....[25]....
        /*0b00*/ 	.word	0x00002ac0
        /*0b04*/ 	.word	0x00000000
        /*0b08*/ 	.word	0x00000000
        /*0b0c*/ 	.short	0x0101
        /*0b0e*/ 	.byte	0x3f
	.zero		1


	//   ....[26]....
        /*0b10*/ 	.word	0x000049d0
        /*0b14*/ 	.word	0x000000ff
        /*0b18*/ 	.word	0x00034830
        /*0b1c*/ 	.short	0x010a
        /*0b1e*/ 	.byte	0x3b
	.zero		1


	//   ....[27]....
        /*0b20*/ 	.word	0x00004a10
        /*0b24*/ 	.word	0x000000ff
        /*0b28*/ 	.word	0x00034830
        /*0b2c*/ 	.short	0x010a
        /*0b2e*/ 	.byte	0x3b
	.zero		1


	//   ....[28]....
        /*0b30*/ 	.word	0x00005240
        /*0b34*/ 	.word	0x000000ff
        /*0b38*/ 	.word	0x00034850
        /*0b3c*/ 	.short	0x010a
        /*0b3e*/ 	.byte	0x07
	.zero		1


	//   ....[29]....
        /*0b40*/ 	.word	0x00005280
        /*0b44*/ 	.word	0x000000ff
        /*0b48*/ 	.word	0x00034850
        /*0b4c*/ 	.short	0x010a
        /*0b4e*/ 	.byte	0x07
	.zero		1


	//   ....[30]....
        /*0b50*/ 	.word	0x00007330
        /*0b54*/ 	.word	0x00000008
        /*0b58*/ 	.word	0x00000000
        /*0b5c*/ 	.short	0x0101
        /*0b5e*/ 	.byte	0x3f
	.zero		1


	//   ....[31]....
        /*0b60*/ 	.word	0x00007390
        /*0b64*/ 	.word	0x00000014
        /*0b68*/ 	.word	0x00000000
        /*0b6c*/ 	.short	0x0101
        /*0b6e*/ 	.byte	0x3f
	.zero		1


	//   ....[32]....
        /*0b70*/ 	.word	0x00007bb0
        /*0b74*/ 	.word	0x000000ff
        /*0b78*/ 	.word	0x00034830
        /*0b7c*/ 	.short	0x010a
        /*0b7e*/ 	.byte	0x06
	.zero		1


	//   ....[33]....
        /*0b80*/ 	.word	0x00007bf0
        /*0b84*/ 	.word	0x000000ff
        /*0b88*/ 	.word	0x00034830
        /*0b8c*/ 	.short	0x010a
        /*0b8e*/ 	.byte	0x06
	.zero		1


	//   ....[34]....
        /*0b90*/ 	.word	0x00008420
        /*0b94*/ 	.word	0x000000ff
        /*0b98*/ 	.word	0x00034850
        /*0b9c*/ 	.short	0x010a
        /*0b9e*/ 	.byte	0x07
	.zero		1


	//   ....[35]....
        /*0ba0*/ 	.word	0x00008460
        /*0ba4*/ 	.word	0x000000ff
        /*0ba8*/ 	.word	0x00034850
        /*0bac*/ 	.short	0x010a
        /*0bae*/ 	.byte	0x07
	.zero		1


	//   ....[36]....
        /*0bb0*/ 	.word	0x00009d70
        /*0bb4*/ 	.word	0x00000021
        /*0bb8*/ 	.word	0x00000000
        /*0bbc*/ 	.short	0x0101
        /*0bbe*/ 	.byte	0x3f
	.zero		1


	//   ....[37]....
        /*0bc0*/ 	.word	0x00009e00
        /*0bc4*/ 	.word	0x00000023
        /*0bc8*/ 	.word	0x00000000
        /*0bcc*/ 	.short	0x0101
        /*0bce*/ 	.byte	0x3f
	.zero		1


	//   ....[38]....
        /*0bd0*/ 	.word	0x0000a7c0
        /*0bd4*/ 	.word	0x000000ff
        /*0bd8*/ 	.word	0x00034850
        /*0bdc*/ 	.short	0x010a
        /*0bde*/ 	.byte	0x05
	.zero		1


	//   ....[39]....
        /*0be0*/ 	.word	0x0000a800
        /*0be4*/ 	.word	0x000000ff
        /*0be8*/ 	.word	0x00034850
        /*0bec*/ 	.short	0x010a
        /*0bee*/ 	.byte	0x05
	.zero		1


	//   ....[40]....
        /*0bf0*/ 	.word	0x0000ad20
        /*0bf4*/ 	.word	0x00000002
        /*0bf8*/ 	.word	0x00000000
        /*0bfc*/ 	.short	0x0101
        /*0bfe*/ 	.byte	0x3f
	.zero		1


	//   ....[41]....
        /*0c00*/ 	.word	0x0000c2e0
        /*0c04*/ 	.word	0x00000016
        /*0c08*/ 	.word	0x00000000
        /*0c0c*/ 	.short	0x0101
        /*0c0e*/ 	.byte	0x3f
	.zero		1


	//   ....[42]....
        /*0c10*/ 	.word	0x0000c790
        /*0c14*/ 	.word	0x00000016
        /*0c18*/ 	.word	0x00000000
        /*0c1c*/ 	.short	0x0101
        /*0c1e*/ 	.byte	0x3f
	.zero		1


	//   ....[43]....
        /*0c20*/ 	.word	0x00010170
        /*0c24*/ 	.word	0x00000000
        /*0c28*/ 	.word	0x00034840
        /*0c2c*/ 	.short	0x010a
        /*0c2e*/ 	.byte	0x3f
	.zero		1


	//   ....[44]....
        /*0c30*/ 	.word	0x00011130
        /*0c34*/ 	.word	0x00000012
        /*0c38*/ 	.word	0x00034800
        /*0c3c*/ 	.short	0x0107
        /*0c3e*/ 	.byte	0x3f
	.zero		1


	//   ....[45]....
        /*0c40*/ 	.word	0x00011240
        /*0c44*/ 	.word	0x00000012
        /*0c48*/ 	.word	0x00034800
        /*0c4c*/ 	.short	0x0101
        /*0c4e*/ 	.byte	0x3f
	.zero		1


	//   ....[46]....
        /*0c50*/ 	.word	0x00011260
        /*0c54*/ 	.word	0x00000012
        /*0c58*/ 	.word	0x00034820
        /*0c5c*/ 	.short	0x010a
        /*0c5e*/ 	.byte	0x3f
	.zero		1


	//   ....[47]....
        /*0c60*/ 	.word	0x00011620
        /*0c64*/ 	.word	0x00000003
        /*0c68*/ 	.word	0x00034840
        /*0c6c*/ 	.short	0x010a
        /*0c6e*/ 	.byte	0x3f
	.zero		1


	//   ....[48]....
        /*0c70*/ 	.word	0x00011ab0
        /*0c74*/ 	.word	0x00000003
        /*0c78*/ 	.word	0x00000060
        /*0c7c*/ 	.short	0x010a
        /*0c7e*/ 	.byte	0x3f
	.zero		1


	//   ....[49]....
        /*0c80*/ 	.word	0x00012140
        /*0c84*/ 	.word	0x00000003
        /*0c88*/ 	.word	0x00034840
        /*0c8c*/ 	.short	0x010a
        /*0c8e*/ 	.byte	0x3f
	.zero		1


	//   ....[50]....
        /*0c90*/ 	.word	0x000125d0
        /*0c94*/ 	.word	0x00000002
        /*0c98*/ 	.word	0x00000060
        /*0c9c*/ 	.short	0x010a
        /*0c9e*/ 	.byte	0x3f
	.zero		1


	//   ....[51]....
        /*0ca0*/ 	.word	0x00012ba0
        /*0ca4*/ 	.word	0x00000002
        /*0ca8*/ 	.word	0x00034840
        /*0cac*/ 	.short	0x010a
        /*0cae*/ 	.byte	0x3f
	.zero		1


	//   ....[52]....
        /*0cb0*/ 	.word	0x00013030
        /*0cb4*/ 	.word	0x00000002
        /*0cb8*/ 	.word	0x00000060
        /*0cbc*/ 	.short	0x010a
        /*0cbe*/ 	.byte	0x3f
	.zero		1


	//   ....[53]....
        /*0cc0*/ 	.word	0x000135b0
        /*0cc4*/ 	.word	0x00000000
        /*0cc8*/ 	.word	0x00034860
        /*0ccc*/ 	.short	0x010a
        /*0cce*/ 	.byte	0x3f
	.zero		1


	//   ....[54]....
        /*0cd0*/ 	.word	0x00014bf0
        /*0cd4*/ 	.word	0x00000000
        /*0cd8*/ 	.word	0x00034820
        /*0cdc*/ 	.short	0x010a
        /*0cde*/ 	.byte	0x3f
	.zero		1


	//   ....[55]....
        /*0ce0*/ 	.word	0x00014de0
        /*0ce4*/ 	.word	0x00000006
        /*0ce8*/ 	.word	0x00000000
        /*0cec*/ 	.short	0x010a
        /*0cee*/ 	.byte	0x3f
	.zero		1


	//   ....[56]....
        /*0cf0*/ 	.word	0x00014e10
        /*0cf4*/ 	.word	0x00000007
        /*0cf8*/ 	.word	0x00000000
        /*0cfc*/ 	.short	0x010a
        /*0cfe*/ 	.byte	0x3f
	.zero		1


	//   ....[57]....
        /*0d00*/ 	.word	0x00014e70
        /*0d04*/ 	.word	0x00000004
        /*0d08*/ 	.word	0x00000000
        /*0d0c*/ 	.short	0x010a
        /*0d0e*/ 	.byte	0x3f
	.zero		1


	//   ....[58]....
        /*0d10*/ 	.word	0x00014ea0
        /*0d14*/ 	.word	0x00000003
        /*0d18*/ 	.word	0x00000000
        /*0d1c*/ 	.short	0x010a
        /*0d1e*/ 	.byte	0x3f
	.zero		1


	//   ....[59]....
        /*0d20*/ 	.word	0x00014f10
        /*0d24*/ 	.word	0x00000003
        /*0d28*/ 	.word	0x00034800
        /*0d2c*/ 	.short	0x010a
        /*0d2e*/ 	.byte	0x3f
	.zero		1


	//   ....[60]....
        /*0d30*/ 	.word	0x00014f60
        /*0d34*/ 	.word	0x00000000
        /*0d38*/ 	.word	0x00034830
        /*0d3c*/ 	.short	0x010a
        /*0d3e*/ 	.byte	0x3f
	.zero		1


	//   ....[61]....
        /*0d40*/ 	.word	0x00014fc0
        /*0d44*/ 	.word	0x00000006
        /*0d48*/ 	.word	0x00034830
        /*0d4c*/ 	.short	0x010a
        /*0d4e*/ 	.byte	0x3f
	.zero		1


	//   ....[62]....
        /*0d50*/ 	.word	0x00015020
        /*0d54*/ 	.word	0x00000005
        /*0d58*/ 	.word	0x00034850
        /*0d5c*/ 	.short	0x010a
        /*0d5e*/ 	.byte	0x3f
	.zero		1


	//   ....[63]....
        /*0d60*/ 	.word	0x00015080
        /*0d64*/ 	.word	0x00000006
        /*0d68*/ 	.word	0x00034830
        /*0d6c*/ 	.short	0x010a
        /*0d6e*/ 	.byte	0x3f
	.zero		1


	//   ....[64]....
        /*0d70*/ 	.word	0x000150e0
        /*0d74*/ 	.word	0x00000005
        /*0d78*/ 	.word	0x00034850
        /*0d7c*/ 	.short	0x010a
        /*0d7e*/ 	.byte	0x3f
	.zero		1


	//   ....[65]....
        /*0d80*/ 	.word	0x00015140
        /*0d84*/ 	.word	0x00000007
        /*0d88*/ 	.word	0x00034850
        /*0d8c*/ 	.short	0x010a
        /*0d8e*/ 	.byte	0x3f
	.zero		1


	//   ....[66]....
        /*0d90*/ 	.word	0x000152e0
        /*0d94*/ 	.word	0x00000000
        /*0d98*/ 	.word	0x00034840
        /*0d9c*/ 	.short	0x010a
        /*0d9e*/ 	.byte	0x3f
	.zero		1


	//   ....[67]....
        /*0da0*/ 	.word	0x00015f00
        /*0da4*/ 	.word	0x00000012
        /*0da8*/ 	.word	0x00034820
        /*0dac*/ 	.short	0x010a
        /*0dae*/ 	.byte	0x3f
	.zero		1


	//   ....[68]....
        /*0db0*/ 	.word	0x00015f50
        /*0db4*/ 	.word	0x00000003
        /*0db8*/ 	.word	0x00034840
        /*0dbc*/ 	.short	0x010a
        /*0dbe*/ 	.byte	0x3f
	.zero		1


	//   ....[69]....
        /*0dc0*/ 	.word	0x00015fa0
        /*0dc4*/ 	.word	0x00000003
        /*0dc8*/ 	.word	0x00000060
        /*0dcc*/ 	.short	0x010a
        /*0dce*/ 	.byte	0x3f
	.zero		1


	//   ....[70]....
        /*0dd0*/ 	.word	0x00015ff0
        /*0dd4*/ 	.word	0x00000003
        /*0dd8*/ 	.word	0x00034840
        /*0ddc*/ 	.short	0x010a
        /*0dde*/ 	.byte	0x3f
	.zero		1


	//   ....[71]....
        /*0de0*/ 	.word	0x00016040
        /*0de4*/ 	.word	0x00000002
        /*0de8*/ 	.word	0x00000060
        /*0dec*/ 	.short	0x010a
        /*0dee*/ 	.byte	0x3f
	.zero		1


	//   ....[72]....
        /*0df0*/ 	.word	0x00016090
        /*0df4*/ 	.word	0x00000002
        /*0df8*/ 	.word	0x00034840
        /*0dfc*/ 	.short	0x010a
        /*0dfe*/ 	.byte	0x3f
	.zero		1


	//   ....[73]....
        /*0e00*/ 	.word	0x000160e0
        /*0e04*/ 	.word	0x00000002
        /*0e08*/ 	.word	0x00000060
        /*0e0c*/ 	.short	0x010a
        /*0e0e*/ 	.byte	0x3f
	.zero		1


	//   ....[74]....
        /*0e10*/ 	.word	0x00016130
        /*0e14*/ 	.word	0x00000000
        /*0e18*/ 	.word	0x00034860
        /*0e1c*/ 	.short	0x010a
        /*0e1e*/ 	.byte	0x3f
	.zero		1


	//   ....[75]....
        /*0e20*/ 	.word	0x00016ca0
        /*0e24*/ 	.word	0x00000000
        /*0e28*/ 	.word	0x00034820
        /*0e2c*/ 	.short	0x010a
        /*0e2e*/ 	.byte	0x3f
	.zero		1


	//   ....[76]....
        /*0e30*/ 	.word	0x00016e40
        /*0e34*/ 	.word	0x00000006
        /*0e38*/ 	.word	0x00000000
        /*0e3c*/ 	.short	0x010a
        /*0e3e*/ 	.byte	0x3f
	.zero		1


	//   ....[77]....
        /*0e40*/ 	.word	0x00016e90
        /*0e44*/ 	.word	0x00000007
        /*0e48*/ 	.word	0x00000000
        /*0e4c*/ 	.short	0x010a
        /*0e4e*/ 	.byte	0x3f
	.zero		1


	//   ....[78]....
        /*0e50*/ 	.word	0x00016ee0
        /*0e54*/ 	.word	0x00000004
        /*0e58*/ 	.word	0x00000000
        /*0e5c*/ 	.short	0x010a
        /*0e5e*/ 	.byte	0x3f
	.zero		1


	//----- nvinfo : EIATTR_NUM_MBARRIERS
	.align		4
.L_541:
        /*0e60*/ 	.byte	0x03, 0x38
        /*0e62*/ 	.short	0x0016


	//----- nvinfo : EIATTR_EXIT_INSTR_OFFSETS
	.align		4
        /*0e64*/ 	.byte	0x04, 0x1c
        /*0e66*/ 	.short	(.L_543 - .L_542)


	//   ....[0]....
.L_542:
        /*0e68*/ 	.word	0x00000a30


	//   ....[1]....
        /*0e6c*/ 	.word	0x0000dda0


	//   ....[2]....
        /*0e70*/ 	.word	0x00014ef0


	//----- nvinfo : EIATTR_MAX_THREADS
	.align		4
.L_543:
        /*0e74*/ 	.byte	0x04, 0x05
        /*0e76*/ 	.short	(.L_545 - .L_544)
.L_544:
        /*0e78*/ 	.word	0x00000180
        /*0e7c*/ 	.word	0x00000001
        /*0e80*/ 	.word	0x00000001


	//----- nvinfo : EIATTR_CRS_STACK_SIZE
	.align		4
.L_545:
        /*0e84*/ 	.byte	0x04, 0x1e
        /*0e86*/ 	.short	(.L_547 - .L_546)
.L_546:
        /*0e88*/ 	.word	0x00000000


	//----- nvinfo : EIATTR_CBANK_PARAM_SIZE
	.align		4
.L_547:
        /*0e8c*/ 	.byte	0x03, 0x19
        /*0e8e*/ 	.short	0x0af0


	//----- nvinfo : EIATTR_PARAM_CBANK
	.align		4
        /*0e90*/ 	.byte	0x04, 0x0a
        /*0e92*/ 	.short	(.L_549 - .L_548)
	.align		4
.L_548:
        /*0e94*/ 	.word	index@(.nv.constant0._ZN7cutlass13device_kernelIN5flash11enable_sm90INS1_16FlashAttnFwdSm90INS1_25CollectiveMainloopFwdSm90ILi2EN4cute5tupleIJNS5_1CILi1EEES8_S8_EEENS6_IJNS7_ILi128EEESA_NS7_ILi192EEEEEELi128ENS_10bfloat16_tEfNS_4arch4Sm90ELb1ELb0ELb1ELb1ELb0ELb0ELb0ELb1ELb1ELb1ELb1ELb0EEENS1_21CollectiveEpilogueFwdINS6_IJSA_SA_SA_EEES9_SD_SF_Li256ELb1ELb1ELb1ELb0EEENS1_36VarlenDynamicPersistentTileSchedulerILi128ELi128ELi256ELi128ELb1ELb1ELb1ELb1ELb1ELb1EEEEEEEEEvNT_6ParamsE)
        /*0e98*/ 	.short	0x0210
        /*0e9a*/ 	.short	0x0af0


	//----- nvinfo : EIATTR_SW_WAR
	.align		4
.L_549:
        /*0e9c*/ 	.byte	0x04, 0x36
        /*0e9e*/ 	.short	(.L_551 - .L_550)
.L_550:
        /*0ea0*/ 	.word	0x00000008
.L_551:


//--------------------- .nv.info._ZN7cutlass13device_kernelIN5flash11enable_sm90INS1_16FlashAttnFwdSm90INS1_25CollectiveMainloopFwdSm90ILi2EN4cute5tupleIJNS5_1CILi1EEES8_S8_EEENS6_IJNS7_ILi128EEESA_NS7_ILi192EEEEEELi128ENS_10bfloat16_tEfNS_4arch4Sm90ELb1ELb0ELb1ELb1ELb0ELb1ELb0ELb1ELb1ELb1ELb1ELb0EEENS1_21CollectiveEpilogueFwdINS6_IJSA_SA_SA_EEES9_SD_SF_Li256ELb1ELb1ELb1ELb0EEENS1_36VarlenDynamicPersistentTileSchedulerILi128ELi128ELi256ELi128ELb1ELb1ELb1ELb1ELb1ELb1EEEEEEEEEvNT_6ParamsE --------------------------
	.section	.nv.info._ZN7cutlass13device_kernelIN5flash11enable_sm90INS1_16FlashAttnFwdSm90INS1_25CollectiveMainloopFwdSm90ILi2EN4cute5tupleIJNS5_1CILi1EEES8_S8_EEENS6_IJNS7_ILi128EEESA_NS7_ILi192EEEEEELi128ENS_10bfloat16_tEfNS_4arch4Sm90ELb1ELb0ELb1ELb1ELb0ELb1ELb0ELb1ELb1ELb1ELb1ELb0EEENS1_21CollectiveEpilogueFwdINS6_IJSA_SA_SA_EEES9_SD_SF_Li256ELb1ELb1ELb1ELb0EEENS1_36VarlenDynamicPersistentTileSchedulerILi128ELi128ELi256ELi128ELb1ELb1ELb1ELb1ELb1ELb1EEEEEEEEEvNT_6ParamsE,"",@"SHT_CUDA_INFO"
	.sectionflags	@""
	.align	4


	//----- nvinfo : EIATTR_CUDA_API_VERSION
	.align		4
        /*0000*/ 	.byte	0x04, 0x37
        /*0002*/ 	.short	(.L_553 - .L_552)
.L_552:
        /*0004*/ 	.word	0x00000082


	//----- nvinfo : EIATTR_KPARAM_INFO
	.align		4
.L_553:
        /*0008*/ 	.byte	0x04, 0x17
        /*000a*/ 	.short	(.L_555 - .L_554)
.L_554:
        /*000c*/ 	.word	0x00000000
        /*0010*/ 	.short	0x0000
        /*0012*/ 	.short	0x0070
        /*0014*/ 	.byte	0x00, 0xf0, 0x01, 0x2a


	//----- nvinfo : EIATTR_SPARSE_MMA_MASK
	.align		4
.L_555:
        /*0018*/ 	.byte	0x03, 0x50
        /*001a*/ 	.short	0x0000


	//----- nvinfo : EIATTR_MAXREG_COUNT
	.align		4
        /*001c*/ 	.byte	0x03, 0x1b
        /*001e*/ 	.short	0x00a8


	//----- nvinfo : EIATTR_NUM_BARRIERS
	.align		4
        /*0020*/ 	.byte	0x02, 0x4c
        /*0022*/ 	.byte	0x10
	.zero		1


	//----- nvinfo : EIATTR_EXTERNS
	.align		4
        /*0024*/ 	.byte	0x04, 0x0f
        /*0026*/ 	.short	(.L_557 - .L_556)


	//   ....[0]....
	.align		4
.L_556:
        /*0028*/ 	.word	index@(__assertfail)


	//----- nvinfo : EIATTR_ANNOTATIONS
	.align		4
.L_557:
        /*002c*/ 	.byte	0x04, 0x55
        /*002e*/ 	.short	(.L_559 - .L_558)


	//   ....[0]....
.L_558:
        /* <DEDUP_REMOVED lines=133> */


	//----- nvinfo : EIATTR_MERCURY_ISA_VERSION
	.align		4
.L_559:
        /*0868*/ 	.byte	0x03, 0x5f
        /*086a*/ 	.short	0x0101


	//----- nvinfo : EIATTR_UNUSED_LOAD_BYTE_OFFSET
	.align		4
        /*086c*/ 	.byte	0x04, 0x44
        /*086e*/ 	.short	(.L_561 - .L_560)


	//   ....[0]....
.L_560:
        /*0870*/ 	.word	0x00000ab0
        /*0874*/ 	.word	0x0000fff0


	//   ....[1]....
        /*0878*/ 	.word	0x0001cfb0
        /*087c*/ 	.word	0x0000fff0


	//----- nvinfo : EIATTR_INT_WARP_WIDE_INSTR_OFFSETS
	.align		4
.L_561:
        /*0880*/ 	.byte	0x04, 0x31
        /*0882*/ 	.short	(.L_563 - .L_562)


	//   ....[0]....
.L_562:
        /*0884*/ 	.word	0x00000190


	//   ....[1]....
        /*0888*/ 	.word	0x000001d0


	//   ....[2]....
        /*088c*/ 	.word	0x00000240


	//   ....[3]....
        /*0890*/ 	.word	0x00023270


	//   ....[4]....
        /*0894*/ 	.word	0x00023300


	//   ....[5]....
        /*0898*/ 	.word	0x00026da0


	//   ....[6]....
        /*089c*/ 	.word	0x00026e00


	//----- nvinfo : EIATTR_COOP_GROUP_MASK_REGIDS
	.align		4
.L_563:
        /*08a0*/ 	.byte	0x04, 0x29
        /*08a2*/ 	.short	(.L_565 - .L_564)


	//   ....[0]....
.L_564:
        /*08a4*/ 	.word	0xffffffff


	//   ....[1]....
        /*08a8*/ 	.word	0xffffffff


	//   ....[2]....
        /*08ac*/ 	.word	0xffffffff


	//   ....[3]....
        /*08b0*/ 	.word	0xffffffff


	//   ....[4]....
        /*08b4*/ 	.word	0xffffffff


	//   ....[5]....
        /*08b8*/ 	.word	0xffffffff


	//   ....[6]....
        /*08bc*/ 	.word	0xffffffff


	//   ....[7]....
        /*08c0*/ 	.word	0xffffffff


	//   ....[8]....
        /*08c4*/ 	.word	0xffffffff


	//   ....[9]....
        /*08c8*/ 	.word	0xffffffff


	//   ....[10]....
        /*08cc*/ 	.word	0xffffffff


	//   ....[11]....
        /*08d0*/ 	.word	0xffffffff


	//   ....[12]....
        /*08d4*/ 	.word	0xffffffff


	//   ....[13]....
        /*08d8*/ 	.word	0xffffffff


	//   ....[14]....
        /*08dc*/ 	.word	0xffffffff


	//   ....[15]....
        /*08e0*/ 	.word	0xffffffff


	//   ....[16]....
        /*08e4*/ 	.word	0xffffffff


	//   ....[17]....
        /*08e8*/ 	.word	0xffffffff


	//   ....[18]....
        /*08ec*/ 	.word	0xffffffff


	//   ....[19]....
        /*08f0*/ 	.word	0xffffffff


	//   ....[20]....
        /*08f4*/ 	.word	0xffffffff


	//   ....[21]....
        /*08f8*/ 	.word	0xffffffff


	//   ....[22]....
        /*08fc*/ 	.word	0xffffffff


	//   ....[23]....
        /*0900*/ 	.word	0xffffffff


	//   ....[24]....
        /*0904*/ 	.word	0xffffffff


	//   ....[25]....
        /*0908*/ 	.word	0xffffffff


	//   ....[26]....
        /*090c*/ 	.word	0xffffffff


	//   ....[27]....
        /*0910*/ 	.word	0xffffffff


	//   ....[28]....
        /*0914*/ 	.word	0xffffffff


	//   ....[29]....
        /*0918*/ 	.word	0xffffffff


	//   ....[30]....
        /*091c*/ 	.word	0xffffffff


	//   ....[31]....
        /*0920*/ 	.word	0xffffffff


	//   ....[32]....
        /*0924*/ 	.word	0xffffffff


	//   ....[33]....
        /*0928*/ 	.word	0xffffffff


	//   ....[34]....
        /*092c*/ 	.word	0xffffffff


	//   ....[35]....
        /*0930*/ 	.word	0xffffffff


	//   ....[36]....
        /*0934*/ 	.word	0xffffffff


	//   ....[37]....
        /*0938*/ 	.word	0xffffffff


	//   ....[38]....
        /*093c*/ 	.word	0xffffffff


	//   ....[39]....
        /*0940*/ 	.word	0xffffffff


	//   ....[40]....
        /*0944*/ 	.word	0xffffffff


	//   ....[41]....
        /*0948*/ 	.word	0xffffffff


	//   ....[42]....
        /*094c*/ 	.word	0xffffffff


	//   ....[43]....
        /*0950*/ 	.word	0xffffffff


	//   ....[44]....
        /*0954*/ 	.word	0xffffffff


	//   ....[45]....
        /*0958*/ 	.word	0xffffffff


	//   ....[46]....
        /*095c*/ 	.word	0xffffffff


	//   ....[47]....
        /*0960*/ 	.word	0xffffffff


	//   ....[48]....
        /*0964*/ 	.word	0xffffffff


	//   ....[49]....
        /*0968*/ 	.word	0xffffffff


	//   ....[50]....
        /*096c*/ 	.word	0xffffffff


	//   ....[51]....
        /*0970*/ 	.word	0xffffffff


	//   ....[52]....
        /*0974*/ 	.word	0xffffffff


	//   ....[53]....
        /*0978*/ 	.word	0xffffffff


	//   ....[54]....
        /*097c*/ 	.word	0xffffffff


	//   ....[55]....
        /*0980*/ 	.word	0xffffffff


	//   ....[56]....
        /*0984*/ 	.word	0xffffffff


	//   ....[57]....
        /*0988*/ 	.word	0xffffffff


	//   ....[58]....
        /*098c*/ 	.word	0xffffffff


	//   ....[59]....
        /*0990*/ 	.word	0xffffffff


	//   ....[60]....
        /*0994*/ 	.word	0xffffffff


	//   ....[61]....
        /*0998*/ 	.word	0xffffffff


	//   ....[62]....
        /*099c*/ 	.word	0xffffffff


	//   ....[63]....
        /*09a0*/ 	.word	0xffffffff


	//   ....[64]....
        /*09a4*/ 	.word	0xffffffff


	//   ....[65]....
        /*09a8*/ 	.word	0xffffffff


	//   ....[66]....
        /*09ac*/ 	.word	0xffffffff


	//   ....[67]....
        /*09b0*/ 	.word	0xffffffff


	//   ....[68]....
        /*09b4*/ 	.word	0xffffffff


	//   ....[69]....
        /*09b8*/ 	.word	0xffffffff


	//   ....[70]....
        /*09bc*/ 	.word	0xffffffff


	//   ....[71]....
        /*09c0*/ 	.word	0xffffffff


	//   ....[72]....
        /*09c4*/ 	.word	0xffffffff


	//   ....[73]....
        /*09c8*/ 	.word	0xffffffff


	//   ....[74]....
        /*09cc*/ 	.word	0xffffffff


	//   ....[75]....
        /*09d0*/ 	.word	0xffffffff


	//   ....[76]....
        /*09d4*/ 	.word	0xffffffff


	//   ....[77]....
        /*09d8*/ 	.word	0xffffffff


	//   ....[78]....
        /*09dc*/ 	.word	0xffffffff


	//   ....[79]....
        /*09e0*/ 	.word	0xffffffff


	//   ....[80]....
        /*09e4*/ 	.word	0xffffffff


	//   ....[81]....
        /*09e8*/ 	.word	0xffffffff


	//   ....[82]....
        /*09ec*/ 	.word	0xffffffff


	//   ....[83]....
        /*09f0*/ 	.word	0xffffffff


	//   ....[84]....
        /*09f4*/ 	.word	0xffffffff


	//   ....[85]....
        /*09f8*/ 	.word	0xffffffff


	//   ....[86]....
        /*09fc*/ 	.word	0xffffffff


	//   ....[87]....
        /*0a00*/ 	.word	0xffffffff


	//   ....[88]....
        /*0a04*/ 	.word	0xffffffff


	//   ....[89]....
        /*0a08*/ 	.word	0xffffffff


	//   ....[90]....
        /*0a0c*/ 	.word	0xffffffff


	//   ....[91]....
        /*0a10*/ 	.word	0xffffffff


	//   ....[92]....
        /*0a14*/ 	.word	0xffffffff


	//   ....[93]....
        /*0a18*/ 	.word	0xffffffff


	//   ....[94]....
        /*0a1c*/ 	.word	0xffffffff


	//   ....[95]....
        /*0a20*/ 	.word	0xffffffff


	//   ....[96]....
        /*0a24*/ 	.word	0xffffffff


	//   ....[97]....
        /*0a28*/ 	.word	0xffffffff


	//   ....[98]....
        /*0a2c*/ 	.word	0xffffffff


	//   ....[99]....
        /*0a30*/ 	.word	0xffffffff


	//   ....[100]....
        /*0a34*/ 	.word	0xffffffff


	//   ....[101]....
        /*0a38*/ 	.word	0xffffffff


	//   ....[102]....
        /*0a3c*/ 	.word	0xffffffff


	//   ....[103]....
        /*0a40*/ 	.word	0xffffffff


	//   ....[104]....
        /*0a44*/ 	.word	0xffffffff


	//   ....[105]....
        /*0a48*/ 	.word	0xffffffff


	//   ....[106]....
        /*0a4c*/ 	.word	0xffffffff


	//   ....[107]....
        /*0a50*/ 	.word	0xffffffff


	//   ....[108]....
        /*0a54*/ 	.word	0xffffffff


	//   ....[109]....
        /*0a58*/ 	.word	0xffffffff


	//   ....[110]....
        /*0a5c*/ 	.word	0xffffffff


	//   ....[111]....
        /*0a60*/ 	.word	0xffffffff


	//   ....[112]....
        /*0a64*/ 	.word	0xffffffff


	//   ....[113]....
        /*0a68*/ 	.word	0xffffffff


	//   ....[114]....
        /*0a6c*/ 	.word	0xffffffff


	//   ....[115]....
        /*0a70*/ 	.word	0xffffffff


	//   ....[116]....
        /*0a74*/ 	.word	0xffffffff


	//   ....[117]....
        /*0a78*/ 	.word	0xffffffff


	//   ....[118]....
        /*0a7c*/ 	.word	0xffffffff


	//   ....[119]....
        /*0a80*/ 	.word	0xffffffff


	//   ....[120]....
        /*0a84*/ 	.word	0xffffffff


	//   ....[121]....
        /*0a88*/ 	.word	0xffffffff


	//   ....[122]....
        /*0a8c*/ 	.word	0x0500000f


	//   ....[123]....
        /*0a90*/ 	.word	0x0500000f


	//   ....[124]....
        /*0a94*/ 	.word	0x0500000f


	//   ....[125]....
        /*0a98*/ 	.word	0x0500000f


	//   ....[126]....
        /*0a9c*/ 	.word	0x0500000f


	//   ....[127]....
        /*0aa0*/ 	.word	0x0500000f


	//   ....[128]....
        /*0aa4*/ 	.word	0x0500000f


	//   ....[129]....
        /*0aa8*/ 	.word	0x0500000f


	//   ....[130]....
        /*0aac*/ 	.word	0x0500000f


	//   ....[131]....
        /*0ab0*/ 	.word	0x0500000f


	//   ....[132]....
        /*0ab4*/ 	.word	0x0500000f


	//   ....[133]....
        /*0ab8*/ 	.word	0x0500000f


	//   ....[134]....
        /*0abc*/ 	.word	0x0500000f


	//   ....[135]....
        /*0ac0*/ 	.word	0x0500000f


	//   ....[136]....
        /*0ac4*/ 	.word	0x0500000f


	//   ....[137]....
        /*0ac8*/ 	.word	0x0500000f


	//   ....[138]....
        /*0acc*/ 	.word	0x0500000f


	//   ....[139]....
        /*0ad0*/ 	.word	0x0500000f


	//   ....[140]....
        /*0ad4*/ 	.word	0x0500000f


	//   ....[141]....
        /*0ad8*/ 	.word	0x0500000f


	//   ....[142]....
        /*0adc*/ 	.word	0x0500000f


	//   ....[143]....
        /*0ae0*/ 	.word	0x0500000f


	//   ....[144]....
        /*0ae4*/ 	.word	0x0500000f


	//   ....[145]....
        /*0ae8*/ 	.word	0x0500000f


	//   ....[146]....
        /*0aec*/ 	.word	0x0500000f


	//   ....[147]....
        /*0af0*/ 	.word	0x0500000f


	//   ....[148]....
        /*0af4*/ 	.word	0x0500000f


	//   ....[149]....
        /*0af8*/ 	.word	0x0500000f


	//   ....[150]....
        /*0afc*/ 	.word	0x0500000f


	//   ....[151]....
        /*0b00*/ 	.word	0x0500000f


	//   ....[152]....
        /*0b04*/ 	.word	0x0500000f


	//   ....[153]....
        /*0b08*/ 	.word	0x0500000f


	//   ....[154]....
        /*0b0c*/ 	.word	0x0500000f


	//   ....[155]....
        /*0b10*/ 	.word	0x0500000f


	//   ....[156]....
        /*0b14*/ 	.word	0x0500000f


	//   ....[157]....
        /*0b18*/ 	.word	0x0500000f


	//   ....[158]....
        /*0b1c*/ 	.word	0x0500000f


	//   ....[159]....
        /*0b20*/ 	.word	0x0500000f


	//   ....[160]....
        /*0b24*/ 	.word	0x0500000f


	//   ....[161]....
        /*0b28*/ 	.word	0x0500000f


	//   ....[162]....
        /*0b2c*/ 	.word	0x0500000f


	//   ....[163]....
        /*0b30*/ 	.word	0x0500000f


	//   ....[164]....
        /*0b34*/ 	.word	0x0500000f


	//   ....[165]....
        /*0b38*/ 	.word	0x0500000f


	//   ....[166]....
        /*0b3c*/ 	.word	0x0500000f


	//   ....[167]....
        /*0b40*/ 	.word	0x0500000f


	//   ....[168]....
        /*0b44*/ 	.word	0x0500000f


	//   ....[169]....
        /*0b48*/ 	.word	0x0500000f


	//   ....[170]....
        /*0b4c*/ 	.word	0x0500000f


	//   ....[171]....
        /*0b50*/ 	.word	0x0500000f


	//   ....[172]....
        /*0b54*/ 	.word	0x0500000f


	//   ....[173]....
        /*0b58*/ 	.word	0x0500000f


	//   ....[174]....
        /*0b5c*/ 	.word	0x0500000f


	//----- nvinfo : EIATTR_COOP_GROUP_INSTR_OFFSETS
	.align		4
.L_565:
        /*0b60*/ 	.byte	0x04, 0x28
        /*0b62*/ 	.short	(.L_567 - .L_566)


	//   ....[0]....
.L_566:
        /*0b64*/ 	.word	0x00000060


	//   ....[1]....
        /*0b68*/ 	.word	0x000001a0


	//   ....[2]....
        /*0b6c*/ 	.word	0x000001f0


	//   ....[3]....
        /*0b70*/ 	.word	0x00000420


	//   ....[4]....
        /*0b74*/ 	.word	0x00000580


	//   ....[5]....
        /*0b78*/ 	.word	0x000006a0


	//   ....[6]....
        /*0b7c*/ 	.word	0x00000800


	//   ....[7]....
        /*0b80*/ 	.word	0x0000b510


	//   ....[8]....
        /*0b84*/ 	.word	0x0000bc10


	//   ....[9]....
        /*0b88*/ 	.word	0x0000bc20


	//   ....[10]....
        /*0b8c*/ 	.word	0x0000bc30


	//   ....[11]....
        /*0b90*/ 	.word	0x0000bc40


	//   ....[12]....
        /*0b94*/ 	.word	0x0000c4b0


	//   ....[13]....
        /*0b98*/ 	.word	0x0000c4c0


	//   ....[14]....
        /*0b9c*/ 	.word	0x0000c4d0


	//   ....[15]....
        /*0ba0*/ 	.word	0x0000c4e0


	//   ....[16]....
        /*0ba4*/ 	.word	0x0000f600


	//   ....[17]....
        /*0ba8*/ 	.word	0x0000f610


	//   ....[18]....
        /*0bac*/ 	.word	0x0000f620


	//   ....[19]....
        /*0bb0*/ 	.word	0x0000f630


	//   ....[20]....
        /*0bb4*/ 	.word	0x0000fca0


	//   ....[21]....
        /*0bb8*/ 	.word	0x0000fcb0


	//   ....[22]....
        /*0bbc*/ 	.word	0x0000fcc0


	//   ....[23]....
        /*0bc0*/ 	.word	0x0000fcd0


	//   ....[24]....
        /*0bc4*/ 	.word	0x00013a50


	//   ....[25]....
        /*0bc8*/ 	.word	0x00013c80


	//   ....[26]....
        /*0bcc*/ 	.word	0x00014580


	//   ....[27]....
        /*0bd0*/ 	.word	0x00014600


	//   ....[28]....
        /*0bd4*/ 	.word	0x00015030


	//   ....[29]....
        /*0bd8*/ 	.word	0x000150d0


	//   ....[30]....
        /*0bdc*/ 	.word	0x000174b0


	//   ....[31]....
        /*0be0*/ 	.word	0x00017ae0


	//   ....[32]....
        /*0be4*/ 	.word	0x00017d60


	//   ....[33]....
        /*0be8*/ 	.word	0x00017e20


	//   ....[34]....
        /*0bec*/ 	.word	0x00018670


	//   ....[35]....
        /*0bf0*/ 	.word	0x000186d0


	//   ....[36]....
        /*0bf4*/ 	.word	0x0001ade0


	//   ....[37]....
        /*0bf8*/ 	.word	0x0001ae00


	//   ....[38]....
        /*0bfc*/ 	.word	0x0001b350


	//   ....[39]....
        /*0c00*/ 	.word	0x0001b3b0


	//   ....[40]....
        /*0c04*/ 	.word	0x0001c900


	//   ....[41]....
        /*0c08*/ 	.word	0x0001c980


	//   ....[42]....
        /*0c0c*/ 	.word	0x0001c9b0


	//   ....[43]....
        /*0c10*/ 	.word	0x0001c9d0


	//   ....[44]....
        /*0c14*/ 	.word	0x0001da50


	//   ....[45]....
        /*0c18*/ 	.word	0x0001da60


	//   ....[46]....
        /*0c1c*/ 	.word	0x0001da70


	//   ....[47]....
        /*0c20*/ 	.word	0x0001da80


	//   ....[48]....
        /*0c24*/ 	.word	0x0001e1a0


	//   ....[49]....
        /*0c28*/ 	.word	0x0001e1e0


	//   ....[50]....
        /*0c2c*/ 	.word	0x0001e2b0


	//   ....[51]....
        /*0c30*/ 	.word	0x0001e2d0


	//   ....[52]....
        /*0c34*/ 	.word	0x0001e390


	//   ....[53]....
        /*0c38*/ 	.word	0x0001e3b0


	//   ....[54]....
        /*0c3c*/ 	.word	0x0001e480


	//   ....[55]....
        /*0c40*/ 	.word	0x0001e4a0


	//   ....[56]....
        /*0c44*/ 	.word	0x0001e920


	//   ....[57]....
        /*0c48*/ 	.word	0x0001e930


	//   ....[58]....
        /*0c4c*/ 	.word	0x0001ed70


	//   ....[59]....
        /*0c50*/ 	.word	0x0001ed80


	//   ....[60]....
        /*0c54*/ 	.word	0x0001f9e0


	//   ....[61]....
        /*0c58*/ 	.word	0x0001fa00


	//   ....[62]....
        /*0c5c*/ 	.word	0x0001fac0


	//   ....[63]....
        /*0c60*/ 	.word	0x0001fae0


	//   ....[64]....
        /*0c64*/ 	.word	0x0001fba0


	//   ....[65]....
        /*0c68*/ 	.word	0x0001fbc0


	//   ....[66]....
        /*0c6c*/ 	.word	0x0001fc90


	//   ....[67]....
        /*0c70*/ 	.word	0x0001fcb0


	//   ....[68]....
        /*0c74*/ 	.word	0x0001fe00


	//   ....[69]....
        /*0c78*/ 	.word	0x00020030


	//   ....[70]....
        /*0c7c*/ 	.word	0x00020060


	//   ....[71]....
        /*0c80*/ 	.word	0x00020090


	//   ....[72]....
        /*0c84*/ 	.word	0x000200c0


	//   ....[73]....
        /*0c88*/ 	.word	0x000200f0


	//   ....[74]....
        /*0c8c*/ 	.word	0x00020120


	//   ....[75]....
        /*0c90*/ 	.word	0x000202c0


	//   ....[76]....
        /*0c94*/ 	.word	0x000202f0


	//   ....[77]....
        /*0c98*/ 	.word	0x00020320


	//   ....[78]....
        /*0c9c*/ 	.word	0x00020350


	//   ....[79]....
        /*0ca0*/ 	.word	0x00020380


	//   ....[80]....
        /*0ca4*/ 	.word	0x000203b0


	//   ....[81]....
        /*0ca8*/ 	.word	0x00020450


	//   ....[82]....
        /*0cac*/ 	.word	0x00020480


	//   ....[83]....
        /*0cb0*/ 	.word	0x00020490


	//   ....[84]....
        /*0cb4*/ 	.word	0x000204c0


	//   ....[85]....
        /*0cb8*/ 	.word	0x00021ba0


	//   ....[86]....
        /*0cbc*/ 	.word	0x00023850


	//   ....[87]....
        /*0cc0*/ 	.word	0x00024460


	//   ....[88]....
        /*0cc4*/ 	.word	0x00024470


	//   ....[89]....
        /*0cc8*/ 	.word	0x00024530


	//   ....[90]....
        /*0ccc*/ 	.word	0x00024540


	//   ....[91]....
        /*0cd0*/ 	.word	0x000245e0


	//   ....[92]....
        /*0cd4*/ 	.word	0x000245f0


	//   ....[93]....
        /*0cd8*/ 	.word	0x00024690


	//   ....[94]....
        /*0cdc*/ 	.word	0x000246a0


	//   ....[95]....
        /*0ce0*/ 	.word	0x00024740


	//   ....[96]....
        /*0ce4*/ 	.word	0x00024750


	//   ....[97]....
        /*0ce8*/ 	.word	0x000247f0


	//   ....[98]....
        /*0cec*/ 	.word	0x00024800


	//   ....[99]....
        /*0cf0*/ 	.word	0x000248a0


	//   ....[100]....
        /*0cf4*/ 	.word	0x000248b0


	//   ....[101]....
        /*0cf8*/ 	.word	0x00024900


	//   ....[102]....
        /*0cfc*/ 	.word	0x00024940


	//   ....[103]....
        /*0d00*/ 	.word	0x00027530


	//   ....[104]....
        /*0d04*/ 	.word	0x00027550


	//   ....[105]....
        /*0d08*/ 	.word	0x000275b0


	//   ....[106]....
        /*0d0c*/ 	.word	0x000275e0


	//   ....[107]....
        /*0d10*/ 	.word	0x00027610


	//   ....[108]....
        /*0d14*/ 	.word	0x00027640


	//   ....[109]....
        /*0d18*/ 	.word	0x00027670


	//   ....[110]....
        /*0d1c*/ 	.word	0x000276a0


	//   ....[111]....
        /*0d20*/ 	.word	0x00027870


	//   ....[112]....
        /*0d24*/ 	.word	0x000278a0


	//   ....[113]....
        /*0d28*/ 	.word	0x000278d0


	//   ....[114]....
        /*0d2c*/ 	.word	0x00027900


	//   ....[115]....
        /*0d30*/ 	.word	0x00027930


	//   ....[116]....
        /*0d34*/ 	.word	0x00027960


	//   ....[117]....
        /*0d38*/ 	.word	0x00027a30


	//   ....[118]....
        /*0d3c*/ 	.word	0x00027a50


	//   ....[119]....
        /*0d40*/ 	.word	0x00027a60


	//   ....[120]....
        /*0d44*/ 	.word	0x00027ae0


	//   ....[121]....
        /*0d48*/ 	.word	0x00028610


	//   ....[122]....
        /*0d4c*/ 	.word	0x00028a50


	//   ....[123]....
        /*0d50*/ 	.word	0x00028ae0


	//   ....[124]....
        /*0d54*/ 	.word	0x00028b30


	//   ....[125]....
        /*0d58*/ 	.word	0x00028b80


	//   ....[126]....
        /*0d5c*/ 	.word	0x00028c20


	//   ....[127]....
        /*0d60*/ 	.word	0x00028cb0


	//   ....[128]....
        /*0d64*/ 	.word	0x00028d00


	//   ....[129]....
        /*0d68*/ 	.word	0x00028d50


	//   ....[130]....
        /*0d6c*/ 	.word	0x00028e40


	//   ....[131]....
        /*0d70*/ 	.word	0x00028ed0


	//   ....[132]....
        /*0d74*/ 	.word	0x00028f30


	//   ....[133]....
        /*0d78*/ 	.word	0x00028f90


	//   ....[134]....
        /*0d7c*/ 	.word	0x00029020


	//   ....[135]....
        /*0d80*/ 	.word	0x000290b0


	//   ....[136]....
        /*0d84*/ 	.word	0x00029100


	//   ....[137]....
        /*0d88*/ 	.word	0x00029150


	//   ....[138]....
        /*0d8c*/ 	.word	0x00029450


	//   ....[139]....
        /*0d90*/ 	.word	0x00029740


	//   ....[140]....
        /*0d94*/ 	.word	0x000298c0


	//   ....[141]....
        /*0d98*/ 	.word	0x00029910


	//   ....[142]....
        /*0d9c*/ 	.word	0x000299e0


	//   ....[143]....
        /*0da0*/ 	.word	0x00029af0


	//   ....[144]....
        /*0da4*/ 	.word	0x00029b50


	//   ....[145]....
        /*0da8*/ 	.word	0x00029c60


	//   ....[146]....
        /*0dac*/ 	.word	0x00029cc0


	//   ....[147]....
        /*0db0*/ 	.word	0x00029dd0


	//   ....[148]....
        /*0db4*/ 	.word	0x00029e30


	//   ....[149]....
        /*0db8*/ 	.word	0x00029f40


	//   ....[150]....
        /*0dbc*/ 	.word	0x00029fa0


	//   ....[151]....
        /*0dc0*/ 	.word	0x0002a0b0


	//   ....[152]....
        /*0dc4*/ 	.word	0x0002a110


	//   ....[153]....
        /*0dc8*/ 	.word	0x0002a220


	//   ....[154]....
        /*0dcc*/ 	.word	0x0002a280


	//   ....[155]....
        /*0dd0*/ 	.word	0x0002a360


	//   ....[156]....
        /*0dd4*/ 	.word	0x0002a6d0


	//   ....[157]....
        /*0dd8*/ 	.word	0x0002a780


	//   ....[158]....
        /*0ddc*/ 	.word	0x0002a900


	//   ....[159]....
        /*0de0*/ 	.word	0x0002a990


	//   ....[160]....
        /*0de4*/ 	.word	0x0002aa10


	//   ....[161]....
        /*0de8*/ 	.word	0x0002aa90


	//   ....[162]....
        /*0dec*/ 	.word	0x0002ab10


	//   ....[163]....
        /*0df0*/ 	.word	0x0002aba0


	//   ....[164]....
        /*0df4*/ 	.word	0x0002ac40


	//   ....[165]....
        /*0df8*/ 	.word	0x0002ad10


	//   ....[166]....
        /*0dfc*/ 	.word	0x0002ad90


	//   ....[167]....
        /*0e00*/ 	.word	0x0002ae10


	//   ....[168]....
        /*0e04*/ 	.word	0x0002ae90


	//   ....[169]....
        /*0e08*/ 	.word	0x0002af20


	//   ....[170]....
        /*0e0c*/ 	.word	0x0002afa0


	//   ....[171]....
        /*0e10*/ 	.word	0x0002b050


	//   ....[172]....
        /*0e14*/ 	.word	0x0002b0a0


	//   ....[173]....
        /*0e18*/ 	.word	0x0002b160


	//   ....[174]....
        /*0e1c*/ 	.word	0x0002b290


	//----- nvinfo : EIATTR_REG_RECONFIG
	.align		4
.L_567:
        /*0e20*/ 	.byte	0x01, 0x54
	.zero		2


	//----- nvinfo : EIATTR_SYSCALL_OFFSETS
	.align		4
        /*0e24*/ 	.byte	0x04, 0x46
        /*0e26*/ 	.short	(.L_569 - .L_568)


	//   ....[0]....
.L_568:
        /*0e28*/ 	.word	0x00002010


	//   ....[1]....
        /*0e2c*/ 	.word	0x00002160


	//   ....[2]....
        /*0e30*/ 	.word	0x0000b6c0


	//   ....[3]....
        /*0e34*/ 	.word	0x0000b9b0


	//   ....[4]....
        /*0e38*/ 	.word	0x00023470


	//   ....[5]....
        /*0e3c*/ 	.word	0x000235c0


	//   ....[6]....
        /*0e40*/ 	.word	0x000236b0


	//   ....[7]....
        /*0e44*/ 	.word	0x00024010


	//----- nvinfo : EIATTR_MBARRIER_INSTR_OFFSETS
	.align		4
.L_569:
        /*0e48*/ 	.byte	0x04, 0x39
        /*0e4a*/ 	.short	(.L_571 - .L_570)


	//   ....[0]....
.L_570:
        /*0e4c*/ 	.word	0x000002d0
        /*0e50*/ 	.word	0x000000ff
        /*0e54*/ 	.word	0x00034800
        /*0e58*/ 	.short	0x0100
        /*0e5a*/ 	.byte	0x08
	.zero		1


	//   ....[1]....
        /*0e5c*/ 	.word	0x000002e0
        /*0e60*/ 	.word	0x000000ff
        /*0e64*/ 	.word	0x00034820
        /*0e68*/ 	.short	0x0100
        /*0e6a*/ 	.byte	0x08
	.zero		1


	//   ....[2]....
        /*0e6c*/ 	.word	0x000003d0
        /*0e70*/ 	.word	0x000000ff
        /*0e74*/ 	.word	0x00034830
        /*0e78*/ 	.short	0x0100
        /*0e7a*/ 	.byte	0x08
	.zero		1


	//   ....[3]....
        /*0e7c*/ 	.word	0x000003e0
        /*0e80*/ 	.word	0x000000ff
        /*0e84*/ 	.word	0x00034840
        /*0e88*/ 	.short	0x0100
        /*0e8a*/ 	.byte	0x08
	.zero		1


	//   ....[4]....
        /*0e8c*/ 	.word	0x000003f0
        /*0e90*/ 	.word	0x000000ff
        /*0e94*/ 	.word	0x00034838
        /*0e98*/ 	.short	0x0100
        /*0e9a*/ 	.byte	0x08
	.zero		1


	//   ....[5]....
        /*0e9c*/ 	.word	0x00000400
        /*0ea0*/ 	.word	0x000000ff
        /*0ea4*/ 	.word	0x00034848
        /*0ea8*/ 	.short	0x0100
        /*0eaa*/ 	.byte	0x08
	.zero		1


	//   ....[6]....
        /*0eac*/ 	.word	0x00000530
        /*0eb0*/ 	.word	0x000000ff
        /*0eb4*/ 	.word	0x00034850
        /*0eb8*/ 	.short	0x0100
        /*0eba*/ 	.byte	0x08
	.zero		1


	//   ....[7]....
        /*0ebc*/ 	.word	0x00000540
        /*0ec0*/ 	.word	0x000000ff
        /*0ec4*/ 	.word	0x00034860
        /*0ec8*/ 	.short	0x0100
        /*0eca*/ 	.byte	0x08
	.zero		1


	//   ....[8]....
        /*0ecc*/ 	.word	0x00000550
        /*0ed0*/ 	.word	0x000000ff
        /*0ed4*/ 	.word	0x00034858
        /*0ed8*/ 	.short	0x0100
        /*0eda*/ 	.byte	0x08
	.zero		1


	//   ....[9]....
        /*0edc*/ 	.word	0x00000560
        /*0ee0*/ 	.word	0x000000ff
        /*0ee4*/ 	.word	0x00034868
        /*0ee8*/ 	.short	0x0100
        /*0eea*/ 	.byte	0x08
	.zero		1


	//   ....[10]....
        /*0eec*/ 	.word	0x00000650
        /*0ef0*/ 	.word	0x000000ff
        /*0ef4*/ 	.word	0x00034870
        /*0ef8*/ 	.short	0x0100
        /*0efa*/ 	.byte	0x06
	.zero		1


	//   ....[11]....
        /*0efc*/ 	.word	0x00000660
        /*0f00*/ 	.word	0x000000ff
        /*0f04*/ 	.word	0x00034880
        /*0f08*/ 	.short	0x0100
        /*0f0a*/ 	.byte	0x06
	.zero		1


	//   ....[12]....
        /*0f0c*/ 	.word	0x00000670
        /*0f10*/ 	.word	0x000000ff
        /*0f14*/ 	.word	0x00034878
        /*0f18*/ 	.short	0x0100
        /*0f1a*/ 	.byte	0x06
	.zero		1


	//   ....[13]....
        /*0f1c*/ 	.word	0x00000680
        /*0f20*/ 	.word	0x000000ff
        /*0f24*/ 	.word	0x00034888
        /*0f28*/ 	.short	0x0100
        /*0f2a*/ 	.byte	0x06
	.zero		1


	//   ....[14]....
        /*0f2c*/ 	.word	0x000007b0
        /*0f30*/ 	.word	0x000000ff
        /*0f34*/ 	.word	0x00034890
        /*0f38*/ 	.short	0x0100
        /*0f3a*/ 	.byte	0x08
	.zero		1


	//   ....[15]....
        /*0f3c*/ 	.word	0x000007c0
        /*0f40*/ 	.word	0x000000ff
        /*0f44*/ 	.word	0x000348a0
        /*0f48*/ 	.short	0x0100
        /*0f4a*/ 	.byte	0x08
	.zero		1


	//   ....[16]....
        /*0f4c*/ 	.word	0x000007d0
        /*0f50*/ 	.word	0x000000ff
        /*0f54*/ 	.word	0x00034898
        /*0f58*/ 	.short	0x0100
        /*0f5a*/ 	.byte	0x08
	.zero		1


	//   ....[17]....
        /*0f5c*/ 	.word	0x000007e0
        /*0f60*/ 	.word	0x000000ff
        /*0f64*/ 	.word	0x000348a8
        /*0f68*/ 	.short	0x0100
        /*0f6a*/ 	.byte	0x08
	.zero		1


	//   ....[18]....
        /*0f6c*/ 	.word	0x00000910
        /*0f70*/ 	.word	0x000000ff
        /*0f74*/ 	.word	0x000348b0
        /*0f78*/ 	.short	0x0100
        /*0f7a*/ 	.byte	0x08
	.zero		1


	//   ....[19]....
        /*0f7c*/ 	.word	0x00000920
        /*0f80*/ 	.word	0x000000ff
        /*0f84*/ 	.word	0x000348c0
        /*0f88*/ 	.short	0x0100
        /*0f8a*/ 	.byte	0x08
	.zero		1


	//   ....[20]....
        /*0f8c*/ 	.word	0x00000930
        /*0f90*/ 	.word	0x000000ff
        /*0f94*/ 	.word	0x000348b8
        /*0f98*/ 	.short	0x0100
        /*0f9a*/ 	.byte	0x08
	.zero		1


	//   ....[21]....
        /*0f9c*/ 	.word	0x00000940
        /*0fa0*/ 	.word	0x000000ff
        /*0fa4*/ 	.word	0x000348c8
        /*0fa8*/ 	.short	0x0100
        /*0faa*/ 	.byte	0x08
	.zero		1


	//   ....[22]....
        /*0fac*/ 	.word	0x00003ca0
        /*0fb0*/ 	.word	0x00000003
        /*0fb4*/ 	.word	0x00034890
        /*0fb8*/ 	.short	0x010a
        /*0fba*/ 	.byte	0x3f
	.zero		1


	//   ....[23]....
        /*0fbc*/ 	.word	0x00007280
        /*0fc0*/ 	.word	0x00000003
        /*0fc4*/ 	.word	0x00034890
        /*0fc8*/ 	.short	0x010a
        /*0fca*/ 	.byte	0x3f
	.zero		1


	//   ....[24]....
        /*0fcc*/ 	.word	0x0000a5f0
        /*0fd0*/ 	.word	0x00000003
        /*0fd4*/ 	.word	0x00034890
        /*0fd8*/ 	.short	0x010a
        /*0fda*/ 	.byte	0x3f
	.zero		1


	//   ....[25]....
        /*0fdc*/ 	.word	0x0000a9c0
        /*0fe0*/ 	.word	0x00000020
        /*0fe4*/ 	.word	0x00000000
        /*0fe8*/ 	.short	0x0101
        /*0fea*/ 	.byte	0x3f
	.zero		1


	//   ....[26]....
        /*0fec*/ 	.word	0x0000aa00
        /*0ff0*/ 	.word	0x00000003
        /*0ff4*/ 	.word	0x000348b0
        /*0ff8*/ 	.short	0x010a
        /*0ffa*/ 	.byte	0x3f
	.zero		1


	//   ....[27]....
        /*0ffc*/ 	.word	0x0000aea0
        /*1000*/ 	.word	0x00000003
        /*1004*/ 	.word	0x00000000
        /*1008*/ 	.short	0x0101
        /*100a*/ 	.byte	0x3f
	.zero		1


	//   ....[28]....
        /*100c*/ 	.word	0x0000b740
        /*1010*/ 	.word	0x00000002
        /*1014*/ 	.word	0x00034800
        /*1018*/ 	.short	0x010a
        /*101a*/ 	.byte	0x3f
	.zero		1


	//   ....[29]....
        /*101c*/ 	.word	0x0000b790
        /*1020*/ 	.word	0x00000002
        /*1024*/ 	.word	0x00034800
        /*1028*/ 	.short	0x010a
        /*102a*/ 	.byte	0x3f
	.zero		1


	//   ....[30]....
        /*102c*/ 	.word	0x0000cba0
        /*1030*/ 	.word	0x00000002
        /*1034*/ 	.word	0x00034800
        /*1038*/ 	.short	0x010a
        /*103a*/ 	.byte	0x3f
	.zero		1


	//   ....[31]....
        /*103c*/ 	.word	0x000100e0
        /*1040*/ 	.word	0x00000002
        /*1044*/ 	.word	0x00034800
        /*1048*/ 	.short	0x010a
        /*104a*/ 	.byte	0x3f
	.zero		1


	//   ....[32]....
        /*104c*/ 	.word	0x00012d30
        /*1050*/ 	.word	0x00000000
        /*1054*/ 	.word	0x00034830
        /*1058*/ 	.short	0x010a
        /*105a*/ 	.byte	0x3f
	.zero		1


	//   ....[33]....
        /*105c*/ 	.word	0x00012da0
        /*1060*/ 	.word	0x00000000
        /*1064*/ 	.word	0x00034830
        /*1068*/ 	.short	0x010a
        /*106a*/ 	.byte	0x3f
	.zero		1


	//   ....[34]....
        /*106c*/ 	.word	0x00013f80
        /*1070*/ 	.word	0x00000000
        /*1074*/ 	.word	0x00000000
        /*1078*/ 	.short	0x0101
        /*107a*/ 	.byte	0x3f
	.zero		1


	//   ....[35]....
        /*107c*/ 	.word	0x00015ec0
        /*1080*/ 	.word	0x0000000d
        /*1084*/ 	.word	0x00034830
        /*1088*/ 	.short	0x010a
        /*108a*/ 	.byte	0x3f
	.zero		1


	//   ....[36]....
        /*108c*/ 	.word	0x00015f40
        /*1090*/ 	.word	0x0000000d
        /*1094*/ 	.word	0x00034830
        /*1098*/ 	.short	0x010a
        /*109a*/ 	.byte	0x3f
	.zero		1


	//   ....[37]....
        /*109c*/ 	.word	0x00016a50
        /*10a0*/ 	.word	0x0000000e
        /*10a4*/ 	.word	0x00034850
        /*10a8*/ 	.short	0x010a
        /*10aa*/ 	.byte	0x3f
	.zero		1


	//   ....[38]....
        /*10ac*/ 	.word	0x00016aa0
        /*10b0*/ 	.word	0x0000000e
        /*10b4*/ 	.word	0x00034850
        /*10b8*/ 	.short	0x010a
        /*10ba*/ 	.byte	0x3f
	.zero		1


	//   ....[39]....
        /*10bc*/ 	.word	0x00018f90
        /*10c0*/ 	.word	0x0000000d
        /*10c4*/ 	.word	0x00000000
        /*10c8*/ 	.short	0x0101
        /*10ca*/ 	.byte	0x3f
	.zero		1


	//   ....[40]....
        /*10cc*/ 	.word	0x00018fd0
        /*10d0*/ 	.word	0x0000000e
        /*10d4*/ 	.word	0x00000000
        /*10d8*/ 	.short	0x0101
        /*10da*/ 	.byte	0x3f
	.zero		1


	//   ....[41]....
        /*10dc*/ 	.word	0x000194e0
        /*10e0*/ 	.word	0x00000008
        /*10e4*/ 	.word	0x00034830
        /*10e8*/ 	.short	0x010a
        /*10ea*/ 	.byte	0x3f
	.zero		1


	//   ....[42]....
        /*10ec*/ 	.word	0x00019560
        /*10f0*/ 	.word	0x00000008
        /*10f4*/ 	.word	0x00034830
        /*10f8*/ 	.short	0x010a
        /*10fa*/ 	.byte	0x3f
	.zero		1


	//   ....[43]....
        /*10fc*/ 	.word	0x0001a040
        /*1100*/ 	.word	0x0000000b
        /*1104*/ 	.word	0x00034850
        /*1108*/ 	.short	0x010a
        /*110a*/ 	.byte	0x3f
	.zero		1


	//   ....[44]....
        /*110c*/ 	.word	0x0001a090
        /*1110*/ 	.word	0x0000000b
        /*1114*/ 	.word	0x00034850
        /*1118*/ 	.short	0x010a
        /*111a*/ 	.byte	0x3f
	.zero		1


	//   ....[45]....
        /*111c*/ 	.word	0x0001bc30
        /*1120*/ 	.word	0x0000000e
        /*1124*/ 	.word	0x00000000
        /*1128*/ 	.short	0x0101
        /*112a*/ 	.byte	0x3f
	.zero		1


	//   ....[46]....
        /*112c*/ 	.word	0x0001bc80
        /*1130*/ 	.word	0x0000000b
        /*1134*/ 	.word	0x00000000
        /*1138*/ 	.short	0x0101
        /*113a*/ 	.byte	0x3f
	.zero		1


	//   ....[47]....
        /*113c*/ 	.word	0x0001c4e0
        /*1140*/ 	.word	0x00000006
        /*1144*/ 	.word	0x00034850
        /*1148*/ 	.short	0x010a
        /*114a*/ 	.byte	0x3f
	.zero		1


	//   ....[48]....
        /*114c*/ 	.word	0x0001c580
        /*1150*/ 	.word	0x00000006
        /*1154*/ 	.word	0x00034850
        /*1158*/ 	.short	0x010a
        /*115a*/ 	.byte	0x3f
	.zero		1


	//   ....[49]....
        /*115c*/ 	.word	0x0001cb40
        /*1160*/ 	.word	0x00000006
        /*1164*/ 	.word	0x00000000
        /*1168*/ 	.short	0x0101
        /*116a*/ 	.byte	0x3f
	.zero		1


	//   ....[50]....
        /*116c*/ 	.word	0x0001e190
        /*1170*/ 	.word	0x00000000
        /*1174*/ 	.word	0x00000000
        /*1178*/ 	.short	0x0101
        /*117a*/ 	.byte	0x3f
	.zero		1


	//   ....[51]....
        /*117c*/ 	.word	0x0001e690
        /*1180*/ 	.word	0x00000004
        /*1184*/ 	.word	0x00000000
        /*1188*/ 	.short	0x0101
        /*118a*/ 	.byte	0x3f
	.zero		1


	//   ....[52]....
        /*118c*/ 	.word	0x00021c80
        /*1190*/ 	.word	0x00000012
        /*1194*/ 	.word	0x00034820
        /*1198*/ 	.short	0x010a
        /*119a*/ 	.byte	0x3f
	.zero		1


	//   ....[53]....
        /*119c*/ 	.word	0x00021d50
        /*11a0*/ 	.word	0x00000005
        /*11a4*/ 	.word	0x000348a0
        /*11a8*/ 	.short	0x010a
        /*11aa*/ 	.byte	0x3f
	.zero		1


	//   ....[54]....
        /*11ac*/ 	.word	0x00022170
        /*11b0*/ 	.word	0x00000005
        /*11b4*/ 	.word	0x000348c0
        /*11b8*/ 	.short	0x010a
        /*11ba*/ 	.byte	0x3f
	.zero		1


	//   ....[55]....
        /*11bc*/ 	.word	0x00022660
        /*11c0*/ 	.word	0x00000006
        /*11c4*/ 	.word	0x000348a0
        /*11c8*/ 	.short	0x010a
        /*11ca*/ 	.byte	0x3f
	.zero		1


	//   ....[56]....
        /*11cc*/ 	.word	0x00022a70
        /*11d0*/ 	.word	0x00000006
        /*11d4*/ 	.word	0x000348c0
        /*11d8*/ 	.short	0x010a
        /*11da*/ 	.byte	0x3f
	.zero		1


	//   ....[57]....
        /*11dc*/ 	.word	0x00023ac0
        /*11e0*/ 	.word	0x00000000
        /*11e4*/ 	.word	0x00034840
        /*11e8*/ 	.short	0x010a
        /*11ea*/ 	.byte	0x3f
	.zero		1


	//   ....[58]....
        /*11ec*/ 	.word	0x00024a30
        /*11f0*/ 	.word	0x00000012
        /*11f4*/ 	.word	0x00034800
        /*11f8*/ 	.short	0x0107
        /*11fa*/ 	.byte	0x3f
	.zero		1


	//   ....[59]....
        /*11fc*/ 	.word	0x00024b30
        /*1200*/ 	.word	0x00000012
        /*1204*/ 	.word	0x00034800
        /*1208*/ 	.short	0x0101
        /*120a*/ 	.byte	0x3f
	.zero		1


	//   ....[60]....
        /*120c*/ 	.word	0x00024b50
        /*1210*/ 	.word	0x00000012
        /*1214*/ 	.word	0x00034820
        /*1218*/ 	.short	0x010a
        /*121a*/ 	.byte	0x3f
	.zero		1


	//   ....[61]....
        /*121c*/ 	.word	0x00024f10
        /*1220*/ 	.word	0x00000003
        /*1224*/ 	.word	0x00034840
        /*1228*/ 	.short	0x010a
        /*122a*/ 	.byte	0x3f
	.zero		1


	//   ....[62]....
        /*122c*/ 	.word	0x00025390
        /*1230*/ 	.word	0x00000002
        /*1234*/ 	.word	0x00034860
        /*1238*/ 	.short	0x010a
        /*123a*/ 	.byte	0x3f
	.zero		1


	//   ....[63]....
        /*123c*/ 	.word	0x00025a40
        /*1240*/ 	.word	0x00000003
        /*1244*/ 	.word	0x00034840
        /*1248*/ 	.short	0x010a
        /*124a*/ 	.byte	0x3f
	.zero		1


	//   ....[64]....
        /*124c*/ 	.word	0x00025ec0
        /*1250*/ 	.word	0x00000002
        /*1254*/ 	.word	0x00034860
        /*1258*/ 	.short	0x010a
        /*125a*/ 	.byte	0x3f
	.zero		1


	//   ....[65]....
        /*125c*/ 	.word	0x000264d0
        /*1260*/ 	.word	0x00000003
        /*1264*/ 	.word	0x00034840
        /*1268*/ 	.short	0x010a
        /*126a*/ 	.byte	0x3f
	.zero		1


	//   ....[66]....
        /*126c*/ 	.word	0x00026940
        /*1270*/ 	.word	0x00000002
        /*1274*/ 	.word	0x00034860
        /*1278*/ 	.short	0x010a
        /*127a*/ 	.byte	0x3f
	.zero		1


	//   ....[67]....
        /*127c*/ 	.word	0x00026ef0
        /*1280*/ 	.word	0x00000000
        /*1284*/ 	.word	0x00034860
        /*1288*/ 	.short	0x010a
        /*128a*/ 	.byte	0x3f
	.zero		1


	//   ....[68]....
        /*128c*/ 	.word	0x00028590
        /*1290*/ 	.word	0x00000000
        /*1294*/ 	.word	0x00034820
        /*1298*/ 	.short	0x010a
        /*129a*/ 	.byte	0x3f
	.zero		1


	//   ....[69]....
        /*129c*/ 	.word	0x00028790
        /*12a0*/ 	.word	0x00000006
        /*12a4*/ 	.word	0x00000000
        /*12a8*/ 	.short	0x010a
        /*12aa*/ 	.byte	0x3f
	.zero		1


	//   ....[70]....
        /*12ac*/ 	.word	0x000287c0
        /*12b0*/ 	.word	0x00000007
        /*12b4*/ 	.word	0x00000000
        /*12b8*/ 	.short	0x010a
        /*12ba*/ 	.byte	0x3f
	.zero		1


	//   ....[71]....
        /*12bc*/ 	.word	0x00028820
        /*12c0*/ 	.word	0x00000004
        /*12c4*/ 	.word	0x00000000
        /*12c8*/ 	.short	0x010a
        /*12ca*/ 	.byte	0x3f
	.zero		1


	//   ....[72]....
        /*12cc*/ 	.word	0x00028850
        /*12d0*/ 	.word	0x00000003
        /*12d4*/ 	.word	0x00000000
        /*12d8*/ 	.short	0x010a
        /*12da*/ 	.byte	0x3f
	.zero		1


	//   ....[73]....
        /*12dc*/ 	.word	0x000288b0
        /*12e0*/ 	.word	0x00000003
        /*12e4*/ 	.word	0x00034890
        /*12e8*/ 	.short	0x010a
        /*12ea*/ 	.byte	0x3f
	.zero		1


	//   ....[74]....
        /*12ec*/ 	.word	0x00028900
        /*12f0*/ 	.word	0x00000003
        /*12f4*/ 	.word	0x00034890
        /*12f8*/ 	.short	0x010a
        /*12fa*/ 	.byte	0x3f
	.zero		1


	//   ....[75]....
        /*12fc*/ 	.word	0x00028950
        /*1300*/ 	.word	0x00000003
        /*1304*/ 	.word	0x00034890
        /*1308*/ 	.short	0x010a
        /*130a*/ 	.byte	0x3f
	.zero		1


	//   ....[76]....
        /*130c*/ 	.word	0x000289a0
        /*1310*/ 	.word	0x00000003
        /*1314*/ 	.word	0x000348b0
        /*1318*/ 	.short	0x010a
        /*131a*/ 	.byte	0x3f
	.zero		1


	//   ....[77]....
        /*131c*/ 	.word	0x00028d90
        /*1320*/ 	.word	0x00000002
        /*1324*/ 	.word	0x00034800
        /*1328*/ 	.short	0x010a
        /*132a*/ 	.byte	0x3f
	.zero		1


	//   ....[78]....
        /*132c*/ 	.word	0x00029190
        /*1330*/ 	.word	0x00000002
        /*1334*/ 	.word	0x00034800
        /*1338*/ 	.short	0x010a
        /*133a*/ 	.byte	0x3f
	.zero		1


	//   ....[79]....
        /*133c*/ 	.word	0x000291e0
        /*1340*/ 	.word	0x00000000
        /*1344*/ 	.word	0x00034830
        /*1348*/ 	.short	0x010a
        /*134a*/ 	.byte	0x3f
	.zero		1


	//   ....[80]....
        /*134c*/ 	.word	0x00029230
        /*1350*/ 	.word	0x0000000d
        /*1354*/ 	.word	0x00034830
        /*1358*/ 	.short	0x010a
        /*135a*/ 	.byte	0x3f
	.zero		1


	//   ....[81]....
        /*135c*/ 	.word	0x00029280
        /*1360*/ 	.word	0x0000000e
        /*1364*/ 	.word	0x00034850
        /*1368*/ 	.short	0x010a
        /*136a*/ 	.byte	0x3f
	.zero		1


	//   ....[82]....
        /*136c*/ 	.word	0x000292d0
        /*1370*/ 	.word	0x00000008
        /*1374*/ 	.word	0x00034830
        /*1378*/ 	.short	0x010a
        /*137a*/ 	.byte	0x3f
	.zero		1


	//   ....[83]....
        /*137c*/ 	.word	0x00029320
        /*1380*/ 	.word	0x0000000b
        /*1384*/ 	.word	0x00034850
        /*1388*/ 	.short	0x010a
        /*138a*/ 	.byte	0x3f
	.zero		1


	//   ....[84]....
        /*138c*/ 	.word	0x00029370
        /*1390*/ 	.word	0x00000006
        /*1394*/ 	.word	0x00034850
        /*1398*/ 	.short	0x010a
        /*139a*/ 	.byte	0x3f
	.zero		1


	//   ....[85]....
        /*139c*/ 	.word	0x00029520
        /*13a0*/ 	.word	0x00000012
        /*13a4*/ 	.word	0x00034820
        /*13a8*/ 	.short	0x010a
        /*13aa*/ 	.byte	0x3f
	.zero		1


	//   ....[86]....
        /*13ac*/ 	.word	0x00029570
        /*13b0*/ 	.word	0x00000005
        /*13b4*/ 	.word	0x000348a0
        /*13b8*/ 	.short	0x010a
        /*13ba*/ 	.byte	0x3f
	.zero		1


	//   ....[87]....
        /*13bc*/ 	.word	0x000295c0
        /*13c0*/ 	.word	0x00000005
        /*13c4*/ 	.word	0x000348c0
        /*13c8*/ 	.short	0x010a
        /*13ca*/ 	.byte	0x3f
	.zero		1


	//   ....[88]....
        /*13cc*/ 	.word	0x00029610
        /*13d0*/ 	.word	0x00000006
        /*13d4*/ 	.word	0x000348a0
        /*13d8*/ 	.short	0x010a
        /*13da*/ 	.byte	0x3f
	.zero		1


	//   ....[89]....
        /*13dc*/ 	.word	0x00029660
        /*13e0*/ 	.word	0x00000006
        /*13e4*/ 	.word	0x000348c0
        /*13e8*/ 	.short	0x010a
        /*13ea*/ 	.byte	0x3f
	.zero		1


	//   ....[90]....
        /*13ec*/ 	.word	0x00029800
        /*13f0*/ 	.word	0x00000000
        /*13f4*/ 	.word	0x00034840
        /*13f8*/ 	.short	0x010a
        /*13fa*/ 	.byte	0x3f
	.zero		1


	//   ....[91]....
        /*13fc*/ 	.word	0x0002a3e0
        /*1400*/ 	.word	0x00000012
        /*1404*/ 	.word	0x00034820
        /*1408*/ 	.short	0x010a
        /*140a*/ 	.byte	0x3f
	.zero		1


	//   ....[92]....
        /*140c*/ 	.word	0x0002a430
        /*1410*/ 	.word	0x00000003
        /*1414*/ 	.word	0x00034840
        /*1418*/ 	.short	0x010a
        /*141a*/ 	.byte	0x3f
	.zero		1


	//   ....[93]....
        /*141c*/ 	.word	0x0002a480
        /*1420*/ 	.word	0x00000002
        /*1424*/ 	.word	0x00034860
        /*1428*/ 	.short	0x010a
        /*142a*/ 	.byte	0x3f
	.zero		1


	//   ....[94]....
        /*142c*/ 	.word	0x0002a4d0
        /*1430*/ 	.word	0x00000003
        /*1434*/ 	.word	0x00034840
        /*1438*/ 	.short	0x010a
        /*143a*/ 	.byte	0x3f
	.zero		1


	//   ....[95]....
        /*143c*/ 	.word	0x0002a520
        /*1440*/ 	.word	0x00000002
        /*1444*/ 	.word	0x00034860
        /*1448*/ 	.short	0x010a
        /*144a*/ 	.byte	0x3f
	.zero		1


	//   ....[96]....
        /*144c*/ 	.word	0x0002a570
        /*1450*/ 	.word	0x00000003
        /*1454*/ 	.word	0x00034840
        /*1458*/ 	.short	0x010a
        /*145a*/ 	.byte	0x3f
	.zero		1


	//   ....[97]....
        /*145c*/ 	.word	0x0002a5c0
        /*1460*/ 	.word	0x00000002
        /*1464*/ 	.word	0x00034860
        /*1468*/ 	.short	0x010a
        /*146a*/ 	.byte	0x3f
	.zero		1


	//   ....[98]....
        /*146c*/ 	.word	0x0002a610
        /*1470*/ 	.word	0x00000000
        /*1474*/ 	.word	0x00034860
        /*1478*/ 	.short	0x010a
        /*147a*/ 	.byte	0x3f
	.zero		1


	//   ....[99]....
        /*147c*/ 	.word	0x0002b1b0
        /*1480*/ 	.word	0x00000000
        /*1484*/ 	.word	0x00034820
        /*1488*/ 	.short	0x010a
        /*148a*/ 	.byte	0x3f
	.zero		1


	//   ....[100]....
        /*148c*/ 	.word	0x0002b350
        /*1490*/ 	.word	0x00000006
        /*1494*/ 	.word	0x00000000
        /*1498*/ 	.short	0x010a
        /*149a*/ 	.byte	0x3f
	.zero		1


	//   ....[101]....
        /*149c*/ 	.word	0x0002b3a0
        /*14a0*/ 	.word	0x00000007
        /*14a4*/ 	.word	0x00000000
        /*14a8*/ 	.short	0x010a
        /*14aa*/ 	.byte	0x3f
	.zero		1


	//   ....[102]....
        /*14ac*/ 	.word	0x0002b3f0
        /*14b0*/ 	.word	0x00000004
        /*14b4*/ 	.word	0x00000000
        /*14b8*/ 	.short	0x010a
        /*14ba*/ 	.byte	0x3f
	.zero		1


	//----- nvinfo : EIATTR_NUM_MBARRIERS
	.align		4
.L_571:
        /*14bc*/ 	.byte	0x03, 0x38
        /*14be*/ 	.short	0x0016


	//----- nvinfo : EIATTR_EXIT_INSTR_OFFSETS
	.align		4
        /*14c0*/ 	.byte	0x04, 0x1c
        /*14c2*/ 	.short	(.L_573 - .L_572)


	//   ....[0]....
.L_572:
        /*14c4*/ 	.word	0x000288a0


	//----- nvinfo : EIATTR_MAX_THREADS
	.align		4
.L_573:
        /*14c8*/ 	.byte	0x04, 0x05
        /*14ca*/ 	.short	(.L_575 - .L_574)
.L_574:
        /*14cc*/ 	.word	0x00000180
        /*14d0*/ 	.word	0x00000001
        /*14d4*/ 	.word	0x00000001


	//----- nvinfo : EIATTR_CRS_STACK_SIZE
	.align		4
.L_575:
        /*14d8*/ 	.byte	0x04, 0x1e
        /*14da*/ 	.short	(.L_577 - .L_576)
.L_576:
        /*14dc*/ 	.word	0x00000000


	//----- nvinfo : EIATTR_CBANK_PARAM_SIZE
	.align		4
.L_577:
        /*14e0*/ 	.byte	0x03, 0x19
        /*14e2*/ 	.short	0x0af0


	//----- nvinfo : EIATTR_PARAM_CBANK
	.align		4
        /*14e4*/ 	.byte	0x04, 0x0a
        /*14e6*/ 	.short	(.L_579 - .L_578)
	.align		4
.L_578:
        /*14e8*/ 	.word	index@(.nv.constant0._ZN7cutlass13device_kernelIN5flash11enable_sm90INS1_16FlashAttnFwdSm90INS1_25CollectiveMainloopFwdSm90ILi2EN4cute5tupleIJNS5_1CILi1EEES8_S8_EEENS6_IJNS7_ILi128EEESA_NS7_ILi192EEEEEELi128ENS_10bfloat16_tEfNS_4arch4Sm90ELb1ELb0ELb1ELb1ELb0ELb1ELb0ELb1ELb1ELb1ELb1ELb0EEENS1_21CollectiveEpilogueFwdINS6_IJSA_SA_SA_EEES9_SD_SF_Li256ELb1ELb1ELb1ELb0EEENS1_36VarlenDynamicPersistentTileSchedulerILi128ELi128ELi256ELi128ELb1ELb1ELb1ELb1ELb1ELb1EEEEEEEEEvNT_6ParamsE)
        /*14ec*/ 	.short	0x0210
        /*14ee*/ 	.short	0x0af0


	//----- nvinfo : EIATTR_SW_WAR
	.align		4
.L_579:
        /*14f0*/ 	.byte	0x04, 0x36
        /*14f2*/ 	.short	(.L_581 - .L_580)
.L_580:
        /*14f4*/ 	.word	0x00000008
.L_581:


//--------------------- .nv.info._ZN7cutlass13device_kernelIN5flash11enable_sm90INS1_16FlashAttnFwdSm90INS1_25CollectiveMainloopFwdSm90ILi2EN4cute5tupleIJNS5_1CILi1EEES8_S8_EEENS6_IJNS7_ILi64EEESA_SA_EEELi512ENS_10bfloat16_tEfNS_4arch4Sm90ELb0ELb0ELb1ELb0ELb0ELb0ELb0ELb0ELb0ELb1ELb1ELb0EEENS1_21CollectiveEpilogueFwdINS6_IJSA_NS7_ILi512EEESA_EEES9_SC_SE_Li256ELb0ELb1ELb1ELb0EEENS1_19SingleTileSchedulerILb0ELb1ELb1ELi64EEEEEEEEEvNT_6ParamsE --------------------------
	.section	.nv.info._ZN7cutlass13device_kernelIN5flash11enable_sm90INS1_16FlashAttnFwdSm90INS1_25CollectiveMainloopFwdSm90ILi2EN4cute5tupleIJNS5_1CILi1EEES8_S8_EEENS6_IJNS7_ILi64EEESA_SA_EEELi512ENS_10bfloat16_tEfNS_4arch4Sm90ELb0ELb0ELb1ELb0ELb0ELb0ELb0ELb0ELb0ELb1ELb1ELb0EEENS1_21CollectiveEpilogueFwdINS6_IJSA_NS7_ILi512EEESA_EEES9_SC_SE_Li256ELb0ELb1ELb1ELb0EEENS1_19SingleTileSchedulerILb0ELb1ELb1ELi64EEEEEEEEEvNT_6ParamsE,"",@"SHT_CUDA_INFO"
	.sectionflags	@""
	.align	4


	//----- nvinfo : EIATTR_CUDA_API_VERSION
	.align		4
        /*0000*/ 	.byte	0x04, 0x37
        /*0002*/ 	.short	(.L_583 - .L_582)
.L_582:
        /*0004*/ 	.word	0x00000082


	//----- nvinfo : EIATTR_KPARAM_INFO
	.align		4
.L_583:
        /*0008*/ 	.byte	0x04, 0x17
        /*000a*/ 	.short	(.L_585 - .L_584)
.L_584:
        /*000c*/ 	.word	0x00000000
        /*0010*/ 	.short	0x0000
        /*0012*/ 	.short	0x0070
        /*0014*/ 	.byte	0x00, 0xf0, 0x01, 0x28


	//----- nvinfo : EIATTR_SPARSE_MMA_MASK
	.align		4
.L_585:
        /*0018*/ 	.byte	0x03, 0x50
        /*001a*/ 	.short	0x0000


	//----- nvinfo : EIATTR_MAXREG_COUNT
	.align		4
        /*001c*/ 	.byte	0x03, 0x1b
        /*001e*/ 	.short	0x00a8


	//----- nvinfo : EIATTR_NUM_BARRIERS
	.align		4
        /*0020*/ 	.byte	0x02, 0x4c
        /*0022*/ 	.byte	0x10
	.zero		1


	//----- nvinfo : EIATTR_EXTERNS
	.align		4
        /*0024*/ 	.byte	0x04, 0x0f
        /*0026*/ 	.short	(.L_587 - .L_586)


	//   ....[0]....
	.align		4
.L_586:
        /*0028*/ 	.word	index@(__assertfail)


	//----- nvinfo : EIATTR_ANNOTATIONS
	.align		4
.L_587:
        /*002c*/ 	.byte	0x04, 0x55
        /*002e*/ 	.short	(.L_589 - .L_588)


	//   ....[0]....
.L_588:
        /* <DEDUP_REMOVED lines=11> */


	//----- nvinfo : EIATTR_MERCURY_ISA_VERSION
	.align		4
.L_589:
        /*00d0*/ 	.byte	0x03, 0x5f
        /*00d2*/ 	.short	0x0101


	//----- nvinfo : EIATTR_INT_WARP_WIDE_INSTR_OFFSETS
	.align		4
        /*00d4*/ 	.byte	0x04, 0x31
        /*00d6*/ 	.short	(.L_591 - .L_590)


	//   ....[0]....
.L_590:
        /*00d8*/ 	.word	0x00000120


	//   ....[1]....
        /*00dc*/ 	.word	0x00000160


	//   ....[2]....
        /*00e0*/ 	.word	0x00000230


	//----- nvinfo : EIATTR_COOP_GROUP_MASK_REGIDS
	.align		4
.L_591:
        /*00e4*/ 	.byte	0x04, 0x29
        /*00e6*/ 	.short	(.L_593 - .L_592)


	//   ....[0]....
.L_592:
        /*00e8*/ 	.word	0xffffffff


	//   ....[1]....
        /*00ec*/ 	.word	0xffffffff


	//   ....[2]....
        /*00f0*/ 	.word	0xffffffff


	//   ....[3]....
        /*00f4*/ 	.word	0xffffffff


	//   ....[4]....
        /*00f8*/ 	.word	0xffffffff


	//   ....[5]....
        /*00fc*/ 	.word	0xffffffff


	//   ....[6]....
        /*0100*/ 	.word	0xffffffff


	//   ....[7]....
        /*0104*/ 	.word	0xffffffff


	//   ....[8]....
        /*0108*/ 	.word	0xffffffff


	//   ....[9]....
        /*010c*/ 	.word	0xffffffff


	//   ....[10]....
        /*0110*/ 	.word	0xffffffff


	//   ....[11]....
        /*0114*/ 	.word	0xffffffff


	//   ....[12]....
        /*0118*/ 	.word	0xffffffff


	//   ....[13]....
        /*011c*/ 	.word	0xffffffff


	//   ....[14]....
        /*0120*/ 	.word	0xffffffff


	//   ....[15]....
        /*0124*/ 	.word	0xffffffff


	//   ....[16]....
        /*0128*/ 	.word	0xffffffff


	//   ....[17]....
        /*012c*/ 	.word	0xffffffff


	//   ....[18]....
        /*0130*/ 	.word	0xffffffff


	//   ....[19]....
        /*0134*/ 	.word	0xffffffff


	//   ....[20]....
        /*0138*/ 	.word	0xffffffff


	//   ....[21]....
        /*013c*/ 	.word	0xffffffff


	//   ....[22]....
        /*0140*/ 	.word	0xffffffff


	//   ....[23]....
        /*0144*/ 	.word	0xffffffff


	//   ....[24]....
        /*0148*/ 	.word	0xffffffff


	//   ....[25]....
        /*014c*/ 	.word	0xffffffff


	//   ....[26]....
        /*0150*/ 	.word	0xffffffff


	//   ....[27]....
        /*0154*/ 	.word	0xffffffff


	//   ....[28]....
        /*0158*/ 	.word	0xffffffff


	//   ....[29]....
        /*015c*/ 	.word	0xffffffff


	//   ....[30]....
        /*0160*/ 	.word	0xffffffff


	//   ....[31]....
        /*0164*/ 	.word	0xffffffff


	//   ....[32]....
        /*0168*/ 	.word	0xffffffff


	//   ....[33]....
        /*016c*/ 	.word	0xffffffff


	//   ....[34]....
        /*0170*/ 	.word	0xffffffff


	//   ....[35]....
        /*0174*/ 	.word	0xffffffff


	//   ....[36]....
        /*0178*/ 	.word	0xffffffff


	//   ....[37]....
        /*017c*/ 	.word	0xffffffff


	//   ....[38]....
        /*0180*/ 	.word	0xffffffff


	//   ....[39]....
        /*0184*/ 	.word	0xffffffff


	//   ....[40]....
        /*0188*/ 	.word	0xffffffff


	//   ....[41]....
        /*018c*/ 	.word	0xffffffff


	//   ....[42]....
        /*0190*/ 	.word	0xffffffff


	//   ....[43]....
        /*0194*/ 	.word	0x0500000f


	//   ....[44]....
        /*0198*/ 	.word	0x0500000f


	//   ....[45]....
        /*019c*/ 	.word	0x0500000f


	//   ....[46]....
        /*01a0*/ 	.word	0x0500000f


	//   ....[47]....
        /*01a4*/ 	.word	0x0500000f


	//   ....[48]....
        /*01a8*/ 	.word	0x0500000f


	//   ....[49]....
        /*01ac*/ 	.word	0x0500000f


	//   ....[50]....
        /*01b0*/ 	.word	0x0500000f


	//   ....[51]....
        /*01b4*/ 	.word	0x0500000f


	//   ....[52]....
        /*01b8*/ 	.word	0x0500000f


	//----- nvinfo : EIATTR_COOP_GROUP_INSTR_OFFSETS
	.align		4
.L_593:
        /*01bc*/ 	.byte	0x04, 0x28
        /*01be*/ 	.short	(.L_595 - .L_594)


	//   ....[0]....
.L_594:
        /*01c0*/ 	.word	0x00000060


	//   ....[1]....
        /*01c4*/ 	.word	0x00000130


	//   ....[2]....
        /*01c8*/ 	.word	0x00000220


	//   ....[3]....
        /*01cc*/ 	.word	0x00000360


	//   ....[4]....
        /*01d0*/ 	.word	0x000004c0


	//   ....[5]....
        /*01d4*/ 	.word	0x000005e0


	//   ....[6]....
        /*01d8*/ 	.word	0x00000740


	//   ....[7]....
        /*01dc*/ 	.word	0x00001260


	//   ....[8]....
        /*01e0*/ 	.word	0x000031a0


	//   ....[9]....
        /*01e4*/ 	.word	0x00004030


	//   ....[10]....
        /*01e8*/ 	.word	0x00004110


	//   ....[11]....
        /*01ec*/ 	.word	0x00004290


	//   ....[12]....
        /*01f0*/ 	.word	0x00004330


	//   ....[13]....
        /*01f4*/ 	.word	0x00004e50


	//   ....[14]....
        /*01f8*/ 	.word	0x00005550


	//   ....[15]....
        /*01fc*/ 	.word	0x00005610


	//   ....[16]....
        /*0200*/ 	.word	0x000058c0


	//   ....[17]....
        /*0204*/ 	.word	0x00005a80


	//   ....[18]....
        /*0208*/ 	.word	0x00006ad0


	//   ....[19]....
        /*020c*/ 	.word	0x00006b40


	//   ....[20]....
        /*0210*/ 	.word	0x00006b90


	//   ....[21]....
        /*0214*/ 	.word	0x00006bb0


	//   ....[22]....
        /*0218*/ 	.word	0x00006bd0


	//   ....[23]....
        /*021c*/ 	.word	0x000076a0


	//   ....[24]....
        /*0220*/ 	.word	0x00007b00


	//   ....[25]....
        /*0224*/ 	.word	0x00007b30


	//   ....[26]....
        /*0228*/ 	.word	0x00007b60


	//   ....[27]....
        /*022c*/ 	.word	0x00007b90


	//   ....[28]....
        /*0230*/ 	.word	0x00008010


	//   ....[29]....
        /*0234*/ 	.word	0x00008030


	//   ....[30]....
        /*0238*/ 	.word	0x00008c80


	//   ....[31]....
        /*023c*/ 	.word	0x00008ca0


	//   ....[32]....
        /*0240*/ 	.word	0x00009cd0


	//   ....[33]....
        /*0244*/ 	.word	0x0000a6a0


	//   ....[34]....
        /*0248*/ 	.word	0x0000af40


	//   ....[35]....
        /*024c*/ 	.word	0x0000af70


	//   ....[36]....
        /*0250*/ 	.word	0x0000afa0


	//   ....[37]....
        /*0254*/ 	.word	0x0000b050


	//   ....[38]....
        /*0258*/ 	.word	0x0000b080


	//   ....[39]....
        /*025c*/ 	.word	0x0000b0f0


	//   ....[40]....
        /*0260*/ 	.word	0x0000b120


	//   ....[41]....
        /*0264*/ 	.word	0x0000b130


	//   ....[42]....
        /*0268*/ 	.word	0x0000e020


	//   ....[43]....
        /*026c*/ 	.word	0x0000e560


	//   ....[44]....
        /*0270*/ 	.word	0x0000e6d0


	//   ....[45]....
        /*0274*/ 	.word	0x0000e730


	//   ....[46]....
        /*0278*/ 	.word	0x0000e7d0


	//   ....[47]....
        /*027c*/ 	.word	0x0000e8d0


	//   ....[48]....
        /*0280*/ 	.word	0x0000e940


	//   ....[49]....
        /*0284*/ 	.word	0x0000ea20


	//   ....[50]....
        /*0288*/ 	.word	0x0000ea90


	//   ....[51]....
        /*028c*/ 	.word	0x0000eb60


	//   ....[52]....
        /*0290*/ 	.word	0x0000ef70


	//----- nvinfo : EIATTR_REG_RECONFIG
	.align		4
.L_595:
        /*0294*/ 	.byte	0x01, 0x54
	.zero		2


	//----- nvinfo : EIATTR_SYSCALL_OFFSETS
	.align		4
        /*0298*/ 	.byte	0x04, 0x46
        /*029a*/ 	.short	(.L_597 - .L_596)


	//   ....[0]....
.L_596:
        /*029c*/ 	.word	0x00003370


	//   ....[1]....
        /*02a0*/ 	.word	0x0000a360


	//   ....[2]....
        /*02a4*/ 	.word	0x0000a4a0


	//   ....[3]....
        /*02a8*/ 	.word	0x0000a590


	//   ....[4]....
        /*02ac*/ 	.word	0x0000abd0


	//----- nvinfo : EIATTR_MBARRIER_INSTR_OFFSETS
	.align		4
.L_597:
        /*02b0*/ 	.byte	0x04, 0x39
        /*02b2*/ 	.short	(.L_599 - .L_598)


	//   ....[0]....
.L_598:
        /*02b4*/ 	.word	0x00000250
        /*02b8*/ 	.word	0x000000ff
        /*02bc*/ 	.word	0x00028c00
        /*02c0*/ 	.short	0x0100
        /*02c2*/ 	.byte	0x08
	.zero		1


	//   ....[1]....
        /*02c4*/ 	.word	0x00000260
        /*02c8*/ 	.word	0x000000ff
        /*02cc*/ 	.word	0x00028c20
        /*02d0*/ 	.short	0x0100
        /*02d2*/ 	.byte	0x08
	.zero		1


	//   ....[2]....
        /*02d4*/ 	.word	0x00000310
        /*02d8*/ 	.word	0x000000ff
        /*02dc*/ 	.word	0x00028c30
        /*02e0*/ 	.short	0x0100
        /*02e2*/ 	.byte	0x06
	.zero		1


	//   ....[3]....
        /*02e4*/ 	.word	0x00000320
        /*02e8*/ 	.word	0x000000ff
        /*02ec*/ 	.word	0x00028c40
        /*02f0*/ 	.short	0x0100
        /*02f2*/ 	.byte	0x06
	.zero		1


	//   ....[4]....
        /*02f4*/ 	.word	0x00000330
        /*02f8*/ 	.word	0x000000ff
        /*02fc*/ 	.word	0x00028c38
        /*0300*/ 	.short	0x0100
        /*0302*/ 	.byte	0x06
	.zero		1


	//   ....[5]....
        /*0304*/ 	.word	0x00000340
        /*0308*/ 	.word	0x000000ff
        /*030c*/ 	.word	0x00028c48
        /*0310*/ 	.short	0x0100
        /*0312*/ 	.byte	0x06
	.zero		1


	//   ....[6]....
        /*0314*/ 	.word	0x00000470
        /*0318*/ 	.word	0x000000ff
        /*031c*/ 	.word	0x00028c50
        /*0320*/ 	.short	0x0100
        /*0322*/ 	.byte	0x08
	.zero		1


	//   ....[7]....
        /*0324*/ 	.word	0x00000480
        /*0328*/ 	.word	0x000000ff
        /*032c*/ 	.word	0x00028c60
        /*0330*/ 	.short	0x0100
        /*0332*/ 	.byte	0x08
	.zero		1


	//   ....[8]....
        /*0334*/ 	.word	0x00000490
        /*0338*/ 	.word	0x000000ff
        /*033c*/ 	.word	0x00028c58
        /*0340*/ 	.short	0x0100
        /*0342*/ 	.byte	0x08
	.zero		1


	//   ....[9]....
        /*0344*/ 	.word	0x000004a0
        /*0348*/ 	.word	0x000000ff
        /*034c*/ 	.word	0x00028c68
        /*0350*/ 	.short	0x0100
        /*0352*/ 	.byte	0x08
	.zero		1


	//   ....[10]....
        /*0354*/ 	.word	0x00000590
        /*0358*/ 	.word	0x000000ff
        /*035c*/ 	.word	0x00028c70
        /*0360*/ 	.short	0x0100
        /*0362*/ 	.byte	0x06
	.zero		1


	//   ....[11]....
        /*0364*/ 	.word	0x000005a0
        /*0368*/ 	.word	0x000000ff
        /*036c*/ 	.word	0x00028c80
        /*0370*/ 	.short	0x0100
        /*0372*/ 	.byte	0x06
	.zero		1


	//   ....[12]....
        /*0374*/ 	.word	0x000005b0
        /*0378*/ 	.word	0x000000ff
        /*037c*/ 	.word	0x00028c78
        /*0380*/ 	.short	0x0100
        /*0382*/ 	.byte	0x06
	.zero		1


	//   ....[13]....
        /*0384*/ 	.word	0x000005c0
        /*0388*/ 	.word	0x000000ff
        /*038c*/ 	.word	0x00028c88
        /*0390*/ 	.short	0x0100
        /*0392*/ 	.byte	0x06
	.zero		1


	//   ....[14]....
        /*0394*/ 	.word	0x000006f0
        /*0398*/ 	.word	0x000000ff
        /*039c*/ 	.word	0x00028c90
        /*03a0*/ 	.short	0x0100
        /*03a2*/ 	.byte	0x08
	.zero		1


	//   ....[15]....
        /*03a4*/ 	.word	0x00000700
        /*03a8*/ 	.word	0x000000ff
        /*03ac*/ 	.word	0x00028ca0
        /*03b0*/ 	.short	0x0100
        /*03b2*/ 	.byte	0x08
	.zero		1


	//   ....[16]....
        /*03b4*/ 	.word	0x00000710
        /*03b8*/ 	.word	0x000000ff
        /*03bc*/ 	.word	0x00028c98
        /*03c0*/ 	.short	0x0100
        /*03c2*/ 	.byte	0x08
	.zero		1


	//   ....[17]....
        /*03c4*/ 	.word	0x00000720
        /*03c8*/ 	.word	0x000000ff
        /*03cc*/ 	.word	0x00028ca8
        /*03d0*/ 	.short	0x0100
        /*03d2*/ 	.byte	0x08
	.zero		1


	//   ....[18]....
        /*03d4*/ 	.word	0x00000850
        /*03d8*/ 	.word	0x000000ff
        /*03dc*/ 	.word	0x00028cb0
        /*03e0*/ 	.short	0x0100
        /*03e2*/ 	.byte	0x08
	.zero		1


	//   ....[19]....
        /*03e4*/ 	.word	0x00000860
        /*03e8*/ 	.word	0x000000ff
        /*03ec*/ 	.word	0x00028cc0
        /*03f0*/ 	.short	0x0100
        /*03f2*/ 	.byte	0x08
	.zero		1


	//   ....[20]....
        /*03f4*/ 	.word	0x00000870
        /*03f8*/ 	.word	0x000000ff
        /*03fc*/ 	.word	0x00028cb8
        /*0400*/ 	.short	0x0100
        /*0402*/ 	.byte	0x08
	.zero		1


	//   ....[21]....
        /*0404*/ 	.word	0x00000880
        /*0408*/ 	.word	0x000000ff
        /*040c*/ 	.word	0x00028cc8
        /*0410*/ 	.short	0x0100
        /*0412*/ 	.byte	0x08
	.zero		1


	//   ....[22]....
        /*0414*/ 	.word	0x00001410
        /*0418*/ 	.word	0x000000ff
        /*041c*/ 	.word	0x00028c50
        /*0420*/ 	.short	0x010a
        /*0422*/ 	.byte	0x05
	.zero		1


	//   ....[23]....
        /*0424*/ 	.word	0x00001700
        /*0428*/ 	.word	0x00000005
        /*042c*/ 	.word	0x00000000
        /*0430*/ 	.short	0x0101
        /*0432*/ 	.byte	0x3f
	.zero		1


	//   ....[24]....
        /*0434*/ 	.word	0x00002050
        /*0438*/ 	.word	0x000000ff
        /*043c*/ 	.word	0x00028c50
        /*0440*/ 	.short	0x010a
        /*0442*/ 	.byte	0x07
	.zero		1


	//   ....[25]....
        /*0444*/ 	.word	0x00002090
        /*0448*/ 	.word	0x000000ff
        /*044c*/ 	.word	0x00028c50
        /*0450*/ 	.short	0x010a
        /*0452*/ 	.byte	0x07
	.zero		1


	//   ....[26]....
        /*0454*/ 	.word	0x00002260
        /*0458*/ 	.word	0x00000005
        /*045c*/ 	.word	0x00000000
        /*0460*/ 	.short	0x0101
        /*0462*/ 	.byte	0x3f
	.zero		1


	//   ....[27]....
        /*0464*/ 	.word	0x000033b0
        /*0468*/ 	.word	0x000000ff
        /*046c*/ 	.word	0x00028c00
        /*0470*/ 	.short	0x010a
        /*0472*/ 	.byte	0x24
	.zero		1


	//   ....[28]....
        /*0474*/ 	.word	0x00003530
        /*0478*/ 	.word	0x000000ff
        /*047c*/ 	.word	0x00028c30
        /*0480*/ 	.short	0x010a
        /*0482*/ 	.byte	0x24
	.zero		1


	//   ....[29]....
        /*0484*/ 	.word	0x000035a0
        /*0488*/ 	.word	0x000000ff
        /*048c*/ 	.word	0x00028c30
        /*0490*/ 	.short	0x010a
        /*0492*/ 	.byte	0x24
	.zero		1


	//   ....[30]....
        /*0494*/ 	.word	0x00004750
        /*0498*/ 	.word	0x00000007
        /*049c*/ 	.word	0x00000000
        /*04a0*/ 	.short	0x0101
        /*04a2*/ 	.byte	0x3f
	.zero		1


	//   ....[31]....
        /*04a4*/ 	.word	0x00004b90
        /*04a8*/ 	.word	0x000000ff
        /*04ac*/ 	.word	0x00028c50
        /*04b0*/ 	.short	0x010a
        /*04b2*/ 	.byte	0x24
	.zero		1


	//   ....[32]....
        /*04b4*/ 	.word	0x00004be0
        /*04b8*/ 	.word	0x000000ff
        /*04bc*/ 	.word	0x00028c50
        /*04c0*/ 	.short	0x010a
        /*04c2*/ 	.byte	0x24
	.zero		1


	//   ....[33]....
        /*04c4*/ 	.word	0x00004e70
        /*04c8*/ 	.word	0x0000000e
        /*04cc*/ 	.word	0x00000000
        /*04d0*/ 	.short	0x0101
        /*04d2*/ 	.byte	0x3f
	.zero		1


	//   ....[34]....
        /*04d4*/ 	.word	0x00004f70
        /*04d8*/ 	.word	0x000000ff
        /*04dc*/ 	.word	0x00028c30
        /*04e0*/ 	.short	0x010a
        /*04e2*/ 	.byte	0x07
	.zero		1


	//   ....[35]....
        /*04e4*/ 	.word	0x00004fb0
        /*04e8*/ 	.word	0x000000ff
        /*04ec*/ 	.word	0x00028c30
        /*04f0*/ 	.short	0x010a
        /*04f2*/ 	.byte	0x07
	.zero		1


	//   ....[36]....
        /*04f4*/ 	.word	0x00005dc0
        /*04f8*/ 	.word	0x00000098
        /*04fc*/ 	.word	0x00000000
        /*0500*/ 	.short	0x0101
        /*0502*/ 	.byte	0x3f
	.zero		1


	//   ....[37]....
        /*0504*/ 	.word	0x00006830
        /*0508*/ 	.word	0x000000ff
        /*050c*/ 	.word	0x00028c50
        /*0510*/ 	.short	0x010a
        /*0512*/ 	.byte	0x07
	.zero		1


	//   ....[38]....
        /*0514*/ 	.word	0x00006870
        /*0518*/ 	.word	0x000000ff
        /*051c*/ 	.word	0x00028c50
        /*0520*/ 	.short	0x010a
        /*0522*/ 	.byte	0x07
	.zero		1


	//   ....[39]....
        /*0524*/ 	.word	0x00006af0
        /*0528*/ 	.word	0x000000ab
        /*052c*/ 	.word	0x00000000
        /*0530*/ 	.short	0x0101
        /*0532*/ 	.byte	0x3f
	.zero		1


	//   ....[40]....
        /*0534*/ 	.word	0x00007660
        /*0538*/ 	.word	0x000000ff
        /*053c*/ 	.word	0x00000000
        /*0540*/ 	.short	0x0101
        /*0542*/ 	.byte	0x04
	.zero		1


	//   ....[41]....
        /*0544*/ 	.word	0x0000a8c0
        /*0548*/ 	.word	0x000000ff
        /*054c*/ 	.word	0x00028c40
        /*0550*/ 	.short	0x010a
        /*0552*/ 	.byte	0x26
	.zero		1


	//   ....[42]....
        /*0554*/ 	.word	0x0000b240
        /*0558*/ 	.word	0x000000ff
        /*055c*/ 	.word	0x00028c00
        /*0560*/ 	.short	0x0107
        /*0562*/ 	.byte	0x26
	.zero		1


	//   ....[43]....
        /*0564*/ 	.word	0x0000b280
        /*0568*/ 	.word	0x000000ff
        /*056c*/ 	.word	0x00028c00
        /*0570*/ 	.short	0x0101
        /*0572*/ 	.byte	0x26
	.zero		1


	//   ....[44]....
        /*0574*/ 	.word	0x0000b290
        /*0578*/ 	.word	0x000000ff
        /*057c*/ 	.word	0x00028c20
        /*0580*/ 	.short	0x010a
        /*0582*/ 	.byte	0x26
	.zero		1


	//   ....[45]....
        /*0584*/ 	.word	0x0000b2f0
        /*0588*/ 	.word	0x000000ff
        /*058c*/ 	.word	0x00028c60
        /*0590*/ 	.short	0x010a
        /*0592*/ 	.byte	0x26
	.zero		1


	//   ....[46]....
        /*0594*/ 	.word	0x0000be80
        /*0598*/ 	.word	0x000000ff
        /*059c*/ 	.word	0x00028c48
        /*05a0*/ 	.short	0x010a
        /*05a2*/ 	.byte	0x26
	.zero		1


	//   ....[47]....
        /*05a4*/ 	.word	0x0000c050
        /*05a8*/ 	.word	0x000000ff
        /*05ac*/ 	.word	0x00028c68
        /*05b0*/ 	.short	0x010a
        /*05b2*/ 	.byte	0x26
	.zero		1


	//   ....[48]....
        /*05b4*/ 	.word	0x0000c9f0
        /*05b8*/ 	.word	0x000000ff
        /*05bc*/ 	.word	0x00028c40
        /*05c0*/ 	.short	0x010a
        /*05c2*/ 	.byte	0x26
	.zero		1


	//   ....[49]....
        /*05c4*/ 	.word	0x0000cbd0
        /*05c8*/ 	.word	0x000000ff
        /*05cc*/ 	.word	0x00028c60
        /*05d0*/ 	.short	0x010a
        /*05d2*/ 	.byte	0x26
	.zero		1


	//   ....[50]....
        /*05d4*/ 	.word	0x0000d5b0
        /*05d8*/ 	.word	0x000000ff
        /*05dc*/ 	.word	0x00028c48
        /*05e0*/ 	.short	0x010a
        /*05e2*/ 	.byte	0x26
	.zero		1


	//   ....[51]....
        /*05e4*/ 	.word	0x0000d790
        /*05e8*/ 	.word	0x000000ff
        /*05ec*/ 	.word	0x00028c68
        /*05f0*/ 	.short	0x010a
        /*05f2*/ 	.byte	0x26
	.zero		1


	//   ....[52]....
        /*05f4*/ 	.word	0x0000dfb0
        /*05f8*/ 	.word	0x00000002
        /*05fc*/ 	.word	0x00028c20
        /*0600*/ 	.short	0x010a
        /*0602*/ 	.byte	0x3f
	.zero		1


	//   ....[53]....
        /*0604*/ 	.word	0x0000e130
        /*0608*/ 	.word	0x00000007
        /*060c*/ 	.word	0x00000000
        /*0610*/ 	.short	0x010a
        /*0612*/ 	.byte	0x3f
	.zero		1


	//   ....[54]....
        /*0614*/ 	.word	0x0000e1a0
        /*0618*/ 	.word	0x00000005
        /*061c*/ 	.word	0x00000000
        /*0620*/ 	.short	0x010a
        /*0622*/ 	.byte	0x3f
	.zero		1


	//   ....[55]....
        /*0624*/ 	.word	0x0000e200
        /*0628*/ 	.word	0x00000005
        /*062c*/ 	.word	0x00000000
        /*0630*/ 	.short	0x010a
        /*0632*/ 	.byte	0x3f
	.zero		1


	//   ....[56]....
        /*0634*/ 	.word	0x0000e230
        /*0638*/ 	.word	0x00000003
        /*063c*/ 	.word	0x00000000
        /*0640*/ 	.short	0x010a
        /*0642*/ 	.byte	0x3f
	.zero		1


	//   ....[57]....
        /*0644*/ 	.word	0x0000e2a0
        /*0648*/ 	.word	0x00000006
        /*064c*/ 	.word	0x00028c50
        /*0650*/ 	.short	0x010a
        /*0652*/ 	.byte	0x3f
	.zero		1


	//   ....[58]....
        /*0654*/ 	.word	0x0000e300
        /*0658*/ 	.word	0x00000006
        /*065c*/ 	.word	0x00028c50
        /*0660*/ 	.short	0x010a
        /*0662*/ 	.byte	0x3f
	.zero		1


	//   ....[59]....
        /*0664*/ 	.word	0x0000e360
        /*0668*/ 	.word	0x00000006
        /*066c*/ 	.word	0x00028c00
        /*0670*/ 	.short	0x010a
        /*0672*/ 	.byte	0x3f
	.zero		1


	//   ....[60]....
        /*0674*/ 	.word	0x0000e3c0
        /*0678*/ 	.word	0x00000008
        /*067c*/ 	.word	0x00028c30
        /*0680*/ 	.short	0x010a
        /*0682*/ 	.byte	0x3f
	.zero		1


	//   ....[61]....
        /*0684*/ 	.word	0x0000e410
        /*0688*/ 	.word	0x0000000e
        /*068c*/ 	.word	0x00028c50
        /*0690*/ 	.short	0x010a
        /*0692*/ 	.byte	0x3f
	.zero		1


	//   ....[62]....
        /*0694*/ 	.word	0x0000e470
        /*0698*/ 	.word	0x00000005
        /*069c*/ 	.word	0x00028c30
        /*06a0*/ 	.short	0x010a
        /*06a2*/ 	.byte	0x3f
	.zero		1


	//   ....[63]....
        /*06a4*/ 	.word	0x0000e4c0
        /*06a8*/ 	.word	0x000000ab
        /*06ac*/ 	.word	0x00028c50
        /*06b0*/ 	.short	0x010a
        /*06b2*/ 	.byte	0x3f
	.zero		1


	//   ....[64]....
        /*06b4*/ 	.word	0x0000e620
        /*06b8*/ 	.word	0x00000003
        /*06bc*/ 	.word	0x00028c40
        /*06c0*/ 	.short	0x010a
        /*06c2*/ 	.byte	0x3f
	.zero		1


	//   ....[65]....
        /*06c4*/ 	.word	0x0000eba0
        /*06c8*/ 	.word	0x00000003
        /*06cc*/ 	.word	0x00028c20
        /*06d0*/ 	.short	0x010a
        /*06d2*/ 	.byte	0x3f
	.zero		1


	//   ....[66]....
        /*06d4*/ 	.word	0x0000ec00
        /*06d8*/ 	.word	0x00000003
        /*06dc*/ 	.word	0x00028c60
        /*06e0*/ 	.short	0x010a
        /*06e2*/ 	.byte	0x3f
	.zero		1


	//   ....[67]....
        /*06e4*/ 	.word	0x0000ec60
        /*06e8*/ 	.word	0x00000003
        /*06ec*/ 	.word	0x00028c48
        /*06f0*/ 	.short	0x010a
        /*06f2*/ 	.byte	0x3f
	.zero		1


	//   ....[68]....
        /*06f4*/ 	.word	0x0000ecc0
        /*06f8*/ 	.word	0x00000003
        /*06fc*/ 	.word	0x00028c68
        /*0700*/ 	.short	0x010a
        /*0702*/ 	.byte	0x3f
	.zero		1


	//   ....[69]....
        /*0704*/ 	.word	0x0000ed20
        /*0708*/ 	.word	0x00000003
        /*070c*/ 	.word	0x00028c40
        /*0710*/ 	.short	0x010a
        /*0712*/ 	.byte	0x3f
	.zero		1


	//   ....[70]....
        /*0714*/ 	.word	0x0000ed80
        /*0718*/ 	.word	0x00000003
        /*071c*/ 	.word	0x00028c60
        /*0720*/ 	.short	0x010a
        /*0722*/ 	.byte	0x3f
	.zero		1


	//   ....[71]....
        /*0724*/ 	.word	0x0000ede0
        /*0728*/ 	.word	0x00000003
        /*072c*/ 	.word	0x00028c48
        /*0730*/ 	.short	0x010a
        /*0732*/ 	.byte	0x3f
	.zero		1


	//   ....[72]....
        /*0734*/ 	.word	0x0000ee40
        /*0738*/ 	.word	0x00000003
        /*073c*/ 	.word	0x00028c68
        /*0740*/ 	.short	0x010a
        /*0742*/ 	.byte	0x3f
	.zero		1


	//   ....[73]....
        /*0744*/ 	.word	0x0000ee90
        /*0748*/ 	.word	0x00000002
        /*074c*/ 	.word	0x00028c20
        /*0750*/ 	.short	0x010a
        /*0752*/ 	.byte	0x3f
	.zero		1


	//   ....[74]....
        /*0754*/ 	.word	0x0000f030
        /*0758*/ 	.word	0x00000007
        /*075c*/ 	.word	0x00000000
        /*0760*/ 	.short	0x010a
        /*0762*/ 	.byte	0x3f
	.zero		1


	//   ....[75]....
        /*0764*/ 	.word	0x0000f080
        /*0768*/ 	.word	0x00000005
        /*076c*/ 	.word	0x00000000
        /*0770*/ 	.short	0x010a
        /*0772*/ 	.byte	0x3f
	.zero		1


	//   ....[76]....
        /*0774*/ 	.word	0x0000f0d0
        /*0778*/ 	.word	0x00000005
        /*077c*/ 	.word	0x00000000
        /*0780*/ 	.short	0x010a
        /*0782*/ 	.byte	0x3f
	.zero		1


	//----- nvinfo : EIATTR_NUM_MBARRIERS
	.align		4
.L_599:
        /*0784*/ 	.byte	0x03, 0x38
        /*0786*/ 	.short	0x0016


	//----- nvinfo : EIATTR_EXIT_INSTR_OFFSETS
	.align		4
        /*0788*/ 	.byte	0x04, 0x1c
        /*078a*/ 	.short	(.L_601 - .L_600)


	//   ....[0]....
.L_600:
        /*078c*/ 	.word	0x0000e280


	//----- nvinfo : EIATTR_MAX_THREADS
	.align		4
.L_601:
        /*0790*/ 	.byte	0x04, 0x05
        /*0792*/ 	.short	(.L_603 - .L_602)
.L_602:
        /*0794*/ 	.word	0x00000180
        /*0798*/ 	.word	0x00000001
        /*079c*/ 	.word	0x00000001


	//----- nvinfo : EIATTR_CRS_STACK_SIZE
	.align		4
.L_603:
        /*07a0*/ 	.byte	0x04, 0x1e
        /*07a2*/ 	.short	(.L_605 - .L_604)
.L_604:
        /*07a4*/ 	.word	0x00000000


	//----- nvinfo : EIATTR_CBANK_PARAM_SIZE
	.align		4
.L_605:
        /*07a8*/ 	.byte	0x03, 0x19
        /*07aa*/ 	.short	0x0a70


	//----- nvinfo : EIATTR_PARAM_CBANK
	.align		4
        /*07ac*/ 	.byte	0x04, 0x0a
        /*07ae*/ 	.short	(.L_607 - .L_606)
	.align		4
.L_606:
        /*07b0*/ 	.word	index@(.nv.constant0._ZN7cutlass13device_kernelIN5flash11enable_sm90INS1_16FlashAttnFwdSm90INS1_25CollectiveMainloopFwdSm90ILi2EN4cute5tupleIJNS5_1CILi1EEES8_S8_EEENS6_IJNS7_ILi64EEESA_SA_EEELi512ENS_10bfloat16_tEfNS_4arch4Sm90ELb0ELb0ELb1ELb0ELb0ELb0ELb0ELb0ELb0ELb1ELb1ELb0EEENS1_21CollectiveEpilogueFwdINS6_IJSA_NS7_ILi512EEESA_EEES9_SC_SE_Li256ELb0ELb1ELb1ELb0EEENS1_19SingleTileSchedulerILb0ELb1ELb1ELi64EEEEEEEEEvNT_6ParamsE)
        /*07b4*/ 	.short	0x0210
        /*07b6*/ 	.short	0x0a70


	//----- nvinfo : EIATTR_SW_WAR
	.align		4
.L_607:
        /*07b8*/ 	.byte	0x04, 0x36
        /*07ba*/ 	.short	(.L_609 - .L_608)
.L_608:
        /*07bc*/ 	.word	0x00000008
.L_609:


//--------------------- .nv.info._ZN7cutlass13device_kernelIN5flash11enable_sm90INS1_16FlashAttnFwdSm90INS1_25CollectiveMainloopFwdSm90ILi2EN4cute5tupleIJNS5_1CILi1EEES8_S8_EEENS6_IJNS7_ILi64EEESA_SA_EEELi512ENS_10bfloat16_tEfNS_4arch4Sm90ELb0ELb0ELb1ELb0ELb0ELb0ELb1ELb0ELb0ELb1ELb1ELb0EEENS1_21CollectiveEpilogueFwdINS6_IJSA_NS7_ILi512EEESA_EEES9_SC_SE_Li256ELb0ELb1ELb1ELb0EEENS1_19SingleTileSchedulerILb0ELb1ELb1ELi64EEEEEEEEEvNT_6ParamsE --------------------------
	.section	.nv.info._ZN7cutlass13device_kernelIN5flash11enable_sm90INS1_16FlashAttnFwdSm90INS1_25CollectiveMainloopFwdSm90ILi2EN4cute5tupleIJNS5_1CILi1EEES8_S8_EEENS6_IJNS7_ILi64EEESA_SA_EEELi512ENS_10bfloat16_tEfNS_4arch4Sm90ELb0ELb0ELb1ELb0ELb0ELb0ELb1ELb0ELb0ELb1ELb1ELb0EEENS1_21CollectiveEpilogueFwdINS6_IJSA_NS7_ILi512EEESA_EEES9_SC_SE_Li256ELb0ELb1ELb1ELb0EEENS1_19SingleTileSchedulerILb0ELb1ELb1ELi64EEEEEEEEEvNT_6ParamsE,"",@"SHT_CUDA_INFO"
	.sectionflags	@""
	.align	4


	//----- nvinfo : EIATTR_CUDA_API_VERSION
	.align		4
        /*0000*/ 	.byte	0x04, 0x37
        /*0002*/ 	.short	(.L_611 - .L_610)
.L_610:
        /*0004*/ 	.word	0x00000082


	//----- nvinfo : EIATTR_KPARAM_INFO
	.align		4
.L_611:
        /*0008*/ 	.byte	0x04, 0x17
        /*000a*/ 	.short	(.L_613 - .L_612)
.L_612:
        /*000c*/ 	.word	0x00000000
        /*0010*/ 	.short	0x0000
        /*0012*/ 	.short	0x0070
        /*0014*/ 	.byte	0x00, 0xf0, 0x01, 0x2c


	//----- nvinfo : EIATTR_SPARSE_MMA_MASK
	.align		4
.L_613:
        /*0018*/ 	.byte	0x03, 0x50
        /*001a*/ 	.short	0x0000


	//----- nvinfo : EIATTR_MAXREG_COUNT
	.align		4
        /*001c*/ 	.byte	0x03, 0x1b
        /*001e*/ 	.short	0x00a8


	//----- nvinfo : EIATTR_NUM_BARRIERS
	.align		4
        /*0020*/ 	.byte	0x02, 0x4c
        /*0022*/ 	.byte	0x10
	.zero		1


	//----- nvinfo : EIATTR_EXTERNS
	.align		4
        /*0024*/ 	.byte	0x04, 0x0f
        /*0026*/ 	.short	(.L_615 - .L_614)


	//   ....[0]....
	.align		4
.L_614:
        /*0028*/ 	.word	index@(__assertfail)


	//----- nvinfo : EIATTR_ANNOTATIONS
	.align		4
.L_615:
        /*002c*/ 	.byte	0x04, 0x55
        /*002e*/ 	.short	(.L_617 - .L_616)


	//   ....[0]....
.L_616:
        /* <DEDUP_REMOVED lines=17> */


	//----- nvinfo : EIATTR_MERCURY_ISA_VERSION
	.align		4
.L_617:
        /*0128*/ 	.byte	0x03, 0x5f
        /*012a*/ 	.short	0x0101


	//----- nvinfo : EIATTR_INT_WARP_WIDE_INSTR_OFFSETS
	.align		4
        /*012c*/ 	.byte	0x04, 0x31
        /*012e*/ 	.short	(.L_619 - .L_618)


	//   ....[0]....
.L_618:
        /*0130*/ 	.word	0x00000130


	//   ....[1]....
        /*0134*/ 	.word	0x00000170


	//   ....[2]....
        /*0138*/ 	.word	0x000001e0


	//   ....[3]....
        /*013c*/ 	.word	0x000001f0


	//----- nvinfo : EIATTR_COOP_GROUP_MASK_REGIDS
	.align		4
.L_619:
        /*0140*/ 	.byte	0x04, 0x29
        /*0142*/ 	.short	(.L_621 - .L_620)


	//   ....[0]....
.L_620:
        /*0144*/ 	.word	0xffffffff


	//   ....[1]....
        /*0148*/ 	.word	0xffffffff


	//   ....[2]....
        /*014c*/ 	.word	0xffffffff


	//   ....[3]....
        /*0150*/ 	.word	0xffffffff


	//   ....[4]....
        /*0154*/ 	.word	0xffffffff


	//   ....[5]....
        /*0158*/ 	.word	0xffffffff


	//   ....[6]....
        /*015c*/ 	.word	0xffffffff


	//   ....[7]....
        /*0160*/ 	.word	0xffffffff


	//   ....[8]....
        /*0164*/ 	.word	0xffffffff


	//   ....[9]....
        /*0168*/ 	.word	0xffffffff


	//   ....[10]....
        /*016c*/ 	.word	0xffffffff


	//   ....[11]....
        /*0170*/ 	.word	0xffffffff


	//   ....[12]....
        /*0174*/ 	.word	0xffffffff


	//   ....[13]....
        /*0178*/ 	.word	0xffffffff


	//   ....[14]....
        /*017c*/ 	.word	0xffffffff


	//   ....[15]....
        /*0180*/ 	.word	0xffffffff


	//   ....[16]....
        /*0184*/ 	.word	0xffffffff


	//   ....[17]....
        /*0188*/ 	.word	0xffffffff


	//   ....[18]....
        /*018c*/ 	.word	0xffffffff


	//   ....[19]....
        /*0190*/ 	.word	0xffffffff


	//   ....[20]....
        /*0194*/ 	.word	0xffffffff


	//   ....[21]....
        /*0198*/ 	.word	0xffffffff


	//   ....[22]....
        /*019c*/ 	.word	0xffffffff


	//   ....[23]....
        /*01a0*/ 	.word	0xffffffff


	//   ....[24]....
        /*01a4*/ 	.word	0xffffffff


	//   ....[25]....
        /*01a8*/ 	.word	0xffffffff


	//   ....[26]....
        /*01ac*/ 	.word	0xffffffff


	//   ....[27]....
        /*01b0*/ 	.word	0xffffffff


	//   ....[28]....
        /*01b4*/ 	.word	0xffffffff


	//   ....[29]....
        /*01b8*/ 	.word	0xffffffff


	//   ....[30]....
        /*01bc*/ 	.word	0xffffffff


	//   ....[31]....
        /*01c0*/ 	.word	0xffffffff


	//   ....[32]....
        /*01c4*/ 	.word	0xffffffff


	//   ....[33]....
        /*01c8*/ 	.word	0xffffffff


	//   ....[34]....
        /*01cc*/ 	.word	0xffffffff


	//   ....[35]....
        /*01d0*/ 	.word	0xffffffff


	//   ....[36]....
        /*01d4*/ 	.word	0xffffffff


	//   ....[37]....
        /*01d8*/ 	.word	0xffffffff


	//   ....[38]....
        /*01dc*/ 	.word	0xffffffff


	//   ....[39]....
        /*01e0*/ 	.word	0xffffffff


	//   ....[40]....
        /*01e4*/ 	.word	0xffffffff


	//   ....[41]....
        /*01e8*/ 	.word	0xffffffff


	//   ....[42]....
        /*01ec*/ 	.word	0xffffffff


	//   ....[43]....
        /*01f0*/ 	.word	0xffffffff


	//   ....[44]....
        /*01f4*/ 	.word	0xffffffff


	//   ....[45]....
        /*01f8*/ 	.word	0xffffffff


	//   ....[46]....
        /*01fc*/ 	.word	0xffffffff


	//   ....[47]....
        /*0200*/ 	.word	0xffffffff


	//   ....[48]....
        /*0204*/ 	.word	0xffffffff


	//   ....[49]....
        /*0208*/ 	.word	0xffffffff


	//   ....[50]....
        /*020c*/ 	.word	0xffffffff


	//   ....[51]....
        /*0210*/ 	.word	0xffffffff


	//   ....[52]....
        /*0214*/ 	.word	0xffffffff


	//   ....[53]....
        /*0218*/ 	.word	0x0500000f


	//   ....[54]....
        /*021c*/ 	.word	0x0500000f


	//   ....[55]....
        /*0220*/ 	.word	0x0500000f


	//   ....[56]....
        /*0224*/ 	.word	0x0500000f


	//   ....[57]....
        /*0228*/ 	.word	0x0500000f


	//   ....[58]....
        /*022c*/ 	.word	0x0500000f


	//   ....[59]....
        /*0230*/ 	.word	0x0500000f


	//   ....[60]....
        /*0234*/ 	.word	0x0500000f


	//   ....[61]....
        /*0238*/ 	.word	0x0500000f


	//   ....[62]....
        /*023c*/ 	.word	0x0500000f


	//   ....[63]....
        /*0240*/ 	.word	0x0500000f


	//   ....[64]....
        /*0244*/ 	.word	0x0500000f


	//   ....[65]....
        /*0248*/ 	.word	0x0500000f


	//   ....[66]....
        /*024c*/ 	.word	0x0500000f


	//   ....[67]....
        /*0250*/ 	.word	0x0500000f


	//   ....[68]....
        /*0254*/ 	.word	0x0500000f


	//   ....[69]....
        /*0258*/ 	.word	0x0500000f


	//   ....[70]....
        /*025c*/ 	.word	0x0500000f


	//----- nvinfo : EIATTR_COOP_GROUP_INSTR_OFFSETS
	.align		4
.L_621:
        /*0260*/ 	.byte	0x04, 0x28
        /*0262*/ 	.short	(.L_623 - .L_622)


	//   ....[0]....
.L_622:
        /*0264*/ 	.word	0x00000070


	//   ....[1]....
        /*0268*/ 	.word	0x00000140


	//   ....[2]....
        /*026c*/ 	.word	0x00000190


	//   ....[3]....
        /*0270*/ 	.word	0x000003a0


	//   ....[4]....
        /*0274*/ 	.word	0x00000500


	//   ....[5]....
        /*0278*/ 	.word	0x00000620


	//   ....[6]....
        /*027c*/ 	.word	0x00000780


	//   ....[7]....
        /*0280*/ 	.word	0x00001380


	//   ....[8]....
        /*0284*/ 	.word	0x000031d0


	//   ....[9]....
        /*0288*/ 	.word	0x00004310


	//   ....[10]....
        /*028c*/ 	.word	0x00005880


	//   ....[11]....
        /*0290*/ 	.word	0x00005910


	//   ....[12]....
        /*0294*/ 	.word	0x00005b40


	//   ....[13]....
        /*0298*/ 	.word	0x00005bc0


	//   ....[14]....
        /*029c*/ 	.word	0x00006600


	//   ....[15]....
        /*02a0*/ 	.word	0x00007030


	//   ....[16]....
        /*02a4*/ 	.word	0x00008220


	//   ....[17]....
        /*02a8*/ 	.word	0x000082f0


	//   ....[18]....
        /*02ac*/ 	.word	0x000085c0


	//   ....[19]....
        /*02b0*/ 	.word	0x00008790


	//   ....[20]....
        /*02b4*/ 	.word	0x00009720


	//   ....[21]....
        /*02b8*/ 	.word	0x00009790


	//   ....[22]....
        /*02bc*/ 	.word	0x000097f0


	//   ....[23]....
        /*02c0*/ 	.word	0x00009820


	//   ....[24]....
        /*02c4*/ 	.word	0x00009840


	//   ....[25]....
        /*02c8*/ 	.word	0x0000a2e0


	//   ....[26]....
        /*02cc*/ 	.word	0x0000a800


	//   ....[27]....
        /*02d0*/ 	.word	0x0000a830


	//   ....[28]....
        /*02d4*/ 	.word	0x0000a860


	//   ....[29]....
        /*02d8*/ 	.word	0x0000a870


	//   ....[30]....
        /*02dc*/ 	.word	0x0000ad10


	//   ....[31]....
        /*02e0*/ 	.word	0x0000ad40


	//   ....[32]....
        /*02e4*/ 	.word	0x0000b9b0


	//   ....[33]....
        /*02e8*/ 	.word	0x0000b9d0


	//   ....[34]....
        /*02ec*/ 	.word	0x0000ca60


	//   ....[35]....
        /*02f0*/ 	.word	0x0000d510


	//   ....[36]....
        /*02f4*/ 	.word	0x0000de60


	//   ....[37]....
        /*02f8*/ 	.word	0x0000de80


	//   ....[38]....
        /*02fc*/ 	.word	0x0000df10


	//   ....[39]....
        /*0300*/ 	.word	0x0000df40


	//   ....[40]....
        /*0304*/ 	.word	0x0000df90


	//   ....[41]....
        /*0308*/ 	.word	0x0000dfe0


	//   ....[42]....
        /*030c*/ 	.word	0x0000e010


	//   ....[43]....
        /*0310*/ 	.word	0x0000e020


	//   ....[44]....
        /*0314*/ 	.word	0x0000e9c0


	//   ....[45]....
        /*0318*/ 	.word	0x0000e9e0


	//   ....[46]....
        /*031c*/ 	.word	0x0000ea00


	//   ....[47]....
        /*0320*/ 	.word	0x0000eb20


	//   ....[48]....
        /*0324*/ 	.word	0x0000ecd0


	//   ....[49]....
        /*0328*/ 	.word	0x0000ed00


	//   ....[50]....
        /*032c*/ 	.word	0x0000ee50


	//   ....[51]....
        /*0330*/ 	.word	0x0000ee60


	//   ....[52]....
        /*0334*/ 	.word	0x00011f20


	//   ....[53]....
        /*0338*/ 	.word	0x000123e0


	//   ....[54]....
        /*033c*/ 	.word	0x00012560


	//   ....[55]....
        /*0340*/ 	.word	0x000125b0


	//   ....[56]....
        /*0344*/ 	.word	0x000126c0


	//   ....[57]....
        /*0348*/ 	.word	0x00012770


	//   ....[58]....
        /*034c*/ 	.word	0x00012860


	//   ....[59]....
        /*0350*/ 	.word	0x000128c0


	//   ....[60]....
        /*0354*/ 	.word	0x000129b0


	//   ....[61]....
        /*0358*/ 	.word	0x00012a00


	//   ....[62]....
        /*035c*/ 	.word	0x00012a90


	//   ....[63]....
        /*0360*/ 	.word	0x00012bb0


	//   ....[64]....
        /*0364*/ 	.word	0x00012ec0


	//   ....[65]....
        /*0368*/ 	.word	0x00012f10


	//   ....[66]....
        /*036c*/ 	.word	0x00013100


	//   ....[67]....
        /*0370*/ 	.word	0x00013150


	//   ....[68]....
        /*0374*/ 	.word	0x00013380


	//   ....[69]....
        /*0378*/ 	.word	0x000133d0


	//   ....[70]....
        /*037c*/ 	.word	0x000137e0


	//----- nvinfo : EIATTR_REG_RECONFIG
	.align		4
.L_623:
        /*0380*/ 	.byte	0x01, 0x54
	.zero		2


	//----- nvinfo : EIATTR_SYSCALL_OFFSETS
	.align		4
        /*0384*/ 	.byte	0x04, 0x46
        /*0386*/ 	.short	(.L_625 - .L_624)


	//   ....[0]....
.L_624:
        /*0388*/ 	.word	0x00003380


	//   ....[1]....
        /*038c*/ 	.word	0x0000d150


	//   ....[2]....
        /*0390*/ 	.word	0x0000d290


	//   ....[3]....
        /*0394*/ 	.word	0x0000d380


	//   ....[4]....
        /*0398*/ 	.word	0x0000daa0


	//   ....[5]....
        /*039c*/ 	.word	0x0000e330


	//----- nvinfo : EIATTR_MBARRIER_INSTR_OFFSETS
	.align		4
.L_625:
        /*03a0*/ 	.byte	0x04, 0x39
        /*03a2*/ 	.short	(.L_627 - .L_626)


	//   ....[0]....
.L_626:
        /*03a4*/ 	.word	0x00000280
        /*03a8*/ 	.word	0x000000ff
        /*03ac*/ 	.word	0x00038800
        /*03b0*/ 	.short	0x0100
        /*03b2*/ 	.byte	0x08
	.zero		1


	//   ....[1]....
        /*03b4*/ 	.word	0x00000290
        /*03b8*/ 	.word	0x000000ff
        /*03bc*/ 	.word	0x00038810
        /*03c0*/ 	.short	0x0100
        /*03c2*/ 	.byte	0x08
	.zero		1


	//   ....[2]....
        /*03c4*/ 	.word	0x000002a0
        /*03c8*/ 	.word	0x000000ff
        /*03cc*/ 	.word	0x00038820
        /*03d0*/ 	.short	0x0100
        /*03d2*/ 	.byte	0x08
	.zero		1


	//   ....[3]....
        /*03d4*/ 	.word	0x00000350
        /*03d8*/ 	.word	0x000000ff
        /*03dc*/ 	.word	0x00038830
        /*03e0*/ 	.short	0x0100
        /*03e2*/ 	.byte	0x06
	.zero		1


	//   ....[4]....
        /*03e4*/ 	.word	0x00000360
        /*03e8*/ 	.word	0x000000ff
        /*03ec*/ 	.word	0x00038840
        /*03f0*/ 	.short	0x0100
        /*03f2*/ 	.byte	0x06
	.zero		1


	//   ....[5]....
        /*03f4*/ 	.word	0x00000370
        /*03f8*/ 	.word	0x000000ff
        /*03fc*/ 	.word	0x00038838
        /*0400*/ 	.short	0x0100
        /*0402*/ 	.byte	0x06
	.zero		1


	//   ....[6]....
        /*0404*/ 	.word	0x00000380
        /*0408*/ 	.word	0x000000ff
        /*040c*/ 	.word	0x00038848
        /*0410*/ 	.short	0x0100
        /*0412*/ 	.byte	0x06
	.zero		1


	//   ....[7]....
        /*0414*/ 	.word	0x000004b0
        /*0418*/ 	.word	0x000000ff
        /*041c*/ 	.word	0x00038850
        /*0420*/ 	.short	0x0100
        /*0422*/ 	.byte	0x08
	.zero		1


	//   ....[8]....
        /*0424*/ 	.word	0x000004c0
        /*0428*/ 	.word	0x000000ff
        /*042c*/ 	.word	0x00038860
        /*0430*/ 	.short	0x0100
        /*0432*/ 	.byte	0x08
	.zero		1


	//   ....[9]....
        /*0434*/ 	.word	0x000004d0
        /*0438*/ 	.word	0x000000ff
        /*043c*/ 	.word	0x00038858
        /*0440*/ 	.short	0x0100
        /*0442*/ 	.byte	0x08
	.zero		1


	//   ....[10]....
        /*0444*/ 	.word	0x000004e0
        /*0448*/ 	.word	0x000000ff
        /*044c*/ 	.word	0x00038868
        /*0450*/ 	.short	0x0100
        /*0452*/ 	.byte	0x08
	.zero		1


	//   ....[11]....
        /*0454*/ 	.word	0x000005d0
        /*0458*/ 	.word	0x000000ff
        /*045c*/ 	.word	0x00038870
        /*0460*/ 	.short	0x0100
        /*0462*/ 	.byte	0x06
	.zero		1


	//   ....[12]....
        /*0464*/ 	.word	0x000005e0
        /*0468*/ 	.word	0x000000ff
        /*046c*/ 	.word	0x00038880
        /*0470*/ 	.short	0x0100
        /*0472*/ 	.byte	0x06
	.zero		1


	//   ....[13]....
        /*0474*/ 	.word	0x000005f0
        /*0478*/ 	.word	0x000000ff
        /*047c*/ 	.word	0x00038878
        /*0480*/ 	.short	0x0100
        /*0482*/ 	.byte	0x06
	.zero		1


	//   ....[14]....
        /*0484*/ 	.word	0x00000600
        /*0488*/ 	.word	0x000000ff
        /*048c*/ 	.word	0x00038888
        /*0490*/ 	.short	0x0100
        /*0492*/ 	.byte	0x06
	.zero		1


	//   ....[15]....
        /*0494*/ 	.word	0x00000730
        /*0498*/ 	.word	0x000000ff
        /*049c*/ 	.word	0x00038890
        /*04a0*/ 	.short	0x0100
        /*04a2*/ 	.byte	0x08
	.zero		1


	//   ....[16]....
        /*04a4*/ 	.word	0x00000740
        /*04a8*/ 	.word	0x000000ff
        /*04ac*/ 	.word	0x000388a0
        /*04b0*/ 	.short	0x0100
        /*04b2*/ 	.byte	0x08
	.zero		1


	//   ....[17]....
        /*04b4*/ 	.word	0x00000750
        /*04b8*/ 	.word	0x000000ff
        /*04bc*/ 	.word	0x00038898
        /*04c0*/ 	.short	0x0100
        /*04c2*/ 	.byte	0x08
	.zero		1


	//   ....[18]....
        /*04c4*/ 	.word	0x00000760
        /*04c8*/ 	.word	0x000000ff
        /*04cc*/ 	.word	0x000388a8
        /*04d0*/ 	.short	0x0100
        /*04d2*/ 	.byte	0x08
	.zero		1


	//   ....[19]....
        /*04d4*/ 	.word	0x00000890
        /*04d8*/ 	.word	0x000000ff
        /*04dc*/ 	.word	0x000388b0
        /*04e0*/ 	.short	0x0100
        /*04e2*/ 	.byte	0x08
	.zero		1


	//   ....[20]....
        /*04e4*/ 	.word	0x000008a0
        /*04e8*/ 	.word	0x000000ff
        /*04ec*/ 	.word	0x000388c0
        /*04f0*/ 	.short	0x0100
        /*04f2*/ 	.byte	0x08
	.zero		1


	//   ....[21]....
        /*04f4*/ 	.word	0x000008b0
        /*04f8*/ 	.word	0x000000ff
        /*04fc*/ 	.word	0x000388b8
        /*0500*/ 	.short	0x0100
        /*0502*/ 	.byte	0x08
	.zero		1


	//   ....[22]....
        /*0504*/ 	.word	0x000008c0
        /*0508*/ 	.word	0x000000ff
        /*050c*/ 	.word	0x000388c8
        /*0510*/ 	.short	0x0100
        /*0512*/ 	.byte	0x08
	.zero		1


	//   ....[23]....
        /*0514*/ 	.word	0x00001720
        /*0518*/ 	.word	0x00000008
        /*051c*/ 	.word	0x00000000
        /*0520*/ 	.short	0x0101
        /*0522*/ 	.byte	0x3f
	.zero		1


	//   ....[24]....
        /*0524*/ 	.word	0x000021c0
        /*0528*/ 	.word	0x00000004
        /*052c*/ 	.word	0x00000000
        /*0530*/ 	.short	0x0101
        /*0532*/ 	.byte	0x3f
	.zero		1


	//   ....[25]....
        /*0534*/ 	.word	0x000033b0
        /*0538*/ 	.word	0x000000b8
        /*053c*/ 	.word	0x00038800
        /*0540*/ 	.short	0x010a
        /*0542*/ 	.byte	0x3f
	.zero		1


	//   ....[26]....
        /*0544*/ 	.word	0x00003560
        /*0548*/ 	.word	0x000000b8
        /*054c*/ 	.word	0x00038830
        /*0550*/ 	.short	0x010a
        /*0552*/ 	.byte	0x3f
	.zero		1


	//   ....[27]....
        /*0554*/ 	.word	0x000035a0
        /*0558*/ 	.word	0x000000b8
        /*055c*/ 	.word	0x00038830
        /*0560*/ 	.short	0x010a
        /*0562*/ 	.byte	0x3f
	.zero		1


	//   ....[28]....
        /*0564*/ 	.word	0x000039b0
        /*0568*/ 	.word	0x000000b8
        /*056c*/ 	.word	0x00038810
        /*0570*/ 	.short	0x010a
        /*0572*/ 	.byte	0x3f
	.zero		1


	//   ....[29]....
        /*0574*/ 	.word	0x000039f0
        /*0578*/ 	.word	0x000000b8
        /*057c*/ 	.word	0x00038850
        /*0580*/ 	.short	0x010a
        /*0582*/ 	.byte	0x3f
	.zero		1


	//   ....[30]....
        /*0584*/ 	.word	0x00003ab0
        /*0588*/ 	.word	0x000000b8
        /*058c*/ 	.word	0x00038850
        /*0590*/ 	.short	0x010a
        /*0592*/ 	.byte	0x3f
	.zero		1


	//   ....[31]....
        /*0594*/ 	.word	0x00005fd0
        /*0598*/ 	.word	0x00000018
        /*059c*/ 	.word	0x00000000
        /*05a0*/ 	.short	0x0101
        /*05a2*/ 	.byte	0x3f
	.zero		1


	//   ....[32]....
        /*05a4*/ 	.word	0x00006620
        /*05a8*/ 	.word	0x00000098
        /*05ac*/ 	.word	0x00000000
        /*05b0*/ 	.short	0x0101
        /*05b2*/ 	.byte	0x3f
	.zero		1


	//   ....[33]....
        /*05b4*/ 	.word	0x000067a0
        /*05b8*/ 	.word	0x000000c3
        /*05bc*/ 	.word	0x00038830
        /*05c0*/ 	.short	0x010a
        /*05c2*/ 	.byte	0x3f
	.zero		1


	//   ....[34]....
        /*05c4*/ 	.word	0x000067f0
        /*05c8*/ 	.word	0x000000c3
        /*05cc*/ 	.word	0x00038830
        /*05d0*/ 	.short	0x010a
        /*05d2*/ 	.byte	0x3f
	.zero		1


	//   ....[35]....
        /*05d4*/ 	.word	0x00006b20
        /*05d8*/ 	.word	0x000000c3
        /*05dc*/ 	.word	0x00038850
        /*05e0*/ 	.short	0x010a
        /*05e2*/ 	.byte	0x3f
	.zero		1


	//   ....[36]....
        /*05e4*/ 	.word	0x00006b60
        /*05e8*/ 	.word	0x000000c3
        /*05ec*/ 	.word	0x00038850
        /*05f0*/ 	.short	0x010a
        /*05f2*/ 	.byte	0x3f
	.zero		1


	//   ....[37]....
        /*05f4*/ 	.word	0x00008af0
        /*05f8*/ 	.word	0x00000098
        /*05fc*/ 	.word	0x00000000
        /*0600*/ 	.short	0x0101
        /*0602*/ 	.byte	0x3f
	.zero		1


	//   ....[38]....
        /*0604*/ 	.word	0x00009740
        /*0608*/ 	.word	0x000000c3
        /*060c*/ 	.word	0x00000000
        /*0610*/ 	.short	0x0101
        /*0612*/ 	.byte	0x3f
	.zero		1


	//   ....[39]....
        /*0614*/ 	.word	0x0000a300
        /*0618*/ 	.word	0x000000ff
        /*061c*/ 	.word	0x00000000
        /*0620*/ 	.short	0x0101
        /*0622*/ 	.byte	0x04
	.zero		1


	//   ....[40]....
        /*0624*/ 	.word	0x0000d760
        /*0628*/ 	.word	0x000000ff
        /*062c*/ 	.word	0x00038840
        /*0630*/ 	.short	0x010a
        /*0632*/ 	.byte	0x26
	.zero		1


	//   ....[41]....
        /*0634*/ 	.word	0x0000e140
        /*0638*/ 	.word	0x000000ff
        /*063c*/ 	.word	0x00038800
        /*0640*/ 	.short	0x0107
        /*0642*/ 	.byte	0x26
	.zero		1


	//   ....[42]....
        /*0644*/ 	.word	0x0000e1c0
        /*0648*/ 	.word	0x000000ff
        /*064c*/ 	.word	0x00038800
        /*0650*/ 	.short	0x0101
        /*0652*/ 	.byte	0x26
	.zero		1


	//   ....[43]....
        /*0654*/ 	.word	0x0000f0f0
        /*0658*/ 	.word	0x000000ff
        /*065c*/ 	.word	0x00038810
        /*0660*/ 	.short	0x0107
        /*0662*/ 	.byte	0x26
	.zero		1


	//   ....[44]....
        /*0664*/ 	.word	0x0000f150
        /*0668*/ 	.word	0x000000ff
        /*066c*/ 	.word	0x00038810
        /*0670*/ 	.short	0x0101
        /*0672*/ 	.byte	0x26
	.zero		1


	//   ....[45]....
        /*0674*/ 	.word	0x0000f160
        /*0678*/ 	.word	0x000000ff
        /*067c*/ 	.word	0x00038820
        /*0680*/ 	.short	0x010a
        /*0682*/ 	.byte	0x26
	.zero		1


	//   ....[46]....
        /*0684*/ 	.word	0x0000f1c0
        /*0688*/ 	.word	0x000000ff
        /*068c*/ 	.word	0x00038860
        /*0690*/ 	.short	0x010a
        /*0692*/ 	.byte	0x26
	.zero		1


	//   ....[47]....
        /*0694*/ 	.word	0x0000fd80
        /*0698*/ 	.word	0x000000ff
        /*069c*/ 	.word	0x00038848
        /*06a0*/ 	.short	0x010a
        /*06a2*/ 	.byte	0x26
	.zero		1


	//   ....[48]....
        /*06a4*/ 	.word	0x0000ff50
        /*06a8*/ 	.word	0x000000ff
        /*06ac*/ 	.word	0x00038868
        /*06b0*/ 	.short	0x010a
        /*06b2*/ 	.byte	0x26
	.zero		1


	//   ....[49]....
        /*06b4*/ 	.word	0x00010900
        /*06b8*/ 	.word	0x000000ff
        /*06bc*/ 	.word	0x00038840
        /*06c0*/ 	.short	0x010a
        /*06c2*/ 	.byte	0x26
	.zero		1


	//   ....[50]....
        /*06c4*/ 	.word	0x00010ae0
        /*06c8*/ 	.word	0x000000ff
        /*06cc*/ 	.word	0x00038860
        /*06d0*/ 	.short	0x010a
        /*06d2*/ 	.byte	0x26
	.zero		1


	//   ....[51]....
        /*06d4*/ 	.word	0x000114b0
        /*06d8*/ 	.word	0x000000ff
        /*06dc*/ 	.word	0x00038848
        /*06e0*/ 	.short	0x010a
        /*06e2*/ 	.byte	0x26
	.zero		1


	//   ....[52]....
        /*06e4*/ 	.word	0x00011690
        /*06e8*/ 	.word	0x000000ff
        /*06ec*/ 	.word	0x00038868
        /*06f0*/ 	.short	0x010a
        /*06f2*/ 	.byte	0x26
	.zero		1


	//   ....[53]....
        /*06f4*/ 	.word	0x00011eb0
        /*06f8*/ 	.word	0x00000002
        /*06fc*/ 	.word	0x00038820
        /*0700*/ 	.short	0x010a
        /*0702*/ 	.byte	0x3f
	.zero		1


	//   ....[54]....
        /*0704*/ 	.word	0x00012050
        /*0708*/ 	.word	0x00000007
        /*070c*/ 	.word	0x00000000
        /*0710*/ 	.short	0x010a
        /*0712*/ 	.byte	0x3f
	.zero		1


	//   ....[55]....
        /*0714*/ 	.word	0x000120c0
        /*0718*/ 	.word	0x00000005
        /*071c*/ 	.word	0x00000000
        /*0720*/ 	.short	0x010a
        /*0722*/ 	.byte	0x3f
	.zero		1


	//   ....[56]....
        /*0724*/ 	.word	0x00012120
        /*0728*/ 	.word	0x00000005
        /*072c*/ 	.word	0x00000000
        /*0730*/ 	.short	0x010a
        /*0732*/ 	.byte	0x3f
	.zero		1


	//   ....[57]....
        /*0734*/ 	.word	0x00012150
        /*0738*/ 	.word	0x00000003
        /*073c*/ 	.word	0x00000000
        /*0740*/ 	.short	0x010a
        /*0742*/ 	.byte	0x3f
	.zero		1


	//   ....[58]....
        /*0744*/ 	.word	0x000121b0
        /*0748*/ 	.word	0x000000b8
        /*074c*/ 	.word	0x00038800
        /*0750*/ 	.short	0x010a
        /*0752*/ 	.byte	0x3f
	.zero		1


	//   ....[59]....
        /*0754*/ 	.word	0x00012200
        /*0758*/ 	.word	0x000000b8
        /*075c*/ 	.word	0x00038830
        /*0760*/ 	.short	0x010a
        /*0762*/ 	.byte	0x3f
	.zero		1


	//   ....[60]....
        /*0764*/ 	.word	0x00012250
        /*0768*/ 	.word	0x000000b8
        /*076c*/ 	.word	0x00038810
        /*0770*/ 	.short	0x010a
        /*0772*/ 	.byte	0x3f
	.zero		1


	//   ....[61]....
        /*0774*/ 	.word	0x000122a0
        /*0778*/ 	.word	0x000000b8
        /*077c*/ 	.word	0x00038850
        /*0780*/ 	.short	0x010a
        /*0782*/ 	.byte	0x3f
	.zero		1


	//   ....[62]....
        /*0784*/ 	.word	0x000122f0
        /*0788*/ 	.word	0x000000c3
        /*078c*/ 	.word	0x00038830
        /*0790*/ 	.short	0x010a
        /*0792*/ 	.byte	0x3f
	.zero		1


	//   ....[63]....
        /*0794*/ 	.word	0x00012340
        /*0798*/ 	.word	0x000000c3
        /*079c*/ 	.word	0x00038850
        /*07a0*/ 	.short	0x010a
        /*07a2*/ 	.byte	0x3f
	.zero		1


	//   ....[64]....
        /*07a4*/ 	.word	0x000124a0
        /*07a8*/ 	.word	0x00000003
        /*07ac*/ 	.word	0x00038840
        /*07b0*/ 	.short	0x010a
        /*07b2*/ 	.byte	0x3f
	.zero		1


	//   ....[65]....
        /*07b4*/ 	.word	0x00013410
        /*07b8*/ 	.word	0x00000003
        /*07bc*/ 	.word	0x00038820
        /*07c0*/ 	.short	0x010a
        /*07c2*/ 	.byte	0x3f
	.zero		1


	//   ....[66]....
        /*07c4*/ 	.word	0x00013470
        /*07c8*/ 	.word	0x00000003
        /*07cc*/ 	.word	0x00038860
        /*07d0*/ 	.short	0x010a
        /*07d2*/ 	.byte	0x3f
	.zero		1


	//   ....[67]....
        /*07d4*/ 	.word	0x000134d0
        /*07d8*/ 	.word	0x00000003
        /*07dc*/ 	.word	0x00038848
        /*07e0*/ 	.short	0x010a
        /*07e2*/ 	.byte	0x3f
	.zero		1


	//   ....[68]....
        /*07e4*/ 	.word	0x00013530
        /*07e8*/ 	.word	0x00000003
        /*07ec*/ 	.word	0x00038868
        /*07f0*/ 	.short	0x010a
        /*07f2*/ 	.byte	0x3f
	.zero		1


	//   ....[69]....
        /*07f4*/ 	.word	0x00013590
        /*07f8*/ 	.word	0x00000003
        /*07fc*/ 	.word	0x00038840
        /*0800*/ 	.short	0x010a
        /*0802*/ 	.byte	0x3f
	.zero		1


	//   ....[70]....
        /*0804*/ 	.word	0x000135f0
        /*0808*/ 	.word	0x00000003
        /*080c*/ 	.word	0x00038860
        /*0810*/ 	.short	0x010a
        /*0812*/ 	.byte	0x3f
	.zero		1


	//   ....[71]....
        /*0814*/ 	.word	0x00013650
        /*0818*/ 	.word	0x00000003
        /*081c*/ 	.word	0x00038848
        /*0820*/ 	.short	0x010a
        /*0822*/ 	.byte	0x3f
	.zero		1


	//   ....[72]....
        /*0824*/ 	.word	0x000136b0
        /*0828*/ 	.word	0x00000003
        /*082c*/ 	.word	0x00038868
        /*0830*/ 	.short	0x010a
        /*0832*/ 	.byte	0x3f
	.zero		1


	//   ....[73]....
        /*0834*/ 	.word	0x00013700
        /*0838*/ 	.word	0x00000002
        /*083c*/ 	.word	0x00038820
        /*0840*/ 	.short	0x010a
        /*0842*/ 	.byte	0x3f
	.zero		1


	//   ....[74]....
        /*0844*/ 	.word	0x000138a0
        /*0848*/ 	.word	0x00000007
        /*084c*/ 	.word	0x00000000
        /*0850*/ 	.short	0x010a
        /*0852*/ 	.byte	0x3f
	.zero		1


	//   ....[75]....
        /*0854*/ 	.word	0x000138f0
        /*0858*/ 	.word	0x00000005
        /*085c*/ 	.word	0x00000000
        /*0860*/ 	.short	0x010a
        /*0862*/ 	.byte	0x3f
	.zero		1


	//   ....[76]....
        /*0864*/ 	.word	0x00013940
        /*0868*/ 	.word	0x00000005
        /*086c*/ 	.word	0x00000000
        /*0870*/ 	.short	0x010a
        /*0872*/ 	.byte	0x3f
	.zero		1


	//----- nvinfo : EIATTR_NUM_MBARRIERS
	.align		4
.L_627:
        /*0874*/ 	.byte	0x03, 0x38
        /*0876*/ 	.short	0x0017


	//----- nvinfo : EIATTR_EXIT_INSTR_OFFSETS
	.align		4
        /*0878*/ 	.byte	0x04, 0x1c
        /*087a*/ 	.short	(.L_629 - .L_628)


	//   ....[0]....
.L_628:
        /*087c*/ 	.word	0x000121a0


	//----- nvinfo : EIATTR_MAX_THREADS
	.align		4
.L_629:
        /*0880*/ 	.byte	0x04, 0x05
        /*0882*/ 	.short	(.L_631 - .L_630)
.L_630:
        /*0884*/ 	.word	0x00000180
        /*0888*/ 	.word	0x00000001
        /*088c*/ 	.word	0x00000001


	//----- nvinfo : EIATTR_CRS_STACK_SIZE
	.align		4
.L_631:
        /*0890*/ 	.byte	0x04, 0x1e
        /*0892*/ 	.short	(.L_633 - .L_632)
.L_632:
        /*0894*/ 	.word	0x00000000


	//----- nvinfo : EIATTR_CBANK_PARAM_SIZE
	.align		4
.L_633:
        /*0898*/ 	.byte	0x03, 0x19
        /*089a*/ 	.short	0x0b70


	//----- nvinfo : EIATTR_PARAM_CBANK
	.align		4
        /*089c*/ 	.byte	0x04, 0x0a
        /*089e*/ 	.short	(.L_635 - .L_634)
	.align		4
.L_634:
        /*08a0*/ 	.word	index@(.nv.constant0._ZN7cutlass13device_kernelIN5flash11enable_sm90INS1_16FlashAttnFwdSm90INS1_25CollectiveMainloopFwdSm90ILi2EN4cute5tupleIJNS5_1CILi1EEES8_S8_EEENS6_IJNS7_ILi64EEESA_SA_EEELi512ENS_10bfloat16_tEfNS_4arch4Sm90ELb0ELb0ELb1ELb0ELb0ELb0ELb1ELb0ELb0ELb1ELb1ELb0EEENS1_21CollectiveEpilogueFwdINS6_IJSA_NS7_ILi512EEESA_EEES9_SC_SE_Li256ELb0ELb1ELb1ELb0EEENS1_19SingleTileSchedulerILb0ELb1ELb1ELi64EEEEEEEEEvNT_6ParamsE)
        /*08a4*/ 	.short	0x0210
        /*08a6*/ 	.short	0x0b70


	//----- nvinfo : EIATTR_SW_WAR
	.align		4
.L_635:
        /*08a8*/ 	.byte	0x04, 0x36
        /*08aa*/ 	.short	(.L_637 - .L_636)
.L_636:
        /*08ac*/ 	.word	0x00000008
.L_637:


//--------------------- .nv.info._ZN7cutlass13device_kernelIN5flash11enable_sm90INS1_16FlashAttnFwdSm90INS1_25CollectiveMainloopFwdSm90ILi2EN4cute5tupleIJNS5_1CILi1EEES8_S8_EEENS6_IJNS7_ILi64EEESA_SA_EEELi512ENS_10bfloat16_tEfNS_4arch4Sm90ELb0ELb0ELb1ELb1ELb0ELb0ELb0ELb0ELb0ELb1ELb1ELb0EEENS1_21CollectiveEpilogueFwdINS6_IJSA_NS7_ILi512EEESA_EEES9_SC_SE_Li256ELb1ELb1ELb1ELb0EEENS1_36VarlenDynamicPersistentTileSchedulerILi64ELi64ELi256ELi128ELb1ELb1ELb1ELb0ELb1ELb1EEEEEEEEEvNT_6ParamsE --------------------------
	.section	.nv.info._ZN7cutlass13device_kernelIN5flash11enable_sm90INS1_16FlashAttnFwdSm90INS1_25CollectiveMainloopFwdSm90ILi2EN4cute5tupleIJNS5_1CILi1EEES8_S8_EEENS6_IJNS7_ILi64EEESA_SA_EEELi512ENS_10bfloat16_tEfNS_4arch4Sm90ELb0ELb0ELb1ELb1ELb0ELb0ELb0ELb0ELb0ELb1ELb1ELb0EEENS1_21CollectiveEpilogueFwdINS6_IJSA_NS7_ILi512EEESA_EEES9_SC_SE_Li256ELb1ELb1ELb1ELb0EEENS1_36VarlenDynamicPersistentTileSchedulerILi64ELi64ELi256ELi128ELb1ELb1ELb1ELb0ELb1ELb1EEEEEEEEEvNT_6ParamsE,"",@"SHT_CUDA_INFO"
	.sectionflags	@""
	.align	4


	//----- nvinfo : EIATTR_CUDA_API_VERSION
	.align		4
        /*0000*/ 	.byte	0x04, 0x37
        /*0002*/ 	.short	(.L_639 - .L_638)
.L_638:
        /*0004*/ 	.word	0x00000082


	//----- nvinfo : EIATTR_KPARAM_INFO
	.align		4
.L_639:
        /*0008*/ 	.byte	0x04, 0x17
        /*000a*/ 	.short	(.L_641 - .L_640)
.L_640:
        /*000c*/ 	.word	0x00000000
        /*0010*/ 	.short	0x0000
        /*0012*/ 	.short	0x0070
        /*0014*/ 	.byte	0x00, 0xf0, 0x01, 0x2a


	//----- nvinfo : EIATTR_SPARSE_MMA_MASK
	.align		4
.L_641:
        /*0018*/ 	.byte	0x03, 0x50
        /*001a*/ 	.short	0x0000


	//----- nvinfo : EIATTR_MAXREG_COUNT
	.align		4
        /*001c*/ 	.byte	0x03, 0x1b
        /*001e*/ 	.short	0x00a8


	//----- nvinfo : EIATTR_NUM_BARRIERS
	.align		4
        /*0020*/ 	.byte	0x02, 0x4c
        /*0022*/ 	.byte	0x10
	.zero		1


	//----- nvinfo : EIATTR_EXTERNS
	.align		4
        /*0024*/ 	.byte	0x04, 0x0f
        /*0026*/ 	.short	(.L_643 - .L_642)


	//   ....[0]....
	.align		4
.L_642:
        /*0028*/ 	.word	index@(__assertfail)


	//----- nvinfo : EIATTR_ANNOTATIONS
	.align		4
.L_643:
        /*002c*/ 	.byte	0x04, 0x55
        /*002e*/ 	.short	(.L_645 - .L_644)


	//   ....[0]....
.L_644:
        /* <DEDUP_REMOVED lines=66> */


	//----- nvinfo : EIATTR_MERCURY_ISA_VERSION
	.align		4
.L_645:
        /*0438*/ 	.byte	0x03, 0x5f
        /*043a*/ 	.short	0x0101


	//----- nvinfo : EIATTR_UNUSED_LOAD_BYTE_OFFSET
	.align		4
        /*043c*/ 	.byte	0x04, 0x44
        /*043e*/ 	.short	(.L_647 - .L_646)


	//   ....[0]....
.L_646:
        /*0440*/ 	.word	0x00000a10
        /*0444*/ 	.word	0x0000fff0


	//   ....[1]....
        /*0448*/ 	.word	0x000081a0
        /*044c*/ 	.word	0x0000fff0


	//----- nvinfo : EIATTR_INT_WARP_WIDE_INSTR_OFFSETS
	.align		4
.L_647:
        /*0450*/ 	.byte	0x04, 0x31
        /*0452*/ 	.short	(.L_649 - .L_648)


	//   ....[0]....
.L_648:
        /*0454*/ 	.word	0x00000130


	//   ....[1]....
        /*0458*/ 	.word	0x00000170


	//   ....[2]....
        /*045c*/ 	.word	0x000001e0


	//   ....[3]....
        /*0460*/ 	.word	0x0000e180


	//   ....[4]....
        /*0464*/ 	.word	0x0000e210


	//   ....[5]....
        /*0468*/ 	.word	0x00012ab0


	//   ....[6]....
        /*046c*/ 	.word	0x00012b40


	//----- nvinfo : EIATTR_COOP_GROUP_MASK_REGIDS
	.align		4
.L_649:
        /*0470*/ 	.byte	0x04, 0x29
        /*0472*/ 	.short	(.L_651 - .L_650)


	//   ....[0]....
.L_650:
        /*0474*/ 	.word	0xffffffff


	//   ....[1]....
        /*0478*/ 	.word	0xffffffff


	//   ....[2]....
        /*047c*/ 	.word	0xffffffff


	//   ....[3]....
        /*0480*/ 	.word	0xffffffff


	//   ....[4]....
        /*0484*/ 	.word	0xffffffff


	//   ....[5]....
        /*0488*/ 	.word	0xffffffff


	//   ....[6]....
        /*048c*/ 	.word	0xffffffff


	//   ....[7]....
        /*0490*/ 	.word	0xffffffff


	//   ....[8]....
        /*0494*/ 	.word	0xffffffff


	//   ....[9]....
        /*0498*/ 	.word	0xffffffff


	//   ....[10]....
        /*049c*/ 	.word	0xffffffff


	//   ....[11]....
        /*04a0*/ 	.word	0xffffffff


	//   ....[12]....
        /*04a4*/ 	.word	0xffffffff


	//   ....[13]....
        /*04a8*/ 	.word	0xffffffff


	//   ....[14]....
        /*04ac*/ 	.word	0xffffffff


	//   ....[15]....
        /*04b0*/ 	.word	0xffffffff


	//   ....[16]....
        /*04b4*/ 	.word	0xffffffff


	//   ....[17]....
        /*04b8*/ 	.word	0xffffffff


	//   ....[18]....
        /*04bc*/ 	.word	0xffffffff


	//   ....[19]....
        /*04c0*/ 	.word	0xffffffff


	//   ....[20]....
        /*04c4*/ 	.word	0xffffffff


	//   ....[21]....
        /*04c8*/ 	.word	0xffffffff


	//   ....[22]....
        /*04cc*/ 	.word	0xffffffff


	//   ....[23]....
        /*04d0*/ 	.word	0xffffffff


	//   ....[24]....
        /*04d4*/ 	.word	0xffffffff


	//   ....[25]....
        /*04d8*/ 	.word	0xffffffff


	//   ....[26]....
        /*04dc*/ 	.word	0xffffffff


	//   ....[27]....
        /*04e0*/ 	.word	0xffffffff


	//   ....[28]....
        /*04e4*/ 	.word	0xffffffff


	//   ....[29]....
        /*04e8*/ 	.word	0xffffffff


	//   ....[30]....
        /*04ec*/ 	.word	0xffffffff


	//   ....[31]....
        /*04f0*/ 	.word	0xffffffff


	//   ....[32]....
        /*04f4*/ 	.word	0xffffffff


	//   ....[33]....
        /*04f8*/ 	.word	0xffffffff


	//   ....[34]....
        /*04fc*/ 	.word	0xffffffff


	//   ....[35]....
        /*0500*/ 	.word	0xffffffff


	//   ....[36]....
        /*0504*/ 	.word	0xffffffff


	//   ....[37]....
        /*0508*/ 	.word	0xffffffff


	//   ....[38]....
        /*050c*/ 	.word	0xffffffff


	//   ....[39]....
        /*0510*/ 	.word	0xffffffff


	//   ....[40]....
        /*0514*/ 	.word	0xffffffff


	//   ....[41]....
        /*0518*/ 	.word	0xffffffff


	//   ....[42]....
        /*051c*/ 	.word	0xffffffff


	//   ....[43]....
        /*0520*/ 	.word	0xffffffff


	//   ....[44]....
        /*0524*/ 	.word	0xffffffff


	//   ....[45]....
        /*0528*/ 	.word	0xffffffff


	//   ....[46]....
        /*052c*/ 	.word	0xffffffff


	//   ....[47]....
        /*0530*/ 	.word	0xffffffff


	//   ....[48]....
        /*0534*/ 	.word	0xffffffff


	//   ....[49]....
        /*0538*/ 	.word	0xffffffff


	//   ....[50]....
        /*053c*/ 	.word	0xffffffff


	//   ....[51]....
        /*0540*/ 	.word	0xffffffff


	//   ....[52]....
        /*0544*/ 	.word	0xffffffff


	//   ....[53]....
        /*0548*/ 	.word	0xffffffff


	//   ....[54]....
        /*054c*/ 	.word	0xffffffff


	//   ....[55]....
        /*0550*/ 	.word	0xffffffff


	//   ....[56]....
        /*0554*/ 	.word	0xffffffff


	//   ....[57]....
        /*0558*/ 	.word	0xffffffff


	//   ....[58]....
        /*055c*/ 	.word	0xffffffff


	//   ....[59]....
        /*0560*/ 	.word	0xffffffff


	//   ....[60]....
        /*0564*/ 	.word	0xffffffff


	//   ....[61]....
        /*0568*/ 	.word	0xffffffff


	//   ....[62]....
        /*056c*/ 	.word	0xffffffff


	//   ....[63]....
        /*0570*/ 	.word	0xffffffff


	//   ....[64]....
        /*0574*/ 	.word	0xffffffff


	//   ....[65]....
        /*0578*/ 	.word	0xffffffff


	//   ....[66]....
        /*057c*/ 	.word	0xffffffff


	//   ....[67]....
        /*0580*/ 	.word	0xffffffff


	//   ....[68]....
        /*0584*/ 	.word	0xffffffff


	//   ....[69]....
        /*0588*/ 	.word	0xffffffff


	//   ....[70]....
        /*058c*/ 	.word	0xffffffff


	//   ....[71]....
        /*0590*/ 	.word	0xffffffff


	//   ....[72]....
        /*0594*/ 	.word	0xffffffff


	//   ....[73]....
        /*0598*/ 	.word	0xffffffff


	//   ....[74]....
        /*059c*/ 	.word	0xffffffff


	//   ....[75]....
        /*05a0*/ 	.word	0xffffffff


	//   ....[76]....
        /*05a4*/ 	.word	0xffffffff


	//   ....[77]....
        /*05a8*/ 	.word	0xffffffff


	//   ....[78]....
        /*05ac*/ 	.word	0xffffffff


	//   ....[79]....
        /*05b0*/ 	.word	0xffffffff


	//   ....[80]....
        /*05b4*/ 	.word	0xffffffff


	//   ....[81]....
        /*05b8*/ 	.word	0xffffffff


	//   ....[82]....
        /*05bc*/ 	.word	0xffffffff


	//   ....[83]....
        /*05c0*/ 	.word	0xffffffff


	//   ....[84]....
        /*05c4*/ 	.word	0xffffffff


	//   ....[85]....
        /*05c8*/ 	.word	0x0500000f


	//   ....[86]....
        /*05cc*/ 	.word	0x0500000f


	//   ....[87]....
        /*05d0*/ 	.word	0x0500000f


	//   ....[88]....
        /*05d4*/ 	.word	0x0500000f


	//   ....[89]....
        /*05d8*/ 	.word	0x0500000f


	//   ....[90]....
        /*05dc*/ 	.word	0x0500000f


	//   ....[91]....
        /*05e0*/ 	.word	0x0500000f


	//   ....[92]....
        /*05e4*/ 	.word	0x0500000f


	//   ....[93]....
        /*05e8*/ 	.word	0x0500000f


	//   ....[94]....
        /*05ec*/ 	.word	0x0500000f


	//   ....[95]....
        /*05f0*/ 	.word	0x0500000f


	//   ....[96]....
        /*05f4*/ 	.word	0x0500000f


	//   ....[97]....
        /*05f8*/ 	.word	0x0500000f


	//   ....[98]....
        /*05fc*/ 	.word	0x0500000f


	//   ....[99]....
        /*0600*/ 	.word	0x0500000f


	//   ....[100]....
        /*0604*/ 	.word	0x0500000f


	//   ....[101]....
        /*0608*/ 	.word	0x0500000f


	//   ....[102]....
        /*060c*/ 	.word	0x0500000f


	//   ....[103]....
        /*0610*/ 	.word	0x0500000f


	//   ....[104]....
        /*0614*/ 	.word	0x0500000f


	//   ....[105]....
        /*0618*/ 	.word	0x0500000f


	//   ....[106]....
        /*061c*/ 	.word	0x0500000f


	//   ....[107]....
        /*0620*/ 	.word	0x0500000f


	//   ....[108]....
        /*0624*/ 	.word	0x0500000f


	//   ....[109]....
        /*0628*/ 	.word	0x0500000f


	//   ....[110]....
        /*062c*/ 	.word	0x0500000f


	//   ....[111]....
        /*0630*/ 	.word	0x0500000f


	//   ....[112]....
        /*0634*/ 	.word	0x0500000f


	//----- nvinfo : EIATTR_COOP_GROUP_INSTR_OFFSETS
	.align		4
.L_651:
        /*0638*/ 	.byte	0x04, 0x28
        /*063a*/ 	.short	(.L_653 - .L_652)


	//   ....[0]....
.L_652:
        /*063c*/ 	.word	0x00000060


	//   ....[1]....
        /*0640*/ 	.word	0x00000140


	//   ....[2]....
        /*0644*/ 	.word	0x00000190


	//   ....[3]....
        /*0648*/ 	.word	0x00000380


	//   ....[4]....
        /*064c*/ 	.word	0x000004e0


	//   ....[5]....
        /*0650*/ 	.word	0x00000600


	//   ....[6]....
        /*0654*/ 	.word	0x00000760


	//   ....[7]....
        /*0658*/ 	.word	0x00001f30


	//   ....[8]....
        /*065c*/ 	.word	0x00003f60


	//   ....[9]....
        /*0660*/ 	.word	0x00004d20


	//   ....[10]....
        /*0664*/ 	.word	0x00004da0


	//   ....[11]....
        /*0668*/ 	.word	0x00004f80


	//   ....[12]....
        /*066c*/ 	.word	0x00005050


	//   ....[13]....
        /*0670*/ 	.word	0x00005960


	//   ....[14]....
        /*0674*/ 	.word	0x00006020


	//   ....[15]....
        /*0678*/ 	.word	0x00006050


	//   ....[16]....
        /*067c*/ 	.word	0x00006980


	//   ....[17]....
        /*0680*/ 	.word	0x00006a00


	//   ....[18]....
        /*0684*/ 	.word	0x00007660


	//   ....[19]....
        /*0688*/ 	.word	0x000076b0


	//   ....[20]....
        /*068c*/ 	.word	0x00007720


	//   ....[21]....
        /*0690*/ 	.word	0x00007750


	//   ....[22]....
        /*0694*/ 	.word	0x00007780


	//   ....[23]....
        /*0698*/ 	.word	0x00008f70


	//   ....[24]....
        /*069c*/ 	.word	0x00009380


	//   ....[25]....
        /*06a0*/ 	.word	0x000093b0


	//   ....[26]....
        /*06a4*/ 	.word	0x000093d0


	//   ....[27]....
        /*06a8*/ 	.word	0x000093e0


	//   ....[28]....
        /*06ac*/ 	.word	0x0000a020


	//   ....[29]....
        /*06b0*/ 	.word	0x0000a040


	//   ....[30]....
        /*06b4*/ 	.word	0x0000a2f0


	//   ....[31]....
        /*06b8*/ 	.word	0x0000a310


	//   ....[32]....
        /*06bc*/ 	.word	0x0000aa40


	//   ....[33]....
        /*06c0*/ 	.word	0x0000aa50


	//   ....[34]....
        /*06c4*/ 	.word	0x0000b2a0


	//   ....[35]....
        /*06c8*/ 	.word	0x0000b2c0


	//   ....[36]....
        /*06cc*/ 	.word	0x0000c670


	//   ....[37]....
        /*06d0*/ 	.word	0x0000c6a0


	//   ....[38]....
        /*06d4*/ 	.word	0x0000c8d0


	//   ....[39]....
        /*06d8*/ 	.word	0x0000c8f0


	//   ....[40]....
        /*06dc*/ 	.word	0x0000cba0


	//   ....[41]....
        /*06e0*/ 	.word	0x0000cdc0


	//   ....[42]....
        /*06e4*/ 	.word	0x0000cdf0


	//   ....[43]....
        /*06e8*/ 	.word	0x0000ce20


	//   ....[44]....
        /*06ec*/ 	.word	0x0000ce50


	//   ....[45]....
        /*06f0*/ 	.word	0x0000ce80


	//   ....[46]....
        /*06f4*/ 	.word	0x0000ceb0


	//   ....[47]....
        /*06f8*/ 	.word	0x0000d050


	//   ....[48]....
        /*06fc*/ 	.word	0x0000d080


	//   ....[49]....
        /*0700*/ 	.word	0x0000d0b0


	//   ....[50]....
        /*0704*/ 	.word	0x0000d0e0


	//   ....[51]....
        /*0708*/ 	.word	0x0000d110


	//   ....[52]....
        /*070c*/ 	.word	0x0000d140


	//   ....[53]....
        /*0710*/ 	.word	0x0000d1d0


	//   ....[54]....
        /*0714*/ 	.word	0x0000d200


	//   ....[55]....
        /*0718*/ 	.word	0x0000d210


	//   ....[56]....
        /*071c*/ 	.word	0x0000d2c0


	//   ....[57]....
        /*0720*/ 	.word	0x0000e760


	//   ....[58]....
        /*0724*/ 	.word	0x0000f230


	//   ....[59]....
        /*0728*/ 	.word	0x0000f240


	//   ....[60]....
        /*072c*/ 	.word	0x0000f2e0


	//   ....[61]....
        /*0730*/ 	.word	0x0000f2f0


	//   ....[62]....
        /*0734*/ 	.word	0x0000f370


	//   ....[63]....
        /*0738*/ 	.word	0x0000f380


	//   ....[64]....
        /*073c*/ 	.word	0x0000f3d0


	//   ....[65]....
        /*0740*/ 	.word	0x0000f3f0


	//   ....[66]....
        /*0744*/ 	.word	0x00012dc0


	//   ....[67]....
        /*0748*/ 	.word	0x00012df0


	//   ....[68]....
        /*074c*/ 	.word	0x00012e60


	//   ....[69]....
        /*0750*/ 	.word	0x00012e90


	//   ....[70]....
        /*0754*/ 	.word	0x00012ec0


	//   ....[71]....
        /*0758*/ 	.word	0x00012ef0


	//   ....[72]....
        /*075c*/ 	.word	0x00012f20


	//   ....[73]....
        /*0760*/ 	.word	0x00012f50


	//   ....[74]....
        /*0764*/ 	.word	0x00013110


	//   ....[75]....
        /*0768*/ 	.word	0x00013140


	//   ....[76]....
        /*076c*/ 	.word	0x00013170


	//   ....[77]....
        /*0770*/ 	.word	0x000131a0


	//   ....[78]....
        /*0774*/ 	.word	0x000131d0


	//   ....[79]....
        /*0778*/ 	.word	0x00013200


	//   ....[80]....
        /*077c*/ 	.word	0x000132c0


	//   ....[81]....
        /*0780*/ 	.word	0x000132e0


	//   ....[82]....
        /*0784*/ 	.word	0x000132f0


	//   ....[83]....
        /*0788*/ 	.word	0x00013350


	//   ....[84]....
        /*078c*/ 	.word	0x00013a60


	//   ....[85]....
        /*0790*/ 	.word	0x00013ff0


	//   ....[86]....
        /*0794*/ 	.word	0x000141d0


	//   ....[87]....
        /*0798*/ 	.word	0x00014220


	//   ....[88]....
        /*079c*/ 	.word	0x00014280


	//   ....[89]....
        /*07a0*/ 	.word	0x00014370


	//   ....[90]....
        /*07a4*/ 	.word	0x000143d0


	//   ....[91]....
        /*07a8*/ 	.word	0x000144c0


	//   ....[92]....
        /*07ac*/ 	.word	0x00014520


	//   ....[93]....
        /*07b0*/ 	.word	0x000145f0


	//   ....[94]....
        /*07b4*/ 	.word	0x00014920


	//   ....[95]....
        /*07b8*/ 	.word	0x000149c0


	//   ....[96]....
        /*07bc*/ 	.word	0x00014b60


	//   ....[97]....
        /*07c0*/ 	.word	0x00014bd0


	//   ....[98]....
        /*07c4*/ 	.word	0x00014c40


	//   ....[99]....
        /*07c8*/ 	.word	0x00014cb0


	//   ....[100]....
        /*07cc*/ 	.word	0x00014d20


	//   ....[101]....
        /*07d0*/ 	.word	0x00014da0


	//   ....[102]....
        /*07d4*/ 	.word	0x00014e30


	//   ....[103]....
        /*07d8*/ 	.word	0x00014ed0


	//   ....[104]....
        /*07dc*/ 	.word	0x00014f40


	//   ....[105]....
        /*07e0*/ 	.word	0x00014fb0


	//   ....[106]....
        /*07e4*/ 	.word	0x00015020


	//   ....[107]....
        /*07e8*/ 	.word	0x000150a0


	//   ....[108]....
        /*07ec*/ 	.word	0x00015110


	//   ....[109]....
        /*07f0*/ 	.word	0x000151b0


	//   ....[110]....
        /*07f4*/ 	.word	0x00015200


	//   ....[111]....
        /*07f8*/ 	.word	0x00015290


	//   ....[112]....
        /*07fc*/ 	.word	0x000153c0


	//----- nvinfo : EIATTR_REG_RECONFIG
	.align		4
.L_653:
        /*0800*/ 	.byte	0x01, 0x54
	.zero		2


	//----- nvinfo : EIATTR_SYSCALL_OFFSETS
	.align		4
        /*0804*/ 	.byte	0x04, 0x46
        /*0806*/ 	.short	(.L_655 - .L_654)


	//   ....[0]....
.L_654:
        /*0808*/ 	.word	0x00004120


	//   ....[1]....
        /*080c*/ 	.word	0x0000e380


	//   ....[2]....
        /*0810*/ 	.word	0x0000e4d0


	//   ....[3]....
        /*0814*/ 	.word	0x0000e5d0


	//   ....[4]....
        /*0818*/ 	.word	0x0000ee50


	//----- nvinfo : EIATTR_MBARRIER_INSTR_OFFSETS
	.align		4
.L_655:
        /*081c*/ 	.byte	0x04, 0x39
        /*081e*/ 	.short	(.L_657 - .L_656)


	//   ....[0]....
.L_656:
        /*0820*/ 	.word	0x00000270
        /*0824*/ 	.word	0x000000ff
        /*0828*/ 	.word	0x00028c00
        /*082c*/ 	.short	0x0100
        /*082e*/ 	.byte	0x08
	.zero		1


	//   ....[1]....
        /*0830*/ 	.word	0x00000280
        /*0834*/ 	.word	0x000000ff
        /*0838*/ 	.word	0x00028c20
        /*083c*/ 	.short	0x0100
        /*083e*/ 	.byte	0x08
	.zero		1


	//   ....[2]....
        /*0840*/ 	.word	0x00000330
        /*0844*/ 	.word	0x000000ff
        /*0848*/ 	.word	0x00028c30
        /*084c*/ 	.short	0x0100
        /*084e*/ 	.byte	0x06
	.zero		1


	//   ....[3]....
        /*0850*/ 	.word	0x00000340
        /*0854*/ 	.word	0x000000ff
        /*0858*/ 	.word	0x00028c40
        /*085c*/ 	.short	0x0100
        /*085e*/ 	.byte	0x06
	.zero		1


	//   ....[4]....
        /*0860*/ 	.word	0x00000350
        /*0864*/ 	.word	0x000000ff
        /*0868*/ 	.word	0x00028c38
        /*086c*/ 	.short	0x0100
        /*086e*/ 	.byte	0x06
	.zero		1


	//   ....[5]....
        /*0870*/ 	.word	0x00000360
        /*0874*/ 	.word	0x000000ff
        /*0878*/ 	.word	0x00028c48
        /*087c*/ 	.short	0x0100
        /*087e*/ 	.byte	0x06
	.zero		1


	//   ....[6]....
        /*0880*/ 	.word	0x00000490
        /*0884*/ 	.word	0x000000ff
        /*0888*/ 	.word	0x00028c50
        /*088c*/ 	.short	0x0100
        /*088e*/ 	.byte	0x08
	.zero		1


	//   ....[7]....
        /*0890*/ 	.word	0x000004a0
        /*0894*/ 	.word	0x000000ff
        /*0898*/ 	.word	0x00028c60
        /*089c*/ 	.short	0x0100
        /*089e*/ 	.byte	0x08
	.zero		1


	//   ....[8]....
        /*08a0*/ 	.word	0x000004b0
        /*08a4*/ 	.word	0x000000ff
        /*08a8*/ 	.word	0x00028c58
        /*08ac*/ 	.short	0x0100
        /*08ae*/ 	.byte	0x08
	.zero		1


	//   ....[9]....
        /*08b0*/ 	.word	0x000004c0
        /*08b4*/ 	.word	0x000000ff
        /*08b8*/ 	.word	0x00028c68
        /*08bc*/ 	.short	0x0100
        /*08be*/ 	.byte	0x08
	.zero		1


	//   ....[10]....
        /*08c0*/ 	.word	0x000005b0
        /*08c4*/ 	.word	0x000000ff
        /*08c8*/ 	.word	0x00028c70
        /*08cc*/ 	.short	0x0100
        /*08ce*/ 	.byte	0x06
	.zero		1


	//   ....[11]....
        /*08d0*/ 	.word	0x000005c0
        /*08d4*/ 	.word	0x000000ff
        /*08d8*/ 	.word	0x00028c80
        /*08dc*/ 	.short	0x0100
        /*08de*/ 	.byte	0x06
	.zero		1


	//   ....[12]....
        /*08e0*/ 	.word	0x000005d0
        /*08e4*/ 	.word	0x000000ff
        /*08e8*/ 	.word	0x00028c78
        /*08ec*/ 	.short	0x0100
        /*08ee*/ 	.byte	0x06
	.zero		1


	//   ....[13]....
        /*08f0*/ 	.word	0x000005e0
        /*08f4*/ 	.word	0x000000ff
        /*08f8*/ 	.word	0x00028c88
        /*08fc*/ 	.short	0x0100
        /*08fe*/ 	.byte	0x06
	.zero		1


	//   ....[14]....
        /*0900*/ 	.word	0x00000710
        /*0904*/ 	.word	0x000000ff
        /*0908*/ 	.word	0x00028c90
        /*090c*/ 	.short	0x0100
        /*090e*/ 	.byte	0x08
	.zero		1


	//   ....[15]....
        /*0910*/ 	.word	0x00000720
        /*0914*/ 	.word	0x000000ff
        /*0918*/ 	.word	0x00028ca0
        /*091c*/ 	.short	0x0100
        /*091e*/ 	.byte	0x08
	.zero		1


	//   ....[16]....
        /*0920*/ 	.word	0x00000730
        /*0924*/ 	.word	0x000000ff
        /*0928*/ 	.word	0x00028c98
        /*092c*/ 	.short	0x0100
        /*092e*/ 	.byte	0x08
	.zero		1


	//   ....[17]....
        /*0930*/ 	.word	0x00000740
        /*0934*/ 	.word	0x000000ff
        /*0938*/ 	.word	0x00028ca8
        /*093c*/ 	.short	0x0100
        /*093e*/ 	.byte	0x08
	.zero		1


	//   ....[18]....
        /*0940*/ 	.word	0x00000870
        /*0944*/ 	.word	0x000000ff
        /*0948*/ 	.word	0x00028cb0
        /*094c*/ 	.short	0x0100
        /*094e*/ 	.byte	0x08
	.zero		1


	//   ....[19]....
        /*0950*/ 	.word	0x00000880
        /*0954*/ 	.word	0x000000ff
        /*0958*/ 	.word	0x00028cc0
        /*095c*/ 	.short	0x0100
        /*095e*/ 	.byte	0x08
	.zero		1


	//   ....[20]....
        /*0960*/ 	.word	0x00000890
        /*0964*/ 	.word	0x000000ff
        /*0968*/ 	.word	0x00028cb8
        /*096c*/ 	.short	0x0100
        /*096e*/ 	.byte	0x08
	.zero		1


	//   ....[21]....
        /*0970*/ 	.word	0x000008a0
        /*0974*/ 	.word	0x000000ff
        /*0978*/ 	.word	0x00028cc8
        /*097c*/ 	.short	0x0100
        /*097e*/ 	.byte	0x08
	.zero		1


	//   ....[22]....
        /*0980*/ 	.word	0x00002040
        /*0984*/ 	.word	0x000000ff
        /*0988*/ 	.word	0x00028c50
        /*098c*/ 	.short	0x010a
        /*098e*/ 	.byte	0x11
	.zero		1


	//   ....[23]....
        /*0990*/ 	.word	0x00002330
        /*0994*/ 	.word	0x00000000
        /*0998*/ 	.word	0x00000000
        /*099c*/ 	.short	0x0101
        /*099e*/ 	.byte	0x3f
	.zero		1


	//   ....[24]....
        /*09a0*/ 	.word	0x00002cc0
        /*09a4*/ 	.word	0x000000ff
        /*09a8*/ 	.word	0x00028c50
        /*09ac*/ 	.short	0x010a
        /*09ae*/ 	.byte	0x06
	.zero		1


	//   ....[25]....
        /*09b0*/ 	.word	0x00002d00
        /*09b4*/ 	.word	0x000000ff
        /*09b8*/ 	.word	0x00028c50
        /*09bc*/ 	.short	0x010a
        /*09be*/ 	.byte	0x06
	.zero		1


	//   ....[26]....
        /*09c0*/ 	.word	0x00002f50
        /*09c4*/ 	.word	0x00000000
        /*09c8*/ 	.word	0x00000000
        /*09cc*/ 	.short	0x0101
        /*09ce*/ 	.byte	0x3f
	.zero		1


	//   ....[27]....
        /*09d0*/ 	.word	0x000041a0
        /*09d4*/ 	.word	0x000000ff
        /*09d8*/ 	.word	0x00028c00
        /*09dc*/ 	.short	0x010a
        /*09de*/ 	.byte	0x26
	.zero		1


	//   ....[28]....
        /*09e0*/ 	.word	0x00004220
        /*09e4*/ 	.word	0x00000007
        /*09e8*/ 	.word	0x00028c30
        /*09ec*/ 	.short	0x010a
        /*09ee*/ 	.byte	0x3f
	.zero		1


	//   ....[29]....
        /*09f0*/ 	.word	0x00004260
        /*09f4*/ 	.word	0x00000007
        /*09f8*/ 	.word	0x00028c30
        /*09fc*/ 	.short	0x010a
        /*09fe*/ 	.byte	0x3f
	.zero		1


	//   ....[30]....
        /*0a00*/ 	.word	0x00005280
        /*0a04*/ 	.word	0x00000004
        /*0a08*/ 	.word	0x00000000
        /*0a0c*/ 	.short	0x0101
        /*0a0e*/ 	.byte	0x3f
	.zero		1


	//   ....[31]....
        /*0a10*/ 	.word	0x000056c0
        /*0a14*/ 	.word	0x00000007
        /*0a18*/ 	.word	0x00028c50
        /*0a1c*/ 	.short	0x010a
        /*0a1e*/ 	.byte	0x3f
	.zero		1


	//   ....[32]....
        /*0a20*/ 	.word	0x00005710
        /*0a24*/ 	.word	0x00000007
        /*0a28*/ 	.word	0x00028c50
        /*0a2c*/ 	.short	0x010a
        /*0a2e*/ 	.byte	0x3f
	.zero		1


	//   ....[33]....
        /*0a30*/ 	.word	0x00005980
        /*0a34*/ 	.word	0x00000007
        /*0a38*/ 	.word	0x00000000
        /*0a3c*/ 	.short	0x0101
        /*0a3e*/ 	.byte	0x3f
	.zero		1


	//   ....[34]....
        /*0a40*/ 	.word	0x00005ac0
        /*0a44*/ 	.word	0x000000ff
        /*0a48*/ 	.word	0x00028c30
        /*0a4c*/ 	.short	0x010a
        /*0a4e*/ 	.byte	0x18
	.zero		1


	//   ....[35]....
        /*0a50*/ 	.word	0x00005b00
        /*0a54*/ 	.word	0x000000ff
        /*0a58*/ 	.word	0x00028c30
        /*0a5c*/ 	.short	0x010a
        /*0a5e*/ 	.byte	0x18
	.zero		1


	//   ....[36]....
        /*0a60*/ 	.word	0x00006db0
        /*0a64*/ 	.word	0x000000a0
        /*0a68*/ 	.word	0x00000000
        /*0a6c*/ 	.short	0x0101
        /*0a6e*/ 	.byte	0x3f
	.zero		1


	//   ....[37]....
        /*0a70*/ 	.word	0x000073d0
        /*0a74*/ 	.word	0x000000ff
        /*0a78*/ 	.word	0x00028c50
        /*0a7c*/ 	.short	0x010a
        /*0a7e*/ 	.byte	0x18
	.zero		1


	//   ....[38]....
        /*0a80*/ 	.word	0x00007410
        /*0a84*/ 	.word	0x000000ff
        /*0a88*/ 	.word	0x00028c50
        /*0a8c*/ 	.short	0x010a
        /*0a8e*/ 	.byte	0x18
	.zero		1


	//   ....[39]....
        /*0a90*/ 	.word	0x00007680
        /*0a94*/ 	.word	0x00000009
        /*0a98*/ 	.word	0x00000000
        /*0a9c*/ 	.short	0x0101
        /*0a9e*/ 	.byte	0x3f
	.zero		1


	//   ....[40]....
        /*0aa0*/ 	.word	0x0000a030
        /*0aa4*/ 	.word	0x000000ff
        /*0aa8*/ 	.word	0x00000000
        /*0aac*/ 	.short	0x0101
        /*0aae*/ 	.byte	0x04
	.zero		1


	//   ....[41]....
        /*0ab0*/ 	.word	0x0000a970
        /*0ab4*/ 	.word	0x000000ff
        /*0ab8*/ 	.word	0x00000000
        /*0abc*/ 	.short	0x0101
        /*0abe*/ 	.byte	0x04
	.zero		1


	//   ....[42]....
        /*0ac0*/ 	.word	0x0000e9b0
        /*0ac4*/ 	.word	0x00000000
        /*0ac8*/ 	.word	0x00028c40
        /*0acc*/ 	.short	0x010a
        /*0ace*/ 	.byte	0x3f
	.zero		1


	//   ....[43]....
        /*0ad0*/ 	.word	0x0000f490
        /*0ad4*/ 	.word	0x00000012
        /*0ad8*/ 	.word	0x00028c00
        /*0adc*/ 	.short	0x0107
        /*0ade*/ 	.byte	0x3f
	.zero		1


	//   ....[44]....
        /*0ae0*/ 	.word	0x0000f580
        /*0ae4*/ 	.word	0x00000012
        /*0ae8*/ 	.word	0x00028c00
        /*0aec*/ 	.short	0x0101
        /*0aee*/ 	.byte	0x3f
	.zero		1


	//   ....[45]....
        /*0af0*/ 	.word	0x0000f5a0
        /*0af4*/ 	.word	0x00000012
        /*0af8*/ 	.word	0x00028c20
        /*0afc*/ 	.short	0x010a
        /*0afe*/ 	.byte	0x3f
	.zero		1


	//   ....[46]....
        /*0b00*/ 	.word	0x0000f680
        /*0b04*/ 	.word	0x00000000
        /*0b08*/ 	.word	0x00028c60
        /*0b0c*/ 	.short	0x010a
        /*0b0e*/ 	.byte	0x3f
	.zero		1


	//   ....[47]....
        /*0b10*/ 	.word	0x000102f0
        /*0b14*/ 	.word	0x00000003
        /*0b18*/ 	.word	0x00028c40
        /*0b1c*/ 	.short	0x010a
        /*0b1e*/ 	.byte	0x3f
	.zero		1


	//   ....[48]....
        /*0b20*/ 	.word	0x00010540
        /*0b24*/ 	.word	0x00000003
        /*0b28*/ 	.word	0x00028c60
        /*0b2c*/ 	.short	0x010a
        /*0b2e*/ 	.byte	0x3f
	.zero		1


	//   ....[49]....
        /*0b30*/ 	.word	0x000110f0
        /*0b34*/ 	.word	0x00000004
        /*0b38*/ 	.word	0x00028c40
        /*0b3c*/ 	.short	0x010a
        /*0b3e*/ 	.byte	0x3f
	.zero		1


	//   ....[50]....
        /*0b40*/ 	.word	0x00011340
        /*0b44*/ 	.word	0x00000004
        /*0b48*/ 	.word	0x00028c60
        /*0b4c*/ 	.short	0x010a
        /*0b4e*/ 	.byte	0x3f
	.zero		1


	//   ....[51]....
        /*0b50*/ 	.word	0x00011e80
        /*0b54*/ 	.word	0x00000004
        /*0b58*/ 	.word	0x00028c40
        /*0b5c*/ 	.short	0x010a
        /*0b5e*/ 	.byte	0x3f
	.zero		1


	//   ....[52]....
        /*0b60*/ 	.word	0x000120d0
        /*0b64*/ 	.word	0x00000004
        /*0b68*/ 	.word	0x00028c60
        /*0b6c*/ 	.short	0x010a
        /*0b6e*/ 	.byte	0x3f
	.zero		1


	//   ....[53]....
        /*0b70*/ 	.word	0x000139e0
        /*0b74*/ 	.word	0x00000000
        /*0b78*/ 	.word	0x00028c20
        /*0b7c*/ 	.short	0x010a
        /*0b7e*/ 	.byte	0x3f
	.zero		1


	//   ....[54]....
        /*0b80*/ 	.word	0x00013bd0
        /*0b84*/ 	.word	0x00000006
        /*0b88*/ 	.word	0x00000000
        /*0b8c*/ 	.short	0x010a
        /*0b8e*/ 	.byte	0x3f
	.zero		1


	//   ....[55]....
        /*0b90*/ 	.word	0x00013c00
        /*0b94*/ 	.word	0x00000007
        /*0b98*/ 	.word	0x00000000
        /*0b9c*/ 	.short	0x010a
        /*0b9e*/ 	.byte	0x3f
	.zero		1


	//   ....[56]....
        /*0ba0*/ 	.word	0x00013c60
        /*0ba4*/ 	.word	0x00000004
        /*0ba8*/ 	.word	0x00000000
        /*0bac*/ 	.short	0x010a
        /*0bae*/ 	.byte	0x3f
	.zero		1


	//   ....[57]....
        /*0bb0*/ 	.word	0x00013c90
        /*0bb4*/ 	.word	0x00000003
        /*0bb8*/ 	.word	0x00000000
        /*0bbc*/ 	.short	0x010a
        /*0bbe*/ 	.byte	0x3f
	.zero		1


	//   ....[58]....
        /*0bc0*/ 	.word	0x00013d00
        /*0bc4*/ 	.word	0x00000003
        /*0bc8*/ 	.word	0x00028c50
        /*0bcc*/ 	.short	0x010a
        /*0bce*/ 	.byte	0x3f
	.zero		1


	//   ....[59]....
        /*0bd0*/ 	.word	0x00013d60
        /*0bd4*/ 	.word	0x00000003
        /*0bd8*/ 	.word	0x00028c50
        /*0bdc*/ 	.short	0x010a
        /*0bde*/ 	.byte	0x3f
	.zero		1


	//   ....[60]....
        /*0be0*/ 	.word	0x00013dc0
        /*0be4*/ 	.word	0x00000003
        /*0be8*/ 	.word	0x00028c00
        /*0bec*/ 	.short	0x010a
        /*0bee*/ 	.byte	0x3f
	.zero		1


	//   ....[61]....
        /*0bf0*/ 	.word	0x00013e10
        /*0bf4*/ 	.word	0x00000007
        /*0bf8*/ 	.word	0x00028c30
        /*0bfc*/ 	.short	0x010a
        /*0bfe*/ 	.byte	0x3f
	.zero		1


	//   ....[62]....
        /*0c00*/ 	.word	0x00013e60
        /*0c04*/ 	.word	0x00000007
        /*0c08*/ 	.word	0x00028c50
        /*0c0c*/ 	.short	0x010a
        /*0c0e*/ 	.byte	0x3f
	.zero		1


	//   ....[63]....
        /*0c10*/ 	.word	0x00013ec0
        /*0c14*/ 	.word	0x00000000
        /*0c18*/ 	.word	0x00028c30
        /*0c1c*/ 	.short	0x010a
        /*0c1e*/ 	.byte	0x3f
	.zero		1


	//   ....[64]....
        /*0c20*/ 	.word	0x00013f10
        /*0c24*/ 	.word	0x00000009
        /*0c28*/ 	.word	0x00028c50
        /*0c2c*/ 	.short	0x010a
        /*0c2e*/ 	.byte	0x3f
	.zero		1


	//   ....[65]....
        /*0c30*/ 	.word	0x000140b0
        /*0c34*/ 	.word	0x00000000
        /*0c38*/ 	.word	0x00028c40
        /*0c3c*/ 	.short	0x010a
        /*0c3e*/ 	.byte	0x3f
	.zero		1


	//   ....[66]....
        /*0c40*/ 	.word	0x00014630
        /*0c44*/ 	.word	0x00000012
        /*0c48*/ 	.word	0x00028c20
        /*0c4c*/ 	.short	0x010a
        /*0c4e*/ 	.byte	0x3f
	.zero		1


	//   ....[67]....
        /*0c50*/ 	.word	0x00014680
        /*0c54*/ 	.word	0x00000000
        /*0c58*/ 	.word	0x00028c60
        /*0c5c*/ 	.short	0x010a
        /*0c5e*/ 	.byte	0x3f
	.zero		1


	//   ....[68]....
        /*0c60*/ 	.word	0x000146d0
        /*0c64*/ 	.word	0x00000003
        /*0c68*/ 	.word	0x00028c40
        /*0c6c*/ 	.short	0x010a
        /*0c6e*/ 	.byte	0x3f
	.zero		1


	//   ....[69]....
        /*0c70*/ 	.word	0x00014720
        /*0c74*/ 	.word	0x00000003
        /*0c78*/ 	.word	0x00028c60
        /*0c7c*/ 	.short	0x010a
        /*0c7e*/ 	.byte	0x3f
	.zero		1


	//   ....[70]....
        /*0c80*/ 	.word	0x00014770
        /*0c84*/ 	.word	0x00000004
        /*0c88*/ 	.word	0x00028c40
        /*0c8c*/ 	.short	0x010a
        /*0c8e*/ 	.byte	0x3f
	.zero		1


	//   ....[71]....
        /*0c90*/ 	.word	0x000147c0
        /*0c94*/ 	.word	0x00000004
        /*0c98*/ 	.word	0x00028c60
        /*0c9c*/ 	.short	0x010a
        /*0c9e*/ 	.byte	0x3f
	.zero		1


	//   ....[72]....
        /*0ca0*/ 	.word	0x00014810
        /*0ca4*/ 	.word	0x00000004
        /*0ca8*/ 	.word	0x00028c40
        /*0cac*/ 	.short	0x010a
        /*0cae*/ 	.byte	0x3f
	.zero		1


	//   ....[73]....
        /*0cb0*/ 	.word	0x00014860
        /*0cb4*/ 	.word	0x00000004
        /*0cb8*/ 	.word	0x00028c60
        /*0cbc*/ 	.short	0x010a
        /*0cbe*/ 	.byte	0x3f
	.zero		1


	//   ....[74]....
        /*0cc0*/ 	.word	0x000152e0
        /*0cc4*/ 	.word	0x00000000
        /*0cc8*/ 	.word	0x00028c20
        /*0ccc*/ 	.short	0x010a
        /*0cce*/ 	.byte	0x3f
	.zero		1


	//   ....[75]....
        /*0cd0*/ 	.word	0x00015480
        /*0cd4*/ 	.word	0x00000006
        /*0cd8*/ 	.word	0x00000000
        /*0cdc*/ 	.short	0x010a
        /*0cde*/ 	.byte	0x3f
	.zero		1


	//   ....[76]....
        /*0ce0*/ 	.word	0x000154d0
        /*0ce4*/ 	.word	0x00000007
        /*0ce8*/ 	.word	0x00000000
        /*0cec*/ 	.short	0x010a
        /*0cee*/ 	.byte	0x3f
	.zero		1


	//   ....[77]....
        /*0cf0*/ 	.word	0x00015520
        /*0cf4*/ 	.word	0x00000004
        /*0cf8*/ 	.word	0x00000000
        /*0cfc*/ 	.short	0x010a
        /*0cfe*/ 	.byte	0x3f
	.zero		1


	//----- nvinfo : EIATTR_NUM_MBARRIERS
	.align		4
.L_657:
        /*0d00*/ 	.byte	0x03, 0x38
        /*0d02*/ 	.short	0x0016


	//----- nvinfo : EIATTR_EXIT_INSTR_OFFSETS
	.align		4
        /*0d04*/ 	.byte	0x04, 0x1c
        /*0d06*/ 	.short	(.L_659 - .L_658)


	//   ....[0]....
.L_658:
        /*0d08*/ 	.word	0x00000a40


	//   ....[1]....
        /*0d0c*/ 	.word	0x0000cb50


	//   ....[2]....
        /*0d10*/ 	.word	0x00013ce0


	//----- nvinfo : EIATTR_MAX_THREADS
	.align		4
.L_659:
        /*0d14*/ 	.byte	0x04, 0x05
        /*0d16*/ 	.short	(.L_661 - .L_660)
.L_660:
        /*0d18*/ 	.word	0x00000180
        /*0d1c*/ 	.word	0x00000001
        /*0d20*/ 	.word	0x00000001


	//----- nvinfo : EIATTR_CRS_STACK_SIZE
	.align		4
.L_661:
        /*0d24*/ 	.byte	0x04, 0x1e
        /*0d26*/ 	.short	(.L_663 - .L_662)
.L_662:
        /*0d28*/ 	.word	0x00000000


	//----- nvinfo : EIATTR_CBANK_PARAM_SIZE
	.align		4
.L_663:
        /*0d2c*/ 	.byte	0x03, 0x19
        /*0d2e*/ 	.short	0x0af0


	//----- nvinfo : EIATTR_PARAM_CBANK
	.align		4
        /*0d30*/ 	.byte	0x04, 0x0a
        /*0d32*/ 	.short	(.L_665 - .L_664)
	.align		4
.L_664:
        /*0d34*/ 	.word	index@(.nv.constant0._ZN7cutlass13device_kernelIN5flash11enable_sm90INS1_16FlashAttnFwdSm90INS1_25CollectiveMainloopFwdSm90ILi2EN4cute5tupleIJNS5_1CILi1EEES8_S8_EEENS6_IJNS7_ILi64EEESA_SA_EEELi512ENS_10bfloat16_tEfNS_4arch4Sm90ELb0ELb0ELb1ELb1ELb0ELb0ELb0ELb0ELb0ELb1ELb1ELb0EEENS1_21CollectiveEpilogueFwdINS6_IJSA_NS7_ILi512EEESA_EEES9_SC_SE_Li256ELb1ELb1ELb1ELb0EEENS1_36VarlenDynamicPersistentTileSchedulerILi64ELi64ELi256ELi128ELb1ELb1ELb1ELb0ELb1ELb1EEEEEEEEEvNT_6ParamsE)
        /*0d38*/ 	.short	0x0210
        /*0d3a*/ 	.short	0x0af0


	//----- nvinfo : EIATTR_SW_WAR
	.align		4
.L_665:
        /*0d3c*/ 	.byte	0x04, 0x36
        /*0d3e*/ 	.short	(.L_667 - .L_666)
.L_666:
        /*0d40*/ 	.word	0x00000008
.L_667:


//--------------------- .nv.info._ZN7cutlass13device_kernelIN5flash11enable_sm90INS1_16FlashAttnFwdSm90INS1_25CollectiveMainloopFwdSm90ILi2EN4cute5tupleIJNS5_1CILi1EEES8_S8_EEENS6_IJNS7_ILi64EEESA_SA_EEELi512ENS_10bfloat16_tEfNS_4arch4Sm90ELb0ELb0ELb1ELb1ELb0ELb1ELb0ELb0ELb0ELb1ELb1ELb0EEENS1_21CollectiveEpilogueFwdINS6_IJSA_NS7_ILi512EEESA_EEES9_SC_SE_Li256ELb1ELb1ELb1ELb0EEENS1_36VarlenDynamicPersistentTileSchedulerILi64ELi64ELi256ELi128ELb1ELb1ELb1ELb0ELb1ELb1EEEEEEEEEvNT_6ParamsE --------------------------
	.section	.nv.info._ZN7cutlass13device_kernelIN5flash11enable_sm90INS1_16FlashAttnFwdSm90INS1_25CollectiveMainloopFwdSm90ILi2EN4cute5tupleIJNS5_1CILi1EEES8_S8_EEENS6_IJNS7_ILi64EEESA_SA_EEELi512ENS_10bfloat16_tEfNS_4arch4Sm90ELb0ELb0ELb1ELb1ELb0ELb1ELb0ELb0ELb0ELb1ELb1ELb0EEENS1_21CollectiveEpilogueFwdINS6_IJSA_NS7_ILi512EEESA_EEES9_SC_SE_Li256ELb1ELb1ELb1ELb0EEENS1_36VarlenDynamicPersistentTileSchedulerILi64ELi64ELi256ELi128ELb1ELb1ELb1ELb0ELb1ELb1EEEEEEEEEvNT_6ParamsE,"",@"SHT_CUDA_INFO"
	.sectionflags	@""
	.align	4


	//----- nvinfo : EIATTR_CUDA_API_VERSION
	.align		4
        /*0000*/ 	.byte	0x04, 0x37
        /*0002*/ 	.short	(.L_669 - .L_668)
.L_668:
        /*0004*/ 	.word	0x00000082


	//----- nvinfo : EIATTR_KPARAM_INFO
	.align		4
.L_669:
        /*0008*/ 	.byte	0x04, 0x17
        /*000a*/ 	.short	(.L_671 - .L_670)
.L_670:
        /*000c*/ 	.word	0x00000000
        /*0010*/ 	.short	0x0000
        /*0012*/ 	.short	0x0070
        /*0014*/ 	.byte	0x00, 0xf0, 0x01, 0x2a


	//----- nvinfo : EIATTR_SPARSE_MMA_MASK
	.align		4
.L_671:
        /*0018*/ 	.byte	0x03, 0x50
        /*001a*/ 	.short	0x0000


	//----- nvinfo : EIATTR_MAXREG_COUNT
	.align		4
        /*001c*/ 	.byte	0x03, 0x1b
        /*001e*/ 	.short	0x00a8


	//----- nvinfo : EIATTR_NUM_BARRIERS
	.align		4
        /*0020*/ 	.byte	0x02, 0x4c
        /*0022*/ 	.byte	0x10
	.zero		1


	//----- nvinfo : EIATTR_EXTERNS
	.align		4
        /*0024*/ 	.byte	0x04, 0x0f
        /*0026*/ 	.short	(.L_673 - .L_672)


	//   ....[0]....
	.align		4
.L_672:
        /*0028*/ 	.word	index@(__assertfail)


	//----- nvinfo : EIATTR_ANNOTATIONS
	.align		4
.L_673:
        /*002c*/ 	.byte	0x04, 0x55
        /*002e*/ 	.short	(.L_675 - .L_674)


	//   ....[0]....
.L_674:
        /* <DEDUP_REMOVED lines=89> */


	//----- nvinfo : EIATTR_MERCURY_ISA_VERSION
	.align		4
.L_675:
        /*05a8*/ 	.byte	0x03, 0x5f
        /*05aa*/ 	.short	0x0101


	//----- nvinfo : EIATTR_UNUSED_LOAD_BYTE_OFFSET
	.align		4
        /*05ac*/ 	.byte	0x04, 0x44
        /*05ae*/ 	.short	(.L_677 - .L_676)


	//   ....[0]....
.L_676:
        /*05b0*/ 	.word	0x00000a80
        /*05b4*/ 	.word	0x0000fff0


	//   ....[1]....
        /*05b8*/ 	.word	0x0000da50
        /*05bc*/ 	.word	0x0000fff0


	//----- nvinfo : EIATTR_INT_WARP_WIDE_INSTR_OFFSETS
	.align		4
.L_677:
        /*05c0*/ 	.byte	0x04, 0x31
        /*05c2*/ 	.short	(.L_679 - .L_678)


	//   ....[0]....
.L_678:
        /*05c4*/ 	.word	0x00000190


	//   ....[1]....
        /*05c8*/ 	.word	0x000001c0


	//   ....[2]....
        /*05cc*/ 	.word	0x00000290


	//   ....[3]....
        /*05d0*/ 	.word	0x00015830


	//   ....[4]....
        /*05d4*/ 	.word	0x000158c0


	//   ....[5]....
        /*05d8*/ 	.word	0x0001a1a0


	//   ....[6]....
        /*05dc*/ 	.word	0x0001a230


	//----- nvinfo : EIATTR_COOP_GROUP_MASK_REGIDS
	.align		4
.L_679:
        /*05e0*/ 	.byte	0x04, 0x29
        /*05e2*/ 	.short	(.L_681 - .L_680)


	//   ....[0]....
.L_680:
        /*05e4*/ 	.word	0xffffffff


	//   ....[1]....
        /*05e8*/ 	.word	0xffffffff


	//   ....[2]....
        /*05ec*/ 	.word	0xffffffff


	//   ....[3]....
        /*05f0*/ 	.word	0xffffffff


	//   ....[4]....
        /*05f4*/ 	.word	0xffffffff


	//   ....[5]....
        /*05f8*/ 	.word	0xffffffff


	//   ....[6]....
        /*05fc*/ 	.word	0xffffffff


	//   ....[7]....
        /*0600*/ 	.word	0xffffffff


	//   ....[8]....
        /*0604*/ 	.word	0xffffffff


	//   ....[9]....
        /*0608*/ 	.word	0xffffffff


	//   ....[10]....
        /*060c*/ 	.word	0xffffffff


	//   ....[11]....
        /*0610*/ 	.word	0xffffffff


	//   ....[12]....
        /*0614*/ 	.word	0xffffffff


	//   ....[13]....
        /*0618*/ 	.word	0xffffffff


	//   ....[14]....
        /*061c*/ 	.word	0xffffffff


	//   ....[15]....
        /*0620*/ 	.word	0xffffffff


	//   ....[16]....
        /*0624*/ 	.word	0xffffffff


	//   ....[17]....
        /*0628*/ 	.word	0xffffffff


	//   ....[18]....
        /*062c*/ 	.word	0xffffffff


	//   ....[19]....
        /*0630*/ 	.word	0xffffffff


	//   ....[20]....
        /*0634*/ 	.word	0xffffffff


	//   ....[21]....
        /*0638*/ 	.word	0xffffffff


	//   ....[22]....
        /*063c*/ 	.word	0xffffffff


	//   ....[23]....
        /*0640*/ 	.word	0xffffffff


	//   ....[24]....
        /*0644*/ 	.word	0xffffffff


	//   ....[25]....
        /*0648*/ 	.word	0xffffffff


	//   ....[26]....
        /*064c*/ 	.word	0xffffffff


	//   ....[27]....
        /*0650*/ 	.word	0xffffffff


	//   ....[28]....
        /*0654*/ 	.word	0xffffffff


	//   ....[29]....
        /*0658*/ 	.word	0xffffffff


	//   ....[30]....
        /*065c*/ 	.word	0xffffffff


	//   ....[31]....
        /*0660*/ 	.word	0xffffffff


	//   ....[32]....
        /*0664*/ 	.word	0xffffffff


	//   ....[33]....
        /*0668*/ 	.word	0xffffffff


	//   ....[34]....
        /*066c*/ 	.word	0xffffffff


	//   ....[35]....
        /*0670*/ 	.word	0xffffffff


	//   ....[36]....
        /*0674*/ 	.word	0xffffffff


	//   ....[37]....
        /*0678*/ 	.word	0xffffffff


	//   ....[38]....
        /*067c*/ 	.word	0xffffffff


	//   ....[39]....
        /*0680*/ 	.word	0xffffffff


	//   ....[40]....
        /*0684*/ 	.word	0xffffffff


	//   ....[41]....
        /*0688*/ 	.word	0xffffffff


	//   ....[42]....
        /*068c*/ 	.word	0xffffffff


	//   ....[43]....
        /*0690*/ 	.word	0xffffffff


	//   ....[44]....
        /*0694*/ 	.word	0xffffffff


	//   ....[45]....
        /*0698*/ 	.word	0xffffffff


	//   ....[46]....
        /*069c*/ 	.word	0xffffffff


	//   ....[47]....
        /*06a0*/ 	.word	0xffffffff


	//   ....[48]....
        /*06a4*/ 	.word	0xffffffff


	//   ....[49]....
        /*06a8*/ 	.word	0xffffffff


	//   ....[50]....
        /*06ac*/ 	.word	0xffffffff


	//   ....[51]....
        /*06b0*/ 	.word	0xffffffff


	//   ....[52]....
        /*06b4*/ 	.word	0xffffffff


	//   ....[53]....
        /*06b8*/ 	.word	0xffffffff


	//   ....[54]....
        /*06bc*/ 	.word	0xffffffff


	//   ....[55]....
        /*06c0*/ 	.word	0xffffffff


	//   ....[56]....
        /*06c4*/ 	.word	0xffffffff


	//   ....[57]....
        /*06c8*/ 	.word	0xffffffff


	//   ....[58]....
        /*06cc*/ 	.word	0xffffffff


	//   ....[59]....
        /*06d0*/ 	.word	0xffffffff


	//   ....[60]....
        /*06d4*/ 	.word	0xffffffff


	//   ....[61]....
        /*06d8*/ 	.word	0xffffffff


	//   ....[62]....
        /*06dc*/ 	.word	0xffffffff


	//   ....[63]....
        /*06e0*/ 	.word	0xffffffff


	//   ....[64]....
        /*06e4*/ 	.word	0xffffffff


	//   ....[65]....
        /*06e8*/ 	.word	0xffffffff


	//   ....[66]....
        /*06ec*/ 	.word	0xffffffff


	//   ....[67]....
        /*06f0*/ 	.word	0xffffffff


	//   ....[68]....
        /*06f4*/ 	.word	0xffffffff


	//   ....[69]....
        /*06f8*/ 	.word	0xffffffff


	//   ....[70]....
        /*06fc*/ 	.word	0xffffffff


	//   ....[71]....
        /*0700*/ 	.word	0xffffffff


	//   ....[72]....
        /*0704*/ 	.word	0xffffffff


	//   ....[73]....
        /*0708*/ 	.word	0xffffffff


	//   ....[74]....
        /*070c*/ 	.word	0xffffffff


	//   ....[75]....
        /*0710*/ 	.word	0xffffffff


	//   ....[76]....
        /*0714*/ 	.word	0xffffffff


	//   ....[77]....
        /*0718*/ 	.word	0xffffffff


	//   ....[78]....
        /*071c*/ 	.word	0xffffffff


	//   ....[79]....
        /*0720*/ 	.word	0xffffffff


	//   ....[80]....
        /*0724*/ 	.word	0xffffffff


	//   ....[81]....
        /*0728*/ 	.word	0xffffffff


	//   ....[82]....
        /*072c*/ 	.word	0xffffffff


	//   ....[83]....
        /*0730*/ 	.word	0xffffffff


	//   ....[84]....
        /*0734*/ 	.word	0xffffffff


	//   ....[85]....
        /*0738*/ 	.word	0xffffffff


	//   ....[86]....
        /*073c*/ 	.word	0xffffffff


	//   ....[87]....
        /*0740*/ 	.word	0xffffffff


	//   ....[88]....
        /*0744*/ 	.word	0xffffffff


	//   ....[89]....
        /*0748*/ 	.word	0xffffffff


	//   ....[90]....
        /*074c*/ 	.word	0xffffffff


	//   ....[91]....
        /*0750*/ 	.word	0xffffffff


	//   ....[92]....
        /*0754*/ 	.word	0xffffffff


	//   ....[93]....
        /*0758*/ 	.word	0xffffffff


	//   ....[94]....
        /*075c*/ 	.word	0x0500000f


	//   ....[95]....
        /*0760*/ 	.word	0x0500000f


	//   ....[96]....
        /*0764*/ 	.word	0x0500000f


	//   ....[97]....
        /*0768*/ 	.word	0x0500000f


	//   ....[98]....
        /*076c*/ 	.word	0x0500000f


	//   ....[99]....
        /*0770*/ 	.word	0x0500000f


	//   ....[100]....
        /*0774*/ 	.word	0x0500000f


	//   ....[101]....
        /*0778*/ 	.word	0x0500000f


	//   ....[102]....
        /*077c*/ 	.word	0x0500000f


	//   ....[103]....
        /*0780*/ 	.word	0x0500000f


	//   ....[104]....
        /*0784*/ 	.word	0x0500000f


	//   ....[105]....
        /*0788*/ 	.word	0x0500000f


	//   ....[106]....
        /*078c*/ 	.word	0x0500000f


	//   ....[107]....
        /*0790*/ 	.word	0x0500000f


	//   ....[108]....
        /*0794*/ 	.word	0x0500000f


	//   ....[109]....
        /*0798*/ 	.word	0x0500000f


	//   ....[110]....
        /*079c*/ 	.word	0x0500000f


	//   ....[111]....
        /*07a0*/ 	.word	0x0500000f


	//   ....[112]....
        /*07a4*/ 	.word	0x0500000f


	//   ....[113]....
        /*07a8*/ 	.word	0x0500000f


	//   ....[114]....
        /*07ac*/ 	.word	0x0500000f


	//   ....[115]....
        /*07b0*/ 	.word	0x0500000f


	//   ....[116]....
        /*07b4*/ 	.word	0x0500000f


	//   ....[117]....
        /*07b8*/ 	.word	0x0500000f


	//   ....[118]....
        /*07bc*/ 	.word	0x0500000f


	//   ....[119]....
        /*07c0*/ 	.word	0x0500000f


	//   ....[120]....
        /*07c4*/ 	.word	0x0500000f


	//   ....[121]....
        /*07c8*/ 	.word	0x0500000f


	//   ....[122]....
        /*07cc*/ 	.word	0x0500000f


	//   ....[123]....
        /*07d0*/ 	.word	0x0500000f


	//   ....[124]....
        /*07d4*/ 	.word	0x0500000f


	//   ....[125]....
        /*07d8*/ 	.word	0x0500000f


	//   ....[126]....
        /*07dc*/ 	.word	0x0500000f


	//   ....[127]....
        /*07e0*/ 	.word	0x0500000f


	//   ....[128]....
        /*07e4*/ 	.word	0x0500000f


	//   ....[129]....
        /*07e8*/ 	.word	0x0500000f


	//   ....[130]....
        /*07ec*/ 	.word	0x0500000f


	//----- nvinfo : EIATTR_COOP_GROUP_INSTR_OFFSETS
	.align		4
.L_681:
        /*07f0*/ 	.byte	0x04, 0x28
        /*07f2*/ 	.short	(.L_683 - .L_682)


	//   ....[0]....
.L_682:
        /*07f4*/ 	.word	0x00000060


	//   ....[1]....
        /*07f8*/ 	.word	0x00000180


	//   ....[2]....
        /*07fc*/ 	.word	0x00000250


	//   ....[3]....
        /*0800*/ 	.word	0x000003d0


	//   ....[4]....
        /*0804*/ 	.word	0x00000530


	//   ....[5]....
        /*0808*/ 	.word	0x00000650


	//   ....[6]....
        /*080c*/ 	.word	0x000007b0


	//   ....[7]....
        /*0810*/ 	.word	0x000050a0


	//   ....[8]....
        /*0814*/ 	.word	0x00007220


	//   ....[9]....
        /*0818*/ 	.word	0x000077e0


	//   ....[10]....
        /*081c*/ 	.word	0x000077f0


	//   ....[11]....
        /*0820*/ 	.word	0x00007800


	//   ....[12]....
        /*0824*/ 	.word	0x00007810


	//   ....[13]....
        /*0828*/ 	.word	0x000087e0


	//   ....[14]....
        /*082c*/ 	.word	0x000087f0


	//   ....[15]....
        /*0830*/ 	.word	0x00008800


	//   ....[16]....
        /*0834*/ 	.word	0x00008810


	//   ....[17]....
        /*0838*/ 	.word	0x0000a3c0


	//   ....[18]....
        /*083c*/ 	.word	0x0000a4c0


	//   ....[19]....
        /*0840*/ 	.word	0x0000a5a0


	//   ....[20]....
        /*0844*/ 	.word	0x0000a6c0


	//   ....[21]....
        /*0848*/ 	.word	0x0000b0c0


	//   ....[22]....
        /*084c*/ 	.word	0x0000b8d0


	//   ....[23]....
        /*0850*/ 	.word	0x0000b930


	//   ....[24]....
        /*0854*/ 	.word	0x0000c190


	//   ....[25]....
        /*0858*/ 	.word	0x0000c1f0


	//   ....[26]....
        /*085c*/ 	.word	0x0000cf20


	//   ....[27]....
        /*0860*/ 	.word	0x0000cf70


	//   ....[28]....
        /*0864*/ 	.word	0x0000cfd0


	//   ....[29]....
        /*0868*/ 	.word	0x0000d060


	//   ....[30]....
        /*086c*/ 	.word	0x0000d220


	//   ....[31]....
        /*0870*/ 	.word	0x0000e760


	//   ....[32]....
        /*0874*/ 	.word	0x0000eb00


	//   ....[33]....
        /*0878*/ 	.word	0x0000eb10


	//   ....[34]....
        /*087c*/ 	.word	0x0000eb20


	//   ....[35]....
        /*0880*/ 	.word	0x0000eb30


	//   ....[36]....
        /*0884*/ 	.word	0x0000f7b0


	//   ....[37]....
        /*0888*/ 	.word	0x0000f7d0


	//   ....[38]....
        /*088c*/ 	.word	0x0000fa60


	//   ....[39]....
        /*0890*/ 	.word	0x0000fa80


	//   ....[40]....
        /*0894*/ 	.word	0x000102e0


	//   ....[41]....
        /*0898*/ 	.word	0x00010320


	//   ....[42]....
        /*089c*/ 	.word	0x00010b90


	//   ....[43]....
        /*08a0*/ 	.word	0x00010bb0


	//   ....[44]....
        /*08a4*/ 	.word	0x00011ea0


	//   ....[45]....
        /*08a8*/ 	.word	0x00011eb0


	//   ....[46]....
        /*08ac*/ 	.word	0x000120e0


	//   ....[47]....
        /*08b0*/ 	.word	0x00012100


	//   ....[48]....
        /*08b4*/ 	.word	0x000123b0


	//   ....[49]....
        /*08b8*/ 	.word	0x000125e0


	//   ....[50]....
        /*08bc*/ 	.word	0x00012610


	//   ....[51]....
        /*08c0*/ 	.word	0x00012640


	//   ....[52]....
        /*08c4*/ 	.word	0x00012670


	//   ....[53]....
        /*08c8*/ 	.word	0x000126a0


	//   ....[54]....
        /*08cc*/ 	.word	0x000126d0


	//   ....[55]....
        /*08d0*/ 	.word	0x00012870


	//   ....[56]....
        /*08d4*/ 	.word	0x000128a0


	//   ....[57]....
        /*08d8*/ 	.word	0x000128d0


	//   ....[58]....
        /*08dc*/ 	.word	0x00012900


	//   ....[59]....
        /*08e0*/ 	.word	0x00012930


	//   ....[60]....
        /*08e4*/ 	.word	0x00012960


	//   ....[61]....
        /*08e8*/ 	.word	0x000129f0


	//   ....[62]....
        /*08ec*/ 	.word	0x00012a20


	//   ....[63]....
        /*08f0*/ 	.word	0x00012a30


	//   ....[64]....
        /*08f4*/ 	.word	0x00012ae0


	//   ....[65]....
        /*08f8*/ 	.word	0x00013ae0


	//   ....[66]....
        /*08fc*/ 	.word	0x00015e10


	//   ....[67]....
        /*0900*/ 	.word	0x00016920


	//   ....[68]....
        /*0904*/ 	.word	0x00016930


	//   ....[69]....
        /*0908*/ 	.word	0x000169d0


	//   ....[70]....
        /*090c*/ 	.word	0x000169e0


	//   ....[71]....
        /*0910*/ 	.word	0x00016a60


	//   ....[72]....
        /*0914*/ 	.word	0x00016a70


	//   ....[73]....
        /*0918*/ 	.word	0x00016ac0


	//   ....[74]....
        /*091c*/ 	.word	0x00016ae0


	//   ....[75]....
        /*0920*/ 	.word	0x0001a4c0


	//   ....[76]....
        /*0924*/ 	.word	0x0001a540


	//   ....[77]....
        /*0928*/ 	.word	0x0001a570


	//   ....[78]....
        /*092c*/ 	.word	0x0001a580


	//   ....[79]....
        /*0930*/ 	.word	0x0001a5b0


	//   ....[80]....
        /*0934*/ 	.word	0x0001a5e0


	//   ....[81]....
        /*0938*/ 	.word	0x0001a610


	//   ....[82]....
        /*093c*/ 	.word	0x0001a640


	//   ....[83]....
        /*0940*/ 	.word	0x0001a810


	//   ....[84]....
        /*0944*/ 	.word	0x0001a840


	//   ....[85]....
        /*0948*/ 	.word	0x0001a870


	//   ....[86]....
        /*094c*/ 	.word	0x0001a8a0


	//   ....[87]....
        /*0950*/ 	.word	0x0001a8d0


	//   ....[88]....
        /*0954*/ 	.word	0x0001a900


	//   ....[89]....
        /*0958*/ 	.word	0x0001a9c0


	//   ....[90]....
        /*095c*/ 	.word	0x0001a9e0


	//   ....[91]....
        /*0960*/ 	.word	0x0001a9f0


	//   ....[92]....
        /*0964*/ 	.word	0x0001aa50


	//   ....[93]....
        /*0968*/ 	.word	0x0001b170


	//   ....[94]....
        /*096c*/ 	.word	0x0001b630


	//   ....[95]....
        /*0970*/ 	.word	0x0001b6c0


	//   ....[96]....
        /*0974*/ 	.word	0x0001b710


	//   ....[97]....
        /*0978*/ 	.word	0x0001b760


	//   ....[98]....
        /*097c*/ 	.word	0x0001b850


	//   ....[99]....
        /*0980*/ 	.word	0x0001b8e0


	//   ....[100]....
        /*0984*/ 	.word	0x0001b930


	//   ....[101]....
        /*0988*/ 	.word	0x0001b980


	//   ....[102]....
        /*098c*/ 	.word	0x0001bbf0


	//   ....[103]....
        /*0990*/ 	.word	0x0001bed0


	//   ....[104]....
        /*0994*/ 	.word	0x0001c0b0


	//   ....[105]....
        /*0998*/ 	.word	0x0001c100


	//   ....[106]....
        /*099c*/ 	.word	0x0001c160


	//   ....[107]....
        /*09a0*/ 	.word	0x0001c250


	//   ....[108]....
        /*09a4*/ 	.word	0x0001c2b0


	//   ....[109]....
        /*09a8*/ 	.word	0x0001c3a0


	//   ....[110]....
        /*09ac*/ 	.word	0x0001c400


	//   ....[111]....
        /*09b0*/ 	.word	0x0001c4d0


	//   ....[112]....
        /*09b4*/ 	.word	0x0001c800


	//   ....[113]....
        /*09b8*/ 	.word	0x0001c8a0


	//   ....[114]....
        /*09bc*/ 	.word	0x0001ca40


	//   ....[115]....
        /*09c0*/ 	.word	0x0001cac0


	//   ....[116]....
        /*09c4*/ 	.word	0x0001cb40


	//   ....[117]....
        /*09c8*/ 	.word	0x0001cbc0


	//   ....[118]....
        /*09cc*/ 	.word	0x0001cc40


	//   ....[119]....
        /*09d0*/ 	.word	0x0001ccd0


	//   ....[120]....
        /*09d4*/ 	.word	0x0001cd70


	//   ....[121]....
        /*09d8*/ 	.word	0x0001ce20


	//   ....[122]....
        /*09dc*/ 	.word	0x0001cea0


	//   ....[123]....
        /*09e0*/ 	.word	0x0001cf20


	//   ....[124]....
        /*09e4*/ 	.word	0x0001cfa0


	//   ....[125]....
        /*09e8*/ 	.word	0x0001d030


	//   ....[126]....
        /*09ec*/ 	.word	0x0001d0b0


	//   ....[127]....
        /*09f0*/ 	.word	0x0001d150


	//   ....[128]....
        /*09f4*/ 	.word	0x0001d1a0


	//   ....[129]....
        /*09f8*/ 	.word	0x0001d230


	//   ....[130]....
        /*09fc*/ 	.word	0x0001d360


	//----- nvinfo : EIATTR_REG_RECONFIG
	.align		4
.L_683:
        /*0a00*/ 	.byte	0x01, 0x54
	.zero		2


	//----- nvinfo : EIATTR_SYSCALL_OFFSETS
	.align		4
        /*0a04*/ 	.byte	0x04, 0x46
        /*0a06*/ 	.short	(.L_685 - .L_684)


	//   ....[0]....
.L_684:
        /*0a08*/ 	.word	0x00002010


	//   ....[1]....
        /*0a0c*/ 	.word	0x00002160


	//   ....[2]....
        /*0a10*/ 	.word	0x000073c0


	//   ....[3]....
        /*0a14*/ 	.word	0x00007740


	//   ....[4]....
        /*0a18*/ 	.word	0x00015a30


	//   ....[5]....
        /*0a1c*/ 	.word	0x00015b80


	//   ....[6]....
        /*0a20*/ 	.word	0x00015c80


	//   ....[7]....
        /*0a24*/ 	.word	0x00016540


	//----- nvinfo : EIATTR_MBARRIER_INSTR_OFFSETS
	.align		4
.L_685:
        /*0a28*/ 	.byte	0x04, 0x39
        /*0a2a*/ 	.short	(.L_687 - .L_686)


	//   ....[0]....
.L_686:
        /*0a2c*/ 	.word	0x000002b0
        /*0a30*/ 	.word	0x000000ff
        /*0a34*/ 	.word	0x00028c00
        /*0a38*/ 	.short	0x0100
        /*0a3a*/ 	.byte	0x08
	.zero		1


	//   ....[1]....
        /*0a3c*/ 	.word	0x000002d0
        /*0a40*/ 	.word	0x000000ff
        /*0a44*/ 	.word	0x00028c20
        /*0a48*/ 	.short	0x0100
        /*0a4a*/ 	.byte	0x08
	.zero		1


	//   ....[2]....
        /*0a4c*/ 	.word	0x00000380
        /*0a50*/ 	.word	0x000000ff
        /*0a54*/ 	.word	0x00028c30
        /*0a58*/ 	.short	0x0100
        /*0a5a*/ 	.byte	0x06
	.zero		1


	//   ....[3]....
        /*0a5c*/ 	.word	0x00000390
        /*0a60*/ 	.word	0x000000ff
        /*0a64*/ 	.word	0x00028c40
        /*0a68*/ 	.short	0x0100
        /*0a6a*/ 	.byte	0x06
	.zero		1


	//   ....[4]....
        /*0a6c*/ 	.word	0x000003a0
        /*0a70*/ 	.word	0x000000ff
        /*0a74*/ 	.word	0x00028c38
        /*0a78*/ 	.short	0x0100
        /*0a7a*/ 	.byte	0x06
	.zero		1


	//   ....[5]....
        /*0a7c*/ 	.word	0x000003b0
        /*0a80*/ 	.word	0x000000ff
        /*0a84*/ 	.word	0x00028c48
        /*0a88*/ 	.short	0x0100
        /*0a8a*/ 	.byte	0x06
	.zero		1


	//   ....[6]....
        /*0a8c*/ 	.word	0x000004e0
        /*0a90*/ 	.word	0x000000ff
        /*0a94*/ 	.word	0x00028c50
        /*0a98*/ 	.short	0x0100
        /*0a9a*/ 	.byte	0x08
	.zero		1


	//   ....[7]....
        /*0a9c*/ 	.word	0x000004f0
        /*0aa0*/ 	.word	0x000000ff
        /*0aa4*/ 	.word	0x00028c60
        /*0aa8*/ 	.short	0x0100
        /*0aaa*/ 	.byte	0x08
	.zero		1


	//   ....[8]....
        /*0aac*/ 	.word	0x00000500
        /*0ab0*/ 	.word	0x000000ff
        /*0ab4*/ 	.word	0x00028c58
        /*0ab8*/ 	.short	0x0100
        /*0aba*/ 	.byte	0x08
	.zero		1


	//   ....[9]....
        /*0abc*/ 	.word	0x00000510
        /*0ac0*/ 	.word	0x000000ff
        /*0ac4*/ 	.word	0x00028c68
        /*0ac8*/ 	.short	0x0100
        /*0aca*/ 	.byte	0x08
	.zero		1


	//   ....[10]....
        /*0acc*/ 	.word	0x00000600
        /*0ad0*/ 	.word	0x000000ff
        /*0ad4*/ 	.word	0x00028c70
        /*0ad8*/ 	.short	0x0100
        /*0ada*/ 	.byte	0x06
	.zero		1


	//   ....[11]....
        /*0adc*/ 	.word	0x00000610
        /*0ae0*/ 	.word	0x000000ff
        /*0ae4*/ 	.word	0x00028c80
        /*0ae8*/ 	.short	0x0100
        /*0aea*/ 	.byte	0x06
	.zero		1


	//   ....[12]....
        /*0aec*/ 	.word	0x00000620
        /*0af0*/ 	.word	0x000000ff
        /*0af4*/ 	.word	0x00028c78
        /*0af8*/ 	.short	0x0100
        /*0afa*/ 	.byte	0x06
	.zero		1


	//   ....[13]....
        /*0afc*/ 	.word	0x00000630
        /*0b00*/ 	.word	0x000000ff
        /*0b04*/ 	.word	0x00028c88
        /*0b08*/ 	.short	0x0100
        /*0b0a*/ 	.byte	0x06
	.zero		1


	//   ....[14]....
        /*0b0c*/ 	.word	0x00000760
        /*0b10*/ 	.word	0x000000ff
        /*0b14*/ 	.word	0x00028c90
        /*0b18*/ 	.short	0x0100
        /*0b1a*/ 	.byte	0x08
	.zero		1


	//   ....[15]....
        /*0b1c*/ 	.word	0x00000770
        /*0b20*/ 	.word	0x000000ff
        /*0b24*/ 	.word	0x00028ca0
        /*0b28*/ 	.short	0x0100
        /*0b2a*/ 	.byte	0x08
	.zero		1


	//   ....[16]....
        /*0b2c*/ 	.word	0x00000780
        /*0b30*/ 	.word	0x000000ff
        /*0b34*/ 	.word	0x00028c98
        /*0b38*/ 	.short	0x0100
        /*0b3a*/ 	.byte	0x08
	.zero		1


	//   ....[17]....
        /*0b3c*/ 	.word	0x00000790
        /*0b40*/ 	.word	0x000000ff
        /*0b44*/ 	.word	0x00028ca8
        /*0b48*/ 	.short	0x0100
        /*0b4a*/ 	.byte	0x08
	.zero		1


	//   ....[18]....
        /*0b4c*/ 	.word	0x000008c0
        /*0b50*/ 	.word	0x000000ff
        /*0b54*/ 	.word	0x00028cb0
        /*0b58*/ 	.short	0x0100
        /*0b5a*/ 	.byte	0x08
	.zero		1


	//   ....[19]....
        /*0b5c*/ 	.word	0x000008d0
        /*0b60*/ 	.word	0x000000ff
        /*0b64*/ 	.word	0x00028cc0
        /*0b68*/ 	.short	0x0100
        /*0b6a*/ 	.byte	0x08
	.zero		1


	//   ....[20]....
        /*0b6c*/ 	.word	0x000008e0
        /*0b70*/ 	.word	0x000000ff
        /*0b74*/ 	.word	0x00028cb8
        /*0b78*/ 	.short	0x0100
        /*0b7a*/ 	.byte	0x08
	.zero		1


	//   ....[21]....
        /*0b7c*/ 	.word	0x000008f0
        /*0b80*/ 	.word	0x000000ff
        /*0b84*/ 	.word	0x00028cc8
        /*0b88*/ 	.short	0x0100
        /*0b8a*/ 	.byte	0x08
	.zero		1


	//   ....[22]....
        /*0b8c*/ 	.word	0x00002d10
        /*0b90*/ 	.word	0x00000049
        /*0b94*/ 	.word	0x00028c90
        /*0b98*/ 	.short	0x010a
        /*0b9a*/ 	.byte	0x3f
	.zero		1


	//   ....[23]....
        /*0b9c*/ 	.word	0x00003780
        /*0ba0*/ 	.word	0x00000049
        /*0ba4*/ 	.word	0x00028c90
        /*0ba8*/ 	.short	0x010a
        /*0baa*/ 	.byte	0x3f
	.zero		1


	//   ....[24]....
        /*0bac*/ 	.word	0x00004090
        /*0bb0*/ 	.word	0x00000049
        /*0bb4*/ 	.word	0x00028c90
        /*0bb8*/ 	.short	0x010a
        /*0bba*/ 	.byte	0x3f
	.zero		1


	//   ....[25]....
        /*0bbc*/ 	.word	0x00004290
        /*0bc0*/ 	.word	0x00000004
        /*0bc4*/ 	.word	0x00000000
        /*0bc8*/ 	.short	0x0101
        /*0bca*/ 	.byte	0x3f
	.zero		1


	//   ....[26]....
        /*0bcc*/ 	.word	0x000042d0
        /*0bd0*/ 	.word	0x00000049
        /*0bd4*/ 	.word	0x00028cb0
        /*0bd8*/ 	.short	0x010a
        /*0bda*/ 	.byte	0x3f
	.zero		1


	//   ....[27]....
        /*0bdc*/ 	.word	0x00004930
        /*0be0*/ 	.word	0x00000049
        /*0be4*/ 	.word	0x00000000
        /*0be8*/ 	.short	0x0101
        /*0bea*/ 	.byte	0x3f
	.zero		1


	//   ....[28]....
        /*0bec*/ 	.word	0x00005190
        /*0bf0*/ 	.word	0x00000005
        /*0bf4*/ 	.word	0x00028c50
        /*0bf8*/ 	.short	0x010a
        /*0bfa*/ 	.byte	0x3f
	.zero		1


	//   ....[29]....
        /*0bfc*/ 	.word	0x00005550
        /*0c00*/ 	.word	0x00000005
        /*0c04*/ 	.word	0x00000000
        /*0c08*/ 	.short	0x0101
        /*0c0a*/ 	.byte	0x3f
	.zero		1


	//   ....[30]....
        /*0c0c*/ 	.word	0x00005ec0
        /*0c10*/ 	.word	0x00000004
        /*0c14*/ 	.word	0x00028c50
        /*0c18*/ 	.short	0x010a
        /*0c1a*/ 	.byte	0x3f
	.zero		1


	//   ....[31]....
        /*0c1c*/ 	.word	0x00005f10
        /*0c20*/ 	.word	0x00000004
        /*0c24*/ 	.word	0x00028c50
        /*0c28*/ 	.short	0x010a
        /*0c2a*/ 	.byte	0x3f
	.zero		1


	//   ....[32]....
        /*0c2c*/ 	.word	0x00006260
        /*0c30*/ 	.word	0x00000004
        /*0c34*/ 	.word	0x00000000
        /*0c38*/ 	.short	0x0101
        /*0c3a*/ 	.byte	0x3f
	.zero		1


	//   ....[33]....
        /*0c3c*/ 	.word	0x00007450
        /*0c40*/ 	.word	0x00000002
        /*0c44*/ 	.word	0x00028c00
        /*0c48*/ 	.short	0x010a
        /*0c4a*/ 	.byte	0x3f
	.zero		1


	//   ....[34]....
        /*0c4c*/ 	.word	0x000074a0
        /*0c50*/ 	.word	0x00000002
        /*0c54*/ 	.word	0x00028c00
        /*0c58*/ 	.short	0x010a
        /*0c5a*/ 	.byte	0x3f
	.zero		1


	//   ....[35]....
        /*0c5c*/ 	.word	0x00007a80
        /*0c60*/ 	.word	0x00000002
        /*0c64*/ 	.word	0x00028c00
        /*0c68*/ 	.short	0x010a
        /*0c6a*/ 	.byte	0x3f
	.zero		1


	//   ....[36]....
        /*0c6c*/ 	.word	0x000089c0
        /*0c70*/ 	.word	0x00000002
        /*0c74*/ 	.word	0x00028c00
        /*0c78*/ 	.short	0x010a
        /*0c7a*/ 	.byte	0x3f
	.zero		1


	//   ....[37]....
        /*0c7c*/ 	.word	0x00009800
        /*0c80*/ 	.word	0x0000000c
        /*0c84*/ 	.word	0x00028c30
        /*0c88*/ 	.short	0x010a
        /*0c8a*/ 	.byte	0x3f
	.zero		1


	//   ....[38]....
        /*0c8c*/ 	.word	0x000098b0
        /*0c90*/ 	.word	0x0000000c
        /*0c94*/ 	.word	0x00028c30
        /*0c98*/ 	.short	0x010a
        /*0c9a*/ 	.byte	0x3f
	.zero		1


	//   ....[39]....
        /*0c9c*/ 	.word	0x0000a9c0
        /*0ca0*/ 	.word	0x00000003
        /*0ca4*/ 	.word	0x00000000
        /*0ca8*/ 	.short	0x0101
        /*0caa*/ 	.byte	0x3f
	.zero		1


	//   ....[40]....
        /*0cac*/ 	.word	0x0000ad70
        /*0cb0*/ 	.word	0x0000000c
        /*0cb4*/ 	.word	0x00028c50
        /*0cb8*/ 	.short	0x010a
        /*0cba*/ 	.byte	0x3f
	.zero		1


	//   ....[41]....
        /*0cbc*/ 	.word	0x0000ae10
        /*0cc0*/ 	.word	0x0000000c
        /*0cc4*/ 	.word	0x00028c50
        /*0cc8*/ 	.short	0x010a
        /*0cca*/ 	.byte	0x3f
	.zero		1


	//   ....[42]....
        /*0ccc*/ 	.word	0x0000b0e0
        /*0cd0*/ 	.word	0x0000000c
        /*0cd4*/ 	.word	0x00000000
        /*0cd8*/ 	.short	0x0101
        /*0cda*/ 	.byte	0x3f
	.zero		1


	//   ....[43]....
        /*0cdc*/ 	.word	0x0000b200
        /*0ce0*/ 	.word	0x000000da
        /*0ce4*/ 	.word	0x00028c30
        /*0ce8*/ 	.short	0x010a
        /*0cea*/ 	.byte	0x3f
	.zero		1


	//   ....[44]....
        /*0cec*/ 	.word	0x0000b2b0
        /*0cf0*/ 	.word	0x000000da
        /*0cf4*/ 	.word	0x00028c30
        /*0cf8*/ 	.short	0x010a
        /*0cfa*/ 	.byte	0x3f
	.zero		1


	//   ....[45]....
        /*0cfc*/ 	.word	0x0000bca0
        /*0d00*/ 	.word	0x000000a7
        /*0d04*/ 	.word	0x00000000
        /*0d08*/ 	.short	0x0101
        /*0d0a*/ 	.byte	0x3f
	.zero		1


	//   ....[46]....
        /*0d0c*/ 	.word	0x0000cc00
        /*0d10*/ 	.word	0x000000da
        /*0d14*/ 	.word	0x00028c50
        /*0d18*/ 	.short	0x010a
        /*0d1a*/ 	.byte	0x3f
	.zero		1


	//   ....[47]....
        /*0d1c*/ 	.word	0x0000cc50
        /*0d20*/ 	.word	0x000000da
        /*0d24*/ 	.word	0x00028c50
        /*0d28*/ 	.short	0x010a
        /*0d2a*/ 	.byte	0x3f
	.zero		1


	//   ....[48]....
        /*0d2c*/ 	.word	0x0000cf40
        /*0d30*/ 	.word	0x000000da
        /*0d34*/ 	.word	0x00000000
        /*0d38*/ 	.short	0x0101
        /*0d3a*/ 	.byte	0x3f
	.zero		1


	//   ....[49]....
        /*0d3c*/ 	.word	0x0000f780
        /*0d40*/ 	.word	0x00000004
        /*0d44*/ 	.word	0x00000000
        /*0d48*/ 	.short	0x0101
        /*0d4a*/ 	.byte	0x3f
	.zero		1


	//   ....[50]....
        /*0d4c*/ 	.word	0x00010340
        /*0d50*/ 	.word	0x00000004
        /*0d54*/ 	.word	0x00000000
        /*0d58*/ 	.short	0x0101
        /*0d5a*/ 	.byte	0x3f
	.zero		1


	//   ....[51]....
        /*0d5c*/ 	.word	0x00013bc0
        /*0d60*/ 	.word	0x00000012
        /*0d64*/ 	.word	0x00028c20
        /*0d68*/ 	.short	0x010a
        /*0d6a*/ 	.byte	0x3f
	.zero		1


	//   ....[52]....
        /*0d6c*/ 	.word	0x00013c90
        /*0d70*/ 	.word	0x00000005
        /*0d74*/ 	.word	0x00028ca0
        /*0d78*/ 	.short	0x010a
        /*0d7a*/ 	.byte	0x3f
	.zero		1


	//   ....[53]....
        /*0d7c*/ 	.word	0x00013ed0
        /*0d80*/ 	.word	0x00000005
        /*0d84*/ 	.word	0x00028cc0
        /*0d88*/ 	.short	0x010a
        /*0d8a*/ 	.byte	0x3f
	.zero		1


	//   ....[54]....
        /*0d8c*/ 	.word	0x00014930
        /*0d90*/ 	.word	0x00000005
        /*0d94*/ 	.word	0x00028ca0
        /*0d98*/ 	.short	0x010a
        /*0d9a*/ 	.byte	0x3f
	.zero		1


	//   ....[55]....
        /*0d9c*/ 	.word	0x00014b60
        /*0da0*/ 	.word	0x00000005
        /*0da4*/ 	.word	0x00028cc0
        /*0da8*/ 	.short	0x010a
        /*0daa*/ 	.byte	0x3f
	.zero		1


	//   ....[56]....
        /*0dac*/ 	.word	0x00016080
        /*0db0*/ 	.word	0x00000000
        /*0db4*/ 	.word	0x00028c40
        /*0db8*/ 	.short	0x010a
        /*0dba*/ 	.byte	0x3f
	.zero		1


	//   ....[57]....
        /*0dbc*/ 	.word	0x00016b80
        /*0dc0*/ 	.word	0x00000012
        /*0dc4*/ 	.word	0x00028c00
        /*0dc8*/ 	.short	0x0107
        /*0dca*/ 	.byte	0x3f
	.zero		1


	//   ....[58]....
        /*0dcc*/ 	.word	0x00016c70
        /*0dd0*/ 	.word	0x00000012
        /*0dd4*/ 	.word	0x00028c00
        /*0dd8*/ 	.short	0x0101
        /*0dda*/ 	.byte	0x3f
	.zero		1


	//   ....[59]....
        /*0ddc*/ 	.word	0x00016c90
        /*0de0*/ 	.word	0x00000012
        /*0de4*/ 	.word	0x00028c20
        /*0de8*/ 	.short	0x010a
        /*0dea*/ 	.byte	0x3f
	.zero		1


	//   ....[60]....
        /*0dec*/ 	.word	0x00016d70
        /*0df0*/ 	.word	0x00000000
        /*0df4*/ 	.word	0x00028c60
        /*0df8*/ 	.short	0x010a
        /*0dfa*/ 	.byte	0x3f
	.zero		1


	//   ....[61]....
        /*0dfc*/ 	.word	0x000179e0
        /*0e00*/ 	.word	0x00000002
        /*0e04*/ 	.word	0x00028c40
        /*0e08*/ 	.short	0x010a
        /*0e0a*/ 	.byte	0x3f
	.zero		1


	//   ....[62]....
        /*0e0c*/ 	.word	0x00017c30
        /*0e10*/ 	.word	0x00000002
        /*0e14*/ 	.word	0x00028c60
        /*0e18*/ 	.short	0x010a
        /*0e1a*/ 	.byte	0x3f
	.zero		1


	//   ....[63]....
        /*0e1c*/ 	.word	0x000187e0
        /*0e20*/ 	.word	0x00000002
        /*0e24*/ 	.word	0x00028c40
        /*0e28*/ 	.short	0x010a
        /*0e2a*/ 	.byte	0x3f
	.zero		1


	//   ....[64]....
        /*0e2c*/ 	.word	0x00018a30
        /*0e30*/ 	.word	0x00000002
        /*0e34*/ 	.word	0x00028c60
        /*0e38*/ 	.short	0x010a
        /*0e3a*/ 	.byte	0x3f
	.zero		1


	//   ....[65]....
        /*0e3c*/ 	.word	0x00019570
        /*0e40*/ 	.word	0x00000003
        /*0e44*/ 	.word	0x00028c40
        /*0e48*/ 	.short	0x010a
        /*0e4a*/ 	.byte	0x3f
	.zero		1


	//   ....[66]....
        /*0e4c*/ 	.word	0x000197c0
        /*0e50*/ 	.word	0x00000003
        /*0e54*/ 	.word	0x00028c60
        /*0e58*/ 	.short	0x010a
        /*0e5a*/ 	.byte	0x3f
	.zero		1


	//   ....[67]....
        /*0e5c*/ 	.word	0x0001b0f0
        /*0e60*/ 	.word	0x00000000
        /*0e64*/ 	.word	0x00028c20
        /*0e68*/ 	.short	0x010a
        /*0e6a*/ 	.byte	0x3f
	.zero		1


	//   ....[68]....
        /*0e6c*/ 	.word	0x0001b2d0
        /*0e70*/ 	.word	0x00000006
        /*0e74*/ 	.word	0x00000000
        /*0e78*/ 	.short	0x010a
        /*0e7a*/ 	.byte	0x3f
	.zero		1


	//   ....[69]....
        /*0e7c*/ 	.word	0x0001b300
        /*0e80*/ 	.word	0x00000007
        /*0e84*/ 	.word	0x00000000
        /*0e88*/ 	.short	0x010a
        /*0e8a*/ 	.byte	0x3f
	.zero		1


	//   ....[70]....
        /*0e8c*/ 	.word	0x0001b360
        /*0e90*/ 	.word	0x00000004
        /*0e94*/ 	.word	0x00000000
        /*0e98*/ 	.short	0x010a
        /*0e9a*/ 	.byte	0x3f
	.zero		1


	//   ....[71]....
        /*0e9c*/ 	.word	0x0001b390
        /*0ea0*/ 	.word	0x00000003
        /*0ea4*/ 	.word	0x00000000
        /*0ea8*/ 	.short	0x010a
        /*0eaa*/ 	.byte	0x3f
	.zero		1


	//   ....[72]....
        /*0eac*/ 	.word	0x0001b3f0
        /*0eb0*/ 	.word	0x00000049
        /*0eb4*/ 	.word	0x00028c90
        /*0eb8*/ 	.short	0x010a
        /*0eba*/ 	.byte	0x3f
	.zero		1


	//   ....[73]....
        /*0ebc*/ 	.word	0x0001b440
        /*0ec0*/ 	.word	0x00000049
        /*0ec4*/ 	.word	0x00028c90
        /*0ec8*/ 	.short	0x010a
        /*0eca*/ 	.byte	0x3f
	.zero		1


	//   ....[74]....
        /*0ecc*/ 	.word	0x0001b490
        /*0ed0*/ 	.word	0x00000049
        /*0ed4*/ 	.word	0x00028c90
        /*0ed8*/ 	.short	0x010a
        /*0eda*/ 	.byte	0x3f
	.zero		1


	//   ....[75]....
        /*0edc*/ 	.word	0x0001b4e0
        /*0ee0*/ 	.word	0x00000049
        /*0ee4*/ 	.word	0x00028cb0
        /*0ee8*/ 	.short	0x010a
        /*0eea*/ 	.byte	0x3f
	.zero		1


	//   ....[76]....
        /*0eec*/ 	.word	0x0001b530
        /*0ef0*/ 	.word	0x00000005
        /*0ef4*/ 	.word	0x00028c50
        /*0ef8*/ 	.short	0x010a
        /*0efa*/ 	.byte	0x3f
	.zero		1


	//   ....[77]....
        /*0efc*/ 	.word	0x0001b580
        /*0f00*/ 	.word	0x00000004
        /*0f04*/ 	.word	0x00028c50
        /*0f08*/ 	.short	0x010a
        /*0f0a*/ 	.byte	0x3f
	.zero		1


	//   ....[78]....
        /*0f0c*/ 	.word	0x0001b7a0
        /*0f10*/ 	.word	0x00000002
        /*0f14*/ 	.word	0x00028c00
        /*0f18*/ 	.short	0x010a
        /*0f1a*/ 	.byte	0x3f
	.zero		1


	//   ....[79]....
        /*0f1c*/ 	.word	0x0001b9d0
        /*0f20*/ 	.word	0x00000002
        /*0f24*/ 	.word	0x00028c00
        /*0f28*/ 	.short	0x010a
        /*0f2a*/ 	.byte	0x3f
	.zero		1


	//   ....[80]....
        /*0f2c*/ 	.word	0x0001ba20
        /*0f30*/ 	.word	0x0000000c
        /*0f34*/ 	.word	0x00028c30
        /*0f38*/ 	.short	0x010a
        /*0f3a*/ 	.byte	0x3f
	.zero		1


	//   ....[81]....
        /*0f3c*/ 	.word	0x0001ba70
        /*0f40*/ 	.word	0x0000000c
        /*0f44*/ 	.word	0x00028c50
        /*0f48*/ 	.short	0x010a
        /*0f4a*/ 	.byte	0x3f
	.zero		1


	//   ....[82]....
        /*0f4c*/ 	.word	0x0001bac0
        /*0f50*/ 	.word	0x000000da
        /*0f54*/ 	.word	0x00028c30
        /*0f58*/ 	.short	0x010a
        /*0f5a*/ 	.byte	0x3f
	.zero		1


	//   ....[83]....
        /*0f5c*/ 	.word	0x0001bb10
        /*0f60*/ 	.word	0x000000da
        /*0f64*/ 	.word	0x00028c50
        /*0f68*/ 	.short	0x010a
        /*0f6a*/ 	.byte	0x3f
	.zero		1


	//   ....[84]....
        /*0f6c*/ 	.word	0x0001bcb0
        /*0f70*/ 	.word	0x00000012
        /*0f74*/ 	.word	0x00028c20
        /*0f78*/ 	.short	0x010a
        /*0f7a*/ 	.byte	0x3f
	.zero		1


	//   ....[85]....
        /*0f7c*/ 	.word	0x0001bd00
        /*0f80*/ 	.word	0x00000005
        /*0f84*/ 	.word	0x00028ca0
        /*0f88*/ 	.short	0x010a
        /*0f8a*/ 	.byte	0x3f
	.zero		1


	//   ....[86]....
        /*0f8c*/ 	.word	0x0001bd50
        /*0f90*/ 	.word	0x00000005
        /*0f94*/ 	.word	0x00028cc0
        /*0f98*/ 	.short	0x010a
        /*0f9a*/ 	.byte	0x3f
	.zero		1


	//   ....[87]....
        /*0f9c*/ 	.word	0x0001bda0
        /*0fa0*/ 	.word	0x00000005
        /*0fa4*/ 	.word	0x00028ca0
        /*0fa8*/ 	.short	0x010a
        /*0faa*/ 	.byte	0x3f
	.zero		1


	//   ....[88]....
        /*0fac*/ 	.word	0x0001bdf0
        /*0fb0*/ 	.word	0x00000005
        /*0fb4*/ 	.word	0x00028cc0
        /*0fb8*/ 	.short	0x010a
        /*0fba*/ 	.byte	0x3f
	.zero		1


	//   ....[89]....
        /*0fbc*/ 	.word	0x0001bf90
        /*0fc0*/ 	.word	0x00000000
        /*0fc4*/ 	.word	0x00028c40
        /*0fc8*/ 	.short	0x010a
        /*0fca*/ 	.byte	0x3f
	.zero		1


	//   ....[90]....
        /*0fcc*/ 	.word	0x0001c510
        /*0fd0*/ 	.word	0x00000012
        /*0fd4*/ 	.word	0x00028c20
        /*0fd8*/ 	.short	0x010a
        /*0fda*/ 	.byte	0x3f
	.zero		1


	//   ....[91]....
        /*0fdc*/ 	.word	0x0001c560
        /*0fe0*/ 	.word	0x00000000
        /*0fe4*/ 	.word	0x00028c60
        /*0fe8*/ 	.short	0x010a
        /*0fea*/ 	.byte	0x3f
	.zero		1


	//   ....[92]....
        /*0fec*/ 	.word	0x0001c5b0
        /*0ff0*/ 	.word	0x00000002
        /*0ff4*/ 	.word	0x00028c40
        /*0ff8*/ 	.short	0x010a
        /*0ffa*/ 	.byte	0x3f
	.zero		1


	//   ....[93]....
        /*0ffc*/ 	.word	0x0001c600
        /*1000*/ 	.word	0x00000002
        /*1004*/ 	.word	0x00028c60
        /*1008*/ 	.short	0x010a
        /*100a*/ 	.byte	0x3f
	.zero		1


	//   ....[94]....
        /*100c*/ 	.word	0x0001c650
        /*1010*/ 	.word	0x00000002
        /*1014*/ 	.word	0x00028c40
        /*1018*/ 	.short	0x010a
        /*101a*/ 	.byte	0x3f
	.zero		1


	//   ....[95]....
        /*101c*/ 	.word	0x0001c6a0
        /*1020*/ 	.word	0x00000002
        /*1024*/ 	.word	0x00028c60
        /*1028*/ 	.short	0x010a
        /*102a*/ 	.byte	0x3f
	.zero		1


	//   ....[96]....
        /*102c*/ 	.word	0x0001c6f0
        /*1030*/ 	.word	0x00000003
        /*1034*/ 	.word	0x00028c40
        /*1038*/ 	.short	0x010a
        /*103a*/ 	.byte	0x3f
	.zero		1


	//   ....[97]....
        /*103c*/ 	.word	0x0001c740
        /*1040*/ 	.word	0x00000003
        /*1044*/ 	.word	0x00028c60
        /*1048*/ 	.short	0x010a
        /*104a*/ 	.byte	0x3f
	.zero		1


	//   ....[98]....
        /*104c*/ 	.word	0x0001d280
        /*1050*/ 	.word	0x00000000
        /*1054*/ 	.word	0x00028c20
        /*1058*/ 	.short	0x010a
        /*105a*/ 	.byte	0x3f
	.zero		1


	//   ....[99]....
        /*105c*/ 	.word	0x0001d420
        /*1060*/ 	.word	0x00000006
        /*1064*/ 	.word	0x00000000
        /*1068*/ 	.short	0x010a
        /*106a*/ 	.byte	0x3f
	.zero		1


	//   ....[100]....
        /*106c*/ 	.word	0x0001d470
        /*1070*/ 	.word	0x00000007
        /*1074*/ 	.word	0x00000000
        /*1078*/ 	.short	0x010a
        /*107a*/ 	.byte	0x3f
	.zero		1


	//   ....[101]....
        /*107c*/ 	.word	0x0001d4c0
        /*1080*/ 	.word	0x00000004
        /*1084*/ 	.word	0x00000000
        /*1088*/ 	.short	0x010a
        /*108a*/ 	.byte	0x3f
	.zero		1


	//----- nvinfo : EIATTR_NUM_MBARRIERS
	.align		4
.L_687:
        /*108c*/ 	.byte	0x03, 0x38
        /*108e*/ 	.short	0x0016


	//----- nvinfo : EIATTR_EXIT_INSTR_OFFSETS
	.align		4
        /*1090*/ 	.byte	0x04, 0x1c
        /*1092*/ 	.short	(.L_689 - .L_688)


	//   ....[0]....
.L_688:
        /*1094*/ 	.word	0x0001b3e0


	//----- nvinfo : EIATTR_MAX_THREADS
	.align		4
.L_689:
        /*1098*/ 	.byte	0x04, 0x05
        /*109a*/ 	.short	(.L_691 - .L_690)
.L_690:
        /*109c*/ 	.word	0x00000180
        /*10a0*/ 	.word	0x00000001
        /*10a4*/ 	.word	0x00000001


	//----- nvinfo : EIATTR_CRS_STACK_SIZE
	.align		4
.L_691:
        /*10a8*/ 	.byte	0x04, 0x1e
        /*10aa*/ 	.short	(.L_693 - .L_692)
.L_692:
        /*10ac*/ 	.word	0x00000000


	//----- nvinfo : EIATTR_CBANK_PARAM_SIZE
	.align		4
.L_693:
        /*10b0*/ 	.byte	0x03, 0x19
        /*10b2*/ 	.short	0x0af0


	//----- nvinfo : EIATTR_PARAM_CBANK
	.align		4
        /*10b4*/ 	.byte	0x04, 0x0a
        /*10b6*/ 	.short	(.L_695 - .L_694)
	.align		4
.L_694:
        /*10b8*/ 	.word	index@(.nv.constant0._ZN7cutlass13device_kernelIN5flash11enable_sm90INS1_16FlashAttnFwdSm90INS1_25CollectiveMainloopFwdSm90ILi2EN4cute5tupleIJNS5_1CILi1EEES8_S8_EEENS6_IJNS7_ILi64EEESA_SA_EEELi512ENS_10bfloat16_tEfNS_4arch4Sm90ELb0ELb0ELb1ELb1ELb0ELb1ELb0ELb0ELb0ELb1ELb1ELb0EEENS1_21CollectiveEpilogueFwdINS6_IJSA_NS7_ILi512EEESA_EEES9_SC_SE_Li256ELb1ELb1ELb1ELb0EEENS1_36VarlenDynamicPersistentTileSchedulerILi64ELi64ELi256ELi128ELb1ELb1ELb1ELb0ELb1ELb1EEEEEEEEEvNT_6ParamsE)
        /*10bc*/ 	.short	0x0210
        /*10be*/ 	.short	0x0af0


	//----- nvinfo : EIATTR_SW_WAR
	.align		4
.L_695:
        /*10c0*/ 	.byte	0x04, 0x36
        /*10c2*/ 	.short	(.L_697 - .L_696)
.L_696:
        /*10c4*/ 	.word	0x00000008
.L_697:


//--------------------- .nv.info._ZN7cutlass13device_kernelIN5flash11enable_sm90INS1_16FlashAttnFwdSm90INS1_25CollectiveMainloopFwdSm90ILi2EN4cute5tupleIJNS5_1CILi1EEES8_S8_EEENS6_IJNS7_ILi64EEESA_SA_EEELi512ENS_10bfloat16_tEfNS_4arch4Sm90ELb0ELb0ELb1ELb1ELb0ELb0ELb1ELb0ELb0ELb1ELb1ELb0EEENS1_21CollectiveEpilogueFwdINS6_IJSA_NS7_ILi512EEESA_EEES9_SC_SE_Li256ELb1ELb1ELb1ELb0EEENS1_36VarlenDynamicPersistentTileSchedulerILi64ELi64ELi256ELi128ELb1ELb1ELb1ELb0ELb1ELb1EEEEEEEEEvNT_6ParamsE --------------------------
	.section	.nv.info._ZN7cutlass13device_kernelIN5flash11enable_sm90INS1_16FlashAttnFwdSm90INS1_25CollectiveMainloopFwdSm90ILi2EN4cute5tupleIJNS5_1CILi1EEES8_S8_EEENS6_IJNS7_ILi64EEESA_SA_EEELi512ENS_10bfloat16_tEfNS_4arch4Sm90ELb0ELb0ELb1ELb1ELb0ELb0ELb1ELb0ELb0ELb1ELb1ELb0EEENS1_21CollectiveEpilogueFwdINS6_IJSA_NS7_ILi512EEESA_EEES9_SC_SE_Li256ELb1ELb1ELb1ELb0EEENS1_36VarlenDynamicPersistentTileSchedulerILi64ELi64ELi256ELi128ELb1ELb1ELb1ELb0ELb1ELb1EEEEEEEEEvNT_6ParamsE,"",@"SHT_CUDA_INFO"
	.sectionflags	@""
	.align	4


	//----- nvinfo : EIATTR_CUDA_API_VERSION
	.align		4
        /*0000*/ 	.byte	0x04, 0x37
        /*0002*/ 	.short	(.L_699 - .L_698)
.L_698:
        /*0004*/ 	.word	0x00000082


	//----- nvinfo : EIATTR_KPARAM_INFO
	.align		4
.L_699:
        /*0008*/ 	.byte	0x04, 0x17
        /*000a*/ 	.short	(.L_701 - .L_700)
.L_700:
        /*000c*/ 	.word	0x00000000
        /*0010*/ 	.short	0x0000
        /*0012*/ 	.short	0x0070
        /*0014*/ 	.byte	0x00, 0xf0, 0x01, 0x2e


	//----- nvinfo : EIATTR_SPARSE_MMA_MASK
	.align		4
.L_701:
        /*0018*/ 	.byte	0x03, 0x50
        /*001a*/ 	.short	0x0000


	//----- nvinfo : EIATTR_MAXREG_COUNT
	.align		4
        /*001c*/ 	.byte	0x03, 0x1b
        /*001e*/ 	.short	0x00a8


	//----- nvinfo : EIATTR_NUM_BARRIERS
	.align		4
        /*0020*/ 	.byte	0x02, 0x4c
        /*0022*/ 	.byte	0x10
	.zero		1


	//----- nvinfo : EIATTR_EXTERNS
	.align		4
        /*0024*/ 	.byte	0x04, 0x0f
        /*0026*/ 	.short	(.L_703 - .L_702)


	//   ....[0]....
	.align		4
.L_702:
        /*0028*/ 	.word	index@(__assertfail)


	//----- nvinfo : EIATTR_ANNOTATIONS
	.align		4
.L_703:
        /*002c*/ 	.byte	0x04, 0x55
        /*002e*/ 	.short	(.L_705 - .L_704)


	//   ....[0]....
.L_704:
        /* <DEDUP_REMOVED lines=88> */


	//----- nvinfo : EIATTR_MERCURY_ISA_VERSION
	.align		4
.L_705:
        /*0598*/ 	.byte	0x03, 0x5f
        /*059a*/ 	.short	0x0101


	//----- nvinfo : EIATTR_UNUSED_LOAD_BYTE_OFFSET
	.align		4
        /*059c*/ 	.byte	0x04, 0x44
        /*059e*/ 	.short	(.L_707 - .L_706)


	//   ....[0]....
.L_706:
        /*05a0*/ 	.word	0x00000a00
        /*05a4*/ 	.word	0x0000fff0


	//   ....[1]....
        /*05a8*/ 	.word	0x0000a050
        /*05ac*/ 	.word	0x0000fff0


	//----- nvinfo : EIATTR_INT_WARP_WIDE_INSTR_OFFSETS
	.align		4
.L_707:
        /*05b0*/ 	.byte	0x04, 0x31
        /*05b2*/ 	.short	(.L_709 - .L_708)


	//   ....[0]....
.L_708:
        /*05b4*/ 	.word	0x00000130


	//   ....[1]....
        /*05b8*/ 	.word	0x00000170


	//   ....[2]....
        /*05bc*/ 	.word	0x000001e0


	//   ....[3]....
        /*05c0*/ 	.word	0x00000250


	//   ....[4]....
        /*05c4*/ 	.word	0x0000ff30


	//   ....[5]....
        /*05c8*/ 	.word	0x0000ff90


	//   ....[6]....
        /*05cc*/ 	.word	0x00015920


	//   ....[7]....
        /*05d0*/ 	.word	0x000159b0


	//----- nvinfo : EIATTR_COOP_GROUP_MASK_REGIDS
	.align		4
.L_709:
        /*05d4*/ 	.byte	0x04, 0x29
        /*05d6*/ 	.short	(.L_711 - .L_710)


	//   ....[0]....
.L_710:
        /*05d8*/ 	.word	0xffffffff


	//   ....[1]....
        /*05dc*/ 	.word	0xffffffff


	//   ....[2]....
        /*05e0*/ 	.word	0xffffffff


	//   ....[3]....
        /*05e4*/ 	.word	0xffffffff


	//   ....[4]....
        /*05e8*/ 	.word	0xffffffff


	//   ....[5]....
        /*05ec*/ 	.word	0xffffffff


	//   ....[6]....
        /*05f0*/ 	.word	0xffffffff


	//   ....[7]....
        /*05f4*/ 	.word	0xffffffff


	//   ....[8]....
        /*05f8*/ 	.word	0xffffffff


	//   ....[9]....
        /*05fc*/ 	.word	0xffffffff


	//   ....[10]....
        /*0600*/ 	.word	0xffffffff


	//   ....[11]....
        /*0604*/ 	.word	0xffffffff


	//   ....[12]....
        /*0608*/ 	.word	0xffffffff


	//   ....[13]....
        /*060c*/ 	.word	0xffffffff


	//   ....[14]....
        /*0610*/ 	.word	0xffffffff


	//   ....[15]....
        /*0614*/ 	.word	0xffffffff


	//   ....[16]....
        /*0618*/ 	.word	0xffffffff


	//   ....[17]....
        /*061c*/ 	.word	0xffffffff


	//   ....[18]....
        /*0620*/ 	.word	0xffffffff


	//   ....[19]....
        /*0624*/ 	.word	0xffffffff


	//   ....[20]....
        /*0628*/ 	.word	0xffffffff


	//   ....[21]....
        /*062c*/ 	.word	0xffffffff


	//   ....[22]....
        /*0630*/ 	.word	0xffffffff


	//   ....[23]....
        /*0634*/ 	.word	0xffffffff


	//   ....[24]....
        /*0638*/ 	.word	0xffffffff


	//   ....[25]....
        /*063c*/ 	.word	0xffffffff


	//   ....[26]....
        /*0640*/ 	.word	0xffffffff


	//   ....[27]....
        /*0644*/ 	.word	0xffffffff


	//   ....[28]....
        /*0648*/ 	.word	0xffffffff


	//   ....[29]....
        /*064c*/ 	.word	0xffffffff


	//   ....[30]....
        /*0650*/ 	.word	0xffffffff


	//   ....[31]....
        /*0654*/ 	.word	0xffffffff


	//   ....[32]....
        /*0658*/ 	.word	0xffffffff


	//   ....[33]....
        /*065c*/ 	.word	0xffffffff


	//   ....[34]....
        /*0660*/ 	.word	0xffffffff


	//   ....[35]....
        /*0664*/ 	.word	0xffffffff


	//   ....[36]....
        /*0668*/ 	.word	0xffffffff


	//   ....[37]....
        /*066c*/ 	.word	0xffffffff


	//   ....[38]....
        /*0670*/ 	.word	0xffffffff


	//   ....[39]....
        /*0674*/ 	.word	0xffffffff


	//   ....[40]....
        /*0678*/ 	.word	0xffffffff


	//   ....[41]....
        /*067c*/ 	.word	0xffffffff


	//   ....[42]....
        /*0680*/ 	.word	0xffffffff


	//   ....[43]....
        /*0684*/ 	.word	0xffffffff


	//   ....[44]....
        /*0688*/ 	.word	0xffffffff


	//   ....[45]....
        /*068c*/ 	.word	0xffffffff


	//   ....[46]....
        /*0690*/ 	.word	0xffffffff


	//   ....[47]....
        /*0694*/ 	.word	0xffffffff


	//   ....[48]....
        /*0698*/ 	.word	0xffffffff


	//   ....[49]....
        /*069c*/ 	.word	0xffffffff


	//   ....[50]....
        /*06a0*/ 	.word	0xffffffff


	//   ....[51]....
        /*06a4*/ 	.word	0xffffffff


	//   ....[52]....
        /*06a8*/ 	.word	0xffffffff


	//   ....[53]....
        /*06ac*/ 	.word	0xffffffff


	//   ....[54]....
        /*06b0*/ 	.word	0xffffffff


	//   ....[55]....
        /*06b4*/ 	.word	0xffffffff


	//   ....[56]....
        /*06b8*/ 	.word	0xffffffff


	//   ....[57]....
        /*06bc*/ 	.word	0xffffffff


	//   ....[58]....
        /*06c0*/ 	.word	0xffffffff


	//   ....[59]....
        /*06c4*/ 	.word	0xffffffff


	//   ....[60]....
        /*06c8*/ 	.word	0xffffffff


	//   ....[61]....
        /*06cc*/ 	.word	0xffffffff


	//   ....[62]....
        /*06d0*/ 	.word	0xffffffff


	//   ....[63]....
        /*06d4*/ 	.word	0xffffffff


	//   ....[64]....
        /*06d8*/ 	.word	0xffffffff


	//   ....[65]....
        /*06dc*/ 	.word	0xffffffff


	//   ....[66]....
        /*06e0*/ 	.word	0xffffffff


	//   ....[67]....
        /*06e4*/ 	.word	0xffffffff


	//   ....[68]....
        /*06e8*/ 	.word	0xffffffff


	//   ....[69]....
        /*06ec*/ 	.word	0xffffffff


	//   ....[70]....
        /*06f0*/ 	.word	0xffffffff


	//   ....[71]....
        /*06f4*/ 	.word	0xffffffff


	//   ....[72]....
        /*06f8*/ 	.word	0xffffffff


	//   ....[73]....
        /*06fc*/ 	.word	0xffffffff


	//   ....[74]....
        /*0700*/ 	.word	0xffffffff


	//   ....[75]....
        /*0704*/ 	.word	0xffffffff


	//   ....[76]....
        /*0708*/ 	.word	0xffffffff


	//   ....[77]....
        /*070c*/ 	.word	0xffffffff


	//   ....[78]....
        /*0710*/ 	.word	0xffffffff


	//   ....[79]....
        /*0714*/ 	.word	0xffffffff


	//   ....[80]....
        /*0718*/ 	.word	0xffffffff


	//   ....[81]....
        /*071c*/ 	.word	0xffffffff


	//   ....[82]....
        /*0720*/ 	.word	0xffffffff


	//   ....[83]....
        /*0724*/ 	.word	0xffffffff


	//   ....[84]....
        /*0728*/ 	.word	0xffffffff


	//   ....[85]....
        /*072c*/ 	.word	0xffffffff


	//   ....[86]....
        /*0730*/ 	.word	0xffffffff


	//   ....[87]....
        /*0734*/ 	.word	0xffffffff


	//   ....[88]....
        /*0738*/ 	.word	0xffffffff


	//   ....[89]....
        /*073c*/ 	.word	0xffffffff


	//   ....[90]....
        /*0740*/ 	.word	0xffffffff


	//   ....[91]....
        /*0744*/ 	.word	0xffffffff


	//   ....[92]....
        /*0748*/ 	.word	0xffffffff


	//   ....[93]....
        /*074c*/ 	.word	0xffffffff


	//   ....[94]....
        /*0750*/ 	.word	0xffffffff


	//   ....[95]....
        /*0754*/ 	.word	0x0500000f


	//   ....[96]....
        /*0758*/ 	.word	0x0500000f


	//   ....[97]....
        /*075c*/ 	.word	0x0500000f


	//   ....[98]....
        /*0760*/ 	.word	0x0500000f


	//   ....[99]....
        /*0764*/ 	.word	0x0500000f


	//   ....[100]....
        /*0768*/ 	.word	0x0500000f


	//   ....[101]....
        /*076c*/ 	.word	0x0500000f


	//   ....[102]....
        /*0770*/ 	.word	0x0500000f


	//   ....[103]....
        /*0774*/ 	.word	0x0500000f


	//   ....[104]....
        /*0778*/ 	.word	0x0500000f


	//   ....[105]....
        /*077c*/ 	.word	0x0500000f


	//   ....[106]....
        /*0780*/ 	.word	0x0500000f


	//   ....[107]....
        /*0784*/ 	.word	0x0500000f


	//   ....[108]....
        /*0788*/ 	.word	0x0500000f


	//   ....[109]....
        /*078c*/ 	.word	0x0500000f


	//   ....[110]....
        /*0790*/ 	.word	0x0500000f


	//   ....[111]....
        /*0794*/ 	.word	0x0500000f


	//   ....[112]....
        /*0798*/ 	.word	0x0500000f


	//   ....[113]....
        /*079c*/ 	.word	0x0500000f


	//   ....[114]....
        /*07a0*/ 	.word	0x0500000f


	//   ....[115]....
        /*07a4*/ 	.word	0x0500000f


	//   ....[116]....
        /*07a8*/ 	.word	0x0500000f


	//   ....[117]....
        /*07ac*/ 	.word	0x0500000f


	//   ....[118]....
        /*07b0*/ 	.word	0x0500000f


	//   ....[119]....
        /*07b4*/ 	.word	0x0500000f


	//   ....[120]....
        /*07b8*/ 	.word	0x0500000f


	//   ....[121]....
        /*07bc*/ 	.word	0x0500000f


	//   ....[122]....
        /*07c0*/ 	.word	0x0500000f


	//   ....[123]....
        /*07c4*/ 	.word	0x0500000f


	//   ....[124]....
        /*07c8*/ 	.word	0x0500000f


	//   ....[125]....
        /*07cc*/ 	.word	0x0500000f


	//   ....[126]....
        /*07d0*/ 	.word	0x0500000f


	//   ....[127]....
        /*07d4*/ 	.word	0x0500000f


	//   ....[128]....
        /*07d8*/ 	.word	0x0500000f


	//   ....[129]....
        /*07dc*/ 	.word	0x0500000f


	//   ....[130]....
        /*07e0*/ 	.word	0x0500000f


	//----- nvinfo : EIATTR_COOP_GROUP_INSTR_OFFSETS
	.align		4
.L_711:
        /*07e4*/ 	.byte	0x04, 0x28
        /*07e6*/ 	.short	(.L_713 - .L_712)


	//   ....[0]....
.L_712:
        /*07e8*/ 	.word	0x00000060


	//   ....[1]....
        /*07ec*/ 	.word	0x00000140


	//   ....[2]....
        /*07f0*/ 	.word	0x00000180


	//   ....[3]....
        /*07f4*/ 	.word	0x00000390


	//   ....[4]....
        /*07f8*/ 	.word	0x000004f0


	//   ....[5]....
        /*07fc*/ 	.word	0x00000610


	//   ....[6]....
        /*0800*/ 	.word	0x00000770


	//   ....[7]....
        /*0804*/ 	.word	0x00001da0


	//   ....[8]....
        /*0808*/ 	.word	0x00003b40


	//   ....[9]....
        /*080c*/ 	.word	0x00004390


	//   ....[10]....
        /*0810*/ 	.word	0x00005ae0


	//   ....[11]....
        /*0814*/ 	.word	0x00005b90


	//   ....[12]....
        /*0818*/ 	.word	0x00005d40


	//   ....[13]....
        /*081c*/ 	.word	0x00005e40


	//   ....[14]....
        /*0820*/ 	.word	0x00006650


	//   ....[15]....
        /*0824*/ 	.word	0x00006bb0


	//   ....[16]....
        /*0828*/ 	.word	0x00008000


	//   ....[17]....
        /*082c*/ 	.word	0x00008060


	//   ....[18]....
        /*0830*/ 	.word	0x00008880


	//   ....[19]....
        /*0834*/ 	.word	0x000089c0


	//   ....[20]....
        /*0838*/ 	.word	0x00009520


	//   ....[21]....
        /*083c*/ 	.word	0x00009560


	//   ....[22]....
        /*0840*/ 	.word	0x00009590


	//   ....[23]....
        /*0844*/ 	.word	0x000095f0


	//   ....[24]....
        /*0848*/ 	.word	0x00009600


	//   ....[25]....
        /*084c*/ 	.word	0x0000add0


	//   ....[26]....
        /*0850*/ 	.word	0x0000b140


	//   ....[27]....
        /*0854*/ 	.word	0x0000b180


	//   ....[28]....
        /*0858*/ 	.word	0x0000b1a0


	//   ....[29]....
        /*085c*/ 	.word	0x0000b1b0


	//   ....[30]....
        /*0860*/ 	.word	0x0000bde0


	//   ....[31]....
        /*0864*/ 	.word	0x0000be10


	//   ....[32]....
        /*0868*/ 	.word	0x0000c0c0


	//   ....[33]....
        /*086c*/ 	.word	0x0000c0e0


	//   ....[34]....
        /*0870*/ 	.word	0x0000c840


	//   ....[35]....
        /*0874*/ 	.word	0x0000c860


	//   ....[36]....
        /*0878*/ 	.word	0x0000d0b0


	//   ....[37]....
        /*087c*/ 	.word	0x0000d0d0


	//   ....[38]....
        /*0880*/ 	.word	0x0000e390


	//   ....[39]....
        /*0884*/ 	.word	0x0000e3c0


	//   ....[40]....
        /*0888*/ 	.word	0x0000e600


	//   ....[41]....
        /*088c*/ 	.word	0x0000e620


	//   ....[42]....
        /*0890*/ 	.word	0x0000e8e0


	//   ....[43]....
        /*0894*/ 	.word	0x0000eaf0


	//   ....[44]....
        /*0898*/ 	.word	0x0000eb20


	//   ....[45]....
        /*089c*/ 	.word	0x0000eb50


	//   ....[46]....
        /*08a0*/ 	.word	0x0000eb80


	//   ....[47]....
        /*08a4*/ 	.word	0x0000ebb0


	//   ....[48]....
        /*08a8*/ 	.word	0x0000ebe0


	//   ....[49]....
        /*08ac*/ 	.word	0x0000ed80


	//   ....[50]....
        /*08b0*/ 	.word	0x0000edb0


	//   ....[51]....
        /*08b4*/ 	.word	0x0000ede0


	//   ....[52]....
        /*08b8*/ 	.word	0x0000ee10


	//   ....[53]....
        /*08bc*/ 	.word	0x0000ee40


	//   ....[54]....
        /*08c0*/ 	.word	0x0000ee70


	//   ....[55]....
        /*08c4*/ 	.word	0x0000ef00


	//   ....[56]....
        /*08c8*/ 	.word	0x0000ef30


	//   ....[57]....
        /*08cc*/ 	.word	0x0000ef40


	//   ....[58]....
        /*08d0*/ 	.word	0x0000eff0


	//   ....[59]....
        /*08d4*/ 	.word	0x00010510


	//   ....[60]....
        /*08d8*/ 	.word	0x00010fa0


	//   ....[61]....
        /*08dc*/ 	.word	0x00010fd0


	//   ....[62]....
        /*08e0*/ 	.word	0x00010ff0


	//   ....[63]....
        /*08e4*/ 	.word	0x000110a0


	//   ....[64]....
        /*08e8*/ 	.word	0x00011130


	//   ....[65]....
        /*08ec*/ 	.word	0x00011150


	//   ....[66]....
        /*08f0*/ 	.word	0x000111e0


	//   ....[67]....
        /*08f4*/ 	.word	0x000111f0


	//   ....[68]....
        /*08f8*/ 	.word	0x00011b80


	//   ....[69]....
        /*08fc*/ 	.word	0x00011c10


	//   ....[70]....
        /*0900*/ 	.word	0x00011c60


	//   ....[71]....
        /*0904*/ 	.word	0x00011d90


	//   ....[72]....
        /*0908*/ 	.word	0x00011f00


	//   ....[73]....
        /*090c*/ 	.word	0x00011f10


	//   ....[74]....
        /*0910*/ 	.word	0x00012070


	//   ....[75]....
        /*0914*/ 	.word	0x00012080


	//   ....[76]....
        /*0918*/ 	.word	0x00015c30


	//   ....[77]....
        /*091c*/ 	.word	0x00015c60


	//   ....[78]....
        /*0920*/ 	.word	0x00015cc0


	//   ....[79]....
        /*0924*/ 	.word	0x00015cf0


	//   ....[80]....
        /*0928*/ 	.word	0x00015d20


	//   ....[81]....
        /*092c*/ 	.word	0x00015d50


	//   ....[82]....
        /*0930*/ 	.word	0x00015d80


	//   ....[83]....
        /*0934*/ 	.word	0x00015db0


	//   ....[84]....
        /*0938*/ 	.word	0x00015f70


	//   ....[85]....
        /*093c*/ 	.word	0x00015fa0


	//   ....[86]....
        /*0940*/ 	.word	0x00015fd0


	//   ....[87]....
        /*0944*/ 	.word	0x00016000


	//   ....[88]....
        /*0948*/ 	.word	0x00016030


	//   ....[89]....
        /*094c*/ 	.word	0x00016060


	//   ....[90]....
        /*0950*/ 	.word	0x00016120


	//   ....[91]....
        /*0954*/ 	.word	0x00016140


	//   ....[92]....
        /*0958*/ 	.word	0x00016150


	//   ....[93]....
        /*095c*/ 	.word	0x000161b0


	//   ....[94]....
        /*0960*/ 	.word	0x000168d0


	//   ....[95]....
        /*0964*/ 	.word	0x00016dc0


	//   ....[96]....
        /*0968*/ 	.word	0x00016f40


	//   ....[97]....
        /*096c*/ 	.word	0x00016fa0


	//   ....[98]....
        /*0970*/ 	.word	0x00017030


	//   ....[99]....
        /*0974*/ 	.word	0x00017080


	//   ....[100]....
        /*0978*/ 	.word	0x000171e0


	//   ....[101]....
        /*097c*/ 	.word	0x00017280


	//   ....[102]....
        /*0980*/ 	.word	0x00017330


	//   ....[103]....
        /*0984*/ 	.word	0x00017410


	//   ....[104]....
        /*0988*/ 	.word	0x000175d0


	//   ....[105]....
        /*098c*/ 	.word	0x000176b0


	//   ....[106]....
        /*0990*/ 	.word	0x00017940


	//   ....[107]....
        /*0994*/ 	.word	0x00017a40


	//   ....[108]....
        /*0998*/ 	.word	0x00017c10


	//   ....[109]....
        /*099c*/ 	.word	0x00017cd0


	//   ....[110]....
        /*09a0*/ 	.word	0x00017ef0


	//   ....[111]....
        /*09a4*/ 	.word	0x00017f40


	//   ....[112]....
        /*09a8*/ 	.word	0x00018270


	//   ....[113]....
        /*09ac*/ 	.word	0x00018310


	//   ....[114]....
        /*09b0*/ 	.word	0x000184a0


	//   ....[115]....
        /*09b4*/ 	.word	0x00018520


	//   ....[116]....
        /*09b8*/ 	.word	0x000185a0


	//   ....[117]....
        /*09bc*/ 	.word	0x00018620


	//   ....[118]....
        /*09c0*/ 	.word	0x000186a0


	//   ....[119]....
        /*09c4*/ 	.word	0x00018730


	//   ....[120]....
        /*09c8*/ 	.word	0x000187d0


	//   ....[121]....
        /*09cc*/ 	.word	0x00018880


	//   ....[122]....
        /*09d0*/ 	.word	0x00018900


	//   ....[123]....
        /*09d4*/ 	.word	0x00018980


	//   ....[124]....
        /*09d8*/ 	.word	0x00018a00


	//   ....[125]....
        /*09dc*/ 	.word	0x00018a90


	//   ....[126]....
        /*09e0*/ 	.word	0x00018b10


	//   ....[127]....
        /*09e4*/ 	.word	0x00018bb0


	//   ....[128]....
        /*09e8*/ 	.word	0x00018c00


	//   ....[129]....
        /*09ec*/ 	.word	0x00018c90


	//   ....[130]....
        /*09f0*/ 	.word	0x00018dc0


	//----- nvinfo : EIATTR_REG_RECONFIG
	.align		4
.L_713:
        /*09f4*/ 	.byte	0x01, 0x54
	.zero		2


	//----- nvinfo : EIATTR_SYSCALL_OFFSETS
	.align		4
        /*09f8*/ 	.byte	0x04, 0x46
        /*09fa*/ 	.short	(.L_715 - .L_714)


	//   ....[0]....
.L_714:
        /*09fc*/ 	.word	0x00003d00


	//   ....[1]....
        /*0a00*/ 	.word	0x00010130


	//   ....[2]....
        /*0a04*/ 	.word	0x00010280


	//   ....[3]....
        /*0a08*/ 	.word	0x00010380


	//   ....[4]....
        /*0a0c*/ 	.word	0x00010bc0


	//   ....[5]....
        /*0a10*/ 	.word	0x00011500


	//----- nvinfo : EIATTR_MBARRIER_INSTR_OFFSETS
	.align		4
.L_715:
        /*0a14*/ 	.byte	0x04, 0x39
        /*0a16*/ 	.short	(.L_717 - .L_716)


	//   ....[0]....
.L_716:
        /*0a18*/ 	.word	0x00000270
        /*0a1c*/ 	.word	0x000000ff
        /*0a20*/ 	.word	0x00038800
        /*0a24*/ 	.short	0x0100
        /*0a26*/ 	.byte	0x08
	.zero		1


	//   ....[1]....
        /*0a28*/ 	.word	0x00000280
        /*0a2c*/ 	.word	0x000000ff
        /*0a30*/ 	.word	0x00038810
        /*0a34*/ 	.short	0x0100
        /*0a36*/ 	.byte	0x08
	.zero		1


	//   ....[2]....
        /*0a38*/ 	.word	0x00000290
        /*0a3c*/ 	.word	0x000000ff
        /*0a40*/ 	.word	0x00038820
        /*0a44*/ 	.short	0x0100
        /*0a46*/ 	.byte	0x08
	.zero		1


	//   ....[3]....
        /*0a48*/ 	.word	0x00000340
        /*0a4c*/ 	.word	0x000000ff
        /*0a50*/ 	.word	0x00038830
        /*0a54*/ 	.short	0x0100
        /*0a56*/ 	.byte	0x06
	.zero		1


	//   ....[4]....
        /*0a58*/ 	.word	0x00000350
        /*0a5c*/ 	.word	0x000000ff
        /*0a60*/ 	.word	0x00038840
        /*0a64*/ 	.short	0x0100
        /*0a66*/ 	.byte	0x06
	.zero		1


	//   ....[5]....
        /*0a68*/ 	.word	0x00000360
        /*0a6c*/ 	.word	0x000000ff
        /*0a70*/ 	.word	0x00038838
        /*0a74*/ 	.short	0x0100
        /*0a76*/ 	.byte	0x06
	.zero		1


	//   ....[6]....
        /*0a78*/ 	.word	0x00000370
        /*0a7c*/ 	.word	0x000000ff
        /*0a80*/ 	.word	0x00038848
        /*0a84*/ 	.short	0x0100
        /*0a86*/ 	.byte	0x06
	.zero		1


	//   ....[7]....
        /*0a88*/ 	.word	0x000004a0
        /*0a8c*/ 	.word	0x000000ff
        /*0a90*/ 	.word	0x00038850
        /*0a94*/ 	.short	0x0100
        /*0a96*/ 	.byte	0x08
	.zero		1


	//   ....[8]....
        /*0a98*/ 	.word	0x000004b0
        /*0a9c*/ 	.word	0x000000ff
        /*0aa0*/ 	.word	0x00038860
        /*0aa4*/ 	.short	0x0100
        /*0aa6*/ 	.byte	0x08
	.zero		1


	//   ....[9]....
        /*0aa8*/ 	.word	0x000004c0
        /*0aac*/ 	.word	0x000000ff
        /*0ab0*/ 	.word	0x00038858
        /*0ab4*/ 	.short	0x0100
        /*0ab6*/ 	.byte	0x08
	.zero		1


	//   ....[10]....
        /*0ab8*/ 	.word	0x000004d0
        /*0abc*/ 	.word	0x000000ff
        /*0ac0*/ 	.word	0x00038868
        /*0ac4*/ 	.short	0x0100
        /*0ac6*/ 	.byte	0x08
	.zero		1


	//   ....[11]....
        /*0ac8*/ 	.word	0x000005c0
        /*0acc*/ 	.word	0x000000ff
        /*0ad0*/ 	.word	0x00038870
        /*0ad4*/ 	.short	0x0100
        /*0ad6*/ 	.byte	0x06
	.zero		1


	//   ....[12]....
        /*0ad8*/ 	.word	0x000005d0
        /*0adc*/ 	.word	0x000000ff
        /*0ae0*/ 	.word	0x00038880
        /*0ae4*/ 	.short	0x0100
        /*0ae6*/ 	.byte	0x06
	.zero		1


	//   ....[13]....
        /*0ae8*/ 	.word	0x000005e0
        /*0aec*/ 	.word	0x000000ff
        /*0af0*/ 	.word	0x00038878
        /*0af4*/ 	.short	0x0100
        /*0af6*/ 	.byte	0x06
	.zero		1


	//   ....[14]....
        /*0af8*/ 	.word	0x000005f0
        /*0afc*/ 	.word	0x000000ff
        /*0b00*/ 	.word	0x00038888
        /*0b04*/ 	.short	0x0100
        /*0b06*/ 	.byte	0x06
	.zero		1


	//   ....[15]....
        /*0b08*/ 	.word	0x00000720
        /*0b0c*/ 	.word	0x000000ff
        /*0b10*/ 	.word	0x00038890
        /*0b14*/ 	.short	0x0100
        /*0b16*/ 	.byte	0x08
	.zero		1


	//   ....[16]....
        /*0b18*/ 	.word	0x00000730
        /*0b1c*/ 	.word	0x000000ff
        /*0b20*/ 	.word	0x000388a0
        /*0b24*/ 	.short	0x0100
        /*0b26*/ 	.byte	0x08
	.zero		1


	//   ....[17]....
        /*0b28*/ 	.word	0x00000740
        /*0b2c*/ 	.word	0x000000ff
        /*0b30*/ 	.word	0x00038898
        /*0b34*/ 	.short	0x0100
        /*0b36*/ 	.byte	0x08
	.zero		1


	//   ....[18]....
        /*0b38*/ 	.word	0x00000750
        /*0b3c*/ 	.word	0x000000ff
        /*0b40*/ 	.word	0x000388a8
        /*0b44*/ 	.short	0x0100
        /*0b46*/ 	.byte	0x08
	.zero		1


	//   ....[19]....
        /*0b48*/ 	.word	0x00000880
        /*0b4c*/ 	.word	0x000000ff
        /*0b50*/ 	.word	0x000388b0
        /*0b54*/ 	.short	0x0100
        /*0b56*/ 	.byte	0x08
	.zero		1


	//   ....[20]....
        /*0b58*/ 	.word	0x00000890
        /*0b5c*/ 	.word	0x000000ff
        /*0b60*/ 	.word	0x000388c0
        /*0b64*/ 	.short	0x0100
        /*0b66*/ 	.byte	0x08
	.zero		1


	//   ....[21]....
        /*0b68*/ 	.word	0x000008a0
        /*0b6c*/ 	.word	0x000000ff
        /*0b70*/ 	.word	0x000388b8
        /*0b74*/ 	.short	0x0100
        /*0b76*/ 	.byte	0x08
	.zero		1


	//   ....[22]....
        /*0b78*/ 	.word	0x000008b0
        /*0b7c*/ 	.word	0x000000ff
        /*0b80*/ 	.word	0x000388c8
        /*0b84*/ 	.short	0x0100
        /*0b86*/ 	.byte	0x08
	.zero		1


	//   ....[23]....
        /*0b88*/ 	.word	0x00002110
        /*0b8c*/ 	.word	0x00000003
        /*0b90*/ 	.word	0x00000000
        /*0b94*/ 	.short	0x0101
        /*0b96*/ 	.byte	0x3f
	.zero		1


	//   ....[24]....
        /*0b98*/ 	.word	0x00002be0
        /*0b9c*/ 	.word	0x00000003
        /*0ba0*/ 	.word	0x00000000
        /*0ba4*/ 	.short	0x0101
        /*0ba6*/ 	.byte	0x3f
	.zero		1


	//   ....[25]....
        /*0ba8*/ 	.word	0x00003d70
        /*0bac*/ 	.word	0x000000ff
        /*0bb0*/ 	.word	0x00038800
        /*0bb4*/ 	.short	0x010a
        /*0bb6*/ 	.byte	0x29
	.zero		1


	//   ....[26]....
        /*0bb8*/ 	.word	0x00003e00
        /*0bbc*/ 	.word	0x00000004
        /*0bc0*/ 	.word	0x00038830
        /*0bc4*/ 	.short	0x010a
        /*0bc6*/ 	.byte	0x3f
	.zero		1


	//   ....[27]....
        /*0bc8*/ 	.word	0x00003e40
        /*0bcc*/ 	.word	0x00000004
        /*0bd0*/ 	.word	0x00038830
        /*0bd4*/ 	.short	0x010a
        /*0bd6*/ 	.byte	0x3f
	.zero		1


	//   ....[28]....
        /*0bd8*/ 	.word	0x000040c0
        /*0bdc*/ 	.word	0x000000ff
        /*0be0*/ 	.word	0x00038810
        /*0be4*/ 	.short	0x010a
        /*0be6*/ 	.byte	0x29
	.zero		1


	//   ....[29]....
        /*0be8*/ 	.word	0x00004100
        /*0bec*/ 	.word	0x00000004
        /*0bf0*/ 	.word	0x00038850
        /*0bf4*/ 	.short	0x010a
        /*0bf6*/ 	.byte	0x3f
	.zero		1


	//   ....[30]....
        /*0bf8*/ 	.word	0x00004140
        /*0bfc*/ 	.word	0x00000004
        /*0c00*/ 	.word	0x00038850
        /*0c04*/ 	.short	0x010a
        /*0c06*/ 	.byte	0x3f
	.zero		1


	//   ....[31]....
        /*0c08*/ 	.word	0x00006070
        /*0c0c*/ 	.word	0x00000003
        /*0c10*/ 	.word	0x00000000
        /*0c14*/ 	.short	0x0101
        /*0c16*/ 	.byte	0x3f
	.zero		1


	//   ....[32]....
        /*0c18*/ 	.word	0x00006670
        /*0c1c*/ 	.word	0x00000004
        /*0c20*/ 	.word	0x00000000
        /*0c24*/ 	.short	0x0101
        /*0c26*/ 	.byte	0x3f
	.zero		1


	//   ....[33]....
        /*0c28*/ 	.word	0x000067a0
        /*0c2c*/ 	.word	0x000000ff
        /*0c30*/ 	.word	0x00038830
        /*0c34*/ 	.short	0x010a
        /*0c36*/ 	.byte	0x05
	.zero		1


	//   ....[34]....
        /*0c38*/ 	.word	0x000067e0
        /*0c3c*/ 	.word	0x000000ff
        /*0c40*/ 	.word	0x00038830
        /*0c44*/ 	.short	0x010a
        /*0c46*/ 	.byte	0x05
	.zero		1


	//   ....[35]....
        /*0c48*/ 	.word	0x000069f0
        /*0c4c*/ 	.word	0x000000ff
        /*0c50*/ 	.word	0x00038850
        /*0c54*/ 	.short	0x010a
        /*0c56*/ 	.byte	0x05
	.zero		1


	//   ....[36]....
        /*0c58*/ 	.word	0x00006a30
        /*0c5c*/ 	.word	0x000000ff
        /*0c60*/ 	.word	0x00038850
        /*0c64*/ 	.short	0x010a
        /*0c66*/ 	.byte	0x05
	.zero		1


	//   ....[37]....
        /*0c68*/ 	.word	0x000083f0
        /*0c6c*/ 	.word	0x00000007
        /*0c70*/ 	.word	0x00000000
        /*0c74*/ 	.short	0x0101
        /*0c76*/ 	.byte	0x3f
	.zero		1


	//   ....[38]....
        /*0c78*/ 	.word	0x00009540
        /*0c7c*/ 	.word	0x0000000f
        /*0c80*/ 	.word	0x00000000
        /*0c84*/ 	.short	0x0101
        /*0c86*/ 	.byte	0x3f
	.zero		1


	//   ....[39]....
        /*0c88*/ 	.word	0x0000be00
        /*0c8c*/ 	.word	0x000000ff
        /*0c90*/ 	.word	0x00000000
        /*0c94*/ 	.short	0x0101
        /*0c96*/ 	.byte	0x07
	.zero		1


	//   ....[40]....
        /*0c98*/ 	.word	0x0000c7c0
        /*0c9c*/ 	.word	0x000000ff
        /*0ca0*/ 	.word	0x00000000
        /*0ca4*/ 	.short	0x0101
        /*0ca6*/ 	.byte	0x07
	.zero		1


	//   ....[41]....
        /*0ca8*/ 	.word	0x00010770
        /*0cac*/ 	.word	0x00000000
        /*0cb0*/ 	.word	0x00038840
        /*0cb4*/ 	.short	0x010a
        /*0cb6*/ 	.byte	0x3f
	.zero		1


	//   ....[42]....
        /*0cb8*/ 	.word	0x000112b0
        /*0cbc*/ 	.word	0x00000012
        /*0cc0*/ 	.word	0x00038800
        /*0cc4*/ 	.short	0x0107
        /*0cc6*/ 	.byte	0x3f
	.zero		1


	//   ....[43]....
        /*0cc8*/ 	.word	0x00011350
        /*0ccc*/ 	.word	0x00000012
        /*0cd0*/ 	.word	0x00038800
        /*0cd4*/ 	.short	0x0101
        /*0cd6*/ 	.byte	0x3f
	.zero		1


	//   ....[44]....
        /*0cd8*/ 	.word	0x00012280
        /*0cdc*/ 	.word	0x00000012
        /*0ce0*/ 	.word	0x00038810
        /*0ce4*/ 	.short	0x0107
        /*0ce6*/ 	.byte	0x3f
	.zero		1


	//   ....[45]....
        /*0ce8*/ 	.word	0x00012380
        /*0cec*/ 	.word	0x00000012
        /*0cf0*/ 	.word	0x00038810
        /*0cf4*/ 	.short	0x0101
        /*0cf6*/ 	.byte	0x3f
	.zero		1


	//   ....[46]....
        /*0cf8*/ 	.word	0x000123a0
        /*0cfc*/ 	.word	0x00000012
        /*0d00*/ 	.word	0x00038820
        /*0d04*/ 	.short	0x010a
        /*0d06*/ 	.byte	0x3f
	.zero		1


	//   ....[47]....
        /*0d08*/ 	.word	0x00012480
        /*0d0c*/ 	.word	0x00000000
        /*0d10*/ 	.word	0x00038860
        /*0d14*/ 	.short	0x010a
        /*0d16*/ 	.byte	0x3f
	.zero		1


	//   ....[48]....
        /*0d18*/ 	.word	0x00013110
        /*0d1c*/ 	.word	0x00000003
        /*0d20*/ 	.word	0x00038840
        /*0d24*/ 	.short	0x010a
        /*0d26*/ 	.byte	0x3f
	.zero		1


	//   ....[49]....
        /*0d28*/ 	.word	0x00013370
        /*0d2c*/ 	.word	0x00000003
        /*0d30*/ 	.word	0x00038860
        /*0d34*/ 	.short	0x010a
        /*0d36*/ 	.byte	0x3f
	.zero		1


	//   ....[50]....
        /*0d38*/ 	.word	0x00013f30
        /*0d3c*/ 	.word	0x00000004
        /*0d40*/ 	.word	0x00038840
        /*0d44*/ 	.short	0x010a
        /*0d46*/ 	.byte	0x3f
	.zero		1


	//   ....[51]....
        /*0d48*/ 	.word	0x00014180
        /*0d4c*/ 	.word	0x00000004
        /*0d50*/ 	.word	0x00038860
        /*0d54*/ 	.short	0x010a
        /*0d56*/ 	.byte	0x3f
	.zero		1


	//   ....[52]....
        /*0d58*/ 	.word	0x00014cc0
        /*0d5c*/ 	.word	0x00000004
        /*0d60*/ 	.word	0x00038840
        /*0d64*/ 	.short	0x010a
        /*0d66*/ 	.byte	0x3f
	.zero		1


	//   ....[53]....
        /*0d68*/ 	.word	0x00014f20
        /*0d6c*/ 	.word	0x00000004
        /*0d70*/ 	.word	0x00038860
        /*0d74*/ 	.short	0x010a
        /*0d76*/ 	.byte	0x3f
	.zero		1


	//   ....[54]....
        /*0d78*/ 	.word	0x00016850
        /*0d7c*/ 	.word	0x00000009
        /*0d80*/ 	.word	0x00038820
        /*0d84*/ 	.short	0x010a
        /*0d86*/ 	.byte	0x3f
	.zero		1


	//   ....[55]....
        /*0d88*/ 	.word	0x000169c0
        /*0d8c*/ 	.word	0x00000005
        /*0d90*/ 	.word	0x00000000
        /*0d94*/ 	.short	0x010a
        /*0d96*/ 	.byte	0x3f
	.zero		1


	//   ....[56]....
        /*0d98*/ 	.word	0x00016a40
        /*0d9c*/ 	.word	0x00000007
        /*0da0*/ 	.word	0x00000000
        /*0da4*/ 	.short	0x010a
        /*0da6*/ 	.byte	0x3f
	.zero		1


	//   ....[57]....
        /*0da8*/ 	.word	0x00016a80
        /*0dac*/ 	.word	0x00000005
        /*0db0*/ 	.word	0x00000000
        /*0db4*/ 	.short	0x010a
        /*0db6*/ 	.byte	0x3f
	.zero		1


	//   ....[58]....
        /*0db8*/ 	.word	0x00016ab0
        /*0dbc*/ 	.word	0x00000003
        /*0dc0*/ 	.word	0x00000000
        /*0dc4*/ 	.short	0x010a
        /*0dc6*/ 	.byte	0x3f
	.zero		1


	//   ....[59]....
        /*0dc8*/ 	.word	0x00016b20
        /*0dcc*/ 	.word	0x00000000
        /*0dd0*/ 	.word	0x00038800
        /*0dd4*/ 	.short	0x010a
        /*0dd6*/ 	.byte	0x3f
	.zero		1


	//   ....[60]....
        /*0dd8*/ 	.word	0x00016b70
        /*0ddc*/ 	.word	0x00000004
        /*0de0*/ 	.word	0x00038830
        /*0de4*/ 	.short	0x010a
        /*0de6*/ 	.byte	0x3f
	.zero		1


	//   ....[61]....
        /*0de8*/ 	.word	0x00016bd0
        /*0dec*/ 	.word	0x00000006
        /*0df0*/ 	.word	0x00038810
        /*0df4*/ 	.short	0x010a
        /*0df6*/ 	.byte	0x3f
	.zero		1


	//   ....[62]....
        /*0df8*/ 	.word	0x00016c20
        /*0dfc*/ 	.word	0x00000004
        /*0e00*/ 	.word	0x00038850
        /*0e04*/ 	.short	0x010a
        /*0e06*/ 	.byte	0x3f
	.zero		1


	//   ....[63]....
        /*0e08*/ 	.word	0x00016c80
        /*0e0c*/ 	.word	0x00000007
        /*0e10*/ 	.word	0x00038830
        /*0e14*/ 	.short	0x010a
        /*0e16*/ 	.byte	0x3f
	.zero		1


	//   ....[64]....
        /*0e18*/ 	.word	0x00016ce0
        /*0e1c*/ 	.word	0x00000007
        /*0e20*/ 	.word	0x00038850
        /*0e24*/ 	.short	0x010a
        /*0e26*/ 	.byte	0x3f
	.zero		1


	//   ....[65]....
        /*0e28*/ 	.word	0x00016e80
        /*0e2c*/ 	.word	0x00000000
        /*0e30*/ 	.word	0x00038840
        /*0e34*/ 	.short	0x010a
        /*0e36*/ 	.byte	0x3f
	.zero		1


	//   ....[66]....
        /*0e38*/ 	.word	0x00017f80
        /*0e3c*/ 	.word	0x00000012
        /*0e40*/ 	.word	0x00038820
        /*0e44*/ 	.short	0x010a
        /*0e46*/ 	.byte	0x3f
	.zero		1


	//   ....[67]....
        /*0e48*/ 	.word	0x00017fd0
        /*0e4c*/ 	.word	0x00000000
        /*0e50*/ 	.word	0x00038860
        /*0e54*/ 	.short	0x010a
        /*0e56*/ 	.byte	0x3f
	.zero		1


	//   ....[68]....
        /*0e58*/ 	.word	0x00018020
        /*0e5c*/ 	.word	0x00000003
        /*0e60*/ 	.word	0x00038840
        /*0e64*/ 	.short	0x010a
        /*0e66*/ 	.byte	0x3f
	.zero		1


	//   ....[69]....
        /*0e68*/ 	.word	0x00018070
        /*0e6c*/ 	.word	0x00000003
        /*0e70*/ 	.word	0x00038860
        /*0e74*/ 	.short	0x010a
        /*0e76*/ 	.byte	0x3f
	.zero		1


	//   ....[70]....
        /*0e78*/ 	.word	0x000180c0
        /*0e7c*/ 	.word	0x00000004
        /*0e80*/ 	.word	0x00038840
        /*0e84*/ 	.short	0x010a
        /*0e86*/ 	.byte	0x3f
	.zero		1


	//   ....[71]....
        /*0e88*/ 	.word	0x00018110
        /*0e8c*/ 	.word	0x00000004
        /*0e90*/ 	.word	0x00038860
        /*0e94*/ 	.short	0x010a
        /*0e96*/ 	.byte	0x3f
	.zero		1


	//   ....[72]....
        /*0e98*/ 	.word	0x00018160
        /*0e9c*/ 	.word	0x00000004
        /*0ea0*/ 	.word	0x00038840
        /*0ea4*/ 	.short	0x010a
        /*0ea6*/ 	.byte	0x3f
	.zero		1


	//   ....[73]....
        /*0ea8*/ 	.word	0x000181b0
        /*0eac*/ 	.word	0x00000004
        /*0eb0*/ 	.word	0x00038860
        /*0eb4*/ 	.short	0x010a
        /*0eb6*/ 	.byte	0x3f
	.zero		1


	//   ....[74]....
        /*0eb8*/ 	.word	0x00018ce0
        /*0ebc*/ 	.word	0x00000009
        /*0ec0*/ 	.word	0x00038820
        /*0ec4*/ 	.short	0x010a
        /*0ec6*/ 	.byte	0x3f
	.zero		1


	//   ....[75]....
        /*0ec8*/ 	.word	0x00018e80
        /*0ecc*/ 	.word	0x00000005
        /*0ed0*/ 	.word	0x00000000
        /*0ed4*/ 	.short	0x010a
        /*0ed6*/ 	.byte	0x3f
	.zero		1


	//   ....[76]....
        /*0ed8*/ 	.word	0x00018ed0
        /*0edc*/ 	.word	0x00000007
        /*0ee0*/ 	.word	0x00000000
        /*0ee4*/ 	.short	0x010a
        /*0ee6*/ 	.byte	0x3f
	.zero		1


	//   ....[77]....
        /*0ee8*/ 	.word	0x00018f20
        /*0eec*/ 	.word	0x00000005
        /*0ef0*/ 	.word	0x00000000
        /*0ef4*/ 	.short	0x010a
        /*0ef6*/ 	.byte	0x3f
	.zero		1


	//----- nvinfo : EIATTR_NUM_MBARRIERS
	.align		4
.L_717:
        /*0ef8*/ 	.byte	0x03, 0x38
        /*0efa*/ 	.short	0x0017


	//----- nvinfo : EIATTR_EXIT_INSTR_OFFSETS
	.align		4
        /*0efc*/ 	.byte	0x04, 0x1c
        /*0efe*/ 	.short	(.L_719 - .L_718)


	//   ....[0]....
.L_718:
        /*0f00*/ 	.word	0x00000a30


	//   ....[1]....
        /*0f04*/ 	.word	0x0000e880


	//   ....[2]....
        /*0f08*/ 	.word	0x00016b00


	//----- nvinfo : EIATTR_MAX_THREADS
	.align		4
.L_719:
        /*0f0c*/ 	.byte	0x04, 0x05
        /*0f0e*/ 	.short	(.L_721 - .L_720)
.L_720:
        /*0f10*/ 	.word	0x00000180
        /*0f14*/ 	.word	0x00000001
        /*0f18*/ 	.word	0x00000001


	//----- nvinfo : EIATTR_CRS_STACK_SIZE
	.align		4
.L_721:
        /*0f1c*/ 	.byte	0x04, 0x1e
        /*0f1e*/ 	.short	(.L_723 - .L_722)
.L_722:
        /*0f20*/ 	.word	0x00000000


	//----- nvinfo : EIATTR_CBANK_PARAM_SIZE
	.align		4
.L_723:
        /*0f24*/ 	.byte	0x03, 0x19
        /*0f26*/ 	.short	0x0bf0


	//----- nvinfo : EIATTR_PARAM_CBANK
	.align		4
        /*0f28*/ 	.byte	0x04, 0x0a
        /*0f2a*/ 	.short	(.L_725 - .L_724)
	.align		4
.L_724:
        /*0f2c*/ 	.word	index@(.nv.constant0._ZN7cutlass13device_kernelIN5flash11enable_sm90INS1_16FlashAttnFwdSm90INS1_25CollectiveMainloopFwdSm90ILi2EN4cute5tupleIJNS5_1CILi1EEES8_S8_EEENS6_IJNS7_ILi64EEESA_SA_EEELi512ENS_10bfloat16_tEfNS_4arch4Sm90ELb0ELb0ELb1ELb1ELb0ELb0ELb1ELb0ELb0ELb1ELb1ELb0EEENS1_21CollectiveEpilogueFwdINS6_IJSA_NS7_ILi512EEESA_EEES9_SC_SE_Li256ELb1ELb1ELb1ELb0EEENS1_36VarlenDynamicPersistentTileSchedulerILi64ELi64ELi256ELi128ELb1ELb1ELb1ELb0ELb1ELb1EEEEEEEEEvNT_6ParamsE)
        /*0f30*/ 	.short	0x0210
        /*0f32*/ 	.short	0x0bf0


	//----- nvinfo : EIATTR_SW_WAR
	.align		4
.L_725:
        /*0f34*/ 	.byte	0x04, 0x36
        /*0f36*/ 	.short	(.L_727 - .L_726)
.L_726:
        /*0f38*/ 	.word	0x00000008
.L_727:


//--------------------- .nv.info._ZN7cutlass13device_kernelIN5flash11enable_sm90INS1_16FlashAttnFwdSm90INS1_25CollectiveMainloopFwdSm90ILi2EN4cute5tupleIJNS5_1CILi1EEES8_S8_EEENS6_IJNS7_ILi64EEESA_SA_EEELi512ENS_10bfloat16_tEfNS_4arch4Sm90ELb0ELb0ELb1ELb1ELb0ELb1ELb1ELb0ELb0ELb1ELb1ELb0EEENS1_21CollectiveEpilogueFwdINS6_IJSA_NS7_ILi512EEESA_EEES9_SC_SE_Li256ELb1ELb1ELb1ELb0EEENS1_36VarlenDynamicPersistentTileSchedulerILi64ELi64ELi256ELi128ELb1ELb1ELb1ELb0ELb1ELb1EEEEEEEEEvNT_6ParamsE --------------------------
	.section	.nv.info._ZN7cutlass13device_kernelIN5flash11enable_sm90INS1_16FlashAttnFwdSm90INS1_25CollectiveMainloopFwdSm90ILi2EN4cute5tupleIJNS5_1CILi1EEES8_S8_EEENS6_IJNS7_ILi64EEESA_SA_EEELi512ENS_10bfloat16_tEfNS_4arch4Sm90ELb0ELb0ELb1ELb1ELb0ELb1ELb1ELb0ELb0ELb1ELb1ELb0EEENS1_21CollectiveEpilogueFwdINS6_IJSA_NS7_ILi512EEESA_EEES9_SC_SE_Li256ELb1ELb1ELb1ELb0EEENS1_36VarlenDynamicPersistentTileSchedulerILi64ELi64ELi256ELi128ELb1ELb1ELb1ELb0ELb1ELb1EEEEEEEEEvNT_6ParamsE,"",@"SHT_CUDA_INFO"
	.sectionflags	@""
	.align	4


	//----- nvinfo : EIATTR_CUDA_API_VERSION
	.align		4
        /*0000*/ 	.byte	0x04, 0x37
        /*0002*/ 	.short	(.L_729 - .L_728)
.L_728:
        /*0004*/ 	.word	0x00000082


	//----- nvinfo : EIATTR_KPARAM_INFO
	.align		4
.L_729:
        /*0008*/ 	.byte	0x04, 0x17
        /*000a*/ 	.short	(.L_731 - .L_730)
.L_730:
        /*000c*/ 	.word	0x00000000
        /*0010*/ 	.short	0x0000
        /*0012*/ 	.short	0x0070
        /*0014*/ 	.byte	0x00, 0xf0, 0x01, 0x2e


	//----- nvinfo : EIATTR_SPARSE_MMA_MASK
	.align		4
.L_731:
        /*0018*/ 	.byte	0x03, 0x50
        /*001a*/ 	.short	0x0000


	//----- nvinfo : EIATTR_MAXREG_COUNT
	.align		4
        /*001c*/ 	.byte	0x03, 0x1b
        /*001e*/ 	.short	0x00a8


	//----- nvinfo : EIATTR_NUM_BARRIERS
	.align		4
        /*0020*/ 	.byte	0x02, 0x4c
        /*0022*/ 	.byte	0x10
	.zero		1


	//----- nvinfo : EIATTR_EXTERNS
	.align		4
        /*0024*/ 	.byte	0x04, 0x0f
        /*0026*/ 	.short	(.L_733 - .L_732)


	//   ....[0]....
	.align		4
.L_732:
        /*0028*/ 	.word	index@(__assertfail)


	//----- nvinfo : EIATTR_ANNOTATIONS
	.align		4
.L_733:
        /*002c*/ 	.byte	0x04, 0x55
        /*002e*/ 	.short	(.L_735 - .L_734)


	//   ....[0]....
.L_734:
        /* <DEDUP_REMOVED lines=110> */


	//----- nvinfo : EIATTR_MERCURY_ISA_VERSION
	.align		4
.L_735:
        /*06f8*/ 	.byte	0x03, 0x5f
        /*06fa*/ 	.short	0x0101


	//----- nvinfo : EIATTR_UNUSED_LOAD_BYTE_OFFSET
	.align		4
        /*06fc*/ 	.byte	0x04, 0x44
        /*06fe*/ 	.short	(.L_737 - .L_736)


	//   ....[0]....
.L_736:
        /*0700*/ 	.word	0x00000ab0
        /*0704*/ 	.word	0x0000fff0


	//   ....[1]....
        /*0708*/ 	.word	0x00010a70
        /*070c*/ 	.word	0x0000fff0


	//----- nvinfo : EIATTR_INT_WARP_WIDE_INSTR_OFFSETS
	.align		4
.L_737:
        /*0710*/ 	.byte	0x04, 0x31
        /*0712*/ 	.short	(.L_739 - .L_738)


	//   ....[0]....
.L_738:
        /*0714*/ 	.word	0x00000190


	//   ....[1]....
        /*0718*/ 	.word	0x000001d0


	//   ....[2]....
        /*071c*/ 	.word	0x00000240


	//   ....[3]....
        /*0720*/ 	.word	0x000002b0


	//   ....[4]....
        /*0724*/ 	.word	0x00018970


	//   ....[5]....
        /*0728*/ 	.word	0x000189d0


	//   ....[6]....
        /*072c*/ 	.word	0x0001e360


	//   ....[7]....
        /*0730*/ 	.word	0x0001e3c0


	//----- nvinfo : EIATTR_COOP_GROUP_MASK_REGIDS
	.align		4
.L_739:
        /*0734*/ 	.byte	0x04, 0x29
        /*0736*/ 	.short	(.L_741 - .L_740)


	//   ....[0]....
.L_740:
        /*0738*/ 	.word	0xffffffff


	//   ....[1]....
        /*073c*/ 	.word	0xffffffff


	//   ....[2]....
        /*0740*/ 	.word	0xffffffff


	//   ....[3]....
        /*0744*/ 	.word	0xffffffff


	//   ....[4]....
        /*0748*/ 	.word	0xffffffff


	//   ....[5]....
        /*074c*/ 	.word	0xffffffff


	//   ....[6]....
        /*0750*/ 	.word	0xffffffff


	//   ....[7]....
        /*0754*/ 	.word	0xffffffff


	//   ....[8]....
        /*0758*/ 	.word	0xffffffff


	//   ....[9]....
        /*075c*/ 	.word	0xffffffff


	//   ....[10]....
        /*0760*/ 	.word	0xffffffff


	//   ....[11]....
        /*0764*/ 	.word	0xffffffff


	//   ....[12]....
        /*0768*/ 	.word	0xffffffff


	//   ....[13]....
        /*076c*/ 	.word	0xffffffff


	//   ....[14]....
        /*0770*/ 	.word	0xffffffff


	//   ....[15]....
        /*0774*/ 	.word	0xffffffff


	//   ....[16]....
        /*0778*/ 	.word	0xffffffff


	//   ....[17]....
        /*077c*/ 	.word	0xffffffff


	//   ....[18]....
        /*0780*/ 	.word	0xffffffff


	//   ....[19]....
        /*0784*/ 	.word	0xffffffff


	//   ....[20]....
        /*0788*/ 	.word	0xffffffff


	//   ....[21]....
        /*078c*/ 	.word	0xffffffff


	//   ....[22]....
        /*0790*/ 	.word	0xffffffff


	//   ....[23]....
        /*0794*/ 	.word	0xffffffff


	//   ....[24]....
        /*0798*/ 	.word	0xffffffff


	//   ....[25]....
        /*079c*/ 	.word	0xffffffff


	//   ....[26]....
        /*07a0*/ 	.word	0xffffffff


	//   ....[27]....
        /*07a4*/ 	.word	0xffffffff


	//   ....[28]....
        /*07a8*/ 	.word	0xffffffff


	//   ....[29]....
        /*07ac*/ 	.word	0xffffffff


	//   ....[30]....
        /*07b0*/ 	.word	0xffffffff


	//   ....[31]....
        /*07b4*/ 	.word	0xffffffff


	//   ....[32]....
        /*07b8*/ 	.word	0xffffffff


	//   ....[33]....
        /*07bc*/ 	.word	0xffffffff


	//   ....[34]....
        /*07c0*/ 	.word	0xffffffff


	//   ....[35]....
        /*07c4*/ 	.word	0xffffffff


	//   ....[36]....
        /*07c8*/ 	.word	0xffffffff


	//   ....[37]....
        /*07cc*/ 	.word	0xffffffff


	//   ....[38]....
        /*07d0*/ 	.word	0xffffffff


	//   ....[39]....
        /*07d4*/ 	.word	0xffffffff


	//   ....[40]....
        /*07d8*/ 	.word	0xffffffff


	//   ....[41]....
        /*07dc*/ 	.word	0xffffffff


	//   ....[42]....
        /*07e0*/ 	.word	0xffffffff


	//   ....[43]....
        /*07e4*/ 	.word	0xffffffff


	//   ....[44]....
        /*07e8*/ 	.word	0xffffffff


	//   ....[45]....
        /*07ec*/ 	.word	0xffffffff


	//   ....[46]....
        /*07f0*/ 	.word	0xffffffff


	//   ....[47]....
        /*07f4*/ 	.word	0xffffffff


	//   ....[48]....
        /*07f8*/ 	.word	0xffffffff


	//   ....[49]....
        /*07fc*/ 	.word	0xffffffff


	//   ....[50]....
        /*0800*/ 	.word	0xffffffff


	//   ....[51]....
        /*0804*/ 	.word	0xffffffff


	//   ....[52]....
        /*0808*/ 	.word	0xffffffff


	//   ....[53]....
        /*080c*/ 	.word	0xffffffff


	//   ....[54]....
        /*0810*/ 	.word	0xffffffff


	//   ....[55]....
        /*0814*/ 	.word	0xffffffff


	//   ....[56]....
        /*0818*/ 	.word	0xffffffff


	//   ....[57]....
        /*081c*/ 	.word	0xffffffff


	//   ....[58]....
        /*0820*/ 	.word	0xffffffff


	//   ....[59]....
        /*0824*/ 	.word	0xffffffff


	//   ....[60]....
        /*0828*/ 	.word	0xffffffff


	//   ....[61]....
        /*082c*/ 	.word	0xffffffff


	//   ....[62]....
        /*0830*/ 	.word	0xffffffff


	//   ....[63]....
        /*0834*/ 	.word	0xffffffff


	//   ....[64]....
        /*0838*/ 	.word	0xffffffff


	//   ....[65]....
        /*083c*/ 	.word	0xffffffff


	//   ....[66]....
        /*0840*/ 	.word	0xffffffff


	//   ....[67]....
        /*0844*/ 	.word	0xffffffff


	//   ....[68]....
        /*0848*/ 	.word	0xffffffff


	//   ....[69]....
        /*084c*/ 	.word	0xffffffff


	//   ....[70]....
        /*0850*/ 	.word	0xffffffff


	//   ....[71]....
        /*0854*/ 	.word	0xffffffff


	//   ....[72]....
        /*0858*/ 	.word	0xffffffff


	//   ....[73]....
        /*085c*/ 	.word	0xffffffff


	//   ....[74]....
        /*0860*/ 	.word	0xffffffff


	//   ....[75]....
        /*0864*/ 	.word	0xffffffff


	//   ....[76]....
        /*0868*/ 	.word	0xffffffff


	//   ....[77]....
        /*086c*/ 	.word	0xffffffff


	//   ....[78]....
        /*0870*/ 	.word	0xffffffff


	//   ....[79]....
        /*0874*/ 	.word	0xffffffff


	//   ....[80]....
        /*0878*/ 	.word	0xffffffff


	//   ....[81]....
        /*087c*/ 	.word	0xffffffff


	//   ....[82]....
        /*0880*/ 	.word	0xffffffff


	//   ....[83]....
        /*0884*/ 	.word	0xffffffff


	//   ....[84]....
        /*0888*/ 	.word	0xffffffff


	//   ....[85]....
        /*088c*/ 	.word	0xffffffff


	//   ....[86]....
        /*0890*/ 	.word	0xffffffff


	//   ....[87]....
        /*0894*/ 	.word	0xffffffff


	//   ....[88]....
        /*0898*/ 	.word	0xffffffff


	//   ....[89]....
        /*089c*/ 	.word	0xffffffff


	//   ....[90]....
        /*08a0*/ 	.word	0xffffffff


	//   ....[91]....
        /*08a4*/ 	.word	0xffffffff


	//   ....[92]....
        /*08a8*/ 	.word	0xffffffff


	//   ....[93]....
        /*08ac*/ 	.word	0xffffffff


	//   ....[94]....
        /*08b0*/ 	.word	0xffffffff


	//   ....[95]....
        /*08b4*/ 	.word	0xffffffff


	//   ....[96]....
        /*08b8*/ 	.word	0xffffffff


	//   ....[97]....
        /*08bc*/ 	.word	0xffffffff


	//   ....[98]....
        /*08c0*/ 	.word	0xffffffff


	//   ....[99]....
        /*08c4*/ 	.word	0xffffffff


	//   ....[100]....
        /*08c8*/ 	.word	0xffffffff


	//   ....[101]....
        /*08cc*/ 	.word	0xffffffff


	//   ....[102]....
        /*08d0*/ 	.word	0xffffffff


	//   ....[103]....
        /*08d4*/ 	.word	0xffffffff


	//   ....[104]....
        /*08d8*/ 	.word	0x0500000f


	//   ....[105]....
        /*08dc*/ 	.word	0x0500000f


	//   ....[106]....
        /*08e0*/ 	.word	0x0500000f


	//   ....[107]....
        /*08e4*/ 	.word	0x0500000f


	//   ....[108]....
        /*08e8*/ 	.word	0x0500000f


	//   ....[109]....
        /*08ec*/ 	.word	0x0500000f


	//   ....[110]....
        /*08f0*/ 	.word	0x0500000f


	//   ....[111]....
        /*08f4*/ 	.word	0x0500000f


	//   ....[112]....
        /*08f8*/ 	.word	0x0500000f


	//   ....[113]....
        /*08fc*/ 	.word	0x0500000f


	//   ....[114]....
        /*0900*/ 	.word	0x0500000f


	//   ....[115]....
        /*0904*/ 	.word	0x0500000f


	//   ....[116]....
        /*0908*/ 	.word	0x0500000f


	//   ....[117]....
        /*090c*/ 	.word	0x0500000f


	//   ....[118]....
        /*0910*/ 	.word	0x0500000f


	//   ....[119]....
        /*0914*/ 	.word	0x0500000f


	//   ....[120]....
        /*0918*/ 	.word	0x0500000f


	//   ....[121]....
        /*091c*/ 	.word	0x0500000f


	//   ....[122]....
        /*0920*/ 	.word	0x0500000f


	//   ....[123]....
        /*0924*/ 	.word	0x0500000f


	//   ....[124]....
        /*0928*/ 	.word	0x0500000f


	//   ....[125]....
        /*092c*/ 	.word	0x0500000f


	//   ....[126]....
        /*0930*/ 	.word	0x0500000f


	//   ....[127]....
        /*0934*/ 	.word	0x0500000f


	//   ....[128]....
        /*0938*/ 	.word	0x0500000f


	//   ....[129]....
        /*093c*/ 	.word	0x0500000f


	//   ....[130]....
        /*0940*/ 	.word	0x0500000f


	//   ....[131]....
        /*0944*/ 	.word	0x0500000f


	//   ....[132]....
        /*0948*/ 	.word	0x0500000f


	//   ....[133]....
        /*094c*/ 	.word	0x0500000f


	//   ....[134]....
        /*0950*/ 	.word	0x0500000f


	//   ....[135]....
        /*0954*/ 	.word	0x0500000f


	//   ....[136]....
        /*0958*/ 	.word	0x0500000f


	//   ....[137]....
        /*095c*/ 	.word	0x0500000f


	//   ....[138]....
        /*0960*/ 	.word	0x0500000f


	//   ....[139]....
        /*0964*/ 	.word	0x0500000f


	//   ....[140]....
        /*0968*/ 	.word	0x0500000f


	//   ....[141]....
        /*096c*/ 	.word	0x0500000f


	//   ....[142]....
        /*0970*/ 	.word	0x0500000f


	//   ....[143]....
        /*0974*/ 	.word	0x0500000f


	//   ....[144]....
        /*0978*/ 	.word	0x0500000f


	//   ....[145]....
        /*097c*/ 	.word	0x0500000f


	//   ....[146]....
        /*0980*/ 	.word	0x0500000f


	//   ....[147]....
        /*0984*/ 	.word	0x0500000f


	//   ....[148]....
        /*0988*/ 	.word	0x0500000f


	//----- nvinfo : EIATTR_COOP_GROUP_INSTR_OFFSETS
	.align		4
.L_741:
        /*098c*/ 	.byte	0x04, 0x28
        /*098e*/ 	.short	(.L_743 - .L_742)


	//   ....[0]....
.L_742:
        /*0990*/ 	.word	0x00000060


	//   ....[1]....
        /*0994*/ 	.word	0x000001a0


	//   ....[2]....
        /*0998*/ 	.word	0x000001e0


	//   ....[3]....
        /*099c*/ 	.word	0x000003f0


	//   ....[4]....
        /*09a0*/ 	.word	0x00000550


	//   ....[5]....
        /*09a4*/ 	.word	0x00000670


	//   ....[6]....
        /*09a8*/ 	.word	0x000007d0


	//   ....[7]....
        /*09ac*/ 	.word	0x000051e0


	//   ....[8]....
        /*09b0*/ 	.word	0x00007060


	//   ....[9]....
        /*09b4*/ 	.word	0x00007610


	//   ....[10]....
        /*09b8*/ 	.word	0x00007620


	//   ....[11]....
        /*09bc*/ 	.word	0x00007630


	//   ....[12]....
        /*09c0*/ 	.word	0x00007640


	//   ....[13]....
        /*09c4*/ 	.word	0x00008620


	//   ....[14]....
        /*09c8*/ 	.word	0x00008630


	//   ....[15]....
        /*09cc*/ 	.word	0x00008640


	//   ....[16]....
        /*09d0*/ 	.word	0x00008650


	//   ....[17]....
        /*09d4*/ 	.word	0x00009cf0


	//   ....[18]....
        /*09d8*/ 	.word	0x0000bb10


	//   ....[19]....
        /*09dc*/ 	.word	0x0000bba0


	//   ....[20]....
        /*09e0*/ 	.word	0x0000bd60


	//   ....[21]....
        /*09e4*/ 	.word	0x0000bdd0


	//   ....[22]....
        /*09e8*/ 	.word	0x0000c830


	//   ....[23]....
        /*09ec*/ 	.word	0x0000d850


	//   ....[24]....
        /*09f0*/ 	.word	0x0000ea20


	//   ....[25]....
        /*09f4*/ 	.word	0x0000eae0


	//   ....[26]....
        /*09f8*/ 	.word	0x0000ed90


	//   ....[27]....
        /*09fc*/ 	.word	0x0000ef50


	//   ....[28]....
        /*0a00*/ 	.word	0x0000ff40


	//   ....[29]....
        /*0a04*/ 	.word	0x0000ff90


	//   ....[30]....
        /*0a08*/ 	.word	0x00010000


	//   ....[31]....
        /*0a0c*/ 	.word	0x00010080


	//   ....[32]....
        /*0a10*/ 	.word	0x00010250


	//   ....[33]....
        /*0a14*/ 	.word	0x00011780


	//   ....[34]....
        /*0a18*/ 	.word	0x00011b20


	//   ....[35]....
        /*0a1c*/ 	.word	0x00011b30


	//   ....[36]....
        /*0a20*/ 	.word	0x00011b40


	//   ....[37]....
        /*0a24*/ 	.word	0x00011b50


	//   ....[38]....
        /*0a28*/ 	.word	0x000127d0


	//   ....[39]....
        /*0a2c*/ 	.word	0x000127f0


	//   ....[40]....
        /*0a30*/ 	.word	0x00012a80


	//   ....[41]....
        /*0a34*/ 	.word	0x00012aa0


	//   ....[42]....
        /*0a38*/ 	.word	0x000133a0


	//   ....[43]....
        /*0a3c*/ 	.word	0x000133e0


	//   ....[44]....
        /*0a40*/ 	.word	0x00013c50


	//   ....[45]....
        /*0a44*/ 	.word	0x00013c70


	//   ....[46]....
        /*0a48*/ 	.word	0x00014f60


	//   ....[47]....
        /*0a4c*/ 	.word	0x00014f70


	//   ....[48]....
        /*0a50*/ 	.word	0x000151a0


	//   ....[49]....
        /*0a54*/ 	.word	0x000151c0


	//   ....[50]....
        /*0a58*/ 	.word	0x00015470


	//   ....[51]....
        /*0a5c*/ 	.word	0x000156a0


	//   ....[52]....
        /*0a60*/ 	.word	0x000156d0


	//   ....[53]....
        /*0a64*/ 	.word	0x00015700


	//   ....[54]....
        /*0a68*/ 	.word	0x00015730


	//   ....[55]....
        /*0a6c*/ 	.word	0x00015760


	//   ....[56]....
        /*0a70*/ 	.word	0x00015790


	//   ....[57]....
        /*0a74*/ 	.word	0x00015930


	//   ....[58]....
        /*0a78*/ 	.word	0x00015960


	//   ....[59]....
        /*0a7c*/ 	.word	0x00015990


	//   ....[60]....
        /*0a80*/ 	.word	0x000159c0


	//   ....[61]....
        /*0a84*/ 	.word	0x000159f0


	//   ....[62]....
        /*0a88*/ 	.word	0x00015a20


	//   ....[63]....
        /*0a8c*/ 	.word	0x00015ab0


	//   ....[64]....
        /*0a90*/ 	.word	0x00015ae0


	//   ....[65]....
        /*0a94*/ 	.word	0x00015af0


	//   ....[66]....
        /*0a98*/ 	.word	0x00015ba0


	//   ....[67]....
        /*0a9c*/ 	.word	0x00016c20


	//   ....[68]....
        /*0aa0*/ 	.word	0x00018f50


	//   ....[69]....
        /*0aa4*/ 	.word	0x00019a00


	//   ....[70]....
        /*0aa8*/ 	.word	0x00019a30


	//   ....[71]....
        /*0aac*/ 	.word	0x00019a50


	//   ....[72]....
        /*0ab0*/ 	.word	0x00019b00


	//   ....[73]....
        /*0ab4*/ 	.word	0x00019b90


	//   ....[74]....
        /*0ab8*/ 	.word	0x00019bb0


	//   ....[75]....
        /*0abc*/ 	.word	0x00019c40


	//   ....[76]....
        /*0ac0*/ 	.word	0x00019c50


	//   ....[77]....
        /*0ac4*/ 	.word	0x0001a5c0


	//   ....[78]....
        /*0ac8*/ 	.word	0x0001a5d0


	//   ....[79]....
        /*0acc*/ 	.word	0x0001a6f0


	//   ....[80]....
        /*0ad0*/ 	.word	0x0001a700


	//   ....[81]....
        /*0ad4*/ 	.word	0x0001a990


	//   ....[82]....
        /*0ad8*/ 	.word	0x0001a9a0


	//   ....[83]....
        /*0adc*/ 	.word	0x0001ab10


	//   ....[84]....
        /*0ae0*/ 	.word	0x0001ab20


	//   ....[85]....
        /*0ae4*/ 	.word	0x0001e680


	//   ....[86]....
        /*0ae8*/ 	.word	0x0001e6b0


	//   ....[87]....
        /*0aec*/ 	.word	0x0001e710


	//   ....[88]....
        /*0af0*/ 	.word	0x0001e740


	//   ....[89]....
        /*0af4*/ 	.word	0x0001e770


	//   ....[90]....
        /*0af8*/ 	.word	0x0001e7a0


	//   ....[91]....
        /*0afc*/ 	.word	0x0001e7d0


	//   ....[92]....
        /*0b00*/ 	.word	0x0001e800


	//   ....[93]....
        /*0b04*/ 	.word	0x0001e9c0


	//   ....[94]....
        /*0b08*/ 	.word	0x0001e9f0


	//   ....[95]....
        /*0b0c*/ 	.word	0x0001ea20


	//   ....[96]....
        /*0b10*/ 	.word	0x0001ea50


	//   ....[97]....
        /*0b14*/ 	.word	0x0001ea80


	//   ....[98]....
        /*0b18*/ 	.word	0x0001eab0


	//   ....[99]....
        /*0b1c*/ 	.word	0x0001eb70


	//   ....[100]....
        /*0b20*/ 	.word	0x0001eb90


	//   ....[101]....
        /*0b24*/ 	.word	0x0001eba0


	//   ....[102]....
        /*0b28*/ 	.word	0x0001ec00


	//   ....[103]....
        /*0b2c*/ 	.word	0x0001f330


	//   ....[104]....
        /*0b30*/ 	.word	0x0001f750


	//   ....[105]....
        /*0b34*/ 	.word	0x0001f7e0


	//   ....[106]....
        /*0b38*/ 	.word	0x0001f830


	//   ....[107]....
        /*0b3c*/ 	.word	0x0001f880


	//   ....[108]....
        /*0b40*/ 	.word	0x0001f970


	//   ....[109]....
        /*0b44*/ 	.word	0x0001fa00


	//   ....[110]....
        /*0b48*/ 	.word	0x0001fa50


	//   ....[111]....
        /*0b4c*/ 	.word	0x0001faa0


	//   ....[112]....
        /*0b50*/ 	.word	0x0001fd60


	//   ....[113]....
        /*0b54*/ 	.word	0x00020040


	//   ....[114]....
        /*0b58*/ 	.word	0x000201c0


	//   ....[115]....
        /*0b5c*/ 	.word	0x00020220


	//   ....[116]....
        /*0b60*/ 	.word	0x000202b0


	//   ....[117]....
        /*0b64*/ 	.word	0x00020300


	//   ....[118]....
        /*0b68*/ 	.word	0x00020460


	//   ....[119]....
        /*0b6c*/ 	.word	0x00020500


	//   ....[120]....
        /*0b70*/ 	.word	0x000205b0


	//   ....[121]....
        /*0b74*/ 	.word	0x00020690


	//   ....[122]....
        /*0b78*/ 	.word	0x00020870


	//   ....[123]....
        /*0b7c*/ 	.word	0x00020940


	//   ....[124]....
        /*0b80*/ 	.word	0x00020bf0


	//   ....[125]....
        /*0b84*/ 	.word	0x00020d00


	//   ....[126]....
        /*0b88*/ 	.word	0x00020ed0


	//   ....[127]....
        /*0b8c*/ 	.word	0x00020fa0


	//   ....[128]....
        /*0b90*/ 	.word	0x000211d0


	//   ....[129]....
        /*0b94*/ 	.word	0x00021220


	//   ....[130]....
        /*0b98*/ 	.word	0x00021550


	//   ....[131]....
        /*0b9c*/ 	.word	0x000215f0


	//   ....[132]....
        /*0ba0*/ 	.word	0x00021790


	//   ....[133]....
        /*0ba4*/ 	.word	0x00021810


	//   ....[134]....
        /*0ba8*/ 	.word	0x00021890


	//   ....[135]....
        /*0bac*/ 	.word	0x00021910


	//   ....[136]....
        /*0bb0*/ 	.word	0x00021990


	//   ....[137]....
        /*0bb4*/ 	.word	0x00021a20


	//   ....[138]....
        /*0bb8*/ 	.word	0x00021ac0


	//   ....[139]....
        /*0bbc*/ 	.word	0x00021b70


	//   ....[140]....
        /*0bc0*/ 	.word	0x00021bf0


	//   ....[141]....
        /*0bc4*/ 	.word	0x00021c70


	//   ....[142]....
        /*0bc8*/ 	.word	0x00021cf0


	//   ....[143]....
        /*0bcc*/ 	.word	0x00021d80


	//   ....[144]....
        /*0bd0*/ 	.word	0x00021e00


	//   ....[145]....
        /*0bd4*/ 	.word	0x00021ea0


	//   ....[146]....
        /*0bd8*/ 	.word	0x00021ef0


	//   ....[147]....
        /*0bdc*/ 	.word	0x00021f80


	//   ....[148]....
        /*0be0*/ 	.word	0x000220b0


	//----- nvinfo : EIATTR_REG_RECONFIG
	.align		4
.L_743:
        /*0be4*/ 	.byte	0x01, 0x54
	.zero		2


	//----- nvinfo : EIATTR_SYSCALL_OFFSETS
	.align		4
        /*0be8*/ 	.byte	0x04, 0x46
        /*0bea*/ 	.short	(.L_745 - .L_744)


	//   ....[0]....
.L_744:
        /*0bec*/ 	.word	0x00002040


	//   ....[1]....
        /*0bf0*/ 	.word	0x00002190


	//   ....[2]....
        /*0bf4*/ 	.word	0x00007200


	//   ....[3]....
        /*0bf8*/ 	.word	0x00007580


	//   ....[4]....
        /*0bfc*/ 	.word	0x00018b70


	//   ....[5]....
        /*0c00*/ 	.word	0x00018cc0


	//   ....[6]....
        /*0c04*/ 	.word	0x00018dc0


	//   ....[7]....
        /*0c08*/ 	.word	0x00019620


	//   ....[8]....
        /*0c0c*/ 	.word	0x00019f60


	//----- nvinfo : EIATTR_MBARRIER_INSTR_OFFSETS
	.align		4
.L_745:
        /*0c10*/ 	.byte	0x04, 0x39
        /*0c12*/ 	.short	(.L_747 - .L_746)


	//   ....[0]....
.L_746:
        /*0c14*/ 	.word	0x000002d0
        /*0c18*/ 	.word	0x000000ff
        /*0c1c*/ 	.word	0x00038800
        /*0c20*/ 	.short	0x0100
        /*0c22*/ 	.byte	0x08
	.zero		1


	//   ....[1]....
        /*0c24*/ 	.word	0x000002e0
        /*0c28*/ 	.word	0x000000ff
        /*0c2c*/ 	.word	0x00038810
        /*0c30*/ 	.short	0x0100
        /*0c32*/ 	.byte	0x08
	.zero		1


	//   ....[2]....
        /*0c34*/ 	.word	0x000002f0
        /*0c38*/ 	.word	0x000000ff
        /*0c3c*/ 	.word	0x00038820
        /*0c40*/ 	.short	0x0100
        /*0c42*/ 	.byte	0x08
	.zero		1


	//   ....[3]....
        /*0c44*/ 	.word	0x000003a0
        /*0c48*/ 	.word	0x000000ff
        /*0c4c*/ 	.word	0x00038830
        /*0c50*/ 	.short	0x0100
        /*0c52*/ 	.byte	0x06
	.zero		1


	//   ....[4]....
        /*0c54*/ 	.word	0x000003b0
        /*0c58*/ 	.word	0x000000ff
        /*0c5c*/ 	.word	0x00038840
        /*0c60*/ 	.short	0x0100
        /*0c62*/ 	.byte	0x06
	.zero		1


	//   ....[5]....
        /*0c64*/ 	.word	0x000003c0
        /*0c68*/ 	.word	0x000000ff
        /*0c6c*/ 	.word	0x00038838
        /*0c70*/ 	.short	0x0100
        /*0c72*/ 	.byte	0x06
	.zero		1


	//   ....[6]....
        /*0c74*/ 	.word	0x000003d0
        /*0c78*/ 	.word	0x000000ff
        /*0c7c*/ 	.word	0x00038848
        /*0c80*/ 	.short	0x0100
        /*0c82*/ 	.byte	0x06
	.zero		1


	//   ....[7]....
        /*0c84*/ 	.word	0x00000500
        /*0c88*/ 	.word	0x000000ff
        /*0c8c*/ 	.word	0x00038850
        /*0c90*/ 	.short	0x0100
        /*0c92*/ 	.byte	0x08
	.zero		1


	//   ....[8]....
        /*0c94*/ 	.word	0x00000510
        /*0c98*/ 	.word	0x000000ff
        /*0c9c*/ 	.word	0x00038860
        /*0ca0*/ 	.short	0x0100
        /*0ca2*/ 	.byte	0x08
	.zero		1


	//   ....[9]....
        /*0ca4*/ 	.word	0x00000520
        /*0ca8*/ 	.word	0x000000ff
        /*0cac*/ 	.word	0x00038858
        /*0cb0*/ 	.short	0x0100
        /*0cb2*/ 	.byte	0x08
	.zero		1


	//   ....[10]....
        /*0cb4*/ 	.word	0x00000530
        /*0cb8*/ 	.word	0x000000ff
        /*0cbc*/ 	.word	0x00038868
        /*0cc0*/ 	.short	0x0100
        /*0cc2*/ 	.byte	0x08
	.zero		1


	//   ....[11]....
        /*0cc4*/ 	.word	0x00000620
        /*0cc8*/ 	.word	0x000000ff
        /*0ccc*/ 	.word	0x00038870
        /*0cd0*/ 	.short	0x0100
        /*0cd2*/ 	.byte	0x06
	.zero		1


	//   ....[12]....
        /*0cd4*/ 	.word	0x00000630
        /*0cd8*/ 	.word	0x000000ff
        /*0cdc*/ 	.word	0x00038880
        /*0ce0*/ 	.short	0x0100
        /*0ce2*/ 	.byte	0x06
	.zero		1


	//   ....[13]....
        /*0ce4*/ 	.word	0x00000640
        /*0ce8*/ 	.word	0x000000ff
        /*0cec*/ 	.word	0x00038878
        /*0cf0*/ 	.short	0x0100
        /*0cf2*/ 	.byte	0x06
	.zero		1


	//   ....[14]....
        /*0cf4*/ 	.word	0x00000650
        /*0cf8*/ 	.word	0x000000ff
        /*0cfc*/ 	.word	0x00038888
        /*0d00*/ 	.short	0x0100
        /*0d02*/ 	.byte	0x06
	.zero		1


	//   ....[15]....
        /*0d04*/ 	.word	0x00000780
        /*0d08*/ 	.word	0x000000ff
        /*0d0c*/ 	.word	0x00038890
        /*0d10*/ 	.short	0x0100
        /*0d12*/ 	.byte	0x08
	.zero		1


	//   ....[16]....
        /*0d14*/ 	.word	0x00000790
        /*0d18*/ 	.word	0x000000ff
        /*0d1c*/ 	.word	0x000388a0
        /*0d20*/ 	.short	0x0100
        /*0d22*/ 	.byte	0x08
	.zero		1


	//   ....[17]....
        /*0d24*/ 	.word	0x000007a0
        /*0d28*/ 	.word	0x000000ff
        /*0d2c*/ 	.word	0x00038898
        /*0d30*/ 	.short	0x0100
        /*0d32*/ 	.byte	0x08
	.zero		1


	//   ....[18]....
        /*0d34*/ 	.word	0x000007b0
        /*0d38*/ 	.word	0x000000ff
        /*0d3c*/ 	.word	0x000388a8
        /*0d40*/ 	.short	0x0100
        /*0d42*/ 	.byte	0x08
	.zero		1


	//   ....[19]....
        /*0d44*/ 	.word	0x000008e0
        /*0d48*/ 	.word	0x000000ff
        /*0d4c*/ 	.word	0x000388b0
        /*0d50*/ 	.short	0x0100
        /*0d52*/ 	.byte	0x08
	.zero		1


	//   ....[20]....
        /*0d54*/ 	.word	0x000008f0
        /*0d58*/ 	.word	0x000000ff
        /*0d5c*/ 	.word	0x000388c0
        /*0d60*/ 	.short	0x0100
        /*0d62*/ 	.byte	0x08
	.zero		1


	//   ....[21]....
        /*0d64*/ 	.word	0x00000900
        /*0d68*/ 	.word	0x000000ff
        /*0d6c*/ 	.word	0x000388b8
        /*0d70*/ 	.short	0x0100
        /*0d72*/ 	.byte	0x08
	.zero		1


	//   ....[22]....
        /*0d74*/ 	.word	0x00000910
        /*0d78*/ 	.word	0x000000ff
        /*0d7c*/ 	.word	0x000388c8
        /*0d80*/ 	.short	0x0100
        /*0d82*/ 	.byte	0x08
	.zero		1


	//   ....[23]....
        /*0d84*/ 	.word	0x00002d50
        /*0d88*/ 	.word	0x00000049
        /*0d8c*/ 	.word	0x00038890
        /*0d90*/ 	.short	0x010a
        /*0d92*/ 	.byte	0x3f
	.zero		1


	//   ....[24]....
        /*0d94*/ 	.word	0x000037c0
        /*0d98*/ 	.word	0x00000049
        /*0d9c*/ 	.word	0x00038890
        /*0da0*/ 	.short	0x010a
        /*0da2*/ 	.byte	0x3f
	.zero		1


	//   ....[25]....
        /*0da4*/ 	.word	0x000040d0
        /*0da8*/ 	.word	0x00000049
        /*0dac*/ 	.word	0x00038890
        /*0db0*/ 	.short	0x010a
        /*0db2*/ 	.byte	0x3f
	.zero		1


	//   ....[26]....
        /*0db4*/ 	.word	0x000042d0
        /*0db8*/ 	.word	0x00000004
        /*0dbc*/ 	.word	0x00000000
        /*0dc0*/ 	.short	0x0101
        /*0dc2*/ 	.byte	0x3f
	.zero		1


	//   ....[27]....
        /*0dc4*/ 	.word	0x00004310
        /*0dc8*/ 	.word	0x00000049
        /*0dcc*/ 	.word	0x000388b0
        /*0dd0*/ 	.short	0x010a
        /*0dd2*/ 	.byte	0x3f
	.zero		1


	//   ....[28]....
        /*0dd4*/ 	.word	0x00004970
        /*0dd8*/ 	.word	0x00000049
        /*0ddc*/ 	.word	0x00000000
        /*0de0*/ 	.short	0x0101
        /*0de2*/ 	.byte	0x3f
	.zero		1


	//   ....[29]....
        /*0de4*/ 	.word	0x00005510
        /*0de8*/ 	.word	0x00000005
        /*0dec*/ 	.word	0x00000000
        /*0df0*/ 	.short	0x0101
        /*0df2*/ 	.byte	0x3f
	.zero		1


	//   ....[30]....
        /*0df4*/ 	.word	0x000060b0
        /*0df8*/ 	.word	0x00000004
        /*0dfc*/ 	.word	0x00000000
        /*0e00*/ 	.short	0x0101
        /*0e02*/ 	.byte	0x3f
	.zero		1


	//   ....[31]....
        /*0e04*/ 	.word	0x00007290
        /*0e08*/ 	.word	0x00000002
        /*0e0c*/ 	.word	0x00038800
        /*0e10*/ 	.short	0x010a
        /*0e12*/ 	.byte	0x3f
	.zero		1


	//   ....[32]....
        /*0e14*/ 	.word	0x000072e0
        /*0e18*/ 	.word	0x00000002
        /*0e1c*/ 	.word	0x00038800
        /*0e20*/ 	.short	0x010a
        /*0e22*/ 	.byte	0x3f
	.zero		1


	//   ....[33]....
        /*0e24*/ 	.word	0x000078b0
        /*0e28*/ 	.word	0x00000002
        /*0e2c*/ 	.word	0x00038800
        /*0e30*/ 	.short	0x010a
        /*0e32*/ 	.byte	0x3f
	.zero		1


	//   ....[34]....
        /*0e34*/ 	.word	0x00008800
        /*0e38*/ 	.word	0x00000002
        /*0e3c*/ 	.word	0x00038800
        /*0e40*/ 	.short	0x010a
        /*0e42*/ 	.byte	0x3f
	.zero		1


	//   ....[35]....
        /*0e44*/ 	.word	0x00009650
        /*0e48*/ 	.word	0x0000000e
        /*0e4c*/ 	.word	0x00038830
        /*0e50*/ 	.short	0x010a
        /*0e52*/ 	.byte	0x3f
	.zero		1


	//   ....[36]....
        /*0e54*/ 	.word	0x00009700
        /*0e58*/ 	.word	0x0000000e
        /*0e5c*/ 	.word	0x00038830
        /*0e60*/ 	.short	0x010a
        /*0e62*/ 	.byte	0x3f
	.zero		1


	//   ....[37]....
        /*0e64*/ 	.word	0x00009a10
        /*0e68*/ 	.word	0x00000002
        /*0e6c*/ 	.word	0x00038810
        /*0e70*/ 	.short	0x010a
        /*0e72*/ 	.byte	0x3f
	.zero		1


	//   ....[38]....
        /*0e74*/ 	.word	0x00009a60
        /*0e78*/ 	.word	0x0000000e
        /*0e7c*/ 	.word	0x00038850
        /*0e80*/ 	.short	0x010a
        /*0e82*/ 	.byte	0x3f
	.zero		1


	//   ....[39]....
        /*0e84*/ 	.word	0x00009b20
        /*0e88*/ 	.word	0x0000000e
        /*0e8c*/ 	.word	0x00038850
        /*0e90*/ 	.short	0x010a
        /*0e92*/ 	.byte	0x3f
	.zero		1


	//   ....[40]....
        /*0e94*/ 	.word	0x0000c1d0
        /*0e98*/ 	.word	0x0000000b
        /*0e9c*/ 	.word	0x00000000
        /*0ea0*/ 	.short	0x0101
        /*0ea2*/ 	.byte	0x3f
	.zero		1


	//   ....[41]....
        /*0ea4*/ 	.word	0x0000c850
        /*0ea8*/ 	.word	0x0000000e
        /*0eac*/ 	.word	0x00000000
        /*0eb0*/ 	.short	0x0101
        /*0eb2*/ 	.byte	0x3f
	.zero		1


	//   ....[42]....
        /*0eb4*/ 	.word	0x0000c950
        /*0eb8*/ 	.word	0x0000000e
        /*0ebc*/ 	.word	0x00038830
        /*0ec0*/ 	.short	0x010a
        /*0ec2*/ 	.byte	0x3f
	.zero		1


	//   ....[43]....
        /*0ec4*/ 	.word	0x0000ca00
        /*0ec8*/ 	.word	0x0000000e
        /*0ecc*/ 	.word	0x00038830
        /*0ed0*/ 	.short	0x010a
        /*0ed2*/ 	.byte	0x3f
	.zero		1


	//   ....[44]....
        /*0ed4*/ 	.word	0x0000cc70
        /*0ed8*/ 	.word	0x0000000e
        /*0edc*/ 	.word	0x00038850
        /*0ee0*/ 	.short	0x010a
        /*0ee2*/ 	.byte	0x3f
	.zero		1


	//   ....[45]....
        /*0ee4*/ 	.word	0x0000ccc0
        /*0ee8*/ 	.word	0x0000000e
        /*0eec*/ 	.word	0x00038850
        /*0ef0*/ 	.short	0x010a
        /*0ef2*/ 	.byte	0x3f
	.zero		1


	//   ....[46]....
        /*0ef4*/ 	.word	0x0000f290
        /*0ef8*/ 	.word	0x000000a3
        /*0efc*/ 	.word	0x00000000
        /*0f00*/ 	.short	0x0101
        /*0f02*/ 	.byte	0x3f
	.zero		1


	//   ....[47]....
        /*0f04*/ 	.word	0x0000ff60
        /*0f08*/ 	.word	0x0000000e
        /*0f0c*/ 	.word	0x00000000
        /*0f10*/ 	.short	0x0101
        /*0f12*/ 	.byte	0x3f
	.zero		1


	//   ....[48]....
        /*0f14*/ 	.word	0x000127a0
        /*0f18*/ 	.word	0x00000004
        /*0f1c*/ 	.word	0x00000000
        /*0f20*/ 	.short	0x0101
        /*0f22*/ 	.byte	0x3f
	.zero		1


	//   ....[49]....
        /*0f24*/ 	.word	0x00013400
        /*0f28*/ 	.word	0x00000004
        /*0f2c*/ 	.word	0x00000000
        /*0f30*/ 	.short	0x0101
        /*0f32*/ 	.byte	0x3f
	.zero		1


	//   ....[50]....
        /*0f34*/ 	.word	0x00016d00
        /*0f38*/ 	.word	0x00000012
        /*0f3c*/ 	.word	0x00038820
        /*0f40*/ 	.short	0x010a
        /*0f42*/ 	.byte	0x3f
	.zero		1


	//   ....[51]....
        /*0f44*/ 	.word	0x00016dd0
        /*0f48*/ 	.word	0x00000004
        /*0f4c*/ 	.word	0x000388a0
        /*0f50*/ 	.short	0x010a
        /*0f52*/ 	.byte	0x3f
	.zero		1


	//   ....[52]....
        /*0f54*/ 	.word	0x00017010
        /*0f58*/ 	.word	0x00000004
        /*0f5c*/ 	.word	0x000388c0
        /*0f60*/ 	.short	0x010a
        /*0f62*/ 	.byte	0x3f
	.zero		1


	//   ....[53]....
        /*0f64*/ 	.word	0x00017a70
        /*0f68*/ 	.word	0x00000004
        /*0f6c*/ 	.word	0x000388a0
        /*0f70*/ 	.short	0x010a
        /*0f72*/ 	.byte	0x3f
	.zero		1


	//   ....[54]....
        /*0f74*/ 	.word	0x00017ca0
        /*0f78*/ 	.word	0x00000004
        /*0f7c*/ 	.word	0x000388c0
        /*0f80*/ 	.short	0x010a
        /*0f82*/ 	.byte	0x3f
	.zero		1


	//   ....[55]....
        /*0f84*/ 	.word	0x000191c0
        /*0f88*/ 	.word	0x00000000
        /*0f8c*/ 	.word	0x00038840
        /*0f90*/ 	.short	0x010a
        /*0f92*/ 	.byte	0x3f
	.zero		1


	//   ....[56]....
        /*0f94*/ 	.word	0x00019d10
        /*0f98*/ 	.word	0x00000012
        /*0f9c*/ 	.word	0x00038800
        /*0fa0*/ 	.short	0x0107
        /*0fa2*/ 	.byte	0x3f
	.zero		1


	//   ....[57]....
        /*0fa4*/ 	.word	0x00019db0
        /*0fa8*/ 	.word	0x00000012
        /*0fac*/ 	.word	0x00038800
        /*0fb0*/ 	.short	0x0101
        /*0fb2*/ 	.byte	0x3f
	.zero		1


	//   ....[58]....
        /*0fb4*/ 	.word	0x0001ad30
        /*0fb8*/ 	.word	0x00000012
        /*0fbc*/ 	.word	0x00038810
        /*0fc0*/ 	.short	0x0107
        /*0fc2*/ 	.byte	0x3f
	.zero		1


	//   ....[59]....
        /*0fc4*/ 	.word	0x0001ae30
        /*0fc8*/ 	.word	0x00000012
        /*0fcc*/ 	.word	0x00038810
        /*0fd0*/ 	.short	0x0101
        /*0fd2*/ 	.byte	0x3f
	.zero		1


	//   ....[60]....
        /*0fd4*/ 	.word	0x0001ae50
        /*0fd8*/ 	.word	0x00000012
        /*0fdc*/ 	.word	0x00038820
        /*0fe0*/ 	.short	0x010a
        /*0fe2*/ 	.byte	0x3f
	.zero		1


	//   ....[61]....
        /*0fe4*/ 	.word	0x0001af30
        /*0fe8*/ 	.word	0x00000000
        /*0fec*/ 	.word	0x00038860
        /*0ff0*/ 	.short	0x010a
        /*0ff2*/ 	.byte	0x3f
	.zero		1


	//   ....[62]....
        /*0ff4*/ 	.word	0x0001bba0
        /*0ff8*/ 	.word	0x00000002
        /*0ffc*/ 	.word	0x00038840
        /*1000*/ 	.short	0x010a
        /*1002*/ 	.byte	0x3f
	.zero		1


	//   ....[63]....
        /*1004*/ 	.word	0x0001bdf0
        /*1008*/ 	.word	0x00000002
        /*100c*/ 	.word	0x00038860
        /*1010*/ 	.short	0x010a
        /*1012*/ 	.byte	0x3f
	.zero		1


	//   ....[64]....
        /*1014*/ 	.word	0x0001c9a0
        /*1018*/ 	.word	0x00000003
        /*101c*/ 	.word	0x00038840
        /*1020*/ 	.short	0x010a
        /*1022*/ 	.byte	0x3f
	.zero		1


	//   ....[65]....
        /*1024*/ 	.word	0x0001cbf0
        /*1028*/ 	.word	0x00000003
        /*102c*/ 	.word	0x00038860
        /*1030*/ 	.short	0x010a
        /*1032*/ 	.byte	0x3f
	.zero		1


	//   ....[66]....
        /*1034*/ 	.word	0x0001d730
        /*1038*/ 	.word	0x00000003
        /*103c*/ 	.word	0x00038840
        /*1040*/ 	.short	0x010a
        /*1042*/ 	.byte	0x3f
	.zero		1


	//   ....[67]....
        /*1044*/ 	.word	0x0001d980
        /*1048*/ 	.word	0x00000003
        /*104c*/ 	.word	0x00038860
        /*1050*/ 	.short	0x010a
        /*1052*/ 	.byte	0x3f
	.zero		1


	//   ....[68]....
        /*1054*/ 	.word	0x0001f2b0
        /*1058*/ 	.word	0x00000000
        /*105c*/ 	.word	0x00038820
        /*1060*/ 	.short	0x010a
        /*1062*/ 	.byte	0x3f
	.zero		1


	//   ....[69]....
        /*1064*/ 	.word	0x0001f490
        /*1068*/ 	.word	0x00000006
        /*106c*/ 	.word	0x00000000
        /*1070*/ 	.short	0x010a
        /*1072*/ 	.byte	0x3f
	.zero		1


	//   ....[70]....
        /*1074*/ 	.word	0x0001f4c0
        /*1078*/ 	.word	0x00000007
        /*107c*/ 	.word	0x00000000
        /*1080*/ 	.short	0x010a
        /*1082*/ 	.byte	0x3f
	.zero		1


	//   ....[71]....
        /*1084*/ 	.word	0x0001f520
        /*1088*/ 	.word	0x00000004
        /*108c*/ 	.word	0x00000000
        /*1090*/ 	.short	0x010a
        /*1092*/ 	.byte	0x3f
	.zero		1


	//   ....[72]....
        /*1094*/ 	.word	0x0001f550
        /*1098*/ 	.word	0x00000003
        /*109c*/ 	.word	0x00000000
        /*10a0*/ 	.short	0x010a
        /*10a2*/ 	.byte	0x3f
	.zero		1


	//   ....[73]....
        /*10a4*/ 	.word	0x0001f5b0
        /*10a8*/ 	.word	0x00000049
        /*10ac*/ 	.word	0x00038890
        /*10b0*/ 	.short	0x010a
        /*10b2*/ 	.byte	0x3f
	.zero		1


	//   ....[74]....
        /*10b4*/ 	.word	0x0001f600
        /*10b8*/ 	.word	0x00000049
        /*10bc*/ 	.word	0x00038890
        /*10c0*/ 	.short	0x010a
        /*10c2*/ 	.byte	0x3f
	.zero		1


	//   ....[75]....
        /*10c4*/ 	.word	0x0001f650
        /*10c8*/ 	.word	0x00000049
        /*10cc*/ 	.word	0x00038890
        /*10d0*/ 	.short	0x010a
        /*10d2*/ 	.byte	0x3f
	.zero		1


	//   ....[76]....
        /*10d4*/ 	.word	0x0001f6a0
        /*10d8*/ 	.word	0x00000049
        /*10dc*/ 	.word	0x000388b0
        /*10e0*/ 	.short	0x010a
        /*10e2*/ 	.byte	0x3f
	.zero		1


	//   ....[77]....
        /*10e4*/ 	.word	0x0001f8c0
        /*10e8*/ 	.word	0x00000002
        /*10ec*/ 	.word	0x00038800
        /*10f0*/ 	.short	0x010a
        /*10f2*/ 	.byte	0x3f
	.zero		1


	//   ....[78]....
        /*10f4*/ 	.word	0x0001faf0
        /*10f8*/ 	.word	0x00000002
        /*10fc*/ 	.word	0x00038800
        /*1100*/ 	.short	0x010a
        /*1102*/ 	.byte	0x3f
	.zero		1


	//   ....[79]....
        /*1104*/ 	.word	0x0001fb40
        /*1108*/ 	.word	0x0000000e
        /*110c*/ 	.word	0x00038830
        /*1110*/ 	.short	0x010a
        /*1112*/ 	.byte	0x3f
	.zero		1


	//   ....[80]....
        /*1114*/ 	.word	0x0001fb90
        /*1118*/ 	.word	0x00000002
        /*111c*/ 	.word	0x00038810
        /*1120*/ 	.short	0x010a
        /*1122*/ 	.byte	0x3f
	.zero		1


	//   ....[81]....
        /*1124*/ 	.word	0x0001fbe0
        /*1128*/ 	.word	0x0000000e
        /*112c*/ 	.word	0x00038850
        /*1130*/ 	.short	0x010a
        /*1132*/ 	.byte	0x3f
	.zero		1


	//   ....[82]....
        /*1134*/ 	.word	0x0001fc30
        /*1138*/ 	.word	0x0000000e
        /*113c*/ 	.word	0x00038830
        /*1140*/ 	.short	0x010a
        /*1142*/ 	.byte	0x3f
	.zero		1


	//   ....[83]....
        /*1144*/ 	.word	0x0001fc80
        /*1148*/ 	.word	0x0000000e
        /*114c*/ 	.word	0x00038850
        /*1150*/ 	.short	0x010a
        /*1152*/ 	.byte	0x3f
	.zero		1


	//   ....[84]....
        /*1154*/ 	.word	0x0001fe20
        /*1158*/ 	.word	0x00000012
        /*115c*/ 	.word	0x00038820
        /*1160*/ 	.short	0x010a
        /*1162*/ 	.byte	0x3f
	.zero		1


	//   ....[85]....
        /*1164*/ 	.word	0x0001fe70
        /*1168*/ 	.word	0x00000004
        /*116c*/ 	.word	0x000388a0
        /*1170*/ 	.short	0x010a
        /*1172*/ 	.byte	0x3f
	.zero		1


	//   ....[86]....
        /*1174*/ 	.word	0x0001fec0
        /*1178*/ 	.word	0x00000004
        /*117c*/ 	.word	0x000388c0
        /*1180*/ 	.short	0x010a
        /*1182*/ 	.byte	0x3f
	.zero		1


	//   ....[87]....
        /*1184*/ 	.word	0x0001ff10
        /*1188*/ 	.word	0x00000004
        /*118c*/ 	.word	0x000388a0
        /*1190*/ 	.short	0x010a
        /*1192*/ 	.byte	0x3f
	.zero		1


	//   ....[88]....
        /*1194*/ 	.word	0x0001ff60
        /*1198*/ 	.word	0x00000004
        /*119c*/ 	.word	0x000388c0
        /*11a0*/ 	.short	0x010a
        /*11a2*/ 	.byte	0x3f
	.zero		1


	//   ....[89]....
        /*11a4*/ 	.word	0x00020100
        /*11a8*/ 	.word	0x00000000
        /*11ac*/ 	.word	0x00038840
        /*11b0*/ 	.short	0x010a
        /*11b2*/ 	.byte	0x3f
	.zero		1


	//   ....[90]....
        /*11b4*/ 	.word	0x00021260
        /*11b8*/ 	.word	0x00000012
        /*11bc*/ 	.word	0x00038820
        /*11c0*/ 	.short	0x010a
        /*11c2*/ 	.byte	0x3f
	.zero		1


	//   ....[91]....
        /*11c4*/ 	.word	0x000212b0
        /*11c8*/ 	.word	0x00000000
        /*11cc*/ 	.word	0x00038860
        /*11d0*/ 	.short	0x010a
        /*11d2*/ 	.byte	0x3f
	.zero		1


	//   ....[92]....
        /*11d4*/ 	.word	0x00021300
        /*11d8*/ 	.word	0x00000002
        /*11dc*/ 	.word	0x00038840
        /*11e0*/ 	.short	0x010a
        /*11e2*/ 	.byte	0x3f
	.zero		1


	//   ....[93]....
        /*11e4*/ 	.word	0x00021350
        /*11e8*/ 	.word	0x00000002
        /*11ec*/ 	.word	0x00038860
        /*11f0*/ 	.short	0x010a
        /*11f2*/ 	.byte	0x3f
	.zero		1


	//   ....[94]....
        /*11f4*/ 	.word	0x000213a0
        /*11f8*/ 	.word	0x00000003
        /*11fc*/ 	.word	0x00038840
        /*1200*/ 	.short	0x010a
        /*1202*/ 	.byte	0x3f
	.zero		1


	//   ....[95]....
        /*1204*/ 	.word	0x000213f0
        /*1208*/ 	.word	0x00000003
        /*120c*/ 	.word	0x00038860
        /*1210*/ 	.short	0x010a
        /*1212*/ 	.byte	0x3f
	.zero		1


	//   ....[96]....
        /*1214*/ 	.word	0x00021440
        /*1218*/ 	.word	0x00000003
        /*121c*/ 	.word	0x00038840
        /*1220*/ 	.short	0x010a
        /*1222*/ 	.byte	0x3f
	.zero		1


	//   ....[97]....
        /*1224*/ 	.word	0x00021490
        /*1228*/ 	.word	0x00000003
        /*122c*/ 	.word	0x00038860
        /*1230*/ 	.short	0x010a
        /*1232*/ 	.byte	0x3f
	.zero		1


	//   ....[98]....
        /*1234*/ 	.word	0x00021fd0
        /*1238*/ 	.word	0x00000000
        /*123c*/ 	.word	0x00038820
        /*1240*/ 	.short	0x010a
        /*1242*/ 	.byte	0x3f
	.zero		1


	//   ....[99]....
        /*1244*/ 	.word	0x00022170
        /*1248*/ 	.word	0x00000006
        /*124c*/ 	.word	0x00000000
        /*1250*/ 	.short	0x010a
        /*1252*/ 	.byte	0x3f
	.zero		1


	//   ....[100]....
        /*1254*/ 	.word	0x000221c0
        /*1258*/ 	.word	0x00000007
        /*125c*/ 	.word	0x00000000
        /*1260*/ 	.short	0x010a
        /*1262*/ 	.byte	0x3f
	.zero		1


	//   ....[101]....
        /*1264*/ 	.word	0x00022210
        /*1268*/ 	.word	0x00000004
        /*126c*/ 	.word	0x00000000
        /*1270*/ 	.short	0x010a
        /*1272*/ 	.byte	0x3f
	.zero		1


	//----- nvinfo : EIATTR_NUM_MBARRIERS
	.align		4
.L_747:
        /*1274*/ 	.byte	0x03, 0x38
        /*1276*/ 	.short	0x0017


	//----- nvinfo : EIATTR_EXIT_INSTR_OFFSETS
	.align		4
        /*1278*/ 	.byte	0x04, 0x1c
        /*127a*/ 	.short	(.L_749 - .L_748)


	//   ....[0]....
.L_748:
        /*127c*/ 	.word	0x0001f5a0


	//----- nvinfo : EIATTR_MAX_THREADS
	.align		4
.L_749:
        /*1280*/ 	.byte	0x04, 0x05
        /*1282*/ 	.short	(.L_751 - .L_750)
.L_750:
        /*1284*/ 	.word	0x00000180
        /*1288*/ 	.word	0x00000001
        /*128c*/ 	.word	0x00000001


	//----- nvinfo : EIATTR_CRS_STACK_SIZE
	.align		4
.L_751:
        /*1290*/ 	.byte	0x04, 0x1e
        /*1292*/ 	.short	(.L_753 - .L_752)
.L_752:
        /*1294*/ 	.word	0x00000000


	//----- nvinfo : EIATTR_CBANK_PARAM_SIZE
	.align		4
.L_753:
        /*1298*/ 	.byte	0x03, 0x19
        /*129a*/ 	.short	0x0bf0


	//----- nvinfo : EIATTR_PARAM_CBANK
	.align		4
        /*129c*/ 	.byte	0x04, 0x0a
        /*129e*/ 	.short	(.L_755 - .L_754)
	.align		4
.L_754:
        /*12a0*/ 	.word	index@(.nv.constant0._ZN7cutlass13device_kernelIN5flash11enable_sm90INS1_16FlashAttnFwdSm90INS1_25CollectiveMainloopFwdSm90ILi2EN4cute5tupleIJNS5_1CILi1EEES8_S8_EEENS6_IJNS7_ILi64EEESA_SA_EEELi512ENS_10bfloat16_tEfNS_4arch4Sm90ELb0ELb0ELb1ELb1ELb0ELb1ELb1ELb0ELb0ELb1ELb1ELb0EEENS1_21CollectiveEpilogueFwdINS6_IJSA_NS7_ILi512EEESA_EEES9_SC_SE_Li256ELb1ELb1ELb1ELb0EEENS1_36VarlenDynamicPersistentTileSchedulerILi64ELi64ELi256ELi128ELb1ELb1ELb1ELb0ELb1ELb1EEEEEEEEEvNT_6ParamsE)
        /*12a4*/ 	.short	0x0210
        /*12a6*/ 	.short	0x0bf0


	//----- nvinfo : EIATTR_SW_WAR
	.align		4
.L_755:
        /*12a8*/ 	.byte	0x04, 0x36
        /*12aa*/ 	.short	(.L_757 - .L_756)
.L_756:
        /*12ac*/ 	.word	0x00000008
.L_757:


//--------------------- .nv.info._ZN7cutlass13device_kernelIN5flash11enable_sm90INS1_16FlashAttnFwdSm90INS1_25CollectiveMainloopFwdSm90ILi2EN4cute5tupleIJNS5_1CILi1EEES8_S8_EEENS6_IJNS7_ILi64EEESA_SA_EEELi512ENS_10bfloat16_tEfNS_4arch4Sm90ELb0ELb1ELb1ELb0ELb0ELb0ELb0ELb0ELb0ELb1ELb1ELb0EEENS1_21CollectiveEpilogueFwdINS6_IJSA_NS7_ILi512EEESA_EEES9_SC_SE_Li256ELb0ELb1ELb1ELb0EEENS1_19SingleTileSchedulerILb0ELb1ELb1ELi64EEEEEEEEEvNT_6ParamsE --------------------------
	.section	.nv.info._ZN7cutlass13device_kernelIN5flash11enable_sm90INS1_16FlashAttnFwdSm90INS1_25CollectiveMainloopFwdSm90ILi2EN4cute5tupleIJNS5_1CILi1EEES8_S8_EEENS6_IJNS7_ILi64EEESA_SA_EEELi512ENS_10bfloat16_tEfNS_4arch4Sm90ELb0ELb1ELb1ELb0ELb0ELb0ELb0ELb0ELb0ELb1ELb1ELb0EEENS1_21CollectiveEpilogueFwdINS6_IJSA_NS7_ILi512EEESA_EEES9_SC_SE_Li256ELb0ELb1ELb1ELb0EEENS1_19SingleTileSchedulerILb0ELb1ELb1ELi64EEEEEEEEEvNT_6ParamsE,"",@"SHT_CUDA_INFO"
	.sectionflags	@""
	.align	4


	//----- nvinfo : EIATTR_CUDA_API_VERSION
	.align		4
        /*0000*/ 	.byte	0x04, 0x37
        /*0002*/ 	.short	(.L_759 - .L_758)
.L_758:
        /*0004*/ 	.word	0x00000082


	//----- nvinfo : EIATTR_KPARAM_INFO
	.align		4
.L_759:
        /*0008*/ 	.byte	0x04, 0x17
        /*000a*/ 	.short	(.L_761 - .L_760)
.L_760:
        /*000c*/ 	.word	0x00000000
        /*0010*/ 	.short	0x0000
        /*0012*/ 	.short	0x0070
        /*0014*/ 	.byte	0x00, 0xf0, 0x01, 0x28


	//----- nvinfo : EIATTR_SPARSE_MMA_MASK
	.align		4
.L_761:
        /*0018*/ 	.byte	0x03, 0x50
        /*001a*/ 	.short	0x0000


	//----- nvinfo : EIATTR_MAXREG_COUNT
	.align		4
        /*001c*/ 	.byte	0x03, 0x1b
        /*001e*/ 	.short	0x00a8


	//----- nvinfo : EIATTR_NUM_BARRIERS
	.align		4
        /*0020*/ 	.byte	0x02, 0x4c
        /*0022*/ 	.byte	0x10
	.zero		1


	//----- nvinfo : EIATTR_EXTERNS
	.align		4
        /*0024*/ 	.byte	0x04, 0x0f
        /*0026*/ 	.short	(.L_763 - .L_762)


	//   ....[0]....
	.align		4
.L_762:
        /*0028*/ 	.word	index@(__assertfail)


	//----- nvinfo : EIATTR_ANNOTATIONS
	.align		4
.L_763:
        /*002c*/ 	.byte	0x04, 0x55
        /*002e*/ 	.short	(.L_765 - .L_764)


	//   ....[0]....
.L_764:
        /*0030*/ 	.word	0x00000001
        /*0034*/ 	.byte	0x80, 0x12, 0x01, 0x00, 0x01, 0x00, 0x00, 0x00, 0x00, 0x17, 0x01, 0x00, 0x01, 0x00, 0x00, 0x00
        /*0044*/ 	.byte	0x50, 0x17, 0x01, 0x00, 0x01, 0x00, 0x00, 0x00, 0x30, 0x19, 0x01, 0x00, 0x01, 0x00, 0x00, 0x00
        /*0054*/ 	.byte	0x20, 0x1a, 0x01, 0x00, 0x01, 0x00, 0x00, 0x00, 0x10, 0x24, 0x01, 0x00, 0x01, 0x00, 0x00, 0x00
        /*0064*/ 	.byte	0x00, 0x2b, 0x01, 0x00, 0x01, 0x00, 0x00, 0x00, 0x30, 0x2d, 0x01, 0x00, 0x01, 0x00, 0x00, 0x00
        /*0074*/ 	.byte	0xb0, 0x38, 0x01, 0x00, 0x01, 0x00, 0x00, 0x00, 0x80, 0x44, 0x01, 0x00


	//----- nvinfo : EIATTR_MERCURY_ISA_VERSION
	.align		4
.L_765:
        /*0080*/ 	.byte	0x03, 0x5f
        /*0082*/ 	.short	0x0101


	//----- nvinfo : EIATTR_INT_WARP_WIDE_INSTR_OFFSETS
	.align		4
        /*0084*/ 	.byte	0x04, 0x31
        /*0086*/ 	.short	(.L_767 - .L_766)


	//   ....[0]....
.L_766:
        /*0088*/ 	.word	0x00000130


	//   ....[1]....
        /*008c*/ 	.word	0x00000170


	//   ....[2]....
        /*0090*/ 	.word	0x000001e0


	//----- nvinfo : EIATTR_COOP_GROUP_MASK_REGIDS
	.align		4
.L_767:
        /*0094*/ 	.byte	0x04, 0x29
        /*0096*/ 	.short	(.L_769 - .L_768)


	//   ....[0]....
.L_768:
        /*0098*/ 	.word	0xffffffff


	//   ....[1]....
        /*009c*/ 	.word	0xffffffff


	//   ....[2]....
        /*00a0*/ 	.word	0xffffffff


	//   ....[3]....
        /*00a4*/ 	.word	0xffffffff


	//   ....[4]....
        /*00a8*/ 	.word	0xffffffff


	//   ....[5]....
        /*00ac*/ 	.word	0xffffffff


	//   ....[6]....
        /*00b0*/ 	.word	0xffffffff


	//   ....[7]....
        /*00b4*/ 	.word	0xffffffff


	//   ....[8]....
        /*00b8*/ 	.word	0xffffffff


	//   ....[9]....
        /*00bc*/ 	.word	0xffffffff


	//   ....[10]....
        /*00c0*/ 	.word	0xffffffff


	//   ....[11]....
        /*00c4*/ 	.word	0xffffffff


	//   ....[12]....
        /*00c8*/ 	.word	0xffffffff


	//   ....[13]....
        /*00cc*/ 	.word	0xffffffff


	//   ....[14]....
        /*00d0*/ 	.word	0xffffffff


	//   ....[15]....
        /*00d4*/ 	.word	0xffffffff


	//   ....[16]....
        /*00d8*/ 	.word	0xffffffff


	//   ....[17]....
        /*00dc*/ 	.word	0xffffffff


	//   ....[18]....
        /*00e0*/ 	.word	0xffffffff


	//   ....[19]....
        /*00e4*/ 	.word	0xffffffff


	//   ....[20]....
        /*00e8*/ 	.word	0xffffffff


	//   ....[21]....
        /*00ec*/ 	.word	0xffffffff


	//   ....[22]....
        /*00f0*/ 	.word	0xffffffff


	//   ....[23]....
        /*00f4*/ 	.word	0xffffffff


	//   ....[24]....
        /*00f8*/ 	.word	0xffffffff


	//   ....[25]....
        /*00fc*/ 	.word	0xffffffff


	//   ....[26]....
        /*0100*/ 	.word	0xffffffff


	//   ....[27]....
        /*0104*/ 	.word	0xffffffff


	//   ....[28]....
        /*0108*/ 	.word	0xffffffff


	//   ....[29]....
        /*010c*/ 	.word	0xffffffff


	//   ....[30]....
        /*0110*/ 	.word	0xffffffff


	//   ....[31]....
        /*0114*/ 	.word	0xffffffff


	//   ....[32]....
        /*0118*/ 	.word	0xffffffff


	//   ....[33]....
        /*011c*/ 	.word	0xffffffff


	//   ....[34]....
        /*0120*/ 	.word	0xffffffff


	//   ....[35]....
        /*0124*/ 	.word	0xffffffff


	//   ....[36]....
        /*0128*/ 	.word	0xffffffff


	//   ....[37]....
        /*012c*/ 	.word	0xffffffff


	//   ....[38]....
        /*0130*/ 	.word	0xffffffff


	//   ....[39]....
        /*0134*/ 	.word	0xffffffff


	//   ....[40]....
        /*0138*/ 	.word	0xffffffff


	//   ....[41]....
        /*013c*/ 	.word	0xffffffff


	//   ....[42]....
        /*0140*/ 	.word	0xffffffff


	//   ....[43]....
        /*0144*/ 	.word	0xffffffff


	//   ....[44]....
        /*0148*/ 	.word	0xffffffff


	//   ....[45]....
        /*014c*/ 	.word	0xffffffff


	//   ....[46]....
        /*0150*/ 	.word	0xffffffff


	//   ....[47]....
        /*0154*/ 	.word	0xffffffff


	//   ....[48]....
        /*0158*/ 	.word	0xffffffff


	//   ....[49]....
        /*015c*/ 	.word	0xffffffff


	//   ....[50]....
        /*0160*/ 	.word	0xffffffff


	//   ....[51]....
        /*0164*/ 	.word	0xffffffff


	//   ....[52]....
        /*0168*/ 	.word	0xffffffff


	//   ....[53]....
        /*016c*/ 	.word	0xffffffff


	//   ....[54]....
        /*0170*/ 	.word	0xffffffff


	//   ....[55]....
        /*0174*/ 	.word	0xffffffff


	//   ....[56]....
        /*0178*/ 	.word	0xffffffff


	//   ....[57]....
        /*017c*/ 	.word	0xffffffff


	//   ....[58]....
        /*0180*/ 	.word	0xffffffff


	//   ....[59]....
        /*0184*/ 	.word	0x0500000f


	//   ....[60]....
        /*0188*/ 	.word	0x0500000f


	//   ....[61]....
        /*018c*/ 	.word	0x0500000f


	//   ....[62]....
        /*0190*/ 	.word	0x0500000f


	//   ....[63]....
        /*0194*/ 	.word	0x0500000f


	//   ....[64]....
        /*0198*/ 	.word	0x0500000f


	//   ....[65]....
        /*019c*/ 	.word	0x0500000f


	//   ....[66]....
        /*01a0*/ 	.word	0x0500000f


	//   ....[67]....
        /*01a4*/ 	.word	0x0500000f


	//   ....[68]....
        /*01a8*/ 	.word	0x0500000f


	//----- nvinfo : EIATTR_COOP_GROUP_INSTR_OFFSETS
	.align		4
.L_769:
        /*01ac*/ 	.byte	0x04, 0x28
        /*01ae*/ 	.short	(.L_771 - .L_770)


	//   ....[0]....
.L_770:
        /*01b0*/ 	.word	0x00000060


	//   ....[1]....
        /*01b4*/ 	.word	0x00000140


	//   ....[2]....
        /*01b8*/ 	.word	0x00000190


	//   ....[3]....
        /*01bc*/ 	.word	0x00000380


	//   ....[4]....
        /*01c0*/ 	.word	0x000004e0


	//   ....[5]....
        /*01c4*/ 	.word	0x00000600


	//   ....[6]....
        /*01c8*/ 	.word	0x00000760


	//   ....[7]....
        /*01cc*/ 	.word	0x00001720


	//   ....[8]....
        /*01d0*/ 	.word	0x00003c10


	//   ....[9]....
        /*01d4*/ 	.word	0x00004350


	//   ....[10]....
        /*01d8*/ 	.word	0x00004ad0


	//   ....[11]....
        /*01dc*/ 	.word	0x00005570


	//   ....[12]....
        /*01e0*/ 	.word	0x000055b0


	//   ....[13]....
        /*01e4*/ 	.word	0x00005990


	//   ....[14]....
        /*01e8*/ 	.word	0x00005a10


	//   ....[15]....
        /*01ec*/ 	.word	0x000064e0


	//   ....[16]....
        /*01f0*/ 	.word	0x00006af0


	//   ....[17]....
        /*01f4*/ 	.word	0x000070c0


	//   ....[18]....
        /*01f8*/ 	.word	0x000077c0


	//   ....[19]....
        /*01fc*/ 	.word	0x000078c0


	//   ....[20]....
        /*0200*/ 	.word	0x00007c90


	//   ....[21]....
        /*0204*/ 	.word	0x00007e30


	//   ....[22]....
        /*0208*/ 	.word	0x00008ea0


	//   ....[23]....
        /*020c*/ 	.word	0x000098b0


	//   ....[24]....
        /*0210*/ 	.word	0x00009930


	//   ....[25]....
        /*0214*/ 	.word	0x00009c30


	//   ....[26]....
        /*0218*/ 	.word	0x00009db0


	//   ....[27]....
        /*021c*/ 	.word	0x0000ae30


	//   ....[28]....
        /*0220*/ 	.word	0x0000b2a0


	//   ....[29]....
        /*0224*/ 	.word	0x0000b860


	//   ....[30]....
        /*0228*/ 	.word	0x0000bf40


	//   ....[31]....
        /*022c*/ 	.word	0x0000c010


	//   ....[32]....
        /*0230*/ 	.word	0x0000c3d0


	//   ....[33]....
        /*0234*/ 	.word	0x0000c480


	//   ....[34]....
        /*0238*/ 	.word	0x0000d620


	//   ....[35]....
        /*023c*/ 	.word	0x0000d660


	//   ....[36]....
        /*0240*/ 	.word	0x0000d6b0


	//   ....[37]....
        /*0244*/ 	.word	0x0000d6e0


	//   ....[38]....
        /*0248*/ 	.word	0x0000d700


	//   ....[39]....
        /*024c*/ 	.word	0x0000e1e0


	//   ....[40]....
        /*0250*/ 	.word	0x0000e6b0


	//   ....[41]....
        /*0254*/ 	.word	0x0000e6e0


	//   ....[42]....
        /*0258*/ 	.word	0x0000e700


	//   ....[43]....
        /*025c*/ 	.word	0x0000e720


	//   ....[44]....
        /*0260*/ 	.word	0x0000ebc0


	//   ....[45]....
        /*0264*/ 	.word	0x0000ebe0


	//   ....[46]....
        /*0268*/ 	.word	0x0000f830


	//   ....[47]....
        /*026c*/ 	.word	0x0000f850


	//   ....[48]....
        /*0270*/ 	.word	0x000108a0


	//   ....[49]....
        /*0274*/ 	.word	0x00011740


	//   ....[50]....
        /*0278*/ 	.word	0x00011fe0


	//   ....[51]....
        /*027c*/ 	.word	0x00012020


	//   ....[52]....
        /*0280*/ 	.word	0x00012090


	//   ....[53]....
        /*0284*/ 	.word	0x000120c0


	//   ....[54]....
        /*0288*/ 	.word	0x00012120


	//   ....[55]....
        /*028c*/ 	.word	0x00012150


	//   ....[56]....
        /*0290*/ 	.word	0x00012170


	//   ....[57]....
        /*0294*/ 	.word	0x000121b0


	//   ....[58]....
        /*0298*/ 	.word	0x000150a0


	//   ....[59]....
        /*029c*/ 	.word	0x00015740


	//   ....[60]....
        /*02a0*/ 	.word	0x000158b0


	//   ....[61]....
        /*02a4*/ 	.word	0x00015900


	//   ....[62]....
        /*02a8*/ 	.word	0x00015a30


	//   ....[63]....
        /*02ac*/ 	.word	0x00015aa0


	//   ....[64]....
        /*02b0*/ 	.word	0x00015b20


	//   ....[65]....
        /*02b4*/ 	.word	0x00015bd0


	//   ....[66]....
        /*02b8*/ 	.word	0x00015c50


	//   ....[67]....
        /*02bc*/ 	.word	0x00015ce0


	//   ....[68]....
        /*02c0*/ 	.word	0x000160f0


	//----- nvinfo : EIATTR_REG_RECONFIG
	.align		4
.L_771:
        /*02c4*/ 	.byte	0x01, 0x54
	.zero		2


	//----- nvinfo : EIATTR_SYSCALL_OFFSETS
	.align		4
        /*02c8*/ 	.byte	0x04, 0x46
        /*02ca*/ 	.short	(.L_773 - .L_772)


	//   ....[0]....
.L_772:
        /*02cc*/ 	.word	0x00003df0


	//   ....[1]....
        /*02d0*/ 	.word	0x00011400


	//   ....[2]....
        /*02d4*/ 	.word	0x00011540


	//   ....[3]....
        /*02d8*/ 	.word	0x00011630


	//   ....[4]....
        /*02dc*/ 	.word	0x00011c80


	//----- nvinfo : EIATTR_MBARRIER_INSTR_OFFSETS
	.align		4
.L_773:
        /*02e0*/ 	.byte	0x04, 0x39
        /*02e2*/ 	.short	(.L_775 - .L_774)


	//   ....[0]....
.L_774:
        /*02e4*/ 	.word	0x00000270
        /*02e8*/ 	.word	0x000000ff
        /*02ec*/ 	.word	0x00028c00
        /*02f0*/ 	.short	0x0100
        /*02f2*/ 	.byte	0x08
	.zero		1


	//   ....[1]....
        /*02f4*/ 	.word	0x00000280
        /*02f8*/ 	.word	0x000000ff
        /*02fc*/ 	.word	0x00028c20
        /*0300*/ 	.short	0x0100
        /*0302*/ 	.byte	0x08
	.zero		1


	//   ....[2]....
        /*0304*/ 	.word	0x00000330
        /*0308*/ 	.word	0x000000ff
        /*030c*/ 	.word	0x00028c30
        /*0310*/ 	.short	0x0100
        /*0312*/ 	.byte	0x06
	.zero		1


	//   ....[3]....
        /*0314*/ 	.word	0x00000340
        /*0318*/ 	.word	0x000000ff
        /*031c*/ 	.word	0x00028c40
        /*0320*/ 	.short	0x0100
        /*0322*/ 	.byte	0x06
	.zero		1


	//   ....[4]....
        /*0324*/ 	.word	0x00000350
        /*0328*/ 	.word	0x000000ff
        /*032c*/ 	.word	0x00028c38
        /*0330*/ 	.short	0x0100
        /*0332*/ 	.byte	0x06
	.zero		1


	//   ....[5]....
        /*0334*/ 	.word	0x00000360
        /*0338*/ 	.word	0x000000ff
        /*033c*/ 	.word	0x00028c48
        /*0340*/ 	.short	0x0100
        /*0342*/ 	.byte	0x06
	.zero		1


	//   ....[6]....
        /*0344*/ 	.word	0x00000490
        /*0348*/ 	.word	0x000000ff
        /*034c*/ 	.word	0x00028c50
        /*0350*/ 	.short	0x0100
        /*0352*/ 	.byte	0x08
	.zero		1


	//   ....[7]....
        /*0354*/ 	.word	0x000004a0
        /*0358*/ 	.word	0x000000ff
        /*035c*/ 	.word	0x00028c60
        /*0360*/ 	.short	0x0100
        /*0362*/ 	.byte	0x08
	.zero		1


	//   ....[8]....
        /*0364*/ 	.word	0x000004b0
        /*0368*/ 	.word	0x000000ff
        /*036c*/ 	.word	0x00028c58
        /*0370*/ 	.short	0x0100
        /*0372*/ 	.byte	0x08
	.zero		1


	//   ....[9]....
        /*0374*/ 	.word	0x000004c0
        /*0378*/ 	.word	0x000000ff
        /*037c*/ 	.word	0x00028c68
        /*0380*/ 	.short	0x0100
        /*0382*/ 	.byte	0x08
	.zero		1


	//   ....[10]....
        /*0384*/ 	.word	0x000005b0
        /*0388*/ 	.word	0x000000ff
        /*038c*/ 	.word	0x00028c70
        /*0390*/ 	.short	0x0100
        /*0392*/ 	.byte	0x06
	.zero		1


	//   ....[11]....
        /*0394*/ 	.word	0x000005c0
        /*0398*/ 	.word	0x000000ff
        /*039c*/ 	.word	0x00028c80
        /*03a0*/ 	.short	0x0100
        /*03a2*/ 	.byte	0x06
	.zero		1


	//   ....[12]....
        /*03a4*/ 	.word	0x000005d0
        /*03a8*/ 	.word	0x000000ff
        /*03ac*/ 	.word	0x00028c78
        /*03b0*/ 	.short	0x0100
        /*03b2*/ 	.byte	0x06
	.zero		1


	//   ....[13]....
        /*03b4*/ 	.word	0x000005e0
        /*03b8*/ 	.word	0x000000ff
        /*03bc*/ 	.word	0x00028c88
        /*03c0*/ 	.short	0x0100
        /*03c2*/ 	.byte	0x06
	.zero		1


	//   ....[14]....
        /*03c4*/ 	.word	0x00000710
        /*03c8*/ 	.word	0x000000ff
        /*03cc*/ 	.word	0x00028c90
        /*03d0*/ 	.short	0x0100
        /*03d2*/ 	.byte	0x08
	.zero		1


	//   ....[15]....
        /*03d4*/ 	.word	0x00000720
        /*03d8*/ 	.word	0x000000ff
        /*03dc*/ 	.word	0x00028ca0
        /*03e0*/ 	.short	0x0100
        /*03e2*/ 	.byte	0x08
	.zero		1


	//   ....[16]....
        /*03e4*/ 	.word	0x00000730
        /*03e8*/ 	.word	0x000000ff
        /*03ec*/ 	.word	0x00028c98
        /*03f0*/ 	.short	0x0100
        /*03f2*/ 	.byte	0x08
	.zero		1


	//   ....[17]....
        /*03f4*/ 	.word	0x00000740
        /*03f8*/ 	.word	0x000000ff
        /*03fc*/ 	.word	0x00028ca8
        /*0400*/ 	.short	0x0100
        /*0402*/ 	.byte	0x08
	.zero		1


	//   ....[18]....
        /*0404*/ 	.word	0x00000870
        /*0408*/ 	.word	0x000000ff
        /*040c*/ 	.word	0x00028cb0
        /*0410*/ 	.short	0x0100
        /*0412*/ 	.byte	0x08
	.zero		1


	//   ....[19]....
        /*0414*/ 	.word	0x00000880
        /*0418*/ 	.word	0x000000ff
        /*041c*/ 	.word	0x00028cc0
        /*0420*/ 	.short	0x0100
        /*0422*/ 	.byte	0x08
	.zero		1


	//   ....[20]....
        /*0424*/ 	.word	0x00000890
        /*0428*/ 	.word	0x000000ff
        /*042c*/ 	.word	0x00028cb8
        /*0430*/ 	.short	0x0100
        /*0432*/ 	.byte	0x08
	.zero		1


	//   ....[21]....
        /*0434*/ 	.word	0x000008a0
        /*0438*/ 	.word	0x000000ff
        /*043c*/ 	.word	0x00028cc8
        /*0440*/ 	.short	0x0100
        /*0442*/ 	.byte	0x08
	.zero		1


	//   ....[22]....
        /*0444*/ 	.word	0x000018e0
        /*0448*/ 	.word	0x000000ff
        /*044c*/ 	.word	0x00028c50
        /*0450*/ 	.short	0x010a
        /*0452*/ 	.byte	0x05
	.zero		1


	//   ....[23]....
        /*0454*/ 	.word	0x00001bd0
        /*0458*/ 	.word	0x00000002
        /*045c*/ 	.word	0x00000000
        /*0460*/ 	.short	0x0101
        /*0462*/ 	.byte	0x3f
	.zero		1


	//   ....[24]....
        /*0464*/ 	.word	0x00002520
        /*0468*/ 	.word	0x000000ff
        /*046c*/ 	.word	0x00028c50
        /*0470*/ 	.short	0x010a
        /*0472*/ 	.byte	0x07
	.zero		1


	//   ....[25]....
        /*0474*/ 	.word	0x00002560
        /*0478*/ 	.word	0x000000ff
        /*047c*/ 	.word	0x00028c50
        /*0480*/ 	.short	0x010a
        /*0482*/ 	.byte	0x07
	.zero		1


	//   ....[26]....
        /*0484*/ 	.word	0x00002730
        /*0488*/ 	.word	0x00000002
        /*048c*/ 	.word	0x00000000
        /*0490*/ 	.short	0x0101
        /*0492*/ 	.byte	0x3f
	.zero		1


	//   ....[27]....
        /*0494*/ 	.word	0x00003e20
        /*0498*/ 	.word	0x000000ff
        /*049c*/ 	.word	0x00028c00
        /*04a0*/ 	.short	0x010a
        /*04a2*/ 	.byte	0x25
	.zero		1


	//   ....[28]....
        /*04a4*/ 	.word	0x00003fb0
        /*04a8*/ 	.word	0x000000ff
        /*04ac*/ 	.word	0x00028c30
        /*04b0*/ 	.short	0x010a
        /*04b2*/ 	.byte	0x25
	.zero		1


	//   ....[29]....
        /*04b4*/ 	.word	0x00004020
        /*04b8*/ 	.word	0x000000ff
        /*04bc*/ 	.word	0x00028c30
        /*04c0*/ 	.short	0x010a
        /*04c2*/ 	.byte	0x25
	.zero		1


	//   ....[30]....
        /*04c4*/ 	.word	0x00004690
        /*04c8*/ 	.word	0x00000005
        /*04cc*/ 	.word	0x00000000
        /*04d0*/ 	.short	0x0101
        /*04d2*/ 	.byte	0x3f
	.zero		1


	//   ....[31]....
        /*04d4*/ 	.word	0x000061e0
        /*04d8*/ 	.word	0x000000ff
        /*04dc*/ 	.word	0x00028c50
        /*04e0*/ 	.short	0x010a
        /*04e2*/ 	.byte	0x25
	.zero		1


	//   ....[32]....
        /*04e4*/ 	.word	0x00006220
        /*04e8*/ 	.word	0x000000ff
        /*04ec*/ 	.word	0x00028c50
        /*04f0*/ 	.short	0x010a
        /*04f2*/ 	.byte	0x25
	.zero		1


	//   ....[33]....
        /*04f4*/ 	.word	0x00006500
        /*04f8*/ 	.word	0x0000000d
        /*04fc*/ 	.word	0x00000000
        /*0500*/ 	.short	0x0101
        /*0502*/ 	.byte	0x3f
	.zero		1


	//   ....[34]....
        /*0504*/ 	.word	0x000067f0
        /*0508*/ 	.word	0x000000ff
        /*050c*/ 	.word	0x00028c30
        /*0510*/ 	.short	0x010a
        /*0512*/ 	.byte	0x20
	.zero		1


	//   ....[35]....
        /*0514*/ 	.word	0x00006830
        /*0518*/ 	.word	0x000000ff
        /*051c*/ 	.word	0x00028c30
        /*0520*/ 	.short	0x010a
        /*0522*/ 	.byte	0x20
	.zero		1


	//   ....[36]....
        /*0524*/ 	.word	0x00006bd0
        /*0528*/ 	.word	0x000000a2
        /*052c*/ 	.word	0x00000000
        /*0530*/ 	.short	0x0101
        /*0532*/ 	.byte	0x3f
	.zero		1


	//   ....[37]....
        /*0534*/ 	.word	0x00008be0
        /*0538*/ 	.word	0x000000ff
        /*053c*/ 	.word	0x00028c50
        /*0540*/ 	.short	0x010a
        /*0542*/ 	.byte	0x20
	.zero		1


	//   ....[38]....
        /*0544*/ 	.word	0x00008c20
        /*0548*/ 	.word	0x000000ff
        /*054c*/ 	.word	0x00028c50
        /*0550*/ 	.short	0x010a
        /*0552*/ 	.byte	0x20
	.zero		1


	//   ....[39]....
        /*0554*/ 	.word	0x00008ec0
        /*0558*/ 	.word	0x0000000e
        /*055c*/ 	.word	0x00000000
        /*0560*/ 	.short	0x0101
        /*0562*/ 	.byte	0x3f
	.zero		1


	//   ....[40]....
        /*0564*/ 	.word	0x000092e0
        /*0568*/ 	.word	0x000000ff
        /*056c*/ 	.word	0x00028c30
        /*0570*/ 	.short	0x010a
        /*0572*/ 	.byte	0x1d
	.zero		1


	//   ....[41]....
        /*0574*/ 	.word	0x00009320
        /*0578*/ 	.word	0x000000ff
        /*057c*/ 	.word	0x00028c30
        /*0580*/ 	.short	0x010a
        /*0582*/ 	.byte	0x1d
	.zero		1


	//   ....[42]....
        /*0584*/ 	.word	0x0000a100
        /*0588*/ 	.word	0x00000098
        /*058c*/ 	.word	0x00000000
        /*0590*/ 	.short	0x0101
        /*0592*/ 	.byte	0x3f
	.zero		1


	//   ....[43]....
        /*0594*/ 	.word	0x0000aba0
        /*0598*/ 	.word	0x000000ff
        /*059c*/ 	.word	0x00028c50
        /*05a0*/ 	.short	0x010a
        /*05a2*/ 	.byte	0x1d
	.zero		1


	//   ....[44]....
        /*05a4*/ 	.word	0x0000abe0
        /*05a8*/ 	.word	0x000000ff
        /*05ac*/ 	.word	0x00028c50
        /*05b0*/ 	.short	0x010a
        /*05b2*/ 	.byte	0x1d
	.zero		1


	//   ....[45]....
        /*05b4*/ 	.word	0x0000ae50
        /*05b8*/ 	.word	0x0000000d
        /*05bc*/ 	.word	0x00000000
        /*05c0*/ 	.short	0x0101
        /*05c2*/ 	.byte	0x3f
	.zero		1


	//   ....[46]....
        /*05c4*/ 	.word	0x0000afe0
        /*05c8*/ 	.word	0x000000ff
        /*05cc*/ 	.word	0x00028c30
        /*05d0*/ 	.short	0x010a
        /*05d2*/ 	.byte	0x1f
	.zero		1


	//   ....[47]....
        /*05d4*/ 	.word	0x0000b020
        /*05d8*/ 	.word	0x000000ff
        /*05dc*/ 	.word	0x00028c30
        /*05e0*/ 	.short	0x010a
        /*05e2*/ 	.byte	0x1f
	.zero		1


	//   ....[48]....
        /*05e4*/ 	.word	0x0000b350
        /*05e8*/ 	.word	0x000000a2
        /*05ec*/ 	.word	0x00000000
        /*05f0*/ 	.short	0x0101
        /*05f2*/ 	.byte	0x3f
	.zero		1


	//   ....[49]....
        /*05f4*/ 	.word	0x0000d360
        /*05f8*/ 	.word	0x000000ff
        /*05fc*/ 	.word	0x00028c50
        /*0600*/ 	.short	0x010a
        /*0602*/ 	.byte	0x1f
	.zero		1


	//   ....[50]....
        /*0604*/ 	.word	0x0000d3a0
        /*0608*/ 	.word	0x000000ff
        /*060c*/ 	.word	0x00028c50
        /*0610*/ 	.short	0x010a
        /*0612*/ 	.byte	0x1f
	.zero		1


	//   ....[51]....
        /*0614*/ 	.word	0x0000d640
        /*0618*/ 	.word	0x00000010
        /*061c*/ 	.word	0x00000000
        /*0620*/ 	.short	0x0101
        /*0622*/ 	.byte	0x3f
	.zero		1


	//   ....[52]....
        /*0624*/ 	.word	0x0000e1b0
        /*0628*/ 	.word	0x000000ff
        /*062c*/ 	.word	0x00000000
        /*0630*/ 	.short	0x0101
        /*0632*/ 	.byte	0x04
	.zero		1


	//   ....[53]....
        /*0634*/ 	.word	0x00011970
        /*0638*/ 	.word	0x000000ff
        /*063c*/ 	.word	0x00028c40
        /*0640*/ 	.short	0x010a
        /*0642*/ 	.byte	0x26
	.zero		1


	//   ....[54]....
        /*0644*/ 	.word	0x00012280
        /*0648*/ 	.word	0x000000ff
        /*064c*/ 	.word	0x00028c00
        /*0650*/ 	.short	0x0107
        /*0652*/ 	.byte	0x26
	.zero		1


	//   ....[55]....
        /*0654*/ 	.word	0x000122c0
        /*0658*/ 	.word	0x000000ff
        /*065c*/ 	.word	0x00028c00
        /*0660*/ 	.short	0x0101
        /*0662*/ 	.byte	0x26
	.zero		1


	//   ....[56]....
        /*0664*/ 	.word	0x000122d0
        /*0668*/ 	.word	0x000000ff
        /*066c*/ 	.word	0x00028c20
        /*0670*/ 	.short	0x010a
        /*0672*/ 	.byte	0x26
	.zero		1


	//   ....[57]....
        /*0674*/ 	.word	0x00012330
        /*0678*/ 	.word	0x000000ff
        /*067c*/ 	.word	0x00028c60
        /*0680*/ 	.short	0x010a
        /*0682*/ 	.byte	0x26
	.zero		1


	//   ....[58]....
        /*0684*/ 	.word	0x00012ef0
        /*0688*/ 	.word	0x000000ff
        /*068c*/ 	.word	0x00028c48
        /*0690*/ 	.short	0x010a
        /*0692*/ 	.byte	0x26
	.zero		1


	//   ....[59]....
        /*0694*/ 	.word	0x000130c0
        /*0698*/ 	.word	0x000000ff
        /*069c*/ 	.word	0x00028c68
        /*06a0*/ 	.short	0x010a
        /*06a2*/ 	.byte	0x26
	.zero		1


	//   ....[60]....
        /*06a4*/ 	.word	0x00013a70
        /*06a8*/ 	.word	0x000000ff
        /*06ac*/ 	.word	0x00028c40
        /*06b0*/ 	.short	0x010a
        /*06b2*/ 	.byte	0x26
	.zero		1


	//   ....[61]....
        /*06b4*/ 	.word	0x00013c50
        /*06b8*/ 	.word	0x000000ff
        /*06bc*/ 	.word	0x00028c60
        /*06c0*/ 	.short	0x010a
        /*06c2*/ 	.byte	0x26
	.zero		1


	//   ....[62]....
        /*06c4*/ 	.word	0x00014630
        /*06c8*/ 	.word	0x000000ff
        /*06cc*/ 	.word	0x00028c48
        /*06d0*/ 	.short	0x010a
        /*06d2*/ 	.byte	0x26
	.zero		1


	//   ....[63]....
        /*06d4*/ 	.word	0x00014810
        /*06d8*/ 	.word	0x000000ff
        /*06dc*/ 	.word	0x00028c68
        /*06e0*/ 	.short	0x010a
        /*06e2*/ 	.byte	0x26
	.zero		1


	//   ....[64]....
        /*06e4*/ 	.word	0x00015030
        /*06e8*/ 	.word	0x00000002
        /*06ec*/ 	.word	0x00028c20
        /*06f0*/ 	.short	0x010a
        /*06f2*/ 	.byte	0x3f
	.zero		1


	//   ....[65]....
        /*06f4*/ 	.word	0x000151b0
        /*06f8*/ 	.word	0x00000007
        /*06fc*/ 	.word	0x00000000
        /*0700*/ 	.short	0x010a
        /*0702*/ 	.byte	0x3f
	.zero		1


	//   ....[66]....
        /*0704*/ 	.word	0x00015220
        /*0708*/ 	.word	0x00000005
        /*070c*/ 	.word	0x00000000
        /*0710*/ 	.short	0x010a
        /*0712*/ 	.byte	0x3f
	.zero		1


	//   ....[67]....
        /*0714*/ 	.word	0x00015280
        /*0718*/ 	.word	0x00000005
        /*071c*/ 	.word	0x00000000
        /*0720*/ 	.short	0x010a
        /*0722*/ 	.byte	0x3f
	.zero		1


	//   ....[68]....
        /*0724*/ 	.word	0x000152b0
        /*0728*/ 	.word	0x00000003
        /*072c*/ 	.word	0x00000000
        /*0730*/ 	.short	0x010a
        /*0732*/ 	.byte	0x3f
	.zero		1


	//   ....[69]....
        /*0734*/ 	.word	0x00015320
        /*0738*/ 	.word	0x00000005
        /*073c*/ 	.word	0x00028c50
        /*0740*/ 	.short	0x010a
        /*0742*/ 	.byte	0x3f
	.zero		1


	//   ....[70]....
        /*0744*/ 	.word	0x00015380
        /*0748*/ 	.word	0x00000005
        /*074c*/ 	.word	0x00028c50
        /*0750*/ 	.short	0x010a
        /*0752*/ 	.byte	0x3f
	.zero		1


	//   ....[71]....
        /*0754*/ 	.word	0x000153e0
        /*0758*/ 	.word	0x00000009
        /*075c*/ 	.word	0x00028c00
        /*0760*/ 	.short	0x010a
        /*0762*/ 	.byte	0x3f
	.zero		1


	//   ....[72]....
        /*0764*/ 	.word	0x00015440
        /*0768*/ 	.word	0x00000005
        /*076c*/ 	.word	0x00028c30
        /*0770*/ 	.short	0x010a
        /*0772*/ 	.byte	0x3f
	.zero		1


	//   ....[73]....
        /*0774*/ 	.word	0x00015490
        /*0778*/ 	.word	0x0000000d
        /*077c*/ 	.word	0x00028c50
        /*0780*/ 	.short	0x010a
        /*0782*/ 	.byte	0x3f
	.zero		1


	//   ....[74]....
        /*0784*/ 	.word	0x000154f0
        /*0788*/ 	.word	0x0000000e
        /*078c*/ 	.word	0x00028c30
        /*0790*/ 	.short	0x010a
        /*0792*/ 	.byte	0x3f
	.zero		1


	//   ....[75]....
        /*0794*/ 	.word	0x00015540
        /*0798*/ 	.word	0x0000000e
        /*079c*/ 	.word	0x00028c50
        /*07a0*/ 	.short	0x010a
        /*07a2*/ 	.byte	0x3f
	.zero		1


	//   ....[76]....
        /*07a4*/ 	.word	0x000155a0
        /*07a8*/ 	.word	0x00000006
        /*07ac*/ 	.word	0x00028c30
        /*07b0*/ 	.short	0x010a
        /*07b2*/ 	.byte	0x3f
	.zero		1


	//   ....[77]....
        /*07b4*/ 	.word	0x000155f0
        /*07b8*/ 	.word	0x000000c0
        /*07bc*/ 	.word	0x00028c50
        /*07c0*/ 	.short	0x010a
        /*07c2*/ 	.byte	0x3f
	.zero		1


	//   ....[78]....
        /*07c4*/ 	.word	0x00015650
        /*07c8*/ 	.word	0x00000006
        /*07cc*/ 	.word	0x00028c30
        /*07d0*/ 	.short	0x010a
        /*07d2*/ 	.byte	0x3f
	.zero		1


	//   ....[79]....
        /*07d4*/ 	.word	0x000156a0
        /*07d8*/ 	.word	0x00000010
        /*07dc*/ 	.word	0x00028c50
        /*07e0*/ 	.short	0x010a
        /*07e2*/ 	.byte	0x3f
	.zero		1


	//   ....[80]....
        /*07e4*/ 	.word	0x00015800
        /*07e8*/ 	.word	0x00000003
        /*07ec*/ 	.word	0x00028c40
        /*07f0*/ 	.short	0x010a
        /*07f2*/ 	.byte	0x3f
	.zero		1


	//   ....[81]....
        /*07f4*/ 	.word	0x00015d20
        /*07f8*/ 	.word	0x00000003
        /*07fc*/ 	.word	0x00028c20
        /*0800*/ 	.short	0x010a
        /*0802*/ 	.byte	0x3f
	.zero		1


	//   ....[82]....
        /*0804*/ 	.word	0x00015d80
        /*0808*/ 	.word	0x00000003
        /*080c*/ 	.word	0x00028c60
        /*0810*/ 	.short	0x010a
        /*0812*/ 	.byte	0x3f
	.zero		1


	//   ....[83]....
        /*0814*/ 	.word	0x00015de0
        /*0818*/ 	.word	0x00000003
        /*081c*/ 	.word	0x00028c48
        /*0820*/ 	.short	0x010a
        /*0822*/ 	.byte	0x3f
	.zero		1


	//   ....[84]....
        /*0824*/ 	.word	0x00015e40
        /*0828*/ 	.word	0x00000003
        /*082c*/ 	.word	0x00028c68
        /*0830*/ 	.short	0x010a
        /*0832*/ 	.byte	0x3f
	.zero		1


	//   ....[85]....
        /*0834*/ 	.word	0x00015ea0
        /*0838*/ 	.word	0x00000003
        /*083c*/ 	.word	0x00028c40
        /*0840*/ 	.short	0x010a
        /*0842*/ 	.byte	0x3f
	.zero		1


	//   ....[86]....
        /*0844*/ 	.word	0x00015f00
        /*0848*/ 	.word	0x00000003
        /*084c*/ 	.word	0x00028c60
        /*0850*/ 	.short	0x010a
        /*0852*/ 	.byte	0x3f
	.zero		1


	//   ....[87]....
        /*0854*/ 	.word	0x00015f60
        /*0858*/ 	.word	0x00000003
        /*085c*/ 	.word	0x00028c48
        /*0860*/ 	.short	0x010a
        /*0862*/ 	.byte	0x3f
	.zero		1


	//   ....[88]....
        /*0864*/ 	.word	0x00015fc0
        /*0868*/ 	.word	0x00000003
        /*086c*/ 	.word	0x00028c68
        /*0870*/ 	.short	0x010a
        /*0872*/ 	.byte	0x3f
	.zero		1


	//   ....[89]....
        /*0874*/ 	.word	0x00016010
        /*0878*/ 	.word	0x00000002
        /*087c*/ 	.word	0x00028c20
        /*0880*/ 	.short	0x010a
        /*0882*/ 	.byte	0x3f
	.zero		1


	//   ....[90]....
        /*0884*/ 	.word	0x000161b0
        /*0888*/ 	.word	0x00000007
        /*088c*/ 	.word	0x00000000
        /*0890*/ 	.short	0x010a
        /*0892*/ 	.byte	0x3f
	.zero		1


	//   ....[91]....
        /*0894*/ 	.word	0x00016200
        /*0898*/ 	.word	0x00000005
        /*089c*/ 	.word	0x00000000
        /*08a0*/ 	.short	0x010a
        /*08a2*/ 	.byte	0x3f
	.zero		1


	//   ....[92]....
        /*08a4*/ 	.word	0x00016250
        /*08a8*/ 	.word	0x00000005
        /*08ac*/ 	.word	0x00000000
        /*08b0*/ 	.short	0x010a
        /*08b2*/ 	.byte	0x3f
	.zero		1


	//----- nvinfo : EIATTR_NUM_MBARRIERS
	.align		4
.L_775:
        /*08b4*/ 	.byte	0x03, 0x38
        /*08b6*/ 	.short	0x0016


	//----- nvinfo : EIATTR_EXIT_INSTR_OFFSETS
	.align		4
        /*08b8*/ 	.byte	0x04, 0x1c
        /*08ba*/ 	.short	(.L_777 - .L_776)


	//   ....[0]....
.L_776:
        /*08bc*/ 	.word	0x00015300


	//----- nvinfo : EIATTR_MAX_THREADS
	.align		4
.L_777:
        /*08c0*/ 	.byte	0x04, 0x05
        /*08c2*/ 	.short	(.L_779 - .L_778)
.L_778:
        /*08c4*/ 	.word	0x00000180
        /*08c8*/ 	.word	0x00000001
        /*08cc*/ 	.word	0x00000001


	//----- nvinfo : EIATTR_CRS_STACK_SIZE
	.align		4
.L_779:
        /*08d0*/ 	.byte	0x04, 0x1e
        /*08d2*/ 	.short	(.L_781 - .L_780)
.L_780:
        /*08d4*/ 	.word	0x00000000


	//----- nvinfo : EIATTR_CBANK_PARAM_SIZE
	.align		4
.L_781:
        /*08d8*/ 	.byte	0x03, 0x19
        /*08da*/ 	.short	0x0a70


	//----- nvinfo : EIATTR_PARAM_CBANK
	.align		4
        /*08dc*/ 	.byte	0x04, 0x0a
        /*08de*/ 	.short	(.L_783 - .L_782)
	.align		4
.L_782:
        /*08e0*/ 	.word	index@(.nv.constant0._ZN7cutlass13device_kernelIN5flash11enable_sm90INS1_16FlashAttnFwdSm90INS1_25CollectiveMainloopFwdSm90ILi2EN4cute5tupleIJNS5_1CILi1EEES8_S8_EEENS6_IJNS7_ILi64EEESA_SA_EEELi512ENS_10bfloat16_tEfNS_4arch4Sm90ELb0ELb1ELb1ELb0ELb0ELb0ELb0ELb0ELb0ELb1ELb1ELb0EEENS1_21CollectiveEpilogueFwdINS6_IJSA_NS7_ILi512EEESA_EEES9_SC_SE_Li256ELb0ELb1ELb1ELb0EEENS1_19SingleTileSchedulerILb0ELb1ELb1ELi64EEEEEEEEEvNT_6ParamsE)
        /*08e4*/ 	.short	0x0210
        /*08e6*/ 	.short	0x0a70


	//----- nvinfo : EIATTR_SW_WAR
	.align		4
.L_783:
        /*08e8*/ 	.byte	0x04, 0x36
        /*08ea*/ 	.short	(.L_785 - .L_784)
.L_784:
        /*08ec*/ 	.word	0x00000008
.L_785:


//--------------------- .nv.info._ZN7cutlass13device_kernelIN5flash11enable_sm90INS1_16FlashAttnFwdSm90INS1_25CollectiveMainloopFwdSm90ILi2EN4cute5tupleIJNS5_1CILi1EEES8_S8_EEENS6_IJNS7_ILi64EEESA_SA_EEELi512ENS_10bfloat16_tEfNS_4arch4Sm90ELb0ELb1ELb1ELb0ELb0ELb0ELb1ELb0ELb0ELb1ELb1ELb0EEENS1_21CollectiveEpilogueFwdINS6_IJSA_NS7_ILi512EEESA_EEES9_SC_SE_Li256ELb0ELb1ELb1ELb0EEENS1_19SingleTileSchedulerILb0ELb1ELb1ELi64EEEEEEEEEvNT_6ParamsE --------------------------
	.section	.nv.info._ZN7cutlass13device_kernelIN5flash11enable_sm90INS1_16FlashAttnFwdSm90INS1_25CollectiveMainloopFwdSm90ILi2EN4cute5tupleIJNS5_1CILi1EEES8_S8_EEENS6_IJNS7_ILi64EEESA_SA_EEELi512ENS_10bfloat16_tEfNS_4arch4Sm90ELb0ELb1ELb1ELb0ELb0ELb0ELb1ELb0ELb0ELb1ELb1ELb0EEENS1_21CollectiveEpilogueFwdINS6_IJSA_NS7_ILi512EEESA_EEES9_SC_SE_Li256ELb0ELb1ELb1ELb0EEENS1_19SingleTileSchedulerILb0ELb1ELb1ELi64EEEEEEEEEvNT_6ParamsE,"",@"SHT_CUDA_INFO"
	.sectionflags	@""
	.align	4


	//----- nvinfo : EIATTR_CUDA_API_VERSION
	.align		4
        /*0000*/ 	.byte	0x04, 0x37
        /*0002*/ 	.short	(.L_787 - .L_786)
.L_786:
        /*0004*/ 	.word	0x00000082


	//----- nvinfo : EIATTR_KPARAM_INFO
	.align		4
.L_787:
        /*0008*/ 	.byte	0x04, 0x17
        /*000a*/ 	.short	(.L_789 - .L_788)
.L_788:
        /*000c*/ 	.word	0x00000000
        /*0010*/ 	.short	0x0000
        /*0012*/ 	.short	0x0070
        /*0014*/ 	.byte	0x00, 0xf0, 0x01, 0x2c


	//----- nvinfo : EIATTR_SPARSE_MMA_MASK
	.align		4
.L_789:
        /*0018*/ 	.byte	0x03, 0x50
        /*001a*/ 	.short	0x0000


	//----- nvinfo : EIATTR_MAXREG_COUNT
	.align		4
        /*001c*/ 	.byte	0x03, 0x1b
        /*001e*/ 	.short	0x00a8


	//----- nvinfo : EIATTR_NUM_BARRIERS
	.align		4
        /*0020*/ 	.byte	0x02, 0x4c
        /*0022*/ 	.byte	0x10
	.zero		1


	//----- nvinfo : EIATTR_EXTERNS
	.align		4
        /*0024*/ 	.byte	0x04, 0x0f
        /*0026*/ 	.short	(.L_791 - .L_790)


	//   ....[0]....
	.align		4
.L_790:
        /*0028*/ 	.word	index@(__assertfail)


	//----- nvinfo : EIATTR_ANNOTATIONS
	.align		4
.L_791:
        /*002c*/ 	.byte	0x04, 0x55
        /*002e*/ 	.short	(.L_793 - .L_792)


	//   ....[0]....
.L_792:
        /* <DEDUP_REMOVED lines=19> */


	//----- nvinfo : EIATTR_MERCURY_ISA_VERSION
	.align		4
.L_793:
        /*0150*/ 	.byte	0x03, 0x5f
        /*0152*/ 	.short	0x0101


	//----- nvinfo : EIATTR_INT_WARP_WIDE_INSTR_OFFSETS
	.align		4
        /*0154*/ 	.byte	0x04, 0x31
        /*0156*/ 	.short	(.L_795 - .L_794)


	//   ....[0]....
.L_794:
        /*0158*/ 	.word	0x00000160


	//   ....[1]....
        /*015c*/ 	.word	0x000001a0


	//   ....[2]....
        /*0160*/ 	.word	0x00000210


	//   ....[3]....
        /*0164*/ 	.word	0x00000280


	//----- nvinfo : EIATTR_COOP_GROUP_MASK_REGIDS
	.align		4
.L_795:
        /*0168*/ 	.byte	0x04, 0x29
        /*016a*/ 	.short	(.L_797 - .L_796)


	//   ....[0]....
.L_796:
        /*016c*/ 	.word	0xffffffff


	//   ....[1]....
        /*0170*/ 	.word	0xffffffff


	//   ....[2]....
        /*0174*/ 	.word	0xffffffff


	//   ....[3]....
        /*0178*/ 	.word	0xffffffff


	//   ....[4]....
        /*017c*/ 	.word	0xffffffff


	//   ....[5]....
        /*0180*/ 	.word	0xffffffff


	//   ....[6]....
        /*0184*/ 	.word	0xffffffff


	//   ....[7]....
        /*0188*/ 	.word	0xffffffff


	//   ....[8]....
        /*018c*/ 	.word	0xffffffff


	//   ....[9]....
        /*0190*/ 	.word	0xffffffff


	//   ....[10]....
        /*0194*/ 	.word	0xffffffff


	//   ....[11]....
        /*0198*/ 	.word	0xffffffff


	//   ....[12]....
        /*019c*/ 	.word	0xffffffff


	//   ....[13]....
        /*01a0*/ 	.word	0xffffffff


	//   ....[14]....
        /*01a4*/ 	.word	0xffffffff


	//   ....[15]....
        /*01a8*/ 	.word	0xffffffff


	//   ....[16]....
        /*01ac*/ 	.word	0xffffffff


	//   ....[17]....
        /*01b0*/ 	.word	0xffffffff


	//   ....[18]....
        /*01b4*/ 	.word	0xffffffff


	//   ....[19]....
        /*01b8*/ 	.word	0xffffffff


	//   ....[20]....
        /*01bc*/ 	.word	0xffffffff


	//   ....[21]....
        /*01c0*/ 	.word	0xffffffff


	//   ....[22]....
        /*01c4*/ 	.word	0xffffffff


	//   ....[23]....
        /*01c8*/ 	.word	0xffffffff


	//   ....[24]....
        /*01cc*/ 	.word	0xffffffff


	//   ....[25]....
        /*01d0*/ 	.word	0xffffffff


	//   ....[26]....
        /*01d4*/ 	.word	0xffffffff


	//   ....[27]....
        /*01d8*/ 	.word	0xffffffff


	//   ....[28]....
        /*01dc*/ 	.word	0xffffffff


	//   ....[29]....
        /*01e0*/ 	.word	0xffffffff


	//   ....[30]....
        /*01e4*/ 	.word	0xffffffff


	//   ....[31]....
        /*01e8*/ 	.word	0xffffffff


	//   ....[32]....
        /*01ec*/ 	.word	0xffffffff


	//   ....[33]....
        /*01f0*/ 	.word	0xffffffff


	//   ....[34]....
        /*01f4*/ 	.word	0xffffffff


	//   ....[35]....
        /*01f8*/ 	.word	0xffffffff


	//   ....[36]....
        /*01fc*/ 	.word	0xffffffff


	//   ....[37]....
        /*0200*/ 	.word	0xffffffff


	//   ....[38]....
        /*0204*/ 	.word	0xffffffff


	//   ....[39]....
        /*0208*/ 	.word	0xffffffff


	//   ....[40]....
        /*020c*/ 	.word	0xffffffff


	//   ....[41]....
        /*0210*/ 	.word	0xffffffff


	//   ....[42]....
        /*0214*/ 	.word	0xffffffff


	//   ....[43]....
        /*0218*/ 	.word	0xffffffff


	//   ....[44]....
        /*021c*/ 	.word	0xffffffff


	//   ....[45]....
        /*0220*/ 	.word	0xffffffff


	//   ....[46]....
        /*0224*/ 	.word	0xffffffff


	//   ....[47]....
        /*0228*/ 	.word	0xffffffff


	//   ....[48]....
        /*022c*/ 	.word	0xffffffff


	//   ....[49]....
        /*0230*/ 	.word	0xffffffff


	//   ....[50]....
        /*0234*/ 	.word	0xffffffff


	//   ....[51]....
        /*0238*/ 	.word	0xffffffff


	//   ....[52]....
        /*023c*/ 	.word	0xffffffff


	//   ....[53]....
        /*0240*/ 	.word	0xffffffff


	//   ....[54]....
        /*0244*/ 	.word	0xffffffff


	//   ....[55]....
        /*0248*/ 	.word	0xffffffff


	//   ....[56]....
        /*024c*/ 	.word	0xffffffff


	//   ....[57]....
        /*0250*/ 	.word	0xffffffff


	//   ....[58]....
        /*0254*/ 	.word	0xffffffff


	//   ....[59]....
        /*0258*/ 	.word	0xffffffff


	//   ....[60]....
        /*025c*/ 	.word	0xffffffff


	//   ....[61]....
        /*0260*/ 	.word	0xffffffff


	//   ....[62]....
        /*0264*/ 	.word	0xffffffff


	//   ....[63]....
        /*0268*/ 	.word	0x0500000f


	//   ....[64]....
        /*026c*/ 	.word	0x0500000f


	//   ....[65]....
        /*0270*/ 	.word	0x0500000f


	//   ....[66]....
        /*0274*/ 	.word	0x0500000f


	//   ....[67]....
        /*0278*/ 	.word	0x0500000f


	//   ....[68]....
        /*027c*/ 	.word	0x0500000f


	//   ....[69]....
        /*0280*/ 	.word	0x0500000f


	//   ....[70]....
        /*0284*/ 	.word	0x0500000f


	//   ....[71]....
        /*0288*/ 	.word	0x0500000f


	//   ....[72]....
        /*028c*/ 	.word	0x0500000f


	//   ....[73]....
        /*0290*/ 	.word	0x0500000f


	//   ....[74]....
        /*0294*/ 	.word	0x0500000f


	//   ....[75]....
        /*0298*/ 	.word	0x0500000f


	//   ....[76]....
        /*029c*/ 	.word	0x0500000f


	//   ....[77]....
        /*02a0*/ 	.word	0x0500000f


	//   ....[78]....
        /*02a4*/ 	.word	0x0500000f


	//   ....[79]....
        /*02a8*/ 	.word	0x0500000f


	//   ....[80]....
        /*02ac*/ 	.word	0x0500000f


	//   ....[81]....
        /*02b0*/ 	.word	0xffffffff


	//   ....[82]....
        /*02b4*/ 	.word	0xffffffff


	//   ....[83]....
        /*02b8*/ 	.word	0xffffffff


	//   ....[84]....
        /*02bc*/ 	.word	0xffffffff


	//   ....[85]....
        /*02c0*/ 	.word	0xffffffff


	//   ....[86]....
        /*02c4*/ 	.word	0xffffffff


	//   ....[87]....
        /*02c8*/ 	.word	0xffffffff


	//   ....[88]....
        /*02cc*/ 	.word	0xffffffff


	//----- nvinfo : EIATTR_COOP_GROUP_INSTR_OFFSETS
	.align		4
.L_797:
        /*02d0*/ 	.byte	0x04, 0x28
        /*02d2*/ 	.short	(.L_799 - .L_798)


	//   ....[0]....
.L_798:
        /*02d4*/ 	.word	0x000000a0


	//   ....[1]....
        /*02d8*/ 	.word	0x00000170


	//   ....[2]....
        /*02dc*/ 	.word	0x00000220


	//   ....[3]....
        /*02e0*/ 	.word	0x000003c0


	//   ....[4]....
        /*02e4*/ 	.word	0x00000520


	//   ....[5]....
        /*02e8*/ 	.word	0x00000640


	//   ....[6]....
        /*02ec*/ 	.word	0x000007a0


	//   ....[7]....
        /*02f0*/ 	.word	0x00002080


	//   ....[8]....
        /*02f4*/ 	.word	0x00009e90


	//   ....[9]....
        /*02f8*/ 	.word	0x0000bc80


	//   ....[10]....
        /*02fc*/ 	.word	0x0000cf10


	//   ....[11]....
        /*0300*/ 	.word	0x0000d4b0


	//   ....[12]....
        /*0304*/ 	.word	0x0000df60


	//   ....[13]....
        /*0308*/ 	.word	0x0000e340


	//   ....[14]....
        /*030c*/ 	.word	0x0000e750


	//   ....[15]....
        /*0310*/ 	.word	0x0000e770


	//   ....[16]....
        /*0314*/ 	.word	0x00011380


	//   ....[17]....
        /*0318*/ 	.word	0x00012bd0


	//   ....[18]....
        /*031c*/ 	.word	0x000141d0


	//   ....[19]....
        /*0320*/ 	.word	0x00014210


	//   ....[20]....
        /*0324*/ 	.word	0x00014250


	//   ....[21]....
        /*0328*/ 	.word	0x00014270


	//   ....[22]....
        /*032c*/ 	.word	0x00018900


	//   ....[23]....
        /*0330*/ 	.word	0x00019f40


	//   ....[24]....
        /*0334*/ 	.word	0x0001b190


	//   ....[25]....
        /*0338*/ 	.word	0x0001b710


	//   ....[26]....
        /*033c*/ 	.word	0x0001c240


	//   ....[27]....
        /*0340*/ 	.word	0x0001c2d0


	//   ....[28]....
        /*0344*/ 	.word	0x0001c390


	//   ....[29]....
        /*0348*/ 	.word	0x0001c3b0


	//   ....[30]....
        /*034c*/ 	.word	0x00023170


	//   ....[31]....
        /*0350*/ 	.word	0x000232b0


	//   ....[32]....
        /*0354*/ 	.word	0x000232d0


	//   ....[33]....
        /*0358*/ 	.word	0x00023310


	//   ....[34]....
        /*035c*/ 	.word	0x00023330


	//   ....[35]....
        /*0360*/ 	.word	0x00024840


	//   ....[36]....
        /*0364*/ 	.word	0x00024d80


	//   ....[37]....
        /*0368*/ 	.word	0x00024da0


	//   ....[38]....
        /*036c*/ 	.word	0x00024db0


	//   ....[39]....
        /*0370*/ 	.word	0x00024dc0


	//   ....[40]....
        /*0374*/ 	.word	0x00025140


	//   ....[41]....
        /*0378*/ 	.word	0x00025190


	//   ....[42]....
        /*037c*/ 	.word	0x00026000


	//   ....[43]....
        /*0380*/ 	.word	0x00026020


	//   ....[44]....
        /*0384*/ 	.word	0x00027200


	//   ....[45]....
        /*0388*/ 	.word	0x00028080


	//   ....[46]....
        /*038c*/ 	.word	0x00028940


	//   ....[47]....
        /*0390*/ 	.word	0x00028970


	//   ....[48]....
        /*0394*/ 	.word	0x00028a80


	//   ....[49]....
        /*0398*/ 	.word	0x00028aa0


	//   ....[50]....
        /*039c*/ 	.word	0x00028b20


	//   ....[51]....
        /*03a0*/ 	.word	0x00028b40


	//   ....[52]....
        /*03a4*/ 	.word	0x00028b50


	//   ....[53]....
        /*03a8*/ 	.word	0x00028b60


	//   ....[54]....
        /*03ac*/ 	.word	0x00029430


	//   ....[55]....
        /*03b0*/ 	.word	0x000294f0


	//   ....[56]....
        /*03b4*/ 	.word	0x00029510


	//   ....[57]....
        /*03b8*/ 	.word	0x00029630


	//   ....[58]....
        /*03bc*/ 	.word	0x00029800


	//   ....[59]....
        /*03c0*/ 	.word	0x00029810


	//   ....[60]....
        /*03c4*/ 	.word	0x00029960


	//   ....[61]....
        /*03c8*/ 	.word	0x00029970


	//   ....[62]....
        /*03cc*/ 	.word	0x0002c9e0


	//   ....[63]....
        /*03d0*/ 	.word	0x0002cf20


	//   ....[64]....
        /*03d4*/ 	.word	0x0002d090


	//   ....[65]....
        /*03d8*/ 	.word	0x0002d0f0


	//   ....[66]....
        /*03dc*/ 	.word	0x0002d1b0


	//   ....[67]....
        /*03e0*/ 	.word	0x0002d2c0


	//   ....[68]....
        /*03e4*/ 	.word	0x0002d330


	//   ....[69]....
        /*03e8*/ 	.word	0x0002d420


	//   ....[70]....
        /*03ec*/ 	.word	0x0002d490


	//   ....[71]....
        /*03f0*/ 	.word	0x0002d530


	//   ....[72]....
        /*03f4*/ 	.word	0x0002d610


	//   ....[73]....
        /*03f8*/ 	.word	0x0002d6d0


	//   ....[74]....
        /*03fc*/ 	.word	0x0002da30


	//   ....[75]....
        /*0400*/ 	.word	0x0002da80


	//   ....[76]....
        /*0404*/ 	.word	0x0002dbd0


	//   ....[77]....
        /*0408*/ 	.word	0x0002dce0


	//   ....[78]....
        /*040c*/ 	.word	0x0002de80


	//   ....[79]....
        /*0410*/ 	.word	0x0002df80


	//   ....[80]....
        /*0414*/ 	.word	0x0002e3d0


	//   ....[81]....
        /*0418*/ 	.word	0x000303d0


	//   ....[82]....
        /*041c*/ 	.word	0x00031b00


	//   ....[83]....
        /*0420*/ 	.word	0x00032660


	//   ....[84]....
        /*0424*/ 	.word	0x00032f40


	//   ....[85]....
        /*0428*/ 	.word	0x00032f80


	//   ....[86]....
        /*042c*/ 	.word	0x00032ff0


	//   ....[87]....
        /*0430*/ 	.word	0x00033010


	//   ....[88]....
        /*0434*/ 	.word	0x000401b0


	//----- nvinfo : EIATTR_REG_RECONFIG
	.align		4
.L_799:
        /*0438*/ 	.byte	0x01, 0x54
	.zero		2


	//----- nvinfo : EIATTR_SYSCALL_OFFSETS
	.align		4
        /*043c*/ 	.byte	0x04, 0x46
        /*043e*/ 	.short	(.L_801 - .L_800)


	//   ....[0]....
.L_800:
        /*0440*/ 	.word	0x0000a1b0


	//   ....[1]....
        /*0444*/ 	.word	0x00027d10


	//   ....[2]....
        /*0448*/ 	.word	0x00027e50


	//   ....[3]....
        /*044c*/ 	.word	0x00027f40


	//   ....[4]....
        /*0450*/ 	.word	0x000285e0


	//   ....[5]....
        /*0454*/ 	.word	0x00028e70


	//----- nvinfo : EIATTR_MBARRIER_INSTR_OFFSETS
	.align		4
.L_801:
        /*0458*/ 	.byte	0x04, 0x39
        /*045a*/ 	.short	(.L_803 - .L_802)


	//   ....[0]....
.L_802:
        /*045c*/ 	.word	0x000002a0
        /*0460*/ 	.word	0x000000ff
        /*0464*/ 	.word	0x00038800
        /*0468*/ 	.short	0x0100
        /*046a*/ 	.byte	0x08
	.zero		1


	//   ....[1]....
        /*046c*/ 	.word	0x000002b0
        /*0470*/ 	.word	0x000000ff
        /*0474*/ 	.word	0x00038810
        /*0478*/ 	.short	0x0100
        /*047a*/ 	.byte	0x08
	.zero		1


	//   ....[2]....
        /*047c*/ 	.word	0x000002c0
        /*0480*/ 	.word	0x000000ff
        /*0484*/ 	.word	0x00038820
        /*0488*/ 	.short	0x0100
        /*048a*/ 	.byte	0x08
	.zero		1


	//   ....[3]....
        /*048c*/ 	.word	0x00000370
        /*0490*/ 	.word	0x000000ff
        /*0494*/ 	.word	0x00038830
        /*0498*/ 	.short	0x0100
        /*049a*/ 	.byte	0x06
	.zero		1


	//   ....[4]....
        /*049c*/ 	.word	0x00000380
        /*04a0*/ 	.word	0x000000ff
        /*04a4*/ 	.word	0x00038840
        /*04a8*/ 	.short	0x0100
        /*04aa*/ 	.byte	0x06
	.zero		1


	//   ....[5]....
        /*04ac*/ 	.word	0x00000390
        /*04b0*/ 	.word	0x000000ff
        /*04b4*/ 	.word	0x00038838
        /*04b8*/ 	.short	0x0100
        /*04ba*/ 	.byte	0x06
	.zero		1


	//   ....[6]....
        /*04bc*/ 	.word	0x000003a0
        /*04c0*/ 	.word	0x000000ff
        /*04c4*/ 	.word	0x00038848
        /*04c8*/ 	.short	0x0100
        /*04ca*/ 	.byte	0x06
	.zero		1


	//   ....[7]....
        /*04cc*/ 	.word	0x000004d0
        /*04d0*/ 	.word	0x000000ff
        /*04d4*/ 	.word	0x00038850
        /*04d8*/ 	.short	0x0100
        /*04da*/ 	.byte	0x08
	.zero		1


	//   ....[8]....
        /*04dc*/ 	.word	0x000004e0
        /*04e0*/ 	.word	0x000000ff
        /*04e4*/ 	.word	0x00038860
        /*04e8*/ 	.short	0x0100
        /*04ea*/ 	.byte	0x08
	.zero		1


	//   ....[9]....
        /*04ec*/ 	.word	0x000004f0
        /*04f0*/ 	.word	0x000000ff
        /*04f4*/ 	.word	0x00038858
        /*04f8*/ 	.short	0x0100
        /*04fa*/ 	.byte	0x08
	.zero		1


	//   ....[10]....
        /*04fc*/ 	.word	0x00000500
        /*0500*/ 	.word	0x000000ff
        /*0504*/ 	.word	0x00038868
        /*0508*/ 	.short	0x0100
        /*050a*/ 	.byte	0x08
	.zero		1


	//   ....[11]....
        /*050c*/ 	.word	0x000005f0
        /*0510*/ 	.word	0x000000ff
        /*0514*/ 	.word	0x00038870
        /*0518*/ 	.short	0x0100
        /*051a*/ 	.byte	0x06
	.zero		1


	//   ....[12]....
        /*051c*/ 	.word	0x00000600
        /*0520*/ 	.word	0x000000ff
        /*0524*/ 	.word	0x00038880
        /*0528*/ 	.short	0x0100
        /*052a*/ 	.byte	0x06
	.zero		1


	//   ....[13]....
        /*052c*/ 	.word	0x00000610
        /*0530*/ 	.word	0x000000ff
        /*0534*/ 	.word	0x00038878
        /*0538*/ 	.short	0x0100
        /*053a*/ 	.byte	0x06
	.zero		1


	//   ....[14]....
        /*053c*/ 	.word	0x00000620
        /*0540*/ 	.word	0x000000ff
        /*0544*/ 	.word	0x00038888
        /*0548*/ 	.short	0x0100
        /*054a*/ 	.byte	0x06
	.zero		1


	//   ....[15]....
        /*054c*/ 	.word	0x00000750
        /*0550*/ 	.word	0x000000ff
        /*0554*/ 	.word	0x00038890
        /*0558*/ 	.short	0x0100
        /*055a*/ 	.byte	0x08
	.zero		1


	//   ....[16]....
        /*055c*/ 	.word	0x00000760
        /*0560*/ 	.word	0x000000ff
        /*0564*/ 	.word	0x000388a0
        /*0568*/ 	.short	0x0100
        /*056a*/ 	.byte	0x08
	.zero		1


	//   ....[17]....
        /*056c*/ 	.word	0x00000770
        /*0570*/ 	.word	0x000000ff
        /*0574*/ 	.word	0x00038898
        /*0578*/ 	.short	0x0100
        /*057a*/ 	.byte	0x08
	.zero		1


	//   ....[18]....
        /*057c*/ 	.word	0x00000780
        /*0580*/ 	.word	0x000000ff
        /*0584*/ 	.word	0x000388a8
        /*0588*/ 	.short	0x0100
        /*058a*/ 	.byte	0x08
	.zero		1


	//   ....[19]....
        /*058c*/ 	.word	0x000008b0
        /*0590*/ 	.word	0x000000ff
        /*0594*/ 	.word	0x000388b0
        /*0598*/ 	.short	0x0100
        /*059a*/ 	.byte	0x08
	.zero		1


	//   ....[20]....
        /*059c*/ 	.word	0x000008c0
        /*05a0*/ 	.word	0x000000ff
        /*05a4*/ 	.word	0x000388c0
        /*05a8*/ 	.short	0x0100
        /*05aa*/ 	.byte	0x08
	.zero		1


	//   ....[21]....
        /*05ac*/ 	.word	0x000008d0
        /*05b0*/ 	.word	0x000000ff
        /*05b4*/ 	.word	0x000388b8
        /*05b8*/ 	.short	0x0100
        /*05ba*/ 	.byte	0x08
	.zero		1


	//   ....[22]....
        /*05bc*/ 	.word	0x000008e0
        /*05c0*/ 	.word	0x000000ff
        /*05c4*/ 	.word	0x000388c8
        /*05c8*/ 	.short	0x0100
        /*05ca*/ 	.byte	0x08
	.zero		1


	//   ....[23]....
        /*05cc*/ 	.word	0x00004550
        /*05d0*/ 	.word	0x00000004
        /*05d4*/ 	.word	0x00000000
        /*05d8*/ 	.short	0x0101
        /*05da*/ 	.byte	0x3f
	.zero		1


	//   ....[24]....
        /*05dc*/ 	.word	0x000082d0
        /*05e0*/ 	.word	0x00000002
        /*05e4*/ 	.word	0x00000000
        /*05e8*/ 	.short	0x0101
        /*05ea*/ 	.byte	0x3f
	.zero		1


	//   ....[25]....
        /*05ec*/ 	.word	0x0000a770
        /*05f0*/ 	.word	0x00000038
        /*05f4*/ 	.word	0x00038800
        /*05f8*/ 	.short	0x010a
        /*05fa*/ 	.byte	0x3f
	.zero		1


	//   ....[26]....
        /*05fc*/ 	.word	0x0000ab20
        /*0600*/ 	.word	0x00000008
        /*0604*/ 	.word	0x00000000
        /*0608*/ 	.short	0x010a
        /*060a*/ 	.byte	0x3f
	.zero		1


	//   ....[27]....
        /*060c*/ 	.word	0x0000ab80
        /*0610*/ 	.word	0x00000008
        /*0614*/ 	.word	0x00000000
        /*0618*/ 	.short	0x010a
        /*061a*/ 	.byte	0x3f
	.zero		1


	//   ....[28]....
        /*061c*/ 	.word	0x0000af30
        /*0620*/ 	.word	0x00000038
        /*0624*/ 	.word	0x00038810
        /*0628*/ 	.short	0x010a
        /*062a*/ 	.byte	0x3f
	.zero		1


	//   ....[29]....
        /*062c*/ 	.word	0x0000b030
        /*0630*/ 	.word	0x00000008
        /*0634*/ 	.word	0x00000000
        /*0638*/ 	.short	0x010a
        /*063a*/ 	.byte	0x3f
	.zero		1


	//   ....[30]....
        /*063c*/ 	.word	0x0000b090
        /*0640*/ 	.word	0x00000008
        /*0644*/ 	.word	0x00000000
        /*0648*/ 	.short	0x010a
        /*064a*/ 	.byte	0x3f
	.zero		1


	//   ....[31]....
        /*064c*/ 	.word	0x0000cc10
        /*0650*/ 	.word	0x00000003
        /*0654*/ 	.word	0x00000000
        /*0658*/ 	.short	0x0101
        /*065a*/ 	.byte	0x3f
	.zero		1


	//   ....[32]....
        /*065c*/ 	.word	0x000113f0
        /*0660*/ 	.word	0x00000000
        /*0664*/ 	.word	0x00000000
        /*0668*/ 	.short	0x0101
        /*066a*/ 	.byte	0x3f
	.zero		1


	//   ....[33]....
        /*066c*/ 	.word	0x00011af0
        /*0670*/ 	.word	0x00000004
        /*0674*/ 	.word	0x00000000
        /*0678*/ 	.short	0x010a
        /*067a*/ 	.byte	0x3f
	.zero		1


	//   ....[34]....
        /*067c*/ 	.word	0x00011b90
        /*0680*/ 	.word	0x00000006
        /*0684*/ 	.word	0x00000000
        /*0688*/ 	.short	0x010a
        /*068a*/ 	.byte	0x3f
	.zero		1


	//   ....[35]....
        /*068c*/ 	.word	0x00011fb0
        /*0690*/ 	.word	0x0000000c
        /*0694*/ 	.word	0x00000000
        /*0698*/ 	.short	0x010a
        /*069a*/ 	.byte	0x3f
	.zero		1


	//   ....[36]....
        /*069c*/ 	.word	0x00012010
        /*06a0*/ 	.word	0x0000000c
        /*06a4*/ 	.word	0x00000000
        /*06a8*/ 	.short	0x010a
        /*06aa*/ 	.byte	0x3f
	.zero		1


	//   ....[37]....
        /*06ac*/ 	.word	0x00013b60
        /*06b0*/ 	.word	0x00000002
        /*06b4*/ 	.word	0x00000000
        /*06b8*/ 	.short	0x0101
        /*06ba*/ 	.byte	0x3f
	.zero		1


	//   ....[38]....
        /*06bc*/ 	.word	0x00018980
        /*06c0*/ 	.word	0x00000002
        /*06c4*/ 	.word	0x00000000
        /*06c8*/ 	.short	0x0101
        /*06ca*/ 	.byte	0x3f
	.zero		1


	//   ....[39]....
        /*06cc*/ 	.word	0x00018b60
        /*06d0*/ 	.word	0x00000005
        /*06d4*/ 	.word	0x00000000
        /*06d8*/ 	.short	0x010a
        /*06da*/ 	.byte	0x3f
	.zero		1


	//   ....[40]....
        /*06dc*/ 	.word	0x00018c60
        /*06e0*/ 	.word	0x00000004
        /*06e4*/ 	.word	0x00000000
        /*06e8*/ 	.short	0x010a
        /*06ea*/ 	.byte	0x3f
	.zero		1


	//   ....[41]....
        /*06ec*/ 	.word	0x000190a0
        /*06f0*/ 	.word	0x0000000c
        /*06f4*/ 	.word	0x00000000
        /*06f8*/ 	.short	0x010a
        /*06fa*/ 	.byte	0x3f
	.zero		1


	//   ....[42]....
        /*06fc*/ 	.word	0x000191a0
        /*0700*/ 	.word	0x00000004
        /*0704*/ 	.word	0x00000000
        /*0708*/ 	.short	0x010a
        /*070a*/ 	.byte	0x3f
	.zero		1


	//   ....[43]....
        /*070c*/ 	.word	0x0001aeb0
        /*0710*/ 	.word	0x0000000c
        /*0714*/ 	.word	0x00000000
        /*0718*/ 	.short	0x0101
        /*071a*/ 	.byte	0x3f
	.zero		1


	//   ....[44]....
        /*071c*/ 	.word	0x000231f0
        /*0720*/ 	.word	0x00000004
        /*0724*/ 	.word	0x00000000
        /*0728*/ 	.short	0x0101
        /*072a*/ 	.byte	0x3f
	.zero		1


	//   ....[45]....
        /*072c*/ 	.word	0x00024810
        /*0730*/ 	.word	0x000000ff
        /*0734*/ 	.word	0x00000000
        /*0738*/ 	.short	0x0101
        /*073a*/ 	.byte	0x04
	.zero		1


	//   ....[46]....
        /*073c*/ 	.word	0x000282b0
        /*0740*/ 	.word	0x000000ff
        /*0744*/ 	.word	0x00038840
        /*0748*/ 	.short	0x010a
        /*074a*/ 	.byte	0x26
	.zero		1


	//   ....[47]....
        /*074c*/ 	.word	0x00028c80
        /*0750*/ 	.word	0x000000ff
        /*0754*/ 	.word	0x00038800
        /*0758*/ 	.short	0x0107
        /*075a*/ 	.byte	0x26
	.zero		1


	//   ....[48]....
        /*075c*/ 	.word	0x00028d00
        /*0760*/ 	.word	0x000000ff
        /*0764*/ 	.word	0x00038800
        /*0768*/ 	.short	0x0101
        /*076a*/ 	.byte	0x26
	.zero		1


	//   ....[49]....
        /*076c*/ 	.word	0x00029bf0
        /*0770*/ 	.word	0x000000ff
        /*0774*/ 	.word	0x00038810
        /*0778*/ 	.short	0x0107
        /*077a*/ 	.byte	0x26
	.zero		1


	//   ....[50]....
        /*077c*/ 	.word	0x00029c50
        /*0780*/ 	.word	0x000000ff
        /*0784*/ 	.word	0x00038810
        /*0788*/ 	.short	0x0101
        /*078a*/ 	.byte	0x26
	.zero		1


	//   ....[51]....
        /*078c*/ 	.word	0x00029c60
        /*0790*/ 	.word	0x000000ff
        /*0794*/ 	.word	0x00038820
        /*0798*/ 	.short	0x010a
        /*079a*/ 	.byte	0x26
	.zero		1


	//   ....[52]....
        /*079c*/ 	.word	0x00029cc0
        /*07a0*/ 	.word	0x000000ff
        /*07a4*/ 	.word	0x00038860
        /*07a8*/ 	.short	0x010a
        /*07aa*/ 	.byte	0x26
	.zero		1


	//   ....[53]....
        /*07ac*/ 	.word	0x0002a880
        /*07b0*/ 	.word	0x000000ff
        /*07b4*/ 	.word	0x00038848
        /*07b8*/ 	.short	0x010a
        /*07ba*/ 	.byte	0x26
	.zero		1


	//   ....[54]....
        /*07bc*/ 	.word	0x0002aa50
        /*07c0*/ 	.word	0x000000ff
        /*07c4*/ 	.word	0x00038868
        /*07c8*/ 	.short	0x010a
        /*07ca*/ 	.byte	0x26
	.zero		1


	//   ....[55]....
        /*07cc*/ 	.word	0x0002b3e0
        /*07d0*/ 	.word	0x000000ff
        /*07d4*/ 	.word	0x00038840
        /*07d8*/ 	.short	0x010a
        /*07da*/ 	.byte	0x26
	.zero		1


	//   ....[56]....
        /*07dc*/ 	.word	0x0002b5c0
        /*07e0*/ 	.word	0x000000ff
        /*07e4*/ 	.word	0x00038860
        /*07e8*/ 	.short	0x010a
        /*07ea*/ 	.byte	0x26
	.zero		1


	//   ....[57]....
        /*07ec*/ 	.word	0x0002bf80
        /*07f0*/ 	.word	0x000000ff
        /*07f4*/ 	.word	0x00038848
        /*07f8*/ 	.short	0x010a
        /*07fa*/ 	.byte	0x26
	.zero		1


	//   ....[58]....
        /*07fc*/ 	.word	0x0002c160
        /*0800*/ 	.word	0x000000ff
        /*0804*/ 	.word	0x00038868
        /*0808*/ 	.short	0x010a
        /*080a*/ 	.byte	0x26
	.zero		1


	//   ....[59]....
        /*080c*/ 	.word	0x0002c970
        /*0810*/ 	.word	0x00000002
        /*0814*/ 	.word	0x00038820
        /*0818*/ 	.short	0x010a
        /*081a*/ 	.byte	0x3f
	.zero		1


	//   ....[60]....
        /*081c*/ 	.word	0x0002caf0
        /*0820*/ 	.word	0x00000008
        /*0824*/ 	.word	0x00000000
        /*0828*/ 	.short	0x010a
        /*082a*/ 	.byte	0x3f
	.zero		1


	//   ....[61]....
        /*082c*/ 	.word	0x0002cb60
        /*0830*/ 	.word	0x00000003
        /*0834*/ 	.word	0x00000000
        /*0838*/ 	.short	0x010a
        /*083a*/ 	.byte	0x3f
	.zero		1


	//   ....[62]....
        /*083c*/ 	.word	0x0002cbc0
        /*0840*/ 	.word	0x00000006
        /*0844*/ 	.word	0x00000000
        /*0848*/ 	.short	0x010a
        /*084a*/ 	.byte	0x3f
	.zero		1


	//   ....[63]....
        /*084c*/ 	.word	0x0002cbf0
        /*0850*/ 	.word	0x00000003
        /*0854*/ 	.word	0x00000000
        /*0858*/ 	.short	0x010a
        /*085a*/ 	.byte	0x3f
	.zero		1


	//   ....[64]....
        /*085c*/ 	.word	0x0002cc50
        /*0860*/ 	.word	0x00000038
        /*0864*/ 	.word	0x00038800
        /*0868*/ 	.short	0x010a
        /*086a*/ 	.byte	0x3f
	.zero		1


	//   ....[65]....
        /*086c*/ 	.word	0x0002cca0
        /*0870*/ 	.word	0x00000008
        /*0874*/ 	.word	0x00000000
        /*0878*/ 	.short	0x010a
        /*087a*/ 	.byte	0x3f
	.zero		1


	//   ....[66]....
        /*087c*/ 	.word	0x0002ccf0
        /*0880*/ 	.word	0x00000038
        /*0884*/ 	.word	0x00038810
        /*0888*/ 	.short	0x010a
        /*088a*/ 	.byte	0x3f
	.zero		1


	//   ....[67]....
        /*088c*/ 	.word	0x0002cd40
        /*0890*/ 	.word	0x00000008
        /*0894*/ 	.word	0x00000000
        /*0898*/ 	.short	0x010a
        /*089a*/ 	.byte	0x3f
	.zero		1


	//   ....[68]....
        /*089c*/ 	.word	0x0002cd90
        /*08a0*/ 	.word	0x00000006
        /*08a4*/ 	.word	0x00000000
        /*08a8*/ 	.short	0x010a
        /*08aa*/ 	.byte	0x3f
	.zero		1


	//   ....[69]....
        /*08ac*/ 	.word	0x0002cde0
        /*08b0*/ 	.word	0x0000000c
        /*08b4*/ 	.word	0x00000000
        /*08b8*/ 	.short	0x010a
        /*08ba*/ 	.byte	0x3f
	.zero		1


	//   ....[70]....
        /*08bc*/ 	.word	0x0002ce30
        /*08c0*/ 	.word	0x00000004
        /*08c4*/ 	.word	0x00000000
        /*08c8*/ 	.short	0x010a
        /*08ca*/ 	.byte	0x3f
	.zero		1


	//   ....[71]....
        /*08cc*/ 	.word	0x0002ce80
        /*08d0*/ 	.word	0x00000004
        /*08d4*/ 	.word	0x00000000
        /*08d8*/ 	.short	0x010a
        /*08da*/ 	.byte	0x3f
	.zero		1


	//   ....[72]....
        /*08dc*/ 	.word	0x0002cfe0
        /*08e0*/ 	.word	0x00000003
        /*08e4*/ 	.word	0x00038840
        /*08e8*/ 	.short	0x010a
        /*08ea*/ 	.byte	0x3f
	.zero		1


	//   ....[73]....
        /*08ec*/ 	.word	0x0002e000
        /*08f0*/ 	.word	0x00000003
        /*08f4*/ 	.word	0x00038820
        /*08f8*/ 	.short	0x010a
        /*08fa*/ 	.byte	0x3f
	.zero		1


	//   ....[74]....
        /*08fc*/ 	.word	0x0002e060
        /*0900*/ 	.word	0x00000003
        /*0904*/ 	.word	0x00038860
        /*0908*/ 	.short	0x010a
        /*090a*/ 	.byte	0x3f
	.zero		1


	//   ....[75]....
        /*090c*/ 	.word	0x0002e0c0
        /*0910*/ 	.word	0x00000003
        /*0914*/ 	.word	0x00038848
        /*0918*/ 	.short	0x010a
        /*091a*/ 	.byte	0x3f
	.zero		1


	//   ....[76]....
        /*091c*/ 	.word	0x0002e120
        /*0920*/ 	.word	0x00000003
        /*0924*/ 	.word	0x00038868
        /*0928*/ 	.short	0x010a
        /*092a*/ 	.byte	0x3f
	.zero		1


	//   ....[77]....
        /*092c*/ 	.word	0x0002e180
        /*0930*/ 	.word	0x00000003
        /*0934*/ 	.word	0x00038840
        /*0938*/ 	.short	0x010a
        /*093a*/ 	.byte	0x3f
	.zero		1


	//   ....[78]....
        /*093c*/ 	.word	0x0002e1e0
        /*0940*/ 	.word	0x00000003
        /*0944*/ 	.word	0x00038860
        /*0948*/ 	.short	0x010a
        /*094a*/ 	.byte	0x3f
	.zero		1


	//   ....[79]....
        /*094c*/ 	.word	0x0002e240
        /*0950*/ 	.word	0x00000003
        /*0954*/ 	.word	0x00038848
        /*0958*/ 	.short	0x010a
        /*095a*/ 	.byte	0x3f
	.zero		1


	//   ....[80]....
        /*095c*/ 	.word	0x0002e2a0
        /*0960*/ 	.word	0x00000003
        /*0964*/ 	.word	0x00038868
        /*0968*/ 	.short	0x010a
        /*096a*/ 	.byte	0x3f
	.zero		1


	//   ....[81]....
        /*096c*/ 	.word	0x0002e2f0
        /*0970*/ 	.word	0x00000002
        /*0974*/ 	.word	0x00038820
        /*0978*/ 	.short	0x010a
        /*097a*/ 	.byte	0x3f
	.zero		1


	//   ....[82]....
        /*097c*/ 	.word	0x0002e490
        /*0980*/ 	.word	0x00000008
        /*0984*/ 	.word	0x00000000
        /*0988*/ 	.short	0x010a
        /*098a*/ 	.byte	0x3f
	.zero		1


	//   ....[83]....
        /*098c*/ 	.word	0x0002e4e0
        /*0990*/ 	.word	0x00000003
        /*0994*/ 	.word	0x00000000
        /*0998*/ 	.short	0x010a
        /*099a*/ 	.byte	0x3f
	.zero		1


	//   ....[84]....
        /*099c*/ 	.word	0x0002e530
        /*09a0*/ 	.word	0x00000006
        /*09a4*/ 	.word	0x00000000
        /*09a8*/ 	.short	0x010a
        /*09aa*/ 	.byte	0x3f
	.zero		1


	//   ....[85]....
        /*09ac*/ 	.word	0x0002e8f0
        /*09b0*/ 	.word	0x00000014
        /*09b4*/ 	.word	0x00000000
        /*09b8*/ 	.short	0x010a
        /*09ba*/ 	.byte	0x3f
	.zero		1


	//   ....[86]....
        /*09bc*/ 	.word	0x0002ea30
        /*09c0*/ 	.word	0x0000000b
        /*09c4*/ 	.word	0x00000000
        /*09c8*/ 	.short	0x010a
        /*09ca*/ 	.byte	0x3f
	.zero		1


	//   ....[87]....
        /*09cc*/ 	.word	0x0002f090
        /*09d0*/ 	.word	0x00000038
        /*09d4*/ 	.word	0x00000000
        /*09d8*/ 	.short	0x010a
        /*09da*/ 	.byte	0x3f
	.zero		1


	//   ....[88]....
        /*09dc*/ 	.word	0x0002f1d0
        /*09e0*/ 	.word	0x00000012
        /*09e4*/ 	.word	0x00000000
        /*09e8*/ 	.short	0x010a
        /*09ea*/ 	.byte	0x3f
	.zero		1


	//   ....[89]....
        /*09ec*/ 	.word	0x00031640
        /*09f0*/ 	.word	0x00000014
        /*09f4*/ 	.word	0x00000000
        /*09f8*/ 	.short	0x0101
        /*09fa*/ 	.byte	0x3f
	.zero		1


	//   ....[90]....
        /*09fc*/ 	.word	0x00040290
        /*0a00*/ 	.word	0x00000004
        /*0a04*/ 	.word	0x00000000
        /*0a08*/ 	.short	0x0101
        /*0a0a*/ 	.byte	0x3f
	.zero		1


	//   ....[91]....
        /*0a0c*/ 	.word	0x000402c0
        /*0a10*/ 	.word	0x0000000b
        /*0a14*/ 	.word	0x00000000
        /*0a18*/ 	.short	0x010a
        /*0a1a*/ 	.byte	0x3f
	.zero		1


	//   ....[92]....
        /*0a1c*/ 	.word	0x00040310
        /*0a20*/ 	.word	0x00000012
        /*0a24*/ 	.word	0x00000000
        /*0a28*/ 	.short	0x010a
        /*0a2a*/ 	.byte	0x3f
	.zero		1


	//----- nvinfo : EIATTR_NUM_MBARRIERS
	.align		4
.L_803:
        /*0a2c*/ 	.byte	0x03, 0x38
        /*0a2e*/ 	.short	0x0017


	//----- nvinfo : EIATTR_EXIT_INSTR_OFFSETS
	.align		4
        /*0a30*/ 	.byte	0x04, 0x1c
        /*0a32*/ 	.short	(.L_805 - .L_804)


	//   ....[0]....
.L_804:
        /*0a34*/ 	.word	0x0002cc40


	//----- nvinfo : EIATTR_MAX_THREADS
	.align		4
.L_805:
        /*0a38*/ 	.byte	0x04, 0x05
        /*0a3a*/ 	.short	(.L_807 - .L_806)
.L_806:
        /*0a3c*/ 	.word	0x00000180
        /*0a40*/ 	.word	0x00000001
        /*0a44*/ 	.word	0x00000001


	//----- nvinfo : EIATTR_CRS_STACK_SIZE
	.align		4
.L_807:
        /*0a48*/ 	.byte	0x04, 0x1e
        /*0a4a*/ 	.short	(.L_809 - .L_808)
.L_808:
        /*0a4c*/ 	.word	0x00000000


	//----- nvinfo : EIATTR_CBANK_PARAM_SIZE
	.align		4
.L_809:
        /*0a50*/ 	.byte	0x03, 0x19
        /*0a52*/ 	.short	0x0b70


	//----- nvinfo : EIATTR_PARAM_CBANK
	.align		4
        /*0a54*/ 	.byte	0x04, 0x0a
        /*0a56*/ 	.short	(.L_811 - .L_810)
	.align		4
.L_810:
        /*0a58*/ 	.word	index@(.nv.constant0._ZN7cutlass13device_kernelIN5flash11enable_sm90INS1_16FlashAttnFwdSm90INS1_25CollectiveMainloopFwdSm90ILi2EN4cute5tupleIJNS5_1CILi1EEES8_S8_EEENS6_IJNS7_ILi64EEESA_SA_EEELi512ENS_10bfloat16_tEfNS_4arch4Sm90ELb0ELb1ELb1ELb0ELb0ELb0ELb1ELb0ELb0ELb1ELb1ELb0EEENS1_21CollectiveEpilogueFwdINS6_IJSA_NS7_ILi512EEESA_EEES9_SC_SE_Li256ELb0ELb1ELb1ELb0EEENS1_19SingleTileSchedulerILb0ELb1ELb1ELi64EEEEEEEEEvNT_6ParamsE)
        /*0a5c*/ 	.short	0x0210
        /*0a5e*/ 	.short	0x0b70


	//----- nvinfo : EIATTR_SW_WAR
	.align		4
.L_811:
        /*0a60*/ 	.byte	0x04, 0x36
        /*0a62*/ 	.short	(.L_813 - .L_812)
.L_812:
        /*0a64*/ 	.word	0x00000008
.L_813:


//--------------------- .nv.info._ZN7cutlass13device_kernelIN5flash11enable_sm90INS1_16FlashAttnFwdSm90INS1_25CollectiveMainloopFwdSm90ILi2EN4cute5tupleIJNS5_1CILi1EEES8_S8_EEENS6_IJNS7_ILi64EEESA_SA_EEELi512ENS_10bfloat16_tEfNS_4arch4Sm90ELb0ELb1ELb1ELb1ELb0ELb0ELb0ELb0ELb0ELb1ELb1ELb0EEENS1_21CollectiveEpilogueFwdINS6_IJSA_NS7_ILi512EEESA_EEES9_SC_SE_Li256ELb1ELb1ELb1ELb0EEENS1_36VarlenDynamicPersistentTileSchedulerILi64ELi64ELi256ELi128ELb1ELb1ELb1ELb1ELb0ELb1EEEEEEEEEvNT_6ParamsE --------------------------
	.section	.nv.info._ZN7cutlass13device_kernelIN5flash11enable_sm90INS1_16FlashAttnFwdSm90INS1_25CollectiveMainloopFwdSm90ILi2EN4cute5tupleIJNS5_1CILi1EEES8_S8_EEENS6_IJNS7_ILi64EEESA_SA_EEELi512ENS_10bfloat16_tEfNS_4arch4Sm90ELb0ELb1ELb1ELb1ELb0ELb0ELb0ELb0ELb0ELb1ELb1ELb0EEENS1_21CollectiveEpilogueFwdINS6_IJSA_NS7_ILi512EEESA_EEES9_SC_SE_Li256ELb1ELb1ELb1ELb0EEENS1_36VarlenDynamicPersistentTileSchedulerILi64ELi64ELi256ELi128ELb1ELb1ELb1ELb1ELb0ELb1EEEEEEEEEvNT_6ParamsE,"",@"SHT_CUDA_INFO"
	.sectionflags	@""
	.align	4


	//----- nvinfo : EIATTR_CUDA_API_VERSION
	.align		4
        /*0000*/ 	.byte	0x04, 0x37
        /*0002*/ 	.short	(.L_815 - .L_814)
.L_814:
        /*0004*/ 	.word	0x00000082


	//----- nvinfo : EIATTR_KPARAM_INFO
	.align		4
.L_815:
        /*0008*/ 	.byte	0x04, 0x17
        /*000a*/ 	.short	(.L_817 - .L_816)
.L_816:
        /*000c*/ 	.word	0x00000000
        /*0010*/ 	.short	0x0000
        /*0012*/ 	.short	0x0070
        /*0014*/ 	.byte	0x00, 0xf0, 0x01, 0x2a


	//----- nvinfo : EIATTR_SPARSE_MMA_MASK
	.align		4
.L_817:
        /*0018*/ 	.byte	0x03, 0x50
        /*001a*/ 	.short	0x0000


	//----- nvinfo : EIATTR_MAXREG_COUNT
	.align		4
        /*001c*/ 	.byte	0x03, 0x1b
        /*001e*/ 	.short	0x00a8


	//----- nvinfo : EIATTR_NUM_BARRIERS
	.align		4
        /*0020*/ 	.byte	0x02, 0x4c
        /*0022*/ 	.byte	0x10
	.zero		1


	//----- nvinfo : EIATTR_EXTERNS
	.align		4
        /*0024*/ 	.byte	0x04, 0x0f
        /*0026*/ 	.short	(.L_819 - .L_818)


	//   ....[0]....
	.align		4
.L_818:
        /*0028*/ 	.word	index@(__assertfail)


	//----- nvinfo : EIATTR_ANNOTATIONS
	.align		4
.L_819:
        /*002c*/ 	.byte	0x04, 0x55
        /*002e*/ 	.short	(.L_821 - .L_820)


	//   ....[0]....
.L_820:
        /* <DEDUP_REMOVED lines=70> */


	//----- nvinfo : EIATTR_MERCURY_ISA_VERSION
	.align		4
.L_821:
        /*0480*/ 	.byte	0x03, 0x5f
        /*0482*/ 	.short	0x0101


	//----- nvinfo : EIATTR_UNUSED_LOAD_BYTE_OFFSET
	.align		4
        /*0484*/ 	.byte	0x04, 0x44
        /*0486*/ 	.short	(.L_823 - .L_822)


	//   ....[0]....
.L_822:
        /*0488*/ 	.word	0x00000a10
        /*048c*/ 	.word	0x0000fff0


	//   ....[1]....
        /*0490*/ 	.word	0x0000eaf0
        /*0494*/ 	.word	0x0000fff0


	//----- nvinfo : EIATTR_INT_WARP_WIDE_INSTR_OFFSETS
	.align		4
.L_823:
        /*0498*/ 	.byte	0x04, 0x31
        /*049a*/ 	.short	(.L_825 - .L_824)


	//   ....[0]....
.L_824:
        /*049c*/ 	.word	0x00000130


	//   ....[1]....
        /*04a0*/ 	.word	0x00000170


	//   ....[2]....
        /*04a4*/ 	.word	0x000001e0


	//   ....[3]....
        /*04a8*/ 	.word	0x00015250


	//   ....[4]....
        /*04ac*/ 	.word	0x000152e0


	//   ....[5]....
        /*04b0*/ 	.word	0x00019c20


	//   ....[6]....
        /*04b4*/ 	.word	0x00019cb0


	//----- nvinfo : EIATTR_COOP_GROUP_MASK_REGIDS
	.align		4
.L_825:
        /*04b8*/ 	.byte	0x04, 0x29
        /*04ba*/ 	.short	(.L_827 - .L_826)


	//   ....[0]....
.L_826:
        /*04bc*/ 	.word	0xffffffff


	//   ....[1]....
        /*04c0*/ 	.word	0xffffffff


	//   ....[2]....
        /*04c4*/ 	.word	0xffffffff


	//   ....[3]....
        /*04c8*/ 	.word	0xffffffff


	//   ....[4]....
        /*04cc*/ 	.word	0xffffffff


	//   ....[5]....
        /*04d0*/ 	.word	0xffffffff


	//   ....[6]....
        /*04d4*/ 	.word	0xffffffff


	//   ....[7]....
        /*04d8*/ 	.word	0xffffffff


	//   ....[8]....
        /*04dc*/ 	.word	0xffffffff


	//   ....[9]....
        /*04e0*/ 	.word	0xffffffff


	//   ....[10]....
        /*04e4*/ 	.word	0xffffffff


	//   ....[11]....
        /*04e8*/ 	.word	0xffffffff


	//   ....[12]....
        /*04ec*/ 	.word	0xffffffff


	//   ....[13]....
        /*04f0*/ 	.word	0xffffffff


	//   ....[14]....
        /*04f4*/ 	.word	0xffffffff


	//   ....[15]....
        /*04f8*/ 	.word	0xffffffff


	//   ....[16]....
        /*04fc*/ 	.word	0xffffffff


	//   ....[17]....
        /*0500*/ 	.word	0xffffffff


	//   ....[18]....
        /*0504*/ 	.word	0xffffffff


	//   ....[19]....
        /*0508*/ 	.word	0xffffffff


	//   ....[20]....
        /*050c*/ 	.word	0xffffffff


	//   ....[21]....
        /*0510*/ 	.word	0xffffffff


	//   ....[22]....
        /*0514*/ 	.word	0xffffffff


	//   ....[23]....
        /*0518*/ 	.word	0xffffffff


	//   ....[24]....
        /*051c*/ 	.word	0xffffffff


	//   ....[25]....
        /*0520*/ 	.word	0xffffffff


	//   ....[26]....
        /*0524*/ 	.word	0xffffffff


	//   ....[27]....
        /*0528*/ 	.word	0xffffffff


	//   ....[28]....
        /*052c*/ 	.word	0xffffffff


	//   ....[29]....
        /*0530*/ 	.word	0xffffffff


	//   ....[30]....
        /*0534*/ 	.word	0xffffffff


	//   ....[31]....
        /*0538*/ 	.word	0xffffffff


	//   ....[32]....
        /*053c*/ 	.word	0xffffffff


	//   ....[33]....
        /*0540*/ 	.word	0xffffffff


	//   ....[34]....
        /*0544*/ 	.word	0xffffffff


	//   ....[35]....
        /*0548*/ 	.word	0xffffffff


	//   ....[36]....
        /*054c*/ 	.word	0xffffffff


	//   ....[37]....
        /*0550*/ 	.word	0xffffffff


	//   ....[38]....
        /*0554*/ 	.word	0xffffffff


	//   ....[39]....
        /*0558*/ 	.word	0xffffffff


	//   ....[40]....
        /*055c*/ 	.word	0xffffffff


	//   ....[41]....
        /*0560*/ 	.word	0xffffffff


	//   ....[42]....
        /*0564*/ 	.word	0xffffffff


	//   ....[43]....
        /*0568*/ 	.word	0xffffffff


	//   ....[44]....
        /*056c*/ 	.word	0xffffffff


	//   ....[45]....
        /*0570*/ 	.word	0xffffffff


	//   ....[46]....
        /*0574*/ 	.word	0xffffffff


	//   ....[47]....
        /*0578*/ 	.word	0xffffffff


	//   ....[48]....
        /*057c*/ 	.word	0xffffffff


	//   ....[49]....
        /*0580*/ 	.word	0xffffffff


	//   ....[50]....
        /*0584*/ 	.word	0xffffffff


	//   ....[51]....
        /*0588*/ 	.word	0xffffffff


	//   ....[52]....
        /*058c*/ 	.word	0xffffffff


	//   ....[53]....
        /*0590*/ 	.word	0xffffffff


	//   ....[54]....
        /*0594*/ 	.word	0xffffffff


	//   ....[55]....
        /*0598*/ 	.word	0xffffffff


	//   ....[56]....
        /*059c*/ 	.word	0xffffffff


	//   ....[57]....
        /*05a0*/ 	.word	0xffffffff


	//   ....[58]....
        /*05a4*/ 	.word	0xffffffff


	//   ....[59]....
        /*05a8*/ 	.word	0xffffffff


	//   ....[60]....
        /*05ac*/ 	.word	0xffffffff


	//   ....[61]....
        /*05b0*/ 	.word	0xffffffff


	//   ....[62]....
        /*05b4*/ 	.word	0xffffffff


	//   ....[63]....
        /*05b8*/ 	.word	0xffffffff


	//   ....[64]....
        /*05bc*/ 	.word	0xffffffff


	//   ....[65]....
        /*05c0*/ 	.word	0xffffffff


	//   ....[66]....
        /*05c4*/ 	.word	0xffffffff


	//   ....[67]....
        /*05c8*/ 	.word	0xffffffff


	//   ....[68]....
        /*05cc*/ 	.word	0xffffffff


	//   ....[69]....
        /*05d0*/ 	.word	0xffffffff


	//   ....[70]....
        /*05d4*/ 	.word	0xffffffff


	//   ....[71]....
        /*05d8*/ 	.word	0xffffffff


	//   ....[72]....
        /*05dc*/ 	.word	0xffffffff


	//   ....[73]....
        /*05e0*/ 	.word	0xffffffff


	//   ....[74]....
        /*05e4*/ 	.word	0xffffffff


	//   ....[75]....
        /*05e8*/ 	.word	0xffffffff


	//   ....[76]....
        /*05ec*/ 	.word	0xffffffff


	//   ....[77]....
        /*05f0*/ 	.word	0xffffffff


	//   ....[78]....
        /*05f4*/ 	.word	0xffffffff


	//   ....[79]....
        /*05f8*/ 	.word	0xffffffff


	//   ....[80]....
        /*05fc*/ 	.word	0xffffffff


	//   ....[81]....
        /*0600*/ 	.word	0xffffffff


	//   ....[82]....
        /*0604*/ 	.word	0xffffffff


	//   ....[83]....
        /*0608*/ 	.word	0xffffffff


	//   ....[84]....
        /*060c*/ 	.word	0xffffffff


	//   ....[85]....
        /*0610*/ 	.word	0xffffffff


	//   ....[86]....
        /*0614*/ 	.word	0xffffffff


	//   ....[87]....
        /*0618*/ 	.word	0xffffffff


	//   ....[88]....
        /*061c*/ 	.word	0xffffffff


	//   ....[89]....
        /*0620*/ 	.word	0xffffffff


	//   ....[90]....
        /*0624*/ 	.word	0xffffffff


	//   ....[91]....
        /*0628*/ 	.word	0xffffffff


	//   ....[92]....
        /*062c*/ 	.word	0xffffffff


	//   ....[93]....
        /*0630*/ 	.word	0xffffffff


	//   ....[94]....
        /*0634*/ 	.word	0xffffffff


	//   ....[95]....
        /*0638*/ 	.word	0xffffffff


	//   ....[96]....
        /*063c*/ 	.word	0xffffffff


	//   ....[97]....
        /*0640*/ 	.word	0xffffffff


	//   ....[98]....
        /*0644*/ 	.word	0xffffffff


	//   ....[99]....
        /*0648*/ 	.word	0xffffffff


	//   ....[100]....
        /*064c*/ 	.word	0xffffffff


	//   ....[101]....
        /*0650*/ 	.word	0x0500000f


	//   ....[102]....
        /*0654*/ 	.word	0x0500000f


	//   ....[103]....
        /*0658*/ 	.word	0x0500000f


	//   ....[104]....
        /*065c*/ 	.word	0x0500000f


	//   ....[105]....
        /*0660*/ 	.word	0x0500000f


	//   ....[106]....
        /*0664*/ 	.word	0x0500000f


	//   ....[107]....
        /*0668*/ 	.word	0x0500000f


	//   ....[108]....
        /*066c*/ 	.word	0x0500000f


	//   ....[109]....
        /*0670*/ 	.word	0x0500000f


	//   ....[110]....
        /*0674*/ 	.word	0x0500000f


	//   ....[111]....
        /*0678*/ 	.word	0x0500000f


	//   ....[112]....
        /*067c*/ 	.word	0x0500000f


	//   ....[113]....
        /*0680*/ 	.word	0x0500000f


	//   ....[114]....
        /*0684*/ 	.word	0x0500000f


	//   ....[115]....
        /*0688*/ 	.word	0x0500000f


	//   ....[116]....
        /*068c*/ 	.word	0x0500000f


	//   ....[117]....
        /*0690*/ 	.word	0x0500000f


	//   ....[118]....
        /*0694*/ 	.word	0x0500000f


	//   ....[119]....
        /*0698*/ 	.word	0x0500000f


	//   ....[120]....
        /*069c*/ 	.word	0x0500000f


	//   ....[121]....
        /*06a0*/ 	.word	0x0500000f


	//   ....[122]....
        /*06a4*/ 	.word	0x0500000f


	//   ....[123]....
        /*06a8*/ 	.word	0x0500000f


	//   ....[124]....
        /*06ac*/ 	.word	0x0500000f


	//   ....[125]....
        /*06b0*/ 	.word	0x0500000f


	//   ....[126]....
        /*06b4*/ 	.word	0x0500000f


	//   ....[127]....
        /*06b8*/ 	.word	0x0500000f


	//   ....[128]....
        /*06bc*/ 	.word	0x0500000f


	//----- nvinfo : EIATTR_COOP_GROUP_INSTR_OFFSETS
	.align		4
.L_827:
        /*06c0*/ 	.byte	0x04, 0x28
        /*06c2*/ 	.short	(.L_829 - .L_828)


	//   ....[0]....
.L_828:
        /*06c4*/ 	.word	0x00000060


	//   ....[1]....
        /*06c8*/ 	.word	0x00000140


	//   ....[2]....
        /*06cc*/ 	.word	0x00000190


	//   ....[3]....
        /*06d0*/ 	.word	0x00000380


	//   ....[4]....
        /*06d4*/ 	.word	0x000004e0


	//   ....[5]....
        /*06d8*/ 	.word	0x00000600


	//   ....[6]....
        /*06dc*/ 	.word	0x00000760


	//   ....[7]....
        /*06e0*/ 	.word	0x00002440


	//   ....[8]....
        /*06e4*/ 	.word	0x00004860


	//   ....[9]....
        /*06e8*/ 	.word	0x00005060


	//   ....[10]....
        /*06ec*/ 	.word	0x00005a40


	//   ....[11]....
        /*06f0*/ 	.word	0x00005ef0


	//   ....[12]....
        /*06f4*/ 	.word	0x00006000


	//   ....[13]....
        /*06f8*/ 	.word	0x00006370


	//   ....[14]....
        /*06fc*/ 	.word	0x000063e0


	//   ....[15]....
        /*0700*/ 	.word	0x00006d40


	//   ....[16]....
        /*0704*/ 	.word	0x00007480


	//   ....[17]....
        /*0708*/ 	.word	0x00007890


	//   ....[18]....
        /*070c*/ 	.word	0x00007fe0


	//   ....[19]....
        /*0710*/ 	.word	0x00008130


	//   ....[20]....
        /*0714*/ 	.word	0x00008680


	//   ....[21]....
        /*0718*/ 	.word	0x000086e0


	//   ....[22]....
        /*071c*/ 	.word	0x00009840


	//   ....[23]....
        /*0720*/ 	.word	0x0000a190


	//   ....[24]....
        /*0724*/ 	.word	0x0000a1c0


	//   ....[25]....
        /*0728*/ 	.word	0x0000aaf0


	//   ....[26]....
        /*072c*/ 	.word	0x0000ab70


	//   ....[27]....
        /*0730*/ 	.word	0x0000b7d0


	//   ....[28]....
        /*0734*/ 	.word	0x0000bc80


	//   ....[29]....
        /*0738*/ 	.word	0x0000c1f0


	//   ....[30]....
        /*073c*/ 	.word	0x0000c8c0


	//   ....[31]....
        /*0740*/ 	.word	0x0000c970


	//   ....[32]....
        /*0744*/ 	.word	0x0000d0c0


	//   ....[33]....
        /*0748*/ 	.word	0x0000d290


	//   ....[34]....
        /*074c*/ 	.word	0x0000dfb0


	//   ....[35]....
        /*0750*/ 	.word	0x0000dff0


	//   ....[36]....
        /*0754*/ 	.word	0x0000e080


	//   ....[37]....
        /*0758*/ 	.word	0x0000e0e0


	//   ....[38]....
        /*075c*/ 	.word	0x0000e110


	//   ....[39]....
        /*0760*/ 	.word	0x0000f8f0


	//   ....[40]....
        /*0764*/ 	.word	0x0000fcd0


	//   ....[41]....
        /*0768*/ 	.word	0x0000fcf0


	//   ....[42]....
        /*076c*/ 	.word	0x0000fd00


	//   ....[43]....
        /*0770*/ 	.word	0x0000fd10


	//   ....[44]....
        /*0774*/ 	.word	0x00010940


	//   ....[45]....
        /*0778*/ 	.word	0x00010970


	//   ....[46]....
        /*077c*/ 	.word	0x00010c20


	//   ....[47]....
        /*0780*/ 	.word	0x00010c40


	//   ....[48]....
        /*0784*/ 	.word	0x00011320


	//   ....[49]....
        /*0788*/ 	.word	0x00011330


	//   ....[50]....
        /*078c*/ 	.word	0x00011b80


	//   ....[51]....
        /*0790*/ 	.word	0x00011ba0


	//   ....[52]....
        /*0794*/ 	.word	0x00012f20


	//   ....[53]....
        /*0798*/ 	.word	0x00012f60


	//   ....[54]....
        /*079c*/ 	.word	0x000131a0


	//   ....[55]....
        /*07a0*/ 	.word	0x000131c0


	//   ....[56]....
        /*07a4*/ 	.word	0x00013480


	//   ....[57]....
        /*07a8*/ 	.word	0x00013690


	//   ....[58]....
        /*07ac*/ 	.word	0x000136c0


	//   ....[59]....
        /*07b0*/ 	.word	0x000136f0


	//   ....[60]....
        /*07b4*/ 	.word	0x00013720


	//   ....[61]....
        /*07b8*/ 	.word	0x00013750


	//   ....[62]....
        /*07bc*/ 	.word	0x00013780


	//   ....[63]....
        /*07c0*/ 	.word	0x00013920


	//   ....[64]....
        /*07c4*/ 	.word	0x00013950


	//   ....[65]....
        /*07c8*/ 	.word	0x00013980


	//   ....[66]....
        /*07cc*/ 	.word	0x000139b0


	//   ....[67]....
        /*07d0*/ 	.word	0x000139e0


	//   ....[68]....
        /*07d4*/ 	.word	0x00013a10


	//   ....[69]....
        /*07d8*/ 	.word	0x00013ab0


	//   ....[70]....
        /*07dc*/ 	.word	0x00013ae0


	//   ....[71]....
        /*07e0*/ 	.word	0x00013af0


	//   ....[72]....
        /*07e4*/ 	.word	0x00013b20


	//   ....[73]....
        /*07e8*/ 	.word	0x00015820


	//   ....[74]....
        /*07ec*/ 	.word	0x000162c0


	//   ....[75]....
        /*07f0*/ 	.word	0x000162e0


	//   ....[76]....
        /*07f4*/ 	.word	0x00016390


	//   ....[77]....
        /*07f8*/ 	.word	0x000163a0


	//   ....[78]....
        /*07fc*/ 	.word	0x00016420


	//   ....[79]....
        /*0800*/ 	.word	0x00016430


	//   ....[80]....
        /*0804*/ 	.word	0x00016440


	//   ....[81]....
        /*0808*/ 	.word	0x00016450


	//   ....[82]....
        /*080c*/ 	.word	0x00019f40


	//   ....[83]....
        /*0810*/ 	.word	0x00019f70


	//   ....[84]....
        /*0814*/ 	.word	0x00019fd0


	//   ....[85]....
        /*0818*/ 	.word	0x0001a000


	//   ....[86]....
        /*081c*/ 	.word	0x0001a030


	//   ....[87]....
        /*0820*/ 	.word	0x0001a060


	//   ....[88]....
        /*0824*/ 	.word	0x0001a090


	//   ....[89]....
        /*0828*/ 	.word	0x0001a0c0


	//   ....[90]....
        /*082c*/ 	.word	0x0001a280


	//   ....[91]....
        /*0830*/ 	.word	0x0001a2b0


	//   ....[92]....
        /*0834*/ 	.word	0x0001a2e0


	//   ....[93]....
        /*0838*/ 	.word	0x0001a310


	//   ....[94]....
        /*083c*/ 	.word	0x0001a340


	//   ....[95]....
        /*0840*/ 	.word	0x0001a370


	//   ....[96]....
        /*0844*/ 	.word	0x0001a440


	//   ....[97]....
        /*0848*/ 	.word	0x0001a460


	//   ....[98]....
        /*084c*/ 	.word	0x0001a470


	//   ....[99]....
        /*0850*/ 	.word	0x0001a4f0


	//   ....[100]....
        /*0854*/ 	.word	0x0001b020


	//   ....[101]....
        /*0858*/ 	.word	0x0001b730


	//   ....[102]....
        /*085c*/ 	.word	0x0001b8f0


	//   ....[103]....
        /*0860*/ 	.word	0x0001b940


	//   ....[104]....
        /*0864*/ 	.word	0x0001b9a0


	//   ....[105]....
        /*0868*/ 	.word	0x0001ba90


	//   ....[106]....
        /*086c*/ 	.word	0x0001baf0


	//   ....[107]....
        /*0870*/ 	.word	0x0001bbe0


	//   ....[108]....
        /*0874*/ 	.word	0x0001bc40


	//   ....[109]....
        /*0878*/ 	.word	0x0001bd10


	//   ....[110]....
        /*087c*/ 	.word	0x0001c040


	//   ....[111]....
        /*0880*/ 	.word	0x0001c0e0


	//   ....[112]....
        /*0884*/ 	.word	0x0001c280


	//   ....[113]....
        /*0888*/ 	.word	0x0001c2f0


	//   ....[114]....
        /*088c*/ 	.word	0x0001c360


	//   ....[115]....
        /*0890*/ 	.word	0x0001c3d0


	//   ....[116]....
        /*0894*/ 	.word	0x0001c440


	//   ....[117]....
        /*0898*/ 	.word	0x0001c4c0


	//   ....[118]....
        /*089c*/ 	.word	0x0001c550


	//   ....[119]....
        /*08a0*/ 	.word	0x0001c5f0


	//   ....[120]....
        /*08a4*/ 	.word	0x0001c660


	//   ....[121]....
        /*08a8*/ 	.word	0x0001c6d0


	//   ....[122]....
        /*08ac*/ 	.word	0x0001c740


	//   ....[123]....
        /*08b0*/ 	.word	0x0001c7c0


	//   ....[124]....
        /*08b4*/ 	.word	0x0001c830


	//   ....[125]....
        /*08b8*/ 	.word	0x0001c8e0


	//   ....[126]....
        /*08bc*/ 	.word	0x0001c930


	//   ....[127]....
        /*08c0*/ 	.word	0x0001c9e0


	//   ....[128]....
        /*08c4*/ 	.word	0x0001cb10


	//----- nvinfo : EIATTR_REG_RECONFIG
	.align		4
.L_829:
        /*08c8*/ 	.byte	0x01, 0x54
	.zero		2


	//----- nvinfo : EIATTR_SYSCALL_OFFSETS
	.align		4
        /*08cc*/ 	.byte	0x04, 0x46
        /*08ce*/ 	.short	(.L_831 - .L_830)


	//   ....[0]....
.L_830:
        /*08d0*/ 	.word	0x00004a30


	//   ....[1]....
        /*08d4*/ 	.word	0x00015450


	//   ....[2]....
        /*08d8*/ 	.word	0x000155a0


	//   ....[3]....
        /*08dc*/ 	.word	0x00015690


	//   ....[4]....
        /*08e0*/ 	.word	0x00015ea0


	//----- nvinfo : EIATTR_MBARRIER_INSTR_OFFSETS
	.align		4
.L_831:
        /*08e4*/ 	.byte	0x04, 0x39
        /*08e6*/ 	.short	(.L_833 - .L_832)


	//   ....[0]....
.L_832:
        /*08e8*/ 	.word	0x00000270
        /*08ec*/ 	.word	0x000000ff
        /*08f0*/ 	.word	0x00028c00
        /*08f4*/ 	.short	0x0100
        /*08f6*/ 	.byte	0x08
	.zero		1


	//   ....[1]....
        /*08f8*/ 	.word	0x00000280
        /*08fc*/ 	.word	0x000000ff
        /*0900*/ 	.word	0x00028c20
        /*0904*/ 	.short	0x0100
        /*0906*/ 	.byte	0x08
	.zero		1


	//   ....[2]....
        /*0908*/ 	.word	0x00000330
        /*090c*/ 	.word	0x000000ff
        /*0910*/ 	.word	0x00028c30
        /*0914*/ 	.short	0x0100
        /*0916*/ 	.byte	0x06
	.zero		1


	//   ....[3]....
        /*0918*/ 	.word	0x00000340
        /*091c*/ 	.word	0x000000ff
        /*0920*/ 	.word	0x00028c40
        /*0924*/ 	.short	0x0100
        /*0926*/ 	.byte	0x06
	.zero		1


	//   ....[4]....
        /*0928*/ 	.word	0x00000350
        /*092c*/ 	.word	0x000000ff
        /*0930*/ 	.word	0x00028c38
        /*0934*/ 	.short	0x0100
        /*0936*/ 	.byte	0x06
	.zero		1


	//   ....[5]....
        /*0938*/ 	.word	0x00000360
        /*093c*/ 	.word	0x000000ff
        /*0940*/ 	.word	0x00028c48
        /*0944*/ 	.short	0x0100
        /*0946*/ 	.byte	0x06
	.zero		1


	//   ....[6]....
        /*0948*/ 	.word	0x00000490
        /*094c*/ 	.word	0x000000ff
        /*0950*/ 	.word	0x00028c50
        /*0954*/ 	.short	0x0100
        /*0956*/ 	.byte	0x08
	.zero		1


	//   ....[7]....
        /*0958*/ 	.word	0x000004a0
        /*095c*/ 	.word	0x000000ff
        /*0960*/ 	.word	0x00028c60
        /*0964*/ 	.short	0x0100
        /*0966*/ 	.byte	0x08
	.zero		1


	//   ....[8]....
        /*0968*/ 	.word	0x000004b0
        /*096c*/ 	.word	0x000000ff
        /*0970*/ 	.word	0x00028c58
        /*0974*/ 	.short	0x0100
        /*0976*/ 	.byte	0x08
	.zero		1


	//   ....[9]....
        /*0978*/ 	.word	0x000004c0
        /*097c*/ 	.word	0x000000ff
        /*0980*/ 	.word	0x00028c68
        /*0984*/ 	.short	0x0100
        /*0986*/ 	.byte	0x08
	.zero		1


	//   ....[10]....
        /*0988*/ 	.word	0x000005b0
        /*098c*/ 	.word	0x000000ff
        /*0990*/ 	.word	0x00028c70
        /*0994*/ 	.short	0x0100
        /*0996*/ 	.byte	0x06
	.zero		1


	//   ....[11]....
        /*0998*/ 	.word	0x000005c0
        /*099c*/ 	.word	0x000000ff
        /*09a0*/ 	.word	0x00028c80
        /*09a4*/ 	.short	0x0100
        /*09a6*/ 	.byte	0x06
	.zero		1


	//   ....[12]....
        /*09a8*/ 	.word	0x000005d0
        /*09ac*/ 	.word	0x000000ff
        /*09b0*/ 	.word	0x00028c78
        /*09b4*/ 	.short	0x0100
        /*09b6*/ 	.byte	0x06
	.zero		1


	//   ....[13]....
        /*09b8*/ 	.word	0x000005e0
        /*09bc*/ 	.word	0x000000ff
        /*09c0*/ 	.word	0x00028c88
        /*09c4*/ 	.short	0x0100
        /*09c6*/ 	.byte	0x06
	.zero		1


	//   ....[14]....
        /*09c8*/ 	.word	0x00000710
        /*09cc*/ 	.word	0x000000ff
        /*09d0*/ 	.word	0x00028c90
        /*09d4*/ 	.short	0x0100
        /*09d6*/ 	.byte	0x08
	.zero		1


	//   ....[15]....
        /*09d8*/ 	.word	0x00000720
        /*09dc*/ 	.word	0x000000ff
        /*09e0*/ 	.word	0x00028ca0
        /*09e4*/ 	.short	0x0100
        /*09e6*/ 	.byte	0x08
	.zero		1


	//   ....[16]....
        /*09e8*/ 	.word	0x00000730
        /*09ec*/ 	.word	0x000000ff
        /*09f0*/ 	.word	0x00028c98
        /*09f4*/ 	.short	0x0100
        /*09f6*/ 	.byte	0x08
	.zero		1


	//   ....[17]....
        /*09f8*/ 	.word	0x00000740
        /*09fc*/ 	.word	0x000000ff
        /*0a00*/ 	.word	0x00028ca8
        /*0a04*/ 	.short	0x0100
        /*0a06*/ 	.byte	0x08
	.zero		1


	//   ....[18]....
        /*0a08*/ 	.word	0x00000870
        /*0a0c*/ 	.word	0x000000ff
        /*0a10*/ 	.word	0x00028cb0
        /*0a14*/ 	.short	0x0100
        /*0a16*/ 	.byte	0x08
	.zero		1


	//   ....[19]....
        /*0a18*/ 	.word	0x00000880
        /*0a1c*/ 	.word	0x000000ff
        /*0a20*/ 	.word	0x00028cc0
        /*0a24*/ 	.short	0x0100
        /*0a26*/ 	.byte	0x08
	.zero		1


	//   ....[20]....
        /*0a28*/ 	.word	0x00000890
        /*0a2c*/ 	.word	0x000000ff
        /*0a30*/ 	.word	0x00028cb8
        /*0a34*/ 	.short	0x0100
        /*0a36*/ 	.byte	0x08
	.zero		1


	//   ....[21]....
        /*0a38*/ 	.word	0x000008a0
        /*0a3c*/ 	.word	0x000000ff
        /*0a40*/ 	.word	0x00028cc8
        /*0a44*/ 	.short	0x0100
        /*0a46*/ 	.byte	0x08
	.zero		1


	//   ....[22]....
        /*0a48*/ 	.word	0x00002580
        /*0a4c*/ 	.word	0x000000ff
        /*0a50*/ 	.word	0x00028c50
        /*0a54*/ 	.short	0x010a
        /*0a56*/ 	.byte	0x17
	.zero		1


	//   ....[23]....
        /*0a58*/ 	.word	0x00002850
        /*0a5c*/ 	.word	0x00000000
        /*0a60*/ 	.word	0x00000000
        /*0a64*/ 	.short	0x0101
        /*0a66*/ 	.byte	0x3f
	.zero		1


	//   ....[24]....
        /*0a68*/ 	.word	0x000031b0
        /*0a6c*/ 	.word	0x000000ff
        /*0a70*/ 	.word	0x00028c50
        /*0a74*/ 	.short	0x010a
        /*0a76*/ 	.byte	0x17
	.zero		1


	//   ....[25]....
        /*0a78*/ 	.word	0x000031f0
        /*0a7c*/ 	.word	0x000000ff
        /*0a80*/ 	.word	0x00028c50
        /*0a84*/ 	.short	0x010a
        /*0a86*/ 	.byte	0x17
	.zero		1


	//   ....[26]....
        /*0a88*/ 	.word	0x000033d0
        /*0a8c*/ 	.word	0x00000000
        /*0a90*/ 	.word	0x00000000
        /*0a94*/ 	.short	0x0101
        /*0a96*/ 	.byte	0x3f
	.zero		1


	//   ....[27]....
        /*0a98*/ 	.word	0x00004ae0
        /*0a9c*/ 	.word	0x000000ff
        /*0aa0*/ 	.word	0x00028c00
        /*0aa4*/ 	.short	0x010a
        /*0aa6*/ 	.byte	0x2e
	.zero		1


	//   ....[28]....
        /*0aa8*/ 	.word	0x00004b60
        /*0aac*/ 	.word	0x00000007
        /*0ab0*/ 	.word	0x00028c30
        /*0ab4*/ 	.short	0x010a
        /*0ab6*/ 	.byte	0x3f
	.zero		1


	//   ....[29]....
        /*0ab8*/ 	.word	0x00004ba0
        /*0abc*/ 	.word	0x00000007
        /*0ac0*/ 	.word	0x00028c30
        /*0ac4*/ 	.short	0x010a
        /*0ac6*/ 	.byte	0x3f
	.zero		1


	//   ....[30]....
        /*0ac8*/ 	.word	0x00005170
        /*0acc*/ 	.word	0x00000004
        /*0ad0*/ 	.word	0x00000000
        /*0ad4*/ 	.short	0x0101
        /*0ad6*/ 	.byte	0x3f
	.zero		1


	//   ....[31]....
        /*0ad8*/ 	.word	0x00006a40
        /*0adc*/ 	.word	0x00000007
        /*0ae0*/ 	.word	0x00028c50
        /*0ae4*/ 	.short	0x010a
        /*0ae6*/ 	.byte	0x3f
	.zero		1


	//   ....[32]....
        /*0ae8*/ 	.word	0x00006a80
        /*0aec*/ 	.word	0x00000007
        /*0af0*/ 	.word	0x00028c50
        /*0af4*/ 	.short	0x010a
        /*0af6*/ 	.byte	0x3f
	.zero		1


	//   ....[33]....
        /*0af8*/ 	.word	0x00006d60
        /*0afc*/ 	.word	0x00000007
        /*0b00*/ 	.word	0x00000000
        /*0b04*/ 	.short	0x0101
        /*0b06*/ 	.byte	0x3f
	.zero		1


	//   ....[34]....
        /*0b08*/ 	.word	0x00006ff0
        /*0b0c*/ 	.word	0x000000ff
        /*0b10*/ 	.word	0x00028c30
        /*0b14*/ 	.short	0x010a
        /*0b16*/ 	.byte	0x1c
	.zero		1


	//   ....[35]....
        /*0b18*/ 	.word	0x00007030
        /*0b1c*/ 	.word	0x000000ff
        /*0b20*/ 	.word	0x00028c30
        /*0b24*/ 	.short	0x010a
        /*0b26*/ 	.byte	0x1c
	.zero		1


	//   ....[36]....
        /*0b28*/ 	.word	0x00007350
        /*0b2c*/ 	.word	0x00000008
        /*0b30*/ 	.word	0x00000000
        /*0b34*/ 	.short	0x0101
        /*0b36*/ 	.byte	0x3f
	.zero		1


	//   ....[37]....
        /*0b38*/ 	.word	0x00009580
        /*0b3c*/ 	.word	0x000000ff
        /*0b40*/ 	.word	0x00028c50
        /*0b44*/ 	.short	0x010a
        /*0b46*/ 	.byte	0x1c
	.zero		1


	//   ....[38]....
        /*0b48*/ 	.word	0x000095c0
        /*0b4c*/ 	.word	0x000000ff
        /*0b50*/ 	.word	0x00028c50
        /*0b54*/ 	.short	0x010a
        /*0b56*/ 	.byte	0x1c
	.zero		1


	//   ....[39]....
        /*0b58*/ 	.word	0x00009860
        /*0b5c*/ 	.word	0x000000a8
        /*0b60*/ 	.word	0x00000000
        /*0b64*/ 	.short	0x0101
        /*0b66*/ 	.byte	0x3f
	.zero		1


	//   ....[40]....
        /*0b68*/ 	.word	0x00009c70
        /*0b6c*/ 	.word	0x000000ff
        /*0b70*/ 	.word	0x00028c30
        /*0b74*/ 	.short	0x010a
        /*0b76*/ 	.byte	0x1a
	.zero		1


	//   ....[41]....
        /*0b78*/ 	.word	0x00009cb0
        /*0b7c*/ 	.word	0x000000ff
        /*0b80*/ 	.word	0x00028c30
        /*0b84*/ 	.short	0x010a
        /*0b86*/ 	.byte	0x1a
	.zero		1


	//   ....[42]....
        /*0b88*/ 	.word	0x0000af20
        /*0b8c*/ 	.word	0x000000a0
        /*0b90*/ 	.word	0x00000000
        /*0b94*/ 	.short	0x0101
        /*0b96*/ 	.byte	0x3f
	.zero		1


	//   ....[43]....
        /*0b98*/ 	.word	0x0000b540
        /*0b9c*/ 	.word	0x000000ff
        /*0ba0*/ 	.word	0x00028c50
        /*0ba4*/ 	.short	0x010a
        /*0ba6*/ 	.byte	0x1a
	.zero		1


	//   ....[44]....
        /*0ba8*/ 	.word	0x0000b580
        /*0bac*/ 	.word	0x000000ff
        /*0bb0*/ 	.word	0x00028c50
        /*0bb4*/ 	.short	0x010a
        /*0bb6*/ 	.byte	0x1a
	.zero		1


	//   ....[45]....
        /*0bb8*/ 	.word	0x0000b7f0
        /*0bbc*/ 	.word	0x00000009
        /*0bc0*/ 	.word	0x00000000
        /*0bc4*/ 	.short	0x0101
        /*0bc6*/ 	.byte	0x3f
	.zero		1


	//   ....[46]....
        /*0bc8*/ 	.word	0x0000b970
        /*0bcc*/ 	.word	0x000000ff
        /*0bd0*/ 	.word	0x00028c30
        /*0bd4*/ 	.short	0x010a
        /*0bd6*/ 	.byte	0x1b
	.zero		1


	//   ....[47]....
        /*0bd8*/ 	.word	0x0000b9b0
        /*0bdc*/ 	.word	0x000000ff
        /*0be0*/ 	.word	0x00028c30
        /*0be4*/ 	.short	0x010a
        /*0be6*/ 	.byte	0x1b
	.zero		1


	//   ....[48]....
        /*0be8*/ 	.word	0x0000bd90
        /*0bec*/ 	.word	0x00000008
        /*0bf0*/ 	.word	0x00000000
        /*0bf4*/ 	.short	0x0101
        /*0bf6*/ 	.byte	0x3f
	.zero		1


	//   ....[49]....
        /*0bf8*/ 	.word	0x0000dcf0
        /*0bfc*/ 	.word	0x000000ff
        /*0c00*/ 	.word	0x00028c50
        /*0c04*/ 	.short	0x010a
        /*0c06*/ 	.byte	0x1b
	.zero		1


	//   ....[50]....
        /*0c08*/ 	.word	0x0000dd30
        /*0c0c*/ 	.word	0x000000ff
        /*0c10*/ 	.word	0x00028c50
        /*0c14*/ 	.short	0x010a
        /*0c16*/ 	.byte	0x1b
	.zero		1


	//   ....[51]....
        /*0c18*/ 	.word	0x0000dfd0
        /*0c1c*/ 	.word	0x00000014
        /*0c20*/ 	.word	0x00000000
        /*0c24*/ 	.short	0x0101
        /*0c26*/ 	.byte	0x3f
	.zero		1


	//   ....[52]....
        /*0c28*/ 	.word	0x00010920
        /*0c2c*/ 	.word	0x000000ff
        /*0c30*/ 	.word	0x00000000
        /*0c34*/ 	.short	0x0101
        /*0c36*/ 	.byte	0x04
	.zero		1


	//   ....[53]....
        /*0c38*/ 	.word	0x00011280
        /*0c3c*/ 	.word	0x000000ff
        /*0c40*/ 	.word	0x00000000
        /*0c44*/ 	.short	0x0101
        /*0c46*/ 	.byte	0x04
	.zero		1


	//   ....[54]....
        /*0c48*/ 	.word	0x00015a80
        /*0c4c*/ 	.word	0x00000000
        /*0c50*/ 	.word	0x00028c40
        /*0c54*/ 	.short	0x010a
        /*0c56*/ 	.byte	0x3f
	.zero		1


	//   ....[55]....
        /*0c58*/ 	.word	0x00016540
        /*0c5c*/ 	.word	0x00000013
        /*0c60*/ 	.word	0x00028c00
        /*0c64*/ 	.short	0x0107
        /*0c66*/ 	.byte	0x3f
	.zero		1


	//   ....[56]....
        /*0c68*/ 	.word	0x00016630
        /*0c6c*/ 	.word	0x00000013
        /*0c70*/ 	.word	0x00028c00
        /*0c74*/ 	.short	0x0101
        /*0c76*/ 	.byte	0x3f
	.zero		1


	//   ....[57]....
        /*0c78*/ 	.word	0x00016650
        /*0c7c*/ 	.word	0x00000013
        /*0c80*/ 	.word	0x00028c20
        /*0c84*/ 	.short	0x010a
        /*0c86*/ 	.byte	0x3f
	.zero		1


	//   ....[58]....
        /*0c88*/ 	.word	0x00016730
        /*0c8c*/ 	.word	0x00000000
        /*0c90*/ 	.word	0x00028c60
        /*0c94*/ 	.short	0x010a
        /*0c96*/ 	.byte	0x3f
	.zero		1


	//   ....[59]....
        /*0c98*/ 	.word	0x00017420
        /*0c9c*/ 	.word	0x00000003
        /*0ca0*/ 	.word	0x00028c40
        /*0ca4*/ 	.short	0x010a
        /*0ca6*/ 	.byte	0x3f
	.zero		1


	//   ....[60]....
        /*0ca8*/ 	.word	0x00017680
        /*0cac*/ 	.word	0x00000003
        /*0cb0*/ 	.word	0x00028c60
        /*0cb4*/ 	.short	0x010a
        /*0cb6*/ 	.byte	0x3f
	.zero		1


	//   ....[61]....
        /*0cb8*/ 	.word	0x00018230
        /*0cbc*/ 	.word	0x00000004
        /*0cc0*/ 	.word	0x00028c40
        /*0cc4*/ 	.short	0x010a
        /*0cc6*/ 	.byte	0x3f
	.zero		1


	//   ....[62]....
        /*0cc8*/ 	.word	0x00018480
        /*0ccc*/ 	.word	0x00000004
        /*0cd0*/ 	.word	0x00028c60
        /*0cd4*/ 	.short	0x010a
        /*0cd6*/ 	.byte	0x3f
	.zero		1


	//   ....[63]....
        /*0cd8*/ 	.word	0x00018fc0
        /*0cdc*/ 	.word	0x00000004
        /*0ce0*/ 	.word	0x00028c40
        /*0ce4*/ 	.short	0x010a
        /*0ce6*/ 	.byte	0x3f
	.zero		1


	//   ....[64]....
        /*0ce8*/ 	.word	0x00019220
        /*0cec*/ 	.word	0x00000004
        /*0cf0*/ 	.word	0x00028c60
        /*0cf4*/ 	.short	0x010a
        /*0cf6*/ 	.byte	0x3f
	.zero		1


	//   ....[65]....
        /*0cf8*/ 	.word	0x0001afa0
        /*0cfc*/ 	.word	0x00000000
        /*0d00*/ 	.word	0x00028c20
        /*0d04*/ 	.short	0x010a
        /*0d06*/ 	.byte	0x3f
	.zero		1


	//   ....[66]....
        /*0d08*/ 	.word	0x0001b160
        /*0d0c*/ 	.word	0x00000006
        /*0d10*/ 	.word	0x00000000
        /*0d14*/ 	.short	0x010a
        /*0d16*/ 	.byte	0x3f
	.zero		1


	//   ....[67]....
        /*0d18*/ 	.word	0x0001b1d0
        /*0d1c*/ 	.word	0x00000007
        /*0d20*/ 	.word	0x00000000
        /*0d24*/ 	.short	0x010a
        /*0d26*/ 	.byte	0x3f
	.zero		1


	//   ....[68]....
        /*0d28*/ 	.word	0x0001b240
        /*0d2c*/ 	.word	0x00000004
        /*0d30*/ 	.word	0x00000000
        /*0d34*/ 	.short	0x010a
        /*0d36*/ 	.byte	0x3f
	.zero		1


	//   ....[69]....
        /*0d38*/ 	.word	0x0001b270
        /*0d3c*/ 	.word	0x00000003
        /*0d40*/ 	.word	0x00000000
        /*0d44*/ 	.short	0x010a
        /*0d46*/ 	.byte	0x3f
	.zero		1


	//   ....[70]....
        /*0d48*/ 	.word	0x0001b2e0
        /*0d4c*/ 	.word	0x00000003
        /*0d50*/ 	.word	0x00028c50
        /*0d54*/ 	.short	0x010a
        /*0d56*/ 	.byte	0x3f
	.zero		1


	//   ....[71]....
        /*0d58*/ 	.word	0x0001b340
        /*0d5c*/ 	.word	0x00000003
        /*0d60*/ 	.word	0x00028c50
        /*0d64*/ 	.short	0x010a
        /*0d66*/ 	.byte	0x3f
	.zero		1


	//   ....[72]....
        /*0d68*/ 	.word	0x0001b3a0
        /*0d6c*/ 	.word	0x00000003
        /*0d70*/ 	.word	0x00028c00
        /*0d74*/ 	.short	0x010a
        /*0d76*/ 	.byte	0x3f
	.zero		1


	//   ....[73]....
        /*0d78*/ 	.word	0x0001b3f0
        /*0d7c*/ 	.word	0x00000007
        /*0d80*/ 	.word	0x00028c30
        /*0d84*/ 	.short	0x010a
        /*0d86*/ 	.byte	0x3f
	.zero		1


	//   ....[74]....
        /*0d88*/ 	.word	0x0001b440
        /*0d8c*/ 	.word	0x00000007
        /*0d90*/ 	.word	0x00028c50
        /*0d94*/ 	.short	0x010a
        /*0d96*/ 	.byte	0x3f
	.zero		1


	//   ....[75]....
        /*0d98*/ 	.word	0x0001b4a0
        /*0d9c*/ 	.word	0x00000008
        /*0da0*/ 	.word	0x00028c30
        /*0da4*/ 	.short	0x010a
        /*0da6*/ 	.byte	0x3f
	.zero		1


	//   ....[76]....
        /*0da8*/ 	.word	0x0001b4f0
        /*0dac*/ 	.word	0x000000a8
        /*0db0*/ 	.word	0x00028c50
        /*0db4*/ 	.short	0x010a
        /*0db6*/ 	.byte	0x3f
	.zero		1


	//   ....[77]....
        /*0db8*/ 	.word	0x0001b550
        /*0dbc*/ 	.word	0x00000006
        /*0dc0*/ 	.word	0x00028c30
        /*0dc4*/ 	.short	0x010a
        /*0dc6*/ 	.byte	0x3f
	.zero		1


	//   ....[78]....
        /*0dc8*/ 	.word	0x0001b5a0
        /*0dcc*/ 	.word	0x00000009
        /*0dd0*/ 	.word	0x00028c50
        /*0dd4*/ 	.short	0x010a
        /*0dd6*/ 	.byte	0x3f
	.zero		1


	//   ....[79]....
        /*0dd8*/ 	.word	0x0001b600
        /*0ddc*/ 	.word	0x00000006
        /*0de0*/ 	.word	0x00028c30
        /*0de4*/ 	.short	0x010a
        /*0de6*/ 	.byte	0x3f
	.zero		1


	//   ....[80]....
        /*0de8*/ 	.word	0x0001b650
        /*0dec*/ 	.word	0x00000014
        /*0df0*/ 	.word	0x00028c50
        /*0df4*/ 	.short	0x010a
        /*0df6*/ 	.byte	0x3f
	.zero		1


	//   ....[81]....
        /*0df8*/ 	.word	0x0001b7f0
        /*0dfc*/ 	.word	0x00000000
        /*0e00*/ 	.word	0x00028c40
        /*0e04*/ 	.short	0x010a
        /*0e06*/ 	.byte	0x3f
	.zero		1


	//   ....[82]....
        /*0e08*/ 	.word	0x0001bd50
        /*0e0c*/ 	.word	0x00000013
        /*0e10*/ 	.word	0x00028c20
        /*0e14*/ 	.short	0x010a
        /*0e16*/ 	.byte	0x3f
	.zero		1


	//   ....[83]....
        /*0e18*/ 	.word	0x0001bda0
        /*0e1c*/ 	.word	0x00000000
        /*0e20*/ 	.word	0x00028c60
        /*0e24*/ 	.short	0x010a
        /*0e26*/ 	.byte	0x3f
	.zero		1


	//   ....[84]....
        /*0e28*/ 	.word	0x0001bdf0
        /*0e2c*/ 	.word	0x00000003
        /*0e30*/ 	.word	0x00028c40
        /*0e34*/ 	.short	0x010a
        /*0e36*/ 	.byte	0x3f
	.zero		1


	//   ....[85]....
        /*0e38*/ 	.word	0x0001be40
        /*0e3c*/ 	.word	0x00000003
        /*0e40*/ 	.word	0x00028c60
        /*0e44*/ 	.short	0x010a
        /*0e46*/ 	.byte	0x3f
	.zero		1


	//   ....[86]....
        /*0e48*/ 	.word	0x0001be90
        /*0e4c*/ 	.word	0x00000004
        /*0e50*/ 	.word	0x00028c40
        /*0e54*/ 	.short	0x010a
        /*0e56*/ 	.byte	0x3f
	.zero		1


	//   ....[87]....
        /*0e58*/ 	.word	0x0001bee0
        /*0e5c*/ 	.word	0x00000004
        /*0e60*/ 	.word	0x00028c60
        /*0e64*/ 	.short	0x010a
        /*0e66*/ 	.byte	0x3f
	.zero		1


	//   ....[88]....
        /*0e68*/ 	.word	0x0001bf30
        /*0e6c*/ 	.word	0x00000004
        /*0e70*/ 	.word	0x00028c40
        /*0e74*/ 	.short	0x010a
        /*0e76*/ 	.byte	0x3f
	.zero		1


	//   ....[89]....
        /*0e78*/ 	.word	0x0001bf80
        /*0e7c*/ 	.word	0x00000004
        /*0e80*/ 	.word	0x00028c60
        /*0e84*/ 	.short	0x010a
        /*0e86*/ 	.byte	0x3f
	.zero		1


	//   ....[90]....
        /*0e88*/ 	.word	0x0001ca30
        /*0e8c*/ 	.word	0x00000000
        /*0e90*/ 	.word	0x00028c20
        /*0e94*/ 	.short	0x010a
        /*0e96*/ 	.byte	0x3f
	.zero		1


	//   ....[91]....
        /*0e98*/ 	.word	0x0001cbd0
        /*0e9c*/ 	.word	0x00000006
        /*0ea0*/ 	.word	0x00000000
        /*0ea4*/ 	.short	0x010a
        /*0ea6*/ 	.byte	0x3f
	.zero		1


	//   ....[92]....
        /*0ea8*/ 	.word	0x0001cc20
        /*0eac*/ 	.word	0x00000007
        /*0eb0*/ 	.word	0x00000000
        /*0eb4*/ 	.short	0x010a
        /*0eb6*/ 	.byte	0x3f
	.zero		1


	//   ....[93]....
        /*0eb8*/ 	.word	0x0001cc70
        /*0ebc*/ 	.word	0x00000004
        /*0ec0*/ 	.word	0x00000000
        /*0ec4*/ 	.short	0x010a
        /*0ec6*/ 	.byte	0x3f
	.zero		1


	//----- nvinfo : EIATTR_NUM_MBARRIERS
	.align		4
.L_833:
        /*0ec8*/ 	.byte	0x03, 0x38
        /*0eca*/ 	.short	0x0016


	//----- nvinfo : EIATTR_EXIT_INSTR_OFFSETS
	.align		4
        /*0ecc*/ 	.byte	0x04, 0x1c
        /*0ece*/ 	.short	(.L_835 - .L_834)


	//   ....[0]....
.L_834:
        /*0ed0*/ 	.word	0x00000a40


	//   ....[1]....
        /*0ed4*/ 	.word	0x00013420


	//   ....[2]....
        /*0ed8*/ 	.word	0x0001b2c0


	//----- nvinfo : EIATTR_MAX_THREADS
	.align		4
.L_835:
        /*0edc*/ 	.byte	0x04, 0x05
        /*0ede*/ 	.short	(.L_837 - .L_836)
.L_836:
        /*0ee0*/ 	.word	0x00000180
        /*0ee4*/ 	.word	0x00000001
        /*0ee8*/ 	.word	0x00000001


	//----- nvinfo : EIATTR_CRS_STACK_SIZE
	.align		4
.L_837:
        /*0eec*/ 	.byte	0x04, 0x1e
        /*0eee*/ 	.short	(.L_839 - .L_838)
.L_838:
        /*0ef0*/ 	.word	0x00000000


	//----- nvinfo : EIATTR_CBANK_PARAM_SIZE
	.align		4
.L_839:
        /*0ef4*/ 	.byte	0x03, 0x19
        /*0ef6*/ 	.short	0x0af0


	//----- nvinfo : EIATTR_PARAM_CBANK
	.align		4
        /*0ef8*/ 	.byte	0x04, 0x0a
        /*0efa*/ 	.short	(.L_841 - .L_840)
	.align		4
.L_840:
        /*0efc*/ 	.word	index@(.nv.constant0._ZN7cutlass13device_kernelIN5flash11enable_sm90INS1_16FlashAttnFwdSm90INS1_25CollectiveMainloopFwdSm90ILi2EN4cute5tupleIJNS5_1CILi1EEES8_S8_EEENS6_IJNS7_ILi64EEESA_SA_EEELi512ENS_10bfloat16_tEfNS_4arch4Sm90ELb0ELb1ELb1ELb1ELb0ELb0ELb0ELb0ELb0ELb1ELb1ELb0EEENS1_21CollectiveEpilogueFwdINS6_IJSA_NS7_ILi512EEESA_EEES9_SC_SE_Li256ELb1ELb1ELb1ELb0EEENS1_36VarlenDynamicPersistentTileSchedulerILi64ELi64ELi256ELi128ELb1ELb1ELb1ELb1ELb0ELb1EEEEEEEEEvNT_6ParamsE)
        /*0f00*/ 	.short	0x0210
        /*0f02*/ 	.short	0x0af0


	//----- nvinfo : EIATTR_SW_WAR
	.align		4
.L_841:
        /*0f04*/ 	.byte	0x04, 0x36
        /*0f06*/ 	.short	(.L_843 - .L_842)
.L_842:
        /*0f08*/ 	.word	0x00000008
.L_843:


//--------------------- .nv.info._ZN7cutlass13device_kernelIN5flash11enable_sm90INS1_16FlashAttnFwdSm90INS1_25CollectiveMainloopFwdSm90ILi2EN4cute5tupleIJNS5_1CILi1EEES8_S8_EEENS6_IJNS7_ILi64EEESA_SA_EEELi512ENS_10bfloat16_tEfNS_4arch4Sm90ELb0ELb1ELb1ELb1ELb0ELb1ELb0ELb0ELb0ELb1ELb1ELb0EEENS1_21CollectiveEpilogueFwdINS6_IJSA_NS7_ILi512EEESA_EEES9_SC_SE_Li256ELb1ELb1ELb1ELb0EEENS1_36VarlenDynamicPersistentTileSchedulerILi64ELi64ELi256ELi128ELb1ELb1ELb1ELb1ELb0ELb1EEEEEEEEEvNT_6ParamsE --------------------------
	.section	.nv.info._ZN7cutlass13device_kernelIN5flash11enable_sm90INS1_16FlashAttnFwdSm90INS1_25CollectiveMainloopFwdSm90ILi2EN4cute5tupleIJNS5_1CILi1EEES8_S8_EEENS6_IJNS7_ILi64EEESA_SA_EEELi512ENS_10bfloat16_tEfNS_4arch4Sm90ELb0ELb1ELb1ELb1ELb0ELb1ELb0ELb0ELb0ELb1ELb1ELb0EEENS1_21CollectiveEpilogueFwdINS6_IJSA_NS7_ILi512EEESA_EEES9_SC_SE_Li256ELb1ELb1ELb1ELb0EEENS1_36VarlenDynamicPersistentTileSchedulerILi64ELi64ELi256ELi128ELb1ELb1ELb1ELb1ELb0ELb1EEEEEEEEEvNT_6ParamsE,"",@"SHT_CUDA_INFO"
	.sectionflags	@""
	.align	4


	//----- nvinfo : EIATTR_CUDA_API_VERSION
	.align		4
        /*0000*/ 	.byte	0x04, 0x37
        /*0002*/ 	.short	(.L_845 - .L_844)
.L_844:
        /*0004*/ 	.word	0x00000082


	//----- nvinfo : EIATTR_KPARAM_INFO
	.align		4
.L_845:
        /*0008*/ 	.byte	0x04, 0x17
        /*000a*/ 	.short	(.L_847 - .L_846)
.L_846:
        /*000c*/ 	.word	0x00000000
        /*0010*/ 	.short	0x0000
        /*0012*/ 	.short	0x0070
        /*0014*/ 	.byte	0x00, 0xf0, 0x01, 0x2a


	//----- nvinfo : EIATTR_SPARSE_MMA_MASK
	.align		4
.L_847:
        /*0018*/ 	.byte	0x03, 0x50
        /*001a*/ 	.short	0x0000


	//----- nvinfo : EIATTR_MAXREG_COUNT
	.align		4
        /*001c*/ 	.byte	0x03, 0x1b
        /*001e*/ 	.short	0x00a8


	//----- nvinfo : EIATTR_NUM_BARRIERS
	.align		4
        /*0020*/ 	.byte	0x02, 0x4c
        /*0022*/ 	.byte	0x10
	.zero		1


	//----- nvinfo : EIATTR_EXTERNS
	.align		4
        /*0024*/ 	.byte	0x04, 0x0f
        /*0026*/ 	.short	(.L_849 - .L_848)


	//   ....[0]....
	.align		4
.L_848:
        /*0028*/ 	.word	index@(__assertfail)


	//----- nvinfo : EIATTR_ANNOTATIONS
	.align		4
.L_849:
        /*002c*/ 	.byte	0x04, 0x55
        /*002e*/ 	.short	(.L_851 - .L_850)


	//   ....[0]....
.L_850:
        /* <DEDUP_REMOVED lines=82> */


	//----- nvinfo : EIATTR_MERCURY_ISA_VERSION
	.align		4
.L_851:
        /*0538*/ 	.byte	0x03, 0x5f
        /*053a*/ 	.short	0x0101


	//----- nvinfo : EIATTR_UNUSED_LOAD_BYTE_OFFSET
	.align		4
        /*053c*/ 	.byte	0x04, 0x44
        /*053e*/ 	.short	(.L_853 - .L_852)


	//   ....[0]....
.L_852:
        /*0540*/ 	.word	0x00000a80
        /*0544*/ 	.word	0x0000fff0


	//   ....[1]....
        /*0548*/ 	.word	0x00015230
        /*054c*/ 	.word	0x0000fff0


	//----- nvinfo : EIATTR_INT_WARP_WIDE_INSTR_OFFSETS
	.align		4
.L_853:
        /*0550*/ 	.byte	0x04, 0x31
        /*0552*/ 	.short	(.L_855 - .L_854)


	//   ....[0]....
.L_854:
        /*0554*/ 	.word	0x00000190


	//   ....[1]....
        /*0558*/ 	.word	0x000001d0


	//   ....[2]....
        /*055c*/ 	.word	0x00000240


	//   ....[3]....
        /*0560*/ 	.word	0x0001dd60


	//   ....[4]....
        /*0564*/ 	.word	0x0001ddf0


	//   ....[5]....
        /*0568*/ 	.word	0x000226e0


	//   ....[6]....
        /*056c*/ 	.word	0x00022770


	//----- nvinfo : EIATTR_COOP_GROUP_MASK_REGIDS
	.align		4
.L_855:
        /*0570*/ 	.byte	0x04, 0x29
        /*0572*/ 	.short	(.L_857 - .L_856)


	//   ....[0]....
.L_856:
        /*0574*/ 	.word	0xffffffff


	//   ....[1]....
        /*0578*/ 	.word	0xffffffff


	//   ....[2]....
        /*057c*/ 	.word	0xffffffff


	//   ....[3]....
        /*0580*/ 	.word	0xffffffff


	//   ....[4]....
        /*0584*/ 	.word	0xffffffff


	//   ....[5]....
        /*0588*/ 	.word	0xffffffff


	//   ....[6]....
        /*058c*/ 	.word	0xffffffff


	//   ....[7]....
        /*0590*/ 	.word	0xffffffff


	//   ....[8]....
        /*0594*/ 	.word	0xffffffff


	//   ....[9]....
        /*0598*/ 	.word	0xffffffff


	//   ....[10]....
        /*059c*/ 	.word	0xffffffff


	//   ....[11]....
        /*05a0*/ 	.word	0xffffffff


	//   ....[12]....
        /*05a4*/ 	.word	0xffffffff


	//   ....[13]....
        /*05a8*/ 	.word	0xffffffff


	//   ....[14]....
        /*05ac*/ 	.word	0xffffffff


	//   ....[15]....
        /*05b0*/ 	.word	0xffffffff


	//   ....[16]....
        /*05b4*/ 	.word	0xffffffff


	//   ....[17]....
        /*05b8*/ 	.word	0xffffffff


	//   ....[18]....
        /*05bc*/ 	.word	0xffffffff


	//   ....[19]....
        /*05c0*/ 	.word	0xffffffff


	//   ....[20]....
        /*05c4*/ 	.word	0xffffffff


	//   ....[21]....
        /*05c8*/ 	.word	0xffffffff


	//   ....[22]....
        /*05cc*/ 	.word	0xffffffff


	//   ....[23]....
        /*05d0*/ 	.word	0xffffffff


	//   ....[24]....
        /*05d4*/ 	.word	0xffffffff


	//   ....[25]....
        /*05d8*/ 	.word	0xffffffff


	//   ....[26]....
        /*05dc*/ 	.word	0xffffffff


	//   ....[27]....
        /*05e0*/ 	.word	0xffffffff


	//   ....[28]....
        /*05e4*/ 	.word	0xffffffff


	//   ....[29]....
        /*05e8*/ 	.word	0xffffffff


	//   ....[30]....
        /*05ec*/ 	.word	0xffffffff


	//   ....[31]....
        /*05f0*/ 	.word	0xffffffff


	//   ....[32]....
        /*05f4*/ 	.word	0xffffffff


	//   ....[33]....
        /*05f8*/ 	.word	0xffffffff


	//   ....[34]....
        /*05fc*/ 	.word	0xffffffff


	//   ....[35]....
        /*0600*/ 	.word	0xffffffff


	//   ....[36]....
        /*0604*/ 	.word	0xffffffff


	//   ....[37]....
        /*0608*/ 	.word	0xffffffff


	//   ....[38]....
        /*060c*/ 	.word	0xffffffff


	//   ....[39]....
        /*0610*/ 	.word	0xffffffff


	//   ....[40]....
        /*0614*/ 	.word	0xffffffff


	//   ....[41]....
        /*0618*/ 	.word	0xffffffff


	//   ....[42]....
        /*061c*/ 	.word	0xffffffff


	//   ....[43]....
        /*0620*/ 	.word	0xffffffff


	//   ....[44]....
        /*0624*/ 	.word	0xffffffff


	//   ....[45]....
        /*0628*/ 	.word	0xffffffff


	//   ....[46]....
        /*062c*/ 	.word	0xffffffff


	//   ....[47]....
        /*0630*/ 	.word	0xffffffff


	//   ....[48]....
        /*0634*/ 	.word	0xffffffff


	//   ....[49]....
        /*0638*/ 	.word	0xffffffff


	//   ....[50]....
        /*063c*/ 	.word	0xffffffff


	//   ....[51]....
        /*0640*/ 	.word	0xffffffff


	//   ....[52]....
        /*0644*/ 	.word	0xffffffff


	//   ....[53]....
        /*0648*/ 	.word	0xffffffff


	//   ....[54]....
        /*064c*/ 	.word	0xffffffff


	//   ....[55]....
        /*0650*/ 	.word	0xffffffff


	//   ....[56]....
        /*0654*/ 	.word	0xffffffff


	//   ....[57]....
        /*0658*/ 	.word	0xffffffff


	//   ....[58]....
        /*065c*/ 	.word	0xffffffff


	//   ....[59]....
        /*0660*/ 	.word	0xffffffff


	//   ....[60]....
        /*0664*/ 	.word	0xffffffff


	//   ....[61]....
        /*0668*/ 	.word	0xffffffff


	//   ....[62]....
        /*066c*/ 	.word	0xffffffff


	//   ....[63]....
        /*0670*/ 	.word	0xffffffff


	//   ....[64]....
        /*0674*/ 	.word	0xffffffff


	//   ....[65]....
        /*0678*/ 	.word	0xffffffff


	//   ....[66]....
        /*067c*/ 	.word	0xffffffff


	//   ....[67]....
        /*0680*/ 	.word	0xffffffff


	//   ....[68]....
        /*0684*/ 	.word	0xffffffff


	//   ....[69]....
        /*0688*/ 	.word	0xffffffff


	//   ....[70]....
        /*068c*/ 	.word	0xffffffff


	//   ....[71]....
        /*0690*/ 	.word	0xffffffff


	//   ....[72]....
        /*0694*/ 	.word	0xffffffff


	//   ....[73]....
        /*0698*/ 	.word	0xffffffff


	//   ....[74]....
        /*069c*/ 	.word	0xffffffff


	//   ....[75]....
        /*06a0*/ 	.word	0xffffffff


	//   ....[76]....
        /*06a4*/ 	.word	0xffffffff


	//   ....[77]....
        /*06a8*/ 	.word	0xffffffff


	//   ....[78]....
        /*06ac*/ 	.word	0xffffffff


	//   ....[79]....
        /*06b0*/ 	.word	0xffffffff


	//   ....[80]....
        /*06b4*/ 	.word	0xffffffff


	//   ....[81]....
        /*06b8*/ 	.word	0xffffffff


	//   ....[82]....
        /*06bc*/ 	.word	0xffffffff


	//   ....[83]....
        /*06c0*/ 	.word	0xffffffff


	//   ....[84]....
        /*06c4*/ 	.word	0xffffffff


	//   ....[85]....
        /*06c8*/ 	.word	0xffffffff


	//   ....[86]....
        /*06cc*/ 	.word	0xffffffff


	//   ....[87]....
        /*06d0*/ 	.word	0xffffffff


	//   ....[88]....
        /*06d4*/ 	.word	0xffffffff


	//   ....[89]....
        /*06d8*/ 	.word	0xffffffff


	//   ....[90]....
        /*06dc*/ 	.word	0xffffffff


	//   ....[91]....
        /*06e0*/ 	.word	0xffffffff


	//   ....[92]....
        /*06e4*/ 	.word	0xffffffff


	//   ....[93]....
        /*06e8*/ 	.word	0xffffffff


	//   ....[94]....
        /*06ec*/ 	.word	0xffffffff


	//   ....[95]....
        /*06f0*/ 	.word	0xffffffff


	//   ....[96]....
        /*06f4*/ 	.word	0xffffffff


	//   ....[97]....
        /*06f8*/ 	.word	0xffffffff


	//   ....[98]....
        /*06fc*/ 	.word	0xffffffff


	//   ....[99]....
        /*0700*/ 	.word	0xffffffff


	//   ....[100]....
        /*0704*/ 	.word	0xffffffff


	//   ....[101]....
        /*0708*/ 	.word	0xffffffff


	//   ....[102]....
        /*070c*/ 	.word	0xffffffff


	//   ....[103]....
        /*0710*/ 	.word	0xffffffff


	//   ....[104]....
        /*0714*/ 	.word	0xffffffff


	//   ....[105]....
        /*0718*/ 	.word	0xffffffff


	//   ....[106]....
        /*071c*/ 	.word	0xffffffff


	//   ....[107]....
        /*0720*/ 	.word	0xffffffff


	//   ....[108]....
        /*0724*/ 	.word	0xffffffff


	//   ....[109]....
        /*0728*/ 	.word	0xffffffff


	//   ....[110]....
        /*072c*/ 	.word	0xffffffff


	//   ....[111]....
        /*0730*/ 	.word	0xffffffff


	//   ....[112]....
        /*0734*/ 	.word	0xffffffff


	//   ....[113]....
        /*0738*/ 	.word	0xffffffff


	//   ....[114]....
        /*073c*/ 	.word	0xffffffff


	//   ....[115]....
        /*0740*/ 	.word	0xffffffff


	//   ....[116]....
        /*0744*/ 	.word	0xffffffff


	//   ....[117]....
        /*0748*/ 	.word	0xffffffff


	//   ....[118]....
        /*074c*/ 	.word	0x0500000f


	//   ....[119]....
        /*0750*/ 	.word	0x0500000f


	//   ....[120]....
        /*0754*/ 	.word	0x0500000f


	//   ....[121]....
        /*0758*/ 	.word	0x0500000f


	//   ....[122]....
        /*075c*/ 	.word	0x0500000f


	//   ....[123]....
        /*0760*/ 	.word	0x0500000f


	//   ....[124]....
        /*0764*/ 	.word	0x0500000f


	//   ....[125]....
        /*0768*/ 	.word	0x0500000f


	//   ....[126]....
        /*076c*/ 	.word	0x0500000f


	//   ....[127]....
        /*0770*/ 	.word	0x0500000f


	//   ....[128]....
        /*0774*/ 	.word	0x0500000f


	//   ....[129]....
        /*0778*/ 	.word	0x0500000f


	//   ....[130]....
        /*077c*/ 	.word	0x0500000f


	//   ....[131]....
        /*0780*/ 	.word	0x0500000f


	//   ....[132]....
        /*0784*/ 	.word	0x0500000f


	//   ....[133]....
        /*0788*/ 	.word	0x0500000f


	//   ....[134]....
        /*078c*/ 	.word	0x0500000f


	//   ....[135]....
        /*0790*/ 	.word	0x0500000f


	//   ....[136]....
        /*0794*/ 	.word	0x0500000f


	//   ....[137]....
        /*0798*/ 	.word	0x0500000f


	//   ....[138]....
        /*079c*/ 	.word	0x0500000f


	//   ....[139]....
        /*07a0*/ 	.word	0x0500000f


	//   ....[140]....
        /*07a4*/ 	.word	0x0500000f


	//   ....[141]....
        /*07a8*/ 	.word	0x0500000f


	//   ....[142]....
        /*07ac*/ 	.word	0x0500000f


	//   ....[143]....
        /*07b0*/ 	.word	0x0500000f


	//   ....[144]....
        /*07b4*/ 	.word	0x0500000f


	//   ....[145]....
        /*07b8*/ 	.word	0x0500000f


	//   ....[146]....
        /*07bc*/ 	.word	0x0500000f


	//   ....[147]....
        /*07c0*/ 	.word	0x0500000f


	//   ....[148]....
        /*07c4*/ 	.word	0x0500000f


	//   ....[149]....
        /*07c8*/ 	.word	0x0500000f


	//   ....[150]....
        /*07cc*/ 	.word	0x0500000f


	//   ....[151]....
        /*07d0*/ 	.word	0x0500000f


	//   ....[152]....
        /*07d4*/ 	.word	0x0500000f


	//   ....[153]....
        /*07d8*/ 	.word	0x0500000f


	//   ....[154]....
        /*07dc*/ 	.word	0x0500000f


	//   ....[155]....
        /*07e0*/ 	.word	0x0500000f


	//   ....[156]....
        /*07e4*/ 	.word	0x0500000f


	//   ....[157]....
        /*07e8*/ 	.word	0x0500000f


	//   ....[158]....
        /*07ec*/ 	.word	0x0500000f


	//   ....[159]....
        /*07f0*/ 	.word	0x0500000f


	//   ....[160]....
        /*07f4*/ 	.word	0x0500000f


	//   ....[161]....
        /*07f8*/ 	.word	0x0500000f


	//   ....[162]....
        /*07fc*/ 	.word	0x0500000f


	//----- nvinfo : EIATTR_COOP_GROUP_INSTR_OFFSETS
	.align		4
.L_857:
        /*0800*/ 	.byte	0x04, 0x28
        /*0802*/ 	.short	(.L_859 - .L_858)


	//   ....[0]....
.L_858:
        /*0804*/ 	.word	0x00000060


	//   ....[1]....
        /*0808*/ 	.word	0x000001a0


	//   ....[2]....
        /*080c*/ 	.word	0x000001f0


	//   ....[3]....
        /*0810*/ 	.word	0x000003e0


	//   ....[4]....
        /*0814*/ 	.word	0x00000540


	//   ....[5]....
        /*0818*/ 	.word	0x00000660


	//   ....[6]....
        /*081c*/ 	.word	0x000007c0


	//   ....[7]....
        /*0820*/ 	.word	0x000057e0


	//   ....[8]....
        /*0824*/ 	.word	0x00007d20


	//   ....[9]....
        /*0828*/ 	.word	0x000084c0


	//   ....[10]....
        /*082c*/ 	.word	0x000084d0


	//   ....[11]....
        /*0830*/ 	.word	0x000084e0


	//   ....[12]....
        /*0834*/ 	.word	0x000084f0


	//   ....[13]....
        /*0838*/ 	.word	0x00008810


	//   ....[14]....
        /*083c*/ 	.word	0x00008820


	//   ....[15]....
        /*0840*/ 	.word	0x00008830


	//   ....[16]....
        /*0844*/ 	.word	0x00008840


	//   ....[17]....
        /*0848*/ 	.word	0x00009b10


	//   ....[18]....
        /*084c*/ 	.word	0x00009b20


	//   ....[19]....
        /*0850*/ 	.word	0x00009b30


	//   ....[20]....
        /*0854*/ 	.word	0x00009b40


	//   ....[21]....
        /*0858*/ 	.word	0x00009da0


	//   ....[22]....
        /*085c*/ 	.word	0x00009db0


	//   ....[23]....
        /*0860*/ 	.word	0x00009dc0


	//   ....[24]....
        /*0864*/ 	.word	0x00009dd0


	//   ....[25]....
        /*0868*/ 	.word	0x0000b6b0


	//   ....[26]....
        /*086c*/ 	.word	0x0000bee0


	//   ....[27]....
        /*0870*/ 	.word	0x0000c4d0


	//   ....[28]....
        /*0874*/ 	.word	0x0000c5a0


	//   ....[29]....
        /*0878*/ 	.word	0x0000c8e0


	//   ....[30]....
        /*087c*/ 	.word	0x0000c940


	//   ....[31]....
        /*0880*/ 	.word	0x0000d2b0


	//   ....[32]....
        /*0884*/ 	.word	0x0000d860


	//   ....[33]....
        /*0888*/ 	.word	0x0000dec0


	//   ....[34]....
        /*088c*/ 	.word	0x0000e590


	//   ....[35]....
        /*0890*/ 	.word	0x0000e660


	//   ....[36]....
        /*0894*/ 	.word	0x0000ecc0


	//   ....[37]....
        /*0898*/ 	.word	0x0000ee90


	//   ....[38]....
        /*089c*/ 	.word	0x0000fce0


	//   ....[39]....
        /*08a0*/ 	.word	0x00010820


	//   ....[40]....
        /*08a4*/ 	.word	0x00010880


	//   ....[41]....
        /*08a8*/ 	.word	0x000110b0


	//   ....[42]....
        /*08ac*/ 	.word	0x00011150


	//   ....[43]....
        /*08b0*/ 	.word	0x00011df0


	//   ....[44]....
        /*08b4*/ 	.word	0x00012230


	//   ....[45]....
        /*08b8*/ 	.word	0x000128d0


	//   ....[46]....
        /*08bc*/ 	.word	0x00012eb0


	//   ....[47]....
        /*08c0*/ 	.word	0x00012ed0


	//   ....[48]....
        /*08c4*/ 	.word	0x00013720


	//   ....[49]....
        /*08c8*/ 	.word	0x000138f0


	//   ....[50]....
        /*08cc*/ 	.word	0x00014700


	//   ....[51]....
        /*08d0*/ 	.word	0x00014750


	//   ....[52]....
        /*08d4*/ 	.word	0x000147b0


	//   ....[53]....
        /*08d8*/ 	.word	0x00014900


	//   ....[54]....
        /*08dc*/ 	.word	0x00014ad0


	//   ....[55]....
        /*08e0*/ 	.word	0x00015f40


	//   ....[56]....
        /*08e4*/ 	.word	0x000162a0


	//   ....[57]....
        /*08e8*/ 	.word	0x000162b0


	//   ....[58]....
        /*08ec*/ 	.word	0x000162e0


	//   ....[59]....
        /*08f0*/ 	.word	0x000162f0


	//   ....[60]....
        /*08f4*/ 	.word	0x00016f70


	//   ....[61]....
        /*08f8*/ 	.word	0x00016f90


	//   ....[62]....
        /*08fc*/ 	.word	0x00017220


	//   ....[63]....
        /*0900*/ 	.word	0x00017240


	//   ....[64]....
        /*0904*/ 	.word	0x00017bb0


	//   ....[65]....
        /*0908*/ 	.word	0x00017bf0


	//   ....[66]....
        /*090c*/ 	.word	0x00018450


	//   ....[67]....
        /*0910*/ 	.word	0x00018470


	//   ....[68]....
        /*0914*/ 	.word	0x00019710


	//   ....[69]....
        /*0918*/ 	.word	0x00019770


	//   ....[70]....
        /*091c*/ 	.word	0x000199b0


	//   ....[71]....
        /*0920*/ 	.word	0x000199d0


	//   ....[72]....
        /*0924*/ 	.word	0x00019c80


	//   ....[73]....
        /*0928*/ 	.word	0x00019eb0


	//   ....[74]....
        /*092c*/ 	.word	0x00019ee0


	//   ....[75]....
        /*0930*/ 	.word	0x00019f10


	//   ....[76]....
        /*0934*/ 	.word	0x00019f40


	//   ....[77]....
        /*0938*/ 	.word	0x00019f70


	//   ....[78]....
        /*093c*/ 	.word	0x00019fa0


	//   ....[79]....
        /*0940*/ 	.word	0x0001a140


	//   ....[80]....
        /*0944*/ 	.word	0x0001a170


	//   ....[81]....
        /*0948*/ 	.word	0x0001a1a0


	//   ....[82]....
        /*094c*/ 	.word	0x0001a1d0


	//   ....[83]....
        /*0950*/ 	.word	0x0001a200


	//   ....[84]....
        /*0954*/ 	.word	0x0001a230


	//   ....[85]....
        /*0958*/ 	.word	0x0001a2d0


	//   ....[86]....
        /*095c*/ 	.word	0x0001a300


	//   ....[87]....
        /*0960*/ 	.word	0x0001a310


	//   ....[88]....
        /*0964*/ 	.word	0x0001a340


	//   ....[89]....
        /*0968*/ 	.word	0x0001bbc0


	//   ....[90]....
        /*096c*/ 	.word	0x0001e330


	//   ....[91]....
        /*0970*/ 	.word	0x0001edf0


	//   ....[92]....
        /*0974*/ 	.word	0x0001ee10


	//   ....[93]....
        /*0978*/ 	.word	0x0001eec0


	//   ....[94]....
        /*097c*/ 	.word	0x0001eed0


	//   ....[95]....
        /*0980*/ 	.word	0x0001ef50


	//   ....[96]....
        /*0984*/ 	.word	0x0001ef60


	//   ....[97]....
        /*0988*/ 	.word	0x0001efb0


	//   ....[98]....
        /*098c*/ 	.word	0x0001efd0


	//   ....[99]....
        /*0990*/ 	.word	0x00022a00


	//   ....[100]....
        /*0994*/ 	.word	0x00022a80


	//   ....[101]....
        /*0998*/ 	.word	0x00022ab0


	//   ....[102]....
        /*099c*/ 	.word	0x00022ac0


	//   ....[103]....
        /*09a0*/ 	.word	0x00022af0


	//   ....[104]....
        /*09a4*/ 	.word	0x00022b20


	//   ....[105]....
        /*09a8*/ 	.word	0x00022b50


	//   ....[106]....
        /*09ac*/ 	.word	0x00022b80


	//   ....[107]....
        /*09b0*/ 	.word	0x00022d40


	//   ....[108]....
        /*09b4*/ 	.word	0x00022d70


	//   ....[109]....
        /*09b8*/ 	.word	0x00022da0


	//   ....[110]....
        /*09bc*/ 	.word	0x00022dd0


	//   ....[111]....
        /*09c0*/ 	.word	0x00022e00


	//   ....[112]....
        /*09c4*/ 	.word	0x00022e30


	//   ....[113]....
        /*09c8*/ 	.word	0x00022f00


	//   ....[114]....
        /*09cc*/ 	.word	0x00022f20


	//   ....[115]....
        /*09d0*/ 	.word	0x00022f30


	//   ....[116]....
        /*09d4*/ 	.word	0x00022fb0


	//   ....[117]....
        /*09d8*/ 	.word	0x00023ae0


	//   ....[118]....
        /*09dc*/ 	.word	0x00023fa0


	//   ....[119]....
        /*09e0*/ 	.word	0x00024030


	//   ....[120]....
        /*09e4*/ 	.word	0x00024080


	//   ....[121]....
        /*09e8*/ 	.word	0x000240d0


	//   ....[122]....
        /*09ec*/ 	.word	0x00024160


	//   ....[123]....
        /*09f0*/ 	.word	0x000241f0


	//   ....[124]....
        /*09f4*/ 	.word	0x00024240


	//   ....[125]....
        /*09f8*/ 	.word	0x00024290


	//   ....[126]....
        /*09fc*/ 	.word	0x00024380


	//   ....[127]....
        /*0a00*/ 	.word	0x00024410


	//   ....[128]....
        /*0a04*/ 	.word	0x00024460


	//   ....[129]....
        /*0a08*/ 	.word	0x000244c0


	//   ....[130]....
        /*0a0c*/ 	.word	0x00024560


	//   ....[131]....
        /*0a10*/ 	.word	0x000245f0


	//   ....[132]....
        /*0a14*/ 	.word	0x00024640


	//   ....[133]....
        /*0a18*/ 	.word	0x00024690


	//   ....[134]....
        /*0a1c*/ 	.word	0x00024a40


	//   ....[135]....
        /*0a20*/ 	.word	0x00024d20


	//   ....[136]....
        /*0a24*/ 	.word	0x00024ee0


	//   ....[137]....
        /*0a28*/ 	.word	0x00024f30


	//   ....[138]....
        /*0a2c*/ 	.word	0x00024f90


	//   ....[139]....
        /*0a30*/ 	.word	0x00025080


	//   ....[140]....
        /*0a34*/ 	.word	0x000250e0


	//   ....[141]....
        /*0a38*/ 	.word	0x000251d0


	//   ....[142]....
        /*0a3c*/ 	.word	0x00025230


	//   ....[143]....
        /*0a40*/ 	.word	0x00025300


	//   ....[144]....
        /*0a44*/ 	.word	0x00025630


	//   ....[145]....
        /*0a48*/ 	.word	0x000256d0


	//   ....[146]....
        /*0a4c*/ 	.word	0x00025870


	//   ....[147]....
        /*0a50*/ 	.word	0x000258f0


	//   ....[148]....
        /*0a54*/ 	.word	0x00025970


	//   ....[149]....
        /*0a58*/ 	.word	0x000259f0


	//   ....[150]....
        /*0a5c*/ 	.word	0x00025a70


	//   ....[151]....
        /*0a60*/ 	.word	0x00025b00


	//   ....[152]....
        /*0a64*/ 	.word	0x00025ba0


	//   ....[153]....
        /*0a68*/ 	.word	0x00025c50


	//   ....[154]....
        /*0a6c*/ 	.word	0x00025cd0


	//   ....[155]....
        /*0a70*/ 	.word	0x00025d50


	//   ....[156]....
        /*0a74*/ 	.word	0x00025dd0


	//   ....[157]....
        /*0a78*/ 	.word	0x00025e60


	//   ....[158]....
        /*0a7c*/ 	.word	0x00025ee0


	//   ....[159]....
        /*0a80*/ 	.word	0x00025f90


	//   ....[160]....
        /*0a84*/ 	.word	0x00025fe0


	//   ....[161]....
        /*0a88*/ 	.word	0x000260a0


	//   ....[162]....
        /*0a8c*/ 	.word	0x000261d0


	//----- nvinfo : EIATTR_REG_RECONFIG
	.align		4
.L_859:
        /*0a90*/ 	.byte	0x01, 0x54
	.zero		2


	//----- nvinfo : EIATTR_SYSCALL_OFFSETS
	.align		4
        /*0a94*/ 	.byte	0x04, 0x46
        /*0a96*/ 	.short	(.L_861 - .L_860)


	//   ....[0]....
.L_860:
        /*0a98*/ 	.word	0x00002370


	//   ....[1]....
        /*0a9c*/ 	.word	0x000024c0


	//   ....[2]....
        /*0aa0*/ 	.word	0x00007ed0


	//   ....[3]....
        /*0aa4*/ 	.word	0x000081f0


	//   ....[4]....
        /*0aa8*/ 	.word	0x0001df60


	//   ....[5]....
        /*0aac*/ 	.word	0x0001e0b0


	//   ....[6]....
        /*0ab0*/ 	.word	0x0001e1a0


	//   ....[7]....
        /*0ab4*/ 	.word	0x0001e9d0


	//----- nvinfo : EIATTR_MBARRIER_INSTR_OFFSETS
	.align		4
.L_861:
        /*0ab8*/ 	.byte	0x04, 0x39
        /*0aba*/ 	.short	(.L_863 - .L_862)


	//   ....[0]....
.L_862:
        /*0abc*/ 	.word	0x000002d0
        /*0ac0*/ 	.word	0x000000ff
        /*0ac4*/ 	.word	0x00028c00
        /*0ac8*/ 	.short	0x0100
        /*0aca*/ 	.byte	0x08
	.zero		1


	//   ....[1]....
        /*0acc*/ 	.word	0x000002e0
        /*0ad0*/ 	.word	0x000000ff
        /*0ad4*/ 	.word	0x00028c20
        /*0ad8*/ 	.short	0x0100
        /*0ada*/ 	.byte	0x08
	.zero		1


	//   ....[2]....
        /*0adc*/ 	.word	0x00000390
        /*0ae0*/ 	.word	0x000000ff
        /*0ae4*/ 	.word	0x00028c30
        /*0ae8*/ 	.short	0x0100
        /*0aea*/ 	.byte	0x06
	.zero		1


	//   ....[3]....
        /*0aec*/ 	.word	0x000003a0
        /*0af0*/ 	.word	0x000000ff
        /*0af4*/ 	.word	0x00028c40
        /*0af8*/ 	.short	0x0100
        /*0afa*/ 	.byte	0x06
	.zero		1


	//   ....[4]....
        /*0afc*/ 	.word	0x000003b0
        /*0b00*/ 	.word	0x000000ff
        /*0b04*/ 	.word	0x00028c38
        /*0b08*/ 	.short	0x0100
        /*0b0a*/ 	.byte	0x06
	.zero		1


	//   ....[5]....
        /*0b0c*/ 	.word	0x000003c0
        /*0b10*/ 	.word	0x000000ff
        /*0b14*/ 	.word	0x00028c48
        /*0b18*/ 	.short	0x0100
        /*0b1a*/ 	.byte	0x06
	.zero		1


	//   ....[6]....
        /*0b1c*/ 	.word	0x000004f0
        /*0b20*/ 	.word	0x000000ff
        /*0b24*/ 	.word	0x00028c50
        /*0b28*/ 	.short	0x0100
        /*0b2a*/ 	.byte	0x08
	.zero		1


	//   ....[7]....
        /*0b2c*/ 	.word	0x00000500
        /*0b30*/ 	.word	0x000000ff
        /*0b34*/ 	.word	0x00028c60
        /*0b38*/ 	.short	0x0100
        /*0b3a*/ 	.byte	0x08
	.zero		1


	//   ....[8]....
        /*0b3c*/ 	.word	0x00000510
        /*0b40*/ 	.word	0x000000ff
        /*0b44*/ 	.word	0x00028c58
        /*0b48*/ 	.short	0x0100
        /*0b4a*/ 	.byte	0x08
	.zero		1


	//   ....[9]....
        /*0b4c*/ 	.word	0x00000520
        /*0b50*/ 	.word	0x000000ff
        /*0b54*/ 	.word	0x00028c68
        /*0b58*/ 	.short	0x0100
        /*0b5a*/ 	.byte	0x08
	.zero		1


	//   ....[10]....
        /*0b5c*/ 	.word	0x00000610
        /*0b60*/ 	.word	0x000000ff
        /*0b64*/ 	.word	0x00028c70
        /*0b68*/ 	.short	0x0100
        /*0b6a*/ 	.byte	0x06
	.zero		1


	//   ....[11]....
        /*0b6c*/ 	.word	0x00000620
        /*0b70*/ 	.word	0x000000ff
        /*0b74*/ 	.word	0x00028c80
        /*0b78*/ 	.short	0x0100
        /*0b7a*/ 	.byte	0x06
	.zero		1


	//   ....[12]....
        /*0b7c*/ 	.word	0x00000630
        /*0b80*/ 	.word	0x000000ff
        /*0b84*/ 	.word	0x00028c78
        /*0b88*/ 	.short	0x0100
        /*0b8a*/ 	.byte	0x06
	.zero		1


	//   ....[13]....
        /*0b8c*/ 	.word	0x00000640
        /*0b90*/ 	.word	0x000000ff
        /*0b94*/ 	.word	0x00028c88
        /*0b98*/ 	.short	0x0100
        /*0b9a*/ 	.byte	0x06
	.zero		1


	//   ....[14]....
        /*0b9c*/ 	.word	0x00000770
        /*0ba0*/ 	.word	0x000000ff
        /*0ba4*/ 	.word	0x00028c90
        /*0ba8*/ 	.short	0x0100
        /*0baa*/ 	.byte	0x08
	.zero		1


	//   ....[15]....
        /*0bac*/ 	.word	0x00000780
        /*0bb0*/ 	.word	0x000000ff
        /*0bb4*/ 	.word	0x00028ca0
        /*0bb8*/ 	.short	0x0100
        /*0bba*/ 	.byte	0x08
	.zero		1


	//   ....[16]....
        /*0bbc*/ 	.word	0x00000790
        /*0bc0*/ 	.word	0x000000ff
        /*0bc4*/ 	.word	0x00028c98
        /*0bc8*/ 	.short	0x0100
        /*0bca*/ 	.byte	0x08
	.zero		1


	//   ....[17]....
        /*0bcc*/ 	.word	0x000007a0
        /*0bd0*/ 	.word	0x000000ff
        /*0bd4*/ 	.word	0x00028ca8
        /*0bd8*/ 	.short	0x0100
        /*0bda*/ 	.byte	0x08
	.zero		1


	//   ....[18]....
        /*0bdc*/ 	.word	0x000008d0
        /*0be0*/ 	.word	0x000000ff
        /*0be4*/ 	.word	0x00028cb0
        /*0be8*/ 	.short	0x0100
        /*0bea*/ 	.byte	0x08
	.zero		1


	//   ....[19]....
        /*0bec*/ 	.word	0x000008e0
        /*0bf0*/ 	.word	0x000000ff
        /*0bf4*/ 	.word	0x00028cc0
        /*0bf8*/ 	.short	0x0100
        /*0bfa*/ 	.byte	0x08
	.zero		1


	//   ....[20]....
        /*0bfc*/ 	.word	0x000008f0
        /*0c00*/ 	.word	0x000000ff
        /*0c04*/ 	.word	0x00028cb8
        /*0c08*/ 	.short	0x0100
        /*0c0a*/ 	.byte	0x08
	.zero		1


	//   ....[21]....
        /*0c0c*/ 	.word	0x00000900
        /*0c10*/ 	.word	0x000000ff
        /*0c14*/ 	.word	0x00028cc8
        /*0c18*/ 	.short	0x0100
        /*0c1a*/ 	.byte	0x08
	.zero		1


	//   ....[22]....
        /*0c1c*/ 	.word	0x00003050
        /*0c20*/ 	.word	0x0000004a
        /*0c24*/ 	.word	0x00028c90
        /*0c28*/ 	.short	0x010a
        /*0c2a*/ 	.byte	0x3f
	.zero		1


	//   ....[23]....
        /*0c2c*/ 	.word	0x00003ab0
        /*0c30*/ 	.word	0x0000004a
        /*0c34*/ 	.word	0x00028c90
        /*0c38*/ 	.short	0x010a
        /*0c3a*/ 	.byte	0x3f
	.zero		1


	//   ....[24]....
        /*0c3c*/ 	.word	0x000043c0
        /*0c40*/ 	.word	0x0000004a
        /*0c44*/ 	.word	0x00028c90
        /*0c48*/ 	.short	0x010a
        /*0c4a*/ 	.byte	0x3f
	.zero		1


	//   ....[25]....
        /*0c4c*/ 	.word	0x000045c0
        /*0c50*/ 	.word	0x00000004
        /*0c54*/ 	.word	0x00000000
        /*0c58*/ 	.short	0x0101
        /*0c5a*/ 	.byte	0x3f
	.zero		1


	//   ....[26]....
        /*0c5c*/ 	.word	0x00004600
        /*0c60*/ 	.word	0x0000004a
        /*0c64*/ 	.word	0x00028cb0
        /*0c68*/ 	.short	0x010a
        /*0c6a*/ 	.byte	0x3f
	.zero		1


	//   ....[27]....
        /*0c6c*/ 	.word	0x00004c60
        /*0c70*/ 	.word	0x0000004a
        /*0c74*/ 	.word	0x00000000
        /*0c78*/ 	.short	0x0101
        /*0c7a*/ 	.byte	0x3f
	.zero		1


	//   ....[28]....
        /*0c7c*/ 	.word	0x00005900
        /*0c80*/ 	.word	0x00000009
        /*0c84*/ 	.word	0x00028c50
        /*0c88*/ 	.short	0x010a
        /*0c8a*/ 	.byte	0x3f
	.zero		1


	//   ....[29]....
        /*0c8c*/ 	.word	0x00005cc0
        /*0c90*/ 	.word	0x00000009
        /*0c94*/ 	.word	0x00000000
        /*0c98*/ 	.short	0x0101
        /*0c9a*/ 	.byte	0x3f
	.zero		1


	//   ....[30]....
        /*0c9c*/ 	.word	0x00006600
        /*0ca0*/ 	.word	0x00000015
        /*0ca4*/ 	.word	0x00028c50
        /*0ca8*/ 	.short	0x010a
        /*0caa*/ 	.byte	0x3f
	.zero		1


	//   ....[31]....
        /*0cac*/ 	.word	0x00006650
        /*0cb0*/ 	.word	0x00000015
        /*0cb4*/ 	.word	0x00028c50
        /*0cb8*/ 	.short	0x010a
        /*0cba*/ 	.byte	0x3f
	.zero		1


	//   ....[32]....
        /*0cbc*/ 	.word	0x00006920
        /*0cc0*/ 	.word	0x00000015
        /*0cc4*/ 	.word	0x00000000
        /*0cc8*/ 	.short	0x0101
        /*0cca*/ 	.byte	0x3f
	.zero		1


	//   ....[33]....
        /*0ccc*/ 	.word	0x00007f60
        /*0cd0*/ 	.word	0x00000002
        /*0cd4*/ 	.word	0x00028c00
        /*0cd8*/ 	.short	0x010a
        /*0cda*/ 	.byte	0x3f
	.zero		1


	//   ....[34]....
        /*0cdc*/ 	.word	0x00007fb0
        /*0ce0*/ 	.word	0x00000002
        /*0ce4*/ 	.word	0x00028c00
        /*0ce8*/ 	.short	0x010a
        /*0cea*/ 	.byte	0x3f
	.zero		1


	//   ....[35]....
        /*0cec*/ 	.word	0x00008a80
        /*0cf0*/ 	.word	0x00000002
        /*0cf4*/ 	.word	0x00028c00
        /*0cf8*/ 	.short	0x010a
        /*0cfa*/ 	.byte	0x3f
	.zero		1


	//   ....[36]....
        /*0cfc*/ 	.word	0x00009f80
        /*0d00*/ 	.word	0x00000002
        /*0d04*/ 	.word	0x00028c00
        /*0d08*/ 	.short	0x010a
        /*0d0a*/ 	.byte	0x3f
	.zero		1


	//   ....[37]....
        /*0d0c*/ 	.word	0x0000af20
        /*0d10*/ 	.word	0x0000000c
        /*0d14*/ 	.word	0x00028c30
        /*0d18*/ 	.short	0x010a
        /*0d1a*/ 	.byte	0x3f
	.zero		1


	//   ....[38]....
        /*0d1c*/ 	.word	0x0000afb0
        /*0d20*/ 	.word	0x0000000c
        /*0d24*/ 	.word	0x00028c30
        /*0d28*/ 	.short	0x010a
        /*0d2a*/ 	.byte	0x3f
	.zero		1


	//   ....[39]....
        /*0d2c*/ 	.word	0x0000b6d0
        /*0d30*/ 	.word	0x00000003
        /*0d34*/ 	.word	0x00000000
        /*0d38*/ 	.short	0x0101
        /*0d3a*/ 	.byte	0x3f
	.zero		1


	//   ....[40]....
        /*0d3c*/ 	.word	0x0000cef0
        /*0d40*/ 	.word	0x0000000c
        /*0d44*/ 	.word	0x00028c50
        /*0d48*/ 	.short	0x010a
        /*0d4a*/ 	.byte	0x3f
	.zero		1


	//   ....[41]....
        /*0d4c*/ 	.word	0x0000cfb0
        /*0d50*/ 	.word	0x0000000c
        /*0d54*/ 	.word	0x00028c50
        /*0d58*/ 	.short	0x010a
        /*0d5a*/ 	.byte	0x3f
	.zero		1


	//   ....[42]....
        /*0d5c*/ 	.word	0x0000d2d0
        /*0d60*/ 	.word	0x0000000c
        /*0d64*/ 	.word	0x00000000
        /*0d68*/ 	.short	0x0101
        /*0d6a*/ 	.byte	0x3f
	.zero		1


	//   ....[43]....
        /*0d6c*/ 	.word	0x0000d560
        /*0d70*/ 	.word	0x000000d7
        /*0d74*/ 	.word	0x00028c30
        /*0d78*/ 	.short	0x010a
        /*0d7a*/ 	.byte	0x3f
	.zero		1


	//   ....[44]....
        /*0d7c*/ 	.word	0x0000d5d0
        /*0d80*/ 	.word	0x000000d7
        /*0d84*/ 	.word	0x00028c30
        /*0d88*/ 	.short	0x010a
        /*0d8a*/ 	.byte	0x3f
	.zero		1


	//   ....[45]....
        /*0d8c*/ 	.word	0x0000daf0
        /*0d90*/ 	.word	0x00000014
        /*0d94*/ 	.word	0x00000000
        /*0d98*/ 	.short	0x0101
        /*0d9a*/ 	.byte	0x3f
	.zero		1


	//   ....[46]....
        /*0d9c*/ 	.word	0x0000f9b0
        /*0da0*/ 	.word	0x000000d7
        /*0da4*/ 	.word	0x00028c50
        /*0da8*/ 	.short	0x010a
        /*0daa*/ 	.byte	0x3f
	.zero		1


	//   ....[47]....
        /*0dac*/ 	.word	0x0000fa00
        /*0db0*/ 	.word	0x000000d7
        /*0db4*/ 	.word	0x00028c50
        /*0db8*/ 	.short	0x010a
        /*0dba*/ 	.byte	0x3f
	.zero		1


	//   ....[48]....
        /*0dbc*/ 	.word	0x0000fd00
        /*0dc0*/ 	.word	0x000000d7
        /*0dc4*/ 	.word	0x00000000
        /*0dc8*/ 	.short	0x0101
        /*0dca*/ 	.byte	0x3f
	.zero		1


	//   ....[49]....
        /*0dcc*/ 	.word	0x00010100
        /*0dd0*/ 	.word	0x0000000c
        /*0dd4*/ 	.word	0x00028c30
        /*0dd8*/ 	.short	0x010a
        /*0dda*/ 	.byte	0x3f
	.zero		1


	//   ....[50]....
        /*0ddc*/ 	.word	0x00010170
        /*0de0*/ 	.word	0x0000000c
        /*0de4*/ 	.word	0x00028c30
        /*0de8*/ 	.short	0x010a
        /*0dea*/ 	.byte	0x3f
	.zero		1


	//   ....[51]....
        /*0dec*/ 	.word	0x00010c80
        /*0df0*/ 	.word	0x0000000f
        /*0df4*/ 	.word	0x00000000
        /*0df8*/ 	.short	0x0101
        /*0dfa*/ 	.byte	0x3f
	.zero		1


	//   ....[52]....
        /*0dfc*/ 	.word	0x00011ae0
        /*0e00*/ 	.word	0x0000000c
        /*0e04*/ 	.word	0x00028c50
        /*0e08*/ 	.short	0x010a
        /*0e0a*/ 	.byte	0x3f
	.zero		1


	//   ....[53]....
        /*0e0c*/ 	.word	0x00011b30
        /*0e10*/ 	.word	0x0000000c
        /*0e14*/ 	.word	0x00028c50
        /*0e18*/ 	.short	0x010a
        /*0e1a*/ 	.byte	0x3f
	.zero		1


	//   ....[54]....
        /*0e1c*/ 	.word	0x00011e10
        /*0e20*/ 	.word	0x0000000c
        /*0e24*/ 	.word	0x00000000
        /*0e28*/ 	.short	0x0101
        /*0e2a*/ 	.byte	0x3f
	.zero		1


	//   ....[55]....
        /*0e2c*/ 	.word	0x00011f50
        /*0e30*/ 	.word	0x000000ce
        /*0e34*/ 	.word	0x00028c30
        /*0e38*/ 	.short	0x010a
        /*0e3a*/ 	.byte	0x3f
	.zero		1


	//   ....[56]....
        /*0e3c*/ 	.word	0x00011fc0
        /*0e40*/ 	.word	0x000000ce
        /*0e44*/ 	.word	0x00028c30
        /*0e48*/ 	.short	0x010a
        /*0e4a*/ 	.byte	0x3f
	.zero		1


	//   ....[57]....
        /*0e4c*/ 	.word	0x000124e0
        /*0e50*/ 	.word	0x0000000e
        /*0e54*/ 	.word	0x00000000
        /*0e58*/ 	.short	0x0101
        /*0e5a*/ 	.byte	0x3f
	.zero		1


	//   ....[58]....
        /*0e5c*/ 	.word	0x000143d0
        /*0e60*/ 	.word	0x000000ce
        /*0e64*/ 	.word	0x00028c50
        /*0e68*/ 	.short	0x010a
        /*0e6a*/ 	.byte	0x3f
	.zero		1


	//   ....[59]....
        /*0e6c*/ 	.word	0x00014420
        /*0e70*/ 	.word	0x000000ce
        /*0e74*/ 	.word	0x00028c50
        /*0e78*/ 	.short	0x010a
        /*0e7a*/ 	.byte	0x3f
	.zero		1


	//   ....[60]....
        /*0e7c*/ 	.word	0x00014720
        /*0e80*/ 	.word	0x000000ce
        /*0e84*/ 	.word	0x00000000
        /*0e88*/ 	.short	0x0101
        /*0e8a*/ 	.byte	0x3f
	.zero		1


	//   ....[61]....
        /*0e8c*/ 	.word	0x00016f40
        /*0e90*/ 	.word	0x00000008
        /*0e94*/ 	.word	0x00000000
        /*0e98*/ 	.short	0x0101
        /*0e9a*/ 	.byte	0x3f
	.zero		1


	//   ....[62]....
        /*0e9c*/ 	.word	0x00017c00
        /*0ea0*/ 	.word	0x00000008
        /*0ea4*/ 	.word	0x00000000
        /*0ea8*/ 	.short	0x0101
        /*0eaa*/ 	.byte	0x3f
	.zero		1


	//   ....[63]....
        /*0eac*/ 	.word	0x0001bca0
        /*0eb0*/ 	.word	0x00000012
        /*0eb4*/ 	.word	0x00028c20
        /*0eb8*/ 	.short	0x010a
        /*0eba*/ 	.byte	0x3f
	.zero		1


	//   ....[64]....
        /*0ebc*/ 	.word	0x0001bd70
        /*0ec0*/ 	.word	0x00000007
        /*0ec4*/ 	.word	0x00028ca0
        /*0ec8*/ 	.short	0x010a
        /*0eca*/ 	.byte	0x3f
	.zero		1


	//   ....[65]....
        /*0ecc*/ 	.word	0x0001bfb0
        /*0ed0*/ 	.word	0x00000007
        /*0ed4*/ 	.word	0x00028cc0
        /*0ed8*/ 	.short	0x010a
        /*0eda*/ 	.byte	0x3f
	.zero		1


	//   ....[66]....
        /*0edc*/ 	.word	0x0001ca10
        /*0ee0*/ 	.word	0x00000006
        /*0ee4*/ 	.word	0x00028ca0
        /*0ee8*/ 	.short	0x010a
        /*0eea*/ 	.byte	0x3f
	.zero		1


	//   ....[67]....
        /*0eec*/ 	.word	0x0001cc40
        /*0ef0*/ 	.word	0x00000006
        /*0ef4*/ 	.word	0x00028cc0
        /*0ef8*/ 	.short	0x010a
        /*0efa*/ 	.byte	0x3f
	.zero		1


	//   ....[68]....
        /*0efc*/ 	.word	0x0001e5a0
        /*0f00*/ 	.word	0x00000000
        /*0f04*/ 	.word	0x00028c40
        /*0f08*/ 	.short	0x010a
        /*0f0a*/ 	.byte	0x3f
	.zero		1


	//   ....[69]....
        /*0f0c*/ 	.word	0x0001f070
        /*0f10*/ 	.word	0x00000012
        /*0f14*/ 	.word	0x00028c00
        /*0f18*/ 	.short	0x0107
        /*0f1a*/ 	.byte	0x3f
	.zero		1


	//   ....[70]....
        /*0f1c*/ 	.word	0x0001f160
        /*0f20*/ 	.word	0x00000012
        /*0f24*/ 	.word	0x00028c00
        /*0f28*/ 	.short	0x0101
        /*0f2a*/ 	.byte	0x3f
	.zero		1


	//   ....[71]....
        /*0f2c*/ 	.word	0x0001f180
        /*0f30*/ 	.word	0x00000012
        /*0f34*/ 	.word	0x00028c20
        /*0f38*/ 	.short	0x010a
        /*0f3a*/ 	.byte	0x3f
	.zero		1


	//   ....[72]....
        /*0f3c*/ 	.word	0x0001f260
        /*0f40*/ 	.word	0x00000000
        /*0f44*/ 	.word	0x00028c60
        /*0f48*/ 	.short	0x010a
        /*0f4a*/ 	.byte	0x3f
	.zero		1


	//   ....[73]....
        /*0f4c*/ 	.word	0x0001ff30
        /*0f50*/ 	.word	0x00000002
        /*0f54*/ 	.word	0x00028c40
        /*0f58*/ 	.short	0x010a
        /*0f5a*/ 	.byte	0x3f
	.zero		1


	//   ....[74]....
        /*0f5c*/ 	.word	0x00020180
        /*0f60*/ 	.word	0x00000002
        /*0f64*/ 	.word	0x00028c60
        /*0f68*/ 	.short	0x010a
        /*0f6a*/ 	.byte	0x3f
	.zero		1


	//   ....[75]....
        /*0f6c*/ 	.word	0x00020d20
        /*0f70*/ 	.word	0x00000002
        /*0f74*/ 	.word	0x00028c40
        /*0f78*/ 	.short	0x010a
        /*0f7a*/ 	.byte	0x3f
	.zero		1


	//   ....[76]....
        /*0f7c*/ 	.word	0x00020f70
        /*0f80*/ 	.word	0x00000002
        /*0f84*/ 	.word	0x00028c60
        /*0f88*/ 	.short	0x010a
        /*0f8a*/ 	.byte	0x3f
	.zero		1


	//   ....[77]....
        /*0f8c*/ 	.word	0x00021ab0
        /*0f90*/ 	.word	0x00000003
        /*0f94*/ 	.word	0x00028c40
        /*0f98*/ 	.short	0x010a
        /*0f9a*/ 	.byte	0x3f
	.zero		1


	//   ....[78]....
        /*0f9c*/ 	.word	0x00021d00
        /*0fa0*/ 	.word	0x00000003
        /*0fa4*/ 	.word	0x00028c60
        /*0fa8*/ 	.short	0x010a
        /*0faa*/ 	.byte	0x3f
	.zero		1


	//   ....[79]....
        /*0fac*/ 	.word	0x00023a60
        /*0fb0*/ 	.word	0x00000000
        /*0fb4*/ 	.word	0x00028c20
        /*0fb8*/ 	.short	0x010a
        /*0fba*/ 	.byte	0x3f
	.zero		1


	//   ....[80]....
        /*0fbc*/ 	.word	0x00023c40
        /*0fc0*/ 	.word	0x00000006
        /*0fc4*/ 	.word	0x00000000
        /*0fc8*/ 	.short	0x010a
        /*0fca*/ 	.byte	0x3f
	.zero		1


	//   ....[81]....
        /*0fcc*/ 	.word	0x00023c70
        /*0fd0*/ 	.word	0x00000007
        /*0fd4*/ 	.word	0x00000000
        /*0fd8*/ 	.short	0x010a
        /*0fda*/ 	.byte	0x3f
	.zero		1


	//   ....[82]....
        /*0fdc*/ 	.word	0x00023cd0
        /*0fe0*/ 	.word	0x00000004
        /*0fe4*/ 	.word	0x00000000
        /*0fe8*/ 	.short	0x010a
        /*0fea*/ 	.byte	0x3f
	.zero		1


	//   ....[83]....
        /*0fec*/ 	.word	0x00023d00
        /*0ff0*/ 	.word	0x00000003
        /*0ff4*/ 	.word	0x00000000
        /*0ff8*/ 	.short	0x010a
        /*0ffa*/ 	.byte	0x3f
	.zero		1


	//   ....[84]....
        /*0ffc*/ 	.word	0x00023d60
        /*1000*/ 	.word	0x0000004a
        /*1004*/ 	.word	0x00028c90
        /*1008*/ 	.short	0x010a
        /*100a*/ 	.byte	0x3f
	.zero		1


	//   ....[85]....
        /*100c*/ 	.word	0x00023db0
        /*1010*/ 	.word	0x0000004a
        /*1014*/ 	.word	0x00028c90
        /*1018*/ 	.short	0x010a
        /*101a*/ 	.byte	0x3f
	.zero		1


	//   ....[86]....
        /*101c*/ 	.word	0x00023e00
        /*1020*/ 	.word	0x0000004a
        /*1024*/ 	.word	0x00028c90
        /*1028*/ 	.short	0x010a
        /*102a*/ 	.byte	0x3f
	.zero		1


	//   ....[87]....
        /*102c*/ 	.word	0x00023e50
        /*1030*/ 	.word	0x0000004a
        /*1034*/ 	.word	0x00028cb0
        /*1038*/ 	.short	0x010a
        /*103a*/ 	.byte	0x3f
	.zero		1


	//   ....[88]....
        /*103c*/ 	.word	0x00023ea0
        /*1040*/ 	.word	0x00000009
        /*1044*/ 	.word	0x00028c50
        /*1048*/ 	.short	0x010a
        /*104a*/ 	.byte	0x3f
	.zero		1


	//   ....[89]....
        /*104c*/ 	.word	0x00023ef0
        /*1050*/ 	.word	0x00000015
        /*1054*/ 	.word	0x00028c50
        /*1058*/ 	.short	0x010a
        /*105a*/ 	.byte	0x3f
	.zero		1


	//   ....[90]....
        /*105c*/ 	.word	0x000242d0
        /*1060*/ 	.word	0x00000002
        /*1064*/ 	.word	0x00028c00
        /*1068*/ 	.short	0x010a
        /*106a*/ 	.byte	0x3f
	.zero		1


	//   ....[91]....
        /*106c*/ 	.word	0x000246e0
        /*1070*/ 	.word	0x00000002
        /*1074*/ 	.word	0x00028c00
        /*1078*/ 	.short	0x010a
        /*107a*/ 	.byte	0x3f
	.zero		1


	//   ....[92]....
        /*107c*/ 	.word	0x00024730
        /*1080*/ 	.word	0x0000000c
        /*1084*/ 	.word	0x00028c30
        /*1088*/ 	.short	0x010a
        /*108a*/ 	.byte	0x3f
	.zero		1


	//   ....[93]....
        /*108c*/ 	.word	0x00024780
        /*1090*/ 	.word	0x0000000c
        /*1094*/ 	.word	0x00028c50
        /*1098*/ 	.short	0x010a
        /*109a*/ 	.byte	0x3f
	.zero		1


	//   ....[94]....
        /*109c*/ 	.word	0x000247d0
        /*10a0*/ 	.word	0x000000d7
        /*10a4*/ 	.word	0x00028c30
        /*10a8*/ 	.short	0x010a
        /*10aa*/ 	.byte	0x3f
	.zero		1


	//   ....[95]....
        /*10ac*/ 	.word	0x00024820
        /*10b0*/ 	.word	0x000000d7
        /*10b4*/ 	.word	0x00028c50
        /*10b8*/ 	.short	0x010a
        /*10ba*/ 	.byte	0x3f
	.zero		1


	//   ....[96]....
        /*10bc*/ 	.word	0x00024870
        /*10c0*/ 	.word	0x0000000c
        /*10c4*/ 	.word	0x00028c30
        /*10c8*/ 	.short	0x010a
        /*10ca*/ 	.byte	0x3f
	.zero		1


	//   ....[97]....
        /*10cc*/ 	.word	0x000248c0
        /*10d0*/ 	.word	0x0000000c
        /*10d4*/ 	.word	0x00028c50
        /*10d8*/ 	.short	0x010a
        /*10da*/ 	.byte	0x3f
	.zero		1


	//   ....[98]....
        /*10dc*/ 	.word	0x00024910
        /*10e0*/ 	.word	0x000000ce
        /*10e4*/ 	.word	0x00028c30
        /*10e8*/ 	.short	0x010a
        /*10ea*/ 	.byte	0x3f
	.zero		1


	//   ....[99]....
        /*10ec*/ 	.word	0x00024960
        /*10f0*/ 	.word	0x000000ce
        /*10f4*/ 	.word	0x00028c50
        /*10f8*/ 	.short	0x010a
        /*10fa*/ 	.byte	0x3f
	.zero		1


	//   ....[100]....
        /*10fc*/ 	.word	0x00024b00
        /*1100*/ 	.word	0x00000012
        /*1104*/ 	.word	0x00028c20
        /*1108*/ 	.short	0x010a
        /*110a*/ 	.byte	0x3f
	.zero		1


	//   ....[101]....
        /*110c*/ 	.word	0x00024b50
        /*1110*/ 	.word	0x00000007
        /*1114*/ 	.word	0x00028ca0
        /*1118*/ 	.short	0x010a
        /*111a*/ 	.byte	0x3f
	.zero		1


	//   ....[102]....
        /*111c*/ 	.word	0x00024ba0
        /*1120*/ 	.word	0x00000007
        /*1124*/ 	.word	0x00028cc0
        /*1128*/ 	.short	0x010a
        /*112a*/ 	.byte	0x3f
	.zero		1


	//   ....[103]....
        /*112c*/ 	.word	0x00024bf0
        /*1130*/ 	.word	0x00000006
        /*1134*/ 	.word	0x00028ca0
        /*1138*/ 	.short	0x010a
        /*113a*/ 	.byte	0x3f
	.zero		1


	//   ....[104]....
        /*113c*/ 	.word	0x00024c40
        /*1140*/ 	.word	0x00000006
        /*1144*/ 	.word	0x00028cc0
        /*1148*/ 	.short	0x010a
        /*114a*/ 	.byte	0x3f
	.zero		1


	//   ....[105]....
        /*114c*/ 	.word	0x00024de0
        /*1150*/ 	.word	0x00000000
        /*1154*/ 	.word	0x00028c40
        /*1158*/ 	.short	0x010a
        /*115a*/ 	.byte	0x3f
	.zero		1


	//   ....[106]....
        /*115c*/ 	.word	0x00025340
        /*1160*/ 	.word	0x00000012
        /*1164*/ 	.word	0x00028c20
        /*1168*/ 	.short	0x010a
        /*116a*/ 	.byte	0x3f
	.zero		1


	//   ....[107]....
        /*116c*/ 	.word	0x00025390
        /*1170*/ 	.word	0x00000000
        /*1174*/ 	.word	0x00028c60
        /*1178*/ 	.short	0x010a
        /*117a*/ 	.byte	0x3f
	.zero		1


	//   ....[108]....
        /*117c*/ 	.word	0x000253e0
        /*1180*/ 	.word	0x00000002
        /*1184*/ 	.word	0x00028c40
        /*1188*/ 	.short	0x010a
        /*118a*/ 	.byte	0x3f
	.zero		1


	//   ....[109]....
        /*118c*/ 	.word	0x00025430
        /*1190*/ 	.word	0x00000002
        /*1194*/ 	.word	0x00028c60
        /*1198*/ 	.short	0x010a
        /*119a*/ 	.byte	0x3f
	.zero		1


	//   ....[110]....
        /*119c*/ 	.word	0x00025480
        /*11a0*/ 	.word	0x00000002
        /*11a4*/ 	.word	0x00028c40
        /*11a8*/ 	.short	0x010a
        /*11aa*/ 	.byte	0x3f
	.zero		1


	//   ....[111]....
        /*11ac*/ 	.word	0x000254d0
        /*11b0*/ 	.word	0x00000002
        /*11b4*/ 	.word	0x00028c60
        /*11b8*/ 	.short	0x010a
        /*11ba*/ 	.byte	0x3f
	.zero		1


	//   ....[112]....
        /*11bc*/ 	.word	0x00025520
        /*11c0*/ 	.word	0x00000003
        /*11c4*/ 	.word	0x00028c40
        /*11c8*/ 	.short	0x010a
        /*11ca*/ 	.byte	0x3f
	.zero		1


	//   ....[113]....
        /*11cc*/ 	.word	0x00025570
        /*11d0*/ 	.word	0x00000003
        /*11d4*/ 	.word	0x00028c60
        /*11d8*/ 	.short	0x010a
        /*11da*/ 	.byte	0x3f
	.zero		1


	//   ....[114]....
        /*11dc*/ 	.word	0x000260f0
        /*11e0*/ 	.word	0x00000000
        /*11e4*/ 	.word	0x00028c20
        /*11e8*/ 	.short	0x010a
        /*11ea*/ 	.byte	0x3f
	.zero		1


	//   ....[115]....
        /*11ec*/ 	.word	0x00026290
        /*11f0*/ 	.word	0x00000006
        /*11f4*/ 	.word	0x00000000
        /*11f8*/ 	.short	0x010a
        /*11fa*/ 	.byte	0x3f
	.zero		1


	//   ....[116]....
        /*11fc*/ 	.word	0x000262e0
        /*1200*/ 	.word	0x00000007
        /*1204*/ 	.word	0x00000000
        /*1208*/ 	.short	0x010a
        /*120a*/ 	.byte	0x3f
	.zero		1


	//   ....[117]....
        /*120c*/ 	.word	0x00026330
        /*1210*/ 	.word	0x00000004
        /*1214*/ 	.word	0x00000000
        /*1218*/ 	.short	0x010a
        /*121a*/ 	.byte	0x3f
	.zero		1


	//----- nvinfo : EIATTR_NUM_MBARRIERS
	.align		4
.L_863:
        /*121c*/ 	.byte	0x03, 0x38
        /*121e*/ 	.short	0x0016


	//----- nvinfo : EIATTR_EXIT_INSTR_OFFSETS
	.align		4
        /*1220*/ 	.byte	0x04, 0x1c
        /*1222*/ 	.short	(.L_865 - .L_864)


	//   ....[0]....
.L_864:
        /*1224*/ 	.word	0x00023d50


	//----- nvinfo : EIATTR_MAX_THREADS
	.align		4
.L_865:
        /*1228*/ 	.byte	0x04, 0x05
        /*122a*/ 	.short	(.L_867 - .L_866)
.L_866:
        /*122c*/ 	.word	0x00000180
        /*1230*/ 	.word	0x00000001
        /*1234*/ 	.word	0x00000001


	//----- nvinfo : EIATTR_CRS_STACK_SIZE
	.align		4
.L_867:
        /*1238*/ 	.byte	0x04, 0x1e
        /*123a*/ 	.short	(.L_869 - .L_868)
.L_868:
        /*123c*/ 	.word	0x00000000


	//----- nvinfo : EIATTR_CBANK_PARAM_SIZE
	.align		4
.L_869:
        /*1240*/ 	.byte	0x03, 0x19
        /*1242*/ 	.short	0x0af0


	//----- nvinfo : EIATTR_PARAM_CBANK
	.align		4
        /*1244*/ 	.byte	0x04, 0x0a
        /*1246*/ 	.short	(.L_871 - .L_870)
	.align		4
.L_870:
        /*1248*/ 	.word	index@(.nv.constant0._ZN7cutlass13device_kernelIN5flash11enable_sm90INS1_16FlashAttnFwdSm90INS1_25CollectiveMainloopFwdSm90ILi2EN4cute5tupleIJNS5_1CILi1EEES8_S8_EEENS6_IJNS7_ILi64EEESA_SA_EEELi512ENS_10bfloat16_tEfNS_4arch4Sm90ELb0ELb1ELb1ELb1ELb0ELb1ELb0ELb0ELb0ELb1ELb1ELb0EEENS1_21CollectiveEpilogueFwdINS6_IJSA_NS7_ILi512EEESA_EEES9_SC_SE_Li256ELb1ELb1ELb1ELb0EEENS1_36VarlenDynamicPersistentTileSchedulerILi64ELi64ELi256ELi128ELb1ELb1ELb1ELb1ELb0ELb1EEEEEEEEEvNT_6ParamsE)
        /*124c*/ 	.short	0x0210
        /*124e*/ 	.short	0x0af0


	//----- nvinfo : EIATTR_SW_WAR
	.align		4
.L_871:
        /*1250*/ 	.byte	0x04, 0x36
        /*1252*/ 	.short	(.L_873 - .L_872)
.L_872:
        /*1254*/ 	.word	0x00000008
.L_873:


//--------------------- .nv.info._ZN7cutlass13device_kernelIN5flash11enable_sm90INS1_16FlashAttnFwdSm90INS1_25CollectiveMainloopFwdSm90ILi2EN4cute5tupleIJNS5_1CILi1EEES8_S8_EEENS6_IJNS7_ILi64EEESA_SA_EEELi512ENS_10bfloat16_tEfNS_4arch4Sm90ELb0ELb1ELb1ELb1ELb0ELb0ELb1ELb0ELb0ELb1ELb1ELb0EEENS1_21CollectiveEpilogueFwdINS6_IJSA_NS7_ILi512EEESA_EEES9_SC_SE_Li256ELb1ELb1ELb1ELb0EEENS1_36VarlenDynamicPersistentTileSchedulerILi64ELi64ELi256ELi128ELb1ELb1ELb1ELb1ELb0ELb1EEEEEEEEEvNT_6ParamsE --------------------------
	.section	.nv.info._ZN7cutlass13device_kernelIN5flash11enable_sm90INS1_16FlashAttnFwdSm90INS1_25CollectiveMainloopFwdSm90ILi2EN4cute5tupleIJNS5_1CILi1EEES8_S8_EEENS6_IJNS7_ILi64EEESA_SA_EEELi512ENS_10bfloat16_tEfNS_4arch4Sm90ELb0ELb1ELb1ELb1ELb0ELb0ELb1ELb0ELb0ELb1ELb1ELb0EEENS1_21CollectiveEpilogueFwdINS6_IJSA_NS7_ILi512EEESA_EEES9_SC_SE_Li256ELb1ELb1ELb1ELb0EEENS1_36VarlenDynamicPersistentTileSchedulerILi64ELi64ELi256ELi128ELb1ELb1ELb1ELb1ELb0ELb1EEEEEEEEEvNT_6ParamsE,"",@"SHT_CUDA_INFO"
	.sectionflags	@""
	.align	4


	//----- nvinfo : EIATTR_CUDA_API_VERSION
	.align		4
        /*0000*/ 	.byte	0x04, 0x37
        /*0002*/ 	.short	(.L_875 - .L_874)
.L_874:
        /*0004*/ 	.word	0x00000082


	//----- nvinfo : EIATTR_KPARAM_INFO
	.align		4
.L_875:
        /*0008*/ 	.byte	0x04, 0x17
        /*000a*/ 	.short	(.L_877 - .L_876)
.L_876:
        /*000c*/ 	.word	0x00000000
        /*0010*/ 	.short	0x0000
        /*0012*/ 	.short	0x0070
        /*0014*/ 	.byte	0x00, 0xf0, 0x01, 0x2e


	//----- nvinfo : EIATTR_SPARSE_MMA_MASK
	.align		4
.L_877:
        /*0018*/ 	.byte	0x03, 0x50
        /*001a*/ 	.short	0x0000


	//----- nvinfo : EIATTR_MAXREG_COUNT
	.align		4
        /*001c*/ 	.byte	0x03, 0x1b
        /*001e*/ 	.short	0x00a8


	//----- nvinfo : EIATTR_NUM_BARRIERS
	.align		4
        /*0020*/ 	.byte	0x02, 0x4c
        /*0022*/ 	.byte	0x10
	.zero		1


	//----- nvinfo : EIATTR_EXTERNS
	.align		4
        /*0024*/ 	.byte	0x04, 0x0f
        /*0026*/ 	.short	(.L_879 - .L_878)


	//   ....[0]....
	.align		4
.L_878:
        /*0028*/ 	.word	index@(__assertfail)


	//----- nvinfo : EIATTR_ANNOTATIONS
	.align		4
.L_879:
        /*002c*/ 	.byte	0x04, 0x55
        /*002e*/ 	.short	(.L_881 - .L_880)


	//   ....[0]....
.L_880:
        /* <DEDUP_REMOVED lines=110> */


	//----- nvinfo : EIATTR_MERCURY_ISA_VERSION
	.align		4
.L_881:
        /*0700*/ 	.byte	0x03, 0x5f
        /*0702*/ 	.short	0x0101


	//----- nvinfo : EIATTR_UNUSED_LOAD_BYTE_OFFSET
	.align		4
        /*0704*/ 	.byte	0x04, 0x44
        /*0706*/ 	.short	(.L_883 - .L_882)


	//   ....[0]....
.L_882:
        /*0708*/ 	.word	0x00000b30
        /*070c*/ 	.word	0x0000fff0


	//   ....[1]....
        /*0710*/ 	.word	0x00027c20
        /*0714*/ 	.word	0x0000fff0


	//----- nvinfo : EIATTR_INT_WARP_WIDE_INSTR_OFFSETS
	.align		4
.L_883:
        /*0718*/ 	.byte	0x04, 0x31
        /*071a*/ 	.short	(.L_885 - .L_884)


	//   ....[0]....
.L_884:
        /*071c*/ 	.word	0x00000160


	//   ....[1]....
        /*0720*/ 	.word	0x00000200


	//   ....[2]....
        /*0724*/ 	.word	0x00000210


	//   ....[3]....
        /*0728*/ 	.word	0x00000280


	//   ....[4]....
        /*072c*/ 	.word	0x0002e8a0


	//   ....[5]....
        /*0730*/ 	.word	0x0002e900


	//   ....[6]....
        /*0734*/ 	.word	0x000342c0


	//   ....[7]....
        /*0738*/ 	.word	0x00034350


	//----- nvinfo : EIATTR_COOP_GROUP_MASK_REGIDS
	.align		4
.L_885:
        /*073c*/ 	.byte	0x04, 0x29
        /*073e*/ 	.short	(.L_887 - .L_886)


	//   ....[0]....
.L_886:
        /*0740*/ 	.word	0xffffffff


	//   ....[1]....
        /*0744*/ 	.word	0xffffffff


	//   ....[2]....
        /*0748*/ 	.word	0xffffffff


	//   ....[3]....
        /*074c*/ 	.word	0xffffffff


	//   ....[4]....
        /*0750*/ 	.word	0xffffffff


	//   ....[5]....
        /*0754*/ 	.word	0xffffffff


	//   ....[6]....
        /*0758*/ 	.word	0xffffffff


	//   ....[7]....
        /*075c*/ 	.word	0xffffffff


	//   ....[8]....
        /*0760*/ 	.word	0xffffffff


	//   ....[9]....
        /*0764*/ 	.word	0xffffffff


	//   ....[10]....
        /*0768*/ 	.word	0xffffffff


	//   ....[11]....
        /*076c*/ 	.word	0xffffffff


	//   ....[12]....
        /*0770*/ 	.word	0xffffffff


	//   ....[13]....
        /*0774*/ 	.word	0xffffffff


	//   ....[14]....
        /*0778*/ 	.word	0xffffffff


	//   ....[15]....
        /*077c*/ 	.word	0xffffffff


	//   ....[16]....
        /*0780*/ 	.word	0xffffffff


	//   ....[17]....
        /*0784*/ 	.word	0xffffffff


	//   ....[18]....
        /*0788*/ 	.word	0xffffffff


	//   ....[19]....
        /*078c*/ 	.word	0xffffffff


	//   ....[20]....
        /*0790*/ 	.word	0xffffffff


	//   ....[21]....
        /*0794*/ 	.word	0xffffffff


	//   ....[22]....
        /*0798*/ 	.word	0xffffffff


	//   ....[23]....
        /*079c*/ 	.word	0xffffffff


	//   ....[24]....
        /*07a0*/ 	.word	0xffffffff


	//   ....[25]....
        /*07a4*/ 	.word	0xffffffff


	//   ....[26]....
        /*07a8*/ 	.word	0xffffffff


	//   ....[27]....
        /*07ac*/ 	.word	0xffffffff


	//   ....[28]....
        /*07b0*/ 	.word	0xffffffff


	//   ....[29]....
        /*07b4*/ 	.word	0xffffffff


	//   ....[30]....
        /*07b8*/ 	.word	0xffffffff


	//   ....[31]....
        /*07bc*/ 	.word	0xffffffff


	//   ....[32]....
        /*07c0*/ 	.word	0xffffffff


	//   ....[33]....
        /*07c4*/ 	.word	0xffffffff


	//   ....[34]....
        /*07c8*/ 	.word	0xffffffff


	//   ....[35]....
        /*07cc*/ 	.word	0xffffffff


	//   ....[36]....
        /*07d0*/ 	.word	0xffffffff


	//   ....[37]....
        /*07d4*/ 	.word	0xffffffff


	//   ....[38]....
        /*07d8*/ 	.word	0xffffffff


	//   ....[39]....
        /*07dc*/ 	.word	0xffffffff


	//   ....[40]....
        /*07e0*/ 	.word	0xffffffff


	//   ....[41]....
        /*07e4*/ 	.word	0xffffffff


	//   ....[42]....
        /*07e8*/ 	.word	0xffffffff


	//   ....[43]....
        /*07ec*/ 	.word	0xffffffff


	//   ....[44]....
        /*07f0*/ 	.word	0xffffffff


	//   ....[45]....
        /*07f4*/ 	.word	0xffffffff


	//   ....[46]....
        /*07f8*/ 	.word	0xffffffff


	//   ....[47]....
        /*07fc*/ 	.word	0xffffffff


	//   ....[48]....
        /*0800*/ 	.word	0xffffffff


	//   ....[49]....
        /*0804*/ 	.word	0xffffffff


	//   ....[50]....
        /*0808*/ 	.word	0xffffffff


	//   ....[51]....
        /*080c*/ 	.word	0xffffffff


	//   ....[52]....
        /*0810*/ 	.word	0xffffffff


	//   ....[53]....
        /*0814*/ 	.word	0xffffffff


	//   ....[54]....
        /*0818*/ 	.word	0xffffffff


	//   ....[55]....
        /*081c*/ 	.word	0xffffffff


	//   ....[56]....
        /*0820*/ 	.word	0xffffffff


	//   ....[57]....
        /*0824*/ 	.word	0xffffffff


	//   ....[58]....
        /*0828*/ 	.word	0xffffffff


	//   ....[59]....
        /*082c*/ 	.word	0xffffffff


	//   ....[60]....
        /*0830*/ 	.word	0xffffffff


	//   ....[61]....
        /*0834*/ 	.word	0xffffffff


	//   ....[62]....
        /*0838*/ 	.word	0xffffffff


	//   ....[63]....
        /*083c*/ 	.word	0xffffffff


	//   ....[64]....
        /*0840*/ 	.word	0xffffffff


	//   ....[65]....
        /*0844*/ 	.word	0xffffffff


	//   ....[66]....
        /*0848*/ 	.word	0xffffffff


	//   ....[67]....
        /*084c*/ 	.word	0xffffffff


	//   ....[68]....
        /*0850*/ 	.word	0xffffffff


	//   ....[69]....
        /*0854*/ 	.word	0xffffffff


	//   ....[70]....
        /*0858*/ 	.word	0xffffffff


	//   ....[71]....
        /*085c*/ 	.word	0xffffffff


	//   ....[72]....
        /*0860*/ 	.word	0xffffffff


	//   ....[73]....
        /*0864*/ 	.word	0xffffffff


	//   ....[74]....
        /*0868*/ 	.word	0xffffffff


	//   ....[75]....
        /*086c*/ 	.word	0xffffffff


	//   ....[76]....
        /*0870*/ 	.word	0xffffffff


	//   ....[77]....
        /*0874*/ 	.word	0xffffffff


	//   ....[78]....
        /*0878*/ 	.word	0xffffffff


	//   ....[79]....
        /*087c*/ 	.word	0xffffffff


	//   ....[80]....
        /*0880*/ 	.word	0xffffffff


	//   ....[81]....
        /*0884*/ 	.word	0xffffffff


	//   ....[82]....
        /*0888*/ 	.word	0xffffffff


	//   ....[83]....
        /*088c*/ 	.word	0xffffffff


	//   ....[84]....
        /*0890*/ 	.word	0xffffffff


	//   ....[85]....
        /*0894*/ 	.word	0xffffffff


	//   ....[86]....
        /*0898*/ 	.word	0xffffffff


	//   ....[87]....
        /*089c*/ 	.word	0xffffffff


	//   ....[88]....
        /*08a0*/ 	.word	0xffffffff


	//   ....[89]....
        /*08a4*/ 	.word	0xffffffff


	//   ....[90]....
        /*08a8*/ 	.word	0xffffffff


	//   ....[91]....
        /*08ac*/ 	.word	0xffffffff


	//   ....[92]....
        /*08b0*/ 	.word	0xffffffff


	//   ....[93]....
        /*08b4*/ 	.word	0xffffffff


	//   ....[94]....
        /*08b8*/ 	.word	0xffffffff


	//   ....[95]....
        /*08bc*/ 	.word	0xffffffff


	//   ....[96]....
        /*08c0*/ 	.word	0xffffffff


	//   ....[97]....
        /*08c4*/ 	.word	0xffffffff


	//   ....[98]....
        /*08c8*/ 	.word	0xffffffff


	//   ....[99]....
        /*08cc*/ 	.word	0xffffffff


	//   ....[100]....
        /*08d0*/ 	.word	0xffffffff


	//   ....[101]....
        /*08d4*/ 	.word	0xffffffff


	//   ....[102]....
        /*08d8*/ 	.word	0xffffffff


	//   ....[103]....
        /*08dc*/ 	.word	0xffffffff


	//   ....[104]....
        /*08e0*/ 	.word	0xffffffff


	//   ....[105]....
        /*08e4*/ 	.word	0x0500000f


	//   ....[106]....
        /*08e8*/ 	.word	0x0500000f


	//   ....[107]....
        /*08ec*/ 	.word	0x0500000f


	//   ....[108]....
        /*08f0*/ 	.word	0x0500000f


	//   ....[109]....
        /*08f4*/ 	.word	0x0500000f


	//   ....[110]....
        /*08f8*/ 	.word	0x0500000f


	//   ....[111]....
        /*08fc*/ 	.word	0x0500000f


	//   ....[112]....
        /*0900*/ 	.word	0x0500000f


	//   ....[113]....
        /*0904*/ 	.word	0x0500000f


	//   ....[114]....
        /*0908*/ 	.word	0x0500000f


	//   ....[115]....
        /*090c*/ 	.word	0x0500000f


	//   ....[116]....
        /*0910*/ 	.word	0x0500000f


	//   ....[117]....
        /*0914*/ 	.word	0x0500000f


	//   ....[118]....
        /*0918*/ 	.word	0x0500000f


	//   ....[119]....
        /*091c*/ 	.word	0x0500000f


	//   ....[120]....
        /*0920*/ 	.word	0x0500000f


	//   ....[121]....
        /*0924*/ 	.word	0x0500000f


	//   ....[122]....
        /*0928*/ 	.word	0x0500000f


	//   ....[123]....
        /*092c*/ 	.word	0x0500000f


	//   ....[124]....
        /*0930*/ 	.word	0x0500000f


	//   ....[125]....
        /*0934*/ 	.word	0x0500000f


	//   ....[126]....
        /*0938*/ 	.word	0x0500000f


	//   ....[127]....
        /*093c*/ 	.word	0x0500000f


	//   ....[128]....
        /*0940*/ 	.word	0x0500000f


	//   ....[129]....
        /*0944*/ 	.word	0x0500000f


	//   ....[130]....
        /*0948*/ 	.word	0x0500000f


	//   ....[131]....
        /*094c*/ 	.word	0x0500000f


	//   ....[132]....
        /*0950*/ 	.word	0x0500000f


	//   ....[133]....
        /*0954*/ 	.word	0x0500000f


	//   ....[134]....
        /*0958*/ 	.word	0x0500000f


	//   ....[135]....
        /*095c*/ 	.word	0x0500000f


	//   ....[136]....
        /*0960*/ 	.word	0x0500000f


	//   ....[137]....
        /*0964*/ 	.word	0x0500000f


	//   ....[138]....
        /*0968*/ 	.word	0x0500000f


	//   ....[139]....
        /*096c*/ 	.word	0x0500000f


	//   ....[140]....
        /*0970*/ 	.word	0x0500000f


	//   ....[141]....
        /*0974*/ 	.word	0xffffffff


	//   ....[142]....
        /*0978*/ 	.word	0xffffffff


	//   ....[143]....
        /*097c*/ 	.word	0xffffffff


	//   ....[144]....
        /*0980*/ 	.word	0xffffffff


	//   ....[145]....
        /*0984*/ 	.word	0xffffffff


	//   ....[146]....
        /*0988*/ 	.word	0xffffffff


	//   ....[147]....
        /*098c*/ 	.word	0xffffffff


	//   ....[148]....
        /*0990*/ 	.word	0xffffffff


	//----- nvinfo : EIATTR_COOP_GROUP_INSTR_OFFSETS
	.align		4
.L_887:
        /*0994*/ 	.byte	0x04, 0x28
        /*0996*/ 	.short	(.L_889 - .L_888)


	//   ....[0]....
.L_888:
        /*0998*/ 	.word	0x00000070


	//   ....[1]....
        /*099c*/ 	.word	0x00000170


	//   ....[2]....
        /*09a0*/ 	.word	0x00000220


	//   ....[3]....
        /*09a4*/ 	.word	0x000003c0


	//   ....[4]....
        /*09a8*/ 	.word	0x00000520


	//   ....[5]....
        /*09ac*/ 	.word	0x00000640


	//   ....[6]....
        /*09b0*/ 	.word	0x000007a0


	//   ....[7]....
        /*09b4*/ 	.word	0x00002b30


	//   ....[8]....
        /*09b8*/ 	.word	0x0000aae0


	//   ....[9]....
        /*09bc*/ 	.word	0x0000cb70


	//   ....[10]....
        /*09c0*/ 	.word	0x0000dec0


	//   ....[11]....
        /*09c4*/ 	.word	0x0000e360


	//   ....[12]....
        /*09c8*/ 	.word	0x0000ee10


	//   ....[13]....
        /*09cc*/ 	.word	0x0000f1f0


	//   ....[14]....
        /*09d0*/ 	.word	0x0000f500


	//   ....[15]....
        /*09d4*/ 	.word	0x0000f520


	//   ....[16]....
        /*09d8*/ 	.word	0x00012230


	//   ....[17]....
        /*09dc*/ 	.word	0x00013cc0


	//   ....[18]....
        /*09e0*/ 	.word	0x00014fc0


	//   ....[19]....
        /*09e4*/ 	.word	0x00015070


	//   ....[20]....
        /*09e8*/ 	.word	0x00015220


	//   ....[21]....
        /*09ec*/ 	.word	0x00015240


	//   ....[22]....
        /*09f0*/ 	.word	0x0001bfa0


	//   ....[23]....
        /*09f4*/ 	.word	0x0001d4d0


	//   ....[24]....
        /*09f8*/ 	.word	0x0001e6b0


	//   ....[25]....
        /*09fc*/ 	.word	0x0001eb90


	//   ....[26]....
        /*0a00*/ 	.word	0x0001f6b0


	//   ....[27]....
        /*0a04*/ 	.word	0x0001f740


	//   ....[28]....
        /*0a08*/ 	.word	0x0001f830


	//   ....[29]....
        /*0a0c*/ 	.word	0x0001f850


	//   ....[30]....
        /*0a10*/ 	.word	0x00026630


	//   ....[31]....
        /*0a14*/ 	.word	0x00026760


	//   ....[32]....
        /*0a18*/ 	.word	0x00026780


	//   ....[33]....
        /*0a1c*/ 	.word	0x000267c0


	//   ....[34]....
        /*0a20*/ 	.word	0x000267e0


	//   ....[35]....
        /*0a24*/ 	.word	0x00028b60


	//   ....[36]....
        /*0a28*/ 	.word	0x00028fd0


	//   ....[37]....
        /*0a2c*/ 	.word	0x00028fe0


	//   ....[38]....
        /*0a30*/ 	.word	0x00028ff0


	//   ....[39]....
        /*0a34*/ 	.word	0x00029000


	//   ....[40]....
        /*0a38*/ 	.word	0x00029c20


	//   ....[41]....
        /*0a3c*/ 	.word	0x00029c50


	//   ....[42]....
        /*0a40*/ 	.word	0x00029e90


	//   ....[43]....
        /*0a44*/ 	.word	0x00029eb0


	//   ....[44]....
        /*0a48*/ 	.word	0x0002a550


	//   ....[45]....
        /*0a4c*/ 	.word	0x0002a560


	//   ....[46]....
        /*0a50*/ 	.word	0x0002afb0


	//   ....[47]....
        /*0a54*/ 	.word	0x0002afd0


	//   ....[48]....
        /*0a58*/ 	.word	0x0002c4e0


	//   ....[49]....
        /*0a5c*/ 	.word	0x0002c520


	//   ....[50]....
        /*0a60*/ 	.word	0x0002c760


	//   ....[51]....
        /*0a64*/ 	.word	0x0002c780


	//   ....[52]....
        /*0a68*/ 	.word	0x0002ca40


	//   ....[53]....
        /*0a6c*/ 	.word	0x0002cc50


	//   ....[54]....
        /*0a70*/ 	.word	0x0002cc80


	//   ....[55]....
        /*0a74*/ 	.word	0x0002ccb0


	//   ....[56]....
        /*0a78*/ 	.word	0x0002cce0


	//   ....[57]....
        /*0a7c*/ 	.word	0x0002cd10


	//   ....[58]....
        /*0a80*/ 	.word	0x0002cd40


	//   ....[59]....
        /*0a84*/ 	.word	0x0002cee0


	//   ....[60]....
        /*0a88*/ 	.word	0x0002cf10


	//   ....[61]....
        /*0a8c*/ 	.word	0x0002cf40


	//   ....[62]....
        /*0a90*/ 	.word	0x0002cf70


	//   ....[63]....
        /*0a94*/ 	.word	0x0002cfa0


	//   ....[64]....
        /*0a98*/ 	.word	0x0002cfd0


	//   ....[65]....
        /*0a9c*/ 	.word	0x0002d070


	//   ....[66]....
        /*0aa0*/ 	.word	0x0002d0a0


	//   ....[67]....
        /*0aa4*/ 	.word	0x0002d0b0


	//   ....[68]....
        /*0aa8*/ 	.word	0x0002d0e0


	//   ....[69]....
        /*0aac*/ 	.word	0x0002ee70


	//   ....[70]....
        /*0ab0*/ 	.word	0x0002f920


	//   ....[71]....
        /*0ab4*/ 	.word	0x0002f930


	//   ....[72]....
        /*0ab8*/ 	.word	0x0002f960


	//   ....[73]....
        /*0abc*/ 	.word	0x0002fa40


	//   ....[74]....
        /*0ac0*/ 	.word	0x0002fa70


	//   ....[75]....
        /*0ac4*/ 	.word	0x0002fad0


	//   ....[76]....
        /*0ac8*/ 	.word	0x0002fae0


	//   ....[77]....
        /*0acc*/ 	.word	0x0002fb50


	//   ....[78]....
        /*0ad0*/ 	.word	0x00030490


	//   ....[79]....
        /*0ad4*/ 	.word	0x00030570


	//   ....[80]....
        /*0ad8*/ 	.word	0x000305a0


	//   ....[81]....
        /*0adc*/ 	.word	0x000306d0


	//   ....[82]....
        /*0ae0*/ 	.word	0x00030840


	//   ....[83]....
        /*0ae4*/ 	.word	0x00030850


	//   ....[84]....
        /*0ae8*/ 	.word	0x000309b0


	//   ....[85]....
        /*0aec*/ 	.word	0x000309c0


	//   ....[86]....
        /*0af0*/ 	.word	0x000345e0


	//   ....[87]....
        /*0af4*/ 	.word	0x000345f0


	//   ....[88]....
        /*0af8*/ 	.word	0x00034640


	//   ....[89]....
        /*0afc*/ 	.word	0x00034680


	//   ....[90]....
        /*0b00*/ 	.word	0x000346b0


	//   ....[91]....
        /*0b04*/ 	.word	0x000346e0


	//   ....[92]....
        /*0b08*/ 	.word	0x00034710


	//   ....[93]....
        /*0b0c*/ 	.word	0x00034740


	//   ....[94]....
        /*0b10*/ 	.word	0x00034900


	//   ....[95]....
        /*0b14*/ 	.word	0x00034930


	//   ....[96]....
        /*0b18*/ 	.word	0x00034960


	//   ....[97]....
        /*0b1c*/ 	.word	0x00034990


	//   ....[98]....
        /*0b20*/ 	.word	0x000349c0


	//   ....[99]....
        /*0b24*/ 	.word	0x000349f0


	//   ....[100]....
        /*0b28*/ 	.word	0x00034ac0


	//   ....[101]....
        /*0b2c*/ 	.word	0x00034ae0


	//   ....[102]....
        /*0b30*/ 	.word	0x00034af0


	//   ....[103]....
        /*0b34*/ 	.word	0x00034b70


	//   ....[104]....
        /*0b38*/ 	.word	0x000356b0


	//   ....[105]....
        /*0b3c*/ 	.word	0x00035c20


	//   ....[106]....
        /*0b40*/ 	.word	0x00035db0


	//   ....[107]....
        /*0b44*/ 	.word	0x00035e10


	//   ....[108]....
        /*0b48*/ 	.word	0x00035e70


	//   ....[109]....
        /*0b4c*/ 	.word	0x00035ec0


	//   ....[110]....
        /*0b50*/ 	.word	0x00036020


	//   ....[111]....
        /*0b54*/ 	.word	0x000360c0


	//   ....[112]....
        /*0b58*/ 	.word	0x00036170


	//   ....[113]....
        /*0b5c*/ 	.word	0x00036250


	//   ....[114]....
        /*0b60*/ 	.word	0x00036410


	//   ....[115]....
        /*0b64*/ 	.word	0x000364f0


	//   ....[116]....
        /*0b68*/ 	.word	0x00036780


	//   ....[117]....
        /*0b6c*/ 	.word	0x00036880


	//   ....[118]....
        /*0b70*/ 	.word	0x00036a60


	//   ....[119]....
        /*0b74*/ 	.word	0x00036b20


	//   ....[120]....
        /*0b78*/ 	.word	0x00036d30


	//   ....[121]....
        /*0b7c*/ 	.word	0x00036d80


	//   ....[122]....
        /*0b80*/ 	.word	0x000370b0


	//   ....[123]....
        /*0b84*/ 	.word	0x00037150


	//   ....[124]....
        /*0b88*/ 	.word	0x000372e0


	//   ....[125]....
        /*0b8c*/ 	.word	0x00037360


	//   ....[126]....
        /*0b90*/ 	.word	0x000373e0


	//   ....[127]....
        /*0b94*/ 	.word	0x00037460


	//   ....[128]....
        /*0b98*/ 	.word	0x000374e0


	//   ....[129]....
        /*0b9c*/ 	.word	0x00037570


	//   ....[130]....
        /*0ba0*/ 	.word	0x00037610


	//   ....[131]....
        /*0ba4*/ 	.word	0x000376c0


	//   ....[132]....
        /*0ba8*/ 	.word	0x00037740


	//   ....[133]....
        /*0bac*/ 	.word	0x000377c0


	//   ....[134]....
        /*0bb0*/ 	.word	0x00037840


	//   ....[135]....
        /*0bb4*/ 	.word	0x000378d0


	//   ....[136]....
        /*0bb8*/ 	.word	0x00037950


	//   ....[137]....
        /*0bbc*/ 	.word	0x00037a00


	//   ....[138]....
        /*0bc0*/ 	.word	0x00037a50


	//   ....[139]....
        /*0bc4*/ 	.word	0x00037b10


	//   ....[140]....
        /*0bc8*/ 	.word	0x00037c40


	//   ....[141]....
        /*0bcc*/ 	.word	0x00039c40


	//   ....[142]....
        /*0bd0*/ 	.word	0x0003b430


	//   ....[143]....
        /*0bd4*/ 	.word	0x0003be50


	//   ....[144]....
        /*0bd8*/ 	.word	0x0003c750


	//   ....[145]....
        /*0bdc*/ 	.word	0x0003c790


	//   ....[146]....
        /*0be0*/ 	.word	0x0003c800


	//   ....[147]....
        /*0be4*/ 	.word	0x0003c820


	//   ....[148]....
        /*0be8*/ 	.word	0x00049940


	//----- nvinfo : EIATTR_REG_RECONFIG
	.align		4
.L_889:
        /*0bec*/ 	.byte	0x01, 0x54
	.zero		2


	//----- nvinfo : EIATTR_SYSCALL_OFFSETS
	.align		4
        /*0bf0*/ 	.byte	0x04, 0x46
        /*0bf2*/ 	.short	(.L_891 - .L_890)


	//   ....[0]....
.L_890:
        /*0bf4*/ 	.word	0x0000b070


	//   ....[1]....
        /*0bf8*/ 	.word	0x0002eaa0


	//   ....[2]....
        /*0bfc*/ 	.word	0x0002ebf0


	//   ....[3]....
        /*0c00*/ 	.word	0x0002ece0


	//   ....[4]....
        /*0c04*/ 	.word	0x0002f520


	//   ....[5]....
        /*0c08*/ 	.word	0x0002fe60


	//----- nvinfo : EIATTR_MBARRIER_INSTR_OFFSETS
	.align		4
.L_891:
        /*0c0c*/ 	.byte	0x04, 0x39
        /*0c0e*/ 	.short	(.L_893 - .L_892)


	//   ....[0]....
.L_892:
        /*0c10*/ 	.word	0x000002a0
        /*0c14*/ 	.word	0x000000ff
        /*0c18*/ 	.word	0x00038800
        /*0c1c*/ 	.short	0x0100
        /*0c1e*/ 	.byte	0x08
	.zero		1


	//   ....[1]....
        /*0c20*/ 	.word	0x000002b0
        /*0c24*/ 	.word	0x000000ff
        /*0c28*/ 	.word	0x00038810
        /*0c2c*/ 	.short	0x0100
        /*0c2e*/ 	.byte	0x08
	.zero		1


	//   ....[2]....
        /*0c30*/ 	.word	0x000002c0
        /*0c34*/ 	.word	0x000000ff
        /*0c38*/ 	.word	0x00038820
        /*0c3c*/ 	.short	0x0100
        /*0c3e*/ 	.byte	0x08
	.zero		1


	//   ....[3]....
        /*0c40*/ 	.word	0x00000370
        /*0c44*/ 	.word	0x000000ff
        /*0c48*/ 	.word	0x00038830
        /*0c4c*/ 	.short	0x0100
        /*0c4e*/ 	.byte	0x06
	.zero		1


	//   ....[4]....
        /*0c50*/ 	.word	0x00000380
        /*0c54*/ 	.word	0x000000ff
        /*0c58*/ 	.word	0x00038840
        /*0c5c*/ 	.short	0x0100
        /*0c5e*/ 	.byte	0x06
	.zero		1


	//   ....[5]....
        /*0c60*/ 	.word	0x00000390
        /*0c64*/ 	.word	0x000000ff
        /*0c68*/ 	.word	0x00038838
        /*0c6c*/ 	.short	0x0100
        /*0c6e*/ 	.byte	0x06
	.zero		1


	//   ....[6]....
        /*0c70*/ 	.word	0x000003a0
        /*0c74*/ 	.word	0x000000ff
        /*0c78*/ 	.word	0x00038848
        /*0c7c*/ 	.short	0x0100
        /*0c7e*/ 	.byte	0x06
	.zero		1


	//   ....[7]....
        /*0c80*/ 	.word	0x000004d0
        /*0c84*/ 	.word	0x000000ff
        /*0c88*/ 	.word	0x00038850
        /*0c8c*/ 	.short	0x0100
        /*0c8e*/ 	.byte	0x08
	.zero		1


	//   ....[8]....
        /*0c90*/ 	.word	0x000004e0
        /*0c94*/ 	.word	0x000000ff
        /*0c98*/ 	.word	0x00038860
        /*0c9c*/ 	.short	0x0100
        /*0c9e*/ 	.byte	0x08
	.zero		1


	//   ....[9]....
        /*0ca0*/ 	.word	0x000004f0
        /*0ca4*/ 	.word	0x000000ff
        /*0ca8*/ 	.word	0x00038858
        /*0cac*/ 	.short	0x0100
        /*0cae*/ 	.byte	0x08
	.zero		1


	//   ....[10]....
        /*0cb0*/ 	.word	0x00000500
        /*0cb4*/ 	.word	0x000000ff
        /*0cb8*/ 	.word	0x00038868
        /*0cbc*/ 	.short	0x0100
        /*0cbe*/ 	.byte	0x08
	.zero		1


	//   ....[11]....
        /*0cc0*/ 	.word	0x000005f0
        /*0cc4*/ 	.word	0x000000ff
        /*0cc8*/ 	.word	0x00038870
        /*0ccc*/ 	.short	0x0100
        /*0cce*/ 	.byte	0x06
	.zero		1


	//   ....[12]....
        /*0cd0*/ 	.word	0x00000600
        /*0cd4*/ 	.word	0x000000ff
        /*0cd8*/ 	.word	0x00038880
        /*0cdc*/ 	.short	0x0100
        /*0cde*/ 	.byte	0x06
	.zero		1


	//   ....[13]....
        /*0ce0*/ 	.word	0x00000610
        /*0ce4*/ 	.word	0x000000ff
        /*0ce8*/ 	.word	0x00038878
        /*0cec*/ 	.short	0x0100
        /*0cee*/ 	.byte	0x06
	.zero		1


	//   ....[14]....
        /*0cf0*/ 	.word	0x00000620
        /*0cf4*/ 	.word	0x000000ff
        /*0cf8*/ 	.word	0x00038888
        /*0cfc*/ 	.short	0x0100
        /*0cfe*/ 	.byte	0x06
	.zero		1


	//   ....[15]....
        /*0d00*/ 	.word	0x00000750
        /*0d04*/ 	.word	0x000000ff
        /*0d08*/ 	.word	0x00038890
        /*0d0c*/ 	.short	0x0100
        /*0d0e*/ 	.byte	0x08
	.zero		1


	//   ....[16]....
        /*0d10*/ 	.word	0x00000760
        /*0d14*/ 	.word	0x000000ff
        /*0d18*/ 	.word	0x000388a0
        /*0d1c*/ 	.short	0x0100
        /*0d1e*/ 	.byte	0x08
	.zero		1


	//   ....[17]....
        /*0d20*/ 	.word	0x00000770
        /*0d24*/ 	.word	0x000000ff
        /*0d28*/ 	.word	0x00038898
        /*0d2c*/ 	.short	0x0100
        /*0d2e*/ 	.byte	0x08
	.zero		1


	//   ....[18]....
        /*0d30*/ 	.word	0x00000780
        /*0d34*/ 	.word	0x000000ff
        /*0d38*/ 	.word	0x000388a8
        /*0d3c*/ 	.short	0x0100
        /*0d3e*/ 	.byte	0x08
	.zero		1


	//   ....[19]....
        /*0d40*/ 	.word	0x000008c0
        /*0d44*/ 	.word	0x000000ff
        /*0d48*/ 	.word	0x000388b0
        /*0d4c*/ 	.short	0x0100
        /*0d4e*/ 	.byte	0x08
	.zero		1


	//   ....[20]....
        /*0d50*/ 	.word	0x000008d0
        /*0d54*/ 	.word	0x000000ff
        /*0d58*/ 	.word	0x000388c0
        /*0d5c*/ 	.short	0x0100
        /*0d5e*/ 	.byte	0x08
	.zero		1


	//   ....[21]....
        /*0d60*/ 	.word	0x000008e0
        /*0d64*/ 	.word	0x000000ff
        /*0d68*/ 	.word	0x000388b8
        /*0d6c*/ 	.short	0x0100
        /*0d6e*/ 	.byte	0x08
	.zero		1


	//   ....[22]....
        /*0d70*/ 	.word	0x000008f0
        /*0d74*/ 	.word	0x000000ff
        /*0d78*/ 	.word	0x000388c8
        /*0d7c*/ 	.short	0x0100
        /*0d7e*/ 	.byte	0x08
	.zero		1


	//   ....[23]....
        /*0d80*/ 	.word	0x00005070
        /*0d84*/ 	.word	0x00000000
        /*0d88*/ 	.word	0x00000000
        /*0d8c*/ 	.short	0x0101
        /*0d8e*/ 	.byte	0x3f
	.zero		1


	//   ....[24]....
        /*0d90*/ 	.word	0x00008e40
        /*0d94*/ 	.word	0x00000000
        /*0d98*/ 	.word	0x00000000
        /*0d9c*/ 	.short	0x0101
        /*0d9e*/ 	.byte	0x3f
	.zero		1


	//   ....[25]....
        /*0da0*/ 	.word	0x0000b5b0
        /*0da4*/ 	.word	0x000000ff
        /*0da8*/ 	.word	0x00038800
        /*0dac*/ 	.short	0x010a
        /*0dae*/ 	.byte	0x2f
	.zero		1


	//   ....[26]....
        /*0db0*/ 	.word	0x0000ba10
        /*0db4*/ 	.word	0x00000014
        /*0db8*/ 	.word	0x00000000
        /*0dbc*/ 	.short	0x010a
        /*0dbe*/ 	.byte	0x3f
	.zero		1


	//   ....[27]....
        /*0dc0*/ 	.word	0x0000ba70
        /*0dc4*/ 	.word	0x00000014
        /*0dc8*/ 	.word	0x00000000
        /*0dcc*/ 	.short	0x010a
        /*0dce*/ 	.byte	0x3f
	.zero		1


	//   ....[28]....
        /*0dd0*/ 	.word	0x0000be20
        /*0dd4*/ 	.word	0x000000ff
        /*0dd8*/ 	.word	0x00038810
        /*0ddc*/ 	.short	0x010a
        /*0dde*/ 	.byte	0x2f
	.zero		1


	//   ....[29]....
        /*0de0*/ 	.word	0x0000bf20
        /*0de4*/ 	.word	0x0000000c
        /*0de8*/ 	.word	0x00000000
        /*0dec*/ 	.short	0x010a
        /*0dee*/ 	.byte	0x3f
	.zero		1


	//   ....[30]....
        /*0df0*/ 	.word	0x0000bf80
        /*0df4*/ 	.word	0x0000000c
        /*0df8*/ 	.word	0x00000000
        /*0dfc*/ 	.short	0x010a
        /*0dfe*/ 	.byte	0x3f
	.zero		1


	//   ....[31]....
        /*0e00*/ 	.word	0x0000dac0
        /*0e04*/ 	.word	0x00000003
        /*0e08*/ 	.word	0x00000000
        /*0e0c*/ 	.short	0x0101
        /*0e0e*/ 	.byte	0x3f
	.zero		1


	//   ....[32]....
        /*0e10*/ 	.word	0x000122a0
        /*0e14*/ 	.word	0x00000000
        /*0e18*/ 	.word	0x00000000
        /*0e1c*/ 	.short	0x0101
        /*0e1e*/ 	.byte	0x3f
	.zero		1


	//   ....[33]....
        /*0e20*/ 	.word	0x00012a00
        /*0e24*/ 	.word	0x00000009
        /*0e28*/ 	.word	0x00000000
        /*0e2c*/ 	.short	0x010a
        /*0e2e*/ 	.byte	0x3f
	.zero		1


	//   ....[34]....
        /*0e30*/ 	.word	0x00012b00
        /*0e34*/ 	.word	0x00000005
        /*0e38*/ 	.word	0x00000000
        /*0e3c*/ 	.short	0x010a
        /*0e3e*/ 	.byte	0x3f
	.zero		1


	//   ....[35]....
        /*0e40*/ 	.word	0x00012f20
        /*0e44*/ 	.word	0x00000014
        /*0e48*/ 	.word	0x00000000
        /*0e4c*/ 	.short	0x010a
        /*0e4e*/ 	.byte	0x3f
	.zero		1


	//   ....[36]....
        /*0e50*/ 	.word	0x00013020
        /*0e54*/ 	.word	0x00000008
        /*0e58*/ 	.word	0x00000000
        /*0e5c*/ 	.short	0x010a
        /*0e5e*/ 	.byte	0x3f
	.zero		1


	//   ....[37]....
        /*0e60*/ 	.word	0x00014b30
        /*0e64*/ 	.word	0x0000003c
        /*0e68*/ 	.word	0x00000000
        /*0e6c*/ 	.short	0x0101
        /*0e6e*/ 	.byte	0x3f
	.zero		1


	//   ....[38]....
        /*0e70*/ 	.word	0x0001c020
        /*0e74*/ 	.word	0x00000006
        /*0e78*/ 	.word	0x00000000
        /*0e7c*/ 	.short	0x0101
        /*0e7e*/ 	.byte	0x3f
	.zero		1


	//   ....[39]....
        /*0e80*/ 	.word	0x0001c200
        /*0e84*/ 	.word	0x00000007
        /*0e88*/ 	.word	0x00000000
        /*0e8c*/ 	.short	0x010a
        /*0e8e*/ 	.byte	0x3f
	.zero		1


	//   ....[40]....
        /*0e90*/ 	.word	0x0001c300
        /*0e94*/ 	.word	0x00000006
        /*0e98*/ 	.word	0x00000000
        /*0e9c*/ 	.short	0x010a
        /*0e9e*/ 	.byte	0x3f
	.zero		1


	//   ....[41]....
        /*0ea0*/ 	.word	0x0001c720
        /*0ea4*/ 	.word	0x0000000e
        /*0ea8*/ 	.word	0x00000000
        /*0eac*/ 	.short	0x010a
        /*0eae*/ 	.byte	0x3f
	.zero		1


	//   ....[42]....
        /*0eb0*/ 	.word	0x0001c820
        /*0eb4*/ 	.word	0x00000005
        /*0eb8*/ 	.word	0x00000000
        /*0ebc*/ 	.short	0x010a
        /*0ebe*/ 	.byte	0x3f
	.zero		1


	//   ....[43]....
        /*0ec0*/ 	.word	0x0001e330
        /*0ec4*/ 	.word	0x0000003c
        /*0ec8*/ 	.word	0x00000000
        /*0ecc*/ 	.short	0x0101
        /*0ece*/ 	.byte	0x3f
	.zero		1


	//   ....[44]....
        /*0ed0*/ 	.word	0x000266b0
        /*0ed4*/ 	.word	0x00000003
        /*0ed8*/ 	.word	0x00000000
        /*0edc*/ 	.short	0x0101
        /*0ede*/ 	.byte	0x3f
	.zero		1


	//   ....[45]....
        /*0ee0*/ 	.word	0x00029c40
        /*0ee4*/ 	.word	0x000000ff
        /*0ee8*/ 	.word	0x00000000
        /*0eec*/ 	.short	0x0101
        /*0eee*/ 	.byte	0x04
	.zero		1


	//   ....[46]....
        /*0ef0*/ 	.word	0x0002a390
        /*0ef4*/ 	.word	0x000000ff
        /*0ef8*/ 	.word	0x00000000
        /*0efc*/ 	.short	0x0101
        /*0efe*/ 	.byte	0x04
	.zero		1


	//   ....[47]....
        /*0f00*/ 	.word	0x0002f0d0
        /*0f04*/ 	.word	0x00000000
        /*0f08*/ 	.word	0x00038840
        /*0f0c*/ 	.short	0x010a
        /*0f0e*/ 	.byte	0x3f
	.zero		1


	//   ....[48]....
        /*0f10*/ 	.word	0x0002fc10
        /*0f14*/ 	.word	0x00000012
        /*0f18*/ 	.word	0x00038800
        /*0f1c*/ 	.short	0x0107
        /*0f1e*/ 	.byte	0x3f
	.zero		1


	//   ....[49]....
        /*0f20*/ 	.word	0x0002fcb0
        /*0f24*/ 	.word	0x00000012
        /*0f28*/ 	.word	0x00038800
        /*0f2c*/ 	.short	0x0101
        /*0f2e*/ 	.byte	0x3f
	.zero		1


	//   ....[50]....
        /*0f30*/ 	.word	0x00030bd0
        /*0f34*/ 	.word	0x00000012
        /*0f38*/ 	.word	0x00038810
        /*0f3c*/ 	.short	0x0107
        /*0f3e*/ 	.byte	0x3f
	.zero		1


	//   ....[51]....
        /*0f40*/ 	.word	0x00030cd0
        /*0f44*/ 	.word	0x00000012
        /*0f48*/ 	.word	0x00038810
        /*0f4c*/ 	.short	0x0101
        /*0f4e*/ 	.byte	0x3f
	.zero		1


	//   ....[52]....
        /*0f50*/ 	.word	0x00030cf0
        /*0f54*/ 	.word	0x00000012
        /*0f58*/ 	.word	0x00038820
        /*0f5c*/ 	.short	0x010a
        /*0f5e*/ 	.byte	0x3f
	.zero		1


	//   ....[53]....
        /*0f60*/ 	.word	0x00030dd0
        /*0f64*/ 	.word	0x00000000
        /*0f68*/ 	.word	0x00038860
        /*0f6c*/ 	.short	0x010a
        /*0f6e*/ 	.byte	0x3f
	.zero		1


	//   ....[54]....
        /*0f70*/ 	.word	0x00031ae0
        /*0f74*/ 	.word	0x00000003
        /*0f78*/ 	.word	0x00038840
        /*0f7c*/ 	.short	0x010a
        /*0f7e*/ 	.byte	0x3f
	.zero		1


	//   ....[55]....
        /*0f80*/ 	.word	0x00031d20
        /*0f84*/ 	.word	0x00000003
        /*0f88*/ 	.word	0x00038860
        /*0f8c*/ 	.short	0x010a
        /*0f8e*/ 	.byte	0x3f
	.zero		1


	//   ....[56]....
        /*0f90*/ 	.word	0x000328f0
        /*0f94*/ 	.word	0x00000004
        /*0f98*/ 	.word	0x00038840
        /*0f9c*/ 	.short	0x010a
        /*0f9e*/ 	.byte	0x3f
	.zero		1


	//   ....[57]....
        /*0fa0*/ 	.word	0x00032b20
        /*0fa4*/ 	.word	0x00000004
        /*0fa8*/ 	.word	0x00038860
        /*0fac*/ 	.short	0x010a
        /*0fae*/ 	.byte	0x3f
	.zero		1


	//   ....[58]....
        /*0fb0*/ 	.word	0x00033680
        /*0fb4*/ 	.word	0x00000004
        /*0fb8*/ 	.word	0x00038840
        /*0fbc*/ 	.short	0x010a
        /*0fbe*/ 	.byte	0x3f
	.zero		1


	//   ....[59]....
        /*0fc0*/ 	.word	0x000338c0
        /*0fc4*/ 	.word	0x00000004
        /*0fc8*/ 	.word	0x00038860
        /*0fcc*/ 	.short	0x010a
        /*0fce*/ 	.byte	0x3f
	.zero		1


	//   ....[60]....
        /*0fd0*/ 	.word	0x00035630
        /*0fd4*/ 	.word	0x00000009
        /*0fd8*/ 	.word	0x00038820
        /*0fdc*/ 	.short	0x010a
        /*0fde*/ 	.byte	0x3f
	.zero		1


	//   ....[61]....
        /*0fe0*/ 	.word	0x000357a0
        /*0fe4*/ 	.word	0x00000005
        /*0fe8*/ 	.word	0x00000000
        /*0fec*/ 	.short	0x010a
        /*0fee*/ 	.byte	0x3f
	.zero		1


	//   ....[62]....
        /*0ff0*/ 	.word	0x00035820
        /*0ff4*/ 	.word	0x00000007
        /*0ff8*/ 	.word	0x00000000
        /*0ffc*/ 	.short	0x010a
        /*0ffe*/ 	.byte	0x3f
	.zero		1


	//   ....[63]....
        /*1000*/ 	.word	0x00035860
        /*1004*/ 	.word	0x00000005
        /*1008*/ 	.word	0x00000000
        /*100c*/ 	.short	0x010a
        /*100e*/ 	.byte	0x3f
	.zero		1


	//   ....[64]....
        /*1010*/ 	.word	0x00035890
        /*1014*/ 	.word	0x00000003
        /*1018*/ 	.word	0x00000000
        /*101c*/ 	.short	0x010a
        /*101e*/ 	.byte	0x3f
	.zero		1


	//   ....[65]....
        /*1020*/ 	.word	0x00035900
        /*1024*/ 	.word	0x00000003
        /*1028*/ 	.word	0x00038800
        /*102c*/ 	.short	0x010a
        /*102e*/ 	.byte	0x3f
	.zero		1


	//   ....[66]....
        /*1030*/ 	.word	0x00035950
        /*1034*/ 	.word	0x00000014
        /*1038*/ 	.word	0x00000000
        /*103c*/ 	.short	0x010a
        /*103e*/ 	.byte	0x3f
	.zero		1


	//   ....[67]....
        /*1040*/ 	.word	0x000359b0
        /*1044*/ 	.word	0x0000000c
        /*1048*/ 	.word	0x00038810
        /*104c*/ 	.short	0x010a
        /*104e*/ 	.byte	0x3f
	.zero		1


	//   ....[68]....
        /*1050*/ 	.word	0x00035a00
        /*1054*/ 	.word	0x0000000c
        /*1058*/ 	.word	0x00000000
        /*105c*/ 	.short	0x010a
        /*105e*/ 	.byte	0x3f
	.zero		1


	//   ....[69]....
        /*1060*/ 	.word	0x00035a50
        /*1064*/ 	.word	0x00000005
        /*1068*/ 	.word	0x00000000
        /*106c*/ 	.short	0x010a
        /*106e*/ 	.byte	0x3f
	.zero		1


	//   ....[70]....
        /*1070*/ 	.word	0x00035aa0
        /*1074*/ 	.word	0x00000008
        /*1078*/ 	.word	0x00000000
        /*107c*/ 	.short	0x010a
        /*107e*/ 	.byte	0x3f
	.zero		1


	//   ....[71]....
        /*1080*/ 	.word	0x00035af0
        /*1084*/ 	.word	0x00000006
        /*1088*/ 	.word	0x00000000
        /*108c*/ 	.short	0x010a
        /*108e*/ 	.byte	0x3f
	.zero		1


	//   ....[72]....
        /*1090*/ 	.word	0x00035b40
        /*1094*/ 	.word	0x00000005
        /*1098*/ 	.word	0x00000000
        /*109c*/ 	.short	0x010a
        /*109e*/ 	.byte	0x3f
	.zero		1


	//   ....[73]....
        /*10a0*/ 	.word	0x00035ce0
        /*10a4*/ 	.word	0x00000000
        /*10a8*/ 	.word	0x00038840
        /*10ac*/ 	.short	0x010a
        /*10ae*/ 	.byte	0x3f
	.zero		1


	//   ....[74]....
        /*10b0*/ 	.word	0x00036dc0
        /*10b4*/ 	.word	0x00000012
        /*10b8*/ 	.word	0x00038820
        /*10bc*/ 	.short	0x010a
        /*10be*/ 	.byte	0x3f
	.zero		1


	//   ....[75]....
        /*10c0*/ 	.word	0x00036e10
        /*10c4*/ 	.word	0x00000000
        /*10c8*/ 	.word	0x00038860
        /*10cc*/ 	.short	0x010a
        /*10ce*/ 	.byte	0x3f
	.zero		1


	//   ....[76]....
        /*10d0*/ 	.word	0x00036e60
        /*10d4*/ 	.word	0x00000003
        /*10d8*/ 	.word	0x00038840
        /*10dc*/ 	.short	0x010a
        /*10de*/ 	.byte	0x3f
	.zero		1


	//   ....[77]....
        /*10e0*/ 	.word	0x00036eb0
        /*10e4*/ 	.word	0x00000003
        /*10e8*/ 	.word	0x00038860
        /*10ec*/ 	.short	0x010a
        /*10ee*/ 	.byte	0x3f
	.zero		1


	//   ....[78]....
        /*10f0*/ 	.word	0x00036f00
        /*10f4*/ 	.word	0x00000004
        /*10f8*/ 	.word	0x00038840
        /*10fc*/ 	.short	0x010a
        /*10fe*/ 	.byte	0x3f
	.zero		1


	//   ....[79]....
        /*1100*/ 	.word	0x00036f50
        /*1104*/ 	.word	0x00000004
        /*1108*/ 	.word	0x00038860
        /*110c*/ 	.short	0x010a
        /*110e*/ 	.byte	0x3f
	.zero		1


	//   ....[80]....
        /*1110*/ 	.word	0x00036fa0
        /*1114*/ 	.word	0x00000004
        /*1118*/ 	.word	0x00038840
        /*111c*/ 	.short	0x010a
        /*111e*/ 	.byte	0x3f
	.zero		1


	//   ....[81]....
        /*1120*/ 	.word	0x00036ff0
        /*1124*/ 	.word	0x00000004
        /*1128*/ 	.word	0x00038860
        /*112c*/ 	.short	0x010a
        /*112e*/ 	.byte	0x3f
	.zero		1


	//   ....[82]....
        /*1130*/ 	.word	0x00037b60
        /*1134*/ 	.word	0x00000009
        /*1138*/ 	.word	0x00038820
        /*113c*/ 	.short	0x010a
        /*113e*/ 	.byte	0x3f
	.zero		1


	//   ....[83]....
        /*1140*/ 	.word	0x00037d00
        /*1144*/ 	.word	0x00000005
        /*1148*/ 	.word	0x00000000
        /*114c*/ 	.short	0x010a
        /*114e*/ 	.byte	0x3f
	.zero		1


	//   ....[84]....
        /*1150*/ 	.word	0x00037d50
        /*1154*/ 	.word	0x00000007
        /*1158*/ 	.word	0x00000000
        /*115c*/ 	.short	0x010a
        /*115e*/ 	.byte	0x3f
	.zero		1


	//   ....[85]....
        /*1160*/ 	.word	0x00037da0
        /*1164*/ 	.word	0x00000005
        /*1168*/ 	.word	0x00000000
        /*116c*/ 	.short	0x010a
        /*116e*/ 	.byte	0x3f
	.zero		1


	//   ....[86]....
        /*1170*/ 	.word	0x00038160
        /*1174*/ 	.word	0x0000001a
        /*1178*/ 	.word	0x00000000
        /*117c*/ 	.short	0x010a
        /*117e*/ 	.byte	0x3f
	.zero		1


	//   ....[87]....
        /*1180*/ 	.word	0x000382a0
        /*1184*/ 	.word	0x00000009
        /*1188*/ 	.word	0x00000000
        /*118c*/ 	.short	0x010a
        /*118e*/ 	.byte	0x3f
	.zero		1


	//   ....[88]....
        /*1190*/ 	.word	0x00038900
        /*1194*/ 	.word	0x0000003a
        /*1198*/ 	.word	0x00000000
        /*119c*/ 	.short	0x010a
        /*119e*/ 	.byte	0x3f
	.zero		1


	//   ....[89]....
        /*11a0*/ 	.word	0x00038a40
        /*11a4*/ 	.word	0x00000038
        /*11a8*/ 	.word	0x00000000
        /*11ac*/ 	.short	0x010a
        /*11ae*/ 	.byte	0x3f
	.zero		1


	//   ....[90]....
        /*11b0*/ 	.word	0x0003ae60
        /*11b4*/ 	.word	0x00000038
        /*11b8*/ 	.word	0x00000000
        /*11bc*/ 	.short	0x0101
        /*11be*/ 	.byte	0x3f
	.zero		1


	//   ....[91]....
        /*11c0*/ 	.word	0x00049a20
        /*11c4*/ 	.word	0x00000004
        /*11c8*/ 	.word	0x00000000
        /*11cc*/ 	.short	0x0101
        /*11ce*/ 	.byte	0x3f
	.zero		1


	//   ....[92]....
        /*11d0*/ 	.word	0x00049a60
        /*11d4*/ 	.word	0x00000009
        /*11d8*/ 	.word	0x00000000
        /*11dc*/ 	.short	0x010a
        /*11de*/ 	.byte	0x3f
	.zero		1


	//   ....[93]....
        /*11e0*/ 	.word	0x00049ab0
        /*11e4*/ 	.word	0x00000038
        /*11e8*/ 	.word	0x00000000
        /*11ec*/ 	.short	0x010a
        /*11ee*/ 	.byte	0x3f
	.zero		1


	//----- nvinfo : EIATTR_NUM_MBARRIERS
	.align		4
.L_893:
        /*11f0*/ 	.byte	0x03, 0x38
        /*11f2*/ 	.short	0x0017


	//----- nvinfo : EIATTR_EXIT_INSTR_OFFSETS
	.align		4
        /*11f4*/ 	.byte	0x04, 0x1c
        /*11f6*/ 	.short	(.L_895 - .L_894)


	//   ....[0]....
.L_894:
        /*11f8*/ 	.word	0x00000b60


	//   ....[1]....
        /*11fc*/ 	.word	0x0002c9e0


	//   ....[2]....
        /*1200*/ 	.word	0x000358e0


	//----- nvinfo : EIATTR_MAX_THREADS
	.align		4
.L_895:
        /*1204*/ 	.byte	0x04, 0x05
        /*1206*/ 	.short	(.L_897 - .L_896)
.L_896:
        /*1208*/ 	.word	0x00000180
        /*120c*/ 	.word	0x00000001
        /*1210*/ 	.word	0x00000001


	//----- nvinfo : EIATTR_CRS_STACK_SIZE
	.align		4
.L_897:
        /*1214*/ 	.byte	0x04, 0x1e
        /*1216*/ 	.short	(.L_899 - .L_898)
.L_898:
        /*1218*/ 	.word	0x00000000


	//----- nvinfo : EIATTR_CBANK_PARAM_SIZE
	.align		4
.L_899:
        /*121c*/ 	.byte	0x03, 0x19
        /*121e*/ 	.short	0x0bf0


	//----- nvinfo : EIATTR_PARAM_CBANK
	.align		4
        /*1220*/ 	.byte	0x04, 0x0a
        /*1222*/ 	.short	(.L_901 - .L_900)
	.align		4
.L_900:
        /*1224*/ 	.word	index@(.nv.constant0._ZN7cutlass13device_kernelIN5flash11enable_sm90INS1_16FlashAttnFwdSm90INS1_25CollectiveMainloopFwdSm90ILi2EN4cute5tupleIJNS5_1CILi1EEES8_S8_EEENS6_IJNS7_ILi64EEESA_SA_EEELi512ENS_10bfloat16_tEfNS_4arch4Sm90ELb0ELb1ELb1ELb1ELb0ELb0ELb1ELb0ELb0ELb1ELb1ELb0EEENS1_21CollectiveEpilogueFwdINS6_IJSA_NS7_ILi512EEESA_EEES9_SC_SE_Li256ELb1ELb1ELb1ELb0EEENS1_36VarlenDynamicPersistentTileSchedulerILi64ELi64ELi256ELi128ELb1ELb1ELb1ELb1ELb0ELb1EEEEEEEEEvNT_6ParamsE)
        /*1228*/ 	.short	0x0210
        /*122a*/ 	.short	0x0bf0


	//----- nvinfo : EIATTR_SW_WAR
	.align		4
.L_901:
        /*122c*/ 	.byte	0x04, 0x36
        /*122e*/ 	.short	(.L_903 - .L_902)
.L_902:
        /*1230*/ 	.word	0x00000008
.L_903:


//--------------------- .nv.info._ZN7cutlass13device_kernelIN5flash11enable_sm90INS1_16FlashAttnFwdSm90INS1_25CollectiveMainloopFwdSm90ILi2EN4cute5tupleIJNS5_1CILi1EEES8_S8_EEENS6_IJNS7_ILi64EEESA_SA_EEELi512ENS_10bfloat16_tEfNS_4arch4Sm90ELb0ELb1ELb1ELb1ELb0ELb1ELb1ELb0ELb0ELb1ELb1ELb0EEENS1_21CollectiveEpilogueFwdINS6_IJSA_NS7_ILi512EEESA_EEES9_SC_SE_Li256ELb1ELb1ELb1ELb0EEENS1_36VarlenDynamicPersistentTileSchedulerILi64ELi64ELi256ELi128ELb1ELb1ELb1ELb1ELb0ELb1EEEEEEEEEvNT_6ParamsE --------------------------
	.section	.nv.info._ZN7cutlass13device_kernelIN5flash11enable_sm90INS1_16FlashAttnFwdSm90INS1_25CollectiveMainloopFwdSm90ILi2EN4cute5tupleIJNS5_1CILi1EEES8_S8_EEENS6_IJNS7_ILi64EEESA_SA_EEELi512ENS_10bfloat16_tEfNS_4arch4Sm90ELb0ELb1ELb1ELb1ELb0ELb1ELb1ELb0ELb0ELb1ELb1ELb0EEENS1_21CollectiveEpilogueFwdINS6_IJSA_NS7_ILi512EEESA_EEES9_SC_SE_Li256ELb1ELb1ELb1ELb0EEENS1_36VarlenDynamicPersistentTileSchedulerILi64ELi64ELi256ELi128ELb1ELb1ELb1ELb1ELb0ELb1EEEEEEEEEvNT_6ParamsE,"",@"SHT_CUDA_INFO"
	.sectionflags	@""
	.align	4


	//----- nvinfo : EIATTR_CUDA_API_VERSION
	.align		4
        /*0000*/ 	.byte	0x04, 0x37
        /*0002*/ 	.short	(.L_905 - .L_904)
.L_904:
        /*0004*/ 	.word	0x00000082


	//----- nvinfo : EIATTR_KPARAM_INFO
	.align		4
.L_905:
        /*0008*/ 	.byte	0x04, 0x17
        /*000a*/ 	.short	(.L_907 - .L_906)
.L_906:
        /*000c*/ 	.word	0x00000000
        /*0010*/ 	.short	0x0000
        /*0012*/ 	.short	0x0070
        /*0014*/ 	.byte	0x00, 0xf0, 0x01, 0x2e


	//----- nvinfo : EIATTR_SPARSE_MMA_MASK
	.align		4
.L_907:
        /*0018*/ 	.byte	0x03, 0x50
        /*001a*/ 	.short	0x0000


	//----- nvinfo : EIATTR_MAXREG_COUNT
	.align		4
        /*001c*/ 	.byte	0x03, 0x1b
        /*001e*/ 	.short	0x00a8


	//----- nvinfo : EIATTR_NUM_BARRIERS
	.align		4
        /*0020*/ 	.byte	0x02, 0x4c
        /*0022*/ 	.byte	0x10
	.zero		1


	//----- nvinfo : EIATTR_EXTERNS
	.align		4
        /*0024*/ 	.byte	0x04, 0x0f
        /*0026*/ 	.short	(.L_909 - .L_908)


	//   ....[0]....
	.align		4
.L_908:
        /*0028*/ 	.word	index@(__assertfail)


	//----- nvinfo : EIATTR_ANNOTATIONS
	.align		4
.L_909:
        /*002c*/ 	.byte	0x04, 0x55
        /*002e*/ 	.short	(.L_911 - .L_910)


	//   ....[0]....
.L_910:
        /* <DEDUP_REMOVED lines=145> */


	//----- nvinfo : EIATTR_MERCURY_ISA_VERSION
	.align		4
.L_911:
        /*0928*/ 	.byte	0x03, 0x5f
        /*092a*/ 	.short	0x0101


	//----- nvinfo : EIATTR_UNUSED_LOAD_BYTE_OFFSET
	.align		4
        /*092c*/ 	.byte	0x04, 0x44
        /*092e*/ 	.short	(.L_913 - .L_912)


	//   ....[0]....
.L_912:
        /*0930*/ 	.word	0x00000b60
        /*0934*/ 	.word	0x0000fff0


	//   ....[1]....
        /*0938*/ 	.word	0x000321e0
        /*093c*/ 	.word	0x0000fff0


	//----- nvinfo : EIATTR_INT_WARP_WIDE_INSTR_OFFSETS
	.align		4
.L_913:
        /*0940*/ 	.byte	0x04, 0x31
        /*0942*/ 	.short	(.L_915 - .L_914)


	//   ....[0]....
.L_914:
        /*0944*/ 	.word	0x000001d0


	//   ....[1]....
        /*0948*/ 	.word	0x00000270


	//   ....[2]....
        /*094c*/ 	.word	0x00000280


	//   ....[3]....
        /*0950*/ 	.word	0x000002f0


	//   ....[4]....
        /*0954*/ 	.word	0x0003af80


	//   ....[5]....
        /*0958*/ 	.word	0x0003afe0


	//   ....[6]....
        /*095c*/ 	.word	0x000409a0


	//   ....[7]....
        /*0960*/ 	.word	0x00040a00


	//----- nvinfo : EIATTR_COOP_GROUP_MASK_REGIDS
	.align		4
.L_915:
        /*0964*/ 	.byte	0x04, 0x29
        /*0966*/ 	.short	(.L_917 - .L_916)


	//   ....[0]....
.L_916:
        /*0968*/ 	.word	0xffffffff


	//   ....[1]....
        /*096c*/ 	.word	0xffffffff


	//   ....[2]....
        /*0970*/ 	.word	0xffffffff


	//   ....[3]....
        /*0974*/ 	.word	0xffffffff


	//   ....[4]....
        /*0978*/ 	.word	0xffffffff


	//   ....[5]....
        /*097c*/ 	.word	0xffffffff


	//   ....[6]....
        /*0980*/ 	.word	0xffffffff


	//   ....[7]....
        /*0984*/ 	.word	0xffffffff


	//   ....[8]....
        /*0988*/ 	.word	0xffffffff


	//   ....[9]....
        /*098c*/ 	.word	0xffffffff


	//   ....[10]....
        /*0990*/ 	.word	0xffffffff


	//   ....[11]....
        /*0994*/ 	.word	0xffffffff


	//   ....[12]....
        /*0998*/ 	.word	0xffffffff


	//   ....[13]....
        /*099c*/ 	.word	0xffffffff


	//   ....[14]....
        /*09a0*/ 	.word	0xffffffff


	//   ....[15]....
        /*09a4*/ 	.word	0xffffffff


	//   ....[16]....
        /*09a8*/ 	.word	0xffffffff


	//   ....[17]....
        /*09ac*/ 	.word	0xffffffff


	//   ....[18]....
        /*09b0*/ 	.word	0xffffffff


	//   ....[19]....
        /*09b4*/ 	.word	0xffffffff


	//   ....[20]....
        /*09b8*/ 	.word	0xffffffff


	//   ....[21]....
        /*09bc*/ 	.word	0xffffffff


	//   ....[22]....
        /*09c0*/ 	.word	0xffffffff


	//   ....[23]....
        /*09c4*/ 	.word	0xffffffff


	//   ....[24]....
        /*09c8*/ 	.word	0xffffffff


	//   ....[25]....
        /*09cc*/ 	.word	0xffffffff


	//   ....[26]....
        /*09d0*/ 	.word	0xffffffff


	//   ....[27]....
        /*09d4*/ 	.word	0xffffffff


	//   ....[28]....
        /*09d8*/ 	.word	0xffffffff


	//   ....[29]....
        /*09dc*/ 	.word	0xffffffff


	//   ....[30]....
        /*09e0*/ 	.word	0xffffffff


	//   ....[31]....
        /*09e4*/ 	.word	0xffffffff


	//   ....[32]....
        /*09e8*/ 	.word	0xffffffff


	//   ....[33]....
        /*09ec*/ 	.word	0xffffffff


	//   ....[34]....
        /*09f0*/ 	.word	0xffffffff


	//   ....[35]....
        /*09f4*/ 	.word	0xffffffff


	//   ....[36]....
        /*09f8*/ 	.word	0xffffffff


	//   ....[37]....
        /*09fc*/ 	.word	0xffffffff


	//   ....[38]....
        /*0a00*/ 	.word	0xffffffff


	//   ....[39]....
        /*0a04*/ 	.word	0xffffffff


	//   ....[40]....
        /*0a08*/ 	.word	0xffffffff


	//   ....[41]....
        /*0a0c*/ 	.word	0xffffffff


	//   ....[42]....
        /*0a10*/ 	.word	0xffffffff


	//   ....[43]....
        /*0a14*/ 	.word	0xffffffff


	//   ....[44]....
        /*0a18*/ 	.word	0xffffffff


	//   ....[45]....
        /*0a1c*/ 	.word	0xffffffff


	//   ....[46]....
        /*0a20*/ 	.word	0xffffffff


	//   ....[47]....
        /*0a24*/ 	.word	0xffffffff


	//   ....[48]....
        /*0a28*/ 	.word	0xffffffff


	//   ....[49]....
        /*0a2c*/ 	.word	0xffffffff


	//   ....[50]....
        /*0a30*/ 	.word	0xffffffff


	//   ....[51]....
        /*0a34*/ 	.word	0xffffffff


	//   ....[52]....
        /*0a38*/ 	.word	0xffffffff


	//   ....[53]....
        /*0a3c*/ 	.word	0xffffffff


	//   ....[54]....
        /*0a40*/ 	.word	0xffffffff


	//   ....[55]....
        /*0a44*/ 	.word	0xffffffff


	//   ....[56]....
        /*0a48*/ 	.word	0xffffffff


	//   ....[57]....
        /*0a4c*/ 	.word	0xffffffff


	//   ....[58]....
        /*0a50*/ 	.word	0xffffffff


	//   ....[59]....
        /*0a54*/ 	.word	0xffffffff


	//   ....[60]....
        /*0a58*/ 	.word	0xffffffff


	//   ....[61]....
        /*0a5c*/ 	.word	0xffffffff


	//   ....[62]....
        /*0a60*/ 	.word	0xffffffff


	//   ....[63]....
        /*0a64*/ 	.word	0xffffffff


	//   ....[64]....
        /*0a68*/ 	.word	0xffffffff


	//   ....[65]....
        /*0a6c*/ 	.word	0xffffffff


	//   ....[66]....
        /*0a70*/ 	.word	0xffffffff


	//   ....[67]....
        /*0a74*/ 	.word	0xffffffff


	//   ....[68]....
        /*0a78*/ 	.word	0xffffffff


	//   ....[69]....
        /*0a7c*/ 	.word	0xffffffff


	//   ....[70]....
        /*0a80*/ 	.word	0xffffffff


	//   ....[71]....
        /*0a84*/ 	.word	0xffffffff


	//   ....[72]....
        /*0a88*/ 	.word	0xffffffff


	//   ....[73]....
        /*0a8c*/ 	.word	0xffffffff


	//   ....[74]....
        /*0a90*/ 	.word	0xffffffff


	//   ....[75]....
        /*0a94*/ 	.word	0xffffffff


	//   ....[76]....
        /*0a98*/ 	.word	0xffffffff


	//   ....[77]....
        /*0a9c*/ 	.word	0xffffffff


	//   ....[78]....
        /*0aa0*/ 	.word	0xffffffff


	//   ....[79]....
        /*0aa4*/ 	.word	0xffffffff


	//   ....[80]....
        /*0aa8*/ 	.word	0xffffffff


	//   ....[81]....
        /*0aac*/ 	.word	0xffffffff


	//   ....[82]....
        /*0ab0*/ 	.word	0xffffffff


	//   ....[83]....
        /*0ab4*/ 	.word	0xffffffff


	//   ....[84]....
        /*0ab8*/ 	.word	0xffffffff


	//   ....[85]....
        /*0abc*/ 	.word	0xffffffff


	//   ....[86]....
        /*0ac0*/ 	.word	0xffffffff


	//   ....[87]....
        /*0ac4*/ 	.word	0xffffffff


	//   ....[88]....
        /*0ac8*/ 	.word	0xffffffff


	//   ....[89]....
        /*0acc*/ 	.word	0xffffffff


	//   ....[90]....
        /*0ad0*/ 	.word	0xffffffff


	//   ....[91]....
        /*0ad4*/ 	.word	0xffffffff


	//   ....[92]....
        /*0ad8*/ 	.word	0xffffffff


	//   ....[93]....
        /*0adc*/ 	.word	0xffffffff


	//   ....[94]....
        /*0ae0*/ 	.word	0xffffffff


	//   ....[95]....
        /*0ae4*/ 	.word	0xffffffff


	//   ....[96]....
        /*0ae8*/ 	.word	0xffffffff


	//   ....[97]....
        /*0aec*/ 	.word	0xffffffff


	//   ....[98]....
        /*0af0*/ 	.word	0xffffffff


	//   ....[99]....
        /*0af4*/ 	.word	0xffffffff


	//   ....[100]....
        /*0af8*/ 	.word	0xffffffff


	//   ....[101]....
        /*0afc*/ 	.word	0xffffffff


	//   ....[102]....
        /*0b00*/ 	.word	0xffffffff


	//   ....[103]....
        /*0b04*/ 	.word	0xffffffff


	//   ....[104]....
        /*0b08*/ 	.word	0xffffffff


	//   ....[105]....
        /*0b0c*/ 	.word	0xffffffff


	//   ....[106]....
        /*0b10*/ 	.word	0xffffffff


	//   ....[107]....
        /*0b14*/ 	.word	0xffffffff


	//   ....[108]....
        /*0b18*/ 	.word	0xffffffff


	//   ....[109]....
        /*0b1c*/ 	.word	0xffffffff


	//   ....[110]....
        /*0b20*/ 	.word	0xffffffff


	//   ....[111]....
        /*0b24*/ 	.word	0xffffffff


	//   ....[112]....
        /*0b28*/ 	.word	0xffffffff


	//   ....[113]....
        /*0b2c*/ 	.word	0xffffffff


	//   ....[114]....
        /*0b30*/ 	.word	0xffffffff


	//   ....[115]....
        /*0b34*/ 	.word	0xffffffff


	//   ....[116]....
        /*0b38*/ 	.word	0xffffffff


	//   ....[117]....
        /*0b3c*/ 	.word	0xffffffff


	//   ....[118]....
        /*0b40*/ 	.word	0xffffffff


	//   ....[119]....
        /*0b44*/ 	.word	0xffffffff


	//   ....[120]....
        /*0b48*/ 	.word	0xffffffff


	//   ....[121]....
        /*0b4c*/ 	.word	0xffffffff


	//   ....[122]....
        /*0b50*/ 	.word	0x0500000f


	//   ....[123]....
        /*0b54*/ 	.word	0x0500000f


	//   ....[124]....
        /*0b58*/ 	.word	0x0500000f


	//   ....[125]....
        /*0b5c*/ 	.word	0x0500000f


	//   ....[126]....
        /*0b60*/ 	.word	0x0500000f


	//   ....[127]....
        /*0b64*/ 	.word	0x0500000f


	//   ....[128]....
        /*0b68*/ 	.word	0x0500000f


	//   ....[129]....
        /*0b6c*/ 	.word	0x0500000f


	//   ....[130]....
        /*0b70*/ 	.word	0x0500000f


	//   ....[131]....
        /*0b74*/ 	.word	0x0500000f


	//   ....[132]....
        /*0b78*/ 	.word	0x0500000f


	//   ....[133]....
        /*0b7c*/ 	.word	0x0500000f


	//   ....[134]....
        /*0b80*/ 	.word	0x0500000f


	//   ....[135]....
        /*0b84*/ 	.word	0x0500000f


	//   ....[136]....
        /*0b88*/ 	.word	0x0500000f


	//   ....[137]....
        /*0b8c*/ 	.word	0x0500000f


	//   ....[138]....
        /*0b90*/ 	.word	0x0500000f


	//   ....[139]....
        /*0b94*/ 	.word	0x0500000f


	//   ....[140]....
        /*0b98*/ 	.word	0x0500000f


	//   ....[141]....
        /*0b9c*/ 	.word	0x0500000f


	//   ....[142]....
        /*0ba0*/ 	.word	0x0500000f


	//   ....[143]....
        /*0ba4*/ 	.word	0x0500000f


	//   ....[144]....
        /*0ba8*/ 	.word	0x0500000f


	//   ....[145]....
        /*0bac*/ 	.word	0x0500000f


	//   ....[146]....
        /*0bb0*/ 	.word	0x0500000f


	//   ....[147]....
        /*0bb4*/ 	.word	0x0500000f


	//   ....[148]....
        /*0bb8*/ 	.word	0x0500000f


	//   ....[149]....
        /*0bbc*/ 	.word	0x0500000f


	//   ....[150]....
        /*0bc0*/ 	.word	0x0500000f


	//   ....[151]....
        /*0bc4*/ 	.word	0x0500000f


	//   ....[152]....
        /*0bc8*/ 	.word	0x0500000f


	//   ....[153]....
        /*0bcc*/ 	.word	0x0500000f


	//   ....[154]....
        /*0bd0*/ 	.word	0x0500000f


	//   ....[155]....
        /*0bd4*/ 	.word	0x0500000f


	//   ....[156]....
        /*0bd8*/ 	.word	0x0500000f


	//   ....[157]....
        /*0bdc*/ 	.word	0x0500000f


	//   ....[158]....
        /*0be0*/ 	.word	0x0500000f


	//   ....[159]....
        /*0be4*/ 	.word	0x0500000f


	//   ....[160]....
        /*0be8*/ 	.word	0x0500000f


	//   ....[161]....
        /*0bec*/ 	.word	0x0500000f


	//   ....[162]....
        /*0bf0*/ 	.word	0x0500000f


	//   ....[163]....
        /*0bf4*/ 	.word	0x0500000f


	//   ....[164]....
        /*0bf8*/ 	.word	0x0500000f


	//   ....[165]....
        /*0bfc*/ 	.word	0x0500000f


	//   ....[166]....
        /*0c00*/ 	.word	0x0500000f


	//   ....[167]....
        /*0c04*/ 	.word	0x0500000f


	//   ....[168]....
        /*0c08*/ 	.word	0x0500000f


	//   ....[169]....
        /*0c0c*/ 	.word	0x0500000f


	//   ....[170]....
        /*0c10*/ 	.word	0x0500000f


	//   ....[171]....
        /*0c14*/ 	.word	0x0500000f


	//   ....[172]....
        /*0c18*/ 	.word	0x0500000f


	//   ....[173]....
        /*0c1c*/ 	.word	0x0500000f


	//   ....[174]....
        /*0c20*/ 	.word	0x0500000f


	//   ....[175]....
        /*0c24*/ 	.word	0xffffffff


	//   ....[176]....
        /*0c28*/ 	.word	0xffffffff


	//   ....[177]....
        /*0c2c*/ 	.word	0xffffffff


	//   ....[178]....
        /*0c30*/ 	.word	0xffffffff


	//   ....[179]....
        /*0c34*/ 	.word	0xffffffff


	//   ....[180]....
        /*0c38*/ 	.word	0xffffffff


	//   ....[181]....
        /*0c3c*/ 	.word	0xffffffff


	//   ....[182]....
        /*0c40*/ 	.word	0xffffffff


	//----- nvinfo : EIATTR_COOP_GROUP_INSTR_OFFSETS
	.align		4
.L_917:
        /*0c44*/ 	.byte	0x04, 0x28
        /*0c46*/ 	.short	(.L_919 - .L_918)


	//   ....[0]....
.L_918:
        /*0c48*/ 	.word	0x000000b0


	//   ....[1]....
        /*0c4c*/ 	.word	0x000001e0


	//   ....[2]....
        /*0c50*/ 	.word	0x00000290


	//   ....[3]....
        /*0c54*/ 	.word	0x00000430


	//   ....[4]....
        /*0c58*/ 	.word	0x00000590


	//   ....[5]....
        /*0c5c*/ 	.word	0x000006b0


	//   ....[6]....
        /*0c60*/ 	.word	0x00000810


	//   ....[7]....
        /*0c64*/ 	.word	0x000061b0


	//   ....[8]....
        /*0c68*/ 	.word	0x0000e090


	//   ....[9]....
        /*0c6c*/ 	.word	0x0000f1d0


	//   ....[10]....
        /*0c70*/ 	.word	0x0000f1e0


	//   ....[11]....
        /*0c74*/ 	.word	0x0000f1f0


	//   ....[12]....
        /*0c78*/ 	.word	0x0000f200


	//   ....[13]....
        /*0c7c*/ 	.word	0x0000f530


	//   ....[14]....
        /*0c80*/ 	.word	0x0000f540


	//   ....[15]....
        /*0c84*/ 	.word	0x0000f550


	//   ....[16]....
        /*0c88*/ 	.word	0x0000f560


	//   ....[17]....
        /*0c8c*/ 	.word	0x00010880


	//   ....[18]....
        /*0c90*/ 	.word	0x00010890


	//   ....[19]....
        /*0c94*/ 	.word	0x000108a0


	//   ....[20]....
        /*0c98*/ 	.word	0x000108b0


	//   ....[21]....
        /*0c9c*/ 	.word	0x00010af0


	//   ....[22]....
        /*0ca0*/ 	.word	0x00010b00


	//   ....[23]....
        /*0ca4*/ 	.word	0x00010b10


	//   ....[24]....
        /*0ca8*/ 	.word	0x00010b20


	//   ....[25]....
        /*0cac*/ 	.word	0x000136a0


	//   ....[26]....
        /*0cb0*/ 	.word	0x00014910


	//   ....[27]....
        /*0cb4*/ 	.word	0x00015180


	//   ....[28]....
        /*0cb8*/ 	.word	0x000158e0


	//   ....[29]....
        /*0cbc*/ 	.word	0x00015970


	//   ....[30]....
        /*0cc0*/ 	.word	0x00015a50


	//   ....[31]....
        /*0cc4*/ 	.word	0x00015a70


	//   ....[32]....
        /*0cc8*/ 	.word	0x0001c890


	//   ....[33]....
        /*0ccc*/ 	.word	0x0001e090


	//   ....[34]....
        /*0cd0*/ 	.word	0x0001f3a0


	//   ....[35]....
        /*0cd4*/ 	.word	0x0001f450


	//   ....[36]....
        /*0cd8*/ 	.word	0x0001f600


	//   ....[37]....
        /*0cdc*/ 	.word	0x0001f620


	//   ....[38]....
        /*0ce0*/ 	.word	0x000263c0


	//   ....[39]....
        /*0ce4*/ 	.word	0x000278f0


	//   ....[40]....
        /*0ce8*/ 	.word	0x00028b80


	//   ....[41]....
        /*0cec*/ 	.word	0x00029470


	//   ....[42]....
        /*0cf0*/ 	.word	0x00029b30


	//   ....[43]....
        /*0cf4*/ 	.word	0x00029bc0


	//   ....[44]....
        /*0cf8*/ 	.word	0x00029ca0


	//   ....[45]....
        /*0cfc*/ 	.word	0x00029cc0


	//   ....[46]....
        /*0d00*/ 	.word	0x00030be0


	//   ....[47]....
        /*0d04*/ 	.word	0x00030d20


	//   ....[48]....
        /*0d08*/ 	.word	0x00030d40


	//   ....[49]....
        /*0d0c*/ 	.word	0x00030d80


	//   ....[50]....
        /*0d10*/ 	.word	0x00030da0


	//   ....[51]....
        /*0d14*/ 	.word	0x00033090


	//   ....[52]....
        /*0d18*/ 	.word	0x000334b0


	//   ....[53]....
        /*0d1c*/ 	.word	0x000334c0


	//   ....[54]....
        /*0d20*/ 	.word	0x000334e0


	//   ....[55]....
        /*0d24*/ 	.word	0x000334f0


	//   ....[56]....
        /*0d28*/ 	.word	0x000340a0


	//   ....[57]....
        /*0d2c*/ 	.word	0x000340c0


	//   ....[58]....
        /*0d30*/ 	.word	0x000342f0


	//   ....[59]....
        /*0d34*/ 	.word	0x00034310


	//   ....[60]....
        /*0d38*/ 	.word	0x00034a40


	//   ....[61]....
        /*0d3c*/ 	.word	0x00034a60


	//   ....[62]....
        /*0d40*/ 	.word	0x000354c0


	//   ....[63]....
        /*0d44*/ 	.word	0x000354e0


	//   ....[64]....
        /*0d48*/ 	.word	0x00036910


	//   ....[65]....
        /*0d4c*/ 	.word	0x00036920


	//   ....[66]....
        /*0d50*/ 	.word	0x00036b50


	//   ....[67]....
        /*0d54*/ 	.word	0x00036b70


	//   ....[68]....
        /*0d58*/ 	.word	0x00036e20


	//   ....[69]....
        /*0d5c*/ 	.word	0x00037030


	//   ....[70]....
        /*0d60*/ 	.word	0x00037060


	//   ....[71]....
        /*0d64*/ 	.word	0x00037090


	//   ....[72]....
        /*0d68*/ 	.word	0x000370c0


	//   ....[73]....
        /*0d6c*/ 	.word	0x000370f0


	//   ....[74]....
        /*0d70*/ 	.word	0x00037120


	//   ....[75]....
        /*0d74*/ 	.word	0x000372c0


	//   ....[76]....
        /*0d78*/ 	.word	0x000372f0


	//   ....[77]....
        /*0d7c*/ 	.word	0x00037320


	//   ....[78]....
        /*0d80*/ 	.word	0x00037350


	//   ....[79]....
        /*0d84*/ 	.word	0x00037380


	//   ....[80]....
        /*0d88*/ 	.word	0x000373b0


	//   ....[81]....
        /*0d8c*/ 	.word	0x00037450


	//   ....[82]....
        /*0d90*/ 	.word	0x00037480


	//   ....[83]....
        /*0d94*/ 	.word	0x00037490


	//   ....[84]....
        /*0d98*/ 	.word	0x000374c0


	//   ....[85]....
        /*0d9c*/ 	.word	0x00038dd0


	//   ....[86]....
        /*0da0*/ 	.word	0x0003b550


	//   ....[87]....
        /*0da4*/ 	.word	0x0003c000


	//   ....[88]....
        /*0da8*/ 	.word	0x0003c010


	//   ....[89]....
        /*0dac*/ 	.word	0x0003c040


	//   ....[90]....
        /*0db0*/ 	.word	0x0003c120


	//   ....[91]....
        /*0db4*/ 	.word	0x0003c150


	//   ....[92]....
        /*0db8*/ 	.word	0x0003c1b0


	//   ....[93]....
        /*0dbc*/ 	.word	0x0003c1c0


	//   ....[94]....
        /*0dc0*/ 	.word	0x0003c230


	//   ....[95]....
        /*0dc4*/ 	.word	0x0003cb70


	//   ....[96]....
        /*0dc8*/ 	.word	0x0003cb80


	//   ....[97]....
        /*0dcc*/ 	.word	0x0003cc40


	//   ....[98]....
        /*0dd0*/ 	.word	0x0003cc80


	//   ....[99]....
        /*0dd4*/ 	.word	0x0003cf20


	//   ....[100]....
        /*0dd8*/ 	.word	0x0003cf30


	//   ....[101]....
        /*0ddc*/ 	.word	0x0003d090


	//   ....[102]....
        /*0de0*/ 	.word	0x0003d0a0


	//   ....[103]....
        /*0de4*/ 	.word	0x00040cd0


	//   ....[104]....
        /*0de8*/ 	.word	0x00040ce0


	//   ....[105]....
        /*0dec*/ 	.word	0x00040d20


	//   ....[106]....
        /*0df0*/ 	.word	0x00040d60


	//   ....[107]....
        /*0df4*/ 	.word	0x00040d90


	//   ....[108]....
        /*0df8*/ 	.word	0x00040dc0


	//   ....[109]....
        /*0dfc*/ 	.word	0x00040df0


	//   ....[110]....
        /*0e00*/ 	.word	0x00040e20


	//   ....[111]....
        /*0e04*/ 	.word	0x00040ff0


	//   ....[112]....
        /*0e08*/ 	.word	0x00041020


	//   ....[113]....
        /*0e0c*/ 	.word	0x00041050


	//   ....[114]....
        /*0e10*/ 	.word	0x00041080


	//   ....[115]....
        /*0e14*/ 	.word	0x000410b0


	//   ....[116]....
        /*0e18*/ 	.word	0x000410e0


	//   ....[117]....
        /*0e1c*/ 	.word	0x000411b0


	//   ....[118]....
        /*0e20*/ 	.word	0x000411d0


	//   ....[119]....
        /*0e24*/ 	.word	0x000411e0


	//   ....[120]....
        /*0e28*/ 	.word	0x00041260


	//   ....[121]....
        /*0e2c*/ 	.word	0x00041da0


	//   ....[122]....
        /*0e30*/ 	.word	0x00042170


	//   ....[123]....
        /*0e34*/ 	.word	0x00042200


	//   ....[124]....
        /*0e38*/ 	.word	0x00042250


	//   ....[125]....
        /*0e3c*/ 	.word	0x000422a0


	//   ....[126]....
        /*0e40*/ 	.word	0x00042340


	//   ....[127]....
        /*0e44*/ 	.word	0x000423d0


	//   ....[128]....
        /*0e48*/ 	.word	0x00042420


	//   ....[129]....
        /*0e4c*/ 	.word	0x00042470


	//   ....[130]....
        /*0e50*/ 	.word	0x00042550


	//   ....[131]....
        /*0e54*/ 	.word	0x000425e0


	//   ....[132]....
        /*0e58*/ 	.word	0x00042630


	//   ....[133]....
        /*0e5c*/ 	.word	0x00042680


	//   ....[134]....
        /*0e60*/ 	.word	0x00042720


	//   ....[135]....
        /*0e64*/ 	.word	0x000427b0


	//   ....[136]....
        /*0e68*/ 	.word	0x00042800


	//   ....[137]....
        /*0e6c*/ 	.word	0x00042850


	//   ....[138]....
        /*0e70*/ 	.word	0x00042b60


	//   ....[139]....
        /*0e74*/ 	.word	0x00042e40


	//   ....[140]....
        /*0e78*/ 	.word	0x00042fd0


	//   ....[141]....
        /*0e7c*/ 	.word	0x00043030


	//   ....[142]....
        /*0e80*/ 	.word	0x00043090


	//   ....[143]....
        /*0e84*/ 	.word	0x000430e0


	//   ....[144]....
        /*0e88*/ 	.word	0x00043240


	//   ....[145]....
        /*0e8c*/ 	.word	0x000432e0


	//   ....[146]....
        /*0e90*/ 	.word	0x00043390


	//   ....[147]....
        /*0e94*/ 	.word	0x00043470


	//   ....[148]....
        /*0e98*/ 	.word	0x00043630


	//   ....[149]....
        /*0e9c*/ 	.word	0x00043710


	//   ....[150]....
        /*0ea0*/ 	.word	0x00043990


	//   ....[151]....
        /*0ea4*/ 	.word	0x00043ab0


	//   ....[152]....
        /*0ea8*/ 	.word	0x00043c80


	//   ....[153]....
        /*0eac*/ 	.word	0x00043d40


	//   ....[154]....
        /*0eb0*/ 	.word	0x00043f50


	//   ....[155]....
        /*0eb4*/ 	.word	0x00043fa0


	//   ....[156]....
        /*0eb8*/ 	.word	0x000442d0


	//   ....[157]....
        /*0ebc*/ 	.word	0x00044370


	//   ....[158]....
        /*0ec0*/ 	.word	0x00044510


	//   ....[159]....
        /*0ec4*/ 	.word	0x00044590


	//   ....[160]....
        /*0ec8*/ 	.word	0x00044610


	//   ....[161]....
        /*0ecc*/ 	.word	0x00044690


	//   ....[162]....
        /*0ed0*/ 	.word	0x00044710


	//   ....[163]....
        /*0ed4*/ 	.word	0x000447a0


	//   ....[164]....
        /*0ed8*/ 	.word	0x00044840


	//   ....[165]....
        /*0edc*/ 	.word	0x000448f0


	//   ....[166]....
        /*0ee0*/ 	.word	0x00044970


	//   ....[167]....
        /*0ee4*/ 	.word	0x000449f0


	//   ....[168]....
        /*0ee8*/ 	.word	0x00044a70


	//   ....[169]....
        /*0eec*/ 	.word	0x00044b00


	//   ....[170]....
        /*0ef0*/ 	.word	0x00044b80


	//   ....[171]....
        /*0ef4*/ 	.word	0x00044c30


	//   ....[172]....
        /*0ef8*/ 	.word	0x00044c80


	//   ....[173]....
        /*0efc*/ 	.word	0x00044d40


	//   ....[174]....
        /*0f00*/ 	.word	0x00044e70


	//   ....[175]....
        /*0f04*/ 	.word	0x00046d90


	//   ....[176]....
        /*0f08*/ 	.word	0x000485a0


	//   ....[177]....
        /*0f0c*/ 	.word	0x00048fd0


	//   ....[178]....
        /*0f10*/ 	.word	0x00049860


	//   ....[179]....
        /*0f14*/ 	.word	0x000498b0


	//   ....[180]....
        /*0f18*/ 	.word	0x000498d0


	//   ....[181]....
        /*0f1c*/ 	.word	0x000498e0


	//   ....[182]....
        /*0f20*/ 	.word	0x00054530


	//----- nvinfo : EIATTR_REG_RECONFIG
	.align		4
.L_919:
        /*0f24*/ 	.byte	0x01, 0x54
	.zero		2


	//----- nvinfo : EIATTR_SYSCALL_OFFSETS
	.align		4
        /*0f28*/ 	.byte	0x04, 0x46
        /*0f2a*/ 	.short	(.L_921 - .L_920)


	//   ....[0]....
.L_920:
        /*0f2c*/ 	.word	0x00002680


	//   ....[1]....
        /*0f30*/ 	.word	0x000027d0


	//   ....[2]....
        /*0f34*/ 	.word	0x0000e630


	//   ....[3]....
        /*0f38*/ 	.word	0x0000ef80


	//   ....[4]....
        /*0f3c*/ 	.word	0x0003b180


	//   ....[5]....
        /*0f40*/ 	.word	0x0003b2d0


	//   ....[6]....
        /*0f44*/ 	.word	0x0003b3c0


	//   ....[7]....
        /*0f48*/ 	.word	0x0003bc00


	//   ....[8]....
        /*0f4c*/ 	.word	0x0003c540


	//----- nvinfo : EIATTR_MBARRIER_INSTR_OFFSETS
	.align		4
.L_921:
        /*0f50*/ 	.byte	0x04, 0x39
        /*0f52*/ 	.short	(.L_923 - .L_922)


	//   ....[0]....
.L_922:
        /*0f54*/ 	.word	0x00000310
        /*0f58*/ 	.word	0x000000ff
        /*0f5c*/ 	.word	0x00038800
        /*0f60*/ 	.short	0x0100
        /*0f62*/ 	.byte	0x08
	.zero		1


	//   ....[1]....
        /*0f64*/ 	.word	0x00000320
        /*0f68*/ 	.word	0x000000ff
        /*0f6c*/ 	.word	0x00038810
        /*0f70*/ 	.short	0x0100
        /*0f72*/ 	.byte	0x08
	.zero		1


	//   ....[2]....
        /*0f74*/ 	.word	0x00000330
        /*0f78*/ 	.word	0x000000ff
        /*0f7c*/ 	.word	0x00038820
        /*0f80*/ 	.short	0x0100
        /*0f82*/ 	.byte	0x08
	.zero		1


	//   ....[3]....
        /*0f84*/ 	.word	0x000003e0
        /*0f88*/ 	.word	0x000000ff
        /*0f8c*/ 	.word	0x00038830
        /*0f90*/ 	.short	0x0100
        /*0f92*/ 	.byte	0x06
	.zero		1


	//   ....[4]....
        /*0f94*/ 	.word	0x000003f0
        /*0f98*/ 	.word	0x000000ff
        /*0f9c*/ 	.word	0x00038840
        /*0fa0*/ 	.short	0x0100
        /*0fa2*/ 	.byte	0x06
	.zero		1


	//   ....[5]....
        /*0fa4*/ 	.word	0x00000400
        /*0fa8*/ 	.word	0x000000ff
        /*0fac*/ 	.word	0x00038838
        /*0fb0*/ 	.short	0x0100
        /*0fb2*/ 	.byte	0x06
	.zero		1


	//   ....[6]....
        /*0fb4*/ 	.word	0x00000410
        /*0fb8*/ 	.word	0x000000ff
        /*0fbc*/ 	.word	0x00038848
        /*0fc0*/ 	.short	0x0100
        /*0fc2*/ 	.byte	0x06
	.zero		1


	//   ....[7]....
        /*0fc4*/ 	.word	0x00000540
        /*0fc8*/ 	.word	0x000000ff
        /*0fcc*/ 	.word	0x00038850
        /*0fd0*/ 	.short	0x0100
        /*0fd2*/ 	.byte	0x08
	.zero		1


	//   ....[8]....
        /*0fd4*/ 	.word	0x00000550
        /*0fd8*/ 	.word	0x000000ff
        /*0fdc*/ 	.word	0x00038860
        /*0fe0*/ 	.short	0x0100
        /*0fe2*/ 	.byte	0x08
	.zero		1


	//   ....[9]....
        /*0fe4*/ 	.word	0x00000560
        /*0fe8*/ 	.word	0x000000ff
        /*0fec*/ 	.word	0x00038858
        /*0ff0*/ 	.short	0x0100
        /*0ff2*/ 	.byte	0x08
	.zero		1


	//   ....[10]....
        /*0ff4*/ 	.word	0x00000570
        /*0ff8*/ 	.word	0x000000ff
        /*0ffc*/ 	.word	0x00038868
        /*1000*/ 	.short	0x0100
        /*1002*/ 	.byte	0x08
	.zero		1


	//   ....[11]....
        /*1004*/ 	.word	0x00000660
        /*1008*/ 	.word	0x000000ff
        /*100c*/ 	.word	0x00038870
        /*1010*/ 	.short	0x0100
        /*1012*/ 	.byte	0x06
	.zero		1


	//   ....[12]....
        /*1014*/ 	.word	0x00000670
        /*1018*/ 	.word	0x000000ff
        /*101c*/ 	.word	0x00038880
        /*1020*/ 	.short	0x0100
        /*1022*/ 	.byte	0x06
	.zero		1


	//   ....[13]....
        /*1024*/ 	.word	0x00000680
        /*1028*/ 	.word	0x000000ff
        /*102c*/ 	.word	0x00038878
        /*1030*/ 	.short	0x0100
        /*1032*/ 	.byte	0x06
	.zero		1


	//   ....[14]....
        /*1034*/ 	.word	0x00000690
        /*1038*/ 	.word	0x000000ff
        /*103c*/ 	.word	0x00038888
        /*1040*/ 	.short	0x0100
        /*1042*/ 	.byte	0x06
	.zero		1


	//   ....[15]....
        /*1044*/ 	.word	0x000007c0
        /*1048*/ 	.word	0x000000ff
        /*104c*/ 	.word	0x00038890
        /*1050*/ 	.short	0x0100
        /*1052*/ 	.byte	0x08
	.zero		1


	//   ....[16]....
        /*1054*/ 	.word	0x000007d0
        /*1058*/ 	.word	0x000000ff
        /*105c*/ 	.word	0x000388a0
        /*1060*/ 	.short	0x0100
        /*1062*/ 	.byte	0x08
	.zero		1


	//   ....[17]....
        /*1064*/ 	.word	0x000007e0
        /*1068*/ 	.word	0x000000ff
        /*106c*/ 	.word	0x00038898
        /*1070*/ 	.short	0x0100
        /*1072*/ 	.byte	0x08
	.zero		1


	//   ....[18]....
        /*1074*/ 	.word	0x000007f0
        /*1078*/ 	.word	0x000000ff
        /*107c*/ 	.word	0x000388a8
        /*1080*/ 	.short	0x0100
        /*1082*/ 	.byte	0x08
	.zero		1


	//   ....[19]....
        /*1084*/ 	.word	0x00000930
        /*1088*/ 	.word	0x000000ff
        /*108c*/ 	.word	0x000388b0
        /*1090*/ 	.short	0x0100
        /*1092*/ 	.byte	0x08
	.zero		1


	//   ....[20]....
        /*1094*/ 	.word	0x00000940
        /*1098*/ 	.word	0x000000ff
        /*109c*/ 	.word	0x000388c0
        /*10a0*/ 	.short	0x0100
        /*10a2*/ 	.byte	0x08
	.zero		1


	//   ....[21]....
        /*10a4*/ 	.word	0x00000950
        /*10a8*/ 	.word	0x000000ff
        /*10ac*/ 	.word	0x000388b8
        /*10b0*/ 	.short	0x0100
        /*10b2*/ 	.byte	0x08
	.zero		1


	//   ....[22]....
        /*10b4*/ 	.word	0x00000960
        /*10b8*/ 	.word	0x000000ff
        /*10bc*/ 	.word	0x000388c8
        /*10c0*/ 	.short	0x0100
        /*10c2*/ 	.byte	0x08
	.zero		1


	//   ....[23]....
        /*10c4*/ 	.word	0x00003260
        /*10c8*/ 	.word	0x0000002d
        /*10cc*/ 	.word	0x00038890
        /*10d0*/ 	.short	0x010a
        /*10d2*/ 	.byte	0x3f
	.zero		1


	//   ....[24]....
        /*10d4*/ 	.word	0x00003e40
        /*10d8*/ 	.word	0x0000002d
        /*10dc*/ 	.word	0x00038890
        /*10e0*/ 	.short	0x010a
        /*10e2*/ 	.byte	0x3f
	.zero		1


	//   ....[25]....
        /*10e4*/ 	.word	0x00004750
        /*10e8*/ 	.word	0x0000002d
        /*10ec*/ 	.word	0x00038890
        /*10f0*/ 	.short	0x010a
        /*10f2*/ 	.byte	0x3f
	.zero		1


	//   ....[26]....
        /*10f4*/ 	.word	0x000049b0
        /*10f8*/ 	.word	0x00000004
        /*10fc*/ 	.word	0x00000000
        /*1100*/ 	.short	0x0101
        /*1102*/ 	.byte	0x3f
	.zero		1


	//   ....[27]....
        /*1104*/ 	.word	0x000049f0
        /*1108*/ 	.word	0x0000002d
        /*110c*/ 	.word	0x000388b0
        /*1110*/ 	.short	0x010a
        /*1112*/ 	.byte	0x3f
	.zero		1


	//   ....[28]....
        /*1114*/ 	.word	0x00005050
        /*1118*/ 	.word	0x0000002d
        /*111c*/ 	.word	0x00000000
        /*1120*/ 	.short	0x0101
        /*1122*/ 	.byte	0x3f
	.zero		1


	//   ....[29]....
        /*1124*/ 	.word	0x000086b0
        /*1128*/ 	.word	0x0000000c
        /*112c*/ 	.word	0x00000000
        /*1130*/ 	.short	0x0101
        /*1132*/ 	.byte	0x3f
	.zero		1


	//   ....[30]....
        /*1134*/ 	.word	0x0000c4b0
        /*1138*/ 	.word	0x0000000c
        /*113c*/ 	.word	0x00000000
        /*1140*/ 	.short	0x0101
        /*1142*/ 	.byte	0x3f
	.zero		1


	//   ....[31]....
        /*1144*/ 	.word	0x0000ed00
        /*1148*/ 	.word	0x00000002
        /*114c*/ 	.word	0x00038800
        /*1150*/ 	.short	0x010a
        /*1152*/ 	.byte	0x3f
	.zero		1


	//   ....[32]....
        /*1154*/ 	.word	0x0000ed50
        /*1158*/ 	.word	0x00000002
        /*115c*/ 	.word	0x00038800
        /*1160*/ 	.short	0x010a
        /*1162*/ 	.byte	0x3f
	.zero		1


	//   ....[33]....
        /*1164*/ 	.word	0x0000f7c0
        /*1168*/ 	.word	0x00000002
        /*116c*/ 	.word	0x00038800
        /*1170*/ 	.short	0x010a
        /*1172*/ 	.byte	0x3f
	.zero		1


	//   ....[34]....
        /*1174*/ 	.word	0x00010cd0
        /*1178*/ 	.word	0x00000002
        /*117c*/ 	.word	0x00038800
        /*1180*/ 	.short	0x010a
        /*1182*/ 	.byte	0x3f
	.zero		1


	//   ....[35]....
        /*1184*/ 	.word	0x000123d0
        /*1188*/ 	.word	0x00000007
        /*118c*/ 	.word	0x00000000
        /*1190*/ 	.short	0x010a
        /*1192*/ 	.byte	0x3f
	.zero		1


	//   ....[36]....
        /*1194*/ 	.word	0x000124d0
        /*1198*/ 	.word	0x00000003
        /*119c*/ 	.word	0x00000000
        /*11a0*/ 	.short	0x010a
        /*11a2*/ 	.byte	0x3f
	.zero		1


	//   ....[37]....
        /*11a4*/ 	.word	0x000128f0
        /*11a8*/ 	.word	0x0000000d
        /*11ac*/ 	.word	0x00000000
        /*11b0*/ 	.short	0x010a
        /*11b2*/ 	.byte	0x3f
	.zero		1


	//   ....[38]....
        /*11b4*/ 	.word	0x000129f0
        /*11b8*/ 	.word	0x00000006
        /*11bc*/ 	.word	0x00000000
        /*11c0*/ 	.short	0x010a
        /*11c2*/ 	.byte	0x3f
	.zero		1


	//   ....[39]....
        /*11c4*/ 	.word	0x00014530
        /*11c8*/ 	.word	0x0000003b
        /*11cc*/ 	.word	0x00000000
        /*11d0*/ 	.short	0x0101
        /*11d2*/ 	.byte	0x3f
	.zero		1


	//   ....[40]....
        /*11d4*/ 	.word	0x0001c910
        /*11d8*/ 	.word	0x00000004
        /*11dc*/ 	.word	0x00000000
        /*11e0*/ 	.short	0x0101
        /*11e2*/ 	.byte	0x3f
	.zero		1


	//   ....[41]....
        /*11e4*/ 	.word	0x0001cd90
        /*11e8*/ 	.word	0x00000007
        /*11ec*/ 	.word	0x00000000
        /*11f0*/ 	.short	0x010a
        /*11f2*/ 	.byte	0x3f
	.zero		1


	//   ....[42]....
        /*11f4*/ 	.word	0x0001ce90
        /*11f8*/ 	.word	0x00000003
        /*11fc*/ 	.word	0x00000000
        /*1200*/ 	.short	0x010a
        /*1202*/ 	.byte	0x3f
	.zero		1


	//   ....[43]....
        /*1204*/ 	.word	0x0001d2b0
        /*1208*/ 	.word	0x0000000b
        /*120c*/ 	.word	0x00000000
        /*1210*/ 	.short	0x010a
        /*1212*/ 	.byte	0x3f
	.zero		1


	//   ....[44]....
        /*1214*/ 	.word	0x0001d3b0
        /*1218*/ 	.word	0x00000006
        /*121c*/ 	.word	0x00000000
        /*1220*/ 	.short	0x010a
        /*1222*/ 	.byte	0x3f
	.zero		1


	//   ....[45]....
        /*1224*/ 	.word	0x0001eef0
        /*1228*/ 	.word	0x0000003b
        /*122c*/ 	.word	0x00000000
        /*1230*/ 	.short	0x0101
        /*1232*/ 	.byte	0x3f
	.zero		1


	//   ....[46]....
        /*1234*/ 	.word	0x00026440
        /*1238*/ 	.word	0x00000004
        /*123c*/ 	.word	0x00000000
        /*1240*/ 	.short	0x0101
        /*1242*/ 	.byte	0x3f
	.zero		1


	//   ....[47]....
        /*1244*/ 	.word	0x00026620
        /*1248*/ 	.word	0x00000007
        /*124c*/ 	.word	0x00000000
        /*1250*/ 	.short	0x010a
        /*1252*/ 	.byte	0x3f
	.zero		1


	//   ....[48]....
        /*1254*/ 	.word	0x00026720
        /*1258*/ 	.word	0x00000003
        /*125c*/ 	.word	0x00000000
        /*1260*/ 	.short	0x010a
        /*1262*/ 	.byte	0x3f
	.zero		1


	//   ....[49]....
        /*1264*/ 	.word	0x00026b40
        /*1268*/ 	.word	0x0000000e
        /*126c*/ 	.word	0x00000000
        /*1270*/ 	.short	0x010a
        /*1272*/ 	.byte	0x3f
	.zero		1


	//   ....[50]....
        /*1274*/ 	.word	0x00026c40
        /*1278*/ 	.word	0x00000006
        /*127c*/ 	.word	0x00000000
        /*1280*/ 	.short	0x010a
        /*1282*/ 	.byte	0x3f
	.zero		1


	//   ....[51]....
        /*1284*/ 	.word	0x00028780
        /*1288*/ 	.word	0x0000003a
        /*128c*/ 	.word	0x00000000
        /*1290*/ 	.short	0x0101
        /*1292*/ 	.byte	0x3f
	.zero		1


	//   ....[52]....
        /*1294*/ 	.word	0x00030c60
        /*1298*/ 	.word	0x00000004
        /*129c*/ 	.word	0x00000000
        /*12a0*/ 	.short	0x0101
        /*12a2*/ 	.byte	0x3f
	.zero		1


	//   ....[53]....
        /*12a4*/ 	.word	0x00034090
        /*12a8*/ 	.word	0x00000000
        /*12ac*/ 	.word	0x00000000
        /*12b0*/ 	.short	0x0101
        /*12b2*/ 	.byte	0x3f
	.zero		1


	//   ....[54]....
        /*12b4*/ 	.word	0x00034a50
        /*12b8*/ 	.word	0x00000004
        /*12bc*/ 	.word	0x00000000
        /*12c0*/ 	.short	0x0101
        /*12c2*/ 	.byte	0x3f
	.zero		1


	//   ....[55]....
        /*12c4*/ 	.word	0x00038eb0
        /*12c8*/ 	.word	0x00000012
        /*12cc*/ 	.word	0x00038820
        /*12d0*/ 	.short	0x010a
        /*12d2*/ 	.byte	0x3f
	.zero		1


	//   ....[56]....
        /*12d4*/ 	.word	0x00038f80
        /*12d8*/ 	.word	0x00000006
        /*12dc*/ 	.word	0x000388a0
        /*12e0*/ 	.short	0x010a
        /*12e2*/ 	.byte	0x3f
	.zero		1


	//   ....[57]....
        /*12e4*/ 	.word	0x000391c0
        /*12e8*/ 	.word	0x00000006
        /*12ec*/ 	.word	0x000388c0
        /*12f0*/ 	.short	0x010a
        /*12f2*/ 	.byte	0x3f
	.zero		1


	//   ....[58]....
        /*12f4*/ 	.word	0x00039c20
        /*12f8*/ 	.word	0x00000006
        /*12fc*/ 	.word	0x000388a0
        /*1300*/ 	.short	0x010a
        /*1302*/ 	.byte	0x3f
	.zero		1


	//   ....[59]....
        /*1304*/ 	.word	0x00039e50
        /*1308*/ 	.word	0x00000006
        /*130c*/ 	.word	0x000388c0
        /*1310*/ 	.short	0x010a
        /*1312*/ 	.byte	0x3f
	.zero		1


	//   ....[60]....
        /*1314*/ 	.word	0x0003b7b0
        /*1318*/ 	.word	0x00000000
        /*131c*/ 	.word	0x00038840
        /*1320*/ 	.short	0x010a
        /*1322*/ 	.byte	0x3f
	.zero		1


	//   ....[61]....
        /*1324*/ 	.word	0x0003c2f0
        /*1328*/ 	.word	0x00000012
        /*132c*/ 	.word	0x00038800
        /*1330*/ 	.short	0x0107
        /*1332*/ 	.byte	0x3f
	.zero		1


	//   ....[62]....
        /*1334*/ 	.word	0x0003c390
        /*1338*/ 	.word	0x00000012
        /*133c*/ 	.word	0x00038800
        /*1340*/ 	.short	0x0101
        /*1342*/ 	.byte	0x3f
	.zero		1


	//   ....[63]....
        /*1344*/ 	.word	0x0003d2b0
        /*1348*/ 	.word	0x00000012
        /*134c*/ 	.word	0x00038810
        /*1350*/ 	.short	0x0107
        /*1352*/ 	.byte	0x3f
	.zero		1


	//   ....[64]....
        /*1354*/ 	.word	0x0003d3b0
        /*1358*/ 	.word	0x00000012
        /*135c*/ 	.word	0x00038810
        /*1360*/ 	.short	0x0101
        /*1362*/ 	.byte	0x3f
	.zero		1


	//   ....[65]....
        /*1364*/ 	.word	0x0003d3d0
        /*1368*/ 	.word	0x00000012
        /*136c*/ 	.word	0x00038820
        /*1370*/ 	.short	0x010a
        /*1372*/ 	.byte	0x3f
	.zero		1


	//   ....[66]....
        /*1374*/ 	.word	0x0003d4b0
        /*1378*/ 	.word	0x00000000
        /*137c*/ 	.word	0x00038860
        /*1380*/ 	.short	0x010a
        /*1382*/ 	.byte	0x3f
	.zero		1


	//   ....[67]....
        /*1384*/ 	.word	0x0003e1c0
        /*1388*/ 	.word	0x00000002
        /*138c*/ 	.word	0x00038840
        /*1390*/ 	.short	0x010a
        /*1392*/ 	.byte	0x3f
	.zero		1


	//   ....[68]....
        /*1394*/ 	.word	0x0003e400
        /*1398*/ 	.word	0x00000002
        /*139c*/ 	.word	0x00038860
        /*13a0*/ 	.short	0x010a
        /*13a2*/ 	.byte	0x3f
	.zero		1


	//   ....[69]....
        /*13a4*/ 	.word	0x0003efd0
        /*13a8*/ 	.word	0x00000003
        /*13ac*/ 	.word	0x00038840
        /*13b0*/ 	.short	0x010a
        /*13b2*/ 	.byte	0x3f
	.zero		1


	//   ....[70]....
        /*13b4*/ 	.word	0x0003f200
        /*13b8*/ 	.word	0x00000003
        /*13bc*/ 	.word	0x00038860
        /*13c0*/ 	.short	0x010a
        /*13c2*/ 	.byte	0x3f
	.zero		1


	//   ....[71]....
        /*13c4*/ 	.word	0x0003fd60
        /*13c8*/ 	.word	0x00000003
        /*13cc*/ 	.word	0x00038840
        /*13d0*/ 	.short	0x010a
        /*13d2*/ 	.byte	0x3f
	.zero		1


	//   ....[72]....
        /*13d4*/ 	.word	0x0003ffa0
        /*13d8*/ 	.word	0x00000003
        /*13dc*/ 	.word	0x00038860
        /*13e0*/ 	.short	0x010a
        /*13e2*/ 	.byte	0x3f
	.zero		1


	//   ....[73]....
        /*13e4*/ 	.word	0x00041d20
        /*13e8*/ 	.word	0x00000009
        /*13ec*/ 	.word	0x00038820
        /*13f0*/ 	.short	0x010a
        /*13f2*/ 	.byte	0x3f
	.zero		1


	//   ....[74]....
        /*13f4*/ 	.word	0x00041e80
        /*13f8*/ 	.word	0x00000005
        /*13fc*/ 	.word	0x00000000
        /*1400*/ 	.short	0x010a
        /*1402*/ 	.byte	0x3f
	.zero		1


	//   ....[75]....
        /*1404*/ 	.word	0x00041f00
        /*1408*/ 	.word	0x00000007
        /*140c*/ 	.word	0x00000000
        /*1410*/ 	.short	0x010a
        /*1412*/ 	.byte	0x3f
	.zero		1


	//   ....[76]....
        /*1414*/ 	.word	0x00041f40
        /*1418*/ 	.word	0x00000005
        /*141c*/ 	.word	0x00000000
        /*1420*/ 	.short	0x010a
        /*1422*/ 	.byte	0x3f
	.zero		1


	//   ....[77]....
        /*1424*/ 	.word	0x00041f70
        /*1428*/ 	.word	0x00000003
        /*142c*/ 	.word	0x00000000
        /*1430*/ 	.short	0x010a
        /*1432*/ 	.byte	0x3f
	.zero		1


	//   ....[78]....
        /*1434*/ 	.word	0x00041fd0
        /*1438*/ 	.word	0x0000002d
        /*143c*/ 	.word	0x00038890
        /*1440*/ 	.short	0x010a
        /*1442*/ 	.byte	0x3f
	.zero		1


	//   ....[79]....
        /*1444*/ 	.word	0x00042020
        /*1448*/ 	.word	0x0000002d
        /*144c*/ 	.word	0x00038890
        /*1450*/ 	.short	0x010a
        /*1452*/ 	.byte	0x3f
	.zero		1


	//   ....[80]....
        /*1454*/ 	.word	0x00042070
        /*1458*/ 	.word	0x0000002d
        /*145c*/ 	.word	0x00038890
        /*1460*/ 	.short	0x010a
        /*1462*/ 	.byte	0x3f
	.zero		1


	//   ....[81]....
        /*1464*/ 	.word	0x000420c0
        /*1468*/ 	.word	0x0000002d
        /*146c*/ 	.word	0x000388b0
        /*1470*/ 	.short	0x010a
        /*1472*/ 	.byte	0x3f
	.zero		1


	//   ....[82]....
        /*1474*/ 	.word	0x000424a0
        /*1478*/ 	.word	0x00000002
        /*147c*/ 	.word	0x00038800
        /*1480*/ 	.short	0x010a
        /*1482*/ 	.byte	0x3f
	.zero		1


	//   ....[83]....
        /*1484*/ 	.word	0x000428a0
        /*1488*/ 	.word	0x00000002
        /*148c*/ 	.word	0x00038800
        /*1490*/ 	.short	0x010a
        /*1492*/ 	.byte	0x3f
	.zero		1


	//   ....[84]....
        /*1494*/ 	.word	0x000428f0
        /*1498*/ 	.word	0x00000003
        /*149c*/ 	.word	0x00000000
        /*14a0*/ 	.short	0x010a
        /*14a2*/ 	.byte	0x3f
	.zero		1


	//   ....[85]....
        /*14a4*/ 	.word	0x00042940
        /*14a8*/ 	.word	0x00000006
        /*14ac*/ 	.word	0x00000000
        /*14b0*/ 	.short	0x010a
        /*14b2*/ 	.byte	0x3f
	.zero		1


	//   ....[86]....
        /*14b4*/ 	.word	0x00042990
        /*14b8*/ 	.word	0x00000003
        /*14bc*/ 	.word	0x00000000
        /*14c0*/ 	.short	0x010a
        /*14c2*/ 	.byte	0x3f
	.zero		1


	//   ....[87]....
        /*14c4*/ 	.word	0x000429e0
        /*14c8*/ 	.word	0x00000006
        /*14cc*/ 	.word	0x00000000
        /*14d0*/ 	.short	0x010a
        /*14d2*/ 	.byte	0x3f
	.zero		1


	//   ....[88]....
        /*14d4*/ 	.word	0x00042a30
        /*14d8*/ 	.word	0x00000003
        /*14dc*/ 	.word	0x00000000
        /*14e0*/ 	.short	0x010a
        /*14e2*/ 	.byte	0x3f
	.zero		1


	//   ....[89]....
        /*14e4*/ 	.word	0x00042a80
        /*14e8*/ 	.word	0x00000006
        /*14ec*/ 	.word	0x00000000
        /*14f0*/ 	.short	0x010a
        /*14f2*/ 	.byte	0x3f
	.zero		1


	//   ....[90]....
        /*14f4*/ 	.word	0x00042c20
        /*14f8*/ 	.word	0x00000012
        /*14fc*/ 	.word	0x00038820
        /*1500*/ 	.short	0x010a
        /*1502*/ 	.byte	0x3f
	.zero		1


	//   ....[91]....
        /*1504*/ 	.word	0x00042c70
        /*1508*/ 	.word	0x00000006
        /*150c*/ 	.word	0x000388a0
        /*1510*/ 	.short	0x010a
        /*1512*/ 	.byte	0x3f
	.zero		1


	//   ....[92]....
        /*1514*/ 	.word	0x00042cc0
        /*1518*/ 	.word	0x00000006
        /*151c*/ 	.word	0x000388c0
        /*1520*/ 	.short	0x010a
        /*1522*/ 	.byte	0x3f
	.zero		1


	//   ....[93]....
        /*1524*/ 	.word	0x00042d10
        /*1528*/ 	.word	0x00000006
        /*152c*/ 	.word	0x000388a0
        /*1530*/ 	.short	0x010a
        /*1532*/ 	.byte	0x3f
	.zero		1


	//   ....[94]....
        /*1534*/ 	.word	0x00042d60
        /*1538*/ 	.word	0x00000006
        /*153c*/ 	.word	0x000388c0
        /*1540*/ 	.short	0x010a
        /*1542*/ 	.byte	0x3f
	.zero		1


	//   ....[95]....
        /*1544*/ 	.word	0x00042f00
        /*1548*/ 	.word	0x00000000
        /*154c*/ 	.word	0x00038840
        /*1550*/ 	.short	0x010a
        /*1552*/ 	.byte	0x3f
	.zero		1


	//   ....[96]....
        /*1554*/ 	.word	0x00043fe0
        /*1558*/ 	.word	0x00000012
        /*155c*/ 	.word	0x00038820
        /*1560*/ 	.short	0x010a
        /*1562*/ 	.byte	0x3f
	.zero		1


	//   ....[97]....
        /*1564*/ 	.word	0x00044030
        /*1568*/ 	.word	0x00000000
        /*156c*/ 	.word	0x00038860
        /*1570*/ 	.short	0x010a
        /*1572*/ 	.byte	0x3f
	.zero		1


	//   ....[98]....
        /*1574*/ 	.word	0x00044080
        /*1578*/ 	.word	0x00000002
        /*157c*/ 	.word	0x00038840
        /*1580*/ 	.short	0x010a
        /*1582*/ 	.byte	0x3f
	.zero		1


	//   ....[99]....
        /*1584*/ 	.word	0x000440d0
        /*1588*/ 	.word	0x00000002
        /*158c*/ 	.word	0x00038860
        /*1590*/ 	.short	0x010a
        /*1592*/ 	.byte	0x3f
	.zero		1


	//   ....[100]....
        /*1594*/ 	.word	0x00044120
        /*1598*/ 	.word	0x00000003
        /*159c*/ 	.word	0x00038840
        /*15a0*/ 	.short	0x010a
        /*15a2*/ 	.byte	0x3f
	.zero		1


	//   ....[101]....
        /*15a4*/ 	.word	0x00044170
        /*15a8*/ 	.word	0x00000003
        /*15ac*/ 	.word	0x00038860
        /*15b0*/ 	.short	0x010a
        /*15b2*/ 	.byte	0x3f
	.zero		1


	//   ....[102]....
        /*15b4*/ 	.word	0x000441c0
        /*15b8*/ 	.word	0x00000003
        /*15bc*/ 	.word	0x00038840
        /*15c0*/ 	.short	0x010a
        /*15c2*/ 	.byte	0x3f
	.zero		1


	//   ....[103]....
        /*15c4*/ 	.word	0x00044210
        /*15c8*/ 	.word	0x00000003
        /*15cc*/ 	.word	0x00038860
        /*15d0*/ 	.short	0x010a
        /*15d2*/ 	.byte	0x3f
	.zero		1


	//   ....[104]....
        /*15d4*/ 	.word	0x00044d90
        /*15d8*/ 	.word	0x00000009
        /*15dc*/ 	.word	0x00038820
        /*15e0*/ 	.short	0x010a
        /*15e2*/ 	.byte	0x3f
	.zero		1


	//   ....[105]....
        /*15e4*/ 	.word	0x00044f30
        /*15e8*/ 	.word	0x00000005
        /*15ec*/ 	.word	0x00000000
        /*15f0*/ 	.short	0x010a
        /*15f2*/ 	.byte	0x3f
	.zero		1


	//   ....[106]....
        /*15f4*/ 	.word	0x00044f80
        /*15f8*/ 	.word	0x00000007
        /*15fc*/ 	.word	0x00000000
        /*1600*/ 	.short	0x010a
        /*1602*/ 	.byte	0x3f
	.zero		1


	//   ....[107]....
        /*1604*/ 	.word	0x00044fd0
        /*1608*/ 	.word	0x00000005
        /*160c*/ 	.word	0x00000000
        /*1610*/ 	.short	0x010a
        /*1612*/ 	.byte	0x3f
	.zero		1


	//   ....[108]....
        /*1614*/ 	.word	0x000451f0
        /*1618*/ 	.word	0x00000005
        /*161c*/ 	.word	0x00000000
        /*1620*/ 	.short	0x010a
        /*1622*/ 	.byte	0x3f
	.zero		1


	//   ....[109]....
        /*1624*/ 	.word	0x00045330
        /*1628*/ 	.word	0x0000000c
        /*162c*/ 	.word	0x00000000
        /*1630*/ 	.short	0x010a
        /*1632*/ 	.byte	0x3f
	.zero		1


	//   ....[110]....
        /*1634*/ 	.word	0x000458d0
        /*1638*/ 	.word	0x0000000c
        /*163c*/ 	.word	0x00038810
        /*1640*/ 	.short	0x010a
        /*1642*/ 	.byte	0x3f
	.zero		1


	//   ....[111]....
        /*1644*/ 	.word	0x00045a50
        /*1648*/ 	.word	0x0000000e
        /*164c*/ 	.word	0x00000000
        /*1650*/ 	.short	0x010a
        /*1652*/ 	.byte	0x3f
	.zero		1


	//   ....[112]....
        /*1654*/ 	.word	0x00045b90
        /*1658*/ 	.word	0x0000000c
        /*165c*/ 	.word	0x00000000
        /*1660*/ 	.short	0x010a
        /*1662*/ 	.byte	0x3f
	.zero		1


	//   ....[113]....
        /*1664*/ 	.word	0x00047fb0
        /*1668*/ 	.word	0x0000000c
        /*166c*/ 	.word	0x00000000
        /*1670*/ 	.short	0x0101
        /*1672*/ 	.byte	0x3f
	.zero		1


	//   ....[114]....
        /*1674*/ 	.word	0x00054610
        /*1678*/ 	.word	0x00000002
        /*167c*/ 	.word	0x00000000
        /*1680*/ 	.short	0x0101
        /*1682*/ 	.byte	0x3f
	.zero		1


	//   ....[115]....
        /*1684*/ 	.word	0x00054660
        /*1688*/ 	.word	0x0000000c
        /*168c*/ 	.word	0x00000000
        /*1690*/ 	.short	0x010a
        /*1692*/ 	.byte	0x3f
	.zero		1


	//   ....[116]....
        /*1694*/ 	.word	0x000546b0
        /*1698*/ 	.word	0x0000000c
        /*169c*/ 	.word	0x00038810
        /*16a0*/ 	.short	0x010a
        /*16a2*/ 	.byte	0x3f
	.zero		1


	//   ....[117]....
        /*16a4*/ 	.word	0x00054700
        /*16a8*/ 	.word	0x0000000c
        /*16ac*/ 	.word	0x00000000
        /*16b0*/ 	.short	0x010a
        /*16b2*/ 	.byte	0x3f
	.zero		1


	//----- nvinfo : EIATTR_NUM_MBARRIERS
	.align		4
.L_923:
        /*16b4*/ 	.byte	0x03, 0x38
        /*16b6*/ 	.short	0x0017


	//----- nvinfo : EIATTR_EXIT_INSTR_OFFSETS
	.align		4
        /*16b8*/ 	.byte	0x04, 0x1c
        /*16ba*/ 	.short	(.L_925 - .L_924)


	//   ....[0]....
.L_924:
        /*16bc*/ 	.word	0x00041fc0


	//----- nvinfo : EIATTR_MAX_THREADS
	.align		4
.L_925:
        /*16c0*/ 	.byte	0x04, 0x05
        /*16c2*/ 	.short	(.L_927 - .L_926)
.L_926:
        /*16c4*/ 	.word	0x00000180
        /*16c8*/ 	.word	0x00000001
        /*16cc*/ 	.word	0x00000001


	//----- nvinfo : EIATTR_CRS_STACK_SIZE
	.align		4
.L_927:
        /*16d0*/ 	.byte	0x04, 0x1e
        /*16d2*/ 	.short	(.L_929 - .L_928)
.L_928:
        /*16d4*/ 	.word	0x00000000


	//----- nvinfo : EIATTR_CBANK_PARAM_SIZE
	.align		4
.L_929:
        /*16d8*/ 	.byte	0x03, 0x19
        /*16da*/ 	.short	0x0bf0


	//----- nvinfo : EIATTR_PARAM_CBANK
	.align		4
        /*16dc*/ 	.byte	0x04, 0x0a
        /*16de*/ 	.short	(.L_931 - .L_930)
	.align		4
.L_930:
        /*16e0*/ 	.word	index@(.nv.constant0._ZN7cutlass13device_kernelIN5flash11enable_sm90INS1_16FlashAttnFwdSm90INS1_25CollectiveMainloopFwdSm90ILi2EN4cute5tupleIJNS5_1CILi1EEES8_S8_EEENS6_IJNS7_ILi64EEESA_SA_EEELi512ENS_10bfloat16_tEfNS_4arch4Sm90ELb0ELb1ELb1ELb1ELb0ELb1ELb1ELb0ELb0ELb1ELb1ELb0EEENS1_21CollectiveEpilogueFwdINS6_IJSA_NS7_ILi512EEESA_EEES9_SC_SE_Li256ELb1ELb1ELb1ELb0EEENS1_36VarlenDynamicPersistentTileSchedulerILi64ELi64ELi256ELi128ELb1ELb1ELb1ELb1ELb0ELb1EEEEEEEEEvNT_6ParamsE)
        /*16e4*/ 	.short	0x0210
        /*16e6*/ 	.short	0x0bf0


	//----- nvinfo : EIATTR_SW_WAR
	.align		4
.L_931:
        /*16e8*/ 	.byte	0x04, 0x36
        /*16ea*/ 	.short	(.L_933 - .L_932)
.L_932:
        /*16ec*/ 	.word	0x00000008
.L_933:


//--------------------- .nv.info._ZN7cutlass13device_kernelIN5flash11enable_sm90INS1_16FlashAttnFwdSm90INS1_25CollectiveMainloopFwdSm90ILi2EN4cute5tupleIJNS5_1CILi1EEES8_S8_EEENS6_IJNS7_ILi64EEESA_SA_EEELi512ENS_10bfloat16_tEfNS_4arch4Sm90ELb1ELb0ELb1ELb0ELb0ELb0ELb0ELb0ELb0ELb1ELb1ELb0EEENS1_21CollectiveEpilogueFwdINS6_IJSA_NS7_ILi512EEESA_EEES9_SC_SE_Li256ELb0ELb1ELb1ELb0EEENS1_19SingleTileSchedulerILb0ELb1ELb1ELi64EEEEEEEEEvNT_6ParamsE --------------------------
	.section	.nv.info._ZN7cutlass13device_kernelIN5flash11enable_sm90INS1_16FlashAttnFwdSm90INS1_25CollectiveMainloopFwdSm90ILi2EN4cute5tupleIJNS5_1CILi1EEES8_S8_EEENS6_IJNS7_ILi64EEESA_SA_EEELi512ENS_10bfloat16_tEfNS_4arch4Sm90ELb1ELb0ELb1ELb0ELb0ELb0ELb0ELb0ELb0ELb1ELb1ELb0EEENS1_21CollectiveEpilogueFwdINS6_IJSA_NS7_ILi512EEESA_EEES9_SC_SE_Li256ELb0ELb1ELb1ELb0EEENS1_19SingleTileSchedulerILb0ELb1ELb1ELi64EEEEEEEEEvNT_6ParamsE,"",@"SHT_CUDA_INFO"
	.sectionflags	@""
	.align	4


	//----- nvinfo : EIATTR_CUDA_API_VERSION
	.align		4
        /*0000*/ 	.byte	0x04, 0x37
        /*0002*/ 	.short	(.L_935 - .L_934)
.L_934:
        /*0004*/ 	.word	0x00000082


	//----- nvinfo : EIATTR_KPARAM_INFO
	.align		4
.L_935:
        /*0008*/ 	.byte	0x04, 0x17
        /*000a*/ 	.short	(.L_937 - .L_936)
.L_936:
        /*000c*/ 	.word	0x00000000
        /*0010*/ 	.short	0x0000
        /*0012*/ 	.short	0x0070
        /*0014*/ 	.byte	0x00, 0xf0, 0x01, 0x28


	//----- nvinfo : EIATTR_SPARSE_MMA_MASK
	.align		4
.L_937:
        /*0018*/ 	.byte	0x03, 0x50
        /*001a*/ 	.short	0x0000


	//----- nvinfo : EIATTR_MAXREG_COUNT
	.align		4
        /*001c*/ 	.byte	0x03, 0x1b
        /*001e*/ 	.short	0x00a8


	//----- nvinfo : EIATTR_NUM_BARRIERS
	.align		4
        /*0020*/ 	.byte	0x02, 0x4c
        /*0022*/ 	.byte	0x10
	.zero		1


	//----- nvinfo : EIATTR_EXTERNS
	.align		4
        /*0024*/ 	.byte	0x04, 0x0f
        /*0026*/ 	.short	(.L_939 - .L_938)


	//   ....[0]....
	.align		4
.L_938:
        /*0028*/ 	.word	index@(__assertfail)


	//----- nvinfo : EIATTR_ANNOTATIONS
	.align		4
.L_939:
        /*002c*/ 	.byte	0x04, 0x55
        /*002e*/ 	.short	(.L_941 - .L_940)


	//   ....[0]....
.L_940:
        /*0030*/ 	.word	0x00000001
        /*0034*/ 	.byte	0x80, 0xcd, 0x00, 0x00, 0x01, 0x00, 0x00, 0x00, 0x00, 0xd2, 0x00, 0x00, 0x01, 0x00, 0x00, 0x00
        /*0044*/ 	.byte	0x50, 0xd2, 0x00, 0x00, 0x01, 0x00, 0x00, 0x00, 0x30, 0xd4, 0x00, 0x00, 0x01, 0x00, 0x00, 0x00
        /*0054*/ 	.byte	0x20, 0xd5, 0x00, 0x00, 0x01, 0x00, 0x00, 0x00, 0x20, 0xdf, 0x00, 0x00, 0x01, 0x00, 0x00, 0x00
        /*0064*/ 	.byte	0x10, 0xe6, 0x00, 0x00, 0x01, 0x00, 0x00, 0x00, 0x40, 0xe8, 0x00, 0x00, 0x01, 0x00, 0x00, 0x00
        /*0074*/ 	.byte	0xc0, 0xf3, 0x00, 0x00, 0x01, 0x00, 0x00, 0x00, 0x90, 0xff, 0x00, 0x00


	//----- nvinfo : EIATTR_MERCURY_ISA_VERSION
	.align		4
.L_941:
        /*0080*/ 	.byte	0x03, 0x5f
        /*0082*/ 	.short	0x0101


	//----- nvinfo : EIATTR_INT_WARP_WIDE_INSTR_OFFSETS
	.align		4
        /*0084*/ 	.byte	0x04, 0x31
        /*0086*/ 	.short	(.L_943 - .L_942)


	//   ....[0]....
.L_942:
        /*0088*/ 	.word	0x00000130


	//   ....[1]....
        /*008c*/ 	.word	0x00000170


	//   ....[2]....
        /*0090*/ 	.word	0x000001e0


	//----- nvinfo : EIATTR_COOP_GROUP_MASK_REGIDS
	.align		4
.L_943:
        /*0094*/ 	.byte	0x04, 0x29
        /*0096*/ 	.short	(.L_945 - .L_944)


	//   ....[0]....
.L_944:
        /*0098*/ 	.word	0xffffffff


	//   ....[1]....
        /*009c*/ 	.word	0xffffffff


	//   ....[2]....
        /*00a0*/ 	.word	0xffffffff


	//   ....[3]....
        /*00a4*/ 	.word	0xffffffff


	//   ....[4]....
        /*00a8*/ 	.word	0xffffffff


	//   ....[5]....
        /*00ac*/ 	.word	0xffffffff


	//   ....[6]....
        /*00b0*/ 	.word	0xffffffff


	//   ....[7]....
        /*00b4*/ 	.word	0xffffffff


	//   ....[8]....
        /*00b8*/ 	.word	0xffffffff


	//   ....[9]....
        /*00bc*/ 	.word	0xffffffff


	//   ....[10]....
        /*00c0*/ 	.word	0xffffffff


	//   ....[11]....
        /*00c4*/ 	.word	0xffffffff


	//   ....[12]....
        /*00c8*/ 	.word	0xffffffff


	//   ....[13]....
        /*00cc*/ 	.word	0xffffffff


	//   ....[14]....
        /*00d0*/ 	.word	0xffffffff


	//   ....[15]....
        /*00d4*/ 	.word	0xffffffff


	//   ....[16]....
        /*00d8*/ 	.word	0xffffffff


	//   ....[17]....
        /*00dc*/ 	.word	0xffffffff


	//   ....[18]....
        /*00e0*/ 	.word	0xffffffff


	//   ....[19]....
        /*00e4*/ 	.word	0xffffffff


	//   ....[20]....
        /*00e8*/ 	.word	0xffffffff


	//   ....[21]....
        /*00ec*/ 	.word	0xffffffff


	//   ....[22]....
        /*00f0*/ 	.word	0xffffffff


	//   ....[23]....
        /*00f4*/ 	.word	0xffffffff


	//   ....[24]....
        /*00f8*/ 	.word	0xffffffff


	//   ....[25]....
        /*00fc*/ 	.word	0xffffffff


	//   ....[26]....
        /*0100*/ 	.word	0xffffffff


	//   ....[27]....
        /*0104*/ 	.word	0xffffffff


	//   ....[28]....
        /*0108*/ 	.word	0xffffffff


	//   ....[29]....
        /*010c*/ 	.word	0xffffffff


	//   ....[30]....
        /*0110*/ 	.word	0xffffffff


	//   ....[31]....
        /*0114*/ 	.word	0xffffffff


	//   ....[32]....
        /*0118*/ 	.word	0xffffffff


	//   ....[33]....
        /*011c*/ 	.word	0xffffffff


	//   ....[34]....
        /*0120*/ 	.word	0xffffffff


	//   ....[35]....
        /*0124*/ 	.word	0xffffffff


	//   ....[36]....
        /*0128*/ 	.word	0xffffffff


	//   ....[37]....
        /*012c*/ 	.word	0xffffffff


	//   ....[38]....
        /*0130*/ 	.word	0xffffffff


	//   ....[39]....
        /*0134*/ 	.word	0xffffffff


	//   ....[40]....
        /*0138*/ 	.word	0xffffffff


	//   ....[41]....
        /*013c*/ 	.word	0xffffffff


	//   ....[42]....
        /*0140*/ 	.word	0xffffffff


	//   ....[43]....
        /*0144*/ 	.word	0xffffffff


	//   ....[44]....
        /*0148*/ 	.word	0xffffffff


	//   ....[45]....
        /*014c*/ 	.word	0xffffffff


	//   ....[46]....
        /*0150*/ 	.word	0xffffffff


	//   ....[47]....
        /*0154*/ 	.word	0xffffffff


	//   ....[48]....
        /*0158*/ 	.word	0xffffffff


	//   ....[49]....
        /*015c*/ 	.word	0xffffffff


	//   ....[50]....
        /*0160*/ 	.word	0xffffffff


	//   ....[51]....
        /*0164*/ 	.word	0xffffffff


	//   ....[52]....
        /*0168*/ 	.word	0x0500000f


	//   ....[53]....
        /*016c*/ 	.word	0x0500000f


	//   ....[54]....
        /*0170*/ 	.word	0x0500000f


	//   ....[55]....
        /*0174*/ 	.word	0x0500000f


	//   ....[56]....
        /*0178*/ 	.word	0x0500000f


	//   ....[57]....
        /*017c*/ 	.word	0x0500000f


	//   ....[58]....
        /*0180*/ 	.word	0x0500000f


	//   ....[59]....
        /*0184*/ 	.word	0x0500000f


	//   ....[60]....
        /*0188*/ 	.word	0x0500000f


	//   ....[61]....
        /*018c*/ 	.word	0x0500000f


	//----- nvinfo : EIATTR_COOP_GROUP_INSTR_OFFSETS
	.align		4
.L_945:
        /*0190*/ 	.byte	0x04, 0x28
        /*0192*/ 	.short	(.L_947 - .L_946)


	//   ....[0]....
.L_946:
        /*0194*/ 	.word	0x00000060


	//   ....[1]....
        /*0198*/ 	.word	0x00000140


	//   ....[2]....
        /*019c*/ 	.word	0x00000190


	//   ....[3]....
        /*01a0*/ 	.word	0x00000380


	//   ....[4]....
        /*01a4*/ 	.word	0x000004e0


	//   ....[5]....
        /*01a8*/ 	.word	0x00000600


	//   ....[6]....
        /*01ac*/ 	.word	0x00000760


	//   ....[7]....
        /*01b0*/ 	.word	0x000013c0


	//   ....[8]....
        /*01b4*/ 	.word	0x00003530


	//   ....[9]....
        /*01b8*/ 	.word	0x00003c80


	//   ....[10]....
        /*01bc*/ 	.word	0x00003cb0


	//   ....[11]....
        /*01c0*/ 	.word	0x00004420


	//   ....[12]....
        /*01c4*/ 	.word	0x00004490


	//   ....[13]....
        /*01c8*/ 	.word	0x00004930


	//   ....[14]....
        /*01cc*/ 	.word	0x000049a0


	//   ....[15]....
        /*01d0*/ 	.word	0x00005590


	//   ....[16]....
        /*01d4*/ 	.word	0x00005870


	//   ....[17]....
        /*01d8*/ 	.word	0x00005f70


	//   ....[18]....
        /*01dc*/ 	.word	0x00005fa0


	//   ....[19]....
        /*01e0*/ 	.word	0x00006040


	//   ....[20]....
        /*01e4*/ 	.word	0x00006500


	//   ....[21]....
        /*01e8*/ 	.word	0x00006570


	//   ....[22]....
        /*01ec*/ 	.word	0x000077b0


	//   ....[23]....
        /*01f0*/ 	.word	0x00007ef0


	//   ....[24]....
        /*01f4*/ 	.word	0x00007f70


	//   ....[25]....
        /*01f8*/ 	.word	0x000082a0


	//   ....[26]....
        /*01fc*/ 	.word	0x00008460


	//   ....[27]....
        /*0200*/ 	.word	0x000094a0


	//   ....[28]....
        /*0204*/ 	.word	0x000094e0


	//   ....[29]....
        /*0208*/ 	.word	0x00009530


	//   ....[30]....
        /*020c*/ 	.word	0x00009560


	//   ....[31]....
        /*0210*/ 	.word	0x000095c0


	//   ....[32]....
        /*0214*/ 	.word	0x0000a070


	//   ....[33]....
        /*0218*/ 	.word	0x0000a530


	//   ....[34]....
        /*021c*/ 	.word	0x0000a560


	//   ....[35]....
        /*0220*/ 	.word	0x0000a580


	//   ....[36]....
        /*0224*/ 	.word	0x0000a5b0


	//   ....[37]....
        /*0228*/ 	.word	0x0000aa40


	//   ....[38]....
        /*022c*/ 	.word	0x0000aa60


	//   ....[39]....
        /*0230*/ 	.word	0x0000b6b0


	//   ....[40]....
        /*0234*/ 	.word	0x0000b6d0


	//   ....[41]....
        /*0238*/ 	.word	0x0000c720


	//   ....[42]....
        /*023c*/ 	.word	0x0000d240


	//   ....[43]....
        /*0240*/ 	.word	0x0000daf0


	//   ....[44]....
        /*0244*/ 	.word	0x0000db20


	//   ....[45]....
        /*0248*/ 	.word	0x0000dba0


	//   ....[46]....
        /*024c*/ 	.word	0x0000dbd0


	//   ....[47]....
        /*0250*/ 	.word	0x0000dc30


	//   ....[48]....
        /*0254*/ 	.word	0x0000dc60


	//   ....[49]....
        /*0258*/ 	.word	0x0000dc80


	//   ....[50]....
        /*025c*/ 	.word	0x0000dcc0


	//   ....[51]....
        /*0260*/ 	.word	0x00010bb0


	//   ....[52]....
        /*0264*/ 	.word	0x000111a0


	//   ....[53]....
        /*0268*/ 	.word	0x00011310


	//   ....[54]....
        /*026c*/ 	.word	0x00011370


	//   ....[55]....
        /*0270*/ 	.word	0x00011430


	//   ....[56]....
        /*0274*/ 	.word	0x000114f0


	//   ....[57]....
        /*0278*/ 	.word	0x00011570


	//   ....[58]....
        /*027c*/ 	.word	0x00011620


	//   ....[59]....
        /*0280*/ 	.word	0x000116a0


	//   ....[60]....
        /*0284*/ 	.word	0x00011730


	//   ....[61]....
        /*0288*/ 	.word	0x00011b40


	//----- nvinfo : EIATTR_REG_RECONFIG
	.align		4
.L_947:
        /*028c*/ 	.byte	0x01, 0x54
	.zero		2


	//----- nvinfo : EIATTR_SYSCALL_OFFSETS
	.align		4
        /*0290*/ 	.byte	0x04, 0x46
        /*0292*/ 	.short	(.L_949 - .L_948)


	//   ....[0]....
.L_948:
        /*0294*/ 	.word	0x00003710


	//   ....[1]....
        /*0298*/ 	.word	0x0000cf00


	//   ....[2]....
        /*029c*/ 	.word	0x0000d040


	//   ....[3]....
        /*02a0*/ 	.word	0x0000d130


	//   ....[4]....
        /*02a4*/ 	.word	0x0000d780


	//----- nvinfo : EIATTR_MBARRIER_INSTR_OFFSETS
	.align		4
.L_949:
        /*02a8*/ 	.byte	0x04, 0x39
        /*02aa*/ 	.short	(.L_951 - .L_950)


	//   ....[0]....
.L_950:
        /*02ac*/ 	.word	0x00000270
        /*02b0*/ 	.word	0x000000ff
        /*02b4*/ 	.word	0x00028c00
        /*02b8*/ 	.short	0x0100
        /*02ba*/ 	.byte	0x08
	.zero		1


	//   ....[1]....
        /*02bc*/ 	.word	0x00000280
        /*02c0*/ 	.word	0x000000ff
        /*02c4*/ 	.word	0x00028c20
        /*02c8*/ 	.short	0x0100
        /*02ca*/ 	.byte	0x08
	.zero		1


	//   ....[2]....
        /*02cc*/ 	.word	0x00000330
        /*02d0*/ 	.word	0x000000ff
        /*02d4*/ 	.word	0x00028c30
        /*02d8*/ 	.short	0x0100
        /*02da*/ 	.byte	0x06
	.zero		1


	//   ....[3]....
        /*02dc*/ 	.word	0x00000340
        /*02e0*/ 	.word	0x000000ff
        /*02e4*/ 	.word	0x00028c40
        /*02e8*/ 	.short	0x0100
        /*02ea*/ 	.byte	0x06
	.zero		1


	//   ....[4]....
        /*02ec*/ 	.word	0x00000350
        /*02f0*/ 	.word	0x000000ff
        /*02f4*/ 	.word	0x00028c38
        /*02f8*/ 	.short	0x0100
        /*02fa*/ 	.byte	0x06
	.zero		1


	//   ....[5]....
        /*02fc*/ 	.word	0x00000360
        /*0300*/ 	.word	0x000000ff
        /*0304*/ 	.word	0x00028c48
        /*0308*/ 	.short	0x0100
        /*030a*/ 	.byte	0x06
	.zero		1


	//   ....[6]....
        /*030c*/ 	.word	0x00000490
        /*0310*/ 	.word	0x000000ff
        /*0314*/ 	.word	0x00028c50
        /*0318*/ 	.short	0x0100
        /*031a*/ 	.byte	0x08
	.zero		1


	//   ....[7]....
        /*031c*/ 	.word	0x000004a0
        /*0320*/ 	.word	0x000000ff
        /*0324*/ 	.word	0x00028c60
        /*0328*/ 	.short	0x0100
        /*032a*/ 	.byte	0x08
	.zero		1


	//   ....[8]....
        /*032c*/ 	.word	0x000004b0
        /*0330*/ 	.word	0x000000ff
        /*0334*/ 	.word	0x00028c58
        /*0338*/ 	.short	0x0100
        /*033a*/ 	.byte	0x08
	.zero		1


	//   ....[9]....
        /*033c*/ 	.word	0x000004c0
        /*0340*/ 	.word	0x000000ff
        /*0344*/ 	.word	0x00028c68
        /*0348*/ 	.short	0x0100
        /*034a*/ 	.byte	0x08
	.zero		1


	//   ....[10]....
        /*034c*/ 	.word	0x000005b0
        /*0350*/ 	.word	0x000000ff
        /*0354*/ 	.word	0x00028c70
        /*0358*/ 	.short	0x0100
        /*035a*/ 	.byte	0x06
	.zero		1


	//   ....[11]....
        /*035c*/ 	.word	0x000005c0
        /*0360*/ 	.word	0x000000ff
        /*0364*/ 	.word	0x00028c80
        /*0368*/ 	.short	0x0100
        /*036a*/ 	.byte	0x06
	.zero		1


	//   ....[12]....
        /*036c*/ 	.word	0x000005d0
        /*0370*/ 	.word	0x000000ff
        /*0374*/ 	.word	0x00028c78
        /*0378*/ 	.short	0x0100
        /*037a*/ 	.byte	0x06
	.zero		1


	//   ....[13]....
        /*037c*/ 	.word	0x000005e0
        /*0380*/ 	.word	0x000000ff
        /*0384*/ 	.word	0x00028c88
        /*0388*/ 	.short	0x0100
        /*038a*/ 	.byte	0x06
	.zero		1


	//   ....[14]....
        /*038c*/ 	.word	0x00000710
        /*0390*/ 	.word	0x000000ff
        /*0394*/ 	.word	0x00028c90
        /*0398*/ 	.short	0x0100
        /*039a*/ 	.byte	0x08
	.zero		1


	//   ....[15]....
        /*039c*/ 	.word	0x00000720
        /*03a0*/ 	.word	0x000000ff
        /*03a4*/ 	.word	0x00028ca0
        /*03a8*/ 	.short	0x0100
        /*03aa*/ 	.byte	0x08
	.zero		1


	//   ....[16]....
        /*03ac*/ 	.word	0x00000730
        /*03b0*/ 	.word	0x000000ff
        /*03b4*/ 	.word	0x00028c98
        /*03b8*/ 	.short	0x0100
        /*03ba*/ 	.byte	0x08
	.zero		1


	//   ....[17]....
        /*03bc*/ 	.word	0x00000740
        /*03c0*/ 	.word	0x000000ff
        /*03c4*/ 	.word	0x00028ca8
        /*03c8*/ 	.short	0x0100
        /*03ca*/ 	.byte	0x08
	.zero		1


	//   ....[18]....
        /*03cc*/ 	.word	0x00000870
        /*03d0*/ 	.word	0x000000ff
        /*03d4*/ 	.word	0x00028cb0
        /*03d8*/ 	.short	0x0100
        /*03da*/ 	.byte	0x08
	.zero		1


	//   ....[19]....
        /*03dc*/ 	.word	0x00000880
        /*03e0*/ 	.word	0x000000ff
        /*03e4*/ 	.word	0x00028cc0
        /*03e8*/ 	.short	0x0100
        /*03ea*/ 	.byte	0x08
	.zero		1


	//   ....[20]....
        /*03ec*/ 	.word	0x00000890
        /*03f0*/ 	.word	0x000000ff
        /*03f4*/ 	.word	0x00028cb8
        /*03f8*/ 	.short	0x0100
        /*03fa*/ 	.byte	0x08
	.zero		1


	//   ....[21]....
        /*03fc*/ 	.word	0x000008a0
        /*0400*/ 	.word	0x000000ff
        /*0404*/ 	.word	0x00028cc8
        /*0408*/ 	.short	0x0100
        /*040a*/ 	.byte	0x08
	.zero		1


	//   ....[22]....
        /*040c*/ 	.word	0x00001580
        /*0410*/ 	.word	0x000000ff
        /*0414*/ 	.word	0x00028c50
        /*0418*/ 	.short	0x010a
        /*041a*/ 	.byte	0x05
	.zero		1


	//   ....[23]....
        /*041c*/ 	.word	0x00001870
        /*0420*/ 	.word	0x00000002
        /*0424*/ 	.word	0x00000000
        /*0428*/ 	.short	0x0101
        /*042a*/ 	.byte	0x3f
	.zero		1


	//   ....[24]....
        /*042c*/ 	.word	0x000021c0
        /*0430*/ 	.word	0x000000ff
        /*0434*/ 	.word	0x00028c50
        /*0438*/ 	.short	0x010a
        /*043a*/ 	.byte	0x07
	.zero		1


	//   ....[25]....
        /*043c*/ 	.word	0x00002200
        /*0440*/ 	.word	0x000000ff
        /*0444*/ 	.word	0x00028c50
        /*0448*/ 	.short	0x010a
        /*044a*/ 	.byte	0x07
	.zero		1


	//   ....[26]....
        /*044c*/ 	.word	0x000023d0
        /*0450*/ 	.word	0x00000002
        /*0454*/ 	.word	0x00000000
        /*0458*/ 	.short	0x0101
        /*045a*/ 	.byte	0x3f
	.zero		1


	//   ....[27]....
        /*045c*/ 	.word	0x00003740
        /*0460*/ 	.word	0x000000ff
        /*0464*/ 	.word	0x00028c00
        /*0468*/ 	.short	0x010a
        /*046a*/ 	.byte	0x27
	.zero		1


	//   ....[28]....
        /*046c*/ 	.word	0x000038d0
        /*0470*/ 	.word	0x000000ff
        /*0474*/ 	.word	0x00028c30
        /*0478*/ 	.short	0x010a
        /*047a*/ 	.byte	0x27
	.zero		1


	//   ....[29]....
        /*047c*/ 	.word	0x00003940
        /*0480*/ 	.word	0x000000ff
        /*0484*/ 	.word	0x00028c30
        /*0488*/ 	.short	0x010a
        /*048a*/ 	.byte	0x27
	.zero		1


	//   ....[30]....
        /*048c*/ 	.word	0x00004e10
        /*0490*/ 	.word	0x00000005
        /*0494*/ 	.word	0x00000000
        /*0498*/ 	.short	0x0101
        /*049a*/ 	.byte	0x3f
	.zero		1


	//   ....[31]....
        /*049c*/ 	.word	0x000051f0
        /*04a0*/ 	.word	0x000000ff
        /*04a4*/ 	.word	0x00028c50
        /*04a8*/ 	.short	0x010a
        /*04aa*/ 	.byte	0x27
	.zero		1


	//   ....[32]....
        /*04ac*/ 	.word	0x00005230
        /*04b0*/ 	.word	0x000000ff
        /*04b4*/ 	.word	0x00028c50
        /*04b8*/ 	.short	0x010a
        /*04ba*/ 	.byte	0x27
	.zero		1


	//   ....[33]....
        /*04bc*/ 	.word	0x000055b0
        /*04c0*/ 	.word	0x0000000e
        /*04c4*/ 	.word	0x00000000
        /*04c8*/ 	.short	0x0101
        /*04ca*/ 	.byte	0x3f
	.zero		1


	//   ....[34]....
        /*04cc*/ 	.word	0x000056f0
        /*04d0*/ 	.word	0x000000ff
        /*04d4*/ 	.word	0x00028c30
        /*04d8*/ 	.short	0x010a
        /*04da*/ 	.byte	0x1e
	.zero		1


	//   ....[35]....
        /*04dc*/ 	.word	0x00005730
        /*04e0*/ 	.word	0x000000ff
        /*04e4*/ 	.word	0x00028c30
        /*04e8*/ 	.short	0x010a
        /*04ea*/ 	.byte	0x1e
	.zero		1


	//   ....[36]....
        /*04ec*/ 	.word	0x00006770
        /*04f0*/ 	.word	0x00000098
        /*04f4*/ 	.word	0x00000000
        /*04f8*/ 	.short	0x0101
        /*04fa*/ 	.byte	0x3f
	.zero		1


	//   ....[37]....
        /*04fc*/ 	.word	0x000074f0
        /*0500*/ 	.word	0x000000ff
        /*0504*/ 	.word	0x00028c50
        /*0508*/ 	.short	0x010a
        /*050a*/ 	.byte	0x1e
	.zero		1


	//   ....[38]....
        /*050c*/ 	.word	0x00007530
        /*0510*/ 	.word	0x000000ff
        /*0514*/ 	.word	0x00028c50
        /*0518*/ 	.short	0x010a
        /*051a*/ 	.byte	0x1e
	.zero		1


	//   ....[39]....
        /*051c*/ 	.word	0x000077d0
        /*0520*/ 	.word	0x0000000e
        /*0524*/ 	.word	0x00000000
        /*0528*/ 	.short	0x0101
        /*052a*/ 	.byte	0x3f
	.zero		1


	//   ....[40]....
        /*052c*/ 	.word	0x00007920
        /*0530*/ 	.word	0x000000ff
        /*0534*/ 	.word	0x00028c30
        /*0538*/ 	.short	0x010a
        /*053a*/ 	.byte	0x1a
	.zero		1


	//   ....[41]....
        /*053c*/ 	.word	0x00007960
        /*0540*/ 	.word	0x000000ff
        /*0544*/ 	.word	0x00028c30
        /*0548*/ 	.short	0x010a
        /*054a*/ 	.byte	0x1a
	.zero		1


	//   ....[42]....
        /*054c*/ 	.word	0x000086d0
        /*0550*/ 	.word	0x00000098
        /*0554*/ 	.word	0x00000000
        /*0558*/ 	.short	0x0101
        /*055a*/ 	.byte	0x3f
	.zero		1


	//   ....[43]....
        /*055c*/ 	.word	0x000091d0
        /*0560*/ 	.word	0x000000ff
        /*0564*/ 	.word	0x00028c50
        /*0568*/ 	.short	0x010a
        /*056a*/ 	.byte	0x1a
	.zero		1


	//   ....[44]....
        /*056c*/ 	.word	0x00009210
        /*0570*/ 	.word	0x000000ff
        /*0574*/ 	.word	0x00028c50
        /*0578*/ 	.short	0x010a
        /*057a*/ 	.byte	0x1a
	.zero		1


	//   ....[45]....
        /*057c*/ 	.word	0x000094c0
        /*0580*/ 	.word	0x0000000b
        /*0584*/ 	.word	0x00000000
        /*0588*/ 	.short	0x0101
        /*058a*/ 	.byte	0x3f
	.zero		1


	//   ....[46]....
        /*058c*/ 	.word	0x0000a030
        /*0590*/ 	.word	0x000000ff
        /*0594*/ 	.word	0x00000000
        /*0598*/ 	.short	0x0101
        /*059a*/ 	.byte	0x04
	.zero		1


	//   ....[47]....
        /*059c*/ 	.word	0x0000d470
        /*05a0*/ 	.word	0x000000ff
        /*05a4*/ 	.word	0x00028c40
        /*05a8*/ 	.short	0x010a
        /*05aa*/ 	.byte	0x26
	.zero		1


	//   ....[48]....
        /*05ac*/ 	.word	0x0000dd90
        /*05b0*/ 	.word	0x000000ff
        /*05b4*/ 	.word	0x00028c00
        /*05b8*/ 	.short	0x0107
        /*05ba*/ 	.byte	0x26
	.zero		1


	//   ....[49]....
        /*05bc*/ 	.word	0x0000ddd0
        /*05c0*/ 	.word	0x000000ff
        /*05c4*/ 	.word	0x00028c00
        /*05c8*/ 	.short	0x0101
        /*05ca*/ 	.byte	0x26
	.zero		1


	//   ....[50]....
        /*05cc*/ 	.word	0x0000dde0
        /*05d0*/ 	.word	0x000000ff
        /*05d4*/ 	.word	0x00028c20
        /*05d8*/ 	.short	0x010a
        /*05da*/ 	.byte	0x26
	.zero		1


	//   ....[51]....
        /*05dc*/ 	.word	0x0000de40
        /*05e0*/ 	.word	0x000000ff
        /*05e4*/ 	.word	0x00028c60
        /*05e8*/ 	.short	0x010a
        /*05ea*/ 	.byte	0x26
	.zero		1


	//   ....[52]....
        /*05ec*/ 	.word	0x0000ea00
        /*05f0*/ 	.word	0x000000ff
        /*05f4*/ 	.word	0x00028c48
        /*05f8*/ 	.short	0x010a
        /*05fa*/ 	.byte	0x26
	.zero		1


	//   ....[53]....
        /*05fc*/ 	.word	0x0000ebd0
        /*0600*/ 	.word	0x000000ff
        /*0604*/ 	.word	0x00028c68
        /*0608*/ 	.short	0x010a
        /*060a*/ 	.byte	0x26
	.zero		1


	//   ....[54]....
        /*060c*/ 	.word	0x0000f580
        /*0610*/ 	.word	0x000000ff
        /*0614*/ 	.word	0x00028c40
        /*0618*/ 	.short	0x010a
        /*061a*/ 	.byte	0x26
	.zero		1


	//   ....[55]....
        /*061c*/ 	.word	0x0000f760
        /*0620*/ 	.word	0x000000ff
        /*0624*/ 	.word	0x00028c60
        /*0628*/ 	.short	0x010a
        /*062a*/ 	.byte	0x26
	.zero		1


	//   ....[56]....
        /*062c*/ 	.word	0x00010140
        /*0630*/ 	.word	0x000000ff
        /*0634*/ 	.word	0x00028c48
        /*0638*/ 	.short	0x010a
        /*063a*/ 	.byte	0x26
	.zero		1


	//   ....[57]....
        /*063c*/ 	.word	0x00010320
        /*0640*/ 	.word	0x000000ff
        /*0644*/ 	.word	0x00028c68
        /*0648*/ 	.short	0x010a
        /*064a*/ 	.byte	0x26
	.zero		1


	//   ....[58]....
        /*064c*/ 	.word	0x00010b40
        /*0650*/ 	.word	0x00000002
        /*0654*/ 	.word	0x00028c20
        /*0658*/ 	.short	0x010a
        /*065a*/ 	.byte	0x3f
	.zero		1


	//   ....[59]....
        /*065c*/ 	.word	0x00010cc0
        /*0660*/ 	.word	0x00000007
        /*0664*/ 	.word	0x00000000
        /*0668*/ 	.short	0x010a
        /*066a*/ 	.byte	0x3f
	.zero		1


	//   ....[60]....
        /*066c*/ 	.word	0x00010d30
        /*0670*/ 	.word	0x00000005
        /*0674*/ 	.word	0x00000000
        /*0678*/ 	.short	0x010a
        /*067a*/ 	.byte	0x3f
	.zero		1


	//   ....[61]....
        /*067c*/ 	.word	0x00010d90
        /*0680*/ 	.word	0x00000005
        /*0684*/ 	.word	0x00000000
        /*0688*/ 	.short	0x010a
        /*068a*/ 	.byte	0x3f
	.zero		1


	//   ....[62]....
        /*068c*/ 	.word	0x00010dc0
        /*0690*/ 	.word	0x00000003
        /*0694*/ 	.word	0x00000000
        /*0698*/ 	.short	0x010a
        /*069a*/ 	.byte	0x3f
	.zero		1


	//   ....[63]....
        /*069c*/ 	.word	0x00010e30
        /*06a0*/ 	.word	0x00000005
        /*06a4*/ 	.word	0x00028c50
        /*06a8*/ 	.short	0x010a
        /*06aa*/ 	.byte	0x3f
	.zero		1


	//   ....[64]....
        /*06ac*/ 	.word	0x00010e90
        /*06b0*/ 	.word	0x00000005
        /*06b4*/ 	.word	0x00028c50
        /*06b8*/ 	.short	0x010a
        /*06ba*/ 	.byte	0x3f
	.zero		1


	//   ....[65]....
        /*06bc*/ 	.word	0x00010ef0
        /*06c0*/ 	.word	0x00000000
        /*06c4*/ 	.word	0x00028c00
        /*06c8*/ 	.short	0x010a
        /*06ca*/ 	.byte	0x3f
	.zero		1


	//   ....[66]....
        /*06cc*/ 	.word	0x00010f50
        /*06d0*/ 	.word	0x00000004
        /*06d4*/ 	.word	0x00028c30
        /*06d8*/ 	.short	0x010a
        /*06da*/ 	.byte	0x3f
	.zero		1


	//   ....[67]....
        /*06dc*/ 	.word	0x00010fa0
        /*06e0*/ 	.word	0x0000000e
        /*06e4*/ 	.word	0x00028c50
        /*06e8*/ 	.short	0x010a
        /*06ea*/ 	.byte	0x3f
	.zero		1


	//   ....[68]....
        /*06ec*/ 	.word	0x00011000
        /*06f0*/ 	.word	0x00000004
        /*06f4*/ 	.word	0x00028c30
        /*06f8*/ 	.short	0x010a
        /*06fa*/ 	.byte	0x3f
	.zero		1


	//   ....[69]....
        /*06fc*/ 	.word	0x00011050
        /*0700*/ 	.word	0x0000000e
        /*0704*/ 	.word	0x00028c50
        /*0708*/ 	.short	0x010a
        /*070a*/ 	.byte	0x3f
	.zero		1


	//   ....[70]....
        /*070c*/ 	.word	0x000110b0
        /*0710*/ 	.word	0x00000004
        /*0714*/ 	.word	0x00028c30
        /*0718*/ 	.short	0x010a
        /*071a*/ 	.byte	0x3f
	.zero		1


	//   ....[71]....
        /*071c*/ 	.word	0x00011100
        /*0720*/ 	.word	0x000000be
        /*0724*/ 	.word	0x00028c50
        /*0728*/ 	.short	0x010a
        /*072a*/ 	.byte	0x3f
	.zero		1


	//   ....[72]....
        /*072c*/ 	.word	0x00011260
        /*0730*/ 	.word	0x00000003
        /*0734*/ 	.word	0x00028c40
        /*0738*/ 	.short	0x010a
        /*073a*/ 	.byte	0x3f
	.zero		1


	//   ....[73]....
        /*073c*/ 	.word	0x00011770
        /*0740*/ 	.word	0x00000003
        /*0744*/ 	.word	0x00028c20
        /*0748*/ 	.short	0x010a
        /*074a*/ 	.byte	0x3f
	.zero		1


	//   ....[74]....
        /*074c*/ 	.word	0x000117d0
        /*0750*/ 	.word	0x00000003
        /*0754*/ 	.word	0x00028c60
        /*0758*/ 	.short	0x010a
        /*075a*/ 	.byte	0x3f
	.zero		1


	//   ....[75]....
        /*075c*/ 	.word	0x00011830
        /*0760*/ 	.word	0x00000003
        /*0764*/ 	.word	0x00028c48
        /*0768*/ 	.short	0x010a
        /*076a*/ 	.byte	0x3f
	.zero		1


	//   ....[76]....
        /*076c*/ 	.word	0x00011890
        /*0770*/ 	.word	0x00000003
        /*0774*/ 	.word	0x00028c68
        /*0778*/ 	.short	0x010a
        /*077a*/ 	.byte	0x3f
	.zero		1


	//   ....[77]....
        /*077c*/ 	.word	0x000118f0
        /*0780*/ 	.word	0x00000003
        /*0784*/ 	.word	0x00028c40
        /*0788*/ 	.short	0x010a
        /*078a*/ 	.byte	0x3f
	.zero		1


	//   ....[78]....
        /*078c*/ 	.word	0x00011950
        /*0790*/ 	.word	0x00000003
        /*0794*/ 	.word	0x00028c60
        /*0798*/ 	.short	0x010a
        /*079a*/ 	.byte	0x3f
	.zero		1


	//   ....[79]....
        /*079c*/ 	.word	0x000119b0
        /*07a0*/ 	.word	0x00000003
        /*07a4*/ 	.word	0x00028c48
        /*07a8*/ 	.short	0x010a
        /*07aa*/ 	.byte	0x3f
	.zero		1


	//   ....[80]....
        /*07ac*/ 	.word	0x00011a10
        /*07b0*/ 	.word	0x00000003
        /*07b4*/ 	.word	0x00028c68
        /*07b8*/ 	.short	0x010a
        /*07ba*/ 	.byte	0x3f
	.zero		1


	//   ....[81]....
        /*07bc*/ 	.word	0x00011a60
        /*07c0*/ 	.word	0x00000002
        /*07c4*/ 	.word	0x00028c20
        /*07c8*/ 	.short	0x010a
        /*07ca*/ 	.byte	0x3f
	.zero		1


	//   ....[82]....
        /*07cc*/ 	.word	0x00011c00
        /*07d0*/ 	.word	0x00000007
        /*07d4*/ 	.word	0x00000000
        /*07d8*/ 	.short	0x010a
        /*07da*/ 	.byte	0x3f
	.zero		1


	//   ....[83]....
        /*07dc*/ 	.word	0x00011c50
        /*07e0*/ 	.word	0x00000005
        /*07e4*/ 	.word	0x00000000
        /*07e8*/ 	.short	0x010a
        /*07ea*/ 	.byte	0x3f
	.zero		1


	//   ....[84]....
        /*07ec*/ 	.word	0x00011ca0
        /*07f0*/ 	.word	0x00000005
        /*07f4*/ 	.word	0x00000000
        /*07f8*/ 	.short	0x010a
        /*07fa*/ 	.byte	0x3f
	.zero		1


	//----- nvinfo : EIATTR_NUM_MBARRIERS
	.align		4
.L_951:
        /*07fc*/ 	.byte	0x03, 0x38
        /*07fe*/ 	.short	0x0016


	//----- nvinfo : EIATTR_EXIT_INSTR_OFFSETS
	.align		4
        /*0800*/ 	.byte	0x04, 0x1c
        /*0802*/ 	.short	(.L_953 - .L_952)


	//   ....[0]....
.L_952:
        /*0804*/ 	.word	0x00010e10


	//----- nvinfo : EIATTR_MAX_THREADS
	.align		4
.L_953:
        /*0808*/ 	.byte	0x04, 0x05
        /*080a*/ 	.short	(.L_955 - .L_954)
.L_954:
        /*080c*/ 	.word	0x00000180
        /*0810*/ 	.word	0x00000001
        /*0814*/ 	.word	0x00000001


	//----- nvinfo : EIATTR_CRS_STACK_SIZE
	.align		4
.L_955:
        /*0818*/ 	.byte	0x04, 0x1e
        /*081a*/ 	.short	(.L_957 - .L_956)
.L_956:
        /*081c*/ 	.word	0x00000000


	//----- nvinfo : EIATTR_CBANK_PARAM_SIZE
	.align		4
.L_957:
        /*0820*/ 	.byte	0x03, 0x19
        /*0822*/ 	.short	0x0a70


	//----- nvinfo : EIATTR_PARAM_CBANK
	.align		4
        /*0824*/ 	.byte	0x04, 0x0a
        /*0826*/ 	.short	(.L_959 - .L_958)
	.align		4
.L_958:
        /*0828*/ 	.word	index@(.nv.constant0._ZN7cutlass13device_kernelIN5flash11enable_sm90INS1_16FlashAttnFwdSm90INS1_25CollectiveMainloopFwdSm90ILi2EN4cute5tupleIJNS5_1CILi1EEES8_S8_EEENS6_IJNS7_ILi64EEESA_SA_EEELi512ENS_10bfloat16_tEfNS_4arch4Sm90ELb1ELb0ELb1ELb0ELb0ELb0ELb0ELb0ELb0ELb1ELb1ELb0EEENS1_21CollectiveEpilogueFwdINS6_IJSA_NS7_ILi512EEESA_EEES9_SC_SE_Li256ELb0ELb1ELb1ELb0EEENS1_19SingleTileSchedulerILb0ELb1ELb1ELi64EEEEEEEEEvNT_6ParamsE)
        /*082c*/ 	.short	0x0210
        /*082e*/ 	.short	0x0a70


	//----- nvinfo : EIATTR_SW_WAR
	.align		4
.L_959:
        /*0830*/ 	.byte	0x04, 0x36
        /*0832*/ 	.short	(.L_961 - .L_960)
.L_960:
        /*0834*/ 	.word	0x00000008
.L_961:


//--------------------- .nv.info._ZN7cutlass13device_kernelIN5flash11enable_sm90INS1_16FlashAttnFwdSm90INS1_25CollectiveMainloopFwdSm90ILi2EN4cute5tupleIJNS5_1CILi1EEES8_S8_EEENS6_IJNS7_ILi64EEESA_SA_EEELi512ENS_10bfloat16_tEfNS_4arch4Sm90ELb1ELb0ELb1ELb0ELb0ELb0ELb1ELb0ELb0ELb1ELb1ELb0EEENS1_21CollectiveEpilogueFwdINS6_IJSA_NS7_ILi512EEESA_EEES9_SC_SE_Li256ELb0ELb1ELb1ELb0EEENS1_19SingleTileSchedulerILb0ELb1ELb1ELi64EEEEEEEEEvNT_6ParamsE --------------------------
	.section	.nv.info._ZN7cutlass13device_kernelIN5flash11enable_sm90INS1_16FlashAttnFwdSm90INS1_25CollectiveMainloopFwdSm90ILi2EN4cute5tupleIJNS5_1CILi1EEES8_S8_EEENS6_IJNS7_ILi64EEESA_SA_EEELi512ENS_10bfloat16_tEfNS_4arch4Sm90ELb1ELb0ELb1ELb0ELb0ELb0ELb1ELb0ELb0ELb1ELb1ELb0EEENS1_21CollectiveEpilogueFwdINS6_IJSA_NS7_ILi512EEESA_EEES9_SC_SE_Li256ELb0ELb1ELb1ELb0EEENS1_19SingleTileSchedulerILb0ELb1ELb1ELi64EEEEEEEEEvNT_6ParamsE,"",@"SHT_CUDA_INFO"
	.sectionflags	@""
	.align	4


	//----- nvinfo : EIATTR_CUDA_API_VERSION
	.align		4
        /*0000*/ 	.byte	0x04, 0x37
        /*0002*/ 	.short	(.L_963 - .L_962)
.L_962:
        /*0004*/ 	.word	0x00000082


	//----- nvinfo : EIATTR_KPARAM_INFO
	.align		4
.L_963:
        /*0008*/ 	.byte	0x04, 0x17
        /*000a*/ 	.short	(.L_965 - .L_964)
.L_964:
        /*000c*/ 	.word	0x00000000
        /*0010*/ 	.short	0x0000
        /*0012*/ 	.short	0x0070
        /*0014*/ 	.byte	0x00, 0xf0, 0x01, 0x2c


	//----- nvinfo : EIATTR_SPARSE_MMA_MASK
	.align		4
.L_965:
        /*0018*/ 	.byte	0x03, 0x50
        /*001a*/ 	.short	0x0000


	//----- nvinfo : EIATTR_MAXREG_COUNT
	.align		4
        /*001c*/ 	.byte	0x03, 0x1b
        /*001e*/ 	.short	0x00a8


	//----- nvinfo : EIATTR_NUM_BARRIERS
	.align		4
        /*0020*/ 	.byte	0x02, 0x4c
        /*0022*/ 	.byte	0x10
	.zero		1


	//----- nvinfo : EIATTR_EXTERNS
	.align		4
        /*0024*/ 	.byte	0x04, 0x0f
        /*0026*/ 	.short	(.L_967 - .L_966)


	//   ....[0]....
	.align		4
.L_966:
        /*0028*/ 	.word	index@(__assertfail)


	//----- nvinfo : EIATTR_ANNOTATIONS
	.align		4
.L_967:
        /*002c*/ 	.byte	0x04, 0x55
        /*002e*/ 	.short	(.L_969 - .L_968)


	//   ....[0]....
.L_968:
        /* <DEDUP_REMOVED lines=18> */


	//----- nvinfo : EIATTR_MERCURY_ISA_VERSION
	.align		4
.L_969:
        /*0138*/ 	.byte	0x03, 0x5f
        /*013a*/ 	.short	0x0101


	//----- nvinfo : EIATTR_INT_WARP_WIDE_INSTR_OFFSETS
	.align		4
        /*013c*/ 	.byte	0x04, 0x31
        /*013e*/ 	.short	(.L_971 - .L_970)


	//   ....[0]....
.L_970:
        /*0140*/ 	.word	0x00000130


	//   ....[1]....
        /*0144*/ 	.word	0x00000170


	//   ....[2]....
        /*0148*/ 	.word	0x000001e0


	//   ....[3]....
        /*014c*/ 	.word	0x000001f0


	//----- nvinfo : EIATTR_COOP_GROUP_MASK_REGIDS
	.align		4
.L_971:
        /*0150*/ 	.byte	0x04, 0x29
        /*0152*/ 	.short	(.L_973 - .L_972)


	//   ....[0]....
.L_972:
        /*0154*/ 	.word	0xffffffff


	//   ....[1]....
        /*0158*/ 	.word	0xffffffff


	//   ....[2]....
        /*015c*/ 	.word	0xffffffff


	//   ....[3]....
        /*0160*/ 	.word	0xffffffff


	//   ....[4]....
        /*0164*/ 	.word	0xffffffff


	//   ....[5]....
        /*0168*/ 	.word	0xffffffff


	//   ....[6]....
        /*016c*/ 	.word	0xffffffff


	//   ....[7]....
        /*0170*/ 	.word	0xffffffff


	//   ....[8]....
        /*0174*/ 	.word	0xffffffff


	//   ....[9]....
        /*0178*/ 	.word	0xffffffff


	//   ....[10]....
        /*017c*/ 	.word	0xffffffff


	//   ....[11]....
        /*0180*/ 	.word	0xffffffff


	//   ....[12]....
        /*0184*/ 	.word	0xffffffff


	//   ....[13]....
        /*0188*/ 	.word	0xffffffff


	//   ....[14]....
        /*018c*/ 	.word	0xffffffff


	//   ....[15]....
        /*0190*/ 	.word	0xffffffff


	//   ....[16]....
        /*0194*/ 	.word	0xffffffff


	//   ....[17]....
        /*0198*/ 	.word	0xffffffff


	//   ....[18]....
        /*019c*/ 	.word	0xffffffff


	//   ....[19]....
        /*01a0*/ 	.word	0xffffffff


	//   ....[20]....
        /*01a4*/ 	.word	0xffffffff


	//   ....[21]....
        /*01a8*/ 	.word	0xffffffff


	//   ....[22]....
        /*01ac*/ 	.word	0xffffffff


	//   ....[23]....
        /*01b0*/ 	.word	0xffffffff


	//   ....[24]....
        /*01b4*/ 	.word	0xffffffff


	//   ....[25]....
        /*01b8*/ 	.word	0xffffffff


	//   ....[26]....
        /*01bc*/ 	.word	0xffffffff


	//   ....[27]....
        /*01c0*/ 	.word	0xffffffff


	//   ....[28]....
        /*01c4*/ 	.word	0xffffffff


	//   ....[29]....
        /*01c8*/ 	.word	0xffffffff


	//   ....[30]....
        /*01cc*/ 	.word	0xffffffff


	//   ....[31]....
        /*01d0*/ 	.word	0xffffffff


	//   ....[32]....
        /*01d4*/ 	.word	0xffffffff


	//   ....[33]....
        /*01d8*/ 	.word	0xffffffff


	//   ....[34]....
        /*01dc*/ 	.word	0xffffffff


	//   ....[35]....
        /*01e0*/ 	.word	0xffffffff


	//   ....[36]....
        /*01e4*/ 	.word	0xffffffff


	//   ....[37]....
        /*01e8*/ 	.word	0xffffffff


	//   ....[38]....
        /*01ec*/ 	.word	0xffffffff


	//   ....[39]....
        /*01f0*/ 	.word	0xffffffff


	//   ....[40]....
        /*01f4*/ 	.word	0xffffffff


	//   ....[41]....
        /*01f8*/ 	.word	0xffffffff


	//   ....[42]....
        /*01fc*/ 	.word	0xffffffff


	//   ....[43]....
        /*0200*/ 	.word	0xffffffff


	//   ....[44]....
        /*0204*/ 	.word	0xffffffff


	//   ....[45]....
        /*0208*/ 	.word	0xffffffff


	//   ....[46]....
        /*020c*/ 	.word	0xffffffff


	//   ....[47]....
        /*0210*/ 	.word	0xffffffff


	//   ....[48]....
        /*0214*/ 	.word	0xffffffff


	//   ....[49]....
        /*0218*/ 	.word	0xffffffff


	//   ....[50]....
        /*021c*/ 	.word	0xffffffff


	//   ....[51]....
        /*0220*/ 	.word	0xffffffff


	//   ....[52]....
        /*0224*/ 	.word	0xffffffff


	//   ....[53]....
        /*0228*/ 	.word	0xffffffff


	//   ....[54]....
        /*022c*/ 	.word	0xffffffff


	//   ....[55]....
        /*0230*/ 	.word	0xffffffff


	//   ....[56]....
        /*0234*/ 	.word	0xffffffff


	//   ....[57]....
        /*0238*/ 	.word	0xffffffff


	//   ....[58]....
        /*023c*/ 	.word	0xffffffff


	//   ....[59]....
        /*0240*/ 	.word	0xffffffff


	//   ....[60]....
        /*0244*/ 	.word	0xffffffff


	//   ....[61]....
        /*0248*/ 	.word	0xffffffff


	//   ....[62]....
        /*024c*/ 	.word	0xffffffff


	//   ....[63]....
        /*0250*/ 	.word	0x0500000f


	//   ....[64]....
        /*0254*/ 	.word	0x0500000f


	//   ....[65]....
        /*0258*/ 	.word	0x0500000f


	//   ....[66]....
        /*025c*/ 	.word	0x0500000f


	//   ....[67]....
        /*0260*/ 	.word	0x0500000f


	//   ....[68]....
        /*0264*/ 	.word	0x0500000f


	//   ....[69]....
        /*0268*/ 	.word	0x0500000f


	//   ....[70]....
        /*026c*/ 	.word	0x0500000f


	//   ....[71]....
        /*0270*/ 	.word	0x0500000f


	//   ....[72]....
        /*0274*/ 	.word	0x0500000f


	//   ....[73]....
        /*0278*/ 	.word	0x0500000f


	//   ....[74]....
        /*027c*/ 	.word	0x0500000f


	//   ....[75]....
        /*0280*/ 	.word	0x0500000f


	//   ....[76]....
        /*0284*/ 	.word	0x0500000f


	//   ....[77]....
        /*0288*/ 	.word	0x0500000f


	//   ....[78]....
        /*028c*/ 	.word	0x0500000f


	//   ....[79]....
        /*0290*/ 	.word	0x0500000f


	//   ....[80]....
        /*0294*/ 	.word	0x0500000f


	//----- nvinfo : EIATTR_COOP_GROUP_INSTR_OFFSETS
	.align		4
.L_973:
        /*0298*/ 	.byte	0x04, 0x28
        /*029a*/ 	.short	(.L_975 - .L_974)


	//   ....[0]....
.L_974:
        /*029c*/ 	.word	0x00000070


	//   ....[1]....
        /*02a0*/ 	.word	0x00000140


	//   ....[2]....
        /*02a4*/ 	.word	0x00000190


	//   ....[3]....
        /*02a8*/ 	.word	0x000003a0


	//   ....[4]....
        /*02ac*/ 	.word	0x00000500


	//   ....[5]....
        /*02b0*/ 	.word	0x00000620


	//   ....[6]....
        /*02b4*/ 	.word	0x00000780


	//   ....[7]....
        /*02b8*/ 	.word	0x000014c0


	//   ....[8]....
        /*02bc*/ 	.word	0x00003420


	//   ....[9]....
        /*02c0*/ 	.word	0x00004560


	//   ....[10]....
        /*02c4*/ 	.word	0x000053f0


	//   ....[11]....
        /*02c8*/ 	.word	0x00005400


	//   ....[12]....
        /*02cc*/ 	.word	0x00005b70


	//   ....[13]....
        /*02d0*/ 	.word	0x00005c80


	//   ....[14]....
        /*02d4*/ 	.word	0x00006070


	//   ....[15]....
        /*02d8*/ 	.word	0x000060f0


	//   ....[16]....
        /*02dc*/ 	.word	0x00006ba0


	//   ....[17]....
        /*02e0*/ 	.word	0x00007590


	//   ....[18]....
        /*02e4*/ 	.word	0x000083a0


	//   ....[19]....
        /*02e8*/ 	.word	0x00008970


	//   ....[20]....
        /*02ec*/ 	.word	0x00008ac0


	//   ....[21]....
        /*02f0*/ 	.word	0x00008c10


	//   ....[22]....
        /*02f4*/ 	.word	0x00008ff0


	//   ....[23]....
        /*02f8*/ 	.word	0x00009070


	//   ....[24]....
        /*02fc*/ 	.word	0x0000a1f0


	//   ....[25]....
        /*0300*/ 	.word	0x0000aa80


	//   ....[26]....
        /*0304*/ 	.word	0x0000bc50


	//   ....[27]....
        /*0308*/ 	.word	0x0000bd10


	//   ....[28]....
        /*030c*/ 	.word	0x0000c010


	//   ....[29]....
        /*0310*/ 	.word	0x0000c1e0


	//   ....[30]....
        /*0314*/ 	.word	0x0000d160


	//   ....[31]....
        /*0318*/ 	.word	0x0000d1a0


	//   ....[32]....
        /*031c*/ 	.word	0x0000d1f0


	//   ....[33]....
        /*0320*/ 	.word	0x0000d210


	//   ....[34]....
        /*0324*/ 	.word	0x0000d230


	//   ....[35]....
        /*0328*/ 	.word	0x0000dcf0


	//   ....[36]....
        /*032c*/ 	.word	0x0000e220


	//   ....[37]....
        /*0330*/ 	.word	0x0000e250


	//   ....[38]....
        /*0334*/ 	.word	0x0000e270


	//   ....[39]....
        /*0338*/ 	.word	0x0000e280


	//   ....[40]....
        /*033c*/ 	.word	0x0000e720


	//   ....[41]....
        /*0340*/ 	.word	0x0000e750


	//   ....[42]....
        /*0344*/ 	.word	0x0000f3c0


	//   ....[43]....
        /*0348*/ 	.word	0x0000f3e0


	//   ....[44]....
        /*034c*/ 	.word	0x00010470


	//   ....[45]....
        /*0350*/ 	.word	0x00011020


	//   ....[46]....
        /*0354*/ 	.word	0x00011990


	//   ....[47]....
        /*0358*/ 	.word	0x00011a30


	//   ....[48]....
        /*035c*/ 	.word	0x00011a80


	//   ....[49]....
        /*0360*/ 	.word	0x00011ab0


	//   ....[50]....
        /*0364*/ 	.word	0x00011ae0


	//   ....[51]....
        /*0368*/ 	.word	0x00011b30


	//   ....[52]....
        /*036c*/ 	.word	0x00011b60


	//   ....[53]....
        /*0370*/ 	.word	0x00011b70


	//   ....[54]....
        /*0374*/ 	.word	0x000124e0


	//   ....[55]....
        /*0378*/ 	.word	0x00012500


	//   ....[56]....
        /*037c*/ 	.word	0x00012520


	//   ....[57]....
        /*0380*/ 	.word	0x00012640


	//   ....[58]....
        /*0384*/ 	.word	0x000127f0


	//   ....[59]....
        /*0388*/ 	.word	0x00012820


	//   ....[60]....
        /*038c*/ 	.word	0x00012970


	//   ....[61]....
        /*0390*/ 	.word	0x00012980


	//   ....[62]....
        /*0394*/ 	.word	0x00015a40


	//   ....[63]....
        /*0398*/ 	.word	0x00015fa0


	//   ....[64]....
        /*039c*/ 	.word	0x00016120


	//   ....[65]....
        /*03a0*/ 	.word	0x00016190


	//   ....[66]....
        /*03a4*/ 	.word	0x000162a0


	//   ....[67]....
        /*03a8*/ 	.word	0x00016350


	//   ....[68]....
        /*03ac*/ 	.word	0x00016440


	//   ....[69]....
        /*03b0*/ 	.word	0x000164a0


	//   ....[70]....
        /*03b4*/ 	.word	0x00016590


	//   ....[71]....
        /*03b8*/ 	.word	0x000165e0


	//   ....[72]....
        /*03bc*/ 	.word	0x00016670


	//   ....[73]....
        /*03c0*/ 	.word	0x00016790


	//   ....[74]....
        /*03c4*/ 	.word	0x00016aa0


	//   ....[75]....
        /*03c8*/ 	.word	0x00016af0


	//   ....[76]....
        /*03cc*/ 	.word	0x00016ce0


	//   ....[77]....
        /*03d0*/ 	.word	0x00016d30


	//   ....[78]....
        /*03d4*/ 	.word	0x00016f60


	//   ....[79]....
        /*03d8*/ 	.word	0x00016fb0


	//   ....[80]....
        /*03dc*/ 	.word	0x000173c0


	//----- nvinfo : EIATTR_REG_RECONFIG
	.align		4
.L_975:
        /*03e0*/ 	.byte	0x01, 0x54
	.zero		2


	//----- nvinfo : EIATTR_SYSCALL_OFFSETS
	.align		4
        /*03e4*/ 	.byte	0x04, 0x46
        /*03e6*/ 	.short	(.L_977 - .L_976)


	//   ....[0]....
.L_976:
        /*03e8*/ 	.word	0x000035e0


	//   ....[1]....
        /*03ec*/ 	.word	0x00010c60


	//   ....[2]....
        /*03f0*/ 	.word	0x00010da0


	//   ....[3]....
        /*03f4*/ 	.word	0x00010e90


	//   ....[4]....
        /*03f8*/ 	.word	0x000115b0


	//   ....[5]....
        /*03fc*/ 	.word	0x00011eb0


	//----- nvinfo : EIATTR_MBARRIER_INSTR_OFFSETS
	.align		4
.L_977:
        /*0400*/ 	.byte	0x04, 0x39
        /*0402*/ 	.short	(.L_979 - .L_978)


	//   ....[0]....
.L_978:
        /*0404*/ 	.word	0x00000280
        /*0408*/ 	.word	0x000000ff
        /*040c*/ 	.word	0x00038800
        /*0410*/ 	.short	0x0100
        /*0412*/ 	.byte	0x08
	.zero		1


	//   ....[1]....
        /*0414*/ 	.word	0x00000290
        /*0418*/ 	.word	0x000000ff
        /*041c*/ 	.word	0x00038810
        /*0420*/ 	.short	0x0100
        /*0422*/ 	.byte	0x08
	.zero		1


	//   ....[2]....
        /*0424*/ 	.word	0x000002a0
        /*0428*/ 	.word	0x000000ff
        /*042c*/ 	.word	0x00038820
        /*0430*/ 	.short	0x0100
        /*0432*/ 	.byte	0x08
	.zero		1


	//   ....[3]....
        /*0434*/ 	.word	0x00000350
        /*0438*/ 	.word	0x000000ff
        /*043c*/ 	.word	0x00038830
        /*0440*/ 	.short	0x0100
        /*0442*/ 	.byte	0x06
	.zero		1


	//   ....[4]....
        /*0444*/ 	.word	0x00000360
        /*0448*/ 	.word	0x000000ff
        /*044c*/ 	.word	0x00038840
        /*0450*/ 	.short	0x0100
        /*0452*/ 	.byte	0x06
	.zero		1


	//   ....[5]....
        /*0454*/ 	.word	0x00000370
        /*0458*/ 	.word	0x000000ff
        /*045c*/ 	.word	0x00038838
        /*0460*/ 	.short	0x0100
        /*0462*/ 	.byte	0x06
	.zero		1


	//   ....[6]....
        /*0464*/ 	.word	0x00000380
        /*0468*/ 	.word	0x000000ff
        /*046c*/ 	.word	0x00038848
        /*0470*/ 	.short	0x0100
        /*0472*/ 	.byte	0x06
	.zero		1


	//   ....[7]....
        /*0474*/ 	.word	0x000004b0
        /*0478*/ 	.word	0x000000ff
        /*047c*/ 	.word	0x00038850
        /*0480*/ 	.short	0x0100
        /*0482*/ 	.byte	0x08
	.zero		1


	//   ....[8]....
        /*0484*/ 	.word	0x000004c0
        /*0488*/ 	.word	0x000000ff
        /*048c*/ 	.word	0x00038860
        /*0490*/ 	.short	0x0100
        /*0492*/ 	.byte	0x08
	.zero		1


	//   ....[9]....
        /*0494*/ 	.word	0x000004d0
        /*0498*/ 	.word	0x000000ff
        /*049c*/ 	.word	0x00038858
        /*04a0*/ 	.short	0x0100
        /*04a2*/ 	.byte	0x08
	.zero		1


	//   ....[10]....
        /*04a4*/ 	.word	0x000004e0
        /*04a8*/ 	.word	0x000000ff
        /*04ac*/ 	.word	0x00038868
        /*04b0*/ 	.short	0x0100
        /*04b2*/ 	.byte	0x08
	.zero		1


	//   ....[11]....
        /*04b4*/ 	.word	0x000005d0
        /*04b8*/ 	.word	0x000000ff
        /*04bc*/ 	.word	0x00038870
        /*04c0*/ 	.short	0x0100
        /*04c2*/ 	.byte	0x06
	.zero		1


	//   ....[12]....
        /*04c4*/ 	.word	0x000005e0
        /*04c8*/ 	.word	0x000000ff
        /*04cc*/ 	.word	0x00038880
        /*04d0*/ 	.short	0x0100
        /*04d2*/ 	.byte	0x06
	.zero		1


	//   ....[13]....
        /*04d4*/ 	.word	0x000005f0
        /*04d8*/ 	.word	0x000000ff
        /*04dc*/ 	.word	0x00038878
        /*04e0*/ 	.short	0x0100
        /*04e2*/ 	.byte	0x06
	.zero		1


	//   ....[14]....
        /*04e4*/ 	.word	0x00000600
        /*04e8*/ 	.word	0x000000ff
        /*04ec*/ 	.word	0x00038888
        /*04f0*/ 	.short	0x0100
        /*04f2*/ 	.byte	0x06
	.zero		1


	//   ....[15]....
        /*04f4*/ 	.word	0x00000730
        /*04f8*/ 	.word	0x000000ff
        /*04fc*/ 	.word	0x00038890
        /*0500*/ 	.short	0x0100
        /*0502*/ 	.byte	0x08
	.zero		1


	//   ....[16]....
        /*0504*/ 	.word	0x00000740
        /*0508*/ 	.word	0x000000ff
        /*050c*/ 	.word	0x000388a0
        /*0510*/ 	.short	0x0100
        /*0512*/ 	.byte	0x08
	.zero		1


	//   ....[17]....
        /*0514*/ 	.word	0x00000750
        /*0518*/ 	.word	0x000000ff
        /*051c*/ 	.word	0x00038898
        /*0520*/ 	.short	0x0100
        /*0522*/ 	.byte	0x08
	.zero		1


	//   ....[18]....
        /*0524*/ 	.word	0x00000760
        /*0528*/ 	.word	0x000000ff
        /*052c*/ 	.word	0x000388a8
        /*0530*/ 	.short	0x0100
        /*0532*/ 	.byte	0x08
	.zero		1


	//   ....[19]....
        /*0534*/ 	.word	0x00000890
        /*0538*/ 	.word	0x000000ff
        /*053c*/ 	.word	0x000388b0
        /*0540*/ 	.short	0x0100
        /*0542*/ 	.byte	0x08
	.zero		1


	//   ....[20]....
        /*0544*/ 	.word	0x000008a0
        /*0548*/ 	.word	0x000000ff
        /*054c*/ 	.word	0x000388c0
        /*0550*/ 	.short	0x0100
        /*0552*/ 	.byte	0x08
	.zero		1


	//   ....[21]....
        /*0554*/ 	.word	0x000008b0
        /*0558*/ 	.word	0x000000ff
        /*055c*/ 	.word	0x000388b8
        /*0560*/ 	.short	0x0100
        /*0562*/ 	.byte	0x08
	.zero		1


	//   ....[22]....
        /*0564*/ 	.word	0x000008c0
        /*0568*/ 	.word	0x000000ff
        /*056c*/ 	.word	0x000388c8
        /*0570*/ 	.short	0x0100
        /*0572*/ 	.byte	0x08
	.zero		1


	//   ....[23]....
        /*0574*/ 	.word	0x00001860
        /*0578*/ 	.word	0x00000008
        /*057c*/ 	.word	0x00000000
        /*0580*/ 	.short	0x0101
        /*0582*/ 	.byte	0x3f
	.zero		1


	//   ....[24]....
        /*0584*/ 	.word	0x00002300
        /*0588*/ 	.word	0x00000004
        /*058c*/ 	.word	0x00000000
        /*0590*/ 	.short	0x0101
        /*0592*/ 	.byte	0x3f
	.zero		1


	//   ....[25]....
        /*0594*/ 	.word	0x00003610
        /*0598*/ 	.word	0x000000c3
        /*059c*/ 	.word	0x00038800
        /*05a0*/ 	.short	0x010a
        /*05a2*/ 	.byte	0x3f
	.zero		1


	//   ....[26]....
        /*05a4*/ 	.word	0x000037c0
        /*05a8*/ 	.word	0x000000c3
        /*05ac*/ 	.word	0x00038830
        /*05b0*/ 	.short	0x010a
        /*05b2*/ 	.byte	0x3f
	.zero		1


	//   ....[27]....
        /*05b4*/ 	.word	0x00003800
        /*05b8*/ 	.word	0x000000c3
        /*05bc*/ 	.word	0x00038830
        /*05c0*/ 	.short	0x010a
        /*05c2*/ 	.byte	0x3f
	.zero		1


	//   ....[28]....
        /*05c4*/ 	.word	0x00003c10
        /*05c8*/ 	.word	0x000000c3
        /*05cc*/ 	.word	0x00038810
        /*05d0*/ 	.short	0x010a
        /*05d2*/ 	.byte	0x3f
	.zero		1


	//   ....[29]....
        /*05d4*/ 	.word	0x00003c50
        /*05d8*/ 	.word	0x000000c3
        /*05dc*/ 	.word	0x00038850
        /*05e0*/ 	.short	0x010a
        /*05e2*/ 	.byte	0x3f
	.zero		1


	//   ....[30]....
        /*05e4*/ 	.word	0x00003d10
        /*05e8*/ 	.word	0x000000c3
        /*05ec*/ 	.word	0x00038850
        /*05f0*/ 	.short	0x010a
        /*05f2*/ 	.byte	0x3f
	.zero		1


	//   ....[31]....
        /*05f4*/ 	.word	0x00006570
        /*05f8*/ 	.word	0x00000018
        /*05fc*/ 	.word	0x00000000
        /*0600*/ 	.short	0x0101
        /*0602*/ 	.byte	0x3f
	.zero		1


	//   ....[32]....
        /*0604*/ 	.word	0x00006bc0
        /*0608*/ 	.word	0x00000015
        /*060c*/ 	.word	0x00000000
        /*0610*/ 	.short	0x0101
        /*0612*/ 	.byte	0x3f
	.zero		1


	//   ....[33]....
        /*0614*/ 	.word	0x00006d00
        /*0618*/ 	.word	0x000000c5
        /*061c*/ 	.word	0x00038830
        /*0620*/ 	.short	0x010a
        /*0622*/ 	.byte	0x3f
	.zero		1


	//   ....[34]....
        /*0624*/ 	.word	0x00006d50
        /*0628*/ 	.word	0x000000c5
        /*062c*/ 	.word	0x00038830
        /*0630*/ 	.short	0x010a
        /*0632*/ 	.byte	0x3f
	.zero		1


	//   ....[35]....
        /*0634*/ 	.word	0x00007080
        /*0638*/ 	.word	0x000000c5
        /*063c*/ 	.word	0x00038850
        /*0640*/ 	.short	0x010a
        /*0642*/ 	.byte	0x3f
	.zero		1


	//   ....[36]....
        /*0644*/ 	.word	0x000070c0
        /*0648*/ 	.word	0x000000c5
        /*064c*/ 	.word	0x00038850
        /*0650*/ 	.short	0x010a
        /*0652*/ 	.byte	0x3f
	.zero		1


	//   ....[37]....
        /*0654*/ 	.word	0x00009290
        /*0658*/ 	.word	0x00000099
        /*065c*/ 	.word	0x00000000
        /*0660*/ 	.short	0x0101
        /*0662*/ 	.byte	0x3f
	.zero		1


	//   ....[38]....
        /*0664*/ 	.word	0x0000a210
        /*0668*/ 	.word	0x000000c5
        /*066c*/ 	.word	0x00000000
        /*0670*/ 	.short	0x0101
        /*0672*/ 	.byte	0x3f
	.zero		1


	//   ....[39]....
        /*0674*/ 	.word	0x0000a360
        /*0678*/ 	.word	0x000000ba
        /*067c*/ 	.word	0x00038830
        /*0680*/ 	.short	0x010a
        /*0682*/ 	.byte	0x3f
	.zero		1


	//   ....[40]....
        /*0684*/ 	.word	0x0000a3b0
        /*0688*/ 	.word	0x000000ba
        /*068c*/ 	.word	0x00038830
        /*0690*/ 	.short	0x010a
        /*0692*/ 	.byte	0x3f
	.zero		1


	//   ....[41]....
        /*0694*/ 	.word	0x0000a5e0
        /*0698*/ 	.word	0x000000ba
        /*069c*/ 	.word	0x00038850
        /*06a0*/ 	.short	0x010a
        /*06a2*/ 	.byte	0x3f
	.zero		1


	//   ....[42]....
        /*06a4*/ 	.word	0x0000a620
        /*06a8*/ 	.word	0x000000ba
        /*06ac*/ 	.word	0x00038850
        /*06b0*/ 	.short	0x010a
        /*06b2*/ 	.byte	0x3f
	.zero		1


	//   ....[43]....
        /*06b4*/ 	.word	0x0000c540
        /*06b8*/ 	.word	0x00000098
        /*06bc*/ 	.word	0x00000000
        /*06c0*/ 	.short	0x0101
        /*06c2*/ 	.byte	0x3f
	.zero		1


	//   ....[44]....
        /*06c4*/ 	.word	0x0000d180
        /*06c8*/ 	.word	0x000000ba
        /*06cc*/ 	.word	0x00000000
        /*06d0*/ 	.short	0x0101
        /*06d2*/ 	.byte	0x3f
	.zero		1


	//   ....[45]....
        /*06d4*/ 	.word	0x0000dd10
        /*06d8*/ 	.word	0x000000ff
        /*06dc*/ 	.word	0x00000000
        /*06e0*/ 	.short	0x0101
        /*06e2*/ 	.byte	0x04
	.zero		1


	//   ....[46]....
        /*06e4*/ 	.word	0x00011270
        /*06e8*/ 	.word	0x000000ff
        /*06ec*/ 	.word	0x00038840
        /*06f0*/ 	.short	0x010a
        /*06f2*/ 	.byte	0x26
	.zero		1


	//   ....[47]....
        /*06f4*/ 	.word	0x00011cc0
        /*06f8*/ 	.word	0x000000ff
        /*06fc*/ 	.word	0x00038800
        /*0700*/ 	.short	0x0107
        /*0702*/ 	.byte	0x26
	.zero		1


	//   ....[48]....
        /*0704*/ 	.word	0x00011d40
        /*0708*/ 	.word	0x000000ff
        /*070c*/ 	.word	0x00038800
        /*0710*/ 	.short	0x0101
        /*0712*/ 	.byte	0x26
	.zero		1


	//   ....[49]....
        /*0714*/ 	.word	0x00012c10
        /*0718*/ 	.word	0x000000ff
        /*071c*/ 	.word	0x00038810
        /*0720*/ 	.short	0x0107
        /*0722*/ 	.byte	0x26
	.zero		1


	//   ....[50]....
        /*0724*/ 	.word	0x00012c70
        /*0728*/ 	.word	0x000000ff
        /*072c*/ 	.word	0x00038810
        /*0730*/ 	.short	0x0101
        /*0732*/ 	.byte	0x26
	.zero		1


	//   ....[51]....
        /*0734*/ 	.word	0x00012c80
        /*0738*/ 	.word	0x000000ff
        /*073c*/ 	.word	0x00038820
        /*0740*/ 	.short	0x010a
        /*0742*/ 	.byte	0x26
	.zero		1


	//   ....[52]....
        /*0744*/ 	.word	0x00012ce0
        /*0748*/ 	.word	0x000000ff
        /*074c*/ 	.word	0x00038860
        /*0750*/ 	.short	0x010a
        /*0752*/ 	.byte	0x26
	.zero		1


	//   ....[53]....
        /*0754*/ 	.word	0x000138a0
        /*0758*/ 	.word	0x000000ff
        /*075c*/ 	.word	0x00038848
        /*0760*/ 	.short	0x010a
        /*0762*/ 	.byte	0x26
	.zero		1


	//   ....[54]....
        /*0764*/ 	.word	0x00013a70
        /*0768*/ 	.word	0x000000ff
        /*076c*/ 	.word	0x00038868
        /*0770*/ 	.short	0x010a
        /*0772*/ 	.byte	0x26
	.zero		1


	//   ....[55]....
        /*0774*/ 	.word	0x00014420
        /*0778*/ 	.word	0x000000ff
        /*077c*/ 	.word	0x00038840
        /*0780*/ 	.short	0x010a
        /*0782*/ 	.byte	0x26
	.zero		1


	//   ....[56]....
        /*0784*/ 	.word	0x00014600
        /*0788*/ 	.word	0x000000ff
        /*078c*/ 	.word	0x00038860
        /*0790*/ 	.short	0x010a
        /*0792*/ 	.byte	0x26
	.zero		1


	//   ....[57]....
        /*0794*/ 	.word	0x00014fd0
        /*0798*/ 	.word	0x000000ff
        /*079c*/ 	.word	0x00038848
        /*07a0*/ 	.short	0x010a
        /*07a2*/ 	.byte	0x26
	.zero		1


	//   ....[58]....
        /*07a4*/ 	.word	0x000151b0
        /*07a8*/ 	.word	0x000000ff
        /*07ac*/ 	.word	0x00038868
        /*07b0*/ 	.short	0x010a
        /*07b2*/ 	.byte	0x26
	.zero		1


	//   ....[59]....
        /*07b4*/ 	.word	0x000159d0
        /*07b8*/ 	.word	0x00000002
        /*07bc*/ 	.word	0x00038820
        /*07c0*/ 	.short	0x010a
        /*07c2*/ 	.byte	0x3f
	.zero		1


	//   ....[60]....
        /*07c4*/ 	.word	0x00015b70
        /*07c8*/ 	.word	0x00000007
        /*07cc*/ 	.word	0x00000000
        /*07d0*/ 	.short	0x010a
        /*07d2*/ 	.byte	0x3f
	.zero		1


	//   ....[61]....
        /*07d4*/ 	.word	0x00015be0
        /*07d8*/ 	.word	0x00000005
        /*07dc*/ 	.word	0x00000000
        /*07e0*/ 	.short	0x010a
        /*07e2*/ 	.byte	0x3f
	.zero		1


	//   ....[62]....
        /*07e4*/ 	.word	0x00015c40
        /*07e8*/ 	.word	0x00000005
        /*07ec*/ 	.word	0x00000000
        /*07f0*/ 	.short	0x010a
        /*07f2*/ 	.byte	0x3f
	.zero		1


	//   ....[63]....
        /*07f4*/ 	.word	0x00015c70
        /*07f8*/ 	.word	0x00000003
        /*07fc*/ 	.word	0x00000000
        /*0800*/ 	.short	0x010a
        /*0802*/ 	.byte	0x3f
	.zero		1


	//   ....[64]....
        /*0804*/ 	.word	0x00015cd0
        /*0808*/ 	.word	0x000000c3
        /*080c*/ 	.word	0x00038800
        /*0810*/ 	.short	0x010a
        /*0812*/ 	.byte	0x3f
	.zero		1


	//   ....[65]....
        /*0814*/ 	.word	0x00015d20
        /*0818*/ 	.word	0x000000c3
        /*081c*/ 	.word	0x00038830
        /*0820*/ 	.short	0x010a
        /*0822*/ 	.byte	0x3f
	.zero		1


	//   ....[66]....
        /*0824*/ 	.word	0x00015d70
        /*0828*/ 	.word	0x000000c3
        /*082c*/ 	.word	0x00038810
        /*0830*/ 	.short	0x010a
        /*0832*/ 	.byte	0x3f
	.zero		1


	//   ....[67]....
        /*0834*/ 	.word	0x00015dc0
        /*0838*/ 	.word	0x000000c3
        /*083c*/ 	.word	0x00038850
        /*0840*/ 	.short	0x010a
        /*0842*/ 	.byte	0x3f
	.zero		1


	//   ....[68]....
        /*0844*/ 	.word	0x00015e10
        /*0848*/ 	.word	0x000000c5
        /*084c*/ 	.word	0x00038830
        /*0850*/ 	.short	0x010a
        /*0852*/ 	.byte	0x3f
	.zero		1


	//   ....[69]....
        /*0854*/ 	.word	0x00015e60
        /*0858*/ 	.word	0x000000c5
        /*085c*/ 	.word	0x00038850
        /*0860*/ 	.short	0x010a
        /*0862*/ 	.byte	0x3f
	.zero		1


	//   ....[70]....
        /*0864*/ 	.word	0x00015eb0
        /*0868*/ 	.word	0x000000ba
        /*086c*/ 	.word	0x00038830
        /*0870*/ 	.short	0x010a
        /*0872*/ 	.byte	0x3f
	.zero		1


	//   ....[71]....
        /*0874*/ 	.word	0x00015f00
        /*0878*/ 	.word	0x000000ba
        /*087c*/ 	.word	0x00038850
        /*0880*/ 	.short	0x010a
        /*0882*/ 	.byte	0x3f
	.zero		1


	//   ....[72]....
        /*0884*/ 	.word	0x00016060
        /*0888*/ 	.word	0x00000003
        /*088c*/ 	.word	0x00038840
        /*0890*/ 	.short	0x010a
        /*0892*/ 	.byte	0x3f
	.zero		1


	//   ....[73]....
        /*0894*/ 	.word	0x00016ff0
        /*0898*/ 	.word	0x00000003
        /*089c*/ 	.word	0x00038820
        /*08a0*/ 	.short	0x010a
        /*08a2*/ 	.byte	0x3f
	.zero		1


	//   ....[74]....
        /*08a4*/ 	.word	0x00017050
        /*08a8*/ 	.word	0x00000003
        /*08ac*/ 	.word	0x00038860
        /*08b0*/ 	.short	0x010a
        /*08b2*/ 	.byte	0x3f
	.zero		1


	//   ....[75]....
        /*08b4*/ 	.word	0x000170b0
        /*08b8*/ 	.word	0x00000003
        /*08bc*/ 	.word	0x00038848
        /*08c0*/ 	.short	0x010a
        /*08c2*/ 	.byte	0x3f
	.zero		1


	//   ....[76]....
        /*08c4*/ 	.word	0x00017110
        /*08c8*/ 	.word	0x00000003
        /*08cc*/ 	.word	0x00038868
        /*08d0*/ 	.short	0x010a
        /*08d2*/ 	.byte	0x3f
	.zero		1


	//   ....[77]....
        /*08d4*/ 	.word	0x00017170
        /*08d8*/ 	.word	0x00000003
        /*08dc*/ 	.word	0x00038840
        /*08e0*/ 	.short	0x010a
        /*08e2*/ 	.byte	0x3f
	.zero		1


	//   ....[78]....
        /*08e4*/ 	.word	0x000171d0
        /*08e8*/ 	.word	0x00000003
        /*08ec*/ 	.word	0x00038860
        /*08f0*/ 	.short	0x010a
        /*08f2*/ 	.byte	0x3f
	.zero		1


	//   ....[79]....
        /*08f4*/ 	.word	0x00017230
        /*08f8*/ 	.word	0x00000003
        /*08fc*/ 	.word	0x00038848
        /*0900*/ 	.short	0x010a
        /*0902*/ 	.byte	0x3f
	.zero		1


	//   ....[80]....
        /*0904*/ 	.word	0x00017290
        /*0908*/ 	.word	0x00000003
        /*090c*/ 	.word	0x00038868
        /*0910*/ 	.short	0x010a
        /*0912*/ 	.byte	0x3f
	.zero		1


	//   ....[81]....
        /*0914*/ 	.word	0x000172e0
        /*0918*/ 	.word	0x00000002
        /*091c*/ 	.word	0x00038820
        /*0920*/ 	.short	0x010a
        /*0922*/ 	.byte	0x3f
	.zero		1


	//   ....[82]....
        /*0924*/ 	.word	0x00017480
        /*0928*/ 	.word	0x00000007
        /*092c*/ 	.word	0x00000000
        /*0930*/ 	.short	0x010a
        /*0932*/ 	.byte	0x3f
	.zero		1


	//   ....[83]....
        /*0934*/ 	.word	0x000174d0
        /*0938*/ 	.word	0x00000005
        /*093c*/ 	.word	0x00000000
        /*0940*/ 	.short	0x010a
        /*0942*/ 	.byte	0x3f
	.zero		1


	//   ....[84]....
        /*0944*/ 	.word	0x00017520
        /*0948*/ 	.word	0x00000005
        /*094c*/ 	.word	0x00000000
        /*0950*/ 	.short	0x010a
        /*0952*/ 	.byte	0x3f
	.zero		1


	//----- nvinfo : EIATTR_NUM_MBARRIERS
	.align		4
.L_979:
        /*0954*/ 	.byte	0x03, 0x38
        /*0956*/ 	.short	0x0017


	//----- nvinfo : EIATTR_EXIT_INSTR_OFFSETS
	.align		4
        /*0958*/ 	.byte	0x04, 0x1c
        /*095a*/ 	.short	(.L_981 - .L_980)


	//   ....[0]....
.L_980:
        /*095c*/ 	.word	0x00015cc0


	//----- nvinfo : EIATTR_MAX_THREADS
	.align		4
.L_981:
        /*0960*/ 	.byte	0x04, 0x05
        /*0962*/ 	.short	(.L_983 - .L_982)
.L_982:
        /*0964*/ 	.word	0x00000180
        /*0968*/ 	.word	0x00000001
        /*096c*/ 	.word	0x00000001


	//----- nvinfo : EIATTR_CRS_STACK_SIZE
	.align		4
.L_983:
        /*0970*/ 	.byte	0x04, 0x1e
        /*0972*/ 	.short	(.L_985 - .L_984)
.L_984:
        /*0974*/ 	.word	0x00000000


	//----- nvinfo : EIATTR_CBANK_PARAM_SIZE
	.align		4
.L_985:
        /*0978*/ 	.byte	0x03, 0x19
        /*097a*/ 	.short	0x0b70


	//----- nvinfo : EIATTR_PARAM_CBANK
	.align		4
        /*097c*/ 	.byte	0x04, 0x0a
        /*097e*/ 	.short	(.L_987 - .L_986)
	.align		4
.L_986:
        /*0980*/ 	.word	index@(.nv.constant0._ZN7cutlass13device_kernelIN5flash11enable_sm90INS1_16FlashAttnFwdSm90INS1_25CollectiveMainloopFwdSm90ILi2EN4cute5tupleIJNS5_1CILi1EEES8_S8_EEENS6_IJNS7_ILi64EEESA_SA_EEELi512ENS_10bfloat16_tEfNS_4arch4Sm90ELb1ELb0ELb1ELb0ELb0ELb0ELb1ELb0ELb0ELb1ELb1ELb0EEENS1_21CollectiveEpilogueFwdINS6_IJSA_NS7_ILi512EEESA_EEES9_SC_SE_Li256ELb0ELb1ELb1ELb0EEENS1_19SingleTileSchedulerILb0ELb1ELb1ELi64EEEEEEEEEvNT_6ParamsE)
        /*0984*/ 	.short	0x0210
        /*0986*/ 	.short	0x0b70


	//----- nvinfo : EIATTR_SW_WAR
	.align		4
.L_987:
        /*0988*/ 	.byte	0x04, 0x36
        /*098a*/ 	.short	(.L_989 - .L_988)
.L_988:
        /*098c*/ 	.word	0x00000008
.L_989:


//--------------------- .nv.info._ZN7cutlass13device_kernelIN5flash11enable_sm90INS1_16FlashAttnFwdSm90INS1_25CollectiveMainloopFwdSm90ILi2EN4cute5tupleIJNS5_1CILi1EEES8_S8_EEENS6_IJNS7_ILi64EEESA_SA_EEELi512ENS_10bfloat16_tEfNS_4arch4Sm90ELb1ELb0ELb1ELb1ELb0ELb0ELb0ELb0ELb0ELb1ELb1ELb0EEENS1_21CollectiveEpilogueFwdINS6_IJSA_NS7_ILi512EEESA_EEES9_SC_SE_Li256ELb1ELb1ELb1ELb0EEENS1_36VarlenDynamicPersistentTileSchedulerILi64ELi64ELi256ELi128ELb1ELb1ELb1ELb1ELb1ELb1EEEEEEEEEvNT_6ParamsE --------------------------
	.section	.nv.info._ZN7cutlass13device_kernelIN5flash11enable_sm90INS1_16FlashAttnFwdSm90INS1_25CollectiveMainloopFwdSm90ILi2EN4cute5tupleIJNS5_1CILi1EEES8_S8_EEENS6_IJNS7_ILi64EEESA_SA_EEELi512ENS_10bfloat16_tEfNS_4arch4Sm90ELb1ELb0ELb1ELb1ELb0ELb0ELb0ELb0ELb0ELb1ELb1ELb0EEENS1_21CollectiveEpilogueFwdINS6_IJSA_NS7_ILi512EEESA_EEES9_SC_SE_Li256ELb1ELb1ELb1ELb0EEENS1_36VarlenDynamicPersistentTileSchedulerILi64ELi64ELi256ELi128ELb1ELb1ELb1ELb1ELb1ELb1EEEEEEEEEvNT_6ParamsE,"",@"SHT_CUDA_INFO"
	.sectionflags	@""
	.align	4


	//----- nvinfo : EIATTR_CUDA_API_VERSION
	.align		4
        /*0000*/ 	.byte	0x04, 0x37
        /*0002*/ 	.short	(.L_991 - .L_990)
.L_990:
        /*0004*/ 	.word	0x00000082


	//----- nvinfo : EIATTR_KPARAM_INFO
	.align		4
.L_991:
        /*0008*/ 	.byte	0x04, 0x17
        /*000a*/ 	.short	(.L_993 - .L_992)
.L_992:
        /*000c*/ 	.word	0x00000000
        /*0010*/ 	.short	0x0000
        /*0012*/ 	.short	0x0070
        /*0014*/ 	.byte	0x00, 0xf0, 0x01, 0x2a


	//----- nvinfo : EIATTR_SPARSE_MMA_MASK
	.align		4
.L_993:
        /*0018*/ 	.byte	0x03, 0x50
        /*001a*/ 	.short	0x0000


	//----- nvinfo : EIATTR_MAXREG_COUNT
	.align		4
        /*001c*/ 	.byte	0x03, 0x1b
        /*001e*/ 	.short	0x00a8


	//----- nvinfo : EIATTR_NUM_BARRIERS
	.align		4
        /*0020*/ 	.byte	0x02, 0x4c
        /*0022*/ 	.byte	0x10
	.zero		1


	//----- nvinfo : EIATTR_EXTERNS
	.align		4
        /*0024*/ 	.byte	0x04, 0x0f
        /*0026*/ 	.short	(.L_995 - .L_994)


	//   ....[0]....
	.align		4
.L_994:
        /*0028*/ 	.word	index@(__assertfail)


	//----- nvinfo : EIATTR_ANNOTATIONS
	.align		4
.L_995:
        /*002c*/ 	.byte	0x04, 0x55
        /*002e*/ 	.short	(.L_997 - .L_996)


	//   ....[0]....
.L_996:
        /* <DEDUP_REMOVED lines=72> */


	//----- nvinfo : EIATTR_MERCURY_ISA_VERSION
	.align		4
.L_997:
        /*04a0*/ 	.byte	0x03, 0x5f
        /*04a2*/ 	.short	0x0101


	//----- nvinfo : EIATTR_UNUSED_LOAD_BYTE_OFFSET
	.align		4
        /*04a4*/ 	.byte	0x04, 0x44
        /*04a6*/ 	.short	(.L_999 - .L_998)


	//   ....[0]....
.L_998:
        /*04a8*/ 	.word	0x00000a10
        /*04ac*/ 	.word	0x0000fff0


	//   ....[1]....
        /*04b0*/ 	.word	0x0000aa00
        /*04b4*/ 	.word	0x0000fff0


	//----- nvinfo : EIATTR_INT_WARP_WIDE_INSTR_OFFSETS
	.align		4
.L_999:
        /*04b8*/ 	.byte	0x04, 0x31
        /*04ba*/ 	.short	(.L_1001 - .L_1000)


	//   ....[0]....
.L_1000:
        /*04bc*/ 	.word	0x00000130


	//   ....[1]....
        /*04c0*/ 	.word	0x00000170


	//   ....[2]....
        /*04c4*/ 	.word	0x000001e0


	//   ....[3]....
        /*04c8*/ 	.word	0x00010eb0


	//   ....[4]....
        /*04cc*/ 	.word	0x00010f40


	//   ....[5]....
        /*04d0*/ 	.word	0x00015870


	//   ....[6]....
        /*04d4*/ 	.word	0x00015900


	//----- nvinfo : EIATTR_COOP_GROUP_MASK_REGIDS
	.align		4
.L_1001:
        /*04d8*/ 	.byte	0x04, 0x29
        /*04da*/ 	.short	(.L_1003 - .L_1002)


	//   ....[0]....
.L_1002:
        /*04dc*/ 	.word	0xffffffff


	//   ....[1]....
        /*04e0*/ 	.word	0xffffffff


	//   ....[2]....
        /*04e4*/ 	.word	0xffffffff


	//   ....[3]....
        /*04e8*/ 	.word	0xffffffff


	//   ....[4]....
        /*04ec*/ 	.word	0xffffffff


	//   ....[5]....
        /*04f0*/ 	.word	0xffffffff


	//   ....[6]....
        /*04f4*/ 	.word	0xffffffff


	//   ....[7]....
        /*04f8*/ 	.word	0xffffffff


	//   ....[8]....
        /*04fc*/ 	.word	0xffffffff


	//   ....[9]....
        /*0500*/ 	.word	0xffffffff


	//   ....[10]....
        /*0504*/ 	.word	0xffffffff


	//   ....[11]....
        /*0508*/ 	.word	0xffffffff


	//   ....[12]....
        /*050c*/ 	.word	0xffffffff


	//   ....[13]....
        /*0510*/ 	.word	0xffffffff


	//   ....[14]....
        /*0514*/ 	.word	0xffffffff


	//   ....[15]....
        /*0518*/ 	.word	0xffffffff


	//   ....[16]....
        /*051c*/ 	.word	0xffffffff


	//   ....[17]....
        /*0520*/ 	.word	0xffffffff


	//   ....[18]....
        /*0524*/ 	.word	0xffffffff


	//   ....[19]....
        /*0528*/ 	.word	0xffffffff


	//   ....[20]....
        /*052c*/ 	.word	0xffffffff


	//   ....[21]....
        /*0530*/ 	.word	0xffffffff


	//   ....[22]....
        /*0534*/ 	.word	0xffffffff


	//   ....[23]....
        /*0538*/ 	.word	0xffffffff


	//   ....[24]....
        /*053c*/ 	.word	0xffffffff


	//   ....[25]....
        /*0540*/ 	.word	0xffffffff


	//   ....[26]....
        /*0544*/ 	.word	0xffffffff


	//   ....[27]....
        /*0548*/ 	.word	0xffffffff


	//   ....[28]....
        /*054c*/ 	.word	0xffffffff


	//   ....[29]....
        /*0550*/ 	.word	0xffffffff


	//   ....[30]....
        /*0554*/ 	.word	0xffffffff


	//   ....[31]....
        /*0558*/ 	.word	0xffffffff


	//   ....[32]....
        /*055c*/ 	.word	0xffffffff


	//   ....[33]....
        /*0560*/ 	.word	0xffffffff


	//   ....[34]....
        /*0564*/ 	.word	0xffffffff


	//   ....[35]....
        /*0568*/ 	.word	0xffffffff


	//   ....[36]....
        /*056c*/ 	.word	0xffffffff


	//   ....[37]....
        /*0570*/ 	.word	0xffffffff


	//   ....[38]....
        /*0574*/ 	.word	0xffffffff


	//   ....[39]....
        /*0578*/ 	.word	0xffffffff


	//   ....[40]....
        /*057c*/ 	.word	0xffffffff


	//   ....[41]....
        /*0580*/ 	.word	0xffffffff


	//   ....[42]....
        /*0584*/ 	.word	0xffffffff


	//   ....[43]....
        /*0588*/ 	.word	0xffffffff


	//   ....[44]....
        /*058c*/ 	.word	0xffffffff


	//   ....[45]....
        /*0590*/ 	.word	0xffffffff


	//   ....[46]....
        /*0594*/ 	.word	0xffffffff


	//   ....[47]....
        /*0598*/ 	.word	0xffffffff


	//   ....[48]....
        /*059c*/ 	.word	0xffffffff


	//   ....[49]....
        /*05a0*/ 	.word	0xffffffff


	//   ....[50]....
        /*05a4*/ 	.word	0xffffffff


	//   ....[51]....
        /*05a8*/ 	.word	0xffffffff


	//   ....[52]....
        /*05ac*/ 	.word	0xffffffff


	//   ....[53]....
        /*05b0*/ 	.word	0xffffffff


	//   ....[54]....
        /*05b4*/ 	.word	0xffffffff


	//   ....[55]....
        /*05b8*/ 	.word	0xffffffff


	//   ....[56]....
        /*05bc*/ 	.word	0xffffffff


	//   ....[57]....
        /*05c0*/ 	.word	0xffffffff


	//   ....[58]....
        /*05c4*/ 	.word	0xffffffff


	//   ....[59]....
        /*05c8*/ 	.word	0xffffffff


	//   ....[60]....
        /*05cc*/ 	.word	0xffffffff


	//   ....[61]....
        /*05d0*/ 	.word	0xffffffff


	//   ....[62]....
        /*05d4*/ 	.word	0xffffffff


	//   ....[63]....
        /*05d8*/ 	.word	0xffffffff


	//   ....[64]....
        /*05dc*/ 	.word	0xffffffff


	//   ....[65]....
        /*05e0*/ 	.word	0xffffffff


	//   ....[66]....
        /*05e4*/ 	.word	0xffffffff


	//   ....[67]....
        /*05e8*/ 	.word	0xffffffff


	//   ....[68]....
        /*05ec*/ 	.word	0xffffffff


	//   ....[69]....
        /*05f0*/ 	.word	0xffffffff


	//   ....[70]....
        /*05f4*/ 	.word	0xffffffff


	//   ....[71]....
        /*05f8*/ 	.word	0xffffffff


	//   ....[72]....
        /*05fc*/ 	.word	0xffffffff


	//   ....[73]....
        /*0600*/ 	.word	0xffffffff


	//   ....[74]....
        /*0604*/ 	.word	0xffffffff


	//   ....[75]....
        /*0608*/ 	.word	0xffffffff


	//   ....[76]....
        /*060c*/ 	.word	0xffffffff


	//   ....[77]....
        /*0610*/ 	.word	0xffffffff


	//   ....[78]....
        /*0614*/ 	.word	0xffffffff


	//   ....[79]....
        /*0618*/ 	.word	0xffffffff


	//   ....[80]....
        /*061c*/ 	.word	0xffffffff


	//   ....[81]....
        /*0620*/ 	.word	0xffffffff


	//   ....[82]....
        /*0624*/ 	.word	0xffffffff


	//   ....[83]....
        /*0628*/ 	.word	0xffffffff


	//   ....[84]....
        /*062c*/ 	.word	0xffffffff


	//   ....[85]....
        /*0630*/ 	.word	0xffffffff


	//   ....[86]....
        /*0634*/ 	.word	0xffffffff


	//   ....[87]....
        /*0638*/ 	.word	0xffffffff


	//   ....[88]....
        /*063c*/ 	.word	0xffffffff


	//   ....[89]....
        /*0640*/ 	.word	0xffffffff


	//   ....[90]....
        /*0644*/ 	.word	0xffffffff


	//   ....[91]....
        /*0648*/ 	.word	0xffffffff


	//   ....[92]....
        /*064c*/ 	.word	0xffffffff


	//   ....[93]....
        /*0650*/ 	.word	0xffffffff


	//   ....[94]....
        /*0654*/ 	.word	0x0500000f


	//   ....[95]....
        /*0658*/ 	.word	0x0500000f


	//   ....[96]....
        /*065c*/ 	.word	0x0500000f


	//   ....[97]....
        /*0660*/ 	.word	0x0500000f


	//   ....[98]....
        /*0664*/ 	.word	0x0500000f


	//   ....[99]....
        /*0668*/ 	.word	0x0500000f


	//   ....[100]....
        /*066c*/ 	.word	0x0500000f


	//   ....[101]....
        /*0670*/ 	.word	0x0500000f


	//   ....[102]....
        /*0674*/ 	.word	0x0500000f


	//   ....[103]....
        /*0678*/ 	.word	0x0500000f


	//   ....[104]....
        /*067c*/ 	.word	0x0500000f


	//   ....[105]....
        /*0680*/ 	.word	0x0500000f


	//   ....[106]....
        /*0684*/ 	.word	0x0500000f


	//   ....[107]....
        /*0688*/ 	.word	0x0500000f


	//   ....[108]....
        /*068c*/ 	.word	0x0500000f


	//   ....[109]....
        /*0690*/ 	.word	0x0500000f


	//   ....[110]....
        /*0694*/ 	.word	0x0500000f


	//   ....[111]....
        /*0698*/ 	.word	0x0500000f


	//   ....[112]....
        /*069c*/ 	.word	0x0500000f


	//   ....[113]....
        /*06a0*/ 	.word	0x0500000f


	//   ....[114]....
        /*06a4*/ 	.word	0x0500000f


	//   ....[115]....
        /*06a8*/ 	.word	0x0500000f


	//   ....[116]....
        /*06ac*/ 	.word	0x0500000f


	//   ....[117]....
        /*06b0*/ 	.word	0x0500000f


	//   ....[118]....
        /*06b4*/ 	.word	0x0500000f


	//   ....[119]....
        /*06b8*/ 	.word	0x0500000f


	//   ....[120]....
        /*06bc*/ 	.word	0x0500000f


	//   ....[121]....
        /*06c0*/ 	.word	0x0500000f


	//----- nvinfo : EIATTR_COOP_GROUP_INSTR_OFFSETS
	.align		4
.L_1003:
        /*06c4*/ 	.byte	0x04, 0x28
        /*06c6*/ 	.short	(.L_1005 - .L_1004)


	//   ....[0]....
.L_1004:
        /*06c8*/ 	.word	0x00000060


	//   ....[1]....
        /*06cc*/ 	.word	0x00000140


	//   ....[2]....
        /*06d0*/ 	.word	0x00000190


	//   ....[3]....
        /*06d4*/ 	.word	0x00000380


	//   ....[4]....
        /*06d8*/ 	.word	0x000004e0


	//   ....[5]....
        /*06dc*/ 	.word	0x00000600


	//   ....[6]....
        /*06e0*/ 	.word	0x00000760


	//   ....[7]....
        /*06e4*/ 	.word	0x00002170


	//   ....[8]....
        /*06e8*/ 	.word	0x00004220


	//   ....[9]....
        /*06ec*/ 	.word	0x00004860


	//   ....[10]....
        /*06f0*/ 	.word	0x00004890


	//   ....[11]....
        /*06f4*/ 	.word	0x00004ff0


	//   ....[12]....
        /*06f8*/ 	.word	0x00005090


	//   ....[13]....
        /*06fc*/ 	.word	0x00005500


	//   ....[14]....
        /*0700*/ 	.word	0x00005560


	//   ....[15]....
        /*0704*/ 	.word	0x00005f00


	//   ....[16]....
        /*0708*/ 	.word	0x000061f0


	//   ....[17]....
        /*070c*/ 	.word	0x00006210


	//   ....[18]....
        /*0710*/ 	.word	0x00006b40


	//   ....[19]....
        /*0714*/ 	.word	0x00006c00


	//   ....[20]....
        /*0718*/ 	.word	0x000073b0


	//   ....[21]....
        /*071c*/ 	.word	0x00007520


	//   ....[22]....
        /*0720*/ 	.word	0x000081d0


	//   ....[23]....
        /*0724*/ 	.word	0x00008850


	//   ....[24]....
        /*0728*/ 	.word	0x00008880


	//   ....[25]....
        /*072c*/ 	.word	0x000091b0


	//   ....[26]....
        /*0730*/ 	.word	0x00009230


	//   ....[27]....
        /*0734*/ 	.word	0x00009eb0


	//   ....[28]....
        /*0738*/ 	.word	0x00009f00


	//   ....[29]....
        /*073c*/ 	.word	0x00009f70


	//   ....[30]....
        /*0740*/ 	.word	0x00009fa0


	//   ....[31]....
        /*0744*/ 	.word	0x00009fd0


	//   ....[32]....
        /*0748*/ 	.word	0x0000b800


	//   ....[33]....
        /*074c*/ 	.word	0x0000bbf0


	//   ....[34]....
        /*0750*/ 	.word	0x0000bc00


	//   ....[35]....
        /*0754*/ 	.word	0x0000bc10


	//   ....[36]....
        /*0758*/ 	.word	0x0000bc40


	//   ....[37]....
        /*075c*/ 	.word	0x0000c860


	//   ....[38]....
        /*0760*/ 	.word	0x0000c880


	//   ....[39]....
        /*0764*/ 	.word	0x0000cb30


	//   ....[40]....
        /*0768*/ 	.word	0x0000cb50


	//   ....[41]....
        /*076c*/ 	.word	0x0000d270


	//   ....[42]....
        /*0770*/ 	.word	0x0000d280


	//   ....[43]....
        /*0774*/ 	.word	0x0000dad0


	//   ....[44]....
        /*0778*/ 	.word	0x0000daf0


	//   ....[45]....
        /*077c*/ 	.word	0x0000ee60


	//   ....[46]....
        /*0780*/ 	.word	0x0000eea0


	//   ....[47]....
        /*0784*/ 	.word	0x0000f0e0


	//   ....[48]....
        /*0788*/ 	.word	0x0000f100


	//   ....[49]....
        /*078c*/ 	.word	0x0000f3c0


	//   ....[50]....
        /*0790*/ 	.word	0x0000f5d0


	//   ....[51]....
        /*0794*/ 	.word	0x0000f600


	//   ....[52]....
        /*0798*/ 	.word	0x0000f630


	//   ....[53]....
        /*079c*/ 	.word	0x0000f660


	//   ....[54]....
        /*07a0*/ 	.word	0x0000f690


	//   ....[55]....
        /*07a4*/ 	.word	0x0000f6c0


	//   ....[56]....
        /*07a8*/ 	.word	0x0000f860


	//   ....[57]....
        /*07ac*/ 	.word	0x0000f890


	//   ....[58]....
        /*07b0*/ 	.word	0x0000f8c0


	//   ....[59]....
        /*07b4*/ 	.word	0x0000f8f0


	//   ....[60]....
        /*07b8*/ 	.word	0x0000f920


	//   ....[61]....
        /*07bc*/ 	.word	0x0000f950


	//   ....[62]....
        /*07c0*/ 	.word	0x0000f9f0


	//   ....[63]....
        /*07c4*/ 	.word	0x0000fa20


	//   ....[64]....
        /*07c8*/ 	.word	0x0000fa30


	//   ....[65]....
        /*07cc*/ 	.word	0x0000fa60


	//   ....[66]....
        /*07d0*/ 	.word	0x00011490


	//   ....[67]....
        /*07d4*/ 	.word	0x00011f80


	//   ....[68]....
        /*07d8*/ 	.word	0x00011f90


	//   ....[69]....
        /*07dc*/ 	.word	0x00012030


	//   ....[70]....
        /*07e0*/ 	.word	0x00012040


	//   ....[71]....
        /*07e4*/ 	.word	0x000120c0


	//   ....[72]....
        /*07e8*/ 	.word	0x000120d0


	//   ....[73]....
        /*07ec*/ 	.word	0x00012120


	//   ....[74]....
        /*07f0*/ 	.word	0x00012140


	//   ....[75]....
        /*07f4*/ 	.word	0x00015b90


	//   ....[76]....
        /*07f8*/ 	.word	0x00015bc0


	//   ....[77]....
        /*07fc*/ 	.word	0x00015c20


	//   ....[78]....
        /*0800*/ 	.word	0x00015c50


	//   ....[79]....
        /*0804*/ 	.word	0x00015c80


	//   ....[80]....
        /*0808*/ 	.word	0x00015cb0


	//   ....[81]....
        /*080c*/ 	.word	0x00015ce0


	//   ....[82]....
        /*0810*/ 	.word	0x00015d10


	//   ....[83]....
        /*0814*/ 	.word	0x00015ed0


	//   ....[84]....
        /*0818*/ 	.word	0x00015f00


	//   ....[85]....
        /*081c*/ 	.word	0x00015f30


	//   ....[86]....
        /*0820*/ 	.word	0x00015f60


	//   ....[87]....
        /*0824*/ 	.word	0x00015f90


	//   ....[88]....
        /*0828*/ 	.word	0x00015fc0


	//   ....[89]....
        /*082c*/ 	.word	0x00016090


	//   ....[90]....
        /*0830*/ 	.word	0x000160b0


	//   ....[91]....
        /*0834*/ 	.word	0x000160c0


	//   ....[92]....
        /*0838*/ 	.word	0x00016140


	//   ....[93]....
        /*083c*/ 	.word	0x00016c70


	//   ....[94]....
        /*0840*/ 	.word	0x000172d0


	//   ....[95]....
        /*0844*/ 	.word	0x000174b0


	//   ....[96]....
        /*0848*/ 	.word	0x00017500


	//   ....[97]....
        /*084c*/ 	.word	0x00017560


	//   ....[98]....
        /*0850*/ 	.word	0x00017650


	//   ....[99]....
        /*0854*/ 	.word	0x000176b0


	//   ....[100]....
        /*0858*/ 	.word	0x000177a0


	//   ....[101]....
        /*085c*/ 	.word	0x00017800


	//   ....[102]....
        /*0860*/ 	.word	0x000178d0


	//   ....[103]....
        /*0864*/ 	.word	0x00017c00


	//   ....[104]....
        /*0868*/ 	.word	0x00017ca0


	//   ....[105]....
        /*086c*/ 	.word	0x00017e40


	//   ....[106]....
        /*0870*/ 	.word	0x00017eb0


	//   ....[107]....
        /*0874*/ 	.word	0x00017f20


	//   ....[108]....
        /*0878*/ 	.word	0x00017f90


	//   ....[109]....
        /*087c*/ 	.word	0x00018000


	//   ....[110]....
        /*0880*/ 	.word	0x00018080


	//   ....[111]....
        /*0884*/ 	.word	0x00018110


	//   ....[112]....
        /*0888*/ 	.word	0x000181b0


	//   ....[113]....
        /*088c*/ 	.word	0x00018220


	//   ....[114]....
        /*0890*/ 	.word	0x00018290


	//   ....[115]....
        /*0894*/ 	.word	0x00018300


	//   ....[116]....
        /*0898*/ 	.word	0x00018380


	//   ....[117]....
        /*089c*/ 	.word	0x000183f0


	//   ....[118]....
        /*08a0*/ 	.word	0x000184a0


	//   ....[119]....
        /*08a4*/ 	.word	0x000184f0


	//   ....[120]....
        /*08a8*/ 	.word	0x000185a0


	//   ....[121]....
        /*08ac*/ 	.word	0x000186d0


	//----- nvinfo : EIATTR_REG_RECONFIG
	.align		4
.L_1005:
        /*08b0*/ 	.byte	0x01, 0x54
	.zero		2


	//----- nvinfo : EIATTR_SYSCALL_OFFSETS
	.align		4
        /*08b4*/ 	.byte	0x04, 0x46
        /*08b6*/ 	.short	(.L_1007 - .L_1006)


	//   ....[0]....
.L_1006:
        /*08b8*/ 	.word	0x000043f0


	//   ....[1]....
        /*08bc*/ 	.word	0x000110b0


	//   ....[2]....
        /*08c0*/ 	.word	0x00011200


	//   ....[3]....
        /*08c4*/ 	.word	0x00011300


	//   ....[4]....
        /*08c8*/ 	.word	0x00011ba0


	//----- nvinfo : EIATTR_MBARRIER_INSTR_OFFSETS
	.align		4
.L_1007:
        /*08cc*/ 	.byte	0x04, 0x39
        /*08ce*/ 	.short	(.L_1009 - .L_1008)


	//   ....[0]....
.L_1008:
        /*08d0*/ 	.word	0x00000270
        /*08d4*/ 	.word	0x000000ff
        /*08d8*/ 	.word	0x00028c00
        /*08dc*/ 	.short	0x0100
        /*08de*/ 	.byte	0x08
	.zero		1


	//   ....[1]....
        /*08e0*/ 	.word	0x00000280
        /*08e4*/ 	.word	0x000000ff
        /*08e8*/ 	.word	0x00028c20
        /*08ec*/ 	.short	0x0100
        /*08ee*/ 	.byte	0x08
	.zero		1


	//   ....[2]....
        /*08f0*/ 	.word	0x00000330
        /*08f4*/ 	.word	0x000000ff
        /*08f8*/ 	.word	0x00028c30
        /*08fc*/ 	.short	0x0100
        /*08fe*/ 	.byte	0x06
	.zero		1


	//   ....[3]....
        /*0900*/ 	.word	0x00000340
        /*0904*/ 	.word	0x000000ff
        /*0908*/ 	.word	0x00028c40
        /*090c*/ 	.short	0x0100
        /*090e*/ 	.byte	0x06
	.zero		1


	//   ....[4]....
        /*0910*/ 	.word	0x00000350
        /*0914*/ 	.word	0x000000ff
        /*0918*/ 	.word	0x00028c38
        /*091c*/ 	.short	0x0100
        /*091e*/ 	.byte	0x06
	.zero		1


	//   ....[5]....
        /*0920*/ 	.word	0x00000360
        /*0924*/ 	.word	0x000000ff
        /*0928*/ 	.word	0x00028c48
        /*092c*/ 	.short	0x0100
        /*092e*/ 	.byte	0x06
	.zero		1


	//   ....[6]....
        /*0930*/ 	.word	0x00000490
        /*0934*/ 	.word	0x000000ff
        /*0938*/ 	.word	0x00028c50
        /*093c*/ 	.short	0x0100
        /*093e*/ 	.byte	0x08
	.zero		1


	//   ....[7]....
        /*0940*/ 	.word	0x000004a0
        /*0944*/ 	.word	0x000000ff
        /*0948*/ 	.word	0x00028c60
        /*094c*/ 	.short	0x0100
        /*094e*/ 	.byte	0x08
	.zero		1


	//   ....[8]....
        /*0950*/ 	.word	0x000004b0
        /*0954*/ 	.word	0x000000ff
        /*0958*/ 	.word	0x00028c58
        /*095c*/ 	.short	0x0100
        /*095e*/ 	.byte	0x08
	.zero		1


	//   ....[9]....
        /*0960*/ 	.word	0x000004c0
        /*0964*/ 	.word	0x000000ff
        /*0968*/ 	.word	0x00028c68
        /*096c*/ 	.short	0x0100
        /*096e*/ 	.byte	0x08
	.zero		1


	//   ....[10]....
        /*0970*/ 	.word	0x000005b0
        /*0974*/ 	.word	0x000000ff
        /*0978*/ 	.word	0x00028c70
        /*097c*/ 	.short	0x0100
        /*097e*/ 	.byte	0x06
	.zero		1


	//   ....[11]....
        /*0980*/ 	.word	0x000005c0
        /*0984*/ 	.word	0x000000ff
        /*0988*/ 	.word	0x00028c80
        /*098c*/ 	.short	0x0100
        /*098e*/ 	.byte	0x06
	.zero		1


	//   ....[12]....
        /*0990*/ 	.word	0x000005d0
        /*0994*/ 	.word	0x000000ff
        /*0998*/ 	.word	0x00028c78
        /*099c*/ 	.short	0x0100
        /*099e*/ 	.byte	0x06
	.zero		1


	//   ....[13]....
        /*09a0*/ 	.word	0x000005e0
        /*09a4*/ 	.word	0x000000ff
        /*09a8*/ 	.word	0x00028c88
        /*09ac*/ 	.short	0x0100
        /*09ae*/ 	.byte	0x06
	.zero		1


	//   ....[14]....
        /*09b0*/ 	.word	0x00000710
        /*09b4*/ 	.word	0x000000ff
        /*09b8*/ 	.word	0x00028c90
        /*09bc*/ 	.short	0x0100
        /*09be*/ 	.byte	0x08
	.zero		1


	//   ....[15]....
        /*09c0*/ 	.word	0x00000720
        /*09c4*/ 	.word	0x000000ff
        /*09c8*/ 	.word	0x00028ca0
        /*09cc*/ 	.short	0x0100
        /*09ce*/ 	.byte	0x08
	.zero		1


	//   ....[16]....
        /*09d0*/ 	.word	0x00000730
        /*09d4*/ 	.word	0x000000ff
        /*09d8*/ 	.word	0x00028c98
        /*09dc*/ 	.short	0x0100
        /*09de*/ 	.byte	0x08
	.zero		1


	//   ....[17]....
        /*09e0*/ 	.word	0x00000740
        /*09e4*/ 	.word	0x000000ff
        /*09e8*/ 	.word	0x00028ca8
        /*09ec*/ 	.short	0x0100
        /*09ee*/ 	.byte	0x08
	.zero		1


	//   ....[18]....
        /*09f0*/ 	.word	0x00000870
        /*09f4*/ 	.word	0x000000ff
        /*09f8*/ 	.word	0x00028cb0
        /*09fc*/ 	.short	0x0100
        /*09fe*/ 	.byte	0x08
	.zero		1


	//   ....[19]....
        /*0a00*/ 	.word	0x00000880
        /*0a04*/ 	.word	0x000000ff
        /*0a08*/ 	.word	0x00028cc0
        /*0a0c*/ 	.short	0x0100
        /*0a0e*/ 	.byte	0x08
	.zero		1


	//   ....[20]....
        /*0a10*/ 	.word	0x00000890
        /*0a14*/ 	.word	0x000000ff
        /*0a18*/ 	.word	0x00028cb8
        /*0a1c*/ 	.short	0x0100
        /*0a1e*/ 	.byte	0x08
	.zero		1


	//   ....[21]....
        /*0a20*/ 	.word	0x000008a0
        /*0a24*/ 	.word	0x000000ff
        /*0a28*/ 	.word	0x00028cc8
        /*0a2c*/ 	.short	0x0100
        /*0a2e*/ 	.byte	0x08
	.zero		1


	//   ....[22]....
        /*0a30*/ 	.word	0x000022b0
        /*0a34*/ 	.word	0x000000ff
        /*0a38*/ 	.word	0x00028c50
        /*0a3c*/ 	.short	0x010a
        /*0a3e*/ 	.byte	0x17
	.zero		1


	//   ....[23]....
        /*0a40*/ 	.word	0x00002580
        /*0a44*/ 	.word	0x00000000
        /*0a48*/ 	.word	0x00000000
        /*0a4c*/ 	.short	0x0101
        /*0a4e*/ 	.byte	0x3f
	.zero		1


	//   ....[24]....
        /*0a50*/ 	.word	0x00002ee0
        /*0a54*/ 	.word	0x000000ff
        /*0a58*/ 	.word	0x00028c50
        /*0a5c*/ 	.short	0x010a
        /*0a5e*/ 	.byte	0x17
	.zero		1


	//   ....[25]....
        /*0a60*/ 	.word	0x00002f20
        /*0a64*/ 	.word	0x000000ff
        /*0a68*/ 	.word	0x00028c50
        /*0a6c*/ 	.short	0x010a
        /*0a6e*/ 	.byte	0x17
	.zero		1


	//   ....[26]....
        /*0a70*/ 	.word	0x00003100
        /*0a74*/ 	.word	0x00000000
        /*0a78*/ 	.word	0x00000000
        /*0a7c*/ 	.short	0x0101
        /*0a7e*/ 	.byte	0x3f
	.zero		1


	//   ....[27]....
        /*0a80*/ 	.word	0x000044a0
        /*0a84*/ 	.word	0x000000ff
        /*0a88*/ 	.word	0x00028c00
        /*0a8c*/ 	.short	0x010a
        /*0a8e*/ 	.byte	0x2e
	.zero		1


	//   ....[28]....
        /*0a90*/ 	.word	0x00004520
        /*0a94*/ 	.word	0x00000007
        /*0a98*/ 	.word	0x00028c30
        /*0a9c*/ 	.short	0x010a
        /*0a9e*/ 	.byte	0x3f
	.zero		1


	//   ....[29]....
        /*0aa0*/ 	.word	0x00004560
        /*0aa4*/ 	.word	0x00000007
        /*0aa8*/ 	.word	0x00028c30
        /*0aac*/ 	.short	0x010a
        /*0aae*/ 	.byte	0x3f
	.zero		1


	//   ....[30]....
        /*0ab0*/ 	.word	0x00005840
        /*0ab4*/ 	.word	0x00000004
        /*0ab8*/ 	.word	0x00000000
        /*0abc*/ 	.short	0x0101
        /*0abe*/ 	.byte	0x3f
	.zero		1


	//   ....[31]....
        /*0ac0*/ 	.word	0x00005bc0
        /*0ac4*/ 	.word	0x00000007
        /*0ac8*/ 	.word	0x00028c50
        /*0acc*/ 	.short	0x010a
        /*0ace*/ 	.byte	0x3f
	.zero		1


	//   ....[32]....
        /*0ad0*/ 	.word	0x00005c00
        /*0ad4*/ 	.word	0x00000007
        /*0ad8*/ 	.word	0x00028c50
        /*0adc*/ 	.short	0x010a
        /*0ade*/ 	.byte	0x3f
	.zero		1


	//   ....[33]....
        /*0ae0*/ 	.word	0x00005f20
        /*0ae4*/ 	.word	0x00000007
        /*0ae8*/ 	.word	0x00000000
        /*0aec*/ 	.short	0x0101
        /*0aee*/ 	.byte	0x3f
	.zero		1


	//   ....[34]....
        /*0af0*/ 	.word	0x00006030
        /*0af4*/ 	.word	0x000000ff
        /*0af8*/ 	.word	0x00028c30
        /*0afc*/ 	.short	0x010a
        /*0afe*/ 	.byte	0x19
	.zero		1


	//   ....[35]....
        /*0b00*/ 	.word	0x00006080
        /*0b04*/ 	.word	0x000000ff
        /*0b08*/ 	.word	0x00028c30
        /*0b0c*/ 	.short	0x010a
        /*0b0e*/ 	.byte	0x19
	.zero		1


	//   ....[36]....
        /*0b10*/ 	.word	0x00006f20
        /*0b14*/ 	.word	0x00000000
        /*0b18*/ 	.word	0x00000000
        /*0b1c*/ 	.short	0x0101
        /*0b1e*/ 	.byte	0x3f
	.zero		1


	//   ....[37]....
        /*0b20*/ 	.word	0x00007f10
        /*0b24*/ 	.word	0x000000ff
        /*0b28*/ 	.word	0x00028c50
        /*0b2c*/ 	.short	0x010a
        /*0b2e*/ 	.byte	0x19
	.zero		1


	//   ....[38]....
        /*0b30*/ 	.word	0x00007f50
        /*0b34*/ 	.word	0x000000ff
        /*0b38*/ 	.word	0x00028c50
        /*0b3c*/ 	.short	0x010a
        /*0b3e*/ 	.byte	0x19
	.zero		1


	//   ....[39]....
        /*0b40*/ 	.word	0x000081f0
        /*0b44*/ 	.word	0x0000000b
        /*0b48*/ 	.word	0x00000000
        /*0b4c*/ 	.short	0x0101
        /*0b4e*/ 	.byte	0x3f
	.zero		1


	//   ....[40]....
        /*0b50*/ 	.word	0x00008330
        /*0b54*/ 	.word	0x000000ff
        /*0b58*/ 	.word	0x00028c30
        /*0b5c*/ 	.short	0x010a
        /*0b5e*/ 	.byte	0x18
	.zero		1


	//   ....[41]....
        /*0b60*/ 	.word	0x00008370
        /*0b64*/ 	.word	0x000000ff
        /*0b68*/ 	.word	0x00028c30
        /*0b6c*/ 	.short	0x010a
        /*0b6e*/ 	.byte	0x18
	.zero		1


	//   ....[42]....
        /*0b70*/ 	.word	0x000095e0
        /*0b74*/ 	.word	0x000000a0
        /*0b78*/ 	.word	0x00000000
        /*0b7c*/ 	.short	0x0101
        /*0b7e*/ 	.byte	0x3f
	.zero		1


	//   ....[43]....
        /*0b80*/ 	.word	0x00009c00
        /*0b84*/ 	.word	0x000000ff
        /*0b88*/ 	.word	0x00028c50
        /*0b8c*/ 	.short	0x010a
        /*0b8e*/ 	.byte	0x18
	.zero		1


	//   ....[44]....
        /*0b90*/ 	.word	0x00009c40
        /*0b94*/ 	.word	0x000000ff
        /*0b98*/ 	.word	0x00028c50
        /*0b9c*/ 	.short	0x010a
        /*0b9e*/ 	.byte	0x18
	.zero		1


	//   ....[45]....
        /*0ba0*/ 	.word	0x00009ed0
        /*0ba4*/ 	.word	0x00000009
        /*0ba8*/ 	.word	0x00000000
        /*0bac*/ 	.short	0x0101
        /*0bae*/ 	.byte	0x3f
	.zero		1


	//   ....[46]....
        /*0bb0*/ 	.word	0x0000c870
        /*0bb4*/ 	.word	0x000000ff
        /*0bb8*/ 	.word	0x00000000
        /*0bbc*/ 	.short	0x0101
        /*0bbe*/ 	.byte	0x04
	.zero		1


	//   ....[47]....
        /*0bc0*/ 	.word	0x0000d190
        /*0bc4*/ 	.word	0x000000ff
        /*0bc8*/ 	.word	0x00000000
        /*0bcc*/ 	.short	0x0101
        /*0bce*/ 	.byte	0x04
	.zero		1


	//   ....[48]....
        /*0bd0*/ 	.word	0x000116f0
        /*0bd4*/ 	.word	0x00000000
        /*0bd8*/ 	.word	0x00028c40
        /*0bdc*/ 	.short	0x010a
        /*0bde*/ 	.byte	0x3f
	.zero		1


	//   ....[49]....
        /*0be0*/ 	.word	0x000121e0
        /*0be4*/ 	.word	0x00000013
        /*0be8*/ 	.word	0x00028c00
        /*0bec*/ 	.short	0x0107
        /*0bee*/ 	.byte	0x3f
	.zero		1


	//   ....[50]....
        /*0bf0*/ 	.word	0x000122d0
        /*0bf4*/ 	.word	0x00000013
        /*0bf8*/ 	.word	0x00028c00
        /*0bfc*/ 	.short	0x0101
        /*0bfe*/ 	.byte	0x3f
	.zero		1


	//   ....[51]....
        /*0c00*/ 	.word	0x000122f0
        /*0c04*/ 	.word	0x00000013
        /*0c08*/ 	.word	0x00028c20
        /*0c0c*/ 	.short	0x010a
        /*0c0e*/ 	.byte	0x3f
	.zero		1


	//   ....[52]....
        /*0c10*/ 	.word	0x000123d0
        /*0c14*/ 	.word	0x00000000
        /*0c18*/ 	.word	0x00028c60
        /*0c1c*/ 	.short	0x010a
        /*0c1e*/ 	.byte	0x3f
	.zero		1


	//   ....[53]....
        /*0c20*/ 	.word	0x00013060
        /*0c24*/ 	.word	0x00000003
        /*0c28*/ 	.word	0x00028c40
        /*0c2c*/ 	.short	0x010a
        /*0c2e*/ 	.byte	0x3f
	.zero		1


	//   ....[54]....
        /*0c30*/ 	.word	0x000132c0
        /*0c34*/ 	.word	0x00000003
        /*0c38*/ 	.word	0x00028c60
        /*0c3c*/ 	.short	0x010a
        /*0c3e*/ 	.byte	0x3f
	.zero		1


	//   ....[55]....
        /*0c40*/ 	.word	0x00013e80
        /*0c44*/ 	.word	0x00000004
        /*0c48*/ 	.word	0x00028c40
        /*0c4c*/ 	.short	0x010a
        /*0c4e*/ 	.byte	0x3f
	.zero		1


	//   ....[56]....
        /*0c50*/ 	.word	0x000140d0
        /*0c54*/ 	.word	0x00000004
        /*0c58*/ 	.word	0x00028c60
        /*0c5c*/ 	.short	0x010a
        /*0c5e*/ 	.byte	0x3f
	.zero		1


	//   ....[57]....
        /*0c60*/ 	.word	0x00014c10
        /*0c64*/ 	.word	0x00000004
        /*0c68*/ 	.word	0x00028c40
        /*0c6c*/ 	.short	0x010a
        /*0c6e*/ 	.byte	0x3f
	.zero		1


	//   ....[58]....
        /*0c70*/ 	.word	0x00014e70
        /*0c74*/ 	.word	0x00000004
        /*0c78*/ 	.word	0x00028c60
        /*0c7c*/ 	.short	0x010a
        /*0c7e*/ 	.byte	0x3f
	.zero		1


	//   ....[59]....
        /*0c80*/ 	.word	0x00016bf0
        /*0c84*/ 	.word	0x00000000
        /*0c88*/ 	.word	0x00028c20
        /*0c8c*/ 	.short	0x010a
        /*0c8e*/ 	.byte	0x3f
	.zero		1


	//   ....[60]....
        /*0c90*/ 	.word	0x00016db0
        /*0c94*/ 	.word	0x00000006
        /*0c98*/ 	.word	0x00000000
        /*0c9c*/ 	.short	0x010a
        /*0c9e*/ 	.byte	0x3f
	.zero		1


	//   ....[61]....
        /*0ca0*/ 	.word	0x00016e20
        /*0ca4*/ 	.word	0x00000007
        /*0ca8*/ 	.word	0x00000000
        /*0cac*/ 	.short	0x010a
        /*0cae*/ 	.byte	0x3f
	.zero		1


	//   ....[62]....
        /*0cb0*/ 	.word	0x00016e90
        /*0cb4*/ 	.word	0x00000004
        /*0cb8*/ 	.word	0x00000000
        /*0cbc*/ 	.short	0x010a
        /*0cbe*/ 	.byte	0x3f
	.zero		1


	//   ....[63]....
        /*0cc0*/ 	.word	0x00016ec0
        /*0cc4*/ 	.word	0x00000003
        /*0cc8*/ 	.word	0x00000000
        /*0ccc*/ 	.short	0x010a
        /*0cce*/ 	.byte	0x3f
	.zero		1


	//   ....[64]....
        /*0cd0*/ 	.word	0x00016f30
        /*0cd4*/ 	.word	0x00000003
        /*0cd8*/ 	.word	0x00028c50
        /*0cdc*/ 	.short	0x010a
        /*0cde*/ 	.byte	0x3f
	.zero		1


	//   ....[65]....
        /*0ce0*/ 	.word	0x00016f90
        /*0ce4*/ 	.word	0x00000003
        /*0ce8*/ 	.word	0x00028c50
        /*0cec*/ 	.short	0x010a
        /*0cee*/ 	.byte	0x3f
	.zero		1


	//   ....[66]....
        /*0cf0*/ 	.word	0x00016ff0
        /*0cf4*/ 	.word	0x00000003
        /*0cf8*/ 	.word	0x00028c00
        /*0cfc*/ 	.short	0x010a
        /*0cfe*/ 	.byte	0x3f
	.zero		1


	//   ....[67]....
        /*0d00*/ 	.word	0x00017040
        /*0d04*/ 	.word	0x00000007
        /*0d08*/ 	.word	0x00028c30
        /*0d0c*/ 	.short	0x010a
        /*0d0e*/ 	.byte	0x3f
	.zero		1


	//   ....[68]....
        /*0d10*/ 	.word	0x00017090
        /*0d14*/ 	.word	0x00000007
        /*0d18*/ 	.word	0x00028c50
        /*0d1c*/ 	.short	0x010a
        /*0d1e*/ 	.byte	0x3f
	.zero		1


	//   ....[69]....
        /*0d20*/ 	.word	0x000170f0
        /*0d24*/ 	.word	0x00000000
        /*0d28*/ 	.word	0x00028c30
        /*0d2c*/ 	.short	0x010a
        /*0d2e*/ 	.byte	0x3f
	.zero		1


	//   ....[70]....
        /*0d30*/ 	.word	0x00017140
        /*0d34*/ 	.word	0x0000000b
        /*0d38*/ 	.word	0x00028c50
        /*0d3c*/ 	.short	0x010a
        /*0d3e*/ 	.byte	0x3f
	.zero		1


	//   ....[71]....
        /*0d40*/ 	.word	0x000171a0
        /*0d44*/ 	.word	0x00000000
        /*0d48*/ 	.word	0x00028c30
        /*0d4c*/ 	.short	0x010a
        /*0d4e*/ 	.byte	0x3f
	.zero		1


	//   ....[72]....
        /*0d50*/ 	.word	0x000171f0
        /*0d54*/ 	.word	0x00000009
        /*0d58*/ 	.word	0x00028c50
        /*0d5c*/ 	.short	0x010a
        /*0d5e*/ 	.byte	0x3f
	.zero		1


	//   ....[73]....
        /*0d60*/ 	.word	0x00017390
        /*0d64*/ 	.word	0x00000000
        /*0d68*/ 	.word	0x00028c40
        /*0d6c*/ 	.short	0x010a
        /*0d6e*/ 	.byte	0x3f
	.zero		1


	//   ....[74]....
        /*0d70*/ 	.word	0x00017910
        /*0d74*/ 	.word	0x00000013
        /*0d78*/ 	.word	0x00028c20
        /*0d7c*/ 	.short	0x010a
        /*0d7e*/ 	.byte	0x3f
	.zero		1


	//   ....[75]....
        /*0d80*/ 	.word	0x00017960
        /*0d84*/ 	.word	0x00000000
        /*0d88*/ 	.word	0x00028c60
        /*0d8c*/ 	.short	0x010a
        /*0d8e*/ 	.byte	0x3f
	.zero		1


	//   ....[76]....
        /*0d90*/ 	.word	0x000179b0
        /*0d94*/ 	.word	0x00000003
        /*0d98*/ 	.word	0x00028c40
        /*0d9c*/ 	.short	0x010a
        /*0d9e*/ 	.byte	0x3f
	.zero		1


	//   ....[77]....
        /*0da0*/ 	.word	0x00017a00
        /*0da4*/ 	.word	0x00000003
        /*0da8*/ 	.word	0x00028c60
        /*0dac*/ 	.short	0x010a
        /*0dae*/ 	.byte	0x3f
	.zero		1


	//   ....[78]....
        /*0db0*/ 	.word	0x00017a50
        /*0db4*/ 	.word	0x00000004
        /*0db8*/ 	.word	0x00028c40
        /*0dbc*/ 	.short	0x010a
        /*0dbe*/ 	.byte	0x3f
	.zero		1


	//   ....[79]....
        /*0dc0*/ 	.word	0x00017aa0
        /*0dc4*/ 	.word	0x00000004
        /*0dc8*/ 	.word	0x00028c60
        /*0dcc*/ 	.short	0x010a
        /*0dce*/ 	.byte	0x3f
	.zero		1


	//   ....[80]....
        /*0dd0*/ 	.word	0x00017af0
        /*0dd4*/ 	.word	0x00000004
        /*0dd8*/ 	.word	0x00028c40
        /*0ddc*/ 	.short	0x010a
        /*0dde*/ 	.byte	0x3f
	.zero		1


	//   ....[81]....
        /*0de0*/ 	.word	0x00017b40
        /*0de4*/ 	.word	0x00000004
        /*0de8*/ 	.word	0x00028c60
        /*0dec*/ 	.short	0x010a
        /*0dee*/ 	.byte	0x3f
	.zero		1


	//   ....[82]....
        /*0df0*/ 	.word	0x000185f0
        /*0df4*/ 	.word	0x00000000
        /*0df8*/ 	.word	0x00028c20
        /*0dfc*/ 	.short	0x010a
        /*0dfe*/ 	.byte	0x3f
	.zero		1


	//   ....[83]....
        /*0e00*/ 	.word	0x00018790
        /*0e04*/ 	.word	0x00000006
        /*0e08*/ 	.word	0x00000000
        /*0e0c*/ 	.short	0x010a
        /*0e0e*/ 	.byte	0x3f
	.zero		1


	//   ....[84]....
        /*0e10*/ 	.word	0x000187e0
        /*0e14*/ 	.word	0x00000007
        /*0e18*/ 	.word	0x00000000
        /*0e1c*/ 	.short	0x010a
        /*0e1e*/ 	.byte	0x3f
	.zero		1


	//   ....[85]....
        /*0e20*/ 	.word	0x00018830
        /*0e24*/ 	.word	0x00000004
        /*0e28*/ 	.word	0x00000000
        /*0e2c*/ 	.short	0x010a
        /*0e2e*/ 	.byte	0x3f
	.zero		1


	//----- nvinfo : EIATTR_NUM_MBARRIERS
	.align		4
.L_1009:
        /*0e30*/ 	.byte	0x03, 0x38
        /*0e32*/ 	.short	0x0016


	//----- nvinfo : EIATTR_EXIT_INSTR_OFFSETS
	.align		4
        /*0e34*/ 	.byte	0x04, 0x1c
        /*0e36*/ 	.short	(.L_1011 - .L_1010)


	//   ....[0]....
.L_1010:
        /*0e38*/ 	.word	0x00000a40


	//   ....[1]....
        /*0e3c*/ 	.word	0x0000f360


	//   ....[2]....
        /*0e40*/ 	.word	0x00016f10


	//----- nvinfo : EIATTR_MAX_THREADS
	.align		4
.L_1011:
        /*0e44*/ 	.byte	0x04, 0x05
        /*0e46*/ 	.short	(.L_1013 - .L_1012)
.L_1012:
        /*0e48*/ 	.word	0x00000180
        /*0e4c*/ 	.word	0x00000001
        /*0e50*/ 	.word	0x00000001


	//----- nvinfo : EIATTR_CRS_STACK_SIZE
	.align		4
.L_1013:
        /*0e54*/ 	.byte	0x04, 0x1e
        /*0e56*/ 	.short	(.L_1015 - .L_1014)
.L_1014:
        /*0e58*/ 	.word	0x00000000


	//----- nvinfo : EIATTR_CBANK_PARAM_SIZE
	.align		4
.L_1015:
        /*0e5c*/ 	.byte	0x03, 0x19
        /*0e5e*/ 	.short	0x0af0


	//----- nvinfo : EIATTR_PARAM_CBANK
	.align		4
        /*0e60*/ 	.byte	0x04, 0x0a
        /*0e62*/ 	.short	(.L_1017 - .L_1016)
	.align		4
.L_1016:
        /*0e64*/ 	.word	index@(.nv.constant0._ZN7cutlass13device_kernelIN5flash11enable_sm90INS1_16FlashAttnFwdSm90INS1_25CollectiveMainloopFwdSm90ILi2EN4cute5tupleIJNS5_1CILi1EEES8_S8_EEENS6_IJNS7_ILi64EEESA_SA_EEELi512ENS_10bfloat16_tEfNS_4arch4Sm90ELb1ELb0ELb1ELb1ELb0ELb0ELb0ELb0ELb0ELb1ELb1ELb0EEENS1_21CollectiveEpilogueFwdINS6_IJSA_NS7_ILi512EEESA_EEES9_SC_SE_Li256ELb1ELb1ELb1ELb0EEENS1_36VarlenDynamicPersistentTileSchedulerILi64ELi64ELi256ELi128ELb1ELb1ELb1ELb1ELb1ELb1EEEEEEEEEvNT_6ParamsE)
        /*0e68*/ 	.short	0x0210
        /*0e6a*/ 	.short	0x0af0


	//----- nvinfo : EIATTR_SW_WAR
	.align		4
.L_1017:
        /*0e6c*/ 	.byte	0x04, 0x36
        /*0e6e*/ 	.short	(.L_1019 - .L_1018)
.L_1018:
        /*0e70*/ 	.word	0x00000008
.L_1019:


//--------------------- .nv.info._ZN7cutlass13device_kernelIN5flash11enable_sm90INS1_16FlashAttnFwdSm90INS1_25CollectiveMainloopFwdSm90ILi2EN4cute5tupleIJNS5_1CILi1EEES8_S8_EEENS6_IJNS7_ILi64EEESA_SA_EEELi512ENS_10bfloat16_tEfNS_4arch4Sm90ELb1ELb0ELb1ELb1ELb0ELb1ELb0ELb0ELb0ELb1ELb1ELb0EEENS1_21CollectiveEpilogueFwdINS6_IJSA_NS7_ILi512EEESA_EEES9_SC_SE_Li256ELb1ELb1ELb1ELb0EEENS1_36VarlenDynamicPersistentTileSchedulerILi64ELi64ELi256ELi128ELb1ELb1ELb1ELb1ELb1ELb1EEEEEEEEEvNT_6ParamsE --------------------------
	.section	.nv.info._ZN7cutlass13device_kernelIN5flash11enable_sm90INS1_16FlashAttnFwdSm90INS1_25CollectiveMainloopFwdSm90ILi2EN4cute5tupleIJNS5_1CILi1EEES8_S8_EEENS6_IJNS7_ILi64EEESA_SA_EEELi512ENS_10bfloat16_tEfNS_4arch4Sm90ELb1ELb0ELb1ELb1ELb0ELb1ELb0ELb0ELb0ELb1ELb1ELb0EEENS1_21CollectiveEpilogueFwdINS6_IJSA_NS7_ILi512EEESA_EEES9_SC_SE_Li256ELb1ELb1ELb1ELb0EEENS1_36VarlenDynamicPersistentTileSchedulerILi64ELi64ELi256ELi128ELb1ELb1ELb1ELb1ELb1ELb1EEEEEEEEEvNT_6ParamsE,"",@"SHT_CUDA_INFO"
	.sectionflags	@""
	.align	4


	//----- nvinfo : EIATTR_CUDA_API_VERSION
	.align		4
        /*0000*/ 	.byte	0x04, 0x37
        /*0002*/ 	.short	(.L_1021 - .L_1020)
.L_1020:
        /*0004*/ 	.word	0x00000082


	//----- nvinfo : EIATTR_KPARAM_INFO
	.align		4
.L_1021:
        /*0008*/ 	.byte	0x04, 0x17
        /*000a*/ 	.short	(.L_1023 - .L_1022)
.L_1022:
        /*000c*/ 	.word	0x00000000
        /*0010*/ 	.short	0x0000
        /*0012*/ 	.short	0x0070
        /*0014*/ 	.byte	0x00, 0xf0, 0x01, 0x2a


	//----- nvinfo : EIATTR_SPARSE_MMA_MASK
	.align		4
.L_1023:
        /*0018*/ 	.byte	0x03, 0x50
        /*001a*/ 	.short	0x0000


	//----- nvinfo : EIATTR_MAXREG_COUNT
	.align		4
        /*001c*/ 	.byte	0x03, 0x1b
        /*001e*/ 	.short	0x00a8


	//----- nvinfo : EIATTR_NUM_BARRIERS
	.align		4
        /*0020*/ 	.byte	0x02, 0x4c
        /*0022*/ 	.byte	0x10
	.zero		1


	//----- nvinfo : EIATTR_EXTERNS
	.align		4
        /*0024*/ 	.byte	0x04, 0x0f
        /*0026*/ 	.short	(.L_1025 - .L_1024)


	//   ....[0]....
	.align		4
.L_1024:
        /*0028*/ 	.word	index@(__assertfail)


	//----- nvinfo : EIATTR_ANNOTATIONS
	.align		4
.L_1025:
        /*002c*/ 	.byte	0x04, 0x55
        /*002e*/ 	.short	(.L_1027 - .L_1026)


	//   ....[0]....
.L_1026:
        /* <DEDUP_REMOVED lines=88> */


	//----- nvinfo : EIATTR_MERCURY_ISA_VERSION
	.align		4
.L_1027:
        /*05a0*/ 	.byte	0x03, 0x5f
        /*05a2*/ 	.short	0x0101


	//----- nvinfo : EIATTR_UNUSED_LOAD_BYTE_OFFSET
	.align		4
        /*05a4*/ 	.byte	0x04, 0x44
        /*05a6*/ 	.short	(.L_1029 - .L_1028)


	//   ....[0]....
.L_1028:
        /*05a8*/ 	.word	0x00000a80
        /*05ac*/ 	.word	0x0000fff0


	//   ....[1]....
        /*05b0*/ 	.word	0x00010e70
        /*05b4*/ 	.word	0x0000fff0


	//----- nvinfo : EIATTR_INT_WARP_WIDE_INSTR_OFFSETS
	.align		4
.L_1029:
        /*05b8*/ 	.byte	0x04, 0x31
        /*05ba*/ 	.short	(.L_1031 - .L_1030)


	//   ....[0]....
.L_1030:
        /*05bc*/ 	.word	0x00000190


	//   ....[1]....
        /*05c0*/ 	.word	0x000001d0


	//   ....[2]....
        /*05c4*/ 	.word	0x00000240


	//   ....[3]....
        /*05c8*/ 	.word	0x000192d0


	//   ....[4]....
        /*05cc*/ 	.word	0x00019360


	//   ....[5]....
        /*05d0*/ 	.word	0x0001dc90


	//   ....[6]....
        /*05d4*/ 	.word	0x0001dd20


	//----- nvinfo : EIATTR_COOP_GROUP_MASK_REGIDS
	.align		4
.L_1031:
        /*05d8*/ 	.byte	0x04, 0x29
        /*05da*/ 	.short	(.L_1033 - .L_1032)


	//   ....[0]....
.L_1032:
        /*05dc*/ 	.word	0xffffffff


	//   ....[1]....
        /*05e0*/ 	.word	0xffffffff


	//   ....[2]....
        /*05e4*/ 	.word	0xffffffff


	//   ....[3]....
        /*05e8*/ 	.word	0xffffffff


	//   ....[4]....
        /*05ec*/ 	.word	0xffffffff


	//   ....[5]....
        /*05f0*/ 	.word	0xffffffff


	//   ....[6]....
        /*05f4*/ 	.word	0xffffffff


	//   ....[7]....
        /*05f8*/ 	.word	0xffffffff


	//   ....[8]....
        /*05fc*/ 	.word	0xffffffff


	//   ....[9]....
        /*0600*/ 	.word	0xffffffff


	//   ....[10]....
        /*0604*/ 	.word	0xffffffff


	//   ....[11]....
        /*0608*/ 	.word	0xffffffff


	//   ....[12]....
        /*060c*/ 	.word	0xffffffff


	//   ....[13]....
        /*0610*/ 	.word	0xffffffff


	//   ....[14]....
        /*0614*/ 	.word	0xffffffff


	//   ....[15]....
        /*0618*/ 	.word	0xffffffff


	//   ....[16]....
        /*061c*/ 	.word	0xffffffff


	//   ....[17]....
        /*0620*/ 	.word	0xffffffff


	//   ....[18]....
        /*0624*/ 	.word	0xffffffff


	//   ....[19]....
        /*0628*/ 	.word	0xffffffff


	//   ....[20]....
        /*062c*/ 	.word	0xffffffff


	//   ....[21]....
        /*0630*/ 	.word	0xffffffff


	//   ....[22]....
        /*0634*/ 	.word	0xffffffff


	//   ....[23]....
        /*0638*/ 	.word	0xffffffff


	//   ....[24]....
        /*063c*/ 	.word	0xffffffff


	//   ....[25]....
        /*0640*/ 	.word	0xffffffff


	//   ....[26]....
        /*0644*/ 	.word	0xffffffff


	//   ....[27]....
        /*0648*/ 	.word	0xffffffff


	//   ....[28]....
        /*064c*/ 	.word	0xffffffff


	//   ....[29]....
        /*0650*/ 	.word	0xffffffff


	//   ....[30]....
        /*0654*/ 	.word	0xffffffff


	//   ....[31]....
        /*0658*/ 	.word	0xffffffff


	//   ....[32]....
        /*065c*/ 	.word	0xffffffff


	//   ....[33]....
        /*0660*/ 	.word	0xffffffff


	//   ....[34]....
        /*0664*/ 	.word	0xffffffff


	//   ....[35]....
        /*0668*/ 	.word	0xffffffff


	//   ....[36]....
        /*066c*/ 	.word	0xffffffff


	//   ....[37]....
        /*0670*/ 	.word	0xffffffff


	//   ....[38]....
        /*0674*/ 	.word	0xffffffff


	//   ....[39]....
        /*0678*/ 	.word	0xffffffff


	//   ....[40]....
        /*067c*/ 	.word	0xffffffff


	//   ....[41]....
        /*0680*/ 	.word	0xffffffff


	//   ....[42]....
        /*0684*/ 	.word	0xffffffff


	//   ....[43]....
        /*0688*/ 	.word	0xffffffff


	//   ....[44]....
        /*068c*/ 	.word	0xffffffff


	//   ....[45]....
        /*0690*/ 	.word	0xffffffff


	//   ....[46]....
        /*0694*/ 	.word	0xffffffff


	//   ....[47]....
        /*0698*/ 	.word	0xffffffff


	//   ....[48]....
        /*069c*/ 	.word	0xffffffff


	//   ....[49]....
        /*06a0*/ 	.word	0xffffffff


	//   ....[50]....
        /*06a4*/ 	.word	0xffffffff


	//   ....[51]....
        /*06a8*/ 	.word	0xffffffff


	//   ....[52]....
        /*06ac*/ 	.word	0xffffffff


	//   ....[53]....
        /*06b0*/ 	.word	0xffffffff


	//   ....[54]....
        /*06b4*/ 	.word	0xffffffff


	//   ....[55]....
        /*06b8*/ 	.word	0xffffffff


	//   ....[56]....
        /*06bc*/ 	.word	0xffffffff


	//   ....[57]....
        /*06c0*/ 	.word	0xffffffff


	//   ....[58]....
        /*06c4*/ 	.word	0xffffffff


	//   ....[59]....
        /*06c8*/ 	.word	0xffffffff


	//   ....[60]....
        /*06cc*/ 	.word	0xffffffff


	//   ....[61]....
        /*06d0*/ 	.word	0xffffffff


	//   ....[62]....
        /*06d4*/ 	.word	0xffffffff


	//   ....[63]....
        /*06d8*/ 	.word	0xffffffff


	//   ....[64]....
        /*06dc*/ 	.word	0xffffffff


	//   ....[65]....
        /*06e0*/ 	.word	0xffffffff


	//   ....[66]....
        /*06e4*/ 	.word	0xffffffff


	//   ....[67]....
        /*06e8*/ 	.word	0xffffffff


	//   ....[68]....
        /*06ec*/ 	.word	0xffffffff


	//   ....[69]....
        /*06f0*/ 	.word	0xffffffff


	//   ....[70]....
        /*06f4*/ 	.word	0xffffffff


	//   ....[71]....
        /*06f8*/ 	.word	0xffffffff


	//   ....[72]....
        /*06fc*/ 	.word	0xffffffff


	//   ....[73]....
        /*0700*/ 	.word	0xffffffff


	//   ....[74]....
        /*0704*/ 	.word	0xffffffff


	//   ....[75]....
        /*0708*/ 	.word	0xffffffff


	//   ....[76]....
        /*070c*/ 	.word	0xffffffff


	//   ....[77]....
        /*0710*/ 	.word	0xffffffff


	//   ....[78]....
        /*0714*/ 	.word	0xffffffff


	//   ....[79]....
        /*0718*/ 	.word	0xffffffff


	//   ....[80]....
        /*071c*/ 	.word	0xffffffff


	//   ....[81]....
        /*0720*/ 	.word	0xffffffff


	//   ....[82]....
        /*0724*/ 	.word	0xffffffff


	//   ....[83]....
        /*0728*/ 	.word	0xffffffff


	//   ....[84]....
        /*072c*/ 	.word	0xffffffff


	//   ....[85]....
        /*0730*/ 	.word	0xffffffff


	//   ....[86]....
        /*0734*/ 	.word	0xffffffff


	//   ....[87]....
        /*0738*/ 	.word	0xffffffff


	//   ....[88]....
        /*073c*/ 	.word	0xffffffff


	//   ....[89]....
        /*0740*/ 	.word	0xffffffff


	//   ....[90]....
        /*0744*/ 	.word	0xffffffff


	//   ....[91]....
        /*0748*/ 	.word	0xffffffff


	//   ....[92]....
        /*074c*/ 	.word	0xffffffff


	//   ....[93]....
        /*0750*/ 	.word	0xffffffff


	//   ....[94]....
        /*0754*/ 	.word	0xffffffff


	//   ....[95]....
        /*0758*/ 	.word	0xffffffff


	//   ....[96]....
        /*075c*/ 	.word	0xffffffff


	//   ....[97]....
        /*0760*/ 	.word	0xffffffff


	//   ....[98]....
        /*0764*/ 	.word	0xffffffff


	//   ....[99]....
        /*0768*/ 	.word	0xffffffff


	//   ....[100]....
        /*076c*/ 	.word	0xffffffff


	//   ....[101]....
        /*0770*/ 	.word	0xffffffff


	//   ....[102]....
        /*0774*/ 	.word	0xffffffff


	//   ....[103]....
        /*0778*/ 	.word	0xffffffff


	//   ....[104]....
        /*077c*/ 	.word	0xffffffff


	//   ....[105]....
        /*0780*/ 	.word	0xffffffff


	//   ....[106]....
        /*0784*/ 	.word	0xffffffff


	//   ....[107]....
        /*0788*/ 	.word	0xffffffff


	//   ....[108]....
        /*078c*/ 	.word	0xffffffff


	//   ....[109]....
        /*0790*/ 	.word	0xffffffff


	//   ....[110]....
        /*0794*/ 	.word	0xffffffff


	//   ....[111]....
        /*0798*/ 	.word	0x0500000f


	//   ....[112]....
        /*079c*/ 	.word	0x0500000f


	//   ....[113]....
        /*07a0*/ 	.word	0x0500000f


	//   ....[114]....
        /*07a4*/ 	.word	0x0500000f


	//   ....[115]....
        /*07a8*/ 	.word	0x0500000f


	//   ....[116]....
        /*07ac*/ 	.word	0x0500000f


	//   ....[117]....
        /*07b0*/ 	.word	0x0500000f


	//   ....[118]....
        /*07b4*/ 	.word	0x0500000f


	//   ....[119]....
        /*07b8*/ 	.word	0x0500000f


	//   ....[120]....
        /*07bc*/ 	.word	0x0500000f


	//   ....[121]....
        /*07c0*/ 	.word	0x0500000f


	//   ....[122]....
        /*07c4*/ 	.word	0x0500000f


	//   ....[123]....
        /*07c8*/ 	.word	0x0500000f


	//   ....[124]....
        /*07cc*/ 	.word	0x0500000f


	//   ....[125]....
        /*07d0*/ 	.word	0x0500000f


	//   ....[126]....
        /*07d4*/ 	.word	0x0500000f


	//   ....[127]....
        /*07d8*/ 	.word	0x0500000f


	//   ....[128]....
        /*07dc*/ 	.word	0x0500000f


	//   ....[129]....
        /*07e0*/ 	.word	0x0500000f


	//   ....[130]....
        /*07e4*/ 	.word	0x0500000f


	//   ....[131]....
        /*07e8*/ 	.word	0x0500000f


	//   ....[132]....
        /*07ec*/ 	.word	0x0500000f


	//   ....[133]....
        /*07f0*/ 	.word	0x0500000f


	//   ....[134]....
        /*07f4*/ 	.word	0x0500000f


	//   ....[135]....
        /*07f8*/ 	.word	0x0500000f


	//   ....[136]....
        /*07fc*/ 	.word	0x0500000f


	//   ....[137]....
        /*0800*/ 	.word	0x0500000f


	//   ....[138]....
        /*0804*/ 	.word	0x0500000f


	//   ....[139]....
        /*0808*/ 	.word	0x0500000f


	//   ....[140]....
        /*080c*/ 	.word	0x0500000f


	//   ....[141]....
        /*0810*/ 	.word	0x0500000f


	//   ....[142]....
        /*0814*/ 	.word	0x0500000f


	//   ....[143]....
        /*0818*/ 	.word	0x0500000f


	//   ....[144]....
        /*081c*/ 	.word	0x0500000f


	//   ....[145]....
        /*0820*/ 	.word	0x0500000f


	//   ....[146]....
        /*0824*/ 	.word	0x0500000f


	//   ....[147]....
        /*0828*/ 	.word	0x0500000f


	//   ....[148]....
        /*082c*/ 	.word	0x0500000f


	//   ....[149]....
        /*0830*/ 	.word	0x0500000f


	//   ....[150]....
        /*0834*/ 	.word	0x0500000f


	//   ....[151]....
        /*0838*/ 	.word	0x0500000f


	//   ....[152]....
        /*083c*/ 	.word	0x0500000f


	//   ....[153]....
        /*0840*/ 	.word	0x0500000f


	//   ....[154]....
        /*0844*/ 	.word	0x0500000f


	//   ....[155]....
        /*0848*/ 	.word	0x0500000f


	//----- nvinfo : EIATTR_COOP_GROUP_INSTR_OFFSETS
	.align		4
.L_1033:
        /*084c*/ 	.byte	0x04, 0x28
        /*084e*/ 	.short	(.L_1035 - .L_1034)


	//   ....[0]....
.L_1034:
        /*0850*/ 	.word	0x00000060


	//   ....[1]....
        /*0854*/ 	.word	0x000001a0


	//   ....[2]....
        /*0858*/ 	.word	0x000001f0


	//   ....[3]....
        /*085c*/ 	.word	0x000003e0


	//   ....[4]....
        /*0860*/ 	.word	0x00000540


	//   ....[5]....
        /*0864*/ 	.word	0x00000660


	//   ....[6]....
        /*0868*/ 	.word	0x000007c0


	//   ....[7]....
        /*086c*/ 	.word	0x000051f0


	//   ....[8]....
        /*0870*/ 	.word	0x000073c0


	//   ....[9]....
        /*0874*/ 	.word	0x00007b40


	//   ....[10]....
        /*0878*/ 	.word	0x00007b50


	//   ....[11]....
        /*087c*/ 	.word	0x00007b60


	//   ....[12]....
        /*0880*/ 	.word	0x00007b70


	//   ....[13]....
        /*0884*/ 	.word	0x00007e60


	//   ....[14]....
        /*0888*/ 	.word	0x00007e70


	//   ....[15]....
        /*088c*/ 	.word	0x00007e80


	//   ....[16]....
        /*0890*/ 	.word	0x00007e90


	//   ....[17]....
        /*0894*/ 	.word	0x00009180


	//   ....[18]....
        /*0898*/ 	.word	0x00009190


	//   ....[19]....
        /*089c*/ 	.word	0x000091a0


	//   ....[20]....
        /*08a0*/ 	.word	0x000091b0


	//   ....[21]....
        /*08a4*/ 	.word	0x000093e0


	//   ....[22]....
        /*08a8*/ 	.word	0x000093f0


	//   ....[23]....
        /*08ac*/ 	.word	0x00009400


	//   ....[24]....
        /*08b0*/ 	.word	0x00009410


	//   ....[25]....
        /*08b4*/ 	.word	0x0000a9b0


	//   ....[26]....
        /*08b8*/ 	.word	0x0000a9d0


	//   ....[27]....
        /*08bc*/ 	.word	0x0000b090


	//   ....[28]....
        /*08c0*/ 	.word	0x0000b180


	//   ....[29]....
        /*08c4*/ 	.word	0x0000b520


	//   ....[30]....
        /*08c8*/ 	.word	0x0000b630


	//   ....[31]....
        /*08cc*/ 	.word	0x0000c100


	//   ....[32]....
        /*08d0*/ 	.word	0x0000c3c0


	//   ....[33]....
        /*08d4*/ 	.word	0x0000c440


	//   ....[34]....
        /*08d8*/ 	.word	0x0000ce80


	//   ....[35]....
        /*08dc*/ 	.word	0x0000ceb0


	//   ....[36]....
        /*08e0*/ 	.word	0x0000d670


	//   ....[37]....
        /*08e4*/ 	.word	0x0000d820


	//   ....[38]....
        /*08e8*/ 	.word	0x0000e500


	//   ....[39]....
        /*08ec*/ 	.word	0x0000ed40


	//   ....[40]....
        /*08f0*/ 	.word	0x0000eda0


	//   ....[41]....
        /*08f4*/ 	.word	0x0000f5f0


	//   ....[42]....
        /*08f8*/ 	.word	0x0000f6a0


	//   ....[43]....
        /*08fc*/ 	.word	0x00010340


	//   ....[44]....
        /*0900*/ 	.word	0x00010390


	//   ....[45]....
        /*0904*/ 	.word	0x000103f0


	//   ....[46]....
        /*0908*/ 	.word	0x00010540


	//   ....[47]....
        /*090c*/ 	.word	0x00010710


	//   ....[48]....
        /*0910*/ 	.word	0x00011b80


	//   ....[49]....
        /*0914*/ 	.word	0x00011f00


	//   ....[50]....
        /*0918*/ 	.word	0x00011f10


	//   ....[51]....
        /*091c*/ 	.word	0x00011f20


	//   ....[52]....
        /*0920*/ 	.word	0x00011f30


	//   ....[53]....
        /*0924*/ 	.word	0x00012b90


	//   ....[54]....
        /*0928*/ 	.word	0x00012bd0


	//   ....[55]....
        /*092c*/ 	.word	0x00012e60


	//   ....[56]....
        /*0930*/ 	.word	0x00012e80


	//   ....[57]....
        /*0934*/ 	.word	0x000136c0


	//   ....[58]....
        /*0938*/ 	.word	0x00013710


	//   ....[59]....
        /*093c*/ 	.word	0x00014060


	//   ....[60]....
        /*0940*/ 	.word	0x00014080


	//   ....[61]....
        /*0944*/ 	.word	0x00015360


	//   ....[62]....
        /*0948*/ 	.word	0x00015370


	//   ....[63]....
        /*094c*/ 	.word	0x000155a0


	//   ....[64]....
        /*0950*/ 	.word	0x000155c0


	//   ....[65]....
        /*0954*/ 	.word	0x00015870


	//   ....[66]....
        /*0958*/ 	.word	0x00015a80


	//   ....[67]....
        /*095c*/ 	.word	0x00015ab0


	//   ....[68]....
        /*0960*/ 	.word	0x00015ae0


	//   ....[69]....
        /*0964*/ 	.word	0x00015b10


	//   ....[70]....
        /*0968*/ 	.word	0x00015b40


	//   ....[71]....
        /*096c*/ 	.word	0x00015b70


	//   ....[72]....
        /*0970*/ 	.word	0x00015d10


	//   ....[73]....
        /*0974*/ 	.word	0x00015d40


	//   ....[74]....
        /*0978*/ 	.word	0x00015d70


	//   ....[75]....
        /*097c*/ 	.word	0x00015da0


	//   ....[76]....
        /*0980*/ 	.word	0x00015dd0


	//   ....[77]....
        /*0984*/ 	.word	0x00015e00


	//   ....[78]....
        /*0988*/ 	.word	0x00015ea0


	//   ....[79]....
        /*098c*/ 	.word	0x00015ed0


	//   ....[80]....
        /*0990*/ 	.word	0x00015ee0


	//   ....[81]....
        /*0994*/ 	.word	0x00015f10


	//   ....[82]....
        /*0998*/ 	.word	0x000174a0


	//   ....[83]....
        /*099c*/ 	.word	0x000198b0


	//   ....[84]....
        /*09a0*/ 	.word	0x0001a3a0


	//   ....[85]....
        /*09a4*/ 	.word	0x0001a3b0


	//   ....[86]....
        /*09a8*/ 	.word	0x0001a450


	//   ....[87]....
        /*09ac*/ 	.word	0x0001a460


	//   ....[88]....
        /*09b0*/ 	.word	0x0001a4e0


	//   ....[89]....
        /*09b4*/ 	.word	0x0001a4f0


	//   ....[90]....
        /*09b8*/ 	.word	0x0001a540


	//   ....[91]....
        /*09bc*/ 	.word	0x0001a560


	//   ....[92]....
        /*09c0*/ 	.word	0x0001dfb0


	//   ....[93]....
        /*09c4*/ 	.word	0x0001e030


	//   ....[94]....
        /*09c8*/ 	.word	0x0001e060


	//   ....[95]....
        /*09cc*/ 	.word	0x0001e070


	//   ....[96]....
        /*09d0*/ 	.word	0x0001e0a0


	//   ....[97]....
        /*09d4*/ 	.word	0x0001e0d0


	//   ....[98]....
        /*09d8*/ 	.word	0x0001e100


	//   ....[99]....
        /*09dc*/ 	.word	0x0001e130


	//   ....[100]....
        /*09e0*/ 	.word	0x0001e2f0


	//   ....[101]....
        /*09e4*/ 	.word	0x0001e320


	//   ....[102]....
        /*09e8*/ 	.word	0x0001e350


	//   ....[103]....
        /*09ec*/ 	.word	0x0001e380


	//   ....[104]....
        /*09f0*/ 	.word	0x0001e3b0


	//   ....[105]....
        /*09f4*/ 	.word	0x0001e3e0


	//   ....[106]....
        /*09f8*/ 	.word	0x0001e4b0


	//   ....[107]....
        /*09fc*/ 	.word	0x0001e4d0


	//   ....[108]....
        /*0a00*/ 	.word	0x0001e4e0


	//   ....[109]....
        /*0a04*/ 	.word	0x0001e560


	//   ....[110]....
        /*0a08*/ 	.word	0x0001f090


	//   ....[111]....
        /*0a0c*/ 	.word	0x0001f570


	//   ....[112]....
        /*0a10*/ 	.word	0x0001f600


	//   ....[113]....
        /*0a14*/ 	.word	0x0001f650


	//   ....[114]....
        /*0a18*/ 	.word	0x0001f6a0


	//   ....[115]....
        /*0a1c*/ 	.word	0x0001f740


	//   ....[116]....
        /*0a20*/ 	.word	0x0001f7d0


	//   ....[117]....
        /*0a24*/ 	.word	0x0001f820


	//   ....[118]....
        /*0a28*/ 	.word	0x0001f870


	//   ....[119]....
        /*0a2c*/ 	.word	0x0001f960


	//   ....[120]....
        /*0a30*/ 	.word	0x0001f9f0


	//   ....[121]....
        /*0a34*/ 	.word	0x0001fa40


	//   ....[122]....
        /*0a38*/ 	.word	0x0001fa90


	//   ....[123]....
        /*0a3c*/ 	.word	0x0001fb30


	//   ....[124]....
        /*0a40*/ 	.word	0x0001fbc0


	//   ....[125]....
        /*0a44*/ 	.word	0x0001fc10


	//   ....[126]....
        /*0a48*/ 	.word	0x0001fc60


	//   ....[127]....
        /*0a4c*/ 	.word	0x0001ff70


	//   ....[128]....
        /*0a50*/ 	.word	0x00020250


	//   ....[129]....
        /*0a54*/ 	.word	0x00020430


	//   ....[130]....
        /*0a58*/ 	.word	0x00020480


	//   ....[131]....
        /*0a5c*/ 	.word	0x000204e0


	//   ....[132]....
        /*0a60*/ 	.word	0x000205d0


	//   ....[133]....
        /*0a64*/ 	.word	0x00020630


	//   ....[134]....
        /*0a68*/ 	.word	0x00020720


	//   ....[135]....
        /*0a6c*/ 	.word	0x00020780


	//   ....[136]....
        /*0a70*/ 	.word	0x00020850


	//   ....[137]....
        /*0a74*/ 	.word	0x00020b80


	//   ....[138]....
        /*0a78*/ 	.word	0x00020c20


	//   ....[139]....
        /*0a7c*/ 	.word	0x00020dc0


	//   ....[140]....
        /*0a80*/ 	.word	0x00020e40


	//   ....[141]....
        /*0a84*/ 	.word	0x00020ec0


	//   ....[142]....
        /*0a88*/ 	.word	0x00020f40


	//   ....[143]....
        /*0a8c*/ 	.word	0x00020fc0


	//   ....[144]....
        /*0a90*/ 	.word	0x00021050


	//   ....[145]....
        /*0a94*/ 	.word	0x000210f0


	//   ....[146]....
        /*0a98*/ 	.word	0x000211a0


	//   ....[147]....
        /*0a9c*/ 	.word	0x00021220


	//   ....[148]....
        /*0aa0*/ 	.word	0x000212a0


	//   ....[149]....
        /*0aa4*/ 	.word	0x00021320


	//   ....[150]....
        /*0aa8*/ 	.word	0x000213b0


	//   ....[151]....
        /*0aac*/ 	.word	0x00021430


	//   ....[152]....
        /*0ab0*/ 	.word	0x000214e0


	//   ....[153]....
        /*0ab4*/ 	.word	0x00021530


	//   ....[154]....
        /*0ab8*/ 	.word	0x000215f0


	//   ....[155]....
        /*0abc*/ 	.word	0x00021720


	//----- nvinfo : EIATTR_REG_RECONFIG
	.align		4
.L_1035:
        /*0ac0*/ 	.byte	0x01, 0x54
	.zero		2


	//----- nvinfo : EIATTR_SYSCALL_OFFSETS
	.align		4
        /*0ac4*/ 	.byte	0x04, 0x46
        /*0ac6*/ 	.short	(.L_1037 - .L_1036)


	//   ....[0]....
.L_1036:
        /*0ac8*/ 	.word	0x000020a0


	//   ....[1]....
        /*0acc*/ 	.word	0x000021f0


	//   ....[2]....
        /*0ad0*/ 	.word	0x00007570


	//   ....[3]....
        /*0ad4*/ 	.word	0x00007890


	//   ....[4]....
        /*0ad8*/ 	.word	0x000194d0


	//   ....[5]....
        /*0adc*/ 	.word	0x00019620


	//   ....[6]....
        /*0ae0*/ 	.word	0x00019720


	//   ....[7]....
        /*0ae4*/ 	.word	0x00019fc0


	//----- nvinfo : EIATTR_MBARRIER_INSTR_OFFSETS
	.align		4
.L_1037:
        /*0ae8*/ 	.byte	0x04, 0x39
        /*0aea*/ 	.short	(.L_1039 - .L_1038)


	//   ....[0]....
.L_1038:
        /*0aec*/ 	.word	0x000002d0
        /*0af0*/ 	.word	0x000000ff
        /*0af4*/ 	.word	0x00028c00
        /*0af8*/ 	.short	0x0100
        /*0afa*/ 	.byte	0x08
	.zero		1


	//   ....[1]....
        /*0afc*/ 	.word	0x000002e0
        /*0b00*/ 	.word	0x000000ff
        /*0b04*/ 	.word	0x00028c20
        /*0b08*/ 	.short	0x0100
        /*0b0a*/ 	.byte	0x08
	.zero		1


	//   ....[2]....
        /*0b0c*/ 	.word	0x00000390
        /*0b10*/ 	.word	0x000000ff
        /*0b14*/ 	.word	0x00028c30
        /*0b18*/ 	.short	0x0100
        /*0b1a*/ 	.byte	0x06
	.zero		1


	//   ....[3]....
        /*0b1c*/ 	.word	0x000003a0
        /*0b20*/ 	.word	0x000000ff
        /*0b24*/ 	.word	0x00028c40
        /*0b28*/ 	.short	0x0100
        /*0b2a*/ 	.byte	0x06
	.zero		1


	//   ....[4]....
        /*0b2c*/ 	.word	0x000003b0
        /*0b30*/ 	.word	0x000000ff
        /*0b34*/ 	.word	0x00028c38
        /*0b38*/ 	.short	0x0100
        /*0b3a*/ 	.byte	0x06
	.zero		1


	//   ....[5]....
        /*0b3c*/ 	.word	0x000003c0
        /*0b40*/ 	.word	0x000000ff
        /*0b44*/ 	.word	0x00028c48
        /*0b48*/ 	.short	0x0100
        /*0b4a*/ 	.byte	0x06
	.zero		1


	//   ....[6]....
        /*0b4c*/ 	.word	0x000004f0
        /*0b50*/ 	.word	0x000000ff
        /*0b54*/ 	.word	0x00028c50
        /*0b58*/ 	.short	0x0100
        /*0b5a*/ 	.byte	0x08
	.zero		1


	//   ....[7]....
        /*0b5c*/ 	.word	0x00000500
        /*0b60*/ 	.word	0x000000ff
        /*0b64*/ 	.word	0x00028c60
        /*0b68*/ 	.short	0x0100
        /*0b6a*/ 	.byte	0x08
	.zero		1


	//   ....[8]....
        /*0b6c*/ 	.word	0x00000510
        /*0b70*/ 	.word	0x000000ff
        /*0b74*/ 	.word	0x00028c58
        /*0b78*/ 	.short	0x0100
        /*0b7a*/ 	.byte	0x08
	.zero		1


	//   ....[9]....
        /*0b7c*/ 	.word	0x00000520
        /*0b80*/ 	.word	0x000000ff
        /*0b84*/ 	.word	0x00028c68
        /*0b88*/ 	.short	0x0100
        /*0b8a*/ 	.byte	0x08
	.zero		1


	//   ....[10]....
        /*0b8c*/ 	.word	0x00000610
        /*0b90*/ 	.word	0x000000ff
        /*0b94*/ 	.word	0x00028c70
        /*0b98*/ 	.short	0x0100
        /*0b9a*/ 	.byte	0x06
	.zero		1


	//   ....[11]....
        /*0b9c*/ 	.word	0x00000620
        /*0ba0*/ 	.word	0x000000ff
        /*0ba4*/ 	.word	0x00028c80
        /*0ba8*/ 	.short	0x0100
        /*0baa*/ 	.byte	0x06
	.zero		1


	//   ....[12]....
        /*0bac*/ 	.word	0x00000630
        /*0bb0*/ 	.word	0x000000ff
        /*0bb4*/ 	.word	0x00028c78
        /*0bb8*/ 	.short	0x0100
        /*0bba*/ 	.byte	0x06
	.zero		1


	//   ....[13]....
        /*0bbc*/ 	.word	0x00000640
        /*0bc0*/ 	.word	0x000000ff
        /*0bc4*/ 	.word	0x00028c88
        /*0bc8*/ 	.short	0x0100
        /*0bca*/ 	.byte	0x06
	.zero		1


	//   ....[14]....
        /*0bcc*/ 	.word	0x00000770
        /*0bd0*/ 	.word	0x000000ff
        /*0bd4*/ 	.word	0x00028c90
        /*0bd8*/ 	.short	0x0100
        /*0bda*/ 	.byte	0x08
	.zero		1


	//   ....[15]....
        /*0bdc*/ 	.word	0x00000780
        /*0be0*/ 	.word	0x000000ff
        /*0be4*/ 	.word	0x00028ca0
        /*0be8*/ 	.short	0x0100
        /*0bea*/ 	.byte	0x08
	.zero		1


	//   ....[16]....
        /*0bec*/ 	.word	0x00000790
        /*0bf0*/ 	.word	0x000000ff
        /*0bf4*/ 	.word	0x00028c98
        /*0bf8*/ 	.short	0x0100
        /*0bfa*/ 	.byte	0x08
	.zero		1


	//   ....[17]....
        /*0bfc*/ 	.word	0x000007a0
        /*0c00*/ 	.word	0x000000ff
        /*0c04*/ 	.word	0x00028ca8
        /*0c08*/ 	.short	0x0100
        /*0c0a*/ 	.byte	0x08
	.zero		1


	//   ....[18]....
        /*0c0c*/ 	.word	0x000008d0
        /*0c10*/ 	.word	0x000000ff
        /*0c14*/ 	.word	0x00028cb0
        /*0c18*/ 	.short	0x0100
        /*0c1a*/ 	.byte	0x08
	.zero		1


	//   ....[19]....
        /*0c1c*/ 	.word	0x000008e0
        /*0c20*/ 	.word	0x000000ff
        /*0c24*/ 	.word	0x00028cc0
        /*0c28*/ 	.short	0x0100
        /*0c2a*/ 	.byte	0x08
	.zero		1


	//   ....[20]....
        /*0c2c*/ 	.word	0x000008f0
        /*0c30*/ 	.word	0x000000ff
        /*0c34*/ 	.word	0x00028cb8
        /*0c38*/ 	.short	0x0100
        /*0c3a*/ 	.byte	0x08
	.zero		1


	//   ....[21]....
        /*0c3c*/ 	.word	0x00000900
        /*0c40*/ 	.word	0x000000ff
        /*0c44*/ 	.word	0x00028cc8
        /*0c48*/ 	.short	0x0100
        /*0c4a*/ 	.byte	0x08
	.zero		1


	//   ....[22]....
        /*0c4c*/ 	.word	0x00002db0
        /*0c50*/ 	.word	0x0000004b
        /*0c54*/ 	.word	0x00028c90
        /*0c58*/ 	.short	0x010a
        /*0c5a*/ 	.byte	0x3f
	.zero		1


	//   ....[23]....
        /*0c5c*/ 	.word	0x00003810
        /*0c60*/ 	.word	0x0000004b
        /*0c64*/ 	.word	0x00028c90
        /*0c68*/ 	.short	0x010a
        /*0c6a*/ 	.byte	0x3f
	.zero		1


	//   ....[24]....
        /*0c6c*/ 	.word	0x00004140
        /*0c70*/ 	.word	0x0000004b
        /*0c74*/ 	.word	0x00028c90
        /*0c78*/ 	.short	0x010a
        /*0c7a*/ 	.byte	0x3f
	.zero		1


	//   ....[25]....
        /*0c7c*/ 	.word	0x00004340
        /*0c80*/ 	.word	0x00000004
        /*0c84*/ 	.word	0x00000000
        /*0c88*/ 	.short	0x0101
        /*0c8a*/ 	.byte	0x3f
	.zero		1


	//   ....[26]....
        /*0c8c*/ 	.word	0x00004380
        /*0c90*/ 	.word	0x0000004b
        /*0c94*/ 	.word	0x00028cb0
        /*0c98*/ 	.short	0x010a
        /*0c9a*/ 	.byte	0x3f
	.zero		1


	//   ....[27]....
        /*0c9c*/ 	.word	0x000049e0
        /*0ca0*/ 	.word	0x0000004b
        /*0ca4*/ 	.word	0x00000000
        /*0ca8*/ 	.short	0x0101
        /*0caa*/ 	.byte	0x3f
	.zero		1


	//   ....[28]....
        /*0cac*/ 	.word	0x00005310
        /*0cb0*/ 	.word	0x00000005
        /*0cb4*/ 	.word	0x00028c50
        /*0cb8*/ 	.short	0x010a
        /*0cba*/ 	.byte	0x3f
	.zero		1


	//   ....[29]....
        /*0cbc*/ 	.word	0x000056d0
        /*0cc0*/ 	.word	0x00000005
        /*0cc4*/ 	.word	0x00000000
        /*0cc8*/ 	.short	0x0101
        /*0cca*/ 	.byte	0x3f
	.zero		1


	//   ....[30]....
        /*0ccc*/ 	.word	0x00006010
        /*0cd0*/ 	.word	0x00000015
        /*0cd4*/ 	.word	0x00028c50
        /*0cd8*/ 	.short	0x010a
        /*0cda*/ 	.byte	0x3f
	.zero		1


	//   ....[31]....
        /*0cdc*/ 	.word	0x00006060
        /*0ce0*/ 	.word	0x00000015
        /*0ce4*/ 	.word	0x00028c50
        /*0ce8*/ 	.short	0x010a
        /*0cea*/ 	.byte	0x3f
	.zero		1


	//   ....[32]....
        /*0cec*/ 	.word	0x00006330
        /*0cf0*/ 	.word	0x00000015
        /*0cf4*/ 	.word	0x00000000
        /*0cf8*/ 	.short	0x0101
        /*0cfa*/ 	.byte	0x3f
	.zero		1


	//   ....[33]....
        /*0cfc*/ 	.word	0x00007600
        /*0d00*/ 	.word	0x00000002
        /*0d04*/ 	.word	0x00028c00
        /*0d08*/ 	.short	0x010a
        /*0d0a*/ 	.byte	0x3f
	.zero		1


	//   ....[34]....
        /*0d0c*/ 	.word	0x00007650
        /*0d10*/ 	.word	0x00000002
        /*0d14*/ 	.word	0x00028c00
        /*0d18*/ 	.short	0x010a
        /*0d1a*/ 	.byte	0x3f
	.zero		1


	//   ....[35]....
        /*0d1c*/ 	.word	0x000080e0
        /*0d20*/ 	.word	0x00000002
        /*0d24*/ 	.word	0x00028c00
        /*0d28*/ 	.short	0x010a
        /*0d2a*/ 	.byte	0x3f
	.zero		1


	//   ....[36]....
        /*0d2c*/ 	.word	0x000095c0
        /*0d30*/ 	.word	0x00000002
        /*0d34*/ 	.word	0x00028c00
        /*0d38*/ 	.short	0x010a
        /*0d3a*/ 	.byte	0x3f
	.zero		1


	//   ....[37]....
        /*0d3c*/ 	.word	0x0000a570
        /*0d40*/ 	.word	0x00000014
        /*0d44*/ 	.word	0x00028c30
        /*0d48*/ 	.short	0x010a
        /*0d4a*/ 	.byte	0x3f
	.zero		1


	//   ....[38]....
        /*0d4c*/ 	.word	0x0000a610
        /*0d50*/ 	.word	0x00000014
        /*0d54*/ 	.word	0x00028c30
        /*0d58*/ 	.short	0x010a
        /*0d5a*/ 	.byte	0x3f
	.zero		1


	//   ....[39]....
        /*0d5c*/ 	.word	0x0000b830
        /*0d60*/ 	.word	0x0000001d
        /*0d64*/ 	.word	0x00000000
        /*0d68*/ 	.short	0x0101
        /*0d6a*/ 	.byte	0x3f
	.zero		1


	//   ....[40]....
        /*0d6c*/ 	.word	0x0000bce0
        /*0d70*/ 	.word	0x00000014
        /*0d74*/ 	.word	0x00028c50
        /*0d78*/ 	.short	0x010a
        /*0d7a*/ 	.byte	0x3f
	.zero		1


	//   ....[41]....
        /*0d7c*/ 	.word	0x0000bda0
        /*0d80*/ 	.word	0x00000014
        /*0d84*/ 	.word	0x00028c50
        /*0d88*/ 	.short	0x010a
        /*0d8a*/ 	.byte	0x3f
	.zero		1


	//   ....[42]....
        /*0d8c*/ 	.word	0x0000c120
        /*0d90*/ 	.word	0x00000014
        /*0d94*/ 	.word	0x00000000
        /*0d98*/ 	.short	0x0101
        /*0d9a*/ 	.byte	0x3f
	.zero		1


	//   ....[43]....
        /*0d9c*/ 	.word	0x0000c210
        /*0da0*/ 	.word	0x000000d9
        /*0da4*/ 	.word	0x00028c30
        /*0da8*/ 	.short	0x010a
        /*0daa*/ 	.byte	0x3f
	.zero		1


	//   ....[44]....
        /*0dac*/ 	.word	0x0000c2d0
        /*0db0*/ 	.word	0x000000d9
        /*0db4*/ 	.word	0x00028c30
        /*0db8*/ 	.short	0x010a
        /*0dba*/ 	.byte	0x3f
	.zero		1


	//   ....[45]....
        /*0dbc*/ 	.word	0x0000d1e0
        /*0dc0*/ 	.word	0x0000000e
        /*0dc4*/ 	.word	0x00000000
        /*0dc8*/ 	.short	0x0101
        /*0dca*/ 	.byte	0x3f
	.zero		1


	//   ....[46]....
        /*0dcc*/ 	.word	0x0000e1d0
        /*0dd0*/ 	.word	0x000000d9
        /*0dd4*/ 	.word	0x00028c50
        /*0dd8*/ 	.short	0x010a
        /*0dda*/ 	.byte	0x3f
	.zero		1


	//   ....[47]....
        /*0ddc*/ 	.word	0x0000e220
        /*0de0*/ 	.word	0x000000d9
        /*0de4*/ 	.word	0x00028c50
        /*0de8*/ 	.short	0x010a
        /*0dea*/ 	.byte	0x3f
	.zero		1


	//   ....[48]....
        /*0dec*/ 	.word	0x0000e520
        /*0df0*/ 	.word	0x000000d9
        /*0df4*/ 	.word	0x00000000
        /*0df8*/ 	.short	0x0101
        /*0dfa*/ 	.byte	0x3f
	.zero		1


	//   ....[49]....
        /*0dfc*/ 	.word	0x0000e650
        /*0e00*/ 	.word	0x000000c2
        /*0e04*/ 	.word	0x00028c30
        /*0e08*/ 	.short	0x010a
        /*0e0a*/ 	.byte	0x3f
	.zero		1


	//   ....[50]....
        /*0e0c*/ 	.word	0x0000e6c0
        /*0e10*/ 	.word	0x000000c2
        /*0e14*/ 	.word	0x00028c30
        /*0e18*/ 	.short	0x010a
        /*0e1a*/ 	.byte	0x3f
	.zero		1


	//   ....[51]....
        /*0e1c*/ 	.word	0x0000f1a0
        /*0e20*/ 	.word	0x0000000f
        /*0e24*/ 	.word	0x00000000
        /*0e28*/ 	.short	0x0101
        /*0e2a*/ 	.byte	0x3f
	.zero		1


	//   ....[52]....
        /*0e2c*/ 	.word	0x00010010
        /*0e30*/ 	.word	0x000000c2
        /*0e34*/ 	.word	0x00028c50
        /*0e38*/ 	.short	0x010a
        /*0e3a*/ 	.byte	0x3f
	.zero		1


	//   ....[53]....
        /*0e3c*/ 	.word	0x00010060
        /*0e40*/ 	.word	0x000000c2
        /*0e44*/ 	.word	0x00028c50
        /*0e48*/ 	.short	0x010a
        /*0e4a*/ 	.byte	0x3f
	.zero		1


	//   ....[54]....
        /*0e4c*/ 	.word	0x00010360
        /*0e50*/ 	.word	0x000000c2
        /*0e54*/ 	.word	0x00000000
        /*0e58*/ 	.short	0x0101
        /*0e5a*/ 	.byte	0x3f
	.zero		1


	//   ....[55]....
        /*0e5c*/ 	.word	0x00012b80
        /*0e60*/ 	.word	0x00000004
        /*0e64*/ 	.word	0x00000000
        /*0e68*/ 	.short	0x0101
        /*0e6a*/ 	.byte	0x3f
	.zero		1


	//   ....[56]....
        /*0e6c*/ 	.word	0x00013750
        /*0e70*/ 	.word	0x00000008
        /*0e74*/ 	.word	0x00000000
        /*0e78*/ 	.short	0x0101
        /*0e7a*/ 	.byte	0x3f
	.zero		1


	//   ....[57]....
        /*0e7c*/ 	.word	0x00017580
        /*0e80*/ 	.word	0x00000012
        /*0e84*/ 	.word	0x00028c20
        /*0e88*/ 	.short	0x010a
        /*0e8a*/ 	.byte	0x3f
	.zero		1


	//   ....[58]....
        /*0e8c*/ 	.word	0x00017650
        /*0e90*/ 	.word	0x00000005
        /*0e94*/ 	.word	0x00028ca0
        /*0e98*/ 	.short	0x010a
        /*0e9a*/ 	.byte	0x3f
	.zero		1


	//   ....[59]....
        /*0e9c*/ 	.word	0x00017890
        /*0ea0*/ 	.word	0x00000005
        /*0ea4*/ 	.word	0x00028cc0
        /*0ea8*/ 	.short	0x010a
        /*0eaa*/ 	.byte	0x3f
	.zero		1


	//   ....[60]....
        /*0eac*/ 	.word	0x000182f0
        /*0eb0*/ 	.word	0x00000005
        /*0eb4*/ 	.word	0x00028ca0
        /*0eb8*/ 	.short	0x010a
        /*0eba*/ 	.byte	0x3f
	.zero		1


	//   ....[61]....
        /*0ebc*/ 	.word	0x00018520
        /*0ec0*/ 	.word	0x00000005
        /*0ec4*/ 	.word	0x00028cc0
        /*0ec8*/ 	.short	0x010a
        /*0eca*/ 	.byte	0x3f
	.zero		1


	//   ....[62]....
        /*0ecc*/ 	.word	0x00019b10
        /*0ed0*/ 	.word	0x00000000
        /*0ed4*/ 	.word	0x00028c40
        /*0ed8*/ 	.short	0x010a
        /*0eda*/ 	.byte	0x3f
	.zero		1


	//   ....[63]....
        /*0edc*/ 	.word	0x0001a600
        /*0ee0*/ 	.word	0x00000012
        /*0ee4*/ 	.word	0x00028c00
        /*0ee8*/ 	.short	0x0107
        /*0eea*/ 	.byte	0x3f
	.zero		1


	//   ....[64]....
        /*0eec*/ 	.word	0x0001a6f0
        /*0ef0*/ 	.word	0x00000012
        /*0ef4*/ 	.word	0x00028c00
        /*0ef8*/ 	.short	0x0101
        /*0efa*/ 	.byte	0x3f
	.zero		1


	//   ....[65]....
        /*0efc*/ 	.word	0x0001a710
        /*0f00*/ 	.word	0x00000012
        /*0f04*/ 	.word	0x00028c20
        /*0f08*/ 	.short	0x010a
        /*0f0a*/ 	.byte	0x3f
	.zero		1


	//   ....[66]....
        /*0f0c*/ 	.word	0x0001a7f0
        /*0f10*/ 	.word	0x00000000
        /*0f14*/ 	.word	0x00028c60
        /*0f18*/ 	.short	0x010a
        /*0f1a*/ 	.byte	0x3f
	.zero		1


	//   ....[67]....
        /*0f1c*/ 	.word	0x0001b480
        /*0f20*/ 	.word	0x00000002
        /*0f24*/ 	.word	0x00028c40
        /*0f28*/ 	.short	0x010a
        /*0f2a*/ 	.byte	0x3f
	.zero		1


	//   ....[68]....
        /*0f2c*/ 	.word	0x0001b6e0
        /*0f30*/ 	.word	0x00000002
        /*0f34*/ 	.word	0x00028c60
        /*0f38*/ 	.short	0x010a
        /*0f3a*/ 	.byte	0x3f
	.zero		1


	//   ....[69]....
        /*0f3c*/ 	.word	0x0001c2a0
        /*0f40*/ 	.word	0x00000002
        /*0f44*/ 	.word	0x00028c40
        /*0f48*/ 	.short	0x010a
        /*0f4a*/ 	.byte	0x3f
	.zero		1


	//   ....[70]....
        /*0f4c*/ 	.word	0x0001c4f0
        /*0f50*/ 	.word	0x00000002
        /*0f54*/ 	.word	0x00028c60
        /*0f58*/ 	.short	0x010a
        /*0f5a*/ 	.byte	0x3f
	.zero		1


	//   ....[71]....
        /*0f5c*/ 	.word	0x0001d030
        /*0f60*/ 	.word	0x00000003
        /*0f64*/ 	.word	0x00028c40
        /*0f68*/ 	.short	0x010a
        /*0f6a*/ 	.byte	0x3f
	.zero		1


	//   ....[72]....
        /*0f6c*/ 	.word	0x0001d290
        /*0f70*/ 	.word	0x00000003
        /*0f74*/ 	.word	0x00028c60
        /*0f78*/ 	.short	0x010a
        /*0f7a*/ 	.byte	0x3f
	.zero		1


	//   ....[73]....
        /*0f7c*/ 	.word	0x0001f010
        /*0f80*/ 	.word	0x00000000
        /*0f84*/ 	.word	0x00028c20
        /*0f88*/ 	.short	0x010a
        /*0f8a*/ 	.byte	0x3f
	.zero		1


	//   ....[74]....
        /*0f8c*/ 	.word	0x0001f1c0
        /*0f90*/ 	.word	0x00000006
        /*0f94*/ 	.word	0x00000000
        /*0f98*/ 	.short	0x010a
        /*0f9a*/ 	.byte	0x3f
	.zero		1


	//   ....[75]....
        /*0f9c*/ 	.word	0x0001f230
        /*0fa0*/ 	.word	0x00000007
        /*0fa4*/ 	.word	0x00000000
        /*0fa8*/ 	.short	0x010a
        /*0faa*/ 	.byte	0x3f
	.zero		1


	//   ....[76]....
        /*0fac*/ 	.word	0x0001f2a0
        /*0fb0*/ 	.word	0x00000004
        /*0fb4*/ 	.word	0x00000000
        /*0fb8*/ 	.short	0x010a
        /*0fba*/ 	.byte	0x3f
	.zero		1


	//   ....[77]....
        /*0fbc*/ 	.word	0x0001f2d0
        /*0fc0*/ 	.word	0x00000003
        /*0fc4*/ 	.word	0x00000000
        /*0fc8*/ 	.short	0x010a
        /*0fca*/ 	.byte	0x3f
	.zero		1


	//   ....[78]....
        /*0fcc*/ 	.word	0x0001f330
        /*0fd0*/ 	.word	0x0000004b
        /*0fd4*/ 	.word	0x00028c90
        /*0fd8*/ 	.short	0x010a
        /*0fda*/ 	.byte	0x3f
	.zero		1


	//   ....[79]....
        /*0fdc*/ 	.word	0x0001f380
        /*0fe0*/ 	.word	0x0000004b
        /*0fe4*/ 	.word	0x00028c90
        /*0fe8*/ 	.short	0x010a
        /*0fea*/ 	.byte	0x3f
	.zero		1


	//   ....[80]....
        /*0fec*/ 	.word	0x0001f3d0
        /*0ff0*/ 	.word	0x0000004b
        /*0ff4*/ 	.word	0x00028c90
        /*0ff8*/ 	.short	0x010a
        /*0ffa*/ 	.byte	0x3f
	.zero		1


	//   ....[81]....
        /*0ffc*/ 	.word	0x0001f420
        /*1000*/ 	.word	0x0000004b
        /*1004*/ 	.word	0x00028cb0
        /*1008*/ 	.short	0x010a
        /*100a*/ 	.byte	0x3f
	.zero		1


	//   ....[82]....
        /*100c*/ 	.word	0x0001f470
        /*1010*/ 	.word	0x00000005
        /*1014*/ 	.word	0x00028c50
        /*1018*/ 	.short	0x010a
        /*101a*/ 	.byte	0x3f
	.zero		1


	//   ....[83]....
        /*101c*/ 	.word	0x0001f4c0
        /*1020*/ 	.word	0x00000015
        /*1024*/ 	.word	0x00028c50
        /*1028*/ 	.short	0x010a
        /*102a*/ 	.byte	0x3f
	.zero		1


	//   ....[84]....
        /*102c*/ 	.word	0x0001f8b0
        /*1030*/ 	.word	0x00000002
        /*1034*/ 	.word	0x00028c00
        /*1038*/ 	.short	0x010a
        /*103a*/ 	.byte	0x3f
	.zero		1


	//   ....[85]....
        /*103c*/ 	.word	0x0001fcb0
        /*1040*/ 	.word	0x00000002
        /*1044*/ 	.word	0x00028c00
        /*1048*/ 	.short	0x010a
        /*104a*/ 	.byte	0x3f
	.zero		1


	//   ....[86]....
        /*104c*/ 	.word	0x0001fd00
        /*1050*/ 	.word	0x00000014
        /*1054*/ 	.word	0x00028c30
        /*1058*/ 	.short	0x010a
        /*105a*/ 	.byte	0x3f
	.zero		1


	//   ....[87]....
        /*105c*/ 	.word	0x0001fd50
        /*1060*/ 	.word	0x00000014
        /*1064*/ 	.word	0x00028c50
        /*1068*/ 	.short	0x010a
        /*106a*/ 	.byte	0x3f
	.zero		1


	//   ....[88]....
        /*106c*/ 	.word	0x0001fda0
        /*1070*/ 	.word	0x000000d9
        /*1074*/ 	.word	0x00028c30
        /*1078*/ 	.short	0x010a
        /*107a*/ 	.byte	0x3f
	.zero		1


	//   ....[89]....
        /*107c*/ 	.word	0x0001fdf0
        /*1080*/ 	.word	0x000000d9
        /*1084*/ 	.word	0x00028c50
        /*1088*/ 	.short	0x010a
        /*108a*/ 	.byte	0x3f
	.zero		1


	//   ....[90]....
        /*108c*/ 	.word	0x0001fe40
        /*1090*/ 	.word	0x000000c2
        /*1094*/ 	.word	0x00028c30
        /*1098*/ 	.short	0x010a
        /*109a*/ 	.byte	0x3f
	.zero		1


	//   ....[91]....
        /*109c*/ 	.word	0x0001fe90
        /*10a0*/ 	.word	0x000000c2
        /*10a4*/ 	.word	0x00028c50
        /*10a8*/ 	.short	0x010a
        /*10aa*/ 	.byte	0x3f
	.zero		1


	//   ....[92]....
        /*10ac*/ 	.word	0x00020030
        /*10b0*/ 	.word	0x00000012
        /*10b4*/ 	.word	0x00028c20
        /*10b8*/ 	.short	0x010a
        /*10ba*/ 	.byte	0x3f
	.zero		1


	//   ....[93]....
        /*10bc*/ 	.word	0x00020080
        /*10c0*/ 	.word	0x00000005
        /*10c4*/ 	.word	0x00028ca0
        /*10c8*/ 	.short	0x010a
        /*10ca*/ 	.byte	0x3f
	.zero		1


	//   ....[94]....
        /*10cc*/ 	.word	0x000200d0
        /*10d0*/ 	.word	0x00000005
        /*10d4*/ 	.word	0x00028cc0
        /*10d8*/ 	.short	0x010a
        /*10da*/ 	.byte	0x3f
	.zero		1


	//   ....[95]....
        /*10dc*/ 	.word	0x00020120
        /*10e0*/ 	.word	0x00000005
        /*10e4*/ 	.word	0x00028ca0
        /*10e8*/ 	.short	0x010a
        /*10ea*/ 	.byte	0x3f
	.zero		1


	//   ....[96]....
        /*10ec*/ 	.word	0x00020170
        /*10f0*/ 	.word	0x00000005
        /*10f4*/ 	.word	0x00028cc0
        /*10f8*/ 	.short	0x010a
        /*10fa*/ 	.byte	0x3f
	.zero		1


	//   ....[97]....
        /*10fc*/ 	.word	0x00020310
        /*1100*/ 	.word	0x00000000
        /*1104*/ 	.word	0x00028c40
        /*1108*/ 	.short	0x010a
        /*110a*/ 	.byte	0x3f
	.zero		1


	//   ....[98]....
        /*110c*/ 	.word	0x00020890
        /*1110*/ 	.word	0x00000012
        /*1114*/ 	.word	0x00028c20
        /*1118*/ 	.short	0x010a
        /*111a*/ 	.byte	0x3f
	.zero		1


	//   ....[99]....
        /*111c*/ 	.word	0x000208e0
        /*1120*/ 	.word	0x00000000
        /*1124*/ 	.word	0x00028c60
        /*1128*/ 	.short	0x010a
        /*112a*/ 	.byte	0x3f
	.zero		1


	//   ....[100]....
        /*112c*/ 	.word	0x00020930
        /*1130*/ 	.word	0x00000002
        /*1134*/ 	.word	0x00028c40
        /*1138*/ 	.short	0x010a
        /*113a*/ 	.byte	0x3f
	.zero		1


	//   ....[101]....
        /*113c*/ 	.word	0x00020980
        /*1140*/ 	.word	0x00000002
        /*1144*/ 	.word	0x00028c60
        /*1148*/ 	.short	0x010a
        /*114a*/ 	.byte	0x3f
	.zero		1


	//   ....[102]....
        /*114c*/ 	.word	0x000209d0
        /*1150*/ 	.word	0x00000002
        /*1154*/ 	.word	0x00028c40
        /*1158*/ 	.short	0x010a
        /*115a*/ 	.byte	0x3f
	.zero		1


	//   ....[103]....
        /*115c*/ 	.word	0x00020a20
        /*1160*/ 	.word	0x00000002
        /*1164*/ 	.word	0x00028c60
        /*1168*/ 	.short	0x010a
        /*116a*/ 	.byte	0x3f
	.zero		1


	//   ....[104]....
        /*116c*/ 	.word	0x00020a70
        /*1170*/ 	.word	0x00000003
        /*1174*/ 	.word	0x00028c40
        /*1178*/ 	.short	0x010a
        /*117a*/ 	.byte	0x3f
	.zero		1


	//   ....[105]....
        /*117c*/ 	.word	0x00020ac0
        /*1180*/ 	.word	0x00000003
        /*1184*/ 	.word	0x00028c60
        /*1188*/ 	.short	0x010a
        /*118a*/ 	.byte	0x3f
	.zero		1


	//   ....[106]....
        /*118c*/ 	.word	0x00021640
        /*1190*/ 	.word	0x00000000
        /*1194*/ 	.word	0x00028c20
        /*1198*/ 	.short	0x010a
        /*119a*/ 	.byte	0x3f
	.zero		1


	//   ....[107]....
        /*119c*/ 	.word	0x000217e0
        /*11a0*/ 	.word	0x00000006
        /*11a4*/ 	.word	0x00000000
        /*11a8*/ 	.short	0x010a
        /*11aa*/ 	.byte	0x3f
	.zero		1


	//   ....[108]....
        /*11ac*/ 	.word	0x00021830
        /*11b0*/ 	.word	0x00000007
        /*11b4*/ 	.word	0x00000000
        /*11b8*/ 	.short	0x010a
        /*11ba*/ 	.byte	0x3f
	.zero		1


	//   ....[109]....
        /*11bc*/ 	.word	0x00021880
        /*11c0*/ 	.word	0x00000004
        /*11c4*/ 	.word	0x00000000
        /*11c8*/ 	.short	0x010a
        /*11ca*/ 	.byte	0x3f
	.zero		1


	//----- nvinfo : EIATTR_NUM_MBARRIERS
	.align		4
.L_1039:
        /*11cc*/ 	.byte	0x03, 0x38
        /*11ce*/ 	.short	0x0016


	//----- nvinfo : EIATTR_EXIT_INSTR_OFFSETS
	.align		4
        /*11d0*/ 	.byte	0x04, 0x1c
        /*11d2*/ 	.short	(.L_1041 - .L_1040)


	//   ....[0]....
.L_1040:
        /*11d4*/ 	.word	0x0001f320


	//----- nvinfo : EIATTR_MAX_THREADS
	.align		4
.L_1041:
        /*11d8*/ 	.byte	0x04, 0x05
        /*11da*/ 	.short	(.L_1043 - .L_1042)
.L_1042:
        /*11dc*/ 	.word	0x00000180
        /*11e0*/ 	.word	0x00000001
        /*11e4*/ 	.word	0x00000001


	//----- nvinfo : EIATTR_CRS_STACK_SIZE
	.align		4
.L_1043:
        /*11e8*/ 	.byte	0x04, 0x1e
        /*11ea*/ 	.short	(.L_1045 - .L_1044)
.L_1044:
        /*11ec*/ 	.word	0x00000000


	//----- nvinfo : EIATTR_CBANK_PARAM_SIZE
	.align		4
.L_1045:
        /*11f0*/ 	.byte	0x03, 0x19
        /*11f2*/ 	.short	0x0af0


	//----- nvinfo : EIATTR_PARAM_CBANK
	.align		4
        /*11f4*/ 	.byte	0x04, 0x0a
        /*11f6*/ 	.short	(.L_1047 - .L_1046)
	.align		4
.L_1046:
        /*11f8*/ 	.word	index@(.nv.constant0._ZN7cutlass13device_kernelIN5flash11enable_sm90INS1_16FlashAttnFwdSm90INS1_25CollectiveMainloopFwdSm90ILi2EN4cute5tupleIJNS5_1CILi1EEES8_S8_EEENS6_IJNS7_ILi64EEESA_SA_EEELi512ENS_10bfloat16_tEfNS_4arch4Sm90ELb1ELb0ELb1ELb1ELb0ELb1ELb0ELb0ELb0ELb1ELb1ELb0EEENS1_21CollectiveEpilogueFwdINS6_IJSA_NS7_ILi512EEESA_EEES9_SC_SE_Li256ELb1ELb1ELb1ELb0EEENS1_36VarlenDynamicPersistentTileSchedulerILi64ELi64ELi256ELi128ELb1ELb1ELb1ELb1ELb1ELb1EEEEEEEEEvNT_6ParamsE)
        /*11fc*/ 	.short	0x0210
        /*11fe*/ 	.short	0x0af0


	//----- nvinfo : EIATTR_SW_WAR
	.align		4
.L_1047:
        /*1200*/ 	.byte	0x04, 0x36
        /*1202*/ 	.short	(.L_1049 - .L_1048)
.L_1048:
        /*1204*/ 	.word	0x00000008
.L_1049:


//--------------------- .nv.info._ZN7cutlass13device_kernelIN5flash11enable_sm90INS1_16FlashAttnFwdSm90INS1_25CollectiveMainloopFwdSm90ILi2EN4cute5tupleIJNS5_1CILi1EEES8_S8_EEENS6_IJNS7_ILi64EEESA_SA_EEELi512ENS_10bfloat16_tEfNS_4arch4Sm90ELb1ELb0ELb1ELb1ELb0ELb0ELb1ELb0ELb0ELb1ELb1ELb0EEENS1_21CollectiveEpilogueFwdINS6_IJSA_NS7_ILi512EEESA_EEES9_SC_SE_Li256ELb1ELb1ELb1ELb0EEENS1_36VarlenDynamicPersistentTileSchedulerILi64ELi64ELi256ELi128ELb1ELb1ELb1ELb1ELb1ELb1EEEEEEEEEvNT_6ParamsE --------------------------
	.section	.nv.info._ZN7cutlass13device_kernelIN5flash11enable_sm90INS1_16FlashAttnFwdSm90INS1_25CollectiveMainloopFwdSm90ILi2EN4cute5tupleIJNS5_1CILi1EEES8_S8_EEENS6_IJNS7_ILi64EEESA_SA_EEELi512ENS_10bfloat16_tEfNS_4arch4Sm90ELb1ELb0ELb1ELb1ELb0ELb0ELb1ELb0ELb0ELb1ELb1ELb0EEENS1_21CollectiveEpilogueFwdINS6_IJSA_NS7_ILi512EEESA_EEES9_SC_SE_Li256ELb1ELb1ELb1ELb0EEENS1_36VarlenDynamicPersistentTileSchedulerILi64ELi64ELi256ELi128ELb1ELb1ELb1ELb1ELb1ELb1EEEEEEEEEvNT_6ParamsE,"",@"SHT_CUDA_INFO"
	.sectionflags	@""
	.align	4


	//----- nvinfo : EIATTR_CUDA_API_VERSION
	.align		4
        /*0000*/ 	.byte	0x04, 0x37
        /*0002*/ 	.short	(.L_1051 - .L_1050)
.L_1050:
        /*0004*/ 	.word	0x00000082


	//----- nvinfo : EIATTR_KPARAM_INFO
	.align		4
.L_1051:
        /*0008*/ 	.byte	0x04, 0x17
        /*000a*/ 	.short	(.L_1053 - .L_1052)
.L_1052:
        /*000c*/ 	.word	0x00000000
        /*0010*/ 	.short	0x0000
        /*0012*/ 	.short	0x0070
        /*0014*/ 	.byte	0x00, 0xf0, 0x01, 0x2e


	//----- nvinfo : EIATTR_SPARSE_MMA_MASK
	.align		4
.L_1053:
        /*0018*/ 	.byte	0x03, 0x50
        /*001a*/ 	.short	0x0000


	//----- nvinfo : EIATTR_MAXREG_COUNT
	.align		4
        /*001c*/ 	.byte	0x03, 0x1b
        /*001e*/ 	.short	0x00a8


	//----- nvinfo : EIATTR_NUM_BARRIERS
	.align		4
        /*0020*/ 	.byte	0x02, 0x4c
        /*0022*/ 	.byte	0x10
	.zero		1


	//----- nvinfo : EIATTR_EXTERNS
	.align		4
        /*0024*/ 	.byte	0x04, 0x0f
        /*0026*/ 	.short	(.L_1055 - .L_1054)


	//   ....[0]....
	.align		4
.L_1054:
        /*0028*/ 	.word	index@(__assertfail)


	//----- nvinfo : EIATTR_ANNOTATIONS
	.align		4
.L_1055:
        /*002c*/ 	.byte	0x04, 0x55
        /*002e*/ 	.short	(.L_1057 - .L_1056)


	//   ....[0]....
.L_1056:
        /* <DEDUP_REMOVED lines=88> */


	//----- nvinfo : EIATTR_MERCURY_ISA_VERSION
	.align		4
.L_1057:
        /*0598*/ 	.byte	0x03, 0x5f
        /*059a*/ 	.short	0x0101


	//----- nvinfo : EIATTR_UNUSED_LOAD_BYTE_OFFSET
	.align		4
        /*059c*/ 	.byte	0x04, 0x44
        /*059e*/ 	.short	(.L_1059 - .L_1058)


	//   ....[0]....
.L_1058:
        /*05a0*/ 	.word	0x00000a40
        /*05a4*/ 	.word	0x0000fff0


	//   ....[1]....
        /*05a8*/ 	.word	0x0000e460
        /*05ac*/ 	.word	0x0000fff0


	//----- nvinfo : EIATTR_INT_WARP_WIDE_INSTR_OFFSETS
	.align		4
.L_1059:
        /*05b0*/ 	.byte	0x04, 0x31
        /*05b2*/ 	.short	(.L_1061 - .L_1060)


	//   ....[0]....
.L_1060:
        /*05b4*/ 	.word	0x00000130


	//   ....[1]....
        /*05b8*/ 	.word	0x00000170


	//   ....[2]....
        /*05bc*/ 	.word	0x000001e0


	//   ....[3]....
        /*05c0*/ 	.word	0x000001f0


	//   ....[4]....
        /*05c4*/ 	.word	0x00014860


	//   ....[5]....
        /*05c8*/ 	.word	0x000148c0


	//   ....[6]....
        /*05cc*/ 	.word	0x0001a250


	//   ....[7]....
        /*05d0*/ 	.word	0x0001a2e0


	//----- nvinfo : EIATTR_COOP_GROUP_MASK_REGIDS
	.align		4
.L_1061:
        /*05d4*/ 	.byte	0x04, 0x29
        /*05d6*/ 	.short	(.L_1063 - .L_1062)


	//   ....[0]....
.L_1062:
        /*05d8*/ 	.word	0xffffffff


	//   ....[1]....
        /*05dc*/ 	.word	0xffffffff


	//   ....[2]....
        /*05e0*/ 	.word	0xffffffff


	//   ....[3]....
        /*05e4*/ 	.word	0xffffffff


	//   ....[4]....
        /*05e8*/ 	.word	0xffffffff


	//   ....[5]....
        /*05ec*/ 	.word	0xffffffff


	//   ....[6]....
        /*05f0*/ 	.word	0xffffffff


	//   ....[7]....
        /*05f4*/ 	.word	0xffffffff


	//   ....[8]....
        /*05f8*/ 	.word	0xffffffff


	//   ....[9]....
        /*05fc*/ 	.word	0xffffffff


	//   ....[10]....
        /*0600*/ 	.word	0xffffffff


	//   ....[11]....
        /*0604*/ 	.word	0xffffffff


	//   ....[12]....
        /*0608*/ 	.word	0xffffffff


	//   ....[13]....
        /*060c*/ 	.word	0xffffffff


	//   ....[14]....
        /*0610*/ 	.word	0xffffffff


	//   ....[15]....
        /*0614*/ 	.word	0xffffffff


	//   ....[16]....
        /*0618*/ 	.word	0xffffffff


	//   ....[17]....
        /*061c*/ 	.word	0xffffffff


	//   ....[18]....
        /*0620*/ 	.word	0xffffffff


	//   ....[19]....
        /*0624*/ 	.word	0xffffffff


	//   ....[20]....
        /*0628*/ 	.word	0xffffffff


	//   ....[21]....
        /*062c*/ 	.word	0xffffffff


	//   ....[22]....
        /*0630*/ 	.word	0xffffffff


	//   ....[23]....
        /*0634*/ 	.word	0xffffffff


	//   ....[24]....
        /*0638*/ 	.word	0xffffffff


	//   ....[25]....
        /*063c*/ 	.word	0xffffffff


	//   ....[26]....
        /*0640*/ 	.word	0xffffffff


	//   ....[27]....
        /*0644*/ 	.word	0xffffffff


	//   ....[28]....
        /*0648*/ 	.word	0xffffffff


	//   ....[29]....
        /*064c*/ 	.word	0xffffffff


	//   ....[30]....
        /*0650*/ 	.word	0xffffffff


	//   ....[31]....
        /*0654*/ 	.word	0xffffffff


	//   ....[32]....
        /*0658*/ 	.word	0xffffffff


	//   ....[33]....
        /*065c*/ 	.word	0xffffffff


	//   ....[34]....
        /*0660*/ 	.word	0xffffffff


	//   ....[35]....
        /*0664*/ 	.word	0xffffffff


	//   ....[36]....
        /*0668*/ 	.word	0xffffffff


	//   ....[37]....
        /*066c*/ 	.word	0xffffffff


	//   ....[38]....
        /*0670*/ 	.word	0xffffffff


	//   ....[39]....
        /*0674*/ 	.word	0xffffffff


	//   ....[40]....
        /*0678*/ 	.word	0xffffffff


	//   ....[41]....
        /*067c*/ 	.word	0xffffffff


	//   ....[42]....
        /*0680*/ 	.word	0xffffffff


	//   ....[43]....
        /*0684*/ 	.word	0xffffffff


	//   ....[44]....
        /*0688*/ 	.word	0xffffffff


	//   ....[45]....
        /*068c*/ 	.word	0xffffffff


	//   ....[46]....
        /*0690*/ 	.word	0xffffffff


	//   ....[47]....
        /*0694*/ 	.word	0xffffffff


	//   ....[48]....
        /*0698*/ 	.word	0xffffffff


	//   ....[49]....
        /*069c*/ 	.word	0xffffffff


	//   ....[50]....
        /*06a0*/ 	.word	0xffffffff


	//   ....[51]....
        /*06a4*/ 	.word	0xffffffff


	//   ....[52]....
        /*06a8*/ 	.word	0xffffffff


	//   ....[53]....
        /*06ac*/ 	.word	0xffffffff


	//   ....[54]....
        /*06b0*/ 	.word	0xffffffff


	//   ....[55]....
        /*06b4*/ 	.word	0xffffffff


	//   ....[56]....
        /*06b8*/ 	.word	0xffffffff


	//   ....[57]....
        /*06bc*/ 	.word	0xffffffff


	//   ....[58]....
        /*06c0*/ 	.word	0xffffffff


	//   ....[59]....
        /*06c4*/ 	.word	0xffffffff


	//   ....[60]....
        /*06c8*/ 	.word	0xffffffff


	//   ....[61]....
        /*06cc*/ 	.word	0xffffffff


	//   ....[62]....
        /*06d0*/ 	.word	0xffffffff


	//   ....[63]....
        /*06d4*/ 	.word	0xffffffff


	//   ....[64]....
        /*06d8*/ 	.word	0xffffffff


	//   ....[65]....
        /*06dc*/ 	.word	0xffffffff


	//   ....[66]....
        /*06e0*/ 	.word	0xffffffff


	//   ....[67]....
        /*06e4*/ 	.word	0xffffffff


	//   ....[68]....
        /*06e8*/ 	.word	0xffffffff


	//   ....[69]....
        /*06ec*/ 	.word	0xffffffff


	//   ....[70]....
        /*06f0*/ 	.word	0xffffffff


	//   ....[71]....
        /*06f4*/ 	.word	0xffffffff


	//   ....[72]....
        /*06f8*/ 	.word	0xffffffff


	//   ....[73]....
        /*06fc*/ 	.word	0xffffffff


	//   ....[74]....
        /*0700*/ 	.word	0xffffffff


	//   ....[75]....
        /*0704*/ 	.word	0xffffffff


	//   ....[76]....
        /*0708*/ 	.word	0xffffffff


	//   ....[77]....
        /*070c*/ 	.word	0xffffffff


	//   ....[78]....
        /*0710*/ 	.word	0xffffffff


	//   ....[79]....
        /*0714*/ 	.word	0xffffffff


	//   ....[80]....
        /*0718*/ 	.word	0xffffffff


	//   ....[81]....
        /*071c*/ 	.word	0xffffffff


	//   ....[82]....
        /*0720*/ 	.word	0xffffffff


	//   ....[83]....
        /*0724*/ 	.word	0xffffffff


	//   ....[84]....
        /*0728*/ 	.word	0xffffffff


	//   ....[85]....
        /*072c*/ 	.word	0xffffffff


	//   ....[86]....
        /*0730*/ 	.word	0xffffffff


	//   ....[87]....
        /*0734*/ 	.word	0xffffffff


	//   ....[88]....
        /*0738*/ 	.word	0xffffffff


	//   ....[89]....
        /*073c*/ 	.word	0xffffffff


	//   ....[90]....
        /*0740*/ 	.word	0xffffffff


	//   ....[91]....
        /*0744*/ 	.word	0xffffffff


	//   ....[92]....
        /*0748*/ 	.word	0xffffffff


	//   ....[93]....
        /*074c*/ 	.word	0xffffffff


	//   ....[94]....
        /*0750*/ 	.word	0xffffffff


	//   ....[95]....
        /*0754*/ 	.word	0xffffffff


	//   ....[96]....
        /*0758*/ 	.word	0xffffffff


	//   ....[97]....
        /*075c*/ 	.word	0xffffffff


	//   ....[98]....
        /*0760*/ 	.word	0xffffffff


	//   ....[99]....
        /*0764*/ 	.word	0xffffffff


	//   ....[100]....
        /*0768*/ 	.word	0xffffffff


	//   ....[101]....
        /*076c*/ 	.word	0xffffffff


	//   ....[102]....
        /*0770*/ 	.word	0xffffffff


	//   ....[103]....
        /*0774*/ 	.word	0xffffffff


	//   ....[104]....
        /*0778*/ 	.word	0xffffffff


	//   ....[105]....
        /*077c*/ 	.word	0x0500000f


	//   ....[106]....
        /*0780*/ 	.word	0x0500000f


	//   ....[107]....
        /*0784*/ 	.word	0x0500000f


	//   ....[108]....
        /*0788*/ 	.word	0x0500000f


	//   ....[109]....
        /*078c*/ 	.word	0x0500000f


	//   ....[110]....
        /*0790*/ 	.word	0x0500000f


	//   ....[111]....
        /*0794*/ 	.word	0x0500000f


	//   ....[112]....
        /*0798*/ 	.word	0x0500000f


	//   ....[113]....
        /*079c*/ 	.word	0x0500000f


	//   ....[114]....
        /*07a0*/ 	.word	0x0500000f


	//   ....[115]....
        /*07a4*/ 	.word	0x0500000f


	//   ....[116]....
        /*07a8*/ 	.word	0x0500000f


	//   ....[117]....
        /*07ac*/ 	.word	0x0500000f


	//   ....[118]....
        /*07b0*/ 	.word	0x0500000f


	//   ....[119]....
        /*07b4*/ 	.word	0x0500000f


	//   ....[120]....
        /*07b8*/ 	.word	0x0500000f


	//   ....[121]....
        /*07bc*/ 	.word	0x0500000f


	//   ....[122]....
        /*07c0*/ 	.word	0x0500000f


	//   ....[123]....
        /*07c4*/ 	.word	0x0500000f


	//   ....[124]....
        /*07c8*/ 	.word	0x0500000f


	//   ....[125]....
        /*07cc*/ 	.word	0x0500000f


	//   ....[126]....
        /*07d0*/ 	.word	0x0500000f


	//   ....[127]....
        /*07d4*/ 	.word	0x0500000f


	//   ....[128]....
        /*07d8*/ 	.word	0x0500000f


	//   ....[129]....
        /*07dc*/ 	.word	0x0500000f


	//   ....[130]....
        /*07e0*/ 	.word	0x0500000f


	//   ....[131]....
        /*07e4*/ 	.word	0x0500000f


	//   ....[132]....
        /*07e8*/ 	.word	0x0500000f


	//   ....[133]....
        /*07ec*/ 	.word	0x0500000f


	//   ....[134]....
        /*07f0*/ 	.word	0x0500000f


	//   ....[135]....
        /*07f4*/ 	.word	0x0500000f


	//   ....[136]....
        /*07f8*/ 	.word	0x0500000f


	//   ....[137]....
        /*07fc*/ 	.word	0x0500000f


	//   ....[138]....
        /*0800*/ 	.word	0x0500000f


	//   ....[139]....
        /*0804*/ 	.word	0x0500000f


	//   ....[140]....
        /*0808*/ 	.word	0x0500000f


	//----- nvinfo : EIATTR_COOP_GROUP_INSTR_OFFSETS
	.align		4
.L_1063:
        /*080c*/ 	.byte	0x04, 0x28
        /*080e*/ 	.short	(.L_1065 - .L_1064)


	//   ....[0]....
.L_1064:
        /*0810*/ 	.word	0x00000070


	//   ....[1]....
        /*0814*/ 	.word	0x00000140


	//   ....[2]....
        /*0818*/ 	.word	0x00000190


	//   ....[3]....
        /*081c*/ 	.word	0x000003a0


	//   ....[4]....
        /*0820*/ 	.word	0x00000500


	//   ....[5]....
        /*0824*/ 	.word	0x00000620


	//   ....[6]....
        /*0828*/ 	.word	0x00000780


	//   ....[7]....
        /*082c*/ 	.word	0x00001f80


	//   ....[8]....
        /*0830*/ 	.word	0x00003f60


	//   ....[9]....
        /*0834*/ 	.word	0x00004f60


	//   ....[10]....
        /*0838*/ 	.word	0x00005b60


	//   ....[11]....
        /*083c*/ 	.word	0x00005ba0


	//   ....[12]....
        /*0840*/ 	.word	0x000062b0


	//   ....[13]....
        /*0844*/ 	.word	0x00006330


	//   ....[14]....
        /*0848*/ 	.word	0x000067c0


	//   ....[15]....
        /*084c*/ 	.word	0x00006840


	//   ....[16]....
        /*0850*/ 	.word	0x00007170


	//   ....[17]....
        /*0854*/ 	.word	0x00007e00


	//   ....[18]....
        /*0858*/ 	.word	0x00008a10


	//   ....[19]....
        /*085c*/ 	.word	0x00009010


	//   ....[20]....
        /*0860*/ 	.word	0x00009080


	//   ....[21]....
        /*0864*/ 	.word	0x00009230


	//   ....[22]....
        /*0868*/ 	.word	0x000095a0


	//   ....[23]....
        /*086c*/ 	.word	0x00009620


	//   ....[24]....
        /*0870*/ 	.word	0x0000a7b0


	//   ....[25]....
        /*0874*/ 	.word	0x0000b450


	//   ....[26]....
        /*0878*/ 	.word	0x0000c400


	//   ....[27]....
        /*087c*/ 	.word	0x0000c4a0


	//   ....[28]....
        /*0880*/ 	.word	0x0000c760


	//   ....[29]....
        /*0884*/ 	.word	0x0000c920


	//   ....[30]....
        /*0888*/ 	.word	0x0000d920


	//   ....[31]....
        /*088c*/ 	.word	0x0000d960


	//   ....[32]....
        /*0890*/ 	.word	0x0000d9d0


	//   ....[33]....
        /*0894*/ 	.word	0x0000d9f0


	//   ....[34]....
        /*0898*/ 	.word	0x0000da20


	//   ....[35]....
        /*089c*/ 	.word	0x0000f1a0


	//   ....[36]....
        /*08a0*/ 	.word	0x0000f510


	//   ....[37]....
        /*08a4*/ 	.word	0x0000f520


	//   ....[38]....
        /*08a8*/ 	.word	0x0000f530


	//   ....[39]....
        /*08ac*/ 	.word	0x0000f560


	//   ....[40]....
        /*08b0*/ 	.word	0x000101b0


	//   ....[41]....
        /*08b4*/ 	.word	0x000101f0


	//   ....[42]....
        /*08b8*/ 	.word	0x000104a0


	//   ....[43]....
        /*08bc*/ 	.word	0x000104c0


	//   ....[44]....
        /*08c0*/ 	.word	0x00010ba0


	//   ....[45]....
        /*08c4*/ 	.word	0x00010bd0


	//   ....[46]....
        /*08c8*/ 	.word	0x00011490


	//   ....[47]....
        /*08cc*/ 	.word	0x000114b0


	//   ....[48]....
        /*08d0*/ 	.word	0x00012790


	//   ....[49]....
        /*08d4*/ 	.word	0x000127d0


	//   ....[50]....
        /*08d8*/ 	.word	0x00012a10


	//   ....[51]....
        /*08dc*/ 	.word	0x00012a30


	//   ....[52]....
        /*08e0*/ 	.word	0x00012cf0


	//   ....[53]....
        /*08e4*/ 	.word	0x00012f00


	//   ....[54]....
        /*08e8*/ 	.word	0x00012f30


	//   ....[55]....
        /*08ec*/ 	.word	0x00012f60


	//   ....[56]....
        /*08f0*/ 	.word	0x00012f90


	//   ....[57]....
        /*08f4*/ 	.word	0x00012fc0


	//   ....[58]....
        /*08f8*/ 	.word	0x00012ff0


	//   ....[59]....
        /*08fc*/ 	.word	0x00013190


	//   ....[60]....
        /*0900*/ 	.word	0x000131c0


	//   ....[61]....
        /*0904*/ 	.word	0x000131f0


	//   ....[62]....
        /*0908*/ 	.word	0x00013220


	//   ....[63]....
        /*090c*/ 	.word	0x00013250


	//   ....[64]....
        /*0910*/ 	.word	0x00013280


	//   ....[65]....
        /*0914*/ 	.word	0x00013320


	//   ....[66]....
        /*0918*/ 	.word	0x00013350


	//   ....[67]....
        /*091c*/ 	.word	0x00013360


	//   ....[68]....
        /*0920*/ 	.word	0x00013390


	//   ....[69]....
        /*0924*/ 	.word	0x00014e40


	//   ....[70]....
        /*0928*/ 	.word	0x000158d0


	//   ....[71]....
        /*092c*/ 	.word	0x00015900


	//   ....[72]....
        /*0930*/ 	.word	0x00015920


	//   ....[73]....
        /*0934*/ 	.word	0x000159d0


	//   ....[74]....
        /*0938*/ 	.word	0x00015a60


	//   ....[75]....
        /*093c*/ 	.word	0x00015a80


	//   ....[76]....
        /*0940*/ 	.word	0x00015b10


	//   ....[77]....
        /*0944*/ 	.word	0x00015b20


	//   ....[78]....
        /*0948*/ 	.word	0x000164b0


	//   ....[79]....
        /*094c*/ 	.word	0x00016540


	//   ....[80]....
        /*0950*/ 	.word	0x00016590


	//   ....[81]....
        /*0954*/ 	.word	0x000166c0


	//   ....[82]....
        /*0958*/ 	.word	0x00016830


	//   ....[83]....
        /*095c*/ 	.word	0x00016840


	//   ....[84]....
        /*0960*/ 	.word	0x000169a0


	//   ....[85]....
        /*0964*/ 	.word	0x000169b0


	//   ....[86]....
        /*0968*/ 	.word	0x0001a560


	//   ....[87]....
        /*096c*/ 	.word	0x0001a590


	//   ....[88]....
        /*0970*/ 	.word	0x0001a5f0


	//   ....[89]....
        /*0974*/ 	.word	0x0001a620


	//   ....[90]....
        /*0978*/ 	.word	0x0001a650


	//   ....[91]....
        /*097c*/ 	.word	0x0001a680


	//   ....[92]....
        /*0980*/ 	.word	0x0001a6b0


	//   ....[93]....
        /*0984*/ 	.word	0x0001a6e0


	//   ....[94]....
        /*0988*/ 	.word	0x0001a8a0


	//   ....[95]....
        /*098c*/ 	.word	0x0001a8d0


	//   ....[96]....
        /*0990*/ 	.word	0x0001a900


	//   ....[97]....
        /*0994*/ 	.word	0x0001a930


	//   ....[98]....
        /*0998*/ 	.word	0x0001a960


	//   ....[99]....
        /*099c*/ 	.word	0x0001a990


	//   ....[100]....
        /*09a0*/ 	.word	0x0001aa60


	//   ....[101]....
        /*09a4*/ 	.word	0x0001aa80


	//   ....[102]....
        /*09a8*/ 	.word	0x0001aa90


	//   ....[103]....
        /*09ac*/ 	.word	0x0001ab10


	//   ....[104]....
        /*09b0*/ 	.word	0x0001b650


	//   ....[105]....
        /*09b4*/ 	.word	0x0001bc10


	//   ....[106]....
        /*09b8*/ 	.word	0x0001bd90


	//   ....[107]....
        /*09bc*/ 	.word	0x0001bdf0


	//   ....[108]....
        /*09c0*/ 	.word	0x0001be80


	//   ....[109]....
        /*09c4*/ 	.word	0x0001bed0


	//   ....[110]....
        /*09c8*/ 	.word	0x0001c030


	//   ....[111]....
        /*09cc*/ 	.word	0x0001c0d0


	//   ....[112]....
        /*09d0*/ 	.word	0x0001c180


	//   ....[113]....
        /*09d4*/ 	.word	0x0001c260


	//   ....[114]....
        /*09d8*/ 	.word	0x0001c420


	//   ....[115]....
        /*09dc*/ 	.word	0x0001c500


	//   ....[116]....
        /*09e0*/ 	.word	0x0001c790


	//   ....[117]....
        /*09e4*/ 	.word	0x0001c890


	//   ....[118]....
        /*09e8*/ 	.word	0x0001ca60


	//   ....[119]....
        /*09ec*/ 	.word	0x0001cb20


	//   ....[120]....
        /*09f0*/ 	.word	0x0001cd40


	//   ....[121]....
        /*09f4*/ 	.word	0x0001cd90


	//   ....[122]....
        /*09f8*/ 	.word	0x0001d0c0


	//   ....[123]....
        /*09fc*/ 	.word	0x0001d160


	//   ....[124]....
        /*0a00*/ 	.word	0x0001d2f0


	//   ....[125]....
        /*0a04*/ 	.word	0x0001d370


	//   ....[126]....
        /*0a08*/ 	.word	0x0001d3f0


	//   ....[127]....
        /*0a0c*/ 	.word	0x0001d470


	//   ....[128]....
        /*0a10*/ 	.word	0x0001d4f0


	//   ....[129]....
        /*0a14*/ 	.word	0x0001d580


	//   ....[130]....
        /*0a18*/ 	.word	0x0001d620


	//   ....[131]....
        /*0a1c*/ 	.word	0x0001d6d0


	//   ....[132]....
        /*0a20*/ 	.word	0x0001d750


	//   ....[133]....
        /*0a24*/ 	.word	0x0001d7d0


	//   ....[134]....
        /*0a28*/ 	.word	0x0001d850


	//   ....[135]....
        /*0a2c*/ 	.word	0x0001d8e0


	//   ....[136]....
        /*0a30*/ 	.word	0x0001d960


	//   ....[137]....
        /*0a34*/ 	.word	0x0001da10


	//   ....[138]....
        /*0a38*/ 	.word	0x0001da60


	//   ....[139]....
        /*0a3c*/ 	.word	0x0001db20


	//   ....[140]....
        /*0a40*/ 	.word	0x0001dc50


	//----- nvinfo : EIATTR_REG_RECONFIG
	.align		4
.L_1065:
        /*0a44*/ 	.byte	0x01, 0x54
	.zero		2


	//----- nvinfo : EIATTR_SYSCALL_OFFSETS
	.align		4
        /*0a48*/ 	.byte	0x04, 0x46
        /*0a4a*/ 	.short	(.L_1067 - .L_1066)


	//   ....[0]....
.L_1066:
        /*0a4c*/ 	.word	0x00004110


	//   ....[1]....
        /*0a50*/ 	.word	0x00014a60


	//   ....[2]....
        /*0a54*/ 	.word	0x00014bb0


	//   ....[3]....
        /*0a58*/ 	.word	0x00014cb0


	//   ....[4]....
        /*0a5c*/ 	.word	0x000154f0


	//   ....[5]....
        /*0a60*/ 	.word	0x00015e30


	//----- nvinfo : EIATTR_MBARRIER_INSTR_OFFSETS
	.align		4
.L_1067:
        /*0a64*/ 	.byte	0x04, 0x39
        /*0a66*/ 	.short	(.L_1069 - .L_1068)


	//   ....[0]....
.L_1068:
        /*0a68*/ 	.word	0x00000280
        /*0a6c*/ 	.word	0x000000ff
        /*0a70*/ 	.word	0x00038800
        /*0a74*/ 	.short	0x0100
        /*0a76*/ 	.byte	0x08
	.zero		1


	//   ....[1]....
        /*0a78*/ 	.word	0x00000290
        /*0a7c*/ 	.word	0x000000ff
        /*0a80*/ 	.word	0x00038810
        /*0a84*/ 	.short	0x0100
        /*0a86*/ 	.byte	0x08
	.zero		1


	//   ....[2]....
        /*0a88*/ 	.word	0x000002a0
        /*0a8c*/ 	.word	0x000000ff
        /*0a90*/ 	.word	0x00038820
        /*0a94*/ 	.short	0x0100
        /*0a96*/ 	.byte	0x08
	.zero		1


	//   ....[3]....
        /*0a98*/ 	.word	0x00000350
        /*0a9c*/ 	.word	0x000000ff
        /*0aa0*/ 	.word	0x00038830
        /*0aa4*/ 	.short	0x0100
        /*0aa6*/ 	.byte	0x06
	.zero		1


	//   ....[4]....
        /*0aa8*/ 	.word	0x00000360
        /*0aac*/ 	.word	0x000000ff
        /*0ab0*/ 	.word	0x00038840
        /*0ab4*/ 	.short	0x0100
        /*0ab6*/ 	.byte	0x06
	.zero		1


	//   ....[5]....
        /*0ab8*/ 	.word	0x00000370
        /*0abc*/ 	.word	0x000000ff
        /*0ac0*/ 	.word	0x00038838
        /*0ac4*/ 	.short	0x0100
        /*0ac6*/ 	.byte	0x06
	.zero		1


	//   ....[6]....
        /*0ac8*/ 	.word	0x00000380
        /*0acc*/ 	.word	0x000000ff
        /*0ad0*/ 	.word	0x00038848
        /*0ad4*/ 	.short	0x0100
        /*0ad6*/ 	.byte	0x06
	.zero		1


	//   ....[7]....
        /*0ad8*/ 	.word	0x000004b0
        /*0adc*/ 	.word	0x000000ff
        /*0ae0*/ 	.word	0x00038850
        /*0ae4*/ 	.short	0x0100
        /*0ae6*/ 	.byte	0x08
	.zero		1


	//   ....[8]....
        /*0ae8*/ 	.word	0x000004c0
        /*0aec*/ 	.word	0x000000ff
        /*0af0*/ 	.word	0x00038860
        /*0af4*/ 	.short	0x0100
        /*0af6*/ 	.byte	0x08
	.zero		1


	//   ....[9]....
        /*0af8*/ 	.word	0x000004d0
        /*0afc*/ 	.word	0x000000ff
        /*0b00*/ 	.word	0x00038858
        /*0b04*/ 	.short	0x0100
        /*0b06*/ 	.byte	0x08
	.zero		1


	//   ....[10]....
        /*0b08*/ 	.word	0x000004e0
        /*0b0c*/ 	.word	0x000000ff
        /*0b10*/ 	.word	0x00038868
        /*0b14*/ 	.short	0x0100
        /*0b16*/ 	.byte	0x08
	.zero		1


	//   ....[11]....
        /*0b18*/ 	.word	0x000005d0
        /*0b1c*/ 	.word	0x000000ff
        /*0b20*/ 	.word	0x00038870
        /*0b24*/ 	.short	0x0100
        /*0b26*/ 	.byte	0x06
	.zero		1


	//   ....[12]....
        /*0b28*/ 	.word	0x000005e0
        /*0b2c*/ 	.word	0x000000ff
        /*0b30*/ 	.word	0x00038880
        /*0b34*/ 	.short	0x0100
        /*0b36*/ 	.byte	0x06
	.zero		1


	//   ....[13]....
        /*0b38*/ 	.word	0x000005f0
        /*0b3c*/ 	.word	0x000000ff
        /*0b40*/ 	.word	0x00038878
        /*0b44*/ 	.short	0x0100
        /*0b46*/ 	.byte	0x06
	.zero		1


	//   ....[14]....
        /*0b48*/ 	.word	0x00000600
        /*0b4c*/ 	.word	0x000000ff
        /*0b50*/ 	.word	0x00038888
        /*0b54*/ 	.short	0x0100
        /*0b56*/ 	.byte	0x06
	.zero		1


	//   ....[15]....
        /*0b58*/ 	.word	0x00000730
        /*0b5c*/ 	.word	0x000000ff
        /*0b60*/ 	.word	0x00038890
        /*0b64*/ 	.short	0x0100
        /*0b66*/ 	.byte	0x08
	.zero		1


	//   ....[16]....
        /*0b68*/ 	.word	0x00000740
        /*0b6c*/ 	.word	0x000000ff
        /*0b70*/ 	.word	0x000388a0
        /*0b74*/ 	.short	0x0100
        /*0b76*/ 	.byte	0x08
	.zero		1


	//   ....[17]....
        /*0b78*/ 	.word	0x00000750
        /*0b7c*/ 	.word	0x000000ff
        /*0b80*/ 	.word	0x00038898
        /*0b84*/ 	.short	0x0100
        /*0b86*/ 	.byte	0x08
	.zero		1


	//   ....[18]....
        /*0b88*/ 	.word	0x00000760
        /*0b8c*/ 	.word	0x000000ff
        /*0b90*/ 	.word	0x000388a8
        /*0b94*/ 	.short	0x0100
        /*0b96*/ 	.byte	0x08
	.zero		1


	//   ....[19]....
        /*0b98*/ 	.word	0x00000890
        /*0b9c*/ 	.word	0x000000ff
        /*0ba0*/ 	.word	0x000388b0
        /*0ba4*/ 	.short	0x0100
        /*0ba6*/ 	.byte	0x08
	.zero		1


	//   ....[20]....
        /*0ba8*/ 	.word	0x000008a0
        /*0bac*/ 	.word	0x000000ff
        /*0bb0*/ 	.word	0x000388c0
        /*0bb4*/ 	.short	0x0100
        /*0bb6*/ 	.byte	0x08
	.zero		1


	//   ....[21]....
        /*0bb8*/ 	.word	0x000008b0
        /*0bbc*/ 	.word	0x000000ff
        /*0bc0*/ 	.word	0x000388b8
        /*0bc4*/ 	.short	0x0100
        /*0bc6*/ 	.byte	0x08
	.zero		1


	//   ....[22]....
        /*0bc8*/ 	.word	0x000008c0
        /*0bcc*/ 	.word	0x000000ff
        /*0bd0*/ 	.word	0x000388c8
        /*0bd4*/ 	.short	0x0100
        /*0bd6*/ 	.byte	0x08
	.zero		1


	//   ....[23]....
        /*0bd8*/ 	.word	0x00002350
        /*0bdc*/ 	.word	0x00000004
        /*0be0*/ 	.word	0x00000000
        /*0be4*/ 	.short	0x0101
        /*0be6*/ 	.byte	0x3f
	.zero		1


	//   ....[24]....
        /*0be8*/ 	.word	0x00002e40
        /*0bec*/ 	.word	0x00000004
        /*0bf0*/ 	.word	0x00000000
        /*0bf4*/ 	.short	0x0101
        /*0bf6*/ 	.byte	0x3f
	.zero		1


	//   ....[25]....
        /*0bf8*/ 	.word	0x000041c0
        /*0bfc*/ 	.word	0x00000010
        /*0c00*/ 	.word	0x00038800
        /*0c04*/ 	.short	0x010a
        /*0c06*/ 	.byte	0x3f
	.zero		1


	//   ....[26]....
        /*0c08*/ 	.word	0x00004230
        /*0c0c*/ 	.word	0x00000009
        /*0c10*/ 	.word	0x00038830
        /*0c14*/ 	.short	0x010a
        /*0c16*/ 	.byte	0x3f
	.zero		1


	//   ....[27]....
        /*0c18*/ 	.word	0x000042a0
        /*0c1c*/ 	.word	0x00000009
        /*0c20*/ 	.word	0x00038830
        /*0c24*/ 	.short	0x010a
        /*0c26*/ 	.byte	0x3f
	.zero		1


	//   ....[28]....
        /*0c28*/ 	.word	0x00004520
        /*0c2c*/ 	.word	0x00000010
        /*0c30*/ 	.word	0x00038810
        /*0c34*/ 	.short	0x010a
        /*0c36*/ 	.byte	0x3f
	.zero		1


	//   ....[29]....
        /*0c38*/ 	.word	0x00004560
        /*0c3c*/ 	.word	0x00000009
        /*0c40*/ 	.word	0x00038850
        /*0c44*/ 	.short	0x010a
        /*0c46*/ 	.byte	0x3f
	.zero		1


	//   ....[30]....
        /*0c48*/ 	.word	0x00004630
        /*0c4c*/ 	.word	0x00000009
        /*0c50*/ 	.word	0x00038850
        /*0c54*/ 	.short	0x010a
        /*0c56*/ 	.byte	0x3f
	.zero		1


	//   ....[31]....
        /*0c58*/ 	.word	0x00006a90
        /*0c5c*/ 	.word	0x00000006
        /*0c60*/ 	.word	0x00000000
        /*0c64*/ 	.short	0x0101
        /*0c66*/ 	.byte	0x3f
	.zero		1


	//   ....[32]....
        /*0c68*/ 	.word	0x00007190
        /*0c6c*/ 	.word	0x00000009
        /*0c70*/ 	.word	0x00000000
        /*0c74*/ 	.short	0x0101
        /*0c76*/ 	.byte	0x3f
	.zero		1


	//   ....[33]....
        /*0c78*/ 	.word	0x000072b0
        /*0c7c*/ 	.word	0x00000009
        /*0c80*/ 	.word	0x00038830
        /*0c84*/ 	.short	0x010a
        /*0c86*/ 	.byte	0x3f
	.zero		1


	//   ....[34]....
        /*0c88*/ 	.word	0x00007300
        /*0c8c*/ 	.word	0x00000009
        /*0c90*/ 	.word	0x00038830
        /*0c94*/ 	.short	0x010a
        /*0c96*/ 	.byte	0x3f
	.zero		1


	//   ....[35]....
        /*0c98*/ 	.word	0x00007480
        /*0c9c*/ 	.word	0x00000009
        /*0ca0*/ 	.word	0x00038850
        /*0ca4*/ 	.short	0x010a
        /*0ca6*/ 	.byte	0x3f
	.zero		1


	//   ....[36]....
        /*0ca8*/ 	.word	0x000074c0
        /*0cac*/ 	.word	0x00000009
        /*0cb0*/ 	.word	0x00038850
        /*0cb4*/ 	.short	0x010a
        /*0cb6*/ 	.byte	0x3f
	.zero		1


	//   ....[37]....
        /*0cb8*/ 	.word	0x00009800
        /*0cbc*/ 	.word	0x0000000b
        /*0cc0*/ 	.word	0x00000000
        /*0cc4*/ 	.short	0x0101
        /*0cc6*/ 	.byte	0x3f
	.zero		1


	//   ....[38]....
        /*0cc8*/ 	.word	0x0000a7d0
        /*0ccc*/ 	.word	0x00000009
        /*0cd0*/ 	.word	0x00000000
        /*0cd4*/ 	.short	0x0101
        /*0cd6*/ 	.byte	0x3f
	.zero		1


	//   ....[39]....
        /*0cd8*/ 	.word	0x0000a920
        /*0cdc*/ 	.word	0x00000009
        /*0ce0*/ 	.word	0x00038830
        /*0ce4*/ 	.short	0x010a
        /*0ce6*/ 	.byte	0x3f
	.zero		1


	//   ....[40]....
        /*0ce8*/ 	.word	0x0000a970
        /*0cec*/ 	.word	0x00000009
        /*0cf0*/ 	.word	0x00038830
        /*0cf4*/ 	.short	0x010a
        /*0cf6*/ 	.byte	0x3f
	.zero		1


	//   ....[41]....
        /*0cf8*/ 	.word	0x0000aaf0
        /*0cfc*/ 	.word	0x00000009
        /*0d00*/ 	.word	0x00038850
        /*0d04*/ 	.short	0x010a
        /*0d06*/ 	.byte	0x3f
	.zero		1


	//   ....[42]....
        /*0d08*/ 	.word	0x0000ab30
        /*0d0c*/ 	.word	0x00000009
        /*0d10*/ 	.word	0x00038850
        /*0d14*/ 	.short	0x010a
        /*0d16*/ 	.byte	0x3f
	.zero		1


	//   ....[43]....
        /*0d18*/ 	.word	0x0000cd10
        /*0d1c*/ 	.word	0x00000099
        /*0d20*/ 	.word	0x00000000
        /*0d24*/ 	.short	0x0101
        /*0d26*/ 	.byte	0x3f
	.zero		1


	//   ....[44]....
        /*0d28*/ 	.word	0x0000d940
        /*0d2c*/ 	.word	0x00000009
        /*0d30*/ 	.word	0x00000000
        /*0d34*/ 	.short	0x0101
        /*0d36*/ 	.byte	0x3f
	.zero		1


	//   ....[45]....
        /*0d38*/ 	.word	0x000101e0
        /*0d3c*/ 	.word	0x00000008
        /*0d40*/ 	.word	0x00000000
        /*0d44*/ 	.short	0x0101
        /*0d46*/ 	.byte	0x3f
	.zero		1


	//   ....[46]....
        /*0d48*/ 	.word	0x00010ad0
        /*0d4c*/ 	.word	0x00000008
        /*0d50*/ 	.word	0x00000000
        /*0d54*/ 	.short	0x0101
        /*0d56*/ 	.byte	0x3f
	.zero		1


	//   ....[47]....
        /*0d58*/ 	.word	0x000150a0
        /*0d5c*/ 	.word	0x00000000
        /*0d60*/ 	.word	0x00038840
        /*0d64*/ 	.short	0x010a
        /*0d66*/ 	.byte	0x3f
	.zero		1


	//   ....[48]....
        /*0d68*/ 	.word	0x00015be0
        /*0d6c*/ 	.word	0x00000012
        /*0d70*/ 	.word	0x00038800
        /*0d74*/ 	.short	0x0107
        /*0d76*/ 	.byte	0x3f
	.zero		1


	//   ....[49]....
        /*0d78*/ 	.word	0x00015c80
        /*0d7c*/ 	.word	0x00000012
        /*0d80*/ 	.word	0x00038800
        /*0d84*/ 	.short	0x0101
        /*0d86*/ 	.byte	0x3f
	.zero		1


	//   ....[50]....
        /*0d88*/ 	.word	0x00016bb0
        /*0d8c*/ 	.word	0x00000012
        /*0d90*/ 	.word	0x00038810
        /*0d94*/ 	.short	0x0107
        /*0d96*/ 	.byte	0x3f
	.zero		1


	//   ....[51]....
        /*0d98*/ 	.word	0x00016cb0
        /*0d9c*/ 	.word	0x00000012
        /*0da0*/ 	.word	0x00038810
        /*0da4*/ 	.short	0x0101
        /*0da6*/ 	.byte	0x3f
	.zero		1


	//   ....[52]....
        /*0da8*/ 	.word	0x00016cd0
        /*0dac*/ 	.word	0x00000012
        /*0db0*/ 	.word	0x00038820
        /*0db4*/ 	.short	0x010a
        /*0db6*/ 	.byte	0x3f
	.zero		1


	//   ....[53]....
        /*0db8*/ 	.word	0x00016db0
        /*0dbc*/ 	.word	0x00000000
        /*0dc0*/ 	.word	0x00038860
        /*0dc4*/ 	.short	0x010a
        /*0dc6*/ 	.byte	0x3f
	.zero		1


	//   ....[54]....
        /*0dc8*/ 	.word	0x00017a40
        /*0dcc*/ 	.word	0x00000003
        /*0dd0*/ 	.word	0x00038840
        /*0dd4*/ 	.short	0x010a
        /*0dd6*/ 	.byte	0x3f
	.zero		1


	//   ....[55]....
        /*0dd8*/ 	.word	0x00017ca0
        /*0ddc*/ 	.word	0x00000003
        /*0de0*/ 	.word	0x00038860
        /*0de4*/ 	.short	0x010a
        /*0de6*/ 	.byte	0x3f
	.zero		1


	//   ....[56]....
        /*0de8*/ 	.word	0x00018860
        /*0dec*/ 	.word	0x00000004
        /*0df0*/ 	.word	0x00038840
        /*0df4*/ 	.short	0x010a
        /*0df6*/ 	.byte	0x3f
	.zero		1


	//   ....[57]....
        /*0df8*/ 	.word	0x00018ab0
        /*0dfc*/ 	.word	0x00000004
        /*0e00*/ 	.word	0x00038860
        /*0e04*/ 	.short	0x010a
        /*0e06*/ 	.byte	0x3f
	.zero		1


	//   ....[58]....
        /*0e08*/ 	.word	0x000195f0
        /*0e0c*/ 	.word	0x00000004
        /*0e10*/ 	.word	0x00038840
        /*0e14*/ 	.short	0x010a
        /*0e16*/ 	.byte	0x3f
	.zero		1


	//   ....[59]....
        /*0e18*/ 	.word	0x00019850
        /*0e1c*/ 	.word	0x00000004
        /*0e20*/ 	.word	0x00038860
        /*0e24*/ 	.short	0x010a
        /*0e26*/ 	.byte	0x3f
	.zero		1


	//   ....[60]....
        /*0e28*/ 	.word	0x0001b5d0
        /*0e2c*/ 	.word	0x00000000
        /*0e30*/ 	.word	0x00038820
        /*0e34*/ 	.short	0x010a
        /*0e36*/ 	.byte	0x3f
	.zero		1


	//   ....[61]....
        /*0e38*/ 	.word	0x0001b790
        /*0e3c*/ 	.word	0x00000006
        /*0e40*/ 	.word	0x00000000
        /*0e44*/ 	.short	0x010a
        /*0e46*/ 	.byte	0x3f
	.zero		1


	//   ....[62]....
        /*0e48*/ 	.word	0x0001b800
        /*0e4c*/ 	.word	0x00000007
        /*0e50*/ 	.word	0x00000000
        /*0e54*/ 	.short	0x010a
        /*0e56*/ 	.byte	0x3f
	.zero		1


	//   ....[63]....
        /*0e58*/ 	.word	0x0001b870
        /*0e5c*/ 	.word	0x00000004
        /*0e60*/ 	.word	0x00000000
        /*0e64*/ 	.short	0x010a
        /*0e66*/ 	.byte	0x3f
	.zero		1


	//   ....[64]....
        /*0e68*/ 	.word	0x0001b8a0
        /*0e6c*/ 	.word	0x00000003
        /*0e70*/ 	.word	0x00000000
        /*0e74*/ 	.short	0x010a
        /*0e76*/ 	.byte	0x3f
	.zero		1


	//   ....[65]....
        /*0e78*/ 	.word	0x0001b900
        /*0e7c*/ 	.word	0x00000010
        /*0e80*/ 	.word	0x00038800
        /*0e84*/ 	.short	0x010a
        /*0e86*/ 	.byte	0x3f
	.zero		1


	//   ....[66]....
        /*0e88*/ 	.word	0x0001b950
        /*0e8c*/ 	.word	0x00000009
        /*0e90*/ 	.word	0x00038830
        /*0e94*/ 	.short	0x010a
        /*0e96*/ 	.byte	0x3f
	.zero		1


	//   ....[67]....
        /*0e98*/ 	.word	0x0001b9a0
        /*0e9c*/ 	.word	0x00000010
        /*0ea0*/ 	.word	0x00038810
        /*0ea4*/ 	.short	0x010a
        /*0ea6*/ 	.byte	0x3f
	.zero		1


	//   ....[68]....
        /*0ea8*/ 	.word	0x0001b9f0
        /*0eac*/ 	.word	0x00000009
        /*0eb0*/ 	.word	0x00038850
        /*0eb4*/ 	.short	0x010a
        /*0eb6*/ 	.byte	0x3f
	.zero		1


	//   ....[69]....
        /*0eb8*/ 	.word	0x0001ba40
        /*0ebc*/ 	.word	0x00000009
        /*0ec0*/ 	.word	0x00038830
        /*0ec4*/ 	.short	0x010a
        /*0ec6*/ 	.byte	0x3f
	.zero		1


	//   ....[70]....
        /*0ec8*/ 	.word	0x0001ba90
        /*0ecc*/ 	.word	0x00000009
        /*0ed0*/ 	.word	0x00038850
        /*0ed4*/ 	.short	0x010a
        /*0ed6*/ 	.byte	0x3f
	.zero		1


	//   ....[71]....
        /*0ed8*/ 	.word	0x0001bae0
        /*0edc*/ 	.word	0x00000009
        /*0ee0*/ 	.word	0x00038830
        /*0ee4*/ 	.short	0x010a
        /*0ee6*/ 	.byte	0x3f
	.zero		1


	//   ....[72]....
        /*0ee8*/ 	.word	0x0001bb30
        /*0eec*/ 	.word	0x00000009
        /*0ef0*/ 	.word	0x00038850
        /*0ef4*/ 	.short	0x010a
        /*0ef6*/ 	.byte	0x3f
	.zero		1


	//   ....[73]....
        /*0ef8*/ 	.word	0x0001bcd0
        /*0efc*/ 	.word	0x00000000
        /*0f00*/ 	.word	0x00038840
        /*0f04*/ 	.short	0x010a
        /*0f06*/ 	.byte	0x3f
	.zero		1


	//   ....[74]....
        /*0f08*/ 	.word	0x0001cdd0
        /*0f0c*/ 	.word	0x00000012
        /*0f10*/ 	.word	0x00038820
        /*0f14*/ 	.short	0x010a
        /*0f16*/ 	.byte	0x3f
	.zero		1


	//   ....[75]....
        /*0f18*/ 	.word	0x0001ce20
        /*0f1c*/ 	.word	0x00000000
        /*0f20*/ 	.word	0x00038860
        /*0f24*/ 	.short	0x010a
        /*0f26*/ 	.byte	0x3f
	.zero		1


	//   ....[76]....
        /*0f28*/ 	.word	0x0001ce70
        /*0f2c*/ 	.word	0x00000003
        /*0f30*/ 	.word	0x00038840
        /*0f34*/ 	.short	0x010a
        /*0f36*/ 	.byte	0x3f
	.zero		1


	//   ....[77]....
        /*0f38*/ 	.word	0x0001cec0
        /*0f3c*/ 	.word	0x00000003
        /*0f40*/ 	.word	0x00038860
        /*0f44*/ 	.short	0x010a
        /*0f46*/ 	.byte	0x3f
	.zero		1


	//   ....[78]....
        /*0f48*/ 	.word	0x0001cf10
        /*0f4c*/ 	.word	0x00000004
        /*0f50*/ 	.word	0x00038840
        /*0f54*/ 	.short	0x010a
        /*0f56*/ 	.byte	0x3f
	.zero		1


	//   ....[79]....
        /*0f58*/ 	.word	0x0001cf60
        /*0f5c*/ 	.word	0x00000004
        /*0f60*/ 	.word	0x00038860
        /*0f64*/ 	.short	0x010a
        /*0f66*/ 	.byte	0x3f
	.zero		1


	//   ....[80]....
        /*0f68*/ 	.word	0x0001cfb0
        /*0f6c*/ 	.word	0x00000004
        /*0f70*/ 	.word	0x00038840
        /*0f74*/ 	.short	0x010a
        /*0f76*/ 	.byte	0x3f
	.zero		1


	//   ....[81]....
        /*0f78*/ 	.word	0x0001d000
        /*0f7c*/ 	.word	0x00000004
        /*0f80*/ 	.word	0x00038860
        /*0f84*/ 	.short	0x010a
        /*0f86*/ 	.byte	0x3f
	.zero		1


	//   ....[82]....
        /*0f88*/ 	.word	0x0001db70
        /*0f8c*/ 	.word	0x00000000
        /*0f90*/ 	.word	0x00038820
        /*0f94*/ 	.short	0x010a
        /*0f96*/ 	.byte	0x3f
	.zero		1


	//   ....[83]....
        /*0f98*/ 	.word	0x0001dd10
        /*0f9c*/ 	.word	0x00000006
        /*0fa0*/ 	.word	0x00000000
        /*0fa4*/ 	.short	0x010a
        /*0fa6*/ 	.byte	0x3f
	.zero		1


	//   ....[84]....
        /*0fa8*/ 	.word	0x0001dd60
        /*0fac*/ 	.word	0x00000007
        /*0fb0*/ 	.word	0x00000000
        /*0fb4*/ 	.short	0x010a
        /*0fb6*/ 	.byte	0x3f
	.zero		1


	//   ....[85]....
        /*0fb8*/ 	.word	0x0001ddb0
        /*0fbc*/ 	.word	0x00000004
        /*0fc0*/ 	.word	0x00000000
        /*0fc4*/ 	.short	0x010a
        /*0fc6*/ 	.byte	0x3f
	.zero		1


	//----- nvinfo : EIATTR_NUM_MBARRIERS
	.align		4
.L_1069:
        /*0fc8*/ 	.byte	0x03, 0x38
        /*0fca*/ 	.short	0x0017


	//----- nvinfo : EIATTR_EXIT_INSTR_OFFSETS
	.align		4
        /*0fcc*/ 	.byte	0x04, 0x1c
        /*0fce*/ 	.short	(.L_1071 - .L_1070)


	//   ....[0]....
.L_1070:
        /*0fd0*/ 	.word	0x00000a70


	//   ....[1]....
        /*0fd4*/ 	.word	0x00012c90


	//   ....[2]....
        /*0fd8*/ 	.word	0x0001b8f0


	//----- nvinfo : EIATTR_MAX_THREADS
	.align		4
.L_1071:
        /*0fdc*/ 	.byte	0x04, 0x05
        /*0fde*/ 	.short	(.L_1073 - .L_1072)
.L_1072:
        /*0fe0*/ 	.word	0x00000180
        /*0fe4*/ 	.word	0x00000001
        /*0fe8*/ 	.word	0x00000001


	//----- nvinfo : EIATTR_CRS_STACK_SIZE
	.align		4
.L_1073:
        /*0fec*/ 	.byte	0x04, 0x1e
        /*0fee*/ 	.short	(.L_1075 - .L_1074)
.L_1074:
        /*0ff0*/ 	.word	0x00000000


	//----- nvinfo : EIATTR_CBANK_PARAM_SIZE
	.align		4
.L_1075:
        /*0ff4*/ 	.byte	0x03, 0x19
        /*0ff6*/ 	.short	0x0bf0


	//----- nvinfo : EIATTR_PARAM_CBANK
	.align		4
        /*0ff8*/ 	.byte	0x04, 0x0a
        /*0ffa*/ 	.short	(.L_1077 - .L_1076)
	.align		4
.L_1076:
        /*0ffc*/ 	.word	index@(.nv.constant0._ZN7cutlass13device_kernelIN5flash11enable_sm90INS1_16FlashAttnFwdSm90INS1_25CollectiveMainloopFwdSm90ILi2EN4cute5tupleIJNS5_1CILi1EEES8_S8_EEENS6_IJNS7_ILi64EEESA_SA_EEELi512ENS_10bfloat16_tEfNS_4arch4Sm90ELb1ELb0ELb1ELb1ELb0ELb0ELb1ELb0ELb0ELb1ELb1ELb0EEENS1_21CollectiveEpilogueFwdINS6_IJSA_NS7_ILi512EEESA_EEES9_SC_SE_Li256ELb1ELb1ELb1ELb0EEENS1_36VarlenDynamicPersistentTileSchedulerILi64ELi64ELi256ELi128ELb1ELb1ELb1ELb1ELb1ELb1EEEEEEEEEvNT_6ParamsE)
        /*1000*/ 	.short	0x0210
        /*1002*/ 	.short	0x0bf0


	//----- nvinfo : EIATTR_SW_WAR
	.align		4
.L_1077:
        /*1004*/ 	.byte	0x04, 0x36
        /*1006*/ 	.short	(.L_1079 - .L_1078)
.L_1078:
        /*1008*/ 	.word	0x00000008
.L_1079:


//--------------------- .nv.info._ZN7cutlass13device_kernelIN5flash11enable_sm90INS1_16FlashAttnFwdSm90INS1_25CollectiveMainloopFwdSm90ILi2EN4cute5tupleIJNS5_1CILi1EEES8_S8_EEENS6_IJNS7_ILi64EEESA_SA_EEELi512ENS_10bfloat16_tEfNS_4arch4Sm90ELb1ELb0ELb1ELb1ELb0ELb1ELb1ELb0ELb0ELb1ELb1ELb0EEENS1_21CollectiveEpilogueFwdINS6_IJSA_NS7_ILi512EEESA_EEES9_SC_SE_Li256ELb1ELb1ELb1ELb0EEENS1_36VarlenDynamicPersistentTileSchedulerILi64ELi64ELi256ELi128ELb1ELb1ELb1ELb1ELb1ELb1EEEEEEEEEvNT_6ParamsE --------------------------
	.section	.nv.info._ZN7cutlass13device_kernelIN5flash11enable_sm90INS1_16FlashAttnFwdSm90INS1_25CollectiveMainloopFwdSm90ILi2EN4cute5tupleIJNS5_1CILi1EEES8_S8_EEENS6_IJNS7_ILi64EEESA_SA_EEELi512ENS_10bfloat16_tEfNS_4arch4Sm90ELb1ELb0ELb1ELb1ELb0ELb1ELb1ELb0ELb0ELb1ELb1ELb0EEENS1_21CollectiveEpilogueFwdINS6_IJSA_NS7_ILi512EEESA_EEES9_SC_SE_Li256ELb1ELb1ELb1ELb0EEENS1_36VarlenDynamicPersistentTileSchedulerILi64ELi64ELi256ELi128ELb1ELb1ELb1ELb1ELb1ELb1EEEEEEEEEvNT_6ParamsE,"",@"SHT_CUDA_INFO"
	.sectionflags	@""
	.align	4


	//----- nvinfo : EIATTR_CUDA_API_VERSION
	.align		4
        /*0000*/ 	.byte	0x04, 0x37
        /*0002*/ 	.short	(.L_1081 - .L_1080)
.L_1080:
        /*0004*/ 	.word	0x00000082


	//----- nvinfo : EIATTR_KPARAM_INFO
	.align		4
.L_1081:
        /*0008*/ 	.byte	0x04, 0x17
        /*000a*/ 	.short	(.L_1083 - .L_1082)
.L_1082:
        /*000c*/ 	.word	0x00000000
        /*0010*/ 	.short	0x0000
        /*0012*/ 	.short	0x0070
        /*0014*/ 	.byte	0x00, 0xf0, 0x01, 0x2e


	//----- nvinfo : EIATTR_SPARSE_MMA_MASK
	.align		4
.L_1083:
        /*0018*/ 	.byte	0x03, 0x50
        /*001a*/ 	.short	0x0000


	//----- nvinfo : EIATTR_MAXREG_COUNT
	.align		4
        /*001c*/ 	.byte	0x03, 0x1b
        /*001e*/ 	.short	0x00a8


	//----- nvinfo : EIATTR_NUM_BARRIERS
	.align		4
        /*0020*/ 	.byte	0x02, 0x4c
        /*0022*/ 	.byte	0x10
	.zero		1


	//----- nvinfo : EIATTR_EXTERNS
	.align		4
        /*0024*/ 	.byte	0x04, 0x0f
        /*0026*/ 	.short	(.L_1085 - .L_1084)


	//   ....[0]....
	.align		4
.L_1084:
        /*0028*/ 	.word	index@(__assertfail)


	//----- nvinfo : EIATTR_ANNOTATIONS
	.align		4
.L_1085:
        /*002c*/ 	.byte	0x04, 0x55
        /*002e*/ 	.short	(.L_1087 - .L_1086)


	//   ....[0]....
.L_1086:
        /* <DEDUP_REMOVED lines=104> */


	//----- nvinfo : EIATTR_MERCURY_ISA_VERSION
	.align		4
.L_1087:
        /*0698*/ 	.byte	0x03, 0x5f
        /*069a*/ 	.short	0x0101


	//----- nvinfo : EIATTR_UNUSED_LOAD_BYTE_OFFSET
	.align		4
        /*069c*/ 	.byte	0x04, 0x44
        /*069e*/ 	.short	(.L_1089 - .L_1088)


	//   ....[0]....
.L_1088:
        /*06a0*/ 	.word	0x00000ab0
        /*06a4*/ 	.word	0x0000fff0


	//   ....[1]....
        /*06a8*/ 	.word	0x00015660
        /*06ac*/ 	.word	0x0000fff0


	//----- nvinfo : EIATTR_INT_WARP_WIDE_INSTR_OFFSETS
	.align		4
.L_1089:
        /*06b0*/ 	.byte	0x04, 0x31
        /*06b2*/ 	.short	(.L_1091 - .L_1090)


	//   ....[0]....
.L_1090:
        /*06b4*/ 	.word	0x00000190


	//   ....[1]....
        /*06b8*/ 	.word	0x000001d0


	//   ....[2]....
        /*06bc*/ 	.word	0x00000240


	//   ....[3]....
        /*06c0*/ 	.word	0x00000250


	//   ....[4]....
        /*06c4*/ 	.word	0x0001dc40


	//   ....[5]....
        /*06c8*/ 	.word	0x0001dca0


	//   ....[6]....
        /*06cc*/ 	.word	0x00023630


	//   ....[7]....
        /*06d0*/ 	.word	0x00023690


	//----- nvinfo : EIATTR_COOP_GROUP_MASK_REGIDS
	.align		4
.L_1091:
        /*06d4*/ 	.byte	0x04, 0x29
        /*06d6*/ 	.short	(.L_1093 - .L_1092)


	//   ....[0]....
.L_1092:
        /*06d8*/ 	.word	0xffffffff


	//   ....[1]....
        /*06dc*/ 	.word	0xffffffff


	//   ....[2]....
        /*06e0*/ 	.word	0xffffffff


	//   ....[3]....
        /*06e4*/ 	.word	0xffffffff


	//   ....[4]....
        /*06e8*/ 	.word	0xffffffff


	//   ....[5]....
        /*06ec*/ 	.word	0xffffffff


	//   ....[6]....
        /*06f0*/ 	.word	0xffffffff


	//   ....[7]....
        /*06f4*/ 	.word	0xffffffff


	//   ....[8]....
        /*06f8*/ 	.word	0xffffffff


	//   ....[9]....
        /*06fc*/ 	.word	0xffffffff


	//   ....[10]....
        /*0700*/ 	.word	0xffffffff


	//   ....[11]....
        /*0704*/ 	.word	0xffffffff


	//   ....[12]....
        /*0708*/ 	.word	0xffffffff


	//   ....[13]....
        /*070c*/ 	.word	0xffffffff


	//   ....[14]....
        /*0710*/ 	.word	0xffffffff


	//   ....[15]....
        /*0714*/ 	.word	0xffffffff


	//   ....[16]....
        /*0718*/ 	.word	0xffffffff


	//   ....[17]....
        /*071c*/ 	.word	0xffffffff


	//   ....[18]....
        /*0720*/ 	.word	0xffffffff


	//   ....[19]....
        /*0724*/ 	.word	0xffffffff


	//   ....[20]....
        /*0728*/ 	.word	0xffffffff


	//   ....[21]....
        /*072c*/ 	.word	0xffffffff


	//   ....[22]....
        /*0730*/ 	.word	0xffffffff


	//   ....[23]....
        /*0734*/ 	.word	0xffffffff


	//   ....[24]....
        /*0738*/ 	.word	0xffffffff


	//   ....[25]....
        /*073c*/ 	.word	0xffffffff


	//   ....[26]....
        /*0740*/ 	.word	0xffffffff


	//   ....[27]....
        /*0744*/ 	.word	0xffffffff


	//   ....[28]....
        /*0748*/ 	.word	0xffffffff


	//   ....[29]....
        /*074c*/ 	.word	0xffffffff


	//   ....[30]....
        /*0750*/ 	.word	0xffffffff


	//   ....[31]....
        /*0754*/ 	.word	0xffffffff


	//   ....[32]....
        /*0758*/ 	.word	0xffffffff


	//   ....[33]....
        /*075c*/ 	.word	0xffffffff


	//   ....[34]....
        /*0760*/ 	.word	0xffffffff


	//   ....[35]....
        /*0764*/ 	.word	0xffffffff


	//   ....[36]....
        /*0768*/ 	.word	0xffffffff


	//   ....[37]....
        /*076c*/ 	.word	0xffffffff


	//   ....[38]....
        /*0770*/ 	.word	0xffffffff


	//   ....[39]....
        /*0774*/ 	.word	0xffffffff


	//   ....[40]....
        /*0778*/ 	.word	0xffffffff


	//   ....[41]....
        /*077c*/ 	.word	0xffffffff


	//   ....[42]....
        /*0780*/ 	.word	0xffffffff


	//   ....[43]....
        /*0784*/ 	.word	0xffffffff


	//   ....[44]....
        /*0788*/ 	.word	0xffffffff


	//   ....[45]....
        /*078c*/ 	.word	0xffffffff


	//   ....[46]....
        /*0790*/ 	.word	0xffffffff


	//   ....[47]....
        /*0794*/ 	.word	0xffffffff


	//   ....[48]....
        /*0798*/ 	.word	0xffffffff


	//   ....[49]....
        /*079c*/ 	.word	0xffffffff


	//   ....[50]....
        /*07a0*/ 	.word	0xffffffff


	//   ....[51]....
        /*07a4*/ 	.word	0xffffffff


	//   ....[52]....
        /*07a8*/ 	.word	0xffffffff


	//   ....[53]....
        /*07ac*/ 	.word	0xffffffff


	//   ....[54]....
        /*07b0*/ 	.word	0xffffffff


	//   ....[55]....
        /*07b4*/ 	.word	0xffffffff


	//   ....[56]....
        /*07b8*/ 	.word	0xffffffff


	//   ....[57]....
        /*07bc*/ 	.word	0xffffffff


	//   ....[58]....
        /*07c0*/ 	.word	0xffffffff


	//   ....[59]....
        /*07c4*/ 	.word	0xffffffff


	//   ....[60]....
        /*07c8*/ 	.word	0xffffffff


	//   ....[61]....
        /*07cc*/ 	.word	0xffffffff


	//   ....[62]....
        /*07d0*/ 	.word	0xffffffff


	//   ....[63]....
        /*07d4*/ 	.word	0xffffffff


	//   ....[64]....
        /*07d8*/ 	.word	0xffffffff


	//   ....[65]....
        /*07dc*/ 	.word	0xffffffff


	//   ....[66]....
        /*07e0*/ 	.word	0xffffffff


	//   ....[67]....
        /*07e4*/ 	.word	0xffffffff


	//   ....[68]....
        /*07e8*/ 	.word	0xffffffff


	//   ....[69]....
        /*07ec*/ 	.word	0xffffffff


	//   ....[70]....
        /*07f0*/ 	.word	0xffffffff


	//   ....[71]....
        /*07f4*/ 	.word	0xffffffff


	//   ....[72]....
        /*07f8*/ 	.word	0xffffffff


	//   ....[73]....
        /*07fc*/ 	.word	0xffffffff


	//   ....[74]....
        /*0800*/ 	.word	0xffffffff


	//   ....[75]....
        /*0804*/ 	.word	0xffffffff


	//   ....[76]....
        /*0808*/ 	.word	0xffffffff


	//   ....[77]....
        /*080c*/ 	.word	0xffffffff


	//   ....[78]....
        /*0810*/ 	.word	0xffffffff


	//   ....[79]....
        /*0814*/ 	.word	0xffffffff


	//   ....[80]....
        /*0818*/ 	.word	0xffffffff


	//   ....[81]....
        /*081c*/ 	.word	0xffffffff


	//   ....[82]....
        /*0820*/ 	.word	0xffffffff


	//   ....[83]....
        /*0824*/ 	.word	0xffffffff


	//   ....[84]....
        /*0828*/ 	.word	0xffffffff


	//   ....[85]....
        /*082c*/ 	.word	0xffffffff


	//   ....[86]....
        /*0830*/ 	.word	0xffffffff


	//   ....[87]....
        /*0834*/ 	.word	0xffffffff


	//   ....[88]....
        /*0838*/ 	.word	0xffffffff


	//   ....[89]....
        /*083c*/ 	.word	0xffffffff


	//   ....[90]....
        /*0840*/ 	.word	0xffffffff


	//   ....[91]....
        /*0844*/ 	.word	0xffffffff


	//   ....[92]....
        /*0848*/ 	.word	0xffffffff


	//   ....[93]....
        /*084c*/ 	.word	0xffffffff


	//   ....[94]....
        /*0850*/ 	.word	0xffffffff


	//   ....[95]....
        /*0854*/ 	.word	0xffffffff


	//   ....[96]....
        /*0858*/ 	.word	0xffffffff


	//   ....[97]....
        /*085c*/ 	.word	0xffffffff


	//   ....[98]....
        /*0860*/ 	.word	0xffffffff


	//   ....[99]....
        /*0864*/ 	.word	0xffffffff


	//   ....[100]....
        /*0868*/ 	.word	0xffffffff


	//   ....[101]....
        /*086c*/ 	.word	0xffffffff


	//   ....[102]....
        /*0870*/ 	.word	0xffffffff


	//   ....[103]....
        /*0874*/ 	.word	0xffffffff


	//   ....[104]....
        /*0878*/ 	.word	0xffffffff


	//   ....[105]....
        /*087c*/ 	.word	0xffffffff


	//   ....[106]....
        /*0880*/ 	.word	0xffffffff


	//   ....[107]....
        /*0884*/ 	.word	0xffffffff


	//   ....[108]....
        /*0888*/ 	.word	0xffffffff


	//   ....[109]....
        /*088c*/ 	.word	0xffffffff


	//   ....[110]....
        /*0890*/ 	.word	0xffffffff


	//   ....[111]....
        /*0894*/ 	.word	0xffffffff


	//   ....[112]....
        /*0898*/ 	.word	0xffffffff


	//   ....[113]....
        /*089c*/ 	.word	0xffffffff


	//   ....[114]....
        /*08a0*/ 	.word	0xffffffff


	//   ....[115]....
        /*08a4*/ 	.word	0xffffffff


	//   ....[116]....
        /*08a8*/ 	.word	0xffffffff


	//   ....[117]....
        /*08ac*/ 	.word	0xffffffff


	//   ....[118]....
        /*08b0*/ 	.word	0xffffffff


	//   ....[119]....
        /*08b4*/ 	.word	0xffffffff


	//   ....[120]....
        /*08b8*/ 	.word	0xffffffff


	//   ....[121]....
        /*08bc*/ 	.word	0xffffffff


	//   ....[122]....
        /*08c0*/ 	.word	0x0500000f


	//   ....[123]....
        /*08c4*/ 	.word	0x0500000f


	//   ....[124]....
        /*08c8*/ 	.word	0x0500000f


	//   ....[125]....
        /*08cc*/ 	.word	0x0500000f


	//   ....[126]....
        /*08d0*/ 	.word	0x0500000f


	//   ....[127]....
        /*08d4*/ 	.word	0x0500000f


	//   ....[128]....
        /*08d8*/ 	.word	0x0500000f


	//   ....[129]....
        /*08dc*/ 	.word	0x0500000f


	//   ....[130]....
        /*08e0*/ 	.word	0x0500000f


	//   ....[131]....
        /*08e4*/ 	.word	0x0500000f


	//   ....[132]....
        /*08e8*/ 	.word	0x0500000f


	//   ....[133]....
        /*08ec*/ 	.word	0x0500000f


	//   ....[134]....
        /*08f0*/ 	.word	0x0500000f


	//   ....[135]....
        /*08f4*/ 	.word	0x0500000f


	//   ....[136]....
        /*08f8*/ 	.word	0x0500000f


	//   ....[137]....
        /*08fc*/ 	.word	0x0500000f


	//   ....[138]....
        /*0900*/ 	.word	0x0500000f


	//   ....[139]....
        /*0904*/ 	.word	0x0500000f


	//   ....[140]....
        /*0908*/ 	.word	0x0500000f


	//   ....[141]....
        /*090c*/ 	.word	0x0500000f


	//   ....[142]....
        /*0910*/ 	.word	0x0500000f


	//   ....[143]....
        /*0914*/ 	.word	0x0500000f


	//   ....[144]....
        /*0918*/ 	.word	0x0500000f


	//   ....[145]....
        /*091c*/ 	.word	0x0500000f


	//   ....[146]....
        /*0920*/ 	.word	0x0500000f


	//   ....[147]....
        /*0924*/ 	.word	0x0500000f


	//   ....[148]....
        /*0928*/ 	.word	0x0500000f


	//   ....[149]....
        /*092c*/ 	.word	0x0500000f


	//   ....[150]....
        /*0930*/ 	.word	0x0500000f


	//   ....[151]....
        /*0934*/ 	.word	0x0500000f


	//   ....[152]....
        /*0938*/ 	.word	0x0500000f


	//   ....[153]....
        /*093c*/ 	.word	0x0500000f


	//   ....[154]....
        /*0940*/ 	.word	0x0500000f


	//   ....[155]....
        /*0944*/ 	.word	0x0500000f


	//   ....[156]....
        /*0948*/ 	.word	0x0500000f


	//   ....[157]....
        /*094c*/ 	.word	0x0500000f


	//   ....[158]....
        /*0950*/ 	.word	0x0500000f


	//   ....[159]....
        /*0954*/ 	.word	0x0500000f


	//   ....[160]....
        /*0958*/ 	.word	0x0500000f


	//   ....[161]....
        /*095c*/ 	.word	0x0500000f


	//   ....[162]....
        /*0960*/ 	.word	0x0500000f


	//   ....[163]....
        /*0964*/ 	.word	0x0500000f


	//   ....[164]....
        /*0968*/ 	.word	0x0500000f


	//   ....[165]....
        /*096c*/ 	.word	0x0500000f


	//   ....[166]....
        /*0970*/ 	.word	0x0500000f


	//   ....[167]....
        /*0974*/ 	.word	0x0500000f


	//   ....[168]....
        /*0978*/ 	.word	0x0500000f


	//   ....[169]....
        /*097c*/ 	.word	0x0500000f


	//   ....[170]....
        /*0980*/ 	.word	0x0500000f


	//   ....[171]....
        /*0984*/ 	.word	0x0500000f


	//   ....[172]....
        /*0988*/ 	.word	0x0500000f


	//   ....[173]....
        /*098c*/ 	.word	0x0500000f


	//   ....[174]....
        /*0990*/ 	.word	0x0500000f


	//----- nvinfo : EIATTR_COOP_GROUP_INSTR_OFFSETS
	.align		4
.L_1093:
        /*0994*/ 	.byte	0x04, 0x28
        /*0996*/ 	.short	(.L_1095 - .L_1094)


	//   ....[0]....
.L_1094:
        /*0998*/ 	.word	0x00000070


	//   ....[1]....
        /*099c*/ 	.word	0x000001a0


	//   ....[2]....
        /*09a0*/ 	.word	0x000001f0


	//   ....[3]....
        /*09a4*/ 	.word	0x00000400


	//   ....[4]....
        /*09a8*/ 	.word	0x00000560


	//   ....[5]....
        /*09ac*/ 	.word	0x00000680


	//   ....[6]....
        /*09b0*/ 	.word	0x000007e0


	//   ....[7]....
        /*09b4*/ 	.word	0x00005350


	//   ....[8]....
        /*09b8*/ 	.word	0x000072b0


	//   ....[9]....
        /*09bc*/ 	.word	0x00007a30


	//   ....[10]....
        /*09c0*/ 	.word	0x00007a40


	//   ....[11]....
        /*09c4*/ 	.word	0x00007a50


	//   ....[12]....
        /*09c8*/ 	.word	0x00007a60


	//   ....[13]....
        /*09cc*/ 	.word	0x00007d40


	//   ....[14]....
        /*09d0*/ 	.word	0x00007d50


	//   ....[15]....
        /*09d4*/ 	.word	0x00007d60


	//   ....[16]....
        /*09d8*/ 	.word	0x00007d70


	//   ....[17]....
        /*09dc*/ 	.word	0x00009060


	//   ....[18]....
        /*09e0*/ 	.word	0x00009070


	//   ....[19]....
        /*09e4*/ 	.word	0x00009080


	//   ....[20]....
        /*09e8*/ 	.word	0x00009090


	//   ....[21]....
        /*09ec*/ 	.word	0x000092a0


	//   ....[22]....
        /*09f0*/ 	.word	0x000092b0


	//   ....[23]....
        /*09f4*/ 	.word	0x000092c0


	//   ....[24]....
        /*09f8*/ 	.word	0x000092d0


	//   ....[25]....
        /*09fc*/ 	.word	0x0000ab90


	//   ....[26]....
        /*0a00*/ 	.word	0x0000c2f0


	//   ....[27]....
        /*0a04*/ 	.word	0x0000c320


	//   ....[28]....
        /*0a08*/ 	.word	0x0000c9d0


	//   ....[29]....
        /*0a0c*/ 	.word	0x0000ca80


	//   ....[30]....
        /*0a10*/ 	.word	0x0000ce90


	//   ....[31]....
        /*0a14*/ 	.word	0x0000cf60


	//   ....[32]....
        /*0a18*/ 	.word	0x0000d8c0


	//   ....[33]....
        /*0a1c*/ 	.word	0x0000e830


	//   ....[34]....
        /*0a20*/ 	.word	0x0000f650


	//   ....[35]....
        /*0a24*/ 	.word	0x0000f7c0


	//   ....[36]....
        /*0a28*/ 	.word	0x0000fde0


	//   ....[37]....
        /*0a2c*/ 	.word	0x0000fe90


	//   ....[38]....
        /*0a30*/ 	.word	0x00010240


	//   ....[39]....
        /*0a34*/ 	.word	0x000102b0


	//   ....[40]....
        /*0a38*/ 	.word	0x00011440


	//   ....[41]....
        /*0a3c*/ 	.word	0x00012440


	//   ....[42]....
        /*0a40*/ 	.word	0x000136b0


	//   ....[43]....
        /*0a44*/ 	.word	0x00013750


	//   ....[44]....
        /*0a48*/ 	.word	0x00013920


	//   ....[45]....
        /*0a4c*/ 	.word	0x00013ab0


	//   ....[46]....
        /*0a50*/ 	.word	0x00014b10


	//   ....[47]....
        /*0a54*/ 	.word	0x00014b80


	//   ....[48]....
        /*0a58*/ 	.word	0x00014bf0


	//   ....[49]....
        /*0a5c*/ 	.word	0x00014c70


	//   ....[50]....
        /*0a60*/ 	.word	0x00014e40


	//   ....[51]....
        /*0a64*/ 	.word	0x00016370


	//   ....[52]....
        /*0a68*/ 	.word	0x000166f0


	//   ....[53]....
        /*0a6c*/ 	.word	0x00016700


	//   ....[54]....
        /*0a70*/ 	.word	0x00016710


	//   ....[55]....
        /*0a74*/ 	.word	0x00016720


	//   ....[56]....
        /*0a78*/ 	.word	0x00017380


	//   ....[57]....
        /*0a7c*/ 	.word	0x000173c0


	//   ....[58]....
        /*0a80*/ 	.word	0x00017650


	//   ....[59]....
        /*0a84*/ 	.word	0x00017670


	//   ....[60]....
        /*0a88*/ 	.word	0x00017f50


	//   ....[61]....
        /*0a8c*/ 	.word	0x00017fa0


	//   ....[62]....
        /*0a90*/ 	.word	0x00018950


	//   ....[63]....
        /*0a94*/ 	.word	0x00018970


	//   ....[64]....
        /*0a98*/ 	.word	0x00019c40


	//   ....[65]....
        /*0a9c*/ 	.word	0x00019c60


	//   ....[66]....
        /*0aa0*/ 	.word	0x00019e90


	//   ....[67]....
        /*0aa4*/ 	.word	0x00019eb0


	//   ....[68]....
        /*0aa8*/ 	.word	0x0001a160


	//   ....[69]....
        /*0aac*/ 	.word	0x0001a370


	//   ....[70]....
        /*0ab0*/ 	.word	0x0001a3a0


	//   ....[71]....
        /*0ab4*/ 	.word	0x0001a3d0


	//   ....[72]....
        /*0ab8*/ 	.word	0x0001a400


	//   ....[73]....
        /*0abc*/ 	.word	0x0001a430


	//   ....[74]....
        /*0ac0*/ 	.word	0x0001a460


	//   ....[75]....
        /*0ac4*/ 	.word	0x0001a600


	//   ....[76]....
        /*0ac8*/ 	.word	0x0001a630


	//   ....[77]....
        /*0acc*/ 	.word	0x0001a660


	//   ....[78]....
        /*0ad0*/ 	.word	0x0001a690


	//   ....[79]....
        /*0ad4*/ 	.word	0x0001a6c0


	//   ....[80]....
        /*0ad8*/ 	.word	0x0001a6f0


	//   ....[81]....
        /*0adc*/ 	.word	0x0001a790


	//   ....[82]....
        /*0ae0*/ 	.word	0x0001a7c0


	//   ....[83]....
        /*0ae4*/ 	.word	0x0001a7d0


	//   ....[84]....
        /*0ae8*/ 	.word	0x0001a800


	//   ....[85]....
        /*0aec*/ 	.word	0x0001be10


	//   ....[86]....
        /*0af0*/ 	.word	0x0001e220


	//   ....[87]....
        /*0af4*/ 	.word	0x0001ecb0


	//   ....[88]....
        /*0af8*/ 	.word	0x0001ece0


	//   ....[89]....
        /*0afc*/ 	.word	0x0001ed00


	//   ....[90]....
        /*0b00*/ 	.word	0x0001edb0


	//   ....[91]....
        /*0b04*/ 	.word	0x0001ee40


	//   ....[92]....
        /*0b08*/ 	.word	0x0001ee60


	//   ....[93]....
        /*0b0c*/ 	.word	0x0001eef0


	//   ....[94]....
        /*0b10*/ 	.word	0x0001ef00


	//   ....[95]....
        /*0b14*/ 	.word	0x0001f890


	//   ....[96]....
        /*0b18*/ 	.word	0x0001f8a0


	//   ....[97]....
        /*0b1c*/ 	.word	0x0001f970


	//   ....[98]....
        /*0b20*/ 	.word	0x0001f980


	//   ....[99]....
        /*0b24*/ 	.word	0x0001fc10


	//   ....[100]....
        /*0b28*/ 	.word	0x0001fc20


	//   ....[101]....
        /*0b2c*/ 	.word	0x0001fd80


	//   ....[102]....
        /*0b30*/ 	.word	0x0001fd90


	//   ....[103]....
        /*0b34*/ 	.word	0x00023950


	//   ....[104]....
        /*0b38*/ 	.word	0x00023980


	//   ....[105]....
        /*0b3c*/ 	.word	0x000239e0


	//   ....[106]....
        /*0b40*/ 	.word	0x00023a10


	//   ....[107]....
        /*0b44*/ 	.word	0x00023a40


	//   ....[108]....
        /*0b48*/ 	.word	0x00023a70


	//   ....[109]....
        /*0b4c*/ 	.word	0x00023aa0


	//   ....[110]....
        /*0b50*/ 	.word	0x00023ad0


	//   ....[111]....
        /*0b54*/ 	.word	0x00023c90


	//   ....[112]....
        /*0b58*/ 	.word	0x00023cc0


	//   ....[113]....
        /*0b5c*/ 	.word	0x00023cf0


	//   ....[114]....
        /*0b60*/ 	.word	0x00023d20


	//   ....[115]....
        /*0b64*/ 	.word	0x00023d50


	//   ....[116]....
        /*0b68*/ 	.word	0x00023d80


	//   ....[117]....
        /*0b6c*/ 	.word	0x00023e50


	//   ....[118]....
        /*0b70*/ 	.word	0x00023e70


	//   ....[119]....
        /*0b74*/ 	.word	0x00023e80


	//   ....[120]....
        /*0b78*/ 	.word	0x00023f00


	//   ....[121]....
        /*0b7c*/ 	.word	0x00024a40


	//   ....[122]....
        /*0b80*/ 	.word	0x00024e80


	//   ....[123]....
        /*0b84*/ 	.word	0x00024f10


	//   ....[124]....
        /*0b88*/ 	.word	0x00024f60


	//   ....[125]....
        /*0b8c*/ 	.word	0x00024fb0


	//   ....[126]....
        /*0b90*/ 	.word	0x00025050


	//   ....[127]....
        /*0b94*/ 	.word	0x000250e0


	//   ....[128]....
        /*0b98*/ 	.word	0x00025130


	//   ....[129]....
        /*0b9c*/ 	.word	0x00025180


	//   ....[130]....
        /*0ba0*/ 	.word	0x00025270


	//   ....[131]....
        /*0ba4*/ 	.word	0x00025300


	//   ....[132]....
        /*0ba8*/ 	.word	0x00025350


	//   ....[133]....
        /*0bac*/ 	.word	0x000253a0


	//   ....[134]....
        /*0bb0*/ 	.word	0x00025440


	//   ....[135]....
        /*0bb4*/ 	.word	0x000254d0


	//   ....[136]....
        /*0bb8*/ 	.word	0x00025520


	//   ....[137]....
        /*0bbc*/ 	.word	0x00025570


	//   ....[138]....
        /*0bc0*/ 	.word	0x000258d0


	//   ....[139]....
        /*0bc4*/ 	.word	0x00025bb0


	//   ....[140]....
        /*0bc8*/ 	.word	0x00025d30


	//   ....[141]....
        /*0bcc*/ 	.word	0x00025d90


	//   ....[142]....
        /*0bd0*/ 	.word	0x00025e20


	//   ....[143]....
        /*0bd4*/ 	.word	0x00025e70


	//   ....[144]....
        /*0bd8*/ 	.word	0x00025fd0


	//   ....[145]....
        /*0bdc*/ 	.word	0x00026070


	//   ....[146]....
        /*0be0*/ 	.word	0x00026120


	//   ....[147]....
        /*0be4*/ 	.word	0x00026200


	//   ....[148]....
        /*0be8*/ 	.word	0x000263c0


	//   ....[149]....
        /*0bec*/ 	.word	0x000264a0


	//   ....[150]....
        /*0bf0*/ 	.word	0x00026720


	//   ....[151]....
        /*0bf4*/ 	.word	0x00026830


	//   ....[152]....
        /*0bf8*/ 	.word	0x00026a00


	//   ....[153]....
        /*0bfc*/ 	.word	0x00026ac0


	//   ....[154]....
        /*0c00*/ 	.word	0x00026ce0


	//   ....[155]....
        /*0c04*/ 	.word	0x00026d30


	//   ....[156]....
        /*0c08*/ 	.word	0x00027060


	//   ....[157]....
        /*0c0c*/ 	.word	0x00027100


	//   ....[158]....
        /*0c10*/ 	.word	0x000272a0


	//   ....[159]....
        /*0c14*/ 	.word	0x00027320


	//   ....[160]....
        /*0c18*/ 	.word	0x000273a0


	//   ....[161]....
        /*0c1c*/ 	.word	0x00027420


	//   ....[162]....
        /*0c20*/ 	.word	0x000274a0


	//   ....[163]....
        /*0c24*/ 	.word	0x00027530


	//   ....[164]....
        /*0c28*/ 	.word	0x000275d0


	//   ....[165]....
        /*0c2c*/ 	.word	0x00027680


	//   ....[166]....
        /*0c30*/ 	.word	0x00027700


	//   ....[167]....
        /*0c34*/ 	.word	0x00027780


	//   ....[168]....
        /*0c38*/ 	.word	0x00027800


	//   ....[169]....
        /*0c3c*/ 	.word	0x00027890


	//   ....[170]....
        /*0c40*/ 	.word	0x00027910


	//   ....[171]....
        /*0c44*/ 	.word	0x000279c0


	//   ....[172]....
        /*0c48*/ 	.word	0x00027a10


	//   ....[173]....
        /*0c4c*/ 	.word	0x00027ad0


	//   ....[174]....
        /*0c50*/ 	.word	0x00027c00


	//----- nvinfo : EIATTR_REG_RECONFIG
	.align		4
.L_1095:
        /*0c54*/ 	.byte	0x01, 0x54
	.zero		2


	//----- nvinfo : EIATTR_SYSCALL_OFFSETS
	.align		4
        /*0c58*/ 	.byte	0x04, 0x46
        /*0c5a*/ 	.short	(.L_1097 - .L_1096)


	//   ....[0]....
.L_1096:
        /*0c5c*/ 	.word	0x000020d0


	//   ....[1]....
        /*0c60*/ 	.word	0x00002220


	//   ....[2]....
        /*0c64*/ 	.word	0x00007460


	//   ....[3]....
        /*0c68*/ 	.word	0x00007780


	//   ....[4]....
        /*0c6c*/ 	.word	0x0001de40


	//   ....[5]....
        /*0c70*/ 	.word	0x0001df90


	//   ....[6]....
        /*0c74*/ 	.word	0x0001e090


	//   ....[7]....
        /*0c78*/ 	.word	0x0001e8d0


	//   ....[8]....
        /*0c7c*/ 	.word	0x0001f210


	//----- nvinfo : EIATTR_MBARRIER_INSTR_OFFSETS
	.align		4
.L_1097:
        /*0c80*/ 	.byte	0x04, 0x39
        /*0c82*/ 	.short	(.L_1099 - .L_1098)


	//   ....[0]....
.L_1098:
        /*0c84*/ 	.word	0x000002e0
        /*0c88*/ 	.word	0x000000ff
        /*0c8c*/ 	.word	0x00038800
        /*0c90*/ 	.short	0x0100
        /*0c92*/ 	.byte	0x08
	.zero		1


	//   ....[1]....
        /*0c94*/ 	.word	0x000002f0
        /*0c98*/ 	.word	0x000000ff
        /*0c9c*/ 	.word	0x00038810
        /*0ca0*/ 	.short	0x0100
        /*0ca2*/ 	.byte	0x08
	.zero		1


	//   ....[2]....
        /*0ca4*/ 	.word	0x00000300
        /*0ca8*/ 	.word	0x000000ff
        /*0cac*/ 	.word	0x00038820
        /*0cb0*/ 	.short	0x0100
        /*0cb2*/ 	.byte	0x08
	.zero		1


	//   ....[3]....
        /*0cb4*/ 	.word	0x000003b0
        /*0cb8*/ 	.word	0x000000ff
        /*0cbc*/ 	.word	0x00038830
        /*0cc0*/ 	.short	0x0100
        /*0cc2*/ 	.byte	0x06
	.zero		1


	//   ....[4]....
        /*0cc4*/ 	.word	0x000003c0
        /*0cc8*/ 	.word	0x000000ff
        /*0ccc*/ 	.word	0x00038840
        /*0cd0*/ 	.short	0x0100
        /*0cd2*/ 	.byte	0x06
	.zero		1


	//   ....[5]....
        /*0cd4*/ 	.word	0x000003d0
        /*0cd8*/ 	.word	0x000000ff
        /*0cdc*/ 	.word	0x00038838
        /*0ce0*/ 	.short	0x0100
        /*0ce2*/ 	.byte	0x06
	.zero		1


	//   ....[6]....
        /*0ce4*/ 	.word	0x000003e0
        /*0ce8*/ 	.word	0x000000ff
        /*0cec*/ 	.word	0x00038848
        /*0cf0*/ 	.short	0x0100
        /*0cf2*/ 	.byte	0x06
	.zero		1


	//   ....[7]....
        /*0cf4*/ 	.word	0x00000510
        /*0cf8*/ 	.word	0x000000ff
        /*0cfc*/ 	.word	0x00038850
        /*0d00*/ 	.short	0x0100
        /*0d02*/ 	.byte	0x08
	.zero		1


	//   ....[8]....
        /*0d04*/ 	.word	0x00000520
        /*0d08*/ 	.word	0x000000ff
        /*0d0c*/ 	.word	0x00038860
        /*0d10*/ 	.short	0x0100
        /*0d12*/ 	.byte	0x08
	.zero		1


	//   ....[9]....
        /*0d14*/ 	.word	0x00000530
        /*0d18*/ 	.word	0x000000ff
        /*0d1c*/ 	.word	0x00038858
        /*0d20*/ 	.short	0x0100
        /*0d22*/ 	.byte	0x08
	.zero		1


	//   ....[10]....
        /*0d24*/ 	.word	0x00000540
        /*0d28*/ 	.word	0x000000ff
        /*0d2c*/ 	.word	0x00038868
        /*0d30*/ 	.short	0x0100
        /*0d32*/ 	.byte	0x08
	.zero		1


	//   ....[11]....
        /*0d34*/ 	.word	0x00000630
        /*0d38*/ 	.word	0x000000ff
        /*0d3c*/ 	.word	0x00038870
        /*0d40*/ 	.short	0x0100
        /*0d42*/ 	.byte	0x06
	.zero		1


	//   ....[12]....
        /*0d44*/ 	.word	0x00000640
        /*0d48*/ 	.word	0x000000ff
        /*0d4c*/ 	.word	0x00038880
        /*0d50*/ 	.short	0x0100
        /*0d52*/ 	.byte	0x06
	.zero		1


	//   ....[13]....
        /*0d54*/ 	.word	0x00000650
        /*0d58*/ 	.word	0x000000ff
        /*0d5c*/ 	.word	0x00038878
        /*0d60*/ 	.short	0x0100
        /*0d62*/ 	.byte	0x06
	.zero		1


	//   ....[14]....
        /*0d64*/ 	.word	0x00000660
        /*0d68*/ 	.word	0x000000ff
        /*0d6c*/ 	.word	0x00038888
        /*0d70*/ 	.short	0x0100
        /*0d72*/ 	.byte	0x06
	.zero		1


	//   ....[15]....
        /*0d74*/ 	.word	0x00000790
        /*0d78*/ 	.word	0x000000ff
        /*0d7c*/ 	.word	0x00038890
        /*0d80*/ 	.short	0x0100
        /*0d82*/ 	.byte	0x08
	.zero		1


	//   ....[16]....
        /*0d84*/ 	.word	0x000007a0
        /*0d88*/ 	.word	0x000000ff
        /*0d8c*/ 	.word	0x000388a0
        /*0d90*/ 	.short	0x0100
        /*0d92*/ 	.byte	0x08
	.zero		1


	//   ....[17]....
        /*0d94*/ 	.word	0x000007b0
        /*0d98*/ 	.word	0x000000ff
        /*0d9c*/ 	.word	0x00038898
        /*0da0*/ 	.short	0x0100
        /*0da2*/ 	.byte	0x08
	.zero		1


	//   ....[18]....
        /*0da4*/ 	.word	0x000007c0
        /*0da8*/ 	.word	0x000000ff
        /*0dac*/ 	.word	0x000388a8
        /*0db0*/ 	.short	0x0100
        /*0db2*/ 	.byte	0x08
	.zero		1


	//   ....[19]....
        /*0db4*/ 	.word	0x000008f0
        /*0db8*/ 	.word	0x000000ff
        /*0dbc*/ 	.word	0x000388b0
        /*0dc0*/ 	.short	0x0100
        /*0dc2*/ 	.byte	0x08
	.zero		1


	//   ....[20]....
        /*0dc4*/ 	.word	0x00000900
        /*0dc8*/ 	.word	0x000000ff
        /*0dcc*/ 	.word	0x000388c0
        /*0dd0*/ 	.short	0x0100
        /*0dd2*/ 	.byte	0x08
	.zero		1


	//   ....[21]....
        /*0dd4*/ 	.word	0x00000910
        /*0dd8*/ 	.word	0x000000ff
        /*0ddc*/ 	.word	0x000388b8
        /*0de0*/ 	.short	0x0100
        /*0de2*/ 	.byte	0x08
	.zero		1


	//   ....[22]....
        /*0de4*/ 	.word	0x00000920
        /*0de8*/ 	.word	0x000000ff
        /*0dec*/ 	.word	0x000388c8
        /*0df0*/ 	.short	0x0100
        /*0df2*/ 	.byte	0x08
	.zero		1


	//   ....[23]....
        /*0df4*/ 	.word	0x00002df0
        /*0df8*/ 	.word	0x0000004b
        /*0dfc*/ 	.word	0x00038890
        /*0e00*/ 	.short	0x010a
        /*0e02*/ 	.byte	0x3f
	.zero		1


	//   ....[24]....
        /*0e04*/ 	.word	0x00003850
        /*0e08*/ 	.word	0x0000004b
        /*0e0c*/ 	.word	0x00038890
        /*0e10*/ 	.short	0x010a
        /*0e12*/ 	.byte	0x3f
	.zero		1


	//   ....[25]....
        /*0e14*/ 	.word	0x00004180
        /*0e18*/ 	.word	0x0000004b
        /*0e1c*/ 	.word	0x00038890
        /*0e20*/ 	.short	0x010a
        /*0e22*/ 	.byte	0x3f
	.zero		1


	//   ....[26]....
        /*0e24*/ 	.word	0x00004380
        /*0e28*/ 	.word	0x00000004
        /*0e2c*/ 	.word	0x00000000
        /*0e30*/ 	.short	0x0101
        /*0e32*/ 	.byte	0x3f
	.zero		1


	//   ....[27]....
        /*0e34*/ 	.word	0x000043c0
        /*0e38*/ 	.word	0x0000004b
        /*0e3c*/ 	.word	0x000388b0
        /*0e40*/ 	.short	0x010a
        /*0e42*/ 	.byte	0x3f
	.zero		1


	//   ....[28]....
        /*0e44*/ 	.word	0x00004a20
        /*0e48*/ 	.word	0x0000004b
        /*0e4c*/ 	.word	0x00000000
        /*0e50*/ 	.short	0x0101
        /*0e52*/ 	.byte	0x3f
	.zero		1


	//   ....[29]....
        /*0e54*/ 	.word	0x00005680
        /*0e58*/ 	.word	0x00000005
        /*0e5c*/ 	.word	0x00000000
        /*0e60*/ 	.short	0x0101
        /*0e62*/ 	.byte	0x3f
	.zero		1


	//   ....[30]....
        /*0e64*/ 	.word	0x00006220
        /*0e68*/ 	.word	0x00000004
        /*0e6c*/ 	.word	0x00000000
        /*0e70*/ 	.short	0x0101
        /*0e72*/ 	.byte	0x3f
	.zero		1


	//   ....[31]....
        /*0e74*/ 	.word	0x000074f0
        /*0e78*/ 	.word	0x00000002
        /*0e7c*/ 	.word	0x00038800
        /*0e80*/ 	.short	0x010a
        /*0e82*/ 	.byte	0x3f
	.zero		1


	//   ....[32]....
        /*0e84*/ 	.word	0x00007540
        /*0e88*/ 	.word	0x00000002
        /*0e8c*/ 	.word	0x00038800
        /*0e90*/ 	.short	0x010a
        /*0e92*/ 	.byte	0x3f
	.zero		1


	//   ....[33]....
        /*0e94*/ 	.word	0x00007fc0
        /*0e98*/ 	.word	0x00000002
        /*0e9c*/ 	.word	0x00038800
        /*0ea0*/ 	.short	0x010a
        /*0ea2*/ 	.byte	0x3f
	.zero		1


	//   ....[34]....
        /*0ea4*/ 	.word	0x00009480
        /*0ea8*/ 	.word	0x00000002
        /*0eac*/ 	.word	0x00038800
        /*0eb0*/ 	.short	0x010a
        /*0eb2*/ 	.byte	0x3f
	.zero		1


	//   ....[35]....
        /*0eb4*/ 	.word	0x0000a440
        /*0eb8*/ 	.word	0x000000ac
        /*0ebc*/ 	.word	0x00038830
        /*0ec0*/ 	.short	0x010a
        /*0ec2*/ 	.byte	0x3f
	.zero		1


	//   ....[36]....
        /*0ec4*/ 	.word	0x0000a4f0
        /*0ec8*/ 	.word	0x000000ac
        /*0ecc*/ 	.word	0x00038830
        /*0ed0*/ 	.short	0x010a
        /*0ed2*/ 	.byte	0x3f
	.zero		1


	//   ....[37]....
        /*0ed4*/ 	.word	0x0000a800
        /*0ed8*/ 	.word	0x00000002
        /*0edc*/ 	.word	0x00038810
        /*0ee0*/ 	.short	0x010a
        /*0ee2*/ 	.byte	0x3f
	.zero		1


	//   ....[38]....
        /*0ee4*/ 	.word	0x0000a850
        /*0ee8*/ 	.word	0x000000ac
        /*0eec*/ 	.word	0x00038850
        /*0ef0*/ 	.short	0x010a
        /*0ef2*/ 	.byte	0x3f
	.zero		1


	//   ....[39]....
        /*0ef4*/ 	.word	0x0000a900
        /*0ef8*/ 	.word	0x000000ac
        /*0efc*/ 	.word	0x00038850
        /*0f00*/ 	.short	0x010a
        /*0f02*/ 	.byte	0x3f
	.zero		1


	//   ....[40]....
        /*0f04*/ 	.word	0x0000d0e0
        /*0f08*/ 	.word	0x0000000e
        /*0f0c*/ 	.word	0x00000000
        /*0f10*/ 	.short	0x0101
        /*0f12*/ 	.byte	0x3f
	.zero		1


	//   ....[41]....
        /*0f14*/ 	.word	0x0000d8e0
        /*0f18*/ 	.word	0x000000ac
        /*0f1c*/ 	.word	0x00000000
        /*0f20*/ 	.short	0x0101
        /*0f22*/ 	.byte	0x3f
	.zero		1


	//   ....[42]....
        /*0f24*/ 	.word	0x0000d9d0
        /*0f28*/ 	.word	0x00000015
        /*0f2c*/ 	.word	0x00038830
        /*0f30*/ 	.short	0x010a
        /*0f32*/ 	.byte	0x3f
	.zero		1


	//   ....[43]....
        /*0f34*/ 	.word	0x0000da40
        /*0f38*/ 	.word	0x00000015
        /*0f3c*/ 	.word	0x00038830
        /*0f40*/ 	.short	0x010a
        /*0f42*/ 	.byte	0x3f
	.zero		1


	//   ....[44]....
        /*0f44*/ 	.word	0x0000dcb0
        /*0f48*/ 	.word	0x00000015
        /*0f4c*/ 	.word	0x00038850
        /*0f50*/ 	.short	0x010a
        /*0f52*/ 	.byte	0x3f
	.zero		1


	//   ....[45]....
        /*0f54*/ 	.word	0x0000dd00
        /*0f58*/ 	.word	0x00000015
        /*0f5c*/ 	.word	0x00038850
        /*0f60*/ 	.short	0x010a
        /*0f62*/ 	.byte	0x3f
	.zero		1


	//   ....[46]....
        /*0f64*/ 	.word	0x00010490
        /*0f68*/ 	.word	0x000000a6
        /*0f6c*/ 	.word	0x00000000
        /*0f70*/ 	.short	0x0101
        /*0f72*/ 	.byte	0x3f
	.zero		1


	//   ....[47]....
        /*0f74*/ 	.word	0x00011460
        /*0f78*/ 	.word	0x00000015
        /*0f7c*/ 	.word	0x00000000
        /*0f80*/ 	.short	0x0101
        /*0f82*/ 	.byte	0x3f
	.zero		1


	//   ....[48]....
        /*0f84*/ 	.word	0x000115c0
        /*0f88*/ 	.word	0x00000015
        /*0f8c*/ 	.word	0x00038830
        /*0f90*/ 	.short	0x010a
        /*0f92*/ 	.byte	0x3f
	.zero		1


	//   ....[49]....
        /*0f94*/ 	.word	0x00011630
        /*0f98*/ 	.word	0x00000015
        /*0f9c*/ 	.word	0x00038830
        /*0fa0*/ 	.short	0x010a
        /*0fa2*/ 	.byte	0x3f
	.zero		1


	//   ....[50]....
        /*0fa4*/ 	.word	0x000118a0
        /*0fa8*/ 	.word	0x00000015
        /*0fac*/ 	.word	0x00038850
        /*0fb0*/ 	.short	0x010a
        /*0fb2*/ 	.byte	0x3f
	.zero		1


	//   ....[51]....
        /*0fb4*/ 	.word	0x000118f0
        /*0fb8*/ 	.word	0x00000015
        /*0fbc*/ 	.word	0x00038850
        /*0fc0*/ 	.short	0x010a
        /*0fc2*/ 	.byte	0x3f
	.zero		1


	//   ....[52]....
        /*0fc4*/ 	.word	0x00013db0
        /*0fc8*/ 	.word	0x000000a2
        /*0fcc*/ 	.word	0x00000000
        /*0fd0*/ 	.short	0x0101
        /*0fd2*/ 	.byte	0x3f
	.zero		1


	//   ....[53]....
        /*0fd4*/ 	.word	0x00014b30
        /*0fd8*/ 	.word	0x00000015
        /*0fdc*/ 	.word	0x00000000
        /*0fe0*/ 	.short	0x0101
        /*0fe2*/ 	.byte	0x3f
	.zero		1


	//   ....[54]....
        /*0fe4*/ 	.word	0x00017370
        /*0fe8*/ 	.word	0x00000004
        /*0fec*/ 	.word	0x00000000
        /*0ff0*/ 	.short	0x0101
        /*0ff2*/ 	.byte	0x3f
	.zero		1


	//   ....[55]....
        /*0ff4*/ 	.word	0x00017fe0
        /*0ff8*/ 	.word	0x00000008
        /*0ffc*/ 	.word	0x00000000
        /*1000*/ 	.short	0x0101
        /*1002*/ 	.byte	0x3f
	.zero		1


	//   ....[56]....
        /*1004*/ 	.word	0x0001bef0
        /*1008*/ 	.word	0x00000012
        /*100c*/ 	.word	0x00038820
        /*1010*/ 	.short	0x010a
        /*1012*/ 	.byte	0x3f
	.zero		1


	//   ....[57]....
        /*1014*/ 	.word	0x0001bfc0
        /*1018*/ 	.word	0x00000004
        /*101c*/ 	.word	0x000388a0
        /*1020*/ 	.short	0x010a
        /*1022*/ 	.byte	0x3f
	.zero		1


	//   ....[58]....
        /*1024*/ 	.word	0x0001c200
        /*1028*/ 	.word	0x00000004
        /*102c*/ 	.word	0x000388c0
        /*1030*/ 	.short	0x010a
        /*1032*/ 	.byte	0x3f
	.zero		1


	//   ....[59]....
        /*1034*/ 	.word	0x0001cc60
        /*1038*/ 	.word	0x00000004
        /*103c*/ 	.word	0x000388a0
        /*1040*/ 	.short	0x010a
        /*1042*/ 	.byte	0x3f
	.zero		1


	//   ....[60]....
        /*1044*/ 	.word	0x0001ce90
        /*1048*/ 	.word	0x00000004
        /*104c*/ 	.word	0x000388c0
        /*1050*/ 	.short	0x010a
        /*1052*/ 	.byte	0x3f
	.zero		1


	//   ....[61]....
        /*1054*/ 	.word	0x0001e480
        /*1058*/ 	.word	0x00000000
        /*105c*/ 	.word	0x00038840
        /*1060*/ 	.short	0x010a
        /*1062*/ 	.byte	0x3f
	.zero		1


	//   ....[62]....
        /*1064*/ 	.word	0x0001efc0
        /*1068*/ 	.word	0x00000012
        /*106c*/ 	.word	0x00038800
        /*1070*/ 	.short	0x0107
        /*1072*/ 	.byte	0x3f
	.zero		1


	//   ....[63]....
        /*1074*/ 	.word	0x0001f060
        /*1078*/ 	.word	0x00000012
        /*107c*/ 	.word	0x00038800
        /*1080*/ 	.short	0x0101
        /*1082*/ 	.byte	0x3f
	.zero		1


	//   ....[64]....
        /*1084*/ 	.word	0x0001ff90
        /*1088*/ 	.word	0x00000012
        /*108c*/ 	.word	0x00038810
        /*1090*/ 	.short	0x0107
        /*1092*/ 	.byte	0x3f
	.zero		1


	//   ....[65]....
        /*1094*/ 	.word	0x00020090
        /*1098*/ 	.word	0x00000012
        /*109c*/ 	.word	0x00038810
        /*10a0*/ 	.short	0x0101
        /*10a2*/ 	.byte	0x3f
	.zero		1


	//   ....[66]....
        /*10a4*/ 	.word	0x000200b0
        /*10a8*/ 	.word	0x00000012
        /*10ac*/ 	.word	0x00038820
        /*10b0*/ 	.short	0x010a
        /*10b2*/ 	.byte	0x3f
	.zero		1


	//   ....[67]....
        /*10b4*/ 	.word	0x00020190
        /*10b8*/ 	.word	0x00000000
        /*10bc*/ 	.word	0x00038860
        /*10c0*/ 	.short	0x010a
        /*10c2*/ 	.byte	0x3f
	.zero		1


	//   ....[68]....
        /*10c4*/ 	.word	0x00020e20
        /*10c8*/ 	.word	0x00000002
        /*10cc*/ 	.word	0x00038840
        /*10d0*/ 	.short	0x010a
        /*10d2*/ 	.byte	0x3f
	.zero		1


	//   ....[69]....
        /*10d4*/ 	.word	0x00021080
        /*10d8*/ 	.word	0x00000002
        /*10dc*/ 	.word	0x00038860
        /*10e0*/ 	.short	0x010a
        /*10e2*/ 	.byte	0x3f
	.zero		1


	//   ....[70]....
        /*10e4*/ 	.word	0x00021c40
        /*10e8*/ 	.word	0x00000003
        /*10ec*/ 	.word	0x00038840
        /*10f0*/ 	.short	0x010a
        /*10f2*/ 	.byte	0x3f
	.zero		1


	//   ....[71]....
        /*10f4*/ 	.word	0x00021e90
        /*10f8*/ 	.word	0x00000003
        /*10fc*/ 	.word	0x00038860
        /*1100*/ 	.short	0x010a
        /*1102*/ 	.byte	0x3f
	.zero		1


	//   ....[72]....
        /*1104*/ 	.word	0x000229d0
        /*1108*/ 	.word	0x00000003
        /*110c*/ 	.word	0x00038840
        /*1110*/ 	.short	0x010a
        /*1112*/ 	.byte	0x3f
	.zero		1


	//   ....[73]....
        /*1114*/ 	.word	0x00022c30
        /*1118*/ 	.word	0x00000003
        /*111c*/ 	.word	0x00038860
        /*1120*/ 	.short	0x010a
        /*1122*/ 	.byte	0x3f
	.zero		1


	//   ....[74]....
        /*1124*/ 	.word	0x000249c0
        /*1128*/ 	.word	0x00000000
        /*112c*/ 	.word	0x00038820
        /*1130*/ 	.short	0x010a
        /*1132*/ 	.byte	0x3f
	.zero		1


	//   ....[75]....
        /*1134*/ 	.word	0x00024b70
        /*1138*/ 	.word	0x00000006
        /*113c*/ 	.word	0x00000000
        /*1140*/ 	.short	0x010a
        /*1142*/ 	.byte	0x3f
	.zero		1


	//   ....[76]....
        /*1144*/ 	.word	0x00024be0
        /*1148*/ 	.word	0x00000007
        /*114c*/ 	.word	0x00000000
        /*1150*/ 	.short	0x010a
        /*1152*/ 	.byte	0x3f
	.zero		1


	//   ....[77]....
        /*1154*/ 	.word	0x00024c50
        /*1158*/ 	.word	0x00000004
        /*115c*/ 	.word	0x00000000
        /*1160*/ 	.short	0x010a
        /*1162*/ 	.byte	0x3f
	.zero		1


	//   ....[78]....
        /*1164*/ 	.word	0x00024c80
        /*1168*/ 	.word	0x00000003
        /*116c*/ 	.word	0x00000000
        /*1170*/ 	.short	0x010a
        /*1172*/ 	.byte	0x3f
	.zero		1


	//   ....[79]....
        /*1174*/ 	.word	0x00024ce0
        /*1178*/ 	.word	0x0000004b
        /*117c*/ 	.word	0x00038890
        /*1180*/ 	.short	0x010a
        /*1182*/ 	.byte	0x3f
	.zero		1


	//   ....[80]....
        /*1184*/ 	.word	0x00024d30
        /*1188*/ 	.word	0x0000004b
        /*118c*/ 	.word	0x00038890
        /*1190*/ 	.short	0x010a
        /*1192*/ 	.byte	0x3f
	.zero		1


	//   ....[81]....
        /*1194*/ 	.word	0x00024d80
        /*1198*/ 	.word	0x0000004b
        /*119c*/ 	.word	0x00038890
        /*11a0*/ 	.short	0x010a
        /*11a2*/ 	.byte	0x3f
	.zero		1


	//   ....[82]....
        /*11a4*/ 	.word	0x00024dd0
        /*11a8*/ 	.word	0x0000004b
        /*11ac*/ 	.word	0x000388b0
        /*11b0*/ 	.short	0x010a
        /*11b2*/ 	.byte	0x3f
	.zero		1


	//   ....[83]....
        /*11b4*/ 	.word	0x000251c0
        /*11b8*/ 	.word	0x00000002
        /*11bc*/ 	.word	0x00038800
        /*11c0*/ 	.short	0x010a
        /*11c2*/ 	.byte	0x3f
	.zero		1


	//   ....[84]....
        /*11c4*/ 	.word	0x000255c0
        /*11c8*/ 	.word	0x00000002
        /*11cc*/ 	.word	0x00038800
        /*11d0*/ 	.short	0x010a
        /*11d2*/ 	.byte	0x3f
	.zero		1


	//   ....[85]....
        /*11d4*/ 	.word	0x00025610
        /*11d8*/ 	.word	0x000000ac
        /*11dc*/ 	.word	0x00038830
        /*11e0*/ 	.short	0x010a
        /*11e2*/ 	.byte	0x3f
	.zero		1


	//   ....[86]....
        /*11e4*/ 	.word	0x00025660
        /*11e8*/ 	.word	0x00000002
        /*11ec*/ 	.word	0x00038810
        /*11f0*/ 	.short	0x010a
        /*11f2*/ 	.byte	0x3f
	.zero		1


	//   ....[87]....
        /*11f4*/ 	.word	0x000256b0
        /*11f8*/ 	.word	0x000000ac
        /*11fc*/ 	.word	0x00038850
        /*1200*/ 	.short	0x010a
        /*1202*/ 	.byte	0x3f
	.zero		1


	//   ....[88]....
        /*1204*/ 	.word	0x00025700
        /*1208*/ 	.word	0x00000015
        /*120c*/ 	.word	0x00038830
        /*1210*/ 	.short	0x010a
        /*1212*/ 	.byte	0x3f
	.zero		1


	//   ....[89]....
        /*1214*/ 	.word	0x00025750
        /*1218*/ 	.word	0x00000015
        /*121c*/ 	.word	0x00038850
        /*1220*/ 	.short	0x010a
        /*1222*/ 	.byte	0x3f
	.zero		1


	//   ....[90]....
        /*1224*/ 	.word	0x000257a0
        /*1228*/ 	.word	0x00000015
        /*122c*/ 	.word	0x00038830
        /*1230*/ 	.short	0x010a
        /*1232*/ 	.byte	0x3f
	.zero		1


	//   ....[91]....
        /*1234*/ 	.word	0x000257f0
        /*1238*/ 	.word	0x00000015
        /*123c*/ 	.word	0x00038850
        /*1240*/ 	.short	0x010a
        /*1242*/ 	.byte	0x3f
	.zero		1


	//   ....[92]....
        /*1244*/ 	.word	0x00025990
        /*1248*/ 	.word	0x00000012
        /*124c*/ 	.word	0x00038820
        /*1250*/ 	.short	0x010a
        /*1252*/ 	.byte	0x3f
	.zero		1


	//   ....[93]....
        /*1254*/ 	.word	0x000259e0
        /*1258*/ 	.word	0x00000004
        /*125c*/ 	.word	0x000388a0
        /*1260*/ 	.short	0x010a
        /*1262*/ 	.byte	0x3f
	.zero		1


	//   ....[94]....
        /*1264*/ 	.word	0x00025a30
        /*1268*/ 	.word	0x00000004
        /*126c*/ 	.word	0x000388c0
        /*1270*/ 	.short	0x010a
        /*1272*/ 	.byte	0x3f
	.zero		1


	//   ....[95]....
        /*1274*/ 	.word	0x00025a80
        /*1278*/ 	.word	0x00000004
        /*127c*/ 	.word	0x000388a0
        /*1280*/ 	.short	0x010a
        /*1282*/ 	.byte	0x3f
	.zero		1


	//   ....[96]....
        /*1284*/ 	.word	0x00025ad0
        /*1288*/ 	.word	0x00000004
        /*128c*/ 	.word	0x000388c0
        /*1290*/ 	.short	0x010a
        /*1292*/ 	.byte	0x3f
	.zero		1


	//   ....[97]....
        /*1294*/ 	.word	0x00025c70
        /*1298*/ 	.word	0x00000000
        /*129c*/ 	.word	0x00038840
        /*12a0*/ 	.short	0x010a
        /*12a2*/ 	.byte	0x3f
	.zero		1


	//   ....[98]....
        /*12a4*/ 	.word	0x00026d70
        /*12a8*/ 	.word	0x00000012
        /*12ac*/ 	.word	0x00038820
        /*12b0*/ 	.short	0x010a
        /*12b2*/ 	.byte	0x3f
	.zero		1


	//   ....[99]....
        /*12b4*/ 	.word	0x00026dc0
        /*12b8*/ 	.word	0x00000000
        /*12bc*/ 	.word	0x00038860
        /*12c0*/ 	.short	0x010a
        /*12c2*/ 	.byte	0x3f
	.zero		1


	//   ....[100]....
        /*12c4*/ 	.word	0x00026e10
        /*12c8*/ 	.word	0x00000002
        /*12cc*/ 	.word	0x00038840
        /*12d0*/ 	.short	0x010a
        /*12d2*/ 	.byte	0x3f
	.zero		1


	//   ....[101]....
        /*12d4*/ 	.word	0x00026e60
        /*12d8*/ 	.word	0x00000002
        /*12dc*/ 	.word	0x00038860
        /*12e0*/ 	.short	0x010a
        /*12e2*/ 	.byte	0x3f
	.zero		1


	//   ....[102]....
        /*12e4*/ 	.word	0x00026eb0
        /*12e8*/ 	.word	0x00000003
        /*12ec*/ 	.word	0x00038840
        /*12f0*/ 	.short	0x010a
        /*12f2*/ 	.byte	0x3f
	.zero		1


	//   ....[103]....
        /*12f4*/ 	.word	0x00026f00
        /*12f8*/ 	.word	0x00000003
        /*12fc*/ 	.word	0x00038860
        /*1300*/ 	.short	0x010a
        /*1302*/ 	.byte	0x3f
	.zero		1


	//   ....[104]....
        /*1304*/ 	.word	0x00026f50
        /*1308*/ 	.word	0x00000003
        /*130c*/ 	.word	0x00038840
        /*1310*/ 	.short	0x010a
        /*1312*/ 	.byte	0x3f
	.zero		1


	//   ....[105]....
        /*1314*/ 	.word	0x00026fa0
        /*1318*/ 	.word	0x00000003
        /*131c*/ 	.word	0x00038860
        /*1320*/ 	.short	0x010a
        /*1322*/ 	.byte	0x3f
	.zero		1


	//   ....[106]....
        /*1324*/ 	.word	0x00027b20
        /*1328*/ 	.word	0x00000000
        /*132c*/ 	.word	0x00038820
        /*1330*/ 	.short	0x010a
        /*1332*/ 	.byte	0x3f
	.zero		1


	//   ....[107]....
        /*1334*/ 	.word	0x00027cc0
        /*1338*/ 	.word	0x00000006
        /*133c*/ 	.word	0x00000000
        /*1340*/ 	.short	0x010a
        /*1342*/ 	.byte	0x3f
	.zero		1


	//   ....[108]....
        /*1344*/ 	.word	0x00027d10
        /*1348*/ 	.word	0x00000007
        /*134c*/ 	.word	0x00000000
        /*1350*/ 	.short	0x010a
        /*1352*/ 	.byte	0x3f
	.zero		1


	//   ....[109]....
        /*1354*/ 	.word	0x00027d60
        /*1358*/ 	.word	0x00000004
        /*135c*/ 	.word	0x00000000
        /*1360*/ 	.short	0x010a
        /*1362*/ 	.byte	0x3f
	.zero		1


	//----- nvinfo : EIATTR_NUM_MBARRIERS
	.align		4
.L_1099:
        /*1364*/ 	.byte	0x03, 0x38
        /*1366*/ 	.short	0x0017


	//----- nvinfo : EIATTR_EXIT_INSTR_OFFSETS
	.align		4
        /*1368*/ 	.byte	0x04, 0x1c
        /*136a*/ 	.short	(.L_1101 - .L_1100)


	//   ....[0]....
.L_1100:
        /*136c*/ 	.word	0x00024cd0


	//----- nvinfo : EIATTR_MAX_THREADS
	.align		4
.L_1101:
        /*1370*/ 	.byte	0x04, 0x05
        /*1372*/ 	.short	(.L_1103 - .L_1102)
.L_1102:
        /*1374*/ 	.word	0x00000180
        /*1378*/ 	.word	0x00000001
        /*137c*/ 	.word	0x00000001


	//----- nvinfo : EIATTR_CRS_STACK_SIZE
	.align		4
.L_1103:
        /*1380*/ 	.byte	0x04, 0x1e
        /*1382*/ 	.short	(.L_1105 - .L_1104)
.L_1104:
        /*1384*/ 	.word	0x00000000


	//----- nvinfo : EIATTR_CBANK_PARAM_SIZE
	.align		4
.L_1105:
        /*1388*/ 	.byte	0x03, 0x19
        /*138a*/ 	.short	0x0bf0


	//----- nvinfo : EIATTR_PARAM_CBANK
	.align		4
        /*138c*/ 	.byte	0x04, 0x0a
        /*138e*/ 	.short	(.L_1107 - .L_1106)
	.align		4
.L_1106:
        /*1390*/ 	.word	index@(.nv.constant0._ZN7cutlass13device_kernelIN5flash11enable_sm90INS1_16FlashAttnFwdSm90INS1_25CollectiveMainloopFwdSm90ILi2EN4cute5tupleIJNS5_1CILi1EEES8_S8_EEENS6_IJNS7_ILi64EEESA_SA_EEELi512ENS_10bfloat16_tEfNS_4arch4Sm90ELb1ELb0ELb1ELb1ELb0ELb1ELb1ELb0ELb0ELb1ELb1ELb0EEENS1_21CollectiveEpilogueFwdINS6_IJSA_NS7_ILi512EEESA_EEES9_SC_SE_Li256ELb1ELb1ELb1ELb0EEENS1_36VarlenDynamicPersistentTileSchedulerILi64ELi64ELi256ELi128ELb1ELb1ELb1ELb1ELb1ELb1EEEEEEEEEvNT_6ParamsE)
        /*1394*/ 	.short	0x0210
        /*1396*/ 	.short	0x0bf0


	//----- nvinfo : EIATTR_SW_WAR
	.align		4
.L_1107:
        /*1398*/ 	.byte	0x04, 0x36
        /*139a*/ 	.short	(.L_1109 - .L_1108)
.L_1108:
        /*139c*/ 	.word	0x00000008
.L_1109:


//--------------------- .nv.info._ZN7cutlass13device_kernelIN5flash11enable_sm90INS1_16FlashAttnFwdSm90INS1_25CollectiveMainloopFwdSm90ILi2EN4cute5tupleIJNS5_1CILi1EEES8_S8_EEENS6_IJNS7_ILi128EEENS7_ILi96EEENS7_ILi64EEEEEELi256ENS_10bfloat16_tEfNS_4arch4Sm90ELb0ELb0ELb1ELb0ELb0ELb0ELb0ELb1ELb0ELb1ELb1ELb0EEENS1_21CollectiveEpilogueFwdINS6_IJSA_NS7_ILi256EEESB_EEES9_SE_SG_Li256ELb0ELb1ELb1ELb0EEENS1_19SingleTileSchedulerILb0ELb1ELb1ELi128EEEEEEEEEvNT_6ParamsE --------------------------
	.section	.nv.info._ZN7cutlass13device_kernelIN5flash11enable_sm90INS1_16FlashAttnFwdSm90INS1_25CollectiveMainloopFwdSm90ILi2EN4cute5tupleIJNS5_1CILi1EEES8_S8_EEENS6_IJNS7_ILi128EEENS7_ILi96EEENS7_ILi64EEEEEELi256ENS_10bfloat16_tEfNS_4arch4Sm90ELb0ELb0ELb1ELb0ELb0ELb0ELb0ELb1ELb0ELb1ELb1ELb0EEENS1_21CollectiveEpilogueFwdINS6_IJSA_NS7_ILi256EEESB_EEES9_SE_SG_Li256ELb0ELb1ELb1ELb0EEENS1_19SingleTileSchedulerILb0ELb1ELb1ELi128EEEEEEEEEvNT_6ParamsE,"",@"SHT_CUDA_INFO"
	.sectionflags	@""
	.align	4


	//----- nvinfo : EIATTR_CUDA_API_VERSION
	.align		4
        /*0000*/ 	.byte	0x04, 0x37
        /*0002*/ 	.short	(.L_1111 - .L_1110)
.L_1110:
        /*0004*/ 	.word	0x00000082


	//----- nvinfo : EIATTR_KPARAM_INFO
	.align		4
.L_1111:
        /*0008*/ 	.byte	0x04, 0x17
        /*000a*/ 	.short	(.L_1113 - .L_1112)
.L_1112:
        /*000c*/ 	.word	0x00000000
        /*0010*/ 	.short	0x0000
        /*0012*/ 	.short	0x0070
        /*0014*/ 	.byte	0x00, 0xf0, 0x01, 0x28


	//----- nvinfo : EIATTR_SPARSE_MMA_MASK
	.align		4
.L_1113:
        /*0018*/ 	.byte	0x03, 0x50
        /*001a*/ 	.short	0x0000


	//----- nvinfo : EIATTR_MAXREG_COUNT
	.align		4
        /*001c*/ 	.byte	0x03, 0x1b
        /*001e*/ 	.short	0x00a8


	//----- nvinfo : EIATTR_NUM_BARRIERS
	.align		4
        /*0020*/ 	.byte	0x02, 0x4c
        /*0022*/ 	.byte	0x10
	.zero		1


	//----- nvinfo : EIATTR_EXTERNS
	.align		4
        /*0024*/ 	.byte	0x04, 0x0f
        /*0026*/ 	.short	(.L_1115 - .L_1114)


	//   ....[0]....
	.align		4
.L_1114:
        /*0028*/ 	.word	index@(__assertfail)


	//----- nvinfo : EIATTR_ANNOTATIONS
	.align		4
.L_1115:
        /*002c*/ 	.byte	0x04, 0x55
        /*002e*/ 	.short	(.L_1117 - .L_1116)


	//   ....[0]....
.L_1116:
        /*0030*/ 	.word	0x00000001
        /*0034*/ 	.byte	0x80, 0x8d, 0x00, 0x00, 0x01, 0x00, 0x00, 0x00, 0x00, 0x92, 0x00, 0x00, 0x01, 0x00, 0x00, 0x00
        /*0044*/ 	.byte	0x50, 0x92, 0x00, 0x00, 0x01, 0x00, 0x00, 0x00, 0x30, 0x94, 0x00, 0x00, 0x01, 0x00, 0x00, 0x00
        /*0054*/ 	.byte	0x20, 0x95, 0x00, 0x00, 0x01, 0x00, 0x00, 0x00, 0x60, 0xa1, 0x00, 0x00, 0x01, 0x00, 0x00, 0x00
        /*0064*/ 	.byte	0x10, 0xa5, 0x00, 0x00, 0x01, 0x00, 0x00, 0x00, 0x40, 0xa7, 0x00, 0x00, 0x01, 0x00, 0x00, 0x00
        /*0074*/ 	.byte	0x80, 0xaf, 0x00, 0x00, 0x01, 0x00, 0x00, 0x00, 0x10, 0xb8, 0x00, 0x00


	//----- nvinfo : EIATTR_MERCURY_ISA_VERSION
	.align		4
.L_1117:
        /*0080*/ 	.byte	0x03, 0x5f
        /*0082*/ 	.short	0x0101


	//----- nvinfo : EIATTR_INT_WARP_WIDE_INSTR_OFFSETS
	.align		4
        /*0084*/ 	.byte	0x04, 0x31
        /*0086*/ 	.short	(.L_1119 - .L_1118)


	//   ....[0]....
.L_1118:
        /*0088*/ 	.word	0x00000130


	//   ....[1]....
        /*008c*/ 	.word	0x00000170


	//   ....[2]....
        /*0090*/ 	.word	0x000001e0


	//----- nvinfo : EIATTR_COOP_GROUP_MASK_REGIDS
	.align		4
.L_1119:
        /*0094*/ 	.byte	0x04, 0x29
        /*0096*/ 	.short	(.L_1121 - .L_1120)


	//   ....[0]....
.L_1120:
        /*0098*/ 	.word	0xffffffff


	//   ....[1]....
        /*009c*/ 	.word	0xffffffff


	//   ....[2]....
        /*00a0*/ 	.word	0xffffffff


	//   ....[3]....
        /*00a4*/ 	.word	0xffffffff


	//   ....[4]....
        /*00a8*/ 	.word	0xffffffff


	//   ....[5]....
        /*00ac*/ 	.word	0xffffffff


	//   ....[6]....
        /*00b0*/ 	.word	0xffffffff


	//   ....[7]....
        /*00b4*/ 	.word	0xffffffff


	//   ....[8]....
        /*00b8*/ 	.word	0xffffffff


	//   ....[9]....
        /*00bc*/ 	.word	0xffffffff


	//   ....[10]....
        /*00c0*/ 	.word	0xffffffff


	//   ....[11]....
        /*00c4*/ 	.word	0xffffffff


	//   ....[12]....
        /*00c8*/ 	.word	0xffffffff


	//   ....[13]....
        /*00cc*/ 	.word	0xffffffff


	//   ....[14]....
        /*00d0*/ 	.word	0xffffffff


	//   ....[15]....
        /*00d4*/ 	.word	0xffffffff


	//   ....[16]....
        /*00d8*/ 	.word	0xffffffff


	//   ....[17]....
        /*00dc*/ 	.word	0xffffffff


	//   ....[18]....
        /*00e0*/ 	.word	0xffffffff


	//   ....[19]....
        /*00e4*/ 	.word	0xffffffff


	//   ....[20]....
        /*00e8*/ 	.word	0xffffffff


	//   ....[21]....
        /*00ec*/ 	.word	0xffffffff


	//   ....[22]....
        /*00f0*/ 	.word	0xffffffff


	//   ....[23]....
        /*00f4*/ 	.word	0xffffffff


	//   ....[24]....
        /*00f8*/ 	.word	0xffffffff


	//   ....[25]....
        /*00fc*/ 	.word	0xffffffff


	//   ....[26]....
        /*0100*/ 	.word	0xffffffff


	//   ....[27]....
        /*0104*/ 	.word	0xffffffff


	//   ....[28]....
        /*0108*/ 	.word	0xffffffff


	//   ....[29]....
        /*010c*/ 	.word	0xffffffff


	//   ....[30]....
        /*0110*/ 	.word	0xffffffff


	//   ....[31]....
        /*0114*/ 	.word	0xffffffff


	//   ....[32]....
        /*0118*/ 	.word	0xffffffff


	//   ....[33]....
        /*011c*/ 	.word	0xffffffff


	//   ....[34]....
        /*0120*/ 	.word	0xffffffff


	//   ....[35]....
        /*0124*/ 	.word	0xffffffff


	//   ....[36]....
        /*0128*/ 	.word	0xffffffff


	//   ....[37]....
        /*012c*/ 	.word	0xffffffff


	//   ....[38]....
        /*0130*/ 	.word	0xffffffff


	//   ....[39]....
        /*0134*/ 	.word	0xffffffff


	//   ....[40]....
        /*0138*/ 	.word	0xffffffff


	//   ....[41]....
        /*013c*/ 	.word	0xffffffff


	//   ....[42]....
        /*0140*/ 	.word	0xffffffff


	//   ....[43]....
        /*0144*/ 	.word	0xffffffff


	//   ....[44]....
        /*0148*/ 	.word	0xffffffff


	//   ....[45]....
        /*014c*/ 	.word	0xffffffff


	//   ....[46]....
        /*0150*/ 	.word	0xffffffff


	//   ....[47]....
        /*0154*/ 	.word	0x0500000f


	//   ....[48]....
        /*0158*/ 	.word	0x0500000f


	//   ....[49]....
        /*015c*/ 	.word	0x0500000f


	//   ....[50]....
        /*0160*/ 	.word	0x0500000f


	//   ....[51]....
        /*0164*/ 	.word	0x0500000f


	//   ....[52]....
        /*0168*/ 	.word	0x0500000f


	//   ....[53]....
        /*016c*/ 	.word	0x0500000f


	//   ....[54]....
        /*0170*/ 	.word	0x0500000f


	//   ....[55]....
        /*0174*/ 	.word	0x0500000f


	//   ....[56]....
        /*0178*/ 	.word	0x0500000f


	//   ....[57]....
        /*017c*/ 	.word	0x0500000f


	//   ....[58]....
        /*0180*/ 	.word	0x0500000f


	//   ....[59]....
        /*0184*/ 	.word	0x0500000f


	//   ....[60]....
        /*0188*/ 	.word	0x0500000f


	//   ....[61]....
        /*018c*/ 	.word	0x0500000f


	//   ....[62]....
        /*0190*/ 	.word	0x0500000f


	//   ....[63]....
        /*0194*/ 	.word	0x0500000f


	//   ....[64]....
        /*0198*/ 	.word	0x0500000f


	//----- nvinfo : EIATTR_COOP_GROUP_INSTR_OFFSETS
	.align		4
.L_1121:
        /*019c*/ 	.byte	0x04, 0x28
        /*019e*/ 	.short	(.L_1123 - .L_1122)


	//   ....[0]....
.L_1122:
        /*01a0*/ 	.word	0x00000060


	//   ....[1]....
        /*01a4*/ 	.word	0x00000140


	//   ....[2]....
        /*01a8*/ 	.word	0x00000190


	//   ....[3]....
        /*01ac*/ 	.word	0x000003c0


	//   ....[4]....
        /*01b0*/ 	.word	0x00000520


	//   ....[5]....
        /*01b4*/ 	.word	0x00000640


	//   ....[6]....
        /*01b8*/ 	.word	0x000007a0


	//   ....[7]....
        /*01bc*/ 	.word	0x00001320


	//   ....[8]....
        /*01c0*/ 	.word	0x00002470


	//   ....[9]....
        /*01c4*/ 	.word	0x000024f0


	//   ....[10]....
        /*01c8*/ 	.word	0x00002950


	//   ....[11]....
        /*01cc*/ 	.word	0x000029d0


	//   ....[12]....
        /*01d0*/ 	.word	0x00003ef0


	//   ....[13]....
        /*01d4*/ 	.word	0x00003f60


	//   ....[14]....
        /*01d8*/ 	.word	0x000043e0


	//   ....[15]....
        /*01dc*/ 	.word	0x000045b0


	//   ....[16]....
        /*01e0*/ 	.word	0x00005900


	//   ....[17]....
        /*01e4*/ 	.word	0x00005940


	//   ....[18]....
        /*01e8*/ 	.word	0x00005980


	//   ....[19]....
        /*01ec*/ 	.word	0x000059b0


	//   ....[20]....
        /*01f0*/ 	.word	0x00006a50


	//   ....[21]....
        /*01f4*/ 	.word	0x00006ab0


	//   ....[22]....
        /*01f8*/ 	.word	0x00006af0


	//   ....[23]....
        /*01fc*/ 	.word	0x00006b30


	//   ....[24]....
        /*0200*/ 	.word	0x00006b60


	//   ....[25]....
        /*0204*/ 	.word	0x00006b90


	//   ....[26]....
        /*0208*/ 	.word	0x000077e0


	//   ....[27]....
        /*020c*/ 	.word	0x000077f0


	//   ....[28]....
        /*0210*/ 	.word	0x00008820


	//   ....[29]....
        /*0214*/ 	.word	0x00009240


	//   ....[30]....
        /*0218*/ 	.word	0x00009af0


	//   ....[31]....
        /*021c*/ 	.word	0x00009b30


	//   ....[32]....
        /*0220*/ 	.word	0x00009ba0


	//   ....[33]....
        /*0224*/ 	.word	0x00009be0


	//   ....[34]....
        /*0228*/ 	.word	0x00009c40


	//   ....[35]....
        /*022c*/ 	.word	0x00009c70


	//   ....[36]....
        /*0230*/ 	.word	0x00009cc0


	//   ....[37]....
        /*0234*/ 	.word	0x00009d00


	//   ....[38]....
        /*0238*/ 	.word	0x00009d60


	//   ....[39]....
        /*023c*/ 	.word	0x00009d90


	//   ....[40]....
        /*0240*/ 	.word	0x00009de0


	//   ....[41]....
        /*0244*/ 	.word	0x00009e10


	//   ....[42]....
        /*0248*/ 	.word	0x00009e70


	//   ....[43]....
        /*024c*/ 	.word	0x00009ea0


	//   ....[44]....
        /*0250*/ 	.word	0x00009ec0


	//   ....[45]....
        /*0254*/ 	.word	0x00009f00


	//   ....[46]....
        /*0258*/ 	.word	0x0000c0f0


	//   ....[47]....
        /*025c*/ 	.word	0x0000c590


	//   ....[48]....
        /*0260*/ 	.word	0x0000c700


	//   ....[49]....
        /*0264*/ 	.word	0x0000c760


	//   ....[50]....
        /*0268*/ 	.word	0x0000c820


	//   ....[51]....
        /*026c*/ 	.word	0x0000c8e0


	//   ....[52]....
        /*0270*/ 	.word	0x0000c960


	//   ....[53]....
        /*0274*/ 	.word	0x0000ca20


	//   ....[54]....
        /*0278*/ 	.word	0x0000caa0


	//   ....[55]....
        /*027c*/ 	.word	0x0000cb60


	//   ....[56]....
        /*0280*/ 	.word	0x0000cbe0


	//   ....[57]....
        /*0284*/ 	.word	0x0000cca0


	//   ....[58]....
        /*0288*/ 	.word	0x0000cd20


	//   ....[59]....
        /*028c*/ 	.word	0x0000cdd0


	//   ....[60]....
        /*0290*/ 	.word	0x0000ce50


	//   ....[61]....
        /*0294*/ 	.word	0x0000cf00


	//   ....[62]....
        /*0298*/ 	.word	0x0000cf90


	//   ....[63]....
        /*029c*/ 	.word	0x0000d020


	//   ....[64]....
        /*02a0*/ 	.word	0x0000d430


	//----- nvinfo : EIATTR_REG_RECONFIG
	.align		4
.L_1123:
        /*02a4*/ 	.byte	0x01, 0x54
	.zero		2


	//----- nvinfo : EIATTR_SYSCALL_OFFSETS
	.align		4
        /*02a8*/ 	.byte	0x04, 0x46
        /*02aa*/ 	.short	(.L_1125 - .L_1124)


	//   ....[0]....
.L_1124:
        /*02ac*/ 	.word	0x000014e0


	//   ....[1]....
        /*02b0*/ 	.word	0x00008f00


	//   ....[2]....
        /*02b4*/ 	.word	0x00009040


	//   ....[3]....
        /*02b8*/ 	.word	0x00009130


	//   ....[4]....
        /*02bc*/ 	.word	0x00009780


	//----- nvinfo : EIATTR_MBARRIER_INSTR_OFFSETS
	.align		4
.L_1125:
        /*02c0*/ 	.byte	0x04, 0x39
        /*02c2*/ 	.short	(.L_1127 - .L_1126)


	//   ....[0]....
.L_1126:
        /*02c4*/ 	.word	0x00000270
        /*02c8*/ 	.word	0x000000ff
        /*02cc*/ 	.word	0x00022800
        /*02d0*/ 	.short	0x0100
        /*02d2*/ 	.byte	0x08
	.zero		1


	//   ....[1]....
        /*02d4*/ 	.word	0x00000280
        /*02d8*/ 	.word	0x000000ff
        /*02dc*/ 	.word	0x00022820
        /*02e0*/ 	.short	0x0100
        /*02e2*/ 	.byte	0x08
	.zero		1


	//   ....[2]....
        /*02e4*/ 	.word	0x00000370
        /*02e8*/ 	.word	0x000000ff
        /*02ec*/ 	.word	0x00022830
        /*02f0*/ 	.short	0x0100
        /*02f2*/ 	.byte	0x08
	.zero		1


	//   ....[3]....
        /*02f4*/ 	.word	0x00000380
        /*02f8*/ 	.word	0x000000ff
        /*02fc*/ 	.word	0x00022840
        /*0300*/ 	.short	0x0100
        /*0302*/ 	.byte	0x08
	.zero		1


	//   ....[4]....
        /*0304*/ 	.word	0x00000390
        /*0308*/ 	.word	0x000000ff
        /*030c*/ 	.word	0x00022838
        /*0310*/ 	.short	0x0100
        /*0312*/ 	.byte	0x08
	.zero		1


	//   ....[5]....
        /*0314*/ 	.word	0x000003a0
        /*0318*/ 	.word	0x000000ff
        /*031c*/ 	.word	0x00022848
        /*0320*/ 	.short	0x0100
        /*0322*/ 	.byte	0x08
	.zero		1


	//   ....[6]....
        /*0324*/ 	.word	0x000004d0
        /*0328*/ 	.word	0x000000ff
        /*032c*/ 	.word	0x00022850
        /*0330*/ 	.short	0x0100
        /*0332*/ 	.byte	0x08
	.zero		1


	//   ....[7]....
        /*0334*/ 	.word	0x000004e0
        /*0338*/ 	.word	0x000000ff
        /*033c*/ 	.word	0x00022860
        /*0340*/ 	.short	0x0100
        /*0342*/ 	.byte	0x08
	.zero		1


	//   ....[8]....
        /*0344*/ 	.word	0x000004f0
        /*0348*/ 	.word	0x000000ff
        /*034c*/ 	.word	0x00022858
        /*0350*/ 	.short	0x0100
        /*0352*/ 	.byte	0x08
	.zero		1


	//   ....[9]....
        /*0354*/ 	.word	0x00000500
        /*0358*/ 	.word	0x000000ff
        /*035c*/ 	.word	0x00022868
        /*0360*/ 	.short	0x0100
        /*0362*/ 	.byte	0x08
	.zero		1


	//   ....[10]....
        /*0364*/ 	.word	0x000005f0
        /*0368*/ 	.word	0x000000ff
        /*036c*/ 	.word	0x00022870
        /*0370*/ 	.short	0x0100
        /*0372*/ 	.byte	0x06
	.zero		1


	//   ....[11]....
        /*0374*/ 	.word	0x00000600
        /*0378*/ 	.word	0x000000ff
        /*037c*/ 	.word	0x00022880
        /*0380*/ 	.short	0x0100
        /*0382*/ 	.byte	0x06
	.zero		1


	//   ....[12]....
        /*0384*/ 	.word	0x00000610
        /*0388*/ 	.word	0x000000ff
        /*038c*/ 	.word	0x00022878
        /*0390*/ 	.short	0x0100
        /*0392*/ 	.byte	0x06
	.zero		1


	//   ....[13]....
        /*0394*/ 	.word	0x00000620
        /*0398*/ 	.word	0x000000ff
        /*039c*/ 	.word	0x00022888
        /*03a0*/ 	.short	0x0100
        /*03a2*/ 	.byte	0x06
	.zero		1


	//   ....[14]....
        /*03a4*/ 	.word	0x00000750
        /*03a8*/ 	.word	0x000000ff
        /*03ac*/ 	.word	0x00022890
        /*03b0*/ 	.short	0x0100
        /*03b2*/ 	.byte	0x08
	.zero		1


	//   ....[15]....
        /*03b4*/ 	.word	0x00000760
        /*03b8*/ 	.word	0x000000ff
        /*03bc*/ 	.word	0x000228a0
        /*03c0*/ 	.short	0x0100
        /*03c2*/ 	.byte	0x08
	.zero		1


	//   ....[16]....
        /*03c4*/ 	.word	0x00000770
        /*03c8*/ 	.word	0x000000ff
        /*03cc*/ 	.word	0x00022898
        /*03d0*/ 	.short	0x0100
        /*03d2*/ 	.byte	0x08
	.zero		1


	//   ....[17]....
        /*03d4*/ 	.word	0x00000780
        /*03d8*/ 	.word	0x000000ff
        /*03dc*/ 	.word	0x000228a8
        /*03e0*/ 	.short	0x0100
        /*03e2*/ 	.byte	0x08
	.zero		1


	//   ....[18]....
        /*03e4*/ 	.word	0x000008b0
        /*03e8*/ 	.word	0x000000ff
        /*03ec*/ 	.word	0x000228b0
        /*03f0*/ 	.short	0x0100
        /*03f2*/ 	.byte	0x08
	.zero		1


	//   ....[19]....
        /*03f4*/ 	.word	0x000008c0
        /*03f8*/ 	.word	0x000000ff
        /*03fc*/ 	.word	0x000228c0
        /*0400*/ 	.short	0x0100
        /*0402*/ 	.byte	0x08
	.zero		1


	//   ....[20]....
        /*0404*/ 	.word	0x000008d0
        /*0408*/ 	.word	0x000000ff
        /*040c*/ 	.word	0x000228b8
        /*0410*/ 	.short	0x0100
        /*0412*/ 	.byte	0x08
	.zero		1


	//   ....[21]....
        /*0414*/ 	.word	0x000008e0
        /*0418*/ 	.word	0x000000ff
        /*041c*/ 	.word	0x000228c8
        /*0420*/ 	.short	0x0100
        /*0422*/ 	.byte	0x08
	.zero		1


	//   ....[22]....
        /*0424*/ 	.word	0x00001510
        /*0428*/ 	.word	0x000000ff
        /*042c*/ 	.word	0x00022800
        /*0430*/ 	.short	0x010a
        /*0432*/ 	.byte	0x26
	.zero		1


	//   ....[23]....
        /*0434*/ 	.word	0x000015a0
        /*0438*/ 	.word	0x000000ff
        /*043c*/ 	.word	0x00022830
        /*0440*/ 	.short	0x010a
        /*0442*/ 	.byte	0x26
	.zero		1


	//   ....[24]....
        /*0444*/ 	.word	0x000015e0
        /*0448*/ 	.word	0x000000ff
        /*044c*/ 	.word	0x00022830
        /*0450*/ 	.short	0x010a
        /*0452*/ 	.byte	0x26
	.zero		1


	//   ....[25]....
        /*0454*/ 	.word	0x00002db0
        /*0458*/ 	.word	0x00000005
        /*045c*/ 	.word	0x00000000
        /*0460*/ 	.short	0x0101
        /*0462*/ 	.byte	0x3f
	.zero		1


	//   ....[26]....
        /*0464*/ 	.word	0x00003240
        /*0468*/ 	.word	0x000000ff
        /*046c*/ 	.word	0x00022850
        /*0470*/ 	.short	0x010a
        /*0472*/ 	.byte	0x26
	.zero		1


	//   ....[27]....
        /*0474*/ 	.word	0x00003280
        /*0478*/ 	.word	0x000000ff
        /*047c*/ 	.word	0x00022850
        /*0480*/ 	.short	0x010a
        /*0482*/ 	.byte	0x26
	.zero		1


	//   ....[28]....
        /*0484*/ 	.word	0x000035c0
        /*0488*/ 	.word	0x0000000a
        /*048c*/ 	.word	0x00000000
        /*0490*/ 	.short	0x0101
        /*0492*/ 	.byte	0x3f
	.zero		1


	//   ....[29]....
        /*0494*/ 	.word	0x00003730
        /*0498*/ 	.word	0x000000ff
        /*049c*/ 	.word	0x00022830
        /*04a0*/ 	.short	0x010a
        /*04a2*/ 	.byte	0x1a
	.zero		1


	//   ....[30]....
        /*04a4*/ 	.word	0x00003780
        /*04a8*/ 	.word	0x000000ff
        /*04ac*/ 	.word	0x00022830
        /*04b0*/ 	.short	0x010a
        /*04b2*/ 	.byte	0x1a
	.zero		1


	//   ....[31]....
        /*04b4*/ 	.word	0x00004aa0
        /*04b8*/ 	.word	0x00000098
        /*04bc*/ 	.word	0x00000000
        /*04c0*/ 	.short	0x0101
        /*04c2*/ 	.byte	0x3f
	.zero		1


	//   ....[32]....
        /*04c4*/ 	.word	0x000055f0
        /*04c8*/ 	.word	0x000000ff
        /*04cc*/ 	.word	0x00022850
        /*04d0*/ 	.short	0x010a
        /*04d2*/ 	.byte	0x1a
	.zero		1


	//   ....[33]....
        /*04d4*/ 	.word	0x00005640
        /*04d8*/ 	.word	0x000000ff
        /*04dc*/ 	.word	0x00022850
        /*04e0*/ 	.short	0x010a
        /*04e2*/ 	.byte	0x1a
	.zero		1


	//   ....[34]....
        /*04e4*/ 	.word	0x000058e0
        /*04e8*/ 	.word	0x000000b0
        /*04ec*/ 	.word	0x00000000
        /*04f0*/ 	.short	0x0101
        /*04f2*/ 	.byte	0x3f
	.zero		1


	//   ....[35]....
        /*04f4*/ 	.word	0x00006b70
        /*04f8*/ 	.word	0x000000ff
        /*04fc*/ 	.word	0x00000000
        /*0500*/ 	.short	0x0101
        /*0502*/ 	.byte	0x04
	.zero		1


	//   ....[36]....
        /*0504*/ 	.word	0x00009470
        /*0508*/ 	.word	0x000000ff
        /*050c*/ 	.word	0x00022840
        /*0510*/ 	.short	0x010a
        /*0512*/ 	.byte	0x26
	.zero		1


	//   ....[37]....
        /*0514*/ 	.word	0x00009fd0
        /*0518*/ 	.word	0x000000ff
        /*051c*/ 	.word	0x00022800
        /*0520*/ 	.short	0x0107
        /*0522*/ 	.byte	0x26
	.zero		1


	//   ....[38]....
        /*0524*/ 	.word	0x0000a010
        /*0528*/ 	.word	0x000000ff
        /*052c*/ 	.word	0x00022800
        /*0530*/ 	.short	0x0101
        /*0532*/ 	.byte	0x26
	.zero		1


	//   ....[39]....
        /*0534*/ 	.word	0x0000a020
        /*0538*/ 	.word	0x000000ff
        /*053c*/ 	.word	0x00022820
        /*0540*/ 	.short	0x010a
        /*0542*/ 	.byte	0x26
	.zero		1


	//   ....[40]....
        /*0544*/ 	.word	0x0000a080
        /*0548*/ 	.word	0x000000ff
        /*054c*/ 	.word	0x00022860
        /*0550*/ 	.short	0x010a
        /*0552*/ 	.byte	0x26
	.zero		1


	//   ....[41]....
        /*0554*/ 	.word	0x0000a900
        /*0558*/ 	.word	0x000000ff
        /*055c*/ 	.word	0x00022848
        /*0560*/ 	.short	0x010a
        /*0562*/ 	.byte	0x26
	.zero		1


	//   ....[42]....
        /*0564*/ 	.word	0x0000aad0
        /*0568*/ 	.word	0x000000ff
        /*056c*/ 	.word	0x00022868
        /*0570*/ 	.short	0x010a
        /*0572*/ 	.byte	0x26
	.zero		1


	//   ....[43]....
        /*0574*/ 	.word	0x0000b140
        /*0578*/ 	.word	0x000000ff
        /*057c*/ 	.word	0x00022840
        /*0580*/ 	.short	0x010a
        /*0582*/ 	.byte	0x26
	.zero		1


	//   ....[44]....
        /*0584*/ 	.word	0x0000b320
        /*0588*/ 	.word	0x000000ff
        /*058c*/ 	.word	0x00022860
        /*0590*/ 	.short	0x010a
        /*0592*/ 	.byte	0x26
	.zero		1


	//   ....[45]....
        /*0594*/ 	.word	0x0000b9c0
        /*0598*/ 	.word	0x000000ff
        /*059c*/ 	.word	0x00022848
        /*05a0*/ 	.short	0x010a
        /*05a2*/ 	.byte	0x26
	.zero		1


	//   ....[46]....
        /*05a4*/ 	.word	0x0000bba0
        /*05a8*/ 	.word	0x000000ff
        /*05ac*/ 	.word	0x00022868
        /*05b0*/ 	.short	0x010a
        /*05b2*/ 	.byte	0x26
	.zero		1


	//   ....[47]....
        /*05b4*/ 	.word	0x0000c080
        /*05b8*/ 	.word	0x00000002
        /*05bc*/ 	.word	0x00022820
        /*05c0*/ 	.short	0x010a
        /*05c2*/ 	.byte	0x3f
	.zero		1


	//   ....[48]....
        /*05c4*/ 	.word	0x0000c200
        /*05c8*/ 	.word	0x00000007
        /*05cc*/ 	.word	0x00000000
        /*05d0*/ 	.short	0x010a
        /*05d2*/ 	.byte	0x3f
	.zero		1


	//   ....[49]....
        /*05d4*/ 	.word	0x0000c270
        /*05d8*/ 	.word	0x00000005
        /*05dc*/ 	.word	0x00000000
        /*05e0*/ 	.short	0x010a
        /*05e2*/ 	.byte	0x3f
	.zero		1


	//   ....[50]....
        /*05e4*/ 	.word	0x0000c2d0
        /*05e8*/ 	.word	0x00000005
        /*05ec*/ 	.word	0x00000000
        /*05f0*/ 	.short	0x010a
        /*05f2*/ 	.byte	0x3f
	.zero		1


	//   ....[51]....
        /*05f4*/ 	.word	0x0000c300
        /*05f8*/ 	.word	0x00000003
        /*05fc*/ 	.word	0x00000000
        /*0600*/ 	.short	0x010a
        /*0602*/ 	.byte	0x3f
	.zero		1


	//   ....[52]....
        /*0604*/ 	.word	0x0000c370
        /*0608*/ 	.word	0x00000004
        /*060c*/ 	.word	0x00022800
        /*0610*/ 	.short	0x010a
        /*0612*/ 	.byte	0x3f
	.zero		1


	//   ....[53]....
        /*0614*/ 	.word	0x0000c3d0
        /*0618*/ 	.word	0x00000004
        /*061c*/ 	.word	0x00022830
        /*0620*/ 	.short	0x010a
        /*0622*/ 	.byte	0x3f
	.zero		1


	//   ....[54]....
        /*0624*/ 	.word	0x0000c420
        /*0628*/ 	.word	0x0000000a
        /*062c*/ 	.word	0x00022850
        /*0630*/ 	.short	0x010a
        /*0632*/ 	.byte	0x3f
	.zero		1


	//   ....[55]....
        /*0634*/ 	.word	0x0000c490
        /*0638*/ 	.word	0x00000003
        /*063c*/ 	.word	0x00022830
        /*0640*/ 	.short	0x010a
        /*0642*/ 	.byte	0x3f
	.zero		1


	//   ....[56]....
        /*0644*/ 	.word	0x0000c4f0
        /*0648*/ 	.word	0x000000b0
        /*064c*/ 	.word	0x00022850
        /*0650*/ 	.short	0x010a
        /*0652*/ 	.byte	0x3f
	.zero		1


	//   ....[57]....
        /*0654*/ 	.word	0x0000c650
        /*0658*/ 	.word	0x00000003
        /*065c*/ 	.word	0x00022840
        /*0660*/ 	.short	0x010a
        /*0662*/ 	.byte	0x3f
	.zero		1


	//   ....[58]....
        /*0664*/ 	.word	0x0000d060
        /*0668*/ 	.word	0x00000003
        /*066c*/ 	.word	0x00022820
        /*0670*/ 	.short	0x010a
        /*0672*/ 	.byte	0x3f
	.zero		1


	//   ....[59]....
        /*0674*/ 	.word	0x0000d0c0
        /*0678*/ 	.word	0x00000003
        /*067c*/ 	.word	0x00022860
        /*0680*/ 	.short	0x010a
        /*0682*/ 	.byte	0x3f
	.zero		1


	//   ....[60]....
        /*0684*/ 	.word	0x0000d120
        /*0688*/ 	.word	0x00000003
        /*068c*/ 	.word	0x00022848
        /*0690*/ 	.short	0x010a
        /*0692*/ 	.byte	0x3f
	.zero		1


	//   ....[61]....
        /*0694*/ 	.word	0x0000d180
        /*0698*/ 	.word	0x00000003
        /*069c*/ 	.word	0x00022868
        /*06a0*/ 	.short	0x010a
        /*06a2*/ 	.byte	0x3f
	.zero		1


	//   ....[62]....
        /*06a4*/ 	.word	0x0000d1e0
        /*06a8*/ 	.word	0x00000003
        /*06ac*/ 	.word	0x00022840
        /*06b0*/ 	.short	0x010a
        /*06b2*/ 	.byte	0x3f
	.zero		1


	//   ....[63]....
        /*06b4*/ 	.word	0x0000d240
        /*06b8*/ 	.word	0x00000003
        /*06bc*/ 	.word	0x00022860
        /*06c0*/ 	.short	0x010a
        /*06c2*/ 	.byte	0x3f
	.zero		1


	//   ....[64]....
        /*06c4*/ 	.word	0x0000d2a0
        /*06c8*/ 	.word	0x00000003
        /*06cc*/ 	.word	0x00022848
        /*06d0*/ 	.short	0x010a
        /*06d2*/ 	.byte	0x3f
	.zero		1


	//   ....[65]....
        /*06d4*/ 	.word	0x0000d300
        /*06d8*/ 	.word	0x00000003
        /*06dc*/ 	.word	0x00022868
        /*06e0*/ 	.short	0x010a
        /*06e2*/ 	.byte	0x3f
	.zero		1


	//   ....[66]....
        /*06e4*/ 	.word	0x0000d350
        /*06e8*/ 	.word	0x00000002
        /*06ec*/ 	.word	0x00022820
        /*06f0*/ 	.short	0x010a
        /*06f2*/ 	.byte	0x3f
	.zero		1


	//   ....[67]....
        /*06f4*/ 	.word	0x0000d4f0
        /*06f8*/ 	.word	0x00000007
        /*06fc*/ 	.word	0x00000000
        /*0700*/ 	.short	0x010a
        /*0702*/ 	.byte	0x3f
	.zero		1


	//   ....[68]....
        /*0704*/ 	.word	0x0000d540
        /*0708*/ 	.word	0x00000005
        /*070c*/ 	.word	0x00000000
        /*0710*/ 	.short	0x010a
        /*0712*/ 	.byte	0x3f
	.zero		1


	//   ....[69]....
        /*0714*/ 	.word	0x0000d590
        /*0718*/ 	.word	0x00000005
        /*071c*/ 	.word	0x00000000
        /*0720*/ 	.short	0x010a
        /*0722*/ 	.byte	0x3f
	.zero		1


	//----- nvinfo : EIATTR_NUM_MBARRIERS
	.align		4
.L_1127:
        /*0724*/ 	.byte	0x03, 0x38
        /*0726*/ 	.short	0x0016


	//----- nvinfo : EIATTR_EXIT_INSTR_OFFSETS
	.align		4
        /*0728*/ 	.byte	0x04, 0x1c
        /*072a*/ 	.short	(.L_1129 - .L_1128)


	//   ....[0]....
.L_1128:
        /*072c*/ 	.word	0x0000c350


	//----- nvinfo : EIATTR_MAX_THREADS
	.align		4
.L_1129:
        /*0730*/ 	.byte	0x04, 0x05
        /*0732*/ 	.short	(.L_1131 - .L_1130)
.L_1130:
        /*0734*/ 	.word	0x00000180
        /*0738*/ 	.word	0x00000001
        /*073c*/ 	.word	0x00000001


	//----- nvinfo : EIATTR_CRS_STACK_SIZE
	.align		4
.L_1131:
        /*0740*/ 	.byte	0x04, 0x1e
        /*0742*/ 	.short	(.L_1133 - .L_1132)
.L_1132:
        /*0744*/ 	.word	0x00000000


	//----- nvinfo : EIATTR_CBANK_PARAM_SIZE
	.align		4
.L_1133:
        /*0748*/ 	.byte	0x03, 0x19
        /*074a*/ 	.short	0x0a70


	//----- nvinfo : EIATTR_PARAM_CBANK
	.align		4
        /*074c*/ 	.byte	0x04, 0x0a
        /*074e*/ 	.short	(.L_1135 - .L_1134)
	.align		4
.L_1134:
        /*0750*/ 	.word	index@(.nv.constant0._ZN7cutlass13device_kernelIN5flash11enable_sm90INS1_16FlashAttnFwdSm90INS1_25CollectiveMainloopFwdSm90ILi2EN4cute5tupleIJNS5_1CILi1EEES8_S8_EEENS6_IJNS7_ILi128EEENS7_ILi96EEENS7_ILi64EEEEEELi256ENS_10bfloat16_tEfNS_4arch4Sm90ELb0ELb0ELb1ELb0ELb0ELb0ELb0ELb1ELb0ELb1ELb1ELb0EEENS1_21CollectiveEpilogueFwdINS6_IJSA_NS7_ILi256EEESB_EEES9_SE_SG_Li256ELb0ELb1ELb1ELb0EEENS1_19SingleTileSchedulerILb0ELb1ELb1ELi128EEEEEEEEEvNT_6ParamsE)
        /*0754*/ 	.short	0x0210
        /*0756*/ 	.short	0x0a70


	//----- nvinfo : EIATTR_SW_WAR
	.align		4
.L_1135:
        /*0758*/ 	.byte	0x04, 0x36
        /*075a*/ 	.short	(.L_1137 - .L_1136)
.L_1136:
        /*075c*/ 	.word	0x00000008
.L_1137:


//--------------------- .nv.info._ZN7cutlass13device_kernelIN5flash11enable_sm90INS1_16FlashAttnFwdSm90INS1_25CollectiveMainloopFwdSm90ILi2EN4cute5tupleIJNS5_1CILi1EEES8_S8_EEENS6_IJNS7_ILi128EEENS7_ILi96EEENS7_ILi64EEEEEELi256ENS_10bfloat16_tEfNS_4arch4Sm90ELb0ELb0ELb1ELb0ELb0ELb0ELb1ELb1ELb0ELb1ELb1ELb0EEENS1_21CollectiveEpilogueFwdINS6_IJSA_NS7_ILi256EEESB_EEES9_SE_SG_Li256ELb0ELb1ELb1ELb0EEENS1_19SingleTileSchedulerILb0ELb1ELb1ELi128EEEEEEEEEvNT_6ParamsE --------------------------
	.section	.nv.info._ZN7cutlass13device_kernelIN5flash11enable_sm90INS1_16FlashAttnFwdSm90INS1_25CollectiveMainloopFwdSm90ILi2EN4cute5tupleIJNS5_1CILi1EEES8_S8_EEENS6_IJNS7_ILi128EEENS7_ILi96EEENS7_ILi64EEEEEELi256ENS_10bfloat16_tEfNS_4arch4Sm90ELb0ELb0ELb1ELb0ELb0ELb0ELb1ELb1ELb0ELb1ELb1ELb0EEENS1_21CollectiveEpilogueFwdINS6_IJSA_NS7_ILi256EEESB_EEES9_SE_SG_Li256ELb0ELb1ELb1ELb0EEENS1_19SingleTileSchedulerILb0ELb1ELb1ELi128EEEEEEEEEvNT_6ParamsE,"",@"SHT_CUDA_INFO"
	.sectionflags	@""
	.align	4


	//----- nvinfo : EIATTR_CUDA_API_VERSION
	.align		4
        /*0000*/ 	.byte	0x04, 0x37
        /*0002*/ 	.short	(.L_1139 - .L_1138)
.L_1138:
        /*0004*/ 	.word	0x00000082


	//----- nvinfo : EIATTR_KPARAM_INFO
	.align		4
.L_1139:
        /*0008*/ 	.byte	0x04, 0x17
        /*000a*/ 	.short	(.L_1141 - .L_1140)
.L_1140:
        /*000c*/ 	.word	0x00000000
        /*0010*/ 	.short	0x0000
        /*0012*/ 	.short	0x0070
        /*0014*/ 	.byte	0x00, 0xf0, 0x01, 0x2c


	//----- nvinfo : EIATTR_SPARSE_MMA_MASK
	.align		4
.L_1141:
        /*0018*/ 	.byte	0x03, 0x50
        /*001a*/ 	.short	0x0000


	//----- nvinfo : EIATTR_MAXREG_COUNT
	.align		4
        /*001c*/ 	.byte	0x03, 0x1b
        /*001e*/ 	.short	0x00a8


	//----- nvinfo : EIATTR_NUM_BARRIERS
	.align		4
        /*0020*/ 	.byte	0x02, 0x4c
        /*0022*/ 	.byte	0x10
	.zero		1


	//----- nvinfo : EIATTR_EXTERNS
	.align		4
        /*0024*/ 	.byte	0x04, 0x0f
        /*0026*/ 	.short	(.L_1143 - .L_1142)


	//   ....[0]....
	.align		4
.L_1142:
        /*0028*/ 	.word	index@(__assertfail)


	//----- nvinfo : EIATTR_ANNOTATIONS
	.align		4
.L_1143:
        /*002c*/ 	.byte	0x04, 0x55
        /*002e*/ 	.short	(.L_1145 - .L_1144)


	//   ....[0]....
.L_1144:
        /* <DEDUP_REMOVED lines=23> */


	//----- nvinfo : EIATTR_MERCURY_ISA_VERSION
	.align		4
.L_1145:
        /*0190*/ 	.byte	0x03, 0x5f
        /*0192*/ 	.short	0x0101


	//----- nvinfo : EIATTR_INT_WARP_WIDE_INSTR_OFFSETS
	.align		4
        /*0194*/ 	.byte	0x04, 0x31
        /*0196*/ 	.short	(.L_1147 - .L_1146)


	//   ....[0]....
.L_1146:
        /*0198*/ 	.word	0x00000130


	//   ....[1]....
        /*019c*/ 	.word	0x00000170


	//   ....[2]....
        /*01a0*/ 	.word	0x000001e0


	//   ....[3]....
        /*01a4*/ 	.word	0x000001f0


	//----- nvinfo : EIATTR_COOP_GROUP_MASK_REGIDS
	.align		4
.L_1147:
        /*01a8*/ 	.byte	0x04, 0x29
        /*01aa*/ 	.short	(.L_1149 - .L_1148)


	//   ....[0]....
.L_1148:
        /*01ac*/ 	.word	0xffffffff


	//   ....[1]....
        /*01b0*/ 	.word	0xffffffff


	//   ....[2]....
        /*01b4*/ 	.word	0xffffffff


	//   ....[3]....
        /*01b8*/ 	.word	0xffffffff


	//   ....[4]....
        /*01bc*/ 	.word	0xffffffff


	//   ....[5]....
        /*01c0*/ 	.word	0xffffffff


	//   ....[6]....
        /*01c4*/ 	.word	0xffffffff


	//   ....[7]....
        /*01c8*/ 	.word	0xffffffff


	//   ....[8]....
        /*01cc*/ 	.word	0xffffffff


	//   ....[9]....
        /*01d0*/ 	.word	0xffffffff


	//   ....[10]....
        /*01d4*/ 	.word	0xffffffff


	//   ....[11]....
        /*01d8*/ 	.word	0xffffffff


	//   ....[12]....
        /*01dc*/ 	.word	0xffffffff


	//   ....[13]....
        /*01e0*/ 	.word	0xffffffff


	//   ....[14]....
        /*01e4*/ 	.word	0xffffffff


	//   ....[15]....
        /*01e8*/ 	.word	0xffffffff


	//   ....[16]....
        /*01ec*/ 	.word	0xffffffff


	//   ....[17]....
        /*01f0*/ 	.word	0xffffffff


	//   ....[18]....
        /*01f4*/ 	.word	0xffffffff


	//   ....[19]....
        /*01f8*/ 	.word	0xffffffff


	//   ....[20]....
        /*01fc*/ 	.word	0xffffffff


	//   ....[21]....
        /*0200*/ 	.word	0xffffffff


	//   ....[22]....
        /*0204*/ 	.word	0xffffffff


	//   ....[23]....
        /*0208*/ 	.word	0xffffffff


	//   ....[24]....
        /*020c*/ 	.word	0xffffffff


	//   ....[25]....
        /*0210*/ 	.word	0xffffffff


	//   ....[26]....
        /*0214*/ 	.word	0xffffffff


	//   ....[27]....
        /*0218*/ 	.word	0xffffffff


	//   ....[28]....
        /*021c*/ 	.word	0xffffffff


	//   ....[29]....
        /*0220*/ 	.word	0xffffffff


	//   ....[30]....
        /*0224*/ 	.word	0xffffffff


	//   ....[31]....
        /*0228*/ 	.word	0xffffffff


	//   ....[32]....
        /*022c*/ 	.word	0xffffffff


	//   ....[33]....
        /*0230*/ 	.word	0xffffffff


	//   ....[34]....
        /*0234*/ 	.word	0xffffffff


	//   ....[35]....
        /*0238*/ 	.word	0xffffffff


	//   ....[36]....
        /*023c*/ 	.word	0xffffffff


	//   ....[37]....
        /*0240*/ 	.word	0xffffffff


	//   ....[38]....
        /*0244*/ 	.word	0xffffffff


	//   ....[39]....
        /*0248*/ 	.word	0xffffffff


	//   ....[40]....
        /*024c*/ 	.word	0xffffffff


	//   ....[41]....
        /*0250*/ 	.word	0xffffffff


	//   ....[42]....
        /*0254*/ 	.word	0xffffffff


	//   ....[43]....
        /*0258*/ 	.word	0xffffffff


	//   ....[44]....
        /*025c*/ 	.word	0xffffffff


	//   ....[45]....
        /*0260*/ 	.word	0xffffffff


	//   ....[46]....
        /*0264*/ 	.word	0xffffffff


	//   ....[47]....
        /*0268*/ 	.word	0xffffffff


	//   ....[48]....
        /*026c*/ 	.word	0xffffffff


	//   ....[49]....
        /*0270*/ 	.word	0xffffffff


	//   ....[50]....
        /*0274*/ 	.word	0xffffffff


	//   ....[51]....
        /*0278*/ 	.word	0xffffffff


	//   ....[52]....
        /*027c*/ 	.word	0xffffffff


	//   ....[53]....
        /*0280*/ 	.word	0xffffffff


	//   ....[54]....
        /*0284*/ 	.word	0xffffffff


	//   ....[55]....
        /*0288*/ 	.word	0xffffffff


	//   ....[56]....
        /*028c*/ 	.word	0xffffffff


	//   ....[57]....
        /*0290*/ 	.word	0xffffffff


	//   ....[58]....
        /*0294*/ 	.word	0xffffffff


	//   ....[59]....
        /*0298*/ 	.word	0xffffffff


	//   ....[60]....
        /*029c*/ 	.word	0xffffffff


	//   ....[61]....
        /*02a0*/ 	.word	0xffffffff


	//   ....[62]....
        /*02a4*/ 	.word	0xffffffff


	//   ....[63]....
        /*02a8*/ 	.word	0x0500000f


	//   ....[64]....
        /*02ac*/ 	.word	0x0500000f


	//   ....[65]....
        /*02b0*/ 	.word	0x0500000f


	//   ....[66]....
        /*02b4*/ 	.word	0x0500000f


	//   ....[67]....
        /*02b8*/ 	.word	0x0500000f


	//   ....[68]....
        /*02bc*/ 	.word	0x0500000f


	//   ....[69]....
        /*02c0*/ 	.word	0x0500000f


	//   ....[70]....
        /*02c4*/ 	.word	0x0500000f


	//   ....[71]....
        /*02c8*/ 	.word	0x0500000f


	//   ....[72]....
        /*02cc*/ 	.word	0x0500000f


	//   ....[73]....
        /*02d0*/ 	.word	0x0500000f


	//   ....[74]....
        /*02d4*/ 	.word	0x0500000f


	//   ....[75]....
        /*02d8*/ 	.word	0x0500000f


	//   ....[76]....
        /*02dc*/ 	.word	0x0500000f


	//   ....[77]....
        /*02e0*/ 	.word	0x0500000f


	//   ....[78]....
        /*02e4*/ 	.word	0x0500000f


	//   ....[79]....
        /*02e8*/ 	.word	0x0500000f


	//   ....[80]....
        /*02ec*/ 	.word	0x0500000f


	//   ....[81]....
        /*02f0*/ 	.word	0x0500000f


	//   ....[82]....
        /*02f4*/ 	.word	0x0500000f


	//   ....[83]....
        /*02f8*/ 	.word	0x0500000f


	//   ....[84]....
        /*02fc*/ 	.word	0x0500000f


	//   ....[85]....
        /*0300*/ 	.word	0x0500000f


	//   ....[86]....
        /*0304*/ 	.word	0x0500000f


	//   ....[87]....
        /*0308*/ 	.word	0x0500000f


	//   ....[88]....
        /*030c*/ 	.word	0x0500000f


	//   ....[89]....
        /*0310*/ 	.word	0x0500000f


	//   ....[90]....
        /*0314*/ 	.word	0x0500000f


	//   ....[91]....
        /*0318*/ 	.word	0x0500000f


	//   ....[92]....
        /*031c*/ 	.word	0x0500000f


	//   ....[93]....
        /*0320*/ 	.word	0x0500000f


	//   ....[94]....
        /*0324*/ 	.word	0x0500000f


	//   ....[95]....
        /*0328*/ 	.word	0x0500000f


	//   ....[96]....
        /*032c*/ 	.word	0x0500000f


	//----- nvinfo : EIATTR_COOP_GROUP_INSTR_OFFSETS
	.align		4
.L_1149:
        /*0330*/ 	.byte	0x04, 0x28
        /*0332*/ 	.short	(.L_1151 - .L_1150)


	//   ....[0]....
.L_1150:
        /*0334*/ 	.word	0x00000070


	//   ....[1]....
        /*0338*/ 	.word	0x00000140


	//   ....[2]....
        /*033c*/ 	.word	0x00000190


	//   ....[3]....
        /*0340*/ 	.word	0x000003e0


	//   ....[4]....
        /*0344*/ 	.word	0x00000540


	//   ....[5]....
        /*0348*/ 	.word	0x00000660


	//   ....[6]....
        /*034c*/ 	.word	0x000007c0


	//   ....[7]....
        /*0350*/ 	.word	0x00001360


	//   ....[8]....
        /*0354*/ 	.word	0x00003150


	//   ....[9]....
        /*0358*/ 	.word	0x00003190


	//   ....[10]....
        /*035c*/ 	.word	0x000031b0


	//   ....[11]....
        /*0360*/ 	.word	0x000031d0


	//   ....[12]....
        /*0364*/ 	.word	0x00005430


	//   ....[13]....
        /*0368*/ 	.word	0x00005480


	//   ....[14]....
        /*036c*/ 	.word	0x000054a0


	//   ....[15]....
        /*0370*/ 	.word	0x000054c0


	//   ....[16]....
        /*0374*/ 	.word	0x00006a90


	//   ....[17]....
        /*0378*/ 	.word	0x00006ae0


	//   ....[18]....
        /*037c*/ 	.word	0x00006b00


	//   ....[19]....
        /*0380*/ 	.word	0x00006b20


	//   ....[20]....
        /*0384*/ 	.word	0x00007c00


	//   ....[21]....
        /*0388*/ 	.word	0x00007c60


	//   ....[22]....
        /*038c*/ 	.word	0x00007ca0


	//   ....[23]....
        /*0390*/ 	.word	0x00007cd0


	//   ....[24]....
        /*0394*/ 	.word	0x00007d00


	//   ....[25]....
        /*0398*/ 	.word	0x00007d20


	//   ....[26]....
        /*039c*/ 	.word	0x000089a0


	//   ....[27]....
        /*03a0*/ 	.word	0x000089b0


	//   ....[28]....
        /*03a4*/ 	.word	0x00009a10


	//   ....[29]....
        /*03a8*/ 	.word	0x0000a4e0


	//   ....[30]....
        /*03ac*/ 	.word	0x0000ae60


	//   ....[31]....
        /*03b0*/ 	.word	0x0000ae70


	//   ....[32]....
        /*03b4*/ 	.word	0x0000ae80


	//   ....[33]....
        /*03b8*/ 	.word	0x0000aea0


	//   ....[34]....
        /*03bc*/ 	.word	0x0000aed0


	//   ....[35]....
        /*03c0*/ 	.word	0x0000b050


	//   ....[36]....
        /*03c4*/ 	.word	0x0000b060


	//   ....[37]....
        /*03c8*/ 	.word	0x0000b0b0


	//   ....[38]....
        /*03cc*/ 	.word	0x0000b180


	//   ....[39]....
        /*03d0*/ 	.word	0x0000b1a0


	//   ....[40]....
        /*03d4*/ 	.word	0x0000b240


	//   ....[41]....
        /*03d8*/ 	.word	0x0000b260


	//   ....[42]....
        /*03dc*/ 	.word	0x0000b2e0


	//   ....[43]....
        /*03e0*/ 	.word	0x0000b300


	//   ....[44]....
        /*03e4*/ 	.word	0x0000b310


	//   ....[45]....
        /*03e8*/ 	.word	0x0000b320


	//   ....[46]....
        /*03ec*/ 	.word	0x0000bb10


	//   ....[47]....
        /*03f0*/ 	.word	0x0000bb40


	//   ....[48]....
        /*03f4*/ 	.word	0x0000bb60


	//   ....[49]....
        /*03f8*/ 	.word	0x0000bc10


	//   ....[50]....
        /*03fc*/ 	.word	0x0000bcb0


	//   ....[51]....
        /*0400*/ 	.word	0x0000bcc0


	//   ....[52]....
        /*0404*/ 	.word	0x0000bce0


	//   ....[53]....
        /*0408*/ 	.word	0x0000bd10


	//   ....[54]....
        /*040c*/ 	.word	0x0000bd80


	//   ....[55]....
        /*0410*/ 	.word	0x0000bdb0


	//   ....[56]....
        /*0414*/ 	.word	0x0000be30


	//   ....[57]....
        /*0418*/ 	.word	0x0000be70


	//   ....[58]....
        /*041c*/ 	.word	0x0000bf00


	//   ....[59]....
        /*0420*/ 	.word	0x0000bf30


	//   ....[60]....
        /*0424*/ 	.word	0x0000bfe0


	//   ....[61]....
        /*0428*/ 	.word	0x0000c030


	//   ....[62]....
        /*042c*/ 	.word	0x0000e310


	//   ....[63]....
        /*0430*/ 	.word	0x0000e890


	//   ....[64]....
        /*0434*/ 	.word	0x0000ea10


	//   ....[65]....
        /*0438*/ 	.word	0x0000ea60


	//   ....[66]....
        /*043c*/ 	.word	0x0000ebb0


	//   ....[67]....
        /*0440*/ 	.word	0x0000ec20


	//   ....[68]....
        /*0444*/ 	.word	0x0000ed70


	//   ....[69]....
        /*0448*/ 	.word	0x0000edf0


	//   ....[70]....
        /*044c*/ 	.word	0x0000eee0


	//   ....[71]....
        /*0450*/ 	.word	0x0000ef70


	//   ....[72]....
        /*0454*/ 	.word	0x0000f080


	//   ....[73]....
        /*0458*/ 	.word	0x0000f0f0


	//   ....[74]....
        /*045c*/ 	.word	0x0000f210


	//   ....[75]....
        /*0460*/ 	.word	0x0000f280


	//   ....[76]....
        /*0464*/ 	.word	0x0000f390


	//   ....[77]....
        /*0468*/ 	.word	0x0000f3f0


	//   ....[78]....
        /*046c*/ 	.word	0x0000f4f0


	//   ....[79]....
        /*0470*/ 	.word	0x0000f540


	//   ....[80]....
        /*0474*/ 	.word	0x0000f5e0


	//   ....[81]....
        /*0478*/ 	.word	0x0000f6a0


	//   ....[82]....
        /*047c*/ 	.word	0x0000f9b0


	//   ....[83]....
        /*0480*/ 	.word	0x0000fa20


	//   ....[84]....
        /*0484*/ 	.word	0x0000fb30


	//   ....[85]....
        /*0488*/ 	.word	0x0000fb90


	//   ....[86]....
        /*048c*/ 	.word	0x0000fca0


	//   ....[87]....
        /*0490*/ 	.word	0x0000fcf0


	//   ....[88]....
        /*0494*/ 	.word	0x0000fdf0


	//   ....[89]....
        /*0498*/ 	.word	0x0000fe50


	//   ....[90]....
        /*049c*/ 	.word	0x0000ffc0


	//   ....[91]....
        /*04a0*/ 	.word	0x00010010


	//   ....[92]....
        /*04a4*/ 	.word	0x00010130


	//   ....[93]....
        /*04a8*/ 	.word	0x00010180


	//   ....[94]....
        /*04ac*/ 	.word	0x00010290


	//   ....[95]....
        /*04b0*/ 	.word	0x000102e0


	//   ....[96]....
        /*04b4*/ 	.word	0x000106f0


	//----- nvinfo : EIATTR_REG_RECONFIG
	.align		4
.L_1151:
        /*04b8*/ 	.byte	0x01, 0x54
	.zero		2


	//----- nvinfo : EIATTR_SYSCALL_OFFSETS
	.align		4
        /*04bc*/ 	.byte	0x04, 0x46
        /*04be*/ 	.short	(.L_1153 - .L_1152)


	//   ....[0]....
.L_1152:
        /*04c0*/ 	.word	0x00001500


	//   ....[1]....
        /*04c4*/ 	.word	0x0000a110


	//   ....[2]....
        /*04c8*/ 	.word	0x0000a250


	//   ....[3]....
        /*04cc*/ 	.word	0x0000a340


	//   ....[4]....
        /*04d0*/ 	.word	0x0000aa70


	//   ....[5]....
        /*04d4*/ 	.word	0x0000b670


	//----- nvinfo : EIATTR_MBARRIER_INSTR_OFFSETS
	.align		4
.L_1153:
        /*04d8*/ 	.byte	0x04, 0x39
        /*04da*/ 	.short	(.L_1155 - .L_1154)


	//   ....[0]....
.L_1154:
        /*04dc*/ 	.word	0x00000280
        /*04e0*/ 	.word	0x000000ff
        /*04e4*/ 	.word	0x00032400
        /*04e8*/ 	.short	0x0100
        /*04ea*/ 	.byte	0x08
	.zero		1


	//   ....[1]....
        /*04ec*/ 	.word	0x00000290
        /*04f0*/ 	.word	0x000000ff
        /*04f4*/ 	.word	0x00032410
        /*04f8*/ 	.short	0x0100
        /*04fa*/ 	.byte	0x08
	.zero		1


	//   ....[2]....
        /*04fc*/ 	.word	0x000002a0
        /*0500*/ 	.word	0x000000ff
        /*0504*/ 	.word	0x00032420
        /*0508*/ 	.short	0x0100
        /*050a*/ 	.byte	0x08
	.zero		1


	//   ....[3]....
        /*050c*/ 	.word	0x00000390
        /*0510*/ 	.word	0x000000ff
        /*0514*/ 	.word	0x00032430
        /*0518*/ 	.short	0x0100
        /*051a*/ 	.byte	0x08
	.zero		1


	//   ....[4]....
        /*051c*/ 	.word	0x000003a0
        /*0520*/ 	.word	0x000000ff
        /*0524*/ 	.word	0x00032440
        /*0528*/ 	.short	0x0100
        /*052a*/ 	.byte	0x08
	.zero		1


	//   ....[5]....
        /*052c*/ 	.word	0x000003b0
        /*0530*/ 	.word	0x000000ff
        /*0534*/ 	.word	0x00032438
        /*0538*/ 	.short	0x0100
        /*053a*/ 	.byte	0x08
	.zero		1


	//   ....[6]....
        /*053c*/ 	.word	0x000003c0
        /*0540*/ 	.word	0x000000ff
        /*0544*/ 	.word	0x00032448
        /*0548*/ 	.short	0x0100
        /*054a*/ 	.byte	0x08
	.zero		1


	//   ....[7]....
        /*054c*/ 	.word	0x000004f0
        /*0550*/ 	.word	0x000000ff
        /*0554*/ 	.word	0x00032450
        /*0558*/ 	.short	0x0100
        /*055a*/ 	.byte	0x08
	.zero		1


	//   ....[8]....
        /*055c*/ 	.word	0x00000500
        /*0560*/ 	.word	0x000000ff
        /*0564*/ 	.word	0x00032460
        /*0568*/ 	.short	0x0100
        /*056a*/ 	.byte	0x08
	.zero		1


	//   ....[9]....
        /*056c*/ 	.word	0x00000510
        /*0570*/ 	.word	0x000000ff
        /*0574*/ 	.word	0x00032458
        /*0578*/ 	.short	0x0100
        /*057a*/ 	.byte	0x08
	.zero		1


	//   ....[10]....
        /*057c*/ 	.word	0x00000520
        /*0580*/ 	.word	0x000000ff
        /*0584*/ 	.word	0x00032468
        /*0588*/ 	.short	0x0100
        /*058a*/ 	.byte	0x08
	.zero		1


	//   ....[11]....
        /*058c*/ 	.word	0x00000610
        /*0590*/ 	.word	0x000000ff
        /*0594*/ 	.word	0x00032470
        /*0598*/ 	.short	0x0100
        /*059a*/ 	.byte	0x06
	.zero		1


	//   ....[12]....
        /*059c*/ 	.word	0x00000620
        /*05a0*/ 	.word	0x000000ff
        /*05a4*/ 	.word	0x00032480
        /*05a8*/ 	.short	0x0100
        /*05aa*/ 	.byte	0x06
	.zero		1


	//   ....[13]....
        /*05ac*/ 	.word	0x00000630
        /*05b0*/ 	.word	0x000000ff
        /*05b4*/ 	.word	0x00032478
        /*05b8*/ 	.short	0x0100
        /*05ba*/ 	.byte	0x06
	.zero		1


	//   ....[14]....
        /*05bc*/ 	.word	0x00000640
        /*05c0*/ 	.word	0x000000ff
        /*05c4*/ 	.word	0x00032488
        /*05c8*/ 	.short	0x0100
        /*05ca*/ 	.byte	0x06
	.zero		1


	//   ....[15]....
        /*05cc*/ 	.word	0x00000770
        /*05d0*/ 	.word	0x000000ff
        /*05d4*/ 	.word	0x00032490
        /*05d8*/ 	.short	0x0100
        /*05da*/ 	.byte	0x08
	.zero		1


	//   ....[16]....
        /*05dc*/ 	.word	0x00000780
        /*05e0*/ 	.word	0x000000ff
        /*05e4*/ 	.word	0x000324a0
        /*05e8*/ 	.short	0x0100
        /*05ea*/ 	.byte	0x08
	.zero		1


	//   ....[17]....
        /*05ec*/ 	.word	0x00000790
        /*05f0*/ 	.word	0x000000ff
        /*05f4*/ 	.word	0x00032498
        /*05f8*/ 	.short	0x0100
        /*05fa*/ 	.byte	0x08
	.zero		1


	//   ....[18]....
        /*05fc*/ 	.word	0x000007a0
        /*0600*/ 	.word	0x000000ff
        /*0604*/ 	.word	0x000324a8
        /*0608*/ 	.short	0x0100
        /*060a*/ 	.byte	0x08
	.zero		1


	//   ....[19]....
        /*060c*/ 	.word	0x000008d0
        /*0610*/ 	.word	0x000000ff
        /*0614*/ 	.word	0x000324b0
        /*0618*/ 	.short	0x0100
        /*061a*/ 	.byte	0x08
	.zero		1


	//   ....[20]....
        /*061c*/ 	.word	0x000008e0
        /*0620*/ 	.word	0x000000ff
        /*0624*/ 	.word	0x000324c0
        /*0628*/ 	.short	0x0100
        /*062a*/ 	.byte	0x08
	.zero		1


	//   ....[21]....
        /*062c*/ 	.word	0x000008f0
        /*0630*/ 	.word	0x000000ff
        /*0634*/ 	.word	0x000324b8
        /*0638*/ 	.short	0x0100
        /*063a*/ 	.byte	0x08
	.zero		1


	//   ....[22]....
        /*063c*/ 	.word	0x00000900
        /*0640*/ 	.word	0x000000ff
        /*0644*/ 	.word	0x000324c8
        /*0648*/ 	.short	0x0100
        /*064a*/ 	.byte	0x08
	.zero		1


	//   ....[23]....
        /*064c*/ 	.word	0x00001540
        /*0650*/ 	.word	0x000000ff
        /*0654*/ 	.word	0x00032400
        /*0658*/ 	.short	0x010a
        /*065a*/ 	.byte	0x04
	.zero		1


	//   ....[24]....
        /*065c*/ 	.word	0x00001600
        /*0660*/ 	.word	0x000000ff
        /*0664*/ 	.word	0x00032430
        /*0668*/ 	.short	0x010a
        /*066a*/ 	.byte	0x04
	.zero		1


	//   ....[25]....
        /*066c*/ 	.word	0x00001650
        /*0670*/ 	.word	0x000000ff
        /*0674*/ 	.word	0x00032430
        /*0678*/ 	.short	0x010a
        /*067a*/ 	.byte	0x04
	.zero		1


	//   ....[26]....
        /*067c*/ 	.word	0x000019d0
        /*0680*/ 	.word	0x000000ff
        /*0684*/ 	.word	0x00032410
        /*0688*/ 	.short	0x010a
        /*068a*/ 	.byte	0x09
	.zero		1


	//   ....[27]....
        /*068c*/ 	.word	0x00001a20
        /*0690*/ 	.word	0x000000ff
        /*0694*/ 	.word	0x00032450
        /*0698*/ 	.short	0x010a
        /*069a*/ 	.byte	0x04
	.zero		1


	//   ....[28]....
        /*069c*/ 	.word	0x00001a70
        /*06a0*/ 	.word	0x000000ff
        /*06a4*/ 	.word	0x00032450
        /*06a8*/ 	.short	0x010a
        /*06aa*/ 	.byte	0x04
	.zero		1


	//   ....[29]....
        /*06ac*/ 	.word	0x00003450
        /*06b0*/ 	.word	0x00000018
        /*06b4*/ 	.word	0x00000000
        /*06b8*/ 	.short	0x0101
        /*06ba*/ 	.byte	0x3f
	.zero		1


	//   ....[30]....
        /*06bc*/ 	.word	0x00003f30
        /*06c0*/ 	.word	0x000000a0
        /*06c4*/ 	.word	0x00000000
        /*06c8*/ 	.short	0x0101
        /*06ca*/ 	.byte	0x3f
	.zero		1


	//   ....[31]....
        /*06cc*/ 	.word	0x00004110
        /*06d0*/ 	.word	0x000000ff
        /*06d4*/ 	.word	0x00032430
        /*06d8*/ 	.short	0x010a
        /*06da*/ 	.byte	0x06
	.zero		1


	//   ....[32]....
        /*06dc*/ 	.word	0x00004160
        /*06e0*/ 	.word	0x000000ff
        /*06e4*/ 	.word	0x00032430
        /*06e8*/ 	.short	0x010a
        /*06ea*/ 	.byte	0x06
	.zero		1


	//   ....[33]....
        /*06ec*/ 	.word	0x000044c0
        /*06f0*/ 	.word	0x000000ff
        /*06f4*/ 	.word	0x00032450
        /*06f8*/ 	.short	0x010a
        /*06fa*/ 	.byte	0x06
	.zero		1


	//   ....[34]....
        /*06fc*/ 	.word	0x00004510
        /*0700*/ 	.word	0x000000ff
        /*0704*/ 	.word	0x00032450
        /*0708*/ 	.short	0x010a
        /*070a*/ 	.byte	0x06
	.zero		1


	//   ....[35]....
        /*070c*/ 	.word	0x000056b0
        /*0710*/ 	.word	0x00000098
        /*0714*/ 	.word	0x00000000
        /*0718*/ 	.short	0x0101
        /*071a*/ 	.byte	0x3f
	.zero		1


	//   ....[36]....
        /*071c*/ 	.word	0x00006a70
        /*0720*/ 	.word	0x000000c9
        /*0724*/ 	.word	0x00000000
        /*0728*/ 	.short	0x0101
        /*072a*/ 	.byte	0x3f
	.zero		1


	//   ....[37]....
        /*072c*/ 	.word	0x00007d30
        /*0730*/ 	.word	0x000000ff
        /*0734*/ 	.word	0x00000000
        /*0738*/ 	.short	0x0101
        /*073a*/ 	.byte	0x04
	.zero		1


	//   ....[38]....
        /*073c*/ 	.word	0x0000a730
        /*0740*/ 	.word	0x000000ff
        /*0744*/ 	.word	0x00032440
        /*0748*/ 	.short	0x010a
        /*074a*/ 	.byte	0x26
	.zero		1


	//   ....[39]....
        /*074c*/ 	.word	0x0000b480
        /*0750*/ 	.word	0x000000ff
        /*0754*/ 	.word	0x00032400
        /*0758*/ 	.short	0x0107
        /*075a*/ 	.byte	0x26
	.zero		1


	//   ....[40]....
        /*075c*/ 	.word	0x0000b500
        /*0760*/ 	.word	0x000000ff
        /*0764*/ 	.word	0x00032400
        /*0768*/ 	.short	0x0101
        /*076a*/ 	.byte	0x26
	.zero		1


	//   ....[41]....
        /*076c*/ 	.word	0x0000c1e0
        /*0770*/ 	.word	0x000000ff
        /*0774*/ 	.word	0x00032410
        /*0778*/ 	.short	0x0107
        /*077a*/ 	.byte	0x26
	.zero		1


	//   ....[42]....
        /*077c*/ 	.word	0x0000c240
        /*0780*/ 	.word	0x000000ff
        /*0784*/ 	.word	0x00032410
        /*0788*/ 	.short	0x0101
        /*078a*/ 	.byte	0x26
	.zero		1


	//   ....[43]....
        /*078c*/ 	.word	0x0000c250
        /*0790*/ 	.word	0x000000ff
        /*0794*/ 	.word	0x00032420
        /*0798*/ 	.short	0x010a
        /*079a*/ 	.byte	0x26
	.zero		1


	//   ....[44]....
        /*079c*/ 	.word	0x0000c2b0
        /*07a0*/ 	.word	0x000000ff
        /*07a4*/ 	.word	0x00032460
        /*07a8*/ 	.short	0x010a
        /*07aa*/ 	.byte	0x26
	.zero		1


	//   ....[45]....
        /*07ac*/ 	.word	0x0000cb40
        /*07b0*/ 	.word	0x000000ff
        /*07b4*/ 	.word	0x00032448
        /*07b8*/ 	.short	0x010a
        /*07ba*/ 	.byte	0x26
	.zero		1


	//   ....[46]....
        /*07bc*/ 	.word	0x0000cd10
        /*07c0*/ 	.word	0x000000ff
        /*07c4*/ 	.word	0x00032468
        /*07c8*/ 	.short	0x010a
        /*07ca*/ 	.byte	0x26
	.zero		1


	//   ....[47]....
        /*07cc*/ 	.word	0x0000d380
        /*07d0*/ 	.word	0x000000ff
        /*07d4*/ 	.word	0x00032440
        /*07d8*/ 	.short	0x010a
        /*07da*/ 	.byte	0x26
	.zero		1


	//   ....[48]....
        /*07dc*/ 	.word	0x0000d560
        /*07e0*/ 	.word	0x000000ff
        /*07e4*/ 	.word	0x00032460
        /*07e8*/ 	.short	0x010a
        /*07ea*/ 	.byte	0x26
	.zero		1


	//   ....[49]....
        /*07ec*/ 	.word	0x0000dbf0
        /*07f0*/ 	.word	0x000000ff
        /*07f4*/ 	.word	0x00032448
        /*07f8*/ 	.short	0x010a
        /*07fa*/ 	.byte	0x26
	.zero		1


	//   ....[50]....
        /*07fc*/ 	.word	0x0000ddd0
        /*0800*/ 	.word	0x000000ff
        /*0804*/ 	.word	0x00032468
        /*0808*/ 	.short	0x010a
        /*080a*/ 	.byte	0x26
	.zero		1


	//   ....[51]....
        /*080c*/ 	.word	0x0000e2a0
        /*0810*/ 	.word	0x00000002
        /*0814*/ 	.word	0x00032420
        /*0818*/ 	.short	0x010a
        /*081a*/ 	.byte	0x3f
	.zero		1


	//   ....[52]....
        /*081c*/ 	.word	0x0000e440
        /*0820*/ 	.word	0x00000007
        /*0824*/ 	.word	0x00000000
        /*0828*/ 	.short	0x010a
        /*082a*/ 	.byte	0x3f
	.zero		1


	//   ....[53]....
        /*082c*/ 	.word	0x0000e4b0
        /*0830*/ 	.word	0x00000005
        /*0834*/ 	.word	0x00000000
        /*0838*/ 	.short	0x010a
        /*083a*/ 	.byte	0x3f
	.zero		1


	//   ....[54]....
        /*083c*/ 	.word	0x0000e510
        /*0840*/ 	.word	0x00000005
        /*0844*/ 	.word	0x00000000
        /*0848*/ 	.short	0x010a
        /*084a*/ 	.byte	0x3f
	.zero		1


	//   ....[55]....
        /*084c*/ 	.word	0x0000e540
        /*0850*/ 	.word	0x00000003
        /*0854*/ 	.word	0x00000000
        /*0858*/ 	.short	0x010a
        /*085a*/ 	.byte	0x3f
	.zero		1


	//   ....[56]....
        /*085c*/ 	.word	0x0000e5c0
        /*0860*/ 	.word	0x00000003
        /*0864*/ 	.word	0x00032400
        /*0868*/ 	.short	0x010a
        /*086a*/ 	.byte	0x3f
	.zero		1


	//   ....[57]....
        /*086c*/ 	.word	0x0000e630
        /*0870*/ 	.word	0x00000003
        /*0874*/ 	.word	0x00032430
        /*0878*/ 	.short	0x010a
        /*087a*/ 	.byte	0x3f
	.zero		1


	//   ....[58]....
        /*087c*/ 	.word	0x0000e6a0
        /*0880*/ 	.word	0x0000000b
        /*0884*/ 	.word	0x00032410
        /*0888*/ 	.short	0x010a
        /*088a*/ 	.byte	0x3f
	.zero		1


	//   ....[59]....
        /*088c*/ 	.word	0x0000e710
        /*0890*/ 	.word	0x0000000b
        /*0894*/ 	.word	0x00032450
        /*0898*/ 	.short	0x010a
        /*089a*/ 	.byte	0x3f
	.zero		1


	//   ....[60]....
        /*089c*/ 	.word	0x0000e780
        /*08a0*/ 	.word	0x00000099
        /*08a4*/ 	.word	0x00032430
        /*08a8*/ 	.short	0x010a
        /*08aa*/ 	.byte	0x3f
	.zero		1


	//   ....[61]....
        /*08ac*/ 	.word	0x0000e7f0
        /*08b0*/ 	.word	0x000000c9
        /*08b4*/ 	.word	0x00032450
        /*08b8*/ 	.short	0x010a
        /*08ba*/ 	.byte	0x3f
	.zero		1


	//   ....[62]....
        /*08bc*/ 	.word	0x0000e950
        /*08c0*/ 	.word	0x00000003
        /*08c4*/ 	.word	0x00032440
        /*08c8*/ 	.short	0x010a
        /*08ca*/ 	.byte	0x3f
	.zero		1


	//   ....[63]....
        /*08cc*/ 	.word	0x00010320
        /*08d0*/ 	.word	0x00000003
        /*08d4*/ 	.word	0x00032420
        /*08d8*/ 	.short	0x010a
        /*08da*/ 	.byte	0x3f
	.zero		1


	//   ....[64]....
        /*08dc*/ 	.word	0x00010380
        /*08e0*/ 	.word	0x00000003
        /*08e4*/ 	.word	0x00032460
        /*08e8*/ 	.short	0x010a
        /*08ea*/ 	.byte	0x3f
	.zero		1


	//   ....[65]....
        /*08ec*/ 	.word	0x000103e0
        /*08f0*/ 	.word	0x00000003
        /*08f4*/ 	.word	0x00032448
        /*08f8*/ 	.short	0x010a
        /*08fa*/ 	.byte	0x3f
	.zero		1


	//   ....[66]....
        /*08fc*/ 	.word	0x00010440
        /*0900*/ 	.word	0x00000003
        /*0904*/ 	.word	0x00032468
        /*0908*/ 	.short	0x010a
        /*090a*/ 	.byte	0x3f
	.zero		1


	//   ....[67]....
        /*090c*/ 	.word	0x000104a0
        /*0910*/ 	.word	0x00000003
        /*0914*/ 	.word	0x00032440
        /*0918*/ 	.short	0x010a
        /*091a*/ 	.byte	0x3f
	.zero		1


	//   ....[68]....
        /*091c*/ 	.word	0x00010500
        /*0920*/ 	.word	0x00000003
        /*0924*/ 	.word	0x00032460
        /*0928*/ 	.short	0x010a
        /*092a*/ 	.byte	0x3f
	.zero		1


	//   ....[69]....
        /*092c*/ 	.word	0x00010560
        /*0930*/ 	.word	0x00000003
        /*0934*/ 	.word	0x00032448
        /*0938*/ 	.short	0x010a
        /*093a*/ 	.byte	0x3f
	.zero		1


	//   ....[70]....
        /*093c*/ 	.word	0x000105c0
        /*0940*/ 	.word	0x00000003
        /*0944*/ 	.word	0x00032468
        /*0948*/ 	.short	0x010a
        /*094a*/ 	.byte	0x3f
	.zero		1


	//   ....[71]....
        /*094c*/ 	.word	0x00010610
        /*0950*/ 	.word	0x00000002
        /*0954*/ 	.word	0x00032420
        /*0958*/ 	.short	0x010a
        /*095a*/ 	.byte	0x3f
	.zero		1


	//   ....[72]....
        /*095c*/ 	.word	0x000107b0
        /*0960*/ 	.word	0x00000007
        /*0964*/ 	.word	0x00000000
        /*0968*/ 	.short	0x010a
        /*096a*/ 	.byte	0x3f
	.zero		1


	//   ....[73]....
        /*096c*/ 	.word	0x00010800
        /*0970*/ 	.word	0x00000005
        /*0974*/ 	.word	0x00000000
        /*0978*/ 	.short	0x010a
        /*097a*/ 	.byte	0x3f
	.zero		1


	//   ....[74]....
        /*097c*/ 	.word	0x00010850
        /*0980*/ 	.word	0x00000005
        /*0984*/ 	.word	0x00000000
        /*0988*/ 	.short	0x010a
        /*098a*/ 	.byte	0x3f
	.zero		1


	//----- nvinfo : EIATTR_NUM_MBARRIERS
	.align		4
.L_1155:
        /*098c*/ 	.byte	0x03, 0x38
        /*098e*/ 	.short	0x0017


	//----- nvinfo : EIATTR_EXIT_INSTR_OFFSETS
	.align		4
        /*0990*/ 	.byte	0x04, 0x1c
        /*0992*/ 	.short	(.L_1157 - .L_1156)


	//   ....[0]....
.L_1156:
        /*0994*/ 	.word	0x0000e590


	//----- nvinfo : EIATTR_MAX_THREADS
	.align		4
.L_1157:
        /*0998*/ 	.byte	0x04, 0x05
        /*099a*/ 	.short	(.L_1159 - .L_1158)
.L_1158:
        /*099c*/ 	.word	0x00000180
        /*09a0*/ 	.word	0x00000001
        /*09a4*/ 	.word	0x00000001


	//----- nvinfo : EIATTR_CRS_STACK_SIZE
	.align		4
.L_1159:
        /*09a8*/ 	.byte	0x04, 0x1e
        /*09aa*/ 	.short	(.L_1161 - .L_1160)
.L_1160:
        /*09ac*/ 	.word	0x00000000


	//----- nvinfo : EIATTR_CBANK_PARAM_SIZE
	.align		4
.L_1161:
        /*09b0*/ 	.byte	0x03, 0x19
        /*09b2*/ 	.short	0x0b70


	//----- nvinfo : EIATTR_PARAM_CBANK
	.align		4
        /*09b4*/ 	.byte	0x04, 0x0a
        /*09b6*/ 	.short	(.L_1163 - .L_1162)
	.align		4
.L_1162:
        /*09b8*/ 	.word	index@(.nv.constant0._ZN7cutlass13device_kernelIN5flash11enable_sm90INS1_16FlashAttnFwdSm90INS1_25CollectiveMainloopFwdSm90ILi2EN4cute5tupleIJNS5_1CILi1EEES8_S8_EEENS6_IJNS7_ILi128EEENS7_ILi96EEENS7_ILi64EEEEEELi256ENS_10bfloat16_tEfNS_4arch4Sm90ELb0ELb0ELb1ELb0ELb0ELb0ELb1ELb1ELb0ELb1ELb1ELb0EEENS1_21CollectiveEpilogueFwdINS6_IJSA_NS7_ILi256EEESB_EEES9_SE_SG_Li256ELb0ELb1ELb1ELb0EEENS1_19SingleTileSchedulerILb0ELb1ELb1ELi128EEEEEEEEEvNT_6ParamsE)
        /*09bc*/ 	.short	0x0210
        /*09be*/ 	.short	0x0b70


	//----- nvinfo : EIATTR_SW_WAR
	.align		4
.L_1163:
        /*09c0*/ 	.byte	0x04, 0x36
        /*09c2*/ 	.short	(.L_1165 - .L_1164)
.L_1164:
        /*09c4*/ 	.word	0x00000008
.L_1165:


//--------------------- .nv.info._ZN7cutlass13device_kernelIN5flash11enable_sm90INS1_16FlashAttnFwdSm90INS1_25CollectiveMainloopFwdSm90ILi2EN4cute5tupleIJNS5_1CILi1EEES8_S8_EEENS6_IJNS7_ILi128EEENS7_ILi96EEENS7_ILi64EEEEEELi256ENS_10bfloat16_tEfNS_4arch4Sm90ELb0ELb0ELb1ELb1ELb0ELb0ELb0ELb1ELb0ELb1ELb1ELb0EEENS1_21CollectiveEpilogueFwdINS6_IJSA_NS7_ILi256EEESB_EEES9_SE_SG_Li256ELb1ELb1ELb1ELb0EEENS1_36VarlenDynamicPersistentTileSchedulerILi128ELi96ELi256ELi128ELb1ELb1ELb1ELb0ELb1ELb1EEEEEEEEEvNT_6ParamsE --------------------------
	.section	.nv.info._ZN7cutlass13device_kernelIN5flash11enable_sm90INS1_16FlashAttnFwdSm90INS1_25CollectiveMainloopFwdSm90ILi2EN4cute5tupleIJNS5_1CILi1EEES8_S8_EEENS6_IJNS7_ILi128EEENS7_ILi96EEENS7_ILi64EEEEEELi256ENS_10bfloat16_tEfNS_4arch4Sm90ELb0ELb0ELb1ELb1ELb0ELb0ELb0ELb1ELb0ELb1ELb1ELb0EEENS1_21CollectiveEpilogueFwdINS6_IJSA_NS7_ILi256EEESB_EEES9_SE_SG_Li256ELb1ELb1ELb1ELb0EEENS1_36VarlenDynamicPersistentTileSchedulerILi128ELi96ELi256ELi128ELb1ELb1ELb1ELb0ELb1ELb1EEEEEEEEEvNT_6ParamsE,"",@"SHT_CUDA_INFO"
	.sectionflags	@""
	.align	4


	//----- nvinfo : EIATTR_CUDA_API_VERSION
	.align		4
        /*0000*/ 	.byte	0x04, 0x37
        /*0002*/ 	.short	(.L_1167 - .L_1166)
.L_1166:
        /*0004*/ 	.word	0x00000082


	//----- nvinfo : EIATTR_KPARAM_INFO
	.align		4
.L_1167:
        /*0008*/ 	.byte	0x04, 0x17
        /*000a*/ 	.short	(.L_1169 - .L_1168)
.L_1168:
        /*000c*/ 	.word	0x00000000
        /*0010*/ 	.short	0x0000
        /*0012*/ 	.short	0x0070
        /*0014*/ 	.byte	0x00, 0xf0, 0x01, 0x2a


	//----- nvinfo : EIATTR_SPARSE_MMA_MASK
	.align		4
.L_1169:
        /*0018*/ 	.byte	0x03, 0x50
        /*001a*/ 	.short	0x0000


	//----- nvinfo : EIATTR_MAXREG_COUNT
	.align		4
        /*001c*/ 	.byte	0x03, 0x1b
        /*001e*/ 	.short	0x00a8


	//----- nvinfo : EIATTR_NUM_BARRIERS
	.align		4
        /*0020*/ 	.byte	0x02, 0x4c
        /*0022*/ 	.byte	0x10
	.zero		1


	//----- nvinfo : EIATTR_EXTERNS
	.align		4
        /*0024*/ 	.byte	0x04, 0x0f
        /*0026*/ 	.short	(.L_1171 - .L_1170)


	//   ....[0]....
	.align		4
.L_1170:
        /*0028*/ 	.word	index@(__assertfail)


	//----- nvinfo : EIATTR_ANNOTATIONS
	.align		4
.L_1171:
        /*002c*/ 	.byte	0x04, 0x55
        /*002e*/ 	.short	(.L_1173 - .L_1172)


	//   ....[0]....
.L_1172:
        /* <DEDUP_REMOVED lines=65> */


	//----- nvinfo : EIATTR_MERCURY_ISA_VERSION
	.align		4
.L_1173:
        /*0430*/ 	.byte	0x03, 0x5f
        /*0432*/ 	.short	0x0101


	//----- nvinfo : EIATTR_UNUSED_LOAD_BYTE_OFFSET
	.align		4
        /*0434*/ 	.byte	0x04, 0x44
        /*0436*/ 	.short	(.L_1175 - .L_1174)


	//   ....[0]....
.L_1174:
        /*0438*/ 	.word	0x00000a30
        /*043c*/ 	.word	0x0000fff0


	//   ....[1]....
        /*0440*/ 	.word	0x00006da0
        /*0444*/ 	.word	0x0000fff0


	//----- nvinfo : EIATTR_INT_WARP_WIDE_INSTR_OFFSETS
	.align		4
.L_1175:
        /*0448*/ 	.byte	0x04, 0x31
        /*044a*/ 	.short	(.L_1177 - .L_1176)


	//   ....[0]....
.L_1176:
        /*044c*/ 	.word	0x00000130


	//   ....[1]....
        /*0450*/ 	.word	0x00000170


	//   ....[2]....
        /*0454*/ 	.word	0x000001e0


	//   ....[3]....
        /*0458*/ 	.word	0x00003cd0


	//   ....[4]....
        /*045c*/ 	.word	0x0000cb30


	//   ....[5]....
        /*0460*/ 	.word	0x0000cbc0


	//   ....[6]....
        /*0464*/ 	.word	0x000107b0


	//   ....[7]....
        /*0468*/ 	.word	0x00010840


	//----- nvinfo : EIATTR_COOP_GROUP_MASK_REGIDS
	.align		4
.L_1177:
        /*046c*/ 	.byte	0x04, 0x29
        /*046e*/ 	.short	(.L_1179 - .L_1178)


	//   ....[0]....
.L_1178:
        /*0470*/ 	.word	0xffffffff


	//   ....[1]....
        /*0474*/ 	.word	0xffffffff


	//   ....[2]....
        /*0478*/ 	.word	0xffffffff


	//   ....[3]....
        /*047c*/ 	.word	0xffffffff


	//   ....[4]....
        /*0480*/ 	.word	0xffffffff


	//   ....[5]....
        /*0484*/ 	.word	0xffffffff


	//   ....[6]....
        /*0488*/ 	.word	0xffffffff


	//   ....[7]....
        /*048c*/ 	.word	0xffffffff


	//   ....[8]....
        /*0490*/ 	.word	0xffffffff


	//   ....[9]....
        /*0494*/ 	.word	0xffffffff


	//   ....[10]....
        /*0498*/ 	.word	0xffffffff


	//   ....[11]....
        /*049c*/ 	.word	0xffffffff


	//   ....[12]....
        /*04a0*/ 	.word	0xffffffff


	//   ....[13]....
        /*04a4*/ 	.word	0xffffffff


	//   ....[14]....
        /*04a8*/ 	.word	0xffffffff


	//   ....[15]....
        /*04ac*/ 	.word	0xffffffff


	//   ....[16]....
        /*04b0*/ 	.word	0xffffffff


	//   ....[17]....
        /*04b4*/ 	.word	0xffffffff


	//   ....[18]....
        /*04b8*/ 	.word	0xffffffff


	//   ....[19]....
        /*04bc*/ 	.word	0xffffffff


	//   ....[20]....
        /*04c0*/ 	.word	0xffffffff


	//   ....[21]....
        /*04c4*/ 	.word	0xffffffff


	//   ....[22]....
        /*04c8*/ 	.word	0xffffffff


	//   ....[23]....
        /*04cc*/ 	.word	0xffffffff


	//   ....[24]....
        /*04d0*/ 	.word	0xffffffff


	//   ....[25]....
        /*04d4*/ 	.word	0xffffffff


	//   ....[26]....
        /*04d8*/ 	.word	0xffffffff


	//   ....[27]....
        /*04dc*/ 	.word	0xffffffff


	//   ....[28]....
        /*04e0*/ 	.word	0xffffffff


	//   ....[29]....
        /*04e4*/ 	.word	0xffffffff


	//   ....[30]....
        /*04e8*/ 	.word	0xffffffff


	//   ....[31]....
        /*04ec*/ 	.word	0xffffffff


	//   ....[32]....
        /*04f0*/ 	.word	0xffffffff


	//   ....[33]....
        /*04f4*/ 	.word	0xffffffff


	//   ....[34]....
        /*04f8*/ 	.word	0xffffffff


	//   ....[35]....
        /*04fc*/ 	.word	0xffffffff


	//   ....[36]....
        /*0500*/ 	.word	0xffffffff


	//   ....[37]....
        /*0504*/ 	.word	0xffffffff


	//   ....[38]....
        /*0508*/ 	.word	0xffffffff


	//   ....[39]....
        /*050c*/ 	.word	0xffffffff


	//   ....[40]....
        /*0510*/ 	.word	0xffffffff


	//   ....[41]....
        /*0514*/ 	.word	0xffffffff


	//   ....[42]....
        /*0518*/ 	.word	0xffffffff


	//   ....[43]....
        /*051c*/ 	.word	0xffffffff


	//   ....[44]....
        /*0520*/ 	.word	0xffffffff


	//   ....[45]....
        /*0524*/ 	.word	0xffffffff


	//   ....[46]....
        /*0528*/ 	.word	0xffffffff


	//   ....[47]....
        /*052c*/ 	.word	0xffffffff


	//   ....[48]....
        /*0530*/ 	.word	0xffffffff


	//   ....[49]....
        /*0534*/ 	.word	0xffffffff


	//   ....[50]....
        /*0538*/ 	.word	0xffffffff


	//   ....[51]....
        /*053c*/ 	.word	0xffffffff


	//   ....[52]....
        /*0540*/ 	.word	0xffffffff


	//   ....[53]....
        /*0544*/ 	.word	0xffffffff


	//   ....[54]....
        /*0548*/ 	.word	0xffffffff


	//   ....[55]....
        /*054c*/ 	.word	0xffffffff


	//   ....[56]....
        /*0550*/ 	.word	0xffffffff


	//   ....[57]....
        /*0554*/ 	.word	0xffffffff


	//   ....[58]....
        /*0558*/ 	.word	0xffffffff


	//   ....[59]....
        /*055c*/ 	.word	0xffffffff


	//   ....[60]....
        /*0560*/ 	.word	0xffffffff


	//   ....[61]....
        /*0564*/ 	.word	0xffffffff


	//   ....[62]....
        /*0568*/ 	.word	0xffffffff


	//   ....[63]....
        /*056c*/ 	.word	0xffffffff


	//   ....[64]....
        /*0570*/ 	.word	0xffffffff


	//   ....[65]....
        /*0574*/ 	.word	0xffffffff


	//   ....[66]....
        /*0578*/ 	.word	0xffffffff


	//   ....[67]....
        /*057c*/ 	.word	0xffffffff


	//   ....[68]....
        /*0580*/ 	.word	0xffffffff


	//   ....[69]....
        /*0584*/ 	.word	0xffffffff


	//   ....[70]....
        /*0588*/ 	.word	0xffffffff


	//   ....[71]....
        /*058c*/ 	.word	0xffffffff


	//   ....[72]....
        /*0590*/ 	.word	0xffffffff


	//   ....[73]....
        /*0594*/ 	.word	0xffffffff


	//   ....[74]....
        /*0598*/ 	.word	0xffffffff


	//   ....[75]....
        /*059c*/ 	.word	0xffffffff


	//   ....[76]....
        /*05a0*/ 	.word	0xffffffff


	//   ....[77]....
        /*05a4*/ 	.word	0xffffffff


	//   ....[78]....
        /*05a8*/ 	.word	0xffffffff


	//   ....[79]....
        /*05ac*/ 	.word	0xffffffff


	//   ....[80]....
        /*05b0*/ 	.word	0xffffffff


	//   ....[81]....
        /*05b4*/ 	.word	0xffffffff


	//   ....[82]....
        /*05b8*/ 	.word	0xffffffff


	//   ....[83]....
        /*05bc*/ 	.word	0xffffffff


	//   ....[84]....
        /*05c0*/ 	.word	0xffffffff


	//   ....[85]....
        /*05c4*/ 	.word	0xffffffff


	//   ....[86]....
        /*05c8*/ 	.word	0xffffffff


	//   ....[87]....
        /*05cc*/ 	.word	0xffffffff


	//   ....[88]....
        /*05d0*/ 	.word	0xffffffff


	//   ....[89]....
        /*05d4*/ 	.word	0xffffffff


	//   ....[90]....
        /*05d8*/ 	.word	0xffffffff


	//   ....[91]....
        /*05dc*/ 	.word	0xffffffff


	//   ....[92]....
        /*05e0*/ 	.word	0xffffffff


	//   ....[93]....
        /*05e4*/ 	.word	0xffffffff


	//   ....[94]....
        /*05e8*/ 	.word	0xffffffff


	//   ....[95]....
        /*05ec*/ 	.word	0xffffffff


	//   ....[96]....
        /*05f0*/ 	.word	0xffffffff


	//   ....[97]....
        /*05f4*/ 	.word	0x0500000f


	//   ....[98]....
        /*05f8*/ 	.word	0x0500000f


	//   ....[99]....
        /*05fc*/ 	.word	0x0500000f


	//   ....[100]....
        /*0600*/ 	.word	0x0500000f


	//   ....[101]....
        /*0604*/ 	.word	0x0500000f


	//   ....[102]....
        /*0608*/ 	.word	0x0500000f


	//   ....[103]....
        /*060c*/ 	.word	0x0500000f


	//   ....[104]....
        /*0610*/ 	.word	0x0500000f


	//   ....[105]....
        /*0614*/ 	.word	0x0500000f


	//   ....[106]....
        /*0618*/ 	.word	0x0500000f


	//   ....[107]....
        /*061c*/ 	.word	0x0500000f


	//   ....[108]....
        /*0620*/ 	.word	0x0500000f


	//   ....[109]....
        /*0624*/ 	.word	0x0500000f


	//   ....[110]....
        /*0628*/ 	.word	0x0500000f


	//   ....[111]....
        /*062c*/ 	.word	0x0500000f


	//   ....[112]....
        /*0630*/ 	.word	0x0500000f


	//   ....[113]....
        /*0634*/ 	.word	0x0500000f


	//   ....[114]....
        /*0638*/ 	.word	0x0500000f


	//   ....[115]....
        /*063c*/ 	.word	0x0500000f


	//   ....[116]....
        /*0640*/ 	.word	0x0500000f


	//   ....[117]....
        /*0644*/ 	.word	0x0500000f


	//   ....[118]....
        /*0648*/ 	.word	0x0500000f


	//   ....[119]....
        /*064c*/ 	.word	0x0500000f


	//   ....[120]....
        /*0650*/ 	.word	0x0500000f


	//   ....[121]....
        /*0654*/ 	.word	0x0500000f


	//   ....[122]....
        /*0658*/ 	.word	0x0500000f


	//   ....[123]....
        /*065c*/ 	.word	0x0500000f


	//   ....[124]....
        /*0660*/ 	.word	0x0500000f


	//   ....[125]....
        /*0664*/ 	.word	0x0500000f


	//   ....[126]....
        /*0668*/ 	.word	0x0500000f


	//   ....[127]....
        /*066c*/ 	.word	0x0500000f


	//   ....[128]....
        /*0670*/ 	.word	0x0500000f


	//   ....[129]....
        /*0674*/ 	.word	0x0500000f


	//   ....[130]....
        /*0678*/ 	.word	0x0500000f


	//   ....[131]....
        /*067c*/ 	.word	0x0500000f


	//   ....[132]....
        /*0680*/ 	.word	0x0500000f


	//----- nvinfo : EIATTR_COOP_GROUP_INSTR_OFFSETS
	.align		4
.L_1179:
        /*0684*/ 	.byte	0x04, 0x28
        /*0686*/ 	.short	(.L_1181 - .L_1180)


	//   ....[0]....
.L_1180:
        /*0688*/ 	.word	0x00000070


	//   ....[1]....
        /*068c*/ 	.word	0x00000140


	//   ....[2]....
        /*0690*/ 	.word	0x00000190


	//   ....[3]....
        /*0694*/ 	.word	0x000003c0


	//   ....[4]....
        /*0698*/ 	.word	0x00000520


	//   ....[5]....
        /*069c*/ 	.word	0x00000640


	//   ....[6]....
        /*06a0*/ 	.word	0x000007a0


	//   ....[7]....
        /*06a4*/ 	.word	0x00001cf0


	//   ....[8]....
        /*06a8*/ 	.word	0x00002e50


	//   ....[9]....
        /*06ac*/ 	.word	0x00002ed0


	//   ....[10]....
        /*06b0*/ 	.word	0x00003300


	//   ....[11]....
        /*06b4*/ 	.word	0x00003360


	//   ....[12]....
        /*06b8*/ 	.word	0x00004810


	//   ....[13]....
        /*06bc*/ 	.word	0x00004870


	//   ....[14]....
        /*06c0*/ 	.word	0x00005290


	//   ....[15]....
        /*06c4*/ 	.word	0x000052f0


	//   ....[16]....
        /*06c8*/ 	.word	0x00006320


	//   ....[17]....
        /*06cc*/ 	.word	0x00006390


	//   ....[18]....
        /*06d0*/ 	.word	0x000063f0


	//   ....[19]....
        /*06d4*/ 	.word	0x00006410


	//   ....[20]....
        /*06d8*/ 	.word	0x00007f10


	//   ....[21]....
        /*06dc*/ 	.word	0x00007f20


	//   ....[22]....
        /*06e0*/ 	.word	0x00007f30


	//   ....[23]....
        /*06e4*/ 	.word	0x00007f40


	//   ....[24]....
        /*06e8*/ 	.word	0x00008a00


	//   ....[25]....
        /*06ec*/ 	.word	0x00008a20


	//   ....[26]....
        /*06f0*/ 	.word	0x00008bd0


	//   ....[27]....
        /*06f4*/ 	.word	0x00008bf0


	//   ....[28]....
        /*06f8*/ 	.word	0x00008d30


	//   ....[29]....
        /*06fc*/ 	.word	0x00008d50


	//   ....[30]....
        /*0700*/ 	.word	0x00008ea0


	//   ....[31]....
        /*0704*/ 	.word	0x00008ec0


	//   ....[32]....
        /*0708*/ 	.word	0x000093c0


	//   ....[33]....
        /*070c*/ 	.word	0x000093d0


	//   ....[34]....
        /*0710*/ 	.word	0x00009c80


	//   ....[35]....
        /*0714*/ 	.word	0x00009c90


	//   ....[36]....
        /*0718*/ 	.word	0x0000aef0


	//   ....[37]....
        /*071c*/ 	.word	0x0000af20


	//   ....[38]....
        /*0720*/ 	.word	0x0000b090


	//   ....[39]....
        /*0724*/ 	.word	0x0000b0b0


	//   ....[40]....
        /*0728*/ 	.word	0x0000b1f0


	//   ....[41]....
        /*072c*/ 	.word	0x0000b210


	//   ....[42]....
        /*0730*/ 	.word	0x0000b360


	//   ....[43]....
        /*0734*/ 	.word	0x0000b380


	//   ....[44]....
        /*0738*/ 	.word	0x0000b550


	//   ....[45]....
        /*073c*/ 	.word	0x0000b770


	//   ....[46]....
        /*0740*/ 	.word	0x0000b7a0


	//   ....[47]....
        /*0744*/ 	.word	0x0000b7d0


	//   ....[48]....
        /*0748*/ 	.word	0x0000b800


	//   ....[49]....
        /*074c*/ 	.word	0x0000b830


	//   ....[50]....
        /*0750*/ 	.word	0x0000b860


	//   ....[51]....
        /*0754*/ 	.word	0x0000ba00


	//   ....[52]....
        /*0758*/ 	.word	0x0000ba30


	//   ....[53]....
        /*075c*/ 	.word	0x0000ba60


	//   ....[54]....
        /*0760*/ 	.word	0x0000ba90


	//   ....[55]....
        /*0764*/ 	.word	0x0000bac0


	//   ....[56]....
        /*0768*/ 	.word	0x0000baf0


	//   ....[57]....
        /*076c*/ 	.word	0x0000bb80


	//   ....[58]....
        /*0770*/ 	.word	0x0000bbb0


	//   ....[59]....
        /*0774*/ 	.word	0x0000bbc0


	//   ....[60]....
        /*0778*/ 	.word	0x0000bc70


	//   ....[61]....
        /*077c*/ 	.word	0x0000d110


	//   ....[62]....
        /*0780*/ 	.word	0x0000dbc0


	//   ....[63]....
        /*0784*/ 	.word	0x0000dc00


	//   ....[64]....
        /*0788*/ 	.word	0x0000dca0


	//   ....[65]....
        /*078c*/ 	.word	0x0000dcb0


	//   ....[66]....
        /*0790*/ 	.word	0x0000dd30


	//   ....[67]....
        /*0794*/ 	.word	0x0000dd40


	//   ....[68]....
        /*0798*/ 	.word	0x0000ddc0


	//   ....[69]....
        /*079c*/ 	.word	0x0000ddd0


	//   ....[70]....
        /*07a0*/ 	.word	0x0000de50


	//   ....[71]....
        /*07a4*/ 	.word	0x0000de60


	//   ....[72]....
        /*07a8*/ 	.word	0x0000dee0


	//   ....[73]....
        /*07ac*/ 	.word	0x0000def0


	//   ....[74]....
        /*07b0*/ 	.word	0x0000df70


	//   ....[75]....
        /*07b4*/ 	.word	0x0000df80


	//   ....[76]....
        /*07b8*/ 	.word	0x0000dfd0


	//   ....[77]....
        /*07bc*/ 	.word	0x0000dff0


	//   ....[78]....
        /*07c0*/ 	.word	0x00010ac0


	//   ....[79]....
        /*07c4*/ 	.word	0x00010af0


	//   ....[80]....
        /*07c8*/ 	.word	0x00010b50


	//   ....[81]....
        /*07cc*/ 	.word	0x00010b80


	//   ....[82]....
        /*07d0*/ 	.word	0x00010bb0


	//   ....[83]....
        /*07d4*/ 	.word	0x00010be0


	//   ....[84]....
        /*07d8*/ 	.word	0x00010c10


	//   ....[85]....
        /*07dc*/ 	.word	0x00010c40


	//   ....[86]....
        /*07e0*/ 	.word	0x00010e00


	//   ....[87]....
        /*07e4*/ 	.word	0x00010e30


	//   ....[88]....
        /*07e8*/ 	.word	0x00010e60


	//   ....[89]....
        /*07ec*/ 	.word	0x00010e90


	//   ....[90]....
        /*07f0*/ 	.word	0x00010ec0


	//   ....[91]....
        /*07f4*/ 	.word	0x00010ef0


	//   ....[92]....
        /*07f8*/ 	.word	0x00010fb0


	//   ....[93]....
        /*07fc*/ 	.word	0x00010fd0


	//   ....[94]....
        /*0800*/ 	.word	0x00010fe0


	//   ....[95]....
        /*0804*/ 	.word	0x00011040


	//   ....[96]....
        /*0808*/ 	.word	0x00011750


	//   ....[97]....
        /*080c*/ 	.word	0x00011c30


	//   ....[98]....
        /*0810*/ 	.word	0x00011e10


	//   ....[99]....
        /*0814*/ 	.word	0x00011e60


	//   ....[100]....
        /*0818*/ 	.word	0x00011ec0


	//   ....[101]....
        /*081c*/ 	.word	0x00011fb0


	//   ....[102]....
        /*0820*/ 	.word	0x00012010


	//   ....[103]....
        /*0824*/ 	.word	0x00012100


	//   ....[104]....
        /*0828*/ 	.word	0x00012160


	//   ....[105]....
        /*082c*/ 	.word	0x00012250


	//   ....[106]....
        /*0830*/ 	.word	0x000122b0


	//   ....[107]....
        /*0834*/ 	.word	0x000123a0


	//   ....[108]....
        /*0838*/ 	.word	0x00012400


	//   ....[109]....
        /*083c*/ 	.word	0x000124f0


	//   ....[110]....
        /*0840*/ 	.word	0x00012550


	//   ....[111]....
        /*0844*/ 	.word	0x00012620


	//   ....[112]....
        /*0848*/ 	.word	0x000126a0


	//   ....[113]....
        /*084c*/ 	.word	0x00012770


	//   ....[114]....
        /*0850*/ 	.word	0x00012aa0


	//   ....[115]....
        /*0854*/ 	.word	0x00012b40


	//   ....[116]....
        /*0858*/ 	.word	0x00012cd0


	//   ....[117]....
        /*085c*/ 	.word	0x00012d40


	//   ....[118]....
        /*0860*/ 	.word	0x00012db0


	//   ....[119]....
        /*0864*/ 	.word	0x00012e20


	//   ....[120]....
        /*0868*/ 	.word	0x00012e90


	//   ....[121]....
        /*086c*/ 	.word	0x00012f10


	//   ....[122]....
        /*0870*/ 	.word	0x00012fa0


	//   ....[123]....
        /*0874*/ 	.word	0x00013040


	//   ....[124]....
        /*0878*/ 	.word	0x000130b0


	//   ....[125]....
        /*087c*/ 	.word	0x00013120


	//   ....[126]....
        /*0880*/ 	.word	0x00013190


	//   ....[127]....
        /*0884*/ 	.word	0x00013210


	//   ....[128]....
        /*0888*/ 	.word	0x00013280


	//   ....[129]....
        /*088c*/ 	.word	0x00013320


	//   ....[130]....
        /*0890*/ 	.word	0x00013370


	//   ....[131]....
        /*0894*/ 	.word	0x00013400


	//   ....[132]....
        /*0898*/ 	.word	0x00013530


	//----- nvinfo : EIATTR_REG_RECONFIG
	.align		4
.L_1181:
        /*089c*/ 	.byte	0x01, 0x54
	.zero		2


	//----- nvinfo : EIATTR_SYSCALL_OFFSETS
	.align		4
        /*08a0*/ 	.byte	0x04, 0x46
        /*08a2*/ 	.short	(.L_1183 - .L_1182)


	//   ....[0]....
.L_1182:
        /*08a4*/ 	.word	0x00001e70


	//   ....[1]....
        /*08a8*/ 	.word	0x0000cd30


	//   ....[2]....
        /*08ac*/ 	.word	0x0000ce80


	//   ....[3]....
        /*08b0*/ 	.word	0x0000cf80


	//   ....[4]....
        /*08b4*/ 	.word	0x0000d800


	//----- nvinfo : EIATTR_MBARRIER_INSTR_OFFSETS
	.align		4
.L_1183:
        /*08b8*/ 	.byte	0x04, 0x39
        /*08ba*/ 	.short	(.L_1185 - .L_1184)


	//   ....[0]....
.L_1184:
        /*08bc*/ 	.word	0x00000270
        /*08c0*/ 	.word	0x000000ff
        /*08c4*/ 	.word	0x00022800
        /*08c8*/ 	.short	0x0100
        /*08ca*/ 	.byte	0x08
	.zero		1


	//   ....[1]....
        /*08cc*/ 	.word	0x00000280
        /*08d0*/ 	.word	0x000000ff
        /*08d4*/ 	.word	0x00022820
        /*08d8*/ 	.short	0x0100
        /*08da*/ 	.byte	0x08
	.zero		1


	//   ....[2]....
        /*08dc*/ 	.word	0x00000370
        /*08e0*/ 	.word	0x000000ff
        /*08e4*/ 	.word	0x00022830
        /*08e8*/ 	.short	0x0100
        /*08ea*/ 	.byte	0x08
	.zero		1


	//   ....[3]....
        /*08ec*/ 	.word	0x00000380
        /*08f0*/ 	.word	0x000000ff
        /*08f4*/ 	.word	0x00022840
        /*08f8*/ 	.short	0x0100
        /*08fa*/ 	.byte	0x08
	.zero		1


	//   ....[4]....
        /*08fc*/ 	.word	0x00000390
        /*0900*/ 	.word	0x000000ff
        /*0904*/ 	.word	0x00022838
        /*0908*/ 	.short	0x0100
        /*090a*/ 	.byte	0x08
	.zero		1


	//   ....[5]....
        /*090c*/ 	.word	0x000003a0
        /*0910*/ 	.word	0x000000ff
        /*0914*/ 	.word	0x00022848
        /*0918*/ 	.short	0x0100
        /*091a*/ 	.byte	0x08
	.zero		1


	//   ....[6]....
        /*091c*/ 	.word	0x000004d0
        /*0920*/ 	.word	0x000000ff
        /*0924*/ 	.word	0x00022850
        /*0928*/ 	.short	0x0100
        /*092a*/ 	.byte	0x08
	.zero		1


	//   ....[7]....
        /*092c*/ 	.word	0x000004e0
        /*0930*/ 	.word	0x000000ff
        /*0934*/ 	.word	0x00022860
        /*0938*/ 	.short	0x0100
        /*093a*/ 	.byte	0x08
	.zero		1


	//   ....[8]....
        /*093c*/ 	.word	0x000004f0
        /*0940*/ 	.word	0x000000ff
        /*0944*/ 	.word	0x00022858
        /*0948*/ 	.short	0x0100
        /*094a*/ 	.byte	0x08
	.zero		1


	//   ....[9]....
        /*094c*/ 	.word	0x00000500
        /*0950*/ 	.word	0x000000ff
        /*0954*/ 	.word	0x00022868
        /*0958*/ 	.short	0x0100
        /*095a*/ 	.byte	0x08
	.zero		1


	//   ....[10]....
        /*095c*/ 	.word	0x000005f0
        /*0960*/ 	.word	0x000000ff
        /*0964*/ 	.word	0x00022870
        /*0968*/ 	.short	0x0100
        /*096a*/ 	.byte	0x06
	.zero		1


	//   ....[11]....
        /*096c*/ 	.word	0x00000600
        /*0970*/ 	.word	0x000000ff
        /*0974*/ 	.word	0x00022880
        /*0978*/ 	.short	0x0100
        /*097a*/ 	.byte	0x06
	.zero		1


	//   ....[12]....
        /*097c*/ 	.word	0x00000610
        /*0980*/ 	.word	0x000000ff
        /*0984*/ 	.word	0x00022878
        /*0988*/ 	.short	0x0100
        /*098a*/ 	.byte	0x06
	.zero		1


	//   ....[13]....
        /*098c*/ 	.word	0x00000620
        /*0990*/ 	.word	0x000000ff
        /*0994*/ 	.word	0x00022888
        /*0998*/ 	.short	0x0100
        /*099a*/ 	.byte	0x06
	.zero		1


	//   ....[14]....
        /*099c*/ 	.word	0x00000750
        /*09a0*/ 	.word	0x000000ff
        /*09a4*/ 	.word	0x00022890
        /*09a8*/ 	.short	0x0100
        /*09aa*/ 	.byte	0x08
	.zero		1


	//   ....[15]....
        /*09ac*/ 	.word	0x00000760
        /*09b0*/ 	.word	0x000000ff
        /*09b4*/ 	.word	0x000228a0
        /*09b8*/ 	.short	0x0100
        /*09ba*/ 	.byte	0x08
	.zero		1


	//   ....[16]....
        /*09bc*/ 	.word	0x00000770
        /*09c0*/ 	.word	0x000000ff
        /*09c4*/ 	.word	0x00022898
        /*09c8*/ 	.short	0x0100
        /*09ca*/ 	.byte	0x08
	.zero		1


	//   ....[17]....
        /*09cc*/ 	.word	0x00000780
        /*09d0*/ 	.word	0x000000ff
        /*09d4*/ 	.word	0x000228a8
        /*09d8*/ 	.short	0x0100
        /*09da*/ 	.byte	0x08
	.zero		1


	//   ....[18]....
        /*09dc*/ 	.word	0x000008b0
        /*09e0*/ 	.word	0x000000ff
        /*09e4*/ 	.word	0x000228b0
        /*09e8*/ 	.short	0x0100
        /*09ea*/ 	.byte	0x08
	.zero		1


	//   ....[19]....
        /*09ec*/ 	.word	0x000008c0
        /*09f0*/ 	.word	0x000000ff
        /*09f4*/ 	.word	0x000228c0
        /*09f8*/ 	.short	0x0100
        /*09fa*/ 	.byte	0x08
	.zero		1


	//   ....[20]....
        /*09fc*/ 	.word	0x000008d0
        /*0a00*/ 	.word	0x000000ff
        /*0a04*/ 	.word	0x000228b8
        /*0a08*/ 	.short	0x0100
        /*0a0a*/ 	.byte	0x08
	.zero		1


	//   ....[21]....
        /*0a0c*/ 	.word	0x000008e0
        /*0a10*/ 	.word	0x000000ff
        /*0a14*/ 	.word	0x000228c8
        /*0a18*/ 	.short	0x0100
        /*0a1a*/ 	.byte	0x08
	.zero		1


	//   ....[22]....
        /*0a1c*/ 	.word	0x00001f20
        /*0a20*/ 	.word	0x00000006
        /*0a24*/ 	.word	0x00022800
        /*0a28*/ 	.short	0x010a
        /*0a2a*/ 	.byte	0x3f
	.zero		1


	//   ....[23]....
        /*0a2c*/ 	.word	0x00001ff0
        /*0a30*/ 	.word	0x000000ff
        /*0a34*/ 	.word	0x00022830
        /*0a38*/ 	.short	0x010a
        /*0a3a*/ 	.byte	0x16
	.zero		1


	//   ....[24]....
        /*0a3c*/ 	.word	0x00002030
        /*0a40*/ 	.word	0x000000ff
        /*0a44*/ 	.word	0x00022830
        /*0a48*/ 	.short	0x010a
        /*0a4a*/ 	.byte	0x16
	.zero		1


	//   ....[25]....
        /*0a4c*/ 	.word	0x00003840
        /*0a50*/ 	.word	0x00000004
        /*0a54*/ 	.word	0x00000000
        /*0a58*/ 	.short	0x0101
        /*0a5a*/ 	.byte	0x3f
	.zero		1


	//   ....[26]....
        /*0a5c*/ 	.word	0x00003c40
        /*0a60*/ 	.word	0x000000ff
        /*0a64*/ 	.word	0x00022850
        /*0a68*/ 	.short	0x010a
        /*0a6a*/ 	.byte	0x16
	.zero		1


	//   ....[27]....
        /*0a6c*/ 	.word	0x00003c80
        /*0a70*/ 	.word	0x000000ff
        /*0a74*/ 	.word	0x00022850
        /*0a78*/ 	.short	0x010a
        /*0a7a*/ 	.byte	0x16
	.zero		1


	//   ....[28]....
        /*0a7c*/ 	.word	0x00003f70
        /*0a80*/ 	.word	0x000000ff
        /*0a84*/ 	.word	0x00000000
        /*0a88*/ 	.short	0x0101
        /*0a8a*/ 	.byte	0x16
	.zero		1


	//   ....[29]....
        /*0a8c*/ 	.word	0x00004100
        /*0a90*/ 	.word	0x000000ff
        /*0a94*/ 	.word	0x00022830
        /*0a98*/ 	.short	0x010a
        /*0a9a*/ 	.byte	0x19
	.zero		1


	//   ....[30]....
        /*0a9c*/ 	.word	0x00004140
        /*0aa0*/ 	.word	0x000000ff
        /*0aa4*/ 	.word	0x00022830
        /*0aa8*/ 	.short	0x010a
        /*0aaa*/ 	.byte	0x19
	.zero		1


	//   ....[31]....
        /*0aac*/ 	.word	0x00005b20
        /*0ab0*/ 	.word	0x0000000f
        /*0ab4*/ 	.word	0x00000000
        /*0ab8*/ 	.short	0x0101
        /*0aba*/ 	.byte	0x3f
	.zero		1


	//   ....[32]....
        /*0abc*/ 	.word	0x00005fd0
        /*0ac0*/ 	.word	0x000000ff
        /*0ac4*/ 	.word	0x00022850
        /*0ac8*/ 	.short	0x010a
        /*0aca*/ 	.byte	0x19
	.zero		1


	//   ....[33]....
        /*0acc*/ 	.word	0x00006010
        /*0ad0*/ 	.word	0x000000ff
        /*0ad4*/ 	.word	0x00022850
        /*0ad8*/ 	.short	0x010a
        /*0ada*/ 	.byte	0x19
	.zero		1


	//   ....[34]....
        /*0adc*/ 	.word	0x00006300
        /*0ae0*/ 	.word	0x00000009
        /*0ae4*/ 	.word	0x00000000
        /*0ae8*/ 	.short	0x0101
        /*0aea*/ 	.byte	0x3f
	.zero		1


	//   ....[35]....
        /*0aec*/ 	.word	0x00008a30
        /*0af0*/ 	.word	0x000000ff
        /*0af4*/ 	.word	0x00000000
        /*0af8*/ 	.short	0x0101
        /*0afa*/ 	.byte	0x08
	.zero		1


	//   ....[36]....
        /*0afc*/ 	.word	0x00009240
        /*0b00*/ 	.word	0x000000ff
        /*0b04*/ 	.word	0x00000000
        /*0b08*/ 	.short	0x0101
        /*0b0a*/ 	.byte	0x08
	.zero		1


	//   ....[37]....
        /*0b0c*/ 	.word	0x0000d360
        /*0b10*/ 	.word	0x00000000
        /*0b14*/ 	.word	0x00022840
        /*0b18*/ 	.short	0x010a
        /*0b1a*/ 	.byte	0x3f
	.zero		1


	//   ....[38]....
        /*0b1c*/ 	.word	0x0000e090
        /*0b20*/ 	.word	0x00000012
        /*0b24*/ 	.word	0x00022800
        /*0b28*/ 	.short	0x0107
        /*0b2a*/ 	.byte	0x3f
	.zero		1


	//   ....[39]....
        /*0b2c*/ 	.word	0x0000e180
        /*0b30*/ 	.word	0x00000012
        /*0b34*/ 	.word	0x00022800
        /*0b38*/ 	.short	0x0101
        /*0b3a*/ 	.byte	0x3f
	.zero		1


	//   ....[40]....
        /*0b3c*/ 	.word	0x0000e1a0
        /*0b40*/ 	.word	0x00000012
        /*0b44*/ 	.word	0x00022820
        /*0b48*/ 	.short	0x010a
        /*0b4a*/ 	.byte	0x3f
	.zero		1


	//   ....[41]....
        /*0b4c*/ 	.word	0x0000e280
        /*0b50*/ 	.word	0x00000002
        /*0b54*/ 	.word	0x00022860
        /*0b58*/ 	.short	0x010a
        /*0b5a*/ 	.byte	0x3f
	.zero		1


	//   ....[42]....
        /*0b5c*/ 	.word	0x0000eb30
        /*0b60*/ 	.word	0x00000003
        /*0b64*/ 	.word	0x00022840
        /*0b68*/ 	.short	0x010a
        /*0b6a*/ 	.byte	0x3f
	.zero		1


	//   ....[43]....
        /*0b6c*/ 	.word	0x0000ed80
        /*0b70*/ 	.word	0x00000003
        /*0b74*/ 	.word	0x00022860
        /*0b78*/ 	.short	0x010a
        /*0b7a*/ 	.byte	0x3f
	.zero		1


	//   ....[44]....
        /*0b7c*/ 	.word	0x0000f570
        /*0b80*/ 	.word	0x00000004
        /*0b84*/ 	.word	0x00022840
        /*0b88*/ 	.short	0x010a
        /*0b8a*/ 	.byte	0x3f
	.zero		1


	//   ....[45]....
        /*0b8c*/ 	.word	0x0000f7c0
        /*0b90*/ 	.word	0x00000004
        /*0b94*/ 	.word	0x00022860
        /*0b98*/ 	.short	0x010a
        /*0b9a*/ 	.byte	0x3f
	.zero		1


	//   ....[46]....
        /*0b9c*/ 	.word	0x0000ff40
        /*0ba0*/ 	.word	0x00000002
        /*0ba4*/ 	.word	0x00022840
        /*0ba8*/ 	.short	0x010a
        /*0baa*/ 	.byte	0x3f
	.zero		1


	//   ....[47]....
        /*0bac*/ 	.word	0x00010190
        /*0bb0*/ 	.word	0x00000002
        /*0bb4*/ 	.word	0x00022860
        /*0bb8*/ 	.short	0x010a
        /*0bba*/ 	.byte	0x3f
	.zero		1


	//   ....[48]....
        /*0bbc*/ 	.word	0x000116d0
        /*0bc0*/ 	.word	0x00000000
        /*0bc4*/ 	.word	0x00022820
        /*0bc8*/ 	.short	0x010a
        /*0bca*/ 	.byte	0x3f
	.zero		1


	//   ....[49]....
        /*0bcc*/ 	.word	0x000118c0
        /*0bd0*/ 	.word	0x00000006
        /*0bd4*/ 	.word	0x00000000
        /*0bd8*/ 	.short	0x010a
        /*0bda*/ 	.byte	0x3f
	.zero		1


	//   ....[50]....
        /*0bdc*/ 	.word	0x000118f0
        /*0be0*/ 	.word	0x00000007
        /*0be4*/ 	.word	0x00000000
        /*0be8*/ 	.short	0x010a
        /*0bea*/ 	.byte	0x3f
	.zero		1


	//   ....[51]....
        /*0bec*/ 	.word	0x00011950
        /*0bf0*/ 	.word	0x00000004
        /*0bf4*/ 	.word	0x00000000
        /*0bf8*/ 	.short	0x010a
        /*0bfa*/ 	.byte	0x3f
	.zero		1


	//   ....[52]....
        /*0bfc*/ 	.word	0x00011980
        /*0c00*/ 	.word	0x00000003
        /*0c04*/ 	.word	0x00000000
        /*0c08*/ 	.short	0x010a
        /*0c0a*/ 	.byte	0x3f
	.zero		1


	//   ....[53]....
        /*0c0c*/ 	.word	0x000119e0
        /*0c10*/ 	.word	0x00000006
        /*0c14*/ 	.word	0x00022800
        /*0c18*/ 	.short	0x010a
        /*0c1a*/ 	.byte	0x3f
	.zero		1


	//   ....[54]....
        /*0c1c*/ 	.word	0x00011a40
        /*0c20*/ 	.word	0x00000003
        /*0c24*/ 	.word	0x00022830
        /*0c28*/ 	.short	0x010a
        /*0c2a*/ 	.byte	0x3f
	.zero		1


	//   ....[55]....
        /*0c2c*/ 	.word	0x00011aa0
        /*0c30*/ 	.word	0x00000009
        /*0c34*/ 	.word	0x00022850
        /*0c38*/ 	.short	0x010a
        /*0c3a*/ 	.byte	0x3f
	.zero		1


	//   ....[56]....
        /*0c3c*/ 	.word	0x00011b00
        /*0c40*/ 	.word	0x00000003
        /*0c44*/ 	.word	0x00022830
        /*0c48*/ 	.short	0x010a
        /*0c4a*/ 	.byte	0x3f
	.zero		1


	//   ....[57]....
        /*0c4c*/ 	.word	0x00011b50
        /*0c50*/ 	.word	0x00000009
        /*0c54*/ 	.word	0x00022850
        /*0c58*/ 	.short	0x010a
        /*0c5a*/ 	.byte	0x3f
	.zero		1


	//   ....[58]....
        /*0c5c*/ 	.word	0x00011cf0
        /*0c60*/ 	.word	0x00000000
        /*0c64*/ 	.word	0x00022840
        /*0c68*/ 	.short	0x010a
        /*0c6a*/ 	.byte	0x3f
	.zero		1


	//   ....[59]....
        /*0c6c*/ 	.word	0x000127b0
        /*0c70*/ 	.word	0x00000012
        /*0c74*/ 	.word	0x00022820
        /*0c78*/ 	.short	0x010a
        /*0c7a*/ 	.byte	0x3f
	.zero		1


	//   ....[60]....
        /*0c7c*/ 	.word	0x00012800
        /*0c80*/ 	.word	0x00000002
        /*0c84*/ 	.word	0x00022860
        /*0c88*/ 	.short	0x010a
        /*0c8a*/ 	.byte	0x3f
	.zero		1


	//   ....[61]....
        /*0c8c*/ 	.word	0x00012850
        /*0c90*/ 	.word	0x00000003
        /*0c94*/ 	.word	0x00022840
        /*0c98*/ 	.short	0x010a
        /*0c9a*/ 	.byte	0x3f
	.zero		1


	//   ....[62]....
        /*0c9c*/ 	.word	0x000128a0
        /*0ca0*/ 	.word	0x00000003
        /*0ca4*/ 	.word	0x00022860
        /*0ca8*/ 	.short	0x010a
        /*0caa*/ 	.byte	0x3f
	.zero		1


	//   ....[63]....
        /*0cac*/ 	.word	0x000128f0
        /*0cb0*/ 	.word	0x00000004
        /*0cb4*/ 	.word	0x00022840
        /*0cb8*/ 	.short	0x010a
        /*0cba*/ 	.byte	0x3f
	.zero		1


	//   ....[64]....
        /*0cbc*/ 	.word	0x00012940
        /*0cc0*/ 	.word	0x00000004
        /*0cc4*/ 	.word	0x00022860
        /*0cc8*/ 	.short	0x010a
        /*0cca*/ 	.byte	0x3f
	.zero		1


	//   ....[65]....
        /*0ccc*/ 	.word	0x00012990
        /*0cd0*/ 	.word	0x00000002
        /*0cd4*/ 	.word	0x00022840
        /*0cd8*/ 	.short	0x010a
        /*0cda*/ 	.byte	0x3f
	.zero		1


	//   ....[66]....
        /*0cdc*/ 	.word	0x000129e0
        /*0ce0*/ 	.word	0x00000002
        /*0ce4*/ 	.word	0x00022860
        /*0ce8*/ 	.short	0x010a
        /*0cea*/ 	.byte	0x3f
	.zero		1


	//   ....[67]....
        /*0cec*/ 	.word	0x00013450
        /*0cf0*/ 	.word	0x00000000
        /*0cf4*/ 	.word	0x00022820
        /*0cf8*/ 	.short	0x010a
        /*0cfa*/ 	.byte	0x3f
	.zero		1


	//   ....[68]....
        /*0cfc*/ 	.word	0x000135f0
        /*0d00*/ 	.word	0x00000006
        /*0d04*/ 	.word	0x00000000
        /*0d08*/ 	.short	0x010a
        /*0d0a*/ 	.byte	0x3f
	.zero		1


	//   ....[69]....
        /*0d0c*/ 	.word	0x00013640
        /*0d10*/ 	.word	0x00000007
        /*0d14*/ 	.word	0x00000000
        /*0d18*/ 	.short	0x010a
        /*0d1a*/ 	.byte	0x3f
	.zero		1


	//   ....[70]....
        /*0d1c*/ 	.word	0x00013690
        /*0d20*/ 	.word	0x00000004
        /*0d24*/ 	.word	0x00000000
        /*0d28*/ 	.short	0x010a
        /*0d2a*/ 	.byte	0x3f
	.zero		1


	//----- nvinfo : EIATTR_NUM_MBARRIERS
	.align		4
.L_1185:
        /*0d2c*/ 	.byte	0x03, 0x38
        /*0d2e*/ 	.short	0x0016


	//----- nvinfo : EIATTR_EXIT_INSTR_OFFSETS
	.align		4
        /*0d30*/ 	.byte	0x04, 0x1c
        /*0d32*/ 	.short	(.L_1187 - .L_1186)


	//   ....[0]....
.L_1186:
        /*0d34*/ 	.word	0x00000a70


	//   ....[1]....
        /*0d38*/ 	.word	0x0000b500


	//   ....[2]....
        /*0d3c*/ 	.word	0x000119d0


	//----- nvinfo : EIATTR_MAX_THREADS
	.align		4
.L_1187:
        /*0d40*/ 	.byte	0x04, 0x05
        /*0d42*/ 	.short	(.L_1189 - .L_1188)
.L_1188:
        /*0d44*/ 	.word	0x00000180
        /*0d48*/ 	.word	0x00000001
        /*0d4c*/ 	.word	0x00000001


	//----- nvinfo : EIATTR_CRS_STACK_SIZE
	.align		4
.L_1189:
        /*0d50*/ 	.byte	0x04, 0x1e
        /*0d52*/ 	.short	(.L_1191 - .L_1190)
.L_1190:
        /*0d54*/ 	.word	0x00000000


	//----- nvinfo : EIATTR_CBANK_PARAM_SIZE
	.align		4
.L_1191:
        /*0d58*/ 	.byte	0x03, 0x19
        /*0d5a*/ 	.short	0x0af0


	//----- nvinfo : EIATTR_PARAM_CBANK
	.align		4
        /*0d5c*/ 	.byte	0x04, 0x0a
        /*0d5e*/ 	.short	(.L_1193 - .L_1192)
	.align		4
.L_1192:
        /*0d60*/ 	.word	index@(.nv.constant0._ZN7cutlass13device_kernelIN5flash11enable_sm90INS1_16FlashAttnFwdSm90INS1_25CollectiveMainloopFwdSm90ILi2EN4cute5tupleIJNS5_1CILi1EEES8_S8_EEENS6_IJNS7_ILi128EEENS7_ILi96EEENS7_ILi64EEEEEELi256ENS_10bfloat16_tEfNS_4arch4Sm90ELb0ELb0ELb1ELb1ELb0ELb0ELb0ELb1ELb0ELb1ELb1ELb0EEENS1_21CollectiveEpilogueFwdINS6_IJSA_NS7_ILi256EEESB_EEES9_SE_SG_Li256ELb1ELb1ELb1ELb0EEENS1_36VarlenDynamicPersistentTileSchedulerILi128ELi96ELi256ELi128ELb1ELb1ELb1ELb0ELb1ELb1EEEEEEEEEvNT_6ParamsE)
        /*0d64*/ 	.short	0x0210
        /*0d66*/ 	.short	0x0af0


	//----- nvinfo : EIATTR_SW_WAR
	.align		4
.L_1193:
        /*0d68*/ 	.byte	0x04, 0x36
        /*0d6a*/ 	.short	(.L_1195 - .L_1194)
.L_1194:
        /*0d6c*/ 	.word	0x00000008
.L_1195:


//--------------------- .nv.info._ZN7cutlass13device_kernelIN5flash11enable_sm90INS1_16FlashAttnFwdSm90INS1_25CollectiveMainloopFwdSm90ILi2EN4cute5tupleIJNS5_1CILi1EEES8_S8_EEENS6_IJNS7_ILi128EEENS7_ILi96EEENS7_ILi64EEEEEELi256ENS_10bfloat16_tEfNS_4arch4Sm90ELb0ELb0ELb1ELb1ELb0ELb1ELb0ELb1ELb0ELb1ELb1ELb0EEENS1_21CollectiveEpilogueFwdINS6_IJSA_NS7_ILi256EEESB_EEES9_SE_SG_Li256ELb1ELb1ELb1ELb0EEENS1_36VarlenDynamicPersistentTileSchedulerILi128ELi96ELi256ELi128ELb1ELb1ELb1ELb0ELb1ELb1EEEEEEEEEvNT_6ParamsE --------------------------
	.section	.nv.info._ZN7cutlass13device_kernelIN5flash11enable_sm90INS1_16FlashAttnFwdSm90INS1_25CollectiveMainloopFwdSm90ILi2EN4cute5tupleIJNS5_1CILi1EEES8_S8_EEENS6_IJNS7_ILi128EEENS7_ILi96EEENS7_ILi64EEEEEELi256ENS_10bfloat16_tEfNS_4arch4Sm90ELb0ELb0ELb1ELb1ELb0ELb1ELb0ELb1ELb0ELb1ELb1ELb0EEENS1_21CollectiveEpilogueFwdINS6_IJSA_NS7_ILi256EEESB_EEES9_SE_SG_Li256ELb1ELb1ELb1ELb0EEENS1_36VarlenDynamicPersistentTileSchedulerILi128ELi96ELi256ELi128ELb1ELb1ELb1ELb0ELb1ELb1EEEEEEEEEvNT_6ParamsE,"",@"SHT_CUDA_INFO"
	.sectionflags	@""
	.align	4


	//----- nvinfo : EIATTR_CUDA_API_VERSION
	.align		4
        /*0000*/ 	.byte	0x04, 0x37
        /*0002*/ 	.short	(.L_1197 - .L_1196)
.L_1196:
        /*0004*/ 	.word	0x00000082


	//----- nvinfo : EIATTR_KPARAM_INFO
	.align		4
.L_1197:
        /*0008*/ 	.byte	0x04, 0x17
        /*000a*/ 	.short	(.L_1199 - .L_1198)
.L_1198:
        /*000c*/ 	.word	0x00000000
        /*0010*/ 	.short	0x0000
        /*0012*/ 	.short	0x0070
        /*0014*/ 	.byte	0x00, 0xf0, 0x01, 0x2a


	//----- nvinfo : EIATTR_SPARSE_MMA_MASK
	.align		4
.L_1199:
        /*0018*/ 	.byte	0x03, 0x50
        /*001a*/ 	.short	0x0000


	//----- nvinfo : EIATTR_MAXREG_COUNT
	.align		4
        /*001c*/ 	.byte	0x03, 0x1b
        /*001e*/ 	.short	0x00a8


	//----- nvinfo : EIATTR_NUM_BARRIERS
	.align		4
        /*0020*/ 	.byte	0x02, 0x4c
        /*0022*/ 	.byte	0x10
	.zero		1


	//----- nvinfo : EIATTR_EXTERNS
	.align		4
        /*0024*/ 	.byte	0x04, 0x0f
        /*0026*/ 	.short	(.L_1201 - .L_1200)


	//   ....[0]....
	.align		4
.L_1200:
        /*0028*/ 	.word	index@(__assertfail)


	//----- nvinfo : EIATTR_ANNOTATIONS
	.align		4
.L_1201:
        /*002c*/ 	.byte	0x04, 0x55
        /*002e*/ 	.short	(.L_1203 - .L_1202)


	//   ....[0]....
.L_1202:
        /* <DEDUP_REMOVED lines=81> */


	//----- nvinfo : EIATTR_MERCURY_ISA_VERSION
	.align		4
.L_1203:
        /*0530*/ 	.byte	0x03, 0x5f
        /*0532*/ 	.short	0x0101


	//----- nvinfo : EIATTR_UNUSED_LOAD_BYTE_OFFSET
	.align		4
        /*0534*/ 	.byte	0x04, 0x44
        /*0536*/ 	.short	(.L_1205 - .L_1204)


	//   ....[0]....
.L_1204:
        /*0538*/ 	.word	0x00000ac0
        /*053c*/ 	.word	0x0000fff0


	//   ....[1]....
        /*0540*/ 	.word	0x0000dd00
        /*0544*/ 	.word	0x0000fff0


	//----- nvinfo : EIATTR_INT_WARP_WIDE_INSTR_OFFSETS
	.align		4
.L_1205:
        /*0548*/ 	.byte	0x04, 0x31
        /*054a*/ 	.short	(.L_1207 - .L_1206)


	//   ....[0]....
.L_1206:
        /*054c*/ 	.word	0x00000190


	//   ....[1]....
        /*0550*/ 	.word	0x000001d0


	//   ....[2]....
        /*0554*/ 	.word	0x00000240


	//   ....[3]....
        /*0558*/ 	.word	0x00015880


	//   ....[4]....
        /*055c*/ 	.word	0x00015910


	//   ....[5]....
        /*0560*/ 	.word	0x00019540


	//   ....[6]....
        /*0564*/ 	.word	0x000195d0


	//----- nvinfo : EIATTR_COOP_GROUP_MASK_REGIDS
	.align		4
.L_1207:
        /*0568*/ 	.byte	0x04, 0x29
        /*056a*/ 	.short	(.L_1209 - .L_1208)


	//   ....[0]....
.L_1208:
        /*056c*/ 	.word	0xffffffff


	//   ....[1]....
        /*0570*/ 	.word	0xffffffff


	//   ....[2]....
        /*0574*/ 	.word	0xffffffff


	//   ....[3]....
        /*0578*/ 	.word	0xffffffff


	//   ....[4]....
        /*057c*/ 	.word	0xffffffff


	//   ....[5]....
        /*0580*/ 	.word	0xffffffff


	//   ....[6]....
        /*0584*/ 	.word	0xffffffff


	//   ....[7]....
        /*0588*/ 	.word	0xffffffff


	//   ....[8]....
        /*058c*/ 	.word	0xffffffff


	//   ....[9]....
        /*0590*/ 	.word	0xffffffff


	//   ....[10]....
        /*0594*/ 	.word	0xffffffff


	//   ....[11]....
        /*0598*/ 	.word	0xffffffff


	//   ....[12]....
        /*059c*/ 	.word	0xffffffff


	//   ....[13]....
        /*05a0*/ 	.word	0xffffffff


	//   ....[14]....
        /*05a4*/ 	.word	0xffffffff


	//   ....[15]....
        /*05a8*/ 	.word	0xffffffff


	//   ....[16]....
        /*05ac*/ 	.word	0xffffffff


	//   ....[17]....
        /*05b0*/ 	.word	0xffffffff


	//   ....[18]....
        /*05b4*/ 	.word	0xffffffff


	//   ....[19]....
        /*05b8*/ 	.word	0xffffffff


	//   ....[20]....
        /*05bc*/ 	.word	0xffffffff


	//   ....[21]....
        /*05c0*/ 	.word	0xffffffff


	//   ....[22]....
        /*05c4*/ 	.word	0xffffffff


	//   ....[23]....
        /*05c8*/ 	.word	0xffffffff


	//   ....[24]....
        /*05cc*/ 	.word	0xffffffff


	//   ....[25]....
        /*05d0*/ 	.word	0xffffffff


	//   ....[26]....
        /*05d4*/ 	.word	0xffffffff


	//   ....[27]....
        /*05d8*/ 	.word	0xffffffff


	//   ....[28]....
        /*05dc*/ 	.word	0xffffffff


	//   ....[29]....
        /*05e0*/ 	.word	0xffffffff


	//   ....[30]....
        /*05e4*/ 	.word	0xffffffff


	//   ....[31]....
        /*05e8*/ 	.word	0xffffffff


	//   ....[32]....
        /*05ec*/ 	.word	0xffffffff


	//   ....[33]....
        /*05f0*/ 	.word	0xffffffff


	//   ....[34]....
        /*05f4*/ 	.word	0xffffffff


	//   ....[35]....
        /*05f8*/ 	.word	0xffffffff


	//   ....[36]....
        /*05fc*/ 	.word	0xffffffff


	//   ....[37]....
        /*0600*/ 	.word	0xffffffff


	//   ....[38]....
        /*0604*/ 	.word	0xffffffff


	//   ....[39]....
        /*0608*/ 	.word	0xffffffff


	//   ....[40]....
        /*060c*/ 	.word	0xffffffff


	//   ....[41]....
        /*0610*/ 	.word	0xffffffff


	//   ....[42]....
        /*0614*/ 	.word	0xffffffff


	//   ....[43]....
        /*0618*/ 	.word	0xffffffff


	//   ....[44]....
        /*061c*/ 	.word	0xffffffff


	//   ....[45]....
        /*0620*/ 	.word	0xffffffff


	//   ....[46]....
        /*0624*/ 	.word	0xffffffff


	//   ....[47]....
        /*0628*/ 	.word	0xffffffff


	//   ....[48]....
        /*062c*/ 	.word	0xffffffff


	//   ....[49]....
        /*0630*/ 	.word	0xffffffff


	//   ....[50]....
        /*0634*/ 	.word	0xffffffff


	//   ....[51]....
        /*0638*/ 	.word	0xffffffff


	//   ....[52]....
        /*063c*/ 	.word	0xffffffff


	//   ....[53]....
        /*0640*/ 	.word	0xffffffff


	//   ....[54]....
        /*0644*/ 	.word	0xffffffff


	//   ....[55]....
        /*0648*/ 	.word	0xffffffff


	//   ....[56]....
        /*064c*/ 	.word	0xffffffff


	//   ....[57]....
        /*0650*/ 	.word	0xffffffff


	//   ....[58]....
        /*0654*/ 	.word	0xffffffff


	//   ....[59]....
        /*0658*/ 	.word	0xffffffff


	//   ....[60]....
        /*065c*/ 	.word	0xffffffff


	//   ....[61]....
        /*0660*/ 	.word	0xffffffff


	//   ....[62]....
        /*0664*/ 	.word	0xffffffff


	//   ....[63]....
        /*0668*/ 	.word	0xffffffff


	//   ....[64]....
        /*066c*/ 	.word	0xffffffff


	//   ....[65]....
        /*0670*/ 	.word	0xffffffff


	//   ....[66]....
        /*0674*/ 	.word	0xffffffff


	//   ....[67]....
        /*0678*/ 	.word	0xffffffff


	//   ....[68]....
        /*067c*/ 	.word	0xffffffff


	//   ....[69]....
        /*0680*/ 	.word	0xffffffff


	//   ....[70]....
        /*0684*/ 	.word	0xffffffff


	//   ....[71]....
        /*0688*/ 	.word	0xffffffff


	//   ....[72]....
        /*068c*/ 	.word	0xffffffff


	//   ....[73]....
        /*0690*/ 	.word	0xffffffff


	//   ....[74]....
        /*0694*/ 	.word	0xffffffff


	//   ....[75]....
        /*0698*/ 	.word	0xffffffff


	//   ....[76]....
        /*069c*/ 	.word	0xffffffff


	//   ....[77]....
        /*06a0*/ 	.word	0xffffffff


	//   ....[78]....
        /*06a4*/ 	.word	0xffffffff


	//   ....[79]....
        /*06a8*/ 	.word	0xffffffff


	//   ....[80]....
        /*06ac*/ 	.word	0xffffffff


	//   ....[81]....
        /*06b0*/ 	.word	0xffffffff


	//   ....[82]....
        /*06b4*/ 	.word	0xffffffff


	//   ....[83]....
        /*06b8*/ 	.word	0xffffffff


	//   ....[84]....
        /*06bc*/ 	.word	0xffffffff


	//   ....[85]....
        /*06c0*/ 	.word	0xffffffff


	//   ....[86]....
        /*06c4*/ 	.word	0xffffffff


	//   ....[87]....
        /*06c8*/ 	.word	0xffffffff


	//   ....[88]....
        /*06cc*/ 	.word	0xffffffff


	//   ....[89]....
        /*06d0*/ 	.word	0xffffffff


	//   ....[90]....
        /*06d4*/ 	.word	0xffffffff


	//   ....[91]....
        /*06d8*/ 	.word	0xffffffff


	//   ....[92]....
        /*06dc*/ 	.word	0xffffffff


	//   ....[93]....
        /*06e0*/ 	.word	0xffffffff


	//   ....[94]....
        /*06e4*/ 	.word	0xffffffff


	//   ....[95]....
        /*06e8*/ 	.word	0xffffffff


	//   ....[96]....
        /*06ec*/ 	.word	0xffffffff


	//   ....[97]....
        /*06f0*/ 	.word	0xffffffff


	//   ....[98]....
        /*06f4*/ 	.word	0xffffffff


	//   ....[99]....
        /*06f8*/ 	.word	0xffffffff


	//   ....[100]....
        /*06fc*/ 	.word	0xffffffff


	//   ....[101]....
        /*0700*/ 	.word	0xffffffff


	//   ....[102]....
        /*0704*/ 	.word	0xffffffff


	//   ....[103]....
        /*0708*/ 	.word	0xffffffff


	//   ....[104]....
        /*070c*/ 	.word	0xffffffff


	//   ....[105]....
        /*0710*/ 	.word	0xffffffff


	//   ....[106]....
        /*0714*/ 	.word	0x0500000f


	//   ....[107]....
        /*0718*/ 	.word	0x0500000f


	//   ....[108]....
        /*071c*/ 	.word	0x0500000f


	//   ....[109]....
        /*0720*/ 	.word	0x0500000f


	//   ....[110]....
        /*0724*/ 	.word	0x0500000f


	//   ....[111]....
        /*0728*/ 	.word	0x0500000f


	//   ....[112]....
        /*072c*/ 	.word	0x0500000f


	//   ....[113]....
        /*0730*/ 	.word	0x0500000f


	//   ....[114]....
        /*0734*/ 	.word	0x0500000f


	//   ....[115]....
        /*0738*/ 	.word	0x0500000f


	//   ....[116]....
        /*073c*/ 	.word	0x0500000f


	//   ....[117]....
        /*0740*/ 	.word	0x0500000f


	//   ....[118]....
        /*0744*/ 	.word	0x0500000f


	//   ....[119]....
        /*0748*/ 	.word	0x0500000f


	//   ....[120]....
        /*074c*/ 	.word	0x0500000f


	//   ....[121]....
        /*0750*/ 	.word	0x0500000f


	//   ....[122]....
        /*0754*/ 	.word	0x0500000f


	//   ....[123]....
        /*0758*/ 	.word	0x0500000f


	//   ....[124]....
        /*075c*/ 	.word	0x0500000f


	//   ....[125]....
        /*0760*/ 	.word	0x0500000f


	//   ....[126]....
        /*0764*/ 	.word	0x0500000f


	//   ....[127]....
        /*0768*/ 	.word	0x0500000f


	//   ....[128]....
        /*076c*/ 	.word	0x0500000f


	//   ....[129]....
        /*0770*/ 	.word	0x0500000f


	//   ....[130]....
        /*0774*/ 	.word	0x0500000f


	//   ....[131]....
        /*0778*/ 	.word	0x0500000f


	//   ....[132]....
        /*077c*/ 	.word	0x0500000f


	//   ....[133]....
        /*0780*/ 	.word	0x0500000f


	//   ....[134]....
        /*0784*/ 	.word	0x0500000f


	//   ....[135]....
        /*0788*/ 	.word	0x0500000f


	//   ....[136]....
        /*078c*/ 	.word	0x0500000f


	//   ....[137]....
        /*0790*/ 	.word	0x0500000f


	//   ....[138]....
        /*0794*/ 	.word	0x0500000f


	//   ....[139]....
        /*0798*/ 	.word	0x0500000f


	//   ....[140]....
        /*079c*/ 	.word	0x0500000f


	//   ....[141]....
        /*07a0*/ 	.word	0x0500000f


	//   ....[142]....
        /*07a4*/ 	.word	0x0500000f


	//   ....[143]....
        /*07a8*/ 	.word	0x0500000f


	//   ....[144]....
        /*07ac*/ 	.word	0x0500000f


	//   ....[145]....
        /*07b0*/ 	.word	0x0500000f


	//   ....[146]....
        /*07b4*/ 	.word	0x0500000f


	//   ....[147]....
        /*07b8*/ 	.word	0x0500000f


	//   ....[148]....
        /*07bc*/ 	.word	0x0500000f


	//   ....[149]....
        /*07c0*/ 	.word	0x0500000f


	//   ....[150]....
        /*07c4*/ 	.word	0x0500000f


	//   ....[151]....
        /*07c8*/ 	.word	0x0500000f


	//   ....[152]....
        /*07cc*/ 	.word	0x0500000f


	//   ....[153]....
        /*07d0*/ 	.word	0x0500000f


	//   ....[154]....
        /*07d4*/ 	.word	0x0500000f


	//   ....[155]....
        /*07d8*/ 	.word	0x0500000f


	//   ....[156]....
        /*07dc*/ 	.word	0x0500000f


	//   ....[157]....
        /*07e0*/ 	.word	0x0500000f


	//   ....[158]....
        /*07e4*/ 	.word	0x0500000f


	//   ....[159]....
        /*07e8*/ 	.word	0x0500000f


	//   ....[160]....
        /*07ec*/ 	.word	0x0500000f


	//   ....[161]....
        /*07f0*/ 	.word	0x0500000f


	//   ....[162]....
        /*07f4*/ 	.word	0x0500000f


	//   ....[163]....
        /*07f8*/ 	.word	0x0500000f


	//   ....[164]....
        /*07fc*/ 	.word	0x0500000f


	//   ....[165]....
        /*0800*/ 	.word	0x0500000f


	//   ....[166]....
        /*0804*/ 	.word	0x0500000f


	//   ....[167]....
        /*0808*/ 	.word	0x0500000f


	//   ....[168]....
        /*080c*/ 	.word	0x0500000f


	//   ....[169]....
        /*0810*/ 	.word	0x0500000f


	//   ....[170]....
        /*0814*/ 	.word	0x0500000f


	//   ....[171]....
        /*0818*/ 	.word	0x0500000f


	//----- nvinfo : EIATTR_COOP_GROUP_INSTR_OFFSETS
	.align		4
.L_1209:
        /*081c*/ 	.byte	0x04, 0x28
        /*081e*/ 	.short	(.L_1211 - .L_1210)


	//   ....[0]....
.L_1210:
        /*0820*/ 	.word	0x00000070


	//   ....[1]....
        /*0824*/ 	.word	0x000001a0


	//   ....[2]....
        /*0828*/ 	.word	0x000001f0


	//   ....[3]....
        /*082c*/ 	.word	0x00000420


	//   ....[4]....
        /*0830*/ 	.word	0x00000580


	//   ....[5]....
        /*0834*/ 	.word	0x000006a0


	//   ....[6]....
        /*0838*/ 	.word	0x00000800


	//   ....[7]....
        /*083c*/ 	.word	0x00006610


	//   ....[8]....
        /*0840*/ 	.word	0x00006c00


	//   ....[9]....
        /*0844*/ 	.word	0x00006c10


	//   ....[10]....
        /*0848*/ 	.word	0x00006c20


	//   ....[11]....
        /*084c*/ 	.word	0x00006c30


	//   ....[12]....
        /*0850*/ 	.word	0x00007bf0


	//   ....[13]....
        /*0854*/ 	.word	0x00007c00


	//   ....[14]....
        /*0858*/ 	.word	0x00007c10


	//   ....[15]....
        /*085c*/ 	.word	0x00007c20


	//   ....[16]....
        /*0860*/ 	.word	0x00009c80


	//   ....[17]....
        /*0864*/ 	.word	0x00009cd0


	//   ....[18]....
        /*0868*/ 	.word	0x00009f50


	//   ....[19]....
        /*086c*/ 	.word	0x00009ff0


	//   ....[20]....
        /*0870*/ 	.word	0x0000b6e0


	//   ....[21]....
        /*0874*/ 	.word	0x0000b740


	//   ....[22]....
        /*0878*/ 	.word	0x0000c100


	//   ....[23]....
        /*087c*/ 	.word	0x0000c160


	//   ....[24]....
        /*0880*/ 	.word	0x0000d280


	//   ....[25]....
        /*0884*/ 	.word	0x0000d320


	//   ....[26]....
        /*0888*/ 	.word	0x0000d3a0


	//   ....[27]....
        /*088c*/ 	.word	0x0000d560


	//   ....[28]....
        /*0890*/ 	.word	0x0000ed70


	//   ....[29]....
        /*0894*/ 	.word	0x0000ed80


	//   ....[30]....
        /*0898*/ 	.word	0x0000ed90


	//   ....[31]....
        /*089c*/ 	.word	0x0000eda0


	//   ....[32]....
        /*08a0*/ 	.word	0x0000f7a0


	//   ....[33]....
        /*08a4*/ 	.word	0x0000f7b0


	//   ....[34]....
        /*08a8*/ 	.word	0x0000f9b0


	//   ....[35]....
        /*08ac*/ 	.word	0x0000f9c0


	//   ....[36]....
        /*08b0*/ 	.word	0x0000fb80


	//   ....[37]....
        /*08b4*/ 	.word	0x0000fb90


	//   ....[38]....
        /*08b8*/ 	.word	0x0000fd50


	//   ....[39]....
        /*08bc*/ 	.word	0x0000fd60


	//   ....[40]....
        /*08c0*/ 	.word	0x000101c0


	//   ....[41]....
        /*08c4*/ 	.word	0x000101d0


	//   ....[42]....
        /*08c8*/ 	.word	0x00010eb0


	//   ....[43]....
        /*08cc*/ 	.word	0x00010ec0


	//   ....[44]....
        /*08d0*/ 	.word	0x000123c0


	//   ....[45]....
        /*08d4*/ 	.word	0x000123d0


	//   ....[46]....
        /*08d8*/ 	.word	0x000125a0


	//   ....[47]....
        /*08dc*/ 	.word	0x000125b0


	//   ....[48]....
        /*08e0*/ 	.word	0x00012770


	//   ....[49]....
        /*08e4*/ 	.word	0x00012780


	//   ....[50]....
        /*08e8*/ 	.word	0x00012940


	//   ....[51]....
        /*08ec*/ 	.word	0x00012950


	//   ....[52]....
        /*08f0*/ 	.word	0x00012b70


	//   ....[53]....
        /*08f4*/ 	.word	0x00012da0


	//   ....[54]....
        /*08f8*/ 	.word	0x00012dd0


	//   ....[55]....
        /*08fc*/ 	.word	0x00012e00


	//   ....[56]....
        /*0900*/ 	.word	0x00012e30


	//   ....[57]....
        /*0904*/ 	.word	0x00012e60


	//   ....[58]....
        /*0908*/ 	.word	0x00012e90


	//   ....[59]....
        /*090c*/ 	.word	0x00013030


	//   ....[60]....
        /*0910*/ 	.word	0x00013060


	//   ....[61]....
        /*0914*/ 	.word	0x00013090


	//   ....[62]....
        /*0918*/ 	.word	0x000130c0


	//   ....[63]....
        /*091c*/ 	.word	0x000130f0


	//   ....[64]....
        /*0920*/ 	.word	0x00013120


	//   ....[65]....
        /*0924*/ 	.word	0x000131b0


	//   ....[66]....
        /*0928*/ 	.word	0x000131e0


	//   ....[67]....
        /*092c*/ 	.word	0x000131f0


	//   ....[68]....
        /*0930*/ 	.word	0x000132a0


	//   ....[69]....
        /*0934*/ 	.word	0x000142b0


	//   ....[70]....
        /*0938*/ 	.word	0x00015e60


	//   ....[71]....
        /*093c*/ 	.word	0x00016950


	//   ....[72]....
        /*0940*/ 	.word	0x00016990


	//   ....[73]....
        /*0944*/ 	.word	0x00016a30


	//   ....[74]....
        /*0948*/ 	.word	0x00016a40


	//   ....[75]....
        /*094c*/ 	.word	0x00016ac0


	//   ....[76]....
        /*0950*/ 	.word	0x00016ad0


	//   ....[77]....
        /*0954*/ 	.word	0x00016b50


	//   ....[78]....
        /*0958*/ 	.word	0x00016b60


	//   ....[79]....
        /*095c*/ 	.word	0x00016be0


	//   ....[80]....
        /*0960*/ 	.word	0x00016bf0


	//   ....[81]....
        /*0964*/ 	.word	0x00016c70


	//   ....[82]....
        /*0968*/ 	.word	0x00016c80


	//   ....[83]....
        /*096c*/ 	.word	0x00016d00


	//   ....[84]....
        /*0970*/ 	.word	0x00016d10


	//   ....[85]....
        /*0974*/ 	.word	0x00016d60


	//   ....[86]....
        /*0978*/ 	.word	0x00016d80


	//   ....[87]....
        /*097c*/ 	.word	0x00019860


	//   ....[88]....
        /*0980*/ 	.word	0x000198e0


	//   ....[89]....
        /*0984*/ 	.word	0x00019910


	//   ....[90]....
        /*0988*/ 	.word	0x00019920


	//   ....[91]....
        /*098c*/ 	.word	0x00019950


	//   ....[92]....
        /*0990*/ 	.word	0x00019980


	//   ....[93]....
        /*0994*/ 	.word	0x000199b0


	//   ....[94]....
        /*0998*/ 	.word	0x000199e0


	//   ....[95]....
        /*099c*/ 	.word	0x00019ba0


	//   ....[96]....
        /*09a0*/ 	.word	0x00019bd0


	//   ....[97]....
        /*09a4*/ 	.word	0x00019c00


	//   ....[98]....
        /*09a8*/ 	.word	0x00019c30


	//   ....[99]....
        /*09ac*/ 	.word	0x00019c60


	//   ....[100]....
        /*09b0*/ 	.word	0x00019c90


	//   ....[101]....
        /*09b4*/ 	.word	0x00019d50


	//   ....[102]....
        /*09b8*/ 	.word	0x00019d70


	//   ....[103]....
        /*09bc*/ 	.word	0x00019d80


	//   ....[104]....
        /*09c0*/ 	.word	0x00019de0


	//   ....[105]....
        /*09c4*/ 	.word	0x0001a500


	//   ....[106]....
        /*09c8*/ 	.word	0x0001a910


	//   ....[107]....
        /*09cc*/ 	.word	0x0001a9b0


	//   ....[108]....
        /*09d0*/ 	.word	0x0001aa40


	//   ....[109]....
        /*09d4*/ 	.word	0x0001aa90


	//   ....[110]....
        /*09d8*/ 	.word	0x0001aae0


	//   ....[111]....
        /*09dc*/ 	.word	0x0001abc0


	//   ....[112]....
        /*09e0*/ 	.word	0x0001ac50


	//   ....[113]....
        /*09e4*/ 	.word	0x0001aca0


	//   ....[114]....
        /*09e8*/ 	.word	0x0001acf0


	//   ....[115]....
        /*09ec*/ 	.word	0x0001af00


	//   ....[116]....
        /*09f0*/ 	.word	0x0001af50


	//   ....[117]....
        /*09f4*/ 	.word	0x0001afe0


	//   ....[118]....
        /*09f8*/ 	.word	0x0001b070


	//   ....[119]....
        /*09fc*/ 	.word	0x0001b100


	//   ....[120]....
        /*0a00*/ 	.word	0x0001b190


	//   ....[121]....
        /*0a04*/ 	.word	0x0001b220


	//   ....[122]....
        /*0a08*/ 	.word	0x0001b2b0


	//   ....[123]....
        /*0a0c*/ 	.word	0x0001b330


	//   ....[124]....
        /*0a10*/ 	.word	0x0001b380


	//   ....[125]....
        /*0a14*/ 	.word	0x0001b420


	//   ....[126]....
        /*0a18*/ 	.word	0x0001b4b0


	//   ....[127]....
        /*0a1c*/ 	.word	0x0001b530


	//   ....[128]....
        /*0a20*/ 	.word	0x0001b580


	//   ....[129]....
        /*0a24*/ 	.word	0x0001b610


	//   ....[130]....
        /*0a28*/ 	.word	0x0001b6a0


	//   ....[131]....
        /*0a2c*/ 	.word	0x0001b730


	//   ....[132]....
        /*0a30*/ 	.word	0x0001b7c0


	//   ....[133]....
        /*0a34*/ 	.word	0x0001b850


	//   ....[134]....
        /*0a38*/ 	.word	0x0001b8e0


	//   ....[135]....
        /*0a3c*/ 	.word	0x0001b9a0


	//   ....[136]....
        /*0a40*/ 	.word	0x0001bc80


	//   ....[137]....
        /*0a44*/ 	.word	0x0001be60


	//   ....[138]....
        /*0a48*/ 	.word	0x0001beb0


	//   ....[139]....
        /*0a4c*/ 	.word	0x0001bf10


	//   ....[140]....
        /*0a50*/ 	.word	0x0001c000


	//   ....[141]....
        /*0a54*/ 	.word	0x0001c060


	//   ....[142]....
        /*0a58*/ 	.word	0x0001c150


	//   ....[143]....
        /*0a5c*/ 	.word	0x0001c1b0


	//   ....[144]....
        /*0a60*/ 	.word	0x0001c2a0


	//   ....[145]....
        /*0a64*/ 	.word	0x0001c300


	//   ....[146]....
        /*0a68*/ 	.word	0x0001c3f0


	//   ....[147]....
        /*0a6c*/ 	.word	0x0001c450


	//   ....[148]....
        /*0a70*/ 	.word	0x0001c540


	//   ....[149]....
        /*0a74*/ 	.word	0x0001c5a0


	//   ....[150]....
        /*0a78*/ 	.word	0x0001c670


	//   ....[151]....
        /*0a7c*/ 	.word	0x0001c6f0


	//   ....[152]....
        /*0a80*/ 	.word	0x0001c7c0


	//   ....[153]....
        /*0a84*/ 	.word	0x0001caf0


	//   ....[154]....
        /*0a88*/ 	.word	0x0001cb90


	//   ....[155]....
        /*0a8c*/ 	.word	0x0001cd30


	//   ....[156]....
        /*0a90*/ 	.word	0x0001cdb0


	//   ....[157]....
        /*0a94*/ 	.word	0x0001ce30


	//   ....[158]....
        /*0a98*/ 	.word	0x0001ceb0


	//   ....[159]....
        /*0a9c*/ 	.word	0x0001cf30


	//   ....[160]....
        /*0aa0*/ 	.word	0x0001cfc0


	//   ....[161]....
        /*0aa4*/ 	.word	0x0001d060


	//   ....[162]....
        /*0aa8*/ 	.word	0x0001d110


	//   ....[163]....
        /*0aac*/ 	.word	0x0001d190


	//   ....[164]....
        /*0ab0*/ 	.word	0x0001d210


	//   ....[165]....
        /*0ab4*/ 	.word	0x0001d290


	//   ....[166]....
        /*0ab8*/ 	.word	0x0001d320


	//   ....[167]....
        /*0abc*/ 	.word	0x0001d3a0


	//   ....[168]....
        /*0ac0*/ 	.word	0x0001d440


	//   ....[169]....
        /*0ac4*/ 	.word	0x0001d490


	//   ....[170]....
        /*0ac8*/ 	.word	0x0001d520


	//   ....[171]....
        /*0acc*/ 	.word	0x0001d650


	//----- nvinfo : EIATTR_REG_RECONFIG
	.align		4
.L_1211:
        /*0ad0*/ 	.byte	0x01, 0x54
	.zero		2


	//----- nvinfo : EIATTR_SYSCALL_OFFSETS
	.align		4
        /*0ad4*/ 	.byte	0x04, 0x46
        /*0ad6*/ 	.short	(.L_1213 - .L_1212)


	//   ....[0]....
.L_1212:
        /*0ad8*/ 	.word	0x00001dd0


	//   ....[1]....
        /*0adc*/ 	.word	0x00001f20


	//   ....[2]....
        /*0ae0*/ 	.word	0x000067b0


	//   ....[3]....
        /*0ae4*/ 	.word	0x00006b20


	//   ....[4]....
        /*0ae8*/ 	.word	0x00015a80


	//   ....[5]....
        /*0aec*/ 	.word	0x00015bd0


	//   ....[6]....
        /*0af0*/ 	.word	0x00015cd0


	//   ....[7]....
        /*0af4*/ 	.word	0x00016590


	//----- nvinfo : EIATTR_MBARRIER_INSTR_OFFSETS
	.align		4
.L_1213:
        /*0af8*/ 	.byte	0x04, 0x39
        /*0afa*/ 	.short	(.L_1215 - .L_1214)


	//   ....[0]....
.L_1214:
        /*0afc*/ 	.word	0x000002d0
        /*0b00*/ 	.word	0x000000ff
        /*0b04*/ 	.word	0x00022800
        /*0b08*/ 	.short	0x0100
        /*0b0a*/ 	.byte	0x08
	.zero		1


	//   ....[1]....
        /*0b0c*/ 	.word	0x000002e0
        /*0b10*/ 	.word	0x000000ff
        /*0b14*/ 	.word	0x00022820
        /*0b18*/ 	.short	0x0100
        /*0b1a*/ 	.byte	0x08
	.zero		1


	//   ....[2]....
        /*0b1c*/ 	.word	0x000003d0
        /*0b20*/ 	.word	0x000000ff
        /*0b24*/ 	.word	0x00022830
        /*0b28*/ 	.short	0x0100
        /*0b2a*/ 	.byte	0x08
	.zero		1


	//   ....[3]....
        /*0b2c*/ 	.word	0x000003e0
        /*0b30*/ 	.word	0x000000ff
        /*0b34*/ 	.word	0x00022840
        /*0b38*/ 	.short	0x0100
        /*0b3a*/ 	.byte	0x08
	.zero		1


	//   ....[4]....
        /*0b3c*/ 	.word	0x000003f0
        /*0b40*/ 	.word	0x000000ff
        /*0b44*/ 	.word	0x00022838
        /*0b48*/ 	.short	0x0100
        /*0b4a*/ 	.byte	0x08
	.zero		1


	//   ....[5]....
        /*0b4c*/ 	.word	0x00000400
        /*0b50*/ 	.word	0x000000ff
        /*0b54*/ 	.word	0x00022848
        /*0b58*/ 	.short	0x0100
        /*0b5a*/ 	.byte	0x08
	.zero		1


	//   ....[6]....
        /*0b5c*/ 	.word	0x00000530
        /*0b60*/ 	.word	0x000000ff
        /*0b64*/ 	.word	0x00022850
        /*0b68*/ 	.short	0x0100
        /*0b6a*/ 	.byte	0x08
	.zero		1


	//   ....[7]....
        /*0b6c*/ 	.word	0x00000540
        /*0b70*/ 	.word	0x000000ff
        /*0b74*/ 	.word	0x00022860
        /*0b78*/ 	.short	0x0100
        /*0b7a*/ 	.byte	0x08
	.zero		1


	//   ....[8]....
        /*0b7c*/ 	.word	0x00000550
        /*0b80*/ 	.word	0x000000ff
        /*0b84*/ 	.word	0x00022858
        /*0b88*/ 	.short	0x0100
        /*0b8a*/ 	.byte	0x08
	.zero		1


	//   ....[9]....
        /*0b8c*/ 	.word	0x00000560
        /*0b90*/ 	.word	0x000000ff
        /*0b94*/ 	.word	0x00022868
        /*0b98*/ 	.short	0x0100
        /*0b9a*/ 	.byte	0x08
	.zero		1


	//   ....[10]....
        /*0b9c*/ 	.word	0x00000650
        /*0ba0*/ 	.word	0x000000ff
        /*0ba4*/ 	.word	0x00022870
        /*0ba8*/ 	.short	0x0100
        /*0baa*/ 	.byte	0x06
	.zero		1


	//   ....[11]....
        /*0bac*/ 	.word	0x00000660
        /*0bb0*/ 	.word	0x000000ff
        /*0bb4*/ 	.word	0x00022880
        /*0bb8*/ 	.short	0x0100
        /*0bba*/ 	.byte	0x06
	.zero		1


	//   ....[12]....
        /*0bbc*/ 	.word	0x00000670
        /*0bc0*/ 	.word	0x000000ff
        /*0bc4*/ 	.word	0x00022878
        /*0bc8*/ 	.short	0x0100
        /*0bca*/ 	.byte	0x06
	.zero		1


	//   ....[13]....
        /*0bcc*/ 	.word	0x00000680
        /*0bd0*/ 	.word	0x000000ff
        /*0bd4*/ 	.word	0x00022888
        /*0bd8*/ 	.short	0x0100
        /*0bda*/ 	.byte	0x06
	.zero		1


	//   ....[14]....
        /*0bdc*/ 	.word	0x000007b0
        /*0be0*/ 	.word	0x000000ff
        /*0be4*/ 	.word	0x00022890
        /*0be8*/ 	.short	0x0100
        /*0bea*/ 	.byte	0x08
	.zero		1


	//   ....[15]....
        /*0bec*/ 	.word	0x000007c0
        /*0bf0*/ 	.word	0x000000ff
        /*0bf4*/ 	.word	0x000228a0
        /*0bf8*/ 	.short	0x0100
        /*0bfa*/ 	.byte	0x08
	.zero		1


	//   ....[16]....
        /*0bfc*/ 	.word	0x000007d0
        /*0c00*/ 	.word	0x000000ff
        /*0c04*/ 	.word	0x00022898
        /*0c08*/ 	.short	0x0100
        /*0c0a*/ 	.byte	0x08
	.zero		1


	//   ....[17]....
        /*0c0c*/ 	.word	0x000007e0
        /*0c10*/ 	.word	0x000000ff
        /*0c14*/ 	.word	0x000228a8
        /*0c18*/ 	.short	0x0100
        /*0c1a*/ 	.byte	0x08
	.zero		1


	//   ....[18]....
        /*0c1c*/ 	.word	0x00000910
        /*0c20*/ 	.word	0x000000ff
        /*0c24*/ 	.word	0x000228b0
        /*0c28*/ 	.short	0x0100
        /*0c2a*/ 	.byte	0x08
	.zero		1


	//   ....[19]....
        /*0c2c*/ 	.word	0x00000920
        /*0c30*/ 	.word	0x000000ff
        /*0c34*/ 	.word	0x000228c0
        /*0c38*/ 	.short	0x0100
        /*0c3a*/ 	.byte	0x08
	.zero		1


	//   ....[20]....
        /*0c3c*/ 	.word	0x00000930
        /*0c40*/ 	.word	0x000000ff
        /*0c44*/ 	.word	0x000228b8
        /*0c48*/ 	.short	0x0100
        /*0c4a*/ 	.byte	0x08
	.zero		1


	//   ....[21]....
        /*0c4c*/ 	.word	0x00000940
        /*0c50*/ 	.word	0x000000ff
        /*0c54*/ 	.word	0x000228c8
        /*0c58*/ 	.short	0x0100
        /*0c5a*/ 	.byte	0x08
	.zero		1


	//   ....[22]....
        /*0c5c*/ 	.word	0x000031e0
        /*0c60*/ 	.word	0x0000005f
        /*0c64*/ 	.word	0x00022890
        /*0c68*/ 	.short	0x010a
        /*0c6a*/ 	.byte	0x3f
	.zero		1


	//   ....[23]....
        /*0c6c*/ 	.word	0x00004490
        /*0c70*/ 	.word	0x0000005f
        /*0c74*/ 	.word	0x00022890
        /*0c78*/ 	.short	0x010a
        /*0c7a*/ 	.byte	0x3f
	.zero		1


	//   ....[24]....
        /*0c7c*/ 	.word	0x000055c0
        /*0c80*/ 	.word	0x0000005f
        /*0c84*/ 	.word	0x00022890
        /*0c88*/ 	.short	0x010a
        /*0c8a*/ 	.byte	0x3f
	.zero		1


	//   ....[25]....
        /*0c8c*/ 	.word	0x000057d0
        /*0c90*/ 	.word	0x00000020
        /*0c94*/ 	.word	0x00000000
        /*0c98*/ 	.short	0x0101
        /*0c9a*/ 	.byte	0x3f
	.zero		1


	//   ....[26]....
        /*0c9c*/ 	.word	0x00005810
        /*0ca0*/ 	.word	0x0000005f
        /*0ca4*/ 	.word	0x000228b0
        /*0ca8*/ 	.short	0x010a
        /*0caa*/ 	.byte	0x3f
	.zero		1


	//   ....[27]....
        /*0cac*/ 	.word	0x00005e60
        /*0cb0*/ 	.word	0x0000005f
        /*0cb4*/ 	.word	0x00000000
        /*0cb8*/ 	.short	0x0101
        /*0cba*/ 	.byte	0x3f
	.zero		1


	//   ....[28]....
        /*0cbc*/ 	.word	0x00006840
        /*0cc0*/ 	.word	0x00000013
        /*0cc4*/ 	.word	0x00022800
        /*0cc8*/ 	.short	0x010a
        /*0cca*/ 	.byte	0x3f
	.zero		1


	//   ....[29]....
        /*0ccc*/ 	.word	0x00006890
        /*0cd0*/ 	.word	0x00000013
        /*0cd4*/ 	.word	0x00022800
        /*0cd8*/ 	.short	0x010a
        /*0cda*/ 	.byte	0x3f
	.zero		1


	//   ....[30]....
        /*0cdc*/ 	.word	0x00006e90
        /*0ce0*/ 	.word	0x00000013
        /*0ce4*/ 	.word	0x00022800
        /*0ce8*/ 	.short	0x010a
        /*0cea*/ 	.byte	0x3f
	.zero		1


	//   ....[31]....
        /*0cec*/ 	.word	0x00007df0
        /*0cf0*/ 	.word	0x00000013
        /*0cf4*/ 	.word	0x00022800
        /*0cf8*/ 	.short	0x010a
        /*0cfa*/ 	.byte	0x3f
	.zero		1


	//   ....[32]....
        /*0cfc*/ 	.word	0x00008c30
        /*0d00*/ 	.word	0x0000000d
        /*0d04*/ 	.word	0x00022830
        /*0d08*/ 	.short	0x010a
        /*0d0a*/ 	.byte	0x3f
	.zero		1


	//   ....[33]....
        /*0d0c*/ 	.word	0x00008cd0
        /*0d10*/ 	.word	0x0000000d
        /*0d14*/ 	.word	0x00022830
        /*0d18*/ 	.short	0x010a
        /*0d1a*/ 	.byte	0x3f
	.zero		1


	//   ....[34]....
        /*0d1c*/ 	.word	0x0000a430
        /*0d20*/ 	.word	0x00000003
        /*0d24*/ 	.word	0x00000000
        /*0d28*/ 	.short	0x0101
        /*0d2a*/ 	.byte	0x3f
	.zero		1


	//   ....[35]....
        /*0d2c*/ 	.word	0x0000a950
        /*0d30*/ 	.word	0x0000000d
        /*0d34*/ 	.word	0x00022850
        /*0d38*/ 	.short	0x010a
        /*0d3a*/ 	.byte	0x3f
	.zero		1


	//   ....[36]....
        /*0d3c*/ 	.word	0x0000a9a0
        /*0d40*/ 	.word	0x0000000d
        /*0d44*/ 	.word	0x00022850
        /*0d48*/ 	.short	0x010a
        /*0d4a*/ 	.byte	0x3f
	.zero		1


	//   ....[37]....
        /*0d4c*/ 	.word	0x0000ad60
        /*0d50*/ 	.word	0x0000000d
        /*0d54*/ 	.word	0x00000000
        /*0d58*/ 	.short	0x0101
        /*0d5a*/ 	.byte	0x3f
	.zero		1


	//   ....[38]....
        /*0d5c*/ 	.word	0x0000ae80
        /*0d60*/ 	.word	0x0000000e
        /*0d64*/ 	.word	0x00022830
        /*0d68*/ 	.short	0x010a
        /*0d6a*/ 	.byte	0x3f
	.zero		1


	//   ....[39]....
        /*0d6c*/ 	.word	0x0000aee0
        /*0d70*/ 	.word	0x0000000e
        /*0d74*/ 	.word	0x00022830
        /*0d78*/ 	.short	0x010a
        /*0d7a*/ 	.byte	0x3f
	.zero		1


	//   ....[40]....
        /*0d7c*/ 	.word	0x0000c5b0
        /*0d80*/ 	.word	0x000000a0
        /*0d84*/ 	.word	0x00000000
        /*0d88*/ 	.short	0x0101
        /*0d8a*/ 	.byte	0x3f
	.zero		1


	//   ....[41]....
        /*0d8c*/ 	.word	0x0000ce50
        /*0d90*/ 	.word	0x0000000e
        /*0d94*/ 	.word	0x00022850
        /*0d98*/ 	.short	0x010a
        /*0d9a*/ 	.byte	0x3f
	.zero		1


	//   ....[42]....
        /*0d9c*/ 	.word	0x0000cea0
        /*0da0*/ 	.word	0x0000000e
        /*0da4*/ 	.word	0x00022850
        /*0da8*/ 	.short	0x010a
        /*0daa*/ 	.byte	0x3f
	.zero		1


	//   ....[43]....
        /*0dac*/ 	.word	0x0000d250
        /*0db0*/ 	.word	0x0000000e
        /*0db4*/ 	.word	0x00000000
        /*0db8*/ 	.short	0x0101
        /*0dba*/ 	.byte	0x3f
	.zero		1


	//   ....[44]....
        /*0dbc*/ 	.word	0x0000f740
        /*0dc0*/ 	.word	0x00000003
        /*0dc4*/ 	.word	0x00000000
        /*0dc8*/ 	.short	0x0101
        /*0dca*/ 	.byte	0x3f
	.zero		1


	//   ....[45]....
        /*0dcc*/ 	.word	0x00010120
        /*0dd0*/ 	.word	0x00000003
        /*0dd4*/ 	.word	0x00000000
        /*0dd8*/ 	.short	0x0101
        /*0dda*/ 	.byte	0x3f
	.zero		1


	//   ....[46]....
        /*0ddc*/ 	.word	0x00014390
        /*0de0*/ 	.word	0x00000012
        /*0de4*/ 	.word	0x00022820
        /*0de8*/ 	.short	0x010a
        /*0dea*/ 	.byte	0x3f
	.zero		1


	//   ....[47]....
        /*0dec*/ 	.word	0x00014460
        /*0df0*/ 	.word	0x00000004
        /*0df4*/ 	.word	0x000228a0
        /*0df8*/ 	.short	0x010a
        /*0dfa*/ 	.byte	0x3f
	.zero		1


	//   ....[48]....
        /*0dfc*/ 	.word	0x000146a0
        /*0e00*/ 	.word	0x00000004
        /*0e04*/ 	.word	0x000228c0
        /*0e08*/ 	.short	0x010a
        /*0e0a*/ 	.byte	0x3f
	.zero		1


	//   ....[49]....
        /*0e0c*/ 	.word	0x00014d40
        /*0e10*/ 	.word	0x00000005
        /*0e14*/ 	.word	0x000228a0
        /*0e18*/ 	.short	0x010a
        /*0e1a*/ 	.byte	0x3f
	.zero		1


	//   ....[50]....
        /*0e1c*/ 	.word	0x00014f70
        /*0e20*/ 	.word	0x00000005
        /*0e24*/ 	.word	0x000228c0
        /*0e28*/ 	.short	0x010a
        /*0e2a*/ 	.byte	0x3f
	.zero		1


	//   ....[51]....
        /*0e2c*/ 	.word	0x000160d0
        /*0e30*/ 	.word	0x00000000
        /*0e34*/ 	.word	0x00022840
        /*0e38*/ 	.short	0x010a
        /*0e3a*/ 	.byte	0x3f
	.zero		1


	//   ....[52]....
        /*0e3c*/ 	.word	0x00016e20
        /*0e40*/ 	.word	0x00000012
        /*0e44*/ 	.word	0x00022800
        /*0e48*/ 	.short	0x0107
        /*0e4a*/ 	.byte	0x3f
	.zero		1


	//   ....[53]....
        /*0e4c*/ 	.word	0x00016f10
        /*0e50*/ 	.word	0x00000012
        /*0e54*/ 	.word	0x00022800
        /*0e58*/ 	.short	0x0101
        /*0e5a*/ 	.byte	0x3f
	.zero		1


	//   ....[54]....
        /*0e5c*/ 	.word	0x00016f30
        /*0e60*/ 	.word	0x00000012
        /*0e64*/ 	.word	0x00022820
        /*0e68*/ 	.short	0x010a
        /*0e6a*/ 	.byte	0x3f
	.zero		1


	//   ....[55]....
        /*0e6c*/ 	.word	0x00017010
        /*0e70*/ 	.word	0x00000002
        /*0e74*/ 	.word	0x00022860
        /*0e78*/ 	.short	0x010a
        /*0e7a*/ 	.byte	0x3f
	.zero		1


	//   ....[56]....
        /*0e7c*/ 	.word	0x000178c0
        /*0e80*/ 	.word	0x00000002
        /*0e84*/ 	.word	0x00022840
        /*0e88*/ 	.short	0x010a
        /*0e8a*/ 	.byte	0x3f
	.zero		1


	//   ....[57]....
        /*0e8c*/ 	.word	0x00017b10
        /*0e90*/ 	.word	0x00000002
        /*0e94*/ 	.word	0x00022860
        /*0e98*/ 	.short	0x010a
        /*0e9a*/ 	.byte	0x3f
	.zero		1


	//   ....[58]....
        /*0e9c*/ 	.word	0x00018300
        /*0ea0*/ 	.word	0x00000003
        /*0ea4*/ 	.word	0x00022840
        /*0ea8*/ 	.short	0x010a
        /*0eaa*/ 	.byte	0x3f
	.zero		1


	//   ....[59]....
        /*0eac*/ 	.word	0x00018550
        /*0eb0*/ 	.word	0x00000003
        /*0eb4*/ 	.word	0x00022860
        /*0eb8*/ 	.short	0x010a
        /*0eba*/ 	.byte	0x3f
	.zero		1


	//   ....[60]....
        /*0ebc*/ 	.word	0x00018cd0
        /*0ec0*/ 	.word	0x00000003
        /*0ec4*/ 	.word	0x00022840
        /*0ec8*/ 	.short	0x010a
        /*0eca*/ 	.byte	0x3f
	.zero		1


	//   ....[61]....
        /*0ecc*/ 	.word	0x00018f20
        /*0ed0*/ 	.word	0x00000003
        /*0ed4*/ 	.word	0x00022860
        /*0ed8*/ 	.short	0x010a
        /*0eda*/ 	.byte	0x3f
	.zero		1


	//   ....[62]....
        /*0edc*/ 	.word	0x0001a480
        /*0ee0*/ 	.word	0x00000000
        /*0ee4*/ 	.word	0x00022820
        /*0ee8*/ 	.short	0x010a
        /*0eea*/ 	.byte	0x3f
	.zero		1


	//   ....[63]....
        /*0eec*/ 	.word	0x0001a660
        /*0ef0*/ 	.word	0x00000006
        /*0ef4*/ 	.word	0x00000000
        /*0ef8*/ 	.short	0x010a
        /*0efa*/ 	.byte	0x3f
	.zero		1


	//   ....[64]....
        /*0efc*/ 	.word	0x0001a690
        /*0f00*/ 	.word	0x00000007
        /*0f04*/ 	.word	0x00000000
        /*0f08*/ 	.short	0x010a
        /*0f0a*/ 	.byte	0x3f
	.zero		1


	//   ....[65]....
        /*0f0c*/ 	.word	0x0001a6f0
        /*0f10*/ 	.word	0x00000004
        /*0f14*/ 	.word	0x00000000
        /*0f18*/ 	.short	0x010a
        /*0f1a*/ 	.byte	0x3f
	.zero		1


	//   ....[66]....
        /*0f1c*/ 	.word	0x0001a720
        /*0f20*/ 	.word	0x00000003
        /*0f24*/ 	.word	0x00000000
        /*0f28*/ 	.short	0x010a
        /*0f2a*/ 	.byte	0x3f
	.zero		1


	//   ....[67]....
        /*0f2c*/ 	.word	0x0001a780
        /*0f30*/ 	.word	0x0000005f
        /*0f34*/ 	.word	0x00022890
        /*0f38*/ 	.short	0x010a
        /*0f3a*/ 	.byte	0x3f
	.zero		1


	//   ....[68]....
        /*0f3c*/ 	.word	0x0001a7d0
        /*0f40*/ 	.word	0x0000005f
        /*0f44*/ 	.word	0x00022890
        /*0f48*/ 	.short	0x010a
        /*0f4a*/ 	.byte	0x3f
	.zero		1


	//   ....[69]....
        /*0f4c*/ 	.word	0x0001a820
        /*0f50*/ 	.word	0x0000005f
        /*0f54*/ 	.word	0x00022890
        /*0f58*/ 	.short	0x010a
        /*0f5a*/ 	.byte	0x3f
	.zero		1


	//   ....[70]....
        /*0f5c*/ 	.word	0x0001a870
        /*0f60*/ 	.word	0x0000005f
        /*0f64*/ 	.word	0x000228b0
        /*0f68*/ 	.short	0x010a
        /*0f6a*/ 	.byte	0x3f
	.zero		1


	//   ....[71]....
        /*0f6c*/ 	.word	0x0001ab10
        /*0f70*/ 	.word	0x00000013
        /*0f74*/ 	.word	0x00022800
        /*0f78*/ 	.short	0x010a
        /*0f7a*/ 	.byte	0x3f
	.zero		1


	//   ....[72]....
        /*0f7c*/ 	.word	0x0001ad20
        /*0f80*/ 	.word	0x00000013
        /*0f84*/ 	.word	0x00022800
        /*0f88*/ 	.short	0x010a
        /*0f8a*/ 	.byte	0x3f
	.zero		1


	//   ....[73]....
        /*0f8c*/ 	.word	0x0001ad70
        /*0f90*/ 	.word	0x0000000d
        /*0f94*/ 	.word	0x00022830
        /*0f98*/ 	.short	0x010a
        /*0f9a*/ 	.byte	0x3f
	.zero		1


	//   ....[74]....
        /*0f9c*/ 	.word	0x0001adc0
        /*0fa0*/ 	.word	0x0000000d
        /*0fa4*/ 	.word	0x00022850
        /*0fa8*/ 	.short	0x010a
        /*0faa*/ 	.byte	0x3f
	.zero		1


	//   ....[75]....
        /*0fac*/ 	.word	0x0001ae10
        /*0fb0*/ 	.word	0x0000000e
        /*0fb4*/ 	.word	0x00022830
        /*0fb8*/ 	.short	0x010a
        /*0fba*/ 	.byte	0x3f
	.zero		1


	//   ....[76]....
        /*0fbc*/ 	.word	0x0001ae60
        /*0fc0*/ 	.word	0x0000000e
        /*0fc4*/ 	.word	0x00022850
        /*0fc8*/ 	.short	0x010a
        /*0fca*/ 	.byte	0x3f
	.zero		1


	//   ....[77]....
        /*0fcc*/ 	.word	0x0001ba60
        /*0fd0*/ 	.word	0x00000012
        /*0fd4*/ 	.word	0x00022820
        /*0fd8*/ 	.short	0x010a
        /*0fda*/ 	.byte	0x3f
	.zero		1


	//   ....[78]....
        /*0fdc*/ 	.word	0x0001bab0
        /*0fe0*/ 	.word	0x00000004
        /*0fe4*/ 	.word	0x000228a0
        /*0fe8*/ 	.short	0x010a
        /*0fea*/ 	.byte	0x3f
	.zero		1


	//   ....[79]....
        /*0fec*/ 	.word	0x0001bb00
        /*0ff0*/ 	.word	0x00000004
        /*0ff4*/ 	.word	0x000228c0
        /*0ff8*/ 	.short	0x010a
        /*0ffa*/ 	.byte	0x3f
	.zero		1


	//   ....[80]....
        /*0ffc*/ 	.word	0x0001bb50
        /*1000*/ 	.word	0x00000005
        /*1004*/ 	.word	0x000228a0
        /*1008*/ 	.short	0x010a
        /*100a*/ 	.byte	0x3f
	.zero		1


	//   ....[81]....
        /*100c*/ 	.word	0x0001bba0
        /*1010*/ 	.word	0x00000005
        /*1014*/ 	.word	0x000228c0
        /*1018*/ 	.short	0x010a
        /*101a*/ 	.byte	0x3f
	.zero		1


	//   ....[82]....
        /*101c*/ 	.word	0x0001bd40
        /*1020*/ 	.word	0x00000000
        /*1024*/ 	.word	0x00022840
        /*1028*/ 	.short	0x010a
        /*102a*/ 	.byte	0x3f
	.zero		1


	//   ....[83]....
        /*102c*/ 	.word	0x0001c800
        /*1030*/ 	.word	0x00000012
        /*1034*/ 	.word	0x00022820
        /*1038*/ 	.short	0x010a
        /*103a*/ 	.byte	0x3f
	.zero		1


	//   ....[84]....
        /*103c*/ 	.word	0x0001c850
        /*1040*/ 	.word	0x00000002
        /*1044*/ 	.word	0x00022860
        /*1048*/ 	.short	0x010a
        /*104a*/ 	.byte	0x3f
	.zero		1


	//   ....[85]....
        /*104c*/ 	.word	0x0001c8a0
        /*1050*/ 	.word	0x00000002
        /*1054*/ 	.word	0x00022840
        /*1058*/ 	.short	0x010a
        /*105a*/ 	.byte	0x3f
	.zero		1


	//   ....[86]....
        /*105c*/ 	.word	0x0001c8f0
        /*1060*/ 	.word	0x00000002
        /*1064*/ 	.word	0x00022860
        /*1068*/ 	.short	0x010a
        /*106a*/ 	.byte	0x3f
	.zero		1


	//   ....[87]....
        /*106c*/ 	.word	0x0001c940
        /*1070*/ 	.word	0x00000003
        /*1074*/ 	.word	0x00022840
        /*1078*/ 	.short	0x010a
        /*107a*/ 	.byte	0x3f
	.zero		1


	//   ....[88]....
        /*107c*/ 	.word	0x0001c990
        /*1080*/ 	.word	0x00000003
        /*1084*/ 	.word	0x00022860
        /*1088*/ 	.short	0x010a
        /*108a*/ 	.byte	0x3f
	.zero		1


	//   ....[89]....
        /*108c*/ 	.word	0x0001c9e0
        /*1090*/ 	.word	0x00000003
        /*1094*/ 	.word	0x00022840
        /*1098*/ 	.short	0x010a
        /*109a*/ 	.byte	0x3f
	.zero		1


	//   ....[90]....
        /*109c*/ 	.word	0x0001ca30
        /*10a0*/ 	.word	0x00000003
        /*10a4*/ 	.word	0x00022860
        /*10a8*/ 	.short	0x010a
        /*10aa*/ 	.byte	0x3f
	.zero		1


	//   ....[91]....
        /*10ac*/ 	.word	0x0001d570
        /*10b0*/ 	.word	0x00000000
        /*10b4*/ 	.word	0x00022820
        /*10b8*/ 	.short	0x010a
        /*10ba*/ 	.byte	0x3f
	.zero		1


	//   ....[92]....
        /*10bc*/ 	.word	0x0001d710
        /*10c0*/ 	.word	0x00000006
        /*10c4*/ 	.word	0x00000000
        /*10c8*/ 	.short	0x010a
        /*10ca*/ 	.byte	0x3f
	.zero		1


	//   ....[93]....
        /*10cc*/ 	.word	0x0001d760
        /*10d0*/ 	.word	0x00000007
        /*10d4*/ 	.word	0x00000000
        /*10d8*/ 	.short	0x010a
        /*10da*/ 	.byte	0x3f
	.zero		1


	//   ....[94]....
        /*10dc*/ 	.word	0x0001d7b0
        /*10e0*/ 	.word	0x00000004
        /*10e4*/ 	.word	0x00000000
        /*10e8*/ 	.short	0x010a
        /*10ea*/ 	.byte	0x3f
	.zero		1


	//----- nvinfo : EIATTR_NUM_MBARRIERS
	.align		4
.L_1215:
        /*10ec*/ 	.byte	0x03, 0x38
        /*10ee*/ 	.short	0x0016


	//----- nvinfo : EIATTR_EXIT_INSTR_OFFSETS
	.align		4
        /*10f0*/ 	.byte	0x04, 0x1c
        /*10f2*/ 	.short	(.L_1217 - .L_1216)


	//   ....[0]....
.L_1216:
        /*10f4*/ 	.word	0x0001a770


	//----- nvinfo : EIATTR_MAX_THREADS
	.align		4
.L_1217:
        /*10f8*/ 	.byte	0x04, 0x05
        /*10fa*/ 	.short	(.L_1219 - .L_1218)
.L_1218:
        /*10fc*/ 	.word	0x00000180
        /*1100*/ 	.word	0x00000001
        /*1104*/ 	.word	0x00000001


	//----- nvinfo : EIATTR_CRS_STACK_SIZE
	.align		4
.L_1219:
        /*1108*/ 	.byte	0x04, 0x1e
        /*110a*/ 	.short	(.L_1221 - .L_1220)
.L_1220:
        /*110c*/ 	.word	0x00000000


	//----- nvinfo : EIATTR_CBANK_PARAM_SIZE
	.align		4
.L_1221:
        /*1110*/ 	.byte	0x03, 0x19
        /*1112*/ 	.short	0x0af0


	//----- nvinfo : EIATTR_PARAM_CBANK
	.align		4
        /*1114*/ 	.byte	0x04, 0x0a
        /*1116*/ 	.short	(.L_1223 - .L_1222)
	.align		4
.L_1222:
        /*1118*/ 	.word	index@(.nv.constant0._ZN7cutlass13device_kernelIN5flash11enable_sm90INS1_16FlashAttnFwdSm90INS1_25CollectiveMainloopFwdSm90ILi2EN4cute5tupleIJNS5_1CILi1EEES8_S8_EEENS6_IJNS7_ILi128EEENS7_ILi96EEENS7_ILi64EEEEEELi256ENS_10bfloat16_tEfNS_4arch4Sm90ELb0ELb0ELb1ELb1ELb0ELb1ELb0ELb1ELb0ELb1ELb1ELb0EEENS1_21CollectiveEpilogueFwdINS6_IJSA_NS7_ILi256EEESB_EEES9_SE_SG_Li256ELb1ELb1ELb1ELb0EEENS1_36VarlenDynamicPersistentTileSchedulerILi128ELi96ELi256ELi128ELb1ELb1ELb1ELb0ELb1ELb1EEEEEEEEEvNT_6ParamsE)
        /*111c*/ 	.short	0x0210
        /*111e*/ 	.short	0x0af0


	//----- nvinfo : EIATTR_SW_WAR
	.align		4
.L_1223:
        /*1120*/ 	.byte	0x04, 0x36
        /*1122*/ 	.short	(.L_1225 - .L_1224)
.L_1224:
        /*1124*/ 	.word	0x00000008
.L_1225:


//--------------------- .nv.info._ZN7cutlass13device_kernelIN5flash11enable_sm90INS1_16FlashAttnFwdSm90INS1_25CollectiveMainloopFwdSm90ILi2EN4cute5tupleIJNS5_1CILi1EEES8_S8_EEENS6_IJNS7_ILi128EEENS7_ILi96EEENS7_ILi64EEEEEELi256ENS_10bfloat16_tEfNS_4arch4Sm90ELb0ELb0ELb1ELb1ELb0ELb0ELb1ELb1ELb0ELb1ELb1ELb0EEENS1_21CollectiveEpilogueFwdINS6_IJSA_NS7_ILi256EEESB_EEES9_SE_SG_Li256ELb1ELb1ELb1ELb0EEENS1_36VarlenDynamicPersistentTileSchedulerILi128ELi96ELi256ELi128ELb1ELb1ELb1ELb0ELb1ELb1EEEEEEEEEvNT_6ParamsE --------------------------
	.section	.nv.info._ZN7cutlass13device_kernelIN5flash11enable_sm90INS1_16FlashAttnFwdSm90INS1_25CollectiveMainloopFwdSm90ILi2EN4cute5tupleIJNS5_1CILi1EEES8_S8_EEENS6_IJNS7_ILi128EEENS7_ILi96EEENS7_ILi64EEEEEELi256ENS_10bfloat16_tEfNS_4arch4Sm90ELb0ELb0ELb1ELb1ELb0ELb0ELb1ELb1ELb0ELb1ELb1ELb0EEENS1_21CollectiveEpilogueFwdINS6_IJSA_NS7_ILi256EEESB_EEES9_SE_SG_Li256ELb1ELb1ELb1ELb0EEENS1_36VarlenDynamicPersistentTileSchedulerILi128ELi96ELi256ELi128ELb1ELb1ELb1ELb0ELb1ELb1EEEEEEEEEvNT_6ParamsE,"",@"SHT_CUDA_INFO"
	.sectionflags	@""
	.align	4


	//----- nvinfo : EIATTR_CUDA_API_VERSION
	.align		4
        /*0000*/ 	.byte	0x04, 0x37
        /*0002*/ 	.short	(.L_1227 - .L_1226)
.L_1226:
        /*0004*/ 	.word	0x00000082


	//----- nvinfo : EIATTR_KPARAM_INFO
	.align		4
.L_1227:
        /*0008*/ 	.byte	0x04, 0x17
        /*000a*/ 	.short	(.L_1229 - .L_1228)
.L_1228:
        /*000c*/ 	.word	0x00000000
        /*0010*/ 	.short	0x0000
        /*0012*/ 	.short	0x0070
        /*0014*/ 	.byte	0x00, 0xf0, 0x01, 0x2e


	//----- nvinfo : EIATTR_SPARSE_MMA_MASK
	.align		4
.L_1229:
        /*0018*/ 	.byte	0x03, 0x50
        /*001a*/ 	.short	0x0000


	//----- nvinfo : EIATTR_MAXREG_COUNT
	.align		4
        /*001c*/ 	.byte	0x03, 0x1b
        /*001e*/ 	.short	0x00a8


	//----- nvinfo : EIATTR_NUM_BARRIERS
	.align		4
        /*0020*/ 	.byte	0x02, 0x4c
        /*0022*/ 	.byte	0x10
	.zero		1


	//----- nvinfo : EIATTR_EXTERNS
	.align		4
        /*0024*/ 	.byte	0x04, 0x0f
        /*0026*/ 	.short	(.L_1231 - .L_1230)


	//   ....[0]....
	.align		4
.L_1230:
        /*0028*/ 	.word	index@(__assertfail)


	//----- nvinfo : EIATTR_ANNOTATIONS
	.align		4
.L_1231:
        /*002c*/ 	.byte	0x04, 0x55
        /*002e*/ 	.short	(.L_1233 - .L_1232)


	//   ....[0]....
.L_1232:
        /* <DEDUP_REMOVED lines=96> */


	//----- nvinfo : EIATTR_MERCURY_ISA_VERSION
	.align		4
.L_1233:
        /*0620*/ 	.byte	0x03, 0x5f
        /*0622*/ 	.short	0x0101


	//----- nvinfo : EIATTR_UNUSED_LOAD_BYTE_OFFSET
	.align		4
        /*0624*/ 	.byte	0x04, 0x44
        /*0626*/ 	.short	(.L_1235 - .L_1234)


	//   ....[0]....
.L_1234:
        /*0628*/ 	.word	0x00000a50
        /*062c*/ 	.word	0x0000fff0


	//   ....[1]....
        /*0630*/ 	.word	0x00007b50
        /*0634*/ 	.word	0x0000fff0


	//----- nvinfo : EIATTR_INT_WARP_WIDE_INSTR_OFFSETS
	.align		4
.L_1235:
        /*0638*/ 	.byte	0x04, 0x31
        /*063a*/ 	.short	(.L_1237 - .L_1236)


	//   ....[0]....
.L_1236:
        /*063c*/ 	.word	0x00000120


	//   ....[1]....
        /*0640*/ 	.word	0x00000160


	//   ....[2]....
        /*0644*/ 	.word	0x000001d0


	//   ....[3]....
        /*0648*/ 	.word	0x00000240


	//   ....[4]....
        /*064c*/ 	.word	0x0000d870


	//   ....[5]....
        /*0650*/ 	.word	0x0000d900


	//   ....[6]....
        /*0654*/ 	.word	0x000121a0


	//   ....[7]....
        /*0658*/ 	.word	0x00012230


	//----- nvinfo : EIATTR_COOP_GROUP_MASK_REGIDS
	.align		4
.L_1237:
        /*065c*/ 	.byte	0x04, 0x29
        /*065e*/ 	.short	(.L_1239 - .L_1238)


	//   ....[0]....
.L_1238:
        /*0660*/ 	.word	0xffffffff


	//   ....[1]....
        /*0664*/ 	.word	0xffffffff


	//   ....[2]....
        /*0668*/ 	.word	0xffffffff


	//   ....[3]....
        /*066c*/ 	.word	0xffffffff


	//   ....[4]....
        /*0670*/ 	.word	0xffffffff


	//   ....[5]....
        /*0674*/ 	.word	0xffffffff


	//   ....[6]....
        /*0678*/ 	.word	0xffffffff


	//   ....[7]....
        /*067c*/ 	.word	0xffffffff


	//   ....[8]....
        /*0680*/ 	.word	0xffffffff


	//   ....[9]....
        /*0684*/ 	.word	0xffffffff


	//   ....[10]....
        /*0688*/ 	.word	0xffffffff


	//   ....[11]....
        /*068c*/ 	.word	0xffffffff


	//   ....[12]....
        /*0690*/ 	.word	0xffffffff


	//   ....[13]....
        /*0694*/ 	.word	0xffffffff


	//   ....[14]....
        /*0698*/ 	.word	0xffffffff


	//   ....[15]....
        /*069c*/ 	.word	0xffffffff


	//   ....[16]....
        /*06a0*/ 	.word	0xffffffff


	//   ....[17]....
        /*06a4*/ 	.word	0xffffffff


	//   ....[18]....
        /*06a8*/ 	.word	0xffffffff


	//   ....[19]....
        /*06ac*/ 	.word	0xffffffff


	//   ....[20]....
        /*06b0*/ 	.word	0xffffffff


	//   ....[21]....
        /*06b4*/ 	.word	0xffffffff


	//   ....[22]....
        /*06b8*/ 	.word	0xffffffff


	//   ....[23]....
        /*06bc*/ 	.word	0xffffffff


	//   ....[24]....
        /*06c0*/ 	.word	0xffffffff


	//   ....[25]....
        /*06c4*/ 	.word	0xffffffff


	//   ....[26]....
        /*06c8*/ 	.word	0xffffffff


	//   ....[27]....
        /*06cc*/ 	.word	0xffffffff


	//   ....[28]....
        /*06d0*/ 	.word	0xffffffff


	//   ....[29]....
        /*06d4*/ 	.word	0xffffffff


	//   ....[30]....
        /*06d8*/ 	.word	0xffffffff


	//   ....[31]....
        /*06dc*/ 	.word	0xffffffff


	//   ....[32]....
        /*06e0*/ 	.word	0xffffffff


	//   ....[33]....
        /*06e4*/ 	.word	0xffffffff


	//   ....[34]....
        /*06e8*/ 	.word	0xffffffff


	//   ....[35]....
        /*06ec*/ 	.word	0xffffffff


	//   ....[36]....
        /*06f0*/ 	.word	0xffffffff


	//   ....[37]....
        /*06f4*/ 	.word	0xffffffff


	//   ....[38]....
        /*06f8*/ 	.word	0xffffffff


	//   ....[39]....
        /*06fc*/ 	.word	0xffffffff


	//   ....[40]....
        /*0700*/ 	.word	0xffffffff


	//   ....[41]....
        /*0704*/ 	.word	0xffffffff


	//   ....[42]....
        /*0708*/ 	.word	0xffffffff


	//   ....[43]....
        /*070c*/ 	.word	0xffffffff


	//   ....[44]....
        /*0710*/ 	.word	0xffffffff


	//   ....[45]....
        /*0714*/ 	.word	0xffffffff


	//   ....[46]....
        /*0718*/ 	.word	0xffffffff


	//   ....[47]....
        /*071c*/ 	.word	0xffffffff


	//   ....[48]....
        /*0720*/ 	.word	0xffffffff


	//   ....[49]....
        /*0724*/ 	.word	0xffffffff


	//   ....[50]....
        /*0728*/ 	.word	0xffffffff


	//   ....[51]....
        /*072c*/ 	.word	0xffffffff


	//   ....[52]....
        /*0730*/ 	.word	0xffffffff


	//   ....[53]....
        /*0734*/ 	.word	0xffffffff


	//   ....[54]....
        /*0738*/ 	.word	0xffffffff


	//   ....[55]....
        /*073c*/ 	.word	0xffffffff


	//   ....[56]....
        /*0740*/ 	.word	0xffffffff


	//   ....[57]....
        /*0744*/ 	.word	0xffffffff


	//   ....[58]....
        /*0748*/ 	.word	0xffffffff


	//   ....[59]....
        /*074c*/ 	.word	0xffffffff


	//   ....[60]....
        /*0750*/ 	.word	0xffffffff


	//   ....[61]....
        /*0754*/ 	.word	0xffffffff


	//   ....[62]....
        /*0758*/ 	.word	0xffffffff


	//   ....[63]....
        /*075c*/ 	.word	0xffffffff


	//   ....[64]....
        /*0760*/ 	.word	0xffffffff


	//   ....[65]....
        /*0764*/ 	.word	0xffffffff


	//   ....[66]....
        /*0768*/ 	.word	0xffffffff


	//   ....[67]....
        /*076c*/ 	.word	0xffffffff


	//   ....[68]....
        /*0770*/ 	.word	0xffffffff


	//   ....[69]....
        /*0774*/ 	.word	0xffffffff


	//   ....[70]....
        /*0778*/ 	.word	0xffffffff


	//   ....[71]....
        /*077c*/ 	.word	0xffffffff


	//   ....[72]....
        /*0780*/ 	.word	0xffffffff


	//   ....[73]....
        /*0784*/ 	.word	0xffffffff


	//   ....[74]....
        /*0788*/ 	.word	0xffffffff


	//   ....[75]....
        /*078c*/ 	.word	0xffffffff


	//   ....[76]....
        /*0790*/ 	.word	0xffffffff


	//   ....[77]....
        /*0794*/ 	.word	0xffffffff


	//   ....[78]....
        /*0798*/ 	.word	0xffffffff


	//   ....[79]....
        /*079c*/ 	.word	0xffffffff


	//   ....[80]....
        /*07a0*/ 	.word	0xffffffff


	//   ....[81]....
        /*07a4*/ 	.word	0xffffffff


	//   ....[82]....
        /*07a8*/ 	.word	0xffffffff


	//   ....[83]....
        /*07ac*/ 	.word	0xffffffff


	//   ....[84]....
        /*07b0*/ 	.word	0xffffffff


	//   ....[85]....
        /*07b4*/ 	.word	0xffffffff


	//   ....[86]....
        /*07b8*/ 	.word	0xffffffff


	//   ....[87]....
        /*07bc*/ 	.word	0xffffffff


	//   ....[88]....
        /*07c0*/ 	.word	0xffffffff


	//   ....[89]....
        /*07c4*/ 	.word	0xffffffff


	//   ....[90]....
        /*07c8*/ 	.word	0xffffffff


	//   ....[91]....
        /*07cc*/ 	.word	0xffffffff


	//   ....[92]....
        /*07d0*/ 	.word	0xffffffff


	//   ....[93]....
        /*07d4*/ 	.word	0xffffffff


	//   ....[94]....
        /*07d8*/ 	.word	0xffffffff


	//   ....[95]....
        /*07dc*/ 	.word	0xffffffff


	//   ....[96]....
        /*07e0*/ 	.word	0xffffffff


	//   ....[97]....
        /*07e4*/ 	.word	0xffffffff


	//   ....[98]....
        /*07e8*/ 	.word	0xffffffff


	//   ....[99]....
        /*07ec*/ 	.word	0xffffffff


	//   ....[100]....
        /*07f0*/ 	.word	0xffffffff


	//   ....[101]....
        /*07f4*/ 	.word	0xffffffff


	//   ....[102]....
        /*07f8*/ 	.word	0xffffffff


	//   ....[103]....
        /*07fc*/ 	.word	0xffffffff


	//   ....[104]....
        /*0800*/ 	.word	0xffffffff


	//   ....[105]....
        /*0804*/ 	.word	0xffffffff


	//   ....[106]....
        /*0808*/ 	.word	0xffffffff


	//   ....[107]....
        /*080c*/ 	.word	0xffffffff


	//   ....[108]....
        /*0810*/ 	.word	0xffffffff


	//   ....[109]....
        /*0814*/ 	.word	0xffffffff


	//   ....[110]....
        /*0818*/ 	.word	0xffffffff


	//   ....[111]....
        /*081c*/ 	.word	0xffffffff


	//   ....[112]....
        /*0820*/ 	.word	0xffffffff


	//   ....[113]....
        /*0824*/ 	.word	0x0500000f


	//   ....[114]....
        /*0828*/ 	.word	0x0500000f


	//   ....[115]....
        /*082c*/ 	.word	0x0500000f


	//   ....[116]....
        /*0830*/ 	.word	0x0500000f


	//   ....[117]....
        /*0834*/ 	.word	0x0500000f


	//   ....[118]....
        /*0838*/ 	.word	0x0500000f


	//   ....[119]....
        /*083c*/ 	.word	0x0500000f


	//   ....[120]....
        /*0840*/ 	.word	0x0500000f


	//   ....[121]....
        /*0844*/ 	.word	0x0500000f


	//   ....[122]....
        /*0848*/ 	.word	0x0500000f


	//   ....[123]....
        /*084c*/ 	.word	0x0500000f


	//   ....[124]....
        /*0850*/ 	.word	0x0500000f


	//   ....[125]....
        /*0854*/ 	.word	0x0500000f


	//   ....[126]....
        /*0858*/ 	.word	0x0500000f


	//   ....[127]....
        /*085c*/ 	.word	0x0500000f


	//   ....[128]....
        /*0860*/ 	.word	0x0500000f


	//   ....[129]....
        /*0864*/ 	.word	0x0500000f


	//   ....[130]....
        /*0868*/ 	.word	0x0500000f


	//   ....[131]....
        /*086c*/ 	.word	0x0500000f


	//   ....[132]....
        /*0870*/ 	.word	0x0500000f


	//   ....[133]....
        /*0874*/ 	.word	0x0500000f


	//   ....[134]....
        /*0878*/ 	.word	0x0500000f


	//   ....[135]....
        /*087c*/ 	.word	0x0500000f


	//   ....[136]....
        /*0880*/ 	.word	0x0500000f


	//   ....[137]....
        /*0884*/ 	.word	0x0500000f


	//   ....[138]....
        /*0888*/ 	.word	0x0500000f


	//   ....[139]....
        /*088c*/ 	.word	0x0500000f


	//   ....[140]....
        /*0890*/ 	.word	0x0500000f


	//   ....[141]....
        /*0894*/ 	.word	0x0500000f


	//   ....[142]....
        /*0898*/ 	.word	0x0500000f


	//   ....[143]....
        /*089c*/ 	.word	0x0500000f


	//   ....[144]....
        /*08a0*/ 	.word	0x0500000f


	//   ....[145]....
        /*08a4*/ 	.word	0x0500000f


	//   ....[146]....
        /*08a8*/ 	.word	0x0500000f


	//   ....[147]....
        /*08ac*/ 	.word	0x0500000f


	//   ....[148]....
        /*08b0*/ 	.word	0x0500000f


	//   ....[149]....
        /*08b4*/ 	.word	0x0500000f


	//   ....[150]....
        /*08b8*/ 	.word	0x0500000f


	//   ....[151]....
        /*08bc*/ 	.word	0x0500000f


	//   ....[152]....
        /*08c0*/ 	.word	0x0500000f


	//   ....[153]....
        /*08c4*/ 	.word	0x0500000f


	//   ....[154]....
        /*08c8*/ 	.word	0x0500000f


	//   ....[155]....
        /*08cc*/ 	.word	0x0500000f


	//   ....[156]....
        /*08d0*/ 	.word	0x0500000f


	//   ....[157]....
        /*08d4*/ 	.word	0x0500000f


	//   ....[158]....
        /*08d8*/ 	.word	0x0500000f


	//   ....[159]....
        /*08dc*/ 	.word	0x0500000f


	//   ....[160]....
        /*08e0*/ 	.word	0x0500000f


	//   ....[161]....
        /*08e4*/ 	.word	0x0500000f


	//   ....[162]....
        /*08e8*/ 	.word	0x0500000f


	//   ....[163]....
        /*08ec*/ 	.word	0x0500000f


	//   ....[164]....
        /*08f0*/ 	.word	0x0500000f


	//----- nvinfo : EIATTR_COOP_GROUP_INSTR_OFFSETS
	.align		4
.L_1239:
        /*08f4*/ 	.byte	0x04, 0x28
        /*08f6*/ 	.short	(.L_1241 - .L_1240)


	//   ....[0]....
.L_1240:
        /*08f8*/ 	.word	0x00000060


	//   ....[1]....
        /*08fc*/ 	.word	0x00000130


	//   ....[2]....
        /*0900*/ 	.word	0x000001f0


	//   ....[3]....
        /*0904*/ 	.word	0x000003c0


	//   ....[4]....
        /*0908*/ 	.word	0x00000520


	//   ....[5]....
        /*090c*/ 	.word	0x00000640


	//   ....[6]....
        /*0910*/ 	.word	0x000007a0


	//   ....[7]....
        /*0914*/ 	.word	0x00001b90


	//   ....[8]....
        /*0918*/ 	.word	0x000037f0


	//   ....[9]....
        /*091c*/ 	.word	0x000038e0


	//   ....[10]....
        /*0920*/ 	.word	0x000039c0


	//   ....[11]....
        /*0924*/ 	.word	0x00003b20


	//   ....[12]....
        /*0928*/ 	.word	0x00005720


	//   ....[13]....
        /*092c*/ 	.word	0x00005780


	//   ....[14]....
        /*0930*/ 	.word	0x00006180


	//   ....[15]....
        /*0934*/ 	.word	0x000061e0


	//   ....[16]....
        /*0938*/ 	.word	0x00007140


	//   ....[17]....
        /*093c*/ 	.word	0x00007170


	//   ....[18]....
        /*0940*/ 	.word	0x000071a0


	//   ....[19]....
        /*0944*/ 	.word	0x000071b0


	//   ....[20]....
        /*0948*/ 	.word	0x00008bb0


	//   ....[21]....
        /*094c*/ 	.word	0x00008bc0


	//   ....[22]....
        /*0950*/ 	.word	0x00008bd0


	//   ....[23]....
        /*0954*/ 	.word	0x00008c20


	//   ....[24]....
        /*0958*/ 	.word	0x000096c0


	//   ....[25]....
        /*095c*/ 	.word	0x000096e0


	//   ....[26]....
        /*0960*/ 	.word	0x00009870


	//   ....[27]....
        /*0964*/ 	.word	0x00009890


	//   ....[28]....
        /*0968*/ 	.word	0x000099d0


	//   ....[29]....
        /*096c*/ 	.word	0x000099f0


	//   ....[30]....
        /*0970*/ 	.word	0x00009b40


	//   ....[31]....
        /*0974*/ 	.word	0x00009b60


	//   ....[32]....
        /*0978*/ 	.word	0x0000a160


	//   ....[33]....
        /*097c*/ 	.word	0x0000a1a0


	//   ....[34]....
        /*0980*/ 	.word	0x0000aa60


	//   ....[35]....
        /*0984*/ 	.word	0x0000aa70


	//   ....[36]....
        /*0988*/ 	.word	0x0000bbc0


	//   ....[37]....
        /*098c*/ 	.word	0x0000bbf0


	//   ....[38]....
        /*0990*/ 	.word	0x0000bd60


	//   ....[39]....
        /*0994*/ 	.word	0x0000bd80


	//   ....[40]....
        /*0998*/ 	.word	0x0000bec0


	//   ....[41]....
        /*099c*/ 	.word	0x0000bee0


	//   ....[42]....
        /*09a0*/ 	.word	0x0000c030


	//   ....[43]....
        /*09a4*/ 	.word	0x0000c050


	//   ....[44]....
        /*09a8*/ 	.word	0x0000c220


	//   ....[45]....
        /*09ac*/ 	.word	0x0000c460


	//   ....[46]....
        /*09b0*/ 	.word	0x0000c490


	//   ....[47]....
        /*09b4*/ 	.word	0x0000c4c0


	//   ....[48]....
        /*09b8*/ 	.word	0x0000c4f0


	//   ....[49]....
        /*09bc*/ 	.word	0x0000c520


	//   ....[50]....
        /*09c0*/ 	.word	0x0000c550


	//   ....[51]....
        /*09c4*/ 	.word	0x0000c6f0


	//   ....[52]....
        /*09c8*/ 	.word	0x0000c720


	//   ....[53]....
        /*09cc*/ 	.word	0x0000c750


	//   ....[54]....
        /*09d0*/ 	.word	0x0000c780


	//   ....[55]....
        /*09d4*/ 	.word	0x0000c7b0


	//   ....[56]....
        /*09d8*/ 	.word	0x0000c7e0


	//   ....[57]....
        /*09dc*/ 	.word	0x0000c870


	//   ....[58]....
        /*09e0*/ 	.word	0x0000c8a0


	//   ....[59]....
        /*09e4*/ 	.word	0x0000c8b0


	//   ....[60]....
        /*09e8*/ 	.word	0x0000c960


	//   ....[61]....
        /*09ec*/ 	.word	0x0000de50


	//   ....[62]....
        /*09f0*/ 	.word	0x0000e930


	//   ....[63]....
        /*09f4*/ 	.word	0x0000e950


	//   ....[64]....
        /*09f8*/ 	.word	0x0000e960


	//   ....[65]....
        /*09fc*/ 	.word	0x0000e990


	//   ....[66]....
        /*0a00*/ 	.word	0x0000ea70


	//   ....[67]....
        /*0a04*/ 	.word	0x0000eb00


	//   ....[68]....
        /*0a08*/ 	.word	0x0000eb30


	//   ....[69]....
        /*0a0c*/ 	.word	0x0000ebb0


	//   ....[70]....
        /*0a10*/ 	.word	0x0000ebe0


	//   ....[71]....
        /*0a14*/ 	.word	0x0000ec60


	//   ....[72]....
        /*0a18*/ 	.word	0x0000ec90


	//   ....[73]....
        /*0a1c*/ 	.word	0x0000ed10


	//   ....[74]....
        /*0a20*/ 	.word	0x0000ed40


	//   ....[75]....
        /*0a24*/ 	.word	0x0000ed60


	//   ....[76]....
        /*0a28*/ 	.word	0x0000edb0


	//   ....[77]....
        /*0a2c*/ 	.word	0x0000edc0


	//   ....[78]....
        /*0a30*/ 	.word	0x0000f4f0


	//   ....[79]....
        /*0a34*/ 	.word	0x0000f550


	//   ....[80]....
        /*0a38*/ 	.word	0x0000f560


	//   ....[81]....
        /*0a3c*/ 	.word	0x0000f600


	//   ....[82]....
        /*0a40*/ 	.word	0x0000f690


	//   ....[83]....
        /*0a44*/ 	.word	0x0000f6a0


	//   ....[84]....
        /*0a48*/ 	.word	0x0000f730


	//   ....[85]....
        /*0a4c*/ 	.word	0x0000f740


	//   ....[86]....
        /*0a50*/ 	.word	0x0000f7b0


	//   ....[87]....
        /*0a54*/ 	.word	0x0000f7c0


	//   ....[88]....
        /*0a58*/ 	.word	0x0000f840


	//   ....[89]....
        /*0a5c*/ 	.word	0x0000f850


	//   ....[90]....
        /*0a60*/ 	.word	0x0000f8d0


	//   ....[91]....
        /*0a64*/ 	.word	0x0000f8e0


	//   ....[92]....
        /*0a68*/ 	.word	0x0000f8f0


	//   ....[93]....
        /*0a6c*/ 	.word	0x0000f930


	//   ....[94]....
        /*0a70*/ 	.word	0x000124c0


	//   ....[95]....
        /*0a74*/ 	.word	0x000124f0


	//   ....[96]....
        /*0a78*/ 	.word	0x00012550


	//   ....[97]....
        /*0a7c*/ 	.word	0x00012580


	//   ....[98]....
        /*0a80*/ 	.word	0x000125b0


	//   ....[99]....
        /*0a84*/ 	.word	0x000125e0


	//   ....[100]....
        /*0a88*/ 	.word	0x00012610


	//   ....[101]....
        /*0a8c*/ 	.word	0x00012640


	//   ....[102]....
        /*0a90*/ 	.word	0x00012800


	//   ....[103]....
        /*0a94*/ 	.word	0x00012830


	//   ....[104]....
        /*0a98*/ 	.word	0x00012860


	//   ....[105]....
        /*0a9c*/ 	.word	0x00012890


	//   ....[106]....
        /*0aa0*/ 	.word	0x000128c0


	//   ....[107]....
        /*0aa4*/ 	.word	0x000128f0


	//   ....[108]....
        /*0aa8*/ 	.word	0x000129b0


	//   ....[109]....
        /*0aac*/ 	.word	0x000129d0


	//   ....[110]....
        /*0ab0*/ 	.word	0x000129e0


	//   ....[111]....
        /*0ab4*/ 	.word	0x00012a40


	//   ....[112]....
        /*0ab8*/ 	.word	0x00013160


	//   ....[113]....
        /*0abc*/ 	.word	0x00013680


	//   ....[114]....
        /*0ac0*/ 	.word	0x00013800


	//   ....[115]....
        /*0ac4*/ 	.word	0x00013860


	//   ....[116]....
        /*0ac8*/ 	.word	0x000138d0


	//   ....[117]....
        /*0acc*/ 	.word	0x00013940


	//   ....[118]....
        /*0ad0*/ 	.word	0x000139f0


	//   ....[119]....
        /*0ad4*/ 	.word	0x00013ae0


	//   ....[120]....
        /*0ad8*/ 	.word	0x00013c10


	//   ....[121]....
        /*0adc*/ 	.word	0x00013cb0


	//   ....[122]....
        /*0ae0*/ 	.word	0x00013d80


	//   ....[123]....
        /*0ae4*/ 	.word	0x00013e20


	//   ....[124]....
        /*0ae8*/ 	.word	0x00013ef0


	//   ....[125]....
        /*0aec*/ 	.word	0x00013f90


	//   ....[126]....
        /*0af0*/ 	.word	0x00014060


	//   ....[127]....
        /*0af4*/ 	.word	0x00014100


	//   ....[128]....
        /*0af8*/ 	.word	0x000141b0


	//   ....[129]....
        /*0afc*/ 	.word	0x00014250


	//   ....[130]....
        /*0b00*/ 	.word	0x000144f0


	//   ....[131]....
        /*0b04*/ 	.word	0x000145a0


	//   ....[132]....
        /*0b08*/ 	.word	0x000146a0


	//   ....[133]....
        /*0b0c*/ 	.word	0x00014790


	//   ....[134]....
        /*0b10*/ 	.word	0x00014850


	//   ....[135]....
        /*0b14*/ 	.word	0x00014910


	//   ....[136]....
        /*0b18*/ 	.word	0x000149d0


	//   ....[137]....
        /*0b1c*/ 	.word	0x00014a90


	//   ....[138]....
        /*0b20*/ 	.word	0x00014b50


	//   ....[139]....
        /*0b24*/ 	.word	0x00014c10


	//   ....[140]....
        /*0b28*/ 	.word	0x00014cd0


	//   ....[141]....
        /*0b2c*/ 	.word	0x00014d80


	//   ....[142]....
        /*0b30*/ 	.word	0x00014e80


	//   ....[143]....
        /*0b34*/ 	.word	0x00014ed0


	//   ....[144]....
        /*0b38*/ 	.word	0x00014f30


	//   ....[145]....
        /*0b3c*/ 	.word	0x00015010


	//   ....[146]....
        /*0b40*/ 	.word	0x00015340


	//   ....[147]....
        /*0b44*/ 	.word	0x000153e0


	//   ....[148]....
        /*0b48*/ 	.word	0x00015580


	//   ....[149]....
        /*0b4c*/ 	.word	0x00015600


	//   ....[150]....
        /*0b50*/ 	.word	0x00015680


	//   ....[151]....
        /*0b54*/ 	.word	0x00015700


	//   ....[152]....
        /*0b58*/ 	.word	0x00015780


	//   ....[153]....
        /*0b5c*/ 	.word	0x00015810


	//   ....[154]....
        /*0b60*/ 	.word	0x000158b0


	//   ....[155]....
        /*0b64*/ 	.word	0x00015960


	//   ....[156]....
        /*0b68*/ 	.word	0x000159e0


	//   ....[157]....
        /*0b6c*/ 	.word	0x00015a60


	//   ....[158]....
        /*0b70*/ 	.word	0x00015ae0


	//   ....[159]....
        /*0b74*/ 	.word	0x00015b70


	//   ....[160]....
        /*0b78*/ 	.word	0x00015bf0


	//   ....[161]....
        /*0b7c*/ 	.word	0x00015c90


	//   ....[162]....
        /*0b80*/ 	.word	0x00015ce0


	//   ....[163]....
        /*0b84*/ 	.word	0x00015d70


	//   ....[164]....
        /*0b88*/ 	.word	0x00015ea0


	//----- nvinfo : EIATTR_REG_RECONFIG
	.align		4
.L_1241:
        /*0b8c*/ 	.byte	0x01, 0x54
	.zero		2


	//----- nvinfo : EIATTR_SYSCALL_OFFSETS
	.align		4
        /*0b90*/ 	.byte	0x04, 0x46
        /*0b92*/ 	.short	(.L_1243 - .L_1242)


	//   ....[0]....
.L_1242:
        /*0b94*/ 	.word	0x00001d10


	//   ....[1]....
        /*0b98*/ 	.word	0x0000da70


	//   ....[2]....
        /*0b9c*/ 	.word	0x0000dbc0


	//   ....[3]....
        /*0ba0*/ 	.word	0x0000dcc0


	//   ....[4]....
        /*0ba4*/ 	.word	0x0000e520


	//   ....[5]....
        /*0ba8*/ 	.word	0x0000f130


	//----- nvinfo : EIATTR_MBARRIER_INSTR_OFFSETS
	.align		4
.L_1243:
        /*0bac*/ 	.byte	0x04, 0x39
        /*0bae*/ 	.short	(.L_1245 - .L_1244)


	//   ....[0]....
.L_1244:
        /*0bb0*/ 	.word	0x00000260
        /*0bb4*/ 	.word	0x000000ff
        /*0bb8*/ 	.word	0x00032400
        /*0bbc*/ 	.short	0x0100
        /*0bbe*/ 	.byte	0x08
	.zero		1


	//   ....[1]....
        /*0bc0*/ 	.word	0x00000270
        /*0bc4*/ 	.word	0x000000ff
        /*0bc8*/ 	.word	0x00032410
        /*0bcc*/ 	.short	0x0100
        /*0bce*/ 	.byte	0x08
	.zero		1


	//   ....[2]....
        /*0bd0*/ 	.word	0x00000280
        /*0bd4*/ 	.word	0x000000ff
        /*0bd8*/ 	.word	0x00032420
        /*0bdc*/ 	.short	0x0100
        /*0bde*/ 	.byte	0x08
	.zero		1


	//   ....[3]....
        /*0be0*/ 	.word	0x00000370
        /*0be4*/ 	.word	0x000000ff
        /*0be8*/ 	.word	0x00032430
        /*0bec*/ 	.short	0x0100
        /*0bee*/ 	.byte	0x08
	.zero		1


	//   ....[4]....
        /*0bf0*/ 	.word	0x00000380
        /*0bf4*/ 	.word	0x000000ff
        /*0bf8*/ 	.word	0x00032440
        /*0bfc*/ 	.short	0x0100
        /*0bfe*/ 	.byte	0x08
	.zero		1


	//   ....[5]....
        /*0c00*/ 	.word	0x00000390
        /*0c04*/ 	.word	0x000000ff
        /*0c08*/ 	.word	0x00032438
        /*0c0c*/ 	.short	0x0100
        /*0c0e*/ 	.byte	0x08
	.zero		1


	//   ....[6]....
        /*0c10*/ 	.word	0x000003a0
        /*0c14*/ 	.word	0x000000ff
        /*0c18*/ 	.word	0x00032448
        /*0c1c*/ 	.short	0x0100
        /*0c1e*/ 	.byte	0x08
	.zero		1


	//   ....[7]....
        /*0c20*/ 	.word	0x000004d0
        /*0c24*/ 	.word	0x000000ff
        /*0c28*/ 	.word	0x00032450
        /*0c2c*/ 	.short	0x0100
        /*0c2e*/ 	.byte	0x08
	.zero		1


	//   ....[8]....
        /*0c30*/ 	.word	0x000004e0
        /*0c34*/ 	.word	0x000000ff
        /*0c38*/ 	.word	0x00032460
        /*0c3c*/ 	.short	0x0100
        /*0c3e*/ 	.byte	0x08
	.zero		1


	//   ....[9]....
        /*0c40*/ 	.word	0x000004f0
        /*0c44*/ 	.word	0x000000ff
        /*0c48*/ 	.word	0x00032458
        /*0c4c*/ 	.short	0x0100
        /*0c4e*/ 	.byte	0x08
	.zero		1


	//   ....[10]....
        /*0c50*/ 	.word	0x00000500
        /*0c54*/ 	.word	0x000000ff
        /*0c58*/ 	.word	0x00032468
        /*0c5c*/ 	.short	0x0100
        /*0c5e*/ 	.byte	0x08
	.zero		1


	//   ....[11]....
        /*0c60*/ 	.word	0x000005f0
        /*0c64*/ 	.word	0x000000ff
        /*0c68*/ 	.word	0x00032470
        /*0c6c*/ 	.short	0x0100
        /*0c6e*/ 	.byte	0x06
	.zero		1


	//   ....[12]....
        /*0c70*/ 	.word	0x00000600
        /*0c74*/ 	.word	0x000000ff
        /*0c78*/ 	.word	0x00032480
        /*0c7c*/ 	.short	0x0100
        /*0c7e*/ 	.byte	0x06
	.zero		1


	//   ....[13]....
        /*0c80*/ 	.word	0x00000610
        /*0c84*/ 	.word	0x000000ff
        /*0c88*/ 	.word	0x00032478
        /*0c8c*/ 	.short	0x0100
        /*0c8e*/ 	.byte	0x06
	.zero		1


	//   ....[14]....
        /*0c90*/ 	.word	0x00000620
        /*0c94*/ 	.word	0x000000ff
        /*0c98*/ 	.word	0x00032488
        /*0c9c*/ 	.short	0x0100
        /*0c9e*/ 	.byte	0x06
	.zero		1


	//   ....[15]....
        /*0ca0*/ 	.word	0x00000750
        /*0ca4*/ 	.word	0x000000ff
        /*0ca8*/ 	.word	0x00032490
        /*0cac*/ 	.short	0x0100
        /*0cae*/ 	.byte	0x08
	.zero		1


	//   ....[16]....
        /*0cb0*/ 	.word	0x00000760
        /*0cb4*/ 	.word	0x000000ff
        /*0cb8*/ 	.word	0x000324a0
        /*0cbc*/ 	.short	0x0100
        /*0cbe*/ 	.byte	0x08
	.zero		1


	//   ....[17]....
        /*0cc0*/ 	.word	0x00000770
        /*0cc4*/ 	.word	0x000000ff
        /*0cc8*/ 	.word	0x00032498
        /*0ccc*/ 	.short	0x0100
        /*0cce*/ 	.byte	0x08
	.zero		1


	//   ....[18]....
        /*0cd0*/ 	.word	0x00000780
        /*0cd4*/ 	.word	0x000000ff
        /*0cd8*/ 	.word	0x000324a8
        /*0cdc*/ 	.short	0x0100
        /*0cde*/ 	.byte	0x08
	.zero		1


	//   ....[19]....
        /*0ce0*/ 	.word	0x000008b0
        /*0ce4*/ 	.word	0x000000ff
        /*0ce8*/ 	.word	0x000324b0
        /*0cec*/ 	.short	0x0100
        /*0cee*/ 	.byte	0x08
	.zero		1


	//   ....[20]....
        /*0cf0*/ 	.word	0x000008c0
        /*0cf4*/ 	.word	0x000000ff
        /*0cf8*/ 	.word	0x000324c0
        /*0cfc*/ 	.short	0x0100
        /*0cfe*/ 	.byte	0x08
	.zero		1


	//   ....[21]....
        /*0d00*/ 	.word	0x000008d0
        /*0d04*/ 	.word	0x000000ff
        /*0d08*/ 	.word	0x000324b8
        /*0d0c*/ 	.short	0x0100
        /*0d0e*/ 	.byte	0x08
	.zero		1


	//   ....[22]....
        /*0d10*/ 	.word	0x000008e0
        /*0d14*/ 	.word	0x000000ff
        /*0d18*/ 	.word	0x000324c8
        /*0d1c*/ 	.short	0x0100
        /*0d1e*/ 	.byte	0x08
	.zero		1


	//   ....[23]....
        /*0d20*/ 	.word	0x00001dd0
        /*0d24*/ 	.word	0x00000007
        /*0d28*/ 	.word	0x00032400
        /*0d2c*/ 	.short	0x010a
        /*0d2e*/ 	.byte	0x3f
	.zero		1


	//   ....[24]....
        /*0d30*/ 	.word	0x00001e80
        /*0d34*/ 	.word	0x00000000
        /*0d38*/ 	.word	0x00032430
        /*0d3c*/ 	.short	0x010a
        /*0d3e*/ 	.byte	0x3f
	.zero		1


	//   ....[25]....
        /*0d40*/ 	.word	0x00001ec0
        /*0d44*/ 	.word	0x00000000
        /*0d48*/ 	.word	0x00032430
        /*0d4c*/ 	.short	0x010a
        /*0d4e*/ 	.byte	0x3f
	.zero		1


	//   ....[26]....
        /*0d50*/ 	.word	0x000021f0
        /*0d54*/ 	.word	0x00000007
        /*0d58*/ 	.word	0x00032410
        /*0d5c*/ 	.short	0x010a
        /*0d5e*/ 	.byte	0x3f
	.zero		1


	//   ....[27]....
        /*0d60*/ 	.word	0x00002230
        /*0d64*/ 	.word	0x00000000
        /*0d68*/ 	.word	0x00032450
        /*0d6c*/ 	.short	0x010a
        /*0d6e*/ 	.byte	0x3f
	.zero		1


	//   ....[28]....
        /*0d70*/ 	.word	0x00002270
        /*0d74*/ 	.word	0x00000000
        /*0d78*/ 	.word	0x00032450
        /*0d7c*/ 	.short	0x010a
        /*0d7e*/ 	.byte	0x3f
	.zero		1


	//   ....[29]....
        /*0d80*/ 	.word	0x00003de0
        /*0d84*/ 	.word	0x00000018
        /*0d88*/ 	.word	0x00000000
        /*0d8c*/ 	.short	0x0101
        /*0d8e*/ 	.byte	0x3f
	.zero		1


	//   ....[30]....
        /*0d90*/ 	.word	0x00004760
        /*0d94*/ 	.word	0x00000000
        /*0d98*/ 	.word	0x00000000
        /*0d9c*/ 	.short	0x0101
        /*0d9e*/ 	.byte	0x3f
	.zero		1


	//   ....[31]....
        /*0da0*/ 	.word	0x000048c0
        /*0da4*/ 	.word	0x000000ff
        /*0da8*/ 	.word	0x00032430
        /*0dac*/ 	.short	0x010a
        /*0dae*/ 	.byte	0x05
	.zero		1


	//   ....[32]....
        /*0db0*/ 	.word	0x00004900
        /*0db4*/ 	.word	0x000000ff
        /*0db8*/ 	.word	0x00032430
        /*0dbc*/ 	.short	0x010a
        /*0dbe*/ 	.byte	0x05
	.zero		1


	//   ....[33]....
        /*0dc0*/ 	.word	0x00004b10
        /*0dc4*/ 	.word	0x000000ff
        /*0dc8*/ 	.word	0x00032450
        /*0dcc*/ 	.short	0x010a
        /*0dce*/ 	.byte	0x05
	.zero		1


	//   ....[34]....
        /*0dd0*/ 	.word	0x00004b50
        /*0dd4*/ 	.word	0x000000ff
        /*0dd8*/ 	.word	0x00032450
        /*0ddc*/ 	.short	0x010a
        /*0dde*/ 	.byte	0x05
	.zero		1


	//   ....[35]....
        /*0de0*/ 	.word	0x00006370
        /*0de4*/ 	.word	0x00000099
        /*0de8*/ 	.word	0x00000000
        /*0dec*/ 	.short	0x0101
        /*0dee*/ 	.byte	0x3f
	.zero		1


	//   ....[36]....
        /*0df0*/ 	.word	0x000070b0
        /*0df4*/ 	.word	0x000000aa
        /*0df8*/ 	.word	0x00000000
        /*0dfc*/ 	.short	0x0101
        /*0dfe*/ 	.byte	0x3f
	.zero		1


	//   ....[37]....
        /*0e00*/ 	.word	0x000096a0
        /*0e04*/ 	.word	0x00000000
        /*0e08*/ 	.word	0x00000000
        /*0e0c*/ 	.short	0x0101
        /*0e0e*/ 	.byte	0x3f
	.zero		1


	//   ....[38]....
        /*0e10*/ 	.word	0x0000a150
        /*0e14*/ 	.word	0x00000009
        /*0e18*/ 	.word	0x00000000
        /*0e1c*/ 	.short	0x0101
        /*0e1e*/ 	.byte	0x3f
	.zero		1


	//   ....[39]....
        /*0e20*/ 	.word	0x0000e0c0
        /*0e24*/ 	.word	0x00000000
        /*0e28*/ 	.word	0x00032440
        /*0e2c*/ 	.short	0x010a
        /*0e2e*/ 	.byte	0x3f
	.zero		1


	//   ....[40]....
        /*0e30*/ 	.word	0x0000eee0
        /*0e34*/ 	.word	0x00000012
        /*0e38*/ 	.word	0x00032400
        /*0e3c*/ 	.short	0x0107
        /*0e3e*/ 	.byte	0x3f
	.zero		1


	//   ....[41]....
        /*0e40*/ 	.word	0x0000ef80
        /*0e44*/ 	.word	0x00000012
        /*0e48*/ 	.word	0x00032400
        /*0e4c*/ 	.short	0x0101
        /*0e4e*/ 	.byte	0x3f
	.zero		1


	//   ....[42]....
        /*0e50*/ 	.word	0x0000fa70
        /*0e54*/ 	.word	0x00000012
        /*0e58*/ 	.word	0x00032410
        /*0e5c*/ 	.short	0x0107
        /*0e5e*/ 	.byte	0x3f
	.zero		1


	//   ....[43]....
        /*0e60*/ 	.word	0x0000fb70
        /*0e64*/ 	.word	0x00000012
        /*0e68*/ 	.word	0x00032410
        /*0e6c*/ 	.short	0x0101
        /*0e6e*/ 	.byte	0x3f
	.zero		1


	//   ....[44]....
        /*0e70*/ 	.word	0x0000fb90
        /*0e74*/ 	.word	0x00000012
        /*0e78*/ 	.word	0x00032420
        /*0e7c*/ 	.short	0x010a
        /*0e7e*/ 	.byte	0x3f
	.zero		1


	//   ....[45]....
        /*0e80*/ 	.word	0x0000fc70
        /*0e84*/ 	.word	0x00000002
        /*0e88*/ 	.word	0x00032460
        /*0e8c*/ 	.short	0x010a
        /*0e8e*/ 	.byte	0x3f
	.zero		1


	//   ....[46]....
        /*0e90*/ 	.word	0x00010540
        /*0e94*/ 	.word	0x00000002
        /*0e98*/ 	.word	0x00032440
        /*0e9c*/ 	.short	0x010a
        /*0e9e*/ 	.byte	0x3f
	.zero		1


	//   ....[47]....
        /*0ea0*/ 	.word	0x00010770
        /*0ea4*/ 	.word	0x00000002
        /*0ea8*/ 	.word	0x00032460
        /*0eac*/ 	.short	0x010a
        /*0eae*/ 	.byte	0x3f
	.zero		1


	//   ....[48]....
        /*0eb0*/ 	.word	0x00010f80
        /*0eb4*/ 	.word	0x00000002
        /*0eb8*/ 	.word	0x00032440
        /*0ebc*/ 	.short	0x010a
        /*0ebe*/ 	.byte	0x3f
	.zero		1


	//   ....[49]....
        /*0ec0*/ 	.word	0x000111b0
        /*0ec4*/ 	.word	0x00000002
        /*0ec8*/ 	.word	0x00032460
        /*0ecc*/ 	.short	0x010a
        /*0ece*/ 	.byte	0x3f
	.zero		1


	//   ....[50]....
        /*0ed0*/ 	.word	0x00011950
        /*0ed4*/ 	.word	0x00000003
        /*0ed8*/ 	.word	0x00032440
        /*0edc*/ 	.short	0x010a
        /*0ede*/ 	.byte	0x3f
	.zero		1


	//   ....[51]....
        /*0ee0*/ 	.word	0x00011b80
        /*0ee4*/ 	.word	0x00000003
        /*0ee8*/ 	.word	0x00032460
        /*0eec*/ 	.short	0x010a
        /*0eee*/ 	.byte	0x3f
	.zero		1


	//   ....[52]....
        /*0ef0*/ 	.word	0x000130e0
        /*0ef4*/ 	.word	0x00000000
        /*0ef8*/ 	.word	0x00032420
        /*0efc*/ 	.short	0x010a
        /*0efe*/ 	.byte	0x3f
	.zero		1


	//   ....[53]....
        /*0f00*/ 	.word	0x000132d0
        /*0f04*/ 	.word	0x00000006
        /*0f08*/ 	.word	0x00000000
        /*0f0c*/ 	.short	0x010a
        /*0f0e*/ 	.byte	0x3f
	.zero		1


	//   ....[54]....
        /*0f10*/ 	.word	0x00013300
        /*0f14*/ 	.word	0x00000007
        /*0f18*/ 	.word	0x00000000
        /*0f1c*/ 	.short	0x010a
        /*0f1e*/ 	.byte	0x3f
	.zero		1


	//   ....[55]....
        /*0f20*/ 	.word	0x00013360
        /*0f24*/ 	.word	0x00000004
        /*0f28*/ 	.word	0x00000000
        /*0f2c*/ 	.short	0x010a
        /*0f2e*/ 	.byte	0x3f
	.zero		1


	//   ....[56]....
        /*0f30*/ 	.word	0x00013390
        /*0f34*/ 	.word	0x00000003
        /*0f38*/ 	.word	0x00000000
        /*0f3c*/ 	.short	0x010a
        /*0f3e*/ 	.byte	0x3f
	.zero		1


	//   ....[57]....
        /*0f40*/ 	.word	0x000133f0
        /*0f44*/ 	.word	0x00000007
        /*0f48*/ 	.word	0x00032400
        /*0f4c*/ 	.short	0x010a
        /*0f4e*/ 	.byte	0x3f
	.zero		1


	//   ....[58]....
        /*0f50*/ 	.word	0x00013440
        /*0f54*/ 	.word	0x00000000
        /*0f58*/ 	.word	0x00032430
        /*0f5c*/ 	.short	0x010a
        /*0f5e*/ 	.byte	0x3f
	.zero		1


	//   ....[59]....
        /*0f60*/ 	.word	0x00013490
        /*0f64*/ 	.word	0x00000007
        /*0f68*/ 	.word	0x00032410
        /*0f6c*/ 	.short	0x010a
        /*0f6e*/ 	.byte	0x3f
	.zero		1


	//   ....[60]....
        /*0f70*/ 	.word	0x000134e0
        /*0f74*/ 	.word	0x00000000
        /*0f78*/ 	.word	0x00032450
        /*0f7c*/ 	.short	0x010a
        /*0f7e*/ 	.byte	0x3f
	.zero		1


	//   ....[61]....
        /*0f80*/ 	.word	0x00013540
        /*0f84*/ 	.word	0x00000015
        /*0f88*/ 	.word	0x00032430
        /*0f8c*/ 	.short	0x010a
        /*0f8e*/ 	.byte	0x3f
	.zero		1


	//   ....[62]....
        /*0f90*/ 	.word	0x000135a0
        /*0f94*/ 	.word	0x00000015
        /*0f98*/ 	.word	0x00032450
        /*0f9c*/ 	.short	0x010a
        /*0f9e*/ 	.byte	0x3f
	.zero		1


	//   ....[63]....
        /*0fa0*/ 	.word	0x00013740
        /*0fa4*/ 	.word	0x00000000
        /*0fa8*/ 	.word	0x00032440
        /*0fac*/ 	.short	0x010a
        /*0fae*/ 	.byte	0x3f
	.zero		1


	//   ....[64]....
        /*0fb0*/ 	.word	0x00015050
        /*0fb4*/ 	.word	0x00000012
        /*0fb8*/ 	.word	0x00032420
        /*0fbc*/ 	.short	0x010a
        /*0fbe*/ 	.byte	0x3f
	.zero		1


	//   ....[65]....
        /*0fc0*/ 	.word	0x000150a0
        /*0fc4*/ 	.word	0x00000002
        /*0fc8*/ 	.word	0x00032460
        /*0fcc*/ 	.short	0x010a
        /*0fce*/ 	.byte	0x3f
	.zero		1


	//   ....[66]....
        /*0fd0*/ 	.word	0x000150f0
        /*0fd4*/ 	.word	0x00000002
        /*0fd8*/ 	.word	0x00032440
        /*0fdc*/ 	.short	0x010a
        /*0fde*/ 	.byte	0x3f
	.zero		1


	//   ....[67]....
        /*0fe0*/ 	.word	0x00015140
        /*0fe4*/ 	.word	0x00000002
        /*0fe8*/ 	.word	0x00032460
        /*0fec*/ 	.short	0x010a
        /*0fee*/ 	.byte	0x3f
	.zero		1


	//   ....[68]....
        /*0ff0*/ 	.word	0x00015190
        /*0ff4*/ 	.word	0x00000002
        /*0ff8*/ 	.word	0x00032440
        /*0ffc*/ 	.short	0x010a
        /*0ffe*/ 	.byte	0x3f
	.zero		1


	//   ....[69]....
        /*1000*/ 	.word	0x000151e0
        /*1004*/ 	.word	0x00000002
        /*1008*/ 	.word	0x00032460
        /*100c*/ 	.short	0x010a
        /*100e*/ 	.byte	0x3f
	.zero		1


	//   ....[70]....
        /*1010*/ 	.word	0x00015230
        /*1014*/ 	.word	0x00000003
        /*1018*/ 	.word	0x00032440
        /*101c*/ 	.short	0x010a
        /*101e*/ 	.byte	0x3f
	.zero		1


	//   ....[71]....
        /*1020*/ 	.word	0x00015280
        /*1024*/ 	.word	0x00000003
        /*1028*/ 	.word	0x00032460
        /*102c*/ 	.short	0x010a
        /*102e*/ 	.byte	0x3f
	.zero		1


	//   ....[72]....
        /*1030*/ 	.word	0x00015dc0
        /*1034*/ 	.word	0x00000000
        /*1038*/ 	.word	0x00032420
        /*103c*/ 	.short	0x010a
        /*103e*/ 	.byte	0x3f
	.zero		1


	//   ....[73]....
        /*1040*/ 	.word	0x00015f60
        /*1044*/ 	.word	0x00000006
        /*1048*/ 	.word	0x00000000
        /*104c*/ 	.short	0x010a
        /*104e*/ 	.byte	0x3f
	.zero		1


	//   ....[74]....
        /*1050*/ 	.word	0x00015fb0
        /*1054*/ 	.word	0x00000007
        /*1058*/ 	.word	0x00000000
        /*105c*/ 	.short	0x010a
        /*105e*/ 	.byte	0x3f
	.zero		1


	//   ....[75]....
        /*1060*/ 	.word	0x00016000
        /*1064*/ 	.word	0x00000004
        /*1068*/ 	.word	0x00000000
        /*106c*/ 	.short	0x010a
        /*106e*/ 	.byte	0x3f
	.zero		1


	//----- nvinfo : EIATTR_NUM_MBARRIERS
	.align		4
.L_1245:
        /*1070*/ 	.byte	0x03, 0x38
        /*1072*/ 	.short	0x0017


	//----- nvinfo : EIATTR_EXIT_INSTR_OFFSETS
	.align		4
        /*1074*/ 	.byte	0x04, 0x1c
        /*1076*/ 	.short	(.L_1247 - .L_1246)


	//   ....[0]....
.L_1246:
        /*1078*/ 	.word	0x00000a90


	//   ....[1]....
        /*107c*/ 	.word	0x0000c1c0


	//   ....[2]....
        /*1080*/ 	.word	0x000133e0


	//----- nvinfo : EIATTR_MAX_THREADS
	.align		4
.L_1247:
        /*1084*/ 	.byte	0x04, 0x05
        /*1086*/ 	.short	(.L_1249 - .L_1248)
.L_1248:
        /*1088*/ 	.word	0x00000180
        /*108c*/ 	.word	0x00000001
        /*1090*/ 	.word	0x00000001


	//----- nvinfo : EIATTR_CRS_STACK_SIZE
	.align		4
.L_1249:
        /*1094*/ 	.byte	0x04, 0x1e
        /*1096*/ 	.short	(.L_1251 - .L_1250)
.L_1250:
        /*1098*/ 	.word	0x00000000


	//----- nvinfo : EIATTR_CBANK_PARAM_SIZE
	.align		4
.L_1251:
        /*109c*/ 	.byte	0x03, 0x19
        /*109e*/ 	.short	0x0bf0


	//----- nvinfo : EIATTR_PARAM_CBANK
	.align		4
        /*10a0*/ 	.byte	0x04, 0x0a
        /*10a2*/ 	.short	(.L_1253 - .L_1252)
	.align		4
.L_1252:
        /*10a4*/ 	.word	index@(.nv.constant0._ZN7cutlass13device_kernelIN5flash11enable_sm90INS1_16FlashAttnFwdSm90INS1_25CollectiveMainloopFwdSm90ILi2EN4cute5tupleIJNS5_1CILi1EEES8_S8_EEENS6_IJNS7_ILi128EEENS7_ILi96EEENS7_ILi64EEEEEELi256ENS_10bfloat16_tEfNS_4arch4Sm90ELb0ELb0ELb1ELb1ELb0ELb0ELb1ELb1ELb0ELb1ELb1ELb0EEENS1_21CollectiveEpilogueFwdINS6_IJSA_NS7_ILi256EEESB_EEES9_SE_SG_Li256ELb1ELb1ELb1ELb0EEENS1_36VarlenDynamicPersistentTileSchedulerILi128ELi96ELi256ELi128ELb1ELb1ELb1ELb0ELb1ELb1EEEEEEEEEvNT_6ParamsE)
        /*10a8*/ 	.short	0x0210
        /*10aa*/ 	.short	0x0bf0


	//----- nvinfo : EIATTR_SW_WAR
	.align		4
.L_1253:
        /*10ac*/ 	.byte	0x04, 0x36
        /*10ae*/ 	.short	(.L_1255 - .L_1254)
.L_1254:
        /*10b0*/ 	.word	0x00000008
.L_1255:


//--------------------- .nv.info._ZN7cutlass13device_kernelIN5flash11enable_sm90INS1_16FlashAttnFwdSm90INS1_25CollectiveMainloopFwdSm90ILi2EN4cute5tupleIJNS5_1CILi1EEES8_S8_EEENS6_IJNS7_ILi128EEENS7_ILi96EEENS7_ILi64EEEEEELi256ENS_10bfloat16_tEfNS_4arch4Sm90ELb0ELb0ELb1ELb1ELb0ELb1ELb1ELb1ELb0ELb1ELb1ELb0EEENS1_21CollectiveEpilogueFwdINS6_IJSA_NS7_ILi256EEESB_EEES9_SE_SG_Li256ELb1ELb1ELb1ELb0EEENS1_36VarlenDynamicPersistentTileSchedulerILi128ELi96ELi256ELi128ELb1ELb1ELb1ELb0ELb1ELb1EEEEEEEEEvNT_6ParamsE --------------------------
	.section	.nv.info._ZN7cutlass13device_kernelIN5flash11enable_sm90INS1_16FlashAttnFwdSm90INS1_25CollectiveMainloopFwdSm90ILi2EN4cute5tupleIJNS5_1CILi1EEES8_S8_EEENS6_IJNS7_ILi128EEENS7_ILi96EEENS7_ILi64EEEEEELi256ENS_10bfloat16_tEfNS_4arch4Sm90ELb0ELb0ELb1ELb1ELb0ELb1ELb1ELb1ELb0ELb1ELb1ELb0EEENS1_21CollectiveEpilogueFwdINS6_IJSA_NS7_ILi256EEESB_EEES9_SE_SG_Li256ELb1ELb1ELb1ELb0EEENS1_36VarlenDynamicPersistentTileSchedulerILi128ELi96ELi256ELi128ELb1ELb1ELb1ELb0ELb1ELb1EEEEEEEEEvNT_6ParamsE,"",@"SHT_CUDA_INFO"
	.sectionflags	@""
	.align	4


	//----- nvinfo : EIATTR_CUDA_API_VERSION
	.align		4
        /*0000*/ 	.byte	0x04, 0x37
        /*0002*/ 	.short	(.L_1257 - .L_1256)
.L_1256:
        /*0004*/ 	.word	0x00000082


	//----- nvinfo : EIATTR_KPARAM_INFO
	.align		4
.L_1257:
        /*0008*/ 	.byte	0x04, 0x17
        /*000a*/ 	.short	(.L_1259 - .L_1258)
.L_1258:
        /*000c*/ 	.word	0x00000000
        /*0010*/ 	.short	0x0000
        /*0012*/ 	.short	0x0070
        /*0014*/ 	.byte	0x00, 0xf0, 0x01, 0x2e


	//----- nvinfo : EIATTR_SPARSE_MMA_MASK
	.align		4
.L_1259:
        /*0018*/ 	.byte	0x03, 0x50
        /*001a*/ 	.short	0x0000


	//----- nvinfo : EIATTR_MAXREG_COUNT
	.align		4
        /*001c*/ 	.byte	0x03, 0x1b
        /*001e*/ 	.short	0x00a8


	//----- nvinfo : EIATTR_NUM_BARRIERS
	.align		4
        /*0020*/ 	.byte	0x02, 0x4c
        /*0022*/ 	.byte	0x10
	.zero		1


	//----- nvinfo : EIATTR_EXTERNS
	.align		4
        /*0024*/ 	.byte	0x04, 0x0f
        /*0026*/ 	.short	(.L_1261 - .L_1260)


	//   ....[0]....
	.align		4
.L_1260:
        /*0028*/ 	.word	index@(__assertfail)


	//----- nvinfo : EIATTR_ANNOTATIONS
	.align		4
.L_1261:
        /*002c*/ 	.byte	0x04, 0x55
        /*002e*/ 	.short	(.L_1263 - .L_1262)


	//   ....[0]....
.L_1262:
        /* <DEDUP_REMOVED lines=123> */


	//----- nvinfo : EIATTR_MERCURY_ISA_VERSION
	.align		4
.L_1263:
        /*07c8*/ 	.byte	0x03, 0x5f
        /*07ca*/ 	.short	0x0101


	//----- nvinfo : EIATTR_UNUSED_LOAD_BYTE_OFFSET
	.align		4
        /*07cc*/ 	.byte	0x04, 0x44
        /*07ce*/ 	.short	(.L_1265 - .L_1264)


	//   ....[0]....
.L_1264:
        /*07d0*/ 	.word	0x00000b00
        /*07d4*/ 	.word	0x0000fff0


	//   ....[1]....
        /*07d8*/ 	.word	0x0000f490
        /*07dc*/ 	.word	0x0000fff0


	//----- nvinfo : EIATTR_INT_WARP_WIDE_INSTR_OFFSETS
	.align		4
.L_1265:
        /*07e0*/ 	.byte	0x04, 0x31
        /*07e2*/ 	.short	(.L_1267 - .L_1266)


	//   ....[0]....
.L_1266:
        /*07e4*/ 	.word	0x00000190


	//   ....[1]....
        /*07e8*/ 	.word	0x000001d0


	//   ....[2]....
        /*07ec*/ 	.word	0x00000240


	//   ....[3]....
        /*07f0*/ 	.word	0x00000250


	//   ....[4]....
        /*07f4*/ 	.word	0x000171b0


	//   ....[5]....
        /*07f8*/ 	.word	0x00017240


	//   ....[6]....
        /*07fc*/ 	.word	0x0001bc20


	//   ....[7]....
        /*0800*/ 	.word	0x0001bcb0


	//----- nvinfo : EIATTR_COOP_GROUP_MASK_REGIDS
	.align		4
.L_1267:
        /*0804*/ 	.byte	0x04, 0x29
        /*0806*/ 	.short	(.L_1269 - .L_1268)


	//   ....[0]....
.L_1268:
        /*0808*/ 	.word	0xffffffff


	//   ....[1]....
        /*080c*/ 	.word	0xffffffff


	//   ....[2]....
        /*0810*/ 	.word	0xffffffff


	//   ....[3]....
        /*0814*/ 	.word	0xffffffff


	//   ....[4]....
        /*0818*/ 	.word	0xffffffff


	//   ....[5]....
        /*081c*/ 	.word	0xffffffff


	//   ....[6]....
        /*0820*/ 	.word	0xffffffff


	//   ....[7]....
        /*0824*/ 	.word	0xffffffff


	//   ....[8]....
        /*0828*/ 	.word	0xffffffff


	//   ....[9]....
        /*082c*/ 	.word	0xffffffff


	//   ....[10]....
        /*0830*/ 	.word	0xffffffff


	//   ....[11]....
        /*0834*/ 	.word	0xffffffff


	//   ....[12]....
        /*0838*/ 	.word	0xffffffff


	//   ....[13]....
        /*083c*/ 	.word	0xffffffff


	//   ....[14]....
        /*0840*/ 	.word	0xffffffff


	//   ....[15]....
        /*0844*/ 	.word	0xffffffff


	//   ....[16]....
        /*0848*/ 	.word	0xffffffff


	//   ....[17]....
        /*084c*/ 	.word	0xffffffff


	//   ....[18]....
        /*0850*/ 	.word	0xffffffff


	//   ....[19]....
        /*0854*/ 	.word	0xffffffff


	//   ....[20]....
        /*0858*/ 	.word	0xffffffff


	//   ....[21]....
        /*085c*/ 	.word	0xffffffff


	//   ....[22]....
        /*0860*/ 	.word	0xffffffff


	//   ....[23]....
        /*0864*/ 	.word	0xffffffff


	//   ....[24]....
        /*0868*/ 	.word	0xffffffff


	//   ....[25]....
        /*086c*/ 	.word	0xffffffff


	//   ....[26]....
        /*0870*/ 	.word	0xffffffff


	//   ....[27]....
        /*0874*/ 	.word	0xffffffff


	//   ....[28]....
        /*0878*/ 	.word	0xffffffff


	//   ....[29]....
        /*087c*/ 	.word	0xffffffff


	//   ....[30]....
        /*0880*/ 	.word	0xffffffff


	//   ....[31]....
        /*0884*/ 	.word	0xffffffff


	//   ....[32]....
        /*0888*/ 	.word	0xffffffff


	//   ....[33]....
        /*088c*/ 	.word	0xffffffff


	//   ....[34]....
        /*0890*/ 	.word	0xffffffff


	//   ....[35]....
        /*0894*/ 	.word	0xffffffff


	//   ....[36]....
        /*0898*/ 	.word	0xffffffff


	//   ....[37]....
        /*089c*/ 	.word	0xffffffff


	//   ....[38]....
        /*08a0*/ 	.word	0xffffffff


	//   ....[39]....
        /*08a4*/ 	.word	0xffffffff


	//   ....[40]....
        /*08a8*/ 	.word	0xffffffff


	//   ....[41]....
        /*08ac*/ 	.word	0xffffffff


	//   ....[42]....
        /*08b0*/ 	.word	0xffffffff


	//   ....[43]....
        /*08b4*/ 	.word	0xffffffff


	//   ....[44]....
        /*08b8*/ 	.word	0xffffffff


	//   ....[45]....
        /*08bc*/ 	.word	0xffffffff


	//   ....[46]....
        /*08c0*/ 	.word	0xffffffff


	//   ....[47]....
        /*08c4*/ 	.word	0xffffffff


	//   ....[48]....
        /*08c8*/ 	.word	0xffffffff


	//   ....[49]....
        /*08cc*/ 	.word	0xffffffff


	//   ....[50]....
        /*08d0*/ 	.word	0xffffffff


	//   ....[51]....
        /*08d4*/ 	.word	0xffffffff


	//   ....[52]....
        /*08d8*/ 	.word	0xffffffff


	//   ....[53]....
        /*08dc*/ 	.word	0xffffffff


	//   ....[54]....
        /*08e0*/ 	.word	0xffffffff


	//   ....[55]....
        /*08e4*/ 	.word	0xffffffff


	//   ....[56]....
        /*08e8*/ 	.word	0xffffffff


	//   ....[57]....
        /*08ec*/ 	.word	0xffffffff


	//   ....[58]....
        /*08f0*/ 	.word	0xffffffff


	//   ....[59]....
        /*08f4*/ 	.word	0xffffffff


	//   ....[60]....
        /*08f8*/ 	.word	0xffffffff


	//   ....[61]....
        /*08fc*/ 	.word	0xffffffff


	//   ....[62]....
        /*0900*/ 	.word	0xffffffff


	//   ....[63]....
        /*0904*/ 	.word	0xffffffff


	//   ....[64]....
        /*0908*/ 	.word	0xffffffff


	//   ....[65]....
        /*090c*/ 	.word	0xffffffff


	//   ....[66]....
        /*0910*/ 	.word	0xffffffff


	//   ....[67]....
        /*0914*/ 	.word	0xffffffff


	//   ....[68]....
        /*0918*/ 	.word	0xffffffff


	//   ....[69]....
        /*091c*/ 	.word	0xffffffff


	//   ....[70]....
        /*0920*/ 	.word	0xffffffff


	//   ....[71]....
        /*0924*/ 	.word	0xffffffff


	//   ....[72]....
        /*0928*/ 	.word	0xffffffff


	//   ....[73]....
        /*092c*/ 	.word	0xffffffff


	//   ....[74]....
        /*0930*/ 	.word	0xffffffff


	//   ....[75]....
        /*0934*/ 	.word	0xffffffff


	//   ....[76]....
        /*0938*/ 	.word	0xffffffff


	//   ....[77]....
        /*093c*/ 	.word	0xffffffff


	//   ....[78]....
        /*0940*/ 	.word	0xffffffff


	//   ....[79]....
        /*0944*/ 	.word	0xffffffff


	//   ....[80]....
        /*0948*/ 	.word	0xffffffff


	//   ....[81]....
        /*094c*/ 	.word	0xffffffff


	//   ....[82]....
        /*0950*/ 	.word	0xffffffff


	//   ....[83]....
        /*0954*/ 	.word	0xffffffff


	//   ....[84]....
        /*0958*/ 	.word	0xffffffff


	//   ....[85]....
        /*095c*/ 	.word	0xffffffff


	//   ....[86]....
        /*0960*/ 	.word	0xffffffff


	//   ....[87]....
        /*0964*/ 	.word	0xffffffff


	//   ....[88]....
        /*0968*/ 	.word	0xffffffff


	//   ....[89]....
        /*096c*/ 	.word	0xffffffff


	//   ....[90]....
        /*0970*/ 	.word	0xffffffff


	//   ....[91]....
        /*0974*/ 	.word	0xffffffff


	//   ....[92]....
        /*0978*/ 	.word	0xffffffff


	//   ....[93]....
        /*097c*/ 	.word	0xffffffff


	//   ....[94]....
        /*0980*/ 	.word	0xffffffff


	//   ....[95]....
        /*0984*/ 	.word	0xffffffff


	//   ....[96]....
        /*0988*/ 	.word	0xffffffff


	//   ....[97]....
        /*098c*/ 	.word	0xffffffff


	//   ....[98]....
        /*0990*/ 	.word	0xffffffff


	//   ....[99]....
        /*0994*/ 	.word	0xffffffff


	//   ....[100]....
        /*0998*/ 	.word	0xffffffff


	//   ....[101]....
        /*099c*/ 	.word	0xffffffff


	//   ....[102]....
        /*09a0*/ 	.word	0xffffffff


	//   ....[103]....
        /*09a4*/ 	.word	0xffffffff


	//   ....[104]....
        /*09a8*/ 	.word	0xffffffff


	//   ....[105]....
        /*09ac*/ 	.word	0xffffffff


	//   ....[106]....
        /*09b0*/ 	.word	0xffffffff


	//   ....[107]....
        /*09b4*/ 	.word	0xffffffff


	//   ....[108]....
        /*09b8*/ 	.word	0xffffffff


	//   ....[109]....
        /*09bc*/ 	.word	0xffffffff


	//   ....[110]....
        /*09c0*/ 	.word	0xffffffff


	//   ....[111]....
        /*09c4*/ 	.word	0xffffffff


	//   ....[112]....
        /*09c8*/ 	.word	0xffffffff


	//   ....[113]....
        /*09cc*/ 	.word	0xffffffff


	//   ....[114]....
        /*09d0*/ 	.word	0xffffffff


	//   ....[115]....
        /*09d4*/ 	.word	0xffffffff


	//   ....[116]....
        /*09d8*/ 	.word	0xffffffff


	//   ....[117]....
        /*09dc*/ 	.word	0xffffffff


	//   ....[118]....
        /*09e0*/ 	.word	0xffffffff


	//   ....[119]....
        /*09e4*/ 	.word	0xffffffff


	//   ....[120]....
        /*09e8*/ 	.word	0xffffffff


	//   ....[121]....
        /*09ec*/ 	.word	0xffffffff


	//   ....[122]....
        /*09f0*/ 	.word	0x0500000f


	//   ....[123]....
        /*09f4*/ 	.word	0x0500000f


	//   ....[124]....
        /*09f8*/ 	.word	0x0500000f


	//   ....[125]....
        /*09fc*/ 	.word	0x0500000f


	//   ....[126]....
        /*0a00*/ 	.word	0x0500000f


	//   ....[127]....
        /*0a04*/ 	.word	0x0500000f


	//   ....[128]....
        /*0a08*/ 	.word	0x0500000f


	//   ....[129]....
        /*0a0c*/ 	.word	0x0500000f


	//   ....[130]....
        /*0a10*/ 	.word	0x0500000f


	//   ....[131]....
        /*0a14*/ 	.word	0x0500000f


	//   ....[132]....
        /*0a18*/ 	.word	0x0500000f


	//   ....[133]....
        /*0a1c*/ 	.word	0x0500000f


	//   ....[134]....
        /*0a20*/ 	.word	0x0500000f


	//   ....[135]....
        /*0a24*/ 	.word	0x0500000f


	//   ....[136]....
        /*0a28*/ 	.word	0x0500000f


	//   ....[137]....
        /*0a2c*/ 	.word	0x0500000f


	//   ....[138]....
        /*0a30*/ 	.word	0x0500000f


	//   ....[139]....
        /*0a34*/ 	.word	0x0500000f


	//   ....[140]....
        /*0a38*/ 	.word	0x0500000f


	//   ....[141]....
        /*0a3c*/ 	.word	0x0500000f


	//   ....[142]....
        /*0a40*/ 	.word	0x0500000f


	//   ....[143]....
        /*0a44*/ 	.word	0x0500000f


	//   ....[144]....
        /*0a48*/ 	.word	0x0500000f


	//   ....[145]....
        /*0a4c*/ 	.word	0x0500000f


	//   ....[146]....
        /*0a50*/ 	.word	0x0500000f


	//   ....[147]....
        /*0a54*/ 	.word	0x0500000f


	//   ....[148]....
        /*0a58*/ 	.word	0x0500000f


	//   ....[149]....
        /*0a5c*/ 	.word	0x0500000f


	//   ....[150]....
        /*0a60*/ 	.word	0x0500000f


	//   ....[151]....
        /*0a64*/ 	.word	0x0500000f


	//   ....[152]....
        /*0a68*/ 	.word	0x0500000f


	//   ....[153]....
        /*0a6c*/ 	.word	0x0500000f


	//   ....[154]....
        /*0a70*/ 	.word	0x0500000f


	//   ....[155]....
        /*0a74*/ 	.word	0x0500000f


	//   ....[156]....
        /*0a78*/ 	.word	0x0500000f


	//   ....[157]....
        /*0a7c*/ 	.word	0x0500000f


	//   ....[158]....
        /*0a80*/ 	.word	0x0500000f


	//   ....[159]....
        /*0a84*/ 	.word	0x0500000f


	//   ....[160]....
        /*0a88*/ 	.word	0x0500000f


	//   ....[161]....
        /*0a8c*/ 	.word	0x0500000f


	//   ....[162]....
        /*0a90*/ 	.word	0x0500000f


	//   ....[163]....
        /*0a94*/ 	.word	0x0500000f


	//   ....[164]....
        /*0a98*/ 	.word	0x0500000f


	//   ....[165]....
        /*0a9c*/ 	.word	0x0500000f


	//   ....[166]....
        /*0aa0*/ 	.word	0x0500000f


	//   ....[167]....
        /*0aa4*/ 	.word	0x0500000f


	//   ....[168]....
        /*0aa8*/ 	.word	0x0500000f


	//   ....[169]....
        /*0aac*/ 	.word	0x0500000f


	//   ....[170]....
        /*0ab0*/ 	.word	0x0500000f


	//   ....[171]....
        /*0ab4*/ 	.word	0x0500000f


	//   ....[172]....
        /*0ab8*/ 	.word	0x0500000f


	//   ....[173]....
        /*0abc*/ 	.word	0x0500000f


	//   ....[174]....
        /*0ac0*/ 	.word	0x0500000f


	//   ....[175]....
        /*0ac4*/ 	.word	0x0500000f


	//   ....[176]....
        /*0ac8*/ 	.word	0x0500000f


	//   ....[177]....
        /*0acc*/ 	.word	0x0500000f


	//   ....[178]....
        /*0ad0*/ 	.word	0x0500000f


	//   ....[179]....
        /*0ad4*/ 	.word	0x0500000f


	//   ....[180]....
        /*0ad8*/ 	.word	0x0500000f


	//   ....[181]....
        /*0adc*/ 	.word	0x0500000f


	//   ....[182]....
        /*0ae0*/ 	.word	0x0500000f


	//   ....[183]....
        /*0ae4*/ 	.word	0x0500000f


	//   ....[184]....
        /*0ae8*/ 	.word	0x0500000f


	//   ....[185]....
        /*0aec*/ 	.word	0x0500000f


	//   ....[186]....
        /*0af0*/ 	.word	0x0500000f


	//   ....[187]....
        /*0af4*/ 	.word	0x0500000f


	//   ....[188]....
        /*0af8*/ 	.word	0x0500000f


	//   ....[189]....
        /*0afc*/ 	.word	0x0500000f


	//   ....[190]....
        /*0b00*/ 	.word	0x0500000f


	//   ....[191]....
        /*0b04*/ 	.word	0x0500000f


	//   ....[192]....
        /*0b08*/ 	.word	0x0500000f


	//   ....[193]....
        /*0b0c*/ 	.word	0x0500000f


	//   ....[194]....
        /*0b10*/ 	.word	0x0500000f


	//   ....[195]....
        /*0b14*/ 	.word	0x0500000f


	//   ....[196]....
        /*0b18*/ 	.word	0x0500000f


	//   ....[197]....
        /*0b1c*/ 	.word	0x0500000f


	//   ....[198]....
        /*0b20*/ 	.word	0x0500000f


	//   ....[199]....
        /*0b24*/ 	.word	0x0500000f


	//   ....[200]....
        /*0b28*/ 	.word	0x0500000f


	//   ....[201]....
        /*0b2c*/ 	.word	0x0500000f


	//   ....[202]....
        /*0b30*/ 	.word	0x0500000f


	//   ....[203]....
        /*0b34*/ 	.word	0x0500000f


	//----- nvinfo : EIATTR_COOP_GROUP_INSTR_OFFSETS
	.align		4
.L_1269:
        /*0b38*/ 	.byte	0x04, 0x28
        /*0b3a*/ 	.short	(.L_1271 - .L_1270)


	//   ....[0]....
.L_1270:
        /*0b3c*/ 	.word	0x00000070


	//   ....[1]....
        /*0b40*/ 	.word	0x000001a0


	//   ....[2]....
        /*0b44*/ 	.word	0x000001f0


	//   ....[3]....
        /*0b48*/ 	.word	0x00000440


	//   ....[4]....
        /*0b4c*/ 	.word	0x000005a0


	//   ....[5]....
        /*0b50*/ 	.word	0x000006c0


	//   ....[6]....
        /*0b54*/ 	.word	0x00000820


	//   ....[7]....
        /*0b58*/ 	.word	0x00006700


	//   ....[8]....
        /*0b5c*/ 	.word	0x00006cf0


	//   ....[9]....
        /*0b60*/ 	.word	0x00006d00


	//   ....[10]....
        /*0b64*/ 	.word	0x00006d10


	//   ....[11]....
        /*0b68*/ 	.word	0x00006d20


	//   ....[12]....
        /*0b6c*/ 	.word	0x00007cf0


	//   ....[13]....
        /*0b70*/ 	.word	0x00007d00


	//   ....[14]....
        /*0b74*/ 	.word	0x00007d10


	//   ....[15]....
        /*0b78*/ 	.word	0x00007d20


	//   ....[16]....
        /*0b7c*/ 	.word	0x0000aad0


	//   ....[17]....
        /*0b80*/ 	.word	0x0000ab10


	//   ....[18]....
        /*0b84*/ 	.word	0x0000aee0


	//   ....[19]....
        /*0b88*/ 	.word	0x0000af50


	//   ....[20]....
        /*0b8c*/ 	.word	0x0000ce40


	//   ....[21]....
        /*0b90*/ 	.word	0x0000ce70


	//   ....[22]....
        /*0b94*/ 	.word	0x0000d560


	//   ....[23]....
        /*0b98*/ 	.word	0x0000d580


	//   ....[24]....
        /*0b9c*/ 	.word	0x0000e9f0


	//   ....[25]....
        /*0ba0*/ 	.word	0x0000eaa0


	//   ....[26]....
        /*0ba4*/ 	.word	0x0000eb40


	//   ....[27]....
        /*0ba8*/ 	.word	0x0000ed10


	//   ....[28]....
        /*0bac*/ 	.word	0x000104f0


	//   ....[29]....
        /*0bb0*/ 	.word	0x00010510


	//   ....[30]....
        /*0bb4*/ 	.word	0x00010520


	//   ....[31]....
        /*0bb8*/ 	.word	0x00010530


	//   ....[32]....
        /*0bbc*/ 	.word	0x00010f40


	//   ....[33]....
        /*0bc0*/ 	.word	0x00010f50


	//   ....[34]....
        /*0bc4*/ 	.word	0x00011150


	//   ....[35]....
        /*0bc8*/ 	.word	0x00011160


	//   ....[36]....
        /*0bcc*/ 	.word	0x00011320


	//   ....[37]....
        /*0bd0*/ 	.word	0x00011330


	//   ....[38]....
        /*0bd4*/ 	.word	0x000114f0


	//   ....[39]....
        /*0bd8*/ 	.word	0x00011500


	//   ....[40]....
        /*0bdc*/ 	.word	0x00011960


	//   ....[41]....
        /*0be0*/ 	.word	0x00011970


	//   ....[42]....
        /*0be4*/ 	.word	0x000126f0


	//   ....[43]....
        /*0be8*/ 	.word	0x00012700


	//   ....[44]....
        /*0bec*/ 	.word	0x00013ca0


	//   ....[45]....
        /*0bf0*/ 	.word	0x00013cb0


	//   ....[46]....
        /*0bf4*/ 	.word	0x00013e80


	//   ....[47]....
        /*0bf8*/ 	.word	0x00013e90


	//   ....[48]....
        /*0bfc*/ 	.word	0x00014050


	//   ....[49]....
        /*0c00*/ 	.word	0x00014060


	//   ....[50]....
        /*0c04*/ 	.word	0x00014220


	//   ....[51]....
        /*0c08*/ 	.word	0x00014230


	//   ....[52]....
        /*0c0c*/ 	.word	0x00014450


	//   ....[53]....
        /*0c10*/ 	.word	0x00014680


	//   ....[54]....
        /*0c14*/ 	.word	0x000146b0


	//   ....[55]....
        /*0c18*/ 	.word	0x000146e0


	//   ....[56]....
        /*0c1c*/ 	.word	0x00014710


	//   ....[57]....
        /*0c20*/ 	.word	0x00014740


	//   ....[58]....
        /*0c24*/ 	.word	0x00014770


	//   ....[59]....
        /*0c28*/ 	.word	0x00014910


	//   ....[60]....
        /*0c2c*/ 	.word	0x00014940


	//   ....[61]....
        /*0c30*/ 	.word	0x00014970


	//   ....[62]....
        /*0c34*/ 	.word	0x000149a0


	//   ....[63]....
        /*0c38*/ 	.word	0x000149d0


	//   ....[64]....
        /*0c3c*/ 	.word	0x00014a00


	//   ....[65]....
        /*0c40*/ 	.word	0x00014a90


	//   ....[66]....
        /*0c44*/ 	.word	0x00014ac0


	//   ....[67]....
        /*0c48*/ 	.word	0x00014ad0


	//   ....[68]....
        /*0c4c*/ 	.word	0x00014b80


	//   ....[69]....
        /*0c50*/ 	.word	0x00015be0


	//   ....[70]....
        /*0c54*/ 	.word	0x00017790


	//   ....[71]....
        /*0c58*/ 	.word	0x00018250


	//   ....[72]....
        /*0c5c*/ 	.word	0x00018280


	//   ....[73]....
        /*0c60*/ 	.word	0x000182c0


	//   ....[74]....
        /*0c64*/ 	.word	0x000182e0


	//   ....[75]....
        /*0c68*/ 	.word	0x000183d0


	//   ....[76]....
        /*0c6c*/ 	.word	0x000183f0


	//   ....[77]....
        /*0c70*/ 	.word	0x00018490


	//   ....[78]....
        /*0c74*/ 	.word	0x000184a0


	//   ....[79]....
        /*0c78*/ 	.word	0x00018530


	//   ....[80]....
        /*0c7c*/ 	.word	0x00018550


	//   ....[81]....
        /*0c80*/ 	.word	0x000185f0


	//   ....[82]....
        /*0c84*/ 	.word	0x00018610


	//   ....[83]....
        /*0c88*/ 	.word	0x000186a0


	//   ....[84]....
        /*0c8c*/ 	.word	0x000186c0


	//   ....[85]....
        /*0c90*/ 	.word	0x00018750


	//   ....[86]....
        /*0c94*/ 	.word	0x00018760


	//   ....[87]....
        /*0c98*/ 	.word	0x00018e90


	//   ....[88]....
        /*0c9c*/ 	.word	0x00018ea0


	//   ....[89]....
        /*0ca0*/ 	.word	0x00018f50


	//   ....[90]....
        /*0ca4*/ 	.word	0x00018f60


	//   ....[91]....
        /*0ca8*/ 	.word	0x00019020


	//   ....[92]....
        /*0cac*/ 	.word	0x00019030


	//   ....[93]....
        /*0cb0*/ 	.word	0x000190f0


	//   ....[94]....
        /*0cb4*/ 	.word	0x00019100


	//   ....[95]....
        /*0cb8*/ 	.word	0x000191a0


	//   ....[96]....
        /*0cbc*/ 	.word	0x000191b0


	//   ....[97]....
        /*0cc0*/ 	.word	0x00019260


	//   ....[98]....
        /*0cc4*/ 	.word	0x00019270


	//   ....[99]....
        /*0cc8*/ 	.word	0x00019320


	//   ....[100]....
        /*0ccc*/ 	.word	0x00019330


	//   ....[101]....
        /*0cd0*/ 	.word	0x00019340


	//   ....[102]....
        /*0cd4*/ 	.word	0x000193b0


	//   ....[103]....
        /*0cd8*/ 	.word	0x0001bf40


	//   ....[104]....
        /*0cdc*/ 	.word	0x0001bf70


	//   ....[105]....
        /*0ce0*/ 	.word	0x0001bfd0


	//   ....[106]....
        /*0ce4*/ 	.word	0x0001c000


	//   ....[107]....
        /*0ce8*/ 	.word	0x0001c030


	//   ....[108]....
        /*0cec*/ 	.word	0x0001c060


	//   ....[109]....
        /*0cf0*/ 	.word	0x0001c090


	//   ....[110]....
        /*0cf4*/ 	.word	0x0001c0c0


	//   ....[111]....
        /*0cf8*/ 	.word	0x0001c280


	//   ....[112]....
        /*0cfc*/ 	.word	0x0001c2b0


	//   ....[113]....
        /*0d00*/ 	.word	0x0001c2e0


	//   ....[114]....
        /*0d04*/ 	.word	0x0001c310


	//   ....[115]....
        /*0d08*/ 	.word	0x0001c340


	//   ....[116]....
        /*0d0c*/ 	.word	0x0001c370


	//   ....[117]....
        /*0d10*/ 	.word	0x0001c430


	//   ....[118]....
        /*0d14*/ 	.word	0x0001c450


	//   ....[119]....
        /*0d18*/ 	.word	0x0001c460


	//   ....[120]....
        /*0d1c*/ 	.word	0x0001c4c0


	//   ....[121]....
        /*0d20*/ 	.word	0x0001cbf0


	//   ....[122]....
        /*0d24*/ 	.word	0x0001d020


	//   ....[123]....
        /*0d28*/ 	.word	0x0001d0c0


	//   ....[124]....
        /*0d2c*/ 	.word	0x0001d150


	//   ....[125]....
        /*0d30*/ 	.word	0x0001d1a0


	//   ....[126]....
        /*0d34*/ 	.word	0x0001d1f0


	//   ....[127]....
        /*0d38*/ 	.word	0x0001d2e0


	//   ....[128]....
        /*0d3c*/ 	.word	0x0001d370


	//   ....[129]....
        /*0d40*/ 	.word	0x0001d3c0


	//   ....[130]....
        /*0d44*/ 	.word	0x0001d410


	//   ....[131]....
        /*0d48*/ 	.word	0x0001d670


	//   ....[132]....
        /*0d4c*/ 	.word	0x0001d6c0


	//   ....[133]....
        /*0d50*/ 	.word	0x0001d750


	//   ....[134]....
        /*0d54*/ 	.word	0x0001d7e0


	//   ....[135]....
        /*0d58*/ 	.word	0x0001d870


	//   ....[136]....
        /*0d5c*/ 	.word	0x0001d900


	//   ....[137]....
        /*0d60*/ 	.word	0x0001d990


	//   ....[138]....
        /*0d64*/ 	.word	0x0001da20


	//   ....[139]....
        /*0d68*/ 	.word	0x0001daa0


	//   ....[140]....
        /*0d6c*/ 	.word	0x0001daf0


	//   ....[141]....
        /*0d70*/ 	.word	0x0001db90


	//   ....[142]....
        /*0d74*/ 	.word	0x0001dc20


	//   ....[143]....
        /*0d78*/ 	.word	0x0001dcb0


	//   ....[144]....
        /*0d7c*/ 	.word	0x0001dd00


	//   ....[145]....
        /*0d80*/ 	.word	0x0001dd90


	//   ....[146]....
        /*0d84*/ 	.word	0x0001de20


	//   ....[147]....
        /*0d88*/ 	.word	0x0001deb0


	//   ....[148]....
        /*0d8c*/ 	.word	0x0001df40


	//   ....[149]....
        /*0d90*/ 	.word	0x0001dfd0


	//   ....[150]....
        /*0d94*/ 	.word	0x0001e060


	//   ....[151]....
        /*0d98*/ 	.word	0x0001e120


	//   ....[152]....
        /*0d9c*/ 	.word	0x0001e400


	//   ....[153]....
        /*0da0*/ 	.word	0x0001e580


	//   ....[154]....
        /*0da4*/ 	.word	0x0001e5e0


	//   ....[155]....
        /*0da8*/ 	.word	0x0001e650


	//   ....[156]....
        /*0dac*/ 	.word	0x0001e6c0


	//   ....[157]....
        /*0db0*/ 	.word	0x0001e770


	//   ....[158]....
        /*0db4*/ 	.word	0x0001e860


	//   ....[159]....
        /*0db8*/ 	.word	0x0001e990


	//   ....[160]....
        /*0dbc*/ 	.word	0x0001ea30


	//   ....[161]....
        /*0dc0*/ 	.word	0x0001eb00


	//   ....[162]....
        /*0dc4*/ 	.word	0x0001eba0


	//   ....[163]....
        /*0dc8*/ 	.word	0x0001ec70


	//   ....[164]....
        /*0dcc*/ 	.word	0x0001ed10


	//   ....[165]....
        /*0dd0*/ 	.word	0x0001ede0


	//   ....[166]....
        /*0dd4*/ 	.word	0x0001ee80


	//   ....[167]....
        /*0dd8*/ 	.word	0x0001ef30


	//   ....[168]....
        /*0ddc*/ 	.word	0x0001f010


	//   ....[169]....
        /*0de0*/ 	.word	0x0001f270


	//   ....[170]....
        /*0de4*/ 	.word	0x0001f320


	//   ....[171]....
        /*0de8*/ 	.word	0x0001f420


	//   ....[172]....
        /*0dec*/ 	.word	0x0001f510


	//   ....[173]....
        /*0df0*/ 	.word	0x0001f5a0


	//   ....[174]....
        /*0df4*/ 	.word	0x0001f690


	//   ....[175]....
        /*0df8*/ 	.word	0x0001f720


	//   ....[176]....
        /*0dfc*/ 	.word	0x0001f810


	//   ....[177]....
        /*0e00*/ 	.word	0x0001f8a0


	//   ....[178]....
        /*0e04*/ 	.word	0x0001f990


	//   ....[179]....
        /*0e08*/ 	.word	0x0001fa20


	//   ....[180]....
        /*0e0c*/ 	.word	0x0001fb00


	//   ....[181]....
        /*0e10*/ 	.word	0x0001fc30


	//   ....[182]....
        /*0e14*/ 	.word	0x0001fc80


	//   ....[183]....
        /*0e18*/ 	.word	0x0001fce0


	//   ....[184]....
        /*0e1c*/ 	.word	0x0001fd80


	//   ....[185]....
        /*0e20*/ 	.word	0x00020120


	//   ....[186]....
        /*0e24*/ 	.word	0x000201c0


	//   ....[187]....
        /*0e28*/ 	.word	0x00020360


	//   ....[188]....
        /*0e2c*/ 	.word	0x000203e0


	//   ....[189]....
        /*0e30*/ 	.word	0x00020460


	//   ....[190]....
        /*0e34*/ 	.word	0x000204e0


	//   ....[191]....
        /*0e38*/ 	.word	0x00020560


	//   ....[192]....
        /*0e3c*/ 	.word	0x000205f0


	//   ....[193]....
        /*0e40*/ 	.word	0x00020690


	//   ....[194]....
        /*0e44*/ 	.word	0x00020740


	//   ....[195]....
        /*0e48*/ 	.word	0x000207c0


	//   ....[196]....
        /*0e4c*/ 	.word	0x00020840


	//   ....[197]....
        /*0e50*/ 	.word	0x000208c0


	//   ....[198]....
        /*0e54*/ 	.word	0x00020950


	//   ....[199]....
        /*0e58*/ 	.word	0x000209d0


	//   ....[200]....
        /*0e5c*/ 	.word	0x00020a70


	//   ....[201]....
        /*0e60*/ 	.word	0x00020ac0


	//   ....[202]....
        /*0e64*/ 	.word	0x00020b50


	//   ....[203]....
        /*0e68*/ 	.word	0x00020c80


	//----- nvinfo : EIATTR_REG_RECONFIG
	.align		4
.L_1271:
        /*0e6c*/ 	.byte	0x01, 0x54
	.zero		2


	//----- nvinfo : EIATTR_SYSCALL_OFFSETS
	.align		4
        /*0e70*/ 	.byte	0x04, 0x46
        /*0e72*/ 	.short	(.L_1273 - .L_1272)


	//   ....[0]....
.L_1272:
        /*0e74*/ 	.word	0x00001e50


	//   ....[1]....
        /*0e78*/ 	.word	0x00001fa0


	//   ....[2]....
        /*0e7c*/ 	.word	0x000068a0


	//   ....[3]....
        /*0e80*/ 	.word	0x00006c10


	//   ....[4]....
        /*0e84*/ 	.word	0x000173b0


	//   ....[5]....
        /*0e88*/ 	.word	0x00017500


	//   ....[6]....
        /*0e8c*/ 	.word	0x00017600


	//   ....[7]....
        /*0e90*/ 	.word	0x00017e60


	//   ....[8]....
        /*0e94*/ 	.word	0x00018a70


	//----- nvinfo : EIATTR_MBARRIER_INSTR_OFFSETS
	.align		4
.L_1273:
        /*0e98*/ 	.byte	0x04, 0x39
        /*0e9a*/ 	.short	(.L_1275 - .L_1274)


	//   ....[0]....
.L_1274:
        /*0e9c*/ 	.word	0x000002e0
        /*0ea0*/ 	.word	0x000000ff
        /*0ea4*/ 	.word	0x00032400
        /*0ea8*/ 	.short	0x0100
        /*0eaa*/ 	.byte	0x08
	.zero		1


	//   ....[1]....
        /*0eac*/ 	.word	0x000002f0
        /*0eb0*/ 	.word	0x000000ff
        /*0eb4*/ 	.word	0x00032410
        /*0eb8*/ 	.short	0x0100
        /*0eba*/ 	.byte	0x08
	.zero		1


	//   ....[2]....
        /*0ebc*/ 	.word	0x00000300
        /*0ec0*/ 	.word	0x000000ff
        /*0ec4*/ 	.word	0x00032420
        /*0ec8*/ 	.short	0x0100
        /*0eca*/ 	.byte	0x08
	.zero		1


	//   ....[3]....
        /*0ecc*/ 	.word	0x000003f0
        /*0ed0*/ 	.word	0x000000ff
        /*0ed4*/ 	.word	0x00032430
        /*0ed8*/ 	.short	0x0100
        /*0eda*/ 	.byte	0x08
	.zero		1


	//   ....[4]....
        /*0edc*/ 	.word	0x00000400
        /*0ee0*/ 	.word	0x000000ff
        /*0ee4*/ 	.word	0x00032440
        /*0ee8*/ 	.short	0x0100
        /*0eea*/ 	.byte	0x08
	.zero		1


	//   ....[5]....
        /*0eec*/ 	.word	0x00000410
        /*0ef0*/ 	.word	0x000000ff
        /*0ef4*/ 	.word	0x00032438
        /*0ef8*/ 	.short	0x0100
        /*0efa*/ 	.byte	0x08
	.zero		1


	//   ....[6]....
        /*0efc*/ 	.word	0x00000420
        /*0f00*/ 	.word	0x000000ff
        /*0f04*/ 	.word	0x00032448
        /*0f08*/ 	.short	0x0100
        /*0f0a*/ 	.byte	0x08
	.zero		1


	//   ....[7]....
        /*0f0c*/ 	.word	0x00000550
        /*0f10*/ 	.word	0x000000ff
        /*0f14*/ 	.word	0x00032450
        /*0f18*/ 	.short	0x0100
        /*0f1a*/ 	.byte	0x08
	.zero		1


	//   ....[8]....
        /*0f1c*/ 	.word	0x00000560
        /*0f20*/ 	.word	0x000000ff
        /*0f24*/ 	.word	0x00032460
        /*0f28*/ 	.short	0x0100
        /*0f2a*/ 	.byte	0x08
	.zero		1


	//   ....[9]....
        /*0f2c*/ 	.word	0x00000570
        /*0f30*/ 	.word	0x000000ff
        /*0f34*/ 	.word	0x00032458
        /*0f38*/ 	.short	0x0100
        /*0f3a*/ 	.byte	0x08
	.zero		1


	//   ....[10]....
        /*0f3c*/ 	.word	0x00000580
        /*0f40*/ 	.word	0x000000ff
        /*0f44*/ 	.word	0x00032468
        /*0f48*/ 	.short	0x0100
        /*0f4a*/ 	.byte	0x08
	.zero		1


	//   ....[11]....
        /*0f4c*/ 	.word	0x00000670
        /*0f50*/ 	.word	0x000000ff
        /*0f54*/ 	.word	0x00032470
        /*0f58*/ 	.short	0x0100
        /*0f5a*/ 	.byte	0x06
	.zero		1


	//   ....[12]....
        /*0f5c*/ 	.word	0x00000680
        /*0f60*/ 	.word	0x000000ff
        /*0f64*/ 	.word	0x00032480
        /*0f68*/ 	.short	0x0100
        /*0f6a*/ 	.byte	0x06
	.zero		1


	//   ....[13]....
        /*0f6c*/ 	.word	0x00000690
        /*0f70*/ 	.word	0x000000ff
        /*0f74*/ 	.word	0x00032478
        /*0f78*/ 	.short	0x0100
        /*0f7a*/ 	.byte	0x06
	.zero		1


	//   ....[14]....
        /*0f7c*/ 	.word	0x000006a0
        /*0f80*/ 	.word	0x000000ff
        /*0f84*/ 	.word	0x00032488
        /*0f88*/ 	.short	0x0100
        /*0f8a*/ 	.byte	0x06
	.zero		1


	//   ....[15]....
        /*0f8c*/ 	.word	0x000007d0
        /*0f90*/ 	.word	0x000000ff
        /*0f94*/ 	.word	0x00032490
        /*0f98*/ 	.short	0x0100
        /*0f9a*/ 	.byte	0x08
	.zero		1


	//   ....[16]....
        /*0f9c*/ 	.word	0x000007e0
        /*0fa0*/ 	.word	0x000000ff
        /*0fa4*/ 	.word	0x000324a0
        /*0fa8*/ 	.short	0x0100
        /*0faa*/ 	.byte	0x08
	.zero		1


	//   ....[17]....
        /*0fac*/ 	.word	0x000007f0
        /*0fb0*/ 	.word	0x000000ff
        /*0fb4*/ 	.word	0x00032498
        /*0fb8*/ 	.short	0x0100
        /*0fba*/ 	.byte	0x08
	.zero		1


	//   ....[18]....
        /*0fbc*/ 	.word	0x00000800
        /*0fc0*/ 	.word	0x000000ff
        /*0fc4*/ 	.word	0x000324a8
        /*0fc8*/ 	.short	0x0100
        /*0fca*/ 	.byte	0x08
	.zero		1


	//   ....[19]....
        /*0fcc*/ 	.word	0x00000930
        /*0fd0*/ 	.word	0x000000ff
        /*0fd4*/ 	.word	0x000324b0
        /*0fd8*/ 	.short	0x0100
        /*0fda*/ 	.byte	0x08
	.zero		1


	//   ....[20]....
        /*0fdc*/ 	.word	0x00000940
        /*0fe0*/ 	.word	0x000000ff
        /*0fe4*/ 	.word	0x000324c0
        /*0fe8*/ 	.short	0x0100
        /*0fea*/ 	.byte	0x08
	.zero		1


	//   ....[21]....
        /*0fec*/ 	.word	0x00000950
        /*0ff0*/ 	.word	0x000000ff
        /*0ff4*/ 	.word	0x000324b8
        /*0ff8*/ 	.short	0x0100
        /*0ffa*/ 	.byte	0x08
	.zero		1


	//   ....[22]....
        /*0ffc*/ 	.word	0x00000960
        /*1000*/ 	.word	0x000000ff
        /*1004*/ 	.word	0x000324c8
        /*1008*/ 	.short	0x0100
        /*100a*/ 	.byte	0x08
	.zero		1


	//   ....[23]....
        /*100c*/ 	.word	0x00003260
        /*1010*/ 	.word	0x00000061
        /*1014*/ 	.word	0x00032490
        /*1018*/ 	.short	0x010a
        /*101a*/ 	.byte	0x3f
	.zero		1


	//   ....[24]....
        /*101c*/ 	.word	0x00004520
        /*1020*/ 	.word	0x00000061
        /*1024*/ 	.word	0x00032490
        /*1028*/ 	.short	0x010a
        /*102a*/ 	.byte	0x3f
	.zero		1


	//   ....[25]....
        /*102c*/ 	.word	0x000056a0
        /*1030*/ 	.word	0x00000061
        /*1034*/ 	.word	0x00032490
        /*1038*/ 	.short	0x010a
        /*103a*/ 	.byte	0x3f
	.zero		1


	//   ....[26]....
        /*103c*/ 	.word	0x000058b0
        /*1040*/ 	.word	0x00000024
        /*1044*/ 	.word	0x00000000
        /*1048*/ 	.short	0x0101
        /*104a*/ 	.byte	0x3f
	.zero		1


	//   ....[27]....
        /*104c*/ 	.word	0x000058f0
        /*1050*/ 	.word	0x00000061
        /*1054*/ 	.word	0x000324b0
        /*1058*/ 	.short	0x010a
        /*105a*/ 	.byte	0x3f
	.zero		1


	//   ....[28]....
        /*105c*/ 	.word	0x00005f50
        /*1060*/ 	.word	0x00000061
        /*1064*/ 	.word	0x00000000
        /*1068*/ 	.short	0x0101
        /*106a*/ 	.byte	0x3f
	.zero		1


	//   ....[29]....
        /*106c*/ 	.word	0x00006930
        /*1070*/ 	.word	0x00000012
        /*1074*/ 	.word	0x00032400
        /*1078*/ 	.short	0x010a
        /*107a*/ 	.byte	0x3f
	.zero		1


	//   ....[30]....
        /*107c*/ 	.word	0x00006980
        /*1080*/ 	.word	0x00000012
        /*1084*/ 	.word	0x00032400
        /*1088*/ 	.short	0x010a
        /*108a*/ 	.byte	0x3f
	.zero		1


	//   ....[31]....
        /*108c*/ 	.word	0x00006f90
        /*1090*/ 	.word	0x00000012
        /*1094*/ 	.word	0x00032400
        /*1098*/ 	.short	0x010a
        /*109a*/ 	.byte	0x3f
	.zero		1


	//   ....[32]....
        /*109c*/ 	.word	0x00007ef0
        /*10a0*/ 	.word	0x00000012
        /*10a4*/ 	.word	0x00032400
        /*10a8*/ 	.short	0x010a
        /*10aa*/ 	.byte	0x3f
	.zero		1


	//   ....[33]....
        /*10ac*/ 	.word	0x00008d50
        /*10b0*/ 	.word	0x00000000
        /*10b4*/ 	.word	0x00032430
        /*10b8*/ 	.short	0x010a
        /*10ba*/ 	.byte	0x3f
	.zero		1


	//   ....[34]....
        /*10bc*/ 	.word	0x00008df0
        /*10c0*/ 	.word	0x00000000
        /*10c4*/ 	.word	0x00032430
        /*10c8*/ 	.short	0x010a
        /*10ca*/ 	.byte	0x3f
	.zero		1


	//   ....[35]....
        /*10cc*/ 	.word	0x000090e0
        /*10d0*/ 	.word	0x00000012
        /*10d4*/ 	.word	0x00032410
        /*10d8*/ 	.short	0x010a
        /*10da*/ 	.byte	0x3f
	.zero		1


	//   ....[36]....
        /*10dc*/ 	.word	0x00009130
        /*10e0*/ 	.word	0x00000000
        /*10e4*/ 	.word	0x00032450
        /*10e8*/ 	.short	0x010a
        /*10ea*/ 	.byte	0x3f
	.zero		1


	//   ....[37]....
        /*10ec*/ 	.word	0x000091b0
        /*10f0*/ 	.word	0x00000000
        /*10f4*/ 	.word	0x00032450
        /*10f8*/ 	.short	0x010a
        /*10fa*/ 	.byte	0x3f
	.zero		1


	//   ....[38]....
        /*10fc*/ 	.word	0x0000b0d0
        /*1100*/ 	.word	0x00000003
        /*1104*/ 	.word	0x00000000
        /*1108*/ 	.short	0x0101
        /*110a*/ 	.byte	0x3f
	.zero		1


	//   ....[39]....
        /*110c*/ 	.word	0x0000bb30
        /*1110*/ 	.word	0x00000000
        /*1114*/ 	.word	0x00000000
        /*1118*/ 	.short	0x0101
        /*111a*/ 	.byte	0x3f
	.zero		1


	//   ....[40]....
        /*111c*/ 	.word	0x0000bc50
        /*1120*/ 	.word	0x00000003
        /*1124*/ 	.word	0x00032430
        /*1128*/ 	.short	0x010a
        /*112a*/ 	.byte	0x3f
	.zero		1


	//   ....[41]....
        /*112c*/ 	.word	0x0000bcb0
        /*1130*/ 	.word	0x00000003
        /*1134*/ 	.word	0x00032430
        /*1138*/ 	.short	0x010a
        /*113a*/ 	.byte	0x3f
	.zero		1


	//   ....[42]....
        /*113c*/ 	.word	0x0000bf20
        /*1140*/ 	.word	0x00000003
        /*1144*/ 	.word	0x00032450
        /*1148*/ 	.short	0x010a
        /*114a*/ 	.byte	0x3f
	.zero		1


	//   ....[43]....
        /*114c*/ 	.word	0x0000bf70
        /*1150*/ 	.word	0x00000003
        /*1154*/ 	.word	0x00032450
        /*1158*/ 	.short	0x010a
        /*115a*/ 	.byte	0x3f
	.zero		1


	//   ....[44]....
        /*115c*/ 	.word	0x0000db40
        /*1160*/ 	.word	0x0000009d
        /*1164*/ 	.word	0x00000000
        /*1168*/ 	.short	0x0101
        /*116a*/ 	.byte	0x3f
	.zero		1


	//   ....[45]....
        /*116c*/ 	.word	0x0000e9c0
        /*1170*/ 	.word	0x00000003
        /*1174*/ 	.word	0x00000000
        /*1178*/ 	.short	0x0101
        /*117a*/ 	.byte	0x3f
	.zero		1


	//   ....[46]....
        /*117c*/ 	.word	0x00010ee0
        /*1180*/ 	.word	0x00000003
        /*1184*/ 	.word	0x00000000
        /*1188*/ 	.short	0x0101
        /*118a*/ 	.byte	0x3f
	.zero		1


	//   ....[47]....
        /*118c*/ 	.word	0x000118d0
        /*1190*/ 	.word	0x0000000a
        /*1194*/ 	.word	0x00000000
        /*1198*/ 	.short	0x0101
        /*119a*/ 	.byte	0x3f
	.zero		1


	//   ....[48]....
        /*119c*/ 	.word	0x00015cc0
        /*11a0*/ 	.word	0x00000012
        /*11a4*/ 	.word	0x00032420
        /*11a8*/ 	.short	0x010a
        /*11aa*/ 	.byte	0x3f
	.zero		1


	//   ....[49]....
        /*11ac*/ 	.word	0x00015d90
        /*11b0*/ 	.word	0x00000003
        /*11b4*/ 	.word	0x000324a0
        /*11b8*/ 	.short	0x010a
        /*11ba*/ 	.byte	0x3f
	.zero		1


	//   ....[50]....
        /*11bc*/ 	.word	0x00015fd0
        /*11c0*/ 	.word	0x00000003
        /*11c4*/ 	.word	0x000324c0
        /*11c8*/ 	.short	0x010a
        /*11ca*/ 	.byte	0x3f
	.zero		1


	//   ....[51]....
        /*11cc*/ 	.word	0x00016670
        /*11d0*/ 	.word	0x00000004
        /*11d4*/ 	.word	0x000324a0
        /*11d8*/ 	.short	0x010a
        /*11da*/ 	.byte	0x3f
	.zero		1


	//   ....[52]....
        /*11dc*/ 	.word	0x000168a0
        /*11e0*/ 	.word	0x00000004
        /*11e4*/ 	.word	0x000324c0
        /*11e8*/ 	.short	0x010a
        /*11ea*/ 	.byte	0x3f
	.zero		1


	//   ....[53]....
        /*11ec*/ 	.word	0x00017a00
        /*11f0*/ 	.word	0x00000000
        /*11f4*/ 	.word	0x00032440
        /*11f8*/ 	.short	0x010a
        /*11fa*/ 	.byte	0x3f
	.zero		1


	//   ....[54]....
        /*11fc*/ 	.word	0x00018820
        /*1200*/ 	.word	0x00000012
        /*1204*/ 	.word	0x00032400
        /*1208*/ 	.short	0x0107
        /*120a*/ 	.byte	0x3f
	.zero		1


	//   ....[55]....
        /*120c*/ 	.word	0x000188c0
        /*1210*/ 	.word	0x00000012
        /*1214*/ 	.word	0x00032400
        /*1218*/ 	.short	0x0101
        /*121a*/ 	.byte	0x3f
	.zero		1


	//   ....[56]....
        /*121c*/ 	.word	0x000194f0
        /*1220*/ 	.word	0x00000012
        /*1224*/ 	.word	0x00032410
        /*1228*/ 	.short	0x0107
        /*122a*/ 	.byte	0x3f
	.zero		1


	//   ....[57]....
        /*122c*/ 	.word	0x000195f0
        /*1230*/ 	.word	0x00000012
        /*1234*/ 	.word	0x00032410
        /*1238*/ 	.short	0x0101
        /*123a*/ 	.byte	0x3f
	.zero		1


	//   ....[58]....
        /*123c*/ 	.word	0x00019610
        /*1240*/ 	.word	0x00000012
        /*1244*/ 	.word	0x00032420
        /*1248*/ 	.short	0x010a
        /*124a*/ 	.byte	0x3f
	.zero		1


	//   ....[59]....
        /*124c*/ 	.word	0x000196f0
        /*1250*/ 	.word	0x00000002
        /*1254*/ 	.word	0x00032460
        /*1258*/ 	.short	0x010a
        /*125a*/ 	.byte	0x3f
	.zero		1


	//   ....[60]....
        /*125c*/ 	.word	0x00019fa0
        /*1260*/ 	.word	0x00000002
        /*1264*/ 	.word	0x00032440
        /*1268*/ 	.short	0x010a
        /*126a*/ 	.byte	0x3f
	.zero		1


	//   ....[61]....
        /*126c*/ 	.word	0x0001a1f0
        /*1270*/ 	.word	0x00000002
        /*1274*/ 	.word	0x00032460
        /*1278*/ 	.short	0x010a
        /*127a*/ 	.byte	0x3f
	.zero		1


	//   ....[62]....
        /*127c*/ 	.word	0x0001a9e0
        /*1280*/ 	.word	0x00000003
        /*1284*/ 	.word	0x00032440
        /*1288*/ 	.short	0x010a
        /*128a*/ 	.byte	0x3f
	.zero		1


	//   ....[63]....
        /*128c*/ 	.word	0x0001ac30
        /*1290*/ 	.word	0x00000003
        /*1294*/ 	.word	0x00032460
        /*1298*/ 	.short	0x010a
        /*129a*/ 	.byte	0x3f
	.zero		1


	//   ....[64]....
        /*129c*/ 	.word	0x0001b3b0
        /*12a0*/ 	.word	0x00000003
        /*12a4*/ 	.word	0x00032440
        /*12a8*/ 	.short	0x010a
        /*12aa*/ 	.byte	0x3f
	.zero		1


	//   ....[65]....
        /*12ac*/ 	.word	0x0001b600
        /*12b0*/ 	.word	0x00000003
        /*12b4*/ 	.word	0x00032460
        /*12b8*/ 	.short	0x010a
        /*12ba*/ 	.byte	0x3f
	.zero		1


	//   ....[66]....
        /*12bc*/ 	.word	0x0001cb70
        /*12c0*/ 	.word	0x00000000
        /*12c4*/ 	.word	0x00032420
        /*12c8*/ 	.short	0x010a
        /*12ca*/ 	.byte	0x3f
	.zero		1


	//   ....[67]....
        /*12cc*/ 	.word	0x0001cd70
        /*12d0*/ 	.word	0x00000006
        /*12d4*/ 	.word	0x00000000
        /*12d8*/ 	.short	0x010a
        /*12da*/ 	.byte	0x3f
	.zero		1


	//   ....[68]....
        /*12dc*/ 	.word	0x0001cda0
        /*12e0*/ 	.word	0x00000007
        /*12e4*/ 	.word	0x00000000
        /*12e8*/ 	.short	0x010a
        /*12ea*/ 	.byte	0x3f
	.zero		1


	//   ....[69]....
        /*12ec*/ 	.word	0x0001ce00
        /*12f0*/ 	.word	0x00000004
        /*12f4*/ 	.word	0x00000000
        /*12f8*/ 	.short	0x010a
        /*12fa*/ 	.byte	0x3f
	.zero		1


	//   ....[70]....
        /*12fc*/ 	.word	0x0001ce30
        /*1300*/ 	.word	0x00000003
        /*1304*/ 	.word	0x00000000
        /*1308*/ 	.short	0x010a
        /*130a*/ 	.byte	0x3f
	.zero		1


	//   ....[71]....
        /*130c*/ 	.word	0x0001ce90
        /*1310*/ 	.word	0x00000061
        /*1314*/ 	.word	0x00032490
        /*1318*/ 	.short	0x010a
        /*131a*/ 	.byte	0x3f
	.zero		1


	//   ....[72]....
        /*131c*/ 	.word	0x0001cee0
        /*1320*/ 	.word	0x00000061
        /*1324*/ 	.word	0x00032490
        /*1328*/ 	.short	0x010a
        /*132a*/ 	.byte	0x3f
	.zero		1


	//   ....[73]....
        /*132c*/ 	.word	0x0001cf30
        /*1330*/ 	.word	0x00000061
        /*1334*/ 	.word	0x00032490
        /*1338*/ 	.short	0x010a
        /*133a*/ 	.byte	0x3f
	.zero		1


	//   ....[74]....
        /*133c*/ 	.word	0x0001cf80
        /*1340*/ 	.word	0x00000061
        /*1344*/ 	.word	0x000324b0
        /*1348*/ 	.short	0x010a
        /*134a*/ 	.byte	0x3f
	.zero		1


	//   ....[75]....
        /*134c*/ 	.word	0x0001d230
        /*1350*/ 	.word	0x00000012
        /*1354*/ 	.word	0x00032400
        /*1358*/ 	.short	0x010a
        /*135a*/ 	.byte	0x3f
	.zero		1


	//   ....[76]....
        /*135c*/ 	.word	0x0001d440
        /*1360*/ 	.word	0x00000012
        /*1364*/ 	.word	0x00032400
        /*1368*/ 	.short	0x010a
        /*136a*/ 	.byte	0x3f
	.zero		1


	//   ....[77]....
        /*136c*/ 	.word	0x0001d490
        /*1370*/ 	.word	0x00000000
        /*1374*/ 	.word	0x00032430
        /*1378*/ 	.short	0x010a
        /*137a*/ 	.byte	0x3f
	.zero		1


	//   ....[78]....
        /*137c*/ 	.word	0x0001d4e0
        /*1380*/ 	.word	0x00000012
        /*1384*/ 	.word	0x00032410
        /*1388*/ 	.short	0x010a
        /*138a*/ 	.byte	0x3f
	.zero		1


	//   ....[79]....
        /*138c*/ 	.word	0x0001d530
        /*1390*/ 	.word	0x00000000
        /*1394*/ 	.word	0x00032450
        /*1398*/ 	.short	0x010a
        /*139a*/ 	.byte	0x3f
	.zero		1


	//   ....[80]....
        /*139c*/ 	.word	0x0001d580
        /*13a0*/ 	.word	0x00000003
        /*13a4*/ 	.word	0x00032430
        /*13a8*/ 	.short	0x010a
        /*13aa*/ 	.byte	0x3f
	.zero		1


	//   ....[81]....
        /*13ac*/ 	.word	0x0001d5d0
        /*13b0*/ 	.word	0x00000003
        /*13b4*/ 	.word	0x00032450
        /*13b8*/ 	.short	0x010a
        /*13ba*/ 	.byte	0x3f
	.zero		1


	//   ....[82]....
        /*13bc*/ 	.word	0x0001e1e0
        /*13c0*/ 	.word	0x00000012
        /*13c4*/ 	.word	0x00032420
        /*13c8*/ 	.short	0x010a
        /*13ca*/ 	.byte	0x3f
	.zero		1


	//   ....[83]....
        /*13cc*/ 	.word	0x0001e230
        /*13d0*/ 	.word	0x00000003
        /*13d4*/ 	.word	0x000324a0
        /*13d8*/ 	.short	0x010a
        /*13da*/ 	.byte	0x3f
	.zero		1


	//   ....[84]....
        /*13dc*/ 	.word	0x0001e280
        /*13e0*/ 	.word	0x00000003
        /*13e4*/ 	.word	0x000324c0
        /*13e8*/ 	.short	0x010a
        /*13ea*/ 	.byte	0x3f
	.zero		1


	//   ....[85]....
        /*13ec*/ 	.word	0x0001e2d0
        /*13f0*/ 	.word	0x00000004
        /*13f4*/ 	.word	0x000324a0
        /*13f8*/ 	.short	0x010a
        /*13fa*/ 	.byte	0x3f
	.zero		1


	//   ....[86]....
        /*13fc*/ 	.word	0x0001e320
        /*1400*/ 	.word	0x00000004
        /*1404*/ 	.word	0x000324c0
        /*1408*/ 	.short	0x010a
        /*140a*/ 	.byte	0x3f
	.zero		1


	//   ....[87]....
        /*140c*/ 	.word	0x0001e4c0
        /*1410*/ 	.word	0x00000000
        /*1414*/ 	.word	0x00032440
        /*1418*/ 	.short	0x010a
        /*141a*/ 	.byte	0x3f
	.zero		1


	//   ....[88]....
        /*141c*/ 	.word	0x0001fe30
        /*1420*/ 	.word	0x00000012
        /*1424*/ 	.word	0x00032420
        /*1428*/ 	.short	0x010a
        /*142a*/ 	.byte	0x3f
	.zero		1


	//   ....[89]....
        /*142c*/ 	.word	0x0001fe80
        /*1430*/ 	.word	0x00000002
        /*1434*/ 	.word	0x00032460
        /*1438*/ 	.short	0x010a
        /*143a*/ 	.byte	0x3f
	.zero		1


	//   ....[90]....
        /*143c*/ 	.word	0x0001fed0
        /*1440*/ 	.word	0x00000002
        /*1444*/ 	.word	0x00032440
        /*1448*/ 	.short	0x010a
        /*144a*/ 	.byte	0x3f
	.zero		1


	//   ....[91]....
        /*144c*/ 	.word	0x0001ff20
        /*1450*/ 	.word	0x00000002
        /*1454*/ 	.word	0x00032460
        /*1458*/ 	.short	0x010a
        /*145a*/ 	.byte	0x3f
	.zero		1


	//   ....[92]....
        /*145c*/ 	.word	0x0001ff70
        /*1460*/ 	.word	0x00000003
        /*1464*/ 	.word	0x00032440
        /*1468*/ 	.short	0x010a
        /*146a*/ 	.byte	0x3f
	.zero		1


	//   ....[93]....
        /*146c*/ 	.word	0x0001ffc0
        /*1470*/ 	.word	0x00000003
        /*1474*/ 	.word	0x00032460
        /*1478*/ 	.short	0x010a
        /*147a*/ 	.byte	0x3f
	.zero		1


	//   ....[94]....
        /*147c*/ 	.word	0x00020010
        /*1480*/ 	.word	0x00000003
        /*1484*/ 	.word	0x00032440
        /*1488*/ 	.short	0x010a
        /*148a*/ 	.byte	0x3f
	.zero		1


	//   ....[95]....
        /*148c*/ 	.word	0x00020060
        /*1490*/ 	.word	0x00000003
        /*1494*/ 	.word	0x00032460
        /*1498*/ 	.short	0x010a
        /*149a*/ 	.byte	0x3f
	.zero		1


	//   ....[96]....
        /*149c*/ 	.word	0x00020ba0
        /*14a0*/ 	.word	0x00000000
        /*14a4*/ 	.word	0x00032420
        /*14a8*/ 	.short	0x010a
        /*14aa*/ 	.byte	0x3f
	.zero		1


	//   ....[97]....
        /*14ac*/ 	.word	0x00020d40
        /*14b0*/ 	.word	0x00000006
        /*14b4*/ 	.word	0x00000000
        /*14b8*/ 	.short	0x010a
        /*14ba*/ 	.byte	0x3f
	.zero		1


	//   ....[98]....
        /*14bc*/ 	.word	0x00020d90
        /*14c0*/ 	.word	0x00000007
        /*14c4*/ 	.word	0x00000000
        /*14c8*/ 	.short	0x010a
        /*14ca*/ 	.byte	0x3f
	.zero		1


	//   ....[99]....
        /*14cc*/ 	.word	0x00020de0
        /*14d0*/ 	.word	0x00000004
        /*14d4*/ 	.word	0x00000000
        /*14d8*/ 	.short	0x010a
        /*14da*/ 	.byte	0x3f
	.zero		1


	//----- nvinfo : EIATTR_NUM_MBARRIERS
	.align		4
.L_1275:
        /*14dc*/ 	.byte	0x03, 0x38
        /*14de*/ 	.short	0x0017


	//----- nvinfo : EIATTR_EXIT_INSTR_OFFSETS
	.align		4
        /*14e0*/ 	.byte	0x04, 0x1c
        /*14e2*/ 	.short	(.L_1277 - .L_1276)


	//   ....[0]....
.L_1276:
        /*14e4*/ 	.word	0x0001ce80


	//----- nvinfo : EIATTR_MAX_THREADS
	.align		4
.L_1277:
        /*14e8*/ 	.byte	0x04, 0x05
        /*14ea*/ 	.short	(.L_1279 - .L_1278)
.L_1278:
        /*14ec*/ 	.word	0x00000180
        /*14f0*/ 	.word	0x00000001
        /*14f4*/ 	.word	0x00000001


	//----- nvinfo : EIATTR_CRS_STACK_SIZE
	.align		4
.L_1279:
        /*14f8*/ 	.byte	0x04, 0x1e
        /*14fa*/ 	.short	(.L_1281 - .L_1280)
.L_1280:
        /*14fc*/ 	.word	0x00000000


	//----- nvinfo : EIATTR_CBANK_PARAM_SIZE
	.align		4
.L_1281:
        /*1500*/ 	.byte	0x03, 0x19
        /*1502*/ 	.short	0x0bf0


	//----- nvinfo : EIATTR_PARAM_CBANK
	.align		4
        /*1504*/ 	.byte	0x04, 0x0a
        /*1506*/ 	.short	(.L_1283 - .L_1282)
	.align		4
.L_1282:
        /*1508*/ 	.word	index@(.nv.constant0._ZN7cutlass13device_kernelIN5flash11enable_sm90INS1_16FlashAttnFwdSm90INS1_25CollectiveMainloopFwdSm90ILi2EN4cute5tupleIJNS5_1CILi1EEES8_S8_EEENS6_IJNS7_ILi128EEENS7_ILi96EEENS7_ILi64EEEEEELi256ENS_10bfloat16_tEfNS_4arch4Sm90ELb0ELb0ELb1ELb1ELb0ELb1ELb1ELb1ELb0ELb1ELb1ELb0EEENS1_21CollectiveEpilogueFwdINS6_IJSA_NS7_ILi256EEESB_EEES9_SE_SG_Li256ELb1ELb1ELb1ELb0EEENS1_36VarlenDynamicPersistentTileSchedulerILi128ELi96ELi256ELi128ELb1ELb1ELb1ELb0ELb1ELb1EEEEEEEEEvNT_6ParamsE)
        /*150c*/ 	.short	0x0210
        /*150e*/ 	.short	0x0bf0


	//----- nvinfo : EIATTR_SW_WAR
	.align		4
.L_1283:
        /*1510*/ 	.byte	0x04, 0x36
        /*1512*/ 	.short	(.L_1285 - .L_1284)
.L_1284:
        /*1514*/ 	.word	0x00000008
.L_1285:


//--------------------- .nv.info._ZN7cutlass13device_kernelIN5flash11enable_sm90INS1_16FlashAttnFwdSm90INS1_25CollectiveMainloopFwdSm90ILi2EN4cute5tupleIJNS5_1CILi1EEES8_S8_EEENS6_IJNS7_ILi128EEENS7_ILi96EEENS7_ILi64EEEEEELi256ENS_10bfloat16_tEfNS_4arch4Sm90ELb0ELb1ELb1ELb0ELb0ELb0ELb0ELb1ELb0ELb1ELb1ELb0EEENS1_21CollectiveEpilogueFwdINS6_IJSA_NS7_ILi256EEESB_EEES9_SE_SG_Li256ELb0ELb1ELb1ELb0EEENS1_19SingleTileSchedulerILb0ELb1ELb1ELi128EEEEEEEEEvNT_6ParamsE --------------------------
	.section	.nv.info._ZN7cutlass13device_kernelIN5flash11enable_sm90INS1_16FlashAttnFwdSm90INS1_25CollectiveMainloopFwdSm90ILi2EN4cute5tupleIJNS5_1CILi1EEES8_S8_EEENS6_IJNS7_ILi128EEENS7_ILi96EEENS7_ILi64EEEEEELi256ENS_10bfloat16_tEfNS_4arch4Sm90ELb0ELb1ELb1ELb0ELb0ELb0ELb0ELb1ELb0ELb1ELb1ELb0EEENS1_21CollectiveEpilogueFwdINS6_IJSA_NS7_ILi256EEESB_EEES9_SE_SG_Li256ELb0ELb1ELb1ELb0EEENS1_19SingleTileSchedulerILb0ELb1ELb1ELi128EEEEEEEEEvNT_6ParamsE,"",@"SHT_CUDA_INFO"
	.sectionflags	@""
	.align	4


	//----- nvinfo : EIATTR_CUDA_API_VERSION
	.align		4
        /*0000*/ 	.byte	0x04, 0x37
        /*0002*/ 	.short	(.L_1287 - .L_1286)
.L_1286:
        /*0004*/ 	.word	0x00000082


	//----- nvinfo : EIATTR_KPARAM_INFO
	.align		4
.L_1287:
        /*0008*/ 	.byte	0x04, 0x17
        /*000a*/ 	.short	(.L_1289 - .L_1288)
.L_1288:
        /*000c*/ 	.word	0x00000000
        /*0010*/ 	.short	0x0000
        /*0012*/ 	.short	0x0070
        /*0014*/ 	.byte	0x00, 0xf0, 0x01, 0x28


	//----- nvinfo : EIATTR_SPARSE_MMA_MASK
	.align		4
.L_1289:
        /*0018*/ 	.byte	0x03, 0x50
        /*001a*/ 	.short	0x0000


	//----- nvinfo : EIATTR_MAXREG_COUNT
	.align		4
        /*001c*/ 	.byte	0x03, 0x1b
        /*001e*/ 	.short	0x00a8


	//----- nvinfo : EIATTR_NUM_BARRIERS
	.align		4
        /*0020*/ 	.byte	0x02, 0x4c
        /*0022*/ 	.byte	0x10
	.zero		1


	//----- nvinfo : EIATTR_EXTERNS
	.align		4
        /*0024*/ 	.byte	0x04, 0x0f
        /*0026*/ 	.short	(.L_1291 - .L_1290)


	//   ....[0]....
	.align		4
.L_1290:
        /*0028*/ 	.word	index@(__assertfail)


	//----- nvinfo : EIATTR_ANNOTATIONS
	.align		4
.L_1291:
        /*002c*/ 	.byte	0x04, 0x55
        /*002e*/ 	.short	(.L_1293 - .L_1292)


	//   ....[0]....
.L_1292:
        /*0030*/ 	.word	0x00000001
        /*0034*/ 	.byte	0xc0, 0x15, 0x01, 0x00, 0x01, 0x00, 0x00, 0x00, 0xc0, 0x1a, 0x01, 0x00, 0x01, 0x00, 0x00, 0x00
        /*0044*/ 	.byte	0xb0, 0x1c, 0x01, 0x00, 0x01, 0x00, 0x00, 0x00, 0xa0, 0x1d, 0x01, 0x00, 0x01, 0x00, 0x00, 0x00
        /*0054*/ 	.byte	0x80, 0x29, 0x01, 0x00, 0x01, 0x00, 0x00, 0x00, 0x30, 0x2d, 0x01, 0x00


	//----- nvinfo : EIATTR_MERCURY_ISA_VERSION
	.align		4
.L_1293:
        /*0060*/ 	.byte	0x03, 0x5f
        /*0062*/ 	.short	0x0101


	//----- nvinfo : EIATTR_INT_WARP_WIDE_INSTR_OFFSETS
	.align		4
        /*0064*/ 	.byte	0x04, 0x31
        /*0066*/ 	.short	(.L_1295 - .L_1294)


	//   ....[0]....
.L_1294:
        /*0068*/ 	.word	0x00000130


	//   ....[1]....
        /*006c*/ 	.word	0x00000170


	//   ....[2]....
        /*0070*/ 	.word	0x000001e0


	//----- nvinfo : EIATTR_COOP_GROUP_MASK_REGIDS
	.align		4
.L_1295:
        /*0074*/ 	.byte	0x04, 0x29
        /*0076*/ 	.short	(.L_1297 - .L_1296)


	//   ....[0]....
.L_1296:
        /*0078*/ 	.word	0xffffffff


	//   ....[1]....
        /*007c*/ 	.word	0xffffffff


	//   ....[2]....
        /*0080*/ 	.word	0xffffffff


	//   ....[3]....
        /*0084*/ 	.word	0xffffffff


	//   ....[4]....
        /*0088*/ 	.word	0xffffffff


	//   ....[5]....
        /*008c*/ 	.word	0xffffffff


	//   ....[6]....
        /*0090*/ 	.word	0xffffffff


	//   ....[7]....
        /*0094*/ 	.word	0xffffffff


	//   ....[8]....
        /*0098*/ 	.word	0xffffffff


	//   ....[9]....
        /*009c*/ 	.word	0xffffffff


	//   ....[10]....
        /*00a0*/ 	.word	0xffffffff


	//   ....[11]....
        /*00a4*/ 	.word	0xffffffff


	//   ....[12]....
        /*00a8*/ 	.word	0xffffffff


	//   ....[13]....
        /*00ac*/ 	.word	0xffffffff


	//   ....[14]....
        /*00b0*/ 	.word	0xffffffff


	//   ....[15]....
        /*00b4*/ 	.word	0xffffffff


	//   ....[16]....
        /*00b8*/ 	.word	0xffffffff


	//   ....[17]....
        /*00bc*/ 	.word	0xffffffff


	//   ....[18]....
        /*00c0*/ 	.word	0xffffffff


	//   ....[19]....
        /*00c4*/ 	.word	0xffffffff


	//   ....[20]....
        /*00c8*/ 	.word	0xffffffff


	//   ....[21]....
        /*00cc*/ 	.word	0xffffffff


	//   ....[22]....
        /*00d0*/ 	.word	0xffffffff


	//   ....[23]....
        /*00d4*/ 	.word	0xffffffff


	//   ....[24]....
        /*00d8*/ 	.word	0xffffffff


	//   ....[25]....
        /*00dc*/ 	.word	0xffffffff


	//   ....[26]....
        /*00e0*/ 	.word	0xffffffff


	//   ....[27]....
        /*00e4*/ 	.word	0xffffffff


	//   ....[28]....
        /*00e8*/ 	.word	0xffffffff


	//   ....[29]....
        /*00ec*/ 	.word	0xffffffff


	//   ....[30]....
        /*00f0*/ 	.word	0xffffffff


	//   ....[31]....
        /*00f4*/ 	.word	0xffffffff


	//   ....[32]....
        /*00f8*/ 	.word	0xffffffff


	//   ....[33]....
        /*00fc*/ 	.word	0xffffffff


	//   ....[34]....
        /*0100*/ 	.word	0xffffffff


	//   ....[35]....
        /*0104*/ 	.word	0xffffffff


	//   ....[36]....
        /*0108*/ 	.word	0xffffffff


	//   ....[37]....
        /*010c*/ 	.word	0xffffffff


	//   ....[38]....
        /*0110*/ 	.word	0xffffffff


	//   ....[39]....
        /*0114*/ 	.word	0xffffffff


	//   ....[40]....
        /*0118*/ 	.word	0xffffffff


	//   ....[41]....
        /*011c*/ 	.word	0xffffffff


	//   ....[42]....
        /*0120*/ 	.word	0xffffffff


	//   ....[43]....
        /*0124*/ 	.word	0xffffffff


	//   ....[44]....
        /*0128*/ 	.word	0xffffffff


	//   ....[45]....
        /*012c*/ 	.word	0xffffffff


	//   ....[46]....
        /*0130*/ 	.word	0xffffffff


	//   ....[47]....
        /*0134*/ 	.word	0xffffffff


	//   ....[48]....
        /*0138*/ 	.word	0xffffffff


	//   ....[49]....
        /*013c*/ 	.word	0xffffffff


	//   ....[50]....
        /*0140*/ 	.word	0xffffffff


	//   ....[51]....
        /*0144*/ 	.word	0xffffffff


	//   ....[52]....
        /*0148*/ 	.word	0xffffffff


	//   ....[53]....
        /*014c*/ 	.word	0xffffffff


	//   ....[54]....
        /*0150*/ 	.word	0xffffffff


	//   ....[55]....
        /*0154*/ 	.word	0xffffffff


	//   ....[56]....
        /*0158*/ 	.word	0xffffffff


	//   ....[57]....
        /*015c*/ 	.word	0xffffffff


	//   ....[58]....
        /*0160*/ 	.word	0xffffffff


	//   ....[59]....
        /*0164*/ 	.word	0xffffffff


	//   ....[60]....
        /*0168*/ 	.word	0xffffffff


	//   ....[61]....
        /*016c*/ 	.word	0x0500000f


	//   ....[62]....
        /*0170*/ 	.word	0x0500000f


	//   ....[63]....
        /*0174*/ 	.word	0x0500000f


	//   ....[64]....
        /*0178*/ 	.word	0x0500000f


	//   ....[65]....
        /*017c*/ 	.word	0x0500000f


	//   ....[66]....
        /*0180*/ 	.word	0x0500000f


	//   ....[67]....
        /*0184*/ 	.word	0x0500000f


	//   ....[68]....
        /*0188*/ 	.word	0x0500000f


	//   ....[69]....
        /*018c*/ 	.word	0x0500000f


	//   ....[70]....
        /*0190*/ 	.word	0x0500000f


	//   ....[71]....
        /*0194*/ 	.word	0x0500000f


	//   ....[72]....
        /*0198*/ 	.word	0x0500000f


	//   ....[73]....
        /*019c*/ 	.word	0x0500000f


	//   ....[74]....
        /*01a0*/ 	.word	0x0500000f


	//   ....[75]....
        /*01a4*/ 	.word	0x0500000f


	//   ....[76]....
        /*01a8*/ 	.word	0x0500000f


	//   ....[77]....
        /*01ac*/ 	.word	0x0500000f


	//   ....[78]....
        /*01b0*/ 	.word	0x0500000f


	//----- nvinfo : EIATTR_COOP_GROUP_INSTR_OFFSETS
	.align		4
.L_1297:
        /*01b4*/ 	.byte	0x04, 0x28
        /*01b6*/ 	.short	(.L_1299 - .L_1298)


	//   ....[0]....
.L_1298:
        /*01b8*/ 	.word	0x00000070


	//   ....[1]....
        /*01bc*/ 	.word	0x00000140


	//   ....[2]....
        /*01c0*/ 	.word	0x00000190


	//   ....[3]....
        /*01c4*/ 	.word	0x000003c0


	//   ....[4]....
        /*01c8*/ 	.word	0x00000520


	//   ....[5]....
        /*01cc*/ 	.word	0x00000640


	//   ....[6]....
        /*01d0*/ 	.word	0x000007a0


	//   ....[7]....
        /*01d4*/ 	.word	0x00001790


	//   ....[8]....
        /*01d8*/ 	.word	0x00002290


	//   ....[9]....
        /*01dc*/ 	.word	0x00002ee0


	//   ....[10]....
        /*01e0*/ 	.word	0x00003500


	//   ....[11]....
        /*01e4*/ 	.word	0x00003610


	//   ....[12]....
        /*01e8*/ 	.word	0x00003bc0


	//   ....[13]....
        /*01ec*/ 	.word	0x00003c40


	//   ....[14]....
        /*01f0*/ 	.word	0x00004e60


	//   ....[15]....
        /*01f4*/ 	.word	0x00005680


	//   ....[16]....
        /*01f8*/ 	.word	0x00006460


	//   ....[17]....
        /*01fc*/ 	.word	0x00006580


	//   ....[18]....
        /*0200*/ 	.word	0x00006bd0


	//   ....[19]....
        /*0204*/ 	.word	0x00006c50


	//   ....[20]....
        /*0208*/ 	.word	0x00008c90


	//   ....[21]....
        /*020c*/ 	.word	0x00008d00


	//   ....[22]....
        /*0210*/ 	.word	0x00009160


	//   ....[23]....
        /*0214*/ 	.word	0x00009320


	//   ....[24]....
        /*0218*/ 	.word	0x0000aae0


	//   ....[25]....
        /*021c*/ 	.word	0x0000b2a0


	//   ....[26]....
        /*0220*/ 	.word	0x0000c110


	//   ....[27]....
        /*0224*/ 	.word	0x0000c360


	//   ....[28]....
        /*0228*/ 	.word	0x0000c7f0


	//   ....[29]....
        /*022c*/ 	.word	0x0000c850


	//   ....[30]....
        /*0230*/ 	.word	0x0000dcb0


	//   ....[31]....
        /*0234*/ 	.word	0x0000dd00


	//   ....[32]....
        /*0238*/ 	.word	0x0000dd30


	//   ....[33]....
        /*023c*/ 	.word	0x0000dd60


	//   ....[34]....
        /*0240*/ 	.word	0x0000ee10


	//   ....[35]....
        /*0244*/ 	.word	0x0000ee70


	//   ....[36]....
        /*0248*/ 	.word	0x0000eeb0


	//   ....[37]....
        /*024c*/ 	.word	0x0000eee0


	//   ....[38]....
        /*0250*/ 	.word	0x0000ef10


	//   ....[39]....
        /*0254*/ 	.word	0x0000ef30


	//   ....[40]....
        /*0258*/ 	.word	0x0000fba0


	//   ....[41]....
        /*025c*/ 	.word	0x0000fbb0


	//   ....[42]....
        /*0260*/ 	.word	0x00010be0


	//   ....[43]....
        /*0264*/ 	.word	0x00011ab0


	//   ....[44]....
        /*0268*/ 	.word	0x00012370


	//   ....[45]....
        /*026c*/ 	.word	0x000123a0


	//   ....[46]....
        /*0270*/ 	.word	0x000123d0


	//   ....[47]....
        /*0274*/ 	.word	0x00012440


	//   ....[48]....
        /*0278*/ 	.word	0x00012490


	//   ....[49]....
        /*027c*/ 	.word	0x000124b0


	//   ....[50]....
        /*0280*/ 	.word	0x00012520


	//   ....[51]....
        /*0284*/ 	.word	0x00012540


	//   ....[52]....
        /*0288*/ 	.word	0x00012590


	//   ....[53]....
        /*028c*/ 	.word	0x000125b0


	//   ....[54]....
        /*0290*/ 	.word	0x00012620


	//   ....[55]....
        /*0294*/ 	.word	0x00012640


	//   ....[56]....
        /*0298*/ 	.word	0x00012690


	//   ....[57]....
        /*029c*/ 	.word	0x000126b0


	//   ....[58]....
        /*02a0*/ 	.word	0x000126e0


	//   ....[59]....
        /*02a4*/ 	.word	0x00012700


	//   ....[60]....
        /*02a8*/ 	.word	0x000148d0


	//   ....[61]....
        /*02ac*/ 	.word	0x00014eb0


	//   ....[62]....
        /*02b0*/ 	.word	0x00015020


	//   ....[63]....
        /*02b4*/ 	.word	0x00015080


	//   ....[64]....
        /*02b8*/ 	.word	0x00015140


	//   ....[65]....
        /*02bc*/ 	.word	0x000151f0


	//   ....[66]....
        /*02c0*/ 	.word	0x000152c0


	//   ....[67]....
        /*02c4*/ 	.word	0x00015330


	//   ....[68]....
        /*02c8*/ 	.word	0x00015390


	//   ....[69]....
        /*02cc*/ 	.word	0x00015450


	//   ....[70]....
        /*02d0*/ 	.word	0x00015520


	//   ....[71]....
        /*02d4*/ 	.word	0x00015590


	//   ....[72]....
        /*02d8*/ 	.word	0x000155f0


	//   ....[73]....
        /*02dc*/ 	.word	0x000156b0


	//   ....[74]....
        /*02e0*/ 	.word	0x00015710


	//   ....[75]....
        /*02e4*/ 	.word	0x000157d0


	//   ....[76]....
        /*02e8*/ 	.word	0x00015830


	//   ....[77]....
        /*02ec*/ 	.word	0x000158e0


	//   ....[78]....
        /*02f0*/ 	.word	0x00015cf0


	//----- nvinfo : EIATTR_REG_RECONFIG
	.align		4
.L_1299:
        /*02f4*/ 	.byte	0x01, 0x54
	.zero		2


	//----- nvinfo : EIATTR_SYSCALL_OFFSETS
	.align		4
        /*02f8*/ 	.byte	0x04, 0x46
        /*02fa*/ 	.short	(.L_1301 - .L_1300)


	//   ....[0]....
.L_1300:
        /*02fc*/ 	.word	0x00001950


	//   ....[1]....
        /*0300*/ 	.word	0x00011740


	//   ....[2]....
        /*0304*/ 	.word	0x00011880


	//   ....[3]....
        /*0308*/ 	.word	0x00011970


	//   ....[4]....
        /*030c*/ 	.word	0x00012010


	//----- nvinfo : EIATTR_MBARRIER_INSTR_OFFSETS
	.align		4
.L_1301:
        /*0310*/ 	.byte	0x04, 0x39
        /*0312*/ 	.short	(.L_1303 - .L_1302)


	//   ....[0]....
.L_1302:
        /*0314*/ 	.word	0x00000270
        /*0318*/ 	.word	0x000000ff
        /*031c*/ 	.word	0x00022800
        /*0320*/ 	.short	0x0100
        /*0322*/ 	.byte	0x08
	.zero		1


	//   ....[1]....
        /*0324*/ 	.word	0x00000280
        /*0328*/ 	.word	0x000000ff
        /*032c*/ 	.word	0x00022820
        /*0330*/ 	.short	0x0100
        /*0332*/ 	.byte	0x08
	.zero		1


	//   ....[2]....
        /*0334*/ 	.word	0x00000370
        /*0338*/ 	.word	0x000000ff
        /*033c*/ 	.word	0x00022830
        /*0340*/ 	.short	0x0100
        /*0342*/ 	.byte	0x08
	.zero		1


	//   ....[3]....
        /*0344*/ 	.word	0x00000380
        /*0348*/ 	.word	0x000000ff
        /*034c*/ 	.word	0x00022840
        /*0350*/ 	.short	0x0100
        /*0352*/ 	.byte	0x08
	.zero		1


	//   ....[4]....
        /*0354*/ 	.word	0x00000390
        /*0358*/ 	.word	0x000000ff
        /*035c*/ 	.word	0x00022838
        /*0360*/ 	.short	0x0100
        /*0362*/ 	.byte	0x08
	.zero		1


	//   ....[5]....
        /*0364*/ 	.word	0x000003a0
        /*0368*/ 	.word	0x000000ff
        /*036c*/ 	.word	0x00022848
        /*0370*/ 	.short	0x0100
        /*0372*/ 	.byte	0x08
	.zero		1


	//   ....[6]....
        /*0374*/ 	.word	0x000004d0
        /*0378*/ 	.word	0x000000ff
        /*037c*/ 	.word	0x00022850
        /*0380*/ 	.short	0x0100
        /*0382*/ 	.byte	0x08
	.zero		1


	//   ....[7]....
        /*0384*/ 	.word	0x000004e0
        /*0388*/ 	.word	0x000000ff
        /*038c*/ 	.word	0x00022860
        /*0390*/ 	.short	0x0100
        /*0392*/ 	.byte	0x08
	.zero		1


	//   ....[8]....
        /*0394*/ 	.word	0x000004f0
        /*0398*/ 	.word	0x000000ff
        /*039c*/ 	.word	0x00022858
        /*03a0*/ 	.short	0x0100
        /*03a2*/ 	.byte	0x08
	.zero		1


	//   ....[9]....
        /*03a4*/ 	.word	0x00000500
        /*03a8*/ 	.word	0x000000ff
        /*03ac*/ 	.word	0x00022868
        /*03b0*/ 	.short	0x0100
        /*03b2*/ 	.byte	0x08
	.zero		1


	//   ....[10]....
        /*03b4*/ 	.word	0x000005f0
        /*03b8*/ 	.word	0x000000ff
        /*03bc*/ 	.word	0x00022870
        /*03c0*/ 	.short	0x0100
        /*03c2*/ 	.byte	0x06
	.zero		1


	//   ....[11]....
        /*03c4*/ 	.word	0x00000600
        /*03c8*/ 	.word	0x000000ff
        /*03cc*/ 	.word	0x00022880
        /*03d0*/ 	.short	0x0100
        /*03d2*/ 	.byte	0x06
	.zero		1


	//   ....[12]....
        /*03d4*/ 	.word	0x00000610
        /*03d8*/ 	.word	0x000000ff
        /*03dc*/ 	.word	0x00022878
        /*03e0*/ 	.short	0x0100
        /*03e2*/ 	.byte	0x06
	.zero		1


	//   ....[13]....
        /*03e4*/ 	.word	0x00000620
        /*03e8*/ 	.word	0x000000ff
        /*03ec*/ 	.word	0x00022888
        /*03f0*/ 	.short	0x0100
        /*03f2*/ 	.byte	0x06
	.zero		1


	//   ....[14]....
        /*03f4*/ 	.word	0x00000750
        /*03f8*/ 	.word	0x000000ff
        /*03fc*/ 	.word	0x00022890
        /*0400*/ 	.short	0x0100
        /*0402*/ 	.byte	0x08
	.zero		1


	//   ....[15]....
        /*0404*/ 	.word	0x00000760
        /*0408*/ 	.word	0x000000ff
        /*040c*/ 	.word	0x000228a0
        /*0410*/ 	.short	0x0100
        /*0412*/ 	.byte	0x08
	.zero		1


	//   ....[16]....
        /*0414*/ 	.word	0x00000770
        /*0418*/ 	.word	0x000000ff
        /*041c*/ 	.word	0x00022898
        /*0420*/ 	.short	0x0100
        /*0422*/ 	.byte	0x08
	.zero		1


	//   ....[17]....
        /*0424*/ 	.word	0x00000780
        /*0428*/ 	.word	0x000000ff
        /*042c*/ 	.word	0x000228a8
        /*0430*/ 	.short	0x0100
        /*0432*/ 	.byte	0x08
	.zero		1


	//   ....[18]....
        /*0434*/ 	.word	0x000008b0
        /*0438*/ 	.word	0x000000ff
        /*043c*/ 	.word	0x000228b0
        /*0440*/ 	.short	0x0100
        /*0442*/ 	.byte	0x08
	.zero		1


	//   ....[19]....
        /*0444*/ 	.word	0x000008c0
        /*0448*/ 	.word	0x000000ff
        /*044c*/ 	.word	0x000228c0
        /*0450*/ 	.short	0x0100
        /*0452*/ 	.byte	0x08
	.zero		1


	//   ....[20]....
        /*0454*/ 	.word	0x000008d0
        /*0458*/ 	.word	0x000000ff
        /*045c*/ 	.word	0x000228b8
        /*0460*/ 	.short	0x0100
        /*0462*/ 	.byte	0x08
	.zero		1


	//   ....[21]....
        /*0464*/ 	.word	0x000008e0
        /*0468*/ 	.word	0x000000ff
        /*046c*/ 	.word	0x000228c8
        /*0470*/ 	.short	0x0100
        /*0472*/ 	.byte	0x08
	.zero		1


	//   ....[22]....
        /*0474*/ 	.word	0x00001980
        /*0478*/ 	.word	0x000000ff
        /*047c*/ 	.word	0x00022800
        /*0480*/ 	.short	0x010a
        /*0482*/ 	.byte	0x26
	.zero		1


	//   ....[23]....
        /*0484*/ 	.word	0x00001a20
        /*0488*/ 	.word	0x000000ff
        /*048c*/ 	.word	0x00022830
        /*0490*/ 	.short	0x010a
        /*0492*/ 	.byte	0x26
	.zero		1


	//   ....[24]....
        /*0494*/ 	.word	0x00001a60
        /*0498*/ 	.word	0x000000ff
        /*049c*/ 	.word	0x00022830
        /*04a0*/ 	.short	0x010a
        /*04a2*/ 	.byte	0x26
	.zero		1


	//   ....[25]....
        /*04a4*/ 	.word	0x000022f0
        /*04a8*/ 	.word	0x00000014
        /*04ac*/ 	.word	0x00000000
        /*04b0*/ 	.short	0x0101
        /*04b2*/ 	.byte	0x3f
	.zero		1


	//   ....[26]....
        /*04b4*/ 	.word	0x00004500
        /*04b8*/ 	.word	0x000000ff
        /*04bc*/ 	.word	0x00022850
        /*04c0*/ 	.short	0x010a
        /*04c2*/ 	.byte	0x26
	.zero		1


	//   ....[27]....
        /*04c4*/ 	.word	0x00004540
        /*04c8*/ 	.word	0x000000ff
        /*04cc*/ 	.word	0x00022850
        /*04d0*/ 	.short	0x010a
        /*04d2*/ 	.byte	0x26
	.zero		1


	//   ....[28]....
        /*04d4*/ 	.word	0x000048b0
        /*04d8*/ 	.word	0x00000006
        /*04dc*/ 	.word	0x00000000
        /*04e0*/ 	.short	0x0101
        /*04e2*/ 	.byte	0x3f
	.zero		1


	//   ....[29]....
        /*04e4*/ 	.word	0x00004bd0
        /*04e8*/ 	.word	0x000000ff
        /*04ec*/ 	.word	0x00022830
        /*04f0*/ 	.short	0x010a
        /*04f2*/ 	.byte	0x20
	.zero		1


	//   ....[30]....
        /*04f4*/ 	.word	0x00004c10
        /*04f8*/ 	.word	0x000000ff
        /*04fc*/ 	.word	0x00022830
        /*0500*/ 	.short	0x010a
        /*0502*/ 	.byte	0x20
	.zero		1


	//   ....[31]....
        /*0504*/ 	.word	0x000051e0
        /*0508*/ 	.word	0x00000016
        /*050c*/ 	.word	0x00000000
        /*0510*/ 	.short	0x0101
        /*0512*/ 	.byte	0x3f
	.zero		1


	//   ....[32]....
        /*0514*/ 	.word	0x00007d70
        /*0518*/ 	.word	0x000000ff
        /*051c*/ 	.word	0x00022850
        /*0520*/ 	.short	0x010a
        /*0522*/ 	.byte	0x20
	.zero		1


	//   ....[33]....
        /*0524*/ 	.word	0x00007db0
        /*0528*/ 	.word	0x000000ff
        /*052c*/ 	.word	0x00022850
        /*0530*/ 	.short	0x010a
        /*0532*/ 	.byte	0x20
	.zero		1


	//   ....[34]....
        /*0534*/ 	.word	0x00008080
        /*0538*/ 	.word	0x000000b1
        /*053c*/ 	.word	0x00000000
        /*0540*/ 	.short	0x0101
        /*0542*/ 	.byte	0x3f
	.zero		1


	//   ....[35]....
        /*0544*/ 	.word	0x000084c0
        /*0548*/ 	.word	0x000000ff
        /*054c*/ 	.word	0x00022830
        /*0550*/ 	.short	0x010a
        /*0552*/ 	.byte	0x1c
	.zero		1


	//   ....[36]....
        /*0554*/ 	.word	0x00008500
        /*0558*/ 	.word	0x000000ff
        /*055c*/ 	.word	0x00022830
        /*0560*/ 	.short	0x010a
        /*0562*/ 	.byte	0x1c
	.zero		1


	//   ....[37]....
        /*0564*/ 	.word	0x000099f0
        /*0568*/ 	.word	0x00000098
        /*056c*/ 	.word	0x00000000
        /*0570*/ 	.short	0x0101
        /*0572*/ 	.byte	0x3f
	.zero		1


	//   ....[38]....
        /*0574*/ 	.word	0x0000a390
        /*0578*/ 	.word	0x000000ff
        /*057c*/ 	.word	0x00022850
        /*0580*/ 	.short	0x010a
        /*0582*/ 	.byte	0x1c
	.zero		1


	//   ....[39]....
        /*0584*/ 	.word	0x0000a3d0
        /*0588*/ 	.word	0x000000ff
        /*058c*/ 	.word	0x00022850
        /*0590*/ 	.short	0x010a
        /*0592*/ 	.byte	0x1c
	.zero		1


	//   ....[40]....
        /*0594*/ 	.word	0x0000a680
        /*0598*/ 	.word	0x000000c9
        /*059c*/ 	.word	0x00000000
        /*05a0*/ 	.short	0x0101
        /*05a2*/ 	.byte	0x3f
	.zero		1


	//   ....[41]....
        /*05a4*/ 	.word	0x0000a810
        /*05a8*/ 	.word	0x000000ff
        /*05ac*/ 	.word	0x00022830
        /*05b0*/ 	.short	0x010a
        /*05b2*/ 	.byte	0x1f
	.zero		1


	//   ....[42]....
        /*05b4*/ 	.word	0x0000a850
        /*05b8*/ 	.word	0x000000ff
        /*05bc*/ 	.word	0x00022830
        /*05c0*/ 	.short	0x010a
        /*05c2*/ 	.byte	0x1f
	.zero		1


	//   ....[43]....
        /*05c4*/ 	.word	0x0000adc0
        /*05c8*/ 	.word	0x0000000e
        /*05cc*/ 	.word	0x00000000
        /*05d0*/ 	.short	0x0101
        /*05d2*/ 	.byte	0x3f
	.zero		1


	//   ....[44]....
        /*05d4*/ 	.word	0x0000d980
        /*05d8*/ 	.word	0x000000ff
        /*05dc*/ 	.word	0x00022850
        /*05e0*/ 	.short	0x010a
        /*05e2*/ 	.byte	0x1f
	.zero		1


	//   ....[45]....
        /*05e4*/ 	.word	0x0000d9c0
        /*05e8*/ 	.word	0x000000ff
        /*05ec*/ 	.word	0x00022850
        /*05f0*/ 	.short	0x010a
        /*05f2*/ 	.byte	0x1f
	.zero		1


	//   ....[46]....
        /*05f4*/ 	.word	0x0000dc90
        /*05f8*/ 	.word	0x000000b0
        /*05fc*/ 	.word	0x00000000
        /*0600*/ 	.short	0x0101
        /*0602*/ 	.byte	0x3f
	.zero		1


	//   ....[47]....
        /*0604*/ 	.word	0x0000ef40
        /*0608*/ 	.word	0x000000ff
        /*060c*/ 	.word	0x00000000
        /*0610*/ 	.short	0x0101
        /*0612*/ 	.byte	0x04
	.zero		1


	//   ....[48]....
        /*0614*/ 	.word	0x00011cf0
        /*0618*/ 	.word	0x000000ff
        /*061c*/ 	.word	0x00022840
        /*0620*/ 	.short	0x010a
        /*0622*/ 	.byte	0x26
	.zero		1


	//   ....[49]....
        /*0624*/ 	.word	0x000127f0
        /*0628*/ 	.word	0x000000ff
        /*062c*/ 	.word	0x00022800
        /*0630*/ 	.short	0x0107
        /*0632*/ 	.byte	0x26
	.zero		1


	//   ....[50]....
        /*0634*/ 	.word	0x00012830
        /*0638*/ 	.word	0x000000ff
        /*063c*/ 	.word	0x00022800
        /*0640*/ 	.short	0x0101
        /*0642*/ 	.byte	0x26
	.zero		1


	//   ....[51]....
        /*0644*/ 	.word	0x00012840
        /*0648*/ 	.word	0x000000ff
        /*064c*/ 	.word	0x00022820
        /*0650*/ 	.short	0x010a
        /*0652*/ 	.byte	0x26
	.zero		1


	//   ....[52]....
        /*0654*/ 	.word	0x000128a0
        /*0658*/ 	.word	0x000000ff
        /*065c*/ 	.word	0x00022860
        /*0660*/ 	.short	0x010a
        /*0662*/ 	.byte	0x26
	.zero		1


	//   ....[53]....
        /*0664*/ 	.word	0x00013110
        /*0668*/ 	.word	0x000000ff
        /*066c*/ 	.word	0x00022848
        /*0670*/ 	.short	0x010a
        /*0672*/ 	.byte	0x26
	.zero		1


	//   ....[54]....
        /*0674*/ 	.word	0x000132e0
        /*0678*/ 	.word	0x000000ff
        /*067c*/ 	.word	0x00022868
        /*0680*/ 	.short	0x010a
        /*0682*/ 	.byte	0x26
	.zero		1


	//   ....[55]....
        /*0684*/ 	.word	0x00013940
        /*0688*/ 	.word	0x000000ff
        /*068c*/ 	.word	0x00022840
        /*0690*/ 	.short	0x010a
        /*0692*/ 	.byte	0x26
	.zero		1


	//   ....[56]....
        /*0694*/ 	.word	0x00013b20
        /*0698*/ 	.word	0x000000ff
        /*069c*/ 	.word	0x00022860
        /*06a0*/ 	.short	0x010a
        /*06a2*/ 	.byte	0x26
	.zero		1


	//   ....[57]....
        /*06a4*/ 	.word	0x000141a0
        /*06a8*/ 	.word	0x000000ff
        /*06ac*/ 	.word	0x00022848
        /*06b0*/ 	.short	0x010a
        /*06b2*/ 	.byte	0x26
	.zero		1


	//   ....[58]....
        /*06b4*/ 	.word	0x00014380
        /*06b8*/ 	.word	0x000000ff
        /*06bc*/ 	.word	0x00022868
        /*06c0*/ 	.short	0x010a
        /*06c2*/ 	.byte	0x26
	.zero		1


	//   ....[59]....
        /*06c4*/ 	.word	0x00014860
        /*06c8*/ 	.word	0x00000002
        /*06cc*/ 	.word	0x00022820
        /*06d0*/ 	.short	0x010a
        /*06d2*/ 	.byte	0x3f
	.zero		1


	//   ....[60]....
        /*06d4*/ 	.word	0x000149e0
        /*06d8*/ 	.word	0x00000007
        /*06dc*/ 	.word	0x00000000
        /*06e0*/ 	.short	0x010a
        /*06e2*/ 	.byte	0x3f
	.zero		1


	//   ....[61]....
        /*06e4*/ 	.word	0x00014a50
        /*06e8*/ 	.word	0x00000005
        /*06ec*/ 	.word	0x00000000
        /*06f0*/ 	.short	0x010a
        /*06f2*/ 	.byte	0x3f
	.zero		1


	//   ....[62]....
        /*06f4*/ 	.word	0x00014ab0
        /*06f8*/ 	.word	0x00000005
        /*06fc*/ 	.word	0x00000000
        /*0700*/ 	.short	0x010a
        /*0702*/ 	.byte	0x3f
	.zero		1


	//   ....[63]....
        /*0704*/ 	.word	0x00014ae0
        /*0708*/ 	.word	0x00000003
        /*070c*/ 	.word	0x00000000
        /*0710*/ 	.short	0x010a
        /*0712*/ 	.byte	0x3f
	.zero		1


	//   ....[64]....
        /*0714*/ 	.word	0x00014b50
        /*0718*/ 	.word	0x00000000
        /*071c*/ 	.word	0x00022800
        /*0720*/ 	.short	0x010a
        /*0722*/ 	.byte	0x3f
	.zero		1


	//   ....[65]....
        /*0724*/ 	.word	0x00014bb0
        /*0728*/ 	.word	0x00000000
        /*072c*/ 	.word	0x00022830
        /*0730*/ 	.short	0x010a
        /*0732*/ 	.byte	0x3f
	.zero		1


	//   ....[66]....
        /*0734*/ 	.word	0x00014c00
        /*0738*/ 	.word	0x00000006
        /*073c*/ 	.word	0x00022850
        /*0740*/ 	.short	0x010a
        /*0742*/ 	.byte	0x3f
	.zero		1


	//   ....[67]....
        /*0744*/ 	.word	0x00014c60
        /*0748*/ 	.word	0x0000000d
        /*074c*/ 	.word	0x00022830
        /*0750*/ 	.short	0x010a
        /*0752*/ 	.byte	0x3f
	.zero		1


	//   ....[68]....
        /*0754*/ 	.word	0x00014cb0
        /*0758*/ 	.word	0x000000b1
        /*075c*/ 	.word	0x00022850
        /*0760*/ 	.short	0x010a
        /*0762*/ 	.byte	0x3f
	.zero		1


	//   ....[69]....
        /*0764*/ 	.word	0x00014d10
        /*0768*/ 	.word	0x00000009
        /*076c*/ 	.word	0x00022830
        /*0770*/ 	.short	0x010a
        /*0772*/ 	.byte	0x3f
	.zero		1


	//   ....[70]....
        /*0774*/ 	.word	0x00014d60
        /*0778*/ 	.word	0x000000c9
        /*077c*/ 	.word	0x00022850
        /*0780*/ 	.short	0x010a
        /*0782*/ 	.byte	0x3f
	.zero		1


	//   ....[71]....
        /*0784*/ 	.word	0x00014dc0
        /*0788*/ 	.word	0x0000000a
        /*078c*/ 	.word	0x00022830
        /*0790*/ 	.short	0x010a
        /*0792*/ 	.byte	0x3f
	.zero		1


	//   ....[72]....
        /*0794*/ 	.word	0x00014e10
        /*0798*/ 	.word	0x000000b0
        /*079c*/ 	.word	0x00022850
        /*07a0*/ 	.short	0x010a
        /*07a2*/ 	.byte	0x3f
	.zero		1


	//   ....[73]....
        /*07a4*/ 	.word	0x00014f70
        /*07a8*/ 	.word	0x00000003
        /*07ac*/ 	.word	0x00022840
        /*07b0*/ 	.short	0x010a
        /*07b2*/ 	.byte	0x3f
	.zero		1


	//   ....[74]....
        /*07b4*/ 	.word	0x00015920
        /*07b8*/ 	.word	0x00000003
        /*07bc*/ 	.word	0x00022820
        /*07c0*/ 	.short	0x010a
        /*07c2*/ 	.byte	0x3f
	.zero		1


	//   ....[75]....
        /*07c4*/ 	.word	0x00015980
        /*07c8*/ 	.word	0x00000003
        /*07cc*/ 	.word	0x00022860
        /*07d0*/ 	.short	0x010a
        /*07d2*/ 	.byte	0x3f
	.zero		1


	//   ....[76]....
        /*07d4*/ 	.word	0x000159e0
        /*07d8*/ 	.word	0x00000003
        /*07dc*/ 	.word	0x00022848
        /*07e0*/ 	.short	0x010a
        /*07e2*/ 	.byte	0x3f
	.zero		1


	//   ....[77]....
        /*07e4*/ 	.word	0x00015a40
        /*07e8*/ 	.word	0x00000003
        /*07ec*/ 	.word	0x00022868
        /*07f0*/ 	.short	0x010a
        /*07f2*/ 	.byte	0x3f
	.zero		1


	//   ....[78]....
        /*07f4*/ 	.word	0x00015aa0
        /*07f8*/ 	.word	0x00000003
        /*07fc*/ 	.word	0x00022840
        /*0800*/ 	.short	0x010a
        /*0802*/ 	.byte	0x3f
	.zero		1


	//   ....[79]....
        /*0804*/ 	.word	0x00015b00
        /*0808*/ 	.word	0x00000003
        /*080c*/ 	.word	0x00022860
        /*0810*/ 	.short	0x010a
        /*0812*/ 	.byte	0x3f
	.zero		1


	//   ....[80]....
        /*0814*/ 	.word	0x00015b60
        /*0818*/ 	.word	0x00000003
        /*081c*/ 	.word	0x00022848
        /*0820*/ 	.short	0x010a
        /*0822*/ 	.byte	0x3f
	.zero		1


	//   ....[81]....
        /*0824*/ 	.word	0x00015bc0
        /*0828*/ 	.word	0x00000003
        /*082c*/ 	.word	0x00022868
        /*0830*/ 	.short	0x010a
        /*0832*/ 	.byte	0x3f
	.zero		1


	//   ....[82]....
        /*0834*/ 	.word	0x00015c10
        /*0838*/ 	.word	0x00000002
        /*083c*/ 	.word	0x00022820
        /*0840*/ 	.short	0x010a
        /*0842*/ 	.byte	0x3f
	.zero		1


	//   ....[83]....
        /*0844*/ 	.word	0x00015db0
        /*0848*/ 	.word	0x00000007
        /*084c*/ 	.word	0x00000000
        /*0850*/ 	.short	0x010a
        /*0852*/ 	.byte	0x3f
	.zero		1


	//   ....[84]....
        /*0854*/ 	.word	0x00015e00
        /*0858*/ 	.word	0x00000005
        /*085c*/ 	.word	0x00000000
        /*0860*/ 	.short	0x010a
        /*0862*/ 	.byte	0x3f
	.zero		1


	//   ....[85]....
        /*0864*/ 	.word	0x00015e50
        /*0868*/ 	.word	0x00000005
        /*086c*/ 	.word	0x00000000
        /*0870*/ 	.short	0x010a
        /*0872*/ 	.byte	0x3f
	.zero		1


	//----- nvinfo : EIATTR_NUM_MBARRIERS
	.align		4
.L_1303:
        /*0874*/ 	.byte	0x03, 0x38
        /*0876*/ 	.short	0x0016


	//----- nvinfo : EIATTR_EXIT_INSTR_OFFSETS
	.align		4
        /*0878*/ 	.byte	0x04, 0x1c
        /*087a*/ 	.short	(.L_1305 - .L_1304)


	//   ....[0]....
.L_1304:
        /*087c*/ 	.word	0x00014b30


	//----- nvinfo : EIATTR_MAX_THREADS
	.align		4
.L_1305:
        /*0880*/ 	.byte	0x04, 0x05
        /*0882*/ 	.short	(.L_1307 - .L_1306)
.L_1306:
        /*0884*/ 	.word	0x00000180
        /*0888*/ 	.word	0x00000001
        /*088c*/ 	.word	0x00000001


	//----- nvinfo : EIATTR_CRS_STACK_SIZE
	.align		4
.L_1307:
        /*0890*/ 	.byte	0x04, 0x1e
        /*0892*/ 	.short	(.L_1309 - .L_1308)
.L_1308:
        /*0894*/ 	.word	0x00000000


	//----- nvinfo : EIATTR_CBANK_PARAM_SIZE
	.align		4
.L_1309:
        /*0898*/ 	.byte	0x03, 0x19
        /*089a*/ 	.short	0x0a70


	//----- nvinfo : EIATTR_PARAM_CBANK
	.align		4
        /*089c*/ 	.byte	0x04, 0x0a
        /*089e*/ 	.short	(.L_1311 - .L_1310)
	.align		4
.L_1310:
        /*08a0*/ 	.word	index@(.nv.constant0._ZN7cutlass13device_kernelIN5flash11enable_sm90INS1_16FlashAttnFwdSm90INS1_25CollectiveMainloopFwdSm90ILi2EN4cute5tupleIJNS5_1CILi1EEES8_S8_EEENS6_IJNS7_ILi128EEENS7_ILi96EEENS7_ILi64EEEEEELi256ENS_10bfloat16_tEfNS_4arch4Sm90ELb0ELb1ELb1ELb0ELb0ELb0ELb0ELb1ELb0ELb1ELb1ELb0EEENS1_21CollectiveEpilogueFwdINS6_IJSA_NS7_ILi256EEESB_EEES9_SE_SG_Li256ELb0ELb1ELb1ELb0EEENS1_19SingleTileSchedulerILb0ELb1ELb1ELi128EEEEEEEEEvNT_6ParamsE)
        /*08a4*/ 	.short	0x0210
        /*08a6*/ 	.short	0x0a70


	//----- nvinfo : EIATTR_SW_WAR
	.align		4
.L_1311:
        /*08a8*/ 	.byte	0x04, 0x36
        /*08aa*/ 	.short	(.L_1313 - .L_1312)
.L_1312:
        /*08ac*/ 	.word	0x00000008
.L_1313:


//--------------------- .nv.info._ZN7cutlass13device_kernelIN5flash11enable_sm90INS1_16FlashAttnFwdSm90INS1_25CollectiveMainloopFwdSm90ILi2EN4cute5tupleIJNS5_1CILi1EEES8_S8_EEENS6_IJNS7_ILi128EEENS7_ILi96EEENS7_ILi64EEEEEELi256ENS_10bfloat16_tEfNS_4arch4Sm90ELb0ELb1ELb1ELb0ELb0ELb0ELb1ELb1ELb0ELb1ELb1ELb0EEENS1_21CollectiveEpilogueFwdINS6_IJSA_NS7_ILi256EEESB_EEES9_SE_SG_Li256ELb0ELb1ELb1ELb0EEENS1_19SingleTileSchedulerILb0ELb1ELb1ELi128EEEEEEEEEvNT_6ParamsE --------------------------
	.section	.nv.info._ZN7cutlass13device_kernelIN5flash11enable_sm90INS1_16FlashAttnFwdSm90INS1_25CollectiveMainloopFwdSm90ILi2EN4cute5tupleIJNS5_1CILi1EEES8_S8_EEENS6_IJNS7_ILi128EEENS7_ILi96EEENS7_ILi64EEEEEELi256ENS_10bfloat16_tEfNS_4arch4Sm90ELb0ELb1ELb1ELb0ELb0ELb0ELb1ELb1ELb0ELb1ELb1ELb0EEENS1_21CollectiveEpilogueFwdINS6_IJSA_NS7_ILi256EEESB_EEES9_SE_SG_Li256ELb0ELb1ELb1ELb0EEENS1_19SingleTileSchedulerILb0ELb1ELb1ELi128EEEEEEEEEvNT_6ParamsE,"",@"SHT_CUDA_INFO"
	.sectionflags	@""
	.align	4


	//----- nvinfo : EIATTR_CUDA_API_VERSION
	.align		4
        /*0000*/ 	.byte	0x04, 0x37
        /*0002*/ 	.short	(.L_1315 - .L_1314)
.L_1314:
        /*0004*/ 	.word	0x00000082


	//----- nvinfo : EIATTR_KPARAM_INFO
	.align		4
.L_1315:
        /*0008*/ 	.byte	0x04, 0x17
        /*000a*/ 	.short	(.L_1317 - .L_1316)
.L_1316:
        /*000c*/ 	.word	0x00000000
        /*0010*/ 	.short	0x0000
        /*0012*/ 	.short	0x0070
        /*0014*/ 	.byte	0x00, 0xf0, 0x01, 0x2c


	//----- nvinfo : EIATTR_SPARSE_MMA_MASK
	.align		4
.L_1317:
        /*0018*/ 	.byte	0x03, 0x50
        /*001a*/ 	.short	0x0000


	//----- nvinfo : EIATTR_MAXREG_COUNT
	.align		4
        /*001c*/ 	.byte	0x03, 0x1b
        /*001e*/ 	.short	0x00a8


	//----- nvinfo : EIATTR_NUM_BARRIERS
	.align		4
        /*0020*/ 	.byte	0x02, 0x4c
        /*0022*/ 	.byte	0x10
	.zero		1


	//----- nvinfo : EIATTR_EXTERNS
	.align		4
        /*0024*/ 	.byte	0x04, 0x0f
        /*0026*/ 	.short	(.L_1319 - .L_1318)


	//   ....[0]....
	.align		4
.L_1318:
        /*0028*/ 	.word	index@(__assertfail)


	//----- nvinfo : EIATTR_ANNOTATIONS
	.align		4
.L_1319:
        /*002c*/ 	.byte	0x04, 0x55
        /*002e*/ 	.short	(.L_1321 - .L_1320)


	//   ....[0]....
.L_1320:
        /* <DEDUP_REMOVED lines=1238> */


	//----- nvinfo : EIATTR_MERCURY_ISA_VERSION
	.align		4
.L_1321:
        /*4d80*/ 	.byte	0x03, 0x5f
        /*4d82*/ 	.short	0x0101


	//----- nvinfo : EIATTR_INT_WARP_WIDE_INSTR_OFFSETS
	.align		4
        /*4d84*/ 	.byte	0x04, 0x31
        /*4d86*/ 	.short	(.L_1323 - .L_1322)


	//   ....[0]....
.L_1322:
        /*4d88*/ 	.word	0x00000160


	//   ....[1]....
        /*4d8c*/ 	.word	0x000001a0


	//   ....[2]....
        /*4d90*/ 	.word	0x00000210


	//   ....[3]....
        /*4d94*/ 	.word	0x00000280


	//----- nvinfo : EIATTR_COOP_GROUP_MASK_REGIDS
	.align		4
.L_1323:
        /*4d98*/ 	.byte	0x04, 0x29
        /*4d9a*/ 	.short	(.L_1325 - .L_1324)


	//   ....[0]....
.L_1324:
        /*4d9c*/ 	.word	0xffffffff


	//   ....[1]....
        /*4da0*/ 	.word	0xffffffff


	//   ....[2]....
        /*4da4*/ 	.word	0xffffffff


	//   ....[3]....
        /*4da8*/ 	.word	0xffffffff


	//   ....[4]....
        /*4dac*/ 	.word	0xffffffff


	//   ....[5]....
        /*4db0*/ 	.word	0xffffffff


	//   ....[6]....
        /*4db4*/ 	.word	0xffffffff


	//   ....[7]....
        /*4db8*/ 	.word	0xffffffff


	//   ....[8]....
        /*4dbc*/ 	.word	0xffffffff


	//   ....[9]....
        /*4dc0*/ 	.word	0xffffffff


	//   ....[10]....
        /*4dc4*/ 	.word	0xffffffff


	//   ....[11]....
        /*4dc8*/ 	.word	0xffffffff


	//   ....[12]....
        /*4dcc*/ 	.word	0xffffffff


	//   ....[13]....
        /*4dd0*/ 	.word	0xffffffff


	//   ....[14]....
        /*4dd4*/ 	.word	0xffffffff


	//   ....[15]....
        /*4dd8*/ 	.word	0xffffffff


	//   ....[16]....
        /*4ddc*/ 	.word	0xffffffff


	//   ....[17]....
        /*4de0*/ 	.word	0xffffffff


	//   ....[18]....
        /*4de4*/ 	.word	0xffffffff


	//   ....[19]....
        /*4de8*/ 	.word	0xffffffff


	//   ....[20]....
        /*4dec*/ 	.word	0xffffffff


	//   ....[21]....
        /*4df0*/ 	.word	0xffffffff


	//   ....[22]....
        /*4df4*/ 	.word	0xffffffff


	//   ....[23]....
        /*4df8*/ 	.word	0xffffffff


	//   ....[24]....
        /*4dfc*/ 	.word	0xffffffff


	//   ....[25]....
        /*4e00*/ 	.word	0xffffffff


	//   ....[26]....
        /*4e04*/ 	.word	0xffffffff


	//   ....[27]....
        /*4e08*/ 	.word	0xffffffff


	//   ....[28]....
        /*4e0c*/ 	.word	0xffffffff


	//   ....[29]....
        /*4e10*/ 	.word	0xffffffff


	//   ....[30]....
        /*4e14*/ 	.word	0xffffffff


	//   ....[31]....
        /*4e18*/ 	.word	0xffffffff


	//   ....[32]....
        /*4e1c*/ 	.word	0xffffffff


	//   ....[33]....
        /*4e20*/ 	.word	0xffffffff


	//   ....[34]....
        /*4e24*/ 	.word	0xffffffff


	//   ....[35]....
        /*4e28*/ 	.word	0xffffffff


	//   ....[36]....
        /*4e2c*/ 	.word	0xffffffff


	//   ....[37]....
        /*4e30*/ 	.word	0xffffffff


	//   ....[38]....
        /*4e34*/ 	.word	0xffffffff


	//   ....[39]....
        /*4e38*/ 	.word	0xffffffff


	//   ....[40]....
        /*4e3c*/ 	.word	0xffffffff


	//   ....[41]....
        /*4e40*/ 	.word	0xffffffff


	//   ....[42]....
        /*4e44*/ 	.word	0xffffffff


	//   ....[43]....
        /*4e48*/ 	.word	0xffffffff


	//   ....[44]....
        /*4e4c*/ 	.word	0xffffffff


	//   ....[45]....
        /*4e50*/ 	.word	0xffffffff


	//   ....[46]....
        /*4e54*/ 	.word	0xffffffff


	//   ....[47]....
        /*4e58*/ 	.word	0xffffffff


	//   ....[48]....
        /*4e5c*/ 	.word	0xffffffff


	//   ....[49]....
        /*4e60*/ 	.word	0xffffffff


	//   ....[50]....
        /*4e64*/ 	.word	0xffffffff


	//   ....[51]....
        /*4e68*/ 	.word	0xffffffff


	//   ....[52]....
        /*4e6c*/ 	.word	0xffffffff


	//   ....[53]....
        /*4e70*/ 	.word	0xffffffff


	//   ....[54]....
        /*4e74*/ 	.word	0xffffffff


	//   ....[55]....
        /*4e78*/ 	.word	0xffffffff


	//   ....[56]....
        /*4e7c*/ 	.word	0xffffffff


	//   ....[57]....
        /*4e80*/ 	.word	0xffffffff


	//   ....[58]....
        /*4e84*/ 	.word	0xffffffff


	//   ....[59]....
        /*4e88*/ 	.word	0xffffffff


	//   ....[60]....
        /*4e8c*/ 	.word	0xffffffff


	//   ....[61]....
        /*4e90*/ 	.word	0xffffffff


	//   ....[62]....
        /*4e94*/ 	.word	0xffffffff


	//   ....[63]....
        /*4e98*/ 	.word	0xffffffff


	//   ....[64]....
        /*4e9c*/ 	.word	0xffffffff


	//   ....[65]....
        /*4ea0*/ 	.word	0xffffffff


	//   ....[66]....
        /*4ea4*/ 	.word	0xffffffff


	//   ....[67]....
        /*4ea8*/ 	.word	0xffffffff


	//   ....[68]....
        /*4eac*/ 	.word	0xffffffff


	//   ....[69]....
        /*4eb0*/ 	.word	0xffffffff


	//   ....[70]....
        /*4eb4*/ 	.word	0xffffffff


	//   ....[71]....
        /*4eb8*/ 	.word	0x0500000f


	//   ....[72]....
        /*4ebc*/ 	.word	0x0500000f


	//   ....[73]....
        /*4ec0*/ 	.word	0x0500000f


	//   ....[74]....
        /*4ec4*/ 	.word	0x0500000f


	//   ....[75]....
        /*4ec8*/ 	.word	0x0500000f


	//   ....[76]....
        /*4ecc*/ 	.word	0x0500000f


	//   ....[77]....
        /*4ed0*/ 	.word	0x0500000f


	//   ....[78]....
        /*4ed4*/ 	.word	0x0500000f


	//   ....[79]....
        /*4ed8*/ 	.word	0x0500000f


	//   ....[80]....
        /*4edc*/ 	.word	0x0500000f


	//   ....[81]....
        /*4ee0*/ 	.word	0x0500000f


	//   ....[82]....
        /*4ee4*/ 	.word	0x0500000f


	//   ....[83]....
        /*4ee8*/ 	.word	0x0500000f


	//   ....[84]....
        /*4eec*/ 	.word	0x0500000f


	//   ....[85]....
        /*4ef0*/ 	.word	0x0500000f


	//   ....[86]....
        /*4ef4*/ 	.word	0x0500000f


	//   ....[87]....
        /*4ef8*/ 	.word	0x0500000f


	//   ....[88]....
        /*4efc*/ 	.word	0x0500000f


	//   ....[89]....
        /*4f00*/ 	.word	0x0500000f


	//   ....[90]....
        /*4f04*/ 	.word	0x0500000f


	//   ....[91]....
        /*4f08*/ 	.word	0x0500000f


	//   ....[92]....
        /*4f0c*/ 	.word	0x0500000f


	//   ....[93]....
        /*4f10*/ 	.word	0x0500000f


	//   ....[94]....
        /*4f14*/ 	.word	0x0500000f


	//   ....[95]....
        /*4f18*/ 	.word	0x0500000f


	//   ....[96]....
        /*4f1c*/ 	.word	0x0500000f


	//   ....[97]....
        /*4f20*/ 	.word	0x0500000f


	//   ....[98]....
        /*4f24*/ 	.word	0x0500000f


	//   ....[99]....
        /*4f28*/ 	.word	0x0500000f


	//   ....[100]....
        /*4f2c*/ 	.word	0x0500000f


	//   ....[101]....
        /*4f30*/ 	.word	0x0500000f


	//   ....[102]....
        /*4f34*/ 	.word	0x0500000f


	//   ....[103]....
        /*4f38*/ 	.word	0x0500000f


	//   ....[104]....
        /*4f3c*/ 	.word	0x0500000f


	//   ....[105]....
        /*4f40*/ 	.word	0xffffffff


	//   ....[106]....
        /*4f44*/ 	.word	0xffffffff


	//   ....[107]....
        /*4f48*/ 	.word	0xffffffff


	//   ....[108]....
        /*4f4c*/ 	.word	0xffffffff


	//   ....[109]....
        /*4f50*/ 	.word	0xffffffff


	//   ....[110]....
        /*4f54*/ 	.word	0xffffffff


	//----- nvinfo : EIATTR_COOP_GROUP_INSTR_OFFSETS
	.align		4
.L_1325:
        /*4f58*/ 	.byte	0x04, 0x28
        /*4f5a*/ 	.short	(.L_1327 - .L_1326)


	//   ....[0]....
.L_1326:
        /*4f5c*/ 	.word	0x000000a0


	//   ....[1]....
        /*4f60*/ 	.word	0x00000170


	//   ....[2]....
        /*4f64*/ 	.word	0x00000230


	//   ....[3]....
        /*4f68*/ 	.word	0x00000400


	//   ....[4]....
        /*4f6c*/ 	.word	0x00000560


	//   ....[5]....
        /*4f70*/ 	.word	0x00000680


	//   ....[6]....
        /*4f74*/ 	.word	0x000007e0


	//   ....[7]....
        /*4f78*/ 	.word	0x00001ba0


	//   ....[8]....
        /*4f7c*/ 	.word	0x00003b80


	//   ....[9]....
        /*4f80*/ 	.word	0x00004330


	//   ....[10]....
        /*4f84*/ 	.word	0x00005950


	//   ....[11]....
        /*4f88*/ 	.word	0x000059e0


	//   ....[12]....
        /*4f8c*/ 	.word	0x00005d50


	//   ....[13]....
        /*4f90*/ 	.word	0x00005d70


	//   ....[14]....
        /*4f94*/ 	.word	0x0000b600


	//   ....[15]....
        /*4f98*/ 	.word	0x0000b6a0


	//   ....[16]....
        /*4f9c*/ 	.word	0x0000b700


	//   ....[17]....
        /*4fa0*/ 	.word	0x0000b730


	//   ....[18]....
        /*4fa4*/ 	.word	0x00021a10


	//   ....[19]....
        /*4fa8*/ 	.word	0x000220b0


	//   ....[20]....
        /*4fac*/ 	.word	0x00023050


	//   ....[21]....
        /*4fb0*/ 	.word	0x00023110


	//   ....[22]....
        /*4fb4*/ 	.word	0x000232a0


	//   ....[23]....
        /*4fb8*/ 	.word	0x000232c0


	//   ....[24]....
        /*4fbc*/ 	.word	0x0002b740


	//   ....[25]....
        /*4fc0*/ 	.word	0x0002b760


	//   ....[26]....
        /*4fc4*/ 	.word	0x0002b7c0


	//   ....[27]....
        /*4fc8*/ 	.word	0x0002b800


	//   ....[28]....
        /*4fcc*/ 	.word	0x0002cbc0


	//   ....[29]....
        /*4fd0*/ 	.word	0x0002cbf0


	//   ....[30]....
        /*4fd4*/ 	.word	0x0002ce30


	//   ....[31]....
        /*4fd8*/ 	.word	0x0002ce80


	//   ....[32]....
        /*4fdc*/ 	.word	0x0002ceb0


	//   ....[33]....
        /*4fe0*/ 	.word	0x0002cec0


	//   ....[34]....
        /*4fe4*/ 	.word	0x0002dcf0


	//   ....[35]....
        /*4fe8*/ 	.word	0x0002dd00


	//   ....[36]....
        /*4fec*/ 	.word	0x0002eec0


	//   ....[37]....
        /*4ff0*/ 	.word	0x0002fd50


	//   ....[38]....
        /*4ff4*/ 	.word	0x00030610


	//   ....[39]....
        /*4ff8*/ 	.word	0x00030640


	//   ....[40]....
        /*4ffc*/ 	.word	0x00030670


	//   ....[41]....
        /*5000*/ 	.word	0x00030690


	//   ....[42]....
        /*5004*/ 	.word	0x000307d0


	//   ....[43]....
        /*5008*/ 	.word	0x000307f0


	//   ....[44]....
        /*500c*/ 	.word	0x00030890


	//   ....[45]....
        /*5010*/ 	.word	0x000308b0


	//   ....[46]....
        /*5014*/ 	.word	0x00030950


	//   ....[47]....
        /*5018*/ 	.word	0x00030960


	//   ....[48]....
        /*501c*/ 	.word	0x00030a10


	//   ....[49]....
        /*5020*/ 	.word	0x00030a20


	//   ....[50]....
        /*5024*/ 	.word	0x00030ab0


	//   ....[51]....
        /*5028*/ 	.word	0x00030ac0


	//   ....[52]....
        /*502c*/ 	.word	0x00030ad0


	//   ....[53]....
        /*5030*/ 	.word	0x00030ae0


	//   ....[54]....
        /*5034*/ 	.word	0x00031220


	//   ....[55]....
        /*5038*/ 	.word	0x00031240


	//   ....[56]....
        /*503c*/ 	.word	0x00031270


	//   ....[57]....
        /*5040*/ 	.word	0x00031340


	//   ....[58]....
        /*5044*/ 	.word	0x000313e0


	//   ....[59]....
        /*5048*/ 	.word	0x000313f0


	//   ....[60]....
        /*504c*/ 	.word	0x00031490


	//   ....[61]....
        /*5050*/ 	.word	0x000314a0


	//   ....[62]....
        /*5054*/ 	.word	0x00031520


	//   ....[63]....
        /*5058*/ 	.word	0x00031530


	//   ....[64]....
        /*505c*/ 	.word	0x000315c0


	//   ....[65]....
        /*5060*/ 	.word	0x000315d0


	//   ....[66]....
        /*5064*/ 	.word	0x000315e0


	//   ....[67]....
        /*5068*/ 	.word	0x00031670


	//   ....[68]....
        /*506c*/ 	.word	0x00031680


	//   ....[69]....
        /*5070*/ 	.word	0x000316d0


	//   ....[70]....
        /*5074*/ 	.word	0x00033970


	//   ....[71]....
        /*5078*/ 	.word	0x00033eb0


	//   ....[72]....
        /*507c*/ 	.word	0x00034020


	//   ....[73]....
        /*5080*/ 	.word	0x00034090


	//   ....[74]....
        /*5084*/ 	.word	0x00034130


	//   ....[75]....
        /*5088*/ 	.word	0x000341d0


	//   ....[76]....
        /*508c*/ 	.word	0x000342b0


	//   ....[77]....
        /*5090*/ 	.word	0x000343c0


	//   ....[78]....
        /*5094*/ 	.word	0x00034420


	//   ....[79]....
        /*5098*/ 	.word	0x00034530


	//   ....[80]....
        /*509c*/ 	.word	0x000345a0


	//   ....[81]....
        /*50a0*/ 	.word	0x000346b0


	//   ....[82]....
        /*50a4*/ 	.word	0x00034710


	//   ....[83]....
        /*50a8*/ 	.word	0x00034830


	//   ....[84]....
        /*50ac*/ 	.word	0x00034890


	//   ....[85]....
        /*50b0*/ 	.word	0x00034980


	//   ....[86]....
        /*50b4*/ 	.word	0x000349f0


	//   ....[87]....
        /*50b8*/ 	.word	0x00034aa0


	//   ....[88]....
        /*50bc*/ 	.word	0x00034b90


	//   ....[89]....
        /*50c0*/ 	.word	0x00034c40


	//   ....[90]....
        /*50c4*/ 	.word	0x00034ee0


	//   ....[91]....
        /*50c8*/ 	.word	0x00034f60


	//   ....[92]....
        /*50cc*/ 	.word	0x00035090


	//   ....[93]....
        /*50d0*/ 	.word	0x000350e0


	//   ....[94]....
        /*50d4*/ 	.word	0x00035200


	//   ....[95]....
        /*50d8*/ 	.word	0x00035250


	//   ....[96]....
        /*50dc*/ 	.word	0x00035370


	//   ....[97]....
        /*50e0*/ 	.word	0x000353c0


	//   ....[98]....
        /*50e4*/ 	.word	0x00035550


	//   ....[99]....
        /*50e8*/ 	.word	0x000355a0


	//   ....[100]....
        /*50ec*/ 	.word	0x00035630


	//   ....[101]....
        /*50f0*/ 	.word	0x00035680


	//   ....[102]....
        /*50f4*/ 	.word	0x000357a0


	//   ....[103]....
        /*50f8*/ 	.word	0x00035870


	//   ....[104]....
        /*50fc*/ 	.word	0x00035c80


	//   ....[105]....
        /*5100*/ 	.word	0x000381b0


	//   ....[106]....
        /*5104*/ 	.word	0x000389a0


	//   ....[107]....
        /*5108*/ 	.word	0x00039c70


	//   ....[108]....
        /*510c*/ 	.word	0x00039cc0


	//   ....[109]....
        /*5110*/ 	.word	0x00039d20


	//   ....[110]....
        /*5114*/ 	.word	0x00039d40


	//----- nvinfo : EIATTR_REG_RECONFIG
	.align		4
.L_1327:
        /*5118*/ 	.byte	0x01, 0x54
	.zero		2


	//----- nvinfo : EIATTR_SYSCALL_OFFSETS
	.align		4
        /*511c*/ 	.byte	0x04, 0x46
        /*511e*/ 	.short	(.L_1329 - .L_1328)


	//   ....[0]....
.L_1328:
        /*5120*/ 	.word	0x00001ee0


	//   ....[1]....
        /*5124*/ 	.word	0x0002f9e0


	//   ....[2]....
        /*5128*/ 	.word	0x0002fb20


	//   ....[3]....
        /*512c*/ 	.word	0x0002fc10


	//   ....[4]....
        /*5130*/ 	.word	0x000302b0


	//   ....[5]....
        /*5134*/ 	.word	0x00030e00


	//----- nvinfo : EIATTR_MBARRIER_INSTR_OFFSETS
	.align		4
.L_1329:
        /*5138*/ 	.byte	0x04, 0x39
        /*513a*/ 	.short	(.L_1331 - .L_1330)


	//   ....[0]....
.L_1330:
        /*513c*/ 	.word	0x000002a0
        /*5140*/ 	.word	0x000000ff
        /*5144*/ 	.word	0x00032400
        /*5148*/ 	.short	0x0100
        /*514a*/ 	.byte	0x08
	.zero		1


	//   ....[1]....
        /*514c*/ 	.word	0x000002b0
        /*5150*/ 	.word	0x000000ff
        /*5154*/ 	.word	0x00032410
        /*5158*/ 	.short	0x0100
        /*515a*/ 	.byte	0x08
	.zero		1


	//   ....[2]....
        /*515c*/ 	.word	0x000002c0
        /*5160*/ 	.word	0x000000ff
        /*5164*/ 	.word	0x00032420
        /*5168*/ 	.short	0x0100
        /*516a*/ 	.byte	0x08
	.zero		1


	//   ....[3]....
        /*516c*/ 	.word	0x000003b0
        /*5170*/ 	.word	0x000000ff
        /*5174*/ 	.word	0x00032430
        /*5178*/ 	.short	0x0100
        /*517a*/ 	.byte	0x08
	.zero		1


	//   ....[4]....
        /*517c*/ 	.word	0x000003c0
        /*5180*/ 	.word	0x000000ff
        /*5184*/ 	.word	0x00032440
        /*5188*/ 	.short	0x0100
        /*518a*/ 	.byte	0x08
	.zero		1


	//   ....[5]....
        /*518c*/ 	.word	0x000003d0
        /*5190*/ 	.word	0x000000ff
        /*5194*/ 	.word	0x00032438
        /*5198*/ 	.short	0x0100
        /*519a*/ 	.byte	0x08
	.zero		1


	//   ....[6]....
        /*519c*/ 	.word	0x000003e0
        /*51a0*/ 	.word	0x000000ff
        /*51a4*/ 	.word	0x00032448
        /*51a8*/ 	.short	0x0100
        /*51aa*/ 	.byte	0x08
	.zero		1


	//   ....[7]....
        /*51ac*/ 	.word	0x00000510
        /*51b0*/ 	.word	0x000000ff
        /*51b4*/ 	.word	0x00032450
        /*51b8*/ 	.short	0x0100
        /*51ba*/ 	.byte	0x08
	.zero		1


	//   ....[8]....
        /*51bc*/ 	.word	0x00000520
        /*51c0*/ 	.word	0x000000ff
        /*51c4*/ 	.word	0x00032460
        /*51c8*/ 	.short	0x0100
        /*51ca*/ 	.byte	0x08
	.zero		1


	//   ....[9]....
        /*51cc*/ 	.word	0x00000530
        /*51d0*/ 	.word	0x000000ff
        /*51d4*/ 	.word	0x00032458
        /*51d8*/ 	.short	0x0100
        /*51da*/ 	.byte	0x08
	.zero		1


	//   ....[10]....
        /*51dc*/ 	.word	0x00000540
        /*51e0*/ 	.word	0x000000ff
        /*51e4*/ 	.word	0x00032468
        /*51e8*/ 	.short	0x0100
        /*51ea*/ 	.byte	0x08
	.zero		1


	//   ....[11]....
        /*51ec*/ 	.word	0x00000630
        /*51f0*/ 	.word	0x000000ff
        /*51f4*/ 	.word	0x00032470
        /*51f8*/ 	.short	0x0100
        /*51fa*/ 	.byte	0x06
	.zero		1


	//   ....[12]....
        /*51fc*/ 	.word	0x00000640
        /*5200*/ 	.word	0x000000ff
        /*5204*/ 	.word	0x00032480
        /*5208*/ 	.short	0x0100
        /*520a*/ 	.byte	0x06
	.zero		1


	//   ....[13]....
        /*520c*/ 	.word	0x00000650
        /*5210*/ 	.word	0x000000ff
        /*5214*/ 	.word	0x00032478
        /*5218*/ 	.short	0x0100
        /*521a*/ 	.byte	0x06
	.zero		1


	//   ....[14]....
        /*521c*/ 	.word	0x00000660
        /*5220*/ 	.word	0x000000ff
        /*5224*/ 	.word	0x00032488
        /*5228*/ 	.short	0x0100
        /*522a*/ 	.byte	0x06
	.zero		1


	//   ....[15]....
        /*522c*/ 	.word	0x00000790
        /*5230*/ 	.word	0x000000ff
        /*5234*/ 	.word	0x00032490
        /*5238*/ 	.short	0x0100
        /*523a*/ 	.byte	0x08
	.zero		1


	//   ....[16]....
        /*523c*/ 	.word	0x000007a0
        /*5240*/ 	.word	0x000000ff
        /*5244*/ 	.word	0x000324a0
        /*5248*/ 	.short	0x0100
        /*524a*/ 	.byte	0x08
	.zero		1


	//   ....[17]....
        /*524c*/ 	.word	0x000007b0
        /*5250*/ 	.word	0x000000ff
        /*5254*/ 	.word	0x00032498
        /*5258*/ 	.short	0x0100
        /*525a*/ 	.byte	0x08
	.zero		1


	//   ....[18]....
        /*525c*/ 	.word	0x000007c0
        /*5260*/ 	.word	0x000000ff
        /*5264*/ 	.word	0x000324a8
        /*5268*/ 	.short	0x0100
        /*526a*/ 	.byte	0x08
	.zero		1


	//   ....[19]....
        /*526c*/ 	.word	0x000008f0
        /*5270*/ 	.word	0x000000ff
        /*5274*/ 	.word	0x000324b0
        /*5278*/ 	.short	0x0100
        /*527a*/ 	.byte	0x08
	.zero		1


	//   ....[20]....
        /*527c*/ 	.word	0x00000900
        /*5280*/ 	.word	0x000000ff
        /*5284*/ 	.word	0x000324c0
        /*5288*/ 	.short	0x0100
        /*528a*/ 	.byte	0x08
	.zero		1


	//   ....[21]....
        /*528c*/ 	.word	0x00000910
        /*5290*/ 	.word	0x000000ff
        /*5294*/ 	.word	0x000324b8
        /*5298*/ 	.short	0x0100
        /*529a*/ 	.byte	0x08
	.zero		1


	//   ....[22]....
        /*529c*/ 	.word	0x00000920
        /*52a0*/ 	.word	0x000000ff
        /*52a4*/ 	.word	0x000324c8
        /*52a8*/ 	.short	0x0100
        /*52aa*/ 	.byte	0x08
	.zero		1


	//   ....[23]....
        /*52ac*/ 	.word	0x000021f0
        /*52b0*/ 	.word	0x00000048
        /*52b4*/ 	.word	0x00032400
        /*52b8*/ 	.short	0x010a
        /*52ba*/ 	.byte	0x3f
	.zero		1


	//   ....[24]....
        /*52bc*/ 	.word	0x000025d0
        /*52c0*/ 	.word	0x0000000a
        /*52c4*/ 	.word	0x00000000
        /*52c8*/ 	.short	0x010a
        /*52ca*/ 	.byte	0x3f
	.zero		1


	//   ....[25]....
        /*52cc*/ 	.word	0x00002630
        /*52d0*/ 	.word	0x0000000a
        /*52d4*/ 	.word	0x00000000
        /*52d8*/ 	.short	0x010a
        /*52da*/ 	.byte	0x3f
	.zero		1


	//   ....[26]....
        /*52dc*/ 	.word	0x000029e0
        /*52e0*/ 	.word	0x00000048
        /*52e4*/ 	.word	0x00032410
        /*52e8*/ 	.short	0x010a
        /*52ea*/ 	.byte	0x3f
	.zero		1


	//   ....[27]....
        /*52ec*/ 	.word	0x00002ae0
        /*52f0*/ 	.word	0x0000000a
        /*52f4*/ 	.word	0x00000000
        /*52f8*/ 	.short	0x010a
        /*52fa*/ 	.byte	0x3f
	.zero		1


	//   ....[28]....
        /*52fc*/ 	.word	0x00002b40
        /*5300*/ 	.word	0x0000000a
        /*5304*/ 	.word	0x00000000
        /*5308*/ 	.short	0x010a
        /*530a*/ 	.byte	0x3f
	.zero		1


	//   ....[29]....
        /*530c*/ 	.word	0x00003840
        /*5310*/ 	.word	0x00000007
        /*5314*/ 	.word	0x00000000
        /*5318*/ 	.short	0x0101
        /*531a*/ 	.byte	0x3f
	.zero		1


	//   ....[30]....
        /*531c*/ 	.word	0x00008f80
        /*5320*/ 	.word	0x00000019
        /*5324*/ 	.word	0x00000000
        /*5328*/ 	.short	0x0101
        /*532a*/ 	.byte	0x3f
	.zero		1


	//   ....[31]....
        /*532c*/ 	.word	0x000096a0
        /*5330*/ 	.word	0x00000005
        /*5334*/ 	.word	0x00000000
        /*5338*/ 	.short	0x010a
        /*533a*/ 	.byte	0x3f
	.zero		1


	//   ....[32]....
        /*533c*/ 	.word	0x00009750
        /*5340*/ 	.word	0x00000000
        /*5344*/ 	.word	0x00000000
        /*5348*/ 	.short	0x010a
        /*534a*/ 	.byte	0x3f
	.zero		1


	//   ....[33]....
        /*534c*/ 	.word	0x00009b80
        /*5350*/ 	.word	0x00000000
        /*5354*/ 	.word	0x00000000
        /*5358*/ 	.short	0x010a
        /*535a*/ 	.byte	0x3f
	.zero		1


	//   ....[34]....
        /*535c*/ 	.word	0x00009c30
        /*5360*/ 	.word	0x00000004
        /*5364*/ 	.word	0x00000000
        /*5368*/ 	.short	0x010a
        /*536a*/ 	.byte	0x3f
	.zero		1


	//   ....[35]....
        /*536c*/ 	.word	0x0000a940
        /*5370*/ 	.word	0x00000000
        /*5374*/ 	.word	0x00000000
        /*5378*/ 	.short	0x0101
        /*537a*/ 	.byte	0x3f
	.zero		1


	//   ....[36]....
        /*537c*/ 	.word	0x00020140
        /*5380*/ 	.word	0x00000000
        /*5384*/ 	.word	0x00000000
        /*5388*/ 	.short	0x0101
        /*538a*/ 	.byte	0x3f
	.zero		1


	//   ....[37]....
        /*538c*/ 	.word	0x00020350
        /*5390*/ 	.word	0x00000003
        /*5394*/ 	.word	0x00000000
        /*5398*/ 	.short	0x010a
        /*539a*/ 	.byte	0x3f
	.zero		1


	//   ....[38]....
        /*539c*/ 	.word	0x00020450
        /*53a0*/ 	.word	0x00000000
        /*53a4*/ 	.word	0x00000000
        /*53a8*/ 	.short	0x010a
        /*53aa*/ 	.byte	0x3f
	.zero		1


	//   ....[39]....
        /*53ac*/ 	.word	0x00020880
        /*53b0*/ 	.word	0x00000000
        /*53b4*/ 	.word	0x00000000
        /*53b8*/ 	.short	0x010a
        /*53ba*/ 	.byte	0x3f
	.zero		1


	//   ....[40]....
        /*53bc*/ 	.word	0x00020930
        /*53c0*/ 	.word	0x00000002
        /*53c4*/ 	.word	0x00000000
        /*53c8*/ 	.short	0x010a
        /*53ca*/ 	.byte	0x3f
	.zero		1


	//   ....[41]....
        /*53cc*/ 	.word	0x00021600
        /*53d0*/ 	.word	0x00000000
        /*53d4*/ 	.word	0x00000000
        /*53d8*/ 	.short	0x0101
        /*53da*/ 	.byte	0x3f
	.zero		1


	//   ....[42]....
        /*53dc*/ 	.word	0x0002b2d0
        /*53e0*/ 	.word	0x00000000
        /*53e4*/ 	.word	0x00000000
        /*53e8*/ 	.short	0x0101
        /*53ea*/ 	.byte	0x3f
	.zero		1


	//   ....[43]....
        /*53ec*/ 	.word	0x0002c7a0
        /*53f0*/ 	.word	0x000000ff
        /*53f4*/ 	.word	0x00000000
        /*53f8*/ 	.short	0x0101
        /*53fa*/ 	.byte	0x04
	.zero		1


	//   ....[44]....
        /*53fc*/ 	.word	0x0002ff80
        /*5400*/ 	.word	0x000000ff
        /*5404*/ 	.word	0x00032440
        /*5408*/ 	.short	0x010a
        /*540a*/ 	.byte	0x26
	.zero		1


	//   ....[45]....
        /*540c*/ 	.word	0x00030c10
        /*5410*/ 	.word	0x000000ff
        /*5414*/ 	.word	0x00032400
        /*5418*/ 	.short	0x0107
        /*541a*/ 	.byte	0x26
	.zero		1


	//   ....[46]....
        /*541c*/ 	.word	0x00030c90
        /*5420*/ 	.word	0x000000ff
        /*5424*/ 	.word	0x00032400
        /*5428*/ 	.short	0x0101
        /*542a*/ 	.byte	0x26
	.zero		1


	//   ....[47]....
        /*542c*/ 	.word	0x00031880
        /*5430*/ 	.word	0x000000ff
        /*5434*/ 	.word	0x00032410
        /*5438*/ 	.short	0x0107
        /*543a*/ 	.byte	0x26
	.zero		1


	//   ....[48]....
        /*543c*/ 	.word	0x000318e0
        /*5440*/ 	.word	0x000000ff
        /*5444*/ 	.word	0x00032410
        /*5448*/ 	.short	0x0101
        /*544a*/ 	.byte	0x26
	.zero		1


	//   ....[49]....
        /*544c*/ 	.word	0x000318f0
        /*5450*/ 	.word	0x000000ff
        /*5454*/ 	.word	0x00032420
        /*5458*/ 	.short	0x010a
        /*545a*/ 	.byte	0x26
	.zero		1


	//   ....[50]....
        /*545c*/ 	.word	0x00031950
        /*5460*/ 	.word	0x000000ff
        /*5464*/ 	.word	0x00032460
        /*5468*/ 	.short	0x010a
        /*546a*/ 	.byte	0x26
	.zero		1


	//   ....[51]....
        /*546c*/ 	.word	0x000321d0
        /*5470*/ 	.word	0x000000ff
        /*5474*/ 	.word	0x00032448
        /*5478*/ 	.short	0x010a
        /*547a*/ 	.byte	0x26
	.zero		1


	//   ....[52]....
        /*547c*/ 	.word	0x000323a0
        /*5480*/ 	.word	0x000000ff
        /*5484*/ 	.word	0x00032468
        /*5488*/ 	.short	0x010a
        /*548a*/ 	.byte	0x26
	.zero		1


	//   ....[53]....
        /*548c*/ 	.word	0x000329f0
        /*5490*/ 	.word	0x000000ff
        /*5494*/ 	.word	0x00032440
        /*5498*/ 	.short	0x010a
        /*549a*/ 	.byte	0x26
	.zero		1


	//   ....[54]....
        /*549c*/ 	.word	0x00032bd0
        /*54a0*/ 	.word	0x000000ff
        /*54a4*/ 	.word	0x00032460
        /*54a8*/ 	.short	0x010a
        /*54aa*/ 	.byte	0x26
	.zero		1


	//   ....[55]....
        /*54ac*/ 	.word	0x00033250
        /*54b0*/ 	.word	0x000000ff
        /*54b4*/ 	.word	0x00032448
        /*54b8*/ 	.short	0x010a
        /*54ba*/ 	.byte	0x26
	.zero		1


	//   ....[56]....
        /*54bc*/ 	.word	0x00033430
        /*54c0*/ 	.word	0x000000ff
        /*54c4*/ 	.word	0x00032468
        /*54c8*/ 	.short	0x010a
        /*54ca*/ 	.byte	0x26
	.zero		1


	//   ....[57]....
        /*54cc*/ 	.word	0x00033900
        /*54d0*/ 	.word	0x00000002
        /*54d4*/ 	.word	0x00032420
        /*54d8*/ 	.short	0x010a
        /*54da*/ 	.byte	0x3f
	.zero		1


	//   ....[58]....
        /*54dc*/ 	.word	0x00033a80
        /*54e0*/ 	.word	0x00000008
        /*54e4*/ 	.word	0x00000000
        /*54e8*/ 	.short	0x010a
        /*54ea*/ 	.byte	0x3f
	.zero		1


	//   ....[59]....
        /*54ec*/ 	.word	0x00033af0
        /*54f0*/ 	.word	0x00000003
        /*54f4*/ 	.word	0x00000000
        /*54f8*/ 	.short	0x010a
        /*54fa*/ 	.byte	0x3f
	.zero		1


	//   ....[60]....
        /*54fc*/ 	.word	0x00033b50
        /*5500*/ 	.word	0x00000006
        /*5504*/ 	.word	0x00000000
        /*5508*/ 	.short	0x010a
        /*550a*/ 	.byte	0x3f
	.zero		1


	//   ....[61]....
        /*550c*/ 	.word	0x00033b80
        /*5510*/ 	.word	0x00000003
        /*5514*/ 	.word	0x00000000
        /*5518*/ 	.short	0x010a
        /*551a*/ 	.byte	0x3f
	.zero		1


	//   ....[62]....
        /*551c*/ 	.word	0x00033be0
        /*5520*/ 	.word	0x00000048
        /*5524*/ 	.word	0x00032400
        /*5528*/ 	.short	0x010a
        /*552a*/ 	.byte	0x3f
	.zero		1


	//   ....[63]....
        /*552c*/ 	.word	0x00033c30
        /*5530*/ 	.word	0x0000000a
        /*5534*/ 	.word	0x00000000
        /*5538*/ 	.short	0x010a
        /*553a*/ 	.byte	0x3f
	.zero		1


	//   ....[64]....
        /*553c*/ 	.word	0x00033c80
        /*5540*/ 	.word	0x00000048
        /*5544*/ 	.word	0x00032410
        /*5548*/ 	.short	0x010a
        /*554a*/ 	.byte	0x3f
	.zero		1


	//   ....[65]....
        /*554c*/ 	.word	0x00033cd0
        /*5550*/ 	.word	0x0000000a
        /*5554*/ 	.word	0x00000000
        /*5558*/ 	.short	0x010a
        /*555a*/ 	.byte	0x3f
	.zero		1


	//   ....[66]....
        /*555c*/ 	.word	0x00033d20
        /*5560*/ 	.word	0x00000000
        /*5564*/ 	.word	0x00000000
        /*5568*/ 	.short	0x010a
        /*556a*/ 	.byte	0x3f
	.zero		1


	//   ....[67]....
        /*556c*/ 	.word	0x00033d70
        /*5570*/ 	.word	0x00000004
        /*5574*/ 	.word	0x00000000
        /*5578*/ 	.short	0x010a
        /*557a*/ 	.byte	0x3f
	.zero		1


	//   ....[68]....
        /*557c*/ 	.word	0x00033dc0
        /*5580*/ 	.word	0x00000000
        /*5584*/ 	.word	0x00000000
        /*5588*/ 	.short	0x010a
        /*558a*/ 	.byte	0x3f
	.zero		1


	//   ....[69]....
        /*558c*/ 	.word	0x00033e10
        /*5590*/ 	.word	0x00000002
        /*5594*/ 	.word	0x00000000
        /*5598*/ 	.short	0x010a
        /*559a*/ 	.byte	0x3f
	.zero		1


	//   ....[70]....
        /*559c*/ 	.word	0x00033f70
        /*55a0*/ 	.word	0x00000003
        /*55a4*/ 	.word	0x00032440
        /*55a8*/ 	.short	0x010a
        /*55aa*/ 	.byte	0x3f
	.zero		1


	//   ....[71]....
        /*55ac*/ 	.word	0x000358b0
        /*55b0*/ 	.word	0x00000003
        /*55b4*/ 	.word	0x00032420
        /*55b8*/ 	.short	0x010a
        /*55ba*/ 	.byte	0x3f
	.zero		1


	//   ....[72]....
        /*55bc*/ 	.word	0x00035910
        /*55c0*/ 	.word	0x00000003
        /*55c4*/ 	.word	0x00032460
        /*55c8*/ 	.short	0x010a
        /*55ca*/ 	.byte	0x3f
	.zero		1


	//   ....[73]....
        /*55cc*/ 	.word	0x00035970
        /*55d0*/ 	.word	0x00000003
        /*55d4*/ 	.word	0x00032448
        /*55d8*/ 	.short	0x010a
        /*55da*/ 	.byte	0x3f
	.zero		1


	//   ....[74]....
        /*55dc*/ 	.word	0x000359d0
        /*55e0*/ 	.word	0x00000003
        /*55e4*/ 	.word	0x00032468
        /*55e8*/ 	.short	0x010a
        /*55ea*/ 	.byte	0x3f
	.zero		1


	//   ....[75]....
        /*55ec*/ 	.word	0x00035a30
        /*55f0*/ 	.word	0x00000003
        /*55f4*/ 	.word	0x00032440
        /*55f8*/ 	.short	0x010a
        /*55fa*/ 	.byte	0x3f
	.zero		1


	//   ....[76]....
        /*55fc*/ 	.word	0x00035a90
        /*5600*/ 	.word	0x00000003
        /*5604*/ 	.word	0x00032460
        /*5608*/ 	.short	0x010a
        /*560a*/ 	.byte	0x3f
	.zero		1


	//   ....[77]....
        /*560c*/ 	.word	0x00035af0
        /*5610*/ 	.word	0x00000003
        /*5614*/ 	.word	0x00032448
        /*5618*/ 	.short	0x010a
        /*561a*/ 	.byte	0x3f
	.zero		1


	//   ....[78]....
        /*561c*/ 	.word	0x00035b50
        /*5620*/ 	.word	0x00000003
        /*5624*/ 	.word	0x00032468
        /*5628*/ 	.short	0x010a
        /*562a*/ 	.byte	0x3f
	.zero		1


	//   ....[79]....
        /*562c*/ 	.word	0x00035ba0
        /*5630*/ 	.word	0x00000002
        /*5634*/ 	.word	0x00032420
        /*5638*/ 	.short	0x010a
        /*563a*/ 	.byte	0x3f
	.zero		1


	//   ....[80]....
        /*563c*/ 	.word	0x00035d40
        /*5640*/ 	.word	0x00000008
        /*5644*/ 	.word	0x00000000
        /*5648*/ 	.short	0x010a
        /*564a*/ 	.byte	0x3f
	.zero		1


	//   ....[81]....
        /*564c*/ 	.word	0x00035d90
        /*5650*/ 	.word	0x00000003
        /*5654*/ 	.word	0x00000000
        /*5658*/ 	.short	0x010a
        /*565a*/ 	.byte	0x3f
	.zero		1


	//   ....[82]....
        /*565c*/ 	.word	0x00035de0
        /*5660*/ 	.word	0x00000006
        /*5664*/ 	.word	0x00000000
        /*5668*/ 	.short	0x010a
        /*566a*/ 	.byte	0x3f
	.zero		1


	//   ....[83]....
        /*566c*/ 	.word	0x000361a0
        /*5670*/ 	.word	0x00000000
        /*5674*/ 	.word	0x00000000
        /*5678*/ 	.short	0x010a
        /*567a*/ 	.byte	0x3f
	.zero		1


	//   ....[84]....
        /*567c*/ 	.word	0x000362e0
        /*5680*/ 	.word	0x0000000a
        /*5684*/ 	.word	0x00000000
        /*5688*/ 	.short	0x010a
        /*568a*/ 	.byte	0x3f
	.zero		1


	//   ....[85]....
        /*568c*/ 	.word	0x00036940
        /*5690*/ 	.word	0x00000000
        /*5694*/ 	.word	0x00000000
        /*5698*/ 	.short	0x010a
        /*569a*/ 	.byte	0x3f
	.zero		1


	//   ....[86]....
        /*569c*/ 	.word	0x00036a80
        /*56a0*/ 	.word	0x0000000a
        /*56a4*/ 	.word	0x00000000
        /*56a8*/ 	.short	0x010a
        /*56aa*/ 	.byte	0x3f
	.zero		1


	//   ....[87]....
        /*56ac*/ 	.word	0x00037bd0
        /*56b0*/ 	.word	0x00000006
        /*56b4*/ 	.word	0x00000000
        /*56b8*/ 	.short	0x0101
        /*56ba*/ 	.byte	0x3f
	.zero		1


	//   ....[88]....
        /*56bc*/ 	.word	0x000519e0
        /*56c0*/ 	.word	0x00000000
        /*56c4*/ 	.word	0x00000000
        /*56c8*/ 	.short	0x0101
        /*56ca*/ 	.byte	0x3f
	.zero		1


	//   ....[89]....
        /*56cc*/ 	.word	0x00051a10
        /*56d0*/ 	.word	0x0000000a
        /*56d4*/ 	.word	0x00000000
        /*56d8*/ 	.short	0x010a
        /*56da*/ 	.byte	0x3f
	.zero		1


	//   ....[90]....
        /*56dc*/ 	.word	0x00051a60
        /*56e0*/ 	.word	0x0000000a
        /*56e4*/ 	.word	0x00000000
        /*56e8*/ 	.short	0x010a
        /*56ea*/ 	.byte	0x3f
	.zero		1


	//----- nvinfo : EIATTR_NUM_MBARRIERS
	.align		4
.L_1331:
        /*56ec*/ 	.byte	0x03, 0x38
        /*56ee*/ 	.short	0x0017


	//----- nvinfo : EIATTR_EXIT_INSTR_OFFSETS
	.align		4
        /*56f0*/ 	.byte	0x04, 0x1c
        /*56f2*/ 	.short	(.L_1333 - .L_1332)


	//   ....[0]....
.L_1332:
        /*56f4*/ 	.word	0x00033bd0


	//----- nvinfo : EIATTR_MAX_THREADS
	.align		4
.L_1333:
        /*56f8*/ 	.byte	0x04, 0x05
        /*56fa*/ 	.short	(.L_1335 - .L_1334)
.L_1334:
        /*56fc*/ 	.word	0x00000180
        /*5700*/ 	.word	0x00000001
        /*5704*/ 	.word	0x00000001


	//----- nvinfo : EIATTR_CRS_STACK_SIZE
	.align		4
.L_1335:
        /*5708*/ 	.byte	0x04, 0x1e
        /*570a*/ 	.short	(.L_1337 - .L_1336)
.L_1336:
        /*570c*/ 	.word	0x00000000


	//----- nvinfo : EIATTR_CBANK_PARAM_SIZE
	.align		4
.L_1337:
        /*5710*/ 	.byte	0x03, 0x19
        /*5712*/ 	.short	0x0b70


	//----- nvinfo : EIATTR_PARAM_CBANK
	.align		4
        /*5714*/ 	.byte	0x04, 0x0a
        /*5716*/ 	.short	(.L_1339 - .L_1338)
	.align		4
.L_1338:
        /*5718*/ 	.word	index@(.nv.constant0._ZN7cutlass13device_kernelIN5flash11enable_sm90INS1_16FlashAttnFwdSm90INS1_25CollectiveMainloopFwdSm90ILi2EN4cute5tupleIJNS5_1CILi1EEES8_S8_EEENS6_IJNS7_ILi128EEENS7_ILi96EEENS7_ILi64EEEEEELi256ENS_10bfloat16_tEfNS_4arch4Sm90ELb0ELb1ELb1ELb0ELb0ELb0ELb1ELb1ELb0ELb1ELb1ELb0EEENS1_21CollectiveEpilogueFwdINS6_IJSA_NS7_ILi256EEESB_EEES9_SE_SG_Li256ELb0ELb1ELb1ELb0EEENS1_19SingleTileSchedulerILb0ELb1ELb1ELi128EEEEEEEEEvNT_6ParamsE)
        /*571c*/ 	.short	0x0210
        /*571e*/ 	.short	0x0b70


	//----- nvinfo : EIATTR_SW_WAR
	.align		4
.L_1339:
        /*5720*/ 	.byte	0x04, 0x36
        /*5722*/ 	.short	(.L_1341 - .L_1340)
.L_1340:
        /*5724*/ 	.word	0x00000008
.L_1341:


//--------------------- .nv.info._ZN7cutlass13device_kernelIN5flash11enable_sm90INS1_16FlashAttnFwdSm90INS1_25CollectiveMainloopFwdSm90ILi2EN4cute5tupleIJNS5_1CILi1EEES8_S8_EEENS6_IJNS7_ILi128EEENS7_ILi96EEENS7_ILi64EEEEEELi256ENS_10bfloat16_tEfNS_4arch4Sm90ELb0ELb1ELb1ELb1ELb0ELb0ELb0ELb1ELb0ELb1ELb1ELb0EEENS1_21CollectiveEpilogueFwdINS6_IJSA_NS7_ILi256EEESB_EEES9_SE_SG_Li256ELb1ELb1ELb1ELb0EEENS1_36VarlenDynamicPersistentTileSchedulerILi128ELi96ELi256ELi128ELb1ELb1ELb1ELb1ELb0ELb1EEEEEEEEEvNT_6ParamsE --------------------------
	.section	.nv.info._ZN7cutlass13device_kernelIN5flash11enable_sm90INS1_16FlashAttnFwdSm90INS1_25CollectiveMainloopFwdSm90ILi2EN4cute5tupleIJNS5_1CILi1EEES8_S8_EEENS6_IJNS7_ILi128EEENS7_ILi96EEENS7_ILi64EEEEEELi256ENS_10bfloat16_tEfNS_4arch4Sm90ELb0ELb1ELb1ELb1ELb0ELb0ELb0ELb1ELb0ELb1ELb1ELb0EEENS1_21CollectiveEpilogueFwdINS6_IJSA_NS7_ILi256EEESB_EEES9_SE_SG_Li256ELb1ELb1ELb1ELb0EEENS1_36VarlenDynamicPersistentTileSchedulerILi128ELi96ELi256ELi128ELb1ELb1ELb1ELb1ELb0ELb1EEEEEEEEEvNT_6ParamsE,"",@"SHT_CUDA_INFO"
	.sectionflags	@""
	.align	4


	//----- nvinfo : EIATTR_CUDA_API_VERSION
	.align		4
        /*0000*/ 	.byte	0x04, 0x37
        /*0002*/ 	.short	(.L_1343 - .L_1342)
.L_1342:
        /*0004*/ 	.word	0x00000082


	//----- nvinfo : EIATTR_KPARAM_INFO
	.align		4
.L_1343:
        /*0008*/ 	.byte	0x04, 0x17
        /*000a*/ 	.short	(.L_1345 - .L_1344)
.L_1344:
        /*000c*/ 	.word	0x00000000
        /*0010*/ 	.short	0x0000
        /*0012*/ 	.short	0x0070
        /*0014*/ 	.byte	0x00, 0xf0, 0x01, 0x2a


	//----- nvinfo : EIATTR_SPARSE_MMA_MASK
	.align		4
.L_1345:
        /*0018*/ 	.byte	0x03, 0x50
        /*001a*/ 	.short	0x0000


	//----- nvinfo : EIATTR_MAXREG_COUNT
	.align		4
        /*001c*/ 	.byte	0x03, 0x1b
        /*001e*/ 	.short	0x00a8


	//----- nvinfo : EIATTR_NUM_BARRIERS
	.align		4
        /*0020*/ 	.byte	0x02, 0x4c
        /*0022*/ 	.byte	0x10
	.zero		1


	//----- nvinfo : EIATTR_EXTERNS
	.align		4
        /*0024*/ 	.byte	0x04, 0x0f
        /*0026*/ 	.short	(.L_1347 - .L_1346)


	//   ....[0]....
	.align		4
.L_1346:
        /*0028*/ 	.word	index@(__assertfail)


	//----- nvinfo : EIATTR_ANNOTATIONS
	.align		4
.L_1347:
        /*002c*/ 	.byte	0x04, 0x55
        /*002e*/ 	.short	(.L_1349 - .L_1348)


	//   ....[0]....
.L_1348:
        /* <DEDUP_REMOVED lines=70> */


	//----- nvinfo : EIATTR_MERCURY_ISA_VERSION
	.align		4
.L_1349:
        /*0480*/ 	.byte	0x03, 0x5f
        /*0482*/ 	.short	0x0101


	//----- nvinfo : EIATTR_UNUSED_LOAD_BYTE_OFFSET
	.align		4
        /*0484*/ 	.byte	0x04, 0x44
        /*0486*/ 	.short	(.L_1351 - .L_1350)


	//   ....[0]....
.L_1350:
        /*0488*/ 	.word	0x00000a30
        /*048c*/ 	.word	0x0000fff0


	//   ....[1]....
        /*0490*/ 	.word	0x0000f0a0
        /*0494*/ 	.word	0x0000fff0


	//----- nvinfo : EIATTR_INT_WARP_WIDE_INSTR_OFFSETS
	.align		4
.L_1351:
        /*0498*/ 	.byte	0x04, 0x31
        /*049a*/ 	.short	(.L_1353 - .L_1352)


	//   ....[0]....
.L_1352:
        /*049c*/ 	.word	0x00000130


	//   ....[1]....
        /*04a0*/ 	.word	0x00000170


	//   ....[2]....
        /*04a4*/ 	.word	0x000001e0


	//   ....[3]....
        /*04a8*/ 	.word	0x00004ea0


	//   ....[4]....
        /*04ac*/ 	.word	0x00015470


	//   ....[5]....
        /*04b0*/ 	.word	0x00015500


	//   ....[6]....
        /*04b4*/ 	.word	0x00019180


	//   ....[7]....
        /*04b8*/ 	.word	0x00019210


	//----- nvinfo : EIATTR_COOP_GROUP_MASK_REGIDS
	.align		4
.L_1353:
        /*04bc*/ 	.byte	0x04, 0x29
        /*04be*/ 	.short	(.L_1355 - .L_1354)


	//   ....[0]....
.L_1354:
        /*04c0*/ 	.word	0xffffffff


	//   ....[1]....
        /*04c4*/ 	.word	0xffffffff


	//   ....[2]....
        /*04c8*/ 	.word	0xffffffff


	//   ....[3]....
        /*04cc*/ 	.word	0xffffffff


	//   ....[4]....
        /*04d0*/ 	.word	0xffffffff


	//   ....[5]....
        /*04d4*/ 	.word	0xffffffff


	//   ....[6]....
        /*04d8*/ 	.word	0xffffffff


	//   ....[7]....
        /*04dc*/ 	.word	0xffffffff


	//   ....[8]....
        /*04e0*/ 	.word	0xffffffff


	//   ....[9]....
        /*04e4*/ 	.word	0xffffffff


	//   ....[10]....
        /*04e8*/ 	.word	0xffffffff


	//   ....[11]....
        /*04ec*/ 	.word	0xffffffff


	//   ....[12]....
        /*04f0*/ 	.word	0xffffffff


	//   ....[13]....
        /*04f4*/ 	.word	0xffffffff


	//   ....[14]....
        /*04f8*/ 	.word	0xffffffff


	//   ....[15]....
        /*04fc*/ 	.word	0xffffffff


	//   ....[16]....
        /*0500*/ 	.word	0xffffffff


	//   ....[17]....
        /*0504*/ 	.word	0xffffffff


	//   ....[18]....
        /*0508*/ 	.word	0xffffffff


	//   ....[19]....
        /*050c*/ 	.word	0xffffffff


	//   ....[20]....
        /*0510*/ 	.word	0xffffffff


	//   ....[21]....
        /*0514*/ 	.word	0xffffffff


	//   ....[22]....
        /*0518*/ 	.word	0xffffffff


	//   ....[23]....
        /*051c*/ 	.word	0xffffffff


	//   ....[24]....
        /*0520*/ 	.word	0xffffffff


	//   ....[25]....
        /*0524*/ 	.word	0xffffffff


	//   ....[26]....
        /*0528*/ 	.word	0xffffffff


	//   ....[27]....
        /*052c*/ 	.word	0xffffffff


	//   ....[28]....
        /*0530*/ 	.word	0xffffffff


	//   ....[29]....
        /*0534*/ 	.word	0xffffffff


	//   ....[30]....
        /*0538*/ 	.word	0xffffffff


	//   ....[31]....
        /*053c*/ 	.word	0xffffffff


	//   ....[32]....
        /*0540*/ 	.word	0xffffffff


	//   ....[33]....
        /*0544*/ 	.word	0xffffffff


	//   ....[34]....
        /*0548*/ 	.word	0xffffffff


	//   ....[35]....
        /*054c*/ 	.word	0xffffffff


	//   ....[36]....
        /*0550*/ 	.word	0xffffffff


	//   ....[37]....
        /*0554*/ 	.word	0xffffffff


	//   ....[38]....
        /*0558*/ 	.word	0xffffffff


	//   ....[39]....
        /*055c*/ 	.word	0xffffffff


	//   ....[40]....
        /*0560*/ 	.word	0xffffffff


	//   ....[41]....
        /*0564*/ 	.word	0xffffffff


	//   ....[42]....
        /*0568*/ 	.word	0xffffffff


	//   ....[43]....
        /*056c*/ 	.word	0xffffffff


	//   ....[44]....
        /*0570*/ 	.word	0xffffffff


	//   ....[45]....
        /*0574*/ 	.word	0xffffffff


	//   ....[46]....
        /*0578*/ 	.word	0xffffffff


	//   ....[47]....
        /*057c*/ 	.word	0xffffffff


	//   ....[48]....
        /*0580*/ 	.word	0xffffffff


	//   ....[49]....
        /*0584*/ 	.word	0xffffffff


	//   ....[50]....
        /*0588*/ 	.word	0xffffffff


	//   ....[51]....
        /*058c*/ 	.word	0xffffffff


	//   ....[52]....
        /*0590*/ 	.word	0xffffffff


	//   ....[53]....
        /*0594*/ 	.word	0xffffffff


	//   ....[54]....
        /*0598*/ 	.word	0xffffffff


	//   ....[55]....
        /*059c*/ 	.word	0xffffffff


	//   ....[56]....
        /*05a0*/ 	.word	0xffffffff


	//   ....[57]....
        /*05a4*/ 	.word	0xffffffff


	//   ....[58]....
        /*05a8*/ 	.word	0xffffffff


	//   ....[59]....
        /*05ac*/ 	.word	0xffffffff


	//   ....[60]....
        /*05b0*/ 	.word	0xffffffff


	//   ....[61]....
        /*05b4*/ 	.word	0xffffffff


	//   ....[62]....
        /*05b8*/ 	.word	0xffffffff


	//   ....[63]....
        /*05bc*/ 	.word	0xffffffff


	//   ....[64]....
        /*05c0*/ 	.word	0xffffffff


	//   ....[65]....
        /*05c4*/ 	.word	0xffffffff


	//   ....[66]....
        /*05c8*/ 	.word	0xffffffff


	//   ....[67]....
        /*05cc*/ 	.word	0xffffffff


	//   ....[68]....
        /*05d0*/ 	.word	0xffffffff


	//   ....[69]....
        /*05d4*/ 	.word	0xffffffff


	//   ....[70]....
        /*05d8*/ 	.word	0xffffffff


	//   ....[71]....
        /*05dc*/ 	.word	0xffffffff


	//   ....[72]....
        /*05e0*/ 	.word	0xffffffff


	//   ....[73]....
        /*05e4*/ 	.word	0xffffffff


	//   ....[74]....
        /*05e8*/ 	.word	0xffffffff


	//   ....[75]....
        /*05ec*/ 	.word	0xffffffff


	//   ....[76]....
        /*05f0*/ 	.word	0xffffffff


	//   ....[77]....
        /*05f4*/ 	.word	0xffffffff


	//   ....[78]....
        /*05f8*/ 	.word	0xffffffff


	//   ....[79]....
        /*05fc*/ 	.word	0xffffffff


	//   ....[80]....
        /*0600*/ 	.word	0xffffffff


	//   ....[81]....
        /*0604*/ 	.word	0xffffffff


	//   ....[82]....
        /*0608*/ 	.word	0xffffffff


	//   ....[83]....
        /*060c*/ 	.word	0xffffffff


	//   ....[84]....
        /*0610*/ 	.word	0xffffffff


	//   ....[85]....
        /*0614*/ 	.word	0xffffffff


	//   ....[86]....
        /*0618*/ 	.word	0xffffffff


	//   ....[87]....
        /*061c*/ 	.word	0xffffffff


	//   ....[88]....
        /*0620*/ 	.word	0xffffffff


	//   ....[89]....
        /*0624*/ 	.word	0xffffffff


	//   ....[90]....
        /*0628*/ 	.word	0xffffffff


	//   ....[91]....
        /*062c*/ 	.word	0xffffffff


	//   ....[92]....
        /*0630*/ 	.word	0xffffffff


	//   ....[93]....
        /*0634*/ 	.word	0xffffffff


	//   ....[94]....
        /*0638*/ 	.word	0xffffffff


	//   ....[95]....
        /*063c*/ 	.word	0xffffffff


	//   ....[96]....
        /*0640*/ 	.word	0xffffffff


	//   ....[97]....
        /*0644*/ 	.word	0xffffffff


	//   ....[98]....
        /*0648*/ 	.word	0xffffffff


	//   ....[99]....
        /*064c*/ 	.word	0xffffffff


	//   ....[100]....
        /*0650*/ 	.word	0xffffffff


	//   ....[101]....
        /*0654*/ 	.word	0xffffffff


	//   ....[102]....
        /*0658*/ 	.word	0xffffffff


	//   ....[103]....
        /*065c*/ 	.word	0xffffffff


	//   ....[104]....
        /*0660*/ 	.word	0xffffffff


	//   ....[105]....
        /*0664*/ 	.word	0xffffffff


	//   ....[106]....
        /*0668*/ 	.word	0xffffffff


	//   ....[107]....
        /*066c*/ 	.word	0xffffffff


	//   ....[108]....
        /*0670*/ 	.word	0xffffffff


	//   ....[109]....
        /*0674*/ 	.word	0xffffffff


	//   ....[110]....
        /*0678*/ 	.word	0xffffffff


	//   ....[111]....
        /*067c*/ 	.word	0x0500000f


	//   ....[112]....
        /*0680*/ 	.word	0x0500000f


	//   ....[113]....
        /*0684*/ 	.word	0x0500000f


	//   ....[114]....
        /*0688*/ 	.word	0x0500000f


	//   ....[115]....
        /*068c*/ 	.word	0x0500000f


	//   ....[116]....
        /*0690*/ 	.word	0x0500000f


	//   ....[117]....
        /*0694*/ 	.word	0x0500000f


	//   ....[118]....
        /*0698*/ 	.word	0x0500000f


	//   ....[119]....
        /*069c*/ 	.word	0x0500000f


	//   ....[120]....
        /*06a0*/ 	.word	0x0500000f


	//   ....[121]....
        /*06a4*/ 	.word	0x0500000f


	//   ....[122]....
        /*06a8*/ 	.word	0x0500000f


	//   ....[123]....
        /*06ac*/ 	.word	0x0500000f


	//   ....[124]....
        /*06b0*/ 	.word	0x0500000f


	//   ....[125]....
        /*06b4*/ 	.word	0x0500000f


	//   ....[126]....
        /*06b8*/ 	.word	0x0500000f


	//   ....[127]....
        /*06bc*/ 	.word	0x0500000f


	//   ....[128]....
        /*06c0*/ 	.word	0x0500000f


	//   ....[129]....
        /*06c4*/ 	.word	0x0500000f


	//   ....[130]....
        /*06c8*/ 	.word	0x0500000f


	//   ....[131]....
        /*06cc*/ 	.word	0x0500000f


	//   ....[132]....
        /*06d0*/ 	.word	0x0500000f


	//   ....[133]....
        /*06d4*/ 	.word	0x0500000f


	//   ....[134]....
        /*06d8*/ 	.word	0x0500000f


	//   ....[135]....
        /*06dc*/ 	.word	0x0500000f


	//   ....[136]....
        /*06e0*/ 	.word	0x0500000f


	//   ....[137]....
        /*06e4*/ 	.word	0x0500000f


	//   ....[138]....
        /*06e8*/ 	.word	0x0500000f


	//   ....[139]....
        /*06ec*/ 	.word	0x0500000f


	//   ....[140]....
        /*06f0*/ 	.word	0x0500000f


	//   ....[141]....
        /*06f4*/ 	.word	0x0500000f


	//   ....[142]....
        /*06f8*/ 	.word	0x0500000f


	//   ....[143]....
        /*06fc*/ 	.word	0x0500000f


	//   ....[144]....
        /*0700*/ 	.word	0x0500000f


	//   ....[145]....
        /*0704*/ 	.word	0x0500000f


	//   ....[146]....
        /*0708*/ 	.word	0x0500000f


	//----- nvinfo : EIATTR_COOP_GROUP_INSTR_OFFSETS
	.align		4
.L_1355:
        /*070c*/ 	.byte	0x04, 0x28
        /*070e*/ 	.short	(.L_1357 - .L_1356)


	//   ....[0]....
.L_1356:
        /*0710*/ 	.word	0x00000070


	//   ....[1]....
        /*0714*/ 	.word	0x00000140


	//   ....[2]....
        /*0718*/ 	.word	0x00000190


	//   ....[3]....
        /*071c*/ 	.word	0x000003c0


	//   ....[4]....
        /*0720*/ 	.word	0x00000520


	//   ....[5]....
        /*0724*/ 	.word	0x00000640


	//   ....[6]....
        /*0728*/ 	.word	0x000007a0


	//   ....[7]....
        /*072c*/ 	.word	0x000021a0


	//   ....[8]....
        /*0730*/ 	.word	0x000029a0


	//   ....[9]....
        /*0734*/ 	.word	0x000037e0


	//   ....[10]....
        /*0738*/ 	.word	0x00003e00


	//   ....[11]....
        /*073c*/ 	.word	0x000040a0


	//   ....[12]....
        /*0740*/ 	.word	0x00004530


	//   ....[13]....
        /*0744*/ 	.word	0x00004580


	//   ....[14]....
        /*0748*/ 	.word	0x00005660


	//   ....[15]....
        /*074c*/ 	.word	0x00005fa0


	//   ....[16]....
        /*0750*/ 	.word	0x00006d90


	//   ....[17]....
        /*0754*/ 	.word	0x00006eb0


	//   ....[18]....
        /*0758*/ 	.word	0x00007a10


	//   ....[19]....
        /*075c*/ 	.word	0x00007a70


	//   ....[20]....
        /*0760*/ 	.word	0x000094e0


	//   ....[21]....
        /*0764*/ 	.word	0x00009540


	//   ....[22]....
        /*0768*/ 	.word	0x00009f60


	//   ....[23]....
        /*076c*/ 	.word	0x00009fc0


	//   ....[24]....
        /*0770*/ 	.word	0x0000b480


	//   ....[25]....
        /*0774*/ 	.word	0x0000bc70


	//   ....[26]....
        /*0778*/ 	.word	0x0000c9c0


	//   ....[27]....
        /*077c*/ 	.word	0x0000cae0


	//   ....[28]....
        /*0780*/ 	.word	0x0000d3d0


	//   ....[29]....
        /*0784*/ 	.word	0x0000d5a0


	//   ....[30]....
        /*0788*/ 	.word	0x0000e620


	//   ....[31]....
        /*078c*/ 	.word	0x0000e690


	//   ....[32]....
        /*0790*/ 	.word	0x0000e6d0


	//   ....[33]....
        /*0794*/ 	.word	0x0000e700


	//   ....[34]....
        /*0798*/ 	.word	0x00010140


	//   ....[35]....
        /*079c*/ 	.word	0x00010150


	//   ....[36]....
        /*07a0*/ 	.word	0x00010160


	//   ....[37]....
        /*07a4*/ 	.word	0x00010170


	//   ....[38]....
        /*07a8*/ 	.word	0x00010bf0


	//   ....[39]....
        /*07ac*/ 	.word	0x00010c10


	//   ....[40]....
        /*07b0*/ 	.word	0x00010da0


	//   ....[41]....
        /*07b4*/ 	.word	0x00010dc0


	//   ....[42]....
        /*07b8*/ 	.word	0x00010f00


	//   ....[43]....
        /*07bc*/ 	.word	0x00010f20


	//   ....[44]....
        /*07c0*/ 	.word	0x00011070


	//   ....[45]....
        /*07c4*/ 	.word	0x00011090


	//   ....[46]....
        /*07c8*/ 	.word	0x000115c0


	//   ....[47]....
        /*07cc*/ 	.word	0x000115f0


	//   ....[48]....
        /*07d0*/ 	.word	0x00011ec0


	//   ....[49]....
        /*07d4*/ 	.word	0x00011ed0


	//   ....[50]....
        /*07d8*/ 	.word	0x00013030


	//   ....[51]....
        /*07dc*/ 	.word	0x00013060


	//   ....[52]....
        /*07e0*/ 	.word	0x000131d0


	//   ....[53]....
        /*07e4*/ 	.word	0x000131f0


	//   ....[54]....
        /*07e8*/ 	.word	0x00013330


	//   ....[55]....
        /*07ec*/ 	.word	0x00013350


	//   ....[56]....
        /*07f0*/ 	.word	0x000134a0


	//   ....[57]....
        /*07f4*/ 	.word	0x000134c0


	//   ....[58]....
        /*07f8*/ 	.word	0x000136a0


	//   ....[59]....
        /*07fc*/ 	.word	0x000138b0


	//   ....[60]....
        /*0800*/ 	.word	0x000138e0


	//   ....[61]....
        /*0804*/ 	.word	0x00013910


	//   ....[62]....
        /*0808*/ 	.word	0x00013940


	//   ....[63]....
        /*080c*/ 	.word	0x00013970


	//   ....[64]....
        /*0810*/ 	.word	0x000139a0


	//   ....[65]....
        /*0814*/ 	.word	0x00013b40


	//   ....[66]....
        /*0818*/ 	.word	0x00013b70


	//   ....[67]....
        /*081c*/ 	.word	0x00013ba0


	//   ....[68]....
        /*0820*/ 	.word	0x00013bd0


	//   ....[69]....
        /*0824*/ 	.word	0x00013c00


	//   ....[70]....
        /*0828*/ 	.word	0x00013c30


	//   ....[71]....
        /*082c*/ 	.word	0x00013cd0


	//   ....[72]....
        /*0830*/ 	.word	0x00013d00


	//   ....[73]....
        /*0834*/ 	.word	0x00013d10


	//   ....[74]....
        /*0838*/ 	.word	0x00013d40


	//   ....[75]....
        /*083c*/ 	.word	0x00015a40


	//   ....[76]....
        /*0840*/ 	.word	0x000164e0


	//   ....[77]....
        /*0844*/ 	.word	0x00016500


	//   ....[78]....
        /*0848*/ 	.word	0x000165b0


	//   ....[79]....
        /*084c*/ 	.word	0x000165c0


	//   ....[80]....
        /*0850*/ 	.word	0x00016640


	//   ....[81]....
        /*0854*/ 	.word	0x00016650


	//   ....[82]....
        /*0858*/ 	.word	0x000166d0


	//   ....[83]....
        /*085c*/ 	.word	0x000166e0


	//   ....[84]....
        /*0860*/ 	.word	0x00016760


	//   ....[85]....
        /*0864*/ 	.word	0x00016770


	//   ....[86]....
        /*0868*/ 	.word	0x000167f0


	//   ....[87]....
        /*086c*/ 	.word	0x00016800


	//   ....[88]....
        /*0870*/ 	.word	0x00016880


	//   ....[89]....
        /*0874*/ 	.word	0x00016890


	//   ....[90]....
        /*0878*/ 	.word	0x000168a0


	//   ....[91]....
        /*087c*/ 	.word	0x000168f0


	//   ....[92]....
        /*0880*/ 	.word	0x000194a0


	//   ....[93]....
        /*0884*/ 	.word	0x000194d0


	//   ....[94]....
        /*0888*/ 	.word	0x00019530


	//   ....[95]....
        /*088c*/ 	.word	0x00019560


	//   ....[96]....
        /*0890*/ 	.word	0x00019590


	//   ....[97]....
        /*0894*/ 	.word	0x000195c0


	//   ....[98]....
        /*0898*/ 	.word	0x000195f0


	//   ....[99]....
        /*089c*/ 	.word	0x00019620


	//   ....[100]....
        /*08a0*/ 	.word	0x000197e0


	//   ....[101]....
        /*08a4*/ 	.word	0x00019810


	//   ....[102]....
        /*08a8*/ 	.word	0x00019840


	//   ....[103]....
        /*08ac*/ 	.word	0x00019870


	//   ....[104]....
        /*08b0*/ 	.word	0x000198a0


	//   ....[105]....
        /*08b4*/ 	.word	0x000198d0


	//   ....[106]....
        /*08b8*/ 	.word	0x000199a0


	//   ....[107]....
        /*08bc*/ 	.word	0x000199c0


	//   ....[108]....
        /*08c0*/ 	.word	0x000199d0


	//   ....[109]....
        /*08c4*/ 	.word	0x00019a50


	//   ....[110]....
        /*08c8*/ 	.word	0x0001a580


	//   ....[111]....
        /*08cc*/ 	.word	0x0001abe0


	//   ....[112]....
        /*08d0*/ 	.word	0x0001ada0


	//   ....[113]....
        /*08d4*/ 	.word	0x0001adf0


	//   ....[114]....
        /*08d8*/ 	.word	0x0001ae50


	//   ....[115]....
        /*08dc*/ 	.word	0x0001af40


	//   ....[116]....
        /*08e0*/ 	.word	0x0001afa0


	//   ....[117]....
        /*08e4*/ 	.word	0x0001b090


	//   ....[118]....
        /*08e8*/ 	.word	0x0001b0f0


	//   ....[119]....
        /*08ec*/ 	.word	0x0001b1e0


	//   ....[120]....
        /*08f0*/ 	.word	0x0001b240


	//   ....[121]....
        /*08f4*/ 	.word	0x0001b330


	//   ....[122]....
        /*08f8*/ 	.word	0x0001b390


	//   ....[123]....
        /*08fc*/ 	.word	0x0001b480


	//   ....[124]....
        /*0900*/ 	.word	0x0001b4e0


	//   ....[125]....
        /*0904*/ 	.word	0x0001b5b0


	//   ....[126]....
        /*0908*/ 	.word	0x0001b630


	//   ....[127]....
        /*090c*/ 	.word	0x0001b700


	//   ....[128]....
        /*0910*/ 	.word	0x0001ba30


	//   ....[129]....
        /*0914*/ 	.word	0x0001bad0


	//   ....[130]....
        /*0918*/ 	.word	0x0001bc70


	//   ....[131]....
        /*091c*/ 	.word	0x0001bce0


	//   ....[132]....
        /*0920*/ 	.word	0x0001bd50


	//   ....[133]....
        /*0924*/ 	.word	0x0001bdc0


	//   ....[134]....
        /*0928*/ 	.word	0x0001be30


	//   ....[135]....
        /*092c*/ 	.word	0x0001beb0


	//   ....[136]....
        /*0930*/ 	.word	0x0001bf40


	//   ....[137]....
        /*0934*/ 	.word	0x0001bfe0


	//   ....[138]....
        /*0938*/ 	.word	0x0001c050


	//   ....[139]....
        /*093c*/ 	.word	0x0001c0c0


	//   ....[140]....
        /*0940*/ 	.word	0x0001c130


	//   ....[141]....
        /*0944*/ 	.word	0x0001c1b0


	//   ....[142]....
        /*0948*/ 	.word	0x0001c220


	//   ....[143]....
        /*094c*/ 	.word	0x0001c2d0


	//   ....[144]....
        /*0950*/ 	.word	0x0001c320


	//   ....[145]....
        /*0954*/ 	.word	0x0001c3d0


	//   ....[146]....
        /*0958*/ 	.word	0x0001c500


	//----- nvinfo : EIATTR_REG_RECONFIG
	.align		4
.L_1357:
        /*095c*/ 	.byte	0x01, 0x54
	.zero		2


	//----- nvinfo : EIATTR_SYSCALL_OFFSETS
	.align		4
        /*0960*/ 	.byte	0x04, 0x46
        /*0962*/ 	.short	(.L_1359 - .L_1358)


	//   ....[0]....
.L_1358:
        /*0964*/ 	.word	0x00002320


	//   ....[1]....
        /*0968*/ 	.word	0x00015670


	//   ....[2]....
        /*096c*/ 	.word	0x000157c0


	//   ....[3]....
        /*0970*/ 	.word	0x000158b0


	//   ....[4]....
        /*0974*/ 	.word	0x000160c0


	//----- nvinfo : EIATTR_MBARRIER_INSTR_OFFSETS
	.align		4
.L_1359:
        /*0978*/ 	.byte	0x04, 0x39
        /*097a*/ 	.short	(.L_1361 - .L_1360)


	//   ....[0]....
.L_1360:
        /*097c*/ 	.word	0x00000270
        /*0980*/ 	.word	0x000000ff
        /*0984*/ 	.word	0x00022800
        /*0988*/ 	.short	0x0100
        /*098a*/ 	.byte	0x08
	.zero		1


	//   ....[1]....
        /*098c*/ 	.word	0x00000280
        /*0990*/ 	.word	0x000000ff
        /*0994*/ 	.word	0x00022820
        /*0998*/ 	.short	0x0100
        /*099a*/ 	.byte	0x08
	.zero		1


	//   ....[2]....
        /*099c*/ 	.word	0x00000370
        /*09a0*/ 	.word	0x000000ff
        /*09a4*/ 	.word	0x00022830
        /*09a8*/ 	.short	0x0100
        /*09aa*/ 	.byte	0x08
	.zero		1


	//   ....[3]....
        /*09ac*/ 	.word	0x00000380
        /*09b0*/ 	.word	0x000000ff
        /*09b4*/ 	.word	0x00022840
        /*09b8*/ 	.short	0x0100
        /*09ba*/ 	.byte	0x08
	.zero		1


	//   ....[4]....
        /*09bc*/ 	.word	0x00000390
        /*09c0*/ 	.word	0x000000ff
        /*09c4*/ 	.word	0x00022838
        /*09c8*/ 	.short	0x0100
        /*09ca*/ 	.byte	0x08
	.zero		1


	//   ....[5]....
        /*09cc*/ 	.word	0x000003a0
        /*09d0*/ 	.word	0x000000ff
        /*09d4*/ 	.word	0x00022848
        /*09d8*/ 	.short	0x0100
        /*09da*/ 	.byte	0x08
	.zero		1


	//   ....[6]....
        /*09dc*/ 	.word	0x000004d0
        /*09e0*/ 	.word	0x000000ff
        /*09e4*/ 	.word	0x00022850
        /*09e8*/ 	.short	0x0100
        /*09ea*/ 	.byte	0x08
	.zero		1


	//   ....[7]....
        /*09ec*/ 	.word	0x000004e0
        /*09f0*/ 	.word	0x000000ff
        /*09f4*/ 	.word	0x00022860
        /*09f8*/ 	.short	0x0100
        /*09fa*/ 	.byte	0x08
	.zero		1


	//   ....[8]....
        /*09fc*/ 	.word	0x000004f0
        /*0a00*/ 	.word	0x000000ff
        /*0a04*/ 	.word	0x00022858
        /*0a08*/ 	.short	0x0100
        /*0a0a*/ 	.byte	0x08
	.zero		1


	//   ....[9]....
        /*0a0c*/ 	.word	0x00000500
        /*0a10*/ 	.word	0x000000ff
        /*0a14*/ 	.word	0x00022868
        /*0a18*/ 	.short	0x0100
        /*0a1a*/ 	.byte	0x08
	.zero		1


	//   ....[10]....
        /*0a1c*/ 	.word	0x000005f0
        /*0a20*/ 	.word	0x000000ff
        /*0a24*/ 	.word	0x00022870
        /*0a28*/ 	.short	0x0100
        /*0a2a*/ 	.byte	0x06
	.zero		1


	//   ....[11]....
        /*0a2c*/ 	.word	0x00000600
        /*0a30*/ 	.word	0x000000ff
        /*0a34*/ 	.word	0x00022880
        /*0a38*/ 	.short	0x0100
        /*0a3a*/ 	.byte	0x06
	.zero		1


	//   ....[12]....
        /*0a3c*/ 	.word	0x00000610
        /*0a40*/ 	.word	0x000000ff
        /*0a44*/ 	.word	0x00022878
        /*0a48*/ 	.short	0x0100
        /*0a4a*/ 	.byte	0x06
	.zero		1


	//   ....[13]....
        /*0a4c*/ 	.word	0x00000620
        /*0a50*/ 	.word	0x000000ff
        /*0a54*/ 	.word	0x00022888
        /*0a58*/ 	.short	0x0100
        /*0a5a*/ 	.byte	0x06
	.zero		1


	//   ....[14]....
        /*0a5c*/ 	.word	0x00000750
        /*0a60*/ 	.word	0x000000ff
        /*0a64*/ 	.word	0x00022890
        /*0a68*/ 	.short	0x0100
        /*0a6a*/ 	.byte	0x08
	.zero		1


	//   ....[15]....
        /*0a6c*/ 	.word	0x00000760
        /*0a70*/ 	.word	0x000000ff
        /*0a74*/ 	.word	0x000228a0
        /*0a78*/ 	.short	0x0100
        /*0a7a*/ 	.byte	0x08
	.zero		1


	//   ....[16]....
        /*0a7c*/ 	.word	0x00000770
        /*0a80*/ 	.word	0x000000ff
        /*0a84*/ 	.word	0x00022898
        /*0a88*/ 	.short	0x0100
        /*0a8a*/ 	.byte	0x08
	.zero		1


	//   ....[17]....
        /*0a8c*/ 	.word	0x00000780
        /*0a90*/ 	.word	0x000000ff
        /*0a94*/ 	.word	0x000228a8
        /*0a98*/ 	.short	0x0100
        /*0a9a*/ 	.byte	0x08
	.zero		1


	//   ....[18]....
        /*0a9c*/ 	.word	0x000008b0
        /*0aa0*/ 	.word	0x000000ff
        /*0aa4*/ 	.word	0x000228b0
        /*0aa8*/ 	.short	0x0100
        /*0aaa*/ 	.byte	0x08
	.zero		1


	//   ....[19]....
        /*0aac*/ 	.word	0x000008c0
        /*0ab0*/ 	.word	0x000000ff
        /*0ab4*/ 	.word	0x000228c0
        /*0ab8*/ 	.short	0x0100
        /*0aba*/ 	.byte	0x08
	.zero		1


	//   ....[20]....
        /*0abc*/ 	.word	0x000008d0
        /*0ac0*/ 	.word	0x000000ff
        /*0ac4*/ 	.word	0x000228b8
        /*0ac8*/ 	.short	0x0100
        /*0aca*/ 	.byte	0x08
	.zero		1


	//   ....[21]....
        /*0acc*/ 	.word	0x000008e0
        /*0ad0*/ 	.word	0x000000ff
        /*0ad4*/ 	.word	0x000228c8
        /*0ad8*/ 	.short	0x0100
        /*0ada*/ 	.byte	0x08
	.zero		1


	//   ....[22]....
        /*0adc*/ 	.word	0x000023d0
        /*0ae0*/ 	.word	0x00000003
        /*0ae4*/ 	.word	0x00022800
        /*0ae8*/ 	.short	0x010a
        /*0aea*/ 	.byte	0x3f
	.zero		1


	//   ....[23]....
        /*0aec*/ 	.word	0x000024a0
        /*0af0*/ 	.word	0x000000ff
        /*0af4*/ 	.word	0x00022830
        /*0af8*/ 	.short	0x010a
        /*0afa*/ 	.byte	0x05
	.zero		1


	//   ....[24]....
        /*0afc*/ 	.word	0x000024e0
        /*0b00*/ 	.word	0x000000ff
        /*0b04*/ 	.word	0x00022830
        /*0b08*/ 	.short	0x010a
        /*0b0a*/ 	.byte	0x05
	.zero		1


	//   ....[25]....
        /*0b0c*/ 	.word	0x000029e0
        /*0b10*/ 	.word	0x00000005
        /*0b14*/ 	.word	0x00000000
        /*0b18*/ 	.short	0x0101
        /*0b1a*/ 	.byte	0x3f
	.zero		1


	//   ....[26]....
        /*0b1c*/ 	.word	0x00004df0
        /*0b20*/ 	.word	0x000000ff
        /*0b24*/ 	.word	0x00022850
        /*0b28*/ 	.short	0x010a
        /*0b2a*/ 	.byte	0x05
	.zero		1


	//   ....[27]....
        /*0b2c*/ 	.word	0x00004e30
        /*0b30*/ 	.word	0x000000ff
        /*0b34*/ 	.word	0x00022850
        /*0b38*/ 	.short	0x010a
        /*0b3a*/ 	.byte	0x05
	.zero		1


	//   ....[28]....
        /*0b3c*/ 	.word	0x000051d0
        /*0b40*/ 	.word	0x000000ff
        /*0b44*/ 	.word	0x00000000
        /*0b48*/ 	.short	0x0101
        /*0b4a*/ 	.byte	0x05
	.zero		1


	//   ....[29]....
        /*0b4c*/ 	.word	0x00005490
        /*0b50*/ 	.word	0x000000ff
        /*0b54*/ 	.word	0x00022830
        /*0b58*/ 	.short	0x010a
        /*0b5a*/ 	.byte	0x17
	.zero		1


	//   ....[30]....
        /*0b5c*/ 	.word	0x000054d0
        /*0b60*/ 	.word	0x000000ff
        /*0b64*/ 	.word	0x00022830
        /*0b68*/ 	.short	0x010a
        /*0b6a*/ 	.byte	0x17
	.zero		1


	//   ....[31]....
        /*0b6c*/ 	.word	0x00005b20
        /*0b70*/ 	.word	0x00000015
        /*0b74*/ 	.word	0x00000000
        /*0b78*/ 	.short	0x0101
        /*0b7a*/ 	.byte	0x3f
	.zero		1


	//   ....[32]....
        /*0b7c*/ 	.word	0x00008690
        /*0b80*/ 	.word	0x000000ff
        /*0b84*/ 	.word	0x00022850
        /*0b88*/ 	.short	0x010a
        /*0b8a*/ 	.byte	0x17
	.zero		1


	//   ....[33]....
        /*0b8c*/ 	.word	0x000086d0
        /*0b90*/ 	.word	0x000000ff
        /*0b94*/ 	.word	0x00022850
        /*0b98*/ 	.short	0x010a
        /*0b9a*/ 	.byte	0x17
	.zero		1


	//   ....[34]....
        /*0b9c*/ 	.word	0x000089d0
        /*0ba0*/ 	.word	0x000000b0
        /*0ba4*/ 	.word	0x00000000
        /*0ba8*/ 	.short	0x0101
        /*0baa*/ 	.byte	0x3f
	.zero		1


	//   ....[35]....
        /*0bac*/ 	.word	0x00008de0
        /*0bb0*/ 	.word	0x000000ff
        /*0bb4*/ 	.word	0x00022830
        /*0bb8*/ 	.short	0x010a
        /*0bba*/ 	.byte	0x06
	.zero		1


	//   ....[36]....
        /*0bbc*/ 	.word	0x00008e20
        /*0bc0*/ 	.word	0x000000ff
        /*0bc4*/ 	.word	0x00022830
        /*0bc8*/ 	.short	0x010a
        /*0bca*/ 	.byte	0x06
	.zero		1


	//   ....[37]....
        /*0bcc*/ 	.word	0x0000a7a0
        /*0bd0*/ 	.word	0x0000000f
        /*0bd4*/ 	.word	0x00000000
        /*0bd8*/ 	.short	0x0101
        /*0bda*/ 	.byte	0x3f
	.zero		1


	//   ....[38]....
        /*0bdc*/ 	.word	0x0000aca0
        /*0be0*/ 	.word	0x000000ff
        /*0be4*/ 	.word	0x00022850
        /*0be8*/ 	.short	0x010a
        /*0bea*/ 	.byte	0x06
	.zero		1


	//   ....[39]....
        /*0bec*/ 	.word	0x0000ace0
        /*0bf0*/ 	.word	0x000000ff
        /*0bf4*/ 	.word	0x00022850
        /*0bf8*/ 	.short	0x010a
        /*0bfa*/ 	.byte	0x06
	.zero		1


	//   ....[40]....
        /*0bfc*/ 	.word	0x0000afc0
        /*0c00*/ 	.word	0x0000000c
        /*0c04*/ 	.word	0x00000000
        /*0c08*/ 	.short	0x0101
        /*0c0a*/ 	.byte	0x3f
	.zero		1


	//   ....[41]....
        /*0c0c*/ 	.word	0x0000b140
        /*0c10*/ 	.word	0x000000ff
        /*0c14*/ 	.word	0x00022830
        /*0c18*/ 	.short	0x010a
        /*0c1a*/ 	.byte	0x05
	.zero		1


	//   ....[42]....
        /*0c1c*/ 	.word	0x0000b180
        /*0c20*/ 	.word	0x000000ff
        /*0c24*/ 	.word	0x00022830
        /*0c28*/ 	.short	0x010a
        /*0c2a*/ 	.byte	0x05
	.zero		1


	//   ....[43]....
        /*0c2c*/ 	.word	0x0000b760
        /*0c30*/ 	.word	0x00000015
        /*0c34*/ 	.word	0x00000000
        /*0c38*/ 	.short	0x0101
        /*0c3a*/ 	.byte	0x3f
	.zero		1


	//   ....[44]....
        /*0c3c*/ 	.word	0x0000e2c0
        /*0c40*/ 	.word	0x000000ff
        /*0c44*/ 	.word	0x00022850
        /*0c48*/ 	.short	0x010a
        /*0c4a*/ 	.byte	0x05
	.zero		1


	//   ....[45]....
        /*0c4c*/ 	.word	0x0000e300
        /*0c50*/ 	.word	0x000000ff
        /*0c54*/ 	.word	0x00022850
        /*0c58*/ 	.short	0x010a
        /*0c5a*/ 	.byte	0x05
	.zero		1


	//   ....[46]....
        /*0c5c*/ 	.word	0x0000e600
        /*0c60*/ 	.word	0x000000b0
        /*0c64*/ 	.word	0x00000000
        /*0c68*/ 	.short	0x0101
        /*0c6a*/ 	.byte	0x3f
	.zero		1


	//   ....[47]....
        /*0c6c*/ 	.word	0x00010be0
        /*0c70*/ 	.word	0x000000ff
        /*0c74*/ 	.word	0x00000000
        /*0c78*/ 	.short	0x0101
        /*0c7a*/ 	.byte	0x06
	.zero		1


	//   ....[48]....
        /*0c7c*/ 	.word	0x000112e0
        /*0c80*/ 	.word	0x000000ff
        /*0c84*/ 	.word	0x00000000
        /*0c88*/ 	.short	0x0101
        /*0c8a*/ 	.byte	0x09
	.zero		1


	//   ....[49]....
        /*0c8c*/ 	.word	0x00015ca0
        /*0c90*/ 	.word	0x00000000
        /*0c94*/ 	.word	0x00022840
        /*0c98*/ 	.short	0x010a
        /*0c9a*/ 	.byte	0x3f
	.zero		1


	//   ....[50]....
        /*0c9c*/ 	.word	0x000169a0
        /*0ca0*/ 	.word	0x00000013
        /*0ca4*/ 	.word	0x00022800
        /*0ca8*/ 	.short	0x0107
        /*0caa*/ 	.byte	0x3f
	.zero		1


	//   ....[51]....
        /*0cac*/ 	.word	0x00016a90
        /*0cb0*/ 	.word	0x00000013
        /*0cb4*/ 	.word	0x00022800
        /*0cb8*/ 	.short	0x0101
        /*0cba*/ 	.byte	0x3f
	.zero		1


	//   ....[52]....
        /*0cbc*/ 	.word	0x00016ab0
        /*0cc0*/ 	.word	0x00000013
        /*0cc4*/ 	.word	0x00022820
        /*0cc8*/ 	.short	0x010a
        /*0cca*/ 	.byte	0x3f
	.zero		1


	//   ....[53]....
        /*0ccc*/ 	.word	0x00016b90
        /*0cd0*/ 	.word	0x00000002
        /*0cd4*/ 	.word	0x00022860
        /*0cd8*/ 	.short	0x010a
        /*0cda*/ 	.byte	0x3f
	.zero		1


	//   ....[54]....
        /*0cdc*/ 	.word	0x000174c0
        /*0ce0*/ 	.word	0x00000003
        /*0ce4*/ 	.word	0x00022840
        /*0ce8*/ 	.short	0x010a
        /*0cea*/ 	.byte	0x3f
	.zero		1


	//   ....[55]....
        /*0cec*/ 	.word	0x00017720
        /*0cf0*/ 	.word	0x00000003
        /*0cf4*/ 	.word	0x00022860
        /*0cf8*/ 	.short	0x010a
        /*0cfa*/ 	.byte	0x3f
	.zero		1


	//   ....[56]....
        /*0cfc*/ 	.word	0x00017f10
        /*0d00*/ 	.word	0x00000004
        /*0d04*/ 	.word	0x00022840
        /*0d08*/ 	.short	0x010a
        /*0d0a*/ 	.byte	0x3f
	.zero		1


	//   ....[57]....
        /*0d0c*/ 	.word	0x00018160
        /*0d10*/ 	.word	0x00000004
        /*0d14*/ 	.word	0x00022860
        /*0d18*/ 	.short	0x010a
        /*0d1a*/ 	.byte	0x3f
	.zero		1


	//   ....[58]....
        /*0d1c*/ 	.word	0x000188e0
        /*0d20*/ 	.word	0x00000002
        /*0d24*/ 	.word	0x00022840
        /*0d28*/ 	.short	0x010a
        /*0d2a*/ 	.byte	0x3f
	.zero		1


	//   ....[59]....
        /*0d2c*/ 	.word	0x00018b40
        /*0d30*/ 	.word	0x00000002
        /*0d34*/ 	.word	0x00022860
        /*0d38*/ 	.short	0x010a
        /*0d3a*/ 	.byte	0x3f
	.zero		1


	//   ....[60]....
        /*0d3c*/ 	.word	0x0001a500
        /*0d40*/ 	.word	0x00000000
        /*0d44*/ 	.word	0x00022820
        /*0d48*/ 	.short	0x010a
        /*0d4a*/ 	.byte	0x3f
	.zero		1


	//   ....[61]....
        /*0d4c*/ 	.word	0x0001a6c0
        /*0d50*/ 	.word	0x00000006
        /*0d54*/ 	.word	0x00000000
        /*0d58*/ 	.short	0x010a
        /*0d5a*/ 	.byte	0x3f
	.zero		1


	//   ....[62]....
        /*0d5c*/ 	.word	0x0001a730
        /*0d60*/ 	.word	0x00000007
        /*0d64*/ 	.word	0x00000000
        /*0d68*/ 	.short	0x010a
        /*0d6a*/ 	.byte	0x3f
	.zero		1


	//   ....[63]....
        /*0d6c*/ 	.word	0x0001a7a0
        /*0d70*/ 	.word	0x00000004
        /*0d74*/ 	.word	0x00000000
        /*0d78*/ 	.short	0x010a
        /*0d7a*/ 	.byte	0x3f
	.zero		1


	//   ....[64]....
        /*0d7c*/ 	.word	0x0001a7d0
        /*0d80*/ 	.word	0x00000003
        /*0d84*/ 	.word	0x00000000
        /*0d88*/ 	.short	0x010a
        /*0d8a*/ 	.byte	0x3f
	.zero		1


	//   ....[65]....
        /*0d8c*/ 	.word	0x0001a830
        /*0d90*/ 	.word	0x00000003
        /*0d94*/ 	.word	0x00022800
        /*0d98*/ 	.short	0x010a
        /*0d9a*/ 	.byte	0x3f
	.zero		1


	//   ....[66]....
        /*0d9c*/ 	.word	0x0001a890
        /*0da0*/ 	.word	0x00000005
        /*0da4*/ 	.word	0x00022830
        /*0da8*/ 	.short	0x010a
        /*0daa*/ 	.byte	0x3f
	.zero		1


	//   ....[67]....
        /*0dac*/ 	.word	0x0001a8f0
        /*0db0*/ 	.word	0x00000009
        /*0db4*/ 	.word	0x00022850
        /*0db8*/ 	.short	0x010a
        /*0dba*/ 	.byte	0x3f
	.zero		1


	//   ....[68]....
        /*0dbc*/ 	.word	0x0001a950
        /*0dc0*/ 	.word	0x00000006
        /*0dc4*/ 	.word	0x00022830
        /*0dc8*/ 	.short	0x010a
        /*0dca*/ 	.byte	0x3f
	.zero		1


	//   ....[69]....
        /*0dcc*/ 	.word	0x0001a9a0
        /*0dd0*/ 	.word	0x000000b0
        /*0dd4*/ 	.word	0x00022850
        /*0dd8*/ 	.short	0x010a
        /*0dda*/ 	.byte	0x3f
	.zero		1


	//   ....[70]....
        /*0ddc*/ 	.word	0x0001aa00
        /*0de0*/ 	.word	0x00000004
        /*0de4*/ 	.word	0x00022830
        /*0de8*/ 	.short	0x010a
        /*0dea*/ 	.byte	0x3f
	.zero		1


	//   ....[71]....
        /*0dec*/ 	.word	0x0001aa50
        /*0df0*/ 	.word	0x0000000c
        /*0df4*/ 	.word	0x00022850
        /*0df8*/ 	.short	0x010a
        /*0dfa*/ 	.byte	0x3f
	.zero		1


	//   ....[72]....
        /*0dfc*/ 	.word	0x0001aab0
        /*0e00*/ 	.word	0x00000004
        /*0e04*/ 	.word	0x00022830
        /*0e08*/ 	.short	0x010a
        /*0e0a*/ 	.byte	0x3f
	.zero		1


	//   ....[73]....
        /*0e0c*/ 	.word	0x0001ab00
        /*0e10*/ 	.word	0x000000b0
        /*0e14*/ 	.word	0x00022850
        /*0e18*/ 	.short	0x010a
        /*0e1a*/ 	.byte	0x3f
	.zero		1


	//   ....[74]....
        /*0e1c*/ 	.word	0x0001aca0
        /*0e20*/ 	.word	0x00000000
        /*0e24*/ 	.word	0x00022840
        /*0e28*/ 	.short	0x010a
        /*0e2a*/ 	.byte	0x3f
	.zero		1


	//   ....[75]....
        /*0e2c*/ 	.word	0x0001b740
        /*0e30*/ 	.word	0x00000013
        /*0e34*/ 	.word	0x00022820
        /*0e38*/ 	.short	0x010a
        /*0e3a*/ 	.byte	0x3f
	.zero		1


	//   ....[76]....
        /*0e3c*/ 	.word	0x0001b790
        /*0e40*/ 	.word	0x00000002
        /*0e44*/ 	.word	0x00022860
        /*0e48*/ 	.short	0x010a
        /*0e4a*/ 	.byte	0x3f
	.zero		1


	//   ....[77]....
        /*0e4c*/ 	.word	0x0001b7e0
        /*0e50*/ 	.word	0x00000003
        /*0e54*/ 	.word	0x00022840
        /*0e58*/ 	.short	0x010a
        /*0e5a*/ 	.byte	0x3f
	.zero		1


	//   ....[78]....
        /*0e5c*/ 	.word	0x0001b830
        /*0e60*/ 	.word	0x00000003
        /*0e64*/ 	.word	0x00022860
        /*0e68*/ 	.short	0x010a
        /*0e6a*/ 	.byte	0x3f
	.zero		1


	//   ....[79]....
        /*0e6c*/ 	.word	0x0001b880
        /*0e70*/ 	.word	0x00000004
        /*0e74*/ 	.word	0x00022840
        /*0e78*/ 	.short	0x010a
        /*0e7a*/ 	.byte	0x3f
	.zero		1


	//   ....[80]....
        /*0e7c*/ 	.word	0x0001b8d0
        /*0e80*/ 	.word	0x00000004
        /*0e84*/ 	.word	0x00022860
        /*0e88*/ 	.short	0x010a
        /*0e8a*/ 	.byte	0x3f
	.zero		1


	//   ....[81]....
        /*0e8c*/ 	.word	0x0001b920
        /*0e90*/ 	.word	0x00000002
        /*0e94*/ 	.word	0x00022840
        /*0e98*/ 	.short	0x010a
        /*0e9a*/ 	.byte	0x3f
	.zero		1


	//   ....[82]....
        /*0e9c*/ 	.word	0x0001b970
        /*0ea0*/ 	.word	0x00000002
        /*0ea4*/ 	.word	0x00022860
        /*0ea8*/ 	.short	0x010a
        /*0eaa*/ 	.byte	0x3f
	.zero		1


	//   ....[83]....
        /*0eac*/ 	.word	0x0001c420
        /*0eb0*/ 	.word	0x00000000
        /*0eb4*/ 	.word	0x00022820
        /*0eb8*/ 	.short	0x010a
        /*0eba*/ 	.byte	0x3f
	.zero		1


	//   ....[84]....
        /*0ebc*/ 	.word	0x0001c5c0
        /*0ec0*/ 	.word	0x00000006
        /*0ec4*/ 	.word	0x00000000
        /*0ec8*/ 	.short	0x010a
        /*0eca*/ 	.byte	0x3f
	.zero		1


	//   ....[85]....
        /*0ecc*/ 	.word	0x0001c610
        /*0ed0*/ 	.word	0x00000007
        /*0ed4*/ 	.word	0x00000000
        /*0ed8*/ 	.short	0x010a
        /*0eda*/ 	.byte	0x3f
	.zero		1


	//   ....[86]....
        /*0edc*/ 	.word	0x0001c660
        /*0ee0*/ 	.word	0x00000004
        /*0ee4*/ 	.word	0x00000000
        /*0ee8*/ 	.short	0x010a
        /*0eea*/ 	.byte	0x3f
	.zero		1


	//----- nvinfo : EIATTR_NUM_MBARRIERS
	.align		4
.L_1361:
        /*0eec*/ 	.byte	0x03, 0x38
        /*0eee*/ 	.short	0x0016


	//----- nvinfo : EIATTR_EXIT_INSTR_OFFSETS
	.align		4
        /*0ef0*/ 	.byte	0x04, 0x1c
        /*0ef2*/ 	.short	(.L_1363 - .L_1362)


	//   ....[0]....
.L_1362:
        /*0ef4*/ 	.word	0x00000a70


	//   ....[1]....
        /*0ef8*/ 	.word	0x00013640


	//   ....[2]....
        /*0efc*/ 	.word	0x0001a820


	//----- nvinfo : EIATTR_MAX_THREADS
	.align		4
.L_1363:
        /*0f00*/ 	.byte	0x04, 0x05
        /*0f02*/ 	.short	(.L_1365 - .L_1364)
.L_1364:
        /*0f04*/ 	.word	0x00000180
        /*0f08*/ 	.word	0x00000001
        /*0f0c*/ 	.word	0x00000001


	//----- nvinfo : EIATTR_CRS_STACK_SIZE
	.align		4
.L_1365:
        /*0f10*/ 	.byte	0x04, 0x1e
        /*0f12*/ 	.short	(.L_1367 - .L_1366)
.L_1366:
        /*0f14*/ 	.word	0x00000000


	//----- nvinfo : EIATTR_CBANK_PARAM_SIZE
	.align		4
.L_1367:
        /*0f18*/ 	.byte	0x03, 0x19
        /*0f1a*/ 	.short	0x0af0


	//----- nvinfo : EIATTR_PARAM_CBANK
	.align		4
        /*0f1c*/ 	.byte	0x04, 0x0a
        /*0f1e*/ 	.short	(.L_1369 - .L_1368)
	.align		4
.L_1368:
        /*0f20*/ 	.word	index@(.nv.constant0._ZN7cutlass13device_kernelIN5flash11enable_sm90INS1_16FlashAttnFwdSm90INS1_25CollectiveMainloopFwdSm90ILi2EN4cute5tupleIJNS5_1CILi1EEES8_S8_EEENS6_IJNS7_ILi128EEENS7_ILi96EEENS7_ILi64EEEEEELi256ENS_10bfloat16_tEfNS_4arch4Sm90ELb0ELb1ELb1ELb1ELb0ELb0ELb0ELb1ELb0ELb1ELb1ELb0EEENS1_21CollectiveEpilogueFwdINS6_IJSA_NS7_ILi256EEESB_EEES9_SE_SG_Li256ELb1ELb1ELb1ELb0EEENS1_36VarlenDynamicPersistentTileSchedulerILi128ELi96ELi256ELi128ELb1ELb1ELb1ELb1ELb0ELb1EEEEEEEEEvNT_6ParamsE)
        /*0f24*/ 	.short	0x0210
        /*0f26*/ 	.short	0x0af0


	//----- nvinfo : EIATTR_SW_WAR
	.align		4
.L_1369:
        /*0f28*/ 	.byte	0x04, 0x36
        /*0f2a*/ 	.short	(.L_1371 - .L_1370)
.L_1370:
        /*0f2c*/ 	.word	0x00000008
.L_1371:


//--------------------- .nv.info._ZN7cutlass13device_kernelIN5flash11enable_sm90INS1_16FlashAttnFwdSm90INS1_25CollectiveMainloopFwdSm90ILi2EN4cute5tupleIJNS5_1CILi1EEES8_S8_EEENS6_IJNS7_ILi128EEENS7_ILi96EEENS7_ILi64EEEEEELi256ENS_10bfloat16_tEfNS_4arch4Sm90ELb0ELb1ELb1ELb1ELb0ELb1ELb0ELb1ELb0ELb1ELb1ELb0EEENS1_21CollectiveEpilogueFwdINS6_IJSA_NS7_ILi256EEESB_EEES9_SE_SG_Li256ELb1ELb1ELb1ELb0EEENS1_36VarlenDynamicPersistentTileSchedulerILi128ELi96ELi256ELi128ELb1ELb1ELb1ELb1ELb0ELb1EEEEEEEEEvNT_6ParamsE --------------------------
	.section	.nv.info._ZN7cutlass13device_kernelIN5flash11enable_sm90INS1_16FlashAttnFwdSm90INS1_25CollectiveMainloopFwdSm90ILi2EN4cute5tupleIJNS5_1CILi1EEES8_S8_EEENS6_IJNS7_ILi128EEENS7_ILi96EEENS7_ILi64EEEEEELi256ENS_10bfloat16_tEfNS_4arch4Sm90ELb0ELb1ELb1ELb1ELb0ELb1ELb0ELb1ELb0ELb1ELb1ELb0EEENS1_21CollectiveEpilogueFwdINS6_IJSA_NS7_ILi256EEESB_EEES9_SE_SG_Li256ELb1ELb1ELb1ELb0EEENS1_36VarlenDynamicPersistentTileSchedulerILi128ELi96ELi256ELi128ELb1ELb1ELb1ELb1ELb0ELb1EEEEEEEEEvNT_6ParamsE,"",@"SHT_CUDA_INFO"
	.sectionflags	@""
	.align	4


	//----- nvinfo : EIATTR_CUDA_API_VERSION
	.align		4
        /*0000*/ 	.byte	0x04, 0x37
        /*0002*/ 	.short	(.L_1373 - .L_1372)
.L_1372:
        /*0004*/ 	.word	0x00000082


	//----- nvinfo : EIATTR_KPARAM_INFO
	.align		4
.L_1373:
        /*0008*/ 	.byte	0x04, 0x17
        /*000a*/ 	.short	(.L_1375 - .L_1374)
.L_1374:
        /*000c*/ 	.word	0x00000000
        /*0010*/ 	.short	0x0000
        /*0012*/ 	.short	0x0070
        /*0014*/ 	.byte	0x00, 0xf0, 0x01, 0x2a


	//----- nvinfo : EIATTR_SPARSE_MMA_MASK
	.align		4
.L_1375:
        /*0018*/ 	.byte	0x03, 0x50
        /*001a*/ 	.short	0x0000


	//----- nvinfo : EIATTR_MAXREG_COUNT
	.align		4
        /*001c*/ 	.byte	0x03, 0x1b
        /*001e*/ 	.short	0x00a8


	//----- nvinfo : EIATTR_NUM_BARRIERS
	.align		4
        /*0020*/ 	.byte	0x02, 0x4c
        /*0022*/ 	.byte	0x10
	.zero		1


	//----- nvinfo : EIATTR_EXTERNS
	.align		4
        /*0024*/ 	.byte	0x04, 0x0f
        /*0026*/ 	.short	(.L_1377 - .L_1376)


	//   ....[0]....
	.align		4
.L_1376:
        /*0028*/ 	.word	index@(__assertfail)


	//----- nvinfo : EIATTR_ANNOTATIONS
	.align		4
.L_1377:
        /*002c*/ 	.byte	0x04, 0x55
        /*002e*/ 	.short	(.L_1379 - .L_1378)


	//   ....[0]....
.L_1378:
        /* <DEDUP_REMOVED lines=84> */


	//----- nvinfo : EIATTR_MERCURY_ISA_VERSION
	.align		4
.L_1379:
        /*0560*/ 	.byte	0x03, 0x5f
        /*0562*/ 	.short	0x0101


	//----- nvinfo : EIATTR_UNUSED_LOAD_BYTE_OFFSET
	.align		4
        /*0564*/ 	.byte	0x04, 0x44
        /*0566*/ 	.short	(.L_1381 - .L_1380)


	//   ....[0]....
.L_1380:
        /*0568*/ 	.word	0x00000ae0
        /*056c*/ 	.word	0x0000fff0


	//   ....[1]....
        /*0570*/ 	.word	0x00017390
        /*0574*/ 	.word	0x0000fff0


	//----- nvinfo : EIATTR_INT_WARP_WIDE_INSTR_OFFSETS
	.align		4
.L_1381:
        /*0578*/ 	.byte	0x04, 0x31
        /*057a*/ 	.short	(.L_1383 - .L_1382)


	//   ....[0]....
.L_1382:
        /*057c*/ 	.word	0x00000190


	//   ....[1]....
        /*0580*/ 	.word	0x000001d0


	//   ....[2]....
        /*0584*/ 	.word	0x00000240


	//   ....[3]....
        /*0588*/ 	.word	0x0001fdd0


	//   ....[4]....
        /*058c*/ 	.word	0x0001fe60


	//   ....[5]....
        /*0590*/ 	.word	0x00023ae0


	//   ....[6]....
        /*0594*/ 	.word	0x00023b70


	//----- nvinfo : EIATTR_COOP_GROUP_MASK_REGIDS
	.align		4
.L_1383:
        /*0598*/ 	.byte	0x04, 0x29
        /*059a*/ 	.short	(.L_1385 - .L_1384)


	//   ....[0]....
.L_1384:
        /*059c*/ 	.word	0xffffffff


	//   ....[1]....
        /*05a0*/ 	.word	0xffffffff


	//   ....[2]....
        /*05a4*/ 	.word	0xffffffff


	//   ....[3]....
        /*05a8*/ 	.word	0xffffffff


	//   ....[4]....
        /*05ac*/ 	.word	0xffffffff


	//   ....[5]....
        /*05b0*/ 	.word	0xffffffff


	//   ....[6]....
        /*05b4*/ 	.word	0xffffffff


	//   ....[7]....
        /*05b8*/ 	.word	0xffffffff


	//   ....[8]....
        /*05bc*/ 	.word	0xffffffff


	//   ....[9]....
        /*05c0*/ 	.word	0xffffffff


	//   ....[10]....
        /*05c4*/ 	.word	0xffffffff


	//   ....[11]....
        /*05c8*/ 	.word	0xffffffff


	//   ....[12]....
        /*05cc*/ 	.word	0xffffffff


	//   ....[13]....
        /*05d0*/ 	.word	0xffffffff


	//   ....[14]....
        /*05d4*/ 	.word	0xffffffff


	//   ....[15]....
        /*05d8*/ 	.word	0xffffffff


	//   ....[16]....
        /*05dc*/ 	.word	0xffffffff


	//   ....[17]....
        /*05e0*/ 	.word	0xffffffff


	//   ....[18]....
        /*05e4*/ 	.word	0xffffffff


	//   ....[19]....
        /*05e8*/ 	.word	0xffffffff


	//   ....[20]....
        /*05ec*/ 	.word	0xffffffff


	//   ....[21]....
        /*05f0*/ 	.word	0xffffffff


	//   ....[22]....
        /*05f4*/ 	.word	0xffffffff


	//   ....[23]....
        /*05f8*/ 	.word	0xffffffff


	//   ....[24]....
        /*05fc*/ 	.word	0xffffffff


	//   ....[25]....
        /*0600*/ 	.word	0xffffffff


	//   ....[26]....
        /*0604*/ 	.word	0xffffffff


	//   ....[27]....
        /*0608*/ 	.word	0xffffffff


	//   ....[28]....
        /*060c*/ 	.word	0xffffffff


	//   ....[29]....
        /*0610*/ 	.word	0xffffffff


	//   ....[30]....
        /*0614*/ 	.word	0xffffffff


	//   ....[31]....
        /*0618*/ 	.word	0xffffffff


	//   ....[32]....
        /*061c*/ 	.word	0xffffffff


	//   ....[33]....
        /*0620*/ 	.word	0xffffffff


	//   ....[34]....
        /*0624*/ 	.word	0xffffffff


	//   ....[35]....
        /*0628*/ 	.word	0xffffffff


	//   ....[36]....
        /*062c*/ 	.word	0xffffffff


	//   ....[37]....
        /*0630*/ 	.word	0xffffffff


	//   ....[38]....
        /*0634*/ 	.word	0xffffffff


	//   ....[39]....
        /*0638*/ 	.word	0xffffffff


	//   ....[40]....
        /*063c*/ 	.word	0xffffffff


	//   ....[41]....
        /*0640*/ 	.word	0xffffffff


	//   ....[42]....
        /*0644*/ 	.word	0xffffffff


	//   ....[43]....
        /*0648*/ 	.word	0xffffffff


	//   ....[44]....
        /*064c*/ 	.word	0xffffffff


	//   ....[45]....
        /*0650*/ 	.word	0xffffffff


	//   ....[46]....
        /*0654*/ 	.word	0xffffffff


	//   ....[47]....
        /*0658*/ 	.word	0xffffffff


	//   ....[48]....
        /*065c*/ 	.word	0xffffffff


	//   ....[49]....
        /*0660*/ 	.word	0xffffffff


	//   ....[50]....
        /*0664*/ 	.word	0xffffffff


	//   ....[51]....
        /*0668*/ 	.word	0xffffffff


	//   ....[52]....
        /*066c*/ 	.word	0xffffffff


	//   ....[53]....
        /*0670*/ 	.word	0xffffffff


	//   ....[54]....
        /*0674*/ 	.word	0xffffffff


	//   ....[55]....
        /*0678*/ 	.word	0xffffffff


	//   ....[56]....
        /*067c*/ 	.word	0xffffffff


	//   ....[57]....
        /*0680*/ 	.word	0xffffffff


	//   ....[58]....
        /*0684*/ 	.word	0xffffffff


	//   ....[59]....
        /*0688*/ 	.word	0xffffffff


	//   ....[60]....
        /*068c*/ 	.word	0xffffffff


	//   ....[61]....
        /*0690*/ 	.word	0xffffffff


	//   ....[62]....
        /*0694*/ 	.word	0xffffffff


	//   ....[63]....
        /*0698*/ 	.word	0xffffffff


	//   ....[64]....
        /*069c*/ 	.word	0xffffffff


	//   ....[65]....
        /*06a0*/ 	.word	0xffffffff


	//   ....[66]....
        /*06a4*/ 	.word	0xffffffff


	//   ....[67]....
        /*06a8*/ 	.word	0xffffffff


	//   ....[68]....
        /*06ac*/ 	.word	0xffffffff


	//   ....[69]....
        /*06b0*/ 	.word	0xffffffff


	//   ....[70]....
        /*06b4*/ 	.word	0xffffffff


	//   ....[71]....
        /*06b8*/ 	.word	0xffffffff


	//   ....[72]....
        /*06bc*/ 	.word	0xffffffff


	//   ....[73]....
        /*06c0*/ 	.word	0xffffffff


	//   ....[74]....
        /*06c4*/ 	.word	0xffffffff


	//   ....[75]....
        /*06c8*/ 	.word	0xffffffff


	//   ....[76]....
        /*06cc*/ 	.word	0xffffffff


	//   ....[77]....
        /*06d0*/ 	.word	0xffffffff


	//   ....[78]....
        /*06d4*/ 	.word	0xffffffff


	//   ....[79]....
        /*06d8*/ 	.word	0xffffffff


	//   ....[80]....
        /*06dc*/ 	.word	0xffffffff


	//   ....[81]....
        /*06e0*/ 	.word	0xffffffff


	//   ....[82]....
        /*06e4*/ 	.word	0xffffffff


	//   ....[83]....
        /*06e8*/ 	.word	0xffffffff


	//   ....[84]....
        /*06ec*/ 	.word	0xffffffff


	//   ....[85]....
        /*06f0*/ 	.word	0xffffffff


	//   ....[86]....
        /*06f4*/ 	.word	0xffffffff


	//   ....[87]....
        /*06f8*/ 	.word	0xffffffff


	//   ....[88]....
        /*06fc*/ 	.word	0xffffffff


	//   ....[89]....
        /*0700*/ 	.word	0xffffffff


	//   ....[90]....
        /*0704*/ 	.word	0xffffffff


	//   ....[91]....
        /*0708*/ 	.word	0xffffffff


	//   ....[92]....
        /*070c*/ 	.word	0xffffffff


	//   ....[93]....
        /*0710*/ 	.word	0xffffffff


	//   ....[94]....
        /*0714*/ 	.word	0xffffffff


	//   ....[95]....
        /*0718*/ 	.word	0xffffffff


	//   ....[96]....
        /*071c*/ 	.word	0xffffffff


	//   ....[97]....
        /*0720*/ 	.word	0xffffffff


	//   ....[98]....
        /*0724*/ 	.word	0xffffffff


	//   ....[99]....
        /*0728*/ 	.word	0xffffffff


	//   ....[100]....
        /*072c*/ 	.word	0xffffffff


	//   ....[101]....
        /*0730*/ 	.word	0xffffffff


	//   ....[102]....
        /*0734*/ 	.word	0xffffffff


	//   ....[103]....
        /*0738*/ 	.word	0xffffffff


	//   ....[104]....
        /*073c*/ 	.word	0xffffffff


	//   ....[105]....
        /*0740*/ 	.word	0xffffffff


	//   ....[106]....
        /*0744*/ 	.word	0xffffffff


	//   ....[107]....
        /*0748*/ 	.word	0xffffffff


	//   ....[108]....
        /*074c*/ 	.word	0xffffffff


	//   ....[109]....
        /*0750*/ 	.word	0xffffffff


	//   ....[110]....
        /*0754*/ 	.word	0xffffffff


	//   ....[111]....
        /*0758*/ 	.word	0xffffffff


	//   ....[112]....
        /*075c*/ 	.word	0xffffffff


	//   ....[113]....
        /*0760*/ 	.word	0xffffffff


	//   ....[114]....
        /*0764*/ 	.word	0xffffffff


	//   ....[115]....
        /*0768*/ 	.word	0xffffffff


	//   ....[116]....
        /*076c*/ 	.word	0xffffffff


	//   ....[117]....
        /*0770*/ 	.word	0xffffffff


	//   ....[118]....
        /*0774*/ 	.word	0xffffffff


	//   ....[119]....
        /*0778*/ 	.word	0xffffffff


	//   ....[120]....
        /*077c*/ 	.word	0xffffffff


	//   ....[121]....
        /*0780*/ 	.word	0xffffffff


	//   ....[122]....
        /*0784*/ 	.word	0xffffffff


	//   ....[123]....
        /*0788*/ 	.word	0xffffffff


	//   ....[124]....
        /*078c*/ 	.word	0xffffffff


	//   ....[125]....
        /*0790*/ 	.word	0xffffffff


	//   ....[126]....
        /*0794*/ 	.word	0xffffffff


	//   ....[127]....
        /*0798*/ 	.word	0xffffffff


	//   ....[128]....
        /*079c*/ 	.word	0x0500000f


	//   ....[129]....
        /*07a0*/ 	.word	0x0500000f


	//   ....[130]....
        /*07a4*/ 	.word	0x0500000f


	//   ....[131]....
        /*07a8*/ 	.word	0x0500000f


	//   ....[132]....
        /*07ac*/ 	.word	0x0500000f


	//   ....[133]....
        /*07b0*/ 	.word	0x0500000f


	//   ....[134]....
        /*07b4*/ 	.word	0x0500000f


	//   ....[135]....
        /*07b8*/ 	.word	0x0500000f


	//   ....[136]....
        /*07bc*/ 	.word	0x0500000f


	//   ....[137]....
        /*07c0*/ 	.word	0x0500000f


	//   ....[138]....
        /*07c4*/ 	.word	0x0500000f


	//   ....[139]....
        /*07c8*/ 	.word	0x0500000f


	//   ....[140]....
        /*07cc*/ 	.word	0x0500000f


	//   ....[141]....
        /*07d0*/ 	.word	0x0500000f


	//   ....[142]....
        /*07d4*/ 	.word	0x0500000f


	//   ....[143]....
        /*07d8*/ 	.word	0x0500000f


	//   ....[144]....
        /*07dc*/ 	.word	0x0500000f


	//   ....[145]....
        /*07e0*/ 	.word	0x0500000f


	//   ....[146]....
        /*07e4*/ 	.word	0x0500000f


	//   ....[147]....
        /*07e8*/ 	.word	0x0500000f


	//   ....[148]....
        /*07ec*/ 	.word	0x0500000f


	//   ....[149]....
        /*07f0*/ 	.word	0x0500000f


	//   ....[150]....
        /*07f4*/ 	.word	0x0500000f


	//   ....[151]....
        /*07f8*/ 	.word	0x0500000f


	//   ....[152]....
        /*07fc*/ 	.word	0x0500000f


	//   ....[153]....
        /*0800*/ 	.word	0x0500000f


	//   ....[154]....
        /*0804*/ 	.word	0x0500000f


	//   ....[155]....
        /*0808*/ 	.word	0x0500000f


	//   ....[156]....
        /*080c*/ 	.word	0x0500000f


	//   ....[157]....
        /*0810*/ 	.word	0x0500000f


	//   ....[158]....
        /*0814*/ 	.word	0x0500000f


	//   ....[159]....
        /*0818*/ 	.word	0x0500000f


	//   ....[160]....
        /*081c*/ 	.word	0x0500000f


	//   ....[161]....
        /*0820*/ 	.word	0x0500000f


	//   ....[162]....
        /*0824*/ 	.word	0x0500000f


	//   ....[163]....
        /*0828*/ 	.word	0x0500000f


	//   ....[164]....
        /*082c*/ 	.word	0x0500000f


	//   ....[165]....
        /*0830*/ 	.word	0x0500000f


	//   ....[166]....
        /*0834*/ 	.word	0x0500000f


	//   ....[167]....
        /*0838*/ 	.word	0x0500000f


	//   ....[168]....
        /*083c*/ 	.word	0x0500000f


	//   ....[169]....
        /*0840*/ 	.word	0x0500000f


	//   ....[170]....
        /*0844*/ 	.word	0x0500000f


	//   ....[171]....
        /*0848*/ 	.word	0x0500000f


	//   ....[172]....
        /*084c*/ 	.word	0x0500000f


	//   ....[173]....
        /*0850*/ 	.word	0x0500000f


	//   ....[174]....
        /*0854*/ 	.word	0x0500000f


	//   ....[175]....
        /*0858*/ 	.word	0x0500000f


	//   ....[176]....
        /*085c*/ 	.word	0x0500000f


	//   ....[177]....
        /*0860*/ 	.word	0x0500000f


	//   ....[178]....
        /*0864*/ 	.word	0x0500000f


	//   ....[179]....
        /*0868*/ 	.word	0x0500000f


	//   ....[180]....
        /*086c*/ 	.word	0x0500000f


	//   ....[181]....
        /*0870*/ 	.word	0x0500000f


	//   ....[182]....
        /*0874*/ 	.word	0x0500000f


	//   ....[183]....
        /*0878*/ 	.word	0x0500000f


	//   ....[184]....
        /*087c*/ 	.word	0x0500000f


	//   ....[185]....
        /*0880*/ 	.word	0x0500000f


	//   ....[186]....
        /*0884*/ 	.word	0x0500000f


	//   ....[187]....
        /*0888*/ 	.word	0x0500000f


	//   ....[188]....
        /*088c*/ 	.word	0x0500000f


	//   ....[189]....
        /*0890*/ 	.word	0x0500000f


	//   ....[190]....
        /*0894*/ 	.word	0x0500000f


	//   ....[191]....
        /*0898*/ 	.word	0x0500000f


	//   ....[192]....
        /*089c*/ 	.word	0x0500000f


	//   ....[193]....
        /*08a0*/ 	.word	0x0500000f


	//   ....[194]....
        /*08a4*/ 	.word	0x0500000f


	//   ....[195]....
        /*08a8*/ 	.word	0x0500000f


	//   ....[196]....
        /*08ac*/ 	.word	0x0500000f


	//   ....[197]....
        /*08b0*/ 	.word	0x0500000f


	//   ....[198]....
        /*08b4*/ 	.word	0x0500000f


	//   ....[199]....
        /*08b8*/ 	.word	0x0500000f


	//   ....[200]....
        /*08bc*/ 	.word	0x0500000f


	//   ....[201]....
        /*08c0*/ 	.word	0x0500000f


	//----- nvinfo : EIATTR_COOP_GROUP_INSTR_OFFSETS
	.align		4
.L_1385:
        /*08c4*/ 	.byte	0x04, 0x28
        /*08c6*/ 	.short	(.L_1387 - .L_1386)


	//   ....[0]....
.L_1386:
        /*08c8*/ 	.word	0x00000070


	//   ....[1]....
        /*08cc*/ 	.word	0x000001a0


	//   ....[2]....
        /*08d0*/ 	.word	0x000001f0


	//   ....[3]....
        /*08d4*/ 	.word	0x00000420


	//   ....[4]....
        /*08d8*/ 	.word	0x00000580


	//   ....[5]....
        /*08dc*/ 	.word	0x000006a0


	//   ....[6]....
        /*08e0*/ 	.word	0x00000800


	//   ....[7]....
        /*08e4*/ 	.word	0x00006e30


	//   ....[8]....
        /*08e8*/ 	.word	0x000075b0


	//   ....[9]....
        /*08ec*/ 	.word	0x000075c0


	//   ....[10]....
        /*08f0*/ 	.word	0x000075d0


	//   ....[11]....
        /*08f4*/ 	.word	0x000075e0


	//   ....[12]....
        /*08f8*/ 	.word	0x000078e0


	//   ....[13]....
        /*08fc*/ 	.word	0x000078f0


	//   ....[14]....
        /*0900*/ 	.word	0x00007900


	//   ....[15]....
        /*0904*/ 	.word	0x00007910


	//   ....[16]....
        /*0908*/ 	.word	0x00008bf0


	//   ....[17]....
        /*090c*/ 	.word	0x00008c10


	//   ....[18]....
        /*0910*/ 	.word	0x00008c20


	//   ....[19]....
        /*0914*/ 	.word	0x00008c30


	//   ....[20]....
        /*0918*/ 	.word	0x00008d20


	//   ....[21]....
        /*091c*/ 	.word	0x00008d40


	//   ....[22]....
        /*0920*/ 	.word	0x00008dd0


	//   ....[23]....
        /*0924*/ 	.word	0x00008e00


	//   ....[24]....
        /*0928*/ 	.word	0x0000a670


	//   ....[25]....
        /*092c*/ 	.word	0x0000b120


	//   ....[26]....
        /*0930*/ 	.word	0x0000bab0


	//   ....[27]....
        /*0934*/ 	.word	0x0000bbc0


	//   ....[28]....
        /*0938*/ 	.word	0x0000c0e0


	//   ....[29]....
        /*093c*/ 	.word	0x0000c1b0


	//   ....[30]....
        /*0940*/ 	.word	0x0000d580


	//   ....[31]....
        /*0944*/ 	.word	0x0000de00


	//   ....[32]....
        /*0948*/ 	.word	0x0000ebe0


	//   ....[33]....
        /*094c*/ 	.word	0x0000ed40


	//   ....[34]....
        /*0950*/ 	.word	0x0000f670


	//   ....[35]....
        /*0954*/ 	.word	0x0000f840


	//   ....[36]....
        /*0958*/ 	.word	0x00011510


	//   ....[37]....
        /*095c*/ 	.word	0x00011570


	//   ....[38]....
        /*0960*/ 	.word	0x00011fc0


	//   ....[39]....
        /*0964*/ 	.word	0x00012020


	//   ....[40]....
        /*0968*/ 	.word	0x00013560


	//   ....[41]....
        /*096c*/ 	.word	0x00013de0


	//   ....[42]....
        /*0970*/ 	.word	0x00014bc0


	//   ....[43]....
        /*0974*/ 	.word	0x00014ce0


	//   ....[44]....
        /*0978*/ 	.word	0x000156a0


	//   ....[45]....
        /*097c*/ 	.word	0x00015870


	//   ....[46]....
        /*0980*/ 	.word	0x00016910


	//   ....[47]....
        /*0984*/ 	.word	0x00016940


	//   ....[48]....
        /*0988*/ 	.word	0x000169a0


	//   ....[49]....
        /*098c*/ 	.word	0x000169b0


	//   ....[50]....
        /*0990*/ 	.word	0x000183d0


	//   ....[51]....
        /*0994*/ 	.word	0x000183f0


	//   ....[52]....
        /*0998*/ 	.word	0x00018400


	//   ....[53]....
        /*099c*/ 	.word	0x00018410


	//   ....[54]....
        /*09a0*/ 	.word	0x00018e20


	//   ....[55]....
        /*09a4*/ 	.word	0x00018e30


	//   ....[56]....
        /*09a8*/ 	.word	0x00019030


	//   ....[57]....
        /*09ac*/ 	.word	0x00019040


	//   ....[58]....
        /*09b0*/ 	.word	0x00019200


	//   ....[59]....
        /*09b4*/ 	.word	0x00019210


	//   ....[60]....
        /*09b8*/ 	.word	0x000193d0


	//   ....[61]....
        /*09bc*/ 	.word	0x000193e0


	//   ....[62]....
        /*09c0*/ 	.word	0x00019840


	//   ....[63]....
        /*09c4*/ 	.word	0x00019850


	//   ....[64]....
        /*09c8*/ 	.word	0x0001a670


	//   ....[65]....
        /*09cc*/ 	.word	0x0001a680


	//   ....[66]....
        /*09d0*/ 	.word	0x0001bcc0


	//   ....[67]....
        /*09d4*/ 	.word	0x0001bcd0


	//   ....[68]....
        /*09d8*/ 	.word	0x0001bea0


	//   ....[69]....
        /*09dc*/ 	.word	0x0001beb0


	//   ....[70]....
        /*09e0*/ 	.word	0x0001c070


	//   ....[71]....
        /*09e4*/ 	.word	0x0001c080


	//   ....[72]....
        /*09e8*/ 	.word	0x0001c240


	//   ....[73]....
        /*09ec*/ 	.word	0x0001c250


	//   ....[74]....
        /*09f0*/ 	.word	0x0001c470


	//   ....[75]....
        /*09f4*/ 	.word	0x0001c680


	//   ....[76]....
        /*09f8*/ 	.word	0x0001c6b0


	//   ....[77]....
        /*09fc*/ 	.word	0x0001c6e0


	//   ....[78]....
        /*0a00*/ 	.word	0x0001c710


	//   ....[79]....
        /*0a04*/ 	.word	0x0001c740


	//   ....[80]....
        /*0a08*/ 	.word	0x0001c770


	//   ....[81]....
        /*0a0c*/ 	.word	0x0001c910


	//   ....[82]....
        /*0a10*/ 	.word	0x0001c940


	//   ....[83]....
        /*0a14*/ 	.word	0x0001c970


	//   ....[84]....
        /*0a18*/ 	.word	0x0001c9a0


	//   ....[85]....
        /*0a1c*/ 	.word	0x0001c9d0


	//   ....[86]....
        /*0a20*/ 	.word	0x0001ca00


	//   ....[87]....
        /*0a24*/ 	.word	0x0001caa0


	//   ....[88]....
        /*0a28*/ 	.word	0x0001cad0


	//   ....[89]....
        /*0a2c*/ 	.word	0x0001cae0


	//   ....[90]....
        /*0a30*/ 	.word	0x0001cb10


	//   ....[91]....
        /*0a34*/ 	.word	0x0001e3a0


	//   ....[92]....
        /*0a38*/ 	.word	0x000203a0


	//   ....[93]....
        /*0a3c*/ 	.word	0x00020e40


	//   ....[94]....
        /*0a40*/ 	.word	0x00020e60


	//   ....[95]....
        /*0a44*/ 	.word	0x00020f10


	//   ....[96]....
        /*0a48*/ 	.word	0x00020f20


	//   ....[97]....
        /*0a4c*/ 	.word	0x00020fa0


	//   ....[98]....
        /*0a50*/ 	.word	0x00020fb0


	//   ....[99]....
        /*0a54*/ 	.word	0x00021030


	//   ....[100]....
        /*0a58*/ 	.word	0x00021040


	//   ....[101]....
        /*0a5c*/ 	.word	0x000210c0


	//   ....[102]....
        /*0a60*/ 	.word	0x000210d0


	//   ....[103]....
        /*0a64*/ 	.word	0x00021150


	//   ....[104]....
        /*0a68*/ 	.word	0x00021160


	//   ....[105]....
        /*0a6c*/ 	.word	0x000211e0


	//   ....[106]....
        /*0a70*/ 	.word	0x000211f0


	//   ....[107]....
        /*0a74*/ 	.word	0x00021240


	//   ....[108]....
        /*0a78*/ 	.word	0x00021260


	//   ....[109]....
        /*0a7c*/ 	.word	0x00023e00


	//   ....[110]....
        /*0a80*/ 	.word	0x00023e80


	//   ....[111]....
        /*0a84*/ 	.word	0x00023eb0


	//   ....[112]....
        /*0a88*/ 	.word	0x00023ec0


	//   ....[113]....
        /*0a8c*/ 	.word	0x00023ef0


	//   ....[114]....
        /*0a90*/ 	.word	0x00023f20


	//   ....[115]....
        /*0a94*/ 	.word	0x00023f50


	//   ....[116]....
        /*0a98*/ 	.word	0x00023f80


	//   ....[117]....
        /*0a9c*/ 	.word	0x00024140


	//   ....[118]....
        /*0aa0*/ 	.word	0x00024170


	//   ....[119]....
        /*0aa4*/ 	.word	0x000241a0


	//   ....[120]....
        /*0aa8*/ 	.word	0x000241d0


	//   ....[121]....
        /*0aac*/ 	.word	0x00024200


	//   ....[122]....
        /*0ab0*/ 	.word	0x00024230


	//   ....[123]....
        /*0ab4*/ 	.word	0x00024300


	//   ....[124]....
        /*0ab8*/ 	.word	0x00024320


	//   ....[125]....
        /*0abc*/ 	.word	0x00024330


	//   ....[126]....
        /*0ac0*/ 	.word	0x000243b0


	//   ....[127]....
        /*0ac4*/ 	.word	0x00024ee0


	//   ....[128]....
        /*0ac8*/ 	.word	0x00025310


	//   ....[129]....
        /*0acc*/ 	.word	0x000253b0


	//   ....[130]....
        /*0ad0*/ 	.word	0x00025440


	//   ....[131]....
        /*0ad4*/ 	.word	0x00025490


	//   ....[132]....
        /*0ad8*/ 	.word	0x000254e0


	//   ....[133]....
        /*0adc*/ 	.word	0x00025570


	//   ....[134]....
        /*0ae0*/ 	.word	0x00025600


	//   ....[135]....
        /*0ae4*/ 	.word	0x00025650


	//   ....[136]....
        /*0ae8*/ 	.word	0x000256a0


	//   ....[137]....
        /*0aec*/ 	.word	0x000257a0


	//   ....[138]....
        /*0af0*/ 	.word	0x00025850


	//   ....[139]....
        /*0af4*/ 	.word	0x000258d0


	//   ....[140]....
        /*0af8*/ 	.word	0x00025940


	//   ....[141]....
        /*0afc*/ 	.word	0x00025a70


	//   ....[142]....
        /*0b00*/ 	.word	0x00025b90


	//   ....[143]....
        /*0b04*/ 	.word	0x00025c60


	//   ....[144]....
        /*0b08*/ 	.word	0x00025cb0


	//   ....[145]....
        /*0b0c*/ 	.word	0x00026000


	//   ....[146]....
        /*0b10*/ 	.word	0x00026050


	//   ....[147]....
        /*0b14*/ 	.word	0x000260e0


	//   ....[148]....
        /*0b18*/ 	.word	0x00026170


	//   ....[149]....
        /*0b1c*/ 	.word	0x00026200


	//   ....[150]....
        /*0b20*/ 	.word	0x00026290


	//   ....[151]....
        /*0b24*/ 	.word	0x00026320


	//   ....[152]....
        /*0b28*/ 	.word	0x000263b0


	//   ....[153]....
        /*0b2c*/ 	.word	0x00026430


	//   ....[154]....
        /*0b30*/ 	.word	0x00026480


	//   ....[155]....
        /*0b34*/ 	.word	0x00026520


	//   ....[156]....
        /*0b38*/ 	.word	0x000265b0


	//   ....[157]....
        /*0b3c*/ 	.word	0x00026630


	//   ....[158]....
        /*0b40*/ 	.word	0x00026680


	//   ....[159]....
        /*0b44*/ 	.word	0x00026710


	//   ....[160]....
        /*0b48*/ 	.word	0x000267a0


	//   ....[161]....
        /*0b4c*/ 	.word	0x00026830


	//   ....[162]....
        /*0b50*/ 	.word	0x000268c0


	//   ....[163]....
        /*0b54*/ 	.word	0x00026950


	//   ....[164]....
        /*0b58*/ 	.word	0x000269e0


	//   ....[165]....
        /*0b5c*/ 	.word	0x00026aa0


	//   ....[166]....
        /*0b60*/ 	.word	0x00026d80


	//   ....[167]....
        /*0b64*/ 	.word	0x00026f40


	//   ....[168]....
        /*0b68*/ 	.word	0x00026f90


	//   ....[169]....
        /*0b6c*/ 	.word	0x00026ff0


	//   ....[170]....
        /*0b70*/ 	.word	0x000270e0


	//   ....[171]....
        /*0b74*/ 	.word	0x00027140


	//   ....[172]....
        /*0b78*/ 	.word	0x00027230


	//   ....[173]....
        /*0b7c*/ 	.word	0x00027290


	//   ....[174]....
        /*0b80*/ 	.word	0x00027380


	//   ....[175]....
        /*0b84*/ 	.word	0x000273e0


	//   ....[176]....
        /*0b88*/ 	.word	0x000274d0


	//   ....[177]....
        /*0b8c*/ 	.word	0x00027530


	//   ....[178]....
        /*0b90*/ 	.word	0x00027620


	//   ....[179]....
        /*0b94*/ 	.word	0x00027680


	//   ....[180]....
        /*0b98*/ 	.word	0x00027750


	//   ....[181]....
        /*0b9c*/ 	.word	0x000277d0


	//   ....[182]....
        /*0ba0*/ 	.word	0x000278a0


	//   ....[183]....
        /*0ba4*/ 	.word	0x00027bd0


	//   ....[184]....
        /*0ba8*/ 	.word	0x00027c70


	//   ....[185]....
        /*0bac*/ 	.word	0x00027e10


	//   ....[186]....
        /*0bb0*/ 	.word	0x00027e90


	//   ....[187]....
        /*0bb4*/ 	.word	0x00027f10


	//   ....[188]....
        /*0bb8*/ 	.word	0x00027f90


	//   ....[189]....
        /*0bbc*/ 	.word	0x00028010


	//   ....[190]....
        /*0bc0*/ 	.word	0x000280a0


	//   ....[191]....
        /*0bc4*/ 	.word	0x00028140


	//   ....[192]....
        /*0bc8*/ 	.word	0x000281f0


	//   ....[193]....
        /*0bcc*/ 	.word	0x00028270


	//   ....[194]....
        /*0bd0*/ 	.word	0x000282f0


	//   ....[195]....
        /*0bd4*/ 	.word	0x00028370


	//   ....[196]....
        /*0bd8*/ 	.word	0x00028400


	//   ....[197]....
        /*0bdc*/ 	.word	0x00028480


	//   ....[198]....
        /*0be0*/ 	.word	0x00028530


	//   ....[199]....
        /*0be4*/ 	.word	0x00028580


	//   ....[200]....
        /*0be8*/ 	.word	0x00028640


	//   ....[201]....
        /*0bec*/ 	.word	0x00028770


	//----- nvinfo : EIATTR_REG_RECONFIG
	.align		4
.L_1387:
        /*0bf0*/ 	.byte	0x01, 0x54
	.zero		2


	//----- nvinfo : EIATTR_SYSCALL_OFFSETS
	.align		4
        /*0bf4*/ 	.byte	0x04, 0x46
        /*0bf6*/ 	.short	(.L_1389 - .L_1388)


	//   ....[0]....
.L_1388:
        /*0bf8*/ 	.word	0x000021c0


	//   ....[1]....
        /*0bfc*/ 	.word	0x00002310


	//   ....[2]....
        /*0c00*/ 	.word	0x00006fd0


	//   ....[3]....
        /*0c04*/ 	.word	0x000072e0


	//   ....[4]....
        /*0c08*/ 	.word	0x0001ffd0


	//   ....[5]....
        /*0c0c*/ 	.word	0x00020120


	//   ....[6]....
        /*0c10*/ 	.word	0x00020210


	//   ....[7]....
        /*0c14*/ 	.word	0x00020a20


	//----- nvinfo : EIATTR_MBARRIER_INSTR_OFFSETS
	.align		4
.L_1389:
        /*0c18*/ 	.byte	0x04, 0x39
        /*0c1a*/ 	.short	(.L_1391 - .L_1390)


	//   ....[0]....
.L_1390:
        /*0c1c*/ 	.word	0x000002d0
        /*0c20*/ 	.word	0x000000ff
        /*0c24*/ 	.word	0x00022800
        /*0c28*/ 	.short	0x0100
        /*0c2a*/ 	.byte	0x08
	.zero		1


	//   ....[1]....
        /*0c2c*/ 	.word	0x000002e0
        /*0c30*/ 	.word	0x000000ff
        /*0c34*/ 	.word	0x00022820
        /*0c38*/ 	.short	0x0100
        /*0c3a*/ 	.byte	0x08
	.zero		1


	//   ....[2]....
        /*0c3c*/ 	.word	0x000003d0
        /*0c40*/ 	.word	0x000000ff
        /*0c44*/ 	.word	0x00022830
        /*0c48*/ 	.short	0x0100
        /*0c4a*/ 	.byte	0x08
	.zero		1


	//   ....[3]....
        /*0c4c*/ 	.word	0x000003e0
        /*0c50*/ 	.word	0x000000ff
        /*0c54*/ 	.word	0x00022840
        /*0c58*/ 	.short	0x0100
        /*0c5a*/ 	.byte	0x08
	.zero		1


	//   ....[4]....
        /*0c5c*/ 	.word	0x000003f0
        /*0c60*/ 	.word	0x000000ff
        /*0c64*/ 	.word	0x00022838
        /*0c68*/ 	.short	0x0100
        /*0c6a*/ 	.byte	0x08
	.zero		1


	//   ....[5]....
        /*0c6c*/ 	.word	0x00000400
        /*0c70*/ 	.word	0x000000ff
        /*0c74*/ 	.word	0x00022848
        /*0c78*/ 	.short	0x0100
        /*0c7a*/ 	.byte	0x08
	.zero		1


	//   ....[6]....
        /*0c7c*/ 	.word	0x00000530
        /*0c80*/ 	.word	0x000000ff
        /*0c84*/ 	.word	0x00022850
        /*0c88*/ 	.short	0x0100
        /*0c8a*/ 	.byte	0x08
	.zero		1


	//   ....[7]....
        /*0c8c*/ 	.word	0x00000540
        /*0c90*/ 	.word	0x000000ff
        /*0c94*/ 	.word	0x00022860
        /*0c98*/ 	.short	0x0100
        /*0c9a*/ 	.byte	0x08
	.zero		1


	//   ....[8]....
        /*0c9c*/ 	.word	0x00000550
        /*0ca0*/ 	.word	0x000000ff
        /*0ca4*/ 	.word	0x00022858
        /*0ca8*/ 	.short	0x0100
        /*0caa*/ 	.byte	0x08
	.zero		1


	//   ....[9]....
        /*0cac*/ 	.word	0x00000560
        /*0cb0*/ 	.word	0x000000ff
        /*0cb4*/ 	.word	0x00022868
        /*0cb8*/ 	.short	0x0100
        /*0cba*/ 	.byte	0x08
	.zero		1


	//   ....[10]....
        /*0cbc*/ 	.word	0x00000650
        /*0cc0*/ 	.word	0x000000ff
        /*0cc4*/ 	.word	0x00022870
        /*0cc8*/ 	.short	0x0100
        /*0cca*/ 	.byte	0x06
	.zero		1


	//   ....[11]....
        /*0ccc*/ 	.word	0x00000660
        /*0cd0*/ 	.word	0x000000ff
        /*0cd4*/ 	.word	0x00022880
        /*0cd8*/ 	.short	0x0100
        /*0cda*/ 	.byte	0x06
	.zero		1


	//   ....[12]....
        /*0cdc*/ 	.word	0x00000670
        /*0ce0*/ 	.word	0x000000ff
        /*0ce4*/ 	.word	0x00022878
        /*0ce8*/ 	.short	0x0100
        /*0cea*/ 	.byte	0x06
	.zero		1


	//   ....[13]....
        /*0cec*/ 	.word	0x00000680
        /*0cf0*/ 	.word	0x000000ff
        /*0cf4*/ 	.word	0x00022888
        /*0cf8*/ 	.short	0x0100
        /*0cfa*/ 	.byte	0x06
	.zero		1


	//   ....[14]....
        /*0cfc*/ 	.word	0x000007b0
        /*0d00*/ 	.word	0x000000ff
        /*0d04*/ 	.word	0x00022890
        /*0d08*/ 	.short	0x0100
        /*0d0a*/ 	.byte	0x08
	.zero		1


	//   ....[15]....
        /*0d0c*/ 	.word	0x000007c0
        /*0d10*/ 	.word	0x000000ff
        /*0d14*/ 	.word	0x000228a0
        /*0d18*/ 	.short	0x0100
        /*0d1a*/ 	.byte	0x08
	.zero		1


	//   ....[16]....
        /*0d1c*/ 	.word	0x000007d0
        /*0d20*/ 	.word	0x000000ff
        /*0d24*/ 	.word	0x00022898
        /*0d28*/ 	.short	0x0100
        /*0d2a*/ 	.byte	0x08
	.zero		1


	//   ....[17]....
        /*0d2c*/ 	.word	0x000007e0
        /*0d30*/ 	.word	0x000000ff
        /*0d34*/ 	.word	0x000228a8
        /*0d38*/ 	.short	0x0100
        /*0d3a*/ 	.byte	0x08
	.zero		1


	//   ....[18]....
        /*0d3c*/ 	.word	0x00000910
        /*0d40*/ 	.word	0x000000ff
        /*0d44*/ 	.word	0x000228b0
        /*0d48*/ 	.short	0x0100
        /*0d4a*/ 	.byte	0x08
	.zero		1


	//   ....[19]....
        /*0d4c*/ 	.word	0x00000920
        /*0d50*/ 	.word	0x000000ff
        /*0d54*/ 	.word	0x000228c0
        /*0d58*/ 	.short	0x0100
        /*0d5a*/ 	.byte	0x08
	.zero		1


	//   ....[20]....
        /*0d5c*/ 	.word	0x00000930
        /*0d60*/ 	.word	0x000000ff
        /*0d64*/ 	.word	0x000228b8
        /*0d68*/ 	.short	0x0100
        /*0d6a*/ 	.byte	0x08
	.zero		1


	//   ....[21]....
        /*0d6c*/ 	.word	0x00000940
        /*0d70*/ 	.word	0x000000ff
        /*0d74*/ 	.word	0x000228c8
        /*0d78*/ 	.short	0x0100
        /*0d7a*/ 	.byte	0x08
	.zero		1


	//   ....[22]....
        /*0d7c*/ 	.word	0x000035c0
        /*0d80*/ 	.word	0x0000005f
        /*0d84*/ 	.word	0x00022890
        /*0d88*/ 	.short	0x010a
        /*0d8a*/ 	.byte	0x3f
	.zero		1


	//   ....[23]....
        /*0d8c*/ 	.word	0x00004890
        /*0d90*/ 	.word	0x0000005f
        /*0d94*/ 	.word	0x00022890
        /*0d98*/ 	.short	0x010a
        /*0d9a*/ 	.byte	0x3f
	.zero		1


	//   ....[24]....
        /*0d9c*/ 	.word	0x000059a0
        /*0da0*/ 	.word	0x0000005f
        /*0da4*/ 	.word	0x00022890
        /*0da8*/ 	.short	0x010a
        /*0daa*/ 	.byte	0x3f
	.zero		1


	//   ....[25]....
        /*0dac*/ 	.word	0x00005bb0
        /*0db0*/ 	.word	0x00000020
        /*0db4*/ 	.word	0x00000000
        /*0db8*/ 	.short	0x0101
        /*0dba*/ 	.byte	0x3f
	.zero		1


	//   ....[26]....
        /*0dbc*/ 	.word	0x00005bf0
        /*0dc0*/ 	.word	0x0000005f
        /*0dc4*/ 	.word	0x000228b0
        /*0dc8*/ 	.short	0x010a
        /*0dca*/ 	.byte	0x3f
	.zero		1


	//   ....[27]....
        /*0dcc*/ 	.word	0x00006240
        /*0dd0*/ 	.word	0x0000005f
        /*0dd4*/ 	.word	0x00000000
        /*0dd8*/ 	.short	0x0101
        /*0dda*/ 	.byte	0x3f
	.zero		1


	//   ....[28]....
        /*0ddc*/ 	.word	0x00007060
        /*0de0*/ 	.word	0x00000013
        /*0de4*/ 	.word	0x00022800
        /*0de8*/ 	.short	0x010a
        /*0dea*/ 	.byte	0x3f
	.zero		1


	//   ....[29]....
        /*0dec*/ 	.word	0x000070b0
        /*0df0*/ 	.word	0x00000013
        /*0df4*/ 	.word	0x00022800
        /*0df8*/ 	.short	0x010a
        /*0dfa*/ 	.byte	0x3f
	.zero		1


	//   ....[30]....
        /*0dfc*/ 	.word	0x00007b30
        /*0e00*/ 	.word	0x00000013
        /*0e04*/ 	.word	0x00022800
        /*0e08*/ 	.short	0x010a
        /*0e0a*/ 	.byte	0x3f
	.zero		1


	//   ....[31]....
        /*0e0c*/ 	.word	0x00009070
        /*0e10*/ 	.word	0x00000013
        /*0e14*/ 	.word	0x00022800
        /*0e18*/ 	.short	0x010a
        /*0e1a*/ 	.byte	0x3f
	.zero		1


	//   ....[32]....
        /*0e1c*/ 	.word	0x0000a010
        /*0e20*/ 	.word	0x00000004
        /*0e24*/ 	.word	0x00022830
        /*0e28*/ 	.short	0x010a
        /*0e2a*/ 	.byte	0x3f
	.zero		1


	//   ....[33]....
        /*0e2c*/ 	.word	0x0000a0b0
        /*0e30*/ 	.word	0x00000004
        /*0e34*/ 	.word	0x00022830
        /*0e38*/ 	.short	0x010a
        /*0e3a*/ 	.byte	0x3f
	.zero		1


	//   ....[34]....
        /*0e3c*/ 	.word	0x0000a840
        /*0e40*/ 	.word	0x00000031
        /*0e44*/ 	.word	0x00000000
        /*0e48*/ 	.short	0x0101
        /*0e4a*/ 	.byte	0x3f
	.zero		1


	//   ....[35]....
        /*0e4c*/ 	.word	0x0000ca70
        /*0e50*/ 	.word	0x00000004
        /*0e54*/ 	.word	0x00022850
        /*0e58*/ 	.short	0x010a
        /*0e5a*/ 	.byte	0x3f
	.zero		1


	//   ....[36]....
        /*0e5c*/ 	.word	0x0000cac0
        /*0e60*/ 	.word	0x00000004
        /*0e64*/ 	.word	0x00022850
        /*0e68*/ 	.short	0x010a
        /*0e6a*/ 	.byte	0x3f
	.zero		1


	//   ....[37]....
        /*0e6c*/ 	.word	0x0000cf10
        /*0e70*/ 	.word	0x00000004
        /*0e74*/ 	.word	0x00000000
        /*0e78*/ 	.short	0x0101
        /*0e7a*/ 	.byte	0x3f
	.zero		1


	//   ....[38]....
        /*0e7c*/ 	.word	0x0000d250
        /*0e80*/ 	.word	0x000000d4
        /*0e84*/ 	.word	0x00022830
        /*0e88*/ 	.short	0x010a
        /*0e8a*/ 	.byte	0x3f
	.zero		1


	//   ....[39]....
        /*0e8c*/ 	.word	0x0000d2b0
        /*0e90*/ 	.word	0x000000d4
        /*0e94*/ 	.word	0x00022830
        /*0e98*/ 	.short	0x010a
        /*0e9a*/ 	.byte	0x3f
	.zero		1


	//   ....[40]....
        /*0e9c*/ 	.word	0x0000d960
        /*0ea0*/ 	.word	0x000000a6
        /*0ea4*/ 	.word	0x00000000
        /*0ea8*/ 	.short	0x0101
        /*0eaa*/ 	.byte	0x3f
	.zero		1


	//   ....[41]....
        /*0eac*/ 	.word	0x000104f0
        /*0eb0*/ 	.word	0x000000d4
        /*0eb4*/ 	.word	0x00022850
        /*0eb8*/ 	.short	0x010a
        /*0eba*/ 	.byte	0x3f
	.zero		1


	//   ....[42]....
        /*0ebc*/ 	.word	0x00010540
        /*0ec0*/ 	.word	0x000000d4
        /*0ec4*/ 	.word	0x00022850
        /*0ec8*/ 	.short	0x010a
        /*0eca*/ 	.byte	0x3f
	.zero		1


	//   ....[43]....
        /*0ecc*/ 	.word	0x00010910
        /*0ed0*/ 	.word	0x000000d4
        /*0ed4*/ 	.word	0x00000000
        /*0ed8*/ 	.short	0x0101
        /*0eda*/ 	.byte	0x3f
	.zero		1


	//   ....[44]....
        /*0edc*/ 	.word	0x00010d20
        /*0ee0*/ 	.word	0x00000004
        /*0ee4*/ 	.word	0x00022830
        /*0ee8*/ 	.short	0x010a
        /*0eea*/ 	.byte	0x3f
	.zero		1


	//   ....[45]....
        /*0eec*/ 	.word	0x00010d80
        /*0ef0*/ 	.word	0x00000004
        /*0ef4*/ 	.word	0x00022830
        /*0ef8*/ 	.short	0x010a
        /*0efa*/ 	.byte	0x3f
	.zero		1


	//   ....[46]....
        /*0efc*/ 	.word	0x000123d0
        /*0f00*/ 	.word	0x0000009d
        /*0f04*/ 	.word	0x00000000
        /*0f08*/ 	.short	0x0101
        /*0f0a*/ 	.byte	0x3f
	.zero		1


	//   ....[47]....
        /*0f0c*/ 	.word	0x00012d10
        /*0f10*/ 	.word	0x00000004
        /*0f14*/ 	.word	0x00022850
        /*0f18*/ 	.short	0x010a
        /*0f1a*/ 	.byte	0x3f
	.zero		1


	//   ....[48]....
        /*0f1c*/ 	.word	0x00012d60
        /*0f20*/ 	.word	0x00000004
        /*0f24*/ 	.word	0x00022850
        /*0f28*/ 	.short	0x010a
        /*0f2a*/ 	.byte	0x3f
	.zero		1


	//   ....[49]....
        /*0f2c*/ 	.word	0x00013110
        /*0f30*/ 	.word	0x00000004
        /*0f34*/ 	.word	0x00000000
        /*0f38*/ 	.short	0x0101
        /*0f3a*/ 	.byte	0x3f
	.zero		1


	//   ....[50]....
        /*0f3c*/ 	.word	0x00013240
        /*0f40*/ 	.word	0x000000d3
        /*0f44*/ 	.word	0x00022830
        /*0f48*/ 	.short	0x010a
        /*0f4a*/ 	.byte	0x3f
	.zero		1


	//   ....[51]....
        /*0f4c*/ 	.word	0x000132a0
        /*0f50*/ 	.word	0x000000d3
        /*0f54*/ 	.word	0x00022830
        /*0f58*/ 	.short	0x010a
        /*0f5a*/ 	.byte	0x3f
	.zero		1


	//   ....[52]....
        /*0f5c*/ 	.word	0x000138f0
        /*0f60*/ 	.word	0x000000a4
        /*0f64*/ 	.word	0x00000000
        /*0f68*/ 	.short	0x0101
        /*0f6a*/ 	.byte	0x3f
	.zero		1


	//   ....[53]....
        /*0f6c*/ 	.word	0x000164c0
        /*0f70*/ 	.word	0x000000d3
        /*0f74*/ 	.word	0x00022850
        /*0f78*/ 	.short	0x010a
        /*0f7a*/ 	.byte	0x3f
	.zero		1


	//   ....[54]....
        /*0f7c*/ 	.word	0x00016510
        /*0f80*/ 	.word	0x000000d3
        /*0f84*/ 	.word	0x00022850
        /*0f88*/ 	.short	0x010a
        /*0f8a*/ 	.byte	0x3f
	.zero		1


	//   ....[55]....
        /*0f8c*/ 	.word	0x000168e0
        /*0f90*/ 	.word	0x000000d3
        /*0f94*/ 	.word	0x00000000
        /*0f98*/ 	.short	0x0101
        /*0f9a*/ 	.byte	0x3f
	.zero		1


	//   ....[56]....
        /*0f9c*/ 	.word	0x00018df0
        /*0fa0*/ 	.word	0x00000003
        /*0fa4*/ 	.word	0x00000000
        /*0fa8*/ 	.short	0x0101
        /*0faa*/ 	.byte	0x3f
	.zero		1


	//   ....[57]....
        /*0fac*/ 	.word	0x000197a0
        /*0fb0*/ 	.word	0x00000003
        /*0fb4*/ 	.word	0x00000000
        /*0fb8*/ 	.short	0x0101
        /*0fba*/ 	.byte	0x3f
	.zero		1


	//   ....[58]....
        /*0fbc*/ 	.word	0x0001e480
        /*0fc0*/ 	.word	0x00000013
        /*0fc4*/ 	.word	0x00022820
        /*0fc8*/ 	.short	0x010a
        /*0fca*/ 	.byte	0x3f
	.zero		1


	//   ....[59]....
        /*0fcc*/ 	.word	0x0001e550
        /*0fd0*/ 	.word	0x00000007
        /*0fd4*/ 	.word	0x000228a0
        /*0fd8*/ 	.short	0x010a
        /*0fda*/ 	.byte	0x3f
	.zero		1


	//   ....[60]....
        /*0fdc*/ 	.word	0x0001e790
        /*0fe0*/ 	.word	0x00000007
        /*0fe4*/ 	.word	0x000228c0
        /*0fe8*/ 	.short	0x010a
        /*0fea*/ 	.byte	0x3f
	.zero		1


	//   ....[61]....
        /*0fec*/ 	.word	0x0001ee30
        /*0ff0*/ 	.word	0x00000006
        /*0ff4*/ 	.word	0x000228a0
        /*0ff8*/ 	.short	0x010a
        /*0ffa*/ 	.byte	0x3f
	.zero		1


	//   ....[62]....
        /*0ffc*/ 	.word	0x0001f060
        /*1000*/ 	.word	0x00000006
        /*1004*/ 	.word	0x000228c0
        /*1008*/ 	.short	0x010a
        /*100a*/ 	.byte	0x3f
	.zero		1


	//   ....[63]....
        /*100c*/ 	.word	0x00020600
        /*1010*/ 	.word	0x00000000
        /*1014*/ 	.word	0x00022840
        /*1018*/ 	.short	0x010a
        /*101a*/ 	.byte	0x3f
	.zero		1


	//   ....[64]....
        /*101c*/ 	.word	0x00021300
        /*1020*/ 	.word	0x00000013
        /*1024*/ 	.word	0x00022800
        /*1028*/ 	.short	0x0107
        /*102a*/ 	.byte	0x3f
	.zero		1


	//   ....[65]....
        /*102c*/ 	.word	0x000213f0
        /*1030*/ 	.word	0x00000013
        /*1034*/ 	.word	0x00022800
        /*1038*/ 	.short	0x0101
        /*103a*/ 	.byte	0x3f
	.zero		1


	//   ....[66]....
        /*103c*/ 	.word	0x00021410
        /*1040*/ 	.word	0x00000013
        /*1044*/ 	.word	0x00022820
        /*1048*/ 	.short	0x010a
        /*104a*/ 	.byte	0x3f
	.zero		1


	//   ....[67]....
        /*104c*/ 	.word	0x000214f0
        /*1050*/ 	.word	0x00000002
        /*1054*/ 	.word	0x00022860
        /*1058*/ 	.short	0x010a
        /*105a*/ 	.byte	0x3f
	.zero		1


	//   ....[68]....
        /*105c*/ 	.word	0x00021e20
        /*1060*/ 	.word	0x00000002
        /*1064*/ 	.word	0x00022840
        /*1068*/ 	.short	0x010a
        /*106a*/ 	.byte	0x3f
	.zero		1


	//   ....[69]....
        /*106c*/ 	.word	0x00022080
        /*1070*/ 	.word	0x00000002
        /*1074*/ 	.word	0x00022860
        /*1078*/ 	.short	0x010a
        /*107a*/ 	.byte	0x3f
	.zero		1


	//   ....[70]....
        /*107c*/ 	.word	0x00022870
        /*1080*/ 	.word	0x00000003
        /*1084*/ 	.word	0x00022840
        /*1088*/ 	.short	0x010a
        /*108a*/ 	.byte	0x3f
	.zero		1


	//   ....[71]....
        /*108c*/ 	.word	0x00022ac0
        /*1090*/ 	.word	0x00000003
        /*1094*/ 	.word	0x00022860
        /*1098*/ 	.short	0x010a
        /*109a*/ 	.byte	0x3f
	.zero		1


	//   ....[72]....
        /*109c*/ 	.word	0x00023240
        /*10a0*/ 	.word	0x00000003
        /*10a4*/ 	.word	0x00022840
        /*10a8*/ 	.short	0x010a
        /*10aa*/ 	.byte	0x3f
	.zero		1


	//   ....[73]....
        /*10ac*/ 	.word	0x000234a0
        /*10b0*/ 	.word	0x00000003
        /*10b4*/ 	.word	0x00022860
        /*10b8*/ 	.short	0x010a
        /*10ba*/ 	.byte	0x3f
	.zero		1


	//   ....[74]....
        /*10bc*/ 	.word	0x00024e60
        /*10c0*/ 	.word	0x00000000
        /*10c4*/ 	.word	0x00022820
        /*10c8*/ 	.short	0x010a
        /*10ca*/ 	.byte	0x3f
	.zero		1


	//   ....[75]....
        /*10cc*/ 	.word	0x00025010
        /*10d0*/ 	.word	0x00000006
        /*10d4*/ 	.word	0x00000000
        /*10d8*/ 	.short	0x010a
        /*10da*/ 	.byte	0x3f
	.zero		1


	//   ....[76]....
        /*10dc*/ 	.word	0x00025080
        /*10e0*/ 	.word	0x00000007
        /*10e4*/ 	.word	0x00000000
        /*10e8*/ 	.short	0x010a
        /*10ea*/ 	.byte	0x3f
	.zero		1


	//   ....[77]....
        /*10ec*/ 	.word	0x000250f0
        /*10f0*/ 	.word	0x00000004
        /*10f4*/ 	.word	0x00000000
        /*10f8*/ 	.short	0x010a
        /*10fa*/ 	.byte	0x3f
	.zero		1


	//   ....[78]....
        /*10fc*/ 	.word	0x00025120
        /*1100*/ 	.word	0x00000003
        /*1104*/ 	.word	0x00000000
        /*1108*/ 	.short	0x010a
        /*110a*/ 	.byte	0x3f
	.zero		1


	//   ....[79]....
        /*110c*/ 	.word	0x00025180
        /*1110*/ 	.word	0x0000005f
        /*1114*/ 	.word	0x00022890
        /*1118*/ 	.short	0x010a
        /*111a*/ 	.byte	0x3f
	.zero		1


	//   ....[80]....
        /*111c*/ 	.word	0x000251d0
        /*1120*/ 	.word	0x0000005f
        /*1124*/ 	.word	0x00022890
        /*1128*/ 	.short	0x010a
        /*112a*/ 	.byte	0x3f
	.zero		1


	//   ....[81]....
        /*112c*/ 	.word	0x00025220
        /*1130*/ 	.word	0x0000005f
        /*1134*/ 	.word	0x00022890
        /*1138*/ 	.short	0x010a
        /*113a*/ 	.byte	0x3f
	.zero		1


	//   ....[82]....
        /*113c*/ 	.word	0x00025270
        /*1140*/ 	.word	0x0000005f
        /*1144*/ 	.word	0x000228b0
        /*1148*/ 	.short	0x010a
        /*114a*/ 	.byte	0x3f
	.zero		1


	//   ....[83]....
        /*114c*/ 	.word	0x000256e0
        /*1150*/ 	.word	0x00000013
        /*1154*/ 	.word	0x00022800
        /*1158*/ 	.short	0x010a
        /*115a*/ 	.byte	0x3f
	.zero		1


	//   ....[84]....
        /*115c*/ 	.word	0x00025ce0
        /*1160*/ 	.word	0x00000013
        /*1164*/ 	.word	0x00022800
        /*1168*/ 	.short	0x010a
        /*116a*/ 	.byte	0x3f
	.zero		1


	//   ....[85]....
        /*116c*/ 	.word	0x00025d30
        /*1170*/ 	.word	0x00000004
        /*1174*/ 	.word	0x00022830
        /*1178*/ 	.short	0x010a
        /*117a*/ 	.byte	0x3f
	.zero		1


	//   ....[86]....
        /*117c*/ 	.word	0x00025d80
        /*1180*/ 	.word	0x00000004
        /*1184*/ 	.word	0x00022850
        /*1188*/ 	.short	0x010a
        /*118a*/ 	.byte	0x3f
	.zero		1


	//   ....[87]....
        /*118c*/ 	.word	0x00025dd0
        /*1190*/ 	.word	0x000000d4
        /*1194*/ 	.word	0x00022830
        /*1198*/ 	.short	0x010a
        /*119a*/ 	.byte	0x3f
	.zero		1


	//   ....[88]....
        /*119c*/ 	.word	0x00025e20
        /*11a0*/ 	.word	0x000000d4
        /*11a4*/ 	.word	0x00022850
        /*11a8*/ 	.short	0x010a
        /*11aa*/ 	.byte	0x3f
	.zero		1


	//   ....[89]....
        /*11ac*/ 	.word	0x00025e70
        /*11b0*/ 	.word	0x00000004
        /*11b4*/ 	.word	0x00022830
        /*11b8*/ 	.short	0x010a
        /*11ba*/ 	.byte	0x3f
	.zero		1


	//   ....[90]....
        /*11bc*/ 	.word	0x00025ec0
        /*11c0*/ 	.word	0x00000004
        /*11c4*/ 	.word	0x00022850
        /*11c8*/ 	.short	0x010a
        /*11ca*/ 	.byte	0x3f
	.zero		1


	//   ....[91]....
        /*11cc*/ 	.word	0x00025f10
        /*11d0*/ 	.word	0x000000d3
        /*11d4*/ 	.word	0x00022830
        /*11d8*/ 	.short	0x010a
        /*11da*/ 	.byte	0x3f
	.zero		1


	//   ....[92]....
        /*11dc*/ 	.word	0x00025f60
        /*11e0*/ 	.word	0x000000d3
        /*11e4*/ 	.word	0x00022850
        /*11e8*/ 	.short	0x010a
        /*11ea*/ 	.byte	0x3f
	.zero		1


	//   ....[93]....
        /*11ec*/ 	.word	0x00026b60
        /*11f0*/ 	.word	0x00000013
        /*11f4*/ 	.word	0x00022820
        /*11f8*/ 	.short	0x010a
        /*11fa*/ 	.byte	0x3f
	.zero		1


	//   ....[94]....
        /*11fc*/ 	.word	0x00026bb0
        /*1200*/ 	.word	0x00000007
        /*1204*/ 	.word	0x000228a0
        /*1208*/ 	.short	0x010a
        /*120a*/ 	.byte	0x3f
	.zero		1


	//   ....[95]....
        /*120c*/ 	.word	0x00026c00
        /*1210*/ 	.word	0x00000007
        /*1214*/ 	.word	0x000228c0
        /*1218*/ 	.short	0x010a
        /*121a*/ 	.byte	0x3f
	.zero		1


	//   ....[96]....
        /*121c*/ 	.word	0x00026c50
        /*1220*/ 	.word	0x00000006
        /*1224*/ 	.word	0x000228a0
        /*1228*/ 	.short	0x010a
        /*122a*/ 	.byte	0x3f
	.zero		1


	//   ....[97]....
        /*122c*/ 	.word	0x00026ca0
        /*1230*/ 	.word	0x00000006
        /*1234*/ 	.word	0x000228c0
        /*1238*/ 	.short	0x010a
        /*123a*/ 	.byte	0x3f
	.zero		1


	//   ....[98]....
        /*123c*/ 	.word	0x00026e40
        /*1240*/ 	.word	0x00000000
        /*1244*/ 	.word	0x00022840
        /*1248*/ 	.short	0x010a
        /*124a*/ 	.byte	0x3f
	.zero		1


	//   ....[99]....
        /*124c*/ 	.word	0x000278e0
        /*1250*/ 	.word	0x00000013
        /*1254*/ 	.word	0x00022820
        /*1258*/ 	.short	0x010a
        /*125a*/ 	.byte	0x3f
	.zero		1


	//   ....[100]....
        /*125c*/ 	.word	0x00027930
        /*1260*/ 	.word	0x00000002
        /*1264*/ 	.word	0x00022860
        /*1268*/ 	.short	0x010a
        /*126a*/ 	.byte	0x3f
	.zero		1


	//   ....[101]....
        /*126c*/ 	.word	0x00027980
        /*1270*/ 	.word	0x00000002
        /*1274*/ 	.word	0x00022840
        /*1278*/ 	.short	0x010a
        /*127a*/ 	.byte	0x3f
	.zero		1


	//   ....[102]....
        /*127c*/ 	.word	0x000279d0
        /*1280*/ 	.word	0x00000002
        /*1284*/ 	.word	0x00022860
        /*1288*/ 	.short	0x010a
        /*128a*/ 	.byte	0x3f
	.zero		1


	//   ....[103]....
        /*128c*/ 	.word	0x00027a20
        /*1290*/ 	.word	0x00000003
        /*1294*/ 	.word	0x00022840
        /*1298*/ 	.short	0x010a
        /*129a*/ 	.byte	0x3f
	.zero		1


	//   ....[104]....
        /*129c*/ 	.word	0x00027a70
        /*12a0*/ 	.word	0x00000003
        /*12a4*/ 	.word	0x00022860
        /*12a8*/ 	.short	0x010a
        /*12aa*/ 	.byte	0x3f
	.zero		1


	//   ....[105]....
        /*12ac*/ 	.word	0x00027ac0
        /*12b0*/ 	.word	0x00000003
        /*12b4*/ 	.word	0x00022840
        /*12b8*/ 	.short	0x010a
        /*12ba*/ 	.byte	0x3f
	.zero		1


	//   ....[106]....
        /*12bc*/ 	.word	0x00027b10
        /*12c0*/ 	.word	0x00000003
        /*12c4*/ 	.word	0x00022860
        /*12c8*/ 	.short	0x010a
        /*12ca*/ 	.byte	0x3f
	.zero		1


	//   ....[107]....
        /*12cc*/ 	.word	0x00028690
        /*12d0*/ 	.word	0x00000000
        /*12d4*/ 	.word	0x00022820
        /*12d8*/ 	.short	0x010a
        /*12da*/ 	.byte	0x3f
	.zero		1


	//   ....[108]....
        /*12dc*/ 	.word	0x00028830
        /*12e0*/ 	.word	0x00000006
        /*12e4*/ 	.word	0x00000000
        /*12e8*/ 	.short	0x010a
        /*12ea*/ 	.byte	0x3f
	.zero		1


	//   ....[109]....
        /*12ec*/ 	.word	0x00028880
        /*12f0*/ 	.word	0x00000007
        /*12f4*/ 	.word	0x00000000
        /*12f8*/ 	.short	0x010a
        /*12fa*/ 	.byte	0x3f
	.zero		1


	//   ....[110]....
        /*12fc*/ 	.word	0x000288d0
        /*1300*/ 	.word	0x00000004
        /*1304*/ 	.word	0x00000000
        /*1308*/ 	.short	0x010a
        /*130a*/ 	.byte	0x3f
	.zero		1


	//----- nvinfo : EIATTR_NUM_MBARRIERS
	.align		4
.L_1391:
        /*130c*/ 	.byte	0x03, 0x38
        /*130e*/ 	.short	0x0016


	//----- nvinfo : EIATTR_EXIT_INSTR_OFFSETS
	.align		4
        /*1310*/ 	.byte	0x04, 0x1c
        /*1312*/ 	.short	(.L_1393 - .L_1392)


	//   ....[0]....
.L_1392:
        /*1314*/ 	.word	0x00025170


	//----- nvinfo : EIATTR_MAX_THREADS
	.align		4
.L_1393:
        /*1318*/ 	.byte	0x04, 0x05
        /*131a*/ 	.short	(.L_1395 - .L_1394)
.L_1394:
        /*131c*/ 	.word	0x00000180
        /*1320*/ 	.word	0x00000001
        /*1324*/ 	.word	0x00000001


	//----- nvinfo : EIATTR_CRS_STACK_SIZE
	.align		4
.L_1395:
        /*1328*/ 	.byte	0x04, 0x1e
        /*132a*/ 	.short	(.L_1397 - .L_1396)
.L_1396:
        /*132c*/ 	.word	0x00000000


	//----- nvinfo : EIATTR_CBANK_PARAM_SIZE
	.align		4
.L_1397:
        /*1330*/ 	.byte	0x03, 0x19
        /*1332*/ 	.short	0x0af0


	//----- nvinfo : EIATTR_PARAM_CBANK
	.align		4
        /*1334*/ 	.byte	0x04, 0x0a
        /*1336*/ 	.short	(.L_1399 - .L_1398)
	.align		4
.L_1398:
        /*1338*/ 	.word	index@(.nv.constant0._ZN7cutlass13device_kernelIN5flash11enable_sm90INS1_16FlashAttnFwdSm90INS1_25CollectiveMainloopFwdSm90ILi2EN4cute5tupleIJNS5_1CILi1EEES8_S8_EEENS6_IJNS7_ILi128EEENS7_ILi96EEENS7_ILi64EEEEEELi256ENS_10bfloat16_tEfNS_4arch4Sm90ELb0ELb1ELb1ELb1ELb0ELb1ELb0ELb1ELb0ELb1ELb1ELb0EEENS1_21CollectiveEpilogueFwdINS6_IJSA_NS7_ILi256EEESB_EEES9_SE_SG_Li256ELb1ELb1ELb1ELb0EEENS1_36VarlenDynamicPersistentTileSchedulerILi128ELi96ELi256ELi128ELb1ELb1ELb1ELb1ELb0ELb1EEEEEEEEEvNT_6ParamsE)
        /*133c*/ 	.short	0x0210
        /*133e*/ 	.short	0x0af0


	//----- nvinfo : EIATTR_SW_WAR
	.align		4
.L_1399:
        /*1340*/ 	.byte	0x04, 0x36
        /*1342*/ 	.short	(.L_1401 - .L_1400)
.L_1400:
        /*1344*/ 	.word	0x00000008
.L_1401:


//--------------------- .nv.info._ZN7cutlass13device_kernelIN5flash11enable_sm90INS1_16FlashAttnFwdSm90INS1_25CollectiveMainloopFwdSm90ILi2EN4cute5tupleIJNS5_1CILi1EEES8_S8_EEENS6_IJNS7_ILi128EEENS7_ILi96EEENS7_ILi64EEEEEELi256ENS_10bfloat16_tEfNS_4arch4Sm90ELb0ELb1ELb1ELb1ELb0ELb0ELb1ELb1ELb0ELb1ELb1ELb0EEENS1_21CollectiveEpilogueFwdINS6_IJSA_NS7_ILi256EEESB_EEES9_SE_SG_Li256ELb1ELb1ELb1ELb0EEENS1_36VarlenDynamicPersistentTileSchedulerILi128ELi96ELi256ELi128ELb1ELb1ELb1ELb1ELb0ELb1EEEEEEEEEvNT_6ParamsE --------------------------
	.section	.nv.info._ZN7cutlass13device_kernelIN5flash11enable_sm90INS1_16FlashAttnFwdSm90INS1_25CollectiveMainloopFwdSm90ILi2EN4cute5tupleIJNS5_1CILi1EEES8_S8_EEENS6_IJNS7_ILi128EEENS7_ILi96EEENS7_ILi64EEEEEELi256ENS_10bfloat16_tEfNS_4arch4Sm90ELb0ELb1ELb1ELb1ELb0ELb0ELb1ELb1ELb0ELb1ELb1ELb0EEENS1_21CollectiveEpilogueFwdINS6_IJSA_NS7_ILi256EEESB_EEES9_SE_SG_Li256ELb1ELb1ELb1ELb0EEENS1_36VarlenDynamicPersistentTileSchedulerILi128ELi96ELi256ELi128ELb1ELb1ELb1ELb1ELb0ELb1EEEEEEEEEvNT_6ParamsE,"",@"SHT_CUDA_INFO"
	.sectionflags	@""
	.align	4


	//----- nvinfo : EIATTR_CUDA_API_VERSION
	.align		4
        /*0000*/ 	.byte	0x04, 0x37
        /*0002*/ 	.short	(.L_1403 - .L_1402)
.L_1402:
        /*0004*/ 	.word	0x00000082


	//----- nvinfo : EIATTR_KPARAM_INFO
	.align		4
.L_1403:
        /*0008*/ 	.byte	0x04, 0x17
        /*000a*/ 	.short	(.L_1405 - .L_1404)
.L_1404:
        /*000c*/ 	.word	0x00000000
        /*0010*/ 	.short	0x0000
        /*0012*/ 	.short	0x0070
        /*0014*/ 	.byte	0x00, 0xf0, 0x01, 0x2e


	//----- nvinfo : EIATTR_SPARSE_MMA_MASK
	.align		4
.L_1405:
        /*0018*/ 	.byte	0x03, 0x50
        /*001a*/ 	.short	0x0000


	//----- nvinfo : EIATTR_MAXREG_COUNT
	.align		4
        /*001c*/ 	.byte	0x03, 0x1b
        /*001e*/ 	.short	0x00a8


	//----- nvinfo : EIATTR_NUM_BARRIERS
	.align		4
        /*0020*/ 	.byte	0x02, 0x4c
        /*0022*/ 	.byte	0x10
	.zero		1


	//----- nvinfo : EIATTR_EXTERNS
	.align		4
        /*0024*/ 	.byte	0x04, 0x0f
        /*0026*/ 	.short	(.L_1407 - .L_1406)


	//   ....[0]....
	.align		4
.L_1406:
        /*0028*/ 	.word	index@(__assertfail)


	//----- nvinfo : EIATTR_ANNOTATIONS
	.align		4
.L_1407:
        /*002c*/ 	.byte	0x04, 0x55
        /*002e*/ 	.short	(.L_1409 - .L_1408)


	//   ....[0]....
.L_1408:
        /* <DEDUP_REMOVED lines=116> */


	//----- nvinfo : EIATTR_MERCURY_ISA_VERSION
	.align		4
.L_1409:
        /*0760*/ 	.byte	0x03, 0x5f
        /*0762*/ 	.short	0x0101


	//----- nvinfo : EIATTR_UNUSED_LOAD_BYTE_OFFSET
	.align		4
        /*0764*/ 	.byte	0x04, 0x44
        /*0766*/ 	.short	(.L_1411 - .L_1410)


	//   ....[0]....
.L_1410:
        /*0768*/ 	.word	0x00000b40
        /*076c*/ 	.word	0x0000fff0


	//   ....[1]....
        /*0770*/ 	.word	0x00020670
        /*0774*/ 	.word	0x0000fff0


	//----- nvinfo : EIATTR_INT_WARP_WIDE_INSTR_OFFSETS
	.align		4
.L_1411:
        /*0778*/ 	.byte	0x04, 0x31
        /*077a*/ 	.short	(.L_1413 - .L_1412)


	//   ....[0]....
.L_1412:
        /*077c*/ 	.word	0x00000170


	//   ....[1]....
        /*0780*/ 	.word	0x000001b0


	//   ....[2]....
        /*0784*/ 	.word	0x00000220


	//   ....[3]....
        /*0788*/ 	.word	0x00000230


	//   ....[4]....
        /*078c*/ 	.word	0x00026fb0


	//   ....[5]....
        /*0790*/ 	.word	0x00027040


	//   ....[6]....
        /*0794*/ 	.word	0x0002b910


	//   ....[7]....
        /*0798*/ 	.word	0x0002b9a0


	//----- nvinfo : EIATTR_COOP_GROUP_MASK_REGIDS
	.align		4
.L_1413:
        /*079c*/ 	.byte	0x04, 0x29
        /*079e*/ 	.short	(.L_1415 - .L_1414)


	//   ....[0]....
.L_1414:
        /*07a0*/ 	.word	0xffffffff


	//   ....[1]....
        /*07a4*/ 	.word	0xffffffff


	//   ....[2]....
        /*07a8*/ 	.word	0xffffffff


	//   ....[3]....
        /*07ac*/ 	.word	0xffffffff


	//   ....[4]....
        /*07b0*/ 	.word	0xffffffff


	//   ....[5]....
        /*07b4*/ 	.word	0xffffffff


	//   ....[6]....
        /*07b8*/ 	.word	0xffffffff


	//   ....[7]....
        /*07bc*/ 	.word	0xffffffff


	//   ....[8]....
        /*07c0*/ 	.word	0xffffffff


	//   ....[9]....
        /*07c4*/ 	.word	0xffffffff


	//   ....[10]....
        /*07c8*/ 	.word	0xffffffff


	//   ....[11]....
        /*07cc*/ 	.word	0xffffffff


	//   ....[12]....
        /*07d0*/ 	.word	0xffffffff


	//   ....[13]....
        /*07d4*/ 	.word	0xffffffff


	//   ....[14]....
        /*07d8*/ 	.word	0xffffffff


	//   ....[15]....
        /*07dc*/ 	.word	0xffffffff


	//   ....[16]....
        /*07e0*/ 	.word	0xffffffff


	//   ....[17]....
        /*07e4*/ 	.word	0xffffffff


	//   ....[18]....
        /*07e8*/ 	.word	0xffffffff


	//   ....[19]....
        /*07ec*/ 	.word	0xffffffff


	//   ....[20]....
        /*07f0*/ 	.word	0xffffffff


	//   ....[21]....
        /*07f4*/ 	.word	0xffffffff


	//   ....[22]....
        /*07f8*/ 	.word	0xffffffff


	//   ....[23]....
        /*07fc*/ 	.word	0xffffffff


	//   ....[24]....
        /*0800*/ 	.word	0xffffffff


	//   ....[25]....
        /*0804*/ 	.word	0xffffffff


	//   ....[26]....
        /*0808*/ 	.word	0xffffffff


	//   ....[27]....
        /*080c*/ 	.word	0xffffffff


	//   ....[28]....
        /*0810*/ 	.word	0xffffffff


	//   ....[29]....
        /*0814*/ 	.word	0xffffffff


	//   ....[30]....
        /*0818*/ 	.word	0xffffffff


	//   ....[31]....
        /*081c*/ 	.word	0xffffffff


	//   ....[32]....
        /*0820*/ 	.word	0xffffffff


	//   ....[33]....
        /*0824*/ 	.word	0xffffffff


	//   ....[34]....
        /*0828*/ 	.word	0xffffffff


	//   ....[35]....
        /*082c*/ 	.word	0xffffffff


	//   ....[36]....
        /*0830*/ 	.word	0xffffffff


	//   ....[37]....
        /*0834*/ 	.word	0xffffffff


	//   ....[38]....
        /*0838*/ 	.word	0xffffffff


	//   ....[39]....
        /*083c*/ 	.word	0xffffffff


	//   ....[40]....
        /*0840*/ 	.word	0xffffffff


	//   ....[41]....
        /*0844*/ 	.word	0xffffffff


	//   ....[42]....
        /*0848*/ 	.word	0xffffffff


	//   ....[43]....
        /*084c*/ 	.word	0xffffffff


	//   ....[44]....
        /*0850*/ 	.word	0xffffffff


	//   ....[45]....
        /*0854*/ 	.word	0xffffffff


	//   ....[46]....
        /*0858*/ 	.word	0xffffffff


	//   ....[47]....
        /*085c*/ 	.word	0xffffffff


	//   ....[48]....
        /*0860*/ 	.word	0xffffffff


	//   ....[49]....
        /*0864*/ 	.word	0xffffffff


	//   ....[50]....
        /*0868*/ 	.word	0xffffffff


	//   ....[51]....
        /*086c*/ 	.word	0xffffffff


	//   ....[52]....
        /*0870*/ 	.word	0xffffffff


	//   ....[53]....
        /*0874*/ 	.word	0xffffffff


	//   ....[54]....
        /*0878*/ 	.word	0xffffffff


	//   ....[55]....
        /*087c*/ 	.word	0xffffffff


	//   ....[56]....
        /*0880*/ 	.word	0xffffffff


	//   ....[57]....
        /*0884*/ 	.word	0xffffffff


	//   ....[58]....
        /*0888*/ 	.word	0xffffffff


	//   ....[59]....
        /*088c*/ 	.word	0xffffffff


	//   ....[60]....
        /*0890*/ 	.word	0xffffffff


	//   ....[61]....
        /*0894*/ 	.word	0xffffffff


	//   ....[62]....
        /*0898*/ 	.word	0xffffffff


	//   ....[63]....
        /*089c*/ 	.word	0xffffffff


	//   ....[64]....
        /*08a0*/ 	.word	0xffffffff


	//   ....[65]....
        /*08a4*/ 	.word	0xffffffff


	//   ....[66]....
        /*08a8*/ 	.word	0xffffffff


	//   ....[67]....
        /*08ac*/ 	.word	0xffffffff


	//   ....[68]....
        /*08b0*/ 	.word	0xffffffff


	//   ....[69]....
        /*08b4*/ 	.word	0xffffffff


	//   ....[70]....
        /*08b8*/ 	.word	0xffffffff


	//   ....[71]....
        /*08bc*/ 	.word	0xffffffff


	//   ....[72]....
        /*08c0*/ 	.word	0xffffffff


	//   ....[73]....
        /*08c4*/ 	.word	0xffffffff


	//   ....[74]....
        /*08c8*/ 	.word	0xffffffff


	//   ....[75]....
        /*08cc*/ 	.word	0xffffffff


	//   ....[76]....
        /*08d0*/ 	.word	0xffffffff


	//   ....[77]....
        /*08d4*/ 	.word	0xffffffff


	//   ....[78]....
        /*08d8*/ 	.word	0xffffffff


	//   ....[79]....
        /*08dc*/ 	.word	0xffffffff


	//   ....[80]....
        /*08e0*/ 	.word	0xffffffff


	//   ....[81]....
        /*08e4*/ 	.word	0xffffffff


	//   ....[82]....
        /*08e8*/ 	.word	0xffffffff


	//   ....[83]....
        /*08ec*/ 	.word	0xffffffff


	//   ....[84]....
        /*08f0*/ 	.word	0xffffffff


	//   ....[85]....
        /*08f4*/ 	.word	0xffffffff


	//   ....[86]....
        /*08f8*/ 	.word	0xffffffff


	//   ....[87]....
        /*08fc*/ 	.word	0xffffffff


	//   ....[88]....
        /*0900*/ 	.word	0xffffffff


	//   ....[89]....
        /*0904*/ 	.word	0xffffffff


	//   ....[90]....
        /*0908*/ 	.word	0xffffffff


	//   ....[91]....
        /*090c*/ 	.word	0xffffffff


	//   ....[92]....
        /*0910*/ 	.word	0xffffffff


	//   ....[93]....
        /*0914*/ 	.word	0xffffffff


	//   ....[94]....
        /*0918*/ 	.word	0xffffffff


	//   ....[95]....
        /*091c*/ 	.word	0xffffffff


	//   ....[96]....
        /*0920*/ 	.word	0xffffffff


	//   ....[97]....
        /*0924*/ 	.word	0xffffffff


	//   ....[98]....
        /*0928*/ 	.word	0xffffffff


	//   ....[99]....
        /*092c*/ 	.word	0xffffffff


	//   ....[100]....
        /*0930*/ 	.word	0xffffffff


	//   ....[101]....
        /*0934*/ 	.word	0xffffffff


	//   ....[102]....
        /*0938*/ 	.word	0xffffffff


	//   ....[103]....
        /*093c*/ 	.word	0xffffffff


	//   ....[104]....
        /*0940*/ 	.word	0xffffffff


	//   ....[105]....
        /*0944*/ 	.word	0xffffffff


	//   ....[106]....
        /*0948*/ 	.word	0xffffffff


	//   ....[107]....
        /*094c*/ 	.word	0xffffffff


	//   ....[108]....
        /*0950*/ 	.word	0xffffffff


	//   ....[109]....
        /*0954*/ 	.word	0xffffffff


	//   ....[110]....
        /*0958*/ 	.word	0xffffffff


	//   ....[111]....
        /*095c*/ 	.word	0xffffffff


	//   ....[112]....
        /*0960*/ 	.word	0xffffffff


	//   ....[113]....
        /*0964*/ 	.word	0xffffffff


	//   ....[114]....
        /*0968*/ 	.word	0xffffffff


	//   ....[115]....
        /*096c*/ 	.word	0xffffffff


	//   ....[116]....
        /*0970*/ 	.word	0xffffffff


	//   ....[117]....
        /*0974*/ 	.word	0xffffffff


	//   ....[118]....
        /*0978*/ 	.word	0xffffffff


	//   ....[119]....
        /*097c*/ 	.word	0xffffffff


	//   ....[120]....
        /*0980*/ 	.word	0xffffffff


	//   ....[121]....
        /*0984*/ 	.word	0x0500000f


	//   ....[122]....
        /*0988*/ 	.word	0x0500000f


	//   ....[123]....
        /*098c*/ 	.word	0x0500000f


	//   ....[124]....
        /*0990*/ 	.word	0x0500000f


	//   ....[125]....
        /*0994*/ 	.word	0x0500000f


	//   ....[126]....
        /*0998*/ 	.word	0x0500000f


	//   ....[127]....
        /*099c*/ 	.word	0x0500000f


	//   ....[128]....
        /*09a0*/ 	.word	0x0500000f


	//   ....[129]....
        /*09a4*/ 	.word	0x0500000f


	//   ....[130]....
        /*09a8*/ 	.word	0x0500000f


	//   ....[131]....
        /*09ac*/ 	.word	0x0500000f


	//   ....[132]....
        /*09b0*/ 	.word	0x0500000f


	//   ....[133]....
        /*09b4*/ 	.word	0x0500000f


	//   ....[134]....
        /*09b8*/ 	.word	0x0500000f


	//   ....[135]....
        /*09bc*/ 	.word	0x0500000f


	//   ....[136]....
        /*09c0*/ 	.word	0x0500000f


	//   ....[137]....
        /*09c4*/ 	.word	0x0500000f


	//   ....[138]....
        /*09c8*/ 	.word	0x0500000f


	//   ....[139]....
        /*09cc*/ 	.word	0x0500000f


	//   ....[140]....
        /*09d0*/ 	.word	0x0500000f


	//   ....[141]....
        /*09d4*/ 	.word	0x0500000f


	//   ....[142]....
        /*09d8*/ 	.word	0x0500000f


	//   ....[143]....
        /*09dc*/ 	.word	0x0500000f


	//   ....[144]....
        /*09e0*/ 	.word	0x0500000f


	//   ....[145]....
        /*09e4*/ 	.word	0x0500000f


	//   ....[146]....
        /*09e8*/ 	.word	0x0500000f


	//   ....[147]....
        /*09ec*/ 	.word	0x0500000f


	//   ....[148]....
        /*09f0*/ 	.word	0x0500000f


	//   ....[149]....
        /*09f4*/ 	.word	0x0500000f


	//   ....[150]....
        /*09f8*/ 	.word	0x0500000f


	//   ....[151]....
        /*09fc*/ 	.word	0x0500000f


	//   ....[152]....
        /*0a00*/ 	.word	0x0500000f


	//   ....[153]....
        /*0a04*/ 	.word	0x0500000f


	//   ....[154]....
        /*0a08*/ 	.word	0x0500000f


	//   ....[155]....
        /*0a0c*/ 	.word	0x0500000f


	//   ....[156]....
        /*0a10*/ 	.word	0x0500000f


	//   ....[157]....
        /*0a14*/ 	.word	0x0500000f


	//   ....[158]....
        /*0a18*/ 	.word	0x0500000f


	//   ....[159]....
        /*0a1c*/ 	.word	0x0500000f


	//   ....[160]....
        /*0a20*/ 	.word	0x0500000f


	//   ....[161]....
        /*0a24*/ 	.word	0x0500000f


	//   ....[162]....
        /*0a28*/ 	.word	0x0500000f


	//   ....[163]....
        /*0a2c*/ 	.word	0x0500000f


	//   ....[164]....
        /*0a30*/ 	.word	0x0500000f


	//   ....[165]....
        /*0a34*/ 	.word	0x0500000f


	//   ....[166]....
        /*0a38*/ 	.word	0x0500000f


	//   ....[167]....
        /*0a3c*/ 	.word	0x0500000f


	//   ....[168]....
        /*0a40*/ 	.word	0x0500000f


	//   ....[169]....
        /*0a44*/ 	.word	0x0500000f


	//   ....[170]....
        /*0a48*/ 	.word	0x0500000f


	//   ....[171]....
        /*0a4c*/ 	.word	0x0500000f


	//   ....[172]....
        /*0a50*/ 	.word	0x0500000f


	//   ....[173]....
        /*0a54*/ 	.word	0xffffffff


	//   ....[174]....
        /*0a58*/ 	.word	0xffffffff


	//   ....[175]....
        /*0a5c*/ 	.word	0xffffffff


	//   ....[176]....
        /*0a60*/ 	.word	0xffffffff


	//   ....[177]....
        /*0a64*/ 	.word	0xffffffff


	//   ....[178]....
        /*0a68*/ 	.word	0xffffffff


	//----- nvinfo : EIATTR_COOP_GROUP_INSTR_OFFSETS
	.align		4
.L_1415:
        /*0a6c*/ 	.byte	0x04, 0x28
        /*0a6e*/ 	.short	(.L_1417 - .L_1416)


	//   ....[0]....
.L_1416:
        /*0a70*/ 	.word	0x000000b0


	//   ....[1]....
        /*0a74*/ 	.word	0x00000180


	//   ....[2]....
        /*0a78*/ 	.word	0x000001d0


	//   ....[3]....
        /*0a7c*/ 	.word	0x00000420


	//   ....[4]....
        /*0a80*/ 	.word	0x00000580


	//   ....[5]....
        /*0a84*/ 	.word	0x000006a0


	//   ....[6]....
        /*0a88*/ 	.word	0x00000800


	//   ....[7]....
        /*0a8c*/ 	.word	0x00002920


	//   ....[8]....
        /*0a90*/ 	.word	0x000048b0


	//   ....[9]....
        /*0a94*/ 	.word	0x00005010


	//   ....[10]....
        /*0a98*/ 	.word	0x00006120


	//   ....[11]....
        /*0a9c*/ 	.word	0x00006650


	//   ....[12]....
        /*0aa0*/ 	.word	0x00006990


	//   ....[13]....
        /*0aa4*/ 	.word	0x000069b0


	//   ....[14]....
        /*0aa8*/ 	.word	0x0000be00


	//   ....[15]....
        /*0aac*/ 	.word	0x0000bf60


	//   ....[16]....
        /*0ab0*/ 	.word	0x0000c0a0


	//   ....[17]....
        /*0ab4*/ 	.word	0x0000c0c0


	//   ....[18]....
        /*0ab8*/ 	.word	0x00015a40


	//   ....[19]....
        /*0abc*/ 	.word	0x00016000


	//   ....[20]....
        /*0ac0*/ 	.word	0x00016fa0


	//   ....[21]....
        /*0ac4*/ 	.word	0x00017060


	//   ....[22]....
        /*0ac8*/ 	.word	0x00017210


	//   ....[23]....
        /*0acc*/ 	.word	0x00017230


	//   ....[24]....
        /*0ad0*/ 	.word	0x0001f700


	//   ....[25]....
        /*0ad4*/ 	.word	0x0001f720


	//   ....[26]....
        /*0ad8*/ 	.word	0x0001f760


	//   ....[27]....
        /*0adc*/ 	.word	0x0001f7a0


	//   ....[28]....
        /*0ae0*/ 	.word	0x000219d0


	//   ....[29]....
        /*0ae4*/ 	.word	0x000219e0


	//   ....[30]....
        /*0ae8*/ 	.word	0x00021a10


	//   ....[31]....
        /*0aec*/ 	.word	0x00021a20


	//   ....[32]....
        /*0af0*/ 	.word	0x000223d0


	//   ....[33]....
        /*0af4*/ 	.word	0x00022400


	//   ....[34]....
        /*0af8*/ 	.word	0x00022540


	//   ....[35]....
        /*0afc*/ 	.word	0x00022560


	//   ....[36]....
        /*0b00*/ 	.word	0x000226a0


	//   ....[37]....
        /*0b04*/ 	.word	0x000226c0


	//   ....[38]....
        /*0b08*/ 	.word	0x00022810


	//   ....[39]....
        /*0b0c*/ 	.word	0x00022830


	//   ....[40]....
        /*0b10*/ 	.word	0x00022d70


	//   ....[41]....
        /*0b14*/ 	.word	0x00022da0


	//   ....[42]....
        /*0b18*/ 	.word	0x000237e0


	//   ....[43]....
        /*0b1c*/ 	.word	0x000237f0


	//   ....[44]....
        /*0b20*/ 	.word	0x00024b40


	//   ....[45]....
        /*0b24*/ 	.word	0x00024b60


	//   ....[46]....
        /*0b28*/ 	.word	0x00024ca0


	//   ....[47]....
        /*0b2c*/ 	.word	0x00024cc0


	//   ....[48]....
        /*0b30*/ 	.word	0x00024e00


	//   ....[49]....
        /*0b34*/ 	.word	0x00024e20


	//   ....[50]....
        /*0b38*/ 	.word	0x00024f70


	//   ....[51]....
        /*0b3c*/ 	.word	0x00024f90


	//   ....[52]....
        /*0b40*/ 	.word	0x00025170


	//   ....[53]....
        /*0b44*/ 	.word	0x000253a0


	//   ....[54]....
        /*0b48*/ 	.word	0x000253d0


	//   ....[55]....
        /*0b4c*/ 	.word	0x00025400


	//   ....[56]....
        /*0b50*/ 	.word	0x00025430


	//   ....[57]....
        /*0b54*/ 	.word	0x00025460


	//   ....[58]....
        /*0b58*/ 	.word	0x00025490


	//   ....[59]....
        /*0b5c*/ 	.word	0x00025630


	//   ....[60]....
        /*0b60*/ 	.word	0x00025660


	//   ....[61]....
        /*0b64*/ 	.word	0x00025690


	//   ....[62]....
        /*0b68*/ 	.word	0x000256c0


	//   ....[63]....
        /*0b6c*/ 	.word	0x000256f0


	//   ....[64]....
        /*0b70*/ 	.word	0x00025720


	//   ....[65]....
        /*0b74*/ 	.word	0x000257c0


	//   ....[66]....
        /*0b78*/ 	.word	0x000257f0


	//   ....[67]....
        /*0b7c*/ 	.word	0x00025800


	//   ....[68]....
        /*0b80*/ 	.word	0x00025830


	//   ....[69]....
        /*0b84*/ 	.word	0x00027580


	//   ....[70]....
        /*0b88*/ 	.word	0x00028050


	//   ....[71]....
        /*0b8c*/ 	.word	0x00028070


	//   ....[72]....
        /*0b90*/ 	.word	0x00028090


	//   ....[73]....
        /*0b94*/ 	.word	0x000280c0


	//   ....[74]....
        /*0b98*/ 	.word	0x00028190


	//   ....[75]....
        /*0b9c*/ 	.word	0x00028220


	//   ....[76]....
        /*0ba0*/ 	.word	0x00028250


	//   ....[77]....
        /*0ba4*/ 	.word	0x000282d0


	//   ....[78]....
        /*0ba8*/ 	.word	0x00028300


	//   ....[79]....
        /*0bac*/ 	.word	0x00028380


	//   ....[80]....
        /*0bb0*/ 	.word	0x000283b0


	//   ....[81]....
        /*0bb4*/ 	.word	0x00028430


	//   ....[82]....
        /*0bb8*/ 	.word	0x00028460


	//   ....[83]....
        /*0bbc*/ 	.word	0x00028480


	//   ....[84]....
        /*0bc0*/ 	.word	0x000284d0


	//   ....[85]....
        /*0bc4*/ 	.word	0x000284e0


	//   ....[86]....
        /*0bc8*/ 	.word	0x00028c20


	//   ....[87]....
        /*0bcc*/ 	.word	0x00028c60


	//   ....[88]....
        /*0bd0*/ 	.word	0x00028c80


	//   ....[89]....
        /*0bd4*/ 	.word	0x00028d20


	//   ....[90]....
        /*0bd8*/ 	.word	0x00028db0


	//   ....[91]....
        /*0bdc*/ 	.word	0x00028dc0


	//   ....[92]....
        /*0be0*/ 	.word	0x00028e50


	//   ....[93]....
        /*0be4*/ 	.word	0x00028e60


	//   ....[94]....
        /*0be8*/ 	.word	0x00028ed0


	//   ....[95]....
        /*0bec*/ 	.word	0x00028ee0


	//   ....[96]....
        /*0bf0*/ 	.word	0x00028f60


	//   ....[97]....
        /*0bf4*/ 	.word	0x00028f70


	//   ....[98]....
        /*0bf8*/ 	.word	0x00028ff0


	//   ....[99]....
        /*0bfc*/ 	.word	0x00029000


	//   ....[100]....
        /*0c00*/ 	.word	0x00029010


	//   ....[101]....
        /*0c04*/ 	.word	0x00029050


	//   ....[102]....
        /*0c08*/ 	.word	0x0002bc30


	//   ....[103]....
        /*0c0c*/ 	.word	0x0002bc40


	//   ....[104]....
        /*0c10*/ 	.word	0x0002bca0


	//   ....[105]....
        /*0c14*/ 	.word	0x0002bce0


	//   ....[106]....
        /*0c18*/ 	.word	0x0002bd10


	//   ....[107]....
        /*0c1c*/ 	.word	0x0002bd40


	//   ....[108]....
        /*0c20*/ 	.word	0x0002bd70


	//   ....[109]....
        /*0c24*/ 	.word	0x0002bda0


	//   ....[110]....
        /*0c28*/ 	.word	0x0002bf60


	//   ....[111]....
        /*0c2c*/ 	.word	0x0002bf90


	//   ....[112]....
        /*0c30*/ 	.word	0x0002bfc0


	//   ....[113]....
        /*0c34*/ 	.word	0x0002bff0


	//   ....[114]....
        /*0c38*/ 	.word	0x0002c020


	//   ....[115]....
        /*0c3c*/ 	.word	0x0002c050


	//   ....[116]....
        /*0c40*/ 	.word	0x0002c120


	//   ....[117]....
        /*0c44*/ 	.word	0x0002c140


	//   ....[118]....
        /*0c48*/ 	.word	0x0002c150


	//   ....[119]....
        /*0c4c*/ 	.word	0x0002c1d0


	//   ....[120]....
        /*0c50*/ 	.word	0x0002cd10


	//   ....[121]....
        /*0c54*/ 	.word	0x0002d2b0


	//   ....[122]....
        /*0c58*/ 	.word	0x0002d440


	//   ....[123]....
        /*0c5c*/ 	.word	0x0002d4a0


	//   ....[124]....
        /*0c60*/ 	.word	0x0002d500


	//   ....[125]....
        /*0c64*/ 	.word	0x0002d560


	//   ....[126]....
        /*0c68*/ 	.word	0x0002d600


	//   ....[127]....
        /*0c6c*/ 	.word	0x0002d6f0


	//   ....[128]....
        /*0c70*/ 	.word	0x0002d820


	//   ....[129]....
        /*0c74*/ 	.word	0x0002d8c0


	//   ....[130]....
        /*0c78*/ 	.word	0x0002d990


	//   ....[131]....
        /*0c7c*/ 	.word	0x0002da30


	//   ....[132]....
        /*0c80*/ 	.word	0x0002db00


	//   ....[133]....
        /*0c84*/ 	.word	0x0002dba0


	//   ....[134]....
        /*0c88*/ 	.word	0x0002dc70


	//   ....[135]....
        /*0c8c*/ 	.word	0x0002dd10


	//   ....[136]....
        /*0c90*/ 	.word	0x0002ddc0


	//   ....[137]....
        /*0c94*/ 	.word	0x0002de60


	//   ....[138]....
        /*0c98*/ 	.word	0x0002e100


	//   ....[139]....
        /*0c9c*/ 	.word	0x0002e1b0


	//   ....[140]....
        /*0ca0*/ 	.word	0x0002e2b0


	//   ....[141]....
        /*0ca4*/ 	.word	0x0002e3a0


	//   ....[142]....
        /*0ca8*/ 	.word	0x0002e460


	//   ....[143]....
        /*0cac*/ 	.word	0x0002e520


	//   ....[144]....
        /*0cb0*/ 	.word	0x0002e5e0


	//   ....[145]....
        /*0cb4*/ 	.word	0x0002e6a0


	//   ....[146]....
        /*0cb8*/ 	.word	0x0002e760


	//   ....[147]....
        /*0cbc*/ 	.word	0x0002e820


	//   ....[148]....
        /*0cc0*/ 	.word	0x0002e8e0


	//   ....[149]....
        /*0cc4*/ 	.word	0x0002e990


	//   ....[150]....
        /*0cc8*/ 	.word	0x0002ea90


	//   ....[151]....
        /*0ccc*/ 	.word	0x0002eae0


	//   ....[152]....
        /*0cd0*/ 	.word	0x0002eb40


	//   ....[153]....
        /*0cd4*/ 	.word	0x0002ec20


	//   ....[154]....
        /*0cd8*/ 	.word	0x0002ef50


	//   ....[155]....
        /*0cdc*/ 	.word	0x0002eff0


	//   ....[156]....
        /*0ce0*/ 	.word	0x0002f190


	//   ....[157]....
        /*0ce4*/ 	.word	0x0002f210


	//   ....[158]....
        /*0ce8*/ 	.word	0x0002f290


	//   ....[159]....
        /*0cec*/ 	.word	0x0002f310


	//   ....[160]....
        /*0cf0*/ 	.word	0x0002f390


	//   ....[161]....
        /*0cf4*/ 	.word	0x0002f420


	//   ....[162]....
        /*0cf8*/ 	.word	0x0002f4c0


	//   ....[163]....
        /*0cfc*/ 	.word	0x0002f570


	//   ....[164]....
        /*0d00*/ 	.word	0x0002f5f0


	//   ....[165]....
        /*0d04*/ 	.word	0x0002f670


	//   ....[166]....
        /*0d08*/ 	.word	0x0002f6f0


	//   ....[167]....
        /*0d0c*/ 	.word	0x0002f780


	//   ....[168]....
        /*0d10*/ 	.word	0x0002f800


	//   ....[169]....
        /*0d14*/ 	.word	0x0002f8b0


	//   ....[170]....
        /*0d18*/ 	.word	0x0002f900


	//   ....[171]....
        /*0d1c*/ 	.word	0x0002f9c0


	//   ....[172]....
        /*0d20*/ 	.word	0x0002faf0


	//   ....[173]....
        /*0d24*/ 	.word	0x000321d0


	//   ....[174]....
        /*0d28*/ 	.word	0x00032ff0


	//   ....[175]....
        /*0d2c*/ 	.word	0x00033bb0


	//   ....[176]....
        /*0d30*/ 	.word	0x00033bf0


	//   ....[177]....
        /*0d34*/ 	.word	0x00033c60


	//   ....[178]....
        /*0d38*/ 	.word	0x00033c80


	//----- nvinfo : EIATTR_REG_RECONFIG
	.align		4
.L_1417:
        /*0d3c*/ 	.byte	0x01, 0x54
	.zero		2


	//----- nvinfo : EIATTR_SYSCALL_OFFSETS
	.align		4
        /*0d40*/ 	.byte	0x04, 0x46
        /*0d42*/ 	.short	(.L_1419 - .L_1418)


	//   ....[0]....
.L_1418:
        /*0d44*/ 	.word	0x00002ba0


	//   ....[1]....
        /*0d48*/ 	.word	0x000271b0


	//   ....[2]....
        /*0d4c*/ 	.word	0x00027300


	//   ....[3]....
        /*0d50*/ 	.word	0x000273f0


	//   ....[4]....
        /*0d54*/ 	.word	0x00027c50


	//   ....[5]....
        /*0d58*/ 	.word	0x00028850


	//----- nvinfo : EIATTR_MBARRIER_INSTR_OFFSETS
	.align		4
.L_1419:
        /*0d5c*/ 	.byte	0x04, 0x39
        /*0d5e*/ 	.short	(.L_1421 - .L_1420)


	//   ....[0]....
.L_1420:
        /*0d60*/ 	.word	0x000002c0
        /*0d64*/ 	.word	0x000000ff
        /*0d68*/ 	.word	0x00032400
        /*0d6c*/ 	.short	0x0100
        /*0d6e*/ 	.byte	0x08
	.zero		1


	//   ....[1]....
        /*0d70*/ 	.word	0x000002d0
        /*0d74*/ 	.word	0x000000ff
        /*0d78*/ 	.word	0x00032410
        /*0d7c*/ 	.short	0x0100
        /*0d7e*/ 	.byte	0x08
	.zero		1


	//   ....[2]....
        /*0d80*/ 	.word	0x000002e0
        /*0d84*/ 	.word	0x000000ff
        /*0d88*/ 	.word	0x00032420
        /*0d8c*/ 	.short	0x0100
        /*0d8e*/ 	.byte	0x08
	.zero		1


	//   ....[3]....
        /*0d90*/ 	.word	0x000003d0
        /*0d94*/ 	.word	0x000000ff
        /*0d98*/ 	.word	0x00032430
        /*0d9c*/ 	.short	0x0100
        /*0d9e*/ 	.byte	0x08
	.zero		1


	//   ....[4]....
        /*0da0*/ 	.word	0x000003e0
        /*0da4*/ 	.word	0x000000ff
        /*0da8*/ 	.word	0x00032440
        /*0dac*/ 	.short	0x0100
        /*0dae*/ 	.byte	0x08
	.zero		1


	//   ....[5]....
        /*0db0*/ 	.word	0x000003f0
        /*0db4*/ 	.word	0x000000ff
        /*0db8*/ 	.word	0x00032438
        /*0dbc*/ 	.short	0x0100
        /*0dbe*/ 	.byte	0x08
	.zero		1


	//   ....[6]....
        /*0dc0*/ 	.word	0x00000400
        /*0dc4*/ 	.word	0x000000ff
        /*0dc8*/ 	.word	0x00032448
        /*0dcc*/ 	.short	0x0100
        /*0dce*/ 	.byte	0x08
	.zero		1


	//   ....[7]....
        /*0dd0*/ 	.word	0x00000530
        /*0dd4*/ 	.word	0x000000ff
        /*0dd8*/ 	.word	0x00032450
        /*0ddc*/ 	.short	0x0100
        /*0dde*/ 	.byte	0x08
	.zero		1


	//   ....[8]....
        /*0de0*/ 	.word	0x00000540
        /*0de4*/ 	.word	0x000000ff
        /*0de8*/ 	.word	0x00032460
        /*0dec*/ 	.short	0x0100
        /*0dee*/ 	.byte	0x08
	.zero		1


	//   ....[9]....
        /*0df0*/ 	.word	0x00000550
        /*0df4*/ 	.word	0x000000ff
        /*0df8*/ 	.word	0x00032458
        /*0dfc*/ 	.short	0x0100
        /*0dfe*/ 	.byte	0x08
	.zero		1


	//   ....[10]....
        /*0e00*/ 	.word	0x00000560
        /*0e04*/ 	.word	0x000000ff
        /*0e08*/ 	.word	0x00032468
        /*0e0c*/ 	.short	0x0100
        /*0e0e*/ 	.byte	0x08
	.zero		1


	//   ....[11]....
        /*0e10*/ 	.word	0x00000650
        /*0e14*/ 	.word	0x000000ff
        /*0e18*/ 	.word	0x00032470
        /*0e1c*/ 	.short	0x0100
        /*0e1e*/ 	.byte	0x06
	.zero		1


	//   ....[12]....
        /*0e20*/ 	.word	0x00000660
        /*0e24*/ 	.word	0x000000ff
        /*0e28*/ 	.word	0x00032480
        /*0e2c*/ 	.short	0x0100
        /*0e2e*/ 	.byte	0x06
	.zero		1


	//   ....[13]....
        /*0e30*/ 	.word	0x00000670
        /*0e34*/ 	.word	0x000000ff
        /*0e38*/ 	.word	0x00032478
        /*0e3c*/ 	.short	0x0100
        /*0e3e*/ 	.byte	0x06
	.zero		1


	//   ....[14]....
        /*0e40*/ 	.word	0x00000680
        /*0e44*/ 	.word	0x000000ff
        /*0e48*/ 	.word	0x00032488
        /*0e4c*/ 	.short	0x0100
        /*0e4e*/ 	.byte	0x06
	.zero		1


	//   ....[15]....
        /*0e50*/ 	.word	0x000007b0
        /*0e54*/ 	.word	0x000000ff
        /*0e58*/ 	.word	0x00032490
        /*0e5c*/ 	.short	0x0100
        /*0e5e*/ 	.byte	0x08
	.zero		1


	//   ....[16]....
        /*0e60*/ 	.word	0x000007c0
        /*0e64*/ 	.word	0x000000ff
        /*0e68*/ 	.word	0x000324a0
        /*0e6c*/ 	.short	0x0100
        /*0e6e*/ 	.byte	0x08
	.zero		1


	//   ....[17]....
        /*0e70*/ 	.word	0x000007d0
        /*0e74*/ 	.word	0x000000ff
        /*0e78*/ 	.word	0x00032498
        /*0e7c*/ 	.short	0x0100
        /*0e7e*/ 	.byte	0x08
	.zero		1


	//   ....[18]....
        /*0e80*/ 	.word	0x000007e0
        /*0e84*/ 	.word	0x000000ff
        /*0e88*/ 	.word	0x000324a8
        /*0e8c*/ 	.short	0x0100
        /*0e8e*/ 	.byte	0x08
	.zero		1


	//   ....[19]....
        /*0e90*/ 	.word	0x00000910
        /*0e94*/ 	.word	0x000000ff
        /*0e98*/ 	.word	0x000324b0
        /*0e9c*/ 	.short	0x0100
        /*0e9e*/ 	.byte	0x08
	.zero		1


	//   ....[20]....
        /*0ea0*/ 	.word	0x00000920
        /*0ea4*/ 	.word	0x000000ff
        /*0ea8*/ 	.word	0x000324c0
        /*0eac*/ 	.short	0x0100
        /*0eae*/ 	.byte	0x08
	.zero		1


	//   ....[21]....
        /*0eb0*/ 	.word	0x00000930
        /*0eb4*/ 	.word	0x000000ff
        /*0eb8*/ 	.word	0x000324b8
        /*0ebc*/ 	.short	0x0100
        /*0ebe*/ 	.byte	0x08
	.zero		1


	//   ....[22]....
        /*0ec0*/ 	.word	0x00000940
        /*0ec4*/ 	.word	0x000000ff
        /*0ec8*/ 	.word	0x000324c8
        /*0ecc*/ 	.short	0x0100
        /*0ece*/ 	.byte	0x08
	.zero		1


	//   ....[23]....
        /*0ed0*/ 	.word	0x00002de0
        /*0ed4*/ 	.word	0x00000048
        /*0ed8*/ 	.word	0x00032400
        /*0edc*/ 	.short	0x010a
        /*0ede*/ 	.byte	0x3f
	.zero		1


	//   ....[24]....
        /*0ee0*/ 	.word	0x00003270
        /*0ee4*/ 	.word	0x0000000a
        /*0ee8*/ 	.word	0x00000000
        /*0eec*/ 	.short	0x010a
        /*0eee*/ 	.byte	0x3f
	.zero		1


	//   ....[25]....
        /*0ef0*/ 	.word	0x000032d0
        /*0ef4*/ 	.word	0x0000000a
        /*0ef8*/ 	.word	0x00000000
        /*0efc*/ 	.short	0x010a
        /*0efe*/ 	.byte	0x3f
	.zero		1


	//   ....[26]....
        /*0f00*/ 	.word	0x00003680
        /*0f04*/ 	.word	0x00000048
        /*0f08*/ 	.word	0x00032410
        /*0f0c*/ 	.short	0x010a
        /*0f0e*/ 	.byte	0x3f
	.zero		1


	//   ....[27]....
        /*0f10*/ 	.word	0x00003780
        /*0f14*/ 	.word	0x0000000a
        /*0f18*/ 	.word	0x00000000
        /*0f1c*/ 	.short	0x010a
        /*0f1e*/ 	.byte	0x3f
	.zero		1


	//   ....[28]....
        /*0f20*/ 	.word	0x000037e0
        /*0f24*/ 	.word	0x0000000a
        /*0f28*/ 	.word	0x00000000
        /*0f2c*/ 	.short	0x010a
        /*0f2e*/ 	.byte	0x3f
	.zero		1


	//   ....[29]....
        /*0f30*/ 	.word	0x00004500
        /*0f34*/ 	.word	0x0000000a
        /*0f38*/ 	.word	0x00000000
        /*0f3c*/ 	.short	0x0101
        /*0f3e*/ 	.byte	0x3f
	.zero		1


	//   ....[30]....
        /*0f40*/ 	.word	0x00009c70
        /*0f44*/ 	.word	0x00000090
        /*0f48*/ 	.word	0x00000000
        /*0f4c*/ 	.short	0x0101
        /*0f4e*/ 	.byte	0x3f
	.zero		1


	//   ....[31]....
        /*0f50*/ 	.word	0x0000a3e0
        /*0f54*/ 	.word	0x00000003
        /*0f58*/ 	.word	0x00000000
        /*0f5c*/ 	.short	0x010a
        /*0f5e*/ 	.byte	0x3f
	.zero		1


	//   ....[32]....
        /*0f60*/ 	.word	0x0000a4e0
        /*0f64*/ 	.word	0x00000000
        /*0f68*/ 	.word	0x00000000
        /*0f6c*/ 	.short	0x010a
        /*0f6e*/ 	.byte	0x3f
	.zero		1


	//   ....[33]....
        /*0f70*/ 	.word	0x0000a910
        /*0f74*/ 	.word	0x00000003
        /*0f78*/ 	.word	0x00000000
        /*0f7c*/ 	.short	0x010a
        /*0f7e*/ 	.byte	0x3f
	.zero		1


	//   ....[34]....
        /*0f80*/ 	.word	0x0000a9c0
        /*0f84*/ 	.word	0x00000004
        /*0f88*/ 	.word	0x00000000
        /*0f8c*/ 	.short	0x010a
        /*0f8e*/ 	.byte	0x3f
	.zero		1


	//   ....[35]....
        /*0f90*/ 	.word	0x0000b6b0
        /*0f94*/ 	.word	0x00000003
        /*0f98*/ 	.word	0x00000000
        /*0f9c*/ 	.short	0x0101
        /*0f9e*/ 	.byte	0x3f
	.zero		1


	//   ....[36]....
        /*0fa0*/ 	.word	0x00014080
        /*0fa4*/ 	.word	0x00000000
        /*0fa8*/ 	.word	0x00000000
        /*0fac*/ 	.short	0x0101
        /*0fae*/ 	.byte	0x3f
	.zero		1


	//   ....[37]....
        /*0fb0*/ 	.word	0x00014280
        /*0fb4*/ 	.word	0x00000005
        /*0fb8*/ 	.word	0x00000000
        /*0fbc*/ 	.short	0x010a
        /*0fbe*/ 	.byte	0x3f
	.zero		1


	//   ....[38]....
        /*0fc0*/ 	.word	0x00014380
        /*0fc4*/ 	.word	0x00000000
        /*0fc8*/ 	.word	0x00000000
        /*0fcc*/ 	.short	0x010a
        /*0fce*/ 	.byte	0x3f
	.zero		1


	//   ....[39]....
        /*0fd0*/ 	.word	0x000147b0
        /*0fd4*/ 	.word	0x0000000b
        /*0fd8*/ 	.word	0x00000000
        /*0fdc*/ 	.short	0x010a
        /*0fde*/ 	.byte	0x3f
	.zero		1


	//   ....[40]....
        /*0fe0*/ 	.word	0x00014860
        /*0fe4*/ 	.word	0x00000004
        /*0fe8*/ 	.word	0x00000000
        /*0fec*/ 	.short	0x010a
        /*0fee*/ 	.byte	0x3f
	.zero		1


	//   ....[41]....
        /*0ff0*/ 	.word	0x00015550
        /*0ff4*/ 	.word	0x00000004
        /*0ff8*/ 	.word	0x00000000
        /*0ffc*/ 	.short	0x0101
        /*0ffe*/ 	.byte	0x3f
	.zero		1


	//   ....[42]....
        /*1000*/ 	.word	0x0001f250
        /*1004*/ 	.word	0x00000000
        /*1008*/ 	.word	0x00000000
        /*100c*/ 	.short	0x0101
        /*100e*/ 	.byte	0x3f
	.zero		1


	//   ....[43]....
        /*1010*/ 	.word	0x000223c0
        /*1014*/ 	.word	0x00000000
        /*1018*/ 	.word	0x00000000
        /*101c*/ 	.short	0x0101
        /*101e*/ 	.byte	0x3f
	.zero		1


	//   ....[44]....
        /*1020*/ 	.word	0x00022d90
        /*1024*/ 	.word	0x00000004
        /*1028*/ 	.word	0x00000000
        /*102c*/ 	.short	0x0101
        /*102e*/ 	.byte	0x3f
	.zero		1


	//   ....[45]....
        /*1030*/ 	.word	0x000277f0
        /*1034*/ 	.word	0x00000000
        /*1038*/ 	.word	0x00032440
        /*103c*/ 	.short	0x010a
        /*103e*/ 	.byte	0x3f
	.zero		1


	//   ....[46]....
        /*1040*/ 	.word	0x00028600
        /*1044*/ 	.word	0x00000012
        /*1048*/ 	.word	0x00032400
        /*104c*/ 	.short	0x0107
        /*104e*/ 	.byte	0x3f
	.zero		1


	//   ....[47]....
        /*1050*/ 	.word	0x000286c0
        /*1054*/ 	.word	0x00000012
        /*1058*/ 	.word	0x00032400
        /*105c*/ 	.short	0x0101
        /*105e*/ 	.byte	0x3f
	.zero		1


	//   ....[48]....
        /*1060*/ 	.word	0x00029190
        /*1064*/ 	.word	0x00000012
        /*1068*/ 	.word	0x00032410
        /*106c*/ 	.short	0x0107
        /*106e*/ 	.byte	0x3f
	.zero		1


	//   ....[49]....
        /*1070*/ 	.word	0x00029290
        /*1074*/ 	.word	0x00000012
        /*1078*/ 	.word	0x00032410
        /*107c*/ 	.short	0x0101
        /*107e*/ 	.byte	0x3f
	.zero		1


	//   ....[50]....
        /*1080*/ 	.word	0x000292b0
        /*1084*/ 	.word	0x00000012
        /*1088*/ 	.word	0x00032420
        /*108c*/ 	.short	0x010a
        /*108e*/ 	.byte	0x3f
	.zero		1


	//   ....[51]....
        /*1090*/ 	.word	0x00029390
        /*1094*/ 	.word	0x00000002
        /*1098*/ 	.word	0x00032460
        /*109c*/ 	.short	0x010a
        /*109e*/ 	.byte	0x3f
	.zero		1


	//   ....[52]....
        /*10a0*/ 	.word	0x00029cc0
        /*10a4*/ 	.word	0x00000002
        /*10a8*/ 	.word	0x00032440
        /*10ac*/ 	.short	0x010a
        /*10ae*/ 	.byte	0x3f
	.zero		1


	//   ....[53]....
        /*10b0*/ 	.word	0x00029ef0
        /*10b4*/ 	.word	0x00000002
        /*10b8*/ 	.word	0x00032460
        /*10bc*/ 	.short	0x010a
        /*10be*/ 	.byte	0x3f
	.zero		1


	//   ....[54]....
        /*10c0*/ 	.word	0x0002a6f0
        /*10c4*/ 	.word	0x00000002
        /*10c8*/ 	.word	0x00032440
        /*10cc*/ 	.short	0x010a
        /*10ce*/ 	.byte	0x3f
	.zero		1


	//   ....[55]....
        /*10d0*/ 	.word	0x0002a920
        /*10d4*/ 	.word	0x00000002
        /*10d8*/ 	.word	0x00032460
        /*10dc*/ 	.short	0x010a
        /*10de*/ 	.byte	0x3f
	.zero		1


	//   ....[56]....
        /*10e0*/ 	.word	0x0002b0c0
        /*10e4*/ 	.word	0x00000003
        /*10e8*/ 	.word	0x00032440
        /*10ec*/ 	.short	0x010a
        /*10ee*/ 	.byte	0x3f
	.zero		1


	//   ....[57]....
        /*10f0*/ 	.word	0x0002b2f0
        /*10f4*/ 	.word	0x00000003
        /*10f8*/ 	.word	0x00032460
        /*10fc*/ 	.short	0x010a
        /*10fe*/ 	.byte	0x3f
	.zero		1


	//   ....[58]....
        /*1100*/ 	.word	0x0002cc90
        /*1104*/ 	.word	0x00000000
        /*1108*/ 	.word	0x00032420
        /*110c*/ 	.short	0x010a
        /*110e*/ 	.byte	0x3f
	.zero		1


	//   ....[59]....
        /*1110*/ 	.word	0x0002ce80
        /*1114*/ 	.word	0x00000006
        /*1118*/ 	.word	0x00000000
        /*111c*/ 	.short	0x010a
        /*111e*/ 	.byte	0x3f
	.zero		1


	//   ....[60]....
        /*1120*/ 	.word	0x0002ceb0
        /*1124*/ 	.word	0x00000007
        /*1128*/ 	.word	0x00000000
        /*112c*/ 	.short	0x010a
        /*112e*/ 	.byte	0x3f
	.zero		1


	//   ....[61]....
        /*1130*/ 	.word	0x0002cf10
        /*1134*/ 	.word	0x00000004
        /*1138*/ 	.word	0x00000000
        /*113c*/ 	.short	0x010a
        /*113e*/ 	.byte	0x3f
	.zero		1


	//   ....[62]....
        /*1140*/ 	.word	0x0002cf40
        /*1144*/ 	.word	0x00000003
        /*1148*/ 	.word	0x00000000
        /*114c*/ 	.short	0x010a
        /*114e*/ 	.byte	0x3f
	.zero		1


	//   ....[63]....
        /*1150*/ 	.word	0x0002cfa0
        /*1154*/ 	.word	0x00000048
        /*1158*/ 	.word	0x00032400
        /*115c*/ 	.short	0x010a
        /*115e*/ 	.byte	0x3f
	.zero		1


	//   ....[64]....
        /*1160*/ 	.word	0x0002cff0
        /*1164*/ 	.word	0x0000000a
        /*1168*/ 	.word	0x00000000
        /*116c*/ 	.short	0x010a
        /*116e*/ 	.byte	0x3f
	.zero		1


	//   ....[65]....
        /*1170*/ 	.word	0x0002d040
        /*1174*/ 	.word	0x00000048
        /*1178*/ 	.word	0x00032410
        /*117c*/ 	.short	0x010a
        /*117e*/ 	.byte	0x3f
	.zero		1


	//   ....[66]....
        /*1180*/ 	.word	0x0002d090
        /*1184*/ 	.word	0x0000000a
        /*1188*/ 	.word	0x00000000
        /*118c*/ 	.short	0x010a
        /*118e*/ 	.byte	0x3f
	.zero		1


	//   ....[67]....
        /*1190*/ 	.word	0x0002d0e0
        /*1194*/ 	.word	0x00000000
        /*1198*/ 	.word	0x00000000
        /*119c*/ 	.short	0x010a
        /*119e*/ 	.byte	0x3f
	.zero		1


	//   ....[68]....
        /*11a0*/ 	.word	0x0002d130
        /*11a4*/ 	.word	0x00000004
        /*11a8*/ 	.word	0x00000000
        /*11ac*/ 	.short	0x010a
        /*11ae*/ 	.byte	0x3f
	.zero		1


	//   ....[69]....
        /*11b0*/ 	.word	0x0002d180
        /*11b4*/ 	.word	0x00000000
        /*11b8*/ 	.word	0x00000000
        /*11bc*/ 	.short	0x010a
        /*11be*/ 	.byte	0x3f
	.zero		1


	//   ....[70]....
        /*11c0*/ 	.word	0x0002d1d0
        /*11c4*/ 	.word	0x00000004
        /*11c8*/ 	.word	0x00000000
        /*11cc*/ 	.short	0x010a
        /*11ce*/ 	.byte	0x3f
	.zero		1


	//   ....[71]....
        /*11d0*/ 	.word	0x0002d370
        /*11d4*/ 	.word	0x00000000
        /*11d8*/ 	.word	0x00032440
        /*11dc*/ 	.short	0x010a
        /*11de*/ 	.byte	0x3f
	.zero		1


	//   ....[72]....
        /*11e0*/ 	.word	0x0002ec60
        /*11e4*/ 	.word	0x00000012
        /*11e8*/ 	.word	0x00032420
        /*11ec*/ 	.short	0x010a
        /*11ee*/ 	.byte	0x3f
	.zero		1


	//   ....[73]....
        /*11f0*/ 	.word	0x0002ecb0
        /*11f4*/ 	.word	0x00000002
        /*11f8*/ 	.word	0x00032460
        /*11fc*/ 	.short	0x010a
        /*11fe*/ 	.byte	0x3f
	.zero		1


	//   ....[74]....
        /*1200*/ 	.word	0x0002ed00
        /*1204*/ 	.word	0x00000002
        /*1208*/ 	.word	0x00032440
        /*120c*/ 	.short	0x010a
        /*120e*/ 	.byte	0x3f
	.zero		1


	//   ....[75]....
        /*1210*/ 	.word	0x0002ed50
        /*1214*/ 	.word	0x00000002
        /*1218*/ 	.word	0x00032460
        /*121c*/ 	.short	0x010a
        /*121e*/ 	.byte	0x3f
	.zero		1


	//   ....[76]....
        /*1220*/ 	.word	0x0002eda0
        /*1224*/ 	.word	0x00000002
        /*1228*/ 	.word	0x00032440
        /*122c*/ 	.short	0x010a
        /*122e*/ 	.byte	0x3f
	.zero		1


	//   ....[77]....
        /*1230*/ 	.word	0x0002edf0
        /*1234*/ 	.word	0x00000002
        /*1238*/ 	.word	0x00032460
        /*123c*/ 	.short	0x010a
        /*123e*/ 	.byte	0x3f
	.zero		1


	//   ....[78]....
        /*1240*/ 	.word	0x0002ee40
        /*1244*/ 	.word	0x00000003
        /*1248*/ 	.word	0x00032440
        /*124c*/ 	.short	0x010a
        /*124e*/ 	.byte	0x3f
	.zero		1


	//   ....[79]....
        /*1250*/ 	.word	0x0002ee90
        /*1254*/ 	.word	0x00000003
        /*1258*/ 	.word	0x00032460
        /*125c*/ 	.short	0x010a
        /*125e*/ 	.byte	0x3f
	.zero		1


	//   ....[80]....
        /*1260*/ 	.word	0x0002fa10
        /*1264*/ 	.word	0x00000000
        /*1268*/ 	.word	0x00032420
        /*126c*/ 	.short	0x010a
        /*126e*/ 	.byte	0x3f
	.zero		1


	//   ....[81]....
        /*1270*/ 	.word	0x0002fbb0
        /*1274*/ 	.word	0x00000006
        /*1278*/ 	.word	0x00000000
        /*127c*/ 	.short	0x010a
        /*127e*/ 	.byte	0x3f
	.zero		1


	//   ....[82]....
        /*1280*/ 	.word	0x0002fc00
        /*1284*/ 	.word	0x00000007
        /*1288*/ 	.word	0x00000000
        /*128c*/ 	.short	0x010a
        /*128e*/ 	.byte	0x3f
	.zero		1


	//   ....[83]....
        /*1290*/ 	.word	0x0002fc50
        /*1294*/ 	.word	0x00000004
        /*1298*/ 	.word	0x00000000
        /*129c*/ 	.short	0x010a
        /*129e*/ 	.byte	0x3f
	.zero		1


	//   ....[84]....
        /*12a0*/ 	.word	0x00030010
        /*12a4*/ 	.word	0x00000012
        /*12a8*/ 	.word	0x00000000
        /*12ac*/ 	.short	0x010a
        /*12ae*/ 	.byte	0x3f
	.zero		1


	//   ....[85]....
        /*12b0*/ 	.word	0x00030150
        /*12b4*/ 	.word	0x0000000e
        /*12b8*/ 	.word	0x00000000
        /*12bc*/ 	.short	0x010a
        /*12be*/ 	.byte	0x3f
	.zero		1


	//   ....[86]....
        /*12c0*/ 	.word	0x000307b0
        /*12c4*/ 	.word	0x0000000d
        /*12c8*/ 	.word	0x00000000
        /*12cc*/ 	.short	0x010a
        /*12ce*/ 	.byte	0x3f
	.zero		1


	//   ....[87]....
        /*12d0*/ 	.word	0x000308f0
        /*12d4*/ 	.word	0x00000012
        /*12d8*/ 	.word	0x00000000
        /*12dc*/ 	.short	0x010a
        /*12de*/ 	.byte	0x3f
	.zero		1


	//   ....[88]....
        /*12e0*/ 	.word	0x00031b00
        /*12e4*/ 	.word	0x00000013
        /*12e8*/ 	.word	0x00000000
        /*12ec*/ 	.short	0x0101
        /*12ee*/ 	.byte	0x3f
	.zero		1


	//   ....[89]....
        /*12f0*/ 	.word	0x0004b8c0
        /*12f4*/ 	.word	0x00000004
        /*12f8*/ 	.word	0x00000000
        /*12fc*/ 	.short	0x0101
        /*12fe*/ 	.byte	0x3f
	.zero		1


	//   ....[90]....
        /*1300*/ 	.word	0x0004b900
        /*1304*/ 	.word	0x0000000e
        /*1308*/ 	.word	0x00000000
        /*130c*/ 	.short	0x010a
        /*130e*/ 	.byte	0x3f
	.zero		1


	//   ....[91]....
        /*1310*/ 	.word	0x0004b950
        /*1314*/ 	.word	0x00000012
        /*1318*/ 	.word	0x00000000
        /*131c*/ 	.short	0x010a
        /*131e*/ 	.byte	0x3f
	.zero		1


	//----- nvinfo : EIATTR_NUM_MBARRIERS
	.align		4
.L_1421:
        /*1320*/ 	.byte	0x03, 0x38
        /*1322*/ 	.short	0x0017


	//----- nvinfo : EIATTR_EXIT_INSTR_OFFSETS
	.align		4
        /*1324*/ 	.byte	0x04, 0x1c
        /*1326*/ 	.short	(.L_1423 - .L_1422)


	//   ....[0]....
.L_1422:
        /*1328*/ 	.word	0x00000b80


	//   ....[1]....
        /*132c*/ 	.word	0x00025110


	//   ....[2]....
        /*1330*/ 	.word	0x0002cf90


	//----- nvinfo : EIATTR_MAX_THREADS
	.align		4
.L_1423:
        /*1334*/ 	.byte	0x04, 0x05
        /*1336*/ 	.short	(.L_1425 - .L_1424)
.L_1424:
        /*1338*/ 	.word	0x00000180
        /*133c*/ 	.word	0x00000001
        /*1340*/ 	.word	0x00000001


	//----- nvinfo : EIATTR_CRS_STACK_SIZE
	.align		4
.L_1425:
        /*1344*/ 	.byte	0x04, 0x1e
        /*1346*/ 	.short	(.L_1427 - .L_1426)
.L_1426:
        /*1348*/ 	.word	0x00000000


	//----- nvinfo : EIATTR_CBANK_PARAM_SIZE
	.align		4
.L_1427:
        /*134c*/ 	.byte	0x03, 0x19
        /*134e*/ 	.short	0x0bf0


	//----- nvinfo : EIATTR_PARAM_CBANK
	.align		4
        /*1350*/ 	.byte	0x04, 0x0a
        /*1352*/ 	.short	(.L_1429 - .L_1428)
	.align		4
.L_1428:
        /*1354*/ 	.word	index@(.nv.constant0._ZN7cutlass13device_kernelIN5flash11enable_sm90INS1_16FlashAttnFwdSm90INS1_25CollectiveMainloopFwdSm90ILi2EN4cute5tupleIJNS5_1CILi1EEES8_S8_EEENS6_IJNS7_ILi128EEENS7_ILi96EEENS7_ILi64EEEEEELi256ENS_10bfloat16_tEfNS_4arch4Sm90ELb0ELb1ELb1ELb1ELb0ELb0ELb1ELb1ELb0ELb1ELb1ELb0EEENS1_21CollectiveEpilogueFwdINS6_IJSA_NS7_ILi256EEESB_EEES9_SE_SG_Li256ELb1ELb1ELb1ELb0EEENS1_36VarlenDynamicPersistentTileSchedulerILi128ELi96ELi256ELi128ELb1ELb1ELb1ELb1ELb0ELb1EEEEEEEEEvNT_6ParamsE)
        /*1358*/ 	.short	0x0210
        /*135a*/ 	.short	0x0bf0


	//----- nvinfo : EIATTR_SW_WAR
	.align		4
.L_1429:
        /*135c*/ 	.byte	0x04, 0x36
        /*135e*/ 	.short	(.L_1431 - .L_1430)
.L_1430:
        /*1360*/ 	.word	0x00000008
.L_1431:


//--------------------- .nv.info._ZN7cutlass13device_kernelIN5flash11enable_sm90INS1_16FlashAttnFwdSm90INS1_25CollectiveMainloopFwdSm90ILi2EN4cute5tupleIJNS5_1CILi1EEES8_S8_EEENS6_IJNS7_ILi128EEENS7_ILi96EEENS7_ILi64EEEEEELi256ENS_10bfloat16_tEfNS_4arch4Sm90ELb0ELb1ELb1ELb1ELb0ELb1ELb1ELb1ELb0ELb1ELb1ELb0EEENS1_21CollectiveEpilogueFwdINS6_IJSA_NS7_ILi256EEESB_EEES9_SE_SG_Li256ELb1ELb1ELb1ELb0EEENS1_36VarlenDynamicPersistentTileSchedulerILi128ELi96ELi256ELi128ELb1ELb1ELb1ELb1ELb0ELb1EEEEEEEEEvNT_6ParamsE --------------------------
	.section	.nv.info._ZN7cutlass13device_kernelIN5flash11enable_sm90INS1_16FlashAttnFwdSm90INS1_25CollectiveMainloopFwdSm90ILi2EN4cute5tupleIJNS5_1CILi1EEES8_S8_EEENS6_IJNS7_ILi128EEENS7_ILi96EEENS7_ILi64EEEEEELi256ENS_10bfloat16_tEfNS_4arch4Sm90ELb0ELb1ELb1ELb1ELb0ELb1ELb1ELb1ELb0ELb1ELb1ELb0EEENS1_21CollectiveEpilogueFwdINS6_IJSA_NS7_ILi256EEESB_EEES9_SE_SG_Li256ELb1ELb1ELb1ELb0EEENS1_36VarlenDynamicPersistentTileSchedulerILi128ELi96ELi256ELi128ELb1ELb1ELb1ELb1ELb0ELb1EEEEEEEEEvNT_6ParamsE,"",@"SHT_CUDA_INFO"
	.sectionflags	@""
	.align	4


	//----- nvinfo : EIATTR_CUDA_API_VERSION
	.align		4
        /*0000*/ 	.byte	0x04, 0x37
        /*0002*/ 	.short	(.L_1433 - .L_1432)
.L_1432:
        /*0004*/ 	.word	0x00000082


	//----- nvinfo : EIATTR_KPARAM_INFO
	.align		4
.L_1433:
        /*0008*/ 	.byte	0x04, 0x17
        /*000a*/ 	.short	(.L_1435 - .L_1434)
.L_1434:
        /*000c*/ 	.word	0x00000000
        /*0010*/ 	.short	0x0000
        /*0012*/ 	.short	0x0070
        /*0014*/ 	.byte	0x00, 0xf0, 0x01, 0x2e


	//----- nvinfo : EIATTR_SPARSE_MMA_MASK
	.align		4
.L_1435:
        /*0018*/ 	.byte	0x03, 0x50
        /*001a*/ 	.short	0x0000


	//----- nvinfo : EIATTR_MAXREG_COUNT
	.align		4
        /*001c*/ 	.byte	0x03, 0x1b
        /*001e*/ 	.short	0x00a8


	//----- nvinfo : EIATTR_NUM_BARRIERS
	.align		4
        /*0020*/ 	.byte	0x02, 0x4c
        /*0022*/ 	.byte	0x10
	.zero		1


	//----- nvinfo : EIATTR_EXTERNS
	.align		4
        /*0024*/ 	.byte	0x04, 0x0f
        /*0026*/ 	.short	(.L_1437 - .L_1436)


	//   ....[0]....
	.align		4
.L_1436:
        /*0028*/ 	.word	index@(__assertfail)


	//----- nvinfo : EIATTR_ANNOTATIONS
	.align		4
.L_1437:
        /*002c*/ 	.byte	0x04, 0x55
        /*002e*/ 	.short	(.L_1439 - .L_1438)


	//   ....[0]....
.L_1438:
        /* <DEDUP_REMOVED lines=173> */


	//----- nvinfo : EIATTR_MERCURY_ISA_VERSION
	.align		4
.L_1439:
        /*0af0*/ 	.byte	0x03, 0x5f
        /*0af2*/ 	.short	0x0101


	//----- nvinfo : EIATTR_UNUSED_LOAD_BYTE_OFFSET
	.align		4
        /*0af4*/ 	.byte	0x04, 0x44
        /*0af6*/ 	.short	(.L_1441 - .L_1440)


	//   ....[0]....
.L_1440:
        /*0af8*/ 	.word	0x00000be0
        /*0afc*/ 	.word	0x0000fff0


	//   ....[1]....
        /*0b00*/ 	.word	0x0002cf00
        /*0b04*/ 	.word	0x0000fff0


	//----- nvinfo : EIATTR_INT_WARP_WIDE_INSTR_OFFSETS
	.align		4
.L_1441:
        /*0b08*/ 	.byte	0x04, 0x31
        /*0b0a*/ 	.short	(.L_1443 - .L_1442)


	//   ....[0]....
.L_1442:
        /*0b0c*/ 	.word	0x000001e0


	//   ....[1]....
        /*0b10*/ 	.word	0x00000220


	//   ....[2]....
        /*0b14*/ 	.word	0x00000290


	//   ....[3]....
        /*0b18*/ 	.word	0x000002a0


	//   ....[4]....
        /*0b1c*/ 	.word	0x000357a0


	//   ....[5]....
        /*0b20*/ 	.word	0x00035830


	//   ....[6]....
        /*0b24*/ 	.word	0x0003a220


	//   ....[7]....
        /*0b28*/ 	.word	0x0003a2b0


	//----- nvinfo : EIATTR_COOP_GROUP_MASK_REGIDS
	.align		4
.L_1443:
        /*0b2c*/ 	.byte	0x04, 0x29
        /*0b2e*/ 	.short	(.L_1445 - .L_1444)


	//   ....[0]....
.L_1444:
        /*0b30*/ 	.word	0xffffffff


	//   ....[1]....
        /*0b34*/ 	.word	0xffffffff


	//   ....[2]....
        /*0b38*/ 	.word	0xffffffff


	//   ....[3]....
        /*0b3c*/ 	.word	0xffffffff


	//   ....[4]....
        /*0b40*/ 	.word	0xffffffff


	//   ....[5]....
        /*0b44*/ 	.word	0xffffffff


	//   ....[6]....
        /*0b48*/ 	.word	0xffffffff


	//   ....[7]....
        /*0b4c*/ 	.word	0xffffffff


	//   ....[8]....
        /*0b50*/ 	.word	0xffffffff


	//   ....[9]....
        /*0b54*/ 	.word	0xffffffff


	//   ....[10]....
        /*0b58*/ 	.word	0xffffffff


	//   ....[11]....
        /*0b5c*/ 	.word	0xffffffff


	//   ....[12]....
        /*0b60*/ 	.word	0xffffffff


	//   ....[13]....
        /*0b64*/ 	.word	0xffffffff


	//   ....[14]....
        /*0b68*/ 	.word	0xffffffff


	//   ....[15]....
        /*0b6c*/ 	.word	0xffffffff


	//   ....[16]....
        /*0b70*/ 	.word	0xffffffff


	//   ....[17]....
        /*0b74*/ 	.word	0xffffffff


	//   ....[18]....
        /*0b78*/ 	.word	0xffffffff


	//   ....[19]....
        /*0b7c*/ 	.word	0xffffffff


	//   ....[20]....
        /*0b80*/ 	.word	0xffffffff


	//   ....[21]....
        /*0b84*/ 	.word	0xffffffff


	//   ....[22]....
        /*0b88*/ 	.word	0xffffffff


	//   ....[23]....
        /*0b8c*/ 	.word	0xffffffff


	//   ....[24]....
        /*0b90*/ 	.word	0xffffffff


	//   ....[25]....
        /*0b94*/ 	.word	0xffffffff


	//   ....[26]....
        /*0b98*/ 	.word	0xffffffff


	//   ....[27]....
        /*0b9c*/ 	.word	0xffffffff


	//   ....[28]....
        /*0ba0*/ 	.word	0xffffffff


	//   ....[29]....
        /*0ba4*/ 	.word	0xffffffff


	//   ....[30]....
        /*0ba8*/ 	.word	0xffffffff


	//   ....[31]....
        /*0bac*/ 	.word	0xffffffff


	//   ....[32]....
        /*0bb0*/ 	.word	0xffffffff


	//   ....[33]....
        /*0bb4*/ 	.word	0xffffffff


	//   ....[34]....
        /*0bb8*/ 	.word	0xffffffff


	//   ....[35]....
        /*0bbc*/ 	.word	0xffffffff


	//   ....[36]....
        /*0bc0*/ 	.word	0xffffffff


	//   ....[37]....
        /*0bc4*/ 	.word	0xffffffff


	//   ....[38]....
        /*0bc8*/ 	.word	0xffffffff


	//   ....[39]....
        /*0bcc*/ 	.word	0xffffffff


	//   ....[40]....
        /*0bd0*/ 	.word	0xffffffff


	//   ....[41]....
        /*0bd4*/ 	.word	0xffffffff


	//   ....[42]....
        /*0bd8*/ 	.word	0xffffffff


	//   ....[43]....
        /*0bdc*/ 	.word	0xffffffff


	//   ....[44]....
        /*0be0*/ 	.word	0xffffffff


	//   ....[45]....
        /*0be4*/ 	.word	0xffffffff


	//   ....[46]....
        /*0be8*/ 	.word	0xffffffff


	//   ....[47]....
        /*0bec*/ 	.word	0xffffffff


	//   ....[48]....
        /*0bf0*/ 	.word	0xffffffff


	//   ....[49]....
        /*0bf4*/ 	.word	0xffffffff


	//   ....[50]....
        /*0bf8*/ 	.word	0xffffffff


	//   ....[51]....
        /*0bfc*/ 	.word	0xffffffff


	//   ....[52]....
        /*0c00*/ 	.word	0xffffffff


	//   ....[53]....
        /*0c04*/ 	.word	0xffffffff


	//   ....[54]....
        /*0c08*/ 	.word	0xffffffff


	//   ....[55]....
        /*0c0c*/ 	.word	0xffffffff


	//   ....[56]....
        /*0c10*/ 	.word	0xffffffff


	//   ....[57]....
        /*0c14*/ 	.word	0xffffffff


	//   ....[58]....
        /*0c18*/ 	.word	0xffffffff


	//   ....[59]....
        /*0c1c*/ 	.word	0xffffffff


	//   ....[60]....
        /*0c20*/ 	.word	0xffffffff


	//   ....[61]....
        /*0c24*/ 	.word	0xffffffff


	//   ....[62]....
        /*0c28*/ 	.word	0xffffffff


	//   ....[63]....
        /*0c2c*/ 	.word	0xffffffff


	//   ....[64]....
        /*0c30*/ 	.word	0xffffffff


	//   ....[65]....
        /*0c34*/ 	.word	0xffffffff


	//   ....[66]....
        /*0c38*/ 	.word	0xffffffff


	//   ....[67]....
        /*0c3c*/ 	.word	0xffffffff


	//   ....[68]....
        /*0c40*/ 	.word	0xffffffff


	//   ....[69]....
        /*0c44*/ 	.word	0xffffffff


	//   ....[70]....
        /*0c48*/ 	.word	0xffffffff


	//   ....[71]....
        /*0c4c*/ 	.word	0xffffffff


	//   ....[72]....
        /*0c50*/ 	.word	0xffffffff


	//   ....[73]....
        /*0c54*/ 	.word	0xffffffff


	//   ....[74]....
        /*0c58*/ 	.word	0xffffffff


	//   ....[75]....
        /*0c5c*/ 	.word	0xffffffff


	//   ....[76]....
        /*0c60*/ 	.word	0xffffffff


	//   ....[77]....
        /*0c64*/ 	.word	0xffffffff


	//   ....[78]....
        /*0c68*/ 	.word	0xffffffff


	//   ....[79]....
        /*0c6c*/ 	.word	0xffffffff


	//   ....[80]....
        /*0c70*/ 	.word	0xffffffff


	//   ....[81]....
        /*0c74*/ 	.word	0xffffffff


	//   ....[82]....
        /*0c78*/ 	.word	0xffffffff


	//   ....[83]....
        /*0c7c*/ 	.word	0xffffffff


	//   ....[84]....
        /*0c80*/ 	.word	0xffffffff


	//   ....[85]....
        /*0c84*/ 	.word	0xffffffff


	//   ....[86]....
        /*0c88*/ 	.word	0xffffffff


	//   ....[87]....
        /*0c8c*/ 	.word	0xffffffff


	//   ....[88]....
        /*0c90*/ 	.word	0xffffffff


	//   ....[89]....
        /*0c94*/ 	.word	0xffffffff


	//   ....[90]....
        /*0c98*/ 	.word	0xffffffff


	//   ....[91]....
        /*0c9c*/ 	.word	0xffffffff


	//   ....[92]....
        /*0ca0*/ 	.word	0xffffffff


	//   ....[93]....
        /*0ca4*/ 	.word	0xffffffff


	//   ....[94]....
        /*0ca8*/ 	.word	0xffffffff


	//   ....[95]....
        /*0cac*/ 	.word	0xffffffff


	//   ....[96]....
        /*0cb0*/ 	.word	0xffffffff


	//   ....[97]....
        /*0cb4*/ 	.word	0xffffffff


	//   ....[98]....
        /*0cb8*/ 	.word	0xffffffff


	//   ....[99]....
        /*0cbc*/ 	.word	0xffffffff


	//   ....[100]....
        /*0cc0*/ 	.word	0xffffffff


	//   ....[101]....
        /*0cc4*/ 	.word	0xffffffff


	//   ....[102]....
        /*0cc8*/ 	.word	0xffffffff


	//   ....[103]....
        /*0ccc*/ 	.word	0xffffffff


	//   ....[104]....
        /*0cd0*/ 	.word	0xffffffff


	//   ....[105]....
        /*0cd4*/ 	.word	0xffffffff


	//   ....[106]....
        /*0cd8*/ 	.word	0xffffffff


	//   ....[107]....
        /*0cdc*/ 	.word	0xffffffff


	//   ....[108]....
        /*0ce0*/ 	.word	0xffffffff


	//   ....[109]....
        /*0ce4*/ 	.word	0xffffffff


	//   ....[110]....
        /*0ce8*/ 	.word	0xffffffff


	//   ....[111]....
        /*0cec*/ 	.word	0xffffffff


	//   ....[112]....
        /*0cf0*/ 	.word	0xffffffff


	//   ....[113]....
        /*0cf4*/ 	.word	0xffffffff


	//   ....[114]....
        /*0cf8*/ 	.word	0xffffffff


	//   ....[115]....
        /*0cfc*/ 	.word	0xffffffff


	//   ....[116]....
        /*0d00*/ 	.word	0xffffffff


	//   ....[117]....
        /*0d04*/ 	.word	0xffffffff


	//   ....[118]....
        /*0d08*/ 	.word	0xffffffff


	//   ....[119]....
        /*0d0c*/ 	.word	0xffffffff


	//   ....[120]....
        /*0d10*/ 	.word	0xffffffff


	//   ....[121]....
        /*0d14*/ 	.word	0xffffffff


	//   ....[122]....
        /*0d18*/ 	.word	0xffffffff


	//   ....[123]....
        /*0d1c*/ 	.word	0xffffffff


	//   ....[124]....
        /*0d20*/ 	.word	0xffffffff


	//   ....[125]....
        /*0d24*/ 	.word	0xffffffff


	//   ....[126]....
        /*0d28*/ 	.word	0xffffffff


	//   ....[127]....
        /*0d2c*/ 	.word	0xffffffff


	//   ....[128]....
        /*0d30*/ 	.word	0xffffffff


	//   ....[129]....
        /*0d34*/ 	.word	0xffffffff


	//   ....[130]....
        /*0d38*/ 	.word	0xffffffff


	//   ....[131]....
        /*0d3c*/ 	.word	0xffffffff


	//   ....[132]....
        /*0d40*/ 	.word	0xffffffff


	//   ....[133]....
        /*0d44*/ 	.word	0xffffffff


	//   ....[134]....
        /*0d48*/ 	.word	0xffffffff


	//   ....[135]....
        /*0d4c*/ 	.word	0xffffffff


	//   ....[136]....
        /*0d50*/ 	.word	0xffffffff


	//   ....[137]....
        /*0d54*/ 	.word	0xffffffff


	//   ....[138]....
        /*0d58*/ 	.word	0x0500000f


	//   ....[139]....
        /*0d5c*/ 	.word	0x0500000f


	//   ....[140]....
        /*0d60*/ 	.word	0x0500000f


	//   ....[141]....
        /*0d64*/ 	.word	0x0500000f


	//   ....[142]....
        /*0d68*/ 	.word	0x0500000f


	//   ....[143]....
        /*0d6c*/ 	.word	0x0500000f


	//   ....[144]....
        /*0d70*/ 	.word	0x0500000f


	//   ....[145]....
        /*0d74*/ 	.word	0x0500000f


	//   ....[146]....
        /*0d78*/ 	.word	0x0500000f


	//   ....[147]....
        /*0d7c*/ 	.word	0x0500000f


	//   ....[148]....
        /*0d80*/ 	.word	0x0500000f


	//   ....[149]....
        /*0d84*/ 	.word	0x0500000f


	//   ....[150]....
        /*0d88*/ 	.word	0x0500000f


	//   ....[151]....
        /*0d8c*/ 	.word	0x0500000f


	//   ....[152]....
        /*0d90*/ 	.word	0x0500000f


	//   ....[153]....
        /*0d94*/ 	.word	0x0500000f


	//   ....[154]....
        /*0d98*/ 	.word	0x0500000f


	//   ....[155]....
        /*0d9c*/ 	.word	0x0500000f


	//   ....[156]....
        /*0da0*/ 	.word	0x0500000f


	//   ....[157]....
        /*0da4*/ 	.word	0x0500000f


	//   ....[158]....
        /*0da8*/ 	.word	0x0500000f


	//   ....[159]....
        /*0dac*/ 	.word	0x0500000f


	//   ....[160]....
        /*0db0*/ 	.word	0x0500000f


	//   ....[161]....
        /*0db4*/ 	.word	0x0500000f


	//   ....[162]....
        /*0db8*/ 	.word	0x0500000f


	//   ....[163]....
        /*0dbc*/ 	.word	0x0500000f


	//   ....[164]....
        /*0dc0*/ 	.word	0x0500000f


	//   ....[165]....
        /*0dc4*/ 	.word	0x0500000f


	//   ....[166]....
        /*0dc8*/ 	.word	0x0500000f


	//   ....[167]....
        /*0dcc*/ 	.word	0x0500000f


	//   ....[168]....
        /*0dd0*/ 	.word	0x0500000f


	//   ....[169]....
        /*0dd4*/ 	.word	0x0500000f


	//   ....[170]....
        /*0dd8*/ 	.word	0x0500000f


	//   ....[171]....
        /*0ddc*/ 	.word	0x0500000f


	//   ....[172]....
        /*0de0*/ 	.word	0x0500000f


	//   ....[173]....
        /*0de4*/ 	.word	0x0500000f


	//   ....[174]....
        /*0de8*/ 	.word	0x0500000f


	//   ....[175]....
        /*0dec*/ 	.word	0x0500000f


	//   ....[176]....
        /*0df0*/ 	.word	0x0500000f


	//   ....[177]....
        /*0df4*/ 	.word	0x0500000f


	//   ....[178]....
        /*0df8*/ 	.word	0x0500000f


	//   ....[179]....
        /*0dfc*/ 	.word	0x0500000f


	//   ....[180]....
        /*0e00*/ 	.word	0x0500000f


	//   ....[181]....
        /*0e04*/ 	.word	0x0500000f


	//   ....[182]....
        /*0e08*/ 	.word	0x0500000f


	//   ....[183]....
        /*0e0c*/ 	.word	0x0500000f


	//   ....[184]....
        /*0e10*/ 	.word	0x0500000f


	//   ....[185]....
        /*0e14*/ 	.word	0x0500000f


	//   ....[186]....
        /*0e18*/ 	.word	0x0500000f


	//   ....[187]....
        /*0e1c*/ 	.word	0x0500000f


	//   ....[188]....
        /*0e20*/ 	.word	0x0500000f


	//   ....[189]....
        /*0e24*/ 	.word	0x0500000f


	//   ....[190]....
        /*0e28*/ 	.word	0x0500000f


	//   ....[191]....
        /*0e2c*/ 	.word	0x0500000f


	//   ....[192]....
        /*0e30*/ 	.word	0x0500000f


	//   ....[193]....
        /*0e34*/ 	.word	0x0500000f


	//   ....[194]....
        /*0e38*/ 	.word	0x0500000f


	//   ....[195]....
        /*0e3c*/ 	.word	0x0500000f


	//   ....[196]....
        /*0e40*/ 	.word	0x0500000f


	//   ....[197]....
        /*0e44*/ 	.word	0x0500000f


	//   ....[198]....
        /*0e48*/ 	.word	0x0500000f


	//   ....[199]....
        /*0e4c*/ 	.word	0x0500000f


	//   ....[200]....
        /*0e50*/ 	.word	0x0500000f


	//   ....[201]....
        /*0e54*/ 	.word	0x0500000f


	//   ....[202]....
        /*0e58*/ 	.word	0x0500000f


	//   ....[203]....
        /*0e5c*/ 	.word	0x0500000f


	//   ....[204]....
        /*0e60*/ 	.word	0x0500000f


	//   ....[205]....
        /*0e64*/ 	.word	0x0500000f


	//   ....[206]....
        /*0e68*/ 	.word	0x0500000f


	//   ....[207]....
        /*0e6c*/ 	.word	0x0500000f


	//   ....[208]....
        /*0e70*/ 	.word	0x0500000f


	//   ....[209]....
        /*0e74*/ 	.word	0x0500000f


	//   ....[210]....
        /*0e78*/ 	.word	0x0500000f


	//   ....[211]....
        /*0e7c*/ 	.word	0x0500000f


	//   ....[212]....
        /*0e80*/ 	.word	0x0500000f


	//   ....[213]....
        /*0e84*/ 	.word	0x0500000f


	//   ....[214]....
        /*0e88*/ 	.word	0x0500000f


	//   ....[215]....
        /*0e8c*/ 	.word	0x0500000f


	//   ....[216]....
        /*0e90*/ 	.word	0x0500000f


	//   ....[217]....
        /*0e94*/ 	.word	0x0500000f


	//   ....[218]....
        /*0e98*/ 	.word	0x0500000f


	//   ....[219]....
        /*0e9c*/ 	.word	0x0500000f


	//   ....[220]....
        /*0ea0*/ 	.word	0x0500000f


	//   ....[221]....
        /*0ea4*/ 	.word	0x0500000f


	//   ....[222]....
        /*0ea8*/ 	.word	0x0500000f


	//   ....[223]....
        /*0eac*/ 	.word	0x0500000f


	//   ....[224]....
        /*0eb0*/ 	.word	0x0500000f


	//   ....[225]....
        /*0eb4*/ 	.word	0x0500000f


	//   ....[226]....
        /*0eb8*/ 	.word	0x0500000f


	//   ....[227]....
        /*0ebc*/ 	.word	0x0500000f


	//   ....[228]....
        /*0ec0*/ 	.word	0xffffffff


	//   ....[229]....
        /*0ec4*/ 	.word	0xffffffff


	//   ....[230]....
        /*0ec8*/ 	.word	0xffffffff


	//   ....[231]....
        /*0ecc*/ 	.word	0xffffffff


	//   ....[232]....
        /*0ed0*/ 	.word	0xffffffff


	//   ....[233]....
        /*0ed4*/ 	.word	0xffffffff


	//----- nvinfo : EIATTR_COOP_GROUP_INSTR_OFFSETS
	.align		4
.L_1445:
        /*0ed8*/ 	.byte	0x04, 0x28
        /*0eda*/ 	.short	(.L_1447 - .L_1446)


	//   ....[0]....
.L_1446:
        /*0edc*/ 	.word	0x000000c0


	//   ....[1]....
        /*0ee0*/ 	.word	0x000001f0


	//   ....[2]....
        /*0ee4*/ 	.word	0x00000240


	//   ....[3]....
        /*0ee8*/ 	.word	0x00000490


	//   ....[4]....
        /*0eec*/ 	.word	0x000005f0


	//   ....[5]....
        /*0ef0*/ 	.word	0x00000710


	//   ....[6]....
        /*0ef4*/ 	.word	0x00000870


	//   ....[7]....
        /*0ef8*/ 	.word	0x00007710


	//   ....[8]....
        /*0efc*/ 	.word	0x00008480


	//   ....[9]....
        /*0f00*/ 	.word	0x00008490


	//   ....[10]....
        /*0f04*/ 	.word	0x000084a0


	//   ....[11]....
        /*0f08*/ 	.word	0x000084b0


	//   ....[12]....
        /*0f0c*/ 	.word	0x000087f0


	//   ....[13]....
        /*0f10*/ 	.word	0x00008800


	//   ....[14]....
        /*0f14*/ 	.word	0x00008810


	//   ....[15]....
        /*0f18*/ 	.word	0x00008820


	//   ....[16]....
        /*0f1c*/ 	.word	0x00009b50


	//   ....[17]....
        /*0f20*/ 	.word	0x00009b70


	//   ....[18]....
        /*0f24*/ 	.word	0x00009b80


	//   ....[19]....
        /*0f28*/ 	.word	0x00009b90


	//   ....[20]....
        /*0f2c*/ 	.word	0x00009c70


	//   ....[21]....
        /*0f30*/ 	.word	0x00009c90


	//   ....[22]....
        /*0f34*/ 	.word	0x00009ca0


	//   ....[23]....
        /*0f38*/ 	.word	0x00009cb0


	//   ....[24]....
        /*0f3c*/ 	.word	0x0000ce80


	//   ....[25]....
        /*0f40*/ 	.word	0x0000d470


	//   ....[26]....
        /*0f44*/ 	.word	0x0000e4b0


	//   ....[27]....
        /*0f48*/ 	.word	0x0000e620


	//   ....[28]....
        /*0f4c*/ 	.word	0x0000e670


	//   ....[29]....
        /*0f50*/ 	.word	0x0000e690


	//   ....[30]....
        /*0f54*/ 	.word	0x000185e0


	//   ....[31]....
        /*0f58*/ 	.word	0x00018730


	//   ....[32]....
        /*0f5c*/ 	.word	0x00018870


	//   ....[33]....
        /*0f60*/ 	.word	0x00018890


	//   ....[34]....
        /*0f64*/ 	.word	0x00022290


	//   ....[35]....
        /*0f68*/ 	.word	0x00022ef0


	//   ....[36]....
        /*0f6c*/ 	.word	0x00023760


	//   ....[37]....
        /*0f70*/ 	.word	0x000237c0


	//   ....[38]....
        /*0f74*/ 	.word	0x00023af0


	//   ....[39]....
        /*0f78*/ 	.word	0x00023b20


	//   ....[40]....
        /*0f7c*/ 	.word	0x0002bee0


	//   ....[41]....
        /*0f80*/ 	.word	0x0002bf00


	//   ....[42]....
        /*0f84*/ 	.word	0x0002bf40


	//   ....[43]....
        /*0f88*/ 	.word	0x0002bf70


	//   ....[44]....
        /*0f8c*/ 	.word	0x0002e1a0


	//   ....[45]....
        /*0f90*/ 	.word	0x0002e1c0


	//   ....[46]....
        /*0f94*/ 	.word	0x0002e1f0


	//   ....[47]....
        /*0f98*/ 	.word	0x0002e200


	//   ....[48]....
        /*0f9c*/ 	.word	0x0002eb70


	//   ....[49]....
        /*0fa0*/ 	.word	0x0002eb80


	//   ....[50]....
        /*0fa4*/ 	.word	0x0002ed10


	//   ....[51]....
        /*0fa8*/ 	.word	0x0002ed20


	//   ....[52]....
        /*0fac*/ 	.word	0x0002eeb0


	//   ....[53]....
        /*0fb0*/ 	.word	0x0002eec0


	//   ....[54]....
        /*0fb4*/ 	.word	0x0002f050


	//   ....[55]....
        /*0fb8*/ 	.word	0x0002f060


	//   ....[56]....
        /*0fbc*/ 	.word	0x0002f490


	//   ....[57]....
        /*0fc0*/ 	.word	0x0002f4a0


	//   ....[58]....
        /*0fc4*/ 	.word	0x00030160


	//   ....[59]....
        /*0fc8*/ 	.word	0x00030170


	//   ....[60]....
        /*0fcc*/ 	.word	0x000316d0


	//   ....[61]....
        /*0fd0*/ 	.word	0x000316e0


	//   ....[62]....
        /*0fd4*/ 	.word	0x00031880


	//   ....[63]....
        /*0fd8*/ 	.word	0x00031890


	//   ....[64]....
        /*0fdc*/ 	.word	0x00031a20


	//   ....[65]....
        /*0fe0*/ 	.word	0x00031a30


	//   ....[66]....
        /*0fe4*/ 	.word	0x00031bc0


	//   ....[67]....
        /*0fe8*/ 	.word	0x00031bd0


	//   ....[68]....
        /*0fec*/ 	.word	0x00031dc0


	//   ....[69]....
        /*0ff0*/ 	.word	0x00031ff0


	//   ....[70]....
        /*0ff4*/ 	.word	0x00032020


	//   ....[71]....
        /*0ff8*/ 	.word	0x00032050


	//   ....[72]....
        /*0ffc*/ 	.word	0x00032080


	//   ....[73]....
        /*1000*/ 	.word	0x000320b0


	//   ....[74]....
        /*1004*/ 	.word	0x000320e0


	//   ....[75]....
        /*1008*/ 	.word	0x00032280


	//   ....[76]....
        /*100c*/ 	.word	0x000322b0


	//   ....[77]....
        /*1010*/ 	.word	0x000322e0


	//   ....[78]....
        /*1014*/ 	.word	0x00032310


	//   ....[79]....
        /*1018*/ 	.word	0x00032340


	//   ....[80]....
        /*101c*/ 	.word	0x00032370


	//   ....[81]....
        /*1020*/ 	.word	0x00032410


	//   ....[82]....
        /*1024*/ 	.word	0x00032440


	//   ....[83]....
        /*1028*/ 	.word	0x00032450


	//   ....[84]....
        /*102c*/ 	.word	0x00032480


	//   ....[85]....
        /*1030*/ 	.word	0x00033d70


	//   ....[86]....
        /*1034*/ 	.word	0x00035d70


	//   ....[87]....
        /*1038*/ 	.word	0x00036840


	//   ....[88]....
        /*103c*/ 	.word	0x00036850


	//   ....[89]....
        /*1040*/ 	.word	0x00036870


	//   ....[90]....
        /*1044*/ 	.word	0x00036890


	//   ....[91]....
        /*1048*/ 	.word	0x00036980


	//   ....[92]....
        /*104c*/ 	.word	0x00036a10


	//   ....[93]....
        /*1050*/ 	.word	0x00036a40


	//   ....[94]....
        /*1054*/ 	.word	0x00036ac0


	//   ....[95]....
        /*1058*/ 	.word	0x00036af0


	//   ....[96]....
        /*105c*/ 	.word	0x00036b70


	//   ....[97]....
        /*1060*/ 	.word	0x00036ba0


	//   ....[98]....
        /*1064*/ 	.word	0x00036c20


	//   ....[99]....
        /*1068*/ 	.word	0x00036c50


	//   ....[100]....
        /*106c*/ 	.word	0x00036cb0


	//   ....[101]....
        /*1070*/ 	.word	0x00036cc0


	//   ....[102]....
        /*1074*/ 	.word	0x00036d30


	//   ....[103]....
        /*1078*/ 	.word	0x00037410


	//   ....[104]....
        /*107c*/ 	.word	0x00037450


	//   ....[105]....
        /*1080*/ 	.word	0x00037470


	//   ....[106]....
        /*1084*/ 	.word	0x00037510


	//   ....[107]....
        /*1088*/ 	.word	0x000375d0


	//   ....[108]....
        /*108c*/ 	.word	0x000375e0


	//   ....[109]....
        /*1090*/ 	.word	0x000376a0


	//   ....[110]....
        /*1094*/ 	.word	0x000376b0


	//   ....[111]....
        /*1098*/ 	.word	0x00037750


	//   ....[112]....
        /*109c*/ 	.word	0x00037760


	//   ....[113]....
        /*10a0*/ 	.word	0x00037810


	//   ....[114]....
        /*10a4*/ 	.word	0x00037820


	//   ....[115]....
        /*10a8*/ 	.word	0x000378d0


	//   ....[116]....
        /*10ac*/ 	.word	0x000378e0


	//   ....[117]....
        /*10b0*/ 	.word	0x000378f0


	//   ....[118]....
        /*10b4*/ 	.word	0x00037960


	//   ....[119]....
        /*10b8*/ 	.word	0x0003a550


	//   ....[120]....
        /*10bc*/ 	.word	0x0003a560


	//   ....[121]....
        /*10c0*/ 	.word	0x0003a5a0


	//   ....[122]....
        /*10c4*/ 	.word	0x0003a5e0


	//   ....[123]....
        /*10c8*/ 	.word	0x0003a610


	//   ....[124]....
        /*10cc*/ 	.word	0x0003a640


	//   ....[125]....
        /*10d0*/ 	.word	0x0003a670


	//   ....[126]....
        /*10d4*/ 	.word	0x0003a6a0


	//   ....[127]....
        /*10d8*/ 	.word	0x0003a870


	//   ....[128]....
        /*10dc*/ 	.word	0x0003a8a0


	//   ....[129]....
        /*10e0*/ 	.word	0x0003a8d0


	//   ....[130]....
        /*10e4*/ 	.word	0x0003a900


	//   ....[131]....
        /*10e8*/ 	.word	0x0003a930


	//   ....[132]....
        /*10ec*/ 	.word	0x0003a960


	//   ....[133]....
        /*10f0*/ 	.word	0x0003aa30


	//   ....[134]....
        /*10f4*/ 	.word	0x0003aa50


	//   ....[135]....
        /*10f8*/ 	.word	0x0003aa60


	//   ....[136]....
        /*10fc*/ 	.word	0x0003aae0


	//   ....[137]....
        /*1100*/ 	.word	0x0003b620


	//   ....[138]....
        /*1104*/ 	.word	0x0003ba40


	//   ....[139]....
        /*1108*/ 	.word	0x0003bae0


	//   ....[140]....
        /*110c*/ 	.word	0x0003bb70


	//   ....[141]....
        /*1110*/ 	.word	0x0003bbc0


	//   ....[142]....
        /*1114*/ 	.word	0x0003bc10


	//   ....[143]....
        /*1118*/ 	.word	0x0003bcb0


	//   ....[144]....
        /*111c*/ 	.word	0x0003bd40


	//   ....[145]....
        /*1120*/ 	.word	0x0003bd90


	//   ....[146]....
        /*1124*/ 	.word	0x0003bde0


	//   ....[147]....
        /*1128*/ 	.word	0x0003bed0


	//   ....[148]....
        /*112c*/ 	.word	0x0003bf80


	//   ....[149]....
        /*1130*/ 	.word	0x0003c000


	//   ....[150]....
        /*1134*/ 	.word	0x0003c070


	//   ....[151]....
        /*1138*/ 	.word	0x0003c1e0


	//   ....[152]....
        /*113c*/ 	.word	0x0003c310


	//   ....[153]....
        /*1140*/ 	.word	0x0003c370


	//   ....[154]....
        /*1144*/ 	.word	0x0003c3d0


	//   ....[155]....
        /*1148*/ 	.word	0x0003c680


	//   ....[156]....
        /*114c*/ 	.word	0x0003c6d0


	//   ....[157]....
        /*1150*/ 	.word	0x0003c760


	//   ....[158]....
        /*1154*/ 	.word	0x0003c7f0


	//   ....[159]....
        /*1158*/ 	.word	0x0003c880


	//   ....[160]....
        /*115c*/ 	.word	0x0003c910


	//   ....[161]....
        /*1160*/ 	.word	0x0003c9a0


	//   ....[162]....
        /*1164*/ 	.word	0x0003ca30


	//   ....[163]....
        /*1168*/ 	.word	0x0003cab0


	//   ....[164]....
        /*116c*/ 	.word	0x0003cb00


	//   ....[165]....
        /*1170*/ 	.word	0x0003cb90


	//   ....[166]....
        /*1174*/ 	.word	0x0003cc20


	//   ....[167]....
        /*1178*/ 	.word	0x0003cca0


	//   ....[168]....
        /*117c*/ 	.word	0x0003ccf0


	//   ....[169]....
        /*1180*/ 	.word	0x0003cd80


	//   ....[170]....
        /*1184*/ 	.word	0x0003ce10


	//   ....[171]....
        /*1188*/ 	.word	0x0003cea0


	//   ....[172]....
        /*118c*/ 	.word	0x0003cf30


	//   ....[173]....
        /*1190*/ 	.word	0x0003cfc0


	//   ....[174]....
        /*1194*/ 	.word	0x0003d050


	//   ....[175]....
        /*1198*/ 	.word	0x0003d110


	//   ....[176]....
        /*119c*/ 	.word	0x0003d3f0


	//   ....[177]....
        /*11a0*/ 	.word	0x0003d580


	//   ....[178]....
        /*11a4*/ 	.word	0x0003d5e0


	//   ....[179]....
        /*11a8*/ 	.word	0x0003d640


	//   ....[180]....
        /*11ac*/ 	.word	0x0003d6a0


	//   ....[181]....
        /*11b0*/ 	.word	0x0003d740


	//   ....[182]....
        /*11b4*/ 	.word	0x0003d830


	//   ....[183]....
        /*11b8*/ 	.word	0x0003d960


	//   ....[184]....
        /*11bc*/ 	.word	0x0003da00


	//   ....[185]....
        /*11c0*/ 	.word	0x0003dad0


	//   ....[186]....
        /*11c4*/ 	.word	0x0003db70


	//   ....[187]....
        /*11c8*/ 	.word	0x0003dc40


	//   ....[188]....
        /*11cc*/ 	.word	0x0003dce0


	//   ....[189]....
        /*11d0*/ 	.word	0x0003ddb0


	//   ....[190]....
        /*11d4*/ 	.word	0x0003de50


	//   ....[191]....
        /*11d8*/ 	.word	0x0003df00


	//   ....[192]....
        /*11dc*/ 	.word	0x0003dfe0


	//   ....[193]....
        /*11e0*/ 	.word	0x0003e240


	//   ....[194]....
        /*11e4*/ 	.word	0x0003e2f0


	//   ....[195]....
        /*11e8*/ 	.word	0x0003e3f0


	//   ....[196]....
        /*11ec*/ 	.word	0x0003e4e0


	//   ....[197]....
        /*11f0*/ 	.word	0x0003e570


	//   ....[198]....
        /*11f4*/ 	.word	0x0003e660


	//   ....[199]....
        /*11f8*/ 	.word	0x0003e6f0


	//   ....[200]....
        /*11fc*/ 	.word	0x0003e7e0


	//   ....[201]....
        /*1200*/ 	.word	0x0003e870


	//   ....[202]....
        /*1204*/ 	.word	0x0003e960


	//   ....[203]....
        /*1208*/ 	.word	0x0003e9f0


	//   ....[204]....
        /*120c*/ 	.word	0x0003ead0


	//   ....[205]....
        /*1210*/ 	.word	0x0003ec00


	//   ....[206]....
        /*1214*/ 	.word	0x0003ec50


	//   ....[207]....
        /*1218*/ 	.word	0x0003ecb0


	//   ....[208]....
        /*121c*/ 	.word	0x0003ed50


	//   ....[209]....
        /*1220*/ 	.word	0x0003f0f0


	//   ....[210]....
        /*1224*/ 	.word	0x0003f190


	//   ....[211]....
        /*1228*/ 	.word	0x0003f330


	//   ....[212]....
        /*122c*/ 	.word	0x0003f3b0


	//   ....[213]....
        /*1230*/ 	.word	0x0003f430


	//   ....[214]....
        /*1234*/ 	.word	0x0003f4b0


	//   ....[215]....
        /*1238*/ 	.word	0x0003f530


	//   ....[216]....
        /*123c*/ 	.word	0x0003f5c0


	//   ....[217]....
        /*1240*/ 	.word	0x0003f660


	//   ....[218]....
        /*1244*/ 	.word	0x0003f710


	//   ....[219]....
        /*1248*/ 	.word	0x0003f790


	//   ....[220]....
        /*124c*/ 	.word	0x0003f810


	//   ....[221]....
        /*1250*/ 	.word	0x0003f890


	//   ....[222]....
        /*1254*/ 	.word	0x0003f920


	//   ....[223]....
        /*1258*/ 	.word	0x0003f9a0


	//   ....[224]....
        /*125c*/ 	.word	0x0003fa50


	//   ....[225]....
        /*1260*/ 	.word	0x0003faa0


	//   ....[226]....
        /*1264*/ 	.word	0x0003fb60


	//   ....[227]....
        /*1268*/ 	.word	0x0003fc90


	//   ....[228]....
        /*126c*/ 	.word	0x000419a0


	//   ....[229]....
        /*1270*/ 	.word	0x00042010


	//   ....[230]....
        /*1274*/ 	.word	0x000431d0


	//   ....[231]....
        /*1278*/ 	.word	0x00043200


	//   ....[232]....
        /*127c*/ 	.word	0x00043220


	//   ....[233]....
        /*1280*/ 	.word	0x00043230


	//----- nvinfo : EIATTR_REG_RECONFIG
	.align		4
.L_1447:
        /*1284*/ 	.byte	0x01, 0x54
	.zero		2


	//----- nvinfo : EIATTR_SYSCALL_OFFSETS
	.align		4
        /*1288*/ 	.byte	0x04, 0x46
        /*128a*/ 	.short	(.L_1449 - .L_1448)


	//   ....[0]....
.L_1448:
        /*128c*/ 	.word	0x00002610


	//   ....[1]....
        /*1290*/ 	.word	0x00002760


	//   ....[2]....
        /*1294*/ 	.word	0x00007c50


	//   ....[3]....
        /*1298*/ 	.word	0x00008230


	//   ....[4]....
        /*129c*/ 	.word	0x000359a0


	//   ....[5]....
        /*12a0*/ 	.word	0x00035af0


	//   ....[6]....
        /*12a4*/ 	.word	0x00035be0


	//   ....[7]....
        /*12a8*/ 	.word	0x00036440


	//   ....[8]....
        /*12ac*/ 	.word	0x00037040


	//----- nvinfo : EIATTR_MBARRIER_INSTR_OFFSETS
	.align		4
.L_1449:
        /*12b0*/ 	.byte	0x04, 0x39
        /*12b2*/ 	.short	(.L_1451 - .L_1450)


	//   ....[0]....
.L_1450:
        /*12b4*/ 	.word	0x00000330
        /*12b8*/ 	.word	0x000000ff
        /*12bc*/ 	.word	0x00032400
        /*12c0*/ 	.short	0x0100
        /*12c2*/ 	.byte	0x08
	.zero		1


	//   ....[1]....
        /*12c4*/ 	.word	0x00000340
        /*12c8*/ 	.word	0x000000ff
        /*12cc*/ 	.word	0x00032410
        /*12d0*/ 	.short	0x0100
        /*12d2*/ 	.byte	0x08
	.zero		1


	//   ....[2]....
        /*12d4*/ 	.word	0x00000350
        /*12d8*/ 	.word	0x000000ff
        /*12dc*/ 	.word	0x00032420
        /*12e0*/ 	.short	0x0100
        /*12e2*/ 	.byte	0x08
	.zero		1


	//   ....[3]....
        /*12e4*/ 	.word	0x00000440
        /*12e8*/ 	.word	0x000000ff
        /*12ec*/ 	.word	0x00032430
        /*12f0*/ 	.short	0x0100
        /*12f2*/ 	.byte	0x08
	.zero		1


	//   ....[4]....
        /*12f4*/ 	.word	0x00000450
        /*12f8*/ 	.word	0x000000ff
        /*12fc*/ 	.word	0x00032440
        /*1300*/ 	.short	0x0100
        /*1302*/ 	.byte	0x08
	.zero		1


	//   ....[5]....
        /*1304*/ 	.word	0x00000460
        /*1308*/ 	.word	0x000000ff
        /*130c*/ 	.word	0x00032438
        /*1310*/ 	.short	0x0100
        /*1312*/ 	.byte	0x08
	.zero		1


	//   ....[6]....
        /*1314*/ 	.word	0x00000470
        /*1318*/ 	.word	0x000000ff
        /*131c*/ 	.word	0x00032448
        /*1320*/ 	.short	0x0100
        /*1322*/ 	.byte	0x08
	.zero		1


	//   ....[7]....
        /*1324*/ 	.word	0x000005a0
        /*1328*/ 	.word	0x000000ff
        /*132c*/ 	.word	0x00032450
        /*1330*/ 	.short	0x0100
        /*1332*/ 	.byte	0x08
	.zero		1


	//   ....[8]....
        /*1334*/ 	.word	0x000005b0
        /*1338*/ 	.word	0x000000ff
        /*133c*/ 	.word	0x00032460
        /*1340*/ 	.short	0x0100
        /*1342*/ 	.byte	0x08
	.zero		1


	//   ....[9]....
        /*1344*/ 	.word	0x000005c0
        /*1348*/ 	.word	0x000000ff
        /*134c*/ 	.word	0x00032458
        /*1350*/ 	.short	0x0100
        /*1352*/ 	.byte	0x08
	.zero		1


	//   ....[10]....
        /*1354*/ 	.word	0x000005d0
        /*1358*/ 	.word	0x000000ff
        /*135c*/ 	.word	0x00032468
        /*1360*/ 	.short	0x0100
        /*1362*/ 	.byte	0x08
	.zero		1


	//   ....[11]....
        /*1364*/ 	.word	0x000006c0
        /*1368*/ 	.word	0x000000ff
        /*136c*/ 	.word	0x00032470
        /*1370*/ 	.short	0x0100
        /*1372*/ 	.byte	0x06
	.zero		1


	//   ....[12]....
        /*1374*/ 	.word	0x000006d0
        /*1378*/ 	.word	0x000000ff
        /*137c*/ 	.word	0x00032480
        /*1380*/ 	.short	0x0100
        /*1382*/ 	.byte	0x06
	.zero		1


	//   ....[13]....
        /*1384*/ 	.word	0x000006e0
        /*1388*/ 	.word	0x000000ff
        /*138c*/ 	.word	0x00032478
        /*1390*/ 	.short	0x0100
        /*1392*/ 	.byte	0x06
	.zero		1


	//   ....[14]....
        /*1394*/ 	.word	0x000006f0
        /*1398*/ 	.word	0x000000ff
        /*139c*/ 	.word	0x00032488
        /*13a0*/ 	.short	0x0100
        /*13a2*/ 	.byte	0x06
	.zero		1


	//   ....[15]....
        /*13a4*/ 	.word	0x00000820
        /*13a8*/ 	.word	0x000000ff
        /*13ac*/ 	.word	0x00032490
        /*13b0*/ 	.short	0x0100
        /*13b2*/ 	.byte	0x08
	.zero		1


	//   ....[16]....
        /*13b4*/ 	.word	0x00000830
        /*13b8*/ 	.word	0x000000ff
        /*13bc*/ 	.word	0x000324a0
        /*13c0*/ 	.short	0x0100
        /*13c2*/ 	.byte	0x08
	.zero		1


	//   ....[17]....
        /*13c4*/ 	.word	0x00000840
        /*13c8*/ 	.word	0x000000ff
        /*13cc*/ 	.word	0x00032498
        /*13d0*/ 	.short	0x0100
        /*13d2*/ 	.byte	0x08
	.zero		1


	//   ....[18]....
        /*13d4*/ 	.word	0x00000850
        /*13d8*/ 	.word	0x000000ff
        /*13dc*/ 	.word	0x000324a8
        /*13e0*/ 	.short	0x0100
        /*13e2*/ 	.byte	0x08
	.zero		1


	//   ....[19]....
        /*13e4*/ 	.word	0x00000980
        /*13e8*/ 	.word	0x000000ff
        /*13ec*/ 	.word	0x000324b0
        /*13f0*/ 	.short	0x0100
        /*13f2*/ 	.byte	0x08
	.zero		1


	//   ....[20]....
        /*13f4*/ 	.word	0x00000990
        /*13f8*/ 	.word	0x000000ff
        /*13fc*/ 	.word	0x000324c0
        /*1400*/ 	.short	0x0100
        /*1402*/ 	.byte	0x08
	.zero		1


	//   ....[21]....
        /*1404*/ 	.word	0x000009a0
        /*1408*/ 	.word	0x000000ff
        /*140c*/ 	.word	0x000324b8
        /*1410*/ 	.short	0x0100
        /*1412*/ 	.byte	0x08
	.zero		1


	//   ....[22]....
        /*1414*/ 	.word	0x000009b0
        /*1418*/ 	.word	0x000000ff
        /*141c*/ 	.word	0x000324c8
        /*1420*/ 	.short	0x0100
        /*1422*/ 	.byte	0x08
	.zero		1


	//   ....[23]....
        /*1424*/ 	.word	0x00003910
        /*1428*/ 	.word	0x00000044
        /*142c*/ 	.word	0x00032490
        /*1430*/ 	.short	0x010a
        /*1432*/ 	.byte	0x3f
	.zero		1


	//   ....[24]....
        /*1434*/ 	.word	0x00004ef0
        /*1438*/ 	.word	0x00000044
        /*143c*/ 	.word	0x00032490
        /*1440*/ 	.short	0x010a
        /*1442*/ 	.byte	0x3f
	.zero		1


	//   ....[25]....
        /*1444*/ 	.word	0x000060b0
        /*1448*/ 	.word	0x00000044
        /*144c*/ 	.word	0x00032490
        /*1450*/ 	.short	0x010a
        /*1452*/ 	.byte	0x3f
	.zero		1


	//   ....[26]....
        /*1454*/ 	.word	0x000062e0
        /*1458*/ 	.word	0x00000004
        /*145c*/ 	.word	0x00000000
        /*1460*/ 	.short	0x0101
        /*1462*/ 	.byte	0x3f
	.zero		1


	//   ....[27]....
        /*1464*/ 	.word	0x00006320
        /*1468*/ 	.word	0x00000044
        /*146c*/ 	.word	0x000324b0
        /*1470*/ 	.short	0x010a
        /*1472*/ 	.byte	0x3f
	.zero		1


	//   ....[28]....
        /*1474*/ 	.word	0x00006970
        /*1478*/ 	.word	0x00000044
        /*147c*/ 	.word	0x00000000
        /*1480*/ 	.short	0x0101
        /*1482*/ 	.byte	0x3f
	.zero		1


	//   ....[29]....
        /*1484*/ 	.word	0x00007fb0
        /*1488*/ 	.word	0x00000002
        /*148c*/ 	.word	0x00032400
        /*1490*/ 	.short	0x010a
        /*1492*/ 	.byte	0x3f
	.zero		1


	//   ....[30]....
        /*1494*/ 	.word	0x00008000
        /*1498*/ 	.word	0x00000002
        /*149c*/ 	.word	0x00032400
        /*14a0*/ 	.short	0x010a
        /*14a2*/ 	.byte	0x3f
	.zero		1


	//   ....[31]....
        /*14a4*/ 	.word	0x00008a80
        /*14a8*/ 	.word	0x00000002
        /*14ac*/ 	.word	0x00032400
        /*14b0*/ 	.short	0x010a
        /*14b2*/ 	.byte	0x3f
	.zero		1


	//   ....[32]....
        /*14b4*/ 	.word	0x00009fe0
        /*14b8*/ 	.word	0x00000002
        /*14bc*/ 	.word	0x00032400
        /*14c0*/ 	.short	0x010a
        /*14c2*/ 	.byte	0x3f
	.zero		1


	//   ....[33]....
        /*14c4*/ 	.word	0x0000b6d0
        /*14c8*/ 	.word	0x00000005
        /*14cc*/ 	.word	0x00000000
        /*14d0*/ 	.short	0x010a
        /*14d2*/ 	.byte	0x3f
	.zero		1


	//   ....[34]....
        /*14d4*/ 	.word	0x0000b7d0
        /*14d8*/ 	.word	0x00000002
        /*14dc*/ 	.word	0x00000000
        /*14e0*/ 	.short	0x010a
        /*14e2*/ 	.byte	0x3f
	.zero		1


	//   ....[35]....
        /*14e4*/ 	.word	0x0000bc00
        /*14e8*/ 	.word	0x00000012
        /*14ec*/ 	.word	0x00000000
        /*14f0*/ 	.short	0x010a
        /*14f2*/ 	.byte	0x3f
	.zero		1


	//   ....[36]....
        /*14f4*/ 	.word	0x0000bcb0
        /*14f8*/ 	.word	0x00000004
        /*14fc*/ 	.word	0x00000000
        /*1500*/ 	.short	0x010a
        /*1502*/ 	.byte	0x3f
	.zero		1


	//   ....[37]....
        /*1504*/ 	.word	0x0000c9c0
        /*1508*/ 	.word	0x00000004
        /*150c*/ 	.word	0x00000000
        /*1510*/ 	.short	0x0101
        /*1512*/ 	.byte	0x3f
	.zero		1


	//   ....[38]....
        /*1514*/ 	.word	0x000166c0
        /*1518*/ 	.word	0x00000002
        /*151c*/ 	.word	0x00000000
        /*1520*/ 	.short	0x0101
        /*1522*/ 	.byte	0x3f
	.zero		1


	//   ....[39]....
        /*1524*/ 	.word	0x00016b70
        /*1528*/ 	.word	0x00000007
        /*152c*/ 	.word	0x00000000
        /*1530*/ 	.short	0x010a
        /*1532*/ 	.byte	0x3f
	.zero		1


	//   ....[40]....
        /*1534*/ 	.word	0x00016c70
        /*1538*/ 	.word	0x00000000
        /*153c*/ 	.word	0x00000000
        /*1540*/ 	.short	0x010a
        /*1542*/ 	.byte	0x3f
	.zero		1


	//   ....[41]....
        /*1544*/ 	.word	0x000170a0
        /*1548*/ 	.word	0x00000014
        /*154c*/ 	.word	0x00000000
        /*1550*/ 	.short	0x010a
        /*1552*/ 	.byte	0x3f
	.zero		1


	//   ....[42]....
        /*1554*/ 	.word	0x00017150
        /*1558*/ 	.word	0x00000006
        /*155c*/ 	.word	0x00000000
        /*1560*/ 	.short	0x010a
        /*1562*/ 	.byte	0x3f
	.zero		1


	//   ....[43]....
        /*1564*/ 	.word	0x00017e60
        /*1568*/ 	.word	0x00000006
        /*156c*/ 	.word	0x00000000
        /*1570*/ 	.short	0x0101
        /*1572*/ 	.byte	0x3f
	.zero		1


	//   ....[44]....
        /*1574*/ 	.word	0x00020890
        /*1578*/ 	.word	0x00000000
        /*157c*/ 	.word	0x00000000
        /*1580*/ 	.short	0x0101
        /*1582*/ 	.byte	0x3f
	.zero		1


	//   ....[45]....
        /*1584*/ 	.word	0x00020aa0
        /*1588*/ 	.word	0x00000005
        /*158c*/ 	.word	0x00000000
        /*1590*/ 	.short	0x010a
        /*1592*/ 	.byte	0x3f
	.zero		1


	//   ....[46]....
        /*1594*/ 	.word	0x00020ba0
        /*1598*/ 	.word	0x00000006
        /*159c*/ 	.word	0x00000000
        /*15a0*/ 	.short	0x010a
        /*15a2*/ 	.byte	0x3f
	.zero		1


	//   ....[47]....
        /*15a4*/ 	.word	0x00020fd0
        /*15a8*/ 	.word	0x00000005
        /*15ac*/ 	.word	0x00000000
        /*15b0*/ 	.short	0x010a
        /*15b2*/ 	.byte	0x3f
	.zero		1


	//   ....[48]....
        /*15b4*/ 	.word	0x00021080
        /*15b8*/ 	.word	0x00000006
        /*15bc*/ 	.word	0x00000000
        /*15c0*/ 	.short	0x010a
        /*15c2*/ 	.byte	0x3f
	.zero		1


	//   ....[49]....
        /*15c4*/ 	.word	0x00021d90
        /*15c8*/ 	.word	0x00000005
        /*15cc*/ 	.word	0x00000000
        /*15d0*/ 	.short	0x0101
        /*15d2*/ 	.byte	0x3f
	.zero		1


	//   ....[50]....
        /*15d4*/ 	.word	0x0002bac0
        /*15d8*/ 	.word	0x00000004
        /*15dc*/ 	.word	0x00000000
        /*15e0*/ 	.short	0x0101
        /*15e2*/ 	.byte	0x3f
	.zero		1


	//   ....[51]....
        /*15e4*/ 	.word	0x0002ea90
        /*15e8*/ 	.word	0x00000003
        /*15ec*/ 	.word	0x00000000
        /*15f0*/ 	.short	0x0101
        /*15f2*/ 	.byte	0x3f
	.zero		1


	//   ....[52]....
        /*15f4*/ 	.word	0x0002f390
        /*15f8*/ 	.word	0x00000008
        /*15fc*/ 	.word	0x00000000
        /*1600*/ 	.short	0x0101
        /*1602*/ 	.byte	0x3f
	.zero		1


	//   ....[53]....
        /*1604*/ 	.word	0x00033e50
        /*1608*/ 	.word	0x00000012
        /*160c*/ 	.word	0x00032420
        /*1610*/ 	.short	0x010a
        /*1612*/ 	.byte	0x3f
	.zero		1


	//   ....[54]....
        /*1614*/ 	.word	0x00033f20
        /*1618*/ 	.word	0x00000005
        /*161c*/ 	.word	0x000324a0
        /*1620*/ 	.short	0x010a
        /*1622*/ 	.byte	0x3f
	.zero		1


	//   ....[55]....
        /*1624*/ 	.word	0x00034160
        /*1628*/ 	.word	0x00000005
        /*162c*/ 	.word	0x000324c0
        /*1630*/ 	.short	0x010a
        /*1632*/ 	.byte	0x3f
	.zero		1


	//   ....[56]....
        /*1634*/ 	.word	0x00034800
        /*1638*/ 	.word	0x00000006
        /*163c*/ 	.word	0x000324a0
        /*1640*/ 	.short	0x010a
        /*1642*/ 	.byte	0x3f
	.zero		1


	//   ....[57]....
        /*1644*/ 	.word	0x00034a30
        /*1648*/ 	.word	0x00000006
        /*164c*/ 	.word	0x000324c0
        /*1650*/ 	.short	0x010a
        /*1652*/ 	.byte	0x3f
	.zero		1


	//   ....[58]....
        /*1654*/ 	.word	0x00035fe0
        /*1658*/ 	.word	0x00000000
        /*165c*/ 	.word	0x00032440
        /*1660*/ 	.short	0x010a
        /*1662*/ 	.byte	0x3f
	.zero		1


	//   ....[59]....
        /*1664*/ 	.word	0x00036df0
        /*1668*/ 	.word	0x00000012
        /*166c*/ 	.word	0x00032400
        /*1670*/ 	.short	0x0107
        /*1672*/ 	.byte	0x3f
	.zero		1


	//   ....[60]....
        /*1674*/ 	.word	0x00036eb0
        /*1678*/ 	.word	0x00000012
        /*167c*/ 	.word	0x00032400
        /*1680*/ 	.short	0x0101
        /*1682*/ 	.byte	0x3f
	.zero		1


	//   ....[61]....
        /*1684*/ 	.word	0x00037aa0
        /*1688*/ 	.word	0x00000012
        /*168c*/ 	.word	0x00032410
        /*1690*/ 	.short	0x0107
        /*1692*/ 	.byte	0x3f
	.zero		1


	//   ....[62]....
        /*1694*/ 	.word	0x00037ba0
        /*1698*/ 	.word	0x00000012
        /*169c*/ 	.word	0x00032410
        /*16a0*/ 	.short	0x0101
        /*16a2*/ 	.byte	0x3f
	.zero		1


	//   ....[63]....
        /*16a4*/ 	.word	0x00037bc0
        /*16a8*/ 	.word	0x00000012
        /*16ac*/ 	.word	0x00032420
        /*16b0*/ 	.short	0x010a
        /*16b2*/ 	.byte	0x3f
	.zero		1


	//   ....[64]....
        /*16b4*/ 	.word	0x00037ca0
        /*16b8*/ 	.word	0x00000002
        /*16bc*/ 	.word	0x00032460
        /*16c0*/ 	.short	0x010a
        /*16c2*/ 	.byte	0x3f
	.zero		1


	//   ....[65]....
        /*16c4*/ 	.word	0x000385d0
        /*16c8*/ 	.word	0x00000002
        /*16cc*/ 	.word	0x00032440
        /*16d0*/ 	.short	0x010a
        /*16d2*/ 	.byte	0x3f
	.zero		1


	//   ....[66]....
        /*16d4*/ 	.word	0x00038800
        /*16d8*/ 	.word	0x00000002
        /*16dc*/ 	.word	0x00032460
        /*16e0*/ 	.short	0x010a
        /*16e2*/ 	.byte	0x3f
	.zero		1


	//   ....[67]....
        /*16e4*/ 	.word	0x00039000
        /*16e8*/ 	.word	0x00000003
        /*16ec*/ 	.word	0x00032440
        /*16f0*/ 	.short	0x010a
        /*16f2*/ 	.byte	0x3f
	.zero		1


	//   ....[68]....
        /*16f4*/ 	.word	0x00039230
        /*16f8*/ 	.word	0x00000003
        /*16fc*/ 	.word	0x00032460
        /*1700*/ 	.short	0x010a
        /*1702*/ 	.byte	0x3f
	.zero		1


	//   ....[69]....
        /*1704*/ 	.word	0x000399d0
        /*1708*/ 	.word	0x00000003
        /*170c*/ 	.word	0x00032440
        /*1710*/ 	.short	0x010a
        /*1712*/ 	.byte	0x3f
	.zero		1


	//   ....[70]....
        /*1714*/ 	.word	0x00039c00
        /*1718*/ 	.word	0x00000003
        /*171c*/ 	.word	0x00032460
        /*1720*/ 	.short	0x010a
        /*1722*/ 	.byte	0x3f
	.zero		1


	//   ....[71]....
        /*1724*/ 	.word	0x0003b5a0
        /*1728*/ 	.word	0x00000000
        /*172c*/ 	.word	0x00032420
        /*1730*/ 	.short	0x010a
        /*1732*/ 	.byte	0x3f
	.zero		1


	//   ....[72]....
        /*1734*/ 	.word	0x0003b780
        /*1738*/ 	.word	0x00000006
        /*173c*/ 	.word	0x00000000
        /*1740*/ 	.short	0x010a
        /*1742*/ 	.byte	0x3f
	.zero		1


	//   ....[73]....
        /*1744*/ 	.word	0x0003b7b0
        /*1748*/ 	.word	0x00000007
        /*174c*/ 	.word	0x00000000
        /*1750*/ 	.short	0x010a
        /*1752*/ 	.byte	0x3f
	.zero		1


	//   ....[74]....
        /*1754*/ 	.word	0x0003b810
        /*1758*/ 	.word	0x00000004
        /*175c*/ 	.word	0x00000000
        /*1760*/ 	.short	0x010a
        /*1762*/ 	.byte	0x3f
	.zero		1


	//   ....[75]....
        /*1764*/ 	.word	0x0003b840
        /*1768*/ 	.word	0x00000003
        /*176c*/ 	.word	0x00000000
        /*1770*/ 	.short	0x010a
        /*1772*/ 	.byte	0x3f
	.zero		1


	//   ....[76]....
        /*1774*/ 	.word	0x0003b8a0
        /*1778*/ 	.word	0x00000044
        /*177c*/ 	.word	0x00032490
        /*1780*/ 	.short	0x010a
        /*1782*/ 	.byte	0x3f
	.zero		1


	//   ....[77]....
        /*1784*/ 	.word	0x0003b8f0
        /*1788*/ 	.word	0x00000044
        /*178c*/ 	.word	0x00032490
        /*1790*/ 	.short	0x010a
        /*1792*/ 	.byte	0x3f
	.zero		1


	//   ....[78]....
        /*1794*/ 	.word	0x0003b940
        /*1798*/ 	.word	0x00000044
        /*179c*/ 	.word	0x00032490
        /*17a0*/ 	.short	0x010a
        /*17a2*/ 	.byte	0x3f
	.zero		1


	//   ....[79]....
        /*17a4*/ 	.word	0x0003b990
        /*17a8*/ 	.word	0x00000044
        /*17ac*/ 	.word	0x000324b0
        /*17b0*/ 	.short	0x010a
        /*17b2*/ 	.byte	0x3f
	.zero		1


	//   ....[80]....
        /*17b4*/ 	.word	0x0003be10
        /*17b8*/ 	.word	0x00000002
        /*17bc*/ 	.word	0x00032400
        /*17c0*/ 	.short	0x010a
        /*17c2*/ 	.byte	0x3f
	.zero		1


	//   ....[81]....
        /*17c4*/ 	.word	0x0003c400
        /*17c8*/ 	.word	0x00000002
        /*17cc*/ 	.word	0x00032400
        /*17d0*/ 	.short	0x010a
        /*17d2*/ 	.byte	0x3f
	.zero		1


	//   ....[82]....
        /*17d4*/ 	.word	0x0003c450
        /*17d8*/ 	.word	0x00000002
        /*17dc*/ 	.word	0x00000000
        /*17e0*/ 	.short	0x010a
        /*17e2*/ 	.byte	0x3f
	.zero		1


	//   ....[83]....
        /*17e4*/ 	.word	0x0003c4a0
        /*17e8*/ 	.word	0x00000004
        /*17ec*/ 	.word	0x00000000
        /*17f0*/ 	.short	0x010a
        /*17f2*/ 	.byte	0x3f
	.zero		1


	//   ....[84]....
        /*17f4*/ 	.word	0x0003c4f0
        /*17f8*/ 	.word	0x00000000
        /*17fc*/ 	.word	0x00000000
        /*1800*/ 	.short	0x010a
        /*1802*/ 	.byte	0x3f
	.zero		1


	//   ....[85]....
        /*1804*/ 	.word	0x0003c540
        /*1808*/ 	.word	0x00000006
        /*180c*/ 	.word	0x00000000
        /*1810*/ 	.short	0x010a
        /*1812*/ 	.byte	0x3f
	.zero		1


	//   ....[86]....
        /*1814*/ 	.word	0x0003c590
        /*1818*/ 	.word	0x00000006
        /*181c*/ 	.word	0x00000000
        /*1820*/ 	.short	0x010a
        /*1822*/ 	.byte	0x3f
	.zero		1


	//   ....[87]....
        /*1824*/ 	.word	0x0003c5e0
        /*1828*/ 	.word	0x00000006
        /*182c*/ 	.word	0x00000000
        /*1830*/ 	.short	0x010a
        /*1832*/ 	.byte	0x3f
	.zero		1


	//   ....[88]....
        /*1834*/ 	.word	0x0003d1d0
        /*1838*/ 	.word	0x00000012
        /*183c*/ 	.word	0x00032420
        /*1840*/ 	.short	0x010a
        /*1842*/ 	.byte	0x3f
	.zero		1


	//   ....[89]....
        /*1844*/ 	.word	0x0003d220
        /*1848*/ 	.word	0x00000005
        /*184c*/ 	.word	0x000324a0
        /*1850*/ 	.short	0x010a
        /*1852*/ 	.byte	0x3f
	.zero		1


	//   ....[90]....
        /*1854*/ 	.word	0x0003d270
        /*1858*/ 	.word	0x00000005
        /*185c*/ 	.word	0x000324c0
        /*1860*/ 	.short	0x010a
        /*1862*/ 	.byte	0x3f
	.zero		1


	//   ....[91]....
        /*1864*/ 	.word	0x0003d2c0
        /*1868*/ 	.word	0x00000006
        /*186c*/ 	.word	0x000324a0
        /*1870*/ 	.short	0x010a
        /*1872*/ 	.byte	0x3f
	.zero		1


	//   ....[92]....
        /*1874*/ 	.word	0x0003d310
        /*1878*/ 	.word	0x00000006
        /*187c*/ 	.word	0x000324c0
        /*1880*/ 	.short	0x010a
        /*1882*/ 	.byte	0x3f
	.zero		1


	//   ....[93]....
        /*1884*/ 	.word	0x0003d4b0
        /*1888*/ 	.word	0x00000000
        /*188c*/ 	.word	0x00032440
        /*1890*/ 	.short	0x010a
        /*1892*/ 	.byte	0x3f
	.zero		1


	//   ....[94]....
        /*1894*/ 	.word	0x0003ee00
        /*1898*/ 	.word	0x00000012
        /*189c*/ 	.word	0x00032420
        /*18a0*/ 	.short	0x010a
        /*18a2*/ 	.byte	0x3f
	.zero		1


	//   ....[95]....
        /*18a4*/ 	.word	0x0003ee50
        /*18a8*/ 	.word	0x00000002
        /*18ac*/ 	.word	0x00032460
        /*18b0*/ 	.short	0x010a
        /*18b2*/ 	.byte	0x3f
	.zero		1


	//   ....[96]....
        /*18b4*/ 	.word	0x0003eea0
        /*18b8*/ 	.word	0x00000002
        /*18bc*/ 	.word	0x00032440
        /*18c0*/ 	.short	0x010a
        /*18c2*/ 	.byte	0x3f
	.zero		1


	//   ....[97]....
        /*18c4*/ 	.word	0x0003eef0
        /*18c8*/ 	.word	0x00000002
        /*18cc*/ 	.word	0x00032460
        /*18d0*/ 	.short	0x010a
        /*18d2*/ 	.byte	0x3f
	.zero		1


	//   ....[98]....
        /*18d4*/ 	.word	0x0003ef40
        /*18d8*/ 	.word	0x00000003
        /*18dc*/ 	.word	0x00032440
        /*18e0*/ 	.short	0x010a
        /*18e2*/ 	.byte	0x3f
	.zero		1


	//   ....[99]....
        /*18e4*/ 	.word	0x0003ef90
        /*18e8*/ 	.word	0x00000003
        /*18ec*/ 	.word	0x00032460
        /*18f0*/ 	.short	0x010a
        /*18f2*/ 	.byte	0x3f
	.zero		1


	//   ....[100]....
        /*18f4*/ 	.word	0x0003efe0
        /*18f8*/ 	.word	0x00000003
        /*18fc*/ 	.word	0x00032440
        /*1900*/ 	.short	0x010a
        /*1902*/ 	.byte	0x3f
	.zero		1


	//   ....[101]....
        /*1904*/ 	.word	0x0003f030
        /*1908*/ 	.word	0x00000003
        /*190c*/ 	.word	0x00032460
        /*1910*/ 	.short	0x010a
        /*1912*/ 	.byte	0x3f
	.zero		1


	//   ....[102]....
        /*1914*/ 	.word	0x0003fbb0
        /*1918*/ 	.word	0x00000000
        /*191c*/ 	.word	0x00032420
        /*1920*/ 	.short	0x010a
        /*1922*/ 	.byte	0x3f
	.zero		1


	//   ....[103]....
        /*1924*/ 	.word	0x0003fd50
        /*1928*/ 	.word	0x00000006
        /*192c*/ 	.word	0x00000000
        /*1930*/ 	.short	0x010a
        /*1932*/ 	.byte	0x3f
	.zero		1


	//   ....[104]....
        /*1934*/ 	.word	0x0003fda0
        /*1938*/ 	.word	0x00000007
        /*193c*/ 	.word	0x00000000
        /*1940*/ 	.short	0x010a
        /*1942*/ 	.byte	0x3f
	.zero		1


	//   ....[105]....
        /*1944*/ 	.word	0x0003fdf0
        /*1948*/ 	.word	0x00000004
        /*194c*/ 	.word	0x00000000
        /*1950*/ 	.short	0x010a
        /*1952*/ 	.byte	0x3f
	.zero		1


	//   ....[106]....
        /*1954*/ 	.word	0x0003ff80
        /*1958*/ 	.word	0x00000000
        /*195c*/ 	.word	0x00000000
        /*1960*/ 	.short	0x010a
        /*1962*/ 	.byte	0x3f
	.zero		1


	//   ....[107]....
        /*1964*/ 	.word	0x00040080
        /*1968*/ 	.word	0x00000003
        /*196c*/ 	.word	0x00000000
        /*1970*/ 	.short	0x010a
        /*1972*/ 	.byte	0x3f
	.zero		1


	//   ....[108]....
        /*1974*/ 	.word	0x000404a0
        /*1978*/ 	.word	0x00000003
        /*197c*/ 	.word	0x00032410
        /*1980*/ 	.short	0x010a
        /*1982*/ 	.byte	0x3f
	.zero		1


	//   ....[109]....
        /*1984*/ 	.word	0x000405c0
        /*1988*/ 	.word	0x00000003
        /*198c*/ 	.word	0x00000000
        /*1990*/ 	.short	0x010a
        /*1992*/ 	.byte	0x3f
	.zero		1


	//   ....[110]....
        /*1994*/ 	.word	0x000406c0
        /*1998*/ 	.word	0x0000000a
        /*199c*/ 	.word	0x00000000
        /*19a0*/ 	.short	0x010a
        /*19a2*/ 	.byte	0x3f
	.zero		1


	//   ....[111]....
        /*19a4*/ 	.word	0x00041430
        /*19a8*/ 	.word	0x0000000a
        /*19ac*/ 	.word	0x00000000
        /*19b0*/ 	.short	0x0101
        /*19b2*/ 	.byte	0x3f
	.zero		1


	//   ....[112]....
        /*19b4*/ 	.word	0x0004b9a0
        /*19b8*/ 	.word	0x00000000
        /*19bc*/ 	.word	0x00000000
        /*19c0*/ 	.short	0x0101
        /*19c2*/ 	.byte	0x3f
	.zero		1


	//   ....[113]....
        /*19c4*/ 	.word	0x0004b9d0
        /*19c8*/ 	.word	0x00000003
        /*19cc*/ 	.word	0x00000000
        /*19d0*/ 	.short	0x010a
        /*19d2*/ 	.byte	0x3f
	.zero		1


	//   ....[114]....
        /*19d4*/ 	.word	0x0004ba20
        /*19d8*/ 	.word	0x00000003
        /*19dc*/ 	.word	0x00032410
        /*19e0*/ 	.short	0x010a
        /*19e2*/ 	.byte	0x3f
	.zero		1


	//   ....[115]....
        /*19e4*/ 	.word	0x0004ba70
        /*19e8*/ 	.word	0x0000000a
        /*19ec*/ 	.word	0x00000000
        /*19f0*/ 	.short	0x010a
        /*19f2*/ 	.byte	0x3f
	.zero		1


	//----- nvinfo : EIATTR_NUM_MBARRIERS
	.align		4
.L_1451:
        /*19f4*/ 	.byte	0x03, 0x38
        /*19f6*/ 	.short	0x0017


	//----- nvinfo : EIATTR_EXIT_INSTR_OFFSETS
	.align		4
        /*19f8*/ 	.byte	0x04, 0x1c
        /*19fa*/ 	.short	(.L_1453 - .L_1452)


	//   ....[0]....
.L_1452:
        /*19fc*/ 	.word	0x0003b890


	//----- nvinfo : EIATTR_MAX_THREADS
	.align		4
.L_1453:
        /*1a00*/ 	.byte	0x04, 0x05
        /*1a02*/ 	.short	(.L_1455 - .L_1454)
.L_1454:
        /*1a04*/ 	.word	0x00000180
        /*1a08*/ 	.word	0x00000001
        /*1a0c*/ 	.word	0x00000001


	//----- nvinfo : EIATTR_CRS_STACK_SIZE
	.align		4
.L_1455:
        /*1a10*/ 	.byte	0x04, 0x1e
        /*1a12*/ 	.short	(.L_1457 - .L_1456)
.L_1456:
        /*1a14*/ 	.word	0x00000000


	//----- nvinfo : EIATTR_CBANK_PARAM_SIZE
	.align		4
.L_1457:
        /*1a18*/ 	.byte	0x03, 0x19
        /*1a1a*/ 	.short	0x0bf0


	//----- nvinfo : EIATTR_PARAM_CBANK
	.align		4
        /*1a1c*/ 	.byte	0x04, 0x0a
        /*1a1e*/ 	.short	(.L_1459 - .L_1458)
	.align		4
.L_1458:
        /*1a20*/ 	.word	index@(.nv.constant0._ZN7cutlass13device_kernelIN5flash11enable_sm90INS1_16FlashAttnFwdSm90INS1_25CollectiveMainloopFwdSm90ILi2EN4cute5tupleIJNS5_1CILi1EEES8_S8_EEENS6_IJNS7_ILi128EEENS7_ILi96EEENS7_ILi64EEEEEELi256ENS_10bfloat16_tEfNS_4arch4Sm90ELb0ELb1ELb1ELb1ELb0ELb1ELb1ELb1ELb0ELb1ELb1ELb0EEENS1_21CollectiveEpilogueFwdINS6_IJSA_NS7_ILi256EEESB_EEES9_SE_SG_Li256ELb1ELb1ELb1ELb0EEENS1_36VarlenDynamicPersistentTileSchedulerILi128ELi96ELi256ELi128ELb1ELb1ELb1ELb1ELb0ELb1EEEEEEEEEvNT_6ParamsE)
        /*1a24*/ 	.short	0x0210
        /*1a26*/ 	.short	0x0bf0


	//----- nvinfo : EIATTR_SW_WAR
	.align		4
.L_1459:
        /*1a28*/ 	.byte	0x04, 0x36
        /*1a2a*/ 	.short	(.L_1461 - .L_1460)
.L_1460:
        /*1a2c*/ 	.word	0x00000008
.L_1461:


//--------------------- .nv.info._ZN7cutlass13device_kernelIN5flash11enable_sm90INS1_16FlashAttnFwdSm90INS1_25CollectiveMainloopFwdSm90ILi2EN4cute5tupleIJNS5_1CILi1EEES8_S8_EEENS6_IJNS7_ILi128EEENS7_ILi96EEENS7_ILi64EEEEEELi256ENS_10bfloat16_tEfNS_4arch4Sm90ELb1ELb0ELb1ELb0ELb0ELb0ELb0ELb1ELb0ELb1ELb1ELb0EEENS1_21CollectiveEpilogueFwdINS6_IJSA_NS7_ILi256EEESB_EEES9_SE_SG_Li256ELb0ELb1ELb1ELb0EEENS1_19SingleTileSchedulerILb0ELb1ELb1ELi128EEEEEEEEEvNT_6ParamsE --------------------------
	.section	.nv.info._ZN7cutlass13device_kernelIN5flash11enable_sm90INS1_16FlashAttnFwdSm90INS1_25CollectiveMainloopFwdSm90ILi2EN4cute5tupleIJNS5_1CILi1EEES8_S8_EEENS6_IJNS7_ILi128EEENS7_ILi96EEENS7_ILi64EEEEEELi256ENS_10bfloat16_tEfNS_4arch4Sm90ELb1ELb0ELb1ELb0ELb0ELb0ELb0ELb1ELb0ELb1ELb1ELb0EEENS1_21CollectiveEpilogueFwdINS6_IJSA_NS7_ILi256EEESB_EEES9_SE_SG_Li256ELb0ELb1ELb1ELb0EEENS1_19SingleTileSchedulerILb0ELb1ELb1ELi128EEEEEEEEEvNT_6ParamsE,"",@"SHT_CUDA_INFO"
	.sectionflags	@""
	.align	4


	//----- nvinfo : EIATTR_CUDA_API_VERSION
	.align		4
        /*0000*/ 	.byte	0x04, 0x37
        /*0002*/ 	.short	(.L_1463 - .L_1462)
.L_1462:
        /*0004*/ 	.word	0x00000082


	//----- nvinfo : EIATTR_KPARAM_INFO
	.align		4
.L_1463:
        /*0008*/ 	.byte	0x04, 0x17
        /*000a*/ 	.short	(.L_1465 - .L_1464)
.L_1464:
        /*000c*/ 	.word	0x00000000
        /*0010*/ 	.short	0x0000
        /*0012*/ 	.short	0x0070
        /*0014*/ 	.byte	0x00, 0xf0, 0x01, 0x28


	//----- nvinfo : EIATTR_SPARSE_MMA_MASK
	.align		4
.L_1465:
        /*0018*/ 	.byte	0x03, 0x50
        /*001a*/ 	.short	0x0000


	//----- nvinfo : EIATTR_MAXREG_COUNT
	.align		4
        /*001c*/ 	.byte	0x03, 0x1b
        /*001e*/ 	.short	0x00a8


	//----- nvinfo : EIATTR_NUM_BARRIERS
	.align		4
        /*0020*/ 	.byte	0x02, 0x4c
        /*0022*/ 	.byte	0x10
	.zero		1


	//----- nvinfo : EIATTR_EXTERNS
	.align		4
        /*0024*/ 	.byte	0x04, 0x0f
        /*0026*/ 	.short	(.L_1467 - .L_1466)


	//   ....[0]....
	.align		4
.L_1466:
        /*0028*/ 	.word	index@(__assertfail)


	//----- nvinfo : EIATTR_ANNOTATIONS
	.align		4
.L_1467:
        /*002c*/ 	.byte	0x04, 0x55
        /*002e*/ 	.short	(.L_1469 - .L_1468)


	//   ....[0]....
.L_1468:
        /*0030*/ 	.word	0x00000001
        /*0034*/ 	.byte	0xf0, 0xbd, 0x00, 0x00, 0x01, 0x00, 0x00, 0x00, 0x70, 0xc2, 0x00, 0x00, 0x01, 0x00, 0x00, 0x00
        /*0044*/ 	.byte	0xc0, 0xc2, 0x00, 0x00, 0x01, 0x00, 0x00, 0x00, 0xa0, 0xc4, 0x00, 0x00, 0x01, 0x00, 0x00, 0x00
        /*0054*/ 	.byte	0x90, 0xc5, 0x00, 0x00, 0x01, 0x00, 0x00, 0x00, 0xd0, 0xd1, 0x00, 0x00, 0x01, 0x00, 0x00, 0x00
        /*0064*/ 	.byte	0x80, 0xd5, 0x00, 0x00, 0x01, 0x00, 0x00, 0x00, 0xb0, 0xd7, 0x00, 0x00, 0x01, 0x00, 0x00, 0x00
        /*0074*/ 	.byte	0xf0, 0xdf, 0x00, 0x00, 0x01, 0x00, 0x00, 0x00, 0x80, 0xe8, 0x00, 0x00


	//----- nvinfo : EIATTR_MERCURY_ISA_VERSION
	.align		4
.L_1469:
        /*0080*/ 	.byte	0x03, 0x5f
        /*0082*/ 	.short	0x0101


	//----- nvinfo : EIATTR_INT_WARP_WIDE_INSTR_OFFSETS
	.align		4
        /*0084*/ 	.byte	0x04, 0x31
        /*0086*/ 	.short	(.L_1471 - .L_1470)


	//   ....[0]....
.L_1470:
        /*0088*/ 	.word	0x00000130


	//   ....[1]....
        /*008c*/ 	.word	0x00000170


	//   ....[2]....
        /*0090*/ 	.word	0x000001e0


	//----- nvinfo : EIATTR_COOP_GROUP_MASK_REGIDS
	.align		4
.L_1471:
        /*0094*/ 	.byte	0x04, 0x29
        /*0096*/ 	.short	(.L_1473 - .L_1472)


	//   ....[0]....
.L_1472:
        /*0098*/ 	.word	0xffffffff


	//   ....[1]....
        /*009c*/ 	.word	0xffffffff


	//   ....[2]....
        /*00a0*/ 	.word	0xffffffff


	//   ....[3]....
        /*00a4*/ 	.word	0xffffffff


	//   ....[4]....
        /*00a8*/ 	.word	0xffffffff


	//   ....[5]....
        /*00ac*/ 	.word	0xffffffff


	//   ....[6]....
        /*00b0*/ 	.word	0xffffffff


	//   ....[7]....
        /*00b4*/ 	.word	0xffffffff


	//   ....[8]....
        /*00b8*/ 	.word	0xffffffff


	//   ....[9]....
        /*00bc*/ 	.word	0xffffffff


	//   ....[10]....
        /*00c0*/ 	.word	0xffffffff


	//   ....[11]....
        /*00c4*/ 	.word	0xffffffff


	//   ....[12]....
        /*00c8*/ 	.word	0xffffffff


	//   ....[13]....
        /*00cc*/ 	.word	0xffffffff


	//   ....[14]....
        /*00d0*/ 	.word	0xffffffff


	//   ....[15]....
        /*00d4*/ 	.word	0xffffffff


	//   ....[16]....
        /*00d8*/ 	.word	0xffffffff


	//   ....[17]....
        /*00dc*/ 	.word	0xffffffff


	//   ....[18]....
        /*00e0*/ 	.word	0xffffffff


	//   ....[19]....
        /*00e4*/ 	.word	0xffffffff


	//   ....[20]....
        /*00e8*/ 	.word	0xffffffff


	//   ....[21]....
        /*00ec*/ 	.word	0xffffffff


	//   ....[22]....
        /*00f0*/ 	.word	0xffffffff


	//   ....[23]....
        /*00f4*/ 	.word	0xffffffff


	//   ....[24]....
        /*00f8*/ 	.word	0xffffffff


	//   ....[25]....
        /*00fc*/ 	.word	0xffffffff


	//   ....[26]....
        /*0100*/ 	.word	0xffffffff


	//   ....[27]....
        /*0104*/ 	.word	0xffffffff


	//   ....[28]....
        /*0108*/ 	.word	0xffffffff


	//   ....[29]....
        /*010c*/ 	.word	0xffffffff


	//   ....[30]....
        /*0110*/ 	.word	0xffffffff


	//   ....[31]....
        /*0114*/ 	.word	0xffffffff


	//   ....[32]....
        /*0118*/ 	.word	0xffffffff


	//   ....[33]....
        /*011c*/ 	.word	0xffffffff


	//   ....[34]....
        /*0120*/ 	.word	0xffffffff


	//   ....[35]....
        /*0124*/ 	.word	0xffffffff


	//   ....[36]....
        /*0128*/ 	.word	0xffffffff


	//   ....[37]....
        /*012c*/ 	.word	0xffffffff


	//   ....[38]....
        /*0130*/ 	.word	0xffffffff


	//   ....[39]....
        /*0134*/ 	.word	0xffffffff


	//   ....[40]....
        /*0138*/ 	.word	0xffffffff


	//   ....[41]....
        /*013c*/ 	.word	0xffffffff


	//   ....[42]....
        /*0140*/ 	.word	0xffffffff


	//   ....[43]....
        /*0144*/ 	.word	0xffffffff


	//   ....[44]....
        /*0148*/ 	.word	0xffffffff


	//   ....[45]....
        /*014c*/ 	.word	0xffffffff


	//   ....[46]....
        /*0150*/ 	.word	0xffffffff


	//   ....[47]....
        /*0154*/ 	.word	0xffffffff


	//   ....[48]....
        /*0158*/ 	.word	0xffffffff


	//   ....[49]....
        /*015c*/ 	.word	0xffffffff


	//   ....[50]....
        /*0160*/ 	.word	0xffffffff


	//   ....[51]....
        /*0164*/ 	.word	0xffffffff


	//   ....[52]....
        /*0168*/ 	.word	0xffffffff


	//   ....[53]....
        /*016c*/ 	.word	0xffffffff


	//   ....[54]....
        /*0170*/ 	.word	0xffffffff


	//   ....[55]....
        /*0174*/ 	.word	0x0500000f


	//   ....[56]....
        /*0178*/ 	.word	0x0500000f


	//   ....[57]....
        /*017c*/ 	.word	0x0500000f


	//   ....[58]....
        /*0180*/ 	.word	0x0500000f


	//   ....[59]....
        /*0184*/ 	.word	0x0500000f


	//   ....[60]....
        /*0188*/ 	.word	0x0500000f


	//   ....[61]....
        /*018c*/ 	.word	0x0500000f


	//   ....[62]....
        /*0190*/ 	.word	0x0500000f


	//   ....[63]....
        /*0194*/ 	.word	0x0500000f


	//   ....[64]....
        /*0198*/ 	.word	0x0500000f


	//   ....[65]....
        /*019c*/ 	.word	0x0500000f


	//   ....[66]....
        /*01a0*/ 	.word	0x0500000f


	//   ....[67]....
        /*01a4*/ 	.word	0x0500000f


	//   ....[68]....
        /*01a8*/ 	.word	0x0500000f


	//   ....[69]....
        /*01ac*/ 	.word	0x0500000f


	//   ....[70]....
        /*01b0*/ 	.word	0x0500000f


	//   ....[71]....
        /*01b4*/ 	.word	0x0500000f


	//   ....[72]....
        /*01b8*/ 	.word	0x0500000f


	//----- nvinfo : EIATTR_COOP_GROUP_INSTR_OFFSETS
	.align		4
.L_1473:
        /*01bc*/ 	.byte	0x04, 0x28
        /*01be*/ 	.short	(.L_1475 - .L_1474)


	//   ....[0]....
.L_1474:
        /*01c0*/ 	.word	0x00000060


	//   ....[1]....
        /*01c4*/ 	.word	0x00000140


	//   ....[2]....
        /*01c8*/ 	.word	0x00000190


	//   ....[3]....
        /*01cc*/ 	.word	0x000003c0


	//   ....[4]....
        /*01d0*/ 	.word	0x00000520


	//   ....[5]....
        /*01d4*/ 	.word	0x00000640


	//   ....[6]....
        /*01d8*/ 	.word	0x000007a0


	//   ....[7]....
        /*01dc*/ 	.word	0x00001430


	//   ....[8]....
        /*01e0*/ 	.word	0x00001ad0


	//   ....[9]....
        /*01e4*/ 	.word	0x00001b10


	//   ....[10]....
        /*01e8*/ 	.word	0x000025e0


	//   ....[11]....
        /*01ec*/ 	.word	0x00002670


	//   ....[12]....
        /*01f0*/ 	.word	0x00002d90


	//   ....[13]....
        /*01f4*/ 	.word	0x00002de0


	//   ....[14]....
        /*01f8*/ 	.word	0x00003ec0


	//   ....[15]....
        /*01fc*/ 	.word	0x000045f0


	//   ....[16]....
        /*0200*/ 	.word	0x00004870


	//   ....[17]....
        /*0204*/ 	.word	0x00004910


	//   ....[18]....
        /*0208*/ 	.word	0x00005020


	//   ....[19]....
        /*020c*/ 	.word	0x000051f0


	//   ....[20]....
        /*0210*/ 	.word	0x00006e60


	//   ....[21]....
        /*0214*/ 	.word	0x00006ef0


	//   ....[22]....
        /*0218*/ 	.word	0x000072e0


	//   ....[23]....
        /*021c*/ 	.word	0x000074a0


	//   ....[24]....
        /*0220*/ 	.word	0x00008860


	//   ....[25]....
        /*0224*/ 	.word	0x000088b0


	//   ....[26]....
        /*0228*/ 	.word	0x000088e0


	//   ....[27]....
        /*022c*/ 	.word	0x00008910


	//   ....[28]....
        /*0230*/ 	.word	0x000099c0


	//   ....[29]....
        /*0234*/ 	.word	0x00009a20


	//   ....[30]....
        /*0238*/ 	.word	0x00009a60


	//   ....[31]....
        /*023c*/ 	.word	0x00009aa0


	//   ....[32]....
        /*0240*/ 	.word	0x00009ac0


	//   ....[33]....
        /*0244*/ 	.word	0x00009af0


	//   ....[34]....
        /*0248*/ 	.word	0x0000a750


	//   ....[35]....
        /*024c*/ 	.word	0x0000a760


	//   ....[36]....
        /*0250*/ 	.word	0x0000b790


	//   ....[37]....
        /*0254*/ 	.word	0x0000c2b0


	//   ....[38]....
        /*0258*/ 	.word	0x0000cb60


	//   ....[39]....
        /*025c*/ 	.word	0x0000cb90


	//   ....[40]....
        /*0260*/ 	.word	0x0000cc10


	//   ....[41]....
        /*0264*/ 	.word	0x0000cc50


	//   ....[42]....
        /*0268*/ 	.word	0x0000ccb0


	//   ....[43]....
        /*026c*/ 	.word	0x0000cce0


	//   ....[44]....
        /*0270*/ 	.word	0x0000cd30


	//   ....[45]....
        /*0274*/ 	.word	0x0000cd70


	//   ....[46]....
        /*0278*/ 	.word	0x0000cdd0


	//   ....[47]....
        /*027c*/ 	.word	0x0000ce00


	//   ....[48]....
        /*0280*/ 	.word	0x0000ce50


	//   ....[49]....
        /*0284*/ 	.word	0x0000ce80


	//   ....[50]....
        /*0288*/ 	.word	0x0000cee0


	//   ....[51]....
        /*028c*/ 	.word	0x0000cf10


	//   ....[52]....
        /*0290*/ 	.word	0x0000cf30


	//   ....[53]....
        /*0294*/ 	.word	0x0000cf70


	//   ....[54]....
        /*0298*/ 	.word	0x0000f160


	//   ....[55]....
        /*029c*/ 	.word	0x0000f690


	//   ....[56]....
        /*02a0*/ 	.word	0x0000f810


	//   ....[57]....
        /*02a4*/ 	.word	0x0000f860


	//   ....[58]....
        /*02a8*/ 	.word	0x0000f920


	//   ....[59]....
        /*02ac*/ 	.word	0x0000f9e0


	//   ....[60]....
        /*02b0*/ 	.word	0x0000fa60


	//   ....[61]....
        /*02b4*/ 	.word	0x0000fb20


	//   ....[62]....
        /*02b8*/ 	.word	0x0000fba0


	//   ....[63]....
        /*02bc*/ 	.word	0x0000fc60


	//   ....[64]....
        /*02c0*/ 	.word	0x0000fce0


	//   ....[65]....
        /*02c4*/ 	.word	0x0000fda0


	//   ....[66]....
        /*02c8*/ 	.word	0x0000fe20


	//   ....[67]....
        /*02cc*/ 	.word	0x0000fed0


	//   ....[68]....
        /*02d0*/ 	.word	0x0000ff50


	//   ....[69]....
        /*02d4*/ 	.word	0x00010000


	//   ....[70]....
        /*02d8*/ 	.word	0x00010090


	//   ....[71]....
        /*02dc*/ 	.word	0x00010120


	//   ....[72]....
        /*02e0*/ 	.word	0x00010530


	//----- nvinfo : EIATTR_REG_RECONFIG
	.align		4
.L_1475:
        /*02e4*/ 	.byte	0x01, 0x54
	.zero		2


	//----- nvinfo : EIATTR_SYSCALL_OFFSETS
	.align		4
        /*02e8*/ 	.byte	0x04, 0x46
        /*02ea*/ 	.short	(.L_1477 - .L_1476)


	//   ....[0]....
.L_1476:
        /*02ec*/ 	.word	0x000015f0


	//   ....[1]....
        /*02f0*/ 	.word	0x0000bf70


	//   ....[2]....
        /*02f4*/ 	.word	0x0000c0b0


	//   ....[3]....
        /*02f8*/ 	.word	0x0000c1a0


	//   ....[4]....
        /*02fc*/ 	.word	0x0000c7f0


	//----- nvinfo : EIATTR_MBARRIER_INSTR_OFFSETS
	.align		4
.L_1477:
        /*0300*/ 	.byte	0x04, 0x39
        /*0302*/ 	.short	(.L_1479 - .L_1478)


	//   ....[0]....
.L_1478:
        /*0304*/ 	.word	0x00000270
        /*0308*/ 	.word	0x000000ff
        /*030c*/ 	.word	0x00022800
        /*0310*/ 	.short	0x0100
        /*0312*/ 	.byte	0x08
	.zero		1


	//   ....[1]....
        /*0314*/ 	.word	0x00000280
        /*0318*/ 	.word	0x000000ff
        /*031c*/ 	.word	0x00022820
        /*0320*/ 	.short	0x0100
        /*0322*/ 	.byte	0x08
	.zero		1


	//   ....[2]....
        /*0324*/ 	.word	0x00000370
        /*0328*/ 	.word	0x000000ff
        /*032c*/ 	.word	0x00022830
        /*0330*/ 	.short	0x0100
        /*0332*/ 	.byte	0x08
	.zero		1


	//   ....[3]....
        /*0334*/ 	.word	0x00000380
        /*0338*/ 	.word	0x000000ff
        /*033c*/ 	.word	0x00022840
        /*0340*/ 	.short	0x0100
        /*0342*/ 	.byte	0x08
	.zero		1


	//   ....[4]....
        /*0344*/ 	.word	0x00000390
        /*0348*/ 	.word	0x000000ff
        /*034c*/ 	.word	0x00022838
        /*0350*/ 	.short	0x0100
        /*0352*/ 	.byte	0x08
	.zero		1


	//   ....[5]....
        /*0354*/ 	.word	0x000003a0
        /*0358*/ 	.word	0x000000ff
        /*035c*/ 	.word	0x00022848
        /*0360*/ 	.short	0x0100
        /*0362*/ 	.byte	0x08
	.zero		1


	//   ....[6]....
        /*0364*/ 	.word	0x000004d0
        /*0368*/ 	.word	0x000000ff
        /*036c*/ 	.word	0x00022850
        /*0370*/ 	.short	0x0100
        /*0372*/ 	.byte	0x08
	.zero		1


	//   ....[7]....
        /*0374*/ 	.word	0x000004e0
        /*0378*/ 	.word	0x000000ff
        /*037c*/ 	.word	0x00022860
        /*0380*/ 	.short	0x0100
        /*0382*/ 	.byte	0x08
	.zero		1


	//   ....[8]....
        /*0384*/ 	.word	0x000004f0
        /*0388*/ 	.word	0x000000ff
        /*038c*/ 	.word	0x00022858
        /*0390*/ 	.short	0x0100
        /*0392*/ 	.byte	0x08
	.zero		1


	//   ....[9]....
        /*0394*/ 	.word	0x00000500
        /*0398*/ 	.word	0x000000ff
        /*039c*/ 	.word	0x00022868
        /*03a0*/ 	.short	0x0100
        /*03a2*/ 	.byte	0x08
	.zero		1


	//   ....[10]....
        /*03a4*/ 	.word	0x000005f0
        /*03a8*/ 	.word	0x000000ff
        /*03ac*/ 	.word	0x00022870
        /*03b0*/ 	.short	0x0100
        /*03b2*/ 	.byte	0x06
	.zero		1


	//   ....[11]....
        /*03b4*/ 	.word	0x00000600
        /*03b8*/ 	.word	0x000000ff
        /*03bc*/ 	.word	0x00022880
        /*03c0*/ 	.short	0x0100
        /*03c2*/ 	.byte	0x06
	.zero		1


	//   ....[12]....
        /*03c4*/ 	.word	0x00000610
        /*03c8*/ 	.word	0x000000ff
        /*03cc*/ 	.word	0x00022878
        /*03d0*/ 	.short	0x0100
        /*03d2*/ 	.byte	0x06
	.zero		1


	//   ....[13]....
        /*03d4*/ 	.word	0x00000620
        /*03d8*/ 	.word	0x000000ff
        /*03dc*/ 	.word	0x00022888
        /*03e0*/ 	.short	0x0100
        /*03e2*/ 	.byte	0x06
	.zero		1


	//   ....[14]....
        /*03e4*/ 	.word	0x00000750
        /*03e8*/ 	.word	0x000000ff
        /*03ec*/ 	.word	0x00022890
        /*03f0*/ 	.short	0x0100
        /*03f2*/ 	.byte	0x08
	.zero		1


	//   ....[15]....
        /*03f4*/ 	.word	0x00000760
        /*03f8*/ 	.word	0x000000ff
        /*03fc*/ 	.word	0x000228a0
        /*0400*/ 	.short	0x0100
        /*0402*/ 	.byte	0x08
	.zero		1


	//   ....[16]....
        /*0404*/ 	.word	0x00000770
        /*0408*/ 	.word	0x000000ff
        /*040c*/ 	.word	0x00022898
        /*0410*/ 	.short	0x0100
        /*0412*/ 	.byte	0x08
	.zero		1


	//   ....[17]....
        /*0414*/ 	.word	0x00000780
        /*0418*/ 	.word	0x000000ff
        /*041c*/ 	.word	0x000228a8
        /*0420*/ 	.short	0x0100
        /*0422*/ 	.byte	0x08
	.zero		1


	//   ....[18]....
        /*0424*/ 	.word	0x000008b0
        /*0428*/ 	.word	0x000000ff
        /*042c*/ 	.word	0x000228b0
        /*0430*/ 	.short	0x0100
        /*0432*/ 	.byte	0x08
	.zero		1


	//   ....[19]....
        /*0434*/ 	.word	0x000008c0
        /*0438*/ 	.word	0x000000ff
        /*043c*/ 	.word	0x000228c0
        /*0440*/ 	.short	0x0100
        /*0442*/ 	.byte	0x08
	.zero		1


	//   ....[20]....
        /*0444*/ 	.word	0x000008d0
        /*0448*/ 	.word	0x000000ff
        /*044c*/ 	.word	0x000228b8
        /*0450*/ 	.short	0x0100
        /*0452*/ 	.byte	0x08
	.zero		1


	//   ....[21]....
        /*0454*/ 	.word	0x000008e0
        /*0458*/ 	.word	0x000000ff
        /*045c*/ 	.word	0x000228c8
        /*0460*/ 	.short	0x0100
        /*0462*/ 	.byte	0x08
	.zero		1


	//   ....[22]....
        /*0464*/ 	.word	0x00001620
        /*0468*/ 	.word	0x000000ff
        /*046c*/ 	.word	0x00022800
        /*0470*/ 	.short	0x010a
        /*0472*/ 	.byte	0x27
	.zero		1


	//   ....[23]....
        /*0474*/ 	.word	0x000016b0
        /*0478*/ 	.word	0x000000ff
        /*047c*/ 	.word	0x00022830
        /*0480*/ 	.short	0x010a
        /*0482*/ 	.byte	0x27
	.zero		1


	//   ....[24]....
        /*0484*/ 	.word	0x000016f0
        /*0488*/ 	.word	0x000000ff
        /*048c*/ 	.word	0x00022830
        /*0490*/ 	.short	0x010a
        /*0492*/ 	.byte	0x27
	.zero		1


	//   ....[25]....
        /*0494*/ 	.word	0x00003320
        /*0498*/ 	.word	0x00000003
        /*049c*/ 	.word	0x00000000
        /*04a0*/ 	.short	0x0101
        /*04a2*/ 	.byte	0x3f
	.zero		1


	//   ....[26]....
        /*04a4*/ 	.word	0x000036d0
        /*04a8*/ 	.word	0x000000ff
        /*04ac*/ 	.word	0x00022850
        /*04b0*/ 	.short	0x010a
        /*04b2*/ 	.byte	0x27
	.zero		1


	//   ....[27]....
        /*04b4*/ 	.word	0x00003710
        /*04b8*/ 	.word	0x000000ff
        /*04bc*/ 	.word	0x00022850
        /*04c0*/ 	.short	0x010a
        /*04c2*/ 	.byte	0x27
	.zero		1


	//   ....[28]....
        /*04c4*/ 	.word	0x00003b20
        /*04c8*/ 	.word	0x0000000c
        /*04cc*/ 	.word	0x00000000
        /*04d0*/ 	.short	0x0101
        /*04d2*/ 	.byte	0x3f
	.zero		1


	//   ....[29]....
        /*04d4*/ 	.word	0x00003c60
        /*04d8*/ 	.word	0x000000ff
        /*04dc*/ 	.word	0x00022830
        /*04e0*/ 	.short	0x010a
        /*04e2*/ 	.byte	0x1d
	.zero		1


	//   ....[30]....
        /*04e4*/ 	.word	0x00003ca0
        /*04e8*/ 	.word	0x000000ff
        /*04ec*/ 	.word	0x00022830
        /*04f0*/ 	.short	0x010a
        /*04f2*/ 	.byte	0x1d
	.zero		1


	//   ....[31]....
        /*04f4*/ 	.word	0x00005870
        /*04f8*/ 	.word	0x00000003
        /*04fc*/ 	.word	0x00000000
        /*0500*/ 	.short	0x0101
        /*0502*/ 	.byte	0x3f
	.zero		1


	//   ....[32]....
        /*0504*/ 	.word	0x00006250
        /*0508*/ 	.word	0x000000ff
        /*050c*/ 	.word	0x00022850
        /*0510*/ 	.short	0x010a
        /*0512*/ 	.byte	0x1d
	.zero		1


	//   ....[33]....
        /*0514*/ 	.word	0x00006290
        /*0518*/ 	.word	0x000000ff
        /*051c*/ 	.word	0x00022850
        /*0520*/ 	.short	0x010a
        /*0522*/ 	.byte	0x1d
	.zero		1


	//   ....[34]....
        /*0524*/ 	.word	0x00006570
        /*0528*/ 	.word	0x000000b0
        /*052c*/ 	.word	0x00000000
        /*0530*/ 	.short	0x0101
        /*0532*/ 	.byte	0x3f
	.zero		1


	//   ....[35]....
        /*0534*/ 	.word	0x000066a0
        /*0538*/ 	.word	0x000000ff
        /*053c*/ 	.word	0x00022830
        /*0540*/ 	.short	0x010a
        /*0542*/ 	.byte	0x1a
	.zero		1


	//   ....[36]....
        /*0544*/ 	.word	0x000066e0
        /*0548*/ 	.word	0x000000ff
        /*054c*/ 	.word	0x00022830
        /*0550*/ 	.short	0x010a
        /*0552*/ 	.byte	0x1a
	.zero		1


	//   ....[37]....
        /*0554*/ 	.word	0x00007910
        /*0558*/ 	.word	0x00000098
        /*055c*/ 	.word	0x00000000
        /*0560*/ 	.short	0x0101
        /*0562*/ 	.byte	0x3f
	.zero		1


	//   ....[38]....
        /*0564*/ 	.word	0x00008530
        /*0568*/ 	.word	0x000000ff
        /*056c*/ 	.word	0x00022850
        /*0570*/ 	.short	0x010a
        /*0572*/ 	.byte	0x1a
	.zero		1


	//   ....[39]....
        /*0574*/ 	.word	0x00008570
        /*0578*/ 	.word	0x000000ff
        /*057c*/ 	.word	0x00022850
        /*0580*/ 	.short	0x010a
        /*0582*/ 	.byte	0x1a
	.zero		1


	//   ....[40]....
        /*0584*/ 	.word	0x00008840
        /*0588*/ 	.word	0x000000c6
        /*058c*/ 	.word	0x00000000
        /*0590*/ 	.short	0x0101
        /*0592*/ 	.byte	0x3f
	.zero		1


	//   ....[41]....
        /*0594*/ 	.word	0x00009ad0
        /*0598*/ 	.word	0x000000ff
        /*059c*/ 	.word	0x00000000
        /*05a0*/ 	.short	0x0101
        /*05a2*/ 	.byte	0x04
	.zero		1


	//   ....[42]....
        /*05a4*/ 	.word	0x0000c4e0
        /*05a8*/ 	.word	0x000000ff
        /*05ac*/ 	.word	0x00022840
        /*05b0*/ 	.short	0x010a
        /*05b2*/ 	.byte	0x26
	.zero		1


	//   ....[43]....
        /*05b4*/ 	.word	0x0000d040
        /*05b8*/ 	.word	0x000000ff
        /*05bc*/ 	.word	0x00022800
        /*05c0*/ 	.short	0x0107
        /*05c2*/ 	.byte	0x26
	.zero		1


	//   ....[44]....
        /*05c4*/ 	.word	0x0000d080
        /*05c8*/ 	.word	0x000000ff
        /*05cc*/ 	.word	0x00022800
        /*05d0*/ 	.short	0x0101
        /*05d2*/ 	.byte	0x26
	.zero		1


	//   ....[45]....
        /*05d4*/ 	.word	0x0000d090
        /*05d8*/ 	.word	0x000000ff
        /*05dc*/ 	.word	0x00022820
        /*05e0*/ 	.short	0x010a
        /*05e2*/ 	.byte	0x26
	.zero		1


	//   ....[46]....
        /*05e4*/ 	.word	0x0000d0f0
        /*05e8*/ 	.word	0x000000ff
        /*05ec*/ 	.word	0x00022860
        /*05f0*/ 	.short	0x010a
        /*05f2*/ 	.byte	0x26
	.zero		1


	//   ....[47]....
        /*05f4*/ 	.word	0x0000d970
        /*05f8*/ 	.word	0x000000ff
        /*05fc*/ 	.word	0x00022848
        /*0600*/ 	.short	0x010a
        /*0602*/ 	.byte	0x26
	.zero		1


	//   ....[48]....
        /*0604*/ 	.word	0x0000db40
        /*0608*/ 	.word	0x000000ff
        /*060c*/ 	.word	0x00022868
        /*0610*/ 	.short	0x010a
        /*0612*/ 	.byte	0x26
	.zero		1


	//   ....[49]....
        /*0614*/ 	.word	0x0000e1b0
        /*0618*/ 	.word	0x000000ff
        /*061c*/ 	.word	0x00022840
        /*0620*/ 	.short	0x010a
        /*0622*/ 	.byte	0x26
	.zero		1


	//   ....[50]....
        /*0624*/ 	.word	0x0000e390
        /*0628*/ 	.word	0x000000ff
        /*062c*/ 	.word	0x00022860
        /*0630*/ 	.short	0x010a
        /*0632*/ 	.byte	0x26
	.zero		1


	//   ....[51]....
        /*0634*/ 	.word	0x0000ea30
        /*0638*/ 	.word	0x000000ff
        /*063c*/ 	.word	0x00022848
        /*0640*/ 	.short	0x010a
        /*0642*/ 	.byte	0x26
	.zero		1


	//   ....[52]....
        /*0644*/ 	.word	0x0000ec10
        /*0648*/ 	.word	0x000000ff
        /*064c*/ 	.word	0x00022868
        /*0650*/ 	.short	0x010a
        /*0652*/ 	.byte	0x26
	.zero		1


	//   ....[53]....
        /*0654*/ 	.word	0x0000f0f0
        /*0658*/ 	.word	0x00000002
        /*065c*/ 	.word	0x00022820
        /*0660*/ 	.short	0x010a
        /*0662*/ 	.byte	0x3f
	.zero		1


	//   ....[54]....
        /*0664*/ 	.word	0x0000f270
        /*0668*/ 	.word	0x00000007
        /*066c*/ 	.word	0x00000000
        /*0670*/ 	.short	0x010a
        /*0672*/ 	.byte	0x3f
	.zero		1


	//   ....[55]....
        /*0674*/ 	.word	0x0000f2e0
        /*0678*/ 	.word	0x00000005
        /*067c*/ 	.word	0x00000000
        /*0680*/ 	.short	0x010a
        /*0682*/ 	.byte	0x3f
	.zero		1


	//   ....[56]....
        /*0684*/ 	.word	0x0000f340
        /*0688*/ 	.word	0x00000005
        /*068c*/ 	.word	0x00000000
        /*0690*/ 	.short	0x010a
        /*0692*/ 	.byte	0x3f
	.zero		1


	//   ....[57]....
        /*0694*/ 	.word	0x0000f370
        /*0698*/ 	.word	0x00000003
        /*069c*/ 	.word	0x00000000
        /*06a0*/ 	.short	0x010a
        /*06a2*/ 	.byte	0x3f
	.zero		1


	//   ....[58]....
        /*06a4*/ 	.word	0x0000f3e0
        /*06a8*/ 	.word	0x00000004
        /*06ac*/ 	.word	0x00022800
        /*06b0*/ 	.short	0x010a
        /*06b2*/ 	.byte	0x3f
	.zero		1


	//   ....[59]....
        /*06b4*/ 	.word	0x0000f440
        /*06b8*/ 	.word	0x00000004
        /*06bc*/ 	.word	0x00022830
        /*06c0*/ 	.short	0x010a
        /*06c2*/ 	.byte	0x3f
	.zero		1


	//   ....[60]....
        /*06c4*/ 	.word	0x0000f490
        /*06c8*/ 	.word	0x0000000c
        /*06cc*/ 	.word	0x00022850
        /*06d0*/ 	.short	0x010a
        /*06d2*/ 	.byte	0x3f
	.zero		1


	//   ....[61]....
        /*06d4*/ 	.word	0x0000f4f0
        /*06d8*/ 	.word	0x00000008
        /*06dc*/ 	.word	0x00022830
        /*06e0*/ 	.short	0x010a
        /*06e2*/ 	.byte	0x3f
	.zero		1


	//   ....[62]....
        /*06e4*/ 	.word	0x0000f540
        /*06e8*/ 	.word	0x000000b0
        /*06ec*/ 	.word	0x00022850
        /*06f0*/ 	.short	0x010a
        /*06f2*/ 	.byte	0x3f
	.zero		1


	//   ....[63]....
        /*06f4*/ 	.word	0x0000f5a0
        /*06f8*/ 	.word	0x00000006
        /*06fc*/ 	.word	0x00022830
        /*0700*/ 	.short	0x010a
        /*0702*/ 	.byte	0x3f
	.zero		1


	//   ....[64]....
        /*0704*/ 	.word	0x0000f5f0
        /*0708*/ 	.word	0x000000c6
        /*070c*/ 	.word	0x00022850
        /*0710*/ 	.short	0x010a
        /*0712*/ 	.byte	0x3f
	.zero		1


	//   ....[65]....
        /*0714*/ 	.word	0x0000f750
        /*0718*/ 	.word	0x00000003
        /*071c*/ 	.word	0x00022840
        /*0720*/ 	.short	0x010a
        /*0722*/ 	.byte	0x3f
	.zero		1


	//   ....[66]....
        /*0724*/ 	.word	0x00010160
        /*0728*/ 	.word	0x00000003
        /*072c*/ 	.word	0x00022820
        /*0730*/ 	.short	0x010a
        /*0732*/ 	.byte	0x3f
	.zero		1


	//   ....[67]....
        /*0734*/ 	.word	0x000101c0
        /*0738*/ 	.word	0x00000003
        /*073c*/ 	.word	0x00022860
        /*0740*/ 	.short	0x010a
        /*0742*/ 	.byte	0x3f
	.zero		1


	//   ....[68]....
        /*0744*/ 	.word	0x00010220
        /*0748*/ 	.word	0x00000003
        /*074c*/ 	.word	0x00022848
        /*0750*/ 	.short	0x010a
        /*0752*/ 	.byte	0x3f
	.zero		1


	//   ....[69]....
        /*0754*/ 	.word	0x00010280
        /*0758*/ 	.word	0x00000003
        /*075c*/ 	.word	0x00022868
        /*0760*/ 	.short	0x010a
        /*0762*/ 	.byte	0x3f
	.zero		1


	//   ....[70]....
        /*0764*/ 	.word	0x000102e0
        /*0768*/ 	.word	0x00000003
        /*076c*/ 	.word	0x00022840
        /*0770*/ 	.short	0x010a
        /*0772*/ 	.byte	0x3f
	.zero		1


	//   ....[71]....
        /*0774*/ 	.word	0x00010340
        /*0778*/ 	.word	0x00000003
        /*077c*/ 	.word	0x00022860
        /*0780*/ 	.short	0x010a
        /*0782*/ 	.byte	0x3f
	.zero		1


	//   ....[72]....
        /*0784*/ 	.word	0x000103a0
        /*0788*/ 	.word	0x00000003
        /*078c*/ 	.word	0x00022848
        /*0790*/ 	.short	0x010a
        /*0792*/ 	.byte	0x3f
	.zero		1


	//   ....[73]....
        /*0794*/ 	.word	0x00010400
        /*0798*/ 	.word	0x00000003
        /*079c*/ 	.word	0x00022868
        /*07a0*/ 	.short	0x010a
        /*07a2*/ 	.byte	0x3f
	.zero		1


	//   ....[74]....
        /*07a4*/ 	.word	0x00010450
        /*07a8*/ 	.word	0x00000002
        /*07ac*/ 	.word	0x00022820
        /*07b0*/ 	.short	0x010a
        /*07b2*/ 	.byte	0x3f
	.zero		1


	//   ....[75]....
        /*07b4*/ 	.word	0x000105f0
        /*07b8*/ 	.word	0x00000007
        /*07bc*/ 	.word	0x00000000
        /*07c0*/ 	.short	0x010a
        /*07c2*/ 	.byte	0x3f
	.zero		1


	//   ....[76]....
        /*07c4*/ 	.word	0x00010640
        /*07c8*/ 	.word	0x00000005
        /*07cc*/ 	.word	0x00000000
        /*07d0*/ 	.short	0x010a
        /*07d2*/ 	.byte	0x3f
	.zero		1


	//   ....[77]....
        /*07d4*/ 	.word	0x00010690
        /*07d8*/ 	.word	0x00000005
        /*07dc*/ 	.word	0x00000000
        /*07e0*/ 	.short	0x010a
        /*07e2*/ 	.byte	0x3f
	.zero		1


	//----- nvinfo : EIATTR_NUM_MBARRIERS
	.align		4
.L_1479:
        /*07e4*/ 	.byte	0x03, 0x38
        /*07e6*/ 	.short	0x0016


	//----- nvinfo : EIATTR_EXIT_INSTR_OFFSETS
	.align		4
        /*07e8*/ 	.byte	0x04, 0x1c
        /*07ea*/ 	.short	(.L_1481 - .L_1480)


	//   ....[0]....
.L_1480:
        /*07ec*/ 	.word	0x0000f3c0


	//----- nvinfo : EIATTR_MAX_THREADS
	.align		4
.L_1481:
        /*07f0*/ 	.byte	0x04, 0x05
        /*07f2*/ 	.short	(.L_1483 - .L_1482)
.L_1482:
        /*07f4*/ 	.word	0x00000180
        /*07f8*/ 	.word	0x00000001
        /*07fc*/ 	.word	0x00000001


	//----- nvinfo : EIATTR_CRS_STACK_SIZE
	.align		4
.L_1483:
        /*0800*/ 	.byte	0x04, 0x1e
        /*0802*/ 	.short	(.L_1485 - .L_1484)
.L_1484:
        /*0804*/ 	.word	0x00000000


	//----- nvinfo : EIATTR_CBANK_PARAM_SIZE
	.align		4
.L_1485:
        /*0808*/ 	.byte	0x03, 0x19
        /*080a*/ 	.short	0x0a70


	//----- nvinfo : EIATTR_PARAM_CBANK
	.align		4
        /*080c*/ 	.byte	0x04, 0x0a
        /*080e*/ 	.short	(.L_1487 - .L_1486)
	.align		4
.L_1486:
        /*0810*/ 	.word	index@(.nv.constant0._ZN7cutlass13device_kernelIN5flash11enable_sm90INS1_16FlashAttnFwdSm90INS1_25CollectiveMainloopFwdSm90ILi2EN4cute5tupleIJNS5_1CILi1EEES8_S8_EEENS6_IJNS7_ILi128EEENS7_ILi96EEENS7_ILi64EEEEEELi256ENS_10bfloat16_tEfNS_4arch4Sm90ELb1ELb0ELb1ELb0ELb0ELb0ELb0ELb1ELb0ELb1ELb1ELb0EEENS1_21CollectiveEpilogueFwdINS6_IJSA_NS7_ILi256EEESB_EEES9_SE_SG_Li256ELb0ELb1ELb1ELb0EEENS1_19SingleTileSchedulerILb0ELb1ELb1ELi128EEEEEEEEEvNT_6ParamsE)
        /*0814*/ 	.short	0x0210
        /*0816*/ 	.short	0x0a70


	//----- nvinfo : EIATTR_SW_WAR
	.align		4
.L_1487:
        /*0818*/ 	.byte	0x04, 0x36
        /*081a*/ 	.short	(.L_1489 - .L_1488)
.L_1488:
        /*081c*/ 	.word	0x00000008
.L_1489:


//--------------------- .nv.info._ZN7cutlass13device_kernelIN5flash11enable_sm90INS1_16FlashAttnFwdSm90INS1_25CollectiveMainloopFwdSm90ILi2EN4cute5tupleIJNS5_1CILi1EEES8_S8_EEENS6_IJNS7_ILi128EEENS7_ILi96EEENS7_ILi64EEEEEELi256ENS_10bfloat16_tEfNS_4arch4Sm90ELb1ELb0ELb1ELb0ELb0ELb0ELb1ELb1ELb0ELb1ELb1ELb0EEENS1_21CollectiveEpilogueFwdINS6_IJSA_NS7_ILi256EEESB_EEES9_SE_SG_Li256ELb0ELb1ELb1ELb0EEENS1_19SingleTileSchedulerILb0ELb1ELb1ELi128EEEEEEEEEvNT_6ParamsE --------------------------
	.section	.nv.info._ZN7cutlass13device_kernelIN5flash11enable_sm90INS1_16FlashAttnFwdSm90INS1_25CollectiveMainloopFwdSm90ILi2EN4cute5tupleIJNS5_1CILi1EEES8_S8_EEENS6_IJNS7_ILi128EEENS7_ILi96EEENS7_ILi64EEEEEELi256ENS_10bfloat16_tEfNS_4arch4Sm90ELb1ELb0ELb1ELb0ELb0ELb0ELb1ELb1ELb0ELb1ELb1ELb0EEENS1_21CollectiveEpilogueFwdINS6_IJSA_NS7_ILi256EEESB_EEES9_SE_SG_Li256ELb0ELb1ELb1ELb0EEENS1_19SingleTileSchedulerILb0ELb1ELb1ELi128EEEEEEEEEvNT_6ParamsE,"",@"SHT_CUDA_INFO"
	.sectionflags	@""
	.align	4


	//----- nvinfo : EIATTR_CUDA_API_VERSION
	.align		4
        /*0000*/ 	.byte	0x04, 0x37
        /*0002*/ 	.short	(.L_1491 - .L_1490)
.L_1490:
        /*0004*/ 	.word	0x00000082


	//----- nvinfo : EIATTR_KPARAM_INFO
	.align		4
.L_1491:
        /*0008*/ 	.byte	0x04, 0x17
        /*000a*/ 	.short	(.L_1493 - .L_1492)
.L_1492:
        /*000c*/ 	.word	0x00000000
        /*0010*/ 	.short	0x0000
        /*0012*/ 	.short	0x0070
        /*0014*/ 	.byte	0x00, 0xf0, 0x01, 0x2c


	//----- nvinfo : EIATTR_SPARSE_MMA_MASK
	.align		4
.L_1493:
        /*0018*/ 	.byte	0x03, 0x50
        /*001a*/ 	.short	0x0000


	//----- nvinfo : EIATTR_MAXREG_COUNT
	.align		4
        /*001c*/ 	.byte	0x03, 0x1b
        /*001e*/ 	.short	0x00a8


	//----- nvinfo : EIATTR_NUM_BARRIERS
	.align		4
        /*0020*/ 	.byte	0x02, 0x4c
        /*0022*/ 	.byte	0x10
	.zero		1


	//----- nvinfo : EIATTR_EXTERNS
	.align		4
        /*0024*/ 	.byte	0x04, 0x0f
        /*0026*/ 	.short	(.L_1495 - .L_1494)


	//   ....[0]....
	.align		4
.L_1494:
        /*0028*/ 	.word	index@(__assertfail)


	//----- nvinfo : EIATTR_ANNOTATIONS
	.align		4
.L_1495:
        /*002c*/ 	.byte	0x04, 0x55
        /*002e*/ 	.short	(.L_1497 - .L_1496)


	//   ....[0]....
.L_1496:
        /* <DEDUP_REMOVED lines=27> */


	//----- nvinfo : EIATTR_MERCURY_ISA_VERSION
	.align		4
.L_1497:
        /*01c8*/ 	.byte	0x03, 0x5f
        /*01ca*/ 	.short	0x0101


	//----- nvinfo : EIATTR_INT_WARP_WIDE_INSTR_OFFSETS
	.align		4
        /*01cc*/ 	.byte	0x04, 0x31
        /*01ce*/ 	.short	(.L_1499 - .L_1498)


	//   ....[0]....
.L_1498:
        /*01d0*/ 	.word	0x00000120


	//   ....[1]....
        /*01d4*/ 	.word	0x00000160


	//   ....[2]....
        /*01d8*/ 	.word	0x000001d0


	//   ....[3]....
        /*01dc*/ 	.word	0x00000240


	//----- nvinfo : EIATTR_COOP_GROUP_MASK_REGIDS
	.align		4
.L_1499:
        /*01e0*/ 	.byte	0x04, 0x29
        /*01e2*/ 	.short	(.L_1501 - .L_1500)


	//   ....[0]....
.L_1500:
        /*01e4*/ 	.word	0xffffffff


	//   ....[1]....
        /*01e8*/ 	.word	0xffffffff


	//   ....[2]....
        /*01ec*/ 	.word	0xffffffff


	//   ....[3]....
        /*01f0*/ 	.word	0xffffffff


	//   ....[4]....
        /*01f4*/ 	.word	0xffffffff


	//   ....[5]....
        /*01f8*/ 	.word	0xffffffff


	//   ....[6]....
        /*01fc*/ 	.word	0xffffffff


	//   ....[7]....
        /*0200*/ 	.word	0xffffffff


	//   ....[8]....
        /*0204*/ 	.word	0xffffffff


	//   ....[9]....
        /*0208*/ 	.word	0xffffffff


	//   ....[10]....
        /*020c*/ 	.word	0xffffffff


	//   ....[11]....
        /*0210*/ 	.word	0xffffffff


	//   ....[12]....
        /*0214*/ 	.word	0xffffffff


	//   ....[13]....
        /*0218*/ 	.word	0xffffffff


	//   ....[14]....
        /*021c*/ 	.word	0xffffffff


	//   ....[15]....
        /*0220*/ 	.word	0xffffffff


	//   ....[16]....
        /*0224*/ 	.word	0xffffffff


	//   ....[17]....
        /*0228*/ 	.word	0xffffffff


	//   ....[18]....
        /*022c*/ 	.word	0xffffffff


	//   ....[19]....
        /*0230*/ 	.word	0xffffffff


	//   ....[20]....
        /*0234*/ 	.word	0xffffffff


	//   ....[21]....
        /*0238*/ 	.word	0xffffffff


	//   ....[22]....
        /*023c*/ 	.word	0xffffffff


	//   ....[23]....
        /*0240*/ 	.word	0xffffffff


	//   ....[24]....
        /*0244*/ 	.word	0xffffffff


	//   ....[25]....
        /*0248*/ 	.word	0xffffffff


	//   ....[26]....
        /*024c*/ 	.word	0xffffffff


	//   ....[27]....
        /*0250*/ 	.word	0xffffffff


	//   ....[28]....
        /*0254*/ 	.word	0xffffffff


	//   ....[29]....
        /*0258*/ 	.word	0xffffffff


	//   ....[30]....
        /*025c*/ 	.word	0xffffffff


	//   ....[31]....
        /*0260*/ 	.word	0xffffffff


	//   ....[32]....
        /*0264*/ 	.word	0xffffffff


	//   ....[33]....
        /*0268*/ 	.word	0xffffffff


	//   ....[34]....
        /*026c*/ 	.word	0xffffffff


	//   ....[35]....
        /*0270*/ 	.word	0xffffffff


	//   ....[36]....
        /*0274*/ 	.word	0xffffffff


	//   ....[37]....
        /*0278*/ 	.word	0xffffffff


	//   ....[38]....
        /*027c*/ 	.word	0xffffffff


	//   ....[39]....
        /*0280*/ 	.word	0xffffffff


	//   ....[40]....
        /*0284*/ 	.word	0xffffffff


	//   ....[41]....
        /*0288*/ 	.word	0xffffffff


	//   ....[42]....
        /*028c*/ 	.word	0xffffffff


	//   ....[43]....
        /*0290*/ 	.word	0xffffffff


	//   ....[44]....
        /*0294*/ 	.word	0xffffffff


	//   ....[45]....
        /*0298*/ 	.word	0xffffffff


	//   ....[46]....
        /*029c*/ 	.word	0xffffffff


	//   ....[47]....
        /*02a0*/ 	.word	0xffffffff


	//   ....[48]....
        /*02a4*/ 	.word	0xffffffff


	//   ....[49]....
        /*02a8*/ 	.word	0xffffffff


	//   ....[50]....
        /*02ac*/ 	.word	0xffffffff


	//   ....[51]....
        /*02b0*/ 	.word	0xffffffff


	//   ....[52]....
        /*02b4*/ 	.word	0xffffffff


	//   ....[53]....
        /*02b8*/ 	.word	0xffffffff


	//   ....[54]....
        /*02bc*/ 	.word	0xffffffff


	//   ....[55]....
        /*02c0*/ 	.word	0xffffffff


	//   ....[56]....
        /*02c4*/ 	.word	0xffffffff


	//   ....[57]....
        /*02c8*/ 	.word	0xffffffff


	//   ....[58]....
        /*02cc*/ 	.word	0xffffffff


	//   ....[59]....
        /*02d0*/ 	.word	0xffffffff


	//   ....[60]....
        /*02d4*/ 	.word	0xffffffff


	//   ....[61]....
        /*02d8*/ 	.word	0xffffffff


	//   ....[62]....
        /*02dc*/ 	.word	0xffffffff


	//   ....[63]....
        /*02e0*/ 	.word	0xffffffff


	//   ....[64]....
        /*02e4*/ 	.word	0xffffffff


	//   ....[65]....
        /*02e8*/ 	.word	0xffffffff


	//   ....[66]....
        /*02ec*/ 	.word	0xffffffff


	//   ....[67]....
        /*02f0*/ 	.word	0xffffffff


	//   ....[68]....
        /*02f4*/ 	.word	0xffffffff


	//   ....[69]....
        /*02f8*/ 	.word	0xffffffff


	//   ....[70]....
        /*02fc*/ 	.word	0xffffffff


	//   ....[71]....
        /*0300*/ 	.word	0x0500000f


	//   ....[72]....
        /*0304*/ 	.word	0x0500000f


	//   ....[73]....
        /*0308*/ 	.word	0x0500000f


	//   ....[74]....
        /*030c*/ 	.word	0x0500000f


	//   ....[75]....
        /*0310*/ 	.word	0x0500000f


	//   ....[76]....
        /*0314*/ 	.word	0x0500000f


	//   ....[77]....
        /*0318*/ 	.word	0x0500000f


	//   ....[78]....
        /*031c*/ 	.word	0x0500000f


	//   ....[79]....
        /*0320*/ 	.word	0x0500000f


	//   ....[80]....
        /*0324*/ 	.word	0x0500000f


	//   ....[81]....
        /*0328*/ 	.word	0x0500000f


	//   ....[82]....
        /*032c*/ 	.word	0x0500000f


	//   ....[83]....
        /*0330*/ 	.word	0x0500000f


	//   ....[84]....
        /*0334*/ 	.word	0x0500000f


	//   ....[85]....
        /*0338*/ 	.word	0x0500000f


	//   ....[86]....
        /*033c*/ 	.word	0x0500000f


	//   ....[87]....
        /*0340*/ 	.word	0x0500000f


	//   ....[88]....
        /*0344*/ 	.word	0x0500000f


	//   ....[89]....
        /*0348*/ 	.word	0x0500000f


	//   ....[90]....
        /*034c*/ 	.word	0x0500000f


	//   ....[91]....
        /*0350*/ 	.word	0x0500000f


	//   ....[92]....
        /*0354*/ 	.word	0x0500000f


	//   ....[93]....
        /*0358*/ 	.word	0x0500000f


	//   ....[94]....
        /*035c*/ 	.word	0x0500000f


	//   ....[95]....
        /*0360*/ 	.word	0x0500000f


	//   ....[96]....
        /*0364*/ 	.word	0x0500000f


	//   ....[97]....
        /*0368*/ 	.word	0x0500000f


	//   ....[98]....
        /*036c*/ 	.word	0x0500000f


	//   ....[99]....
        /*0370*/ 	.word	0x0500000f


	//   ....[100]....
        /*0374*/ 	.word	0x0500000f


	//   ....[101]....
        /*0378*/ 	.word	0x0500000f


	//   ....[102]....
        /*037c*/ 	.word	0x0500000f


	//   ....[103]....
        /*0380*/ 	.word	0x0500000f


	//   ....[104]....
        /*0384*/ 	.word	0x0500000f


	//----- nvinfo : EIATTR_COOP_GROUP_INSTR_OFFSETS
	.align		4
.L_1501:
        /*0388*/ 	.byte	0x04, 0x28
        /*038a*/ 	.short	(.L_1503 - .L_1502)


	//   ....[0]....
.L_1502:
        /*038c*/ 	.word	0x00000060


	//   ....[1]....
        /*0390*/ 	.word	0x00000130


	//   ....[2]....
        /*0394*/ 	.word	0x000001f0


	//   ....[3]....
        /*0398*/ 	.word	0x000003c0


	//   ....[4]....
        /*039c*/ 	.word	0x00000520


	//   ....[5]....
        /*03a0*/ 	.word	0x00000640


	//   ....[6]....
        /*03a4*/ 	.word	0x000007a0


	//   ....[7]....
        /*03a8*/ 	.word	0x00001480


	//   ....[8]....
        /*03ac*/ 	.word	0x00002b30


	//   ....[9]....
        /*03b0*/ 	.word	0x00002b70


	//   ....[10]....
        /*03b4*/ 	.word	0x000037f0


	//   ....[11]....
        /*03b8*/ 	.word	0x00003830


	//   ....[12]....
        /*03bc*/ 	.word	0x00003850


	//   ....[13]....
        /*03c0*/ 	.word	0x00003870


	//   ....[14]....
        /*03c4*/ 	.word	0x000053b0


	//   ....[15]....
        /*03c8*/ 	.word	0x000053f0


	//   ....[16]....
        /*03cc*/ 	.word	0x00006320


	//   ....[17]....
        /*03d0*/ 	.word	0x00006360


	//   ....[18]....
        /*03d4*/ 	.word	0x00006380


	//   ....[19]....
        /*03d8*/ 	.word	0x000063a0


	//   ....[20]....
        /*03dc*/ 	.word	0x00008be0


	//   ....[21]....
        /*03e0*/ 	.word	0x00008cc0


	//   ....[22]....
        /*03e4*/ 	.word	0x00008cd0


	//   ....[23]....
        /*03e8*/ 	.word	0x00008d20


	//   ....[24]....
        /*03ec*/ 	.word	0x0000a2e0


	//   ....[25]....
        /*03f0*/ 	.word	0x0000a300


	//   ....[26]....
        /*03f4*/ 	.word	0x0000a350


	//   ....[27]....
        /*03f8*/ 	.word	0x0000a360


	//   ....[28]....
        /*03fc*/ 	.word	0x0000b490


	//   ....[29]....
        /*0400*/ 	.word	0x0000b4f0


	//   ....[30]....
        /*0404*/ 	.word	0x0000b530


	//   ....[31]....
        /*0408*/ 	.word	0x0000b560


	//   ....[32]....
        /*040c*/ 	.word	0x0000b590


	//   ....[33]....
        /*0410*/ 	.word	0x0000b5b0


	//   ....[34]....
        /*0414*/ 	.word	0x0000c230


	//   ....[35]....
        /*0418*/ 	.word	0x0000c240


	//   ....[36]....
        /*041c*/ 	.word	0x0000d2b0


	//   ....[37]....
        /*0420*/ 	.word	0x0000de60


	//   ....[38]....
        /*0424*/ 	.word	0x0000e790


	//   ....[39]....
        /*0428*/ 	.word	0x0000e7d0


	//   ....[40]....
        /*042c*/ 	.word	0x0000e800


	//   ....[41]....
        /*0430*/ 	.word	0x0000e820


	//   ....[42]....
        /*0434*/ 	.word	0x0000e840


	//   ....[43]....
        /*0438*/ 	.word	0x0000e960


	//   ....[44]....
        /*043c*/ 	.word	0x0000ea20


	//   ....[45]....
        /*0440*/ 	.word	0x0000ea40


	//   ....[46]....
        /*0444*/ 	.word	0x0000eae0


	//   ....[47]....
        /*0448*/ 	.word	0x0000eb00


	//   ....[48]....
        /*044c*/ 	.word	0x0000eba0


	//   ....[49]....
        /*0450*/ 	.word	0x0000ebc0


	//   ....[50]....
        /*0454*/ 	.word	0x0000ec40


	//   ....[51]....
        /*0458*/ 	.word	0x0000ec60


	//   ....[52]....
        /*045c*/ 	.word	0x0000ec70


	//   ....[53]....
        /*0460*/ 	.word	0x0000ec80


	//   ....[54]....
        /*0464*/ 	.word	0x0000f350


	//   ....[55]....
        /*0468*/ 	.word	0x0000f400


	//   ....[56]....
        /*046c*/ 	.word	0x0000f420


	//   ....[57]....
        /*0470*/ 	.word	0x0000f4d0


	//   ....[58]....
        /*0474*/ 	.word	0x0000f560


	//   ....[59]....
        /*0478*/ 	.word	0x0000f580


	//   ....[60]....
        /*047c*/ 	.word	0x0000f620


	//   ....[61]....
        /*0480*/ 	.word	0x0000f630


	//   ....[62]....
        /*0484*/ 	.word	0x0000f660


	//   ....[63]....
        /*0488*/ 	.word	0x0000f680


	//   ....[64]....
        /*048c*/ 	.word	0x0000f700


	//   ....[65]....
        /*0490*/ 	.word	0x0000f740


	//   ....[66]....
        /*0494*/ 	.word	0x0000f7d0


	//   ....[67]....
        /*0498*/ 	.word	0x0000f800


	//   ....[68]....
        /*049c*/ 	.word	0x0000f8b0


	//   ....[69]....
        /*04a0*/ 	.word	0x0000f900


	//   ....[70]....
        /*04a4*/ 	.word	0x00011bd0


	//   ....[71]....
        /*04a8*/ 	.word	0x000121d0


	//   ....[72]....
        /*04ac*/ 	.word	0x00012340


	//   ....[73]....
        /*04b0*/ 	.word	0x000123a0


	//   ....[74]....
        /*04b4*/ 	.word	0x000124e0


	//   ....[75]....
        /*04b8*/ 	.word	0x00012570


	//   ....[76]....
        /*04bc*/ 	.word	0x00012670


	//   ....[77]....
        /*04c0*/ 	.word	0x00012700


	//   ....[78]....
        /*04c4*/ 	.word	0x00012810


	//   ....[79]....
        /*04c8*/ 	.word	0x00012880


	//   ....[80]....
        /*04cc*/ 	.word	0x000129a0


	//   ....[81]....
        /*04d0*/ 	.word	0x00012a10


	//   ....[82]....
        /*04d4*/ 	.word	0x00012b30


	//   ....[83]....
        /*04d8*/ 	.word	0x00012ba0


	//   ....[84]....
        /*04dc*/ 	.word	0x00012cb0


	//   ....[85]....
        /*04e0*/ 	.word	0x00012d10


	//   ....[86]....
        /*04e4*/ 	.word	0x00012e10


	//   ....[87]....
        /*04e8*/ 	.word	0x00012e60


	//   ....[88]....
        /*04ec*/ 	.word	0x00012f00


	//   ....[89]....
        /*04f0*/ 	.word	0x00012fc0


	//   ....[90]....
        /*04f4*/ 	.word	0x000132e0


	//   ....[91]....
        /*04f8*/ 	.word	0x00013350


	//   ....[92]....
        /*04fc*/ 	.word	0x00013460


	//   ....[93]....
        /*0500*/ 	.word	0x000134c0


	//   ....[94]....
        /*0504*/ 	.word	0x000135d0


	//   ....[95]....
        /*0508*/ 	.word	0x00013620


	//   ....[96]....
        /*050c*/ 	.word	0x00013720


	//   ....[97]....
        /*0510*/ 	.word	0x00013780


	//   ....[98]....
        /*0514*/ 	.word	0x000138f0


	//   ....[99]....
        /*0518*/ 	.word	0x00013940


	//   ....[100]....
        /*051c*/ 	.word	0x00013a60


	//   ....[101]....
        /*0520*/ 	.word	0x00013ab0


	//   ....[102]....
        /*0524*/ 	.word	0x00013bc0


	//   ....[103]....
        /*0528*/ 	.word	0x00013c10


	//   ....[104]....
        /*052c*/ 	.word	0x00014020


	//----- nvinfo : EIATTR_REG_RECONFIG
	.align		4
.L_1503:
        /*0530*/ 	.byte	0x01, 0x54
	.zero		2


	//----- nvinfo : EIATTR_SYSCALL_OFFSETS
	.align		4
        /*0534*/ 	.byte	0x04, 0x46
        /*0536*/ 	.short	(.L_1505 - .L_1504)


	//   ....[0]....
.L_1504:
        /*0538*/ 	.word	0x000016d0


	//   ....[1]....
        /*053c*/ 	.word	0x0000daa0


	//   ....[2]....
        /*0540*/ 	.word	0x0000dbe0


	//   ....[3]....
        /*0544*/ 	.word	0x0000dcd0


	//   ....[4]....
        /*0548*/ 	.word	0x0000e3f0


	//   ....[5]....
        /*054c*/ 	.word	0x0000efa0


	//----- nvinfo : EIATTR_MBARRIER_INSTR_OFFSETS
	.align		4
.L_1505:
        /*0550*/ 	.byte	0x04, 0x39
        /*0552*/ 	.short	(.L_1507 - .L_1506)


	//   ....[0]....
.L_1506:
        /*0554*/ 	.word	0x00000260
        /*0558*/ 	.word	0x000000ff
        /*055c*/ 	.word	0x00032400
        /*0560*/ 	.short	0x0100
        /*0562*/ 	.byte	0x08
	.zero		1


	//   ....[1]....
        /*0564*/ 	.word	0x00000270
        /*0568*/ 	.word	0x000000ff
        /*056c*/ 	.word	0x00032410
        /*0570*/ 	.short	0x0100
        /*0572*/ 	.byte	0x08
	.zero		1


	//   ....[2]....
        /*0574*/ 	.word	0x00000280
        /*0578*/ 	.word	0x000000ff
        /*057c*/ 	.word	0x00032420
        /*0580*/ 	.short	0x0100
        /*0582*/ 	.byte	0x08
	.zero		1


	//   ....[3]....
        /*0584*/ 	.word	0x00000370
        /*0588*/ 	.word	0x000000ff
        /*058c*/ 	.word	0x00032430
        /*0590*/ 	.short	0x0100
        /*0592*/ 	.byte	0x08
	.zero		1


	//   ....[4]....
        /*0594*/ 	.word	0x00000380
        /*0598*/ 	.word	0x000000ff
        /*059c*/ 	.word	0x00032440
        /*05a0*/ 	.short	0x0100
        /*05a2*/ 	.byte	0x08
	.zero		1


	//   ....[5]....
        /*05a4*/ 	.word	0x00000390
        /*05a8*/ 	.word	0x000000ff
        /*05ac*/ 	.word	0x00032438
        /*05b0*/ 	.short	0x0100
        /*05b2*/ 	.byte	0x08
	.zero		1


	//   ....[6]....
        /*05b4*/ 	.word	0x000003a0
        /*05b8*/ 	.word	0x000000ff
        /*05bc*/ 	.word	0x00032448
        /*05c0*/ 	.short	0x0100
        /*05c2*/ 	.byte	0x08
	.zero		1


	//   ....[7]....
        /*05c4*/ 	.word	0x000004d0
        /*05c8*/ 	.word	0x000000ff
        /*05cc*/ 	.word	0x00032450
        /*05d0*/ 	.short	0x0100
        /*05d2*/ 	.byte	0x08
	.zero		1


	//   ....[8]....
        /*05d4*/ 	.word	0x000004e0
        /*05d8*/ 	.word	0x000000ff
        /*05dc*/ 	.word	0x00032460
        /*05e0*/ 	.short	0x0100
        /*05e2*/ 	.byte	0x08
	.zero		1


	//   ....[9]....
        /*05e4*/ 	.word	0x000004f0
        /*05e8*/ 	.word	0x000000ff
        /*05ec*/ 	.word	0x00032458
        /*05f0*/ 	.short	0x0100
        /*05f2*/ 	.byte	0x08
	.zero		1


	//   ....[10]....
        /*05f4*/ 	.word	0x00000500
        /*05f8*/ 	.word	0x000000ff
        /*05fc*/ 	.word	0x00032468
        /*0600*/ 	.short	0x0100
        /*0602*/ 	.byte	0x08
	.zero		1


	//   ....[11]....
        /*0604*/ 	.word	0x000005f0
        /*0608*/ 	.word	0x000000ff
        /*060c*/ 	.word	0x00032470
        /*0610*/ 	.short	0x0100
        /*0612*/ 	.byte	0x06
	.zero		1


	//   ....[12]....
        /*0614*/ 	.word	0x00000600
        /*0618*/ 	.word	0x000000ff
        /*061c*/ 	.word	0x00032480
        /*0620*/ 	.short	0x0100
        /*0622*/ 	.byte	0x06
	.zero		1


	//   ....[13]....
        /*0624*/ 	.word	0x00000610
        /*0628*/ 	.word	0x000000ff
        /*062c*/ 	.word	0x00032478
        /*0630*/ 	.short	0x0100
        /*0632*/ 	.byte	0x06
	.zero		1


	//   ....[14]....
        /*0634*/ 	.word	0x00000620
        /*0638*/ 	.word	0x000000ff
        /*063c*/ 	.word	0x00032488
        /*0640*/ 	.short	0x0100
        /*0642*/ 	.byte	0x06
	.zero		1


	//   ....[15]....
        /*0644*/ 	.word	0x00000750
        /*0648*/ 	.word	0x000000ff
        /*064c*/ 	.word	0x00032490
        /*0650*/ 	.short	0x0100
        /*0652*/ 	.byte	0x08
	.zero		1


	//   ....[16]....
        /*0654*/ 	.word	0x00000760
        /*0658*/ 	.word	0x000000ff
        /*065c*/ 	.word	0x000324a0
        /*0660*/ 	.short	0x0100
        /*0662*/ 	.byte	0x08
	.zero		1


	//   ....[17]....
        /*0664*/ 	.word	0x00000770
        /*0668*/ 	.word	0x000000ff
        /*066c*/ 	.word	0x00032498
        /*0670*/ 	.short	0x0100
        /*0672*/ 	.byte	0x08
	.zero		1


	//   ....[18]....
        /*0674*/ 	.word	0x00000780
        /*0678*/ 	.word	0x000000ff
        /*067c*/ 	.word	0x000324a8
        /*0680*/ 	.short	0x0100
        /*0682*/ 	.byte	0x08
	.zero		1


	//   ....[19]....
        /*0684*/ 	.word	0x000008b0
        /*0688*/ 	.word	0x000000ff
        /*068c*/ 	.word	0x000324b0
        /*0690*/ 	.short	0x0100
        /*0692*/ 	.byte	0x08
	.zero		1


	//   ....[20]....
        /*0694*/ 	.word	0x000008c0
        /*0698*/ 	.word	0x000000ff
        /*069c*/ 	.word	0x000324c0
        /*06a0*/ 	.short	0x0100
        /*06a2*/ 	.byte	0x08
	.zero		1


	//   ....[21]....
        /*06a4*/ 	.word	0x000008d0
        /*06a8*/ 	.word	0x000000ff
        /*06ac*/ 	.word	0x000324b8
        /*06b0*/ 	.short	0x0100
        /*06b2*/ 	.byte	0x08
	.zero		1


	//   ....[22]....
        /*06b4*/ 	.word	0x000008e0
        /*06b8*/ 	.word	0x000000ff
        /*06bc*/ 	.word	0x000324c8
        /*06c0*/ 	.short	0x0100
        /*06c2*/ 	.byte	0x08
	.zero		1


	//   ....[23]....
        /*06c4*/ 	.word	0x00001710
        /*06c8*/ 	.word	0x000000ff
        /*06cc*/ 	.word	0x00032400
        /*06d0*/ 	.short	0x010a
        /*06d2*/ 	.byte	0x04
	.zero		1


	//   ....[24]....
        /*06d4*/ 	.word	0x000017b0
        /*06d8*/ 	.word	0x000000ff
        /*06dc*/ 	.word	0x00032430
        /*06e0*/ 	.short	0x010a
        /*06e2*/ 	.byte	0x04
	.zero		1


	//   ....[25]....
        /*06e4*/ 	.word	0x00001800
        /*06e8*/ 	.word	0x000000ff
        /*06ec*/ 	.word	0x00032430
        /*06f0*/ 	.short	0x010a
        /*06f2*/ 	.byte	0x04
	.zero		1


	//   ....[26]....
        /*06f4*/ 	.word	0x00001b10
        /*06f8*/ 	.word	0x000000ff
        /*06fc*/ 	.word	0x00032410
        /*0700*/ 	.short	0x010a
        /*0702*/ 	.byte	0x08
	.zero		1


	//   ....[27]....
        /*0704*/ 	.word	0x00001b60
        /*0708*/ 	.word	0x000000ff
        /*070c*/ 	.word	0x00032450
        /*0710*/ 	.short	0x010a
        /*0712*/ 	.byte	0x04
	.zero		1


	//   ....[28]....
        /*0714*/ 	.word	0x00001bb0
        /*0718*/ 	.word	0x000000ff
        /*071c*/ 	.word	0x00032450
        /*0720*/ 	.short	0x010a
        /*0722*/ 	.byte	0x04
	.zero		1


	//   ....[29]....
        /*0724*/ 	.word	0x00003c50
        /*0728*/ 	.word	0x0000000d
        /*072c*/ 	.word	0x00000000
        /*0730*/ 	.short	0x0101
        /*0732*/ 	.byte	0x3f
	.zero		1


	//   ....[30]....
        /*0734*/ 	.word	0x000046e0
        /*0738*/ 	.word	0x000000aa
        /*073c*/ 	.word	0x00000000
        /*0740*/ 	.short	0x0101
        /*0742*/ 	.byte	0x3f
	.zero		1


	//   ....[31]....
        /*0744*/ 	.word	0x00004800
        /*0748*/ 	.word	0x000000ff
        /*074c*/ 	.word	0x00032430
        /*0750*/ 	.short	0x010a
        /*0752*/ 	.byte	0x05
	.zero		1


	//   ....[32]....
        /*0754*/ 	.word	0x00004840
        /*0758*/ 	.word	0x000000ff
        /*075c*/ 	.word	0x00032430
        /*0760*/ 	.short	0x010a
        /*0762*/ 	.byte	0x05
	.zero		1


	//   ....[33]....
        /*0764*/ 	.word	0x00004b90
        /*0768*/ 	.word	0x000000ff
        /*076c*/ 	.word	0x00032450
        /*0770*/ 	.short	0x010a
        /*0772*/ 	.byte	0x05
	.zero		1


	//   ....[34]....
        /*0774*/ 	.word	0x00004bd0
        /*0778*/ 	.word	0x000000ff
        /*077c*/ 	.word	0x00032450
        /*0780*/ 	.short	0x010a
        /*0782*/ 	.byte	0x05
	.zero		1


	//   ....[35]....
        /*0784*/ 	.word	0x00006620
        /*0788*/ 	.word	0x00000098
        /*078c*/ 	.word	0x00000000
        /*0790*/ 	.short	0x0101
        /*0792*/ 	.byte	0x3f
	.zero		1


	//   ....[36]....
        /*0794*/ 	.word	0x000079a0
        /*0798*/ 	.word	0x000000b2
        /*079c*/ 	.word	0x00000000
        /*07a0*/ 	.short	0x0101
        /*07a2*/ 	.byte	0x3f
	.zero		1


	//   ....[37]....
        /*07a4*/ 	.word	0x00007af0
        /*07a8*/ 	.word	0x000000ff
        /*07ac*/ 	.word	0x00032430
        /*07b0*/ 	.short	0x010a
        /*07b2*/ 	.byte	0x07
	.zero		1


	//   ....[38]....
        /*07b4*/ 	.word	0x00007b30
        /*07b8*/ 	.word	0x000000ff
        /*07bc*/ 	.word	0x00032430
        /*07c0*/ 	.short	0x010a
        /*07c2*/ 	.byte	0x07
	.zero		1


	//   ....[39]....
        /*07c4*/ 	.word	0x00007d50
        /*07c8*/ 	.word	0x000000ff
        /*07cc*/ 	.word	0x00032450
        /*07d0*/ 	.short	0x010a
        /*07d2*/ 	.byte	0x07
	.zero		1


	//   ....[40]....
        /*07d4*/ 	.word	0x00007d90
        /*07d8*/ 	.word	0x000000ff
        /*07dc*/ 	.word	0x00032450
        /*07e0*/ 	.short	0x010a
        /*07e2*/ 	.byte	0x07
	.zero		1


	//   ....[41]....
        /*07e4*/ 	.word	0x00008f20
        /*07e8*/ 	.word	0x00000098
        /*07ec*/ 	.word	0x00000000
        /*07f0*/ 	.short	0x0101
        /*07f2*/ 	.byte	0x3f
	.zero		1


	//   ....[42]....
        /*07f4*/ 	.word	0x0000a2c0
        /*07f8*/ 	.word	0x000000d2
        /*07fc*/ 	.word	0x00000000
        /*0800*/ 	.short	0x0101
        /*0802*/ 	.byte	0x3f
	.zero		1


	//   ....[43]....
        /*0804*/ 	.word	0x0000b5c0
        /*0808*/ 	.word	0x000000ff
        /*080c*/ 	.word	0x00000000
        /*0810*/ 	.short	0x0101
        /*0812*/ 	.byte	0x04
	.zero		1


	//   ....[44]....
        /*0814*/ 	.word	0x0000e0b0
        /*0818*/ 	.word	0x000000ff
        /*081c*/ 	.word	0x00032440
        /*0820*/ 	.short	0x010a
        /*0822*/ 	.byte	0x26
	.zero		1


	//   ....[45]....
        /*0824*/ 	.word	0x0000edb0
        /*0828*/ 	.word	0x000000ff
        /*082c*/ 	.word	0x00032400
        /*0830*/ 	.short	0x0107
        /*0832*/ 	.byte	0x26
	.zero		1


	//   ....[46]....
        /*0834*/ 	.word	0x0000ee30
        /*0838*/ 	.word	0x000000ff
        /*083c*/ 	.word	0x00032400
        /*0840*/ 	.short	0x0101
        /*0842*/ 	.byte	0x26
	.zero		1


	//   ....[47]....
        /*0844*/ 	.word	0x0000fab0
        /*0848*/ 	.word	0x000000ff
        /*084c*/ 	.word	0x00032410
        /*0850*/ 	.short	0x0107
        /*0852*/ 	.byte	0x26
	.zero		1


	//   ....[48]....
        /*0854*/ 	.word	0x0000fb10
        /*0858*/ 	.word	0x000000ff
        /*085c*/ 	.word	0x00032410
        /*0860*/ 	.short	0x0101
        /*0862*/ 	.byte	0x26
	.zero		1


	//   ....[49]....
        /*0864*/ 	.word	0x0000fb20
        /*0868*/ 	.word	0x000000ff
        /*086c*/ 	.word	0x00032420
        /*0870*/ 	.short	0x010a
        /*0872*/ 	.byte	0x26
	.zero		1


	//   ....[50]....
        /*0874*/ 	.word	0x0000fb80
        /*0878*/ 	.word	0x000000ff
        /*087c*/ 	.word	0x00032460
        /*0880*/ 	.short	0x010a
        /*0882*/ 	.byte	0x26
	.zero		1


	//   ....[51]....
        /*0884*/ 	.word	0x00010400
        /*0888*/ 	.word	0x000000ff
        /*088c*/ 	.word	0x00032448
        /*0890*/ 	.short	0x010a
        /*0892*/ 	.byte	0x26
	.zero		1


	//   ....[52]....
        /*0894*/ 	.word	0x000105d0
        /*0898*/ 	.word	0x000000ff
        /*089c*/ 	.word	0x00032468
        /*08a0*/ 	.short	0x010a
        /*08a2*/ 	.byte	0x26
	.zero		1


	//   ....[53]....
        /*08a4*/ 	.word	0x00010c30
        /*08a8*/ 	.word	0x000000ff
        /*08ac*/ 	.word	0x00032440
        /*08b0*/ 	.short	0x010a
        /*08b2*/ 	.byte	0x26
	.zero		1


	//   ....[54]....
        /*08b4*/ 	.word	0x00010e10
        /*08b8*/ 	.word	0x000000ff
        /*08bc*/ 	.word	0x00032460
        /*08c0*/ 	.short	0x010a
        /*08c2*/ 	.byte	0x26
	.zero		1


	//   ....[55]....
        /*08c4*/ 	.word	0x000114a0
        /*08c8*/ 	.word	0x000000ff
        /*08cc*/ 	.word	0x00032448
        /*08d0*/ 	.short	0x010a
        /*08d2*/ 	.byte	0x26
	.zero		1


	//   ....[56]....
        /*08d4*/ 	.word	0x00011680
        /*08d8*/ 	.word	0x000000ff
        /*08dc*/ 	.word	0x00032468
        /*08e0*/ 	.short	0x010a
        /*08e2*/ 	.byte	0x26
	.zero		1


	//   ....[57]....
        /*08e4*/ 	.word	0x00011b60
        /*08e8*/ 	.word	0x00000002
        /*08ec*/ 	.word	0x00032420
        /*08f0*/ 	.short	0x010a
        /*08f2*/ 	.byte	0x3f
	.zero		1


	//   ....[58]....
        /*08f4*/ 	.word	0x00011ce0
        /*08f8*/ 	.word	0x00000007
        /*08fc*/ 	.word	0x00000000
        /*0900*/ 	.short	0x010a
        /*0902*/ 	.byte	0x3f
	.zero		1


	//   ....[59]....
        /*0904*/ 	.word	0x00011d50
        /*0908*/ 	.word	0x00000005
        /*090c*/ 	.word	0x00000000
        /*0910*/ 	.short	0x010a
        /*0912*/ 	.byte	0x3f
	.zero		1


	//   ....[60]....
        /*0914*/ 	.word	0x00011db0
        /*0918*/ 	.word	0x00000005
        /*091c*/ 	.word	0x00000000
        /*0920*/ 	.short	0x010a
        /*0922*/ 	.byte	0x3f
	.zero		1


	//   ....[61]....
        /*0924*/ 	.word	0x00011de0
        /*0928*/ 	.word	0x00000003
        /*092c*/ 	.word	0x00000000
        /*0930*/ 	.short	0x010a
        /*0932*/ 	.byte	0x3f
	.zero		1


	//   ....[62]....
        /*0934*/ 	.word	0x00011e60
        /*0938*/ 	.word	0x00000003
        /*093c*/ 	.word	0x00032400
        /*0940*/ 	.short	0x010a
        /*0942*/ 	.byte	0x3f
	.zero		1


	//   ....[63]....
        /*0944*/ 	.word	0x00011ed0
        /*0948*/ 	.word	0x00000003
        /*094c*/ 	.word	0x00032430
        /*0950*/ 	.short	0x010a
        /*0952*/ 	.byte	0x3f
	.zero		1


	//   ....[64]....
        /*0954*/ 	.word	0x00011f40
        /*0958*/ 	.word	0x00000003
        /*095c*/ 	.word	0x00032410
        /*0960*/ 	.short	0x010a
        /*0962*/ 	.byte	0x3f
	.zero		1


	//   ....[65]....
        /*0964*/ 	.word	0x00011fb0
        /*0968*/ 	.word	0x00000003
        /*096c*/ 	.word	0x00032450
        /*0970*/ 	.short	0x010a
        /*0972*/ 	.byte	0x3f
	.zero		1


	//   ....[66]....
        /*0974*/ 	.word	0x00012010
        /*0978*/ 	.word	0x00000098
        /*097c*/ 	.word	0x00032430
        /*0980*/ 	.short	0x010a
        /*0982*/ 	.byte	0x3f
	.zero		1


	//   ....[67]....
        /*0984*/ 	.word	0x00012070
        /*0988*/ 	.word	0x000000ce
        /*098c*/ 	.word	0x00032450
        /*0990*/ 	.short	0x010a
        /*0992*/ 	.byte	0x3f
	.zero		1


	//   ....[68]....
        /*0994*/ 	.word	0x000120d0
        /*0998*/ 	.word	0x00000099
        /*099c*/ 	.word	0x00032430
        /*09a0*/ 	.short	0x010a
        /*09a2*/ 	.byte	0x3f
	.zero		1


	//   ....[69]....
        /*09a4*/ 	.word	0x00012130
        /*09a8*/ 	.word	0x000000cd
        /*09ac*/ 	.word	0x00032450
        /*09b0*/ 	.short	0x010a
        /*09b2*/ 	.byte	0x3f
	.zero		1


	//   ....[70]....
        /*09b4*/ 	.word	0x00012290
        /*09b8*/ 	.word	0x00000003
        /*09bc*/ 	.word	0x00032440
        /*09c0*/ 	.short	0x010a
        /*09c2*/ 	.byte	0x3f
	.zero		1


	//   ....[71]....
        /*09c4*/ 	.word	0x00013c50
        /*09c8*/ 	.word	0x00000003
        /*09cc*/ 	.word	0x00032420
        /*09d0*/ 	.short	0x010a
        /*09d2*/ 	.byte	0x3f
	.zero		1


	//   ....[72]....
        /*09d4*/ 	.word	0x00013cb0
        /*09d8*/ 	.word	0x00000003
        /*09dc*/ 	.word	0x00032460
        /*09e0*/ 	.short	0x010a
        /*09e2*/ 	.byte	0x3f
	.zero		1


	//   ....[73]....
        /*09e4*/ 	.word	0x00013d10
        /*09e8*/ 	.word	0x00000003
        /*09ec*/ 	.word	0x00032448
        /*09f0*/ 	.short	0x010a
        /*09f2*/ 	.byte	0x3f
	.zero		1


	//   ....[74]....
        /*09f4*/ 	.word	0x00013d70
        /*09f8*/ 	.word	0x00000003
        /*09fc*/ 	.word	0x00032468
        /*0a00*/ 	.short	0x010a
        /*0a02*/ 	.byte	0x3f
	.zero		1


	//   ....[75]....
        /*0a04*/ 	.word	0x00013dd0
        /*0a08*/ 	.word	0x00000003
        /*0a0c*/ 	.word	0x00032440
        /*0a10*/ 	.short	0x010a
        /*0a12*/ 	.byte	0x3f
	.zero		1


	//   ....[76]....
        /*0a14*/ 	.word	0x00013e30
        /*0a18*/ 	.word	0x00000003
        /*0a1c*/ 	.word	0x00032460
        /*0a20*/ 	.short	0x010a
        /*0a22*/ 	.byte	0x3f
	.zero		1


	//   ....[77]....
        /*0a24*/ 	.word	0x00013e90
        /*0a28*/ 	.word	0x00000003
        /*0a2c*/ 	.word	0x00032448
        /*0a30*/ 	.short	0x010a
        /*0a32*/ 	.byte	0x3f
	.zero		1


	//   ....[78]....
        /*0a34*/ 	.word	0x00013ef0
        /*0a38*/ 	.word	0x00000003
        /*0a3c*/ 	.word	0x00032468
        /*0a40*/ 	.short	0x010a
        /*0a42*/ 	.byte	0x3f
	.zero		1


	//   ....[79]....
        /*0a44*/ 	.word	0x00013f40
        /*0a48*/ 	.word	0x00000002
        /*0a4c*/ 	.word	0x00032420
        /*0a50*/ 	.short	0x010a
        /*0a52*/ 	.byte	0x3f
	.zero		1


	//   ....[80]....
        /*0a54*/ 	.word	0x000140e0
        /*0a58*/ 	.word	0x00000007
        /*0a5c*/ 	.word	0x00000000
        /*0a60*/ 	.short	0x010a
        /*0a62*/ 	.byte	0x3f
	.zero		1


	//   ....[81]....
        /*0a64*/ 	.word	0x00014130
        /*0a68*/ 	.word	0x00000005
        /*0a6c*/ 	.word	0x00000000
        /*0a70*/ 	.short	0x010a
        /*0a72*/ 	.byte	0x3f
	.zero		1


	//   ....[82]....
        /*0a74*/ 	.word	0x00014180
        /*0a78*/ 	.word	0x00000005
        /*0a7c*/ 	.word	0x00000000
        /*0a80*/ 	.short	0x010a
        /*0a82*/ 	.byte	0x3f
	.zero		1


	//----- nvinfo : EIATTR_NUM_MBARRIERS
	.align		4
.L_1507:
        /*0a84*/ 	.byte	0x03, 0x38
        /*0a86*/ 	.short	0x0017


	//----- nvinfo : EIATTR_EXIT_INSTR_OFFSETS
	.align		4
        /*0a88*/ 	.byte	0x04, 0x1c
        /*0a8a*/ 	.short	(.L_1509 - .L_1508)


	//   ....[0]....
.L_1508:
        /*0a8c*/ 	.word	0x00011e30


	//----- nvinfo : EIATTR_MAX_THREADS
	.align		4
.L_1509:
        /*0a90*/ 	.byte	0x04, 0x05
        /*0a92*/ 	.short	(.L_1511 - .L_1510)
.L_1510:
        /*0a94*/ 	.word	0x00000180
        /*0a98*/ 	.word	0x00000001
        /*0a9c*/ 	.word	0x00000001


	//----- nvinfo : EIATTR_CRS_STACK_SIZE
	.align		4
.L_1511:
        /*0aa0*/ 	.byte	0x04, 0x1e
        /*0aa2*/ 	.short	(.L_1513 - .L_1512)
.L_1512:
        /*0aa4*/ 	.word	0x00000000


	//----- nvinfo : EIATTR_CBANK_PARAM_SIZE
	.align		4
.L_1513:
        /*0aa8*/ 	.byte	0x03, 0x19
        /*0aaa*/ 	.short	0x0b70


	//----- nvinfo : EIATTR_PARAM_CBANK
	.align		4
        /*0aac*/ 	.byte	0x04, 0x0a
        /*0aae*/ 	.short	(.L_1515 - .L_1514)
	.align		4
.L_1514:
        /*0ab0*/ 	.word	index@(.nv.constant0._ZN7cutlass13device_kernelIN5flash11enable_sm90INS1_16FlashAttnFwdSm90INS1_25CollectiveMainloopFwdSm90ILi2EN4cute5tupleIJNS5_1CILi1EEES8_S8_EEENS6_IJNS7_ILi128EEENS7_ILi96EEENS7_ILi64EEEEEELi256ENS_10bfloat16_tEfNS_4arch4Sm90ELb1ELb0ELb1ELb0ELb0ELb0ELb1ELb1ELb0ELb1ELb1ELb0EEENS1_21CollectiveEpilogueFwdINS6_IJSA_NS7_ILi256EEESB_EEES9_SE_SG_Li256ELb0ELb1ELb1ELb0EEENS1_19SingleTileSchedulerILb0ELb1ELb1ELi128EEEEEEEEEvNT_6ParamsE)
        /*0ab4*/ 	.short	0x0210
        /*0ab6*/ 	.short	0x0b70


	//----- nvinfo : EIATTR_SW_WAR
	.align		4
.L_1515:
        /*0ab8*/ 	.byte	0x04, 0x36
        /*0aba*/ 	.short	(.L_1517 - .L_1516)
.L_1516:
        /*0abc*/ 	.word	0x00000008
.L_1517:


//--------------------- .nv.info._ZN7cutlass13device_kernelIN5flash11enable_sm90INS1_16FlashAttnFwdSm90INS1_25CollectiveMainloopFwdSm90ILi2EN4cute5tupleIJNS5_1CILi1EEES8_S8_EEENS6_IJNS7_ILi128EEENS7_ILi96EEENS7_ILi64EEEEEELi256ENS_10bfloat16_tEfNS_4arch4Sm90ELb1ELb0ELb1ELb1ELb0ELb0ELb0ELb1ELb0ELb1ELb1ELb0EEENS1_21CollectiveEpilogueFwdINS6_IJSA_NS7_ILi256EEESB_EEES9_SE_SG_Li256ELb1ELb1ELb1ELb0EEENS1_36VarlenDynamicPersistentTileSchedulerILi128ELi96ELi256ELi128ELb1ELb1ELb1ELb1ELb1ELb1EEEEEEEEEvNT_6ParamsE --------------------------
	.section	.nv.info._ZN7cutlass13device_kernelIN5flash11enable_sm90INS1_16FlashAttnFwdSm90INS1_25CollectiveMainloopFwdSm90ILi2EN4cute5tupleIJNS5_1CILi1EEES8_S8_EEENS6_IJNS7_ILi128EEENS7_ILi96EEENS7_ILi64EEEEEELi256ENS_10bfloat16_tEfNS_4arch4Sm90ELb1ELb0ELb1ELb1ELb0ELb0ELb0ELb1ELb0ELb1ELb1ELb0EEENS1_21CollectiveEpilogueFwdINS6_IJSA_NS7_ILi256EEESB_EEES9_SE_SG_Li256ELb1ELb1ELb1ELb0EEENS1_36VarlenDynamicPersistentTileSchedulerILi128ELi96ELi256ELi128ELb1ELb1ELb1ELb1ELb1ELb1EEEEEEEEEvNT_6ParamsE,"",@"SHT_CUDA_INFO"
	.sectionflags	@""
	.align	4


	//----- nvinfo : EIATTR_CUDA_API_VERSION
	.align		4
        /*0000*/ 	.byte	0x04, 0x37
        /*0002*/ 	.short	(.L_1519 - .L_1518)
.L_1518:
        /*0004*/ 	.word	0x00000082


	//----- nvinfo : EIATTR_KPARAM_INFO
	.align		4
.L_1519:
        /*0008*/ 	.byte	0x04, 0x17
        /*000a*/ 	.short	(.L_1521 - .L_1520)
.L_1520:
        /*000c*/ 	.word	0x00000000
        /*0010*/ 	.short	0x0000
        /*0012*/ 	.short	0x0070
        /*0014*/ 	.byte	0x00, 0xf0, 0x01, 0x2a


	//----- nvinfo : EIATTR_SPARSE_MMA_MASK
	.align		4
.L_1521:
        /*0018*/ 	.byte	0x03, 0x50
        /*001a*/ 	.short	0x0000


	//----- nvinfo : EIATTR_MAXREG_COUNT
	.align		4
        /*001c*/ 	.byte	0x03, 0x1b
        /*001e*/ 	.short	0x00a8


	//----- nvinfo : EIATTR_NUM_BARRIERS
	.align		4
        /*0020*/ 	.byte	0x02, 0x4c
        /*0022*/ 	.byte	0x10
	.zero		1


	//----- nvinfo : EIATTR_EXTERNS
	.align		4
        /*0024*/ 	.byte	0x04, 0x0f
        /*0026*/ 	.short	(.L_1523 - .L_1522)


	//   ....[0]....
	.align		4
.L_1522:
        /*0028*/ 	.word	index@(__assertfail)


	//----- nvinfo : EIATTR_ANNOTATIONS
	.align		4
.L_1523:
        /*002c*/ 	.byte	0x04, 0x55
        /*002e*/ 	.short	(.L_1525 - .L_1524)


	//   ....[0]....
.L_1524:
        /* <DEDUP_REMOVED lines=69> */


	//----- nvinfo : EIATTR_MERCURY_ISA_VERSION
	.align		4
.L_1525:
        /*0470*/ 	.byte	0x03, 0x5f
        /*0472*/ 	.short	0x0101


	//----- nvinfo : EIATTR_UNUSED_LOAD_BYTE_OFFSET
	.align		4
        /*0474*/ 	.byte	0x04, 0x44
        /*0476*/ 	.short	(.L_1527 - .L_1526)


	//   ....[0]....
.L_1526:
        /*0478*/ 	.word	0x00000a30
        /*047c*/ 	.word	0x0000fff0


	//   ....[1]....
        /*0480*/ 	.word	0x00009e90
        /*0484*/ 	.word	0x0000fff0


	//----- nvinfo : EIATTR_INT_WARP_WIDE_INSTR_OFFSETS
	.align		4
.L_1527:
        /*0488*/ 	.byte	0x04, 0x31
        /*048a*/ 	.short	(.L_1529 - .L_1528)


	//   ....[0]....
.L_1528:
        /*048c*/ 	.word	0x00000130


	//   ....[1]....
        /*0490*/ 	.word	0x00000170


	//   ....[2]....
        /*0494*/ 	.word	0x000001e0


	//   ....[3]....
        /*0498*/ 	.word	0x00004190


	//   ....[4]....
        /*049c*/ 	.word	0x00010110


	//   ....[5]....
        /*04a0*/ 	.word	0x000101a0


	//   ....[6]....
        /*04a4*/ 	.word	0x00013dd0


	//   ....[7]....
        /*04a8*/ 	.word	0x00013e60


	//----- nvinfo : EIATTR_COOP_GROUP_MASK_REGIDS
	.align		4
.L_1529:
        /*04ac*/ 	.byte	0x04, 0x29
        /*04ae*/ 	.short	(.L_1531 - .L_1530)


	//   ....[0]....
.L_1530:
        /*04b0*/ 	.word	0xffffffff


	//   ....[1]....
        /*04b4*/ 	.word	0xffffffff


	//   ....[2]....
        /*04b8*/ 	.word	0xffffffff


	//   ....[3]....
        /*04bc*/ 	.word	0xffffffff


	//   ....[4]....
        /*04c0*/ 	.word	0xffffffff


	//   ....[5]....
        /*04c4*/ 	.word	0xffffffff


	//   ....[6]....
        /*04c8*/ 	.word	0xffffffff


	//   ....[7]....
        /*04cc*/ 	.word	0xffffffff


	//   ....[8]....
        /*04d0*/ 	.word	0xffffffff


	//   ....[9]....
        /*04d4*/ 	.word	0xffffffff


	//   ....[10]....
        /*04d8*/ 	.word	0xffffffff


	//   ....[11]....
        /*04dc*/ 	.word	0xffffffff


	//   ....[12]....
        /*04e0*/ 	.word	0xffffffff


	//   ....[13]....
        /*04e4*/ 	.word	0xffffffff


	//   ....[14]....
        /*04e8*/ 	.word	0xffffffff


	//   ....[15]....
        /*04ec*/ 	.word	0xffffffff


	//   ....[16]....
        /*04f0*/ 	.word	0xffffffff


	//   ....[17]....
        /*04f4*/ 	.word	0xffffffff


	//   ....[18]....
        /*04f8*/ 	.word	0xffffffff


	//   ....[19]....
        /*04fc*/ 	.word	0xffffffff


	//   ....[20]....
        /*0500*/ 	.word	0xffffffff


	//   ....[21]....
        /*0504*/ 	.word	0xffffffff


	//   ....[22]....
        /*0508*/ 	.word	0xffffffff


	//   ....[23]....
        /*050c*/ 	.word	0xffffffff


	//   ....[24]....
        /*0510*/ 	.word	0xffffffff


	//   ....[25]....
        /*0514*/ 	.word	0xffffffff


	//   ....[26]....
        /*0518*/ 	.word	0xffffffff


	//   ....[27]....
        /*051c*/ 	.word	0xffffffff


	//   ....[28]....
        /*0520*/ 	.word	0xffffffff


	//   ....[29]....
        /*0524*/ 	.word	0xffffffff


	//   ....[30]....
        /*0528*/ 	.word	0xffffffff


	//   ....[31]....
        /*052c*/ 	.word	0xffffffff


	//   ....[32]....
        /*0530*/ 	.word	0xffffffff


	//   ....[33]....
        /*0534*/ 	.word	0xffffffff


	//   ....[34]....
        /*0538*/ 	.word	0xffffffff


	//   ....[35]....
        /*053c*/ 	.word	0xffffffff


	//   ....[36]....
        /*0540*/ 	.word	0xffffffff


	//   ....[37]....
        /*0544*/ 	.word	0xffffffff


	//   ....[38]....
        /*0548*/ 	.word	0xffffffff


	//   ....[39]....
        /*054c*/ 	.word	0xffffffff


	//   ....[40]....
        /*0550*/ 	.word	0xffffffff


	//   ....[41]....
        /*0554*/ 	.word	0xffffffff


	//   ....[42]....
        /*0558*/ 	.word	0xffffffff


	//   ....[43]....
        /*055c*/ 	.word	0xffffffff


	//   ....[44]....
        /*0560*/ 	.word	0xffffffff


	//   ....[45]....
        /*0564*/ 	.word	0xffffffff


	//   ....[46]....
        /*0568*/ 	.word	0xffffffff


	//   ....[47]....
        /*056c*/ 	.word	0xffffffff


	//   ....[48]....
        /*0570*/ 	.word	0xffffffff


	//   ....[49]....
        /*0574*/ 	.word	0xffffffff


	//   ....[50]....
        /*0578*/ 	.word	0xffffffff


	//   ....[51]....
        /*057c*/ 	.word	0xffffffff


	//   ....[52]....
        /*0580*/ 	.word	0xffffffff


	//   ....[53]....
        /*0584*/ 	.word	0xffffffff


	//   ....[54]....
        /*0588*/ 	.word	0xffffffff


	//   ....[55]....
        /*058c*/ 	.word	0xffffffff


	//   ....[56]....
        /*0590*/ 	.word	0xffffffff


	//   ....[57]....
        /*0594*/ 	.word	0xffffffff


	//   ....[58]....
        /*0598*/ 	.word	0xffffffff


	//   ....[59]....
        /*059c*/ 	.word	0xffffffff


	//   ....[60]....
        /*05a0*/ 	.word	0xffffffff


	//   ....[61]....
        /*05a4*/ 	.word	0xffffffff


	//   ....[62]....
        /*05a8*/ 	.word	0xffffffff


	//   ....[63]....
        /*05ac*/ 	.word	0xffffffff


	//   ....[64]....
        /*05b0*/ 	.word	0xffffffff


	//   ....[65]....
        /*05b4*/ 	.word	0xffffffff


	//   ....[66]....
        /*05b8*/ 	.word	0xffffffff


	//   ....[67]....
        /*05bc*/ 	.word	0xffffffff


	//   ....[68]....
        /*05c0*/ 	.word	0xffffffff


	//   ....[69]....
        /*05c4*/ 	.word	0xffffffff


	//   ....[70]....
        /*05c8*/ 	.word	0xffffffff


	//   ....[71]....
        /*05cc*/ 	.word	0xffffffff


	//   ....[72]....
        /*05d0*/ 	.word	0xffffffff


	//   ....[73]....
        /*05d4*/ 	.word	0xffffffff


	//   ....[74]....
        /*05d8*/ 	.word	0xffffffff


	//   ....[75]....
        /*05dc*/ 	.word	0xffffffff


	//   ....[76]....
        /*05e0*/ 	.word	0xffffffff


	//   ....[77]....
        /*05e4*/ 	.word	0xffffffff


	//   ....[78]....
        /*05e8*/ 	.word	0xffffffff


	//   ....[79]....
        /*05ec*/ 	.word	0xffffffff


	//   ....[80]....
        /*05f0*/ 	.word	0xffffffff


	//   ....[81]....
        /*05f4*/ 	.word	0xffffffff


	//   ....[82]....
        /*05f8*/ 	.word	0xffffffff


	//   ....[83]....
        /*05fc*/ 	.word	0xffffffff


	//   ....[84]....
        /*0600*/ 	.word	0xffffffff


	//   ....[85]....
        /*0604*/ 	.word	0xffffffff


	//   ....[86]....
        /*0608*/ 	.word	0xffffffff


	//   ....[87]....
        /*060c*/ 	.word	0xffffffff


	//   ....[88]....
        /*0610*/ 	.word	0xffffffff


	//   ....[89]....
        /*0614*/ 	.word	0xffffffff


	//   ....[90]....
        /*0618*/ 	.word	0xffffffff


	//   ....[91]....
        /*061c*/ 	.word	0xffffffff


	//   ....[92]....
        /*0620*/ 	.word	0xffffffff


	//   ....[93]....
        /*0624*/ 	.word	0xffffffff


	//   ....[94]....
        /*0628*/ 	.word	0xffffffff


	//   ....[95]....
        /*062c*/ 	.word	0xffffffff


	//   ....[96]....
        /*0630*/ 	.word	0xffffffff


	//   ....[97]....
        /*0634*/ 	.word	0xffffffff


	//   ....[98]....
        /*0638*/ 	.word	0xffffffff


	//   ....[99]....
        /*063c*/ 	.word	0xffffffff


	//   ....[100]....
        /*0640*/ 	.word	0xffffffff


	//   ....[101]....
        /*0644*/ 	.word	0xffffffff


	//   ....[102]....
        /*0648*/ 	.word	0xffffffff


	//   ....[103]....
        /*064c*/ 	.word	0xffffffff


	//   ....[104]....
        /*0650*/ 	.word	0xffffffff


	//   ....[105]....
        /*0654*/ 	.word	0x0500000f


	//   ....[106]....
        /*0658*/ 	.word	0x0500000f


	//   ....[107]....
        /*065c*/ 	.word	0x0500000f


	//   ....[108]....
        /*0660*/ 	.word	0x0500000f


	//   ....[109]....
        /*0664*/ 	.word	0x0500000f


	//   ....[110]....
        /*0668*/ 	.word	0x0500000f


	//   ....[111]....
        /*066c*/ 	.word	0x0500000f


	//   ....[112]....
        /*0670*/ 	.word	0x0500000f


	//   ....[113]....
        /*0674*/ 	.word	0x0500000f


	//   ....[114]....
        /*0678*/ 	.word	0x0500000f


	//   ....[115]....
        /*067c*/ 	.word	0x0500000f


	//   ....[116]....
        /*0680*/ 	.word	0x0500000f


	//   ....[117]....
        /*0684*/ 	.word	0x0500000f


	//   ....[118]....
        /*0688*/ 	.word	0x0500000f


	//   ....[119]....
        /*068c*/ 	.word	0x0500000f


	//   ....[120]....
        /*0690*/ 	.word	0x0500000f


	//   ....[121]....
        /*0694*/ 	.word	0x0500000f


	//   ....[122]....
        /*0698*/ 	.word	0x0500000f


	//   ....[123]....
        /*069c*/ 	.word	0x0500000f


	//   ....[124]....
        /*06a0*/ 	.word	0x0500000f


	//   ....[125]....
        /*06a4*/ 	.word	0x0500000f


	//   ....[126]....
        /*06a8*/ 	.word	0x0500000f


	//   ....[127]....
        /*06ac*/ 	.word	0x0500000f


	//   ....[128]....
        /*06b0*/ 	.word	0x0500000f


	//   ....[129]....
        /*06b4*/ 	.word	0x0500000f


	//   ....[130]....
        /*06b8*/ 	.word	0x0500000f


	//   ....[131]....
        /*06bc*/ 	.word	0x0500000f


	//   ....[132]....
        /*06c0*/ 	.word	0x0500000f


	//   ....[133]....
        /*06c4*/ 	.word	0x0500000f


	//   ....[134]....
        /*06c8*/ 	.word	0x0500000f


	//   ....[135]....
        /*06cc*/ 	.word	0x0500000f


	//   ....[136]....
        /*06d0*/ 	.word	0x0500000f


	//   ....[137]....
        /*06d4*/ 	.word	0x0500000f


	//   ....[138]....
        /*06d8*/ 	.word	0x0500000f


	//   ....[139]....
        /*06dc*/ 	.word	0x0500000f


	//   ....[140]....
        /*06e0*/ 	.word	0x0500000f


	//----- nvinfo : EIATTR_COOP_GROUP_INSTR_OFFSETS
	.align		4
.L_1531:
        /*06e4*/ 	.byte	0x04, 0x28
        /*06e6*/ 	.short	(.L_1533 - .L_1532)


	//   ....[0]....
.L_1532:
        /*06e8*/ 	.word	0x00000070


	//   ....[1]....
        /*06ec*/ 	.word	0x00000140


	//   ....[2]....
        /*06f0*/ 	.word	0x00000190


	//   ....[3]....
        /*06f4*/ 	.word	0x000003c0


	//   ....[4]....
        /*06f8*/ 	.word	0x00000520


	//   ....[5]....
        /*06fc*/ 	.word	0x00000640


	//   ....[6]....
        /*0700*/ 	.word	0x000007a0


	//   ....[7]....
        /*0704*/ 	.word	0x00001f50


	//   ....[8]....
        /*0708*/ 	.word	0x00002510


	//   ....[9]....
        /*070c*/ 	.word	0x00002520


	//   ....[10]....
        /*0710*/ 	.word	0x00002fb0


	//   ....[11]....
        /*0714*/ 	.word	0x00003030


	//   ....[12]....
        /*0718*/ 	.word	0x00003730


	//   ....[13]....
        /*071c*/ 	.word	0x00003780


	//   ....[14]....
        /*0720*/ 	.word	0x00004780


	//   ....[15]....
        /*0724*/ 	.word	0x000047c0


	//   ....[16]....
        /*0728*/ 	.word	0x00005670


	//   ....[17]....
        /*072c*/ 	.word	0x00005690


	//   ....[18]....
        /*0730*/ 	.word	0x00005fe0


	//   ....[19]....
        /*0734*/ 	.word	0x00006110


	//   ....[20]....
        /*0738*/ 	.word	0x000078e0


	//   ....[21]....
        /*073c*/ 	.word	0x00007940


	//   ....[22]....
        /*0740*/ 	.word	0x00008360


	//   ....[23]....
        /*0744*/ 	.word	0x000083c0


	//   ....[24]....
        /*0748*/ 	.word	0x00009410


	//   ....[25]....
        /*074c*/ 	.word	0x00009480


	//   ....[26]....
        /*0750*/ 	.word	0x000094e0


	//   ....[27]....
        /*0754*/ 	.word	0x00009510


	//   ....[28]....
        /*0758*/ 	.word	0x0000aff0


	//   ....[29]....
        /*075c*/ 	.word	0x0000b000


	//   ....[30]....
        /*0760*/ 	.word	0x0000b010


	//   ....[31]....
        /*0764*/ 	.word	0x0000b020


	//   ....[32]....
        /*0768*/ 	.word	0x0000bac0


	//   ....[33]....
        /*076c*/ 	.word	0x0000bae0


	//   ....[34]....
        /*0770*/ 	.word	0x0000bc90


	//   ....[35]....
        /*0774*/ 	.word	0x0000bcb0


	//   ....[36]....
        /*0778*/ 	.word	0x0000bdf0


	//   ....[37]....
        /*077c*/ 	.word	0x0000be10


	//   ....[38]....
        /*0780*/ 	.word	0x0000bf60


	//   ....[39]....
        /*0784*/ 	.word	0x0000bf80


	//   ....[40]....
        /*0788*/ 	.word	0x0000c490


	//   ....[41]....
        /*078c*/ 	.word	0x0000c4a0


	//   ....[42]....
        /*0790*/ 	.word	0x0000cd50


	//   ....[43]....
        /*0794*/ 	.word	0x0000cd60


	//   ....[44]....
        /*0798*/ 	.word	0x0000df90


	//   ....[45]....
        /*079c*/ 	.word	0x0000dfc0


	//   ....[46]....
        /*07a0*/ 	.word	0x0000e130


	//   ....[47]....
        /*07a4*/ 	.word	0x0000e150


	//   ....[48]....
        /*07a8*/ 	.word	0x0000e290


	//   ....[49]....
        /*07ac*/ 	.word	0x0000e2b0


	//   ....[50]....
        /*07b0*/ 	.word	0x0000e400


	//   ....[51]....
        /*07b4*/ 	.word	0x0000e420


	//   ....[52]....
        /*07b8*/ 	.word	0x0000e600


	//   ....[53]....
        /*07bc*/ 	.word	0x0000e830


	//   ....[54]....
        /*07c0*/ 	.word	0x0000e860


	//   ....[55]....
        /*07c4*/ 	.word	0x0000e890


	//   ....[56]....
        /*07c8*/ 	.word	0x0000e8c0


	//   ....[57]....
        /*07cc*/ 	.word	0x0000e8f0


	//   ....[58]....
        /*07d0*/ 	.word	0x0000e920


	//   ....[59]....
        /*07d4*/ 	.word	0x0000eac0


	//   ....[60]....
        /*07d8*/ 	.word	0x0000eaf0


	//   ....[61]....
        /*07dc*/ 	.word	0x0000eb20


	//   ....[62]....
        /*07e0*/ 	.word	0x0000eb50


	//   ....[63]....
        /*07e4*/ 	.word	0x0000eb80


	//   ....[64]....
        /*07e8*/ 	.word	0x0000ebb0


	//   ....[65]....
        /*07ec*/ 	.word	0x0000ec50


	//   ....[66]....
        /*07f0*/ 	.word	0x0000ec80


	//   ....[67]....
        /*07f4*/ 	.word	0x0000ec90


	//   ....[68]....
        /*07f8*/ 	.word	0x0000ecc0


	//   ....[69]....
        /*07fc*/ 	.word	0x000106f0


	//   ....[70]....
        /*0800*/ 	.word	0x000111f0


	//   ....[71]....
        /*0804*/ 	.word	0x00011210


	//   ....[72]....
        /*0808*/ 	.word	0x000112c0


	//   ....[73]....
        /*080c*/ 	.word	0x000112d0


	//   ....[74]....
        /*0810*/ 	.word	0x00011350


	//   ....[75]....
        /*0814*/ 	.word	0x00011360


	//   ....[76]....
        /*0818*/ 	.word	0x000113e0


	//   ....[77]....
        /*081c*/ 	.word	0x000113f0


	//   ....[78]....
        /*0820*/ 	.word	0x00011470


	//   ....[79]....
        /*0824*/ 	.word	0x00011480


	//   ....[80]....
        /*0828*/ 	.word	0x00011500


	//   ....[81]....
        /*082c*/ 	.word	0x00011510


	//   ....[82]....
        /*0830*/ 	.word	0x00011590


	//   ....[83]....
        /*0834*/ 	.word	0x000115a0


	//   ....[84]....
        /*0838*/ 	.word	0x000115f0


	//   ....[85]....
        /*083c*/ 	.word	0x00011610


	//   ....[86]....
        /*0840*/ 	.word	0x000140f0


	//   ....[87]....
        /*0844*/ 	.word	0x00014120


	//   ....[88]....
        /*0848*/ 	.word	0x00014180


	//   ....[89]....
        /*084c*/ 	.word	0x000141b0


	//   ....[90]....
        /*0850*/ 	.word	0x000141e0


	//   ....[91]....
        /*0854*/ 	.word	0x00014210


	//   ....[92]....
        /*0858*/ 	.word	0x00014240


	//   ....[93]....
        /*085c*/ 	.word	0x00014270


	//   ....[94]....
        /*0860*/ 	.word	0x00014430


	//   ....[95]....
        /*0864*/ 	.word	0x00014460


	//   ....[96]....
        /*0868*/ 	.word	0x00014490


	//   ....[97]....
        /*086c*/ 	.word	0x000144c0


	//   ....[98]....
        /*0870*/ 	.word	0x000144f0


	//   ....[99]....
        /*0874*/ 	.word	0x00014520


	//   ....[100]....
        /*0878*/ 	.word	0x000145f0


	//   ....[101]....
        /*087c*/ 	.word	0x00014610


	//   ....[102]....
        /*0880*/ 	.word	0x00014620


	//   ....[103]....
        /*0884*/ 	.word	0x000146a0


	//   ....[104]....
        /*0888*/ 	.word	0x000151d0


	//   ....[105]....
        /*088c*/ 	.word	0x00015760


	//   ....[106]....
        /*0890*/ 	.word	0x00015950


	//   ....[107]....
        /*0894*/ 	.word	0x000159a0


	//   ....[108]....
        /*0898*/ 	.word	0x00015a00


	//   ....[109]....
        /*089c*/ 	.word	0x00015af0


	//   ....[110]....
        /*08a0*/ 	.word	0x00015b50


	//   ....[111]....
        /*08a4*/ 	.word	0x00015c40


	//   ....[112]....
        /*08a8*/ 	.word	0x00015ca0


	//   ....[113]....
        /*08ac*/ 	.word	0x00015d90


	//   ....[114]....
        /*08b0*/ 	.word	0x00015df0


	//   ....[115]....
        /*08b4*/ 	.word	0x00015ee0


	//   ....[116]....
        /*08b8*/ 	.word	0x00015f40


	//   ....[117]....
        /*08bc*/ 	.word	0x00016030


	//   ....[118]....
        /*08c0*/ 	.word	0x00016090


	//   ....[119]....
        /*08c4*/ 	.word	0x00016170


	//   ....[120]....
        /*08c8*/ 	.word	0x000161d0


	//   ....[121]....
        /*08cc*/ 	.word	0x000162a0


	//   ....[122]....
        /*08d0*/ 	.word	0x000165d0


	//   ....[123]....
        /*08d4*/ 	.word	0x00016670


	//   ....[124]....
        /*08d8*/ 	.word	0x00016810


	//   ....[125]....
        /*08dc*/ 	.word	0x00016880


	//   ....[126]....
        /*08e0*/ 	.word	0x000168f0


	//   ....[127]....
        /*08e4*/ 	.word	0x00016960


	//   ....[128]....
        /*08e8*/ 	.word	0x000169d0


	//   ....[129]....
        /*08ec*/ 	.word	0x00016a50


	//   ....[130]....
        /*08f0*/ 	.word	0x00016ae0


	//   ....[131]....
        /*08f4*/ 	.word	0x00016b80


	//   ....[132]....
        /*08f8*/ 	.word	0x00016bf0


	//   ....[133]....
        /*08fc*/ 	.word	0x00016c60


	//   ....[134]....
        /*0900*/ 	.word	0x00016cd0


	//   ....[135]....
        /*0904*/ 	.word	0x00016d50


	//   ....[136]....
        /*0908*/ 	.word	0x00016dc0


	//   ....[137]....
        /*090c*/ 	.word	0x00016e70


	//   ....[138]....
        /*0910*/ 	.word	0x00016ec0


	//   ....[139]....
        /*0914*/ 	.word	0x00016f70


	//   ....[140]....
        /*0918*/ 	.word	0x000170a0


	//----- nvinfo : EIATTR_REG_RECONFIG
	.align		4
.L_1533:
        /*091c*/ 	.byte	0x01, 0x54
	.zero		2


	//----- nvinfo : EIATTR_SYSCALL_OFFSETS
	.align		4
        /*0920*/ 	.byte	0x04, 0x46
        /*0922*/ 	.short	(.L_1535 - .L_1534)


	//   ....[0]....
.L_1534:
        /*0924*/ 	.word	0x000020d0


	//   ....[1]....
        /*0928*/ 	.word	0x00010310


	//   ....[2]....
        /*092c*/ 	.word	0x00010460


	//   ....[3]....
        /*0930*/ 	.word	0x00010560


	//   ....[4]....
        /*0934*/ 	.word	0x00010e20


	//----- nvinfo : EIATTR_MBARRIER_INSTR_OFFSETS
	.align		4
.L_1535:
        /*0938*/ 	.byte	0x04, 0x39
        /*093a*/ 	.short	(.L_1537 - .L_1536)


	//   ....[0]....
.L_1536:
        /*093c*/ 	.word	0x00000270
        /*0940*/ 	.word	0x000000ff
        /*0944*/ 	.word	0x00022800
        /*0948*/ 	.short	0x0100
        /*094a*/ 	.byte	0x08
	.zero		1


	//   ....[1]....
        /*094c*/ 	.word	0x00000280
        /*0950*/ 	.word	0x000000ff
        /*0954*/ 	.word	0x00022820
        /*0958*/ 	.short	0x0100
        /*095a*/ 	.byte	0x08
	.zero		1


	//   ....[2]....
        /*095c*/ 	.word	0x00000370
        /*0960*/ 	.word	0x000000ff
        /*0964*/ 	.word	0x00022830
        /*0968*/ 	.short	0x0100
        /*096a*/ 	.byte	0x08
	.zero		1


	//   ....[3]....
        /*096c*/ 	.word	0x00000380
        /*0970*/ 	.word	0x000000ff
        /*0974*/ 	.word	0x00022840
        /*0978*/ 	.short	0x0100
        /*097a*/ 	.byte	0x08
	.zero		1


	//   ....[4]....
        /*097c*/ 	.word	0x00000390
        /*0980*/ 	.word	0x000000ff
        /*0984*/ 	.word	0x00022838
        /*0988*/ 	.short	0x0100
        /*098a*/ 	.byte	0x08
	.zero		1


	//   ....[5]....
        /*098c*/ 	.word	0x000003a0
        /*0990*/ 	.word	0x000000ff
        /*0994*/ 	.word	0x00022848
        /*0998*/ 	.short	0x0100
        /*099a*/ 	.byte	0x08
	.zero		1


	//   ....[6]....
        /*099c*/ 	.word	0x000004d0
        /*09a0*/ 	.word	0x000000ff
        /*09a4*/ 	.word	0x00022850
        /*09a8*/ 	.short	0x0100
        /*09aa*/ 	.byte	0x08
	.zero		1


	//   ....[7]....
        /*09ac*/ 	.word	0x000004e0
        /*09b0*/ 	.word	0x000000ff
        /*09b4*/ 	.word	0x00022860
        /*09b8*/ 	.short	0x0100
        /*09ba*/ 	.byte	0x08
	.zero		1


	//   ....[8]....
        /*09bc*/ 	.word	0x000004f0
        /*09c0*/ 	.word	0x000000ff
        /*09c4*/ 	.word	0x00022858
        /*09c8*/ 	.short	0x0100
        /*09ca*/ 	.byte	0x08
	.zero		1


	//   ....[9]....
        /*09cc*/ 	.word	0x00000500
        /*09d0*/ 	.word	0x000000ff
        /*09d4*/ 	.word	0x00022868
        /*09d8*/ 	.short	0x0100
        /*09da*/ 	.byte	0x08
	.zero		1


	//   ....[10]....
        /*09dc*/ 	.word	0x000005f0
        /*09e0*/ 	.word	0x000000ff
        /*09e4*/ 	.word	0x00022870
        /*09e8*/ 	.short	0x0100
        /*09ea*/ 	.byte	0x06
	.zero		1


	//   ....[11]....
        /*09ec*/ 	.word	0x00000600
        /*09f0*/ 	.word	0x000000ff
        /*09f4*/ 	.word	0x00022880
        /*09f8*/ 	.short	0x0100
        /*09fa*/ 	.byte	0x06
	.zero		1


	//   ....[12]....
        /*09fc*/ 	.word	0x00000610
        /*0a00*/ 	.word	0x000000ff
        /*0a04*/ 	.word	0x00022878
        /*0a08*/ 	.short	0x0100
        /*0a0a*/ 	.byte	0x06
	.zero		1


	//   ....[13]....
        /*0a0c*/ 	.word	0x00000620
        /*0a10*/ 	.word	0x000000ff
        /*0a14*/ 	.word	0x00022888
        /*0a18*/ 	.short	0x0100
        /*0a1a*/ 	.byte	0x06
	.zero		1


	//   ....[14]....
        /*0a1c*/ 	.word	0x00000750
        /*0a20*/ 	.word	0x000000ff
        /*0a24*/ 	.word	0x00022890
        /*0a28*/ 	.short	0x0100
        /*0a2a*/ 	.byte	0x08
	.zero		1


	//   ....[15]....
        /*0a2c*/ 	.word	0x00000760
        /*0a30*/ 	.word	0x000000ff
        /*0a34*/ 	.word	0x000228a0
        /*0a38*/ 	.short	0x0100
        /*0a3a*/ 	.byte	0x08
	.zero		1


	//   ....[16]....
        /*0a3c*/ 	.word	0x00000770
        /*0a40*/ 	.word	0x000000ff
        /*0a44*/ 	.word	0x00022898
        /*0a48*/ 	.short	0x0100
        /*0a4a*/ 	.byte	0x08
	.zero		1


	//   ....[17]....
        /*0a4c*/ 	.word	0x00000780
        /*0a50*/ 	.word	0x000000ff
        /*0a54*/ 	.word	0x000228a8
        /*0a58*/ 	.short	0x0100
        /*0a5a*/ 	.byte	0x08
	.zero		1


	//   ....[18]....
        /*0a5c*/ 	.word	0x000008b0
        /*0a60*/ 	.word	0x000000ff
        /*0a64*/ 	.word	0x000228b0
        /*0a68*/ 	.short	0x0100
        /*0a6a*/ 	.byte	0x08
	.zero		1


	//   ....[19]....
        /*0a6c*/ 	.word	0x000008c0
        /*0a70*/ 	.word	0x000000ff
        /*0a74*/ 	.word	0x000228c0
        /*0a78*/ 	.short	0x0100
        /*0a7a*/ 	.byte	0x08
	.zero		1


	//   ....[20]....
        /*0a7c*/ 	.word	0x000008d0
        /*0a80*/ 	.word	0x000000ff
        /*0a84*/ 	.word	0x000228b8
        /*0a88*/ 	.short	0x0100
        /*0a8a*/ 	.byte	0x08
	.zero		1


	//   ....[21]....
        /*0a8c*/ 	.word	0x000008e0
        /*0a90*/ 	.word	0x000000ff
        /*0a94*/ 	.word	0x000228c8
        /*0a98*/ 	.short	0x0100
        /*0a9a*/ 	.byte	0x08
	.zero		1


	//   ....[22]....
        /*0a9c*/ 	.word	0x00002180
        /*0aa0*/ 	.word	0x00000006
        /*0aa4*/ 	.word	0x00022800
        /*0aa8*/ 	.short	0x010a
        /*0aaa*/ 	.byte	0x3f
	.zero		1


	//   ....[23]....
        /*0aac*/ 	.word	0x00002250
        /*0ab0*/ 	.word	0x000000ff
        /*0ab4*/ 	.word	0x00022830
        /*0ab8*/ 	.short	0x010a
        /*0aba*/ 	.byte	0x16
	.zero		1


	//   ....[24]....
        /*0abc*/ 	.word	0x00002290
        /*0ac0*/ 	.word	0x000000ff
        /*0ac4*/ 	.word	0x00022830
        /*0ac8*/ 	.short	0x010a
        /*0aca*/ 	.byte	0x16
	.zero		1


	//   ....[25]....
        /*0acc*/ 	.word	0x00003c00
        /*0ad0*/ 	.word	0x00000003
        /*0ad4*/ 	.word	0x00000000
        /*0ad8*/ 	.short	0x0101
        /*0ada*/ 	.byte	0x3f
	.zero		1


	//   ....[26]....
        /*0adc*/ 	.word	0x000040e0
        /*0ae0*/ 	.word	0x000000ff
        /*0ae4*/ 	.word	0x00022850
        /*0ae8*/ 	.short	0x010a
        /*0aea*/ 	.byte	0x16
	.zero		1


	//   ....[27]....
        /*0aec*/ 	.word	0x00004120
        /*0af0*/ 	.word	0x000000ff
        /*0af4*/ 	.word	0x00022850
        /*0af8*/ 	.short	0x010a
        /*0afa*/ 	.byte	0x16
	.zero		1


	//   ....[28]....
        /*0afc*/ 	.word	0x000044c0
        /*0b00*/ 	.word	0x000000ff
        /*0b04*/ 	.word	0x00000000
        /*0b08*/ 	.short	0x0101
        /*0b0a*/ 	.byte	0x16
	.zero		1


	//   ....[29]....
        /*0b0c*/ 	.word	0x00004620
        /*0b10*/ 	.word	0x000000ff
        /*0b14*/ 	.word	0x00022830
        /*0b18*/ 	.short	0x010a
        /*0b1a*/ 	.byte	0x1a
	.zero		1


	//   ....[30]....
        /*0b1c*/ 	.word	0x00004670
        /*0b20*/ 	.word	0x000000ff
        /*0b24*/ 	.word	0x00022830
        /*0b28*/ 	.short	0x010a
        /*0b2a*/ 	.byte	0x1a
	.zero		1


	//   ....[31]....
        /*0b2c*/ 	.word	0x000068d0
        /*0b30*/ 	.word	0x0000009c
        /*0b34*/ 	.word	0x00000000
        /*0b38*/ 	.short	0x0101
        /*0b3a*/ 	.byte	0x3f
	.zero		1


	//   ....[32]....
        /*0b3c*/ 	.word	0x00006d20
        /*0b40*/ 	.word	0x000000ff
        /*0b44*/ 	.word	0x00022850
        /*0b48*/ 	.short	0x010a
        /*0b4a*/ 	.byte	0x1a
	.zero		1


	//   ....[33]....
        /*0b4c*/ 	.word	0x00006d60
        /*0b50*/ 	.word	0x000000ff
        /*0b54*/ 	.word	0x00022850
        /*0b58*/ 	.short	0x010a
        /*0b5a*/ 	.byte	0x1a
	.zero		1


	//   ....[34]....
        /*0b5c*/ 	.word	0x00007060
        /*0b60*/ 	.word	0x00000007
        /*0b64*/ 	.word	0x00000000
        /*0b68*/ 	.short	0x0101
        /*0b6a*/ 	.byte	0x3f
	.zero		1


	//   ....[35]....
        /*0b6c*/ 	.word	0x000071d0
        /*0b70*/ 	.word	0x000000ff
        /*0b74*/ 	.word	0x00022830
        /*0b78*/ 	.short	0x010a
        /*0b7a*/ 	.byte	0x19
	.zero		1


	//   ....[36]....
        /*0b7c*/ 	.word	0x00007210
        /*0b80*/ 	.word	0x000000ff
        /*0b84*/ 	.word	0x00022830
        /*0b88*/ 	.short	0x010a
        /*0b8a*/ 	.byte	0x19
	.zero		1


	//   ....[37]....
        /*0b8c*/ 	.word	0x00008bb0
        /*0b90*/ 	.word	0x0000000f
        /*0b94*/ 	.word	0x00000000
        /*0b98*/ 	.short	0x0101
        /*0b9a*/ 	.byte	0x3f
	.zero		1


	//   ....[38]....
        /*0b9c*/ 	.word	0x000090a0
        /*0ba0*/ 	.word	0x000000ff
        /*0ba4*/ 	.word	0x00022850
        /*0ba8*/ 	.short	0x010a
        /*0baa*/ 	.byte	0x19
	.zero		1


	//   ....[39]....
        /*0bac*/ 	.word	0x000090e0
        /*0bb0*/ 	.word	0x000000ff
        /*0bb4*/ 	.word	0x00022850
        /*0bb8*/ 	.short	0x010a
        /*0bba*/ 	.byte	0x19
	.zero		1


	//   ....[40]....
        /*0bbc*/ 	.word	0x000093f0
        /*0bc0*/ 	.word	0x0000000c
        /*0bc4*/ 	.word	0x00000000
        /*0bc8*/ 	.short	0x0101
        /*0bca*/ 	.byte	0x3f
	.zero		1


	//   ....[41]....
        /*0bcc*/ 	.word	0x0000baf0
        /*0bd0*/ 	.word	0x000000ff
        /*0bd4*/ 	.word	0x00000000
        /*0bd8*/ 	.short	0x0101
        /*0bda*/ 	.byte	0x08
	.zero		1


	//   ....[42]....
        /*0bdc*/ 	.word	0x0000c300
        /*0be0*/ 	.word	0x000000ff
        /*0be4*/ 	.word	0x00000000
        /*0be8*/ 	.short	0x0101
        /*0bea*/ 	.byte	0x08
	.zero		1


	//   ....[43]....
        /*0bec*/ 	.word	0x00010960
        /*0bf0*/ 	.word	0x00000000
        /*0bf4*/ 	.word	0x00022840
        /*0bf8*/ 	.short	0x010a
        /*0bfa*/ 	.byte	0x3f
	.zero		1


	//   ....[44]....
        /*0bfc*/ 	.word	0x000116b0
        /*0c00*/ 	.word	0x00000012
        /*0c04*/ 	.word	0x00022800
        /*0c08*/ 	.short	0x0107
        /*0c0a*/ 	.byte	0x3f
	.zero		1


	//   ....[45]....
        /*0c0c*/ 	.word	0x000117a0
        /*0c10*/ 	.word	0x00000012
        /*0c14*/ 	.word	0x00022800
        /*0c18*/ 	.short	0x0101
        /*0c1a*/ 	.byte	0x3f
	.zero		1


	//   ....[46]....
        /*0c1c*/ 	.word	0x000117c0
        /*0c20*/ 	.word	0x00000012
        /*0c24*/ 	.word	0x00022820
        /*0c28*/ 	.short	0x010a
        /*0c2a*/ 	.byte	0x3f
	.zero		1


	//   ....[47]....
        /*0c2c*/ 	.word	0x000118a0
        /*0c30*/ 	.word	0x00000002
        /*0c34*/ 	.word	0x00022860
        /*0c38*/ 	.short	0x010a
        /*0c3a*/ 	.byte	0x3f
	.zero		1


	//   ....[48]....
        /*0c3c*/ 	.word	0x00012150
        /*0c40*/ 	.word	0x00000003
        /*0c44*/ 	.word	0x00022840
        /*0c48*/ 	.short	0x010a
        /*0c4a*/ 	.byte	0x3f
	.zero		1


	//   ....[49]....
        /*0c4c*/ 	.word	0x000123a0
        /*0c50*/ 	.word	0x00000003
        /*0c54*/ 	.word	0x00022860
        /*0c58*/ 	.short	0x010a
        /*0c5a*/ 	.byte	0x3f
	.zero		1


	//   ....[50]....
        /*0c5c*/ 	.word	0x00012b90
        /*0c60*/ 	.word	0x00000004
        /*0c64*/ 	.word	0x00022840
        /*0c68*/ 	.short	0x010a
        /*0c6a*/ 	.byte	0x3f
	.zero		1


	//   ....[51]....
        /*0c6c*/ 	.word	0x00012de0
        /*0c70*/ 	.word	0x00000004
        /*0c74*/ 	.word	0x00022860
        /*0c78*/ 	.short	0x010a
        /*0c7a*/ 	.byte	0x3f
	.zero		1


	//   ....[52]....
        /*0c7c*/ 	.word	0x00013560
        /*0c80*/ 	.word	0x00000002
        /*0c84*/ 	.word	0x00022840
        /*0c88*/ 	.short	0x010a
        /*0c8a*/ 	.byte	0x3f
	.zero		1


	//   ....[53]....
        /*0c8c*/ 	.word	0x000137b0
        /*0c90*/ 	.word	0x00000002
        /*0c94*/ 	.word	0x00022860
        /*0c98*/ 	.short	0x010a
        /*0c9a*/ 	.byte	0x3f
	.zero		1


	//   ....[54]....
        /*0c9c*/ 	.word	0x00015150
        /*0ca0*/ 	.word	0x00000000
        /*0ca4*/ 	.word	0x00022820
        /*0ca8*/ 	.short	0x010a
        /*0caa*/ 	.byte	0x3f
	.zero		1


	//   ....[55]....
        /*0cac*/ 	.word	0x00015340
        /*0cb0*/ 	.word	0x00000006
        /*0cb4*/ 	.word	0x00000000
        /*0cb8*/ 	.short	0x010a
        /*0cba*/ 	.byte	0x3f
	.zero		1


	//   ....[56]....
        /*0cbc*/ 	.word	0x00015370
        /*0cc0*/ 	.word	0x00000007
        /*0cc4*/ 	.word	0x00000000
        /*0cc8*/ 	.short	0x010a
        /*0cca*/ 	.byte	0x3f
	.zero		1


	//   ....[57]....
        /*0ccc*/ 	.word	0x000153d0
        /*0cd0*/ 	.word	0x00000004
        /*0cd4*/ 	.word	0x00000000
        /*0cd8*/ 	.short	0x010a
        /*0cda*/ 	.byte	0x3f
	.zero		1


	//   ....[58]....
        /*0cdc*/ 	.word	0x00015400
        /*0ce0*/ 	.word	0x00000003
        /*0ce4*/ 	.word	0x00000000
        /*0ce8*/ 	.short	0x010a
        /*0cea*/ 	.byte	0x3f
	.zero		1


	//   ....[59]....
        /*0cec*/ 	.word	0x00015460
        /*0cf0*/ 	.word	0x00000006
        /*0cf4*/ 	.word	0x00022800
        /*0cf8*/ 	.short	0x010a
        /*0cfa*/ 	.byte	0x3f
	.zero		1


	//   ....[60]....
        /*0cfc*/ 	.word	0x000154c0
        /*0d00*/ 	.word	0x00000000
        /*0d04*/ 	.word	0x00022830
        /*0d08*/ 	.short	0x010a
        /*0d0a*/ 	.byte	0x3f
	.zero		1


	//   ....[61]....
        /*0d0c*/ 	.word	0x00015520
        /*0d10*/ 	.word	0x0000000a
        /*0d14*/ 	.word	0x00022850
        /*0d18*/ 	.short	0x010a
        /*0d1a*/ 	.byte	0x3f
	.zero		1


	//   ....[62]....
        /*0d1c*/ 	.word	0x00015580
        /*0d20*/ 	.word	0x00000005
        /*0d24*/ 	.word	0x00022830
        /*0d28*/ 	.short	0x010a
        /*0d2a*/ 	.byte	0x3f
	.zero		1


	//   ....[63]....
        /*0d2c*/ 	.word	0x000155d0
        /*0d30*/ 	.word	0x00000007
        /*0d34*/ 	.word	0x00022850
        /*0d38*/ 	.short	0x010a
        /*0d3a*/ 	.byte	0x3f
	.zero		1


	//   ....[64]....
        /*0d3c*/ 	.word	0x00015630
        /*0d40*/ 	.word	0x00000005
        /*0d44*/ 	.word	0x00022830
        /*0d48*/ 	.short	0x010a
        /*0d4a*/ 	.byte	0x3f
	.zero		1


	//   ....[65]....
        /*0d4c*/ 	.word	0x00015680
        /*0d50*/ 	.word	0x0000000c
        /*0d54*/ 	.word	0x00022850
        /*0d58*/ 	.short	0x010a
        /*0d5a*/ 	.byte	0x3f
	.zero		1


	//   ....[66]....
        /*0d5c*/ 	.word	0x00015820
        /*0d60*/ 	.word	0x00000000
        /*0d64*/ 	.word	0x00022840
        /*0d68*/ 	.short	0x010a
        /*0d6a*/ 	.byte	0x3f
	.zero		1


	//   ....[67]....
        /*0d6c*/ 	.word	0x000162e0
        /*0d70*/ 	.word	0x00000012
        /*0d74*/ 	.word	0x00022820
        /*0d78*/ 	.short	0x010a
        /*0d7a*/ 	.byte	0x3f
	.zero		1


	//   ....[68]....
        /*0d7c*/ 	.word	0x00016330
        /*0d80*/ 	.word	0x00000002
        /*0d84*/ 	.word	0x00022860
        /*0d88*/ 	.short	0x010a
        /*0d8a*/ 	.byte	0x3f
	.zero		1


	//   ....[69]....
        /*0d8c*/ 	.word	0x00016380
        /*0d90*/ 	.word	0x00000003
        /*0d94*/ 	.word	0x00022840
        /*0d98*/ 	.short	0x010a
        /*0d9a*/ 	.byte	0x3f
	.zero		1


	//   ....[70]....
        /*0d9c*/ 	.word	0x000163d0
        /*0da0*/ 	.word	0x00000003
        /*0da4*/ 	.word	0x00022860
        /*0da8*/ 	.short	0x010a
        /*0daa*/ 	.byte	0x3f
	.zero		1


	//   ....[71]....
        /*0dac*/ 	.word	0x00016420
        /*0db0*/ 	.word	0x00000004
        /*0db4*/ 	.word	0x00022840
        /*0db8*/ 	.short	0x010a
        /*0dba*/ 	.byte	0x3f
	.zero		1


	//   ....[72]....
        /*0dbc*/ 	.word	0x00016470
        /*0dc0*/ 	.word	0x00000004
        /*0dc4*/ 	.word	0x00022860
        /*0dc8*/ 	.short	0x010a
        /*0dca*/ 	.byte	0x3f
	.zero		1


	//   ....[73]....
        /*0dcc*/ 	.word	0x000164c0
        /*0dd0*/ 	.word	0x00000002
        /*0dd4*/ 	.word	0x00022840
        /*0dd8*/ 	.short	0x010a
        /*0dda*/ 	.byte	0x3f
	.zero		1


	//   ....[74]....
        /*0ddc*/ 	.word	0x00016510
        /*0de0*/ 	.word	0x00000002
        /*0de4*/ 	.word	0x00022860
        /*0de8*/ 	.short	0x010a
        /*0dea*/ 	.byte	0x3f
	.zero		1


	//   ....[75]....
        /*0dec*/ 	.word	0x00016fc0
        /*0df0*/ 	.word	0x00000000
        /*0df4*/ 	.word	0x00022820
        /*0df8*/ 	.short	0x010a
        /*0dfa*/ 	.byte	0x3f
	.zero		1


	//   ....[76]....
        /*0dfc*/ 	.word	0x00017160
        /*0e00*/ 	.word	0x00000006
        /*0e04*/ 	.word	0x00000000
        /*0e08*/ 	.short	0x010a
        /*0e0a*/ 	.byte	0x3f
	.zero		1


	//   ....[77]....
        /*0e0c*/ 	.word	0x000171b0
        /*0e10*/ 	.word	0x00000007
        /*0e14*/ 	.word	0x00000000
        /*0e18*/ 	.short	0x010a
        /*0e1a*/ 	.byte	0x3f
	.zero		1


	//   ....[78]....
        /*0e1c*/ 	.word	0x00017200
        /*0e20*/ 	.word	0x00000004
        /*0e24*/ 	.word	0x00000000
        /*0e28*/ 	.short	0x010a
        /*0e2a*/ 	.byte	0x3f
	.zero		1


	//----- nvinfo : EIATTR_NUM_MBARRIERS
	.align		4
.L_1537:
        /*0e2c*/ 	.byte	0x03, 0x38
        /*0e2e*/ 	.short	0x0016


	//----- nvinfo : EIATTR_EXIT_INSTR_OFFSETS
	.align		4
        /*0e30*/ 	.byte	0x04, 0x1c
        /*0e32*/ 	.short	(.L_1539 - .L_1538)


	//   ....[0]....
.L_1538:
        /*0e34*/ 	.word	0x00000a70


	//   ....[1]....
        /*0e38*/ 	.word	0x0000e5a0


	//   ....[2]....
        /*0e3c*/ 	.word	0x00015450


	//----- nvinfo : EIATTR_MAX_THREADS
	.align		4
.L_1539:
        /*0e40*/ 	.byte	0x04, 0x05
        /*0e42*/ 	.short	(.L_1541 - .L_1540)
.L_1540:
        /*0e44*/ 	.word	0x00000180
        /*0e48*/ 	.word	0x00000001
        /*0e4c*/ 	.word	0x00000001


	//----- nvinfo : EIATTR_CRS_STACK_SIZE
	.align		4
.L_1541:
        /*0e50*/ 	.byte	0x04, 0x1e
        /*0e52*/ 	.short	(.L_1543 - .L_1542)
.L_1542:
        /*0e54*/ 	.word	0x00000000


	//----- nvinfo : EIATTR_CBANK_PARAM_SIZE
	.align		4
.L_1543:
        /*0e58*/ 	.byte	0x03, 0x19
        /*0e5a*/ 	.short	0x0af0


	//----- nvinfo : EIATTR_PARAM_CBANK
	.align		4
        /*0e5c*/ 	.byte	0x04, 0x0a
        /*0e5e*/ 	.short	(.L_1545 - .L_1544)
	.align		4
.L_1544:
        /*0e60*/ 	.word	index@(.nv.constant0._ZN7cutlass13device_kernelIN5flash11enable_sm90INS1_16FlashAttnFwdSm90INS1_25CollectiveMainloopFwdSm90ILi2EN4cute5tupleIJNS5_1CILi1EEES8_S8_EEENS6_IJNS7_ILi128EEENS7_ILi96EEENS7_ILi64EEEEEELi256ENS_10bfloat16_tEfNS_4arch4Sm90ELb1ELb0ELb1ELb1ELb0ELb0ELb0ELb1ELb0ELb1ELb1ELb0EEENS1_21CollectiveEpilogueFwdINS6_IJSA_NS7_ILi256EEESB_EEES9_SE_SG_Li256ELb1ELb1ELb1ELb0EEENS1_36VarlenDynamicPersistentTileSchedulerILi128ELi96ELi256ELi128ELb1ELb1ELb1ELb1ELb1ELb1EEEEEEEEEvNT_6ParamsE)
        /*0e64*/ 	.short	0x0210
        /*0e66*/ 	.short	0x0af0


	//----- nvinfo : EIATTR_SW_WAR
	.align		4
.L_1545:
        /*0e68*/ 	.byte	0x04, 0x36
        /*0e6a*/ 	.short	(.L_1547 - .L_1546)
.L_1546:
        /*0e6c*/ 	.word	0x00000008
.L_1547:


//--------------------- .nv.info._ZN7cutlass13device_kernelIN5flash11enable_sm90INS1_16FlashAttnFwdSm90INS1_25CollectiveMainloopFwdSm90ILi2EN4cute5tupleIJNS5_1CILi1EEES8_S8_EEENS6_IJNS7_ILi128EEENS7_ILi96EEENS7_ILi64EEEEEELi256ENS_10bfloat16_tEfNS_4arch4Sm90ELb1ELb0ELb1ELb1ELb0ELb1ELb0ELb1ELb0ELb1ELb1ELb0EEENS1_21CollectiveEpilogueFwdINS6_IJSA_NS7_ILi256EEESB_EEES9_SE_SG_Li256ELb1ELb1ELb1ELb0EEENS1_36VarlenDynamicPersistentTileSchedulerILi128ELi96ELi256ELi128ELb1ELb1ELb1ELb1ELb1ELb1EEEEEEEEEvNT_6ParamsE --------------------------
	.section	.nv.info._ZN7cutlass13device_kernelIN5flash11enable_sm90INS1_16FlashAttnFwdSm90INS1_25CollectiveMainloopFwdSm90ILi2EN4cute5tupleIJNS5_1CILi1EEES8_S8_EEENS6_IJNS7_ILi128EEENS7_ILi96EEENS7_ILi64EEEEEELi256ENS_10bfloat16_tEfNS_4arch4Sm90ELb1ELb0ELb1ELb1ELb0ELb1ELb0ELb1ELb0ELb1ELb1ELb0EEENS1_21CollectiveEpilogueFwdINS6_IJSA_NS7_ILi256EEESB_EEES9_SE_SG_Li256ELb1ELb1ELb1ELb0EEENS1_36VarlenDynamicPersistentTileSchedulerILi128ELi96ELi256ELi128ELb1ELb1ELb1ELb1ELb1ELb1EEEEEEEEEvNT_6ParamsE,"",@"SHT_CUDA_INFO"
	.sectionflags	@""
	.align	4


	//----- nvinfo : EIATTR_CUDA_API_VERSION
	.align		4
        /*0000*/ 	.byte	0x04, 0x37
        /*0002*/ 	.short	(.L_1549 - .L_1548)
.L_1548:
        /*0004*/ 	.word	0x00000082


	//----- nvinfo : EIATTR_KPARAM_INFO
	.align		4
.L_1549:
        /*0008*/ 	.byte	0x04, 0x17
        /*000a*/ 	.short	(.L_1551 - .L_1550)
.L_1550:
        /*000c*/ 	.word	0x00000000
        /*0010*/ 	.short	0x0000
        /*0012*/ 	.short	0x0070
        /*0014*/ 	.byte	0x00, 0xf0, 0x01, 0x2a


	//----- nvinfo : EIATTR_SPARSE_MMA_MASK
	.align		4
.L_1551:
        /*0018*/ 	.byte	0x03, 0x50
        /*001a*/ 	.short	0x0000


	//----- nvinfo : EIATTR_MAXREG_COUNT
	.align		4
        /*001c*/ 	.byte	0x03, 0x1b
        /*001e*/ 	.short	0x00a8


	//----- nvinfo : EIATTR_NUM_BARRIERS
	.align		4
        /*0020*/ 	.byte	0x02, 0x4c
        /*0022*/ 	.byte	0x10
	.zero		1


	//----- nvinfo : EIATTR_EXTERNS
	.align		4
        /*0024*/ 	.byte	0x04, 0x0f
        /*0026*/ 	.short	(.L_1553 - .L_1552)


	//   ....[0]....
	.align		4
.L_1552:
        /*0028*/ 	.word	index@(__assertfail)


	//----- nvinfo : EIATTR_ANNOTATIONS
	.align		4
.L_1553:
        /*002c*/ 	.byte	0x04, 0x55
        /*002e*/ 	.short	(.L_1555 - .L_1554)


	//   ....[0]....
.L_1554:
        /* <DEDUP_REMOVED lines=87> */


	//----- nvinfo : EIATTR_MERCURY_ISA_VERSION
	.align		4
.L_1555:
        /*0590*/ 	.byte	0x03, 0x5f
        /*0592*/ 	.short	0x0101


	//----- nvinfo : EIATTR_UNUSED_LOAD_BYTE_OFFSET
	.align		4
        /*0594*/ 	.byte	0x04, 0x44
        /*0596*/ 	.short	(.L_1557 - .L_1556)


	//   ....[0]....
.L_1556:
        /*0598*/ 	.word	0x00000ae0
        /*059c*/ 	.word	0x0000fff0


	//   ....[1]....
        /*05a0*/ 	.word	0x00011a80
        /*05a4*/ 	.word	0x0000fff0


	//----- nvinfo : EIATTR_INT_WARP_WIDE_INSTR_OFFSETS
	.align		4
.L_1557:
        /*05a8*/ 	.byte	0x04, 0x31
        /*05aa*/ 	.short	(.L_1559 - .L_1558)


	//   ....[0]....
.L_1558:
        /*05ac*/ 	.word	0x00000190


	//   ....[1]....
        /*05b0*/ 	.word	0x000001d0


	//   ....[2]....
        /*05b4*/ 	.word	0x00000240


	//   ....[3]....
        /*05b8*/ 	.word	0x00019d40


	//   ....[4]....
        /*05bc*/ 	.word	0x00019dd0


	//   ....[5]....
        /*05c0*/ 	.word	0x0001da40


	//   ....[6]....
        /*05c4*/ 	.word	0x0001dad0


	//----- nvinfo : EIATTR_COOP_GROUP_MASK_REGIDS
	.align		4
.L_1559:
        /*05c8*/ 	.byte	0x04, 0x29
        /*05ca*/ 	.short	(.L_1561 - .L_1560)


	//   ....[0]....
.L_1560:
        /*05cc*/ 	.word	0xffffffff


	//   ....[1]....
        /*05d0*/ 	.word	0xffffffff


	//   ....[2]....
        /*05d4*/ 	.word	0xffffffff


	//   ....[3]....
        /*05d8*/ 	.word	0xffffffff


	//   ....[4]....
        /*05dc*/ 	.word	0xffffffff


	//   ....[5]....
        /*05e0*/ 	.word	0xffffffff


	//   ....[6]....
        /*05e4*/ 	.word	0xffffffff


	//   ....[7]....
        /*05e8*/ 	.word	0xffffffff


	//   ....[8]....
        /*05ec*/ 	.word	0xffffffff


	//   ....[9]....
        /*05f0*/ 	.word	0xffffffff


	//   ....[10]....
        /*05f4*/ 	.word	0xffffffff


	//   ....[11]....
        /*05f8*/ 	.word	0xffffffff


	//   ....[12]....
        /*05fc*/ 	.word	0xffffffff


	//   ....[13]....
        /*0600*/ 	.word	0xffffffff


	//   ....[14]....
        /*0604*/ 	.word	0xffffffff


	//   ....[15]....
        /*0608*/ 	.word	0xffffffff


	//   ....[16]....
        /*060c*/ 	.word	0xffffffff


	//   ....[17]....
        /*0610*/ 	.word	0xffffffff


	//   ....[18]....
        /*0614*/ 	.word	0xffffffff


	//   ....[19]....
        /*0618*/ 	.word	0xffffffff


	//   ....[20]....
        /*061c*/ 	.word	0xffffffff


	//   ....[21]....
        /*0620*/ 	.word	0xffffffff


	//   ....[22]....
        /*0624*/ 	.word	0xffffffff


	//   ....[23]....
        /*0628*/ 	.word	0xffffffff


	//   ....[24]....
        /*062c*/ 	.word	0xffffffff


	//   ....[25]....
        /*0630*/ 	.word	0xffffffff


	//   ....[26]....
        /*0634*/ 	.word	0xffffffff


	//   ....[27]....
        /*0638*/ 	.word	0xffffffff


	//   ....[28]....
        /*063c*/ 	.word	0xffffffff


	//   ....[29]....
        /*0640*/ 	.word	0xffffffff


	//   ....[30]....
        /*0644*/ 	.word	0xffffffff


	//   ....[31]....
        /*0648*/ 	.word	0xffffffff


	//   ....[32]....
        /*064c*/ 	.word	0xffffffff


	//   ....[33]....
        /*0650*/ 	.word	0xffffffff


	//   ....[34]....
        /*0654*/ 	.word	0xffffffff


	//   ....[35]....
        /*0658*/ 	.word	0xffffffff


	//   ....[36]....
        /*065c*/ 	.word	0xffffffff


	//   ....[37]....
        /*0660*/ 	.word	0xffffffff


	//   ....[38]....
        /*0664*/ 	.word	0xffffffff


	//   ....[39]....
        /*0668*/ 	.word	0xffffffff


	//   ....[40]....
        /*066c*/ 	.word	0xffffffff


	//   ....[41]....
        /*0670*/ 	.word	0xffffffff


	//   ....[42]....
        /*0674*/ 	.word	0xffffffff


	//   ....[43]....
        /*0678*/ 	.word	0xffffffff


	//   ....[44]....
        /*067c*/ 	.word	0xffffffff


	//   ....[45]....
        /*0680*/ 	.word	0xffffffff


	//   ....[46]....
        /*0684*/ 	.word	0xffffffff


	//   ....[47]....
        /*0688*/ 	.word	0xffffffff


	//   ....[48]....
        /*068c*/ 	.word	0xffffffff


	//   ....[49]....
        /*0690*/ 	.word	0xffffffff


	//   ....[50]....
        /*0694*/ 	.word	0xffffffff


	//   ....[51]....
        /*0698*/ 	.word	0xffffffff


	//   ....[52]....
        /*069c*/ 	.word	0xffffffff


	//   ....[53]....
        /*06a0*/ 	.word	0xffffffff


	//   ....[54]....
        /*06a4*/ 	.word	0xffffffff


	//   ....[55]....
        /*06a8*/ 	.word	0xffffffff


	//   ....[56]....
        /*06ac*/ 	.word	0xffffffff


	//   ....[57]....
        /*06b0*/ 	.word	0xffffffff


	//   ....[58]....
        /*06b4*/ 	.word	0xffffffff


	//   ....[59]....
        /*06b8*/ 	.word	0xffffffff


	//   ....[60]....
        /*06bc*/ 	.word	0xffffffff


	//   ....[61]....
        /*06c0*/ 	.word	0xffffffff


	//   ....[62]....
        /*06c4*/ 	.word	0xffffffff


	//   ....[63]....
        /*06c8*/ 	.word	0xffffffff


	//   ....[64]....
        /*06cc*/ 	.word	0xffffffff


	//   ....[65]....
        /*06d0*/ 	.word	0xffffffff


	//   ....[66]....
        /*06d4*/ 	.word	0xffffffff


	//   ....[67]....
        /*06d8*/ 	.word	0xffffffff


	//   ....[68]....
        /*06dc*/ 	.word	0xffffffff


	//   ....[69]....
        /*06e0*/ 	.word	0xffffffff


	//   ....[70]....
        /*06e4*/ 	.word	0xffffffff


	//   ....[71]....
        /*06e8*/ 	.word	0xffffffff


	//   ....[72]....
        /*06ec*/ 	.word	0xffffffff


	//   ....[73]....
        /*06f0*/ 	.word	0xffffffff


	//   ....[74]....
        /*06f4*/ 	.word	0xffffffff


	//   ....[75]....
        /*06f8*/ 	.word	0xffffffff


	//   ....[76]....
        /*06fc*/ 	.word	0xffffffff


	//   ....[77]....
        /*0700*/ 	.word	0xffffffff


	//   ....[78]....
        /*0704*/ 	.word	0xffffffff


	//   ....[79]....
        /*0708*/ 	.word	0xffffffff


	//   ....[80]....
        /*070c*/ 	.word	0xffffffff


	//   ....[81]....
        /*0710*/ 	.word	0xffffffff


	//   ....[82]....
        /*0714*/ 	.word	0xffffffff


	//   ....[83]....
        /*0718*/ 	.word	0xffffffff


	//   ....[84]....
        /*071c*/ 	.word	0xffffffff


	//   ....[85]....
        /*0720*/ 	.word	0xffffffff


	//   ....[86]....
        /*0724*/ 	.word	0xffffffff


	//   ....[87]....
        /*0728*/ 	.word	0xffffffff


	//   ....[88]....
        /*072c*/ 	.word	0xffffffff


	//   ....[89]....
        /*0730*/ 	.word	0xffffffff


	//   ....[90]....
        /*0734*/ 	.word	0xffffffff


	//   ....[91]....
        /*0738*/ 	.word	0xffffffff


	//   ....[92]....
        /*073c*/ 	.word	0xffffffff


	//   ....[93]....
        /*0740*/ 	.word	0xffffffff


	//   ....[94]....
        /*0744*/ 	.word	0xffffffff


	//   ....[95]....
        /*0748*/ 	.word	0xffffffff


	//   ....[96]....
        /*074c*/ 	.word	0xffffffff


	//   ....[97]....
        /*0750*/ 	.word	0xffffffff


	//   ....[98]....
        /*0754*/ 	.word	0xffffffff


	//   ....[99]....
        /*0758*/ 	.word	0xffffffff


	//   ....[100]....
        /*075c*/ 	.word	0xffffffff


	//   ....[101]....
        /*0760*/ 	.word	0xffffffff


	//   ....[102]....
        /*0764*/ 	.word	0xffffffff


	//   ....[103]....
        /*0768*/ 	.word	0xffffffff


	//   ....[104]....
        /*076c*/ 	.word	0xffffffff


	//   ....[105]....
        /*0770*/ 	.word	0xffffffff


	//   ....[106]....
        /*0774*/ 	.word	0xffffffff


	//   ....[107]....
        /*0778*/ 	.word	0xffffffff


	//   ....[108]....
        /*077c*/ 	.word	0xffffffff


	//   ....[109]....
        /*0780*/ 	.word	0xffffffff


	//   ....[110]....
        /*0784*/ 	.word	0xffffffff


	//   ....[111]....
        /*0788*/ 	.word	0xffffffff


	//   ....[112]....
        /*078c*/ 	.word	0xffffffff


	//   ....[113]....
        /*0790*/ 	.word	0xffffffff


	//   ....[114]....
        /*0794*/ 	.word	0xffffffff


	//   ....[115]....
        /*0798*/ 	.word	0xffffffff


	//   ....[116]....
        /*079c*/ 	.word	0xffffffff


	//   ....[117]....
        /*07a0*/ 	.word	0xffffffff


	//   ....[118]....
        /*07a4*/ 	.word	0xffffffff


	//   ....[119]....
        /*07a8*/ 	.word	0xffffffff


	//   ....[120]....
        /*07ac*/ 	.word	0xffffffff


	//   ....[121]....
        /*07b0*/ 	.word	0xffffffff


	//   ....[122]....
        /*07b4*/ 	.word	0x0500000f


	//   ....[123]....
        /*07b8*/ 	.word	0x0500000f


	//   ....[124]....
        /*07bc*/ 	.word	0x0500000f


	//   ....[125]....
        /*07c0*/ 	.word	0x0500000f


	//   ....[126]....
        /*07c4*/ 	.word	0x0500000f


	//   ....[127]....
        /*07c8*/ 	.word	0x0500000f


	//   ....[128]....
        /*07cc*/ 	.word	0x0500000f


	//   ....[129]....
        /*07d0*/ 	.word	0x0500000f


	//   ....[130]....
        /*07d4*/ 	.word	0x0500000f


	//   ....[131]....
        /*07d8*/ 	.word	0x0500000f


	//   ....[132]....
        /*07dc*/ 	.word	0x0500000f


	//   ....[133]....
        /*07e0*/ 	.word	0x0500000f


	//   ....[134]....
        /*07e4*/ 	.word	0x0500000f


	//   ....[135]....
        /*07e8*/ 	.word	0x0500000f


	//   ....[136]....
        /*07ec*/ 	.word	0x0500000f


	//   ....[137]....
        /*07f0*/ 	.word	0x0500000f


	//   ....[138]....
        /*07f4*/ 	.word	0x0500000f


	//   ....[139]....
        /*07f8*/ 	.word	0x0500000f


	//   ....[140]....
        /*07fc*/ 	.word	0x0500000f


	//   ....[141]....
        /*0800*/ 	.word	0x0500000f


	//   ....[142]....
        /*0804*/ 	.word	0x0500000f


	//   ....[143]....
        /*0808*/ 	.word	0x0500000f


	//   ....[144]....
        /*080c*/ 	.word	0x0500000f


	//   ....[145]....
        /*0810*/ 	.word	0x0500000f


	//   ....[146]....
        /*0814*/ 	.word	0x0500000f


	//   ....[147]....
        /*0818*/ 	.word	0x0500000f


	//   ....[148]....
        /*081c*/ 	.word	0x0500000f


	//   ....[149]....
        /*0820*/ 	.word	0x0500000f


	//   ....[150]....
        /*0824*/ 	.word	0x0500000f


	//   ....[151]....
        /*0828*/ 	.word	0x0500000f


	//   ....[152]....
        /*082c*/ 	.word	0x0500000f


	//   ....[153]....
        /*0830*/ 	.word	0x0500000f


	//   ....[154]....
        /*0834*/ 	.word	0x0500000f


	//   ....[155]....
        /*0838*/ 	.word	0x0500000f


	//   ....[156]....
        /*083c*/ 	.word	0x0500000f


	//   ....[157]....
        /*0840*/ 	.word	0x0500000f


	//   ....[158]....
        /*0844*/ 	.word	0x0500000f


	//   ....[159]....
        /*0848*/ 	.word	0x0500000f


	//   ....[160]....
        /*084c*/ 	.word	0x0500000f


	//   ....[161]....
        /*0850*/ 	.word	0x0500000f


	//   ....[162]....
        /*0854*/ 	.word	0x0500000f


	//   ....[163]....
        /*0858*/ 	.word	0x0500000f


	//   ....[164]....
        /*085c*/ 	.word	0x0500000f


	//   ....[165]....
        /*0860*/ 	.word	0x0500000f


	//   ....[166]....
        /*0864*/ 	.word	0x0500000f


	//   ....[167]....
        /*0868*/ 	.word	0x0500000f


	//   ....[168]....
        /*086c*/ 	.word	0x0500000f


	//   ....[169]....
        /*0870*/ 	.word	0x0500000f


	//   ....[170]....
        /*0874*/ 	.word	0x0500000f


	//   ....[171]....
        /*0878*/ 	.word	0x0500000f


	//   ....[172]....
        /*087c*/ 	.word	0x0500000f


	//   ....[173]....
        /*0880*/ 	.word	0x0500000f


	//   ....[174]....
        /*0884*/ 	.word	0x0500000f


	//   ....[175]....
        /*0888*/ 	.word	0x0500000f


	//   ....[176]....
        /*088c*/ 	.word	0x0500000f


	//   ....[177]....
        /*0890*/ 	.word	0x0500000f


	//   ....[178]....
        /*0894*/ 	.word	0x0500000f


	//   ....[179]....
        /*0898*/ 	.word	0x0500000f


	//   ....[180]....
        /*089c*/ 	.word	0x0500000f


	//   ....[181]....
        /*08a0*/ 	.word	0x0500000f


	//   ....[182]....
        /*08a4*/ 	.word	0x0500000f


	//   ....[183]....
        /*08a8*/ 	.word	0x0500000f


	//   ....[184]....
        /*08ac*/ 	.word	0x0500000f


	//   ....[185]....
        /*08b0*/ 	.word	0x0500000f


	//   ....[186]....
        /*08b4*/ 	.word	0x0500000f


	//   ....[187]....
        /*08b8*/ 	.word	0x0500000f


	//   ....[188]....
        /*08bc*/ 	.word	0x0500000f


	//   ....[189]....
        /*08c0*/ 	.word	0x0500000f


	//   ....[190]....
        /*08c4*/ 	.word	0x0500000f


	//   ....[191]....
        /*08c8*/ 	.word	0x0500000f


	//   ....[192]....
        /*08cc*/ 	.word	0x0500000f


	//   ....[193]....
        /*08d0*/ 	.word	0x0500000f


	//   ....[194]....
        /*08d4*/ 	.word	0x0500000f


	//   ....[195]....
        /*08d8*/ 	.word	0x0500000f


	//----- nvinfo : EIATTR_COOP_GROUP_INSTR_OFFSETS
	.align		4
.L_1561:
        /*08dc*/ 	.byte	0x04, 0x28
        /*08de*/ 	.short	(.L_1563 - .L_1562)


	//   ....[0]....
.L_1562:
        /*08e0*/ 	.word	0x00000070


	//   ....[1]....
        /*08e4*/ 	.word	0x000001a0


	//   ....[2]....
        /*08e8*/ 	.word	0x000001f0


	//   ....[3]....
        /*08ec*/ 	.word	0x00000420


	//   ....[4]....
        /*08f0*/ 	.word	0x00000580


	//   ....[5]....
        /*08f4*/ 	.word	0x000006a0


	//   ....[6]....
        /*08f8*/ 	.word	0x00000800


	//   ....[7]....
        /*08fc*/ 	.word	0x000067a0


	//   ....[8]....
        /*0900*/ 	.word	0x00006f20


	//   ....[9]....
        /*0904*/ 	.word	0x00006f30


	//   ....[10]....
        /*0908*/ 	.word	0x00006f40


	//   ....[11]....
        /*090c*/ 	.word	0x00006f50


	//   ....[12]....
        /*0910*/ 	.word	0x00007250


	//   ....[13]....
        /*0914*/ 	.word	0x00007260


	//   ....[14]....
        /*0918*/ 	.word	0x00007270


	//   ....[15]....
        /*091c*/ 	.word	0x00007280


	//   ....[16]....
        /*0920*/ 	.word	0x00008560


	//   ....[17]....
        /*0924*/ 	.word	0x00008580


	//   ....[18]....
        /*0928*/ 	.word	0x00008590


	//   ....[19]....
        /*092c*/ 	.word	0x000085a0


	//   ....[20]....
        /*0930*/ 	.word	0x00008690


	//   ....[21]....
        /*0934*/ 	.word	0x000086b0


	//   ....[22]....
        /*0938*/ 	.word	0x00008740


	//   ....[23]....
        /*093c*/ 	.word	0x00008770


	//   ....[24]....
        /*0940*/ 	.word	0x0000a030


	//   ....[25]....
        /*0944*/ 	.word	0x0000a090


	//   ....[26]....
        /*0948*/ 	.word	0x0000a7f0


	//   ....[27]....
        /*094c*/ 	.word	0x0000a850


	//   ....[28]....
        /*0950*/ 	.word	0x0000af90


	//   ....[29]....
        /*0954*/ 	.word	0x0000b010


	//   ....[30]....
        /*0958*/ 	.word	0x0000c0b0


	//   ....[31]....
        /*095c*/ 	.word	0x0000c0f0


	//   ....[32]....
        /*0960*/ 	.word	0x0000ccc0


	//   ....[33]....
        /*0964*/ 	.word	0x0000cd60


	//   ....[34]....
        /*0968*/ 	.word	0x0000d700


	//   ....[35]....
        /*096c*/ 	.word	0x0000d900


	//   ....[36]....
        /*0970*/ 	.word	0x0000f460


	//   ....[37]....
        /*0974*/ 	.word	0x0000f4c0


	//   ....[38]....
        /*0978*/ 	.word	0x0000fe80


	//   ....[39]....
        /*097c*/ 	.word	0x0000fee0


	//   ....[40]....
        /*0980*/ 	.word	0x00011000


	//   ....[41]....
        /*0984*/ 	.word	0x000110a0


	//   ....[42]....
        /*0988*/ 	.word	0x00011130


	//   ....[43]....
        /*098c*/ 	.word	0x00011300


	//   ....[44]....
        /*0990*/ 	.word	0x00012ad0


	//   ....[45]....
        /*0994*/ 	.word	0x00012af0


	//   ....[46]....
        /*0998*/ 	.word	0x00012b00


	//   ....[47]....
        /*099c*/ 	.word	0x00012b10


	//   ....[48]....
        /*09a0*/ 	.word	0x00013510


	//   ....[49]....
        /*09a4*/ 	.word	0x00013520


	//   ....[50]....
        /*09a8*/ 	.word	0x00013720


	//   ....[51]....
        /*09ac*/ 	.word	0x00013730


	//   ....[52]....
        /*09b0*/ 	.word	0x000138f0


	//   ....[53]....
        /*09b4*/ 	.word	0x00013900


	//   ....[54]....
        /*09b8*/ 	.word	0x00013ac0


	//   ....[55]....
        /*09bc*/ 	.word	0x00013ad0


	//   ....[56]....
        /*09c0*/ 	.word	0x00013f30


	//   ....[57]....
        /*09c4*/ 	.word	0x00013f40


	//   ....[58]....
        /*09c8*/ 	.word	0x00014ce0


	//   ....[59]....
        /*09cc*/ 	.word	0x00014cf0


	//   ....[60]....
        /*09d0*/ 	.word	0x000162a0


	//   ....[61]....
        /*09d4*/ 	.word	0x000162b0


	//   ....[62]....
        /*09d8*/ 	.word	0x00016480


	//   ....[63]....
        /*09dc*/ 	.word	0x00016490


	//   ....[64]....
        /*09e0*/ 	.word	0x00016650


	//   ....[65]....
        /*09e4*/ 	.word	0x00016660


	//   ....[66]....
        /*09e8*/ 	.word	0x00016820


	//   ....[67]....
        /*09ec*/ 	.word	0x00016830


	//   ....[68]....
        /*09f0*/ 	.word	0x00016a50


	//   ....[69]....
        /*09f4*/ 	.word	0x00016c60


	//   ....[70]....
        /*09f8*/ 	.word	0x00016c90


	//   ....[71]....
        /*09fc*/ 	.word	0x00016cc0


	//   ....[72]....
        /*0a00*/ 	.word	0x00016cf0


	//   ....[73]....
        /*0a04*/ 	.word	0x00016d20


	//   ....[74]....
        /*0a08*/ 	.word	0x00016d50


	//   ....[75]....
        /*0a0c*/ 	.word	0x00016ef0


	//   ....[76]....
        /*0a10*/ 	.word	0x00016f20


	//   ....[77]....
        /*0a14*/ 	.word	0x00016f50


	//   ....[78]....
        /*0a18*/ 	.word	0x00016f80


	//   ....[79]....
        /*0a1c*/ 	.word	0x00016fb0


	//   ....[80]....
        /*0a20*/ 	.word	0x00016fe0


	//   ....[81]....
        /*0a24*/ 	.word	0x00017080


	//   ....[82]....
        /*0a28*/ 	.word	0x000170b0


	//   ....[83]....
        /*0a2c*/ 	.word	0x000170c0


	//   ....[84]....
        /*0a30*/ 	.word	0x000170f0


	//   ....[85]....
        /*0a34*/ 	.word	0x00018690


	//   ....[86]....
        /*0a38*/ 	.word	0x0001a320


	//   ....[87]....
        /*0a3c*/ 	.word	0x0001ae10


	//   ....[88]....
        /*0a40*/ 	.word	0x0001ae20


	//   ....[89]....
        /*0a44*/ 	.word	0x0001aec0


	//   ....[90]....
        /*0a48*/ 	.word	0x0001aed0


	//   ....[91]....
        /*0a4c*/ 	.word	0x0001af50


	//   ....[92]....
        /*0a50*/ 	.word	0x0001af60


	//   ....[93]....
        /*0a54*/ 	.word	0x0001afe0


	//   ....[94]....
        /*0a58*/ 	.word	0x0001aff0


	//   ....[95]....
        /*0a5c*/ 	.word	0x0001b070


	//   ....[96]....
        /*0a60*/ 	.word	0x0001b080


	//   ....[97]....
        /*0a64*/ 	.word	0x0001b100


	//   ....[98]....
        /*0a68*/ 	.word	0x0001b110


	//   ....[99]....
        /*0a6c*/ 	.word	0x0001b190


	//   ....[100]....
        /*0a70*/ 	.word	0x0001b1a0


	//   ....[101]....
        /*0a74*/ 	.word	0x0001b1f0


	//   ....[102]....
        /*0a78*/ 	.word	0x0001b210


	//   ....[103]....
        /*0a7c*/ 	.word	0x0001dd60


	//   ....[104]....
        /*0a80*/ 	.word	0x0001dde0


	//   ....[105]....
        /*0a84*/ 	.word	0x0001de10


	//   ....[106]....
        /*0a88*/ 	.word	0x0001de20


	//   ....[107]....
        /*0a8c*/ 	.word	0x0001de50


	//   ....[108]....
        /*0a90*/ 	.word	0x0001de80


	//   ....[109]....
        /*0a94*/ 	.word	0x0001deb0


	//   ....[110]....
        /*0a98*/ 	.word	0x0001dee0


	//   ....[111]....
        /*0a9c*/ 	.word	0x0001e0a0


	//   ....[112]....
        /*0aa0*/ 	.word	0x0001e0d0


	//   ....[113]....
        /*0aa4*/ 	.word	0x0001e100


	//   ....[114]....
        /*0aa8*/ 	.word	0x0001e130


	//   ....[115]....
        /*0aac*/ 	.word	0x0001e160


	//   ....[116]....
        /*0ab0*/ 	.word	0x0001e190


	//   ....[117]....
        /*0ab4*/ 	.word	0x0001e260


	//   ....[118]....
        /*0ab8*/ 	.word	0x0001e280


	//   ....[119]....
        /*0abc*/ 	.word	0x0001e290


	//   ....[120]....
        /*0ac0*/ 	.word	0x0001e310


	//   ....[121]....
        /*0ac4*/ 	.word	0x0001ee40


	//   ....[122]....
        /*0ac8*/ 	.word	0x0001f270


	//   ....[123]....
        /*0acc*/ 	.word	0x0001f310


	//   ....[124]....
        /*0ad0*/ 	.word	0x0001f3a0


	//   ....[125]....
        /*0ad4*/ 	.word	0x0001f3f0


	//   ....[126]....
        /*0ad8*/ 	.word	0x0001f440


	//   ....[127]....
        /*0adc*/ 	.word	0x0001f4d0


	//   ....[128]....
        /*0ae0*/ 	.word	0x0001f560


	//   ....[129]....
        /*0ae4*/ 	.word	0x0001f5b0


	//   ....[130]....
        /*0ae8*/ 	.word	0x0001f600


	//   ....[131]....
        /*0aec*/ 	.word	0x0001f700


	//   ....[132]....
        /*0af0*/ 	.word	0x0001f7b0


	//   ....[133]....
        /*0af4*/ 	.word	0x0001f830


	//   ....[134]....
        /*0af8*/ 	.word	0x0001f8a0


	//   ....[135]....
        /*0afc*/ 	.word	0x0001f9d0


	//   ....[136]....
        /*0b00*/ 	.word	0x0001faf0


	//   ....[137]....
        /*0b04*/ 	.word	0x0001fbc0


	//   ....[138]....
        /*0b08*/ 	.word	0x0001fc10


	//   ....[139]....
        /*0b0c*/ 	.word	0x0001fec0


	//   ....[140]....
        /*0b10*/ 	.word	0x0001ff10


	//   ....[141]....
        /*0b14*/ 	.word	0x0001ffa0


	//   ....[142]....
        /*0b18*/ 	.word	0x00020030


	//   ....[143]....
        /*0b1c*/ 	.word	0x000200c0


	//   ....[144]....
        /*0b20*/ 	.word	0x00020150


	//   ....[145]....
        /*0b24*/ 	.word	0x000201e0


	//   ....[146]....
        /*0b28*/ 	.word	0x00020270


	//   ....[147]....
        /*0b2c*/ 	.word	0x000202f0


	//   ....[148]....
        /*0b30*/ 	.word	0x00020340


	//   ....[149]....
        /*0b34*/ 	.word	0x000203e0


	//   ....[150]....
        /*0b38*/ 	.word	0x00020470


	//   ....[151]....
        /*0b3c*/ 	.word	0x00020500


	//   ....[152]....
        /*0b40*/ 	.word	0x00020550


	//   ....[153]....
        /*0b44*/ 	.word	0x000205e0


	//   ....[154]....
        /*0b48*/ 	.word	0x00020670


	//   ....[155]....
        /*0b4c*/ 	.word	0x00020700


	//   ....[156]....
        /*0b50*/ 	.word	0x00020790


	//   ....[157]....
        /*0b54*/ 	.word	0x00020820


	//   ....[158]....
        /*0b58*/ 	.word	0x000208b0


	//   ....[159]....
        /*0b5c*/ 	.word	0x00020970


	//   ....[160]....
        /*0b60*/ 	.word	0x00020c50


	//   ....[161]....
        /*0b64*/ 	.word	0x00020e30


	//   ....[162]....
        /*0b68*/ 	.word	0x00020e80


	//   ....[163]....
        /*0b6c*/ 	.word	0x00020ee0


	//   ....[164]....
        /*0b70*/ 	.word	0x00020fd0


	//   ....[165]....
        /*0b74*/ 	.word	0x00021030


	//   ....[166]....
        /*0b78*/ 	.word	0x00021120


	//   ....[167]....
        /*0b7c*/ 	.word	0x00021180


	//   ....[168]....
        /*0b80*/ 	.word	0x00021270


	//   ....[169]....
        /*0b84*/ 	.word	0x000212d0


	//   ....[170]....
        /*0b88*/ 	.word	0x000213c0


	//   ....[171]....
        /*0b8c*/ 	.word	0x00021420


	//   ....[172]....
        /*0b90*/ 	.word	0x00021510


	//   ....[173]....
        /*0b94*/ 	.word	0x00021570


	//   ....[174]....
        /*0b98*/ 	.word	0x00021640


	//   ....[175]....
        /*0b9c*/ 	.word	0x000216c0


	//   ....[176]....
        /*0ba0*/ 	.word	0x00021790


	//   ....[177]....
        /*0ba4*/ 	.word	0x00021ac0


	//   ....[178]....
        /*0ba8*/ 	.word	0x00021b60


	//   ....[179]....
        /*0bac*/ 	.word	0x00021d00


	//   ....[180]....
        /*0bb0*/ 	.word	0x00021d80


	//   ....[181]....
        /*0bb4*/ 	.word	0x00021e00


	//   ....[182]....
        /*0bb8*/ 	.word	0x00021e80


	//   ....[183]....
        /*0bbc*/ 	.word	0x00021f00


	//   ....[184]....
        /*0bc0*/ 	.word	0x00021f90


	//   ....[185]....
        /*0bc4*/ 	.word	0x00022030


	//   ....[186]....
        /*0bc8*/ 	.word	0x000220e0


	//   ....[187]....
        /*0bcc*/ 	.word	0x00022160


	//   ....[188]....
        /*0bd0*/ 	.word	0x000221e0


	//   ....[189]....
        /*0bd4*/ 	.word	0x00022260


	//   ....[190]....
        /*0bd8*/ 	.word	0x000222f0


	//   ....[191]....
        /*0bdc*/ 	.word	0x00022370


	//   ....[192]....
        /*0be0*/ 	.word	0x00022420


	//   ....[193]....
        /*0be4*/ 	.word	0x00022470


	//   ....[194]....
        /*0be8*/ 	.word	0x00022530


	//   ....[195]....
        /*0bec*/ 	.word	0x00022660


	//----- nvinfo : EIATTR_REG_RECONFIG
	.align		4
.L_1563:
        /*0bf0*/ 	.byte	0x01, 0x54
	.zero		2


	//----- nvinfo : EIATTR_SYSCALL_OFFSETS
	.align		4
        /*0bf4*/ 	.byte	0x04, 0x46
        /*0bf6*/ 	.short	(.L_1565 - .L_1564)


	//   ....[0]....
.L_1564:
        /*0bf8*/ 	.word	0x00001ed0


	//   ....[1]....
        /*0bfc*/ 	.word	0x00002020


	//   ....[2]....
        /*0c00*/ 	.word	0x00006940


	//   ....[3]....
        /*0c04*/ 	.word	0x00006c50


	//   ....[4]....
        /*0c08*/ 	.word	0x00019f40


	//   ....[5]....
        /*0c0c*/ 	.word	0x0001a090


	//   ....[6]....
        /*0c10*/ 	.word	0x0001a190


	//   ....[7]....
        /*0c14*/ 	.word	0x0001aa30


	//----- nvinfo : EIATTR_MBARRIER_INSTR_OFFSETS
	.align		4
.L_1565:
        /*0c18*/ 	.byte	0x04, 0x39
        /*0c1a*/ 	.short	(.L_1567 - .L_1566)


	//   ....[0]....
.L_1566:
        /*0c1c*/ 	.word	0x000002d0
        /*0c20*/ 	.word	0x000000ff
        /*0c24*/ 	.word	0x00022800
        /*0c28*/ 	.short	0x0100
        /*0c2a*/ 	.byte	0x08
	.zero		1


	//   ....[1]....
        /*0c2c*/ 	.word	0x000002e0
        /*0c30*/ 	.word	0x000000ff
        /*0c34*/ 	.word	0x00022820
        /*0c38*/ 	.short	0x0100
        /*0c3a*/ 	.byte	0x08
	.zero		1


	//   ....[2]....
        /*0c3c*/ 	.word	0x000003d0
        /*0c40*/ 	.word	0x000000ff
        /*0c44*/ 	.word	0x00022830
        /*0c48*/ 	.short	0x0100
        /*0c4a*/ 	.byte	0x08
	.zero		1


	//   ....[3]....
        /*0c4c*/ 	.word	0x000003e0
        /*0c50*/ 	.word	0x000000ff
        /*0c54*/ 	.word	0x00022840
        /*0c58*/ 	.short	0x0100
        /*0c5a*/ 	.byte	0x08
	.zero		1


	//   ....[4]....
        /*0c5c*/ 	.word	0x000003f0
        /*0c60*/ 	.word	0x000000ff
        /*0c64*/ 	.word	0x00022838
        /*0c68*/ 	.short	0x0100
        /*0c6a*/ 	.byte	0x08
	.zero		1


	//   ....[5]....
        /*0c6c*/ 	.word	0x00000400
        /*0c70*/ 	.word	0x000000ff
        /*0c74*/ 	.word	0x00022848
        /*0c78*/ 	.short	0x0100
        /*0c7a*/ 	.byte	0x08
	.zero		1


	//   ....[6]....
        /*0c7c*/ 	.word	0x00000530
        /*0c80*/ 	.word	0x000000ff
        /*0c84*/ 	.word	0x00022850
        /*0c88*/ 	.short	0x0100
        /*0c8a*/ 	.byte	0x08
	.zero		1


	//   ....[7]....
        /*0c8c*/ 	.word	0x00000540
        /*0c90*/ 	.word	0x000000ff
        /*0c94*/ 	.word	0x00022860
        /*0c98*/ 	.short	0x0100
        /*0c9a*/ 	.byte	0x08
	.zero		1


	//   ....[8]....
        /*0c9c*/ 	.word	0x00000550
        /*0ca0*/ 	.word	0x000000ff
        /*0ca4*/ 	.word	0x00022858
        /*0ca8*/ 	.short	0x0100
        /*0caa*/ 	.byte	0x08
	.zero		1


	//   ....[9]....
        /*0cac*/ 	.word	0x00000560
        /*0cb0*/ 	.word	0x000000ff
        /*0cb4*/ 	.word	0x00022868
        /*0cb8*/ 	.short	0x0100
        /*0cba*/ 	.byte	0x08
	.zero		1


	//   ....[10]....
        /*0cbc*/ 	.word	0x00000650
        /*0cc0*/ 	.word	0x000000ff
        /*0cc4*/ 	.word	0x00022870
        /*0cc8*/ 	.short	0x0100
        /*0cca*/ 	.byte	0x06
	.zero		1


	//   ....[11]....
        /*0ccc*/ 	.word	0x00000660
        /*0cd0*/ 	.word	0x000000ff
        /*0cd4*/ 	.word	0x00022880
        /*0cd8*/ 	.short	0x0100
        /*0cda*/ 	.byte	0x06
	.zero		1


	//   ....[12]....
        /*0cdc*/ 	.word	0x00000670
        /*0ce0*/ 	.word	0x000000ff
        /*0ce4*/ 	.word	0x00022878
        /*0ce8*/ 	.short	0x0100
        /*0cea*/ 	.byte	0x06
	.zero		1


	//   ....[13]....
        /*0cec*/ 	.word	0x00000680
        /*0cf0*/ 	.word	0x000000ff
        /*0cf4*/ 	.word	0x00022888
        /*0cf8*/ 	.short	0x0100
        /*0cfa*/ 	.byte	0x06
	.zero		1


	//   ....[14]....
        /*0cfc*/ 	.word	0x000007b0
        /*0d00*/ 	.word	0x000000ff
        /*0d04*/ 	.word	0x00022890
        /*0d08*/ 	.short	0x0100
        /*0d0a*/ 	.byte	0x08
	.zero		1


	//   ....[15]....
        /*0d0c*/ 	.word	0x000007c0
        /*0d10*/ 	.word	0x000000ff
        /*0d14*/ 	.word	0x000228a0
        /*0d18*/ 	.short	0x0100
        /*0d1a*/ 	.byte	0x08
	.zero		1


	//   ....[16]....
        /*0d1c*/ 	.word	0x000007d0
        /*0d20*/ 	.word	0x000000ff
        /*0d24*/ 	.word	0x00022898
        /*0d28*/ 	.short	0x0100
        /*0d2a*/ 	.byte	0x08
	.zero		1


	//   ....[17]....
        /*0d2c*/ 	.word	0x000007e0
        /*0d30*/ 	.word	0x000000ff
        /*0d34*/ 	.word	0x000228a8
        /*0d38*/ 	.short	0x0100
        /*0d3a*/ 	.byte	0x08
	.zero		1


	//   ....[18]....
        /*0d3c*/ 	.word	0x00000910
        /*0d40*/ 	.word	0x000000ff
        /*0d44*/ 	.word	0x000228b0
        /*0d48*/ 	.short	0x0100
        /*0d4a*/ 	.byte	0x08
	.zero		1


	//   ....[19]....
        /*0d4c*/ 	.word	0x00000920
        /*0d50*/ 	.word	0x000000ff
        /*0d54*/ 	.word	0x000228c0
        /*0d58*/ 	.short	0x0100
        /*0d5a*/ 	.byte	0x08
	.zero		1


	//   ....[20]....
        /*0d5c*/ 	.word	0x00000930
        /*0d60*/ 	.word	0x000000ff
        /*0d64*/ 	.word	0x000228b8
        /*0d68*/ 	.short	0x0100
        /*0d6a*/ 	.byte	0x08
	.zero		1


	//   ....[21]....
        /*0d6c*/ 	.word	0x00000940
        /*0d70*/ 	.word	0x000000ff
        /*0d74*/ 	.word	0x000228c8
        /*0d78*/ 	.short	0x0100
        /*0d7a*/ 	.byte	0x08
	.zero		1


	//   ....[22]....
        /*0d7c*/ 	.word	0x000032e0
        /*0d80*/ 	.word	0x00000060
        /*0d84*/ 	.word	0x00022890
        /*0d88*/ 	.short	0x010a
        /*0d8a*/ 	.byte	0x3f
	.zero		1


	//   ....[23]....
        /*0d8c*/ 	.word	0x00004590
        /*0d90*/ 	.word	0x00000060
        /*0d94*/ 	.word	0x00022890
        /*0d98*/ 	.short	0x010a
        /*0d9a*/ 	.byte	0x3f
	.zero		1


	//   ....[24]....
        /*0d9c*/ 	.word	0x00005690
        /*0da0*/ 	.word	0x00000060
        /*0da4*/ 	.word	0x00022890
        /*0da8*/ 	.short	0x010a
        /*0daa*/ 	.byte	0x3f
	.zero		1


	//   ....[25]....
        /*0dac*/ 	.word	0x000058a0
        /*0db0*/ 	.word	0x00000020
        /*0db4*/ 	.word	0x00000000
        /*0db8*/ 	.short	0x0101
        /*0dba*/ 	.byte	0x3f
	.zero		1


	//   ....[26]....
        /*0dbc*/ 	.word	0x000058e0
        /*0dc0*/ 	.word	0x00000060
        /*0dc4*/ 	.word	0x000228b0
        /*0dc8*/ 	.short	0x010a
        /*0dca*/ 	.byte	0x3f
	.zero		1


	//   ....[27]....
        /*0dcc*/ 	.word	0x00005f30
        /*0dd0*/ 	.word	0x00000060
        /*0dd4*/ 	.word	0x00000000
        /*0dd8*/ 	.short	0x0101
        /*0dda*/ 	.byte	0x3f
	.zero		1


	//   ....[28]....
        /*0ddc*/ 	.word	0x000069d0
        /*0de0*/ 	.word	0x00000012
        /*0de4*/ 	.word	0x00022800
        /*0de8*/ 	.short	0x010a
        /*0dea*/ 	.byte	0x3f
	.zero		1


	//   ....[29]....
        /*0dec*/ 	.word	0x00006a20
        /*0df0*/ 	.word	0x00000012
        /*0df4*/ 	.word	0x00022800
        /*0df8*/ 	.short	0x010a
        /*0dfa*/ 	.byte	0x3f
	.zero		1


	//   ....[30]....
        /*0dfc*/ 	.word	0x000074b0
        /*0e00*/ 	.word	0x00000012
        /*0e04*/ 	.word	0x00022800
        /*0e08*/ 	.short	0x010a
        /*0e0a*/ 	.byte	0x3f
	.zero		1


	//   ....[31]....
        /*0e0c*/ 	.word	0x000089e0
        /*0e10*/ 	.word	0x00000012
        /*0e14*/ 	.word	0x00022800
        /*0e18*/ 	.short	0x010a
        /*0e1a*/ 	.byte	0x3f
	.zero		1


	//   ....[32]....
        /*0e1c*/ 	.word	0x00009980
        /*0e20*/ 	.word	0x0000000f
        /*0e24*/ 	.word	0x00022830
        /*0e28*/ 	.short	0x010a
        /*0e2a*/ 	.byte	0x3f
	.zero		1


	//   ....[33]....
        /*0e2c*/ 	.word	0x00009a20
        /*0e30*/ 	.word	0x0000000f
        /*0e34*/ 	.word	0x00022830
        /*0e38*/ 	.short	0x010a
        /*0e3a*/ 	.byte	0x3f
	.zero		1


	//   ....[34]....
        /*0e3c*/ 	.word	0x0000b300
        /*0e40*/ 	.word	0x00000027
        /*0e44*/ 	.word	0x00000000
        /*0e48*/ 	.short	0x0101
        /*0e4a*/ 	.byte	0x3f
	.zero		1


	//   ....[35]....
        /*0e4c*/ 	.word	0x0000b910
        /*0e50*/ 	.word	0x0000000f
        /*0e54*/ 	.word	0x00022850
        /*0e58*/ 	.short	0x010a
        /*0e5a*/ 	.byte	0x3f
	.zero		1


	//   ....[36]....
        /*0e5c*/ 	.word	0x0000b960
        /*0e60*/ 	.word	0x0000000f
        /*0e64*/ 	.word	0x00022850
        /*0e68*/ 	.short	0x010a
        /*0e6a*/ 	.byte	0x3f
	.zero		1


	//   ....[37]....
        /*0e6c*/ 	.word	0x0000bdd0
        /*0e70*/ 	.word	0x0000000f
        /*0e74*/ 	.word	0x00000000
        /*0e78*/ 	.short	0x0101
        /*0e7a*/ 	.byte	0x3f
	.zero		1


	//   ....[38]....
        /*0e7c*/ 	.word	0x0000bf00
        /*0e80*/ 	.word	0x00000015
        /*0e84*/ 	.word	0x00022830
        /*0e88*/ 	.short	0x010a
        /*0e8a*/ 	.byte	0x3f
	.zero		1


	//   ....[39]....
        /*0e8c*/ 	.word	0x0000bfb0
        /*0e90*/ 	.word	0x00000015
        /*0e94*/ 	.word	0x00022830
        /*0e98*/ 	.short	0x010a
        /*0e9a*/ 	.byte	0x3f
	.zero		1


	//   ....[40]....
        /*0e9c*/ 	.word	0x0000dcb0
        /*0ea0*/ 	.word	0x0000009d
        /*0ea4*/ 	.word	0x00000000
        /*0ea8*/ 	.short	0x0101
        /*0eaa*/ 	.byte	0x3f
	.zero		1


	//   ....[41]....
        /*0eac*/ 	.word	0x0000e6c0
        /*0eb0*/ 	.word	0x00000015
        /*0eb4*/ 	.word	0x00022850
        /*0eb8*/ 	.short	0x010a
        /*0eba*/ 	.byte	0x3f
	.zero		1


	//   ....[42]....
        /*0ebc*/ 	.word	0x0000e710
        /*0ec0*/ 	.word	0x00000015
        /*0ec4*/ 	.word	0x00022850
        /*0ec8*/ 	.short	0x010a
        /*0eca*/ 	.byte	0x3f
	.zero		1


	//   ....[43]....
        /*0ecc*/ 	.word	0x0000eae0
        /*0ed0*/ 	.word	0x00000015
        /*0ed4*/ 	.word	0x00000000
        /*0ed8*/ 	.short	0x0101
        /*0eda*/ 	.byte	0x3f
	.zero		1


	//   ....[44]....
        /*0edc*/ 	.word	0x0000ebe0
        /*0ee0*/ 	.word	0x0000000f
        /*0ee4*/ 	.word	0x00022830
        /*0ee8*/ 	.short	0x010a
        /*0eea*/ 	.byte	0x3f
	.zero		1


	//   ....[45]....
        /*0eec*/ 	.word	0x0000ec40
        /*0ef0*/ 	.word	0x0000000f
        /*0ef4*/ 	.word	0x00022830
        /*0ef8*/ 	.short	0x010a
        /*0efa*/ 	.byte	0x3f
	.zero		1


	//   ....[46]....
        /*0efc*/ 	.word	0x000102c0
        /*0f00*/ 	.word	0x000000a0
        /*0f04*/ 	.word	0x00000000
        /*0f08*/ 	.short	0x0101
        /*0f0a*/ 	.byte	0x3f
	.zero		1


	//   ....[47]....
        /*0f0c*/ 	.word	0x00010bb0
        /*0f10*/ 	.word	0x0000000f
        /*0f14*/ 	.word	0x00022850
        /*0f18*/ 	.short	0x010a
        /*0f1a*/ 	.byte	0x3f
	.zero		1


	//   ....[48]....
        /*0f1c*/ 	.word	0x00010c00
        /*0f20*/ 	.word	0x0000000f
        /*0f24*/ 	.word	0x00022850
        /*0f28*/ 	.short	0x010a
        /*0f2a*/ 	.byte	0x3f
	.zero		1


	//   ....[49]....
        /*0f2c*/ 	.word	0x00010fd0
        /*0f30*/ 	.word	0x0000000f
        /*0f34*/ 	.word	0x00000000
        /*0f38*/ 	.short	0x0101
        /*0f3a*/ 	.byte	0x3f
	.zero		1


	//   ....[50]....
        /*0f3c*/ 	.word	0x000134b0
        /*0f40*/ 	.word	0x00000003
        /*0f44*/ 	.word	0x00000000
        /*0f48*/ 	.short	0x0101
        /*0f4a*/ 	.byte	0x3f
	.zero		1


	//   ....[51]....
        /*0f4c*/ 	.word	0x00013e90
        /*0f50*/ 	.word	0x00000003
        /*0f54*/ 	.word	0x00000000
        /*0f58*/ 	.short	0x0101
        /*0f5a*/ 	.byte	0x3f
	.zero		1


	//   ....[52]....
        /*0f5c*/ 	.word	0x00018770
        /*0f60*/ 	.word	0x00000012
        /*0f64*/ 	.word	0x00022820
        /*0f68*/ 	.short	0x010a
        /*0f6a*/ 	.byte	0x3f
	.zero		1


	//   ....[53]....
        /*0f6c*/ 	.word	0x00018840
        /*0f70*/ 	.word	0x00000004
        /*0f74*/ 	.word	0x000228a0
        /*0f78*/ 	.short	0x010a
        /*0f7a*/ 	.byte	0x3f
	.zero		1


	//   ....[54]....
        /*0f7c*/ 	.word	0x00018a80
        /*0f80*/ 	.word	0x00000004
        /*0f84*/ 	.word	0x000228c0
        /*0f88*/ 	.short	0x010a
        /*0f8a*/ 	.byte	0x3f
	.zero		1


	//   ....[55]....
        /*0f8c*/ 	.word	0x00019120
        /*0f90*/ 	.word	0x00000005
        /*0f94*/ 	.word	0x000228a0
        /*0f98*/ 	.short	0x010a
        /*0f9a*/ 	.byte	0x3f
	.zero		1


	//   ....[56]....
        /*0f9c*/ 	.word	0x00019350
        /*0fa0*/ 	.word	0x00000005
        /*0fa4*/ 	.word	0x000228c0
        /*0fa8*/ 	.short	0x010a
        /*0faa*/ 	.byte	0x3f
	.zero		1


	//   ....[57]....
        /*0fac*/ 	.word	0x0001a580
        /*0fb0*/ 	.word	0x00000000
        /*0fb4*/ 	.word	0x00022840
        /*0fb8*/ 	.short	0x010a
        /*0fba*/ 	.byte	0x3f
	.zero		1


	//   ....[58]....
        /*0fbc*/ 	.word	0x0001b2b0
        /*0fc0*/ 	.word	0x00000012
        /*0fc4*/ 	.word	0x00022800
        /*0fc8*/ 	.short	0x0107
        /*0fca*/ 	.byte	0x3f
	.zero		1


	//   ....[59]....
        /*0fcc*/ 	.word	0x0001b3a0
        /*0fd0*/ 	.word	0x00000012
        /*0fd4*/ 	.word	0x00022800
        /*0fd8*/ 	.short	0x0101
        /*0fda*/ 	.byte	0x3f
	.zero		1


	//   ....[60]....
        /*0fdc*/ 	.word	0x0001b3c0
        /*0fe0*/ 	.word	0x00000012
        /*0fe4*/ 	.word	0x00022820
        /*0fe8*/ 	.short	0x010a
        /*0fea*/ 	.byte	0x3f
	.zero		1


	//   ....[61]....
        /*0fec*/ 	.word	0x0001b4a0
        /*0ff0*/ 	.word	0x00000002
        /*0ff4*/ 	.word	0x00022860
        /*0ff8*/ 	.short	0x010a
        /*0ffa*/ 	.byte	0x3f
	.zero		1


	//   ....[62]....
        /*0ffc*/ 	.word	0x0001bd70
        /*1000*/ 	.word	0x00000002
        /*1004*/ 	.word	0x00022840
        /*1008*/ 	.short	0x010a
        /*100a*/ 	.byte	0x3f
	.zero		1


	//   ....[63]....
        /*100c*/ 	.word	0x0001bfd0
        /*1010*/ 	.word	0x00000002
        /*1014*/ 	.word	0x00022860
        /*1018*/ 	.short	0x010a
        /*101a*/ 	.byte	0x3f
	.zero		1


	//   ....[64]....
        /*101c*/ 	.word	0x0001c7d0
        /*1020*/ 	.word	0x00000003
        /*1024*/ 	.word	0x00022840
        /*1028*/ 	.short	0x010a
        /*102a*/ 	.byte	0x3f
	.zero		1


	//   ....[65]....
        /*102c*/ 	.word	0x0001ca20
        /*1030*/ 	.word	0x00000003
        /*1034*/ 	.word	0x00022860
        /*1038*/ 	.short	0x010a
        /*103a*/ 	.byte	0x3f
	.zero		1


	//   ....[66]....
        /*103c*/ 	.word	0x0001d1a0
        /*1040*/ 	.word	0x00000003
        /*1044*/ 	.word	0x00022840
        /*1048*/ 	.short	0x010a
        /*104a*/ 	.byte	0x3f
	.zero		1


	//   ....[67]....
        /*104c*/ 	.word	0x0001d400
        /*1050*/ 	.word	0x00000003
        /*1054*/ 	.word	0x00022860
        /*1058*/ 	.short	0x010a
        /*105a*/ 	.byte	0x3f
	.zero		1


	//   ....[68]....
        /*105c*/ 	.word	0x0001edc0
        /*1060*/ 	.word	0x00000000
        /*1064*/ 	.word	0x00022820
        /*1068*/ 	.short	0x010a
        /*106a*/ 	.byte	0x3f
	.zero		1


	//   ....[69]....
        /*106c*/ 	.word	0x0001ef70
        /*1070*/ 	.word	0x00000006
        /*1074*/ 	.word	0x00000000
        /*1078*/ 	.short	0x010a
        /*107a*/ 	.byte	0x3f
	.zero		1


	//   ....[70]....
        /*107c*/ 	.word	0x0001efe0
        /*1080*/ 	.word	0x00000007
        /*1084*/ 	.word	0x00000000
        /*1088*/ 	.short	0x010a
        /*108a*/ 	.byte	0x3f
	.zero		1


	//   ....[71]....
        /*108c*/ 	.word	0x0001f050
        /*1090*/ 	.word	0x00000004
        /*1094*/ 	.word	0x00000000
        /*1098*/ 	.short	0x010a
        /*109a*/ 	.byte	0x3f
	.zero		1


	//   ....[72]....
        /*109c*/ 	.word	0x0001f080
        /*10a0*/ 	.word	0x00000003
        /*10a4*/ 	.word	0x00000000
        /*10a8*/ 	.short	0x010a
        /*10aa*/ 	.byte	0x3f
	.zero		1


	//   ....[73]....
        /*10ac*/ 	.word	0x0001f0e0
        /*10b0*/ 	.word	0x00000060
        /*10b4*/ 	.word	0x00022890
        /*10b8*/ 	.short	0x010a
        /*10ba*/ 	.byte	0x3f
	.zero		1


	//   ....[74]....
        /*10bc*/ 	.word	0x0001f130
        /*10c0*/ 	.word	0x00000060
        /*10c4*/ 	.word	0x00022890
        /*10c8*/ 	.short	0x010a
        /*10ca*/ 	.byte	0x3f
	.zero		1


	//   ....[75]....
        /*10cc*/ 	.word	0x0001f180
        /*10d0*/ 	.word	0x00000060
        /*10d4*/ 	.word	0x00022890
        /*10d8*/ 	.short	0x010a
        /*10da*/ 	.byte	0x3f
	.zero		1


	//   ....[76]....
        /*10dc*/ 	.word	0x0001f1d0
        /*10e0*/ 	.word	0x00000060
        /*10e4*/ 	.word	0x000228b0
        /*10e8*/ 	.short	0x010a
        /*10ea*/ 	.byte	0x3f
	.zero		1


	//   ....[77]....
        /*10ec*/ 	.word	0x0001f640
        /*10f0*/ 	.word	0x00000012
        /*10f4*/ 	.word	0x00022800
        /*10f8*/ 	.short	0x010a
        /*10fa*/ 	.byte	0x3f
	.zero		1


	//   ....[78]....
        /*10fc*/ 	.word	0x0001fc40
        /*1100*/ 	.word	0x00000012
        /*1104*/ 	.word	0x00022800
        /*1108*/ 	.short	0x010a
        /*110a*/ 	.byte	0x3f
	.zero		1


	//   ....[79]....
        /*110c*/ 	.word	0x0001fc90
        /*1110*/ 	.word	0x0000000f
        /*1114*/ 	.word	0x00022830
        /*1118*/ 	.short	0x010a
        /*111a*/ 	.byte	0x3f
	.zero		1


	//   ....[80]....
        /*111c*/ 	.word	0x0001fce0
        /*1120*/ 	.word	0x0000000f
        /*1124*/ 	.word	0x00022850
        /*1128*/ 	.short	0x010a
        /*112a*/ 	.byte	0x3f
	.zero		1


	//   ....[81]....
        /*112c*/ 	.word	0x0001fd30
        /*1130*/ 	.word	0x00000015
        /*1134*/ 	.word	0x00022830
        /*1138*/ 	.short	0x010a
        /*113a*/ 	.byte	0x3f
	.zero		1


	//   ....[82]....
        /*113c*/ 	.word	0x0001fd80
        /*1140*/ 	.word	0x00000015
        /*1144*/ 	.word	0x00022850
        /*1148*/ 	.short	0x010a
        /*114a*/ 	.byte	0x3f
	.zero		1


	//   ....[83]....
        /*114c*/ 	.word	0x0001fdd0
        /*1150*/ 	.word	0x0000000f
        /*1154*/ 	.word	0x00022830
        /*1158*/ 	.short	0x010a
        /*115a*/ 	.byte	0x3f
	.zero		1


	//   ....[84]....
        /*115c*/ 	.word	0x0001fe20
        /*1160*/ 	.word	0x0000000f
        /*1164*/ 	.word	0x00022850
        /*1168*/ 	.short	0x010a
        /*116a*/ 	.byte	0x3f
	.zero		1


	//   ....[85]....
        /*116c*/ 	.word	0x00020a30
        /*1170*/ 	.word	0x00000012
        /*1174*/ 	.word	0x00022820
        /*1178*/ 	.short	0x010a
        /*117a*/ 	.byte	0x3f
	.zero		1


	//   ....[86]....
        /*117c*/ 	.word	0x00020a80
        /*1180*/ 	.word	0x00000004
        /*1184*/ 	.word	0x000228a0
        /*1188*/ 	.short	0x010a
        /*118a*/ 	.byte	0x3f
	.zero		1


	//   ....[87]....
        /*118c*/ 	.word	0x00020ad0
        /*1190*/ 	.word	0x00000004
        /*1194*/ 	.word	0x000228c0
        /*1198*/ 	.short	0x010a
        /*119a*/ 	.byte	0x3f
	.zero		1


	//   ....[88]....
        /*119c*/ 	.word	0x00020b20
        /*11a0*/ 	.word	0x00000005
        /*11a4*/ 	.word	0x000228a0
        /*11a8*/ 	.short	0x010a
        /*11aa*/ 	.byte	0x3f
	.zero		1


	//   ....[89]....
        /*11ac*/ 	.word	0x00020b70
        /*11b0*/ 	.word	0x00000005
        /*11b4*/ 	.word	0x000228c0
        /*11b8*/ 	.short	0x010a
        /*11ba*/ 	.byte	0x3f
	.zero		1


	//   ....[90]....
        /*11bc*/ 	.word	0x00020d10
        /*11c0*/ 	.word	0x00000000
        /*11c4*/ 	.word	0x00022840
        /*11c8*/ 	.short	0x010a
        /*11ca*/ 	.byte	0x3f
	.zero		1


	//   ....[91]....
        /*11cc*/ 	.word	0x000217d0
        /*11d0*/ 	.word	0x00000012
        /*11d4*/ 	.word	0x00022820
        /*11d8*/ 	.short	0x010a
        /*11da*/ 	.byte	0x3f
	.zero		1


	//   ....[92]....
        /*11dc*/ 	.word	0x00021820
        /*11e0*/ 	.word	0x00000002
        /*11e4*/ 	.word	0x00022860
        /*11e8*/ 	.short	0x010a
        /*11ea*/ 	.byte	0x3f
	.zero		1


	//   ....[93]....
        /*11ec*/ 	.word	0x00021870
        /*11f0*/ 	.word	0x00000002
        /*11f4*/ 	.word	0x00022840
        /*11f8*/ 	.short	0x010a
        /*11fa*/ 	.byte	0x3f
	.zero		1


	//   ....[94]....
        /*11fc*/ 	.word	0x000218c0
        /*1200*/ 	.word	0x00000002
        /*1204*/ 	.word	0x00022860
        /*1208*/ 	.short	0x010a
        /*120a*/ 	.byte	0x3f
	.zero		1


	//   ....[95]....
        /*120c*/ 	.word	0x00021910
        /*1210*/ 	.word	0x00000003
        /*1214*/ 	.word	0x00022840
        /*1218*/ 	.short	0x010a
        /*121a*/ 	.byte	0x3f
	.zero		1


	//   ....[96]....
        /*121c*/ 	.word	0x00021960
        /*1220*/ 	.word	0x00000003
        /*1224*/ 	.word	0x00022860
        /*1228*/ 	.short	0x010a
        /*122a*/ 	.byte	0x3f
	.zero		1


	//   ....[97]....
        /*122c*/ 	.word	0x000219b0
        /*1230*/ 	.word	0x00000003
        /*1234*/ 	.word	0x00022840
        /*1238*/ 	.short	0x010a
        /*123a*/ 	.byte	0x3f
	.zero		1


	//   ....[98]....
        /*123c*/ 	.word	0x00021a00
        /*1240*/ 	.word	0x00000003
        /*1244*/ 	.word	0x00022860
        /*1248*/ 	.short	0x010a
        /*124a*/ 	.byte	0x3f
	.zero		1


	//   ....[99]....
        /*124c*/ 	.word	0x00022580
        /*1250*/ 	.word	0x00000000
        /*1254*/ 	.word	0x00022820
        /*1258*/ 	.short	0x010a
        /*125a*/ 	.byte	0x3f
	.zero		1


	//   ....[100]....
        /*125c*/ 	.word	0x00022720
        /*1260*/ 	.word	0x00000006
        /*1264*/ 	.word	0x00000000
        /*1268*/ 	.short	0x010a
        /*126a*/ 	.byte	0x3f
	.zero		1


	//   ....[101]....
        /*126c*/ 	.word	0x00022770
        /*1270*/ 	.word	0x00000007
        /*1274*/ 	.word	0x00000000
        /*1278*/ 	.short	0x010a
        /*127a*/ 	.byte	0x3f
	.zero		1


	//   ....[102]....
        /*127c*/ 	.word	0x000227c0
        /*1280*/ 	.word	0x00000004
        /*1284*/ 	.word	0x00000000
        /*1288*/ 	.short	0x010a
        /*128a*/ 	.byte	0x3f
	.zero		1


	//----- nvinfo : EIATTR_NUM_MBARRIERS
	.align		4
.L_1567:
        /*128c*/ 	.byte	0x03, 0x38
        /*128e*/ 	.short	0x0016


	//----- nvinfo : EIATTR_EXIT_INSTR_OFFSETS
	.align		4
        /*1290*/ 	.byte	0x04, 0x1c
        /*1292*/ 	.short	(.L_1569 - .L_1568)


	//   ....[0]....
.L_1568:
        /*1294*/ 	.word	0x0001f0d0


	//----- nvinfo : EIATTR_MAX_THREADS
	.align		4
.L_1569:
        /*1298*/ 	.byte	0x04, 0x05
        /*129a*/ 	.short	(.L_1571 - .L_1570)
.L_1570:
        /*129c*/ 	.word	0x00000180
        /*12a0*/ 	.word	0x00000001
        /*12a4*/ 	.word	0x00000001


	//----- nvinfo : EIATTR_CRS_STACK_SIZE
	.align		4
.L_1571:
        /*12a8*/ 	.byte	0x04, 0x1e
        /*12aa*/ 	.short	(.L_1573 - .L_1572)
.L_1572:
        /*12ac*/ 	.word	0x00000000


	//----- nvinfo : EIATTR_CBANK_PARAM_SIZE
	.align		4
.L_1573:
        /*12b0*/ 	.byte	0x03, 0x19
        /*12b2*/ 	.short	0x0af0


	//----- nvinfo : EIATTR_PARAM_CBANK
	.align		4
        /*12b4*/ 	.byte	0x04, 0x0a
        /*12b6*/ 	.short	(.L_1575 - .L_1574)
	.align		4
.L_1574:
        /*12b8*/ 	.word	index@(.nv.constant0._ZN7cutlass13device_kernelIN5flash11enable_sm90INS1_16FlashAttnFwdSm90INS1_25CollectiveMainloopFwdSm90ILi2EN4cute5tupleIJNS5_1CILi1EEES8_S8_EEENS6_IJNS7_ILi128EEENS7_ILi96EEENS7_ILi64EEEEEELi256ENS_10bfloat16_tEfNS_4arch4Sm90ELb1ELb0ELb1ELb1ELb0ELb1ELb0ELb1ELb0ELb1ELb1ELb0EEENS1_21CollectiveEpilogueFwdINS6_IJSA_NS7_ILi256EEESB_EEES9_SE_SG_Li256ELb1ELb1ELb1ELb0EEENS1_36VarlenDynamicPersistentTileSchedulerILi128ELi96ELi256ELi128ELb1ELb1ELb1ELb1ELb1ELb1EEEEEEEEEvNT_6ParamsE)
        /*12bc*/ 	.short	0x0210
        /*12be*/ 	.short	0x0af0


	//----- nvinfo : EIATTR_SW_WAR
	.align		4
.L_1575:
        /*12c0*/ 	.byte	0x04, 0x36
        /*12c2*/ 	.short	(.L_1577 - .L_1576)
.L_1576:
        /*12c4*/ 	.word	0x00000008
.L_1577:


//--------------------- .nv.info._ZN7cutlass13device_kernelIN5flash11enable_sm90INS1_16FlashAttnFwdSm90INS1_25CollectiveMainloopFwdSm90ILi2EN4cute5tupleIJNS5_1CILi1EEES8_S8_EEENS6_IJNS7_ILi128EEENS7_ILi96EEENS7_ILi64EEEEEELi256ENS_10bfloat16_tEfNS_4arch4Sm90ELb1ELb0ELb1ELb1ELb0ELb0ELb1ELb1ELb0ELb1ELb1ELb0EEENS1_21CollectiveEpilogueFwdINS6_IJSA_NS7_ILi256EEESB_EEES9_SE_SG_Li256ELb1ELb1ELb1ELb0EEENS1_36VarlenDynamicPersistentTileSchedulerILi128ELi96ELi256ELi128ELb1ELb1ELb1ELb1ELb1ELb1EEEEEEEEEvNT_6ParamsE --------------------------
	.section	.nv.info._ZN7cutlass13device_kernelIN5flash11enable_sm90INS1_16FlashAttnFwdSm90INS1_25CollectiveMainloopFwdSm90ILi2EN4cute5tupleIJNS5_1CILi1EEES8_S8_EEENS6_IJNS7_ILi128EEENS7_ILi96EEENS7_ILi64EEEEEELi256ENS_10bfloat16_tEfNS_4arch4Sm90ELb1ELb0ELb1ELb1ELb0ELb0ELb1ELb1ELb0ELb1ELb1ELb0EEENS1_21CollectiveEpilogueFwdINS6_IJSA_NS7_ILi256EEESB_EEES9_SE_SG_Li256ELb1ELb1ELb1ELb0EEENS1_36VarlenDynamicPersistentTileSchedulerILi128ELi96ELi256ELi128ELb1ELb1ELb1ELb1ELb1ELb1EEEEEEEEEvNT_6ParamsE,"",@"SHT_CUDA_INFO"
	.sectionflags	@""
	.align	4


	//----- nvinfo : EIATTR_CUDA_API_VERSION
	.align		4
        /*0000*/ 	.byte	0x04, 0x37
        /*0002*/ 	.short	(.L_1579 - .L_1578)
.L_1578:
        /*0004*/ 	.word	0x00000082


	//----- nvinfo : EIATTR_KPARAM_INFO
	.align		4
.L_1579:
        /*0008*/ 	.byte	0x04, 0x17
        /*000a*/ 	.short	(.L_1581 - .L_1580)
.L_1580:
        /*000c*/ 	.word	0x00000000
        /*0010*/ 	.short	0x0000
        /*0012*/ 	.short	0x0070
        /*0014*/ 	.byte	0x00, 0xf0, 0x01, 0x2e


	//----- nvinfo : EIATTR_SPARSE_MMA_MASK
	.align		4
.L_1581:
        /*0018*/ 	.byte	0x03, 0x50
        /*001a*/ 	.short	0x0000


	//----- nvinfo : EIATTR_MAXREG_COUNT
	.align		4
        /*001c*/ 	.byte	0x03, 0x1b
        /*001e*/ 	.short	0x00a8


	//----- nvinfo : EIATTR_NUM_BARRIERS
	.align		4
        /*0020*/ 	.byte	0x02, 0x4c
        /*0022*/ 	.byte	0x10
	.zero		1


	//----- nvinfo : EIATTR_EXTERNS
	.align		4
        /*0024*/ 	.byte	0x04, 0x0f
        /*0026*/ 	.short	(.L_1583 - .L_1582)


	//   ....[0]....
	.align		4
.L_1582:
        /*0028*/ 	.word	index@(__assertfail)


	//----- nvinfo : EIATTR_ANNOTATIONS
	.align		4
.L_1583:
        /*002c*/ 	.byte	0x04, 0x55
        /*002e*/ 	.short	(.L_1585 - .L_1584)


	//   ....[0]....
.L_1584:
        /* <DEDUP_REMOVED lines=99> */


	//----- nvinfo : EIATTR_MERCURY_ISA_VERSION
	.align		4
.L_1585:
        /*0650*/ 	.byte	0x03, 0x5f
        /*0652*/ 	.short	0x0101


	//----- nvinfo : EIATTR_UNUSED_LOAD_BYTE_OFFSET
	.align		4
        /*0654*/ 	.byte	0x04, 0x44
        /*0656*/ 	.short	(.L_1587 - .L_1586)


	//   ....[0]....
.L_1586:
        /*0658*/ 	.word	0x00000a50
        /*065c*/ 	.word	0x0000fff0


	//   ....[1]....
        /*0660*/ 	.word	0x0000b110
        /*0664*/ 	.word	0x0000fff0


	//----- nvinfo : EIATTR_INT_WARP_WIDE_INSTR_OFFSETS
	.align		4
.L_1587:
        /*0668*/ 	.byte	0x04, 0x31
        /*066a*/ 	.short	(.L_1589 - .L_1588)


	//   ....[0]....
.L_1588:
        /*066c*/ 	.word	0x00000120


	//   ....[1]....
        /*0670*/ 	.word	0x00000160


	//   ....[2]....
        /*0674*/ 	.word	0x000001d0


	//   ....[3]....
        /*0678*/ 	.word	0x00000240


	//   ....[4]....
        /*067c*/ 	.word	0x00011490


	//   ....[5]....
        /*0680*/ 	.word	0x00011520


	//   ....[6]....
        /*0684*/ 	.word	0x00015db0


	//   ....[7]....
        /*0688*/ 	.word	0x00015e40


	//----- nvinfo : EIATTR_COOP_GROUP_MASK_REGIDS
	.align		4
.L_1589:
        /*068c*/ 	.byte	0x04, 0x29
        /*068e*/ 	.short	(.L_1591 - .L_1590)


	//   ....[0]....
.L_1590:
        /*0690*/ 	.word	0xffffffff


	//   ....[1]....
        /*0694*/ 	.word	0xffffffff


	//   ....[2]....
        /*0698*/ 	.word	0xffffffff


	//   ....[3]....
        /*069c*/ 	.word	0xffffffff


	//   ....[4]....
        /*06a0*/ 	.word	0xffffffff


	//   ....[5]....
        /*06a4*/ 	.word	0xffffffff


	//   ....[6]....
        /*06a8*/ 	.word	0xffffffff


	//   ....[7]....
        /*06ac*/ 	.word	0xffffffff


	//   ....[8]....
        /*06b0*/ 	.word	0xffffffff


	//   ....[9]....
        /*06b4*/ 	.word	0xffffffff


	//   ....[10]....
        /*06b8*/ 	.word	0xffffffff


	//   ....[11]....
        /*06bc*/ 	.word	0xffffffff


	//   ....[12]....
        /*06c0*/ 	.word	0xffffffff


	//   ....[13]....
        /*06c4*/ 	.word	0xffffffff


	//   ....[14]....
        /*06c8*/ 	.word	0xffffffff


	//   ....[15]....
        /*06cc*/ 	.word	0xffffffff


	//   ....[16]....
        /*06d0*/ 	.word	0xffffffff


	//   ....[17]....
        /*06d4*/ 	.word	0xffffffff


	//   ....[18]....
        /*06d8*/ 	.word	0xffffffff


	//   ....[19]....
        /*06dc*/ 	.word	0xffffffff


	//   ....[20]....
        /*06e0*/ 	.word	0xffffffff


	//   ....[21]....
        /*06e4*/ 	.word	0xffffffff


	//   ....[22]....
        /*06e8*/ 	.word	0xffffffff


	//   ....[23]....
        /*06ec*/ 	.word	0xffffffff


	//   ....[24]....
        /*06f0*/ 	.word	0xffffffff


	//   ....[25]....
        /*06f4*/ 	.word	0xffffffff


	//   ....[26]....
        /*06f8*/ 	.word	0xffffffff


	//   ....[27]....
        /*06fc*/ 	.word	0xffffffff


	//   ....[28]....
        /*0700*/ 	.word	0xffffffff


	//   ....[29]....
        /*0704*/ 	.word	0xffffffff


	//   ....[30]....
        /*0708*/ 	.word	0xffffffff


	//   ....[31]....
        /*070c*/ 	.word	0xffffffff


	//   ....[32]....
        /*0710*/ 	.word	0xffffffff


	//   ....[33]....
        /*0714*/ 	.word	0xffffffff


	//   ....[34]....
        /*0718*/ 	.word	0xffffffff


	//   ....[35]....
        /*071c*/ 	.word	0xffffffff


	//   ....[36]....
        /*0720*/ 	.word	0xffffffff


	//   ....[37]....
        /*0724*/ 	.word	0xffffffff


	//   ....[38]....
        /*0728*/ 	.word	0xffffffff


	//   ....[39]....
        /*072c*/ 	.word	0xffffffff


	//   ....[40]....
        /*0730*/ 	.word	0xffffffff


	//   ....[41]....
        /*0734*/ 	.word	0xffffffff


	//   ....[42]....
        /*0738*/ 	.word	0xffffffff


	//   ....[43]....
        /*073c*/ 	.word	0xffffffff


	//   ....[44]....
        /*0740*/ 	.word	0xffffffff


	//   ....[45]....
        /*0744*/ 	.word	0xffffffff


	//   ....[46]....
        /*0748*/ 	.word	0xffffffff


	//   ....[47]....
        /*074c*/ 	.word	0xffffffff


	//   ....[48]....
        /*0750*/ 	.word	0xffffffff


	//   ....[49]....
        /*0754*/ 	.word	0xffffffff


	//   ....[50]....
        /*0758*/ 	.word	0xffffffff


	//   ....[51]....
        /*075c*/ 	.word	0xffffffff


	//   ....[52]....
        /*0760*/ 	.word	0xffffffff


	//   ....[53]....
        /*0764*/ 	.word	0xffffffff


	//   ....[54]....
        /*0768*/ 	.word	0xffffffff


	//   ....[55]....
        /*076c*/ 	.word	0xffffffff


	//   ....[56]....
        /*0770*/ 	.word	0xffffffff


	//   ....[57]....
        /*0774*/ 	.word	0xffffffff


	//   ....[58]....
        /*0778*/ 	.word	0xffffffff


	//   ....[59]....
        /*077c*/ 	.word	0xffffffff


	//   ....[60]....
        /*0780*/ 	.word	0xffffffff


	//   ....[61]....
        /*0784*/ 	.word	0xffffffff


	//   ....[62]....
        /*0788*/ 	.word	0xffffffff


	//   ....[63]....
        /*078c*/ 	.word	0xffffffff


	//   ....[64]....
        /*0790*/ 	.word	0xffffffff


	//   ....[65]....
        /*0794*/ 	.word	0xffffffff


	//   ....[66]....
        /*0798*/ 	.word	0xffffffff


	//   ....[67]....
        /*079c*/ 	.word	0xffffffff


	//   ....[68]....
        /*07a0*/ 	.word	0xffffffff


	//   ....[69]....
        /*07a4*/ 	.word	0xffffffff


	//   ....[70]....
        /*07a8*/ 	.word	0xffffffff


	//   ....[71]....
        /*07ac*/ 	.word	0xffffffff


	//   ....[72]....
        /*07b0*/ 	.word	0xffffffff


	//   ....[73]....
        /*07b4*/ 	.word	0xffffffff


	//   ....[74]....
        /*07b8*/ 	.word	0xffffffff


	//   ....[75]....
        /*07bc*/ 	.word	0xffffffff


	//   ....[76]....
        /*07c0*/ 	.word	0xffffffff


	//   ....[77]....
        /*07c4*/ 	.word	0xffffffff


	//   ....[78]....
        /*07c8*/ 	.word	0xffffffff


	//   ....[79]....
        /*07cc*/ 	.word	0xffffffff


	//   ....[80]....
        /*07d0*/ 	.word	0xffffffff


	//   ....[81]....
        /*07d4*/ 	.word	0xffffffff


	//   ....[82]....
        /*07d8*/ 	.word	0xffffffff


	//   ....[83]....
        /*07dc*/ 	.word	0xffffffff


	//   ....[84]....
        /*07e0*/ 	.word	0xffffffff


	//   ....[85]....
        /*07e4*/ 	.word	0xffffffff


	//   ....[86]....
        /*07e8*/ 	.word	0xffffffff


	//   ....[87]....
        /*07ec*/ 	.word	0xffffffff


	//   ....[88]....
        /*07f0*/ 	.word	0xffffffff


	//   ....[89]....
        /*07f4*/ 	.word	0xffffffff


	//   ....[90]....
        /*07f8*/ 	.word	0xffffffff


	//   ....[91]....
        /*07fc*/ 	.word	0xffffffff


	//   ....[92]....
        /*0800*/ 	.word	0xffffffff


	//   ....[93]....
        /*0804*/ 	.word	0xffffffff


	//   ....[94]....
        /*0808*/ 	.word	0xffffffff


	//   ....[95]....
        /*080c*/ 	.word	0xffffffff


	//   ....[96]....
        /*0810*/ 	.word	0xffffffff


	//   ....[97]....
        /*0814*/ 	.word	0xffffffff


	//   ....[98]....
        /*0818*/ 	.word	0xffffffff


	//   ....[99]....
        /*081c*/ 	.word	0xffffffff


	//   ....[100]....
        /*0820*/ 	.word	0xffffffff


	//   ....[101]....
        /*0824*/ 	.word	0xffffffff


	//   ....[102]....
        /*0828*/ 	.word	0xffffffff


	//   ....[103]....
        /*082c*/ 	.word	0xffffffff


	//   ....[104]....
        /*0830*/ 	.word	0xffffffff


	//   ....[105]....
        /*0834*/ 	.word	0xffffffff


	//   ....[106]....
        /*0838*/ 	.word	0xffffffff


	//   ....[107]....
        /*083c*/ 	.word	0xffffffff


	//   ....[108]....
        /*0840*/ 	.word	0xffffffff


	//   ....[109]....
        /*0844*/ 	.word	0xffffffff


	//   ....[110]....
        /*0848*/ 	.word	0xffffffff


	//   ....[111]....
        /*084c*/ 	.word	0xffffffff


	//   ....[112]....
        /*0850*/ 	.word	0xffffffff


	//   ....[113]....
        /*0854*/ 	.word	0xffffffff


	//   ....[114]....
        /*0858*/ 	.word	0xffffffff


	//   ....[115]....
        /*085c*/ 	.word	0xffffffff


	//   ....[116]....
        /*0860*/ 	.word	0xffffffff


	//   ....[117]....
        /*0864*/ 	.word	0xffffffff


	//   ....[118]....
        /*0868*/ 	.word	0xffffffff


	//   ....[119]....
        /*086c*/ 	.word	0xffffffff


	//   ....[120]....
        /*0870*/ 	.word	0xffffffff


	//   ....[121]....
        /*0874*/ 	.word	0x0500000f


	//   ....[122]....
        /*0878*/ 	.word	0x0500000f


	//   ....[123]....
        /*087c*/ 	.word	0x0500000f


	//   ....[124]....
        /*0880*/ 	.word	0x0500000f


	//   ....[125]....
        /*0884*/ 	.word	0x0500000f


	//   ....[126]....
        /*0888*/ 	.word	0x0500000f


	//   ....[127]....
        /*088c*/ 	.word	0x0500000f


	//   ....[128]....
        /*0890*/ 	.word	0x0500000f


	//   ....[129]....
        /*0894*/ 	.word	0x0500000f


	//   ....[130]....
        /*0898*/ 	.word	0x0500000f


	//   ....[131]....
        /*089c*/ 	.word	0x0500000f


	//   ....[132]....
        /*08a0*/ 	.word	0x0500000f


	//   ....[133]....
        /*08a4*/ 	.word	0x0500000f


	//   ....[134]....
        /*08a8*/ 	.word	0x0500000f


	//   ....[135]....
        /*08ac*/ 	.word	0x0500000f


	//   ....[136]....
        /*08b0*/ 	.word	0x0500000f


	//   ....[137]....
        /*08b4*/ 	.word	0x0500000f


	//   ....[138]....
        /*08b8*/ 	.word	0x0500000f


	//   ....[139]....
        /*08bc*/ 	.word	0x0500000f


	//   ....[140]....
        /*08c0*/ 	.word	0x0500000f


	//   ....[141]....
        /*08c4*/ 	.word	0x0500000f


	//   ....[142]....
        /*08c8*/ 	.word	0x0500000f


	//   ....[143]....
        /*08cc*/ 	.word	0x0500000f


	//   ....[144]....
        /*08d0*/ 	.word	0x0500000f


	//   ....[145]....
        /*08d4*/ 	.word	0x0500000f


	//   ....[146]....
        /*08d8*/ 	.word	0x0500000f


	//   ....[147]....
        /*08dc*/ 	.word	0x0500000f


	//   ....[148]....
        /*08e0*/ 	.word	0x0500000f


	//   ....[149]....
        /*08e4*/ 	.word	0x0500000f


	//   ....[150]....
        /*08e8*/ 	.word	0x0500000f


	//   ....[151]....
        /*08ec*/ 	.word	0x0500000f


	//   ....[152]....
        /*08f0*/ 	.word	0x0500000f


	//   ....[153]....
        /*08f4*/ 	.word	0x0500000f


	//   ....[154]....
        /*08f8*/ 	.word	0x0500000f


	//   ....[155]....
        /*08fc*/ 	.word	0x0500000f


	//   ....[156]....
        /*0900*/ 	.word	0x0500000f


	//   ....[157]....
        /*0904*/ 	.word	0x0500000f


	//   ....[158]....
        /*0908*/ 	.word	0x0500000f


	//   ....[159]....
        /*090c*/ 	.word	0x0500000f


	//   ....[160]....
        /*0910*/ 	.word	0x0500000f


	//   ....[161]....
        /*0914*/ 	.word	0x0500000f


	//   ....[162]....
        /*0918*/ 	.word	0x0500000f


	//   ....[163]....
        /*091c*/ 	.word	0x0500000f


	//   ....[164]....
        /*0920*/ 	.word	0x0500000f


	//   ....[165]....
        /*0924*/ 	.word	0x0500000f


	//   ....[166]....
        /*0928*/ 	.word	0x0500000f


	//   ....[167]....
        /*092c*/ 	.word	0x0500000f


	//   ....[168]....
        /*0930*/ 	.word	0x0500000f


	//   ....[169]....
        /*0934*/ 	.word	0x0500000f


	//   ....[170]....
        /*0938*/ 	.word	0x0500000f


	//   ....[171]....
        /*093c*/ 	.word	0x0500000f


	//   ....[172]....
        /*0940*/ 	.word	0x0500000f


	//----- nvinfo : EIATTR_COOP_GROUP_INSTR_OFFSETS
	.align		4
.L_1591:
        /*0944*/ 	.byte	0x04, 0x28
        /*0946*/ 	.short	(.L_1593 - .L_1592)


	//   ....[0]....
.L_1592:
        /*0948*/ 	.word	0x00000060


	//   ....[1]....
        /*094c*/ 	.word	0x00000130


	//   ....[2]....
        /*0950*/ 	.word	0x000001f0


	//   ....[3]....
        /*0954*/ 	.word	0x000003c0


	//   ....[4]....
        /*0958*/ 	.word	0x00000520


	//   ....[5]....
        /*095c*/ 	.word	0x00000640


	//   ....[6]....
        /*0960*/ 	.word	0x000007a0


	//   ....[7]....
        /*0964*/ 	.word	0x00001d70


	//   ....[8]....
        /*0968*/ 	.word	0x00003180


	//   ....[9]....
        /*096c*/ 	.word	0x000031c0


	//   ....[10]....
        /*0970*/ 	.word	0x00003850


	//   ....[11]....
        /*0974*/ 	.word	0x00003a80


	//   ....[12]....
        /*0978*/ 	.word	0x00003f10


	//   ....[13]....
        /*097c*/ 	.word	0x00004090


	//   ....[14]....
        /*0980*/ 	.word	0x00005710


	//   ....[15]....
        /*0984*/ 	.word	0x000059b0


	//   ....[16]....
        /*0988*/ 	.word	0x000062f0


	//   ....[17]....
        /*098c*/ 	.word	0x000063d0


	//   ....[18]....
        /*0990*/ 	.word	0x00006d90


	//   ....[19]....
        /*0994*/ 	.word	0x00006df0


	//   ....[20]....
        /*0998*/ 	.word	0x00008c90


	//   ....[21]....
        /*099c*/ 	.word	0x00008cf0


	//   ....[22]....
        /*09a0*/ 	.word	0x00009740


	//   ....[23]....
        /*09a4*/ 	.word	0x000097a0


	//   ....[24]....
        /*09a8*/ 	.word	0x0000a700


	//   ....[25]....
        /*09ac*/ 	.word	0x0000a730


	//   ....[26]....
        /*09b0*/ 	.word	0x0000a770


	//   ....[27]....
        /*09b4*/ 	.word	0x0000a780


	//   ....[28]....
        /*09b8*/ 	.word	0x0000c140


	//   ....[29]....
        /*09bc*/ 	.word	0x0000c150


	//   ....[30]....
        /*09c0*/ 	.word	0x0000c160


	//   ....[31]....
        /*09c4*/ 	.word	0x0000c1b0


	//   ....[32]....
        /*09c8*/ 	.word	0x0000cc50


	//   ....[33]....
        /*09cc*/ 	.word	0x0000cc70


	//   ....[34]....
        /*09d0*/ 	.word	0x0000ce00


	//   ....[35]....
        /*09d4*/ 	.word	0x0000ce20


	//   ....[36]....
        /*09d8*/ 	.word	0x0000cf60


	//   ....[37]....
        /*09dc*/ 	.word	0x0000cf80


	//   ....[38]....
        /*09e0*/ 	.word	0x0000d0d0


	//   ....[39]....
        /*09e4*/ 	.word	0x0000d0f0


	//   ....[40]....
        /*09e8*/ 	.word	0x0000d630


	//   ....[41]....
        /*09ec*/ 	.word	0x0000d670


	//   ....[42]....
        /*09f0*/ 	.word	0x0000e170


	//   ....[43]....
        /*09f4*/ 	.word	0x0000e180


	//   ....[44]....
        /*09f8*/ 	.word	0x0000f2c0


	//   ....[45]....
        /*09fc*/ 	.word	0x0000f2f0


	//   ....[46]....
        /*0a00*/ 	.word	0x0000f460


	//   ....[47]....
        /*0a04*/ 	.word	0x0000f480


	//   ....[48]....
        /*0a08*/ 	.word	0x0000f5c0


	//   ....[49]....
        /*0a0c*/ 	.word	0x0000f5e0


	//   ....[50]....
        /*0a10*/ 	.word	0x0000f730


	//   ....[51]....
        /*0a14*/ 	.word	0x0000f750


	//   ....[52]....
        /*0a18*/ 	.word	0x0000f920


	//   ....[53]....
        /*0a1c*/ 	.word	0x0000fb60


	//   ....[54]....
        /*0a20*/ 	.word	0x0000fb90


	//   ....[55]....
        /*0a24*/ 	.word	0x0000fbc0


	//   ....[56]....
        /*0a28*/ 	.word	0x0000fbf0


	//   ....[57]....
        /*0a2c*/ 	.word	0x0000fc20


	//   ....[58]....
        /*0a30*/ 	.word	0x0000fc50


	//   ....[59]....
        /*0a34*/ 	.word	0x0000fdf0


	//   ....[60]....
        /*0a38*/ 	.word	0x0000fe20


	//   ....[61]....
        /*0a3c*/ 	.word	0x0000fe50


	//   ....[62]....
        /*0a40*/ 	.word	0x0000fe80


	//   ....[63]....
        /*0a44*/ 	.word	0x0000feb0


	//   ....[64]....
        /*0a48*/ 	.word	0x0000fee0


	//   ....[65]....
        /*0a4c*/ 	.word	0x0000ff80


	//   ....[66]....
        /*0a50*/ 	.word	0x0000ffb0


	//   ....[67]....
        /*0a54*/ 	.word	0x0000ffc0


	//   ....[68]....
        /*0a58*/ 	.word	0x0000fff0


	//   ....[69]....
        /*0a5c*/ 	.word	0x00011a70


	//   ....[70]....
        /*0a60*/ 	.word	0x00012520


	//   ....[71]....
        /*0a64*/ 	.word	0x00012550


	//   ....[72]....
        /*0a68*/ 	.word	0x00012570


	//   ....[73]....
        /*0a6c*/ 	.word	0x000125b0


	//   ....[74]....
        /*0a70*/ 	.word	0x000126b0


	//   ....[75]....
        /*0a74*/ 	.word	0x000126d0


	//   ....[76]....
        /*0a78*/ 	.word	0x00012760


	//   ....[77]....
        /*0a7c*/ 	.word	0x00012770


	//   ....[78]....
        /*0a80*/ 	.word	0x00012800


	//   ....[79]....
        /*0a84*/ 	.word	0x00012820


	//   ....[80]....
        /*0a88*/ 	.word	0x000128c0


	//   ....[81]....
        /*0a8c*/ 	.word	0x000128e0


	//   ....[82]....
        /*0a90*/ 	.word	0x00012970


	//   ....[83]....
        /*0a94*/ 	.word	0x00012990


	//   ....[84]....
        /*0a98*/ 	.word	0x00012a20


	//   ....[85]....
        /*0a9c*/ 	.word	0x00012a30


	//   ....[86]....
        /*0aa0*/ 	.word	0x00013100


	//   ....[87]....
        /*0aa4*/ 	.word	0x00013160


	//   ....[88]....
        /*0aa8*/ 	.word	0x00013170


	//   ....[89]....
        /*0aac*/ 	.word	0x00013210


	//   ....[90]....
        /*0ab0*/ 	.word	0x000132a0


	//   ....[91]....
        /*0ab4*/ 	.word	0x000132b0


	//   ....[92]....
        /*0ab8*/ 	.word	0x00013340


	//   ....[93]....
        /*0abc*/ 	.word	0x00013350


	//   ....[94]....
        /*0ac0*/ 	.word	0x000133c0


	//   ....[95]....
        /*0ac4*/ 	.word	0x000133d0


	//   ....[96]....
        /*0ac8*/ 	.word	0x00013450


	//   ....[97]....
        /*0acc*/ 	.word	0x00013460


	//   ....[98]....
        /*0ad0*/ 	.word	0x000134e0


	//   ....[99]....
        /*0ad4*/ 	.word	0x000134f0


	//   ....[100]....
        /*0ad8*/ 	.word	0x00013500


	//   ....[101]....
        /*0adc*/ 	.word	0x00013540


	//   ....[102]....
        /*0ae0*/ 	.word	0x000160d0


	//   ....[103]....
        /*0ae4*/ 	.word	0x00016100


	//   ....[104]....
        /*0ae8*/ 	.word	0x00016160


	//   ....[105]....
        /*0aec*/ 	.word	0x00016190


	//   ....[106]....
        /*0af0*/ 	.word	0x000161c0


	//   ....[107]....
        /*0af4*/ 	.word	0x000161f0


	//   ....[108]....
        /*0af8*/ 	.word	0x00016220


	//   ....[109]....
        /*0afc*/ 	.word	0x00016250


	//   ....[110]....
        /*0b00*/ 	.word	0x00016410


	//   ....[111]....
        /*0b04*/ 	.word	0x00016440


	//   ....[112]....
        /*0b08*/ 	.word	0x00016470


	//   ....[113]....
        /*0b0c*/ 	.word	0x000164a0


	//   ....[114]....
        /*0b10*/ 	.word	0x000164d0


	//   ....[115]....
        /*0b14*/ 	.word	0x00016500


	//   ....[116]....
        /*0b18*/ 	.word	0x000165d0


	//   ....[117]....
        /*0b1c*/ 	.word	0x000165f0


	//   ....[118]....
        /*0b20*/ 	.word	0x00016600


	//   ....[119]....
        /*0b24*/ 	.word	0x00016680


	//   ....[120]....
        /*0b28*/ 	.word	0x000171c0


	//   ....[121]....
        /*0b2c*/ 	.word	0x000177a0


	//   ....[122]....
        /*0b30*/ 	.word	0x00017920


	//   ....[123]....
        /*0b34*/ 	.word	0x00017980


	//   ....[124]....
        /*0b38*/ 	.word	0x00017a10


	//   ....[125]....
        /*0b3c*/ 	.word	0x00017a70


	//   ....[126]....
        /*0b40*/ 	.word	0x00017b10


	//   ....[127]....
        /*0b44*/ 	.word	0x00017c00


	//   ....[128]....
        /*0b48*/ 	.word	0x00017d30


	//   ....[129]....
        /*0b4c*/ 	.word	0x00017dd0


	//   ....[130]....
        /*0b50*/ 	.word	0x00017ea0


	//   ....[131]....
        /*0b54*/ 	.word	0x00017f40


	//   ....[132]....
        /*0b58*/ 	.word	0x00018010


	//   ....[133]....
        /*0b5c*/ 	.word	0x000180b0


	//   ....[134]....
        /*0b60*/ 	.word	0x00018180


	//   ....[135]....
        /*0b64*/ 	.word	0x00018220


	//   ....[136]....
        /*0b68*/ 	.word	0x000182d0


	//   ....[137]....
        /*0b6c*/ 	.word	0x000183b0


	//   ....[138]....
        /*0b70*/ 	.word	0x00018610


	//   ....[139]....
        /*0b74*/ 	.word	0x000186c0


	//   ....[140]....
        /*0b78*/ 	.word	0x000187c0


	//   ....[141]....
        /*0b7c*/ 	.word	0x000188b0


	//   ....[142]....
        /*0b80*/ 	.word	0x00018970


	//   ....[143]....
        /*0b84*/ 	.word	0x00018a30


	//   ....[144]....
        /*0b88*/ 	.word	0x00018af0


	//   ....[145]....
        /*0b8c*/ 	.word	0x00018bb0


	//   ....[146]....
        /*0b90*/ 	.word	0x00018c70


	//   ....[147]....
        /*0b94*/ 	.word	0x00018d30


	//   ....[148]....
        /*0b98*/ 	.word	0x00018df0


	//   ....[149]....
        /*0b9c*/ 	.word	0x00018ea0


	//   ....[150]....
        /*0ba0*/ 	.word	0x00018fa0


	//   ....[151]....
        /*0ba4*/ 	.word	0x00018ff0


	//   ....[152]....
        /*0ba8*/ 	.word	0x00019050


	//   ....[153]....
        /*0bac*/ 	.word	0x00019130


	//   ....[154]....
        /*0bb0*/ 	.word	0x00019460


	//   ....[155]....
        /*0bb4*/ 	.word	0x00019500


	//   ....[156]....
        /*0bb8*/ 	.word	0x000196a0


	//   ....[157]....
        /*0bbc*/ 	.word	0x00019720


	//   ....[158]....
        /*0bc0*/ 	.word	0x000197a0


	//   ....[159]....
        /*0bc4*/ 	.word	0x00019820


	//   ....[160]....
        /*0bc8*/ 	.word	0x000198a0


	//   ....[161]....
        /*0bcc*/ 	.word	0x00019930


	//   ....[162]....
        /*0bd0*/ 	.word	0x000199d0


	//   ....[163]....
        /*0bd4*/ 	.word	0x00019a80


	//   ....[164]....
        /*0bd8*/ 	.word	0x00019b00


	//   ....[165]....
        /*0bdc*/ 	.word	0x00019b80


	//   ....[166]....
        /*0be0*/ 	.word	0x00019c00


	//   ....[167]....
        /*0be4*/ 	.word	0x00019c90


	//   ....[168]....
        /*0be8*/ 	.word	0x00019d10


	//   ....[169]....
        /*0bec*/ 	.word	0x00019dc0


	//   ....[170]....
        /*0bf0*/ 	.word	0x00019e10


	//   ....[171]....
        /*0bf4*/ 	.word	0x00019ed0


	//   ....[172]....
        /*0bf8*/ 	.word	0x0001a000


	//----- nvinfo : EIATTR_REG_RECONFIG
	.align		4
.L_1593:
        /*0bfc*/ 	.byte	0x01, 0x54
	.zero		2


	//----- nvinfo : EIATTR_SYSCALL_OFFSETS
	.align		4
        /*0c00*/ 	.byte	0x04, 0x46
        /*0c02*/ 	.short	(.L_1595 - .L_1594)


	//   ....[0]....
.L_1594:
        /*0c04*/ 	.word	0x00001f70


	//   ....[1]....
        /*0c08*/ 	.word	0x00011690


	//   ....[2]....
        /*0c0c*/ 	.word	0x000117e0


	//   ....[3]....
        /*0c10*/ 	.word	0x000118e0


	//   ....[4]....
        /*0c14*/ 	.word	0x00012140


	//   ....[5]....
        /*0c18*/ 	.word	0x00012d40


	//----- nvinfo : EIATTR_MBARRIER_INSTR_OFFSETS
	.align		4
.L_1595:
        /*0c1c*/ 	.byte	0x04, 0x39
        /*0c1e*/ 	.short	(.L_1597 - .L_1596)


	//   ....[0]....
.L_1596:
        /*0c20*/ 	.word	0x00000260
        /*0c24*/ 	.word	0x000000ff
        /*0c28*/ 	.word	0x00032400
        /*0c2c*/ 	.short	0x0100
        /*0c2e*/ 	.byte	0x08
	.zero		1


	//   ....[1]....
        /*0c30*/ 	.word	0x00000270
        /*0c34*/ 	.word	0x000000ff
        /*0c38*/ 	.word	0x00032410
        /*0c3c*/ 	.short	0x0100
        /*0c3e*/ 	.byte	0x08
	.zero		1


	//   ....[2]....
        /*0c40*/ 	.word	0x00000280
        /*0c44*/ 	.word	0x000000ff
        /*0c48*/ 	.word	0x00032420
        /*0c4c*/ 	.short	0x0100
        /*0c4e*/ 	.byte	0x08
	.zero		1


	//   ....[3]....
        /*0c50*/ 	.word	0x00000370
        /*0c54*/ 	.word	0x000000ff
        /*0c58*/ 	.word	0x00032430
        /*0c5c*/ 	.short	0x0100
        /*0c5e*/ 	.byte	0x08
	.zero		1


	//   ....[4]....
        /*0c60*/ 	.word	0x00000380
        /*0c64*/ 	.word	0x000000ff
        /*0c68*/ 	.word	0x00032440
        /*0c6c*/ 	.short	0x0100
        /*0c6e*/ 	.byte	0x08
	.zero		1


	//   ....[5]....
        /*0c70*/ 	.word	0x00000390
        /*0c74*/ 	.word	0x000000ff
        /*0c78*/ 	.word	0x00032438
        /*0c7c*/ 	.short	0x0100
        /*0c7e*/ 	.byte	0x08
	.zero		1


	//   ....[6]....
        /*0c80*/ 	.word	0x000003a0
        /*0c84*/ 	.word	0x000000ff
        /*0c88*/ 	.word	0x00032448
        /*0c8c*/ 	.short	0x0100
        /*0c8e*/ 	.byte	0x08
	.zero		1


	//   ....[7]....
        /*0c90*/ 	.word	0x000004d0
        /*0c94*/ 	.word	0x000000ff
        /*0c98*/ 	.word	0x00032450
        /*0c9c*/ 	.short	0x0100
        /*0c9e*/ 	.byte	0x08
	.zero		1


	//   ....[8]....
        /*0ca0*/ 	.word	0x000004e0
        /*0ca4*/ 	.word	0x000000ff
        /*0ca8*/ 	.word	0x00032460
        /*0cac*/ 	.short	0x0100
        /*0cae*/ 	.byte	0x08
	.zero		1


	//   ....[9]....
        /*0cb0*/ 	.word	0x000004f0
        /*0cb4*/ 	.word	0x000000ff
        /*0cb8*/ 	.word	0x00032458
        /*0cbc*/ 	.short	0x0100
        /*0cbe*/ 	.byte	0x08
	.zero		1


	//   ....[10]....
        /*0cc0*/ 	.word	0x00000500
        /*0cc4*/ 	.word	0x000000ff
        /*0cc8*/ 	.word	0x00032468
        /*0ccc*/ 	.short	0x0100
        /*0cce*/ 	.byte	0x08
	.zero		1


	//   ....[11]....
        /*0cd0*/ 	.word	0x000005f0
        /*0cd4*/ 	.word	0x000000ff
        /*0cd8*/ 	.word	0x00032470
        /*0cdc*/ 	.short	0x0100
        /*0cde*/ 	.byte	0x06
	.zero		1


	//   ....[12]....
        /*0ce0*/ 	.word	0x00000600
        /*0ce4*/ 	.word	0x000000ff
        /*0ce8*/ 	.word	0x00032480
        /*0cec*/ 	.short	0x0100
        /*0cee*/ 	.byte	0x06
	.zero		1


	//   ....[13]....
        /*0cf0*/ 	.word	0x00000610
        /*0cf4*/ 	.word	0x000000ff
        /*0cf8*/ 	.word	0x00032478
        /*0cfc*/ 	.short	0x0100
        /*0cfe*/ 	.byte	0x06
	.zero		1


	//   ....[14]....
        /*0d00*/ 	.word	0x00000620
        /*0d04*/ 	.word	0x000000ff
        /*0d08*/ 	.word	0x00032488
        /*0d0c*/ 	.short	0x0100
        /*0d0e*/ 	.byte	0x06
	.zero		1


	//   ....[15]....
        /*0d10*/ 	.word	0x00000750
        /*0d14*/ 	.word	0x000000ff
        /*0d18*/ 	.word	0x00032490
        /*0d1c*/ 	.short	0x0100
        /*0d1e*/ 	.byte	0x08
	.zero		1


	//   ....[16]....
        /*0d20*/ 	.word	0x00000760
        /*0d24*/ 	.word	0x000000ff
        /*0d28*/ 	.word	0x000324a0
        /*0d2c*/ 	.short	0x0100
        /*0d2e*/ 	.byte	0x08
	.zero		1


	//   ....[17]....
        /*0d30*/ 	.word	0x00000770
        /*0d34*/ 	.word	0x000000ff
        /*0d38*/ 	.word	0x00032498
        /*0d3c*/ 	.short	0x0100
        /*0d3e*/ 	.byte	0x08
	.zero		1


	//   ....[18]....
        /*0d40*/ 	.word	0x00000780
        /*0d44*/ 	.word	0x000000ff
        /*0d48*/ 	.word	0x000324a8
        /*0d4c*/ 	.short	0x0100
        /*0d4e*/ 	.byte	0x08
	.zero		1


	//   ....[19]....
        /*0d50*/ 	.word	0x000008b0
        /*0d54*/ 	.word	0x000000ff
        /*0d58*/ 	.word	0x000324b0
        /*0d5c*/ 	.short	0x0100
        /*0d5e*/ 	.byte	0x08
	.zero		1


	//   ....[20]....
        /*0d60*/ 	.word	0x000008c0
        /*0d64*/ 	.word	0x000000ff
        /*0d68*/ 	.word	0x000324c0
        /*0d6c*/ 	.short	0x0100
        /*0d6e*/ 	.byte	0x08
	.zero		1


	//   ....[21]....
        /*0d70*/ 	.word	0x000008d0
        /*0d74*/ 	.word	0x000000ff
        /*0d78*/ 	.word	0x000324b8
        /*0d7c*/ 	.short	0x0100
        /*0d7e*/ 	.byte	0x08
	.zero		1


	//   ....[22]....
        /*0d80*/ 	.word	0x000008e0
        /*0d84*/ 	.word	0x000000ff
        /*0d88*/ 	.word	0x000324c8
        /*0d8c*/ 	.short	0x0100
        /*0d8e*/ 	.byte	0x08
	.zero		1


	//   ....[23]....
        /*0d90*/ 	.word	0x00002030
        /*0d94*/ 	.word	0x00000005
        /*0d98*/ 	.word	0x00032400
        /*0d9c*/ 	.short	0x010a
        /*0d9e*/ 	.byte	0x3f
	.zero		1


	//   ....[24]....
        /*0da0*/ 	.word	0x000020e0
        /*0da4*/ 	.word	0x00000000
        /*0da8*/ 	.word	0x00032430
        /*0dac*/ 	.short	0x010a
        /*0dae*/ 	.byte	0x3f
	.zero		1


	//   ....[25]....
        /*0db0*/ 	.word	0x00002120
        /*0db4*/ 	.word	0x00000000
        /*0db8*/ 	.word	0x00032430
        /*0dbc*/ 	.short	0x010a
        /*0dbe*/ 	.byte	0x3f
	.zero		1


	//   ....[26]....
        /*0dc0*/ 	.word	0x00002420
        /*0dc4*/ 	.word	0x00000005
        /*0dc8*/ 	.word	0x00032410
        /*0dcc*/ 	.short	0x010a
        /*0dce*/ 	.byte	0x3f
	.zero		1


	//   ....[27]....
        /*0dd0*/ 	.word	0x00002460
        /*0dd4*/ 	.word	0x00000000
        /*0dd8*/ 	.word	0x00032450
        /*0ddc*/ 	.short	0x010a
        /*0dde*/ 	.byte	0x3f
	.zero		1


	//   ....[28]....
        /*0de0*/ 	.word	0x000024a0
        /*0de4*/ 	.word	0x00000000
        /*0de8*/ 	.word	0x00032450
        /*0dec*/ 	.short	0x010a
        /*0dee*/ 	.byte	0x3f
	.zero		1


	//   ....[29]....
        /*0df0*/ 	.word	0x00004280
        /*0df4*/ 	.word	0x00000015
        /*0df8*/ 	.word	0x00000000
        /*0dfc*/ 	.short	0x0101
        /*0dfe*/ 	.byte	0x3f
	.zero		1


	//   ....[30]....
        /*0e00*/ 	.word	0x00004c90
        /*0e04*/ 	.word	0x00000000
        /*0e08*/ 	.word	0x00000000
        /*0e0c*/ 	.short	0x0101
        /*0e0e*/ 	.byte	0x3f
	.zero		1


	//   ....[31]....
        /*0e10*/ 	.word	0x00004dd0
        /*0e14*/ 	.word	0x000000ff
        /*0e18*/ 	.word	0x00032430
        /*0e1c*/ 	.short	0x010a
        /*0e1e*/ 	.byte	0x05
	.zero		1


	//   ....[32]....
        /*0e20*/ 	.word	0x00004e10
        /*0e24*/ 	.word	0x000000ff
        /*0e28*/ 	.word	0x00032430
        /*0e2c*/ 	.short	0x010a
        /*0e2e*/ 	.byte	0x05
	.zero		1


	//   ....[33]....
        /*0e30*/ 	.word	0x00005020
        /*0e34*/ 	.word	0x000000ff
        /*0e38*/ 	.word	0x00032450
        /*0e3c*/ 	.short	0x010a
        /*0e3e*/ 	.byte	0x05
	.zero		1


	//   ....[34]....
        /*0e40*/ 	.word	0x00005060
        /*0e44*/ 	.word	0x000000ff
        /*0e48*/ 	.word	0x00032450
        /*0e4c*/ 	.short	0x010a
        /*0e4e*/ 	.byte	0x05
	.zero		1


	//   ....[35]....
        /*0e50*/ 	.word	0x00007220
        /*0e54*/ 	.word	0x000000c5
        /*0e58*/ 	.word	0x00000000
        /*0e5c*/ 	.short	0x0101
        /*0e5e*/ 	.byte	0x3f
	.zero		1


	//   ....[36]....
        /*0e60*/ 	.word	0x00007d10
        /*0e64*/ 	.word	0x0000000c
        /*0e68*/ 	.word	0x00000000
        /*0e6c*/ 	.short	0x0101
        /*0e6e*/ 	.byte	0x3f
	.zero		1


	//   ....[37]....
        /*0e70*/ 	.word	0x00007e60
        /*0e74*/ 	.word	0x000000ff
        /*0e78*/ 	.word	0x00032430
        /*0e7c*/ 	.short	0x010a
        /*0e7e*/ 	.byte	0x05
	.zero		1


	//   ....[38]....
        /*0e80*/ 	.word	0x00007ea0
        /*0e84*/ 	.word	0x000000ff
        /*0e88*/ 	.word	0x00032430
        /*0e8c*/ 	.short	0x010a
        /*0e8e*/ 	.byte	0x05
	.zero		1


	//   ....[39]....
        /*0e90*/ 	.word	0x000080b0
        /*0e94*/ 	.word	0x000000ff
        /*0e98*/ 	.word	0x00032450
        /*0e9c*/ 	.short	0x010a
        /*0e9e*/ 	.byte	0x05
	.zero		1


	//   ....[40]....
        /*0ea0*/ 	.word	0x000080f0
        /*0ea4*/ 	.word	0x000000ff
        /*0ea8*/ 	.word	0x00032450
        /*0eac*/ 	.short	0x010a
        /*0eae*/ 	.byte	0x05
	.zero		1


	//   ....[41]....
        /*0eb0*/ 	.word	0x00009940
        /*0eb4*/ 	.word	0x00000099
        /*0eb8*/ 	.word	0x00000000
        /*0ebc*/ 	.short	0x0101
        /*0ebe*/ 	.byte	0x3f
	.zero		1


	//   ....[42]....
        /*0ec0*/ 	.word	0x0000a660
        /*0ec4*/ 	.word	0x00000015
        /*0ec8*/ 	.word	0x00000000
        /*0ecc*/ 	.short	0x0101
        /*0ece*/ 	.byte	0x3f
	.zero		1


	//   ....[43]....
        /*0ed0*/ 	.word	0x0000cc30
        /*0ed4*/ 	.word	0x00000000
        /*0ed8*/ 	.word	0x00000000
        /*0edc*/ 	.short	0x0101
        /*0ede*/ 	.byte	0x3f
	.zero		1


	//   ....[44]....
        /*0ee0*/ 	.word	0x0000d610
        /*0ee4*/ 	.word	0x00000009
        /*0ee8*/ 	.word	0x00000000
        /*0eec*/ 	.short	0x0101
        /*0eee*/ 	.byte	0x3f
	.zero		1


	//   ....[45]....
        /*0ef0*/ 	.word	0x00011ce0
        /*0ef4*/ 	.word	0x00000000
        /*0ef8*/ 	.word	0x00032440
        /*0efc*/ 	.short	0x010a
        /*0efe*/ 	.byte	0x3f
	.zero		1


	//   ....[46]....
        /*0f00*/ 	.word	0x00012af0
        /*0f04*/ 	.word	0x00000012
        /*0f08*/ 	.word	0x00032400
        /*0f0c*/ 	.short	0x0107
        /*0f0e*/ 	.byte	0x3f
	.zero		1


	//   ....[47]....
        /*0f10*/ 	.word	0x00012b90
        /*0f14*/ 	.word	0x00000012
        /*0f18*/ 	.word	0x00032400
        /*0f1c*/ 	.short	0x0101
        /*0f1e*/ 	.byte	0x3f
	.zero		1


	//   ....[48]....
        /*0f20*/ 	.word	0x00013680
        /*0f24*/ 	.word	0x00000012
        /*0f28*/ 	.word	0x00032410
        /*0f2c*/ 	.short	0x0107
        /*0f2e*/ 	.byte	0x3f
	.zero		1


	//   ....[49]....
        /*0f30*/ 	.word	0x00013780
        /*0f34*/ 	.word	0x00000012
        /*0f38*/ 	.word	0x00032410
        /*0f3c*/ 	.short	0x0101
        /*0f3e*/ 	.byte	0x3f
	.zero		1


	//   ....[50]....
        /*0f40*/ 	.word	0x000137a0
        /*0f44*/ 	.word	0x00000012
        /*0f48*/ 	.word	0x00032420
        /*0f4c*/ 	.short	0x010a
        /*0f4e*/ 	.byte	0x3f
	.zero		1


	//   ....[51]....
        /*0f50*/ 	.word	0x00013880
        /*0f54*/ 	.word	0x00000002
        /*0f58*/ 	.word	0x00032460
        /*0f5c*/ 	.short	0x010a
        /*0f5e*/ 	.byte	0x3f
	.zero		1


	//   ....[52]....
        /*0f60*/ 	.word	0x00014150
        /*0f64*/ 	.word	0x00000002
        /*0f68*/ 	.word	0x00032440
        /*0f6c*/ 	.short	0x010a
        /*0f6e*/ 	.byte	0x3f
	.zero		1


	//   ....[53]....
        /*0f70*/ 	.word	0x00014380
        /*0f74*/ 	.word	0x00000002
        /*0f78*/ 	.word	0x00032460
        /*0f7c*/ 	.short	0x010a
        /*0f7e*/ 	.byte	0x3f
	.zero		1


	//   ....[54]....
        /*0f80*/ 	.word	0x00014b90
        /*0f84*/ 	.word	0x00000002
        /*0f88*/ 	.word	0x00032440
        /*0f8c*/ 	.short	0x010a
        /*0f8e*/ 	.byte	0x3f
	.zero		1


	//   ....[55]....
        /*0f90*/ 	.word	0x00014dc0
        /*0f94*/ 	.word	0x00000002
        /*0f98*/ 	.word	0x00032460
        /*0f9c*/ 	.short	0x010a
        /*0f9e*/ 	.byte	0x3f
	.zero		1


	//   ....[56]....
        /*0fa0*/ 	.word	0x00015560
        /*0fa4*/ 	.word	0x00000003
        /*0fa8*/ 	.word	0x00032440
        /*0fac*/ 	.short	0x010a
        /*0fae*/ 	.byte	0x3f
	.zero		1


	//   ....[57]....
        /*0fb0*/ 	.word	0x00015790
        /*0fb4*/ 	.word	0x00000003
        /*0fb8*/ 	.word	0x00032460
        /*0fbc*/ 	.short	0x010a
        /*0fbe*/ 	.byte	0x3f
	.zero		1


	//   ....[58]....
        /*0fc0*/ 	.word	0x00017140
        /*0fc4*/ 	.word	0x00000000
        /*0fc8*/ 	.word	0x00032420
        /*0fcc*/ 	.short	0x010a
        /*0fce*/ 	.byte	0x3f
	.zero		1


	//   ....[59]....
        /*0fd0*/ 	.word	0x00017330
        /*0fd4*/ 	.word	0x00000006
        /*0fd8*/ 	.word	0x00000000
        /*0fdc*/ 	.short	0x010a
        /*0fde*/ 	.byte	0x3f
	.zero		1


	//   ....[60]....
        /*0fe0*/ 	.word	0x00017360
        /*0fe4*/ 	.word	0x00000007
        /*0fe8*/ 	.word	0x00000000
        /*0fec*/ 	.short	0x010a
        /*0fee*/ 	.byte	0x3f
	.zero		1


	//   ....[61]....
        /*0ff0*/ 	.word	0x000173c0
        /*0ff4*/ 	.word	0x00000004
        /*0ff8*/ 	.word	0x00000000
        /*0ffc*/ 	.short	0x010a
        /*0ffe*/ 	.byte	0x3f
	.zero		1


	//   ....[62]....
        /*1000*/ 	.word	0x000173f0
        /*1004*/ 	.word	0x00000003
        /*1008*/ 	.word	0x00000000
        /*100c*/ 	.short	0x010a
        /*100e*/ 	.byte	0x3f
	.zero		1


	//   ....[63]....
        /*1010*/ 	.word	0x00017450
        /*1014*/ 	.word	0x00000005
        /*1018*/ 	.word	0x00032400
        /*101c*/ 	.short	0x010a
        /*101e*/ 	.byte	0x3f
	.zero		1


	//   ....[64]....
        /*1020*/ 	.word	0x000174a0
        /*1024*/ 	.word	0x00000000
        /*1028*/ 	.word	0x00032430
        /*102c*/ 	.short	0x010a
        /*102e*/ 	.byte	0x3f
	.zero		1


	//   ....[65]....
        /*1030*/ 	.word	0x000174f0
        /*1034*/ 	.word	0x00000005
        /*1038*/ 	.word	0x00032410
        /*103c*/ 	.short	0x010a
        /*103e*/ 	.byte	0x3f
	.zero		1


	//   ....[66]....
        /*1040*/ 	.word	0x00017540
        /*1044*/ 	.word	0x00000000
        /*1048*/ 	.word	0x00032450
        /*104c*/ 	.short	0x010a
        /*104e*/ 	.byte	0x3f
	.zero		1


	//   ....[67]....
        /*1050*/ 	.word	0x000175a0
        /*1054*/ 	.word	0x00000014
        /*1058*/ 	.word	0x00032430
        /*105c*/ 	.short	0x010a
        /*105e*/ 	.byte	0x3f
	.zero		1


	//   ....[68]....
        /*1060*/ 	.word	0x00017600
        /*1064*/ 	.word	0x00000014
        /*1068*/ 	.word	0x00032450
        /*106c*/ 	.short	0x010a
        /*106e*/ 	.byte	0x3f
	.zero		1


	//   ....[69]....
        /*1070*/ 	.word	0x00017660
        /*1074*/ 	.word	0x00000014
        /*1078*/ 	.word	0x00032430
        /*107c*/ 	.short	0x010a
        /*107e*/ 	.byte	0x3f
	.zero		1


	//   ....[70]....
        /*1080*/ 	.word	0x000176c0
        /*1084*/ 	.word	0x00000014
        /*1088*/ 	.word	0x00032450
        /*108c*/ 	.short	0x010a
        /*108e*/ 	.byte	0x3f
	.zero		1


	//   ....[71]....
        /*1090*/ 	.word	0x00017860
        /*1094*/ 	.word	0x00000000
        /*1098*/ 	.word	0x00032440
        /*109c*/ 	.short	0x010a
        /*109e*/ 	.byte	0x3f
	.zero		1


	//   ....[72]....
        /*10a0*/ 	.word	0x00019170
        /*10a4*/ 	.word	0x00000012
        /*10a8*/ 	.word	0x00032420
        /*10ac*/ 	.short	0x010a
        /*10ae*/ 	.byte	0x3f
	.zero		1


	//   ....[73]....
        /*10b0*/ 	.word	0x000191c0
        /*10b4*/ 	.word	0x00000002
        /*10b8*/ 	.word	0x00032460
        /*10bc*/ 	.short	0x010a
        /*10be*/ 	.byte	0x3f
	.zero		1


	//   ....[74]....
        /*10c0*/ 	.word	0x00019210
        /*10c4*/ 	.word	0x00000002
        /*10c8*/ 	.word	0x00032440
        /*10cc*/ 	.short	0x010a
        /*10ce*/ 	.byte	0x3f
	.zero		1


	//   ....[75]....
        /*10d0*/ 	.word	0x00019260
        /*10d4*/ 	.word	0x00000002
        /*10d8*/ 	.word	0x00032460
        /*10dc*/ 	.short	0x010a
        /*10de*/ 	.byte	0x3f
	.zero		1


	//   ....[76]....
        /*10e0*/ 	.word	0x000192b0
        /*10e4*/ 	.word	0x00000002
        /*10e8*/ 	.word	0x00032440
        /*10ec*/ 	.short	0x010a
        /*10ee*/ 	.byte	0x3f
	.zero		1


	//   ....[77]....
        /*10f0*/ 	.word	0x00019300
        /*10f4*/ 	.word	0x00000002
        /*10f8*/ 	.word	0x00032460
        /*10fc*/ 	.short	0x010a
        /*10fe*/ 	.byte	0x3f
	.zero		1


	//   ....[78]....
        /*1100*/ 	.word	0x00019350
        /*1104*/ 	.word	0x00000003
        /*1108*/ 	.word	0x00032440
        /*110c*/ 	.short	0x010a
        /*110e*/ 	.byte	0x3f
	.zero		1


	//   ....[79]....
        /*1110*/ 	.word	0x000193a0
        /*1114*/ 	.word	0x00000003
        /*1118*/ 	.word	0x00032460
        /*111c*/ 	.short	0x010a
        /*111e*/ 	.byte	0x3f
	.zero		1


	//   ....[80]....
        /*1120*/ 	.word	0x00019f20
        /*1124*/ 	.word	0x00000000
        /*1128*/ 	.word	0x00032420
        /*112c*/ 	.short	0x010a
        /*112e*/ 	.byte	0x3f
	.zero		1


	//   ....[81]....
        /*1130*/ 	.word	0x0001a0c0
        /*1134*/ 	.word	0x00000006
        /*1138*/ 	.word	0x00000000
        /*113c*/ 	.short	0x010a
        /*113e*/ 	.byte	0x3f
	.zero		1


	//   ....[82]....
        /*1140*/ 	.word	0x0001a110
        /*1144*/ 	.word	0x00000007
        /*1148*/ 	.word	0x00000000
        /*114c*/ 	.short	0x010a
        /*114e*/ 	.byte	0x3f
	.zero		1


	//   ....[83]....
        /*1150*/ 	.word	0x0001a160
        /*1154*/ 	.word	0x00000004
        /*1158*/ 	.word	0x00000000
        /*115c*/ 	.short	0x010a
        /*115e*/ 	.byte	0x3f
	.zero		1


	//----- nvinfo : EIATTR_NUM_MBARRIERS
	.align		4
.L_1597:
        /*1160*/ 	.byte	0x03, 0x38
        /*1162*/ 	.short	0x0017


	//----- nvinfo : EIATTR_EXIT_INSTR_OFFSETS
	.align		4
        /*1164*/ 	.byte	0x04, 0x1c
        /*1166*/ 	.short	(.L_1599 - .L_1598)


	//   ....[0]....
.L_1598:
        /*1168*/ 	.word	0x00000a90


	//   ....[1]....
        /*116c*/ 	.word	0x0000f8c0


	//   ....[2]....
        /*1170*/ 	.word	0x00017440


	//----- nvinfo : EIATTR_MAX_THREADS
	.align		4
.L_1599:
        /*1174*/ 	.byte	0x04, 0x05
        /*1176*/ 	.short	(.L_1601 - .L_1600)
.L_1600:
        /*1178*/ 	.word	0x00000180
        /*117c*/ 	.word	0x00000001
        /*1180*/ 	.word	0x00000001


	//----- nvinfo : EIATTR_CRS_STACK_SIZE
	.align		4
.L_1601:
        /*1184*/ 	.byte	0x04, 0x1e
        /*1186*/ 	.short	(.L_1603 - .L_1602)
.L_1602:
        /*1188*/ 	.word	0x00000000


	//----- nvinfo : EIATTR_CBANK_PARAM_SIZE
	.align		4
.L_1603:
        /*118c*/ 	.byte	0x03, 0x19
        /*118e*/ 	.short	0x0bf0


	//----- nvinfo : EIATTR_PARAM_CBANK
	.align		4
        /*1190*/ 	.byte	0x04, 0x0a
        /*1192*/ 	.short	(.L_1605 - .L_1604)
	.align		4
.L_1604:
        /*1194*/ 	.word	index@(.nv.constant0._ZN7cutlass13device_kernelIN5flash11enable_sm90INS1_16FlashAttnFwdSm90INS1_25CollectiveMainloopFwdSm90ILi2EN4cute5tupleIJNS5_1CILi1EEES8_S8_EEENS6_IJNS7_ILi128EEENS7_ILi96EEENS7_ILi64EEEEEELi256ENS_10bfloat16_tEfNS_4arch4Sm90ELb1ELb0ELb1ELb1ELb0ELb0ELb1ELb1ELb0ELb1ELb1ELb0EEENS1_21CollectiveEpilogueFwdINS6_IJSA_NS7_ILi256EEESB_EEES9_SE_SG_Li256ELb1ELb1ELb1ELb0EEENS1_36VarlenDynamicPersistentTileSchedulerILi128ELi96ELi256ELi128ELb1ELb1ELb1ELb1ELb1ELb1EEEEEEEEEvNT_6ParamsE)
        /*1198*/ 	.short	0x0210
        /*119a*/ 	.short	0x0bf0


	//----- nvinfo : EIATTR_SW_WAR
	.align		4
.L_1605:
        /*119c*/ 	.byte	0x04, 0x36
        /*119e*/ 	.short	(.L_1607 - .L_1606)
.L_1606:
        /*11a0*/ 	.word	0x00000008
.L_1607:


//--------------------- .nv.info._ZN7cutlass13device_kernelIN5flash11enable_sm90INS1_16FlashAttnFwdSm90INS1_25CollectiveMainloopFwdSm90ILi2EN4cute5tupleIJNS5_1CILi1EEES8_S8_EEENS6_IJNS7_ILi128EEENS7_ILi96EEENS7_ILi64EEEEEELi256ENS_10bfloat16_tEfNS_4arch4Sm90ELb1ELb0ELb1ELb1ELb0ELb1ELb1ELb1ELb0ELb1ELb1ELb0EEENS1_21CollectiveEpilogueFwdINS6_IJSA_NS7_ILi256EEESB_EEES9_SE_SG_Li256ELb1ELb1ELb1ELb0EEENS1_36VarlenDynamicPersistentTileSchedulerILi128ELi96ELi256ELi128ELb1ELb1ELb1ELb1ELb1ELb1EEEEEEEEEvNT_6ParamsE --------------------------
	.section	.nv.info._ZN7cutlass13device_kernelIN5flash11enable_sm90INS1_16FlashAttnFwdSm90INS1_25CollectiveMainloopFwdSm90ILi2EN4cute5tupleIJNS5_1CILi1EEES8_S8_EEENS6_IJNS7_ILi128EEENS7_ILi96EEENS7_ILi64EEEEEELi256ENS_10bfloat16_tEfNS_4arch4Sm90ELb1ELb0ELb1ELb1ELb0ELb1ELb1ELb1ELb0ELb1ELb1ELb0EEENS1_21CollectiveEpilogueFwdINS6_IJSA_NS7_ILi256EEESB_EEES9_SE_SG_Li256ELb1ELb1ELb1ELb0EEENS1_36VarlenDynamicPersistentTileSchedulerILi128ELi96ELi256ELi128ELb1ELb1ELb1ELb1ELb1ELb1EEEEEEEEEvNT_6ParamsE,"",@"SHT_CUDA_INFO"
	.sectionflags	@""
	.align	4


	//----- nvinfo : EIATTR_CUDA_API_VERSION
	.align		4
        /*0000*/ 	.byte	0x04, 0x37
        /*0002*/ 	.short	(.L_1609 - .L_1608)
.L_1608:
        /*0004*/ 	.word	0x00000082


	//----- nvinfo : EIATTR_KPARAM_INFO
	.align		4
.L_1609:
        /*0008*/ 	.byte	0x04, 0x17
        /*000a*/ 	.short	(.L_1611 - .L_1610)
.L_1610:
        /*000c*/ 	.word	0x00000000
        /*0010*/ 	.short	0x0000
        /*0012*/ 	.short	0x0070
        /*0014*/ 	.byte	0x00, 0xf0, 0x01, 0x2e


	//----- nvinfo : EIATTR_SPARSE_MMA_MASK
	.align		4
.L_1611:
        /*0018*/ 	.byte	0x03, 0x50
        /*001a*/ 	.short	0x0000


	//----- nvinfo : EIATTR_MAXREG_COUNT
	.align		4
        /*001c*/ 	.byte	0x03, 0x1b
        /*001e*/ 	.short	0x00a8


	//----- nvinfo : EIATTR_NUM_BARRIERS
	.align		4
        /*0020*/ 	.byte	0x02, 0x4c
        /*0022*/ 	.byte	0x10
	.zero		1


	//----- nvinfo : EIATTR_EXTERNS
	.align		4
        /*0024*/ 	.byte	0x04, 0x0f
        /*0026*/ 	.short	(.L_1613 - .L_1612)


	//   ....[0]....
	.align		4
.L_1612:
        /*0028*/ 	.word	index@(__assertfail)


	//----- nvinfo : EIATTR_ANNOTATIONS
	.align		4
.L_1613:
        /*002c*/ 	.byte	0x04, 0x55
        /*002e*/ 	.short	(.L_1615 - .L_1614)


	//   ....[0]....
.L_1614:
        /* <DEDUP_REMOVED lines=250> */


	//----- nvinfo : EIATTR_MERCURY_ISA_VERSION
	.align		4
.L_1615:
        /*0fc0*/ 	.byte	0x03, 0x5f
        /*0fc2*/ 	.short	0x0101


	//----- nvinfo : EIATTR_UNUSED_LOAD_BYTE_OFFSET
	.align		4
        /*0fc4*/ 	.byte	0x04, 0x44
        /*0fc6*/ 	.short	(.L_1617 - .L_1616)


	//   ....[0]....
.L_1616:
        /*0fc8*/ 	.word	0x00000af0
        /*0fcc*/ 	.word	0x0000fff0


	//   ....[1]....
        /*0fd0*/ 	.word	0x00014230
        /*0fd4*/ 	.word	0x0000fff0


	//----- nvinfo : EIATTR_INT_WARP_WIDE_INSTR_OFFSETS
	.align		4
.L_1617:
        /*0fd8*/ 	.byte	0x04, 0x31
        /*0fda*/ 	.short	(.L_1619 - .L_1618)


	//   ....[0]....
.L_1618:
        /*0fdc*/ 	.word	0x00000190


	//   ....[1]....
        /*0fe0*/ 	.word	0x000001d0


	//   ....[2]....
        /*0fe4*/ 	.word	0x00000240


	//   ....[3]....
        /*0fe8*/ 	.word	0x00000250


	//   ....[4]....
        /*0fec*/ 	.word	0x0001d360


	//   ....[5]....
        /*0ff0*/ 	.word	0x0001d3f0


	//   ....[6]....
        /*0ff4*/ 	.word	0x00021dc0


	//   ....[7]....
        /*0ff8*/ 	.word	0x00021e50


	//----- nvinfo : EIATTR_COOP_GROUP_MASK_REGIDS
	.align		4
.L_1619:
        /*0ffc*/ 	.byte	0x04, 0x29
        /*0ffe*/ 	.short	(.L_1621 - .L_1620)


	//   ....[0]....
.L_1620:
        /*1000*/ 	.word	0xffffffff


	//   ....[1]....
        /*1004*/ 	.word	0xffffffff


	//   ....[2]....
        /*1008*/ 	.word	0xffffffff


	//   ....[3]....
        /*100c*/ 	.word	0xffffffff


	//   ....[4]....
        /*1010*/ 	.word	0xffffffff


	//   ....[5]....
        /*1014*/ 	.word	0xffffffff


	//   ....[6]....
        /*1018*/ 	.word	0xffffffff


	//   ....[7]....
        /*101c*/ 	.word	0xffffffff


	//   ....[8]....
        /*1020*/ 	.word	0xffffffff


	//   ....[9]....
        /*1024*/ 	.word	0xffffffff


	//   ....[10]....
        /*1028*/ 	.word	0xffffffff


	//   ....[11]....
        /*102c*/ 	.word	0xffffffff


	//   ....[12]....
        /*1030*/ 	.word	0xffffffff


	//   ....[13]....
        /*1034*/ 	.word	0xffffffff


	//   ....[14]....
        /*1038*/ 	.word	0xffffffff


	//   ....[15]....
        /*103c*/ 	.word	0xffffffff


	//   ....[16]....
        /*1040*/ 	.word	0xffffffff


	//   ....[17]....
        /*1044*/ 	.word	0xffffffff


	//   ....[18]....
        /*1048*/ 	.word	0xffffffff


	//   ....[19]....
        /*104c*/ 	.word	0xffffffff


	//   ....[20]....
        /*1050*/ 	.word	0xffffffff


	//   ....[21]....
        /*1054*/ 	.word	0xffffffff


	//   ....[22]....
        /*1058*/ 	.word	0xffffffff


	//   ....[23]....
        /*105c*/ 	.word	0xffffffff


	//   ....[24]....
        /*1060*/ 	.word	0xffffffff


	//   ....[25]....
        /*1064*/ 	.word	0xffffffff


	//   ....[26]....
        /*1068*/ 	.word	0xffffffff


	//   ....[27]....
        /*106c*/ 	.word	0xffffffff


	//   ....[28]....
        /*1070*/ 	.word	0xffffffff


	//   ....[29]....
        /*1074*/ 	.word	0xffffffff


	//   ....[30]....
        /*1078*/ 	.word	0xffffffff


	//   ....[31]....
        /*107c*/ 	.word	0xffffffff


	//   ....[32]....
        /*1080*/ 	.word	0xffffffff


	//   ....[33]....
        /*1084*/ 	.word	0xffffffff


	//   ....[34]....
        /*1088*/ 	.word	0xffffffff


	//   ....[35]....
        /*108c*/ 	.word	0xffffffff


	//   ....[36]....
        /*1090*/ 	.word	0xffffffff


	//   ....[37]....
        /*1094*/ 	.word	0xffffffff


	//   ....[38]....
        /*1098*/ 	.word	0xffffffff


	//   ....[39]....
        /*109c*/ 	.word	0xffffffff


	//   ....[40]....
        /*10a0*/ 	.word	0xffffffff


	//   ....[41]....
        /*10a4*/ 	.word	0xffffffff


	//   ....[42]....
        /*10a8*/ 	.word	0xffffffff


	//   ....[43]....
        /*10ac*/ 	.word	0xffffffff


	//   ....[44]....
        /*10b0*/ 	.word	0xffffffff


	//   ....[45]....
        /*10b4*/ 	.word	0xffffffff


	//   ....[46]....
        /*10b8*/ 	.word	0xffffffff


	//   ....[47]....
        /*10bc*/ 	.word	0xffffffff


	//   ....[48]....
        /*10c0*/ 	.word	0xffffffff


	//   ....[49]....
        /*10c4*/ 	.word	0xffffffff


	//   ....[50]....
        /*10c8*/ 	.word	0xffffffff


	//   ....[51]....
        /*10cc*/ 	.word	0xffffffff


	//   ....[52]....
        /*10d0*/ 	.word	0xffffffff


	//   ....[53]....
        /*10d4*/ 	.word	0xffffffff


	//   ....[54]....
        /*10d8*/ 	.word	0xffffffff


	//   ....[55]....
        /*10dc*/ 	.word	0xffffffff


	//   ....[56]....
        /*10e0*/ 	.word	0xffffffff


	//   ....[57]....
        /*10e4*/ 	.word	0xffffffff


	//   ....[58]....
        /*10e8*/ 	.word	0xffffffff


	//   ....[59]....
        /*10ec*/ 	.word	0xffffffff


	//   ....[60]....
        /*10f0*/ 	.word	0xffffffff


	//   ....[61]....
        /*10f4*/ 	.word	0xffffffff


	//   ....[62]....
        /*10f8*/ 	.word	0xffffffff


	//   ....[63]....
        /*10fc*/ 	.word	0xffffffff


	//   ....[64]....
        /*1100*/ 	.word	0xffffffff


	//   ....[65]....
        /*1104*/ 	.word	0xffffffff


	//   ....[66]....
        /*1108*/ 	.word	0xffffffff


	//   ....[67]....
        /*110c*/ 	.word	0xffffffff


	//   ....[68]....
        /*1110*/ 	.word	0xffffffff


	//   ....[69]....
        /*1114*/ 	.word	0xffffffff


	//   ....[70]....
        /*1118*/ 	.word	0xffffffff


	//   ....[71]....
        /*111c*/ 	.word	0xffffffff


	//   ....[72]....
        /*1120*/ 	.word	0xffffffff


	//   ....[73]....
        /*1124*/ 	.word	0xffffffff


	//   ....[74]....
        /*1128*/ 	.word	0xffffffff


	//   ....[75]....
        /*112c*/ 	.word	0xffffffff


	//   ....[76]....
        /*1130*/ 	.word	0xffffffff


	//   ....[77]....
        /*1134*/ 	.word	0xffffffff


	//   ....[78]....
        /*1138*/ 	.word	0xffffffff


	//   ....[79]....
        /*113c*/ 	.word	0xffffffff


	//   ....[80]....
        /*1140*/ 	.word	0xffffffff


	//   ....[81]....
        /*1144*/ 	.word	0xffffffff


	//   ....[82]....
        /*1148*/ 	.word	0xffffffff


	//   ....[83]....
        /*114c*/ 	.word	0xffffffff


	//   ....[84]....
        /*1150*/ 	.word	0xffffffff


	//   ....[85]....
        /*1154*/ 	.word	0xffffffff


	//   ....[86]....
        /*1158*/ 	.word	0xffffffff


	//   ....[87]....
        /*115c*/ 	.word	0xffffffff


	//   ....[88]....
        /*1160*/ 	.word	0xffffffff


	//   ....[89]....
        /*1164*/ 	.word	0xffffffff


	//   ....[90]....
        /*1168*/ 	.word	0xffffffff


	//   ....[91]....
        /*116c*/ 	.word	0xffffffff


	//   ....[92]....
        /*1170*/ 	.word	0xffffffff


	//   ....[93]....
        /*1174*/ 	.word	0xffffffff


	//   ....[94]....
        /*1178*/ 	.word	0xffffffff


	//   ....[95]....
        /*117c*/ 	.word	0xffffffff


	//   ....[96]....
        /*1180*/ 	.word	0xffffffff


	//   ....[97]....
        /*1184*/ 	.word	0xffffffff


	//   ....[98]....
        /*1188*/ 	.word	0xffffffff


	//   ....[99]....
        /*118c*/ 	.word	0xffffffff


	//   ....[100]....
        /*1190*/ 	.word	0xffffffff


	//   ....[101]....
        /*1194*/ 	.word	0xffffffff


	//   ....[102]....
        /*1198*/ 	.word	0xffffffff


	//   ....[103]....
        /*119c*/ 	.word	0xffffffff


	//   ....[104]....
        /*11a0*/ 	.word	0xffffffff


	//   ....[105]....
        /*11a4*/ 	.word	0xffffffff


	//   ....[106]....
        /*11a8*/ 	.word	0xffffffff


	//   ....[107]....
        /*11ac*/ 	.word	0xffffffff


	//   ....[108]....
        /*11b0*/ 	.word	0xffffffff


	//   ....[109]....
        /*11b4*/ 	.word	0xffffffff


	//   ....[110]....
        /*11b8*/ 	.word	0xffffffff


	//   ....[111]....
        /*11bc*/ 	.word	0xffffffff


	//   ....[112]....
        /*11c0*/ 	.word	0xffffffff


	//   ....[113]....
        /*11c4*/ 	.word	0xffffffff


	//   ....[114]....
        /*11c8*/ 	.word	0xffffffff


	//   ....[115]....
        /*11cc*/ 	.word	0xffffffff


	//   ....[116]....
        /*11d0*/ 	.word	0xffffffff


	//   ....[117]....
        /*11d4*/ 	.word	0xffffffff


	//   ....[118]....
        /*11d8*/ 	.word	0xffffffff


	//   ....[119]....
        /*11dc*/ 	.word	0xffffffff


	//   ....[120]....
        /*11e0*/ 	.word	0xffffffff


	//   ....[121]....
        /*11e4*/ 	.word	0xffffffff


	//   ....[122]....
        /*11e8*/ 	.word	0xffffffff


	//   ....[123]....
        /*11ec*/ 	.word	0xffffffff


	//   ....[124]....
        /*11f0*/ 	.word	0xffffffff


	//   ....[125]....
        /*11f4*/ 	.word	0xffffffff


	//   ....[126]....
        /*11f8*/ 	.word	0xffffffff


	//   ....[127]....
        /*11fc*/ 	.word	0xffffffff


	//   ....[128]....
        /*1200*/ 	.word	0xffffffff


	//   ....[129]....
        /*1204*/ 	.word	0xffffffff


	//   ....[130]....
        /*1208*/ 	.word	0xffffffff


	//   ....[131]....
        /*120c*/ 	.word	0xffffffff


	//   ....[132]....
        /*1210*/ 	.word	0xffffffff


	//   ....[133]....
        /*1214*/ 	.word	0xffffffff


	//   ....[134]....
        /*1218*/ 	.word	0xffffffff


	//   ....[135]....
        /*121c*/ 	.word	0xffffffff


	//   ....[136]....
        /*1220*/ 	.word	0xffffffff


	//   ....[137]....
        /*1224*/ 	.word	0xffffffff


	//   ....[138]....
        /*1228*/ 	.word	0x0500000f


	//   ....[139]....
        /*122c*/ 	.word	0x0500000f


	//   ....[140]....
        /*1230*/ 	.word	0x0500000f


	//   ....[141]....
        /*1234*/ 	.word	0x0500000f


	//   ....[142]....
        /*1238*/ 	.word	0x0500000f


	//   ....[143]....
        /*123c*/ 	.word	0x0500000f


	//   ....[144]....
        /*1240*/ 	.word	0x0500000f


	//   ....[145]....
        /*1244*/ 	.word	0x0500000f


	//   ....[146]....
        /*1248*/ 	.word	0x0500000f


	//   ....[147]....
        /*124c*/ 	.word	0x0500000f


	//   ....[148]....
        /*1250*/ 	.word	0x0500000f


	//   ....[149]....
        /*1254*/ 	.word	0x0500000f


	//   ....[150]....
        /*1258*/ 	.word	0x0500000f


	//   ....[151]....
        /*125c*/ 	.word	0x0500000f


	//   ....[152]....
        /*1260*/ 	.word	0x0500000f


	//   ....[153]....
        /*1264*/ 	.word	0x0500000f


	//   ....[154]....
        /*1268*/ 	.word	0x0500000f


	//   ....[155]....
        /*126c*/ 	.word	0x0500000f


	//   ....[156]....
        /*1270*/ 	.word	0x0500000f


	//   ....[157]....
        /*1274*/ 	.word	0x0500000f


	//   ....[158]....
        /*1278*/ 	.word	0x0500000f


	//   ....[159]....
        /*127c*/ 	.word	0x0500000f


	//   ....[160]....
        /*1280*/ 	.word	0x0500000f


	//   ....[161]....
        /*1284*/ 	.word	0x0500000f


	//   ....[162]....
        /*1288*/ 	.word	0x0500000f


	//   ....[163]....
        /*128c*/ 	.word	0x0500000f


	//   ....[164]....
        /*1290*/ 	.word	0x0500000f


	//   ....[165]....
        /*1294*/ 	.word	0x0500000f


	//   ....[166]....
        /*1298*/ 	.word	0x0500000f


	//   ....[167]....
        /*129c*/ 	.word	0x0500000f


	//   ....[168]....
        /*12a0*/ 	.word	0x0500000f


	//   ....[169]....
        /*12a4*/ 	.word	0x0500000f


	//   ....[170]....
        /*12a8*/ 	.word	0x0500000f


	//   ....[171]....
        /*12ac*/ 	.word	0x0500000f


	//   ....[172]....
        /*12b0*/ 	.word	0x0500000f


	//   ....[173]....
        /*12b4*/ 	.word	0x0500000f


	//   ....[174]....
        /*12b8*/ 	.word	0x0500000f


	//   ....[175]....
        /*12bc*/ 	.word	0x0500000f


	//   ....[176]....
        /*12c0*/ 	.word	0x0500000f


	//   ....[177]....
        /*12c4*/ 	.word	0x0500000f


	//   ....[178]....
        /*12c8*/ 	.word	0x0500000f


	//   ....[179]....
        /*12cc*/ 	.word	0x0500000f


	//   ....[180]....
        /*12d0*/ 	.word	0x0500000f


	//   ....[181]....
        /*12d4*/ 	.word	0x0500000f


	//   ....[182]....
        /*12d8*/ 	.word	0x0500000f


	//   ....[183]....
        /*12dc*/ 	.word	0x0500000f


	//   ....[184]....
        /*12e0*/ 	.word	0x0500000f


	//   ....[185]....
        /*12e4*/ 	.word	0x0500000f


	//   ....[186]....
        /*12e8*/ 	.word	0x0500000f


	//   ....[187]....
        /*12ec*/ 	.word	0x0500000f


	//   ....[188]....
        /*12f0*/ 	.word	0x0500000f


	//   ....[189]....
        /*12f4*/ 	.word	0x0500000f


	//   ....[190]....
        /*12f8*/ 	.word	0x0500000f


	//   ....[191]....
        /*12fc*/ 	.word	0x0500000f


	//   ....[192]....
        /*1300*/ 	.word	0x0500000f


	//   ....[193]....
        /*1304*/ 	.word	0x0500000f


	//   ....[194]....
        /*1308*/ 	.word	0x0500000f


	//   ....[195]....
        /*130c*/ 	.word	0x0500000f


	//   ....[196]....
        /*1310*/ 	.word	0x0500000f


	//   ....[197]....
        /*1314*/ 	.word	0x0500000f


	//   ....[198]....
        /*1318*/ 	.word	0x0500000f


	//   ....[199]....
        /*131c*/ 	.word	0x0500000f


	//   ....[200]....
        /*1320*/ 	.word	0x0500000f


	//   ....[201]....
        /*1324*/ 	.word	0x0500000f


	//   ....[202]....
        /*1328*/ 	.word	0x0500000f


	//   ....[203]....
        /*132c*/ 	.word	0x0500000f


	//   ....[204]....
        /*1330*/ 	.word	0x0500000f


	//   ....[205]....
        /*1334*/ 	.word	0x0500000f


	//   ....[206]....
        /*1338*/ 	.word	0x0500000f


	//   ....[207]....
        /*133c*/ 	.word	0x0500000f


	//   ....[208]....
        /*1340*/ 	.word	0x0500000f


	//   ....[209]....
        /*1344*/ 	.word	0x0500000f


	//   ....[210]....
        /*1348*/ 	.word	0x0500000f


	//   ....[211]....
        /*134c*/ 	.word	0x0500000f


	//   ....[212]....
        /*1350*/ 	.word	0x0500000f


	//   ....[213]....
        /*1354*/ 	.word	0x0500000f


	//   ....[214]....
        /*1358*/ 	.word	0x0500000f


	//   ....[215]....
        /*135c*/ 	.word	0x0500000f


	//   ....[216]....
        /*1360*/ 	.word	0x0500000f


	//   ....[217]....
        /*1364*/ 	.word	0x0500000f


	//   ....[218]....
        /*1368*/ 	.word	0x0500000f


	//   ....[219]....
        /*136c*/ 	.word	0x0500000f


	//   ....[220]....
        /*1370*/ 	.word	0x0500000f


	//   ....[221]....
        /*1374*/ 	.word	0x0500000f


	//   ....[222]....
        /*1378*/ 	.word	0x0500000f


	//   ....[223]....
        /*137c*/ 	.word	0x0500000f


	//   ....[224]....
        /*1380*/ 	.word	0x0500000f


	//   ....[225]....
        /*1384*/ 	.word	0x0500000f


	//   ....[226]....
        /*1388*/ 	.word	0x0500000f


	//   ....[227]....
        /*138c*/ 	.word	0x0500000f


	//----- nvinfo : EIATTR_COOP_GROUP_INSTR_OFFSETS
	.align		4
.L_1621:
        /*1390*/ 	.byte	0x04, 0x28
        /*1392*/ 	.short	(.L_1623 - .L_1622)


	//   ....[0]....
.L_1622:
        /*1394*/ 	.word	0x00000070


	//   ....[1]....
        /*1398*/ 	.word	0x000001a0


	//   ....[2]....
        /*139c*/ 	.word	0x000001f0


	//   ....[3]....
        /*13a0*/ 	.word	0x00000440


	//   ....[4]....
        /*13a4*/ 	.word	0x000005a0


	//   ....[5]....
        /*13a8*/ 	.word	0x000006c0


	//   ....[6]....
        /*13ac*/ 	.word	0x00000820


	//   ....[7]....
        /*13b0*/ 	.word	0x00006ea0


	//   ....[8]....
        /*13b4*/ 	.word	0x00007690


	//   ....[9]....
        /*13b8*/ 	.word	0x000076a0


	//   ....[10]....
        /*13bc*/ 	.word	0x000076b0


	//   ....[11]....
        /*13c0*/ 	.word	0x000076c0


	//   ....[12]....
        /*13c4*/ 	.word	0x000079c0


	//   ....[13]....
        /*13c8*/ 	.word	0x000079d0


	//   ....[14]....
        /*13cc*/ 	.word	0x000079e0


	//   ....[15]....
        /*13d0*/ 	.word	0x000079f0


	//   ....[16]....
        /*13d4*/ 	.word	0x00008d10


	//   ....[17]....
        /*13d8*/ 	.word	0x00008d20


	//   ....[18]....
        /*13dc*/ 	.word	0x00008d30


	//   ....[19]....
        /*13e0*/ 	.word	0x00008d60


	//   ....[20]....
        /*13e4*/ 	.word	0x00008e40


	//   ....[21]....
        /*13e8*/ 	.word	0x00008e60


	//   ....[22]....
        /*13ec*/ 	.word	0x00008e70


	//   ....[23]....
        /*13f0*/ 	.word	0x00008ef0


	//   ....[24]....
        /*13f4*/ 	.word	0x0000b520


	//   ....[25]....
        /*13f8*/ 	.word	0x0000b750


	//   ....[26]....
        /*13fc*/ 	.word	0x0000bcd0


	//   ....[27]....
        /*1400*/ 	.word	0x0000bd40


	//   ....[28]....
        /*1404*/ 	.word	0x0000c400


	//   ....[29]....
        /*1408*/ 	.word	0x0000c450


	//   ....[30]....
        /*140c*/ 	.word	0x0000e1a0


	//   ....[31]....
        /*1410*/ 	.word	0x0000e1f0


	//   ....[32]....
        /*1414*/ 	.word	0x0000e930


	//   ....[33]....
        /*1418*/ 	.word	0x0000e990


	//   ....[34]....
        /*141c*/ 	.word	0x0000f1b0


	//   ....[35]....
        /*1420*/ 	.word	0x0000f1e0


	//   ....[36]....
        /*1424*/ 	.word	0x00011bb0


	//   ....[37]....
        /*1428*/ 	.word	0x00011c20


	//   ....[38]....
        /*142c*/ 	.word	0x00012230


	//   ....[39]....
        /*1430*/ 	.word	0x00012280


	//   ....[40]....
        /*1434*/ 	.word	0x00013780


	//   ....[41]....
        /*1438*/ 	.word	0x00013810


	//   ....[42]....
        /*143c*/ 	.word	0x00013820


	//   ....[43]....
        /*1440*/ 	.word	0x00013880


	//   ....[44]....
        /*1444*/ 	.word	0x000152f0


	//   ....[45]....
        /*1448*/ 	.word	0x00015310


	//   ....[46]....
        /*144c*/ 	.word	0x00015320


	//   ....[47]....
        /*1450*/ 	.word	0x00015330


	//   ....[48]....
        /*1454*/ 	.word	0x00015d40


	//   ....[49]....
        /*1458*/ 	.word	0x00015d50


	//   ....[50]....
        /*145c*/ 	.word	0x00015f90


	//   ....[51]....
        /*1460*/ 	.word	0x00015fa0


	//   ....[52]....
        /*1464*/ 	.word	0x000161a0


	//   ....[53]....
        /*1468*/ 	.word	0x000161b0


	//   ....[54]....
        /*146c*/ 	.word	0x000163b0


	//   ....[55]....
        /*1470*/ 	.word	0x000163c0


	//   ....[56]....
        /*1474*/ 	.word	0x00016860


	//   ....[57]....
        /*1478*/ 	.word	0x00016870


	//   ....[58]....
        /*147c*/ 	.word	0x000174f0


	//   ....[59]....
        /*1480*/ 	.word	0x00017500


	//   ....[60]....
        /*1484*/ 	.word	0x00019750


	//   ....[61]....
        /*1488*/ 	.word	0x00019760


	//   ....[62]....
        /*148c*/ 	.word	0x00019970


	//   ....[63]....
        /*1490*/ 	.word	0x00019980


	//   ....[64]....
        /*1494*/ 	.word	0x00019b80


	//   ....[65]....
        /*1498*/ 	.word	0x00019b90


	//   ....[66]....
        /*149c*/ 	.word	0x00019d90


	//   ....[67]....
        /*14a0*/ 	.word	0x00019da0


	//   ....[68]....
        /*14a4*/ 	.word	0x0001a000


	//   ....[69]....
        /*14a8*/ 	.word	0x0001a230


	//   ....[70]....
        /*14ac*/ 	.word	0x0001a260


	//   ....[71]....
        /*14b0*/ 	.word	0x0001a290


	//   ....[72]....
        /*14b4*/ 	.word	0x0001a2c0


	//   ....[73]....
        /*14b8*/ 	.word	0x0001a2f0


	//   ....[74]....
        /*14bc*/ 	.word	0x0001a320


	//   ....[75]....
        /*14c0*/ 	.word	0x0001a4c0


	//   ....[76]....
        /*14c4*/ 	.word	0x0001a4f0


	//   ....[77]....
        /*14c8*/ 	.word	0x0001a520


	//   ....[78]....
        /*14cc*/ 	.word	0x0001a550


	//   ....[79]....
        /*14d0*/ 	.word	0x0001a580


	//   ....[80]....
        /*14d4*/ 	.word	0x0001a5b0


	//   ....[81]....
        /*14d8*/ 	.word	0x0001a650


	//   ....[82]....
        /*14dc*/ 	.word	0x0001a680


	//   ....[83]....
        /*14e0*/ 	.word	0x0001a690


	//   ....[84]....
        /*14e4*/ 	.word	0x0001a6c0


	//   ....[85]....
        /*14e8*/ 	.word	0x0001bcb0


	//   ....[86]....
        /*14ec*/ 	.word	0x0001d940


	//   ....[87]....
        /*14f0*/ 	.word	0x0001e3f0


	//   ....[88]....
        /*14f4*/ 	.word	0x0001e420


	//   ....[89]....
        /*14f8*/ 	.word	0x0001e440


	//   ....[90]....
        /*14fc*/ 	.word	0x0001e480


	//   ....[91]....
        /*1500*/ 	.word	0x0001e580


	//   ....[92]....
        /*1504*/ 	.word	0x0001e5a0


	//   ....[93]....
        /*1508*/ 	.word	0x0001e630


	//   ....[94]....
        /*150c*/ 	.word	0x0001e640


	//   ....[95]....
        /*1510*/ 	.word	0x0001e6d0


	//   ....[96]....
        /*1514*/ 	.word	0x0001e6f0


	//   ....[97]....
        /*1518*/ 	.word	0x0001e790


	//   ....[98]....
        /*151c*/ 	.word	0x0001e7b0


	//   ....[99]....
        /*1520*/ 	.word	0x0001e840


	//   ....[100]....
        /*1524*/ 	.word	0x0001e860


	//   ....[101]....
        /*1528*/ 	.word	0x0001e8f0


	//   ....[102]....
        /*152c*/ 	.word	0x0001e900


	//   ....[103]....
        /*1530*/ 	.word	0x0001f030


	//   ....[104]....
        /*1534*/ 	.word	0x0001f040


	//   ....[105]....
        /*1538*/ 	.word	0x0001f0f0


	//   ....[106]....
        /*153c*/ 	.word	0x0001f100


	//   ....[107]....
        /*1540*/ 	.word	0x0001f1c0


	//   ....[108]....
        /*1544*/ 	.word	0x0001f1d0


	//   ....[109]....
        /*1548*/ 	.word	0x0001f290


	//   ....[110]....
        /*154c*/ 	.word	0x0001f2a0


	//   ....[111]....
        /*1550*/ 	.word	0x0001f340


	//   ....[112]....
        /*1554*/ 	.word	0x0001f350


	//   ....[113]....
        /*1558*/ 	.word	0x0001f400


	//   ....[114]....
        /*155c*/ 	.word	0x0001f410


	//   ....[115]....
        /*1560*/ 	.word	0x0001f4c0


	//   ....[116]....
        /*1564*/ 	.word	0x0001f4d0


	//   ....[117]....
        /*1568*/ 	.word	0x0001f4e0


	//   ....[118]....
        /*156c*/ 	.word	0x0001f550


	//   ....[119]....
        /*1570*/ 	.word	0x000220e0


	//   ....[120]....
        /*1574*/ 	.word	0x00022110


	//   ....[121]....
        /*1578*/ 	.word	0x00022170


	//   ....[122]....
        /*157c*/ 	.word	0x000221a0


	//   ....[123]....
        /*1580*/ 	.word	0x000221d0


	//   ....[124]....
        /*1584*/ 	.word	0x00022200


	//   ....[125]....
        /*1588*/ 	.word	0x00022230


	//   ....[126]....
        /*158c*/ 	.word	0x00022260


	//   ....[127]....
        /*1590*/ 	.word	0x00022420


	//   ....[128]....
        /*1594*/ 	.word	0x00022450


	//   ....[129]....
        /*1598*/ 	.word	0x00022480


	//   ....[130]....
        /*159c*/ 	.word	0x000224b0


	//   ....[131]....
        /*15a0*/ 	.word	0x000224e0


	//   ....[132]....
        /*15a4*/ 	.word	0x00022510


	//   ....[133]....
        /*15a8*/ 	.word	0x000225e0


	//   ....[134]....
        /*15ac*/ 	.word	0x00022600


	//   ....[135]....
        /*15b0*/ 	.word	0x00022610


	//   ....[136]....
        /*15b4*/ 	.word	0x00022690


	//   ....[137]....
        /*15b8*/ 	.word	0x000231d0


	//   ....[138]....
        /*15bc*/ 	.word	0x000235e0


	//   ....[139]....
        /*15c0*/ 	.word	0x00023680


	//   ....[140]....
        /*15c4*/ 	.word	0x00023710


	//   ....[141]....
        /*15c8*/ 	.word	0x00023760


	//   ....[142]....
        /*15cc*/ 	.word	0x000237b0


	//   ....[143]....
        /*15d0*/ 	.word	0x00023840


	//   ....[144]....
        /*15d4*/ 	.word	0x000238d0


	//   ....[145]....
        /*15d8*/ 	.word	0x00023920


	//   ....[146]....
        /*15dc*/ 	.word	0x00023970


	//   ....[147]....
        /*15e0*/ 	.word	0x00023a70


	//   ....[148]....
        /*15e4*/ 	.word	0x00023b20


	//   ....[149]....
        /*15e8*/ 	.word	0x00023b70


	//   ....[150]....
        /*15ec*/ 	.word	0x00023bc0


	//   ....[151]....
        /*15f0*/ 	.word	0x00023d40


	//   ....[152]....
        /*15f4*/ 	.word	0x00023e80


	//   ....[153]....
        /*15f8*/ 	.word	0x00023f30


	//   ....[154]....
        /*15fc*/ 	.word	0x00023f80


	//   ....[155]....
        /*1600*/ 	.word	0x00024280


	//   ....[156]....
        /*1604*/ 	.word	0x000242d0


	//   ....[157]....
        /*1608*/ 	.word	0x00024360


	//   ....[158]....
        /*160c*/ 	.word	0x000243f0


	//   ....[159]....
        /*1610*/ 	.word	0x00024480


	//   ....[160]....
        /*1614*/ 	.word	0x00024510


	//   ....[161]....
        /*1618*/ 	.word	0x000245a0


	//   ....[162]....
        /*161c*/ 	.word	0x00024630


	//   ....[163]....
        /*1620*/ 	.word	0x000246b0


	//   ....[164]....
        /*1624*/ 	.word	0x00024700


	//   ....[165]....
        /*1628*/ 	.word	0x000247a0


	//   ....[166]....
        /*162c*/ 	.word	0x00024830


	//   ....[167]....
        /*1630*/ 	.word	0x000248c0


	//   ....[168]....
        /*1634*/ 	.word	0x00024910


	//   ....[169]....
        /*1638*/ 	.word	0x000249a0


	//   ....[170]....
        /*163c*/ 	.word	0x00024a30


	//   ....[171]....
        /*1640*/ 	.word	0x00024ac0


	//   ....[172]....
        /*1644*/ 	.word	0x00024b50


	//   ....[173]....
        /*1648*/ 	.word	0x00024be0


	//   ....[174]....
        /*164c*/ 	.word	0x00024c70


	//   ....[175]....
        /*1650*/ 	.word	0x00024d30


	//   ....[176]....
        /*1654*/ 	.word	0x00025010


	//   ....[177]....
        /*1658*/ 	.word	0x00025190


	//   ....[178]....
        /*165c*/ 	.word	0x000251f0


	//   ....[179]....
        /*1660*/ 	.word	0x00025280


	//   ....[180]....
        /*1664*/ 	.word	0x000252e0


	//   ....[181]....
        /*1668*/ 	.word	0x00025380


	//   ....[182]....
        /*166c*/ 	.word	0x00025470


	//   ....[183]....
        /*1670*/ 	.word	0x000255a0


	//   ....[184]....
        /*1674*/ 	.word	0x00025640


	//   ....[185]....
        /*1678*/ 	.word	0x00025710


	//   ....[186]....
        /*167c*/ 	.word	0x000257b0


	//   ....[187]....
        /*1680*/ 	.word	0x00025880


	//   ....[188]....
        /*1684*/ 	.word	0x00025920


	//   ....[189]....
        /*1688*/ 	.word	0x000259f0


	//   ....[190]....
        /*168c*/ 	.word	0x00025a90


	//   ....[191]....
        /*1690*/ 	.word	0x00025b40


	//   ....[192]....
        /*1694*/ 	.word	0x00025c20


	//   ....[193]....
        /*1698*/ 	.word	0x00025e80


	//   ....[194]....
        /*169c*/ 	.word	0x00025f30


	//   ....[195]....
        /*16a0*/ 	.word	0x00026030


	//   ....[196]....
        /*16a4*/ 	.word	0x00026120


	//   ....[197]....
        /*16a8*/ 	.word	0x000261b0


	//   ....[198]....
        /*16ac*/ 	.word	0x000262a0


	//   ....[199]....
        /*16b0*/ 	.word	0x00026330


	//   ....[200]....
        /*16b4*/ 	.word	0x00026420


	//   ....[201]....
        /*16b8*/ 	.word	0x000264b0


	//   ....[202]....
        /*16bc*/ 	.word	0x000265a0


	//   ....[203]....
        /*16c0*/ 	.word	0x00026630


	//   ....[204]....
        /*16c4*/ 	.word	0x00026710


	//   ....[205]....
        /*16c8*/ 	.word	0x00026840


	//   ....[206]....
        /*16cc*/ 	.word	0x00026890


	//   ....[207]....
        /*16d0*/ 	.word	0x000268f0


	//   ....[208]....
        /*16d4*/ 	.word	0x00026990


	//   ....[209]....
        /*16d8*/ 	.word	0x00026d30


	//   ....[210]....
        /*16dc*/ 	.word	0x00026dd0


	//   ....[211]....
        /*16e0*/ 	.word	0x00026f70


	//   ....[212]....
        /*16e4*/ 	.word	0x00026ff0


	//   ....[213]....
        /*16e8*/ 	.word	0x00027070


	//   ....[214]....
        /*16ec*/ 	.word	0x000270f0


	//   ....[215]....
        /*16f0*/ 	.word	0x00027170


	//   ....[216]....
        /*16f4*/ 	.word	0x00027200


	//   ....[217]....
        /*16f8*/ 	.word	0x000272a0


	//   ....[218]....
        /*16fc*/ 	.word	0x00027350


	//   ....[219]....
        /*1700*/ 	.word	0x000273d0


	//   ....[220]....
        /*1704*/ 	.word	0x00027450


	//   ....[221]....
        /*1708*/ 	.word	0x000274d0


	//   ....[222]....
        /*170c*/ 	.word	0x00027560


	//   ....[223]....
        /*1710*/ 	.word	0x000275e0


	//   ....[224]....
        /*1714*/ 	.word	0x00027690


	//   ....[225]....
        /*1718*/ 	.word	0x000276e0


	//   ....[226]....
        /*171c*/ 	.word	0x000277a0


	//   ....[227]....
        /*1720*/ 	.word	0x000278d0


	//----- nvinfo : EIATTR_REG_RECONFIG
	.align		4
.L_1623:
        /*1724*/ 	.byte	0x01, 0x54
	.zero		2


	//----- nvinfo : EIATTR_SYSCALL_OFFSETS
	.align		4
        /*1728*/ 	.byte	0x04, 0x46
        /*172a*/ 	.short	(.L_1625 - .L_1624)


	//   ....[0]....
.L_1624:
        /*172c*/ 	.word	0x000023f0


	//   ....[1]....
        /*1730*/ 	.word	0x00002540


	//   ....[2]....
        /*1734*/ 	.word	0x00007090


	//   ....[3]....
        /*1738*/ 	.word	0x000073b0


	//   ....[4]....
        /*173c*/ 	.word	0x0001d560


	//   ....[5]....
        /*1740*/ 	.word	0x0001d6b0


	//   ....[6]....
        /*1744*/ 	.word	0x0001d7b0


	//   ....[7]....
        /*1748*/ 	.word	0x0001e010


	//   ....[8]....
        /*174c*/ 	.word	0x0001ec10


	//----- nvinfo : EIATTR_MBARRIER_INSTR_OFFSETS
	.align		4
.L_1625:
        /*1750*/ 	.byte	0x04, 0x39
        /*1752*/ 	.short	(.L_1627 - .L_1626)


	//   ....[0]....
.L_1626:
        /*1754*/ 	.word	0x000002e0
        /*1758*/ 	.word	0x000000ff
        /*175c*/ 	.word	0x00032400
        /*1760*/ 	.short	0x0100
        /*1762*/ 	.byte	0x08
	.zero		1


	//   ....[1]....
        /*1764*/ 	.word	0x000002f0
        /*1768*/ 	.word	0x000000ff
        /*176c*/ 	.word	0x00032410
        /*1770*/ 	.short	0x0100
        /*1772*/ 	.byte	0x08
	.zero		1


	//   ....[2]....
        /*1774*/ 	.word	0x00000300
        /*1778*/ 	.word	0x000000ff
        /*177c*/ 	.word	0x00032420
        /*1780*/ 	.short	0x0100
        /*1782*/ 	.byte	0x08
	.zero		1


	//   ....[3]....
        /*1784*/ 	.word	0x000003f0
        /*1788*/ 	.word	0x000000ff
        /*178c*/ 	.word	0x00032430
        /*1790*/ 	.short	0x0100
        /*1792*/ 	.byte	0x08
	.zero		1


	//   ....[4]....
        /*1794*/ 	.word	0x00000400
        /*1798*/ 	.word	0x000000ff
        /*179c*/ 	.word	0x00032440
        /*17a0*/ 	.short	0x0100
        /*17a2*/ 	.byte	0x08
	.zero		1


	//   ....[5]....
        /*17a4*/ 	.word	0x00000410
        /*17a8*/ 	.word	0x000000ff
        /*17ac*/ 	.word	0x00032438
        /*17b0*/ 	.short	0x0100
        /*17b2*/ 	.byte	0x08
	.zero		1


	//   ....[6]....
        /*17b4*/ 	.word	0x00000420
        /*17b8*/ 	.word	0x000000ff
        /*17bc*/ 	.word	0x00032448
        /*17c0*/ 	.short	0x0100
        /*17c2*/ 	.byte	0x08
	.zero		1


	//   ....[7]....
        /*17c4*/ 	.word	0x00000550
        /*17c8*/ 	.word	0x000000ff
        /*17cc*/ 	.word	0x00032450
        /*17d0*/ 	.short	0x0100
        /*17d2*/ 	.byte	0x08
	.zero		1


	//   ....[8]....
        /*17d4*/ 	.word	0x00000560
        /*17d8*/ 	.word	0x000000ff
        /*17dc*/ 	.word	0x00032460
        /*17e0*/ 	.short	0x0100
        /*17e2*/ 	.byte	0x08
	.zero		1


	//   ....[9]....
        /*17e4*/ 	.word	0x00000570
        /*17e8*/ 	.word	0x000000ff
        /*17ec*/ 	.word	0x00032458
        /*17f0*/ 	.short	0x0100
        /*17f2*/ 	.byte	0x08
	.zero		1


	//   ....[10]....
        /*17f4*/ 	.word	0x00000580
        /*17f8*/ 	.word	0x000000ff
        /*17fc*/ 	.word	0x00032468
        /*1800*/ 	.short	0x0100
        /*1802*/ 	.byte	0x08
	.zero		1


	//   ....[11]....
        /*1804*/ 	.word	0x00000670
        /*1808*/ 	.word	0x000000ff
        /*180c*/ 	.word	0x00032470
        /*1810*/ 	.short	0x0100
        /*1812*/ 	.byte	0x06
	.zero		1


	//   ....[12]....
        /*1814*/ 	.word	0x00000680
        /*1818*/ 	.word	0x000000ff
        /*181c*/ 	.word	0x00032480
        /*1820*/ 	.short	0x0100
        /*1822*/ 	.byte	0x06
	.zero		1


	//   ....[13]....
        /*1824*/ 	.word	0x00000690
        /*1828*/ 	.word	0x000000ff
        /*182c*/ 	.word	0x00032478
        /*1830*/ 	.short	0x0100
        /*1832*/ 	.byte	0x06
	.zero		1


	//   ....[14]....
        /*1834*/ 	.word	0x000006a0
        /*1838*/ 	.word	0x000000ff
        /*183c*/ 	.word	0x00032488
        /*1840*/ 	.short	0x0100
        /*1842*/ 	.byte	0x06
	.zero		1


	//   ....[15]....
        /*1844*/ 	.word	0x000007d0
        /*1848*/ 	.word	0x000000ff
        /*184c*/ 	.word	0x00032490
        /*1850*/ 	.short	0x0100
        /*1852*/ 	.byte	0x08
	.zero		1


	//   ....[16]....
        /*1854*/ 	.word	0x000007e0
        /*1858*/ 	.word	0x000000ff
        /*185c*/ 	.word	0x000324a0
        /*1860*/ 	.short	0x0100
        /*1862*/ 	.byte	0x08
	.zero		1


	//   ....[17]....
        /*1864*/ 	.word	0x000007f0
        /*1868*/ 	.word	0x000000ff
        /*186c*/ 	.word	0x00032498
        /*1870*/ 	.short	0x0100
        /*1872*/ 	.byte	0x08
	.zero		1


	//   ....[18]....
        /*1874*/ 	.word	0x00000800
        /*1878*/ 	.word	0x000000ff
        /*187c*/ 	.word	0x000324a8
        /*1880*/ 	.short	0x0100
        /*1882*/ 	.byte	0x08
	.zero		1


	//   ....[19]....
        /*1884*/ 	.word	0x00000930
        /*1888*/ 	.word	0x000000ff
        /*188c*/ 	.word	0x000324b0
        /*1890*/ 	.short	0x0100
        /*1892*/ 	.byte	0x08
	.zero		1


	//   ....[20]....
        /*1894*/ 	.word	0x00000940
        /*1898*/ 	.word	0x000000ff
        /*189c*/ 	.word	0x000324c0
        /*18a0*/ 	.short	0x0100
        /*18a2*/ 	.byte	0x08
	.zero		1


	//   ....[21]....
        /*18a4*/ 	.word	0x00000950
        /*18a8*/ 	.word	0x000000ff
        /*18ac*/ 	.word	0x000324b8
        /*18b0*/ 	.short	0x0100
        /*18b2*/ 	.byte	0x08
	.zero		1


	//   ....[22]....
        /*18b4*/ 	.word	0x00000960
        /*18b8*/ 	.word	0x000000ff
        /*18bc*/ 	.word	0x000324c8
        /*18c0*/ 	.short	0x0100
        /*18c2*/ 	.byte	0x08
	.zero		1


	//   ....[23]....
        /*18c4*/ 	.word	0x00003880
        /*18c8*/ 	.word	0x00000060
        /*18cc*/ 	.word	0x00032490
        /*18d0*/ 	.short	0x010a
        /*18d2*/ 	.byte	0x3f
	.zero		1


	//   ....[24]....
        /*18d4*/ 	.word	0x00004b40
        /*18d8*/ 	.word	0x00000060
        /*18dc*/ 	.word	0x00032490
        /*18e0*/ 	.short	0x010a
        /*18e2*/ 	.byte	0x3f
	.zero		1


	//   ....[25]....
        /*18e4*/ 	.word	0x00005d30
        /*18e8*/ 	.word	0x00000060
        /*18ec*/ 	.word	0x00032490
        /*18f0*/ 	.short	0x010a
        /*18f2*/ 	.byte	0x3f
	.zero		1


	//   ....[26]....
        /*18f4*/ 	.word	0x00005f50
        /*18f8*/ 	.word	0x00000020
        /*18fc*/ 	.word	0x00000000
        /*1900*/ 	.short	0x0101
        /*1902*/ 	.byte	0x3f
	.zero		1


	//   ....[27]....
        /*1904*/ 	.word	0x00005f90
        /*1908*/ 	.word	0x00000060
        /*190c*/ 	.word	0x000324b0
        /*1910*/ 	.short	0x010a
        /*1912*/ 	.byte	0x3f
	.zero		1


	//   ....[28]....
        /*1914*/ 	.word	0x000065f0
        /*1918*/ 	.word	0x00000060
        /*191c*/ 	.word	0x00000000
        /*1920*/ 	.short	0x0101
        /*1922*/ 	.byte	0x3f
	.zero		1


	//   ....[29]....
        /*1924*/ 	.word	0x00007130
        /*1928*/ 	.word	0x00000013
        /*192c*/ 	.word	0x00032400
        /*1930*/ 	.short	0x010a
        /*1932*/ 	.byte	0x3f
	.zero		1


	//   ....[30]....
        /*1934*/ 	.word	0x00007180
        /*1938*/ 	.word	0x00000013
        /*193c*/ 	.word	0x00032400
        /*1940*/ 	.short	0x010a
        /*1942*/ 	.byte	0x3f
	.zero		1


	//   ....[31]....
        /*1944*/ 	.word	0x00007c40
        /*1948*/ 	.word	0x00000013
        /*194c*/ 	.word	0x00032400
        /*1950*/ 	.short	0x010a
        /*1952*/ 	.byte	0x3f
	.zero		1


	//   ....[32]....
        /*1954*/ 	.word	0x000091b0
        /*1958*/ 	.word	0x00000013
        /*195c*/ 	.word	0x00032400
        /*1960*/ 	.short	0x010a
        /*1962*/ 	.byte	0x3f
	.zero		1


	//   ....[33]....
        /*1964*/ 	.word	0x0000a1d0
        /*1968*/ 	.word	0x000000b3
        /*196c*/ 	.word	0x00032430
        /*1970*/ 	.short	0x010a
        /*1972*/ 	.byte	0x3f
	.zero		1


	//   ....[34]....
        /*1974*/ 	.word	0x0000a260
        /*1978*/ 	.word	0x000000b3
        /*197c*/ 	.word	0x00032430
        /*1980*/ 	.short	0x010a
        /*1982*/ 	.byte	0x3f
	.zero		1


	//   ....[35]....
        /*1984*/ 	.word	0x0000a590
        /*1988*/ 	.word	0x00000013
        /*198c*/ 	.word	0x00032410
        /*1990*/ 	.short	0x010a
        /*1992*/ 	.byte	0x3f
	.zero		1


	//   ....[36]....
        /*1994*/ 	.word	0x0000a5e0
        /*1998*/ 	.word	0x000000b3
        /*199c*/ 	.word	0x00032450
        /*19a0*/ 	.short	0x010a
        /*19a2*/ 	.byte	0x3f
	.zero		1


	//   ....[37]....
        /*19a4*/ 	.word	0x0000a660
        /*19a8*/ 	.word	0x000000b3
        /*19ac*/ 	.word	0x00032450
        /*19b0*/ 	.short	0x010a
        /*19b2*/ 	.byte	0x3f
	.zero		1


	//   ....[38]....
        /*19b4*/ 	.word	0x0000c630
        /*19b8*/ 	.word	0x00000018
        /*19bc*/ 	.word	0x00000000
        /*19c0*/ 	.short	0x0101
        /*19c2*/ 	.byte	0x3f
	.zero		1


	//   ....[39]....
        /*19c4*/ 	.word	0x0000d280
        /*19c8*/ 	.word	0x000000b3
        /*19cc*/ 	.word	0x00000000
        /*19d0*/ 	.short	0x0101
        /*19d2*/ 	.byte	0x3f
	.zero		1


	//   ....[40]....
        /*19d4*/ 	.word	0x0000d360
        /*19d8*/ 	.word	0x000000d3
        /*19dc*/ 	.word	0x00032430
        /*19e0*/ 	.short	0x010a
        /*19e2*/ 	.byte	0x3f
	.zero		1


	//   ....[41]....
        /*19e4*/ 	.word	0x0000d3d0
        /*19e8*/ 	.word	0x000000d3
        /*19ec*/ 	.word	0x00032430
        /*19f0*/ 	.short	0x010a
        /*19f2*/ 	.byte	0x3f
	.zero		1


	//   ....[42]....
        /*19f4*/ 	.word	0x0000d670
        /*19f8*/ 	.word	0x000000d3
        /*19fc*/ 	.word	0x00032450
        /*1a00*/ 	.short	0x010a
        /*1a02*/ 	.byte	0x3f
	.zero		1


	//   ....[43]....
        /*1a04*/ 	.word	0x0000d6c0
        /*1a08*/ 	.word	0x000000d3
        /*1a0c*/ 	.word	0x00032450
        /*1a10*/ 	.short	0x010a
        /*1a12*/ 	.byte	0x3f
	.zero		1


	//   ....[44]....
        /*1a14*/ 	.word	0x0000f6c0
        /*1a18*/ 	.word	0x00000003
        /*1a1c*/ 	.word	0x00000000
        /*1a20*/ 	.short	0x0101
        /*1a22*/ 	.byte	0x3f
	.zero		1


	//   ....[45]....
        /*1a24*/ 	.word	0x00010820
        /*1a28*/ 	.word	0x000000d3
        /*1a2c*/ 	.word	0x00000000
        /*1a30*/ 	.short	0x0101
        /*1a32*/ 	.byte	0x3f
	.zero		1


	//   ....[46]....
        /*1a34*/ 	.word	0x00010930
        /*1a38*/ 	.word	0x000000d3
        /*1a3c*/ 	.word	0x00032430
        /*1a40*/ 	.short	0x010a
        /*1a42*/ 	.byte	0x3f
	.zero		1


	//   ....[47]....
        /*1a44*/ 	.word	0x000109a0
        /*1a48*/ 	.word	0x000000d3
        /*1a4c*/ 	.word	0x00032430
        /*1a50*/ 	.short	0x010a
        /*1a52*/ 	.byte	0x3f
	.zero		1


	//   ....[48]....
        /*1a54*/ 	.word	0x00010c40
        /*1a58*/ 	.word	0x000000d3
        /*1a5c*/ 	.word	0x00032450
        /*1a60*/ 	.short	0x010a
        /*1a62*/ 	.byte	0x3f
	.zero		1


	//   ....[49]....
        /*1a64*/ 	.word	0x00010c90
        /*1a68*/ 	.word	0x000000d3
        /*1a6c*/ 	.word	0x00032450
        /*1a70*/ 	.short	0x010a
        /*1a72*/ 	.byte	0x3f
	.zero		1


	//   ....[50]....
        /*1a74*/ 	.word	0x000124e0
        /*1a78*/ 	.word	0x00000003
        /*1a7c*/ 	.word	0x00000000
        /*1a80*/ 	.short	0x0101
        /*1a82*/ 	.byte	0x3f
	.zero		1


	//   ....[51]....
        /*1a84*/ 	.word	0x00013740
        /*1a88*/ 	.word	0x000000d3
        /*1a8c*/ 	.word	0x00000000
        /*1a90*/ 	.short	0x0101
        /*1a92*/ 	.byte	0x3f
	.zero		1


	//   ....[52]....
        /*1a94*/ 	.word	0x00015cb0
        /*1a98*/ 	.word	0x00000003
        /*1a9c*/ 	.word	0x00000000
        /*1aa0*/ 	.short	0x0101
        /*1aa2*/ 	.byte	0x3f
	.zero		1


	//   ....[53]....
        /*1aa4*/ 	.word	0x000167c0
        /*1aa8*/ 	.word	0x00000003
        /*1aac*/ 	.word	0x00000000
        /*1ab0*/ 	.short	0x0101
        /*1ab2*/ 	.byte	0x3f
	.zero		1


	//   ....[54]....
        /*1ab4*/ 	.word	0x0001bd90
        /*1ab8*/ 	.word	0x00000012
        /*1abc*/ 	.word	0x00032420
        /*1ac0*/ 	.short	0x010a
        /*1ac2*/ 	.byte	0x3f
	.zero		1


	//   ....[55]....
        /*1ac4*/ 	.word	0x0001be60
        /*1ac8*/ 	.word	0x00000004
        /*1acc*/ 	.word	0x000324a0
        /*1ad0*/ 	.short	0x010a
        /*1ad2*/ 	.byte	0x3f
	.zero		1


	//   ....[56]....
        /*1ad4*/ 	.word	0x0001c0a0
        /*1ad8*/ 	.word	0x00000004
        /*1adc*/ 	.word	0x000324c0
        /*1ae0*/ 	.short	0x010a
        /*1ae2*/ 	.byte	0x3f
	.zero		1


	//   ....[57]....
        /*1ae4*/ 	.word	0x0001c740
        /*1ae8*/ 	.word	0x00000005
        /*1aec*/ 	.word	0x000324a0
        /*1af0*/ 	.short	0x010a
        /*1af2*/ 	.byte	0x3f
	.zero		1


	//   ....[58]....
        /*1af4*/ 	.word	0x0001c970
        /*1af8*/ 	.word	0x00000005
        /*1afc*/ 	.word	0x000324c0
        /*1b00*/ 	.short	0x010a
        /*1b02*/ 	.byte	0x3f
	.zero		1


	//   ....[59]....
        /*1b04*/ 	.word	0x0001dbb0
        /*1b08*/ 	.word	0x00000000
        /*1b0c*/ 	.word	0x00032440
        /*1b10*/ 	.short	0x010a
        /*1b12*/ 	.byte	0x3f
	.zero		1


	//   ....[60]....
        /*1b14*/ 	.word	0x0001e9c0
        /*1b18*/ 	.word	0x00000012
        /*1b1c*/ 	.word	0x00032400
        /*1b20*/ 	.short	0x0107
        /*1b22*/ 	.byte	0x3f
	.zero		1


	//   ....[61]....
        /*1b24*/ 	.word	0x0001ea60
        /*1b28*/ 	.word	0x00000012
        /*1b2c*/ 	.word	0x00032400
        /*1b30*/ 	.short	0x0101
        /*1b32*/ 	.byte	0x3f
	.zero		1


	//   ....[62]....
        /*1b34*/ 	.word	0x0001f690
        /*1b38*/ 	.word	0x00000012
        /*1b3c*/ 	.word	0x00032410
        /*1b40*/ 	.short	0x0107
        /*1b42*/ 	.byte	0x3f
	.zero		1


	//   ....[63]....
        /*1b44*/ 	.word	0x0001f790
        /*1b48*/ 	.word	0x00000012
        /*1b4c*/ 	.word	0x00032410
        /*1b50*/ 	.short	0x0101
        /*1b52*/ 	.byte	0x3f
	.zero		1


	//   ....[64]....
        /*1b54*/ 	.word	0x0001f7b0
        /*1b58*/ 	.word	0x00000012
        /*1b5c*/ 	.word	0x00032420
        /*1b60*/ 	.short	0x010a
        /*1b62*/ 	.byte	0x3f
	.zero		1


	//   ....[65]....
        /*1b64*/ 	.word	0x0001f890
        /*1b68*/ 	.word	0x00000002
        /*1b6c*/ 	.word	0x00032460
        /*1b70*/ 	.short	0x010a
        /*1b72*/ 	.byte	0x3f
	.zero		1


	//   ....[66]....
        /*1b74*/ 	.word	0x00020140
        /*1b78*/ 	.word	0x00000002
        /*1b7c*/ 	.word	0x00032440
        /*1b80*/ 	.short	0x010a
        /*1b82*/ 	.byte	0x3f
	.zero		1


	//   ....[67]....
        /*1b84*/ 	.word	0x00020390
        /*1b88*/ 	.word	0x00000002
        /*1b8c*/ 	.word	0x00032460
        /*1b90*/ 	.short	0x010a
        /*1b92*/ 	.byte	0x3f
	.zero		1


	//   ....[68]....
        /*1b94*/ 	.word	0x00020b80
        /*1b98*/ 	.word	0x00000003
        /*1b9c*/ 	.word	0x00032440
        /*1ba0*/ 	.short	0x010a
        /*1ba2*/ 	.byte	0x3f
	.zero		1


	//   ....[69]....
        /*1ba4*/ 	.word	0x00020dd0
        /*1ba8*/ 	.word	0x00000003
        /*1bac*/ 	.word	0x00032460
        /*1bb0*/ 	.short	0x010a
        /*1bb2*/ 	.byte	0x3f
	.zero		1


	//   ....[70]....
        /*1bb4*/ 	.word	0x00021550
        /*1bb8*/ 	.word	0x00000003
        /*1bbc*/ 	.word	0x00032440
        /*1bc0*/ 	.short	0x010a
        /*1bc2*/ 	.byte	0x3f
	.zero		1


	//   ....[71]....
        /*1bc4*/ 	.word	0x000217a0
        /*1bc8*/ 	.word	0x00000003
        /*1bcc*/ 	.word	0x00032460
        /*1bd0*/ 	.short	0x010a
        /*1bd2*/ 	.byte	0x3f
	.zero		1


	//   ....[72]....
        /*1bd4*/ 	.word	0x00023150
        /*1bd8*/ 	.word	0x00000000
        /*1bdc*/ 	.word	0x00032420
        /*1be0*/ 	.short	0x010a
        /*1be2*/ 	.byte	0x3f
	.zero		1


	//   ....[73]....
        /*1be4*/ 	.word	0x00023330
        /*1be8*/ 	.word	0x00000006
        /*1bec*/ 	.word	0x00000000
        /*1bf0*/ 	.short	0x010a
        /*1bf2*/ 	.byte	0x3f
	.zero		1


	//   ....[74]....
        /*1bf4*/ 	.word	0x00023360
        /*1bf8*/ 	.word	0x00000007
        /*1bfc*/ 	.word	0x00000000
        /*1c00*/ 	.short	0x010a
        /*1c02*/ 	.byte	0x3f
	.zero		1


	//   ....[75]....
        /*1c04*/ 	.word	0x000233c0
        /*1c08*/ 	.word	0x00000004
        /*1c0c*/ 	.word	0x00000000
        /*1c10*/ 	.short	0x010a
        /*1c12*/ 	.byte	0x3f
	.zero		1


	//   ....[76]....
        /*1c14*/ 	.word	0x000233f0
        /*1c18*/ 	.word	0x00000003
        /*1c1c*/ 	.word	0x00000000
        /*1c20*/ 	.short	0x010a
        /*1c22*/ 	.byte	0x3f
	.zero		1


	//   ....[77]....
        /*1c24*/ 	.word	0x00023450
        /*1c28*/ 	.word	0x00000060
        /*1c2c*/ 	.word	0x00032490
        /*1c30*/ 	.short	0x010a
        /*1c32*/ 	.byte	0x3f
	.zero		1


	//   ....[78]....
        /*1c34*/ 	.word	0x000234a0
        /*1c38*/ 	.word	0x00000060
        /*1c3c*/ 	.word	0x00032490
        /*1c40*/ 	.short	0x010a
        /*1c42*/ 	.byte	0x3f
	.zero		1


	//   ....[79]....
        /*1c44*/ 	.word	0x000234f0
        /*1c48*/ 	.word	0x00000060
        /*1c4c*/ 	.word	0x00032490
        /*1c50*/ 	.short	0x010a
        /*1c52*/ 	.byte	0x3f
	.zero		1


	//   ....[80]....
        /*1c54*/ 	.word	0x00023540
        /*1c58*/ 	.word	0x00000060
        /*1c5c*/ 	.word	0x000324b0
        /*1c60*/ 	.short	0x010a
        /*1c62*/ 	.byte	0x3f
	.zero		1


	//   ....[81]....
        /*1c64*/ 	.word	0x000239b0
        /*1c68*/ 	.word	0x00000013
        /*1c6c*/ 	.word	0x00032400
        /*1c70*/ 	.short	0x010a
        /*1c72*/ 	.byte	0x3f
	.zero		1


	//   ....[82]....
        /*1c74*/ 	.word	0x00023fb0
        /*1c78*/ 	.word	0x00000013
        /*1c7c*/ 	.word	0x00032400
        /*1c80*/ 	.short	0x010a
        /*1c82*/ 	.byte	0x3f
	.zero		1


	//   ....[83]....
        /*1c84*/ 	.word	0x00024000
        /*1c88*/ 	.word	0x000000b3
        /*1c8c*/ 	.word	0x00032430
        /*1c90*/ 	.short	0x010a
        /*1c92*/ 	.byte	0x3f
	.zero		1


	//   ....[84]....
        /*1c94*/ 	.word	0x00024050
        /*1c98*/ 	.word	0x00000013
        /*1c9c*/ 	.word	0x00032410
        /*1ca0*/ 	.short	0x010a
        /*1ca2*/ 	.byte	0x3f
	.zero		1


	//   ....[85]....
        /*1ca4*/ 	.word	0x000240a0
        /*1ca8*/ 	.word	0x000000b3
        /*1cac*/ 	.word	0x00032450
        /*1cb0*/ 	.short	0x010a
        /*1cb2*/ 	.byte	0x3f
	.zero		1


	//   ....[86]....
        /*1cb4*/ 	.word	0x000240f0
        /*1cb8*/ 	.word	0x000000d3
        /*1cbc*/ 	.word	0x00032430
        /*1cc0*/ 	.short	0x010a
        /*1cc2*/ 	.byte	0x3f
	.zero		1


	//   ....[87]....
        /*1cc4*/ 	.word	0x00024140
        /*1cc8*/ 	.word	0x000000d3
        /*1ccc*/ 	.word	0x00032450
        /*1cd0*/ 	.short	0x010a
        /*1cd2*/ 	.byte	0x3f
	.zero		1


	//   ....[88]....
        /*1cd4*/ 	.word	0x00024190
        /*1cd8*/ 	.word	0x000000d3
        /*1cdc*/ 	.word	0x00032430
        /*1ce0*/ 	.short	0x010a
        /*1ce2*/ 	.byte	0x3f
	.zero		1


	//   ....[89]....
        /*1ce4*/ 	.word	0x000241e0
        /*1ce8*/ 	.word	0x000000d3
        /*1cec*/ 	.word	0x00032450
        /*1cf0*/ 	.short	0x010a
        /*1cf2*/ 	.byte	0x3f
	.zero		1


	//   ....[90]....
        /*1cf4*/ 	.word	0x00024df0
        /*1cf8*/ 	.word	0x00000012
        /*1cfc*/ 	.word	0x00032420
        /*1d00*/ 	.short	0x010a
        /*1d02*/ 	.byte	0x3f
	.zero		1


	//   ....[91]....
        /*1d04*/ 	.word	0x00024e40
        /*1d08*/ 	.word	0x00000004
        /*1d0c*/ 	.word	0x000324a0
        /*1d10*/ 	.short	0x010a
        /*1d12*/ 	.byte	0x3f
	.zero		1


	//   ....[92]....
        /*1d14*/ 	.word	0x00024e90
        /*1d18*/ 	.word	0x00000004
        /*1d1c*/ 	.word	0x000324c0
        /*1d20*/ 	.short	0x010a
        /*1d22*/ 	.byte	0x3f
	.zero		1


	//   ....[93]....
        /*1d24*/ 	.word	0x00024ee0
        /*1d28*/ 	.word	0x00000005
        /*1d2c*/ 	.word	0x000324a0
        /*1d30*/ 	.short	0x010a
        /*1d32*/ 	.byte	0x3f
	.zero		1


	//   ....[94]....
        /*1d34*/ 	.word	0x00024f30
        /*1d38*/ 	.word	0x00000005
        /*1d3c*/ 	.word	0x000324c0
        /*1d40*/ 	.short	0x010a
        /*1d42*/ 	.byte	0x3f
	.zero		1


	//   ....[95]....
        /*1d44*/ 	.word	0x000250d0
        /*1d48*/ 	.word	0x00000000
        /*1d4c*/ 	.word	0x00032440
        /*1d50*/ 	.short	0x010a
        /*1d52*/ 	.byte	0x3f
	.zero		1


	//   ....[96]....
        /*1d54*/ 	.word	0x00026a40
        /*1d58*/ 	.word	0x00000012
        /*1d5c*/ 	.word	0x00032420
        /*1d60*/ 	.short	0x010a
        /*1d62*/ 	.byte	0x3f
	.zero		1


	//   ....[97]....
        /*1d64*/ 	.word	0x00026a90
        /*1d68*/ 	.word	0x00000002
        /*1d6c*/ 	.word	0x00032460
        /*1d70*/ 	.short	0x010a
        /*1d72*/ 	.byte	0x3f
	.zero		1


	//   ....[98]....
        /*1d74*/ 	.word	0x00026ae0
        /*1d78*/ 	.word	0x00000002
        /*1d7c*/ 	.word	0x00032440
        /*1d80*/ 	.short	0x010a
        /*1d82*/ 	.byte	0x3f
	.zero		1


	//   ....[99]....
        /*1d84*/ 	.word	0x00026b30
        /*1d88*/ 	.word	0x00000002
        /*1d8c*/ 	.word	0x00032460
        /*1d90*/ 	.short	0x010a
        /*1d92*/ 	.byte	0x3f
	.zero		1


	//   ....[100]....
        /*1d94*/ 	.word	0x00026b80
        /*1d98*/ 	.word	0x00000003
        /*1d9c*/ 	.word	0x00032440
        /*1da0*/ 	.short	0x010a
        /*1da2*/ 	.byte	0x3f
	.zero		1


	//   ....[101]....
        /*1da4*/ 	.word	0x00026bd0
        /*1da8*/ 	.word	0x00000003
        /*1dac*/ 	.word	0x00032460
        /*1db0*/ 	.short	0x010a
        /*1db2*/ 	.byte	0x3f
	.zero		1


	//   ....[102]....
        /*1db4*/ 	.word	0x00026c20
        /*1db8*/ 	.word	0x00000003
        /*1dbc*/ 	.word	0x00032440
        /*1dc0*/ 	.short	0x010a
        /*1dc2*/ 	.byte	0x3f
	.zero		1


	//   ....[103]....
        /*1dc4*/ 	.word	0x00026c70
        /*1dc8*/ 	.word	0x00000003
        /*1dcc*/ 	.word	0x00032460
        /*1dd0*/ 	.short	0x010a
        /*1dd2*/ 	.byte	0x3f
	.zero		1


	//   ....[104]....
        /*1dd4*/ 	.word	0x000277f0
        /*1dd8*/ 	.word	0x00000000
        /*1ddc*/ 	.word	0x00032420
        /*1de0*/ 	.short	0x010a
        /*1de2*/ 	.byte	0x3f
	.zero		1


	//   ....[105]....
        /*1de4*/ 	.word	0x00027990
        /*1de8*/ 	.word	0x00000006
        /*1dec*/ 	.word	0x00000000
        /*1df0*/ 	.short	0x010a
        /*1df2*/ 	.byte	0x3f
	.zero		1


	//   ....[106]....
        /*1df4*/ 	.word	0x000279e0
        /*1df8*/ 	.word	0x00000007
        /*1dfc*/ 	.word	0x00000000
        /*1e00*/ 	.short	0x010a
        /*1e02*/ 	.byte	0x3f
	.zero		1


	//   ....[107]....
        /*1e04*/ 	.word	0x00027a30
        /*1e08*/ 	.word	0x00000004
        /*1e0c*/ 	.word	0x00000000
        /*1e10*/ 	.short	0x010a
        /*1e12*/ 	.byte	0x3f
	.zero		1


	//----- nvinfo : EIATTR_NUM_MBARRIERS
	.align		4
.L_1627:
        /*1e14*/ 	.byte	0x03, 0x38
        /*1e16*/ 	.short	0x0017


	//----- nvinfo : EIATTR_EXIT_INSTR_OFFSETS
	.align		4
        /*1e18*/ 	.byte	0x04, 0x1c
        /*1e1a*/ 	.short	(.L_1629 - .L_1628)


	//   ....[0]....
.L_1628:
        /*1e1c*/ 	.word	0x00023440


	//----- nvinfo : EIATTR_MAX_THREADS
	.align		4
.L_1629:
        /*1e20*/ 	.byte	0x04, 0x05
        /*1e22*/ 	.short	(.L_1631 - .L_1630)
.L_1630:
        /*1e24*/ 	.word	0x00000180
        /*1e28*/ 	.word	0x00000001
        /*1e2c*/ 	.word	0x00000001


	//----- nvinfo : EIATTR_CRS_STACK_SIZE
	.align		4
.L_1631:
        /*1e30*/ 	.byte	0x04, 0x1e
        /*1e32*/ 	.short	(.L_1633 - .L_1632)
.L_1632:
        /*1e34*/ 	.word	0x00000000


	//----- nvinfo : EIATTR_CBANK_PARAM_SIZE
	.align		4
.L_1633:
        /*1e38*/ 	.byte	0x03, 0x19
        /*1e3a*/ 	.short	0x0bf0


	//----- nvinfo : EIATTR_PARAM_CBANK
	.align		4
        /*1e3c*/ 	.byte	0x04, 0x0a
        /*1e3e*/ 	.short	(.L_1635 - .L_1634)
	.align		4
.L_1634:
        /*1e40*/ 	.word	index@(.nv.constant0._ZN7cutlass13device_kernelIN5flash11enable_sm90INS1_16FlashAttnFwdSm90INS1_25CollectiveMainloopFwdSm90ILi2EN4cute5tupleIJNS5_1CILi1EEES8_S8_EEENS6_IJNS7_ILi128EEENS7_ILi96EEENS7_ILi64EEEEEELi256ENS_10bfloat16_tEfNS_4arch4Sm90ELb1ELb0ELb1ELb1ELb0ELb1ELb1ELb1ELb0ELb1ELb1ELb0EEENS1_21CollectiveEpilogueFwdINS6_IJSA_NS7_ILi256EEESB_EEES9_SE_SG_Li256ELb1ELb1ELb1ELb0EEENS1_36VarlenDynamicPersistentTileSchedulerILi128ELi96ELi256ELi128ELb1ELb1ELb1ELb1ELb1ELb1EEEEEEEEEvNT_6ParamsE)
        /*1e44*/ 	.short	0x0210
        /*1e46*/ 	.short	0x0bf0


	//----- nvinfo : EIATTR_SW_WAR
	.align		4
.L_1635:
        /*1e48*/ 	.byte	0x04, 0x36
        /*1e4a*/ 	.short	(.L_1637 - .L_1636)
.L_1636:
        /*1e4c*/ 	.word	0x00000008
.L_1637:


//--------------------- .nv.callgraph             --------------------------
	.section	.nv.callgraph,"",@"SHT_CUDA_CALLGRAPH"
	.align	4
	.sectionentsize	8
	.align		4
        /*0000*/ 	.word	0x00000000
	.align		4
        /*0004*/ 	.word	0xffffffff
	.align		4
        /*0008*/ 	.word	index@(_ZN7cutlass13device_kernelIN5flash11enable_sm90INS1_16FlashAttnFwdSm90INS1_25CollectiveMainloopFwdSm90ILi2EN4cute5tupleIJNS5_1CILi1EEES8_S8_EEENS6_IJNS7_ILi128EEESA_NS7_ILi192EEEEEELi128ENS_10bfloat16_tEfNS_4arch4Sm90ELb0ELb0ELb1ELb0ELb0ELb0ELb0ELb1ELb1ELb1ELb1ELb0EEENS1_21CollectiveEpilogueFwdINS6_IJSA_SA_SA_EEES9_SD_SF_Li256ELb0ELb1ELb1ELb0EEENS1_19SingleTileSchedulerILb0ELb1ELb1ELi128EEEEEEEEEvNT_6ParamsE)
	.align		4
        /*000c*/ 	.word	index@(__assertfail)
	.align		4
        /*0010*/ 	.word	index@(_ZN7cutlass13device_kernelIN5flash11enable_sm90INS1_16FlashAttnFwdSm90INS1_25CollectiveMainloopFwdSm90ILi2EN4cute5tupleIJNS5_1CILi1EEES8_S8_EEENS6_IJNS7_ILi128EEESA_NS7_ILi192EEEEEELi128ENS_10bfloat16_tEfNS_4arch4Sm90ELb0ELb0ELb1ELb1ELb0ELb0ELb0ELb1ELb1ELb1ELb1ELb0EEENS1_21CollectiveEpilogueFwdINS6_IJSA_SA_SA_EEES9_SD_SF_Li256ELb1ELb1ELb1ELb0EEENS1_36VarlenDynamicPersistentTileSchedulerILi128ELi128ELi256ELi128ELb1ELb1ELb1ELb0ELb1ELb1EEEEEEEEEvNT_6ParamsE)
	.align		4
        /*0014*/ 	.word	index@(__assertfail)
	.align		4
        /*0018*/ 	.word	index@(_ZN7cutlass13device_kernelIN5flash11enable_sm90INS1_16FlashAttnFwdSm90INS1_25CollectiveMainloopFwdSm90ILi2EN4cute5tupleIJNS5_1CILi1EEES8_S8_EEENS6_IJNS7_ILi128EEESA_NS7_ILi192EEEEEELi128ENS_10bfloat16_tEfNS_4arch4Sm90ELb0ELb0ELb1ELb1ELb0ELb1ELb0ELb1ELb1ELb1ELb1ELb0EEENS1_21CollectiveEpilogueFwdINS6_IJSA_SA_SA_EEES9_SD_SF_Li256ELb1ELb1ELb1ELb0EEENS1_36VarlenDynamicPersistentTileSchedulerILi128ELi128ELi256ELi128ELb1ELb1ELb1ELb0ELb1ELb1EEEEEEEEEvNT_6ParamsE)
	.align		4
        /*001c*/ 	.word	index@(__assertfail)
	.align		4
        /*0020*/ 	.word	index@(_ZN7cutlass13device_kernelIN5flash11enable_sm90INS1_16FlashAttnFwdSm90INS1_25CollectiveMainloopFwdSm90ILi2EN4cute5tupleIJNS5_1CILi1EEES8_S8_EEENS6_IJNS7_ILi128EEENS7_ILi96EEENS7_ILi192EEEEEELi128ENS_10bfloat16_tEfNS_4arch4Sm90ELb0ELb1ELb1ELb0ELb0ELb0ELb0ELb1ELb1ELb1ELb1ELb0EEENS1_21CollectiveEpilogueFwdINS6_IJSA_SA_SB_EEES9_SE_SG_Li256ELb0ELb1ELb1ELb0EEENS1_19SingleTileSchedulerILb0ELb1ELb1ELi128EEEEEEEEEvNT_6ParamsE)
	.align		4
        /*0024*/ 	.word	index@(__assertfail)
	.align		4
        /*0028*/ 	.word	index@(_ZN7cutlass13device_kernelIN5flash11enable_sm90INS1_16FlashAttnFwdSm90INS1_25CollectiveMainloopFwdSm90ILi2EN4cute5tupleIJNS5_1CILi1EEES8_S8_EEENS6_IJNS7_ILi128EEENS7_ILi96EEENS7_ILi192EEEEEELi128ENS_10bfloat16_tEfNS_4arch4Sm90ELb0ELb1ELb1ELb1ELb0ELb0ELb0ELb1ELb1ELb1ELb1ELb0EEENS1_21CollectiveEpilogueFwdINS6_IJSA_SA_SB_EEES9_SE_SG_Li256ELb1ELb1ELb1ELb0EEENS1_36VarlenDynamicPersistentTileSchedulerILi128ELi96ELi256ELi128ELb1ELb1ELb1ELb1ELb0ELb1EEEEEEEEEvNT_6ParamsE)
	.align		4
        /*002c*/ 	.word	index@(__assertfail)
	.align		4
        /*0030*/ 	.word	index@(_ZN7cutlass13device_kernelIN5flash11enable_sm90INS1_16FlashAttnFwdSm90INS1_25CollectiveMainloopFwdSm90ILi2EN4cute5tupleIJNS5_1CILi1EEES8_S8_EEENS6_IJNS7_ILi128EEENS7_ILi96EEENS7_ILi192EEEEEELi128ENS_10bfloat16_tEfNS_4arch4Sm90ELb0ELb1ELb1ELb1ELb0ELb1ELb0ELb1ELb1ELb1ELb1ELb0EEENS1_21CollectiveEpilogueFwdINS6_IJSA_SA_SB_EEES9_SE_SG_Li256ELb1ELb1ELb1ELb0EEENS1_36VarlenDynamicPersistentTileSchedulerILi128ELi96ELi256ELi128ELb1ELb1ELb1ELb1ELb0ELb1EEEEEEEEEvNT_6ParamsE)
	.align		4
        /*0034*/ 	.word	index@(__assertfail)
	.align		4
        /*0038*/ 	.word	index@(_ZN7cutlass13device_kernelIN5flash11enable_sm90INS1_16FlashAttnFwdSm90INS1_25CollectiveMainloopFwdSm90ILi2EN4cute5tupleIJNS5_1CILi1EEES8_S8_EEENS6_IJNS7_ILi128EEESA_NS7_ILi192EEEEEELi128ENS_10bfloat16_tEfNS_4arch4Sm90ELb1ELb0ELb1ELb0ELb0ELb0ELb0ELb1ELb1ELb1ELb1ELb0EEENS1_21CollectiveEpilogueFwdINS6_IJSA_SA_SA_EEES9_SD_SF_Li256ELb0ELb1ELb1ELb0EEENS1_19SingleTileSchedulerILb0ELb1ELb1ELi128EEEEEEEEEvNT_6ParamsE)
	.align		4
        /*003c*/ 	.word	index@(__assertfail)
	.align		4
        /*0040*/ 	.word	index@(_ZN7cutlass13device_kernelIN5flash11enable_sm90INS1_16FlashAttnFwdSm90INS1_25CollectiveMainloopFwdSm90ILi2EN4cute5tupleIJNS5_1CILi1EEES8_S8_EEENS6_IJNS7_ILi128EEESA_NS7_ILi192EEEEEELi128ENS_10bfloat16_tEfNS_4arch4Sm90ELb1ELb0ELb1ELb1ELb0ELb0ELb0ELb1ELb1ELb1ELb1ELb0EEENS1_21CollectiveEpilogueFwdINS6_IJSA_SA_SA_EEES9_SD_SF_Li256ELb1ELb1ELb1ELb0EEENS1_36VarlenDynamicPersistentTileSchedulerILi128ELi128ELi256ELi128ELb1ELb1ELb1ELb1ELb1ELb1EEEEEEEEEvNT_6ParamsE)
	.align		4
        /*0044*/ 	.word	index@(__assertfail)
	.align		4
        /*0048*/ 	.word	index@(_ZN7cutlass13device_kernelIN5flash11enable_sm90INS1_16FlashAttnFwdSm90INS1_25CollectiveMainloopFwdSm90ILi2EN4cute5tupleIJNS5_1CILi1EEES8_S8_EEENS6_IJNS7_ILi128EEESA_NS7_ILi192EEEEEELi128ENS_10bfloat16_tEfNS_4arch4Sm90ELb1ELb0ELb1ELb1ELb0ELb1ELb0ELb1ELb1ELb1ELb1ELb0EEENS1_21CollectiveEpilogueFwdINS6_IJSA_SA_SA_EEES9_SD_SF_Li256ELb1ELb1ELb1ELb0EEENS1_36VarlenDynamicPersistentTileSchedulerILi128ELi128ELi256ELi128ELb1ELb1ELb1ELb1ELb1ELb1EEEEEEEEEvNT_6ParamsE)
	.align		4
        /*004c*/ 	.word	index@(__assertfail)
	.align		4
        /*0050*/ 	.word	index@(_ZN7cutlass13device_kernelIN5flash11enable_sm90INS1_16FlashAttnFwdSm90INS1_25CollectiveMainloopFwdSm90ILi2EN4cute5tupleIJNS5_1CILi1EEES8_S8_EEENS6_IJNS7_ILi64EEESA_SA_EEELi512ENS_10bfloat16_tEfNS_4arch4Sm90ELb0ELb0ELb1ELb0ELb0ELb0ELb0ELb0ELb0ELb1ELb1ELb0EEENS1_21CollectiveEpilogueFwdINS6_IJSA_NS7_ILi512EEESA_EEES9_SC_SE_Li256ELb0ELb1ELb1ELb0EEENS1_19SingleTileSchedulerILb0ELb1ELb1ELi64EEEEEEEEEvNT_6ParamsE)
	.align		4
        /*0054*/ 	.word	index@(__assertfail)
	.align		4
        /*0058*/ 	.word	index@(_ZN7cutlass13device_kernelIN5flash11enable_sm90INS1_16FlashAttnFwdSm90INS1_25CollectiveMainloopFwdSm90ILi2EN4cute5tupleIJNS5_1CILi1EEES8_S8_EEENS6_IJNS7_ILi64EEESA_SA_EEELi512ENS_10bfloat16_tEfNS_4arch4Sm90ELb0ELb0ELb1ELb0ELb0ELb0ELb1ELb0ELb0ELb1ELb1ELb0EEENS1_21CollectiveEpilogueFwdINS6_IJSA_NS7_ILi512EEESA_EEES9_SC_SE_Li256ELb0ELb1ELb1ELb0EEENS1_19SingleTileSchedulerILb0ELb1ELb1ELi64EEEEEEEEEvNT_6ParamsE)
	.align		4
        /*005c*/ 	.word	index@(__assertfail)
	.align		4
        /*0060*/ 	.word	index@(_ZN7cutlass13device_kernelIN5flash11enable_sm90INS1_16FlashAttnFwdSm90INS1_25CollectiveMainloopFwdSm90ILi2EN4cute5tupleIJNS5_1CILi1EEES8_S8_EEENS6_IJNS7_ILi64EEESA_SA_EEELi512ENS_10bfloat16_tEfNS_4arch4Sm90ELb0ELb0ELb1ELb1ELb0ELb0ELb0ELb0ELb0ELb1ELb1ELb0EEENS1_21CollectiveEpilogueFwdINS6_IJSA_NS7_ILi512EEESA_EEES9_SC_SE_Li256ELb1ELb1ELb1ELb0EEENS1_36VarlenDynamicPersistentTileSchedulerILi64ELi64ELi256ELi128ELb1ELb1ELb1ELb0ELb1ELb1EEEEEEEEEvNT_6ParamsE)
	.align		4
        /*0064*/ 	.word	index@(__assertfail)
	.align		4
        /*0068*/ 	.word	index@(_ZN7cutlass13device_kernelIN5flash11enable_sm90INS1_16FlashAttnFwdSm90INS1_25CollectiveMainloopFwdSm90ILi2EN4cute5tupleIJNS5_1CILi1EEES8_S8_EEENS6_IJNS7_ILi64EEESA_SA_EEELi512ENS_10bfloat16_tEfNS_4arch4Sm90ELb0ELb0ELb1ELb1ELb0ELb1ELb0ELb0ELb0ELb1ELb1ELb0EEENS1_21CollectiveEpilogueFwdINS6_IJSA_NS7_ILi512EEESA_EEES9_SC_SE_Li256ELb1ELb1ELb1ELb0EEENS1_36VarlenDynamicPersistentTileSchedulerILi64ELi64ELi256ELi128ELb1ELb1ELb1ELb0ELb1ELb1EEEEEEEEEvNT_6ParamsE)
	.align		4
        /*006c*/ 	.word	index@(__assertfail)
	.align		4
        /*0070*/ 	.word	index@(_ZN7cutlass13device_kernelIN5flash11enable_sm90INS1_16FlashAttnFwdSm90INS1_25CollectiveMainloopFwdSm90ILi2EN4cute5tupleIJNS5_1CILi1EEES8_S8_EEENS6_IJNS7_ILi64EEESA_SA_EEELi512ENS_10bfloat16_tEfNS_4arch4Sm90ELb0ELb0ELb1ELb1ELb0ELb0ELb1ELb0ELb0ELb1ELb1ELb0EEENS1_21CollectiveEpilogueFwdINS6_IJSA_NS7_ILi512EEESA_EEES9_SC_SE_Li256ELb1ELb1ELb1ELb0EEENS1_36VarlenDynamicPersistentTileSchedulerILi64ELi64ELi256ELi128ELb1ELb1ELb1ELb0ELb1ELb1EEEEEEEEEvNT_6ParamsE)
	.align		4
        /*0074*/ 	.word	index@(__assertfail)
	.align		4
        /*0078*/ 	.word	index@(_ZN7cutlass13device_kernelIN5flash11enable_sm90INS1_16FlashAttnFwdSm90INS1_25CollectiveMainloopFwdSm90ILi2EN4cute5tupleIJNS5_1CILi1EEES8_S8_EEENS6_IJNS7_ILi64EEESA_SA_EEELi512ENS_10bfloat16_tEfNS_4arch4Sm90ELb0ELb0ELb1ELb1ELb0ELb1ELb1ELb0ELb0ELb1ELb1ELb0EEENS1_21CollectiveEpilogueFwdINS6_IJSA_NS7_ILi512EEESA_EEES9_SC_SE_Li256ELb1ELb1ELb1ELb0EEENS1_36VarlenDynamicPersistentTileSchedulerILi64ELi64ELi256ELi128ELb1ELb1ELb1ELb0ELb1ELb1EEEEEEEEEvNT_6ParamsE)
	.align		4
        /*007c*/ 	.word	index@(__assertfail)
	.align		4
        /*0080*/ 	.word	index@(_ZN7cutlass13device_kernelIN5flash11enable_sm90INS1_16FlashAttnFwdSm90INS1_25CollectiveMainloopFwdSm90ILi2EN4cute5tupleIJNS5_1CILi1EEES8_S8_EEENS6_IJNS7_ILi64EEESA_SA_EEELi512ENS_10bfloat16_tEfNS_4arch4Sm90ELb0ELb1ELb1ELb0ELb0ELb0ELb0ELb0ELb0ELb1ELb1ELb0EEENS1_21CollectiveEpilogueFwdINS6_IJSA_NS7_ILi512EEESA_EEES9_SC_SE_Li256ELb0ELb1ELb1ELb0EEENS1_19SingleTileSchedulerILb0ELb1ELb1ELi64EEEEEEEEEvNT_6ParamsE)
	.align		4
        /*0084*/ 	.word	index@(__assertfail)
	.align		4
        /*0088*/ 	.word	index@(_ZN7cutlass13device_kernelIN5flash11enable_sm90INS1_16FlashAttnFwdSm90INS1_25CollectiveMainloopFwdSm90ILi2EN4cute5tupleIJNS5_1CILi1EEES8_S8_EEENS6_IJNS7_ILi64EEESA_SA_EEELi512ENS_10bfloat16_tEfNS_4arch4Sm90ELb0ELb1ELb1ELb0ELb0ELb0ELb1ELb0ELb0ELb1ELb1ELb0EEENS1_21CollectiveEpilogueFwdINS6_IJSA_NS7_ILi512EEESA_EEES9_SC_SE_Li256ELb0ELb1ELb1ELb0EEENS1_19SingleTileSchedulerILb0ELb1ELb1ELi64EEEEEEEEEvNT_6ParamsE)
	.align		4
        /*008c*/ 	.word	index@(__assertfail)
	.align		4
        /*0090*/ 	.word	index@(_ZN7cutlass13device_kernelIN5flash11enable_sm90INS1_16FlashAttnFwdSm90INS1_25CollectiveMainloopFwdSm90ILi2EN4cute5tupleIJNS5_1CILi1EEES8_S8_EEENS6_IJNS7_ILi64EEESA_SA_EEELi512ENS_10bfloat16_tEfNS_4arch4Sm90ELb0ELb1ELb1ELb1ELb0ELb0ELb0ELb0ELb0ELb1ELb1ELb0EEENS1_21CollectiveEpilogueFwdINS6_IJSA_NS7_ILi512EEESA_EEES9_SC_SE_Li256ELb1ELb1ELb1ELb0EEENS1_36VarlenDynamicPersistentTileSchedulerILi64ELi64ELi256ELi128ELb1ELb1ELb1ELb1ELb0ELb1EEEEEEEEEvNT_6ParamsE)
	.align		4
        /*0094*/ 	.word	index@(__assertfail)
	.align		4
        /*0098*/ 	.word	index@(_ZN7cutlass13device_kernelIN5flash11enable_sm90INS1_16FlashAttnFwdSm90INS1_25CollectiveMainloopFwdSm90ILi2EN4cute5tupleIJNS5_1CILi1EEES8_S8_EEENS6_IJNS7_ILi64EEESA_SA_EEELi512ENS_10bfloat16_tEfNS_4arch4Sm90ELb0ELb1ELb1ELb1ELb0ELb1ELb0ELb0ELb0ELb1ELb1ELb0EEENS1_21CollectiveEpilogueFwdINS6_IJSA_NS7_ILi512EEESA_EEES9_SC_SE_Li256ELb1ELb1ELb1ELb0EEENS1_36VarlenDynamicPersistentTileSchedulerILi64ELi64ELi256ELi128ELb1ELb1ELb1ELb1ELb0ELb1EEEEEEEEEvNT_6ParamsE)
	.align		4
        /*009c*/ 	.word	index@(__assertfail)
	.align		4
        /*00a0*/ 	.word	index@(_ZN7cutlass13device_kernelIN5flash11enable_sm90INS1_16FlashAttnFwdSm90INS1_25CollectiveMainloopFwdSm90ILi2EN4cute5tupleIJNS5_1CILi1EEES8_S8_EEENS6_IJNS7_ILi64EEESA_SA_EEELi512ENS_10bfloat16_tEfNS_4arch4Sm90ELb0ELb1ELb1ELb1ELb0ELb0ELb1ELb0ELb0ELb1ELb1ELb0EEENS1_21CollectiveEpilogueFwdINS6_IJSA_NS7_ILi512EEESA_EEES9_SC_SE_Li256ELb1ELb1ELb1ELb0EEENS1_36VarlenDynamicPersistentTileSchedulerILi64ELi64ELi256ELi128ELb1ELb1ELb1ELb1ELb0ELb1EEEEEEEEEvNT_6ParamsE)
	.align		4
        /*00a4*/ 	.word	index@(__assertfail)
	.align		4
        /*00a8*/ 	.word	index@(_ZN7cutlass13device_kernelIN5flash11enable_sm90INS1_16FlashAttnFwdSm90INS1_25CollectiveMainloopFwdSm90ILi2EN4cute5tupleIJNS5_1CILi1EEES8_S8_EEENS6_IJNS7_ILi64EEESA_SA_EEELi512ENS_10bfloat16_tEfNS_4arch4Sm90ELb0ELb1ELb1ELb1ELb0ELb1ELb1ELb0ELb0ELb1ELb1ELb0EEENS1_21CollectiveEpilogueFwdINS6_IJSA_NS7_ILi512EEESA_EEES9_SC_SE_Li256ELb1ELb1ELb1ELb0EEENS1_36VarlenDynamicPersistentTileSchedulerILi64ELi64ELi256ELi128ELb1ELb1ELb1ELb1ELb0ELb1EEEEEEEEEvNT_6ParamsE)
	.align		4
        /*00ac*/ 	.word	index@(__assertfail)
	.align		4
        /*00b0*/ 	.word	index@(_ZN7cutlass13device_kernelIN5flash11enable_sm90INS1_16FlashAttnFwdSm90INS1_25CollectiveMainloopFwdSm90ILi2EN4cute5tupleIJNS5_1CILi1EEES8_S8_EEENS6_IJNS7_ILi64EEESA_SA_EEELi512ENS_10bfloat16_tEfNS_4arch4Sm90ELb1ELb0ELb1ELb0ELb0ELb0ELb0ELb0ELb0ELb1ELb1ELb0EEENS1_21CollectiveEpilogueFwdINS6_IJSA_NS7_ILi512EEESA_EEES9_SC_SE_Li256ELb0ELb1ELb1ELb0EEENS1_19SingleTileSchedulerILb0ELb1ELb1ELi64EEEEEEEEEvNT_6ParamsE)
	.align		4
        /*00b4*/ 	.word	index@(__assertfail)
	.align		4
        /*00b8*/ 	.word	index@(_ZN7cutlass13device_kernelIN5flash11enable_sm90INS1_16FlashAttnFwdSm90INS1_25CollectiveMainloopFwdSm90ILi2EN4cute5tupleIJNS5_1CILi1EEES8_S8_EEENS6_IJNS7_ILi64EEESA_SA_EEELi512ENS_10bfloat16_tEfNS_4arch4Sm90ELb1ELb0ELb1ELb0ELb0ELb0ELb1ELb0ELb0ELb1ELb1ELb0EEENS1_21CollectiveEpilogueFwdINS6_IJSA_NS7_ILi512EEESA_EEES9_SC_SE_Li256ELb0ELb1ELb1ELb0EEENS1_19SingleTileSchedulerILb0ELb1ELb1ELi64EEEEEEEEEvNT_6ParamsE)
	.align		4
        /*00bc*/ 	.word	index@(__assertfail)
	.align		4
        /*00c0*/ 	.word	index@(_ZN7cutlass13device_kernelIN5flash11enable_sm90INS1_16FlashAttnFwdSm90INS1_25CollectiveMainloopFwdSm90ILi2EN4cute5tupleIJNS5_1CILi1EEES8_S8_EEENS6_IJNS7_ILi64EEESA_SA_EEELi512ENS_10bfloat16_tEfNS_4arch4Sm90ELb1ELb0ELb1ELb1ELb0ELb0ELb0ELb0ELb0ELb1ELb1ELb0EEENS1_21CollectiveEpilogueFwdINS6_IJSA_NS7_ILi512EEESA_EEES9_SC_SE_Li256ELb1ELb1ELb1ELb0EEENS1_36VarlenDynamicPersistentTileSchedulerILi64ELi64ELi256ELi128ELb1ELb1ELb1ELb1ELb1ELb1EEEEEEEEEvNT_6ParamsE)
	.align		4
        /*00c4*/ 	.word	index@(__assertfail)
	.align		4
        /*00c8*/ 	.word	index@(_ZN7cutlass13device_kernelIN5flash11enable_sm90INS1_16FlashAttnFwdSm90INS1_25CollectiveMainloopFwdSm90ILi2EN4cute5tupleIJNS5_1CILi1EEES8_S8_EEENS6_IJNS7_ILi64EEESA_SA_EEELi512ENS_10bfloat16_tEfNS_4arch4Sm90ELb1ELb0ELb1ELb1ELb0ELb1ELb0ELb0ELb0ELb1ELb1ELb0EEENS1_21CollectiveEpilogueFwdINS6_IJSA_NS7_ILi512EEESA_EEES9_SC_SE_Li256ELb1ELb1ELb1ELb0EEENS1_36VarlenDynamicPersistentTileSchedulerILi64ELi64ELi256ELi128ELb1ELb1ELb1ELb1ELb1ELb1EEEEEEEEEvNT_6ParamsE)
	.align		4
        /*00cc*/ 	.word	index@(__assertfail)
	.align		4
        /*00d0*/ 	.word	index@(_ZN7cutlass13device_kernelIN5flash11enable_sm90INS1_16FlashAttnFwdSm90INS1_25CollectiveMainloopFwdSm90ILi2EN4cute5tupleIJNS5_1CILi1EEES8_S8_EEENS6_IJNS7_ILi64EEESA_SA_EEELi512ENS_10bfloat16_tEfNS_4arch4Sm90ELb1ELb0ELb1ELb1ELb0ELb0ELb1ELb0ELb0ELb1ELb1ELb0EEENS1_21CollectiveEpilogueFwdINS6_IJSA_NS7_ILi512EEESA_EEES9_SC_SE_Li256ELb1ELb1ELb1ELb0EEENS1_36VarlenDynamicPersistentTileSchedulerILi64ELi64ELi256ELi128ELb1ELb1ELb1ELb1ELb1ELb1EEEEEEEEEvNT_6ParamsE)
	.align		4
        /*00d4*/ 	.word	index@(__assertfail)
	.align		4
        /*00d8*/ 	.word	index@(_ZN7cutlass13device_kernelIN5flash11enable_sm90INS1_16FlashAttnFwdSm90INS1_25CollectiveMainloopFwdSm90ILi2EN4cute5tupleIJNS5_1CILi1EEES8_S8_EEENS6_IJNS7_ILi64EEESA_SA_EEELi512ENS_10bfloat16_tEfNS_4arch4Sm90ELb1ELb0ELb1ELb1ELb0ELb1ELb1ELb0ELb0ELb1ELb1ELb0EEENS1_21CollectiveEpilogueFwdINS6_IJSA_NS7_ILi512EEESA_EEES9_SC_SE_Li256ELb1ELb1ELb1ELb0EEENS1_36VarlenDynamicPersistentTileSchedulerILi64ELi64ELi256ELi128ELb1ELb1ELb1ELb1ELb1ELb1EEEEEEEEEvNT_6ParamsE)
	.align		4
        /*00dc*/ 	.word	index@(__assertfail)
	.align		4
        /*00e0*/ 	.word	index@(_ZN7cutlass13device_kernelIN5flash11enable_sm90INS1_16FlashAttnFwdSm90INS1_25CollectiveMainloopFwdSm90ILi2EN4cute5tupleIJNS5_1CILi1EEES8_S8_EEENS6_IJNS7_ILi128EEENS7_ILi96EEENS7_ILi64EEEEEELi256ENS_10bfloat16_tEfNS_4arch4Sm90ELb0ELb0ELb1ELb0ELb0ELb0ELb0ELb1ELb0ELb1ELb1ELb0EEENS1_21CollectiveEpilogueFwdINS6_IJSA_NS7_ILi256EEESB_EEES9_SE_SG_Li256ELb0ELb1ELb1ELb0EEENS1_19SingleTileSchedulerILb0ELb1ELb1ELi128EEEEEEEEEvNT_6ParamsE)
	.align		4
        /*00e4*/ 	.word	index@(__assertfail)
	.align		4
        /*00e8*/ 	.word	index@(_ZN7cutlass13device_kernelIN5flash11enable_sm90INS1_16FlashAttnFwdSm90INS1_25CollectiveMainloopFwdSm90ILi2EN4cute5tupleIJNS5_1CILi1EEES8_S8_EEENS6_IJNS7_ILi128EEENS7_ILi96EEENS7_ILi64EEEEEELi256ENS_10bfloat16_tEfNS_4arch4Sm90ELb0ELb0ELb1ELb0ELb0ELb0ELb1ELb1ELb0ELb1ELb1ELb0EEENS1_21CollectiveEpilogueFwdINS6_IJSA_NS7_ILi256EEESB_EEES9_SE_SG_Li256ELb0ELb1ELb1ELb0EEENS1_19SingleTileSchedulerILb0ELb1ELb1ELi128EEEEEEEEEvNT_6ParamsE)
	.align		4
        /*00ec*/ 	.word	index@(__assertfail)
	.align		4
        /*00f0*/ 	.word	index@(_ZN7cutlass13device_kernelIN5flash11enable_sm90INS1_16FlashAttnFwdSm90INS1_25CollectiveMainloopFwdSm90ILi2EN4cute5tupleIJNS5_1CILi1EEES8_S8_EEENS6_IJNS7_ILi128EEENS7_ILi96EEENS7_ILi64EEEEEELi256ENS_10bfloat16_tEfNS_4arch4Sm90ELb0ELb0ELb1ELb1ELb0ELb0ELb0ELb1ELb0ELb1ELb1ELb0EEENS1_21CollectiveEpilogueFwdINS6_IJSA_NS7_ILi256EEESB_EEES9_SE_SG_Li256ELb1ELb1ELb1ELb0EEENS1_36VarlenDynamicPersistentTileSchedulerILi128ELi96ELi256ELi128ELb1ELb1ELb1ELb0ELb1ELb1EEEEEEEEEvNT_6ParamsE)
	.align		4
        /*00f4*/ 	.word	index@(__assertfail)
	.align		4
        /*00f8*/ 	.word	index@(_ZN7cutlass13device_kernelIN5flash11enable_sm90INS1_16FlashAttnFwdSm90INS1_25CollectiveMainloopFwdSm90ILi2EN4cute5tupleIJNS5_1CILi1EEES8_S8_EEENS6_IJNS7_ILi128EEENS7_ILi96EEENS7_ILi64EEEEEELi256ENS_10bfloat16_tEfNS_4arch4Sm90ELb0ELb0ELb1ELb1ELb0ELb1ELb0ELb1ELb0ELb1ELb1ELb0EEENS1_21CollectiveEpilogueFwdINS6_IJSA_NS7_ILi256EEESB_EEES9_SE_SG_Li256ELb1ELb1ELb1ELb0EEENS1_36VarlenDynamicPersistentTileSchedulerILi128ELi96ELi256ELi128ELb1ELb1ELb1ELb0ELb1ELb1EEEEEEEEEvNT_6ParamsE)
	.align		4
        /*00fc*/ 	.word	index@(__assertfail)
	.align		4
        /*0100*/ 	.word	index@(_ZN7cutlass13device_kernelIN5flash11enable_sm90INS1_16FlashAttnFwdSm90INS1_25CollectiveMainloopFwdSm90ILi2EN4cute5tupleIJNS5_1CILi1EEES8_S8_EEENS6_IJNS7_ILi128EEENS7_ILi96EEENS7_ILi64EEEEEELi256ENS_10bfloat16_tEfNS_4arch4Sm90ELb0ELb0ELb1ELb1ELb0ELb0ELb1ELb1ELb0ELb1ELb1ELb0EEENS1_21CollectiveEpilogueFwdINS6_IJSA_NS7_ILi256EEESB_EEES9_SE_SG_Li256ELb1ELb1ELb1ELb0EEENS1_36VarlenDynamicPersistentTileSchedulerILi128ELi96ELi256ELi128ELb1ELb1ELb1ELb0ELb1ELb1EEEEEEEEEvNT_6ParamsE)
	.align		4
        /*0104*/ 	.word	index@(__assertfail)
	.align		4
        /*0108*/ 	.word	index@(_ZN7cutlass13device_kernelIN5flash11enable_sm90INS1_16FlashAttnFwdSm90INS1_25CollectiveMainloopFwdSm90ILi2EN4cute5tupleIJNS5_1CILi1EEES8_S8_EEENS6_IJNS7_ILi128EEENS7_ILi96EEENS7_ILi64EEEEEELi256ENS_10bfloat16_tEfNS_4arch4Sm90ELb0ELb0ELb1ELb1ELb0ELb1ELb1ELb1ELb0ELb1ELb1ELb0EEENS1_21CollectiveEpilogueFwdINS6_IJSA_NS7_ILi256EEESB_EEES9_SE_SG_Li256ELb1ELb1ELb1ELb0EEENS1_36VarlenDynamicPersistentTileSchedulerILi128ELi96ELi256ELi128ELb1ELb1ELb1ELb0ELb1ELb1EEEEEEEEEvNT_6ParamsE)
	.align		4
        /*010c*/ 	.word	index@(__assertfail)
	.align		4
        /*0110*/ 	.word	index@(_ZN7cutlass13device_kernelIN5flash11enable_sm90INS1_16FlashAttnFwdSm90INS1_25CollectiveMainloopFwdSm90ILi2EN4cute5tupleIJNS5_1CILi1EEES8_S8_EEENS6_IJNS7_ILi128EEENS7_ILi96EEENS7_ILi64EEEEEELi256ENS_10bfloat16_tEfNS_4arch4Sm90ELb0ELb1ELb1ELb0ELb0ELb0ELb0ELb1ELb0ELb1ELb1ELb0EEENS1_21CollectiveEpilogueFwdINS6_IJSA_NS7_ILi256EEESB_EEES9_SE_SG_Li256ELb0ELb1ELb1ELb0EEENS1_19SingleTileSchedulerILb0ELb1ELb1ELi128EEEEEEEEEvNT_6ParamsE)
	.align		4
        /*0114*/ 	.word	index@(__assertfail)
	.align		4
        /*0118*/ 	.word	index@(_ZN7cutlass13device_kernelIN5flash11enable_sm90INS1_16FlashAttnFwdSm90INS1_25CollectiveMainloopFwdSm90ILi2EN4cute5tupleIJNS5_1CILi1EEES8_S8_EEENS6_IJNS7_ILi128EEENS7_ILi96EEENS7_ILi64EEEEEELi256ENS_10bfloat16_tEfNS_4arch4Sm90ELb0ELb1ELb1ELb0ELb0ELb0ELb1ELb1ELb0ELb1ELb1ELb0EEENS1_21CollectiveEpilogueFwdINS6_IJSA_NS7_ILi256EEESB_EEES9_SE_SG_Li256ELb0ELb1ELb1ELb0EEENS1_19SingleTileSchedulerILb0ELb1ELb1ELi128EEEEEEEEEvNT_6ParamsE)
	.align		4
        /*011c*/ 	.word	index@(__assertfail)
	.align		4
        /*0120*/ 	.word	index@(_ZN7cutlass13device_kernelIN5flash11enable_sm90INS1_16FlashAttnFwdSm90INS1_25CollectiveMainloopFwdSm90ILi2EN4cute5tupleIJNS5_1CILi1EEES8_S8_EEENS6_IJNS7_ILi128EEENS7_ILi96EEENS7_ILi64EEEEEELi256ENS_10bfloat16_tEfNS_4arch4Sm90ELb0ELb1ELb1ELb1ELb0ELb0ELb0ELb1ELb0ELb1ELb1ELb0EEENS1_21CollectiveEpilogueFwdINS6_IJSA_NS7_ILi256EEESB_EEES9_SE_SG_Li256ELb1ELb1ELb1ELb0EEENS1_36VarlenDynamicPersistentTileSchedulerILi128ELi96ELi256ELi128ELb1ELb1ELb1ELb1ELb0ELb1EEEEEEEEEvNT_6ParamsE)
	.align		4
        /*0124*/ 	.word	index@(__assertfail)
	.align		4
        /*0128*/ 	.word	index@(_ZN7cutlass13device_kernelIN5flash11enable_sm90INS1_16FlashAttnFwdSm90INS1_25CollectiveMainloopFwdSm90ILi2EN4cute5tupleIJNS5_1CILi1EEES8_S8_EEENS6_IJNS7_ILi128EEENS7_ILi96EEENS7_ILi64EEEEEELi256ENS_10bfloat16_tEfNS_4arch4Sm90ELb0ELb1ELb1ELb1ELb0ELb1ELb0ELb1ELb0ELb1ELb1ELb0EEENS1_21CollectiveEpilogueFwdINS6_IJSA_NS7_ILi256EEESB_EEES9_SE_SG_Li256ELb1ELb1ELb1ELb0EEENS1_36VarlenDynamicPersistentTileSchedulerILi128ELi96ELi256ELi128ELb1ELb1ELb1ELb1ELb0ELb1EEEEEEEEEvNT_6ParamsE)
	.align		4
        /*012c*/ 	.word	index@(__assertfail)
	.align		4
        /*0130*/ 	.word	index@(_ZN7cutlass13device_kernelIN5flash11enable_sm90INS1_16FlashAttnFwdSm90INS1_25CollectiveMainloopFwdSm90ILi2EN4cute5tupleIJNS5_1CILi1EEES8_S8_EEENS6_IJNS7_ILi128EEENS7_ILi96EEENS7_ILi64EEEEEELi256ENS_10bfloat16_tEfNS_4arch4Sm90ELb0ELb1ELb1ELb1ELb0ELb0ELb1ELb1ELb0ELb1ELb1ELb0EEENS1_21CollectiveEpilogueFwdINS6_IJSA_NS7_ILi256EEESB_EEES9_SE_SG_Li256ELb1ELb1ELb1ELb0EEENS1_36VarlenDynamicPersistentTileSchedulerILi128ELi96ELi256ELi128ELb1ELb1ELb1ELb1ELb0ELb1EEEEEEEEEvNT_6ParamsE)
	.align		4
        /*0134*/ 	.word	index@(__assertfail)
	.align		4
        /*0138*/ 	.word	index@(_ZN7cutlass13device_kernelIN5flash11enable_sm90INS1_16FlashAttnFwdSm90INS1_25CollectiveMainloopFwdSm90ILi2EN4cute5tupleIJNS5_1CILi1EEES8_S8_EEENS6_IJNS7_ILi128EEENS7_ILi96EEENS7_ILi64EEEEEELi256ENS_10bfloat16_tEfNS_4arch4Sm90ELb0ELb1ELb1ELb1ELb0ELb1ELb1ELb1ELb0ELb1ELb1ELb0EEENS1_21CollectiveEpilogueFwdINS6_IJSA_NS7_ILi256EEESB_EEES9_SE_SG_Li256ELb1ELb1ELb1ELb0EEENS1_36VarlenDynamicPersistentTileSchedulerILi128ELi96ELi256ELi128ELb1ELb1ELb1ELb1ELb0ELb1EEEEEEEEEvNT_6ParamsE)
	.align		4
        /*013c*/ 	.word	index@(__assertfail)
	.align		4
        /*0140*/ 	.word	index@(_ZN7cutlass13device_kernelIN5flash11enable_sm90INS1_16FlashAttnFwdSm90INS1_25CollectiveMainloopFwdSm90ILi2EN4cute5tupleIJNS5_1CILi1EEES8_S8_EEENS6_IJNS7_ILi128EEENS7_ILi96EEENS7_ILi64EEEEEELi256ENS_10bfloat16_tEfNS_4arch4Sm90ELb1ELb0ELb1ELb0ELb0ELb0ELb0ELb1ELb0ELb1ELb1ELb0EEENS1_21CollectiveEpilogueFwdINS6_IJSA_NS7_ILi256EEESB_EEES9_SE_SG_Li256ELb0ELb1ELb1ELb0EEENS1_19SingleTileSchedulerILb0ELb1ELb1ELi128EEEEEEEEEvNT_6ParamsE)
	.align		4
        /*0144*/ 	.word	index@(__assertfail)
	.align		4
        /*0148*/ 	.word	index@(_ZN7cutlass13device_kernelIN5flash11enable_sm90INS1_16FlashAttnFwdSm90INS1_25CollectiveMainloopFwdSm90ILi2EN4cute5tupleIJNS5_1CILi1EEES8_S8_EEENS6_IJNS7_ILi128EEENS7_ILi96EEENS7_ILi64EEEEEELi256ENS_10bfloat16_tEfNS_4arch4Sm90ELb1ELb0ELb1ELb0ELb0ELb0ELb1ELb1ELb0ELb1ELb1ELb0EEENS1_21CollectiveEpilogueFwdINS6_IJSA_NS7_ILi256EEESB_EEES9_SE_SG_Li256ELb0ELb1ELb1ELb0EEENS1_19SingleTileSchedulerILb0ELb1ELb1ELi128EEEEEEEEEvNT_6ParamsE)
	.align		4
        /*014c*/ 	.word	index@(__assertfail)
	.align		4
        /*0150*/ 	.word	index@(_ZN7cutlass13device_kernelIN5flash11enable_sm90INS1_16FlashAttnFwdSm90INS1_25CollectiveMainloopFwdSm90ILi2EN4cute5tupleIJNS5_1CILi1EEES8_S8_EEENS6_IJNS7_ILi128EEENS7_ILi96EEENS7_ILi64EEEEEELi256ENS_10bfloat16_tEfNS_4arch4Sm90ELb1ELb0ELb1ELb1ELb0ELb0ELb0ELb1ELb0ELb1ELb1ELb0EEENS1_21CollectiveEpilogueFwdINS6_IJSA_NS7_ILi256EEESB_EEES9_SE_SG_Li256ELb1ELb1ELb1ELb0EEENS1_36VarlenDynamicPersistentTileSchedulerILi128ELi96ELi256ELi128ELb1ELb1ELb1ELb1ELb1ELb1EEEEEEEEEvNT_6ParamsE)
	.align		4
        /*0154*/ 	.word	index@(__assertfail)
	.align		4
        /*0158*/ 	.word	index@(_ZN7cutlass13device_kernelIN5flash11enable_sm90INS1_16FlashAttnFwdSm90INS1_25CollectiveMainloopFwdSm90ILi2EN4cute5tupleIJNS5_1CILi1EEES8_S8_EEENS6_IJNS7_ILi128EEENS7_ILi96EEENS7_ILi64EEEEEELi256ENS_10bfloat16_tEfNS_4arch4Sm90ELb1ELb0ELb1ELb1ELb0ELb1ELb0ELb1ELb0ELb1ELb1ELb0EEENS1_21CollectiveEpilogueFwdINS6_IJSA_NS7_ILi256EEESB_EEES9_SE_SG_Li256ELb1ELb1ELb1ELb0EEENS1_36VarlenDynamicPersistentTileSchedulerILi128ELi96ELi256ELi128ELb1ELb1ELb1ELb1ELb1ELb1EEEEEEEEEvNT_6ParamsE)
	.align		4
        /*015c*/ 	.word	index@(__assertfail)
	.align		4
        /*0160*/ 	.word	index@(_ZN7cutlass13device_kernelIN5flash11enable_sm90INS1_16FlashAttnFwdSm90INS1_25CollectiveMainloopFwdSm90ILi2EN4cute5tupleIJNS5_1CILi1EEES8_S8_EEENS6_IJNS7_ILi128EEENS7_ILi96EEENS7_ILi64EEEEEELi256ENS_10bfloat16_tEfNS_4arch4Sm90ELb1ELb0ELb1ELb1ELb0ELb0ELb1ELb1ELb0ELb1ELb1ELb0EEENS1_21CollectiveEpilogueFwdINS6_IJSA_NS7_ILi256EEESB_EEES9_SE_SG_Li256ELb1ELb1ELb1ELb0EEENS1_36VarlenDynamicPersistentTileSchedulerILi128ELi96ELi256ELi128ELb1ELb1ELb1ELb1ELb1ELb1EEEEEEEEEvNT_6ParamsE)
	.align		4
        /*0164*/ 	.word	index@(__assertfail)
	.align		4
        /*0168*/ 	.word	index@(_ZN7cutlass13device_kernelIN5flash11enable_sm90INS1_16FlashAttnFwdSm90INS1_25CollectiveMainloopFwdSm90ILi2EN4cute5tupleIJNS5_1CILi1EEES8_S8_EEENS6_IJNS7_ILi128EEENS7_ILi96EEENS7_ILi64EEEEEELi256ENS_10bfloat16_tEfNS_4arch4Sm90ELb1ELb0ELb1ELb1ELb0ELb1ELb1ELb1ELb0ELb1ELb1ELb0EEENS1_21CollectiveEpilogueFwdINS6_IJSA_NS7_ILi256EEESB_EEES9_SE_SG_Li256ELb1ELb1ELb1ELb0EEENS1_36VarlenDynamicPersistentTileSchedulerILi128ELi96ELi256ELi128ELb1ELb1ELb1ELb1ELb1ELb1EEEEEEEEEvNT_6ParamsE)
	.align		4
        /*016c*/ 	.word	index@(__assertfail)
	.align		4
        /*0170*/ 	.word	0x00000000
	.align		4
        /*0174*/ 	.word	0xfffffffe
	.align		4
        /*0178*/ 	.word	0x00000000
	.align		4
        /*017c*/ 	.word	0xfffffffd
	.align		4
        /*0180*/ 	.word	0x00000000
	.align		4
        /*0184*/ 	.word	0xfffffffc


//--------------------- .nv.constant4             --------------------------
	.section	.nv.constant4,"a",@progbits
	.align	8
	.align		8
.nv.constant4:
        /*0000*/ 	.dword	__assertfail
	.align		8
        /*0008*/ 	.dword	__unnamed_1
	.align		8
        /*0010*/ 	.dword	__unnamed_2
	.align		8
        /*0018*/ 	.dword	__unnamed_3
	.align		8
        /*0020*/ 	.dword	__unnamed_4
	.align		8
        /*0028*/ 	.dword	__unnamed_5
	.align		8
        /*0030*/ 	.dword	__unnamed_6
	.align		8
        /*0038*/ 	.dword	__unnamed_7
	.align		8
        /*0040*/ 	.dword	__unnamed_8
	.align		8
        /*0048*/ 	.dword	__unnamed_9
	.align		8
        /*0050*/ 	.dword	__unnamed_10
	.align		8
        /*0058*/ 	.dword	__unnamed_11
	.align		8
        /*0060*/ 	.dword	__unnamed_12
	.align		8
        /*0068*/ 	.dword	__unnamed_13
	.align		8
        /*0070*/ 	.dword	__unnamed_14
	.align		8
        /*0078*/ 	.dword	__unnamed_15
	.align		8
        /*0080*/ 	.dword	__unnamed_16
	.align		8
        /*0088*/ 	.dword	__unnamed_17
	.align		8
        /*0090*/ 	.dword	__unnamed_18
	.align		8
        /*0098*/ 	.dword	__unnamed_19
	.align		8
        /*00a0*/ 	.dword	__unnamed_20
	.align		8
        /*00a8*/ 	.dword	__unnamed_21
	.align		8
        /*00b0*/ 	.dword	__unnamed_22
	.align		8
        /*00b8*/ 	.dword	__unnamed_23
	.align		8
        /*00c0*/ 	.dword	_ZN81_INTERNAL_3289248a_45_flash_fwd_hdimdiff_bf16_split_softcap_sm90_cu_61719c98_52344cuda3std3__45__cpo5beginE
	.align		8
        /*00c8*/ 	.dword	_ZN81_INTERNAL_3289248a_45_flash_fwd_hdimdiff_bf16_split_softcap_sm90_cu_61719c98_52344cuda3std3__45__cpo3endE
	.align		8
        /*00d0*/ 	.dword	_ZN81_INTERNAL_3289248a_45_flash_fwd_hdimdiff_bf16_split_softcap_sm90_cu_61719c98_52344cuda3std3__45__cpo6cbeginE
	.align		8
        /*00d8*/ 	.dword	_ZN81_INTERNAL_3289248a_45_flash_fwd_hdimdiff_bf16_split_softcap_sm90_cu_61719c98_52344cuda3std3__45__cpo4cendE
	.align		8
        /*00e0*/ 	.dword	_ZN81_INTERNAL_3289248a_45_flash_fwd_hdimdiff_bf16_split_softcap_sm90_cu_61719c98_52344cuda3std3__483_GLOBAL__N__3289248a_45_flash_fwd_hdimdiff_bf16_split_softcap_sm90_cu_61719c98_52346ignoreE
	.align		8
        /*00e8*/ 	.dword	_ZN81_INTERNAL_3289248a_45_flash_fwd_hdimdiff_bf16_split_softcap_sm90_cu_61719c98_52344cuda3std3__419piecewise_constructE
	.align		8
        /*00f0*/ 	.dword	_ZN81_INTERNAL_3289248a_45_flash_fwd_hdimdiff_bf16_split_softcap_sm90_cu_61719c98_52344cuda3std3__48in_placeE
	.align		8
        /*00f8*/ 	.dword	_ZN81_INTERNAL_3289248a_45_flash_fwd_hdimdiff_bf16_split_softcap_sm90_cu_61719c98_52344cuda3std6ranges3__45__cpo4swapE
	.align		8
        /*0100*/ 	.dword	_ZN81_INTERNAL_3289248a_45_flash_fwd_hdimdiff_bf16_split_softcap_sm90_cu_61719c98_52344cuda3std6ranges3__45__cpo9iter_moveE
	.align		8
        /*0108*/ 	.dword	_ZN81_INTERNAL_3289248a_45_flash_fwd_hdimdiff_bf16_split_softcap_sm90_cu_61719c98_52344cute7productE
	.align		8
        /*0110*/ 	.dword	_ZN81_INTERNAL_3289248a_45_flash_fwd_hdimdiff_bf16_split_softcap_sm90_cu_61719c98_52344cute1_E
	.align		8
        /*0118*/ 	.dword	$str$20
	.align		8
        /*0120*/ 	.dword	$str$21


//--------------------- .text._ZN7cutlass13device_kernelIN5flash11enable_sm90INS1_16FlashAttnFwdSm90INS1_25CollectiveMainloopFwdSm90ILi2EN4cute5tupleIJNS5_1CILi1EEES8_S8_EEENS6_IJNS7_ILi128EEESA_NS7_ILi192EEEEEELi128ENS_10bfloat16_tEfNS_4arch4Sm90ELb0ELb0ELb1ELb0ELb0ELb0ELb0ELb1ELb1ELb1ELb1ELb0EEENS1_21CollectiveEpilogueFwdINS6_IJSA_SA_SA_EEES9_SD_SF_Li256ELb0ELb1ELb1ELb0EEENS1_19SingleTileSchedulerILb0ELb1ELb1ELi128EEEEEEEEEvNT_6ParamsE --------------------------
	.section	.text._ZN7cutlass13device_kernelIN5flash11enable_sm90INS1_16FlashAttnFwdSm90INS1_25CollectiveMainloopFwdSm90ILi2EN4cute5tupleIJNS5_1CILi1EEES8_S8_EEENS6_IJNS7_ILi128EEESA_NS7_ILi192EEEEEELi128ENS_10bfloat16_tEfNS_4arch4Sm90ELb0ELb0ELb1ELb0ELb0ELb0ELb0ELb1ELb1ELb1ELb1ELb0EEENS1_21CollectiveEpilogueFwdINS6_IJSA_SA_SA_EEES9_SD_SF_Li256ELb0ELb1ELb1ELb0EEENS1_19SingleTileSchedulerILb0ELb1ELb1ELi128EEEEEEEEEvNT_6ParamsE,"ax",@progbits
	.align	128
.text._ZN7cutlass13device_kernelIN5flash11enable_sm90INS1_16FlashAttnFwdSm90INS1_25CollectiveMainloopFwdSm90ILi2EN4cute5tupleIJNS5_1CILi1EEES8_S8_EEENS6_IJNS7_ILi128EEESA_NS7_ILi192EEEEEELi128ENS_10bfloat16_tEfNS_4arch4Sm90ELb0ELb0ELb1ELb0ELb0ELb0ELb0ELb1ELb1ELb1ELb1ELb0EEENS1_21CollectiveEpilogueFwdINS6_IJSA_SA_SA_EEES9_SD_SF_Li256ELb0ELb1ELb1ELb0EEENS1_19SingleTileSchedulerILb0ELb1ELb1ELi128EEEEEEEEEvNT_6ParamsE:
        .type           _ZN7cutlass13device_kernelIN5flash11enable_sm90INS1_16FlashAttnFwdSm90INS1_25CollectiveMainloopFwdSm90ILi2EN4cute5tupleIJNS5_1CILi1EEES8_S8_EEENS6_IJNS7_ILi128EEESA_NS7_ILi192EEEEEELi128ENS_10bfloat16_tEfNS_4arch4Sm90ELb0ELb0ELb1ELb0ELb0ELb0ELb0ELb1ELb1ELb1ELb1ELb0EEENS1_21CollectiveEpilogueFwdINS6_IJSA_SA_SA_EEES9_SD_SF_Li256ELb0ELb1ELb1ELb0EEENS1_19SingleTileSchedulerILb0ELb1ELb1ELi128EEEEEEEEEvNT_6ParamsE,@function
        .size           _ZN7cutlass13device_kernelIN5flash11enable_sm90INS1_16FlashAttnFwdSm90INS1_25CollectiveMainloopFwdSm90ILi2EN4cute5tupleIJNS5_1CILi1EEES8_S8_EEENS6_IJNS7_ILi128EEESA_NS7_ILi192EEEEEELi128ENS_10bfloat16_tEfNS_4arch4Sm90ELb0ELb0ELb1ELb0ELb0ELb0ELb0ELb1ELb1ELb1ELb1ELb0EEENS1_21CollectiveEpilogueFwdINS6_IJSA_SA_SA_EEES9_SD_SF_Li256ELb0ELb1ELb1ELb0EEENS1_19SingleTileSchedulerILb0ELb1ELb1ELi128EEEEEEEEEvNT_6ParamsE,(.L_x_15158 - _ZN7cutlass13device_kernelIN5flash11enable_sm90INS1_16FlashAttnFwdSm90INS1_25CollectiveMainloopFwdSm90ILi2EN4cute5tupleIJNS5_1CILi1EEES8_S8_EEENS6_IJNS7_ILi128EEESA_NS7_ILi192EEEEEELi128ENS_10bfloat16_tEfNS_4arch4Sm90ELb0ELb0ELb1ELb0ELb0ELb0ELb0ELb1ELb1ELb1ELb1ELb0EEENS1_21CollectiveEpilogueFwdINS6_IJSA_SA_SA_EEES9_SD_SF_Li256ELb0ELb1ELb1ELb0EEENS1_19SingleTileSchedulerILb0ELb1ELb1ELi128EEEEEEEEEvNT_6ParamsE)
        .other          _ZN7cutlass13device_kernelIN5flash11enable_sm90INS1_16FlashAttnFwdSm90INS1_25CollectiveMainloopFwdSm90ILi2EN4cute5tupleIJNS5_1CILi1EEES8_S8_EEENS6_IJNS7_ILi128EEESA_NS7_ILi192EEEEEELi128ENS_10bfloat16_tEfNS_4arch4Sm90ELb0ELb0ELb1ELb0ELb0ELb0ELb0ELb1ELb1ELb1ELb1ELb0EEENS1_21CollectiveEpilogueFwdINS6_IJSA_SA_SA_EEES9_SD_SF_Li256ELb0ELb1ELb1ELb0EEENS1_19SingleTileSchedulerILb0ELb1ELb1ELi128EEEEEEEEEvNT_6ParamsE,@"STO_CUDA_ENTRY STV_DEFAULT"
_ZN7cutlass13device_kernelIN5flash11enable_sm90INS1_16FlashAttnFwdSm90INS1_25CollectiveMainloopFwdSm90ILi2EN4cute5tupleIJNS5_1CILi1EEES8_S8_EEENS6_IJNS7_ILi128EEESA_NS7_ILi192EEEEEELi128ENS_10bfloat16_tEfNS_4arch4Sm90ELb0ELb0ELb1ELb0ELb0ELb0ELb0ELb1ELb1ELb1ELb1ELb0EEENS1_21CollectiveEpilogueFwdINS6_IJSA_SA_SA_EEES9_SD_SF_Li256ELb0ELb1ELb1ELb0EEENS1_19SingleTileSchedulerILb0ELb1ELb1ELi128EEEEEEEEEvNT_6ParamsE:
[----:B------:R-:W0:Y:S02]  /*0000*/  LDC R1, c[0x0][0x28] ;  /* 0x00000a00ff017b82 */ /* 0x000e240000000800 */
[----:B0-----:R-:W-:Y:S01]  /*0010*/  VIADD R1, R1, 0xffffffe8 ;  /* 0xffffffe801017836 */ /* 0x001fe20000000000 */
[----:B------:R-:W0:Y:S01]  /*0020*/  S2R R3, SR_TID.X ;  /* 0x0000000000037919 */ /* 0x000e220000002100 */
[----:B------:R-:W-:Y:S01]  /*0030*/  ELECT P0, URZ, PT ;  /* 0x00000000003f782f */ /* 0x000fe20003800000 */
[----:B------:R-:W-:Y:S01]  /*0040*/  BSSY B0, `(.L_x_0) ;  /* 0x000000d000007945 */ /* 0x000fe20003800000 */
[----:B0-----:R-:W-:-:S05]  /*0050*/  SHF.R.U32.HI R0, RZ, 0x5, R3 ;  /* 0x00000005ff007819 */ /* 0x001fca0000011603 */
[----:B------:R-:W0:Y:S02]  /*0060*/  SHFL.IDX PT, R2, R0, RZ, 0x1f ;  /* 0x00001fff00027589 */ /* 0x000e2400000e0000 */
[----:B0-----:R-:W-:-:S13]  /*0070*/  ISETP.EQ.AND P0, PT, R2, RZ, P0 ;  /* 0x000000ff0200720c */ /* 0x001fda0000702270 */
[----:B------:R-:W-:Y:S05]  /*0080*/  @!P0 BRA `(.L_x_1) ;  /* 0x0000000000208947 */ /* 0x000fea0003800000 */
[----:B------:R-:W-:Y:S02]  /*0090*/  ULDC.64 UR4, c[0x0][0x198] ;  /* 0x0000660000047ab9 */ /* 0x000fe40000000a00 */
[----:B------:R-:W-:Y:S02]  /*00a0*/  UIADD3 UR6, UP0, UR4, 0x370, URZ ;  /* 0x0000037004067890 */ /* 0x000fe4000ff1e03f */
[----:B------:R-:W-:Y:S02]  /*00b0*/  UIADD3 UR4, UP1, UR4, 0x470, URZ ;  /* 0x0000047004047890 */ /* 0x000fe4000ff3e03f */
[----:B------:R-:W-:Y:S02]  /*00c0*/  UIADD3.X UR7, URZ, UR5, URZ, UP0, !UPT ;  /* 0x000000053f077290 */ /* 0x000fe400087fe43f */
[----:B------:R-:W-:-:S07]  /*00d0*/  UIADD3.X UR5, URZ, UR5, URZ, UP1, !UPT ;  /* 0x000000053f057290 */ /* 0x000fce0008ffe43f */
[----:B------:R0:W-:Y:S02]  /*00e0*/  UTMACCTL.PF [UR6] ;  /* 0x00000000060079b9 */ /* 0x0001e40008040000 */
[----:B------:R0:W-:Y:S02]  /*00f0*/  UTMACCTL.PF [UR4] ;  /* 0x00000000040079b9 */ /* 0x0001e40008040000 */
[----:B0-----:R-:W-:Y:S01]  /*0100*/  NOP ;  /* 0x0000000000007918 */ /* 0x001fe20000000000 */
.L_x_1:
[----:B------:R-:W-:Y:S05]  /*0110*/  BSYNC B0 ;  /* 0x0000000000007941 */ /* 0x000fea0003800000 */
.L_x_0:
[----:B------:R-:W-:Y:S01]  /*0120*/  VOTEU.ANY UP0, P0 ;  /* 0x00000000003f7886 */ /* 0x000fe20000000100 */
[----:B------:R-:W0:Y:S01]  /*0130*/  SHFL.IDX PT, R2, R0, RZ, 0x1f ;  /* 0x00001fff00027589 */ /* 0x000e2200000e0000 */
[----:B------:R-:W-:Y:S01]  /*0140*/  UMOV UR4, 0x80 ;  /* 0x0000008000047882 */ /* 0x000fe20000000000 */
[----:B------:R-:W-:Y:S01]  /*0150*/  UMOV UR7, 0x100 ;  /* 0x0000010000077882 */ /* 0x000fe20000000000 */
[----:B------:R-:W-:Y:S01]  /*0160*/  VOTEU.ANY UP1, P0 ;  /* 0x00000000003f7886 */ /* 0x000fe20000020100 */
[----:B------:R-:W1:Y:S01]  /*0170*/  @UP0 S2UR UR8, SR_CgaCtaId ;  /* 0x00000000000809c3 */ /* 0x000e620000008800 */
[----:B------:R-:W-:Y:S01]  /*0180*/  @UP0 UMOV UR6, 0x400 ;  /* 0x0000040000060882 */ /* 0x000fe20000000000 */
[----:B------:R-:W-:-:S04]  /*0190*/  @UP0 UIADD3 UR4, -UR4, 0x100000, URZ ;  /* 0x0010000004040890 */ /* 0x000fc8000fffe13f */
[----:B------:R-:W-:Y:S02]  /*01a0*/  @UP0 USHF.L.U32 UR5, UR4, 0xb, URZ ;  /* 0x0000000b04050899 */ /* 0x000fe4000800063f */
[----:B------:R-:W-:Y:S01]  /*01b0*/  @UP0 USHF.L.U32 UR4, UR4, 0x1, URZ ;  /* 0x0000000104040899 */ /* 0x000fe2000800063f */
[----:B0-----:R-:W-:Y:S02]  /*01c0*/  ISETP.NE.AND P1, PT, R2, RZ, PT ;  /* 0x000000ff0200720c */ /* 0x001fe40003f25270 */
[----:B------:R-:W-:Y:S01]  /*01d0*/  SHF.R.U32.HI R2, RZ, 0x7, R3 ;  /* 0x00000007ff027819 */ /* 0x000fe20000011603 */
[----:B-1----:R-:W-:Y:S02]  /*01e0*/  @UP0 ULEA UR8, UR8, UR6, 0x18 ;  /* 0x0000000608080291 */ /* 0x002fe4000f8ec03f */
[----:B------:R-:W-:-:S04]  /*01f0*/  @UP0 UIADD3 UR6, -UR7, 0x100000, URZ ;  /* 0x0010000007060890 */ /* 0x000fc8000fffe13f */
[----:B------:R-:W-:Y:S02]  /*0200*/  @UP0 USHF.L.U32 UR7, UR6, 0xb, URZ ;  /* 0x0000000b06070899 */ /* 0x000fe4000800063f */
[----:B------:R-:W-:Y:S01]  /*0210*/  @UP0 USHF.L.U32 UR6, UR6, 0x1, URZ ;  /* 0x0000000106060899 */ /* 0x000fe2000800063f */
[----:B------:R-:W-:Y:S01]  /*0220*/  VOTEU.ANY UP0, P0 ;  /* 0x00000000003f7886 */ /* 0x000fe20000000100 */
[----:B------:R-:W0:Y:S04]  /*0230*/  SHFL.IDX PT, R2, R2, RZ, 0x1f ;  /* 0x00001fff02027589 */ /* 0x000e2800000e0000 */
[----:B------:R-:W1:Y:S02]  /*0240*/  FENCE.VIEW.ASYNC.S ;  /* 0x00000000000073c6 */ /* 0x000e640000000000 */
[----:B-1----:R1:W2:Y:S04]  /*0250*/  @UP0 SYNCS.EXCH.64 URZ, [UR8+0x34800], UR4 ;  /* 0x03480004083f05b2 */ /* 0x0022a80008000100 */
[----:B------:R1:W3:Y:S01]  /*0260*/  @UP1 SYNCS.EXCH.64 URZ, [UR8+0x34820], UR6 ;  /* 0x03482006083f15b2 */ /* 0x0002e20008000100 */
[----:B------:R-:W-:Y:S05]  /*0270*/  @P1 BRA `(.L_x_2) ;  /* 0x0000000000481947 */ /* 0x000fea0003800000 */
[----:B-1----:R-:W1:Y:S01]  /*0280*/  S2UR UR5, SR_CgaCtaId ;  /* 0x00000000000579c3 */ /* 0x002e620000008800 */
[----:B------:R-:W-:Y:S01]  /*0290*/  UMOV UR4, 0x400 ;  /* 0x0000040000047882 */ /* 0x000fe20000000000 */
[----:B------:R-:W-:Y:S01]  /*02a0*/  UMOV UR6, 0x1 ;  /* 0x0000000100067882 */ /* 0x000fe20000000000 */
[----:B------:R-:W-:Y:S01]  /*02b0*/  UMOV UR7, 0x2 ;  /* 0x0000000200077882 */ /* 0x000fe20000000000 */
[----:B------:R-:W-:Y:S01]  /*02c0*/  ELECT P0, URZ, PT ;  /* 0x00000000003f782f */ /* 0x000fe20003800000 */
[----:B-1----:R-:W-:Y:S02]  /*02d0*/  ULEA UR8, UR5, UR4, 0x18 ;  /* 0x0000000405087291 */ /* 0x002fe4000f8ec03f */
[----:B------:R-:W-:-:S04]  /*02e0*/  UIADD3 UR4, -UR6, 0x100000, URZ ;  /* 0x0010000006047890 */ /* 0x000fc8000fffe13f */
[----:B------:R-:W-:Y:S02]  /*02f0*/  USHF.L.U32 UR5, UR4, 0xb, URZ ;  /* 0x0000000b04057899 */ /* 0x000fe4000800063f */
[----:B------:R-:W-:Y:S02]  /*0300*/  USHF.L.U32 UR4, UR4, 0x1, URZ ;  /* 0x0000000104047899 */ /* 0x000fe4000800063f */
[----:B------:R-:W-:-:S04]  /*0310*/  UIADD3 UR6, -UR7, 0x100000, URZ ;  /* 0x0010000007067890 */ /* 0x000fc8000fffe13f */
[----:B------:R-:W-:Y:S02]  /*0320*/  USHF.L.U32 UR7, UR6, 0xb, URZ ;  /* 0x0000000b06077899 */ /* 0x000fe4000800063f */
[----:B------:R-:W-:Y:S01]  /*0330*/  USHF.L.U32 UR6, UR6, 0x1, URZ ;  /* 0x0000000106067899 */ /* 0x000fe2000800063f */
[----:B------:R-:W1:Y:S03]  /*0340*/  FENCE.VIEW.ASYNC.S ;  /* 0x00000000000073c6 */ /* 0x000e660000000000 */
[----:B-1----:R4:W1:Y:S08]  /*0350*/  SYNCS.EXCH.64 URZ, [UR8+0x34830], UR4 ;  /* 0x03483004083f75b2 */ /* 0x0028700008000100 */
[----:B------:R4:W0:Y:S01]  /*0360*/  SYNCS.EXCH.64 URZ, [UR8+0x34840], UR6 ;  /* 0x03484006083f75b2 */ /* 0x0008220008000100 */
[----:B------:R4:W0:Y:S01]  /*0370*/  SYNCS.EXCH.64 URZ, [UR8+0x34838], UR4 ;  /* 0x03483804083f75b2 */ /* 0x0008220008000100 */
[----:B------:R4:W0:Y:S02]  /*0380*/  SYNCS.EXCH.64 URZ, [UR8+0x34848], UR6 ;  /* 0x03484806083f75b2 */ /* 0x0008240008000100 */
[----:B----4-:R-:W-:Y:S01]  /*0390*/  NOP ;  /* 0x0000000000007918 */ /* 0x010fe20000000000 */
.L_x_2:
[----:B------:R-:W4:Y:S01]  /*03a0*/  SHFL.IDX PT, R3, R0, RZ, 0x1f ;  /* 0x00001fff00037589 */ /* 0x000f2200000e0000 */
[----:B------:R-:W-:Y:S01]  /*03b0*/  NOP ;  /* 0x0000000000007918 */ /* 0x000fe20000000000 */
[----:B----4-:R-:W-:-:S13]  /*03c0*/  ISETP.NE.AND P0, PT, R3, RZ, PT ;  /* 0x000000ff0300720c */ /* 0x010fda0003f05270 */
        /* <DEDUP_REMOVED lines=19> */
.L_x_3:
[----:B------:R-:W4:Y:S01]  /*0500*/  SHFL.IDX PT, R3, R0, RZ, 0x1f ;  /* 0x00001fff00037589 */ /* 0x000f2200000e0000 */
[----:B------:R-:W-:Y:S01]  /*0510*/  NOP ;  /* 0x0000000000007918 */ /* 0x000fe20000000000 */
[----:B----4-:R-:W-:-:S13]  /*0520*/  ISETP.NE.AND P0, PT, R3, RZ, PT ;  /* 0x000000ff0300720c */ /* 0x010fda0003f05270 */
[----:B------:R-:W-:Y:S05]  /*0530*/  @P0 BRA `(.L_x_4) ;  /* 0x0000000000380947 */ /* 0x000fea0003800000 */
[----:B-1----:R-:W1:Y:S01]  /*0540*/  S2UR UR5, SR_CgaCtaId ;  /* 0x00000000000579c3 */ /* 0x002e620000008800 */
[----:B------:R-:W-:Y:S01]  /*0550*/  UMOV UR4, 0x400 ;  /* 0x0000040000047882 */ /* 0x000fe20000000000 */
[----:B------:R-:W-:Y:S01]  /*0560*/  UMOV UR7, 0x1 ;  /* 0x0000000100077882 */ /* 0x000fe20000000000 */
[----:B------:R-:W-:Y:S01]  /*0570*/  ELECT P0, URZ, PT ;  /* 0x00000000003f782f */ /* 0x000fe20003800000 */
[----:B-1----:R-:W-:Y:S02]  /*0580*/  ULEA UR6, UR5, UR4, 0x18 ;  /* 0x0000000405067291 */ /* 0x002fe4000f8ec03f */
[----:B------:R-:W-:-:S04]  /*0590*/  UIADD3 UR4, -UR7, 0x100000, URZ ;  /* 0x0010000007047890 */ /* 0x000fc8000fffe13f */
[----:B------:R-:W-:Y:S02]  /*05a0*/  USHF.L.U32 UR5, UR4, 0xb, URZ ;  /* 0x0000000b04057899 */ /* 0x000fe4000800063f */
[----:B------:R-:W-:Y:S01]  /*05b0*/  USHF.L.U32 UR4, UR4, 0x1, URZ ;  /* 0x0000000104047899 */ /* 0x000fe2000800063f */
[----:B------:R-:W1:Y:S11]  /*05c0*/  FENCE.VIEW.ASYNC.S ;  /* 0x00000000000073c6 */ /* 0x000e760000000000 */
[----:B-1----:R4:W1:Y:S01]  /*05d0*/  SYNCS.EXCH.64 URZ, [UR6+0x34870], UR4 ;  /* 0x03487004063f75b2 */ /* 0x0028620008000100 */
[----:B------:R4:W0:Y:S01]  /*05e0*/  SYNCS.EXCH.64 URZ, [UR6+0x34880], UR4 ;  /* 0x03488004063f75b2 */ /* 0x0008220008000100 */
[----:B------:R4:W0:Y:S01]  /*05f0*/  SYNCS.EXCH.64 URZ, [UR6+0x34878], UR4 ;  /* 0x03487804063f75b2 */ /* 0x0008220008000100 */
[----:B------:R4:W0:Y:S02]  /*0600*/  SYNCS.EXCH.64 URZ, [UR6+0x34888], UR4 ;  /* 0x03488804063f75b2 */ /* 0x0008240008000100 */
[----:B----4-:R-:W-:Y:S01]  /*0610*/  NOP ;  /* 0x0000000000007918 */ /* 0x010fe20000000000 */
.L_x_4:
        /* <DEDUP_REMOVED lines=22> */
.L_x_5:
        /* <DEDUP_REMOVED lines=22> */
.L_x_6:
[----:B0-----:R-:W-:Y:S01]  /*08e0*/  ISETP.NE.AND P0, PT, R2, RZ, PT ;  /* 0x000000ff0200720c */ /* 0x001fe20003f05270 */
[----:B------:R-:W-:Y:S01]  /*08f0*/  IMAD.MOV.U32 R2, RZ, RZ, 0x1 ;  /* 0x00000001ff027424 */ /* 0x000fe200078e00ff */
[----:B------:R-:W-:Y:S01]  /*0900*/  NOP ;  /* 0x0000000000007918 */ /* 0x000fe20000000000 */
[----:B------:R-:W-:Y:S01]  /*0910*/  ULDC.64 UR42, c[0x0][0x208] ;  /* 0x00008200002a7ab9 */ /* 0x000fe20000000a00 */
[----:B------:R-:W-:Y:S02]  /*0920*/  BSSY B6, `(.L_x_7) ;  /* 0x0000c47000067945 */ /* 0x000fe40003800000 */
[----:B------:R-:W-:-:S05]  /*0930*/  SEL R2, R2, 0x2, !P0 ;  /* 0x0000000202027807 */ /* 0x000fca0004000000 */
[----:B------:R0:W-:Y:S01]  /*0940*/  STL [R1+0x14], R2 ;  /* 0x0000140201007387 */ /* 0x0001e20000100800 */
[----:B-123--:R-:W-:Y:S06]  /*0950*/  BAR.SYNC.DEFER_BLOCKING 0x0 ;  /* 0x0000000000007b1d */ /* 0x00efec0000010000 */
[----:B------:R-:W-:Y:S05]  /*0960*/  @!P0 BRA `(.L_x_8) ;  /* 0x0000008400a08947 */ /* 0x000fea0003800000 */
.L_x_9:
[----:B------:R-:W-:-:S08]  /*0970*/  NOP ;  /* 0x0000000000007918 */ /* 0x000fd00000000000 */
[----:B------:R-:W1:Y:S02]  /*0980*/  USETMAXREG.TRY_ALLOC.CTAPOOL UP0, 0xf0 ;  /* 0x000000f0000079c8 */ /* 0x000e640008000600 */
[----:B-1----:R-:W-:-:S13]  /*0990*/  PLOP3.LUT P0, PT, PT, PT, UP0, 0x80, 0x0 ;  /* 0x000000000000781c */ /* 0x002fda0003f0f008 */
[----:B------:R-:W-:Y:S05]  /*09a0*/  @!P0 BRA `(.L_x_9) ;  /* 0xfffffffc00f08947 */ /* 0x000fea000383ffff */
[----:B0-----:R-:W0:Y:S08]  /*09b0*/  LDC R2, c[0x0][0xc50] ;  /* 0x00031400ff027b82 */ /* 0x001e300000000800 */
[----:B------:R-:W1:Y:S08]  /*09c0*/  S2UR UR4, SR_CTAID.Y ;  /* 0x00000000000479c3 */ /* 0x000e700000002600 */
[----:B------:R-:W2:Y:S08]  /*09d0*/  S2UR UR5, SR_CTAID.Z ;  /* 0x00000000000579c3 */ /* 0x000eb00000002700 */
[----:B------:R-:W-:Y:S06]  /*09e0*/  BAR.ARV 0x8, 0x180 ;  /* 0x0206000000007b1d */ /* 0x000fec0000002000 */
[----:B0-----:R-:W-:Y:S01]  /*09f0*/  ISETP.NE.AND P0, PT, R2, 0x1, PT ;  /* 0x000000010200780c */ /* 0x001fe20003f05270 */
[----:B-1----:R-:W-:-:S12]  /*0a00*/  IMAD.U32 R16, RZ, RZ, UR4 ;  /* 0x00000004ff107e24 */ /* 0x002fd8000f8e00ff */
[----:B------:R-:W0:Y:S08]  /*0a10*/  @P0 LDC R0, c[0x0][0xc54] ;  /* 0x00031500ff000b82 */ /* 0x000e300000000800 */
[----:B------:R-:W1:Y:S01]  /*0a20*/  @P0 LDC R3, c[0x0][0xc58] ;  /* 0x00031600ff030b82 */ /* 0x000e620000000800 */
[----:B0-----:R-:W-:-:S05]  /*0a30*/  @P0 IMAD.HI.U32 R0, R0, UR4, RZ ;  /* 0x0000000400000c27 */ /* 0x001fca000f8e00ff */
[----:B-1----:R-:W-:Y:S02]  /*0a40*/  @P0 SHF.R.U32.HI R16, RZ, R3, R0 ;  /* 0x00000003ff100219 */ /* 0x002fe40000011600 */
[----:B--2---:R-:W-:Y:S02]  /*0a50*/  ISETP.LE.AND P0, PT, RZ, UR5, PT ;  /* 0x00000005ff007c0c */ /* 0x004fe4000bf03270 */
[----:B------:R-:W-:-:S05]  /*0a60*/  IADD3 R3, -R16, RZ, RZ ;  /* 0x000000ff10037210 */ /* 0x000fca0007ffe1ff */
[----:B------:R-:W-:-:S06]  /*0a70*/  IMAD R2, R2, R3, UR4 ;  /* 0x0000000402027e24 */ /* 0x000fcc000f8e0203 */
[----:B------:R-:W-:Y:S05]  /*0a80*/  @!P0 BRA `(.L_x_10) ;  /* 0x000000c000c08947 */ /* 0x000fea0003800000 */
[----:B------:R-:W0:Y:S01]  /*0a90*/  LDC.64 R4, c[0x0][0x418] ;  /* 0x00010600ff047b82 */ /* 0x000e220000000a00 */
[----:B------:R-:W-:-:S07]  /*0aa0*/  LOP3.LUT R7, R2, 0xffff, RZ, 0xc0, !PT ;  /* 0x0000ffff02077812 */ /* 0x000fce00078ec0ff */
[----:B------:R-:W1:Y:S08]  /*0ab0*/  LDC R18, c[0x0][0x424] ;  /* 0x00010900ff127b82 */ /* 0x000e700000000800 */
[----:B------:R-:W2:Y:S01]  /*0ac0*/  LDC R3, c[0x0][0x2f0] ;  /* 0x0000bc00ff037b82 */ /* 0x000ea20000000800 */
[----:B0-----:R-:W-:-:S04]  /*0ad0*/  ISETP.NE.U32.AND P0, PT, R4, RZ, PT ;  /* 0x000000ff0400720c */ /* 0x001fc80003f05070 */
[----:B------:R-:W-:-:S04]  /*0ae0*/  ISETP.NE.AND.EX P0, PT, R5, RZ, PT, P0 ;  /* 0x000000ff0500720c */ /* 0x000fc80003f05300 */
[----:B-1----:R-:W-:-:S05]  /*0af0*/  SEL R18, R18, 0x1, P0 ;  /* 0x0000000112127807 */ /* 0x002fca0000000000 */
[----:B--2---:R-:W-:-:S04]  /*0b00*/  IMAD R18, R18, R3, RZ ;  /* 0x0000000312127224 */ /* 0x004fc800078e02ff */
[C---:B------:R-:W-:Y:S01]  /*0b10*/  VIADD R0, R18.reuse, 0x7f ;  /* 0x0000007f12007836 */ /* 0x040fe20000000000 */
[----:B------:R-:W-:-:S04]  /*0b20*/  ISETP.GE.AND P0, PT, R18, 0x1, PT ;  /* 0x000000011200780c */ /* 0x000fc80003f06270 */
[----:B------:R-:W-:-:S04]  /*0b30*/  SHF.R.S32.HI R3, RZ, 0x1f, R0 ;  /* 0x0000001fff037819 */ /* 0x000fc80000011400 */
[----:B------:R-:W-:Y:S01]  /*0b40*/  LEA.HI R3, R3, R0, RZ, 0x7 ;  /* 0x0000000003037211 */ /* 0x000fe200078f38ff */
[----:B------:R-:W-:-:S03]  /*0b50*/  IMAD.MOV.U32 R0, RZ, RZ, RZ ;  /* 0x000000ffff007224 */ /* 0x000fc600078e00ff */
[----:B------:R-:W-:Y:S01]  /*0b60*/  SHF.R.S32.HI R17, RZ, 0x7, R3 ;  /* 0x00000007ff117819 */ /* 0x000fe20000011403 */
[----:B------:R-:W-:Y:S06]  /*0b70*/  @!P0 BRA `(.L_x_11) ;  /* 0x0000000000788947 */ /* 0x000fec0003800000 */
[----:B------:R-:W-:-:S04]  /*0b80*/  SHF.R.U32.HI R0, RZ, 0x10, R2 ;  /* 0x00000010ff007819 */ /* 0x000fc80000011602 */
[----:B------:R-:W-:-:S13]  /*0b90*/  ISETP.NE.AND P0, PT, R0, RZ, PT ;  /* 0x000000ff0000720c */ /* 0x000fda0003f05270 */
[----:B------:R-:W0:Y:S02]  /*0ba0*/  @!P0 LDC R0, c[0x0][0x9f0] ;  /* 0x00027c00ff008b82 */ /* 0x000e240000000800 */
[-C--:B0-----:R-:W-:Y:S02]  /*0bb0*/  IABS R9, R0.reuse ;  /* 0x0000000000097213 */ /* 0x081fe40000000000 */
[----:B------:R-:W-:Y:S02]  /*0bc0*/  IADD3 R5, R17, -0x1, R0 ;  /* 0xffffffff11057810 */ /* 0x000fe40007ffe000 */
[----:B------:R-:W0:Y:S01]  /*0bd0*/  I2F.RP R4, R9 ;  /* 0x0000000900047306 */ /* 0x000e220000209400 */
[----:B------:R-:W-:-:S05]  /*0be0*/  IABS R8, R0 ;  /* 0x0000000000087213 */ /* 0x000fca0000000000 */
[----:B------:R-:W-:Y:S02]  /*0bf0*/  IMAD.MOV R8, RZ, RZ, -R8 ;  /* 0x000000ffff087224 */ /* 0x000fe400078e0a08 */
[----:B0-----:R-:W0:Y:S02]  /*0c00*/  MUFU.RCP R4, R4 ;  /* 0x0000000400047308 */ /* 0x001e240000001000 */
[----:B0-----:R-:W-:Y:S01]  /*0c10*/  VIADD R2, R4, 0xffffffe ;  /* 0x0ffffffe04027836 */ /* 0x001fe20000000000 */
[----:B------:R-:W-:Y:S02]  /*0c20*/  IABS R4, R5 ;  /* 0x0000000500047213 */ /* 0x000fe40000000000 */
[----:B------:R-:W-:-:S03]  /*0c30*/  LOP3.LUT R5, R5, R0, RZ, 0x3c, !PT ;  /* 0x0000000005057212 */ /* 0x000fc600078e3cff */
[----:B------:R0:W1:Y:S01]  /*0c40*/  F2I.FTZ.U32.TRUNC.NTZ R3, R2 ;  /* 0x0000000200037305 */ /* 0x000062000021f000 */
[----:B------:R-:W-:Y:S01]  /*0c50*/  ISETP.GE.AND P2, PT, R5, RZ, PT ;  /* 0x000000ff0500720c */ /* 0x000fe20003f46270 */
[----:B0-----:R-:W-:Y:S01]  /*0c60*/  IMAD.MOV.U32 R2, RZ, RZ, RZ ;  /* 0x000000ffff027224 */ /* 0x001fe200078e00ff */
[----:B-1----:R-:W-:-:S05]  /*0c70*/  IADD3 R6, RZ, -R3, RZ ;  /* 0x80000003ff067210 */ /* 0x002fca0007ffe0ff */
[----:B------:R-:W-:-:S04]  /*0c80*/  IMAD R11, R6, R9, RZ ;  /* 0x00000009060b7224 */ /* 0x000fc800078e02ff */
[----:B------:R-:W-:-:S04]  /*0c90*/  IMAD.HI.U32 R3, R3, R11, R2 ;  /* 0x0000000b03037227 */ /* 0x000fc800078e0002 */
[----:B------:R-:W-:Y:S02]  /*0ca0*/  IMAD.MOV.U32 R2, RZ, RZ, R8 ;  /* 0x000000ffff027224 */ /* 0x000fe400078e0008 */
[----:B------:R-:W-:-:S04]  /*0cb0*/  IMAD.HI.U32 R3, R3, R4, RZ ;  /* 0x0000000403037227 */ /* 0x000fc800078e00ff */
[----:B------:R-:W-:-:S05]  /*0cc0*/  IMAD R2, R3, R2, R4 ;  /* 0x0000000203027224 */ /* 0x000fca00078e0204 */
[----:B------:R-:W-:-:S13]  /*0cd0*/  ISETP.GT.U32.AND P1, PT, R9, R2, PT ;  /* 0x000000020900720c */ /* 0x000fda0003f24070 */
[-C--:B------:R-:W-:Y:S01]  /*0ce0*/  @!P1 IADD3 R2, R2, -R9.reuse, RZ ;  /* 0x8000000902029210 */ /* 0x080fe20007ffe0ff */
[----:B------:R-:W-:Y:S01]  /*0cf0*/  @!P1 VIADD R3, R3, 0x1 ;  /* 0x0000000103039836 */ /* 0x000fe20000000000 */
[----:B------:R-:W-:Y:S02]  /*0d00*/  ISETP.NE.AND P1, PT, R0, RZ, PT ;  /* 0x000000ff0000720c */ /* 0x000fe40003f25270 */
[----:B------:R-:W-:-:S13]  /*0d10*/  ISETP.GE.U32.AND P0, PT, R2, R9, PT ;  /* 0x000000090200720c */ /* 0x000fda0003f06070 */
[----:B------:R-:W-:-:S04]  /*0d20*/  @P0 VIADD R3, R3, 0x1 ;  /* 0x0000000103030836 */ /* 0x000fc80000000000 */
[----:B------:R-:W-:Y:S01]  /*0d30*/  @!P2 IMAD.MOV R3, RZ, RZ, -R3 ;  /* 0x000000ffff03a224 */ /* 0x000fe200078e0a03 */
[----:B------:R-:W-:-:S04]  /*0d40*/  @!P1 LOP3.LUT R3, RZ, R0, RZ, 0x33, !PT ;  /* 0x00000000ff039212 */ /* 0x000fc800078e33ff */
[----:B------:R-:W-:-:S07]  /*0d50*/  MOV R0, R3 ;  /* 0x0000000300007202 */ /* 0x000fce0000000f00 */
.L_x_11:
[----:B------:R-:W0:Y:S01]  /*0d60*/  S2R R3, SR_TID.X ;  /* 0x0000000000037919 */ /* 0x000e220000002100 */
[-C--:B------:R-:W-:Y:S01]  /*0d70*/  IMAD R2, R7, R0.reuse, RZ ;  /* 0x0000000007027224 */ /* 0x080fe200078e02ff */
[----:B------:R-:W-:Y:S02]  /*0d80*/  PLOP3.LUT P0, PT, PT, PT, PT, 0x80, 0x0 ;  /* 0x000000000000781c */ /* 0x000fe40003f0f070 */
[----:B------:R-:W-:Y:S02]  /*0d90*/  CS2R R86, SRZ ;  /* 0x0000000000567805 */ /* 0x000fe4000001ff00 */
[----:B------:R-:W-:Y:S02]  /*0da0*/  CS2R R84, SRZ ;  /* 0x0000000000547805 */ /* 0x000fe4000001ff00 */
[----:B------:R-:W-:Y:S02]  /*0db0*/  CS2R R82, SRZ ;  /* 0x0000000000527805 */ /* 0x000fe4000001ff00 */
[----:B------:R-:W-:Y:S01]  /*0dc0*/  VIADDMNMX R17, R2, R0, R17, PT ;  /* 0x0000000002117246 */ /* 0x000fe20003800111 */
[----:B------:R-:W-:Y:S01]  /*0dd0*/  IMAD.MOV.U32 R0, RZ, RZ, RZ ;  /* 0x000000ffff007224 */ /* 0x000fe200078e00ff */
[----:B------:R-:W-:-:S02]  /*0de0*/  CS2R R80, SRZ ;  /* 0x0000000000507805 */ /* 0x000fc4000001ff00 */
[----:B------:R-:W-:Y:S02]  /*0df0*/  CS2R R78, SRZ ;  /* 0x00000000004e7805 */ /* 0x000fe4000001ff00 */
[----:B------:R-:W-:Y:S02]  /*0e00*/  ISETP.GT.AND P1, PT, R17, R2, PT ;  /* 0x000000021100720c */ /* 0x000fe40003f24270 */
[----:B------:R-:W-:Y:S02]  /*0e10*/  CS2R R76, SRZ ;  /* 0x00000000004c7805 */ /* 0x000fe4000001ff00 */
[----:B------:R-:W-:Y:S02]  /*0e20*/  CS2R R74, SRZ ;  /* 0x00000000004a7805 */ /* 0x000fe4000001ff00 */
[----:B------:R-:W-:Y:S02]  /*0e30*/  CS2R R72, SRZ ;  /* 0x0000000000487805 */ /* 0x000fe4000001ff00 */
[----:B------:R-:W-:-:S02]  /*0e40*/  CS2R R70, SRZ ;  /* 0x0000000000467805 */ /* 0x000fc4000001ff00 */
[----:B------:R-:W-:Y:S02]  /*0e50*/  CS2R R68, SRZ ;  /* 0x0000000000447805 */ /* 0x000fe4000001ff00 */
[----:B------:R-:W-:Y:S02]  /*0e60*/  CS2R R66, SRZ ;  /* 0x0000000000427805 */ /* 0x000fe4000001ff00 */
        /* <DEDUP_REMOVED lines=14> */
[----:B------:R-:W-:Y:S01]  /*0f50*/  CS2R R36, SRZ ;  /* 0x0000000000247805 */ /* 0x000fe2000001ff00 */
[----:B0-----:R-:W-:Y:S01]  /*0f60*/  VIADD R19, R3, 0xffffff80 ;  /* 0xffffff8003137836 */ /* 0x001fe20000000000 */
[----:B------:R-:W-:Y:S01]  /*0f70*/  CS2R R34, SRZ ;  /* 0x0000000000227805 */ /* 0x000fe2000001ff00 */
[----:B------:R-:W-:Y:S01]  /*0f80*/  IMAD.MOV.U32 R3, RZ, RZ, RZ ;  /* 0x000000ffff037224 */ /* 0x000fe200078e00ff */
[----:B------:R-:W-:-:S02]  /*0f90*/  CS2R R32, SRZ ;  /* 0x0000000000207805 */ /* 0x000fc4000001ff00 */
[----:B------:R-:W-:Y:S02]  /*0fa0*/  CS2R R30, SRZ ;  /* 0x00000000001e7805 */ /* 0x000fe4000001ff00 */
[----:B------:R-:W-:Y:S02]  /*0fb0*/  CS2R R28, SRZ ;  /* 0x00000000001c7805 */ /* 0x000fe4000001ff00 */
[----:B------:R-:W-:Y:S02]  /*0fc0*/  CS2R R26, SRZ ;  /* 0x00000000001a7805 */ /* 0x000fe4000001ff00 */
[----:B------:R-:W-:Y:S01]  /*0fd0*/  CS2R R24, SRZ ;  /* 0x0000000000187805 */ /* 0x000fe2000001ff00 */
[----:B------:R-:W-:Y:S06]  /*0fe0*/  @!P1 BRA `(.L_x_12) ;  /* 0x0000006400e49947 */ /* 0x000fec0003800000 */
[----:B------:R-:W-:Y:S01]  /*0ff0*/  SHF.R.S32.HI R0, RZ, 0x1f, R19 ;  /* 0x0000001fff007819 */ /* 0x000fe20000011413 */
[----:B------:R-:W0:Y:S01]  /*1000*/  S2UR UR6, SR_CgaCtaId ;  /* 0x00000000000679c3 */ /* 0x000e220000008800 */
[----:B------:R-:W-:Y:S02]  /*1010*/  UMOV UR36, 0x400 ;  /* 0x0000040000247882 */ /* 0x000fe40000000000 */
[----:B------:R-:W-:-:S04]  /*1020*/  LEA.HI R22, R0, R19, RZ, 0x7 ;  /* 0x0000001300167211 */ /* 0x000fc800078f38ff */
[----:B------:R-:W-:-:S06]  /*1030*/  SHF.R.S32.HI R0, RZ, 0x7, R22 ;  /* 0x00000007ff007819 */ /* 0x000fcc0000011416 */
[----:B------:R-:W1:Y:S01]  /*1040*/  SHFL.IDX PT, R0, R0, RZ, 0x1f ;  /* 0x00001fff00007589 */ /* 0x000e6200000e0000 */
[----:B0-----:R-:W-:-:S04]  /*1050*/  ULEA UR36, UR6, UR36, 0x18 ;  /* 0x0000002406247291 */ /* 0x001fc8000f8ec03f */
[----:B------:R-:W-:-:S04]  /*1060*/  UIADD3 UR6, UR36, 0x10400, URZ ;  /* 0x0001040024067890 */ /* 0x000fc8000fffe03f */
[----:B------:R-:W-:Y:S01]  /*1070*/  ULOP3.LUT UP0, URZ, UR6, 0x3ff, URZ, 0xc0, !UPT ;  /* 0x000003ff063f7892 */ /* 0x000fe2000f80c03f */
[----:B-1----:R-:W-:-:S05]  /*1080*/  R2UR UR4, R0 ;  /* 0x00000000000472ca */ /* 0x002fca00000e0000 */
[----:B------:R-:W-:-:S08]  /*1090*/  PLOP3.LUT P0, PT, PT, PT, UP0, 0x80, 0x0 ;  /* 0x000000000000781c */ /* 0x000fd00003f0f008 */
[----:B------:R-:W-:-:S04]  /*10a0*/  ULEA.HI UR5, UR4, UR4, URZ, 0x1 ;  /* 0x0000000404057291 */ /* 0x000fc8000f8f083f */
[----:B------:R-:W-:-:S04]  /*10b0*/  ULOP3.LUT UR5, UR5, 0x1e, URZ, 0xc0, !UPT ;  /* 0x0000001e05057892 */ /* 0x000fc8000f8ec03f */
[----:B------:R-:W-:-:S04]  /*10c0*/  UIADD3 UR5, UR4, -UR5, URZ ;  /* 0x8000000504057290 */ /* 0x000fc8000fffe03f */
[----:B------:R-:W-:-:S04]  /*10d0*/  ULEA UR5, UR5, UR6, 0xd ;  /* 0x0000000605057291 */ /* 0x000fc8000f8e683f */
[----:B------:R-:W-:-:S04]  /*10e0*/  USHF.R.U32.HI UR5, URZ, 0x4, UR5 ;  /* 0x000000043f057899 */ /* 0x000fc80008011605 */
[----:B------:R-:W-:Y:S01]  /*10f0*/  ULOP3.LUT UR37, UR5, 0x3fff, URZ, 0xc0, !UPT ;  /* 0x00003fff05257892 */ /* 0x000fe2000f8ec03f */
[----:B------:R-:W-:Y:S11]  /*1100*/  @!P0 BRA `(.L_x_13) ;  /* 0x0000000000408947 */ /* 0x000ff60003800000 */
[----:B------:R-:W-:Y:S01]  /*1110*/  MOV R0, 0x0 ;  /* 0x0000000000007802 */ /* 0x000fe20000000f00 */
[----:B------:R-:W-:Y:S01]  /*1120*/  ULDC.64 UR4, c[0x4][0x118] ;  /* 0x0100460000047ab9 */ /* 0x000fe20000000a00 */
[----:B------:R-:W-:Y:S01]  /*1130*/  ULDC.64 UR6, c[0x4][0x98] ;  /* 0x0100260000067ab9 */ /* 0x000fe20000000a00 */
[----:B------:R-:W-:Y:S01]  /*1140*/  MOV R4, UR4 ;  /* 0x0000000400047c02 */ /* 0x000fe20008000f00 */
[----:B------:R0:W1:Y:S01]  /*1150*/  LDC.64 R14, c[0x4][R0] ;  /* 0x01000000000e7b82 */ /* 0x0000620000000a00 */
[----:B------:R-:W-:Y:S01]  /*1160*/  IMAD.U32 R5, RZ, RZ, UR5 ;  /* 0x00000005ff057e24 */ /* 0x000fe2000f8e00ff */
[----:B------:R-:W-:Y:S01]  /*1170*/  ULDC.64 UR4, c[0x4][0x120] ;  /* 0x0100480000047ab9 */ /* 0x000fe20000000a00 */
[----:B------:R-:W-:Y:S01]  /*1180*/  MOV R10, UR6 ;  /* 0x00000006000a7c02 */ /* 0x000fe20008000f00 */
[----:B------:R-:W-:Y:S01]  /*1190*/  IMAD.U32 R6, RZ, RZ, UR4 ;  /* 0x00000004ff067e24 */ /* 0x000fe2000f8e00ff */
[----:B------:R-:W-:Y:S01]  /*11a0*/  MOV R13, RZ ;  /* 0x000000ff000d7202 */ /* 0x000fe20000000f00 */
[----:B------:R-:W-:-:S02]  /*11b0*/  IMAD.U32 R7, RZ, RZ, UR5 ;  /* 0x00000005ff077e24 */ /* 0x000fc4000f8e00ff */
[----:B------:R-:W-:Y:S02]  /*11c0*/  IMAD.U32 R11, RZ, RZ, UR7 ;  /* 0x00000007ff0b7e24 */ /* 0x000fe4000f8e00ff */
[----:B------:R-:W-:Y:S02]  /*11d0*/  IMAD.MOV.U32 R8, RZ, RZ, 0x70 ;  /* 0x00000070ff087424 */ /* 0x000fe400078e00ff */
[----:B0-----:R-:W-:-:S07]  /*11e0*/  IMAD.MOV.U32 R12, RZ, RZ, 0x1 ;  /* 0x00000001ff0c7424 */ /* 0x001fce00078e00ff */
[----:B------:R-:W-:-:S07]  /*11f0*/  LEPC R20, `(.L_x_13) ;  /* 0x000000001014794e */ /* 0x000fce0000000000 */
[----:B-1----:R-:W-:Y:S05]  /*1200*/  CALL.ABS.NOINC R14 ;  /* 0x000000000e007343 */ /* 0x002fea0003c00000 */
.L_x_13:
[----:B------:R-:W2:Y:S01]  /*1210*/  LDL.LU R20, [R1+0x14] ;  /* 0x0000140001147983 */ /* 0x000ea20000300800 */
[----:B------:R-:W-:-:S04]  /*1220*/  SHF.L.U32 R3, RZ, 0x1f, RZ ;  /* 0x0000001fff037819 */ /* 0x000fc800000006ff */
[----:B------:R-:W0:Y:S01]  /*1230*/  SYNCS.PHASECHK.TRANS64.TRYWAIT P1, [UR36+0x34800], R3 ;  /* 0x03480003ff0075a7 */ /* 0x000e220008020164 */
[----:B--2---:R-:W-:-:S04]  /*1240*/  LOP3.LUT R0, R20, 0x1, RZ, 0xfc, !PT ;  /* 0x0000000114007812 */ /* 0x004fc800078efcff */
[----:B------:R-:W-:Y:S01]  /*1250*/  ISETP.NE.AND P0, PT, R0, 0x3, PT ;  /* 0x000000030000780c */ /* 0x000fe20003f05270 */
[----:B0-----:R-:W-:-:S12]  /*1260*/  @!P1 BRA `(.L_x_14) ;  /* 0x000000b800d09947 */ /* 0x001fd80003800000 */
.L_x_121:
[----:B------:R-:W-:Y:S05]  /*1270*/  @!P0 BRA `(.L_x_15) ;  /* 0x0000000000048947 */ /* 0x000fea0003800000 */
[----:B------:R-:W-:Y:S01]  /*1280*/  BPT.TRAP 0x1 ;  /* 0x000000040000795c */ /* 0x000fe20000300000 */
.L_x_15:
[----:B------:R1:W2:Y:S01]  /*1290*/  SYNCS.PHASECHK.TRANS64.TRYWAIT P2, [UR36+0x34830], R3 ;  /* 0x03483003ff0075a7 */ /* 0x0002a20008040164 */
[----:B------:R-:W-:Y:S05]  /*12a0*/  @!P0 BRA `(.L_x_16) ;  /* 0x0000000000048947 */ /* 0x000fea0003800000 */
[----:B------:R-:W-:Y:S01]  /*12b0*/  BPT.TRAP 0x1 ;  /* 0x000000040000795c */ /* 0x000fe20000300000 */
.L_x_16:
[----:B0-----:R-:W0:Y:S01]  /*12c0*/  S2R R0, SR_TID.X ;  /* 0x0000000000007919 */ /* 0x001e220000002100 */
[----:B------:R-:W-:Y:S01]  /*12d0*/  IMAD.U32 R4, RZ, RZ, UR37 ;  /* 0x00000025ff047e24 */ /* 0x000fe2000f8e00ff */
[----:B0-----:R-:W-:-:S04]  /*12e0*/  LOP3.LUT R0, R0, 0x7f, RZ, 0xc0, !PT ;  /* 0x0000007f00007812 */ /* 0x001fc800078ec0ff */
[----:B------:R-:W-:Y:S01]  /*12f0*/  ISETP.NE.AND P1, PT, R0, RZ, PT ;  /* 0x000000ff0000720c */ /* 0x000fe20003f25270 */
[----:B--2---:R-:W-:-:S12]  /*1300*/  @P2 BRA `(.L_x_17) ;  /* 0x0000000000082947 */ /* 0x004fd80003800000 */
[----:B------:R-:W0:Y:S02]  /*1310*/  SYNCS.PHASECHK.TRANS64.TRYWAIT P2, [UR36+0x34830], R3 ;  /* 0x03483003ff0075a7 */ /* 0x000e240008040164 */
[----:B0-----:R-:W-:Y:S05]  /*1320*/  @!P2 BRA `(.L_x_18) ;  /* 0x000000b800b8a947 */ /* 0x001fea0003800000 */
.L_x_17:
[----:B------:R-:W-:Y:S05]  /*1330*/  WARPSYNC.ALL ;  /* 0x0000000000007948 */ /* 0x000fea0003800000 */
[----:B0-----:R-:W-:Y:S01]  /*1340*/  IMAD.MOV.U32 R0, RZ, RZ, RZ ;  /* 0x000000ffff007224 */ /* 0x001fe200078e00ff */
[----:B------:R-:W-:Y:S01]  /*1350*/  LOP3.LUT R4, R4, 0x10000, RZ, 0xfc, !PT ;  /* 0x0001000004047812 */ /* 0x000fe200078efcff */
[----:B------:R-:W-:Y:S01]  /*1360*/  IMAD.MOV.U32 R151, RZ, RZ, RZ ;  /* 0x000000ffff977224 */ /* 0x000fe200078e00ff */
[----:B------:R-:W-:Y:S01]  /*1370*/  MOV R5, 0x40000040 ;  /* 0x4000004000057802 */ /* 0x000fe20000000f00 */
[----:B------:R-:W-:Y:S01]  /*1380*/  UIADD3 UR4, UR36, 0x1c400, URZ ;  /* 0x0001c40024047890 */ /* 0x000fe2000fffe03f */
[C---:B------:R-:W-:Y:S01]  /*1390*/  R2UR UR8, R4.reuse ;  /* 0x00000000040872ca */ /* 0x040fe200000e0000 */
[----:B------:R-:W-:Y:S01]  /*13a0*/  WARPGROUP.ARRIVE ;  /* 0x00000000000079c5 */ /* 0x000fe20000000000 */
[----:B------:R-:W-:Y:S01]  /*13b0*/  R2UR UR9, R5 ;  /* 0x00000000050972ca */ /* 0x000fe200000e0000 */
[----:B------:R-:W-:Y:S01]  /*13c0*/  USHF.R.U32.HI UR4, URZ, 0x4, UR4 ;  /* 0x000000043f047899 */ /* 0x000fe20008011604 */
[----:B------:R-:W-:Y:S01]  /*13d0*/  R2UR UR6, R4 ;  /* 0x00000000040672ca */ /* 0x000fe200000e0000 */
[----:B------:R-:W-:Y:S01]  /*13e0*/  UMOV UR11, 0x40000040 ;  /* 0x40000040000b7882 */ /* 0x000fe20000000000 */
[----:B------:R-:W-:Y:S01]  /*13f0*/  UMOV UR5, 0x40000040 ;  /* 0x4000004000057882 */ /* 0x000fe20000000000 */
[----:B------:R-:W-:Y:S01]  /*1400*/  ULOP3.LUT UR4, UR4, 0x3fff, URZ, 0xc0, !UPT ;  /* 0x00003fff04047892 */ /* 0x000fe2000f8ec03f */
[----:B------:R-:W-:Y:S01]  /*1410*/  LOP3.LUT R22, R22, 0xffffff80, RZ, 0xc0, !PT ;  /* 0xffffff8016167812 */ /* 0x000fe200078ec0ff */
[----:B------:R-:W-:Y:S01]  /*1420*/  UMOV UR13, 0x40000040 ;  /* 0x40000040000d7882 */ /* 0x000fe20000000000 */
[----:B------:R-:W-:Y:S01]  /*1430*/  UMOV UR15, 0x40000040 ;  /* 0x40000040000f7882 */ /* 0x000fe20000000000 */
[----:B------:R-:W-:Y:S01]  /*1440*/  ULOP3.LUT UR38, UR4, 0x10000, URZ, 0xfc, !UPT ;  /* 0x0001000004267892 */ /* 0x000fe2000f8efc3f */
[----:B------:R-:W-:Y:S01]  /*1450*/  IMAD.MOV.U32 R10, RZ, RZ, -0x2 ;  /* 0xfffffffeff0a7424 */ /* 0x000fe200078e00ff */
[----:B------:R-:W-:Y:S01]  /*1460*/  UMOV UR17, 0x40000040 ;  /* 0x4000004000117882 */ /* 0x000fe20000000000 */
[----:B------:R-:W-:Y:S01]  /*1470*/  UMOV UR19, 0x40000040 ;  /* 0x4000004000137882 */ /* 0x000fe20000000000 */
[----:B------:R-:W-:Y:S01]  /*1480*/  UIADD3 UR14, UR38, 0x6, URZ ;  /* 0x00000006260e7890 */ /* 0x000fe2000fffe03f */
[----:B------:R-:W-:Y:S01]  /*1490*/  IMAD.IADD R22, R19, 0x1, -R22 ;  /* 0x0000000113167824 */ /* 0x000fe200078e0a16 */
[----:B------:R-:W-:Y:S01]  /*14a0*/  UIADD3 UR4, UR6, 0x2, URZ ;  /* 0x0000000206047890 */ /* 0x000fe2000fffe03f */
[----:B------:R-:W-:Y:S01]  /*14b0*/  P2R R11, PR, RZ, 0x1 ;  /* 0x00000001ff0b7803 */ /* 0x000fe20000000000 */
[----:B------:R-:W-:Y:S01]  /*14c0*/  UMOV UR10, UR38 ;  /* 0x00000026000a7c82 */ /* 0x000fe20008000000 */
[----:B------:R-:W-:Y:S01]  /*14d0*/  UIADD3 UR12, UR6, 0x6, URZ ;  /* 0x00000006060c7890 */ /* 0x000fe2000fffe03f */
[----:B------:R-:W-:Y:S01]  /*14e0*/  HGMMA.64x128x16.F32.BF16 R24, gdesc[UR8], RZ, !UPT, gsb0 ;  /* 0x01e00000081879f0 */ /* 0x000fe2000c0018ff */
[----:B------:R-:W-:Y:S01]  /*14f0*/  UIADD3 UR10, UR38, 0x2, URZ ;  /* 0x00000002260a7890 */ /* 0x000fe2000fffe03f */
[----:B------:R-:W-:Y:S01]  /*1500*/  SHF.R.S32.HI R7, RZ, 0x1f, R22 ;  /* 0x0000001fff077819 */ /* 0x000fe20000011416 */
[----:B------:R-:W-:Y:S01]  /*1510*/  UMOV UR8, UR4 ;  /* 0x0000000400087c82 */ /* 0x000fe20008000000 */
[----:B------:R-:W-:Y:S01]  /*1520*/  UMOV UR9, UR5 ;  /* 0x0000000500097c82 */ /* 0x000fe20008000000 */
[----:B------:R-:W-:Y:S01]  /*1530*/  UMOV UR11, 0x40000040 ;  /* 0x40000040000b7882 */ /* 0x000fe20000000000 */
[----:B------:R-:W-:Y:S01]  /*1540*/  UIADD3 UR16, UR6, 0x400, URZ ;  /* 0x0000040006107890 */ /* 0x000fe2000fffe03f */
[----:B------:R-:W-:Y:S01]  /*1550*/  LEA.HI R7, R7, R22, RZ, 0x2 ;  /* 0x0000001607077211 */ /* 0x000fe200078f10ff */
[----:B------:R-:W-:Y:S01]  /*1560*/  UIADD3 UR18, UR38, 0x400, URZ ;  /* 0x0000040026127890 */ /* 0x000fe2000fffe03f */
[----:B------:R-:W-:Y:S01]  /*1570*/  MOV R150, R151 ;  /* 0x0000009700967202 */ /* 0x000fe20000000f00 */
[----:B------:R-:W-:Y:S01]  /*1580*/  UIADD3 UR20, UR6, 0x402, URZ ;  /* 0x0000040206147890 */ /* 0x000fe2000fffe03f */
[----:B------:R-:W-:Y:S01]  /*1590*/  LOP3.LUT R7, R7, 0x7ffffffc, RZ, 0xc0, !PT ;  /* 0x7ffffffc07077812 */ /* 0x000fe200078ec0ff */
[----:B------:R-:W-:Y:S01]  /*15a0*/  UIADD3 UR22, UR38, 0x402, URZ ;  /* 0x0000040226167890 */ /* 0x000fe2000fffe03f */
[----:B------:R-:W-:Y:S01]  /*15b0*/  IMAD.MOV.U32 R149, RZ, RZ, R151 ;  /* 0x000000ffff957224 */ /* 0x000fe200078e0097 */
[----:B------:R-:W-:Y:S01]  /*15c0*/  UMOV UR21, 0x40000040 ;  /* 0x4000004000157882 */ /* 0x000fe20000000000 */
[----:B------:R-:W-:Y:S01]  /*15d0*/  UMOV UR23, 0x40000040 ;  /* 0x4000004000177882 */ /* 0x000fe20000000000 */
[----:B------:R-:W-:Y:S01]  /*15e0*/  UIADD3 UR24, UR6, 0x404, URZ ;  /* 0x0000040406187890 */ /* 0x000fe2000fffe03f */
[----:B------:R-:W-:Y:S01]  /*15f0*/  IMAD.IADD R7, R22, 0x1, -R7 ;  /* 0x0000000116077824 */ /* 0x000fe200078e0a07 */
[----:B------:R-:W-:Y:S01]  /*1600*/  UIADD3 UR26, UR38, 0x404, URZ ;  /* 0x00000404261a7890 */ /* 0x000fe2000fffe03f */
[--C-:B------:R-:W-:Y:S01]  /*1610*/  IMAD.MOV.U32 R148, RZ, RZ, R151.reuse ;  /* 0x000000ffff947224 */ /* 0x100fe200078e0097 */
[----:B------:R-:W-:Y:S01]  /*1620*/  UMOV UR25, 0x40000040 ;  /* 0x4000004000197882 */ /* 0x000fe20000000000 */
[----:B------:R-:W-:Y:S01]  /*1630*/  UMOV UR27, 0x40000040 ;  /* 0x40000040001b7882 */ /* 0x000fe20000000000 */
[----:B------:R-:W-:Y:S01]  /*1640*/  UIADD3 UR28, UR6, 0x406, URZ ;  /* 0x00000406061c7890 */ /* 0x000fe2000fffe03f */
[----:B------:R-:W-:Y:S01]  /*1650*/  IMAD R7, R7, R10, 0x80 ;  /* 0x0000008007077424 */ /* 0x000fe200078e020a */
[----:B------:R-:W-:Y:S01]  /*1660*/  UIADD3 UR30, UR38, 0x406, URZ ;  /* 0x00000406261e7890 */ /* 0x000fe2000fffe03f */
[--C-:B------:R-:W-:Y:S01]  /*1670*/  IMAD.MOV.U32 R147, RZ, RZ, R151.reuse ;  /* 0x000000ffff937224 */ /* 0x100fe200078e0097 */
[----:B------:R-:W-:Y:S01]  /*1680*/  UMOV UR29, 0x40000040 ;  /* 0x40000040001d7882 */ /* 0x000fe20000000000 */
[----:B------:R-:W-:Y:S01]  /*1690*/  UMOV UR31, 0x40000040 ;  /* 0x40000040001f7882 */ /* 0x000fe20000000000 */
[----:B------:R-:W-:Y:S01]  /*16a0*/  UIADD3 UR32, UR6, 0x800, URZ ;  /* 0x0000080006207890 */ /* 0x000fe2000fffe03f */
[----:B------:R-:W-:Y:S01]  /*16b0*/  IADD3 R18, R18, R7, RZ ;  /* 0x0000000712127210 */ /* 0x000fe20007ffe0ff */
[----:B------:R-:W-:Y:S01]  /*16c0*/  UIADD3 UR34, UR38, 0x800, URZ ;  /* 0x0000080026227890 */ /* 0x000fe2000fffe03f */
[----:B------:R-:W-:Y:S01]  /*16d0*/  MOV R146, R151 ;  /* 0x0000009700927202 */ /* 0x000fe20000000f00 */
[----:B------:R-:W-:Y:S01]  /*16e0*/  UMOV UR33, 0x40000040 ;  /* 0x4000004000217882 */ /* 0x000fe20000000000 */
[----:B------:R-:W-:Y:S01]  /*16f0*/  UMOV UR35, 0x40000040 ;  /* 0x4000004000237882 */ /* 0x000fe20000000000 */
[----:B------:R-:W-:Y:S01]  /*1700*/  UIADD3 UR44, UR6, 0x802, URZ ;  /* 0x00000802062c7890 */ /* 0x000fe2000fffe03f */
[----:B------:R-:W-:Y:S01]  /*1710*/  IMAD R7, R17, -0x80, R18 ;  /* 0xffffff8011077824 */ /* 0x000fe200078e0212 */
[----:B------:R-:W-:Y:S01]  /*1720*/  UIADD3 UR46, UR38, 0x802, URZ ;  /* 0x00000802262e7890 */ /* 0x000fe2000fffe03f */
[--C-:B------:R-:W-:Y:S01]  /*1730*/  IMAD.MOV.U32 R145, RZ, RZ, R151.reuse ;  /* 0x000000ffff917224 */ /* 0x100fe200078e0097 */
[----:B------:R-:W-:Y:S01]  /*1740*/  UMOV UR45, 0x40000040 ;  /* 0x40000040002d7882 */ /* 0x000fe20000000000 */
[----:B------:R-:W-:Y:S01]  /*1750*/  UMOV UR47, 0x40000040 ;  /* 0x40000040002f7882 */ /* 0x000fe20000000000 */
[----:B------:R-:W-:Y:S01]  /*1760*/  UIADD3 UR48, UR6, 0x804, URZ ;  /* 0x0000080406307890 */ /* 0x000fe2000fffe03f */
[C---:B------:R-:W-:Y:S01]  /*1770*/  ISETP.GT.AND P2, PT, R7.reuse, RZ, PT ;  /* 0x000000ff0700720c */ /* 0x040fe20003f44270 */
[----:B------:R-:W-:Y:S01]  /*1780*/  UIADD3 UR50, UR38, 0x804, URZ ;  /* 0x0000080426327890 */ /* 0x000fe2000fffe03f */
[C---:B------:R-:W-:Y:S01]  /*1790*/  ISETP.GT.AND P3, PT, R7.reuse, 0x1, PT ;  /* 0x000000010700780c */ /* 0x040fe20003f64270 */
[----:B------:R-:W-:Y:S01]  /*17a0*/  UMOV UR49, 0x40000040 ;  /* 0x4000004000317882 */ /* 0x000fe20000000000 */
[----:B------:R-:W-:Y:S01]  /*17b0*/  UMOV UR51, 0x40000040 ;  /* 0x4000004000337882 */ /* 0x000fe20000000000 */
[----:B------:R-:W-:Y:S01]  /*17c0*/  UIADD3 UR52, UR6, 0x806, URZ ;  /* 0x0000080606347890 */ /* 0x000fe2000fffe03f */
[C---:B------:R-:W-:Y:S01]  /*17d0*/  ISETP.GT.AND P6, PT, R7.reuse, 0x8, PT ;  /* 0x000000080700780c */ /* 0x040fe20003fc4270 */
[----:B------:R-:W-:Y:S01]  /*17e0*/  UIADD3 UR54, UR38, 0x806, URZ ;  /* 0x0000080626367890 */ /* 0x000fe2000fffe03f */
[C---:B------:R-:W-:Y:S01]  /*17f0*/  ISETP.GT.AND P5, PT, R7.reuse, 0x9, PT ;  /* 0x000000090700780c */ /* 0x040fe20003fa4270 */
[----:B------:R-:W-:Y:S01]  /*1800*/  UMOV UR53, 0x40000040 ;  /* 0x4000004000357882 */ /* 0x000fe20000000000 */
[----:B------:R-:W-:Y:S01]  /*1810*/  UMOV UR55, 0x40000040 ;  /* 0x4000004000377882 */ /* 0x000fe20000000000 */
[----:B------:R-:W-:Y:S01]  /*1820*/  ISETP.GT.AND P4, PT, R7, 0x10, PT ;  /* 0x000000100700780c */ /* 0x000fe20003f84270 */
[----:B------:R-:W-:Y:S01]  /*1830*/  ULDC UR7, c[0x0][0x988] ;  /* 0x0002620000077ab9 */ /* 0x000fe20000000800 */
[----:B------:R-:W-:-:S02]  /*1840*/  IMAD.MOV.U32 R143, RZ, RZ, R151 ;  /* 0x000000ffff8f7224 */ /* 0x000fc400078e0097 */
[--C-:B------:R-:W-:Y:S02]  /*1850*/  IMAD.MOV.U32 R141, RZ, RZ, R151.reuse ;  /* 0x000000ffff8d7224 */ /* 0x100fe400078e0097 */
[--C-:B------:R-:W-:Y:S02]  /*1860*/  IMAD.MOV.U32 R139, RZ, RZ, R151.reuse ;  /* 0x000000ffff8b7224 */ /* 0x100fe400078e0097 */
[--C-:B------:R-:W-:Y:S02]  /*1870*/  IMAD.MOV.U32 R137, RZ, RZ, R151.reuse ;  /* 0x000000ffff897224 */ /* 0x100fe400078e0097 */
[--C-:B------:R-:W-:Y:S02]  /*1880*/  IMAD.MOV.U32 R135, RZ, RZ, R151.reuse ;  /* 0x000000ffff877224 */ /* 0x100fe400078e0097 */
[--C-:B------:R-:W-:Y:S02]  /*1890*/  IMAD.MOV.U32 R133, RZ, RZ, R151.reuse ;  /* 0x000000ffff857224 */ /* 0x100fe400078e0097 */
        /* <DEDUP_REMOVED lines=21> */
[----:B------:R-:W-:Y:S01]  /*19f0*/  IMAD.MOV.U32 R89, RZ, RZ, R151 ;  /* 0x000000ffff597224 */ /* 0x000fe200078e0097 */
[----:B------:R-:W-:Y:S02]  /*1a00*/  WARPGROUP.DEPBAR.LE gsb0, 0x0 ;  /* 0x00008000000079c5 */ /* 0x000fe40000010000 */
[----:B------:R-:W-:-:S06]  /*1a10*/  WARPGROUP.ARRIVE ;  /* 0x00000000000079c5 */ /* 0x000fcc0000000000 */
[----:B------:R-:W-:Y:S01]  /*1a20*/  HGMMA.64x128x16.F32.BF16 R24, gdesc[UR8], R24, gsb0 ;  /* 0x01e00000081879f0 */ /* 0x000fe20008001818 */
[----:B------:R-:W-:Y:S02]  /*1a30*/  UIADD3 UR8, UR6, 0x4, URZ ;  /* 0x0000000406087890 */ /* 0x000fe4000fffe03f */
[----:B------:R-:W-:Y:S01]  /*1a40*/  UIADD3 UR10, UR38, 0x4, URZ ;  /* 0x00000004260a7890 */ /* 0x000fe2000fffe03f */
[----:B------:R-:W-:Y:S01]  /*1a50*/  UMOV UR9, 0x40000040 ;  /* 0x4000004000097882 */ /* 0x000fe20000000000 */
[----:B------:R-:W-:Y:S01]  /*1a60*/  UMOV UR11, 0x40000040 ;  /* 0x40000040000b7882 */ /* 0x000fe20000000000 */
[----:B------:R-:W-:Y:S01]  /*1a70*/  ULDC UR6, c[0x0][0x9d8] ;  /* 0x0002760000067ab9 */ /* 0x000fe20000000800 */
[----:B------:R-:W-:Y:S02]  /*1a80*/  WARPGROUP.DEPBAR.LE gsb0, 0x0 ;  /* 0x00008000000079c5 */ /* 0x000fe40000010000 */
[----:B------:R-:W-:-:S06]  /*1a90*/  WARPGROUP.ARRIVE ;  /* 0x00000000000079c5 */ /* 0x000fcc0000000000 */
[----:B------:R-:W-:Y:S03]  /*1aa0*/  HGMMA.64x128x16.F32.BF16 R24, gdesc[UR8], R24, gsb0 ;  /* 0x01e00000081879f0 */ /* 0x000fe60008001818 */
[----:B------:R-:W-:Y:S02]  /*1ab0*/  WARPGROUP.DEPBAR.LE gsb0, 0x0 ;  /* 0x00008000000079c5 */ /* 0x000fe40000010000 */
[----:B------:R-:W-:-:S07]  /*1ac0*/  WARPGROUP.ARRIVE ;  /* 0x00000000000079c5 */ /* 0x000fce0000000000 */
        /* <DEDUP_REMOVED lines=26> */
[----:B------:R-:W-:Y:S01]  /*1c70*/  FMUL.FTZ R26, R26, UR6 ;  /* 0x000000061a1a7c20 */ /* 0x000fe20008410000 */
[----:B------:R-:W-:Y:S01]  /*1c80*/  FMUL.FTZ R27, R27, UR6 ;  /* 0x000000061b1b7c20 */ /* 0x000fe20008410000 */
[----:B------:R-:W-:Y:S01]  /*1c90*/  FMUL.FTZ R30, R30, UR6 ;  /* 0x000000061e1e7c20 */ /* 0x000fe20008410000 */
[----:B------:R-:W-:Y:S01]  /*1ca0*/  FMUL.FTZ R31, R31, UR6 ;  /* 0x000000061f1f7c20 */ /* 0x000fe20008410000 */
[----:B------:R-:W-:Y:S01]  /*1cb0*/  FMUL.FTZ R34, R34, UR6 ;  /* 0x0000000622227c20 */ /* 0x000fe20008410000 */
[----:B------:R-:W-:Y:S01]  /*1cc0*/  FMUL.FTZ R24, R24, UR6 ;  /* 0x0000000618187c20 */ /* 0x000fe20008410000 */
[----:B------:R-:W0:Y:S01]  /*1cd0*/  MUFU.TANH R26, R26 ;  /* 0x0000001a001a7308 */ /* 0x000e220000002400 */
[----:B------:R-:W-:Y:S01]  /*1ce0*/  FMUL.FTZ R35, R35, UR6 ;  /* 0x0000000623237c20 */ /* 0x000fe20008410000 */
[----:B------:R-:W-:Y:S01]  /*1cf0*/  FMUL.FTZ R25, R25, UR6 ;  /* 0x0000000619197c20 */ /* 0x000fe20008410000 */
[----:B------:R-:W-:Y:S01]  /*1d00*/  FMUL.FTZ R38, R38, UR6 ;  /* 0x0000000626267c20 */ /* 0x000fe20008410000 */
[----:B------:R-:W-:Y:S01]  /*1d10*/  FMUL.FTZ R28, R28, UR6 ;  /* 0x000000061c1c7c20 */ /* 0x000fe20008410000 */
[----:B------:R-:W-:Y:S01]  /*1d20*/  FMUL.FTZ R39, R39, UR6 ;  /* 0x0000000627277c20 */ /* 0x000fe20008410000 */
[----:B------:R-:W-:Y:S01]  /*1d30*/  FMUL.FTZ R29, R29, UR6 ;  /* 0x000000061d1d7c20 */ /* 0x000fe20008410000 */
[----:B------:R-:W-:Y:S01]  /*1d40*/  FMUL.FTZ R32, R32, UR6 ;  /* 0x0000000620207c20 */ /* 0x000fe20008410000 */
[----:B------:R-:W2:Y:S01]  /*1d50*/  MUFU.TANH R27, R27 ;  /* 0x0000001b001b7308 */ /* 0x000ea20000002400 */
[----:B------:R-:W-:Y:S01]  /*1d60*/  FMUL.FTZ R42, R42, UR6 ;  /* 0x000000062a2a7c20 */ /* 0x000fe20008410000 */
[----:B------:R-:W-:Y:S01]  /*1d70*/  FMUL.FTZ R43, R43, UR6 ;  /* 0x000000062b2b7c20 */ /* 0x000fe20008410000 */
[----:B------:R-:W-:Y:S01]  /*1d80*/  FMUL.FTZ R33, R33, UR6 ;  /* 0x0000000621217c20 */ /* 0x000fe20008410000 */
[----:B------:R-:W-:Y:S01]  /*1d90*/  FMUL.FTZ R36, R36, UR6 ;  /* 0x0000000624247c20 */ /* 0x000fe20008410000 */
[----:B------:R-:W-:Y:S01]  /*1da0*/  FMUL.FTZ R46, R46, UR6 ;  /* 0x000000062e2e7c20 */ /* 0x000fe20008410000 */
[----:B------:R-:W-:Y:S01]  /*1db0*/  FMUL.FTZ R47, R47, UR6 ;  /* 0x000000062f2f7c20 */ /* 0x000fe20008410000 */
[----:B------:R-:W-:Y:S01]  /*1dc0*/  FMUL.FTZ R37, R37, UR6 ;  /* 0x0000000625257c20 */ /* 0x000fe20008410000 */
[----:B------:R-:W3:Y:S01]  /*1dd0*/  MUFU.TANH R30, R30 ;  /* 0x0000001e001e7308 */ /* 0x000ee20000002400 */
[----:B0-----:R-:W-:Y:S01]  /*1de0*/  FSEL R12, R26, -INF , P2 ;  /* 0xff8000001a0c7808 */ /* 0x001fe20001000000 */
[----:B------:R-:W-:Y:S01]  /*1df0*/  FMUL.FTZ R40, R40, UR6 ;  /* 0x0000000628287c20 */ /* 0x000fe20008410000 */
[----:B------:R-:W-:Y:S01]  /*1e00*/  FMUL.FTZ R50, R50, UR6 ;  /* 0x0000000632327c20 */ /* 0x000fe20008410000 */
[----:B------:R-:W-:Y:S01]  /*1e10*/  FMUL.FTZ R51, R51, UR6 ;  /* 0x0000000633337c20 */ /* 0x000fe20008410000 */
[----:B------:R-:W-:Y:S01]  /*1e20*/  FMUL.FTZ R41, R41, UR6 ;  /* 0x0000000629297c20 */ /* 0x000fe20008410000 */
[----:B------:R-:W-:Y:S01]  /*1e30*/  FMUL.FTZ R44, R44, UR6 ;  /* 0x000000062c2c7c20 */ /* 0x000fe20008410000 */
[----:B------:R-:W-:Y:S01]  /*1e40*/  FMUL.FTZ R54, R54, UR6 ;  /* 0x0000000636367c20 */ /* 0x000fe20008410000 */
[----:B------:R-:W0:Y:S01]  /*1e50*/  MUFU.TANH R31, R31 ;  /* 0x0000001f001f7308 */ /* 0x000e220000002400 */
[----:B--2---:R-:W-:Y:S01]  /*1e60*/  FSEL R27, R27, -INF , P3 ;  /* 0xff8000001b1b7808 */ /* 0x004fe20001800000 */
[----:B------:R-:W-:Y:S01]  /*1e70*/  FMUL.FTZ R45, R45, UR6 ;  /* 0x000000062d2d7c20 */ /* 0x000fe20008410000 */
[----:B------:R-:W-:Y:S01]  /*1e80*/  FMUL.FTZ R55, R55, UR6 ;  /* 0x0000000637377c20 */ /* 0x000fe20008410000 */
[----:B------:R-:W-:Y:S01]  /*1e90*/  FMUL.FTZ R48, R48, UR6 ;  /* 0x0000000630307c20 */ /* 0x000fe20008410000 */
[----:B------:R-:W-:Y:S01]  /*1ea0*/  FMNMX.FTZ R9, R12, R27, !PT ;  /* 0x0000001b0c097209 */ /* 0x000fe20007810000 */
[----:B------:R-:W-:Y:S01]  /*1eb0*/  FMUL.FTZ R58, R58, UR6 ;  /* 0x000000063a3a7c20 */ /* 0x000fe20008410000 */
[----:B------:R-:W-:Y:S01]  /*1ec0*/  FMUL.FTZ R49, R49, UR6 ;  /* 0x0000000631317c20 */ /* 0x000fe20008410000 */
[----:B------:R-:W2:Y:S01]  /*1ed0*/  MUFU.TANH R6, R24 ;  /* 0x0000001800067308 */ /* 0x000ea20000002400 */
[----:B---3--:R-:W-:Y:S01]  /*1ee0*/  FSEL R88, R30, -INF , P6 ;  /* 0xff8000001e587808 */ /* 0x008fe20003000000 */
[----:B------:R-:W-:Y:S01]  /*1ef0*/  FMUL.FTZ R59, R59, UR6 ;  /* 0x000000063b3b7c20 */ /* 0x000fe20008410000 */
[----:B------:R-:W-:Y:S01]  /*1f00*/  FMUL.FTZ R52, R52, UR6 ;  /* 0x0000000634347c20 */ /* 0x000fe20008410000 */
[----:B------:R-:W-:Y:S01]  /*1f10*/  FMUL.FTZ R62, R62, UR6 ;  /* 0x000000063e3e7c20 */ /* 0x000fe20008410000 */
[----:B------:R-:W-:Y:S01]  /*1f20*/  FMNMX.FTZ R9, R88, R9, !PT ;  /* 0x0000000958097209 */ /* 0x000fe20007810000 */
[----:B------:R-:W-:Y:S01]  /*1f30*/  FMUL.FTZ R53, R53, UR6 ;  /* 0x0000000635357c20 */ /* 0x000fe20008410000 */
[----:B------:R-:W-:Y:S01]  /*1f40*/  FMUL.FTZ R63, R63, UR6 ;  /* 0x000000063f3f7c20 */ /* 0x000fe20008410000 */
[----:B------:R-:W3:Y:S01]  /*1f50*/  MUFU.TANH R34, R34 ;  /* 0x0000002200227308 */ /* 0x000ee20000002400 */
[----:B0-----:R-:W-:Y:S01]  /*1f60*/  FSEL R90, R31, -INF , P5 ;  /* 0xff8000001f5a7808 */ /* 0x001fe20002800000 */
[----:B------:R-:W-:Y:S01]  /*1f70*/  FMUL.FTZ R56, R56, UR6 ;  /* 0x0000000638387c20 */ /* 0x000fe20008410000 */
[----:B------:R-:W-:Y:S01]  /*1f80*/  FMUL.FTZ R66, R66, UR6 ;  /* 0x0000000642427c20 */ /* 0x000fe20008410000 */
[----:B------:R-:W-:Y:S01]  /*1f90*/  FMUL.FTZ R57, R57, UR6 ;  /* 0x0000000639397c20 */ /* 0x000fe20008410000 */
[----:B------:R-:W-:Y:S01]  /*1fa0*/  FMNMX.FTZ R9, R90, R9, !PT ;  /* 0x000000095a097209 */ /* 0x000fe20007810000 */
[----:B------:R-:W-:Y:S01]  /*1fb0*/  FMUL.FTZ R67, R67, UR6 ;  /* 0x0000000643437c20 */ /* 0x000fe20008410000 */
[----:B------:R-:W-:Y:S01]  /*1fc0*/  FMUL.FTZ R60, R60, UR6 ;  /* 0x000000063c3c7c20 */ /* 0x000fe20008410000 */
[----:B-1----:R-:W0:Y:S01]  /*1fd0*/  MUFU.TANH R3, R25 ;  /* 0x0000001900037308 */ /* 0x002e220000002400 */
[----:B--2---:R-:W-:Y:S01]  /*1fe0*/  FSEL R6, R6, -INF , P2 ;  /* 0xff80000006067808 */ /* 0x004fe20001000000 */
[----:B------:R-:W-:Y:S01]  /*1ff0*/  FMUL.FTZ R70, R70, UR6 ;  /* 0x0000000646467c20 */ /* 0x000fe20008410000 */
[----:B------:R-:W-:Y:S01]  /*2000*/  ISETP.GT.AND P2, PT, R7, 0x11, PT ;  /* 0x000000110700780c */ /* 0x000fe20003f44270 */
[----:B------:R-:W-:Y:S01]  /*2010*/  FMUL.FTZ R61, R61, UR6 ;  /* 0x000000063d3d7c20 */ /* 0x000fe20008410000 */
[----:B------:R-:W-:Y:S01]  /*2020*/  FMUL.FTZ R71, R71, UR6 ;  /* 0x0000000647477c20 */ /* 0x000fe20008410000 */
[----:B------:R-:W-:Y:S01]  /*2030*/  FMUL.FTZ R65, R65, UR6 ;  /* 0x0000000641417c20 */ /* 0x000fe20008410000 */
[----:B------:R-:W-:Y:S01]  /*2040*/  FMUL.FTZ R74, R74, UR6 ;  /* 0x000000064a4a7c20 */ /* 0x000fe20008410000 */
[----:B------:R-:W1:Y:S01]  /*2050*/  MUFU.TANH R35, R35 ;  /* 0x0000002300237308 */ /* 0x000e620000002400 */
[----:B---3--:R-:W-:Y:S01]  /*2060*/  FSEL R92, R34, -INF , P4 ;  /* 0xff800000225c7808 */ /* 0x008fe20002000000 */
[----:B------:R-:W-:Y:S01]  /*2070*/  FMUL.FTZ R64, R64, UR6 ;  /* 0x0000000640407c20 */ /* 0x000fe20008410000 */
[----:B------:R-:W-:Y:S01]  /*2080*/  FMUL.FTZ R75, R75, UR6 ;  /* 0x000000064b4b7c20 */ /* 0x000fe20008410000 */
[----:B------:R-:W-:Y:S01]  /*2090*/  FMUL.FTZ R68, R68, UR6 ;  /* 0x0000000644447c20 */ /* 0x000fe20008410000 */
[----:B------:R-:W-:Y:S01]  /*20a0*/  FMNMX.FTZ R9, R92, R9, !PT ;  /* 0x000000095c097209 */ /* 0x000fe20007810000 */
[----:B------:R-:W-:Y:S01]  /*20b0*/  FMUL.FTZ R78, R78, UR6 ;  /* 0x000000064e4e7c20 */ /* 0x000fe20008410000 */
[----:B------:R-:W-:Y:S01]  /*20c0*/  FMUL.FTZ R69, R69, UR6 ;  /* 0x0000000645457c20 */ /* 0x000fe20008410000 */
[----:B------:R-:W2:Y:S01]  /*20d0*/  MUFU.TANH R8, R28 ;  /* 0x0000001c00087308 */ /* 0x000ea20000002400 */
[----:B0-----:R-:W-:Y:S01]  /*20e0*/  FSEL R3, R3, -INF , P3 ;  /* 0xff80000003037808 */ /* 0x001fe20001800000 */
[----:B------:R-:W-:Y:S01]  /*20f0*/  FMUL.FTZ R79, R79, UR6 ;  /* 0x000000064f4f7c20 */ /* 0x000fe20008410000 */
[----:B------:R-:W-:Y:S01]  /*2100*/  ISETP.GT.AND P3, PT, R7, 0x18, PT ;  /* 0x000000180700780c */ /* 0x000fe20003f64270 */
[----:B------:R-:W-:Y:S01]  /*2110*/  FMUL.FTZ R72, R72, UR6 ;  /* 0x0000000648487c20 */ /* 0x000fe20008410000 */
[----:B------:R-:W-:Y:S01]  /*2120*/  FMUL.FTZ R82, R82, UR6 ;  /* 0x0000000652527c20 */ /* 0x000fe20008410000 */
[----:B------:R-:W-:Y:S01]  /*2130*/  FMUL.FTZ R73, R73, UR6 ;  /* 0x0000000649497c20 */ /* 0x000fe20008410000 */
[----:B------:R-:W-:Y:S01]  /*2140*/  FMUL.FTZ R83, R83, UR6 ;  /* 0x0000000653537c20 */ /* 0x000fe20008410000 */
[----:B------:R-:W0:Y:S01]  /*2150*/  MUFU.TANH R38, R38 ;  /* 0x0000002600267308 */ /* 0x000e220000002400 */
[----:B-1----:R-:W-:Y:S01]  /*2160*/  FSEL R94, R35, -INF , P2 ;  /* 0xff800000235e7808 */ /* 0x002fe20001000000 */
[----:B------:R-:W-:Y:S01]  /*2170*/  FMUL.FTZ R76, R76, UR6 ;  /* 0x000000064c4c7c20 */ /* 0x000fe20008410000 */
[----:B------:R-:W-:Y:S01]  /*2180*/  FMUL.FTZ R86, R86, UR6 ;  /* 0x0000000656567c20 */ /* 0x000fe20008410000 */
[----:B------:R-:W-:Y:S01]  /*2190*/  FMUL.FTZ R87, R87, UR6 ;  /* 0x0000000657577c20 */ /* 0x000fe20008410000 */
[----:B------:R-:W-:Y:S01]  /*21a0*/  FMNMX.FTZ R9, R94, R9, !PT ;  /* 0x000000095e097209 */ /* 0x000fe20007810000 */
[----:B------:R-:W-:Y:S01]  /*21b0*/  FMUL.FTZ R77, R77, UR6 ;  /* 0x000000064d4d7c20 */ /* 0x000fe20008410000 */
[----:B------:R-:W-:Y:S01]  /*21c0*/  FMUL.FTZ R80, R80, UR6 ;  /* 0x0000000650507c20 */ /* 0x000fe20008410000 */
[----:B------:R-:W1:Y:S01]  /*21d0*/  MUFU.TANH R14, R29 ;  /* 0x0000001d000e7308 */ /* 0x000e620000002400 */
[----:B--2---:R-:W-:Y:S01]  /*21e0*/  FSEL R8, R8, -INF , P6 ;  /* 0xff80000008087808 */ /* 0x004fe20003000000 */
[----:B------:R-:W-:Y:S01]  /*21f0*/  FMUL.FTZ R81, R81, UR6 ;  /* 0x0000000651517c20 */ /* 0x000fe20008410000 */
[----:B------:R-:W-:Y:S01]  /*2200*/  ISETP.GT.AND P6, PT, R7, 0x19, PT ;  /* 0x000000190700780c */ /* 0x000fe20003fc4270 */
[----:B------:R-:W-:Y:S01]  /*2210*/  FMUL.FTZ R84, R84, UR6 ;  /* 0x0000000654547c20 */ /* 0x000fe20008410000 */
[----:B------:R-:W-:-:S03]  /*2220*/  FMUL.FTZ R85, R85, UR6 ;  /* 0x0000000655557c20 */ /* 0x000fc60008410000 */
[----:B------:R-:W2:Y:S01]  /*2230*/  MUFU.TANH R39, R39 ;  /* 0x0000002700277308 */ /* 0x000ea20000002400 */
[----:B0-----:R-:W-:-:S04]  /*2240*/  FSEL R96, R38, -INF , P3 ;  /* 0xff80000026607808 */ /* 0x001fc80001800000 */
[----:B------:R-:W-:-:S03]  /*2250*/  FMNMX.FTZ R9, R96, R9, !PT ;  /* 0x0000000960097209 */ /* 0x000fc60007810000 */
[----:B------:R-:W0:Y:S01]  /*2260*/  MUFU.TANH R32, R32 ;  /* 0x0000002000207308 */ /* 0x000e220000002400 */
[----:B-1----:R-:W-:Y:S02]  /*2270*/  FSEL R14, R14, -INF , P5 ;  /* 0xff8000000e0e7808 */ /* 0x002fe40002800000 */
[----:B------:R-:W-:-:S05]  /*2280*/  ISETP.GT.AND P5, PT, R7, 0x20, PT ;  /* 0x000000200700780c */ /* 0x000fca0003fa4270 */
[----:B------:R-:W1:Y:S01]  /*2290*/  MUFU.TANH R42, R42 ;  /* 0x0000002a002a7308 */ /* 0x000e620000002400 */
[----:B--2---:R-:W-:-:S04]  /*22a0*/  FSEL R98, R39, -INF , P6 ;  /* 0xff80000027627808 */ /* 0x004fc80003000000 */
[----:B------:R-:W-:-:S03]  /*22b0*/  FMNMX.FTZ R9, R98, R9, !PT ;  /* 0x0000000962097209 */ /* 0x000fc60007810000 */
[----:B------:R-:W2:Y:S01]  /*22c0*/  MUFU.TANH R20, R33 ;  /* 0x0000002100147308 */ /* 0x000ea20000002400 */
[----:B0-----:R-:W-:Y:S02]  /*22d0*/  FSEL R18, R32, -INF , P4 ;  /* 0xff80000020127808 */ /* 0x001fe40002000000 */
[----:B------:R-:W-:-:S05]  /*22e0*/  ISETP.GT.AND P4, PT, R7, 0x21, PT ;  /* 0x000000210700780c */ /* 0x000fca0003f84270 */
[----:B------:R-:W0:Y:S01]  /*22f0*/  MUFU.TANH R43, R43 ;  /* 0x0000002b002b7308 */ /* 0x000e220000002400 */
[----:B-1----:R-:W-:-:S04]  /*2300*/  FSEL R100, R42, -INF , P5 ;  /* 0xff8000002a647808 */ /* 0x002fc80002800000 */
[----:B------:R-:W-:-:S03]  /*2310*/  FMNMX.FTZ R9, R100, R9, !PT ;  /* 0x0000000964097209 */ /* 0x000fc60007810000 */
[----:B------:R-:W1:Y:S01]  /*2320*/  MUFU.TANH R36, R36 ;  /* 0x0000002400247308 */ /* 0x000e620000002400 */
[----:B--2---:R-:W-:Y:S02]  /*2330*/  FSEL R20, R20, -INF , P2 ;  /* 0xff80000014147808 */ /* 0x004fe40001000000 */
[----:B------:R-:W-:-:S05]  /*2340*/  ISETP.GT.AND P2, PT, R7, 0x28, PT ;  /* 0x000000280700780c */ /* 0x000fca0003f44270 */
        /* <DEDUP_REMOVED lines=130> */
[----:B-1----:R-:W-:-:S04]  /*2b70*/  FSEL R144, R87, -INF , P2 ;  /* 0xff80000057907808 */ /* 0x002fc80001000000 */
[----:B------:R-:W-:Y:S01]  /*2b80*/  FMNMX.FTZ R7, R144, R9, !PT ;  /* 0x0000000990077209 */ /* 0x000fe20007810000 */
[----:B------:R-:W-:Y:S02]  /*2b90*/  IMAD.U32 R9, RZ, RZ, UR7 ;  /* 0x00000007ff097e24 */ /* 0x000fe4000f8e00ff */
[----:B------:R-:W1:Y:S01]  /*2ba0*/  MUFU.TANH R81, R81 ;  /* 0x0000005100517308 */ /* 0x000e620000002400 */
[----:B--2---:R-:W-:Y:S01]  /*2bb0*/  FSEL R82, R77, -INF , P6 ;  /* 0xff8000004d527808 */ /* 0x004fe20003000000 */
[----:B------:R-:W2:Y:S06]  /*2bc0*/  SHFL.BFLY PT, R10, R7, 0x2, 0x1f ;  /* 0x0c401f00070a7f89 */ /* 0x000eac00000e0000 */
[----:B------:R-:W3:Y:S01]  /*2bd0*/  MUFU.TANH R84, R84 ;  /* 0x0000005400547308 */ /* 0x000ee20000002400 */
[----:B0-----:R-:W-:-:S07]  /*2be0*/  FSEL R80, R80, -INF , P5 ;  /* 0xff80000050507808 */ /* 0x001fce0002800000 */
[----:B------:R-:W0:Y:S01]  /*2bf0*/  MUFU.TANH R85, R85 ;  /* 0x0000005500557308 */ /* 0x000e220000002400 */
[----:B-1----:R-:W-:Y:S02]  /*2c00*/  FSEL R86, R81, -INF , P4 ;  /* 0xff80000051567808 */ /* 0x002fe40002000000 */
[----:B---3--:R-:W-:Y:S02]  /*2c10*/  FSEL R84, R84, -INF , P3 ;  /* 0xff80000054547808 */ /* 0x008fe40001800000 */
[----:B--2---:R-:W-:Y:S02]  /*2c20*/  FMNMX.FTZ R13, R7, R10, !PT ;  /* 0x0000000a070d7209 */ /* 0x004fe40007810000 */
[----:B------:R-:W-:-:S03]  /*2c30*/  FMNMX.FTZ R7, R6, R3, !PT ;  /* 0x0000000306077209 */ /* 0x000fc60007810000 */
[----:B------:R-:W1:Y:S01]  /*2c40*/  SHFL.BFLY PT, R10, R13, 0x1, 0x1f ;  /* 0x0c201f000d0a7f89 */ /* 0x000e6200000e0000 */
[----:B------:R-:W-:-:S04]  /*2c50*/  FMNMX.FTZ R7, R8, R7, !PT ;  /* 0x0000000708077209 */ /* 0x000fc80007810000 */
[----:B------:R-:W-:-:S04]  /*2c60*/  FMNMX.FTZ R7, R14, R7, !PT ;  /* 0x000000070e077209 */ /* 0x000fc80007810000 */
[----:B------:R-:W-:-:S04]  /*2c70*/  FMNMX.FTZ R7, R18, R7, !PT ;  /* 0x0000000712077209 */ /* 0x000fc80007810000 */
[----:B------:R-:W-:-:S04]  /*2c80*/  FMNMX.FTZ R7, R20, R7, !PT ;  /* 0x0000000714077209 */ /* 0x000fc80007810000 */
[----:B------:R-:W-:-:S04]  /*2c90*/  FMNMX.FTZ R7, R22, R7, !PT ;  /* 0x0000000716077209 */ /* 0x000fc80007810000 */
[----:B------:R-:W-:Y:S02]  /*2ca0*/  FMNMX.FTZ R7, R24, R7, !PT ;  /* 0x0000000718077209 */ /* 0x000fe40007810000 */
[----:B-1----:R-:W-:Y:S02]  /*2cb0*/  FMNMX.FTZ R10, R13, R10, !PT ;  /* 0x0000000a0d0a7209 */ /* 0x002fe40007810000 */
[----:B------:R-:W-:Y:S02]  /*2cc0*/  FMNMX.FTZ R7, R26, R7, !PT ;  /* 0x000000071a077209 */ /* 0x000fe40007810000 */
[C---:B------:R-:W-:Y:S01]  /*2cd0*/  FSETP.NEU.FTZ.AND P0, PT, R10.reuse, -INF , PT ;  /* 0xff8000000a00780b */ /* 0x040fe20003f1d000 */
[----:B------:R-:W-:Y:S01]  /*2ce0*/  FMUL.FTZ R15, R10, R9 ;  /* 0x000000090a0f7220 */ /* 0x000fe20000410000 */
[----:B------:R-:W-:-:S04]  /*2cf0*/  FMNMX.FTZ R7, R28, R7, !PT ;  /* 0x000000071c077209 */ /* 0x000fc80007810000 */
[----:B------:R-:W-:Y:S02]  /*2d00*/  FMNMX.FTZ R7, R30, R7, !PT ;  /* 0x000000071e077209 */ /* 0x000fe40007810000 */
[----:B------:R-:W-:Y:S02]  /*2d10*/  FSEL R15, R15, RZ, P0 ;  /* 0x000000ff0f0f7208 */ /* 0x000fe40000000000 */
[----:B------:R-:W-:Y:S02]  /*2d20*/  FMNMX.FTZ R7, R32, R7, !PT ;  /* 0x0000000720077209 */ /* 0x000fe40007810000 */
[----:B------:R-:W-:Y:S01]  /*2d30*/  ISETP.NE.AND P0, PT, R11, RZ, PT ;  /* 0x000000ff0b00720c */ /* 0x000fe20003f05270 */
[--C-:B------:R-:W-:Y:S01]  /*2d40*/  FFMA.FTZ R183, R88, R9, -R15.reuse ;  /* 0x0000000958b77223 */ /* 0x100fe2000001080f */
[----:B------:R-:W-:Y:S01]  /*2d50*/  FMNMX.FTZ R7, R34, R7, !PT ;  /* 0x0000000722077209 */ /* 0x000fe20007810000 */
[-CC-:B------:R-:W-:Y:S01]  /*2d60*/  FFMA.FTZ R181, R12, R9.reuse, -R15.reuse ;  /* 0x000000090cb57223 */ /* 0x180fe2000001080f */
[----:B0-----:R-:W-:Y:S01]  /*2d70*/  FSEL R88, R85, -INF , P2 ;  /* 0xff80000055587808 */ /* 0x001fe20001000000 */
[--C-:B------:R-:W-:Y:S01]  /*2d80*/  FFMA.FTZ R64, R27, R9, -R15.reuse ;  /* 0x000000091b407223 */ /* 0x100fe2000001080f */
[----:B------:R-:W-:Y:S01]  /*2d90*/  FMNMX.FTZ R7, R36, R7, !PT ;  /* 0x0000000724077209 */ /* 0x000fe20007810000 */
[-CC-:B------:R-:W-:Y:S01]  /*2da0*/  FFMA.FTZ R66, R90, R9.reuse, -R15.reuse ;  /* 0x000000095a427223 */ /* 0x180fe2000001080f */
[----:B------:R-:W-:Y:S01]  /*2db0*/  MUFU.EX2 R183, R183 ;  /* 0x000000b700b77308 */ /* 0x000fe20000000800 */
[--C-:B------:R-:W-:Y:S01]  /*2dc0*/  FFMA.FTZ R177, R92, R9, -R15.reuse ;  /* 0x000000095cb17223 */ /* 0x100fe2000001080f */
[----:B------:R-:W-:Y:S01]  /*2dd0*/  FMNMX.FTZ R7, R38, R7, !PT ;  /* 0x0000000726077209 */ /* 0x000fe20007810000 */
[-CC-:B------:R-:W-:Y:S01]  /*2de0*/  FFMA.FTZ R68, R94, R9.reuse, -R15.reuse ;  /* 0x000000095e447223 */ /* 0x180fe2000001080f */
[-CC-:B------:R-:W-:Y:S01]  /*2df0*/  FFMA.FTZ R179, R96, R9.reuse, -R15.reuse ;  /* 0x0000000960b37223 */ /* 0x180fe2000001080f */
        /* <DEDUP_REMOVED lines=11> */
[----:B------:R-:W0:Y:S01]  /*2eb0*/  MUFU.EX2 R64, R64 ;  /* 0x0000004000407308 */ /* 0x000e220000000800 */
[--C-:B------:R-:W-:Y:S01]  /*2ec0*/  FFMA.FTZ R171, R112, R9, -R15.reuse ;  /* 0x0000000970ab7223 */ /* 0x100fe2000001080f */
[----:B------:R-:W-:Y:S01]  /*2ed0*/  FMNMX.FTZ R7, R46, R7, !PT ;  /* 0x000000072e077209 */ /* 0x000fe20007810000 */
[-CC-:B------:R-:W-:Y:S01]  /*2ee0*/  FFMA.FTZ R114, R114, R9.reuse, -R15.reuse ;  /* 0x0000000972727223 */ /* 0x180fe2000001080f */
[-CC-:B------:R-:W-:Y:S01]  /*2ef0*/  FFMA.FTZ R116, R116, R9.reuse, -R15.reuse ;  /* 0x0000000974747223 */ /* 0x180fe2000001080f */
[--C-:B------:R-:W-:Y:S01]  /*2f00*/  FFMA.FTZ R118, R118, R9, -R15.reuse ;  /* 0x0000000976767223 */ /* 0x100fe2000001080f */
[----:B------:R-:W-:Y:S01]  /*2f10*/  FMNMX.FTZ R7, R48, R7, !PT ;  /* 0x0000000730077209 */ /* 0x000fe20007810000 */
[-CC-:B------:R-:W-:Y:S01]  /*2f20*/  FFMA.FTZ R120, R120, R9.reuse, -R15.reuse ;  /* 0x0000000978787223 */ /* 0x180fe2000001080f */
[----:B------:R-:W1:Y:S01]  /*2f30*/  MUFU.EX2 R66, R66 ;  /* 0x0000004200427308 */ /* 0x000e620000000800 */
[--C-:B------:R-:W-:Y:S01]  /*2f40*/  FFMA.FTZ R122, R122, R9, -R15.reuse ;  /* 0x000000097a7a7223 */ /* 0x100fe2000001080f */
[----:B------:R-:W-:Y:S01]  /*2f50*/  FMNMX.FTZ R7, R50, R7, !PT ;  /* 0x0000000732077209 */ /* 0x000fe20007810000 */
[-CC-:B------:R-:W-:Y:S01]  /*2f60*/  FFMA.FTZ R124, R124, R9.reuse, -R15.reuse ;  /* 0x000000097c7c7223 */ /* 0x180fe2000001080f */
[-CC-:B------:R-:W-:Y:S01]  /*2f70*/  FFMA.FTZ R126, R126, R9.reuse, -R15.reuse ;  /* 0x000000097e7e7223 */ /* 0x180fe2000001080f */
[--C-:B------:R-:W-:Y:S01]  /*2f80*/  FFMA.FTZ R128, R128, R9, -R15.reuse ;  /* 0x0000000980807223 */ /* 0x100fe2000001080f */
[----:B------:R-:W-:Y:S01]  /*2f90*/  FMNMX.FTZ R7, R52, R7, !PT ;  /* 0x0000000734077209 */ /* 0x000fe20007810000 */
[-CC-:B------:R-:W-:Y:S01]  /*2fa0*/  FFMA.FTZ R130, R130, R9.reuse, -R15.reuse ;  /* 0x0000000982827223 */ /* 0x180fe2000001080f */
[----:B------:R-:W2:Y:S01]  /*2fb0*/  MUFU.EX2 R177, R177 ;  /* 0x000000b100b17308 */ /* 0x000ea20000000800 */
[--C-:B------:R-:W-:Y:S01]  /*2fc0*/  FFMA.FTZ R132, R132, R9, -R15.reuse ;  /* 0x0000000984847223 */ /* 0x100fe2000001080f */
[----:B------:R-:W-:Y:S01]  /*2fd0*/  FMNMX.FTZ R7, R54, R7, !PT ;  /* 0x0000000736077209 */ /* 0x000fe20007810000 */
[-CC-:B------:R-:W-:Y:S01]  /*2fe0*/  FFMA.FTZ R134, R134, R9.reuse, -R15.reuse ;  /* 0x0000000986867223 */ /* 0x180fe2000001080f */
[-CC-:B------:R-:W-:Y:S01]  /*2ff0*/  FFMA.FTZ R78, R78, R9.reuse, -R15.reuse ;  /* 0x000000094e4e7223 */ /* 0x180fe2000001080f */
[--C-:B------:R-:W-:Y:S01]  /*3000*/  FFMA.FTZ R136, R136, R9, -R15.reuse ;  /* 0x0000000988887223 */ /* 0x100fe2000001080f */
[----:B------:R-:W-:Y:S01]  /*3010*/  FMNMX.FTZ R7, R56, R7, !PT ;  /* 0x0000000738077209 */ /* 0x000fe20007810000 */
[-CC-:B------:R-:W-:Y:S01]  /*3020*/  FFMA.FTZ R138, R138, R9.reuse, -R15.reuse ;  /* 0x000000098a8a7223 */ /* 0x180fe2000001080f */
[----:B------:R-:W3:Y:S01]  /*3030*/  MUFU.EX2 R68, R68 ;  /* 0x0000004400447308 */ /* 0x000ee20000000800 */
[--C-:B------:R-:W-:Y:S01]  /*3040*/  FFMA.FTZ R140, R140, R9, -R15.reuse ;  /* 0x000000098c8c7223 */ /* 0x100fe2000001080f */
[----:B------:R-:W-:Y:S01]  /*3050*/  FMNMX.FTZ R7, R58, R7, !PT ;  /* 0x000000073a077209 */ /* 0x000fe20007810000 */
[-CC-:B------:R-:W-:Y:S01]  /*3060*/  FFMA.FTZ R142, R142, R9.reuse, -R15.reuse ;  /* 0x000000098e8e7223 */ /* 0x180fe2000001080f */
[----:B------:R-:W-:Y:S01]  /*3070*/  FFMA.FTZ R15, R144, R9, -R15 ;  /* 0x00000009900f7223 */ /* 0x000fe2000001080f */
[--C-:B------:R-:W-:Y:S01]  /*3080*/  IMAD.MOV.U32 R144, RZ, RZ, R151.reuse ;  /* 0x000000ffff907224 */ /* 0x100fe200078e0097 */
[----:B------:R-:W-:Y:S01]  /*3090*/  FMNMX.FTZ R7, R60, R7, !PT ;  /* 0x000000073c077209 */ /* 0x000fe20007810000 */
[--C-:B------:R-:W-:Y:S01]  /*30a0*/  IMAD.MOV.U32 R112, RZ, RZ, R151.reuse ;  /* 0x000000ffff707224 */ /* 0x100fe200078e0097 */
[----:B------:R-:W4:Y:S01]  /*30b0*/  MUFU.EX2 R179, R179 ;  /* 0x000000b300b37308 */ /* 0x000f220000000800 */
[----:B------:R-:W-:Y:S01]  /*30c0*/  MOV R110, R151 ;  /* 0x00000097006e7202 */ /* 0x000fe20000000f00 */
[--C-:B------:R-:W-:Y:S01]  /*30d0*/  IMAD.MOV.U32 R108, RZ, RZ, R151.reuse ;  /* 0x000000ffff6c7224 */ /* 0x100fe200078e0097 */
[----:B------:R-:W-:Y:S01]  /*30e0*/  FMNMX.FTZ R7, R62, R7, !PT ;  /* 0x000000073e077209 */ /* 0x000fe20007810000 */
[--C-:B------:R-:W-:Y:S01]  /*30f0*/  IMAD.MOV.U32 R104, RZ, RZ, R151.reuse ;  /* 0x000000ffff687224 */ /* 0x100fe200078e0097 */
[----:B------:R-:W-:Y:S01]  /*3100*/  MOV R106, R151 ;  /* 0x00000097006a7202 */ /* 0x000fe20000000f00 */
[--C-:B------:R-:W-:Y:S01]  /*3110*/  IMAD.MOV.U32 R100, RZ, RZ, R151.reuse ;  /* 0x000000ffff647224 */ /* 0x100fe200078e0097 */
[----:B------:R-:W-:Y:S01]  /*3120*/  FMNMX.FTZ R7, R82, R7, !PT ;  /* 0x0000000752077209 */ /* 0x000fe20007810000 */
[----:B------:R-:W-:Y:S01]  /*3130*/  MUFU.EX2 R70, R70 ;  /* 0x0000004600467308 */ /* 0x000fe20000000800 */
[----:B------:R-:W-:Y:S01]  /*3140*/  MOV R102, R151 ;  /* 0x0000009700667202 */ /* 0x000fe20000000f00 */
[--C-:B------:R-:W-:Y:S01]  /*3150*/  IMAD.MOV.U32 R96, RZ, RZ, R151.reuse ;  /* 0x000000ffff607224 */ /* 0x100fe200078e0097 */
[----:B------:R-:W-:Y:S01]  /*3160*/  FMNMX.FTZ R7, R80, R7, !PT ;  /* 0x0000000750077209 */ /* 0x000fe20007810000 */
[----:B------:R-:W-:Y:S01]  /*3170*/  IMAD.MOV.U32 R92, RZ, RZ, R151 ;  /* 0x000000ffff5c7224 */ /* 0x000fe200078e0097 */
[----:B------:R-:W-:-:S02]  /*3180*/  MOV R98, R151 ;  /* 0x0000009700627202 */ /* 0x000fc40000000f00 */
[----:B------:R-:W-:Y:S01]  /*3190*/  FMNMX.FTZ R7, R86, R7, !PT ;  /* 0x0000000756077209 */ /* 0x000fe20007810000 */
[----:B------:R-:W-:Y:S01]  /*31a0*/  MUFU.EX2 R173, R173 ;  /* 0x000000ad00ad7308 */ /* 0x000fe20000000800 */
[----:B------:R-:W-:Y:S02]  /*31b0*/  MOV R94, R151 ;  /* 0x00000097005e7202 */ /* 0x000fe40000000f00 */
[----:B------:R-:W-:Y:S02]  /*31c0*/  FMNMX.FTZ R7, R84, R7, !PT ;  /* 0x0000000754077209 */ /* 0x000fe40007810000 */
[----:B------:R-:W-:Y:S02]  /*31d0*/  MOV R90, R151 ;  /* 0x00000097005a7202 */ /* 0x000fe40000000f00 */
[----:B------:R-:W-:Y:S01]  /*31e0*/  FMNMX.FTZ R7, R88, R7, !PT ;  /* 0x0000000758077209 */ /* 0x000fe20007810000 */
[----:B------:R-:W-:Y:S04]  /*31f0*/  MUFU.EX2 R72, R72 ;  /* 0x0000004800487308 */ /* 0x000fe80000000800 */
[----:B------:R-:W5:Y:S04]  /*3200*/  SHFL.BFLY PT, R12, R7, 0x2, 0x1f ;  /* 0x0c401f00070c7f89 */ /* 0x000f6800000e0000 */
[----:B------:R-:W-:Y:S08]  /*3210*/  MUFU.EX2 R175, R175 ;  /* 0x000000af00af7308 */ /* 0x000ff00000000800 */
[----:B------:R-:W-:Y:S08]  /*3220*/  MUFU.EX2 R167, R15 ;  /* 0x0000000f00a77308 */ /* 0x000ff00000000800 */
[----:B------:R-:W-:Y:S01]  /*3230*/  MUFU.EX2 R74, R74 ;  /* 0x0000004a004a7308 */ /* 0x000fe20000000800 */
[----:B-----5:R-:W-:-:S07]  /*3240*/  FMNMX.FTZ R11, R7, R12, !PT ;  /* 0x0000000c070b7209 */ /* 0x020fce0007810000 */
[----:B------:R-:W-:Y:S01]  /*3250*/  MUFU.EX2 R169, R169 ;  /* 0x000000a900a97308 */ /* 0x000fe20000000800 */
[----:B------:R-:W5:Y:S07]  /*3260*/  SHFL.BFLY PT, R12, R11, 0x1, 0x1f ;  /* 0x0c201f000b0c7f89 */ /* 0x000f6e00000e0000 */
[----:B------:R-:W-:Y:S08]  /*3270*/  MUFU.EX2 R76, R76 ;  /* 0x0000004c004c7308 */ /* 0x000ff00000000800 */
[----:B------:R-:W-:Y:S08]  /*3280*/  MUFU.EX2 R171, R171 ;  /* 0x000000ab00ab7308 */ /* 0x000ff00000000800 */
[----:B------:R-:W-:Y:S01]  /*3290*/  MUFU.EX2 R114, R114 ;  /* 0x0000007200727308 */ /* 0x000fe20000000800 */
[----:B-----5:R-:W-:-:S04]  /*32a0*/  FMNMX.FTZ R12, R11, R12, !PT ;  /* 0x0000000c0b0c7209 */ /* 0x020fc80007810000 */
[C---:B------:R-:W-:Y:S01]  /*32b0*/  FSETP.NEU.FTZ.AND P2, PT, R12.reuse, -INF , PT ;  /* 0xff8000000c00780b */ /* 0x040fe20003f5d000 */
[----:B------:R-:W-:Y:S02]  /*32c0*/  FMUL.FTZ R7, R12, R9 ;  /* 0x000000090c077220 */ /* 0x000fe40000410000 */
[----:B------:R-:W-:Y:S03]  /*32d0*/  MUFU.EX2 R116, R116 ;  /* 0x0000007400747308 */ /* 0x000fe60000000800 */
[----:B------:R-:W-:-:S05]  /*32e0*/  FSEL R7, R7, RZ, P2 ;  /* 0x000000ff07077208 */ /* 0x000fca0001000000 */
[-CC-:B------:R-:W-:Y:S01]  /*32f0*/  FFMA.FTZ R14, R14, R9.reuse, -R7.reuse ;  /* 0x000000090e0e7223 */ /* 0x180fe20000010807 */
[-CC-:B------:R-:W-:Y:S01]  /*3300*/  FFMA.FTZ R6, R6, R9.reuse, -R7.reuse ;  /* 0x0000000906067223 */ /* 0x180fe20000010807 */
[-CC-:B------:R-:W-:Y:S01]  /*3310*/  FFMA.FTZ R3, R3, R9.reuse, -R7.reuse ;  /* 0x0000000903037223 */ /* 0x180fe20000010807 */
[-CC-:B------:R-:W-:Y:S01]  /*3320*/  FFMA.FTZ R8, R8, R9.reuse, -R7.reuse ;  /* 0x0000000908087223 */ /* 0x180fe20000010807 */
[----:B------:R0:W-:Y:S01]  /*3330*/  MUFU.EX2 R13, R14 ;  /* 0x0000000e000d7308 */ /* 0x0001e20000000800 */
[-CC-:B------:R-:W-:Y:S01]  /*3340*/  FFMA.FTZ R18, R18, R9.reuse, -R7.reuse ;  /* 0x0000000912127223 */ /* 0x180fe20000010807 */
[-CC-:B------:R-:W-:Y:S01]  /*3350*/  FFMA.FTZ R20, R20, R9.reuse, -R7.reuse ;  /* 0x0000000914147223 */ /* 0x180fe20000010807 */
[-CC-:B------:R-:W-:Y:S01]  /*3360*/  FFMA.FTZ R22, R22, R9.reuse, -R7.reuse ;  /* 0x0000000916167223 */ /* 0x180fe20000010807 */
[-CC-:B------:R-:W-:Y:S01]  /*3370*/  FFMA.FTZ R24, R24, R9.reuse, -R7.reuse ;  /* 0x0000000918187223 */ /* 0x180fe20000010807 */
[-CC-:B------:R-:W-:Y:S01]  /*3380*/  FFMA.FTZ R26, R26, R9.reuse, -R7.reuse ;  /* 0x000000091a1a7223 */ /* 0x180fe20000010807 */
[-CC-:B------:R-:W-:Y:S01]  /*3390*/  FFMA.FTZ R28, R28, R9.reuse, -R7.reuse ;  /* 0x000000091c1c7223 */ /* 0x180fe20000010807 */
[-CC-:B------:R-:W-:Y:S01]  /*33a0*/  FFMA.FTZ R30, R30, R9.reuse, -R7.reuse ;  /* 0x000000091e1e7223 */ /* 0x180fe20000010807 */
[----:B------:R5:W-:Y:S01]  /*33b0*/  MUFU.EX2 R11, R3 ;  /* 0x00000003000b7308 */ /* 0x000be20000000800 */
[----:B0-----:R-:W-:Y:S01]  /*33c0*/  FADD.FTZ R14, R181, R64 ;  /* 0x00000040b50e7221 */ /* 0x001fe20000010000 */
[-CC-:B------:R-:W-:Y:S01]  /*33d0*/  FFMA.FTZ R32, R32, R9.reuse, -R7.reuse ;  /* 0x0000000920207223 */ /* 0x180fe20000010807 */
[-CC-:B------:R-:W-:Y:S01]  /*33e0*/  FFMA.FTZ R34, R34, R9.reuse, -R7.reuse ;  /* 0x0000000922227223 */ /* 0x180fe20000010807 */
[-CC-:B------:R-:W-:Y:S01]  /*33f0*/  FFMA.FTZ R36, R36, R9.reuse, -R7.reuse ;  /* 0x0000000924247223 */ /* 0x180fe20000010807 */
[-CC-:B------:R-:W-:Y:S01]  /*3400*/  FFMA.FTZ R38, R38, R9.reuse, -R7.reuse ;  /* 0x0000000926267223 */ /* 0x180fe20000010807 */
[-CC-:B------:R-:W-:Y:S01]  /*3410*/  FFMA.FTZ R40, R40, R9.reuse, -R7.reuse ;  /* 0x0000000928287223 */ /* 0x180fe20000010807 */
[-CC-:B------:R-:W-:Y:S01]  /*3420*/  FFMA.FTZ R42, R42, R9.reuse, -R7.reuse ;  /* 0x000000092a2a7223 */ /* 0x180fe20000010807 */
[----:B------:R-:W0:Y:S01]  /*3430*/  MUFU.EX2 R6, R6 ;  /* 0x0000000600067308 */ /* 0x000e220000000800 */
[----:B-----5:R-:W-:Y:S01]  /*3440*/  FADD.FTZ R3, R183, R14 ;  /* 0x0000000eb7037221 */ /* 0x020fe20000010000 */
[-CC-:B------:R-:W-:Y:S01]  /*3450*/  FFMA.FTZ R44, R44, R9.reuse, -R7.reuse ;  /* 0x000000092c2c7223 */ /* 0x180fe20000010807 */
[-CC-:B------:R-:W-:Y:S01]  /*3460*/  FFMA.FTZ R46, R46, R9.reuse, -R7.reuse ;  /* 0x000000092e2e7223 */ /* 0x180fe20000010807 */
[-C--:B------:R-:W-:Y:S01]  /*3470*/  FFMA.FTZ R48, R48, R9.reuse, -R7 ;  /* 0x0000000930307223 */ /* 0x080fe20000010807 */
[----:B-1----:R-:W-:Y:S01]  /*3480*/  FADD.FTZ R14, R66, R3 ;  /* 0x00000003420e7221 */ /* 0x002fe20000010000 */
[-CC-:B------:R-:W-:Y:S01]  /*3490*/  FFMA.FTZ R50, R50, R9.reuse, -R7.reuse ;  /* 0x0000000932327223 */ /* 0x180fe20000010807 */
[-CC-:B------:R-:W-:Y:S01]  /*34a0*/  FFMA.FTZ R52, R52, R9.reuse, -R7.reuse ;  /* 0x0000000934347223 */ /* 0x180fe20000010807 */
[----:B------:R-:W1:Y:S01]  /*34b0*/  MUFU.EX2 R8, R8 ;  /* 0x0000000800087308 */ /* 0x000e620000000800 */
[----:B--2---:R-:W-:Y:S01]  /*34c0*/  FADD.FTZ R3, R177, R14 ;  /* 0x0000000eb1037221 */ /* 0x004fe20000010000 */
[-CC-:B------:R-:W-:Y:S01]  /*34d0*/  FFMA.FTZ R54, R54, R9.reuse, -R7.reuse ;  /* 0x0000000936367223 */ /* 0x180fe20000010807 */
[-CC-:B------:R-:W-:Y:S01]  /*34e0*/  FFMA.FTZ R56, R56, R9.reuse, -R7.reuse ;  /* 0x0000000938387223 */ /* 0x180fe20000010807 */
[-C--:B------:R-:W-:Y:S01]  /*34f0*/  FFMA.FTZ R58, R58, R9.reuse, -R7 ;  /* 0x000000093a3a7223 */ /* 0x080fe20000010807 */
[----:B---3--:R-:W-:Y:S01]  /*3500*/  FADD.FTZ R14, R68, R3 ;  /* 0x00000003440e7221 */ /* 0x008fe20000010000 */
[-CC-:B------:R-:W-:Y:S01]  /*3510*/  FFMA.FTZ R60, R60, R9.reuse, -R7.reuse ;  /* 0x000000093c3c7223 */ /* 0x180fe20000010807 */
[-C--:B------:R-:W-:Y:S01]  /*3520*/  FFMA.FTZ R62, R62, R9.reuse, -R7 ;  /* 0x000000093e3e7223 */ /* 0x080fe20000010807 */
[----:B------:R-:W2:Y:S01]  /*3530*/  MUFU.EX2 R18, R18 ;  /* 0x0000001200127308 */ /* 0x000ea20000000800 */
[----:B----4-:R-:W-:Y:S01]  /*3540*/  FADD.FTZ R31, R179, R14 ;  /* 0x0000000eb31f7221 */ /* 0x010fe20000010000 */
[----:B0-----:R-:W-:Y:S01]  /*3550*/  FADD.FTZ R3, R6, R11 ;  /* 0x0000000b06037221 */ /* 0x001fe20000010000 */
[-CC-:B------:R-:W-:Y:S01]  /*3560*/  FFMA.FTZ R82, R82, R9.reuse, -R7.reuse ;  /* 0x0000000952527223 */ /* 0x180fe20000010807 */
[-CC-:B------:R-:W-:Y:S01]  /*3570*/  FFMA.FTZ R80, R80, R9.reuse, -R7.reuse ;  /* 0x0000000950507223 */ /* 0x180fe20000010807 */
[-CC-:B------:R-:W-:Y:S01]  /*3580*/  FFMA.FTZ R86, R86, R9.reuse, -R7.reuse ;  /* 0x0000000956567223 */ /* 0x180fe20000010807 */
[-CC-:B------:R-:W-:Y:S01]  /*3590*/  FFMA.FTZ R84, R84, R9.reuse, -R7.reuse ;  /* 0x0000000954547223 */ /* 0x180fe20000010807 */
[----:B------:R-:W-:Y:S01]  /*35a0*/  FFMA.FTZ R88, R88, R9, -R7 ;  /* 0x0000000958587223 */ /* 0x000fe20000010807 */
[----:B------:R0:W3:Y:S01]  /*35b0*/  MUFU.EX2 R15, R20 ;  /* 0x00000014000f7308 */ /* 0x0000e20000000800 */
[----:B-1----:R-:W-:Y:S01]  /*35c0*/  FADD.FTZ R14, R8, R3 ;  /* 0x00000003080e7221 */ /* 0x002fe20000010000 */
[----:B------:R-:W-:-:S02]  /*35d0*/  F2FP.BF16.F32.PACK_AB R180, R11, R6 ;  /* 0x000000060bb4723e */ /* 0x000fc400000010ff */
[C---:B------:R-:W-:Y:S01]  /*35e0*/  F2FP.BF16.F32.PACK_AB R182, R13.reuse, R8 ;  /* 0x000000080db6723e */ /* 0x040fe200000010ff */
[----:B------:R-:W-:Y:S01]  /*35f0*/  FADD.FTZ R3, R13, R14 ;  /* 0x0000000e0d037221 */ /* 0x000fe20000010000 */
[----:B------:R-:W-:Y:S01]  /*3600*/  F2FP.BF16.F32.PACK_AB R181, R64, R181 ;  /* 0x000000b540b5723e */ /* 0x000fe200000010ff */
[----:B------:R-:W-:Y:S01]  /*3610*/  IMAD.MOV.U32 R8, RZ, RZ, 0x3f800000 ;  /* 0x3f800000ff087424 */ /* 0x000fe200078e00ff */
[----:B------:R-:W1:Y:S01]  /*3620*/  MUFU.EX2 R22, R22 ;  /* 0x0000001600167308 */ /* 0x000e620000000800 */
[----:B0-----:R-:W-:Y:S01]  /*3630*/  FADD.FTZ R20, R70, R31 ;  /* 0x0000001f46147221 */ /* 0x001fe20000010000 */
[----:B--2---:R-:W-:Y:S01]  /*3640*/  FADD.FTZ R14, R18, R3 ;  /* 0x00000003120e7221 */ /* 0x004fe20000010000 */
[----:B------:R-:W-:Y:S02]  /*3650*/  F2FP.BF16.F32.PACK_AB R183, R66, R183 ;  /* 0x000000b742b7723e */ /* 0x000fe400000010ff */
[----:B------:R-:W-:Y:S01]  /*3660*/  FADD.FTZ R33, R173, R20 ;  /* 0x00000014ad217221 */ /* 0x000fe20000010000 */
[----:B------:R-:W-:-:S02]  /*3670*/  F2FP.BF16.F32.PACK_AB R177, R68, R177 ;  /* 0x000000b144b1723e */ /* 0x000fc400000010ff */
[----:B------:R0:W2:Y:S01]  /*3680*/  MUFU.EX2 R19, R24 ;  /* 0x0000001800137308 */ /* 0x0000a20000000800 */
[----:B------:R-:W-:Y:S01]  /*3690*/  FADD.FTZ R20, R72, R33 ;  /* 0x0000002148147221 */ /* 0x000fe20000010000 */
[----:B---3--:R-:W-:Y:S01]  /*36a0*/  FADD.FTZ R3, R15, R14 ;  /* 0x0000000e0f037221 */ /* 0x008fe20000010000 */
[----:B------:R-:W-:Y:S02]  /*36b0*/  F2FP.BF16.F32.PACK_AB R179, R70, R179 ;  /* 0x000000b346b3723e */ /* 0x000fe400000010ff */
[----:B------:R-:W-:Y:S01]  /*36c0*/  FADD.FTZ R33, R175, R20 ;  /* 0x00000014af217221 */ /* 0x000fe20000010000 */
[----:B------:R-:W-:Y:S02]  /*36d0*/  F2FP.BF16.F32.PACK_AB R173, R72, R173 ;  /* 0x000000ad48ad723e */ /* 0x000fe400000010ff */
[----:B------:R-:W3:Y:S01]  /*36e0*/  MUFU.EX2 R26, R26 ;  /* 0x0000001a001a7308 */ /* 0x000ee20000000800 */
[----:B0-----:R-:W-:Y:S02]  /*36f0*/  IMAD.U32 R24, RZ, RZ, UR36 ;  /* 0x00000024ff187e24 */ /* 0x001fe4000f8e00ff */
[----:B------:R-:W-:Y:S01]  /*3700*/  FADD.FTZ R20, R74, R33 ;  /* 0x000000214a147221 */ /* 0x000fe20000010000 */
[----:B-1----:R-:W-:Y:S01]  /*3710*/  FADD.FTZ R14, R22, R3 ;  /* 0x00000003160e7221 */ /* 0x002fe20000010000 */
[----:B------:R-:W-:Y:S01]  /*3720*/  F2FP.BF16.F32.PACK_AB R175, R74, R175 ;  /* 0x000000af4aaf723e */ /* 0x000fe200000010ff */
[----:B------:R-:W-:-:S02]  /*3730*/  @!P1 VIADD R3, R24, 0x34840 ;  /* 0x0003484018039836 */ /* 0x000fc40000000000 */
[----:B------:R-:W-:Y:S01]  /*3740*/  FADD.FTZ R37, R169, R20 ;  /* 0x00000014a9257221 */ /* 0x000fe20000010000 */
[C---:B------:R-:W-:Y:S01]  /*3750*/  F2FP.BF16.F32.PACK_AB R169, R76.reuse, R169 ;  /* 0x000000a94ca9723e */ /* 0x040fe200000010ff */
[----:B------:R-:W0:Y:S01]  /*3760*/  MUFU.EX2 R21, R28 ;  /* 0x0000001c00157308 */ /* 0x000e220000000800 */
[----:B--2---:R-:W-:Y:S01]  /*3770*/  FADD.FTZ R35, R19, R14 ;  /* 0x0000000e13237221 */ /* 0x004fe20000010000 */
[----:B------:R-:W-:Y:S01]  /*3780*/  FADD.FTZ R20, R76, R37 ;  /* 0x000000254c147221 */ /* 0x000fe20000010000 */
[----:B------:R-:W-:Y:S02]  /*3790*/  @!P1 PRMT R3, RZ, 0x654, R3 ;  /* 0x00000654ff039816 */ /* 0x000fe40000000003 */
[----:B------:R-:W-:Y:S02]  /*37a0*/  F2FP.BF16.F32.PACK_AB R176, R15, R18 ;  /* 0x000000120fb0723e */ /* 0x000fe400000010ff */
[----:B------:R0:W-:Y:S01]  /*37b0*/  @!P1 SYNCS.ARRIVE.TRANS64.RED.A1T0 RZ, [R3+URZ], RZ ;  /* 0x000000ff03ff99a7 */ /* 0x0001e2000810043f */
[----:B------:R-:W1:Y:S01]  /*37c0*/  MUFU.EX2 R30, R30 ;  /* 0x0000001e001e7308 */ /* 0x000e620000000800 */
[----:B---3--:R-:W-:Y:S01]  /*37d0*/  FADD.FTZ R14, R26, R35 ;  /* 0x000000231a0e7221 */ /* 0x008fe20000010000 */
[----:B------:R-:W-:Y:S01]  /*37e0*/  FADD.FTZ R35, R171, R20 ;  /* 0x00000014ab237221 */ /* 0x000fe20000010000 */
[----:B------:R-:W-:-:S02]  /*37f0*/  F2FP.BF16.F32.PACK_AB R171, R114, R171 ;  /* 0x000000ab72ab723e */ /* 0x000fc400000010ff */
[----:B------:R-:W-:Y:S01]  /*3800*/  F2FP.BF16.F32.PACK_AB R178, R19, R22 ;  /* 0x0000001613b2723e */ /* 0x000fe200000010ff */
[----:B------:R-:W-:Y:S01]  /*3810*/  FADD.FTZ R35, R114, R35 ;  /* 0x0000002372237221 */ /* 0x000fe20000010000 */
[----:B------:R-:W-:Y:S01]  /*3820*/  MOV R114, R151 ;  /* 0x0000009700727202 */ /* 0x000fe20000000f00 */
[----:B------:R-:W2:Y:S01]  /*3830*/  MUFU.EX2 R23, R32 ;  /* 0x0000002000177308 */ /* 0x000ea20000000800 */
[C---:B0-----:R-:W-:Y:S01]  /*3840*/  FADD.FTZ R3, R21.reuse, R14 ;  /* 0x0000000e15037221 */ /* 0x041fe20000010000 */
[----:B------:R-:W-:Y:S01]  /*3850*/  FADD.FTZ R20, R116, R35 ;  /* 0x0000002374147221 */ /* 0x000fe20000010000 */
[----:B------:R-:W-:-:S05]  /*3860*/  F2FP.BF16.F32.PACK_AB R172, R21, R26 ;  /* 0x0000001a15ac723e */ /* 0x000fca00000010ff */
[----:B------:R0:W3:Y:S01]  /*3870*/  MUFU.EX2 R153, R118 ;  /* 0x0000007600997308 */ /* 0x0000e20000000800 */
[----:B-1----:R-:W-:-:S07]  /*3880*/  FADD.FTZ R14, R30, R3 ;  /* 0x000000031e0e7221 */ /* 0x002fce0000010000 */
[----:B------:R-:W1:Y:S01]  /*3890*/  MUFU.EX2 R34, R34 ;  /* 0x0000002200227308 */ /* 0x000e620000000800 */
[C---:B--2---:R-:W-:Y:S01]  /*38a0*/  FADD.FTZ R35, R23.reuse, R14 ;  /* 0x0000000e17237221 */ /* 0x044fe20000010000 */
[----:B------:R-:W-:Y:S02]  /*38b0*/  F2FP.BF16.F32.PACK_AB R174, R23, R30 ;  /* 0x0000001e17ae723e */ /* 0x000fe400000010ff */
[----:B0-----:R-:W-:-:S04]  /*38c0*/  MOV R118, R151 ;  /* 0x0000009700767202 */ /* 0x001fc80000000f00 */
[----:B------:R-:W0:Y:S01]  /*38d0*/  MUFU.EX2 R120, R120 ;  /* 0x0000007800787308 */ /* 0x000e220000000800 */
[C---:B---3--:R-:W-:Y:S01]  /*38e0*/  FADD.FTZ R37, R153.reuse, R20 ;  /* 0x0000001499257221 */ /* 0x048fe20000010000 */
[----:B------:R-:W-:Y:S01]  /*38f0*/  F2FP.BF16.F32.PACK_AB R153, R153, R116 ;  /* 0x000000749999723e */ /* 0x000fe200000010ff */
[----:B------:R-:W-:-:S05]  /*3900*/  IMAD.MOV.U32 R116, RZ, RZ, R151 ;  /* 0x000000ffff747224 */ /* 0x000fca00078e0097 */
[----:B------:R-:W2:Y:S01]  /*3910*/  MUFU.EX2 R25, R36 ;  /* 0x0000002400197308 */ /* 0x000ea20000000800 */
[----:B-1----:R-:W-:-:S07]  /*3920*/  FADD.FTZ R14, R34, R35 ;  /* 0x00000023220e7221 */ /* 0x002fce0000010000 */
[----:B------:R1:W3:Y:S01]  /*3930*/  MUFU.EX2 R155, R122 ;  /* 0x0000007a009b7308 */ /* 0x0002e20000000800 */
[----:B0-----:R-:W-:-:S07]  /*3940*/  FADD.FTZ R20, R120, R37 ;  /* 0x0000002578147221 */ /* 0x001fce0000010000 */
[----:B------:R-:W0:Y:S01]  /*3950*/  MUFU.EX2 R38, R38 ;  /* 0x0000002600267308 */ /* 0x000e220000000800 */
[C---:B--2---:R-:W-:Y:S01]  /*3960*/  FADD.FTZ R35, R25.reuse, R14 ;  /* 0x0000000e19237221 */ /* 0x044fe20000010000 */
[----:B------:R-:W-:Y:S02]  /*3970*/  F2FP.BF16.F32.PACK_AB R168, R25, R34 ;  /* 0x0000002219a8723e */ /* 0x000fe400000010ff */
[----:B-1----:R-:W-:-:S04]  /*3980*/  MOV R122, R151 ;  /* 0x00000097007a7202 */ /* 0x002fc80000000f00 */
[----:B------:R-:W1:Y:S01]  /*3990*/  MUFU.EX2 R124, R124 ;  /* 0x0000007c007c7308 */ /* 0x000e620000000800 */
[C---:B---3--:R-:W-:Y:S01]  /*39a0*/  FADD.FTZ R37, R155.reuse, R20 ;  /* 0x000000149b257221 */ /* 0x048fe20000010000 */
[----:B------:R-:W-:Y:S01]  /*39b0*/  F2FP.BF16.F32.PACK_AB R155, R155, R120 ;  /* 0x000000789b9b723e */ /* 0x000fe200000010ff */
[----:B------:R-:W-:-:S05]  /*39c0*/  IMAD.MOV.U32 R120, RZ, RZ, R151 ;  /* 0x000000ffff787224 */ /* 0x000fca00078e0097 */
[----:B------:R-:W2:Y:S01]  /*39d0*/  MUFU.EX2 R27, R40 ;  /* 0x00000028001b7308 */ /* 0x000ea20000000800 */
[----:B0-----:R-:W-:-:S07]  /*39e0*/  FADD.FTZ R14, R38, R35 ;  /* 0x00000023260e7221 */ /* 0x001fce0000010000 */
        /* <DEDUP_REMOVED lines=40> */
[----:B------:R-:W-:Y:S01]  /*3c70*/  F2FP.BF16.F32.PACK_AB R156, R33, R50 ;  /* 0x00000032219c723e */ /* 0x000fe200000010ff */
[----:B-1----:R-:W-:-:S05]  /*3c80*/  IMAD.MOV.U32 R136, RZ, RZ, R151 ;  /* 0x000000ffff887224 */ /* 0x002fca00078e0097 */
[----:B------:R-:W1:Y:S01]  /*3c90*/  MUFU.EX2 R138, R138 ;  /* 0x0000008a008a7308 */ /* 0x000e620000000800 */
[C---:B---3--:R-:W-:Y:S01]  /*3ca0*/  FADD.FTZ R39, R163.reuse, R20 ;  /* 0x00000014a3277221 */ /* 0x048fe20000010000 */
[----:B------:R-:W-:-:S06]  /*3cb0*/  F2FP.BF16.F32.PACK_AB R163, R163, R78 ;  /* 0x0000004ea3a3723e */ /* 0x000fcc00000010ff */
[----:B------:R-:W2:Y:S01]  /*3cc0*/  MUFU.EX2 R3, R56 ;  /* 0x0000003800037308 */ /* 0x000ea20000000800 */
[----:B0-----:R-:W-:-:S07]  /*3cd0*/  FADD.FTZ R14, R54, R7 ;  /* 0x00000007360e7221 */ /* 0x001fce0000010000 */
[----:B------:R0:W3:Y:S01]  /*3ce0*/  MUFU.EX2 R165, R140 ;  /* 0x0000008c00a57308 */ /* 0x0000e20000000800 */
[----:B-1----:R-:W-:-:S07]  /*3cf0*/  FADD.FTZ R20, R138, R39 ;  /* 0x000000278a147221 */ /* 0x002fce0000010000 */
[----:B------:R-:W1:Y:S01]  /*3d00*/  MUFU.EX2 R58, R58 ;  /* 0x0000003a003a7308 */ /* 0x000e620000000800 */
[C---:B--2---:R-:W-:Y:S01]  /*3d10*/  FADD.FTZ R7, R3.reuse, R14 ;  /* 0x0000000e03077221 */ /* 0x044fe20000010000 */
[----:B------:R-:W-:Y:S01]  /*3d20*/  F2FP.BF16.F32.PACK_AB R158, R3, R54 ;  /* 0x00000036039e723e */ /* 0x000fe200000010ff */
[----:B------:R-:W-:Y:S02]  /*3d30*/  IMAD.MOV.U32 R3, RZ, RZ, RZ ;  /* 0x000000ffff037224 */ /* 0x000fe400078e00ff */
[----:B0-----:R-:W-:-:S03]  /*3d40*/  IMAD.MOV.U32 R140, RZ, RZ, R151 ;  /* 0x000000ffff8c7224 */ /* 0x001fc600078e0097 */
[----:B------:R-:W0:Y:S01]  /*3d50*/  MUFU.EX2 R142, R142 ;  /* 0x0000008e008e7308 */ /* 0x000e220000000800 */
[C---:B---3--:R-:W-:Y:S01]  /*3d60*/  FADD.FTZ R41, R165.reuse, R20 ;  /* 0x00000014a5297221 */ /* 0x048fe20000010000 */
[----:B------:R-:W-:Y:S02]  /*3d70*/  F2FP.BF16.F32.PACK_AB R165, R165, R138 ;  /* 0x0000008aa5a5723e */ /* 0x000fe400000010ff */
[----:B------:R-:W-:-:S04]  /*3d80*/  MOV R138, R151 ;  /* 0x00000097008a7202 */ /* 0x000fc80000000f00 */
[----:B------:R-:W2:Y:S01]  /*3d90*/  MUFU.EX2 R35, R60 ;  /* 0x0000003c00237308 */ /* 0x000ea20000000800 */
[----:B-1----:R-:W-:-:S07]  /*3da0*/  FADD.FTZ R14, R58, R7 ;  /* 0x000000073a0e7221 */ /* 0x002fce0000010000 */
[----:B------:R-:W1:Y:S01]  /*3db0*/  MUFU.EX2 R62, R62 ;  /* 0x0000003e003e7308 */ /* 0x000e620000000800 */
[----:B0-----:R-:W-:-:S04]  /*3dc0*/  FADD.FTZ R20, R142, R41 ;  /* 0x000000298e147221 */ /* 0x001fc80000010000 */
[C---:B------:R-:W-:Y:S01]  /*3dd0*/  FADD.FTZ R7, R167.reuse, R20 ;  /* 0x00000014a7077221 */ /* 0x040fe20000010000 */
[----:B------:R-:W-:Y:S02]  /*3de0*/  F2FP.BF16.F32.PACK_AB R167, R167, R142 ;  /* 0x0000008ea7a7723e */ /* 0x000fe400000010ff */
[----:B------:R-:W0:Y:S01]  /*3df0*/  MUFU.EX2 R37, R82 ;  /* 0x0000005200257308 */ /* 0x000e220000000800 */
[C---:B--2---:R-:W-:Y:S01]  /*3e00*/  FADD.FTZ R41, R35.reuse, R14 ;  /* 0x0000000e23297221 */ /* 0x044fe20000010000 */
[----:B------:R-:W-:Y:S02]  /*3e10*/  F2FP.BF16.F32.PACK_AB R160, R35, R58 ;  /* 0x0000003a23a0723e */ /* 0x000fe400000010ff */
[----:B------:R-:W-:-:S04]  /*3e20*/  MOV R142, R151 ;  /* 0x00000097008e7202 */ /* 0x000fc80000000f00 */
[----:B------:R-:W2:Y:S01]  /*3e30*/  MUFU.EX2 R80, R80 ;  /* 0x0000005000507308 */ /* 0x000ea20000000800 */
[----:B-1----:R-:W-:-:S07]  /*3e40*/  FADD.FTZ R6, R62, R41 ;  /* 0x000000293e067221 */ /* 0x002fce0000010000 */
[----:B------:R-:W1:Y:S01]  /*3e50*/  MUFU.EX2 R39, R86 ;  /* 0x0000005600277308 */ /* 0x000e620000000800 */
[C---:B0-----:R-:W-:Y:S01]  /*3e60*/  FADD.FTZ R13, R37.reuse, R6 ;  /* 0x00000006250d7221 */ /* 0x041fe20000010000 */
[----:B------:R-:W-:-:S06]  /*3e70*/  F2FP.BF16.F32.PACK_AB R162, R37, R62 ;  /* 0x0000003e25a2723e */ /* 0x000fcc00000010ff */
[----:B------:R-:W0:Y:S01]  /*3e80*/  MUFU.EX2 R84, R84 ;  /* 0x0000005400547308 */ /* 0x000e220000000800 */
[----:B--2---:R-:W-:-:S07]  /*3e90*/  FADD.FTZ R6, R80, R13 ;  /* 0x0000000d50067221 */ /* 0x004fce0000010000 */
[----:B------:R2:W3:Y:S01]  /*3ea0*/  MUFU.EX2 R11, R88 ;  /* 0x00000058000b7308 */ /* 0x0004e20000000800 */
[C---:B-1----:R-:W-:Y:S01]  /*3eb0*/  FADD.FTZ R13, R39.reuse, R6 ;  /* 0x00000006270d7221 */ /* 0x042fe20000010000 */
[----:B------:R-:W-:-:S03]  /*3ec0*/  F2FP.BF16.F32.PACK_AB R164, R39, R80 ;  /* 0x0000005027a4723e */ /* 0x000fc600000010ff */
[----:B0-----:R-:W-:Y:S01]  /*3ed0*/  FADD.FTZ R6, R84, R13 ;  /* 0x0000000d54067221 */ /* 0x001fe20000010000 */
[----:B------:R-:W-:Y:S01]  /*3ee0*/  IADD3 R13, R17, -0x2, RZ ;  /* 0xfffffffe110d7810 */ /* 0x000fe20007ffe0ff */
[----:B--2---:R-:W-:-:S03]  /*3ef0*/  IMAD.MOV.U32 R88, RZ, RZ, R151 ;  /* 0x000000ffff587224 */ /* 0x004fc600078e0097 */
[----:B------:R-:W-:Y:S01]  /*3f00*/  ISETP.GE.AND P2, PT, R13, R2, PT ;  /* 0x000000020d00720c */ /* 0x000fe20003f46270 */
[C---:B---3--:R-:W-:Y:S01]  /*3f10*/  FADD.FTZ R6, R11.reuse, R6 ;  /* 0x000000060b067221 */ /* 0x048fe20000010000 */
[----:B------:R-:W-:Y:S01]  /*3f20*/  F2FP.BF16.F32.PACK_AB R166, R11, R84 ;  /* 0x000000540ba6723e */ /* 0x000fe200000010ff */
[----:B------:R-:W-:-:S10]  /*3f30*/  IMAD.MOV.U32 R11, RZ, RZ, 0x3f800000 ;  /* 0x3f800000ff0b7424 */ /* 0x000fd400078e00ff */
[----:B------:R-:W-:Y:S05]  /*3f40*/  @!P2 BRA `(.L_x_19) ;  /* 0x0000002800b4a947 */ /* 0x000fea0003800000 */
[----:B------:R-:W-:Y:S01]  /*3f50*/  IMAD.MOV.U32 R15, RZ, RZ, R10 ;  /* 0x000000ffff0f7224 */ /* 0x000fe200078e000a */
[----:B------:R-:W-:Y:S01]  /*3f60*/  MOV R17, R12 ;  /* 0x0000000c00117202 */ /* 0x000fe20000000f00 */
[----:B------:R-:W-:Y:S01]  /*3f70*/  IMAD.MOV.U32 R14, RZ, RZ, RZ ;  /* 0x000000ffff0e7224 */ /* 0x000fe200078e00ff */
[----:B------:R-:W-:Y:S01]  /*3f80*/  CS2R R150, SRZ ;  /* 0x0000000000967805 */ /* 0x000fe2000001ff00 */
[----:B------:R-:W-:Y:S01]  /*3f90*/  IMAD.MOV.U32 R8, RZ, RZ, 0x3f800000 ;  /* 0x3f800000ff087424 */ /* 0x000fe200078e00ff */
        /* <DEDUP_REMOVED lines=30> */
[----:B------:R-:W-:Y:S01]  /*4180*/  CS2R R88, SRZ ;  /* 0x0000000000587805 */ /* 0x000fe2000001ff00 */
[----:B------:R-:W-:Y:S01]  /*4190*/  UMOV UR37, URZ ;  /* 0x0000003f00257c82 */ /* 0x000fe20008000000 */
[----:B------:R-:W-:-:S05]  /*41a0*/  ULDC UR40, c[0x0][0x9d8] ;  /* 0x0002760000287ab9 */ /* 0x000fca0000000800 */
.L_x_28:
[----:B------:R-:W-:-:S04]  /*41b0*/  UIADD3 UR6, UR37, 0x1, URZ ;  /* 0x0000000125067890 */ /* 0x000fc8000fffe03f */
[----:B------:R-:W-:-:S04]  /*41c0*/  UISETP.NE.AND UP0, UPT, UR6, 0x2, UPT ;  /* 0x000000020600788c */ /* 0x000fc8000bf05270 */
[----:B------:R-:W-:Y:S02]  /*41d0*/  USEL UR7, URZ, 0x1, UP0 ;  /* 0x000000013f077887 */ /* 0x000fe40008000000 */
[----:B------:R-:W-:-:S04]  /*41e0*/  USEL UR6, UR6, URZ, UP0 ;  /* 0x0000003f06067287 */ /* 0x000fc80008000000 */
[----:B------:R-:W-:Y:S02]  /*41f0*/  LOP3.LUT R3, R14, UR7, RZ, 0x3c, !PT ;  /* 0x000000070e037c12 */ /* 0x000fe4000f8e3cff */
[----:B------:R-:W-:Y:S01]  /*4200*/  IMAD.U32 R0, RZ, RZ, UR6 ;  /* 0x00000006ff007e24 */ /* 0x000fe2000f8e00ff */
[----:B------:R-:W-:Y:S06]  /*4210*/  @!P0 BRA `(.L_x_20) ;  /* 0x0000000000048947 */ /* 0x000fec0003800000 */
[----:B------:R-:W-:Y:S01]  /*4220*/  BPT.TRAP 0x1 ;  /* 0x000000040000795c */ /* 0x000fe20000300000 */
.L_x_20:
[----:B------:R-:W-:Y:S01]  /*4230*/  ULEA UR39, UR6, UR36, 0x3 ;  /* 0x0000002406277291 */ /* 0x000fe2000f8e183f */
[----:B------:R-:W-:-:S08]  /*4240*/  SHF.L.U32 R9, R3, 0x1f, RZ ;  /* 0x0000001f03097819 */ /* 0x000fd000000006ff */
[----:B------:R0:W1:Y:S01]  /*4250*/  SYNCS.PHASECHK.TRANS64.TRYWAIT P2, [UR39+0x34830], R9 ;  /* 0x03483009ff0075a7 */ /* 0x0000620008040167 */
[----:B------:R-:W-:Y:S05]  /*4260*/  @!P0 BRA `(.L_x_21) ;  /* 0x0000000000048947 */ /* 0x000fea0003800000 */
[----:B------:R-:W-:Y:S01]  /*4270*/  BPT.TRAP 0x1 ;  /* 0x000000040000795c */ /* 0x000fe20000300000 */
.L_x_21:
[----:B-1----:R-:W-:Y:S05]  /*4280*/  @P2 BRA `(.L_x_22) ;  /* 0x0000000000082947 */ /* 0x002fea0003800000 */
[----:B------:R-:W1:Y:S02]  /*4290*/  SYNCS.PHASECHK.TRANS64.TRYWAIT P2, [UR39+0x34830], R9 ;  /* 0x03483009ff0075a7 */ /* 0x000e640008040167 */
[----:B-1----:R-:W-:Y:S05]  /*42a0*/  @!P2 BRA `(.L_x_23) ;  /* 0x0000008800f0a947 */ /* 0x002fea0003800000 */
.L_x_22:
[----:B------:R-:W-:Y:S01]  /*42b0*/  R2UR UR58, R0 ;  /* 0x00000000003a72ca */ /* 0x000fe200000e0000 */
[----:B------:R-:W-:Y:S01]  /*42c0*/  WARPGROUP.ARRIVE ;  /* 0x00000000000079c5 */ /* 0x000fe20000000000 */
[----:B------:R-:W-:Y:S01]  /*42d0*/  R2UR UR56, R4 ;  /* 0x00000000043872ca */ /* 0x000fe200000e0000 */
[----:B------:R-:W-:Y:S01]  /*42e0*/  UMOV UR59, 0x40000040 ;  /* 0x40000040003b7882 */ /* 0x000fe20000000000 */
[----:B------:R-:W-:Y:S01]  /*42f0*/  R2UR UR57, R5 ;  /* 0x00000000053972ca */ /* 0x000fe200000e0000 */
[----:B------:R-:W-:Y:S01]  /*4300*/  UMOV UR7, 0x40000040 ;  /* 0x4000004000077882 */ /* 0x000fe20000000000 */
[----:B------:R-:W-:Y:S01]  /*4310*/  UMOV UR11, 0x40000040 ;  /* 0x40000040000b7882 */ /* 0x000fe20000000000 */
[----:B------:R-:W-:Y:S01]  /*4320*/  UMOV UR15, 0x40000040 ;  /* 0x40000040000f7882 */ /* 0x000fe20000000000 */
[----:B------:R-:W-:Y:S01]  /*4330*/  UMOV UR19, 0x40000040 ;  /* 0x4000004000137882 */ /* 0x000fe20000000000 */
[----:B------:R-:W-:Y:S01]  /*4340*/  UMOV UR23, 0x40000040 ;  /* 0x4000004000177882 */ /* 0x000fe20000000000 */
[----:B------:R-:W-:Y:S01]  /*4350*/  UMOV UR27, 0x40000040 ;  /* 0x40000040001b7882 */ /* 0x000fe20000000000 */
[----:B------:R-:W-:Y:S01]  /*4360*/  UMOV UR31, 0x40000040 ;  /* 0x40000040001f7882 */ /* 0x000fe20000000000 */
[----:B------:R-:W-:Y:S01]  /*4370*/  UMOV UR35, 0x40000040 ;  /* 0x4000004000237882 */ /* 0x000fe20000000000 */
[----:B------:R-:W-:Y:S01]  /*4380*/  UIMAD UR58, UR58, 0xc00, UR38 ;  /* 0x00000c003a3a78a4 */ /* 0x000fe2000f8e0226 */
[-C--:B------:R-:W-:Y:S01]  /*4390*/  FMUL.FTZ R88, R88, R11.reuse ;  /* 0x0000000b58587220 */ /* 0x080fe20000410000 */
[----:B------:R-:W-:Y:S01]  /*43a0*/  UMOV UR47, 0x40000040 ;  /* 0x40000040002f7882 */ /* 0x000fe20000000000 */
[----:B------:R-:W-:Y:S01]  /*43b0*/  UMOV UR51, 0x40000040 ;  /* 0x4000004000337882 */ /* 0x000fe20000000000 */
[----:B------:R-:W-:Y:S01]  /*43c0*/  UIADD3 UR6, UR58, 0x2, URZ ;  /* 0x000000023a067890 */ /* 0x000fe2000fffe03f */
[-C--:B------:R-:W-:Y:S01]  /*43d0*/  FMUL.FTZ R89, R89, R11.reuse ;  /* 0x0000000b59597220 */ /* 0x080fe20000410000 */
[----:B------:R-:W-:Y:S01]  /*43e0*/  UIADD3 UR10, UR58, 0x4, URZ ;  /* 0x000000043a0a7890 */ /* 0x000fe2000fffe03f */
[----:B------:R-:W-:Y:S01]  /*43f0*/  FMUL.FTZ R92, R92, R11 ;  /* 0x0000000b5c5c7220 */ /* 0x000fe20000410000 */
[----:B------:R-:W-:-:S02]  /*4400*/  UIADD3 UR14, UR58, 0x6, URZ ;  /* 0x000000063a0e7890 */ /* 0x000fc4000fffe03f */
[----:B------:R-:W-:Y:S01]  /*4410*/  HGMMA.64x128x16.F32.BF16 R24, gdesc[UR56], RZ, !UPT, gsb0 ;  /* 0x01e00000381879f0 */ /* 0x000fe2000c0018ff */
[----:B------:R-:W-:Y:S01]  /*4420*/  UIADD3 UR18, UR58, 0x400, URZ ;  /* 0x000004003a127890 */ /* 0x000fe2000fffe03f */
[-C--:B------:R-:W-:Y:S01]  /*4430*/  FMUL.FTZ R93, R93, R11.reuse ;  /* 0x0000000b5d5d7220 */ /* 0x080fe20000410000 */
        /* <DEDUP_REMOVED lines=14> */
[----:B------:R-:W-:Y:S01]  /*4520*/  UMOV UR55, 0x40000040 ;  /* 0x4000004000377882 */ /* 0x000fe20000000000 */
[-C--:B------:R-:W-:Y:S01]  /*4530*/  FMUL.FTZ R109, R109, R11.reuse ;  /* 0x0000000b6d6d7220 */ /* 0x080fe20000410000 */
        /* <DEDUP_REMOVED lines=19> */
[----:B------:R-:W-:Y:S01]  /*4670*/  FMUL.FTZ R149, R149, R11 ;  /* 0x0000000b95957220 */ /* 0x000fe20000410000 */
        /* <DEDUP_REMOVED lines=32> */
[----:B------:R-:W-:-:S02]  /*4880*/  WARPGROUP.DEPBAR.LE gsb0, 0x0 ;  /* 0x00008000000079c5 */ /* 0x000fc40000010000 */
        /* <DEDUP_REMOVED lines=33> */
[----:B------:R-:W-:Y:S05]  /*4aa0*/  @!P0 BRA `(.L_x_24) ;  /* 0x0000000000048947 */ /* 0x000fea0003800000 */
[----:B------:R-:W-:Y:S01]  /*4ab0*/  BPT.TRAP 0x1 ;  /* 0x000000040000795c */ /* 0x000fe20000300000 */
.L_x_24:
[----:B------:R-:W-:Y:S01]  /*4ac0*/  ULEA UR7, UR37, UR36, 0x3 ;  /* 0x0000002425077291 */ /* 0x000fe2000f8e183f */
[----:B------:R-:W-:-:S08]  /*4ad0*/  SHF.L.U32 R8, R14, 0x1f, RZ ;  /* 0x0000001f0e087819 */ /* 0x000fd000000006ff */
[----:B------:R2:W3:Y:S01]  /*4ae0*/  SYNCS.PHASECHK.TRANS64.TRYWAIT P2, [UR7+0x34850], R8 ;  /* 0x03485008ff0075a7 */ /* 0x0004e20008040147 */
[----:B------:R-:W-:Y:S05]  /*4af0*/  @!P0 BRA `(.L_x_25) ;  /* 0x0000000000048947 */ /* 0x000fea0003800000 */
[----:B------:R-:W-:Y:S01]  /*4b00*/  BPT.TRAP 0x1 ;  /* 0x000000040000795c */ /* 0x000fe20000300000 */
.L_x_25:
[----:B---3--:R-:W-:Y:S05]  /*4b10*/  @P2 BRA `(.L_x_26) ;  /* 0x0000000000082947 */ /* 0x008fea0003800000 */
[----:B------:R-:W3:Y:S02]  /*4b20*/  SYNCS.PHASECHK.TRANS64.TRYWAIT P2, [UR7+0x34850], R8 ;  /* 0x03485008ff0075a7 */ /* 0x000ee40008040147 */
[----:B---3--:R-:W-:Y:S05]  /*4b30*/  @!P2 BRA `(.L_x_27) ;  /* 0x0000008000e4a947 */ /* 0x008fea0003800000 */
.L_x_26:
[----:B------:R-:W-:Y:S01]  /*4b40*/  UIADD3 UR6, UR36, 0x400, URZ ;  /* 0x0000040024067890 */ /* 0x000fe2000fffe03f */
[----:B------:R-:W-:Y:S01]  /*4b50*/  WARPGROUP.ARRIVE ;  /* 0x00000000000079c5 */ /* 0x000fe20000000000 */
[----:B------:R-:W-:Y:S01]  /*4b60*/  UMOV UR11, 0x40000040 ;  /* 0x40000040000b7882 */ /* 0x000fe20000000000 */
[----:B0-2---:R-:W-:Y:S01]  /*4b70*/  FMUL.FTZ R8, R24, UR40 ;  /* 0x0000002818087c20 */ /* 0x005fe20008410000 */
[----:B------:R-:W-:Y:S01]  /*4b80*/  USHF.R.U32.HI UR6, URZ, 0x4, UR6 ;  /* 0x000000043f067899 */ /* 0x000fe20008011606 */
[----:B-1----:R-:W-:Y:S01]  /*4b90*/  FMUL.FTZ R10, R25, UR40 ;  /* 0x00000028190a7c20 */ /* 0x002fe20008410000 */
[----:B------:R-:W-:Y:S01]  /*4ba0*/  FMUL.FTZ R184, R32, UR40 ;  /* 0x0000002820b87c20 */ /* 0x000fe20008410000 */
[----:B------:R-:W-:Y:S01]  /*4bb0*/  FMUL.FTZ R186, R33, UR40 ;  /* 0x0000002821ba7c20 */ /* 0x000fe20008410000 */
[----:B------:R-:W-:Y:S01]  /*4bc0*/  ULOP3.LUT UR6, UR6, 0x3fff, URZ, 0xc0, !UPT ;  /* 0x00003fff06067892 */ /* 0x000fe2000f8ec03f */
[----:B------:R-:W0:Y:S01]  /*4bd0*/  MUFU.TANH R8, R8 ;  /* 0x0000000800087308 */ /* 0x000e220000002400 */
[----:B------:R-:W-:Y:S01]  /*4be0*/  FMUL.FTZ R188, R36, UR40 ;  /* 0x0000002824bc7c20 */ /* 0x000fe20008410000 */
[----:B------:R-:W-:Y:S01]  /*4bf0*/  FMUL.FTZ R190, R37, UR40 ;  /* 0x0000002825be7c20 */ /* 0x000fe20008410000 */
[----:B------:R-:W-:Y:S01]  /*4c00*/  ULOP3.LUT UR6, UR6, 0x4000000, URZ, 0xfc, !UPT ;  /* 0x0400000006067892 */ /* 0x000fe2000f8efc3f */
[----:B------:R-:W-:Y:S01]  /*4c10*/  FMUL.FTZ R192, R40, UR40 ;  /* 0x0000002828c07c20 */ /* 0x000fe20008410000 */
[----:B------:R-:W-:Y:S01]  /*4c20*/  FMUL.FTZ R194, R41, UR40 ;  /* 0x0000002829c27c20 */ /* 0x000fe20008410000 */
[----:B------:R-:W-:Y:S01]  /*4c30*/  FMUL.FTZ R196, R44, UR40 ;  /* 0x000000282cc47c20 */ /* 0x000fe20008410000 */
[----:B------:R-:W-:Y:S01]  /*4c40*/  ULEA UR6, UR37, UR6, 0xb ;  /* 0x0000000625067291 */ /* 0x000fe2000f8e583f */
[----:B------:R-:W1:Y:S01]  /*4c50*/  MUFU.TANH R10, R10 ;  /* 0x0000000a000a7308 */ /* 0x000e620000002400 */
[----:B------:R-:W-:Y:S01]  /*4c60*/  FMUL.FTZ R198, R49, UR40 ;  /* 0x0000002831c67c20 */ /* 0x000fe20008410000 */
[----:B------:R-:W-:Y:S01]  /*4c70*/  FMUL.FTZ R200, R52, UR40 ;  /* 0x0000002834c87c20 */ /* 0x000fe20008410000 */
[----:B------:R-:W-:Y:S01]  /*4c80*/  FMUL.FTZ R202, R53, UR40 ;  /* 0x0000002835ca7c20 */ /* 0x000fe20008410000 */
[----:B------:R-:W-:Y:S01]  /*4c90*/  FMUL.FTZ R44, R54, UR40 ;  /* 0x00000028362c7c20 */ /* 0x000fe20008410000 */
[----:B------:R-:W-:Y:S01]  /*4ca0*/  FMUL.FTZ R54, R56, UR40 ;  /* 0x0000002838367c20 */ /* 0x000fe20008410000 */
[----:B------:R-:W-:Y:S01]  /*4cb0*/  UMOV UR10, UR6 ;  /* 0x00000006000a7c82 */ /* 0x000fe20008000000 */
[----:B------:R-:W-:Y:S01]  /*4cc0*/  FMUL.FTZ R56, R57, UR40 ;  /* 0x0000002839387c20 */ /* 0x000fe20008410000 */
[----:B------:R-:W-:Y:S01]  /*4cd0*/  HGMMA.64x128x16.F32.BF16 R88, R180, gdesc[UR8].tnspB, R88, gsb0 ;  /* 0x41e00008b4587df0 */ /* 0x000fe20008001858 */
[----:B------:R-:W-:Y:S01]  /*4ce0*/  UIADD3 UR10, UR6, 0x80, URZ ;  /* 0x00000080060a7890 */ /* 0x000fe2000fffe03f */
[----:B------:R-:W-:Y:S01]  /*4cf0*/  MUFU.TANH R184, R184 ;  /* 0x000000b800b87308 */ /* 0x000fe20000002400 */
[----:B------:R-:W-:Y:S01]  /*4d00*/  UMOV UR11, 0x40000040 ;  /* 0x40000040000b7882 */ /* 0x000fe20000000000 */
[----:B0-----:R-:W-:Y:S01]  /*4d10*/  FMNMX.FTZ R9, R8, R17, !PT ;  /* 0x0000001108097209 */ /* 0x001fe20007810000 */
[----:B------:R-:W-:Y:S01]  /*4d20*/  FMUL.FTZ R40, R50, UR40 ;  /* 0x0000002832287c20 */ /* 0x000fe20008410000 */
[----:B------:R-:W-:Y:S01]  /*4d30*/  FMUL.FTZ R50, R58, UR40 ;  /* 0x000000283a327c20 */ /* 0x000fe20008410000 */
[----:B------:R-:W-:Y:S01]  /*4d40*/  FMUL.FTZ R58, R60, UR40 ;  /* 0x000000283c3a7c20 */ /* 0x000fe20008410000 */
[----:B------:R-:W-:Y:S01]  /*4d50*/  FMUL.FTZ R14, R26, UR40 ;  /* 0x000000281a0e7c20 */ /* 0x000fe20008410000 */
[----:B-1----:R-:W-:Y:S01]  /*4d60*/  FMNMX.FTZ R9, R10, R9, !PT ;  /* 0x000000090a097209 */ /* 0x002fe20007810000 */
[----:B------:R-:W-:Y:S01]  /*4d70*/  MUFU.TANH R186, R186 ;  /* 0x000000ba00ba7308 */ /* 0x000fe20000002400 */
[----:B------:R-:W-:Y:S01]  /*4d80*/  FMUL.FTZ R60, R61, UR40 ;  /* 0x000000283d3c7c20 */ /* 0x000fe20008410000 */
[----:B------:R-:W-:Y:S01]  /*4d90*/  FMUL.FTZ R18, R27, UR40 ;  /* 0x000000281b127c20 */ /* 0x000fe20008410000 */
[----:B------:R-:W-:Y:S01]  /*4da0*/  FMUL.FTZ R52, R62, UR40 ;  /* 0x000000283e347c20 */ /* 0x000fe20008410000 */
[----:B------:R-:W-:Y:S01]  /*4db0*/  FMUL.FTZ R62, R64, UR40 ;  /* 0x00000028403e7c20 */ /* 0x000fe20008410000 */
[----:B------:R-:W-:Y:S01]  /*4dc0*/  FMUL.FTZ R20, R30, UR40 ;  /* 0x000000281e147c20 */ /* 0x000fe20008410000 */
[----:B------:R-:W-:Y:S01]  /*4dd0*/  FMUL.FTZ R64, R65, UR40 ;  /* 0x0000002841407c20 */ /* 0x000fe20008410000 */
[----:B------:R-:W-:Y:S01]  /*4de0*/  FMUL.FTZ R22, R31, UR40 ;  /* 0x000000281f167c20 */ /* 0x000fe20008410000 */
        /* <DEDUP_REMOVED lines=31> */
[C---:B------:R-:W-:Y:S01]  /*4fe0*/  ISETP.GT.AND P2, PT, R13.reuse, R2, PT ;  /* 0x000000020d00720c */ /* 0x040fe20003f44270 */
[----:B------:R-:W-:Y:S01]  /*4ff0*/  MUFU.TANH R196, R196 ;  /* 0x000000c400c47308 */ /* 0x000fe20000002400 */
[----:B------:R-:W-:Y:S01]  /*5000*/  R2UR UR37, R0 ;  /* 0x00000000002572ca */ /* 0x000fe200000e0000 */
[----:B------:R-:W-:-:S06]  /*5010*/  VIADD R13, R13, 0xffffffff ;  /* 0xffffffff0d0d7836 */ /* 0x000fcc0000000000 */
[----:B------:R-:W-:Y:S08]  /*5020*/  MUFU.TANH R198, R198 ;  /* 0x000000c600c67308 */ /* 0x000ff00000002400 */
[----:B------:R-:W-:Y:S08]  /*5030*/  MUFU.TANH R200, R200 ;  /* 0x000000c800c87308 */ /* 0x000ff00000002400 */
[----:B------:R-:W-:Y:S08]  /*5040*/  MUFU.TANH R202, R202 ;  /* 0x000000ca00ca7308 */ /* 0x000ff00000002400 */
[----:B------:R-:W-:Y:S08]  /*5050*/  MUFU.TANH R54, R54 ;  /* 0x0000003600367308 */ /* 0x000ff00000002400 */
[----:B------:R-:W-:Y:S08]  /*5060*/  MUFU.TANH R56, R56 ;  /* 0x0000003800387308 */ /* 0x000ff00000002400 */
[----:B------:R-:W-:Y:S08]  /*5070*/  MUFU.TANH R58, R58 ;  /* 0x0000003a003a7308 */ /* 0x000ff00000002400 */
[----:B------:R-:W0:Y:S08]  /*5080*/  MUFU.TANH R14, R14 ;  /* 0x0000000e000e7308 */ /* 0x000e300000002400 */
[----:B------:R-:W-:Y:S08]  /*5090*/  MUFU.TANH R60, R60 ;  /* 0x0000003c003c7308 */ /* 0x000ff00000002400 */
[----:B------:R-:W1:Y:S01]  /*50a0*/  MUFU.TANH R18, R18 ;  /* 0x0000001200127308 */ /* 0x000e620000002400 */
[----:B0-----:R-:W-:-:S07]  /*50b0*/  FMNMX.FTZ R23, R14, R15, !PT ;  /* 0x0000000f0e177209 */ /* 0x001fce0007810000 */
[----:B------:R-:W-:Y:S08]  /*50c0*/  MUFU.TANH R62, R62 ;  /* 0x0000003e003e7308 */ /* 0x000ff00000002400 */
[----:B------:R-:W0:Y:S01]  /*50d0*/  MUFU.TANH R20, R20 ;  /* 0x0000001400147308 */ /* 0x000e220000002400 */
[----:B-1----:R-:W-:Y:S01]  /*50e0*/  FMNMX.FTZ R25, R18, R23, !PT ;  /* 0x0000001712197209 */ /* 0x002fe20007810000 */
[----:B------:R-:W-:-:S02]  /*50f0*/  WARPGROUP.DEPBAR.LE gsb0, 0x0 ;  /* 0x00008000000079c5 */ /* 0x000fc40000010000 */
[----:B------:R-:W-:Y:S01]  /*5100*/  WARPGROUP.ARRIVE ;  /* 0x00000000000079c5 */ /* 0x000fe20000000000 */
[----:B------:R-:W-:Y:S01]  /*5110*/  FMUL.FTZ R180, R28, UR40 ;  /* 0x000000281cb47c20 */ /* 0x000fe20008410000 */
[----:B------:R-:W-:Y:S02]  /*5120*/  FMUL.FTZ R182, R29, UR40 ;  /* 0x000000281db67c20 */ /* 0x000fe40008410000 */
[----:B------:R-:W-:Y:S01]  /*5130*/  MUFU.TANH R64, R64 ;  /* 0x0000004000407308 */ /* 0x000fe20000002400 */
[----:B------:R-:W-:Y:S01]  /*5140*/  FMUL.FTZ R28, R38, UR40 ;  /* 0x00000028261c7c20 */ /* 0x000fe20008410000 */
[----:B------:R-:W-:Y:S01]  /*5150*/  FMUL.FTZ R38, R47, UR40 ;  /* 0x000000282f267c20 */ /* 0x000fe20008410000 */
[----:B------:R-:W-:Y:S01]  /*5160*/  HGMMA.64x128x16.F32.BF16 R88, R176, gdesc[UR8].tnspB, R88, gsb0 ;  /* 0x41e00008b0587df0 */ /* 0x000fe20008001858 */
[----:B------:R-:W-:Y:S01]  /*5170*/  UIADD3 UR10, UR6, 0x100, URZ ;  /* 0x00000100060a7890 */ /* 0x000fe2000fffe03f */
[----:B------:R-:W-:-:S03]  /*5180*/  UMOV UR11, 0x40000040 ;  /* 0x40000040000b7882 */ /* 0x000fc60000000000 */
[----:B------:R-:W1:Y:S01]  /*5190*/  MUFU.TANH R180, R180 ;  /* 0x000000b400b47308 */ /* 0x000e620000002400 */
[----:B0-----:R-:W-:-:S07]  /*51a0*/  FMNMX.FTZ R25, R20, R25, !PT ;  /* 0x0000001914197209 */ /* 0x001fce0007810000 */
[----:B------:R-:W0:Y:S08]  /*51b0*/  MUFU.TANH R182, R182 ;  /* 0x000000b600b67308 */ /* 0x000e300000002400 */
[----:B------:R-:W2:Y:S01]  /*51c0*/  MUFU.TANH R22, R22 ;  /* 0x0000001600167308 */ /* 0x000ea20000002400 */
[----:B-1----:R-:W-:-:S07]  /*51d0*/  FMNMX.FTZ R9, R180, R9, !PT ;  /* 0x00000009b4097209 */ /* 0x002fce0007810000 */
[----:B------:R-:W-:Y:S01]  /*51e0*/  MUFU.TANH R68, R68 ;  /* 0x0000004400447308 */ /* 0x000fe20000002400 */
[----:B0-----:R-:W-:-:S04]  /*51f0*/  FMNMX.FTZ R9, R182, R9, !PT ;  /* 0x00000009b6097209 */ /* 0x001fc80007810000 */
[----:B------:R-:W-:-:S03]  /*5200*/  FMNMX.FTZ R9, R184, R9, !PT ;  /* 0x00000009b8097209 */ /* 0x000fc60007810000 */
[----:B------:R-:W0:Y:S01]  /*5210*/  MUFU.TANH R24, R24 ;  /* 0x0000001800187308 */ /* 0x000e220000002400 */
[----:B------:R-:W-:Y:S02]  /*5220*/  FMNMX.FTZ R9, R186, R9, !PT ;  /* 0x00000009ba097209 */ /* 0x000fe40007810000 */
[----:B--2---:R-:W-:Y:S02]  /*5230*/  FMNMX.FTZ R25, R22, R25, !PT ;  /* 0x0000001916197209 */ /* 0x004fe40007810000 */
[----:B------:R-:W-:-:S03]  /*5240*/  FMNMX.FTZ R9, R188, R9, !PT ;  /* 0x00000009bc097209 */ /* 0x000fc60007810000 */
[----:B------:R-:W1:Y:S01]  /*5250*/  MUFU.TANH R26, R26 ;  /* 0x0000001a001a7308 */ /* 0x000e620000002400 */
[----:B------:R-:W-:-:S04]  /*5260*/  FMNMX.FTZ R9, R190, R9, !PT ;  /* 0x00000009be097209 */ /* 0x000fc80007810000 */
[----:B------:R-:W-:-:S03]  /*5270*/  FMNMX.FTZ R9, R192, R9, !PT ;  /* 0x00000009c0097209 */ /* 0x000fc60007810000 */
[----:B------:R-:W-:Y:S01]  /*5280*/  MUFU.TANH R72, R72 ;  /* 0x0000004800487308 */ /* 0x000fe20000002400 */
[----:B------:R-:W-:Y:S02]  /*5290*/  FMNMX.FTZ R9, R194, R9, !PT ;  /* 0x00000009c2097209 */ /* 0x000fe40007810000 */
[----:B0-----:R-:W-:Y:S02]  /*52a0*/  FMNMX.FTZ R25, R24, R25, !PT ;  /* 0x0000001918197209 */ /* 0x001fe40007810000 */
[----:B------:R-:W-:-:S03]  /*52b0*/  FMNMX.FTZ R9, R196, R9, !PT ;  /* 0x00000009c4097209 */ /* 0x000fc60007810000 */
[----:B------:R-:W0:Y:S01]  /*52c0*/  MUFU.TANH R28, R28 ;  /* 0x0000001c001c7308 */ /* 0x000e220000002400 */
[----:B-1----:R-:W-:-:S07]  /*52d0*/  FMNMX.FTZ R27, R26, R25, !PT ;  /* 0x000000191a1b7209 */ /* 0x002fce0007810000 */
[----:B------:R-:W1:Y:S08]  /*52e0*/  MUFU.TANH R30, R30 ;  /* 0x0000001e001e7308 */ /* 0x000e700000002400 */
[----:B------:R-:W-:Y:S01]  /*52f0*/  MUFU.TANH R76, R76 ;  /* 0x0000004c004c7308 */ /* 0x000fe20000002400 */
[----:B0-----:R-:W-:-:S07]  /*5300*/  FMNMX.FTZ R27, R28, R27, !PT ;  /* 0x0000001b1c1b7209 */ /* 0x001fce0007810000 */
[----:B------:R-:W0:Y:S01]  /*5310*/  MUFU.TANH R32, R32 ;  /* 0x0000002000207308 */ /* 0x000e220000002400 */
[----:B-1----:R-:W-:-:S07]  /*5320*/  FMNMX.FTZ R27, R30, R27, !PT ;  /* 0x0000001b1e1b7209 */ /* 0x002fce0007810000 */
[----:B------:R-:W-:Y:S08]  /*5330*/  MUFU.TANH R204, R204 ;  /* 0x000000cc00cc7308 */ /* 0x000ff00000002400 */
[----:B------:R-:W1:Y:S01]  /*5340*/  MUFU.TANH R34, R34 ;  /* 0x0000002200227308 */ /* 0x000e620000002400 */
[----:B0-----:R-:W-:-:S07]  /*5350*/  FMNMX.FTZ R27, R32, R27, !PT ;  /* 0x0000001b201b7209 */ /* 0x001fce0007810000 */
[----:B------:R-:W-:Y:S08]  /*5360*/  MUFU.TANH R206, R206 ;  /* 0x000000ce00ce7308 */ /* 0x000ff00000002400 */
[----:B------:R-:W0:Y:S01]  /*5370*/  MUFU.TANH R36, R36 ;  /* 0x0000002400247308 */ /* 0x000e220000002400 */
[----:B-1----:R-:W-:-:S07]  /*5380*/  FMNMX.FTZ R29, R34, R27, !PT ;  /* 0x0000001b221d7209 */ /* 0x002fce0007810000 */
[----:B------:R-:W-:Y:S08]  /*5390*/  MUFU.TANH R208, R208 ;  /* 0x000000d000d07308 */ /* 0x000ff00000002400 */
[----:B------:R-:W1:Y:S01]  /*53a0*/  MUFU.TANH R38, R38 ;  /* 0x0000002600267308 */ /* 0x000e620000002400 */
[----:B0-----:R-:W-:-:S07]  /*53b0*/  FMNMX.FTZ R29, R36, R29, !PT ;  /* 0x0000001d241d7209 */ /* 0x001fce0007810000 */
[----:B------:R-:W-:Y:S01]  /*53c0*/  MUFU.TANH R84, R84 ;  /* 0x0000005400547308 */ /* 0x000fe20000002400 */
[----:B------:R-:W-:Y:S02]  /*53d0*/  WARPGROUP.DEPBAR.LE gsb0, 0x0 ;  /* 0x00008000000079c5 */ /* 0x000fe40000010000 */
[----:B------:R-:W-:Y:S01]  /*53e0*/  WARPGROUP.ARRIVE ;  /* 0x00000000000079c5 */ /* 0x000fe20000000000 */
[----:B------:R-:W-:Y:S01]  /*53f0*/  FMUL.FTZ R176, R45, UR40 ;  /* 0x000000282db07c20 */ /* 0x000fe20008410000 */
[----:B------:R-:W-:Y:S01]  /*5400*/  FMUL.FTZ R178, R48, UR40 ;  /* 0x0000002830b27c20 */ /* 0x000fe20008410000 */
[----:B------:R-:W-:Y:S02]  /*5410*/  FMUL.FTZ R48, R59, UR40 ;  /* 0x000000283b307c20 */ /* 0x000fe40008410000 */
[----:B------:R-:W0:Y:S01]  /*5420*/  MUFU.TANH R40, R40 ;  /* 0x0000002800287308 */ /* 0x000e220000002400 */
[----:B------:R-:W-:Y:S01]  /*5430*/  HGMMA.64x128x16.F32.BF16 R88, R172, gdesc[UR8].tnspB, R88, gsb0 ;  /* 0x41e00008ac587df0 */ /* 0x000fe20008001858 */
[----:B------:R-:W-:Y:S01]  /*5440*/  UIADD3 UR10, UR6, 0x180, URZ ;  /* 0x00000180060a7890 */ /* 0x000fe2000fffe03f */
[----:B-1----:R-:W-:Y:S01]  /*5450*/  FMNMX.FTZ R29, R38, R29, !PT ;  /* 0x0000001d261d7209 */ /* 0x002fe20007810000 */
[----:B------:R-:W-:-:S04]  /*5460*/  UMOV UR11, 0x40000040 ;  /* 0x40000040000b7882 */ /* 0x000fc80000000000 */
[----:B------:R-:W1:Y:S08]  /*5470*/  MUFU.TANH R176, R176 ;  /* 0x000000b000b07308 */ /* 0x000e700000002400 */
[----:B------:R-:W2:Y:S01]  /*5480*/  MUFU.TANH R178, R178 ;  /* 0x000000b200b27308 */ /* 0x000ea20000002400 */
[----:B0-----:R-:W-:-:S07]  /*5490*/  FMNMX.FTZ R29, R40, R29, !PT ;  /* 0x0000001d281d7209 */ /* 0x001fce0007810000 */
[----:B------:R-:W-:Y:S01]  /*54a0*/  MUFU.TANH R210, R210 ;  /* 0x000000d200d27308 */ /* 0x000fe20000002400 */
[----:B-1----:R-:W-:-:S07]  /*54b0*/  FMNMX.FTZ R9, R176, R9, !PT ;  /* 0x00000009b0097209 */ /* 0x002fce0007810000 */
[----:B------:R-:W0:Y:S01]  /*54c0*/  MUFU.TANH R42, R42 ;  /* 0x0000002a002a7308 */ /* 0x000e220000002400 */
[----:B--2---:R-:W-:-:S04]  /*54d0*/  FMNMX.FTZ R9, R178, R9, !PT ;  /* 0x00000009b2097209 */ /* 0x004fc80007810000 */
[----:B------:R-:W-:-:S03]  /*54e0*/  FMNMX.FTZ R9, R198, R9, !PT ;  /* 0x00000009c6097209 */ /* 0x000fc60007810000 */
[----:B------:R-:W1:Y:S01]  /*54f0*/  MUFU.TANH R44, R44 ;  /* 0x0000002c002c7308 */ /* 0x000e620000002400 */
[----:B------:R-:W-:-:S04]  /*5500*/  FMNMX.FTZ R9, R200, R9, !PT ;  /* 0x00000009c8097209 */ /* 0x000fc80007810000 */
[----:B------:R-:W-:-:S03]  /*5510*/  FMNMX.FTZ R9, R202, R9, !PT ;  /* 0x00000009ca097209 */ /* 0x000fc60007810000 */
[----:B------:R-:W2:Y:S01]  /*5520*/  MUFU.TANH R46, R46 ;  /* 0x0000002e002e7308 */ /* 0x000ea20000002400 */
[----:B------:R-:W-:Y:S02]  /*5530*/  FMNMX.FTZ R9, R54, R9, !PT ;  /* 0x0000000936097209 */ /* 0x000fe40007810000 */
[----:B0-----:R-:W-:Y:S02]  /*5540*/  FMNMX.FTZ R31, R42, R29, !PT ;  /* 0x0000001d2a1f7209 */ /* 0x001fe40007810000 */
[----:B------:R-:W-:-:S03]  /*5550*/  FMNMX.FTZ R9, R56, R9, !PT ;  /* 0x0000000938097209 */ /* 0x000fc60007810000 */
[----:B------:R-:W0:Y:S01]  /*5560*/  MUFU.TANH R50, R50 ;  /* 0x0000003200327308 */ /* 0x000e220000002400 */
[----:B------:R-:W-:Y:S02]  /*5570*/  FMNMX.FTZ R9, R58, R9, !PT ;  /* 0x000000093a097209 */ /* 0x000fe40007810000 */
[----:B-1----:R-:W-:Y:S02]  /*5580*/  FMNMX.FTZ R31, R44, R31, !PT ;  /* 0x0000001f2c1f7209 */ /* 0x002fe40007810000 */
[----:B------:R-:W-:-:S03]  /*5590*/  FMNMX.FTZ R9, R60, R9, !PT ;  /* 0x000000093c097209 */ /* 0x000fc60007810000 */
[----:B------:R-:W1:Y:S01]  /*55a0*/  MUFU.TANH R48, R48 ;  /* 0x0000003000307308 */ /* 0x000e620000002400 */
[----:B------:R-:W-:Y:S02]  /*55b0*/  FMNMX.FTZ R9, R62, R9, !PT ;  /* 0x000000093e097209 */ /* 0x000fe40007810000 */
[----:B--2---:R-:W-:Y:S02]  /*55c0*/  FMNMX.FTZ R31, R46, R31, !PT ;  /* 0x0000001f2e1f7209 */ /* 0x004fe40007810000 */
[----:B------:R-:W-:-:S03]  /*55d0*/  FMNMX.FTZ R9, R64, R9, !PT ;  /* 0x0000000940097209 */ /* 0x000fc60007810000 */
[----:B------:R-:W2:Y:S01]  /*55e0*/  MUFU.TANH R52, R52 ;  /* 0x0000003400347308 */ /* 0x000ea20000002400 */
[----:B------:R-:W-:Y:S02]  /*55f0*/  FMNMX.FTZ R9, R68, R9, !PT ;  /* 0x0000000944097209 */ /* 0x000fe40007810000 */
[----:B0-----:R-:W-:-:S05]  /*5600*/  FMNMX.FTZ R31, R50, R31, !PT ;  /* 0x0000001f321f7209 */ /* 0x001fca0007810000 */
[----:B------:R-:W0:Y:S01]  /*5610*/  MUFU.TANH R80, R80 ;  /* 0x0000005000507308 */ /* 0x000e220000002400 */
[----:B-1----:R-:W-:-:S07]  /*5620*/  FMNMX.FTZ R33, R48, R31, !PT ;  /* 0x0000001f30217209 */ /* 0x002fce0007810000 */
[----:B------:R-:W1:Y:S01]  /*5630*/  MUFU.TANH R66, R66 ;  /* 0x0000004200427308 */ /* 0x000e620000002400 */
[----:B--2---:R-:W-:-:S07]  /*5640*/  FMNMX.FTZ R33, R52, R33, !PT ;  /* 0x0000002134217209 */ /* 0x004fce0007810000 */
[----:B------:R-:W-:Y:S01]  /*5650*/  MUFU.TANH R70, R70 ;  /* 0x0000004600467308 */ /* 0x000fe20000002400 */
[----:B0-----:R-:W-:-:S07]  /*5660*/  FMNMX.FTZ R33, R80, R33, !PT ;  /* 0x0000002150217209 */ /* 0x001fce0007810000 */
[----:B------:R-:W-:Y:S01]  /*5670*/  MUFU.TANH R74, R74 ;  /* 0x0000004a004a7308 */ /* 0x000fe20000002400 */
[----:B-1----:R-:W-:-:S07]  /*5680*/  FMNMX.FTZ R33, R66, R33, !PT ;  /* 0x0000002142217209 */ /* 0x002fce0007810000 */
[----:B------:R-:W-:Y:S08]  /*5690*/  MUFU.TANH R212, R212 ;  /* 0x000000d400d47308 */ /* 0x000ff00000002400 */
[----:B------:R-:W-:Y:S08]  /*56a0*/  MUFU.TANH R78, R78 ;  /* 0x0000004e004e7308 */ /* 0x000ff00000002400 */
[----:B------:R-:W-:Y:S08]  /*56b0*/  MUFU.TANH R214, R214 ;  /* 0x000000d600d67308 */ /* 0x000ff00000002400 */
[----:B------:R-:W-:Y:S01]  /*56c0*/  MUFU.TANH R82, R82 ;  /* 0x0000005200527308 */ /* 0x000fe20000002400 */
[----:B------:R-:W-:-:S02]  /*56d0*/  WARPGROUP.DEPBAR.LE gsb0, 0x0 ;  /* 0x00008000000079c5 */ /* 0x000fc40000010000 */
[----:B------:R-:W-:Y:S01]  /*56e0*/  WARPGROUP.ARRIVE ;  /* 0x00000000000079c5 */ /* 0x000fe20000000000 */
[----:B------:R-:W-:Y:S01]  /*56f0*/  FMUL.FTZ R172, R69, UR40 ;  /* 0x0000002845ac7c20 */ /* 0x000fe20008410000 */
[----:B------:R-:W-:-:S03]  /*5700*/  FMUL.FTZ R174, R73, UR40 ;  /* 0x0000002849ae7c20 */ /* 0x000fc60008410000 */
[----:B------:R-:W-:Y:S01]  /*5710*/  MUFU.TANH R216, R216 ;  /* 0x000000d800d87308 */ /* 0x000fe20000002400 */
[----:B------:R-:W-:Y:S01]  /*5720*/  HGMMA.64x128x16.F32.BF16 R88, R168, gdesc[UR8].tnspB, R88, gsb0 ;  /* 0x41e00008a8587df0 */ /* 0x000fe20008001858 */
[----:B------:R-:W-:Y:S01]  /*5730*/  UIADD3 UR10, UR6, 0x200, URZ ;  /* 0x00000200060a7890 */ /* 0x000fe2000fffe03f */
[----:B------:R-:W-:-:S05]  /*5740*/  UMOV UR11, 0x40000040 ;  /* 0x40000040000b7882 */ /* 0x000fca0000000000 */
[----:B------:R-:W0:Y:S08]  /*5750*/  MUFU.TANH R172, R172 ;  /* 0x000000ac00ac7308 */ /* 0x000e300000002400 */
[----:B------:R-:W1:Y:S08]  /*5760*/  MUFU.TANH R174, R174 ;  /* 0x000000ae00ae7308 */ /* 0x000e700000002400 */
[----:B------:R-:W-:Y:S01]  /*5770*/  MUFU.TANH R86, R86 ;  /* 0x0000005600567308 */ /* 0x000fe20000002400 */
[----:B0-----:R-:W-:-:S04]  /*5780*/  FMNMX.FTZ R9, R172, R9, !PT ;  /* 0x00000009ac097209 */ /* 0x001fc80007810000 */
[----:B------:R-:W-:-:S03]  /*5790*/  FMNMX.FTZ R9, R72, R9, !PT ;  /* 0x0000000948097209 */ /* 0x000fc60007810000 */
[----:B------:R-:W-:Y:S01]  /*57a0*/  MUFU.TANH R218, R218 ;  /* 0x000000da00da7308 */ /* 0x000fe20000002400 */
[----:B-1----:R-:W-:-:S04]  /*57b0*/  FMNMX.FTZ R9, R174, R9, !PT ;  /* 0x00000009ae097209 */ /* 0x002fc80007810000 */
[----:B------:R-:W-:-:S04]  /*57c0*/  FMNMX.FTZ R9, R76, R9, !PT ;  /* 0x000000094c097209 */ /* 0x000fc80007810000 */
[----:B------:R-:W-:-:S04]  /*57d0*/  FMNMX.FTZ R9, R204, R9, !PT ;  /* 0x00000009cc097209 */ /* 0x000fc80007810000 */
[----:B------:R-:W-:-:S04]  /*57e0*/  FMNMX.FTZ R9, R206, R9, !PT ;  /* 0x00000009ce097209 */ /* 0x000fc80007810000 */
[----:B------:R-:W-:-:S04]  /*57f0*/  FMNMX.FTZ R9, R208, R9, !PT ;  /* 0x00000009d0097209 */ /* 0x000fc80007810000 */
[----:B------:R-:W-:-:S04]  /*5800*/  FMNMX.FTZ R9, R84, R9, !PT ;  /* 0x0000000954097209 */ /* 0x000fc80007810000 */
[----:B------:R-:W-:-:S05]  /*5810*/  FMNMX.FTZ R9, R210, R9, !PT ;  /* 0x00000009d2097209 */ /* 0x000fca0007810000 */
[----:B------:R-:W0:Y:S02]  /*5820*/  SHFL.BFLY PT, R12, R9, 0x2, 0x1f ;  /* 0x0c401f00090c7f89 */ /* 0x000e2400000e0000 */
[----:B0-----:R-:W-:Y:S02]  /*5830*/  FMNMX.FTZ R12, R9, R12, !PT ;  /* 0x0000000c090c7209 */ /* 0x001fe40007810000 */
[----:B------:R-:W0:Y:S03]  /*5840*/  LDC R9, c[0x0][0x988] ;  /* 0x00026200ff097b82 */ /* 0x000e260000000800 */
[----:B------:R-:W1:Y:S02]  /*5850*/  SHFL.BFLY PT, R11, R12, 0x1, 0x1f ;  /* 0x0c201f000c0b7f89 */ /* 0x000e6400000e0000 */
[----:B-1----:R-:W-:-:S05]  /*5860*/  FMNMX.FTZ R12, R12, R11, !PT ;  /* 0x0000000b0c0c7209 */ /* 0x002fca0007810000 */
[C---:B------:R-:W-:Y:S01]  /*5870*/  FADD.FTZ R220, -R12.reuse, R17 ;  /* 0x000000110cdc7221 */ /* 0x040fe20000010100 */
[----:B0-----:R-:W-:-:S03]  /*5880*/  FMUL.FTZ R21, R12, R9 ;  /* 0x000000090c157220 */ /* 0x001fc60000410000 */
[-C--:B------:R-:W-:Y:S01]  /*5890*/  FMUL.FTZ R11, R220, R9.reuse ;  /* 0x00000009dc0b7220 */ /* 0x080fe20000410000 */
[-CC-:B------:R-:W-:Y:S01]  /*58a0*/  FFMA.FTZ R220, R8, R9.reuse, -R21.reuse ;  /* 0x0000000908dc7223 */ /* 0x180fe20000010815 */
        /* <DEDUP_REMOVED lines=16> */
[-CC-:B0-----:R-:W-:Y:S01]  /*59b0*/  FFMA.FTZ R184, R194, R9.reuse, -R21.reuse ;  /* 0x00000009c2b87223 */ /* 0x181fe20000010815 */
[-CC-:B------:R-:W-:Y:S01]  /*59c0*/  FFMA.FTZ R41, R172, R9.reuse, -R21.reuse ;  /* 0x00000009ac297223 */ /* 0x180fe20000010815 */
[----:B------:R-:W-:Y:S01]  /*59d0*/  FFMA.FTZ R43, R72, R9, -R21 ;  /* 0x00000009482b7223 */ /* 0x000fe20000010815 */
[----:B------:R-:W-:-:S02]  /*59e0*/  WARPGROUP.DEPBAR.LE gsb0, 0x0 ;  /* 0x00008000000079c5 */ /* 0x000fc40000010000 */
[----:B------:R-:W-:Y:S01]  /*59f0*/  WARPGROUP.ARRIVE ;  /* 0x00000000000079c5 */ /* 0x000fe20000000000 */
[----:B------:R-:W-:Y:S01]  /*5a00*/  FMUL.FTZ R168, R67, UR40 ;  /* 0x0000002843a87c20 */ /* 0x000fe20008410000 */
[----:B------:R-:W-:Y:S01]  /*5a10*/  FMUL.FTZ R170, R71, UR40 ;  /* 0x0000002847aa7c20 */ /* 0x000fe20008410000 */
[-CC-:B-1----:R-:W-:Y:S01]  /*5a20*/  FFMA.FTZ R188, R198, R9.reuse, -R21.reuse ;  /* 0x00000009c6bc7223 */ /* 0x182fe20000010815 */
[-CC-:B------:R-:W-:Y:S01]  /*5a30*/  FFMA.FTZ R60, R174, R9.reuse, -R21.reuse ;  /* 0x00000009ae3c7223 */ /* 0x180fe20000010815 */
[-CC-:B------:R-:W-:Y:S01]  /*5a40*/  FFMA.FTZ R47, R206, R9.reuse, -R21.reuse ;  /* 0x00000009ce2f7223 */ /* 0x180fe20000010815 */
[----:B------:R-:W-:Y:S01]  /*5a50*/  HGMMA.64x128x16.F32.BF16 R88, R152, gdesc[UR8].tnspB, R88, gsb0 ;  /* 0x41e0000898587df0 */ /* 0x000fe20008001858 */
[----:B------:R-:W-:Y:S01]  /*5a60*/  UIADD3 UR10, UR6, 0x280, URZ ;  /* 0x00000280060a7890 */ /* 0x000fe2000fffe03f */
[----:B------:R-:W0:Y:S01]  /*5a70*/  MUFU.TANH R168, R168 ;  /* 0x000000a800a87308 */ /* 0x000e220000002400 */
[----:B------:R-:W-:Y:S01]  /*5a80*/  UMOV UR11, 0x40000040 ;  /* 0x40000040000b7882 */ /* 0x000fe20000000000 */
[-CC-:B------:R-:W-:Y:S01]  /*5a90*/  FFMA.FTZ R64, R208, R9.reuse, -R21.reuse ;  /* 0x00000009d0407223 */ /* 0x180fe20000010815 */
[----:B------:R-:W-:-:S05]  /*5aa0*/  FFMA.FTZ R84, R84, R9, -R21 ;  /* 0x0000000954547223 */ /* 0x000fca0000010815 */
[----:B------:R-:W1:Y:S08]  /*5ab0*/  MUFU.TANH R170, R170 ;  /* 0x000000aa00aa7308 */ /* 0x000e700000002400 */
[----:B------:R-:W-:Y:S01]  /*5ac0*/  MUFU.EX2 R11, R11 ;  /* 0x0000000b000b7308 */ /* 0x000fe20000000800 */
[----:B0-----:R-:W-:-:S04]  /*5ad0*/  FMNMX.FTZ R35, R168, R33, !PT ;  /* 0x00000021a8237209 */ /* 0x001fc80007810000 */
[----:B------:R-:W-:-:S03]  /*5ae0*/  FMNMX.FTZ R35, R70, R35, !PT ;  /* 0x0000002346237209 */ /* 0x000fc60007810000 */
[----:B------:R-:W0:Y:S01]  /*5af0*/  MUFU.EX2 R220, R220 ;  /* 0x000000dc00dc7308 */ /* 0x000e220000000800 */
[----:B-1----:R-:W-:-:S04]  /*5b00*/  FMNMX.FTZ R35, R170, R35, !PT ;  /* 0x00000023aa237209 */ /* 0x002fc80007810000 */
[----:B------:R-:W-:-:S03]  /*5b10*/  FMNMX.FTZ R35, R74, R35, !PT ;  /* 0x000000234a237209 */ /* 0x000fc60007810000 */
[----:B------:R-:W1:Y:S01]  /*5b20*/  MUFU.EX2 R17, R17 ;  /* 0x0000001100117308 */ /* 0x000e620000000800 */
[----:B------:R-:W-:-:S04]  /*5b30*/  FMNMX.FTZ R37, R212, R35, !PT ;  /* 0x00000023d4257209 */ /* 0x000fc80007810000 */
[----:B------:R-:W-:-:S03]  /*5b40*/  FMNMX.FTZ R37, R78, R37, !PT ;  /* 0x000000254e257209 */ /* 0x000fc60007810000 */
[----:B------:R2:W-:Y:S01]  /*5b50*/  MUFU.EX2 R35, R8 ;  /* 0x0000000800237308 */ /* 0x0005e20000000800 */
[----:B------:R-:W-:Y:S01]  /*5b60*/  FMNMX.FTZ R37, R214, R37, !PT ;  /* 0x00000025d6257209 */ /* 0x000fe20007810000 */
[----:B0-----:R-:W-:-:S03]  /*5b70*/  FFMA.FTZ R6, R11, R6, R220 ;  /* 0x000000060b067223 */ /* 0x001fc600000100dc */
[----:B------:R-:W-:-:S03]  /*5b80*/  FMNMX.FTZ R37, R82, R37, !PT ;  /* 0x0000002552257209 */ /* 0x000fc60007810000 */
[----:B------:R-:W-:Y:S01]  /*5b90*/  MUFU.EX2 R19, R19 ;  /* 0x0000001300137308 */ /* 0x000fe20000000800 */
[----:B------:R-:W-:Y:S01]  /*5ba0*/  FMNMX.FTZ R39, R216, R37, !PT ;  /* 0x00000025d8277209 */ /* 0x000fe20007810000 */
[C---:B-1----:R-:W-:Y:S01]  /*5bb0*/  FADD.FTZ R6, R17.reuse, R6 ;  /* 0x0000000611067221 */ /* 0x042fe20000010000 */
[----:B------:R-:W-:Y:S02]  /*5bc0*/  F2FP.BF16.F32.PACK_AB R180, R17, R220 ;  /* 0x000000dc11b4723e */ /* 0x000fe400000010ff */
[----:B------:R-:W-:-:S03]  /*5bd0*/  FMNMX.FTZ R39, R86, R39, !PT ;  /* 0x0000002756277209 */ /* 0x000fc60007810000 */
[----:B------:R0:W-:Y:S01]  /*5be0*/  MUFU.EX2 R37, R10 ;  /* 0x0000000a00257308 */ /* 0x0001e20000000800 */
[----:B--2---:R-:W-:Y:S01]  /*5bf0*/  FMNMX.FTZ R8, R218, R39, !PT ;  /* 0x00000027da087209 */ /* 0x004fe20007810000 */
[-CC-:B------:R-:W-:Y:S01]  /*5c00*/  FFMA.FTZ R39, R62, R9.reuse, -R21.reuse ;  /* 0x000000093e277223 */ /* 0x180fe20000010815 */
[----:B------:R-:W-:-:S03]  /*5c10*/  FFMA.FTZ R62, R204, R9, -R21 ;  /* 0x00000009cc3e7223 */ /* 0x000fc60000010815 */
[----:B------:R-:W0:Y:S02]  /*5c20*/  SHFL.BFLY PT, R45, R8, 0x2, 0x1f ;  /* 0x0c401f00082d7f89 */ /* 0x000e2400000e0000 */
[----:B------:R-:W-:Y:S08]  /*5c30*/  MUFU.EX2 R182, R182 ;  /* 0x000000b600b67308 */ /* 0x000ff00000000800 */
[----:B------:R-:W-:Y:S08]  /*5c40*/  MUFU.EX2 R27, R192 ;  /* 0x000000c0001b7308 */ /* 0x000ff00000000800 */
[----:B------:R-:W1:Y:S01]  /*5c50*/  MUFU.EX2 R184, R184 ;  /* 0x000000b800b87308 */ /* 0x000e620000000800 */
[----:B0-----:R-:W-:Y:S01]  /*5c60*/  FMNMX.FTZ R10, R8, R45, !PT ;  /* 0x0000002d080a7209 */ /* 0x001fe20007810000 */
[----:B------:R-:W-:-:S06]  /*5c70*/  FFMA.FTZ R45, R76, R9, -R21 ;  /* 0x000000094c2d7223 */ /* 0x000fcc0000010815 */
[----:B------:R-:W-:Y:S01]  /*5c80*/  MUFU.EX2 R29, R196 ;  /* 0x000000c4001d7308 */ /* 0x000fe20000000800 */
[----:B------:R-:W0:Y:S07]  /*5c90*/  SHFL.BFLY PT, R49, R10, 0x1, 0x1f ;  /* 0x0c201f000a317f89 */ /* 0x000e2e00000e0000 */
[----:B------:R-:W-:Y:S01]  /*5ca0*/  MUFU.EX2 R31, R178 ;  /* 0x000000b2001f7308 */ /* 0x000fe20000000800 */
[----:B-1----:R-:W-:-:S07]  /*5cb0*/  F2FP.BF16.F32.PACK_AB R172, R184, R27 ;  /* 0x0000001bb8ac723e */ /* 0x002fce00000010ff */
[----:B------:R-:W-:Y:S08]  /*5cc0*/  MUFU.EX2 R188, R188 ;  /* 0x000000bc00bc7308 */ /* 0x000ff00000000800 */
[----:B------:R-:W-:Y:S01]  /*5cd0*/  MUFU.EX2 R33, R200 ;  /* 0x000000c800217308 */ /* 0x000fe20000000800 */
[----:B0-----:R-:W-:-:S05]  /*5ce0*/  FMNMX.FTZ R10, R10, R49, !PT ;  /* 0x000000310a0a7209 */ /* 0x001fca0007810000 */
[----:B------:R-:W-:Y:S01]  /*5cf0*/  FADD.FTZ R8, -R10, R15 ;  /* 0x0000000f0a087221 */ /* 0x000fe20000010100 */
[----:B------:R-:W-:Y:S01]  /*5d00*/  MOV R15, UR39 ;  /* 0x00000027000f7c02 */ /* 0x000fe20008000f00 */
[----:B------:R-:W-:Y:S02]  /*5d10*/  MUFU.EX2 R54, R54 ;  /* 0x0000003600367308 */ /* 0x000fe40000000800 */
[----:B------:R-:W-:Y:S02]  /*5d20*/  FMUL.FTZ R8, R8, R9 ;  /* 0x0000000908087220 */ /* 0x000fe40000410000 */
[----:B------:R-:W-:-:S04]  /*5d30*/  @!P1 VIADD R15, R15, 0x34840 ;  /* 0x000348400f0f9836 */ /* 0x000fc80000000000 */
[----:B------:R-:W-:Y:S01]  /*5d40*/  MUFU.EX2 R8, R8 ;  /* 0x0000000800087308 */ /* 0x000fe20000000800 */
[----:B------:R-:W-:-:S07]  /*5d50*/  @!P1 PRMT R15, RZ, 0x654, R15 ;  /* 0x00000654ff0f9816 */ /* 0x000fce000000000f */
[----:B------:R-:W-:Y:S01]  /*5d60*/  MUFU.EX2 R56, R56 ;  /* 0x0000003800387308 */ /* 0x000fe20000000800 */
[----:B------:R-:W-:Y:S02]  /*5d70*/  WARPGROUP.DEPBAR.LE gsb0, 0x0 ;  /* 0x00008000000079c5 */ /* 0x000fe40000010000 */
[----:B------:R-:W-:Y:S01]  /*5d80*/  WARPGROUP.ARRIVE ;  /* 0x00000000000079c5 */ /* 0x000fe20000000000 */
[-CC-:B------:R-:W-:Y:S01]  /*5d90*/  FFMA.FTZ R152, R186, R9.reuse, -R21.reuse ;  /* 0x00000009ba987223 */ /* 0x180fe20000010815 */
[-CC-:B------:R-:W-:Y:S01]  /*5da0*/  FFMA.FTZ R154, R190, R9.reuse, -R21.reuse ;  /* 0x00000009be9a7223 */ /* 0x180fe20000010815 */
[----:B------:R-:W-:Y:S02]  /*5db0*/  FFMA.FTZ R186, R176, R9, -R21 ;  /* 0x00000009b0ba7223 */ /* 0x000fe40000010815 */
[----:B------:R-:W-:Y:S01]  /*5dc0*/  MUFU.EX2 R39, R39 ;  /* 0x0000002700277308 */ /* 0x000fe20000000800 */
[----:B------:R-:W-:Y:S01]  /*5dd0*/  HGMMA.64x128x16.F32.BF16 R88, R156, gdesc[UR8].tnspB, R88, gsb0 ;  /* 0x41e000089c587df0 */ /* 0x000fe20008001858 */
[----:B------:R-:W-:Y:S01]  /*5de0*/  UIADD3 UR10, UR6, 0x300, URZ ;  /* 0x00000300060a7890 */ /* 0x000fe2000fffe03f */
[----:B------:R-:W-:Y:S01]  /*5df0*/  UMOV UR11, 0x40000040 ;  /* 0x40000040000b7882 */ /* 0x000fe20000000000 */
[----:B------:R-:W-:-:S04]  /*5e00*/  UIADD3 UR6, UR6, 0x380, URZ ;  /* 0x0000038006067890 */ /* 0x000fc8000fffe03f */
[----:B------:R-:W0:Y:S08]  /*5e10*/  MUFU.EX2 R152, R152 ;  /* 0x0000009800987308 */ /* 0x000e300000000800 */
[----:B------:R-:W1:Y:S08]  /*5e20*/  MUFU.EX2 R154, R154 ;  /* 0x0000009a009a7308 */ /* 0x000e700000000800 */
[----:B------:R-:W2:Y:S01]  /*5e30*/  MUFU.EX2 R186, R186 ;  /* 0x000000ba00ba7308 */ /* 0x000ea20000000800 */
[----:B0-----:R-:W-:-:S07]  /*5e40*/  F2FP.BF16.F32.PACK_AB R176, R152, R23 ;  /* 0x0000001798b0723e */ /* 0x001fce00000010ff */
[----:B------:R-:W-:Y:S01]  /*5e50*/  MUFU.EX2 R58, R58 ;  /* 0x0000003a003a7308 */ /* 0x000fe20000000800 */
[----:B-1----:R-:W-:-:S07]  /*5e60*/  F2FP.BF16.F32.PACK_AB R178, R154, R25 ;  /* 0x000000199ab2723e */ /* 0x002fce00000010ff */
[----:B------:R-:W-:Y:S01]  /*5e70*/  MUFU.EX2 R41, R41 ;  /* 0x0000002900297308 */ /* 0x000fe20000000800 */
[----:B--2---:R-:W-:-:S07]  /*5e80*/  F2FP.BF16.F32.PACK_AB R174, R186, R29 ;  /* 0x0000001dbaae723e */ /* 0x004fce00000010ff */
[----:B------:R-:W-:Y:S08]  /*5e90*/  MUFU.EX2 R43, R43 ;  /* 0x0000002b002b7308 */ /* 0x000ff00000000800 */
[----:B------:R-:W-:Y:S08]  /*5ea0*/  MUFU.EX2 R60, R60 ;  /* 0x0000003c003c7308 */ /* 0x000ff00000000800 */
[----:B------:R-:W-:Y:S08]  /*5eb0*/  MUFU.EX2 R45, R45 ;  /* 0x0000002d002d7308 */ /* 0x000ff00000000800 */
[----:B------:R-:W-:Y:S08]  /*5ec0*/  MUFU.EX2 R62, R62 ;  /* 0x0000003e003e7308 */ /* 0x000ff00000000800 */
[----:B------:R-:W-:Y:S08]  /*5ed0*/  MUFU.EX2 R47, R47 ;  /* 0x0000002f002f7308 */ /* 0x000ff00000000800 */
[----:B------:R-:W-:Y:S08]  /*5ee0*/  MUFU.EX2 R64, R64 ;  /* 0x0000004000407308 */ /* 0x000ff00000000800 */
[----:B------:R-:W-:Y:S01]  /*5ef0*/  MUFU.EX2 R49, R84 ;  /* 0x0000005400317308 */ /* 0x000fe20000000800 */
[----:B------:R-:W-:-:S02]  /*5f00*/  WARPGROUP.DEPBAR.LE gsb0, 0x0 ;  /* 0x00008000000079c5 */ /* 0x000fc40000010000 */
[----:B------:R-:W-:Y:S01]  /*5f10*/  WARPGROUP.ARRIVE ;  /* 0x00000000000079c5 */ /* 0x000fe20000000000 */
[-CC-:B------:R-:W-:Y:S01]  /*5f20*/  FFMA.FTZ R158, R68, R9.reuse, -R21.reuse ;  /* 0x00000009449e7223 */ /* 0x180fe20000010815 */
[-CC-:B------:R-:W-:Y:S01]  /*5f30*/  FFMA.FTZ R156, R202, R9.reuse, -R21.reuse ;  /* 0x00000009ca9c7223 */ /* 0x180fe20000010815 */
[-C--:B------:R-:W-:Y:S01]  /*5f40*/  FFMA.FTZ R68, R210, R9.reuse, -R21 ;  /* 0x00000009d2447223 */ /* 0x080fe20000010815 */
[-C--:B------:R-:W-:Y:S02]  /*5f50*/  FMUL.FTZ R21, R10, R9.reuse ;  /* 0x000000090a157220 */ /* 0x080fe40000410000 */
[----:B------:R-:W-:Y:S01]  /*5f60*/  HGMMA.64x128x16.F32.BF16 R88, R160, gdesc[UR8].tnspB, R88, gsb0 ;  /* 0x41e00008a0587df0 */ /* 0x000fe20008001858 */
[----:B------:R-:W-:Y:S01]  /*5f70*/  UMOV UR10, UR6 ;  /* 0x00000006000a7c82 */ /* 0x000fe20008000000 */
[----:B------:R-:W-:Y:S01]  /*5f80*/  UMOV UR11, 0x40000040 ;  /* 0x40000040000b7882 */ /* 0x000fe20000000000 */
[-CC-:B------:R-:W-:Y:S01]  /*5f90*/  FFMA.FTZ R14, R14, R9.reuse, -R21.reuse ;  /* 0x000000090e0e7223 */ /* 0x180fe20000010815 */
[-CC-:B------:R-:W-:Y:S01]  /*5fa0*/  FFMA.FTZ R18, R18, R9.reuse, -R21.reuse ;  /* 0x0000000912127223 */ /* 0x180fe20000010815 */
[-CC-:B------:R-:W-:Y:S01]  /*5fb0*/  FFMA.FTZ R20, R20, R9.reuse, -R21.reuse ;  /* 0x0000000914147223 */ /* 0x180fe20000010815 */
[-CC-:B------:R-:W-:Y:S01]  /*5fc0*/  FFMA.FTZ R22, R22, R9.reuse, -R21.reuse ;  /* 0x0000000916167223 */ /* 0x180fe20000010815 */
[----:B------:R0:W1:Y:S01]  /*5fd0*/  MUFU.EX2 R181, R14 ;  /* 0x0000000e00b57308 */ /* 0x0000620000000800 */
[-CC-:B------:R-:W-:Y:S01]  /*5fe0*/  FFMA.FTZ R24, R24, R9.reuse, -R21.reuse ;  /* 0x0000000918187223 */ /* 0x180fe20000010815 */
[-CC-:B------:R-:W-:Y:S01]  /*5ff0*/  FFMA.FTZ R26, R26, R9.reuse, -R21.reuse ;  /* 0x000000091a1a7223 */ /* 0x180fe20000010815 */
[-CC-:B------:R-:W-:Y:S01]  /*6000*/  FFMA.FTZ R28, R28, R9.reuse, -R21.reuse ;  /* 0x000000091c1c7223 */ /* 0x180fe20000010815 */
[-CC-:B------:R-:W-:Y:S01]  /*6010*/  FFMA.FTZ R30, R30, R9.reuse, -R21.reuse ;  /* 0x000000091e1e7223 */ /* 0x180fe20000010815 */
[-CC-:B------:R-:W-:Y:S01]  /*6020*/  FFMA.FTZ R32, R32, R9.reuse, -R21.reuse ;  /* 0x0000000920207223 */ /* 0x180fe20000010815 */
[-CC-:B------:R-:W-:Y:S01]  /*6030*/  FFMA.FTZ R34, R34, R9.reuse, -R21.reuse ;  /* 0x0000000922227223 */ /* 0x180fe20000010815 */
[-CC-:B------:R-:W-:Y:S01]  /*6040*/  FFMA.FTZ R175, R36, R9.reuse, -R21.reuse ;  /* 0x0000000924af7223 */ /* 0x180fe20000010815 */
[----:B------:R2:W3:Y:S01]  /*6050*/  MUFU.EX2 R72, R18 ;  /* 0x0000001200487308 */ /* 0x0004e20000000800 */
[-CC-:B------:R-:W-:Y:S01]  /*6060*/  FFMA.FTZ R38, R38, R9.reuse, -R21.reuse ;  /* 0x0000000926267223 */ /* 0x180fe20000010815 */
[-CC-:B------:R-:W-:Y:S01]  /*6070*/  FFMA.FTZ R169, R40, R9.reuse, -R21.reuse ;  /* 0x0000000928a97223 */ /* 0x180fe20000010815 */
[-CC-:B0-----:R-:W-:Y:S01]  /*6080*/  FFMA.FTZ R14, R42, R9.reuse, -R21.reuse ;  /* 0x000000092a0e7223 */ /* 0x181fe20000010815 */
[-CC-:B------:R-:W-:Y:S01]  /*6090*/  FFMA.FTZ R171, R44, R9.reuse, -R21.reuse ;  /* 0x000000092cab7223 */ /* 0x180fe20000010815 */
[-CC-:B------:R-:W-:Y:S01]  /*60a0*/  FFMA.FTZ R153, R50, R9.reuse, -R21.reuse ;  /* 0x0000000932997223 */ /* 0x180fe20000010815 */
[-CC-:B------:R-:W-:Y:S01]  /*60b0*/  FFMA.FTZ R48, R48, R9.reuse, -R21.reuse ;  /* 0x0000000930307223 */ /* 0x180fe20000010815 */
[----:B------:R-:W-:Y:S01]  /*60c0*/  FFMA.FTZ R52, R52, R9, -R21 ;  /* 0x0000000934347223 */ /* 0x000fe20000010815 */
[----:B------:R0:W4:Y:S01]  /*60d0*/  MUFU.EX2 R76, R20 ;  /* 0x00000014004c7308 */ /* 0x0001220000000800 */
[----:B-1----:R-:W-:Y:S01]  /*60e0*/  FFMA.FTZ R7, R8, R7, R181 ;  /* 0x0000000708077223 */ /* 0x002fe200000100b5 */
[-CC-:B--2---:R-:W-:Y:S01]  /*60f0*/  FFMA.FTZ R18, R46, R9.reuse, -R21.reuse ;  /* 0x000000092e127223 */ /* 0x184fe20000010815 */
[-CC-:B------:R-:W-:Y:S01]  /*6100*/  FFMA.FTZ R80, R80, R9.reuse, -R21.reuse ;  /* 0x0000000950507223 */ /* 0x180fe20000010815 */
[-CC-:B------:R-:W-:Y:S01]  /*6110*/  FFMA.FTZ R66, R66, R9.reuse, -R21.reuse ;  /* 0x0000000942427223 */ /* 0x180fe20000010815 */
[-CC-:B------:R-:W-:Y:S01]  /*6120*/  FFMA.FTZ R168, R168, R9.reuse, -R21.reuse ;  /* 0x00000009a8a87223 */ /* 0x180fe20000010815 */
[-CC-:B------:R-:W-:Y:S01]  /*6130*/  FFMA.FTZ R70, R70, R9.reuse, -R21.reuse ;  /* 0x0000000946467223 */ /* 0x180fe20000010815 */
[----:B------:R-:W-:Y:S01]  /*6140*/  FFMA.FTZ R170, R170, R9, -R21 ;  /* 0x00000009aaaa7223 */ /* 0x000fe20000010815 */
[----:B------:R-:W1:Y:S01]  /*6150*/  MUFU.EX2 R22, R22 ;  /* 0x0000001600167308 */ /* 0x000e620000000800 */
[----:B0-----:R-:W-:-:S02]  /*6160*/  IMAD.U32 R20, RZ, RZ, UR7 ;  /* 0x00000007ff147e24 */ /* 0x001fc4000f8e00ff */
[----:B---3--:R-:W-:Y:S01]  /*6170*/  FADD.FTZ R7, R72, R7 ;  /* 0x0000000748077221 */ /* 0x008fe20000010000 */
[-CC-:B------:R-:W-:Y:S01]  /*6180*/  FFMA.FTZ R74, R74, R9.reuse, -R21.reuse ;  /* 0x000000094a4a7223 */ /* 0x180fe20000010815 */
[-CC-:B------:R-:W-:Y:S01]  /*6190*/  FFMA.FTZ R212, R212, R9.reuse, -R21.reuse ;  /* 0x00000009d4d47223 */ /* 0x180fe20000010815 */
[-CC-:B------:R-:W-:Y:S01]  /*61a0*/  FFMA.FTZ R78, R78, R9.reuse, -R21.reuse ;  /* 0x000000094e4e7223 */ /* 0x180fe20000010815 */
[-CC-:B------:R-:W-:Y:S01]  /*61b0*/  FFMA.FTZ R214, R214, R9.reuse, -R21.reuse ;  /* 0x00000009d6d67223 */ /* 0x180fe20000010815 */
[-C--:B------:R-:W-:Y:S01]  /*61c0*/  FFMA.FTZ R82, R82, R9.reuse, -R21 ;  /* 0x0000000952527223 */ /* 0x080fe20000010815 */
[----:B------:R-:W0:Y:S01]  /*61d0*/  MUFU.EX2 R24, R24 ;  /* 0x0000001800187308 */ /* 0x000e220000000800 */
[----:B----4-:R-:W-:Y:S01]  /*61e0*/  FADD.FTZ R7, R76, R7 ;  /* 0x000000074c077221 */ /* 0x010fe20000010000 */
[-CC-:B------:R-:W-:Y:S01]  /*61f0*/  FFMA.FTZ R216, R216, R9.reuse, -R21.reuse ;  /* 0x00000009d8d87223 */ /* 0x180fe20000010815 */
[-CC-:B------:R-:W-:Y:S01]  /*6200*/  FFMA.FTZ R86, R86, R9.reuse, -R21.reuse ;  /* 0x0000000956567223 */ /* 0x180fe20000010815 */
[----:B------:R-:W-:Y:S01]  /*6210*/  FFMA.FTZ R21, R218, R9, -R21 ;  /* 0x00000009da157223 */ /* 0x000fe20000010815 */
[----:B------:R-:W-:-:S03]  /*6220*/  F2FP.BF16.F32.PACK_AB R181, R72, R181 ;  /* 0x000000b548b5723e */ /* 0x000fc600000010ff */
[----:B------:R-:W2:Y:S01]  /*6230*/  MUFU.EX2 R26, R26 ;  /* 0x0000001a001a7308 */ /* 0x000ea20000000800 */
[C---:B-1----:R-:W-:Y:S01]  /*6240*/  FADD.FTZ R7, R22.reuse, R7 ;  /* 0x0000000716077221 */ /* 0x042fe20000010000 */
[----:B------:R-:W-:-:S06]  /*6250*/  F2FP.BF16.F32.PACK_AB R183, R22, R76 ;  /* 0x0000004c16b7723e */ /* 0x000fcc00000010ff */
[----:B------:R-:W1:Y:S01]  /*6260*/  MUFU.EX2 R28, R28 ;  /* 0x0000001c001c7308 */ /* 0x000e620000000800 */
[----:B0-----:R-:W-:-:S07]  /*6270*/  FADD.FTZ R7, R24, R7 ;  /* 0x0000000718077221 */ /* 0x001fce0000010000 */
[----:B------:R-:W0:Y:S01]  /*6280*/  MUFU.EX2 R30, R30 ;  /* 0x0000001e001e7308 */ /* 0x000e220000000800 */
[C---:B--2---:R-:W-:Y:S01]  /*6290*/  FADD.FTZ R7, R26.reuse, R7 ;  /* 0x000000071a077221 */ /* 0x044fe20000010000 */
[----:B------:R-:W-:-:S06]  /*62a0*/  F2FP.BF16.F32.PACK_AB R177, R26, R24 ;  /* 0x000000181ab1723e */ /* 0x000fcc00000010ff */
[----:B------:R-:W2:Y:S01]  /*62b0*/  MUFU.EX2 R32, R32 ;  /* 0x0000002000207308 */ /* 0x000ea20000000800 */
[----:B-1----:R-:W-:-:S07]  /*62c0*/  FADD.FTZ R7, R28, R7 ;  /* 0x000000071c077221 */ /* 0x002fce0000010000 */
[----:B------:R-:W1:Y:S01]  /*62d0*/  MUFU.EX2 R34, R34 ;  /* 0x0000002200227308 */ /* 0x000e620000000800 */
[C---:B0-----:R-:W-:Y:S01]  /*62e0*/  FADD.FTZ R7, R30.reuse, R7 ;  /* 0x000000071e077221 */ /* 0x041fe20000010000 */
[----:B------:R-:W-:-:S06]  /*62f0*/  F2FP.BF16.F32.PACK_AB R179, R30, R28 ;  /* 0x0000001c1eb3723e */ /* 0x000fcc00000010ff */
[----:B------:R-:W-:Y:S01]  /*6300*/  MUFU.EX2 R175, R175 ;  /* 0x000000af00af7308 */ /* 0x000fe20000000800 */
[----:B--2---:R-:W-:-:S07]  /*6310*/  FADD.FTZ R7, R32, R7 ;  /* 0x0000000720077221 */ /* 0x004fce0000010000 */
[----:B------:R-:W-:Y:S01]  /*6320*/  MUFU.EX2 R38, R38 ;  /* 0x0000002600267308 */ /* 0x000fe20000000800 */
[----:B-1----:R-:W-:-:S07]  /*6330*/  F2FP.BF16.F32.PACK_AB R173, R34, R32 ;  /* 0x0000002022ad723e */ /* 0x002fce00000010ff */
[----:B------:R-:W-:Y:S08]  /*6340*/  MUFU.EX2 R169, R169 ;  /* 0x000000a900a97308 */ /* 0x000ff00000000800 */
[----:B------:R-:W-:Y:S08]  /*6350*/  MUFU.EX2 R14, R14 ;  /* 0x0000000e000e7308 */ /* 0x000ff00000000800 */
[----:B------:R-:W-:Y:S08]  /*6360*/  MUFU.EX2 R171, R171 ;  /* 0x000000ab00ab7308 */ /* 0x000ff00000000800 */
[----:B------:R-:W0:Y:S08]  /*6370*/  MUFU.EX2 R156, R156 ;  /* 0x0000009c009c7308 */ /* 0x000e300000000800 */
[----:B------:R-:W-:Y:S01]  /*6380*/  MUFU.EX2 R18, R18 ;  /* 0x0000001200127308 */ /* 0x000fe20000000800 */
[----:B------:R-:W-:-:S02]  /*6390*/  WARPGROUP.DEPBAR.LE gsb0, 0x0 ;  /* 0x00008000000079c5 */ /* 0x000fc40000010000 */
[----:B------:R-:W-:-:S05]  /*63a0*/  WARPGROUP.ARRIVE ;  /* 0x00000000000079c5 */ /* 0x000fca0000000000 */
[----:B------:R-:W-:Y:S01]  /*63b0*/  MUFU.EX2 R153, R153 ;  /* 0x0000009900997308 */ /* 0x000fe20000000800 */
[----:B------:R-:W-:Y:S02]  /*63c0*/  F2FP.BF16.F32.PACK_AB R160, R60, R43 ;  /* 0x0000002b3ca0723e */ /* 0x000fe400000010ff */
[----:B------:R-:W-:Y:S01]  /*63d0*/  F2FP.BF16.F32.PACK_AB R162, R62, R45 ;  /* 0x0000002d3ea2723e */ /* 0x000fe200000010ff */
[----:B------:R-:W-:Y:S04]  /*63e0*/  HGMMA.64x128x16.F32.BF16 R88, R164, gdesc[UR8].tnspB, R88, gsb0 ;  /* 0x41e00008a4587df0 */ /* 0x000fe80008001858 */
[----:B------:R-:W-:Y:S08]  /*63f0*/  MUFU.EX2 R48, R48 ;  /* 0x0000003000307308 */ /* 0x000ff00000000800 */
[----:B------:R-:W-:Y:S08]  /*6400*/  MUFU.EX2 R155, R52 ;  /* 0x00000034009b7308 */ /* 0x000ff00000000800 */
[----:B------:R-:W-:Y:S08]  /*6410*/  MUFU.EX2 R80, R80 ;  /* 0x0000005000507308 */ /* 0x000ff00000000800 */
[----:B------:R-:W-:Y:S08]  /*6420*/  MUFU.EX2 R157, R66 ;  /* 0x00000042009d7308 */ /* 0x000ff00000000800 */
[----:B------:R1:W-:Y:S08]  /*6430*/  MUFU.EX2 R36, R168 ;  /* 0x000000a800247308 */ /* 0x0003f00000000800 */
[----:B------:R-:W-:Y:S01]  /*6440*/  MUFU.EX2 R158, R158 ;  /* 0x0000009e009e7308 */ /* 0x000fe20000000800 */
[----:B-1----:R-:W-:-:S07]  /*6450*/  F2FP.BF16.F32.PACK_AB R168, R188, R31 ;  /* 0x0000001fbca8723e */ /* 0x002fce00000010ff */
[----:B------:R-:W-:Y:S08]  /*6460*/  MUFU.EX2 R159, R70 ;  /* 0x00000046009f7308 */ /* 0x000ff00000000800 */
[----:B------:R0:W-:Y:S08]  /*6470*/  MUFU.EX2 R17, R170 ;  /* 0x000000aa00117308 */ /* 0x0001f00000000800 */
[----:B------:R-:W-:Y:S01]  /*6480*/  MUFU.EX2 R161, R74 ;  /* 0x0000004a00a17308 */ /* 0x000fe20000000800 */
[----:B0-----:R-:W-:-:S07]  /*6490*/  F2FP.BF16.F32.PACK_AB R170, R156, R33 ;  /* 0x000000219caa723e */ /* 0x001fce00000010ff */
[----:B------:R-:W-:Y:S08]  /*64a0*/  MUFU.EX2 R212, R212 ;  /* 0x000000d400d47308 */ /* 0x000ff00000000800 */
[----:B------:R-:W-:Y:S08]  /*64b0*/  MUFU.EX2 R163, R78 ;  /* 0x0000004e00a37308 */ /* 0x000ff00000000800 */
[----:B------:R-:W-:Y:S08]  /*64c0*/  MUFU.EX2 R214, R214 ;  /* 0x000000d600d67308 */ /* 0x000ff00000000800 */
[----:B------:R-:W-:Y:S08]  /*64d0*/  MUFU.EX2 R216, R216 ;  /* 0x000000d800d87308 */ /* 0x000ff00000000800 */
[----:B------:R-:W-:Y:S08]  /*64e0*/  MUFU.EX2 R86, R86 ;  /* 0x0000005600567308 */ /* 0x000ff00000000800 */
[----:B------:R-:W0:Y:S08]  /*64f0*/  MUFU.EX2 R68, R68 ;  /* 0x0000004400447308 */ /* 0x000e300000000800 */
[----:B------:R-:W1:Y:S01]  /*6500*/  MUFU.EX2 R21, R21 ;  /* 0x0000001500157308 */ /* 0x000e620000000800 */
[----:B------:R-:W-:-:S02]  /*6510*/  WARPGROUP.DEPBAR.LE gsb0, 0x0 ;  /* 0x00008000000079c5 */ /* 0x000fc40000010000 */
[----:B------:R2:W-:Y:S05]  /*6520*/  @!P1 SYNCS.ARRIVE.TRANS64.RED.A1T0 RZ, [R15+URZ], RZ ;  /* 0x000000ff0fff99a7 */ /* 0x0005ea000810043f */
[----:B------:R-:W3:Y:S01]  /*6530*/  MUFU.EX2 R165, R82 ;  /* 0x0000005200a57308 */ /* 0x000ee20000000800 */
[----:B------:R-:W-:Y:S02]  /*6540*/  F2FP.BF16.F32.PACK_AB R164, R64, R47 ;  /* 0x0000002f40a4723e */ /* 0x000fe400000010ff */
[----:B0-----:R-:W-:Y:S02]  /*6550*/  F2FP.BF16.F32.PACK_AB R166, R68, R49 ;  /* 0x0000003144a6723e */ /* 0x001fe400000010ff */
[----:B-1----:R-:W-:-:S02]  /*6560*/  F2FP.BF16.F32.PACK_AB R167, R21, R86 ;  /* 0x0000005615a7723e */ /* 0x002fc400000010ff */
[----:B--2---:R-:W-:-:S04]  /*6570*/  @!P1 IADD3 R15, R20, 0x34860, RZ ;  /* 0x00034860140f9810 */ /* 0x004fc80007ffe0ff */
[----:B------:R-:W-:Y:S01]  /*6580*/  @!P1 PRMT R20, RZ, 0x654, R15 ;  /* 0x00000654ff149816 */ /* 0x000fe2000000000f */
[----:B------:R-:W-:-:S03]  /*6590*/  FADD.FTZ R15, R19, R6 ;  /* 0x00000006130f7221 */ /* 0x000fc60000010000 */
[----:B------:R0:W-:Y:S01]  /*65a0*/  @!P1 SYNCS.ARRIVE.TRANS64.RED.A1T0 RZ, [R20+URZ], RZ ;  /* 0x000000ff14ff99a7 */ /* 0x0001e2000810043f */
[C---:B------:R-:W-:Y:S01]  /*65b0*/  FADD.FTZ R6, R182.reuse, R15 ;  /* 0x0000000fb6067221 */ /* 0x040fe20000010000 */
[----:B------:R-:W-:-:S03]  /*65c0*/  F2FP.BF16.F32.PACK_AB R182, R182, R19 ;  /* 0x00000013b6b6723e */ /* 0x000fc600000010ff */
[----:B------:R-:W-:-:S04]  /*65d0*/  FADD.FTZ R15, R23, R6 ;  /* 0x00000006170f7221 */ /* 0x000fc80000010000 */
[----:B------:R-:W-:Y:S01]  /*65e0*/  FADD.FTZ R6, R152, R15 ;  /* 0x0000000f98067221 */ /* 0x000fe20000010000 */
[----:B------:R-:W-:-:S03]  /*65f0*/  F2FP.BF16.F32.PACK_AB R152, R54, R35 ;  /* 0x000000233698723e */ /* 0x000fc600000010ff */
[----:B------:R-:W-:-:S04]  /*6600*/  FADD.FTZ R15, R25, R6 ;  /* 0x00000006190f7221 */ /* 0x000fc80000010000 */
[----:B------:R-:W-:Y:S01]  /*6610*/  FADD.FTZ R6, R154, R15 ;  /* 0x0000000f9a067221 */ /* 0x000fe20000010000 */
[----:B------:R-:W-:-:S03]  /*6620*/  F2FP.BF16.F32.PACK_AB R154, R56, R37 ;  /* 0x00000025389a723e */ /* 0x000fc600000010ff */
[----:B------:R-:W-:-:S04]  /*6630*/  FADD.FTZ R15, R27, R6 ;  /* 0x000000061b0f7221 */ /* 0x000fc80000010000 */
[----:B------:R-:W-:-:S04]  /*6640*/  FADD.FTZ R6, R184, R15 ;  /* 0x0000000fb8067221 */ /* 0x000fc80000010000 */
[----:B------:R-:W-:Y:S01]  /*6650*/  FADD.FTZ R15, R29, R6 ;  /* 0x000000061d0f7221 */ /* 0x000fe20000010000 */
[----:B------:R-:W-:-:S03]  /*6660*/  FADD.FTZ R6, R34, R7 ;  /* 0x0000000722067221 */ /* 0x000fc60000010000 */
[----:B0-----:R-:W-:Y:S01]  /*6670*/  FADD.FTZ R20, R186, R15 ;  /* 0x0000000fba147221 */ /* 0x001fe20000010000 */
[----:B------:R-:W-:Y:S01]  /*6680*/  FADD.FTZ R6, R175, R6 ;  /* 0x00000006af067221 */ /* 0x000fe20000010000 */
[C---:B------:R-:W-:Y:S02]  /*6690*/  F2FP.BF16.F32.PACK_AB R175, R38.reuse, R175 ;  /* 0x000000af26af723e */ /* 0x040fe400000010ff */
[----:B------:R-:W-:Y:S01]  /*66a0*/  FADD.FTZ R7, R31, R20 ;  /* 0x000000141f077221 */ /* 0x000fe20000010000 */
[----:B------:R-:W-:-:S03]  /*66b0*/  FADD.FTZ R6, R38, R6 ;  /* 0x0000000626067221 */ /* 0x000fc60000010000 */
[----:B------:R-:W-:Y:S01]  /*66c0*/  FADD.FTZ R20, R188, R7 ;  /* 0x00000007bc147221 */ /* 0x000fe20000010000 */
        /* <DEDUP_REMOVED lines=8> */
[----:B------:R-:W-:Y:S01]  /*6750*/  FADD.FTZ R6, R18, R7 ;  /* 0x0000000712067221 */ /* 0x000fe20000010000 */
[----:B------:R-:W-:Y:S02]  /*6760*/  F2FP.BF16.F32.PACK_AB R156, R58, R39 ;  /* 0x000000273a9c723e */ /* 0x000fe400000010ff */
[----:B------:R-:W-:Y:S01]  /*6770*/  FADD.FTZ R20, R54, R15 ;  /* 0x0000000f36147221 */ /* 0x000fe20000010000 */
[----:B------:R-:W-:Y:S01]  /*6780*/  FADD.FTZ R6, R153, R6 ;  /* 0x0000000699067221 */ /* 0x000fe20000010000 */
[----:B------:R-:W-:-:S02]  /*6790*/  F2FP.BF16.F32.PACK_AB R153, R48, R153 ;  /* 0x000000993099723e */ /* 0x000fc400000010ff */
        /* <DEDUP_REMOVED lines=9> */
[----:B------:R-:W-:Y:S02]  /*6830*/  F2FP.BF16.F32.PACK_AB R157, R36, R157 ;  /* 0x0000009d249d723e */ /* 0x000fe400000010ff */
[----:B------:R-:W-:Y:S01]  /*6840*/  FADD.FTZ R14, R158, R7 ;  /* 0x000000079e0e7221 */ /* 0x000fe20000010000 */
[----:B------:R-:W-:Y:S01]  /*6850*/  FADD.FTZ R6, R36, R6 ;  /* 0x0000000624067221 */ /* 0x000fe20000010000 */
[C---:B------:R-:W-:Y:S02]  /*6860*/  F2FP.BF16.F32.PACK_AB R158, R41.reuse, R158 ;  /* 0x0000009e299e723e */ /* 0x040fe400000010ff */
[----:B------:R-:W-:Y:S01]  /*6870*/  FADD.FTZ R14, R41, R14 ;  /* 0x0000000e290e7221 */ /* 0x000fe20000010000 */
[----:B------:R-:W-:Y:S01]  /*6880*/  FADD.FTZ R6, R159, R6 ;  /* 0x000000069f067221 */ /* 0x000fe20000010000 */
[----:B------:R-:W-:-:S02]  /*6890*/  F2FP.BF16.F32.PACK_AB R159, R17, R159 ;  /* 0x0000009f119f723e */ /* 0x000fc400000010ff */
[----:B------:R-:W-:Y:S01]  /*68a0*/  FADD.FTZ R7, R43, R14 ;  /* 0x0000000e2b077221 */ /* 0x000fe20000010000 */
[----:B------:R-:W-:Y:S01]  /*68b0*/  FADD.FTZ R6, R17, R6 ;  /* 0x0000000611067221 */ /* 0x000fe20000010000 */
[----:B------:R-:W-:Y:S02]  /*68c0*/  IMAD.MOV.U32 R17, RZ, RZ, R12 ;  /* 0x000000ffff117224 */ /* 0x000fe400078e000c */
        /* <DEDUP_REMOVED lines=11> */
[----:B---3--:R-:W-:Y:S01]  /*6980*/  FADD.FTZ R6, R165, R6 ;  /* 0x00000006a5067221 */ /* 0x008fe20000010000 */
[C---:B------:R-:W-:Y:S02]  /*6990*/  F2FP.BF16.F32.PACK_AB R165, R216.reuse, R165 ;  /* 0x000000a5d8a5723e */ /* 0x040fe400000010ff */
[----:B------:R-:W-:Y:S01]  /*69a0*/  FADD.FTZ R15, R49, R14 ;  /* 0x0000000e310f7221 */ /* 0x000fe20000010000 */
[----:B------:R-:W-:Y:S01]  /*69b0*/  FADD.FTZ R7, R216, R6 ;  /* 0x00000006d8077221 */ /* 0x000fe20000010000 */
[----:B------:R-:W-:Y:S02]  /*69c0*/  IMAD.MOV.U32 R14, RZ, RZ, R3 ;  /* 0x000000ffff0e7224 */ /* 0x000fe400078e0003 */
[----:B------:R-:W-:Y:S01]  /*69d0*/  FADD.FTZ R6, R68, R15 ;  /* 0x0000000f44067221 */ /* 0x000fe20000010000 */
[----:B------:R-:W-:Y:S01]  /*69e0*/  FADD.FTZ R7, R86, R7 ;  /* 0x0000000756077221 */ /* 0x000fe20000010000 */
[----:B------:R-:W-:-:S03]  /*69f0*/  MOV R15, R10 ;  /* 0x0000000a000f7202 */ /* 0x000fc60000000f00 */
[----:B------:R-:W-:Y:S01]  /*6a00*/  FADD.FTZ R7, R21, R7 ;  /* 0x0000000715077221 */ /* 0x000fe20000010000 */
[----:B------:R-:W-:Y:S06]  /*6a10*/  @P2 BRA `(.L_x_28) ;  /* 0xffffffd400e42947 */ /* 0x000fec000383ffff */
.L_x_19:
[----:B------:R-:W-:Y:S06]  /*6a20*/  BAR.ARV 0x8, 0x180 ;  /* 0x0206000000007b1d */ /* 0x000fec0000002000 */
        /* <DEDUP_REMOVED lines=64> */
[----:B------:R-:W-:Y:S06]  /*6e30*/  @!P0 BRA `(.L_x_29) ;  /* 0x0000000000048947 */ /* 0x000fec0003800000 */
[----:B------:R-:W-:Y:S01]  /*6e40*/  BPT.TRAP 0x1 ;  /* 0x000000040000795c */ /* 0x000fe20000300000 */
.L_x_29:
[----:B------:R-:W-:Y:S02]  /*6e50*/  SHF.L.U32 R3, R3, 0x1f, RZ ;  /* 0x0000001f03037819 */ /* 0x000fe400000006ff */
[----:B------:R-:W-:-:S04]  /*6e60*/  LEA R14, R0, UR36, 0x3 ;  /* 0x00000024000e7c11 */ /* 0x000fc8000f8e18ff */
[----:B------:R0:W1:Y:S01]  /*6e70*/  SYNCS.PHASECHK.TRANS64.TRYWAIT P2, [R14+URZ+0x34850], R3 ;  /* 0x034850030e0075a7 */ /* 0x000062000804017f */
[----:B------:R-:W-:Y:S05]  /*6e80*/  @!P0 BRA `(.L_x_30) ;  /* 0x0000000000048947 */ /* 0x000fea0003800000 */
[----:B------:R-:W-:Y:S01]  /*6e90*/  BPT.TRAP 0x1 ;  /* 0x000000040000795c */ /* 0x000fe20000300000 */
.L_x_30:
[----:B-1----:R-:W-:Y:S05]  /*6ea0*/  @P2 BRA `(.L_x_31) ;  /* 0x0000000000082947 */ /* 0x002fea0003800000 */
[----:B------:R-:W1:Y:S02]  /*6eb0*/  SYNCS.PHASECHK.TRANS64.TRYWAIT P0, [R14+URZ+0x34850], R3 ;  /* 0x034850030e0075a7 */ /* 0x000e64000800017f */
[----:B-1----:R-:W-:Y:S05]  /*6ec0*/  @!P0 BRA `(.L_x_32) ;  /* 0x0000006000188947 */ /* 0x002fea0003800000 */
.L_x_31:
[----:B------:R-:W-:Y:S01]  /*6ed0*/  UIADD3 UR36, UR36, 0x400, URZ ;  /* 0x0000040024247890 */ /* 0x000fe2000fffe03f */
[----:B------:R-:W-:Y:S01]  /*6ee0*/  R2UR UR5, R0 ;  /* 0x00000000000572ca */ /* 0x000fe200000e0000 */
[----:B------:R-:W-:Y:S01]  /*6ef0*/  WARPGROUP.ARRIVE ;  /* 0x00000000000079c5 */ /* 0x000fe20000000000 */
[----:B------:R-:W-:Y:S01]  /*6f00*/  UMOV UR7, 0x40000040 ;  /* 0x4000004000077882 */ /* 0x000fe20000000000 */
[----:B------:R-:W-:Y:S01]  /*6f10*/  USHF.R.U32.HI UR36, URZ, 0x4, UR36 ;  /* 0x000000043f247899 */ /* 0x000fe20008011624 */
[----:B01----:R-:W0:Y:S01]  /*6f20*/  SHFL.BFLY PT, R3, R6, 0x2, 0x1f ;  /* 0x0c401f0006037f89 */ /* 0x003e2200000e0000 */
[----:B------:R-:W-:Y:S01]  /*6f30*/  @!P1 IADD3 R11, R14, 0x34860, RZ ;  /* 0x000348600e0b9810 */ /* 0x000fe20007ffe0ff */
[----:B------:R-:W-:Y:S01]  /*6f40*/  IMAD.MOV.U32 R4, RZ, RZ, RZ ;  /* 0x000000ffff047224 */ /* 0x000fe200078e00ff */
[----:B------:R-:W-:Y:S01]  /*6f50*/  ULOP3.LUT UR36, UR36, 0x3fff, URZ, 0xc0, !UPT ;  /* 0x00003fff24247892 */ /* 0x000fe2000f8ec03f */
[----:B------:R-:W1:Y:S01]  /*6f60*/  SHFL.BFLY PT, R0, R7, 0x2, 0x1f ;  /* 0x0c401f0007007f89 */ /* 0x000e6200000e0000 */
[----:B------:R-:W-:-:S02]  /*6f70*/  @!P1 PRMT R11, RZ, 0x654, R11 ;  /* 0x00000654ff0b9816 */ /* 0x000fc4000000000b */
[----:B------:R-:W-:-:S04]  /*6f80*/  ULOP3.LUT UR4, UR36, 0x4000000, URZ, 0xfc, !UPT ;  /* 0x0400000024047892 */ /* 0x000fc8000f8efc3f */
[----:B------:R-:W-:-:S07]  /*6f90*/  ULEA UR4, UR5, UR4, 0xb ;  /* 0x0000000405047291 */ /* 0x000fce000f8e583f */
[----:B------:R-:W-:Y:S02]  /*6fa0*/  UMOV UR6, UR4 ;  /* 0x0000000400067c82 */ /* 0x000fe40008000000 */
[----:B------:R-:W-:Y:S01]  /*6fb0*/  HGMMA.64x128x16.F32.BF16 R24, R180, gdesc[UR4].tnspB, R24, gsb0 ;  /* 0x41e00004b4187df0 */ /* 0x000fe20008001818 */
[----:B------:R-:W-:Y:S01]  /*6fc0*/  UIADD3 UR6, UR4, 0x80, URZ ;  /* 0x0000008004067890 */ /* 0x000fe2000fffe03f */
[----:B------:R-:W-:Y:S01]  /*6fd0*/  UMOV UR7, 0x40000040 ;  /* 0x4000004000077882 */ /* 0x000fe20000000000 */
[----:B0-----:R-:W-:Y:S01]  /*6fe0*/  FADD.FTZ R3, R3, R6 ;  /* 0x0000000603037221 */ /* 0x001fe20000010000 */
[----:B-1----:R-:W-:-:S04]  /*6ff0*/  FADD.FTZ R2, R0, R7 ;  /* 0x0000000700027221 */ /* 0x002fc80000010000 */
[----:B------:R-:W0:Y:S04]  /*7000*/  SHFL.BFLY PT, R0, R3, 0x1, 0x1f ;  /* 0x0c201f0003007f89 */ /* 0x000e2800000e0000 */
[----:B------:R-:W1:Y:S01]  /*7010*/  SHFL.BFLY PT, R5, R2, 0x1, 0x1f ;  /* 0x0c201f0002057f89 */ /* 0x000e6200000e0000 */
[----:B0-----:R-:W-:Y:S01]  /*7020*/  FADD.FTZ R13, R3, R0 ;  /* 0x00000000030d7221 */ /* 0x001fe20000010000 */
[----:B------:R-:W-:Y:S01]  /*7030*/  IMAD.MOV.U32 R3, RZ, RZ, -0x800000 ;  /* 0xff800000ff037424 */ /* 0x000fe200078e00ff */
[----:B------:R-:W-:Y:S01]  /*7040*/  MOV R0, 0xff800000 ;  /* 0xff80000000007802 */ /* 0x000fe20000000f00 */
[----:B-1----:R-:W-:Y:S02]  /*7050*/  FADD.FTZ R15, R2, R5 ;  /* 0x00000005020f7221 */ /* 0x002fe40000010000 */
[----:B------:R-:W-:Y:S01]  /*7060*/  FSETP.NE.FTZ.AND P0, PT, R13, RZ, PT ;  /* 0x000000ff0d00720b */ /* 0x000fe20003f15000 */
[----:B------:R-:W-:-:S02]  /*7070*/  IMAD.MOV.U32 R2, RZ, RZ, RZ ;  /* 0x000000ffff027224 */ /* 0x000fc400078e00ff */
[----:B------:R-:W-:-:S10]  /*7080*/  FSETP.NE.FTZ.AND P2, PT, R15, RZ, PT ;  /* 0x000000ff0f00720b */ /* 0x000fd40003f55000 */
[----:B------:R-:W0:Y:S01]  /*7090*/  @P0 MUFU.LG2 R8, R13 ;  /* 0x0000000d00080308 */ /* 0x000e220000000c00 */
[C---:B------:R-:W-:Y:S02]  /*70a0*/  @P0 FMUL.FTZ R5, R9.reuse, 0.69314718246459960938 ;  /* 0x3f31721809050820 */ /* 0x040fe40000410000 */
[----:B------:R-:W-:-:S05]  /*70b0*/  @P2 FMUL.FTZ R14, R9, 0.69314718246459960938 ;  /* 0x3f317218090e2820 */ /* 0x000fca0000410000 */
[----:B------:R-:W1:Y:S08]  /*70c0*/  @P2 MUFU.LG2 R6, R15 ;  /* 0x0000000f00062308 */ /* 0x000e700000000c00 */
[----:B------:R-:W2:Y:S01]  /*70d0*/  @P0 MUFU.RCP R4, R13 ;  /* 0x0000000d00040308 */ /* 0x000ea20000001000 */
[----:B0-----:R-:W-:-:S04]  /*70e0*/  @P0 FMUL.FTZ R8, R8, 0.69314718246459960938 ;  /* 0x3f31721808080820 */ /* 0x001fc80000410000 */
[----:B------:R-:W-:Y:S01]  /*70f0*/  @P0 FFMA.FTZ R3, R5, R12, R8 ;  /* 0x0000000c05030223 */ /* 0x000fe20000010008 */
[----:B------:R-:W-:Y:S02]  /*7100*/  PLOP3.LUT P0, PT, PT, PT, PT, 0x8, 0x0 ;  /* 0x000000000000781c */ /* 0x000fe40003f0e170 */
[----:B------:R-:W0:Y:S01]  /*7110*/  @P2 MUFU.RCP R2, R15 ;  /* 0x0000000f00022308 */ /* 0x000e220000001000 */
[----:B-1----:R-:W-:-:S04]  /*7120*/  @P2 FMUL.FTZ R7, R6, 0.69314718246459960938 ;  /* 0x3f31721806072820 */ /* 0x002fc80000410000 */
[----:B------:R-:W-:Y:S01]  /*7130*/  @P2 FFMA.FTZ R0, R14, R10, R7 ;  /* 0x0000000a0e002223 */ /* 0x000fe20000010007 */
[----:B------:R-:W-:Y:S02]  /*7140*/  WARPGROUP.DEPBAR.LE gsb0, 0x0 ;  /* 0x00008000000079c5 */ /* 0x000fe40000010000 */
[----:B------:R-:W-:-:S06]  /*7150*/  WARPGROUP.ARRIVE ;  /* 0x00000000000079c5 */ /* 0x000fcc0000000000 */
[----:B------:R-:W-:Y:S01]  /*7160*/  HGMMA.64x128x16.F32.BF16 R24, R176, gdesc[UR4].tnspB, R24, gsb0 ;  /* 0x41e00004b0187df0 */ /* 0x000fe20008001818 */
[----:B------:R-:W-:Y:S01]  /*7170*/  UIADD3 UR6, UR4, 0x100, URZ ;  /* 0x0000010004067890 */ /* 0x000fe2000fffe03f */
[----:B------:R-:W-:Y:S01]  /*7180*/  UMOV UR7, 0x40000040 ;  /* 0x4000004000077882 */ /* 0x000fe20000000000 */
[----:B------:R-:W-:Y:S02]  /*7190*/  WARPGROUP.DEPBAR.LE gsb0, 0x0 ;  /* 0x00008000000079c5 */ /* 0x000fe40000010000 */
[----:B------:R-:W-:-:S07]  /*71a0*/  WARPGROUP.ARRIVE ;  /* 0x00000000000079c5 */ /* 0x000fce0000000000 */
        /* <DEDUP_REMOVED lines=18> */
[----:B------:R-:W-:Y:S01]  /*72d0*/  UIADD3 UR4, UR4, 0x380, URZ ;  /* 0x0000038004047890 */ /* 0x000fe2000fffe03f */
[----:B------:R-:W-:Y:S02]  /*72e0*/  WARPGROUP.DEPBAR.LE gsb0, 0x0 ;  /* 0x00008000000079c5 */ /* 0x000fe40000010000 */
[----:B------:R-:W-:-:S06]  /*72f0*/  WARPGROUP.ARRIVE ;  /* 0x00000000000079c5 */ /* 0x000fcc0000000000 */
[----:B------:R-:W-:Y:S01]  /*7300*/  HGMMA.64x128x16.F32.BF16 R24, R160, gdesc[UR4].tnspB, R24, gsb0 ;  /* 0x41e00004a0187df0 */ /* 0x000fe20008001818 */
[----:B------:R-:W-:Y:S01]  /*7310*/  UMOV UR6, UR4 ;  /* 0x0000000400067c82 */ /* 0x000fe20008000000 */
[----:B------:R-:W-:Y:S01]  /*7320*/  UMOV UR7, 0x40000040 ;  /* 0x4000004000077882 */ /* 0x000fe20000000000 */
[----:B------:R-:W-:Y:S02]  /*7330*/  WARPGROUP.DEPBAR.LE gsb0, 0x0 ;  /* 0x00008000000079c5 */ /* 0x000fe40000010000 */
[----:B------:R-:W-:-:S07]  /*7340*/  WARPGROUP.ARRIVE ;  /* 0x00000000000079c5 */ /* 0x000fce0000000000 */
[----:B------:R-:W-:Y:S03]  /*7350*/  HGMMA.64x128x16.F32.BF16 R24, R164, gdesc[UR4].tnspB, R24, gsb0 ;  /* 0x41e00004a4187df0 */ /* 0x000fe60008001818 */
[----:B------:R-:W-:Y:S02]  /*7360*/  WARPGROUP.DEPBAR.LE gsb0, 0x0 ;  /* 0x00008000000079c5 */ /* 0x000fe40000010000 */
[----:B------:R1:W-:Y:S01]  /*7370*/  @!P1 SYNCS.ARRIVE.TRANS64.RED.A1T0 RZ, [R11+URZ], RZ ;  /* 0x000000ff0bff99a7 */ /* 0x0003e2000810043f */
[-C--:B--2---:R-:W-:Y:S01]  /*7380*/  FMUL.FTZ R24, R24, R4.reuse ;  /* 0x0000000418187220 */ /* 0x084fe20000410000 */
        /* <DEDUP_REMOVED lines=31> */
[-C--:B0-----:R-:W-:Y:S01]  /*7580*/  FMUL.FTZ R26, R26, R2.reuse ;  /* 0x000000021a1a7220 */ /* 0x081fe20000410000 */
        /* <DEDUP_REMOVED lines=30> */
[----:B-1----:R-:W-:-:S07]  /*7770*/  FMUL.FTZ R87, R87, R2 ;  /* 0x0000000257577220 */ /* 0x002fce0000410000 */
.L_x_12:
[----:B------:R-:W-:Y:S05]  /*7780*/  @P0 BRA `(.L_x_33) ;  /* 0x0000001400340947 */ /* 0x000fea0003800000 */
[----:B------:R-:W0:Y:S01]  /*7790*/  S2R R2, SR_TID.X ;  /* 0x0000000000027919 */ /* 0x000e220000002100 */
[----:B------:R-:W1:Y:S01]  /*77a0*/  LDC R18, c[0x0][0xbe8] ;  /* 0x0002fa00ff127b82 */ /* 0x000e620000000800 */
[----:B------:R-:W-:Y:S01]  /*77b0*/  SHF.R.S32.HI R13, RZ, 0x1f, R16 ;  /* 0x0000001fff0d7819 */ /* 0x000fe20000011410 */
[----:B------:R-:W-:Y:S01]  /*77c0*/  ULDC.64 UR4, c[0x0][0xbd0] ;  /* 0x0002f40000047ab9 */ /* 0x000fe20000000a00 */
[----:B------:R-:W2:Y:S01]  /*77d0*/  S2R R10, SR_CTAID.X ;  /* 0x00000000000a7919 */ /* 0x000ea20000002500 */
[----:B------:R-:W-:Y:S01]  /*77e0*/  ULDC.64 UR6, c[0x0][0xb38] ;  /* 0x0002ce0000067ab9 */ /* 0x000fe20000000a00 */
[----:B------:R-:W-:Y:S03]  /*77f0*/  BSSY B0, `(.L_x_34) ;  /* 0x00000e2000007945 */ /* 0x000fe60003800000 */
[----:B------:R-:W3:Y:S08]  /*7800*/  S2UR UR9, SR_CTAID.Z ;  /* 0x00000000000979c3 */ /* 0x000ef00000002700 */
[----:B------:R-:W4:Y:S08]  /*7810*/  LDC.64 R20, c[0x0][0xbd8] ;  /* 0x0002f600ff147b82 */ /* 0x000f300000000a00 */
[----:B------:R-:W-:Y:S01]  /*7820*/  BAR.SYNC.DEFER_BLOCKING 0x1, 0x100 ;  /* 0x0044000000007b1d */ /* 0x000fe20000010000 */
[----:B-1----:R-:W-:-:S07]  /*7830*/  ISETP.NE.AND P0, PT, R18, 0x1, PT ;  /* 0x000000011200780c */ /* 0x002fce0003f05270 */
[----:B------:R-:W1:Y:S01]  /*7840*/  S2UR UR8, SR_CTAID.Y ;  /* 0x00000000000879c3 */ /* 0x000e620000002600 */
[----:B0-----:R-:W-:-:S07]  /*7850*/  VIADD R7, R2, 0xffffff80 ;  /* 0xffffff8002077836 */ /* 0x001fce0000000000 */
[----:B------:R-:W1:Y:S01]  /*7860*/  LDC R17, c[0x0][0xc50] ;  /* 0x00031400ff117b82 */ /* 0x000e620000000800 */
[----:B------:R-:W-:-:S04]  /*7870*/  SHF.R.S32.HI R4, RZ, 0x1f, R7 ;  /* 0x0000001fff047819 */ /* 0x000fc80000011407 */
[----:B------:R-:W-:-:S03]  /*7880*/  LEA.HI R8, R4, R7, RZ, 0x7 ;  /* 0x0000000704087211 */ /* 0x000fc600078f38ff */
[----:B------:R-:W0:Y:S01]  /*7890*/  @P0 LDC R12, c[0x0][0xbec] ;  /* 0x0002fb00ff0c0b82 */ /* 0x000e220000000800 */
[----:B------:R-:W-:Y:S02]  /*78a0*/  LEA.HI R4, R4, R7, RZ, 0x2 ;  /* 0x0000000704047211 */ /* 0x000fe400078f10ff */
[----:B------:R-:W-:Y:S02]  /*78b0*/  LOP3.LUT R2, R8, 0xffffff80, RZ, 0xc0, !PT ;  /* 0xffffff8008027812 */ /* 0x000fe400078ec0ff */
[----:B------:R-:W-:Y:S02]  /*78c0*/  LOP3.LUT R4, R4, 0xfffffffc, RZ, 0xc0, !PT ;  /* 0xfffffffc04047812 */ /* 0x000fe400078ec0ff */
[----:B------:R-:W-:Y:S01]  /*78d0*/  SHF.R.S32.HI R9, RZ, 0x7, R8 ;  /* 0x00000007ff097819 */ /* 0x000fe20000011408 */
[C---:B------:R-:W-:Y:S01]  /*78e0*/  IMAD.IADD R88, R7.reuse, 0x1, -R2 ;  /* 0x0000000107587824 */ /* 0x040fe200078e0a02 */
[----:B------:R-:W-:Y:S01]  /*78f0*/  IADD3 R6, R7, -R4, RZ ;  /* 0x8000000407067210 */ /* 0x000fe20007ffe0ff */
[----:B------:R-:W5:Y:S03]  /*7900*/  LDC.64 R22, c[0x0][0xb40] ;  /* 0x0002d000ff167b82 */ /* 0x000f660000000a00 */
[----:B------:R-:W-:-:S02]  /*7910*/  SHF.R.S32.HI R11, RZ, 0x1f, R88 ;  /* 0x0000001fff0b7819 */ /* 0x000fc40000011458 */
[----:B------:R-:W-:Y:S02]  /*7920*/  LEA.HI R7, R6, R6, RZ, 0x1 ;  /* 0x0000000606077211 */ /* 0x000fe400078f08ff */
[CC--:B------:R-:W-:Y:S01]  /*7930*/  LEA.HI R89, R11.reuse, R88.reuse, RZ, 0x2 ;  /* 0x000000580b597211 */ /* 0x0c0fe200078f10ff */
[----:B------:R-:W5:Y:S01]  /*7940*/  @P0 LDC R90, c[0x0][0xbec] ;  /* 0x0002fb00ff5a0b82 */ /* 0x000f620000000800 */
[----:B------:R-:W-:Y:S02]  /*7950*/  LEA.HI R4, R11, R88, RZ, 0x5 ;  /* 0x000000580b047211 */ /* 0x000fe400078f28ff */
[--C-:B------:R-:W-:Y:S02]  /*7960*/  SHF.R.S32.HI R2, RZ, 0x2, R89.reuse ;  /* 0x00000002ff027819 */ /* 0x100fe40000011459 */
[----:B------:R-:W-:Y:S02]  /*7970*/  SHF.R.S32.HI R5, RZ, 0x1f, R89 ;  /* 0x0000001fff057819 */ /* 0x000fe40000011459 */
[----:B------:R-:W-:Y:S01]  /*7980*/  SHF.R.S32.HI R4, RZ, 0x5, R4 ;  /* 0x00000005ff047819 */ /* 0x000fe20000011404 */
[----:B------:R-:W5:Y:S01]  /*7990*/  @P0 LDC R15, c[0x0][0xbf0] ;  /* 0x0002fc00ff0f0b82 */ /* 0x000f620000000800 */
[----:B------:R-:W-:-:S02]  /*79a0*/  LEA.HI R5, R5, R2, RZ, 0x3 ;  /* 0x0000000205057211 */ /* 0x000fc400078f18ff */
[----:B------:R-:W-:Y:S02]  /*79b0*/  LOP3.LUT R7, R7, 0x1ffffffe, RZ, 0xc0, !PT ;  /* 0x1ffffffe07077812 */ /* 0x000fe400078ec0ff */
[----:B------:R-:W-:Y:S02]  /*79c0*/  LOP3.LUT R5, R5, 0xfffffff8, RZ, 0xc0, !PT ;  /* 0xfffffff805057812 */ /* 0x000fe400078ec0ff */
[----:B------:R-:W-:Y:S01]  /*79d0*/  LOP3.LUT R89, R89, 0x7ffffffc, RZ, 0xc0, !PT ;  /* 0x7ffffffc59597812 */ /* 0x000fe200078ec0ff */
[----:B------:R-:W5:Y:S02]  /*79e0*/  @P0 LDC R91, c[0x0][0xbf0] ;  /* 0x0002fc00ff5b0b82 */ /* 0x000f640000000800 */
[----:B------:R-:W-:Y:S01]  /*79f0*/  IMAD.IADD R5, R2, 0x1, -R5 ;  /* 0x0000000102057824 */ /* 0x000fe200078e0a05 */
[----:B------:R-:W-:-:S04]  /*7a00*/  LEA.HI R2, R8, R9, RZ, 0x1 ;  /* 0x0000000908027211 */ /* 0x000fc800078f08ff */
[----:B------:R-:W-:Y:S02]  /*7a10*/  LOP3.LUT R2, R2, 0x3fffffe, RZ, 0xc0, !PT ;  /* 0x03fffffe02027812 */ /* 0x000fe400078ec0ff */
[----:B------:R-:W-:-:S03]  /*7a20*/  LEA R5, R4, R5, 0x4 ;  /* 0x0000000504057211 */ /* 0x000fc600078e20ff */
[----:B------:R-:W-:Y:S02]  /*7a30*/  IMAD.IADD R2, R9, 0x1, -R2 ;  /* 0x0000000109027824 */ /* 0x000fe400078e0a02 */
[----:B------:R-:W-:Y:S02]  /*7a40*/  IMAD.IADD R9, R6, 0x1, -R7 ;  /* 0x0000000106097824 */ /* 0x000fe400078e0a07 */
[----:B------:R-:W-:Y:S02]  /*7a50*/  IMAD R7, R13, UR4, RZ ;  /* 0x000000040d077c24 */ /* 0x000fe4000f8e02ff */
[----:B------:R-:W-:Y:S02]  /*7a60*/  IMAD R2, R2, 0x40, R5 ;  /* 0x0000004002027824 */ /* 0x000fe400078e0205 */
[----:B------:R-:W-:Y:S01]  /*7a70*/  IMAD.WIDE.U32 R4, R16, UR4, RZ ;  /* 0x0000000410047c25 */ /* 0x000fe2000f8e00ff */
[----:B---3--:R-:W-:-:S03]  /*7a80*/  USHF.R.S32.HI UR4, URZ, 0x1f, UR9 ;  /* 0x0000001f3f047899 */ /* 0x008fc60008011409 */
[C---:B------:R-:W-:Y:S02]  /*7a90*/  IMAD R11, R16.reuse, UR5, R7 ;  /* 0x00000005100b7c24 */ /* 0x040fe4000f8e0207 */
[----:B------:R-:W-:Y:S02]  /*7aa0*/  IMAD R13, R13, UR6, RZ ;  /* 0x000000060d0d7c24 */ /* 0x000fe4000f8e02ff */
[----:B------:R-:W-:Y:S01]  /*7ab0*/  IMAD.WIDE.U32 R6, R16, UR6, RZ ;  /* 0x0000000610067c25 */ /* 0x000fe2000f8e00ff */
[----:B------:R-:W-:-:S03]  /*7ac0*/  IADD3 R5, R5, R11, RZ ;  /* 0x0000000b05057210 */ /* 0x000fc60007ffe0ff */
[----:B------:R-:W-:Y:S01]  /*7ad0*/  IMAD R11, R16, UR7, R13 ;  /* 0x00000007100b7c24 */ /* 0x000fe2000f8e020d */
[----:B------:R-:W-:Y:S01]  /*7ae0*/  ULDC.64 UR6, c[0x0][0xb48] ;  /* 0x0002d20000067ab9 */ /* 0x000fe20000000a00 */
[----:B------:R-:W-:Y:S01]  /*7af0*/  IMAD R9, R9, 0x8, R2 ;  /* 0x0000000809097824 */ /* 0x000fe200078e0202 */
[----:B--2---:R-:W-:Y:S01]  /*7b00*/  LEA R2, R10, R2, 0x7 ;  /* 0x000000020a027211 */ /* 0x004fe200078e38ff */
[----:B----4-:R-:W-:Y:S01]  /*7b10*/  IMAD R8, R20, UR4, RZ ;  /* 0x0000000414087c24 */ /* 0x010fe2000f8e02ff */
[----:B------:R-:W-:Y:S01]  /*7b20*/  IADD3 R7, R7, R11, RZ ;  /* 0x0000000b07077210 */ /* 0x000fe20007ffe0ff */
[----:B------:R-:W-:Y:S02]  /*7b30*/  IMAD.MOV R16, RZ, RZ, -R16 ;  /* 0x000000ffff107224 */ /* 0x000fe400078e0a10 */
[----:B------:R-:W-:Y:S02]  /*7b40*/  IMAD R9, R10, 0x80, R9 ;  /* 0x000000800a097824 */ /* 0x000fe400078e0209 */
[----:B------:R-:W-:-:S02]  /*7b50*/  IMAD R13, R21, UR9, R8 ;  /* 0x00000009150d7c24 */ /* 0x000fc4000f8e0208 */
[----:B------:R-:W-:-:S04]  /*7b60*/  IMAD.WIDE.U32 R4, R20, UR9, R4 ;  /* 0x0000000914047c25 */ /* 0x000fc8000f8e0004 */
[----:B-1----:R-:W-:Y:S01]  /*7b70*/  IMAD R19, R17, R16, UR8 ;  /* 0x0000000811137e24 */ /* 0x002fe2000f8e0210 */
[----:B------:R-:W-:Y:S01]  /*7b80*/  IADD3 R5, R5, R13, RZ ;  /* 0x0000000d05057210 */ /* 0x000fe20007ffe0ff */
[----:B0-----:R-:W-:-:S03]  /*7b90*/  @P0 IMAD.HI.U32 R8, R9, R12, RZ ;  /* 0x0000000c09080227 */ /* 0x001fc600078e00ff */
[----:B------:R-:W-:Y:S01]  /*7ba0*/  SHF.R.S32.HI R14, RZ, 0x1f, R19 ;  /* 0x0000001fff0e7819 */ /* 0x000fe20000011413 */
[----:B-----5:R-:W-:Y:S01]  /*7bb0*/  IMAD R12, R22, UR4, RZ ;  /* 0x00000004160c7c24 */ /* 0x020fe2000f8e02ff */
[----:B------:R-:W-:Y:S01]  /*7bc0*/  ULDC.64 UR4, c[0x0][0xbe0] ;  /* 0x0002f80000047ab9 */ /* 0x000fe20000000a00 */
[----:B------:R-:W-:-:S04]  /*7bd0*/  @P0 IMAD.HI.U32 R90, R9, R90, RZ ;  /* 0x0000005a095a0227 */ /* 0x000fc800078e00ff */
[----:B------:R-:W-:Y:S01]  /*7be0*/  IMAD.MOV.U32 R11, RZ, RZ, R9 ;  /* 0x000000ffff0b7224 */ /* 0x000fe200078e0009 */
[----:B------:R-:W-:Y:S01]  /*7bf0*/  @P0 SHF.R.U32.HI R11, RZ, R15, R8 ;  /* 0x0000000fff0b0219 */ /* 0x000fe20000011608 */
[----:B------:R-:W-:Y:S02]  /*7c00*/  IMAD R15, R23, UR9, R12 ;  /* 0x00000009170f7c24 */ /* 0x000fe4000f8e020c */
[----:B------:R-:W-:Y:S01]  /*7c10*/  IMAD.WIDE.U32 R6, R22, UR9, R6 ;  /* 0x0000000916067c25 */ /* 0x000fe2000f8e0006 */
[----:B------:R-:W-:-:S03]  /*7c20*/  ULDC.64 UR8, c[0x0][0xb28] ;  /* 0x0002ca0000087ab9 */ /* 0x000fc60000000a00 */
[----:B------:R-:W-:-:S04]  /*7c30*/  IMAD.WIDE.U32 R4, R19, UR4, R4 ;  /* 0x0000000413047c25 */ /* 0x000fc8000f8e0004 */
[----:B------:R-:W-:Y:S01]  /*7c40*/  IMAD.MOV.U32 R13, RZ, RZ, R9 ;  /* 0x000000ffff0d7224 */ /* 0x000fe200078e0009 */
[----:B------:R-:W-:Y:S01]  /*7c50*/  @P0 SHF.R.U32.HI R13, RZ, R91, R90 ;  /* 0x0000005bff0d0219 */ /* 0x000fe2000001165a */
[C---:B------:R-:W-:Y:S01]  /*7c60*/  IMAD R8, R14.reuse, UR4, RZ ;  /* 0x000000040e087c24 */ /* 0x040fe2000f8e02ff */
[----:B------:R-:W-:Y:S01]  /*7c70*/  IADD3 R4, P0, R11, R4, RZ ;  /* 0x000000040b047210 */ /* 0x000fe20007f1e0ff */
[----:B------:R-:W-:Y:S01]  /*7c80*/  IMAD.IADD R7, R7, 0x1, R15 ;  /* 0x0000000107077824 */ /* 0x000fe200078e020f */
[----:B------:R-:W-:Y:S01]  /*7c90*/  SHF.R.S32.HI R15, RZ, 0x1f, R11 ;  /* 0x0000001fff0f7819 */ /* 0x000fe2000001140b */
[----:B------:R-:W-:Y:S01]  /*7ca0*/  IMAD R14, R14, UR6, RZ ;  /* 0x000000060e0e7c24 */ /* 0x000fe2000f8e02ff */
[----:B------:R-:W-:Y:S01]  /*7cb0*/  IADD3 R11, -R11, RZ, RZ ;  /* 0x000000ff0b0b7210 */ /* 0x000fe20007ffe1ff */
[C---:B------:R-:W-:Y:S01]  /*7cc0*/  IMAD R12, R19.reuse, UR5, R8 ;  /* 0x00000005130c7c24 */ /* 0x040fe2000f8e0208 */
[----:B------:R-:W-:Y:S01]  /*7cd0*/  SHF.R.S32.HI R8, RZ, 0x1f, R13 ;  /* 0x0000001fff087819 */ /* 0x000fe2000001140d */
[C---:B------:R-:W-:Y:S01]  /*7ce0*/  IMAD R17, R19.reuse, UR7, R14 ;  /* 0x0000000713117c24 */ /* 0x040fe2000f8e020e */
[----:B------:R-:W-:Y:S01]  /*7cf0*/  ULDC.64 UR4, c[0x0][0xb30] ;  /* 0x0002cc0000047ab9 */ /* 0x000fe20000000a00 */
[----:B------:R-:W-:Y:S01]  /*7d00*/  IMAD.WIDE.U32 R6, R19, UR6, R6 ;  /* 0x0000000613067c25 */ /* 0x000fe2000f8e0006 */
[----:B------:R-:W-:Y:S01]  /*7d10*/  IADD3.X R5, R15, R5, R12, P0, !PT ;  /* 0x000000050f057210 */ /* 0x000fe200007fe40c */
[----:B------:R-:W-:-:S02]  /*7d20*/  ULDC.64 UR6, c[0x0][0xbc8] ;  /* 0x0002f20000067ab9 */ /* 0x000fc40000000a00 */
[----:B------:R-:W-:Y:S02]  /*7d30*/  IMAD.MOV R14, RZ, RZ, -R13 ;  /* 0x000000ffff0e7224 */ /* 0x000fe400078e0a0d */
[----:B------:R-:W-:Y:S02]  /*7d40*/  IMAD R8, R8, UR4, RZ ;  /* 0x0000000408087c24 */ /* 0x000fe4000f8e02ff */
[C---:B------:R-:W-:Y:S02]  /*7d50*/  IMAD R11, R18.reuse, R11, R9 ;  /* 0x0000000b120b7224 */ /* 0x040fe400078e0209 */
[----:B------:R-:W-:Y:S02]  /*7d60*/  IMAD.IADD R7, R7, 0x1, R17 ;  /* 0x0000000107077824 */ /* 0x000fe400078e0211 */
[----:B------:R-:W-:Y:S02]  /*7d70*/  IMAD R9, R18, R14, R9 ;  /* 0x0000000e12097224 */ /* 0x000fe400078e0209 */
[C---:B------:R-:W-:Y:S01]  /*7d80*/  IMAD R15, R13.reuse, UR5, R8 ;  /* 0x000000050d0f7c24 */ /* 0x040fe2000f8e0208 */
[----:B------:R-:W-:Y:S01]  /*7d90*/  SHF.R.S32.HI R8, RZ, 0x1f, R11 ;  /* 0x0000001fff087819 */ /* 0x000fe2000001140b */
[----:B------:R-:W-:Y:S01]  /*7da0*/  IMAD.WIDE.U32 R6, R13, UR4, R6 ;  /* 0x000000040d067c25 */ /* 0x000fe2000f8e0006 */
[----:B------:R-:W-:Y:S01]  /*7db0*/  SHF.R.S32.HI R12, RZ, 0x1f, R9 ;  /* 0x0000001fff0c7819 */ /* 0x000fe20000011409 */
[----:B------:R-:W0:Y:S01]  /*7dc0*/  S2UR UR5, SR_CgaCtaId ;  /* 0x00000000000579c3 */ /* 0x000e220000008800 */
[----:B------:R-:W-:Y:S01]  /*7dd0*/  UMOV UR4, 0x400 ;  /* 0x0000040000047882 */ /* 0x000fe20000000000 */
[----:B------:R-:W-:Y:S01]  /*7de0*/  IMAD R8, R8, UR6, RZ ;  /* 0x0000000608087c24 */ /* 0x000fe2000f8e02ff */
[----:B------:R-:W-:Y:S01]  /*7df0*/  IADD3 R7, R7, R15, RZ ;  /* 0x0000000f07077210 */ /* 0x000fe20007ffe0ff */
[----:B------:R-:W-:-:S02]  /*7e00*/  IMAD R12, R12, UR8, RZ ;  /* 0x000000080c0c7c24 */ /* 0x000fc4000f8e02ff */
[C---:B------:R-:W-:Y:S02]  /*7e10*/  IMAD R13, R11.reuse, UR7, R8 ;  /* 0x000000070b0d7c24 */ /* 0x040fe4000f8e0208 */
[----:B------:R-:W-:Y:S01]  /*7e20*/  IMAD.WIDE.U32 R4, R11, UR6, R4 ;  /* 0x000000060b047c25 */ /* 0x000fe2000f8e0004 */
[----:B------:R-:W-:-:S03]  /*7e30*/  ULDC.64 UR6, c[0x0][0xba8] ;  /* 0x0002ea0000067ab9 */ /* 0x000fc60000000a00 */
[C---:B------:R-:W-:Y:S01]  /*7e40*/  IMAD R11, R9.reuse, UR9, R12 ;  /* 0x00000009090b7c24 */ /* 0x040fe2000f8e020c */
[----:B------:R-:W-:Y:S01]  /*7e50*/  LEA R8, P0, R4, UR6, 0x2 ;  /* 0x0000000604087c11 */ /* 0x000fe2000f8010ff */
[----:B------:R-:W-:Y:S01]  /*7e60*/  IMAD.WIDE.U32 R6, R9, UR8, R6 ;  /* 0x0000000809067c25 */ /* 0x000fe2000f8e0006 */
[----:B------:R-:W-:Y:S01]  /*7e70*/  ULDC.64 UR8, c[0x0][0xb00] ;  /* 0x0002c00000087ab9 */ /* 0x000fe20000000a00 */
[----:B------:R-:W-:Y:S02]  /*7e80*/  ULDC UR6, c[0x0][0xa88] ;  /* 0x0002a20000067ab9 */ /* 0x000fe40000000800 */
[----:B------:R-:W-:Y:S01]  /*7e90*/  IMAD.IADD R9, R5, 0x1, R13 ;  /* 0x0000000105097824 */ /* 0x000fe200078e020d */
[----:B------:R-:W-:Y:S01]  /*7ea0*/  LEA R20, P1, R6, UR8, 0x2 ;  /* 0x0000000806147c11 */ /* 0x000fe2000f8210ff */
[----:B------:R-:W-:Y:S02]  /*7eb0*/  IMAD.IADD R5, R7, 0x1, R11 ;  /* 0x0000000107057824 */ /* 0x000fe400078e020b */
[----:B------:R-:W-:Y:S01]  /*7ec0*/  IMAD R17, R18, UR6, RZ ;  /* 0x0000000612117c24 */ /* 0x000fe2000f8e02ff */
[----:B------:R-:W-:Y:S01]  /*7ed0*/  LEA.HI.X R9, R4, UR7, R9, 0x2, P0 ;  /* 0x0000000704097c11 */ /* 0x000fe200080f1409 */
[----:B0-----:R-:W-:Y:S01]  /*7ee0*/  ULEA UR4, UR5, UR4, 0x18 ;  /* 0x0000000405047291 */ /* 0x001fe2000f8ec03f */
[----:B------:R-:W-:Y:S01]  /*7ef0*/  LEA.HI.X R22, R6, UR9, R5, 0x2, P1 ;  /* 0x0000000906167c11 */ /* 0x000fe200088f1405 */
[----:B------:R-:W-:Y:S01]  /*7f00*/  SHFL.IDX PT, R4, R8, RZ, 0x1c1f ;  /* 0x001c1fff08047589 */ /* 0x000fe200000e0000 */
[----:B------:R-:W-:Y:S01]  /*7f10*/  LOP3.LUT P0, RZ, R88, 0x3, RZ, 0xc0, !PT ;  /* 0x0000000358ff7812 */ /* 0x000fe2000780c0ff */
[C---:B------:R-:W-:Y:S01]  /*7f20*/  VIADD R16, R2.reuse, 0x8 ;  /* 0x0000000802107836 */ /* 0x040fe20000000000 */
[----:B------:R-:W-:Y:S01]  /*7f30*/  UIADD3 UR4, UR4, 0x34820, URZ ;  /* 0x0003482004047890 */ /* 0x000fe2000fffe03f */
[----:B------:R-:W0:Y:S01]  /*7f40*/  SHFL.IDX PT, R5, R9, RZ, 0x1c1f ;  /* 0x001c1fff09057589 */ /* 0x000e2200000e0000 */
[-C--:B------:R-:W-:Y:S01]  /*7f50*/  ISETP.GE.OR P1, PT, R2, R17.reuse, P0 ;  /* 0x000000110200720c */ /* 0x080fe20000726670 */
[----:B------:R-:W-:Y:S01]  /*7f60*/  IMAD.IADD R19, R88, 0x1, -R89 ;  /* 0x0000000158137824 */ /* 0x000fe200078e0a59 */
[-C--:B------:R-:W-:Y:S01]  /*7f70*/  ISETP.GE.OR P0, PT, R16, R17.reuse, P0 ;  /* 0x000000111000720c */ /* 0x080fe20000706670 */
[----:B------:R-:W-:Y:S01]  /*7f80*/  SHFL.IDX PT, R6, R8, 0x1, 0x1c1f ;  /* 0x003c1f0008067f89 */ /* 0x000fe200000e0000 */
[----:B------:R-:W-:Y:S01]  /*7f90*/  UPRMT UR4, URZ, 0x654, UR4 ;  /* 0x000006543f047896 */ /* 0x000fe20008000004 */
[----:B------:R-:W-:-:S02]  /*7fa0*/  ISETP.GE.AND P2, PT, R2, R17, PT ;  /* 0x000000110200720c */ /* 0x000fc40003f46270 */
[----:B------:R-:W1:Y:S01]  /*7fb0*/  SHFL.IDX PT, R7, R9, 0x1, 0x1c1f ;  /* 0x003c1f0009077f89 */ /* 0x000e6200000e0000 */
[----:B------:R-:W-:-:S03]  /*7fc0*/  SHF.L.U32 R19, R19, 0x1, RZ ;  /* 0x0000000113137819 */ /* 0x000fc600000006ff */
[----:B------:R2:W3:Y:S02]  /*7fd0*/  SHFL.IDX PT, R14, R20, RZ, 0x1c1f ;  /* 0x001c1fff140e7589 */ /* 0x0004e400000e0000 */
[----:B------:R-:W-:Y:S02]  /*7fe0*/  SYNCS.ARRIVE.TRANS64.RED.A1T0 RZ, [UR4], RZ ;  /* 0x000000ffffff79a7 */ /* 0x000fe40008100404 */
[----:B------:R2:W4:Y:S04]  /*7ff0*/  SHFL.IDX PT, R15, R22, RZ, 0x1c1f ;  /* 0x001c1fff160f7589 */ /* 0x00052800000e0000 */
[----:B0-----:R2:W-:Y:S04]  /*8000*/  @!P1 ST.E desc[UR42][R4.64], R3 ;  /* 0x0000000304009985 */ /* 0x0015e8000c10192a */
[----:B-1----:R2:W-:Y:S01]  /*8010*/  @!P0 ST.E desc[UR42][R6.64], R0 ;  /* 0x0000000006008985 */ /* 0x0025e2000c10192a */
[----:B------:R-:W-:Y:S05]  /*8020*/  @P2 BRA `(.L_x_35) ;  /* 0x0000000400782947 */ /* 0x000fea0003800000 */
[C---:B--2---:R-:W-:Y:S01]  /*8030*/  VIADD R0, R19.reuse, 0x8 ;  /* 0x0000000813007836 */ /* 0x044fe20000000000 */
[----:B------:R-:W-:Y:S01]  /*8040*/  ULDC UR4, c[0x0][0xac8] ;  /* 0x0002b20000047ab9 */ /* 0x000fe20000000800 */
[C---:B------:R-:W-:Y:S01]  /*8050*/  VIADD R6, R19.reuse, 0x10 ;  /* 0x0000001013067836 */ /* 0x040fe20000000000 */
[C---:B------:R-:W-:Y:S01]  /*8060*/  ISETP.GE.AND P2, PT, R19.reuse, UR4, PT ;  /* 0x0000000413007c0c */ /* 0x040fe2000bf46270 */
[C---:B------:R-:W-:Y:S01]  /*8070*/  VIADD R8, R19.reuse, 0x28 ;  /* 0x0000002813087836 */ /* 0x040fe20000000000 */
[----:B------:R-:W-:Y:S01]  /*8080*/  ISETP.GE.AND P3, PT, R0, UR4, PT ;  /* 0x0000000400007c0c */ /* 0x000fe2000bf66270 */
[C---:B------:R-:W-:Y:S01]  /*8090*/  VIADD R10, R19.reuse, 0x38 ;  /* 0x00000038130a7836 */ /* 0x040fe20000000000 */
[C---:B------:R-:W-:Y:S01]  /*80a0*/  IADD3 R7, R19.reuse, 0x18, RZ ;  /* 0x0000001813077810 */ /* 0x040fe20007ffe0ff */
[C---:B------:R-:W-:Y:S01]  /*80b0*/  VIADD R11, R19.reuse, 0x40 ;  /* 0x00000040130b7836 */ /* 0x040fe20000000000 */
[----:B------:R-:W-:Y:S01]  /*80c0*/  ISETP.GE.AND P0, PT, R6, UR4, PT ;  /* 0x0000000406007c0c */ /* 0x000fe2000bf06270 */
[----:B------:R-:W-:Y:S01]  /*80d0*/  VIADD R12, R19, 0x50 ;  /* 0x00000050130c7836 */ /* 0x000fe20000000000 */
[----:B------:R-:W-:-:S02]  /*80e0*/  ISETP.GE.AND P1, PT, R7, UR4, PT ;  /* 0x0000000407007c0c */ /* 0x000fc4000bf26270 */
[C---:B------:R-:W-:Y:S02]  /*80f0*/  IADD3 R9, R19.reuse, 0x30, RZ ;  /* 0x0000003013097810 */ /* 0x040fe40007ffe0ff */
[----:B------:R-:W-:Y:S01]  /*8100*/  ISETP.GE.AND P5, PT, R10, UR4, PT ;  /* 0x000000040a007c0c */ /* 0x000fe2000bfa6270 */
[----:B---34-:R-:W-:Y:S01]  /*8110*/  @!P2 IMAD.WIDE R2, R19, 0x4, R14 ;  /* 0x000000041302a825 */ /* 0x018fe200078e020e */
[----:B------:R-:W-:Y:S02]  /*8120*/  ISETP.GE.AND P4, PT, R9, UR4, PT ;  /* 0x0000000409007c0c */ /* 0x000fe4000bf86270 */
[----:B------:R-:W-:Y:S02]  /*8130*/  @!P3 LEA.HI R0, R0, R0, RZ, 0x1 ;  /* 0x000000000000b211 */ /* 0x000fe400078f08ff */
[----:B------:R0:W-:Y:S01]  /*8140*/  @!P2 ST.E.64 desc[UR42][R2.64], R24 ;  /* 0x000000180200a985 */ /* 0x0001e2000c101b2a */
[----:B------:R-:W-:Y:S02]  /*8150*/  ISETP.GE.AND P6, PT, R11, UR4, PT ;  /* 0x000000040b007c0c */ /* 0x000fe4000bfc6270 */
[----:B------:R-:W-:Y:S01]  /*8160*/  @!P3 LOP3.LUT R5, R0, 0xfffffffe, RZ, 0xc0, !PT ;  /* 0xfffffffe0005b812 */ /* 0x000fe200078ec0ff */
[----:B------:R-:W-:Y:S01]  /*8170*/  VIADD R0, R19, 0x20 ;  /* 0x0000002013007836 */ /* 0x000fe20000000000 */
[----:B------:R-:W-:-:S02]  /*8180*/  @!P0 LEA.HI R6, R6, R6, RZ, 0x1 ;  /* 0x0000000606068211 */ /* 0x000fc400078f08ff */
[----:B------:R-:W-:Y:S01]  /*8190*/  @!P1 LEA.HI R7, R7, R7, RZ, 0x1 ;  /* 0x0000000707079211 */ /* 0x000fe200078f08ff */
[----:B------:R-:W-:Y:S01]  /*81a0*/  @!P3 IMAD.WIDE R4, R5, 0x4, R14 ;  /* 0x000000040504b825 */ /* 0x000fe200078e020e */
[----:B------:R-:W-:Y:S02]  /*81b0*/  ISETP.GE.AND P2, PT, R0, UR4, PT ;  /* 0x0000000400007c0c */ /* 0x000fe4000bf46270 */
[----:B------:R-:W-:Y:S02]  /*81c0*/  @!P5 LEA.HI R10, R10, R10, RZ, 0x1 ;  /* 0x0000000a0a0ad211 */ /* 0x000fe400078f08ff */
[----:B------:R1:W-:Y:S01]  /*81d0*/  @!P3 ST.E.64 desc[UR42][R4.64], R28 ;  /* 0x0000001c0400b985 */ /* 0x0003e2000c101b2a */
[----:B------:R-:W-:Y:S02]  /*81e0*/  ISETP.GE.AND P3, PT, R8, UR4, PT ;  /* 0x0000000408007c0c */ /* 0x000fe4000bf66270 */
[----:B0-----:R-:W-:Y:S02]  /*81f0*/  @!P0 LOP3.LUT R3, R6, 0xfffffffe, RZ, 0xc0, !PT ;  /* 0xfffffffe06038812 */ /* 0x001fe400078ec0ff */
[----:B------:R-:W-:-:S02]  /*8200*/  @!P4 LEA.HI R6, R9, R9, RZ, 0x1 ;  /* 0x000000090906c211 */ /* 0x000fc400078f08ff */
[----:B------:R-:W-:Y:S01]  /*8210*/  @!P5 LOP3.LUT R13, R10, 0xfffffffe, RZ, 0xc0, !PT ;  /* 0xfffffffe0a0dd812 */ /* 0x000fe200078ec0ff */
[--C-:B------:R-:W-:Y:S01]  /*8220*/  @!P0 IMAD.WIDE R2, R3, 0x4, R14.reuse ;  /* 0x0000000403028825 */ /* 0x100fe200078e020e */
[----:B------:R-:W-:Y:S02]  /*8230*/  @!P2 LEA.HI R0, R0, R0, RZ, 0x1 ;  /* 0x000000000000a211 */ /* 0x000fe400078f08ff */
[----:B------:R-:W-:Y:S02]  /*8240*/  IADD3 R18, R19, 0x60, RZ ;  /* 0x0000006013127810 */ /* 0x000fe40007ffe0ff */
[----:B------:R0:W-:Y:S01]  /*8250*/  @!P0 ST.E.64 desc[UR42][R2.64], R32 ;  /* 0x0000002002008985 */ /* 0x0001e2000c101b2a */
[----:B-1----:R-:W-:Y:S02]  /*8260*/  @!P1 LOP3.LUT R5, R7, 0xfffffffe, RZ, 0xc0, !PT ;  /* 0xfffffffe07059812 */ /* 0x002fe400078ec0ff */
[----:B------:R-:W-:Y:S02]  /*8270*/  @!P3 LEA.HI R8, R8, R8, RZ, 0x1 ;  /* 0x000000080808b211 */ /* 0x000fe400078f08ff */
[----:B------:R-:W-:Y:S01]  /*8280*/  @!P2 LOP3.LUT R7, R0, 0xfffffffe, RZ, 0xc0, !PT ;  /* 0xfffffffe0007a812 */ /* 0x000fe200078ec0ff */
[----:B------:R-:W-:Y:S01]  /*8290*/  @!P1 IMAD.WIDE R4, R5, 0x4, R14 ;  /* 0x0000000405049825 */ /* 0x000fe200078e020e */
[----:B------:R-:W-:-:S02]  /*82a0*/  @!P3 LOP3.LUT R9, R8, 0xfffffffe, RZ, 0xc0, !PT ;  /* 0xfffffffe0809b812 */ /* 0x000fc400078ec0ff */
[----:B------:R-:W-:Y:S02]  /*82b0*/  @!P6 LEA.HI R0, R11, R11, RZ, 0x1 ;  /* 0x0000000b0b00e211 */ /* 0x000fe400078f08ff */
[----:B------:R-:W-:Y:S01]  /*82c0*/  @!P4 LOP3.LUT R11, R6, 0xfffffffe, RZ, 0xc0, !PT ;  /* 0xfffffffe060bc812 */ /* 0x000fe200078ec0ff */
[--C-:B------:R-:W-:Y:S01]  /*82d0*/  @!P2 IMAD.WIDE R6, R7, 0x4, R14.reuse ;  /* 0x000000040706a825 */ /* 0x100fe200078e020e */
[----:B------:R-:W-:Y:S01]  /*82e0*/  @!P6 LOP3.LUT R21, R0, 0xfffffffe, RZ, 0xc0, !PT ;  /* 0xfffffffe0015e812 */ /* 0x000fe200078ec0ff */
[----:B------:R1:W-:Y:S01]  /*82f0*/  @!P1 ST.E.64 desc[UR42][R4.64], R36 ;  /* 0x0000002404009985 */ /* 0x0003e2000c101b2a */
[----:B------:R-:W-:Y:S01]  /*8300*/  IADD3 R0, R19, 0x48, RZ ;  /* 0x0000004813007810 */ /* 0x000fe20007ffe0ff */
[--C-:B0-----:R-:W-:Y:S01]  /*8310*/  @!P3 IMAD.WIDE R2, R9, 0x4, R14.reuse ;  /* 0x000000040902b825 */ /* 0x101fe200078e020e */
[----:B------:R-:W-:Y:S01]  /*8320*/  ISETP.GE.AND P1, PT, R12, UR4, PT ;  /* 0x000000040c007c0c */ /* 0x000fe2000bf26270 */
[----:B------:R0:W-:Y:S01]  /*8330*/  @!P2 ST.E.64 desc[UR42][R6.64], R40 ;  /* 0x000000280600a985 */ /* 0x0001e2000c101b2a */
[----:B------:R-:W-:Y:S01]  /*8340*/  ISETP.GE.AND P0, PT, R0, UR4, PT ;  /* 0x0000000400007c0c */ /* 0x000fe2000bf06270 */
[----:B------:R-:W-:-:S02]  /*8350*/  @!P5 IMAD.WIDE R8, R13, 0x4, R14 ;  /* 0x000000040d08d825 */ /* 0x000fc400078e020e */
[----:B------:R2:W-:Y:S01]  /*8360*/  @!P3 ST.E.64 desc[UR42][R2.64], R44 ;  /* 0x0000002c0200b985 */ /* 0x0005e2000c101b2a */
[----:B------:R-:W-:Y:S01]  /*8370*/  ISETP.GE.AND P3, PT, R18, UR4, PT ;  /* 0x0000000412007c0c */ /* 0x000fe2000bf66270 */
[----:B------:R-:W-:Y:S02]  /*8380*/  VIADD R13, R19, 0x58 ;  /* 0x00000058130d7836 */ /* 0x000fe40000000000 */
[----:B-1----:R-:W-:-:S03]  /*8390*/  @!P4 IMAD.WIDE R4, R11, 0x4, R14 ;  /* 0x000000040b04c825 */ /* 0x002fc600078e020e */
[----:B------:R-:W-:Y:S02]  /*83a0*/  ISETP.GE.AND P2, PT, R13, UR4, PT ;  /* 0x000000040d007c0c */ /* 0x000fe4000bf46270 */
[----:B------:R-:W-:Y:S01]  /*83b0*/  @!P1 LEA.HI R12, R12, R12, RZ, 0x1 ;  /* 0x0000000c0c0c9211 */ /* 0x000fe200078f08ff */
[----:B------:R-:W-:Y:S01]  /*83c0*/  @!P6 IMAD.WIDE R10, R21, 0x4, R14 ;  /* 0x00000004150ae825 */ /* 0x000fe200078e020e */
[----:B------:R1:W-:Y:S01]  /*83d0*/  @!P4 ST.E.64 desc[UR42][R4.64], R48 ;  /* 0x000000300400c985 */ /* 0x0003e2000c101b2a */
[----:B------:R-:W-:Y:S02]  /*83e0*/  @!P0 LEA.HI R0, R0, R0, RZ, 0x1 ;  /* 0x0000000000008211 */ /* 0x000fe400078f08ff */
[C---:B0-----:R-:W-:Y:S01]  /*83f0*/  VIADD R6, R19.reuse, 0x68 ;  /* 0x0000006813067836 */ /* 0x041fe20000000000 */
[C---:B--2---:R-:W-:Y:S01]  /*8400*/  IADD3 R3, R19.reuse, 0x78, RZ ;  /* 0x0000007813037810 */ /* 0x044fe20007ffe0ff */
[----:B------:R-:W-:Y:S01]  /*8410*/  VIADD R7, R19, 0x70 ;  /* 0x0000007013077836 */ /* 0x000fe20000000000 */
[----:B------:R0:W-:Y:S01]  /*8420*/  @!P5 ST.E.64 desc[UR42][R8.64], R52 ;  /* 0x000000340800d985 */ /* 0x0001e2000c101b2a */
[----:B------:R-:W-:-:S02]  /*8430*/  @!P3 LEA.HI R18, R18, R18, RZ, 0x1 ;  /* 0x000000121212b211 */ /* 0x000fc400078f08ff */
[----:B------:R-:W-:Y:S01]  /*8440*/  ISETP.GE.AND P4, PT, R6, UR4, PT ;  /* 0x0000000406007c0c */ /* 0x000fe2000bf86270 */
[----:B------:R2:W-:Y:S01]  /*8450*/  @!P6 ST.E.64 desc[UR42][R10.64], R56 ;  /* 0x000000380a00e985 */ /* 0x0005e2000c101b2a */
[----:B------:R-:W-:Y:S02]  /*8460*/  ISETP.GE.AND P6, PT, R3, UR4, PT ;  /* 0x0000000403007c0c */ /* 0x000fe4000bfc6270 */
[----:B------:R-:W-:Y:S02]  /*8470*/  ISETP.GE.AND P5, PT, R7, UR4, PT ;  /* 0x0000000407007c0c */ /* 0x000fe4000bfa6270 */
[----:B------:R-:W-:Y:S02]  /*8480*/  @!P2 LEA.HI R13, R13, R13, RZ, 0x1 ;  /* 0x0000000d0d0da211 */ /* 0x000fe400078f08ff */
[----:B-1----:R-:W-:Y:S02]  /*8490*/  @!P1 LOP3.LUT R5, R12, 0xfffffffe, RZ, 0xc0, !PT ;  /* 0xfffffffe0c059812 */ /* 0x002fe400078ec0ff */
[----:B0-----:R-:W-:-:S03]  /*84a0*/  @!P3 LOP3.LUT R9, R18, 0xfffffffe, RZ, 0xc0, !PT ;  /* 0xfffffffe1209b812 */ /* 0x001fc600078ec0ff */
[----:B------:R-:W-:Y:S02]  /*84b0*/  @!P4 LEA.HI R6, R6, R6, RZ, 0x1 ;  /* 0x000000060606c211 */ /* 0x000fe400078f08ff */
[----:B------:R-:W-:Y:S01]  /*84c0*/  @!P6 LEA.HI R4, R3, R3, RZ, 0x1 ;  /* 0x000000030304e211 */ /* 0x000fe200078f08ff */
[----:B------:R-:W-:Y:S01]  /*84d0*/  @!P3 IMAD.WIDE R8, R9, 0x4, R14 ;  /* 0x000000040908b825 */ /* 0x000fe200078e020e */
[----:B------:R-:W-:Y:S02]  /*84e0*/  @!P5 LEA.HI R2, R7, R7, RZ, 0x1 ;  /* 0x000000070702d211 */ /* 0x000fe400078f08ff */
[----:B------:R-:W-:Y:S02]  /*84f0*/  @!P0 LOP3.LUT R3, R0, 0xfffffffe, RZ, 0xc0, !PT ;  /* 0xfffffffe00038812 */ /* 0x000fe400078ec0ff */
[----:B------:R-:W-:Y:S02]  /*8500*/  @!P2 LOP3.LUT R7, R13, 0xfffffffe, RZ, 0xc0, !PT ;  /* 0xfffffffe0d07a812 */ /* 0x000fe400078ec0ff */
[----:B--2---:R-:W-:-:S02]  /*8510*/  @!P4 LOP3.LUT R11, R6, 0xfffffffe, RZ, 0xc0, !PT ;  /* 0xfffffffe060bc812 */ /* 0x004fc400078ec0ff */
[----:B------:R-:W-:Y:S01]  /*8520*/  @!P5 LOP3.LUT R13, R2, 0xfffffffe, RZ, 0xc0, !PT ;  /* 0xfffffffe020dd812 */ /* 0x000fe200078ec0ff */
[----:B------:R-:W-:Y:S01]  /*8530*/  @!P0 IMAD.WIDE R2, R3, 0x4, R14 ;  /* 0x0000000403028825 */ /* 0x000fe200078e020e */
[----:B------:R-:W-:-:S03]  /*8540*/  @!P6 LOP3.LUT R21, R4, 0xfffffffe, RZ, 0xc0, !PT ;  /* 0xfffffffe0415e812 */ /* 0x000fc600078ec0ff */
[--C-:B------:R-:W-:Y:S01]  /*8550*/  @!P1 IMAD.WIDE R4, R5, 0x4, R14.reuse ;  /* 0x0000000405049825 */ /* 0x100fe200078e020e */
[----:B------:R0:W-:Y:S03]  /*8560*/  @!P0 ST.E.64 desc[UR42][R2.64], R60 ;  /* 0x0000003c02008985 */ /* 0x0001e6000c101b2a */
[--C-:B------:R-:W-:Y:S01]  /*8570*/  @!P2 IMAD.WIDE R6, R7, 0x4, R14.reuse ;  /* 0x000000040706a825 */ /* 0x100fe200078e020e */
[----:B------:R0:W-:Y:S03]  /*8580*/  @!P1 ST.E.64 desc[UR42][R4.64], R64 ;  /* 0x0000004004009985 */ /* 0x0001e6000c101b2a */
[--C-:B------:R-:W-:Y:S01]  /*8590*/  @!P4 IMAD.WIDE R10, R11, 0x4, R14.reuse ;  /* 0x000000040b0ac825 */ /* 0x100fe200078e020e */
[----:B------:R0:W-:Y:S03]  /*85a0*/  @!P2 ST.E.64 desc[UR42][R6.64], R68 ;  /* 0x000000440600a985 */ /* 0x0001e6000c101b2a */
[--C-:B------:R-:W-:Y:S01]  /*85b0*/  @!P5 IMAD.WIDE R12, R13, 0x4, R14.reuse ;  /* 0x000000040d0cd825 */ /* 0x100fe200078e020e */
[----:B------:R0:W-:Y:S03]  /*85c0*/  @!P3 ST.E.64 desc[UR42][R8.64], R72 ;  /* 0x000000480800b985 */ /* 0x0001e6000c101b2a */
[----:B------:R-:W-:Y:S01]  /*85d0*/  @!P6 IMAD.WIDE R14, R21, 0x4, R14 ;  /* 0x00000004150ee825 */ /* 0x000fe200078e020e */
[----:B------:R0:W-:Y:S04]  /*85e0*/  @!P4 ST.E.64 desc[UR42][R10.64], R76 ;  /* 0x0000004c0a00c985 */ /* 0x0001e8000c101b2a */
[----:B------:R0:W-:Y:S04]  /*85f0*/  @!P5 ST.E.64 desc[UR42][R12.64], R80 ;  /* 0x000000500c00d985 */ /* 0x0001e8000c101b2a */
[----:B------:R0:W-:Y:S02]  /*8600*/  @!P6 ST.E.64 desc[UR42][R14.64], R84 ;  /* 0x000000540e00e985 */ /* 0x0001e4000c101b2a */
.L_x_35:
[----:B------:R-:W-:Y:S05]  /*8610*/  BSYNC B0 ;  /* 0x0000000000007941 */ /* 0x000fea0003800000 */
.L_x_34:
[----:B------:R-:W-:Y:S01]  /*8620*/  ISETP.GE.AND P0, PT, R16, R17, PT ;  /* 0x000000111000720c */ /* 0x000fe20003f06270 */
[----:B0-----:R0:W1:Y:S04]  /*8630*/  SHFL.IDX PT, R13, R22, 0x1, 0x1c1f ;  /* 0x003c1f00160d7f89 */ /* 0x00106800000e0000 */
[----:B------:R0:W0:Y:S08]  /*8640*/  SHFL.IDX PT, R12, R20, 0x1, 0x1c1f ;  /* 0x003c1f00140c7f89 */ /* 0x00003000000e0000 */
[----:B------:R-:W-:Y:S05]  /*8650*/  @P0 BRA `(.L_x_10) ;  /* 0x0000004400cc0947 */ /* 0x000fea0003800000 */
[----:B------:R-:W-:Y:S01]  /*8660*/  ULDC UR4, c[0x0][0xac8] ;  /* 0x0002b20000047ab9 */ /* 0x000fe20000000800 */
[C---:B--2---:R-:W-:Y:S01]  /*8670*/  VIADD R0, R19.reuse, 0x8 ;  /* 0x0000000813007836 */ /* 0x044fe20000000000 */
[C---:B------:R-:W-:Y:S01]  /*8680*/  ISETP.GE.AND P0, PT, R19.reuse, UR4, PT ;  /* 0x0000000413007c0c */ /* 0x040fe2000bf06270 */
[C---:B------:R-:W-:Y:S01]  /*8690*/  VIADD R4, R19.reuse, 0x10 ;  /* 0x0000001013047836 */ /* 0x040fe20000000000 */
[C---:B------:R-:W-:Y:S01]  /*86a0*/  IADD3 R6, R19.reuse, 0x18, RZ ;  /* 0x0000001813067810 */ /* 0x040fe20007ffe0ff */
[C---:B------:R-:W-:Y:S01]  /*86b0*/  VIADD R8, R19.reuse, 0x20 ;  /* 0x0000002013087836 */ /* 0x040fe20000000000 */
[----:B------:R-:W-:Y:S01]  /*86c0*/  ISETP.GE.AND P5, PT, R0, UR4, PT ;  /* 0x0000000400007c0c */ /* 0x000fe2000bfa6270 */
[C---:B------:R-:W-:Y:S01]  /*86d0*/  VIADD R9, R19.reuse, 0x28 ;  /* 0x0000002813097836 */ /* 0x040fe20000000000 */
[----:B------:R-:W-:Y:S01]  /*86e0*/  ISETP.GE.AND P6, PT, R4, UR4, PT ;  /* 0x0000000404007c0c */ /* 0x000fe2000bfc6270 */
[C---:B------:R-:W-:Y:S01]  /*86f0*/  VIADD R11, R19.reuse, 0x38 ;  /* 0x00000038130b7836 */ /* 0x040fe20000000000 */
[C---:B------:R-:W-:Y:S01]  /*8700*/  IADD3 R10, R19.reuse, 0x30, RZ ;  /* 0x00000030130a7810 */ /* 0x040fe20007ffe0ff */
[C---:B------:R-:W-:Y:S01]  /*8710*/  VIADD R16, R19.reuse, 0x40 ;  /* 0x0000004013107836 */ /* 0x040fe20000000000 */
[----:B------:R-:W-:Y:S01]  /*8720*/  ISETP.GE.AND P4, PT, R8, UR4, PT ;  /* 0x0000000408007c0c */ /* 0x000fe2000bf86270 */
[----:B0-----:R-:W-:Y:S01]  /*8730*/  VIADD R20, R19, 0x70 ;  /* 0x0000007013147836 */ /* 0x001fe20000000000 */
[----:B------:R-:W-:Y:S01]  /*8740*/  ISETP.GE.AND P3, PT, R9, UR4, PT ;  /* 0x0000000409007c0c */ /* 0x000fe2000bf66270 */
[----:B-1----:R-:W-:Y:S01]  /*8750*/  @!P0 IMAD.WIDE R2, R19, 0x4, R12 ;  /* 0x0000000413028825 */ /* 0x002fe200078e020c */
[----:B------:R-:W-:-:S02]  /*8760*/  ISETP.GE.AND P2, PT, R10, UR4, PT ;  /* 0x000000040a007c0c */ /* 0x000fc4000bf46270 */
[----:B------:R-:W-:Y:S02]  /*8770*/  ISETP.GE.AND P1, PT, R11, UR4, PT ;  /* 0x000000040b007c0c */ /* 0x000fe4000bf26270 */
[----:B------:R0:W-:Y:S01]  /*8780*/  @!P0 ST.E.64 desc[UR42][R2.64], R26 ;  /* 0x0000001a02008985 */ /* 0x0001e2000c101b2a */
[----:B------:R-:W-:Y:S02]  /*8790*/  ISETP.GE.AND P0, PT, R6, UR4, PT ;  /* 0x0000000406007c0c */ /* 0x000fe4000bf06270 */
[----:B------:R-:W-:Y:S02]  /*87a0*/  @!P5 LEA.HI R0, R0, R0, RZ, 0x1 ;  /* 0x000000000000d211 */ /* 0x000fe400078f08ff */
[----:B------:R-:W-:Y:S02]  /*87b0*/  @!P6 LEA.HI R4, R4, R4, RZ, 0x1 ;  /* 0x000000040404e211 */ /* 0x000fe400078f08ff */
[----:B------:R-:W-:Y:S02]  /*87c0*/  @!P5 LOP3.LUT R5, R0, 0xfffffffe, RZ, 0xc0, !PT ;  /* 0xfffffffe0005d812 */ /* 0x000fe400078ec0ff */
[----:B------:R-:W-:-:S02]  /*87d0*/  @!P6 LOP3.LUT R7, R4, 0xfffffffe, RZ, 0xc0, !PT ;  /* 0xfffffffe0407e812 */ /* 0x000fc400078ec0ff */
[----:B------:R-:W-:Y:S02]  /*87e0*/  @!P4 LEA.HI R8, R8, R8, RZ, 0x1 ;  /* 0x000000080808c211 */ /* 0x000fe400078f08ff */
[----:B------:R-:W-:Y:S01]  /*87f0*/  @!P3 LEA.HI R0, R9, R9, RZ, 0x1 ;  /* 0x000000090900b211 */ /* 0x000fe200078f08ff */
[--C-:B0-----:R-:W-:Y:S01]  /*8800*/  @!P5 IMAD.WIDE R2, R5, 0x4, R12.reuse ;  /* 0x000000040502d825 */ /* 0x101fe200078e020c */
[----:B------:R-:W-:Y:S02]  /*8810*/  @!P0 LEA.HI R6, R6, R6, RZ, 0x1 ;  /* 0x0000000606068211 */ /* 0x000fe400078f08ff */
[----:B------:R-:W-:Y:S01]  /*8820*/  @!P2 LEA.HI R10, R10, R10, RZ, 0x1 ;  /* 0x0000000a0a0aa211 */ /* 0x000fe200078f08ff */
[----:B------:R-:W-:Y:S01]  /*8830*/  @!P6 IMAD.WIDE R4, R7, 0x4, R12 ;  /* 0x000000040704e825 */ /* 0x000fe200078e020c */
[----:B---3--:R-:W-:Y:S01]  /*8840*/  @!P1 LEA.HI R14, R11, R11, RZ, 0x1 ;  /* 0x0000000b0b0e9211 */ /* 0x008fe200078f08ff */
[----:B------:R0:W-:Y:S01]  /*8850*/  @!P5 ST.E.64 desc[UR42][R2.64], R30 ;  /* 0x0000001e0200d985 */ /* 0x0001e2000c101b2a */
[----:B------:R-:W-:-:S02]  /*8860*/  @!P0 LOP3.LUT R7, R6, 0xfffffffe, RZ, 0xc0, !PT ;  /* 0xfffffffe06078812 */ /* 0x000fc400078ec0ff */
[----:B------:R-:W-:Y:S01]  /*8870*/  @!P4 LOP3.LUT R9, R8, 0xfffffffe, RZ, 0xc0, !PT ;  /* 0xfffffffe0809c812 */ /* 0x000fe200078ec0ff */
[----:B------:R1:W-:Y:S01]  /*8880*/  @!P6 ST.E.64 desc[UR42][R4.64], R34 ;  /* 0x000000220400e985 */ /* 0x0003e2000c101b2a */
[----:B------:R-:W-:Y:S01]  /*8890*/  @!P3 LOP3.LUT R11, R0, 0xfffffffe, RZ, 0xc0, !PT ;  /* 0xfffffffe000bb812 */ /* 0x000fe200078ec0ff */
[C---:B------:R-:W-:Y:S01]  /*88a0*/  VIADD R0, R19.reuse, 0x50 ;  /* 0x0000005013007836 */ /* 0x040fe20000000000 */
[----:B----4-:R-:W-:Y:S02]  /*88b0*/  @!P2 LOP3.LUT R15, R10, 0xfffffffe, RZ, 0xc0, !PT ;  /* 0xfffffffe0a0fa812 */ /* 0x010fe400078ec0ff */
[----:B------:R-:W-:Y:S01]  /*88c0*/  @!P1 LOP3.LUT R17, R14, 0xfffffffe, RZ, 0xc0, !PT ;  /* 0xfffffffe0e119812 */ /* 0x000fe200078ec0ff */
[C---:B------:R-:W-:Y:S01]  /*88d0*/  VIADD R14, R19.reuse, 0x58 ;  /* 0x00000058130e7836 */ /* 0x040fe20000000000 */
[----:B------:R-:W-:Y:S02]  /*88e0*/  IADD3 R18, R19, 0x48, RZ ;  /* 0x0000004813127810 */ /* 0x000fe40007ffe0ff */
[----:B------:R-:W-:Y:S01]  /*88f0*/  ISETP.GE.AND P5, PT, R16, UR4, PT ;  /* 0x0000000410007c0c */ /* 0x000fe2000bfa6270 */
[----:B0-----:R-:W-:Y:S01]  /*8900*/  @!P0 IMAD.WIDE R2, R7, 0x4, R12 ;  /* 0x0000000407028825 */ /* 0x001fe200078e020c */
[----:B------:R-:W-:-:S03]  /*8910*/  ISETP.GE.AND P6, PT, R18, UR4, PT ;  /* 0x0000000412007c0c */ /* 0x000fc6000bfc6270 */
[--C-:B-1----:R-:W-:Y:S01]  /*8920*/  @!P4 IMAD.WIDE R4, R9, 0x4, R12.reuse ;  /* 0x000000040904c825 */ /* 0x102fe200078e020c */
[----:B------:R0:W-:Y:S01]  /*8930*/  @!P0 ST.E.64 desc[UR42][R2.64], R38 ;  /* 0x0000002602008985 */ /* 0x0001e2000c101b2a */
[----:B------:R-:W-:Y:S02]  /*8940*/  ISETP.GE.AND P0, PT, R0, UR4, PT ;  /* 0x0000000400007c0c */ /* 0x000fe4000bf06270 */
[--C-:B------:R-:W-:Y:S01]  /*8950*/  @!P3 IMAD.WIDE R6, R11, 0x4, R12.reuse ;  /* 0x000000040b06b825 */ /* 0x100fe200078e020c */
[----:B------:R1:W-:Y:S01]  /*8960*/  @!P4 ST.E.64 desc[UR42][R4.64], R42 ;  /* 0x0000002a0400c985 */ /* 0x0003e2000c101b2a */
[----:B------:R-:W-:Y:S02]  /*8970*/  ISETP.GE.AND P4, PT, R20, UR4, PT ;  /* 0x0000000414007c0c */ /* 0x000fe4000bf86270 */
[----:B------:R-:W-:Y:S01]  /*8980*/  @!P2 IMAD.WIDE R8, R15, 0x4, R12 ;  /* 0x000000040f08a825 */ /* 0x000fe200078e020c */
[----:B------:R2:W-:Y:S01]  /*8990*/  @!P3 ST.E.64 desc[UR42][R6.64], R46 ;  /* 0x0000002e0600b985 */ /* 0x0005e2000c101b2a */
[----:B------:R-:W-:-:S02]  /*89a0*/  IADD3 R15, R19, 0x60, RZ ;  /* 0x00000060130f7810 */ /* 0x000fc40007ffe0ff */
[----:B------:R-:W-:Y:S01]  /*89b0*/  @!P1 IMAD.WIDE R10, R17, 0x4, R12 ;  /* 0x00000004110a9825 */ /* 0x000fe200078e020c */
[----:B------:R3:W-:Y:S01]  /*89c0*/  @!P2 ST.E.64 desc[UR42][R8.64], R50 ;  /* 0x000000320800a985 */ /* 0x0007e2000c101b2a */
[----:B------:R-:W-:Y:S02]  /*89d0*/  ISETP.GE.AND P2, PT, R15, UR4, PT ;  /* 0x000000040f007c0c */ /* 0x000fe4000bf46270 */
[----:B------:R-:W-:Y:S01]  /*89e0*/  VIADD R17, R19, 0x68 ;  /* 0x0000006813117836 */ /* 0x000fe20000000000 */
[----:B------:R4:W-:Y:S01]  /*89f0*/  @!P1 ST.E.64 desc[UR42][R10.64], R54 ;  /* 0x000000360a009985 */ /* 0x0009e2000c101b2a */
[----:B------:R-:W-:Y:S02]  /*8a00*/  ISETP.GE.AND P1, PT, R14, UR4, PT ;  /* 0x000000040e007c0c */ /* 0x000fe4000bf26270 */
[----:B------:R-:W-:Y:S02]  /*8a10*/  @!P5 LEA.HI R16, R16, R16, RZ, 0x1 ;  /* 0x000000101010d211 */ /* 0x000fe400078f08ff */
[----:B------:R-:W-:-:S02]  /*8a20*/  ISETP.GE.AND P3, PT, R17, UR4, PT ;  /* 0x0000000411007c0c */ /* 0x000fc4000bf66270 */
[----:B------:R-:W-:Y:S02]  /*8a30*/  @!P6 LEA.HI R18, R18, R18, RZ, 0x1 ;  /* 0x000000121212e211 */ /* 0x000fe400078f08ff */
[----:B0-----:R-:W-:Y:S02]  /*8a40*/  @!P5 LOP3.LUT R3, R16, 0xfffffffe, RZ, 0xc0, !PT ;  /* 0xfffffffe1003d812 */ /* 0x001fe400078ec0ff */
[----:B-1----:R-:W-:Y:S02]  /*8a50*/  @!P6 LOP3.LUT R5, R18, 0xfffffffe, RZ, 0xc0, !PT ;  /* 0xfffffffe1205e812 */ /* 0x002fe400078ec0ff */
[----:B------:R-:W-:Y:S01]  /*8a60*/  @!P0 LEA.HI R0, R0, R0, RZ, 0x1 ;  /* 0x0000000000008211 */ /* 0x000fe200078f08ff */
[--C-:B------:R-:W-:Y:S01]  /*8a70*/  @!P5 IMAD.WIDE R2, R3, 0x4, R12.reuse ;  /* 0x000000040302d825 */ /* 0x100fe200078e020c */
[----:B------:R-:W-:Y:S02]  /*8a80*/  @!P1 LEA.HI R14, R14, R14, RZ, 0x1 ;  /* 0x0000000e0e0e9211 */ /* 0x000fe400078f08ff */
[----:B------:R-:W-:Y:S01]  /*8a90*/  @!P2 LEA.HI R15, R15, R15, RZ, 0x1 ;  /* 0x0000000f0f0fa211 */ /* 0x000fe200078f08ff */
[----:B------:R-:W-:Y:S01]  /*8aa0*/  @!P6 IMAD.WIDE R4, R5, 0x4, R12 ;  /* 0x000000040504e825 */ /* 0x000fe200078e020c */
[----:B------:R-:W-:Y:S01]  /*8ab0*/  @!P3 LEA.HI R17, R17, R17, RZ, 0x1 ;  /* 0x000000111111b211 */ /* 0x000fe200078f08ff */
[----:B------:R0:W-:Y:S01]  /*8ac0*/  @!P5 ST.E.64 desc[UR42][R2.64], R58 ;  /* 0x0000003a0200d985 */ /* 0x0001e2000c101b2a */
[----:B------:R-:W-:-:S02]  /*8ad0*/  @!P4 LEA.HI R20, R20, R20, RZ, 0x1 ;  /* 0x000000141414c211 */ /* 0x000fc400078f08ff */
[----:B--2---:R-:W-:Y:S01]  /*8ae0*/  @!P0 LOP3.LUT R7, R0, 0xfffffffe, RZ, 0xc0, !PT ;  /* 0xfffffffe00078812 */ /* 0x004fe200078ec0ff */
[----:B------:R1:W-:Y:S01]  /*8af0*/  @!P6 ST.E.64 desc[UR42][R4.64], R62 ;  /* 0x0000003e0400e985 */ /* 0x0003e2000c101b2a */
[----:B---3--:R-:W-:Y:S02]  /*8b00*/  @!P1 LOP3.LUT R9, R14, 0xfffffffe, RZ, 0xc0, !PT ;  /* 0xfffffffe0e099812 */ /* 0x008fe400078ec0ff */
[----:B------:R-:W-:Y:S02]  /*8b10*/  @!P2 LOP3.LUT R15, R15, 0xfffffffe, RZ, 0xc0, !PT ;  /* 0xfffffffe0f0fa812 */ /* 0x000fe400078ec0ff */
[----:B------:R-:W-:Y:S02]  /*8b20*/  @!P3 LOP3.LUT R17, R17, 0xfffffffe, RZ, 0xc0, !PT ;  /* 0xfffffffe1111b812 */ /* 0x000fe400078ec0ff */
[----:B----4-:R-:W-:Y:S02]  /*8b30*/  @!P4 LOP3.LUT R11, R20, 0xfffffffe, RZ, 0xc0, !PT ;  /* 0xfffffffe140bc812 */ /* 0x010fe400078ec0ff */
[----:B------:R-:W-:Y:S01]  /*8b40*/  IADD3 R19, R19, 0x78, RZ ;  /* 0x0000007813137810 */ /* 0x000fe20007ffe0ff */
[----:B0-----:R-:W-:-:S04]  /*8b50*/  @!P0 IMAD.WIDE R2, R7, 0x4, R12 ;  /* 0x0000000407028825 */ /* 0x001fc800078e020c */
[--C-:B-1----:R-:W-:Y:S01]  /*8b60*/  @!P1 IMAD.WIDE R4, R9, 0x4, R12.reuse ;  /* 0x0000000409049825 */ /* 0x102fe200078e020c */
[----:B------:R0:W-:Y:S01]  /*8b70*/  @!P0 ST.E.64 desc[UR42][R2.64], R66 ;  /* 0x0000004202008985 */ /* 0x0001e2000c101b2a */
[----:B------:R-:W-:Y:S02]  /*8b80*/  ISETP.GE.AND P0, PT, R19, UR4, PT ;  /* 0x0000000413007c0c */ /* 0x000fe4000bf06270 */
[--C-:B------:R-:W-:Y:S01]  /*8b90*/  @!P2 IMAD.WIDE R6, R15, 0x4, R12.reuse ;  /* 0x000000040f06a825 */ /* 0x100fe200078e020c */
[----:B------:R0:W-:Y:S03]  /*8ba0*/  @!P1 ST.E.64 desc[UR42][R4.64], R70 ;  /* 0x0000004604009985 */ /* 0x0001e6000c101b2a */
[--C-:B------:R-:W-:Y:S01]  /*8bb0*/  @!P3 IMAD.WIDE R8, R17, 0x4, R12.reuse ;  /* 0x000000041108b825 */ /* 0x100fe200078e020c */
[----:B------:R0:W-:Y:S03]  /*8bc0*/  @!P2 ST.E.64 desc[UR42][R6.64], R74 ;  /* 0x0000004a0600a985 */ /* 0x0001e6000c101b2a */
[----:B------:R-:W-:Y:S01]  /*8bd0*/  @!P4 IMAD.WIDE R10, R11, 0x4, R12 ;  /* 0x000000040b0ac825 */ /* 0x000fe200078e020c */
[----:B------:R0:W-:Y:S04]  /*8be0*/  @!P3 ST.E.64 desc[UR42][R8.64], R78 ;  /* 0x0000004e0800b985 */ /* 0x0001e8000c101b2a */
[----:B------:R0:W-:Y:S01]  /*8bf0*/  @!P4 ST.E.64 desc[UR42][R10.64], R82 ;  /* 0x000000520a00c985 */ /* 0x0001e2000c101b2a */
[----:B------:R-:W-:Y:S05]  /*8c00*/  @P0 BRA `(.L_x_10) ;  /* 0x0000004000600947 */ /* 0x000fea0003800000 */
[----:B------:R-:W-:-:S04]  /*8c10*/  LEA.HI R19, R19, R19, RZ, 0x1 ;  /* 0x0000001313137211 */ /* 0x000fc800078f08ff */
[----:B0-----:R-:W-:-:S05]  /*8c20*/  LOP3.LUT R3, R19, 0xfffffffe, RZ, 0xc0, !PT ;  /* 0xfffffffe13037812 */ /* 0x001fca00078ec0ff */
[----:B------:R-:W-:-:S05]  /*8c30*/  IMAD.WIDE R2, R3, 0x4, R12 ;  /* 0x0000000403027825 */ /* 0x000fca00078e020c */
[----:B------:R0:W-:Y:S01]  /*8c40*/  ST.E.64 desc[UR42][R2.64], R86 ;  /* 0x0000005602007985 */ /* 0x0001e2000c101b2a */
[----:B------:R-:W-:Y:S05]  /*8c50*/  BRA `(.L_x_10) ;  /* 0x00000040004c7947 */ /* 0x000fea0003800000 */
.L_x_33:
[----:B------:R-:W0:Y:S02]  /*8c60*/  S2R R0, SR_TID.X ;  /* 0x0000000000007919 */ /* 0x000e240000002100 */
[----:B0-----:R-:W-:-:S05]  /*8c70*/  VIADD R2, R0, 0xffffff80 ;  /* 0xffffff8000027836 */ /* 0x001fca0000000000 */
[----:B------:R-:W-:-:S13]  /*8c80*/  ISETP.GT.AND P0, PT, R2, 0x7f, PT ;  /* 0x0000007f0200780c */ /* 0x000fda0003f04270 */
[----:B------:R-:W-:Y:S05]  /*8c90*/  @P0 BRA `(.L_x_10) ;  /* 0x00000040003c0947 */ /* 0x000fea0003800000 */
[----:B------:R-:W0:Y:S01]  /*8ca0*/  S2R R3, SR_CTAID.X ;  /* 0x0000000000037919 */ /* 0x000e220000002500 */
[----:B------:R-:W1:Y:S01]  /*8cb0*/  LDC R6, c[0x0][0xbe8] ;  /* 0x0002fa00ff067b82 */ /* 0x000e620000000800 */
[----:B------:R-:W-:Y:S01]  /*8cc0*/  ULDC UR4, c[0x0][0xa88] ;  /* 0x0002a20000047ab9 */ /* 0x000fe20000000800 */
[----:B0-----:R-:W-:Y:S02]  /*8cd0*/  IMAD R0, R3, 0x80, R0 ;  /* 0x0000008003007824 */ /* 0x001fe400078e0200 */
[----:B-1----:R-:W-:-:S03]  /*8ce0*/  IMAD R3, R6, UR4, RZ ;  /* 0x0000000406037c24 */ /* 0x002fc6000f8e02ff */
[----:B------:R-:W-:-:S04]  /*8cf0*/  IADD3 R0, R0, -0x80, RZ ;  /* 0xffffff8000007810 */ /* 0x000fc80007ffe0ff */
[----:B------:R-:W-:-:S13]  /*8d00*/  ISETP.GE.AND P0, PT, R0, R3, PT ;  /* 0x000000030000720c */ /* 0x000fda0003f06270 */
[----:B------:R-:W-:Y:S05]  /*8d10*/  @P0 BRA `(.L_x_10) ;  /* 0x00000040001c0947 */ /* 0x000fea0003800000 */
[----:B------:R-:W-:Y:S01]  /*8d20*/  ISETP.NE.AND P0, PT, R6, 0x1, PT ;  /* 0x000000010600780c */ /* 0x000fe20003f05270 */
[----:B------:R-:W0:Y:S01]  /*8d30*/  S2UR UR4, SR_CTAID.Z ;  /* 0x00000000000479c3 */ /* 0x000e220000002700 */
[----:B------:R-:W-:Y:S01]  /*8d40*/  SHF.R.S32.HI R5, RZ, 0x1f, R16 ;  /* 0x0000001fff057819 */ /* 0x000fe20000011410 */
[----:B------:R-:W-:Y:S02]  /*8d50*/  ULDC.64 UR6, c[0x0][0xbd0] ;  /* 0x0002f40000067ab9 */ /* 0x000fe40000000a00 */
[----:B------:R-:W-:-:S04]  /*8d60*/  IMAD.WIDE.U32 R2, R16, UR6, RZ ;  /* 0x0000000610027c25 */ /* 0x000fc8000f8e00ff */
[----:B------:R-:W1:Y:S01]  /*8d70*/  LDC.64 R12, c[0x0][0xbd8] ;  /* 0x0002f600ff0c7b82 */ /* 0x000e620000000a00 */
[----:B------:R-:W-:-:S04]  /*8d80*/  IMAD R5, R5, UR6, RZ ;  /* 0x0000000605057c24 */ /* 0x000fc8000f8e02ff */
[----:B------:R-:W-:Y:S02]  /*8d90*/  IMAD R5, R16, UR7, R5 ;  /* 0x0000000710057c24 */ /* 0x000fe4000f8e0205 */
[----:B------:R-:W-:Y:S01]  /*8da0*/  IMAD.MOV R16, RZ, RZ, -R16 ;  /* 0x000000ffff107224 */ /* 0x000fe200078e0a10 */
[----:B------:R-:W2:Y:S01]  /*8db0*/  @P0 LDC R9, c[0x0][0xbec] ;  /* 0x0002fb00ff090b82 */ /* 0x000ea20000000800 */
[----:B------:R-:W-:Y:S01]  /*8dc0*/  IMAD.IADD R3, R3, 0x1, R5 ;  /* 0x0000000103037824 */ /* 0x000fe200078e0205 */
[----:B------:R-:W-:-:S06]  /*8dd0*/  MOV R5, R0 ;  /* 0x0000000000057202 */ /* 0x000fcc0000000f00 */
[----:B------:R-:W3:Y:S01]  /*8de0*/  S2UR UR8, SR_CTAID.Y ;  /* 0x00000000000879c3 */ /* 0x000ee20000002600 */
[----:B0-----:R-:W-:-:S07]  /*8df0*/  USHF.R.S32.HI UR5, URZ, 0x1f, UR4 ;  /* 0x0000001f3f057899 */ /* 0x001fce0008011404 */
[----:B------:R-:W3:Y:S01]  /*8e00*/  LDC R7, c[0x0][0xc50] ;  /* 0x00031400ff077b82 */ /* 0x000ee20000000800 */
[C---:B-1----:R-:W-:Y:S02]  /*8e10*/  IMAD R8, R12.reuse, UR5, RZ ;  /* 0x000000050c087c24 */ /* 0x042fe4000f8e02ff */
[----:B------:R-:W-:-:S04]  /*8e20*/  IMAD.WIDE.U32 R2, R12, UR4, R2 ;  /* 0x000000040c027c25 */ /* 0x000fc8000f8e0002 */
[----:B------:R-:W-:Y:S01]  /*8e30*/  IMAD R13, R13, UR4, R8 ;  /* 0x000000040d0d7c24 */ /* 0x000fe2000f8e0208 */
[----:B------:R-:W0:Y:S01]  /*8e40*/  @P0 LDC R11, c[0x0][0xbf0] ;  /* 0x0002fc00ff0b0b82 */ /* 0x000e220000000800 */
[----:B--2---:R-:W-:Y:S01]  /*8e50*/  @P0 IMAD.HI.U32 R4, R0, R9, RZ ;  /* 0x0000000900040227 */ /* 0x004fe200078e00ff */
[----:B------:R-:W-:-:S03]  /*8e60*/  ULDC.64 UR4, c[0x0][0xbe0] ;  /* 0x0002f80000047ab9 */ /* 0x000fc60000000a00 */
[----:B------:R-:W-:Y:S02]  /*8e70*/  IMAD.IADD R3, R13, 0x1, R3 ;  /* 0x000000010d037824 */ /* 0x000fe400078e0203 */
[----:B---3--:R-:W-:-:S04]  /*8e80*/  IMAD R9, R7, R16, UR8 ;  /* 0x0000000807097e24 */ /* 0x008fc8000f8e0210 */
[----:B------:R-:W-:Y:S01]  /*8e90*/  IMAD.WIDE.U32 R2, R9, UR4, R2 ;  /* 0x0000000409027c25 */ /* 0x000fe2000f8e0002 */
[----:B0-----:R-:W-:Y:S02]  /*8ea0*/  @P0 SHF.R.U32.HI R5, RZ, R11, R4 ;  /* 0x0000000bff050219 */ /* 0x001fe40000011604 */
[----:B------:R-:W-:Y:S02]  /*8eb0*/  SHF.R.S32.HI R4, RZ, 0x1f, R9 ;  /* 0x0000001fff047819 */ /* 0x000fe40000011409 */
[----:B------:R-:W-:Y:S01]  /*8ec0*/  IADD3 R2, P0, R5, R2, RZ ;  /* 0x0000000205027210 */ /* 0x000fe20007f1e0ff */
[----:B------:R-:W-:Y:S02]  /*8ed0*/  IMAD.MOV R7, RZ, RZ, -R5 ;  /* 0x000000ffff077224 */ /* 0x000fe400078e0a05 */
[----:B------:R-:W-:Y:S02]  /*8ee0*/  IMAD R4, R4, UR4, RZ ;  /* 0x0000000404047c24 */ /* 0x000fe4000f8e02ff */
[----:B------:R-:W-:-:S02]  /*8ef0*/  IMAD R7, R6, R7, R0 ;  /* 0x0000000706077224 */ /* 0x000fc400078e0200 */
[----:B------:R-:W-:Y:S01]  /*8f00*/  IMAD R4, R9, UR5, R4 ;  /* 0x0000000509047c24 */ /* 0x000fe2000f8e0204 */
[----:B------:R-:W-:Y:S01]  /*8f10*/  SHF.R.S32.HI R9, RZ, 0x1f, R5 ;  /* 0x0000001fff097819 */ /* 0x000fe20000011405 */
[----:B------:R-:W-:Y:S01]  /*8f20*/  ULDC.64 UR4, c[0x0][0xbc8] ;  /* 0x0002f20000047ab9 */ /* 0x000fe20000000a00 */
[----:B------:R-:W-:Y:S02]  /*8f30*/  SHF.R.S32.HI R0, RZ, 0x1f, R7 ;  /* 0x0000001fff007819 */ /* 0x000fe40000011407 */
[----:B------:R-:W-:-:S03]  /*8f40*/  IADD3.X R3, R9, R3, R4, P0, !PT ;  /* 0x0000000309037210 */ /* 0x000fc600007fe404 */
[----:B------:R-:W-:Y:S02]  /*8f50*/  IMAD R0, R0, UR4, RZ ;  /* 0x0000000400007c24 */ /* 0x000fe4000f8e02ff */
[----:B------:R-:W-:-:S04]  /*8f60*/  IMAD.WIDE.U32 R2, R7, UR4, R2 ;  /* 0x0000000407027c25 */ /* 0x000fc8000f8e0002 */
[----:B------:R-:W-:Y:S01]  /*8f70*/  IMAD R5, R7, UR5, R0 ;  /* 0x0000000507057c24 */ /* 0x000fe2000f8e0200 */
[----:B------:R-:W-:Y:S02]  /*8f80*/  ULDC.64 UR4, c[0x0][0xba8] ;  /* 0x0002ea0000047ab9 */ /* 0x000fe40000000a00 */
[----:B------:R-:W-:Y:S02]  /*8f90*/  LEA R4, P0, R2, UR4, 0x2 ;  /* 0x0000000402047c11 */ /* 0x000fe4000f8010ff */
[----:B------:R-:W-:-:S04]  /*8fa0*/  IADD3 R3, R3, R5, RZ ;  /* 0x0000000503037210 */ /* 0x000fc80007ffe0ff */
[----:B------:R-:W-:Y:S01]  /*8fb0*/  LEA.HI.X R5, R2, UR5, R3, 0x2, P0 ;  /* 0x0000000502057c11 */ /* 0x000fe200080f1403 */
[----:B------:R-:W-:-:S05]  /*8fc0*/  IMAD.MOV.U32 R3, RZ, RZ, -0x800000 ;  /* 0xff800000ff037424 */ /* 0x000fca00078e00ff */
[----:B------:R3:W-:Y:S01]  /*8fd0*/  STG.E desc[UR42][R4.64], R3 ;  /* 0x0000000304007986 */ /* 0x0007e2000c10192a */
[----:B------:R-:W-:Y:S05]  /*8fe0*/  BRA `(.L_x_10) ;  /* 0x0000003c00687947 */ /* 0x000fea0003800000 */
.L_x_8:
[----:B------:R-:W-:-:S08]  /*8ff0*/  NOP ;  /* 0x0000000000007918 */ /* 0x000fd00000000000 */
[----:B0-----:R-:W0:-:S00]  /*9000*/  USETMAXREG.DEALLOC.CTAPOOL 0x18 ;  /* 0x00000018000079c8 */ /* 0x001e0000080e0500 */
[----:B0-----:R-:W-:Y:S01]  /*9010*/  LOP3.LUT R0, R0, 0x3, RZ, 0xc0, !PT ;  /* 0x0000000300007812 */ /* 0x001fe200078ec0ff */
[----:B------:R-:W0:Y:S05]  /*9020*/  S2R R18, SR_CTAID.Z ;  /* 0x0000000000127919 */ /* 0x000e2a0000002700 */
[----:B------:R-:W1:Y:S01]  /*9030*/  S2UR UR6, SR_CTAID.Y ;  /* 0x00000000000679c3 */ /* 0x000e620000002600 */
[----:B------:R-:W2:Y:S02]  /*9040*/  SHFL.IDX PT, R0, R0, RZ, 0x1f ;  /* 0x00001fff00007589 */ /* 0x000ea400000e0000 */
[----:B--2---:R-:W-:-:S13]  /*9050*/  ISETP.NE.AND P0, PT, R0, RZ, PT ;  /* 0x000000ff0000720c */ /* 0x004fda0003f05270 */
[----:B01----:R-:W-:Y:S05]  /*9060*/  @!P0 BRA `(.L_x_36) ;  /* 0x0000000000288947 */ /* 0x003fea0003800000 */
[----:B------:R-:W-:Y:S01]  /*9070*/  ULDC UR7, c[0x0][0xc50] ;  /* 0x0003140000077ab9 */ /* 0x000fe20000000800 */
[----:B------:R-:W-:Y:S01]  /*9080*/  UMOV UR36, UR6 ;  /* 0x0000000600247c82 */ /* 0x000fe20008000000 */
[----:B------:R-:W-:-:S06]  /*9090*/  UISETP.NE.AND UP0, UPT, UR7, 0x1, UPT ;  /* 0x000000010700788c */ /* 0x000fcc000bf05270 */
[----:B------:R-:W-:-:S13]  /*90a0*/  PLOP3.LUT P0, PT, PT, PT, UP0, 0x80, 0x0 ;  /* 0x000000000000781c */ /* 0x000fda0003f0f008 */
[----:B------:R-:W-:Y:S05]  /*90b0*/  @!P0 BRA `(.L_x_37) ;  /* 0x0000000000308947 */ /* 0x000fea0003800000 */
[----:B------:R-:W-:Y:S01]  /*90c0*/  ULDC UR4, c[0x0][0xc54] ;  /* 0x0003150000047ab9 */ /* 0x000fe20000000800 */
[----:B------:R-:W-:Y:S01]  /*90d0*/  ULDC UR36, c[0x0][0xc58] ;  /* 0x0003160000247ab9 */ /* 0x000fe20000000800 */
[----:B------:R-:W-:-:S04]  /*90e0*/  UIMAD.WIDE.U32 UR4, UR6, UR4, URZ ;  /* 0x00000004060472a5 */ /* 0x000fc8000f8e003f */
[----:B------:R-:W-:Y:S01]  /*90f0*/  USHF.R.U32.HI UR36, URZ, UR36, UR5 ;  /* 0x000000243f247299 */ /* 0x000fe20008011605 */
[----:B------:R-:W-:Y:S11]  /*9100*/  BRA `(.L_x_37) ;  /* 0x00000000001c7947 */ /* 0x000ff60003800000 */
.L_x_36:
[----:B------:R-:W-:Y:S01]  /*9110*/  ULDC UR7, c[0x0][0xc50] ;  /* 0x0003140000077ab9 */ /* 0x000fe20000000800 */
[----:B------:R-:W-:Y:S01]  /*9120*/  UMOV UR36, UR6 ;  /* 0x0000000600247c82 */ /* 0x000fe20008000000 */
[----:B------:R-:W-:-:S11]  /*9130*/  UISETP.NE.AND UP0, UPT, UR7, 0x1, UPT ;  /* 0x000000010700788c */ /* 0x000fd6000bf05270 */
[----:B------:R-:W-:Y:S01]  /*9140*/  @UP0 ULDC UR4, c[0x0][0xc54] ;  /* 0x0003150000040ab9 */ /* 0x000fe20000000800 */
[----:B------:R-:W-:Y:S01]  /*9150*/  @UP0 ULDC UR8, c[0x0][0xc58] ;  /* 0x0003160000080ab9 */ /* 0x000fe20000000800 */
[----:B------:R-:W-:-:S04]  /*9160*/  UIMAD.WIDE.U32 UR4, UR6, UR4, URZ ;  /* 0x00000004060472a5 */ /* 0x000fc8000f8e003f */
[----:B------:R-:W-:-:S12]  /*9170*/  @UP0 USHF.R.U32.HI UR36, URZ, UR8, UR5 ;  /* 0x000000083f240299 */ /* 0x000fd80008011605 */
.L_x_37:
[----:B------:R-:W-:Y:S01]  /*9180*/  ISETP.GE.AND P0, PT, R18, RZ, PT ;  /* 0x000000ff1200720c */ /* 0x000fe20003f06270 */
[----:B------:R-:W-:Y:S01]  /*9190*/  UIADD3 UR4, -UR36, URZ, URZ ;  /* 0x0000003f24047290 */ /* 0x000fe2000fffe13f */
[----:B------:R-:W-:Y:S01]  /*91a0*/  IMAD.MOV.U32 R9, RZ, RZ, 0x1 ;  /* 0x00000001ff097424 */ /* 0x000fe200078e00ff */
[----:B------:R-:W-:Y:S01]  /*91b0*/  MOV R0, RZ ;  /* 0x000000ff00007202 */ /* 0x000fe20000000f00 */
[----:B------:R-:W-:Y:S01]  /*91c0*/  IMAD.MOV.U32 R3, RZ, RZ, 0x1 ;  /* 0x00000001ff037424 */ /* 0x000fe200078e00ff */
[----:B------:R-:W-:-:S08]  /*91d0*/  UIMAD UR4, UR7, UR4, UR6 ;  /* 0x00000004070472a4 */ /* 0x000fd0000f8e0206 */
[----:B------:R-:W-:Y:S05]  /*91e0*/  @!P0 BRA `(.L_x_38) ;  /* 0x0000003800288947 */ /* 0x000fea0003800000 */
[----:B------:R-:W-:Y:S01]  /*91f0*/  ULDC.64 UR6, c[0x0][0x418] ;  /* 0x0001060000067ab9 */ /* 0x000fe20000000a00 */
[----:B------:R-:W-:Y:S01]  /*9200*/  ULDC UR5, c[0x0][0x424] ;  /* 0x0001090000057ab9 */ /* 0x000fe20000000800 */
[----:B------:R-:W-:Y:S01]  /*9210*/  UISETP.NE.U32.AND UP0, UPT, UR6, URZ, UPT ;  /* 0x0000003f0600728c */ /* 0x000fe2000bf05070 */
[----:B------:R0:W-:Y:S01]  /*9220*/  STL [R1+0xc], RZ ;  /* 0x00000cff01007387 */ /* 0x0001e20000100800 */
[----:B------:R-:W-:Y:S02]  /*9230*/  ULOP3.LUT UR40, UR4, 0xffff, URZ, 0xc0, !UPT ;  /* 0x0000ffff04287892 */ /* 0x000fe4000f8ec03f */
[----:B------:R-:W-:Y:S01]  /*9240*/  UISETP.NE.AND.EX UP0, UPT, UR7, URZ, UPT, UP0 ;  /* 0x0000003f0700728c */ /* 0x000fe2000bf05300 */
[----:B------:R-:W-:-:S03]  /*9250*/  ULDC UR6, c[0x0][0x2f0] ;  /* 0x0000bc0000067ab9 */ /* 0x000fc60000000800 */
[----:B------:R-:W-:-:S04]  /*9260*/  USEL UR5, UR5, 0x1, UP0 ;  /* 0x0000000105057887 */ /* 0x000fc80008000000 */
[----:B------:R-:W-:-:S04]  /*9270*/  UIMAD UR5, UR5, UR6, URZ ;  /* 0x00000006050572a4 */ /* 0x000fc8000f8e023f */
[----:B------:R-:W-:Y:S02]  /*9280*/  UISETP.GE.AND UP0, UPT, UR5, 0x1, UPT ;  /* 0x000000010500788c */ /* 0x000fe4000bf06270 */
[----:B------:R-:W-:-:S04]  /*9290*/  UIADD3 UR5, UR5, 0x7f, URZ ;  /* 0x0000007f05057890 */ /* 0x000fc8000fffe03f */
[----:B------:R-:W-:Y:S01]  /*92a0*/  PLOP3.LUT P0, PT, PT, PT, UP0, 0x80, 0x0 ;  /* 0x000000000000781c */ /* 0x000fe20003f0f008 */
[----:B------:R-:W-:-:S04]  /*92b0*/  USHF.R.S32.HI UR6, URZ, 0x1f, UR5 ;  /* 0x0000001f3f067899 */ /* 0x000fc80008011405 */
[----:B------:R-:W-:-:S04]  /*92c0*/  ULEA.HI UR6, UR6, UR5, URZ, 0x7 ;  /* 0x0000000506067291 */ /* 0x000fc8000f8f383f */
[----:B------:R-:W-:-:S04]  /*92d0*/  USHF.R.S32.HI UR39, URZ, 0x7, UR6 ;  /* 0x000000073f277899 */ /* 0x000fc80008011406 */
[----:B0-----:R-:W-:Y:S08]  /*92e0*/  @!P0 BRA `(.L_x_39) ;  /* 0x00000000007c8947 */ /* 0x001ff00003800000 */
[----:B------:R-:W-:-:S04]  /*92f0*/  USHF.R.U32.HI UR4, URZ, 0x10, UR4 ;  /* 0x000000103f047899 */ /* 0x000fc80008011604 */
[----:B------:R-:W-:-:S11]  /*9300*/  UISETP.NE.AND UP0, UPT, UR4, URZ, UPT ;  /* 0x0000003f0400728c */ /* 0x000fd6000bf05270 */
[----:B------:R-:W-:Y:S02]  /*9310*/  @!UP0 ULDC UR4, c[0x0][0x9f0] ;  /* 0x00027c0000048ab9 */ /* 0x000fe40000000800 */
[----:B------:R-:W-:Y:S01]  /*9320*/  IMAD.U32 R6, RZ, RZ, UR4 ;  /* 0x00000004ff067e24 */ /* 0x000fe2000f8e00ff */
[----:B------:R-:W-:-:S04]  /*9330*/  UIADD3 UR5, UR39, -0x1, UR4 ;  /* 0xffffffff27057890 */ /* 0x000fc8000fffe004 */
[-C--:B------:R-:W-:Y:S02]  /*9340*/  IABS R0, R6.reuse ;  /* 0x0000000600007213 */ /* 0x080fe40000000000 */
[----:B------:R-:W-:Y:S02]  /*9350*/  IABS R6, R6 ;  /* 0x0000000600067213 */ /* 0x000fe40000000000 */
[----:B------:R-:W0:Y:S08]  /*9360*/  I2F.RP R4, R0 ;  /* 0x0000000000047306 */ /* 0x000e300000209400 */
[----:B0-----:R-:W0:Y:S02]  /*9370*/  MUFU.RCP R4, R4 ;  /* 0x0000000400047308 */ /* 0x001e240000001000 */
[----:B0-----:R-:W-:-:S06]  /*9380*/  IADD3 R2, R4, 0xffffffe, RZ ;  /* 0x0ffffffe04027810 */ /* 0x001fcc0007ffe0ff */
[----:B------:R0:W1:Y:S02]  /*9390*/  F2I.FTZ.U32.TRUNC.NTZ R3, R2 ;  /* 0x0000000200037305 */ /* 0x000064000021f000 */
[----:B0-----:R-:W-:Y:S02]  /*93a0*/  IMAD.MOV.U32 R2, RZ, RZ, RZ ;  /* 0x000000ffff027224 */ /* 0x001fe400078e00ff */
[----:B-1----:R-:W-:-:S04]  /*93b0*/  IMAD.MOV R5, RZ, RZ, -R3 ;  /* 0x000000ffff057224 */ /* 0x002fc800078e0a03 */
[----:B------:R-:W-:-:S04]  /*93c0*/  IMAD R5, R5, R0, RZ ;  /* 0x0000000005057224 */ /* 0x000fc800078e02ff */
[----:B------:R-:W-:Y:S01]  /*93d0*/  IMAD.HI.U32 R3, R3, R5, R2 ;  /* 0x0000000503037227 */ /* 0x000fe200078e0002 */
[----:B------:R-:W-:Y:S01]  /*93e0*/  MOV R5, UR5 ;  /* 0x0000000500057c02 */ /* 0x000fe20008000f00 */
[----:B------:R-:W-:-:S03]  /*93f0*/  ULOP3.LUT UR5, UR5, UR4, URZ, 0x3c, !UPT ;  /* 0x0000000405057292 */ /* 0x000fc6000f8e3c3f */
[----:B------:R-:W-:Y:S01]  /*9400*/  IABS R2, R5 ;  /* 0x0000000500027213 */ /* 0x000fe20000000000 */
[----:B------:R-:W-:Y:S02]  /*9410*/  IMAD.MOV R5, RZ, RZ, -R6 ;  /* 0x000000ffff057224 */ /* 0x000fe400078e0a06 */
[----:B------:R-:W-:Y:S02]  /*9420*/  ISETP.LE.AND P2, PT, RZ, UR5, PT ;  /* 0x00000005ff007c0c */ /* 0x000fe4000bf43270 */
[----:B------:R-:W-:-:S04]  /*9430*/  IMAD.HI.U32 R3, R3, R2, RZ ;  /* 0x0000000203037227 */ /* 0x000fc800078e00ff */
[----:B------:R-:W-:-:S05]  /*9440*/  IMAD R5, R3, R5, R2 ;  /* 0x0000000503057224 */ /* 0x000fca00078e0202 */
[----:B------:R-:W-:-:S13]  /*9450*/  ISETP.GT.U32.AND P1, PT, R0, R5, PT ;  /* 0x000000050000720c */ /* 0x000fda0003f24070 */
[----:B------:R-:W-:Y:S01]  /*9460*/  @!P1 IMAD.IADD R5, R5, 0x1, -R0 ;  /* 0x0000000105059824 */ /* 0x000fe200078e0a00 */
[----:B------:R-:W-:Y:S02]  /*9470*/  @!P1 IADD3 R3, R3, 0x1, RZ ;  /* 0x0000000103039810 */ /* 0x000fe40007ffe0ff */
[----:B------:R-:W-:Y:S02]  /*9480*/  ISETP.NE.AND P1, PT, RZ, UR4, PT ;  /* 0x00000004ff007c0c */ /* 0x000fe4000bf25270 */
[----:B------:R-:W-:-:S13]  /*9490*/  ISETP.GE.U32.AND P0, PT, R5, R0, PT ;  /* 0x000000000500720c */ /* 0x000fda0003f06070 */
[----:B------:R-:W-:-:S04]  /*94a0*/  @P0 VIADD R3, R3, 0x1 ;  /* 0x0000000103030836 */ /* 0x000fc80000000000 */
[----:B------:R-:W-:Y:S01]  /*94b0*/  @!P2 IMAD.MOV R3, RZ, RZ, -R3 ;  /* 0x000000ffff03a224 */ /* 0x000fe200078e0a03 */
[----:B------:R-:W-:-:S05]  /*94c0*/  @!P1 LOP3.LUT R3, RZ, UR4, RZ, 0x33, !PT ;  /* 0x00000004ff039c12 */ /* 0x000fca000f8e33ff */
[----:B------:R0:W-:Y:S02]  /*94d0*/  STL [R1+0xc], R3 ;  /* 0x00000c0301007387 */ /* 0x0001e40000100800 */
.L_x_39:
[----:B------:R-:W2:Y:S01]  /*94e0*/  LDL R2, [R1+0xc] ;  /* 0x00000c0001027983 */ /* 0x000ea20000100800 */
[----:B0-----:R-:W-:Y:S02]  /*94f0*/  IMAD.MOV.U32 R3, RZ, RZ, 0x1 ;  /* 0x00000001ff037424 */ /* 0x001fe400078e00ff */
[----:B--2---:R-:W-:-:S05]  /*9500*/  IMAD R0, R2, UR40, RZ ;  /* 0x0000002802007c24 */ /* 0x004fca000f8e02ff */
[----:B------:R-:W-:Y:S01]  /*9510*/  VIADDMNMX R17, R0, R2, UR39, PT ;  /* 0x0000002700117e46 */ /* 0x000fe2000b800102 */
[----:B------:R0:W-:Y:S03]  /*9520*/  STL [R1+0x8], R0 ;  /* 0x0000080001007387 */ /* 0x0001e60000100800 */
[----:B------:R-:W-:Y:S01]  /*9530*/  ISETP.GT.AND P0, PT, R17, R0, PT ;  /* 0x000000001100720c */ /* 0x000fe20003f04270 */
[----:B------:R1:W-:Y:S01]  /*9540*/  STL [R1+0x10], R17 ;  /* 0x0000101101007387 */ /* 0x0003e20000100800 */
[----:B0-----:R-:W-:-:S11]  /*9550*/  MOV R0, RZ ;  /* 0x000000ff00007202 */ /* 0x001fd60000000f00 */
[----:B-1----:R-:W-:Y:S05]  /*9560*/  @!P0 BRA `(.L_x_38) ;  /* 0x0000003400488947 */ /* 0x002fea0003800000 */
[----:B------:R-:W0:Y:S01]  /*9570*/  S2UR UR4, SR_CgaCtaId ;  /* 0x00000000000479c3 */ /* 0x000e220000008800 */
[----:B------:R-:W-:Y:S02]  /*9580*/  UMOV UR38, 0x400 ;  /* 0x0000040000267882 */ /* 0x000fe40000000000 */
[----:B0-----:R-:W-:-:S04]  /*9590*/  ULEA UR38, UR4, UR38, 0x18 ;  /* 0x0000002604267291 */ /* 0x001fc8000f8ec03f */
[----:B------:R-:W-:-:S04]  /*95a0*/  UIADD3 UR4, UR38, 0x1c400, URZ ;  /* 0x0001c40026047890 */ /* 0x000fc8000fffe03f */
[----:B------:R-:W-:-:S06]  /*95b0*/  ULOP3.LUT UP0, URZ, UR4, 0x3ff, URZ, 0xc0, !UPT ;  /* 0x000003ff043f7892 */ /* 0x000fcc000f80c03f */
[----:B------:R-:W-:-:S13]  /*95c0*/  PLOP3.LUT P0, PT, PT, PT, UP0, 0x80, 0x0 ;  /* 0x000000000000781c */ /* 0x000fda0003f0f008 */
[----:B------:R-:W-:Y:S05]  /*95d0*/  @!P0 BRA `(.L_x_40) ;  /* 0x0000000000408947 */ /* 0x000fea0003800000 */
[----:B------:R-:W-:Y:S01]  /*95e0*/  MOV R2, 0x0 ;  /* 0x0000000000027802 */ /* 0x000fe20000000f00 */
[----:B------:R-:W-:Y:S01]  /*95f0*/  ULDC.64 UR6, c[0x4][0x118] ;  /* 0x0100460000067ab9 */ /* 0x000fe20000000a00 */
[----:B------:R-:W-:Y:S01]  /*9600*/  ULDC.64 UR8, c[0x4][0x120] ;  /* 0x0100480000087ab9 */ /* 0x000fe20000000a00 */
[----:B------:R-:W-:Y:S01]  /*9610*/  ULDC.64 UR4, c[0x4][0x70] ;  /* 0x01001c0000047ab9 */ /* 0x000fe20000000a00 */
[----:B------:R-:W-:Y:S01]  /*9620*/  IMAD.U32 R4, RZ, RZ, UR6 ;  /* 0x00000006ff047e24 */ /* 0x000fe2000f8e00ff */
[----:B------:R-:W-:Y:S01]  /*9630*/  MOV R5, UR7 ;  /* 0x0000000700057c02 */ /* 0x000fe20008000f00 */
[----:B------:R-:W0:Y:S01]  /*9640*/  LDC.64 R2, c[0x4][R2] ;  /* 0x0100000002027b82 */ /* 0x000e220000000a00 */
[----:B------:R-:W-:Y:S01]  /*9650*/  IMAD.U32 R6, RZ, RZ, UR8 ;  /* 0x00000008ff067e24 */ /* 0x000fe2000f8e00ff */
[----:B------:R-:W-:Y:S01]  /*9660*/  MOV R10, UR4 ;  /* 0x00000004000a7c02 */ /* 0x000fe20008000f00 */
[----:B------:R-:W-:Y:S01]  /*9670*/  IMAD.U32 R7, RZ, RZ, UR9 ;  /* 0x00000009ff077e24 */ /* 0x000fe2000f8e00ff */
[----:B------:R-:W-:Y:S01]  /*9680*/  MOV R12, 0x1 ;  /* 0x00000001000c7802 */ /* 0x000fe20000000f00 */
[----:B------:R-:W-:-:S02]  /*9690*/  IMAD.U32 R11, RZ, RZ, UR5 ;  /* 0x00000005ff0b7e24 */ /* 0x000fc4000f8e00ff */
[----:B------:R-:W-:Y:S02]  /*96a0*/  IMAD.MOV.U32 R8, RZ, RZ, 0x70 ;  /* 0x00000070ff087424 */ /* 0x000fe400078e00ff */
[----:B------:R-:W-:-:S07]  /*96b0*/  IMAD.MOV.U32 R13, RZ, RZ, RZ ;  /* 0x000000ffff0d7224 */ /* 0x000fce00078e00ff */
[----:B------:R-:W-:-:S07]  /*96c0*/  LEPC R20, `(.L_x_40) ;  /* 0x000000001014794e */ /* 0x000fce0000000000 */
[----:B0-----:R-:W-:Y:S05]  /*96d0*/  CALL.ABS.NOINC R2 ;  /* 0x0000000002007343 */ /* 0x001fea0003c00000 */
.L_x_40:
        /* <DEDUP_REMOVED lines=8> */
[----:B------:R0:W1:Y:S01]  /*9760*/  LDC.64 R2, c[0x4][R16] ;  /* 0x0100000010027b82 */ /* 0x0000620000000a00 */
[----:B------:R-:W-:Y:S01]  /*9770*/  IMAD.U32 R4, RZ, RZ, UR6 ;  /* 0x00000006ff047e24 */ /* 0x000fe2000f8e00ff */
[----:B------:R-:W-:Y:S01]  /*9780*/  MOV R5, UR7 ;  /* 0x0000000700057c02 */ /* 0x000fe20008000f00 */
[----:B------:R-:W-:Y:S01]  /*9790*/  IMAD.U32 R6, RZ, RZ, UR8 ;  /* 0x00000008ff067e24 */ /* 0x000fe2000f8e00ff */
[----:B------:R-:W-:Y:S01]  /*97a0*/  MOV R10, UR4 ;  /* 0x00000004000a7c02 */ /* 0x000fe20008000f00 */
[----:B------:R-:W-:Y:S01]  /*97b0*/  IMAD.U32 R7, RZ, RZ, UR9 ;  /* 0x00000009ff077e24 */ /* 0x000fe2000f8e00ff */
[----:B------:R-:W-:Y:S01]  /*97c0*/  MOV R12, 0x1 ;  /* 0x00000001000c7802 */ /* 0x000fe20000000f00 */
[----:B------:R-:W-:-:S02]  /*97d0*/  IMAD.U32 R11, RZ, RZ, UR5 ;  /* 0x00000005ff0b7e24 */ /* 0x000fc4000f8e00ff */
[----:B------:R-:W-:Y:S02]  /*97e0*/  IMAD.MOV.U32 R8, RZ, RZ, 0x70 ;  /* 0x00000070ff087424 */ /* 0x000fe400078e00ff */
[----:B0-----:R-:W-:-:S07]  /*97f0*/  IMAD.MOV.U32 R13, RZ, RZ, RZ ;  /* 0x000000ffff0d7224 */ /* 0x001fce00078e00ff */
[----:B------:R-:W-:-:S07]  /*9800*/  LEPC R20, `(.L_x_42) ;  /* 0x000000001014794e */ /* 0x000fce0000000000 */
[----:B-1----:R-:W-:Y:S05]  /*9810*/  CALL.ABS.NOINC R2 ;  /* 0x0000000002007343 */ /* 0x002fea0003c00000 */
.L_x_42:
[----:B------:R0:W1:Y:S01]  /*9820*/  LDC.64 R2, c[0x4][R16] ;  /* 0x0100000010027b82 */ /* 0x0000620000000a00 */
[----:B------:R-:W-:Y:S01]  /*9830*/  ULDC.64 UR6, c[0x4][0x118] ;  /* 0x0100460000067ab9 */ /* 0x000fe20000000a00 */
[----:B------:R-:W-:Y:S01]  /*9840*/  ULDC.64 UR8, c[0x4][0x120] ;  /* 0x0100480000087ab9 */ /* 0x000fe20000000a00 */
[----:B------:R-:W-:Y:S01]  /*9850*/  ULDC.64 UR4, c[0x4][0x80] ;  /* 0x0100200000047ab9 */ /* 0x000fe20000000a00 */
        /* <DEDUP_REMOVED lines=11> */
.L_x_41:
[----:B------:R-:W0:Y:S02]  /*9910*/  LDC.64 R2, c[0x0][0x9f8] ;  /* 0x00027e00ff027b82 */ /* 0x000e240000000a00 */
[----:B0-----:R-:W-:-:S04]  /*9920*/  ISETP.NE.U32.AND P0, PT, R2, RZ, PT ;  /* 0x000000ff0200720c */ /* 0x001fc80003f05070 */
[----:B------:R-:W-:-:S13]  /*9930*/  ISETP.NE.AND.EX P0, PT, R3, RZ, PT, P0 ;  /* 0x000000ff0300720c */ /* 0x000fda0003f05300 */
[----:B------:R-:W0:Y:S02]  /*9940*/  @P0 LDC.64 R2, c[0x0][0x9f8] ;  /* 0x00027e00ff020b82 */ /* 0x000e240000000a00 */
[----:B0-----:R-:W-:-:S05]  /*9950*/  @P0 IMAD.WIDE R2, R18, 0x4, R2 ;  /* 0x0000000412020825 */ /* 0x001fca00078e0202 */
[----:B------:R0:W2:Y:S01]  /*9960*/  @P0 LDG.E R18, desc[UR42][R2.64] ;  /* 0x0000002a02120981 */ /* 0x0000a2000c1e1900 */
[----:B------:R-:W-:Y:S01]  /*9970*/  UMOV UR4, 0xffffffff ;  /* 0xffffffff00047882 */ /* 0x000fe20000000000 */
[----:B------:R-:W-:Y:S01]  /*9980*/  VIADD R17, R17, 0xffffffff ;  /* 0xffffffff11117836 */ /* 0x000fe20000000000 */
[----:B------:R-:W1:Y:S01]  /*9990*/  S2R R16, SR_TID.X ;  /* 0x0000000000107919 */ /* 0x000e620000002100 */
[----:B0-----:R-:W0:Y:S02]  /*99a0*/  LDC.64 R2, c[0x0][0x418] ;  /* 0x00010600ff027b82 */ /* 0x001e240000000a00 */
[----:B0-----:R-:W-:Y:S02]  /*99b0*/  ISETP.NE.U32.AND P0, PT, R2, RZ, PT ;  /* 0x000000ff0200720c */ /* 0x001fe40003f05070 */
[----:B-1----:R-:W-:Y:S02]  /*99c0*/  SHF.R.U32.HI R0, RZ, 0x5, R16 ;  /* 0x00000005ff007819 */ /* 0x002fe40000011610 */
[----:B------:R-:W-:-:S02]  /*99d0*/  ISETP.NE.AND.EX P1, PT, R3, RZ, PT, P0 ;  /* 0x000000ff0300720c */ /* 0x000fc40003f25300 */
[----:B------:R-:W-:Y:S02]  /*99e0*/  LOP3.LUT R0, R0, 0x3, RZ, 0xc0, !PT ;  /* 0x0000000300007812 */ /* 0x000fe400078ec0ff */
[----:B------:R-:W-:-:S05]  /*99f0*/  P2R R4, PR, RZ, 0x2 ;  /* 0x00000002ff047803 */ /* 0x000fca0000000000 */
[----:B------:R0:W-:Y:S01]  /*9a00*/  STL [R1+0x4], R4 ;  /* 0x0000040401007387 */ /* 0x0001e20000100800 */
[----:B--2---:R-:W-:Y:S02]  /*9a10*/  SHF.R.S32.HI R19, RZ, 0x1f, R18 ;  /* 0x0000001fff137819 */ /* 0x004fe40000011412 */
[----:B------:R-:W-:Y:S01]  /*9a20*/  SEL R16, R18, RZ, !P1 ;  /* 0x000000ff12107207 */ /* 0x000fe20004800000 */
[----:B0-----:R-:W-:Y:S06]  /*9a30*/  BRA.DIV UR4, `(.L_x_43) ;  /* 0x0000003604507947 */ /* 0x001fec000b800000 */
[----:B------:R0:W1:Y:S02]  /*9a40*/  SHFL.IDX PT, R14, R0, RZ, 0x1f ;  /* 0x00001fff000e7589 */ /* 0x00006400000e0000 */
.L_x_123:
[----:B------:R-:W-:Y:S02]  /*9a50*/  PLOP3.LUT P2, PT, PT, PT, PT, 0x8, 0x0 ;  /* 0x000000000000781c */ /* 0x000fe40003f4e170 */
[----:B-1----:R-:W-:Y:S02]  /*9a60*/  ISETP.NE.AND P0, PT, R14, RZ, PT ;  /* 0x000000ff0e00720c */ /* 0x002fe40003f05270 */
[----:B0-----:R-:W-:-:S05]  /*9a70*/  P2R R0, PR, RZ, 0x4 ;  /* 0x00000004ff007803 */ /* 0x001fca0000000000 */
[----:B------:R0:W-:Y:S06]  /*9a80*/  STL [R1], R0 ;  /* 0x0000000001007387 */ /* 0x0001ec0000100800 */
[----:B------:R-:W-:Y:S05]  /*9a90*/  @P0 BRA `(.L_x_44) ;  /* 0x00000004000c0947 */ /* 0x000fea0003800000 */
[----:B------:R-:W-:-:S03]  /*9aa0*/  UMOV UR4, 0xffffffff ;  /* 0xffffffff00047882 */ /* 0x000fc60000000000 */
[----:B------:R-:W-:Y:S05]  /*9ab0*/  BRA.DIV UR4, `(.L_x_45) ;  /* 0x0000003604507947 */ /* 0x000fea000b800000 */
[----:B------:R-:W-:-:S13]  /*9ac0*/  ELECT P6, URZ, PT ;  /* 0x00000000003f782f */ /* 0x000fda00038c0000 */
.L_x_126:
[----:B------:R-:W-:Y:S05]  /*9ad0*/  @!P6 BRA `(.L_x_44) ;  /* 0x0000000000fce947 */ /* 0x000fea0003800000 */
[----:B------:R-:W-:Y:S01]  /*9ae0*/  MOV R16, R18 ;  /* 0x0000001200107202 */ /* 0x000fe20000000f00 */
[----:B------:R-:W-:Y:S06]  /*9af0*/  @!P1 BRA `(.L_x_46) ;  /* 0x0000000000449947 */ /* 0x000fec0003800000 */
[----:B------:R-:W1:Y:S01]  /*9b00*/  LDC R6, c[0x0][0x43c] ;  /* 0x00010f00ff067b82 */ /* 0x000e620000000800 */
[----:B------:R-:W-:Y:S02]  /*9b10*/  ULDC.64 UR4, c[0x0][0x428] ;  /* 0x00010a0000047ab9 */ /* 0x000fe40000000a00 */
[----:B------:R-:W-:-:S04]  /*9b20*/  IMAD R7, R19, UR4, RZ ;  /* 0x0000000413077c24 */ /* 0x000fc8000f8e02ff */
[----:B------:R-:W-:Y:S01]  /*9b30*/  IMAD R7, R18, UR5, R7 ;  /* 0x0000000512077c24 */ /* 0x000fe2000f8e0207 */
[----:B-1----:R-:W-:-:S13]  /*9b40*/  ISETP.NE.AND P0, PT, R6, 0x1, PT ;  /* 0x000000010600780c */ /* 0x002fda0003f05270 */
[----:B------:R-:W0:Y:S02]  /*9b50*/  @P0 LDC.64 R4, c[0x0][0x440] ;  /* 0x00011000ff040b82 */ /* 0x000e240000000a00 */
[----:B0-----:R-:W-:-:S04]  /*9b60*/  @P0 IMAD.HI.U32 R0, R17, R4, RZ ;  /* 0x0000000411000227 */ /* 0x001fc800078e00ff */
[----:B------:R-:W-:Y:S01]  /*9b70*/  IMAD.MOV.U32 R4, RZ, RZ, R17 ;  /* 0x000000ffff047224 */ /* 0x000fe200078e0011 */
[----:B------:R-:W-:-:S04]  /*9b80*/  @P0 SHF.R.U32.HI R4, RZ, R5, R0 ;  /* 0x00000005ff040219 */ /* 0x000fc80000011600 */
[--C-:B------:R-:W-:Y:S01]  /*9b90*/  SHF.R.S32.HI R5, RZ, 0x1f, R4.reuse ;  /* 0x0000001fff057819 */ /* 0x100fe20000011404 */
[--C-:B------:R-:W-:Y:S02]  /*9ba0*/  IMAD.MOV R0, RZ, RZ, -R4.reuse ;  /* 0x000000ffff007224 */ /* 0x100fe400078e0a04 */
[----:B------:R-:W-:-:S04]  /*9bb0*/  IMAD.WIDE.U32 R4, R18, UR4, R4 ;  /* 0x0000000412047c25 */ /* 0x000fc8000f8e0004 */
[----:B------:R-:W-:Y:S01]  /*9bc0*/  IMAD R17, R6, R0, R17 ;  /* 0x0000000006117224 */ /* 0x000fe200078e0211 */
[----:B------:R-:W-:Y:S02]  /*9bd0*/  LEA R2, P0, R4, R2, 0x2 ;  /* 0x0000000204027211 */ /* 0x000fe400078010ff */
[----:B------:R-:W-:-:S04]  /*9be0*/  IADD3 R0, R5, R7, RZ ;  /* 0x0000000705007210 */ /* 0x000fc80007ffe0ff */
[----:B------:R-:W-:-:S05]  /*9bf0*/  LEA.HI.X R3, R4, R3, R0, 0x2, P0 ;  /* 0x0000000304037211 */ /* 0x000fca00000f1400 */
[----:B------:R1:W5:Y:S02]  /*9c00*/  LDG.E R16, desc[UR42][R2.64] ;  /* 0x0000002a02107981 */ /* 0x000364000c1e1900 */
.L_x_46:
[----:B0-----:R-:W-:Y:S01]  /*9c10*/  IMAD.MOV.U32 R0, RZ, RZ, 0x1 ;  /* 0x00000001ff007424 */ /* 0x001fe200078e00ff */
[----:B------:R-:W1:Y:S04]  /*9c20*/  S2R R8, SR_TID.X ;  /* 0x0000000000087919 */ /* 0x000e680000002100 */
[----:B------:R-:W-:-:S04]  /*9c30*/  SHF.L.U32 R0, R0, 0x1f, RZ ;  /* 0x0000001f00007819 */ /* 0x000fc800000006ff */
[----:B------:R-:W0:Y:S01]  /*9c40*/  SYNCS.PHASECHK.TRANS64.TRYWAIT P0, [UR38+0x34840], R0 ;  /* 0x03484000ff0075a7 */ /* 0x000e220008000166 */
[----:B-1----:R-:W-:-:S04]  /*9c50*/  LOP3.LUT R2, R8, 0x7f, RZ, 0xc0, !PT ;  /* 0x0000007f08027812 */ /* 0x002fc800078ec0ff */
[----:B------:R-:W-:Y:S01]  /*9c60*/  ISETP.NE.AND P1, PT, R2, RZ, PT ;  /* 0x000000ff0200720c */ /* 0x000fe20003f25270 */
[----:B0-----:R-:W-:-:S12]  /*9c70*/  @!P0 BRA `(.L_x_47) ;  /* 0x0000003400008947 */ /* 0x001fd80003800000 */
.L_x_127:
[----:B------:R-:W-:Y:S05]  /*9c80*/  @P1 BRA `(.L_x_48) ;  /* 0x0000000000181947 */ /* 0x000fea0003800000 */
[----:B------:R-:W1:Y:S01]  /*9c90*/  S2R R2, SR_TID.X ;  /* 0x0000000000027919 */ /* 0x000e620000002100 */
[----:B0-----:R-:W-:-:S04]  /*9ca0*/  IMAD.MOV.U32 R0, RZ, RZ, 0xc000 ;  /* 0x0000c000ff007424 */ /* 0x001fc800078e00ff */
[----:B------:R2:W-:Y:S01]  /*9cb0*/  SYNCS.ARRIVE.TRANS64 RZ, [UR38+0x34830], R0 ;  /* 0x03483000ffff79a7 */ /* 0x0005e20008000026 */
[----:B-1----:R-:W-:-:S13]  /*9cc0*/  LOP3.LUT P0, RZ, R2, 0x1f, RZ, 0xc0, !PT ;  /* 0x0000001f02ff7812 */ /* 0x002fda000780c0ff */
[----:B--2---:R-:W-:Y:S05]  /*9cd0*/  @!P0 BRA `(.L_x_48) ;  /* 0x0000000000048947 */ /* 0x004fea0003800000 */
[----:B------:R-:W-:Y:S01]  /*9ce0*/  BPT.TRAP 0x1 ;  /* 0x000000040000795c */ /* 0x000fe20000300000 */
.L_x_48:
[----:B------:R-:W-:Y:S01]  /*9cf0*/  R2UR UR11, R17 ;  /* 0x00000000110b72ca */ /* 0x000fe200000e0000 */
[----:B------:R-:W-:Y:S01]  /*9d00*/  ULDC.64 UR4, c[0x0][0x198] ;  /* 0x0000660000047ab9 */ /* 0x000fe20000000a00 */
[----:B-----5:R-:W-:Y:S01]  /*9d10*/  R2UR UR13, R16 ;  /* 0x00000000100d72ca */ /* 0x020fe200000e0000 */
[----:B------:R-:W-:Y:S01]  /*9d20*/  UIADD3 UR4, UP0, UR4, 0x370, URZ ;  /* 0x0000037004047890 */ /* 0x000fe2000ff1e03f */
[----:B------:R-:W-:Y:S01]  /*9d30*/  PLOP3.LUT P0, PT, PT, PT, PT, 0x80, 0x0 ;  /* 0x000000000000781c */ /* 0x000fe20003f0f070 */
[----:B------:R-:W-:Y:S02]  /*9d40*/  UIADD3 UR8, UR38, 0x1c400, URZ ;  /* 0x0001c40026087890 */ /* 0x000fe4000fffe03f */
[----:B------:R-:W-:Y:S01]  /*9d50*/  UIADD3 UR9, UR38, 0x34830, URZ ;  /* 0x0003483026097890 */ /* 0x000fe2000fffe03f */
[----:B0-----:R-:W-:Y:S01]  /*9d60*/  P2R R0, PR, RZ, 0x1 ;  /* 0x00000001ff007803 */ /* 0x001fe20000000000 */
[----:B------:R-:W-:Y:S02]  /*9d70*/  UIADD3.X UR5, URZ, UR5, URZ, UP0, !UPT ;  /* 0x000000053f057290 */ /* 0x000fe400087fe43f */
[----:B------:R-:W-:-:S02]  /*9d80*/  UIADD3 UR16, UR38, 0x20400, URZ ;  /* 0x0002040026107890 */ /* 0x000fc4000fffe03f */
[----:B------:R-:W-:Y:S01]  /*9d90*/  USHF.L.U32 UR11, UR11, 0x7, URZ ;  /* 0x000000070b0b7899 */ /* 0x000fe2000800063f */
[----:B------:R1:W-:Y:S01]  /*9da0*/  STL [R1], R0 ;  /* 0x0000000001007387 */ /* 0x0003e20000100800 */
[----:B------:R-:W-:Y:S01]  /*9db0*/  UIADD3 UR32, UR38, 0x24400, URZ ;  /* 0x0002440026207890 */ /* 0x000fe2000fffe03f */
[----:B------:R-:W-:Y:S01]  /*9dc0*/  UMOV UR6, 0x0 ;  /* 0x0000000000067882 */ /* 0x000fe20000000000 */
[----:B------:R-:W-:Y:S01]  /*9dd0*/  UMOV UR7, 0x14f00000 ;  /* 0x14f0000000077882 */ /* 0x000fe20000000000 */
[----:B------:R-:W-:Y:S01]  /*9de0*/  UMOV UR10, URZ ;  /* 0x0000003f000a7c82 */ /* 0x000fe20008000000 */
[----:B------:R-:W-:Y:S01]  /*9df0*/  UMOV UR12, UR36 ;  /* 0x00000024000c7c82 */ /* 0x000fe20008000000 */
[----:B------:R-:W-:Y:S01]  /*9e00*/  UMOV UR18, 0x40 ;  /* 0x0000004000127882 */ /* 0x000fe20000000000 */
[----:B------:R-:W-:Y:S01]  /*9e10*/  UMOV UR20, UR36 ;  /* 0x0000002400147c82 */ /* 0x000fe20008000000 */
[----:B------:R-:W-:Y:S01]  /*9e20*/  UMOV UR17, UR9 ;  /* 0x0000000900117c82 */ /* 0x000fe20008000000 */
[----:B------:R-:W-:Y:S01]  /*9e30*/  UMOV UR21, UR13 ;  /* 0x0000000d00157c82 */ /* 0x000fe20008000000 */
[----:B------:R-:W-:Y:S01]  /*9e40*/  UMOV UR19, UR11 ;  /* 0x0000000b00137c82 */ /* 0x000fe20008000000 */
[----:B------:R-:W-:Y:S01]  /*9e50*/  UMOV UR34, 0x80 ;  /* 0x0000008000227882 */ /* 0x000fe20000000000 */
[----:B------:R-:W-:Y:S01]  /*9e60*/  UMOV UR33, UR9 ;  /* 0x0000000900217c82 */ /* 0x000fe20008000000 */
[----:B------:R-:W-:Y:S01]  /*9e70*/  UMOV UR37, UR13 ;  /* 0x0000000d00257c82 */ /* 0x000fe20008000000 */
[----:B------:R1:W-:Y:S01]  /*9e80*/  UTMALDG.4D [UR8], [UR4], desc[UR6] ;  /* 0x00000608040075b4 */ /* 0x0003e20008019000 */
[----:B------:R-:W-:Y:S01]  /*9e90*/  UMOV UR35, UR11 ;  /* 0x0000000b00237c82 */ /* 0x000fe20008000000 */
[----:B------:R1:W-:Y:S01]  /*9ea0*/  UTMALDG.4D [UR16], [UR4], desc[UR6] ;  /* 0x00000610040075b4 */ /* 0x0003e20008019000 */
[----:B------:R1:W-:Y:S02]  /*9eb0*/  UTMALDG.4D [UR32], [UR4], desc[UR6] ;  /* 0x00000620040075b4 */ /* 0x0003e40008019000 */
[----:B-1----:R-:W-:Y:S01]  /*9ec0*/  NOP ;  /* 0x0000000000007918 */ /* 0x002fe20000000000 */
.L_x_44:
[----:B------:R-:W-:Y:S05]  /*9ed0*/  WARPSYNC.ALL ;  /* 0x0000000000007948 */ /* 0x000fea0003800000 */
[----:B------:R-:W-:Y:S01]  /*9ee0*/  UIADD3 UR4, UR38, 0x10400, URZ ;  /* 0x0001040026047890 */ /* 0x000fe2000fffe03f */
[----:B------:R-:W-:Y:S03]  /*9ef0*/  BAR.SYNC.DEFER_BLOCKING 0x8, 0x180 ;  /* 0x0206000000007b1d */ /* 0x000fe60000010000 */
[----:B------:R-:W-:-:S06]  /*9f00*/  ULOP3.LUT UP0, URZ, UR4, 0x3ff, URZ, 0xc0, !UPT ;  /* 0x000003ff043f7892 */ /* 0x000fcc000f80c03f */
[----:B------:R-:W-:-:S13]  /*9f10*/  PLOP3.LUT P0, PT, PT, PT, UP0, 0x80, 0x0 ;  /* 0x000000000000781c */ /* 0x000fda0003f0f008 */
[----:B------:R-:W-:Y:S05]  /*9f20*/  @!P0 BRA `(.L_x_49) ;  /* 0x0000000000408947 */ /* 0x000fea0003800000 */
[----:B------:R-:W-:Y:S01]  /*9f30*/  MOV R2, 0x0 ;  /* 0x0000000000027802 */ /* 0x000fe20000000f00 */
[----:B------:R-:W-:Y:S01]  /*9f40*/  ULDC.64 UR6, c[0x4][0x118] ;  /* 0x0100460000067ab9 */ /* 0x000fe20000000a00 */
[----:B------:R-:W-:Y:S01]  /*9f50*/  ULDC.64 UR8, c[0x4][0x120] ;  /* 0x0100480000087ab9 */ /* 0x000fe20000000a00 */
[----:B------:R-:W-:Y:S01]  /*9f60*/  ULDC.64 UR4, c[0x4][0x88] ;  /* 0x0100220000047ab9 */ /* 0x000fe20000000a00 */
[----:B------:R-:W-:Y:S01]  /*9f70*/  MOV R4, UR6 ;  /* 0x0000000600047c02 */ /* 0x000fe20008000f00 */
[----:B------:R-:W-:Y:S01]  /*9f80*/  IMAD.U32 R5, RZ, RZ, UR7 ;  /* 0x00000007ff057e24 */ /* 0x000fe2000f8e00ff */
[----:B------:R-:W1:Y:S01]  /*9f90*/  LDC.64 R2, c[0x4][R2] ;  /* 0x0100000002027b82 */ /* 0x000e620000000a00 */
        /* <DEDUP_REMOVED lines=8> */
[----:B01----:R-:W-:Y:S05]  /*a020*/  CALL.ABS.NOINC R2 ;  /* 0x0000000002007343 */ /* 0x003fea0003c00000 */
.L_x_49:
[----:B------:R-:W1:Y:S01]  /*a030*/  S2R R4, SR_CTAID.Z ;  /* 0x0000000000047919 */ /* 0x000e620000002700 */
[----:B------:R-:W2:Y:S01]  /*a040*/  LDC R8, c[0x0][0x448] ;  /* 0x00011200ff087b82 */ /* 0x000ea20000000800 */
[----:B------:R-:W-:Y:S01]  /*a050*/  USHF.R.S32.HI UR4, URZ, 0x1f, UR36 ;  /* 0x0000001f3f047899 */ /* 0x000fe20008011424 */
[----:B------:R-:W3:Y:S01]  /*a060*/  S2R R12, SR_TID.X ;  /* 0x00000000000c7919 */ /* 0x000ee20000002100 */
[----:B------:R-:W-:Y:S02]  /*a070*/  ULDC.64 UR8, c[0x0][0x2d8] ;  /* 0x0000b60000087ab9 */ /* 0x000fe40000000a00 */
[----:B------:R-:W-:Y:S01]  /*a080*/  UIMAD UR6, UR4, UR8, URZ ;  /* 0x00000008040672a4 */ /* 0x000fe2000f8e023f */
[----:B------:R-:W4:Y:S02]  /*a090*/  S2R R9, SR_CTAID.X ;  /* 0x0000000000097919 */ /* 0x000f240000002500 */
[----:B------:R-:W0:Y:S01]  /*a0a0*/  LDC.64 R2, c[0x0][0x2e0] ;  /* 0x0000b800ff027b82 */ /* 0x000e220000000a00 */
[----:B------:R-:W-:-:S02]  /*a0b0*/  UIMAD.WIDE.U32 UR4, UR36, UR8, URZ ;  /* 0x00000008240472a5 */ /* 0x000fc4000f8e003f */
[----:B------:R-:W-:-:S04]  /*a0c0*/  UIMAD UR6, UR36, UR9, UR6 ;  /* 0x00000009240672a4 */ /* 0x000fc8000f8e0206 */
[----:B------:R-:W-:Y:S01]  /*a0d0*/  UIADD3 UR5, UR5, UR6, URZ ;  /* 0x0000000605057290 */ /* 0x000fe2000fffe03f */
[----:B--2---:R-:W-:Y:S02]  /*a0e0*/  ISETP.NE.AND P0, PT, R8, 0x1, PT ;  /* 0x000000010800780c */ /* 0x004fe40003f05270 */
[----:B-1----:R-:W-:Y:S02]  /*a0f0*/  SHF.R.S32.HI R5, RZ, 0x1f, R4 ;  /* 0x0000001fff057819 */ /* 0x002fe40000011404 */
[----:B---3--:R-:W-:-:S03]  /*a100*/  LOP3.LUT R11, R12, 0x7f, RZ, 0xc0, !PT ;  /* 0x0000007f0c0b7812 */ /* 0x008fc600078ec0ff */
[----:B0-----:R-:W-:Y:S01]  /*a110*/  IMAD R0, R5, R2, RZ ;  /* 0x0000000205007224 */ /* 0x001fe200078e02ff */
[----:B------:R-:W-:-:S03]  /*a120*/  SHF.R.U32.HI R6, RZ, 0x3, R11 ;  /* 0x00000003ff067819 */ /* 0x000fc6000001160b */
[C---:B------:R-:W-:Y:S02]  /*a130*/  IMAD R5, R4.reuse, R3, R0 ;  /* 0x0000000304057224 */ /* 0x040fe400078e0200 */
[----:B------:R-:W-:Y:S01]  /*a140*/  IMAD.WIDE.U32 R2, R4, R2, UR4 ;  /* 0x0000000404027e25 */ /* 0x000fe2000f8e0002 */
[----:B------:R-:W0:Y:S01]  /*a150*/  @P0 LDC R0, c[0x0][0x450] ;  /* 0x00011400ff000b82 */ /* 0x000e220000000800 */
[----:B------:R-:W-:-:S03]  /*a160*/  ULDC.64 UR4, c[0x0][0x2d0] ;  /* 0x0000b40000047ab9 */ /* 0x000fc60000000a00 */
[----:B------:R-:W-:Y:S01]  /*a170*/  IADD3 R3, R3, R5, RZ ;  /* 0x0000000503037210 */ /* 0x000fe20007ffe0ff */
[----:B------:R-:W-:-:S03]  /*a180*/  IMAD.SHL.U32 R5, R12, 0x10, RZ ;  /* 0x000000100c057824 */ /* 0x000fc600078e00ff */
[----:B------:R-:W1:Y:S02]  /*a190*/  @P0 LDC R4, c[0x0][0x44c] ;  /* 0x00011300ff040b82 */ /* 0x000e640000000800 */
[----:B------:R-:W-:-:S05]  /*a1a0*/  LOP3.LUT R5, R6, 0x70, R5, 0xf8, !PT ;  /* 0x0000007006057812 */ /* 0x000fca00078ef805 */
[----:B----4-:R-:W-:-:S04]  /*a1b0*/  IMAD R5, R9, 0x80, R5 ;  /* 0x0000008009057824 */ /* 0x010fc800078e0205 */
[----:B-1----:R-:W-:Y:S01]  /*a1c0*/  @P0 IMAD.HI.U32 R7, R5, R4, RZ ;  /* 0x0000000405070227 */ /* 0x002fe200078e00ff */
[----:B------:R-:W-:-:S04]  /*a1d0*/  MOV R4, R5 ;  /* 0x0000000500047202 */ /* 0x000fc80000000f00 */
[----:B0-----:R-:W-:Y:S01]  /*a1e0*/  @P0 SHF.R.U32.HI R4, RZ, R0, R7 ;  /* 0x00000000ff040219 */ /* 0x001fe20000011607 */
[----:B------:R-:W-:-:S04]  /*a1f0*/  IMAD.SHL.U32 R7, R11, 0x8, RZ ;  /* 0x000000080b077824 */ /* 0x000fc800078e00ff */
[----:B------:R-:W-:Y:S02]  /*a200*/  IMAD.MOV R0, RZ, RZ, -R4 ;  /* 0x000000ffff007224 */ /* 0x000fe400078e0a04 */
[----:B------:R-:W-:-:S04]  /*a210*/  IMAD.WIDE.U32 R2, R4, UR4, R2 ;  /* 0x0000000404027c25 */ /* 0x000fc8000f8e0002 */
[----:B------:R-:W-:Y:S01]  /*a220*/  IMAD R0, R8, R0, R5 ;  /* 0x0000000008007224 */ /* 0x000fe200078e0205 */
[----:B------:R-:W-:-:S05]  /*a230*/  SHF.R.S32.HI R5, RZ, 0x1f, R4 ;  /* 0x0000001fff057819 */ /* 0x000fca0000011404 */
[----:B------:R-:W-:-:S04]  /*a240*/  IMAD R5, R5, UR4, RZ ;  /* 0x0000000405057c24 */ /* 0x000fc8000f8e02ff */
[----:B------:R-:W-:Y:S01]  /*a250*/  IMAD R5, R4, UR5, R5 ;  /* 0x0000000504057c24 */ /* 0x000fe2000f8e0205 */
[----:B------:R-:W-:Y:S01]  /*a260*/  SHF.R.S32.HI R4, RZ, 0x1f, R0 ;  /* 0x0000001fff047819 */ /* 0x000fe20000011400 */
[----:B------:R-:W-:Y:S02]  /*a270*/  ULDC.64 UR4, c[0x0][0x2c8] ;  /* 0x0000b20000047ab9 */ /* 0x000fe40000000a00 */
[----:B------:R-:W-:Y:S02]  /*a280*/  IMAD.IADD R3, R3, 0x1, R5 ;  /* 0x0000000103037824 */ /* 0x000fe400078e0205 */
[----:B------:R-:W-:Y:S02]  /*a290*/  IMAD R5, R4, UR4, RZ ;  /* 0x0000000404057c24 */ /* 0x000fe4000f8e02ff */
[----:B------:R-:W-:-:S04]  /*a2a0*/  IMAD.WIDE.U32 R2, R0, UR4, R2 ;  /* 0x0000000400027c25 */ /* 0x000fc8000f8e0002 */
[----:B------:R-:W-:Y:S01]  /*a2b0*/  IMAD R4, R0, UR5, R5 ;  /* 0x0000000500047c24 */ /* 0x000fe2000f8e0205 */
[----:B------:R-:W-:Y:S02]  /*a2c0*/  ULDC.64 UR4, c[0x0][0x280] ;  /* 0x0000a00000047ab9 */ /* 0x000fe40000000a00 */
[----:B------:R-:W-:Y:S01]  /*a2d0*/  LEA R0, P0, R2, UR4, 0x1 ;  /* 0x0000000402007c11 */ /* 0x000fe2000f8008ff */
[----:B------:R-:W-:Y:S01]  /*a2e0*/  ULDC UR4, c[0x0][0x2b8] ;  /* 0x0000ae0000047ab9 */ /* 0x000fe20000000800 */
[----:B------:R-:W-:-:S04]  /*a2f0*/  IADD3 R5, R3, R4, RZ ;  /* 0x0000000403057210 */ /* 0x000fc80007ffe0ff */
[----:B------:R-:W-:Y:S01]  /*a300*/  LEA.HI.X R5, R2, UR5, R5, 0x1, P0 ;  /* 0x0000000502057c11 */ /* 0x000fe200080f0c05 */
[----:B------:R-:W-:-:S05]  /*a310*/  IMAD.SHL.U32 R2, R12, 0x8, RZ ;  /* 0x000000080c027824 */ /* 0x000fca00078e00ff */
[----:B------:R-:W-:-:S04]  /*a320*/  LOP3.LUT R10, R2, 0x38, RZ, 0xc0, !PT ;  /* 0x00000038020a7812 */ /* 0x000fc800078ec0ff */
[C---:B------:R-:W-:Y:S02]  /*a330*/  LOP3.LUT R3, R10.reuse, 0x40, RZ, 0xfc, !PT ;  /* 0x000000400a037812 */ /* 0x040fe400078efcff */
[C---:B------:R-:W-:Y:S02]  /*a340*/  ISETP.GE.AND P2, PT, R10.reuse, UR4, PT ;  /* 0x000000040a007c0c */ /* 0x040fe4000bf46270 */
[----:B------:R-:W-:Y:S02]  /*a350*/  ISETP.GE.AND P0, PT, R3, UR4, PT ;  /* 0x0000000403007c0c */ /* 0x000fe4000bf06270 */
[----:B------:R-:W-:-:S04]  /*a360*/  LOP3.LUT R3, R10, 0x80, RZ, 0xfc, !PT ;  /* 0x000000800a037812 */ /* 0x000fc800078efcff */
[----:B------:R-:W-:Y:S01]  /*a370*/  ISETP.GE.AND P1, PT, R3, UR4, PT ;  /* 0x0000000403007c0c */ /* 0x000fe2000bf26270 */
[----:B------:R-:W-:Y:S01]  /*a380*/  UMOV UR4, 0xffffffff ;  /* 0xffffffff00047882 */ /* 0x000fe20000000000 */
[----:B------:R-:W-:-:S04]  /*a390*/  LOP3.LUT R3, R2, 0x1c0, RZ, 0xc0, !PT ;  /* 0x000001c002037812 */ /* 0x000fc800078ec0ff */
[----:B------:R-:W-:-:S04]  /*a3a0*/  LOP3.LUT R3, R3, 0x38, R2, 0xf8, !PT ;  /* 0x0000003803037812 */ /* 0x000fc800078ef802 */
[----:B------:R-:W-:-:S04]  /*a3b0*/  LOP3.LUT R2, R3, 0x38, R12, 0x78, !PT ;  /* 0x0000003803027812 */ /* 0x000fc800078e780c */
[----:B------:R-:W-:Y:S01]  /*a3c0*/  LOP3.LUT R7, R2, 0x200, R7, 0xf8, !PT ;  /* 0x0000020002077812 */ /* 0x000fe200078ef807 */
[----:B------:R-:W-:Y:S06]  /*a3d0*/  BRA.DIV UR4, `(.L_x_50) ;  /* 0x0000002e04407947 */ /* 0x000fec000b800000 */
[----:B------:R-:W0:Y:S01]  /*a3e0*/  S2R R2, SR_CTAID.X ;  /* 0x0000000000027919 */ /* 0x000e220000002500 */
[----:B------:R-:W-:Y:S02]  /*a3f0*/  ULDC UR4, c[0x0][0x288] ;  /* 0x0000a20000047ab9 */ /* 0x000fe40000000800 */
[----:B------:R-:W-:Y:S01]  /*a400*/  IMAD R4, R8, UR4, RZ ;  /* 0x0000000408047c24 */ /* 0x000fe2000f8e02ff */
[----:B------:R-:W-:Y:S04]  /*a410*/  SHFL.IDX PT, R3, R0, RZ, 0x181f ;  /* 0x00181fff00037589 */ /* 0x000fe800000e0000 */
[----:B------:R-:W-:Y:S04]  /*a420*/  SHFL.IDX PT, R8, R5, 0x1, 0x181f ;  /* 0x00381f0005087f89 */ /* 0x000fe800000e0000 */
[----:B------:R-:W-:Y:S01]  /*a430*/  SHFL.IDX PT, R14, R0, 0x1, 0x181f ;  /* 0x00381f00000e7f89 */ /* 0x000fe200000e0000 */
[----:B0-----:R-:W-:-:S03]  /*a440*/  LEA R6, R2, R6, 0x7 ;  /* 0x0000000602067211 */ /* 0x001fc600078e38ff */
[----:B------:R-:W0:Y:S01]  /*a450*/  SHFL.IDX PT, R2, R5, RZ, 0x181f ;  /* 0x00181fff05027589 */ /* 0x000e2200000e0000 */
[C---:B------:R-:W-:Y:S01]  /*a460*/  ISETP.GE.AND P3, PT, R6.reuse, R4, PT ;  /* 0x000000040600720c */ /* 0x040fe20003f66270 */
[----:B------:R-:W-:-:S12]  /*a470*/  VIADD R9, R6, 0x10 ;  /* 0x0000001006097836 */ /* 0x000fd80000000000 */
[----:B------:R-:W-:Y:S02]  /*a480*/  @!P3 LEA R21, R7, UR38, 0x1 ;  /* 0x000000260715bc11 */ /* 0x000fe4000f8e08ff */
[----:B0-----:R-:W-:-:S04]  /*a490*/  LOP3.LUT R3, R3, R2, RZ, 0x3c, !PT ;  /* 0x0000000203037212 */ /* 0x001fc800078e3cff */
[----:B------:R-:W-:-:S04]  /*a4a0*/  LOP3.LUT R2, R3, R2, RZ, 0x3c, !PT ;  /* 0x0000000203027212 */ /* 0x000fc800078e3cff */
[----:B------:R-:W-:-:S03]  /*a4b0*/  LOP3.LUT R3, R3, R2, RZ, 0x3c, !PT ;  /* 0x0000000203037212 */ /* 0x000fc600078e3cff */
[----:B------:R-:W-:-:S05]  /*a4c0*/  @!P3 IMAD.WIDE.U32 R2, R10, 0x2, R2 ;  /* 0x000000020a02b825 */ /* 0x000fca00078e0002 */
[----:B------:R-:W-:Y:S04]  /*a4d0*/  @!P3 LDGSTS.E.BYPASS.LTC128B.128 [R21+0x10400], desc[UR42][R2.64], !P2 ;  /* 0x104000000215bfae */ /* 0x000fe8000d101d6a */
[----:B------:R-:W-:Y:S04]  /*a4e0*/  @!P3 LDGSTS.E.BYPASS.LTC128B.128 [R21+0x14400], desc[UR42][R2.64+0x80], !P0 ;  /* 0x144000800215bfae */ /* 0x000fe8000c101d6a */
[----:B------:R0:W-:Y:S01]  /*a4f0*/  @!P3 LDGSTS.E.BYPASS.LTC128B.128 [R21+0x18400], desc[UR42][R2.64+0x100], !P1 ;  /* 0x184001000215bfae */ /* 0x0001e2000c901d6a */
[----:B------:R-:W-:Y:S01]  /*a500*/  ISETP.GE.AND P3, PT, R9, R4, PT ;  /* 0x000000040900720c */ /* 0x000fe20003f66270 */
[----:B------:R-:W-:Y:S01]  /*a510*/  IMAD.MOV.U32 R9, RZ, RZ, R8 ;  /* 0x000000ffff097224 */ /* 0x000fe200078e0008 */
[----:B------:R-:W-:-:S02]  /*a520*/  MOV R8, R14 ;  /* 0x0000000e00087202 */ /* 0x000fc40000000f00 */
[----:B------:R-:W-:Y:S04]  /*a530*/  SHFL.IDX PT, R14, R0, 0x2, 0x181f ;  /* 0x00581f00000e7f89 */ /* 0x000fe800000e0000 */
[----:B0-----:R-:W0:Y:S01]  /*a540*/  SHFL.IDX PT, R2, R5, 0x2, 0x181f ;  /* 0x00581f0005027f89 */ /* 0x001e2200000e0000 */
[----:B------:R-:W-:-:S04]  /*a550*/  VIADD R3, R6, 0x20 ;  /* 0x0000002006037836 */ /* 0x000fc80000000000 */
[----:B------:R-:W-:Y:S01]  /*a560*/  @!P3 LEA R20, R7, UR38, 0x1 ;  /* 0x000000260714bc11 */ /* 0x000fe2000f8e08ff */
[----:B------:R-:W-:-:S05]  /*a570*/  @!P3 IMAD.WIDE.U32 R8, R10, 0x2, R8 ;  /* 0x000000020a08b825 */ /* 0x000fca00078e0008 */
[----:B------:R-:W-:Y:S04]  /*a580*/  @!P3 LDGSTS.E.BYPASS.LTC128B.128 [R20+0x10c00], desc[UR42][R8.64], !P2 ;  /* 0x10c000000814bfae */ /* 0x000fe8000d101d6a */
[----:B------:R-:W-:Y:S04]  /*a590*/  @!P3 LDGSTS.E.BYPASS.LTC128B.128 [R20+0x14c00], desc[UR42][R8.64+0x80], !P0 ;  /* 0x14c000800814bfae */ /* 0x000fe8000c101d6a */
[----:B------:R1:W-:Y:S01]  /*a5a0*/  @!P3 LDGSTS.E.BYPASS.LTC128B.128 [R20+0x18c00], desc[UR42][R8.64+0x100], !P1 ;  /* 0x18c001000814bfae */ /* 0x0003e2000c901d6a */
[----:B------:R-:W-:Y:S01]  /*a5b0*/  ISETP.GE.AND P3, PT, R3, R4, PT ;  /* 0x000000040300720c */ /* 0x000fe20003f66270 */
[----:B0-----:R-:W-:Y:S01]  /*a5c0*/  IMAD.MOV.U32 R3, RZ, RZ, R2 ;  /* 0x000000ffff037224 */ /* 0x001fe200078e0002 */
[----:B------:R-:W-:-:S02]  /*a5d0*/  MOV R2, R14 ;  /* 0x0000000e00027202 */ /* 0x000fc40000000f00 */
[----:B------:R-:W-:Y:S01]  /*a5e0*/  SHFL.IDX PT, R14, R0, 0x3, 0x181f ;  /* 0x00781f00000e7f89 */ /* 0x000fe200000e0000 */
[----:B-1----:R-:W-:-:S08]  /*a5f0*/  VIADD R9, R6, 0x30 ;  /* 0x0000003006097836 */ /* 0x002fd00000000000 */
[----:B------:R-:W-:Y:S01]  /*a600*/  @!P3 IMAD.WIDE.U32 R2, R10, 0x2, R2 ;  /* 0x000000020a02b825 */ /* 0x000fe200078e0002 */
[----:B------:R-:W0:Y:S01]  /*a610*/  SHFL.IDX PT, R8, R5, 0x3, 0x181f ;  /* 0x00781f0005087f89 */ /* 0x000e2200000e0000 */
[----:B------:R-:W-:-:S05]  /*a620*/  @!P3 LEA R21, R7, UR38, 0x1 ;  /* 0x000000260715bc11 */ /* 0x000fca000f8e08ff */
[----:B------:R-:W-:Y:S04]  /*a630*/  @!P3 LDGSTS.E.BYPASS.LTC128B.128 [R21+0x11400], desc[UR42][R2.64], !P2 ;  /* 0x114000000215bfae */ /* 0x000fe8000d101d6a */
[----:B------:R-:W-:Y:S04]  /*a640*/  @!P3 LDGSTS.E.BYPASS.LTC128B.128 [R21+0x15400], desc[UR42][R2.64+0x80], !P0 ;  /* 0x154000800215bfae */ /* 0x000fe8000c101d6a */
[----:B------:R1:W-:Y:S01]  /*a650*/  @!P3 LDGSTS.E.BYPASS.LTC128B.128 [R21+0x19400], desc[UR42][R2.64+0x100], !P1 ;  /* 0x194001000215bfae */ /* 0x0003e2000c901d6a */
[----:B------:R-:W-:Y:S01]  /*a660*/  ISETP.GE.AND P3, PT, R9, R4, PT ;  /* 0x000000040900720c */ /* 0x000fe20003f66270 */
[----:B0-----:R-:W-:Y:S01]  /*a670*/  IMAD.MOV.U32 R9, RZ, RZ, R8 ;  /* 0x000000ffff097224 */ /* 0x001fe200078e0008 */
[----:B------:R-:W-:Y:S01]  /*a680*/  MOV R8, R14 ;  /* 0x0000000e00087202 */ /* 0x000fe20000000f00 */
[----:B-1----:R-:W0:Y:S01]  /*a690*/  SHFL.IDX PT, R2, R5, 0x4, 0x181f ;  /* 0x00981f0005027f89 */ /* 0x002e2200000e0000 */
[----:B------:R-:W-:-:S09]  /*a6a0*/  VIADD R3, R6, 0x40 ;  /* 0x0000004006037836 */ /* 0x000fd20000000000 */
[----:B------:R-:W-:Y:S01]  /*a6b0*/  @!P3 LEA R20, R7, UR38, 0x1 ;  /* 0x000000260714bc11 */ /* 0x000fe2000f8e08ff */
[----:B------:R-:W1:Y:S01]  /*a6c0*/  SHFL.IDX PT, R14, R0, 0x4, 0x181f ;  /* 0x00981f00000e7f89 */ /* 0x000e6200000e0000 */
[----:B------:R-:W-:-:S05]  /*a6d0*/  @!P3 IMAD.WIDE.U32 R8, R10, 0x2, R8 ;  /* 0x000000020a08b825 */ /* 0x000fca00078e0008 */
[----:B------:R-:W-:Y:S04]  /*a6e0*/  @!P3 LDGSTS.E.BYPASS.LTC128B.128 [R20+0x11c00], desc[UR42][R8.64], !P2 ;  /* 0x11c000000814bfae */ /* 0x000fe8000d101d6a */
[----:B------:R-:W-:Y:S04]  /*a6f0*/  @!P3 LDGSTS.E.BYPASS.LTC128B.128 [R20+0x15c00], desc[UR42][R8.64+0x80], !P0 ;  /* 0x15c000800814bfae */ /* 0x000fe8000c101d6a */
[----:B------:R2:W-:Y:S01]  /*a700*/  @!P3 LDGSTS.E.BYPASS.LTC128B.128 [R20+0x19c00], desc[UR42][R8.64+0x100], !P1 ;  /* 0x19c001000814bfae */ /* 0x0005e2000c901d6a */
[----:B------:R-:W-:Y:S01]  /*a710*/  ISETP.GE.AND P3, PT, R3, R4, PT ;  /* 0x000000040300720c */ /* 0x000fe20003f66270 */
[----:B0-----:R-:W-:Y:S01]  /*a720*/  IMAD.MOV.U32 R3, RZ, RZ, R2 ;  /* 0x000000ffff037224 */ /* 0x001fe200078e0002 */
[----:B-1----:R-:W-:Y:S01]  /*a730*/  MOV R2, R14 ;  /* 0x0000000e00027202 */ /* 0x002fe20000000f00 */
[----:B--2---:R-:W0:Y:S01]  /*a740*/  SHFL.IDX PT, R8, R5, 0x5, 0x181f ;  /* 0x00b81f0005087f89 */ /* 0x004e2200000e0000 */
[----:B------:R-:W-:-:S09]  /*a750*/  VIADD R9, R6, 0x50 ;  /* 0x0000005006097836 */ /* 0x000fd20000000000 */
[----:B------:R-:W-:Y:S01]  /*a760*/  @!P3 LEA R21, R7, UR38, 0x1 ;  /* 0x000000260715bc11 */ /* 0x000fe2000f8e08ff */
[----:B------:R-:W-:Y:S01]  /*a770*/  @!P3 IMAD.WIDE.U32 R2, R10, 0x2, R2 ;  /* 0x000000020a02b825 */ /* 0x000fe200078e0002 */
[----:B------:R-:W1:Y:S04]  /*a780*/  SHFL.IDX PT, R14, R0, 0x5, 0x181f ;  /* 0x00b81f00000e7f89 */ /* 0x000e6800000e0000 */
[----:B------:R-:W-:Y:S04]  /*a790*/  @!P3 LDGSTS.E.BYPASS.LTC128B.128 [R21+0x12400], desc[UR42][R2.64], !P2 ;  /* 0x124000000215bfae */ /* 0x000fe8000d101d6a */
[----:B------:R-:W-:Y:S04]  /*a7a0*/  @!P3 LDGSTS.E.BYPASS.LTC128B.128 [R21+0x16400], desc[UR42][R2.64+0x80], !P0 ;  /* 0x164000800215bfae */ /* 0x000fe8000c101d6a */
[----:B------:R2:W-:Y:S01]  /*a7b0*/  @!P3 LDGSTS.E.BYPASS.LTC128B.128 [R21+0x1a400], desc[UR42][R2.64+0x100], !P1 ;  /* 0x1a4001000215bfae */ /* 0x0005e2000c901d6a */
[----:B------:R-:W-:Y:S01]  /*a7c0*/  ISETP.GE.AND P3, PT, R9, R4, PT ;  /* 0x000000040900720c */ /* 0x000fe20003f66270 */
[----:B0-----:R-:W-:Y:S01]  /*a7d0*/  IMAD.MOV.U32 R9, RZ, RZ, R8 ;  /* 0x000000ffff097224 */ /* 0x001fe200078e0008 */
[----:B-1----:R-:W-:Y:S01]  /*a7e0*/  MOV R8, R14 ;  /* 0x0000000e00087202 */ /* 0x002fe20000000f00 */
[----:B--2---:R-:W0:Y:S10]  /*a7f0*/  SHFL.IDX PT, R2, R5, 0x6, 0x181f ;  /* 0x00d81f0005027f89 */ /* 0x004e3400000e0000 */
[----:B------:R-:W-:Y:S01]  /*a800*/  @!P3 LEA R20, R7, UR38, 0x1 ;  /* 0x000000260714bc11 */ /* 0x000fe2000f8e08ff */
[----:B------:R-:W-:Y:S01]  /*a810*/  VIADD R3, R6, 0x60 ;  /* 0x0000006006037836 */ /* 0x000fe20000000000 */
        /* <DEDUP_REMOVED lines=8> */
[----:B--2---:R0:W1:Y:S10]  /*a8a0*/  SHFL.IDX PT, R8, R5, 0x7, 0x181f ;  /* 0x00f81f0005087f89 */ /* 0x00407400000e0000 */
[----:B------:R-:W-:Y:S01]  /*a8b0*/  @!P3 LEA R21, R7, UR38, 0x1 ;  /* 0x000000260715bc11 */ /* 0x000fe2000f8e08ff */
[----:B------:R-:W-:Y:S01]  /*a8c0*/  @!P3 IMAD.WIDE.U32 R2, R10, 0x2, R2 ;  /* 0x000000020a02b825 */ /* 0x000fe200078e0002 */
[----:B------:R0:W2:Y:S04]  /*a8d0*/  SHFL.IDX PT, R14, R0, 0x7, 0x181f ;  /* 0x00f81f00000e7f89 */ /* 0x0000a800000e0000 */
[----:B------:R0:W-:Y:S04]  /*a8e0*/  @!P3 LDGSTS.E.BYPASS.LTC128B.128 [R21+0x13400], desc[UR42][R2.64], !P2 ;  /* 0x134000000215bfae */ /* 0x0001e8000d101d6a */
[----:B------:R0:W-:Y:S04]  /*a8f0*/  @!P3 LDGSTS.E.BYPASS.LTC128B.128 [R21+0x17400], desc[UR42][R2.64+0x80], !P0 ;  /* 0x174000800215bfae */ /* 0x0001e8000c101d6a */
[----:B------:R0:W-:Y:S02]  /*a900*/  @!P3 LDGSTS.E.BYPASS.LTC128B.128 [R21+0x1b400], desc[UR42][R2.64+0x100], !P1 ;  /* 0x1b4001000215bfae */ /* 0x0001e4000c901d6a */
.L_x_144:
[----:B0-----:R-:W-:Y:S01]  /*a910*/  VIADD R3, R6, 0x70 ;  /* 0x0000007006037836 */ /* 0x001fe20000000000 */
[----:B------:R-:W-:Y:S01]  /*a920*/  BSSY B0, `(.L_x_51) ;  /* 0x000000d000007945 */ /* 0x000fe20003800000 */
[----:B--2---:R-:W-:-:S03]  /*a930*/  IMAD.MOV.U32 R2, RZ, RZ, R14 ;  /* 0x000000ffff027224 */ /* 0x004fc600078e000e */
[----:B------:R-:W-:Y:S02]  /*a940*/  ISETP.GE.AND P3, PT, R3, R4, PT ;  /* 0x000000040300720c */ /* 0x000fe40003f66270 */
[----:B-1----:R-:W-:-:S11]  /*a950*/  MOV R3, R8 ;  /* 0x0000000800037202 */ /* 0x002fd60000000f00 */
[----:B------:R-:W-:Y:S05]  /*a960*/  @P3 BRA `(.L_x_52) ;  /* 0x0000000000203947 */ /* 0x000fea0003800000 */
[----:B------:R-:W-:Y:S01]  /*a970*/  IMAD.WIDE.U32 R10, R10, 0x2, R2 ;  /* 0x000000020a0a7825 */ /* 0x000fe200078e0002 */
[----:B------:R-:W-:-:S05]  /*a980*/  LEA R7, R7, UR38, 0x1 ;  /* 0x0000002607077c11 */ /* 0x000fca000f8e08ff */
[----:B------:R-:W-:Y:S01]  /*a990*/  @!PT LDS RZ, [RZ] ;  /* 0x00000000fffff984 */ /* 0x000fe20000000800 */
[----:B------:R-:W-:Y:S01]  /*a9a0*/  @!PT LDS RZ, [RZ] ;  /* 0x00000000fffff984 */ /* 0x000fe20000000800 */
[----:B------:R-:W-:Y:S01]  /*a9b0*/  @!PT LDS RZ, [RZ] ;  /* 0x00000000fffff984 */ /* 0x000fe20000000800 */
[----:B------:R0:W-:Y:S04]  /*a9c0*/  LDGSTS.E.BYPASS.LTC128B.128 [R7+0x13c00], desc[UR42][R10.64], !P2 ;  /* 0x13c000000a077fae */ /* 0x0001e8000d101d6a */
[----:B------:R0:W-:Y:S04]  /*a9d0*/  LDGSTS.E.BYPASS.LTC128B.128 [R7+0x17c00], desc[UR42][R10.64+0x80], !P0 ;  /* 0x17c000800a077fae */ /* 0x0001e8000c101d6a */
[----:B------:R0:W-:Y:S02]  /*a9e0*/  LDGSTS.E.BYPASS.LTC128B.128 [R7+0x1bc00], desc[UR42][R10.64+0x100], !P1 ;  /* 0x1bc001000a077fae */ /* 0x0001e4000c901d6a */
.L_x_52:
[----:B------:R-:W-:Y:S05]  /*a9f0*/  BSYNC B0 ;  /* 0x0000000000007941 */ /* 0x000fea0003800000 */
.L_x_51:
[----:B------:R-:W-:Y:S01]  /*aa00*/  NOP ;  /* 0x0000000000007918 */ /* 0x000fe20000000000 */
[----:B------:R-:W-:Y:S01]  /*aa10*/  SYNCS.ARRIVE.TRANS64.RED.A0T1 RZ, [UR38+0x34800], RZ ;  /* 0x034800ffffff79a7 */ /* 0x000fe20008200426 */
[----:B------:R-:W-:Y:S01]  /*aa20*/  IMAD.MOV.U32 R2, RZ, RZ, 0x1 ;  /* 0x00000001ff027424 */ /* 0x000fe200078e00ff */
[----:B------:R-:W-:Y:S04]  /*aa30*/  ARRIVES.LDGSTSBAR.64.TRANSCNT [UR38+0x34800] ;  /* 0x03480000ff0079b0 */ /* 0x000fe80008000aa6 */
[----:B------:R-:W-:Y:S01]  /*aa40*/  SHF.L.U32 R2, R2, 0x1f, RZ ;  /* 0x0000001f02027819 */ /* 0x000fe200000006ff */
[----:B------:R-:W-:Y:S01]  /*aa50*/  NOP ;  /* 0x0000000000007918 */ /* 0x000fe20000000000 */
[----:B------:R-:W2:Y:S01]  /*aa60*/  LDL.LU R4, [R1+0x10] ;  /* 0x0000100001047983 */ /* 0x000ea20000300800 */
[----:B------:R-:W-:Y:S03]  /*aa70*/  SYNCS.ARRIVE.TRANS64.A1T0 RZ, [UR38+0x34800], RZ ;  /* 0x034800ffffff79a7 */ /* 0x000fe60008100026 */
[----:B------:R-:W3:Y:S01]  /*aa80*/  LDL R3, [R1+0x8] ;  /* 0x0000080001037983 */ /* 0x000ee20000100800 */
[----:B------:R-:W1:Y:S01]  /*aa90*/  SYNCS.PHASECHK.TRANS64.TRYWAIT P0, [UR38+0x34820], R2 ;  /* 0x03482002ff0075a7 */ /* 0x000e620008000166 */
[----:B--2---:R-:W-:-:S05]  /*aaa0*/  VIADD R0, R4, 0xfffffffe ;  /* 0xfffffffe04007836 */ /* 0x004fca0000000000 */
[----:B---3--:R-:W-:Y:S01]  /*aab0*/  ISETP.GE.AND P1, PT, R0, R3, PT ;  /* 0x000000030000720c */ /* 0x008fe20003f26270 */
[----:B-1----:R-:W-:-:S12]  /*aac0*/  @!P0 BRA `(.L_x_53) ;  /* 0x00000030003c8947 */ /* 0x002fd80003800000 */
.L_x_145:
[----:B------:R-:W-:Y:S01]  /*aad0*/  MOV R9, 0x1 ;  /* 0x0000000100097802 */ /* 0x000fe20000000f00 */
[----:B------:R-:W-:Y:S01]  /*aae0*/  IMAD.MOV.U32 R8, RZ, RZ, RZ ;  /* 0x000000ffff087224 */ /* 0x000fe200078e00ff */
[----:B------:R-:W-:Y:S06]  /*aaf0*/  @!P1 BRA `(.L_x_54) ;  /* 0x0000001800e89947 */ /* 0x000fec0003800000 */
[----:B------:R-:W2:Y:S04]  /*ab00*/  LDL.LU R4, [R1+0xc] ;  /* 0x00000c0001047983 */ /* 0x000ea80000300800 */
[----:B-1----:R-:W3:Y:S01]  /*ab10*/  LDL.LU R3, [R1+0x8] ;  /* 0x0000080001037983 */ /* 0x002ee20000300800 */
[----:B------:R-:W-:Y:S01]  /*ab20*/  UIADD3 UR4, UR40, 0x1, URZ ;  /* 0x0000000128047890 */ /* 0x000fe2000fffe03f */
[----:B------:R-:W-:Y:S01]  /*ab30*/  IMAD.MOV.U32 R9, RZ, RZ, 0x1 ;  /* 0x00000001ff097424 */ /* 0x000fe200078e00ff */
[----:B------:R-:W0:Y:S02]  /*ab40*/  S2R R6, SR_TID.X ;  /* 0x0000000000067919 */ /* 0x000e240000002100 */
[----:B0-----:R-:W-:Y:S02]  /*ab50*/  LOP3.LUT R10, R6, 0x1f, RZ, 0xc0, !PT ;  /* 0x0000001f060a7812 */ /* 0x001fe400078ec0ff */
[----:B--2---:R-:W-:Y:S01]  /*ab60*/  IMAD R2, R4, UR4, RZ ;  /* 0x0000000404027c24 */ /* 0x004fe2000f8e02ff */
[----:B---3--:R-:W-:-:S04]  /*ab70*/  LOP3.LUT R3, RZ, R3, RZ, 0x33, !PT ;  /* 0x00000003ff037212 */ /* 0x008fc800078e33ff */
[----:B------:R-:W-:-:S05]  /*ab80*/  VIMNMX R2, R2, UR39, PT ;  /* 0x0000002702027c48 */ /* 0x000fca000bfe0100 */
[----:B------:R-:W-:-:S05]  /*ab90*/  IMAD.MOV R4, RZ, RZ, -R2 ;  /* 0x000000ffff047224 */ /* 0x000fca00078e0a02 */
[----:B------:R-:W-:Y:S02]  /*aba0*/  VIADDMNMX R5, R4, 0x1, R3, !PT ;  /* 0x0000000104057846 */ /* 0x000fe40007800103 */
[----:B------:R-:W-:Y:S02]  /*abb0*/  LOP3.LUT R3, RZ, R2, RZ, 0x33, !PT ;  /* 0x00000002ff037212 */ /* 0x000fe400078e33ff */
[----:B------:R-:W-:Y:S01]  /*abc0*/  IADD3 R4, R5, -0x2, RZ ;  /* 0xfffffffe05047810 */ /* 0x000fe20007ffe0ff */
[----:B------:R-:W-:-:S03]  /*abd0*/  IMAD.IADD R5, R2, 0x1, R5 ;  /* 0x0000000102057824 */ /* 0x000fc600078e0205 */
[----:B------:R-:W-:Y:S02]  /*abe0*/  ISETP.NE.AND P0, PT, R4, R3, PT ;  /* 0x000000030400720c */ /* 0x000fe40003f05270 */
[----:B------:R-:W-:Y:S02]  /*abf0*/  MOV R4, R16 ;  /* 0x0000001000047202 */ /* 0x000fe40000000f00 */
[----:B------:R-:W-:-:S09]  /*ac00*/  LOP3.LUT R12, R5, 0x1, RZ, 0xc0, !PT ;  /* 0x00000001050c7812 */ /* 0x000fd200078ec0ff */
[----:B------:R-:W-:Y:S05]  /*ac10*/  @!P0 BRA `(.L_x_55) ;  /* 0x0000001000748947 */ /* 0x000fea0003800000 */
[----:B------:R-:W-:Y:S01]  /*ac20*/  BSSY B0, `(.L_x_55) ;  /* 0x000011c000007945 */ /* 0x000fe20003800000 */
[----:B------:R-:W-:Y:S01]  /*ac30*/  IMAD.IADD R6, R5, 0x1, -R12 ;  /* 0x0000000105067824 */ /* 0x000fe200078e0a0c */
[----:B------:R-:W-:Y:S01]  /*ac40*/  MOV R4, R16 ;  /* 0x0000001000047202 */ /* 0x000fe20000000f00 */
[----:B------:R-:W-:-:S07]  /*ac50*/  IMAD.MOV.U32 R7, RZ, RZ, 0x1 ;  /* 0x00000001ff077424 */ /* 0x000fce00078e00ff */
.L_x_88:
[----:B------:R-:W2:Y:S01]  /*ac60*/  LDL R2, [R1] ;  /* 0x0000000001027983 */ /* 0x000ea20000100800 */
[----:B------:R-:W-:Y:S01]  /*ac70*/  VIADD R6, R6, 0xfffffffe ;  /* 0xfffffffe06067836 */ /* 0x000fe20000000000 */
[----:B------:R-:W-:Y:S04]  /*ac80*/  BSSY B1, `(.L_x_56) ;  /* 0x0000088000017945 */ /* 0x000fe80003800000 */
[----:B------:R-:W-:Y:S02]  /*ac90*/  ISETP.NE.AND P1, PT, R6, RZ, PT ;  /* 0x000000ff0600720c */ /* 0x000fe40003f25270 */
[----:B--2---:R-:W-:-:S13]  /*aca0*/  ISETP.NE.AND P0, PT, R2, RZ, PT ;  /* 0x000000ff0200720c */ /* 0x004fda0003f05270 */
[----:B0-----:R-:W-:Y:S05]  /*acb0*/  @!P0 BRA `(.L_x_57) ;  /* 0x0000000800108947 */ /* 0x001fea0003800000 */
[----:B------:R-:W2:Y:S01]  /*acc0*/  LDL R2, [R1+0x4] ;  /* 0x0000040001027983 */ /* 0x000ea20000100800 */
[----:B------:R-:W-:Y:S01]  /*acd0*/  IMAD.MOV.U32 R9, RZ, RZ, R0 ;  /* 0x000000ffff097224 */ /* 0x000fe200078e0000 */
[----:B--2---:R-:W-:-:S13]  /*ace0*/  ISETP.NE.AND P0, PT, R2, RZ, PT ;  /* 0x000000ff0200720c */ /* 0x004fda0003f05270 */
[----:B------:R-:W-:Y:S05]  /*acf0*/  @!P0 BRA `(.L_x_58) ;  /* 0x0000000000488947 */ /* 0x000fea0003800000 */
[----:B------:R-:W0:Y:S01]  /*ad00*/  LDC R9, c[0x0][0x43c] ;  /* 0x00010f00ff097b82 */ /* 0x000e220000000800 */
[----:B------:R-:W-:Y:S02]  /*ad10*/  ULDC.64 UR4, c[0x0][0x428] ;  /* 0x00010a0000047ab9 */ /* 0x000fe40000000a00 */
[----:B------:R-:W-:Y:S01]  /*ad20*/  IMAD R5, R19, UR4, RZ ;  /* 0x0000000413057c24 */ /* 0x000fe2000f8e02ff */
[----:B0-----:R-:W-:-:S13]  /*ad30*/  ISETP.NE.AND P0, PT, R9, 0x1, PT ;  /* 0x000000010900780c */ /* 0x001fda0003f05270 */
[----:B------:R-:W0:Y:S02]  /*ad40*/  @P0 LDC.64 R2, c[0x0][0x440] ;  /* 0x00011000ff020b82 */ /* 0x000e240000000a00 */
[----:B0-----:R-:W-:Y:S01]  /*ad50*/  @P0 IMAD.HI.U32 R4, R0, R2, RZ ;  /* 0x0000000200040227 */ /* 0x001fe200078e00ff */
[----:B------:R-:W-:-:S04]  /*ad60*/  MOV R2, R0 ;  /* 0x0000000000027202 */ /* 0x000fc80000000f00 */
[----:B------:R-:W-:Y:S01]  /*ad70*/  @P0 SHF.R.U32.HI R2, RZ, R3, R4 ;  /* 0x00000003ff020219 */ /* 0x000fe20000011604 */
[----:B------:R-:W-:-:S04]  /*ad80*/  IMAD R4, R18, UR5, R5 ;  /* 0x0000000512047c24 */ /* 0x000fc8000f8e0205 */
[----:B------:R-:W-:-:S04]  /*ad90*/  IMAD.MOV R3, RZ, RZ, -R2 ;  /* 0x000000ffff037224 */ /* 0x000fc800078e0a02 */
[----:B------:R-:W-:Y:S01]  /*ada0*/  IMAD R9, R9, R3, R0 ;  /* 0x0000000309097224 */ /* 0x000fe200078e0200 */
[----:B------:R-:W-:-:S03]  /*adb0*/  SHF.R.S32.HI R3, RZ, 0x1f, R2 ;  /* 0x0000001fff037819 */ /* 0x000fc60000011402 */
[----:B------:R-:W-:Y:S01]  /*adc0*/  IMAD.WIDE.U32 R2, R18, UR4, R2 ;  /* 0x0000000412027c25 */ /* 0x000fe2000f8e0002 */
[----:B------:R-:W-:-:S03]  /*add0*/  ULDC.64 UR4, c[0x0][0x418] ;  /* 0x0001060000047ab9 */ /* 0x000fc60000000a00 */
[----:B------:R-:W-:Y:S01]  /*ade0*/  IMAD.IADD R3, R4, 0x1, R3 ;  /* 0x0000000104037824 */ /* 0x000fe200078e0203 */
[----:B------:R-:W-:-:S04]  /*adf0*/  LEA R4, P0, R2, UR4, 0x2 ;  /* 0x0000000402047c11 */ /* 0x000fc8000f8010ff */
[----:B------:R-:W-:-:S05]  /*ae00*/  LEA.HI.X R5, R2, UR5, R3, 0x2, P0 ;  /* 0x0000000502057c11 */ /* 0x000fca00080f1403 */
[----:B------:R0:W5:Y:S04]  /*ae10*/  LDG.E R4, desc[UR42][R4.64] ;  /* 0x0000002a04047981 */ /* 0x000168000c1e1900 */
.L_x_58:
[----:B------:R-:W1:Y:S01]  /*ae20*/  S2R R2, SR_TID.X ;  /* 0x0000000000027919 */ /* 0x000e620000002100 */
[----:B------:R-:W-:Y:S01]  /*ae30*/  BSSY B2, `(.L_x_59) ;  /* 0x0000006000027945 */ /* 0x000fe20003800000 */
[----:B-1----:R-:W-:Y:S02]  /*ae40*/  LOP3.LUT R3, R2, 0x7f, RZ, 0xc0, !PT ;  /* 0x0000007f02037812 */ /* 0x002fe400078ec0ff */
[----:B------:R-:W-:Y:S02]  /*ae50*/  SHF.L.U32 R2, R7, 0x1f, RZ ;  /* 0x0000001f07027819 */ /* 0x000fe400000006ff */
[----:B------:R-:W-:Y:S02]  /*ae60*/  ISETP.NE.AND P2, PT, R3, RZ, PT ;  /* 0x000000ff0300720c */ /* 0x000fe40003f45270 */
[----:B------:R-:W1:Y:S02]  /*ae70*/  SYNCS.PHASECHK.TRANS64.TRYWAIT P0, [UR38+0x34848], R2 ;  /* 0x03484802ff0075a7 */ /* 0x000e640008000166 */
[----:B-1----:R-:W-:Y:S09]  /*ae80*/  @!P0 BRA `(.L_x_60) ;  /* 0x0000002c00648947 */ /* 0x002ff20003800000 */
.L_x_146:
[----:B------:R-:W-:Y:S05]  /*ae90*/  BSYNC B2 ;  /* 0x0000000000027941 */ /* 0x000fea0003800000 */
.L_x_59:
[----:B------:R-:W-:Y:S04]  /*aea0*/  BSSY B2, `(.L_x_61) ;  /* 0x0000007000027945 */ /* 0x000fe80003800000 */
[----:B------:R-:W-:Y:S05]  /*aeb0*/  @P2 BRA `(.L_x_62) ;  /* 0x0000000000142947 */ /* 0x000fea0003800000 */
[----:B------:R-:W-:Y:S02]  /*aec0*/  ISETP.NE.AND P0, PT, R10, RZ, PT ;  /* 0x000000ff0a00720c */ /* 0x000fe40003f05270 */
[----:B-1----:R-:W-:-:S04]  /*aed0*/  MOV R3, 0xc000 ;  /* 0x0000c00000037802 */ /* 0x002fc80000000f00 */
[----:B------:R2:W-:Y:S07]  /*aee0*/  SYNCS.ARRIVE.TRANS64 RZ, [UR38+0x34838], R3 ;  /* 0x03483803ffff79a7 */ /* 0x0005ee0008000026 */
[----:B------:R-:W-:Y:S05]  /*aef0*/  @!P0 BRA `(.L_x_62) ;  /* 0x0000000000048947 */ /* 0x000fea0003800000 */
[----:B------:R-:W-:Y:S01]  /*af00*/  BPT.TRAP 0x1 ;  /* 0x000000040000795c */ /* 0x000fe20000300000 */
.L_x_62:
[----:B------:R-:W-:Y:S05]  /*af10*/  BSYNC B2 ;  /* 0x0000000000027941 */ /* 0x000fea0003800000 */
.L_x_61:
[----:B0-----:R-:W-:Y:S01]  /*af20*/  IMAD.MOV.U32 R5, RZ, RZ, RZ ;  /* 0x000000ffff057224 */ /* 0x001fe200078e00ff */
[----:B------:R-:W-:Y:S01]  /*af30*/  ULDC.64 UR4, c[0x0][0x198] ;  /* 0x0000660000047ab9 */ /* 0x000fe20000000a00 */
[----:B------:R-:W-:Y:S01]  /*af40*/  PLOP3.LUT P0, PT, PT, PT, PT, 0x80, 0x0 ;  /* 0x000000000000781c */ /* 0x000fe20003f0f070 */
[----:B------:R-:W-:Y:S01]  /*af50*/  UIADD3 UR4, UP0, UR4, 0x370, URZ ;  /* 0x0000037004047890 */ /* 0x000fe2000ff1e03f */
[----:B-12---:R-:W-:Y:S01]  /*af60*/  IMAD.SHL.U32 R3, R9, 0x80, RZ ;  /* 0x0000008009037824 */ /* 0x006fe200078e00ff */
[----:B------:R-:W-:Y:S01]  /*af70*/  R2UR UR34, R5 ;  /* 0x00000000052272ca */ /* 0x000fe200000e0000 */
[----:B------:R-:W-:Y:S02]  /*af80*/  UIADD3 UR32, UR38, 0x28400, URZ ;  /* 0x0002840026207890 */ /* 0x000fe4000fffe03f */
[----:B------:R-:W-:Y:S02]  /*af90*/  UIADD3 UR33, UR38, 0x34838, URZ ;  /* 0x0003483826217890 */ /* 0x000fe4000fffe03f */
[----:B------:R-:W-:Y:S01]  /*afa0*/  UIADD3.X UR5, URZ, UR5, URZ, UP0, !UPT ;  /* 0x000000053f057290 */ /* 0x000fe200087fe43f */
[----:B------:R-:W-:Y:S01]  /*afb0*/  UMOV UR6, 0x0 ;  /* 0x0000000000067882 */ /* 0x000fe20000000000 */
[----:B------:R-:W-:-:S10]  /*afc0*/  UMOV UR7, 0x14f00000 ;  /* 0x14f0000000077882 */ /* 0x000fd40000000000 */
.L_x_63:
[----:B------:R-:W-:-:S13]  /*afd0*/  @P0 ELECT P3, URZ, PT ;  /* 0x00000000003f082f */ /* 0x000fda0003860000 */
[----:B-----5:R-:W-:Y:S02]  /*afe0*/  @P3 R2UR UR37, R4 ;  /* 0x00000000042532ca */ /* 0x020fe400000e0000 */
[----:B------:R-:W-:Y:S02]  /*aff0*/  @P3 R2UR UR35, R3 ;  /* 0x00000000032332ca */ /* 0x000fe400000e0000 */
[----:B------:R-:W-:Y:S02]  /*b000*/  @P3 PLOP3.LUT P0, PT, P3, PT, PT, 0x8, 0x0 ;  /* 0x000000000000381c */ /* 0x000fe40001f0e170 */
[----:B------:R-:W-:-:S09]  /*b010*/  PLOP3.LUT P3, PT, PT, PT, PT, 0x8, 0x0 ;  /* 0x000000000000781c */ /* 0x000fd20003f6e170 */
[----:B------:R0:W-:Y:S02]  /*b020*/  UTMALDG.4D [UR32], [UR4], desc[UR6] ;  /* 0x00000620040075b4 */ /* 0x0001e40008019000 */
[----:B0-----:R-:W-:Y:S05]  /*b030*/  @P0 BRA.U.ANY `(.L_x_63) ;  /* 0xfffffffd00e40947 */ /* 0x001fea000393ffff */
[----:B------:R-:W-:Y:S01]  /*b040*/  MOV R11, 0x40 ;  /* 0x00000040000b7802 */ /* 0x000fe20000000f00 */
[----:B------:R-:W-:Y:S01]  /*b050*/  UIADD3 UR8, UR38, 0x2c400, URZ ;  /* 0x0002c40026087890 */ /* 0x000fe2000fffe03f */
[----:B------:R-:W-:Y:S01]  /*b060*/  PLOP3.LUT P0, PT, PT, PT, PT, 0x80, 0x0 ;  /* 0x000000000000781c */ /* 0x000fe20003f0f070 */
[----:B------:R-:W-:Y:S01]  /*b070*/  UMOV UR6, 0x0 ;  /* 0x0000000000067882 */ /* 0x000fe20000000000 */
[----:B------:R-:W-:Y:S01]  /*b080*/  R2UR UR10, R11 ;  /* 0x000000000b0a72ca */ /* 0x000fe200000e0000 */
[----:B------:R-:W-:-:S14]  /*b090*/  UMOV UR7, 0x14f00000 ;  /* 0x14f0000000077882 */ /* 0x000fdc0000000000 */
.L_x_64:
[----:B------:R-:W-:-:S13]  /*b0a0*/  @P0 ELECT P3, URZ, PT ;  /* 0x00000000003f082f */ /* 0x000fda0003860000 */
[----:B------:R-:W-:Y:S01]  /*b0b0*/  @P3 R2UR UR13, R4 ;  /* 0x00000000040d32ca */ /* 0x000fe200000e0000 */
[----:B------:R-:W-:Y:S01]  /*b0c0*/  UMOV UR9, UR33 ;  /* 0x0000002100097c82 */ /* 0x000fe20008000000 */
[----:B------:R-:W-:Y:S01]  /*b0d0*/  @P3 R2UR UR11, R3 ;  /* 0x00000000030b32ca */ /* 0x000fe200000e0000 */
[----:B------:R-:W-:Y:S01]  /*b0e0*/  UMOV UR12, UR36 ;  /* 0x00000024000c7c82 */ /* 0x000fe20008000000 */
[----:B------:R-:W-:Y:S02]  /*b0f0*/  @P3 PLOP3.LUT P0, PT, P3, PT, PT, 0x8, 0x0 ;  /* 0x000000000000381c */ /* 0x000fe40001f0e170 */
[----:B------:R-:W-:-:S09]  /*b100*/  PLOP3.LUT P3, PT, PT, PT, PT, 0x8, 0x0 ;  /* 0x000000000000781c */ /* 0x000fd20003f6e170 */
[----:B------:R0:W-:Y:S02]  /*b110*/  UTMALDG.4D [UR8], [UR4], desc[UR6] ;  /* 0x00000608040075b4 */ /* 0x0001e40008019000 */
[----:B0-----:R-:W-:Y:S05]  /*b120*/  @P0 BRA.U.ANY `(.L_x_64) ;  /* 0xfffffffd00dc0947 */ /* 0x001fea000393ffff */
[----:B------:R-:W-:Y:S01]  /*b130*/  PLOP3.LUT P0, PT, PT, PT, PT, 0x80, 0x0 ;  /* 0x000000000000781c */ /* 0x000fe20003f0f070 */
[----:B------:R-:W-:Y:S01]  /*b140*/  UIADD3 UR8, UR38, 0x30400, URZ ;  /* 0x0003040026087890 */ /* 0x000fe2000fffe03f */
[----:B------:R-:W-:Y:S01]  /*b150*/  UMOV UR6, 0x0 ;  /* 0x0000000000067882 */ /* 0x000fe20000000000 */
[----:B------:R-:W-:Y:S01]  /*b160*/  UMOV UR7, 0x14f00000 ;  /* 0x14f0000000077882 */ /* 0x000fe20000000000 */
[----:B------:R-:W-:-:S09]  /*b170*/  UMOV UR10, 0x80 ;  /* 0x00000080000a7882 */ /* 0x000fd20000000000 */
.L_x_65:
        /* <DEDUP_REMOVED lines=9> */
[----:B------:R-:W0:Y:S01]  /*b210*/  SYNCS.PHASECHK.TRANS64.TRYWAIT P0, [UR38+0x34860], R2 ;  /* 0x03486002ff0075a7 */ /* 0x000e220008000166 */
[----:B------:R-:W-:Y:S04]  /*b220*/  BSSY B2, `(.L_x_66) ;  /* 0x0000002000027945 */ /* 0x000fe80003800000 */
[----:B0-----:R-:W-:Y:S05]  /*b230*/  @!P0 BRA `(.L_x_67) ;  /* 0x0000002800908947 */ /* 0x001fea0003800000 */
.L_x_147:
[----:B------:R-:W-:Y:S05]  /*b240*/  BSYNC B2 ;  /* 0x0000000000027941 */ /* 0x000fea0003800000 */
.L_x_66:
[----:B------:R-:W-:Y:S01]  /*b250*/  BSSY B2, `(.L_x_68) ;  /* 0x0000009000027945 */ /* 0x000fe20003800000 */
[----:B0-----:R-:W-:Y:S02]  /*b260*/  IMAD.MOV.U32 R2, RZ, RZ, 0x0 ;  /* 0x00000000ff027424 */ /* 0x001fe400078e00ff */
[----:B------:R-:W-:Y:S01]  /*b270*/  IMAD.MOV.U32 R3, RZ, RZ, 0x14f00000 ;  /* 0x14f00000ff037424 */ /* 0x000fe200078e00ff */
[----:B------:R-:W-:Y:S06]  /*b280*/  @P2 BRA `(.L_x_69) ;  /* 0x0000000000142947 */ /* 0x000fec0003800000 */
[----:B------:R-:W-:Y:S02]  /*b290*/  ISETP.NE.AND P0, PT, R10, RZ, PT ;  /* 0x000000ff0a00720c */ /* 0x000fe40003f05270 */
[----:B------:R-:W-:-:S04]  /*b2a0*/  MOV R13, 0x8000 ;  /* 0x00008000000d7802 */ /* 0x000fc80000000f00 */
[----:B------:R0:W-:Y:S07]  /*b2b0*/  SYNCS.ARRIVE.TRANS64 RZ, [UR38+0x34850], R13 ;  /* 0x0348500dffff79a7 */ /* 0x0001ee0008000026 */
[----:B------:R-:W-:Y:S05]  /*b2c0*/  @!P0 BRA `(.L_x_69) ;  /* 0x0000000000048947 */ /* 0x000fea0003800000 */
[----:B------:R-:W-:Y:S01]  /*b2d0*/  BPT.TRAP 0x1 ;  /* 0x000000040000795c */ /* 0x000fe20000300000 */
.L_x_69:
[----:B------:R-:W-:Y:S05]  /*b2e0*/  BSYNC B2 ;  /* 0x0000000000027941 */ /* 0x000fea0003800000 */
.L_x_68:
[----:B------:R-:W-:Y:S01]  /*b2f0*/  R2UR UR6, R2 ;  /* 0x00000000020672ca */ /* 0x000fe200000e0000 */
[----:B------:R-:W-:Y:S01]  /*b300*/  ULDC.64 UR4, c[0x0][0x198] ;  /* 0x0000660000047ab9 */ /* 0x000fe20000000a00 */
[----:B------:R-:W-:Y:S01]  /*b310*/  R2UR UR7, R3 ;  /* 0x00000000030772ca */ /* 0x000fe200000e0000 */
[----:B------:R-:W-:Y:S01]  /*b320*/  UIADD3 UR4, UP0, UR4, 0x470, URZ ;  /* 0x0000047004047890 */ /* 0x000fe2000ff1e03f */
[----:B------:R-:W-:Y:S01]  /*b330*/  R2UR UR10, R5 ;  /* 0x00000000050a72ca */ /* 0x000fe200000e0000 */
[----:B------:R-:W-:Y:S01]  /*b340*/  IMAD.SHL.U32 R5, R17, 0x80, RZ ;  /* 0x0000008011057824 */ /* 0x000fe200078e00ff */
[----:B------:R-:W-:Y:S01]  /*b350*/  PLOP3.LUT P0, PT, PT, PT, PT, 0x80, 0x0 ;  /* 0x000000000000781c */ /* 0x000fe20003f0f070 */
[----:B------:R-:W-:Y:S02]  /*b360*/  UIADD3 UR8, UR38, 0x400, URZ ;  /* 0x0000040026087890 */ /* 0x000fe4000fffe03f */
[----:B------:R-:W-:Y:S02]  /*b370*/  UIADD3 UR9, UR38, 0x34850, URZ ;  /* 0x0003485026097890 */ /* 0x000fe4000fffe03f */
[----:B------:R-:W-:-:S12]  /*b380*/  UIADD3.X UR5, URZ, UR5, URZ, UP0, !UPT ;  /* 0x000000053f057290 */ /* 0x000fd800087fe43f */
.L_x_70:
[----:B------:R-:W-:-:S13]  /*b390*/  @P0 ELECT P2, URZ, PT ;  /* 0x00000000003f082f */ /* 0x000fda0003840000 */
[----:B------:R-:W-:Y:S01]  /*b3a0*/  @P2 R2UR UR13, R16 ;  /* 0x00000000100d22ca */ /* 0x000fe200000e0000 */
[----:B------:R-:W-:Y:S01]  /*b3b0*/  UMOV UR12, UR36 ;  /* 0x00000024000c7c82 */ /* 0x000fe20008000000 */
[----:B------:R-:W-:Y:S02]  /*b3c0*/  @P2 R2UR UR11, R5 ;  /* 0x00000000050b22ca */ /* 0x000fe400000e0000 */
[----:B------:R-:W-:Y:S02]  /*b3d0*/  @P2 PLOP3.LUT P0, PT, P2, PT, PT, 0x8, 0x0 ;  /* 0x000000000000281c */ /* 0x000fe4000170e170 */
[----:B------:R-:W-:-:S09]  /*b3e0*/  PLOP3.LUT P2, PT, PT, PT, PT, 0x8, 0x0 ;  /* 0x000000000000781c */ /* 0x000fd20003f4e170 */
[----:B------:R1:W-:Y:S02]  /*b3f0*/  UTMALDG.4D [UR8], [UR4], desc[UR6] ;  /* 0x00000608040075b4 */ /* 0x0003e40008019000 */
[----:B-1----:R-:W-:Y:S05]  /*b400*/  @P0 BRA.U.ANY `(.L_x_70) ;  /* 0xfffffffd00e00947 */ /* 0x002fea000393ffff */
[----:B------:R-:W-:Y:S01]  /*b410*/  R2UR UR6, R2 ;  /* 0x00000000020672ca */ /* 0x000fe200000e0000 */
[----:B------:R-:W-:Y:S01]  /*b420*/  UIADD3 UR8, UR38, 0x4400, URZ ;  /* 0x0000440026087890 */ /* 0x000fe2000fffe03f */
[----:B------:R-:W-:Y:S02]  /*b430*/  R2UR UR7, R3 ;  /* 0x00000000030772ca */ /* 0x000fe400000e0000 */
[----:B------:R-:W-:Y:S02]  /*b440*/  R2UR UR10, R11 ;  /* 0x000000000b0a72ca */ /* 0x000fe400000e0000 */
[----:B------:R-:W-:-:S13]  /*b450*/  PLOP3.LUT P0, PT, PT, PT, PT, 0x80, 0x0 ;  /* 0x000000000000781c */ /* 0x000fda0003f0f070 */
.L_x_71:
        /* <DEDUP_REMOVED lines=8> */
[----:B------:R-:W-:Y:S01]  /*b4e0*/  IMAD.MOV.U32 R17, RZ, RZ, R9 ;  /* 0x000000ffff117224 */ /* 0x000fe200078e0009 */
[----:B------:R-:W-:-:S07]  /*b4f0*/  MOV R16, R4 ;  /* 0x0000000400107202 */ /* 0x000fce0000000f00 */
.L_x_57:
[----:B------:R-:W-:Y:S05]  /*b500*/  BSYNC B1 ;  /* 0x0000000000017941 */ /* 0x000fea0003800000 */
.L_x_56:
[----:B------:R-:W2:Y:S01]  /*b510*/  LDL R2, [R1] ;  /* 0x0000000001027983 */ /* 0x000ea20000100800 */
[----:B------:R-:W-:Y:S01]  /*b520*/  BSSY B1, `(.L_x_72) ;  /* 0x0000088000017945 */ /* 0x000fe20003800000 */
[----:B------:R-:W-:Y:S02]  /*b530*/  LOP3.LUT R9, R7, 0x1, RZ, 0x3c, !PT ;  /* 0x0000000107097812 */ /* 0x000fe400078e3cff */
[----:B--2---:R-:W-:-:S13]  /*b540*/  ISETP.NE.AND P0, PT, R2, RZ, PT ;  /* 0x000000ff0200720c */ /* 0x004fda0003f05270 */
[----:B------:R-:W-:Y:S05]  /*b550*/  @!P0 BRA `(.L_x_73) ;  /* 0x0000000800108947 */ /* 0x000fea0003800000 */
[----:B------:R-:W2:Y:S01]  /*b560*/  LDL R2, [R1+0x4] ;  /* 0x0000040001027983 */ /* 0x000ea20000100800 */
[----:B------:R-:W-:Y:S01]  /*b570*/  VIADD R11, R0, 0xffffffff ;  /* 0xffffffff000b7836 */ /* 0x000fe20000000000 */
[----:B--2---:R-:W-:-:S13]  /*b580*/  ISETP.NE.AND P0, PT, R2, RZ, PT ;  /* 0x000000ff0200720c */ /* 0x004fda0003f05270 */
[----:B------:R-:W-:Y:S05]  /*b590*/  @!P0 BRA `(.L_x_74) ;  /* 0x0000000000488947 */ /* 0x000fea0003800000 */
[----:B------:R-:W1:Y:S01]  /*b5a0*/  LDC R4, c[0x0][0x43c] ;  /* 0x00010f00ff047b82 */ /* 0x000e620000000800 */
[----:B------:R-:W-:Y:S01]  /*b5b0*/  ULDC.64 UR4, c[0x0][0x428] ;  /* 0x00010a0000047ab9 */ /* 0x000fe20000000a00 */
[----:B-1----:R-:W-:-:S13]  /*b5c0*/  ISETP.NE.AND P0, PT, R4, 0x1, PT ;  /* 0x000000010400780c */ /* 0x002fda0003f05270 */
[----:B------:R-:W1:Y:S02]  /*b5d0*/  @P0 LDC.64 R2, c[0x0][0x440] ;  /* 0x00011000ff020b82 */ /* 0x000e640000000a00 */
[----:B-1----:R-:W-:-:S04]  /*b5e0*/  @P0 IMAD.HI.U32 R5, R11, R2, RZ ;  /* 0x000000020b050227 */ /* 0x002fc800078e00ff */
[----:B------:R-:W-:Y:S01]  /*b5f0*/  IMAD.MOV.U32 R2, RZ, RZ, R11 ;  /* 0x000000ffff027224 */ /* 0x000fe200078e000b */
[----:B------:R-:W-:-:S04]  /*b600*/  @P0 SHF.R.U32.HI R2, RZ, R3, R5 ;  /* 0x00000003ff020219 */ /* 0x000fc80000011605 */
[----:B------:R-:W-:-:S05]  /*b610*/  IADD3 R3, -R2, RZ, RZ ;  /* 0x000000ff02037210 */ /* 0x000fca0007ffe1ff */
[----:B------:R-:W-:Y:S01]  /*b620*/  IMAD R11, R4, R3, R11 ;  /* 0x00000003040b7224 */ /* 0x000fe200078e020b */
[----:B------:R-:W-:Y:S01]  /*b630*/  SHF.R.S32.HI R3, RZ, 0x1f, R2 ;  /* 0x0000001fff037819 */ /* 0x000fe20000011402 */
[----:B------:R-:W-:-:S04]  /*b640*/  IMAD R4, R19, UR4, RZ ;  /* 0x0000000413047c24 */ /* 0x000fc8000f8e02ff */
[C---:B------:R-:W-:Y:S02]  /*b650*/  IMAD R4, R18.reuse, UR5, R4 ;  /* 0x0000000512047c24 */ /* 0x040fe4000f8e0204 */
[----:B------:R-:W-:Y:S01]  /*b660*/  IMAD.WIDE.U32 R2, R18, UR4, R2 ;  /* 0x0000000412027c25 */ /* 0x000fe2000f8e0002 */
[----:B------:R-:W-:-:S03]  /*b670*/  ULDC.64 UR4, c[0x0][0x418] ;  /* 0x0001060000047ab9 */ /* 0x000fc60000000a00 */
[----:B------:R-:W-:Y:S01]  /*b680*/  IMAD.IADD R3, R4, 0x1, R3 ;  /* 0x0000000104037824 */ /* 0x000fe200078e0203 */
[----:B------:R-:W-:-:S04]  /*b690*/  LEA R4, P0, R2, UR4, 0x2 ;  /* 0x0000000402047c11 */ /* 0x000fc8000f8010ff */
[----:B------:R-:W-:-:S05]  /*b6a0*/  LEA.HI.X R5, R2, UR5, R3, 0x2, P0 ;  /* 0x0000000502057c11 */ /* 0x000fca00080f1403 */
[----:B------:R1:W5:Y:S04]  /*b6b0*/  LDG.E R4, desc[UR42][R4.64] ;  /* 0x0000002a04047981 */ /* 0x000368000c1e1900 */
.L_x_74:
[----:B------:R-:W2:Y:S01]  /*b6c0*/  S2R R2, SR_TID.X ;  /* 0x0000000000027919 */ /* 0x000ea20000002100 */
[----:B------:R-:W-:Y:S01]  /*b6d0*/  BSSY B2, `(.L_x_75) ;  /* 0x0000006000027945 */ /* 0x000fe20003800000 */
[----:B--2---:R-:W-:Y:S02]  /*b6e0*/  LOP3.LUT R3, R2, 0x7f, RZ, 0xc0, !PT ;  /* 0x0000007f02037812 */ /* 0x004fe400078ec0ff */
[----:B------:R-:W-:Y:S02]  /*b6f0*/  SHF.L.U32 R2, R9, 0x1f, RZ ;  /* 0x0000001f09027819 */ /* 0x000fe400000006ff */
[----:B------:R-:W-:Y:S02]  /*b700*/  ISETP.NE.AND P2, PT, R3, RZ, PT ;  /* 0x000000ff0300720c */ /* 0x000fe40003f45270 */
[----:B------:R-:W2:Y:S02]  /*b710*/  SYNCS.PHASECHK.TRANS64.TRYWAIT P0, [UR38+0x34840], R2 ;  /* 0x03484002ff0075a7 */ /* 0x000ea40008000166 */
[----:B--2---:R-:W-:Y:S09]  /*b720*/  @!P0 BRA `(.L_x_76) ;  /* 0x00000024006c8947 */ /* 0x004ff20003800000 */
.L_x_148:
[----:B------:R-:W-:Y:S05]  /*b730*/  BSYNC B2 ;  /* 0x0000000000027941 */ /* 0x000fea0003800000 */
.L_x_75:
[----:B------:R-:W-:Y:S04]  /*b740*/  BSSY B2, `(.L_x_77) ;  /* 0x0000007000027945 */ /* 0x000fe80003800000 */
[----:B------:R-:W-:Y:S05]  /*b750*/  @P2 BRA `(.L_x_78) ;  /* 0x0000000000142947 */ /* 0x000fea0003800000 */
[----:B------:R-:W-:Y:S01]  /*b760*/  ISETP.NE.AND P0, PT, R10, RZ, PT ;  /* 0x000000ff0a00720c */ /* 0x000fe20003f05270 */
[----:B--2---:R-:W-:-:S04]  /*b770*/  IMAD.MOV.U32 R2, RZ, RZ, 0xc000 ;  /* 0x0000c000ff027424 */ /* 0x004fc800078e00ff */
[----:B------:R3:W-:Y:S08]  /*b780*/  SYNCS.ARRIVE.TRANS64 RZ, [UR38+0x34830], R2 ;  /* 0x03483002ffff79a7 */ /* 0x0007f00008000026 */
[----:B---3--:R-:W-:Y:S05]  /*b790*/  @!P0 BRA `(.L_x_78) ;  /* 0x0000000000048947 */ /* 0x008fea0003800000 */
[----:B------:R-:W-:Y:S01]  /*b7a0*/  BPT.TRAP 0x1 ;  /* 0x000000040000795c */ /* 0x000fe20000300000 */
.L_x_78:
[----:B------:R-:W-:Y:S05]  /*b7b0*/  BSYNC B2 ;  /* 0x0000000000027941 */ /* 0x000fea0003800000 */
.L_x_77:
[----:B-1----:R-:W-:Y:S01]  /*b7c0*/  MOV R5, RZ ;  /* 0x000000ff00057202 */ /* 0x002fe20000000f00 */
[----:B------:R-:W-:Y:S01]  /*b7d0*/  ULDC.64 UR4, c[0x0][0x198] ;  /* 0x0000660000047ab9 */ /* 0x000fe20000000a00 */
[----:B------:R-:W-:Y:S01]  /*b7e0*/  PLOP3.LUT P0, PT, PT, PT, PT, 0x80, 0x0 ;  /* 0x000000000000781c */ /* 0x000fe20003f0f070 */
[----:B------:R-:W-:Y:S01]  /*b7f0*/  UIADD3 UR4, UP0, UR4, 0x370, URZ ;  /* 0x0000037004047890 */ /* 0x000fe2000ff1e03f */
[----:B------:R-:W-:Y:S01]  /*b800*/  R2UR UR10, R5 ;  /* 0x00000000050a72ca */ /* 0x000fe200000e0000 */
[----:B--2---:R-:W-:Y:S01]  /*b810*/  IMAD.SHL.U32 R2, R11, 0x80, RZ ;  /* 0x000000800b027824 */ /* 0x004fe200078e00ff */
[----:B------:R-:W-:Y:S02]  /*b820*/  UIADD3 UR8, UR38, 0x1c400, URZ ;  /* 0x0001c40026087890 */ /* 0x000fe4000fffe03f */
[----:B------:R-:W-:Y:S02]  /*b830*/  UIADD3 UR9, UR38, 0x34830, URZ ;  /* 0x0003483026097890 */ /* 0x000fe4000fffe03f */
[----:B------:R-:W-:Y:S01]  /*b840*/  UIADD3.X UR5, URZ, UR5, URZ, UP0, !UPT ;  /* 0x000000053f057290 */ /* 0x000fe200087fe43f */
[----:B------:R-:W-:Y:S01]  /*b850*/  UMOV UR6, 0x0 ;  /* 0x0000000000067882 */ /* 0x000fe20000000000 */
[----:B------:R-:W-:-:S10]  /*b860*/  UMOV UR7, 0x14f00000 ;  /* 0x14f0000000077882 */ /* 0x000fd40000000000 */
.L_x_79:
[----:B------:R-:W-:-:S13]  /*b870*/  @P0 ELECT P3, URZ, PT ;  /* 0x00000000003f082f */ /* 0x000fda0003860000 */
[----:B-----5:R-:W-:Y:S01]  /*b880*/  @P3 R2UR UR13, R4 ;  /* 0x00000000040d32ca */ /* 0x020fe200000e0000 */
[----:B------:R-:W-:Y:S01]  /*b890*/  UMOV UR12, UR36 ;  /* 0x00000024000c7c82 */ /* 0x000fe20008000000 */
[----:B------:R-:W-:Y:S02]  /*b8a0*/  @P3 R2UR UR11, R2 ;  /* 0x00000000020b32ca */ /* 0x000fe400000e0000 */
[----:B------:R-:W-:Y:S02]  /*b8b0*/  @P3 PLOP3.LUT P0, PT, P3, PT, PT, 0x8, 0x0 ;  /* 0x000000000000381c */ /* 0x000fe40001f0e170 */
[----:B------:R-:W-:-:S09]  /*b8c0*/  PLOP3.LUT P3, PT, PT, PT, PT, 0x8, 0x0 ;  /* 0x000000000000781c */ /* 0x000fd20003f6e170 */
[----:B------:R1:W-:Y:S02]  /*b8d0*/  UTMALDG.4D [UR8], [UR4], desc[UR6] ;  /* 0x00000608040075b4 */ /* 0x0003e40008019000 */
[----:B-1----:R-:W-:Y:S05]  /*b8e0*/  @P0 BRA.U.ANY `(.L_x_79) ;  /* 0xfffffffd00e00947 */ /* 0x002fea000393ffff */
[----:B0-----:R-:W-:Y:S01]  /*b8f0*/  IMAD.MOV.U32 R13, RZ, RZ, 0x40 ;  /* 0x00000040ff0d7424 */ /* 0x001fe200078e00ff */
[----:B------:R-:W-:Y:S01]  /*b900*/  PLOP3.LUT P0, PT, PT, PT, PT, 0x80, 0x0 ;  /* 0x000000000000781c */ /* 0x000fe20003f0f070 */
[----:B------:R-:W-:Y:S01]  /*b910*/  UIADD3 UR8, UR38, 0x20400, URZ ;  /* 0x0002040026087890 */ /* 0x000fe2000fffe03f */
[----:B------:R-:W-:Y:S02]  /*b920*/  UMOV UR6, 0x0 ;  /* 0x0000000000067882 */ /* 0x000fe40000000000 */
[----:B------:R-:W-:Y:S01]  /*b930*/  R2UR UR10, R13 ;  /* 0x000000000d0a72ca */ /* 0x000fe200000e0000 */
[----:B------:R-:W-:-:S14]  /*b940*/  UMOV UR7, 0x14f00000 ;  /* 0x14f0000000077882 */ /* 0x000fdc0000000000 */
.L_x_80:
[----:B------:R-:W-:-:S13]  /*b950*/  @P0 ELECT P3, URZ, PT ;  /* 0x00000000003f082f */ /* 0x000fda0003860000 */
[----:B------:R-:W-:Y:S01]  /*b960*/  @P3 R2UR UR13, R4 ;  /* 0x00000000040d32ca */ /* 0x000fe200000e0000 */
[----:B------:R-:W-:Y:S01]  /*b970*/  UMOV UR12, UR36 ;  /* 0x00000024000c7c82 */ /* 0x000fe20008000000 */
[----:B------:R-:W-:Y:S02]  /*b980*/  @P3 R2UR UR11, R2 ;  /* 0x00000000020b32ca */ /* 0x000fe400000e0000 */
        /* <DEDUP_REMOVED lines=9> */
.L_x_81:
        /* <DEDUP_REMOVED lines=8> */
[----:B------:R-:W-:Y:S01]  /*baa0*/  SHF.L.U32 R2, R7, 0x1f, RZ ;  /* 0x0000001f07027819 */ /* 0x000fe200000006ff */
[----:B------:R-:W-:Y:S03]  /*bab0*/  BSSY B2, `(.L_x_82) ;  /* 0x0000003000027945 */ /* 0x000fe60003800000 */
[----:B------:R-:W0:Y:S02]  /*bac0*/  SYNCS.PHASECHK.TRANS64.TRYWAIT P0, [UR38+0x34868], R2 ;  /* 0x03486802ff0075a7 */ /* 0x000e240008000166 */
[----:B0-----:R-:W-:Y:S05]  /*bad0*/  @!P0 BRA `(.L_x_83) ;  /* 0x0000002000988947 */ /* 0x001fea0003800000 */
.L_x_149:
[----:B------:R-:W-:Y:S05]  /*bae0*/  BSYNC B2 ;  /* 0x0000000000027941 */ /* 0x000fea0003800000 */
.L_x_82:
[----:B------:R-:W-:Y:S01]  /*baf0*/  BSSY B2, `(.L_x_84) ;  /* 0x0000009000027945 */ /* 0x000fe20003800000 */
[----:B0-----:R-:W-:Y:S01]  /*bb00*/  MOV R2, 0x0 ;  /* 0x0000000000027802 */ /* 0x001fe20000000f00 */
[----:B------:R-:W-:Y:S02]  /*bb10*/  IMAD.MOV.U32 R3, RZ, RZ, 0x14f00000 ;  /* 0x14f00000ff037424 */ /* 0x000fe400078e00ff */
[----:B------:R-:W-:Y:S05]  /*bb20*/  @P2 BRA `(.L_x_85) ;  /* 0x0000000000142947 */ /* 0x000fea0003800000 */
[----:B------:R-:W-:Y:S01]  /*bb30*/  ISETP.NE.AND P0, PT, R10, RZ, PT ;  /* 0x000000ff0a00720c */ /* 0x000fe20003f05270 */
[----:B------:R-:W-:-:S04]  /*bb40*/  IMAD.MOV.U32 R7, RZ, RZ, 0x8000 ;  /* 0x00008000ff077424 */ /* 0x000fc800078e00ff */
[----:B------:R0:W-:Y:S08]  /*bb50*/  SYNCS.ARRIVE.TRANS64 RZ, [UR38+0x34858], R7 ;  /* 0x03485807ffff79a7 */ /* 0x0001f00008000026 */
[----:B0-----:R-:W-:Y:S05]  /*bb60*/  @!P0 BRA `(.L_x_85) ;  /* 0x0000000000048947 */ /* 0x001fea0003800000 */
[----:B------:R-:W-:Y:S01]  /*bb70*/  BPT.TRAP 0x1 ;  /* 0x000000040000795c */ /* 0x000fe20000300000 */
.L_x_85:
[----:B------:R-:W-:Y:S05]  /*bb80*/  BSYNC B2 ;  /* 0x0000000000027941 */ /* 0x000fea0003800000 */
.L_x_84:
[----:B------:R-:W-:Y:S01]  /*bb90*/  R2UR UR6, R2 ;  /* 0x00000000020672ca */ /* 0x000fe200000e0000 */
[----:B------:R-:W-:Y:S01]  /*bba0*/  ULDC.64 UR4, c[0x0][0x198] ;  /* 0x0000660000047ab9 */ /* 0x000fe20000000a00 */
[----:B------:R-:W-:Y:S01]  /*bbb0*/  R2UR UR7, R3 ;  /* 0x00000000030772ca */ /* 0x000fe200000e0000 */
[----:B------:R-:W-:Y:S01]  /*bbc0*/  UIADD3 UR4, UP0, UR4, 0x470, URZ ;  /* 0x0000047004047890 */ /* 0x000fe2000ff1e03f */
[----:B------:R-:W-:Y:S01]  /*bbd0*/  R2UR UR10, R5 ;  /* 0x00000000050a72ca */ /* 0x000fe200000e0000 */
[----:B------:R-:W-:Y:S01]  /*bbe0*/  UIADD3 UR8, UR38, 0x8400, URZ ;  /* 0x0000840026087890 */ /* 0x000fe2000fffe03f */
[----:B------:R-:W-:Y:S01]  /*bbf0*/  PLOP3.LUT P0, PT, PT, PT, PT, 0x80, 0x0 ;  /* 0x000000000000781c */ /* 0x000fe20003f0f070 */
[----:B------:R-:W-:Y:S01]  /*bc00*/  UIADD3 UR9, UR38, 0x34858, URZ ;  /* 0x0003485826097890 */ /* 0x000fe2000fffe03f */
[----:B------:R-:W-:Y:S01]  /*bc10*/  SHF.L.U32 R5, R17, 0x7, RZ ;  /* 0x0000000711057819 */ /* 0x000fe200000006ff */
[----:B------:R-:W-:-:S12]  /*bc20*/  UIADD3.X UR5, URZ, UR5, URZ, UP0, !UPT ;  /* 0x000000053f057290 */ /* 0x000fd800087fe43f */
.L_x_86:
        /* <DEDUP_REMOVED lines=8> */
[----:B------:R-:W-:Y:S01]  /*bcb0*/  R2UR UR6, R2 ;  /* 0x00000000020672ca */ /* 0x000fe200000e0000 */
[----:B------:R-:W-:Y:S01]  /*bcc0*/  UIADD3 UR8, UR38, 0xc400, URZ ;  /* 0x0000c40026087890 */ /* 0x000fe2000fffe03f */
[----:B------:R-:W-:Y:S02]  /*bcd0*/  R2UR UR7, R3 ;  /* 0x00000000030772ca */ /* 0x000fe400000e0000 */
[----:B------:R-:W-:Y:S02]  /*bce0*/  R2UR UR10, R13 ;  /* 0x000000000d0a72ca */ /* 0x000fe400000e0000 */
[----:B------:R-:W-:-:S13]  /*bcf0*/  PLOP3.LUT P0, PT, PT, PT, PT, 0x80, 0x0 ;  /* 0x000000000000781c */ /* 0x000fda0003f0f070 */
.L_x_87:
        /* <DEDUP_REMOVED lines=8> */
[----:B------:R-:W-:Y:S02]  /*bd80*/  IMAD.MOV.U32 R17, RZ, RZ, R11 ;  /* 0x000000ffff117224 */ /* 0x000fe400078e000b */
[----:B------:R-:W-:-:S07]  /*bd90*/  IMAD.MOV.U32 R16, RZ, RZ, R4 ;  /* 0x000000ffff107224 */ /* 0x000fce00078e0004 */
.L_x_73:
[----:B------:R-:W-:Y:S05]  /*bda0*/  BSYNC B1 ;  /* 0x0000000000017941 */ /* 0x000fea0003800000 */
.L_x_72:
[----:B------:R-:W-:Y:S01]  /*bdb0*/  IADD3 R0, R0, -0x2, RZ ;  /* 0xfffffffe00007810 */ /* 0x000fe20007ffe0ff */
[----:B------:R-:W-:Y:S01]  /*bdc0*/  IMAD.MOV.U32 R7, RZ, RZ, R9 ;  /* 0x000000ffff077224 */ /* 0x000fe200078e0009 */
[----:B------:R-:W-:Y:S06]  /*bdd0*/  @P1 BRA `(.L_x_88) ;  /* 0xffffffec00a01947 */ /* 0x000fec000383ffff */
[----:B------:R-:W-:Y:S05]  /*bde0*/  BSYNC B0 ;  /* 0x0000000000007941 */ /* 0x000fea0003800000 */
.L_x_55:
[----:B------:R-:W-:Y:S01]  /*bdf0*/  ISETP.NE.AND P0, PT, R12, RZ, PT ;  /* 0x000000ff0c00720c */ /* 0x000fe20003f05270 */
[----:B------:R-:W-:-:S12]  /*be00*/  BSSY B0, `(.L_x_54) ;  /* 0x0000089000007945 */ /* 0x000fd80003800000 */
[----:B------:R-:W-:Y:S05]  /*be10*/  @!P0 BRA `(.L_x_89) ;  /* 0x00000008001c8947 */ /* 0x000fea0003800000 */
[----:B------:R-:W2:Y:S01]  /*be20*/  LDL R2, [R1] ;  /* 0x0000000001027983 */ /* 0x000ea20000100800 */
[----:B------:R-:W-:Y:S01]  /*be30*/  IMAD.MOV.U32 R8, RZ, RZ, 0x1 ;  /* 0x00000001ff087424 */ /* 0x000fe200078e00ff */
[----:B--2---:R-:W-:-:S13]  /*be40*/  ISETP.NE.AND P1, PT, R2, RZ, PT ;  /* 0x000000ff0200720c */ /* 0x004fda0003f25270 */
[----:B------:R-:W-:Y:S05]  /*be50*/  @!P1 BRA `(.L_x_89) ;  /* 0x00000008000c9947 */ /* 0x000fea0003800000 */
[----:B------:R-:W2:Y:S02]  /*be60*/  LDL.LU R2, [R1+0x4] ;  /* 0x0000040001027983 */ /* 0x000ea40000300800 */
[----:B--2---:R-:W-:-:S13]  /*be70*/  ISETP.NE.AND P1, PT, R2, RZ, PT ;  /* 0x000000ff0200720c */ /* 0x004fda0003f25270 */
[----:B------:R-:W-:Y:S05]  /*be80*/  @!P1 BRA `(.L_x_90) ;  /* 0x00000000004c9947 */ /* 0x000fea0003800000 */
[----:B------:R-:W1:Y:S01]  /*be90*/  LDC R7, c[0x0][0x43c] ;  /* 0x00010f00ff077b82 */ /* 0x000e620000000800 */
[----:B------:R-:W-:Y:S01]  /*bea0*/  MOV R6, R0 ;  /* 0x0000000000067202 */ /* 0x000fe20000000f00 */
[----:B------:R-:W-:Y:S02]  /*beb0*/  ULDC.64 UR4, c[0x0][0x428] ;  /* 0x00010a0000047ab9 */ /* 0x000fe40000000a00 */
[----:B------:R-:W-:-:S04]  /*bec0*/  IMAD R19, R19, UR4, RZ ;  /* 0x0000000413137c24 */ /* 0x000fc8000f8e02ff */
[----:B------:R-:W-:Y:S01]  /*bed0*/  IMAD R19, R18, UR5, R19 ;  /* 0x0000000512137c24 */ /* 0x000fe2000f8e0213 */
[----:B-1----:R-:W-:-:S13]  /*bee0*/  ISETP.NE.AND P0, PT, R7, 0x1, PT ;  /* 0x000000010700780c */ /* 0x002fda0003f05270 */
[----:B------:R-:W1:Y:S02]  /*bef0*/  @P0 LDC.64 R2, c[0x0][0x440] ;  /* 0x00011000ff020b82 */ /* 0x000e640000000a00 */
[----:B-1----:R-:W-:-:S05]  /*bf00*/  @P0 IMAD.HI.U32 R2, R0, R2, RZ ;  /* 0x0000000200020227 */ /* 0x002fca00078e00ff */
[----:B------:R-:W-:-:S04]  /*bf10*/  @P0 SHF.R.U32.HI R6, RZ, R3, R2 ;  /* 0x00000003ff060219 */ /* 0x000fc80000011602 */
[--C-:B------:R-:W-:Y:S01]  /*bf20*/  SHF.R.S32.HI R3, RZ, 0x1f, R6.reuse ;  /* 0x0000001fff037819 */ /* 0x100fe20000011406 */
[----:B------:R-:W-:-:S04]  /*bf30*/  IMAD.MOV.U32 R2, RZ, RZ, R6 ;  /* 0x000000ffff027224 */ /* 0x000fc800078e0006 */
[----:B------:R-:W-:Y:S01]  /*bf40*/  IMAD.WIDE.U32 R2, R18, UR4, R2 ;  /* 0x0000000412027c25 */ /* 0x000fe2000f8e0002 */
[----:B------:R-:W-:-:S03]  /*bf50*/  ULDC.64 UR4, c[0x0][0x418] ;  /* 0x0001060000047ab9 */ /* 0x000fc60000000a00 */
[----:B------:R-:W-:Y:S01]  /*bf60*/  IMAD.IADD R3, R19, 0x1, R3 ;  /* 0x0000000113037824 */ /* 0x000fe200078e0203 */
[----:B------:R-:W-:-:S04]  /*bf70*/  LEA R4, P0, R2, UR4, 0x2 ;  /* 0x0000000402047c11 */ /* 0x000fc8000f8010ff */
[----:B------:R-:W-:-:S05]  /*bf80*/  LEA.HI.X R5, R2, UR5, R3, 0x2, P0 ;  /* 0x0000000502057c11 */ /* 0x000fca00080f1403 */
[----:B------:R1:W5:Y:S01]  /*bf90*/  LDG.E R4, desc[UR42][R4.64] ;  /* 0x0000002a04047981 */ /* 0x000362000c1e1900 */
[----:B------:R-:W-:-:S05]  /*bfa0*/  IADD3 R2, -R6, RZ, RZ ;  /* 0x000000ff06027210 */ /* 0x000fca0007ffe1ff */
[----:B------:R-:W-:-:S07]  /*bfb0*/  IMAD R0, R7, R2, R0 ;  /* 0x0000000207007224 */ /* 0x000fce00078e0200 */
.L_x_90:
[----:B------:R-:W2:Y:S01]  /*bfc0*/  S2R R2, SR_TID.X ;  /* 0x0000000000027919 */ /* 0x000ea20000002100 */
[----:B------:R-:W-:Y:S01]  /*bfd0*/  BSSY B1, `(.L_x_91) ;  /* 0x0000006000017945 */ /* 0x000fe20003800000 */
[----:B--2---:R-:W-:Y:S02]  /*bfe0*/  LOP3.LUT R3, R2, 0x7f, RZ, 0xc0, !PT ;  /* 0x0000007f02037812 */ /* 0x004fe400078ec0ff */
[----:B------:R-:W-:Y:S02]  /*bff0*/  SHF.L.U32 R2, R9, 0x1f, RZ ;  /* 0x0000001f09027819 */ /* 0x000fe400000006ff */
[----:B------:R-:W-:Y:S02]  /*c000*/  ISETP.NE.AND P1, PT, R3, RZ, PT ;  /* 0x000000ff0300720c */ /* 0x000fe40003f25270 */
[----:B------:R-:W2:Y:S02]  /*c010*/  SYNCS.PHASECHK.TRANS64.TRYWAIT P0, [UR38+0x34848], R2 ;  /* 0x03484802ff0075a7 */ /* 0x000ea40008000166 */
[----:B--2---:R-:W-:Y:S09]  /*c020*/  @!P0 BRA `(.L_x_92) ;  /* 0x0000001c005c8947 */ /* 0x004ff20003800000 */
.L_x_150:
[----:B------:R-:W-:Y:S05]  /*c030*/  BSYNC B1 ;  /* 0x0000000000017941 */ /* 0x000fea0003800000 */
.L_x_91:
[----:B------:R-:W-:Y:S04]  /*c040*/  BSSY B1, `(.L_x_93) ;  /* 0x0000007000017945 */ /* 0x000fe80003800000 */
[----:B------:R-:W-:Y:S05]  /*c050*/  @P1 BRA `(.L_x_94) ;  /* 0x0000000000141947 */ /* 0x000fea0003800000 */
[----:B------:R-:W-:Y:S01]  /*c060*/  ISETP.NE.AND P0, PT, R10, RZ, PT ;  /* 0x000000ff0a00720c */ /* 0x000fe20003f05270 */
[----:B--2---:R-:W-:-:S04]  /*c070*/  IMAD.MOV.U32 R3, RZ, RZ, 0xc000 ;  /* 0x0000c000ff037424 */ /* 0x004fc800078e00ff */
[----:B------:R3:W-:Y:S08]  /*c080*/  SYNCS.ARRIVE.TRANS64 RZ, [UR38+0x34838], R3 ;  /* 0x03483803ffff79a7 */ /* 0x0007f00008000026 */
[----:B---3--:R-:W-:Y:S05]  /*c090*/  @!P0 BRA `(.L_x_94) ;  /* 0x0000000000048947 */ /* 0x008fea0003800000 */
[----:B------:R-:W-:Y:S01]  /*c0a0*/  BPT.TRAP 0x1 ;  /* 0x000000040000795c */ /* 0x000fe20000300000 */
.L_x_94:
[----:B------:R-:W-:Y:S05]  /*c0b0*/  BSYNC B1 ;  /* 0x0000000000017941 */ /* 0x000fea0003800000 */
.L_x_93:
[----:B-1----:R-:W-:Y:S01]  /*c0c0*/  IMAD.MOV.U32 R5, RZ, RZ, RZ ;  /* 0x000000ffff057224 */ /* 0x002fe200078e00ff */
[----:B------:R-:W-:Y:S01]  /*c0d0*/  ULDC.64 UR4, c[0x0][0x198] ;  /* 0x0000660000047ab9 */ /* 0x000fe20000000a00 */
[----:B------:R-:W-:Y:S01]  /*c0e0*/  PLOP3.LUT P0, PT, PT, PT, PT, 0x80, 0x0 ;  /* 0x000000000000781c */ /* 0x000fe20003f0f070 */
[----:B------:R-:W-:Y:S01]  /*c0f0*/  UIADD3 UR4, UP0, UR4, 0x370, URZ ;  /* 0x0000037004047890 */ /* 0x000fe2000ff1e03f */
[----:B--2---:R-:W-:Y:S01]  /*c100*/  SHF.L.U32 R3, R0, 0x7, RZ ;  /* 0x0000000700037819 */ /* 0x004fe200000006ff */
[----:B------:R-:W-:Y:S01]  /*c110*/  UIADD3 UR8, UR38, 0x28400, URZ ;  /* 0x0002840026087890 */ /* 0x000fe2000fffe03f */
[----:B------:R-:W-:Y:S01]  /*c120*/  R2UR UR10, R5 ;  /* 0x00000000050a72ca */ /* 0x000fe200000e0000 */
[----:B------:R-:W-:Y:S02]  /*c130*/  UIADD3 UR9, UR38, 0x34838, URZ ;  /* 0x0003483826097890 */ /* 0x000fe4000fffe03f */
[----:B------:R-:W-:Y:S01]  /*c140*/  UIADD3.X UR5, URZ, UR5, URZ, UP0, !UPT ;  /* 0x000000053f057290 */ /* 0x000fe200087fe43f */
[----:B------:R-:W-:Y:S01]  /*c150*/  UMOV UR6, 0x0 ;  /* 0x0000000000067882 */ /* 0x000fe20000000000 */
[----:B------:R-:W-:-:S10]  /*c160*/  UMOV UR7, 0x14f00000 ;  /* 0x14f0000000077882 */ /* 0x000fd40000000000 */
.L_x_95:
        /* <DEDUP_REMOVED lines=8> */
[----:B------:R-:W-:Y:S01]  /*c1f0*/  IMAD.MOV.U32 R6, RZ, RZ, 0x40 ;  /* 0x00000040ff067424 */ /* 0x000fe200078e00ff */
[----:B------:R-:W-:Y:S01]  /*c200*/  PLOP3.LUT P0, PT, PT, PT, PT, 0x80, 0x0 ;  /* 0x000000000000781c */ /* 0x000fe20003f0f070 */
[----:B------:R-:W-:Y:S01]  /*c210*/  UIADD3 UR8, UR38, 0x2c400, URZ ;  /* 0x0002c40026087890 */ /* 0x000fe2000fffe03f */
[----:B------:R-:W-:Y:S02]  /*c220*/  UMOV UR6, 0x0 ;  /* 0x0000000000067882 */ /* 0x000fe40000000000 */
[----:B------:R-:W-:Y:S01]  /*c230*/  R2UR UR10, R6 ;  /* 0x00000000060a72ca */ /* 0x000fe200000e0000 */
[----:B------:R-:W-:-:S14]  /*c240*/  UMOV UR7, 0x14f00000 ;  /* 0x14f0000000077882 */ /* 0x000fdc0000000000 */
.L_x_96:
        /* <DEDUP_REMOVED lines=8> */
[----:B------:R-:W-:Y:S01]  /*c2d0*/  PLOP3.LUT P0, PT, PT, PT, PT, 0x80, 0x0 ;  /* 0x000000000000781c */ /* 0x000fe20003f0f070 */
[----:B------:R-:W-:Y:S01]  /*c2e0*/  UIADD3 UR8, UR38, 0x30400, URZ ;  /* 0x0003040026087890 */ /* 0x000fe2000fffe03f */
[----:B------:R-:W-:Y:S01]  /*c2f0*/  UMOV UR6, 0x0 ;  /* 0x0000000000067882 */ /* 0x000fe20000000000 */
[----:B------:R-:W-:Y:S01]  /*c300*/  UMOV UR7, 0x14f00000 ;  /* 0x14f0000000077882 */ /* 0x000fe20000000000 */
[----:B------:R-:W-:-:S09]  /*c310*/  UMOV UR10, 0x80 ;  /* 0x00000080000a7882 */ /* 0x000fd20000000000 */
.L_x_97:
        /* <DEDUP_REMOVED lines=8> */
[----:B------:R-:W1:Y:S01]  /*c3a0*/  SYNCS.PHASECHK.TRANS64.TRYWAIT P0, [UR38+0x34860], R2 ;  /* 0x03486002ff0075a7 */ /* 0x000e620008000166 */
[----:B------:R-:W-:Y:S04]  /*c3b0*/  BSSY B1, `(.L_x_98) ;  /* 0x0000002000017945 */ /* 0x000fe80003800000 */
[----:B-1----:R-:W-:Y:S05]  /*c3c0*/  @!P0 BRA `(.L_x_99) ;  /* 0x00000018008c8947 */ /* 0x002fea0003800000 */
.L_x_151:
[----:B------:R-:W-:Y:S05]  /*c3d0*/  BSYNC B1 ;  /* 0x0000000000017941 */ /* 0x000fea0003800000 */
.L_x_98:
[----:B------:R-:W-:Y:S01]  /*c3e0*/  BSSY B1, `(.L_x_100) ;  /* 0x0000009000017945 */ /* 0x000fe20003800000 */
[----:B-1----:R-:W-:Y:S01]  /*c3f0*/  IMAD.MOV.U32 R2, RZ, RZ, 0x0 ;  /* 0x00000000ff027424 */ /* 0x002fe200078e00ff */
[----:B------:R-:W-:Y:S02]  /*c400*/  MOV R3, 0x14f00000 ;  /* 0x14f0000000037802 */ /* 0x000fe40000000f00 */
[----:B------:R-:W-:Y:S05]  /*c410*/  @P1 BRA `(.L_x_101) ;  /* 0x0000000000141947 */ /* 0x000fea0003800000 */
[----:B------:R-:W-:Y:S01]  /*c420*/  ISETP.NE.AND P0, PT, R10, RZ, PT ;  /* 0x000000ff0a00720c */ /* 0x000fe20003f05270 */
[----:B------:R-:W-:-:S04]  /*c430*/  IMAD.MOV.U32 R7, RZ, RZ, 0x8000 ;  /* 0x00008000ff077424 */ /* 0x000fc800078e00ff */
[----:B------:R1:W-:Y:S08]  /*c440*/  SYNCS.ARRIVE.TRANS64 RZ, [UR38+0x34850], R7 ;  /* 0x03485007ffff79a7 */ /* 0x0003f00008000026 */
[----:B-1----:R-:W-:Y:S05]  /*c450*/  @!P0 BRA `(.L_x_101) ;  /* 0x0000000000048947 */ /* 0x002fea0003800000 */
[----:B------:R-:W-:Y:S01]  /*c460*/  BPT.TRAP 0x1 ;  /* 0x000000040000795c */ /* 0x000fe20000300000 */
.L_x_101:
[----:B------:R-:W-:Y:S05]  /*c470*/  BSYNC B1 ;  /* 0x0000000000017941 */ /* 0x000fea0003800000 */
.L_x_100:
        /* <DEDUP_REMOVED lines=10> */
.L_x_102:
        /* <DEDUP_REMOVED lines=13> */
.L_x_103:
        /* <DEDUP_REMOVED lines=8> */
[----:B------:R-:W-:Y:S01]  /*c670*/  MOV R17, R0 ;  /* 0x0000000000117202 */ /* 0x000fe20000000f00 */
[----:B------:R-:W-:-:S07]  /*c680*/  IMAD.MOV.U32 R16, RZ, RZ, R4 ;  /* 0x000000ffff107224 */ /* 0x000fce00078e0004 */
.L_x_89:
[----:B------:R-:W-:Y:S05]  /*c690*/  BSYNC B0 ;  /* 0x0000000000007941 */ /* 0x000fea0003800000 */
.L_x_54:
[----:B------:R-:W2:Y:S01]  /*c6a0*/  LDL.LU R0, [R1] ;  /* 0x0000000001007983 */ /* 0x000ea20000300800 */
[----:B------:R-:W-:Y:S01]  /*c6b0*/  BSSY B0, `(.L_x_104) ;  /* 0x0000037000007945 */ /* 0x000fe20003800000 */
[----:B--2---:R-:W-:-:S13]  /*c6c0*/  ISETP.NE.AND P0, PT, R0, RZ, PT ;  /* 0x000000ff0000720c */ /* 0x004fda0003f05270 */
[----:B------:R-:W-:Y:S05]  /*c6d0*/  @!P0 BRA `(.L_x_105) ;  /* 0x0000000000d08947 */ /* 0x000fea0003800000 */
[----:B------:R-:W2:Y:S01]  /*c6e0*/  S2R R0, SR_TID.X ;  /* 0x0000000000007919 */ /* 0x000ea20000002100 */
[----:B-1----:R-:W-:Y:S01]  /*c6f0*/  LEA R3, R8, UR38, 0x3 ;  /* 0x0000002608037c11 */ /* 0x002fe2000f8e18ff */
[----:B------:R-:W-:Y:S01]  /*c700*/  BSSY B1, `(.L_x_106) ;  /* 0x0000006000017945 */ /* 0x000fe20003800000 */
[----:B--2---:R-:W-:Y:S02]  /*c710*/  LOP3.LUT R2, R0, 0x7f, RZ, 0xc0, !PT ;  /* 0x0000007f00027812 */ /* 0x004fe400078ec0ff */
[----:B------:R-:W-:Y:S02]  /*c720*/  SHF.L.U32 R0, R9, 0x1f, RZ ;  /* 0x0000001f09007819 */ /* 0x000fe400000006ff */
[----:B------:R-:W-:Y:S02]  /*c730*/  ISETP.NE.AND P1, PT, R2, RZ, PT ;  /* 0x000000ff0200720c */ /* 0x000fe40003f25270 */
[----:B------:R-:W1:Y:S02]  /*c740*/  SYNCS.PHASECHK.TRANS64.TRYWAIT P0, [R3+URZ+0x34860], R0 ;  /* 0x03486000030075a7 */ /* 0x000e64000800017f */
[----:B-1----:R-:W-:Y:S09]  /*c750*/  @!P0 BRA `(.L_x_107) ;  /* 0x0000001400c08947 */ /* 0x002ff20003800000 */
.L_x_152:
[----:B------:R-:W-:Y:S05]  /*c760*/  BSYNC B1 ;  /* 0x0000000000017941 */ /* 0x000fea0003800000 */
.L_x_106:
[----:B------:R-:W-:Y:S04]  /*c770*/  BSSY B1, `(.L_x_108) ;  /* 0x0000008000017945 */ /* 0x000fe80003800000 */
[----:B------:R-:W-:Y:S05]  /*c780*/  @P1 BRA `(.L_x_109) ;  /* 0x0000000000181947 */ /* 0x000fea0003800000 */
[----:B------:R-:W2:Y:S01]  /*c790*/  S2R R2, SR_TID.X ;  /* 0x0000000000027919 */ /* 0x000ea20000002100 */
[----:B-1----:R-:W-:-:S04]  /*c7a0*/  IMAD.MOV.U32 R0, RZ, RZ, 0x8000 ;  /* 0x00008000ff007424 */ /* 0x002fc800078e00ff */
[----:B------:R3:W-:Y:S01]  /*c7b0*/  SYNCS.ARRIVE.TRANS64 RZ, [R3+URZ+0x34850], R0 ;  /* 0x0348500003ff79a7 */ /* 0x0007e2000800003f */
[----:B--2---:R-:W-:-:S13]  /*c7c0*/  LOP3.LUT P0, RZ, R2, 0x1f, RZ, 0xc0, !PT ;  /* 0x0000001f02ff7812 */ /* 0x004fda000780c0ff */
[----:B---3--:R-:W-:Y:S05]  /*c7d0*/  @!P0 BRA `(.L_x_109) ;  /* 0x0000000000048947 */ /* 0x008fea0003800000 */
[----:B------:R-:W-:Y:S01]  /*c7e0*/  BPT.TRAP 0x1 ;  /* 0x000000040000795c */ /* 0x000fe20000300000 */
.L_x_109:
[----:B------:R-:W-:Y:S05]  /*c7f0*/  BSYNC B1 ;  /* 0x0000000000017941 */ /* 0x000fea0003800000 */
.L_x_108:
[----:B------:R-:W-:Y:S01]  /*c800*/  R2UR UR4, R8 ;  /* 0x00000000080472ca */ /* 0x000fe200000e0000 */
[----:B------:R-:W-:Y:S01]  /*c810*/  ULDC.64 UR6, c[0x0][0x198] ;  /* 0x0000660000067ab9 */ /* 0x000fe20000000a00 */
[----:B------:R-:W-:Y:S01]  /*c820*/  R2UR UR9, R3 ;  /* 0x00000000030972ca */ /* 0x000fe200000e0000 */
[----:B------:R-:W-:Y:S01]  /*c830*/  UIADD3 UR6, UP0, UR6, 0x470, URZ ;  /* 0x0000047006067890 */ /* 0x000fe2000ff1e03f */
[----:B------:R-:W-:Y:S01]  /*c840*/  PLOP3.LUT P0, PT, PT, PT, PT, 0x80, 0x0 ;  /* 0x000000000000781c */ /* 0x000fe20003f0f070 */
[----:B------:R-:W-:Y:S01]  /*c850*/  UMOV UR14, 0x0 ;  /* 0x00000000000e7882 */ /* 0x000fe20000000000 */
[----:B------:R-:W-:Y:S01]  /*c860*/  SHF.L.U32 R17, R17, 0x7, RZ ;  /* 0x0000000711117819 */ /* 0x000fe200000006ff */
[----:B------:R-:W-:Y:S01]  /*c870*/  UIADD3.X UR7, URZ, UR7, URZ, UP0, !UPT ;  /* 0x000000073f077290 */ /* 0x000fe200087fe43f */
[----:B------:R-:W-:Y:S01]  /*c880*/  UMOV UR15, 0x14f00000 ;  /* 0x14f00000000f7882 */ /* 0x000fe20000000000 */
[----:B------:R-:W-:-:S04]  /*c890*/  UMOV UR10, URZ ;  /* 0x0000003f000a7c82 */ /* 0x000fc80008000000 */
[----:B------:R-:W-:Y:S02]  /*c8a0*/  ULEA UR4, UR4, UR38, 0xf ;  /* 0x0000002604047291 */ /* 0x000fe4000f8e783f */
[----:B------:R-:W-:Y:S02]  /*c8b0*/  UIADD3 UR9, UR9, 0x34850, URZ ;  /* 0x0003485009097890 */ /* 0x000fe4000fffe03f */
[----:B------:R-:W-:-:S12]  /*c8c0*/  UIADD3 UR8, UR4, 0x400, URZ ;  /* 0x0000040004087890 */ /* 0x000fd8000fffe03f */
.L_x_110:
[----:B------:R-:W-:-:S13]  /*c8d0*/  @P0 ELECT P1, URZ, PT ;  /* 0x00000000003f082f */ /* 0x000fda0003820000 */
[----:B------:R-:W-:Y:S01]  /*c8e0*/  @P1 R2UR UR13, R16 ;  /* 0x00000000100d12ca */ /* 0x000fe200000e0000 */
[----:B------:R-:W-:Y:S01]  /*c8f0*/  UMOV UR12, UR36 ;  /* 0x00000024000c7c82 */ /* 0x000fe20008000000 */
[----:B------:R-:W-:Y:S02]  /*c900*/  @P1 R2UR UR11, R17 ;  /* 0x00000000110b12ca */ /* 0x000fe400000e0000 */
[----:B------:R-:W-:Y:S02]  /*c910*/  @P1 PLOP3.LUT P0, PT, P1, PT, PT, 0x8, 0x0 ;  /* 0x000000000000181c */ /* 0x000fe40000f0e170 */
[----:B------:R-:W-:-:S09]  /*c920*/  PLOP3.LUT P1, PT, PT, PT, PT, 0x8, 0x0 ;  /* 0x000000000000781c */ /* 0x000fd20003f2e170 */
[----:B------:R2:W-:Y:S02]  /*c930*/  UTMALDG.4D [UR8], [UR6], desc[UR14] ;  /* 0x00000e08060075b4 */ /* 0x0005e40008019000 */
[----:B--2---:R-:W-:Y:S05]  /*c940*/  @P0 BRA.U.ANY `(.L_x_110) ;  /* 0xfffffffd00e00947 */ /* 0x004fea000393ffff */
[----:B------:R-:W-:Y:S01]  /*c950*/  PLOP3.LUT P0, PT, PT, PT, PT, 0x80, 0x0 ;  /* 0x000000000000781c */ /* 0x000fe20003f0f070 */
[----:B------:R-:W-:Y:S01]  /*c960*/  UIADD3 UR8, UR4, 0x4400, URZ ;  /* 0x0000440004087890 */ /* 0x000fe2000fffe03f */
[----:B------:R-:W-:Y:S02]  /*c970*/  UMOV UR5, 0x14f00000 ;  /* 0x14f0000000057882 */ /* 0x000fe40000000000 */
[----:B------:R-:W-:Y:S01]  /*c980*/  UMOV UR4, 0x0 ;  /* 0x0000000000047882 */ /* 0x000fe20000000000 */
[----:B------:R-:W-:-:S08]  /*c990*/  UMOV UR10, 0x40 ;  /* 0x00000040000a7882 */ /* 0x000fd00000000000 */
.L_x_111:
        /* <DEDUP_REMOVED lines=8> */
.L_x_105:
[----:B------:R-:W-:Y:S05]  /*ca20*/  BSYNC B0 ;  /* 0x0000000000007941 */ /* 0x000fea0003800000 */
.L_x_104:
[----:B-1----:R-:W-:Y:S02]  /*ca30*/  VIADD R0, R8, 0x1 ;  /* 0x0000000108007836 */ /* 0x002fe40000000000 */
[----:B------:R-:W-:-:S03]  /*ca40*/  IMAD.MOV.U32 R3, RZ, RZ, RZ ;  /* 0x000000ffff037224 */ /* 0x000fc600078e00ff */
[----:B------:R-:W-:-:S04]  /*ca50*/  ISETP.NE.AND P0, PT, R0, 0x2, PT ;  /* 0x000000020000780c */ /* 0x000fc80003f05270 */
[----:B------:R-:W-:Y:S02]  /*ca60*/  SEL R2, RZ, 0x1, P0 ;  /* 0x00000001ff027807 */ /* 0x000fe40000000000 */
[----:B------:R-:W-:Y:S02]  /*ca70*/  SEL R0, R0, RZ, P0 ;  /* 0x000000ff00007207 */ /* 0x000fe40000000000 */
[----:B------:R-:W-:-:S07]  /*ca80*/  LOP3.LUT R9, R9, R2, RZ, 0x3c, !PT ;  /* 0x0000000209097212 */ /* 0x000fce00078e3cff */
.L_x_38:
[----:B------:R-:W1:Y:S01]  /*ca90*/  S2R R5, SR_CgaCtaId ;  /* 0x0000000000057919 */ /* 0x000e620000008800 */
[----:B------:R-:W-:Y:S02]  /*caa0*/  MOV R2, 0x400 ;  /* 0x0000040000027802 */ /* 0x000fe40000000f00 */
[----:B------:R-:W-:Y:S02]  /*cab0*/  SHF.L.U32 R3, R3, 0x1f, RZ ;  /* 0x0000001f03037819 */ /* 0x000fe400000006ff */
[----:B-1----:R-:W-:-:S04]  /*cac0*/  LEA R2, R5, R2, 0x18 ;  /* 0x0000000205027211 */ /* 0x002fc800078ec0ff */
[----:B------:R-:W1:Y:S02]  /*cad0*/  SYNCS.PHASECHK.TRANS64.TRYWAIT P0, [R2+URZ+0x34820], R3 ;  /* 0x03482003020075a7 */ /* 0x000e64000800017f */
[----:B-1----:R-:W-:Y:S05]  /*cae0*/  @!P0 BRA `(.L_x_112) ;  /* 0x0000001000f08947 */ /* 0x002fea0003800000 */
.L_x_153:
[----:B------:R-:W-:-:S03]  /*caf0*/  UMOV UR4, 0xffffffff ;  /* 0xffffffff00047882 */ /* 0x000fc60000000000 */
[----:B------:R-:W-:Y:S05]  /*cb00*/  BRA.DIV UR4, `(.L_x_113) ;  /* 0x0000001204fc7947 */ /* 0x000fea000b800000 */
[----:B-1----:R-:W1:Y:S02]  /*cb10*/  S2R R3, SR_TID.X ;  /* 0x0000000000037919 */ /* 0x002e640000002100 */
[----:B-1----:R-:W-:-:S04]  /*cb20*/  SHF.R.U32.HI R3, RZ, 0x5, R3 ;  /* 0x00000005ff037819 */ /* 0x002fc80000011603 */
[----:B------:R-:W-:-:S05]  /*cb30*/  LOP3.LUT R3, R3, 0x3, RZ, 0xc0, !PT ;  /* 0x0000000303037812 */ /* 0x000fca00078ec0ff */
[----:B------:R1:W2:Y:S02]  /*cb40*/  SHFL.IDX PT, R14, R3, RZ, 0x1f ;  /* 0x00001fff030e7589 */ /* 0x0002a400000e0000 */
.L_x_156:
[----:B--2---:R-:W-:-:S13]  /*cb50*/  ISETP.NE.AND P0, PT, R14, RZ, PT ;  /* 0x000000ff0e00720c */ /* 0x004fda0003f05270 */
[----:B------:R-:W-:Y:S05]  /*cb60*/  @P0 BRA `(.L_x_10) ;  /* 0x0000000000880947 */ /* 0x000fea0003800000 */
[----:B------:R-:W-:-:S03]  /*cb70*/  UMOV UR4, 0xffffffff ;  /* 0xffffffff00047882 */ /* 0x000fc60000000000 */
[----:B------:R-:W-:Y:S05]  /*cb80*/  BRA.DIV UR4, `(.L_x_114) ;  /* 0x0000001604107947 */ /* 0x000fea000b800000 */
[----:B------:R-:W-:-:S13]  /*cb90*/  ELECT P6, URZ, PT ;  /* 0x00000000003f782f */ /* 0x000fda00038c0000 */
.L_x_159:
[----:B------:R-:W-:Y:S05]  /*cba0*/  @!P6 BRA `(.L_x_10) ;  /* 0x000000000078e947 */ /* 0x000fea0003800000 */
[----:B-1----:R-:W2:Y:S02]  /*cbb0*/  LDL.LU R3, [R1+0x14] ;  /* 0x0000140001037983 */ /* 0x002ea40000300800 */
[----:B--2---:R-:W-:-:S04]  /*cbc0*/  LOP3.LUT R3, R3, 0x2, RZ, 0xfc, !PT ;  /* 0x0000000203037812 */ /* 0x004fc800078efcff */
[----:B------:R-:W-:-:S13]  /*cbd0*/  ISETP.NE.AND P2, PT, R3, 0x3, PT ;  /* 0x000000030300780c */ /* 0x000fda0003f45270 */
[----:B------:R-:W-:Y:S05]  /*cbe0*/  @!P2 BRA `(.L_x_115) ;  /* 0x000000000004a947 */ /* 0x000fea0003800000 */
[----:B------:R-:W-:Y:S01]  /*cbf0*/  BPT.TRAP 0x1 ;  /* 0x000000040000795c */ /* 0x000fe20000300000 */
.L_x_115:
[----:B0-----:R-:W-:Y:S01]  /*cc00*/  IADD3 R7, R2, 0x34840, RZ ;  /* 0x0003484002077810 */ /* 0x001fe20007ffe0ff */
[----:B------:R-:W-:Y:S01]  /*cc10*/  VIADD R3, R0, 0x1 ;  /* 0x0000000100037836 */ /* 0x000fe20000000000 */
[----:B------:R-:W-:-:S03]  /*cc20*/  SHF.L.U32 R5, R9, 0x1f, RZ ;  /* 0x0000001f09057819 */ /* 0x000fc600000006ff */
[----:B------:R-:W-:Y:S01]  /*cc30*/  IMAD R6, R0, 0x8, R7 ;  /* 0x0000000800067824 */ /* 0x000fe200078e0207 */
[----:B------:R-:W-:-:S03]  /*cc40*/  ISETP.NE.AND P1, PT, R3, 0x2, PT ;  /* 0x000000020300780c */ /* 0x000fc60003f25270 */
[----:B------:R-:W0:Y:S01]  /*cc50*/  SYNCS.PHASECHK.TRANS64.TRYWAIT P0, [R6+URZ], R5 ;  /* 0x00000005060075a7 */ /* 0x000e22000800017f */
[----:B------:R-:W-:Y:S02]  /*cc60*/  SEL R4, RZ, 0x1, P1 ;  /* 0x00000001ff047807 */ /* 0x000fe40000800000 */
[----:B------:R-:W-:Y:S02]  /*cc70*/  SEL R8, R3, RZ, P1 ;  /* 0x000000ff03087207 */ /* 0x000fe40000800000 */
[----:B------:R-:W-:Y:S02]  /*cc80*/  LOP3.LUT R4, R9, R4, RZ, 0x3c, !PT ;  /* 0x0000000409047212 */ /* 0x000fe400078e3cff */
[----:B------:R-:W-:Y:S02]  /*cc90*/  LEA R3, R8, R7, 0x3 ;  /* 0x0000000708037211 */ /* 0x000fe400078e18ff */
[----:B------:R-:W-:Y:S01]  /*cca0*/  SHF.L.U32 R4, R4, 0x1f, RZ ;  /* 0x0000001f04047819 */ /* 0x000fe200000006ff */
[----:B0-----:R-:W-:Y:S06]  /*ccb0*/  @!P0 BRA `(.L_x_116) ;  /* 0x0000001000e48947 */ /* 0x001fec0003800000 */
.L_x_160:
[----:B------:R-:W1:Y:S02]  /*ccc0*/  SYNCS.PHASECHK.TRANS64.TRYWAIT P0, [R3+URZ], R4 ;  /* 0x00000004030075a7 */ /* 0x000e64000800017f */
[----:B-1----:R-:W-:Y:S05]  /*ccd0*/  @!P0 BRA `(.L_x_117) ;  /* 0x0000001000f08947 */ /* 0x002fea0003800000 */
.L_x_161:
[----:B------:R-:W-:Y:S05]  /*cce0*/  @!P2 BRA `(.L_x_118) ;  /* 0x000000000004a947 */ /* 0x000fea0003800000 */
[----:B------:R-:W-:Y:S01]  /*ccf0*/  BPT.TRAP 0x1 ;  /* 0x000000040000795c */ /* 0x000fe20000300000 */
.L_x_118:
[----:B-1----:R-:W-:-:S04]  /*cd00*/  VIADD R3, R2, 0x34860 ;  /* 0x0003486002037836 */ /* 0x002fc80000000000 */
[----:B------:R-:W-:-:S04]  /*cd10*/  IMAD R0, R0, 0x8, R3 ;  /* 0x0000000800007824 */ /* 0x000fc800078e0203 */
[----:B------:R-:W1:Y:S02]  /*cd20*/  SYNCS.PHASECHK.TRANS64.TRYWAIT P0, [R0+URZ], R5 ;  /* 0x00000005000075a7 */ /* 0x000e64000800017f */
[----:B-1----:R-:W-:Y:S05]  /*cd30*/  @!P0 BRA `(.L_x_119) ;  /* 0x0000001000ec8947 */ /* 0x002fea0003800000 */
.L_x_162:
[----:B------:R-:W-:-:S07]  /*cd40*/  LEA R3, R8, R3, 0x3 ;  /* 0x0000000308037211 */ /* 0x000fce00078e18ff */
.L_x_120:
[----:B--2---:R2:W3:Y:S02]  /*cd50*/  SYNCS.PHASECHK.TRANS64.TRYWAIT P0, [R3+URZ], R4 ;  /* 0x00000004030075a7 */ /* 0x0044e4000800017f */
[----:B---3--:R-:W-:Y:S05]  /*cd60*/  @!P0 NANOSLEEP.SYNCS 0x989680 ;  /* 0x009896800000895d */ /* 0x008fea0003900000 */
[----:B------:R-:W3:Y:S02]  /*cd70*/  @!P0 SYNCS.PHASECHK.TRANS64 P0, [R3+URZ], R4 ;  /* 0x00000004030085a7 */ /* 0x000ee4000800007f */
[----:B---3--:R-:W-:Y:S05]  /*cd80*/  @!P0 BRA `(.L_x_120) ;  /* 0xfffffffc00f08947 */ /* 0x008fea000383ffff */
.L_x_10:
[----:B------:R-:W-:Y:S05]  /*cd90*/  BSYNC B6 ;  /* 0x0000000000067941 */ /* 0x000fea0003800000 */
.L_x_7:
[----:B------:R-:W-:Y:S05]  /*cda0*/  EXIT ;  /* 0x000000000000794d */ /* 0x000fea0003800000 */
.L_x_14:
[----:B0-----:R-:W-:-:S04]  /*cdb0*/  IMAD.U32 R0, RZ, RZ, UR36 ;  /* 0x00000024ff007e24 */ /* 0x001fc8000f8e00ff */
[----:B------:R0:W1:Y:S03]  /*cdc0*/  SYNCS.PHASECHK.TRANS64.TRYWAIT P1, [R0+URZ+0x34800], R3 ;  /* 0x03480003000075a7 */ /* 0x000066000802017f */
[----:B-1----:R-:W-:Y:S05]  /*cdd0*/  @!P1 NANOSLEEP.SYNCS 0x989680 ;  /* 0x009896800000995d */ /* 0x002fea0003900000 */
[----:B------:R-:W1:Y:S02]  /*cde0*/  @!P1 SYNCS.PHASECHK.TRANS64 P1, [R0+URZ+0x34800], R3 ;  /* 0x03480003000095a7 */ /* 0x000e64000802007f */
[----:B-1----:R-:W-:Y:S05]  /*cdf0*/  @!P1 BRA `(.L_x_14) ;  /* 0xfffffffc00ec9947 */ /* 0x002fea000383ffff */
[----:B------:R-:W-:Y:S05]  /*ce00*/  BRA `(.L_x_121) ;  /* 0xffffff4400187947 */ /* 0x000fea000383ffff */
.L_x_18:
[----:B0-----:R-:W-:-:S04]  /*ce10*/  IMAD.U32 R0, RZ, RZ, UR36 ;  /* 0x00000024ff007e24 */ /* 0x001fc8000f8e00ff */
[----:B------:R0:W2:Y:S03]  /*ce20*/  SYNCS.PHASECHK.TRANS64.TRYWAIT P2, [R0+URZ+0x34830], R3 ;  /* 0x03483003000075a7 */ /* 0x0000a6000804017f */
[----:B--2---:R-:W-:Y:S05]  /*ce30*/  @!P2 NANOSLEEP.SYNCS 0x989680 ;  /* 0x009896800000a95d */ /* 0x004fea0003900000 */
[----:B------:R-:W2:Y:S02]  /*ce40*/  @!P2 SYNCS.PHASECHK.TRANS64 P2, [R0+URZ+0x34830], R3 ;  /* 0x034830030000a5a7 */ /* 0x000ea4000804007f */
[----:B--2---:R-:W-:Y:S05]  /*ce50*/  @!P2 BRA `(.L_x_18) ;  /* 0xfffffffc00eca947 */ /* 0x004fea000383ffff */
[----:B------:R-:W-:Y:S05]  /*ce60*/  BRA `(.L_x_17) ;  /* 0xffffff4400307947 */ /* 0x000fea000383ffff */
.L_x_23:
[----:B-1----:R-:W-:-:S04]  /*ce70*/  MOV R10, UR39 ;  /* 0x00000027000a7c02 */ /* 0x002fc80008000f00 */
[----:B------:R1:W2:Y:S03]  /*ce80*/  SYNCS.PHASECHK.TRANS64.TRYWAIT P2, [R10+URZ+0x34830], R9 ;  /* 0x034830090a0075a7 */ /* 0x0002a6000804017f */
[----:B--2---:R-:W-:Y:S05]  /*ce90*/  @!P2 NANOSLEEP.SYNCS 0x989680 ;  /* 0x009896800000a95d */ /* 0x004fea0003900000 */
[----:B------:R-:W2:Y:S02]  /*cea0*/  @!P2 SYNCS.PHASECHK.TRANS64 P2, [R10+URZ+0x34830], R9 ;  /* 0x034830090a00a5a7 */ /* 0x000ea4000804007f */
[----:B--2---:R-:W-:Y:S05]  /*ceb0*/  @!P2 BRA `(.L_x_23) ;  /* 0xfffffffc00eca947 */ /* 0x004fea000383ffff */
[----:B------:R-:W-:Y:S05]  /*cec0*/  BRA `(.L_x_22) ;  /* 0xffffff7000f87947 */ /* 0x000fea000383ffff */
.L_x_27:
[----:B01----:R-:W-:-:S04]  /*ced0*/  IMAD.U32 R9, RZ, RZ, UR7 ;  /* 0x00000007ff097e24 */ /* 0x003fc8000f8e00ff */
[----:B------:R0:W1:Y:S03]  /*cee0*/  SYNCS.PHASECHK.TRANS64.TRYWAIT P2, [R9+URZ+0x34850], R8 ;  /* 0x03485008090075a7 */ /* 0x000066000804017f */
[----:B-1----:R-:W-:Y:S05]  /*cef0*/  @!P2 NANOSLEEP.SYNCS 0x989680 ;  /* 0x009896800000a95d */ /* 0x002fea0003900000 */
[----:B------:R-:W1:Y:S02]  /*cf00*/  @!P2 SYNCS.PHASECHK.TRANS64 P2, [R9+URZ+0x34850], R8 ;  /* 0x034850080900a5a7 */ /* 0x000e64000804007f */
[----:B-1----:R-:W-:Y:S05]  /*cf10*/  @!P2 BRA `(.L_x_27) ;  /* 0xfffffffc00eca947 */ /* 0x002fea000383ffff */
[----:B------:R-:W-:Y:S05]  /*cf20*/  BRA `(.L_x_26) ;  /* 0xffffff7c00047947 */ /* 0x000fea000383ffff */
.L_x_32:
[----:B-1----:R1:W2:Y:S02]  /*cf30*/  SYNCS.PHASECHK.TRANS64.TRYWAIT P0, [R14+URZ+0x34850], R3 ;  /* 0x034850030e0075a7 */ /* 0x0022a4000800017f */
[----:B--2---:R-:W-:Y:S05]  /*cf40*/  @!P0 NANOSLEEP.SYNCS 0x989680 ;  /* 0x009896800000895d */ /* 0x004fea0003900000 */
[----:B------:R-:W2:Y:S02]  /*cf50*/  @!P0 SYNCS.PHASECHK.TRANS64 P0, [R14+URZ+0x34850], R3 ;  /* 0x034850030e0085a7 */ /* 0x000ea4000800007f */
[----:B--2---:R-:W-:Y:S05]  /*cf60*/  @!P0 BRA `(.L_x_32) ;  /* 0xfffffffc00f08947 */ /* 0x004fea000383ffff */
[----:B------:R-:W-:Y:S05]  /*cf70*/  BRA `(.L_x_31) ;  /* 0xffffff9c00d47947 */ /* 0x000fea000383ffff */
.L_x_43:
[----:B------:R-:W-:Y:S01]  /*cf80*/  IMAD.MOV.U32 R13, RZ, RZ, R0 ;  /* 0x000000ffff0d7224 */ /* 0x000fe200078e0000 */
[----:B------:R-:W-:Y:S01]  /*cf90*/  MOV R12, RZ ;  /* 0x000000ff000c7202 */ /* 0x000fe20000000f00 */
[----:B------:R-:W-:Y:S02]  /*cfa0*/  IMAD.MOV.U32 R11, RZ, RZ, 0x1f ;  /* 0x0000001fff0b7424 */ /* 0x000fe400078e00ff */
[----:B------:R-:W-:-:S07]  /*cfb0*/  IMAD.MOV.U32 R15, RZ, RZ, -0x1 ;  /* 0xffffffffff0f7424 */ /* 0x000fce00078e00ff */
[----:B------:R-:W-:Y:S05]  /*cfc0*/  WARPSYNC.COLLECTIVE R15, `(.L_x_122) ;  /* 0x000000000f087348 */ /* 0x000fea0003c00000 */
[----:B------:R0:W1:Y:S02]  /*cfd0*/  SHFL.IDX P6, R14, R13, R12, R11 ;  /* 0x0000000c0d0e7389 */ /* 0x00006400000c000b */
[----:B01----:R-:W-:Y:S01]  /*cfe0*/  ENDCOLLECTIVE ;  /* 0x000000000000791b */ /* 0x003fe20003800000 */
.L_x_122:
[----:B------:R-:W-:Y:S05]  /*cff0*/  BRA `(.L_x_123) ;  /* 0xffffffc800947947 */ /* 0x000fea000383ffff */
.L_x_45:
[----:B------:R-:W-:Y:S01]  /*d000*/  BSSY B0, `(.L_x_124) ;  /* 0x0000006000007945 */ /* 0x000fe20003800000 */
[----:B------:R-:W-:-:S07]  /*d010*/  MOV R15, 0xffffffff ;  /* 0xffffffff000f7802 */ /* 0x000fce0000000f00 */
[----:B0-----:R-:W-:Y:S05]  /*d020*/  WARPSYNC.COLLECTIVE R15, `(.L_x_125) ;  /* 0x000000000f0c7348 */ /* 0x001fea0003c00000 */
[----:B------:R-:W-:Y:S02]  /*d030*/  ELECT P6, UR62, PT ;  /* 0x00000000003e782f */ /* 0x000fe400038c0000 */
[----:B------:R-:W-:Y:S01]  /*d040*/  MOV R14, UR62 ;  /* 0x0000003e000e7c02 */ /* 0x000fe20008000f00 */
[----:B0-----:R-:W-:Y:S10]  /*d050*/  ENDCOLLECTIVE ;  /* 0x000000000000791b */ /* 0x001ff40003800000 */
.L_x_125:
[----:B------:R-:W-:Y:S05]  /*d060*/  BSYNC B0 ;  /* 0x0000000000007941 */ /* 0x000fea0003800000 */
.L_x_124:
[----:B------:R-:W-:Y:S05]  /*d070*/  BRA `(.L_x_126) ;  /* 0xffffffc800947947 */ /* 0x000fea000383ffff */
.L_x_47:
[----:B0-----:R-:W-:-:S04]  /*d080*/  IMAD.U32 R3, RZ, RZ, UR38 ;  /* 0x00000026ff037e24 */ /* 0x001fc8000f8e00ff */
[----:B------:R0:W1:Y:S03]  /*d090*/  SYNCS.PHASECHK.TRANS64.TRYWAIT P0, [R3+URZ+0x34840], R0 ;  /* 0x03484000030075a7 */ /* 0x000066000800017f */
[----:B-1----:R-:W-:Y:S05]  /*d0a0*/  @!P0 NANOSLEEP.SYNCS 0x989680 ;  /* 0x009896800000895d */ /* 0x002fea0003900000 */
[----:B------:R-:W1:Y:S02]  /*d0b0*/  @!P0 SYNCS.PHASECHK.TRANS64 P0, [R3+URZ+0x34840], R0 ;  /* 0x03484000030085a7 */ /* 0x000e64000800007f */
[----:B-1----:R-:W-:Y:S05]  /*d0c0*/  @!P0 BRA `(.L_x_47) ;  /* 0xfffffffc00ec8947 */ /* 0x002fea000383ffff */
[----:B------:R-:W-:Y:S05]  /*d0d0*/  BRA `(.L_x_127) ;  /* 0xffffffc800e87947 */ /* 0x000fea000383ffff */
.L_x_50:
[----:B------:R-:W-:Y:S01]  /*d0e0*/  MOV R13, R5 ;  /* 0x00000005000d7202 */ /* 0x000fe20000000f00 */
[----:B------:R-:W-:Y:S01]  /*d0f0*/  IMAD.MOV.U32 R12, RZ, RZ, RZ ;  /* 0x000000ffff0c7224 */ /* 0x000fe200078e00ff */
[----:B------:R-:W-:Y:S01]  /*d100*/  MOV R15, 0xffffffff ;  /* 0xffffffff000f7802 */ /* 0x000fe20000000f00 */
[----:B------:R-:W-:Y:S02]  /*d110*/  IMAD.MOV.U32 R11, RZ, RZ, 0x181f ;  /* 0x0000181fff0b7424 */ /* 0x000fe400078e00ff */
[----:B------:R-:W-:-:S07]  /*d120*/  IMAD R6, R9, 0x80, R6 ;  /* 0x0000008009067824 */ /* 0x000fce00078e0206 */
[----:B------:R-:W-:Y:S05]  /*d130*/  WARPSYNC.COLLECTIVE R15, `(.L_x_128) ;  /* 0x000000000f087348 */ /* 0x000fea0003c00000 */
[----:B------:R0:W1:Y:S02]  /*d140*/  SHFL.IDX P6, R14, R13, R12, R11 ;  /* 0x0000000c0d0e7389 */ /* 0x00006400000c000b */
[----:B01----:R-:W-:Y:S01]  /*d150*/  ENDCOLLECTIVE ;  /* 0x000000000000791b */ /* 0x003fe20003800000 */
.L_x_128:
[----:B------:R-:W-:Y:S02]  /*d160*/  VIADD R9, R6, 0x10 ;  /* 0x0000001006097836 */ /* 0x000fe40000000000 */
[----:B------:R-:W-:Y:S02]  /*d170*/  IMAD.MOV.U32 R13, RZ, RZ, R0 ;  /* 0x000000ffff0d7224 */ /* 0x000fe400078e0000 */
[----:B------:R-:W-:-:S07]  /*d180*/  IMAD.MOV.U32 R2, RZ, RZ, R14 ;  /* 0x000000ffff027224 */ /* 0x000fce00078e000e */
[----:B------:R-:W-:Y:S05]  /*d190*/  WARPSYNC.COLLECTIVE R15, `(.L_x_129) ;  /* 0x000000000f087348 */ /* 0x000fea0003c00000 */
[----:B------:R0:W1:Y:S02]  /*d1a0*/  SHFL.IDX P6, R14, R13, R12, R11 ;  /* 0x0000000c0d0e7389 */ /* 0x00006400000c000b */
[----:B01----:R-:W-:Y:S01]  /*d1b0*/  ENDCOLLECTIVE ;  /* 0x000000000000791b */ /* 0x003fe20003800000 */
.L_x_129:
[----:B------:R-:W-:Y:S02]  /*d1c0*/  ULDC UR4, c[0x0][0x288] ;  /* 0x0000a20000047ab9 */ /* 0x000fe40000000800 */
[----:B------:R-:W-:-:S05]  /*d1d0*/  IMAD R4, R8, UR4, RZ ;  /* 0x0000000408047c24 */ /* 0x000fca000f8e02ff */
[----:B------:R-:W-:Y:S01]  /*d1e0*/  ISETP.GE.AND P3, PT, R6, R4, PT ;  /* 0x000000040600720c */ /* 0x000fe20003f66270 */
[----:B------:R-:W-:Y:S01]  /*d1f0*/  IMAD.MOV.U32 R13, RZ, RZ, R5 ;  /* 0x000000ffff0d7224 */ /* 0x000fe200078e0005 */
[----:B------:R-:W-:-:S11]  /*d200*/  MOV R12, 0x1 ;  /* 0x00000001000c7802 */ /* 0x000fd60000000f00 */
[----:B------:R-:W-:Y:S02]  /*d210*/  @!P3 LEA R21, R7, UR38, 0x1 ;  /* 0x000000260715bc11 */ /* 0x000fe4000f8e08ff */
[----:B------:R-:W-:-:S07]  /*d220*/  MOV R3, R14 ;  /* 0x0000000e00037202 */ /* 0x000fce0000000f00 */
[----:B------:R-:W-:Y:S05]  /*d230*/  WARPSYNC.COLLECTIVE R15, `(.L_x_130) ;  /* 0x000000000f087348 */ /* 0x000fea0003c00000 */
[----:B------:R0:W1:Y:S02]  /*d240*/  SHFL.IDX P6, R14, R13, R12, R11 ;  /* 0x0000000c0d0e7389 */ /* 0x00006400000c000b */
[----:B01----:R-:W-:Y:S01]  /*d250*/  ENDCOLLECTIVE ;  /* 0x000000000000791b */ /* 0x003fe20003800000 */
.L_x_130:
[----:B------:R-:W-:-:S04]  /*d260*/  LOP3.LUT R3, R3, R2, RZ, 0x3c, !PT ;  /* 0x0000000203037212 */ /* 0x000fc800078e3cff */
[----:B------:R-:W-:-:S04]  /*d270*/  LOP3.LUT R2, R3, R2, RZ, 0x3c, !PT ;  /* 0x0000000203027212 */ /* 0x000fc800078e3cff */
[----:B------:R-:W-:Y:S01]  /*d280*/  LOP3.LUT R3, R3, R2, RZ, 0x3c, !PT ;  /* 0x0000000203037212 */ /* 0x000fe200078e3cff */
[----:B------:R-:W-:Y:S02]  /*d290*/  IMAD.MOV.U32 R13, RZ, RZ, R0 ;  /* 0x000000ffff0d7224 */ /* 0x000fe400078e0000 */
[----:B------:R-:W-:-:S05]  /*d2a0*/  @!P3 IMAD.WIDE.U32 R2, R10, 0x2, R2 ;  /* 0x000000020a02b825 */ /* 0x000fca00078e0002 */
[----:B------:R-:W-:Y:S01]  /*d2b0*/  @!PT LDS RZ, [RZ] ;  /* 0x00000000fffff984 */ /* 0x000fe20000000800 */
[----:B------:R-:W-:Y:S01]  /*d2c0*/  @!PT LDS RZ, [RZ] ;  /* 0x00000000fffff984 */ /* 0x000fe20000000800 */
[----:B------:R-:W-:Y:S01]  /*d2d0*/  @!PT LDS RZ, [RZ] ;  /* 0x00000000fffff984 */ /* 0x000fe20000000800 */
[----:B------:R0:W-:Y:S01]  /*d2e0*/  @!P3 LDGSTS.E.BYPASS.LTC128B.128 [R21+0x10400], desc[UR42][R2.64], !P2 ;  /* 0x104000000215bfae */ /* 0x0001e2000d101d6a */
[----:B------:R-:W-:-:S03]  /*d2f0*/  IMAD.MOV.U32 R8, RZ, RZ, R14 ;  /* 0x000000ffff087224 */ /* 0x000fc600078e000e */
[----:B------:R0:W-:Y:S04]  /*d300*/  @!P3 LDGSTS.E.BYPASS.LTC128B.128 [R21+0x14400], desc[UR42][R2.64+0x80], !P0 ;  /* 0x144000800215bfae */ /* 0x0001e8000c101d6a */
[----:B0-----:R-:W-:Y:S05]  /*d310*/  WARPSYNC.COLLECTIVE R15, `(.L_x_131) ;  /* 0x000000000f087348 */ /* 0x001fea0003c00000 */
[----:B------:R1:W2:Y:S02]  /*d320*/  SHFL.IDX P6, R14, R13, R12, R11 ;  /* 0x0000000c0d0e7389 */ /* 0x0002a400000c000b */
[----:B012---:R-:W-:Y:S01]  /*d330*/  ENDCOLLECTIVE ;  /* 0x000000000000791b */ /* 0x007fe20003800000 */
.L_x_131:
[----:B------:R-:W-:Y:S01]  /*d340*/  @!PT LDS RZ, [RZ] ;  /* 0x00000000fffff984 */ /* 0x000fe20000000800 */
[----:B------:R-:W-:Y:S01]  /*d350*/  @!PT LDS RZ, [RZ] ;  /* 0x00000000fffff984 */ /* 0x000fe20000000800 */
[----:B------:R-:W-:Y:S01]  /*d360*/  @!PT LDS RZ, [RZ] ;  /* 0x00000000fffff984 */ /* 0x000fe20000000800 */
[----:B------:R0:W-:Y:S01]  /*d370*/  @!P3 LDGSTS.E.BYPASS.LTC128B.128 [R21+0x18400], desc[UR42][R2.64+0x100], !P1 ;  /* 0x184001000215bfae */ /* 0x0001e2000c901d6a */
[----:B------:R-:W-:Y:S02]  /*d380*/  ISETP.GE.AND P3, PT, R9, R4, PT ;  /* 0x000000040900720c */ /* 0x000fe40003f66270 */
[----:B------:R-:W-:Y:S02]  /*d390*/  MOV R9, R8 ;  /* 0x0000000800097202 */ /* 0x000fe40000000f00 */
[----:B------:R-:W-:Y:S01]  /*d3a0*/  MOV R13, R5 ;  /* 0x00000005000d7202 */ /* 0x000fe20000000f00 */
[----:B------:R-:W-:Y:S02]  /*d3b0*/  IMAD.MOV.U32 R12, RZ, RZ, 0x2 ;  /* 0x00000002ff0c7424 */ /* 0x000fe400078e00ff */
[----:B0-----:R-:W-:-:S06]  /*d3c0*/  VIADD R3, R6, 0x20 ;  /* 0x0000002006037836 */ /* 0x001fcc0000000000 */
[----:B------:R-:W-:Y:S01]  /*d3d0*/  @!P3 LEA R20, R7, UR38, 0x1 ;  /* 0x000000260714bc11 */ /* 0x000fe2000f8e08ff */
[----:B------:R-:W-:-:S07]  /*d3e0*/  IMAD.MOV.U32 R8, RZ, RZ, R14 ;  /* 0x000000ffff087224 */ /* 0x000fce00078e000e */
[----:B------:R-:W-:Y:S05]  /*d3f0*/  WARPSYNC.COLLECTIVE R15, `(.L_x_132) ;  /* 0x000000000f087348 */ /* 0x000fea0003c00000 */
[----:B------:R0:W1:Y:S02]  /*d400*/  SHFL.IDX P6, R14, R13, R12, R11 ;  /* 0x0000000c0d0e7389 */ /* 0x00006400000c000b */
[----:B01----:R-:W-:Y:S01]  /*d410*/  ENDCOLLECTIVE ;  /* 0x000000000000791b */ /* 0x003fe20003800000 */
.L_x_132:
[----:B------:R-:W-:-:S05]  /*d420*/  @!P3 IMAD.WIDE.U32 R8, R10, 0x2, R8 ;  /* 0x000000020a08b825 */ /* 0x000fca00078e0008 */
[----:B------:R-:W-:Y:S01]  /*d430*/  @!PT LDS RZ, [RZ] ;  /* 0x00000000fffff984 */ /* 0x000fe20000000800 */
[----:B------:R-:W-:Y:S01]  /*d440*/  @!PT LDS RZ, [RZ] ;  /* 0x00000000fffff984 */ /* 0x000fe20000000800 */
[----:B------:R-:W-:Y:S01]  /*d450*/  @!PT LDS RZ, [RZ] ;  /* 0x00000000fffff984 */ /* 0x000fe20000000800 */
[----:B------:R0:W-:Y:S04]  /*d460*/  @!P3 LDGSTS.E.BYPASS.LTC128B.128 [R20+0x10c00], desc[UR42][R8.64], !P2 ;  /* 0x10c000000814bfae */ /* 0x0001e8000d101d6a */
[----:B------:R0:W-:Y:S01]  /*d470*/  @!P3 LDGSTS.E.BYPASS.LTC128B.128 [R20+0x14c00], desc[UR42][R8.64+0x80], !P0 ;  /* 0x14c000800814bfae */ /* 0x0001e2000c101d6a */
[----:B------:R-:W-:-:S03]  /*d480*/  MOV R13, R0 ;  /* 0x00000000000d7202 */ /* 0x000fc60000000f00 */
[----:B------:R0:W-:Y:S01]  /*d490*/  @!P3 LDGSTS.E.BYPASS.LTC128B.128 [R20+0x18c00], desc[UR42][R8.64+0x100], !P1 ;  /* 0x18c001000814bfae */ /* 0x0001e2000c901d6a */
[----:B------:R-:W-:Y:S01]  /*d4a0*/  ISETP.GE.AND P3, PT, R3, R4, PT ;  /* 0x000000040300720c */ /* 0x000fe20003f66270 */
[----:B------:R-:W-:-:S12]  /*d4b0*/  IMAD.MOV.U32 R2, RZ, RZ, R14 ;  /* 0x000000ffff027224 */ /* 0x000fd800078e000e */
[----:B0-----:R-:W-:Y:S05]  /*d4c0*/  WARPSYNC.COLLECTIVE R15, `(.L_x_133) ;  /* 0x000000000f087348 */ /* 0x001fea0003c00000 */
[----:B------:R1:W2:Y:S02]  /*d4d0*/  SHFL.IDX P6, R14, R13, R12, R11 ;  /* 0x0000000c0d0e7389 */ /* 0x0002a400000c000b */
[----:B012---:R-:W-:Y:S01]  /*d4e0*/  ENDCOLLECTIVE ;  /* 0x000000000000791b */ /* 0x007fe20003800000 */
.L_x_133:
[----:B------:R-:W-:Y:S01]  /*d4f0*/  IADD3 R9, R6, 0x30, RZ ;  /* 0x0000003006097810 */ /* 0x000fe20007ffe0ff */
[----:B------:R-:W-:Y:S01]  /*d500*/  IMAD.MOV.U32 R3, RZ, RZ, R2 ;  /* 0x000000ffff037224 */ /* 0x000fe200078e0002 */
[----:B------:R-:W-:Y:S01]  /*d510*/  @!P3 LEA R21, R7, UR38, 0x1 ;  /* 0x000000260715bc11 */ /* 0x000fe2000f8e08ff */
[----:B------:R-:W-:Y:S02]  /*d520*/  IMAD.MOV.U32 R13, RZ, RZ, R5 ;  /* 0x000000ffff0d7224 */ /* 0x000fe400078e0005 */
[----:B------:R-:W-:Y:S02]  /*d530*/  IMAD.MOV.U32 R12, RZ, RZ, 0x3 ;  /* 0x00000003ff0c7424 */ /* 0x000fe400078e00ff */
[----:B------:R-:W-:-:S07]  /*d540*/  IMAD.MOV.U32 R2, RZ, RZ, R14 ;  /* 0x000000ffff027224 */ /* 0x000fce00078e000e */
[----:B------:R-:W-:Y:S05]  /*d550*/  WARPSYNC.COLLECTIVE R15, `(.L_x_134) ;  /* 0x000000000f087348 */ /* 0x000fea0003c00000 */
[----:B------:R0:W1:Y:S02]  /*d560*/  SHFL.IDX P6, R14, R13, R12, R11 ;  /* 0x0000000c0d0e7389 */ /* 0x00006400000c000b */
[----:B01----:R-:W-:Y:S01]  /*d570*/  ENDCOLLECTIVE ;  /* 0x000000000000791b */ /* 0x003fe20003800000 */
.L_x_134:
[----:B------:R-:W-:-:S05]  /*d580*/  @!P3 IMAD.WIDE.U32 R2, R10, 0x2, R2 ;  /* 0x000000020a02b825 */ /* 0x000fca00078e0002 */
[----:B------:R-:W-:Y:S01]  /*d590*/  @!PT LDS RZ, [RZ] ;  /* 0x00000000fffff984 */ /* 0x000fe20000000800 */
[----:B------:R-:W-:Y:S01]  /*d5a0*/  @!PT LDS RZ, [RZ] ;  /* 0x00000000fffff984 */ /* 0x000fe20000000800 */
[----:B------:R-:W-:Y:S01]  /*d5b0*/  @!PT LDS RZ, [RZ] ;  /* 0x00000000fffff984 */ /* 0x000fe20000000800 */
[----:B------:R0:W-:Y:S04]  /*d5c0*/  @!P3 LDGSTS.E.BYPASS.LTC128B.128 [R21+0x11400], desc[UR42][R2.64], !P2 ;  /* 0x114000000215bfae */ /* 0x0001e8000d101d6a */
[----:B------:R0:W-:Y:S01]  /*d5d0*/  @!P3 LDGSTS.E.BYPASS.LTC128B.128 [R21+0x15400], desc[UR42][R2.64+0x80], !P0 ;  /* 0x154000800215bfae */ /* 0x0001e2000c101d6a */
[----:B------:R-:W-:-:S03]  /*d5e0*/  IMAD.MOV.U32 R13, RZ, RZ, R0 ;  /* 0x000000ffff0d7224 */ /* 0x000fc600078e0000 */
[----:B------:R0:W-:Y:S01]  /*d5f0*/  @!P3 LDGSTS.E.BYPASS.LTC128B.128 [R21+0x19400], desc[UR42][R2.64+0x100], !P1 ;  /* 0x194001000215bfae */ /* 0x0001e2000c901d6a */
[----:B------:R-:W-:Y:S02]  /*d600*/  ISETP.GE.AND P3, PT, R9, R4, PT ;  /* 0x000000040900720c */ /* 0x000fe40003f66270 */
[----:B------:R-:W-:-:S11]  /*d610*/  MOV R8, R14 ;  /* 0x0000000e00087202 */ /* 0x000fd60000000f00 */
[----:B0-----:R-:W-:Y:S05]  /*d620*/  WARPSYNC.COLLECTIVE R15, `(.L_x_135) ;  /* 0x000000000f087348 */ /* 0x001fea0003c00000 */
[----:B------:R1:W2:Y:S02]  /*d630*/  SHFL.IDX P6, R14, R13, R12, R11 ;  /* 0x0000000c0d0e7389 */ /* 0x0002a400000c000b */
[----:B012---:R-:W-:Y:S01]  /*d640*/  ENDCOLLECTIVE ;  /* 0x000000000000791b */ /* 0x007fe20003800000 */
.L_x_135:
[----:B------:R-:W-:Y:S02]  /*d650*/  VIADD R3, R6, 0x40 ;  /* 0x0000004006037836 */ /* 0x000fe40000000000 */
[----:B------:R-:W-:Y:S01]  /*d660*/  IMAD.MOV.U32 R9, RZ, RZ, R8 ;  /* 0x000000ffff097224 */ /* 0x000fe200078e0008 */
[----:B------:R-:W-:Y:S01]  /*d670*/  @!P3 LEA R20, R7, UR38, 0x1 ;  /* 0x000000260714bc11 */ /* 0x000fe2000f8e08ff */
[----:B------:R-:W-:Y:S01]  /*d680*/  IMAD.MOV.U32 R13, RZ, RZ, R5 ;  /* 0x000000ffff0d7224 */ /* 0x000fe200078e0005 */
[----:B------:R-:W-:Y:S02]  /*d690*/  MOV R12, 0x4 ;  /* 0x00000004000c7802 */ /* 0x000fe40000000f00 */
[----:B------:R-:W-:-:S07]  /*d6a0*/  MOV R8, R14 ;  /* 0x0000000e00087202 */ /* 0x000fce0000000f00 */
[----:B------:R-:W-:Y:S05]  /*d6b0*/  WARPSYNC.COLLECTIVE R15, `(.L_x_136) ;  /* 0x000000000f087348 */ /* 0x000fea0003c00000 */
[----:B------:R0:W1:Y:S02]  /*d6c0*/  SHFL.IDX P6, R14, R13, R12, R11 ;  /* 0x0000000c0d0e7389 */ /* 0x00006400000c000b */
[----:B01----:R-:W-:Y:S01]  /*d6d0*/  ENDCOLLECTIVE ;  /* 0x000000000000791b */ /* 0x003fe20003800000 */
.L_x_136:
        /* <DEDUP_REMOVED lines=8> */
[----:B------:R-:W-:Y:S01]  /*d760*/  ISETP.GE.AND P3, PT, R3, R4, PT ;  /* 0x000000040300720c */ /* 0x000fe20003f66270 */
[----:B------:R-:W-:-:S12]  /*d770*/  IMAD.MOV.U32 R2, RZ, RZ, R14 ;  /* 0x000000ffff027224 */ /* 0x000fd800078e000e */
[----:B0-----:R-:W-:Y:S05]  /*d780*/  WARPSYNC.COLLECTIVE R15, `(.L_x_137) ;  /* 0x000000000f087348 */ /* 0x001fea0003c00000 */
[----:B------:R1:W2:Y:S02]  /*d790*/  SHFL.IDX P6, R14, R13, R12, R11 ;  /* 0x0000000c0d0e7389 */ /* 0x0002a400000c000b */
[----:B012---:R-:W-:Y:S01]  /*d7a0*/  ENDCOLLECTIVE ;  /* 0x000000000000791b */ /* 0x007fe20003800000 */
.L_x_137:
[----:B------:R-:W-:Y:S01]  /*d7b0*/  VIADD R9, R6, 0x50 ;  /* 0x0000005006097836 */ /* 0x000fe20000000000 */
[----:B------:R-:W-:Y:S02]  /*d7c0*/  MOV R3, R2 ;  /* 0x0000000200037202 */ /* 0x000fe40000000f00 */
[----:B------:R-:W-:Y:S02]  /*d7d0*/  @!P3 LEA R21, R7, UR38, 0x1 ;  /* 0x000000260715bc11 */ /* 0x000fe4000f8e08ff */
[----:B------:R-:W-:Y:S01]  /*d7e0*/  MOV R13, R5 ;  /* 0x00000005000d7202 */ /* 0x000fe20000000f00 */
[----:B------:R-:W-:Y:S02]  /*d7f0*/  IMAD.MOV.U32 R12, RZ, RZ, 0x5 ;  /* 0x00000005ff0c7424 */ /* 0x000fe400078e00ff */
[----:B------:R-:W-:-:S07]  /*d800*/  IMAD.MOV.U32 R2, RZ, RZ, R14 ;  /* 0x000000ffff027224 */ /* 0x000fce00078e000e */
[----:B------:R-:W-:Y:S05]  /*d810*/  WARPSYNC.COLLECTIVE R15, `(.L_x_138) ;  /* 0x000000000f087348 */ /* 0x000fea0003c00000 */
[----:B------:R0:W1:Y:S02]  /*d820*/  SHFL.IDX P6, R14, R13, R12, R11 ;  /* 0x0000000c0d0e7389 */ /* 0x00006400000c000b */
[----:B01----:R-:W-:Y:S01]  /*d830*/  ENDCOLLECTIVE ;  /* 0x000000000000791b */ /* 0x003fe20003800000 */
.L_x_138:
        /* <DEDUP_REMOVED lines=13> */
.L_x_139:
        /* <DEDUP_REMOVED lines=9> */
.L_x_140:
        /* <DEDUP_REMOVED lines=13> */
.L_x_141:
[----:B------:R-:W-:Y:S01]  /*da70*/  IMAD.MOV.U32 R3, RZ, RZ, R2 ;  /* 0x000000ffff037224 */ /* 0x000fe200078e0002 */
[----:B------:R-:W-:Y:S01]  /*da80*/  @!P3 LEA R21, R7, UR38, 0x1 ;  /* 0x000000260715bc11 */ /* 0x000fe2000f8e08ff */
[----:B------:R-:W-:Y:S02]  /*da90*/  IMAD.MOV.U32 R13, RZ, RZ, R5 ;  /* 0x000000ffff0d7224 */ /* 0x000fe400078e0005 */
[----:B------:R-:W-:Y:S01]  /*daa0*/  IMAD.MOV.U32 R12, RZ, RZ, 0x7 ;  /* 0x00000007ff0c7424 */ /* 0x000fe200078e00ff */
[----:B------:R-:W-:-:S07]  /*dab0*/  MOV R2, R14 ;  /* 0x0000000e00027202 */ /* 0x000fce0000000f00 */
[----:B------:R-:W-:Y:S05]  /*dac0*/  WARPSYNC.COLLECTIVE R15, `(.L_x_142) ;  /* 0x000000000f087348 */ /* 0x000fea0003c00000 */
[----:B------:R0:W1:Y:S02]  /*dad0*/  SHFL.IDX P6, R14, R13, R12, R11 ;  /* 0x0000000c0d0e7389 */ /* 0x00006400000c000b */
[----:B01----:R-:W-:Y:S01]  /*dae0*/  ENDCOLLECTIVE ;  /* 0x000000000000791b */ /* 0x003fe20003800000 */
.L_x_142:
        /* <DEDUP_REMOVED lines=8> */
[----:B------:R-:W-:-:S07]  /*db70*/  MOV R8, R14 ;  /* 0x0000000e00087202 */ /* 0x000fce0000000f00 */
[----:B0-----:R-:W-:Y:S05]  /*db80*/  WARPSYNC.COLLECTIVE R15, `(.L_x_143) ;  /* 0x000000000f087348 */ /* 0x001fea0003c00000 */
[----:B------:R1:W2:Y:S02]  /*db90*/  SHFL.IDX P6, R14, R13, R12, R11 ;  /* 0x0000000c0d0e7389 */ /* 0x0002a400000c000b */
[----:B012---:R-:W-:Y:S01]  /*dba0*/  ENDCOLLECTIVE ;  /* 0x000000000000791b */ /* 0x007fe20003800000 */
.L_x_143:
[----:B------:R-:W-:Y:S05]  /*dbb0*/  BRA `(.L_x_144) ;  /* 0xffffffcc00547947 */ /* 0x000fea000383ffff */
.L_x_53:
[----:B-1----:R-:W-:-:S04]  /*dbc0*/  IMAD.U32 R3, RZ, RZ, UR38 ;  /* 0x00000026ff037e24 */ /* 0x002fc8000f8e00ff */
[----:B------:R1:W2:Y:S03]  /*dbd0*/  SYNCS.PHASECHK.TRANS64.TRYWAIT P0, [R3+URZ+0x34820], R2 ;  /* 0x03482002030075a7 */ /* 0x0002a6000800017f */
[----:B--2---:R-:W-:Y:S05]  /*dbe0*/  @!P0 NANOSLEEP.SYNCS 0x989680 ;  /* 0x009896800000895d */ /* 0x004fea0003900000 */
[----:B------:R-:W2:Y:S02]  /*dbf0*/  @!P0 SYNCS.PHASECHK.TRANS64 P0, [R3+URZ+0x34820], R2 ;  /* 0x03482002030085a7 */ /* 0x000ea4000800007f */
[----:B--2---:R-:W-:Y:S05]  /*dc00*/  @!P0 BRA `(.L_x_53) ;  /* 0xfffffffc00ec8947 */ /* 0x004fea000383ffff */
[----:B------:R-:W-:Y:S05]  /*dc10*/  BRA `(.L_x_145) ;  /* 0xffffffcc00ac7947 */ /* 0x000fea000383ffff */
.L_x_60:
[----:B-1----:R-:W-:-:S04]  /*dc20*/  MOV R3, UR38 ;  /* 0x0000002600037c02 */ /* 0x002fc80008000f00 */
[----:B------:R1:W2:Y:S03]  /*dc30*/  SYNCS.PHASECHK.TRANS64.TRYWAIT P0, [R3+URZ+0x34848], R2 ;  /* 0x03484802030075a7 */ /* 0x0002a6000800017f */
[----:B--2---:R-:W-:Y:S05]  /*dc40*/  @!P0 NANOSLEEP.SYNCS 0x989680 ;  /* 0x009896800000895d */ /* 0x004fea0003900000 */
[----:B------:R-:W2:Y:S02]  /*dc50*/  @!P0 SYNCS.PHASECHK.TRANS64 P0, [R3+URZ+0x34848], R2 ;  /* 0x03484802030085a7 */ /* 0x000ea4000800007f */
[----:B--2---:R-:W-:Y:S05]  /*dc60*/  @!P0 BRA `(.L_x_60) ;  /* 0xfffffffc00ec8947 */ /* 0x004fea000383ffff */
[----:B------:R-:W-:Y:S05]  /*dc70*/  BRA `(.L_x_146) ;  /* 0xffffffd000847947 */ /* 0x000fea000383ffff */
.L_x_67:
[----:B0-----:R-:W-:-:S04]  /*dc80*/  IMAD.U32 R3, RZ, RZ, UR38 ;  /* 0x00000026ff037e24 */ /* 0x001fc8000f8e00ff */
[----:B------:R0:W1:Y:S03]  /*dc90*/  SYNCS.PHASECHK.TRANS64.TRYWAIT P0, [R3+URZ+0x34860], R2 ;  /* 0x03486002030075a7 */ /* 0x000066000800017f */
[----:B-1----:R-:W-:Y:S05]  /*dca0*/  @!P0 NANOSLEEP.SYNCS 0x989680 ;  /* 0x009896800000895d */ /* 0x002fea0003900000 */
[----:B------:R-:W1:Y:S02]  /*dcb0*/  @!P0 SYNCS.PHASECHK.TRANS64 P0, [R3+URZ+0x34860], R2 ;  /* 0x03486002030085a7 */ /* 0x000e64000800007f */
[----:B-1----:R-:W-:Y:S05]  /*dcc0*/  @!P0 BRA `(.L_x_67) ;  /* 0xfffffffc00ec8947 */ /* 0x002fea000383ffff */
[----:B------:R-:W-:Y:S05]  /*dcd0*/  BRA `(.L_x_147) ;  /* 0xffffffd400587947 */ /* 0x000fea000383ffff */
.L_x_76:
[----:B--2---:R-:W-:-:S04]  /*dce0*/  IMAD.U32 R3, RZ, RZ, UR38 ;  /* 0x00000026ff037e24 */ /* 0x004fc8000f8e00ff */
[----:B------:R2:W3:Y:S03]  /*dcf0*/  SYNCS.PHASECHK.TRANS64.TRYWAIT P0, [R3+URZ+0x34840], R2 ;  /* 0x03484002030075a7 */ /* 0x0004e6000800017f */
[----:B---3--:R-:W-:Y:S05]  /*dd00*/  @!P0 NANOSLEEP.SYNCS 0x989680 ;  /* 0x009896800000895d */ /* 0x008fea0003900000 */
[----:B------:R-:W3:Y:S02]  /*dd10*/  @!P0 SYNCS.PHASECHK.TRANS64 P0, [R3+URZ+0x34840], R2 ;  /* 0x03484002030085a7 */ /* 0x000ee4000800007f */
[----:B---3--:R-:W-:Y:S05]  /*dd20*/  @!P0 BRA `(.L_x_76) ;  /* 0xfffffffc00ec8947 */ /* 0x008fea000383ffff */
[----:B------:R-:W-:Y:S05]  /*dd30*/  BRA `(.L_x_148) ;  /* 0xffffffd8007c7947 */ /* 0x000fea000383ffff */
.L_x_83:
[----:B0-----:R-:W-:-:S04]  /*dd40*/  MOV R3, UR38 ;  /* 0x0000002600037c02 */ /* 0x001fc80008000f00 */
[----:B------:R0:W1:Y:S03]  /*dd50*/  SYNCS.PHASECHK.TRANS64.TRYWAIT P0, [R3+URZ+0x34868], R2 ;  /* 0x03486802030075a7 */ /* 0x000066000800017f */
[----:B-1----:R-:W-:Y:S05]  /*dd60*/  @!P0 NANOSLEEP.SYNCS 0x989680 ;  /* 0x009896800000895d */ /* 0x002fea0003900000 */
[----:B------:R-:W1:Y:S02]  /*dd70*/  @!P0 SYNCS.PHASECHK.TRANS64 P0, [R3+URZ+0x34868], R2 ;  /* 0x03486802030085a7 */ /* 0x000e64000800007f */
[----:B-1----:R-:W-:Y:S05]  /*dd80*/  @!P0 BRA `(.L_x_83) ;  /* 0xfffffffc00ec8947 */ /* 0x002fea000383ffff */
[----:B------:R-:W-:Y:S05]  /*dd90*/  BRA `(.L_x_149) ;  /* 0xffffffdc00507947 */ /* 0x000fea000383ffff */
.L_x_92:
[----:B--2---:R-:W-:-:S04]  /*dda0*/  IMAD.U32 R3, RZ, RZ, UR38 ;  /* 0x00000026ff037e24 */ /* 0x004fc8000f8e00ff */
[----:B------:R2:W3:Y:S03]  /*ddb0*/  SYNCS.PHASECHK.TRANS64.TRYWAIT P0, [R3+URZ+0x34848], R2 ;  /* 0x03484802030075a7 */ /* 0x0004e6000800017f */
[----:B---3--:R-:W-:Y:S05]  /*ddc0*/  @!P0 NANOSLEEP.SYNCS 0x989680 ;  /* 0x009896800000895d */ /* 0x008fea0003900000 */
[----:B------:R-:W3:Y:S02]  /*ddd0*/  @!P0 SYNCS.PHASECHK.TRANS64 P0, [R3+URZ+0x34848], R2 ;  /* 0x03484802030085a7 */ /* 0x000ee4000800007f */
[----:B---3--:R-:W-:Y:S05]  /*dde0*/  @!P0 BRA `(.L_x_92) ;  /* 0xfffffffc00ec8947 */ /* 0x008fea000383ffff */
[----:B------:R-:W-:Y:S05]  /*ddf0*/  BRA `(.L_x_150) ;  /* 0xffffffe0008c7947 */ /* 0x000fea000383ffff */
.L_x_99:
[----:B-1----:R-:W-:-:S04]  /*de00*/  IMAD.U32 R3, RZ, RZ, UR38 ;  /* 0x00000026ff037e24 */ /* 0x002fc8000f8e00ff */
[----:B------:R1:W2:Y:S03]  /*de10*/  SYNCS.PHASECHK.TRANS64.TRYWAIT P0, [R3+URZ+0x34860], R2 ;  /* 0x03486002030075a7 */ /* 0x0002a6000800017f */
[----:B--2---:R-:W-:Y:S05]  /*de20*/  @!P0 NANOSLEEP.SYNCS 0x989680 ;  /* 0x009896800000895d */ /* 0x004fea0003900000 */
[----:B------:R-:W2:Y:S02]  /*de30*/  @!P0 SYNCS.PHASECHK.TRANS64 P0, [R3+URZ+0x34860], R2 ;  /* 0x03486002030085a7 */ /* 0x000ea4000800007f */
[----:B--2---:R-:W-:Y:S05]  /*de40*/  @!P0 BRA `(.L_x_99) ;  /* 0xfffffffc00ec8947 */ /* 0x004fea000383ffff */
[----:B------:R-:W-:Y:S05]  /*de50*/  BRA `(.L_x_151) ;  /* 0xffffffe4005c7947 */ /* 0x000fea000383ffff */
.L_x_107:
[----:B-1----:R1:W2:Y:S02]  /*de60*/  SYNCS.PHASECHK.TRANS64.TRYWAIT P0, [R3+URZ+0x34860], R0 ;  /* 0x03486000030075a7 */ /* 0x0022a4000800017f */
[----:B--2---:R-:W-:Y:S05]  /*de70*/  @!P0 NANOSLEEP.SYNCS 0x989680 ;  /* 0x009896800000895d */ /* 0x004fea0003900000 */
[----:B------:R-:W2:Y:S02]  /*de80*/  @!P0 SYNCS.PHASECHK.TRANS64 P0, [R3+URZ+0x34860], R0 ;  /* 0x03486000030085a7 */ /* 0x000ea4000800007f */
[----:B--2---:R-:W-:Y:S05]  /*de90*/  @!P0 BRA `(.L_x_107) ;  /* 0xfffffffc00f08947 */ /* 0x004fea000383ffff */
[----:B------:R-:W-:Y:S05]  /*dea0*/  BRA `(.L_x_152) ;  /* 0xffffffe8002c7947 */ /* 0x000fea000383ffff */
.L_x_112:
[----:B-1----:R1:W2:Y:S02]  /*deb0*/  SYNCS.PHASECHK.TRANS64.TRYWAIT P0, [R2+URZ+0x34820], R3 ;  /* 0x03482003020075a7 */ /* 0x0022a4000800017f */
[----:B--2---:R-:W-:Y:S05]  /*dec0*/  @!P0 NANOSLEEP.SYNCS 0x989680 ;  /* 0x009896800000895d */ /* 0x004fea0003900000 */
[----:B------:R-:W2:Y:S02]  /*ded0*/  @!P0 SYNCS.PHASECHK.TRANS64 P0, [R2+URZ+0x34820], R3 ;  /* 0x03482003020085a7 */ /* 0x000ea4000800007f */
[----:B--2---:R-:W-:Y:S05]  /*dee0*/  @!P0 BRA `(.L_x_112) ;  /* 0xfffffffc00f08947 */ /* 0x004fea000383ffff */
[----:B------:R-:W-:Y:S05]  /*def0*/  BRA `(.L_x_153) ;  /* 0xffffffe800fc7947 */ /* 0x000fea000383ffff */
.L_x_113:
[----:B------:R-:W2:Y:S01]  /*df00*/  S2R R4, SR_TID.X ;  /* 0x0000000000047919 */ /* 0x000ea20000002100 */
[----:B------:R-:W-:Y:S01]  /*df10*/  BSSY B0, `(.L_x_154) ;  /* 0x000000a000007945 */ /* 0x000fe20003800000 */
[----:B------:R-:W-:Y:S01]  /*df20*/  IMAD.MOV.U32 R12, RZ, RZ, RZ ;  /* 0x000000ffff0c7224 */ /* 0x000fe200078e00ff */
[----:B------:R-:W-:Y:S01]  /*df30*/  MOV R15, 0xffffffff ;  /* 0xffffffff000f7802 */ /* 0x000fe20000000f00 */
[----:B0-----:R-:W-:Y:S01]  /*df40*/  IMAD.MOV.U32 R11, RZ, RZ, 0x1f ;  /* 0x0000001fff0b7424 */ /* 0x001fe200078e00ff */
[----:B--2---:R-:W-:-:S04]  /*df50*/  SHF.R.U32.HI R4, RZ, 0x5, R4 ;  /* 0x00000005ff047819 */ /* 0x004fc80000011604 */
[----:B------:R-:W-:-:S04]  /*df60*/  LOP3.LUT R4, R4, 0x3, RZ, 0xc0, !PT ;  /* 0x0000000304047812 */ /* 0x000fc800078ec0ff */
[----:B------:R-:W-:-:S07]  /*df70*/  MOV R13, R4 ;  /* 0x00000004000d7202 */ /* 0x000fce0000000f00 */
[----:B-1----:R-:W-:Y:S05]  /*df80*/  WARPSYNC.COLLECTIVE R15, `(.L_x_155) ;  /* 0x000000000f087348 */ /* 0x002fea0003c00000 */
[----:B------:R0:W2:Y:S02]  /*df90*/  SHFL.IDX P6, R14, R13, R12, R11 ;  /* 0x0000000c0d0e7389 */ /* 0x0000a400000c000b */
[----:B012---:R-:W-:Y:S01]  /*dfa0*/  ENDCOLLECTIVE ;  /* 0x000000000000791b */ /* 0x007fe20003800000 */
.L_x_155:
[----:B------:R-:W-:Y:S05]  /*dfb0*/  BSYNC B0 ;  /* 0x0000000000007941 */ /* 0x000fea0003800000 */
.L_x_154:
[----:B------:R-:W-:Y:S05]  /*dfc0*/  BRA `(.L_x_156) ;  /* 0xffffffe800e07947 */ /* 0x000fea000383ffff */
.L_x_114:
[----:B------:R-:W-:Y:S01]  /*dfd0*/  BSSY B0, `(.L_x_157) ;  /* 0x0000006000007945 */ /* 0x000fe20003800000 */
[----:B------:R-:W-:-:S07]  /*dfe0*/  IMAD.MOV.U32 R15, RZ, RZ, -0x1 ;  /* 0xffffffffff0f7424 */ /* 0x000fce00078e00ff */
[----:B01----:R-:W-:Y:S05]  /*dff0*/  WARPSYNC.COLLECTIVE R15, `(.L_x_158) ;  /* 0x000000000f0c7348 */ /* 0x003fea0003c00000 */
[----:B------:R-:W-:Y:S02]  /*e000*/  ELECT P6, UR62, PT ;  /* 0x00000000003e782f */ /* 0x000fe400038c0000 */
[----:B------:R-:W-:Y:S01]  /*e010*/  MOV R14, UR62 ;  /* 0x0000003e000e7c02 */ /* 0x000fe20008000f00 */
[----:B01----:R-:W-:Y:S10]  /*e020*/  ENDCOLLECTIVE ;  /* 0x000000000000791b */ /* 0x003ff40003800000 */
.L_x_158:
[----:B------:R-:W-:Y:S05]  /*e030*/  BSYNC B0 ;  /* 0x0000000000007941 */ /* 0x000fea0003800000 */
.L_x_157:
[----:B------:R-:W-:Y:S05]  /*e040*/  BRA `(.L_x_159) ;  /* 0xffffffe800d47947 */ /* 0x000fea000383ffff */
.L_x_116:
[----:B0-----:R0:W1:Y:S02]  /*e050*/  SYNCS.PHASECHK.TRANS64.TRYWAIT P0, [R6+URZ], R5 ;  /* 0x00000005060075a7 */ /* 0x001064000800017f */
[----:B-1----:R-:W-:Y:S05]  /*e060*/  @!P0 NANOSLEEP.SYNCS 0x989680 ;  /* 0x009896800000895d */ /* 0x002fea0003900000 */
[----:B------:R-:W1:Y:S02]  /*e070*/  @!P0 SYNCS.PHASECHK.TRANS64 P0, [R6+URZ], R5 ;  /* 0x00000005060085a7 */ /* 0x000e64000800007f */
[----:B-1----:R-:W-:Y:S05]  /*e080*/  @!P0 BRA `(.L_x_116) ;  /* 0xfffffffc00f08947 */ /* 0x002fea000383ffff */
[----:B------:R-:W-:Y:S05]  /*e090*/  BRA `(.L_x_160) ;  /* 0xffffffec00087947 */ /* 0x000fea000383ffff */
.L_x_117:
[----:B-1----:R1:W2:Y:S02]  /*e0a0*/  SYNCS.PHASECHK.TRANS64.TRYWAIT P0, [R3+URZ], R4 ;  /* 0x00000004030075a7 */ /* 0x0022a4000800017f */
[----:B--2---:R-:W-:Y:S05]  /*e0b0*/  @!P0 NANOSLEEP.SYNCS 0x989680 ;  /* 0x009896800000895d */ /* 0x004fea0003900000 */
[----:B------:R-:W2:Y:S02]  /*e0c0*/  @!P0 SYNCS.PHASECHK.TRANS64 P0, [R3+URZ], R4 ;  /* 0x00000004030085a7 */ /* 0x000ea4000800007f */
[----:B--2---:R-:W-:Y:S05]  /*e0d0*/  @!P0 BRA `(.L_x_117) ;  /* 0xfffffffc00f08947 */ /* 0x004fea000383ffff */
[----:B------:R-:W-:Y:S05]  /*e0e0*/  BRA `(.L_x_161) ;  /* 0xffffffe800fc7947 */ /* 0x000fea000383ffff */
.L_x_119:
[----:B-1----:R1:W2:Y:S02]  /*e0f0*/  SYNCS.PHASECHK.TRANS64.TRYWAIT P0, [R0+URZ], R5 ;  /* 0x00000005000075a7 */ /* 0x0022a4000800017f */
[----:B--2---:R-:W-:Y:S05]  /*e100*/  @!P0 NANOSLEEP.SYNCS 0x989680 ;  /* 0x009896800000895d */ /* 0x004fea0003900000 */
[----:B------:R-:W2:Y:S02]  /*e110*/  @!P0 SYNCS.PHASECHK.TRANS64 P0, [R0+URZ], R5 ;  /* 0x00000005000085a7 */ /* 0x000ea4000800007f */
[----:B--2---:R-:W-:Y:S05]  /*e120*/  @!P0 BRA `(.L_x_119) ;  /* 0xfffffffc00f08947 */ /* 0x004fea000383ffff */
[----:B------:R-:W-:Y:S05]  /*e130*/  BRA `(.L_x_162) ;  /* 0xffffffec00007947 */ /* 0x000fea000383ffff */
.L_x_163:
[----:B------:R-:W-:-:S00]  /*e140*/  BRA `(.L_x_163) ;  /* 0xfffffffc00fc7947 */ /* 0x000fc0000383ffff */
[----:B------:R-:W-:-:S00]  /*e150*/  NOP ;  /* 0x0000000000007918 */ /* 0x000fc00000000000 */
        /* <DEDUP_REMOVED lines=10> */
.L_x_15158:


//--------------------- .text._ZN7cutlass13device_kernelIN5flash11enable_sm90INS1_16FlashAttnFwdSm90INS1_25CollectiveMainloopFwdSm90ILi2EN4cute5tupleIJNS5_1CILi1EEES8_S8_EEENS6_IJNS7_ILi128EEESA_NS7_ILi192EEEEEELi128ENS_10bfloat16_tEfNS_4arch4Sm90ELb0ELb0ELb1ELb1ELb0ELb0ELb0ELb1ELb1ELb1ELb1ELb0EEENS1_21CollectiveEpilogueFwdINS6_IJSA_SA_SA_EEES9_SD_SF_Li256ELb1ELb1ELb1ELb0EEENS1_36VarlenDynamicPersistentTileSchedulerILi128ELi128ELi256ELi128ELb1ELb1ELb1ELb0ELb1ELb1EEEEEEEEEvNT_6ParamsE --------------------------
	.section	.text._ZN7cutlass13device_kernelIN5flash11enable_sm90INS1_16FlashAttnFwdSm90INS1_25CollectiveMainloopFwdSm90ILi2EN4cute5tupleIJNS5_1CILi1EEES8_S8_EEENS6_IJNS7_ILi128EEESA_NS7_ILi192EEEEEELi128ENS_10bfloat16_tEfNS_4arch4Sm90ELb0ELb0ELb1ELb1ELb0ELb0ELb0ELb1ELb1ELb1ELb1ELb0EEENS1_21CollectiveEpilogueFwdINS6_IJSA_SA_SA_EEES9_SD_SF_Li256ELb1ELb1ELb1ELb0EEENS1_36VarlenDynamicPersistentTileSchedulerILi128ELi128ELi256ELi128ELb1ELb1ELb1ELb0ELb1ELb1EEEEEEEEEvNT_6ParamsE,"ax",@progbits
	.align	128
.text._ZN7cutlass13device_kernelIN5flash11enable_sm90INS1_16FlashAttnFwdSm90INS1_25CollectiveMainloopFwdSm90ILi2EN4cute5tupleIJNS5_1CILi1EEES8_S8_EEENS6_IJNS7_ILi128EEESA_NS7_ILi192EEEEEELi128ENS_10bfloat16_tEfNS_4arch4Sm90ELb0ELb0ELb1ELb1ELb0ELb0ELb0ELb1ELb1ELb1ELb1ELb0EEENS1_21CollectiveEpilogueFwdINS6_IJSA_SA_SA_EEES9_SD_SF_Li256ELb1ELb1ELb1ELb0EEENS1_36VarlenDynamicPersistentTileSchedulerILi128ELi128ELi256ELi128ELb1ELb1ELb1ELb0ELb1ELb1EEEEEEEEEvNT_6ParamsE:
        .type           _ZN7cutlass13device_kernelIN5flash11enable_sm90INS1_16FlashAttnFwdSm90INS1_25CollectiveMainloopFwdSm90ILi2EN4cute5tupleIJNS5_1CILi1EEES8_S8_EEENS6_IJNS7_ILi128EEESA_NS7_ILi192EEEEEELi128ENS_10bfloat16_tEfNS_4arch4Sm90ELb0ELb0ELb1ELb1ELb0ELb0ELb0ELb1ELb1ELb1ELb1ELb0EEENS1_21CollectiveEpilogueFwdINS6_IJSA_SA_SA_EEES9_SD_SF_Li256ELb1ELb1ELb1ELb0EEENS1_36VarlenDynamicPersistentTileSchedulerILi128ELi128ELi256ELi128ELb1ELb1ELb1ELb0ELb1ELb1EEEEEEEEEvNT_6ParamsE,@function
        .size           _ZN7cutlass13device_kernelIN5flash11enable_sm90INS1_16FlashAttnFwdSm90INS1_25CollectiveMainloopFwdSm90ILi2EN4cute5tupleIJNS5_1CILi1EEES8_S8_EEENS6_IJNS7_ILi128EEESA_NS7_ILi192EEEEEELi128ENS_10bfloat16_tEfNS_4arch4Sm90ELb0ELb0ELb1ELb1ELb0ELb0ELb0ELb1ELb1ELb1ELb1ELb0EEENS1_21CollectiveEpilogueFwdINS6_IJSA_SA_SA_EEES9_SD_SF_Li256ELb1ELb1ELb1ELb0EEENS1_36VarlenDynamicPersistentTileSchedulerILi128ELi128ELi256ELi128ELb1ELb1ELb1ELb0ELb1ELb1EEEEEEEEEvNT_6ParamsE,(.L_x_15159 - _ZN7cutlass13device_kernelIN5flash11enable_sm90INS1_16FlashAttnFwdSm90INS1_25CollectiveMainloopFwdSm90ILi2EN4cute5tupleIJNS5_1CILi1EEES8_S8_EEENS6_IJNS7_ILi128EEESA_NS7_ILi192EEEEEELi128ENS_10bfloat16_tEfNS_4arch4Sm90ELb0ELb0ELb1ELb1ELb0ELb0ELb0ELb1ELb1ELb1ELb1ELb0EEENS1_21CollectiveEpilogueFwdINS6_IJSA_SA_SA_EEES9_SD_SF_Li256ELb1ELb1ELb1ELb0EEENS1_36VarlenDynamicPersistentTileSchedulerILi128ELi128ELi256ELi128ELb1ELb1ELb1ELb0ELb1ELb1EEEEEEEEEvNT_6ParamsE)
        .other          _ZN7cutlass13device_kernelIN5flash11enable_sm90INS1_16FlashAttnFwdSm90INS1_25CollectiveMainloopFwdSm90ILi2EN4cute5tupleIJNS5_1CILi1EEES8_S8_EEENS6_IJNS7_ILi128EEESA_NS7_ILi192EEEEEELi128ENS_10bfloat16_tEfNS_4arch4Sm90ELb0ELb0ELb1ELb1ELb0ELb0ELb0ELb1ELb1ELb1ELb1ELb0EEENS1_21CollectiveEpilogueFwdINS6_IJSA_SA_SA_EEES9_SD_SF_Li256ELb1ELb1ELb1ELb0EEENS1_36VarlenDynamicPersistentTileSchedulerILi128ELi128ELi256ELi128ELb1ELb1ELb1ELb0ELb1ELb1EEEEEEEEEvNT_6ParamsE,@"STO_CUDA_ENTRY STV_DEFAULT"
_ZN7cutlass13device_kernelIN5flash11enable_sm90INS1_16FlashAttnFwdSm90INS1_25CollectiveMainloopFwdSm90ILi2EN4cute5tupleIJNS5_1CILi1EEES8_S8_EEENS6_IJNS7_ILi128EEESA_NS7_ILi192EEEEEELi128ENS_10bfloat16_tEfNS_4arch4Sm90ELb0ELb0ELb1ELb1ELb0ELb0ELb0ELb1ELb1ELb1ELb1ELb0EEENS1_21CollectiveEpilogueFwdINS6_IJSA_SA_SA_EEES9_SD_SF_Li256ELb1ELb1ELb1ELb0EEENS1_36VarlenDynamicPersistentTileSchedulerILi128ELi128ELi256ELi128ELb1ELb1ELb1ELb0ELb1ELb1EEEEEEEEEvNT_6ParamsE:
        /* <DEDUP_REMOVED lines=17> */
.L_x_165:
[----:B------:R-:W-:Y:S05]  /*0110*/  BSYNC B0 ;  /* 0x0000000000007941 */ /* 0x000fea0003800000 */
.L_x_164:
        /* <DEDUP_REMOVED lines=40> */
.L_x_166:
        /* <DEDUP_REMOVED lines=22> */
.L_x_167:
        /* <DEDUP_REMOVED lines=18> */
.L_x_168:
        /* <DEDUP_REMOVED lines=22> */
.L_x_169:
        /* <DEDUP_REMOVED lines=22> */
.L_x_170:
[----:B0-----:R-:W-:Y:S01]  /*08e0*/  ISETP.NE.AND P0, PT, R2, RZ, PT ;  /* 0x000000ff0200720c */ /* 0x001fe20003f05270 */
[----:B------:R-:W-:Y:S01]  /*08f0*/  IMAD.MOV.U32 R2, RZ, RZ, 0x1 ;  /* 0x00000001ff027424 */ /* 0x000fe200078e00ff */
[----:B------:R-:W-:Y:S01]  /*0900*/  NOP ;  /* 0x0000000000007918 */ /* 0x000fe20000000000 */
[----:B------:R-:W-:-:S03]  /*0910*/  ULDC.64 UR40, c[0x0][0x208] ;  /* 0x0000820000287ab9 */ /* 0x000fc60000000a00 */
[----:B------:R-:W-:-:S05]  /*0920*/  SEL R2, R2, 0x2, !P0 ;  /* 0x0000000202027807 */ /* 0x000fca0004000000 */
[----:B------:R0:W-:Y:S01]  /*0930*/  STL [R1+0x60], R2 ;  /* 0x0000600201007387 */ /* 0x0001e20000100800 */
[----:B-123--:R-:W-:Y:S06]  /*0940*/  BAR.SYNC.DEFER_BLOCKING 0x0 ;  /* 0x0000000000007b1d */ /* 0x00efec0000010000 */
[----:B------:R-:W-:Y:S05]  /*0950*/  @!P0 BRA `(.L_x_171) ;  /* 0x000000a000ac8947 */ /* 0x000fea0003800000 */
.L_x_172:
[----:B------:R-:W-:-:S08]  /*0960*/  NOP ;  /* 0x0000000000007918 */ /* 0x000fd00000000000 */
[----:B------:R-:W1:Y:S02]  /*0970*/  USETMAXREG.TRY_ALLOC.CTAPOOL UP0, 0xf0 ;  /* 0x000000f0000079c8 */ /* 0x000e640008000600 */
[----:B-1----:R-:W-:-:S13]  /*0980*/  PLOP3.LUT P0, PT, PT, PT, UP0, 0x80, 0x0 ;  /* 0x000000000000781c */ /* 0x002fda0003f0f008 */
[----:B------:R-:W-:Y:S05]  /*0990*/  @!P0 BRA `(.L_x_172) ;  /* 0xfffffffc00f08947 */ /* 0x000fea000383ffff */
[----:B------:R-:W1:Y:S08]  /*09a0*/  S2UR UR5, SR_CgaCtaId ;  /* 0x00000000000579c3 */ /* 0x000e700000008800 */
[----:B------:R-:W-:Y:S06]  /*09b0*/  BAR.ARV 0x8, 0x180 ;  /* 0x0206000000007b1d */ /* 0x000fec0000002000 */
[----:B------:R-:W-:-:S02]  /*09c0*/  UMOV UR4, 0x400 ;  /* 0x0000040000047882 */ /* 0x000fc40000000000 */
[----:B------:R-:W-:Y:S01]  /*09d0*/  BAR.SYNC.DEFER_BLOCKING 0x5, 0x180 ;  /* 0x0146000000007b1d */ /* 0x000fe20000010000 */
[----:B-1----:R-:W-:-:S09]  /*09e0*/  ULEA UR4, UR5, UR4, 0x18 ;  /* 0x0000000405047291 */ /* 0x002fd2000f8ec03f */
[----:B------:R-:W1:Y:S01]  /*09f0*/  LDS.128 R12, [UR4+0x348d0] ;  /* 0x0348d004ff0c7984 */ /* 0x000e620008000c00 */
[----:B------:R-:W-:Y:S01]  /*0a00*/  ULDC UR4, c[0x0][0xc3c] ;  /* 0x00030f0000047ab9 */ /* 0x000fe20000000800 */
[----:B------:R-:W-:Y:S06]  /*0a10*/  BAR.ARV 0x4, 0x180 ;  /* 0x0106000000007b1d */ /* 0x000fec0000002000 */
[----:B-1----:R-:W-:-:S13]  /*0a20*/  ISETP.GE.AND P0, PT, R15, UR4, PT ;  /* 0x000000040f007c0c */ /* 0x002fda000bf06270 */
[----:B------:R-:W-:Y:S05]  /*0a30*/  @P0 EXIT ;  /* 0x000000000000094d */ /* 0x000fea0003800000 */
[----:B------:R-:W2:Y:S01]  /*0a40*/  LDL.LU R10, [R1+0x60] ;  /* 0x00006000010a7983 */ /* 0x000ea20000300800 */
[----:B------:R-:W1:Y:S02]  /*0a50*/  S2R R0, SR_TID.X ;  /* 0x0000000000007919 */ /* 0x000e640000002100 */
[----:B-1----:R-:W-:-:S05]  /*0a60*/  VIADD R230, R0, 0xffffff80 ;  /* 0xffffff8000e67836 */ /* 0x002fca0000000000 */
[----:B------:R-:W-:-:S04]  /*0a70*/  SHF.R.S32.HI R3, RZ, 0x1f, R230 ;  /* 0x0000001fff037819 */ /* 0x000fc800000114e6 */
[----:B------:R-:W-:-:S04]  /*0a80*/  LEA.HI R5, R3, R230, RZ, 0x7 ;  /* 0x000000e603057211 */ /* 0x000fc800078f38ff */
[----:B------:R-:W-:-:S05]  /*0a90*/  LOP3.LUT R7, R5, 0xffffff80, RZ, 0xc0, !PT ;  /* 0xffffff8005077812 */ /* 0x000fca00078ec0ff */
[----:B------:R-:W-:-:S05]  /*0aa0*/  IMAD.IADD R208, R230, 0x1, -R7 ;  /* 0x00000001e6d07824 */ /* 0x000fca00078e0a07 */
[----:B------:R-:W-:-:S04]  /*0ab0*/  SHF.R.S32.HI R9, RZ, 0x1f, R208 ;  /* 0x0000001fff097819 */ /* 0x000fc800000114d0 */
[----:B------:R-:W-:-:S04]  /*0ac0*/  LEA.HI R4, R9, R208, RZ, 0x2 ;  /* 0x000000d009047211 */ /* 0x000fc800078f10ff */
[--C-:B------:R-:W-:Y:S02]  /*0ad0*/  SHF.R.S32.HI R6, RZ, 0x2, R4.reuse ;  /* 0x00000002ff067819 */ /* 0x100fe40000011404 */
[----:B------:R-:W-:-:S04]  /*0ae0*/  SHF.R.S32.HI R11, RZ, 0x1f, R4 ;  /* 0x0000001fff0b7819 */ /* 0x000fc80000011404 */
[----:B------:R-:W-:Y:S02]  /*0af0*/  LEA.HI R11, R11, R6, RZ, 0x3 ;  /* 0x000000060b0b7211 */ /* 0x000fe400078f18ff */
[----:B------:R-:W-:Y:S02]  /*0b00*/  LEA.HI R9, R9, R208, RZ, 0x5 ;  /* 0x000000d009097211 */ /* 0x000fe400078f28ff */
[----:B------:R-:W-:Y:S02]  /*0b10*/  LOP3.LUT R11, R11, 0xfffffff8, RZ, 0xc0, !PT ;  /* 0xfffffff80b0b7812 */ /* 0x000fe400078ec0ff */
[CC--:B0-----:R-:W-:Y:S02]  /*0b20*/  LEA.HI R2, R3.reuse, R230.reuse, RZ, 0x5 ;  /* 0x000000e603027211 */ /* 0x0c1fe400078f28ff */
[CC--:B------:R-:W-:Y:S01]  /*0b30*/  LEA.HI R0, R3.reuse, R230.reuse, RZ, 0x4 ;  /* 0x000000e603007211 */ /* 0x0c0fe200078f20ff */
[----:B------:R-:W-:Y:S01]  /*0b40*/  IMAD.IADD R6, R6, 0x1, -R11 ;  /* 0x0000000106067824 */ /* 0x000fe200078e0a0b */
[----:B------:R-:W-:Y:S01]  /*0b50*/  SHF.R.S32.HI R9, RZ, 0x5, R9 ;  /* 0x00000005ff097819 */ /* 0x000fe20000011409 */
[----:B------:R-:W-:Y:S01]  /*0b60*/  IMAD.SHL.U32 R2, R2, 0x20, RZ ;  /* 0x0000002002027824 */ /* 0x000fe200078e00ff */
[----:B------:R-:W-:-:S02]  /*0b70*/  LEA.HI R8, R3, R230, RZ, 0x2 ;  /* 0x000000e603087211 */ /* 0x000fc400078f10ff */
[----:B------:R-:W-:Y:S02]  /*0b80*/  LEA.HI R3, R3, R230, RZ, 0x3 ;  /* 0x000000e603037211 */ /* 0x000fe400078f18ff */
[----:B------:R-:W-:Y:S01]  /*0b90*/  LOP3.LUT R7, R0, 0x3fffff0, RZ, 0xc0, !PT ;  /* 0x03fffff000077812 */ /* 0x000fe200078ec0ff */
[----:B------:R-:W-:Y:S01]  /*0ba0*/  IMAD R6, R9, 0x10, R6 ;  /* 0x0000001009067824 */ /* 0x000fe200078e0206 */
[----:B------:R-:W-:Y:S02]  /*0bb0*/  LOP3.LUT R9, R3, 0xfffffff8, RZ, 0xc0, !PT ;  /* 0xfffffff803097812 */ /* 0x000fe400078ec0ff */
[----:B------:R-:W-:Y:S01]  /*0bc0*/  LOP3.LUT R2, R2, 0xfffffc00, RZ, 0xc0, !PT ;  /* 0xfffffc0002027812 */ /* 0x000fe200078ec0ff */
[----:B------:R-:W-:Y:S01]  /*0bd0*/  IMAD.IADD R7, R230, 0x1, -R7 ;  /* 0x00000001e6077824 */ /* 0x000fe200078e0a07 */
[----:B------:R-:W-:Y:S02]  /*0be0*/  LOP3.LUT R11, R8, 0xfffffffc, RZ, 0xc0, !PT ;  /* 0xfffffffc080b7812 */ /* 0x000fe400078ec0ff */
[----:B------:R-:W-:Y:S01]  /*0bf0*/  SHF.R.S32.HI R224, RZ, 0x7, R5 ;  /* 0x00000007ffe07819 */ /* 0x000fe20000011405 */
[----:B------:R-:W-:Y:S01]  /*0c00*/  IMAD.IADD R184, R230, 0x1, -R9 ;  /* 0x00000001e6b87824 */ /* 0x000fe200078e0a09 */
[----:B------:R-:W-:Y:S01]  /*0c10*/  LOP3.LUT R9, R4, 0x7ffffffc, RZ, 0xc0, !PT ;  /* 0x7ffffffc04097812 */ /* 0x000fe200078ec0ff */
[----:B------:R-:W-:Y:S01]  /*0c20*/  IMAD R227, R7, 0x40, R2 ;  /* 0x0000004007e37824 */ /* 0x000fe200078e0202 */
[----:B------:R-:W-:Y:S01]  /*0c30*/  SHF.R.S32.HI R7, RZ, 0x4, R0 ;  /* 0x00000004ff077819 */ /* 0x000fe20000011400 */
[----:B------:R-:W-:Y:S01]  /*0c40*/  IMAD.IADD R11, R230, 0x1, -R11 ;  /* 0x00000001e60b7824 */ /* 0x000fe200078e0a0b */
[----:B------:R-:W-:Y:S01]  /*0c50*/  LEA.HI R5, R5, R224, RZ, 0x1 ;  /* 0x000000e005057211 */ /* 0x000fe200078f08ff */
[----:B------:R-:W-:Y:S01]  /*0c60*/  IMAD.IADD R9, R208, 0x1, -R9 ;  /* 0x00000001d0097824 */ /* 0x000fe200078e0a09 */
[----:B------:R-:W-:-:S02]  /*0c70*/  LEA.HI R0, R0, R7, RZ, 0x1 ;  /* 0x0000000700007211 */ /* 0x000fc400078f08ff */
[----:B------:R-:W-:Y:S02]  /*0c80*/  LEA.HI R2, R11, R11, RZ, 0x1 ;  /* 0x0000000b0b027211 */ /* 0x000fe400078f08ff */
[----:B------:R-:W-:Y:S01]  /*0c90*/  LOP3.LUT R5, R5, 0x3fffffe, RZ, 0xc0, !PT ;  /* 0x03fffffe05057812 */ /* 0x000fe200078ec0ff */
[----:B------:R-:W-:Y:S01]  /*0ca0*/  IMAD.SHL.U32 R18, R184, 0x8, RZ ;  /* 0x00000008b8127824 */ /* 0x000fe200078e00ff */
[----:B------:R-:W-:Y:S01]  /*0cb0*/  LOP3.LUT R0, R0, 0x1ffffffe, RZ, 0xc0, !PT ;  /* 0x1ffffffe00007812 */ /* 0x000fe200078ec0ff */
[----:B------:R-:W-:Y:S01]  /*0cc0*/  IMAD.SHL.U32 R205, R9, 0x2, RZ ;  /* 0x0000000209cd7824 */ /* 0x000fe200078e00ff */
[----:B------:R-:W-:Y:S01]  /*0cd0*/  LOP3.LUT R2, R2, 0x1ffffffe, RZ, 0xc0, !PT ;  /* 0x1ffffffe02027812 */ /* 0x000fe200078ec0ff */
[----:B------:R-:W-:Y:S02]  /*0ce0*/  IMAD.IADD R5, R224, 0x1, -R5 ;  /* 0x00000001e0057824 */ /* 0x000fe400078e0a05 */
[----:B------:R-:W-:Y:S01]  /*0cf0*/  VIADD R22, R18, 0x40 ;  /* 0x0000004012167836 */ /* 0x000fe20000000000 */
[C---:B------:R-:W-:Y:S01]  /*0d00*/  IADD3 R196, R205.reuse, 0x40, RZ ;  /* 0x00000040cdc47810 */ /* 0x040fe20007ffe0ff */
[----:B------:R-:W-:-:S02]  /*0d10*/  VIADD R203, R205, 0x8 ;  /* 0x00000008cdcb7836 */ /* 0x000fc40000000000 */
[C---:B------:R-:W-:Y:S02]  /*0d20*/  VIADD R202, R205.reuse, 0x10 ;  /* 0x00000010cdca7836 */ /* 0x040fe40000000000 */
[C---:B------:R-:W-:Y:S02]  /*0d30*/  VIADD R201, R205.reuse, 0x18 ;  /* 0x00000018cdc97836 */ /* 0x040fe40000000000 */
[C---:B------:R-:W-:Y:S02]  /*0d40*/  VIADD R200, R205.reuse, 0x20 ;  /* 0x00000020cdc87836 */ /* 0x040fe40000000000 */
[C---:B------:R-:W-:Y:S02]  /*0d50*/  VIADD R199, R205.reuse, 0x28 ;  /* 0x00000028cdc77836 */ /* 0x040fe40000000000 */
[C---:B------:R-:W-:Y:S02]  /*0d60*/  VIADD R198, R205.reuse, 0x30 ;  /* 0x00000030cdc67836 */ /* 0x040fe40000000000 */
[----:B------:R-:W-:-:S02]  /*0d70*/  VIADD R197, R205, 0x38 ;  /* 0x00000038cdc57836 */ /* 0x000fc40000000000 */
[C---:B------:R-:W-:Y:S02]  /*0d80*/  VIADD R195, R205.reuse, 0x48 ;  /* 0x00000048cdc37836 */ /* 0x040fe40000000000 */
[C---:B------:R-:W-:Y:S02]  /*0d90*/  VIADD R194, R205.reuse, 0x50 ;  /* 0x00000050cdc27836 */ /* 0x040fe40000000000 */
[C---:B------:R-:W-:Y:S02]  /*0da0*/  VIADD R193, R205.reuse, 0x58 ;  /* 0x00000058cdc17836 */ /* 0x040fe40000000000 */
[C---:B------:R-:W-:Y:S02]  /*0db0*/  VIADD R192, R205.reuse, 0x60 ;  /* 0x00000060cdc07836 */ /* 0x040fe40000000000 */
[C---:B------:R-:W-:Y:S02]  /*0dc0*/  VIADD R191, R205.reuse, 0x68 ;  /* 0x00000068cdbf7836 */ /* 0x040fe40000000000 */
[----:B------:R-:W-:-:S02]  /*0dd0*/  VIADD R190, R205, 0x70 ;  /* 0x00000070cdbe7836 */ /* 0x000fc40000000000 */
[----:B------:R-:W-:Y:S02]  /*0de0*/  VIADD R189, R205, 0x78 ;  /* 0x00000078cdbd7836 */ /* 0x000fe40000000000 */
[----:B------:R-:W-:Y:S02]  /*0df0*/  IMAD.IADD R0, R7, 0x1, -R0 ;  /* 0x0000000107007824 */ /* 0x000fe400078e0a00 */
[----:B------:R-:W-:Y:S02]  /*0e00*/  IMAD.IADD R226, R11, 0x1, -R2 ;  /* 0x000000010be27824 */ /* 0x000fe400078e0a02 */
[----:B------:R-:W-:Y:S01]  /*0e10*/  IMAD R225, R5, 0x40, R6 ;  /* 0x0000004005e17824 */ /* 0x000fe200078e0206 */
[----:B------:R-:W-:Y:S01]  /*0e20*/  MOV R6, R14 ;  /* 0x0000000e00067202 */ /* 0x000fe20000000f00 */
[----:B------:R-:W-:Y:S01]  /*0e30*/  IMAD R227, R0, 0x8, R227 ;  /* 0x0000000800e37824 */ /* 0x000fe200078e02e3 */
[----:B------:R-:W-:Y:S01]  /*0e40*/  SHF.R.S32.HI R206, RZ, 0x3, R3 ;  /* 0x00000003ffce7819 */ /* 0x000fe20000011403 */
[----:B------:R-:W-:Y:S01]  /*0e50*/  IMAD.MOV.U32 R5, RZ, RZ, R13 ;  /* 0x000000ffff057224 */ /* 0x000fe200078e000d */
[----:B------:R-:W-:Y:S01]  /*0e60*/  SHF.R.S32.HI R229, RZ, 0x1f, R18 ;  /* 0x0000001fffe57819 */ /* 0x000fe20000011412 */
[----:B------:R-:W-:Y:S01]  /*0e70*/  IMAD.MOV.U32 R7, RZ, RZ, R15 ;  /* 0x000000ffff077224 */ /* 0x000fe200078e000f */
[----:B------:R-:W-:Y:S01]  /*0e80*/  SHF.R.S32.HI R228, RZ, 0x1f, R22 ;  /* 0x0000001fffe47819 */ /* 0x000fe20000011416 */
[----:B------:R-:W-:Y:S01]  /*0e90*/  IMAD.MOV.U32 R207, RZ, RZ, RZ ;  /* 0x000000ffffcf7224 */ /* 0x000fe200078e00ff */
[----:B------:R-:W-:Y:S01]  /*0ea0*/  SHF.R.S32.HI R223, RZ, 0x1f, R203 ;  /* 0x0000001fffdf7819 */ /* 0x000fe200000114cb */
[----:B------:R-:W-:Y:S01]  /*0eb0*/  IMAD.MOV.U32 R16, RZ, RZ, RZ ;  /* 0x000000ffff107224 */ /* 0x000fe200078e00ff */
[----:B------:R-:W-:Y:S01]  /*0ec0*/  SHF.R.S32.HI R222, RZ, 0x1f, R202 ;  /* 0x0000001fffde7819 */ /* 0x000fe200000114ca */
[----:B------:R-:W-:Y:S01]  /*0ed0*/  IMAD.MOV.U32 R2, RZ, RZ, RZ ;  /* 0x000000ffff027224 */ /* 0x000fe200078e00ff */
[----:B------:R-:W-:Y:S01]  /*0ee0*/  SHF.R.S32.HI R221, RZ, 0x1f, R201 ;  /* 0x0000001fffdd7819 */ /* 0x000fe200000114c9 */
[----:B------:R-:W-:Y:S01]  /*0ef0*/  IMAD R226, R226, 0x8, R225 ;  /* 0x00000008e2e27824 */ /* 0x000fe200078e02e1 */
[----:B------:R-:W-:-:S02]  /*0f00*/  SHF.R.S32.HI R220, RZ, 0x1f, R200 ;  /* 0x0000001fffdc7819 */ /* 0x000fc400000114c8 */
[----:B------:R-:W-:Y:S02]  /*0f10*/  SHF.R.S32.HI R219, RZ, 0x1f, R199 ;  /* 0x0000001fffdb7819 */ /* 0x000fe400000114c7 */
[----:B------:R-:W-:Y:S02]  /*0f20*/  SHF.R.S32.HI R218, RZ, 0x1f, R198 ;  /* 0x0000001fffda7819 */ /* 0x000fe400000114c6 */
[----:B------:R-:W-:Y:S02]  /*0f30*/  SHF.R.S32.HI R217, RZ, 0x1f, R197 ;  /* 0x0000001fffd97819 */ /* 0x000fe400000114c5 */
[----:B------:R-:W-:Y:S02]  /*0f40*/  SHF.R.S32.HI R216, RZ, 0x1f, R196 ;  /* 0x0000001fffd87819 */ /* 0x000fe400000114c4 */
[----:B------:R-:W-:Y:S02]  /*0f50*/  SHF.R.S32.HI R215, RZ, 0x1f, R195 ;  /* 0x0000001fffd77819 */ /* 0x000fe400000114c3 */
[----:B------:R-:W-:-:S02]  /*0f60*/  SHF.R.S32.HI R214, RZ, 0x1f, R194 ;  /* 0x0000001fffd67819 */ /* 0x000fc400000114c2 */
[----:B------:R-:W-:Y:S02]  /*0f70*/  SHF.R.S32.HI R213, RZ, 0x1f, R193 ;  /* 0x0000001fffd57819 */ /* 0x000fe400000114c1 */
[----:B------:R-:W-:Y:S02]  /*0f80*/  SHF.R.S32.HI R212, RZ, 0x1f, R192 ;  /* 0x0000001fffd47819 */ /* 0x000fe400000114c0 */
[----:B------:R-:W-:Y:S02]  /*0f90*/  SHF.R.S32.HI R211, RZ, 0x1f, R191 ;  /* 0x0000001fffd37819 */ /* 0x000fe400000114bf */
[----:B------:R-:W-:Y:S02]  /*0fa0*/  SHF.R.S32.HI R210, RZ, 0x1f, R190 ;  /* 0x0000001fffd27819 */ /* 0x000fe400000114be */
[----:B------:R-:W-:Y:S02]  /*0fb0*/  SHF.R.S32.HI R209, RZ, 0x1f, R189 ;  /* 0x0000001fffd17819 */ /* 0x000fe400000114bd */
[----:B--2---:R-:W-:-:S07]  /*0fc0*/  LOP3.LUT R19, R10, 0x1, RZ, 0xfc, !PT ;  /* 0x000000010a137812 */ /* 0x004fce00078efcff */
.L_x_219:
[----:B0-2-4-:R-:W0:Y:S01]  /*0fd0*/  LDC.64 R8, c[0x0][0xc88] ;  /* 0x00032200ff087b82 */ /* 0x015e220000000a00 */
[----:B------:R-:W-:-:S07]  /*0fe0*/  ULDC.64 UR4, c[0x0][0xa28] ;  /* 0x00028a0000047ab9 */ /* 0x000fce0000000a00 */
[----:B------:R-:W1:Y:S08]  /*0ff0*/  LDC.64 R12, c[0x0][0x418] ;  /* 0x00010600ff0c7b82 */ /* 0x000e700000000a00 */
[----:B------:R-:W2:Y:S01]  /*1000*/  LDC R0, c[0x0][0x424] ;  /* 0x00010900ff007b82 */ /* 0x000ea20000000800 */
[----:B0-----:R-:W-:Y:S01]  /*1010*/  IMAD.WIDE R8, R7, 0x4, R8 ;  /* 0x0000000407087825 */ /* 0x001fe200078e0208 */
[----:B------:R-:W-:-:S06]  /*1020*/  ISETP.NE.U32.AND P0, PT, RZ, UR4, PT ;  /* 0x00000004ff007c0c */ /* 0x000fcc000bf05070 */
[----:B------:R-:W0:Y:S01]  /*1030*/  LDC R7, c[0x0][0x2f0] ;  /* 0x0000bc00ff077b82 */ /* 0x000e220000000800 */
[----:B---3--:R-:W3:Y:S01]  /*1040*/  LDG.E R23, desc[UR40][R8.64] ;  /* 0x0000002808177981 */ /* 0x008ee2000c1e1900 */
[----:B------:R-:W-:Y:S01]  /*1050*/  ISETP.NE.AND.EX P0, PT, RZ, UR5, PT, P0 ;  /* 0x00000005ff007c0c */ /* 0x000fe2000bf05300 */
[----:B------:R-:W-:Y:S01]  /*1060*/  IMAD.MOV.U32 R3, RZ, RZ, RZ ;  /* 0x000000ffff037224 */ /* 0x000fe200078e00ff */
[----:B---3--:R-:W-:-:S11]  /*1070*/  SHF.R.S32.HI R188, RZ, 0x1f, R23 ;  /* 0x0000001fffbc7819 */ /* 0x008fd60000011417 */
[----:B------:R-:W-:-:S04]  /*1080*/  @P0 LEA R10, P1, R23, UR4, 0x2 ;  /* 0x00000004170a0c11 */ /* 0x000fc8000f8210ff */
[----:B------:R-:W-:Y:S01]  /*1090*/  @P0 LEA.HI.X R11, R23, UR5, R188, 0x2, P1 ;  /* 0x00000005170b0c11 */ /* 0x000fe200088f14bc */
[----:B------:R-:W-:Y:S02]  /*10a0*/  ULDC.64 UR4, c[0x0][0xa20] ;  /* 0x0002880000047ab9 */ /* 0x000fe40000000a00 */
[----:B------:R-:W-:Y:S02]  /*10b0*/  ISETP.NE.U32.AND P1, PT, RZ, UR4, PT ;  /* 0x00000004ff007c0c */ /* 0x000fe4000bf25070 */
[----:B------:R3:W5:Y:S01]  /*10c0*/  @P0 LDG.E R3, desc[UR40][R10.64] ;  /* 0x000000280a030981 */ /* 0x000762000c1e1900 */
[----:B-1----:R-:W-:Y:S02]  /*10d0*/  ISETP.NE.U32.AND P0, PT, R12, RZ, PT ;  /* 0x000000ff0c00720c */ /* 0x002fe40003f05070 */
[----:B------:R-:W-:Y:S02]  /*10e0*/  ISETP.NE.AND.EX P1, PT, RZ, UR5, PT, P1 ;  /* 0x00000005ff007c0c */ /* 0x000fe4000bf25310 */
[----:B------:R-:W-:-:S04]  /*10f0*/  ISETP.NE.AND.EX P0, PT, R13, RZ, PT, P0 ;  /* 0x000000ff0d00720c */ /* 0x000fc80003f05300 */
[----:B--2---:R-:W-:-:S05]  /*1100*/  SEL R0, R0, 0x1, P0 ;  /* 0x0000000100007807 */ /* 0x004fca0000000000 */
[----:B0-----:R-:W-:Y:S02]  /*1110*/  IMAD R104, R0, R7, RZ ;  /* 0x0000000700687224 */ /* 0x001fe400078e02ff */
[----:B------:R-:W-:-:S04]  /*1120*/  @P1 LEA R8, P2, R23, UR4, 0x2 ;  /* 0x0000000417081c11 */ /* 0x000fc8000f8410ff */
[----:B------:R-:W-:-:S05]  /*1130*/  @P1 LEA.HI.X R9, R23, UR5, R188, 0x2, P2 ;  /* 0x0000000517091c11 */ /* 0x000fca00090f14bc */
[----:B------:R3:W5:Y:S01]  /*1140*/  @P1 LDG.E R104, desc[UR40][R8.64] ;  /* 0x0000002808681981 */ /* 0x000762000c1e1900 */
[----:B------:R-:W-:Y:S05]  /*1150*/  @P1 BRA `(.L_x_173) ;  /* 0x0000000000241947 */ /* 0x000fea0003800000 */
[----:B------:R-:W-:Y:S02]  /*1160*/  ULDC.64 UR4, c[0x0][0xa08] ;  /* 0x0002820000047ab9 */ /* 0x000fe40000000a00 */
[----:B------:R-:W-:-:S04]  /*1170*/  ISETP.NE.U32.AND P0, PT, RZ, UR4, PT ;  /* 0x00000004ff007c0c */ /* 0x000fc8000bf05070 */
[----:B------:R-:W-:-:S13]  /*1180*/  ISETP.NE.AND.EX P0, PT, RZ, UR5, PT, P0 ;  /* 0x00000005ff007c0c */ /* 0x000fda000bf05300 */
[----:B------:R-:W-:Y:S05]  /*1190*/  @!P0 BRA `(.L_x_173) ;  /* 0x0000000000148947 */ /* 0x000fea0003800000 */
[----:B---3--:R-:W0:Y:S02]  /*11a0*/  LDC.64 R8, c[0x0][0xa08] ;  /* 0x00028200ff087b82 */ /* 0x008e240000000a00 */
[----:B0-----:R-:W-:-:S05]  /*11b0*/  IMAD.WIDE R8, R23, 0x4, R8 ;  /* 0x0000000417087825 */ /* 0x001fca00078e0208 */
[----:B-----5:R-:W2:Y:S04]  /*11c0*/  LDG.E R104, desc[UR40][R8.64] ;  /* 0x0000002808687981 */ /* 0x020ea8000c1e1900 */
[----:B------:R-:W2:Y:S02]  /*11d0*/  LDG.E R7, desc[UR40][R8.64+0x4] ;  /* 0x0000042808077981 */ /* 0x000ea4000c1e1900 */
[----:B--2---:R-:W-:-:S07]  /*11e0*/  IMAD.IADD R104, R7, 0x1, -R104 ;  /* 0x0000000107687824 */ /* 0x004fce00078e0a68 */
.L_x_173:
[----:B-----5:R-:W-:Y:S01]  /*11f0*/  IMAD.IADD R104, R104, 0x1, -R3 ;  /* 0x0000000168687824 */ /* 0x020fe200078e0a03 */
[C---:B------:R-:W-:Y:S01]  /*1200*/  LOP3.LUT R3, R6.reuse, 0xff000000, RZ, 0xc0, !PT ;  /* 0xff00000006037812 */ /* 0x040fe200078ec0ff */
[----:B------:R-:W-:Y:S01]  /*1210*/  IMAD.MOV.U32 R94, RZ, RZ, RZ ;  /* 0x000000ffff5e7224 */ /* 0x000fe200078e00ff */
[----:B------:R-:W-:Y:S01]  /*1220*/  LOP3.LUT R0, R6, 0xff0000, RZ, 0xc0, !PT ;  /* 0x00ff000006007812 */ /* 0x000fe200078ec0ff */
[C---:B------:R-:W-:Y:S01]  /*1230*/  VIADD R4, R104.reuse, 0x7f ;  /* 0x0000007f68047836 */ /* 0x040fe20000000000 */
[----:B------:R-:W-:Y:S02]  /*1240*/  ISETP.GE.AND P0, PT, R104, 0x1, PT ;  /* 0x000000016800780c */ /* 0x000fe40003f06270 */
[----:B------:R-:W-:Y:S02]  /*1250*/  SHF.R.U32.HI R3, RZ, 0x8, R3 ;  /* 0x00000008ff037819 */ /* 0x000fe40000011603 */
[----:B------:R-:W-:Y:S02]  /*1260*/  SHF.R.S32.HI R7, RZ, 0x1f, R4 ;  /* 0x0000001fff077819 */ /* 0x000fe40000011404 */
[----:B------:R-:W-:-:S02]  /*1270*/  LEA.HI R0, R0, R3, RZ, 0x10 ;  /* 0x0000000300007211 */ /* 0x000fc400078f80ff */
[----:B------:R-:W-:Y:S02]  /*1280*/  LEA.HI R7, R7, R4, RZ, 0x7 ;  /* 0x0000000407077211 */ /* 0x000fe400078f38ff */
[----:B------:R-:W-:Y:S02]  /*1290*/  LOP3.LUT R204, R0, 0xff, RZ, 0xc0, !PT ;  /* 0x000000ff00cc7812 */ /* 0x000fe400078ec0ff */
[----:B------:R-:W-:Y:S02]  /*12a0*/  SHF.R.U32.HI R186, RZ, 0x10, R0 ;  /* 0x00000010ffba7819 */ /* 0x000fe40000011600 */
[----:B---3--:R-:W-:Y:S01]  /*12b0*/  SHF.R.S32.HI R11, RZ, 0x7, R7 ;  /* 0x00000007ff0b7819 */ /* 0x008fe20000011407 */
[----:B------:R-:W-:Y:S06]  /*12c0*/  @!P0 BRA `(.L_x_174) ;  /* 0x0000000000748947 */ /* 0x000fec0003800000 */
[----:B------:R-:W0:Y:S01]  /*12d0*/  LDC R3, c[0x0][0x9f0] ;  /* 0x00027c00ff037b82 */ /* 0x000e220000000800 */
[----:B------:R-:W-:-:S04]  /*12e0*/  ISETP.NE.AND P0, PT, R186, RZ, PT ;  /* 0x000000ffba00720c */ /* 0x000fc80003f05270 */
[----:B0-----:R-:W-:-:S04]  /*12f0*/  SEL R12, R186, R3, P0 ;  /* 0x00000003ba0c7207 */ /* 0x001fc80000000000 */
[-C--:B------:R-:W-:Y:S02]  /*1300*/  IABS R4, R12.reuse ;  /* 0x0000000c00047213 */ /* 0x080fe40000000000 */
[----:B------:R-:W-:Y:S02]  /*1310*/  IADD3 R0, R11, -0x1, R12 ;  /* 0xffffffff0b007810 */ /* 0x000fe40007ffe00c */
[----:B------:R-:W0:Y:S01]  /*1320*/  I2F.RP R3, R4 ;  /* 0x0000000400037306 */ /* 0x000e220000209400 */
[----:B------:R-:W-:Y:S02]  /*1330*/  IABS R13, R12 ;  /* 0x0000000c000d7213 */ /* 0x000fe40000000000 */
[----:B------:R-:W-:Y:S02]  /*1340*/  IABS R10, R0 ;  /* 0x00000000000a7213 */ /* 0x000fe40000000000 */
[----:B------:R-:W-:-:S04]  /*1350*/  LOP3.LUT R0, R0, R12, RZ, 0x3c, !PT ;  /* 0x0000000c00007212 */ /* 0x000fc800078e3cff */
[----:B------:R-:W-:Y:S01]  /*1360*/  ISETP.GE.AND P2, PT, R0, RZ, PT ;  /* 0x000000ff0000720c */ /* 0x000fe20003f46270 */
[----:B0-----:R-:W0:Y:S02]  /*1370*/  MUFU.RCP R3, R3 ;  /* 0x0000000300037308 */ /* 0x001e240000001000 */
[----:B0-----:R-:W-:Y:S02]  /*1380*/  VIADD R8, R3, 0xffffffe ;  /* 0x0ffffffe03087836 */ /* 0x001fe40000000000 */
[----:B------:R-:W-:-:S04]  /*1390*/  IMAD.MOV R3, RZ, RZ, -R13 ;  /* 0x000000ffff037224 */ /* 0x000fc800078e0a0d */
[----:B------:R0:W1:Y:S02]  /*13a0*/  F2I.FTZ.U32.TRUNC.NTZ R9, R8 ;  /* 0x0000000800097305 */ /* 0x000064000021f000 */
[----:B0-----:R-:W-:Y:S01]  /*13b0*/  MOV R8, RZ ;  /* 0x000000ff00087202 */ /* 0x001fe20000000f00 */
[----:B-1----:R-:W-:-:S04]  /*13c0*/  IMAD.MOV R7, RZ, RZ, -R9 ;  /* 0x000000ffff077224 */ /* 0x002fc800078e0a09 */
[----:B------:R-:W-:-:S04]  /*13d0*/  IMAD R7, R7, R4, RZ ;  /* 0x0000000407077224 */ /* 0x000fc800078e02ff */
[----:B------:R-:W-:-:S06]  /*13e0*/  IMAD.HI.U32 R9, R9, R7, R8 ;  /* 0x0000000709097227 */ /* 0x000fcc00078e0008 */
[----:B------:R-:W-:-:S04]  /*13f0*/  IMAD.HI.U32 R9, R9, R10, RZ ;  /* 0x0000000a09097227 */ /* 0x000fc800078e00ff */
[----:B------:R-:W-:-:S05]  /*1400*/  IMAD R3, R9, R3, R10 ;  /* 0x0000000309037224 */ /* 0x000fca00078e020a */
[----:B------:R-:W-:-:S13]  /*1410*/  ISETP.GT.U32.AND P1, PT, R4, R3, PT ;  /* 0x000000030400720c */ /* 0x000fda0003f24070 */
[----:B------:R-:W-:Y:S02]  /*1420*/  @!P1 IMAD.IADD R3, R3, 0x1, -R4 ;  /* 0x0000000103039824 */ /* 0x000fe400078e0a04 */
[----:B------:R-:W-:Y:S01]  /*1430*/  @!P1 VIADD R9, R9, 0x1 ;  /* 0x0000000109099836 */ /* 0x000fe20000000000 */
[----:B------:R-:W-:Y:S02]  /*1440*/  ISETP.NE.AND P1, PT, R12, RZ, PT ;  /* 0x000000ff0c00720c */ /* 0x000fe40003f25270 */
[----:B------:R-:W-:-:S13]  /*1450*/  ISETP.GE.U32.AND P0, PT, R3, R4, PT ;  /* 0x000000040300720c */ /* 0x000fda0003f06070 */
[----:B------:R-:W-:-:S04]  /*1460*/  @P0 VIADD R9, R9, 0x1 ;  /* 0x0000000109090836 */ /* 0x000fc80000000000 */
[----:B------:R-:W-:Y:S01]  /*1470*/  @!P2 IMAD.MOV R9, RZ, RZ, -R9 ;  /* 0x000000ffff09a224 */ /* 0x000fe200078e0a09 */
[----:B------:R-:W-:-:S05]  /*1480*/  @!P1 LOP3.LUT R9, RZ, R12, RZ, 0x33, !PT ;  /* 0x0000000cff099212 */ /* 0x000fca00078e33ff */
[----:B------:R-:W-:-:S07]  /*1490*/  IMAD.MOV.U32 R94, RZ, RZ, R9 ;  /* 0x000000ffff5e7224 */ /* 0x000fce00078e0009 */
.L_x_174:
[-C--:B------:R-:W-:Y:S01]  /*14a0*/  IMAD R17, R204, R94.reuse, RZ ;  /* 0x0000005ecc117224 */ /* 0x080fe200078e02ff */
[----:B------:R-:W-:Y:S01]  /*14b0*/  LOP3.LUT R185, R6, 0xffff, RZ, 0xc0, !PT ;  /* 0x0000ffff06b97812 */ /* 0x000fe200078ec0ff */
[----:B------:R-:W-:Y:S01]  /*14c0*/  IMAD.MOV.U32 R187, RZ, RZ, R5 ;  /* 0x000000ffffbb7224 */ /* 0x000fe200078e0005 */
[----:B------:R-:W-:Y:S01]  /*14d0*/  PLOP3.LUT P0, PT, PT, PT, PT, 0x80, 0x0 ;  /* 0x000000000000781c */ /* 0x000fe20003f0f070 */
[----:B------:R-:W-:Y:S01]  /*14e0*/  IMAD.MOV.U32 R3, RZ, RZ, RZ ;  /* 0x000000ffff037224 */ /* 0x000fe200078e00ff */
[----:B------:R-:W-:Y:S01]  /*14f0*/  VIADDMNMX R94, R17, R94, R11, PT ;  /* 0x0000005e115e7246 */ /* 0x000fe2000380010b */
[----:B------:R-:W-:Y:S01]  /*1500*/  IMAD.MOV.U32 R0, RZ, RZ, RZ ;  /* 0x000000ffff007224 */ /* 0x000fe200078e00ff */
[----:B------:R-:W-:Y:S02]  /*1510*/  CS2R R86, SRZ ;  /* 0x0000000000567805 */ /* 0x000fe4000001ff00 */
[----:B------:R-:W-:Y:S02]  /*1520*/  CS2R R84, SRZ ;  /* 0x0000000000547805 */ /* 0x000fe4000001ff00 */
[----:B------:R-:W-:-:S02]  /*1530*/  ISETP.GT.AND P1, PT, R94, R17, PT ;  /* 0x000000115e00720c */ /* 0x000fc40003f24270 */
        /* <DEDUP_REMOVED lines=29> */
[----:B------:R-:W-:Y:S01]  /*1710*/  CS2R R20, SRZ ;  /* 0x0000000000147805 */ /* 0x000fe2000001ff00 */
[----:B------:R-:W-:Y:S06]  /*1720*/  @!P1 BRA `(.L_x_175) ;  /* 0x00000068000c9947 */ /* 0x000fec0003800000 */
[----:B------:R-:W0:Y:S01]  /*1730*/  SHFL.IDX PT, R0, R224, RZ, 0x1f ;  /* 0x00001fffe0007589 */ /* 0x000e2200000e0000 */
[----:B------:R-:W1:Y:S01]  /*1740*/  S2UR UR7, SR_CgaCtaId ;  /* 0x00000000000779c3 */ /* 0x000e620000008800 */
[----:B------:R-:W-:Y:S01]  /*1750*/  UMOV UR6, 0x400 ;  /* 0x0000040000067882 */ /* 0x000fe20000000000 */
[----:B0-----:R-:W-:Y:S01]  /*1760*/  R2UR UR4, R0 ;  /* 0x00000000000472ca */ /* 0x001fe200000e0000 */
[----:B-1----:R-:W-:-:S04]  /*1770*/  ULEA UR6, UR7, UR6, 0x18 ;  /* 0x0000000607067291 */ /* 0x002fc8000f8ec03f */
[----:B------:R-:W-:-:S04]  /*1780*/  UIADD3 UR6, UR6, 0x10400, URZ ;  /* 0x0001040006067890 */ /* 0x000fc8000fffe03f */
[----:B------:R-:W-:-:S04]  /*1790*/  ULOP3.LUT UP0, URZ, UR6, 0x3ff, URZ, 0xc0, !UPT ;  /* 0x000003ff063f7892 */ /* 0x000fc8000f80c03f */
[----:B------:R-:W-:Y:S02]  /*17a0*/  ULEA.HI UR5, UR4, UR4, URZ, 0x1 ;  /* 0x0000000404057291 */ /* 0x000fe4000f8f083f */
[----:B------:R-:W-:Y:S02]  /*17b0*/  PLOP3.LUT P0, PT, PT, PT, UP0, 0x80, 0x0 ;  /* 0x000000000000781c */ /* 0x000fe40003f0f008 */
        /* <DEDUP_REMOVED lines=9> */
[----:B------:R-:W-:Y:S01]  /*1850*/  IMAD.U32 R4, RZ, RZ, UR4 ;  /* 0x00000004ff047e24 */ /* 0x000fe2000f8e00ff */
[----:B------:R0:W1:Y:S01]  /*1860*/  LDC.64 R14, c[0x4][R0] ;  /* 0x01000000000e7b82 */ /* 0x0000620000000a00 */
[----:B------:R-:W-:Y:S01]  /*1870*/  IMAD.U32 R5, RZ, RZ, UR5 ;  /* 0x00000005ff057e24 */ /* 0x000fe2000f8e00ff */
[----:B------:R-:W-:Y:S01]  /*1880*/  ULDC.64 UR4, c[0x4][0x120] ;  /* 0x0100480000047ab9 */ /* 0x000fe20000000a00 */
[----:B------:R-:W-:Y:S01]  /*1890*/  IMAD.U32 R10, RZ, RZ, UR6 ;  /* 0x00000006ff0a7e24 */ /* 0x000fe2000f8e00ff */
[----:B------:R-:W-:Y:S01]  /*18a0*/  MOV R13, RZ ;  /* 0x000000ff000d7202 */ /* 0x000fe20000000f00 */
[----:B------:R-:W-:Y:S02]  /*18b0*/  IMAD.U32 R6, RZ, RZ, UR4 ;  /* 0x00000004ff067e24 */ /* 0x000fe4000f8e00ff */
[----:B------:R-:W-:-:S02]  /*18c0*/  IMAD.U32 R7, RZ, RZ, UR5 ;  /* 0x00000005ff077e24 */ /* 0x000fc4000f8e00ff */
[----:B------:R-:W-:Y:S02]  /*18d0*/  IMAD.U32 R11, RZ, RZ, UR7 ;  /* 0x00000007ff0b7e24 */ /* 0x000fe4000f8e00ff */
[----:B------:R-:W-:Y:S02]  /*18e0*/  IMAD.MOV.U32 R8, RZ, RZ, 0x70 ;  /* 0x00000070ff087424 */ /* 0x000fe400078e00ff */
[----:B0-----:R-:W-:-:S07]  /*18f0*/  IMAD.MOV.U32 R12, RZ, RZ, 0x1 ;  /* 0x00000001ff0c7424 */ /* 0x001fce00078e00ff */
[----:B------:R-:W-:-:S07]  /*1900*/  LEPC R20, `(.L_x_176) ;  /* 0x000000001014794e */ /* 0x000fce0000000000 */
[----:B-1----:R-:W-:Y:S05]  /*1910*/  CALL.ABS.NOINC R14 ;  /* 0x000000000e007343 */ /* 0x002fea0003c00000 */
.L_x_176:
[----:B------:R-:W0:Y:S01]  /*1920*/  S2UR UR5, SR_CgaCtaId ;  /* 0x00000000000579c3 */ /* 0x000e220000008800 */
[----:B------:R-:W-:Y:S01]  /*1930*/  LEA.HI R0, R207, R207, RZ, 0x1 ;  /* 0x000000cfcf007211 */ /* 0x000fe200078f08ff */
[----:B------:R-:W-:Y:S01]  /*1940*/  UMOV UR4, 0x400 ;  /* 0x0000040000047882 */ /* 0x000fe20000000000 */
[----:B------:R-:W-:Y:S01]  /*1950*/  BSSY B0, `(.L_x_177) ;  /* 0x0000009000007945 */ /* 0x000fe20003800000 */
[----:B------:R-:W-:Y:S02]  /*1960*/  ISETP.NE.AND P0, PT, R19, 0x3, PT ;  /* 0x000000031300780c */ /* 0x000fe40003f05270 */
[----:B------:R-:W-:-:S05]  /*1970*/  LOP3.LUT R0, R0, 0xfffffffe, RZ, 0xc0, !PT ;  /* 0xfffffffe00007812 */ /* 0x000fca00078ec0ff */
[----:B------:R-:W-:-:S05]  /*1980*/  IMAD.IADD R3, R207, 0x1, -R0 ;  /* 0x00000001cf037824 */ /* 0x000fca00078e0a00 */
[----:B------:R-:W-:Y:S01]  /*1990*/  SHF.L.U32 R3, R3, 0x1f, RZ ;  /* 0x0000001f03037819 */ /* 0x000fe200000006ff */
[----:B0-----:R-:W-:-:S06]  /*19a0*/  ULEA UR4, UR5, UR4, 0x18 ;  /* 0x0000000405047291 */ /* 0x001fcc000f8ec03f */
[----:B------:R-:W-:-:S04]  /*19b0*/  IMAD.U32 R0, RZ, RZ, UR4 ;  /* 0x00000004ff007e24 */ /* 0x000fc8000f8e00ff */
[----:B------:R-:W0:Y:S02]  /*19c0*/  SYNCS.PHASECHK.TRANS64.TRYWAIT P1, [R0+URZ+0x34800], R3 ;  /* 0x03480003000075a7 */ /* 0x000e24000802017f */
[----:B0-----:R-:W-:Y:S05]  /*19d0*/  @!P1 BRA `(.L_x_178) ;  /* 0x000000f800789947 */ /* 0x001fea0003800000 */
.L_x_342:
[----:B------:R-:W-:Y:S05]  /*19e0*/  BSYNC B0 ;  /* 0x0000000000007941 */ /* 0x000fea0003800000 */
.L_x_177:
[----:B------:R-:W-:Y:S05]  /*19f0*/  @!P0 BRA `(.L_x_179) ;  /* 0x0000000000048947 */ /* 0x000fea0003800000 */
[----:B------:R-:W-:Y:S01]  /*1a00*/  BPT.TRAP 0x1 ;  /* 0x000000040000795c */ /* 0x000fe20000300000 */
.L_x_179:
[----:B0-----:R-:W-:Y:S01]  /*1a10*/  IMAD R3, R2, 0x8, R0 ;  /* 0x0000000802037824 */ /* 0x001fe200078e0200 */
[----:B------:R-:W-:-:S04]  /*1a20*/  SHF.L.U32 R4, R16, 0x1f, RZ ;  /* 0x0000001f10047819 */ /* 0x000fc800000006ff */
[----:B------:R0:W1:Y:S01]  /*1a30*/  SYNCS.PHASECHK.TRANS64.TRYWAIT P2, [R3+URZ+0x34830], R4 ;  /* 0x03483004030075a7 */ /* 0x000062000804017f */
[----:B------:R-:W-:Y:S05]  /*1a40*/  @!P0 BRA `(.L_x_180) ;  /* 0x0000000000048947 */ /* 0x000fea0003800000 */
[----:B------:R-:W-:Y:S01]  /*1a50*/  BPT.TRAP 0x1 ;  /* 0x000000040000795c */ /* 0x000fe20000300000 */
.L_x_180:
[----:B------:R-:W2:Y:S01]  /*1a60*/  S2R R5, SR_TID.X ;  /* 0x0000000000057919 */ /* 0x000ea20000002100 */
[----:B------:R-:W-:Y:S01]  /*1a70*/  IMAD.MOV.U32 R151, RZ, RZ, RZ ;  /* 0x000000ffff977224 */ /* 0x000fe200078e00ff */
[----:B--2---:R-:W-:Y:S01]  /*1a80*/  LOP3.LUT P1, RZ, R5, 0x7f, RZ, 0xc0, !PT ;  /* 0x0000007f05ff7812 */ /* 0x004fe2000782c0ff */
[----:B-1----:R-:W-:-:S12]  /*1a90*/  @P2 BRA `(.L_x_181) ;  /* 0x0000000000082947 */ /* 0x002fd80003800000 */
[----:B------:R-:W1:Y:S02]  /*1aa0*/  SYNCS.PHASECHK.TRANS64.TRYWAIT P2, [R3+URZ+0x34830], R4 ;  /* 0x03483004030075a7 */ /* 0x000e64000804017f */
[----:B-1----:R-:W-:Y:S05]  /*1ab0*/  @!P2 BRA `(.L_x_182) ;  /* 0x000000f80054a947 */ /* 0x002fea0003800000 */
.L_x_181:
[----:B------:R-:W-:Y:S05]  /*1ac0*/  WARPSYNC.ALL ;  /* 0x0000000000007948 */ /* 0x000fea0003800000 */
[----:B01----:R-:W-:Y:S01]  /*1ad0*/  VIADD R4, R0, 0x1c400 ;  /* 0x0001c40000047836 */ /* 0x003fe20000000000 */
[----:B------:R-:W-:Y:S01]  /*1ae0*/  ULOP3.LUT UR56, UR56, 0x10000, URZ, 0xfc, !UPT ;  /* 0x0001000038387892 */ /* 0x000fe2000f8efc3f */
[----:B------:R-:W-:Y:S01]  /*1af0*/  WARPGROUP.ARRIVE ;  /* 0x00000000000079c5 */ /* 0x000fe20000000000 */
[----:B------:R-:W-:Y:S01]  /*1b00*/  UMOV UR57, 0x40000040 ;  /* 0x4000004000397882 */ /* 0x000fe20000000000 */
[----:B------:R-:W-:Y:S01]  /*1b10*/  UMOV UR59, 0x40000040 ;  /* 0x40000040003b7882 */ /* 0x000fe20000000000 */
[----:B------:R-:W-:Y:S01]  /*1b20*/  SHF.R.U32.HI R4, RZ, 0x4, R4 ;  /* 0x00000004ff047819 */ /* 0x000fe20000011604 */
[----:B------:R-:W-:Y:S01]  /*1b30*/  UIADD3 UR8, UR56, 0x2, URZ ;  /* 0x0000000238087890 */ /* 0x000fe2000fffe03f */
[----:B------:R-:W-:Y:S01]  /*1b40*/  P2R R12, PR, RZ, 0x1 ;  /* 0x00000001ff0c7803 */ /* 0x000fe20000000000 */
[----:B------:R-:W-:Y:S01]  /*1b50*/  UMOV UR9, 0x40000040 ;  /* 0x4000004000097882 */ /* 0x000fe20000000000 */
[----:B------:R-:W-:Y:S01]  /*1b60*/  LOP3.LUT R4, R4, 0x3fff, RZ, 0xc0, !PT ;  /* 0x00003fff04047812 */ /* 0x000fe200078ec0ff */
[----:B------:R-:W-:Y:S01]  /*1b70*/  UMOV UR11, 0x40000040 ;  /* 0x40000040000b7882 */ /* 0x000fe20000000000 */
[----:B------:R-:W-:Y:S01]  /*1b80*/  UIADD3 UR12, UR56, 0x4, URZ ;  /* 0x00000004380c7890 */ /* 0x000fe2000fffe03f */
[----:B------:R-:W-:Y:S01]  /*1b90*/  @!P1 VIADD R3, R3, 0x34840 ;  /* 0x0003484003039836 */ /* 0x000fe20000000000 */
[----:B------:R-:W-:Y:S01]  /*1ba0*/  LOP3.LUT R5, R4, 0x10000, RZ, 0xfc, !PT ;  /* 0x0001000004057812 */ /* 0x000fe200078efcff */
[----:B------:R-:W-:Y:S01]  /*1bb0*/  UMOV UR13, 0x40000040 ;  /* 0x40000040000d7882 */ /* 0x000fe20000000000 */
[----:B------:R-:W-:Y:S01]  /*1bc0*/  UMOV UR15, 0x40000040 ;  /* 0x40000040000f7882 */ /* 0x000fe20000000000 */
[----:B------:R-:W-:Y:S01]  /*1bd0*/  UIADD3 UR16, UR56, 0x6, URZ ;  /* 0x0000000638107890 */ /* 0x000fe2000fffe03f */
[----:B------:R-:W-:Y:S01]  /*1be0*/  @!P1 PRMT R3, RZ, 0x654, R3 ;  /* 0x00000654ff039816 */ /* 0x000fe20000000003 */
[----:B------:R-:W-:Y:S01]  /*1bf0*/  IMAD R4, R2, 0xc00, R5 ;  /* 0x00000c0002047824 */ /* 0x000fe200078e0205 */
[----:B------:R-:W-:Y:S01]  /*1c00*/  UMOV UR17, 0x40000040 ;  /* 0x4000004000117882 */ /* 0x000fe20000000000 */
[----:B------:R-:W-:Y:S01]  /*1c10*/  UMOV UR19, 0x40000040 ;  /* 0x4000004000137882 */ /* 0x000fe20000000000 */
[----:B------:R-:W-:Y:S01]  /*1c20*/  UIADD3 UR20, UR56, 0x400, URZ ;  /* 0x0000040038147890 */ /* 0x000fe2000fffe03f */
[--C-:B------:R-:W-:Y:S01]  /*1c30*/  IMAD.MOV.U32 R150, RZ, RZ, R151.reuse ;  /* 0x000000ffff967224 */ /* 0x100fe200078e0097 */
[----:B------:R-:W-:Y:S01]  /*1c40*/  R2UR UR58, R4 ;  /* 0x00000000043a72ca */ /* 0x000fe200000e0000 */
[----:B------:R-:W-:Y:S01]  /*1c50*/  UMOV UR21, 0x40000040 ;  /* 0x4000004000157882 */ /* 0x000fe20000000000 */
[----:B------:R-:W-:Y:S01]  /*1c60*/  UMOV UR23, 0x40000040 ;  /* 0x4000004000177882 */ /* 0x000fe20000000000 */
[----:B------:R-:W-:Y:S01]  /*1c70*/  UIADD3 UR24, UR56, 0x402, URZ ;  /* 0x0000040238187890 */ /* 0x000fe2000fffe03f */
[--C-:B------:R-:W-:Y:S01]  /*1c80*/  IMAD.MOV.U32 R149, RZ, RZ, R151.reuse ;  /* 0x000000ffff957224 */ /* 0x100fe200078e0097 */
        /* <DEDUP_REMOVED lines=8> */
[----:B------:R-:W-:Y:S01]  /*1d10*/  HGMMA.64x128x16.F32.BF16 R24, gdesc[UR56], RZ, !UPT, gsb0 ;  /* 0x01e00000381879f0 */ /* 0x000fe2000c0018ff */
[----:B------:R-:W-:Y:S01]  /*1d20*/  UIADD3 UR10, UR58, 0x2, URZ ;  /* 0x000000023a0a7890 */ /* 0x000fe2000fffe03f */
[--C-:B------:R-:W-:Y:S01]  /*1d30*/  IMAD.MOV.U32 R146, RZ, RZ, R151.reuse ;  /* 0x000000ffff927224 */ /* 0x100fe200078e0097 */
[----:B------:R-:W-:Y:S01]  /*1d40*/  UIADD3 UR14, UR58, 0x4, URZ ;  /* 0x000000043a0e7890 */ /* 0x000fe2000fffe03f */
[--C-:B------:R-:W-:Y:S01]  /*1d50*/  IMAD.MOV.U32 R145, RZ, RZ, R151.reuse ;  /* 0x000000ffff917224 */ /* 0x100fe200078e0097 */
[----:B------:R-:W-:Y:S01]  /*1d60*/  UIADD3 UR18, UR58, 0x6, URZ ;  /* 0x000000063a127890 */ /* 0x000fe2000fffe03f */
[-C--:B------:R-:W-:Y:S01]  /*1d70*/  MOV R144, R151.reuse ;  /* 0x0000009700907202 */ /* 0x080fe20000000f00 */
[----:B------:R-:W-:Y:S01]  /*1d80*/  UIADD3 UR22, UR58, 0x400, URZ ;  /* 0x000004003a167890 */ /* 0x000fe2000fffe03f */
[--C-:B------:R-:W-:Y:S01]  /*1d90*/  IMAD.MOV.U32 R143, RZ, RZ, R151.reuse ;  /* 0x000000ffff8f7224 */ /* 0x100fe200078e0097 */
[----:B------:R-:W-:Y:S01]  /*1da0*/  UIADD3 UR26, UR58, 0x402, URZ ;  /* 0x000004023a1a7890 */ /* 0x000fe2000fffe03f */
[--C-:B------:R-:W-:Y:S01]  /*1db0*/  IMAD.MOV.U32 R142, RZ, RZ, R151.reuse ;  /* 0x000000ffff8e7224 */ /* 0x100fe200078e0097 */
[----:B------:R-:W-:Y:S01]  /*1dc0*/  UIADD3 UR30, UR58, 0x404, URZ ;  /* 0x000004043a1e7890 */ /* 0x000fe2000fffe03f */
[--C-:B------:R-:W-:Y:S01]  /*1dd0*/  IMAD.MOV.U32 R141, RZ, RZ, R151.reuse ;  /* 0x000000ffff8d7224 */ /* 0x100fe200078e0097 */
[----:B------:R-:W-:Y:S01]  /*1de0*/  UIADD3 UR34, UR58, 0x406, URZ ;  /* 0x000004063a227890 */ /* 0x000fe2000fffe03f */
[--C-:B------:R-:W-:Y:S01]  /*1df0*/  IMAD.MOV.U32 R140, RZ, RZ, R151.reuse ;  /* 0x000000ffff8c7224 */ /* 0x100fe200078e0097 */
[----:B------:R-:W-:Y:S01]  /*1e00*/  UMOV UR33, 0x40000040 ;  /* 0x4000004000217882 */ /* 0x000fe20000000000 */
[----:B------:R-:W-:Y:S01]  /*1e10*/  UMOV UR35, 0x40000040 ;  /* 0x4000004000237882 */ /* 0x000fe20000000000 */
        /* <DEDUP_REMOVED lines=24> */
[----:B------:R-:W-:Y:S01]  /*1fa0*/  ULDC UR4, c[0x0][0x9d8] ;  /* 0x0002760000047ab9 */ /* 0x000fe20000000800 */
[----:B------:R-:W-:Y:S01]  /*1fb0*/  ULDC UR5, c[0x0][0x988] ;  /* 0x0002620000057ab9 */ /* 0x000fe20000000800 */
[--C-:B------:R-:W-:Y:S01]  /*1fc0*/  IMAD.MOV.U32 R128, RZ, RZ, R151.reuse ;  /* 0x000000ffff807224 */ /* 0x100fe200078e0097 */
[----:B------:R-:W-:Y:S01]  /*1fd0*/  MOV R110, R151 ;  /* 0x00000097006e7202 */ /* 0x000fe20000000f00 */
        /* <DEDUP_REMOVED lines=16> */
[----:B------:R-:W-:Y:S01]  /*20e0*/  IMAD.MOV.U32 R88, RZ, RZ, R151 ;  /* 0x000000ffff587224 */ /* 0x000fe200078e0097 */
        /* <DEDUP_REMOVED lines=46> */
[----:B------:R-:W1:Y:S01]  /*23d0*/  MUFU.TANH R6, R25 ;  /* 0x0000001900067308 */ /* 0x000e620000002400 */
[----:B------:R-:W-:Y:S01]  /*23e0*/  FMUL.FTZ R37, R37, UR4 ;  /* 0x0000000425257c20 */ /* 0x000fe20008410000 */
[----:B------:R-:W-:Y:S01]  /*23f0*/  FMUL.FTZ R31, R31, UR4 ;  /* 0x000000041f1f7c20 */ /* 0x000fe20008410000 */
[----:B------:R-:W-:Y:S01]  /*2400*/  FMUL.FTZ R61, R61, UR4 ;  /* 0x000000043d3d7c20 */ /* 0x000fe20008410000 */
[----:B------:R-:W-:Y:S01]  /*2410*/  FMUL.FTZ R40, R40, UR4 ;  /* 0x0000000428287c20 */ /* 0x000fe20008410000 */
[----:B------:R-:W-:Y:S01]  /*2420*/  FMUL.FTZ R34, R34, UR4 ;  /* 0x0000000422227c20 */ /* 0x000fe20008410000 */
[----:B------:R-:W-:Y:S01]  /*2430*/  FMUL.FTZ R41, R41, UR4 ;  /* 0x0000000429297c20 */ /* 0x000fe20008410000 */
[----:B------:R-:W-:Y:S01]  /*2440*/  FMUL.FTZ R35, R35, UR4 ;  /* 0x0000000423237c20 */ /* 0x000fe20008410000 */
[----:B------:R2:W-:Y:S01]  /*2450*/  MUFU.TANH R99, R57 ;  /* 0x0000003900637308 */ /* 0x0005e20000002400 */
        /* <DEDUP_REMOVED lines=8> */
[----:B--2---:R-:W-:Y:S01]  /*24e0*/  IADD3 R57, R104, 0x80, -R205 ;  /* 0x0000008068397810 */ /* 0x004fe20007ffe8cd */
[----:B------:R-:W-:Y:S01]  /*24f0*/  FMUL.FTZ R65, R65, UR4 ;  /* 0x0000000441417c20 */ /* 0x000fe20008410000 */
[----:B------:R-:W-:Y:S01]  /*2500*/  FMUL.FTZ R48, R48, UR4 ;  /* 0x0000000430307c20 */ /* 0x000fe20008410000 */
[----:B------:R-:W-:Y:S01]  /*2510*/  FMUL.FTZ R42, R42, UR4 ;  /* 0x000000042a2a7c20 */ /* 0x000fe20008410000 */
[----:B------:R-:W-:Y:S01]  /*2520*/  FMUL.FTZ R71, R71, UR4 ;  /* 0x0000000447477c20 */ /* 0x000fe20008410000 */
[----:B------:R-:W-:-:S02]  /*2530*/  IMAD R8, R94, -0x80, R57 ;  /* 0xffffff805e087824 */ /* 0x000fc400078e0239 */
[----:B------:R-:W-:Y:S01]  /*2540*/  FMUL.FTZ R43, R43, UR4 ;  /* 0x000000042b2b7c20 */ /* 0x000fe20008410000 */
[----:B------:R-:W-:Y:S01]  /*2550*/  MUFU.TANH R29, R29 ;  /* 0x0000001d001d7308 */ /* 0x000fe20000002400 */
[----:B------:R-:W-:Y:S01]  /*2560*/  FMUL.FTZ R49, R49, UR4 ;  /* 0x0000000431317c20 */ /* 0x000fe20008410000 */
[----:B------:R-:W-:Y:S01]  /*2570*/  FMUL.FTZ R52, R52, UR4 ;  /* 0x0000000434347c20 */ /* 0x000fe20008410000 */
[----:B------:R-:W-:Y:S01]  /*2580*/  ISETP.GT.AND P2, PT, R8, RZ, PT ;  /* 0x000000ff0800720c */ /* 0x000fe20003f44270 */
[----:B------:R-:W-:Y:S01]  /*2590*/  FMUL.FTZ R46, R46, UR4 ;  /* 0x000000042e2e7c20 */ /* 0x000fe20008410000 */
[C---:B------:R-:W-:Y:S01]  /*25a0*/  ISETP.GT.AND P3, PT, R8.reuse, 0x1, PT ;  /* 0x000000010800780c */ /* 0x040fe20003f64270 */
[----:B------:R-:W-:Y:S01]  /*25b0*/  FMUL.FTZ R47, R47, UR4 ;  /* 0x000000042f2f7c20 */ /* 0x000fe20008410000 */
[----:B------:R-:W-:Y:S01]  /*25c0*/  ISETP.GT.AND P6, PT, R8, 0x8, PT ;  /* 0x000000080800780c */ /* 0x000fe20003fc4270 */
[----:B------:R-:W2:Y:S01]  /*25d0*/  MUFU.TANH R7, R26 ;  /* 0x0000001a00077308 */ /* 0x000ea20000002400 */
[----:B0-----:R-:W-:Y:S01]  /*25e0*/  FSEL R21, R21, -INF , P2 ;  /* 0xff80000015157808 */ /* 0x001fe20001000000 */
[----:B------:R-:W-:Y:S01]  /*25f0*/  FMUL.FTZ R53, R53, UR4 ;  /* 0x0000000435357c20 */ /* 0x000fe20008410000 */
[----:B-1----:R-:W-:Y:S01]  /*2600*/  FSEL R6, R6, -INF , P3 ;  /* 0xff80000006067808 */ /* 0x002fe20001800000 */
[----:B------:R-:W-:Y:S01]  /*2610*/  FMUL.FTZ R50, R50, UR4 ;  /* 0x0000000432327c20 */ /* 0x000fe20008410000 */
[----:B------:R-:W-:Y:S01]  /*2620*/  ISETP.GT.AND P5, PT, R8, 0x9, PT ;  /* 0x000000090800780c */ /* 0x000fe20003fa4270 */
[----:B------:R-:W-:Y:S01]  /*2630*/  FMUL.FTZ R56, R56, UR4 ;  /* 0x0000000438387c20 */ /* 0x000fe20008410000 */
[----:B---3--:R-:W-:Y:S01]  /*2640*/  FSEL R57, R28, -INF , P6 ;  /* 0xff8000001c397808 */ /* 0x008fe20003000000 */
[----:B------:R-:W0:Y:S01]  /*2650*/  MUFU.TANH R32, R32 ;  /* 0x0000002000207308 */ /* 0x000e220000002400 */
[----:B------:R-:W-:Y:S01]  /*2660*/  FMNMX.FTZ R24, R21, R6, !PT ;  /* 0x0000000615187209 */ /* 0x000fe20007810000 */
[----:B------:R-:W-:Y:S01]  /*2670*/  FMUL.FTZ R51, R51, UR4 ;  /* 0x0000000433337c20 */ /* 0x000fe20008410000 */
[----:B------:R-:W-:Y:S01]  /*2680*/  ISETP.GT.AND P4, PT, R8, 0x10, PT ;  /* 0x000000100800780c */ /* 0x000fe20003f84270 */
        /* <DEDUP_REMOVED lines=9> */
[----:B------:R-:W-:Y:S01]  /*2720*/  FMUL.FTZ R59, R59, UR4 ;  /* 0x000000043b3b7c20 */ /* 0x000fe20008410000 */
[----:B------:R-:W-:Y:S01]  /*2730*/  FMUL.FTZ R62, R62, UR4 ;  /* 0x000000043e3e7c20 */ /* 0x000fe20008410000 */
[----:B------:R-:W-:Y:S01]  /*2740*/  FMUL.FTZ R68, R68, UR4 ;  /* 0x0000000444447c20 */ /* 0x000fe20008410000 */
[----:B------:R-:W-:Y:S01]  /*2750*/  MUFU.TANH R33, R33 ;  /* 0x0000002100217308 */ /* 0x000fe20000002400 */
        /* <DEDUP_REMOVED lines=8> */
[----:B-1----:R-:W-:Y:S01]  /*27e0*/  FSEL R4, R4, -INF , P3 ;  /* 0xff80000004047808 */ /* 0x002fe20001800000 */
[----:B------:R-:W-:Y:S01]  /*27f0*/  FMUL.FTZ R74, R74, UR4 ;  /* 0x000000044a4a7c20 */ /* 0x000fe20008410000 */
[----:B------:R-:W-:Y:S01]  /*2800*/  ISETP.GT.AND P3, PT, R8, 0x18, PT ;  /* 0x000000180800780c */ /* 0x000fe20003f64270 */
        /* <DEDUP_REMOVED lines=13> */
[----:B0-----:R-:W-:Y:S01]  /*28e0*/  FSEL R11, R11, -INF , P6 ;  /* 0xff8000000b0b7808 */ /* 0x001fe20003000000 */
[----:B------:R0:W-:Y:S01]  /*28f0*/  @!P1 SYNCS.ARRIVE.TRANS64.RED.A1T0 RZ, [R3+URZ], RZ ;  /* 0x000000ff03ff99a7 */ /* 0x0001e2000810043f */
[----:B------:R-:W-:Y:S01]  /*2900*/  ISETP.GT.AND P6, PT, R8, 0x19, PT ;  /* 0x000000190800780c */ /* 0x000fe20003fc4270 */
[----:B------:R-:W-:-:S04]  /*2910*/  IMAD.MOV.U32 R104, RZ, RZ, R151 ;  /* 0x000000ffff687224 */ /* 0x000fc800078e0097 */
[----:B------:R-:W-:Y:S08]  /*2920*/  MUFU.TANH R37, R37 ;  /* 0x0000002500257308 */ /* 0x000ff00000002400 */
[----:B------:R2:W-:Y:S01]  /*2930*/  MUFU.TANH R109, R61 ;  /* 0x0000003d006d7308 */ /* 0x0005e20000002400 */
[----:B-1----:R-:W-:-:S07]  /*2940*/  FSEL R13, R13, -INF , P5 ;  /* 0xff8000000d0d7808 */ /* 0x002fce0002800000 */
[----:B------:R-:W1:Y:S01]  /*2950*/  MUFU.TANH R15, R34 ;  /* 0x00000022000f7308 */ /* 0x000e620000002400 */
[----:B--2---:R-:W-:Y:S02]  /*2960*/  FSEL R61, R29, -INF , P5 ;  /* 0xff8000001d3d7808 */ /* 0x004fe40002800000 */
[----:B------:R-:W-:Y:S02]  /*2970*/  ISETP.GT.AND P5, PT, R8, 0x20, PT ;  /* 0x000000200800780c */ /* 0x000fe40003fa4270 */
[----:B------:R-:W-:-:S03]  /*2980*/  FMNMX.FTZ R24, R61, R24, !PT ;  /* 0x000000183d187209 */ /* 0x000fc60007810000 */
[----:B------:R-:W-:Y:S01]  /*2990*/  MUFU.TANH R40, R40 ;  /* 0x0000002800287308 */ /* 0x000fe20000002400 */
[----:B------:R-:W-:-:S07]  /*29a0*/  FMNMX.FTZ R24, R69, R24, !PT ;  /* 0x0000001845187209 */ /* 0x000fce0007810000 */
[----:B------:R-:W2:Y:S01]  /*29b0*/  MUFU.TANH R25, R35 ;  /* 0x0000002300197308 */ /* 0x000ea20000002400 */
[----:B-1----:R-:W-:Y:S02]  /*29c0*/  FSEL R15, R15, -INF , P4 ;  /* 0xff8000000f0f7808 */ /* 0x002fe40002000000 */
[----:B------:R-:W-:-:S05]  /*29d0*/  ISETP.GT.AND P4, PT, R8, 0x21, PT ;  /* 0x000000210800780c */ /* 0x000fca0003f84270 */
[----:B------:R-:W1:Y:S08]  /*29e0*/  MUFU.TANH R41, R41 ;  /* 0x0000002900297308 */ /* 0x000e700000002400 */
[----:B------:R3:W-:Y:S01]  /*29f0*/  MUFU.TANH R9, R63 ;  /* 0x0000003f00097308 */ /* 0x0007e20000002400 */
[----:B--2---:R-:W-:-:S07]  /*2a00*/  FSEL R25, R25, -INF , P2 ;  /* 0xff80000019197808 */ /* 0x004fce0001000000 */
[----:B------:R-:W2:Y:S01]  /*2a10*/  MUFU.TANH R27, R38 ;  /* 0x00000026001b7308 */ /* 0x000ea20000002400 */
[----:B---3--:R-:W-:Y:S02]  /*2a20*/  FSEL R63, R33, -INF , P2 ;  /* 0xff800000213f7808 */ /* 0x008fe40001000000 */
[----:B------:R-:W-:Y:S02]  /*2a30*/  ISETP.GT.AND P2, PT, R8, 0x28, PT ;  /* 0x000000280800780c */ /* 0x000fe40003f44270 */
[----:B------:R-:W-:Y:S02]  /*2a40*/  FMNMX.FTZ R24, R63, R24, !PT ;  /* 0x000000183f187209 */ /* 0x000fe40007810000 */
[----:B-1----:R-:W-:Y:S01]  /*2a50*/  FSEL R89, R41, -INF , P4 ;  /* 0xff80000029597808 */ /* 0x002fe20002000000 */
        /* <DEDUP_REMOVED lines=24> */
[----:B------:R-:W1:Y:S01]  /*2be0*/  MUFU.TANH R49, R49 ;  /* 0x0000003100317308 */ /* 0x000e620000002400 */
[----:B------:R-:W-:-:S04]  /*2bf0*/  FMNMX.FTZ R26, R89, R26, !PT ;  /* 0x0000001a591a7209 */ /* 0x000fc80007810000 */
[----:B------:R-:W-:-:S03]  /*2c00*/  FMNMX.FTZ R26, R91, R26, !PT ;  /* 0x0000001a5b1a7209 */ /* 0x000fc60007810000 */
[----:B------:R-:W3:Y:S01]  /*2c10*/  MUFU.TANH R35, R46 ;  /* 0x0000002e00237308 */ /* 0x000ee20000002400 */
[----:B------:R-:W-:Y:S02]  /*2c20*/  FMNMX.FTZ R26, R93, R26, !PT ;  /* 0x0000001a5d1a7209 */ /* 0x000fe40007810000 */
[----:B--2---:R-:W-:Y:S02]  /*2c30*/  FSEL R33, R43, -INF , P4 ;  /* 0xff8000002b217808 */ /* 0x004fe40002000000 */
[----:B------:R-:W-:Y:S02]  /*2c40*/  ISETP.GT.AND P4, PT, R8, 0x38, PT ;  /* 0x000000380800780c */ /* 0x000fe40003f84270 */
[----:B------:R-:W-:Y:S01]  /*2c50*/  FMNMX.FTZ R26, R95, R26, !PT ;  /* 0x0000001a5f1a7209 */ /* 0x000fe20007810000 */
[----:B------:R-:W2:Y:S01]  /*2c60*/  MUFU.TANH R52, R52 ;  /* 0x0000003400347308 */ /* 0x000ea20000002400 */
[----:B-1----:R-:W-:-:S04]  /*2c70*/  FSEL R97, R49, -INF , P5 ;  /* 0xff80000031617808 */ /* 0x002fc80002800000 */
[----:B------:R-:W-:-:S03]  /*2c80*/  FMNMX.FTZ R26, R97, R26, !PT ;  /* 0x0000001a611a7209 */ /* 0x000fc60007810000 */
[----:B------:R-:W1:Y:S01]  /*2c90*/  MUFU.TANH R47, R47 ;  /* 0x0000002f002f7308 */ /* 0x000e620000002400 */
[----:B---3--:R-:W-:Y:S02]  /*2ca0*/  FSEL R35, R35, -INF , P2 ;  /* 0xff80000023237808 */ /* 0x008fe40001000000 */
[----:B------:R-:W-:-:S05]  /*2cb0*/  ISETP.GT.AND P2, PT, R8, 0x39, PT ;  /* 0x000000390800780c */ /* 0x000fca0003f44270 */
[----:B------:R-:W3:Y:S01]  /*2cc0*/  MUFU.TANH R53, R53 ;  /* 0x0000003500357308 */ /* 0x000ee20000002400 */
[----:B--2---:R-:W-:-:S04]  /*2cd0*/  FSEL R101, R52, -INF , P4 ;  /* 0xff80000034657808 */ /* 0x004fc80002000000 */
[----:B------:R-:W-:-:S03]  /*2ce0*/  FMNMX.FTZ R26, R101, R26, !PT ;  /* 0x0000001a651a7209 */ /* 0x000fc60007810000 */
[----:B------:R-:W2:Y:S01]  /*2cf0*/  MUFU.TANH R50, R50 ;  /* 0x0000003200327308 */ /* 0x000ea20000002400 */
[----:B-1----:R-:W-:Y:S02]  /*2d00*/  FSEL R37, R47, -INF , P3 ;  /* 0xff8000002f257808 */ /* 0x002fe40001800000 */
[----:B------:R-:W-:-:S05]  /*2d10*/  ISETP.GT.AND P3, PT, R8, 0x40, PT ;  /* 0x000000400800780c */ /* 0x000fca0003f64270 */
[----:B------:R-:W1:Y:S01]  /*2d20*/  MUFU.TANH R56, R56 ;  /* 0x0000003800387308 */ /* 0x000e620000002400 */
[----:B---3--:R-:W-:-:S04]  /*2d30*/  FSEL R107, R53, -INF , P2 ;  /* 0xff800000356b7808 */ /* 0x008fc80001000000 */
[----:B------:R-:W-:-:S03]  /*2d40*/  FMNMX.FTZ R26, R107, R26, !PT ;  /* 0x0000001a6b1a7209 */ /* 0x000fc60007810000 */
[----:B------:R-:W3:Y:S01]  /*2d50*/  MUFU.TANH R51, R51 ;  /* 0x0000003300337308 */ /* 0x000ee20000002400 */
[----:B--2---:R-:W-:Y:S02]  /*2d60*/  FSEL R39, R50, -INF , P6 ;  /* 0xff80000032277808 */ /* 0x004fe40003000000 */
[----:B------:R-:W-:-:S04]  /*2d70*/  ISETP.GT.AND P6, PT, R8, 0x41, PT ;  /* 0x000000410800780c */ /* 0x000fc80003fc4270 */
[----:B------:R-:W-:Y:S01]  /*2d80*/  FSEL R99, R99, -INF , P6 ;  /* 0xff80000063637808 */ /* 0x000fe20003000000 */
[----:B------:R-:W2:Y:S01]  /*2d90*/  MUFU.TANH R54, R54 ;  /* 0x0000003600367308 */ /* 0x000ea20000002400 */
[----:B-1----:R-:W-:-:S04]  /*2da0*/  FSEL R105, R56, -INF , P3 ;  /* 0xff80000038697808 */ /* 0x002fc80001800000 */
[----:B------:R-:W-:-:S03]  /*2db0*/  FMNMX.FTZ R26, R105, R26, !PT ;  /* 0x0000001a691a7209 */ /* 0x000fc60007810000 */
[----:B------:R-:W1:Y:S01]  /*2dc0*/  MUFU.TANH R60, R60 ;  /* 0x0000003c003c7308 */ /* 0x000e620000002400 */
[----:B---3--:R-:W-:Y:S02]  /*2dd0*/  FSEL R41, R51, -INF , P5 ;  /* 0xff80000033297808 */ /* 0x008fe40002800000 */
[----:B------:R-:W-:Y:S02]  /*2de0*/  ISETP.GT.AND P5, PT, R8, 0x48, PT ;  /* 0x000000480800780c */ /* 0x000fe40003fa4270 */
[----:B------:R-:W-:-:S03]  /*2df0*/  FMNMX.FTZ R26, R99, R26, !PT ;  /* 0x0000001a631a7209 */ /* 0x000fc60007810000 */
[----:B------:R-:W3:Y:S01]  /*2e00*/  MUFU.TANH R55, R55 ;  /* 0x0000003700377308 */ /* 0x000ee20000002400 */
[----:B--2---:R-:W-:Y:S02]  /*2e10*/  FSEL R43, R54, -INF , P4 ;  /* 0xff800000362b7808 */ /* 0x004fe40002000000 */
[----:B------:R-:W-:-:S04]  /*2e20*/  ISETP.GT.AND P4, PT, R8, 0x49, PT ;  /* 0x000000490800780c */ /* 0x000fc80003f84270 */
[----:B------:R-:W-:Y:S01]  /*2e30*/  FSEL R109, R109, -INF , P4 ;  /* 0xff8000006d6d7808 */ /* 0x000fe20002000000 */
[----:B------:R-:W2:Y:S01]  /*2e40*/  MUFU.TANH R58, R58 ;  /* 0x0000003a003a7308 */ /* 0x000ea20000002400 */
[----:B-1----:R-:W-:Y:S02]  /*2e50*/  FSEL R103, R60, -INF , P5 ;  /* 0xff8000003c677808 */ /* 0x002fe40002800000 */
[----:B------:R-:W-:Y:S02]  /*2e60*/  FSEL R53, R9, -INF , P4 ;  /* 0xff80000009357808 */ /* 0x000fe40002000000 */
[----:B------:R-:W-:Y:S02]  /*2e70*/  FMNMX.FTZ R26, R103, R26, !PT ;  /* 0x0000001a671a7209 */ /* 0x000fe40007810000 */
[----:B------:R-:W-:Y:S01]  /*2e80*/  ISETP.GT.AND P4, PT, R8, 0x60, PT ;  /* 0x000000600800780c */ /* 0x000fe20003f84270 */
[----:B------:R-:W1:Y:S01]  /*2e90*/  MUFU.TANH R64, R64 ;  /* 0x0000004000407308 */ /* 0x000e620000002400 */
[----:B---3--:R-:W-:-:S02]  /*2ea0*/  FSEL R45, R55, -INF , P2 ;  /* 0xff800000372d7808 */ /* 0x008fc40001000000 */
[----:B------:R-:W-:Y:S02]  /*2eb0*/  ISETP.GT.AND P2, PT, R8, 0x50, PT ;  /* 0x000000500800780c */ /* 0x000fe40003f44270 */
        /* <DEDUP_REMOVED lines=11> */
[----:B------:R-:W-:Y:S02]  /*2f70*/  FMNMX.FTZ R26, R113, R26, !PT ;  /* 0x0000001a711a7209 */ /* 0x000fe40007810000 */
[----:B------:R-:W-:Y:S01]  /*2f80*/  FSEL R59, R10, -INF , P3 ;  /* 0xff8000000a3b7808 */ /* 0x000fe20001800000 */
[----:B------:R-:W3:Y:S01]  /*2f90*/  MUFU.TANH R14, R14 ;  /* 0x0000000e000e7308 */ /* 0x000ee20000002400 */
[----:B--2---:R-:W-:Y:S02]  /*2fa0*/  FSEL R51, R62, -INF , P5 ;  /* 0xff8000003e337808 */ /* 0x004fe40002800000 */
[----:B------:R-:W-:-:S02]  /*2fb0*/  ISETP.GT.AND P5, PT, R8, 0x59, PT ;  /* 0x000000590800780c */ /* 0x000fc40003fa4270 */
[----:B------:R-:W-:-:S03]  /*2fc0*/  ISETP.GT.AND P3, PT, R8, 0x61, PT ;  /* 0x000000610800780c */ /* 0x000fc60003f64270 */
[----:B------:R-:W2:Y:S01]  /*2fd0*/  MUFU.TANH R72, R72 ;  /* 0x0000004800487308 */ /* 0x000ea20000002400 */
[----:B-1----:R-:W-:-:S04]  /*2fe0*/  FSEL R115, R68, -INF , P6 ;  /* 0xff80000044737808 */ /* 0x002fc80003000000 */
[----:B------:R-:W-:-:S03]  /*2ff0*/  FMNMX.FTZ R26, R115, R26, !PT ;  /* 0x0000001a731a7209 */ /* 0x000fc60007810000 */
[----:B------:R-:W1:Y:S01]  /*3000*/  MUFU.TANH R66, R66 ;  /* 0x0000004200427308 */ /* 0x000e620000002400 */
[----:B---3--:R-:W-:-:S04]  /*3010*/  FSEL R117, R14, -INF , P5 ;  /* 0xff8000000e757808 */ /* 0x008fc80002800000 */
[----:B------:R-:W-:-:S03]  /*3020*/  FMNMX.FTZ R26, R117, R26, !PT ;  /* 0x0000001a751a7209 */ /* 0x000fc60007810000 */
        /* <DEDUP_REMOVED lines=11> */
[----:B------:R-:W-:-:S05]  /*30e0*/  ISETP.GT.AND P6, PT, R8, 0x69, PT ;  /* 0x000000690800780c */ /* 0x000fca0003fc4270 */
[----:B------:R-:W2:Y:S01]  /*30f0*/  MUFU.TANH R74, R74 ;  /* 0x0000004a004a7308 */ /* 0x000ea20000002400 */
[----:B-1----:R-:W-:-:S04]  /*3100*/  FSEL R123, R76, -INF , P2 ;  /* 0xff8000004c7b7808 */ /* 0x002fc80001000000 */
[----:B------:R-:W-:-:S03]  /*3110*/  FMNMX.FTZ R26, R123, R26, !PT ;  /* 0x0000001a7b1a7209 */ /* 0x000fc60007810000 */
[----:B------:R-:W1:Y:S01]  /*3120*/  MUFU.TANH R80, R80 ;  /* 0x0000005000507308 */ /* 0x000e620000002400 */
[----:B---3--:R-:W-:-:S04]  /*3130*/  FSEL R125, R77, -INF , P6 ;  /* 0xff8000004d7d7808 */ /* 0x008fc80003000000 */
[----:B------:R-:W-:-:S03]  /*3140*/  FMNMX.FTZ R26, R125, R26, !PT ;  /* 0x0000001a7d1a7209 */ /* 0x000fc60007810000 */
[----:B------:R3:W4:Y:S01]  /*3150*/  MUFU.TANH R24, R75 ;  /* 0x0000004b00187308 */ /* 0x0007220000002400 */
[----:B--2---:R-:W-:Y:S02]  /*3160*/  FSEL R77, R74, -INF , P4 ;  /* 0xff8000004a4d7808 */ /* 0x004fe40002000000 */
[----:B------:R-:W-:-:S05]  /*3170*/  ISETP.GT.AND P4, PT, R8, 0x71, PT ;  /* 0x000000710800780c */ /* 0x000fca0003f84270 */
[----:B------:R4:W2:Y:S01]  /*3180*/  MUFU.TANH R129, R81 ;  /* 0x0000005100817308 */ /* 0x0008a20000002400 */
[----:B---3--:R-:W-:Y:S02]  /*3190*/  FSEL R75, R20, -INF , P5 ;  /* 0xff800000144b7808 */ /* 0x008fe40002800000 */
[----:B------:R-:W-:-:S04]  /*31a0*/  ISETP.GT.AND P5, PT, R8, 0x70, PT ;  /* 0x000000700800780c */ /* 0x000fc80003fa4270 */
[----:B-1----:R-:W-:Y:S01]  /*31b0*/  FSEL R127, R80, -INF , P5 ;  /* 0xff800000507f7808 */ /* 0x002fe20002800000 */
[----:B------:R-:W1:Y:S01]  /*31c0*/  MUFU.TANH R78, R78 ;  /* 0x0000004e004e7308 */ /* 0x000e620000002400 */
[----:B----4-:R-:W-:Y:S02]  /*31d0*/  FSEL R81, R24, -INF , P3 ;  /* 0xff80000018517808 */ /* 0x010fe40001800000 */
[----:B------:R-:W-:Y:S02]  /*31e0*/  ISETP.GT.AND P3, PT, R8, 0x78, PT ;  /* 0x000000780800780c */ /* 0x000fe40003f64270 */
[----:B------:R-:W-:-:S03]  /*31f0*/  FMNMX.FTZ R26, R127, R26, !PT ;  /* 0x0000001a7f1a7209 */ /* 0x000fc60007810000 */
[----:B------:R-:W3:Y:S01]  /*3200*/  MUFU.TANH R84, R84 ;  /* 0x0000005400547308 */ /* 0x000ee20000002400 */
[----:B--2---:R-:W-:-:S04]  /*3210*/  FSEL R129, R129, -INF , P4 ;  /* 0xff80000081817808 */ /* 0x004fc80002000000 */
[----:B------:R-:W-:-:S03]  /*3220*/  FMNMX.FTZ R26, R129, R26, !PT ;  /* 0x0000001a811a7209 */ /* 0x000fc60007810000 */
[----:B------:R1:W2:Y:S08]  /*3230*/  MUFU.TANH R133, R85 ;  /* 0x0000005500857308 */ /* 0x0002b00000002400 */
[----:B------:R-:W4:Y:S01]  /*3240*/  MUFU.TANH R82, R82 ;  /* 0x0000005200527308 */ /* 0x000f220000002400 */
[----:B-1----:R-:W-:Y:S02]  /*3250*/  FSEL R85, R78, -INF , P2 ;  /* 0xff8000004e557808 */ /* 0x002fe40001000000 */
[----:B------:R-:W-:Y:S01]  /*3260*/  ISETP.GT.AND P2, PT, R8, 0x79, PT ;  /* 0x000000790800780c */ /* 0x000fe20003f44270 */
[----:B------:R-:W-:Y:S01]  /*3270*/  IMAD.U32 R8, RZ, RZ, UR5 ;  /* 0x00000005ff087e24 */ /* 0x000fe2000f8e00ff */
[----:B---3--:R-:W-:-:S03]  /*3280*/  FSEL R131, R84, -INF , P3 ;  /* 0xff80000054837808 */ /* 0x008fc60001800000 */
[----:B------:R-:W1:Y:S01]  /*3290*/  MUFU.TANH R83, R83 ;  /* 0x0000005300537308 */ /* 0x000e620000002400 */
[----:B--2---:R-:W-:Y:S02]  /*32a0*/  FSEL R133, R133, -INF , P2 ;  /* 0xff80000085857808 */ /* 0x004fe40001000000 */
[----:B------:R-:W-:-:S04]  /*32b0*/  FMNMX.FTZ R26, R131, R26, !PT ;  /* 0x0000001a831a7209 */ /* 0x000fc80007810000 */
[----:B------:R-:W-:Y:S01]  /*32c0*/  FMNMX.FTZ R26, R133, R26, !PT ;  /* 0x0000001a851a7209 */ /* 0x000fe20007810000 */
[----:B------:R-:W2:Y:S04]  /*32d0*/  MUFU.TANH R86, R86 ;  /* 0x0000005600567308 */ /* 0x000ea80000002400 */
[----:B------:R-:W3:Y:S02]  /*32e0*/  SHFL.BFLY PT, R9, R26, 0x2, 0x1f ;  /* 0x0c401f001a097f89 */ /* 0x000ee400000e0000 */
[----:B---3--:R-:W-:-:S05]  /*32f0*/  FMNMX.FTZ R14, R26, R9, !PT ;  /* 0x000000091a0e7209 */ /* 0x008fca0007810000 */
[----:B------:R-:W3:Y:S02]  /*3300*/  SHFL.BFLY PT, R9, R14, 0x1, 0x1f ;  /* 0x0c201f000e097f89 */ /* 0x000ee400000e0000 */
[----:B---3--:R-:W-:Y:S02]  /*3310*/  FMNMX.FTZ R9, R14, R9, !PT ;  /* 0x000000090e097209 */ /* 0x008fe40007810000 */
[----:B------:R-:W3:Y:S02]  /*3320*/  MUFU.TANH R14, R87 ;  /* 0x00000057000e7308 */ /* 0x000ee40000002400 */
[C---:B------:R-:W-:Y:S01]  /*3330*/  FSETP.NEU.FTZ.AND P0, PT, R9.reuse, -INF , PT ;  /* 0xff8000000900780b */ /* 0x040fe20003f1d000 */
[----:B------:R-:W-:-:S05]  /*3340*/  FMUL.FTZ R10, R9, R8 ;  /* 0x00000008090a7220 */ /* 0x000fca0000410000 */
[----:B------:R-:W-:Y:S02]  /*3350*/  FSEL R10, R10, RZ, P0 ;  /* 0x000000ff0a0a7208 */ /* 0x000fe40000000000 */
[----:B------:R-:W-:Y:S02]  /*3360*/  ISETP.NE.AND P0, PT, R12, RZ, PT ;  /* 0x000000ff0c00720c */ /* 0x000fe40003f05270 */
[----:B------:R5:W0:Y:S01]  /*3370*/  MUFU.TANH R12, R79 ;  /* 0x0000004f000c7308 */ /* 0x000a220000002400 */
[-CC-:B------:R-:W-:Y:S01]  /*3380*/  FFMA.FTZ R174, R91, R8.reuse, -R10.reuse ;  /* 0x000000085bae7223 */ /* 0x180fe2000001080a */
[----:B----4-:R-:W-:Y:S01]  /*3390*/  FSEL R91, R82, -INF , P5 ;  /* 0xff800000525b7808 */ /* 0x010fe20002800000 */
[-CC-:B------:R-:W-:Y:S01]  /*33a0*/  FFMA.FTZ R168, R95, R8.reuse, -R10.reuse ;  /* 0x000000085fa87223 */ /* 0x180fe2000001080a */
[----:B-1----:R-:W-:Y:S01]  /*33b0*/  FSEL R95, R83, -INF , P4 ;  /* 0xff800000535f7808 */ /* 0x002fe20002000000 */
[-CC-:B------:R-:W-:Y:S01]  /*33c0*/  FFMA.FTZ R176, R69, R8.reuse, -R10.reuse ;  /* 0x0000000845b07223 */ /* 0x180fe2000001080a */
[-CC-:B------:R-:W-:Y:S01]  /*33d0*/  FFMA.FTZ R69, R97, R8.reuse, -R10.reuse ;  /* 0x0000000861457223 */ /* 0x180fe2000001080a */
[----:B--2---:R-:W-:Y:S01]  /*33e0*/  FSEL R97, R86, -INF , P3 ;  /* 0xff80000056617808 */ /* 0x004fe20001800000 */
[-CC-:B------:R-:W-:Y:S01]  /*33f0*/  FFMA.FTZ R170, R101, R8.reuse, -R10.reuse ;  /* 0x0000000865aa7223 */ /* 0x180fe2000001080a */
[--C-:B-----5:R-:W-:Y:S01]  /*3400*/  FFMA.FTZ R79, R6, R8, -R10.reuse ;  /* 0x00000008064f7223 */ /* 0x120fe2000001080a */
[----:B------:R-:W-:Y:S01]  /*3410*/  FMNMX.FTZ R6, R7, R4, !PT ;  /* 0x0000000407067209 */ /* 0x000fe20007810000 */
[-CC-:B------:R-:W-:Y:S01]  /*3420*/  FFMA.FTZ R180, R21, R8.reuse, -R10.reuse ;  /* 0x0000000815b47223 */ /* 0x180fe2000001080a */
[----:B---3--:R-:W-:Y:S01]  /*3430*/  FSEL R101, R14, -INF , P2 ;  /* 0xff8000000e657808 */ /* 0x008fe20001000000 */
[--C-:B------:R-:W-:Y:S01]  /*3440*/  FFMA.FTZ R182, R57, R8, -R10.reuse ;  /* 0x0000000839b67223 */ /* 0x100fe2000001080a */
[----:B------:R-:W-:Y:S01]  /*3450*/  FMNMX.FTZ R6, R11, R6, !PT ;  /* 0x000000060b067209 */ /* 0x000fe20007810000 */
[----:B------:R-:W-:Y:S01]  /*3460*/  MUFU.EX2 R79, R79 ;  /* 0x0000004f004f7308 */ /* 0x000fe20000000800 */
[-CC-:B------:R-:W-:Y:S01]  /*3470*/  FFMA.FTZ R57, R61, R8.reuse, -R10.reuse ;  /* 0x000000083d397223 */ /* 0x180fe2000001080a */
[----:B0-----:R-:W-:Y:S01]  /*3480*/  FSEL R87, R12, -INF , P6 ;  /* 0xff8000000c577808 */ /* 0x001fe20003000000 */
[--C-:B------:R-:W-:Y:S01]  /*3490*/  FFMA.FTZ R61, R63, R8, -R10.reuse ;  /* 0x000000083f3d7223 */ /* 0x100fe2000001080a */
[----:B------:R-:W-:Y:S01]  /*34a0*/  FMNMX.FTZ R6, R13, R6, !PT ;  /* 0x000000060d067209 */ /* 0x000fe20007810000 */
[-CC-:B------:R-:W-:Y:S01]  /*34b0*/  FFMA.FTZ R178, R67, R8.reuse, -R10.reuse ;  /* 0x0000000843b27223 */ /* 0x180fe2000001080a */
[-CC-:B------:R-:W-:Y:S01]  /*34c0*/  FFMA.FTZ R63, R65, R8.reuse, -R10.reuse ;  /* 0x00000008413f7223 */ /* 0x180fe2000001080a */
[--C-:B------:R-:W-:Y:S01]  /*34d0*/  FFMA.FTZ R172, R71, R8, -R10.reuse ;  /* 0x0000000847ac7223 */ /* 0x100fe2000001080a */
[----:B------:R-:W-:Y:S01]  /*34e0*/  FMNMX.FTZ R6, R15, R6, !PT ;  /* 0x000000060f067209 */ /* 0x000fe20007810000 */
[----:B------:R-:W0:Y:S01]  /*34f0*/  MUFU.EX2 R180, R180 ;  /* 0x000000b400b47308 */ /* 0x000e220000000800 */
[-CC-:B------:R-:W-:Y:S01]  /*3500*/  FFMA.FTZ R65, R89, R8.reuse, -R10.reuse ;  /* 0x0000000859417223 */ /* 0x180fe2000001080a */
[--C-:B------:R-:W-:Y:S01]  /*3510*/  FFMA.FTZ R67, R93, R8, -R10.reuse ;  /* 0x000000085d437223 */ /* 0x100fe2000001080a */
[----:B------:R-:W-:Y:S01]  /*3520*/  FMNMX.FTZ R6, R25, R6, !PT ;  /* 0x0000000619067209 */ /* 0x000fe20007810000 */
[-CC-:B------:R-:W-:Y:S01]  /*3530*/  FFMA.FTZ R71, R107, R8.reuse, -R10.reuse ;  /* 0x000000086b477223 */ /* 0x180fe2000001080a */
[-CC-:B------:R-:W-:Y:S01]  /*3540*/  FFMA.FTZ R152, R105, R8.reuse, -R10.reuse ;  /* 0x0000000869987223 */ /* 0x180fe2000001080a */
[--C-:B------:R-:W-:Y:S01]  /*3550*/  FFMA.FTZ R83, R99, R8, -R10.reuse ;  /* 0x0000000863537223 */ /* 0x100fe2000001080a */
[----:B------:R-:W-:Y:S01]  /*3560*/  FMNMX.FTZ R6, R27, R6, !PT ;  /* 0x000000061b067209 */ /* 0x000fe20007810000 */
[----:B------:R-:W1:Y:S01]  /*3570*/  MUFU.EX2 R182, R182 ;  /* 0x000000b600b67308 */ /* 0x000e620000000800 */
[-CC-:B------:R-:W-:Y:S01]  /*3580*/  FFMA.FTZ R154, R103, R8.reuse, -R10.reuse ;  /* 0x00000008679a7223 */ /* 0x180fe2000001080a */
[--C-:B------:R-:W-:Y:S01]  /*3590*/  FFMA.FTZ R89, R109, R8, -R10.reuse ;  /* 0x000000086d597223 */ /* 0x100fe2000001080a */
[----:B------:R-:W-:Y:S01]  /*35a0*/  FMNMX.FTZ R6, R29, R6, !PT ;  /* 0x000000061d067209 */ /* 0x000fe20007810000 */
[-CC-:B------:R-:W-:Y:S01]  /*35b0*/  FFMA.FTZ R156, R111, R8.reuse, -R10.reuse ;  /* 0x000000086f9c7223 */ /* 0x180fe2000001080a */
[-CC-:B------:R-:W-:Y:S01]  /*35c0*/  FFMA.FTZ R93, R113, R8.reuse, -R10.reuse ;  /* 0x00000008715d7223 */ /* 0x180fe2000001080a */
[--C-:B------:R-:W-:Y:S01]  /*35d0*/  FFMA.FTZ R158, R115, R8, -R10.reuse ;  /* 0x00000008739e7223 */ /* 0x100fe2000001080a */
[----:B------:R-:W-:Y:S01]  /*35e0*/  FMNMX.FTZ R6, R31, R6, !PT ;  /* 0x000000061f067209 */ /* 0x000fe20007810000 */
[----:B------:R-:W2:Y:S01]  /*35f0*/  MUFU.EX2 R57, R57 ;  /* 0x0000003900397308 */ /* 0x000ea20000000800 */
[-CC-:B------:R-:W-:Y:S01]  /*3600*/  FFMA.FTZ R99, R117, R8.reuse, -R10.reuse ;  /* 0x0000000875637223 */ /* 0x180fe2000001080a */
[--C-:B------:R-:W-:Y:S01]  /*3610*/  FFMA.FTZ R160, R119, R8, -R10.reuse ;  /* 0x0000000877a07223 */ /* 0x100fe2000001080a */
[----:B------:R-:W-:Y:S01]  /*3620*/  FMNMX.FTZ R6, R33, R6, !PT ;  /* 0x0000000621067209 */ /* 0x000fe20007810000 */
[-CC-:B------:R-:W-:Y:S01]  /*3630*/  FFMA.FTZ R103, R121, R8.reuse, -R10.reuse ;  /* 0x0000000879677223 */ /* 0x180fe2000001080a */
[-CC-:B------:R-:W-:Y:S01]  /*3640*/  FFMA.FTZ R162, R123, R8.reuse, -R10.reuse ;  /* 0x000000087ba27223 */ /* 0x180fe2000001080a */
[--C-:B------:R-:W-:Y:S01]  /*3650*/  FFMA.FTZ R105, R125, R8, -R10.reuse ;  /* 0x000000087d697223 */ /* 0x100fe2000001080a */
[----:B------:R-:W-:Y:S01]  /*3660*/  FMNMX.FTZ R6, R35, R6, !PT ;  /* 0x0000000623067209 */ /* 0x000fe20007810000 */
[----:B------:R-:W3:Y:S01]  /*3670*/  MUFU.EX2 R176, R176 ;  /* 0x000000b000b07308 */ /* 0x000ee20000000800 */
[-CC-:B------:R-:W-:Y:S01]  /*3680*/  FFMA.FTZ R164, R127, R8.reuse, -R10.reuse ;  /* 0x000000087fa47223 */ /* 0x180fe2000001080a */
[--C-:B------:R-:W-:Y:S01]  /*3690*/  FFMA.FTZ R107, R129, R8, -R10.reuse ;  /* 0x00000008816b7223 */ /* 0x100fe2000001080a */
[----:B------:R-:W-:Y:S01]  /*36a0*/  FMNMX.FTZ R6, R37, R6, !PT ;  /* 0x0000000625067209 */ /* 0x000fe20007810000 */
[-CC-:B------:R-:W-:Y:S01]  /*36b0*/  FFMA.FTZ R166, R131, R8.reuse, -R10.reuse ;  /* 0x0000000883a67223 */ /* 0x180fe2000001080a */
[----:B------:R-:W-:Y:S01]  /*36c0*/  FFMA.FTZ R109, R133, R8, -R10 ;  /* 0x00000008856d7223 */ /* 0x000fe2000001080a */
[--C-:B------:R-:W-:Y:S01]  /*36d0*/  IMAD.MOV.U32 R133, RZ, RZ, R151.reuse ;  /* 0x000000ffff857224 */ /* 0x100fe200078e0097 */
[----:B------:R-:W-:Y:S01]  /*36e0*/  FMNMX.FTZ R6, R39, R6, !PT ;  /* 0x0000000627067209 */ /* 0x000fe20007810000 */
[----:B------:R-:W4:Y:S01]  /*36f0*/  MUFU.EX2 R61, R61 ;  /* 0x0000003d003d7308 */ /* 0x000f220000000800 */
[--C-:B------:R-:W-:Y:S01]  /*3700*/  IMAD.MOV.U32 R131, RZ, RZ, R151.reuse ;  /* 0x000000ffff837224 */ /* 0x100fe200078e0097 */
[----:B------:R-:W-:Y:S01]  /*3710*/  MOV R127, R151 ;  /* 0x00000097007f7202 */ /* 0x000fe20000000f00 */
[--C-:B------:R-:W-:Y:S01]  /*3720*/  IMAD.MOV.U32 R129, RZ, RZ, R151.reuse ;  /* 0x000000ffff817224 */ /* 0x100fe200078e0097 */
[----:B------:R-:W-:Y:S01]  /*3730*/  FMNMX.FTZ R6, R41, R6, !PT ;  /* 0x0000000629067209 */ /* 0x000fe20007810000 */
[----:B------:R-:W-:-:S02]  /*3740*/  IMAD.MOV.U32 R125, RZ, RZ, R151 ;  /* 0x000000ffff7d7224 */ /* 0x000fc400078e0097 */
[--C-:B------:R-:W-:Y:S01]  /*3750*/  IMAD.MOV.U32 R123, RZ, RZ, R151.reuse ;  /* 0x000000ffff7b7224 */ /* 0x100fe200078e0097 */
[----:B------:R-:W-:Y:S01]  /*3760*/  FMNMX.FTZ R6, R43, R6, !PT ;  /* 0x000000062b067209 */ /* 0x000fe20007810000 */
[----:B------:R-:W5:Y:S01]  /*3770*/  MUFU.EX2 R178, R178 ;  /* 0x000000b200b27308 */ /* 0x000f620000000800 */
[--C-:B------:R-:W-:Y:S02]  /*3780*/  IMAD.MOV.U32 R121, RZ, RZ, R151.reuse ;  /* 0x000000ffff797224 */ /* 0x100fe400078e0097 */
[----:B------:R-:W-:Y:S01]  /*3790*/  FMNMX.FTZ R6, R45, R6, !PT ;  /* 0x000000062d067209 */ /* 0x000fe20007810000 */
[--C-:B------:R-:W-:Y:S02]  /*37a0*/  IMAD.MOV.U32 R119, RZ, RZ, R151.reuse ;  /* 0x000000ffff777224 */ /* 0x100fe400078e0097 */
[--C-:B------:R-:W-:Y:S01]  /*37b0*/  IMAD.MOV.U32 R117, RZ, RZ, R151.reuse ;  /* 0x000000ffff757224 */ /* 0x100fe200078e0097 */
[----:B------:R-:W-:Y:S01]  /*37c0*/  FMNMX.FTZ R6, R47, R6, !PT ;  /* 0x000000062f067209 */ /* 0x000fe20007810000 */
[----:B------:R-:W5:Y:S01]  /*37d0*/  MUFU.EX2 R63, R63 ;  /* 0x0000003f003f7308 */ /* 0x000f620000000800 */
[----:B------:R-:W-:-:S02]  /*37e0*/  IMAD.MOV.U32 R115, RZ, RZ, R151 ;  /* 0x000000ffff737224 */ /* 0x000fc400078e0097 */
[----:B------:R-:W-:Y:S01]  /*37f0*/  FMNMX.FTZ R6, R49, R6, !PT ;  /* 0x0000000631067209 */ /* 0x000fe20007810000 */
[--C-:B------:R-:W-:Y:S02]  /*3800*/  IMAD.MOV.U32 R113, RZ, RZ, R151.reuse ;  /* 0x000000ffff717224 */ /* 0x100fe400078e0097 */
[----:B------:R-:W-:Y:S01]  /*3810*/  IMAD.MOV.U32 R111, RZ, RZ, R151 ;  /* 0x000000ffff6f7224 */ /* 0x000fe200078e0097 */
[----:B------:R-:W-:Y:S01]  /*3820*/  FMNMX.FTZ R6, R51, R6, !PT ;  /* 0x0000000633067209 */ /* 0x000fe20007810000 */
[----:B------:R-:W-:Y:S03]  /*3830*/  MUFU.EX2 R172, R172 ;  /* 0x000000ac00ac7308 */ /* 0x000fe60000000800 */
[----:B------:R-:W-:-:S04]  /*3840*/  FMNMX.FTZ R6, R53, R6, !PT ;  /* 0x0000000635067209 */ /* 0x000fc80007810000 */
        /* <DEDUP_REMOVED lines=17> */
[----:B------:R-:W-:-:S05]  /*3960*/  FMNMX.FTZ R6, R101, R6, !PT ;  /* 0x0000000665067209 */ /* 0x000fca0007810000 */
[----:B------:R-:W0:Y:S01]  /*3970*/  SHFL.BFLY PT, R21, R6, 0x2, 0x1f ;  /* 0x0c401f0006157f89 */ /* 0x000e2200000e0000 */
[----:B------:R-:W-:Y:S08]  /*3980*/  MUFU.EX2 R71, R71 ;  /* 0x0000004700477308 */ /* 0x000ff00000000800 */
[----:B------:R-:W-:Y:S08]  /*3990*/  MUFU.EX2 R152, R152 ;  /* 0x0000009800987308 */ /* 0x000ff00000000800 */
[----:B------:R-:W-:Y:S01]  /*39a0*/  MUFU.EX2 R83, R83 ;  /* 0x0000005300537308 */ /* 0x000fe20000000800 */
[----:B0-----:R-:W-:-:S07]  /*39b0*/  FMNMX.FTZ R12, R6, R21, !PT ;  /* 0x00000015060c7209 */ /* 0x001fce0007810000 */
[----:B------:R-:W-:Y:S01]  /*39c0*/  MUFU.EX2 R154, R154 ;  /* 0x0000009a009a7308 */ /* 0x000fe20000000800 */
[----:B------:R-:W0:Y:S07]  /*39d0*/  SHFL.BFLY PT, R21, R12, 0x1, 0x1f ;  /* 0x0c201f000c157f89 */ /* 0x000e2e00000e0000 */
[----:B------:R-:W-:Y:S08]  /*39e0*/  MUFU.EX2 R89, R89 ;  /* 0x0000005900597308 */ /* 0x000ff00000000800 */
[----:B------:R-:W-:Y:S08]  /*39f0*/  MUFU.EX2 R156, R156 ;  /* 0x0000009c009c7308 */ /* 0x000ff00000000800 */
[----:B------:R-:W-:Y:S01]  /*3a00*/  MUFU.EX2 R93, R93 ;  /* 0x0000005d005d7308 */ /* 0x000fe20000000800 */
[----:B0-----:R-:W-:-:S04]  /*3a10*/  FMNMX.FTZ R21, R12, R21, !PT ;  /* 0x000000150c157209 */ /* 0x001fc80007810000 */
[C---:B------:R-:W-:Y:S01]  /*3a20*/  FSETP.NEU.FTZ.AND P2, PT, R21.reuse, -INF , PT ;  /* 0xff8000001500780b */ /* 0x040fe20003f5d000 */
[----:B------:R-:W-:Y:S02]  /*3a30*/  FMUL.FTZ R6, R21, R8 ;  /* 0x0000000815067220 */ /* 0x000fe40000410000 */
[----:B------:R-:W-:Y:S03]  /*3a40*/  MUFU.EX2 R158, R158 ;  /* 0x0000009e009e7308 */ /* 0x000fe60000000800 */
[----:B------:R-:W-:-:S05]  /*3a50*/  FSEL R32, R6, RZ, P2 ;  /* 0x000000ff06207208 */ /* 0x000fca0001000000 */
[----:B------:R-:W-:Y:S01]  /*3a60*/  MUFU.EX2 R99, R99 ;  /* 0x0000006300637308 */ /* 0x000fe20000000800 */
[-CC-:B------:R-:W-:Y:S01]  /*3a70*/  FFMA.FTZ R181, R7, R8.reuse, -R32.reuse ;  /* 0x0000000807b57223 */ /* 0x180fe20000010820 */
[-CC-:B------:R-:W-:Y:S01]  /*3a80*/  FFMA.FTZ R6, R4, R8.reuse, -R32.reuse ;  /* 0x0000000804067223 */ /* 0x180fe20000010820 */
[-CC-:B------:R-:W-:Y:S01]  /*3a90*/  FFMA.FTZ R183, R11, R8.reuse, -R32.reuse ;  /* 0x000000080bb77223 */ /* 0x180fe20000010820 */
[----:B------:R-:W-:Y:S01]  /*3aa0*/  FADD.FTZ R7, R180, R79 ;  /* 0x0000004fb4077221 */ /* 0x000fe20000010000 */
[-CC-:B------:R-:W-:Y:S01]  /*3ab0*/  FFMA.FTZ R10, R13, R8.reuse, -R32.reuse ;  /* 0x000000080d0a7223 */ /* 0x180fe20000010820 */
[-CC-:B------:R-:W-:Y:S01]  /*3ac0*/  FFMA.FTZ R177, R15, R8.reuse, -R32.reuse ;  /* 0x000000080fb17223 */ /* 0x180fe20000010820 */
[-CC-:B------:R-:W-:Y:S01]  /*3ad0*/  FFMA.FTZ R12, R25, R8.reuse, -R32.reuse ;  /* 0x00000008190c7223 */ /* 0x180fe20000010820 */
[----:B------:R-:W-:Y:S01]  /*3ae0*/  MUFU.EX2 R181, R181 ;  /* 0x000000b500b57308 */ /* 0x000fe20000000800 */
[----:B-1----:R-:W-:Y:S01]  /*3af0*/  FADD.FTZ R4, R182, R7 ;  /* 0x00000007b6047221 */ /* 0x002fe20000010000 */
[-CC-:B------:R-:W-:Y:S01]  /*3b00*/  FFMA.FTZ R179, R27, R8.reuse, -R32.reuse ;  /* 0x000000081bb37223 */ /* 0x180fe20000010820 */
[-CC-:B------:R-:W-:Y:S01]  /*3b10*/  FFMA.FTZ R14, R29, R8.reuse, -R32.reuse ;  /* 0x000000081d0e7223 */ /* 0x180fe20000010820 */
[-C--:B------:R-:W-:Y:S01]  /*3b20*/  FFMA.FTZ R173, R31, R8.reuse, -R32 ;  /* 0x000000081fad7223 */ /* 0x080fe20000010820 */
[----:B--2---:R-:W-:Y:S01]  /*3b30*/  FADD.FTZ R7, R57, R4 ;  /* 0x0000000439077221 */ /* 0x004fe20000010000 */
[-CC-:B------:R-:W-:Y:S01]  /*3b40*/  FFMA.FTZ R20, R33, R8.reuse, -R32.reuse ;  /* 0x0000000821147223 */ /* 0x180fe20000010820 */
[-CC-:B------:R-:W-:Y:S01]  /*3b50*/  FFMA.FTZ R175, R35, R8.reuse, -R32.reuse ;  /* 0x0000000823af7223 */ /* 0x180fe20000010820 */
[----:B------:R-:W0:Y:S01]  /*3b60*/  MUFU.EX2 R6, R6 ;  /* 0x0000000600067308 */ /* 0x000e220000000800 */
[----:B---3--:R-:W-:Y:S01]  /*3b70*/  FADD.FTZ R4, R176, R7 ;  /* 0x00000007b0047221 */ /* 0x008fe20000010000 */
[-CC-:B------:R-:W-:Y:S01]  /*3b80*/  FFMA.FTZ R24, R37, R8.reuse, -R32.reuse ;  /* 0x0000000825187223 */ /* 0x180fe20000010820 */
[-CC-:B------:R-:W-:Y:S01]  /*3b90*/  FFMA.FTZ R169, R39, R8.reuse, -R32.reuse ;  /* 0x0000000827a97223 */ /* 0x180fe20000010820 */
[-C--:B------:R-:W-:Y:S01]  /*3ba0*/  FFMA.FTZ R26, R41, R8.reuse, -R32 ;  /* 0x00000008291a7223 */ /* 0x080fe20000010820 */
[----:B----4-:R-:W-:Y:S01]  /*3bb0*/  FADD.FTZ R7, R61, R4 ;  /* 0x000000043d077221 */ /* 0x010fe20000010000 */
[-CC-:B------:R-:W-:Y:S01]  /*3bc0*/  FFMA.FTZ R171, R43, R8.reuse, -R32.reuse ;  /* 0x000000082bab7223 */ /* 0x180fe20000010820 */
[-CC-:B------:R-:W-:Y:S01]  /*3bd0*/  FFMA.FTZ R28, R45, R8.reuse, -R32.reuse ;  /* 0x000000082d1c7223 */ /* 0x180fe20000010820 */
[----:B------:R-:W1:Y:S01]  /*3be0*/  MUFU.EX2 R183, R183 ;  /* 0x000000b700b77308 */ /* 0x000e620000000800 */
[----:B-----5:R-:W-:Y:S01]  /*3bf0*/  FADD.FTZ R34, R178, R7 ;  /* 0x00000007b2227221 */ /* 0x020fe20000010000 */
[-CC-:B------:R-:W-:Y:S01]  /*3c00*/  FFMA.FTZ R153, R47, R8.reuse, -R32.reuse ;  /* 0x000000082f997223 */ /* 0x180fe20000010820 */
[-CC-:B------:R-:W-:Y:S01]  /*3c10*/  FFMA.FTZ R30, R49, R8.reuse, -R32.reuse ;  /* 0x00000008311e7223 */ /* 0x180fe20000010820 */
[-C--:B------:R-:W-:Y:S01]  /*3c20*/  FFMA.FTZ R51, R51, R8.reuse, -R32 ;  /* 0x0000000833337223 */ /* 0x080fe20000010820 */
[----:B------:R-:W-:Y:S01]  /*3c30*/  FADD.FTZ R11, R63, R34 ;  /* 0x000000223f0b7221 */ /* 0x000fe20000010000 */
[-CC-:B------:R-:W-:Y:S01]  /*3c40*/  FFMA.FTZ R53, R53, R8.reuse, -R32.reuse ;  /* 0x0000000835357223 */ /* 0x180fe20000010820 */
[-C--:B------:R-:W-:Y:S01]  /*3c50*/  FFMA.FTZ R55, R55, R8.reuse, -R32 ;  /* 0x0000000837377223 */ /* 0x080fe20000010820 */
[----:B------:R-:W2:Y:S01]  /*3c60*/  MUFU.EX2 R10, R10 ;  /* 0x0000000a000a7308 */ /* 0x000ea20000000800 */
[----:B0-----:R-:W-:Y:S01]  /*3c70*/  FADD.FTZ R4, R181, R6 ;  /* 0x00000006b5047221 */ /* 0x001fe20000010000 */
[----:B------:R-:W-:Y:S01]  /*3c80*/  FADD.FTZ R36, R172, R11 ;  /* 0x0000000bac247221 */ /* 0x000fe20000010000 */
[-CC-:B------:R-:W-:Y:S01]  /*3c90*/  FFMA.FTZ R59, R59, R8.reuse, -R32.reuse ;  /* 0x000000083b3b7223 */ /* 0x180fe20000010820 */
[-CC-:B------:R-:W-:Y:S01]  /*3ca0*/  FFMA.FTZ R73, R73, R8.reuse, -R32.reuse ;  /* 0x0000000849497223 */ /* 0x180fe20000010820 */
[-C--:B------:R-:W-:Y:S01]  /*3cb0*/  FFMA.FTZ R75, R75, R8.reuse, -R32 ;  /* 0x000000084b4b7223 */ /* 0x080fe20000010820 */
[----:B------:R-:W-:Y:S01]  /*3cc0*/  FADD.FTZ R11, R65, R36 ;  /* 0x00000024410b7221 */ /* 0x000fe20000010000 */
[-C--:B------:R-:W-:Y:S01]  /*3cd0*/  FFMA.FTZ R77, R77, R8.reuse, -R32 ;  /* 0x000000084d4d7223 */ /* 0x080fe20000010820 */
[----:B------:R-:W0:Y:S01]  /*3ce0*/  MUFU.EX2 R177, R177 ;  /* 0x000000b100b17308 */ /* 0x000e220000000800 */
[----:B-1----:R-:W-:Y:S01]  /*3cf0*/  FADD.FTZ R7, R183, R4 ;  /* 0x00000004b7077221 */ /* 0x002fe20000010000 */
[----:B------:R-:W-:Y:S01]  /*3d00*/  FADD.FTZ R36, R174, R11 ;  /* 0x0000000bae247221 */ /* 0x000fe20000010000 */
[-CC-:B------:R-:W-:Y:S01]  /*3d10*/  FFMA.FTZ R81, R81, R8.reuse, -R32.reuse ;  /* 0x0000000851517223 */ /* 0x180fe20000010820 */
[-CC-:B------:R-:W-:Y:S01]  /*3d20*/  FFMA.FTZ R85, R85, R8.reuse, -R32.reuse ;  /* 0x0000000855557223 */ /* 0x180fe20000010820 */
[-C--:B------:R-:W-:Y:S01]  /*3d30*/  FFMA.FTZ R87, R87, R8.reuse, -R32 ;  /* 0x0000000857577223 */ /* 0x080fe20000010820 */
[----:B------:R-:W-:Y:S01]  /*3d40*/  FADD.FTZ R11, R67, R36 ;  /* 0x00000024430b7221 */ /* 0x000fe20000010000 */
[-CC-:B------:R-:W-:Y:S01]  /*3d50*/  FFMA.FTZ R91, R91, R8.reuse, -R32.reuse ;  /* 0x000000085b5b7223 */ /* 0x180fe20000010820 */
[----:B------:R-:W1:Y:S01]  /*3d60*/  MUFU.EX2 R12, R12 ;  /* 0x0000000c000c7308 */ /* 0x000e620000000800 */
[----:B--2---:R-:W-:Y:S01]  /*3d70*/  FADD.FTZ R4, R10, R7 ;  /* 0x000000070a047221 */ /* 0x004fe20000010000 */
[----:B------:R-:W-:Y:S01]  /*3d80*/  FADD.FTZ R38, R168, R11 ;  /* 0x0000000ba8267221 */ /* 0x000fe20000010000 */
[-CC-:B------:R-:W-:Y:S01]  /*3d90*/  FFMA.FTZ R95, R95, R8.reuse, -R32.reuse ;  /* 0x000000085f5f7223 */ /* 0x180fe20000010820 */
[-CC-:B------:R-:W-:Y:S01]  /*3da0*/  FFMA.FTZ R97, R97, R8.reuse, -R32.reuse ;  /* 0x0000000861617223 */ /* 0x180fe20000010820 */
[----:B------:R-:W-:Y:S01]  /*3db0*/  FFMA.FTZ R101, R101, R8, -R32 ;  /* 0x0000000865657223 */ /* 0x000fe20000010820 */
[----:B------:R-:W-:Y:S01]  /*3dc0*/  FADD.FTZ R11, R69, R38 ;  /* 0x00000026450b7221 */ /* 0x000fe20000010000 */
[----:B------:R-:W-:Y:S01]  /*3dd0*/  F2FP.BF16.F32.PACK_AB R181, R6, R181 ;  /* 0x000000b506b5723e */ /* 0x000fe200000010ff */
[----:B------:R-:W2:Y:S01]  /*3de0*/  MUFU.EX2 R179, R179 ;  /* 0x000000b300b37308 */ /* 0x000ea20000000800 */
[----:B0-----:R-:W-:Y:S01]  /*3df0*/  FADD.FTZ R7, R177, R4 ;  /* 0x00000004b1077221 */ /* 0x001fe20000010000 */
[----:B------:R-:W-:Y:S01]  /*3e00*/  FADD.FTZ R38, R170, R11 ;  /* 0x0000000baa267221 */ /* 0x000fe20000010000 */
[----:B------:R-:W-:-:S02]  /*3e10*/  F2FP.BF16.F32.PACK_AB R183, R10, R183 ;  /* 0x000000b70ab7723e */ /* 0x000fc400000010ff */
[----:B------:R-:W-:Y:S02]  /*3e20*/  F2FP.BF16.F32.PACK_AB R180, R79, R180 ;  /* 0x000000b44fb4723e */ /* 0x000fe400000010ff */
[----:B------:R-:W-:Y:S01]  /*3e30*/  F2FP.BF16.F32.PACK_AB R182, R57, R182 ;  /* 0x000000b639b6723e */ /* 0x000fe200000010ff */
[----:B------:R-:W0:Y:S01]  /*3e40*/  MUFU.EX2 R14, R14 ;  /* 0x0000000e000e7308 */ /* 0x000e220000000800 */
[C---:B-1----:R-:W-:Y:S01]  /*3e50*/  FADD.FTZ R4, R12.reuse, R7 ;  /* 0x000000070c047221 */ /* 0x042fe20000010000 */
[----:B------:R-:W-:Y:S01]  /*3e60*/  F2FP.BF16.F32.PACK_AB R177, R12, R177 ;  /* 0x000000b10cb1723e */ /* 0x000fe200000010ff */
[----:B------:R-:W-:Y:S01]  /*3e70*/  VIADD R12, R94, 0xfffffffe ;  /* 0xfffffffe5e0c7836 */ /* 0x000fe20000000000 */
[----:B------:R-:W-:Y:S01]  /*3e80*/  F2FP.BF16.F32.PACK_AB R176, R61, R176 ;  /* 0x000000b03db0723e */ /* 0x000fe200000010ff */
[----:B------:R-:W-:Y:S01]  /*3e90*/  IMAD.MOV.U32 R94, RZ, RZ, R151 ;  /* 0x000000ffff5e7224 */ /* 0x000fe200078e0097 */
[----:B------:R-:W-:Y:S02]  /*3ea0*/  F2FP.BF16.F32.PACK_AB R178, R63, R178 ;  /* 0x000000b23fb2723e */ /* 0x000fe400000010ff */
[----:B------:R-:W1:Y:S01]  /*3eb0*/  MUFU.EX2 R173, R173 ;  /* 0x000000ad00ad7308 */ /* 0x000e620000000800 */
[----:B--2---:R-:W-:Y:S01]  /*3ec0*/  FADD.FTZ R7, R179, R4 ;  /* 0x00000004b3077221 */ /* 0x004fe20000010000 */
[----:B------:R-:W-:-:S02]  /*3ed0*/  ISETP.GE.AND P2, PT, R12, R17, PT ;  /* 0x000000110c00720c */ /* 0x000fc40003f46270 */
[----:B------:R-:W-:Y:S02]  /*3ee0*/  F2FP.BF16.F32.PACK_AB R172, R65, R172 ;  /* 0x000000ac41ac723e */ /* 0x000fe400000010ff */
[----:B------:R-:W-:Y:S02]  /*3ef0*/  F2FP.BF16.F32.PACK_AB R174, R67, R174 ;  /* 0x000000ae43ae723e */ /* 0x000fe400000010ff */
[----:B------:R-:W2:Y:S01]  /*3f00*/  MUFU.EX2 R20, R20 ;  /* 0x0000001400147308 */ /* 0x000ea20000000800 */
[C---:B0-----:R-:W-:Y:S01]  /*3f10*/  FADD.FTZ R4, R14.reuse, R7 ;  /* 0x000000070e047221 */ /* 0x041fe20000010000 */
[----:B------:R-:W-:Y:S02]  /*3f20*/  F2FP.BF16.F32.PACK_AB R168, R69, R168 ;  /* 0x000000a845a8723e */ /* 0x000fe400000010ff */
[----:B------:R-:W-:Y:S02]  /*3f30*/  F2FP.BF16.F32.PACK_AB R170, R71, R170 ;  /* 0x000000aa47aa723e */ /* 0x000fe400000010ff */
[----:B------:R-:W-:-:S02]  /*3f40*/  F2FP.BF16.F32.PACK_AB R179, R14, R179 ;  /* 0x000000b30eb3723e */ /* 0x000fc400000010ff */
[----:B------:R-:W0:Y:S01]  /*3f50*/  MUFU.EX2 R175, R175 ;  /* 0x000000af00af7308 */ /* 0x000e220000000800 */
[----:B-1----:R-:W-:-:S07]  /*3f60*/  FADD.FTZ R7, R173, R4 ;  /* 0x00000004ad077221 */ /* 0x002fce0000010000 */
[----:B------:R-:W1:Y:S01]  /*3f70*/  MUFU.EX2 R24, R24 ;  /* 0x0000001800187308 */ /* 0x000e620000000800 */
[C---:B--2---:R-:W-:Y:S01]  /*3f80*/  FADD.FTZ R4, R20.reuse, R7 ;  /* 0x0000000714047221 */ /* 0x044fe20000010000 */
[----:B------:R-:W-:Y:S01]  /*3f90*/  FADD.FTZ R7, R71, R38 ;  /* 0x0000002647077221 */ /* 0x000fe20000010000 */
[----:B------:R-:W-:-:S03]  /*3fa0*/  F2FP.BF16.F32.PACK_AB R173, R20, R173 ;  /* 0x000000ad14ad723e */ /* 0x000fc600000010ff */
[----:B------:R-:W-:Y:S01]  /*3fb0*/  FADD.FTZ R40, R152, R7 ;  /* 0x0000000798287221 */ /* 0x000fe20000010000 */
[----:B------:R-:W-:Y:S01]  /*3fc0*/  F2FP.BF16.F32.PACK_AB R152, R83, R152 ;  /* 0x000000985398723e */ /* 0x000fe200000010ff */
[----:B------:R-:W2:Y:S01]  /*3fd0*/  MUFU.EX2 R169, R169 ;  /* 0x000000a900a97308 */ /* 0x000ea20000000800 */
[----:B0-----:R-:W-:Y:S01]  /*3fe0*/  FADD.FTZ R3, R175, R4 ;  /* 0x00000004af037221 */ /* 0x001fe20000010000 */
[----:B------:R-:W-:-:S04]  /*3ff0*/  FADD.FTZ R7, R83, R40 ;  /* 0x0000002853077221 */ /* 0x000fc80000010000 */
[----:B------:R-:W-:Y:S01]  /*4000*/  FADD.FTZ R40, R154, R7 ;  /* 0x000000079a287221 */ /* 0x000fe20000010000 */
[C---:B------:R-:W-:Y:S01]  /*4010*/  F2FP.BF16.F32.PACK_AB R154, R89.reuse, R154 ;  /* 0x0000009a599a723e */ /* 0x040fe200000010ff */
[----:B------:R-:W0:Y:S01]  /*4020*/  MUFU.EX2 R26, R26 ;  /* 0x0000001a001a7308 */ /* 0x000e220000000800 */
[C---:B-1----:R-:W-:Y:S01]  /*4030*/  FADD.FTZ R4, R24.reuse, R3 ;  /* 0x0000000318047221 */ /* 0x042fe20000010000 */
[----:B------:R-:W-:Y:S01]  /*4040*/  FADD.FTZ R7, R89, R40 ;  /* 0x0000002859077221 */ /* 0x000fe20000010000 */
[----:B------:R-:W-:Y:S01]  /*4050*/  F2FP.BF16.F32.PACK_AB R175, R24, R175 ;  /* 0x000000af18af723e */ /* 0x000fe200000010ff */
[----:B------:R-:W-:Y:S02]  /*4060*/  IMAD.MOV.U32 R89, RZ, RZ, R151 ;  /* 0x000000ffff597224 */ /* 0x000fe400078e0097 */
[----:B------:R-:W-:Y:S01]  /*4070*/  FADD.FTZ R40, R156, R7 ;  /* 0x000000079c287221 */ /* 0x000fe20000010000 */
[----:B------:R-:W-:Y:S01]  /*4080*/  F2FP.BF16.F32.PACK_AB R156, R93, R156 ;  /* 0x0000009c5d9c723e */ /* 0x000fe200000010ff */
[----:B------:R-:W1:Y:S01]  /*4090*/  MUFU.EX2 R171, R171 ;  /* 0x000000ab00ab7308 */ /* 0x000e620000000800 */
[----:B--2---:R-:W-:Y:S01]  /*40a0*/  FADD.FTZ R3, R169, R4 ;  /* 0x00000004a9037221 */ /* 0x004fe20000010000 */
[----:B------:R-:W-:Y:S01]  /*40b0*/  FADD.FTZ R7, R93, R40 ;  /* 0x000000285d077221 */ /* 0x000fe20000010000 */
[----:B------:R-:W-:-:S03]  /*40c0*/  MOV R93, R151 ;  /* 0x00000097005d7202 */ /* 0x000fc60000000f00 */
[----:B------:R-:W-:Y:S01]  /*40d0*/  FADD.FTZ R40, R158, R7 ;  /* 0x000000079e287221 */ /* 0x000fe20000010000 */
[C---:B------:R-:W-:Y:S01]  /*40e0*/  F2FP.BF16.F32.PACK_AB R158, R99.reuse, R158 ;  /* 0x0000009e639e723e */ /* 0x040fe200000010ff */
[----:B------:R-:W2:Y:S01]  /*40f0*/  MUFU.EX2 R28, R28 ;  /* 0x0000001c001c7308 */ /* 0x000ea20000000800 */
[C---:B0-----:R-:W-:Y:S01]  /*4100*/  FADD.FTZ R4, R26.reuse, R3 ;  /* 0x000000031a047221 */ /* 0x041fe20000010000 */
[----:B------:R-:W-:Y:S01]  /*4110*/  FADD.FTZ R7, R99, R40 ;  /* 0x0000002863077221 */ /* 0x000fe20000010000 */
[----:B------:R-:W-:Y:S01]  /*4120*/  F2FP.BF16.F32.PACK_AB R169, R26, R169 ;  /* 0x000000a91aa9723e */ /* 0x000fe200000010ff */
[----:B------:R-:W-:-:S04]  /*4130*/  IMAD.MOV.U32 R99, RZ, RZ, R151 ;  /* 0x000000ffff637224 */ /* 0x000fc800078e0097 */
[----:B------:R-:W0:Y:S01]  /*4140*/  MUFU.EX2 R153, R153 ;  /* 0x0000009900997308 */ /* 0x000e220000000800 */
[----:B-1----:R-:W-:-:S07]  /*4150*/  FADD.FTZ R3, R171, R4 ;  /* 0x00000004ab037221 */ /* 0x002fce0000010000 */
[----:B------:R-:W1:Y:S01]  /*4160*/  MUFU.EX2 R30, R30 ;  /* 0x0000001e001e7308 */ /* 0x000e620000000800 */
[C---:B--2---:R-:W-:Y:S01]  /*4170*/  FADD.FTZ R4, R28.reuse, R3 ;  /* 0x000000031c047221 */ /* 0x044fe20000010000 */
[----:B------:R-:W-:-:S06]  /*4180*/  F2FP.BF16.F32.PACK_AB R171, R28, R171 ;  /* 0x000000ab1cab723e */ /* 0x000fcc00000010ff */
[----:B------:R-:W2:Y:S01]  /*4190*/  MUFU.EX2 R51, R51 ;  /* 0x0000003300337308 */ /* 0x000ea20000000800 */
[----:B0-----:R-:W-:-:S07]  /*41a0*/  FADD.FTZ R3, R153, R4 ;  /* 0x0000000499037221 */ /* 0x001fce0000010000 */
[----:B------:R-:W0:Y:S01]  /*41b0*/  MUFU.EX2 R34, R53 ;  /* 0x0000003500227308 */ /* 0x000e220000000800 */
[C---:B-1----:R-:W-:Y:S01]  /*41c0*/  FADD.FTZ R4, R30.reuse, R3 ;  /* 0x000000031e047221 */ /* 0x042fe20000010000 */
[----:B------:R-:W-:-:S06]  /*41d0*/  F2FP.BF16.F32.PACK_AB R153, R30, R153 ;  /* 0x000000991e99723e */ /* 0x000fcc00000010ff */
[----:B------:R-:W1:Y:S01]  /*41e0*/  MUFU.EX2 R160, R160 ;  /* 0x000000a000a07308 */ /* 0x000e620000000800 */
[----:B--2---:R-:W-:-:S07]  /*41f0*/  FADD.FTZ R3, R51, R4 ;  /* 0x0000000433037221 */ /* 0x004fce0000010000 */
[----:B------:R-:W2:Y:S01]  /*4200*/  MUFU.EX2 R55, R55 ;  /* 0x0000003700377308 */ /* 0x000ea20000000800 */
[C---:B0-----:R-:W-:Y:S01]  /*4210*/  FADD.FTZ R4, R34.reuse, R3 ;  /* 0x0000000322047221 */ /* 0x041fe20000010000 */
[----:B------:R-:W-:-:S06]  /*4220*/  F2FP.BF16.F32.PACK_AB R155, R34, R51 ;  /* 0x00000033229b723e */ /* 0x000fcc00000010ff */
[----:B------:R-:W0:Y:S01]  /*4230*/  MUFU.EX2 R103, R103 ;  /* 0x0000006700677308 */ /* 0x000e220000000800 */
[----:B-1----:R-:W-:-:S07]  /*4240*/  FADD.FTZ R42, R160, R7 ;  /* 0x00000007a02a7221 */ /* 0x002fce0000010000 */
[----:B------:R-:W1:Y:S01]  /*4250*/  MUFU.EX2 R36, R59 ;  /* 0x0000003b00247308 */ /* 0x000e620000000800 */
[----:B--2---:R-:W-:-:S07]  /*4260*/  FADD.FTZ R3, R55, R4 ;  /* 0x0000000437037221 */ /* 0x004fce0000010000 */
[----:B------:R-:W2:Y:S01]  /*4270*/  MUFU.EX2 R162, R162 ;  /* 0x000000a200a27308 */ /* 0x000ea20000000800 */
[C---:B0-----:R-:W-:Y:S01]  /*4280*/  FADD.FTZ R7, R103.reuse, R42 ;  /* 0x0000002a67077221 */ /* 0x041fe20000010000 */
[----:B------:R-:W-:Y:S01]  /*4290*/  F2FP.BF16.F32.PACK_AB R160, R103, R160 ;  /* 0x000000a067a0723e */ /* 0x000fe200000010ff */
[----:B------:R-:W-:-:S05]  /*42a0*/  IMAD.MOV.U32 R103, RZ, RZ, R151 ;  /* 0x000000ffff677224 */ /* 0x000fca00078e0097 */
[----:B------:R-:W0:Y:S01]  /*42b0*/  MUFU.EX2 R73, R73 ;  /* 0x0000004900497308 */ /* 0x000e220000000800 */
[C---:B-1----:R-:W-:Y:S01]  /*42c0*/  FADD.FTZ R4, R36.reuse, R3 ;  /* 0x0000000324047221 */ /* 0x042fe20000010000 */
[----:B------:R-:W-:-:S06]  /*42d0*/  F2FP.BF16.F32.PACK_AB R157, R36, R55 ;  /* 0x00000037249d723e */ /* 0x000fcc00000010ff */
[----:B------:R-:W1:Y:S01]  /*42e0*/  MUFU.EX2 R105, R105 ;  /* 0x0000006900697308 */ /* 0x000e620000000800 */
[----:B--2---:R-:W-:-:S07]  /*42f0*/  FADD.FTZ R42, R162, R7 ;  /* 0x00000007a22a7221 */ /* 0x004fce0000010000 */
[----:B------:R-:W2:Y:S01]  /*4300*/  MUFU.EX2 R38, R75 ;  /* 0x0000004b00267308 */ /* 0x000ea20000000800 */
[----:B0-----:R-:W-:-:S07]  /*4310*/  FADD.FTZ R3, R73, R4 ;  /* 0x0000000449037221 */ /* 0x001fce0000010000 */
[----:B------:R-:W0:Y:S01]  /*4320*/  MUFU.EX2 R164, R164 ;  /* 0x000000a400a47308 */ /* 0x000e220000000800 */
[C---:B-1----:R-:W-:Y:S01]  /*4330*/  FADD.FTZ R7, R105.reuse, R42 ;  /* 0x0000002a69077221 */ /* 0x042fe20000010000 */
[----:B------:R-:W-:Y:S01]  /*4340*/  F2FP.BF16.F32.PACK_AB R162, R105, R162 ;  /* 0x000000a269a2723e */ /* 0x000fe200000010ff */
[----:B------:R-:W-:-:S05]  /*4350*/  IMAD.MOV.U32 R105, RZ, RZ, R151 ;  /* 0x000000ffff697224 */ /* 0x000fca00078e0097 */
[----:B------:R-:W1:Y:S01]  /*4360*/  MUFU.EX2 R77, R77 ;  /* 0x0000004d004d7308 */ /* 0x000e620000000800 */
[C---:B--2---:R-:W-:Y:S01]  /*4370*/  FADD.FTZ R4, R38.reuse, R3 ;  /* 0x0000000326047221 */ /* 0x044fe20000010000 */
[----:B------:R-:W-:-:S06]  /*4380*/  F2FP.BF16.F32.PACK_AB R159, R38, R73 ;  /* 0x00000049269f723e */ /* 0x000fcc00000010ff */
[----:B------:R-:W2:Y:S01]  /*4390*/  MUFU.EX2 R107, R107 ;  /* 0x0000006b006b7308 */ /* 0x000ea20000000800 */
[----:B0-----:R-:W-:-:S07]  /*43a0*/  FADD.FTZ R44, R164, R7 ;  /* 0x00000007a42c7221 */ /* 0x001fce0000010000 */
[----:B------:R-:W0:Y:S01]  /*43b0*/  MUFU.EX2 R32, R81 ;  /* 0x0000005100207308 */ /* 0x000e220000000800 */
[----:B-1----:R-:W-:-:S07]  /*43c0*/  FADD.FTZ R3, R77, R4 ;  /* 0x000000044d037221 */ /* 0x002fce0000010000 */
[----:B------:R-:W1:Y:S01]  /*43d0*/  MUFU.EX2 R85, R85 ;  /* 0x0000005500557308 */ /* 0x000e620000000800 */
[C---:B--2---:R-:W-:Y:S01]  /*43e0*/  FADD.FTZ R7, R107.reuse, R44 ;  /* 0x0000002c6b077221 */ /* 0x044fe20000010000 */
[----:B------:R-:W-:Y:S01]  /*43f0*/  F2FP.BF16.F32.PACK_AB R164, R107, R164 ;  /* 0x000000a46ba4723e */ /* 0x000fe200000010ff */
[----:B------:R-:W-:-:S05]  /*4400*/  IMAD.MOV.U32 R107, RZ, RZ, R151 ;  /* 0x000000ffff6b7224 */ /* 0x000fca00078e0097 */
[----:B------:R-:W2:Y:S01]  /*4410*/  MUFU.EX2 R40, R87 ;  /* 0x0000005700287308 */ /* 0x000ea20000000800 */
[C---:B0-----:R-:W-:Y:S01]  /*4420*/  FADD.FTZ R44, R32.reuse, R3 ;  /* 0x00000003202c7221 */ /* 0x041fe20000010000 */
[----:B------:R-:W-:-:S06]  /*4430*/  F2FP.BF16.F32.PACK_AB R161, R32, R77 ;  /* 0x0000004d20a1723e */ /* 0x000fcc00000010ff */
[----:B------:R-:W0:Y:S01]  /*4440*/  MUFU.EX2 R91, R91 ;  /* 0x0000005b005b7308 */ /* 0x000e220000000800 */
[----:B-1----:R-:W-:-:S07]  /*4450*/  FADD.FTZ R3, R85, R44 ;  /* 0x0000002c55037221 */ /* 0x002fce0000010000 */
[----:B------:R1:W3:Y:S01]  /*4460*/  MUFU.EX2 R42, R95 ;  /* 0x0000005f002a7308 */ /* 0x0002e20000000800 */
[C---:B--2---:R-:W-:Y:S01]  /*4470*/  FADD.FTZ R10, R40.reuse, R3 ;  /* 0x00000003280a7221 */ /* 0x044fe20000010000 */
[----:B------:R-:W-:-:S06]  /*4480*/  F2FP.BF16.F32.PACK_AB R163, R40, R85 ;  /* 0x0000005528a3723e */ /* 0x000fcc00000010ff */
[----:B------:R-:W2:Y:S01]  /*4490*/  MUFU.EX2 R166, R166 ;  /* 0x000000a600a67308 */ /* 0x000ea20000000800 */
[----:B0-----:R-:W-:Y:S01]  /*44a0*/  FADD.FTZ R3, R91, R10 ;  /* 0x0000000a5b037221 */ /* 0x001fe20000010000 */
[----:B-1----:R-:W-:-:S06]  /*44b0*/  IMAD.MOV.U32 R95, RZ, RZ, R151 ;  /* 0x000000ffff5f7224 */ /* 0x002fcc00078e0097 */
[----:B------:R-:W0:Y:S01]  /*44c0*/  MUFU.EX2 R97, R97 ;  /* 0x0000006100617308 */ /* 0x000e220000000800 */
[C---:B---3--:R-:W-:Y:S01]  /*44d0*/  FADD.FTZ R10, R42.reuse, R3 ;  /* 0x000000032a0a7221 */ /* 0x048fe20000010000 */
[----:B------:R-:W-:Y:S01]  /*44e0*/  F2FP.BF16.F32.PACK_AB R165, R42, R91 ;  /* 0x0000005b2aa5723e */ /* 0x000fe200000010ff */
[----:B------:R-:W-:-:S05]  /*44f0*/  IMAD.MOV.U32 R91, RZ, RZ, R151 ;  /* 0x000000ffff5b7224 */ /* 0x000fca00078e0097 */
[----:B------:R-:W1:Y:S01]  /*4500*/  MUFU.EX2 R109, R109 ;  /* 0x0000006d006d7308 */ /* 0x000e620000000800 */
[----:B--2---:R-:W-:Y:S01]  /*4510*/  FADD.FTZ R4, R166, R7 ;  /* 0x00000007a6047221 */ /* 0x004fe20000010000 */
[----:B------:R-:W-:-:S06]  /*4520*/  IMAD.MOV.U32 R7, RZ, RZ, 0x3f800000 ;  /* 0x3f800000ff077424 */ /* 0x000fcc00078e00ff */
[----:B------:R2:W3:Y:S01]  /*4530*/  MUFU.EX2 R6, R101 ;  /* 0x0000006500067308 */ /* 0x0004e20000000800 */
[----:B0-----:R-:W-:Y:S01]  /*4540*/  FADD.FTZ R3, R97, R10 ;  /* 0x0000000a61037221 */ /* 0x001fe20000010000 */
[C---:B-1----:R-:W-:Y:S01]  /*4550*/  FADD.FTZ R4, R109.reuse, R4 ;  /* 0x000000046d047221 */ /* 0x042fe20000010000 */
[----:B------:R-:W-:Y:S01]  /*4560*/  F2FP.BF16.F32.PACK_AB R166, R109, R166 ;  /* 0x000000a66da6723e */ /* 0x000fe200000010ff */
[--C-:B------:R-:W-:Y:S02]  /*4570*/  IMAD.MOV.U32 R109, RZ, RZ, R151.reuse ;  /* 0x000000ffff6d7224 */ /* 0x100fe400078e0097 */
[----:B--2---:R-:W-:Y:S02]  /*4580*/  IMAD.MOV.U32 R101, RZ, RZ, R151 ;  /* 0x000000ffff657224 */ /* 0x004fe400078e0097 */
[C---:B---3--:R-:W-:Y:S01]  /*4590*/  FADD.FTZ R3, R6.reuse, R3 ;  /* 0x0000000306037221 */ /* 0x048fe20000010000 */
[----:B------:R-:W-:Y:S01]  /*45a0*/  F2FP.BF16.F32.PACK_AB R167, R6, R97 ;  /* 0x0000006106a7723e */ /* 0x000fe200000010ff */
[----:B------:R-:W-:-:S02]  /*45b0*/  IMAD.MOV.U32 R6, RZ, RZ, 0x3f800000 ;  /* 0x3f800000ff067424 */ /* 0x000fc400078e00ff */
[----:B------:R-:W-:Y:S01]  /*45c0*/  IMAD.MOV.U32 R97, RZ, RZ, R151 ;  /* 0x000000ffff617224 */ /* 0x000fe200078e0097 */
[----:B------:R-:W-:Y:S06]  /*45d0*/  @!P2 BRA `(.L_x_183) ;  /* 0x0000002800b8a947 */ /* 0x000fec0003800000 */
[----:B------:R-:W-:Y:S01]  /*45e0*/  R2UR UR5, R2 ;  /* 0x00000000020572ca */ /* 0x000fe200000e0000 */
[----:B------:R-:W-:Y:S01]  /*45f0*/  IMAD.MOV.U32 R10, RZ, RZ, R21 ;  /* 0x000000ffff0a7224 */ /* 0x000fe200078e0015 */
[----:B------:R-:W-:Y:S01]  /*4600*/  CS2R R150, SRZ ;  /* 0x0000000000967805 */ /* 0x000fe2000001ff00 */
[----:B------:R-:W-:Y:S01]  /*4610*/  IMAD.MOV.U32 R14, RZ, RZ, R9 ;  /* 0x000000ffff0e7224 */ /* 0x000fe200078e0009 */
[----:B------:R-:W-:Y:S01]  /*4620*/  CS2R R146, SRZ ;  /* 0x0000000000927805 */ /* 0x000fe2000001ff00 */
[----:B------:R-:W-:Y:S01]  /*4630*/  IMAD.MOV.U32 R11, RZ, RZ, R16 ;  /* 0x000000ffff0b7224 */ /* 0x000fe200078e0010 */
[----:B------:R-:W-:Y:S01]  /*4640*/  CS2R R142, SRZ ;  /* 0x00000000008e7805 */ /* 0x000fe2000001ff00 */
[----:B------:R-:W-:Y:S01]  /*4650*/  IMAD.MOV.U32 R6, RZ, RZ, 0x3f800000 ;  /* 0x3f800000ff067424 */ /* 0x000fe200078e00ff */
        /* <DEDUP_REMOVED lines=29> */
[----:B------:R-:W-:-:S06]  /*4830*/  ULDC UR4, c[0x0][0x9d8] ;  /* 0x0002760000047ab9 */ /* 0x000fcc0000000800 */
.L_x_192:
        /* <DEDUP_REMOVED lines=8> */
.L_x_184:
[----:B------:R-:W0:Y:S01]  /*48c0*/  S2UR UR10, SR_CgaCtaId ;  /* 0x00000000000a79c3 */ /* 0x000e220000008800 */
[----:B------:R-:W-:Y:S01]  /*48d0*/  UMOV UR7, 0x400 ;  /* 0x0000040000077882 */ /* 0x000fe20000000000 */
[----:B------:R-:W-:Y:S01]  /*48e0*/  IMAD.U32 R13, RZ, RZ, UR6 ;  /* 0x00000006ff0d7e24 */ /* 0x000fe2000f8e00ff */
[----:B------:R-:W-:Y:S01]  /*48f0*/  SHF.L.U32 R8, R16, 0x1f, RZ ;  /* 0x0000001f10087819 */ /* 0x000fe200000006ff */
[----:B0-----:R-:W-:-:S06]  /*4900*/  ULEA UR7, UR10, UR7, 0x18 ;  /* 0x000000070a077291 */ /* 0x001fcc000f8ec03f */
[----:B------:R-:W-:-:S04]  /*4910*/  IMAD.U32 R0, RZ, RZ, UR7 ;  /* 0x00000007ff007e24 */ /* 0x000fc8000f8e00ff */
[----:B------:R-:W-:-:S04]  /*4920*/  IMAD R13, R13, 0x8, R0 ;  /* 0x000000080d0d7824 */ /* 0x000fc800078e0200 */
[----:B------:R0:W1:Y:S01]  /*4930*/  SYNCS.PHASECHK.TRANS64.TRYWAIT P2, [R13+URZ+0x34830], R8 ;  /* 0x034830080d0075a7 */ /* 0x000062000804017f */
[----:B------:R-:W-:Y:S05]  /*4940*/  @!P0 BRA `(.L_x_185) ;  /* 0x0000000000048947 */ /* 0x000fea0003800000 */
[----:B------:R-:W-:Y:S01]  /*4950*/  BPT.TRAP 0x1 ;  /* 0x000000040000795c */ /* 0x000fe20000300000 */
.L_x_185:
[----:B------:R-:W-:Y:S01]  /*4960*/  IMAD R9, R2, 0xc00, R5 ;  /* 0x00000c0002097824 */ /* 0x000fe200078e0205 */
[----:B-1----:R-:W-:Y:S06]  /*4970*/  @P2 BRA `(.L_x_186) ;  /* 0x0000000000082947 */ /* 0x002fec0003800000 */
[----:B------:R-:W1:Y:S02]  /*4980*/  SYNCS.PHASECHK.TRANS64.TRYWAIT P2, [R13+URZ+0x34830], R8 ;  /* 0x034830080d0075a7 */ /* 0x000e64000804017f */
[----:B-1----:R-:W-:Y:S05]  /*4990*/  @!P2 BRA `(.L_x_187) ;  /* 0x000000c800b0a947 */ /* 0x002fea0003800000 */
.L_x_186:
[----:B------:R-:W-:Y:S01]  /*49a0*/  R2UR UR58, R9 ;  /* 0x00000000093a72ca */ /* 0x000fe200000e0000 */
[----:B------:R-:W-:Y:S01]  /*49b0*/  WARPGROUP.ARRIVE ;  /* 0x00000000000079c5 */ /* 0x000fe20000000000 */
        /* <DEDUP_REMOVED lines=124> */
.L_x_188:
[----:B------:R-:W-:Y:S01]  /*5180*/  IMAD.U32 R7, RZ, RZ, UR5 ;  /* 0x00000005ff077e24 */ /* 0x000fe2000f8e00ff */
[----:B------:R-:W-:-:S03]  /*5190*/  SHF.L.U32 R6, R11, 0x1f, RZ ;  /* 0x0000001f0b067819 */ /* 0x000fc600000006ff */
[----:B------:R-:W-:-:S04]  /*51a0*/  IMAD R11, R7, 0x8, R0 ;  /* 0x00000008070b7824 */ /* 0x000fc800078e0200 */
[----:B------:R2:W3:Y:S01]  /*51b0*/  SYNCS.PHASECHK.TRANS64.TRYWAIT P2, [R11+URZ+0x34850], R6 ;  /* 0x034850060b0075a7 */ /* 0x0004e2000804017f */
[----:B------:R-:W-:Y:S05]  /*51c0*/  @!P0 BRA `(.L_x_189) ;  /* 0x0000000000048947 */ /* 0x000fea0003800000 */
[----:B------:R-:W-:Y:S01]  /*51d0*/  BPT.TRAP 0x1 ;  /* 0x000000040000795c */ /* 0x000fe20000300000 */
.L_x_189:
[----:B---3--:R-:W-:Y:S05]  /*51e0*/  @P2 BRA `(.L_x_190) ;  /* 0x0000000000082947 */ /* 0x008fea0003800000 */
[----:B------:R-:W3:Y:S02]  /*51f0*/  SYNCS.PHASECHK.TRANS64.TRYWAIT P2, [R11+URZ+0x34850], R6 ;  /* 0x034850060b0075a7 */ /* 0x000ee4000804017f */
[----:B---3--:R-:W-:Y:S05]  /*5200*/  @!P2 BRA `(.L_x_191) ;  /* 0x000000c000a8a947 */ /* 0x008fea0003800000 */
.L_x_190:
[----:B------:R-:W-:Y:S01]  /*5210*/  R2UR UR6, R0 ;  /* 0x00000000000672ca */ /* 0x000fe200000e0000 */
[----:B------:R-:W-:Y:S01]  /*5220*/  WARPGROUP.ARRIVE ;  /* 0x00000000000079c5 */ /* 0x000fe20000000000 */
[----:B------:R-:W-:Y:S01]  /*5230*/  UMOV UR7, 0x40000040 ;  /* 0x4000004000077882 */ /* 0x000fe20000000000 */
[----:B------:R-:W-:Y:S01]  /*5240*/  UMOV UR11, 0x40000040 ;  /* 0x40000040000b7882 */ /* 0x000fe20000000000 */
[----:B------:R-:W-:Y:S01]  /*5250*/  FMUL.FTZ R21, R24, UR4 ;  /* 0x0000000418157c20 */ /* 0x000fe20008410000 */
[----:B------:R-:W-:Y:S01]  /*5260*/  FMUL.FTZ R231, R32, UR4 ;  /* 0x0000000420e77c20 */ /* 0x000fe20008410000 */
[----:B------:R-:W-:Y:S01]  /*5270*/  FMUL.FTZ R233, R33, UR4 ;  /* 0x0000000421e97c20 */ /* 0x000fe20008410000 */
[----:B------:R-:W-:Y:S01]  /*5280*/  FMUL.FTZ R235, R36, UR4 ;  /* 0x0000000424eb7c20 */ /* 0x000fe20008410000 */
[----:B------:R-:W-:Y:S01]  /*5290*/  FMUL.FTZ R237, R37, UR4 ;  /* 0x0000000425ed7c20 */ /* 0x000fe20008410000 */
[----:B--23--:R-:W-:Y:S01]  /*52a0*/  FMUL.FTZ R6, R40, UR4 ;  /* 0x0000000428067c20 */ /* 0x00cfe20008410000 */
[----:B------:R-:W0:Y:S01]  /*52b0*/  MUFU.TANH R21, R21 ;  /* 0x0000001500157308 */ /* 0x000e220000002400 */
[----:B------:R-:W-:Y:S01]  /*52c0*/  FMUL.FTZ R20, R41, UR4 ;  /* 0x0000000429147c20 */ /* 0x000fe20008410000 */
[----:B------:R-:W-:Y:S01]  /*52d0*/  FMUL.FTZ R44, R44, UR4 ;  /* 0x000000042c2c7c20 */ /* 0x000fe20008410000 */
[----:B------:R-:W-:Y:S01]  /*52e0*/  UIADD3 UR6, UR6, 0x400, URZ ;  /* 0x0000040006067890 */ /* 0x000fe2000fffe03f */
[----:B------:R-:W-:Y:S01]  /*52f0*/  FMUL.FTZ R24, R48, UR4 ;  /* 0x0000000430187c20 */ /* 0x000fe20008410000 */
[----:B------:R-:W-:Y:S01]  /*5300*/  FMUL.FTZ R15, R26, UR4 ;  /* 0x000000041a0f7c20 */ /* 0x000fe20008410000 */
[----:B------:R-:W-:Y:S01]  /*5310*/  FMUL.FTZ R26, R49, UR4 ;  /* 0x00000004311a7c20 */ /* 0x000fe20008410000 */
[----:B------:R-:W-:Y:S01]  /*5320*/  USHF.R.U32.HI UR6, URZ, 0x4, UR6 ;  /* 0x000000043f067899 */ /* 0x000fe20008011606 */
[----:B------:R-:W-:Y:S01]  /*5330*/  MUFU.TANH R231, R231 ;  /* 0x000000e700e77308 */ /* 0x000fe20000002400 */
[----:B------:R-:W-:Y:S01]  /*5340*/  FMUL.FTZ R32, R56, UR4 ;  /* 0x0000000438207c20 */ /* 0x000fe20008410000 */
[----:B------:R-:W-:Y:S01]  /*5350*/  FMUL.FTZ R33, R34, UR4 ;  /* 0x0000000422217c20 */ /* 0x000fe20008410000 */
[----:B------:R-:W-:Y:S01]  /*5360*/  ULOP3.LUT UR6, UR6, 0x3fff, URZ, 0xc0, !UPT ;  /* 0x00003fff06067892 */ /* 0x000fe2000f8ec03f */
[----:B------:R-:W-:Y:S01]  /*5370*/  FMUL.FTZ R34, R57, UR4 ;  /* 0x0000000439227c20 */ /* 0x000fe20008410000 */
[----:B------:R-:W-:Y:S01]  /*5380*/  FMUL.FTZ R36, R60, UR4 ;  /* 0x000000043c247c20 */ /* 0x000fe20008410000 */
[----:B------:R-:W-:Y:S01]  /*5390*/  FMUL.FTZ R37, R38, UR4 ;  /* 0x0000000426257c20 */ /* 0x000fe20008410000 */
[----:B------:R-:W-:Y:S01]  /*53a0*/  ULOP3.LUT UR6, UR6, 0x4000000, URZ, 0xfc, !UPT ;  /* 0x0400000006067892 */ /* 0x000fe2000f8efc3f */
[----:B------:R-:W-:Y:S01]  /*53b0*/  MUFU.TANH R233, R233 ;  /* 0x000000e900e97308 */ /* 0x000fe20000002400 */
[----:B01----:R-:W-:Y:S01]  /*53c0*/  FMNMX.FTZ R8, R21, R14, !PT ;  /* 0x0000000e15087209 */ /* 0x003fe20007810000 */
[----:B------:R-:W-:Y:S01]  /*53d0*/  FMUL.FTZ R38, R61, UR4 ;  /* 0x000000043d267c20 */ /* 0x000fe20008410000 */
[----:B------:R-:W-:Y:S01]  /*53e0*/  ULEA UR6, UR5, UR6, 0xb ;  /* 0x0000000605067291 */ /* 0x000fe2000f8e583f */
[----:B------:R-:W-:Y:S01]  /*53f0*/  FMUL.FTZ R65, R65, UR4 ;  /* 0x0000000441417c20 */ /* 0x000fe20008410000 */
[----:B------:R-:W-:Y:S01]  /*5400*/  FMUL.FTZ R69, R69, UR4 ;  /* 0x0000000445457c20 */ /* 0x000fe20008410000 */
[----:B------:R-:W-:Y:S01]  /*5410*/  FMUL.FTZ R40, R72, UR4 ;  /* 0x0000000448287c20 */ /* 0x000fe20008410000 */
[----:B------:R-:W-:Y:S01]  /*5420*/  UIADD3 UR10, UR6, 0x80, URZ ;  /* 0x00000080060a7890 */ /* 0x000fe2000fffe03f */
[----:B------:R-:W-:Y:S01]  /*5430*/  MUFU.TANH R235, R235 ;  /* 0x000000eb00eb7308 */ /* 0x000fe20000002400 */
[----:B------:R-:W-:Y:S01]  /*5440*/  FMUL.FTZ R73, R73, UR4 ;  /* 0x0000000449497c20 */ /* 0x000fe20008410000 */
[----:B------:R-:W-:Y:S01]  /*5450*/  FMUL.FTZ R41, R42, UR4 ;  /* 0x000000042a297c20 */ /* 0x000fe20008410000 */
[----:B------:R-:W-:Y:S01]  /*5460*/  FMUL.FTZ R42, R76, UR4 ;  /* 0x000000044c2a7c20 */ /* 0x000fe20008410000 */
[----:B------:R-:W-:Y:S01]  /*5470*/  HGMMA.64x128x16.F32.BF16 R88, R180, gdesc[UR4].tnspB, R88, gsb0 ;  /* 0x41e00004b4587df0 */ /* 0x000fe20008001858 */
        /* <DEDUP_REMOVED lines=26> */
[----:B------:R-:W-:Y:S01]  /*5620*/  UMOV UR7, 0x40000040 ;  /* 0x4000004000077882 */ /* 0x000fe20000000000 */
[----:B------:R-:W-:Y:S01]  /*5630*/  MUFU.TANH R24, R24 ;  /* 0x0000001800187308 */ /* 0x000fe20000002400 */
[C---:B------:R-:W-:Y:S01]  /*5640*/  ISETP.GT.AND P2, PT, R12.reuse, R17, PT ;  /* 0x000000110c00720c */ /* 0x040fe20003f44270 */
[----:B------:R-:W-:Y:S01]  /*5650*/  VIADD R12, R12, 0xffffffff ;  /* 0xffffffff0c0c7836 */ /* 0x000fe20000000000 */
[----:B------:R-:W-:-:S05]  /*5660*/  R2UR UR5, R2 ;  /* 0x00000000020572ca */ /* 0x000fca00000e0000 */
[----:B------:R-:W-:Y:S08]  /*5670*/  MUFU.TANH R26, R26 ;  /* 0x0000001a001a7308 */ /* 0x000ff00000002400 */
        /* <DEDUP_REMOVED lines=12> */
[----:B------:R-:W-:Y:S01]  /*5740*/  MUFU.TANH R15, R15 ;  /* 0x0000000f000f7308 */ /* 0x000fe20000002400 */
[----:B------:R-:W-:-:S02]  /*5750*/  WARPGROUP.DEPBAR.LE gsb0, 0x0 ;  /* 0x00008000000079c5 */ /* 0x000fc40000010000 */
[----:B------:R-:W-:Y:S01]  /*5760*/  WARPGROUP.ARRIVE ;  /* 0x00000000000079c5 */ /* 0x000fe20000000000 */
[----:B------:R-:W-:Y:S01]  /*5770*/  FMUL.FTZ R181, R25, UR4 ;  /* 0x0000000419b57c20 */ /* 0x000fe20008410000 */
[----:B------:R-:W-:Y:S01]  /*5780*/  FMUL.FTZ R25, R27, UR4 ;  /* 0x000000041b197c20 */ /* 0x000fe20008410000 */
[----:B------:R-:W-:Y:S01]  /*5790*/  FMUL.FTZ R27, R28, UR4 ;  /* 0x000000041c1b7c20 */ /* 0x000fe20008410000 */
[----:B------:R-:W-:Y:S01]  /*57a0*/  FMUL.FTZ R183, R29, UR4 ;  /* 0x000000041db77c20 */ /* 0x000fe20008410000 */
[----:B------:R-:W-:Y:S01]  /*57b0*/  FMUL.FTZ R28, R52, UR4 ;  /* 0x00000004341c7c20 */ /* 0x000fe20008410000 */
[----:B------:R-:W-:Y:S01]  /*57c0*/  HGMMA.64x128x16.F32.BF16 R88, R176, gdesc[UR8].tnspB, R88, gsb0 ;  /* 0x41e00008b0587df0 */ /* 0x000fe20008001858 */
[----:B------:R-:W-:Y:S01]  /*57d0*/  UIADD3 UR10, UR6, 0x100, URZ ;  /* 0x00000100060a7890 */ /* 0x000fe2000fffe03f */
[----:B------:R-:W0:Y:S01]  /*57e0*/  MUFU.TANH R181, R181 ;  /* 0x000000b500b57308 */ /* 0x000e220000002400 */
[----:B------:R-:W-:Y:S01]  /*57f0*/  UMOV UR11, 0x40000040 ;  /* 0x40000040000b7882 */ /* 0x000fe20000000000 */
[----:B------:R-:W-:Y:S01]  /*5800*/  FMUL.FTZ R29, R30, UR4 ;  /* 0x000000041e1d7c20 */ /* 0x000fe20008410000 */
[----:B------:R-:W-:Y:S01]  /*5810*/  FMUL.FTZ R30, R53, UR4 ;  /* 0x00000004351e7c20 */ /* 0x000fe20008410000 */
[----:B------:R-:W-:Y:S01]  /*5820*/  FMUL.FTZ R53, R54, UR4 ;  /* 0x0000000436357c20 */ /* 0x000fe20008410000 */
[----:B------:R-:W-:Y:S01]  /*5830*/  FMUL.FTZ R52, R82, UR4 ;  /* 0x0000000452347c20 */ /* 0x000fe20008410000 */
[----:B------:R-:W-:-:S02]  /*5840*/  FMUL.FTZ R54, R86, UR4 ;  /* 0x0000000456367c20 */ /* 0x000fc40008410000 */
[----:B------:R-:W1:Y:S08]  /*5850*/  MUFU.TANH R27, R27 ;  /* 0x0000001b001b7308 */ /* 0x000e700000002400 */
[----:B------:R-:W2:Y:S01]  /*5860*/  MUFU.TANH R183, R183 ;  /* 0x000000b700b77308 */ /* 0x000ea20000002400 */
[----:B0-----:R-:W-:-:S07]  /*5870*/  FMNMX.FTZ R8, R181, R8, !PT ;  /* 0x00000008b5087209 */ /* 0x001fce0007810000 */
[----:B------:R-:W-:Y:S01]  /*5880*/  MUFU.TANH R28, R28 ;  /* 0x0000001c001c7308 */ /* 0x000fe20000002400 */
[----:B-1----:R-:W-:-:S07]  /*5890*/  FMNMX.FTZ R8, R27, R8, !PT ;  /* 0x000000081b087209 */ /* 0x002fce0007810000 */
[----:B------:R-:W-:Y:S01]  /*58a0*/  MUFU.TANH R30, R30 ;  /* 0x0000001e001e7308 */ /* 0x000fe20000002400 */
[----:B--2---:R-:W-:-:S04]  /*58b0*/  FMNMX.FTZ R8, R183, R8, !PT ;  /* 0x00000008b7087209 */ /* 0x004fc80007810000 */
[----:B------:R-:W-:-:S03]  /*58c0*/  FMNMX.FTZ R8, R231, R8, !PT ;  /* 0x00000008e7087209 */ /* 0x000fc60007810000 */
[----:B------:R-:W-:Y:S01]  /*58d0*/  MUFU.TANH R25, R25 ;  /* 0x0000001900197308 */ /* 0x000fe20000002400 */
[----:B------:R-:W-:-:S04]  /*58e0*/  FMNMX.FTZ R8, R233, R8, !PT ;  /* 0x00000008e9087209 */ /* 0x000fc80007810000 */
[----:B------:R-:W-:-:S03]  /*58f0*/  FMNMX.FTZ R8, R235, R8, !PT ;  /* 0x00000008eb087209 */ /* 0x000fc60007810000 */
[----:B------:R-:W-:Y:S01]  /*5900*/  MUFU.TANH R29, R29 ;  /* 0x0000001d001d7308 */ /* 0x000fe20000002400 */
[----:B------:R-:W-:-:S04]  /*5910*/  FMNMX.FTZ R7, R237, R8, !PT ;  /* 0x00000008ed077209 */ /* 0x000fc80007810000 */
[----:B------:R-:W-:-:S03]  /*5920*/  FMNMX.FTZ R7, R6, R7, !PT ;  /* 0x0000000706077209 */ /* 0x000fc60007810000 */
[----:B------:R-:W-:Y:S01]  /*5930*/  MUFU.TANH R31, R31 ;  /* 0x0000001f001f7308 */ /* 0x000fe20000002400 */
[----:B------:R-:W-:-:S07]  /*5940*/  FMNMX.FTZ R8, R20, R7, !PT ;  /* 0x0000000714087209 */ /* 0x000fce0007810000 */
        /* <DEDUP_REMOVED lines=12> */
[----:B------:R-:W-:-:S04]  /*5a10*/  FMUL.FTZ R179, R45, UR4 ;  /* 0x000000042db37c20 */ /* 0x000fc80008410000 */
[----:B------:R0:W1:Y:S01]  /*5a20*/  MUFU.TANH R177, R44 ;  /* 0x0000002c00b17308 */ /* 0x0000620000002400 */
[----:B------:R-:W-:Y:S01]  /*5a30*/  FMUL.FTZ R45, R46, UR4 ;  /* 0x000000042e2d7c20 */ /* 0x000fe20008410000 */
[----:B------:R-:W-:Y:S01]  /*5a40*/  FMUL.FTZ R46, R84, UR4 ;  /* 0x00000004542e7c20 */ /* 0x000fe20008410000 */
[----:B------:R-:W-:Y:S01]  /*5a50*/  HGMMA.64x128x16.F32.BF16 R88, R172, gdesc[UR8].tnspB, R88, gsb0 ;  /* 0x41e00008ac587df0 */ /* 0x000fe20008001858 */
[----:B------:R-:W-:Y:S01]  /*5a60*/  UIADD3 UR10, UR6, 0x180, URZ ;  /* 0x00000180060a7890 */ /* 0x000fe2000fffe03f */
[----:B------:R-:W-:-:S03]  /*5a70*/  UMOV UR11, 0x40000040 ;  /* 0x40000040000b7882 */ /* 0x000fc60000000000 */
[----:B------:R-:W2:Y:S01]  /*5a80*/  MUFU.TANH R179, R179 ;  /* 0x000000b300b37308 */ /* 0x000ea20000002400 */
[----:B0-----:R-:W-:-:S07]  /*5a90*/  FMUL.FTZ R44, R80, UR4 ;  /* 0x00000004502c7c20 */ /* 0x001fce0008410000 */
        /* <DEDUP_REMOVED lines=36> */
[----:B------:R-:W1:Y:S01]  /*5ce0*/  MUFU.TANH R175, R175 ;  /* 0x000000af00af7308 */ /* 0x000e620000002400 */
[----:B0-----:R-:W-:-:S04]  /*5cf0*/  FMNMX.FTZ R8, R173, R8, !PT ;  /* 0x00000008ad087209 */ /* 0x001fc80007810000 */
[----:B------:R-:W-:-:S04]  /*5d00*/  FMNMX.FTZ R8, R65, R8, !PT ;  /* 0x0000000841087209 */ /* 0x000fc80007810000 */
[----:B-1----:R-:W-:-:S04]  /*5d10*/  FMNMX.FTZ R8, R175, R8, !PT ;  /* 0x00000008af087209 */ /* 0x002fc80007810000 */
[----:B------:R-:W-:-:S04]  /*5d20*/  FMNMX.FTZ R7, R69, R8, !PT ;  /* 0x0000000845077209 */ /* 0x000fc80007810000 */
[----:B------:R-:W-:-:S04]  /*5d30*/  FMNMX.FTZ R8, R40, R7, !PT ;  /* 0x0000000728087209 */ /* 0x000fc80007810000 */
[----:B------:R-:W-:-:S04]  /*5d40*/  FMNMX.FTZ R7, R73, R8, !PT ;  /* 0x0000000849077209 */ /* 0x000fc80007810000 */
        /* <DEDUP_REMOVED lines=10> */
[----:B-1----:R-:W-:Y:S02]  /*5df0*/  FMNMX.FTZ R9, R7, R56, !PT ;  /* 0x0000003807097209 */ /* 0x002fe40007810000 */
[----:B------:R-:W-:-:S03]  /*5e00*/  FMNMX.FTZ R56, R15, R10, !PT ;  /* 0x0000000a0f387209 */ /* 0x000fc60007810000 */
[----:B------:R-:W-:Y:S01]  /*5e10*/  FADD.FTZ R7, -R9, R14 ;  /* 0x0000000e09077221 */ /* 0x000fe20000010100 */
[----:B------:R-:W-:Y:S01]  /*5e20*/  FMNMX.FTZ R56, R25, R56, !PT ;  /* 0x0000003819387209 */ /* 0x000fe20007810000 */
[-C--:B0-----:R-:W-:Y:S02]  /*5e30*/  FMUL.FTZ R14, R9, R8.reuse ;  /* 0x00000008090e7220 */ /* 0x081fe40000410000 */
[----:B------:R-:W-:Y:S01]  /*5e40*/  FMUL.FTZ R7, R7, R8 ;  /* 0x0000000807077220 */ /* 0x000fe20000410000 */
[----:B------:R-:W-:Y:S01]  /*5e50*/  FMNMX.FTZ R56, R29, R56, !PT ;  /* 0x000000381d387209 */ /* 0x000fe20007810000 */
[-CC-:B------:R-:W-:Y:S01]  /*5e60*/  FFMA.FTZ R180, R21, R8.reuse, -R14.reuse ;  /* 0x0000000815b47223 */ /* 0x180fe2000001080e */
[-CC-:B------:R-:W-:Y:S01]  /*5e70*/  FFMA.FTZ R172, R6, R8.reuse, -R14.reuse ;  /* 0x0000000806ac7223 */ /* 0x180fe2000001080e */
[--C-:B------:R-:W-:Y:S01]  /*5e80*/  FFMA.FTZ R181, R181, R8, -R14.reuse ;  /* 0x00000008b5b57223 */ /* 0x100fe2000001080e */
[----:B------:R-:W-:Y:S01]  /*5e90*/  FMNMX.FTZ R56, R31, R56, !PT ;  /* 0x000000381f387209 */ /* 0x000fe20007810000 */
[----:B------:R-:W-:Y:S01]  /*5ea0*/  MUFU.EX2 R7, R7 ;  /* 0x0000000700077308 */ /* 0x000fe20000000800 */
[----:B------:R-:W-:Y:S01]  /*5eb0*/  FFMA.FTZ R182, R27, R8, -R14 ;  /* 0x000000081bb67223 */ /* 0x000fe2000001080e */
[----:B------:R-:W-:-:S02]  /*5ec0*/  WARPGROUP.DEPBAR.LE gsb0, 0x0 ;  /* 0x00008000000079c5 */ /* 0x000fc40000010000 */
[----:B------:R-:W-:Y:S01]  /*5ed0*/  WARPGROUP.ARRIVE ;  /* 0x00000000000079c5 */ /* 0x000fe20000000000 */
[----:B------:R-:W-:Y:S01]  /*5ee0*/  FMNMX.FTZ R56, R33, R56, !PT ;  /* 0x0000003821387209 */ /* 0x000fe20007810000 */
[----:B------:R-:W-:Y:S01]  /*5ef0*/  FMUL.FTZ R169, R66, UR4 ;  /* 0x0000000442a97c20 */ /* 0x000fe20008410000 */
[----:B------:R-:W-:Y:S01]  /*5f00*/  FMUL.FTZ R171, R70, UR4 ;  /* 0x0000000446ab7c20 */ /* 0x000fe20008410000 */
[----:B------:R-:W-:Y:S01]  /*5f10*/  MUFU.EX2 R180, R180 ;  /* 0x000000b400b47308 */ /* 0x000fe20000000800 */
[----:B------:R-:W-:Y:S01]  /*5f20*/  FMNMX.FTZ R56, R35, R56, !PT ;  /* 0x0000003823387209 */ /* 0x000fe20007810000 */
[----:B------:R-:W-:Y:S01]  /*5f30*/  HGMMA.64x128x16.F32.BF16 R88, R152, gdesc[UR8].tnspB, R88, gsb0 ;  /* 0x41e0000898587df0 */ /* 0x000fe20008001858 */
[----:B------:R-:W-:Y:S01]  /*5f40*/  UIADD3 UR10, UR6, 0x280, URZ ;  /* 0x00000280060a7890 */ /* 0x000fe2000fffe03f */
[--C-:B------:R-:W-:Y:S01]  /*5f50*/  FFMA.FTZ R176, R231, R8, -R14.reuse ;  /* 0x00000008e7b07223 */ /* 0x100fe2000001080e */
[----:B------:R-:W-:Y:S01]  /*5f60*/  UMOV UR11, 0x40000040 ;  /* 0x40000040000b7882 */ /* 0x000fe20000000000 */
[----:B------:R-:W-:Y:S01]  /*5f70*/  FMNMX.FTZ R56, R37, R56, !PT ;  /* 0x0000003825387209 */ /* 0x000fe20007810000 */
[-CC-:B------:R-:W-:Y:S01]  /*5f80*/  FFMA.FTZ R178, R235, R8.reuse, -R14.reuse ;  /* 0x00000008ebb27223 */ /* 0x180fe2000001080e */
[----:B------:R-:W0:Y:S01]  /*5f90*/  MUFU.TANH R169, R169 ;  /* 0x000000a900a97308 */ /* 0x000e220000002400 */
[--C-:B------:R-:W-:Y:S01]  /*5fa0*/  FFMA.FTZ R168, R24, R8, -R14.reuse ;  /* 0x0000000818a87223 */ /* 0x100fe2000001080e */
[----:B------:R-:W-:Y:S01]  /*5fb0*/  FMNMX.FTZ R56, R39, R56, !PT ;  /* 0x0000003827387209 */ /* 0x000fe20007810000 */
[-CC-:B------:R-:W-:Y:S01]  /*5fc0*/  FFMA.FTZ R170, R28, R8.reuse, -R14.reuse ;  /* 0x000000081caa7223 */ /* 0x180fe2000001080e */
[-CC-:B------:R-:W-:Y:S01]  /*5fd0*/  FFMA.FTZ R183, R183, R8.reuse, -R14.reuse ;  /* 0x00000008b7b77223 */ /* 0x180fe2000001080e */
[--C-:B------:R-:W-:Y:S01]  /*5fe0*/  FFMA.FTZ R233, R233, R8, -R14.reuse ;  /* 0x00000008e9e97223 */ /* 0x100fe2000001080e */
[----:B------:R-:W-:Y:S01]  /*5ff0*/  FMNMX.FTZ R56, R41, R56, !PT ;  /* 0x0000003829387209 */ /* 0x000fe20007810000 */
[-CC-:B------:R-:W-:Y:S01]  /*6000*/  FFMA.FTZ R27, R237, R8.reuse, -R14.reuse ;  /* 0x00000008ed1b7223 */ /* 0x180fe2000001080e */
[----:B------:R-:W1:Y:S01]  /*6010*/  MUFU.TANH R171, R171 ;  /* 0x000000ab00ab7308 */ /* 0x000e620000002400 */
        /* <DEDUP_REMOVED lines=15> */
[----:B------:R-:W-:Y:S01]  /*6110*/  FFMA.FTZ R85, R85, R8, -R14 ;  /* 0x0000000855557223 */ /* 0x000fe2000001080e */
[----:B------:R-:W-:Y:S01]  /*6120*/  MUFU.EX2 R182, R182 ;  /* 0x000000b600b67308 */ /* 0x000fe20000000800 */
[----:B------:R-:W-:-:S04]  /*6130*/  FMNMX.FTZ R56, R51, R56, !PT ;  /* 0x0000003833387209 */ /* 0x000fc80007810000 */
[----:B------:R-:W-:-:S03]  /*6140*/  FMNMX.FTZ R56, R53, R56, !PT ;  /* 0x0000003835387209 */ /* 0x000fc60007810000 */
        /* <DEDUP_REMOVED lines=8> */
[----:B0-----:R-:W-:-:S03]  /*61d0*/  FMNMX.FTZ R56, R169, R56, !PT ;  /* 0x00000038a9387209 */ /* 0x001fc60007810000 */
[----:B------:R-:W-:Y:S01]  /*61e0*/  MUFU.EX2 R178, R178 ;  /* 0x000000b200b27308 */ /* 0x000fe20000000800 */
[----:B------:R-:W-:-:S04]  /*61f0*/  FMNMX.FTZ R56, R67, R56, !PT ;  /* 0x0000003843387209 */ /* 0x000fc80007810000 */
[----:B-1----:R-:W-:-:S03]  /*6200*/  FMNMX.FTZ R56, R171, R56, !PT ;  /* 0x00000038ab387209 */ /* 0x002fc60007810000 */
        /* <DEDUP_REMOVED lines=13> */
[----:B------:R-:W-:-:S05]  /*62e0*/  FMNMX.FTZ R6, R87, R6, !PT ;  /* 0x0000000657067209 */ /* 0x000fca0007810000 */
[----:B------:R-:W0:Y:S02]  /*62f0*/  SHFL.BFLY PT, R21, R6, 0x2, 0x1f ;  /* 0x0c401f0006157f89 */ /* 0x000e2400000e0000 */
[----:B------:R-:W-:Y:S08]  /*6300*/  MUFU.EX2 R170, R170 ;  /* 0x000000aa00aa7308 */ /* 0x000ff00000000800 */
[----:B------:R-:W-:Y:S08]  /*6310*/  MUFU.EX2 R235, R235 ;  /* 0x000000eb00eb7308 */ /* 0x000ff00000000800 */
[----:B------:R-:W-:Y:S01]  /*6320*/  MUFU.EX2 R65, R65 ;  /* 0x0000004100417308 */ /* 0x000fe20000000800 */
[----:B0-----:R-:W-:-:S07]  /*6330*/  FMNMX.FTZ R21, R6, R21, !PT ;  /* 0x0000001506157209 */ /* 0x001fce0007810000 */
[----:B------:R-:W-:Y:S01]  /*6340*/  MUFU.EX2 R69, R69 ;  /* 0x0000004500457308 */ /* 0x000fe20000000800 */
[----:B------:R-:W0:Y:S01]  /*6350*/  SHFL.BFLY PT, R6, R21, 0x1, 0x1f ;  /* 0x0c201f0015067f89 */ /* 0x000e2200000e0000 */
[----:B------:R-:W-:Y:S02]  /*6360*/  WARPGROUP.DEPBAR.LE gsb0, 0x0 ;  /* 0x00008000000079c5 */ /* 0x000fe40000010000 */
[----:B------:R-:W-:Y:S01]  /*6370*/  WARPGROUP.ARRIVE ;  /* 0x00000000000079c5 */ /* 0x000fe20000000000 */
[-CC-:B------:R-:W-:Y:S01]  /*6380*/  FFMA.FTZ R155, R20, R8.reuse, -R14.reuse ;  /* 0x00000008149b7223 */ /* 0x180fe2000001080e */
[-CC-:B------:R-:W-:Y:S01]  /*6390*/  FFMA.FTZ R153, R26, R8.reuse, -R14.reuse ;  /* 0x000000081a997223 */ /* 0x180fe2000001080e */
[-CC-:B------:R-:W-:Y:S01]  /*63a0*/  FFMA.FTZ R152, R32, R8.reuse, -R14.reuse ;  /* 0x0000000820987223 */ /* 0x180fe2000001080e */
[-CC-:B------:R-:W-:Y:S01]  /*63b0*/  FFMA.FTZ R154, R36, R8.reuse, -R14.reuse ;  /* 0x00000008249a7223 */ /* 0x180fe2000001080e */
[-CC-:B------:R-:W-:Y:S01]  /*63c0*/  FFMA.FTZ R20, R40, R8.reuse, -R14.reuse ;  /* 0x0000000828147223 */ /* 0x180fe2000001080e */
[----:B------:R-:W-:Y:S01]  /*63d0*/  HGMMA.64x128x16.F32.BF16 R88, R156, gdesc[UR8].tnspB, R88, gsb0 ;  /* 0x41e000089c587df0 */ /* 0x000fe20008001858 */
[----:B------:R-:W-:Y:S01]  /*63e0*/  UIADD3 UR10, UR6, 0x300, URZ ;  /* 0x00000300060a7890 */ /* 0x000fe2000fffe03f */
[----:B------:R-:W-:Y:S01]  /*63f0*/  FFMA.FTZ R26, R44, R8, -R14 ;  /* 0x000000082c1a7223 */ /* 0x000fe2000001080e */
[----:B------:R-:W-:Y:S01]  /*6400*/  UMOV UR11, 0x40000040 ;  /* 0x40000040000b7882 */ /* 0x000fe20000000000 */
[----:B------:R-:W-:Y:S01]  /*6410*/  UIADD3 UR6, UR6, 0x380, URZ ;  /* 0x0000038006067890 */ /* 0x000fe2000fffe03f */
[----:B------:R-:W-:Y:S01]  /*6420*/  FFMA.FTZ R44, R7, R4, R180 ;  /* 0x00000004072c7223 */ /* 0x000fe200000100b4 */
[----:B------:R-:W-:Y:S01]  /*6430*/  MUFU.EX2 R155, R155 ;  /* 0x0000009b009b7308 */ /* 0x000fe20000000800 */
[----:B--2---:R-:W-:-:S02]  /*6440*/  F2FP.BF16.F32.PACK_AB R180, R181, R180 ;  /* 0x000000b4b5b4723e */ /* 0x004fc400000010ff */
[----:B0-----:R-:W-:-:S05]  /*6450*/  FMNMX.FTZ R21, R21, R6, !PT ;  /* 0x0000000615157209 */ /* 0x001fca0007810000 */
[----:B------:R-:W-:Y:S08]  /*6460*/  MUFU.EX2 R153, R153 ;  /* 0x0000009900997308 */ /* 0x000ff00000000800 */
[----:B------:R-:W-:Y:S08]  /*6470*/  MUFU.EX2 R152, R152 ;  /* 0x0000009800987308 */ /* 0x000ff00000000800 */
[----:B------:R-:W-:Y:S08]  /*6480*/  MUFU.EX2 R154, R154 ;  /* 0x0000009a009a7308 */ /* 0x000ff00000000800 */
[----:B------:R-:W-:Y:S08]  /*6490*/  MUFU.EX2 R20, R20 ;  /* 0x0000001400147308 */ /* 0x000ff00000000800 */
[----:B------:R-:W0:Y:S08]  /*64a0*/  MUFU.EX2 R73, R73 ;  /* 0x0000004900497308 */ /* 0x000e300000000800 */
        /* <DEDUP_REMOVED lines=10> */
[-CC-:B------:R-:W-:Y:S01]  /*6550*/  FFMA.FTZ R156, R173, R8.reuse, -R14.reuse ;  /* 0x00000008ad9c7223 */ /* 0x180fe2000001080e */
[----:B------:R-:W-:Y:S02]  /*6560*/  FFMA.FTZ R158, R175, R8, -R14 ;  /* 0x00000008af9e7223 */ /* 0x000fe4000001080e */
[----:B------:R-:W-:Y:S01]  /*6570*/  HGMMA.64x128x16.F32.BF16 R88, R160, gdesc[UR8].tnspB, R88, gsb0 ;  /* 0x41e00008a0587df0 */ /* 0x000fe20008001858 */
[----:B------:R-:W-:Y:S08]  /*6580*/  MUFU.EX2 R159, R159 ;  /* 0x0000009f009f7308 */ /* 0x000ff00000000800 */
[----:B------:R-:W-:Y:S08]  /*6590*/  MUFU.EX2 R157, R157 ;  /* 0x0000009d009d7308 */ /* 0x000ff00000000800 */
[----:B------:R-:W-:Y:S08]  /*65a0*/  MUFU.EX2 R156, R156 ;  /* 0x0000009c009c7308 */ /* 0x000ff00000000800 */
[----:B------:R-:W-:Y:S01]  /*65b0*/  MUFU.EX2 R158, R158 ;  /* 0x0000009e009e7308 */ /* 0x000fe20000000800 */
[----:B------:R-:W-:-:S02]  /*65c0*/  WARPGROUP.DEPBAR.LE gsb0, 0x0 ;  /* 0x00008000000079c5 */ /* 0x000fc40000010000 */
[----:B------:R-:W-:Y:S01]  /*65d0*/  WARPGROUP.ARRIVE ;  /* 0x00000000000079c5 */ /* 0x000fe20000000000 */
[C---:B------:R-:W-:Y:S01]  /*65e0*/  FADD.FTZ R161, -R21.reuse, R10 ;  /* 0x0000000a15a17221 */ /* 0x040fe20000010100 */
[----:B------:R-:W-:Y:S01]  /*65f0*/  FMUL.FTZ R10, R21, R8 ;  /* 0x00000008150a7220 */ /* 0x000fe20000410000 */
[----:B0-----:R-:W-:Y:S02]  /*6600*/  F2FP.BF16.F32.PACK_AB R160, R73, R20 ;  /* 0x0000001449a0723e */ /* 0x001fe400000010ff */
[-C--:B------:R-:W-:Y:S01]  /*6610*/  FMUL.FTZ R161, R161, R8.reuse ;  /* 0x00000008a1a17220 */ /* 0x080fe20000410000 */
[----:B------:R-:W-:Y:S01]  /*6620*/  HGMMA.64x128x16.F32.BF16 R88, R164, gdesc[UR4].tnspB, R88, gsb0 ;  /* 0x41e00004a4587df0 */ /* 0x000fe20008001858 */
[-CC-:B------:R-:W-:Y:S01]  /*6630*/  FFMA.FTZ R15, R15, R8.reuse, -R10.reuse ;  /* 0x000000080f0f7223 */ /* 0x180fe2000001080a */
[-CC-:B------:R-:W-:Y:S01]  /*6640*/  FFMA.FTZ R30, R25, R8.reuse, -R10.reuse ;  /* 0x00000008191e7223 */ /* 0x180fe2000001080a */
[----:B------:R0:W-:Y:S01]  /*6650*/  MUFU.EX2 R6, R161 ;  /* 0x000000a100067308 */ /* 0x0001e20000000800 */
[-CC-:B------:R-:W-:Y:S01]  /*6660*/  FFMA.FTZ R14, R29, R8.reuse, -R10.reuse ;  /* 0x000000081d0e7223 */ /* 0x180fe2000001080a */
[-CC-:B------:R-:W-:Y:S01]  /*6670*/  FFMA.FTZ R177, R33, R8.reuse, -R10.reuse ;  /* 0x0000000821b17223 */ /* 0x180fe2000001080a */
[----:B------:R-:W-:Y:S01]  /*6680*/  FFMA.FTZ R25, R31, R8, -R10 ;  /* 0x000000081f197223 */ /* 0x000fe2000001080a */
[----:B------:R-:W-:-:S02]  /*6690*/  @!P1 VIADD R33, R13, 0x34840 ;  /* 0x000348400d219836 */ /* 0x000fc40000000000 */
[-CC-:B------:R-:W-:Y:S01]  /*66a0*/  FFMA.FTZ R32, R35, R8.reuse, -R10.reuse ;  /* 0x0000000823207223 */ /* 0x180fe2000001080a */
[----:B------:R-:W-:Y:S01]  /*66b0*/  @!P1 IADD3 R35, R11, 0x34860, RZ ;  /* 0x000348600b239810 */ /* 0x000fe20007ffe0ff */
[-CC-:B------:R-:W-:Y:S01]  /*66c0*/  FFMA.FTZ R179, R37, R8.reuse, -R10.reuse ;  /* 0x0000000825b37223 */ /* 0x180fe2000001080a */
[----:B------:R-:W1:Y:S01]  /*66d0*/  MUFU.EX2 R15, R15 ;  /* 0x0000000f000f7308 */ /* 0x000e620000000800 */
[----:B------:R-:W-:Y:S01]  /*66e0*/  @!P1 PRMT R33, RZ, 0x654, R33 ;  /* 0x00000654ff219816 */ /* 0x000fe20000000021 */
[-CC-:B------:R-:W-:Y:S01]  /*66f0*/  FFMA.FTZ R34, R39, R8.reuse, -R10.reuse ;  /* 0x0000000827227223 */ /* 0x180fe2000001080a */
[-CC-:B------:R-:W-:Y:S01]  /*6700*/  FFMA.FTZ R173, R41, R8.reuse, -R10.reuse ;  /* 0x0000000829ad7223 */ /* 0x180fe2000001080a */
[----:B------:R-:W-:Y:S01]  /*6710*/  @!P1 PRMT R35, RZ, 0x654, R35 ;  /* 0x00000654ff239816 */ /* 0x000fe20000000023 */
[-CC-:B------:R-:W-:Y:S01]  /*6720*/  FFMA.FTZ R36, R43, R8.reuse, -R10.reuse ;  /* 0x000000082b247223 */ /* 0x180fe2000001080a */
[-CC-:B------:R-:W-:Y:S01]  /*6730*/  FFMA.FTZ R175, R45, R8.reuse, -R10.reuse ;  /* 0x000000082daf7223 */ /* 0x180fe2000001080a */
[-CC-:B------:R-:W-:Y:S01]  /*6740*/  FFMA.FTZ R38, R47, R8.reuse, -R10.reuse ;  /* 0x000000082f267223 */ /* 0x180fe2000001080a */
[----:B------:R-:W2:Y:S01]  /*6750*/  MUFU.EX2 R30, R30 ;  /* 0x0000001e001e7308 */ /* 0x000ea20000000800 */
[-CC-:B------:R-:W-:Y:S01]  /*6760*/  FFMA.FTZ R29, R49, R8.reuse, -R10.reuse ;  /* 0x00000008311d7223 */ /* 0x180fe2000001080a */
[-CC-:B0-----:R-:W-:Y:S01]  /*6770*/  FFMA.FTZ R161, R48, R8.reuse, -R10.reuse ;  /* 0x0000000830a17223 */ /* 0x181fe2000001080a */
[-CC-:B------:R-:W-:Y:S01]  /*6780*/  FFMA.FTZ R40, R51, R8.reuse, -R10.reuse ;  /* 0x0000000833287223 */ /* 0x180fe2000001080a */
[-CC-:B------:R-:W-:Y:S01]  /*6790*/  FFMA.FTZ R31, R53, R8.reuse, -R10.reuse ;  /* 0x00000008351f7223 */ /* 0x180fe2000001080a */
[-CC-:B------:R-:W-:Y:S01]  /*67a0*/  FFMA.FTZ R42, R55, R8.reuse, -R10.reuse ;  /* 0x00000008372a7223 */ /* 0x180fe2000001080a */
[-CC-:B------:R-:W-:Y:S01]  /*67b0*/  FFMA.FTZ R13, R57, R8.reuse, -R10.reuse ;  /* 0x00000008390d7223 */ /* 0x180fe2000001080a */
[-CC-:B------:R-:W-:Y:S01]  /*67c0*/  FFMA.FTZ R59, R59, R8.reuse, -R10.reuse ;  /* 0x000000083b3b7223 */ /* 0x180fe2000001080a */
[----:B------:R-:W0:Y:S01]  /*67d0*/  MUFU.EX2 R14, R14 ;  /* 0x0000000e000e7308 */ /* 0x000e220000000800 */
[----:B-1----:R-:W-:Y:S01]  /*67e0*/  FFMA.FTZ R11, R6, R3, R15 ;  /* 0x00000003060b7223 */ /* 0x002fe2000001000f */
[-CC-:B------:R-:W-:Y:S01]  /*67f0*/  FFMA.FTZ R61, R61, R8.reuse, -R10.reuse ;  /* 0x000000083d3d7223 */ /* 0x180fe2000001080a */
[-CC-:B------:R-:W-:Y:S01]  /*6800*/  FFMA.FTZ R71, R71, R8.reuse, -R10.reuse ;  /* 0x0000000847477223 */ /* 0x180fe2000001080a */
[-CC-:B------:R-:W-:Y:S01]  /*6810*/  FFMA.FTZ R75, R75, R8.reuse, -R10.reuse ;  /* 0x000000084b4b7223 */ /* 0x180fe2000001080a */
[-CC-:B------:R-:W-:Y:S01]  /*6820*/  FFMA.FTZ R50, R50, R8.reuse, -R10.reuse ;  /* 0x0000000832327223 */ /* 0x180fe2000001080a */
[-CC-:B------:R-:W-:Y:S01]  /*6830*/  FFMA.FTZ R79, R79, R8.reuse, -R10.reuse ;  /* 0x000000084f4f7223 */ /* 0x180fe2000001080a */
[-CC-:B------:R-:W-:Y:S01]  /*6840*/  FFMA.FTZ R52, R52, R8.reuse, -R10.reuse ;  /* 0x0000000834347223 */ /* 0x180fe2000001080a */
[----:B------:R-:W1:Y:S01]  /*6850*/  MUFU.EX2 R25, R25 ;  /* 0x0000001900197308 */ /* 0x000e620000000800 */
[----:B--2---:R-:W-:Y:S01]  /*6860*/  FADD.FTZ R11, R30, R11 ;  /* 0x0000000b1e0b7221 */ /* 0x004fe20000010000 */
[-CC-:B------:R-:W-:Y:S01]  /*6870*/  FFMA.FTZ R83, R83, R8.reuse, -R10.reuse ;  /* 0x0000000853537223 */ /* 0x180fe2000001080a */
[----:B------:R-:W-:Y:S01]  /*6880*/  FFMA.FTZ R54, R54, R8, -R10 ;  /* 0x0000000836367223 */ /* 0x000fe2000001080a */
[----:B------:R-:W-:-:S04]  /*6890*/  F2FP.BF16.F32.PACK_AB R162, R77, R24 ;  /* 0x000000184da2723e */ /* 0x000fc800000010ff */
[----:B------:R-:W-:Y:S01]  /*68a0*/  MUFU.EX2 R177, R177 ;  /* 0x000000b100b17308 */ /* 0x000fe20000000800 */
[----:B0-----:R-:W-:Y:S01]  /*68b0*/  FADD.FTZ R46, R14, R11 ;  /* 0x0000000b0e2e7221 */ /* 0x001fe20000010000 */
[----:B------:R-:W-:-:S06]  /*68c0*/  FFMA.FTZ R11, R169, R8, -R10 ;  /* 0x00000008a90b7223 */ /* 0x000fcc000001080a */
[----:B------:R-:W-:Y:S01]  /*68d0*/  MUFU.EX2 R32, R32 ;  /* 0x0000002000207308 */ /* 0x000fe20000000800 */
[----:B-1----:R-:W-:Y:S01]  /*68e0*/  FADD.FTZ R56, R25, R46 ;  /* 0x0000002e19387221 */ /* 0x002fe20000010000 */
[----:B------:R-:W-:-:S06]  /*68f0*/  FFMA.FTZ R46, R67, R8, -R10 ;  /* 0x00000008432e7223 */ /* 0x000fcc000001080a */
[----:B------:R-:W-:Y:S08]  /*6900*/  MUFU.EX2 R179, R179 ;  /* 0x000000b300b37308 */ /* 0x000ff00000000800 */
[----:B------:R-:W-:Y:S08]  /*6910*/  MUFU.EX2 R34, R34 ;  /* 0x0000002200227308 */ /* 0x000ff00000000800 */
[----:B------:R-:W-:Y:S08]  /*6920*/  MUFU.EX2 R173, R173 ;  /* 0x000000ad00ad7308 */ /* 0x000ff00000000800 */
[----:B------:R-:W-:Y:S08]  /*6930*/  MUFU.EX2 R36, R36 ;  /* 0x0000002400247308 */ /* 0x000ff00000000800 */
[----:B------:R-:W-:Y:S08]  /*6940*/  MUFU.EX2 R175, R175 ;  /* 0x000000af00af7308 */ /* 0x000ff00000000800 */
[----:B------:R-:W-:Y:S08]  /*6950*/  MUFU.EX2 R38, R38 ;  /* 0x0000002600267308 */ /* 0x000ff00000000800 */
[----:B------:R-:W-:Y:S08]  /*6960*/  MUFU.EX2 R29, R29 ;  /* 0x0000001d001d7308 */ /* 0x000ff00000000800 */
[----:B------:R-:W0:Y:S08]  /*6970*/  MUFU.EX2 R40, R40 ;  /* 0x0000002800287308 */ /* 0x000e300000000800 */
[----:B------:R-:W-:Y:S08]  /*6980*/  MUFU.EX2 R31, R31 ;  /* 0x0000001f001f7308 */ /* 0x000ff00000000800 */
[----:B------:R-:W-:Y:S01]  /*6990*/  MUFU.EX2 R42, R42 ;  /* 0x0000002a002a7308 */ /* 0x000fe20000000800 */
[----:B0-----:R-:W-:-:S07]  /*69a0*/  F2FP.BF16.F32.PACK_AB R169, R40, R29 ;  /* 0x0000001d28a9723e */ /* 0x001fce00000010ff */
[----:B------:R-:W-:Y:S01]  /*69b0*/  MUFU.EX2 R13, R13 ;  /* 0x0000000d000d7308 */ /* 0x000fe20000000800 */
[----:B------:R-:W-:Y:S02]  /*69c0*/  WARPGROUP.DEPBAR.LE gsb0, 0x0 ;  /* 0x00008000000079c5 */ /* 0x000fe40000010000 */
[----:B------:R0:W-:Y:S01]  /*69d0*/  @!P1 SYNCS.ARRIVE.TRANS64.RED.A1T0 RZ, [R33+URZ], RZ ;  /* 0x000000ff21ff99a7 */ /* 0x0001e2000810043f */
[----:B------:R-:W-:-:S04]  /*69e0*/  F2FP.BF16.F32.PACK_AB R164, R81, R26 ;  /* 0x0000001a51a4723e */ /* 0x000fc800000010ff */
[----:B------:R-:W-:Y:S01]  /*69f0*/  MUFU.EX2 R4, R59 ;  /* 0x0000003b00047308 */ /* 0x000fe20000000800 */
[----:B------:R-:W-:Y:S01]  /*6a00*/  F2FP.BF16.F32.PACK_AB R166, R85, R28 ;  /* 0x0000001c55a6723e */ /* 0x000fe200000010ff */
[----:B0-----:R-:W-:Y:S01]  /*6a10*/  FADD.FTZ R33, R181, R44 ;  /* 0x0000002cb5217221 */ /* 0x001fe20000010000 */
[----:B------:R0:W-:Y:S01]  /*6a20*/  @!P1 SYNCS.ARRIVE.TRANS64.RED.A1T0 RZ, [R35+URZ], RZ ;  /* 0x000000ff23ff99a7 */ /* 0x0001e2000810043f */
[----:B------:R-:W-:-:S04]  /*6a30*/  F2FP.BF16.F32.PACK_AB R181, R30, R15 ;  /* 0x0000000f1eb5723e */ /* 0x000fc800000010ff */
[----:B------:R-:W-:Y:S01]  /*6a40*/  MUFU.EX2 R3, R61 ;  /* 0x0000003d00037308 */ /* 0x000fe20000000800 */
[----:B------:R-:W-:Y:S01]  /*6a50*/  FADD.FTZ R44, R182, R33 ;  /* 0x00000021b62c7221 */ /* 0x000fe20000010000 */
[----:B------:R-:W-:-:S03]  /*6a60*/  F2FP.BF16.F32.PACK_AB R182, R183, R182 ;  /* 0x000000b6b7b6723e */ /* 0x000fc600000010ff */
[----:B------:R-:W-:Y:S01]  /*6a70*/  FADD.FTZ R33, R183, R44 ;  /* 0x0000002cb7217221 */ /* 0x000fe20000010000 */
[----:B0-----:R-:W-:Y:S01]  /*6a80*/  FADD.FTZ R35, R177, R56 ;  /* 0x00000038b1237221 */ /* 0x001fe20000010000 */
[--C-:B------:R-:W-:Y:S01]  /*6a90*/  FFMA.FTZ R44, R63, R8, -R10.reuse ;  /* 0x000000083f2c7223 */ /* 0x100fe2000001080a */
[----:B------:R-:W-:Y:S01]  /*6aa0*/  F2FP.BF16.F32.PACK_AB R183, R25, R14 ;  /* 0x0000000e19b7723e */ /* 0x000fe200000010ff */
[----:B------:R-:W-:Y:S01]  /*6ab0*/  FADD.FTZ R58, R176, R33 ;  /* 0x00000021b03a7221 */ /* 0x000fe20000010000 */
[----:B------:R-:W-:Y:S01]  /*6ac0*/  FADD.FTZ R56, R32, R35 ;  /* 0x0000002320387221 */ /* 0x000fe20000010000 */
[----:B------:R-:W-:Y:S01]  /*6ad0*/  MUFU.EX2 R11, R11 ;  /* 0x0000000b000b7308 */ /* 0x000fe20000000800 */
[-C--:B------:R-:W-:Y:S01]  /*6ae0*/  FFMA.FTZ R33, R171, R8.reuse, -R10 ;  /* 0x00000008ab217223 */ /* 0x080fe2000001080a */
[----:B------:R-:W-:Y:S01]  /*6af0*/  FADD.FTZ R37, R233, R58 ;  /* 0x0000003ae9257221 */ /* 0x000fe20000010000 */
[----:B------:R-:W-:Y:S01]  /*6b00*/  FADD.FTZ R35, R179, R56 ;  /* 0x00000038b3237221 */ /* 0x000fe20000010000 */
[----:B------:R-:W-:Y:S01]  /*6b10*/  FFMA.FTZ R10, R87, R8, -R10 ;  /* 0x00000008570a7223 */ /* 0x000fe2000001080a */
[----:B------:R-:W-:Y:S01]  /*6b20*/  F2FP.BF16.F32.PACK_AB R176, R233, R176 ;  /* 0x000000b0e9b0723e */ /* 0x000fe200000010ff */
[----:B------:R-:W-:Y:S01]  /*6b30*/  FADD.FTZ R58, R178, R37 ;  /* 0x00000025b23a7221 */ /* 0x000fe20000010000 */
[----:B------:R-:W-:Y:S01]  /*6b40*/  FADD.FTZ R48, R34, R35 ;  /* 0x0000002322307221 */ /* 0x000fe20000010000 */
[----:B------:R-:W0:Y:S01]  /*6b50*/  MUFU.EX2 R44, R44 ;  /* 0x0000002c002c7308 */ /* 0x000e220000000800 */
[----:B------:R-:W-:Y:S01]  /*6b60*/  F2FP.BF16.F32.PACK_AB R177, R32, R177 ;  /* 0x000000b120b1723e */ /* 0x000fe200000010ff */
[----:B------:R-:W-:Y:S01]  /*6b70*/  FADD.FTZ R37, R27, R58 ;  /* 0x0000003a1b257221 */ /* 0x000fe20000010000 */
[----:B------:R-:W-:Y:S01]  /*6b80*/  FADD.FTZ R35, R173, R48 ;  /* 0x00000030ad237221 */ /* 0x000fe20000010000 */
[----:B------:R-:W-:-:S02]  /*6b90*/  F2FP.BF16.F32.PACK_AB R178, R27, R178 ;  /* 0x000000b21bb2723e */ /* 0x000fc400000010ff */
[----:B------:R-:W-:Y:S01]  /*6ba0*/  FADD.FTZ R56, R172, R37 ;  /* 0x00000025ac387221 */ /* 0x000fe20000010000 */
[----:B------:R-:W-:Y:S01]  /*6bb0*/  FADD.FTZ R48, R36, R35 ;  /* 0x0000002324307221 */ /* 0x000fe20000010000 */
[----:B------:R-:W1:Y:S01]  /*6bc0*/  MUFU.EX2 R46, R46 ;  /* 0x0000002e002e7308 */ /* 0x000e620000000800 */
[C---:B------:R-:W-:Y:S01]  /*6bd0*/  F2FP.BF16.F32.PACK_AB R172, R155.reuse, R172 ;  /* 0x000000ac9bac723e */ /* 0x040fe200000010ff */
[----:B------:R-:W-:Y:S01]  /*6be0*/  FADD.FTZ R37, R155, R56 ;  /* 0x000000389b257221 */ /* 0x000fe20000010000 */
[----:B------:R-:W-:Y:S01]  /*6bf0*/  FADD.FTZ R35, R175, R48 ;  /* 0x00000030af237221 */ /* 0x000fe20000010000 */
[----:B------:R-:W-:Y:S02]  /*6c00*/  F2FP.BF16.F32.PACK_AB R179, R34, R179 ;  /* 0x000000b322b3723e */ /* 0x000fe400000010ff */
[----:B------:R-:W-:Y:S01]  /*6c10*/  FADD.FTZ R56, R174, R37 ;  /* 0x00000025ae387221 */ /* 0x000fe20000010000 */
[----:B------:R-:W-:Y:S01]  /*6c20*/  F2FP.BF16.F32.PACK_AB R173, R36, R173 ;  /* 0x000000ad24ad723e */ /* 0x000fe200000010ff */
[----:B------:R-:W-:Y:S01]  /*6c30*/  MUFU.EX2 R33, R33 ;  /* 0x0000002100217308 */ /* 0x000fe20000000800 */
[----:B0-----:R-:W-:Y:S01]  /*6c40*/  F2FP.BF16.F32.PACK_AB R155, R44, R3 ;  /* 0x000000032c9b723e */ /* 0x001fe200000010ff */
[C---:B------:R-:W-:Y:S01]  /*6c50*/  FADD.FTZ R37, R231.reuse, R56 ;  /* 0x00000038e7257221 */ /* 0x040fe20000010000 */
[----:B------:R-:W-:Y:S01]  /*6c60*/  FADD.FTZ R56, R38, R35 ;  /* 0x0000002326387221 */ /* 0x000fe20000010000 */
[----:B------:R-:W-:-:S02]  /*6c70*/  F2FP.BF16.F32.PACK_AB R174, R231, R174 ;  /* 0x000000aee7ae723e */ /* 0x000fc400000010ff */
[----:B------:R-:W-:Y:S01]  /*6c80*/  FADD.FTZ R58, R168, R37 ;  /* 0x00000025a83a7221 */ /* 0x000fe20000010000 */
[----:B------:R-:W-:Y:S01]  /*6c90*/  FADD.FTZ R35, R29, R56 ;  /* 0x000000381d237221 */ /* 0x000fe20000010000 */
[----:B------:R-:W0:Y:S01]  /*6ca0*/  MUFU.EX2 R48, R71 ;  /* 0x0000004700307308 */ /* 0x000e220000000800 */
[C---:B------:R-:W-:Y:S01]  /*6cb0*/  F2FP.BF16.F32.PACK_AB R168, R153.reuse, R168 ;  /* 0x000000a899a8723e */ /* 0x040fe200000010ff */
[----:B------:R-:W-:Y:S01]  /*6cc0*/  FADD.FTZ R37, R153, R58 ;  /* 0x0000003a99257221 */ /* 0x000fe20000010000 */
[----:B------:R-:W-:Y:S01]  /*6cd0*/  FADD.FTZ R30, R40, R35 ;  /* 0x00000023281e7221 */ /* 0x000fe20000010000 */
[----:B------:R-:W-:Y:S02]  /*6ce0*/  F2FP.BF16.F32.PACK_AB R153, R4, R13 ;  /* 0x0000000d0499723e */ /* 0x000fe400000010ff */
[----:B------:R-:W-:Y:S01]  /*6cf0*/  FADD.FTZ R56, R170, R37 ;  /* 0x00000025aa387221 */ /* 0x000fe20000010000 */
[----:B------:R-:W-:Y:S01]  /*6d00*/  FADD.FTZ R15, R31, R30 ;  /* 0x0000001e1f0f7221 */ /* 0x000fe20000010000 */
[----:B------:R-:W2:Y:S01]  /*6d10*/  MUFU.EX2 R161, R161 ;  /* 0x000000a100a17308 */ /* 0x000ea20000000800 */
[C---:B------:R-:W-:Y:S01]  /*6d20*/  F2FP.BF16.F32.PACK_AB R170, R159.reuse, R170 ;  /* 0x000000aa9faa723e */ /* 0x040fe200000010ff */
[----:B------:R-:W-:Y:S01]  /*6d30*/  FADD.FTZ R25, R159, R56 ;  /* 0x000000389f197221 */ /* 0x000fe20000010000 */
[----:B------:R-:W-:Y:S01]  /*6d40*/  FADD.FTZ R14, R42, R15 ;  /* 0x0000000f2a0e7221 */ /* 0x000fe20000010000 */
[----:B------:R-:W-:-:S02]  /*6d50*/  F2FP.BF16.F32.PACK_AB R175, R38, R175 ;  /* 0x000000af26af723e */ /* 0x000fc400000010ff */
[----:B------:R-:W-:Y:S01]  /*6d60*/  FADD.FTZ R30, R152, R25 ;  /* 0x00000019981e7221 */ /* 0x000fe20000010000 */
[----:B------:R-:W-:Y:S01]  /*6d70*/  FADD.FTZ R15, R13, R14 ;  /* 0x0000000e0d0f7221 */ /* 0x000fe20000010000 */
[----:B------:R-:W3:Y:S01]  /*6d80*/  MUFU.EX2 R75, R75 ;  /* 0x0000004b004b7308 */ /* 0x000ee20000000800 */
[----:B------:R-:W-:Y:S01]  /*6d90*/  F2FP.BF16.F32.PACK_AB R171, R42, R31 ;  /* 0x0000001f2aab723e */ /* 0x000fe200000010ff */
[C---:B------:R-:W-:Y:S01]  /*6da0*/  FADD.FTZ R25, R235.reuse, R30 ;  /* 0x0000001eeb197221 */ /* 0x040fe20000010000 */
[----:B------:R-:W-:Y:S01]  /*6db0*/  FADD.FTZ R14, R4, R15 ;  /* 0x0000000f040e7221 */ /* 0x000fe20000010000 */
[----:B------:R-:W-:Y:S02]  /*6dc0*/  F2FP.BF16.F32.PACK_AB R152, R235, R152 ;  /* 0x00000098eb98723e */ /* 0x000fe400000010ff */
[----:B------:R-:W-:Y:S01]  /*6dd0*/  FADD.FTZ R30, R154, R25 ;  /* 0x000000199a1e7221 */ /* 0x000fe20000010000 */
[----:B------:R-:W-:Y:S01]  /*6de0*/  FADD.FTZ R15, R3, R14 ;  /* 0x0000000e030f7221 */ /* 0x000fe20000010000 */
[----:B------:R-:W4:Y:S01]  /*6df0*/  MUFU.EX2 R163, R50 ;  /* 0x0000003200a37308 */ /* 0x000f220000000800 */
[C---:B------:R-:W-:Y:S01]  /*6e00*/  F2FP.BF16.F32.PACK_AB R154, R157.reuse, R154 ;  /* 0x0000009a9d9a723e */ /* 0x040fe200000010ff */
[----:B------:R-:W-:Y:S01]  /*6e10*/  FADD.FTZ R25, R157, R30 ;  /* 0x0000001e9d197221 */ /* 0x000fe20000010000 */
[----:B------:R-:W-:Y:S01]  /*6e20*/  FADD.FTZ R14, R44, R15 ;  /* 0x0000000f2c0e7221 */ /* 0x000fe20000010000 */
[----:B-1----:R-:W-:-:S02]  /*6e30*/  F2FP.BF16.F32.PACK_AB R157, R46, R11 ;  /* 0x0000000b2e9d723e */ /* 0x002fc400000010ff */
[----:B------:R-:W-:Y:S01]  /*6e40*/  FADD.FTZ R30, R156, R25 ;  /* 0x000000199c1e7221 */ /* 0x000fe20000010000 */
[----:B------:R-:W-:Y:S01]  /*6e50*/  FADD.FTZ R15, R11, R14 ;  /* 0x0000000e0b0f7221 */ /* 0x000fe20000010000 */
[----:B------:R-:W1:Y:S01]  /*6e60*/  MUFU.EX2 R79, R79 ;  /* 0x0000004f004f7308 */ /* 0x000e620000000800 */
[C---:B------:R-:W-:Y:S01]  /*6e70*/  F2FP.BF16.F32.PACK_AB R156, R65.reuse, R156 ;  /* 0x0000009c419c723e */ /* 0x040fe200000010ff */
[----:B------:R-:W-:Y:S01]  /*6e80*/  FADD.FTZ R25, R65, R30 ;  /* 0x0000001e41197221 */ /* 0x000fe20000010000 */
[----:B------:R-:W-:Y:S01]  /*6e90*/  FADD.FTZ R14, R46, R15 ;  /* 0x0000000f2e0e7221 */ /* 0x000fe20000010000 */
[----:B0-----:R-:W-:Y:S01]  /*6ea0*/  F2FP.BF16.F32.PACK_AB R159, R48, R33 ;  /* 0x00000021309f723e */ /* 0x001fe200000010ff */
[----:B------:R-:W-:Y:S02]  /*6eb0*/  IMAD.MOV.U32 R11, RZ, RZ, R16 ;  /* 0x000000ffff0b7224 */ /* 0x000fe400078e0010 */
[----:B------:R-:W-:Y:S01]  /*6ec0*/  FADD.FTZ R30, R158, R25 ;  /* 0x000000199e1e7221 */ /* 0x000fe20000010000 */
[----:B------:R-:W-:Y:S01]  /*6ed0*/  FADD.FTZ R13, R33, R14 ;  /* 0x0000000e210d7221 */ /* 0x000fe20000010000 */
[----:B------:R-:W0:Y:S01]  /*6ee0*/  MUFU.EX2 R165, R52 ;  /* 0x0000003400a57308 */ /* 0x000e220000000800 */
[C---:B------:R-:W-:Y:S01]  /*6ef0*/  F2FP.BF16.F32.PACK_AB R158, R69.reuse, R158 ;  /* 0x0000009e459e723e */ /* 0x040fe200000010ff */
[----:B------:R-:W-:Y:S01]  /*6f00*/  FADD.FTZ R15, R69, R30 ;  /* 0x0000001e450f7221 */ /* 0x000fe20000010000 */
[----:B------:R-:W-:-:S03]  /*6f10*/  FADD.FTZ R4, R48, R13 ;  /* 0x0000000d30047221 */ /* 0x000fc60000010000 */
[----:B------:R-:W-:Y:S01]  /*6f20*/  FADD.FTZ R14, R20, R15 ;  /* 0x0000000f140e7221 */ /* 0x000fe20000010000 */
[----:B--2---:R-:W-:Y:S01]  /*6f30*/  FADD.FTZ R4, R161, R4 ;  /* 0x00000004a1047221 */ /* 0x004fe20000010000 */
[----:B------:R-:W2:Y:S01]  /*6f40*/  MUFU.EX2 R83, R83 ;  /* 0x0000005300537308 */ /* 0x000ea20000000800 */
[----:B---3--:R-:W-:Y:S01]  /*6f50*/  F2FP.BF16.F32.PACK_AB R161, R75, R161 ;  /* 0x000000a14ba1723e */ /* 0x008fe200000010ff */
[----:B------:R-:W-:Y:S01]  /*6f60*/  FADD.FTZ R3, R73, R14 ;  /* 0x0000000e49037221 */ /* 0x000fe20000010000 */
[----:B------:R-:W-:-:S03]  /*6f70*/  FADD.FTZ R4, R75, R4 ;  /* 0x000000044b047221 */ /* 0x000fc60000010000 */
[----:B------:R-:W-:Y:S01]  /*6f80*/  FADD.FTZ R14, R24, R3 ;  /* 0x00000003180e7221 */ /* 0x000fe20000010000 */
[----:B----4-:R-:W-:Y:S01]  /*6f90*/  FADD.FTZ R4, R163, R4 ;  /* 0x00000004a3047221 */ /* 0x010fe20000010000 */
[----:B------:R-:W3:Y:S01]  /*6fa0*/  MUFU.EX2 R54, R54 ;  /* 0x0000003600367308 */ /* 0x000ee20000000800 */
[----:B-1----:R-:W-:Y:S01]  /*6fb0*/  F2FP.BF16.F32.PACK_AB R163, R79, R163 ;  /* 0x000000a34fa3723e */ /* 0x002fe200000010ff */
[----:B------:R-:W-:Y:S01]  /*6fc0*/  FADD.FTZ R3, R77, R14 ;  /* 0x0000000e4d037221 */ /* 0x000fe20000010000 */
[----:B------:R-:W-:-:S03]  /*6fd0*/  FADD.FTZ R4, R79, R4 ;  /* 0x000000044f047221 */ /* 0x000fc60000010000 */
[----:B------:R-:W-:Y:S01]  /*6fe0*/  FADD.FTZ R14, R26, R3 ;  /* 0x000000031a0e7221 */ /* 0x000fe20000010000 */
[----:B0-----:R-:W-:Y:S01]  /*6ff0*/  FADD.FTZ R4, R165, R4 ;  /* 0x00000004a5047221 */ /* 0x001fe20000010000 */
[----:B------:R-:W0:Y:S01]  /*7000*/  MUFU.EX2 R10, R10 ;  /* 0x0000000a000a7308 */ /* 0x000e220000000800 */
[----:B--2---:R-:W-:Y:S01]  /*7010*/  F2FP.BF16.F32.PACK_AB R165, R83, R165 ;  /* 0x000000a553a5723e */ /* 0x004fe200000010ff */
[----:B------:R-:W-:-:S04]  /*7020*/  FADD.FTZ R3, R81, R14 ;  /* 0x0000000e51037221 */ /* 0x000fc80000010000 */
[----:B------:R-:W-:Y:S01]  /*7030*/  FADD.FTZ R14, R28, R3 ;  /* 0x000000031c0e7221 */ /* 0x000fe20000010000 */
[----:B------:R-:W-:-:S03]  /*7040*/  FADD.FTZ R3, R83, R4 ;  /* 0x0000000453037221 */ /* 0x000fc60000010000 */
[----:B------:R-:W-:Y:S01]  /*7050*/  FADD.FTZ R4, R85, R14 ;  /* 0x0000000e55047221 */ /* 0x000fe20000010000 */
[----:B---3--:R-:W-:Y:S01]  /*7060*/  FADD.FTZ R3, R54, R3 ;  /* 0x0000000336037221 */ /* 0x008fe20000010000 */
[----:B------:R-:W-:-:S03]  /*7070*/  IMAD.MOV.U32 R14, RZ, RZ, R9 ;  /* 0x000000ffff0e7224 */ /* 0x000fc600078e0009 */
[C---:B0-----:R-:W-:Y:S01]  /*7080*/  FADD.FTZ R3, R10.reuse, R3 ;  /* 0x000000030a037221 */ /* 0x041fe20000010000 */
[----:B------:R-:W-:Y:S01]  /*7090*/  F2FP.BF16.F32.PACK_AB R167, R10, R54 ;  /* 0x000000360aa7723e */ /* 0x000fe200000010ff */
[----:B------:R-:W-:Y:S01]  /*70a0*/  IMAD.MOV.U32 R10, RZ, RZ, R21 ;  /* 0x000000ffff0a7224 */ /* 0x000fe200078e0015 */
[----:B------:R-:W-:Y:S06]  /*70b0*/  @P2 BRA `(.L_x_192) ;  /* 0xffffffd400e02947 */ /* 0x000fec000383ffff */
.L_x_183:
        /* <DEDUP_REMOVED lines=67> */
.L_x_193:
[----:B------:R-:W-:Y:S01]  /*74f0*/  IMAD R12, R2, 0x8, R0 ;  /* 0x00000008020c7824 */ /* 0x000fe200078e0200 */
[----:B------:R-:W-:-:S04]  /*7500*/  SHF.L.U32 R5, R16, 0x1f, RZ ;  /* 0x0000001f10057819 */ /* 0x000fc800000006ff */
[----:B------:R0:W1:Y:S01]  /*7510*/  SYNCS.PHASECHK.TRANS64.TRYWAIT P2, [R12+URZ+0x34850], R5 ;  /* 0x034850050c0075a7 */ /* 0x000062000804017f */
[----:B------:R-:W-:Y:S05]  /*7520*/  @!P0 BRA `(.L_x_194) ;  /* 0x0000000000048947 */ /* 0x000fea0003800000 */
[----:B------:R-:W-:Y:S01]  /*7530*/  BPT.TRAP 0x1 ;  /* 0x000000040000795c */ /* 0x000fe20000300000 */
.L_x_194:
[----:B-1----:R-:W-:Y:S05]  /*7540*/  @P2 BRA `(.L_x_195) ;  /* 0x0000000000082947 */ /* 0x002fea0003800000 */
[----:B------:R-:W1:Y:S02]  /*7550*/  SYNCS.PHASECHK.TRANS64.TRYWAIT P0, [R12+URZ+0x34850], R5 ;  /* 0x034850050c0075a7 */ /* 0x000e64000800017f */
[----:B-1----:R-:W-:Y:S05]  /*7560*/  @!P0 BRA `(.L_x_196) ;  /* 0x0000009c00e48947 */ /* 0x002fea0003800000 */
.L_x_195:
[----:B------:R-:W-:Y:S05]  /*7570*/  WARPSYNC.ALL ;  /* 0x0000000000007948 */ /* 0x000fea0003800000 */
[----:B------:R-:W-:Y:S01]  /*7580*/  VIADD R0, R0, 0x400 ;  /* 0x0000040000007836 */ /* 0x000fe20000000000 */
[----:B------:R-:W-:Y:S01]  /*7590*/  WARPGROUP.ARRIVE ;  /* 0x00000000000079c5 */ /* 0x000fe20000000000 */
[----:B------:R-:W-:Y:S01]  /*75a0*/  IMAD.MOV.U32 R11, RZ, RZ, 0x40000040 ;  /* 0x40000040ff0b7424 */ /* 0x000fe200078e00ff */
[----:B01----:R-:W0:Y:S01]  /*75b0*/  SHFL.BFLY PT, R5, R4, 0x2, 0x1f ;  /* 0x0c401f0004057f89 */ /* 0x003e2200000e0000 */
[----:B------:R-:W-:Y:S01]  /*75c0*/  VIADD R207, R207, 0x1 ;  /* 0x00000001cfcf7836 */ /* 0x000fe20000000000 */
[----:B------:R-:W-:-:S04]  /*75d0*/  SHF.R.U32.HI R0, RZ, 0x4, R0 ;  /* 0x00000004ff007819 */ /* 0x000fc80000011600 */
[----:B------:R-:W-:-:S04]  /*75e0*/  LOP3.LUT R0, R0, 0x3fff, RZ, 0xc0, !PT ;  /* 0x00003fff00007812 */ /* 0x000fc800078ec0ff */
[----:B------:R-:W-:Y:S02]  /*75f0*/  LOP3.LUT R7, R0, 0x4000000, RZ, 0xfc, !PT ;  /* 0x0400000000077812 */ /* 0x000fe400078efcff */
[----:B------:R-:W1:Y:S03]  /*7600*/  SHFL.BFLY PT, R0, R3, 0x2, 0x1f ;  /* 0x0c401f0003007f89 */ /* 0x000e6600000e0000 */
[----:B------:R-:W-:Y:S02]  /*7610*/  IMAD R6, R2, 0x800, R7 ;  /* 0x0000080002067824 */ /* 0x000fe400078e0207 */
[----:B------:R-:W-:Y:S02]  /*7620*/  IMAD.MOV.U32 R7, RZ, RZ, 0x40000040 ;  /* 0x40000040ff077424 */ /* 0x000fe400078e00ff */
[C---:B------:R-:W-:Y:S01]  /*7630*/  VIADD R10, R6.reuse, 0x80 ;  /* 0x00000080060a7836 */ /* 0x040fe20000000000 */
[----:B------:R-:W-:-:S02]  /*7640*/  R2UR UR6, R6 ;  /* 0x00000000060672ca */ /* 0x000fc400000e0000 */
[----:B------:R-:W-:Y:S01]  /*7650*/  R2UR UR7, R7 ;  /* 0x00000000070772ca */ /* 0x000fe200000e0000 */
[----:B------:R-:W-:Y:S02]  /*7660*/  IMAD.MOV.U32 R7, RZ, RZ, 0x40000040 ;  /* 0x40000040ff077424 */ /* 0x000fe400078e00ff */
[----:B0-----:R-:W-:-:S10]  /*7670*/  FADD.FTZ R5, R5, R4 ;  /* 0x0000000405057221 */ /* 0x001fd40000010000 */
[----:B------:R-:W-:Y:S01]  /*7680*/  HGMMA.64x128x16.F32.BF16 R24, R180, gdesc[UR4].tnspB, R24, gsb0 ;  /* 0x41e00004b4187df0 */ /* 0x000fe20008001818 */
[----:B------:R-:W-:Y:S01]  /*7690*/  R2UR UR6, R10 ;  /* 0x000000000a0672ca */ /* 0x000fe200000e0000 */
[----:B------:R-:W-:Y:S01]  /*76a0*/  VIADD R10, R6, 0x100 ;  /* 0x00000100060a7836 */ /* 0x000fe20000000000 */
[----:B------:R-:W-:Y:S01]  /*76b0*/  R2UR UR7, R11 ;  /* 0x000000000b0772ca */ /* 0x000fe200000e0000 */
[----:B------:R-:W-:Y:S01]  /*76c0*/  IMAD.MOV.U32 R11, RZ, RZ, 0x40000040 ;  /* 0x40000040ff0b7424 */ /* 0x000fe200078e00ff */
[----:B------:R-:W-:Y:S02]  /*76d0*/  WARPGROUP.DEPBAR.LE gsb0, 0x0 ;  /* 0x00008000000079c5 */ /* 0x000fe40000010000 */
[----:B------:R-:W-:-:S09]  /*76e0*/  WARPGROUP.ARRIVE ;  /* 0x00000000000079c5 */ /* 0x000fd20000000000 */
        /* <DEDUP_REMOVED lines=15> */
[----:B------:R-:W-:Y:S02]  /*77e0*/  R2UR UR6, R10 ;  /* 0x000000000a0672ca */ /* 0x000fe400000e0000 */
[----:B------:R-:W-:Y:S01]  /*77f0*/  R2UR UR7, R11 ;  /* 0x000000000b0772ca */ /* 0x000fe200000e0000 */
[----:B------:R-:W-:Y:S01]  /*7800*/  IMAD.MOV.U32 R11, RZ, RZ, 0x40000040 ;  /* 0x40000040ff0b7424 */ /* 0x000fe200078e00ff */
[----:B------:R-:W-:Y:S01]  /*7810*/  IADD3 R10, R6, 0x280, RZ ;  /* 0x00000280060a7810 */ /* 0x000fe20007ffe0ff */
[----:B------:R-:W-:Y:S02]  /*7820*/  WARPGROUP.DEPBAR.LE gsb0, 0x0 ;  /* 0x00008000000079c5 */ /* 0x000fe40000010000 */
[----:B------:R-:W-:-:S08]  /*7830*/  WARPGROUP.ARRIVE ;  /* 0x00000000000079c5 */ /* 0x000fd00000000000 */
[----:B------:R-:W-:Y:S01]  /*7840*/  HGMMA.64x128x16.F32.BF16 R24, R152, gdesc[UR4].tnspB, R24, gsb0 ;  /* 0x41e0000498187df0 */ /* 0x000fe20008001818 */
[----:B------:R-:W-:Y:S01]  /*7850*/  R2UR UR6, R10 ;  /* 0x000000000a0672ca */ /* 0x000fe200000e0000 */
[C---:B------:R-:W-:Y:S01]  /*7860*/  VIADD R10, R6.reuse, 0x300 ;  /* 0x00000300060a7836 */ /* 0x040fe20000000000 */
[----:B------:R-:W-:Y:S01]  /*7870*/  R2UR UR7, R11 ;  /* 0x000000000b0772ca */ /* 0x000fe200000e0000 */
[----:B------:R-:W-:Y:S02]  /*7880*/  IMAD.MOV.U32 R11, RZ, RZ, 0x40000040 ;  /* 0x40000040ff0b7424 */ /* 0x000fe400078e00ff */
[----:B------:R-:W-:Y:S01]  /*7890*/  VIADD R6, R6, 0x380 ;  /* 0x0000038006067836 */ /* 0x000fe20000000000 */
[----:B------:R-:W-:Y:S02]  /*78a0*/  WARPGROUP.DEPBAR.LE gsb0, 0x0 ;  /* 0x00008000000079c5 */ /* 0x000fe40000010000 */
[----:B------:R-:W-:-:S07]  /*78b0*/  WARPGROUP.ARRIVE ;  /* 0x00000000000079c5 */ /* 0x000fce0000000000 */
[----:B------:R-:W-:Y:S01]  /*78c0*/  HGMMA.64x128x16.F32.BF16 R24, R156, gdesc[UR4].tnspB, R24, gsb0 ;  /* 0x41e000049c187df0 */ /* 0x000fe20008001818 */
[----:B------:R-:W-:Y:S02]  /*78d0*/  R2UR UR6, R10 ;  /* 0x000000000a0672ca */ /* 0x000fe400000e0000 */
[----:B------:R-:W-:Y:S01]  /*78e0*/  R2UR UR7, R11 ;  /* 0x000000000b0772ca */ /* 0x000fe200000e0000 */
[----:B------:R-:W-:Y:S02]  /*78f0*/  VIADD R11, R2, 0x1 ;  /* 0x00000001020b7836 */ /* 0x000fe40000000000 */
[----:B------:R-:W-:-:S03]  /*7900*/  IMAD.MOV.U32 R2, RZ, RZ, RZ ;  /* 0x000000ffff027224 */ /* 0x000fc600078e00ff */
[----:B------:R-:W-:Y:S01]  /*7910*/  ISETP.NE.AND P2, PT, R11, 0x2, PT ;  /* 0x000000020b00780c */ /* 0x000fe20003f45270 */
[----:B------:R-:W-:Y:S02]  /*7920*/  WARPGROUP.DEPBAR.LE gsb0, 0x0 ;  /* 0x00008000000079c5 */ /* 0x000fe40000010000 */
[----:B------:R-:W-:-:S06]  /*7930*/  WARPGROUP.ARRIVE ;  /* 0x00000000000079c5 */ /* 0x000fcc0000000000 */
[----:B------:R-:W-:Y:S01]  /*7940*/  HGMMA.64x128x16.F32.BF16 R24, R160, gdesc[UR4].tnspB, R24, gsb0 ;  /* 0x41e00004a0187df0 */ /* 0x000fe20008001818 */
[----:B------:R-:W-:Y:S01]  /*7950*/  R2UR UR6, R6 ;  /* 0x00000000060672ca */ /* 0x000fe200000e0000 */
[----:B-1----:R-:W-:Y:S01]  /*7960*/  FADD.FTZ R6, R0, R3 ;  /* 0x0000000300067221 */ /* 0x002fe20000010000 */
[----:B------:R-:W-:Y:S01]  /*7970*/  R2UR UR7, R7 ;  /* 0x00000000070772ca */ /* 0x000fe200000e0000 */
[----:B------:R-:W0:Y:S01]  /*7980*/  SHFL.BFLY PT, R0, R5, 0x1, 0x1f ;  /* 0x0c201f0005007f89 */ /* 0x000e2200000e0000 */
[----:B------:R-:W-:-:S03]  /*7990*/  SEL R3, RZ, 0x1, P2 ;  /* 0x00000001ff037807 */ /* 0x000fc60001000000 */
[----:B------:R-:W1:Y:S01]  /*79a0*/  SHFL.BFLY PT, R7, R6, 0x1, 0x1f ;  /* 0x0c201f0006077f89 */ /* 0x000e6200000e0000 */
[----:B------:R-:W-:Y:S01]  /*79b0*/  LOP3.LUT R16, R16, R3, RZ, 0x3c, !PT ;  /* 0x0000000310107212 */ /* 0x000fe200078e3cff */
[----:B------:R-:W-:Y:S02]  /*79c0*/  IMAD.MOV.U32 R3, RZ, RZ, -0x800000 ;  /* 0xff800000ff037424 */ /* 0x000fe400078e00ff */
[----:B0-----:R-:W-:Y:S01]  /*79d0*/  FADD.FTZ R13, R5, R0 ;  /* 0x00000000050d7221 */ /* 0x001fe20000010000 */
[----:B------:R-:W-:Y:S02]  /*79e0*/  IMAD.MOV.U32 R5, RZ, RZ, RZ ;  /* 0x000000ffff057224 */ /* 0x000fe400078e00ff */
[----:B------:R-:W-:Y:S02]  /*79f0*/  IMAD.MOV.U32 R0, RZ, RZ, -0x800000 ;  /* 0xff800000ff007424 */ /* 0x000fe400078e00ff */
[----:B-1----:R-:W-:Y:S01]  /*7a00*/  FADD.FTZ R14, R6, R7 ;  /* 0x00000007060e7221 */ /* 0x002fe20000010000 */
[----:B------:R-:W-:Y:S01]  /*7a10*/  FSETP.NE.FTZ.AND P0, PT, R13, RZ, PT ;  /* 0x000000ff0d00720b */ /* 0x000fe20003f15000 */
[----:B------:R-:W-:-:S03]  /*7a20*/  @!P1 VIADD R6, R12, 0x34860 ;  /* 0x000348600c069836 */ /* 0x000fc60000000000 */
[----:B------:R-:W-:Y:S02]  /*7a30*/  FSETP.NE.FTZ.AND P3, PT, R14, RZ, PT ;  /* 0x000000ff0e00720b */ /* 0x000fe40003f75000 */
[----:B------:R-:W-:-:S07]  /*7a40*/  @!P1 PRMT R6, RZ, 0x654, R6 ;  /* 0x00000654ff069816 */ /* 0x000fce0000000006 */
[----:B------:R-:W0:Y:S01]  /*7a50*/  @P0 MUFU.LG2 R7, R13 ;  /* 0x0000000d00070308 */ /* 0x000e220000000c00 */
[----:B------:R-:W-:-:S03]  /*7a60*/  @P0 FMUL.FTZ R4, R8, 0.69314718246459960938 ;  /* 0x3f31721808040820 */ /* 0x000fc60000410000 */
[----:B------:R-:W-:-:S04]  /*7a70*/  @P3 FMUL.FTZ R15, R8, 0.69314718246459960938 ;  /* 0x3f317218080f3820 */ /* 0x000fc80000410000 */
        /* <DEDUP_REMOVED lines=77> */
[----:B-1----:R-:W-:-:S07]  /*7f50*/  SEL R2, R11, RZ, P2 ;  /* 0x000000ff0b027207 */ /* 0x002fce0001000000 */
.L_x_175:
[----:B------:R-:W0:Y:S01]  /*7f60*/  S2R R4, SR_CgaCtaId ;  /* 0x0000000000047919 */ /* 0x000e220000008800 */
[----:B------:R-:W-:Y:S01]  /*7f70*/  MOV R17, 0x400 ;  /* 0x0000040000117802 */ /* 0x000fe20000000f00 */
[----:B------:R-:W-:Y:S01]  /*7f80*/  BSSY B0, `(.L_x_197) ;  /* 0x00002c4000007945 */ /* 0x000fe20003800000 */
[----:B------:R-:W-:Y:S02]  /*7f90*/  BAR.SYNC.DEFER_BLOCKING 0x5, 0x180 ;  /* 0x0146000000007b1d */ /* 0x000fe40000010000 */
[----:B0-----:R-:W-:-:S05]  /*7fa0*/  LEA R17, R4, R17, 0x18 ;  /* 0x0000001104117211 */ /* 0x001fca00078ec0ff */
[----:B------:R0:W1:Y:S01]  /*7fb0*/  LDS.128 R4, [R17+0x348d0] ;  /* 0x0348d00011047984 */ /* 0x0000620000000c00 */
[----:B------:R-:W-:Y:S06]  /*7fc0*/  BAR.ARV 0x4, 0x180 ;  /* 0x0106000000007b1d */ /* 0x000fec0000002000 */
[----:B------:R-:W-:Y:S05]  /*7fd0*/  @P0 BRA `(.L_x_198) ;  /* 0x00000020001c0947 */ /* 0x000fea0003800000 */
[----:B-1----:R-:W1:Y:S01]  /*7fe0*/  S2R R4, SR_SWINHI ;  /* 0x0000000000047919 */ /* 0x002e620000002f00 */
[----:B------:R-:W-:Y:S01]  /*7ff0*/  F2FP.BF16.F32.PACK_AB R36, R73, R72 ;  /* 0x000000484924723e */ /* 0x000fe200000010ff */
[----:B------:R-:W-:Y:S01]  /*8000*/  ULDC.64 UR4, c[0x0][0xc08] ;  /* 0x0003020000047ab9 */ /* 0x000fe20000000a00 */
[----:B------:R-:W-:Y:S02]  /*8010*/  SHF.L.U64.HI R110, R23, 0x2, R188 ;  /* 0x00000002176e7819 */ /* 0x000fe400000102bc */
[----:B------:R-:W-:Y:S02]  /*8020*/  MOV R94, R17 ;  /* 0x00000011005e7202 */ /* 0x000fe40000000f00 */
[----:B-1----:R-:W-:-:S03]  /*8030*/  MOV R95, R4 ;  /* 0x00000004005f7202 */ /* 0x002fc60000000f00 */
[----:B------:R-:W-:-:S03]  /*8040*/  IMAD.WIDE R12, R227, 0x2, R94 ;  /* 0x00000002e30c7825 */ /* 0x000fc600078e025e */
[C---:B------:R-:W-:Y:S02]  /*8050*/  IADD3 R107, P1, R12.reuse, 0x4040, RZ ;  /* 0x000040400c6b7810 */ /* 0x040fe40007f3e0ff */
[C---:B------:R-:W-:Y:S02]  /*8060*/  IADD3 R105, P2, R12.reuse, 0x4020, RZ ;  /* 0x000040200c697810 */ /* 0x040fe40007f5e0ff */
[----:B------:R-:W-:Y:S01]  /*8070*/  IADD3 R15, P3, R12, 0x4000, RZ ;  /* 0x000040000c0f7810 */ /* 0x000fe20007f7e0ff */
[--C-:B------:R-:W-:Y:S01]  /*8080*/  IMAD.X R27, RZ, RZ, R13.reuse, P1 ;  /* 0x000000ffff1b7224 */ /* 0x100fe200008e060d */
[----:B------:R-:W-:Y:S01]  /*8090*/  LOP3.LUT R10, R107, 0x380, RZ, 0xc0, !PT ;  /* 0x000003806b0a7812 */ /* 0x000fe200078ec0ff */
[--C-:B------:R-:W-:Y:S01]  /*80a0*/  IMAD.X R33, RZ, RZ, R13.reuse, P2 ;  /* 0x000000ffff217224 */ /* 0x100fe200010e060d */
[----:B------:R-:W-:Y:S01]  /*80b0*/  LOP3.LUT R8, R105, 0x380, RZ, 0xc0, !PT ;  /* 0x0000038069087812 */ /* 0x000fe200078ec0ff */
[----:B------:R-:W-:Y:S01]  /*80c0*/  IMAD.X R29, RZ, RZ, R13, P3 ;  /* 0x000000ffff1d7224 */ /* 0x000fe200018e060d */
[----:B------:R-:W-:-:S02]  /*80d0*/  LOP3.LUT R4, R15, 0x380, RZ, 0xc0, !PT ;  /* 0x000003800f047812 */ /* 0x000fc400078ec0ff */
[C---:B------:R-:W-:Y:S02]  /*80e0*/  LOP3.LUT R9, R12.reuse, 0x380, RZ, 0xc0, !PT ;  /* 0x000003800c097812 */ /* 0x040fe400078ec0ff */
[----:B------:R-:W-:Y:S02]  /*80f0*/  IADD3 R109, P0, R12, 0x4060, RZ ;  /* 0x000040600c6d7810 */ /* 0x000fe40007f1e0ff */
[----:B------:R-:W-:Y:S02]  /*8100*/  SHF.R.U64 R10, R10, 0x3, RZ ;  /* 0x000000030a0a7819 */ /* 0x000fe400000012ff */
[----:B------:R-:W-:Y:S01]  /*8110*/  SHF.R.U64 R8, R8, 0x3, RZ ;  /* 0x0000000308087819 */ /* 0x000fe200000012ff */
[----:B------:R-:W-:Y:S01]  /*8120*/  IMAD.X R31, RZ, RZ, R13, P0 ;  /* 0x000000ffff1f7224 */ /* 0x000fe200000e060d */
[C---:B------:R-:W-:Y:S02]  /*8130*/  IADD3 R39, P4, R12.reuse, 0x60, RZ ;  /* 0x000000600c277810 */ /* 0x040fe40007f9e0ff */
[----:B------:R-:W-:-:S02]  /*8140*/  IADD3 R37, P5, R12, 0x40, RZ ;  /* 0x000000400c257810 */ /* 0x000fc40007fbe0ff */
[----:B------:R-:W-:Y:S01]  /*8150*/  SHF.R.U64 R4, R4, 0x3, RZ ;  /* 0x0000000304047819 */ /* 0x000fe200000012ff */
[----:B------:R-:W-:Y:S01]  /*8160*/  IMAD.X R11, RZ, RZ, R13, P4 ;  /* 0x000000ffff0b7224 */ /* 0x000fe200020e060d */
[----:B------:R-:W-:Y:S01]  /*8170*/  BAR.SYNC.DEFER_BLOCKING 0x1, 0x100 ;  /* 0x0044000000007b1d */ /* 0x000fe20000010000 */
[----:B------:R-:W-:Y:S02]  /*8180*/  IADD3 R35, P6, R12, 0x20, RZ ;  /* 0x000000200c237810 */ /* 0x000fe40007fde0ff */
[----:B------:R-:W-:Y:S02]  /*8190*/  SHF.R.U64 R9, R9, 0x3, RZ ;  /* 0x0000000309097819 */ /* 0x000fe400000012ff */
[----:B------:R-:W-:Y:S02]  /*81a0*/  LOP3.LUT R14, R109, 0x380, RZ, 0xc0, !PT ;  /* 0x000003806d0e7812 */ /* 0x000fe400078ec0ff */
[----:B------:R-:W-:Y:S02]  /*81b0*/  LOP3.LUT R26, R10, R107, RZ, 0x3c, !PT ;  /* 0x0000006b0a1a7212 */ /* 0x000fe400078e3cff */
[----:B------:R-:W-:Y:S01]  /*81c0*/  LOP3.LUT R32, R8, R105, RZ, 0x3c, !PT ;  /* 0x0000006908207212 */ /* 0x000fe200078e3cff */
[----:B------:R-:W1:Y:S01]  /*81d0*/  LDC.64 R106, c[0x0][0xc00] ;  /* 0x00030000ff6a7b82 */ /* 0x000e620000000a00 */
[----:B------:R-:W-:-:S02]  /*81e0*/  LOP3.LUT R28, R4, R15, RZ, 0x3c, !PT ;  /* 0x0000000f041c7212 */ /* 0x000fc400078e3cff */
[----:B------:R-:W-:Y:S02]  /*81f0*/  LOP3.LUT R10, R39, 0x380, RZ, 0xc0, !PT ;  /* 0x00000380270a7812 */ /* 0x000fe400078ec0ff */
[----:B------:R-:W-:Y:S02]  /*8200*/  LOP3.LUT R8, R37, 0x380, RZ, 0xc0, !PT ;  /* 0x0000038025087812 */ /* 0x000fe400078ec0ff */
[----:B------:R-:W-:Y:S02]  /*8210*/  LOP3.LUT R4, R35, 0x380, RZ, 0xc0, !PT ;  /* 0x0000038023047812 */ /* 0x000fe400078ec0ff */
[----:B------:R-:W-:Y:S01]  /*8220*/  LOP3.LUT R12, R9, R12, RZ, 0x3c, !PT ;  /* 0x0000000c090c7212 */ /* 0x000fe200078e3cff */
[----:B------:R-:W-:Y:S01]  /*8230*/  IMAD.X R9, RZ, RZ, R13, P5 ;  /* 0x000000ffff097224 */ /* 0x000fe200028e060d */
[----:B------:R-:W-:Y:S02]  /*8240*/  SHF.R.U64 R14, R14, 0x3, RZ ;  /* 0x000000030e0e7819 */ /* 0x000fe400000012ff */
[----:B------:R-:W-:-:S02]  /*8250*/  SHF.R.U64 R10, R10, 0x3, RZ ;  /* 0x000000030a0a7819 */ /* 0x000fc400000012ff */
[----:B------:R-:W-:Y:S02]  /*8260*/  SHF.R.U64 R8, R8, 0x3, RZ ;  /* 0x0000000308087819 */ /* 0x000fe400000012ff */
[----:B------:R-:W-:Y:S02]  /*8270*/  SHF.R.U64 R4, R4, 0x3, RZ ;  /* 0x0000000304047819 */ /* 0x000fe400000012ff */
[----:B------:R-:W-:Y:S02]  /*8280*/  IADD3.X R25, RZ, R13, RZ, P6, !PT ;  /* 0x0000000dff197210 */ /* 0x000fe400037fe4ff */
[----:B------:R-:W-:Y:S01]  /*8290*/  LOP3.LUT R30, R14, R109, RZ, 0x3c, !PT ;  /* 0x0000006d0e1e7212 */ /* 0x000fe200078e3cff */
[----:B------:R-:W-:Y:S01]  /*82a0*/  IMAD.SHL.U32 R109, R23, 0x4, RZ ;  /* 0x00000004176d7824 */ /* 0x000fe200078e00ff */
[----:B------:R-:W-:Y:S02]  /*82b0*/  MOV R34, R12 ;  /* 0x0000000c00227202 */ /* 0x000fe40000000f00 */
[----:B------:R-:W-:-:S02]  /*82c0*/  F2FP.BF16.F32.PACK_AB R12, R21, R20 ;  /* 0x00000014150c723e */ /* 0x000fc400000010ff */
[----:B------:R-:W-:Y:S02]  /*82d0*/  F2FP.BF16.F32.PACK_AB R13, R97, R96 ;  /* 0x00000060610d723e */ /* 0x000fe400000010ff */
[----:B------:R-:W-:Y:S02]  /*82e0*/  F2FP.BF16.F32.PACK_AB R14, R89, R88 ;  /* 0x00000058590e723e */ /* 0x000fe400000010ff */
[----:B------:R-:W-:Y:S02]  /*82f0*/  F2FP.BF16.F32.PACK_AB R15, R99, R98 ;  /* 0x00000062630f723e */ /* 0x000fe400000010ff */
[----:B------:R-:W-:Y:S02]  /*8300*/  LOP3.LUT R10, R10, R39, RZ, 0x3c, !PT ;  /* 0x000000270a0a7212 */ /* 0x000fe400078e3cff */
[----:B------:R-:W-:Y:S01]  /*8310*/  LOP3.LUT R8, R8, R37, RZ, 0x3c, !PT ;  /* 0x0000002508087212 */ /* 0x000fe200078e3cff */
[----:B------:R2:W-:Y:S01]  /*8320*/  STSM.16.M88.4 [R34], R12 ;  /* 0x0000000c22007844 */ /* 0x0005e20000000200 */
[----:B------:R-:W-:-:S02]  /*8330*/  LOP3.LUT R24, R4, R35, RZ, 0x3c, !PT ;  /* 0x0000002304187212 */ /* 0x000fc400078e3cff */
[----:B------:R-:W-:Y:S02]  /*8340*/  MOV R38, R10 ;  /* 0x0000000a00267202 */ /* 0x000fe40000000f00 */
[----:B------:R-:W-:Y:S02]  /*8350*/  MOV R37, R8 ;  /* 0x0000000800257202 */ /* 0x000fe40000000f00 */
[----:B------:R-:W-:Y:S02]  /*8360*/  MOV R105, R24 ;  /* 0x0000001800697202 */ /* 0x000fe40000000f00 */
[----:B------:R-:W-:Y:S02]  /*8370*/  F2FP.BF16.F32.PACK_AB R8, R91, R90 ;  /* 0x0000005a5b08723e */ /* 0x000fe400000010ff */
[----:B------:R-:W-:Y:S02]  /*8380*/  F2FP.BF16.F32.PACK_AB R9, R101, R100 ;  /* 0x000000646509723e */ /* 0x000fe400000010ff */
[----:B------:R-:W-:-:S02]  /*8390*/  F2FP.BF16.F32.PACK_AB R10, R93, R92 ;  /* 0x0000005c5d0a723e */ /* 0x000fc400000010ff */
[----:B------:R-:W-:Y:S02]  /*83a0*/  F2FP.BF16.F32.PACK_AB R11, R103, R102 ;  /* 0x00000066670b723e */ /* 0x000fe400000010ff */
[----:B------:R-:W-:Y:S02]  /*83b0*/  MOV R104, R26 ;  /* 0x0000001a00687202 */ /* 0x000fe40000000f00 */
[----:B--2---:R-:W-:Y:S01]  /*83c0*/  F2FP.BF16.F32.PACK_AB R12, R41, R40 ;  /* 0x00000028290c723e */ /* 0x004fe200000010ff */
[----:B------:R2:W-:Y:S01]  /*83d0*/  STSM.16.M88.4 [R105], R8 ;  /* 0x0000000869007844 */ /* 0x0005e20000000200 */
[----:B------:R-:W-:Y:S02]  /*83e0*/  F2FP.BF16.F32.PACK_AB R13, R43, R42 ;  /* 0x0000002a2b0d723e */ /* 0x000fe400000010ff */
[----:B------:R-:W-:Y:S02]  /*83f0*/  F2FP.BF16.F32.PACK_AB R14, R45, R44 ;  /* 0x0000002c2d0e723e */ /* 0x000fe400000010ff */
[----:B------:R-:W-:-:S02]  /*8400*/  F2FP.BF16.F32.PACK_AB R15, R47, R46 ;  /* 0x0000002e2f0f723e */ /* 0x000fc400000010ff */
[----:B------:R-:W-:Y:S02]  /*8410*/  MOV R4, R30 ;  /* 0x0000001e00047202 */ /* 0x000fe40000000f00 */
[----:B------:R-:W-:Y:S01]  /*8420*/  MOV R39, R28 ;  /* 0x0000001c00277202 */ /* 0x000fe20000000f00 */
[----:B------:R3:W-:Y:S01]  /*8430*/  STSM.16.M88.4 [R37], R12 ;  /* 0x0000000c25007844 */ /* 0x0007e20000000200 */
[----:B------:R-:W-:Y:S02]  /*8440*/  F2FP.BF16.F32.PACK_AB R24, R49, R48 ;  /* 0x000000303118723e */ /* 0x000fe400000010ff */
[----:B------:R-:W-:Y:S02]  /*8450*/  F2FP.BF16.F32.PACK_AB R25, R51, R50 ;  /* 0x000000323319723e */ /* 0x000fe400000010ff */
[----:B------:R-:W-:Y:S01]  /*8460*/  F2FP.BF16.F32.PACK_AB R26, R53, R52 ;  /* 0x00000034351a723e */ /* 0x000fe200000010ff */
[----:B--2---:R-:W-:Y:S01]  /*8470*/  IMAD.MOV.U32 R105, RZ, RZ, RZ ;  /* 0x000000ffff697224 */ /* 0x004fe200078e00ff */
[----:B------:R-:W-:-:S02]  /*8480*/  F2FP.BF16.F32.PACK_AB R27, R55, R54 ;  /* 0x00000036371b723e */ /* 0x000fc400000010ff */
[----:B------:R-:W-:Y:S02]  /*8490*/  F2FP.BF16.F32.PACK_AB R28, R57, R56 ;  /* 0x00000038391c723e */ /* 0x000fe400000010ff */
[----:B------:R-:W-:Y:S01]  /*84a0*/  F2FP.BF16.F32.PACK_AB R29, R59, R58 ;  /* 0x0000003a3b1d723e */ /* 0x000fe200000010ff */
[----:B------:R2:W-:Y:S01]  /*84b0*/  STSM.16.M88.4 [R38], R24 ;  /* 0x0000001826007844 */ /* 0x0005e20000000200 */
[----:B------:R-:W-:Y:S02]  /*84c0*/  F2FP.BF16.F32.PACK_AB R30, R61, R60 ;  /* 0x0000003c3d1e723e */ /* 0x000fe400000010ff */
[----:B------:R-:W-:Y:S02]  /*84d0*/  F2FP.BF16.F32.PACK_AB R31, R63, R62 ;  /* 0x0000003e3f1f723e */ /* 0x000fe400000010ff */
[----:B------:R-:W-:Y:S02]  /*84e0*/  MOV R108, R32 ;  /* 0x00000020006c7202 */ /* 0x000fe40000000f00 */
[----:B------:R-:W-:Y:S01]  /*84f0*/  F2FP.BF16.F32.PACK_AB R32, R65, R64 ;  /* 0x000000404120723e */ /* 0x000fe200000010ff */
[----:B------:R4:W-:Y:S01]  /*8500*/  STSM.16.M88.4 [R39], R28 ;  /* 0x0000001c27007844 */ /* 0x0009e20000000200 */
[----:B------:R-:W-:-:S02]  /*8510*/  F2FP.BF16.F32.PACK_AB R33, R67, R66 ;  /* 0x000000424321723e */ /* 0x000fc400000010ff */
[----:B------:R-:W-:Y:S02]  /*8520*/  F2FP.BF16.F32.PACK_AB R34, R69, R68 ;  /* 0x000000444522723e */ /* 0x000fe400000010ff */
[----:B------:R-:W-:Y:S02]  /*8530*/  F2FP.BF16.F32.PACK_AB R35, R71, R70 ;  /* 0x000000464723723e */ /* 0x000fe400000010ff */
[----:B---3--:R-:W-:Y:S02]  /*8540*/  F2FP.BF16.F32.PACK_AB R37, R75, R74 ;  /* 0x0000004a4b25723e */ /* 0x008fe400000010ff */
[----:B--2---:R-:W-:Y:S01]  /*8550*/  F2FP.BF16.F32.PACK_AB R38, R77, R76 ;  /* 0x0000004c4d26723e */ /* 0x004fe200000010ff */
[----:B------:R-:W-:Y:S01]  /*8560*/  STSM.16.M88.4 [R108], R32 ;  /* 0x000000206c007844 */ /* 0x000fe20000000200 */
[----:B------:R-:W-:Y:S02]  /*8570*/  F2FP.BF16.F32.PACK_AB R8, R81, R80 ;  /* 0x000000505108723e */ /* 0x000fe400000010ff */
[----:B------:R-:W-:-:S02]  /*8580*/  F2FP.BF16.F32.PACK_AB R9, R83, R82 ;  /* 0x000000525309723e */ /* 0x000fc400000010ff */
[----:B------:R-:W-:Y:S02]  /*8590*/  F2FP.BF16.F32.PACK_AB R10, R85, R84 ;  /* 0x00000054550a723e */ /* 0x000fe400000010ff */
[----:B----4-:R-:W-:Y:S02]  /*85a0*/  F2FP.BF16.F32.PACK_AB R39, R79, R78 ;  /* 0x0000004e4f27723e */ /* 0x010fe400000010ff */
[----:B------:R-:W-:Y:S02]  /*85b0*/  F2FP.BF16.F32.PACK_AB R11, R87, R86 ;  /* 0x00000056570b723e */ /* 0x000fe400000010ff */
[----:B-1----:R-:W-:Y:S01]  /*85c0*/  ISETP.NE.U32.AND P0, PT, R106, RZ, PT ;  /* 0x000000ff6a00720c */ /* 0x002fe20003f05070 */
[----:B------:R1:W-:Y:S01]  /*85d0*/  STSM.16.M88.4 [R104], R36 ;  /* 0x0000002468007844 */ /* 0x0003e20000000200 */
[----:B------:R-:W-:Y:S02]  /*85e0*/  IADD3 R12, P1, R109, R106, RZ ;  /* 0x0000006a6d0c7210 */ /* 0x000fe40007f3e0ff */
[----:B------:R-:W-:Y:S01]  /*85f0*/  ISETP.NE.AND.EX P0, PT, R107, RZ, PT, P0 ;  /* 0x000000ff6b00720c */ /* 0x000fe20003f05300 */
[----:B------:R2:W-:Y:S02]  /*8600*/  STSM.16.M88.4 [R4], R8 ;  /* 0x0000000804007844 */ /* 0x0005e40000000200 */
[----:B------:R-:W-:Y:S01]  /*8610*/  IMAD.X R13, R110, 0x1, R107, P1 ;  /* 0x000000016e0d7824 */ /* 0x000fe200008e066b */
[----:B------:R-:W-:Y:S08]  /*8620*/  BAR.SYNC.DEFER_BLOCKING 0x1, 0x100 ;  /* 0x0044000000007b1d */ /* 0x000ff00000010000 */
[----:B-1----:R-:W1:Y:S08]  /*8630*/  LDC R104, c[0x0][0xbe8] ;  /* 0x0002fa00ff687b82 */ /* 0x002e700000000800 */
[----:B--2---:R-:W2:Y:S01]  /*8640*/  LDC R9, c[0x0][0xad4] ;  /* 0x0002b500ff097b82 */ /* 0x004ea20000000800 */
[----:B------:R-:W3:Y:S01]  /*8650*/  @P0 LDG.E R105, desc[UR40][R12.64] ;  /* 0x000000280c690981 */ /* 0x000ee2000c1e1900 */
[----:B------:R-:W-:-:S04]  /*8660*/  ISETP.NE.U32.AND P1, PT, RZ, UR4, PT ;  /* 0x00000004ff007c0c */ /* 0x000fc8000bf25070 */
[----:B------:R-:W-:Y:S01]  /*8670*/  ISETP.NE.AND.EX P1, PT, RZ, UR5, PT, P1 ;  /* 0x00000005ff007c0c */ /* 0x000fe2000bf25310 */
[----:B------:R-:W-:-:S12]  /*8680*/  IMAD.MOV.U32 R28, RZ, RZ, 0x9b8 ;  /* 0x000009b8ff1c7424 */ /* 0x000fd800078e00ff */
[----:B------:R-:W-:Y:S01]  /*8690*/  @P1 IADD3 R14, P2, R109, UR4, RZ ;  /* 0x000000046d0e1c10 */ /* 0x000fe2000ff5e0ff */
[----:B------:R-:W-:Y:S01]  /*86a0*/  ULDC UR4, c[0x0][0xa88] ;  /* 0x0002a20000047ab9 */ /* 0x000fe20000000800 */
[----:B-1----:R-:W-:Y:S01]  /*86b0*/  ISETP.NE.AND P4, PT, R104, 0x1, PT ;  /* 0x000000016800780c */ /* 0x002fe20003f85270 */
[----:B------:R-:W-:Y:S01]  /*86c0*/  IMAD.U32 R29, RZ, RZ, UR4 ;  /* 0x00000004ff1d7e24 */ /* 0x000fe2000f8e00ff */
[----:B------:R-:W-:Y:S02]  /*86d0*/  @P1 IADD3.X R15, R110, UR5, RZ, P2, !PT ;  /* 0x000000056e0f1c10 */ /* 0x000fe400097fe4ff */
[----:B------:R-:W-:-:S03]  /*86e0*/  ISETP.NE.AND P2, PT, R186, RZ, PT ;  /* 0x000000ffba00720c */ /* 0x000fc60003f45270 */
[----:B------:R1:W5:Y:S01]  /*86f0*/  @P1 LDG.E R29, desc[UR40][R14.64] ;  /* 0x000000280e1d1981 */ /* 0x000362000c1e1900 */
[----:B--2---:R-:W-:Y:S01]  /*8700*/  SEL R9, R186, R9, P2 ;  /* 0x00000009ba097207 */ /* 0x004fe20001000000 */
[----:B------:R-:W-:Y:S01]  /*8710*/  IMAD R39, R187, 0x80, R226 ;  /* 0x00000080bb277824 */ /* 0x000fe200078e02e2 */
[----:B------:R-:W-:Y:S02]  /*8720*/  ISETP.NE.U32.AND P2, PT, R106, RZ, PT ;  /* 0x000000ff6a00720c */ /* 0x000fe40003f45070 */
[----:B------:R-:W-:Y:S01]  /*8730*/  ISETP.GT.AND P3, PT, R9, 0x1, PT ;  /* 0x000000010900780c */ /* 0x000fe20003f64270 */
[----:B------:R-:W2:Y:S01]  /*8740*/  @P4 LDC R30, c[0x0][0xbec] ;  /* 0x0002fb00ff1e4b82 */ /* 0x000ea20000000800 */
[----:B------:R-:W-:Y:S02]  /*8750*/  ISETP.NE.AND.EX P2, PT, R107, RZ, PT, P2 ;  /* 0x000000ff6b00720c */ /* 0x000fe40003f45320 */
[----:B------:R-:W-:Y:S02]  /*8760*/  SEL R28, R28, 0x978, P3 ;  /* 0x000009781c1c7807 */ /* 0x000fe40001800000 */
[----:B------:R-:W-:-:S02]  /*8770*/  SEL R23, R23, RZ, !P2 ;  /* 0x000000ff17177207 */ /* 0x000fc40005000000 */
[----:B------:R-:W-:Y:S01]  /*8780*/  SEL R27, R188, RZ, !P2 ;  /* 0x000000ffbc1b7207 */ /* 0x000fe20005000000 */
[----:B------:R-:W4:Y:S01]  /*8790*/  LDC.64 R24, c[0x0][R28+0x220] ;  /* 0x000088001c187b82 */ /* 0x000f220000000a00 */
[----:B------:R-:W-:-:S07]  /*87a0*/  SEL R31, R204, RZ, P3 ;  /* 0x000000ffcc1f7207 */ /* 0x000fce0001800000 */
[----:B------:R-:W0:Y:S08]  /*87b0*/  LDC.64 R10, c[0x0][R28+0x218] ;  /* 0x000086001c0a7b82 */ /* 0x000e300000000a00 */
[----:B------:R-:W2:Y:S08]  /*87c0*/  @P4 LDC R37, c[0x0][0xbf0] ;  /* 0x0002fc00ff254b82 */ /* 0x000eb00000000800 */
[----:B------:R-:W2:Y:S01]  /*87d0*/  LDC.64 R8, c[0x0][0xba8] ;  /* 0x0002ea00ff087b82 */ /* 0x000ea20000000a00 */
[----:B----4-:R-:W-:-:S04]  /*87e0*/  IMAD R4, R25, R23, RZ ;  /* 0x0000001719047224 */ /* 0x010fc800078e02ff */
[C---:B------:R-:W-:Y:S02]  /*87f0*/  IMAD R35, R24.reuse, R27, R4 ;  /* 0x0000001b18237224 */ /* 0x040fe400078e0204 */
[----:B------:R-:W-:Y:S01]  /*8800*/  IMAD.WIDE.U32 R24, R24, R23, RZ ;  /* 0x0000001718187225 */ /* 0x000fe200078e00ff */
[----:B-1----:R-:W1:Y:S03]  /*8810*/  LDC.64 R14, c[0x0][R28+0x228] ;  /* 0x00008a001c0e7b82 */ /* 0x002e660000000a00 */
[-C--:B0-----:R-:W-:Y:S02]  /*8820*/  IMAD R33, R11, R185.reuse, RZ ;  /* 0x000000b90b217224 */ /* 0x081fe400078e02ff */
[----:B------:R-:W-:-:S03]  /*8830*/  IMAD.WIDE.U32 R26, R10, R185, RZ ;  /* 0x000000b90a1a7225 */ /* 0x000fc600078e00ff */
[----:B------:R-:W0:Y:S01]  /*8840*/  LDC.64 R10, c[0x0][R28+0x210] ;  /* 0x000084001c0a7b82 */ /* 0x000e220000000a00 */
[----:B--2---:R-:W-:-:S04]  /*8850*/  @P4 IMAD.HI.U32 R4, R39, R30, RZ ;  /* 0x0000001e27044227 */ /* 0x004fc800078e00ff */
[----:B------:R-:W-:Y:S02]  /*8860*/  IMAD.IADD R35, R25, 0x1, R35 ;  /* 0x0000000119237824 */ /* 0x000fe400078e0223 */
[----:B------:R-:W-:Y:S01]  /*8870*/  IMAD.MOV.U32 R25, RZ, RZ, R39 ;  /* 0x000000ffff197224 */ /* 0x000fe200078e0027 */
[----:B------:R-:W-:Y:S01]  /*8880*/  @P4 SHF.R.U32.HI R25, RZ, R37, R4 ;  /* 0x00000025ff194219 */ /* 0x000fe20000011604 */
[----:B------:R-:W-:Y:S01]  /*8890*/  IMAD.IADD R27, R27, 0x1, R33 ;  /* 0x000000011b1b7824 */ /* 0x000fe200078e0221 */
[----:B------:R-:W2:Y:S02]  /*88a0*/  @!P3 LDC R8, c[0x0][0xb50] ;  /* 0x0002d400ff08bb82 */ /* 0x000ea40000000800 */
[----:B------:R-:W-:Y:S01]  /*88b0*/  SHF.R.S32.HI R4, RZ, 0x1f, R25 ;  /* 0x0000001fff047819 */ /* 0x000fe20000011419 */
[-C--:B-1----:R-:W-:Y:S02]  /*88c0*/  IMAD R33, R15, R31.reuse, RZ ;  /* 0x0000001f0f217224 */ /* 0x082fe400078e02ff */
[----:B------:R-:W-:-:S03]  /*88d0*/  IMAD.WIDE.U32 R14, R14, R31, RZ ;  /* 0x0000001f0e0e7225 */ /* 0x000fc600078e00ff */
[----:B------:R-:W1:Y:S01]  /*88e0*/  @!P3 LDC R9, c[0x0][0xb54] ;  /* 0x0002d500ff09bb82 */ /* 0x000e620000000800 */
[----:B------:R-:W-:Y:S02]  /*88f0*/  IMAD.MOV R31, RZ, RZ, -R25 ;  /* 0x000000ffff1f7224 */ /* 0x000fe400078e0a19 */
[----:B------:R-:W-:Y:S01]  /*8900*/  IMAD.IADD R33, R15, 0x1, R33 ;  /* 0x000000010f217824 */ /* 0x000fe200078e0221 */
[--C-:B---3--:R-:W-:Y:S02]  /*8910*/  IADD3 R24, P2, P5, R24, R26, R105.reuse ;  /* 0x0000001a18187210 */ /* 0x108fe40007d5e069 */
[----:B------:R-:W-:-:S04]  /*8920*/  SHF.R.S32.HI R106, RZ, 0x1f, R105 ;  /* 0x0000001fff6a7819 */ /* 0x000fc80000011469 */
[----:B------:R-:W-:Y:S02]  /*8930*/  IADD3.X R27, R35, R27, R106, P2, P5 ;  /* 0x0000001b231b7210 */ /* 0x000fe400017ea46a */
[----:B------:R-:W-:Y:S01]  /*8940*/  IADD3 R14, P2, P5, R25, R24, R14 ;  /* 0x00000018190e7210 */ /* 0x000fe20007d5e00e */
[----:B------:R-:W-:-:S03]  /*8950*/  IMAD R25, R104, R31, R39 ;  /* 0x0000001f68197224 */ /* 0x000fc600078e0227 */
[----:B------:R-:W-:Y:S01]  /*8960*/  IADD3.X R15, R4, R27, R33, P2, P5 ;  /* 0x0000001b040f7210 */ /* 0x000fe200017ea421 */
[----:B0-----:R-:W-:Y:S01]  /*8970*/  IMAD R4, R11, R25, RZ ;  /* 0x000000190b047224 */ /* 0x001fe200078e02ff */
[----:B------:R-:W-:-:S05]  /*8980*/  SHF.R.S32.HI R27, RZ, 0x1f, R25 ;  /* 0x0000001fff1b7819 */ /* 0x000fca0000011419 */
[C---:B------:R-:W-:Y:S02]  /*8990*/  IMAD R27, R10.reuse, R27, R4 ;  /* 0x0000001b0a1b7224 */ /* 0x040fe400078e0204 */
[----:B------:R-:W-:-:S04]  /*89a0*/  IMAD.WIDE.U32 R10, R10, R25, R14 ;  /* 0x000000190a0a7225 */ /* 0x000fc800078e000e */
[----:B------:R-:W-:Y:S01]  /*89b0*/  IMAD.IADD R4, R11, 0x1, R27 ;  /* 0x000000010b047824 */ /* 0x000fe200078e021b */
[----:B--2---:R-:W-:-:S04]  /*89c0*/  LEA R14, P2, R10, R8, 0x2 ;  /* 0x000000080a0e7211 */ /* 0x004fc800078410ff */
[----:B-1----:R-:W-:Y:S01]  /*89d0*/  LEA.HI.X R15, R10, R9, R4, 0x2, P2 ;  /* 0x000000090a0f7211 */ /* 0x002fe200010f1404 */
[----:B------:R-:W-:Y:S08]  /*89e0*/  @P1 BRA `(.L_x_199) ;  /* 0x0000000000101947 */ /* 0x000ff00003800000 */
[----:B------:R-:W-:Y:S05]  /*89f0*/  @!P0 BRA `(.L_x_199) ;  /* 0x00000000000c8947 */ /* 0x000fea0003800000 */
[----:B------:R-:W2:Y:S04]  /*8a00*/  LDG.E R4, desc[UR40][R12.64] ;  /* 0x000000280c047981 */ /* 0x000ea8000c1e1900 */
[----:B-----5:R-:W2:Y:S02]  /*8a10*/  LDG.E R29, desc[UR40][R12.64+0x4] ;  /* 0x000004280c1d7981 */ /* 0x020ea4000c1e1900 */
[----:B--2---:R-:W-:-:S07]  /*8a20*/  IMAD.IADD R29, R29, 0x1, -R4 ;  /* 0x000000011d1d7824 */ /* 0x004fce00078e0a04 */
.L_x_199:
[----:B------:R-:W-:Y:S01]  /*8a30*/  SHFL.IDX PT, R8, R14, RZ, 0x1c1f ;  /* 0x001c1fff0e087589 */ /* 0x000fe200000e0000 */
[----:B------:R-:W-:Y:S01]  /*8a40*/  IMAD R25, R187, 0x80, R225 ;  /* 0x00000080bb197824 */ /* 0x000fe200078e02e1 */
[----:B------:R-:W-:Y:S01]  /*8a50*/  LOP3.LUT P0, RZ, R208, 0x3, RZ, 0xc0, !PT ;  /* 0x00000003d0ff7812 */ /* 0x000fe2000780c0ff */
[----:B-----5:R-:W-:Y:S01]  /*8a60*/  IMAD R4, R29, R104, RZ ;  /* 0x000000681d047224 */ /* 0x020fe200078e02ff */
[----:B------:R-:W0:Y:S02]  /*8a70*/  SHFL.IDX PT, R9, R15, RZ, 0x1c1f ;  /* 0x001c1fff0f097589 */ /* 0x000e2400000e0000 */
[C---:B------:R-:W-:Y:S02]  /*8a80*/  IADD3 R29, R25.reuse, 0x8, RZ ;  /* 0x00000008191d7810 */ /* 0x040fe40007ffe0ff */
[----:B------:R-:W-:Y:S01]  /*8a90*/  SHFL.IDX PT, R10, R14, 0x1, 0x1c1f ;  /* 0x003c1f000e0a7f89 */ /* 0x000fe200000e0000 */
[-C--:B------:R-:W-:Y:S02]  /*8aa0*/  ISETP.GE.OR P1, PT, R25, R4.reuse, P0 ;  /* 0x000000041900720c */ /* 0x080fe40000726670 */
[----:B------:R-:W-:Y:S01]  /*8ab0*/  ISETP.GE.OR P0, PT, R29, R4, P0 ;  /* 0x000000041d00720c */ /* 0x000fe20000706670 */
[----:B------:R-:W1:Y:S10]  /*8ac0*/  SHFL.IDX PT, R11, R15, 0x1, 0x1c1f ;  /* 0x003c1f000f0b7f89 */ /* 0x000e7400000e0000 */
[----:B0-----:R0:W-:Y:S04]  /*8ad0*/  @!P1 ST.E desc[UR40][R8.64], R0 ;  /* 0x0000000008009985 */ /* 0x0011e8000c101928 */
[----:B-1----:R0:W-:Y:S01]  /*8ae0*/  @!P0 ST.E desc[UR40][R10.64], R3 ;  /* 0x000000030a008985 */ /* 0x0021e2000c101928 */
[----:B------:R-:W-:Y:S05]  /*8af0*/  @P3 BRA `(.L_x_200) ;  /* 0x00000008007c3947 */ /* 0x000fea0003800000 */
[----:B0-----:R-:W-:Y:S01]  /*8b00*/  IMAD R3, R206, 0x40, R18 ;  /* 0x00000040ce037824 */ /* 0x001fe200078e0212 */
[----:B------:R-:W0:Y:S01]  /*8b10*/  @P4 LDC R49, c[0x0][0xbec] ;  /* 0x0002fb00ff314b82 */ /* 0x000e220000000800 */
[----:B------:R-:W-:Y:S02]  /*8b20*/  ULDC.64 UR4, c[0x0][0xaa0] ;  /* 0x0002a80000047ab9 */ /* 0x000fe40000000a00 */
[----:B------:R-:W-:-:S03]  /*8b30*/  IMAD.WIDE R94, R3, 0x2, R94 ;  /* 0x00000002035e7825 */ /* 0x000fc600078e025e */
[----:B------:R-:W-:Y:S02]  /*8b40*/  IADD3 R13, P6, R94, 0x1000, RZ ;  /* 0x000010005e0d7810 */ /* 0x000fe40007fde0ff */
[----:B------:R-:W1:Y:S01]  /*8b50*/  @P4 LDC R51, c[0x0][0xbf0] ;  /* 0x0002fc00ff334b82 */ /* 0x000e620000000800 */
[----:B------:R-:W-:Y:S01]  /*8b60*/  IMAD R106, R106, UR4, RZ ;  /* 0x000000046a6a7c24 */ /* 0x000fe2000f8e02ff */
[C---:B------:R-:W-:Y:S02]  /*8b70*/  IADD3 R25, P5, R94.reuse, 0x2000, RZ ;  /* 0x000020005e197810 */ /* 0x040fe40007fbe0ff */
[----:B------:R-:W-:Y:S01]  /*8b80*/  LOP3.LUT R12, R13, 0x380, RZ, 0xc0, !PT ;  /* 0x000003800d0c7812 */ /* 0x000fe200078ec0ff */
[----:B------:R-:W-:Y:S01]  /*8b90*/  IMAD.WIDE.U32 R20, R105, UR4, RZ ;  /* 0x0000000469147c25 */ /* 0x000fe2000f8e00ff */
[----:B------:R-:W-:Y:S02]  /*8ba0*/  IADD3 R29, P3, R94, 0x3000, RZ ;  /* 0x000030005e1d7810 */ /* 0x000fe40007f7e0ff */
[----:B------:R-:W-:-:S02]  /*8bb0*/  SHF.R.U64 R12, R12, 0x3, RZ ;  /* 0x000000030c0c7819 */ /* 0x000fc400000012ff */
[----:B------:R-:W-:Y:S02]  /*8bc0*/  IADD3 R33, P2, R94, 0x4000, RZ ;  /* 0x000040005e217810 */ /* 0x000fe40007f5e0ff */
[----:B------:R-:W-:Y:S01]  /*8bd0*/  LOP3.LUT R12, R12, R13, RZ, 0x3c, !PT ;  /* 0x0000000d0c0c7212 */ /* 0x000fe200078e3cff */
[--C-:B------:R-:W-:Y:S01]  /*8be0*/  IMAD.X R13, RZ, RZ, R95.reuse, P6 ;  /* 0x000000ffff0d7224 */ /* 0x100fe200030e065f */
[C---:B------:R-:W-:Y:S02]  /*8bf0*/  IADD3 R3, P6, R94.reuse, 0x7000, RZ ;  /* 0x000070005e037810 */ /* 0x040fe40007fde0ff */
[C---:B------:R-:W-:Y:S02]  /*8c00*/  IADD3 R37, P1, R94.reuse, 0x5000, RZ ;  /* 0x000050005e257810 */ /* 0x040fe40007f3e0ff */
[----:B------:R-:W-:Y:S01]  /*8c10*/  LOP3.LUT R0, R3, 0x380, RZ, 0xc0, !PT ;  /* 0x0000038003007812 */ /* 0x000fe200078ec0ff */
[----:B------:R-:W-:Y:S01]  /*8c20*/  IMAD.X R45, RZ, RZ, R95, P6 ;  /* 0x000000ffff2d7224 */ /* 0x000fe200030e065f */
[----:B------:R-:W-:Y:S01]  /*8c30*/  IADD3 R41, P0, R94, 0x6000, RZ ;  /* 0x000060005e297810 */ /* 0x000fe20007f1e0ff */
[----:B------:R-:W5:Y:S01]  /*8c40*/  LD.E.128 R12, desc[UR40][R12.64] ;  /* 0x000000280c0c7980 */ /* 0x000f62000c101d00 */
[----:B------:R-:W-:-:S02]  /*8c50*/  SHF.R.U64 R0, R0, 0x3, RZ ;  /* 0x0000000300007819 */ /* 0x000fc400000012ff */
[----:B------:R-:W-:Y:S02]  /*8c60*/  SHF.R.S32.HI R48, RZ, 0x1f, R23 ;  /* 0x0000001fff307819 */ /* 0x000fe40000011417 */
[----:B------:R-:W-:Y:S01]  /*8c70*/  LOP3.LUT R44, R0, R3, RZ, 0x3c, !PT ;  /* 0x00000003002c7212 */ /* 0x000fe200078e3cff */
[----:B------:R-:W-:Y:S01]  /*8c80*/  IMAD R3, R105, UR5, R106 ;  /* 0x0000000569037c24 */ /* 0x000fe2000f8e026a */
[----:B------:R-:W-:Y:S01]  /*8c90*/  ULDC.64 UR4, c[0x0][0xae8] ;  /* 0x0002ba0000047ab9 */ /* 0x000fe20000000a00 */
[----:B------:R-:W-:Y:S01]  /*8ca0*/  IMAD R0, R184, 0x20, R206 ;  /* 0x00000020b8007824 */ /* 0x000fe200078e02ce */
[----:B------:R-:W-:Y:S01]  /*8cb0*/  LOP3.LUT R24, R25, 0x380, RZ, 0xc0, !PT ;  /* 0x0000038019187812 */ /* 0x000fe200078ec0ff */
[----:B------:R-:W-:Y:S01]  /*8cc0*/  IMAD.IADD R21, R21, 0x1, R3 ;  /* 0x0000000115157824 */ /* 0x000fe200078e0203 */
[----:B------:R-:W-:Y:S01]  /*8cd0*/  LOP3.LUT R28, R29, 0x380, RZ, 0xc0, !PT ;  /* 0x000003801d1c7812 */ /* 0x000fe200078ec0ff */
[----:B------:R-:W-:Y:S01]  /*8ce0*/  IMAD R50, R187, 0x80, R0 ;  /* 0x00000080bb327824 */ /* 0x000fe200078e0200 */
[----:B------:R-:W-:Y:S01]  /*8cf0*/  LOP3.LUT R32, R33, 0x380, RZ, 0xc0, !PT ;  /* 0x0000038021207812 */ /* 0x000fe200078ec0ff */
[----:B------:R-:W-:Y:S01]  /*8d00*/  IMAD.WIDE.U32 R20, R185, UR4, R20 ;  /* 0x00000004b9147c25 */ /* 0x000fe2000f8e0014 */
[----:B------:R-:W-:Y:S01]  /*8d10*/  LOP3.LUT R36, R37, 0x380, RZ, 0xc0, !PT ;  /* 0x0000038025247812 */ /* 0x000fe200078ec0ff */
[----:B------:R-:W5:Y:S01]  /*8d20*/  LD.E.128 R44, desc[UR40][R44.64] ;  /* 0x000000282c2c7980 */ /* 0x000f62000c101d00 */
[----:B------:R-:W-:Y:S01]  /*8d30*/  LOP3.LUT R40, R41, 0x380, RZ, 0xc0, !PT ;  /* 0x0000038029287812 */ /* 0x000fe200078ec0ff */
[----:B0-----:R-:W-:Y:S01]  /*8d40*/  @P4 IMAD.HI.U32 R0, R50, R49, RZ ;  /* 0x0000003132004227 */ /* 0x001fe200078e00ff */
[----:B------:R-:W-:-:S02]  /*8d50*/  LOP3.LUT R9, R94, 0x380, RZ, 0xc0, !PT ;  /* 0x000003805e097812 */ /* 0x000fc400078ec0ff */
[----:B------:R-:W-:Y:S01]  /*8d60*/  SHF.R.U64 R24, R24, 0x3, RZ ;  /* 0x0000000318187819 */ /* 0x000fe200000012ff */
[----:B------:R-:W-:Y:S01]  /*8d70*/  IMAD R21, R185, UR5, R21 ;  /* 0x00000005b9157c24 */ /* 0x000fe2000f8e0215 */
[----:B------:R-:W-:Y:S01]  /*8d80*/  ULDC.64 UR4, c[0x0][0xaf0] ;  /* 0x0002bc0000047ab9 */ /* 0x000fe20000000a00 */
[----:B------:R-:W-:Y:S01]  /*8d90*/  IMAD.MOV.U32 R3, RZ, RZ, R50 ;  /* 0x000000ffff037224 */ /* 0x000fe200078e0032 */
[----:B-1----:R-:W-:Y:S01]  /*8da0*/  @P4 SHF.R.U32.HI R3, RZ, R51, R0 ;  /* 0x00000033ff034219 */ /* 0x002fe20000011600 */
[----:B------:R-:W-:Y:S01]  /*8db0*/  IMAD R48, R48, UR4, RZ ;  /* 0x0000000430307c24 */ /* 0x000fe2000f8e02ff */
[----:B------:R-:W-:Y:S02]  /*8dc0*/  SHF.R.U64 R28, R28, 0x3, RZ ;  /* 0x000000031c1c7819 */ /* 0x000fe400000012ff */
[----:B------:R-:W-:Y:S02]  /*8dd0*/  SHF.R.U64 R32, R32, 0x3, RZ ;  /* 0x0000000320207819 */ /* 0x000fe400000012ff */
[----:B------:R-:W-:-:S02]  /*8de0*/  SHF.R.U64 R36, R36, 0x3, RZ ;  /* 0x0000000324247819 */ /* 0x000fc400000012ff */
[----:B------:R-:W-:Y:S01]  /*8df0*/  SHF.R.U64 R40, R40, 0x3, RZ ;  /* 0x0000000328287819 */ /* 0x000fe200000012ff */
[----:B------:R-:W-:Y:S01]  /*8e00*/  IMAD R49, R23, UR5, R48 ;  /* 0x0000000517317c24 */ /* 0x000fe2000f8e0230 */
[----:B------:R-:W-:Y:S01]  /*8e10*/  SHF.R.U64 R9, R9, 0x3, RZ ;  /* 0x0000000309097819 */ /* 0x000fe200000012ff */
[----:B------:R-:W-:Y:S01]  /*8e20*/  IMAD.WIDE.U32 R20, R23, UR4, R20 ;  /* 0x0000000417147c25 */ /* 0x000fe2000f8e0014 */
[--C-:B------:R-:W-:Y:S01]  /*8e30*/  SHF.R.S32.HI R0, RZ, 0x1f, R3.reuse ;  /* 0x0000001fff007819 */ /* 0x100fe20000011403 */
[----:B------:R-:W-:Y:S01]  /*8e40*/  ULDC.64 UR4, c[0x0][0xae0] ;  /* 0x0002b80000047ab9 */ /* 0x000fe20000000a00 */
[----:B------:R-:W-:Y:S01]  /*8e50*/  LOP3.LUT R24, R24, R25, RZ, 0x3c, !PT ;  /* 0x0000001918187212 */ /* 0x000fe200078e3cff */
[----:B------:R-:W-:Y:S01]  /*8e60*/  IMAD.MOV R23, RZ, RZ, -R3 ;  /* 0x000000ffff177224 */ /* 0x000fe200078e0a03 */
[----:B------:R-:W-:Y:S01]  /*8e70*/  LOP3.LUT R28, R28, R29, RZ, 0x3c, !PT ;  /* 0x0000001d1c1c7212 */ /* 0x000fe200078e3cff */
[--C-:B------:R-:W-:Y:S01]  /*8e80*/  IMAD.X R25, RZ, RZ, R95.reuse, P5 ;  /* 0x000000ffff197224 */ /* 0x100fe200028e065f */
[----:B------:R-:W-:Y:S01]  /*8e90*/  LOP3.LUT R32, R32, R33, RZ, 0x3c, !PT ;  /* 0x0000002120207212 */ /* 0x000fe200078e3cff */
[--C-:B------:R-:W-:Y:S01]  /*8ea0*/  IMAD.X R29, RZ, RZ, R95.reuse, P3 ;  /* 0x000000ffff1d7224 */ /* 0x100fe200018e065f */
[----:B------:R-:W-:Y:S01]  /*8eb0*/  LOP3.LUT R36, R36, R37, RZ, 0x3c, !PT ;  /* 0x0000002524247212 */ /* 0x000fe200078e3cff */
[--C-:B------:R-:W-:Y:S01]  /*8ec0*/  IMAD.X R33, RZ, RZ, R95.reuse, P2 ;  /* 0x000000ffff217224 */ /* 0x100fe200010e065f */
[----:B------:R-:W-:Y:S01]  /*8ed0*/  LOP3.LUT R40, R40, R41, RZ, 0x3c, !PT ;  /* 0x0000002928287212 */ /* 0x000fe200078e3cff */
[--C-:B------:R-:W-:Y:S01]  /*8ee0*/  IMAD.X R37, RZ, RZ, R95.reuse, P1 ;  /* 0x000000ffff257224 */ /* 0x100fe200008e065f */
[----:B------:R-:W-:Y:S01]  /*8ef0*/  LOP3.LUT R94, R9, R94, RZ, 0x3c, !PT ;  /* 0x0000005e095e7212 */ /* 0x000fe200078e3cff */
[----:B------:R-:W-:Y:S01]  /*8f00*/  IMAD.X R41, RZ, RZ, R95, P0 ;  /* 0x000000ffff297224 */ /* 0x000fe200000e065f */
[----:B------:R-:W5:Y:S01]  /*8f10*/  LD.E.128 R24, desc[UR40][R24.64] ;  /* 0x0000002818187980 */ /* 0x000f62000c101d00 */
[----:B------:R-:W-:-:S02]  /*8f20*/  IMAD R0, R0, UR4, RZ ;  /* 0x0000000400007c24 */ /* 0x000fc4000f8e02ff */
[----:B------:R-:W-:Y:S01]  /*8f30*/  IMAD R23, R104, R23, R50 ;  /* 0x0000001768177224 */ /* 0x000fe200078e0232 */
[----:B------:R0:W5:Y:S01]  /*8f40*/  LD.E.128 R8, desc[UR40][R94.64] ;  /* 0x000000285e087980 */ /* 0x000162000c101d00 */
[----:B------:R-:W-:Y:S02]  /*8f50*/  IMAD.IADD R21, R21, 0x1, R49 ;  /* 0x0000000115157824 */ /* 0x000fe400078e0231 */
[----:B------:R-:W-:Y:S01]  /*8f60*/  IMAD R49, R3, UR5, R0 ;  /* 0x0000000503317c24 */ /* 0x000fe2000f8e0200 */
[----:B------:R-:W5:Y:S01]  /*8f70*/  LD.E.128 R28, desc[UR40][R28.64] ;  /* 0x000000281c1c7980 */ /* 0x000f62000c101d00 */
[----:B------:R-:W-:-:S03]  /*8f80*/  SHF.R.S32.HI R0, RZ, 0x1f, R23 ;  /* 0x0000001fff007819 */ /* 0x000fc60000011417 */
[----:B------:R-:W5:Y:S01]  /*8f90*/  LD.E.128 R32, desc[UR40][R32.64] ;  /* 0x0000002820207980 */ /* 0x000f62000c101d00 */
[----:B------:R-:W-:Y:S01]  /*8fa0*/  IMAD.WIDE.U32 R20, R3, UR4, R20 ;  /* 0x0000000403147c25 */ /* 0x000fe2000f8e0014 */
[----:B------:R-:W-:Y:S02]  /*8fb0*/  ULDC.64 UR4, c[0x0][0xad8] ;  /* 0x0002b60000047ab9 */ /* 0x000fe40000000a00 */
[----:B------:R-:W5:Y:S04]  /*8fc0*/  LD.E.128 R36, desc[UR40][R36.64] ;  /* 0x0000002824247980 */ /* 0x000f68000c101d00 */
[----:B------:R-:W5:Y:S01]  /*8fd0*/  LD.E.128 R40, desc[UR40][R40.64] ;  /* 0x0000002828287980 */ /* 0x000f62000c101d00 */
[----:B------:R-:W-:Y:S01]  /*8fe0*/  @!PT LDS RZ, [RZ] ;  /* 0x00000000fffff984 */ /* 0x000fe20000000800 */
[----:B------:R-:W-:Y:S01]  /*8ff0*/  @!PT LDS RZ, [RZ] ;  /* 0x00000000fffff984 */ /* 0x000fe20000000800 */
[----:B------:R-:W-:Y:S01]  /*9000*/  @!PT LDS RZ, [RZ] ;  /* 0x00000000fffff984 */ /* 0x000fe20000000800 */
[----:B------:R-:W-:Y:S01]  /*9010*/  @!PT LDS RZ, [RZ] ;  /* 0x00000000fffff984 */ /* 0x000fe20000000800 */
[----:B------:R1:W-:Y:S06]  /*9020*/  MEMBAR.ALL.CTA ;  /* 0x0000000000007992 */ /* 0x0003ec0000008000 */
[----:B-1----:R-:W1:Y:S01]  /*9030*/  FENCE.VIEW.ASYNC.S ;  /* 0x00000000000073c6 */ /* 0x002e620000000000 */
[----:B------:R-:W-:-:S02]  /*9040*/  IMAD.IADD R21, R21, 0x1, R49 ;  /* 0x0000000115157824 */ /* 0x000fc400078e0231 */
[----:B------:R-:W-:Y:S02]  /*9050*/  IMAD R0, R0, UR4, RZ ;  /* 0x0000000400007c24 */ /* 0x000fe4000f8e02ff */
[----:B------:R-:W-:Y:S02]  /*9060*/  IMAD R51, R187, 0x80, R206 ;  /* 0x00000080bb337824 */ /* 0x000fe400078e02ce */
[C---:B------:R-:W-:Y:S02]  /*9070*/  IMAD R49, R23.reuse, UR5, R0 ;  /* 0x0000000517317c24 */ /* 0x040fe4000f8e0200 */
[----:B------:R-:W-:Y:S01]  /*9080*/  IMAD.WIDE.U32 R20, R23, UR4, R20 ;  /* 0x0000000417147c25 */ /* 0x000fe2000f8e0014 */
[CC--:B------:R-:W-:Y:S01]  /*9090*/  ISETP.GE.AND P2, PT, R51.reuse, R4.reuse, PT ;  /* 0x000000043300720c */ /* 0x0c0fe20003f46270 */
[----:B------:R-:W-:Y:S01]  /*90a0*/  ULDC.64 UR4, c[0x0][0xa80] ;  /* 0x0002a00000047ab9 */ /* 0x000fe20000000a00 */
[----:B------:R-:W-:Y:S01]  /*90b0*/  IADD3 R3, R51, 0x20, RZ ;  /* 0x0000002033037810 */ /* 0x000fe20007ffe0ff */
[----:B------:R-:W-:Y:S01]  /*90c0*/  IMAD.IADD R21, R21, 0x1, R49 ;  /* 0x0000000115157824 */ /* 0x000fe200078e0231 */
[C---:B------:R-:W-:Y:S01]  /*90d0*/  LEA R0, P3, R20.reuse, UR4, 0x1 ;  /* 0x0000000414007c11 */ /* 0x040fe2000f8608ff */
[----:B------:R-:W-:Y:S01]  /*90e0*/  VIADD R17, R17, 0x34820 ;  /* 0x0003482011117836 */ /* 0x000fe20000000000 */
[----:B------:R-:W-:Y:S01]  /*90f0*/  ISETP.GE.AND P0, PT, R3, R4, PT ;  /* 0x000000040300720c */ /* 0x000fe20003f06270 */
[----:B------:R-:W-:Y:S01]  /*9100*/  VIADD R3, R51, 0x40 ;  /* 0x0000004033037836 */ /* 0x000fe20000000000 */
[----:B------:R-:W-:-:S02]  /*9110*/  LEA.HI.X R23, R20, UR5, R21, 0x1, P3 ;  /* 0x0000000514177c11 */ /* 0x000fc400098f0c15 */
[----:B------:R-:W-:Y:S01]  /*9120*/  PRMT R17, RZ, 0x654, R17 ;  /* 0x00000654ff117816 */ /* 0x000fe20000000011 */
[----:B-1----:R0:W1:Y:S01]  /*9130*/  SHFL.IDX PT, R49, R0, RZ, 0x181f ;  /* 0x00181fff00317589 */ /* 0x00206200000e0000 */
[----:B------:R-:W-:Y:S01]  /*9140*/  ISETP.GE.AND P1, PT, R3, R4, PT ;  /* 0x000000040300720c */ /* 0x000fe20003f26270 */
[----:B------:R-:W-:Y:S01]  /*9150*/  BSSY B1, `(.L_x_201) ;  /* 0x000000d000017945 */ /* 0x000fe20003800000 */
[----:B------:R0:W-:Y:S01]  /*9160*/  SYNCS.ARRIVE.TRANS64.RED.A1T0 RZ, [R17+URZ], RZ ;  /* 0x000000ff11ff79a7 */ /* 0x0001e2000810043f */
[----:B------:R0:W2:Y:S02]  /*9170*/  SHFL.IDX PT, R3, R23, RZ, 0x181f ;  /* 0x00181fff17037589 */ /* 0x0000a400000e0000 */
[----:B------:R-:W-:Y:S08]  /*9180*/  @P2 BRA `(.L_x_202) ;  /* 0x0000000000242947 */ /* 0x000ff00003800000 */
[----:B------:R-:W-:Y:S02]  /*9190*/  ULDC UR4, c[0x0][0xac8] ;  /* 0x0002b20000047ab9 */ /* 0x000fe40000000800 */
[----:B------:R-:W-:Y:S02]  /*91a0*/  ISETP.GE.AND P2, PT, R18, UR4, PT ;  /* 0x0000000412007c0c */ /* 0x000fe4000bf46270 */
[----:B------:R-:W-:-:S11]  /*91b0*/  ISETP.GE.AND P3, PT, R22, UR4, PT ;  /* 0x0000000416007c0c */ /* 0x000fd6000bf66270 */
[-C--:B-1----:R-:W-:Y:S02]  /*91c0*/  @!P2 LEA R20, P4, R18, R49.reuse, 0x1 ;  /* 0x000000311214a211 */ /* 0x082fe400078808ff */
[----:B------:R-:W-:Y:S02]  /*91d0*/  @!P3 LEA R48, P5, R22, R49, 0x1 ;  /* 0x000000311630b211 */ /* 0x000fe400078a08ff */
[-C--:B--2---:R-:W-:Y:S02]  /*91e0*/  @!P2 LEA.HI.X R21, R18, R3.reuse, R229, 0x1, P4 ;  /* 0x000000031215a211 */ /* 0x084fe400020f0ce5 */
[----:B------:R-:W-:-:S03]  /*91f0*/  @!P3 LEA.HI.X R49, R22, R3, R228, 0x1, P5 ;  /* 0x000000031631b211 */ /* 0x000fc600028f0ce4 */
[----:B-----5:R3:W-:Y:S04]  /*9200*/  @!P2 ST.E.128 desc[UR40][R20.64], R8 ;  /* 0x000000081400a985 */ /* 0x0207e8000c101d28 */
[----:B------:R3:W-:Y:S02]  /*9210*/  @!P3 ST.E.128 desc[UR40][R48.64], R32 ;  /* 0x000000203000b985 */ /* 0x0007e4000c101d28 */
.L_x_202:
[----:B------:R-:W-:Y:S05]  /*9220*/  BSYNC B1 ;  /* 0x0000000000017941 */ /* 0x000fea0003800000 */
.L_x_201:
[----:B--2---:R2:W4:Y:S01]  /*9230*/  SHFL.IDX PT, R3, R23, 0x1, 0x181f ;  /* 0x00381f0017037f89 */ /* 0x00452200000e0000 */
[----:B------:R-:W-:Y:S03]  /*9240*/  BSSY B1, `(.L_x_203) ;  /* 0x000000c000017945 */ /* 0x000fe60003800000 */
[----:B---3-5:R2:W3:Y:S01]  /*9250*/  SHFL.IDX PT, R11, R0, 0x1, 0x181f ;  /* 0x00381f00000b7f89 */ /* 0x0284e200000e0000 */
[----:B------:R-:W-:Y:S05]  /*9260*/  @P0 BRA `(.L_x_204) ;  /* 0x0000000000240947 */ /* 0x000fea0003800000 */
[----:B------:R-:W-:Y:S02]  /*9270*/  ULDC UR4, c[0x0][0xac8] ;  /* 0x0002b20000047ab9 */ /* 0x000fe40000000800 */
[----:B------:R-:W-:Y:S02]  /*9280*/  ISETP.GE.AND P3, PT, R18, UR4, PT ;  /* 0x0000000412007c0c */ /* 0x000fe4000bf66270 */
[----:B------:R-:W-:-:S11]  /*9290*/  ISETP.GE.AND P4, PT, R22, UR4, PT ;  /* 0x0000000416007c0c */ /* 0x000fd6000bf86270 */
[-C--:B---3--:R-:W-:Y:S02]  /*92a0*/  @!P3 LEA R8, P0, R18, R11.reuse, 0x1 ;  /* 0x0000000b1208b211 */ /* 0x088fe400078008ff */
[----:B------:R-:W-:Y:S02]  /*92b0*/  @!P4 LEA R10, P2, R22, R11, 0x1 ;  /* 0x0000000b160ac211 */ /* 0x000fe400078408ff */
[-C--:B----4-:R-:W-:Y:S02]  /*92c0*/  @!P3 LEA.HI.X R9, R18, R3.reuse, R229, 0x1, P0 ;  /* 0x000000031209b211 */ /* 0x090fe400000f0ce5 */
[----:B------:R-:W-:-:S03]  /*92d0*/  @!P4 LEA.HI.X R11, R22, R3, R228, 0x1, P2 ;  /* 0x00000003160bc211 */ /* 0x000fc600010f0ce4 */
[----:B------:R3:W-:Y:S04]  /*92e0*/  @!P3 ST.E.128 desc[UR40][R8.64], R12 ;  /* 0x0000000c0800b985 */ /* 0x0007e8000c101d28 */
[----:B------:R3:W-:Y:S02]  /*92f0*/  @!P4 ST.E.128 desc[UR40][R10.64], R36 ;  /* 0x000000240a00c985 */ /* 0x0007e4000c101d28 */
.L_x_204:
[----:B------:R-:W-:Y:S05]  /*9300*/  BSYNC B1 ;  /* 0x0000000000017941 */ /* 0x000fea0003800000 */
.L_x_203:
[----:B----4-:R4:W0:Y:S01]  /*9310*/  SHFL.IDX PT, R3, R23, 0x2, 0x181f ;  /* 0x00581f0017037f89 */ /* 0x01082200000e0000 */
[----:B------:R-:W-:Y:S03]  /*9320*/  BSSY B1, `(.L_x_205) ;  /* 0x000000c000017945 */ /* 0x000fe60003800000 */
[----:B---3--:R4:W3:Y:S01]  /*9330*/  SHFL.IDX PT, R11, R0, 0x2, 0x181f ;  /* 0x00581f00000b7f89 */ /* 0x0088e200000e0000 */
[----:B------:R-:W-:Y:S05]  /*9340*/  @P1 BRA `(.L_x_206) ;  /* 0x0000000000241947 */ /* 0x000fea0003800000 */
[----:B------:R-:W-:Y:S02]  /*9350*/  ULDC UR4, c[0x0][0xac8] ;  /* 0x0002b20000047ab9 */ /* 0x000fe40000000800 */
[----:B------:R-:W-:Y:S02]  /*9360*/  ISETP.GE.AND P2, PT, R18, UR4, PT ;  /* 0x0000000412007c0c */ /* 0x000fe4000bf46270 */
[----:B------:R-:W-:-:S11]  /*9370*/  ISETP.GE.AND P3, PT, R22, UR4, PT ;  /* 0x0000000416007c0c */ /* 0x000fd6000bf66270 */
[-C--:B---3--:R-:W-:Y:S02]  /*9380*/  @!P2 LEA R8, P0, R18, R11.reuse, 0x1 ;  /* 0x0000000b1208a211 */ /* 0x088fe400078008ff */
[----:B------:R-:W-:Y:S02]  /*9390*/  @!P3 LEA R10, P1, R22, R11, 0x1 ;  /* 0x0000000b160ab211 */ /* 0x000fe400078208ff */
[-C--:B0-----:R-:W-:Y:S02]  /*93a0*/  @!P2 LEA.HI.X R9, R18, R3.reuse, R229, 0x1, P0 ;  /* 0x000000031209a211 */ /* 0x081fe400000f0ce5 */
[----:B------:R-:W-:-:S03]  /*93b0*/  @!P3 LEA.HI.X R11, R22, R3, R228, 0x1, P1 ;  /* 0x00000003160bb211 */ /* 0x000fc600008f0ce4 */
[----:B------:R0:W-:Y:S04]  /*93c0*/  @!P2 ST.E.128 desc[UR40][R8.64], R24 ;  /* 0x000000180800a985 */ /* 0x0001e8000c101d28 */
[----:B------:R0:W-:Y:S02]  /*93d0*/  @!P3 ST.E.128 desc[UR40][R10.64], R40 ;  /* 0x000000280a00b985 */ /* 0x0001e4000c101d28 */
.L_x_206:
[----:B------:R-:W-:Y:S05]  /*93e0*/  BSYNC B1 ;  /* 0x0000000000017941 */ /* 0x000fea0003800000 */
.L_x_205:
[----:B0-----:R-:W-:Y:S01]  /*93f0*/  VIADD R3, R51, 0x60 ;  /* 0x0000006033037836 */ /* 0x001fe20000000000 */
[----:B--2-4-:R-:W0:Y:S04]  /*9400*/  SHFL.IDX PT, R23, R23, 0x3, 0x181f ;  /* 0x00781f0017177f89 */ /* 0x014e2800000e0000 */
[----:B------:R-:W-:Y:S01]  /*9410*/  ISETP.GE.AND P0, PT, R3, R4, PT ;  /* 0x000000040300720c */ /* 0x000fe20003f06270 */
[----:B---3--:R2:W3:-:S12]  /*9420*/  SHFL.IDX PT, R11, R0, 0x3, 0x181f ;  /* 0x00781f00000b7f89 */ /* 0x0084d800000e0000 */
[----:B--2---:R-:W-:Y:S05]  /*9430*/  @P0 BRA `(.L_x_207) ;  /* 0x0000001400e00947 */ /* 0x004fea0003800000 */
[----:B------:R-:W-:Y:S02]  /*9440*/  ULDC UR4, c[0x0][0xac8] ;  /* 0x0002b20000047ab9 */ /* 0x000fe40000000800 */
[----:B------:R-:W-:-:S13]  /*9450*/  ISETP.GE.AND P1, PT, R18, UR4, PT ;  /* 0x0000000412007c0c */ /* 0x000fda000bf26270 */
[----:B---3--:R-:W-:-:S04]  /*9460*/  @!P1 LEA R8, P0, R18, R11, 0x1 ;  /* 0x0000000b12089211 */ /* 0x008fc800078008ff */
[----:B0-----:R-:W-:Y:S02]  /*9470*/  @!P1 LEA.HI.X R9, R18, R23, R229, 0x1, P0 ;  /* 0x0000001712099211 */ /* 0x001fe400000f0ce5 */
[----:B------:R-:W-:-:S03]  /*9480*/  ISETP.GE.AND P0, PT, R22, UR4, PT ;  /* 0x0000000416007c0c */ /* 0x000fc6000bf06270 */
[----:B------:R0:W-:Y:S10]  /*9490*/  @!P1 ST.E.128 desc[UR40][R8.64], R28 ;  /* 0x0000001c08009985 */ /* 0x0001f4000c101d28 */
[----:B------:R-:W-:Y:S05]  /*94a0*/  @P0 BRA `(.L_x_207) ;  /* 0x0000001400c40947 */ /* 0x000fea0003800000 */
[----:B0-----:R-:W-:-:S04]  /*94b0*/  LEA R8, P0, R22, R11, 0x1 ;  /* 0x0000000b16087211 */ /* 0x001fc800078008ff */
[----:B------:R-:W-:-:S05]  /*94c0*/  LEA.HI.X R9, R22, R23, R228, 0x1, P0 ;  /* 0x0000001716097211 */ /* 0x000fca00000f0ce4 */
[----:B------:R0:W-:Y:S01]  /*94d0*/  ST.E.128 desc[UR40][R8.64], R44 ;  /* 0x0000002c08007985 */ /* 0x0001e2000c101d28 */
[----:B------:R-:W-:Y:S05]  /*94e0*/  BRA `(.L_x_207) ;  /* 0x0000001400b47947 */ /* 0x000fea0003800000 */
.L_x_200:
[----:B0-----:R-:W0:Y:S01]  /*94f0*/  @P4 LDC R10, c[0x0][0xbec] ;  /* 0x0002fb00ff0a4b82 */ /* 0x001e220000000800 */
[----:B------:R-:W-:Y:S01]  /*9500*/  ULDC.64 UR4, c[0x0][0xb08] ;  /* 0x0002c20000047ab9 */ /* 0x000fe20000000a00 */
[----:B------:R-:W-:Y:S01]  /*9510*/  SHF.R.S32.HI R0, RZ, 0x1f, R23 ;  /* 0x0000001fff007819 */ /* 0x000fe20000011417 */
[----:B------:R-:W-:Y:S01]  /*9520*/  IMAD R106, R106, UR4, RZ ;  /* 0x000000046a6a7c24 */ /* 0x000fe2000f8e02ff */
[----:B------:R-:W-:Y:S01]  /*9530*/  ULDC.64 UR6, c[0x0][0xb30] ;  /* 0x0002cc0000067ab9 */ /* 0x000fe20000000a00 */
[----:B------:R-:W-:Y:S01]  /*9540*/  IMAD.WIDE.U32 R8, R105, UR4, RZ ;  /* 0x0000000469087c25 */ /* 0x000fe2000f8e00ff */
[----:B------:R-:W-:Y:S01]  /*9550*/  ISETP.GE.AND P0, PT, R25, R4, PT ;  /* 0x000000041900720c */ /* 0x000fe20003f06270 */
[----:B------:R-:W-:Y:S01]  /*9560*/  BSSY B1, `(.L_x_208) ;  /* 0x0000068000017945 */ /* 0x000fe20003800000 */
[----:B------:R-:W1:Y:S01]  /*9570*/  @P4 LDC R13, c[0x0][0xbf0] ;  /* 0x0002fc00ff0d4b82 */ /* 0x000e620000000800 */
[----:B------:R-:W-:Y:S01]  /*9580*/  IMAD R105, R105, UR5, R106 ;  /* 0x0000000569697c24 */ /* 0x000fe2000f8e026a */
[----:B------:R-:W-:Y:S01]  /*9590*/  ULDC.64 UR4, c[0x0][0xb38] ;  /* 0x0002ce0000047ab9 */ /* 0x000fe20000000a00 */
[----:B------:R-:W-:-:S02]  /*95a0*/  IMAD.MOV.U32 R3, RZ, RZ, R39 ;  /* 0x000000ffff037224 */ /* 0x000fc400078e0027 */
[----:B------:R-:W-:Y:S02]  /*95b0*/  IMAD.IADD R9, R9, 0x1, R105 ;  /* 0x0000000109097824 */ /* 0x000fe400078e0269 */
[----:B------:R-:W-:Y:S02]  /*95c0*/  VIADD R17, R17, 0x34820 ;  /* 0x0003482011117836 */ /* 0x000fe40000000000 */
[----:B------:R-:W-:-:S03]  /*95d0*/  IMAD.WIDE.U32 R8, R185, UR4, R8 ;  /* 0x00000004b9087c25 */ /* 0x000fc6000f8e0008 */
[----:B------:R-:W-:Y:S01]  /*95e0*/  PRMT R17, RZ, 0x654, R17 ;  /* 0x00000654ff117816 */ /* 0x000fe20000000011 */
[----:B------:R-:W-:Y:S01]  /*95f0*/  IMAD R9, R185, UR5, R9 ;  /* 0x00000005b9097c24 */ /* 0x000fe2000f8e0209 */
[----:B------:R-:W-:Y:S02]  /*9600*/  ULDC.64 UR4, c[0x0][0xb40] ;  /* 0x0002d00000047ab9 */ /* 0x000fe40000000a00 */
[----:B------:R-:W-:Y:S01]  /*9610*/  IMAD R0, R0, UR4, RZ ;  /* 0x0000000400007c24 */ /* 0x000fe2000f8e02ff */
[----:B------:R2:W-:Y:S01]  /*9620*/  SYNCS.ARRIVE.TRANS64.RED.A1T0 RZ, [R17+URZ], RZ ;  /* 0x000000ff11ff79a7 */ /* 0x0005e2000810043f */
[----:B0-----:R-:W-:-:S04]  /*9630*/  @P4 IMAD.HI.U32 R10, R39, R10, RZ ;  /* 0x0000000a270a4227 */ /* 0x001fc800078e00ff */
[C---:B------:R-:W-:Y:S02]  /*9640*/  IMAD R11, R23.reuse, UR5, R0 ;  /* 0x00000005170b7c24 */ /* 0x040fe4000f8e0200 */
[----:B------:R-:W-:Y:S01]  /*9650*/  IMAD.WIDE.U32 R8, R23, UR4, R8 ;  /* 0x0000000417087c25 */ /* 0x000fe2000f8e0008 */
[----:B-1----:R-:W-:Y:S01]  /*9660*/  @P4 SHF.R.U32.HI R3, RZ, R13, R10 ;  /* 0x0000000dff034219 */ /* 0x002fe2000001160a */
[----:B------:R-:W-:Y:S02]  /*9670*/  ULDC.64 UR4, c[0x0][0xb48] ;  /* 0x0002d20000047ab9 */ /* 0x000fe40000000a00 */
[----:B------:R-:W-:Y:S01]  /*9680*/  IMAD.IADD R9, R9, 0x1, R11 ;  /* 0x0000000109097824 */ /* 0x000fe200078e020b */
[--C-:B------:R-:W-:Y:S01]  /*9690*/  SHF.R.S32.HI R0, RZ, 0x1f, R3.reuse ;  /* 0x0000001fff007819 */ /* 0x100fe20000011403 */
[----:B------:R-:W-:Y:S02]  /*96a0*/  IMAD.MOV R11, RZ, RZ, -R3 ;  /* 0x000000ffff0b7224 */ /* 0x000fe400078e0a03 */
[----:B------:R-:W-:-:S04]  /*96b0*/  IMAD.WIDE.U32 R8, R204, UR4, R8 ;  /* 0x00000004cc087c25 */ /* 0x000fc8000f8e0008 */
[----:B------:R-:W-:Y:S02]  /*96c0*/  IMAD R11, R104, R11, R39 ;  /* 0x0000000b680b7224 */ /* 0x000fe400078e0227 */
[----:B------:R-:W-:Y:S02]  /*96d0*/  IMAD R0, R0, UR6, RZ ;  /* 0x0000000600007c24 */ /* 0x000fe4000f8e02ff */
[----:B------:R-:W-:Y:S01]  /*96e0*/  IMAD R9, R204, UR5, R9 ;  /* 0x00000005cc097c24 */ /* 0x000fe2000f8e0209 */
[----:B------:R-:W-:Y:S01]  /*96f0*/  ULDC.64 UR4, c[0x0][0xb28] ;  /* 0x0002ca0000047ab9 */ /* 0x000fe20000000a00 */
[C---:B------:R-:W-:Y:S01]  /*9700*/  IMAD R13, R3.reuse, UR7, R0 ;  /* 0x00000007030d7c24 */ /* 0x040fe2000f8e0200 */
[----:B------:R-:W-:Y:S01]  /*9710*/  SHF.R.S32.HI R0, RZ, 0x1f, R11 ;  /* 0x0000001fff007819 */ /* 0x000fe2000001140b */
[----:B------:R-:W-:-:S04]  /*9720*/  IMAD.WIDE.U32 R8, R3, UR6, R8 ;  /* 0x0000000603087c25 */ /* 0x000fc8000f8e0008 */
[----:B------:R-:W-:Y:S02]  /*9730*/  IMAD R0, R0, UR4, RZ ;  /* 0x0000000400007c24 */ /* 0x000fe4000f8e02ff */
[----:B------:R-:W-:Y:S02]  /*9740*/  IMAD.IADD R9, R9, 0x1, R13 ;  /* 0x0000000109097824 */ /* 0x000fe400078e020d */
[C---:B------:R-:W-:Y:S02]  /*9750*/  IMAD R3, R11.reuse, UR5, R0 ;  /* 0x000000050b037c24 */ /* 0x040fe4000f8e0200 */
[----:B------:R-:W-:Y:S01]  /*9760*/  IMAD.WIDE.U32 R8, R11, UR4, R8 ;  /* 0x000000040b087c25 */ /* 0x000fe2000f8e0008 */
[----:B------:R-:W-:-:S03]  /*9770*/  ULDC.64 UR4, c[0x0][0xb00] ;  /* 0x0002c00000047ab9 */ /* 0x000fc60000000a00 */
[----:B------:R-:W-:Y:S01]  /*9780*/  IMAD.IADD R3, R9, 0x1, R3 ;  /* 0x0000000109037824 */ /* 0x000fe200078e0203 */
[----:B------:R-:W-:-:S04]  /*9790*/  LEA R0, P1, R8, UR4, 0x2 ;  /* 0x0000000408007c11 */ /* 0x000fc8000f8210ff */
[----:B------:R-:W-:Y:S01]  /*97a0*/  LEA.HI.X R3, R8, UR5, R3, 0x2, P1 ;  /* 0x0000000508037c11 */ /* 0x000fe200088f1403 */
[----:B------:R2:W0:Y:S04]  /*97b0*/  SHFL.IDX PT, R10, R0, RZ, 0x1c1f ;  /* 0x001c1fff000a7589 */ /* 0x00042800000e0000 */
[----:B------:R2:W1:Y:S01]  /*97c0*/  SHFL.IDX PT, R11, R3, RZ, 0x1c1f ;  /* 0x001c1fff030b7589 */ /* 0x00046200000e0000 */
[----:B------:R-:W-:Y:S05]  /*97d0*/  @P0 BRA `(.L_x_209) ;  /* 0x0000000400000947 */ /* 0x000fea0003800000 */
[----:B------:R-:W-:Y:S02]  /*97e0*/  ULDC UR4, c[0x0][0xac8] ;  /* 0x0002b20000047ab9 */ /* 0x000fe40000000800 */
[----:B------:R-:W-:Y:S02]  /*97f0*/  ISETP.GE.AND P3, PT, R205, UR4, PT ;  /* 0x00000004cd007c0c */ /* 0x000fe4000bf66270 */
[----:B------:R-:W-:Y:S02]  /*9800*/  ISETP.GE.AND P2, PT, R203, UR4, PT ;  /* 0x00000004cb007c0c */ /* 0x000fe4000bf46270 */
[----:B------:R-:W-:Y:S02]  /*9810*/  ISETP.GE.AND P1, PT, R202, UR4, PT ;  /* 0x00000004ca007c0c */ /* 0x000fe4000bf26270 */
[----:B------:R-:W-:Y:S02]  /*9820*/  ISETP.GE.AND P0, PT, R201, UR4, PT ;  /* 0x00000004c9007c0c */ /* 0x000fe4000bf06270 */
[----:B------:R-:W-:-:S05]  /*9830*/  ISETP.GE.AND P4, PT, R199, UR4, PT ;  /* 0x00000004c7007c0c */ /* 0x000fca000bf86270 */
[----:B01----:R-:W-:Y:S02]  /*9840*/  @!P3 IMAD.WIDE R8, R205, 0x4, R10 ;  /* 0x00000004cd08b825 */ /* 0x003fe400078e020a */
[CC--:B------:R-:W-:Y:S02]  /*9850*/  @!P2 LEA R12, P6, R203.reuse, R10.reuse, 0x2 ;  /* 0x0000000acb0ca211 */ /* 0x0c0fe400078c10ff */
[-C--:B------:R-:W-:Y:S01]  /*9860*/  @!P1 LEA R14, P5, R202, R10.reuse, 0x2 ;  /* 0x0000000aca0e9211 */ /* 0x080fe200078a10ff */
[----:B------:R0:W-:Y:S01]  /*9870*/  @!P3 ST.E.64 desc[UR40][R8.64], R20 ;  /* 0x000000140800b985 */ /* 0x0001e2000c101b28 */
[----:B------:R-:W-:Y:S02]  /*9880*/  ISETP.GE.AND P3, PT, R200, UR4, PT ;  /* 0x00000004c8007c0c */ /* 0x000fe4000bf66270 */
[----:B------:R-:W-:Y:S02]  /*9890*/  @!P2 LEA.HI.X R13, R203, R11, R223, 0x2, P6 ;  /* 0x0000000bcb0da211 */ /* 0x000fe400030f14df */
[----:B------:R-:W-:-:S02]  /*98a0*/  @!P0 LEA R24, P6, R201, R10, 0x2 ;  /* 0x0000000ac9188211 */ /* 0x000fc400078c10ff */
[-C--:B------:R-:W-:Y:S01]  /*98b0*/  @!P1 LEA.HI.X R15, R202, R11.reuse, R222, 0x2, P5 ;  /* 0x0000000bca0f9211 */ /* 0x080fe200028f14de */
[----:B------:R1:W-:Y:S01]  /*98c0*/  @!P2 ST.E.64 desc[UR40][R12.64], R88 ;  /* 0x000000580c00a985 */ /* 0x0003e2000c101b28 */
[----:B------:R-:W-:Y:S02]  /*98d0*/  ISETP.GE.AND P5, PT, R198, UR4, PT ;  /* 0x00000004c6007c0c */ /* 0x000fe4000bfa6270 */
[----:B------:R-:W-:Y:S01]  /*98e0*/  @!P0 LEA.HI.X R25, R201, R11, R221, 0x2, P6 ;  /* 0x0000000bc9198211 */ /* 0x000fe200030f14dd */
[----:B------:R3:W-:Y:S01]  /*98f0*/  @!P1 ST.E.64 desc[UR40][R14.64], R90 ;  /* 0x0000005a0e009985 */ /* 0x0007e2000c101b28 */
[----:B------:R-:W-:Y:S02]  /*9900*/  ISETP.GE.AND P2, PT, R197, UR4, PT ;  /* 0x00000004c5007c0c */ /* 0x000fe4000bf46270 */
[-C--:B0-----:R-:W-:Y:S01]  /*9910*/  @!P3 LEA R8, P6, R200, R10.reuse, 0x2 ;  /* 0x0000000ac808b211 */ /* 0x081fe200078c10ff */
[----:B------:R0:W-:Y:S01]  /*9920*/  @!P0 ST.E.64 desc[UR40][R24.64], R92 ;  /* 0x0000005c18008985 */ /* 0x0001e2000c101b28 */
[----:B------:R-:W-:-:S02]  /*9930*/  @!P4 LEA R20, P0, R199, R10, 0x2 ;  /* 0x0000000ac714c211 */ /* 0x000fc400078010ff */
[----:B------:R-:W-:Y:S02]  /*9940*/  ISETP.GE.AND P1, PT, R196, UR4, PT ;  /* 0x00000004c4007c0c */ /* 0x000fe4000bf26270 */
[-C--:B------:R-:W-:Y:S02]  /*9950*/  @!P4 LEA.HI.X R21, R199, R11.reuse, R219, 0x2, P0 ;  /* 0x0000000bc715c211 */ /* 0x080fe400000f14db */
[----:B------:R-:W-:Y:S02]  /*9960*/  @!P3 LEA.HI.X R9, R200, R11, R220, 0x2, P6 ;  /* 0x0000000bc809b211 */ /* 0x000fe400030f14dc */
[----:B------:R-:W-:Y:S02]  /*9970*/  ISETP.GE.AND P0, PT, R195, UR4, PT ;  /* 0x00000004c3007c0c */ /* 0x000fe4000bf06270 */
[----:B------:R-:W-:Y:S01]  /*9980*/  @!P5 LEA R26, P6, R198, R10, 0x2 ;  /* 0x0000000ac61ad211 */ /* 0x000fe200078c10ff */
[----:B------:R4:W-:Y:S01]  /*9990*/  @!P3 ST.E.64 desc[UR40][R8.64], R40 ;  /* 0x000000280800b985 */ /* 0x0009e2000c101b28 */
[----:B------:R-:W-:-:S02]  /*99a0*/  ISETP.GE.AND P3, PT, R194, UR4, PT ;  /* 0x00000004c2007c0c */ /* 0x000fc4000bf66270 */
[----:B------:R-:W-:Y:S01]  /*99b0*/  @!P5 LEA.HI.X R27, R198, R11, R218, 0x2, P6 ;  /* 0x0000000bc61bd211 */ /* 0x000fe200030f14da */
[----:B------:R5:W-:Y:S01]  /*99c0*/  @!P4 ST.E.64 desc[UR40][R20.64], R44 ;  /* 0x0000002c1400c985 */ /* 0x000be2000c101b28 */
[----:B-1----:R-:W-:-:S03]  /*99d0*/  @!P2 LEA R12, P4, R197, R10, 0x2 ;  /* 0x0000000ac50ca211 */ /* 0x002fc600078810ff */
[----:B------:R-:W-:Y:S01]  /*99e0*/  @!P5 ST.E.64 desc[UR40][R26.64], R48 ;  /* 0x000000301a00d985 */ /* 0x000fe2000c101b28 */
[CC--:B---3--:R-:W-:Y:S02]  /*99f0*/  @!P1 LEA R14, P5, R196.reuse, R10.reuse, 0x2 ;  /* 0x0000000ac40e9211 */ /* 0x0c8fe400078a10ff */
[-C--:B------:R-:W-:Y:S02]  /*9a00*/  @!P2 LEA.HI.X R13, R197, R11.reuse, R217, 0x2, P4 ;  /* 0x0000000bc50da211 */ /* 0x080fe400020f14d9 */
[----:B0-----:R-:W-:Y:S02]  /*9a10*/  @!P0 LEA R24, P6, R195, R10, 0x2 ;  /* 0x0000000ac3188211 */ /* 0x001fe400078c10ff */
[----:B------:R-:W-:Y:S01]  /*9a20*/  ISETP.GE.AND P4, PT, R193, UR4, PT ;  /* 0x00000004c1007c0c */ /* 0x000fe2000bf86270 */
[----:B------:R0:W-:Y:S01]  /*9a30*/  @!P2 ST.E.64 desc[UR40][R12.64], R52 ;  /* 0x000000340c00a985 */ /* 0x0001e2000c101b28 */
[-C--:B------:R-:W-:Y:S02]  /*9a40*/  @!P1 LEA.HI.X R15, R196, R11.reuse, R216, 0x2, P5 ;  /* 0x0000000bc40f9211 */ /* 0x080fe400028f14d8 */
[----:B------:R-:W-:-:S02]  /*9a50*/  @!P0 LEA.HI.X R25, R195, R11, R215, 0x2, P6 ;  /* 0x0000000bc3198211 */ /* 0x000fc400030f14d7 */
[----:B------:R-:W-:Y:S01]  /*9a60*/  ISETP.GE.AND P2, PT, R192, UR4, PT ;  /* 0x00000004c0007c0c */ /* 0x000fe2000bf46270 */
[----:B------:R1:W-:Y:S01]  /*9a70*/  @!P1 ST.E.64 desc[UR40][R14.64], R56 ;  /* 0x000000380e009985 */ /* 0x0003e2000c101b28 */
[----:B----4-:R-:W-:Y:S02]  /*9a80*/  @!P3 LEA R8, P5, R194, R10, 0x2 ;  /* 0x0000000ac208b211 */ /* 0x010fe400078a10ff */
[----:B------:R-:W-:Y:S01]  /*9a90*/  ISETP.GE.AND P1, PT, R191, UR4, PT ;  /* 0x00000004bf007c0c */ /* 0x000fe2000bf26270 */
[----:B------:R3:W-:Y:S01]  /*9aa0*/  @!P0 ST.E.64 desc[UR40][R24.64], R60 ;  /* 0x0000003c18008985 */ /* 0x0007e2000c101b28 */
[----:B------:R-:W-:Y:S02]  /*9ab0*/  ISETP.GE.AND P0, PT, R190, UR4, PT ;  /* 0x00000004be007c0c */ /* 0x000fe4000bf06270 */
[----:B------:R-:W-:Y:S02]  /*9ac0*/  @!P3 LEA.HI.X R9, R194, R11, R214, 0x2, P5 ;  /* 0x0000000bc209b211 */ /* 0x000fe400028f14d6 */
[----:B------:R-:W-:-:S02]  /*9ad0*/  ISETP.GE.AND P5, PT, R189, UR4, PT ;  /* 0x00000004bd007c0c */ /* 0x000fc4000bfa6270 */
[CC--:B-----5:R-:W-:Y:S01]  /*9ae0*/  @!P4 LEA R20, P6, R193.reuse, R10.reuse, 0x2 ;  /* 0x0000000ac114c211 */ /* 0x0e0fe200078c10ff */
[----:B------:R4:W-:Y:S01]  /*9af0*/  @!P3 ST.E.64 desc[UR40][R8.64], R64 ;  /* 0x000000400800b985 */ /* 0x0009e2000c101b28 */
[CC--:B0-----:R-:W-:Y:S02]  /*9b00*/  @!P2 LEA R12, P3, R192.reuse, R10.reuse, 0x2 ;  /* 0x0000000ac00ca211 */ /* 0x0c1fe400078610ff */
[-C--:B------:R-:W-:Y:S02]  /*9b10*/  @!P4 LEA.HI.X R21, R193, R11.reuse, R213, 0x2, P6 ;  /* 0x0000000bc115c211 */ /* 0x080fe400030f14d5 */
[-C--:B-1----:R-:W-:Y:S02]  /*9b20*/  @!P1 LEA R14, P6, R191, R10.reuse, 0x2 ;  /* 0x0000000abf0e9211 */ /* 0x082fe400078c10ff */
[----:B------:R-:W-:Y:S01]  /*9b30*/  @!P2 LEA.HI.X R13, R192, R11, R212, 0x2, P3 ;  /* 0x0000000bc00da211 */ /* 0x000fe200018f14d4 */
[----:B------:R4:W-:Y:S01]  /*9b40*/  @!P4 ST.E.64 desc[UR40][R20.64], R68 ;  /* 0x000000441400c985 */ /* 0x0009e2000c101b28 */
[----:B---3--:R-:W-:-:S02]  /*9b50*/  @!P0 LEA R24, P4, R190, R10, 0x2 ;  /* 0x0000000abe188211 */ /* 0x008fc400078810ff */
[----:B------:R-:W-:Y:S01]  /*9b60*/  @!P5 LEA R10, P3, R189, R10, 0x2 ;  /* 0x0000000abd0ad211 */ /* 0x000fe200078610ff */
[----:B------:R4:W-:Y:S01]  /*9b70*/  @!P2 ST.E.64 desc[UR40][R12.64], R72 ;  /* 0x000000480c00a985 */ /* 0x0009e2000c101b28 */
[-C--:B------:R-:W-:Y:S02]  /*9b80*/  @!P1 LEA.HI.X R15, R191, R11.reuse, R211, 0x2, P6 ;  /* 0x0000000bbf0f9211 */ /* 0x080fe400030f14d3 */
[-C--:B------:R-:W-:Y:S02]  /*9b90*/  @!P0 LEA.HI.X R25, R190, R11.reuse, R210, 0x2, P4 ;  /* 0x0000000bbe198211 */ /* 0x080fe400020f14d2 */
[----:B------:R-:W-:Y:S01]  /*9ba0*/  @!P5 LEA.HI.X R11, R189, R11, R209, 0x2, P3 ;  /* 0x0000000bbd0bd211 */ /* 0x000fe200018f14d1 */
[----:B------:R4:W-:Y:S04]  /*9bb0*/  @!P1 ST.E.64 desc[UR40][R14.64], R76 ;  /* 0x0000004c0e009985 */ /* 0x0009e8000c101b28 */
[----:B------:R4:W-:Y:S04]  /*9bc0*/  @!P0 ST.E.64 desc[UR40][R24.64], R80 ;  /* 0x0000005018008985 */ /* 0x0009e8000c101b28 */
[----:B------:R4:W-:Y:S02]  /*9bd0*/  @!P5 ST.E.64 desc[UR40][R10.64], R84 ;  /* 0x000000540a00d985 */ /* 0x0009e4000c101b28 */
.L_x_209:
[----:B------:R-:W-:Y:S05]  /*9be0*/  BSYNC B1 ;  /* 0x0000000000017941 */ /* 0x000fea0003800000 */
.L_x_208:
[----:B------:R-:W-:Y:S01]  /*9bf0*/  ISETP.GE.AND P0, PT, R29, R4, PT ;  /* 0x000000041d00720c */ /* 0x000fe20003f06270 */
[----:B-1--4-:R1:W3:Y:S04]  /*9c00*/  SHFL.IDX PT, R11, R3, 0x1, 0x1c1f ;  /* 0x003c1f00030b7f89 */ /* 0x0122e800000e0000 */
[----:B0-----:R1:W0:Y:S08]  /*9c10*/  SHFL.IDX PT, R10, R0, 0x1, 0x1c1f ;  /* 0x003c1f00000a7f89 */ /* 0x00123000000e0000 */
[----:B-1----:R-:W-:Y:S05]  /*9c20*/  @P0 BRA `(.L_x_207) ;  /* 0x0000000c00e40947 */ /* 0x002fea0003800000 */
[----:B------:R-:W-:Y:S02]  /*9c30*/  ULDC UR4, c[0x0][0xac8] ;  /* 0x0002b20000047ab9 */ /* 0x000fe40000000800 */
[----:B------:R-:W-:Y:S02]  /*9c40*/  ISETP.GE.AND P1, PT, R203, UR4, PT ;  /* 0x00000004cb007c0c */ /* 0x000fe4000bf26270 */
[----:B------:R-:W-:Y:S02]  /*9c50*/  ISETP.GE.AND P0, PT, R202, UR4, PT ;  /* 0x00000004ca007c0c */ /* 0x000fe4000bf06270 */
[----:B------:R-:W-:Y:S02]  /*9c60*/  ISETP.GE.AND P2, PT, R205, UR4, PT ;  /* 0x00000004cd007c0c */ /* 0x000fe4000bf46270 */
[----:B------:R-:W-:Y:S02]  /*9c70*/  ISETP.GE.AND P4, PT, R200, UR4, PT ;  /* 0x00000004c8007c0c */ /* 0x000fe4000bf86270 */
[----:B------:R-:W-:-:S05]  /*9c80*/  ISETP.GE.AND P3, PT, R201, UR4, PT ;  /* 0x00000004c9007c0c */ /* 0x000fca000bf66270 */
[CC--:B0-----:R-:W-:Y:S02]  /*9c90*/  @!P1 LEA R12, P5, R203.reuse, R10.reuse, 0x2 ;  /* 0x0000000acb0c9211 */ /* 0x0c1fe400078a10ff */
[CC--:B------:R-:W-:Y:S02]  /*9ca0*/  @!P0 LEA R14, P6, R202.reuse, R10.reuse, 0x2 ;  /* 0x0000000aca0e8211 */ /* 0x0c0fe400078c10ff */
[-C--:B---3--:R-:W-:Y:S01]  /*9cb0*/  @!P1 LEA.HI.X R13, R203, R11.reuse, R223, 0x2, P5 ;  /* 0x0000000bcb0d9211 */ /* 0x088fe200028f14df */
[----:B------:R-:W-:Y:S01]  /*9cc0*/  @!P2 IMAD.WIDE R8, R205, 0x4, R10 ;  /* 0x00000004cd08a825 */ /* 0x000fe200078e020a */
[----:B------:R-:W-:Y:S02]  /*9cd0*/  ISETP.GE.AND P5, PT, R199, UR4, PT ;  /* 0x00000004c7007c0c */ /* 0x000fe4000bfa6270 */
[----:B------:R-:W-:Y:S02]  /*9ce0*/  @!P0 LEA.HI.X R15, R202, R11, R222, 0x2, P6 ;  /* 0x0000000bca0f8211 */ /* 0x000fe400030f14de */
[----:B------:R0:W-:Y:S01]  /*9cf0*/  @!P2 ST.E.64 desc[UR40][R8.64], R96 ;  /* 0x000000600800a985 */ /* 0x0001e2000c101b28 */
[----:B------:R-:W-:-:S02]  /*9d00*/  @!P4 LEA R24, P2, R200, R10, 0x2 ;  /* 0x0000000ac818c211 */ /* 0x000fc400078410ff */
[----:B------:R-:W-:Y:S01]  /*9d10*/  @!P3 LEA R20, P6, R201, R10, 0x2 ;  /* 0x0000000ac914b211 */ /* 0x000fe200078c10ff */
[----:B------:R-:W-:Y:S01]  /*9d20*/  @!P1 ST.E.64 desc[UR40][R12.64], R98 ;  /* 0x000000620c009985 */ /* 0x000fe2000c101b28 */
[----:B------:R-:W-:Y:S02]  /*9d30*/  ISETP.GE.AND P1, PT, R197, UR4, PT ;  /* 0x00000004c5007c0c */ /* 0x000fe4000bf26270 */
[-C--:B------:R-:W-:Y:S01]  /*9d40*/  @!P4 LEA.HI.X R25, R200, R11.reuse, R220, 0x2, P2 ;  /* 0x0000000bc819c211 */ /* 0x080fe200010f14dc */
[----:B------:R1:W-:Y:S01]  /*9d50*/  @!P0 ST.E.64 desc[UR40][R14.64], R100 ;  /* 0x000000640e008985 */ /* 0x0003e2000c101b28 */
[----:B------:R-:W-:Y:S02]  /*9d60*/  ISETP.GE.AND P0, PT, R198, UR4, PT ;  /* 0x00000004c6007c0c */ /* 0x000fe4000bf06270 */
[----:B------:R-:W-:Y:S02]  /*9d70*/  ISETP.GE.AND P2, PT, R196, UR4, PT ;  /* 0x00000004c4007c0c */ /* 0x000fe4000bf46270 */
[----:B------:R-:W-:-:S02]  /*9d80*/  @!P3 LEA.HI.X R21, R201, R11, R221, 0x2, P6 ;  /* 0x0000000bc915b211 */ /* 0x000fc400030f14dd */
[----:B------:R-:W-:-:S03]  /*9d90*/  @!P5 LEA R26, P6, R199, R10, 0x2 ;  /* 0x0000000ac71ad211 */ /* 0x000fc600078c10ff */
[----:B------:R3:W-:Y:S01]  /*9da0*/  @!P3 ST.E.64 desc[UR40][R20.64], R102 ;  /* 0x000000661400b985 */ /* 0x0007e2000c101b28 */
[-C--:B------:R-:W-:Y:S02]  /*9db0*/  @!P5 LEA.HI.X R27, R199, R11.reuse, R219, 0x2, P6 ;  /* 0x0000000bc71bd211 */ /* 0x080fe400030f14db */
[----:B------:R-:W-:Y:S01]  /*9dc0*/  ISETP.GE.AND P3, PT, R195, UR4, PT ;  /* 0x00000004c3007c0c */ /* 0x000fe2000bf66270 */
[----:B------:R4:W-:Y:S01]  /*9dd0*/  @!P4 ST.E.64 desc[UR40][R24.64], R42 ;  /* 0x0000002a1800c985 */ /* 0x0009e2000c101b28 */
[-C--:B0-----:R-:W-:Y:S02]  /*9de0*/  @!P0 LEA R8, P4, R198, R10.reuse, 0x2 ;  /* 0x0000000ac6088211 */ /* 0x081fe400078810ff */
[-C--:B-1----:R-:W-:Y:S01]  /*9df0*/  @!P2 LEA R14, P6, R196, R10.reuse, 0x2 ;  /* 0x0000000ac40ea211 */ /* 0x082fe200078c10ff */
[----:B------:R-:W-:Y:S01]  /*9e00*/  @!P5 ST.E.64 desc[UR40][R26.64], R46 ;  /* 0x0000002e1a00d985 */ /* 0x000fe2000c101b28 */
[----:B------:R-:W-:Y:S02]  /*9e10*/  @!P1 LEA R12, P5, R197, R10, 0x2 ;  /* 0x0000000ac50c9211 */ /* 0x000fe400078a10ff */
[----:B------:R-:W-:-:S02]  /*9e20*/  @!P0 LEA.HI.X R9, R198, R11, R218, 0x2, P4 ;  /* 0x0000000bc6098211 */ /* 0x000fc400020f14da */
[-C--:B------:R-:W-:Y:S02]  /*9e30*/  @!P1 LEA.HI.X R13, R197, R11.reuse, R217, 0x2, P5 ;  /* 0x0000000bc50d9211 */ /* 0x080fe400028f14d9 */
[----:B------:R-:W-:Y:S01]  /*9e40*/  ISETP.GE.AND P4, PT, R194, UR4, PT ;  /* 0x00000004c2007c0c */ /* 0x000fe2000bf86270 */
[----:B------:R-:W-:Y:S01]  /*9e50*/  @!P0 ST.E.64 desc[UR40][R8.64], R50 ;  /* 0x0000003208008985 */ /* 0x000fe2000c101b28 */
[----:B------:R-:W-:Y:S02]  /*9e60*/  @!P2 LEA.HI.X R15, R196, R11, R216, 0x2, P6 ;  /* 0x0000000bc40fa211 */ /* 0x000fe400030f14d8 */
[----:B---3--:R-:W-:Y:S01]  /*9e70*/  @!P3 LEA R20, P5, R195, R10, 0x2 ;  /* 0x0000000ac314b211 */ /* 0x008fe200078a10ff */
[----:B------:R0:W-:Y:S01]  /*9e80*/  @!P1 ST.E.64 desc[UR40][R12.64], R54 ;  /* 0x000000360c009985 */ /* 0x0001e2000c101b28 */
[----:B------:R-:W-:Y:S02]  /*9e90*/  ISETP.GE.AND P1, PT, R192, UR4, PT ;  /* 0x00000004c0007c0c */ /* 0x000fe4000bf26270 */
[----:B------:R-:W-:Y:S01]  /*9ea0*/  ISETP.GE.AND P0, PT, R191, UR4, PT ;  /* 0x00000004bf007c0c */ /* 0x000fe2000bf06270 */
[----:B------:R1:W-:Y:S01]  /*9eb0*/  @!P2 ST.E.64 desc[UR40][R14.64], R58 ;  /* 0x0000003a0e00a985 */ /* 0x0003e2000c101b28 */
[----:B------:R-:W-:-:S02]  /*9ec0*/  ISETP.GE.AND P2, PT, R193, UR4, PT ;  /* 0x00000004c1007c0c */ /* 0x000fc4000bf46270 */
[-C--:B------:R-:W-:Y:S02]  /*9ed0*/  @!P3 LEA.HI.X R21, R195, R11.reuse, R215, 0x2, P5 ;  /* 0x0000000bc315b211 */ /* 0x080fe400028f14d7 */
[----:B------:R-:W-:Y:S02]  /*9ee0*/  ISETP.GE.AND P5, PT, R190, UR4, PT ;  /* 0x00000004be007c0c */ /* 0x000fe4000bfa6270 */
[CC--:B----4-:R-:W-:Y:S01]  /*9ef0*/  @!P4 LEA R24, P6, R194.reuse, R10.reuse, 0x2 ;  /* 0x0000000ac218c211 */ /* 0x0d0fe200078c10ff */
[----:B------:R4:W-:Y:S03]  /*9f00*/  @!P3 ST.E.64 desc[UR40][R20.64], R62 ;  /* 0x0000003e1400b985 */ /* 0x0009e6000c101b28 */
[----:B------:R-:W-:Y:S02]  /*9f10*/  @!P4 LEA.HI.X R25, R194, R11, R214, 0x2, P6 ;  /* 0x0000000bc219c211 */ /* 0x000fe400030f14d6 */
[----:B0-----:R-:W-:-:S02]  /*9f20*/  @!P1 LEA R12, P6, R192, R10, 0x2 ;  /* 0x0000000ac00c9211 */ /* 0x001fc400078c10ff */
[-C--:B------:R-:W-:Y:S01]  /*9f30*/  @!P2 LEA R8, P3, R193, R10.reuse, 0x2 ;  /* 0x0000000ac108a211 */ /* 0x080fe200078610ff */
[----:B------:R4:W-:Y:S01]  /*9f40*/  @!P4 ST.E.64 desc[UR40][R24.64], R66 ;  /* 0x000000421800c985 */ /* 0x0009e2000c101b28 */
[-C--:B-1----:R-:W-:Y:S02]  /*9f50*/  @!P0 LEA R14, P4, R191, R10.reuse, 0x2 ;  /* 0x0000000abf0e8211 */ /* 0x082fe400078810ff */
[-C--:B------:R-:W-:Y:S02]  /*9f60*/  @!P2 LEA.HI.X R9, R193, R11.reuse, R213, 0x2, P3 ;  /* 0x0000000bc109a211 */ /* 0x080fe400018f14d5 */
[----:B------:R-:W-:Y:S02]  /*9f70*/  @!P5 LEA R26, P3, R190, R10, 0x2 ;  /* 0x0000000abe1ad211 */ /* 0x000fe400078610ff */
[-C--:B------:R-:W-:Y:S01]  /*9f80*/  @!P1 LEA.HI.X R13, R192, R11.reuse, R212, 0x2, P6 ;  /* 0x0000000bc00d9211 */ /* 0x080fe200030f14d4 */
[----:B------:R4:W-:Y:S01]  /*9f90*/  @!P2 ST.E.64 desc[UR40][R8.64], R70 ;  /* 0x000000460800a985 */ /* 0x0009e2000c101b28 */
[----:B------:R-:W-:-:S02]  /*9fa0*/  @!P0 LEA.HI.X R15, R191, R11, R211, 0x2, P4 ;  /* 0x0000000bbf0f8211 */ /* 0x000fc400020f14d3 */
[----:B------:R-:W-:Y:S01]  /*9fb0*/  @!P5 LEA.HI.X R27, R190, R11, R210, 0x2, P3 ;  /* 0x0000000bbe1bd211 */ /* 0x000fe200018f14d2 */
[----:B------:R4:W-:Y:S04]  /*9fc0*/  @!P1 ST.E.64 desc[UR40][R12.64], R74 ;  /* 0x0000004a0c009985 */ /* 0x0009e8000c101b28 */
[----:B------:R4:W-:Y:S01]  /*9fd0*/  @!P0 ST.E.64 desc[UR40][R14.64], R78 ;  /* 0x0000004e0e008985 */ /* 0x0009e2000c101b28 */
[----:B------:R-:W-:-:S03]  /*9fe0*/  ISETP.GE.AND P0, PT, R189, UR4, PT ;  /* 0x00000004bd007c0c */ /* 0x000fc6000bf06270 */
[----:B------:R4:W-:Y:S10]  /*9ff0*/  @!P5 ST.E.64 desc[UR40][R26.64], R82 ;  /* 0x000000521a00d985 */ /* 0x0009f4000c101b28 */
[----:B------:R-:W-:Y:S05]  /*a000*/  @P0 BRA `(.L_x_207) ;  /* 0x0000000800ec0947 */ /* 0x000fea0003800000 */
[----:B----4-:R-:W-:-:S04]  /*a010*/  LEA R8, P0, R189, R10, 0x2 ;  /* 0x0000000abd087211 */ /* 0x010fc800078010ff */
[----:B------:R-:W-:-:S05]  /*a020*/  LEA.HI.X R9, R189, R11, R209, 0x2, P0 ;  /* 0x0000000bbd097211 */ /* 0x000fca00000f14d1 */
[----:B------:R1:W-:Y:S01]  /*a030*/  ST.E.64 desc[UR40][R8.64], R86 ;  /* 0x0000005608007985 */ /* 0x0003e2000c101b28 */
[----:B------:R-:W-:Y:S05]  /*a040*/  BRA `(.L_x_207) ;  /* 0x0000000800dc7947 */ /* 0x000fea0003800000 */
.L_x_198:
[----:B------:R-:W2:Y:S01]  /*a050*/  LDC.64 R10, c[0x0][0xc00] ;  /* 0x00030000ff0a7b82 */ /* 0x000ea20000000a00 */
[----:B------:R-:W-:Y:S01]  /*a060*/  ULDC.64 UR4, c[0x0][0xc08] ;  /* 0x0003020000047ab9 */ /* 0x000fe20000000a00 */
[----:B------:R-:W-:Y:S01]  /*a070*/  IMAD.MOV.U32 R3, RZ, RZ, RZ ;  /* 0x000000ffff037224 */ /* 0x000fe200078e00ff */
[----:B------:R-:W-:-:S04]  /*a080*/  ISETP.NE.U32.AND P1, PT, RZ, UR4, PT ;  /* 0x00000004ff007c0c */ /* 0x000fc8000bf25070 */
[----:B------:R-:W-:Y:S01]  /*a090*/  ISETP.NE.AND.EX P1, PT, RZ, UR5, PT, P1 ;  /* 0x00000005ff007c0c */ /* 0x000fe2000bf25310 */
[----:B------:R-:W3:Y:S01]  /*a0a0*/  LDC.64 R8, c[0x0][0xc00] ;  /* 0x00030000ff087b82 */ /* 0x000ee20000000a00 */
[----:B--2---:R-:W-:-:S04]  /*a0b0*/  ISETP.NE.U32.AND P0, PT, R10, RZ, PT ;  /* 0x000000ff0a00720c */ /* 0x004fc80003f05070 */
[----:B------:R-:W-:Y:S01]  /*a0c0*/  ISETP.NE.AND.EX P0, PT, R11, RZ, PT, P0 ;  /* 0x000000ff0b00720c */ /* 0x000fe20003f05300 */
[----:B---3--:R-:W-:-:S06]  /*a0d0*/  IMAD.WIDE R10, R23, 0x4, R8 ;  /* 0x00000004170a7825 */ /* 0x008fcc00078e0208 */
[C---:B------:R-:W-:Y:S01]  /*a0e0*/  @P1 LEA R8, P2, R23.reuse, UR4, 0x2 ;  /* 0x0000000417081c11 */ /* 0x040fe2000f8410ff */
[----:B------:R-:W-:Y:S02]  /*a0f0*/  ULDC UR4, c[0x0][0xa88] ;  /* 0x0002a20000047ab9 */ /* 0x000fe40000000800 */
[----:B------:R-:W-:Y:S01]  /*a100*/  IMAD.U32 R0, RZ, RZ, UR4 ;  /* 0x00000004ff007e24 */ /* 0x000fe2000f8e00ff */
[----:B------:R-:W-:Y:S02]  /*a110*/  @P1 LEA.HI.X R9, R23, UR5, R188, 0x2, P2 ;  /* 0x0000000517091c11 */ /* 0x000fe400090f14bc */
[----:B------:R2:W5:Y:S04]  /*a120*/  @P0 LDG.E R3, desc[UR40][R10.64] ;  /* 0x000000280a030981 */ /* 0x000568000c1e1900 */
[----:B------:R2:W5:Y:S01]  /*a130*/  @P1 LDG.E R0, desc[UR40][R8.64] ;  /* 0x0000002808001981 */ /* 0x000562000c1e1900 */
[----:B------:R-:W-:-:S02]  /*a140*/  ISETP.NE.AND P2, PT, R186, RZ, PT ;  /* 0x000000ffba00720c */ /* 0x000fc40003f45270 */
[----:B------:R-:W-:-:S11]  /*a150*/  ISETP.GT.AND P3, PT, R230, 0x7f, PT ;  /* 0x0000007fe600780c */ /* 0x000fd60003f64270 */
[----:B------:R-:W3:Y:S02]  /*a160*/  @!P2 LDC R186, c[0x0][0xad4] ;  /* 0x0002b500ffbaab82 */ /* 0x000ee40000000800 */
[----:B---3--:R-:W-:Y:S01]  /*a170*/  ISETP.GT.AND P2, PT, R186, 0x1, PT ;  /* 0x00000001ba00780c */ /* 0x008fe20003f44270 */
[----:B--2---:R-:W-:-:S12]  /*a180*/  @P1 BRA `(.L_x_210) ;  /* 0x0000000000101947 */ /* 0x004fd80003800000 */
[----:B------:R-:W-:Y:S05]  /*a190*/  @!P0 BRA `(.L_x_210) ;  /* 0x00000000000c8947 */ /* 0x000fea0003800000 */
[----:B------:R-:W2:Y:S04]  /*a1a0*/  LDG.E R9, desc[UR40][R10.64] ;  /* 0x000000280a097981 */ /* 0x000ea8000c1e1900 */
[----:B-----5:R-:W2:Y:S02]  /*a1b0*/  LDG.E R0, desc[UR40][R10.64+0x4] ;  /* 0x000004280a007981 */ /* 0x020ea4000c1e1900 */
[----:B--2---:R-:W-:-:S07]  /*a1c0*/  IMAD.IADD R0, R0, 0x1, -R9 ;  /* 0x0000000100007824 */ /* 0x004fce00078e0a09 */
.L_x_210:
[----:B------:R-:W-:Y:S01]  /*a1d0*/  BSSY B1, `(.L_x_211) ;  /* 0x0000037000017945 */ /* 0x000fe20003800000 */
[----:B------:R-:W-:Y:S02]  /*a1e0*/  SEL R29, R23, RZ, !P0 ;  /* 0x000000ff171d7207 */ /* 0x000fe40004000000 */
[----:B------:R-:W-:Y:S02]  /*a1f0*/  SEL R188, R188, RZ, !P0 ;  /* 0x000000ffbcbc7207 */ /* 0x000fe40004000000 */
[----:B-----5:R-:W-:Y:S01]  /*a200*/  SHF.R.S32.HI R24, RZ, 0x1f, R3 ;  /* 0x0000001fff187819 */ /* 0x020fe20000011403 */
[----:B------:R-:W-:Y:S06]  /*a210*/  @P3 BRA `(.L_x_212) ;  /* 0x0000000000c83947 */ /* 0x000fec0003800000 */
[----:B-1----:R-:W1:Y:S01]  /*a220*/  S2R R4, SR_TID.X ;  /* 0x0000000000047919 */ /* 0x002e620000002100 */
[----:B------:R-:W2:Y:S02]  /*a230*/  LDC R35, c[0x0][0xbe8] ;  /* 0x0002fa00ff237b82 */ /* 0x000ea40000000800 */
[----:B--2---:R-:W-:Y:S02]  /*a240*/  IMAD R8, R0, R35, RZ ;  /* 0x0000002300087224 */ /* 0x004fe400078e02ff */
[----:B-1----:R-:W-:-:S04]  /*a250*/  IMAD R4, R187, 0x80, R4 ;  /* 0x00000080bb047824 */ /* 0x002fc800078e0204 */
[----:B------:R-:W-:-:S05]  /*a260*/  VIADD R31, R4, 0xffffff80 ;  /* 0xffffff80041f7836 */ /* 0x000fca0000000000 */
[----:B------:R-:W-:-:S13]  /*a270*/  ISETP.GE.AND P0, PT, R31, R8, PT ;  /* 0x000000081f00720c */ /* 0x000fda0003f06270 */
[----:B------:R-:W-:Y:S05]  /*a280*/  @P0 BRA `(.L_x_212) ;  /* 0x0000000000ac0947 */ /* 0x000fea0003800000 */
[----:B------:R-:W-:Y:S01]  /*a290*/  ISETP.NE.AND P1, PT, R35, 0x1, PT ;  /* 0x000000012300780c */ /* 0x000fe20003f25270 */
[----:B------:R-:W1:Y:S01]  /*a2a0*/  LDC.64 R32, c[0x0][0xba8] ;  /* 0x0002ea00ff207b82 */ /* 0x000e620000000a00 */
[----:B------:R-:W-:Y:S01]  /*a2b0*/  ISETP.GT.AND P0, PT, R186, 0x1, PT ;  /* 0x00000001ba00780c */ /* 0x000fe20003f04270 */
[----:B0-----:R-:W-:Y:S01]  /*a2c0*/  IMAD.MOV.U32 R17, RZ, RZ, R31 ;  /* 0x000000ffff117224 */ /* 0x001fe200078e001f */
[----:B------:R-:W-:-:S04]  /*a2d0*/  MOV R23, 0x9b8 ;  /* 0x000009b800177802 */ /* 0x000fc80000000f00 */
[----:B------:R-:W-:-:S04]  /*a2e0*/  SEL R23, R23, 0x978, P0 ;  /* 0x0000097817177807 */ /* 0x000fc80000000000 */
[----:B------:R-:W0:Y:S08]  /*a2f0*/  LDC.64 R10, c[0x0][R23+0x220] ;  /* 0x00008800170a7b82 */ /* 0x000e300000000a00 */
[----:B------:R-:W2:Y:S08]  /*a300*/  @P1 LDC R4, c[0x0][0xbec] ;  /* 0x0002fb00ff041b82 */ /* 0x000eb00000000800 */
[----:B------:R-:W3:Y:S08]  /*a310*/  LDC.64 R8, c[0x0][R23+0x218] ;  /* 0x0000860017087b82 */ /* 0x000ef00000000a00 */
[----:B------:R-:W4:Y:S01]  /*a320*/  @P1 LDC R27, c[0x0][0xbf0] ;  /* 0x0002fc00ff1b1b82 */ /* 0x000f220000000800 */
[----:B0-----:R-:W-:-:S02]  /*a330*/  IMAD R11, R11, R29, RZ ;  /* 0x0000001d0b0b7224 */ /* 0x001fc400078e02ff */
[----:B------:R-:W-:-:S05]  /*a340*/  IMAD.WIDE.U32 R20, R10, R29, RZ ;  /* 0x0000001d0a147225 */ /* 0x000fca00078e00ff */
[----:B------:R-:W0:Y:S01]  /*a350*/  LDC.64 R12, c[0x0][R23+0x228] ;  /* 0x00008a00170c7b82 */ /* 0x000e220000000a00 */
[----:B--2---:R-:W-:-:S07]  /*a360*/  @P1 IMAD.HI.U32 R4, R31, R4, RZ ;  /* 0x000000041f041227 */ /* 0x004fce00078e00ff */
[----:B------:R-:W2:Y:S01]  /*a370*/  LDC.64 R14, c[0x0][R23+0x210] ;  /* 0x00008400170e7b82 */ /* 0x000ea20000000a00 */
[-C--:B---3--:R-:W-:Y:S02]  /*a380*/  IMAD R25, R9, R185.reuse, RZ ;  /* 0x000000b909197224 */ /* 0x088fe400078e02ff */
[----:B------:R-:W-:-:S04]  /*a390*/  IMAD.WIDE.U32 R8, R8, R185, RZ ;  /* 0x000000b908087225 */ /* 0x000fc800078e00ff */
[----:B------:R-:W-:Y:S01]  /*a3a0*/  IMAD.IADD R25, R9, 0x1, R25 ;  /* 0x0000000109197824 */ /* 0x000fe200078e0219 */
[----:B----4-:R-:W-:Y:S01]  /*a3b0*/  @P1 SHF.R.U32.HI R17, RZ, R27, R4 ;  /* 0x0000001bff111219 */ /* 0x010fe20000011604 */
[----:B------:R-:W-:Y:S01]  /*a3c0*/  IMAD R27, R10, R188, R11 ;  /* 0x000000bc0a1b7224 */ /* 0x000fe200078e020b */
[----:B------:R-:W-:Y:S01]  /*a3d0*/  SEL R11, R204, RZ, P0 ;  /* 0x000000ffcc0b7207 */ /* 0x000fe20000000000 */
[----:B-1----:R-:W1:Y:S01]  /*a3e0*/  @!P0 LDC R32, c[0x0][0xb50] ;  /* 0x0002d400ff208b82 */ /* 0x002e620000000800 */
[----:B------:R-:W-:Y:S01]  /*a3f0*/  IADD3 R4, P1, P3, R20, R8, R3 ;  /* 0x0000000814047210 */ /* 0x000fe20007b3e003 */
[----:B------:R-:W-:Y:S02]  /*a400*/  IMAD.MOV R10, RZ, RZ, -R17 ;  /* 0x000000ffff0a7224 */ /* 0x000fe400078e0a11 */
[----:B------:R-:W-:Y:S02]  /*a410*/  IMAD.IADD R27, R21, 0x1, R27 ;  /* 0x00000001151b7824 */ /* 0x000fe400078e021b */
[----:B0-----:R-:W-:-:S02]  /*a420*/  IMAD.WIDE.U32 R8, R12, R11, RZ ;  /* 0x0000000b0c087225 */ /* 0x001fc400078e00ff */
[----:B------:R-:W0:Y:S02]  /*a430*/  @!P0 LDC R33, c[0x0][0xb54] ;  /* 0x0002d500ff218b82 */ /* 0x000e240000000800 */
[----:B------:R-:W-:Y:S02]  /*a440*/  IMAD R13, R13, R11, RZ ;  /* 0x0000000b0d0d7224 */ /* 0x000fe400078e02ff */
[----:B------:R-:W-:Y:S01]  /*a450*/  IMAD R11, R35, R10, R31 ;  /* 0x0000000a230b7224 */ /* 0x000fe200078e021f */
[----:B------:R-:W-:Y:S01]  /*a460*/  IADD3.X R10, R27, R25, R24, P1, P3 ;  /* 0x000000191b0a7210 */ /* 0x000fe20000fe6418 */
[----:B------:R-:W-:Y:S01]  /*a470*/  IMAD.IADD R13, R9, 0x1, R13 ;  /* 0x00000001090d7824 */ /* 0x000fe200078e020d */
[----:B------:R-:W-:Y:S01]  /*a480*/  IADD3 R8, P0, P1, R17, R4, R8 ;  /* 0x0000000411087210 */ /* 0x000fe2000791e008 */
[----:B--2---:R-:W-:Y:S01]  /*a490*/  IMAD R4, R15, R11, RZ ;  /* 0x0000000b0f047224 */ /* 0x004fe200078e02ff */
[----:B------:R-:W-:-:S04]  /*a4a0*/  SHF.R.S32.HI R17, RZ, 0x1f, R17 ;  /* 0x0000001fff117819 */ /* 0x000fc80000011411 */
[----:B------:R-:W-:Y:S02]  /*a4b0*/  IADD3.X R9, R17, R10, R13, P0, P1 ;  /* 0x0000000a11097210 */ /* 0x000fe400007e240d */
[----:B------:R-:W-:Y:S01]  /*a4c0*/  SHF.R.S32.HI R13, RZ, 0x1f, R11 ;  /* 0x0000001fff0d7819 */ /* 0x000fe2000001140b */
[----:B------:R-:W-:-:S04]  /*a4d0*/  IMAD.WIDE.U32 R8, R14, R11, R8 ;  /* 0x0000000b0e087225 */ /* 0x000fc800078e0008 */
[----:B------:R-:W-:Y:S01]  /*a4e0*/  IMAD R13, R14, R13, R4 ;  /* 0x0000000d0e0d7224 */ /* 0x000fe200078e0204 */
[----:B-1----:R-:W-:-:S03]  /*a4f0*/  LEA R10, P0, R8, R32, 0x2 ;  /* 0x00000020080a7211 */ /* 0x002fc600078010ff */
[----:B------:R-:W-:Y:S02]  /*a500*/  IMAD.IADD R4, R9, 0x1, R13 ;  /* 0x0000000109047824 */ /* 0x000fe400078e020d */
[----:B------:R-:W-:-:S03]  /*a510*/  IMAD.MOV.U32 R9, RZ, RZ, -0x800000 ;  /* 0xff800000ff097424 */ /* 0x000fc600078e00ff */
[----:B0-----:R-:W-:-:S05]  /*a520*/  LEA.HI.X R11, R8, R33, R4, 0x2, P0 ;  /* 0x00000021080b7211 */ /* 0x001fca00000f1404 */
[----:B------:R2:W-:Y:S02]  /*a530*/  STG.E desc[UR40][R10.64], R9 ;  /* 0x000000090a007986 */ /* 0x0005e4000c101928 */
.L_x_212:
[----:B------:R-:W-:Y:S05]  /*a540*/  BSYNC B1 ;  /* 0x0000000000017941 */ /* 0x000fea0003800000 */
.L_x_211:
[----:B------:R-:W-:Y:S05]  /*a550*/  @P2 BRA `(.L_x_207) ;  /* 0x0000000400982947 */ /* 0x000fea0003800000 */
[----:B------:R-:W3:Y:S01]  /*a560*/  LDC R15, c[0x0][0xbe8] ;  /* 0x0002fa00ff0f7b82 */ /* 0x000ee20000000800 */
[----:B------:R-:W-:Y:S01]  /*a570*/  ULDC.64 UR4, c[0x0][0xaa0] ;  /* 0x0002a80000047ab9 */ /* 0x000fe20000000a00 */
[----:B------:R-:W-:Y:S01]  /*a580*/  ULDC.64 UR6, c[0x0][0xaf0] ;  /* 0x0002bc0000067ab9 */ /* 0x000fe20000000a00 */
[----:B-1----:R-:W-:Y:S01]  /*a590*/  IMAD R4, R24, UR4, RZ ;  /* 0x0000000418047c24 */ /* 0x002fe2000f8e02ff */
[----:B------:R-:W-:Y:S01]  /*a5a0*/  BSSY B1, `(.L_x_213) ;  /* 0x0000037000017945 */ /* 0x000fe20003800000 */
[----:B--2---:R-:W-:-:S04]  /*a5b0*/  IMAD.WIDE.U32 R8, R3, UR4, RZ ;  /* 0x0000000403087c25 */ /* 0x004fc8000f8e00ff */
[----:B------:R-:W-:Y:S01]  /*a5c0*/  IMAD R11, R3, UR5, R4 ;  /* 0x00000005030b7c24 */ /* 0x000fe2000f8e0204 */
[----:B------:R-:W-:Y:S01]  /*a5d0*/  ULDC.64 UR4, c[0x0][0xae8] ;  /* 0x0002ba0000047ab9 */ /* 0x000fe20000000a00 */
[----:B------:R-:W-:Y:S02]  /*a5e0*/  IMAD R4, R184, 0x20, R206 ;  /* 0x00000020b8047824 */ /* 0x000fe400078e02ce */
[----:B------:R-:W-:Y:S02]  /*a5f0*/  IMAD.IADD R9, R9, 0x1, R11 ;  /* 0x0000000109097824 */ /* 0x000fe400078e020b */
[----:B------:R-:W-:Y:S02]  /*a600*/  IMAD R13, R187, 0x80, R4 ;  /* 0x00000080bb0d7824 */ /* 0x000fe400078e0204 */
[----:B------:R-:W-:-:S04]  /*a610*/  IMAD.WIDE.U32 R8, R185, UR4, R8 ;  /* 0x00000004b9087c25 */ /* 0x000fc8000f8e0008 */
[----:B------:R-:W-:Y:S02]  /*a620*/  IMAD.MOV.U32 R3, RZ, RZ, R13 ;  /* 0x000000ffff037224 */ /* 0x000fe400078e000d */
[----:B------:R-:W-:Y:S01]  /*a630*/  IMAD R9, R185, UR5, R9 ;  /* 0x00000005b9097c24 */ /* 0x000fe2000f8e0209 */
[----:B---3--:R-:W-:Y:S01]  /*a640*/  ISETP.NE.AND P0, PT, R15, 0x1, PT ;  /* 0x000000010f00780c */ /* 0x008fe20003f05270 */
[----:B------:R-:W-:Y:S01]  /*a650*/  ULDC.64 UR4, c[0x0][0xae0] ;  /* 0x0002b80000047ab9 */ /* 0x000fe20000000a00 */
[----:B------:R-:W-:-:S11]  /*a660*/  IMAD.WIDE.U32 R8, R29, UR6, R8 ;  /* 0x000000061d087c25 */ /* 0x000fd6000f8e0008 */
[----:B------:R-:W1:Y:S08]  /*a670*/  @P0 LDC R10, c[0x0][0xbec] ;  /* 0x0002fb00ff0a0b82 */ /* 0x000e700000000800 */
[----:B0-----:R-:W0:Y:S01]  /*a680*/  @P0 LDC R17, c[0x0][0xbf0] ;  /* 0x0002fc00ff110b82 */ /* 0x001e220000000800 */
[----:B-1----:R-:W-:-:S04]  /*a690*/  @P0 IMAD.HI.U32 R4, R13, R10, RZ ;  /* 0x0000000a0d040227 */ /* 0x002fc800078e00ff */
[----:B------:R-:W-:Y:S01]  /*a6a0*/  IMAD R10, R188, UR6, RZ ;  /* 0x00000006bc0a7c24 */ /* 0x000fe2000f8e02ff */
[----:B0-----:R-:W-:-:S03]  /*a6b0*/  @P0 SHF.R.U32.HI R3, RZ, R17, R4 ;  /* 0x00000011ff030219 */ /* 0x001fc60000011604 */
[----:B------:R-:W-:Y:S01]  /*a6c0*/  IMAD R11, R29, UR7, R10 ;  /* 0x000000071d0b7c24 */ /* 0x000fe2000f8e020a */
[--C-:B------:R-:W-:Y:S01]  /*a6d0*/  SHF.R.S32.HI R4, RZ, 0x1f, R3.reuse ;  /* 0x0000001fff047819 */ /* 0x100fe20000011403 */
[----:B------:R-:W-:Y:S02]  /*a6e0*/  IMAD.MOV R10, RZ, RZ, -R3 ;  /* 0x000000ffff0a7224 */ /* 0x000fe400078e0a03 */
[----:B------:R-:W-:Y:S02]  /*a6f0*/  IMAD.IADD R9, R9, 0x1, R11 ;  /* 0x0000000109097824 */ /* 0x000fe400078e020b */
[----:B------:R-:W-:Y:S02]  /*a700*/  IMAD R4, R4, UR4, RZ ;  /* 0x0000000404047c24 */ /* 0x000fe4000f8e02ff */
[----:B------:R-:W-:Y:S02]  /*a710*/  IMAD R11, R15, R10, R13 ;  /* 0x0000000a0f0b7224 */ /* 0x000fe400078e020d */
[----:B------:R-:W-:-:S02]  /*a720*/  IMAD R13, R3, UR5, R4 ;  /* 0x00000005030d7c24 */ /* 0x000fc4000f8e0204 */
[----:B------:R-:W-:Y:S01]  /*a730*/  IMAD.WIDE.U32 R8, R3, UR4, R8 ;  /* 0x0000000403087c25 */ /* 0x000fe2000f8e0008 */
[----:B------:R-:W-:Y:S01]  /*a740*/  SHF.R.S32.HI R3, RZ, 0x1f, R11 ;  /* 0x0000001fff037819 */ /* 0x000fe2000001140b */
[----:B------:R-:W-:Y:S02]  /*a750*/  ULDC.64 UR4, c[0x0][0xad8] ;  /* 0x0002b60000047ab9 */ /* 0x000fe40000000a00 */
[----:B------:R-:W-:Y:S02]  /*a760*/  IMAD.IADD R9, R9, 0x1, R13 ;  /* 0x0000000109097824 */ /* 0x000fe400078e020d */
[----:B------:R-:W-:Y:S02]  /*a770*/  IMAD R4, R3, UR4, RZ ;  /* 0x0000000403047c24 */ /* 0x000fe4000f8e02ff */
[----:B------:R-:W-:Y:S02]  /*a780*/  IMAD R10, R187, 0x80, R206 ;  /* 0x00000080bb0a7824 */ /* 0x000fe400078e02ce */
[----:B------:R-:W-:-:S02]  /*a790*/  IMAD R15, R0, R15, RZ ;  /* 0x0000000f000f7224 */ /* 0x000fc400078e02ff */
[C---:B------:R-:W-:Y:S02]  /*a7a0*/  IMAD R3, R11.reuse, UR5, R4 ;  /* 0x000000050b037c24 */ /* 0x040fe4000f8e0204 */
[----:B------:R-:W-:Y:S01]  /*a7b0*/  IMAD.WIDE.U32 R8, R11, UR4, R8 ;  /* 0x000000040b087c25 */ /* 0x000fe2000f8e0008 */
[----:B------:R-:W-:Y:S01]  /*a7c0*/  ISETP.GE.AND P2, PT, R10, R15, PT ;  /* 0x0000000f0a00720c */ /* 0x000fe20003f46270 */
[----:B------:R-:W-:Y:S02]  /*a7d0*/  ULDC.64 UR4, c[0x0][0xa80] ;  /* 0x0002a00000047ab9 */ /* 0x000fe40000000a00 */
[----:B------:R-:W-:Y:S01]  /*a7e0*/  IMAD.IADD R3, R9, 0x1, R3 ;  /* 0x0000000109037824 */ /* 0x000fe200078e0203 */
[----:B------:R-:W-:Y:S01]  /*a7f0*/  LEA R4, P3, R8, UR4, 0x1 ;  /* 0x0000000408047c11 */ /* 0x000fe2000f8608ff */
[----:B------:R-:W-:-:S03]  /*a800*/  VIADD R0, R10, 0x20 ;  /* 0x000000200a007836 */ /* 0x000fc60000000000 */
[----:B------:R-:W-:Y:S01]  /*a810*/  LEA.HI.X R3, R8, UR5, R3, 0x1, P3 ;  /* 0x0000000508037c11 */ /* 0x000fe200098f0c03 */
[----:B------:R0:W1:Y:S01]  /*a820*/  SHFL.IDX PT, R11, R4, RZ, 0x181f ;  /* 0x00181fff040b7589 */ /* 0x00006200000e0000 */
[-C--:B------:R-:W-:Y:S02]  /*a830*/  ISETP.GE.AND P1, PT, R0, R15.reuse, PT ;  /* 0x0000000f0000720c */ /* 0x080fe40003f26270 */
[----:B------:R-:W-:Y:S01]  /*a840*/  IADD3 R0, R10, 0x40, RZ ;  /* 0x000000400a007810 */ /* 0x000fe20007ffe0ff */
[----:B------:R0:W2:Y:S03]  /*a850*/  SHFL.IDX PT, R9, R3, RZ, 0x181f ;  /* 0x00181fff03097589 */ /* 0x0000a600000e0000 */
[----:B------:R-:W-:Y:S01]  /*a860*/  ISETP.GE.AND P0, PT, R0, R15, PT ;  /* 0x0000000f0000720c */ /* 0x000fe20003f06270 */
[----:B------:R-:W-:-:S12]  /*a870*/  @P2 BRA `(.L_x_214) ;  /* 0x0000000000242947 */ /* 0x000fd80003800000 */
[----:B------:R-:W-:Y:S02]  /*a880*/  ULDC UR4, c[0x0][0xac8] ;  /* 0x0002b20000047ab9 */ /* 0x000fe40000000800 */
[----:B------:R-:W-:Y:S02]  /*a890*/  ISETP.GE.AND P4, PT, R18, UR4, PT ;  /* 0x0000000412007c0c */ /* 0x000fe4000bf86270 */
[----:B------:R-:W-:-:S11]  /*a8a0*/  ISETP.GE.AND P5, PT, R22, UR4, PT ;  /* 0x0000000416007c0c */ /* 0x000fd6000bfa6270 */
[-C--:B-1----:R-:W-:Y:S02]  /*a8b0*/  @!P4 LEA R12, P2, R18, R11.reuse, 0x1 ;  /* 0x0000000b120cc211 */ /* 0x082fe400078408ff */
[----:B------:R-:W-:Y:S02]  /*a8c0*/  @!P5 LEA R8, P3, R22, R11, 0x1 ;  /* 0x0000000b1608d211 */ /* 0x000fe400078608ff */
[-C--:B--2---:R-:W-:Y:S02]  /*a8d0*/  @!P4 LEA.HI.X R13, R18, R9.reuse, R229, 0x1, P2 ;  /* 0x00000009120dc211 */ /* 0x084fe400010f0ce5 */
[----:B------:R-:W-:-:S03]  /*a8e0*/  @!P5 LEA.HI.X R9, R22, R9, R228, 0x1, P3 ;  /* 0x000000091609d211 */ /* 0x000fc600018f0ce4 */
[----:B------:R3:W-:Y:S04]  /*a8f0*/  @!P4 ST.E.128 desc[UR40][R12.64], RZ ;  /* 0x000000ff0c00c985 */ /* 0x0007e8000c101d28 */
[----:B------:R3:W-:Y:S02]  /*a900*/  @!P5 ST.E.128 desc[UR40][R8.64], RZ ;  /* 0x000000ff0800d985 */ /* 0x0007e4000c101d28 */
.L_x_214:
[----:B------:R-:W-:Y:S05]  /*a910*/  BSYNC B1 ;  /* 0x0000000000017941 */ /* 0x000fea0003800000 */
.L_x_213:
[----:B--23--:R2:W3:Y:S01]  /*a920*/  SHFL.IDX PT, R9, R3, 0x1, 0x181f ;  /* 0x00381f0003097f89 */ /* 0x00c4e200000e0000 */
[----:B------:R-:W-:Y:S03]  /*a930*/  BSSY B1, `(.L_x_215) ;  /* 0x000000c000017945 */ /* 0x000fe60003800000 */
[----:B-1----:R2:W1:Y:S01]  /*a940*/  SHFL.IDX PT, R11, R4, 0x1, 0x181f ;  /* 0x00381f00040b7f89 */ /* 0x00246200000e0000 */
[----:B------:R-:W-:Y:S05]  /*a950*/  @P1 BRA `(.L_x_216) ;  /* 0x0000000000241947 */ /* 0x000fea0003800000 */
[----:B------:R-:W-:Y:S02]  /*a960*/  ULDC UR4, c[0x0][0xac8] ;  /* 0x0002b20000047ab9 */ /* 0x000fe40000000800 */
[----:B------:R-:W-:Y:S02]  /*a970*/  ISETP.GE.AND P3, PT, R18, UR4, PT ;  /* 0x0000000412007c0c */ /* 0x000fe4000bf66270 */
[----:B------:R-:W-:-:S11]  /*a980*/  ISETP.GE.AND P4, PT, R22, UR4, PT ;  /* 0x0000000416007c0c */ /* 0x000fd6000bf86270 */
[-C--:B-1----:R-:W-:Y:S02]  /*a990*/  @!P3 LEA R12, P1, R18, R11.reuse, 0x1 ;  /* 0x0000000b120cb211 */ /* 0x082fe400078208ff */
[----:B------:R-:W-:Y:S02]  /*a9a0*/  @!P4 LEA R8, P2, R22, R11, 0x1 ;  /* 0x0000000b1608c211 */ /* 0x000fe400078408ff */
[-C--:B---3--:R-:W-:Y:S02]  /*a9b0*/  @!P3 LEA.HI.X R13, R18, R9.reuse, R229, 0x1, P1 ;  /* 0x00000009120db211 */ /* 0x088fe400008f0ce5 */
[----:B------:R-:W-:-:S03]  /*a9c0*/  @!P4 LEA.HI.X R9, R22, R9, R228, 0x1, P2 ;  /* 0x000000091609c211 */ /* 0x000fc600010f0ce4 */
[----:B------:R4:W-:Y:S04]  /*a9d0*/  @!P3 ST.E.128 desc[UR40][R12.64], RZ ;  /* 0x000000ff0c00b985 */ /* 0x0009e8000c101d28 */
[----:B------:R4:W-:Y:S02]  /*a9e0*/  @!P4 ST.E.128 desc[UR40][R8.64], RZ ;  /* 0x000000ff0800c985 */ /* 0x0009e4000c101d28 */
.L_x_216:
[----:B------:R-:W-:Y:S05]  /*a9f0*/  BSYNC B1 ;  /* 0x0000000000017941 */ /* 0x000fea0003800000 */
.L_x_215:
[----:B---34-:R3:W4:Y:S01]  /*aa00*/  SHFL.IDX PT, R9, R3, 0x2, 0x181f ;  /* 0x00581f0003097f89 */ /* 0x01872200000e0000 */
        /* <DEDUP_REMOVED lines=8> */
[-C--:B----4-:R-:W-:Y:S02]  /*aa90*/  @!P2 LEA.HI.X R13, R18, R9.reuse, R229, 0x1, P0 ;  /* 0x00000009120da211 */ /* 0x090fe400000f0ce5 */
[----:B------:R-:W-:-:S03]  /*aaa0*/  @!P3 LEA.HI.X R9, R22, R9, R228, 0x1, P1 ;  /* 0x000000091609b211 */ /* 0x000fc600008f0ce4 */
[----:B------:R1:W-:Y:S04]  /*aab0*/  @!P2 ST.E.128 desc[UR40][R12.64], RZ ;  /* 0x000000ff0c00a985 */ /* 0x0003e8000c101d28 */
[----:B------:R1:W-:Y:S02]  /*aac0*/  @!P3 ST.E.128 desc[UR40][R8.64], RZ ;  /* 0x000000ff0800b985 */ /* 0x0003e4000c101d28 */
.L_x_218:
[----:B------:R-:W-:Y:S05]  /*aad0*/  BSYNC B1 ;  /* 0x0000000000017941 */ /* 0x000fea0003800000 */
.L_x_217:
[----:B------:R-:W-:Y:S01]  /*aae0*/  VIADD R0, R10, 0x60 ;  /* 0x000000600a007836 */ /* 0x000fe20000000000 */
[----:B0-23--:R-:W0:Y:S04]  /*aaf0*/  SHFL.IDX PT, R3, R3, 0x3, 0x181f ;  /* 0x00781f0003037f89 */ /* 0x00de2800000e0000 */
[----:B------:R-:W-:Y:S01]  /*ab00*/  ISETP.GE.AND P0, PT, R0, R15, PT ;  /* 0x0000000f0000720c */ /* 0x000fe20003f06270 */
[----:B-1--4-:R1:W2:-:S12]  /*ab10*/  SHFL.IDX PT, R9, R4, 0x3, 0x181f ;  /* 0x00781f0004097f89 */ /* 0x01229800000e0000 */
[----:B-1----:R-:W-:Y:S05]  /*ab20*/  @P0 BRA `(.L_x_207) ;  /* 0x0000000000240947 */ /* 0x002fea0003800000 */
[----:B------:R-:W-:Y:S02]  /*ab30*/  ULDC UR4, c[0x0][0xac8] ;  /* 0x0002b20000047ab9 */ /* 0x000fe40000000800 */
[----:B------:R-:W-:Y:S02]  /*ab40*/  ISETP.GE.AND P2, PT, R18, UR4, PT ;  /* 0x0000000412007c0c */ /* 0x000fe4000bf46270 */
[----:B------:R-:W-:-:S11]  /*ab50*/  ISETP.GE.AND P3, PT, R22, UR4, PT ;  /* 0x0000000416007c0c */ /* 0x000fd6000bf66270 */
[-C--:B--2---:R-:W-:Y:S02]  /*ab60*/  @!P2 LEA R10, P0, R18, R9.reuse, 0x1 ;  /* 0x00000009120aa211 */ /* 0x084fe400078008ff */
[----:B------:R-:W-:Y:S02]  /*ab70*/  @!P3 LEA R8, P1, R22, R9, 0x1 ;  /* 0x000000091608b211 */ /* 0x000fe400078208ff */
[-C--:B0-----:R-:W-:Y:S02]  /*ab80*/  @!P2 LEA.HI.X R11, R18, R3.reuse, R229, 0x1, P0 ;  /* 0x00000003120ba211 */ /* 0x081fe400000f0ce5 */
[----:B------:R-:W-:-:S03]  /*ab90*/  @!P3 LEA.HI.X R9, R22, R3, R228, 0x1, P1 ;  /* 0x000000031609b211 */ /* 0x000fc600008f0ce4 */
[----:B------:R0:W-:Y:S04]  /*aba0*/  @!P2 ST.E.128 desc[UR40][R10.64], RZ ;  /* 0x000000ff0a00a985 */ /* 0x0001e8000c101d28 */
[----:B------:R0:W-:Y:S02]  /*abb0*/  @!P3 ST.E.128 desc[UR40][R8.64], RZ ;  /* 0x000000ff0800b985 */ /* 0x0001e4000c101d28 */
.L_x_207:
[----:B------:R-:W-:Y:S05]  /*abc0*/  BSYNC B0 ;  /* 0x0000000000007941 */ /* 0x000fea0003800000 */
.L_x_197:
[----:B------:R-:W-:Y:S02]  /*abd0*/  ULDC UR4, c[0x0][0xc3c] ;  /* 0x00030f0000047ab9 */ /* 0x000fe40000000800 */
[----:B-1----:R-:W-:-:S13]  /*abe0*/  ISETP.GE.AND P0, PT, R7, UR4, PT ;  /* 0x0000000407007c0c */ /* 0x002fda000bf06270 */
[----:B------:R-:W-:Y:S05]  /*abf0*/  @!P0 BRA `(.L_x_219) ;  /* 0xffffff6000f48947 */ /* 0x000fea000383ffff */
[----:B------:R-:W-:Y:S05]  /*ac00*/  EXIT ;  /* 0x000000000000794d */ /* 0x000fea0003800000 */
.L_x_171:
[----:B------:R-:W-:-:S08]  /*ac10*/  NOP ;  /* 0x0000000000007918 */ /* 0x000fd00000000000 */
[----:B0-----:R-:W0:-:S00]  /*ac20*/  USETMAXREG.DEALLOC.CTAPOOL 0x18 ;  /* 0x00000018000079c8 */ /* 0x001e0000080e0500 */
[----:B0-----:R-:W-:Y:S01]  /*ac30*/  LOP3.LUT R0, R0, 0x3, RZ, 0xc0, !PT ;  /* 0x0000000300007812 */ /* 0x001fe200078ec0ff */
[----:B------:R-:W-:-:S05]  /*ac40*/  IMAD.MOV.U32 R6, RZ, RZ, RZ ;  /* 0x000000ffff067224 */ /* 0x000fca00078e00ff */
[----:B------:R-:W0:Y:S02]  /*ac50*/  SHFL.IDX PT, R0, R0, RZ, 0x1f ;  /* 0x00001fff00007589 */ /* 0x000e2400000e0000 */
[----:B0-----:R-:W-:-:S04]  /*ac60*/  ISETP.NE.AND P0, PT, R0, RZ, PT ;  /* 0x000000ff0000720c */ /* 0x001fc80003f05270 */
[----:B------:R-:W-:-:S05]  /*ac70*/  P2R R0, PR, RZ, 0x1 ;  /* 0x00000001ff007803 */ /* 0x000fca0000000000 */
[----:B------:R0:W-:Y:S04]  /*ac80*/  STL [R1+0x5c], R0 ;  /* 0x00005c0001007387 */ /* 0x0001e80000100800 */
[----:B------:R-:W-:Y:S05]  /*ac90*/  @!P0 BRA `(.L_x_220) ;  /* 0x0000000000248947 */ /* 0x000fea0003800000 */
[----:B------:R-:W1:Y:S08]  /*aca0*/  S2UR UR5, SR_CgaCtaId ;  /* 0x00000000000579c3 */ /* 0x000e700000008800 */
[----:B------:R-:W-:Y:S06]  /*acb0*/  BAR.SYNC.DEFER_BLOCKING 0x5, 0x180 ;  /* 0x0146000000007b1d */ /* 0x000fec0000010000 */
[----:B------:R-:W-:-:S02]  /*acc0*/  UMOV UR4, 0x400 ;  /* 0x0000040000047882 */ /* 0x000fc40000000000 */
[----:B-1----:R-:W-:-:S09]  /*acd0*/  ULEA UR4, UR5, UR4, 0x18 ;  /* 0x0000000405047291 */ /* 0x002fd2000f8ec03f */
[----:B------:R-:W1:Y:S04]  /*ace0*/  LDS.128 R4, [UR4+0x348d0] ;  /* 0x0348d004ff047984 */ /* 0x000e680008000c00 */
[----:B-1----:R2:W-:Y:S04]  /*acf0*/  STL.64 [R1], R4 ;  /* 0x0000000401007387 */ /* 0x0025e80000100a00 */
[----:B------:R2:W-:Y:S01]  /*ad00*/  STL.64 [R1+0x8], R6 ;  /* 0x0000080601007387 */ /* 0x0005e20000100a00 */
[----:B------:R-:W-:Y:S06]  /*ad10*/  BAR.ARV 0x4, 0x180 ;  /* 0x0106000000007b1d */ /* 0x000fec0000002000 */
[----:B------:R-:W-:Y:S05]  /*ad20*/  BRA `(.L_x_221) ;  /* 0x0000000800a87947 */ /* 0x000fea0003800000 */
.L_x_220:
[----:B0-----:R-:W0:Y:S01]  /*ad30*/  S2R R0, SR_TID.X ;  /* 0x0000000000007919 */ /* 0x001e220000002100 */
[----:B------:R-:W-:Y:S01]  /*ad40*/  ULDC UR4, c[0x0][0xc3c] ;  /* 0x00030f0000047ab9 */ /* 0x000fe20000000800 */
[----:B------:R-:W-:Y:S01]  /*ad50*/  IMAD.MOV.U32 R9, RZ, RZ, RZ ;  /* 0x000000ffff097224 */ /* 0x000fe200078e00ff */
[----:B------:R-:W1:Y:S01]  /*ad60*/  S2UR UR6, SR_CTAID.X ;  /* 0x00000000000679c3 */ /* 0x000e620000002500 */
[----:B------:R-:W-:Y:S01]  /*ad70*/  ULDC UR5, c[0x0][0xc38] ;  /* 0x00030e0000057ab9 */ /* 0x000fe20000000800 */
[----:B0-----:R-:W-:-:S04]  /*ad80*/  LOP3.LUT R0, R0, 0x1f, RZ, 0xc0, !PT ;  /* 0x0000001f00007812 */ /* 0x001fc800078ec0ff */
[----:B------:R-:W-:-:S04]  /*ad90*/  ISETP.NE.AND P0, PT, R0, 0x1f, PT ;  /* 0x0000001f0000780c */ /* 0x000fc80003f05270 */
[----:B------:R-:W-:-:S13]  /*ada0*/  ISETP.GE.OR P1, PT, R0, UR4, !P0 ;  /* 0x0000000400007c0c */ /* 0x000fda000c726670 */
[----:B------:R-:W0:Y:S08]  /*adb0*/  @!P1 LDC.64 R2, c[0x0][0xc80] ;  /* 0x00032000ff029b82 */ /* 0x000e300000000a00 */
[----:B------:R-:W2:Y:S01]  /*adc0*/  @!P1 LDC.64 R4, c[0x0][0xc78] ;  /* 0x00031e00ff049b82 */ /* 0x000ea20000000a00 */
[----:B0-----:R-:W-:-:S05]  /*add0*/  @!P1 IMAD.WIDE.U32 R2, R0, 0x4, R2 ;  /* 0x0000000400029825 */ /* 0x001fca00078e0002 */
[----:B------:R2:W3:Y:S02]  /*ade0*/  @!P1 LDG.E R6, desc[UR40][R2.64] ;  /* 0x0000002802069981 */ /* 0x0004e4000c1e1900 */
[----:B--2---:R-:W-:-:S05]  /*adf0*/  @!P1 IMAD.WIDE.U32 R2, R0, 0x4, R4 ;  /* 0x0000000400029825 */ /* 0x004fca00078e0004 */
[----:B------:R-:W3:Y:S01]  /*ae00*/  @!P1 LDG.E R9, desc[UR40][R2.64] ;  /* 0x0000002802099981 */ /* 0x000ee2000c1e1900 */
[C---:B------:R-:W-:Y:S01]  /*ae10*/  ISETP.NE.AND P1, PT, R0.reuse, RZ, PT ;  /* 0x000000ff0000720c */ /* 0x040fe20003f25270 */
[----:B------:R-:W-:Y:S01]  /*ae20*/  UMOV UR4, URZ ;  /* 0x0000003f00047c82 */ /* 0x000fe20008000000 */
[C---:B------:R-:W-:Y:S02]  /*ae30*/  ISETP.GE.U32.AND P2, PT, R0.reuse, 0x2, PT ;  /* 0x000000020000780c */ /* 0x040fe40003f46070 */
[C---:B------:R-:W-:Y:S02]  /*ae40*/  ISETP.GE.U32.AND P3, PT, R0.reuse, 0x4, PT ;  /* 0x000000040000780c */ /* 0x040fe40003f66070 */
[C---:B------:R-:W-:Y:S02]  /*ae50*/  ISETP.GE.U32.AND P4, PT, R0.reuse, 0x8, PT ;  /* 0x000000080000780c */ /* 0x040fe40003f86070 */
[----:B------:R-:W-:Y:S01]  /*ae60*/  ISETP.GE.U32.AND P5, PT, R0, 0x10, PT ;  /* 0x000000100000780c */ /* 0x000fe20003fa6070 */
[----:B---3--:R-:W-:-:S05]  /*ae70*/  IMAD R4, R6, R9, RZ ;  /* 0x0000000906047224 */ /* 0x008fca00078e02ff */
[----:B------:R-:W0:Y:S02]  /*ae80*/  SHFL.UP PT, R5, R4, 0x1, RZ ;  /* 0x0420000004057989 */ /* 0x000e2400000e00ff */
[----:B0-----:R-:W-:-:S05]  /*ae90*/  SEL R5, R5, RZ, P1 ;  /* 0x000000ff05057207 */ /* 0x001fca0000800000 */
[----:B------:R-:W-:-:S05]  /*aea0*/  IMAD.IADD R5, R4, 0x1, R5 ;  /* 0x0000000104057824 */ /* 0x000fca00078e0205 */
        /* <DEDUP_REMOVED lines=12> */
[----:B------:R-:W0:Y:S02]  /*af70*/  SHFL.IDX PT, R4, R2, 0x1f, 0x1f ;  /* 0x03e01f0002047f89 */ /* 0x000e2400000e0000 */
[----:B0-----:R-:W-:-:S04]  /*af80*/  IMAD R7, R4, UR5, RZ ;  /* 0x0000000504077c24 */ /* 0x001fc8000f8e02ff */
[----:B------:R-:W-:Y:S01]  /*af90*/  IMAD.MOV.U32 R4, RZ, RZ, R7 ;  /* 0x000000ffff047224 */ /* 0x000fe200078e0007 */
[----:B-1----:R-:W-:-:S13]  /*afa0*/  ISETP.GT.AND P6, PT, R7, UR6, PT ;  /* 0x0000000607007c0c */ /* 0x002fda000bfc4270 */
[----:B------:R-:W-:Y:S05]  /*afb0*/  @P6 BRA `(.L_x_222) ;  /* 0x0000000000a46947 */ /* 0x000fea0003800000 */
[----:B------:R-:W-:Y:S01]  /*afc0*/  IMAD.MOV.U32 R7, RZ, RZ, R4 ;  /* 0x000000ffff077224 */ /* 0x000fe200078e0004 */
[----:B------:R-:W-:Y:S01]  /*afd0*/  UMOV UR4, URZ ;  /* 0x0000003f00047c82 */ /* 0x000fe20008000000 */
[----:B------:R-:W-:-:S05]  /*afe0*/  ULDC UR5, c[0x0][0xc38] ;  /* 0x00030e0000057ab9 */ /* 0x000fca0000000800 */
.L_x_224:
[----:B------:R-:W0:Y:S01]  /*aff0*/  LDC R2, c[0x0][0xc3c] ;  /* 0x00030f00ff027b82 */ /* 0x000e220000000800 */
[----:B------:R-:W-:Y:S01]  /*b000*/  ULDC UR7, c[0x0][0xc3c] ;  /* 0x00030f0000077ab9 */ /* 0x000fe20000000800 */
[----:B------:R-:W-:Y:S01]  /*b010*/  UIADD3 UR4, UR4, 0x1f, URZ ;  /* 0x0000001f04047890 */ /* 0x000fe2000fffe03f */
[----:B------:R-:W-:-:S05]  /*b020*/  IMAD.U32 R3, RZ, RZ, UR7 ;  /* 0x00000007ff037e24 */ /* 0x000fca000f8e00ff */
[----:B------:R1:W-:Y:S01]  /*b030*/  STL [R1+0xc], R3 ;  /* 0x00000c0301007387 */ /* 0x0003e20000100800 */
[----:B0-----:R-:W-:-:S13]  /*b040*/  ISETP.LE.AND P6, PT, R2, UR4, PT ;  /* 0x0000000402007c0c */ /* 0x001fda000bfc3270 */
[----:B-1----:R-:W-:Y:S05]  /*b050*/  @P6 BRA `(.L_x_223) ;  /* 0x0000000400a46947 */ /* 0x002fea0003800000 */
[----:B------:R-:W-:Y:S02]  /*b060*/  VIADD R9, R0, UR4 ;  /* 0x0000000400097c36 */ /* 0x000fe40008000000 */
[----:B------:R-:W-:-:S03]  /*b070*/  IMAD.MOV.U32 R6, RZ, RZ, RZ ;  /* 0x000000ffff067224 */ /* 0x000fc600078e00ff */
[----:B------:R-:W-:-:S13]  /*b080*/  ISETP.GE.OR P6, PT, R9, R2, !P0 ;  /* 0x000000020900720c */ /* 0x000fda00047c6670 */
[----:B------:R-:W0:Y:S08]  /*b090*/  @!P6 LDC.64 R2, c[0x0][0xc80] ;  /* 0x00032000ff02eb82 */ /* 0x000e300000000a00 */
[----:B------:R-:W1:Y:S01]  /*b0a0*/  @!P6 LDC.64 R4, c[0x0][0xc78] ;  /* 0x00031e00ff04eb82 */ /* 0x000e620000000a00 */
[----:B0-----:R-:W-:-:S05]  /*b0b0*/  @!P6 IMAD.WIDE R2, R9, 0x4, R2 ;  /* 0x000000040902e825 */ /* 0x001fca00078e0202 */
[----:B------:R1:W2:Y:S02]  /*b0c0*/  @!P6 LDG.E R6, desc[UR40][R2.64] ;  /* 0x000000280206e981 */ /* 0x0002a4000c1e1900 */
[----:B-1----:R-:W-:-:S04]  /*b0d0*/  @!P6 IMAD.WIDE R2, R9, 0x4, R4 ;  /* 0x000000040902e825 */ /* 0x002fc800078e0204 */
[----:B------:R-:W-:-:S06]  /*b0e0*/  IMAD.MOV.U32 R9, RZ, RZ, RZ ;  /* 0x000000ffff097224 */ /* 0x000fcc00078e00ff */
[----:B------:R-:W2:Y:S02]  /*b0f0*/  @!P6 LDG.E R9, desc[UR40][R2.64] ;  /* 0x000000280209e981 */ /* 0x000ea4000c1e1900 */
[----:B--2---:R-:W-:-:S05]  /*b100*/  IMAD R11, R6, R9, RZ ;  /* 0x00000009060b7224 */ /* 0x004fca00078e02ff */
[----:B------:R-:W0:Y:S02]  /*b110*/  SHFL.UP PT, R4, R11, 0x1, RZ ;  /* 0x042000000b047989 */ /* 0x000e2400000e00ff */
[----:B0-----:R-:W-:-:S05]  /*b120*/  SEL R4, R4, RZ, P1 ;  /* 0x000000ff04047207 */ /* 0x001fca0000800000 */
[----:B------:R-:W-:-:S05]  /*b130*/  IMAD.IADD R4, R11, 0x1, R4 ;  /* 0x000000010b047824 */ /* 0x000fca00078e0204 */
[----:B------:R-:W0:Y:S02]  /*b140*/  SHFL.UP PT, R5, R4, 0x2, RZ ;  /* 0x0440000004057989 */ /* 0x000e2400000e00ff */
[----:B0-----:R-:W-:-:S04]  /*b150*/  SEL R5, R5, RZ, P2 ;  /* 0x000000ff05057207 */ /* 0x001fc80001000000 */
[----:B------:R-:W-:-:S05]  /*b160*/  IADD3 R5, R4, R5, RZ ;  /* 0x0000000504057210 */ /* 0x000fca0007ffe0ff */
        /* <DEDUP_REMOVED lines=11> */
[----:B------:R-:W-:-:S05]  /*b220*/  IMAD.IADD R7, R4, 0x1, R7 ;  /* 0x0000000104077824 */ /* 0x000fca00078e0207 */
[----:B------:R-:W-:-:S13]  /*b230*/  ISETP.GT.AND P6, PT, R7, UR6, PT ;  /* 0x0000000607007c0c */ /* 0x000fda000bfc4270 */
[----:B------:R-:W-:Y:S05]  /*b240*/  @!P6 BRA `(.L_x_224) ;  /* 0xfffffffc0068e947 */ /* 0x000fea000383ffff */
.L_x_222:
[----:B------:R-:W-:Y:S02]  /*b250*/  IMAD.IADD R11, R7, 0x1, -R4 ;  /* 0x00000001070b7824 */ /* 0x000fe400078e0a04 */
[----:B------:R-:W-:Y:S02]  /*b260*/  IMAD.MOV.U32 R12, RZ, RZ, RZ ;  /* 0x000000ffff0c7224 */ /* 0x000fe400078e00ff */
[----:B------:R-:W-:-:S05]  /*b270*/  IMAD R3, R2, UR5, R11 ;  /* 0x0000000502037c24 */ /* 0x000fca000f8e020b */
[----:B------:R-:W-:-:S13]  /*b280*/  ISETP.GT.AND P0, PT, R3, UR6, PT ;  /* 0x0000000603007c0c */ /* 0x000fda000bf04270 */
[----:B------:R-:W-:-:S04]  /*b290*/  VOTE.ANY R10, PT, !P0 ;  /* 0x00000000000a7806 */ /* 0x000fc800040e0100 */
[----:B------:R-:W0:Y:S01]  /*b2a0*/  POPC R5, R10 ;  /* 0x0000000a00057309 */ /* 0x000e220000000000 */
[----:B------:R-:W-:Y:S01]  /*b2b0*/  ISETP.NE.AND P0, PT, R10, RZ, PT ;  /* 0x000000ff0a00720c */ /* 0x000fe20003f05270 */
[----:B0-----:R-:W0:Y:S04]  /*b2c0*/  SHFL.IDX PT, R6, R6, R5, 0x1f ;  /* 0x00001f0506067589 */ /* 0x001e2800000e0000 */
[----:B------:R-:W1:Y:S01]  /*b2d0*/  SHFL.IDX PT, R8, R9, R5, 0x1f ;  /* 0x00001f0509087589 */ /* 0x000e6200000e0000 */
[----:B0-----:R-:W-:-:S04]  /*b2e0*/  IABS R4, R6 ;  /* 0x0000000600047213 */ /* 0x001fc80000000000 */
[----:B------:R-:W0:Y:S01]  /*b2f0*/  I2F.RP R13, R4 ;  /* 0x00000004000d7306 */ /* 0x000e220000209400 */
[----:B-1----:R-:W-:-:S07]  /*b300*/  IABS R7, R8 ;  /* 0x0000000800077213 */ /* 0x002fce0000000000 */
[----:B------:R-:W-:Y:S08]  /*b310*/  I2F.RP R10, R7 ;  /* 0x00000007000a7306 */ /* 0x000ff00000209400 */
[----:B0-----:R-:W0:Y:S02]  /*b320*/  MUFU.RCP R13, R13 ;  /* 0x0000000d000d7308 */ /* 0x001e240000001000 */
[----:B0-----:R-:W-:-:S06]  /*b330*/  VIADD R3, R13, 0xffffffe ;  /* 0x0ffffffe0d037836 */ /* 0x001fcc0000000000 */
[----:B------:R-:W0:Y:S02]  /*b340*/  F2I.FTZ.U32.TRUNC.NTZ R3, R3 ;  /* 0x0000000300037305 */ /* 0x000e24000021f000 */
[----:B0-----:R-:W-:Y:S01]  /*b350*/  IMAD.MOV R15, RZ, RZ, -R3 ;  /* 0x000000ffff0f7224 */ /* 0x001fe200078e0a03 */
[----:B------:R-:W-:Y:S06]  /*b360*/  @!P0 BRA `(.L_x_225) ;  /* 0x0000000000088947 */ /* 0x000fec0003800000 */
[----:B------:R-:W-:-:S05]  /*b370*/  VIADD R9, R5, 0xffffffff ;  /* 0xffffffff05097836 */ /* 0x000fca0000000000 */
[----:B------:R0:W1:Y:S02]  /*b380*/  SHFL.IDX PT, R12, R2, R9, 0x1f ;  /* 0x00001f09020c7589 */ /* 0x00006400000e0000 */
.L_x_225:
[----:B-1----:R-:W-:Y:S01]  /*b390*/  IMAD R11, R12, UR5, R11 ;  /* 0x000000050c0b7c24 */ /* 0x002fe2000f8e020b */
[----:B------:R-:W1:Y:S01]  /*b3a0*/  MUFU.RCP R10, R10 ;  /* 0x0000000a000a7308 */ /* 0x000e620000001000 */
[----:B0-----:R-:W-:Y:S02]  /*b3b0*/  IMAD R9, R15, R4, RZ ;  /* 0x000000040f097224 */ /* 0x001fe400078e02ff */
[----:B------:R-:W-:Y:S01]  /*b3c0*/  IMAD.MOV.U32 R2, RZ, RZ, RZ ;  /* 0x000000ffff027224 */ /* 0x000fe200078e00ff */
[----:B------:R0:W-:Y:S03]  /*b3d0*/  STL [R1], R11 ;  /* 0x0000000b01007387 */ /* 0x0001e60000100800 */
[----:B------:R-:W-:Y:S01]  /*b3e0*/  IMAD.HI.U32 R2, R3, R9, R2 ;  /* 0x0000000903027227 */ /* 0x000fe200078e0002 */
[----:B------:R-:W-:Y:S02]  /*b3f0*/  IADD3 R9, -R11, UR6, RZ ;  /* 0x000000060b097c10 */ /* 0x000fe4000fffe1ff */
[----:B------:R-:W-:-:S02]  /*b400*/  IABS R3, R6 ;  /* 0x0000000600037213 */ /* 0x000fc40000000000 */
[----:B------:R-:W-:-:S03]  /*b410*/  IABS R13, R9 ;  /* 0x00000009000d7213 */ /* 0x000fc60000000000 */
[----:B------:R-:W-:Y:S02]  /*b420*/  IMAD.MOV R12, RZ, RZ, -R3 ;  /* 0x000000ffff0c7224 */ /* 0x000fe400078e0a03 */
[----:B0-----:R-:W-:-:S04]  /*b430*/  IMAD.HI.U32 R11, R2, R13, RZ ;  /* 0x0000000d020b7227 */ /* 0x001fc800078e00ff */
[----:B-1----:R-:W-:Y:S02]  /*b440*/  VIADD R3, R10, 0xffffffe ;  /* 0x0ffffffe0a037836 */ /* 0x002fe40000000000 */
[----:B------:R-:W-:-:S04]  /*b450*/  IMAD R13, R11, R12, R13 ;  /* 0x0000000c0b0d7224 */ /* 0x000fc800078e020d */
[----:B------:R-:W0:Y:S01]  /*b460*/  F2I.FTZ.U32.TRUNC.NTZ R3, R3 ;  /* 0x0000000300037305 */ /* 0x000e22000021f000 */
[----:B------:R-:W-:-:S13]  /*b470*/  ISETP.GT.U32.AND P1, PT, R4, R13, PT ;  /* 0x0000000d0400720c */ /* 0x000fda0003f24070 */
[----:B------:R-:W-:Y:S02]  /*b480*/  @!P1 IMAD.IADD R13, R13, 0x1, -R4 ;  /* 0x000000010d0d9824 */ /* 0x000fe400078e0a04 */
[----:B0-----:R-:W-:Y:S02]  /*b490*/  IMAD.MOV R2, RZ, RZ, -R3 ;  /* 0x000000ffff027224 */ /* 0x001fe400078e0a03 */
[----:B------:R-:W-:Y:S01]  /*b4a0*/  @!P1 VIADD R11, R11, 0x1 ;  /* 0x000000010b0b9836 */ /* 0x000fe20000000000 */
[----:B------:R-:W-:Y:S01]  /*b4b0*/  ISETP.GE.U32.AND P0, PT, R13, R4, PT ;  /* 0x000000040d00720c */ /* 0x000fe20003f06070 */
[----:B------:R-:W-:Y:S01]  /*b4c0*/  IMAD R13, R2, R7, RZ ;  /* 0x00000007020d7224 */ /* 0x000fe200078e02ff */
[----:B------:R-:W-:Y:S01]  /*b4d0*/  ISETP.NE.AND P1, PT, R6, RZ, PT ;  /* 0x000000ff0600720c */ /* 0x000fe20003f25270 */
[----:B------:R-:W-:-:S04]  /*b4e0*/  IMAD.MOV.U32 R2, RZ, RZ, RZ ;  /* 0x000000ffff027224 */ /* 0x000fc800078e00ff */
[----:B------:R-:W-:Y:S01]  /*b4f0*/  IMAD.HI.U32 R4, R3, R13, R2 ;  /* 0x0000000d03047227 */ /* 0x000fe200078e0002 */
[----:B------:R-:W-:-:S04]  /*b500*/  LOP3.LUT R2, R9, R6, RZ, 0x3c, !PT ;  /* 0x0000000609027212 */ /* 0x000fc800078e3cff */
[----:B------:R-:W-:Y:S02]  /*b510*/  ISETP.GE.AND P2, PT, R2, RZ, PT ;  /* 0x000000ff0200720c */ /* 0x000fe40003f46270 */
[----:B------:R-:W-:Y:S02]  /*b520*/  @P0 IADD3 R11, R11, 0x1, RZ ;  /* 0x000000010b0b0810 */ /* 0x000fe40007ffe0ff */
[----:B------:R-:W-:-:S05]  /*b530*/  IABS R2, R8 ;  /* 0x0000000800027213 */ /* 0x000fca0000000000 */
[----:B------:R-:W-:-:S04]  /*b540*/  IMAD.MOV R2, RZ, RZ, -R2 ;  /* 0x000000ffff027224 */ /* 0x000fc800078e0a02 */
[----:B------:R-:W-:Y:S01]  /*b550*/  @!P2 IMAD.MOV R11, RZ, RZ, -R11 ;  /* 0x000000ffff0ba224 */ /* 0x000fe200078e0a0b */
[----:B------:R-:W-:-:S04]  /*b560*/  @!P1 LOP3.LUT R11, RZ, R6, RZ, 0x33, !PT ;  /* 0x00000006ff0b9212 */ /* 0x000fc800078e33ff */
[-C--:B------:R-:W-:Y:S01]  /*b570*/  IABS R3, R11.reuse ;  /* 0x0000000b00037213 */ /* 0x080fe20000000000 */
[----:B------:R-:W-:-:S04]  /*b580*/  IMAD R6, R6, R11, RZ ;  /* 0x0000000b06067224 */ /* 0x000fc800078e02ff */
[----:B------:R-:W-:-:S04]  /*b590*/  IMAD.HI.U32 R4, R4, R3, RZ ;  /* 0x0000000304047227 */ /* 0x000fc800078e00ff */
[----:B------:R-:W-:Y:S02]  /*b5a0*/  IMAD R2, R4, R2, R3 ;  /* 0x0000000204027224 */ /* 0x000fe400078e0203 */
[----:B------:R-:W-:-:S03]  /*b5b0*/  IMAD.IADD R6, R9, 0x1, -R6 ;  /* 0x0000000109067824 */ /* 0x000fc600078e0a06 */
[----:B------:R-:W-:Y:S02]  /*b5c0*/  ISETP.GT.U32.AND P1, PT, R7, R2, PT ;  /* 0x000000020700720c */ /* 0x000fe40003f24070 */
[----:B------:R1:W-:Y:S11]  /*b5d0*/  STL [R1+0x4], R6 ;  /* 0x0000040601007387 */ /* 0x0003f60000100800 */
[----:B------:R-:W-:-:S02]  /*b5e0*/  @!P1 IMAD.IADD R2, R2, 0x1, -R7 ;  /* 0x0000000102029824 */ /* 0x000fc400078e0a07 */
[----:B------:R-:W-:Y:S01]  /*b5f0*/  @!P1 VIADD R4, R4, 0x1 ;  /* 0x0000000104049836 */ /* 0x000fe20000000000 */
[----:B------:R-:W-:Y:S02]  /*b600*/  ISETP.NE.AND P1, PT, R8, RZ, PT ;  /* 0x000000ff0800720c */ /* 0x000fe40003f25270 */
[----:B------:R-:W-:Y:S02]  /*b610*/  ISETP.GE.U32.AND P0, PT, R2, R7, PT ;  /* 0x000000070200720c */ /* 0x000fe40003f06070 */
[----:B------:R-:W-:-:S04]  /*b620*/  LOP3.LUT R2, R11, R8, RZ, 0x3c, !PT ;  /* 0x000000080b027212 */ /* 0x000fc800078e3cff */
[----:B------:R-:W-:-:S07]  /*b630*/  ISETP.GE.AND P2, PT, R2, RZ, PT ;  /* 0x000000ff0200720c */ /* 0x000fce0003f46270 */
[----:B------:R-:W-:-:S06]  /*b640*/  @P0 VIADD R4, R4, 0x1 ;  /* 0x0000000104040836 */ /* 0x000fcc0000000000 */
[----:B------:R-:W-:Y:S01]  /*b650*/  @!P2 IMAD.MOV R4, RZ, RZ, -R4 ;  /* 0x000000ffff04a224 */ /* 0x000fe200078e0a04 */
[----:B------:R-:W-:-:S05]  /*b660*/  @!P1 LOP3.LUT R4, RZ, R8, RZ, 0x33, !PT ;  /* 0x00000008ff049212 */ /* 0x000fca00078e33ff */
[--C-:B------:R-:W-:Y:S02]  /*b670*/  IMAD.MOV R2, RZ, RZ, -R4.reuse ;  /* 0x000000ffff027224 */ /* 0x100fe400078e0a04 */
[C---:B------:R-:W-:Y:S02]  /*b680*/  IMAD R4, R8.reuse, 0x1000000, R4 ;  /* 0x0100000008047824 */ /* 0x040fe400078e0204 */
[----:B------:R-:W-:Y:S02]  /*b690*/  IMAD R11, R8, R2, R11 ;  /* 0x00000002080b7224 */ /* 0x000fe400078e020b */
[----:B------:R-:W-:Y:S02]  /*b6a0*/  VIADD R2, R5, UR4 ;  /* 0x0000000405027c36 */ /* 0x000fe40008000000 */
[----:B------:R-:W-:-:S03]  /*b6b0*/  IMAD R3, R11, 0x10000, R4 ;  /* 0x000100000b037824 */ /* 0x000fc600078e0204 */
[----:B------:R1:W-:Y:S04]  /*b6c0*/  STL [R1+0xc], R2 ;  /* 0x00000c0201007387 */ /* 0x0003e80000100800 */
[----:B------:R1:W-:Y:S01]  /*b6d0*/  STL [R1+0x8], R3 ;  /* 0x0000080301007387 */ /* 0x0003e20000100800 */
[----:B------:R-:W-:Y:S05]  /*b6e0*/  BRA `(.L_x_226) ;  /* 0x0000000000107947 */ /* 0x000fea0003800000 */
.L_x_223:
[----:B------:R-:W-:Y:S01]  /*b6f0*/  IMAD.U32 R2, RZ, RZ, UR6 ;  /* 0x00000006ff027e24 */ /* 0x000fe2000f8e00ff */
[----:B------:R0:W-:Y:S04]  /*b700*/  STL [R1+0x4], RZ ;  /* 0x000004ff01007387 */ /* 0x0001e80000100800 */
[----:B------:R0:W-:Y:S04]  /*b710*/  STL [R1+0x8], RZ ;  /* 0x000008ff01007387 */ /* 0x0001e80000100800 */
[----:B------:R0:W-:Y:S02]  /*b720*/  STL [R1], R2 ;  /* 0x0000000201007387 */ /* 0x0001e40000100800 */
.L_x_226:
[----:B------:R-:W2:Y:S04]  /*b730*/  LDL R4, [R1] ;  /* 0x0000000001047983 */ /* 0x000ea80000100800 */
[----:B------:R-:W2:Y:S04]  /*b740*/  LDL R5, [R1+0x4] ;  /* 0x0000040001057983 */ /* 0x000ea80000100800 */
[----:B-1----:R-:W2:Y:S04]  /*b750*/  LDL R6, [R1+0x8] ;  /* 0x0000080001067983 */ /* 0x002ea80000100800 */
[----:B------:R-:W2:Y:S01]  /*b760*/  LDL R7, [R1+0xc] ;  /* 0x00000c0001077983 */ /* 0x000ea20000100800 */
[----:B------:R-:W-:-:S13]  /*b770*/  ISETP.NE.AND P0, PT, R0, RZ, PT ;  /* 0x000000ff0000720c */ /* 0x000fda0003f05270 */
[----:B------:R-:W1:Y:S01]  /*b780*/  @!P0 S2R R3, SR_CgaCtaId ;  /* 0x0000000000038919 */ /* 0x000e620000008800 */
[----:B------:R-:W-:-:S04]  /*b790*/  @!P0 MOV R0, 0x400 ;  /* 0x0000040000008802 */ /* 0x000fc80000000f00 */
[----:B-1----:R-:W-:-:S05]  /*b7a0*/  @!P0 LEA R0, R3, R0, 0x18 ;  /* 0x0000000003008211 */ /* 0x002fca00078ec0ff */
[----:B--2---:R1:W-:Y:S01]  /*b7b0*/  @!P0 STS.128 [R0+0x348d0], R4 ;  /* 0x0348d00400008388 */ /* 0x0043e20000000c00 */
[----:B------:R-:W-:Y:S06]  /*b7c0*/  BAR.ARV 0x5, 0x180 ;  /* 0x0146000000007b1d */ /* 0x000fec0000002000 */
.L_x_221:
[----:B01----:R-:W3:Y:S01]  /*b7d0*/  LDL R0, [R1+0xc] ;  /* 0x00000c0001007983 */ /* 0x003ee20000100800 */
[----:B------:R-:W-:Y:S01]  /*b7e0*/  ULDC UR4, c[0x0][0xc3c] ;  /* 0x00030f0000047ab9 */ /* 0x000fe20000000800 */
[----:B------:R-:W-:Y:S02]  /*b7f0*/  IMAD.MOV.U32 R19, RZ, RZ, RZ ;  /* 0x000000ffff137224 */ /* 0x000fe400078e00ff */
[----:B------:R0:W-:Y:S01]  /*b800*/  STL [R1+0x48], RZ ;  /* 0x000048ff01007387 */ /* 0x0001e20000100800 */
[----:B---3--:R-:W-:Y:S01]  /*b810*/  ISETP.GE.AND P0, PT, R0, UR4, PT ;  /* 0x0000000400007c0c */ /* 0x008fe2000bf06270 */
[----:B------:R-:W-:-:S05]  /*b820*/  IMAD.MOV.U32 R0, RZ, RZ, 0x1 ;  /* 0x00000001ff007424 */ /* 0x000fca00078e00ff */
[----:B------:R0:W-:Y:S07]  /*b830*/  STL [R1+0x14], R0 ;  /* 0x0000140001007387 */ /* 0x0001ee0000100800 */
[----:B------:R-:W-:Y:S05]  /*b840*/  @P0 BRA `(.L_x_227) ;  /* 0x0000005400f00947 */ /* 0x000fea0003800000 */
[----:B--2---:R-:W1:Y:S01]  /*b850*/  S2R R5, SR_TID.X ;  /* 0x0000000000057919 */ /* 0x004e620000002100 */
[----:B------:R-:W2:Y:S01]  /*b860*/  S2UR UR5, SR_CgaCtaId ;  /* 0x00000000000579c3 */ /* 0x000ea20000008800 */
[----:B------:R-:W-:Y:S01]  /*b870*/  UMOV UR4, 0x400 ;  /* 0x0000040000047882 */ /* 0x000fe20000000000 */
[----:B------:R-:W-:Y:S01]  /*b880*/  BSSY B8, `(.L_x_227) ;  /* 0x0000578000087945 */ /* 0x000fe20003800000 */
[----:B------:R-:W-:Y:S01]  /*b890*/  IMAD.MOV.U32 R19, RZ, RZ, RZ ;  /* 0x000000ffff137224 */ /* 0x000fe200078e00ff */
[----:B------:R-:W-:Y:S01]  /*b8a0*/  ULDC UR36, c[0x0][0xc] ;  /* 0x0000030000247ab9 */ /* 0x000fe20000000800 */
[----:B------:R-:W-:Y:S01]  /*b8b0*/  ULDC.64 UR38, c[0x0][0x198] ;  /* 0x0000660000267ab9 */ /* 0x000fe20000000a00 */
[----:B--2---:R-:W-:-:S06]  /*b8c0*/  ULEA UR4, UR5, UR4, 0x18 ;  /* 0x0000000405047291 */ /* 0x004fcc000f8ec03f */
[----:B------:R-:W-:Y:S01]  /*b8d0*/  IMAD.U32 R18, RZ, RZ, UR4 ;  /* 0x00000004ff127e24 */ /* 0x000fe2000f8e00ff */
[C---:B-1----:R-:W-:Y:S01]  /*b8e0*/  LOP3.LUT R4, R5.reuse, 0x7f, RZ, 0xc0, !PT ;  /* 0x0000007f05047812 */ /* 0x042fe200078ec0ff */
[----:B0-----:R-:W-:-:S05]  /*b8f0*/  IMAD.SHL.U32 R0, R5, 0x8, RZ ;  /* 0x0000000805007824 */ /* 0x001fca00078e00ff */
[C---:B------:R-:W-:Y:S02]  /*b900*/  LOP3.LUT R2, R0.reuse, 0x1f8, RZ, 0xc0, !PT ;  /* 0x000001f800027812 */ /* 0x040fe400078ec0ff */
[----:B------:R-:W-:Y:S02]  /*b910*/  LOP3.LUT R0, R0, 0x38, RZ, 0xc0, !PT ;  /* 0x0000003800007812 */ /* 0x000fe400078ec0ff */
[----:B------:R-:W-:Y:S01]  /*b920*/  LOP3.LUT R3, R2, 0x38, R5, 0x78, !PT ;  /* 0x0000003802037812 */ /* 0x000fe200078e7805 */
[----:B------:R-:W-:Y:S01]  /*b930*/  IMAD.SHL.U32 R2, R4, 0x8, RZ ;  /* 0x0000000804027824 */ /* 0x000fe200078e00ff */
[----:B------:R-:W-:-:S04]  /*b940*/  SHF.R.U32.HI R4, RZ, 0x3, R4 ;  /* 0x00000003ff047819 */ /* 0x000fc80000011604 */
[----:B------:R-:W-:Y:S02]  /*b950*/  LOP3.LUT R3, R3, 0x200, R2, 0xf8, !PT ;  /* 0x0000020003037812 */ /* 0x000fe400078ef802 */
[----:B------:R-:W-:-:S03]  /*b960*/  SHF.L.U32 R2, R5, 0x4, RZ ;  /* 0x0000000405027819 */ /* 0x000fc600000006ff */
[----:B------:R-:W-:Y:S01]  /*b970*/  IMAD R3, R3, 0x2, R18 ;  /* 0x0000000203037824 */ /* 0x000fe200078e0212 */
[----:B------:R-:W-:Y:S01]  /*b980*/  LOP3.LUT R4, R4, 0x70, R2, 0xf8, !PT ;  /* 0x0000007004047812 */ /* 0x000fe200078ef802 */
[----:B------:R-:W-:-:S03]  /*b990*/  IMAD.MOV.U32 R2, RZ, RZ, 0x1 ;  /* 0x00000001ff027424 */ /* 0x000fc600078e00ff */
[----:B------:R-:W-:Y:S04]  /*b9a0*/  STL [R1+0x24], R3 ;  /* 0x0000240301007387 */ /* 0x000fe80000100800 */
[----:B------:R0:W-:Y:S04]  /*b9b0*/  STL [R1+0x14], R2 ;  /* 0x0000140201007387 */ /* 0x0001e80000100800 */
[----:B------:R1:W-:Y:S01]  /*b9c0*/  STL [R1+0x48], RZ ;  /* 0x000048ff01007387 */ /* 0x0003e20000100800 */
[C---:B0-----:R-:W-:Y:S02]  /*b9d0*/  LOP3.LUT R2, R0.reuse, 0x40, RZ, 0xfc, !PT ;  /* 0x0000004000027812 */ /* 0x041fe400078efcff */
[----:B-1----:R-:W-:-:S07]  /*b9e0*/  LOP3.LUT R0, R0, 0x80, RZ, 0xfc, !PT ;  /* 0x0000008000007812 */ /* 0x002fce00078efcff */
.L_x_329:
[----:B--2---:R-:W2:Y:S01]  /*b9f0*/  LDL R0, [R1+0xc] ;  /* 0x00000c0001007983 */ /* 0x004ea20000100800 */
[----:B------:R-:W2:Y:S01]  /*ba00*/  LDC.64 R2, c[0x0][0xc88] ;  /* 0x00032200ff027b82 */ /* 0x000ea20000000a00 */
[----:B------:R-:W-:Y:S05]  /*ba10*/  YIELD ;  /* 0x0000000000007946 */ /* 0x000fea0003800000 */
[----:B------:R-:W-:Y:S01]  /*ba20*/  ULDC.64 UR4, c[0x0][0xa28] ;  /* 0x00028a0000047ab9 */ /* 0x000fe20000000a00 */
[----:B-1----:R-:W-:Y:S01]  /*ba30*/  IMAD.MOV.U32 R6, RZ, RZ, RZ ;  /* 0x000000ffff067224 */ /* 0x002fe200078e00ff */
[----:B------:R-:W-:Y:S01]  /*ba40*/  ISETP.NE.U32.AND P0, PT, RZ, UR4, PT ;  /* 0x00000004ff007c0c */ /* 0x000fe2000bf05070 */
[----:B------:R-:W-:Y:S01]  /*ba50*/  ULDC.64 UR6, c[0x0][0xa18] ;  /* 0x0002860000067ab9 */ /* 0x000fe20000000a00 */
[----:B------:R-:W-:Y:S01]  /*ba60*/  ULDC.64 UR8, c[0x0][0xa08] ;  /* 0x0002820000087ab9 */ /* 0x000fe20000000a00 */
[----:B--2---:R-:W-:-:S05]  /*ba70*/  IMAD.WIDE R2, R0, 0x4, R2 ;  /* 0x0000000400027825 */ /* 0x004fca00078e0202 */
[----:B------:R-:W2:Y:S01]  /*ba80*/  LDG.E R10, desc[UR40][R2.64] ;  /* 0x00000028020a7981 */ /* 0x000ea2000c1e1900 */
[----:B------:R-:W-:Y:S01]  /*ba90*/  ISETP.NE.AND.EX P0, PT, RZ, UR5, PT, P0 ;  /* 0x00000005ff007c0c */ /* 0x000fe2000bf05300 */
[----:B------:R-:W-:Y:S01]  /*baa0*/  IMAD.MOV.U32 R0, RZ, RZ, RZ ;  /* 0x000000ffff007224 */ /* 0x000fe200078e00ff */
[----:B--2---:R-:W-:Y:S01]  /*bab0*/  SHF.R.S32.HI R4, RZ, 0x1f, R10 ;  /* 0x0000001fff047819 */ /* 0x004fe2000001140a */
[----:B------:R-:W-:-:S10]  /*bac0*/  IMAD.SHL.U32 R17, R10, 0x4, RZ ;  /* 0x000000040a117824 */ /* 0x000fd400078e00ff */
[C---:B------:R-:W-:Y:S01]  /*bad0*/  @P0 LEA R2, P1, R10.reuse, UR4, 0x2 ;  /* 0x000000040a020c11 */ /* 0x040fe2000f8210ff */
[----:B------:R-:W-:Y:S03]  /*bae0*/  STL [R1+0x2c], R10 ;  /* 0x00002c0a01007387 */ /* 0x000fe60000100800 */
[C-C-:B------:R-:W-:Y:S01]  /*baf0*/  @P0 LEA.HI.X R3, R10.reuse, UR5, R4.reuse, 0x2, P1 ;  /* 0x000000050a030c11 */ /* 0x140fe200088f1404 */
[----:B------:R-:W-:Y:S01]  /*bb00*/  ULDC.64 UR4, c[0x0][0xa00] ;  /* 0x0002800000047ab9 */ /* 0x000fe20000000a00 */
[----:B------:R-:W-:Y:S01]  /*bb10*/  SHF.L.U64.HI R9, R10, 0x2, R4 ;  /* 0x000000020a097819 */ /* 0x000fe20000010204 */
[----:B0-----:R0:W-:Y:S01]  /*bb20*/  STL [R1+0x3c], R4 ;  /* 0x00003c0401007387 */ /* 0x0011e20000100800 */
[----:B------:R-:W-:-:S03]  /*bb30*/  ISETP.NE.U32.AND P1, PT, RZ, UR4, PT ;  /* 0x00000004ff007c0c */ /* 0x000fc6000bf25070 */
[----:B------:R1:W5:Y:S01]  /*bb40*/  @P0 LDG.E R0, desc[UR40][R2.64] ;  /* 0x0000002802000981 */ /* 0x000362000c1e1900 */
[----:B------:R-:W-:Y:S01]  /*bb50*/  ISETP.NE.AND.EX P1, PT, RZ, UR5, PT, P1 ;  /* 0x00000005ff007c0c */ /* 0x000fe2000bf25310 */
[----:B------:R-:W-:Y:S01]  /*bb60*/  IMAD.MOV.U32 R8, RZ, RZ, RZ ;  /* 0x000000ffff087224 */ /* 0x000fe200078e00ff */
[----:B------:R-:W-:Y:S01]  /*bb70*/  ISETP.NE.U32.AND P2, PT, RZ, UR6, PT ;  /* 0x00000006ff007c0c */ /* 0x000fe2000bf45070 */
[----:B------:R-:W-:Y:S01]  /*bb80*/  STL [R1+0x1c], R9 ;  /* 0x00001c0901007387 */ /* 0x000fe20000100800 */
[----:B------:R-:W-:Y:S02]  /*bb90*/  ISETP.NE.U32.AND P0, PT, RZ, UR8, PT ;  /* 0x00000008ff007c0c */ /* 0x000fe4000bf05070 */
[C---:B0-----:R-:W-:Y:S02]  /*bba0*/  IADD3 R4, P4, R17.reuse, UR8, RZ ;  /* 0x0000000811047c10 */ /* 0x041fe4000ff9e0ff */
[----:B-1----:R-:W-:Y:S02]  /*bbb0*/  IADD3 R2, P3, R17, UR4, RZ ;  /* 0x0000000411027c10 */ /* 0x002fe4000ff7e0ff */
[----:B------:R-:W-:-:S02]  /*bbc0*/  ISETP.NE.AND.EX P2, PT, RZ, UR7, PT, P2 ;  /* 0x00000007ff007c0c */ /* 0x000fc4000bf45320 */
[C---:B------:R-:W-:Y:S02]  /*bbd0*/  IADD3.X R3, R9.reuse, UR5, RZ, P3, !PT ;  /* 0x0000000509037c10 */ /* 0x040fe40009ffe4ff */
[----:B------:R-:W-:Y:S02]  /*bbe0*/  ISETP.NE.AND.EX P0, PT, RZ, UR9, PT, P0 ;  /* 0x00000009ff007c0c */ /* 0x000fe4000bf05300 */
[----:B------:R-:W-:Y:S01]  /*bbf0*/  IADD3.X R5, R9, UR9, RZ, P4, !PT ;  /* 0x0000000909057c10 */ /* 0x000fe2000a7fe4ff */
[----:B------:R-:W2:Y:S01]  /*bc00*/  @P1 LDG.E R6, desc[UR40][R2.64] ;  /* 0x0000002802061981 */ /* 0x000ea2000c1e1900 */
[----:B------:R-:W-:Y:S02]  /*bc10*/  ULDC UR4, c[0x0][0x288] ;  /* 0x0000a20000047ab9 */ /* 0x000fe40000000800 */
[----:B------:R-:W-:Y:S01]  /*bc20*/  IMAD.U32 R11, RZ, RZ, UR4 ;  /* 0x00000004ff0b7e24 */ /* 0x000fe2000f8e00ff */
[----:B------:R-:W-:-:S06]  /*bc30*/  ULDC.64 UR4, c[0x0][0x418] ;  /* 0x0001060000047ab9 */ /* 0x000fcc0000000a00 */
[----:B------:R-:W5:Y:S04]  /*bc40*/  @P0 LDG.E R8, desc[UR40][R4.64] ;  /* 0x0000002804080981 */ /* 0x000f68000c1e1900 */
[----:B--2---:R0:W-:Y:S02]  /*bc50*/  STL [R1+0x30], R6 ;  /* 0x0000300601007387 */ /* 0x0041e40000100800 */
[----:B0-----:R-:W-:-:S04]  /*bc60*/  @P2 IADD3 R6, P3, R17, UR6, RZ ;  /* 0x0000000611062c10 */ /* 0x001fc8000ff7e0ff */
[----:B------:R-:W-:-:S05]  /*bc70*/  @P2 IADD3.X R7, R9, UR7, RZ, P3, !PT ;  /* 0x0000000709072c10 */ /* 0x000fca0009ffe4ff */
[----:B------:R0:W2:Y:S01]  /*bc80*/  @P2 LDG.E R11, desc[UR40][R6.64] ;  /* 0x00000028060b2981 */ /* 0x0000a2000c1e1900 */
[----:B------:R-:W-:-:S03]  /*bc90*/  UISETP.NE.U32.AND UP0, UPT, UR4, URZ, UPT ;  /* 0x0000003f0400728c */ /* 0x000fc6000bf05070 */
[----:B------:R-:W-:Y:S01]  /*bca0*/  ULDC UR4, c[0x0][0x424] ;  /* 0x0001090000047ab9 */ /* 0x000fe20000000800 */
[----:B------:R-:W-:-:S03]  /*bcb0*/  UISETP.NE.AND.EX UP0, UPT, UR5, URZ, UPT, UP0 ;  /* 0x0000003f0500728c */ /* 0x000fc6000bf05300 */
[----:B------:R-:W-:Y:S01]  /*bcc0*/  ULDC UR5, c[0x0][0x2f0] ;  /* 0x0000bc0000057ab9 */ /* 0x000fe20000000800 */
[----:B------:R-:W-:-:S04]  /*bcd0*/  USEL UR4, UR4, 0x1, UP0 ;  /* 0x0000000104047887 */ /* 0x000fc80008000000 */
[----:B------:R-:W-:-:S06]  /*bce0*/  UIMAD UR4, UR4, UR5, URZ ;  /* 0x00000005040472a4 */ /* 0x000fcc000f8e023f */
[----:B0-----:R-:W-:Y:S01]  /*bcf0*/  IMAD.U32 R6, RZ, RZ, UR4 ;  /* 0x00000004ff067e24 */ /* 0x001fe2000f8e00ff */
[----:B--2---:R0:W-:Y:S01]  /*bd00*/  STL [R1+0x44], R11 ;  /* 0x0000440b01007387 */ /* 0x0041e20000100800 */
[----:B------:R-:W-:Y:S05]  /*bd10*/  @P2 BRA `(.L_x_228) ;  /* 0x0000000000142947 */ /* 0x000fea0003800000 */
[----:B------:R-:W-:Y:S05]  /*bd20*/  @!P1 BRA `(.L_x_228) ;  /* 0x0000000000109947 */ /* 0x000fea0003800000 */
[----:B------:R-:W2:Y:S04]  /*bd30*/  LDG.E R7, desc[UR40][R2.64] ;  /* 0x0000002802077981 */ /* 0x000ea8000c1e1900 */
[----:B------:R-:W2:Y:S02]  /*bd40*/  LDG.E R2, desc[UR40][R2.64+0x4] ;  /* 0x0000042802027981 */ /* 0x000ea4000c1e1900 */
[----:B--2---:R-:W-:-:S05]  /*bd50*/  IMAD.IADD R2, R2, 0x1, -R7 ;  /* 0x0000000102027824 */ /* 0x004fca00078e0a07 */
[----:B------:R1:W-:Y:S02]  /*bd60*/  STL [R1+0x44], R2 ;  /* 0x0000440201007387 */ /* 0x0003e40000100800 */
.L_x_228:
[----:B------:R-:W1:Y:S01]  /*bd70*/  LDL.LU R7, [R1+0x8] ;  /* 0x0000080001077983 */ /* 0x000e620000300800 */
[----:B------:R-:W-:Y:S02]  /*bd80*/  ULDC.64 UR4, c[0x0][0xa20] ;  /* 0x0002880000047ab9 */ /* 0x000fe40000000a00 */
[----:B------:R-:W-:-:S04]  /*bd90*/  ISETP.NE.U32.AND P1, PT, RZ, UR4, PT ;  /* 0x00000004ff007c0c */ /* 0x000fc8000bf25070 */
[----:B------:R-:W-:Y:S02]  /*bda0*/  ISETP.NE.AND.EX P1, PT, RZ, UR5, PT, P1 ;  /* 0x00000005ff007c0c */ /* 0x000fe4000bf25310 */
[C---:B-1----:R-:W-:Y:S02]  /*bdb0*/  LOP3.LUT R2, R7.reuse, 0xff000000, RZ, 0xc0, !PT ;  /* 0xff00000007027812 */ /* 0x042fe400078ec0ff */
[C---:B------:R-:W-:Y:S02]  /*bdc0*/  LOP3.LUT R3, R7.reuse, 0xff0000, RZ, 0xc0, !PT ;  /* 0x00ff000007037812 */ /* 0x040fe400078ec0ff */
[----:B------:R-:W-:Y:S02]  /*bdd0*/  SHF.R.U32.HI R2, RZ, 0x8, R2 ;  /* 0x00000008ff027819 */ /* 0x000fe40000011602 */
[----:B------:R-:W-:Y:S01]  /*bde0*/  LOP3.LUT R16, R7, 0xffff, RZ, 0xc0, !PT ;  /* 0x0000ffff07107812 */ /* 0x000fe200078ec0ff */
[----:B-----5:R-:W-:Y:S01]  /*bdf0*/  IMAD.IADD R7, R8, 0x1, R0 ;  /* 0x0000000108077824 */ /* 0x020fe200078e0200 */
[----:B------:R-:W-:Y:S01]  /*be00*/  LEA.HI R2, R3, R2, RZ, 0x10 ;  /* 0x0000000203027211 */ /* 0x000fe200078f80ff */
[----:B------:R-:W-:-:S05]  /*be10*/  IMAD.MOV.U32 R3, RZ, RZ, R10 ;  /* 0x000000ffff037224 */ /* 0x000fca00078e000a */
[----:B------:R1:W-:Y:S04]  /*be20*/  STL [R1+0x10], R3 ;  /* 0x0000100301007387 */ /* 0x0003e80000100800 */
[----:B------:R1:W-:Y:S01]  /*be30*/  STL [R1+0x18], R7 ;  /* 0x0000180701007387 */ /* 0x0003e20000100800 */
[----:B------:R-:W-:Y:S05]  /*be40*/  @!P1 BRA `(.L_x_229) ;  /* 0x0000000000109947 */ /* 0x000fea0003800000 */
[----:B------:R-:W-:-:S04]  /*be50*/  IADD3 R6, P0, R17, UR4, RZ ;  /* 0x0000000411067c10 */ /* 0x000fc8000ff1e0ff */
[----:B-1----:R-:W-:-:S05]  /*be60*/  IADD3.X R7, R9, UR5, RZ, P0, !PT ;  /* 0x0000000509077c10 */ /* 0x002fca00087fe4ff */
[----:B------:R2:W5:Y:S01]  /*be70*/  LDG.E R6, desc[UR40][R6.64] ;  /* 0x0000002806067981 */ /* 0x000562000c1e1900 */
[----:B------:R-:W-:Y:S05]  /*be80*/  BRA `(.L_x_230) ;  /* 0x0000000000107947 */ /* 0x000fea0003800000 */
.L_x_229:
[----:B------:R-:W-:Y:S05]  /*be90*/  @!P0 BRA `(.L_x_230) ;  /* 0x00000000000c8947 */ /* 0x000fea0003800000 */
[----:B------:R-:W2:Y:S04]  /*bea0*/  LDG.E R6, desc[UR40][R4.64] ;  /* 0x0000002804067981 */ /* 0x000ea8000c1e1900 */
[----:B------:R-:W2:Y:S02]  /*beb0*/  LDG.E R4, desc[UR40][R4.64+0x4] ;  /* 0x0000042804047981 */ /* 0x000ea4000c1e1900 */
[----:B--2---:R-:W-:-:S07]  /*bec0*/  IMAD.IADD R6, R4, 0x1, -R6 ;  /* 0x0000000104067824 */ /* 0x004fce00078e0a06 */
.L_x_230:
[----:B-----5:R-:W-:Y:S01]  /*bed0*/  IMAD.IADD R6, R6, 0x1, -R0 ;  /* 0x0000000106067824 */ /* 0x020fe200078e0a00 */
[----:B------:R-:W-:Y:S01]  /*bee0*/  MOV R4, RZ ;  /* 0x000000ff00047202 */ /* 0x000fe20000000f00 */
[----:B------:R-:W-:Y:S01]  /*bef0*/  BSSY B0, `(.L_x_231) ;  /* 0x000002b000007945 */ /* 0x000fe20003800000 */
[----:B------:R-:W-:Y:S01]  /*bf00*/  LOP3.LUT R9, R2, 0xff, RZ, 0xc0, !PT ;  /* 0x000000ff02097812 */ /* 0x000fe200078ec0ff */
[C---:B------:R-:W-:Y:S01]  /*bf10*/  VIADD R0, R6.reuse, 0x7f ;  /* 0x0000007f06007836 */ /* 0x040fe20000000000 */
[----:B------:R-:W-:Y:S01]  /*bf20*/  ISETP.GE.AND P0, PT, R6, 0x1, PT ;  /* 0x000000010600780c */ /* 0x000fe20003f06270 */
[----:B------:R3:W-:Y:S01]  /*bf30*/  STL [R1+0x34], R4 ;  /* 0x0000340401007387 */ /* 0x0007e20000100800 */
[----:B------:R-:W-:Y:S02]  /*bf40*/  IMAD.MOV.U32 R10, RZ, RZ, R4 ;  /* 0x000000ffff0a7224 */ /* 0x000fe400078e0004 */
[----:B-1----:R-:W-:-:S04]  /*bf50*/  SHF.R.S32.HI R3, RZ, 0x1f, R0 ;  /* 0x0000001fff037819 */ /* 0x002fc80000011400 */
[----:B------:R-:W-:-:S04]  /*bf60*/  LEA.HI R3, R3, R0, RZ, 0x7 ;  /* 0x0000000003037211 */ /* 0x000fc800078f38ff */
[----:B------:R-:W-:-:S05]  /*bf70*/  SHF.R.S32.HI R8, RZ, 0x7, R3 ;  /* 0x00000007ff087819 */ /* 0x000fca0000011403 */
[----:B------:R3:W-:Y:S04]  /*bf80*/  STL [R1+0x40], R8 ;  /* 0x0000400801007387 */ /* 0x0007e80000100800 */
[----:B------:R3:W-:Y:S01]  /*bf90*/  STL [R1+0x58], R9 ;  /* 0x0000580901007387 */ /* 0x0007e20000100800 */
[----:B------:R-:W-:Y:S05]  /*bfa0*/  @!P0 BRA `(.L_x_232) ;  /* 0x00000000007c8947 */ /* 0x000fea0003800000 */
[----:B------:R-:W-:-:S04]  /*bfb0*/  SHF.R.U32.HI R0, RZ, 0x10, R2 ;  /* 0x00000010ff007819 */ /* 0x000fc80000011602 */
[----:B------:R-:W-:-:S13]  /*bfc0*/  ISETP.NE.AND P0, PT, R0, RZ, PT ;  /* 0x000000ff0000720c */ /* 0x000fda0003f05270 */
[----:B------:R-:W3:Y:S02]  /*bfd0*/  @!P0 LDC R0, c[0x0][0x9f0] ;  /* 0x00027c00ff008b82 */ /* 0x000ee40000000800 */
[----:B---3--:R-:W-:-:S04]  /*bfe0*/  IABS R4, R0 ;  /* 0x0000000000047213 */ /* 0x008fc80000000000 */
[----:B------:R-:W1:Y:S08]  /*bff0*/  I2F.RP R2, R4 ;  /* 0x0000000400027306 */ /* 0x000e700000209400 */
[----:B-1----:R-:W1:Y:S02]  /*c000*/  MUFU.RCP R2, R2 ;  /* 0x0000000200027308 */ /* 0x002e640000001000 */
[----:B-1----:R-:W-:-:S06]  /*c010*/  VIADD R2, R2, 0xffffffe ;  /* 0x0ffffffe02027836 */ /* 0x002fcc0000000000 */
[----:B------:R-:W1:Y:S02]  /*c020*/  F2I.FTZ.U32.TRUNC.NTZ R3, R2 ;  /* 0x0000000200037305 */ /* 0x000e64000021f000 */
[----:B-1----:R-:W-:-:S04]  /*c030*/  IMAD.MOV R2, RZ, RZ, -R3 ;  /* 0x000000ffff027224 */ /* 0x002fc800078e0a03 */
[----:B------:R-:W-:Y:S02]  /*c040*/  IMAD R5, R2, R4, RZ ;  /* 0x0000000402057224 */ /* 0x000fe400078e02ff */
[----:B------:R-:W-:-:S04]  /*c050*/  IMAD.MOV.U32 R2, RZ, RZ, RZ ;  /* 0x000000ffff027224 */ /* 0x000fc800078e00ff */
[----:B--2---:R-:W-:Y:S01]  /*c060*/  IMAD.HI.U32 R7, R3, R5, R2 ;  /* 0x0000000503077227 */ /* 0x004fe200078e0002 */
[----:B------:R-:W-:Y:S02]  /*c070*/  IABS R2, R0 ;  /* 0x0000000000027213 */ /* 0x000fe40000000000 */
[----:B------:R-:W-:-:S03]  /*c080*/  IADD3 R3, R0, -0x1, R8 ;  /* 0xffffffff00037810 */ /* 0x000fc60007ffe008 */
[----:B------:R-:W-:Y:S01]  /*c090*/  IMAD.MOV R2, RZ, RZ, -R2 ;  /* 0x000000ffff027224 */ /* 0x000fe200078e0a02 */
[----:B------:R-:W-:Y:S02]  /*c0a0*/  IABS R5, R3 ;  /* 0x0000000300057213 */ /* 0x000fe40000000000 */
[----:B------:R-:W-:Y:S01]  /*c0b0*/  LOP3.LUT R3, R3, R0, RZ, 0x3c, !PT ;  /* 0x0000000003037212 */ /* 0x000fe200078e3cff */
[----:B------:R-:W-:Y:S02]  /*c0c0*/  IMAD.MOV.U32 R6, RZ, RZ, R2 ;  /* 0x000000ffff067224 */ /* 0x000fe400078e0002 */
[----:B------:R-:W-:Y:S01]  /*c0d0*/  IMAD.HI.U32 R2, R7, R5, RZ ;  /* 0x0000000507027227 */ /* 0x000fe200078e00ff */
[----:B------:R-:W-:-:S03]  /*c0e0*/  ISETP.GE.AND P2, PT, R3, RZ, PT ;  /* 0x000000ff0300720c */ /* 0x000fc60003f46270 */
        /* <DEDUP_REMOVED lines=9> */
[----:B------:R-:W-:-:S05]  /*c180*/  IMAD.MOV.U32 R10, RZ, RZ, R2 ;  /* 0x000000ffff0a7224 */ /* 0x000fca00078e0002 */
[----:B------:R1:W-:Y:S02]  /*c190*/  STL [R1+0x34], R10 ;  /* 0x0000340a01007387 */ /* 0x0003e40000100800 */
.L_x_232:
[----:B------:R-:W-:Y:S05]  /*c1a0*/  BSYNC B0 ;  /* 0x0000000000007941 */ /* 0x000fea0003800000 */
.L_x_231:
[----:B------:R-:W-:Y:S01]  /*c1b0*/  IMAD.MOV.U32 R0, RZ, RZ, R10 ;  /* 0x000000ffff007224 */ /* 0x000fe200078e000a */
[----:B------:R-:W-:Y:S03]  /*c1c0*/  BSSY B7, `(.L_x_233) ;  /* 0x0000409000077945 */ /* 0x000fe60003800000 */
[----:B------:R-:W-:-:S05]  /*c1d0*/  IMAD R2, R9, R0, RZ ;  /* 0x0000000009027224 */ /* 0x000fca00078e02ff */
[----:B------:R-:W-:Y:S01]  /*c1e0*/  VIADDMNMX R0, R2, R0, R8, PT ;  /* 0x0000000002007246 */ /* 0x000fe20003800108 */
[----:B------:R4:W-:Y:S03]  /*c1f0*/  STL [R1+0x28], R2 ;  /* 0x0000280201007387 */ /* 0x0009e60000100800 */
[----:B------:R-:W-:Y:S01]  /*c200*/  ISETP.GT.AND P0, PT, R0, R2, PT ;  /* 0x000000020000720c */ /* 0x000fe20003f04270 */
[----:B------:R4:W-:-:S12]  /*c210*/  STL [R1+0x38], R0 ;  /* 0x0000380001007387 */ /* 0x0009d80000100800 */
[----:B----4-:R-:W-:Y:S05]  /*c220*/  @P0 BRA `(.L_x_234) ;  /* 0x0000000000480947 */ /* 0x010fea0003800000 */
[----:B------:R-:W4:Y:S02]  /*c230*/  S2R R0, SR_TID.X ;  /* 0x0000000000007919 */ /* 0x000f240000002100 */
[----:B----4-:R-:W-:-:S04]  /*c240*/  LOP3.LUT R0, R0, 0x7f, RZ, 0xc0, !PT ;  /* 0x0000007f00007812 */ /* 0x010fc800078ec0ff */
[----:B------:R-:W-:-:S13]  /*c250*/  ISETP.NE.AND P0, PT, R0, RZ, PT ;  /* 0x000000ff0000720c */ /* 0x000fda0003f05270 */
[----:B------:R-:W-:Y:S05]  /*c260*/  @P0 BRA `(.L_x_235) ;  /* 0x0000003c00f80947 */ /* 0x000fea0003800000 */
[----:B------:R-:W4:Y:S01]  /*c270*/  S2R R3, SR_LANEID ;  /* 0x0000000000037919 */ /* 0x000f220000000000 */
[----:B------:R-:W-:Y:S02]  /*c280*/  VOTEU.ANY UR4, UPT, PT ;  /* 0x0000000000047886 */ /* 0x000fe400038e0100 */
[----:B------:R-:W4:Y:S08]  /*c290*/  FLO.U32 R0, UR4 ;  /* 0x0000000400007d00 */ /* 0x000f3000080e0000 */
[----:B------:R-:W5:Y:S01]  /*c2a0*/  POPC R5, UR4 ;  /* 0x0000000400057d09 */ /* 0x000f620008000000 */
[----:B----4-:R-:W-:-:S02]  /*c2b0*/  ISETP.EQ.U32.AND P0, PT, R0, R3, PT ;  /* 0x000000030000720c */ /* 0x010fc40003f02070 */
[----:B------:R-:W5:Y:S11]  /*c2c0*/  LDC.64 R2, c[0x0][0xc60] ;  /* 0x00031800ff027b82 */ /* 0x000f760000000a00 */
[----:B-----5:R-:W4:Y:S01]  /*c2d0*/  @P0 ATOMG.E.ADD.STRONG.GPU PT, R3, desc[UR40][R2.64], R5 ;  /* 0x00000005020309a8 */ /* 0x020f2200081ee1e8 */
[----:B---3--:R-:W3:Y:S02]  /*c2e0*/  S2R R4, SR_LTMASK ;  /* 0x0000000000047919 */ /* 0x008ee40000003900 */
[----:B---3--:R-:W-:-:S04]  /*c2f0*/  LOP3.LUT R4, R4, UR4, RZ, 0xc0, !PT ;  /* 0x0000000404047c12 */ /* 0x008fc8000f8ec0ff */
[----:B--2---:R-:W2:Y:S01]  /*c300*/  POPC R7, R4 ;  /* 0x0000000400077309 */ /* 0x004ea20000000000 */
[----:B----4-:R-:W2:Y:S02]  /*c310*/  SHFL.IDX PT, R0, R3, R0, 0x1f ;  /* 0x00001f0003007589 */ /* 0x010ea400000e0000 */
[----:B--2---:R-:W-:-:S05]  /*c320*/  IADD3 R0, R0, UR36, R7 ;  /* 0x0000002400007c10 */ /* 0x004fca000fffe007 */
[----:B------:R4:W-:Y:S01]  /*c330*/  STL [R1], R0 ;  /* 0x0000000001007387 */ /* 0x0009e20000100800 */
[----:B------:R-:W-:Y:S05]  /*c340*/  BRA `(.L_x_235) ;  /* 0x0000003c00c07947 */ /* 0x000fea0003800000 */
.L_x_234:
[----:B------:R-:W-:Y:S01]  /*c350*/  VIADD R0, R18, 0x1c400 ;  /* 0x0001c40012007836 */ /* 0x000fe20000000000 */
[----:B------:R-:W-:Y:S04]  /*c360*/  BSSY B6, `(.L_x_236) ;  /* 0x0000013000067945 */ /* 0x000fe80003800000 */
[----:B------:R-:W-:-:S13]  /*c370*/  LOP3.LUT P0, RZ, R0, 0x3ff, RZ, 0xc0, !PT ;  /* 0x000003ff00ff7812 */ /* 0x000fda000780c0ff */
[----:B------:R-:W-:Y:S05]  /*c380*/  @!P0 BRA `(.L_x_237) ;  /* 0x0000000000408947 */ /* 0x000fea0003800000 */
[----:B------:R-:W-:Y:S01]  /*c390*/  MOV R2, 0x0 ;  /* 0x0000000000027802 */ /* 0x000fe20000000f00 */
[----:B------:R-:W-:Y:S01]  /*c3a0*/  ULDC.64 UR6, c[0x4][0x118] ;  /* 0x0100460000067ab9 */ /* 0x000fe20000000a00 */
[----:B------:R-:W-:Y:S01]  /*c3b0*/  ULDC.64 UR8, c[0x4][0x120] ;  /* 0x0100480000087ab9 */ /* 0x000fe20000000a00 */
[----:B------:R-:W-:Y:S01]  /*c3c0*/  ULDC.64 UR4, c[0x4][0x70] ;  /* 0x01001c0000047ab9 */ /* 0x000fe20000000a00 */
[----:B---3--:R-:W-:Y:S01]  /*c3d0*/  IMAD.U32 R4, RZ, RZ, UR6 ;  /* 0x00000006ff047e24 */ /* 0x008fe2000f8e00ff */
[----:B--2---:R-:W-:Y:S01]  /*c3e0*/  MOV R7, UR9 ;  /* 0x0000000900077c02 */ /* 0x004fe20008000f00 */
[----:B------:R-:W2:Y:S01]  /*c3f0*/  LDC.64 R2, c[0x4][R2] ;  /* 0x0100000002027b82 */ /* 0x000ea20000000a00 */
[----:B------:R-:W-:Y:S02]  /*c400*/  IMAD.U32 R5, RZ, RZ, UR7 ;  /* 0x00000007ff057e24 */ /* 0x000fe4000f8e00ff */
[----:B------:R-:W-:Y:S02]  /*c410*/  IMAD.U32 R6, RZ, RZ, UR8 ;  /* 0x00000008ff067e24 */ /* 0x000fe4000f8e00ff */
[----:B-1----:R-:W-:-:S02]  /*c420*/  IMAD.U32 R10, RZ, RZ, UR4 ;  /* 0x00000004ff0a7e24 */ /* 0x002fc4000f8e00ff */
[----:B0-----:R-:W-:Y:S02]  /*c430*/  IMAD.U32 R11, RZ, RZ, UR5 ;  /* 0x00000005ff0b7e24 */ /* 0x001fe4000f8e00ff */
[----:B------:R-:W-:Y:S02]  /*c440*/  IMAD.MOV.U32 R8, RZ, RZ, 0x70 ;  /* 0x00000070ff087424 */ /* 0x000fe400078e00ff */
[----:B------:R-:W-:Y:S02]  /*c450*/  IMAD.MOV.U32 R12, RZ, RZ, 0x1 ;  /* 0x00000001ff0c7424 */ /* 0x000fe400078e00ff */
[----:B------:R-:W-:-:S07]  /*c460*/  IMAD.MOV.U32 R13, RZ, RZ, RZ ;  /* 0x000000ffff0d7224 */ /* 0x000fce00078e00ff */
[----:B------:R-:W-:-:S07]  /*c470*/  LEPC R20, `(.L_x_237) ;  /* 0x000000001014794e */ /* 0x000fce0000000000 */
[----:B--2---:R-:W-:Y:S05]  /*c480*/  CALL.ABS.NOINC R2 ;  /* 0x0000000002007343 */ /* 0x004fea0003c00000 */
.L_x_237:
[----:B------:R-:W-:Y:S05]  /*c490*/  BSYNC B6 ;  /* 0x0000000000067941 */ /* 0x000fea0003800000 */
.L_x_236:
        /* <DEDUP_REMOVED lines=8> */
[----:B------:R4:W4:Y:S01]  /*c520*/  LDC.64 R2, c[0x4][R0] ;  /* 0x0100000000027b82 */ /* 0x0009220000000a00 */
[----:B---3--:R-:W-:Y:S02]  /*c530*/  IMAD.U32 R4, RZ, RZ, UR6 ;  /* 0x00000006ff047e24 */ /* 0x008fe4000f8e00ff */
[----:B------:R-:W-:Y:S02]  /*c540*/  IMAD.U32 R5, RZ, RZ, UR7 ;  /* 0x00000007ff057e24 */ /* 0x000fe4000f8e00ff */
[----:B------:R-:W-:Y:S02]  /*c550*/  IMAD.U32 R6, RZ, RZ, UR8 ;  /* 0x00000008ff067e24 */ /* 0x000fe4000f8e00ff */
[----:B--2---:R-:W-:-:S02]  /*c560*/  IMAD.U32 R7, RZ, RZ, UR9 ;  /* 0x00000009ff077e24 */ /* 0x004fc4000f8e00ff */
[----:B-1----:R-:W-:Y:S02]  /*c570*/  IMAD.U32 R10, RZ, RZ, UR4 ;  /* 0x00000004ff0a7e24 */ /* 0x002fe4000f8e00ff */
[----:B0-----:R-:W-:Y:S02]  /*c580*/  IMAD.U32 R11, RZ, RZ, UR5 ;  /* 0x00000005ff0b7e24 */ /* 0x001fe4000f8e00ff */
[----:B------:R-:W-:Y:S02]  /*c590*/  IMAD.MOV.U32 R8, RZ, RZ, 0x70 ;  /* 0x00000070ff087424 */ /* 0x000fe400078e00ff */
[----:B------:R-:W-:Y:S02]  /*c5a0*/  IMAD.MOV.U32 R12, RZ, RZ, 0x1 ;  /* 0x00000001ff0c7424 */ /* 0x000fe400078e00ff */
[----:B------:R-:W-:-:S07]  /*c5b0*/  IMAD.MOV.U32 R13, RZ, RZ, RZ ;  /* 0x000000ffff0d7224 */ /* 0x000fce00078e00ff */
[----:B------:R-:W-:-:S07]  /*c5c0*/  LEPC R20, `(.L_x_240) ;  /* 0x000000001014794e */ /* 0x000fce0000000000 */
[----:B----4-:R-:W-:Y:S05]  /*c5d0*/  CALL.ABS.NOINC R2 ;  /* 0x0000000002007343 */ /* 0x010fea0003c00000 */
.L_x_240:
[----:B------:R-:W-:Y:S01]  /*c5e0*/  MOV R2, 0x0 ;  /* 0x0000000000027802 */ /* 0x000fe20000000f00 */
[----:B------:R-:W-:Y:S01]  /*c5f0*/  ULDC.64 UR6, c[0x4][0x118] ;  /* 0x0100460000067ab9 */ /* 0x000fe20000000a00 */
[----:B------:R-:W-:Y:S01]  /*c600*/  ULDC.64 UR8, c[0x4][0x120] ;  /* 0x0100480000087ab9 */ /* 0x000fe20000000a00 */
[----:B------:R-:W-:Y:S01]  /*c610*/  ULDC.64 UR4, c[0x4][0x80] ;  /* 0x0100200000047ab9 */ /* 0x000fe20000000a00 */
[----:B------:R-:W-:Y:S01]  /*c620*/  IMAD.U32 R4, RZ, RZ, UR6 ;  /* 0x00000006ff047e24 */ /* 0x000fe2000f8e00ff */
[----:B------:R-:W-:Y:S01]  /*c630*/  MOV R5, UR7 ;  /* 0x0000000700057c02 */ /* 0x000fe20008000f00 */
[----:B------:R-:W0:Y:S01]  /*c640*/  LDC.64 R2, c[0x4][R2] ;  /* 0x0100000002027b82 */ /* 0x000e220000000a00 */
[----:B------:R-:W-:Y:S02]  /*c650*/  IMAD.U32 R6, RZ, RZ, UR8 ;  /* 0x00000008ff067e24 */ /* 0x000fe4000f8e00ff */
[----:B------:R-:W-:Y:S02]  /*c660*/  IMAD.U32 R7, RZ, RZ, UR9 ;  /* 0x00000009ff077e24 */ /* 0x000fe4000f8e00ff */
[----:B------:R-:W-:-:S02]  /*c670*/  IMAD.U32 R10, RZ, RZ, UR4 ;  /* 0x00000004ff0a7e24 */ /* 0x000fc4000f8e00ff */
[----:B------:R-:W-:Y:S02]  /*c680*/  IMAD.U32 R11, RZ, RZ, UR5 ;  /* 0x00000005ff0b7e24 */ /* 0x000fe4000f8e00ff */
[----:B------:R-:W-:Y:S02]  /*c690*/  IMAD.MOV.U32 R8, RZ, RZ, 0x70 ;  /* 0x00000070ff087424 */ /* 0x000fe400078e00ff */
[----:B------:R-:W-:Y:S02]  /*c6a0*/  IMAD.MOV.U32 R12, RZ, RZ, 0x1 ;  /* 0x00000001ff0c7424 */ /* 0x000fe400078e00ff */
[----:B------:R-:W-:-:S07]  /*c6b0*/  IMAD.MOV.U32 R13, RZ, RZ, RZ ;  /* 0x000000ffff0d7224 */ /* 0x000fce00078e00ff */
[----:B------:R-:W-:-:S07]  /*c6c0*/  LEPC R20, `(.L_x_239) ;  /* 0x000000001014794e */ /* 0x000fce0000000000 */
[----:B0-----:R-:W-:Y:S05]  /*c6d0*/  CALL.ABS.NOINC R2 ;  /* 0x0000000002007343 */ /* 0x001fea0003c00000 */
.L_x_239:
[----:B------:R-:W-:Y:S05]  /*c6e0*/  BSYNC B6 ;  /* 0x0000000000067941 */ /* 0x000fea0003800000 */
.L_x_238:
[----:B---3--:R-:W3:Y:S01]  /*c6f0*/  LDL.LU R4, [R1+0x1c] ;  /* 0x00001c0001047983 */ /* 0x008ee20000300800 */
[----:B------:R-:W-:-:S03]  /*c700*/  ULDC.64 UR4, c[0x0][0x9f8] ;  /* 0x00027e0000047ab9 */ /* 0x000fc60000000a00 */
[----:B--2---:R-:W2:Y:S01]  /*c710*/  LDL R7, [R1+0x10] ;  /* 0x0000100001077983 */ /* 0x004ea20000100800 */
[----:B------:R-:W-:-:S03]  /*c720*/  ISETP.NE.U32.AND P0, PT, RZ, UR4, PT ;  /* 0x00000004ff007c0c */ /* 0x000fc6000bf05070 */
[----:B------:R-:W4:Y:S01]  /*c730*/  LDL R0, [R1+0x38] ;  /* 0x0000380001007983 */ /* 0x000f220000100800 */
[----:B------:R-:W-:-:S13]  /*c740*/  ISETP.NE.AND.EX P0, PT, RZ, UR5, PT, P0 ;  /* 0x00000005ff007c0c */ /* 0x000fda000bf05300 */
[----:B------:R-:W-:-:S04]  /*c750*/  @P0 IADD3 R2, P1, R17, UR4, RZ ;  /* 0x0000000411020c10 */ /* 0x000fc8000ff3e0ff */
[----:B---3--:R-:W-:Y:S01]  /*c760*/  @P0 IADD3.X R3, R4, UR5, RZ, P1, !PT ;  /* 0x0000000504030c10 */ /* 0x008fe20008ffe4ff */
[----:B------:R-:W-:-:S04]  /*c770*/  ULDC.64 UR4, c[0x0][0xa08] ;  /* 0x0002820000047ab9 */ /* 0x000fc80000000a00 */
[----:B--2---:R2:W3:Y:S02]  /*c780*/  @P0 LDG.E R7, desc[UR40][R2.64] ;  /* 0x0000002802070981 */ /* 0x0044e4000c1e1900 */
[----:B--2---:R-:W2:Y:S01]  /*c790*/  LDC.64 R2, c[0x0][0x418] ;  /* 0x00010600ff027b82 */ /* 0x004ea20000000a00 */
[----:B----4-:R-:W-:Y:S01]  /*c7a0*/  VIADD R0, R0, 0xffffffff ;  /* 0xffffffff00007836 */ /* 0x010fe20000000000 */
[----:B---3--:R-:W-:Y:S01]  /*c7b0*/  SHF.R.S32.HI R8, RZ, 0x1f, R7 ;  /* 0x0000001fff087819 */ /* 0x008fe20000011407 */
[----:B------:R3:W-:Y:S04]  /*c7c0*/  @P0 STL [R1+0x10], R7 ;  /* 0x0000100701000387 */ /* 0x0007e80000100800 */
[----:B------:R3:W-:Y:S01]  /*c7d0*/  STL [R1+0x1c], R8 ;  /* 0x00001c0801007387 */ /* 0x0007e20000100800 */
[----:B--2---:R-:W-:Y:S01]  /*c7e0*/  LOP3.LUT P0, RZ, R2, UR4, RZ, 0xfc, !PT ;  /* 0x0000000402ff7c12 */ /* 0x004fe2000f80fcff */
[----:B------:R-:W-:-:S03]  /*c7f0*/  UMOV UR4, 0xffffffff ;  /* 0xffffffff00047882 */ /* 0x000fc60000000000 */
[----:B------:R-:W-:-:S04]  /*c800*/  LOP3.LUT P0, RZ, R3, UR5, RZ, 0xfc, P0 ;  /* 0x0000000503ff7c12 */ /* 0x000fc8000800fcff */
[----:B------:R-:W-:Y:S01]  /*c810*/  SEL R17, R7, RZ, !P0 ;  /* 0x000000ff07117207 */ /* 0x000fe20004000000 */
[----:B---3--:R-:W-:Y:S08]  /*c820*/  BRA.DIV UR4, `(.L_x_241) ;  /* 0x0000004e04487947 */ /* 0x008ff0000b800000 */
[----:B------:R-:W2:Y:S02]  /*c830*/  S2R R4, SR_TID.X ;  /* 0x0000000000047919 */ /* 0x000ea40000002100 */
[----:B--2---:R-:W-:-:S04]  /*c840*/  SHF.R.U32.HI R4, RZ, 0x5, R4 ;  /* 0x00000005ff047819 */ /* 0x004fc80000011604 */
[----:B------:R-:W-:-:S05]  /*c850*/  LOP3.LUT R4, R4, 0x3, RZ, 0xc0, !PT ;  /* 0x0000000304047812 */ /* 0x000fca00078ec0ff */
[----:B------:R2:W3:Y:S02]  /*c860*/  SHFL.IDX PT, R14, R4, RZ, 0x1f ;  /* 0x00001fff040e7589 */ /* 0x0004e400000e0000 */
.L_x_345:
[----:B------:R-:W-:Y:S01]  /*c870*/  PLOP3.LUT P1, PT, PT, PT, PT, 0x8, 0x0 ;  /* 0x000000000000781c */ /* 0x000fe20003f2e170 */
[----:B------:R4:W-:Y:S01]  /*c880*/  STL [R1+0x8], R0 ;  /* 0x0000080001007387 */ /* 0x0009e20000100800 */
[----:B---3--:R-:W-:Y:S02]  /*c890*/  ISETP.NE.AND P0, PT, R14, RZ, PT ;  /* 0x000000ff0e00720c */ /* 0x008fe40003f05270 */
[----:B--2---:R-:W-:-:S05]  /*c8a0*/  P2R R4, PR, RZ, 0x2 ;  /* 0x00000002ff047803 */ /* 0x004fca0000000000 */
[----:B------:R4:W-:Y:S06]  /*c8b0*/  STL [R1+0x20], R4 ;  /* 0x0000200401007387 */ /* 0x0009ec0000100800 */
[----:B------:R-:W-:Y:S05]  /*c8c0*/  @P0 BRA `(.L_x_242) ;  /* 0x0000000400300947 */ /* 0x000fea0003800000 */
[----:B------:R-:W-:-:S03]  /*c8d0*/  UMOV UR4, 0xffffffff ;  /* 0xffffffff00047882 */ /* 0x000fc60000000000 */
[----:B------:R-:W-:Y:S05]  /*c8e0*/  BRA.DIV UR4, `(.L_x_243) ;  /* 0x0000004e044c7947 */ /* 0x000fea000b800000 */
[----:B------:R-:W-:-:S13]  /*c8f0*/  ELECT P6, URZ, PT ;  /* 0x00000000003f782f */ /* 0x000fda00038c0000 */
.L_x_348:
[----:B------:R-:W-:Y:S05]  /*c900*/  @!P6 BRA `(.L_x_242) ;  /* 0x000000040020e947 */ /* 0x000fea0003800000 */
[----:B------:R-:W-:-:S04]  /*c910*/  ISETP.NE.U32.AND P0, PT, R2, RZ, PT ;  /* 0x000000ff0200720c */ /* 0x000fc80003f05070 */
[----:B------:R-:W-:-:S13]  /*c920*/  ISETP.NE.AND.EX P0, PT, R3, RZ, PT, P0 ;  /* 0x000000ff0300720c */ /* 0x000fda0003f05300 */
[----:B------:R-:W-:Y:S05]  /*c930*/  @!P0 BRA `(.L_x_244) ;  /* 0x0000000000508947 */ /* 0x000fea0003800000 */
[----:B------:R-:W2:Y:S01]  /*c940*/  LDC R6, c[0x0][0x43c] ;  /* 0x00010f00ff067b82 */ /* 0x000ea20000000800 */
[----:B------:R-:W-:Y:S01]  /*c950*/  IMAD.MOV.U32 R9, RZ, RZ, R0 ;  /* 0x000000ffff097224 */ /* 0x000fe200078e0000 */
[----:B------:R-:W-:-:S03]  /*c960*/  ULDC.64 UR4, c[0x0][0x428] ;  /* 0x00010a0000047ab9 */ /* 0x000fc60000000a00 */
[----:B----4-:R-:W-:Y:S01]  /*c970*/  IMAD.MOV.U32 R0, RZ, RZ, R9 ;  /* 0x000000ffff007224 */ /* 0x010fe200078e0009 */
[----:B--2---:R-:W-:-:S13]  /*c980*/  ISETP.NE.AND P0, PT, R6, 0x1, PT ;  /* 0x000000010600780c */ /* 0x004fda0003f05270 */
[----:B------:R-:W2:Y:S02]  /*c990*/  @P0 LDC.64 R4, c[0x0][0x440] ;  /* 0x00011000ff040b82 */ /* 0x000ea40000000a00 */
[----:B--2---:R-:W-:-:S05]  /*c9a0*/  @P0 IMAD.HI.U32 R4, R9, R4, RZ ;  /* 0x0000000409040227 */ /* 0x004fca00078e00ff */
[----:B------:R-:W-:-:S04]  /*c9b0*/  @P0 SHF.R.U32.HI R0, RZ, R5, R4 ;  /* 0x00000005ff000219 */ /* 0x000fc80000011604 */
[--C-:B------:R-:W-:Y:S01]  /*c9c0*/  SHF.R.S32.HI R5, RZ, 0x1f, R0.reuse ;  /* 0x0000001fff057819 */ /* 0x100fe20000011400 */
[----:B------:R-:W-:-:S04]  /*c9d0*/  IMAD.MOV R4, RZ, RZ, -R0 ;  /* 0x000000ffff047224 */ /* 0x000fc800078e0a00 */
[----:B------:R-:W-:Y:S02]  /*c9e0*/  IMAD R9, R6, R4, R9 ;  /* 0x0000000406097224 */ /* 0x000fe400078e0209 */
[----:B------:R-:W-:Y:S02]  /*c9f0*/  IMAD R6, R8, UR4, RZ ;  /* 0x0000000408067c24 */ /* 0x000fe4000f8e02ff */
[----:B------:R-:W-:Y:S01]  /*ca00*/  IMAD.MOV.U32 R4, RZ, RZ, R0 ;  /* 0x000000ffff047224 */ /* 0x000fe200078e0000 */
[----:B------:R2:W-:Y:S01]  /*ca10*/  STL [R1+0x8], R9 ;  /* 0x0000080901007387 */ /* 0x0005e20000100800 */
[C---:B------:R-:W-:Y:S02]  /*ca20*/  IMAD R0, R7.reuse, UR5, R6 ;  /* 0x0000000507007c24 */ /* 0x040fe4000f8e0206 */
[----:B------:R-:W-:-:S04]  /*ca30*/  IMAD.WIDE.U32 R4, R7, UR4, R4 ;  /* 0x0000000407047c25 */ /* 0x000fc8000f8e0004 */
[----:B------:R-:W-:Y:S01]  /*ca40*/  IMAD.IADD R0, R5, 0x1, R0 ;  /* 0x0000000105007824 */ /* 0x000fe200078e0200 */
[----:B------:R-:W-:-:S04]  /*ca50*/  LEA R2, P0, R4, R2, 0x2 ;  /* 0x0000000204027211 */ /* 0x000fc800078010ff */
[----:B------:R-:W-:-:S05]  /*ca60*/  LEA.HI.X R3, R4, R3, R0, 0x2, P0 ;  /* 0x0000000304037211 */ /* 0x000fca00000f1400 */
[----:B------:R2:W5:Y:S04]  /*ca70*/  LDG.E R17, desc[UR40][R2.64] ;  /* 0x0000002802117981 */ /* 0x000568000c1e1900 */
.L_x_244:
[----:B--2---:R-:W2:Y:S01]  /*ca80*/  LDL R2, [R1+0x14] ;  /* 0x0000140001027983 */ /* 0x004ea20000100800 */
[----:B----4-:R-:W-:Y:S01]  /*ca90*/  IMAD R0, R19, 0x8, R18 ;  /* 0x0000000813007824 */ /* 0x010fe200078e0212 */
[----:B--2---:R-:W-:-:S04]  /*caa0*/  SHF.L.U32 R2, R2, 0x1f, RZ ;  /* 0x0000001f02027819 */ /* 0x004fc800000006ff */
[----:B------:R-:W2:Y:S02]  /*cab0*/  SYNCS.PHASECHK.TRANS64.TRYWAIT P0, [R0+URZ+0x34840], R2 ;  /* 0x03484002000075a7 */ /* 0x000ea4000800017f */
[----:B--2---:R-:W-:Y:S05]  /*cac0*/  @!P0 BRA `(.L_x_245) ;  /* 0x0000004800f48947 */ /* 0x004fea0003800000 */
.L_x_349:
[----:B------:R-:W3:Y:S02]  /*cad0*/  S2R R3, SR_TID.X ;  /* 0x0000000000037919 */ /* 0x000ee40000002100 */
[----:B---3--:R-:W-:-:S04]  /*cae0*/  LOP3.LUT R3, R3, 0x7f, RZ, 0xc0, !PT ;  /* 0x0000007f03037812 */ /* 0x008fc800078ec0ff */
[----:B------:R-:W-:-:S13]  /*caf0*/  ISETP.NE.AND P0, PT, R3, RZ, PT ;  /* 0x000000ff0300720c */ /* 0x000fda0003f05270 */
[----:B------:R-:W-:Y:S05]  /*cb00*/  @P0 BRA `(.L_x_246) ;  /* 0x00000000001c0947 */ /* 0x000fea0003800000 */
[----:B------:R-:W3:Y:S01]  /*cb10*/  S2R R3, SR_TID.X ;  /* 0x0000000000037919 */ /* 0x000ee20000002100 */
[----:B--2---:R-:W-:-:S04]  /*cb20*/  IMAD.MOV.U32 R2, RZ, RZ, 0xc000 ;  /* 0x0000c000ff027424 */ /* 0x004fc800078e00ff */
[----:B------:R4:W-:Y:S01]  /*cb30*/  SYNCS.ARRIVE.TRANS64 RZ, [R0+URZ+0x34830], R2 ;  /* 0x0348300200ff79a7 */ /* 0x0009e2000800003f */
[----:B---3--:R-:W-:-:S04]  /*cb40*/  LOP3.LUT R3, R3, 0x1f, RZ, 0xc0, !PT ;  /* 0x0000001f03037812 */ /* 0x008fc800078ec0ff */
[----:B------:R-:W-:-:S13]  /*cb50*/  ISETP.NE.AND P0, PT, R3, RZ, PT ;  /* 0x000000ff0300720c */ /* 0x000fda0003f05270 */
[----:B----4-:R-:W-:Y:S05]  /*cb60*/  @!P0 BRA `(.L_x_246) ;  /* 0x0000000000048947 */ /* 0x010fea0003800000 */
[----:B------:R-:W-:Y:S01]  /*cb70*/  BPT.TRAP 0x1 ;  /* 0x000000040000795c */ /* 0x000fe20000300000 */
.L_x_246:
[----:B------:R-:W3:Y:S04]  /*cb80*/  LDL R3, [R1+0x8] ;  /* 0x0000080001037983 */ /* 0x000ee80000100800 */
[----:B--2---:R-:W2:Y:S01]  /*cb90*/  LDL R2, [R1+0x18] ;  /* 0x0000180001027983 */ /* 0x004ea20000100800 */
[----:B------:R-:W-:Y:S01]  /*cba0*/  R2UR UR9, R0 ;  /* 0x00000000000972ca */ /* 0x000fe200000e0000 */
[----:B------:R-:W-:Y:S01]  /*cbb0*/  IMAD R0, R19, 0xc000, R18 ;  /* 0x0000c00013007824 */ /* 0x000fe200078e0212 */
[----:B------:R-:W-:Y:S01]  /*cbc0*/  UIADD3 UR4, UP0, UR38, 0x370, URZ ;  /* 0x0000037026047890 */ /* 0x000fe2000ff1e03f */
[----:B------:R-:W-:Y:S01]  /*cbd0*/  R2UR UR12, R16 ;  /* 0x00000000100c72ca */ /* 0x000fe200000e0000 */
[----:B------:R-:W-:Y:S01]  /*cbe0*/  UMOV UR10, URZ ;  /* 0x0000003f000a7c82 */ /* 0x000fe20008000000 */
[----:B-----5:R-:W-:Y:S01]  /*cbf0*/  R2UR UR13, R17 ;  /* 0x00000000110d72ca */ /* 0x020fe200000e0000 */
[----:B------:R-:W-:Y:S01]  /*cc00*/  UMOV UR6, 0x0 ;  /* 0x0000000000067882 */ /* 0x000fe20000000000 */
[----:B------:R-:W-:Y:S01]  /*cc10*/  R2UR UR8, R0 ;  /* 0x00000000000872ca */ /* 0x000fe200000e0000 */
[----:B------:R-:W-:Y:S01]  /*cc20*/  UMOV UR7, 0x14f00000 ;  /* 0x14f0000000077882 */ /* 0x000fe20000000000 */
[----:B------:R-:W-:Y:S01]  /*cc30*/  PLOP3.LUT P0, PT, PT, PT, PT, 0x80, 0x0 ;  /* 0x000000000000781c */ /* 0x000fe20003f0f070 */
[----:B------:R-:W-:-:S03]  /*cc40*/  UMOV UR16, 0x40 ;  /* 0x0000004000107882 */ /* 0x000fc60000000000 */
[----:B------:R-:W-:Y:S01]  /*cc50*/  UIADD3 UR9, UR9, 0x34830, URZ ;  /* 0x0003483009097890 */ /* 0x000fe2000fffe03f */
[----:B------:R-:W-:-:S05]  /*cc60*/  P2R R0, PR, RZ, 0x1 ;  /* 0x00000001ff007803 */ /* 0x000fca0000000000 */
[----:B------:R4:W-:Y:S01]  /*cc70*/  STL [R1+0x20], R0 ;  /* 0x0000200001007387 */ /* 0x0009e20000100800 */
[----:B------:R-:W-:Y:S02]  /*cc80*/  UIADD3 UR14, UR8, 0x1c400, URZ ;  /* 0x0001c400080e7890 */ /* 0x000fe4000fffe03f */
[----:B------:R-:W-:Y:S02]  /*cc90*/  UIADD3 UR15, UR8, 0x20400, URZ ;  /* 0x00020400080f7890 */ /* 0x000fe4000fffe03f */
[----:B------:R-:W-:-:S03]  /*cca0*/  UIADD3 UR17, UR8, 0x24400, URZ ;  /* 0x0002440008117890 */ /* 0x000fc6000fffe03f */
[----:B------:R-:W-:Y:S01]  /*ccb0*/  UMOV UR8, UR14 ;  /* 0x0000000e00087c82 */ /* 0x000fe20008000000 */
[----:B------:R-:W-:Y:S01]  /*ccc0*/  UMOV UR14, 0x80 ;  /* 0x00000080000e7882 */ /* 0x000fe20000000000 */
[----:B---3--:R-:W-:Y:S02]  /*ccd0*/  R2UR UR11, R3 ;  /* 0x00000000030b72ca */ /* 0x008fe400000e0000 */
[----:B--2---:R-:W-:-:S13]  /*cce0*/  R2UR UR5, R2 ;  /* 0x00000000020572ca */ /* 0x004fda00000e0000 */
[----:B------:R-:W-:Y:S02]  /*ccf0*/  ULEA UR11, UR11, UR5, 0x7 ;  /* 0x000000050b0b7291 */ /* 0x000fe4000f8e383f */
[----:B------:R-:W-:-:S09]  /*cd00*/  UIADD3.X UR5, URZ, UR39, URZ, UP0, !UPT ;  /* 0x000000273f057290 */ /* 0x000fd200087fe43f */
[----:B------:R2:W-:Y:S02]  /*cd10*/  UTMALDG.4D [UR8], [UR4], desc[UR6] ;  /* 0x00000608040075b4 */ /* 0x0005e40008019000 */
[----:B--2---:R-:W-:Y:S01]  /*cd20*/  UMOV UR8, UR15 ;  /* 0x0000000f00087c82 */ /* 0x004fe20008000000 */
[----:B------:R-:W-:Y:S02]  /*cd30*/  UMOV UR10, UR16 ;  /* 0x00000010000a7c82 */ /* 0x000fe40008000000 */
[----:B------:R2:W-:Y:S02]  /*cd40*/  UTMALDG.4D [UR8], [UR4], desc[UR6] ;  /* 0x00000608040075b4 */ /* 0x0005e40008019000 */
[----:B--2---:R-:W-:Y:S01]  /*cd50*/  UMOV UR8, UR17 ;  /* 0x0000001100087c82 */ /* 0x004fe20008000000 */
[----:B------:R-:W-:Y:S02]  /*cd60*/  UMOV UR10, UR14 ;  /* 0x0000000e000a7c82 */ /* 0x000fe40008000000 */
[----:B------:R4:W-:Y:S02]  /*cd70*/  UTMALDG.4D [UR8], [UR4], desc[UR6] ;  /* 0x00000608040075b4 */ /* 0x0009e40008019000 */
[----:B----4-:R-:W-:Y:S01]  /*cd80*/  NOP ;  /* 0x0000000000007918 */ /* 0x010fe20000000000 */
.L_x_242:
[----:B------:R-:W2:Y:S04]  /*cd90*/  LDL.LU R3, [R1+0x30] ;  /* 0x0000300001037983 */ /* 0x000ea80000300800 */
[----:B------:R-:W3:Y:S04]  /*cda0*/  LDL.LU R5, [R1+0x2c] ;  /* 0x00002c0001057983 */ /* 0x000ee80000300800 */
[----:B----4-:R-:W4:Y:S01]  /*cdb0*/  LDL.LU R4, [R1+0x3c] ;  /* 0x00003c0001047983 */ /* 0x010f220000300800 */
[----:B------:R-:W-:Y:S05]  /*cdc0*/  WARPSYNC.ALL ;  /* 0x0000000000007948 */ /* 0x000fea0003800000 */
[----:B------:R-:W-:Y:S01]  /*cdd0*/  ULDC.64 UR4, c[0x0][0x298] ;  /* 0x0000a60000047ab9 */ /* 0x000fe20000000a00 */
[----:B------:R-:W-:Y:S01]  /*cde0*/  ULDC.64 UR6, c[0x0][0xa00] ;  /* 0x0002800000067ab9 */ /* 0x000fe20000000a00 */
[----:B------:R-:W-:Y:S01]  /*cdf0*/  VIADD R2, R18, 0x10400 ;  /* 0x0001040012027836 */ /* 0x000fe20000000000 */
[----:B------:R-:W-:Y:S01]  /*ce00*/  BAR.SYNC.DEFER_BLOCKING 0x8, 0x180 ;  /* 0x0206000000007b1d */ /* 0x000fe20000010000 */
[----:B------:R-:W-:-:S03]  /*ce10*/  ISETP.NE.U32.AND P0, PT, RZ, UR6, PT ;  /* 0x00000006ff007c0c */ /* 0x000fc6000bf05070 */
[----:B------:R-:W-:Y:S02]  /*ce20*/  LOP3.LUT P1, RZ, R2, 0x3ff, RZ, 0xc0, !PT ;  /* 0x000003ff02ff7812 */ /* 0x000fe4000782c0ff */
[----:B------:R-:W-:Y:S01]  /*ce30*/  ISETP.NE.AND.EX P0, PT, RZ, UR7, PT, P0 ;  /* 0x00000007ff007c0c */ /* 0x000fe2000bf05300 */
[----:B------:R-:W-:Y:S01]  /*ce40*/  BSSY B6, `(.L_x_247) ;  /* 0x000001d000067945 */ /* 0x000fe20003800000 */
[----:B--2---:R-:W-:Y:S02]  /*ce50*/  SHF.R.S32.HI R0, RZ, 0x1f, R3 ;  /* 0x0000001fff007819 */ /* 0x004fe40000011403 */
[----:B---3--:R-:W-:-:S03]  /*ce60*/  SEL R5, R5, RZ, !P0 ;  /* 0x000000ff05057207 */ /* 0x008fc60004000000 */
[----:B------:R-:W-:Y:S01]  /*ce70*/  IMAD R0, R0, UR4, RZ ;  /* 0x0000000400007c24 */ /* 0x000fe2000f8e02ff */
[----:B----4-:R-:W-:-:S03]  /*ce80*/  SEL R4, R4, RZ, !P0 ;  /* 0x000000ff04047207 */ /* 0x010fc60004000000 */
[C---:B------:R-:W-:Y:S02]  /*ce90*/  IMAD R0, R3.reuse, UR5, R0 ;  /* 0x0000000503007c24 */ /* 0x040fe4000f8e0200 */
[----:B------:R-:W-:-:S05]  /*cea0*/  IMAD.WIDE.U32 R2, R3, UR4, RZ ;  /* 0x0000000403027c25 */ /* 0x000fca000f8e00ff */
[----:B------:R-:W-:Y:S01]  /*ceb0*/  IADD3 R0, R3, R0, RZ ;  /* 0x0000000003007210 */ /* 0x000fe20007ffe0ff */
[----:B------:R2:W-:Y:S04]  /*cec0*/  STL.64 [R1+0x50], R2 ;  /* 0x0000500201007387 */ /* 0x0005e80000100a00 */
[----:B------:R2:W-:Y:S04]  /*ced0*/  STL [R1+0x2c], R5 ;  /* 0x00002c0501007387 */ /* 0x0005e80000100800 */
[----:B------:R2:W-:Y:S04]  /*cee0*/  STL [R1+0x3c], R4 ;  /* 0x00003c0401007387 */ /* 0x0005e80000100800 */
[----:B------:R2:W-:Y:S01]  /*cef0*/  STL [R1+0x30], R0 ;  /* 0x0000300001007387 */ /* 0x0005e20000100800 */
[----:B------:R-:W-:Y:S05]  /*cf00*/  @!P1 BRA `(.L_x_248) ;  /* 0x0000000000409947 */ /* 0x000fea0003800000 */
[----:B--2---:R-:W-:Y:S01]  /*cf10*/  MOV R2, 0x0 ;  /* 0x0000000000027802 */ /* 0x004fe20000000f00 */
[----:B------:R-:W-:Y:S01]  /*cf20*/  ULDC.64 UR6, c[0x4][0x118] ;  /* 0x0100460000067ab9 */ /* 0x000fe20000000a00 */
[----:B------:R-:W-:Y:S01]  /*cf30*/  ULDC.64 UR8, c[0x4][0x120] ;  /* 0x0100480000087ab9 */ /* 0x000fe20000000a00 */
[----:B------:R-:W-:Y:S01]  /*cf40*/  ULDC.64 UR4, c[0x4][0x88] ;  /* 0x0100220000047ab9 */ /* 0x000fe20000000a00 */
[----:B------:R-:W-:Y:S02]  /*cf50*/  IMAD.U32 R4, RZ, RZ, UR6 ;  /* 0x00000006ff047e24 */ /* 0x000fe4000f8e00ff */
[----:B------:R-:W2:Y:S01]  /*cf60*/  LDC.64 R2, c[0x4][R2] ;  /* 0x0100000002027b82 */ /* 0x000ea20000000a00 */
[----:B------:R-:W-:Y:S02]  /*cf70*/  IMAD.U32 R5, RZ, RZ, UR7 ;  /* 0x00000007ff057e24 */ /* 0x000fe4000f8e00ff */
[----:B------:R-:W-:Y:S02]  /*cf80*/  IMAD.U32 R6, RZ, RZ, UR8 ;  /* 0x00000008ff067e24 */ /* 0x000fe4000f8e00ff */
[----:B------:R-:W-:-:S02]  /*cf90*/  IMAD.U32 R7, RZ, RZ, UR9 ;  /* 0x00000009ff077e24 */ /* 0x000fc4000f8e00ff */
[----:B-1----:R-:W-:Y:S02]  /*cfa0*/  IMAD.U32 R10, RZ, RZ, UR4 ;  /* 0x00000004ff0a7e24 */ /* 0x002fe4000f8e00ff */
[----:B0-----:R-:W-:Y:S02]  /*cfb0*/  IMAD.U32 R11, RZ, RZ, UR5 ;  /* 0x00000005ff0b7e24 */ /* 0x001fe4000f8e00ff */
[----:B------:R-:W-:Y:S02]  /*cfc0*/  IMAD.MOV.U32 R8, RZ, RZ, 0x70 ;  /* 0x00000070ff087424 */ /* 0x000fe400078e00ff */
[----:B------:R-:W-:Y:S02]  /*cfd0*/  IMAD.MOV.U32 R12, RZ, RZ, 0x1 ;  /* 0x00000001ff0c7424 */ /* 0x000fe400078e00ff */
[----:B------:R-:W-:-:S07]  /*cfe0*/  IMAD.MOV.U32 R13, RZ, RZ, RZ ;  /* 0x000000ffff0d7224 */ /* 0x000fce00078e00ff */
[----:B------:R-:W-:-:S07]  /*cff0*/  LEPC R20, `(.L_x_248) ;  /* 0x000000001014794e */ /* 0x000fce0000000000 */
[----:B--2---:R-:W-:Y:S05]  /*d000*/  CALL.ABS.NOINC R2 ;  /* 0x0000000002007343 */ /* 0x004fea0003c00000 */
.L_x_248:
[----:B------:R-:W-:Y:S05]  /*d010*/  BSYNC B6 ;  /* 0x0000000000067941 */ /* 0x000fea0003800000 */
.L_x_247:
[----:B--2---:R-:W2:Y:S01]  /*d020*/  LDL.LU R0, [R1+0x3c] ;  /* 0x00003c0001007983 */ /* 0x004ea20000300800 */
[----:B------:R-:W3:Y:S01]  /*d030*/  LDC R8, c[0x0][0x448] ;  /* 0x00011200ff087b82 */ /* 0x000ee20000000800 */
[----:B------:R-:W-:Y:S01]  /*d040*/  ULDC.64 UR4, c[0x0][0x2d8] ;  /* 0x0000b60000047ab9 */ /* 0x000fe20000000a00 */
[----:B------:R-:W-:Y:S01]  /*d050*/  ULDC.64 UR6, c[0x0][0x280] ;  /* 0x0000a00000067ab9 */ /* 0x000fe20000000a00 */
[----:B------:R-:W4:Y:S04]  /*d060*/  LDL.LU R4, [R1+0x30] ;  /* 0x0000300001047983 */ /* 0x000f280000300800 */
[----:B------:R-:W4:Y:S04]  /*d070*/  LDL.LU.64 R2, [R1+0x50] ;  /* 0x0000500001027983 */ /* 0x000f280000300a00 */
[----:B------:R-:W2:Y:S04]  /*d080*/  LDL.LU R6, [R1+0x2c] ;  /* 0x00002c0001067983 */ /* 0x000ea80000300800 */
[----:B------:R-:W2:Y:S01]  /*d090*/  LDL.LU R5, [R1+0x4] ;  /* 0x0000040001057983 */ /* 0x000ea20000300800 */
[----:B---3--:R-:W-:Y:S01]  /*d0a0*/  ISETP.NE.AND P0, PT, R8, 0x1, PT ;  /* 0x000000010800780c */ /* 0x008fe20003f05270 */
[----:B------:R-:W0:-:S12]  /*d0b0*/  S2R R9, SR_TID.X ;  /* 0x0000000000097919 */ /* 0x000e180000002100 */
[----:B------:R-:W3:Y:S01]  /*d0c0*/  @P0 LDC R7, c[0x0][0x450] ;  /* 0x00011400ff070b82 */ /* 0x000ee20000000800 */
[----:B0-----:R-:W-:-:S04]  /*d0d0*/  SHF.L.U32 R11, R9, 0x3, RZ ;  /* 0x00000003090b7819 */ /* 0x001fc800000006ff */
[----:B------:R-:W-:-:S04]  /*d0e0*/  LOP3.LUT R11, R11, 0x38, RZ, 0xc0, !PT ;  /* 0x000000380b0b7812 */ /* 0x000fc800078ec0ff */
[----:B-1----:R-:W-:Y:S01]  /*d0f0*/  LOP3.LUT R10, R11, 0x40, RZ, 0xfc, !PT ;  /* 0x000000400b0a7812 */ /* 0x002fe200078efcff */
[----:B----4-:R-:W-:Y:S02]  /*d100*/  IMAD.MOV.U32 R3, RZ, RZ, R4 ;  /* 0x000000ffff037224 */ /* 0x010fe400078e0004 */
[----:B------:R-:W0:Y:S01]  /*d110*/  S2R R4, SR_TID.X ;  /* 0x0000000000047919 */ /* 0x000e220000002100 */
[----:B------:R-:W-:-:S04]  /*d120*/  IMAD.WIDE.U32 R2, R16, UR4, R2 ;  /* 0x0000000410027c25 */ /* 0x000fc8000f8e0002 */
[----:B------:R-:W-:Y:S01]  /*d130*/  IMAD R3, R16, UR5, R3 ;  /* 0x0000000510037c24 */ /* 0x000fe2000f8e0203 */
[----:B------:R-:W-:Y:S02]  /*d140*/  ULDC.64 UR4, c[0x0][0x2e0] ;  /* 0x0000b80000047ab9 */ /* 0x000fe40000000a00 */
[----:B--2---:R-:W-:Y:S02]  /*d150*/  IMAD R0, R0, UR4, RZ ;  /* 0x0000000400007c24 */ /* 0x004fe4000f8e02ff */
[----:B------:R-:W-:-:S04]  /*d160*/  IMAD.WIDE.U32 R2, R6, UR4, R2 ;  /* 0x0000000406027c25 */ /* 0x000fc8000f8e0002 */
[----:B------:R-:W-:Y:S01]  /*d170*/  IMAD R0, R6, UR5, R0 ;  /* 0x0000000506007c24 */ /* 0x000fe2000f8e0200 */
[----:B------:R-:W-:Y:S01]  /*d180*/  ULDC.64 UR4, c[0x0][0x2d0] ;  /* 0x0000b40000047ab9 */ /* 0x000fe20000000a00 */
[C---:B0-----:R-:W-:Y:S01]  /*d190*/  LOP3.LUT R6, R4.reuse, 0x7f, RZ, 0xc0, !PT ;  /* 0x0000007f04067812 */ /* 0x041fe200078ec0ff */
[----:B------:R-:W-:-:S03]  /*d1a0*/  IMAD.SHL.U32 R4, R4, 0x10, RZ ;  /* 0x0000001004047824 */ /* 0x000fc600078e00ff */
[----:B------:R-:W-:-:S04]  /*d1b0*/  SHF.R.U32.HI R6, RZ, 0x3, R6 ;  /* 0x00000003ff067819 */ /* 0x000fc80000011606 */
[----:B------:R-:W-:Y:S02]  /*d1c0*/  LOP3.LUT R4, R6, 0x70, R4, 0xf8, !PT ;  /* 0x0000007006047812 */ /* 0x000fe400078ef804 */
[----:B------:R-:W0:Y:S01]  /*d1d0*/  @P0 LDC R6, c[0x0][0x44c] ;  /* 0x00011300ff060b82 */ /* 0x000e220000000800 */
[----:B------:R-:W-:Y:S02]  /*d1e0*/  IMAD.SHL.U32 R5, R5, 0x80, RZ ;  /* 0x0000008005057824 */ /* 0x000fe400078e00ff */
[----:B------:R-:W-:-:S03]  /*d1f0*/  IMAD.IADD R3, R3, 0x1, R0 ;  /* 0x0000000103037824 */ /* 0x000fc600078e0200 */
[----:B------:R-:W-:-:S05]  /*d200*/  LOP3.LUT R0, R4, R5, RZ, 0xfc, !PT ;  /* 0x0000000504007212 */ /* 0x000fca00078efcff */
[----:B------:R-:W-:Y:S02]  /*d210*/  IMAD.MOV.U32 R4, RZ, RZ, R0 ;  /* 0x000000ffff047224 */ /* 0x000fe400078e0000 */
[----:B0-----:R-:W-:-:S05]  /*d220*/  @P0 IMAD.HI.U32 R6, R0, R6, RZ ;  /* 0x0000000600060227 */ /* 0x001fca00078e00ff */
[----:B---3--:R-:W-:-:S05]  /*d230*/  @P0 SHF.R.U32.HI R4, RZ, R7, R6 ;  /* 0x00000007ff040219 */ /* 0x008fca0000011606 */
[----:B------:R-:W-:-:S04]  /*d240*/  IMAD.MOV R6, RZ, RZ, -R4 ;  /* 0x000000ffff067224 */ /* 0x000fc800078e0a04 */
[----:B------:R-:W-:Y:S01]  /*d250*/  IMAD R0, R8, R6, R0 ;  /* 0x0000000608007224 */ /* 0x000fe200078e0200 */
[----:B------:R-:W-:Y:S01]  /*d260*/  SHF.R.S32.HI R6, RZ, 0x1f, R4 ;  /* 0x0000001fff067819 */ /* 0x000fe20000011404 */
[----:B------:R-:W-:-:S04]  /*d270*/  IMAD.WIDE.U32 R2, R4, UR4, R2 ;  /* 0x0000000404027c25 */ /* 0x000fc8000f8e0002 */
[----:B------:R-:W-:-:S04]  /*d280*/  IMAD R6, R6, UR4, RZ ;  /* 0x0000000406067c24 */ /* 0x000fc8000f8e02ff */
[----:B------:R-:W-:Y:S01]  /*d290*/  IMAD R4, R4, UR5, R6 ;  /* 0x0000000504047c24 */ /* 0x000fe2000f8e0206 */
[----:B------:R-:W-:-:S03]  /*d2a0*/  ULDC.64 UR4, c[0x0][0x2c8] ;  /* 0x0000b20000047ab9 */ /* 0x000fc60000000a00 */
[----:B------:R-:W-:Y:S01]  /*d2b0*/  IMAD.IADD R3, R3, 0x1, R4 ;  /* 0x0000000103037824 */ /* 0x000fe200078e0204 */
[----:B------:R-:W-:Y:S01]  /*d2c0*/  SHF.R.S32.HI R4, RZ, 0x1f, R0 ;  /* 0x0000001fff047819 */ /* 0x000fe20000011400 */
[----:B------:R-:W-:-:S04]  /*d2d0*/  IMAD.WIDE.U32 R2, R0, UR4, R2 ;  /* 0x0000000400027c25 */ /* 0x000fc8000f8e0002 */
[----:B------:R-:W-:Y:S01]  /*d2e0*/  IMAD R4, R4, UR4, RZ ;  /* 0x0000000404047c24 */ /* 0x000fe2000f8e02ff */
[----:B------:R-:W-:Y:S02]  /*d2f0*/  ULDC UR4, c[0x0][0x2b8] ;  /* 0x0000ae0000047ab9 */ /* 0x000fe40000000800 */
[----:B------:R-:W-:Y:S02]  /*d300*/  ISETP.GE.AND P1, PT, R10, UR4, PT ;  /* 0x000000040a007c0c */ /* 0x000fe4000bf26270 */
[----:B------:R0:W5:Y:S01]  /*d310*/  LDL R10, [R1+0x24] ;  /* 0x00002400010a7983 */ /* 0x0001620000100800 */
[----:B------:R-:W-:Y:S01]  /*d320*/  IMAD R0, R0, UR5, R4 ;  /* 0x0000000500007c24 */ /* 0x000fe2000f8e0204 */
[----:B------:R-:W-:Y:S02]  /*d330*/  LOP3.LUT R9, R11, 0x80, RZ, 0xfc, !PT ;  /* 0x000000800b097812 */ /* 0x000fe400078efcff */
[----:B------:R-:W-:Y:S01]  /*d340*/  LEA R4, P3, R2, UR6, 0x1 ;  /* 0x0000000602047c11 */ /* 0x000fe2000f8608ff */
[----:B------:R-:W-:Y:S01]  /*d350*/  IMAD.IADD R0, R3, 0x1, R0 ;  /* 0x0000000103007824 */ /* 0x000fe200078e0200 */
[----:B------:R-:W-:-:S02]  /*d360*/  ISETP.GE.AND P2, PT, R11, UR4, PT ;  /* 0x000000040b007c0c */ /* 0x000fc4000bf46270 */
[----:B------:R-:W-:Y:S01]  /*d370*/  ISETP.GE.AND P0, PT, R9, UR4, PT ;  /* 0x0000000409007c0c */ /* 0x000fe2000bf06270 */
[----:B------:R-:W-:Y:S01]  /*d380*/  UMOV UR4, 0xffffffff ;  /* 0xffffffff00047882 */ /* 0x000fe20000000000 */
[----:B------:R-:W-:Y:S02]  /*d390*/  LEA.HI.X R3, R2, UR7, R0, 0x1, P3 ;  /* 0x0000000702037c11 */ /* 0x000fe400098f0c00 */
[----:B0-----:R-:W-:Y:S09]  /*d3a0*/  BRA.DIV UR4, `(.L_x_249) ;  /* 0x0000004204d07947 */ /* 0x001ff2000b800000 */
[----:B------:R-:W2:Y:S01]  /*d3b0*/  LDL.LU R7, [R1+0x44] ;  /* 0x0000440001077983 */ /* 0x000ea20000300800 */
[----:B------:R-:W0:Y:S02]  /*d3c0*/  S2R R6, SR_TID.X ;  /* 0x0000000000067919 */ /* 0x000e240000002100 */
[----:B0-----:R-:W-:-:S04]  /*d3d0*/  LOP3.LUT R6, R6, 0x7f, RZ, 0xc0, !PT ;  /* 0x0000007f06067812 */ /* 0x001fc800078ec0ff */
[----:B------:R-:W-:-:S05]  /*d3e0*/  SHF.R.U32.HI R6, RZ, 0x3, R6 ;  /* 0x00000003ff067819 */ /* 0x000fca0000011606 */
[----:B------:R-:W-:Y:S02]  /*d3f0*/  IMAD.IADD R0, R6, 0x1, R5 ;  /* 0x0000000106007824 */ /* 0x000fe400078e0205 */
[----:B------:R-:W0:Y:S02]  /*d400*/  S2R R6, SR_TID.X ;  /* 0x0000000000067919 */ /* 0x000e240000002100 */
[----:B------:R-:W-:Y:S01]  /*d410*/  VIADD R5, R0, 0x10 ;  /* 0x0000001000057836 */ /* 0x000fe20000000000 */
[----:B------:R-:W-:Y:S01]  /*d420*/  SHFL.IDX PT, R9, R3, 0x1, 0x181f ;  /* 0x00381f0003097f89 */ /* 0x000fe200000e0000 */
[----:B0-----:R-:W-:-:S03]  /*d430*/  IMAD.SHL.U32 R11, R6, 0x8, RZ ;  /* 0x00000008060b7824 */ /* 0x001fc600078e00ff */
[----:B------:R-:W-:Y:S02]  /*d440*/  SHFL.IDX PT, R6, R3, RZ, 0x181f ;  /* 0x00181fff03067589 */ /* 0x000fe400000e0000 */
[----:B------:R-:W-:Y:S01]  /*d450*/  LOP3.LUT R11, R11, 0x38, RZ, 0xc0, !PT ;  /* 0x000000380b0b7812 */ /* 0x000fe200078ec0ff */
[----:B--2---:R-:W-:Y:S02]  /*d460*/  IMAD R2, R7, R8, RZ ;  /* 0x0000000807027224 */ /* 0x004fe400078e02ff */
[----:B------:R-:W0:Y:S03]  /*d470*/  SHFL.IDX PT, R7, R4, RZ, 0x181f ;  /* 0x00181fff04077589 */ /* 0x000e2600000e0000 */
[-C--:B------:R-:W-:Y:S02]  /*d480*/  ISETP.GE.AND P4, PT, R0, R2.reuse, PT ;  /* 0x000000020000720c */ /* 0x080fe40003f86270 */
[----:B------:R-:W-:-:S02]  /*d490*/  ISETP.GE.AND P3, PT, R5, R2, PT ;  /* 0x000000020500720c */ /* 0x000fc40003f66270 */
[----:B------:R-:W1:Y:S09]  /*d4a0*/  SHFL.IDX PT, R5, R4, 0x1, 0x181f ;  /* 0x00381f0004057f89 */ /* 0x000e7200000e0000 */
[----:B0-----:R-:W-:-:S05]  /*d4b0*/  @!P4 LEA R7, P5, R11, R7, 0x1 ;  /* 0x000000070b07c211 */ /* 0x001fca00078a08ff */
[----:B------:R-:W-:-:S05]  /*d4c0*/  @!P4 IMAD.X R6, RZ, RZ, R6, P5 ;  /* 0x000000ffff06c224 */ /* 0x000fca00028e0606 */
[----:B------:R-:W-:-:S04]  /*d4d0*/  @!P4 LOP3.LUT R7, R7, R6, RZ, 0x3c, !PT ;  /* 0x000000060707c212 */ /* 0x000fc800078e3cff */
[----:B------:R-:W-:Y:S02]  /*d4e0*/  @!P4 LOP3.LUT R6, R7, R6, RZ, 0x3c, !PT ;  /* 0x000000060706c212 */ /* 0x000fe400078e3cff */
[----:B-1----:R-:W-:Y:S02]  /*d4f0*/  @!P3 LEA R8, P5, R11, R5, 0x1 ;  /* 0x000000050b08b211 */ /* 0x002fe400078a08ff */
[----:B------:R-:W-:-:S03]  /*d500*/  @!P4 LOP3.LUT R7, R7, R6, RZ, 0x3c, !PT ;  /* 0x000000060707c212 */ /* 0x000fc600078e3cff */
[----:B------:R-:W-:Y:S02]  /*d510*/  @!P3 IMAD.X R5, RZ, RZ, R9, P5 ;  /* 0x000000ffff05b224 */ /* 0x000fe400028e0609 */
[----:B-----5:R-:W-:Y:S04]  /*d520*/  @!P4 LDGSTS.E.BYPASS.LTC128B.128 [R10+0x10400], desc[UR40][R6.64], !P2 ;  /* 0x10400000060acfae */ /* 0x020fe8000d101d68 */
[----:B------:R-:W-:Y:S04]  /*d530*/  @!P4 LDGSTS.E.BYPASS.LTC128B.128 [R10+0x14400], desc[UR40][R6.64+0x80], !P1 ;  /* 0x14400080060acfae */ /* 0x000fe8000c901d68 */
[----:B------:R0:W-:Y:S02]  /*d540*/  @!P4 LDGSTS.E.BYPASS.LTC128B.128 [R10+0x18400], desc[UR40][R6.64+0x100], !P0 ;  /* 0x18400100060acfae */ /* 0x0001e4000c101d68 */
[----:B0-----:R-:W-:-:S02]  /*d550*/  @!P3 IMAD.MOV.U32 R6, RZ, RZ, R8 ;  /* 0x000000ffff06b224 */ /* 0x001fc400078e0008 */
[----:B------:R-:W-:Y:S02]  /*d560*/  @!P3 IMAD.MOV.U32 R7, RZ, RZ, R5 ;  /* 0x000000ffff07b224 */ /* 0x000fe400078e0005 */
[----:B------:R-:W-:-:S03]  /*d570*/  VIADD R5, R0, 0x20 ;  /* 0x0000002000057836 */ /* 0x000fc60000000000 */
[----:B------:R-:W-:Y:S04]  /*d580*/  @!P3 LDGSTS.E.BYPASS.LTC128B.128 [R10+0x10c00], desc[UR40][R6.64], !P2 ;  /* 0x10c00000060abfae */ /* 0x000fe8000d101d68 */
[----:B------:R-:W-:Y:S04]  /*d590*/  @!P3 LDGSTS.E.BYPASS.LTC128B.128 [R10+0x14c00], desc[UR40][R6.64+0x80], !P1 ;  /* 0x14c00080060abfae */ /* 0x000fe8000c901d68 */
[----:B------:R0:W-:Y:S01]  /*d5a0*/  @!P3 LDGSTS.E.BYPASS.LTC128B.128 [R10+0x18c00], desc[UR40][R6.64+0x100], !P0 ;  /* 0x18c00100060abfae */ /* 0x0001e2000c101d68 */
[----:B------:R-:W-:-:S03]  /*d5b0*/  ISETP.GE.AND P3, PT, R5, R2, PT ;  /* 0x000000020500720c */ /* 0x000fc60003f66270 */
[----:B------:R-:W1:Y:S04]  /*d5c0*/  SHFL.IDX PT, R5, R4, 0x2, 0x181f ;  /* 0x00581f0004057f89 */ /* 0x000e6800000e0000 */
[----:B------:R-:W0:Y:S06]  /*d5d0*/  SHFL.IDX PT, R8, R3, 0x2, 0x181f ;  /* 0x00581f0003087f89 */ /* 0x000e2c00000e0000 */
[----:B-1----:R-:W-:-:S05]  /*d5e0*/  @!P3 LEA R5, P4, R11, R5, 0x1 ;  /* 0x000000050b05b211 */ /* 0x002fca00078808ff */
[----:B0-----:R-:W-:-:S04]  /*d5f0*/  @!P3 IMAD.X R6, RZ, RZ, R8, P4 ;  /* 0x000000ffff06b224 */ /* 0x001fc800020e0608 */
[----:B------:R-:W-:Y:S02]  /*d600*/  @!P3 IMAD.MOV.U32 R7, RZ, RZ, R6 ;  /* 0x000000ffff07b224 */ /* 0x000fe400078e0006 */
[----:B------:R-:W-:Y:S02]  /*d610*/  @!P3 IMAD.MOV.U32 R6, RZ, RZ, R5 ;  /* 0x000000ffff06b224 */ /* 0x000fe400078e0005 */
[----:B------:R-:W-:-:S03]  /*d620*/  VIADD R5, R0, 0x30 ;  /* 0x0000003000057836 */ /* 0x000fc60000000000 */
[----:B------:R-:W-:Y:S04]  /*d630*/  @!P3 LDGSTS.E.BYPASS.LTC128B.128 [R10+0x11400], desc[UR40][R6.64], !P2 ;  /* 0x11400000060abfae */ /* 0x000fe8000d101d68 */
[----:B------:R-:W-:Y:S04]  /*d640*/  @!P3 LDGSTS.E.BYPASS.LTC128B.128 [R10+0x15400], desc[UR40][R6.64+0x80], !P1 ;  /* 0x15400080060abfae */ /* 0x000fe8000c901d68 */
[----:B------:R0:W-:Y:S01]  /*d650*/  @!P3 LDGSTS.E.BYPASS.LTC128B.128 [R10+0x19400], desc[UR40][R6.64+0x100], !P0 ;  /* 0x19400100060abfae */ /* 0x0001e2000c101d68 */
[----:B------:R-:W-:-:S03]  /*d660*/  ISETP.GE.AND P3, PT, R5, R2, PT ;  /* 0x000000020500720c */ /* 0x000fc60003f66270 */
[----:B------:R-:W1:Y:S04]  /*d670*/  SHFL.IDX PT, R5, R4, 0x3, 0x181f ;  /* 0x00781f0004057f89 */ /* 0x000e6800000e0000 */
[----:B0-----:R-:W0:Y:S06]  /*d680*/  SHFL.IDX PT, R6, R3, 0x3, 0x181f ;  /* 0x00781f0003067f89 */ /* 0x001e2c00000e0000 */
[----:B-1----:R-:W-:-:S05]  /*d690*/  @!P3 LEA R5, P4, R11, R5, 0x1 ;  /* 0x000000050b05b211 */ /* 0x002fca00078808ff */
[----:B0-----:R-:W-:-:S04]  /*d6a0*/  @!P3 IMAD.X R6, RZ, RZ, R6, P4 ;  /* 0x000000ffff06b224 */ /* 0x001fc800020e0606 */
[----:B------:R-:W-:Y:S02]  /*d6b0*/  @!P3 IMAD.MOV.U32 R7, RZ, RZ, R6 ;  /* 0x000000ffff07b224 */ /* 0x000fe400078e0006 */
[----:B------:R-:W-:Y:S01]  /*d6c0*/  @!P3 IMAD.MOV.U32 R6, RZ, RZ, R5 ;  /* 0x000000ffff06b224 */ /* 0x000fe200078e0005 */
[----:B------:R-:W-:-:S04]  /*d6d0*/  IADD3 R5, R0, 0x40, RZ ;  /* 0x0000004000057810 */ /* 0x000fc80007ffe0ff */
        /* <DEDUP_REMOVED lines=22> */
[----:B------:R-:W-:Y:S02]  /*d840*/  @!P3 LDGSTS.E.BYPASS.LTC128B.128 [R10+0x12c00], desc[UR40][R6.64], !P2 ;  /* 0x12c00000060abfae */ /* 0x000fe4000d101d68 */
[----:B------:R-:W-:Y:S02]  /*d850*/  ISETP.GE.AND P4, PT, R5, R2, PT ;  /* 0x000000020500720c */ /* 0x000fe40003f86270 */
[----:B------:R-:W0:Y:S04]  /*d860*/  SHFL.IDX PT, R5, R4, 0x6, 0x181f ;  /* 0x00d81f0004057f89 */ /* 0x000e2800000e0000 */
[----:B------:R-:W-:Y:S04]  /*d870*/  @!P3 LDGSTS.E.BYPASS.LTC128B.128 [R10+0x16c00], desc[UR40][R6.64+0x80], !P1 ;  /* 0x16c00080060abfae */ /* 0x000fe8000c901d68 */
[----:B------:R1:W-:Y:S04]  /*d880*/  @!P3 LDGSTS.E.BYPASS.LTC128B.128 [R10+0x1ac00], desc[UR40][R6.64+0x100], !P0 ;  /* 0x1ac00100060abfae */ /* 0x0003e8000c101d68 */
[----:B-1----:R-:W1:Y:S01]  /*d890*/  SHFL.IDX PT, R6, R3, 0x6, 0x181f ;  /* 0x00d81f0003067f89 */ /* 0x002e6200000e0000 */
[----:B0-----:R-:W-:-:S05]  /*d8a0*/  @!P4 LEA R5, P3, R11, R5, 0x1 ;  /* 0x000000050b05c211 */ /* 0x001fca00078608ff */
[----:B-1----:R-:W-:-:S04]  /*d8b0*/  @!P4 IMAD.X R6, RZ, RZ, R6, P3 ;  /* 0x000000ffff06c224 */ /* 0x002fc800018e0606 */
[----:B------:R-:W-:Y:S02]  /*d8c0*/  @!P4 IMAD.MOV.U32 R7, RZ, RZ, R6 ;  /* 0x000000ffff07c224 */ /* 0x000fe400078e0006 */
[----:B------:R-:W-:Y:S02]  /*d8d0*/  @!P4 IMAD.MOV.U32 R6, RZ, RZ, R5 ;  /* 0x000000ffff06c224 */ /* 0x000fe400078e0005 */
[----:B------:R1:W2:Y:S04]  /*d8e0*/  SHFL.IDX PT, R5, R3, 0x7, 0x181f ;  /* 0x00f81f0003057f89 */ /* 0x0002a800000e0000 */
[----:B------:R1:W-:Y:S04]  /*d8f0*/  @!P4 LDGSTS.E.BYPASS.LTC128B.128 [R10+0x13400], desc[UR40][R6.64], !P2 ;  /* 0x13400000060acfae */ /* 0x0003e8000d101d68 */
[----:B------:R1:W-:Y:S04]  /*d900*/  @!P4 LDGSTS.E.BYPASS.LTC128B.128 [R10+0x17400], desc[UR40][R6.64+0x80], !P1 ;  /* 0x17400080060acfae */ /* 0x0003e8000c901d68 */
[----:B------:R1:W-:Y:S04]  /*d910*/  @!P4 LDGSTS.E.BYPASS.LTC128B.128 [R10+0x1b400], desc[UR40][R6.64+0x100], !P0 ;  /* 0x1b400100060acfae */ /* 0x0003e8000c101d68 */
[----:B------:R1:W3:Y:S02]  /*d920*/  SHFL.IDX PT, R3, R4, 0x7, 0x181f ;  /* 0x00f81f0004037f89 */ /* 0x0002e400000e0000 */
.L_x_366:
[----:B------:R-:W-:Y:S01]  /*d930*/  VIADD R0, R0, 0x70 ;  /* 0x0000007000007836 */ /* 0x000fe20000000000 */
[----:B------:R-:W-:Y:S04]  /*d940*/  BSSY B0, `(.L_x_250) ;  /* 0x000000e000007945 */ /* 0x000fe80003800000 */
[----:B------:R-:W-:-:S13]  /*d950*/  ISETP.GE.AND P3, PT, R0, R2, PT ;  /* 0x000000020000720c */ /* 0x000fda0003f66270 */
[----:B------:R-:W-:Y:S05]  /*d960*/  @P3 BRA `(.L_x_251) ;  /* 0x00000000002c3947 */ /* 0x000fea0003800000 */
[----:B-1----:R-:W1:Y:S02]  /*d970*/  S2R R4, SR_TID.X ;  /* 0x0000000000047919 */ /* 0x002e640000002100 */
[----:B-1----:R-:W-:-:S05]  /*d980*/  IMAD.SHL.U32 R4, R4, 0x8, RZ ;  /* 0x0000000804047824 */ /* 0x002fca00078e00ff */
[----:B------:R-:W-:-:S04]  /*d990*/  LOP3.LUT R4, R4, 0x38, RZ, 0xc0, !PT ;  /* 0x0000003804047812 */ /* 0x000fc800078ec0ff */
[----:B---3--:R-:W-:-:S05]  /*d9a0*/  LEA R2, P3, R4, R3, 0x1 ;  /* 0x0000000304027211 */ /* 0x008fca00078608ff */
[----:B--2---:R-:W-:-:S05]  /*d9b0*/  IMAD.X R3, RZ, RZ, R5, P3 ;  /* 0x000000ffff037224 */ /* 0x004fca00018e0605 */
[----:B------:R-:W-:Y:S01]  /*d9c0*/  @!PT LDS RZ, [RZ] ;  /* 0x00000000fffff984 */ /* 0x000fe20000000800 */
[----:B------:R-:W-:Y:S01]  /*d9d0*/  @!PT LDS RZ, [RZ] ;  /* 0x00000000fffff984 */ /* 0x000fe20000000800 */
[----:B------:R-:W-:Y:S01]  /*d9e0*/  @!PT LDS RZ, [RZ] ;  /* 0x00000000fffff984 */ /* 0x000fe20000000800 */
[----:B------:R4:W-:Y:S04]  /*d9f0*/  LDGSTS.E.BYPASS.LTC128B.128 [R10+0x13c00], desc[UR40][R2.64], !P2 ;  /* 0x13c00000020a7fae */ /* 0x0009e8000d101d68 */
[----:B------:R4:W-:Y:S04]  /*da00*/  LDGSTS.E.BYPASS.LTC128B.128 [R10+0x17c00], desc[UR40][R2.64+0x80], !P1 ;  /* 0x17c00080020a7fae */ /* 0x0009e8000c901d68 */
[----:B------:R4:W-:Y:S02]  /*da10*/  LDGSTS.E.BYPASS.LTC128B.128 [R10+0x1bc00], desc[UR40][R2.64+0x100], !P0 ;  /* 0x1bc00100020a7fae */ /* 0x0009e4000c101d68 */
.L_x_251:
[----:B------:R-:W-:Y:S05]  /*da20*/  BSYNC B0 ;  /* 0x0000000000007941 */ /* 0x000fea0003800000 */
.L_x_250:
[----:B------:R-:W-:Y:S01]  /*da30*/  NOP ;  /* 0x0000000000007918 */ /* 0x000fe20000000000 */
[----:B------:R-:W-:Y:S01]  /*da40*/  PLOP3.LUT P0, PT, PT, PT, PT, 0x80, 0x0 ;  /* 0x000000000000781c */ /* 0x000fe20003f0f070 */
[----:B01----:R-:W-:-:S12]  /*da50*/  VIADD R6, R18, 0x34800 ;  /* 0x0003480012067836 */ /* 0x003fd80000000000 */
.L_x_252:
[----:B------:R-:W-:Y:S02]  /*da60*/  PLOP3.LUT P1, PT, P1, P0, PT, 0xa2, 0x0 ;  /* 0x000000000000781c */ /* 0x000fe40000f21472 */
[----:B------:R-:W-:-:S08]  /*da70*/  @P0 R2UR P1, UR4, R18 ;  /* 0x00000000120402ca */ /* 0x000fd00000020000 */
[----:B------:R-:W-:-:S05]  /*da80*/  @P0 PLOP3.LUT P0, PT, P1, PT, PT, 0x80, 0x0 ;  /* 0x000000000000081c */ /* 0x000fca0000f0f070 */
[----:B------:R-:W-:Y:S01]  /*da90*/  @!P1 SYNCS.ARRIVE.TRANS64.RED.A0T1 RZ, [UR4+0x34800], RZ ;  /* 0x034800ffffff99a7 */ /* 0x000fe20008200404 */
[----:B------:R-:W-:Y:S07]  /*daa0*/  @!P1 ARRIVES.LDGSTSBAR.64.TRANSCNT [UR4+0x34800] ;  /* 0x03480000ff0099b0 */ /* 0x000fee0008000a84 */
[----:B------:R-:W-:Y:S05]  /*dab0*/  @P0 BRA.U.ANY `(.L_x_252) ;  /* 0xfffffffd00e80947 */ /* 0x000fea000393ffff */
[----:B----4-:R-:W4:Y:S02]  /*dac0*/  LDL.LU R2, [R1+0x48] ;  /* 0x0000480001027983 */ /* 0x010f240000300800 */
[----:B----4-:R-:W-:-:S05]  /*dad0*/  VIADD R2, R2, 0x1 ;  /* 0x0000000102027836 */ /* 0x010fca0000000000 */
[----:B------:R0:W-:Y:S01]  /*dae0*/  STL [R1+0x48], R2 ;  /* 0x0000480201007387 */ /* 0x0001e20000100800 */
[----:B------:R-:W-:-:S04]  /*daf0*/  LEA.HI R0, R2, R2, RZ, 0x1 ;  /* 0x0000000202007211 */ /* 0x000fc800078f08ff */
[----:B------:R-:W-:-:S04]  /*db00*/  LOP3.LUT R0, R0, 0xfffffffe, RZ, 0xc0, !PT ;  /* 0xfffffffe00007812 */ /* 0x000fc800078ec0ff */
[----:B------:R-:W-:-:S04]  /*db10*/  IADD3 R0, R2, -R0, RZ ;  /* 0x8000000002007210 */ /* 0x000fc80007ffe0ff */
[----:B------:R-:W-:Y:S01]  /*db20*/  SHF.L.U32 R0, R0, 0x1f, RZ ;  /* 0x0000001f00007819 */ /* 0x000fe200000006ff */
[----:B------:R-:W-:Y:S01]  /*db30*/  NOP ;  /* 0x0000000000007918 */ /* 0x000fe20000000000 */
[----:B------:R0:W-:Y:S01]  /*db40*/  SYNCS.ARRIVE.TRANS64.A1T0 RZ, [R18+URZ+0x34800], RZ ;  /* 0x034800ff12ff79a7 */ /* 0x0001e2000810003f */
[----:B------:R-:W-:Y:S01]  /*db50*/  BSSY B0, `(.L_x_253) ;  /* 0x0000003000007945 */ /* 0x000fe20003800000 */
[----:B------:R-:W1:Y:S03]  /*db60*/  SYNCS.PHASECHK.TRANS64.TRYWAIT P0, [R18+URZ+0x34820], R0 ;  /* 0x03482000120075a7 */ /* 0x000e66000800017f */
[----:B01----:R-:W-:Y:S05]  /*db70*/  @!P0 BRA `(.L_x_254) ;  /* 0x0000004400e08947 */ /* 0x003fea0003800000 */
.L_x_367:
[----:B------:R-:W-:Y:S05]  /*db80*/  BSYNC B0 ;  /* 0x0000000000007941 */ /* 0x000fea0003800000 */
.L_x_253:
[----:B------:R-:W0:Y:S04]  /*db90*/  LDL R2, [R1+0x38] ;  /* 0x0000380001027983 */ /* 0x000e280000100800 */
[----:B---3--:R-:W3:Y:S01]  /*dba0*/  LDL R3, [R1+0x28] ;  /* 0x0000280001037983 */ /* 0x008ee20000100800 */
[----:B------:R-:W-:Y:S01]  /*dbb0*/  BSSY B0, `(.L_x_255) ;  /* 0x0000213000007945 */ /* 0x000fe20003800000 */
[----:B0-----:R-:W-:-:S05]  /*dbc0*/  VIADD R0, R2, 0xfffffffe ;  /* 0xfffffffe02007836 */ /* 0x001fca0000000000 */
[----:B---3--:R-:W-:-:S13]  /*dbd0*/  ISETP.GE.AND P0, PT, R0, R3, PT ;  /* 0x000000030000720c */ /* 0x008fda0003f06270 */
[----:B------:R-:W-:Y:S05]  /*dbe0*/  @!P0 BRA `(.L_x_256) ;  /* 0x00000020003c8947 */ /* 0x000fea0003800000 */
[----:B------:R-:W3:Y:S04]  /*dbf0*/  LDL.LU R2, [R1+0x58] ;  /* 0x0000580001027983 */ /* 0x000ee80000300800 */
[----:B--2---:R-:W2:Y:S04]  /*dc00*/  LDL.LU R5, [R1+0x34] ;  /* 0x0000340001057983 */ /* 0x004ea80000300800 */
[----:B------:R-:W4:Y:S01]  /*dc10*/  LDL.LU R4, [R1+0x40] ;  /* 0x0000400001047983 */ /* 0x000f220000300800 */
[----:B------:R-:W-:Y:S01]  /*dc20*/  LOP3.LUT R12, RZ, R3, RZ, 0x33, !PT ;  /* 0x00000003ff0c7212 */ /* 0x000fe200078e33ff */
[----:B------:R-:W-:Y:S01]  /*dc30*/  BSSY B2, `(.L_x_257) ;  /* 0x00000b5000027945 */ /* 0x000fe20003800000 */
[----:B---3--:R-:W-:-:S04]  /*dc40*/  VIADD R2, R2, 0x1 ;  /* 0x0000000102027836 */ /* 0x008fc80000000000 */
[----:B--2---:R-:W-:-:S05]  /*dc50*/  IMAD R2, R2, R5, RZ ;  /* 0x0000000502027224 */ /* 0x004fca00078e02ff */
[----:B----4-:R-:W-:-:S05]  /*dc60*/  VIMNMX R4, R4, R2, PT ;  /* 0x0000000204047248 */ /* 0x010fca0003fe0100 */
[----:B------:R-:W-:-:S05]  /*dc70*/  IMAD.MOV R2, RZ, RZ, -R4 ;  /* 0x000000ffff027224 */ /* 0x000fca00078e0a04 */
[----:B------:R-:W-:-:S05]  /*dc80*/  VIADDMNMX R12, R2, 0x1, R12, !PT ;  /* 0x00000001020c7846 */ /* 0x000fca000780010c */
[----:B------:R-:W-:-:S05]  /*dc90*/  IMAD.IADD R2, R4, 0x1, R12 ;  /* 0x0000000104027824 */ /* 0x000fca00078e020c */
[----:B------:R-:W-:-:S04]  /*dca0*/  LOP3.LUT R2, R2, 0x1, RZ, 0xc0, !PT ;  /* 0x0000000102027812 */ /* 0x000fc800078ec0ff */
[----:B------:R-:W-:-:S13]  /*dcb0*/  ISETP.NE.U32.AND P0, PT, R2, 0x1, PT ;  /* 0x000000010200780c */ /* 0x000fda0003f05070 */
[----:B------:R-:W-:Y:S05]  /*dcc0*/  @P0 BRA `(.L_x_258) ;  /* 0x0000000800ac0947 */ /* 0x000fea0003800000 */
[----:B------:R-:W2:Y:S04]  /*dcd0*/  LDL R5, [R1+0x20] ;  /* 0x0000200001057983 */ /* 0x000ea80000100800 */
[----:B------:R-:W3:Y:S01]  /*dce0*/  LDL R3, [R1+0x14] ;  /* 0x0000140001037983 */ /* 0x000ee20000100800 */
[----:B------:R-:W-:Y:S01]  /*dcf0*/  VIADD R9, R19, 0x1 ;  /* 0x0000000113097836 */ /* 0x000fe20000000000 */
[----:B------:R-:W-:Y:S04]  /*dd00*/  BSSY B1, `(.L_x_259) ;  /* 0x00000a3000017945 */ /* 0x000fe80003800000 */
[----:B------:R-:W-:-:S04]  /*dd10*/  ISETP.NE.AND P0, PT, R9, 0x2, PT ;  /* 0x000000020900780c */ /* 0x000fc80003f05270 */
[----:B------:R-:W-:Y:S02]  /*dd20*/  SEL R13, RZ, 0x1, P0 ;  /* 0x00000001ff0d7807 */ /* 0x000fe40000000000 */
[----:B------:R-:W-:Y:S02]  /*dd30*/  SEL R9, R9, RZ, P0 ;  /* 0x000000ff09097207 */ /* 0x000fe40000000000 */
[----:B--2---:R-:W-:Y:S02]  /*dd40*/  ISETP.NE.AND P1, PT, R5, RZ, PT ;  /* 0x000000ff0500720c */ /* 0x004fe40003f25270 */
[----:B---3--:R-:W-:-:S11]  /*dd50*/  LOP3.LUT R13, R3, R13, RZ, 0x3c, !PT ;  /* 0x0000000d030d7212 */ /* 0x008fd600078e3cff */
[----:B------:R-:W-:Y:S05]  /*dd60*/  @!P1 BRA `(.L_x_260) ;  /* 0x0000000800709947 */ /* 0x000fea0003800000 */
[----:B------:R-:W-:Y:S01]  /*dd70*/  ULDC.64 UR4, c[0x0][0x418] ;  /* 0x0001060000047ab9 */ /* 0x000fe20000000a00 */
[----:B------:R-:W-:Y:S01]  /*dd80*/  IMAD.MOV.U32 R5, RZ, RZ, R17 ;  /* 0x000000ffff057224 */ /* 0x000fe200078e0011 */
[----:B------:R-:W-:-:S04]  /*dd90*/  ISETP.NE.U32.AND P0, PT, RZ, UR4, PT ;  /* 0x00000004ff007c0c */ /* 0x000fc8000bf05070 */
[----:B------:R-:W-:-:S13]  /*dda0*/  ISETP.NE.AND.EX P0, PT, RZ, UR5, PT, P0 ;  /* 0x00000005ff007c0c */ /* 0x000fda000bf05300 */
[----:B------:R-:W-:Y:S05]  /*ddb0*/  @!P0 BRA `(.L_x_261) ;  /* 0x00000000004c8947 */ /* 0x000fea0003800000 */
[----:B------:R-:W2:Y:S01]  /*ddc0*/  LDL R10, [R1+0x1c] ;  /* 0x00001c00010a7983 */ /* 0x000ea20000100800 */
[----:B------:R-:W0:Y:S01]  /*ddd0*/  LDC R7, c[0x0][0x43c] ;  /* 0x00010f00ff077b82 */ /* 0x000e220000000800 */
[----:B------:R-:W-:Y:S02]  /*dde0*/  ULDC.64 UR6, c[0x0][0x428] ;  /* 0x00010a0000067ab9 */ /* 0x000fe40000000a00 */
[----:B------:R-:W3:Y:S01]  /*ddf0*/  LDL R8, [R1+0x10] ;  /* 0x0000100001087983 */ /* 0x000ee20000100800 */
[----:B0-----:R-:W-:-:S13]  /*de00*/  ISETP.NE.AND P0, PT, R7, 0x1, PT ;  /* 0x000000010700780c */ /* 0x001fda0003f05270 */
[----:B------:R-:W0:Y:S02]  /*de10*/  @P0 LDC.64 R2, c[0x0][0x440] ;  /* 0x00011000ff020b82 */ /* 0x000e240000000a00 */
[----:B0-----:R-:W-:-:S04]  /*de20*/  @P0 IMAD.HI.U32 R5, R0, R2, RZ ;  /* 0x0000000200050227 */ /* 0x001fc800078e00ff */
[----:B------:R-:W-:Y:S01]  /*de30*/  IMAD.MOV.U32 R2, RZ, RZ, R0 ;  /* 0x000000ffff027224 */ /* 0x000fe200078e0000 */
[----:B------:R-:W-:-:S05]  /*de40*/  @P0 SHF.R.U32.HI R2, RZ, R3, R5 ;  /* 0x00000003ff020219 */ /* 0x000fca0000011605 */
[----:B------:R-:W-:-:S04]  /*de50*/  IMAD.MOV R3, RZ, RZ, -R2 ;  /* 0x000000ffff037224 */ /* 0x000fc800078e0a02 */
[----:B------:R-:W-:Y:S01]  /*de60*/  IMAD R0, R7, R3, R0 ;  /* 0x0000000307007224 */ /* 0x000fe200078e0200 */
[----:B------:R-:W-:Y:S01]  /*de70*/  SHF.R.S32.HI R3, RZ, 0x1f, R2 ;  /* 0x0000001fff037819 */ /* 0x000fe20000011402 */
[----:B--2---:R-:W-:-:S04]  /*de80*/  IMAD R5, R10, UR6, RZ ;  /* 0x000000060a057c24 */ /* 0x004fc8000f8e02ff */
[C---:B---3--:R-:W-:Y:S02]  /*de90*/  IMAD R5, R8.reuse, UR7, R5 ;  /* 0x0000000708057c24 */ /* 0x048fe4000f8e0205 */
[----:B------:R-:W-:-:S04]  /*dea0*/  IMAD.WIDE.U32 R2, R8, UR6, R2 ;  /* 0x0000000608027c25 */ /* 0x000fc8000f8e0002 */
[----:B------:R-:W-:Y:S01]  /*deb0*/  IMAD.IADD R3, R5, 0x1, R3 ;  /* 0x0000000105037824 */ /* 0x000fe200078e0203 */
[----:B------:R-:W-:-:S04]  /*dec0*/  LEA R10, P0, R2, UR4, 0x2 ;  /* 0x00000004020a7c11 */ /* 0x000fc8000f8010ff */
[----:B------:R-:W-:-:S05]  /*ded0*/  LEA.HI.X R11, R2, UR5, R3, 0x2, P0 ;  /* 0x00000005020b7c11 */ /* 0x000fca00080f1403 */
[----:B------:R0:W5:Y:S04]  /*dee0*/  LDG.E R5, desc[UR40][R10.64] ;  /* 0x000000280a057981 */ /* 0x000168000c1e1900 */
.L_x_261:
[----:B------:R-:W-:Y:S01]  /*def0*/  IMAD R3, R9, 0x8, R18 ;  /* 0x0000000809037824 */ /* 0x000fe200078e0212 */
[----:B------:R-:W-:Y:S01]  /*df00*/  SHF.L.U32 R2, R13, 0x1f, RZ ;  /* 0x0000001f0d027819 */ /* 0x000fe200000006ff */
[----:B------:R-:W-:Y:S03]  /*df10*/  BSSY B3, `(.L_x_262) ;  /* 0x0000003000037945 */ /* 0x000fe60003800000 */
[----:B------:R-:W1:Y:S02]  /*df20*/  SYNCS.PHASECHK.TRANS64.TRYWAIT P0, [R3+URZ+0x34840], R2 ;  /* 0x03484002030075a7 */ /* 0x000e64000800017f */
[----:B-1----:R-:W-:Y:S05]  /*df30*/  @!P0 BRA `(.L_x_263) ;  /* 0x0000004400048947 */ /* 0x002fea0003800000 */
.L_x_368:
[----:B------:R-:W-:Y:S05]  /*df40*/  BSYNC B3 ;  /* 0x0000000000037941 */ /* 0x000fea0003800000 */
.L_x_262:
[----:B------:R-:W2:Y:S01]  /*df50*/  S2R R7, SR_TID.X ;  /* 0x0000000000077919 */ /* 0x000ea20000002100 */
[----:B------:R-:W-:Y:S01]  /*df60*/  BSSY B3, `(.L_x_264) ;  /* 0x000000b000037945 */ /* 0x000fe20003800000 */
[----:B--2---:R-:W-:-:S04]  /*df70*/  LOP3.LUT R7, R7, 0x7f, RZ, 0xc0, !PT ;  /* 0x0000007f07077812 */ /* 0x004fc800078ec0ff */
[----:B------:R-:W-:-:S13]  /*df80*/  ISETP.NE.AND P1, PT, R7, RZ, PT ;  /* 0x000000ff0700720c */ /* 0x000fda0003f25270 */
[----:B------:R-:W-:Y:S05]  /*df90*/  @P1 BRA `(.L_x_265) ;  /* 0x00000000001c1947 */ /* 0x000fea0003800000 */
[----:B------:R-:W2:Y:S01]  /*dfa0*/  S2R R7, SR_TID.X ;  /* 0x0000000000077919 */ /* 0x000ea20000002100 */
[----:B-1----:R-:W-:-:S04]  /*dfb0*/  IMAD.MOV.U32 R2, RZ, RZ, 0xc000 ;  /* 0x0000c000ff027424 */ /* 0x002fc800078e00ff */
[----:B------:R3:W-:Y:S01]  /*dfc0*/  SYNCS.ARRIVE.TRANS64 RZ, [R3+URZ+0x34830], R2 ;  /* 0x0348300203ff79a7 */ /* 0x0007e2000800003f */
[----:B--2---:R-:W-:-:S04]  /*dfd0*/  LOP3.LUT R7, R7, 0x1f, RZ, 0xc0, !PT ;  /* 0x0000001f07077812 */ /* 0x004fc800078ec0ff */
[----:B------:R-:W-:-:S13]  /*dfe0*/  ISETP.NE.AND P0, PT, R7, RZ, PT ;  /* 0x000000ff0700720c */ /* 0x000fda0003f05270 */
[----:B---3--:R-:W-:Y:S05]  /*dff0*/  @!P0 BRA `(.L_x_265) ;  /* 0x0000000000048947 */ /* 0x008fea0003800000 */
[----:B------:R-:W-:Y:S01]  /*e000*/  BPT.TRAP 0x1 ;  /* 0x000000040000795c */ /* 0x000fe20000300000 */
.L_x_265:
[----:B------:R-:W-:Y:S05]  /*e010*/  BSYNC B3 ;  /* 0x0000000000037941 */ /* 0x000fea0003800000 */
.L_x_264:
[----:B-1----:R-:W2:Y:S01]  /*e020*/  LDL R2, [R1+0x18] ;  /* 0x0000180001027983 */ /* 0x002ea20000100800 */
[----:B------:R-:W-:Y:S01]  /*e030*/  IMAD.MOV.U32 R14, RZ, RZ, RZ ;  /* 0x000000ffff0e7224 */ /* 0x000fe200078e00ff */
[----:B------:R-:W-:Y:S01]  /*e040*/  UIADD3 UR4, UP0, UR38, 0x370, URZ ;  /* 0x0000037026047890 */ /* 0x000fe2000ff1e03f */
[----:B------:R-:W-:Y:S01]  /*e050*/  IMAD R8, R9, 0xc000, R18 ;  /* 0x0000c00009087824 */ /* 0x000fe200078e0212 */
[----:B------:R-:W-:Y:S01]  /*e060*/  PLOP3.LUT P0, PT, PT, PT, PT, 0x80, 0x0 ;  /* 0x000000000000781c */ /* 0x000fe20003f0f070 */
[----:B------:R-:W-:Y:S01]  /*e070*/  VIADD R3, R3, 0x34830 ;  /* 0x0003483003037836 */ /* 0x000fe20000000000 */
[----:B------:R-:W-:Y:S01]  /*e080*/  R2UR UR10, R14 ;  /* 0x000000000e0a72ca */ /* 0x000fe200000e0000 */
[----:B------:R-:W-:Y:S01]  /*e090*/  VIADD R7, R8, 0x1c400 ;  /* 0x0001c40008077836 */ /* 0x000fe20000000000 */
[----:B------:R-:W-:Y:S01]  /*e0a0*/  UIADD3.X UR5, URZ, UR39, URZ, UP0, !UPT ;  /* 0x000000273f057290 */ /* 0x000fe200087fe43f */
[----:B------:R-:W-:Y:S01]  /*e0b0*/  UMOV UR6, 0x0 ;  /* 0x0000000000067882 */ /* 0x000fe20000000000 */
[----:B------:R-:W-:Y:S01]  /*e0c0*/  UMOV UR7, 0x14f00000 ;  /* 0x14f0000000077882 */ /* 0x000fe20000000000 */
[----:B--2---:R-:W-:-:S10]  /*e0d0*/  IMAD R2, R0, 0x80, R2 ;  /* 0x0000008000027824 */ /* 0x004fd400078e0202 */
.L_x_266:
[----:B------:R-:W-:-:S13]  /*e0e0*/  @P0 ELECT P2, URZ, PT ;  /* 0x00000000003f082f */ /* 0x000fda0003840000 */
[----:B-----5:R-:W-:Y:S02]  /*e0f0*/  @P2 R2UR UR13, R5 ;  /* 0x00000000050d22ca */ /* 0x020fe400000e0000 */
[----:B------:R-:W-:Y:S02]  /*e100*/  @P2 R2UR UR12, R16 ;  /* 0x00000000100c22ca */ /* 0x000fe400000e0000 */
[----:B------:R-:W-:Y:S02]  /*e110*/  @P2 R2UR UR11, R2 ;  /* 0x00000000020b22ca */ /* 0x000fe400000e0000 */
[----:B------:R-:W-:Y:S02]  /*e120*/  @P2 R2UR UR9, R3 ;  /* 0x00000000030922ca */ /* 0x000fe400000e0000 */
[----:B------:R-:W-:Y:S02]  /*e130*/  @P2 R2UR UR8, R7 ;  /* 0x00000000070822ca */ /* 0x000fe400000e0000 */
[----:B------:R-:W-:-:S02]  /*e140*/  @P2 PLOP3.LUT P0, PT, P2, PT, PT, 0x8, 0x0 ;  /* 0x000000000000281c */ /* 0x000fc4000170e170 */
[----:B------:R-:W-:-:S09]  /*e150*/  PLOP3.LUT P2, PT, PT, PT, PT, 0x8, 0x0 ;  /* 0x000000000000781c */ /* 0x000fd20003f4e170 */
[----:B------:R1:W-:Y:S02]  /*e160*/  UTMALDG.4D [UR8], [UR4], desc[UR6] ;  /* 0x00000608040075b4 */ /* 0x0003e40008019000 */
[----:B-1----:R-:W-:Y:S05]  /*e170*/  @P0 BRA.U.ANY `(.L_x_266) ;  /* 0xfffffffd00d80947 */ /* 0x002fea000393ffff */
[----:B------:R-:W-:Y:S01]  /*e180*/  IMAD.MOV.U32 R15, RZ, RZ, 0x40 ;  /* 0x00000040ff0f7424 */ /* 0x000fe200078e00ff */
[----:B------:R-:W-:Y:S01]  /*e190*/  PLOP3.LUT P0, PT, PT, PT, PT, 0x80, 0x0 ;  /* 0x000000000000781c */ /* 0x000fe20003f0f070 */
[----:B------:R-:W-:Y:S01]  /*e1a0*/  UMOV UR6, 0x0 ;  /* 0x0000000000067882 */ /* 0x000fe20000000000 */
[----:B------:R-:W-:Y:S01]  /*e1b0*/  IADD3 R7, R8, 0x20400, RZ ;  /* 0x0002040008077810 */ /* 0x000fe20007ffe0ff */
[----:B------:R-:W-:Y:S01]  /*e1c0*/  UMOV UR7, 0x14f00000 ;  /* 0x14f0000000077882 */ /* 0x000fe20000000000 */
[----:B------:R-:W-:-:S15]  /*e1d0*/  R2UR UR10, R15 ;  /* 0x000000000f0a72ca */ /* 0x000fde00000e0000 */
.L_x_267:
[----:B------:R-:W-:-:S13]  /*e1e0*/  @P0 ELECT P2, URZ, PT ;  /* 0x00000000003f082f */ /* 0x000fda0003840000 */
[----:B------:R-:W-:Y:S02]  /*e1f0*/  @P2 R2UR UR13, R5 ;  /* 0x00000000050d22ca */ /* 0x000fe400000e0000 */
        /* <DEDUP_REMOVED lines=8> */
[----:B------:R-:W-:Y:S01]  /*e280*/  PLOP3.LUT P0, PT, PT, PT, PT, 0x80, 0x0 ;  /* 0x000000000000781c */ /* 0x000fe20003f0f070 */
[----:B------:R-:W-:Y:S01]  /*e290*/  VIADD R8, R8, 0x24400 ;  /* 0x0002440008087836 */ /* 0x000fe20000000000 */
[----:B------:R-:W-:Y:S01]  /*e2a0*/  UMOV UR6, 0x0 ;  /* 0x0000000000067882 */ /* 0x000fe20000000000 */
[----:B------:R-:W-:Y:S01]  /*e2b0*/  UMOV UR7, 0x14f00000 ;  /* 0x14f0000000077882 */ /* 0x000fe20000000000 */
[----:B------:R-:W-:-:S09]  /*e2c0*/  UMOV UR10, 0x80 ;  /* 0x00000080000a7882 */ /* 0x000fd20000000000 */
.L_x_268:
        /* <DEDUP_REMOVED lines=10> */
[----:B------:R-:W2:Y:S01]  /*e370*/  LDL.LU R7, [R1+0x14] ;  /* 0x0000140001077983 */ /* 0x000ea20000300800 */
[----:B------:R-:W-:Y:S01]  /*e380*/  IMAD R3, R19, 0x8, R6 ;  /* 0x0000000813037824 */ /* 0x000fe200078e0206 */
[----:B------:R-:W-:Y:S01]  /*e390*/  BSSY B3, `(.L_x_269) ;  /* 0x0000004000037945 */ /* 0x000fe20003800000 */
[----:B--2---:R-:W-:-:S04]  /*e3a0*/  SHF.L.U32 R2, R7, 0x1f, RZ ;  /* 0x0000001f07027819 */ /* 0x004fc800000006ff */
[----:B------:R-:W1:Y:S02]  /*e3b0*/  SYNCS.PHASECHK.TRANS64.TRYWAIT P0, [R3+URZ+0x60], R2 ;  /* 0x00006002030075a7 */ /* 0x000e64000800017f */
[----:B-1----:R-:W-:Y:S05]  /*e3c0*/  @!P0 BRA `(.L_x_270) ;  /* 0x0000003c00f48947 */ /* 0x002fea0003800000 */
.L_x_369:
[----:B------:R-:W-:Y:S05]  /*e3d0*/  BSYNC B3 ;  /* 0x0000000000037941 */ /* 0x000fea0003800000 */
.L_x_269:
[----:B------:R-:W-:Y:S01]  /*e3e0*/  BSSY B3, `(.L_x_271) ;  /* 0x000000c000037945 */ /* 0x000fe20003800000 */
[----:B0-----:R-:W-:Y:S02]  /*e3f0*/  IMAD.MOV.U32 R10, RZ, RZ, 0x0 ;  /* 0x00000000ff0a7424 */ /* 0x001fe400078e00ff */
[----:B------:R-:W-:Y:S01]  /*e400*/  IMAD.MOV.U32 R11, RZ, RZ, 0x14f00000 ;  /* 0x14f00000ff0b7424 */ /* 0x000fe200078e00ff */
[----:B------:R-:W-:Y:S06]  /*e410*/  @P1 BRA `(.L_x_272) ;  /* 0x0000000000201947 */ /* 0x000fec0003800000 */
[----:B------:R-:W0:Y:S01]  /*e420*/  S2R R7, SR_TID.X ;  /* 0x0000000000077919 */ /* 0x000e220000002100 */
[----:B-1----:R-:W-:Y:S02]  /*e430*/  IMAD R2, R19, 0x8, R18 ;  /* 0x0000000813027824 */ /* 0x002fe400078e0212 */
[----:B------:R-:W-:-:S04]  /*e440*/  IMAD.MOV.U32 R3, RZ, RZ, 0x8000 ;  /* 0x00008000ff037424 */ /* 0x000fc800078e00ff */
[----:B------:R2:W-:Y:S01]  /*e450*/  SYNCS.ARRIVE.TRANS64 RZ, [R2+URZ+0x34850], R3 ;  /* 0x0348500302ff79a7 */ /* 0x0005e2000800003f */
[----:B0-----:R-:W-:-:S04]  /*e460*/  LOP3.LUT R7, R7, 0x1f, RZ, 0xc0, !PT ;  /* 0x0000001f07077812 */ /* 0x001fc800078ec0ff */
[----:B------:R-:W-:-:S13]  /*e470*/  ISETP.NE.AND P0, PT, R7, RZ, PT ;  /* 0x000000ff0700720c */ /* 0x000fda0003f05270 */
[----:B--2---:R-:W-:Y:S05]  /*e480*/  @!P0 BRA `(.L_x_272) ;  /* 0x0000000000048947 */ /* 0x004fea0003800000 */
[----:B------:R-:W-:Y:S01]  /*e490*/  BPT.TRAP 0x1 ;  /* 0x000000040000795c */ /* 0x000fe20000300000 */
.L_x_272:
[----:B------:R-:W-:Y:S05]  /*e4a0*/  BSYNC B3 ;  /* 0x0000000000037941 */ /* 0x000fea0003800000 */
.L_x_271:
[----:B------:R-:W2:Y:S04]  /*e4b0*/  LDL R7, [R1+0x18] ;  /* 0x0000180001077983 */ /* 0x000ea80000100800 */
[----:B-1----:R-:W2:Y:S01]  /*e4c0*/  LDL.LU R2, [R1+0x8] ;  /* 0x0000080001027983 */ /* 0x002ea20000300800 */
[----:B------:R-:W-:Y:S01]  /*e4d0*/  R2UR UR10, R14 ;  /* 0x000000000e0a72ca */ /* 0x000fe200000e0000 */
[C-C-:B------:R-:W-:Y:S01]  /*e4e0*/  IMAD R3, R19.reuse, 0x8, R18.reuse ;  /* 0x0000000813037824 */ /* 0x140fe200078e0212 */
[----:B------:R-:W-:Y:S01]  /*e4f0*/  R2UR UR6, R10 ;  /* 0x000000000a0672ca */ /* 0x000fe200000e0000 */
[----:B------:R-:W-:Y:S01]  /*e500*/  IMAD R8, R19, 0x8000, R18 ;  /* 0x0000800013087824 */ /* 0x000fe200078e0212 */
[----:B------:R-:W-:Y:S01]  /*e510*/  R2UR UR7, R11 ;  /* 0x000000000b0772ca */ /* 0x000fe200000e0000 */
[----:B------:R-:W-:Y:S01]  /*e520*/  UIADD3 UR4, UP0, UR38, 0x470, URZ ;  /* 0x0000047026047890 */ /* 0x000fe2000ff1e03f */
[----:B------:R-:W-:Y:S01]  /*e530*/  PLOP3.LUT P0, PT, PT, PT, PT, 0x80, 0x0 ;  /* 0x000000000000781c */ /* 0x000fe20003f0f070 */
[----:B------:R-:W-:-:S02]  /*e540*/  VIADD R3, R3, 0x34850 ;  /* 0x0003485003037836 */ /* 0x000fc40000000000 */
[----:B------:R-:W-:Y:S01]  /*e550*/  UIADD3.X UR5, URZ, UR39, URZ, UP0, !UPT ;  /* 0x000000273f057290 */ /* 0x000fe200087fe43f */
[----:B--2---:R-:W-:Y:S02]  /*e560*/  IMAD R2, R2, 0x80, R7 ;  /* 0x0000008002027824 */ /* 0x004fe400078e0207 */
[----:B------:R-:W-:-:S09]  /*e570*/  VIADD R7, R8, 0x400 ;  /* 0x0000040008077836 */ /* 0x000fd20000000000 */
.L_x_273:
        /* <DEDUP_REMOVED lines=9> */
[----:B0-----:R-:W-:Y:S05]  /*e610*/  @P0 BRA.U.ANY `(.L_x_273) ;  /* 0xfffffffd00d80947 */ /* 0x001fea000393ffff */
[----:B------:R-:W-:Y:S01]  /*e620*/  R2UR UR10, R15 ;  /* 0x000000000f0a72ca */ /* 0x000fe200000e0000 */
[----:B------:R-:W-:Y:S01]  /*e630*/  VIADD R8, R8, 0x4400 ;  /* 0x0000440008087836 */ /* 0x000fe20000000000 */
[----:B------:R-:W-:Y:S02]  /*e640*/  R2UR UR6, R10 ;  /* 0x000000000a0672ca */ /* 0x000fe400000e0000 */
[----:B------:R-:W-:Y:S02]  /*e650*/  R2UR UR7, R11 ;  /* 0x000000000b0772ca */ /* 0x000fe400000e0000 */
[----:B------:R-:W-:-:S13]  /*e660*/  PLOP3.LUT P0, PT, PT, PT, PT, 0x80, 0x0 ;  /* 0x000000000000781c */ /* 0x000fda0003f0f070 */
.L_x_274:
        /* <DEDUP_REMOVED lines=10> */
[----:B------:R0:W-:Y:S01]  /*e710*/  STL [R1+0x8], R0 ;  /* 0x0000080001007387 */ /* 0x0001e20000100800 */
[----:B------:R-:W-:-:S07]  /*e720*/  IMAD.MOV.U32 R17, RZ, RZ, R5 ;  /* 0x000000ffff117224 */ /* 0x000fce00078e0005 */
.L_x_260:
[----:B------:R-:W-:Y:S05]  /*e730*/  BSYNC B1 ;  /* 0x0000000000017941 */ /* 0x000fea0003800000 */
.L_x_259:
[----:B0-----:R-:W2:Y:S01]  /*e740*/  LDL.LU R0, [R1+0x38] ;  /* 0x0000380001007983 */ /* 0x001ea20000300800 */
[----:B------:R-:W-:-:S03]  /*e750*/  IMAD.MOV.U32 R19, RZ, RZ, R9 ;  /* 0x000000ffff137224 */ /* 0x000fc600078e0009 */
[----:B------:R0:W-:Y:S02]  /*e760*/  STL [R1+0x14], R13 ;  /* 0x0000140d01007387 */ /* 0x0001e40000100800 */
[----:B0-2---:R-:W-:-:S07]  /*e770*/  VIADD R0, R0, 0xfffffffd ;  /* 0xfffffffd00007836 */ /* 0x005fce0000000000 */
.L_x_258:
[----:B------:R-:W-:Y:S05]  /*e780*/  BSYNC B2 ;  /* 0x0000000000027941 */ /* 0x000fea0003800000 */
.L_x_257:
[----:B------:R-:W-:Y:S02]  /*e790*/  IADD3 R12, R12, -0x2, RZ ;  /* 0xfffffffe0c0c7810 */ /* 0x000fe40007ffe0ff */
[----:B------:R-:W-:-:S04]  /*e7a0*/  LOP3.LUT R4, RZ, R4, RZ, 0x33, !PT ;  /* 0x00000004ff047212 */ /* 0x000fc800078e33ff */
[----:B------:R-:W-:-:S13]  /*e7b0*/  ISETP.NE.AND P0, PT, R12, R4, PT ;  /* 0x000000040c00720c */ /* 0x000fda0003f05270 */
[----:B------:R-:W-:Y:S05]  /*e7c0*/  @!P0 BRA `(.L_x_256) ;  /* 0x0000001400448947 */ /* 0x000fea0003800000 */
[----:B------:R-:W-:-:S07]  /*e7d0*/  IMAD.MOV.U32 R9, RZ, RZ, R17 ;  /* 0x000000ffff097224 */ /* 0x000fce00078e0011 */
.L_x_307:
[----:B------:R-:W2:Y:S04]  /*e7e0*/  LDL R3, [R1+0x20] ;  /* 0x0000200001037983 */ /* 0x000ea80000100800 */
[----:B------:R-:W3:Y:S01]  /*e7f0*/  LDL R2, [R1+0x14] ;  /* 0x0000140001027983 */ /* 0x000ee20000100800 */
[----:B------:R-:W-:Y:S01]  /*e800*/  VIADD R4, R19, 0x1 ;  /* 0x0000000113047836 */ /* 0x000fe20000000000 */
[----:B------:R-:W-:Y:S05]  /*e810*/  YIELD ;  /* 0x0000000000007946 */ /* 0x000fea0003800000 */
[----:B------:R-:W-:Y:S01]  /*e820*/  ISETP.NE.AND P0, PT, R4, 0x2, PT ;  /* 0x000000020400780c */ /* 0x000fe20003f05270 */
[----:B------:R-:W-:Y:S03]  /*e830*/  BSSY B1, `(.L_x_275) ;  /* 0x00000a0000017945 */ /* 0x000fe60003800000 */
[----:B------:R-:W-:-:S02]  /*e840*/  SEL R5, RZ, 0x1, P0 ;  /* 0x00000001ff057807 */ /* 0x000fc40000000000 */
[----:B------:R-:W-:Y:S02]  /*e850*/  SEL R4, R4, RZ, P0 ;  /* 0x000000ff04047207 */ /* 0x000fe40000000000 */
[----:B--2---:R-:W-:Y:S02]  /*e860*/  ISETP.NE.AND P1, PT, R3, RZ, PT ;  /* 0x000000ff0300720c */ /* 0x004fe40003f25270 */
[----:B---3--:R-:W-:-:S11]  /*e870*/  LOP3.LUT R5, R2, R5, RZ, 0x3c, !PT ;  /* 0x0000000502057212 */ /* 0x008fd600078e3cff */
[----:B01----:R-:W-:Y:S05]  /*e880*/  @!P1 BRA `(.L_x_276) ;  /* 0x0000000800689947 */ /* 0x003fea0003800000 */
        /* <DEDUP_REMOVED lines=13> */
[----:B------:R-:W-:-:S04]  /*e960*/  @P0 SHF.R.U32.HI R2, RZ, R3, R7 ;  /* 0x00000003ff020219 */ /* 0x000fc80000011607 */
[--C-:B------:R-:W-:Y:S01]  /*e970*/  SHF.R.S32.HI R3, RZ, 0x1f, R2.reuse ;  /* 0x0000001fff037819 */ /* 0x100fe20000011402 */
[----:B------:R-:W-:-:S04]  /*e980*/  IMAD.MOV R7, RZ, RZ, -R2 ;  /* 0x000000ffff077224 */ /* 0x000fc800078e0a02 */
[----:B------:R-:W-:Y:S02]  /*e990*/  IMAD R7, R8, R7, R0 ;  /* 0x0000000708077224 */ /* 0x000fe400078e0200 */
[----:B--2---:R-:W-:-:S04]  /*e9a0*/  IMAD R8, R11, UR6, RZ ;  /* 0x000000060b087c24 */ /* 0x004fc8000f8e02ff */
[C---:B---3--:R-:W-:Y:S02]  /*e9b0*/  IMAD R8, R10.reuse, UR7, R8 ;  /* 0x000000070a087c24 */ /* 0x048fe4000f8e0208 */
[----:B------:R-:W-:-:S04]  /*e9c0*/  IMAD.WIDE.U32 R2, R10, UR6, R2 ;  /* 0x000000060a027c25 */ /* 0x000fc8000f8e0002 */
[----:B------:R-:W-:Y:S01]  /*e9d0*/  IMAD.IADD R3, R8, 0x1, R3 ;  /* 0x0000000108037824 */ /* 0x000fe200078e0203 */
[----:B------:R-:W-:-:S04]  /*e9e0*/  LEA R8, P0, R2, UR4, 0x2 ;  /* 0x0000000402087c11 */ /* 0x000fc8000f8010ff */
[----:B------:R-:W-:-:S06]  /*e9f0*/  LEA.HI.X R9, R2, UR5, R3, 0x2, P0 ;  /* 0x0000000502097c11 */ /* 0x000fcc00080f1403 */
[----:B------:R0:W5:Y:S03]  /*ea00*/  LDG.E R9, desc[UR40][R8.64] ;  /* 0x0000002808097981 */ /* 0x000166000c1e1900 */
.L_x_277:
[----:B------:R-:W-:Y:S01]  /*ea10*/  IMAD R3, R4, 0x8, R18 ;  /* 0x0000000804037824 */ /* 0x000fe200078e0212 */
[----:B------:R-:W-:Y:S01]  /*ea20*/  SHF.L.U32 R2, R5, 0x1f, RZ ;  /* 0x0000001f05027819 */ /* 0x000fe200000006ff */
[----:B------:R-:W-:Y:S03]  /*ea30*/  BSSY B2, `(.L_x_278) ;  /* 0x0000003000027945 */ /* 0x000fe60003800000 */
[----:B------:R-:W1:Y:S02]  /*ea40*/  SYNCS.PHASECHK.TRANS64.TRYWAIT P0, [R3+URZ+0x34840], R2 ;  /* 0x03484002030075a7 */ /* 0x000e64000800017f */
[----:B-1----:R-:W-:Y:S05]  /*ea50*/  @!P0 BRA `(.L_x_279) ;  /* 0x0000003800648947 */ /* 0x002fea0003800000 */
.L_x_370:
[----:B------:R-:W-:Y:S05]  /*ea60*/  BSYNC B2 ;  /* 0x0000000000027941 */ /* 0x000fea0003800000 */
.L_x_278:
[----:B0-----:R-:W0:Y:S01]  /*ea70*/  S2R R8, SR_TID.X ;  /* 0x0000000000087919 */ /* 0x001e220000002100 */
[----:B------:R-:W-:Y:S01]  /*ea80*/  BSSY B2, `(.L_x_280) ;  /* 0x000000b000027945 */ /* 0x000fe20003800000 */
[----:B0-----:R-:W-:-:S04]  /*ea90*/  LOP3.LUT R8, R8, 0x7f, RZ, 0xc0, !PT ;  /* 0x0000007f08087812 */ /* 0x001fc800078ec0ff */
[----:B------:R-:W-:-:S13]  /*eaa0*/  ISETP.NE.AND P1, PT, R8, RZ, PT ;  /* 0x000000ff0800720c */ /* 0x000fda0003f25270 */
[----:B------:R-:W-:Y:S05]  /*eab0*/  @P1 BRA `(.L_x_281) ;  /* 0x00000000001c1947 */ /* 0x000fea0003800000 */
[----:B------:R-:W0:Y:S01]  /*eac0*/  S2R R8, SR_TID.X ;  /* 0x0000000000087919 */ /* 0x000e220000002100 */
[----:B-1----:R-:W-:-:S04]  /*ead0*/  IMAD.MOV.U32 R2, RZ, RZ, 0xc000 ;  /* 0x0000c000ff027424 */ /* 0x002fc800078e00ff */
[----:B------:R2:W-:Y:S01]  /*eae0*/  SYNCS.ARRIVE.TRANS64 RZ, [R3+URZ+0x34830], R2 ;  /* 0x0348300203ff79a7 */ /* 0x0005e2000800003f */
[----:B0-----:R-:W-:-:S04]  /*eaf0*/  LOP3.LUT R8, R8, 0x1f, RZ, 0xc0, !PT ;  /* 0x0000001f08087812 */ /* 0x001fc800078ec0ff */
[----:B------:R-:W-:-:S13]  /*eb00*/  ISETP.NE.AND P0, PT, R8, RZ, PT ;  /* 0x000000ff0800720c */ /* 0x000fda0003f05270 */
[----:B--2---:R-:W-:Y:S05]  /*eb10*/  @!P0 BRA `(.L_x_281) ;  /* 0x0000000000048947 */ /* 0x004fea0003800000 */
[----:B------:R-:W-:Y:S01]  /*eb20*/  BPT.TRAP 0x1 ;  /* 0x000000040000795c */ /* 0x000fe20000300000 */
.L_x_281:
[----:B------:R-:W-:Y:S05]  /*eb30*/  BSYNC B2 ;  /* 0x0000000000027941 */ /* 0x000fea0003800000 */
.L_x_280:
        /* <DEDUP_REMOVED lines=12> */
.L_x_282:
        /* <DEDUP_REMOVED lines=10> */
[----:B------:R-:W-:Y:S01]  /*eca0*/  IMAD.MOV.U32 R13, RZ, RZ, 0x40 ;  /* 0x00000040ff0d7424 */ /* 0x000fe200078e00ff */
[----:B------:R-:W-:Y:S01]  /*ecb0*/  PLOP3.LUT P0, PT, PT, PT, PT, 0x80, 0x0 ;  /* 0x000000000000781c */ /* 0x000fe20003f0f070 */
[----:B------:R-:W-:Y:S01]  /*ecc0*/  VIADD R10, R8, 0x20400 ;  /* 0x00020400080a7836 */ /* 0x000fe20000000000 */
[----:B------:R-:W-:Y:S01]  /*ecd0*/  UMOV UR6, 0x0 ;  /* 0x0000000000067882 */ /* 0x000fe20000000000 */
[----:B------:R-:W-:Y:S01]  /*ece0*/  UMOV UR7, 0x14f00000 ;  /* 0x14f0000000077882 */ /* 0x000fe20000000000 */
[----:B------:R-:W-:-:S15]  /*ecf0*/  R2UR UR10, R13 ;  /* 0x000000000d0a72ca */ /* 0x000fde00000e0000 */
.L_x_283:
        /* <DEDUP_REMOVED lines=10> */
[----:B------:R-:W-:Y:S01]  /*eda0*/  PLOP3.LUT P0, PT, PT, PT, PT, 0x80, 0x0 ;  /* 0x000000000000781c */ /* 0x000fe20003f0f070 */
[----:B------:R-:W-:Y:S01]  /*edb0*/  VIADD R8, R8, 0x24400 ;  /* 0x0002440008087836 */ /* 0x000fe20000000000 */
[----:B------:R-:W-:Y:S01]  /*edc0*/  UMOV UR6, 0x0 ;  /* 0x0000000000067882 */ /* 0x000fe20000000000 */
[----:B------:R-:W-:Y:S01]  /*edd0*/  UMOV UR7, 0x14f00000 ;  /* 0x14f0000000077882 */ /* 0x000fe20000000000 */
[----:B------:R-:W-:-:S09]  /*ede0*/  UMOV UR10, 0x80 ;  /* 0x00000080000a7882 */ /* 0x000fd20000000000 */
.L_x_284:
        /* <DEDUP_REMOVED lines=10> */
[----:B------:R-:W2:Y:S01]  /*ee90*/  LDL.LU R10, [R1+0x14] ;  /* 0x00001400010a7983 */ /* 0x000ea20000300800 */
[----:B------:R-:W-:Y:S01]  /*eea0*/  LEA R2, R19, R6, 0x3 ;  /* 0x0000000613027211 */ /* 0x000fe200078e18ff */
[----:B------:R-:W-:Y:S01]  /*eeb0*/  BSSY B2, `(.L_x_285) ;  /* 0x0000004000027945 */ /* 0x000fe20003800000 */
[----:B--2---:R-:W-:-:S04]  /*eec0*/  SHF.L.U32 R3, R10, 0x1f, RZ ;  /* 0x0000001f0a037819 */ /* 0x004fc800000006ff */
[----:B------:R-:W0:Y:S02]  /*eed0*/  SYNCS.PHASECHK.TRANS64.TRYWAIT P0, [R2+URZ+0x60], R3 ;  /* 0x00006003020075a7 */ /* 0x000e24000800017f */
[----:B0-----:R-:W-:Y:S05]  /*eee0*/  @!P0 BRA `(.L_x_286) ;  /* 0x0000003400548947 */ /* 0x001fea0003800000 */
.L_x_371:
[----:B------:R-:W-:Y:S05]  /*eef0*/  BSYNC B2 ;  /* 0x0000000000027941 */ /* 0x000fea0003800000 */
.L_x_285:
[----:B------:R-:W-:Y:S01]  /*ef00*/  BSSY B2, `(.L_x_287) ;  /* 0x000000b000027945 */ /* 0x000fe20003800000 */
[----:B------:R-:W-:Y:S02]  /*ef10*/  IMAD.MOV.U32 R10, RZ, RZ, 0x0 ;  /* 0x00000000ff0a7424 */ /* 0x000fe400078e00ff */
[----:B------:R-:W-:Y:S01]  /*ef20*/  IMAD.MOV.U32 R11, RZ, RZ, 0x14f00000 ;  /* 0x14f00000ff0b7424 */ /* 0x000fe200078e00ff */
[----:B------:R-:W-:Y:S06]  /*ef30*/  @P1 BRA `(.L_x_288) ;  /* 0x00000000001c1947 */ /* 0x000fec0003800000 */
[----:B------:R-:W1:Y:S01]  /*ef40*/  S2R R8, SR_TID.X ;  /* 0x0000000000087919 */ /* 0x000e620000002100 */
[----:B0-----:R-:W-:-:S04]  /*ef50*/  IMAD.MOV.U32 R3, RZ, RZ, 0x8000 ;  /* 0x00008000ff037424 */ /* 0x001fc800078e00ff */
[----:B------:R2:W-:Y:S01]  /*ef60*/  SYNCS.ARRIVE.TRANS64 RZ, [R2+URZ+0x50], R3 ;  /* 0x0000500302ff79a7 */ /* 0x0005e2000800003f */
[----:B-1----:R-:W-:-:S04]  /*ef70*/  LOP3.LUT R8, R8, 0x1f, RZ, 0xc0, !PT ;  /* 0x0000001f08087812 */ /* 0x002fc800078ec0ff */
[----:B------:R-:W-:-:S13]  /*ef80*/  ISETP.NE.AND P0, PT, R8, RZ, PT ;  /* 0x000000ff0800720c */ /* 0x000fda0003f05270 */
[----:B--2---:R-:W-:Y:S05]  /*ef90*/  @!P0 BRA `(.L_x_288) ;  /* 0x0000000000048947 */ /* 0x004fea0003800000 */
[----:B------:R-:W-:Y:S01]  /*efa0*/  BPT.TRAP 0x1 ;  /* 0x000000040000795c */ /* 0x000fe20000300000 */
.L_x_288:
[----:B------:R-:W-:Y:S05]  /*efb0*/  BSYNC B2 ;  /* 0x0000000000027941 */ /* 0x000fea0003800000 */
.L_x_287:
[----:B------:R-:W2:Y:S04]  /*efc0*/  LDL R8, [R1+0x18] ;  /* 0x0000180001087983 */ /* 0x000ea80000100800 */
[----:B0-----:R-:W2:Y:S01]  /*efd0*/  LDL.LU R3, [R1+0x8] ;  /* 0x0000080001037983 */ /* 0x001ea20000300800 */
[----:B------:R-:W-:Y:S01]  /*efe0*/  R2UR UR10, R12 ;  /* 0x000000000c0a72ca */ /* 0x000fe200000e0000 */
[----:B------:R-:W-:Y:S01]  /*eff0*/  IMAD R19, R19, 0x8000, R18 ;  /* 0x0000800013137824 */ /* 0x000fe200078e0212 */
[----:B------:R-:W-:Y:S01]  /*f000*/  R2UR UR6, R10 ;  /* 0x000000000a0672ca */ /* 0x000fe200000e0000 */
[----:B------:R-:W-:Y:S01]  /*f010*/  UIADD3 UR4, UP0, UR38, 0x470, URZ ;  /* 0x0000047026047890 */ /* 0x000fe2000ff1e03f */
[----:B------:R-:W-:Y:S01]  /*f020*/  R2UR UR7, R11 ;  /* 0x000000000b0772ca */ /* 0x000fe200000e0000 */
[----:B------:R-:W-:Y:S01]  /*f030*/  VIADD R2, R2, 0x50 ;  /* 0x0000005002027836 */ /* 0x000fe20000000000 */
[----:B------:R-:W-:Y:S01]  /*f040*/  PLOP3.LUT P0, PT, PT, PT, PT, 0x80, 0x0 ;  /* 0x000000000000781c */ /* 0x000fe20003f0f070 */
[----:B------:R-:W-:Y:S01]  /*f050*/  UIADD3.X UR5, URZ, UR39, URZ, UP0, !UPT ;  /* 0x000000273f057290 */ /* 0x000fe200087fe43f */
[----:B--2---:R-:W-:-:S02]  /*f060*/  IMAD R3, R3, 0x80, R8 ;  /* 0x0000008003037824 */ /* 0x004fc400078e0208 */
[----:B------:R-:W-:-:S09]  /*f070*/  VIADD R8, R19, 0x400 ;  /* 0x0000040013087836 */ /* 0x000fd20000000000 */
.L_x_289:
        /* <DEDUP_REMOVED lines=15> */
.L_x_290:
        /* <DEDUP_REMOVED lines=12> */
.L_x_276:
[----:B------:R-:W-:Y:S05]  /*f230*/  BSYNC B1 ;  /* 0x0000000000017941 */ /* 0x000fea0003800000 */
.L_x_275:
[----:B------:R-:W2:Y:S01]  /*f240*/  LDL R2, [R1+0x20] ;  /* 0x0000200001027983 */ /* 0x000ea20000100800 */
[----:B------:R-:W-:Y:S01]  /*f250*/  VIADD R19, R4, 0x1 ;  /* 0x0000000104137836 */ /* 0x000fe20000000000 */
[----:B------:R-:W-:Y:S01]  /*f260*/  BSSY B1, `(.L_x_291) ;  /* 0x00000a3000017945 */ /* 0x000fe20003800000 */
[----:B0-----:R-:W-:-:S03]  /*f270*/  VIADD R7, R0, 0xffffffff ;  /* 0xffffffff00077836 */ /* 0x001fc60000000000 */
[----:B------:R-:W-:-:S04]  /*f280*/  ISETP.NE.AND P0, PT, R19, 0x2, PT ;  /* 0x000000021300780c */ /* 0x000fc80003f05270 */
[----:B------:R-:W-:Y:S02]  /*f290*/  SEL R19, R19, RZ, P0 ;  /* 0x000000ff13137207 */ /* 0x000fe40000000000 */
[----:B--2---:R-:W-:Y:S02]  /*f2a0*/  ISETP.NE.AND P1, PT, R2, RZ, PT ;  /* 0x000000ff0200720c */ /* 0x004fe40003f25270 */
[----:B------:R-:W-:-:S04]  /*f2b0*/  SEL R2, RZ, 0x1, P0 ;  /* 0x00000001ff027807 */ /* 0x000fc80000000000 */
[----:B------:R-:W-:-:S05]  /*f2c0*/  LOP3.LUT R12, R5, R2, RZ, 0x3c, !PT ;  /* 0x00000002050c7212 */ /* 0x000fca00078e3cff */
[----:B------:R0:W-:Y:S02]  /*f2d0*/  STL [R1+0x14], R12 ;  /* 0x0000140c01007387 */ /* 0x0001e40000100800 */
[----:B------:R-:W-:Y:S05]  /*f2e0*/  @!P1 BRA `(.L_x_292) ;  /* 0x0000000800689947 */ /* 0x000fea0003800000 */
[----:B------:R-:W-:Y:S01]  /*f2f0*/  ULDC.64 UR4, c[0x0][0x418] ;  /* 0x0001060000047ab9 */ /* 0x000fe20000000a00 */
[----:B------:R-:W-:Y:S01]  /*f300*/  IMAD.MOV.U32 R8, RZ, RZ, R7 ;  /* 0x000000ffff087224 */ /* 0x000fe200078e0007 */
[----:B------:R-:W-:-:S04]  /*f310*/  ISETP.NE.U32.AND P0, PT, RZ, UR4, PT ;  /* 0x00000004ff007c0c */ /* 0x000fc8000bf05070 */
[----:B------:R-:W-:-:S13]  /*f320*/  ISETP.NE.AND.EX P0, PT, RZ, UR5, PT, P0 ;  /* 0x00000005ff007c0c */ /* 0x000fda000bf05300 */
[----:B------:R-:W-:Y:S05]  /*f330*/  @!P0 BRA `(.L_x_293) ;  /* 0x00000000004c8947 */ /* 0x000fea0003800000 */
[----:B------:R-:W2:Y:S01]  /*f340*/  LDL R11, [R1+0x1c] ;  /* 0x00001c00010b7983 */ /* 0x000ea20000100800 */
[----:B------:R-:W1:Y:S01]  /*f350*/  LDC R9, c[0x0][0x43c] ;  /* 0x00010f00ff097b82 */ /* 0x000e620000000800 */
[----:B------:R-:W-:Y:S02]  /*f360*/  ULDC.64 UR6, c[0x0][0x428] ;  /* 0x00010a0000067ab9 */ /* 0x000fe40000000a00 */
[----:B------:R-:W3:Y:S01]  /*f370*/  LDL R10, [R1+0x10] ;  /* 0x00001000010a7983 */ /* 0x000ee20000100800 */
[----:B-1----:R-:W-:-:S13]  /*f380*/  ISETP.NE.AND P0, PT, R9, 0x1, PT ;  /* 0x000000010900780c */ /* 0x002fda0003f05270 */
[----:B------:R-:W1:Y:S02]  /*f390*/  @P0 LDC.64 R2, c[0x0][0x440] ;  /* 0x00011000ff020b82 */ /* 0x000e640000000a00 */
[----:B-1----:R-:W-:-:S04]  /*f3a0*/  @P0 IMAD.HI.U32 R8, R7, R2, RZ ;  /* 0x0000000207080227 */ /* 0x002fc800078e00ff */
        /* <DEDUP_REMOVED lines=10> */
[----:B------:R-:W-:-:S05]  /*f450*/  LEA.HI.X R11, R2, UR5, R9, 0x2, P0 ;  /* 0x00000005020b7c11 */ /* 0x000fca00080f1409 */
[----:B------:R1:W5:Y:S04]  /*f460*/  LDG.E R9, desc[UR40][R10.64] ;  /* 0x000000280a097981 */ /* 0x000368000c1e1900 */
.L_x_293:
[----:B------:R-:W-:Y:S01]  /*f470*/  LEA R2, R19, R18, 0x3 ;  /* 0x0000001213027211 */ /* 0x000fe200078e18ff */
[----:B------:R-:W-:Y:S01]  /*f480*/  BSSY B2, `(.L_x_294) ;  /* 0x0000004000027945 */ /* 0x000fe20003800000 */
[----:B------:R-:W-:-:S04]  /*f490*/  SHF.L.U32 R3, R12, 0x1f, RZ ;  /* 0x0000001f0c037819 */ /* 0x000fc800000006ff */
[----:B------:R-:W2:Y:S02]  /*f4a0*/  SYNCS.PHASECHK.TRANS64.TRYWAIT P0, [R2+URZ+0x34840], R3 ;  /* 0x03484003020075a7 */ /* 0x000ea4000800017f */
[----:B--2---:R-:W-:Y:S05]  /*f4b0*/  @!P0 BRA `(.L_x_295) ;  /* 0x0000002c00f48947 */ /* 0x004fea0003800000 */
.L_x_372:
[----:B------:R-:W-:Y:S05]  /*f4c0*/  BSYNC B2 ;  /* 0x0000000000027941 */ /* 0x000fea0003800000 */
.L_x_294:
[----:B-1----:R-:W1:Y:S01]  /*f4d0*/  S2R R10, SR_TID.X ;  /* 0x00000000000a7919 */ /* 0x002e620000002100 */
[----:B------:R-:W-:Y:S01]  /*f4e0*/  BSSY B2, `(.L_x_296) ;  /* 0x000000b000027945 */ /* 0x000fe20003800000 */
[----:B-1----:R-:W-:-:S04]  /*f4f0*/  LOP3.LUT R10, R10, 0x7f, RZ, 0xc0, !PT ;  /* 0x0000007f0a0a7812 */ /* 0x002fc800078ec0ff */
[----:B------:R-:W-:-:S13]  /*f500*/  ISETP.NE.AND P1, PT, R10, RZ, PT ;  /* 0x000000ff0a00720c */ /* 0x000fda0003f25270 */
[----:B------:R-:W-:Y:S05]  /*f510*/  @P1 BRA `(.L_x_297) ;  /* 0x00000000001c1947 */ /* 0x000fea0003800000 */
[----:B------:R-:W1:Y:S01]  /*f520*/  S2R R10, SR_TID.X ;  /* 0x00000000000a7919 */ /* 0x000e620000002100 */
[----:B--2---:R-:W-:-:S04]  /*f530*/  IMAD.MOV.U32 R3, RZ, RZ, 0xc000 ;  /* 0x0000c000ff037424 */ /* 0x004fc800078e00ff */
[----:B------:R3:W-:Y:S01]  /*f540*/  SYNCS.ARRIVE.TRANS64 RZ, [R2+URZ+0x34830], R3 ;  /* 0x0348300302ff79a7 */ /* 0x0007e2000800003f */
[----:B-1----:R-:W-:-:S04]  /*f550*/  LOP3.LUT R10, R10, 0x1f, RZ, 0xc0, !PT ;  /* 0x0000001f0a0a7812 */ /* 0x002fc800078ec0ff */
[----:B------:R-:W-:-:S13]  /*f560*/  ISETP.NE.AND P0, PT, R10, RZ, PT ;  /* 0x000000ff0a00720c */ /* 0x000fda0003f05270 */
[----:B---3--:R-:W-:Y:S05]  /*f570*/  @!P0 BRA `(.L_x_297) ;  /* 0x0000000000048947 */ /* 0x008fea0003800000 */
[----:B------:R-:W-:Y:S01]  /*f580*/  BPT.TRAP 0x1 ;  /* 0x000000040000795c */ /* 0x000fe20000300000 */
.L_x_297:
[----:B------:R-:W-:Y:S05]  /*f590*/  BSYNC B2 ;  /* 0x0000000000027941 */ /* 0x000fea0003800000 */
.L_x_296:
[----:B--2---:R-:W2:Y:S01]  /*f5a0*/  LDL R2, [R1+0x18] ;  /* 0x0000180001027983 */ /* 0x004ea20000100800 */
[----:B0-----:R-:W-:Y:S01]  /*f5b0*/  IMAD.MOV.U32 R12, RZ, RZ, RZ ;  /* 0x000000ffff0c7224 */ /* 0x001fe200078e00ff */
[----:B------:R-:W-:Y:S01]  /*f5c0*/  UIADD3 UR4, UP0, UR38, 0x370, URZ ;  /* 0x0000037026047890 */ /* 0x000fe2000ff1e03f */
[C---:B------:R-:W-:Y:S01]  /*f5d0*/  IMAD R3, R19.reuse, 0x8, R6 ;  /* 0x0000000813037824 */ /* 0x040fe200078e0206 */
[----:B------:R-:W-:Y:S01]  /*f5e0*/  PLOP3.LUT P0, PT, PT, PT, PT, 0x80, 0x0 ;  /* 0x000000000000781c */ /* 0x000fe20003f0f070 */
[----:B------:R-:W-:Y:S01]  /*f5f0*/  IMAD R10, R19, 0xc000, R18 ;  /* 0x0000c000130a7824 */ /* 0x000fe200078e0212 */
[----:B------:R-:W-:Y:S01]  /*f600*/  R2UR UR10, R12 ;  /* 0x000000000c0a72ca */ /* 0x000fe200000e0000 */
[----:B------:R-:W-:Y:S01]  /*f610*/  VIADD R3, R3, 0x30 ;  /* 0x0000003003037836 */ /* 0x000fe20000000000 */
[----:B------:R-:W-:Y:S01]  /*f620*/  UIADD3.X UR5, URZ, UR39, URZ, UP0, !UPT ;  /* 0x000000273f057290 */ /* 0x000fe200087fe43f */
[----:B------:R-:W-:Y:S01]  /*f630*/  VIADD R11, R10, 0x1c400 ;  /* 0x0001c4000a0b7836 */ /* 0x000fe20000000000 */
[----:B------:R-:W-:Y:S01]  /*f640*/  UMOV UR6, 0x0 ;  /* 0x0000000000067882 */ /* 0x000fe20000000000 */
[----:B------:R-:W-:Y:S01]  /*f650*/  UMOV UR7, 0x14f00000 ;  /* 0x14f0000000077882 */ /* 0x000fe20000000000 */
[----:B--2---:R-:W-:-:S09]  /*f660*/  IMAD R2, R8, 0x80, R2 ;  /* 0x0000008008027824 */ /* 0x004fd200078e0202 */
.L_x_298:
        /* <DEDUP_REMOVED lines=16> */
.L_x_299:
        /* <DEDUP_REMOVED lines=15> */
.L_x_300:
        /* <DEDUP_REMOVED lines=10> */
[----:B------:R-:W-:Y:S01]  /*f900*/  SHF.L.U32 R5, R5, 0x1f, RZ ;  /* 0x0000001f05057819 */ /* 0x000fe200000006ff */
[----:B------:R-:W-:Y:S01]  /*f910*/  IMAD R2, R4, 0x8, R6 ;  /* 0x0000000804027824 */ /* 0x000fe200078e0206 */
[----:B------:R-:W-:Y:S03]  /*f920*/  BSSY B2, `(.L_x_301) ;  /* 0x0000003000027945 */ /* 0x000fe60003800000 */
[----:B------:R-:W0:Y:S02]  /*f930*/  SYNCS.PHASECHK.TRANS64.TRYWAIT P0, [R2+URZ+0x60], R5 ;  /* 0x00006005020075a7 */ /* 0x000e24000800017f */
[----:B0-----:R-:W-:Y:S05]  /*f940*/  @!P0 BRA `(.L_x_302) ;  /* 0x0000002800e48947 */ /* 0x001fea0003800000 */
.L_x_373:
[----:B------:R-:W-:Y:S05]  /*f950*/  BSYNC B2 ;  /* 0x0000000000027941 */ /* 0x000fea0003800000 */
.L_x_301:
[----:B------:R-:W-:Y:S01]  /*f960*/  BSSY B2, `(.L_x_303) ;  /* 0x000000b000027945 */ /* 0x000fe20003800000 */
[----:B------:R-:W-:Y:S02]  /*f970*/  IMAD.MOV.U32 R10, RZ, RZ, 0x0 ;  /* 0x00000000ff0a7424 */ /* 0x000fe400078e00ff */
[----:B------:R-:W-:Y:S01]  /*f980*/  IMAD.MOV.U32 R11, RZ, RZ, 0x14f00000 ;  /* 0x14f00000ff0b7424 */ /* 0x000fe200078e00ff */
[----:B------:R-:W-:Y:S06]  /*f990*/  @P1 BRA `(.L_x_304) ;  /* 0x00000000001c1947 */ /* 0x000fec0003800000 */
[----:B------:R-:W1:Y:S02]  /*f9a0*/  S2R R3, SR_TID.X ;  /* 0x0000000000037919 */ /* 0x000e640000002100 */
[----:B-1----:R-:W-:Y:S01]  /*f9b0*/  LOP3.LUT R14, R3, 0x1f, RZ, 0xc0, !PT ;  /* 0x0000001f030e7812 */ /* 0x002fe200078ec0ff */
[----:B------:R-:W-:-:S03]  /*f9c0*/  IMAD.MOV.U32 R3, RZ, RZ, 0x8000 ;  /* 0x00008000ff037424 */ /* 0x000fc600078e00ff */
[----:B------:R-:W-:Y:S01]  /*f9d0*/  ISETP.NE.AND P0, PT, R14, RZ, PT ;  /* 0x000000ff0e00720c */ /* 0x000fe20003f05270 */
[----:B------:R1:W-:-:S12]  /*f9e0*/  SYNCS.ARRIVE.TRANS64 RZ, [R2+URZ+0x50], R3 ;  /* 0x0000500302ff79a7 */ /* 0x0003d8000800003f */
[----:B-1----:R-:W-:Y:S05]  /*f9f0*/  @!P0 BRA `(.L_x_304) ;  /* 0x0000000000048947 */ /* 0x002fea0003800000 */
[----:B------:R-:W-:Y:S01]  /*fa00*/  BPT.TRAP 0x1 ;  /* 0x000000040000795c */ /* 0x000fe20000300000 */
.L_x_304:
[----:B------:R-:W-:Y:S05]  /*fa10*/  BSYNC B2 ;  /* 0x0000000000027941 */ /* 0x000fea0003800000 */
.L_x_303:
[----:B0-----:R-:W2:Y:S04]  /*fa20*/  LDL R5, [R1+0x18] ;  /* 0x0000180001057983 */ /* 0x001ea80000100800 */
[----:B------:R-:W2:Y:S01]  /*fa30*/  LDL.LU R3, [R1+0x8] ;  /* 0x0000080001037983 */ /* 0x000ea20000300800 */
[----:B------:R-:W-:Y:S01]  /*fa40*/  R2UR UR10, R12 ;  /* 0x000000000c0a72ca */ /* 0x000fe200000e0000 */
[----:B------:R-:W-:Y:S01]  /*fa50*/  IMAD R4, R4, 0x8000, R18 ;  /* 0x0000800004047824 */ /* 0x000fe200078e0212 */
[----:B------:R-:W-:Y:S01]  /*fa60*/  R2UR UR6, R10 ;  /* 0x000000000a0672ca */ /* 0x000fe200000e0000 */
[----:B------:R-:W-:Y:S01]  /*fa70*/  UIADD3 UR4, UP0, UR38, 0x470, URZ ;  /* 0x0000047026047890 */ /* 0x000fe2000ff1e03f */
[----:B------:R-:W-:Y:S02]  /*fa80*/  R2UR UR7, R11 ;  /* 0x000000000b0772ca */ /* 0x000fe400000e0000 */
[----:B------:R-:W-:Y:S01]  /*fa90*/  PLOP3.LUT P0, PT, PT, PT, PT, 0x80, 0x0 ;  /* 0x000000000000781c */ /* 0x000fe20003f0f070 */
[----:B------:R-:W-:Y:S01]  /*faa0*/  UIADD3.X UR5, URZ, UR39, URZ, UP0, !UPT ;  /* 0x000000273f057290 */ /* 0x000fe200087fe43f */
[----:B------:R-:W-:Y:S01]  /*fab0*/  IADD3 R2, R2, 0x50, RZ ;  /* 0x0000005002027810 */ /* 0x000fe20007ffe0ff */
[----:B--2---:R-:W-:-:S02]  /*fac0*/  IMAD R3, R3, 0x80, R5 ;  /* 0x0000008003037824 */ /* 0x004fc400078e0205 */
[----:B------:R-:W-:-:S08]  /*fad0*/  VIADD R5, R4, 0x400 ;  /* 0x0000040004057836 */ /* 0x000fd00000000000 */
.L_x_305:
        /* <DEDUP_REMOVED lines=15> */
.L_x_306:
        /* <DEDUP_REMOVED lines=12> */
.L_x_292:
[----:B------:R-:W-:Y:S05]  /*fc90*/  BSYNC B1 ;  /* 0x0000000000017941 */ /* 0x000fea0003800000 */
.L_x_291:
[----:B------:R-:W2:Y:S01]  /*fca0*/  LDL R2, [R1+0x28] ;  /* 0x0000280001027983 */ /* 0x000ea20000100800 */
[----:B------:R-:W-:Y:S01]  /*fcb0*/  VIADD R0, R0, 0xfffffffe ;  /* 0xfffffffe00007836 */ /* 0x000fe20000000000 */
[----:B--2---:R-:W-:-:S13]  /*fcc0*/  ISETP.GT.AND P0, PT, R7, R2, PT ;  /* 0x000000020700720c */ /* 0x004fda0003f04270 */
[----:B------:R-:W-:Y:S05]  /*fcd0*/  @P0 BRA `(.L_x_307) ;  /* 0xffffffe800c00947 */ /* 0x000fea000383ffff */
.L_x_256:
[----:B------:R-:W-:Y:S05]  /*fce0*/  BSYNC B0 ;  /* 0x0000000000007941 */ /* 0x000fea0003800000 */
.L_x_255:
[----:B------:R-:W3:Y:S01]  /*fcf0*/  S2R R2, SR_TID.X ;  /* 0x0000000000027919 */ /* 0x000ee20000002100 */
[----:B------:R-:W-:Y:S01]  /*fd00*/  BSSY B0, `(.L_x_308) ;  /* 0x0000011000007945 */ /* 0x000fe20003800000 */
[----:B---3--:R-:W-:-:S04]  /*fd10*/  LOP3.LUT R3, R2, 0x7f, RZ, 0xc0, !PT ;  /* 0x0000007f02037812 */ /* 0x008fc800078ec0ff */
[----:B------:R-:W-:-:S13]  /*fd20*/  ISETP.NE.AND P0, PT, R3, RZ, PT ;  /* 0x000000ff0300720c */ /* 0x000fda0003f05270 */
[----:B------:R-:W-:Y:S05]  /*fd30*/  @P0 BRA `(.L_x_309) ;  /* 0x0000000000340947 */ /* 0x000fea0003800000 */
[----:B------:R-:W3:Y:S01]  /*fd40*/  S2R R2, SR_LANEID ;  /* 0x0000000000027919 */ /* 0x000ee20000000000 */
[----:B------:R-:W-:Y:S01]  /*fd50*/  VOTEU.ANY UR4, UPT, PT ;  /* 0x0000000000047886 */ /* 0x000fe200038e0100 */
[----:B--2---:R-:W2:Y:S01]  /*fd60*/  LDC.64 R4, c[0x0][0xc60] ;  /* 0x00031800ff047b82 */ /* 0x004ea20000000a00 */
[----:B------:R-:W3:Y:S02]  /*fd70*/  FLO.U32 R0, UR4 ;  /* 0x0000000400007d00 */ /* 0x000ee400080e0000 */
[----:B---3--:R-:W-:-:S06]  /*fd80*/  ISETP.EQ.U32.AND P0, PT, R0, R2, PT ;  /* 0x000000020000720c */ /* 0x008fcc0003f02070 */
[----:B------:R-:W2:Y:S07]  /*fd90*/  POPC R2, UR4 ;  /* 0x0000000400027d09 */ /* 0x000eae0008000000 */
[----:B--2---:R-:W2:Y:S04]  /*fda0*/  @P0 ATOMG.E.ADD.STRONG.GPU PT, R2, desc[UR40][R4.64], R2 ;  /* 0x00000002040209a8 */ /* 0x004ea800081ee1e8 */
[----:B--2---:R2:W3:Y:S02]  /*fdb0*/  SHFL.IDX PT, R2, R2, R0, 0x1f ;  /* 0x00001f0002027589 */ /* 0x0044e400000e0000 */
[----:B--2---:R-:W2:Y:S02]  /*fdc0*/  S2R R0, SR_LTMASK ;  /* 0x0000000000007919 */ /* 0x004ea40000003900 */
[----:B--2---:R-:W-:-:S06]  /*fdd0*/  LOP3.LUT R0, R0, UR4, RZ, 0xc0, !PT ;  /* 0x0000000400007c12 */ /* 0x004fcc000f8ec0ff */
[----:B------:R-:W3:Y:S02]  /*fde0*/  POPC R0, R0 ;  /* 0x0000000000007309 */ /* 0x000ee40000000000 */
[----:B---3--:R-:W-:-:S05]  /*fdf0*/  IADD3 R0, R2, UR36, R0 ;  /* 0x0000002402007c10 */ /* 0x008fca000fffe000 */
[----:B------:R3:W-:Y:S02]  /*fe00*/  STL [R1], R0 ;  /* 0x0000000001007387 */ /* 0x0007e40000100800 */
.L_x_309:
[----:B------:R-:W-:Y:S05]  /*fe10*/  BSYNC B0 ;  /* 0x0000000000007941 */ /* 0x000fea0003800000 */
.L_x_308:
[----:B---3--:R-:W3:Y:S01]  /*fe20*/  LDL.LU R0, [R1+0x20] ;  /* 0x0000200001007983 */ /* 0x008ee20000300800 */
[----:B------:R-:W-:Y:S01]  /*fe30*/  BSSY B0, `(.L_x_310) ;  /* 0x000003a000007945 */ /* 0x000fe20003800000 */
[----:B---3--:R-:W-:-:S13]  /*fe40*/  ISETP.NE.AND P0, PT, R0, RZ, PT ;  /* 0x000000ff0000720c */ /* 0x008fda0003f05270 */
[----:B------:R-:W-:Y:S05]  /*fe50*/  @!P0 BRA `(.L_x_311) ;  /* 0x0000000000dc8947 */ /* 0x000fea0003800000 */
[----:B------:R-:W3:Y:S01]  /*fe60*/  LDL R2, [R1+0x14] ;  /* 0x0000140001027983 */ /* 0x000ee20000100800 */
[----:B------:R-:W-:Y:S01]  /*fe70*/  IMAD R0, R19, 0x8, R18 ;  /* 0x0000000813007824 */ /* 0x000fe200078e0212 */
[----:B------:R-:W-:Y:S01]  /*fe80*/  BSSY B1, `(.L_x_312) ;  /* 0x0000005000017945 */ /* 0x000fe20003800000 */
[----:B------:R-:W-:Y:S02]  /*fe90*/  ISETP.NE.AND P1, PT, R3, RZ, PT ;  /* 0x000000ff0300720c */ /* 0x000fe40003f25270 */
[----:B---3--:R-:W-:-:S04]  /*fea0*/  SHF.L.U32 R2, R2, 0x1f, RZ ;  /* 0x0000001f02027819 */ /* 0x008fc800000006ff */
[----:B------:R-:W3:Y:S02]  /*feb0*/  SYNCS.PHASECHK.TRANS64.TRYWAIT P0, [R0+URZ+0x34860], R2 ;  /* 0x03486002000075a7 */ /* 0x000ee4000800017f */
[----:B---3--:R-:W-:Y:S05]  /*fec0*/  @!P0 BRA `(.L_x_313) ;  /* 0x0000002400988947 */ /* 0x008fea0003800000 */
.L_x_374:
[----:B------:R-:W-:Y:S05]  /*fed0*/  BSYNC B1 ;  /* 0x0000000000017941 */ /* 0x000fea0003800000 */
.L_x_312:
[----:B------:R-:W-:Y:S04]  /*fee0*/  BSSY B1, `(.L_x_314) ;  /* 0x0000009000017945 */ /* 0x000fe80003800000 */
[----:B------:R-:W-:Y:S05]  /*fef0*/  @P1 BRA `(.L_x_315) ;  /* 0x00000000001c1947 */ /* 0x000fea0003800000 */
[----:B------:R-:W4:Y:S01]  /*ff00*/  S2R R3, SR_TID.X ;  /* 0x0000000000037919 */ /* 0x000f220000002100 */
[----:B---3--:R-:W-:-:S04]  /*ff10*/  IMAD.MOV.U32 R2, RZ, RZ, 0x8000 ;  /* 0x00008000ff027424 */ /* 0x008fc800078e00ff */
[----:B------:R3:W-:Y:S01]  /*ff20*/  SYNCS.ARRIVE.TRANS64 RZ, [R0+URZ+0x34850], R2 ;  /* 0x0348500200ff79a7 */ /* 0x0007e2000800003f */
[----:B----4-:R-:W-:-:S04]  /*ff30*/  LOP3.LUT R3, R3, 0x1f, RZ, 0xc0, !PT ;  /* 0x0000001f03037812 */ /* 0x010fc800078ec0ff */
[----:B------:R-:W-:-:S13]  /*ff40*/  ISETP.NE.AND P0, PT, R3, RZ, PT ;  /* 0x000000ff0300720c */ /* 0x000fda0003f05270 */
[----:B---3--:R-:W-:Y:S05]  /*ff50*/  @!P0 BRA `(.L_x_315) ;  /* 0x0000000000048947 */ /* 0x008fea0003800000 */
[----:B------:R-:W-:Y:S01]  /*ff60*/  BPT.TRAP 0x1 ;  /* 0x000000040000795c */ /* 0x000fe20000300000 */
.L_x_315:
[----:B------:R-:W-:Y:S05]  /*ff70*/  BSYNC B1 ;  /* 0x0000000000017941 */ /* 0x000fea0003800000 */
.L_x_314:
[----:B------:R-:W4:Y:S04]  /*ff80*/  LDL.LU R3, [R1+0x18] ;  /* 0x0000180001037983 */ /* 0x000f280000300800 */
[----:B---3--:R-:W4:Y:S01]  /*ff90*/  LDL.LU R2, [R1+0x8] ;  /* 0x0000080001027983 */ /* 0x008f220000300800 */
[----:B------:R-:W-:Y:S01]  /*ffa0*/  UIADD3 UR4, UP0, UR38, 0x470, URZ ;  /* 0x0000047026047890 */ /* 0x000fe2000ff1e03f */
[----:B------:R-:W-:Y:S01]  /*ffb0*/  PLOP3.LUT P0, PT, PT, PT, PT, 0x80, 0x0 ;  /* 0x000000000000781c */ /* 0x000fe20003f0f070 */
[----:B------:R-:W-:Y:S01]  /*ffc0*/  VIADD R0, R0, 0x34850 ;  /* 0x0003485000007836 */ /* 0x000fe20000000000 */
[----:B------:R-:W-:Y:S01]  /*ffd0*/  UMOV UR6, 0x0 ;  /* 0x0000000000067882 */ /* 0x000fe20000000000 */
[----:B------:R-:W-:Y:S01]  /*ffe0*/  UIADD3.X UR5, URZ, UR39, URZ, UP0, !UPT ;  /* 0x000000273f057290 */ /* 0x000fe200087fe43f */
[----:B------:R-:W-:Y:S01]  /*fff0*/  UMOV UR7, 0x14f00000 ;  /* 0x14f0000000077882 */ /* 0x000fe20000000000 */
[----:B------:R-:W-:Y:S01]  /*10000*/  UMOV UR10, URZ ;  /* 0x0000003f000a7c82 */ /* 0x000fe20008000000 */
[----:B----4-:R-:W-:-:S02]  /*10010*/  IMAD R3, R2, 0x80, R3 ;  /* 0x0000008002037824 */ /* 0x010fc400078e0203 */
[----:B------:R-:W-:-:S04]  /*10020*/  IMAD R2, R19, 0x8000, R18 ;  /* 0x0000800013027824 */ /* 0x000fc800078e0212 */
[----:B------:R-:W-:-:S07]  /*10030*/  VIADD R4, R2, 0x400 ;  /* 0x0000040002047836 */ /* 0x000fce0000000000 */
.L_x_316:
        /* <DEDUP_REMOVED lines=9> */
[----:B---3--:R-:W-:Y:S05]  /*100d0*/  @P0 BRA.U.ANY `(.L_x_316) ;  /* 0xfffffffd00d80947 */ /* 0x008fea000393ffff */
[----:B------:R-:W-:Y:S01]  /*100e0*/  PLOP3.LUT P0, PT, PT, PT, PT, 0x80, 0x0 ;  /* 0x000000000000781c */ /* 0x000fe20003f0f070 */
[----:B------:R-:W-:Y:S01]  /*100f0*/  VIADD R2, R2, 0x4400 ;  /* 0x0000440002027836 */ /* 0x000fe20000000000 */
[----:B------:R-:W-:Y:S01]  /*10100*/  UMOV UR6, 0x0 ;  /* 0x0000000000067882 */ /* 0x000fe20000000000 */
[----:B------:R-:W-:Y:S01]  /*10110*/  UMOV UR7, 0x14f00000 ;  /* 0x14f0000000077882 */ /* 0x000fe20000000000 */
[----:B------:R-:W-:-:S09]  /*10120*/  UMOV UR10, 0x40 ;  /* 0x00000040000a7882 */ /* 0x000fd20000000000 */
.L_x_317:
        /* <DEDUP_REMOVED lines=10> */
.L_x_311:
[----:B------:R-:W-:Y:S05]  /*101d0*/  BSYNC B0 ;  /* 0x0000000000007941 */ /* 0x000fea0003800000 */
.L_x_310:
[----:B------:R-:W3:Y:S01]  /*101e0*/  LDL.LU R4, [R1+0x14] ;  /* 0x0000140001047983 */ /* 0x000ee20000300800 */
[----:B------:R-:W-:-:S05]  /*101f0*/  VIADD R19, R19, 0x1 ;  /* 0x0000000113137836 */ /* 0x000fca0000000000 */
[----:B------:R-:W-:-:S04]  /*10200*/  ISETP.NE.AND P0, PT, R19, 0x2, PT ;  /* 0x000000021300780c */ /* 0x000fc80003f05270 */
[----:B------:R-:W-:Y:S02]  /*10210*/  SEL R0, RZ, 0x1, P0 ;  /* 0x00000001ff007807 */ /* 0x000fe40000000000 */
[----:B------:R-:W-:Y:S02]  /*10220*/  SEL R19, R19, RZ, P0 ;  /* 0x000000ff13137207 */ /* 0x000fe40000000000 */
[----:B---3--:R-:W-:-:S05]  /*10230*/  LOP3.LUT R4, R4, R0, RZ, 0x3c, !PT ;  /* 0x0000000004047212 */ /* 0x008fca00078e3cff */
[----:B------:R3:W-:Y:S02]  /*10240*/  STL [R1+0x14], R4 ;  /* 0x0000140401007387 */ /* 0x0007e40000100800 */
.L_x_235:
[----:B------:R-:W-:Y:S05]  /*10250*/  BSYNC B7 ;  /* 0x0000000000077941 */ /* 0x000fea0003800000 */
.L_x_233:
[----:B----4-:R-:W4:Y:S02]  /*10260*/  LDL R0, [R1+0x5c] ;  /* 0x00005c0001007983 */ /* 0x010f240000100800 */
[----:B----4-:R-:W-:-:S13]  /*10270*/  ISETP.NE.AND P0, PT, R0, RZ, PT ;  /* 0x000000ff0000720c */ /* 0x010fda0003f05270 */
[----:B------:R-:W-:Y:S05]  /*10280*/  @!P0 BRA `(.L_x_318) ;  /* 0x00000000002c8947 */ /* 0x000fea0003800000 */
[----:B------:R-:W-:Y:S05]  /*10290*/  WARPSYNC.ALL ;  /* 0x0000000000007948 */ /* 0x000fea0003800000 */
[----:B------:R-:W4:Y:S08]  /*102a0*/  S2UR UR5, SR_CgaCtaId ;  /* 0x00000000000579c3 */ /* 0x000f300000008800 */
[----:B------:R-:W-:Y:S06]  /*102b0*/  BAR.SYNC.DEFER_BLOCKING 0x5, 0x180 ;  /* 0x0146000000007b1d */ /* 0x000fec0000010000 */
[----:B------:R-:W-:-:S02]  /*102c0*/  UMOV UR4, 0x400 ;  /* 0x0000040000047882 */ /* 0x000fc40000000000 */
[----:B----4-:R-:W-:-:S06]  /*102d0*/  ULEA UR4, UR5, UR4, 0x18 ;  /* 0x0000000405047291 */ /* 0x010fcc000f8ec03f */
[----:B------:R-:W-:-:S05]  /*102e0*/  IMAD.U32 R18, RZ, RZ, UR4 ;  /* 0x00000004ff127e24 */ /* 0x000fca000f8e00ff */
[----:B--23--:R-:W2:Y:S04]  /*102f0*/  LDS.128 R4, [R18+0x348d0] ;  /* 0x0348d00012047984 */ /* 0x00cea80000000c00 */
[----:B--2---:R2:W-:Y:S04]  /*10300*/  STL.64 [R1], R4 ;  /* 0x0000000401007387 */ /* 0x0045e80000100a00 */
[----:B------:R2:W-:Y:S01]  /*10310*/  STL.64 [R1+0x8], R6 ;  /* 0x0000080601007387 */ /* 0x0005e20000100a00 */
[----:B------:R-:W-:Y:S06]  /*10320*/  BAR.ARV 0x4, 0x180 ;  /* 0x0106000000007b1d */ /* 0x000fec0000002000 */
[----:B------:R-:W-:Y:S05]  /*10330*/  BRA `(.L_x_319) ;  /* 0x0000000c00207947 */ /* 0x000fea0003800000 */
.L_x_318:
[----:B------:R-:W4:Y:S01]  /*10340*/  S2R R0, SR_TID.X ;  /* 0x0000000000007919 */ /* 0x000f220000002100 */
[----:B------:R-:W-:Y:S01]  /*10350*/  UMOV UR4, 0xffffffff ;  /* 0xffffffff00047882 */ /* 0x000fe20000000000 */
[----:B----4-:R-:W-:-:S04]  /*10360*/  LOP3.LUT R16, R0, 0x1f, RZ, 0xc0, !PT ;  /* 0x0000001f00107812 */ /* 0x010fc800078ec0ff */
[----:B------:R-:W-:Y:S01]  /*10370*/  ISETP.NE.AND P0, PT, R16, 0x1f, PT ;  /* 0x0000001f1000780c */ /* 0x000fe20003f05270 */
[----:B------:R-:W-:-:S12]  /*10380*/  BRA.DIV UR4, `(.L_x_320) ;  /* 0x00000022047c7947 */ /* 0x000fd8000b800000 */
[----:B------:R-:W1:Y:S01]  /*10390*/  LDL.LU R3, [R1] ;  /* 0x0000000001037983 */ /* 0x000e620000300800 */
[----:B------:R-:W-:-:S03]  /*103a0*/  ULDC UR4, c[0x0][0xc3c] ;  /* 0x00030f0000047ab9 */ /* 0x000fc60000000800 */
[----:B--2---:R-:W2:Y:S01]  /*103b0*/  LDL R5, [R1+0xc] ;  /* 0x00000c0001057983 */ /* 0x004ea20000100800 */
[----:B-1----:R-:W-:Y:S02]  /*103c0*/  IMAD.MOV.U32 R10, RZ, RZ, R3 ;  /* 0x000000ffff0a7224 */ /* 0x002fe400078e0003 */
[----:B--2---:R-:W-:-:S05]  /*103d0*/  IMAD.IADD R0, R5, 0x1, R16 ;  /* 0x0000000105007824 */ /* 0x004fca00078e0210 */
[----:B------:R-:W-:-:S13]  /*103e0*/  ISETP.GE.OR P1, PT, R0, UR4, !P0 ;  /* 0x0000000400007c0c */ /* 0x000fda000c726670 */
[----:B------:R-:W1:Y:S08]  /*103f0*/  @!P1 LDC.64 R2, c[0x0][0xc80] ;  /* 0x00032000ff029b82 */ /* 0x000e700000000a00 */
[----:B---3--:R-:W2:Y:S01]  /*10400*/  @!P1 LDC.64 R4, c[0x0][0xc78] ;  /* 0x00031e00ff049b82 */ /* 0x008ea20000000a00 */
[----:B-1----:R-:W-:-:S05]  /*10410*/  @!P1 IMAD.WIDE R2, R0, 0x4, R2 ;  /* 0x0000000400029825 */ /* 0x002fca00078e0202 */
[----:B------:R2:W3:Y:S02]  /*10420*/  @!P1 LDG.E R7, desc[UR40][R2.64] ;  /* 0x0000002802079981 */ /* 0x0004e4000c1e1900 */
[----:B--2---:R-:W-:-:S06]  /*10430*/  @!P1 IMAD.WIDE R2, R0, 0x4, R4 ;  /* 0x0000000400029825 */ /* 0x004fcc00078e0204 */
[----:B------:R-:W2:Y:S01]  /*10440*/  @!P1 LDG.E R2, desc[UR40][R2.64] ;  /* 0x0000002802029981 */ /* 0x000ea2000c1e1900 */
[----:B------:R-:W-:Y:S01]  /*10450*/  MOV R6, RZ ;  /* 0x000000ff00067202 */ /* 0x000fe20000000f00 */
[----:B------:R-:W-:Y:S01]  /*10460*/  IMAD.MOV.U32 R4, RZ, RZ, RZ ;  /* 0x000000ffff047224 */ /* 0x000fe200078e00ff */
[C---:B------:R-:W-:Y:S01]  /*10470*/  ISETP.GE.U32.AND P2, PT, R16.reuse, 0x2, PT ;  /* 0x000000021000780c */ /* 0x040fe20003f46070 */
[----:B------:R-:W-:Y:S01]  /*10480*/  SHFL.IDX PT, R0, R10, RZ, 0x1f ;  /* 0x00001fff0a007589 */ /* 0x000fe200000e0000 */
[C---:B------:R-:W-:Y:S02]  /*10490*/  ISETP.GE.U32.AND P3, PT, R16.reuse, 0x4, PT ;  /* 0x000000041000780c */ /* 0x040fe40003f66070 */
[C---:B------:R-:W-:Y:S01]  /*104a0*/  ISETP.GE.U32.AND P4, PT, R16.reuse, 0x8, PT ;  /* 0x000000081000780c */ /* 0x040fe20003f86070 */
[----:B------:R-:W-:Y:S01]  /*104b0*/  SHFL.IDX PT, R8, R10, 0x1, 0x1f ;  /* 0x00201f000a087f89 */ /* 0x000fe200000e0000 */
[----:B------:R-:W-:Y:S01]  /*104c0*/  ISETP.GE.U32.AND P5, PT, R16, 0x10, PT ;  /* 0x000000101000780c */ /* 0x000fe20003fa6070 */
[----:B---3--:R-:W-:-:S02]  /*104d0*/  @!P1 IMAD.MOV.U32 R6, RZ, RZ, R7 ;  /* 0x000000ffff069224 */ /* 0x008fc400078e0007 */
[----:B------:R-:W-:Y:S02]  /*104e0*/  IMAD.MOV.U32 R7, RZ, RZ, RZ ;  /* 0x000000ffff077224 */ /* 0x000fe400078e00ff */
[----:B--2---:R-:W-:Y:S01]  /*104f0*/  @!P1 IMAD.MOV.U32 R7, RZ, RZ, R2 ;  /* 0x000000ffff079224 */ /* 0x004fe200078e0002 */
[----:B------:R-:W-:-:S03]  /*10500*/  ISETP.NE.AND P1, PT, R16, RZ, PT ;  /* 0x000000ff1000720c */ /* 0x000fc60003f25270 */
[----:B------:R-:W-:-:S05]  /*10510*/  IMAD R2, R7, R6, RZ ;  /* 0x0000000607027224 */ /* 0x000fca00078e02ff */
[----:B------:R-:W1:Y:S02]  /*10520*/  SHFL.UP PT, R3, R2, 0x1, RZ ;  /* 0x0420000002037989 */ /* 0x000e6400000e00ff */
[----:B-1----:R-:W-:-:S05]  /*10530*/  SEL R5, R3, RZ, P1 ;  /* 0x000000ff03057207 */ /* 0x002fca0000800000 */
[----:B------:R-:W-:-:S05]  /*10540*/  IMAD.IADD R2, R2, 0x1, R5 ;  /* 0x0000000102027824 */ /* 0x000fca00078e0205 */
        /* <DEDUP_REMOVED lines=12> */
[----:B------:R1:W2:Y:S02]  /*10610*/  SHFL.IDX PT, R9, R2, 0x1f, 0x1f ;  /* 0x03e01f0002097f89 */ /* 0x0002a400000e0000 */
.L_x_384:
[----:B------:R-:W-:Y:S02]  /*10620*/  ULDC UR4, c[0x0][0xc38] ;  /* 0x00030e0000047ab9 */ /* 0x000fe40000000800 */
[----:B------:R-:W-:-:S04]  /*10630*/  IMAD.U32 R3, RZ, RZ, UR4 ;  /* 0x00000004ff037e24 */ /* 0x000fc8000f8e00ff */
[----:B--2---:R-:W-:-:S04]  /*10640*/  IMAD R9, R9, R3, RZ ;  /* 0x0000000309097224 */ /* 0x004fc800078e02ff */
[----:B------:R-:W-:-:S05]  /*10650*/  IMAD.IADD R5, R8, 0x1, R9 ;  /* 0x0000000108057824 */ /* 0x000fca00078e0209 */
[----:B------:R-:W-:-:S13]  /*10660*/  ISETP.GT.AND P6, PT, R5, R0, PT ;  /* 0x000000000500720c */ /* 0x000fda0003fc4270 */
[----:B------:R-:W-:Y:S05]  /*10670*/  @P6 BRA `(.L_x_321) ;  /* 0x0000000000ac6947 */ /* 0x000fea0003800000 */
.L_x_324:
[----:B------:R-:W2:Y:S01]  /*10680*/  LDL.LU R3, [R1+0xc] ;  /* 0x00000c0001037983 */ /* 0x000ea20000300800 */
[----:B-1----:R-:W1:Y:S01]  /*10690*/  LDC R2, c[0x0][0xc3c] ;  /* 0x00030f00ff027b82 */ /* 0x002e620000000800 */
[----:B--2---:R-:W-:-:S05]  /*106a0*/  VIADD R3, R3, 0x1f ;  /* 0x0000001f03037836 */ /* 0x004fca0000000000 */
[----:B-1----:R-:W-:-:S13]  /*106b0*/  ISETP.GE.AND P6, PT, R3, R2, PT ;  /* 0x000000020300720c */ /* 0x002fda0003fc6270 */
[----:B------:R-:W-:Y:S05]  /*106c0*/  @P6 BRA `(.L_x_322) ;  /* 0x0000000400d46947 */ /* 0x000fea0003800000 */
[----:B------:R-:W1:Y:S01]  /*106d0*/  S2R R6, SR_TID.X ;  /* 0x0000000000067919 */ /* 0x000e620000002100 */
[----:B------:R2:W-:Y:S01]  /*106e0*/  STL [R1+0xc], R3 ;  /* 0x00000c0301007387 */ /* 0x0005e20000100800 */
[----:B-1----:R-:W-:-:S05]  /*106f0*/  LOP3.LUT R6, R6, 0x1f, RZ, 0xc0, !PT ;  /* 0x0000001f06067812 */ /* 0x002fca00078ec0ff */
[----:B------:R-:W-:Y:S02]  /*10700*/  IMAD.IADD R7, R3, 0x1, R6 ;  /* 0x0000000103077824 */ /* 0x000fe400078e0206 */
[----:B------:R-:W-:-:S03]  /*10710*/  IMAD.MOV.U32 R6, RZ, RZ, RZ ;  /* 0x000000ffff067224 */ /* 0x000fc600078e00ff */
[----:B------:R-:W-:-:S13]  /*10720*/  ISETP.GE.OR P6, PT, R7, R2, !P0 ;  /* 0x000000020700720c */ /* 0x000fda00047c6670 */
[----:B--2---:R-:W1:Y:S02]  /*10730*/  @!P6 LDC.64 R2, c[0x0][0xc80] ;  /* 0x00032000ff02eb82 */ /* 0x004e640000000a00 */
[----:B-1----:R-:W-:-:S05]  /*10740*/  @!P6 IMAD.WIDE R2, R7, 0x4, R2 ;  /* 0x000000040702e825 */ /* 0x002fca00078e0202 */
[----:B------:R1:W2:Y:S02]  /*10750*/  @!P6 LDG.E R6, desc[UR40][R2.64] ;  /* 0x000000280206e981 */ /* 0x0002a4000c1e1900 */
[----:B-1----:R-:W1:Y:S02]  /*10760*/  @!P6 LDC.64 R2, c[0x0][0xc78] ;  /* 0x00031e00ff02eb82 */ /* 0x002e640000000a00 */
[----:B-1----:R-:W-:-:S04]  /*10770*/  @!P6 IMAD.WIDE R2, R7, 0x4, R2 ;  /* 0x000000040702e825 */ /* 0x002fc800078e0202 */
[----:B------:R-:W-:-:S06]  /*10780*/  IMAD.MOV.U32 R7, RZ, RZ, RZ ;  /* 0x000000ffff077224 */ /* 0x000fcc00078e00ff */
[----:B------:R-:W2:Y:S01]  /*10790*/  @!P6 LDG.E R7, desc[UR40][R2.64] ;  /* 0x000000280207e981 */ /* 0x000ea2000c1e1900 */
[----:B------:R-:W-:Y:S01]  /*107a0*/  UMOV UR4, 0xffffffff ;  /* 0xffffffff00047882 */ /* 0x000fe20000000000 */
[----:B--2---:R-:W-:Y:S02]  /*107b0*/  IMAD R2, R7, R6, RZ ;  /* 0x0000000607027224 */ /* 0x004fe400078e02ff */
[----:B------:R-:W-:Y:S05]  /*107c0*/  BRA.DIV UR4, `(.L_x_323) ;  /* 0x0000002204cc7947 */ /* 0x000fea000b800000 */
[----:B------:R-:W1:Y:S02]  /*107d0*/  SHFL.UP PT, R3, R2, 0x1, RZ ;  /* 0x0420000002037989 */ /* 0x000e6400000e00ff */
[----:B-1----:R-:W-:-:S04]  /*107e0*/  SEL R3, R3, RZ, P1 ;  /* 0x000000ff03037207 */ /* 0x002fc80000800000 */
[----:B------:R-:W-:-:S05]  /*107f0*/  IADD3 R2, R2, R3, RZ ;  /* 0x0000000302027210 */ /* 0x000fca0007ffe0ff */
        /* <DEDUP_REMOVED lines=13> */
.L_x_392:
[----:B------:R-:W-:Y:S02]  /*108d0*/  ULDC UR4, c[0x0][0xc38] ;  /* 0x00030e0000047ab9 */ /* 0x000fe40000000800 */
[----:B------:R-:W-:-:S04]  /*108e0*/  IMAD.U32 R3, RZ, RZ, UR4 ;  /* 0x00000004ff037e24 */ /* 0x000fc8000f8e00ff */
[----:B--2---:R-:W-:-:S04]  /*108f0*/  IMAD R9, R9, R3, RZ ;  /* 0x0000000309097224 */ /* 0x004fc800078e02ff */
[----:B------:R-:W-:-:S05]  /*10900*/  IMAD.IADD R5, R9, 0x1, R5 ;  /* 0x0000000109057824 */ /* 0x000fca00078e0205 */
[----:B------:R-:W-:-:S13]  /*10910*/  ISETP.GT.AND P6, PT, R5, R0, PT ;  /* 0x000000000500720c */ /* 0x000fda0003fc4270 */
[----:B------:R-:W-:Y:S05]  /*10920*/  @!P6 BRA `(.L_x_324) ;  /* 0xfffffffc0054e947 */ /* 0x000fea000383ffff */
.L_x_321:
[----:B------:R-:W-:Y:S01]  /*10930*/  IMAD.IADD R9, R5, 0x1, -R9 ;  /* 0x0000000105097824 */ /* 0x000fe200078e0a09 */
[----:B------:R-:W-:-:S03]  /*10940*/  UMOV UR4, 0xffffffff ;  /* 0xffffffff00047882 */ /* 0x000fc60000000000 */
[----:B------:R-:W-:-:S05]  /*10950*/  IMAD R5, R2, R3, R9 ;  /* 0x0000000302057224 */ /* 0x000fca00078e0209 */
[----:B------:R-:W-:Y:S01]  /*10960*/  ISETP.GT.AND P6, PT, R5, R0, PT ;  /* 0x000000000500720c */ /* 0x000fe20003fc4270 */
[----:B------:R-:W-:-:S12]  /*10970*/  BRA.DIV UR4, `(.L_x_325) ;  /* 0x0000002604387947 */ /* 0x000fd8000b800000 */
[----:B------:R-:W-:-:S04]  /*10980*/  VOTE.ANY R8, PT, !P6 ;  /* 0x0000000000087806 */ /* 0x000fc800070e0100 */
[----:B------:R-:W2:Y:S02]  /*10990*/  POPC R5, R8 ;  /* 0x0000000800057309 */ /* 0x000ea40000000000 */
[----:B--2---:R2:W3:Y:S04]  /*109a0*/  SHFL.IDX PT, R6, R6, R5, 0x1f ;  /* 0x00001f0506067589 */ /* 0x0044e800000e0000 */
[----:B------:R2:W4:Y:S02]  /*109b0*/  SHFL.IDX PT, R7, R7, R5, 0x1f ;  /* 0x00001f0507077589 */ /* 0x00052400000e0000 */
.L_x_397:
[----:B------:R-:W-:-:S13]  /*109c0*/  ISETP.NE.AND P0, PT, R8, RZ, PT ;  /* 0x000000ff0800720c */ /* 0x000fda0003f05270 */
[----:B------:R-:W-:Y:S05]  /*109d0*/  @!P0 BRA `(.L_x_326) ;  /* 0x0000000000148947 */ /* 0x000fea0003800000 */
[----:B------:R-:W-:Y:S01]  /*109e0*/  UMOV UR4, 0xffffffff ;  /* 0xffffffff00047882 */ /* 0x000fe20000000000 */
[----:B0-----:R-:W-:Y:S02]  /*109f0*/  VIADD R12, R5, 0xffffffff ;  /* 0xffffffff050c7836 */ /* 0x001fe40000000000 */
[----:B------:R-:W-:Y:S05]  /*10a00*/  BRA.DIV UR4, `(.L_x_327) ;  /* 0x0000002604707947 */ /* 0x000fea000b800000 */
[----:B-1----:R0:W1:Y:S02]  /*10a10*/  SHFL.IDX PT, R2, R2, R12, 0x1f ;  /* 0x00001f0c02027589 */ /* 0x00206400000e0000 */
.L_x_400:
[----:B-1----:R-:W-:-:S07]  /*10a20*/  IMAD.MOV.U32 R4, RZ, RZ, R2 ;  /* 0x000000ffff047224 */ /* 0x002fce00078e0002 */
.L_x_326:
[----:B------:R-:W5:Y:S01]  /*10a30*/  LDL.LU R10, [R1+0xc] ;  /* 0x00000c00010a7983 */ /* 0x000f620000300800 */
[----:B------:R-:W-:Y:S01]  /*10a40*/  IMAD R9, R4, R3, R9 ;  /* 0x0000000304097224 */ /* 0x000fe200078e0209 */
[----:B---3--:R-:W-:-:S03]  /*10a50*/  IABS R4, R6 ;  /* 0x0000000600047213 */ /* 0x008fc60000000000 */
[----:B------:R-:W-:Y:S01]  /*10a60*/  IMAD.IADD R0, R0, 0x1, -R9 ;  /* 0x0000000100007824 */ /* 0x000fe200078e0a09 */
[----:B-1----:R-:W1:Y:S01]  /*10a70*/  I2F.RP R2, R4 ;  /* 0x0000000400027306 */ /* 0x002e620000209400 */
[----:B------:R3:W-:Y:S02]  /*10a80*/  STL [R1], R9 ;  /* 0x0000000901007387 */ /* 0x0007e40000100800 */
[----:B---3--:R-:W-:-:S05]  /*10a90*/  IABS R9, R6 ;  /* 0x0000000600097213 */ /* 0x008fca0000000000 */
[----:B-1----:R-:W1:Y:S01]  /*10aa0*/  MUFU.RCP R2, R2 ;  /* 0x0000000200027308 */ /* 0x002e620000001000 */
[----:B------:R-:W-:Y:S02]  /*10ab0*/  IMAD.MOV R9, RZ, RZ, -R9 ;  /* 0x000000ffff097224 */ /* 0x000fe400078e0a09 */
[----:B-1----:R-:W-:-:S05]  /*10ac0*/  VIADD R2, R2, 0xffffffe ;  /* 0x0ffffffe02027836 */ /* 0x002fca0000000000 */
[----:B------:R-:W1:Y:S02]  /*10ad0*/  F2I.FTZ.U32.TRUNC.NTZ R3, R2 ;  /* 0x0000000200037305 */ /* 0x000e64000021f000 */
[----:B-1----:R-:W-:-:S04]  /*10ae0*/  IMAD.MOV R2, RZ, RZ, -R3 ;  /* 0x000000ffff027224 */ /* 0x002fc800078e0a03 */
[----:B------:R-:W-:Y:S02]  /*10af0*/  IMAD R8, R2, R4, RZ ;  /* 0x0000000402087224 */ /* 0x000fe400078e02ff */
[----:B------:R-:W-:-:S04]  /*10b00*/  IMAD.MOV.U32 R2, RZ, RZ, RZ ;  /* 0x000000ffff027224 */ /* 0x000fc800078e00ff */
[----:B------:R-:W-:Y:S01]  /*10b10*/  IMAD.HI.U32 R2, R3, R8, R2 ;  /* 0x0000000803027227 */ /* 0x000fe200078e0002 */
[----:B------:R-:W-:-:S05]  /*10b20*/  IABS R3, R0 ;  /* 0x0000000000037213 */ /* 0x000fca0000000000 */
[----:B------:R-:W-:-:S04]  /*10b30*/  IMAD.HI.U32 R8, R2, R3, RZ ;  /* 0x0000000302087227 */ /* 0x000fc800078e00ff */
[----:B------:R-:W-:-:S05]  /*10b40*/  IMAD R3, R8, R9, R3 ;  /* 0x0000000908037224 */ /* 0x000fca00078e0203 */
[----:B------:R-:W-:-:S13]  /*10b50*/  ISETP.GT.U32.AND P1, PT, R4, R3, PT ;  /* 0x000000030400720c */ /* 0x000fda0003f24070 */
[----:B------:R-:W-:Y:S02]  /*10b60*/  @!P1 IMAD.IADD R3, R3, 0x1, -R4 ;  /* 0x0000000103039824 */ /* 0x000fe400078e0a04 */
[----:B------:R-:W-:Y:S01]  /*10b70*/  @!P1 VIADD R8, R8, 0x1 ;  /* 0x0000000108089836 */ /* 0x000fe20000000000 */
[----:B------:R-:W-:Y:S02]  /*10b80*/  ISETP.NE.AND P1, PT, R6, RZ, PT ;  /* 0x000000ff0600720c */ /* 0x000fe40003f25270 */
[----:B------:R-:W-:Y:S02]  /*10b90*/  ISETP.GE.U32.AND P0, PT, R3, R4, PT ;  /* 0x000000040300720c */ /* 0x000fe40003f06070 */
[----:B----4-:R-:W-:-:S04]  /*10ba0*/  IABS R4, R7 ;  /* 0x0000000700047213 */ /* 0x010fc80000000000 */
[----:B------:R-:W1:Y:S07]  /*10bb0*/  I2F.RP R2, R4 ;  /* 0x0000000400027306 */ /* 0x000e6e0000209400 */
[----:B------:R-:W-:Y:S01]  /*10bc0*/  @P0 VIADD R8, R8, 0x1 ;  /* 0x0000000108080836 */ /* 0x000fe20000000000 */
[----:B-1----:R-:W1:Y:S02]  /*10bd0*/  MUFU.RCP R2, R2 ;  /* 0x0000000200027308 */ /* 0x002e640000001000 */
[----:B-1----:R-:W-:-:S06]  /*10be0*/  IADD3 R2, R2, 0xffffffe, RZ ;  /* 0x0ffffffe02027810 */ /* 0x002fcc0007ffe0ff */
[----:B------:R-:W1:Y:S02]  /*10bf0*/  F2I.FTZ.U32.TRUNC.NTZ R3, R2 ;  /* 0x0000000200037305 */ /* 0x000e64000021f000 */
[----:B-1----:R-:W-:-:S04]  /*10c00*/  IMAD.MOV R2, RZ, RZ, -R3 ;  /* 0x000000ffff027224 */ /* 0x002fc800078e0a03 */
[----:B------:R-:W-:Y:S02]  /*10c10*/  IMAD R9, R2, R4, RZ ;  /* 0x0000000402097224 */ /* 0x000fe400078e02ff */
[----:B------:R-:W-:-:S04]  /*10c20*/  IMAD.MOV.U32 R2, RZ, RZ, RZ ;  /* 0x000000ffff027224 */ /* 0x000fc800078e00ff */
[----:B------:R-:W-:Y:S01]  /*10c30*/  IMAD.HI.U32 R2, R3, R9, R2 ;  /* 0x0000000903027227 */ /* 0x000fe200078e0002 */
[----:B------:R-:W-:Y:S02]  /*10c40*/  LOP3.LUT R3, R0, R6, RZ, 0x3c, !PT ;  /* 0x0000000600037212 */ /* 0x000fe400078e3cff */
[----:B------:R-:W-:Y:S02]  /*10c50*/  IABS R9, R7 ;  /* 0x0000000700097213 */ /* 0x000fe40000000000 */
[----:B------:R-:W-:-:S03]  /*10c60*/  ISETP.GE.AND P2, PT, R3, RZ, PT ;  /* 0x000000ff0300720c */ /* 0x000fc60003f46270 */
[----:B------:R-:W-:-:S10]  /*10c70*/  IMAD.MOV R9, RZ, RZ, -R9 ;  /* 0x000000ffff097224 */ /* 0x000fd400078e0a09 */
[----:B------:R-:W-:Y:S01]  /*10c80*/  @!P2 IMAD.MOV R8, RZ, RZ, -R8 ;  /* 0x000000ffff08a224 */ /* 0x000fe200078e0a08 */
[----:B------:R-:W-:-:S04]  /*10c90*/  @!P1 LOP3.LUT R8, RZ, R6, RZ, 0x33, !PT ;  /* 0x00000006ff089212 */ /* 0x000fc800078e33ff */
[-C--:B------:R-:W-:Y:S01]  /*10ca0*/  IABS R3, R8.reuse ;  /* 0x0000000800037213 */ /* 0x080fe20000000000 */
[----:B------:R-:W-:-:S04]  /*10cb0*/  IMAD R6, R6, R8, RZ ;  /* 0x0000000806067224 */ /* 0x000fc800078e02ff */
[----:B------:R-:W-:-:S04]  /*10cc0*/  IMAD.HI.U32 R2, R2, R3, RZ ;  /* 0x0000000302027227 */ /* 0x000fc800078e00ff */
[----:B------:R-:W-:-:S05]  /*10cd0*/  IMAD R3, R2, R9, R3 ;  /* 0x0000000902037224 */ /* 0x000fca00078e0203 */
[----:B------:R-:W-:-:S13]  /*10ce0*/  ISETP.GT.U32.AND P1, PT, R4, R3, PT ;  /* 0x000000030400720c */ /* 0x000fda0003f24070 */
[----:B------:R-:W-:Y:S02]  /*10cf0*/  @!P1 IMAD.IADD R3, R3, 0x1, -R4 ;  /* 0x0000000103039824 */ /* 0x000fe400078e0a04 */
[----:B------:R-:W-:Y:S01]  /*10d00*/  @!P1 VIADD R2, R2, 0x1 ;  /* 0x0000000102029836 */ /* 0x000fe20000000000 */
[----:B------:R-:W-:Y:S02]  /*10d10*/  ISETP.NE.AND P1, PT, R7, RZ, PT ;  /* 0x000000ff0700720c */ /* 0x000fe40003f25270 */
[----:B------:R-:W-:Y:S01]  /*10d20*/  ISETP.GE.U32.AND P0, PT, R3, R4, PT ;  /* 0x000000040300720c */ /* 0x000fe20003f06070 */
[----:B------:R-:W-:Y:S01]  /*10d30*/  IMAD.IADD R4, R0, 0x1, -R6 ;  /* 0x0000000100047824 */ /* 0x000fe200078e0a06 */
[----:B------:R-:W-:-:S04]  /*10d40*/  LOP3.LUT R3, R8, R7, RZ, 0x3c, !PT ;  /* 0x0000000708037212 */ /* 0x000fc800078e3cff */
[----:B------:R-:W-:-:S07]  /*10d50*/  ISETP.GE.AND P2, PT, R3, RZ, PT ;  /* 0x000000ff0300720c */ /* 0x000fce0003f46270 */
[----:B------:R-:W-:-:S06]  /*10d60*/  @P0 VIADD R2, R2, 0x1 ;  /* 0x0000000102020836 */ /* 0x000fcc0000000000 */
[----:B------:R-:W-:Y:S01]  /*10d70*/  @!P2 IMAD.MOV R2, RZ, RZ, -R2 ;  /* 0x000000ffff02a224 */ /* 0x000fe200078e0a02 */
[----:B------:R-:W-:-:S05]  /*10d80*/  @!P1 LOP3.LUT R2, RZ, R7, RZ, 0x33, !PT ;  /* 0x00000007ff029212 */ /* 0x000fca00078e33ff */
[--C-:B------:R-:W-:Y:S02]  /*10d90*/  IMAD.MOV R3, RZ, RZ, -R2.reuse ;  /* 0x000000ffff037224 */ /* 0x100fe400078e0a02 */
[C---:B------:R-:W-:Y:S02]  /*10da0*/  IMAD R2, R7.reuse, 0x1000000, R2 ;  /* 0x0100000007027824 */ /* 0x040fe400078e0202 */
[----:B------:R-:W-:-:S04]  /*10db0*/  IMAD R3, R7, R3, R8 ;  /* 0x0000000307037224 */ /* 0x000fc800078e0208 */
[----:B------:R-:W-:-:S05]  /*10dc0*/  IMAD R0, R3, 0x10000, R2 ;  /* 0x0001000003007824 */ /* 0x000fca00078e0202 */
[----:B------:R1:W-:Y:S01]  /*10dd0*/  STL [R1+0x8], R0 ;  /* 0x0000080001007387 */ /* 0x0003e20000100800 */
[----:B-----5:R-:W-:-:S05]  /*10de0*/  IMAD.IADD R10, R5, 0x1, R10 ;  /* 0x00000001050a7824 */ /* 0x020fca00078e020a */
[----:B------:R1:W-:Y:S04]  /*10df0*/  STL [R1+0xc], R10 ;  /* 0x00000c0a01007387 */ /* 0x0003e80000100800 */
[----:B------:R1:W-:Y:S01]  /*10e00*/  STL [R1+0x4], R4 ;  /* 0x0000040401007387 */ /* 0x0003e20000100800 */
[----:B------:R-:W-:Y:S05]  /*10e10*/  BRA `(.L_x_328) ;  /* 0x0000000000287947 */ /* 0x000fea0003800000 */
.L_x_322:
[----:B------:R-:W-:Y:S01]  /*10e20*/  UMOV UR4, URZ ;  /* 0x0000003f00047c82 */ /* 0x000fe20008000000 */
[----:B------:R-:W-:Y:S01]  /*10e30*/  ULDC UR6, c[0x0][0xc3c] ;  /* 0x00030f0000067ab9 */ /* 0x000fe20000000800 */
[----:B------:R-:W-:Y:S01]  /*10e40*/  UMOV UR5, URZ ;  /* 0x0000003f00057c82 */ /* 0x000fe20008000000 */
[----:B------:R1:W-:Y:S01]  /*10e50*/  STL [R1], R0 ;  /* 0x0000000001007387 */ /* 0x0003e20000100800 */
[----:B------:R-:W-:Y:S01]  /*10e60*/  MOV R3, UR4 ;  /* 0x0000000400037c02 */ /* 0x000fe20008000f00 */
[----:B------:R-:W-:-:S04]  /*10e70*/  IMAD.U32 R2, RZ, RZ, UR5 ;  /* 0x00000005ff027e24 */ /* 0x000fc8000f8e00ff */
[----:B------:R2:W-:Y:S01]  /*10e80*/  STL [R1+0x4], R3 ;  /* 0x0000040301007387 */ /* 0x0005e20000100800 */
[----:B-1----:R-:W-:-:S05]  /*10e90*/  IMAD.U32 R0, RZ, RZ, UR6 ;  /* 0x00000006ff007e24 */ /* 0x002fca000f8e00ff */
[----:B------:R2:W-:Y:S04]  /*10ea0*/  STL [R1+0xc], R0 ;  /* 0x00000c0001007387 */ /* 0x0005e80000100800 */
[----:B------:R2:W-:Y:S02]  /*10eb0*/  STL [R1+0x8], R2 ;  /* 0x0000080201007387 */ /* 0x0005e40000100800 */
.L_x_328:
[----:B--2---:R-:W2:Y:S04]  /*10ec0*/  LDL R3, [R1+0x8] ;  /* 0x0000080001037983 */ /* 0x004ea80000100800 */
[----:B------:R-:W3:Y:S04]  /*10ed0*/  LDL R2, [R1+0xc] ;  /* 0x00000c0001027983 */ /* 0x000ee80000100800 */
[----:B-1----:R-:W4:Y:S04]  /*10ee0*/  LDL R4, [R1] ;  /* 0x0000000001047983 */ /* 0x002f280000100800 */
[----:B------:R-:W4:Y:S01]  /*10ef0*/  LDL R5, [R1+0x4] ;  /* 0x0000040001057983 */ /* 0x000f220000100800 */
[----:B------:R-:W-:Y:S05]  /*10f00*/  WARPSYNC.ALL ;  /* 0x0000000000007948 */ /* 0x000fea0003800000 */
[----:B------:R-:W1:Y:S02]  /*10f10*/  S2R R0, SR_TID.X ;  /* 0x0000000000007919 */ /* 0x000e640000002100 */
[----:B-1----:R-:W-:Y:S01]  /*10f20*/  LOP3.LUT R0, R0, 0x1f, RZ, 0xc0, !PT ;  /* 0x0000001f00007812 */ /* 0x002fe200078ec0ff */
[----:B------:R-:W-:Y:S03]  /*10f30*/  BAR.SYNC.DEFER_BLOCKING 0x4, 0x180 ;  /* 0x0106000000007b1d */ /* 0x000fe60000010000 */
[----:B------:R-:W-:-:S13]  /*10f40*/  ISETP.NE.AND P0, PT, R0, RZ, PT ;  /* 0x000000ff0000720c */ /* 0x000fda0003f05270 */
[----:B------:R-:W-:Y:S01]  /*10f50*/  @!P0 MOV R0, 0x400 ;  /* 0x0000040000008802 */ /* 0x000fe20000000f00 */
[----:B--2---:R-:W-:Y:S02]  /*10f60*/  IMAD.MOV.U32 R6, RZ, RZ, R3 ;  /* 0x000000ffff067224 */ /* 0x004fe400078e0003 */
[----:B------:R-:W1:Y:S01]  /*10f70*/  @!P0 S2R R3, SR_CgaCtaId ;  /* 0x0000000000038919 */ /* 0x000e620000008800 */
[----:B---3--:R-:W-:Y:S01]  /*10f80*/  IMAD.MOV.U32 R7, RZ, RZ, R2 ;  /* 0x000000ffff077224 */ /* 0x008fe200078e0002 */
[----:B-1----:R-:W-:-:S05]  /*10f90*/  @!P0 LEA R18, R3, R0, 0x18 ;  /* 0x0000000003128211 */ /* 0x002fca00078ec0ff */
[----:B----4-:R1:W-:Y:S01]  /*10fa0*/  @!P0 STS.128 [R18+0x348d0], R4 ;  /* 0x0348d00412008388 */ /* 0x0103e20000000c00 */
[----:B------:R-:W-:Y:S06]  /*10fb0*/  BAR.ARV 0x5, 0x180 ;  /* 0x0146000000007b1d */ /* 0x000fec0000002000 */
.L_x_319:
[----:B------:R-:W3:Y:S01]  /*10fc0*/  LDL R0, [R1+0xc] ;  /* 0x00000c0001007983 */ /* 0x000ee20000100800 */
[----:B------:R-:W-:Y:S02]  /*10fd0*/  ULDC UR4, c[0x0][0xc3c] ;  /* 0x00030f0000047ab9 */ /* 0x000fe40000000800 */
[----:B---3--:R-:W-:-:S13]  /*10fe0*/  ISETP.GE.AND P0, PT, R0, UR4, PT ;  /* 0x0000000400007c0c */ /* 0x008fda000bf06270 */
[----:B------:R-:W-:Y:S05]  /*10ff0*/  @!P0 BRA `(.L_x_329) ;  /* 0xffffffa8007c8947 */ /* 0x000fea000383ffff */
[----:B------:R-:W-:Y:S05]  /*11000*/  BSYNC B8 ;  /* 0x0000000000087941 */ /* 0x000fea0003800000 */
.L_x_227:
[----:B0-----:R-:W3:Y:S01]  /*11010*/  LDL.LU R0, [R1+0x48] ;  /* 0x0000480001007983 */ /* 0x001ee20000300800 */
[----:B------:R-:W-:Y:S01]  /*11020*/  BSSY B0, `(.L_x_330) ;  /* 0x000000b000007945 */ /* 0x000fe20003800000 */
[----:B-12---:R-:W0:Y:S01]  /*11030*/  S2R R5, SR_CgaCtaId ;  /* 0x0000000000057919 */ /* 0x006e220000008800 */
[----:B---3--:R-:W-:-:S05]  /*11040*/  VIADD R0, R0, 0x1 ;  /* 0x0000000100007836 */ /* 0x008fca0000000000 */
[----:B------:R-:W-:-:S04]  /*11050*/  LEA.HI R2, R0, R0, RZ, 0x1 ;  /* 0x0000000000027211 */ /* 0x000fc800078f08ff */
[----:B------:R-:W-:-:S05]  /*11060*/  LOP3.LUT R3, R2, 0xfffffffe, RZ, 0xc0, !PT ;  /* 0xfffffffe02037812 */ /* 0x000fca00078ec0ff */
[----:B------:R-:W-:Y:S01]  /*11070*/  IMAD.IADD R3, R0, 0x1, -R3 ;  /* 0x0000000100037824 */ /* 0x000fe200078e0a03 */
[----:B------:R-:W-:-:S04]  /*11080*/  MOV R0, 0x400 ;  /* 0x0000040000007802 */ /* 0x000fc80000000f00 */
[----:B0-----:R-:W-:Y:S02]  /*11090*/  LEA R0, R5, R0, 0x18 ;  /* 0x0000000005007211 */ /* 0x001fe400078ec0ff */
[----:B------:R-:W-:-:S04]  /*110a0*/  SHF.L.U32 R3, R3, 0x1f, RZ ;  /* 0x0000001f03037819 */ /* 0x000fc800000006ff */
[----:B------:R-:W0:Y:S02]  /*110b0*/  SYNCS.PHASECHK.TRANS64.TRYWAIT P0, [R0+URZ+0x34820], R3 ;  /* 0x03482003000075a7 */ /* 0x000e24000800017f */
[----:B0-----:R-:W-:Y:S05]  /*110c0*/  @!P0 BRA `(.L_x_331) ;  /* 0x0000001c00e88947 */ /* 0x001fea0003800000 */
.L_x_401:
[----:B------:R-:W-:Y:S05]  /*110d0*/  BSYNC B0 ;  /* 0x0000000000007941 */ /* 0x000fea0003800000 */
.L_x_330:
[----:B------:R-:W-:-:S03]  /*110e0*/  UMOV UR4, 0xffffffff ;  /* 0xffffffff00047882 */ /* 0x000fc60000000000 */
[----:B------:R-:W-:Y:S05]  /*110f0*/  BRA.DIV UR4, `(.L_x_332) ;  /* 0x0000001e04f07947 */ /* 0x000fea000b800000 */
[----:B------:R-:W1:Y:S02]  /*11100*/  S2R R2, SR_TID.X ;  /* 0x0000000000027919 */ /* 0x000e640000002100 */
[----:B-1----:R-:W-:-:S04]  /*11110*/  SHF.R.U32.HI R2, RZ, 0x5, R2 ;  /* 0x00000005ff027819 */ /* 0x002fc80000011602 */
[----:B------:R-:W-:-:S05]  /*11120*/  LOP3.LUT R2, R2, 0x3, RZ, 0xc0, !PT ;  /* 0x0000000302027812 */ /* 0x000fca00078ec0ff */
[----:B------:R1:W2:Y:S02]  /*11130*/  SHFL.IDX PT, R14, R2, RZ, 0x1f ;  /* 0x00001fff020e7589 */ /* 0x0002a400000e0000 */
.L_x_404:
[----:B--2---:R-:W-:Y:S01]  /*11140*/  ISETP.NE.AND P0, PT, R14, RZ, PT ;  /* 0x000000ff0e00720c */ /* 0x004fe20003f05270 */
[----:B------:R-:W-:-:S12]  /*11150*/  BSSY B0, `(.L_x_333) ;  /* 0x0000025000007945 */ /* 0x000fd80003800000 */
[----:B------:R-:W-:Y:S05]  /*11160*/  @P0 BRA `(.L_x_334) ;  /* 0x00000000008c0947 */ /* 0x000fea0003800000 */
[----:B------:R-:W-:-:S03]  /*11170*/  UMOV UR4, 0xffffffff ;  /* 0xffffffff00047882 */ /* 0x000fc60000000000 */
[----:B------:R-:W-:Y:S05]  /*11180*/  BRA.DIV UR4, `(.L_x_335) ;  /* 0x0000002204007947 */ /* 0x000fea000b800000 */
[----:B------:R-:W-:-:S13]  /*11190*/  ELECT P6, URZ, PT ;  /* 0x00000000003f782f */ /* 0x000fda00038c0000 */
.L_x_407:
[----:B------:R-:W-:Y:S05]  /*111a0*/  @!P6 BRA `(.L_x_334) ;  /* 0x00000000007ce947 */ /* 0x000fea0003800000 */
[----:B-1----:R-:W2:Y:S02]  /*111b0*/  LDL.LU R2, [R1+0x60] ;  /* 0x0000600001027983 */ /* 0x002ea40000300800 */
[----:B--2---:R-:W-:-:S04]  /*111c0*/  LOP3.LUT R2, R2, 0x2, RZ, 0xfc, !PT ;  /* 0x0000000202027812 */ /* 0x004fc800078efcff */
[----:B------:R-:W-:-:S13]  /*111d0*/  ISETP.NE.AND P2, PT, R2, 0x3, PT ;  /* 0x000000030200780c */ /* 0x000fda0003f45270 */
[----:B------:R-:W-:Y:S05]  /*111e0*/  @!P2 BRA `(.L_x_336) ;  /* 0x000000000004a947 */ /* 0x000fea0003800000 */
[----:B------:R-:W-:Y:S01]  /*111f0*/  BPT.TRAP 0x1 ;  /* 0x000000040000795c */ /* 0x000fe20000300000 */
.L_x_336:
[----:B------:R-:W2:Y:S01]  /*11200*/  LDL.LU R7, [R1+0x14] ;  /* 0x0000140001077983 */ /* 0x000ea20000300800 */
[----:B------:R-:W-:Y:S02]  /*11210*/  VIADD R2, R0, 0x34840 ;  /* 0x0003484000027836 */ /* 0x000fe40000000000 */
[C---:B0-----:R-:W-:Y:S02]  /*11220*/  VIADD R3, R19.reuse, 0x1 ;  /* 0x0000000113037836 */ /* 0x041fe40000000000 */
[----:B------:R-:W-:-:S03]  /*11230*/  IMAD R6, R19, 0x8, R2 ;  /* 0x0000000813067824 */ /* 0x000fc600078e0202 */
[----:B------:R-:W-:-:S04]  /*11240*/  ISETP.NE.AND P1, PT, R3, 0x2, PT ;  /* 0x000000020300780c */ /* 0x000fc80003f25270 */
[----:B------:R-:W-:Y:S02]  /*11250*/  SEL R4, RZ, 0x1, P1 ;  /* 0x00000001ff047807 */ /* 0x000fe40000800000 */
[----:B------:R-:W-:Y:S02]  /*11260*/  SEL R3, R3, RZ, P1 ;  /* 0x000000ff03037207 */ /* 0x000fe40000800000 */
[C---:B--2---:R-:W-:Y:S02]  /*11270*/  SHF.L.U32 R5, R7.reuse, 0x1f, RZ ;  /* 0x0000001f07057819 */ /* 0x044fe400000006ff */
[----:B------:R-:W-:Y:S01]  /*11280*/  LOP3.LUT R4, R7, R4, RZ, 0x3c, !PT ;  /* 0x0000000407047212 */ /* 0x000fe200078e3cff */
[----:B------:R-:W-:Y:S01]  /*11290*/  IMAD R7, R3, 0x8, R2 ;  /* 0x0000000803077824 */ /* 0x000fe200078e0202 */
[----:B------:R-:W0:Y:S02]  /*112a0*/  SYNCS.PHASECHK.TRANS64.TRYWAIT P0, [R6+URZ], R5 ;  /* 0x00000005060075a7 */ /* 0x000e24000800017f */
[----:B------:R-:W-:Y:S01]  /*112b0*/  SHF.L.U32 R2, R4, 0x1f, RZ ;  /* 0x0000001f04027819 */ /* 0x000fe200000006ff */
[----:B0-----:R-:W-:Y:S06]  /*112c0*/  @!P0 BRA `(.L_x_337) ;  /* 0x0000001c00d08947 */ /* 0x001fec0003800000 */
.L_x_408:
[----:B------:R-:W1:Y:S02]  /*112d0*/  SYNCS.PHASECHK.TRANS64.TRYWAIT P0, [R7+URZ], R2 ;  /* 0x00000002070075a7 */ /* 0x000e64000800017f */
[----:B-1----:R-:W-:Y:S05]  /*112e0*/  @!P0 BRA `(.L_x_338) ;  /* 0x0000001c00dc8947 */ /* 0x002fea0003800000 */
.L_x_409:
[----:B------:R-:W-:Y:S05]  /*112f0*/  @!P2 BRA `(.L_x_339) ;  /* 0x000000000004a947 */ /* 0x000fea0003800000 */
[----:B------:R-:W-:Y:S01]  /*11300*/  BPT.TRAP 0x1 ;  /* 0x000000040000795c */ /* 0x000fe20000300000 */
.L_x_339:
[----:B------:R-:W-:-:S04]  /*11310*/  VIADD R0, R0, 0x34860 ;  /* 0x0003486000007836 */ /* 0x000fc80000000000 */
[----:B------:R-:W-:-:S04]  /*11320*/  IMAD R4, R19, 0x8, R0 ;  /* 0x0000000813047824 */ /* 0x000fc800078e0200 */
[----:B------:R-:W2:Y:S02]  /*11330*/  SYNCS.PHASECHK.TRANS64.TRYWAIT P0, [R4+URZ], R5 ;  /* 0x00000005040075a7 */ /* 0x000ea4000800017f */
[----:B--2---:R-:W-:Y:S05]  /*11340*/  @!P0 BRA `(.L_x_340) ;  /* 0x0000001c00d88947 */ /* 0x004fea0003800000 */
.L_x_410:
[----:B------:R-:W-:-:S07]  /*11350*/  IMAD R3, R3, 0x8, R0 ;  /* 0x0000000803037824 */ /* 0x000fce00078e0200 */
.L_x_341:
[----:B---3--:R3:W4:Y:S02]  /*11360*/  SYNCS.PHASECHK.TRANS64.TRYWAIT P0, [R3+URZ], R2 ;  /* 0x00000002030075a7 */ /* 0x008724000800017f */
[----:B----4-:R-:W-:Y:S05]  /*11370*/  @!P0 NANOSLEEP.SYNCS 0x989680 ;  /* 0x009896800000895d */ /* 0x010fea0003900000 */
[----:B------:R-:W4:Y:S02]  /*11380*/  @!P0 SYNCS.PHASECHK.TRANS64 P0, [R3+URZ], R2 ;  /* 0x00000002030085a7 */ /* 0x000f24000800007f */
[----:B----4-:R-:W-:Y:S05]  /*11390*/  @!P0 BRA `(.L_x_341) ;  /* 0xfffffffc00f08947 */ /* 0x010fea000383ffff */
.L_x_334:
[----:B------:R-:W-:Y:S05]  /*113a0*/  BSYNC B0 ;  /* 0x0000000000007941 */ /* 0x000fea0003800000 */
.L_x_333:
[----:B------:R-:W-:Y:S05]  /*113b0*/  EXIT ;  /* 0x000000000000794d */ /* 0x000fea0003800000 */
.L_x_178:
[----:B0-----:R0:W1:Y:S02]  /*113c0*/  SYNCS.PHASECHK.TRANS64.TRYWAIT P1, [R0+URZ+0x34800], R3 ;  /* 0x03480003000075a7 */ /* 0x001064000802017f */
[----:B-1----:R-:W-:Y:S05]  /*113d0*/  @!P1 NANOSLEEP.SYNCS 0x989680 ;  /* 0x009896800000995d */ /* 0x002fea0003900000 */
[----:B------:R-:W1:Y:S02]  /*113e0*/  @!P1 SYNCS.PHASECHK.TRANS64 P1, [R0+URZ+0x34800], R3 ;  /* 0x03480003000095a7 */ /* 0x000e64000802007f */
[----:B-1----:R-:W-:Y:S05]  /*113f0*/  @!P1 BRA `(.L_x_178) ;  /* 0xfffffffc00f09947 */ /* 0x002fea000383ffff */
[----:B------:R-:W-:Y:S05]  /*11400*/  BRA `(.L_x_342) ;  /* 0xffffff0400747947 */ /* 0x000fea000383ffff */
.L_x_182:
[----:B-1----:R1:W2:Y:S02]  /*11410*/  SYNCS.PHASECHK.TRANS64.TRYWAIT P2, [R3+URZ+0x34830], R4 ;  /* 0x03483004030075a7 */ /* 0x0022a4000804017f */
[----:B--2---:R-:W-:Y:S05]  /*11420*/  @!P2 NANOSLEEP.SYNCS 0x989680 ;  /* 0x009896800000a95d */ /* 0x004fea0003900000 */
[----:B------:R-:W2:Y:S02]  /*11430*/  @!P2 SYNCS.PHASECHK.TRANS64 P2, [R3+URZ+0x34830], R4 ;  /* 0x034830040300a5a7 */ /* 0x000ea4000804007f */
[----:B--2---:R-:W-:Y:S05]  /*11440*/  @!P2 BRA `(.L_x_182) ;  /* 0xfffffffc00f0a947 */ /* 0x004fea000383ffff */
[----:B------:R-:W-:Y:S05]  /*11450*/  BRA `(.L_x_181) ;  /* 0xffffff0400987947 */ /* 0x000fea000383ffff */
.L_x_187:
[----:B-1----:R1:W2:Y:S02]  /*11460*/  SYNCS.PHASECHK.TRANS64.TRYWAIT P2, [R13+URZ+0x34830], R8 ;  /* 0x034830080d0075a7 */ /* 0x0022a4000804017f */
[----:B--2---:R-:W-:Y:S05]  /*11470*/  @!P2 NANOSLEEP.SYNCS 0x989680 ;  /* 0x009896800000a95d */ /* 0x004fea0003900000 */
[----:B------:R-:W2:Y:S02]  /*11480*/  @!P2 SYNCS.PHASECHK.TRANS64 P2, [R13+URZ+0x34830], R8 ;  /* 0x034830080d00a5a7 */ /* 0x000ea4000804007f */
[----:B--2---:R-:W-:Y:S05]  /*11490*/  @!P2 BRA `(.L_x_187) ;  /* 0xfffffffc00f0a947 */ /* 0x004fea000383ffff */
[----:B------:R-:W-:Y:S05]  /*114a0*/  BRA `(.L_x_186) ;  /* 0xffffff34003c7947 */ /* 0x000fea000383ffff */
.L_x_191:
[----:B---3--:R3:W4:Y:S02]  /*114b0*/  SYNCS.PHASECHK.TRANS64.TRYWAIT P2, [R11+URZ+0x34850], R6 ;  /* 0x034850060b0075a7 */ /* 0x008724000804017f */
[----:B----4-:R-:W-:Y:S05]  /*114c0*/  @!P2 NANOSLEEP.SYNCS 0x989680 ;  /* 0x009896800000a95d */ /* 0x010fea0003900000 */
[----:B------:R-:W4:Y:S02]  /*114d0*/  @!P2 SYNCS.PHASECHK.TRANS64 P2, [R11+URZ+0x34850], R6 ;  /* 0x034850060b00a5a7 */ /* 0x000f24000804007f */
[----:B----4-:R-:W-:Y:S05]  /*114e0*/  @!P2 BRA `(.L_x_191) ;  /* 0xfffffffc00f0a947 */ /* 0x010fea000383ffff */
[----:B------:R-:W-:Y:S05]  /*114f0*/  BRA `(.L_x_190) ;  /* 0xffffff3c00447947 */ /* 0x000fea000383ffff */
.L_x_196:
[----:B-1----:R1:W2:Y:S02]  /*11500*/  SYNCS.PHASECHK.TRANS64.TRYWAIT P0, [R12+URZ+0x34850], R5 ;  /* 0x034850050c0075a7 */ /* 0x0022a4000800017f */
[----:B--2---:R-:W-:Y:S05]  /*11510*/  @!P0 NANOSLEEP.SYNCS 0x989680 ;  /* 0x009896800000895d */ /* 0x004fea0003900000 */
[----:B------:R-:W2:Y:S02]  /*11520*/  @!P0 SYNCS.PHASECHK.TRANS64 P0, [R12+URZ+0x34850], R5 ;  /* 0x034850050c0085a7 */ /* 0x000ea4000800007f */
[----:B--2---:R-:W-:Y:S05]  /*11530*/  @!P0 BRA `(.L_x_196) ;  /* 0xfffffffc00f08947 */ /* 0x004fea000383ffff */
[----:B------:R-:W-:Y:S05]  /*11540*/  BRA `(.L_x_195) ;  /* 0xffffff6000087947 */ /* 0x000fea000383ffff */
.L_x_241:
[----:B------:R-:W2:Y:S01]  /*11550*/  S2R R4, SR_TID.X ;  /* 0x0000000000047919 */ /* 0x000ea20000002100 */
[----:B------:R-:W-:Y:S01]  /*11560*/  BSSY B0, `(.L_x_343) ;  /* 0x000000a000007945 */ /* 0x000fe20003800000 */
[----:B------:R-:W-:Y:S01]  /*11570*/  IMAD.MOV.U32 R12, RZ, RZ, RZ ;  /* 0x000000ffff0c7224 */ /* 0x000fe200078e00ff */
[----:B0-----:R-:W-:Y:S01]  /*11580*/  MOV R11, 0x1f ;  /* 0x0000001f000b7802 */ /* 0x001fe20000000f00 */
[----:B------:R-:W-:Y:S01]  /*11590*/  IMAD.MOV.U32 R15, RZ, RZ, -0x1 ;  /* 0xffffffffff0f7424 */ /* 0x000fe200078e00ff */
[----:B--2---:R-:W-:-:S04]  /*115a0*/  SHF.R.U32.HI R4, RZ, 0x5, R4 ;  /* 0x00000005ff047819 */ /* 0x004fc80000011604 */
[----:B------:R-:W-:-:S05]  /*115b0*/  LOP3.LUT R4, R4, 0x3, RZ, 0xc0, !PT ;  /* 0x0000000304047812 */ /* 0x000fca00078ec0ff */
[----:B------:R-:W-:-:S07]  /*115c0*/  IMAD.MOV.U32 R13, RZ, RZ, R4 ;  /* 0x000000ffff0d7224 */ /* 0x000fce00078e0004 */
[----:B-1----:R-:W-:Y:S05]  /*115d0*/  WARPSYNC.COLLECTIVE R15, `(.L_x_344) ;  /* 0x000000000f087348 */ /* 0x002fea0003c00000 */
[----:B------:R0:W2:Y:S02]  /*115e0*/  SHFL.IDX P6, R14, R13, R12, R11 ;  /* 0x0000000c0d0e7389 */ /* 0x0000a400000c000b */
[----:B012---:R-:W-:Y:S01]  /*115f0*/  ENDCOLLECTIVE ;  /* 0x000000000000791b */ /* 0x007fe20003800000 */
.L_x_344:
[----:B------:R-:W-:Y:S05]  /*11600*/  BSYNC B0 ;  /* 0x0000000000007941 */ /* 0x000fea0003800000 */
.L_x_343:
[----:B------:R-:W-:Y:S05]  /*11610*/  BRA `(.L_x_345) ;  /* 0xffffffb000947947 */ /* 0x000fea000383ffff */
.L_x_243:
[----:B------:R-:W-:Y:S01]  /*11620*/  BSSY B0, `(.L_x_346) ;  /* 0x0000006000007945 */ /* 0x000fe20003800000 */
[----:B------:R-:W-:-:S07]  /*11630*/  IMAD.MOV.U32 R15, RZ, RZ, -0x1 ;  /* 0xffffffffff0f7424 */ /* 0x000fce00078e00ff */
[----:B01--4-:R-:W-:Y:S05]  /*11640*/  WARPSYNC.COLLECTIVE R15, `(.L_x_347) ;  /* 0x000000000f0c7348 */ /* 0x013fea0003c00000 */
[----:B------:R-:W-:Y:S02]  /*11650*/  ELECT P6, UR62, PT ;  /* 0x00000000003e782f */ /* 0x000fe400038c0000 */
[----:B------:R-:W-:Y:S01]  /*11660*/  MOV R14, UR62 ;  /* 0x0000003e000e7c02 */ /* 0x000fe20008000f00 */
[----:B01--4-:R-:W-:Y:S10]  /*11670*/  ENDCOLLECTIVE ;  /* 0x000000000000791b */ /* 0x013ff40003800000 */
.L_x_347:
[----:B------:R-:W-:Y:S05]  /*11680*/  BSYNC B0 ;  /* 0x0000000000007941 */ /* 0x000fea0003800000 */
.L_x_346:
[----:B------:R-:W-:Y:S05]  /*11690*/  BRA `(.L_x_348) ;  /* 0xffffffb000987947 */ /* 0x000fea000383ffff */
.L_x_245:
[----:B--2---:R2:W3:Y:S02]  /*116a0*/  SYNCS.PHASECHK.TRANS64.TRYWAIT P0, [R0+URZ+0x34840], R2 ;  /* 0x03484002000075a7 */ /* 0x0044e4000800017f */
[----:B---3--:R-:W-:Y:S05]  /*116b0*/  @!P0 NANOSLEEP.SYNCS 0x989680 ;  /* 0x009896800000895d */ /* 0x008fea0003900000 */
[----:B------:R-:W3:Y:S02]  /*116c0*/  @!P0 SYNCS.PHASECHK.TRANS64 P0, [R0+URZ+0x34840], R2 ;  /* 0x03484002000085a7 */ /* 0x000ee4000800007f */
[----:B---3--:R-:W-:Y:S05]  /*116d0*/  @!P0 BRA `(.L_x_245) ;  /* 0xfffffffc00f08947 */ /* 0x008fea000383ffff */
[----:B------:R-:W-:Y:S05]  /*116e0*/  BRA `(.L_x_349) ;  /* 0xffffffb000f87947 */ /* 0x000fea000383ffff */
.L_x_249:
[----:B------:R0:W5:Y:S01]  /*116f0*/  LDL.LU R9, [R1+0x44] ;  /* 0x0000440001097983 */ /* 0x0001620000300800 */
[----:B------:R-:W-:Y:S02]  /*11700*/  IMAD.MOV.U32 R13, RZ, RZ, R3 ;  /* 0x000000ffff0d7224 */ /* 0x000fe400078e0003 */
[----:B------:R-:W-:Y:S01]  /*11710*/  IMAD.MOV.U32 R12, RZ, RZ, RZ ;  /* 0x000000ffff0c7224 */ /* 0x000fe200078e00ff */
[----:B------:R-:W1:Y:S01]  /*11720*/  S2R R7, SR_TID.X ;  /* 0x0000000000077919 */ /* 0x000e620000002100 */
[----:B------:R-:W-:Y:S02]  /*11730*/  IMAD.MOV.U32 R11, RZ, RZ, 0x181f ;  /* 0x0000181fff0b7424 */ /* 0x000fe400078e00ff */
[----:B------:R-:W-:-:S07]  /*11740*/  IMAD.MOV.U32 R15, RZ, RZ, -0x1 ;  /* 0xffffffffff0f7424 */ /* 0x000fce00078e00ff */
[----:B01---5:R-:W-:Y:S05]  /*11750*/  WARPSYNC.COLLECTIVE R15, `(.L_x_350) ;  /* 0x000000000f087348 */ /* 0x023fea0003c00000 */
[----:B------:R2:W3:Y:S02]  /*11760*/  SHFL.IDX P6, R14, R13, R12, R11 ;  /* 0x0000000c0d0e7389 */ /* 0x0004e400000c000b */
[----:B0123-5:R-:W-:Y:S01]  /*11770*/  ENDCOLLECTIVE ;  /* 0x000000000000791b */ /* 0x02ffe20003800000 */
.L_x_350:
[----:B------:R-:W-:Y:S02]  /*11780*/  IMAD.MOV.U32 R13, RZ, RZ, R4 ;  /* 0x000000ffff0d7224 */ /* 0x000fe400078e0004 */
[----:B------:R-:W-:-:S07]  /*11790*/  IMAD.MOV.U32 R6, RZ, RZ, R14 ;  /* 0x000000ffff067224 */ /* 0x000fce00078e000e */
[----:B------:R-:W-:Y:S05]  /*117a0*/  WARPSYNC.COLLECTIVE R15, `(.L_x_351) ;  /* 0x000000000f087348 */ /* 0x000fea0003c00000 */
[----:B------:R0:W1:Y:S02]  /*117b0*/  SHFL.IDX P6, R14, R13, R12, R11 ;  /* 0x0000000c0d0e7389 */ /* 0x00006400000c000b */
[----:B01----:R-:W-:Y:S01]  /*117c0*/  ENDCOLLECTIVE ;  /* 0x000000000000791b */ /* 0x003fe20003800000 */
.L_x_351:
[----:B------:R-:W-:Y:S02]  /*117d0*/  IMAD.MOV.U32 R13, RZ, RZ, R3 ;  /* 0x000000ffff0d7224 */ /* 0x000fe400078e0003 */
[----:B------:R-:W-:Y:S02]  /*117e0*/  IMAD.MOV.U32 R12, RZ, RZ, 0x1 ;  /* 0x00000001ff0c7424 */ /* 0x000fe400078e00ff */
[----:B------:R-:W-:Y:S02]  /*117f0*/  IMAD R2, R9, R8, RZ ;  /* 0x0000000809027224 */ /* 0x000fe400078e02ff */
[----:B------:R-:W0:Y:S01]  /*11800*/  S2R R9, SR_TID.X ;  /* 0x0000000000097919 */ /* 0x000e220000002100 */
[----:B------:R-:W-:Y:S02]  /*11810*/  IMAD.SHL.U32 R8, R7, 0x8, RZ ;  /* 0x0000000807087824 */ /* 0x000fe400078e00ff */
[----:B------:R-:W-:-:S07]  /*11820*/  IMAD.MOV.U32 R7, RZ, RZ, R14 ;  /* 0x000000ffff077224 */ /* 0x000fce00078e000e */
[----:B0-----:R-:W-:Y:S05]  /*11830*/  WARPSYNC.COLLECTIVE R15, `(.L_x_352) ;  /* 0x000000000f087348 */ /* 0x001fea0003c00000 */
[----:B------:R1:W2:Y:S02]  /*11840*/  SHFL.IDX P6, R14, R13, R12, R11 ;  /* 0x0000000c0d0e7389 */ /* 0x0002a400000c000b */
[----:B012---:R-:W-:Y:S01]  /*11850*/  ENDCOLLECTIVE ;  /* 0x000000000000791b */ /* 0x007fe20003800000 */
.L_x_352:
[----:B------:R-:W-:Y:S01]  /*11860*/  LOP3.LUT R8, R8, 0x38, RZ, 0xc0, !PT ;  /* 0x0000003808087812 */ /* 0x000fe200078ec0ff */
[----:B------:R-:W-:Y:S01]  /*11870*/  IMAD.MOV.U32 R13, RZ, RZ, R4 ;  /* 0x000000ffff0d7224 */ /* 0x000fe200078e0004 */
[----:B------:R-:W-:-:S04]  /*11880*/  LOP3.LUT R9, R9, 0x7f, RZ, 0xc0, !PT ;  /* 0x0000007f09097812 */ /* 0x000fc800078ec0ff */
[----:B------:R-:W-:-:S05]  /*11890*/  SHF.R.U32.HI R9, RZ, 0x3, R9 ;  /* 0x00000003ff097819 */ /* 0x000fca0000011609 */
[----:B------:R-:W-:Y:S01]  /*118a0*/  IMAD.IADD R0, R9, 0x1, R5 ;  /* 0x0000000109007824 */ /* 0x000fe200078e0205 */
[----:B------:R-:W-:-:S07]  /*118b0*/  MOV R9, R14 ;  /* 0x0000000e00097202 */ /* 0x000fce0000000f00 */
[----:B------:R-:W-:Y:S05]  /*118c0*/  WARPSYNC.COLLECTIVE R15, `(.L_x_353) ;  /* 0x000000000f087348 */ /* 0x000fea0003c00000 */
[----:B------:R0:W1:Y:S02]  /*118d0*/  SHFL.IDX P6, R14, R13, R12, R11 ;  /* 0x0000000c0d0e7389 */ /* 0x00006400000c000b */
[----:B01----:R-:W-:Y:S01]  /*118e0*/  ENDCOLLECTIVE ;  /* 0x000000000000791b */ /* 0x003fe20003800000 */
.L_x_353:
[C---:B------:R-:W-:Y:S01]  /*118f0*/  VIADD R5, R0.reuse, 0x10 ;  /* 0x0000001000057836 */ /* 0x040fe20000000000 */
[----:B------:R-:W-:Y:S01]  /*11900*/  ISETP.GE.AND P3, PT, R0, R2, PT ;  /* 0x000000020000720c */ /* 0x000fe20003f66270 */
[----:B------:R-:W-:-:S12]  /*11910*/  IMAD.MOV.U32 R13, RZ, RZ, R3 ;  /* 0x000000ffff0d7224 */ /* 0x000fd800078e0003 */
[----:B------:R-:W-:Y:S01]  /*11920*/  @!P3 LEA R7, P5, R8, R7, 0x1 ;  /* 0x000000070807b211 */ /* 0x000fe200078a08ff */
[----:B------:R-:W-:-:S04]  /*11930*/  IMAD.MOV.U32 R12, RZ, RZ, 0x2 ;  /* 0x00000002ff0c7424 */ /* 0x000fc800078e00ff */
[----:B------:R-:W-:-:S05]  /*11940*/  @!P3 IMAD.X R6, RZ, RZ, R6, P5 ;  /* 0x000000ffff06b224 */ /* 0x000fca00028e0606 */
[----:B------:R-:W-:-:S04]  /*11950*/  @!P3 LOP3.LUT R7, R7, R6, RZ, 0x3c, !PT ;  /* 0x000000060707b212 */ /* 0x000fc800078e3cff */
[----:B------:R-:W-:-:S04]  /*11960*/  @!P3 LOP3.LUT R6, R7, R6, RZ, 0x3c, !PT ;  /* 0x000000060706b212 */ /* 0x000fc800078e3cff */
[----:B------:R-:W-:-:S05]  /*11970*/  @!P3 LOP3.LUT R7, R7, R6, RZ, 0x3c, !PT ;  /* 0x000000060707b212 */ /* 0x000fca00078e3cff */
[----:B------:R-:W-:Y:S01]  /*11980*/  @!PT LDS RZ, [RZ] ;  /* 0x00000000fffff984 */ /* 0x000fe20000000800 */
[----:B------:R-:W-:Y:S01]  /*11990*/  @!PT LDS RZ, [RZ] ;  /* 0x00000000fffff984 */ /* 0x000fe20000000800 */
[----:B------:R-:W-:Y:S01]  /*119a0*/  @!PT LDS RZ, [RZ] ;  /* 0x00000000fffff984 */ /* 0x000fe20000000800 */
[----:B------:R0:W-:Y:S04]  /*119b0*/  @!P3 LDGSTS.E.BYPASS.LTC128B.128 [R10+0x10400], desc[UR40][R6.64], !P2 ;  /* 0x10400000060abfae */ /* 0x0001e8000d101d68 */
[----:B------:R0:W-:Y:S04]  /*119c0*/  @!P3 LDGSTS.E.BYPASS.LTC128B.128 [R10+0x14400], desc[UR40][R6.64+0x80], !P1 ;  /* 0x14400080060abfae */ /* 0x0001e8000c901d68 */
[----:B------:R0:W-:Y:S01]  /*119d0*/  @!P3 LDGSTS.E.BYPASS.LTC128B.128 [R10+0x18400], desc[UR40][R6.64+0x100], !P0 ;  /* 0x18400100060abfae */ /* 0x0001e2000c101d68 */
[----:B------:R-:W-:Y:S01]  /*119e0*/  ISETP.GE.AND P3, PT, R5, R2, PT ;  /* 0x000000020500720c */ /* 0x000fe20003f66270 */
[----:B------:R-:W-:-:S12]  /*119f0*/  IMAD.MOV.U32 R5, RZ, RZ, R14 ;  /* 0x000000ffff057224 */ /* 0x000fd800078e000e */
[----:B0-----:R-:W-:Y:S05]  /*11a00*/  WARPSYNC.COLLECTIVE R15, `(.L_x_354) ;  /* 0x000000000f087348 */ /* 0x001fea0003c00000 */
[----:B------:R1:W2:Y:S02]  /*11a10*/  SHFL.IDX P6, R14, R13, R12, R11 ;  /* 0x0000000c0d0e7389 */ /* 0x0002a400000c000b */
[----:B012---:R-:W-:Y:S01]  /*11a20*/  ENDCOLLECTIVE ;  /* 0x000000000000791b */ /* 0x007fe20003800000 */
.L_x_354:
[----:B------:R-:W-:Y:S01]  /*11a30*/  @!P3 LEA R8, P5, R8, R5, 0x1 ;  /* 0x000000050808b211 */ /* 0x000fe200078a08ff */
[----:B------:R-:W-:-:S04]  /*11a40*/  IMAD.MOV.U32 R13, RZ, RZ, R4 ;  /* 0x000000ffff0d7224 */ /* 0x000fc800078e0004 */
[----:B------:R-:W-:Y:S02]  /*11a50*/  @!P3 IMAD.X R5, RZ, RZ, R9, P5 ;  /* 0x000000ffff05b224 */ /* 0x000fe400028e0609 */
[----:B------:R-:W0:Y:S01]  /*11a60*/  S2R R9, SR_TID.X ;  /* 0x0000000000097919 */ /* 0x000e220000002100 */
[----:B------:R-:W-:Y:S02]  /*11a70*/  @!P3 IMAD.MOV.U32 R6, RZ, RZ, R8 ;  /* 0x000000ffff06b224 */ /* 0x000fe400078e0008 */
[----:B------:R-:W-:Y:S02]  /*11a80*/  @!P3 IMAD.MOV.U32 R7, RZ, RZ, R5 ;  /* 0x000000ffff07b224 */ /* 0x000fe400078e0005 */
[----:B------:R-:W-:Y:S02]  /*11a90*/  VIADD R5, R0, 0x20 ;  /* 0x0000002000057836 */ /* 0x000fe40000000000 */
[----:B------:R-:W-:Y:S01]  /*11aa0*/  IMAD.MOV.U32 R8, RZ, RZ, R14 ;  /* 0x000000ffff087224 */ /* 0x000fe200078e000e */
[----:B------:R-:W-:Y:S01]  /*11ab0*/  @!PT LDS RZ, [RZ] ;  /* 0x00000000fffff984 */ /* 0x000fe20000000800 */
[----:B------:R-:W-:Y:S01]  /*11ac0*/  @!PT LDS RZ, [RZ] ;  /* 0x00000000fffff984 */ /* 0x000fe20000000800 */
[----:B------:R-:W-:Y:S01]  /*11ad0*/  @!PT LDS RZ, [RZ] ;  /* 0x00000000fffff984 */ /* 0x000fe20000000800 */
[----:B------:R1:W-:Y:S06]  /*11ae0*/  @!P3 LDGSTS.E.BYPASS.LTC128B.128 [R10+0x10c00], desc[UR40][R6.64], !P2 ;  /* 0x10c00000060abfae */ /* 0x0003ec000d101d68 */
[----:B01----:R-:W-:Y:S05]  /*11af0*/  WARPSYNC.COLLECTIVE R15, `(.L_x_355) ;  /* 0x000000000f087348 */ /* 0x003fea0003c00000 */
[----:B------:R2:W3:Y:S02]  /*11b00*/  SHFL.IDX P6, R14, R13, R12, R11 ;  /* 0x0000000c0d0e7389 */ /* 0x0004e400000c000b */
[----:B0123--:R-:W-:Y:S01]  /*11b10*/  ENDCOLLECTIVE ;  /* 0x000000000000791b */ /* 0x00ffe20003800000 */
.L_x_355:
[----:B------:R-:W-:Y:S01]  /*11b20*/  @!PT LDS RZ, [RZ] ;  /* 0x00000000fffff984 */ /* 0x000fe20000000800 */
[----:B------:R-:W-:Y:S01]  /*11b30*/  @!PT LDS RZ, [RZ] ;  /* 0x00000000fffff984 */ /* 0x000fe20000000800 */
[----:B------:R-:W-:Y:S01]  /*11b40*/  @!PT LDS RZ, [RZ] ;  /* 0x00000000fffff984 */ /* 0x000fe20000000800 */
[----:B------:R0:W-:Y:S04]  /*11b50*/  @!P3 LDGSTS.E.BYPASS.LTC128B.128 [R10+0x14c00], desc[UR40][R6.64+0x80], !P1 ;  /* 0x14c00080060abfae */ /* 0x0001e8000c901d68 */
[----:B------:R0:W-:Y:S01]  /*11b60*/  @!P3 LDGSTS.E.BYPASS.LTC128B.128 [R10+0x18c00], desc[UR40][R6.64+0x100], !P0 ;  /* 0x18c00100060abfae */ /* 0x0001e2000c101d68 */
[----:B------:R-:W-:Y:S01]  /*11b70*/  ISETP.GE.AND P3, PT, R5, R2, PT ;  /* 0x000000020500720c */ /* 0x000fe20003f66270 */
[----:B------:R-:W-:Y:S02]  /*11b80*/  IMAD.MOV.U32 R13, RZ, RZ, R3 ;  /* 0x000000ffff0d7224 */ /* 0x000fe400078e0003 */
[----:B------:R-:W-:Y:S02]  /*11b90*/  IMAD.MOV.U32 R12, RZ, RZ, 0x3 ;  /* 0x00000003ff0c7424 */ /* 0x000fe400078e00ff */
[----:B------:R-:W-:-:S02]  /*11ba0*/  IMAD.SHL.U32 R9, R9, 0x8, RZ ;  /* 0x0000000809097824 */ /* 0x000fc400078e00ff */
[----:B------:R-:W-:-:S03]  /*11bb0*/  IMAD.MOV.U32 R5, RZ, RZ, R14 ;  /* 0x000000ffff057224 */ /* 0x000fc600078e000e */
[----:B------:R-:W-:-:S07]  /*11bc0*/  LOP3.LUT R9, R9, 0x38, RZ, 0xc0, !PT ;  /* 0x0000003809097812 */ /* 0x000fce00078ec0ff */
[----:B0-----:R-:W-:Y:S05]  /*11bd0*/  WARPSYNC.COLLECTIVE R15, `(.L_x_356) ;  /* 0x000000000f087348 */ /* 0x001fea0003c00000 */
[----:B------:R1:W2:Y:S02]  /*11be0*/  SHFL.IDX P6, R14, R13, R12, R11 ;  /* 0x0000000c0d0e7389 */ /* 0x0002a400000c000b */
[----:B012---:R-:W-:Y:S01]  /*11bf0*/  ENDCOLLECTIVE ;  /* 0x000000000000791b */ /* 0x007fe20003800000 */
.L_x_356:
[----:B------:R-:W-:-:S05]  /*11c00*/  @!P3 LEA R5, P4, R9, R5, 0x1 ;  /* 0x000000050905b211 */ /* 0x000fca00078808ff */
[----:B------:R-:W-:-:S04]  /*11c10*/  @!P3 IMAD.X R6, RZ, RZ, R8, P4 ;  /* 0x000000ffff06b224 */ /* 0x000fc800020e0608 */
[----:B------:R-:W-:Y:S02]  /*11c20*/  @!P3 IMAD.MOV.U32 R7, RZ, RZ, R6 ;  /* 0x000000ffff07b224 */ /* 0x000fe400078e0006 */
[----:B------:R-:W-:Y:S01]  /*11c30*/  @!P3 IMAD.MOV.U32 R6, RZ, RZ, R5 ;  /* 0x000000ffff06b224 */ /* 0x000fe200078e0005 */
[----:B------:R-:W-:Y:S01]  /*11c40*/  IADD3 R5, R0, 0x30, RZ ;  /* 0x0000003000057810 */ /* 0x000fe20007ffe0ff */
[----:B------:R-:W-:-:S03]  /*11c50*/  IMAD.MOV.U32 R13, RZ, RZ, R4 ;  /* 0x000000ffff0d7224 */ /* 0x000fc600078e0004 */
[----:B------:R-:W-:Y:S01]  /*11c60*/  @!PT LDS RZ, [RZ] ;  /* 0x00000000fffff984 */ /* 0x000fe20000000800 */
[----:B------:R-:W-:Y:S01]  /*11c70*/  @!PT LDS RZ, [RZ] ;  /* 0x00000000fffff984 */ /* 0x000fe20000000800 */
[----:B------:R-:W-:Y:S01]  /*11c80*/  @!PT LDS RZ, [RZ] ;  /* 0x00000000fffff984 */ /* 0x000fe20000000800 */
[----:B------:R-:W-:Y:S04]  /*11c90*/  @!P3 LDGSTS.E.BYPASS.LTC128B.128 [R10+0x11400], desc[UR40][R6.64], !P2 ;  /* 0x11400000060abfae */ /* 0x000fe8000d101d68 */
[----:B------:R-:W-:Y:S04]  /*11ca0*/  @!P3 LDGSTS.E.BYPASS.LTC128B.128 [R10+0x15400], desc[UR40][R6.64+0x80], !P1 ;  /* 0x15400080060abfae */ /* 0x000fe8000c901d68 */
[----:B------:R0:W-:Y:S01]  /*11cb0*/  @!P3 LDGSTS.E.BYPASS.LTC128B.128 [R10+0x19400], desc[UR40][R6.64+0x100], !P0 ;  /* 0x19400100060abfae */ /* 0x0001e2000c101d68 */
[----:B------:R-:W-:Y:S01]  /*11cc0*/  ISETP.GE.AND P3, PT, R5, R2, PT ;  /* 0x000000020500720c */ /* 0x000fe20003f66270 */
[----:B0-----:R-:W-:-:S12]  /*11cd0*/  IMAD.MOV.U32 R6, RZ, RZ, R14 ;  /* 0x000000ffff067224 */ /* 0x001fd800078e000e */
[----:B------:R-:W-:Y:S05]  /*11ce0*/  WARPSYNC.COLLECTIVE R15, `(.L_x_357) ;  /* 0x000000000f087348 */ /* 0x000fea0003c00000 */
[----:B------:R0:W1:Y:S02]  /*11cf0*/  SHFL.IDX P6, R14, R13, R12, R11 ;  /* 0x0000000c0d0e7389 */ /* 0x00006400000c000b */
[----:B01----:R-:W-:Y:S01]  /*11d00*/  ENDCOLLECTIVE ;  /* 0x000000000000791b */ /* 0x003fe20003800000 */
.L_x_357:
[----:B------:R-:W-:Y:S02]  /*11d10*/  IMAD.MOV.U32 R13, RZ, RZ, R3 ;  /* 0x000000ffff0d7224 */ /* 0x000fe400078e0003 */
[----:B------:R-:W-:Y:S02]  /*11d20*/  IMAD.MOV.U32 R12, RZ, RZ, 0x4 ;  /* 0x00000004ff0c7424 */ /* 0x000fe400078e00ff */
[----:B------:R-:W-:-:S07]  /*11d30*/  IMAD.MOV.U32 R5, RZ, RZ, R14 ;  /* 0x000000ffff057224 */ /* 0x000fce00078e000e */
[----:B------:R-:W-:Y:S05]  /*11d40*/  WARPSYNC.COLLECTIVE R15, `(.L_x_358) ;  /* 0x000000000f087348 */ /* 0x000fea0003c00000 */
[----:B------:R0:W1:Y:S02]  /*11d50*/  SHFL.IDX P6, R14, R13, R12, R11 ;  /* 0x0000000c0d0e7389 */ /* 0x00006400000c000b */
[----:B01----:R-:W-:Y:S01]  /*11d60*/  ENDCOLLECTIVE ;  /* 0x000000000000791b */ /* 0x003fe20003800000 */
.L_x_358:
[----:B------:R-:W-:-:S05]  /*11d70*/  @!P3 LEA R5, P4, R9, R5, 0x1 ;  /* 0x000000050905b211 */ /* 0x000fca00078808ff */
[----:B------:R-:W-:-:S04]  /*11d80*/  @!P3 IMAD.X R6, RZ, RZ, R6, P4 ;  /* 0x000000ffff06b224 */ /* 0x000fc800020e0606 */
[----:B------:R-:W-:Y:S02]  /*11d90*/  @!P3 IMAD.MOV.U32 R7, RZ, RZ, R6 ;  /* 0x000000ffff07b224 */ /* 0x000fe400078e0006 */
[----:B------:R-:W-:Y:S02]  /*11da0*/  @!P3 IMAD.MOV.U32 R6, RZ, RZ, R5 ;  /* 0x000000ffff06b224 */ /* 0x000fe400078e0005 */
[----:B------:R-:W-:Y:S02]  /*11db0*/  IMAD.MOV.U32 R13, RZ, RZ, R4 ;  /* 0x000000ffff0d7224 */ /* 0x000fe400078e0004 */
[----:B------:R-:W-:Y:S01]  /*11dc0*/  VIADD R5, R0, 0x40 ;  /* 0x0000004000057836 */ /* 0x000fe20000000000 */
        /* <DEDUP_REMOVED lines=11> */
.L_x_359:
[----:B------:R-:W-:Y:S02]  /*11e80*/  IMAD.MOV.U32 R13, RZ, RZ, R3 ;  /* 0x000000ffff0d7224 */ /* 0x000fe400078e0003 */
[----:B------:R-:W-:Y:S02]  /*11e90*/  IMAD.MOV.U32 R12, RZ, RZ, 0x5 ;  /* 0x00000005ff0c7424 */ /* 0x000fe400078e00ff */
[----:B------:R-:W-:-:S07]  /*11ea0*/  IMAD.MOV.U32 R5, RZ, RZ, R14 ;  /* 0x000000ffff057224 */ /* 0x000fce00078e000e */
[----:B------:R-:W-:Y:S05]  /*11eb0*/  WARPSYNC.COLLECTIVE R15, `(.L_x_360) ;  /* 0x000000000f087348 */ /* 0x000fea0003c00000 */
[----:B------:R0:W1:Y:S02]  /*11ec0*/  SHFL.IDX P6, R14, R13, R12, R11 ;  /* 0x0000000c0d0e7389 */ /* 0x00006400000c000b */
[----:B01----:R-:W-:Y:S01]  /*11ed0*/  ENDCOLLECTIVE ;  /* 0x000000000000791b */ /* 0x003fe20003800000 */
.L_x_360:
[----:B------:R-:W-:-:S05]  /*11ee0*/  @!P3 LEA R5, P4, R9, R5, 0x1 ;  /* 0x000000050905b211 */ /* 0x000fca00078808ff */
[----:B------:R-:W-:-:S05]  /*11ef0*/  @!P3 IMAD.X R6, RZ, RZ, R6, P4 ;  /* 0x000000ffff06b224 */ /* 0x000fca00020e0606 */
[----:B------:R-:W-:Y:S01]  /*11f00*/  @!P3 MOV R7, R6 ;  /* 0x000000060007b202 */ /* 0x000fe20000000f00 */
        /* <DEDUP_REMOVED lines=14> */
.L_x_361:
[----:B------:R-:W-:Y:S02]  /*11ff0*/  IMAD.MOV.U32 R13, RZ, RZ, R3 ;  /* 0x000000ffff0d7224 */ /* 0x000fe400078e0003 */
[----:B------:R-:W-:Y:S02]  /*12000*/  IMAD.MOV.U32 R12, RZ, RZ, 0x6 ;  /* 0x00000006ff0c7424 */ /* 0x000fe400078e00ff */
[----:B------:R-:W-:-:S07]  /*12010*/  IMAD.MOV.U32 R5, RZ, RZ, R14 ;  /* 0x000000ffff057224 */ /* 0x000fce00078e000e */
[----:B------:R-:W-:Y:S05]  /*12020*/  WARPSYNC.COLLECTIVE R15, `(.L_x_362) ;  /* 0x000000000f087348 */ /* 0x000fea0003c00000 */
[----:B------:R0:W1:Y:S02]  /*12030*/  SHFL.IDX P6, R14, R13, R12, R11 ;  /* 0x0000000c0d0e7389 */ /* 0x00006400000c000b */
[----:B01----:R-:W-:Y:S01]  /*12040*/  ENDCOLLECTIVE ;  /* 0x000000000000791b */ /* 0x003fe20003800000 */
.L_x_362:
[----:B------:R-:W-:-:S05]  /*12050*/  @!P3 LEA R5, P4, R9, R5, 0x1 ;  /* 0x000000050905b211 */ /* 0x000fca00078808ff */
[----:B------:R-:W-:-:S04]  /*12060*/  @!P3 IMAD.X R6, RZ, RZ, R6, P4 ;  /* 0x000000ffff06b224 */ /* 0x000fc800020e0606 */
[----:B------:R-:W-:Y:S02]  /*12070*/  @!P3 IMAD.MOV.U32 R7, RZ, RZ, R6 ;  /* 0x000000ffff07b224 */ /* 0x000fe400078e0006 */
[----:B------:R-:W-:Y:S02]  /*12080*/  @!P3 IMAD.MOV.U32 R6, RZ, RZ, R5 ;  /* 0x000000ffff06b224 */ /* 0x000fe400078e0005 */
[----:B------:R-:W-:-:S03]  /*12090*/  IMAD.MOV.U32 R13, RZ, RZ, R4 ;  /* 0x000000ffff0d7224 */ /* 0x000fc600078e0004 */
[----:B------:R-:W-:Y:S01]  /*120a0*/  @!PT LDS RZ, [RZ] ;  /* 0x00000000fffff984 */ /* 0x000fe20000000800 */
[----:B------:R-:W-:Y:S01]  /*120b0*/  @!PT LDS RZ, [RZ] ;  /* 0x00000000fffff984 */ /* 0x000fe20000000800 */
[----:B------:R-:W-:Y:S01]  /*120c0*/  @!PT LDS RZ, [RZ] ;  /* 0x00000000fffff984 */ /* 0x000fe20000000800 */
[----:B------:R-:W-:Y:S04]  /*120d0*/  @!P3 LDGSTS.E.BYPASS.LTC128B.128 [R10+0x12c00], desc[UR40][R6.64], !P2 ;  /* 0x12c00000060abfae */ /* 0x000fe8000d101d68 */
[----:B------:R-:W-:Y:S04]  /*120e0*/  @!P3 LDGSTS.E.BYPASS.LTC128B.128 [R10+0x16c00], desc[UR40][R6.64+0x80], !P1 ;  /* 0x16c00080060abfae */ /* 0x000fe8000c901d68 */
[----:B------:R0:W-:Y:S02]  /*120f0*/  @!P3 LDGSTS.E.BYPASS.LTC128B.128 [R10+0x1ac00], desc[UR40][R6.64+0x100], !P0 ;  /* 0x1ac00100060abfae */ /* 0x0001e4000c101d68 */
[----:B0-----:R-:W-:Y:S01]  /*12100*/  IMAD.MOV.U32 R6, RZ, RZ, R14 ;  /* 0x000000ffff067224 */ /* 0x001fe200078e000e */
[----:B------:R-:W-:-:S07]  /*12110*/  IADD3 R7, R0, 0x60, RZ ;  /* 0x0000006000077810 */ /* 0x000fce0007ffe0ff */
[----:B------:R-:W-:Y:S05]  /*12120*/  WARPSYNC.COLLECTIVE R15, `(.L_x_363) ;  /* 0x000000000f087348 */ /* 0x000fea0003c00000 */
[----:B------:R0:W1:Y:S02]  /*12130*/  SHFL.IDX P6, R14, R13, R12, R11 ;  /* 0x0000000c0d0e7389 */ /* 0x00006400000c000b */
[----:B01----:R-:W-:Y:S01]  /*12140*/  ENDCOLLECTIVE ;  /* 0x000000000000791b */ /* 0x003fe20003800000 */
.L_x_363:
[----:B------:R-:W-:Y:S01]  /*12150*/  ISETP.GE.AND P4, PT, R7, R2, PT ;  /* 0x000000020700720c */ /* 0x000fe20003f86270 */
[----:B------:R-:W-:Y:S02]  /*12160*/  IMAD.MOV.U32 R13, RZ, RZ, R3 ;  /* 0x000000ffff0d7224 */ /* 0x000fe400078e0003 */
[----:B------:R-:W-:Y:S02]  /*12170*/  IMAD.MOV.U32 R12, RZ, RZ, 0x7 ;  /* 0x00000007ff0c7424 */ /* 0x000fe400078e00ff */
[----:B------:R-:W-:-:S08]  /*12180*/  IMAD.MOV.U32 R5, RZ, RZ, R14 ;  /* 0x000000ffff057224 */ /* 0x000fd000078e000e */
[----:B------:R-:W-:Y:S05]  /*12190*/  WARPSYNC.COLLECTIVE R15, `(.L_x_364) ;  /* 0x000000000f087348 */ /* 0x000fea0003c00000 */
[----:B------:R0:W1:Y:S02]  /*121a0*/  SHFL.IDX P6, R14, R13, R12, R11 ;  /* 0x0000000c0d0e7389 */ /* 0x00006400000c000b */
[----:B01----:R-:W-:Y:S01]  /*121b0*/  ENDCOLLECTIVE ;  /* 0x000000000000791b */ /* 0x003fe20003800000 */
.L_x_364:
[----:B------:R-:W-:-:S05]  /*121c0*/  @!P4 LEA R5, P3, R9, R5, 0x1 ;  /* 0x000000050905c211 */ /* 0x000fca00078608ff */
[----:B------:R-:W-:-:S04]  /*121d0*/  @!P4 IMAD.X R6, RZ, RZ, R6, P3 ;  /* 0x000000ffff06c224 */ /* 0x000fc800018e0606 */
[----:B------:R-:W-:Y:S02]  /*121e0*/  @!P4 IMAD.MOV.U32 R7, RZ, RZ, R6 ;  /* 0x000000ffff07c224 */ /* 0x000fe400078e0006 */
[----:B------:R-:W-:Y:S02]  /*121f0*/  IMAD.MOV.U32 R13, RZ, RZ, R4 ;  /* 0x000000ffff0d7224 */ /* 0x000fe400078e0004 */
[----:B------:R-:W-:-:S05]  /*12200*/  @!P4 IMAD.MOV.U32 R6, RZ, RZ, R5 ;  /* 0x000000ffff06c224 */ /* 0x000fca00078e0005 */
        /* <DEDUP_REMOVED lines=9> */
.L_x_365:
[----:B------:R-:W-:Y:S01]  /*122a0*/  @!PT LDS RZ, [RZ] ;  /* 0x00000000fffff984 */ /* 0x000fe20000000800 */
[----:B------:R-:W-:Y:S01]  /*122b0*/  @!PT LDS RZ, [RZ] ;  /* 0x00000000fffff984 */ /* 0x000fe20000000800 */
[----:B------:R-:W-:Y:S01]  /*122c0*/  @!PT LDS RZ, [RZ] ;  /* 0x00000000fffff984 */ /* 0x000fe20000000800 */
[----:B------:R0:W-:Y:S01]  /*122d0*/  @!P4 LDGSTS.E.BYPASS.LTC128B.128 [R10+0x1b400], desc[UR40][R6.64+0x100], !P0 ;  /* 0x1b400100060acfae */ /* 0x0001e2000c101d68 */
[----:B------:R-:W-:Y:S01]  /*122e0*/  IMAD.MOV.U32 R3, RZ, RZ, R14 ;  /* 0x000000ffff037224 */ /* 0x000fe200078e000e */
[----:B------:R-:W-:Y:S06]  /*122f0*/  BRA `(.L_x_366) ;  /* 0xffffffb4008c7947 */ /* 0x000fec000383ffff */
.L_x_254:
[----:B0-----:R0:W1:Y:S02]  /*12300*/  SYNCS.PHASECHK.TRANS64.TRYWAIT P0, [R18+URZ+0x34820], R0 ;  /* 0x03482000120075a7 */ /* 0x001064000800017f */
[----:B-1----:R-:W-:Y:S05]  /*12310*/  @!P0 NANOSLEEP.SYNCS 0x989680 ;  /* 0x009896800000895d */ /* 0x002fea0003900000 */
[----:B------:R-:W1:Y:S02]  /*12320*/  @!P0 SYNCS.PHASECHK.TRANS64 P0, [R18+URZ+0x34820], R0 ;  /* 0x03482000120085a7 */ /* 0x000e64000800007f */
[----:B-1----:R-:W-:Y:S05]  /*12330*/  @!P0 BRA `(.L_x_254) ;  /* 0xfffffffc00f08947 */ /* 0x002fea000383ffff */
[----:B------:R-:W-:Y:S05]  /*12340*/  BRA `(.L_x_367) ;  /* 0xffffffb8000c7947 */ /* 0x000fea000383ffff */
.L_x_263:
[----:B-1----:R1:W2:Y:S02]  /*12350*/  SYNCS.PHASECHK.TRANS64.TRYWAIT P0, [R3+URZ+0x34840], R2 ;  /* 0x03484002030075a7 */ /* 0x0022a4000800017f */
[----:B--2---:R-:W-:Y:S05]  /*12360*/  @!P0 NANOSLEEP.SYNCS 0x989680 ;  /* 0x009896800000895d */ /* 0x004fea0003900000 */
[----:B------:R-:W2:Y:S02]  /*12370*/  @!P0 SYNCS.PHASECHK.TRANS64 P0, [R3+URZ+0x34840], R2 ;  /* 0x03484002030085a7 */ /* 0x000ea4000800007f */
[----:B--2---:R-:W-:Y:S05]  /*12380*/  @!P0 BRA `(.L_x_263) ;  /* 0xfffffffc00f08947 */ /* 0x004fea000383ffff */
[----:B------:R-:W-:Y:S05]  /*12390*/  BRA `(.L_x_368) ;  /* 0xffffffb800e87947 */ /* 0x000fea000383ffff */
.L_x_270:
[----:B-1----:R1:W2:Y:S02]  /*123a0*/  SYNCS.PHASECHK.TRANS64.TRYWAIT P0, [R3+URZ+0x60], R2 ;  /* 0x00006002030075a7 */ /* 0x0022a4000800017f */
[----:B--2---:R-:W-:Y:S05]  /*123b0*/  @!P0 NANOSLEEP.SYNCS 0x989680 ;  /* 0x009896800000895d */ /* 0x004fea0003900000 */
[----:B------:R-:W2:Y:S02]  /*123c0*/  @!P0 SYNCS.PHASECHK.TRANS64 P0, [R3+URZ+0x60], R2 ;  /* 0x00006002030085a7 */ /* 0x000ea4000800007f */
[----:B--2---:R-:W-:Y:S05]  /*123d0*/  @!P0 BRA `(.L_x_270) ;  /* 0xfffffffc00f08947 */ /* 0x004fea000383ffff */
[----:B------:R-:W-:Y:S05]  /*123e0*/  BRA `(.L_x_369) ;  /* 0xffffffbc00f87947 */ /* 0x000fea000383ffff */
.L_x_279:
[----:B-1----:R1:W2:Y:S02]  /*123f0*/  SYNCS.PHASECHK.TRANS64.TRYWAIT P0, [R3+URZ+0x34840], R2 ;  /* 0x03484002030075a7 */ /* 0x0022a4000800017f */
[----:B--2---:R-:W-:Y:S05]  /*12400*/  @!P0 NANOSLEEP.SYNCS 0x989680 ;  /* 0x009896800000895d */ /* 0x004fea0003900000 */
[----:B------:R-:W2:Y:S02]  /*12410*/  @!P0 SYNCS.PHASECHK.TRANS64 P0, [R3+URZ+0x34840], R2 ;  /* 0x03484002030085a7 */ /* 0x000ea4000800007f */
[----:B--2---:R-:W-:Y:S05]  /*12420*/  @!P0 BRA `(.L_x_279) ;  /* 0xfffffffc00f08947 */ /* 0x004fea000383ffff */
[----:B------:R-:W-:Y:S05]  /*12430*/  BRA `(.L_x_370) ;  /* 0xffffffc400887947 */ /* 0x000fea000383ffff */
.L_x_286:
[----:B0-----:R0:W1:Y:S02]  /*12440*/  SYNCS.PHASECHK.TRANS64.TRYWAIT P0, [R2+URZ+0x60], R3 ;  /* 0x00006003020075a7 */ /* 0x001064000800017f */
[----:B-1----:R-:W-:Y:S05]  /*12450*/  @!P0 NANOSLEEP.SYNCS 0x989680 ;  /* 0x009896800000895d */ /* 0x002fea0003900000 */
[----:B------:R-:W1:Y:S02]  /*12460*/  @!P0 SYNCS.PHASECHK.TRANS64 P0, [R2+URZ+0x60], R3 ;  /* 0x00006003020085a7 */ /* 0x000e64000800007f */
[----:B-1----:R-:W-:Y:S05]  /*12470*/  @!P0 BRA `(.L_x_286) ;  /* 0xfffffffc00f08947 */ /* 0x002fea000383ffff */
[----:B------:R-:W-:Y:S05]  /*12480*/  BRA `(.L_x_371) ;  /* 0xffffffc800987947 */ /* 0x000fea000383ffff */
.L_x_295:
[----:B--2---:R2:W3:Y:S02]  /*12490*/  SYNCS.PHASECHK.TRANS64.TRYWAIT P0, [R2+URZ+0x34840], R3 ;  /* 0x03484003020075a7 */ /* 0x0044e4000800017f */
[----:B---3--:R-:W-:Y:S05]  /*124a0*/  @!P0 NANOSLEEP.SYNCS 0x989680 ;  /* 0x009896800000895d */ /* 0x008fea0003900000 */
[----:B------:R-:W3:Y:S02]  /*124b0*/  @!P0 SYNCS.PHASECHK.TRANS64 P0, [R2+URZ+0x34840], R3 ;  /* 0x03484003020085a7 */ /* 0x000ee4000800007f */
[----:B---3--:R-:W-:Y:S05]  /*124c0*/  @!P0 BRA `(.L_x_295) ;  /* 0xfffffffc00f08947 */ /* 0x008fea000383ffff */
[----:B------:R-:W-:Y:S05]  /*124d0*/  BRA `(.L_x_372) ;  /* 0xffffffcc00f87947 */ /* 0x000fea000383ffff */
.L_x_302:
[----:B0-----:R0:W1:Y:S02]  /*124e0*/  SYNCS.PHASECHK.TRANS64.TRYWAIT P0, [R2+URZ+0x60], R5 ;  /* 0x00006005020075a7 */ /* 0x001064000800017f */
[----:B-1----:R-:W-:Y:S05]  /*124f0*/  @!P0 NANOSLEEP.SYNCS 0x989680 ;  /* 0x009896800000895d */ /* 0x002fea0003900000 */
[----:B------:R-:W1:Y:S02]  /*12500*/  @!P0 SYNCS.PHASECHK.TRANS64 P0, [R2+URZ+0x60], R5 ;  /* 0x00006005020085a7 */ /* 0x000e64000800007f */
[----:B-1----:R-:W-:Y:S05]  /*12510*/  @!P0 BRA `(.L_x_302) ;  /* 0xfffffffc00f08947 */ /* 0x002fea000383ffff */
[----:B------:R-:W-:Y:S05]  /*12520*/  BRA `(.L_x_373) ;  /* 0xffffffd400087947 */ /* 0x000fea000383ffff */
.L_x_313:
[----:B---3--:R3:W4:Y:S02]  /*12530*/  SYNCS.PHASECHK.TRANS64.TRYWAIT P0, [R0+URZ+0x34860], R2 ;  /* 0x03486002000075a7 */ /* 0x008724000800017f */
[----:B----4-:R-:W-:Y:S05]  /*12540*/  @!P0 NANOSLEEP.SYNCS 0x989680 ;  /* 0x009896800000895d */ /* 0x010fea0003900000 */
[----:B------:R-:W4:Y:S02]  /*12550*/  @!P0 SYNCS.PHASECHK.TRANS64 P0, [R0+URZ+0x34860], R2 ;  /* 0x03486002000085a7 */ /* 0x000f24000800007f */
[----:B----4-:R-:W-:Y:S05]  /*12560*/  @!P0 BRA `(.L_x_313) ;  /* 0xfffffffc00f08947 */ /* 0x010fea000383ffff */
[----:B------:R-:W-:Y:S05]  /*12570*/  BRA `(.L_x_374) ;  /* 0xffffffd800547947 */ /* 0x000fea000383ffff */
.L_x_320:
[----:B------:R-:W4:Y:S01]  /*12580*/  LDL R3, [R1] ;  /* 0x0000000001037983 */ /* 0x000f220000100800 */
[----:B------:R-:W-:Y:S01]  /*12590*/  BSSY B0, `(.L_x_375) ;  /* 0x0000008000007945 */ /* 0x000fe20003800000 */
[----:B0-----:R-:W-:Y:S02]  /*125a0*/  IMAD.MOV.U32 R12, RZ, RZ, RZ ;  /* 0x000000ffff0c7224 */ /* 0x001fe400078e00ff */
[----:B------:R-:W-:Y:S02]  /*125b0*/  IMAD.MOV.U32 R11, RZ, RZ, 0x1f ;  /* 0x0000001fff0b7424 */ /* 0x000fe400078e00ff */
[----:B------:R-:W-:Y:S02]  /*125c0*/  IMAD.MOV.U32 R15, RZ, RZ, -0x1 ;  /* 0xffffffffff0f7424 */ /* 0x000fe400078e00ff */
[----:B----4-:R-:W-:-:S07]  /*125d0*/  IMAD.MOV.U32 R13, RZ, RZ, R3 ;  /* 0x000000ffff0d7224 */ /* 0x010fce00078e0003 */
[----:B-123--:R-:W-:Y:S05]  /*125e0*/  WARPSYNC.COLLECTIVE R15, `(.L_x_376) ;  /* 0x000000000f087348 */ /* 0x00efea0003c00000 */
[----:B------:R0:W4:Y:S02]  /*125f0*/  SHFL.IDX P6, R14, R13, R12, R11 ;  /* 0x0000000c0d0e7389 */ /* 0x00012400000c000b */
[----:B01234-:R-:W-:Y:S01]  /*12600*/  ENDCOLLECTIVE ;  /* 0x000000000000791b */ /* 0x01ffe20003800000 */
.L_x_376:
[----:B------:R-:W-:Y:S05]  /*12610*/  BSYNC B0 ;  /* 0x0000000000007941 */ /* 0x000fea0003800000 */
.L_x_375:
[----:B------:R0:W5:Y:S01]  /*12620*/  LDL R2, [R1+0xc] ;  /* 0x00000c0001027983 */ /* 0x0001620000100800 */
[----:B------:R-:W-:Y:S01]  /*12630*/  IMAD.MOV.U32 R13, RZ, RZ, R3 ;  /* 0x000000ffff0d7224 */ /* 0x000fe200078e0003 */
[----:B------:R-:W-:Y:S01]  /*12640*/  MOV R11, 0x1f ;  /* 0x0000001f000b7802 */ /* 0x000fe20000000f00 */
[----:B------:R-:W-:Y:S02]  /*12650*/  IMAD.MOV.U32 R12, RZ, RZ, 0x1 ;  /* 0x00000001ff0c7424 */ /* 0x000fe400078e00ff */
[----:B------:R-:W-:Y:S02]  /*12660*/  IMAD.MOV.U32 R15, RZ, RZ, -0x1 ;  /* 0xffffffffff0f7424 */ /* 0x000fe400078e00ff */
[----:B------:R-:W-:-:S07]  /*12670*/  IMAD.MOV.U32 R0, RZ, RZ, R14 ;  /* 0x000000ffff007224 */ /* 0x000fce00078e000e */
[----:B0----5:R-:W-:Y:S05]  /*12680*/  WARPSYNC.COLLECTIVE R15, `(.L_x_377) ;  /* 0x000000000f087348 */ /* 0x021fea0003c00000 */
[----:B------:R1:W2:Y:S02]  /*12690*/  SHFL.IDX P6, R14, R13, R12, R11 ;  /* 0x0000000c0d0e7389 */ /* 0x0002a400000c000b */
[----:B012--5:R-:W-:Y:S01]  /*126a0*/  ENDCOLLECTIVE ;  /* 0x000000000000791b */ /* 0x027fe20003800000 */
.L_x_377:
[----:B------:R-:W-:Y:S01]  /*126b0*/  ULDC UR4, c[0x0][0xc3c] ;  /* 0x00030f0000047ab9 */ /* 0x000fe20000000800 */
[----:B------:R-:W-:Y:S02]  /*126c0*/  IMAD.IADD R6, R2, 0x1, R16 ;  /* 0x0000000102067824 */ /* 0x000fe400078e0210 */
[----:B------:R-:W-:Y:S02]  /*126d0*/  IMAD.MOV.U32 R11, RZ, RZ, RZ ;  /* 0x000000ffff0b7224 */ /* 0x000fe400078e00ff */
[----:B------:R-:W-:Y:S01]  /*126e0*/  IMAD.MOV.U32 R8, RZ, RZ, R14 ;  /* 0x000000ffff087224 */ /* 0x000fe200078e000e */
[----:B------:R-:W-:-:S13]  /*126f0*/  ISETP.GE.OR P1, PT, R6, UR4, !P0 ;  /* 0x0000000406007c0c */ /* 0x000fda000c726670 */
[----:B------:R-:W0:Y:S08]  /*12700*/  @!P1 LDC.64 R2, c[0x0][0xc80] ;  /* 0x00032000ff029b82 */ /* 0x000e300000000a00 */
[----:B------:R-:W1:Y:S01]  /*12710*/  @!P1 LDC.64 R4, c[0x0][0xc78] ;  /* 0x00031e00ff049b82 */ /* 0x000e620000000a00 */
[----:B0-----:R-:W-:-:S05]  /*12720*/  @!P1 IMAD.WIDE R2, R6, 0x4, R2 ;  /* 0x0000000406029825 */ /* 0x001fca00078e0202 */
[----:B------:R1:W2:Y:S02]  /*12730*/  @!P1 LDG.E R7, desc[UR40][R2.64] ;  /* 0x0000002802079981 */ /* 0x0002a4000c1e1900 */
[----:B-1----:R-:W-:-:S06]  /*12740*/  @!P1 IMAD.WIDE R2, R6, 0x4, R4 ;  /* 0x0000000406029825 */ /* 0x002fcc00078e0204 */
[----:B------:R-:W3:Y:S01]  /*12750*/  @!P1 LDG.E R2, desc[UR40][R2.64] ;  /* 0x0000002802029981 */ /* 0x000ee2000c1e1900 */
[----:B------:R-:W-:Y:S01]  /*12760*/  IMAD.MOV.U32 R6, RZ, RZ, RZ ;  /* 0x000000ffff067224 */ /* 0x000fe200078e00ff */
[C---:B------:R-:W-:Y:S02]  /*12770*/  ISETP.GE.U32.AND P2, PT, R16.reuse, 0x2, PT ;  /* 0x000000021000780c */ /* 0x040fe40003f46070 */
[C---:B------:R-:W-:Y:S02]  /*12780*/  ISETP.GE.U32.AND P3, PT, R16.reuse, 0x4, PT ;  /* 0x000000041000780c */ /* 0x040fe40003f66070 */
[C---:B------:R-:W-:Y:S02]  /*12790*/  ISETP.GE.U32.AND P4, PT, R16.reuse, 0x8, PT ;  /* 0x000000081000780c */ /* 0x040fe40003f86070 */
[----:B------:R-:W-:Y:S02]  /*127a0*/  ISETP.GE.U32.AND P5, PT, R16, 0x10, PT ;  /* 0x000000101000780c */ /* 0x000fe40003fa6070 */
[----:B------:R-:W-:Y:S01]  /*127b0*/  MOV R4, RZ ;  /* 0x000000ff00047202 */ /* 0x000fe20000000f00 */
[----:B--2---:R-:W-:-:S02]  /*127c0*/  @!P1 IMAD.MOV.U32 R6, RZ, RZ, R7 ;  /* 0x000000ffff069224 */ /* 0x004fc400078e0007 */
[----:B------:R-:W-:Y:S02]  /*127d0*/  IMAD.MOV.U32 R7, RZ, RZ, RZ ;  /* 0x000000ffff077224 */ /* 0x000fe400078e00ff */
[----:B---3--:R-:W-:Y:S01]  /*127e0*/  @!P1 IMAD.MOV.U32 R7, RZ, RZ, R2 ;  /* 0x000000ffff079224 */ /* 0x008fe200078e0002 */
[----:B------:R-:W-:-:S03]  /*127f0*/  ISETP.NE.AND P1, PT, R16, RZ, PT ;  /* 0x000000ff1000720c */ /* 0x000fc60003f25270 */
[----:B------:R-:W-:-:S04]  /*12800*/  IMAD R2, R7, R6, RZ ;  /* 0x0000000607027224 */ /* 0x000fc800078e02ff */
[----:B------:R-:W-:-:S07]  /*12810*/  IMAD.MOV.U32 R13, RZ, RZ, R2 ;  /* 0x000000ffff0d7224 */ /* 0x000fce00078e0002 */
[----:B------:R-:W-:Y:S05]  /*12820*/  WARPSYNC.COLLECTIVE R15, `(.L_x_378) ;  /* 0x000000000f087348 */ /* 0x000fea0003c00000 */
[----:B------:R0:W1:Y:S02]  /*12830*/  SHFL.UP P6, R14, R13, R12, R11 ;  /* 0x0400000c0d0e7389 */ /* 0x00006400000c000b */
[----:B01----:R-:W-:Y:S01]  /*12840*/  ENDCOLLECTIVE ;  /* 0x000000000000791b */ /* 0x003fe20003800000 */
.L_x_378:
[----:B------:R-:W-:Y:S02]  /*12850*/  IMAD.MOV.U32 R12, RZ, RZ, 0x2 ;  /* 0x00000002ff0c7424 */ /* 0x000fe400078e00ff */
[----:B------:R-:W-:-:S05]  /*12860*/  IMAD.MOV.U32 R3, RZ, RZ, R14 ;  /* 0x000000ffff037224 */ /* 0x000fca00078e000e */
[----:B------:R-:W-:-:S05]  /*12870*/  SEL R3, R3, RZ, P1 ;  /* 0x000000ff03037207 */ /* 0x000fca0000800000 */
[----:B------:R-:W-:-:S04]  /*12880*/  IMAD.IADD R2, R2, 0x1, R3 ;  /* 0x0000000102027824 */ /* 0x000fc800078e0203 */
[----:B------:R-:W-:-:S07]  /*12890*/  IMAD.MOV.U32 R13, RZ, RZ, R2 ;  /* 0x000000ffff0d7224 */ /* 0x000fce00078e0002 */
[----:B------:R-:W-:Y:S05]  /*128a0*/  WARPSYNC.COLLECTIVE R15, `(.L_x_379) ;  /* 0x000000000f087348 */ /* 0x000fea0003c00000 */
[----:B------:R0:W1:Y:S02]  /*128b0*/  SHFL.UP P6, R14, R13, R12, R11 ;  /* 0x0400000c0d0e7389 */ /* 0x00006400000c000b */
[----:B01----:R-:W-:Y:S01]  /*128c0*/  ENDCOLLECTIVE ;  /* 0x000000000000791b */ /* 0x003fe20003800000 */
.L_x_379:
[----:B------:R-:W-:Y:S02]  /*128d0*/  IMAD.MOV.U32 R12, RZ, RZ, 0x4 ;  /* 0x00000004ff0c7424 */ /* 0x000fe400078e00ff */
[----:B------:R-:W-:-:S05]  /*128e0*/  IMAD.MOV.U32 R3, RZ, RZ, R14 ;  /* 0x000000ffff037224 */ /* 0x000fca00078e000e */
[----:B------:R-:W-:-:S05]  /*128f0*/  SEL R3, R3, RZ, P2 ;  /* 0x000000ff03037207 */ /* 0x000fca0001000000 */
[----:B------:R-:W-:-:S05]  /*12900*/  IMAD.IADD R2, R2, 0x1, R3 ;  /* 0x0000000102027824 */ /* 0x000fca00078e0203 */
[----:B------:R-:W-:-:S07]  /*12910*/  MOV R13, R2 ;  /* 0x00000002000d7202 */ /* 0x000fce0000000f00 */
[----:B------:R-:W-:Y:S05]  /*12920*/  WARPSYNC.COLLECTIVE R15, `(.L_x_380) ;  /* 0x000000000f087348 */ /* 0x000fea0003c00000 */
[----:B------:R0:W1:Y:S02]  /*12930*/  SHFL.UP P6, R14, R13, R12, R11 ;  /* 0x0400000c0d0e7389 */ /* 0x00006400000c000b */
[----:B01----:R-:W-:Y:S01]  /*12940*/  ENDCOLLECTIVE ;  /* 0x000000000000791b */ /* 0x003fe20003800000 */
.L_x_380:
        /* <DEDUP_REMOVED lines=8> */
.L_x_381:
        /* <DEDUP_REMOVED lines=8> */
.L_x_382:
[----:B------:R-:W-:Y:S02]  /*12a50*/  IMAD.MOV.U32 R12, RZ, RZ, 0x1f ;  /* 0x0000001fff0c7424 */ /* 0x000fe400078e00ff */
[----:B------:R-:W-:Y:S02]  /*12a60*/  IMAD.MOV.U32 R11, RZ, RZ, 0x1f ;  /* 0x0000001fff0b7424 */ /* 0x000fe400078e00ff */
[----:B------:R-:W-:-:S05]  /*12a70*/  IMAD.MOV.U32 R3, RZ, RZ, R14 ;  /* 0x000000ffff037224 */ /* 0x000fca00078e000e */
[----:B------:R-:W-:-:S05]  /*12a80*/  SEL R3, R3, RZ, P5 ;  /* 0x000000ff03037207 */ /* 0x000fca0002800000 */
[----:B------:R-:W-:-:S04]  /*12a90*/  IMAD.IADD R2, R2, 0x1, R3 ;  /* 0x0000000102027824 */ /* 0x000fc800078e0203 */
[----:B------:R-:W-:-:S07]  /*12aa0*/  IMAD.MOV.U32 R13, RZ, RZ, R2 ;  /* 0x000000ffff0d7224 */ /* 0x000fce00078e0002 */
[----:B------:R-:W-:Y:S05]  /*12ab0*/  WARPSYNC.COLLECTIVE R15, `(.L_x_383) ;  /* 0x000000000f087348 */ /* 0x000fea0003c00000 */
[----:B------:R0:W1:Y:S02]  /*12ac0*/  SHFL.IDX P6, R14, R13, R12, R11 ;  /* 0x0000000c0d0e7389 */ /* 0x00006400000c000b */
[----:B01----:R-:W-:Y:S01]  /*12ad0*/  ENDCOLLECTIVE ;  /* 0x000000000000791b */ /* 0x003fe20003800000 */
.L_x_383:
[----:B------:R-:W-:Y:S01]  /*12ae0*/  IMAD.MOV.U32 R9, RZ, RZ, R14 ;  /* 0x000000ffff097224 */ /* 0x000fe200078e000e */
[----:B------:R-:W-:Y:S06]  /*12af0*/  BRA `(.L_x_384) ;  /* 0xffffffd800c87947 */ /* 0x000fec000383ffff */
.L_x_323:
[----:B------:R-:W-:Y:S01]  /*12b00*/  BSSY B0, `(.L_x_385) ;  /* 0x0000008000007945 */ /* 0x000fe20003800000 */
[----:B------:R-:W-:Y:S02]  /*12b10*/  IMAD.MOV.U32 R13, RZ, RZ, R2 ;  /* 0x000000ffff0d7224 */ /* 0x000fe400078e0002 */
[----:B0-----:R-:W-:Y:S02]  /*12b20*/  IMAD.MOV.U32 R12, RZ, RZ, 0x1 ;  /* 0x00000001ff0c7424 */ /* 0x001fe400078e00ff */
[----:B------:R-:W-:Y:S02]  /*12b30*/  IMAD.MOV.U32 R11, RZ, RZ, RZ ;  /* 0x000000ffff0b7224 */ /* 0x000fe400078e00ff */
[----:B------:R-:W-:-:S07]  /*12b40*/  IMAD.MOV.U32 R15, RZ, RZ, -0x1 ;  /* 0xffffffffff0f7424 */ /* 0x000fce00078e00ff */
[----:B------:R-:W-:Y:S05]  /*12b50*/  WARPSYNC.COLLECTIVE R15, `(.L_x_386) ;  /* 0x000000000f087348 */ /* 0x000fea0003c00000 */
[----:B------:R0:W1:Y:S02]  /*12b60*/  SHFL.UP P6, R14, R13, R12, R11 ;  /* 0x0400000c0d0e7389 */ /* 0x00006400000c000b */
[----:B01----:R-:W-:Y:S01]  /*12b70*/  ENDCOLLECTIVE ;  /* 0x000000000000791b */ /* 0x003fe20003800000 */
.L_x_386:
[----:B------:R-:W-:Y:S05]  /*12b80*/  BSYNC B0 ;  /* 0x0000000000007941 */ /* 0x000fea0003800000 */
.L_x_385:
[----:B------:R-:W-:Y:S02]  /*12b90*/  IMAD.MOV.U32 R3, RZ, RZ, R14 ;  /* 0x000000ffff037224 */ /* 0x000fe400078e000e */
[----:B------:R-:W-:Y:S02]  /*12ba0*/  IMAD.MOV.U32 R12, RZ, RZ, 0x2 ;  /* 0x00000002ff0c7424 */ /* 0x000fe400078e00ff */
[----:B------:R-:W-:Y:S01]  /*12bb0*/  IMAD.MOV.U32 R11, RZ, RZ, RZ ;  /* 0x000000ffff0b7224 */ /* 0x000fe200078e00ff */
[----:B------:R-:W-:Y:S01]  /*12bc0*/  SEL R3, R3, RZ, P1 ;  /* 0x000000ff03037207 */ /* 0x000fe20000800000 */
[----:B------:R-:W-:-:S04]  /*12bd0*/  IMAD.MOV.U32 R15, RZ, RZ, -0x1 ;  /* 0xffffffffff0f7424 */ /* 0x000fc800078e00ff */
[----:B------:R-:W-:-:S04]  /*12be0*/  IMAD.IADD R2, R2, 0x1, R3 ;  /* 0x0000000102027824 */ /* 0x000fc800078e0203 */
[----:B------:R-:W-:-:S07]  /*12bf0*/  IMAD.MOV.U32 R13, RZ, RZ, R2 ;  /* 0x000000ffff0d7224 */ /* 0x000fce00078e0002 */
[----:B------:R-:W-:Y:S05]  /*12c00*/  WARPSYNC.COLLECTIVE R15, `(.L_x_387) ;  /* 0x000000000f087348 */ /* 0x000fea0003c00000 */
[----:B------:R0:W1:Y:S02]  /*12c10*/  SHFL.UP P6, R14, R13, R12, R11 ;  /* 0x0400000c0d0e7389 */ /* 0x00006400000c000b */
[----:B01----:R-:W-:Y:S01]  /*12c20*/  ENDCOLLECTIVE ;  /* 0x000000000000791b */ /* 0x003fe20003800000 */
.L_x_387:
        /* <DEDUP_REMOVED lines=8> */
.L_x_388:
[----:B------:R-:W-:Y:S02]  /*12cb0*/  IMAD.MOV.U32 R12, RZ, RZ, 0x8 ;  /* 0x00000008ff0c7424 */ /* 0x000fe400078e00ff */
[----:B------:R-:W-:-:S05]  /*12cc0*/  IMAD.MOV.U32 R3, RZ, RZ, R14 ;  /* 0x000000ffff037224 */ /* 0x000fca00078e000e */
[----:B------:R-:W-:-:S04]  /*12cd0*/  SEL R3, R3, RZ, P3 ;  /* 0x000000ff03037207 */ /* 0x000fc80001800000 */
[----:B------:R-:W-:-:S05]  /*12ce0*/  IADD3 R2, R2, R3, RZ ;  /* 0x0000000302027210 */ /* 0x000fca0007ffe0ff */
[----:B------:R-:W-:-:S07]  /*12cf0*/  IMAD.MOV.U32 R13, RZ, RZ, R2 ;  /* 0x000000ffff0d7224 */ /* 0x000fce00078e0002 */
[----:B------:R-:W-:Y:S05]  /*12d00*/  WARPSYNC.COLLECTIVE R15, `(.L_x_389) ;  /* 0x000000000f087348 */ /* 0x000fea0003c00000 */
[----:B------:R0:W1:Y:S02]  /*12d10*/  SHFL.UP P6, R14, R13, R12, R11 ;  /* 0x0400000c0d0e7389 */ /* 0x00006400000c000b */
[----:B01----:R-:W-:Y:S01]  /*12d20*/  ENDCOLLECTIVE ;  /* 0x000000000000791b */ /* 0x003fe20003800000 */
.L_x_389:
        /* <DEDUP_REMOVED lines=8> */
.L_x_390:
        /* <DEDUP_REMOVED lines=9> */
.L_x_391:
[----:B------:R-:W-:Y:S01]  /*12e40*/  IMAD.MOV.U32 R9, RZ, RZ, R14 ;  /* 0x000000ffff097224 */ /* 0x000fe200078e000e */
[----:B------:R-:W-:Y:S06]  /*12e50*/  BRA `(.L_x_392) ;  /* 0xffffffd8009c7947 */ /* 0x000fec000383ffff */
.L_x_325:
[----:B------:R-:W-:Y:S01]  /*12e60*/  BSSY B0, `(.L_x_393) ;  /* 0x0000006000007945 */ /* 0x000fe20003800000 */
[----:B------:R-:W-:Y:S01]  /*12e70*/  PLOP3.LUT P6, PT, P6, PT, PT, 0x8, 0x0 ;  /* 0x000000000000781c */ /* 0x000fe200037ce170 */
[----:B------:R-:W-:-:S12]  /*12e80*/  IMAD.MOV.U32 R15, RZ, RZ, -0x1 ;  /* 0xffffffffff0f7424 */ /* 0x000fd800078e00ff */
[----:B01----:R-:W-:Y:S05]  /*12e90*/  WARPSYNC.COLLECTIVE R15, `(.L_x_394) ;  /* 0x000000000f087348 */ /* 0x003fea0003c00000 */
[----:B------:R-:W-:Y:S01]  /*12ea0*/  VOTE.ANY R14, PT, P6 ;  /* 0x00000000000e7806 */ /* 0x000fe200030e0100 */
[----:B01----:R-:W-:Y:S06]  /*12eb0*/  ENDCOLLECTIVE ;  /* 0x000000000000791b */ /* 0x003fec0003800000 */
.L_x_394:
[----:B------:R-:W-:Y:S05]  /*12ec0*/  BSYNC B0 ;  /* 0x0000000000007941 */ /* 0x000fea0003800000 */
.L_x_393:
[----:B------:R-:W-:Y:S02]  /*12ed0*/  IMAD.MOV.U32 R8, RZ, RZ, R14 ;  /* 0x000000ffff087224 */ /* 0x000fe400078e000e */
[----:B------:R-:W-:Y:S02]  /*12ee0*/  IMAD.MOV.U32 R13, RZ, RZ, R6 ;  /* 0x000000ffff0d7224 */ /* 0x000fe400078e0006 */
[----:B------:R-:W0:Y:S01]  /*12ef0*/  POPC R5, R8 ;  /* 0x0000000800057309 */ /* 0x000e220000000000 */
[----:B------:R-:W-:Y:S02]  /*12f00*/  IMAD.MOV.U32 R11, RZ, RZ, 0x1f ;  /* 0x0000001fff0b7424 */ /* 0x000fe400078e00ff */
[----:B------:R-:W-:Y:S01]  /*12f10*/  IMAD.MOV.U32 R15, RZ, RZ, -0x1 ;  /* 0xffffffffff0f7424 */ /* 0x000fe200078e00ff */
[----:B0-----:R-:W-:-:S07]  /*12f20*/  MOV R12, R5 ;  /* 0x00000005000c7202 */ /* 0x001fce0000000f00 */
[----:B------:R-:W-:Y:S05]  /*12f30*/  WARPSYNC.COLLECTIVE R15, `(.L_x_395) ;  /* 0x000000000f087348 */ /* 0x000fea0003c00000 */
[----:B------:R0:W1:Y:S02]  /*12f40*/  SHFL.IDX P6, R14, R13, R12, R11 ;  /* 0x0000000c0d0e7389 */ /* 0x00006400000c000b */
[----:B01----:R-:W-:Y:S01]  /*12f50*/  ENDCOLLECTIVE ;  /* 0x000000000000791b */ /* 0x003fe20003800000 */
.L_x_395:
[----:B------:R-:W-:Y:S02]  /*12f60*/  IMAD.MOV.U32 R13, RZ, RZ, R7 ;  /* 0x000000ffff0d7224 */ /* 0x000fe400078e0007 */
[----:B------:R-:W-:-:S07]  /*12f70*/  IMAD.MOV.U32 R6, RZ, RZ, R14 ;  /* 0x000000ffff067224 */ /* 0x000fce00078e000e */
[----:B------:R-:W-:Y:S05]  /*12f80*/  WARPSYNC.COLLECTIVE R15, `(.L_x_396) ;  /* 0x000000000f087348 */ /* 0x000fea0003c00000 */
[----:B------:R0:W1:Y:S02]  /*12f90*/  SHFL.IDX P6, R14, R13, R12, R11 ;  /* 0x0000000c0d0e7389 */ /* 0x00006400000c000b */
[----:B01----:R-:W-:Y:S01]  /*12fa0*/  ENDCOLLECTIVE ;  /* 0x000000000000791b */ /* 0x003fe20003800000 */
.L_x_396:
[----:B------:R-:W-:Y:S01]  /*12fb0*/  IMAD.MOV.U32 R7, RZ, RZ, R14 ;  /* 0x000000ffff077224 */ /* 0x000fe200078e000e */
[----:B------:R-:W-:Y:S06]  /*12fc0*/  BRA `(.L_x_397) ;  /* 0xffffffd8007c7947 */ /* 0x000fec000383ffff */
.L_x_327:
[----:B------:R-:W-:Y:S01]  /*12fd0*/  BSSY B0, `(.L_x_398) ;  /* 0x0000007000007945 */ /* 0x000fe20003800000 */
[----:B------:R-:W-:Y:S02]  /*12fe0*/  IMAD.MOV.U32 R13, RZ, RZ, R2 ;  /* 0x000000ffff0d7224 */ /* 0x000fe400078e0002 */
[----:B------:R-:W-:Y:S02]  /*12ff0*/  IMAD.MOV.U32 R11, RZ, RZ, 0x1f ;  /* 0x0000001fff0b7424 */ /* 0x000fe400078e00ff */
[----:B------:R-:W-:-:S07]  /*13000*/  IMAD.MOV.U32 R15, RZ, RZ, -0x1 ;  /* 0xffffffffff0f7424 */ /* 0x000fce00078e00ff */
[----:B-1234-:R-:W-:Y:S05]  /*13010*/  WARPSYNC.COLLECTIVE R15, `(.L_x_399) ;  /* 0x000000000f087348 */ /* 0x01efea0003c00000 */
[----:B------:R0:W0:Y:S02]  /*13020*/  SHFL.IDX P6, R14, R13, R12, R11 ;  /* 0x0000000c0d0e7389 */ /* 0x00002400000c000b */
[----:B01234-:R-:W-:Y:S01]  /*13030*/  ENDCOLLECTIVE ;  /* 0x000000000000791b */ /* 0x01ffe20003800000 */
.L_x_399:
[----:B------:R-:W-:Y:S05]  /*13040*/  BSYNC B0 ;  /* 0x0000000000007941 */ /* 0x000fea0003800000 */
.L_x_398:
[----:B------:R-:W-:Y:S01]  /*13050*/  IMAD.MOV.U32 R2, RZ, RZ, R14 ;  /* 0x000000ffff027224 */ /* 0x000fe200078e000e */
[----:B------:R-:W-:Y:S06]  /*13060*/  BRA `(.L_x_400) ;  /* 0xffffffd8006c7947 */ /* 0x000fec000383ffff */
.L_x_331:
[----:B0-----:R0:W1:Y:S02]  /*13070*/  SYNCS.PHASECHK.TRANS64.TRYWAIT P0, [R0+URZ+0x34820], R3 ;  /* 0x03482003000075a7 */ /* 0x001064000800017f */
[----:B-1----:R-:W-:Y:S05]  /*13080*/  @!P0 NANOSLEEP.SYNCS 0x989680 ;  /* 0x009896800000895d */ /* 0x002fea0003900000 */
[----:B------:R-:W1:Y:S02]  /*13090*/  @!P0 SYNCS.PHASECHK.TRANS64 P0, [R0+URZ+0x34820], R3 ;  /* 0x03482003000085a7 */ /* 0x000e64000800007f */
[----:B-1----:R-:W-:Y:S05]  /*130a0*/  @!P0 BRA `(.L_x_331) ;  /* 0xfffffffc00f08947 */ /* 0x002fea000383ffff */
[----:B------:R-:W-:Y:S05]  /*130b0*/  BRA `(.L_x_401) ;  /* 0xffffffe000047947 */ /* 0x000fea000383ffff */
.L_x_332:
[----:B------:R-:W1:Y:S01]  /*130c0*/  S2R R2, SR_TID.X ;  /* 0x0000000000027919 */ /* 0x000e620000002100 */
[----:B------:R-:W-:Y:S01]  /*130d0*/  BSSY B0, `(.L_x_402) ;  /* 0x000000a000007945 */ /* 0x000fe20003800000 */
[----:B------:R-:W-:Y:S02]  /*130e0*/  IMAD.MOV.U32 R12, RZ, RZ, RZ ;  /* 0x000000ffff0c7224 */ /* 0x000fe400078e00ff */
[----:B------:R-:W-:Y:S02]  /*130f0*/  IMAD.MOV.U32 R11, RZ, RZ, 0x1f ;  /* 0x0000001fff0b7424 */ /* 0x000fe400078e00ff */
[----:B------:R-:W-:Y:S01]  /*13100*/  IMAD.MOV.U32 R15, RZ, RZ, -0x1 ;  /* 0xffffffffff0f7424 */ /* 0x000fe200078e00ff */
[----:B-1----:R-:W-:-:S04]  /*13110*/  SHF.R.U32.HI R2, RZ, 0x5, R2 ;  /* 0x00000005ff027819 */ /* 0x002fc80000011602 */
[----:B------:R-:W-:-:S05]  /*13120*/  LOP3.LUT R2, R2, 0x3, RZ, 0xc0, !PT ;  /* 0x0000000302027812 */ /* 0x000fca00078ec0ff */
[----:B------:R-:W-:-:S07]  /*13130*/  IMAD.MOV.U32 R13, RZ, RZ, R2 ;  /* 0x000000ffff0d7224 */ /* 0x000fce00078e0002 */
[----:B0-----:R-:W-:Y:S05]  /*13140*/  WARPSYNC.COLLECTIVE R15, `(.L_x_403) ;  /* 0x000000000f087348 */ /* 0x001fea0003c00000 */
[----:B------:R1:W2:Y:S02]  /*13150*/  SHFL.IDX P6, R14, R13, R12, R11 ;  /* 0x0000000c0d0e7389 */ /* 0x0002a400000c000b */
[----:B012---:R-:W-:Y:S01]  /*13160*/  ENDCOLLECTIVE ;  /* 0x000000000000791b */ /* 0x007fe20003800000 */
.L_x_403:
[----:B------:R-:W-:Y:S05]  /*13170*/  BSYNC B0 ;  /* 0x0000000000007941 */ /* 0x000fea0003800000 */
.L_x_402:
[----:B------:R-:W-:Y:S05]  /*13180*/  BRA `(.L_x_404) ;  /* 0xffffffdc00ec7947 */ /* 0x000fea000383ffff */
.L_x_335:
[----:B------:R-:W-:Y:S01]  /*13190*/  BSSY B1, `(.L_x_405) ;  /* 0x0000006000017945 */ /* 0x000fe20003800000 */
[----:B------:R-:W-:-:S07]  /*131a0*/  IMAD.MOV.U32 R15, RZ, RZ, -0x1 ;  /* 0xffffffffff0f7424 */ /* 0x000fce00078e00ff */
[----:B01----:R-:W-:Y:S05]  /*131b0*/  WARPSYNC.COLLECTIVE R15, `(.L_x_406) ;  /* 0x000000000f0c7348 */ /* 0x003fea0003c00000 */
[----:B------:R-:W-:Y:S02]  /*131c0*/  ELECT P6, UR62, PT ;  /* 0x00000000003e782f */ /* 0x000fe400038c0000 */
[----:B------:R-:W-:Y:S01]  /*131d0*/  MOV R14, UR62 ;  /* 0x0000003e000e7c02 */ /* 0x000fe20008000f00 */
[----:B01----:R-:W-:Y:S10]  /*131e0*/  ENDCOLLECTIVE ;  /* 0x000000000000791b */ /* 0x003ff40003800000 */
.L_x_406:
[----:B------:R-:W-:Y:S05]  /*131f0*/  BSYNC B1 ;  /* 0x0000000000017941 */ /* 0x000fea0003800000 */
.L_x_405:
[----:B------:R-:W-:Y:S05]  /*13200*/  BRA `(.L_x_407) ;  /* 0xffffffdc00e47947 */ /* 0x000fea000383ffff */
.L_x_337:
[----:B0-----:R0:W1:Y:S02]  /*13210*/  SYNCS.PHASECHK.TRANS64.TRYWAIT P0, [R6+URZ], R5 ;  /* 0x00000005060075a7 */ /* 0x001064000800017f */
[----:B-1----:R-:W-:Y:S05]  /*13220*/  @!P0 NANOSLEEP.SYNCS 0x989680 ;  /* 0x009896800000895d */ /* 0x002fea0003900000 */
[----:B------:R-:W1:Y:S02]  /*13230*/  @!P0 SYNCS.PHASECHK.TRANS64 P0, [R6+URZ], R5 ;  /* 0x00000005060085a7 */ /* 0x000e64000800007f */
[----:B-1----:R-:W-:Y:S05]  /*13240*/  @!P0 BRA `(.L_x_337) ;  /* 0xfffffffc00f08947 */ /* 0x002fea000383ffff */
[----:B------:R-:W-:Y:S05]  /*13250*/  BRA `(.L_x_408) ;  /* 0xffffffe0001c7947 */ /* 0x000fea000383ffff */
.L_x_338:
[----:B-1----:R1:W2:Y:S02]  /*13260*/  SYNCS.PHASECHK.TRANS64.TRYWAIT P0, [R7+URZ], R2 ;  /* 0x00000002070075a7 */ /* 0x0022a4000800017f */
[----:B--2---:R-:W-:Y:S05]  /*13270*/  @!P0 NANOSLEEP.SYNCS 0x989680 ;  /* 0x009896800000895d */ /* 0x004fea0003900000 */
[----:B------:R-:W2:Y:S02]  /*13280*/  @!P0 SYNCS.PHASECHK.TRANS64 P0, [R7+URZ], R2 ;  /* 0x00000002070085a7 */ /* 0x000ea4000800007f */
[----:B--2---:R-:W-:Y:S05]  /*13290*/  @!P0 BRA `(.L_x_338) ;  /* 0xfffffffc00f08947 */ /* 0x004fea000383ffff */
[----:B------:R-:W-:Y:S05]  /*132a0*/  BRA `(.L_x_409) ;  /* 0xffffffe000107947 */ /* 0x000fea000383ffff */
.L_x_340:
[----:B--2---:R2:W3:Y:S02]  /*132b0*/  SYNCS.PHASECHK.TRANS64.TRYWAIT P0, [R4+URZ], R5 ;  /* 0x00000005040075a7 */ /* 0x0044e4000800017f */
[----:B---3--:R-:W-:Y:S05]  /*132c0*/  @!P0 NANOSLEEP.SYNCS 0x989680 ;  /* 0x009896800000895d */ /* 0x008fea0003900000 */
[----:B------:R-:W3:Y:S02]  /*132d0*/  @!P0 SYNCS.PHASECHK.TRANS64 P0, [R4+URZ], R5 ;  /* 0x00000005040085a7 */ /* 0x000ee4000800007f */
[----:B---3--:R-:W-:Y:S05]  /*132e0*/  @!P0 BRA `(.L_x_340) ;  /* 0xfffffffc00f08947 */ /* 0x008fea000383ffff */
[----:B------:R-:W-:Y:S05]  /*132f0*/  BRA `(.L_x_410) ;  /* 0xffffffe000147947 */ /* 0x000fea000383ffff */
.L_x_411:
        /* <DEDUP_REMOVED lines=16> */
.L_x_15159:


//--------------------- .text._ZN7cutlass13device_kernelIN5flash11enable_sm90INS1_16FlashAttnFwdSm90INS1_25CollectiveMainloopFwdSm90ILi2EN4cute5tupleIJNS5_1CILi1EEES8_S8_EEENS6_IJNS7_ILi128EEESA_NS7_ILi192EEEEEELi128ENS_10bfloat16_tEfNS_4arch4Sm90ELb0ELb0ELb1ELb1ELb0ELb1ELb0ELb1ELb1ELb1ELb1ELb0EEENS1_21CollectiveEpilogueFwdINS6_IJSA_SA_SA_EEES9_SD_SF_Li256ELb1ELb1ELb1ELb0EEENS1_36VarlenDynamicPersistentTileSchedulerILi128ELi128ELi256ELi128ELb1ELb1ELb1ELb0ELb1ELb1EEEEEEEEEvNT_6ParamsE --------------------------
	.section	.text._ZN7cutlass13device_kernelIN5flash11enable_sm90INS1_16FlashAttnFwdSm90INS1_25CollectiveMainloopFwdSm90ILi2EN4cute5tupleIJNS5_1CILi1EEES8_S8_EEENS6_IJNS7_ILi128EEESA_NS7_ILi192EEEEEELi128ENS_10bfloat16_tEfNS_4arch4Sm90ELb0ELb0ELb1ELb1ELb0ELb1ELb0ELb1ELb1ELb1ELb1ELb0EEENS1_21CollectiveEpilogueFwdINS6_IJSA_SA_SA_EEES9_SD_SF_Li256ELb1ELb1ELb1ELb0EEENS1_36VarlenDynamicPersistentTileSchedulerILi128ELi128ELi256ELi128ELb1ELb1ELb1ELb0ELb1ELb1EEEEEEEEEvNT_6ParamsE,"ax",@progbits
	.align	128
.text._ZN7cutlass13device_kernelIN5flash11enable_sm90INS1_16FlashAttnFwdSm90INS1_25CollectiveMainloopFwdSm90ILi2EN4cute5tupleIJNS5_1CILi1EEES8_S8_EEENS6_IJNS7_ILi128EEESA_NS7_ILi192EEEEEELi128ENS_10bfloat16_tEfNS_4arch4Sm90ELb0ELb0ELb1ELb1ELb0ELb1ELb0ELb1ELb1ELb1ELb1ELb0EEENS1_21CollectiveEpilogueFwdINS6_IJSA_SA_SA_EEES9_SD_SF_Li256ELb1ELb1ELb1ELb0EEENS1_36VarlenDynamicPersistentTileSchedulerILi128ELi128ELi256ELi128ELb1ELb1ELb1ELb0ELb1ELb1EEEEEEEEEvNT_6ParamsE:
        .type           _ZN7cutlass13device_kernelIN5flash11enable_sm90INS1_16FlashAttnFwdSm90INS1_25CollectiveMainloopFwdSm90ILi2EN4cute5tupleIJNS5_1CILi1EEES8_S8_EEENS6_IJNS7_ILi128EEESA_NS7_ILi192EEEEEELi128ENS_10bfloat16_tEfNS_4arch4Sm90ELb0ELb0ELb1ELb1ELb0ELb1ELb0ELb1ELb1ELb1ELb1ELb0EEENS1_21CollectiveEpilogueFwdINS6_IJSA_SA_SA_EEES9_SD_SF_Li256ELb1ELb1ELb1ELb0EEENS1_36VarlenDynamicPersistentTileSchedulerILi128ELi128ELi256ELi128ELb1ELb1ELb1ELb0ELb1ELb1EEEEEEEEEvNT_6ParamsE,@function
        .size           _ZN7cutlass13device_kernelIN5flash11enable_sm90INS1_16FlashAttnFwdSm90INS1_25CollectiveMainloopFwdSm90ILi2EN4cute5tupleIJNS5_1CILi1EEES8_S8_EEENS6_IJNS7_ILi128EEESA_NS7_ILi192EEEEEELi128ENS_10bfloat16_tEfNS_4arch4Sm90ELb0ELb0ELb1ELb1ELb0ELb1ELb0ELb1ELb1ELb1ELb1ELb0EEENS1_21CollectiveEpilogueFwdINS6_IJSA_SA_SA_EEES9_SD_SF_Li256ELb1ELb1ELb1ELb0EEENS1_36VarlenDynamicPersistentTileSchedulerILi128ELi128ELi256ELi128ELb1ELb1ELb1ELb0ELb1ELb1EEEEEEEEEvNT_6ParamsE,(.L_x_15160 - _ZN7cutlass13device_kernelIN5flash11enable_sm90INS1_16FlashAttnFwdSm90INS1_25CollectiveMainloopFwdSm90ILi2EN4cute5tupleIJNS5_1CILi1EEES8_S8_EEENS6_IJNS7_ILi128EEESA_NS7_ILi192EEEEEELi128ENS_10bfloat16_tEfNS_4arch4Sm90ELb0ELb0ELb1ELb1ELb0ELb1ELb0ELb1ELb1ELb1ELb1ELb0EEENS1_21CollectiveEpilogueFwdINS6_IJSA_SA_SA_EEES9_SD_SF_Li256ELb1ELb1ELb1ELb0EEENS1_36VarlenDynamicPersistentTileSchedulerILi128ELi128ELi256ELi128ELb1ELb1ELb1ELb0ELb1ELb1EEEEEEEEEvNT_6ParamsE)
        .other          _ZN7cutlass13device_kernelIN5flash11enable_sm90INS1_16FlashAttnFwdSm90INS1_25CollectiveMainloopFwdSm90ILi2EN4cute5tupleIJNS5_1CILi1EEES8_S8_EEENS6_IJNS7_ILi128EEESA_NS7_ILi192EEEEEELi128ENS_10bfloat16_tEfNS_4arch4Sm90ELb0ELb0ELb1ELb1ELb0ELb1ELb0ELb1ELb1ELb1ELb1ELb0EEENS1_21CollectiveEpilogueFwdINS6_IJSA_SA_SA_EEES9_SD_SF_Li256ELb1ELb1ELb1ELb0EEENS1_36VarlenDynamicPersistentTileSchedulerILi128ELi128ELi256ELi128ELb1ELb1ELb1ELb0ELb1ELb1EEEEEEEEEvNT_6ParamsE,@"STO_CUDA_ENTRY STV_DEFAULT"
_ZN7cutlass13device_kernelIN5flash11enable_sm90INS1_16FlashAttnFwdSm90INS1_25CollectiveMainloopFwdSm90ILi2EN4cute5tupleIJNS5_1CILi1EEES8_S8_EEENS6_IJNS7_ILi128EEESA_NS7_ILi192EEEEEELi128ENS_10bfloat16_tEfNS_4arch4Sm90ELb0ELb0ELb1ELb1ELb0ELb1ELb0ELb1ELb1ELb1ELb1ELb0EEENS1_21CollectiveEpilogueFwdINS6_IJSA_SA_SA_EEES9_SD_SF_Li256ELb1ELb1ELb1ELb0EEENS1_36VarlenDynamicPersistentTileSchedulerILi128ELi128ELi256ELi128ELb1ELb1ELb1ELb0ELb1ELb1EEEEEEEEEvNT_6ParamsE:
[----:B------:R-:W0:Y:S02]  /*0000*/  LDC R1, c[0x0][0x28] ;  /* 0x00000a00ff017b82 */ /* 0x000e240000000800 */
[----:B0-----:R-:W-:Y:S01]  /*0010*/  VIADD R1, R1, 0xffffff58 ;  /* 0xffffff5801017836 */ /* 0x001fe20000000000 */
[----:B------:R-:W0:Y:S01]  /*0020*/  S2R R6, SR_TID.X ;  /* 0x0000000000067919 */ /* 0x000e220000002100 */
[----:B------:R-:W-:Y:S01]  /*0030*/  ELECT P0, URZ, PT ;  /* 0x00000000003f782f */ /* 0x000fe20003800000 */
[----:B------:R-:W-:Y:S01]  /*0040*/  BSSY B0, `(.L_x_412) ;  /* 0x0000014000007945 */ /* 0x000fe20003800000 */
[----:B0-----:R-:W-:-:S05]  /*0050*/  SHF.R.U32.HI R0, RZ, 0x5, R6 ;  /* 0x00000005ff007819 */ /* 0x001fca0000011606 */
[----:B------:R-:W0:Y:S02]  /*0060*/  SHFL.IDX PT, R2, R0, RZ, 0x1f ;  /* 0x00001fff00027589 */ /* 0x000e2400000e0000 */
[----:B0-----:R-:W-:Y:S02]  /*0070*/  ISETP.EQ.AND P0, PT, R2, RZ, P0 ;  /* 0x000000ff0200720c */ /* 0x001fe40000702270 */
[----:B------:R-:W-:-:S11]  /*0080*/  SHF.R.U32.HI R2, RZ, 0x7, R6 ;  /* 0x00000007ff027819 */ /* 0x000fd60000011606 */
[----:B------:R-:W-:Y:S05]  /*0090*/  @!P0 BRA `(.L_x_413) ;  /* 0x0000000000388947 */ /* 0x000fea0003800000 */
[----:B------:R-:W-:Y:S02]  /*00a0*/  ULDC.64 UR4, c[0x0][0x198] ;  /* 0x0000660000047ab9 */ /* 0x000fe40000000a00 */
[----:B------:R-:W-:Y:S02]  /*00b0*/  UIADD3 UR6, UP0, UR4, 0x370, URZ ;  /* 0x0000037004067890 */ /* 0x000fe4000ff1e03f */
[----:B------:R-:W-:Y:S02]  /*00c0*/  UIADD3 UR8, UP1, UR4, 0x470, URZ ;  /* 0x0000047004087890 */ /* 0x000fe4000ff3e03f */
[----:B------:R-:W-:Y:S02]  /*00d0*/  UIADD3 UR10, UP2, UR4, 0x570, URZ ;  /* 0x00000570040a7890 */ /* 0x000fe4000ff5e03f */
[----:B------:R-:W-:Y:S02]  /*00e0*/  UIADD3 UR4, UP3, UR4, 0x670, URZ ;  /* 0x0000067004047890 */ /* 0x000fe4000ff7e03f */
[----:B------:R-:W-:-:S02]  /*00f0*/  UIADD3.X UR7, URZ, UR5, URZ, UP0, !UPT ;  /* 0x000000053f077290 */ /* 0x000fc400087fe43f */
[----:B------:R-:W-:Y:S02]  /*0100*/  UIADD3.X UR9, URZ, UR5, URZ, UP1, !UPT ;  /* 0x000000053f097290 */ /* 0x000fe40008ffe43f */
[----:B------:R-:W-:Y:S02]  /*0110*/  UIADD3.X UR11, URZ, UR5, URZ, UP2, !UPT ;  /* 0x000000053f0b7290 */ /* 0x000fe400097fe43f */
[----:B------:R-:W-:-:S03]  /*0120*/  UIADD3.X UR5, URZ, UR5, URZ, UP3, !UPT ;  /* 0x000000053f057290 */ /* 0x000fc60009ffe43f */
[----:B------:R0:W-:Y:S02]  /*0130*/  UTMACCTL.PF [UR6] ;  /* 0x00000000060079b9 */ /* 0x0001e40008040000 */
[----:B------:R0:W-:Y:S02]  /*0140*/  UTMACCTL.PF [UR8] ;  /* 0x00000000080079b9 */ /* 0x0001e40008040000 */
[----:B------:R0:W-:Y:S02]  /*0150*/  UTMACCTL.PF [UR10] ;  /* 0x000000000a0079b9 */ /* 0x0001e40008040000 */
[----:B------:R0:W-:Y:S02]  /*0160*/  UTMACCTL.PF [UR4] ;  /* 0x00000000040079b9 */ /* 0x0001e40008040000 */
[----:B0-----:R-:W-:Y:S01]  /*0170*/  NOP ;  /* 0x0000000000007918 */ /* 0x001fe20000000000 */
.L_x_413:
[----:B------:R-:W-:Y:S05]  /*0180*/  BSYNC B0 ;  /* 0x0000000000007941 */ /* 0x000fea0003800000 */
.L_x_412:
[----:B------:R-:W-:Y:S01]  /*0190*/  VOTEU.ANY UP0, P0 ;  /* 0x00000000003f7886 */ /* 0x000fe20000000100 */
[----:B------:R-:W0:Y:S01]  /*01a0*/  SHFL.IDX PT, R2, R2, RZ, 0x1f ;  /* 0x00001fff02027589 */ /* 0x000e2200000e0000 */
[----:B------:R-:W-:Y:S01]  /*01b0*/  UMOV UR4, 0x80 ;  /* 0x0000008000047882 */ /* 0x000fe20000000000 */
[----:B------:R-:W-:Y:S01]  /*01c0*/  UMOV UR7, 0x100 ;  /* 0x0000010000077882 */ /* 0x000fe20000000000 */
[----:B------:R-:W-:Y:S01]  /*01d0*/  VOTEU.ANY UP1, P0 ;  /* 0x00000000003f7886 */ /* 0x000fe20000020100 */
[----:B------:R-:W1:Y:S01]  /*01e0*/  @UP0 S2UR UR8, SR_CgaCtaId ;  /* 0x00000000000809c3 */ /* 0x000e620000008800 */
[----:B------:R-:W2:Y:S01]  /*01f0*/  SHFL.IDX PT, R3, R0, RZ, 0x1f ;  /* 0x00001fff00037589 */ /* 0x000ea200000e0000 */
[----:B------:R-:W-:Y:S01]  /*0200*/  @UP0 UMOV UR6, 0x400 ;  /* 0x0000040000060882 */ /* 0x000fe20000000000 */
[----:B------:R-:W-:-:S04]  /*0210*/  @UP0 UIADD3 UR4, -UR4, 0x100000, URZ ;  /* 0x0010000004040890 */ /* 0x000fc8000fffe13f */
[----:B------:R-:W-:Y:S02]  /*0220*/  @UP0 USHF.L.U32 UR5, UR4, 0xb, URZ ;  /* 0x0000000b04050899 */ /* 0x000fe4000800063f */
[----:B------:R-:W-:Y:S01]  /*0230*/  @UP0 USHF.L.U32 UR4, UR4, 0x1, URZ ;  /* 0x0000000104040899 */ /* 0x000fe2000800063f */
[----:B------:R-:W-:Y:S01]  /*0240*/  VOTEU.ANY UP2, P0 ;  /* 0x00000000003f7886 */ /* 0x000fe20000040100 */
[----:B0-----:R-:W-:Y:S01]  /*0250*/  R2UR UR9, R2 ;  /* 0x00000000020972ca */ /* 0x001fe200000e0000 */
[----:B-1----:R-:W-:Y:S01]  /*0260*/  @UP0 ULEA UR8, UR8, UR6, 0x18 ;  /* 0x0000000608080291 */ /* 0x002fe2000f8ec03f */
[----:B--2---:R-:W-:Y:S01]  /*0270*/  ISETP.NE.AND P1, PT, R3, RZ, PT ;  /* 0x000000ff0300720c */ /* 0x004fe20003f25270 */
[----:B------:R-:W-:-:S04]  /*0280*/  @UP0 UIADD3 UR6, -UR7, 0x100000, URZ ;  /* 0x0010000007060890 */ /* 0x000fc8000fffe13f */
[----:B------:R-:W-:Y:S02]  /*0290*/  @UP0 USHF.L.U32 UR7, UR6, 0xb, URZ ;  /* 0x0000000b06070899 */ /* 0x000fe4000800063f */
[----:B------:R-:W-:-:S04]  /*02a0*/  @UP0 USHF.L.U32 UR6, UR6, 0x1, URZ ;  /* 0x0000000106060899 */ /* 0x000fc8000800063f */
[----:B------:R-:W-:Y:S01]  /*02b0*/  UISETP.NE.AND UP0, UPT, UR9, URZ, UPT ;  /* 0x0000003f0900728c */ /* 0x000fe2000bf05270 */
[----:B------:R-:W0:Y:S02]  /*02c0*/  FENCE.VIEW.ASYNC.S ;  /* 0x00000000000073c6 */ /* 0x000e240000000000 */
[----:B0-----:R0:W1:Y:S05]  /*02d0*/  @UP1 SYNCS.EXCH.64 URZ, [UR8+0x34800], UR4 ;  /* 0x03480004083f15b2 */ /* 0x00106a0008000100 */
[----:B------:R0:W2:Y:S01]  /*02e0*/  @UP2 SYNCS.EXCH.64 URZ, [UR8+0x34820], UR6 ;  /* 0x03482006083f25b2 */ /* 0x0000a20008000100 */
[----:B------:R-:W-:Y:S05]  /*02f0*/  @P1 BRA `(.L_x_414) ;  /* 0x0000000000481947 */ /* 0x000fea0003800000 */
[----:B0-----:R-:W0:Y:S01]  /*0300*/  S2UR UR5, SR_CgaCtaId ;  /* 0x00000000000579c3 */ /* 0x001e220000008800 */
[----:B------:R-:W-:Y:S01]  /*0310*/  UMOV UR4, 0x400 ;  /* 0x0000040000047882 */ /* 0x000fe20000000000 */
[----:B------:R-:W-:Y:S01]  /*0320*/  UMOV UR6, 0x1 ;  /* 0x0000000100067882 */ /* 0x000fe20000000000 */
[----:B------:R-:W-:Y:S01]  /*0330*/  UMOV UR7, 0x2 ;  /* 0x0000000200077882 */ /* 0x000fe20000000000 */
[----:B------:R-:W-:Y:S01]  /*0340*/  ELECT P0, URZ, PT ;  /* 0x00000000003f782f */ /* 0x000fe20003800000 */
[----:B0-----:R-:W-:Y:S02]  /*0350*/  ULEA UR8, UR5, UR4, 0x18 ;  /* 0x0000000405087291 */ /* 0x001fe4000f8ec03f */
[----:B------:R-:W-:-:S04]  /*0360*/  UIADD3 UR4, -UR6, 0x100000, URZ ;  /* 0x0010000006047890 */ /* 0x000fc8000fffe13f */
[----:B------:R-:W-:Y:S02]  /*0370*/  USHF.L.U32 UR5, UR4, 0xb, URZ ;  /* 0x0000000b04057899 */ /* 0x000fe4000800063f */
[----:B------:R-:W-:Y:S02]  /*0380*/  USHF.L.U32 UR4, UR4, 0x1, URZ ;  /* 0x0000000104047899 */ /* 0x000fe4000800063f */
[----:B------:R-:W-:-:S04]  /*0390*/  UIADD3 UR6, -UR7, 0x100000, URZ ;  /* 0x0010000007067890 */ /* 0x000fc8000fffe13f */
[----:B------:R-:W-:Y:S02]  /*03a0*/  USHF.L.U32 UR7, UR6, 0xb, URZ ;  /* 0x0000000b06077899 */ /* 0x000fe4000800063f */
[----:B------:R-:W-:Y:S01]  /*03b0*/  USHF.L.U32 UR6, UR6, 0x1, URZ ;  /* 0x0000000106067899 */ /* 0x000fe2000800063f */
[----:B------:R-:W0:Y:S03]  /*03c0*/  FENCE.VIEW.ASYNC.S ;  /* 0x00000000000073c6 */ /* 0x000e260000000000 */
[----:B0-----:R3:W4:Y:S08]  /*03d0*/  SYNCS.EXCH.64 URZ, [UR8+0x34830], UR4 ;  /* 0x03483004083f75b2 */ /* 0x0017300008000100 */
[----:B------:R3:W0:Y:S01]  /*03e0*/  SYNCS.EXCH.64 URZ, [UR8+0x34840], UR6 ;  /* 0x03484006083f75b2 */ /* 0x0006220008000100 */
[----:B------:R3:W0:Y:S01]  /*03f0*/  SYNCS.EXCH.64 URZ, [UR8+0x34838], UR4 ;  /* 0x03483804083f75b2 */ /* 0x0006220008000100 */
[----:B------:R3:W0:Y:S02]  /*0400*/  SYNCS.EXCH.64 URZ, [UR8+0x34848], UR6 ;  /* 0x03484806083f75b2 */ /* 0x0006240008000100 */
[----:B---3--:R-:W-:Y:S01]  /*0410*/  NOP ;  /* 0x0000000000007918 */ /* 0x008fe20000000000 */
.L_x_414:
[----:B------:R-:W3:Y:S01]  /*0420*/  SHFL.IDX PT, R2, R0, RZ, 0x1f ;  /* 0x00001fff00027589 */ /* 0x000ee200000e0000 */
[----:B------:R-:W-:Y:S01]  /*0430*/  NOP ;  /* 0x0000000000007918 */ /* 0x000fe20000000000 */
[----:B---3--:R-:W-:-:S13]  /*0440*/  ISETP.NE.AND P0, PT, R2, RZ, PT ;  /* 0x000000ff0200720c */ /* 0x008fda0003f05270 */
        /* <DEDUP_REMOVED lines=14> */
[----:B0-----:R3:W0:Y:S08]  /*0530*/  SYNCS.EXCH.64 URZ, [UR8+0x34850], UR4 ;  /* 0x03485004083f75b2 */ /* 0x0016300008000100 */
[----:B------:R3:W0:Y:S01]  /*0540*/  SYNCS.EXCH.64 URZ, [UR8+0x34860], UR6 ;  /* 0x03486006083f75b2 */ /* 0x0006220008000100 */
[----:B------:R3:W0:Y:S01]  /*0550*/  SYNCS.EXCH.64 URZ, [UR8+0x34858], UR4 ;  /* 0x03485804083f75b2 */ /* 0x0006220008000100 */
[----:B------:R3:W0:Y:S02]  /*0560*/  SYNCS.EXCH.64 URZ, [UR8+0x34868], UR6 ;  /* 0x03486806083f75b2 */ /* 0x0006240008000100 */
[----:B---3--:R-:W-:Y:S01]  /*0570*/  NOP ;  /* 0x0000000000007918 */ /* 0x008fe20000000000 */
.L_x_415:
[----:B------:R-:W3:Y:S01]  /*0580*/  SHFL.IDX PT, R2, R0, RZ, 0x1f ;  /* 0x00001fff00027589 */ /* 0x000ee200000e0000 */
[----:B------:R-:W-:Y:S01]  /*0590*/  NOP ;  /* 0x0000000000007918 */ /* 0x000fe20000000000 */
[----:B---3--:R-:W-:-:S13]  /*05a0*/  ISETP.NE.AND P0, PT, R2, RZ, PT ;  /* 0x000000ff0200720c */ /* 0x008fda0003f05270 */
[----:B------:R-:W-:Y:S05]  /*05b0*/  @P0 BRA `(.L_x_416) ;  /* 0x0000000000380947 */ /* 0x000fea0003800000 */
[----:B0-----:R-:W0:Y:S01]  /*05c0*/  S2UR UR5, SR_CgaCtaId ;  /* 0x00000000000579c3 */ /* 0x001e220000008800 */
[----:B------:R-:W-:Y:S01]  /*05d0*/  UMOV UR4, 0x400 ;  /* 0x0000040000047882 */ /* 0x000fe20000000000 */
[----:B------:R-:W-:Y:S01]  /*05e0*/  UMOV UR7, 0x1 ;  /* 0x0000000100077882 */ /* 0x000fe20000000000 */
[----:B------:R-:W-:Y:S01]  /*05f0*/  ELECT P0, URZ, PT ;  /* 0x00000000003f782f */ /* 0x000fe20003800000 */
[----:B0-----:R-:W-:Y:S02]  /*0600*/  ULEA UR6, UR5, UR4, 0x18 ;  /* 0x0000000405067291 */ /* 0x001fe4000f8ec03f */
[----:B------:R-:W-:-:S04]  /*0610*/  UIADD3 UR4, -UR7, 0x100000, URZ ;  /* 0x0010000007047890 */ /* 0x000fc8000fffe13f */
[----:B------:R-:W-:Y:S02]  /*0620*/  USHF.L.U32 UR5, UR4, 0xb, URZ ;  /* 0x0000000b04057899 */ /* 0x000fe4000800063f */
[----:B------:R-:W-:Y:S01]  /*0630*/  USHF.L.U32 UR4, UR4, 0x1, URZ ;  /* 0x0000000104047899 */ /* 0x000fe2000800063f */
[----:B------:R-:W0:Y:S11]  /*0640*/  FENCE.VIEW.ASYNC.S ;  /* 0x00000000000073c6 */ /* 0x000e360000000000 */
[----:B0-----:R3:W0:Y:S01]  /*0650*/  SYNCS.EXCH.64 URZ, [UR6+0x34870], UR4 ;  /* 0x03487004063f75b2 */ /* 0x0016220008000100 */
[----:B------:R3:W0:Y:S01]  /*0660*/  SYNCS.EXCH.64 URZ, [UR6+0x34880], UR4 ;  /* 0x03488004063f75b2 */ /* 0x0006220008000100 */
[----:B------:R3:W0:Y:S01]  /*0670*/  SYNCS.EXCH.64 URZ, [UR6+0x34878], UR4 ;  /* 0x03487804063f75b2 */ /* 0x0006220008000100 */
[----:B------:R3:W0:Y:S02]  /*0680*/  SYNCS.EXCH.64 URZ, [UR6+0x34888], UR4 ;  /* 0x03488804063f75b2 */ /* 0x0006240008000100 */
[----:B---3--:R-:W-:Y:S01]  /*0690*/  NOP ;  /* 0x0000000000007918 */ /* 0x008fe20000000000 */
.L_x_416:
        /* <DEDUP_REMOVED lines=22> */
.L_x_417:
        /* <DEDUP_REMOVED lines=22> */
.L_x_418:
[----:B0-----:R-:W-:Y:S01]  /*0960*/  UMOV UR4, 0x1 ;  /* 0x0000000100047882 */ /* 0x001fe20000000000 */
[----:B------:R-:W-:Y:S01]  /*0970*/  PLOP3.LUT P0, PT, PT, PT, UP0, 0x80, 0x0 ;  /* 0x000000000000781c */ /* 0x000fe20003f0f008 */
[----:B------:R-:W-:Y:S01]  /*0980*/  USEL UR4, UR4, 0x2, !UP0 ;  /* 0x0000000204047887 */ /* 0x000fe2000c000000 */
[----:B------:R-:W-:Y:S01]  /*0990*/  NOP ;  /* 0x0000000000007918 */ /* 0x000fe20000000000 */
[----:B------:R-:W-:Y:S01]  /*09a0*/  ULDC.64 UR58, c[0x0][0x208] ;  /* 0x00008200003a7ab9 */ /* 0x000fe20000000a00 */
[----:B------:R-:W-:Y:S03]  /*09b0*/  BSSY B9, `(.L_x_419) ;  /* 0x0002230000097945 */ /* 0x000fe60003800000 */
[----:B------:R-:W-:-:S05]  /*09c0*/  IMAD.U32 R2, RZ, RZ, UR4 ;  /* 0x00000004ff027e24 */ /* 0x000fca000f8e00ff */
[----:B------:R0:W-:Y:S01]  /*09d0*/  STL [R1+0x8c], R2 ;  /* 0x00008c0201007387 */ /* 0x0001e20000100800 */
[----:B-12-4-:R-:W-:Y:S06]  /*09e0*/  BAR.SYNC.DEFER_BLOCKING 0x0 ;  /* 0x0000000000007b1d */ /* 0x016fec0000010000 */
[----:B------:R-:W-:Y:S05]  /*09f0*/  @!P0 BRA `(.L_x_420) ;  /* 0x000001a0006c8947 */ /* 0x000fea0003800000 */
.L_x_421:
        /* <DEDUP_REMOVED lines=8> */
[----:B-1----:R-:W-:-:S06]  /*0a80*/  ULEA UR4, UR5, UR4, 0x18 ;  /* 0x0000000405047291 */ /* 0x002fcc000f8ec03f */
[----:B0-----:R-:W-:Y:S01]  /*0a90*/  IMAD.U32 R2, RZ, RZ, UR4 ;  /* 0x00000004ff027e24 */ /* 0x001fe2000f8e00ff */
[----:B------:R-:W-:-:S04]  /*0aa0*/  ULDC UR4, c[0x0][0xc3c] ;  /* 0x00030f0000047ab9 */ /* 0x000fc80000000800 */
[----:B------:R-:W0:Y:S01]  /*0ab0*/  LDS.128 R144, [R2+0x348d0] ;  /* 0x0348d00002907984 */ /* 0x000e220000000c00 */
[----:B------:R-:W-:Y:S06]  /*0ac0*/  BAR.ARV 0x4, 0x180 ;  /* 0x0106000000007b1d */ /* 0x000fec0000002000 */
[----:B0-----:R-:W-:-:S13]  /*0ad0*/  ISETP.GE.AND P0, PT, R147, UR4, PT ;  /* 0x0000000493007c0c */ /* 0x001fda000bf06270 */
[----:B------:R-:W-:Y:S05]  /*0ae0*/  @P0 BRA `(.L_x_422) ;  /* 0x0000022000700947 */ /* 0x000fea0003800000 */
[----:B------:R-:W2:Y:S01]  /*0af0*/  LDL R0, [R1+0x8c] ;  /* 0x00008c0001007983 */ /* 0x000ea20000100800 */
[----:B------:R-:W-:Y:S01]  /*0b00*/  VIADD R18, R6, 0xffffff80 ;  /* 0xffffff8006127836 */ /* 0x000fe20000000000 */
[----:B------:R-:W-:Y:S01]  /*0b10*/  R2UR UR4, R2 ;  /* 0x00000000020472ca */ /* 0x000fe200000e0000 */
[----:B------:R-:W-:Y:S02]  /*0b20*/  IMAD.MOV.U32 R206, RZ, RZ, RZ ;  /* 0x000000ffffce7224 */ /* 0x000fe400078e00ff */
[----:B------:R-:W-:Y:S02]  /*0b30*/  IMAD.MOV.U32 R16, RZ, RZ, RZ ;  /* 0x000000ffff107224 */ /* 0x000fe400078e00ff */
[----:B------:R-:W-:Y:S02]  /*0b40*/  IMAD.MOV.U32 R184, RZ, RZ, RZ ;  /* 0x000000ffffb87224 */ /* 0x000fe400078e00ff */
[----:B------:R-:W-:Y:S02]  /*0b50*/  IMAD.MOV.U32 R196, RZ, RZ, RZ ;  /* 0x000000ffffc47224 */ /* 0x000fe400078e00ff */
[----:B------:R-:W-:-:S04]  /*0b60*/  IMAD.MOV.U32 R194, RZ, RZ, RZ ;  /* 0x000000ffffc27224 */ /* 0x000fc800078e00ff */
[----:B------:R-:W-:Y:S01]  /*0b70*/  UIADD3 UR4, UR4, 0x10400, URZ ;  /* 0x0001040004047890 */ /* 0x000fe2000fffe03f */
[----:B--2---:R-:W-:Y:S02]  /*0b80*/  R2UR UR5, R0 ;  /* 0x00000000000572ca */ /* 0x004fe400000e0000 */
[----:B------:R-:W-:-:S04]  /*0b90*/  SHF.R.S32.HI R0, RZ, 0x1f, R18 ;  /* 0x0000001fff007819 */ /* 0x000fc80000011412 */
[CC--:B------:R-:W-:Y:S02]  /*0ba0*/  LEA.HI R4, R0.reuse, R18.reuse, RZ, 0x4 ;  /* 0x0000001200047211 */ /* 0x0c0fe400078f20ff */
[CC--:B------:R-:W-:Y:S02]  /*0bb0*/  LEA.HI R3, R0.reuse, R18.reuse, RZ, 0x7 ;  /* 0x0000001200037211 */ /* 0x0c0fe400078f38ff */
[----:B------:R-:W-:Y:S02]  /*0bc0*/  SHF.R.S32.HI R7, RZ, 0x4, R4 ;  /* 0x00000004ff077819 */ /* 0x000fe40000011404 */
[----:B------:R-:W-:Y:S01]  /*0bd0*/  LEA.HI R6, R0, R18, RZ, 0x2 ;  /* 0x0000001200067211 */ /* 0x000fe200078f10ff */
[----:B------:R-:W-:Y:S01]  /*0be0*/  ULOP3.LUT UR57, UR5, 0x1, URZ, 0xfc, !UPT ;  /* 0x0000000105397892 */ /* 0x000fe2000f8efc3f */
[C---:B------:R-:W-:Y:S02]  /*0bf0*/  LOP3.LUT R5, R4.reuse, 0x3fffff0, RZ, 0xc0, !PT ;  /* 0x03fffff004057812 */ /* 0x040fe400078ec0ff */
[----:B------:R-:W-:-:S02]  /*0c00*/  LEA.HI R4, R4, R7, RZ, 0x1 ;  /* 0x0000000704047211 */ /* 0x000fc400078f08ff */
[----:B------:R-:W-:Y:S01]  /*0c10*/  LOP3.LUT R232, R3, 0xffffff80, RZ, 0xc0, !PT ;  /* 0xffffff8003e87812 */ /* 0x000fe200078ec0ff */
[----:B------:R-:W-:Y:S01]  /*0c20*/  IMAD.IADD R5, R18, 0x1, -R5 ;  /* 0x0000000112057824 */ /* 0x000fe200078e0a05 */
[----:B------:R-:W-:Y:S02]  /*0c30*/  LOP3.LUT R228, R6, 0xfffffffc, RZ, 0xc0, !PT ;  /* 0xfffffffc06e47812 */ /* 0x000fe400078ec0ff */
[----:B------:R-:W-:Y:S01]  /*0c40*/  LEA.HI R192, R0, R18, RZ, 0x5 ;  /* 0x0000001200c07211 */ /* 0x000fe200078f28ff */
[----:B------:R-:W-:Y:S01]  /*0c50*/  IMAD.IADD R232, R18, 0x1, -R232 ;  /* 0x0000000112e87824 */ /* 0x000fe200078e0ae8 */
[----:B------:R-:W-:Y:S01]  /*0c60*/  LOP3.LUT R4, R4, 0x1ffffffe, RZ, 0xc0, !PT ;  /* 0x1ffffffe04047812 */ /* 0x000fe200078ec0ff */
[----:B------:R-:W-:Y:S01]  /*0c70*/  IMAD.IADD R228, R18, 0x1, -R228 ;  /* 0x0000000112e47824 */ /* 0x000fe200078e0ae4 */
[----:B------:R-:W-:Y:S02]  /*0c80*/  SHF.R.S32.HI R192, RZ, 0x5, R192 ;  /* 0x00000005ffc07819 */ /* 0x000fe400000114c0 */
[----:B------:R-:W-:Y:S01]  /*0c90*/  SHF.R.S32.HI R17, RZ, 0x2, R6 ;  /* 0x00000002ff117819 */ /* 0x000fe20000011406 */
[----:B------:R-:W-:Y:S01]  /*0ca0*/  IMAD.IADD R4, R7, 0x1, -R4 ;  /* 0x0000000107047824 */ /* 0x000fe200078e0a04 */
[----:B------:R-:W-:Y:S01]  /*0cb0*/  SHF.R.S32.HI R7, RZ, 0x1f, R232 ;  /* 0x0000001fff077819 */ /* 0x000fe200000114e8 */
[----:B------:R-:W-:Y:S01]  /*0cc0*/  IMAD.SHL.U32 R22, R228, 0x4, RZ ;  /* 0x00000004e4167824 */ /* 0x000fe200078e00ff */
[----:B------:R-:W-:Y:S01]  /*0cd0*/  SHF.R.S32.HI R6, RZ, 0x1f, R6 ;  /* 0x0000001fff067819 */ /* 0x000fe20000011406 */
[----:B------:R-:W-:Y:S01]  /*0ce0*/  IMAD R9, R192, 0x10, R5 ;  /* 0x00000010c0097824 */ /* 0x000fe200078e0205 */
[----:B------:R-:W-:Y:S01]  /*0cf0*/  LEA.HI R5, R7, R232, RZ, 0x2 ;  /* 0x000000e807057211 */ /* 0x000fe200078f10ff */
[----:B------:R-:W-:Y:S01]  /*0d00*/  VIADD R186, R22, 0x20 ;  /* 0x0000002016ba7836 */ /* 0x000fe20000000000 */
[----:B------:R-:W-:Y:S01]  /*0d10*/  LEA.HI R6, R6, R17, RZ, 0x3 ;  /* 0x0000001106067211 */ /* 0x000fe200078f18ff */
[----:B------:R-:W-:Y:S01]  /*0d20*/  IMAD R14, R9, 0x8, R4 ;  /* 0x00000008090e7824 */ /* 0x000fe200078e0204 */
[--C-:B------:R-:W-:Y:S01]  /*0d30*/  SHF.R.S32.HI R4, RZ, 0x2, R5.reuse ;  /* 0x00000002ff047819 */ /* 0x100fe20000011405 */
[C---:B------:R-:W-:Y:S01]  /*0d40*/  IMAD.IADD R8, R22.reuse, 0x1, R186 ;  /* 0x0000000116087824 */ /* 0x040fe200078e02ba */
[----:B------:R-:W-:Y:S01]  /*0d50*/  SHF.R.S32.HI R9, RZ, 0x1f, R5 ;  /* 0x0000001fff097819 */ /* 0x000fe20000011405 */
[----:B------:R-:W-:Y:S01]  /*0d60*/  VIADD R207, R17, 0x40 ;  /* 0x0000004011cf7836 */ /* 0x000fe20000000000 */
[----:B------:R-:W-:Y:S01]  /*0d70*/  SHF.R.S32.HI R15, RZ, 0x7, R3 ;  /* 0x00000007ff0f7819 */ /* 0x000fe20000011403 */
[C---:B------:R-:W-:Y:S01]  /*0d80*/  VIADD R188, R22.reuse, 0x40 ;  /* 0x0000004016bc7836 */ /* 0x040fe20000000000 */
[----:B------:R-:W-:Y:S01]  /*0d90*/  LEA.HI R9, R9, R4, RZ, 0x3 ;  /* 0x0000000409097211 */ /* 0x000fe200078f18ff */
[----:B------:R-:W-:Y:S01]  /*0da0*/  IMAD.SHL.U32 R185, R207, 0x40, RZ ;  /* 0x00000040cfb97824 */ /* 0x000fe200078e00ff */
[----:B------:R-:W-:Y:S01]  /*0db0*/  SHF.R.S32.HI R11, RZ, 0x1f, R8 ;  /* 0x0000001fff0b7819 */ /* 0x000fe20000011408 */
[C---:B------:R-:W-:Y:S01]  /*0dc0*/  IMAD.IADD R10, R22.reuse, 0x1, R188 ;  /* 0x00000001160a7824 */ /* 0x040fe200078e02bc */
[----:B------:R-:W-:Y:S01]  /*0dd0*/  LOP3.LUT R9, R9, 0xfffffff8, RZ, 0xc0, !PT ;  /* 0xfffffff809097812 */ /* 0x000fe200078ec0ff */
[C---:B------:R-:W-:Y:S01]  /*0de0*/  VIADD R189, R22.reuse, 0x30 ;  /* 0x0000003016bd7836 */ /* 0x040fe20000000000 */
[----:B------:R-:W-:Y:S01]  /*0df0*/  LEA.HI R7, R7, R232, RZ, 0x5 ;  /* 0x000000e807077211 */ /* 0x000fe200078f28ff */
[----:B------:R-:W-:Y:S01]  /*0e00*/  VIADD R187, R22, 0x10 ;  /* 0x0000001016bb7836 */ /* 0x000fe20000000000 */
[----:B------:R-:W-:Y:S01]  /*0e10*/  LOP3.LUT R6, R6, 0xfffffff8, RZ, 0xc0, !PT ;  /* 0xfffffff806067812 */ /* 0x000fe200078ec0ff */
[----:B------:R-:W-:Y:S01]  /*0e20*/  IMAD.IADD R4, R4, 0x1, -R9 ;  /* 0x0000000104047824 */ /* 0x000fe200078e0a09 */
[----:B------:R-:W-:Y:S01]  /*0e30*/  LEA.HI R3, R3, R15, RZ, 0x1 ;  /* 0x0000000f03037211 */ /* 0x000fe200078f08ff */
[----:B------:R-:W-:Y:S01]  /*0e40*/  VIADD R190, R22, 0x50 ;  /* 0x0000005016be7836 */ /* 0x000fe20000000000 */
[-C--:B------:R-:W-:Y:S01]  /*0e50*/  LEA.HI R12, R11, R8.reuse, RZ, 0x3 ;  /* 0x000000080b0c7211 */ /* 0x080fe200078f18ff */
[----:B------:R-:W-:Y:S01]  /*0e60*/  IMAD.IADD R231, R17, 0x1, -R6 ;  /* 0x0000000111e77824 */ /* 0x000fe200078e0a06 */
[----:B------:R-:W-:Y:S01]  /*0e70*/  LEA.HI R13, R11, R8, RZ, 0x6 ;  /* 0x000000080b0d7211 */ /* 0x000fe200078f30ff */
[----:B------:R-:W-:Y:S01]  /*0e80*/  IMAD.SHL.U32 R25, R189, 0x2, RZ ;  /* 0x00000002bd197824 */ /* 0x000fe200078e00ff */
[----:B------:R-:W-:Y:S01]  /*0e90*/  SHF.R.S32.HI R8, RZ, 0x1f, R207 ;  /* 0x0000001fff087819 */ /* 0x000fe200000114cf */
[----:B------:R-:W-:Y:S01]  /*0ea0*/  IMAD.SHL.U32 R191, R231, 0x40, RZ ;  /* 0x00000040e7bf7824 */ /* 0x000fe200078e00ff */
[----:B------:R-:W-:Y:S01]  /*0eb0*/  SHF.R.S32.HI R7, RZ, 0x5, R7 ;  /* 0x00000005ff077819 */ /* 0x000fe20000011407 */
[----:B------:R-:W-:Y:S01]  /*0ec0*/  IMAD.SHL.U32 R13, R13, 0x80, RZ ;  /* 0x000000800d0d7824 */ /* 0x000fe200078e00ff */
[----:B------:R-:W-:Y:S01]  /*0ed0*/  LOP3.LUT R3, R3, 0x3fffffe, RZ, 0xc0, !PT ;  /* 0x03fffffe03037812 */ /* 0x000fe200078ec0ff */
[----:B------:R-:W-:Y:S01]  /*0ee0*/  IMAD.SHL.U32 R24, R190, 0x2, RZ ;  /* 0x00000002be187824 */ /* 0x000fe200078e00ff */
[----:B------:R-:W-:Y:S01]  /*0ef0*/  LEA.HI R0, R0, R18, RZ, 0x3 ;  /* 0x0000001200007211 */ /* 0x000fe200078f18ff */
[----:B------:R-:W-:Y:S01]  /*0f00*/  IMAD R4, R7, 0x10, R4 ;  /* 0x0000001007047824 */ /* 0x000fe200078e0204 */
[----:B------:R-:W-:Y:S01]  /*0f10*/  LEA.HI R8, R8, R207, RZ, 0x3 ;  /* 0x000000cf08087211 */ /* 0x000fe200078f18ff */
[----:B------:R-:W-:Y:S01]  /*0f20*/  IMAD.IADD R3, R15, 0x1, -R3 ;  /* 0x000000010f037824 */ /* 0x000fe200078e0a03 */
[----:B------:R-:W-:Y:S01]  /*0f30*/  SHF.R.S32.HI R11, RZ, 0x1f, R10 ;  /* 0x0000001fff0b7819 */ /* 0x000fe2000001140a */
[----:B------:R-:W-:Y:S01]  /*0f40*/  IMAD.SHL.U32 R234, R187, 0x2, RZ ;  /* 0x00000002bbea7824 */ /* 0x000fe200078e00ff */
[----:B------:R-:W-:Y:S01]  /*0f50*/  LOP3.LUT R185, R185, 0x1c0, RZ, 0xc0, !PT ;  /* 0x000001c0b9b97812 */ /* 0x000fe200078ec0ff */
[----:B------:R-:W-:Y:S01]  /*0f60*/  IMAD.SHL.U32 R8, R8, 0x40, RZ ;  /* 0x0000004008087824 */ /* 0x000fe200078e00ff */
[----:B------:R-:W-:Y:S01]  /*0f70*/  LOP3.LUT R201, R0, 0xfffffff8, RZ, 0xc0, !PT ;  /* 0xfffffff800c97812 */ /* 0x000fe200078ec0ff */
[----:B------:R-:W-:Y:S01]  /*0f80*/  IMAD R15, R3, 0x40, R4 ;  /* 0x00000040030f7824 */ /* 0x000fe200078e0204 */
[-C--:B------:R-:W-:Y:S01]  /*0f90*/  LEA.HI R230, R11, R10.reuse, RZ, 0x3 ;  /* 0x0000000a0be67211 */ /* 0x080fe200078f18ff */
[----:B------:R-:W-:Y:S01]  /*0fa0*/  IMAD.SHL.U32 R236, R186, 0x2, RZ ;  /* 0x00000002baec7824 */ /* 0x000fe200078e00ff */
[----:B------:R-:W-:Y:S01]  /*0fb0*/  LOP3.LUT R191, R191, 0x1c0, RZ, 0xc0, !PT ;  /* 0x000001c0bfbf7812 */ /* 0x000fe200078ec0ff */
[----:B------:R-:W-:Y:S01]  /*0fc0*/  IMAD.IADD R201, R18, 0x1, -R201 ;  /* 0x0000000112c97824 */ /* 0x000fe200078e0ac9 */
[----:B------:R-:W-:Y:S01]  /*0fd0*/  SHF.R.U32.HI R21, RZ, 0x3, R185 ;  /* 0x00000003ff157819 */ /* 0x000fe200000116b9 */
[----:B------:R-:W-:Y:S01]  /*0fe0*/  IMAD.SHL.U32 R18, R228, 0x8, RZ ;  /* 0x00000008e4127824 */ /* 0x000fe200078e00ff */
[--C-:B------:R-:W-:Y:S01]  /*0ff0*/  LOP3.LUT R3, R185, 0x38, R12.reuse, 0xf8, !PT ;  /* 0x00000038b9037812 */ /* 0x100fe200078ef80c */
[----:B------:R-:W-:Y:S01]  /*1000*/  IMAD.SHL.U32 R198, R201, 0x8, RZ ;  /* 0x00000008c9c67824 */ /* 0x000fe200078e00ff */
[----:B------:R-:W-:Y:S01]  /*1010*/  LEA.HI R10, R11, R10, RZ, 0x6 ;  /* 0x0000000a0b0a7211 */ /* 0x000fe200078f30ff */
[----:B------:R-:W-:Y:S01]  /*1020*/  STL [R1+0x7c], R15 ;  /* 0x00007c0f01007387 */ /* 0x000fe20000100800 */
[----:B------:R-:W-:Y:S01]  /*1030*/  LOP3.LUT R195, R8, 0xfffffe00, RZ, 0xc0, !PT ;  /* 0xfffffe0008c37812 */ /* 0x000fe200078ec0ff */
[----:B------:R-:W-:Y:S01]  /*1040*/  VIADD R200, R198, 0x40 ;  /* 0x00000040c6c87836 */ /* 0x000fe20000000000 */
[----:B------:R-:W-:Y:S01]  /*1050*/  SHF.R.U32.HI R193, RZ, 0x3, R191 ;  /* 0x00000003ffc17819 */ /* 0x000fe200000116bf */
[----:B------:R-:W-:Y:S01]  /*1060*/  IMAD.SHL.U32 R10, R10, 0x80, RZ ;  /* 0x000000800a0a7824 */ /* 0x000fe200078e00ff */
[----:B------:R-:W-:-:S02]  /*1070*/  LOP3.LUT R4, R191, 0x38, R12, 0xf8, !PT ;  /* 0x00000038bf047812 */ /* 0x000fc400078ef80c */
[----:B------:R-:W-:Y:S02]  /*1080*/  LOP3.LUT R13, R13, 0xffffe000, RZ, 0xc0, !PT ;  /* 0xffffe0000d0d7812 */ /* 0x000fe400078ec0ff */
[----:B------:R-:W-:Y:S02]  /*1090*/  LOP3.LUT R8, R3, R21, RZ, 0x3c, !PT ;  /* 0x0000001503087212 */ /* 0x000fe400078e3cff */
[----:B------:R-:W-:Y:S02]  /*10a0*/  LOP3.LUT R7, R185, 0x38, R230, 0xf8, !PT ;  /* 0x00000038b9077812 */ /* 0x000fe400078ef8e6 */
[----:B------:R-:W-:Y:S02]  /*10b0*/  LOP3.LUT R4, R4, R193, RZ, 0x3c, !PT ;  /* 0x000000c104047212 */ /* 0x000fe400078e3cff */
[----:B------:R-:W-:Y:S01]  /*10c0*/  IADD3 R8, R8, R13, R195 ;  /* 0x0000000d08087210 */ /* 0x000fe20007ffe0c3 */
[----:B------:R-:W-:Y:S01]  /*10d0*/  IMAD R13, R192, 0x200, R13 ;  /* 0x00000200c00d7824 */ /* 0x000fe200078e020d */
[----:B------:R-:W-:Y:S01]  /*10e0*/  SHF.R.S32.HI R227, RZ, 0x3, R0 ;  /* 0x00000003ffe37819 */ /* 0x000fe20000011400 */
[----:B------:R-:W-:Y:S01]  /*10f0*/  IMAD.U32 R0, RZ, RZ, UR4 ;  /* 0x00000004ff007e24 */ /* 0x000fe2000f8e00ff */
[----:B------:R-:W-:Y:S01]  /*1100*/  LOP3.LUT R10, R10, 0xffffe000, RZ, 0xc0, !PT ;  /* 0xffffe0000a0a7812 */ /* 0x000fe200078ec0ff */
[----:B------:R-:W-:Y:S01]  /*1110*/  IMAD.IADD R4, R13, 0x1, R4 ;  /* 0x000000010d047824 */ /* 0x000fe200078e0204 */
[----:B------:R-:W-:-:S02]  /*1120*/  LOP3.LUT R7, R7, R21, RZ, 0x3c, !PT ;  /* 0x0000001507077212 */ /* 0x000fc400078e3cff */
[----:B------:R-:W-:Y:S01]  /*1130*/  LOP3.LUT R5, R5, 0x7ffffffc, RZ, 0xc0, !PT ;  /* 0x7ffffffc05057812 */ /* 0x000fe200078ec0ff */
[----:B------:R0:W-:Y:S01]  /*1140*/  STL [R1+0x88], R0 ;  /* 0x0000880001007387 */ /* 0x0001e20000100800 */
[----:B------:R-:W-:Y:S01]  /*1150*/  SHF.R.S32.HI R13, RZ, 0x1f, R200 ;  /* 0x0000001fff0d7819 */ /* 0x000fe200000114c8 */
[----:B------:R-:W-:Y:S01]  /*1160*/  IMAD.SHL.U32 R13, R188, 0x2, RZ ;  /* 0x00000002bc0d7824 */ /* 0x000fe200078e00ff */
[----:B------:R-:W-:Y:S01]  /*1170*/  IADD3 R7, R7, R10, R195 ;  /* 0x0000000a07077210 */ /* 0x000fe20007ffe0c3 */
[----:B------:R-:W-:Y:S01]  /*1180*/  IMAD R3, R192, 0x200, R10 ;  /* 0x00000200c0037824 */ /* 0x000fe200078e020a */
[----:B------:R-:W-:Y:S01]  /*1190*/  LOP3.LUT R6, R191, 0x38, R230, 0xf8, !PT ;  /* 0x00000038bf067812 */ /* 0x000fe200078ef8e6 */
[----:B------:R-:W-:Y:S01]  /*11a0*/  IMAD.IADD R5, R232, 0x1, -R5 ;  /* 0x00000001e8057824 */ /* 0x000fe200078e0a05 */
[----:B------:R-:W-:Y:S01]  /*11b0*/  SHF.R.S32.HI R10, RZ, 0x1f, R187 ;  /* 0x0000001fff0a7819 */ /* 0x000fe200000114bb */
[----:B------:R-:W-:Y:S01]  /*11c0*/  STL [R1+0x14], R25 ;  /* 0x0000141901007387 */ /* 0x000fe20000100800 */
[----:B------:R-:W-:Y:S01]  /*11d0*/  SHF.R.S32.HI R9, RZ, 0x1f, R188 ;  /* 0x0000001fff097819 */ /* 0x000fe200000114bc */
[----:B------:R-:W-:Y:S01]  /*11e0*/  IMAD.SHL.U32 R225, R5, 0x2, RZ ;  /* 0x0000000205e17824 */ /* 0x000fe200078e00ff */
[----:B0-----:R-:W-:Y:S01]  /*11f0*/  SHF.R.S32.HI R0, RZ, 0x1f, R198 ;  /* 0x0000001fff007819 */ /* 0x001fe200000114c6 */
[----:B------:R0:W-:Y:S01]  /*1200*/  STL [R1+0x4c], R13 ;  /* 0x00004c0d01007387 */ /* 0x0001e20000100800 */
[----:B------:R-:W-:Y:S01]  /*1210*/  LOP3.LUT R0, R185, 0x38, R18, 0xf8, !PT ;  /* 0x00000038b9007812 */ /* 0x000fe200078ef812 */
[----:B------:R-:W-:Y:S01]  /*1220*/  VIADD R224, R225, 0x10 ;  /* 0x00000010e1e07836 */ /* 0x000fe20000000000 */
[----:B------:R-:W-:Y:S01]  /*1230*/  SHF.R.S32.HI R11, RZ, 0x1f, R190 ;  /* 0x0000001fff0b7819 */ /* 0x000fe200000114be */
[----:B------:R-:W-:Y:S01]  /*1240*/  STL [R1+0x54], R24 ;  /* 0x0000541801007387 */ /* 0x000fe20000100800 */
[----:B------:R-:W-:Y:S01]  /*1250*/  LOP3.LUT R0, R195, R0, R21, 0xf6, !PT ;  /* 0x00000000c3007212 */ /* 0x000fe200078ef615 */
[C---:B------:R-:W-:Y:S01]  /*1260*/  VIADD R221, R225.reuse, 0x28 ;  /* 0x00000028e1dd7836 */ /* 0x040fe20000000000 */
[----:B------:R-:W-:Y:S01]  /*1270*/  LOP3.LUT R6, R6, R193, RZ, 0x3c, !PT ;  /* 0x000000c106067212 */ /* 0x000fe200078e3cff */
[----:B------:R-:W-:Y:S01]  /*1280*/  VIADD R218, R225, 0x40 ;  /* 0x00000040e1da7836 */ /* 0x000fe20000000000 */
[----:B------:R-:W-:Y:S01]  /*1290*/  SHF.L.U64.HI R233, R187, 0x1, R10 ;  /* 0x00000001bbe97819 */ /* 0x000fe2000001020a */
[----:B0-----:R-:W-:Y:S01]  /*12a0*/  IMAD.SHL.U32 R13, R14, 0x8, RZ ;  /* 0x000000080e0d7824 */ /* 0x001fe200078e00ff */
[----:B------:R-:W-:Y:S01]  /*12b0*/  SHF.L.U64.HI R10, R188, 0x1, R9 ;  /* 0x00000001bc0a7819 */ /* 0x000fe20000010209 */
[----:B------:R-:W-:Y:S01]  /*12c0*/  IMAD.IADD R6, R3, 0x1, R6 ;  /* 0x0000000103067824 */ /* 0x000fe200078e0206 */
[----:B------:R-:W-:Y:S01]  /*12d0*/  SHF.L.U64.HI R9, R190, 0x1, R11 ;  /* 0x00000001be097819 */ /* 0x000fe2000001020b */
[C---:B------:R-:W-:Y:S01]  /*12e0*/  VIADD R215, R225.reuse, 0x58 ;  /* 0x00000058e1d77836 */ /* 0x040fe20000000000 */
[----:B------:R-:W-:Y:S01]  /*12f0*/  LEA R0, R0, UR4, 0x1 ;  /* 0x0000000400007c11 */ /* 0x000fe2000f8e08ff */
[----:B------:R-:W-:Y:S01]  /*1300*/  STL [R1+0x84], R13 ;  /* 0x0000840d01007387 */ /* 0x000fe20000100800 */
[----:B------:R-:W-:Y:S01]  /*1310*/  LEA.HI R3, R228, R228, RZ, 0x1 ;  /* 0x000000e4e4037211 */ /* 0x000fe200078f08ff */
[C---:B------:R-:W-:Y:S01]  /*1320*/  VIADD R212, R225.reuse, 0x70 ;  /* 0x00000070e1d47836 */ /* 0x040fe20000000000 */
[----:B------:R-:W-:Y:S01]  /*1330*/  LEA R8, R8, UR4, 0x1 ;  /* 0x0000000408087c11 */ /* 0x000fe2000f8e08ff */
[----:B------:R-:W-:Y:S01]  /*1340*/  STL [R1+0x48], R10 ;  /* 0x0000480a01007387 */ /* 0x000fe20000100800 */
[----:B------:R-:W-:Y:S01]  /*1350*/  VIADD R223, R225, 0x18 ;  /* 0x00000018e1df7836 */ /* 0x000fe20000000000 */
[----:B------:R-:W-:Y:S01]  /*1360*/  LOP3.LUT R3, R3, 0x1ffffffe, RZ, 0xc0, !PT ;  /* 0x1ffffffe03037812 */ /* 0x000fe200078ec0ff */
[C---:B------:R-:W-:Y:S01]  /*1370*/  VIADD R220, R225.reuse, 0x30 ;  /* 0x00000030e1dc7836 */ /* 0x040fe20000000000 */
[----:B------:R-:W-:Y:S01]  /*1380*/  STL [R1+0x50], R9 ;  /* 0x0000500901007387 */ /* 0x000fe20000100800 */
[C---:B------:R-:W-:Y:S01]  /*1390*/  VIADD R217, R225.reuse, 0x48 ;  /* 0x00000048e1d97836 */ /* 0x040fe20000000000 */
[----:B------:R-:W-:Y:S01]  /*13a0*/  SHF.R.S32.HI R5, RZ, 0x1f, R223 ;  /* 0x0000001fff057819 */ /* 0x000fe200000114df */
[C---:B------:R-:W-:Y:S01]  /*13b0*/  VIADD R214, R225.reuse, 0x60 ;  /* 0x00000060e1d67836 */ /* 0x040fe20000000000 */
[----:B------:R0:W-:Y:S01]  /*13c0*/  STL [R1+0x74], R0 ;  /* 0x0000740001007387 */ /* 0x0001e20000100800 */
[C---:B------:R-:W-:Y:S01]  /*13d0*/  VIADD R211, R225.reuse, 0x78 ;  /* 0x00000078e1d37836 */ /* 0x040fe20000000000 */
[----:B------:R-:W-:Y:S01]  /*13e0*/  SHF.R.S32.HI R5, RZ, 0x1f, R220 ;  /* 0x0000001fff057819 */ /* 0x000fe200000114dc */
[----:B------:R-:W-:Y:S01]  /*13f0*/  IMAD.IADD R3, R228, 0x1, -R3 ;  /* 0x00000001e4037824 */ /* 0x000fe200078e0a03 */
[----:B------:R-:W-:Y:S01]  /*1400*/  SHF.R.S32.HI R5, RZ, 0x1f, R217 ;  /* 0x0000001fff057819 */ /* 0x000fe200000114d9 */
[----:B------:R-:W-:Y:S01]  /*1410*/  STL [R1+0x6c], R8 ;  /* 0x00006c0801007387 */ /* 0x000fe20000100800 */
[----:B------:R-:W-:Y:S01]  /*1420*/  SHF.R.S32.HI R5, RZ, 0x1f, R214 ;  /* 0x0000001fff057819 */ /* 0x000fe200000114d6 */
[----:B------:R-:W-:Y:S01]  /*1430*/  VIADD R222, R225, 0x20 ;  /* 0x00000020e1de7836 */ /* 0x000fe20000000000 */
[----:B------:R-:W-:Y:S01]  /*1440*/  SHF.R.S32.HI R5, RZ, 0x1f, R211 ;  /* 0x0000001fff057819 */ /* 0x000fe200000114d3 */
[----:B------:R-:W-:Y:S01]  /*1450*/  IMAD R5, R3, 0x8, R15 ;  /* 0x0000000803057824 */ /* 0x000fe200078e020f */
[----:B0-----:R-:W-:Y:S01]  /*1460*/  SHF.R.S32.HI R0, RZ, 0x1f, R224 ;  /* 0x0000001fff007819 */ /* 0x001fe200000114e0 */
[C---:B------:R-:W-:Y:S01]  /*1470*/  VIADD R219, R225.reuse, 0x38 ;  /* 0x00000038e1db7836 */ /* 0x040fe20000000000 */
[----:B------:R-:W-:Y:S01]  /*1480*/  SHF.R.S32.HI R0, RZ, 0x1f, R221 ;  /* 0x0000001fff007819 */ /* 0x000fe200000114dd */
[C---:B------:R-:W-:Y:S01]  /*1490*/  VIADD R216, R225.reuse, 0x50 ;  /* 0x00000050e1d87836 */ /* 0x040fe20000000000 */
[----:B------:R-:W-:Y:S01]  /*14a0*/  SHF.R.S32.HI R0, RZ, 0x1f, R218 ;  /* 0x0000001fff007819 */ /* 0x000fe200000114da */
[C---:B------:R-:W-:Y:S01]  /*14b0*/  VIADD R213, R225.reuse, 0x68 ;  /* 0x00000068e1d57836 */ /* 0x040fe20000000000 */
[----:B------:R-:W-:Y:S01]  /*14c0*/  SHF.R.S32.HI R0, RZ, 0x1f, R215 ;  /* 0x0000001fff007819 */ /* 0x000fe200000114d7 */
[----:B------:R-:W-:Y:S01]  /*14d0*/  VIADD R210, R225, 0x8 ;  /* 0x00000008e1d27836 */ /* 0x000fe20000000000 */
[----:B------:R-:W-:-:S02]  /*14e0*/  SHF.R.S32.HI R0, RZ, 0x1f, R212 ;  /* 0x0000001fff007819 */ /* 0x000fc400000114d4 */
[----:B------:R-:W-:Y:S02]  /*14f0*/  LEA R0, R7, UR4, 0x1 ;  /* 0x0000000407007c11 */ /* 0x000fe4000f8e08ff */
[----:B------:R-:W-:Y:S02]  /*1500*/  LEA R3, R4, UR4, 0x1 ;  /* 0x0000000404037c11 */ /* 0x000fe4000f8e08ff */
[----:B------:R-:W-:Y:S01]  /*1510*/  SHF.R.S32.HI R235, RZ, 0x1f, R186 ;  /* 0x0000001fffeb7819 */ /* 0x000fe200000114ba */
[----:B------:R0:W-:Y:S01]  /*1520*/  STL [R1+0x68], R0 ;  /* 0x0000680001007387 */ /* 0x0001e20000100800 */
[----:B------:R-:W-:Y:S02]  /*1530*/  SHF.R.S32.HI R20, RZ, 0x1f, R189 ;  /* 0x0000001fff147819 */ /* 0x000fe400000114bd */
[----:B------:R-:W-:Y:S01]  /*1540*/  SHF.R.S32.HI R9, RZ, 0x1f, R222 ;  /* 0x0000001fff097819 */ /* 0x000fe200000114de */
[----:B------:R1:W-:Y:S01]  /*1550*/  STL [R1+0x80], R5 ;  /* 0x0000800501007387 */ /* 0x0003e20000100800 */
[----:B------:R-:W-:-:S02]  /*1560*/  SHF.R.S32.HI R9, RZ, 0x1f, R219 ;  /* 0x0000001fff097819 */ /* 0x000fc400000114db */
[----:B------:R-:W-:Y:S02]  /*1570*/  SHF.R.S32.HI R9, RZ, 0x1f, R216 ;  /* 0x0000001fff097819 */ /* 0x000fe400000114d8 */
[----:B------:R-:W-:Y:S02]  /*1580*/  SHF.L.U64.HI R235, R186, 0x1, R235 ;  /* 0x00000001baeb7819 */ /* 0x000fe400000102eb */
[----:B0-----:R-:W-:Y:S02]  /*1590*/  LEA R0, R6, UR4, 0x1 ;  /* 0x0000000406007c11 */ /* 0x001fe4000f8e08ff */
[----:B------:R-:W-:Y:S02]  /*15a0*/  SHF.L.U64.HI R237, R189, 0x1, R20 ;  /* 0x00000001bded7819 */ /* 0x000fe40000010214 */
[----:B------:R-:W-:Y:S01]  /*15b0*/  SHF.R.S32.HI R229, RZ, 0x3, R12 ;  /* 0x00000003ffe57819 */ /* 0x000fe2000001140c */
[----:B------:R1:W-:Y:S01]  /*15c0*/  STL [R1+0x70], R0 ;  /* 0x0000700001007387 */ /* 0x0003e20000100800 */
[----:B------:R-:W-:-:S02]  /*15d0*/  SHF.R.S32.HI R230, RZ, 0x3, R230 ;  /* 0x00000003ffe67819 */ /* 0x000fc400000114e6 */
[----:B------:R-:W-:Y:S01]  /*15e0*/  SHF.R.S32.HI R9, RZ, 0x1f, R213 ;  /* 0x0000001fff097819 */ /* 0x000fe200000114d5 */
[----:B------:R1:W-:Y:S06]  /*15f0*/  STL [R1+0x78], R3 ;  /* 0x0000780301007387 */ /* 0x0003ec0000100800 */
.L_x_634:
[----:B01-34-:R-:W0:Y:S01]  /*1600*/  LDC.64 R4, c[0x0][0xc88] ;  /* 0x00032200ff047b82 */ /* 0x01be220000000a00 */
[----:B------:R-:W-:Y:S01]  /*1610*/  ULDC.64 UR4, c[0x0][0xa28] ;  /* 0x00028a0000047ab9 */ /* 0x000fe20000000a00 */
[----:B------:R-:W-:Y:S01]  /*1620*/  ULDC.64 UR8, c[0x0][0xa18] ;  /* 0x0002860000087ab9 */ /* 0x000fe20000000a00 */
[----:B------:R-:W-:Y:S01]  /*1630*/  ULDC.64 UR6, c[0x0][0xa08] ;  /* 0x0002820000067ab9 */ /* 0x000fe20000000a00 */
[----:B0-----:R-:W-:-:S05]  /*1640*/  IMAD.WIDE R4, R147, 0x4, R4 ;  /* 0x0000000493047825 */ /* 0x001fca00078e0204 */
[----:B------:R-:W2:Y:S01]  /*1650*/  LDG.E R203, desc[UR58][R4.64] ;  /* 0x0000003a04cb7981 */ /* 0x000ea2000c1e1900 */
[----:B------:R-:W-:Y:S01]  /*1660*/  ISETP.NE.U32.AND P2, PT, RZ, UR4, PT ;  /* 0x00000004ff007c0c */ /* 0x000fe2000bf45070 */
[----:B------:R-:W-:Y:S01]  /*1670*/  IMAD.MOV.U32 R11, RZ, RZ, RZ ;  /* 0x000000ffff0b7224 */ /* 0x000fe200078e00ff */
[----:B------:R-:W-:Y:S01]  /*1680*/  ISETP.NE.U32.AND P1, PT, RZ, UR8, PT ;  /* 0x00000008ff007c0c */ /* 0x000fe2000bf25070 */
[----:B------:R-:W-:Y:S01]  /*1690*/  IMAD.MOV.U32 R27, RZ, RZ, RZ ;  /* 0x000000ffff1b7224 */ /* 0x000fe200078e00ff */
[----:B------:R-:W-:Y:S02]  /*16a0*/  ISETP.NE.AND.EX P2, PT, RZ, UR5, PT, P2 ;  /* 0x00000005ff007c0c */ /* 0x000fe4000bf45320 */
[----:B------:R-:W-:Y:S02]  /*16b0*/  ISETP.NE.AND.EX P1, PT, RZ, UR9, PT, P1 ;  /* 0x00000009ff007c0c */ /* 0x000fe4000bf25310 */
[----:B------:R-:W-:-:S04]  /*16c0*/  ISETP.NE.U32.AND P0, PT, RZ, UR6, PT ;  /* 0x00000006ff007c0c */ /* 0x000fc8000bf05070 */
[----:B------:R-:W-:Y:S02]  /*16d0*/  ISETP.NE.AND.EX P0, PT, RZ, UR7, PT, P0 ;  /* 0x00000007ff007c0c */ /* 0x000fe4000bf05300 */
[----:B--2---:R-:W-:Y:S01]  /*16e0*/  SHF.R.S32.HI R226, RZ, 0x1f, R203 ;  /* 0x0000001fffe27819 */ /* 0x004fe200000114cb */
[C---:B------:R-:W-:Y:S02]  /*16f0*/  IMAD.SHL.U32 R204, R203.reuse, 0x4, RZ ;  /* 0x00000004cbcc7824 */ /* 0x040fe400078e00ff */
[C---:B------:R-:W-:Y:S02]  /*1700*/  @P2 LEA R6, P3, R203.reuse, UR4, 0x2 ;  /* 0x00000004cb062c11 */ /* 0x040fe4000f8610ff */
[C-C-:B------:R-:W-:Y:S02]  /*1710*/  SHF.L.U64.HI R205, R203.reuse, 0x2, R226.reuse ;  /* 0x00000002cbcd7819 */ /* 0x140fe400000102e2 */
[----:B------:R-:W-:Y:S01]  /*1720*/  @P2 LEA.HI.X R7, R203, UR5, R226, 0x2, P3 ;  /* 0x00000005cb072c11 */ /* 0x000fe200098f14e2 */
[----:B------:R-:W-:Y:S01]  /*1730*/  ULDC UR4, c[0x0][0x288] ;  /* 0x0000a20000047ab9 */ /* 0x000fe20000000800 */
[----:B------:R-:W-:-:S03]  /*1740*/  IADD3 R4, P4, R204, UR6, RZ ;  /* 0x00000006cc047c10 */ /* 0x000fc6000ff9e0ff */
[----:B------:R0:W5:Y:S01]  /*1750*/  @P2 LDG.E R11, desc[UR58][R6.64] ;  /* 0x0000003a060b2981 */ /* 0x000162000c1e1900 */
[----:B------:R-:W-:Y:S01]  /*1760*/  @P1 IADD3 R8, P2, R204, UR8, RZ ;  /* 0x00000008cc081c10 */ /* 0x000fe2000ff5e0ff */
[----:B------:R-:W-:Y:S01]  /*1770*/  IMAD.U32 R150, RZ, RZ, UR4 ;  /* 0x00000004ff967e24 */ /* 0x000fe2000f8e00ff */
[C---:B------:R-:W-:Y:S01]  /*1780*/  IADD3.X R5, R205.reuse, UR7, RZ, P4, !PT ;  /* 0x00000007cd057c10 */ /* 0x040fe2000a7fe4ff */
[----:B------:R-:W-:Y:S01]  /*1790*/  ULDC.64 UR4, c[0x0][0x418] ;  /* 0x0001060000047ab9 */ /* 0x000fe20000000a00 */
[----:B------:R-:W-:-:S03]  /*17a0*/  @P1 IADD3.X R9, R205, UR9, RZ, P2, !PT ;  /* 0x00000009cd091c10 */ /* 0x000fc600097fe4ff */
[----:B------:R0:W5:Y:S01]  /*17b0*/  @P0 LDG.E R27, desc[UR58][R4.64] ;  /* 0x0000003a041b0981 */ /* 0x000162000c1e1900 */
[----:B------:R-:W-:Y:S01]  /*17c0*/  UISETP.NE.U32.AND UP0, UPT, UR4, URZ, UPT ;  /* 0x0000003f0400728c */ /* 0x000fe2000bf05070 */
[C---:B------:R-:W-:Y:S01]  /*17d0*/  LOP3.LUT R3, R146.reuse, 0xff000000, RZ, 0xc0, !PT ;  /* 0xff00000092037812 */ /* 0x040fe200078ec0ff */
[----:B------:R-:W-:Y:S01]  /*17e0*/  ULDC.64 UR8, c[0x0][0xa20] ;  /* 0x0002880000087ab9 */ /* 0x000fe20000000a00 */
[----:B------:R0:W5:Y:S01]  /*17f0*/  @P1 LDG.E R150, desc[UR58][R8.64] ;  /* 0x0000003a08961981 */ /* 0x000162000c1e1900 */
[----:B------:R-:W-:Y:S01]  /*1800*/  UISETP.NE.AND.EX UP0, UPT, UR5, URZ, UPT, UP0 ;  /* 0x0000003f0500728c */ /* 0x000fe2000bf05300 */
[----:B------:R-:W-:Y:S01]  /*1810*/  ULDC UR4, c[0x0][0x424] ;  /* 0x0001090000047ab9 */ /* 0x000fe20000000800 */
[----:B------:R-:W-:Y:S02]  /*1820*/  ISETP.NE.U32.AND P2, PT, RZ, UR8, PT ;  /* 0x00000008ff007c0c */ /* 0x000fe4000bf45070 */
[----:B------:R-:W-:Y:S01]  /*1830*/  USEL UR4, UR4, 0x1, UP0 ;  /* 0x0000000104047887 */ /* 0x000fe20008000000 */
[----:B------:R-:W-:Y:S01]  /*1840*/  ULDC UR5, c[0x0][0x2f0] ;  /* 0x0000bc0000057ab9 */ /* 0x000fe20000000800 */
[----:B------:R-:W-:-:S02]  /*1850*/  LOP3.LUT R0, R146, 0xff0000, RZ, 0xc0, !PT ;  /* 0x00ff000092007812 */ /* 0x000fc400078ec0ff */
[----:B------:R-:W-:Y:S01]  /*1860*/  UIMAD UR4, UR4, UR5, URZ ;  /* 0x00000005040472a4 */ /* 0x000fe2000f8e023f */
[----:B------:R-:W-:Y:S02]  /*1870*/  SHF.R.U32.HI R3, RZ, 0x8, R3 ;  /* 0x00000008ff037819 */ /* 0x000fe40000011603 */
[----:B------:R-:W-:Y:S01]  /*1880*/  ISETP.NE.AND.EX P2, PT, RZ, UR9, PT, P2 ;  /* 0x00000009ff007c0c */ /* 0x000fe2000bf45320 */
[----:B------:R-:W-:Y:S01]  /*1890*/  ULDC UR5, c[0x0][0x348] ;  /* 0x0000d20000057ab9 */ /* 0x000fe20000000800 */
[----:B------:R-:W-:Y:S01]  /*18a0*/  LEA.HI R202, R0, R3, RZ, 0x10 ;  /* 0x0000000300ca7211 */ /* 0x000fe200078f80ff */
[----:B------:R-:W-:Y:S01]  /*18b0*/  IMAD.MOV.U32 R208, RZ, RZ, R145 ;  /* 0x000000ffffd07224 */ /* 0x000fe200078e0091 */
[----:B------:R-:W-:Y:S01]  /*18c0*/  LOP3.LUT R199, R146, 0xffff, RZ, 0xc0, !PT ;  /* 0x0000ffff92c77812 */ /* 0x000fe200078ec0ff */
[----:B0-----:R-:W-:Y:S08]  /*18d0*/  @P1 BRA `(.L_x_423) ;  /* 0x0000000000241947 */ /* 0x001ff00003800000 */
[----:B------:R-:W-:Y:S02]  /*18e0*/  ULDC.64 UR6, c[0x0][0xa00] ;  /* 0x0002800000067ab9 */ /* 0x000fe40000000a00 */
[----:B------:R-:W-:-:S04]  /*18f0*/  ISETP.NE.U32.AND P1, PT, RZ, UR6, PT ;  /* 0x00000006ff007c0c */ /* 0x000fc8000bf25070 */
[----:B------:R-:W-:-:S13]  /*1900*/  ISETP.NE.AND.EX P1, PT, RZ, UR7, PT, P1 ;  /* 0x00000007ff007c0c */ /* 0x000fda000bf25310 */
[----:B------:R-:W-:Y:S05]  /*1910*/  @!P1 BRA `(.L_x_423) ;  /* 0x0000000000149947 */ /* 0x000fea0003800000 */
[----:B------:R-:W0:Y:S02]  /*1920*/  LDC.64 R6, c[0x0][0xa00] ;  /* 0x00028000ff067b82 */ /* 0x000e240000000a00 */
[----:B0-----:R-:W-:-:S05]  /*1930*/  IMAD.WIDE R6, R203, 0x4, R6 ;  /* 0x00000004cb067825 */ /* 0x001fca00078e0206 */
[----:B-----5:R-:W2:Y:S04]  /*1940*/  LDG.E R150, desc[UR58][R6.64] ;  /* 0x0000003a06967981 */ /* 0x020ea8000c1e1900 */
[----:B------:R-:W2:Y:S02]  /*1950*/  LDG.E R3, desc[UR58][R6.64+0x4] ;  /* 0x0000043a06037981 */ /* 0x000ea4000c1e1900 */
[----:B--2---:R-:W-:-:S07]  /*1960*/  IMAD.IADD R150, R3, 0x1, -R150 ;  /* 0x0000000103967824 */ /* 0x004fce00078e0a96 */
.L_x_423:
[----:B------:R-:W-:Y:S02]  /*1970*/  IMAD.U32 R24, RZ, RZ, UR5 ;  /* 0x00000005ff187e24 */ /* 0x000fe4000f8e00ff */
[----:B------:R-:W-:Y:S01]  /*1980*/  IMAD.U32 R26, RZ, RZ, UR4 ;  /* 0x00000004ff1a7e24 */ /* 0x000fe2000f8e00ff */
[----:B------:R-:W-:Y:S06]  /*1990*/  @!P2 BRA `(.L_x_424) ;  /* 0x000000000010a947 */ /* 0x000fec0003800000 */
[----:B------:R-:W-:-:S04]  /*19a0*/  IADD3 R4, P0, R204, UR8, RZ ;  /* 0x00000008cc047c10 */ /* 0x000fc8000ff1e0ff */
[----:B------:R-:W-:-:S05]  /*19b0*/  IADD3.X R5, R205, UR9, RZ, P0, !PT ;  /* 0x00000009cd057c10 */ /* 0x000fca00087fe4ff */
[----:B------:R0:W5:Y:S01]  /*19c0*/  LDG.E R26, desc[UR58][R4.64] ;  /* 0x0000003a041a7981 */ /* 0x000162000c1e1900 */
[----:B------:R-:W-:Y:S05]  /*19d0*/  BRA `(.L_x_425) ;  /* 0x0000000000107947 */ /* 0x000fea0003800000 */
.L_x_424:
[----:B------:R-:W-:Y:S05]  /*19e0*/  @!P0 BRA `(.L_x_425) ;  /* 0x00000000000c8947 */ /* 0x000fea0003800000 */
[----:B------:R-:W2:Y:S04]  /*19f0*/  LDG.E R3, desc[UR58][R4.64] ;  /* 0x0000003a04037981 */ /* 0x000ea8000c1e1900 */
[----:B------:R-:W2:Y:S02]  /*1a00*/  LDG.E R26, desc[UR58][R4.64+0x4] ;  /* 0x0000043a041a7981 */ /* 0x000ea4000c1e1900 */
[----:B--2---:R-:W-:-:S07]  /*1a10*/  IMAD.IADD R26, R26, 0x1, -R3 ;  /* 0x000000011a1a7824 */ /* 0x004fce00078e0a03 */
.L_x_425:
[----:B------:R-:W-:Y:S01]  /*1a20*/  ULDC.64 UR4, c[0x0][0xa10] ;  /* 0x0002840000047ab9 */ /* 0x000fe20000000a00 */
[----:B------:R-:W2:Y:S01]  /*1a30*/  LDL.LU R28, [R1+0x10] ;  /* 0x00001000011c7983 */ /* 0x000ea20000300800 */
[----:B------:R-:W-:-:S04]  /*1a40*/  ISETP.NE.U32.AND P0, PT, RZ, UR4, PT ;  /* 0x00000004ff007c0c */ /* 0x000fc8000bf05070 */
[----:B------:R-:W-:Y:S01]  /*1a50*/  ISETP.NE.AND.EX P0, PT, RZ, UR5, PT, P0 ;  /* 0x00000005ff007c0c */ /* 0x000fe2000bf05300 */
[----:B------:R-:W-:Y:S02]  /*1a60*/  ULDC.64 UR4, c[0x0][0xa30] ;  /* 0x00028c0000047ab9 */ /* 0x000fe40000000a00 */
[----:B------:R-:W-:-:S10]  /*1a70*/  ISETP.NE.U32.AND P1, PT, RZ, UR4, PT ;  /* 0x00000004ff007c0c */ /* 0x000fd4000bf25070 */
[----:B0-----:R-:W0:Y:S02]  /*1a80*/  @P0 LDC.64 R4, c[0x0][0xa10] ;  /* 0x00028400ff040b82 */ /* 0x001e240000000a00 */
[----:B0-----:R-:W-:-:S05]  /*1a90*/  @P0 IMAD.WIDE R4, R203, 0x4, R4 ;  /* 0x00000004cb040825 */ /* 0x001fca00078e0204 */
[----:B------:R-:W3:Y:S04]  /*1aa0*/  @P0 LDG.E R0, desc[UR58][R4.64] ;  /* 0x0000003a04000981 */ /* 0x000ee8000c1e1900 */
[----:B------:R-:W3:Y:S01]  /*1ab0*/  @P0 LDG.E R3, desc[UR58][R4.64+0x4] ;  /* 0x0000043a04030981 */ /* 0x000ee2000c1e1900 */
[----:B------:R-:W-:Y:S01]  /*1ac0*/  ISETP.NE.AND.EX P1, PT, RZ, UR5, PT, P1 ;  /* 0x00000005ff007c0c */ /* 0x000fe2000bf25310 */
[----:B-----5:R-:W-:-:S12]  /*1ad0*/  IMAD.MOV.U32 R143, RZ, RZ, R26 ;  /* 0x000000ffff8f7224 */ /* 0x020fd800078e001a */
[----:B------:R-:W-:-:S04]  /*1ae0*/  @P1 IADD3 R6, P2, R204, UR4, RZ ;  /* 0x00000004cc061c10 */ /* 0x000fc8000ff5e0ff */
[----:B------:R-:W-:-:S05]  /*1af0*/  @P1 IADD3.X R7, R205, UR5, RZ, P2, !PT ;  /* 0x00000005cd071c10 */ /* 0x000fca00097fe4ff */
[----:B------:R0:W5:Y:S01]  /*1b00*/  @P1 LDG.E R143, desc[UR58][R6.64] ;  /* 0x0000003a068f1981 */ /* 0x000162000c1e1900 */
[----:B------:R-:W-:Y:S01]  /*1b10*/  IMAD.IADD R11, R26, 0x1, -R11 ;  /* 0x000000011a0b7824 */ /* 0x000fe200078e0a0b */
[----:B------:R-:W-:Y:S01]  /*1b20*/  BSSY B0, `(.L_x_426) ;  /* 0x000002c000007945 */ /* 0x000fe20003800000 */
[----:B------:R-:W-:Y:S02]  /*1b30*/  LOP3.LUT R209, R202, 0xff, RZ, 0xc0, !PT ;  /* 0x000000ffcad17812 */ /* 0x000fe400078ec0ff */
[----:B------:R-:W-:Y:S02]  /*1b40*/  SHF.R.U32.HI R202, RZ, 0x10, R202 ;  /* 0x00000010ffca7819 */ /* 0x000fe400000116ca */
[----:B--2---:R-:W-:Y:S01]  /*1b50*/  LOP3.LUT R28, R28, 0xfffffffb, RZ, 0xc0, !PT ;  /* 0xfffffffb1c1c7812 */ /* 0x004fe200078ec0ff */
[----:B---3--:R-:W-:-:S04]  /*1b60*/  @P0 IMAD.IADD R24, R3, 0x1, -R0 ;  /* 0x0000000103180824 */ /* 0x008fc800078e0a00 */
[----:B------:R-:W-:-:S04]  /*1b70*/  IMAD.IADD R152, R11, 0x1, R24 ;  /* 0x000000010b987824 */ /* 0x000fc800078e0218 */
[C---:B------:R-:W-:Y:S01]  /*1b80*/  VIADD R0, R152.reuse, 0x7f ;  /* 0x0000007f98007836 */ /* 0x040fe20000000000 */
[----:B------:R-:W-:-:S04]  /*1b90*/  ISETP.GE.AND P3, PT, R152, 0x1, PT ;  /* 0x000000019800780c */ /* 0x000fc80003f66270 */
[----:B------:R-:W-:-:S04]  /*1ba0*/  SHF.R.S32.HI R3, RZ, 0x1f, R0 ;  /* 0x0000001fff037819 */ /* 0x000fc80000011400 */
[----:B------:R-:W-:Y:S01]  /*1bb0*/  LEA.HI R3, R3, R0, RZ, 0x7 ;  /* 0x0000000003037211 */ /* 0x000fe200078f38ff */
[----:B------:R-:W-:-:S03]  /*1bc0*/  IMAD.MOV.U32 R0, RZ, RZ, RZ ;  /* 0x000000ffff007224 */ /* 0x000fc600078e00ff */
[----:B------:R-:W-:Y:S02]  /*1bd0*/  SHF.R.S32.HI R149, RZ, 0x7, R3 ;  /* 0x00000007ff957819 */ /* 0x000fe40000011403 */
[----:B------:R-:W-:-:S05]  /*1be0*/  @P3 LOP3.LUT R28, R28, 0x4, RZ, 0xfc, !PT ;  /* 0x000000041c1c3812 */ /* 0x000fca00078efcff */
[----:B------:R0:W-:Y:S01]  /*1bf0*/  STL [R1+0x10], R28 ;  /* 0x0000101c01007387 */ /* 0x0001e20000100800 */
[----:B------:R-:W-:Y:S05]  /*1c00*/  @!P3 BRA `(.L_x_427) ;  /* 0x000000000074b947 */ /* 0x000fea0003800000 */
[----:B------:R-:W-:Y:S01]  /*1c10*/  ISETP.NE.AND P0, PT, R202, RZ, PT ;  /* 0x000000ffca00720c */ /* 0x000fe20003f05270 */
[----:B------:R-:W-:-:S03]  /*1c20*/  ULDC UR4, c[0x0][0x9f0] ;  /* 0x00027c0000047ab9 */ /* 0x000fc60000000800 */
[----:B------:R-:W-:-:S04]  /*1c30*/  SEL R9, R202, UR4, P0 ;  /* 0x00000004ca097c07 */ /* 0x000fc80008000000 */
[-C--:B0-----:R-:W-:Y:S02]  /*1c40*/  IABS R6, R9.reuse ;  /* 0x0000000900067213 */ /* 0x081fe40000000000 */
[----:B------:R-:W-:Y:S02]  /*1c50*/  IADD3 R0, R149, -0x1, R9 ;  /* 0xffffffff95007810 */ /* 0x000fe40007ffe009 */
[----:B------:R-:W0:Y:S01]  /*1c60*/  I2F.RP R3, R6 ;  /* 0x0000000600037306 */ /* 0x000e220000209400 */
[-C--:B------:R-:W-:Y:S02]  /*1c70*/  IABS R10, R9.reuse ;  /* 0x00000009000a7213 */ /* 0x080fe40000000000 */
[----:B------:R-:W-:Y:S02]  /*1c80*/  IABS R8, R0 ;  /* 0x0000000000087213 */ /* 0x000fe40000000000 */
[----:B------:R-:W-:-:S04]  /*1c90*/  LOP3.LUT R0, R0, R9, RZ, 0x3c, !PT ;  /* 0x0000000900007212 */ /* 0x000fc800078e3cff */
[----:B------:R-:W-:Y:S01]  /*1ca0*/  ISETP.GE.AND P2, PT, R0, RZ, PT ;  /* 0x000000ff0000720c */ /* 0x000fe20003f46270 */
[----:B0-----:R-:W0:Y:S02]  /*1cb0*/  MUFU.RCP R3, R3 ;  /* 0x0000000300037308 */ /* 0x001e240000001000 */
[----:B0-----:R-:W-:Y:S02]  /*1cc0*/  VIADD R4, R3, 0xffffffe ;  /* 0x0ffffffe03047836 */ /* 0x001fe40000000000 */
[----:B------:R-:W-:-:S04]  /*1cd0*/  IMAD.MOV R3, RZ, RZ, -R10 ;  /* 0x000000ffff037224 */ /* 0x000fc800078e0a0a */
[----:B------:R0:W1:Y:S02]  /*1ce0*/  F2I.FTZ.U32.TRUNC.NTZ R5, R4 ;  /* 0x0000000400057305 */ /* 0x000064000021f000 */
[----:B0-----:R-:W-:Y:S02]  /*1cf0*/  IMAD.MOV.U32 R4, RZ, RZ, RZ ;  /* 0x000000ffff047224 */ /* 0x001fe400078e00ff */
        /* <DEDUP_REMOVED lines=11> */
[----:B------:R-:W-:-:S04]  /*1db0*/  IMAD.MOV.U32 R0, RZ, RZ, R5 ;  /* 0x000000ffff007224 */ /* 0x000fc800078e0005 */
[----:B------:R-:W-:Y:S01]  /*1dc0*/  @!P2 IMAD.MOV R0, RZ, RZ, -R0 ;  /* 0x000000ffff00a224 */ /* 0x000fe200078e0a00 */
[----:B------:R-:W-:-:S07]  /*1dd0*/  @!P1 LOP3.LUT R0, RZ, R9, RZ, 0x33, !PT ;  /* 0x00000009ff009212 */ /* 0x000fce00078e33ff */
.L_x_427:
[----:B------:R-:W-:Y:S05]  /*1de0*/  BSYNC B0 ;  /* 0x0000000000007941 */ /* 0x000fea0003800000 */
.L_x_426:
[----:B------:R-:W-:Y:S01]  /*1df0*/  IMAD R3, R209, R0, RZ ;  /* 0x00000000d1037224 */ /* 0x000fe200078e02ff */
[----:B------:R-:W-:-:S04]  /*1e00*/  PLOP3.LUT P2, PT, PT, PT, PT, 0x80, 0x0 ;  /* 0x000000000000781c */ /* 0x000fc80003f4f070 */
[C---:B------:R-:W-:Y:S01]  /*1e10*/  VIADDMNMX R0, R3.reuse, R0, R149, PT ;  /* 0x0000000003007246 */ /* 0x040fe20003800195 */
[----:B------:R-:W-:-:S04]  /*1e20*/  IMAD R3, R3, 0x80, -R11 ;  /* 0x0000008003037824 */ /* 0x000fc800078e0a0b */
[----:B------:R-:W-:Y:S01]  /*1e30*/  IMAD R5, R0, 0x80, -R11 ;  /* 0x0000008000057824 */ /* 0x000fe200078e0a0b */
[----:B------:R-:W-:-:S04]  /*1e40*/  VIMNMX R3, RZ, R3, !PT ;  /* 0x00000003ff037248 */ /* 0x000fc80007fe0100 */
[----:B------:R-:W-:Y:S02]  /*1e50*/  VIMNMX R0, R5, R24, PT ;  /* 0x0000001805007248 */ /* 0x000fe40003fe0100 */
[----:B------:R-:W-:Y:S02]  /*1e60*/  SHF.R.U32.HI R123, RZ, 0x7, R3 ;  /* 0x00000007ff7b7819 */ /* 0x000fe40000011603 */
[----:B------:R-:W-:-:S03]  /*1e70*/  ISETP.GT.AND P0, PT, R0, R3, PT ;  /* 0x000000030000720c */ /* 0x000fc60003f04270 */
[----:B------:R-:W-:-:S10]  /*1e80*/  IMAD.MOV.U32 R25, RZ, RZ, R123 ;  /* 0x000000ffff197224 */ /* 0x000fd400078e007b */
[----:B------:R-:W-:-:S05]  /*1e90*/  @P0 VIADD R0, R0, 0x7f ;  /* 0x0000007f00000836 */ /* 0x000fca0000000000 */
[----:B------:R-:W-:-:S04]  /*1ea0*/  @P0 SHF.R.S32.HI R3, RZ, 0x1f, R0 ;  /* 0x0000001fff030819 */ /* 0x000fc80000011400 */
[----:B------:R-:W-:-:S04]  /*1eb0*/  @P0 LEA.HI R3, R3, R0, RZ, 0x7 ;  /* 0x0000000003030211 */ /* 0x000fc800078f38ff */
[----:B------:R-:W-:-:S04]  /*1ec0*/  @P0 SHF.R.S32.HI R25, RZ, 0x7, R3 ;  /* 0x00000007ff190819 */ /* 0x000fc80000011403 */
[----:B------:R-:W-:-:S13]  /*1ed0*/  ISETP.GT.AND P0, PT, R25, R123, PT ;  /* 0x0000007b1900720c */ /* 0x000fda0003f04270 */
[----:B------:R-:W-:Y:S05]  /*1ee0*/  @!P0 BRA `(.L_x_428) ;  /* 0x0000008c00f48947 */ /* 0x000fea0003800000 */
[----:B------:R-:W-:Y:S01]  /*1ef0*/  VIADD R116, R2, 0x1c400 ;  /* 0x0001c40002747836 */ /* 0x000fe20000000000 */
[----:B------:R-:W-:Y:S04]  /*1f00*/  BSSY B6, `(.L_x_429) ;  /* 0x0000013000067945 */ /* 0x000fe80003800000 */
[----:B------:R-:W-:-:S13]  /*1f10*/  LOP3.LUT P0, RZ, R116, 0x3ff, RZ, 0xc0, !PT ;  /* 0x000003ff74ff7812 */ /* 0x000fda000780c0ff */
[----:B------:R-:W-:Y:S05]  /*1f20*/  @!P0 BRA `(.L_x_430) ;  /* 0x0000000000408947 */ /* 0x000fea0003800000 */
[----:B------:R-:W-:Y:S01]  /*1f30*/  MOV R14, 0x0 ;  /* 0x00000000000e7802 */ /* 0x000fe20000000f00 */
[----:B------:R-:W-:Y:S01]  /*1f40*/  ULDC.64 UR4, c[0x4][0x118] ;  /* 0x0100460000047ab9 */ /* 0x000fe20000000a00 */
[----:B------:R-:W-:Y:S01]  /*1f50*/  ULDC.64 UR6, c[0x4][0x90] ;  /* 0x0100240000067ab9 */ /* 0x000fe20000000a00 */
[----:B------:R-:W-:Y:S02]  /*1f60*/  IMAD.U32 R4, RZ, RZ, UR4 ;  /* 0x00000004ff047e24 */ /* 0x000fe4000f8e00ff */
[----:B------:R-:W-:Y:S01]  /*1f70*/  IMAD.U32 R5, RZ, RZ, UR5 ;  /* 0x00000005ff057e24 */ /* 0x000fe2000f8e00ff */
[----:B------:R-:W1:Y:S01]  /*1f80*/  LDC.64 R14, c[0x4][R14] ;  /* 0x010000000e0e7b82 */ /* 0x000e620000000a00 */
[----:B------:R-:W-:Y:S01]  /*1f90*/  ULDC.64 UR4, c[0x4][0x120] ;  /* 0x0100480000047ab9 */ /* 0x000fe20000000a00 */
[----:B------:R-:W-:Y:S02]  /*1fa0*/  IMAD.U32 R10, RZ, RZ, UR6 ;  /* 0x00000006ff0a7e24 */ /* 0x000fe4000f8e00ff */
[----:B0-----:R-:W-:-:S02]  /*1fb0*/  IMAD.U32 R6, RZ, RZ, UR4 ;  /* 0x00000004ff067e24 */ /* 0x001fc4000f8e00ff */
[----:B------:R-:W-:Y:S02]  /*1fc0*/  IMAD.U32 R7, RZ, RZ, UR5 ;  /* 0x00000005ff077e24 */ /* 0x000fe4000f8e00ff */
[----:B------:R-:W-:Y:S02]  /*1fd0*/  IMAD.U32 R11, RZ, RZ, UR7 ;  /* 0x00000007ff0b7e24 */ /* 0x000fe4000f8e00ff */
[----:B------:R-:W-:Y:S02]  /*1fe0*/  IMAD.MOV.U32 R8, RZ, RZ, 0x70 ;  /* 0x00000070ff087424 */ /* 0x000fe400078e00ff */
[----:B------:R-:W-:Y:S02]  /*1ff0*/  IMAD.MOV.U32 R12, RZ, RZ, 0x1 ;  /* 0x00000001ff0c7424 */ /* 0x000fe400078e00ff */
[----:B------:R-:W-:-:S07]  /*2000*/  IMAD.MOV.U32 R13, RZ, RZ, RZ ;  /* 0x000000ffff0d7224 */ /* 0x000fce00078e00ff */
[----:B------:R-:W-:-:S07]  /*2010*/  LEPC R20, `(.L_x_430) ;  /* 0x000000001014794e */ /* 0x000fce0000000000 */
[----:B-1---5:R-:W-:Y:S05]  /*2020*/  CALL.ABS.NOINC R14 ;  /* 0x000000000e007343 */ /* 0x022fea0003c00000 */
.L_x_430:
[----:B------:R-:W-:Y:S05]  /*2030*/  BSYNC B6 ;  /* 0x0000000000067941 */ /* 0x000fea0003800000 */
.L_x_429:
        /* <DEDUP_REMOVED lines=11> */
[----:B0-----:R-:W-:Y:S02]  /*20f0*/  IMAD.U32 R6, RZ, RZ, UR6 ;  /* 0x00000006ff067e24 */ /* 0x001fe4000f8e00ff */
[----:B------:R-:W-:-:S02]  /*2100*/  IMAD.U32 R7, RZ, RZ, UR7 ;  /* 0x00000007ff077e24 */ /* 0x000fc4000f8e00ff */
[----:B------:R-:W-:Y:S02]  /*2110*/  IMAD.U32 R10, RZ, RZ, UR4 ;  /* 0x00000004ff0a7e24 */ /* 0x000fe4000f8e00ff */
[----:B------:R-:W-:Y:S02]  /*2120*/  IMAD.U32 R11, RZ, RZ, UR5 ;  /* 0x00000005ff0b7e24 */ /* 0x000fe4000f8e00ff */
[----:B------:R-:W-:Y:S02]  /*2130*/  IMAD.MOV.U32 R8, RZ, RZ, 0x70 ;  /* 0x00000070ff087424 */ /* 0x000fe400078e00ff */
[----:B------:R-:W-:Y:S02]  /*2140*/  IMAD.MOV.U32 R12, RZ, RZ, 0x1 ;  /* 0x00000001ff0c7424 */ /* 0x000fe400078e00ff */
[----:B------:R-:W-:-:S07]  /*2150*/  IMAD.MOV.U32 R13, RZ, RZ, RZ ;  /* 0x000000ffff0d7224 */ /* 0x000fce00078e00ff */
[----:B------:R-:W-:-:S07]  /*2160*/  LEPC R20, `(.L_x_432) ;  /* 0x000000001014794e */ /* 0x000fce0000000000 */
[----:B-1---5:R-:W-:Y:S05]  /*2170*/  CALL.ABS.NOINC R14 ;  /* 0x000000000e007343 */ /* 0x022fea0003c00000 */
.L_x_432:
[----:B------:R-:W-:Y:S05]  /*2180*/  BSYNC B6 ;  /* 0x0000000000067941 */ /* 0x000fea0003800000 */
.L_x_431:
[----:B------:R-:W-:Y:S01]  /*2190*/  ULDC.64 UR4, c[0x0][0x9f8] ;  /* 0x00027e0000047ab9 */ /* 0x000fe20000000a00 */
[----:B------:R-:W-:Y:S01]  /*21a0*/  IMAD.MOV.U32 R8, RZ, RZ, R203 ;  /* 0x000000ffff087224 */ /* 0x000fe200078e00cb */
[----:B------:R-:W-:Y:S01]  /*21b0*/  ISETP.NE.U32.AND P0, PT, RZ, UR4, PT ;  /* 0x00000004ff007c0c */ /* 0x000fe2000bf05070 */
[----:B------:R-:W1:Y:S01]  /*21c0*/  LDC.64 R10, c[0x0][0x300] ;  /* 0x0000c000ff0a7b82 */ /* 0x000e620000000a00 */
[C---:B------:R-:W-:Y:S02]  /*21d0*/  VIADD R0, R18.reuse, 0x20 ;  /* 0x0000002012007836 */ /* 0x040fe40000000000 */
[----:B------:R-:W-:Y:S01]  /*21e0*/  VIADD R3, R18, 0x80 ;  /* 0x0000008012037836 */ /* 0x000fe20000000000 */
[----:B------:R-:W-:Y:S01]  /*21f0*/  ISETP.NE.AND.EX P0, PT, RZ, UR5, PT, P0 ;  /* 0x00000005ff007c0c */ /* 0x000fe2000bf05300 */
[----:B------:R-:W-:Y:S01]  /*2200*/  IMAD.IADD R118, R27, 0x1, R26 ;  /* 0x000000011b767824 */ /* 0x000fe200078e021a */
[----:B------:R-:W-:Y:S01]  /*2210*/  SHF.R.S32.HI R19, RZ, 0x1f, R18 ;  /* 0x0000001fff137819 */ /* 0x000fe20000011412 */
[----:B------:R-:W-:Y:S01]  /*2220*/  ULDC.64 UR6, c[0x0][0x330] ;  /* 0x0000cc0000067ab9 */ /* 0x000fe20000000a00 */
[----:B------:R-:W2:Y:S09]  /*2230*/  LDC.64 R12, c[0x0][0x3f8] ;  /* 0x0000fe00ff0c7b82 */ /* 0x000eb20000000a00 */
[----:B------:R-:W-:Y:S01]  /*2240*/  @P0 IADD3 R4, P1, R204, UR4, RZ ;  /* 0x00000004cc040c10 */ /* 0x000fe2000ff3e0ff */
[----:B------:R-:W-:Y:S01]  /*2250*/  ULDC UR4, c[0x0][0x2f4] ;  /* 0x0000bd0000047ab9 */ /* 0x000fe20000000800 */
[----:B------:R-:W-:Y:S01]  /*2260*/  VIADD R20, R18, 0xa0 ;  /* 0x000000a012147836 */ /* 0x000fe20000000000 */
[----:B------:R-:W3:Y:S01]  /*2270*/  LDC R27, c[0x0][0x3f4] ;  /* 0x0000fd00ff1b7b82 */ /* 0x000ee20000000800 */
[----:B------:R-:W-:-:S05]  /*2280*/  @P0 IADD3.X R5, R205, UR5, RZ, P1, !PT ;  /* 0x00000005cd050c10 */ /* 0x000fca0008ffe4ff */
[----:B------:R4:W3:Y:S01]  /*2290*/  @P0 LDG.E R8, desc[UR58][R4.64] ;  /* 0x0000003a04080981 */ /* 0x0008e2000c1e1900 */
[----:B------:R-:W-:Y:S01]  /*22a0*/  ISETP.GE.AND P2, PT, R0, UR4, PT ;  /* 0x0000000400007c0c */ /* 0x000fe2000bf46270 */
[C---:B------:R-:W-:Y:S01]  /*22b0*/  IMAD.WIDE.U32 R112, R199.reuse, UR6, R18 ;  /* 0x00000006c7707c25 */ /* 0x040fe2000f8e0012 */
[----:B------:R-:W-:Y:S01]  /*22c0*/  ISETP.GE.AND P0, PT, R18, UR4, PT ;  /* 0x0000000412007c0c */ /* 0x000fe2000bf06270 */
[----:B------:R-:W3:Y:S01]  /*22d0*/  S2R R151, SR_TID.X ;  /* 0x0000000000977919 */ /* 0x000ee20000002100 */
[----:B0-----:R-:W-:Y:S01]  /*22e0*/  SEL R6, RZ, 0xffffffff, P2 ;  /* 0xffffffffff067807 */ /* 0x001fe20001000000 */
[----:B------:R-:W-:Y:S01]  /*22f0*/  IMAD R113, R199, UR7, R113 ;  /* 0x00000007c7717c24 */ /* 0x000fe2000f8e0271 */
[----:B------:R-:W-:Y:S01]  /*2300*/  ISETP.GE.AND P1, PT, R3, UR4, PT ;  /* 0x0000000403007c0c */ /* 0x000fe2000bf26270 */
[----:B------:R-:W-:Y:S01]  /*2310*/  ULDC.64 UR6, c[0x0][0xa08] ;  /* 0x0002820000067ab9 */ /* 0x000fe20000000a00 */
[----:B------:R-:W-:Y:S01]  /*2320*/  SEL R3, RZ, 0x1, P0 ;  /* 0x00000001ff037807 */ /* 0x000fe20000000000 */
[----:B------:R-:W-:Y:S01]  /*2330*/  IMAD.SHL.U32 R6, R6, 0x2, RZ ;  /* 0x0000000206067824 */ /* 0x000fe200078e00ff */
[----:B------:R-:W-:Y:S01]  /*2340*/  SHF.R.S32.HI R21, RZ, 0x1f, R118 ;  /* 0x0000001fff157819 */ /* 0x000fe20000011476 */
[----:B----4-:R-:W-:Y:S01]  /*2350*/  VIADD R4, R18, 0x60 ;  /* 0x0000006012047836 */ /* 0x010fe20000000000 */
[----:B------:R-:W-:Y:S01]  /*2360*/  SHF.R.S32.HI R144, RZ, 0x1f, R17 ;  /* 0x0000001fff907819 */ /* 0x000fe20000011411 */
[----:B--2---:R-:W-:Y:S01]  /*2370*/  IMAD.WIDE.U32 R108, R17, R12, R18 ;  /* 0x0000000c116c7225 */ /* 0x004fe200078e0012 */
[----:B------:R-:W-:-:S02]  /*2380*/  LOP3.LUT R5, R6, 0x2, R3, 0xe2, !PT ;  /* 0x0000000206057812 */ /* 0x000fc400078ee203 */
[----:B------:R-:W-:Y:S01]  /*2390*/  ISETP.GE.AND P2, PT, R4, UR4, PT ;  /* 0x0000000404007c0c */ /* 0x000fe2000bf46270 */
[----:B------:R-:W-:Y:S01]  /*23a0*/  VIADD R3, R18, 0x40 ;  /* 0x0000004012037836 */ /* 0x000fe20000000000 */
[----:B------:R-:W-:Y:S01]  /*23b0*/  SEL R34, RZ, 0x10, P1 ;  /* 0x00000010ff227807 */ /* 0x000fe20000800000 */
[-C--:B-1----:R-:W-:Y:S01]  /*23c0*/  IMAD R9, R21, R10.reuse, RZ ;  /* 0x0000000a15097224 */ /* 0x082fe200078e02ff */
[--C-:B------:R-:W-:Y:S01]  /*23d0*/  SHF.R.S32.HI R23, RZ, 0x1f, R22.reuse ;  /* 0x0000001fff177819 */ /* 0x100fe20000011416 */
[C---:B------:R-:W-:Y:S01]  /*23e0*/  IMAD.WIDE.U32 R6, R118.reuse, R10, RZ ;  /* 0x0000000a76067225 */ /* 0x040fe200078e00ff */
[C---:B------:R-:W-:Y:S02]  /*23f0*/  ISETP.GE.AND P0, PT, R3.reuse, UR4, PT ;  /* 0x0000000403007c0c */ /* 0x040fe4000bf06270 */
[----:B---3--:R-:W-:Y:S01]  /*2400*/  ISETP.GE.AND P3, PT, R3, R27, PT ;  /* 0x0000001b0300720c */ /* 0x008fe20003f66270 */
[----:B------:R-:W-:Y:S01]  /*2410*/  IMAD R15, R118, R11, R9 ;  /* 0x0000000b760f7224 */ /* 0x000fe200078e0209 */
[----:B------:R-:W-:Y:S01]  /*2420*/  SEL R14, RZ, 0x4, P0 ;  /* 0x00000004ff0e7807 */ /* 0x000fe20000000000 */
[----:B------:R-:W-:Y:S01]  /*2430*/  IMAD.WIDE.U32 R110, R17, R12, R22 ;  /* 0x0000000c116e7225 */ /* 0x000fe200078e0016 */
[----:B------:R-:W-:-:S02]  /*2440*/  SEL R9, RZ, 0x8, P2 ;  /* 0x00000008ff097807 */ /* 0x000fc40001000000 */
[----:B------:R-:W-:Y:S01]  /*2450*/  ISETP.NE.U32.AND P0, PT, RZ, UR6, PT ;  /* 0x00000006ff007c0c */ /* 0x000fe2000bf05070 */
[----:B------:R-:W-:Y:S01]  /*2460*/  IMAD.IADD R7, R7, 0x1, R15 ;  /* 0x0000000107077824 */ /* 0x000fe200078e020f */
[----:B------:R-:W-:Y:S01]  /*2470*/  ISETP.GE.AND P2, PT, R20, UR4, PT ;  /* 0x0000000414007c0c */ /* 0x000fe2000bf46270 */
[----:B------:R-:W-:Y:S01]  /*2480*/  ULDC.64 UR4, c[0x0][0x308] ;  /* 0x0000c20000047ab9 */ /* 0x000fe20000000a00 */
[----:B------:R-:W-:Y:S01]  /*2490*/  LOP3.LUT R5, R9, R5, R14, 0xfe, !PT ;  /* 0x0000000509057212 */ /* 0x000fe200078efe0e */
[----:B------:R-:W-:Y:S01]  /*24a0*/  IMAD.WIDE.U32 R6, R199, UR4, R6 ;  /* 0x00000004c7067c25 */ /* 0x000fe2000f8e0006 */
[----:B------:R-:W-:Y:S01]  /*24b0*/  ISETP.NE.AND.EX P0, PT, RZ, UR7, PT, P0 ;  /* 0x00000007ff007c0c */ /* 0x000fe2000bf05300 */
[----:B------:R-:W0:Y:S01]  /*24c0*/  LDC.64 R14, c[0x0][0x408] ;  /* 0x00010200ff0e7b82 */ /* 0x000e220000000a00 */
[----:B------:R-:W-:Y:S01]  /*24d0*/  LOP3.LUT R34, R5, R34, RZ, 0xfc, !PT ;  /* 0x0000002205227212 */ /* 0x000fe200078efcff */
[----:B------:R-:W-:Y:S01]  /*24e0*/  IMAD R7, R199, UR5, R7 ;  /* 0x00000005c7077c24 */ /* 0x000fe2000f8e0207 */
[----:B------:R-:W-:Y:S01]  /*24f0*/  ULDC.64 UR4, c[0x0][0x310] ;  /* 0x0000c40000047ab9 */ /* 0x000fe20000000a00 */
[----:B------:R-:W-:Y:S01]  /*2500*/  ISETP.GE.AND P1, PT, R0, R27, PT ;  /* 0x0000001b0000720c */ /* 0x000fe20003f26270 */
[----:B------:R-:W-:Y:S01]  /*2510*/  IMAD.SHL.U32 R135, R10, 0x40, RZ ;  /* 0x000000400a877824 */ /* 0x000fe200078e00ff */
[----:B------:R-:W-:Y:S01]  /*2520*/  LOP3.LUT R28, R28, 0xfffffffe, RZ, 0xc0, !PT ;  /* 0xfffffffe1c1c7812 */ /* 0x000fe200078ec0ff */
[----:B------:R-:W-:Y:S01]  /*2530*/  IMAD.MOV.U32 R130, RZ, RZ, 0x20 ;  /* 0x00000020ff827424 */ /* 0x000fe200078e00ff */
[----:B------:R-:W-:Y:S01]  /*2540*/  SHF.R.U32.HI R37, RZ, 0x3, R185 ;  /* 0x00000003ff257819 */ /* 0x000fe200000116b9 */
[----:B------:R-:W-:Y:S01]  /*2550*/  IMAD.SHL.U32 R122, R27, 0x2, RZ ;  /* 0x000000021b7a7824 */ /* 0x000fe200078e00ff */
[----:B------:R-:W-:-:S02]  /*2560*/  @P3 LOP3.LUT R28, R28, 0x1, RZ, 0xfc, !PT ;  /* 0x000000011c1c3812 */ /* 0x000fc400078efcff */
[C-C-:B------:R-:W-:Y:S02]  /*2570*/  SHF.L.U64.HI R131, R10.reuse, 0x7, R11.reuse ;  /* 0x000000070a837819 */ /* 0x140fe4000001020b */
[----:B------:R-:W-:Y:S01]  /*2580*/  SHF.L.U64.HI R134, R10, 0x6, R11 ;  /* 0x000000060a867819 */ /* 0x000fe2000001020b */
[----:B------:R1:W-:Y:S01]  /*2590*/  STL [R1+0x10], R28 ;  /* 0x0000101c01007387 */ /* 0x0003e20000100800 */
[----:B------:R-:W-:Y:S02]  /*25a0*/  SHF.L.U64.HI R132, R12, 0x7, R13 ;  /* 0x000000070c847819 */ /* 0x000fe4000001020d */
[----:B------:R-:W-:Y:S02]  /*25b0*/  IADD3 R118, P4, R17, R118, RZ ;  /* 0x0000007611767210 */ /* 0x000fe40007f9e0ff */
[----:B------:R-:W-:Y:S02]  /*25c0*/  SHF.R.S32.HI R147, RZ, 0x1f, R207 ;  /* 0x0000001fff937819 */ /* 0x000fe400000114cf */
[----:B------:R-:W-:Y:S01]  /*25d0*/  LEA.HI R151, R151, 0x8, RZ, 0x19 ;  /* 0x0000000897977811 */ /* 0x000fe200078fc8ff */
[----:B------:R-:W-:Y:S01]  /*25e0*/  IMAD.X R119, R21, 0x1, R144, P4 ;  /* 0x0000000115777824 */ /* 0x000fe200020e0690 */
[----:B0-----:R-:W-:Y:S01]  /*25f0*/  SHF.L.U64.HI R133, R14, 0x7, R15 ;  /* 0x000000070e857819 */ /* 0x001fe2000001020f */
[----:B------:R-:W-:-:S04]  /*2600*/  IMAD.WIDE.U32 R106, R17, R14, R22 ;  /* 0x0000000e116a7225 */ /* 0x000fc800078e0016 */
[----:B------:R-:W-:Y:S01]  /*2610*/  IMAD.WIDE.U32 R104, R17, R14, R18 ;  /* 0x0000000e11687225 */ /* 0x000fe200078e0012 */
[----:B------:R-:W-:Y:S02]  /*2620*/  SHF.R.S32.HI R9, RZ, 0x1f, R8 ;  /* 0x0000001fff097819 */ /* 0x000fe40000011408 */
[----:B------:R-:W-:Y:S01]  /*2630*/  SEL R99, R8, RZ, !P0 ;  /* 0x000000ff08637207 */ /* 0x000fe20004000000 */
[----:B------:R-:W-:Y:S01]  /*2640*/  IMAD R8, R144, R12, RZ ;  /* 0x0000000c90087224 */ /* 0x000fe200078e02ff */
[----:B------:R-:W-:-:S03]  /*2650*/  SEL R9, R9, RZ, !P0 ;  /* 0x000000ff09097207 */ /* 0x000fc60004000000 */
[----:B------:R-:W-:-:S04]  /*2660*/  IMAD.WIDE.U32 R114, R99, UR4, R6 ;  /* 0x0000000463727c25 */ /* 0x000fc8000f8e0006 */
[----:B------:R-:W-:Y:S02]  /*2670*/  IMAD R20, R9, UR4, RZ ;  /* 0x0000000409147c24 */ /* 0x000fe4000f8e02ff */
[----:B------:R-:W-:-:S04]  /*2680*/  IMAD.WIDE.U32 R6, R17, R10, R18 ;  /* 0x0000000a11067225 */ /* 0x000fc800078e0012 */
[----:B------:R-:W-:Y:S01]  /*2690*/  IMAD R31, R99, UR5, R20 ;  /* 0x00000005631f7c24 */ /* 0x000fe2000f8e0214 */
[----:B------:R-:W-:Y:S01]  /*26a0*/  IADD3 R5, P0, R114, R6, RZ ;  /* 0x0000000672057210 */ /* 0x000fe20007f1e0ff */
[----:B------:R-:W-:Y:S01]  /*26b0*/  IMAD R20, R144, R10, RZ ;  /* 0x0000000a90147224 */ /* 0x000fe200078e02ff */
[----:B------:R-:W-:Y:S01]  /*26c0*/  ULDC.64 UR4, c[0x0][0x338] ;  /* 0x0000ce0000047ab9 */ /* 0x000fe20000000a00 */
[----:B------:R-:W-:Y:S02]  /*26d0*/  IMAD.IADD R6, R115, 0x1, R31 ;  /* 0x0000000173067824 */ /* 0x000fe400078e021f */
[C---:B------:R-:W-:Y:S02]  /*26e0*/  IMAD R33, R17.reuse, R11, R20 ;  /* 0x0000000b11217224 */ /* 0x040fe400078e0214 */
[----:B------:R-:W-:Y:S02]  /*26f0*/  IMAD R29, R17, R13, R8 ;  /* 0x0000000d111d7224 */ /* 0x000fe400078e0208 */
[----:B------:R-:W-:Y:S01]  /*2700*/  IMAD R8, R9, UR4, RZ ;  /* 0x0000000409087c24 */ /* 0x000fe2000f8e02ff */
[----:B------:R-:W-:Y:S01]  /*2710*/  IADD3.X R7, R6, R7, R33, P0, !PT ;  /* 0x0000000706077210 */ /* 0x000fe200007fe421 */
[----:B------:R-:W-:Y:S01]  /*2720*/  IMAD.WIDE.U32 R112, R99, UR4, R112 ;  /* 0x0000000463707c25 */ /* 0x000fe2000f8e0070 */
[----:B------:R-:W-:-:S03]  /*2730*/  ISETP.GE.AND P0, PT, R18, R27, PT ;  /* 0x0000001b1200720c */ /* 0x000fc60003f06270 */
[----:B------:R-:W-:Y:S01]  /*2740*/  IMAD R99, R99, UR5, R8 ;  /* 0x0000000563637c24 */ /* 0x000fe2000f8e0208 */
[----:B------:R-:W-:Y:S01]  /*2750*/  SEL R9, R27, RZ, P0 ;  /* 0x000000ff1b097207 */ /* 0x000fe20000000000 */
[----:B------:R-:W-:Y:S02]  /*2760*/  IMAD R8, R144, R14, RZ ;  /* 0x0000000e90087224 */ /* 0x000fe400078e02ff */
[----:B------:R-:W-:Y:S02]  /*2770*/  IMAD.IADD R111, R111, 0x1, R29 ;  /* 0x000000016f6f7824 */ /* 0x000fe400078e021d */
[----:B------:R-:W-:Y:S01]  /*2780*/  IMAD R31, R17, R15, R8 ;  /* 0x0000000f111f7224 */ /* 0x000fe200078e0208 */
[----:B------:R-:W-:Y:S01]  /*2790*/  SEL R8, R27, RZ, P3 ;  /* 0x000000ff1b087207 */ /* 0x000fe20001800000 */
[----:B------:R-:W-:Y:S01]  /*27a0*/  IMAD.IADD R109, R29, 0x1, R109 ;  /* 0x000000011d6d7824 */ /* 0x000fe200078e026d */
[----:B------:R-:W-:Y:S01]  /*27b0*/  SEL R29, R27, RZ, P1 ;  /* 0x000000ff1b1d7207 */ /* 0x000fe20000800000 */
[----:B------:R-:W-:Y:S01]  /*27c0*/  IMAD.IADD R9, R18, 0x1, R9 ;  /* 0x0000000112097824 */ /* 0x000fe200078e0209 */
[----:B------:R-:W-:Y:S01]  /*27d0*/  LOP3.LUT P3, RZ, R231, 0x4, RZ, 0xc0, !PT ;  /* 0x00000004e7ff7812 */ /* 0x000fe2000786c0ff */
[----:B------:R-:W-:-:S02]  /*27e0*/  IMAD.IADD R26, R3, 0x1, R8 ;  /* 0x00000001031a7824 */ /* 0x000fc400078e0208 */
[----:B------:R-:W-:Y:S01]  /*27f0*/  IMAD.IADD R29, R0, 0x1, R29 ;  /* 0x00000001001d7824 */ /* 0x000fe200078e021d */
[----:B------:R-:W-:Y:S01]  /*2800*/  SHF.R.S32.HI R8, RZ, 0x1f, R9 ;  /* 0x0000001fff087819 */ /* 0x000fe20000011409 */
[----:B------:R-:W-:Y:S01]  /*2810*/  IMAD.IADD R107, R107, 0x1, R31 ;  /* 0x000000016b6b7824 */ /* 0x000fe200078e021f */
[----:B------:R-:W-:Y:S01]  /*2820*/  SEL R130, R130, 0xffffffe0, !P3 ;  /* 0xffffffe082827807 */ /* 0x000fe20005800000 */
[----:B------:R-:W-:Y:S01]  /*2830*/  IMAD.IADD R105, R31, 0x1, R105 ;  /* 0x000000011f697824 */ /* 0x000fe200078e0269 */
[CC--:B------:R-:W-:Y:S01]  /*2840*/  LEA.HI R30, R8.reuse, R9.reuse, RZ, 0x3 ;  /* 0x00000009081e7211 */ /* 0x0c0fe200078f18ff */
[CC--:B-----5:R-:W-:Y:S01]  /*2850*/  IMAD.WIDE.U32 R110, R143.reuse, R12.reuse, R110 ;  /* 0x0000000c8f6e7225 */ /* 0x0e0fe200078e006e */
[----:B------:R-:W-:Y:S02]  /*2860*/  SHF.R.S32.HI R20, RZ, 0x1f, R29 ;  /* 0x0000001fff147819 */ /* 0x000fe4000001141d */
[----:B------:R-:W-:Y:S01]  /*2870*/  LEA.HI R8, R8, R9, RZ, 0x6 ;  /* 0x0000000908087211 */ /* 0x000fe200078f30ff */
[----:B------:R-:W-:Y:S01]  /*2880*/  IMAD.WIDE.U32 R108, R143, R12, R108 ;  /* 0x0000000c8f6c7225 */ /* 0x000fe200078e006c */
[----:B------:R-:W-:-:S02]  /*2890*/  SHF.R.S32.HI R31, RZ, 0x1f, R26 ;  /* 0x0000001fff1f7819 */ /* 0x000fc4000001141a */
[-C--:B------:R-:W-:Y:S01]  /*28a0*/  LEA.HI R32, R20, R29.reuse, RZ, 0x3 ;  /* 0x0000001d14207211 */ /* 0x080fe200078f18ff */
[----:B------:R-:W-:Y:S01]  /*28b0*/  IMAD.SHL.U32 R9, R8, 0x80, RZ ;  /* 0x0000008008097824 */ /* 0x000fe200078e00ff */
[----:B------:R-:W-:Y:S01]  /*28c0*/  LEA.HI R20, R20, R29, RZ, 0x6 ;  /* 0x0000001d14147211 */ /* 0x000fe200078f30ff */
[----:B------:R-:W-:Y:S01]  /*28d0*/  IMAD.SHL.U32 R11, R12, 0x40, RZ ;  /* 0x000000400c0b7824 */ /* 0x000fe200078e00ff */
[----:B------:R-:W-:Y:S01]  /*28e0*/  LEA.HI R36, R31, R26, RZ, 0x3 ;  /* 0x0000001a1f247211 */ /* 0x000fe200078f18ff */
[----:B------:R-:W-:Y:S01]  /*28f0*/  IMAD.WIDE.U32 R106, R143, R14, R106 ;  /* 0x0000000e8f6a7225 */ /* 0x000fe200078e006a */
[----:B------:R-:W-:Y:S02]  /*2900*/  LEA.HI R31, R31, R26, RZ, 0x6 ;  /* 0x0000001a1f1f7211 */ /* 0x000fe400078f30ff */
[----:B------:R-:W-:Y:S01]  /*2910*/  LOP3.LUT R8, R191, 0x38, R30, 0xf8, !PT ;  /* 0x00000038bf087812 */ /* 0x000fe200078ef81e */
[----:B------:R-:W-:Y:S01]  /*2920*/  IMAD.SHL.U32 R26, R20, 0x80, RZ ;  /* 0x00000080141a7824 */ /* 0x000fe200078e00ff */
[----:B------:R-:W-:Y:S01]  /*2930*/  LOP3.LUT R9, R9, 0xffffe000, RZ, 0xc0, !PT ;  /* 0xffffe00009097812 */ /* 0x000fe200078ec0ff */
[----:B------:R-:W-:Y:S01]  /*2940*/  IMAD.SHL.U32 R31, R31, 0x80, RZ ;  /* 0x000000801f1f7824 */ /* 0x000fe200078e00ff */
[----:B------:R-:W-:Y:S01]  /*2950*/  LOP3.LUT R29, R8, R193, RZ, 0x3c, !PT ;  /* 0x000000c1081d7212 */ /* 0x000fe200078e3cff */
[----:B------:R-:W-:Y:S01]  /*2960*/  IMAD.WIDE.U32 R104, R143, R14, R104 ;  /* 0x0000000e8f687225 */ /* 0x000fe200078e0068 */
[----:B------:R-:W-:-:S02]  /*2970*/  LOP3.LUT R20, R191, 0x38, R32, 0xf8, !PT ;  /* 0x00000038bf147812 */ /* 0x000fc400078ef820 */
[----:B------:R-:W-:Y:S01]  /*2980*/  LOP3.LUT R26, R26, 0xffffe000, RZ, 0xc0, !PT ;  /* 0xffffe0001a1a7812 */ /* 0x000fe200078ec0ff */
[----:B------:R-:W-:Y:S01]  /*2990*/  IMAD R142, R192, 0x200, R9 ;  /* 0x00000200c08e7824 */ /* 0x000fe200078e0209 */
[----:B------:R-:W-:Y:S01]  /*29a0*/  LOP3.LUT R20, R20, R193, RZ, 0x3c, !PT ;  /* 0x000000c114147212 */ /* 0x000fe200078e3cff */
[----:B------:R-:W-:Y:S01]  /*29b0*/  IMAD.IADD R99, R113, 0x1, R99 ;  /* 0x0000000171637824 */ /* 0x000fe200078e0263 */
[----:B------:R-:W-:Y:S01]  /*29c0*/  LOP3.LUT R35, R185, 0x38, R36, 0xf8, !PT ;  /* 0x00000038b9237812 */ /* 0x000fe200078ef824 */
[----:B------:R-:W-:Y:S01]  /*29d0*/  IMAD.IADD R142, R142, 0x1, R29 ;  /* 0x000000018e8e7824 */ /* 0x000fe200078e021d */
[----:B------:R-:W-:Y:S01]  /*29e0*/  SHF.R.S32.HI R29, RZ, 0x1f, R143 ;  /* 0x0000001fff1d7819 */ /* 0x000fe2000001148f */
[----:B------:R-:W-:Y:S01]  /*29f0*/  IMAD R141, R192, 0x200, R26 ;  /* 0x00000200c08d7824 */ /* 0x000fe200078e021a */
[----:B------:R-:W-:Y:S02]  /*2a00*/  LOP3.LUT R31, R31, 0xffffe000, RZ, 0xc0, !PT ;  /* 0xffffe0001f1f7812 */ /* 0x000fe400078ec0ff */
[----:B------:R-:W-:Y:S01]  /*2a10*/  LOP3.LUT R8, R35, R37, RZ, 0x3c, !PT ;  /* 0x0000002523087212 */ /* 0x000fe200078e3cff */
[----:B------:R-:W-:Y:S01]  /*2a20*/  IMAD.IADD R141, R141, 0x1, R20 ;  /* 0x000000018d8d7824 */ /* 0x000fe200078e0214 */
[----:B-1----:R-:W-:Y:S01]  /*2a30*/  LOP3.LUT R28, R185, 0x38, R30, 0xf8, !PT ;  /* 0x00000038b91c7812 */ /* 0x002fe200078ef81e */
[----:B------:R-:W-:Y:S01]  /*2a40*/  IMAD R20, R29, R12, RZ ;  /* 0x0000000c1d147224 */ /* 0x000fe200078e02ff */
[----:B------:R-:W-:Y:S01]  /*2a50*/  IADD3 R137, R8, R31, R195 ;  /* 0x0000001f08897210 */ /* 0x000fe20007ffe0c3 */
[----:B------:R-:W-:Y:S01]  /*2a60*/  IMAD R139, R192, 0x200, R31 ;  /* 0x00000200c08b7824 */ /* 0x000fe200078e021f */
[----:B------:R-:W-:Y:S01]  /*2a70*/  LOP3.LUT R28, R28, R37, RZ, 0x3c, !PT ;  /* 0x000000251c1c7212 */ /* 0x000fe200078e3cff */
[----:B------:R-:W-:Y:S01]  /*2a80*/  IMAD R31, R143, R13, R20 ;  /* 0x0000000d8f1f7224 */ /* 0x000fe200078e0214 */
[----:B------:R-:W-:Y:S01]  /*2a90*/  LOP3.LUT R33, R185, 0x38, R32, 0xf8, !PT ;  /* 0x00000038b9217812 */ /* 0x000fe200078ef820 */
[----:B------:R-:W-:Y:S01]  /*2aa0*/  IMAD R20, R29, R14, RZ ;  /* 0x0000000e1d147224 */ /* 0x000fe200078e02ff */
[----:B------:R-:W-:Y:S01]  /*2ab0*/  IADD3 R140, R28, R9, R195 ;  /* 0x000000091c8c7210 */ /* 0x000fe20007ffe0c3 */
[----:B------:R-:W-:Y:S01]  /*2ac0*/  IMAD.SHL.U32 R8, R10, 0x80, RZ ;  /* 0x000000800a087824 */ /* 0x000fe200078e00ff */
[----:B------:R-:W-:Y:S01]  /*2ad0*/  LOP3.LUT R38, R191, 0x38, R36, 0xf8, !PT ;  /* 0x00000038bf267812 */ /* 0x000fe200078ef824 */
[----:B------:R-:W-:Y:S01]  /*2ae0*/  IMAD R29, R143, R15, R20 ;  /* 0x0000000f8f1d7224 */ /* 0x000fe200078e0214 */
[----:B------:R-:W-:Y:S01]  /*2af0*/  LOP3.LUT R20, R191, 0x18, R18, 0xf8, !PT ;  /* 0x00000018bf147812 */ /* 0x000fe200078ef812 */
[C---:B------:R-:W-:Y:S01]  /*2b00*/  IMAD.SHL.U32 R10, R12.reuse, 0x80, RZ ;  /* 0x000000800c0a7824 */ /* 0x040fe200078e00ff */
[----:B------:R-:W-:Y:S01]  /*2b10*/  SHF.L.U64.HI R9, R12, 0x6, R13 ;  /* 0x000000060c097819 */ /* 0x000fe2000001020d */
[----:B------:R-:W-:Y:S01]  /*2b20*/  IMAD.IADD R21, R31, 0x1, R109 ;  /* 0x000000011f157824 */ /* 0x000fe200078e026d */
[----:B------:R-:W-:Y:S01]  /*2b30*/  LOP3.LUT R33, R33, R37, RZ, 0x3c, !PT ;  /* 0x0000002521217212 */ /* 0x000fe200078e3cff */
[----:B------:R-:W-:Y:S01]  /*2b40*/  IMAD.IADD R27, R29, 0x1, R105 ;  /* 0x000000011d1b7824 */ /* 0x000fe200078e0269 */
[C---:B------:R-:W-:Y:S01]  /*2b50*/  SHF.L.U64.HI R12, R14.reuse, 0x6, R15 ;  /* 0x000000060e0c7819 */ /* 0x040fe2000001020f */
[----:B------:R-:W-:Y:S01]  /*2b60*/  IMAD.SHL.U32 R13, R14, 0x80, RZ ;  /* 0x000000800e0d7824 */ /* 0x000fe200078e00ff */
[-C--:B------:R-:W-:Y:S01]  /*2b70*/  LOP3.LUT R15, R20, R193.reuse, RZ, 0x3c, !PT ;  /* 0x000000c1140f7212 */ /* 0x080fe200078e3cff */
[----:B------:R-:W-:Y:S01]  /*2b80*/  IMAD.IADD R20, R111, 0x1, R31 ;  /* 0x000000016f147824 */ /* 0x000fe200078e021f */
[----:B------:R-:W-:Y:S01]  /*2b90*/  SEL R35, RZ, 0x20, P2 ;  /* 0x00000020ff237807 */ /* 0x000fe20001000000 */
[----:B------:R-:W-:Y:S01]  /*2ba0*/  IMAD.SHL.U32 R14, R14, 0x40, RZ ;  /* 0x000000400e0e7824 */ /* 0x000fe200078e00ff */
[----:B------:R-:W-:Y:S01]  /*2bb0*/  LOP3.LUT R38, R38, R193, RZ, 0x3c, !PT ;  /* 0x000000c126267212 */ /* 0x000fe200078e3cff */
[----:B------:R-:W-:Y:S01]  /*2bc0*/  IMAD R15, R192, 0x200, R15 ;  /* 0x00000200c00f7824 */ /* 0x000fe200078e020f */
[----:B------:R-:W-:Y:S01]  /*2bd0*/  IADD3 R138, R33, R26, R195 ;  /* 0x0000001a218a7210 */ /* 0x000fe20007ffe0c3 */
[----:B------:R-:W-:Y:S01]  /*2be0*/  IMAD.IADD R26, R107, 0x1, R29 ;  /* 0x000000016b1a7824 */ /* 0x000fe200078e021d */
[----:B------:R-:W-:Y:S01]  /*2bf0*/  LOP3.LUT R98, R34, R35, RZ, 0xfc, !PT ;  /* 0x0000002322627212 */ /* 0x000fe200078efcff */
[----:B------:R-:W-:Y:S01]  /*2c00*/  IMAD.IADD R139, R139, 0x1, R38 ;  /* 0x000000018b8b7824 */ /* 0x000fe200078e0226 */
[----:B------:R-:W-:Y:S01]  /*2c10*/  LOP3.LUT R29, R30, 0xfffffff8, RZ, 0xc0, !PT ;  /* 0xfffffff81e1d7812 */ /* 0x000fe200078ec0ff */
[----:B------:R-:W-:Y:S01]  /*2c20*/  IMAD.IADD R136, R130, 0x1, R15 ;  /* 0x0000000182887824 */ /* 0x000fe200078e020f */
[----:B------:R-:W-:-:S02]  /*2c30*/  LOP3.LUT R31, R32, 0xfffffff8, RZ, 0xc0, !PT ;  /* 0xfffffff8201f7812 */ /* 0x000fc400078ec0ff */
[----:B------:R-:W-:Y:S02]  /*2c40*/  LOP3.LUT R33, R36, 0xfffffff8, RZ, 0xc0, !PT ;  /* 0xfffffff824217812 */ /* 0x000fe400078ec0ff */
[----:B------:R-:W-:Y:S02]  /*2c50*/  SHF.R.S32.HI R28, RZ, 0x3, R30 ;  /* 0x00000003ff1c7819 */ /* 0x000fe4000001141e */
[----:B------:R-:W-:Y:S02]  /*2c60*/  SHF.R.S32.HI R30, RZ, 0x3, R32 ;  /* 0x00000003ff1e7819 */ /* 0x000fe40000011420 */
[----:B------:R-:W-:Y:S02]  /*2c70*/  SHF.R.S32.HI R32, RZ, 0x3, R36 ;  /* 0x00000003ff207819 */ /* 0x000fe40000011424 */
[C---:B------:R-:W-:Y:S02]  /*2c80*/  LOP3.LUT R38, R98.reuse, 0x2, RZ, 0xc0, !PT ;  /* 0x0000000262267812 */ /* 0x040fe400078ec0ff */
[----:B------:R-:W-:-:S02]  /*2c90*/  LOP3.LUT R39, R98, 0x4, RZ, 0xc0, !PT ;  /* 0x0000000462277812 */ /* 0x000fc400078ec0ff */
[C---:B------:R-:W-:Y:S02]  /*2ca0*/  LOP3.LUT R96, R98.reuse, 0x8, RZ, 0xc0, !PT ;  /* 0x0000000862607812 */ /* 0x040fe400078ec0ff */
[----:B------:R-:W-:Y:S02]  /*2cb0*/  LOP3.LUT R97, R98, 0x10, RZ, 0xc0, !PT ;  /* 0x0000001062617812 */ /* 0x000fe400078ec0ff */
[----:B------:R-:W-:Y:S02]  /*2cc0*/  LOP3.LUT R34, R34, 0x1, RZ, 0xc0, !PT ;  /* 0x0000000122227812 */ /* 0x000fe400078ec0ff */
[----:B------:R-:W-:Y:S02]  /*2cd0*/  SHF.R.S32.HI R35, RZ, 0x1f, R29 ;  /* 0x0000001fff237819 */ /* 0x000fe4000001141d */
[----:B------:R-:W-:Y:S02]  /*2ce0*/  SHF.R.S32.HI R36, RZ, 0x1f, R31 ;  /* 0x0000001fff247819 */ /* 0x000fe4000001141f */
[----:B------:R-:W-:-:S02]  /*2cf0*/  SHF.R.S32.HI R37, RZ, 0x1f, R33 ;  /* 0x0000001fff257819 */ /* 0x000fc40000011421 */
[----:B------:R-:W-:-:S07]  /*2d00*/  LOP3.LUT R98, R98, 0x20, RZ, 0xc0, !PT ;  /* 0x0000002062627812 */ /* 0x000fce00078ec0ff */
.L_x_532:
[----:B------:R-:W2:Y:S01]  /*2d10*/  LDL.LU R46, [R1+0x10] ;  /* 0x00001000012e7983 */ /* 0x000ea20000300800 */
[----:B------:R-:W0:Y:S01]  /*2d20*/  LDC.64 R120, c[0x0][0x2e8] ;  /* 0x0000ba00ff787b82 */ /* 0x000e220000000a00 */
[----:B------:R-:W-:Y:S01]  /*2d30*/  VIADD R50, R25, 0xffffffff ;  /* 0xffffffff19327836 */ /* 0x000fe20000000000 */
[----:B------:R-:W-:Y:S05]  /*2d40*/  YIELD ;  /* 0x0000000000007946 */ /* 0x000fea0003800000 */
[----:B------:R-:W-:Y:S01]  /*2d50*/  SHF.R.S32.HI R43, RZ, 0x1f, R50 ;  /* 0x0000001fff2b7819 */ /* 0x000fe20000011432 */
[----:B------:R-:W1:Y:S01]  /*2d60*/  LDC R117, c[0x0][0x3f4] ;  /* 0x0000fd00ff757b82 */ /* 0x000e620000000800 */
[-C--:B------:R-:W-:Y:S01]  /*2d70*/  IMAD R25, R131, R50.reuse, RZ ;  /* 0x0000003283197224 */ /* 0x080fe200078e02ff */
[----:B------:R-:W-:Y:S01]  /*2d80*/  BSSY B0, `(.L_x_433) ;  /* 0x00007b0000007945 */ /* 0x000fe20003800000 */
[----:B------:R-:W-:-:S04]  /*2d90*/  IMAD.WIDE.U32 R124, R8, R50, RZ ;  /* 0x00000032087c7225 */ /* 0x000fc800078e00ff */
[----:B------:R-:W-:Y:S01]  /*2da0*/  IMAD R25, R43, R8, R25 ;  /* 0x000000082b197224 */ /* 0x000fe200078e0219 */
[-C--:B------:R-:W-:Y:S01]  /*2db0*/  IADD3 R41, P4, R5, R124.reuse, RZ ;  /* 0x0000007c05297210 */ /* 0x080fe20007f9e0ff */
[----:B------:R-:W-:Y:S02]  /*2dc0*/  IMAD R47, R16, 0x6000, R15 ;  /* 0x00006000102f7824 */ /* 0x000fe400078e020f */
[----:B------:R-:W-:Y:S01]  /*2dd0*/  IMAD.IADD R92, R125, 0x1, R25 ;  /* 0x000000017d5c7824 */ /* 0x000fe200078e0219 */
[----:B------:R-:W-:Y:S01]  /*2de0*/  IADD3 R25, P2, P3, R5, R124, R135 ;  /* 0x0000007c05197210 */ /* 0x000fe20007b5e087 */
[----:B------:R-:W-:Y:S02]  /*2df0*/  IMAD R47, R47, 0x2, R116 ;  /* 0x000000022f2f7824 */ /* 0x000fe400078e0274 */
[----:B------:R-:W-:Y:S01]  /*2e00*/  IMAD.X R42, R92, 0x1, R7, P4 ;  /* 0x000000015c2a7824 */ /* 0x000fe200020e0607 */
[----:B------:R-:W-:Y:S02]  /*2e10*/  IADD3.X R40, R7, R92, R134, P2, P3 ;  /* 0x0000005c07287210 */ /* 0x000fe400017e6486 */
[----:B0-----:R-:W-:-:S02]  /*2e20*/  LEA R44, P2, R25, R120, 0x1 ;  /* 0x00000078192c7211 */ /* 0x001fc400078408ff */
[----:B------:R-:W-:Y:S02]  /*2e30*/  ISETP.GT.AND P3, PT, R50, R123, PT ;  /* 0x0000007b3200720c */ /* 0x000fe40003f64270 */
[----:B------:R-:W-:Y:S01]  /*2e40*/  LEA.HI.X R45, R25, R121, R40, 0x1, P2 ;  /* 0x00000079192d7211 */ /* 0x000fe200010f0c28 */
[----:B------:R-:W-:Y:S01]  /*2e50*/  IMAD R25, R16, 0x6000, R136 ;  /* 0x0000600010197824 */ /* 0x000fe200078e0288 */
[----:B-1----:R-:W-:Y:S02]  /*2e60*/  ISETP.GE.AND P2, PT, R117, 0x1, PT ;  /* 0x000000017500780c */ /* 0x002fe40003f46270 */
[----:B------:R-:W-:-:S04]  /*2e70*/  LEA R48, P4, R41, R120, 0x1 ;  /* 0x0000007829307211 */ /* 0x000fc800078808ff */
[----:B------:R-:W-:Y:S02]  /*2e80*/  LEA.HI.X R49, R41, R121, R42, 0x1, P4 ;  /* 0x0000007929317211 */ /* 0x000fe400020f0c2a */
[----:B--2---:R-:W-:-:S04]  /*2e90*/  LOP3.LUT R46, R46, 0xfffffffd, RZ, 0xc0, !PT ;  /* 0xfffffffd2e2e7812 */ /* 0x004fc800078ec0ff */
[----:B------:R-:W-:-:S05]  /*2ea0*/  @P3 LOP3.LUT R46, R46, 0x2, RZ, 0xfc, !PT ;  /* 0x000000022e2e3812 */ /* 0x000fca00078efcff */
[----:B------:R0:W-:Y:S02]  /*2eb0*/  STL [R1+0x10], R46 ;  /* 0x0000102e01007387 */ /* 0x0001e40000100800 */
[----:B0-----:R-:W-:Y:S02]  /*2ec0*/  IMAD R46, R25, 0x2, R116 ;  /* 0x00000002192e7824 */ /* 0x001fe400078e0274 */
[----:B------:R-:W-:Y:S01]  /*2ed0*/  IMAD.MOV.U32 R25, RZ, RZ, R50 ;  /* 0x000000ffff197224 */ /* 0x000fe200078e0032 */
[----:B------:R-:W-:Y:S06]  /*2ee0*/  @!P2 BRA `(.L_x_434) ;  /* 0x00000074008ca947 */ /* 0x000fec0003800000 */
[----:B------:R-:W-:Y:S01]  /*2ef0*/  ULDC.U8 UR4, c[0x0][0x410] ;  /* 0x0001040000047ab9 */ /* 0x000fe20000000000 */
[-C--:B------:R-:W-:Y:S01]  /*2f00*/  IMAD R41, R132, R50.reuse, RZ ;  /* 0x0000003284297224 */ /* 0x080fe200078e02ff */
[----:B------:R-:W-:Y:S01]  /*2f10*/  ISETP.NE.AND P2, PT, RZ, UR4, PT ;  /* 0x00000004ff007c0c */ /* 0x000fe2000bf45270 */
[----:B------:R-:W-:Y:S02]  /*2f20*/  IMAD R40, R133, R50, RZ ;  /* 0x0000003285287224 */ /* 0x000fe400078e02ff */
[----:B------:R-:W-:Y:S02]  /*2f30*/  IMAD R41, R43, R10, R41 ;  /* 0x0000000a2b297224 */ /* 0x000fe400078e0229 */
[----:B------:R-:W-:Y:S02]  /*2f40*/  IMAD R100, R25, -0x80, R24 ;  /* 0xffffff8019647824 */ /* 0x000fe400078e0218 */
[----:B------:R-:W-:Y:S02]  /*2f50*/  IMAD R43, R43, R13, R40 ;  /* 0x0000000d2b2b7224 */ /* 0x000fe400078e0228 */
[----:B------:R-:W-:Y:S01]  /*2f60*/  IMAD.WIDE.U32 R90, R10, R50, RZ ;  /* 0x000000320a5a7225 */ /* 0x000fe200078e00ff */
[----:B------:R-:W-:-:S03]  /*2f70*/  VIMNMX R100, R100, 0x80, PT ;  /* 0x0000008064647848 */ /* 0x000fc60003fe0100 */
[----:B------:R-:W-:-:S04]  /*2f80*/  IMAD.WIDE.U32 R88, R13, R50, RZ ;  /* 0x000000320d587225 */ /* 0x000fc800078e00ff */
[----:B------:R-:W-:Y:S02]  /*2f90*/  IMAD.IADD R101, R91, 0x1, R41 ;  /* 0x000000015b657824 */ /* 0x000fe400078e0229 */
[----:B------:R-:W-:Y:S01]  /*2fa0*/  IMAD.IADD R102, R89, 0x1, R43 ;  /* 0x0000000159667824 */ /* 0x000fe200078e022b */
[----:B------:R-:W-:Y:S06]  /*2fb0*/  @!P2 BRA `(.L_x_435) ;  /* 0x0000003400d4a947 */ /* 0x000fec0003800000 */
[----:B------:R-:W-:Y:S01]  /*2fc0*/  ISETP.GE.AND P3, PT, R17, R100, PT ;  /* 0x000000641100720c */ /* 0x000fe20003f66270 */
[----:B------:R-:W-:Y:S01]  /*2fd0*/  BSSY B1, `(.L_x_436) ;  /* 0x0000037000017945 */ /* 0x000fe20003800000 */
        /* <DEDUP_REMOVED lines=12> */
[----:B------:R-:W-:Y:S01]  /*30a0*/  CS2R R126, SRZ ;  /* 0x00000000007e7805 */ /* 0x000fe2000001ff00 */
[----:B------:R-:W-:Y:S06]  /*30b0*/  @P3 BRA `(.L_x_437) ;  /* 0x0000000000a03947 */ /* 0x000fec0003800000 */
[----:B------:R-:W-:Y:S01]  /*30c0*/  IADD3 R41, P2, R110, R90, RZ ;  /* 0x0000005a6e297210 */ /* 0x000fe20007f5e0ff */
[----:B------:R-:W-:Y:S01]  /*30d0*/  ULDC.64 UR4, c[0x0][0x3e8] ;  /* 0x0000fa0000047ab9 */ /* 0x000fe20000000a00 */
[----:B------:R-:W-:Y:S02]  /*30e0*/  CS2R R124, SRZ ;  /* 0x00000000007c7805 */ /* 0x000fe4000001ff00 */
[----:B------:R-:W-:Y:S01]  /*30f0*/  CS2R R126, SRZ ;  /* 0x00000000007e7805 */ /* 0x000fe2000001ff00 */
[----:B------:R-:W-:Y:S01]  /*3100*/  IMAD.X R42, R101, 0x1, R20, P2 ;  /* 0x00000001652a7824 */ /* 0x000fe200010e0614 */
[----:B------:R-:W-:-:S04]  /*3110*/  LEA R40, P2, R41, UR4, 0x1 ;  /* 0x0000000429287c11 */ /* 0x000fc8000f8408ff */
[----:B------:R-:W-:Y:S01]  /*3120*/  LEA.HI.X R41, R41, UR5, R42, 0x1, P2 ;  /* 0x0000000529297c11 */ /* 0x000fe200090f0c2a */
[----:B------:R-:W-:Y:S01]  /*3130*/  ULDC.64 UR4, c[0x0][0x400] ;  /* 0x0001000000047ab9 */ /* 0x000fe20000000a00 */
[----:B------:R-:W-:-:S05]  /*3140*/  IADD3 R43, P2, R106, R88, RZ ;  /* 0x000000586a2b7210 */ /* 0x000fca0007f5e0ff */
[----:B------:R-:W-:Y:S01]  /*3150*/  IMAD.X R52, R102, 0x1, R26, P2 ;  /* 0x0000000166347824 */ /* 0x000fe200010e061a */
[----:B------:R-:W-:-:S04]  /*3160*/  LEA R42, P2, R43, UR4, 0x1 ;  /* 0x000000042b2a7c11 */ /* 0x000fc8000f8408ff */
[----:B------:R-:W-:Y:S02]  /*3170*/  LEA.HI.X R43, R43, UR5, R52, 0x1, P2 ;  /* 0x000000052b2b7c11 */ /* 0x000fe400090f0c34 */
[----:B------:R-:W-:Y:S02]  /*3180*/  ISETP.GE.AND P2, PT, R22, R117, PT ;  /* 0x000000751600720c */ /* 0x000fe40003f46270 */
[----:B------:R-:W-:Y:S02]  /*3190*/  CS2R R94, SRZ ;  /* 0x00000000005e7805 */ /* 0x000fe4000001ff00 */
[----:B------:R-:W-:-:S09]  /*31a0*/  CS2R R120, SRZ ;  /* 0x0000000000787805 */ /* 0x000fd2000001ff00 */
[----:B------:R0:W5:Y:S04]  /*31b0*/  @!P2 LDG.E.64 R124, desc[UR58][R40.64] ;  /* 0x0000003a287ca981 */ /* 0x000168000c1e1b00 */
[----:B------:R0:W5:Y:S01]  /*31c0*/  @!P2 LDG.E.64 R126, desc[UR58][R42.64] ;  /* 0x0000003a2a7ea981 */ /* 0x000162000c1e1b00 */
        /* <DEDUP_REMOVED lines=20> */
[----:B------:R-:W-:-:S13]  /*3310*/  ISETP.GE.AND P2, PT, R190, R117, PT ;  /* 0x00000075be00720c */ /* 0x000fda0003f46270 */
[----:B------:R0:W5:Y:S04]  /*3320*/  @!P2 LDG.E.64 R74, desc[UR58][R40.64+0xa0] ;  /* 0x0000a03a284aa981 */ /* 0x000168000c1e1b00 */
[----:B------:R0:W5:Y:S02]  /*3330*/  @!P2 LDG.E.64 R76, desc[UR58][R42.64+0xa0] ;  /* 0x0000a03a2a4ca981 */ /* 0x000164000c1e1b00 */
.L_x_437:
[----:B------:R-:W-:Y:S05]  /*3340*/  BSYNC B1 ;  /* 0x0000000000017941 */ /* 0x000fea0003800000 */
.L_x_436:
        /* <DEDUP_REMOVED lines=13> */
[----:B------:R-:W-:Y:S06]  /*3420*/  @P4 BRA `(.L_x_439) ;  /* 0x0000000000a04947 */ /* 0x000fec0003800000 */
[----:B------:R-:W-:Y:S01]  /*3430*/  IADD3 R90, P2, P5, R110, R90, R11 ;  /* 0x0000005a6e5a7210 */ /* 0x000fe20007d5e00b */
[----:B------:R-:W-:Y:S01]  /*3440*/  ULDC.64 UR4, c[0x0][0x3e8] ;  /* 0x0000fa0000047ab9 */ /* 0x000fe20000000a00 */
[----:B------:R-:W-:Y:S02]  /*3450*/  CS2R R70, SRZ ;  /* 0x0000000000467805 */ /* 0x000fe4000001ff00 */
[----:B------:R-:W-:Y:S02]  /*3460*/  CS2R R72, SRZ ;  /* 0x0000000000487805 */ /* 0x000fe4000001ff00 */
[----:B------:R-:W-:Y:S02]  /*3470*/  IADD3.X R101, R20, R101, R9, P2, P5 ;  /* 0x0000006514657210 */ /* 0x000fe400017ea409 */
[----:B------:R-:W-:-:S04]  /*3480*/  IADD3 R88, P2, P5, R106, R88, R14 ;  /* 0x000000586a587210 */ /* 0x000fc80007d5e00e */
[----:B0-----:R-:W-:Y:S02]  /*3490*/  IADD3.X R41, R26, R102, R12, P2, P5 ;  /* 0x000000661a297210 */ /* 0x001fe400017ea40c */
[----:B------:R-:W-:-:S04]  /*34a0*/  LEA R42, P2, R90, UR4, 0x1 ;  /* 0x000000045a2a7c11 */ /* 0x000fc8000f8408ff */
[----:B------:R-:W-:Y:S01]  /*34b0*/  LEA.HI.X R43, R90, UR5, R101, 0x1, P2 ;  /* 0x000000055a2b7c11 */ /* 0x000fe200090f0c65 */
[----:B------:R-:W-:Y:S02]  /*34c0*/  ULDC.64 UR4, c[0x0][0x400] ;  /* 0x0001000000047ab9 */ /* 0x000fe40000000a00 */
        /* <DEDUP_REMOVED lines=30> */
.L_x_439:
[----:B------:R-:W-:Y:S05]  /*36b0*/  BSYNC B1 ;  /* 0x0000000000017941 */ /* 0x000fea0003800000 */
.L_x_438:
[----:B01---5:R-:W-:Y:S01]  /*36c0*/  IMAD.MOV.U32 R41, RZ, RZ, R74 ;  /* 0x000000ffff297224 */ /* 0x023fe200078e004a */
[----:B------:R-:W-:Y:S01]  /*36d0*/  UISETP.NE.AND UP0, UPT, UR57, 0x3, UPT ;  /* 0x000000033900788c */ /* 0x000fe2000bf05270 */
[----:B------:R-:W-:Y:S02]  /*36e0*/  IMAD.MOV.U32 R40, RZ, RZ, R75 ;  /* 0x000000ffff287224 */ /* 0x000fe400078e004b */
[----:B------:R-:W-:Y:S02]  /*36f0*/  IMAD.MOV.U32 R42, RZ, RZ, R79 ;  /* 0x000000ffff2a7224 */ /* 0x000fe400078e004f */
[----:B------:R-:W-:Y:S01]  /*3700*/  IMAD.MOV.U32 R43, RZ, RZ, R78 ;  /* 0x000000ffff2b7224 */ /* 0x000fe200078e004e */
[----:B------:R-:W-:Y:S01]  /*3710*/  PRMT R162, R40, 0x5410, R41 ;  /* 0x0000541028a27816 */ /* 0x000fe20000000029 */
        /* <DEDUP_REMOVED lines=15> */
[----:B------:R-:W-:-:S02]  /*3810*/  PRMT R171, R171, 0x5410, R43 ;  /* 0x00005410abab7816 */ /* 0x000fc4000000002b */
[----:B------:R-:W-:Y:S01]  /*3820*/  PRMT R128, R128, 0x5410, R40 ;  /* 0x0000541080807816 */ /* 0x000fe20000000028 */
[----:B------:R-:W-:Y:S01]  /*3830*/  IMAD.MOV.U32 R40, RZ, RZ, R77 ;  /* 0x000000ffff287224 */ /* 0x000fe200078e004d */
[----:B------:R-:W-:Y:S01]  /*3840*/  PRMT R129, R129, 0x5410, R41 ;  /* 0x0000541081817816 */ /* 0x000fe20000000029 */
[----:B------:R-:W-:Y:S01]  /*3850*/  IMAD.MOV.U32 R41, RZ, RZ, R76 ;  /* 0x000000ffff297224 */ /* 0x000fe200078e004c */
[----:B------:R-:W-:-:S04]  /*3860*/  PLOP3.LUT P2, PT, PT, PT, UP0, 0x80, 0x0 ;  /* 0x000000000000781c */ /* 0x000fc80003f4f008 */
[----:B------:R-:W-:Y:S01]  /*3870*/  PRMT R161, R40, 0x5410, R41 ;  /* 0x0000541028a17816 */ /* 0x000fe20000000029 */
[----:B------:R-:W-:Y:S02]  /*3880*/  IMAD.MOV.U32 R40, RZ, RZ, R81 ;  /* 0x000000ffff287224 */ /* 0x000fe400078e0051 */
[----:B------:R-:W-:-:S03]  /*3890*/  IMAD.MOV.U32 R41, RZ, RZ, R80 ;  /* 0x000000ffff297224 */ /* 0x000fc600078e0050 */
[----:B------:R-:W-:Y:S01]  /*38a0*/  PRMT R164, R40, 0x7610, R164 ;  /* 0x0000761028a47816 */ /* 0x000fe200000000a4 */
[----:B------:R-:W-:Y:S01]  /*38b0*/  IMAD.MOV.U32 R40, RZ, RZ, R84 ;  /* 0x000000ffff287224 */ /* 0x000fe200078e0054 */
[----:B------:R-:W-:Y:S01]  /*38c0*/  PRMT R165, R41, 0x7610, R165 ;  /* 0x0000761029a57816 */ /* 0x000fe200000000a5 */
        /* <DEDUP_REMOVED lines=11> */
[----:B------:R-:W-:Y:S02]  /*3980*/  PRMT R171, R41, 0x7610, R171 ;  /* 0x0000761029ab7816 */ /* 0x000fe400000000ab */
[----:B------:R-:W-:Y:S02]  /*3990*/  MOV R41, R127 ;  /* 0x0000007f00297202 */ /* 0x000fe40000000f00 */
[----:B------:R-:W-:Y:S01]  /*39a0*/  PRMT R128, R40, 0x7610, R128 ;  /* 0x0000761028807816 */ /* 0x000fe20000000080 */
[----:B------:R-:W-:Y:S01]  /*39b0*/  IMAD.MOV.U32 R40, RZ, RZ, R51 ;  /* 0x000000ffff287224 */ /* 0x000fe200078e0033 */
[----:B------:R-:W-:Y:S01]  /*39c0*/  PRMT R129, R41, 0x7610, R129 ;  /* 0x0000761029817816 */ /* 0x000fe20000000081 */
[----:B------:R-:W-:-:S05]  /*39d0*/  IMAD.MOV.U32 R41, RZ, RZ, R50 ;  /* 0x000000ffff297224 */ /* 0x000fca00078e0032 */
[----:B------:R-:W-:Y:S01]  /*39e0*/  PRMT R88, R41, 0x5410, R40 ;  /* 0x0000541029587816 */ /* 0x000fe20000000028 */
[----:B------:R-:W-:Y:S02]  /*39f0*/  IMAD.MOV.U32 R41, RZ, RZ, R54 ;  /* 0x000000ffff297224 */ /* 0x000fe400078e0036 */
        /* <DEDUP_REMOVED lines=12> */
[----:B------:R-:W-:-:S03]  /*3ac0*/  IMAD.MOV.U32 R40, RZ, RZ, R71 ;  /* 0x000000ffff287224 */ /* 0x000fc600078e0047 */
        /* <DEDUP_REMOVED lines=23> */
[----:B------:R-:W-:Y:S06]  /*3c40*/  @!P2 BRA `(.L_x_440) ;  /* 0x000000000004a947 */ /* 0x000fec0003800000 */
[----:B------:R-:W-:Y:S01]  /*3c50*/  BPT.TRAP 0x1 ;  /* 0x000000040000795c */ /* 0x000fe20000300000 */
.L_x_440:
[----:B------:R-:W-:Y:S01]  /*3c60*/  IMAD R101, R16, 0x8, R2 ;  /* 0x0000000810657824 */ /* 0x000fe200078e0202 */
[----:B------:R-:W-:Y:S01]  /*3c70*/  SHF.L.U32 R102, R184, 0x1f, RZ ;  /* 0x0000001fb8667819 */ /* 0x000fe200000006ff */
[----:B------:R-:W-:Y:S03]  /*3c80*/  BSSY B1, `(.L_x_441) ;  /* 0x0000003000017945 */ /* 0x000fe60003800000 */
[----:B------:R-:W0:Y:S02]  /*3c90*/  SYNCS.PHASECHK.TRANS64.TRYWAIT P5, [R101+URZ+0x34890], R102 ;  /* 0x03489066650075a7 */ /* 0x000e2400080a017f */
[----:B0-----:R-:W-:Y:S05]  /*3ca0*/  @!P5 BRA `(.L_x_442) ;  /* 0x000001f00008d947 */ /* 0x001fea0003800000 */
.L_x_799:
[----:B------:R-:W-:Y:S05]  /*3cb0*/  BSYNC B1 ;  /* 0x0000000000017941 */ /* 0x000fea0003800000 */
.L_x_441:
[----:B------:R-:W-:Y:S04]  /*3cc0*/  BSSY B1, `(.L_x_443) ;  /* 0x0000157000017945 */ /* 0x000fe80003800000 */
[----:B------:R-:W-:Y:S05]  /*3cd0*/  @P3 BRA `(.L_x_444) ;  /* 0x0000001400543947 */ /* 0x000fea0003800000 */
[----:B------:R-:W-:Y:S01]  /*3ce0*/  ISETP.NE.AND P3, PT, R34, RZ, PT ;  /* 0x000000ff2200720c */ /* 0x000fe20003f65270 */
[----:B------:R-:W-:-:S12]  /*3cf0*/  BSSY B2, `(.L_x_445) ;  /* 0x0000037000027945 */ /* 0x000fd80003800000 */
[----:B------:R-:W-:Y:S05]  /*3d00*/  @!P3 BRA `(.L_x_446) ;  /* 0x0000000000d4b947 */ /* 0x000fea0003800000 */
[----:B------:R1:W2:Y:S01]  /*3d10*/  LDS.128 R40, [R47] ;  /* 0x000000002f287984 */ /* 0x0002a20000000c00 */
[----:B------:R-:W-:Y:S01]  /*3d20*/  ISETP.GE.AND P3, PT, R22, R117, PT ;  /* 0x000000751600720c */ /* 0x000fe20003f66270 */
[----:B------:R-:W-:-:S12]  /*3d30*/  BSSY B3, `(.L_x_447) ;  /* 0x0000031000037945 */ /* 0x000fd80003800000 */
[----:B-1----:R-:W-:Y:S05]  /*3d40*/  @P3 BRA `(.L_x_448) ;  /* 0x0000000000bc3947 */ /* 0x002fea0003800000 */
[--C-:B------:R-:W-:Y:S02]  /*3d50*/  SHF.R.U64 R90, R124, 0x10, R125.reuse ;  /* 0x000000107c5a7819 */ /* 0x100fe4000000127d */
[----:B------:R-:W-:Y:S02]  /*3d60*/  SHF.R.U32.HI R124, RZ, 0x10, R125 ;  /* 0x00000010ff7c7819 */ /* 0x000fe4000001167d */
[--C-:B------:R-:W-:Y:S02]  /*3d70*/  SHF.R.U64 R125, R126, 0x10, R127.reuse ;  /* 0x000000107e7d7819 */ /* 0x100fe4000000127f */
[----:B------:R-:W-:Y:S01]  /*3d80*/  SHF.R.U32.HI R91, RZ, 0x10, R127 ;  /* 0x00000010ff5b7819 */ /* 0x000fe2000001167f */
[----:B--2---:R-:W-:Y:S01]  /*3d90*/  IMAD.U32 R127, R41, 0x10000, RZ ;  /* 0x00010000297f7824 */ /* 0x004fe200078e00ff */
[C---:B------:R-:W-:Y:S02]  /*3da0*/  PRMT R125, R128.reuse, 0x5410, R125 ;  /* 0x00005410807d7816 */ /* 0x040fe4000000007d */
[----:B------:R-:W-:-:S02]  /*3db0*/  PRMT R90, R128, 0x5432, R90 ;  /* 0x00005432805a7816 */ /* 0x000fc4000000005a */
[C---:B------:R-:W-:Y:S02]  /*3dc0*/  PRMT R126, R129.reuse, 0x5432, R124 ;  /* 0x00005432817e7816 */ /* 0x040fe4000000007c */
[----:B------:R-:W-:Y:S02]  /*3dd0*/  PRMT R91, R129, 0x5410, R91 ;  /* 0x00005410815b7816 */ /* 0x000fe4000000005b */
[----:B------:R-:W-:Y:S01]  /*3de0*/  LOP3.LUT R129, R41, 0xffff0000, RZ, 0xc0, !PT ;  /* 0xffff000029817812 */ /* 0x000fe200078ec0ff */
[----:B------:R-:W-:Y:S01]  /*3df0*/  IMAD.U32 R146, R126, 0x10000, RZ ;  /* 0x000100007e927824 */ /* 0x000fe200078e00ff */
[C---:B------:R-:W-:Y:S01]  /*3e00*/  LOP3.LUT R128, R125.reuse, 0xffff0000, RZ, 0xc0, !PT ;  /* 0xffff00007d807812 */ /* 0x040fe200078ec0ff */
[----:B------:R-:W-:Y:S01]  /*3e10*/  IMAD.U32 R125, R125, 0x10000, RZ ;  /* 0x000100007d7d7824 */ /* 0x000fe200078e00ff */
[C---:B------:R-:W-:Y:S01]  /*3e20*/  LOP3.LUT R41, R90.reuse, 0xffff0000, RZ, 0xc0, !PT ;  /* 0xffff00005a297812 */ /* 0x040fe200078ec0ff */
[----:B------:R-:W-:Y:S01]  /*3e30*/  IMAD.U32 R90, R90, 0x10000, RZ ;  /* 0x000100005a5a7824 */ /* 0x000fe200078e00ff */
[----:B------:R-:W-:Y:S01]  /*3e40*/  LOP3.LUT R126, R126, 0xffff0000, RZ, 0xc0, !PT ;  /* 0xffff00007e7e7812 */ /* 0x000fe200078ec0ff */
[----:B------:R-:W-:-:S04]  /*3e50*/  FMUL.FTZ R124, R129, R128 ;  /* 0x00000080817c7220 */ /* 0x000fc80000410000 */
[-C--:B------:R-:W-:Y:S01]  /*3e60*/  FFMA.FTZ R124, R127, R41.reuse, -R124 ;  /* 0x000000297f7c7223 */ /* 0x080fe2000001087c */
[----:B------:R-:W-:Y:S01]  /*3e70*/  FMUL.FTZ R41, R129, R41 ;  /* 0x0000002981297220 */ /* 0x000fe20000410000 */
[C---:B------:R-:W-:Y:S01]  /*3e80*/  LOP3.LUT R129, R42.reuse, 0xffff0000, RZ, 0xc0, !PT ;  /* 0xffff00002a817812 */ /* 0x040fe200078ec0ff */
[----:B------:R-:W-:Y:S02]  /*3e90*/  IMAD.U32 R42, R42, 0x10000, RZ ;  /* 0x000100002a2a7824 */ /* 0x000fe400078e00ff */
[----:B------:R-:W-:Y:S01]  /*3ea0*/  FFMA.FTZ R41, R127, R128, R41 ;  /* 0x000000807f297223 */ /* 0x000fe20000010029 */
[C---:B------:R-:W-:Y:S01]  /*3eb0*/  IMAD.U32 R127, R91.reuse, 0x10000, RZ ;  /* 0x000100005b7f7824 */ /* 0x040fe200078e00ff */
[----:B------:R-:W-:-:S03]  /*3ec0*/  LOP3.LUT R91, R91, 0xffff0000, RZ, 0xc0, !PT ;  /* 0xffff00005b5b7812 */ /* 0x000fc600078ec0ff */
[CC--:B------:R-:W-:Y:S01]  /*3ed0*/  FMUL.FTZ R128, R129.reuse, R127.reuse ;  /* 0x0000007f81807220 */ /* 0x0c0fe20000410000 */
[----:B------:R-:W-:Y:S01]  /*3ee0*/  FMUL.FTZ R129, R129, R146 ;  /* 0x0000009281817220 */ /* 0x000fe20000410000 */
[----:B------:R-:W-:Y:S02]  /*3ef0*/  F2FP.BF16.F32.PACK_AB R41, R41, R124 ;  /* 0x0000007c2929723e */ /* 0x000fe400000010ff */
[C---:B------:R-:W-:Y:S01]  /*3f00*/  FFMA.FTZ R128, R42.reuse, R146, -R128 ;  /* 0x000000922a807223 */ /* 0x040fe20000010880 */
[----:B------:R-:W-:Y:S01]  /*3f10*/  FFMA.FTZ R129, R42, R127, R129 ;  /* 0x0000007f2a817223 */ /* 0x000fe20000010081 */
[C---:B------:R-:W-:Y:S01]  /*3f20*/  LOP3.LUT R42, R43.reuse, 0xffff0000, RZ, 0xc0, !PT ;  /* 0xffff00002b2a7812 */ /* 0x040fe200078ec0ff */
[----:B------:R-:W-:-:S03]  /*3f30*/  IMAD.U32 R43, R43, 0x10000, RZ ;  /* 0x000100002b2b7824 */ /* 0x000fc600078e00ff */
[----:B------:R-:W-:Y:S01]  /*3f40*/  F2FP.BF16.F32.PACK_AB R128, R129, R128 ;  /* 0x000000808180723e */ /* 0x000fe200000010ff */
[C---:B------:R-:W-:Y:S01]  /*3f50*/  FMUL.FTZ R127, R42.reuse, R91 ;  /* 0x0000005b2a7f7220 */ /* 0x040fe20000410000 */
[----:B------:R-:W-:-:S03]  /*3f60*/  FMUL.FTZ R42, R42, R126 ;  /* 0x0000007e2a2a7220 */ /* 0x000fc60000410000 */
        /* <DEDUP_REMOVED lines=8> */
[----:B------:R-:W-:-:S05]  /*3ff0*/  FFMA.FTZ R43, R40, R125, R43 ;  /* 0x0000007d282b7223 */ /* 0x000fca000001002b */
[----:B------:R-:W-:Y:S01]  /*4000*/  F2FP.BF16.F32.PACK_AB R91, R43, R91 ;  /* 0x0000005b2b5b723e */ /* 0x000fe200000010ff */
[----:B------:R-:W-:Y:S02]  /*4010*/  IMAD.MOV.U32 R43, RZ, RZ, R42 ;  /* 0x000000ffff2b7224 */ /* 0x000fe400078e002a */
[----:B------:R-:W-:Y:S02]  /*4020*/  IMAD.MOV.U32 R42, RZ, RZ, R128 ;  /* 0x000000ffff2a7224 */ /* 0x000fe400078e0080 */
[----:B------:R-:W-:-:S07]  /*4030*/  IMAD.MOV.U32 R40, RZ, RZ, R91 ;  /* 0x000000ffff287224 */ /* 0x000fce00078e005b */
.L_x_448:
[----:B------:R-:W-:Y:S05]  /*4040*/  BSYNC B3 ;  /* 0x0000000000037941 */ /* 0x000fea0003800000 */
.L_x_447:
[----:B--2---:R1:W-:Y:S02]  /*4050*/  STG.E.128 desc[UR58][R48.64], R40 ;  /* 0x0000002830007986 */ /* 0x0043e4000c101d3a */
.L_x_446:
[----:B------:R-:W-:Y:S05]  /*4060*/  BSYNC B2 ;  /* 0x0000000000027941 */ /* 0x000fea0003800000 */
.L_x_445:
[----:B------:R-:W-:Y:S01]  /*4070*/  ISETP.NE.AND P3, PT, R38, RZ, PT ;  /* 0x000000ff2600720c */ /* 0x000fe20003f65270 */
[----:B------:R-:W-:-:S12]  /*4080*/  BSSY B2, `(.L_x_449) ;  /* 0x0000037000027945 */ /* 0x000fd80003800000 */
[----:B------:R-:W-:Y:S05]  /*4090*/  @!P3 BRA `(.L_x_450) ;  /* 0x0000000000d4b947 */ /* 0x000fea0003800000 */
[----:B-1----:R1:W2:Y:S01]  /*40a0*/  LDS.128 R40, [R46] ;  /* 0x000000002e287984 */ /* 0x0022a20000000c00 */
[----:B------:R-:W-:Y:S01]  /*40b0*/  ISETP.GE.AND P3, PT, R187, R117, PT ;  /* 0x00000075bb00720c */ /* 0x000fe20003f66270 */
[----:B------:R-:W-:-:S12]  /*40c0*/  BSSY B3, `(.L_x_451) ;  /* 0x0000031000037945 */ /* 0x000fd80003800000 */
[----:B-1----:R-:W-:Y:S05]  /*40d0*/  @P3 BRA `(.L_x_452) ;  /* 0x0000000000bc3947 */ /* 0x002fea0003800000 */
[--C-:B------:R-:W-:Y:S02]  /*40e0*/  SHF.R.U64 R90, R94, 0x10, R95.reuse ;  /* 0x000000105e5a7819 */ /* 0x100fe4000000125f */
[----:B------:R-:W-:Y:S02]  /*40f0*/  SHF.R.U32.HI R94, RZ, 0x10, R95 ;  /* 0x00000010ff5e7819 */ /* 0x000fe4000001165f */
[----:B------:R-:W-:Y:S02]  /*4100*/  SHF.R.U64 R95, R120, 0x10, R121 ;  /* 0x00000010785f7819 */ /* 0x000fe40000001279 */
[C---:B------:R-:W-:Y:S02]  /*4110*/  PRMT R90, R170.reuse, 0x5432, R90 ;  /* 0x00005432aa5a7816 */ /* 0x040fe4000000005a */
[----:B------:R-:W-:Y:S02]  /*4120*/  PRMT R95, R170, 0x5410, R95 ;  /* 0x00005410aa5f7816 */ /* 0x000fe4000000005f */
[----:B--2---:R-:W-:-:S02]  /*4130*/  LOP3.LUT R125, R41, 0xffff0000, RZ, 0xc0, !PT ;  /* 0xffff0000297d7812 */ /* 0x004fc400078ec0ff */
[C---:B------:R-:W-:Y:S01]  /*4140*/  LOP3.LUT R124, R95.reuse, 0xffff0000, RZ, 0xc0, !PT ;  /* 0xffff00005f7c7812 */ /* 0x040fe200078ec0ff */
[----:B------:R-:W-:Y:S01]  /*4150*/  IMAD.U32 R95, R95, 0x10000, RZ ;  /* 0x000100005f5f7824 */ /* 0x000fe200078e00ff */
[----:B------:R-:W-:Y:S01]  /*4160*/  SHF.R.U32.HI R91, RZ, 0x10, R121 ;  /* 0x00000010ff5b7819 */ /* 0x000fe20000011679 */
[----:B------:R-:W-:Y:S01]  /*4170*/  IMAD.U32 R121, R41, 0x10000, RZ ;  /* 0x0001000029797824 */ /* 0x000fe200078e00ff */
[----:B------:R-:W-:Y:S01]  /*4180*/  PRMT R120, R171, 0x5432, R94 ;  /* 0x00005432ab787816 */ /* 0x000fe2000000005e */
[----:B------:R-:W-:Y:S01]  /*4190*/  FMUL.FTZ R94, R125, R124 ;  /* 0x0000007c7d5e7220 */ /* 0x000fe20000410000 */
[C---:B------:R-:W-:Y:S01]  /*41a0*/  LOP3.LUT R41, R90.reuse, 0xffff0000, RZ, 0xc0, !PT ;  /* 0xffff00005a297812 */ /* 0x040fe200078ec0ff */
[----:B------:R-:W-:Y:S01]  /*41b0*/  IMAD.U32 R90, R90, 0x10000, RZ ;  /* 0x000100005a5a7824 */ /* 0x000fe200078e00ff */
[----:B------:R-:W-:-:S03]  /*41c0*/  PRMT R91, R171, 0x5410, R91 ;  /* 0x00005410ab5b7816 */ /* 0x000fc6000000005b */
[-C--:B------:R-:W-:Y:S01]  /*41d0*/  FFMA.FTZ R94, R121, R41.reuse, -R94 ;  /* 0x00000029795e7223 */ /* 0x080fe2000001085e */
[----:B------:R-:W-:Y:S01]  /*41e0*/  FMUL.FTZ R41, R125, R41 ;  /* 0x000000297d297220 */ /* 0x000fe20000410000 */
[C---:B------:R-:W-:Y:S01]  /*41f0*/  IMAD.U32 R125, R120.reuse, 0x10000, RZ ;  /* 0x00010000787d7824 */ /* 0x040fe200078e00ff */
[----:B------:R-:W-:Y:S02]  /*4200*/  LOP3.LUT R120, R120, 0xffff0000, RZ, 0xc0, !PT ;  /* 0xffff000078787812 */ /* 0x000fe400078ec0ff */
[----:B------:R-:W-:Y:S01]  /*4210*/  FFMA.FTZ R41, R121, R124, R41 ;  /* 0x0000007c79297223 */ /* 0x000fe20000010029 */
[C---:B------:R-:W-:Y:S01]  /*4220*/  LOP3.LUT R124, R42.reuse, 0xffff0000, RZ, 0xc0, !PT ;  /* 0xffff00002a7c7812 */ /* 0x040fe200078ec0ff */
[C---:B------:R-:W-:Y:S01]  /*4230*/  IMAD.U32 R121, R91.reuse, 0x10000, RZ ;  /* 0x000100005b797824 */ /* 0x040fe200078e00ff */
[----:B------:R-:W-:Y:S01]  /*4240*/  LOP3.LUT R91, R91, 0xffff0000, RZ, 0xc0, !PT ;  /* 0xffff00005b5b7812 */ /* 0x000fe200078ec0ff */
[----:B------:R-:W-:Y:S01]  /*4250*/  IMAD.U32 R42, R42, 0x10000, RZ ;  /* 0x000100002a2a7824 */ /* 0x000fe200078e00ff */
        /* <DEDUP_REMOVED lines=23> */
.L_x_452:
[----:B------:R-:W-:Y:S05]  /*43d0*/  BSYNC B3 ;  /* 0x0000000000037941 */ /* 0x000fea0003800000 */
.L_x_451:
[----:B--2---:R2:W-:Y:S02]  /*43e0*/  STG.E.128 desc[UR58][R48.64+0x40], R40 ;  /* 0x0000402830007986 */ /* 0x0045e4000c101d3a */
.L_x_450:
[----:B------:R-:W-:Y:S05]  /*43f0*/  BSYNC B2 ;  /* 0x0000000000027941 */ /* 0x000fea0003800000 */
.L_x_449:
[----:B------:R-:W-:Y:S01]  /*4400*/  ISETP.NE.AND P3, PT, R39, RZ, PT ;  /* 0x000000ff2700720c */ /* 0x000fe20003f65270 */
[----:B------:R-:W-:-:S12]  /*4410*/  BSSY B2, `(.L_x_453) ;  /* 0x0000037000027945 */ /* 0x000fd80003800000 */
[----:B------:R-:W-:Y:S05]  /*4420*/  @!P3 BRA `(.L_x_454) ;  /* 0x0000000000d4b947 */ /* 0x000fea0003800000 */
[----:B-12---:R1:W2:Y:S01]  /*4430*/  LDS.128 R40, [R47+0x4000] ;  /* 0x004000002f287984 */ /* 0x0062a20000000c00 */
[----:B------:R-:W-:Y:S01]  /*4440*/  ISETP.GE.AND P3, PT, R186, R117, PT ;  /* 0x00000075ba00720c */ /* 0x000fe20003f66270 */
[----:B------:R-:W-:-:S12]  /*4450*/  BSSY B3, `(.L_x_455) ;  /* 0x0000031000037945 */ /* 0x000fd80003800000 */
[----:B-1----:R-:W-:Y:S05]  /*4460*/  @P3 BRA `(.L_x_456) ;  /* 0x0000000000bc3947 */ /* 0x002fea0003800000 */
[----:B------:R-:W-:Y:S02]  /*4470*/  SHF.R.U64 R91, R92, 0x10, R93 ;  /* 0x000000105c5b7819 */ /* 0x000fe4000000125d */
[----:B------:R-:W-:Y:S02]  /*4480*/  SHF.R.U64 R86, R86, 0x10, R87 ;  /* 0x0000001056567819 */ /* 0x000fe40000001257 */
[----:B------:R-:W-:Y:S02]  /*4490*/  PRMT R91, R168, 0x5410, R91 ;  /* 0x00005410a85b7816 */ /* 0x000fe4000000005b */
[----:B------:R-:W-:Y:S02]  /*44a0*/  SHF.R.U32.HI R87, RZ, 0x10, R87 ;  /* 0x00000010ff577819 */ /* 0x000fe40000011657 */
[----:B------:R-:W-:Y:S02]  /*44b0*/  SHF.R.U32.HI R93, RZ, 0x10, R93 ;  /* 0x00000010ff5d7819 */ /* 0x000fe4000001165d */
[----:B------:R-:W-:-:S02]  /*44c0*/  PRMT R86, R169, 0x5432, R86 ;  /* 0x00005432a9567816 */ /* 0x000fc40000000056 */
[----:B--2---:R-:W-:Y:S02]  /*44d0*/  LOP3.LUT R95, R41, 0xffff0000, RZ, 0xc0, !PT ;  /* 0xffff0000295f7812 */ /* 0x004fe400078ec0ff */
[C---:B------:R-:W-:Y:S01]  /*44e0*/  LOP3.LUT R94, R91.reuse, 0xffff0000, RZ, 0xc0, !PT ;  /* 0xffff00005b5e7812 */ /* 0x040fe200078ec0ff */
[----:B------:R-:W-:Y:S01]  /*44f0*/  IMAD.U32 R91, R91, 0x10000, RZ ;  /* 0x000100005b5b7824 */ /* 0x000fe200078e00ff */
[----:B------:R-:W-:Y:S02]  /*4500*/  PRMT R92, R167, 0x5410, R87 ;  /* 0x00005410a75c7816 */ /* 0x000fe40000000057 */
[----:B------:R-:W-:Y:S01]  /*4510*/  PRMT R87, R169, 0x5410, R93 ;  /* 0x00005410a9577816 */ /* 0x000fe2000000005d */
[----:B------:R-:W-:Y:S01]  /*4520*/  IMAD.U32 R93, R41, 0x10000, RZ ;  /* 0x00010000295d7824 */ /* 0x000fe200078e00ff */
[C---:B------:R-:W-:Y:S01]  /*4530*/  LOP3.LUT R41, R86.reuse, 0xffff0000, RZ, 0xc0, !PT ;  /* 0xffff000056297812 */ /* 0x040fe200078ec0ff */
[----:B------:R-:W-:Y:S01]  /*4540*/  FMUL.FTZ R90, R95, R94 ;  /* 0x0000005e5f5a7220 */ /* 0x000fe20000410000 */
[----:B------:R-:W-:-:S03]  /*4550*/  IMAD.U32 R86, R86, 0x10000, RZ ;  /* 0x0001000056567824 */ /* 0x000fc600078e00ff */
        /* <DEDUP_REMOVED lines=32> */
.L_x_456:
[----:B------:R-:W-:Y:S05]  /*4760*/  BSYNC B3 ;  /* 0x0000000000037941 */ /* 0x000fea0003800000 */
.L_x_455:
[----:B--2---:R3:W-:Y:S02]  /*4770*/  STG.E.128 desc[UR58][R48.64+0x80], R40 ;  /* 0x0000802830007986 */ /* 0x0047e4000c101d3a */
.L_x_454:
[----:B------:R-:W-:Y:S05]  /*4780*/  BSYNC B2 ;  /* 0x0000000000027941 */ /* 0x000fea0003800000 */
.L_x_453:
[----:B------:R-:W-:Y:S01]  /*4790*/  ISETP.NE.AND P3, PT, R96, RZ, PT ;  /* 0x000000ff6000720c */ /* 0x000fe20003f65270 */
[----:B------:R-:W-:-:S12]  /*47a0*/  BSSY B2, `(.L_x_457) ;  /* 0x0000037000027945 */ /* 0x000fd80003800000 */
[----:B------:R-:W-:Y:S05]  /*47b0*/  @!P3 BRA `(.L_x_458) ;  /* 0x0000000000d4b947 */ /* 0x000fea0003800000 */
[----:B-123--:R1:W2:Y:S01]  /*47c0*/  LDS.128 R40, [R46+0x4000] ;  /* 0x004000002e287984 */ /* 0x00e2a20000000c00 */
[----:B------:R-:W-:Y:S01]  /*47d0*/  ISETP.GE.AND P3, PT, R189, R117, PT ;  /* 0x00000075bd00720c */ /* 0x000fe20003f66270 */
[----:B------:R-:W-:-:S12]  /*47e0*/  BSSY B3, `(.L_x_459) ;  /* 0x0000031000037945 */ /* 0x000fd80003800000 */
[----:B-1----:R-:W-:Y:S05]  /*47f0*/  @P3 BRA `(.L_x_460) ;  /* 0x0000000000bc3947 */ /* 0x002fea0003800000 */
[--C-:B------:R-:W-:Y:S01]  /*4800*/  SHF.R.U64 R82, R82, 0x10, R83.reuse ;  /* 0x0000001052527819 */ /* 0x100fe20000001253 */
[----:B--2---:R-:W-:Y:S01]  /*4810*/  IMAD.U32 R87, R41, 0x10000, RZ ;  /* 0x0001000029577824 */ /* 0x004fe200078e00ff */
[----:B------:R-:W-:Y:S02]  /*4820*/  SHF.R.U32.HI R86, RZ, 0x10, R83 ;  /* 0x00000010ff567819 */ /* 0x000fe40000011653 */
[--C-:B------:R-:W-:Y:S02]  /*4830*/  SHF.R.U64 R83, R84, 0x10, R85.reuse ;  /* 0x0000001054537819 */ /* 0x100fe40000001255 */
[----:B------:R-:W-:Y:S02]  /*4840*/  SHF.R.U32.HI R84, RZ, 0x10, R85 ;  /* 0x00000010ff547819 */ /* 0x000fe40000011655 */
[----:B------:R-:W-:Y:S02]  /*4850*/  PRMT R85, R166, 0x5410, R83 ;  /* 0x00005410a6557816 */ /* 0x000fe40000000053 */
[----:B------:R-:W-:-:S02]  /*4860*/  PRMT R82, R167, 0x5432, R82 ;  /* 0x00005432a7527816 */ /* 0x000fc40000000052 */
[----:B------:R-:W-:Y:S02]  /*4870*/  LOP3.LUT R91, R41, 0xffff0000, RZ, 0xc0, !PT ;  /* 0xffff0000295b7812 */ /* 0x000fe400078ec0ff */
[C---:B------:R-:W-:Y:S01]  /*4880*/  LOP3.LUT R90, R85.reuse, 0xffff0000, RZ, 0xc0, !PT ;  /* 0xffff0000555a7812 */ /* 0x040fe200078ec0ff */
[----:B------:R-:W-:Y:S01]  /*4890*/  IMAD.U32 R85, R85, 0x10000, RZ ;  /* 0x0001000055557824 */ /* 0x000fe200078e00ff */
[----:B------:R-:W-:Y:S02]  /*48a0*/  PRMT R83, R168, 0x5432, R84 ;  /* 0x00005432a8537816 */ /* 0x000fe40000000054 */
[----:B------:R-:W-:Y:S01]  /*48b0*/  LOP3.LUT R41, R82, 0xffff0000, RZ, 0xc0, !PT ;  /* 0xffff000052297812 */ /* 0x000fe200078ec0ff */
[----:B------:R-:W-:Y:S01]  /*48c0*/  FMUL.FTZ R84, R91, R90 ;  /* 0x0000005a5b547220 */ /* 0x000fe20000410000 */
[----:B------:R-:W-:Y:S01]  /*48d0*/  PRMT R86, R166, 0x5432, R86 ;  /* 0x00005432a6567816 */ /* 0x000fe20000000056 */
[----:B------:R-:W-:Y:S02]  /*48e0*/  IMAD.U32 R82, R82, 0x10000, RZ ;  /* 0x0001000052527824 */ /* 0x000fe400078e00ff */
[-C--:B------:R-:W-:Y:S01]  /*48f0*/  FFMA.FTZ R84, R87, R41.reuse, -R84 ;  /* 0x0000002957547223 */ /* 0x080fe20000010854 */
[----:B------:R-:W-:Y:S01]  /*4900*/  FMUL.FTZ R41, R91, R41 ;  /* 0x000000295b297220 */ /* 0x000fe20000410000 */
[C---:B------:R-:W-:Y:S01]  /*4910*/  IMAD.U32 R91, R86.reuse, 0x10000, RZ ;  /* 0x00010000565b7824 */ /* 0x040fe200078e00ff */
[----:B------:R-:W-:-:S02]  /*4920*/  LOP3.LUT R86, R86, 0xffff0000, RZ, 0xc0, !PT ;  /* 0xffff000056567812 */ /* 0x000fc400078ec0ff */
        /* <DEDUP_REMOVED lines=28> */
.L_x_460:
[----:B------:R-:W-:Y:S05]  /*4af0*/  BSYNC B3 ;  /* 0x0000000000037941 */ /* 0x000fea0003800000 */
.L_x_459:
[----:B--2---:R4:W-:Y:S02]  /*4b00*/  STG.E.128 desc[UR58][R48.64+0xc0], R40 ;  /* 0x0000c02830007986 */ /* 0x0049e4000c101d3a */
.L_x_458:
[----:B------:R-:W-:Y:S05]  /*4b10*/  BSYNC B2 ;  /* 0x0000000000027941 */ /* 0x000fea0003800000 */
.L_x_457:
[----:B------:R-:W-:Y:S01]  /*4b20*/  ISETP.NE.AND P3, PT, R97, RZ, PT ;  /* 0x000000ff6100720c */ /* 0x000fe20003f65270 */
[----:B------:R-:W-:-:S12]  /*4b30*/  BSSY B2, `(.L_x_461) ;  /* 0x0000038000027945 */ /* 0x000fd80003800000 */
[----:B------:R-:W-:Y:S05]  /*4b40*/  @!P3 BRA `(.L_x_462) ;  /* 0x0000000000d8b947 */ /* 0x000fea0003800000 */
[----:B-1234-:R1:W2:Y:S01]  /*4b50*/  LDS.128 R40, [R47+0x8000] ;  /* 0x008000002f287984 */ /* 0x01e2a20000000c00 */
[----:B------:R-:W-:Y:S01]  /*4b60*/  ISETP.GE.AND P3, PT, R188, R117, PT ;  /* 0x00000075bc00720c */ /* 0x000fe20003f66270 */
[----:B------:R-:W-:-:S12]  /*4b70*/  BSSY B3, `(.L_x_463) ;  /* 0x0000032000037945 */ /* 0x000fd80003800000 */
[----:B-1----:R-:W-:Y:S05]  /*4b80*/  @P3 BRA `(.L_x_464) ;  /* 0x0000000000c03947 */ /* 0x002fea0003800000 */
[--C-:B------:R-:W-:Y:S02]  /*4b90*/  SHF.R.U64 R78, R78, 0x10, R79.reuse ;  /* 0x000000104e4e7819 */ /* 0x100fe4000000124f */
[----:B------:R-:W-:Y:S02]  /*4ba0*/  SHF.R.U32.HI R82, RZ, 0x10, R79 ;  /* 0x00000010ff527819 */ /* 0x000fe4000001164f */
[--C-:B------:R-:W-:Y:S02]  /*4bb0*/  SHF.R.U64 R79, R80, 0x10, R81.reuse ;  /* 0x00000010504f7819 */ /* 0x100fe40000001251 */
[----:B------:R-:W-:Y:S02]  /*4bc0*/  SHF.R.U32.HI R83, RZ, 0x10, R81 ;  /* 0x00000010ff537819 */ /* 0x000fe40000011651 */
[----:B------:R-:W-:Y:S01]  /*4bd0*/  PRMT R81, R165, 0x5410, R79 ;  /* 0x00005410a5517816 */ /* 0x000fe2000000004f */
[----:B--2---:R-:W-:Y:S01]  /*4be0*/  IMAD.U32 R79, R41, 0x10000, RZ ;  /* 0x00010000294f7824 */ /* 0x004fe200078e00ff */
[----:B------:R-:W-:-:S02]  /*4bf0*/  PRMT R78, R165, 0x5432, R78 ;  /* 0x00005432a54e7816 */ /* 0x000fc4000000004e */
[----:B------:R-:W-:Y:S02]  /*4c00*/  LOP3.LUT R86, R41, 0xffff0000, RZ, 0xc0, !PT ;  /* 0xffff000029567812 */ /* 0x000fe400078ec0ff */
[C---:B------:R-:W-:Y:S01]  /*4c10*/  LOP3.LUT R84, R81.reuse, 0xffff0000, RZ, 0xc0, !PT ;  /* 0xffff000051547812 */ /* 0x040fe200078ec0ff */
[----:B------:R-:W-:Y:S01]  /*4c20*/  IMAD.U32 R81, R81, 0x10000, RZ ;  /* 0x0001000051517824 */ /* 0x000fe200078e00ff */
[C---:B------:R-:W-:Y:S01]  /*4c30*/  LOP3.LUT R80, R78.reuse, 0xffff0000, RZ, 0xc0, !PT ;  /* 0xffff00004e507812 */ /* 0x040fe200078ec0ff */
[----:B------:R-:W-:Y:S02]  /*4c40*/  IMAD.U32 R78, R78, 0x10000, RZ ;  /* 0x000100004e4e7824 */ /* 0x000fe400078e00ff */
[C---:B------:R-:W-:Y:S02]  /*4c50*/  FMUL.FTZ R85, R86.reuse, R84 ;  /* 0x0000005456557220 */ /* 0x040fe40000410000 */
[-C--:B------:R-:W-:Y:S01]  /*4c60*/  FMUL.FTZ R41, R86, R80.reuse ;  /* 0x0000005056297220 */ /* 0x080fe20000410000 */
[C---:B------:R-:W-:Y:S01]  /*4c70*/  LOP3.LUT R86, R42.reuse, 0xffff0000, RZ, 0xc0, !PT ;  /* 0xffff00002a567812 */ /* 0x040fe200078ec0ff */
[----:B------:R-:W-:Y:S01]  /*4c80*/  FFMA.FTZ R80, R79, R80, -R85 ;  /* 0x000000504f507223 */ /* 0x000fe20000010855 */
[----:B------:R-:W-:-:S02]  /*4c90*/  IMAD.U32 R42, R42, 0x10000, RZ ;  /* 0x000100002a2a7824 */ /* 0x000fc400078e00ff */
[----:B------:R-:W-:Y:S01]  /*4ca0*/  FFMA.FTZ R79, R79, R84, R41 ;  /* 0x000000544f4f7223 */ /* 0x000fe20000010029 */
[C---:B------:R-:W-:Y:S02]  /*4cb0*/  PRMT R41, R164.reuse, 0x5432, R82 ;  /* 0x00005432a4297816 */ /* 0x040fe40000000052 */
[----:B------:R-:W-:Y:S02]  /*4cc0*/  PRMT R82, R164, 0x5410, R83 ;  /* 0x00005410a4527816 */ /* 0x000fe40000000053 */
[----:B------:R-:W-:Y:S01]  /*4cd0*/  F2FP.BF16.F32.PACK_AB R79, R79, R80 ;  /* 0x000000504f4f723e */ /* 0x000fe200000010ff */
[C---:B------:R-:W-:Y:S01]  /*4ce0*/  IMAD.U32 R84, R41.reuse, 0x10000, RZ ;  /* 0x0001000029547824 */ /* 0x040fe200078e00ff */
[----:B------:R-:W-:Y:S01]  /*4cf0*/  LOP3.LUT R41, R41, 0xffff0000, RZ, 0xc0, !PT ;  /* 0xffff000029297812 */ /* 0x000fe200078ec0ff */
[C---:B------:R-:W-:Y:S01]  /*4d00*/  IMAD.U32 R83, R82.reuse, 0x10000, RZ ;  /* 0x0001000052537824 */ /* 0x040fe200078e00ff */
[----:B------:R-:W-:-:S03]  /*4d10*/  LOP3.LUT R82, R82, 0xffff0000, RZ, 0xc0, !PT ;  /* 0xffff000052527812 */ /* 0x000fc600078ec0ff */
        /* <DEDUP_REMOVED lines=10> */
[C---:B------:R-:W-:Y:S01]  /*4dc0*/  LOP3.LUT R41, R40.reuse, 0xffff0000, RZ, 0xc0, !PT ;  /* 0xffff000028297812 */ /* 0x040fe200078ec0ff */
[----:B------:R-:W-:Y:S01]  /*4dd0*/  FFMA.FTZ R42, R43, R82, R42 ;  /* 0x000000522b2a7223 */ /* 0x000fe2000001002a */
[----:B------:R-:W-:-:S03]  /*4de0*/  IMAD.U32 R40, R40, 0x10000, RZ ;  /* 0x0001000028287824 */ /* 0x000fc600078e00ff */
[C---:B------:R-:W-:Y:S01]  /*4df0*/  FMUL.FTZ R43, R41.reuse, R81 ;  /* 0x00000051292b7220 */ /* 0x040fe20000410000 */
[-C--:B------:R-:W-:Y:S01]  /*4e00*/  FMUL.FTZ R41, R41, R78.reuse ;  /* 0x0000004e29297220 */ /* 0x080fe20000410000 */
[----:B------:R-:W-:Y:S02]  /*4e10*/  F2FP.BF16.F32.PACK_AB R42, R42, R83 ;  /* 0x000000532a2a723e */ /* 0x000fe400000010ff */
[C---:B------:R-:W-:Y:S01]  /*4e20*/  FFMA.FTZ R43, R40.reuse, R78, -R43 ;  /* 0x0000004e282b7223 */ /* 0x040fe2000001082b */
[----:B------:R-:W-:-:S05]  /*4e30*/  FFMA.FTZ R41, R40, R81, R41 ;  /* 0x0000005128297223 */ /* 0x000fca0000010029 */
[----:B------:R-:W-:Y:S01]  /*4e40*/  F2FP.BF16.F32.PACK_AB R41, R41, R43 ;  /* 0x0000002b2929723e */ /* 0x000fe200000010ff */
[----:B------:R-:W-:Y:S02]  /*4e50*/  IMAD.MOV.U32 R43, RZ, RZ, R42 ;  /* 0x000000ffff2b7224 */ /* 0x000fe400078e002a */
[----:B------:R-:W-:Y:S02]  /*4e60*/  IMAD.MOV.U32 R42, RZ, RZ, R85 ;  /* 0x000000ffff2a7224 */ /* 0x000fe400078e0055 */
[----:B------:R-:W-:Y:S02]  /*4e70*/  IMAD.MOV.U32 R40, RZ, RZ, R41 ;  /* 0x000000ffff287224 */ /* 0x000fe400078e0029 */
[----:B------:R-:W-:-:S07]  /*4e80*/  IMAD.MOV.U32 R41, RZ, RZ, R79 ;  /* 0x000000ffff297224 */ /* 0x000fce00078e004f */
.L_x_464:
[----:B------:R-:W-:Y:S05]  /*4e90*/  BSYNC B3 ;  /* 0x0000000000037941 */ /* 0x000fea0003800000 */
.L_x_463:
[----:B--2---:R1:W-:Y:S02]  /*4ea0*/  STG.E.128 desc[UR58][R48.64+0x100], R40 ;  /* 0x0001002830007986 */ /* 0x0043e4000c101d3a */
.L_x_462:
[----:B------:R-:W-:Y:S05]  /*4eb0*/  BSYNC B2 ;  /* 0x0000000000027941 */ /* 0x000fea0003800000 */
.L_x_461:
[----:B------:R-:W-:-:S13]  /*4ec0*/  ISETP.NE.AND P3, PT, R98, RZ, PT ;  /* 0x000000ff6200720c */ /* 0x000fda0003f65270 */
[----:B------:R-:W-:Y:S05]  /*4ed0*/  @!P3 BRA `(.L_x_444) ;  /* 0x0000000000d4b947 */ /* 0x000fea0003800000 */
[----:B-1234-:R1:W2:Y:S01]  /*4ee0*/  LDS.128 R40, [R46+0x8000] ;  /* 0x008000002e287984 */ /* 0x01e2a20000000c00 */
[----:B------:R-:W-:Y:S01]  /*4ef0*/  ISETP.GE.AND P3, PT, R190, R117, PT ;  /* 0x00000075be00720c */ /* 0x000fe20003f66270 */
[----:B------:R-:W-:-:S12]  /*4f00*/  BSSY B2, `(.L_x_465) ;  /* 0x0000031000027945 */ /* 0x000fd80003800000 */
[----:B-1----:R-:W-:Y:S05]  /*4f10*/  @P3 BRA `(.L_x_466) ;  /* 0x0000000000bc3947 */ /* 0x002fea0003800000 */
[----:B------:R-:W-:Y:S02]  /*4f20*/  SHF.R.U64 R78, R76, 0x10, R77 ;  /* 0x000000104c4e7819 */ /* 0x000fe4000000124d */
[----:B------:R-:W-:Y:S02]  /*4f30*/  SHF.R.U64 R74, R74, 0x10, R75 ;  /* 0x000000104a4a7819 */ /* 0x000fe4000000124b */
[----:B------:R-:W-:Y:S02]  /*4f40*/  SHF.R.U32.HI R76, RZ, 0x10, R77 ;  /* 0x00000010ff4c7819 */ /* 0x000fe4000001164d */
[----:B------:R-:W-:Y:S02]  /*4f50*/  PRMT R77, R161, 0x5432, R78 ;  /* 0x00005432a14d7816 */ /* 0x000fe4000000004e */
[----:B------:R-:W-:Y:S02]  /*4f60*/  PRMT R74, R162, 0x5432, R74 ;  /* 0x00005432a24a7816 */ /* 0x000fe4000000004a */
[C---:B--2---:R-:W-:Y:S01]  /*4f70*/  LOP3.LUT R81, R41.reuse, 0xffff0000, RZ, 0xc0, !PT ;  /* 0xffff000029517812 */ /* 0x044fe200078ec0ff */
[----:B------:R-:W-:Y:S01]  /*4f80*/  IMAD.U32 R41, R41, 0x10000, RZ ;  /* 0x0001000029297824 */ /* 0x000fe200078e00ff */
[C---:B------:R-:W-:Y:S01]  /*4f90*/  LOP3.LUT R78, R77.reuse, 0xffff0000, RZ, 0xc0, !PT ;  /* 0xffff00004d4e7812 */ /* 0x040fe200078ec0ff */
[----:B------:R-:W-:Y:S01]  /*4fa0*/  IMAD.U32 R77, R77, 0x10000, RZ ;  /* 0x000100004d4d7824 */ /* 0x000fe200078e00ff */
[C---:B------:R-:W-:Y:S01]  /*4fb0*/  LOP3.LUT R79, R74.reuse, 0xffff0000, RZ, 0xc0, !PT ;  /* 0xffff00004a4f7812 */ /* 0x040fe200078ec0ff */
[----:B------:R-:W-:Y:S01]  /*4fc0*/  IMAD.U32 R74, R74, 0x10000, RZ ;  /* 0x000100004a4a7824 */ /* 0x000fe200078e00ff */
[----:B------:R-:W-:Y:S01]  /*4fd0*/  SHF.R.U32.HI R75, RZ, 0x10, R75 ;  /* 0x00000010ff4b7819 */ /* 0x000fe2000001164b */
[-C--:B------:R-:W-:Y:S01]  /*4fe0*/  FMUL.FTZ R80, R81, R78.reuse ;  /* 0x0000004e51507220 */ /* 0x080fe20000410000 */
[----:B------:R-:W-:Y:S01]  /*4ff0*/  PRMT R76, R161, 0x5410, R76 ;  /* 0x00005410a14c7816 */ /* 0x000fe2000000004c */
[-C--:B------:R-:W-:Y:S01]  /*5000*/  FMUL.FTZ R81, R81, R79.reuse ;  /* 0x0000004f51517220 */ /* 0x080fe20000410000 */
[----:B------:R-:W-:Y:S01]  /*5010*/  PRMT R75, R162, 0x5410, R75 ;  /* 0x00005410a24b7816 */ /* 0x000fe2000000004b */
[C---:B------:R-:W-:Y:S01]  /*5020*/  FFMA.FTZ R80, R41.reuse, R79, -R80 ;  /* 0x0000004f29507223 */ /* 0x040fe20000010850 */
[----:B------:R-:W-:Y:S01]  /*5030*/  LOP3.LUT R82, R42, 0xffff0000, RZ, 0xc0, !PT ;  /* 0xffff00002a527812 */ /* 0x000fe200078ec0ff */
[----:B------:R-:W-:Y:S01]  /*5040*/  FFMA.FTZ R81, R41, R78, R81 ;  /* 0x0000004e29517223 */ /* 0x000fe20000010051 */
[C---:B------:R-:W-:Y:S01]  /*5050*/  IMAD.U32 R78, R76.reuse, 0x10000, RZ ;  /* 0x000100004c4e7824 */ /* 0x040fe200078e00ff */
[----:B------:R-:W-:Y:S01]  /*5060*/  LOP3.LUT R76, R76, 0xffff0000, RZ, 0xc0, !PT ;  /* 0xffff00004c4c7812 */ /* 0x000fe200078ec0ff */
[C---:B------:R-:W-:Y:S01]  /*5070*/  IMAD.U32 R79, R75.reuse, 0x10000, RZ ;  /* 0x000100004b4f7824 */ /* 0x040fe200078e00ff */
[----:B------:R-:W-:Y:S01]  /*5080*/  LOP3.LUT R75, R75, 0xffff0000, RZ, 0xc0, !PT ;  /* 0xffff00004b4b7812 */ /* 0x000fe200078ec0ff */
[----:B------:R-:W-:-:S02]  /*5090*/  IMAD.U32 R41, R42, 0x10000, RZ ;  /* 0x000100002a297824 */ /* 0x000fc400078e00ff */
[C---:B------:R-:W-:Y:S01]  /*50a0*/  FMUL.FTZ R42, R82.reuse, R78 ;  /* 0x0000004e522a7220 */ /* 0x040fe20000410000 */
[-C--:B------:R-:W-:Y:S01]  /*50b0*/  FMUL.FTZ R82, R82, R79.reuse ;  /* 0x0000004f52527220 */ /* 0x080fe20000410000 */
        /* <DEDUP_REMOVED lines=21> */
.L_x_466:
[----:B------:R-:W-:Y:S05]  /*5210*/  BSYNC B2 ;  /* 0x0000000000027941 */ /* 0x000fea0003800000 */
.L_x_465:
[----:B--2---:R1:W-:Y:S02]  /*5220*/  STG.E.128 desc[UR58][R48.64+0x140], R40 ;  /* 0x0001402830007986 */ /* 0x0043e4000c101d3a */
.L_x_444:
[----:B------:R-:W-:Y:S05]  /*5230*/  BSYNC B1 ;  /* 0x0000000000017941 */ /* 0x000fea0003800000 */
.L_x_443:
[----:B------:R-:W-:Y:S05]  /*5240*/  @P4 BRA `(.L_x_467) ;  /* 0x00000054008c4947 */ /* 0x000fea0003800000 */
[----:B------:R-:W-:Y:S01]  /*5250*/  ISETP.NE.AND P3, PT, R34, RZ, PT ;  /* 0x000000ff2200720c */ /* 0x000fe20003f65270 */
[----:B------:R-:W-:-:S12]  /*5260*/  BSSY B1, `(.L_x_468) ;  /* 0x0000036000017945 */ /* 0x000fd80003800000 */
[----:B------:R-:W-:Y:S05]  /*5270*/  @!P3 BRA `(.L_x_469) ;  /* 0x0000000000d0b947 */ /* 0x000fea0003800000 */
[----:B-1234-:R1:W2:Y:S01]  /*5280*/  LDS.128 R40, [R47+0x2000] ;  /* 0x002000002f287984 */ /* 0x01e2a20000000c00 */
[----:B------:R-:W-:Y:S01]  /*5290*/  ISETP.GE.AND P3, PT, R22, R117, PT ;  /* 0x000000751600720c */ /* 0x000fe20003f66270 */
[----:B------:R-:W-:-:S12]  /*52a0*/  BSSY B2, `(.L_x_470) ;  /* 0x0000030000027945 */ /* 0x000fd80003800000 */
[----:B-1----:R-:W-:Y:S05]  /*52b0*/  @P3 BRA `(.L_x_471) ;  /* 0x0000000000b83947 */ /* 0x002fea0003800000 */
[----:B------:R-:W-:Y:S01]  /*52c0*/  SHF.R.U64 R49, R70, 0x10, R71 ;  /* 0x0000001046317819 */ /* 0x000fe20000001247 */
[----:B--2---:R-:W-:Y:S01]  /*52d0*/  IMAD.U32 R78, R40, 0x10000, RZ ;  /* 0x00010000284e7824 */ /* 0x004fe200078e00ff */
[----:B------:R-:W-:Y:S02]  /*52e0*/  SHF.R.U64 R70, R72, 0x10, R73 ;  /* 0x0000001048467819 */ /* 0x000fe40000001249 */
[----:B------:R-:W-:Y:S02]  /*52f0*/  PRMT R49, R159, 0x5432, R49 ;  /* 0x000054329f317816 */ /* 0x000fe40000000031 */
[----:B------:R-:W-:Y:S02]  /*5300*/  PRMT R70, R163, 0x5410, R70 ;  /* 0x00005410a3467816 */ /* 0x000fe40000000046 */
[----:B------:R-:W-:Y:S02]  /*5310*/  LOP3.LUT R48, R41, 0xffff0000, RZ, 0xc0, !PT ;  /* 0xffff000029307812 */ /* 0x000fe400078ec0ff */
[C---:B------:R-:W-:Y:S01]  /*5320*/  LOP3.LUT R72, R70.reuse, 0xffff0000, RZ, 0xc0, !PT ;  /* 0xffff000046487812 */ /* 0x040fe200078ec0ff */
[----:B------:R-:W-:Y:S01]  /*5330*/  IMAD.U32 R70, R70, 0x10000, RZ ;  /* 0x0001000046467824 */ /* 0x000fe200078e00ff */
[C---:B------:R-:W-:Y:S01]  /*5340*/  LOP3.LUT R74, R49.reuse, 0xffff0000, RZ, 0xc0, !PT ;  /* 0xffff0000314a7812 */ /* 0x040fe200078ec0ff */
[----:B------:R-:W-:Y:S01]  /*5350*/  IMAD.U32 R49, R49, 0x10000, RZ ;  /* 0x0001000031317824 */ /* 0x000fe200078e00ff */
[----:B------:R-:W-:Y:S01]  /*5360*/  SHF.R.U32.HI R75, RZ, 0x10, R73 ;  /* 0x00000010ff4b7819 */ /* 0x000fe20000011649 */
[----:B------:R-:W-:Y:S01]  /*5370*/  IMAD.U32 R73, R41, 0x10000, RZ ;  /* 0x0001000029497824 */ /* 0x000fe200078e00ff */
[----:B------:R-:W-:Y:S01]  /*5380*/  SHF.R.U32.HI R71, RZ, 0x10, R71 ;  /* 0x00000010ff477819 */ /* 0x000fe20000011647 */
[C---:B------:R-:W-:Y:S01]  /*5390*/  FMUL.FTZ R41, R48.reuse, R72 ;  /* 0x0000004830297220 */ /* 0x040fe20000410000 */
[----:B------:R-:W-:Y:S01]  /*53a0*/  FMUL.FTZ R48, R48, R74 ;  /* 0x0000004a30307220 */ /* 0x000fe20000410000 */
[----:B------:R-:W-:-:S02]  /*53b0*/  PRMT R75, R163, 0x5432, R75 ;  /* 0x00005432a34b7816 */ /* 0x000fc4000000004b */
[----:B------:R-:W-:Y:S01]  /*53c0*/  PRMT R71, R160, 0x5410, R71 ;  /* 0x00005410a0477816 */ /* 0x000fe20000000047 */
[C---:B------:R-:W-:Y:S01]  /*53d0*/  FFMA.FTZ R72, R73.reuse, R72, R48 ;  /* 0x0000004849487223 */ /* 0x040fe20000010030 */
[----:B------:R-:W-:Y:S01]  /*53e0*/  FFMA.FTZ R41, R73, R74, -R41 ;  /* 0x0000004a49297223 */ /* 0x000fe20000010829 */
[C---:B------:R-:W-:Y:S01]  /*53f0*/  LOP3.LUT R48, R42.reuse, 0xffff0000, RZ, 0xc0, !PT ;  /* 0xffff00002a307812 */ /* 0x040fe200078ec0ff */
[C---:B------:R-:W-:Y:S01]  /*5400*/  IMAD.U32 R74, R75.reuse, 0x10000, RZ ;  /* 0x000100004b4a7824 */ /* 0x040fe200078e00ff */
[----:B------:R-:W-:Y:S01]  /*5410*/  LOP3.LUT R75, R75, 0xffff0000, RZ, 0xc0, !PT ;  /* 0xffff00004b4b7812 */ /* 0x000fe200078ec0ff */
[C---:B------:R-:W-:Y:S01]  /*5420*/  IMAD.U32 R76, R71.reuse, 0x10000, RZ ;  /* 0x00010000474c7824 */ /* 0x040fe200078e00ff */
[----:B------:R-:W-:Y:S01]  /*5430*/  LOP3.LUT R71, R71, 0xffff0000, RZ, 0xc0, !PT ;  /* 0xffff000047477812 */ /* 0x000fe200078ec0ff */
[----:B------:R-:W-:Y:S02]  /*5440*/  IMAD.U32 R73, R42, 0x10000, RZ ;  /* 0x000100002a497824 */ /* 0x000fe400078e00ff */
[C---:B------:R-:W-:Y:S01]  /*5450*/  FMUL.FTZ R77, R48.reuse, R74 ;  /* 0x0000004a304d7220 */ /* 0x040fe20000410000 */
[----:B------:R-:W-:Y:S01]  /*5460*/  LOP3.LUT R42, R43, 0xffff0000, RZ, 0xc0, !PT ;  /* 0xffff00002b2a7812 */ /* 0x000fe200078ec0ff */
[-C--:B------:R-:W-:Y:S01]  /*5470*/  FMUL.FTZ R48, R48, R76.reuse ;  /* 0x0000004c30307220 */ /* 0x080fe20000410000 */
[----:B------:R-:W-:Y:S01]  /*5480*/  LOP3.LUT R40, R40, 0xffff0000, RZ, 0xc0, !PT ;  /* 0xffff000028287812 */ /* 0x000fe200078ec0ff */
[----:B------:R-:W-:Y:S01]  /*5490*/  FFMA.FTZ R77, R73, R76, -R77 ;  /* 0x0000004c494d7223 */ /* 0x000fe2000001084d */
[----:B------:R-:W-:-:S02]  /*54a0*/  IMAD.U32 R43, R43, 0x10000, RZ ;  /* 0x000100002b2b7824 */ /* 0x000fc400078e00ff */
[----:B------:R-:W-:Y:S01]  /*54b0*/  FFMA.FTZ R48, R73, R74, R48 ;  /* 0x0000004a49307223 */ /* 0x000fe20000010030 */
[C---:B------:R-:W-:Y:S01]  /*54c0*/  FMUL.FTZ R73, R42.reuse, R75 ;  /* 0x0000004b2a497220 */ /* 0x040fe20000410000 */
[----:B------:R-:W-:Y:S01]  /*54d0*/  FMUL.FTZ R74, R42, R71 ;  /* 0x000000472a4a7220 */ /* 0x000fe20000410000 */
[CC--:B------:R-:W-:Y:S01]  /*54e0*/  FMUL.FTZ R42, R40.reuse, R70.reuse ;  /* 0x00000046282a7220 */ /* 0x0c0fe20000410000 */
[----:B------:R-:W-:Y:S01]  /*54f0*/  FMUL.FTZ R40, R40, R49 ;  /* 0x0000003128287220 */ /* 0x000fe20000410000 */
[C---:B------:R-:W-:Y:S01]  /*5500*/  FFMA.FTZ R73, R43.reuse, R71, -R73 ;  /* 0x000000472b497223 */ /* 0x040fe20000010849 */
[----:B------:R-:W-:Y:S01]  /*5510*/  FFMA.FTZ R74, R43, R75, R74 ;  /* 0x0000004b2b4a7223 */ /* 0x000fe2000001004a */
[C---:B------:R-:W-:Y:S01]  /*5520*/  FFMA.FTZ R42, R78.reuse, R49, -R42 ;  /* 0x000000314e2a7223 */ /* 0x040fe2000001082a */
[----:B------:R-:W-:Y:S01]  /*5530*/  FFMA.FTZ R40, R78, R70, R40 ;  /* 0x000000464e287223 */ /* 0x000fe20000010028 */
[----:B------:R-:W-:Y:S02]  /*5540*/  F2FP.BF16.F32.PACK_AB R48, R48, R77 ;  /* 0x0000004d3030723e */ /* 0x000fe400000010ff */
[----:B------:R-:W-:-:S02]  /*5550*/  F2FP.BF16.F32.PACK_AB R73, R74, R73 ;  /* 0x000000494a49723e */ /* 0x000fc400000010ff */
[----:B------:R-:W-:Y:S01]  /*5560*/  F2FP.BF16.F32.PACK_AB R40, R40, R42 ;  /* 0x0000002a2828723e */ /* 0x000fe200000010ff */
[----:B------:R-:W-:Y:S01]  /*5570*/  IMAD.MOV.U32 R42, RZ, RZ, R48 ;  /* 0x000000ffff2a7224 */ /* 0x000fe200078e0030 */
[----:B------:R-:W-:Y:S01]  /*5580*/  F2FP.BF16.F32.PACK_AB R41, R72, R41 ;  /* 0x000000294829723e */ /* 0x000fe200000010ff */
[----:B------:R-:W-:-:S07]  /*5590*/  IMAD.MOV.U32 R43, RZ, RZ, R73 ;  /* 0x000000ffff2b7224 */ /* 0x000fce00078e0049 */
.L_x_471:
[----:B------:R-:W-:Y:S05]  /*55a0*/  BSYNC B2 ;  /* 0x0000000000027941 */ /* 0x000fea0003800000 */
.L_x_470:
[----:B--2---:R1:W-:Y:S02]  /*55b0*/  STG.E.128 desc[UR58][R44.64], R40 ;  /* 0x000000282c007986 */ /* 0x0043e4000c101d3a */
.L_x_469:
[----:B------:R-:W-:Y:S05]  /*55c0*/  BSYNC B1 ;  /* 0x0000000000017941 */ /* 0x000fea0003800000 */
.L_x_468:
        /* <DEDUP_REMOVED lines=9> */
[----:B------:R-:W-:Y:S01]  /*5660*/  SHF.R.U64 R48, R66, 0x10, R67 ;  /* 0x0000001042307819 */ /* 0x000fe20000001243 */
[----:B------:R-:W-:Y:S01]  /*5670*/  IMAD.U32 R71, R40, 0x10000, RZ ;  /* 0x0001000028477824 */ /* 0x000fe200078e00ff */
[----:B------:R-:W-:Y:S02]  /*5680*/  SHF.R.U32.HI R69, RZ, 0x10, R69 ;  /* 0x00000010ff457819 */ /* 0x000fe40000011645 */
[----:B------:R-:W-:Y:S02]  /*5690*/  SHF.R.U32.HI R66, RZ, 0x10, R67 ;  /* 0x00000010ff427819 */ /* 0x000fe40000011643 */
[----:B------:R-:W-:Y:S02]  /*56a0*/  PRMT R49, R159, 0x5410, R49 ;  /* 0x000054109f317816 */ /* 0x000fe40000000031 */
[----:B------:R-:W-:Y:S01]  /*56b0*/  PRMT R160, R160, 0x5432, R69 ;  /* 0x00005432a0a07816 */ /* 0x000fe20000000045 */
[----:B------:R-:W-:Y:S01]  /*56c0*/  IMAD.U32 R69, R41, 0x10000, RZ ;  /* 0x0001000029457824 */ /* 0x000fe200078e00ff */
[----:B------:R-:W-:-:S02]  /*56d0*/  PRMT R48, R158, 0x5410, R48 ;  /* 0x000054109e307816 */ /* 0x000fc40000000030 */
[----:B------:R-:W-:Y:S01]  /*56e0*/  PRMT R66, R158, 0x5432, R66 ;  /* 0x000054329e427816 */ /* 0x000fe20000000042 */
[----:B------:R-:W-:Y:S01]  /*56f0*/  IMAD.U32 R72, R160, 0x10000, RZ ;  /* 0x00010000a0487824 */ /* 0x000fe200078e00ff */
[----:B------:R-:W-:Y:S02]  /*5700*/  LOP3.LUT R75, R41, 0xffff0000, RZ, 0xc0, !PT ;  /* 0xffff0000294b7812 */ /* 0x000fe400078ec0ff */
[----:B------:R-:W-:Y:S01]  /*5710*/  LOP3.LUT R42, R42, 0xffff0000, RZ, 0xc0, !PT ;  /* 0xffff00002a2a7812 */ /* 0x000fe200078ec0ff */
[----:B------:R-:W-:Y:S01]  /*5720*/  IMAD.U32 R73, R66, 0x10000, RZ ;  /* 0x0001000042497824 */ /* 0x000fe200078e00ff */
[C---:B------:R-:W-:Y:S01]  /*5730*/  LOP3.LUT R41, R49.reuse, 0xffff0000, RZ, 0xc0, !PT ;  /* 0xffff000031297812 */ /* 0x040fe200078ec0ff */
[----:B------:R-:W-:Y:S01]  /*5740*/  IMAD.U32 R49, R49, 0x10000, RZ ;  /* 0x0001000031317824 */ /* 0x000fe200078e00ff */
[----:B------:R-:W-:Y:S01]  /*5750*/  LOP3.LUT R70, R48, 0xffff0000, RZ, 0xc0, !PT ;  /* 0xffff000030467812 */ /* 0x000fe200078ec0ff */
[C---:B------:R-:W-:Y:S01]  /*5760*/  FMUL.FTZ R76, R42.reuse, R72 ;  /* 0x000000482a4c7220 */ /* 0x040fe20000410000 */
[----:B------:R-:W-:Y:S01]  /*5770*/  LOP3.LUT R67, R43, 0xffff0000, RZ, 0xc0, !PT ;  /* 0xffff00002b437812 */ /* 0x000fe200078ec0ff */
[C---:B------:R-:W-:Y:S01]  /*5780*/  FMUL.FTZ R74, R75.reuse, R41 ;  /* 0x000000294b4a7220 */ /* 0x040fe20000410000 */
[----:B------:R-:W-:Y:S01]  /*5790*/  FMUL.FTZ R42, R42, R73 ;  /* 0x000000492a2a7220 */ /* 0x000fe20000410000 */
[----:B------:R-:W-:Y:S01]  /*57a0*/  FMUL.FTZ R75, R75, R70 ;  /* 0x000000464b4b7220 */ /* 0x000fe20000410000 */
[----:B------:R-:W-:Y:S01]  /*57b0*/  LOP3.LUT R160, R160, 0xffff0000, RZ, 0xc0, !PT ;  /* 0xffff0000a0a07812 */ /* 0x000fe200078ec0ff */
[----:B------:R-:W-:Y:S01]  /*57c0*/  IMAD.U32 R48, R48, 0x10000, RZ ;  /* 0x0001000030307824 */ /* 0x000fe200078e00ff */
[----:B------:R-:W-:Y:S01]  /*57d0*/  LOP3.LUT R66, R66, 0xffff0000, RZ, 0xc0, !PT ;  /* 0xffff000042427812 */ /* 0x000fe200078ec0ff */
[----:B------:R-:W-:Y:S01]  /*57e0*/  FFMA.FTZ R75, R69, R41, R75 ;  /* 0x00000029454b7223 */ /* 0x000fe2000001004b */
[----:B------:R-:W-:Y:S01]  /*57f0*/  LOP3.LUT R40, R40, 0xffff0000, RZ, 0xc0, !PT ;  /* 0xffff000028287812 */ /* 0x000fe200078ec0ff */
[C---:B------:R-:W-:Y:S01]  /*5800*/  FFMA.FTZ R76, R68.reuse, R73, -R76 ;  /* 0x00000049444c7223 */ /* 0x040fe2000001084c */
[----:B------:R-:W-:Y:S01]  /*5810*/  FFMA.FTZ R42, R68, R72, R42 ;  /* 0x00000048442a7223 */ /* 0x000fe2000001002a */
[C---:B------:R-:W-:Y:S01]  /*5820*/  FMUL.FTZ R41, R67.reuse, R160 ;  /* 0x000000a043297220 */ /* 0x040fe20000410000 */
[----:B------:R-:W-:Y:S01]  /*5830*/  FMUL.FTZ R68, R67, R66 ;  /* 0x0000004243447220 */ /* 0x000fe20000410000 */
[----:B------:R-:W-:-:S02]  /*5840*/  IMAD.U32 R43, R43, 0x10000, RZ ;  /* 0x000100002b2b7824 */ /* 0x000fc400078e00ff */
[----:B------:R-:W-:Y:S01]  /*5850*/  FFMA.FTZ R74, R69, R70, -R74 ;  /* 0x00000046454a7223 */ /* 0x000fe2000001084a */
[CC--:B------:R-:W-:Y:S01]  /*5860*/  FMUL.FTZ R67, R40.reuse, R49.reuse ;  /* 0x0000003128437220 */ /* 0x0c0fe20000410000 */
[----:B------:R-:W-:Y:S01]  /*5870*/  FMUL.FTZ R40, R40, R48 ;  /* 0x0000003028287220 */ /* 0x000fe20000410000 */
[C---:B------:R-:W-:Y:S01]  /*5880*/  FFMA.FTZ R41, R43.reuse, R66, -R41 ;  /* 0x000000422b297223 */ /* 0x040fe20000010829 */
[----:B------:R-:W-:Y:S01]  /*5890*/  FFMA.FTZ R68, R43, R160, R68 ;  /* 0x000000a02b447223 */ /* 0x000fe20000010044 */
[C---:B------:R-:W-:Y:S01]  /*58a0*/  FFMA.FTZ R67, R71.reuse, R48, -R67 ;  /* 0x0000003047437223 */ /* 0x040fe20000010843 */
[----:B------:R-:W-:Y:S01]  /*58b0*/  FFMA.FTZ R40, R71, R49, R40 ;  /* 0x0000003147287223 */ /* 0x000fe20000010028 */
[----:B------:R-:W-:Y:S02]  /*58c0*/  F2FP.BF16.F32.PACK_AB R74, R75, R74 ;  /* 0x0000004a4b4a723e */ /* 0x000fe400000010ff */
[----:B------:R-:W-:Y:S02]  /*58d0*/  F2FP.BF16.F32.PACK_AB R43, R68, R41 ;  /* 0x00000029442b723e */ /* 0x000fe400000010ff */
[----:B------:R-:W-:Y:S01]  /*58e0*/  F2FP.BF16.F32.PACK_AB R42, R42, R76 ;  /* 0x0000004c2a2a723e */ /* 0x000fe200000010ff */
[----:B------:R-:W-:Y:S01]  /*58f0*/  IMAD.MOV.U32 R41, RZ, RZ, R74 ;  /* 0x000000ffff297224 */ /* 0x000fe200078e004a */
[----:B------:R-:W-:-:S07]  /*5900*/  F2FP.BF16.F32.PACK_AB R40, R40, R67 ;  /* 0x000000432828723e */ /* 0x000fce00000010ff */
.L_x_475:
[----:B------:R-:W-:Y:S05]  /*5910*/  BSYNC B2 ;  /* 0x0000000000027941 */ /* 0x000fea0003800000 */
.L_x_474:
[----:B--2---:R1:W-:Y:S02]  /*5920*/  STG.E.128 desc[UR58][R44.64+0x40], R40 ;  /* 0x000040282c007986 */ /* 0x0043e4000c101d3a */
.L_x_473:
[----:B------:R-:W-:Y:S05]  /*5930*/  BSYNC B1 ;  /* 0x0000000000017941 */ /* 0x000fea0003800000 */
.L_x_472:
        /* <DEDUP_REMOVED lines=11> */
[----:B------:R-:W-:Y:S02]  /*59f0*/  PRMT R48, R157, 0x5410, R48 ;  /* 0x000054109d307816 */ /* 0x000fe40000000030 */
[----:B------:R-:W-:Y:S01]  /*5a00*/  SHF.R.U32.HI R66, RZ, 0x10, R65 ;  /* 0x00000010ff427819 */ /* 0x000fe20000011641 */
[----:B------:R-:W-:Y:S01]  /*5a10*/  IMAD.U32 R65, R40, 0x10000, RZ ;  /* 0x0001000028417824 */ /* 0x000fe200078e00ff */
[----:B------:R-:W-:Y:S02]  /*5a20*/  PRMT R49, R156, 0x5410, R49 ;  /* 0x000054109c317816 */ /* 0x000fe40000000031 */
[----:B------:R-:W-:-:S02]  /*5a30*/  SHF.R.U32.HI R63, RZ, 0x10, R63 ;  /* 0x00000010ff3f7819 */ /* 0x000fc4000001163f */
[----:B------:R-:W-:Y:S02]  /*5a40*/  LOP3.LUT R41, R41, 0xffff0000, RZ, 0xc0, !PT ;  /* 0xffff000029297812 */ /* 0x000fe400078ec0ff */
[C---:B------:R-:W-:Y:S01]  /*5a50*/  LOP3.LUT R70, R48.reuse, 0xffff0000, RZ, 0xc0, !PT ;  /* 0xffff000030467812 */ /* 0x040fe200078ec0ff */
[----:B------:R-:W-:Y:S01]  /*5a60*/  IMAD.U32 R48, R48, 0x10000, RZ ;  /* 0x0001000030307824 */ /* 0x000fe200078e00ff */
[----:B------:R-:W-:Y:S02]  /*5a70*/  PRMT R66, R157, 0x5432, R66 ;  /* 0x000054329d427816 */ /* 0x000fe40000000042 */
[----:B------:R-:W-:Y:S01]  /*5a80*/  LOP3.LUT R72, R49, 0xffff0000, RZ, 0xc0, !PT ;  /* 0xffff000031487812 */ /* 0x000fe200078ec0ff */
[C---:B------:R-:W-:Y:S01]  /*5a90*/  FMUL.FTZ R67, R41.reuse, R70 ;  /* 0x0000004629437220 */ /* 0x040fe20000410000 */
[----:B------:R-:W-:Y:S01]  /*5aa0*/  PRMT R63, R156, 0x5432, R63 ;  /* 0x000054329c3f7816 */ /* 0x000fe2000000003f */
[----:B------:R-:W-:Y:S01]  /*5ab0*/  IMAD.U32 R69, R66, 0x10000, RZ ;  /* 0x0001000042457824 */ /* 0x000fe200078e00ff */
[----:B------:R-:W-:Y:S01]  /*5ac0*/  LOP3.LUT R42, R42, 0xffff0000, RZ, 0xc0, !PT ;  /* 0xffff00002a2a7812 */ /* 0x000fe200078ec0ff */
[-C--:B------:R-:W-:Y:S01]  /*5ad0*/  FMUL.FTZ R41, R41, R72.reuse ;  /* 0x0000004829297220 */ /* 0x080fe20000410000 */
[----:B------:R-:W-:Y:S01]  /*5ae0*/  FFMA.FTZ R67, R68, R72, -R67 ;  /* 0x0000004844437223 */ /* 0x000fe20000010843 */
[----:B------:R-:W-:Y:S01]  /*5af0*/  IMAD.U32 R71, R63, 0x10000, RZ ;  /* 0x000100003f477824 */ /* 0x000fe200078e00ff */
[----:B------:R-:W-:Y:S01]  /*5b00*/  LOP3.LUT R40, R40, 0xffff0000, RZ, 0xc0, !PT ;  /* 0xffff000028287812 */ /* 0x000fe200078ec0ff */
[----:B------:R-:W-:Y:S01]  /*5b10*/  FMUL.FTZ R73, R42, R69 ;  /* 0x000000452a497220 */ /* 0x000fe20000410000 */
[----:B------:R-:W-:Y:S01]  /*5b20*/  FFMA.FTZ R68, R68, R70, R41 ;  /* 0x0000004644447223 */ /* 0x000fe20000010029 */
[-C--:B------:R-:W-:Y:S01]  /*5b30*/  FMUL.FTZ R41, R42, R71.reuse ;  /* 0x000000472a297220 */ /* 0x080fe20000410000 */
[----:B------:R-:W-:Y:S01]  /*5b40*/  LOP3.LUT R62, R43, 0xffff0000, RZ, 0xc0, !PT ;  /* 0xffff00002b3e7812 */ /* 0x000fe200078ec0ff */
[----:B------:R-:W-:Y:S01]  /*5b50*/  IMAD.U32 R49, R49, 0x10000, RZ ;  /* 0x0001000031317824 */ /* 0x000fe200078e00ff */
[----:B------:R-:W-:Y:S01]  /*5b60*/  LOP3.LUT R66, R66, 0xffff0000, RZ, 0xc0, !PT ;  /* 0xffff000042427812 */ /* 0x000fe200078ec0ff */
[C---:B------:R-:W-:Y:S01]  /*5b70*/  FFMA.FTZ R73, R64.reuse, R71, -R73 ;  /* 0x0000004740497223 */ /* 0x040fe20000010849 */
[----:B------:R-:W-:Y:S01]  /*5b80*/  LOP3.LUT R63, R63, 0xffff0000, RZ, 0xc0, !PT ;  /* 0xffff00003f3f7812 */ /* 0x000fe200078ec0ff */
[----:B------:R-:W-:Y:S01]  /*5b90*/  FFMA.FTZ R64, R64, R69, R41 ;  /* 0x0000004540407223 */ /* 0x000fe20000010029 */
[C---:B------:R-:W-:Y:S01]  /*5ba0*/  FMUL.FTZ R42, R40.reuse, R48 ;  /* 0x00000030282a7220 */ /* 0x040fe20000410000 */
[----:B------:R-:W-:Y:S01]  /*5bb0*/  FMUL.FTZ R41, R40, R49 ;  /* 0x0000003128297220 */ /* 0x000fe20000410000 */
[----:B------:R-:W-:-:S02]  /*5bc0*/  IMAD.U32 R43, R43, 0x10000, RZ ;  /* 0x000100002b2b7824 */ /* 0x000fc400078e00ff */
[C---:B------:R-:W-:Y:S01]  /*5bd0*/  FMUL.FTZ R70, R62.reuse, R66 ;  /* 0x000000423e467220 */ /* 0x040fe20000410000 */
        /* <DEDUP_REMOVED lines=9> */
[----:B------:R-:W-:Y:S01]  /*5c70*/  F2FP.BF16.F32.PACK_AB R43, R69, R70 ;  /* 0x00000046452b723e */ /* 0x000fe200000010ff */
[----:B------:R-:W-:-:S07]  /*5c80*/  IMAD.MOV.U32 R42, RZ, RZ, R64 ;  /* 0x000000ffff2a7224 */ /* 0x000fce00078e0040 */
.L_x_479:
[----:B------:R-:W-:Y:S05]  /*5c90*/  BSYNC B2 ;  /* 0x0000000000027941 */ /* 0x000fea0003800000 */
.L_x_478:
[----:B--2---:R1:W-:Y:S02]  /*5ca0*/  STG.E.128 desc[UR58][R44.64+0x80], R40 ;  /* 0x000080282c007986 */ /* 0x0043e4000c101d3a */
.L_x_477:
[----:B------:R-:W-:Y:S05]  /*5cb0*/  BSYNC B1 ;  /* 0x0000000000017941 */ /* 0x000fea0003800000 */
.L_x_476:
        /* <DEDUP_REMOVED lines=12> */
[----:B------:R-:W-:Y:S02]  /*5d80*/  PRMT R60, R155, 0x5410, R60 ;  /* 0x000054109b3c7816 */ /* 0x000fe4000000003c */
[----:B------:R-:W-:Y:S02]  /*5d90*/  PRMT R49, R154, 0x5410, R49 ;  /* 0x000054109a317816 */ /* 0x000fe40000000031 */
[----:B------:R-:W-:-:S02]  /*5da0*/  SHF.R.U32.HI R59, RZ, 0x10, R59 ;  /* 0x00000010ff3b7819 */ /* 0x000fc4000001163b */
[----:B------:R-:W-:Y:S02]  /*5db0*/  PRMT R155, R155, 0x5432, R62 ;  /* 0x000054329b9b7816 */ /* 0x000fe4000000003e */
[----:B------:R-:W-:Y:S01]  /*5dc0*/  LOP3.LUT R61, R41, 0xffff0000, RZ, 0xc0, !PT ;  /* 0xffff0000293d7812 */ /* 0x000fe200078ec0ff */
[----:B------:R-:W-:Y:S01]  /*5dd0*/  IMAD.U32 R41, R40, 0x10000, RZ ;  /* 0x0001000028297824 */ /* 0x000fe200078e00ff */
[----:B------:R-:W-:Y:S02]  /*5de0*/  LOP3.LUT R64, R60, 0xffff0000, RZ, 0xc0, !PT ;  /* 0xffff00003c407812 */ /* 0x000fe400078ec0ff */
[----:B------:R-:W-:Y:S02]  /*5df0*/  LOP3.LUT R62, R49, 0xffff0000, RZ, 0xc0, !PT ;  /* 0xffff0000313e7812 */ /* 0x000fe400078ec0ff */
[----:B------:R-:W-:Y:S01]  /*5e00*/  PRMT R154, R154, 0x5432, R59 ;  /* 0x000054329a9a7816 */ /* 0x000fe2000000003b */
[C---:B------:R-:W-:Y:S01]  /*5e10*/  FMUL.FTZ R66, R61.reuse, R64 ;  /* 0x000000403d427220 */ /* 0x040fe20000410000 */
[----:B------:R-:W-:Y:S01]  /*5e20*/  LOP3.LUT R58, R42, 0xffff0000, RZ, 0xc0, !PT ;  /* 0xffff00002a3a7812 */ /* 0x000fe200078ec0ff */
[----:B------:R-:W-:Y:S01]  /*5e30*/  FMUL.FTZ R67, R61, R62 ;  /* 0x0000003e3d437220 */ /* 0x000fe20000410000 */
[----:B------:R-:W-:Y:S01]  /*5e40*/  IMAD.U32 R59, R155, 0x10000, RZ ;  /* 0x000100009b3b7824 */ /* 0x000fe200078e00ff */
[----:B------:R-:W-:Y:S01]  /*5e50*/  LOP3.LUT R61, R40, 0xffff0000, RZ, 0xc0, !PT ;  /* 0xffff0000283d7812 */ /* 0x000fe200078ec0ff */
[----:B------:R-:W-:-:S02]  /*5e60*/  IMAD.U32 R65, R154, 0x10000, RZ ;  /* 0x000100009a417824 */ /* 0x000fc400078e00ff */
[C---:B------:R-:W-:Y:S01]  /*5e70*/  FFMA.FTZ R40, R63.reuse, R62, -R66 ;  /* 0x0000003e3f287223 */ /* 0x040fe20000010842 */
[----:B------:R-:W-:Y:S01]  /*5e80*/  FFMA.FTZ R63, R63, R64, R67 ;  /* 0x000000403f3f7223 */ /* 0x000fe20000010043 */
[----:B------:R-:W-:Y:S01]  /*5e90*/  LOP3.LUT R42, R43, 0xffff0000, RZ, 0xc0, !PT ;  /* 0xffff00002b2a7812 */ /* 0x000fe200078ec0ff */
[C---:B------:R-:W-:Y:S01]  /*5ea0*/  FMUL.FTZ R69, R58.reuse, R59 ;  /* 0x0000003b3a457220 */ /* 0x040fe20000410000 */
[-C--:B------:R-:W-:Y:S01]  /*5eb0*/  FMUL.FTZ R67, R58, R65.reuse ;  /* 0x000000413a437220 */ /* 0x080fe20000410000 */
[----:B------:R-:W-:Y:S01]  /*5ec0*/  LOP3.LUT R155, R155, 0xffff0000, RZ, 0xc0, !PT ;  /* 0xffff00009b9b7812 */ /* 0x000fe200078ec0ff */
[----:B------:R-:W-:Y:S01]  /*5ed0*/  IMAD.U32 R62, R60, 0x10000, RZ ;  /* 0x000100003c3e7824 */ /* 0x000fe200078e00ff */
[----:B------:R-:W-:Y:S01]  /*5ee0*/  LOP3.LUT R154, R154, 0xffff0000, RZ, 0xc0, !PT ;  /* 0xffff00009a9a7812 */ /* 0x000fe200078ec0ff */
[----:B------:R-:W-:Y:S02]  /*5ef0*/  IMAD.U32 R60, R49, 0x10000, RZ ;  /* 0x00010000313c7824 */ /* 0x000fe400078e00ff */
[C---:B------:R-:W-:Y:S01]  /*5f00*/  FFMA.FTZ R58, R48.reuse, R65, -R69 ;  /* 0x00000041303a7223 */ /* 0x040fe20000010845 */
[----:B------:R-:W-:Y:S01]  /*5f10*/  FFMA.FTZ R67, R48, R59, R67 ;  /* 0x0000003b30437223 */ /* 0x000fe20000010043 */
[C---:B------:R-:W-:Y:S01]  /*5f20*/  FMUL.FTZ R48, R42.reuse, R155 ;  /* 0x0000009b2a307220 */ /* 0x040fe20000410000 */
[----:B------:R-:W-:Y:S01]  /*5f30*/  FMUL.FTZ R64, R42, R154 ;  /* 0x0000009a2a407220 */ /* 0x000fe20000410000 */
[----:B------:R-:W-:Y:S01]  /*5f40*/  FMUL.FTZ R42, R61, R62 ;  /* 0x0000003e3d2a7220 */ /* 0x000fe20000410000 */
[----:B------:R-:W-:-:S02]  /*5f50*/  IMAD.U32 R43, R43, 0x10000, RZ ;  /* 0x000100002b2b7824 */ /* 0x000fc400078e00ff */
[----:B------:R-:W-:Y:S01]  /*5f60*/  FMUL.FTZ R61, R61, R60 ;  /* 0x0000003c3d3d7220 */ /* 0x000fe20000410000 */
[----:B------:R-:W-:Y:S01]  /*5f70*/  F2FP.BF16.F32.PACK_AB R58, R67, R58 ;  /* 0x0000003a433a723e */ /* 0x000fe200000010ff */
[----:B------:R-:W-:Y:S01]  /*5f80*/  FFMA.FTZ R42, R41, R60, -R42 ;  /* 0x0000003c292a7223 */ /* 0x000fe2000001082a */
[----:B------:R-:W-:Y:S01]  /*5f90*/  FFMA.FTZ R48, R43, R154, -R48 ;  /* 0x0000009a2b307223 */ /* 0x000fe20000010830 */
[----:B------:R-:W-:Y:S01]  /*5fa0*/  FFMA.FTZ R61, R41, R62, R61 ;  /* 0x0000003e293d7223 */ /* 0x000fe2000001003d */
[----:B------:R-:W-:Y:S01]  /*5fb0*/  FFMA.FTZ R43, R43, R155, R64 ;  /* 0x0000009b2b2b7223 */ /* 0x000fe20000010040 */
[----:B------:R-:W-:-:S03]  /*5fc0*/  F2FP.BF16.F32.PACK_AB R41, R63, R40 ;  /* 0x000000283f29723e */ /* 0x000fc600000010ff */
[----:B------:R-:W-:Y:S01]  /*5fd0*/  F2FP.BF16.F32.PACK_AB R40, R61, R42 ;  /* 0x0000002a3d28723e */ /* 0x000fe200000010ff */
[----:B------:R-:W-:Y:S01]  /*5fe0*/  IMAD.MOV.U32 R42, RZ, RZ, R58 ;  /* 0x000000ffff2a7224 */ /* 0x000fe200078e003a */
[----:B------:R-:W-:-:S07]  /*5ff0*/  F2FP.BF16.F32.PACK_AB R43, R43, R48 ;  /* 0x000000302b2b723e */ /* 0x000fce00000010ff */
.L_x_483:
[----:B------:R-:W-:Y:S05]  /*6000*/  BSYNC B2 ;  /* 0x0000000000027941 */ /* 0x000fea0003800000 */
.L_x_482:
[----:B--2---:R1:W-:Y:S02]  /*6010*/  STG.E.128 desc[UR58][R44.64+0xc0], R40 ;  /* 0x0000c0282c007986 */ /* 0x0043e4000c101d3a */
.L_x_481:
[----:B------:R-:W-:Y:S05]  /*6020*/  BSYNC B1 ;  /* 0x0000000000017941 */ /* 0x000fea0003800000 */
.L_x_480:
        /* <DEDUP_REMOVED lines=9> */
[--C-:B------:R-:W-:Y:S02]  /*60c0*/  SHF.R.U64 R49, R56, 0x10, R57.reuse ;  /* 0x0000001038317819 */ /* 0x100fe40000001239 */
[----:B------:R-:W-:Y:S02]  /*60d0*/  SHF.R.U32.HI R57, RZ, 0x10, R57 ;  /* 0x00000010ff397819 */ /* 0x000fe40000011639 */
[----:B------:R-:W-:Y:S02]  /*60e0*/  SHF.R.U32.HI R48, RZ, 0x10, R55 ;  /* 0x00000010ff307819 */ /* 0x000fe40000011637 */
[----:B------:R-:W-:Y:S02]  /*60f0*/  PRMT R55, R153, 0x5432, R58 ;  /* 0x0000543299377816 */ /* 0x000fe4000000003a */
[----:B------:R-:W-:-:S02]  /*6100*/  PRMT R58, R148, 0x5432, R49 ;  /* 0x00005432943a7816 */ /* 0x000fc40000000031 */
[----:B------:R-:W-:Y:S02]  /*6110*/  PRMT R148, R148, 0x5410, R57 ;  /* 0x0000541094947816 */ /* 0x000fe40000000039 */
[----:B------:R-:W-:Y:S01]  /*6120*/  PRMT R153, R153, 0x5410, R48 ;  /* 0x0000541099997816 */ /* 0x000fe20000000030 */
[C---:B------:R-:W-:Y:S01]  /*6130*/  IMAD.U32 R48, R41.reuse, 0x10000, RZ ;  /* 0x0001000029307824 */ /* 0x040fe200078e00ff */
[----:B------:R-:W-:Y:S01]  /*6140*/  LOP3.LUT R54, R42, 0xffff0000, RZ, 0xc0, !PT ;  /* 0xffff00002a367812 */ /* 0x000fe200078ec0ff */
[----:B------:R-:W-:Y:S01]  /*6150*/  IMAD.U32 R60, R148, 0x10000, RZ ;  /* 0x00010000943c7824 */ /* 0x000fe200078e00ff */
[----:B------:R-:W-:Y:S01]  /*6160*/  LOP3.LUT R49, R41, 0xffff0000, RZ, 0xc0, !PT ;  /* 0xffff000029317812 */ /* 0x000fe200078ec0ff */
[----:B------:R-:W-:Y:S01]  /*6170*/  IMAD.U32 R57, R153, 0x10000, RZ ;  /* 0x0001000099397824 */ /* 0x000fe200078e00ff */
[----:B------:R-:W-:Y:S01]  /*6180*/  LOP3.LUT R59, R58, 0xffff0000, RZ, 0xc0, !PT ;  /* 0xffff00003a3b7812 */ /* 0x000fe200078ec0ff */
[----:B------:R-:W-:Y:S01]  /*6190*/  IMAD.U32 R41, R40, 0x10000, RZ ;  /* 0x0001000028297824 */ /* 0x000fe200078e00ff */
[----:B------:R-:W-:Y:S01]  /*61a0*/  LOP3.LUT R56, R55, 0xffff0000, RZ, 0xc0, !PT ;  /* 0xffff000037387812 */ /* 0x000fe200078ec0ff */
[----:B------:R-:W-:Y:S01]  /*61b0*/  FMUL.FTZ R64, R54, R60 ;  /* 0x0000003c36407220 */ /* 0x000fe20000410000 */
[----:B------:R-:W-:Y:S01]  /*61c0*/  LOP3.LUT R42, R43, 0xffff0000, RZ, 0xc0, !PT ;  /* 0xffff00002b2a7812 */ /* 0x000fe200078ec0ff */
[C---:B------:R-:W-:Y:S01]  /*61d0*/  FMUL.FTZ R61, R49.reuse, R59 ;  /* 0x0000003b313d7220 */ /* 0x040fe20000410000 */
[----:B------:R-:W-:Y:S01]  /*61e0*/  LOP3.LUT R148, R148, 0xffff0000, RZ, 0xc0, !PT ;  /* 0xffff000094947812 */ /* 0x000fe200078ec0ff */
[----:B------:R-:W-:Y:S01]  /*61f0*/  FMUL.FTZ R62, R49, R56 ;  /* 0x00000038313e7220 */ /* 0x000fe20000410000 */
[----:B------:R-:W-:Y:S01]  /*6200*/  LOP3.LUT R153, R153, 0xffff0000, RZ, 0xc0, !PT ;  /* 0xffff000099997812 */ /* 0x000fe200078ec0ff */
[----:B------:R-:W-:Y:S01]  /*6210*/  FMUL.FTZ R54, R54, R57 ;  /* 0x0000003936367220 */ /* 0x000fe20000410000 */
[----:B------:R-:W-:Y:S01]  /*6220*/  LOP3.LUT R40, R40, 0xffff0000, RZ, 0xc0, !PT ;  /* 0xffff000028287812 */ /* 0x000fe200078ec0ff */
[----:B------:R-:W-:-:S02]  /*6230*/  IMAD.U32 R58, R58, 0x10000, RZ ;  /* 0x000100003a3a7824 */ /* 0x000fc400078e00ff */
[C---:B------:R-:W-:Y:S01]  /*6240*/  FFMA.FTZ R61, R48.reuse, R56, -R61 ;  /* 0x00000038303d7223 */ /* 0x040fe2000001083d */
[----:B------:R-:W-:Y:S02]  /*6250*/  IMAD.U32 R55, R55, 0x10000, RZ ;  /* 0x0001000037377824 */ /* 0x000fe400078e00ff */
[----:B------:R-:W-:Y:S01]  /*6260*/  FFMA.FTZ R62, R48, R59, R62 ;  /* 0x0000003b303e7223 */ /* 0x000fe2000001003e */
[C---:B------:R-:W-:Y:S01]  /*6270*/  FFMA.FTZ R64, R47.reuse, R57, -R64 ;  /* 0x000000392f407223 */ /* 0x040fe20000010840 */
[----:B------:R-:W-:Y:S01]  /*6280*/  FFMA.FTZ R49, R47, R60, R54 ;  /* 0x0000003c2f317223 */ /* 0x000fe20000010036 */
[C---:B------:R-:W-:Y:S01]  /*6290*/  FMUL.FTZ R48, R42.reuse, R148 ;  /* 0x000000942a307220 */ /* 0x040fe20000410000 */
[----:B------:R-:W-:Y:S01]  /*62a0*/  FMUL.FTZ R57, R42, R153 ;  /* 0x000000992a397220 */ /* 0x000fe20000410000 */
[C---:B------:R-:W-:Y:S01]  /*62b0*/  FMUL.FTZ R42, R40.reuse, R58 ;  /* 0x0000003a282a7220 */ /* 0x040fe20000410000 */
[-C--:B------:R-:W-:Y:S01]  /*62c0*/  FMUL.FTZ R47, R40, R55.reuse ;  /* 0x00000037282f7220 */ /* 0x080fe20000410000 */
[----:B------:R-:W-:Y:S01]  /*62d0*/  IMAD.U32 R43, R43, 0x10000, RZ ;  /* 0x000100002b2b7824 */ /* 0x000fe200078e00ff */
[----:B------:R-:W-:Y:S01]  /*62e0*/  F2FP.BF16.F32.PACK_AB R64, R49, R64 ;  /* 0x000000403140723e */ /* 0x000fe200000010ff */
[C---:B------:R-:W-:Y:S01]  /*62f0*/  FFMA.FTZ R42, R41.reuse, R55, -R42 ;  /* 0x00000037292a7223 */ /* 0x040fe2000001082a */
[----:B------:R-:W-:Y:S01]  /*6300*/  FFMA.FTZ R47, R41, R58, R47 ;  /* 0x0000003a292f7223 */ /* 0x000fe2000001002f */
[C---:B------:R-:W-:Y:S01]  /*6310*/  FFMA.FTZ R48, R43.reuse, R153, -R48 ;  /* 0x000000992b307223 */ /* 0x040fe20000010830 */
[----:B------:R-:W-:Y:S01]  /*6320*/  FFMA.FTZ R57, R43, R148, R57 ;  /* 0x000000942b397223 */ /* 0x000fe20000010039 */
[----:B------:R-:W-:-:S02]  /*6330*/  F2FP.BF16.F32.PACK_AB R41, R62, R61 ;  /* 0x0000003d3e29723e */ /* 0x000fc400000010ff */
[----:B------:R-:W-:Y:S01]  /*6340*/  F2FP.BF16.F32.PACK_AB R40, R47, R42 ;  /* 0x0000002a2f28723e */ /* 0x000fe200000010ff */
[----:B------:R-:W-:Y:S01]  /*6350*/  IMAD.MOV.U32 R42, RZ, RZ, R64 ;  /* 0x000000ffff2a7224 */ /* 0x000fe200078e0040 */
[----:B------:R-:W-:-:S07]  /*6360*/  F2FP.BF16.F32.PACK_AB R43, R57, R48 ;  /* 0x00000030392b723e */ /* 0x000fce00000010ff */
.L_x_487:
[----:B------:R-:W-:Y:S05]  /*6370*/  BSYNC B2 ;  /* 0x0000000000027941 */ /* 0x000fea0003800000 */
.L_x_486:
[----:B--2---:R1:W-:Y:S02]  /*6380*/  STG.E.128 desc[UR58][R44.64+0x100], R40 ;  /* 0x000100282c007986 */ /* 0x0043e4000c101d3a */
.L_x_485:
[----:B------:R-:W-:Y:S05]  /*6390*/  BSYNC B1 ;  /* 0x0000000000017941 */ /* 0x000fea0003800000 */
.L_x_484:
[----:B------:R-:W-:-:S13]  /*63a0*/  ISETP.NE.AND P3, PT, R98, RZ, PT ;  /* 0x000000ff6200720c */ /* 0x000fda0003f65270 */
        /* <DEDUP_REMOVED lines=12> */
[----:B------:R-:W-:-:S02]  /*6470*/  PRMT R50, R88, 0x5410, R55 ;  /* 0x0000541058327816 */ /* 0x000fc40000000037 */
[----:B------:R-:W-:Y:S02]  /*6480*/  PRMT R89, R89, 0x5432, R52 ;  /* 0x0000543259597816 */ /* 0x000fe40000000034 */
[----:B------:R-:W-:Y:S02]  /*6490*/  LOP3.LUT R49, R43, 0xffff0000, RZ, 0xc0, !PT ;  /* 0xffff00002b317812 */ /* 0x000fe400078ec0ff */
[----:B------:R-:W-:Y:S01]  /*64a0*/  PRMT R88, R88, 0x5432, R51 ;  /* 0x0000543258587816 */ /* 0x000fe20000000033 */
[----:B------:R-:W-:Y:S01]  /*64b0*/  IMAD.U32 R55, R89, 0x10000, RZ ;  /* 0x0001000059377824 */ /* 0x000fe200078e00ff */
[----:B------:R-:W-:Y:S02]  /*64c0*/  LOP3.LUT R43, R41, 0xffff0000, RZ, 0xc0, !PT ;  /* 0xffff0000292b7812 */ /* 0x000fe400078ec0ff */
[C---:B------:R-:W-:Y:S01]  /*64d0*/  LOP3.LUT R54, R53.reuse, 0xffff0000, RZ, 0xc0, !PT ;  /* 0xffff000035367812 */ /* 0x040fe200078ec0ff */
[----:B------:R-:W-:Y:S01]  /*64e0*/  IMAD.U32 R52, R88, 0x10000, RZ ;  /* 0x0001000058347824 */ /* 0x000fe200078e00ff */
[----:B------:R-:W-:Y:S01]  /*64f0*/  LOP3.LUT R51, R50, 0xffff0000, RZ, 0xc0, !PT ;  /* 0xffff000032337812 */ /* 0x000fe200078ec0ff */
[----:B------:R-:W-:Y:S01]  /*6500*/  IMAD.U32 R53, R53, 0x10000, RZ ;  /* 0x0001000035357824 */ /* 0x000fe200078e00ff */
[----:B------:R-:W-:Y:S01]  /*6510*/  LOP3.LUT R47, R42, 0xffff0000, RZ, 0xc0, !PT ;  /* 0xffff00002a2f7812 */ /* 0x000fe200078ec0ff */
[----:B------:R-:W-:-:S02]  /*6520*/  IMAD.U32 R42, R41, 0x10000, RZ ;  /* 0x00010000292a7824 */ /* 0x000fc400078e00ff */
[C---:B------:R-:W-:Y:S01]  /*6530*/  FMUL.FTZ R57, R43.reuse, R54 ;  /* 0x000000362b397220 */ /* 0x040fe20000410000 */
[C---:B------:R-:W-:Y:S02]  /*6540*/  IMAD.U32 R41, R40.reuse, 0x10000, RZ ;  /* 0x0001000028297824 */ /* 0x040fe400078e00ff */
[----:B------:R-:W-:Y:S01]  /*6550*/  FMUL.FTZ R43, R43, R51 ;  /* 0x000000332b2b7220 */ /* 0x000fe20000410000 */
[----:B------:R-:W-:Y:S01]  /*6560*/  LOP3.LUT R40, R40, 0xffff0000, RZ, 0xc0, !PT ;  /* 0xffff000028287812 */ /* 0x000fe200078ec0ff */
[C---:B------:R-:W-:Y:S01]  /*6570*/  FMUL.FTZ R59, R47.reuse, R55 ;  /* 0x000000372f3b7220 */ /* 0x040fe20000410000 */
[----:B------:R-:W-:Y:S01]  /*6580*/  FMUL.FTZ R47, R47, R52 ;  /* 0x000000342f2f7220 */ /* 0x000fe20000410000 */
[----:B------:R-:W-:Y:S01]  /*6590*/  LOP3.LUT R89, R89, 0xffff0000, RZ, 0xc0, !PT ;  /* 0xffff000059597812 */ /* 0x000fe200078ec0ff */
[----:B------:R-:W-:Y:S01]  /*65a0*/  IMAD.U32 R50, R50, 0x10000, RZ ;  /* 0x0001000032327824 */ /* 0x000fe200078e00ff */
[----:B------:R-:W-:Y:S01]  /*65b0*/  LOP3.LUT R88, R88, 0xffff0000, RZ, 0xc0, !PT ;  /* 0xffff000058587812 */ /* 0x000fe200078ec0ff */
[C---:B------:R-:W-:Y:S01]  /*65c0*/  FFMA.FTZ R57, R42.reuse, R51, -R57 ;  /* 0x000000332a397223 */ /* 0x040fe20000010839 */
[----:B------:R-:W-:Y:S01]  /*65d0*/  FFMA.FTZ R54, R42, R54, R43 ;  /* 0x000000362a367223 */ /* 0x000fe2000001002b */
[----:B------:R-:W-:Y:S01]  /*65e0*/  FFMA.FTZ R59, R46, R52, -R59 ;  /* 0x000000342e3b7223 */ /* 0x000fe2000001083b */
[----:B------:R-:W-:Y:S01]  /*65f0*/  FMUL.FTZ R42, R40, R53 ;  /* 0x00000035282a7220 */ /* 0x000fe20000410000 */
[----:B------:R-:W-:Y:S01]  /*6600*/  FFMA.FTZ R46, R46, R55, R47 ;  /* 0x000000372e2e7223 */ /* 0x000fe2000001002f */
[----:B------:R-:W-:Y:S01]  /*6610*/  FMUL.FTZ R40, R40, R50 ;  /* 0x0000003228287220 */ /* 0x000fe20000410000 */
[C---:B------:R-:W-:Y:S01]  /*6620*/  FMUL.FTZ R43, R49.reuse, R89 ;  /* 0x00000059312b7220 */ /* 0x040fe20000410000 */
[----:B------:R-:W-:Y:S01]  /*6630*/  FMUL.FTZ R52, R49, R88 ;  /* 0x0000005831347220 */ /* 0x000fe20000410000 */
[C---:B------:R-:W-:Y:S01]  /*6640*/  FFMA.FTZ R42, R41.reuse, R50, -R42 ;  /* 0x00000032292a7223 */ /* 0x040fe2000001082a */
[----:B------:R-:W-:Y:S01]  /*6650*/  FFMA.FTZ R41, R41, R53, R40 ;  /* 0x0000003529297223 */ /* 0x000fe20000010028 */
[C---:B------:R-:W-:Y:S01]  /*6660*/  FFMA.FTZ R43, R48.reuse, R88, -R43 ;  /* 0x00000058302b7223 */ /* 0x040fe2000001082b */
[----:B------:R-:W-:Y:S01]  /*6670*/  FFMA.FTZ R52, R48, R89, R52 ;  /* 0x0000005930347223 */ /* 0x000fe20000010034 */
[----:B------:R-:W-:-:S02]  /*6680*/  F2FP.BF16.F32.PACK_AB R54, R54, R57 ;  /* 0x000000393636723e */ /* 0x000fc400000010ff */
[----:B------:R-:W-:Y:S02]  /*6690*/  F2FP.BF16.F32.PACK_AB R46, R46, R59 ;  /* 0x0000003b2e2e723e */ /* 0x000fe400000010ff */
[----:B------:R-:W-:Y:S01]  /*66a0*/  F2FP.BF16.F32.PACK_AB R40, R41, R42 ;  /* 0x0000002a2928723e */ /* 0x000fe200000010ff */
[----:B------:R-:W-:Y:S01]  /*66b0*/  IMAD.MOV.U32 R41, RZ, RZ, R54 ;  /* 0x000000ffff297224 */ /* 0x000fe200078e0036 */
[----:B------:R-:W-:Y:S01]  /*66c0*/  F2FP.BF16.F32.PACK_AB R43, R52, R43 ;  /* 0x0000002b342b723e */ /* 0x000fe200000010ff */
[----:B------:R-:W-:-:S07]  /*66d0*/  IMAD.MOV.U32 R42, RZ, RZ, R46 ;  /* 0x000000ffff2a7224 */ /* 0x000fce00078e002e */
.L_x_489:
[----:B------:R-:W-:Y:S05]  /*66e0*/  BSYNC B1 ;  /* 0x0000000000017941 */ /* 0x000fea0003800000 */
.L_x_488:
[----:B--2---:R1:W-:Y:S01]  /*66f0*/  STG.E.128 desc[UR58][R44.64+0x140], R40 ;  /* 0x000140282c007986 */ /* 0x0043e2000c101d3a */
[----:B------:R-:W-:Y:S05]  /*6700*/  BRA `(.L_x_467) ;  /* 0x00000040005c7947 */ /* 0x000fea0003800000 */
.L_x_435:
        /* <DEDUP_REMOVED lines=19> */
[----:B------:R-:W-:Y:S02]  /*6840*/  CS2R R48, SRZ ;  /* 0x0000000000307805 */ /* 0x000fe4000001ff00 */
[----:B------:R-:W-:Y:S01]  /*6850*/  CS2R R62, SRZ ;  /* 0x00000000003e7805 */ /* 0x000fe2000001ff00 */
[----:B------:R-:W-:Y:S01]  /*6860*/  IMAD.X R41, R101, 0x1, R21, P2 ;  /* 0x0000000165297824 */ /* 0x000fe200010e0615 */
[----:B------:R-:W-:Y:S02]  /*6870*/  LEA R64, P2, R40, UR4, 0x1 ;  /* 0x0000000428407c11 */ /* 0x000fe4000f8408ff */
[----:B------:R-:W-:-:S02]  /*6880*/  CS2R R60, SRZ ;  /* 0x00000000003c7805 */ /* 0x000fc4000001ff00 */
        /* <DEDUP_REMOVED lines=8> */
[----:B------:R-:W-:Y:S02]  /*6910*/  CS2R R44, SRZ ;  /* 0x00000000002c7805 */ /* 0x000fe4000001ff00 */
[----:B------:R-:W-:Y:S02]  /*6920*/  CS2R R58, SRZ ;  /* 0x00000000003a7805 */ /* 0x000fe4000001ff00 */
[----:B------:R-:W-:-:S05]  /*6930*/  CS2R R56, SRZ ;  /* 0x0000000000387805 */ /* 0x000fca000001ff00 */
[----:B------:R0:W5:Y:S04]  /*6940*/  @!P2 LDG.E.128 R48, desc[UR58][R64.64] ;  /* 0x0000003a4030a981 */ /* 0x000168000c1e1d00 */
[----:B------:R0:W5:Y:S01]  /*6950*/  @!P2 LDG.E.128 R60, desc[UR58][R68.64] ;  /* 0x0000003a443ca981 */ /* 0x000162000c1e1d00 */
[----:B------:R-:W-:Y:S02]  /*6960*/  ISETP.GE.AND P2, PT, R0, R117, PT ;  /* 0x000000750000720c */ /* 0x000fe40003f46270 */
[----:B------:R-:W-:Y:S02]  /*6970*/  CS2R R42, SRZ ;  /* 0x00000000002a7805 */ /* 0x000fe4000001ff00 */
[----:B------:R-:W-:Y:S02]  /*6980*/  CS2R R40, SRZ ;  /* 0x0000000000287805 */ /* 0x000fe4000001ff00 */
[----:B------:R-:W-:-:S02]  /*6990*/  CS2R R54, SRZ ;  /* 0x0000000000367805 */ /* 0x000fc4000001ff00 */
[----:B------:R-:W-:-:S05]  /*69a0*/  CS2R R52, SRZ ;  /* 0x0000000000347805 */ /* 0x000fca000001ff00 */
[----:B------:R0:W5:Y:S04]  /*69b0*/  @!P2 LDG.E.128 R44, desc[UR58][R64.64+0x40] ;  /* 0x0000403a402ca981 */ /* 0x000168000c1e1d00 */
[----:B------:R0:W5:Y:S01]  /*69c0*/  @!P2 LDG.E.128 R56, desc[UR58][R68.64+0x40] ;  /* 0x0000403a4438a981 */ /* 0x000162000c1e1d00 */
[----:B------:R-:W-:-:S13]  /*69d0*/  ISETP.GE.AND P2, PT, R3, R117, PT ;  /* 0x000000750300720c */ /* 0x000fda0003f46270 */
[----:B------:R0:W5:Y:S04]  /*69e0*/  @!P2 LDG.E.128 R40, desc[UR58][R64.64+0x80] ;  /* 0x0000803a4028a981 */ /* 0x000168000c1e1d00 */
[----:B------:R0:W5:Y:S02]  /*69f0*/  @!P2 LDG.E.128 R52, desc[UR58][R68.64+0x80] ;  /* 0x0000803a4434a981 */ /* 0x000164000c1e1d00 */
.L_x_491:
[----:B------:R-:W-:Y:S05]  /*6a00*/  BSYNC B1 ;  /* 0x0000000000017941 */ /* 0x000fea0003800000 */
.L_x_490:
[----:B------:R-:W-:Y:S01]  /*6a10*/  ISETP.GE.AND P3, PT, R207, R100, PT ;  /* 0x00000064cf00720c */ /* 0x000fe20003f66270 */
[----:B------:R-:W-:Y:S01]  /*6a20*/  BSSY B1, `(.L_x_492) ;  /* 0x000002c000017945 */ /* 0x000fe20003800000 */
[----:B0-----:R-:W-:Y:S02]  /*6a30*/  CS2R R64, SRZ ;  /* 0x0000000000407805 */ /* 0x001fe4000001ff00 */
        /* <DEDUP_REMOVED lines=16> */
[----:B------:R-:W-:Y:S02]  /*6b40*/  CS2R R86, SRZ ;  /* 0x0000000000567805 */ /* 0x000fe4000001ff00 */
[----:B------:R-:W-:-:S02]  /*6b50*/  IADD3 R89, P2, P5, R104, R88, R14 ;  /* 0x0000005868597210 */ /* 0x000fc40007d5e00e */
[----:B------:R-:W-:Y:S02]  /*6b60*/  CS2R R84, SRZ ;  /* 0x0000000000547805 */ /* 0x000fe4000001ff00 */
[----:B------:R-:W-:Y:S02]  /*6b70*/  IADD3.X R102, R27, R102, R12, P2, P5 ;  /* 0x000000661b667210 */ /* 0x000fe400017ea40c */
[----:B------:R-:W-:-:S04]  /*6b80*/  LEA R76, P2, R90, UR4, 0x1 ;  /* 0x000000045a4c7c11 */ /* 0x000fc8000f8408ff */
[----:B------:R-:W-:Y:S01]  /*6b90*/  LEA.HI.X R77, R90, UR5, R101, 0x1, P2 ;  /* 0x000000055a4d7c11 */ /* 0x000fe200090f0c65 */
[----:B------:R-:W-:Y:S02]  /*6ba0*/  ULDC.64 UR4, c[0x0][0x400] ;  /* 0x0001000000047ab9 */ /* 0x000fe40000000a00 */
[----:B------:R-:W-:-:S04]  /*6bb0*/  LEA R88, P2, R89, UR4, 0x1 ;  /* 0x0000000459587c11 */ /* 0x000fc8000f8408ff */
[----:B------:R-:W-:Y:S02]  /*6bc0*/  LEA.HI.X R89, R89, UR5, R102, 0x1, P2 ;  /* 0x0000000559597c11 */ /* 0x000fe400090f0c66 */
[----:B------:R-:W-:Y:S02]  /*6bd0*/  ISETP.GE.AND P2, PT, R18, R117, PT ;  /* 0x000000751200720c */ /* 0x000fe40003f46270 */
[----:B------:R-:W-:Y:S02]  /*6be0*/  CS2R R70, SRZ ;  /* 0x0000000000467805 */ /* 0x000fe4000001ff00 */
[----:B------:R-:W-:Y:S02]  /*6bf0*/  CS2R R68, SRZ ;  /* 0x0000000000447805 */ /* 0x000fe4000001ff00 */
[----:B------:R-:W-:Y:S02]  /*6c00*/  CS2R R82, SRZ ;  /* 0x0000000000527805 */ /* 0x000fe4000001ff00 */
[----:B------:R-:W-:-:S05]  /*6c10*/  CS2R R80, SRZ ;  /* 0x0000000000507805 */ /* 0x000fca000001ff00 */
[----:B------:R-:W5:Y:S04]  /*6c20*/  @!P2 LDG.E.128 R72, desc[UR58][R76.64] ;  /* 0x0000003a4c48a981 */ /* 0x000f68000c1e1d00 */
[----:B------:R-:W5:Y:S01]  /*6c30*/  @!P2 LDG.E.128 R84, desc[UR58][R88.64] ;  /* 0x0000003a5854a981 */ /* 0x000f62000c1e1d00 */
[----:B------:R-:W-:Y:S02]  /*6c40*/  ISETP.GE.AND P2, PT, R0, R117, PT ;  /* 0x000000750000720c */ /* 0x000fe40003f46270 */
[----:B------:R-:W-:Y:S02]  /*6c50*/  CS2R R66, SRZ ;  /* 0x0000000000427805 */ /* 0x000fe4000001ff00 */
[----:B------:R-:W-:-:S09]  /*6c60*/  CS2R R64, SRZ ;  /* 0x0000000000407805 */ /* 0x000fd2000001ff00 */
[----:B------:R-:W5:Y:S04]  /*6c70*/  @!P2 LDG.E.128 R68, desc[UR58][R76.64+0x40] ;  /* 0x0000403a4c44a981 */ /* 0x000f68000c1e1d00 */
[----:B------:R-:W5:Y:S01]  /*6c80*/  @!P2 LDG.E.128 R80, desc[UR58][R88.64+0x40] ;  /* 0x0000403a5850a981 */ /* 0x000f62000c1e1d00 */
[----:B------:R-:W-:Y:S02]  /*6c90*/  ISETP.GE.AND P2, PT, R3, R117, PT ;  /* 0x000000750300720c */ /* 0x000fe40003f46270 */
[----:B------:R-:W-:-:S11]  /*6ca0*/  CS2R R78, SRZ ;  /* 0x00000000004e7805 */ /* 0x000fd6000001ff00 */
[----:B------:R0:W5:Y:S02]  /*6cb0*/  @!P2 LDG.E.128 R64, desc[UR58][R76.64+0x80] ;  /* 0x0000803a4c40a981 */ /* 0x000164000c1e1d00 */
[----:B0-----:R-:W-:-:S06]  /*6cc0*/  CS2R R76, SRZ ;  /* 0x00000000004c7805 */ /* 0x001fcc000001ff00 */
[----:B------:R0:W5:Y:S02]  /*6cd0*/  @!P2 LDG.E.128 R76, desc[UR58][R88.64+0x80] ;  /* 0x0000803a584ca981 */ /* 0x000164000c1e1d00 */
.L_x_493:
[----:B------:R-:W-:Y:S05]  /*6ce0*/  BSYNC B1 ;  /* 0x0000000000017941 */ /* 0x000fea0003800000 */
.L_x_492:
[----:B0----5:R-:W-:Y:S01]  /*6cf0*/  IMAD.MOV.U32 R89, RZ, RZ, R42 ;  /* 0x000000ffff597224 */ /* 0x021fe200078e002a */
[----:B------:R-:W-:Y:S01]  /*6d00*/  UISETP.NE.AND UP0, UPT, UR57, 0x3, UPT ;  /* 0x000000033900788c */ /* 0x000fe2000bf05270 */
[----:B------:R-:W-:Y:S02]  /*6d10*/  IMAD.MOV.U32 R88, RZ, RZ, R43 ;  /* 0x000000ffff587224 */ /* 0x000fe400078e002b */
[----:B------:R-:W-:Y:S02]  /*6d20*/  IMAD.MOV.U32 R91, RZ, RZ, R40 ;  /* 0x000000ffff5b7224 */ /* 0x000fe400078e0028 */
[----:B------:R-:W-:Y:S01]  /*6d30*/  IMAD.MOV.U32 R90, RZ, RZ, R41 ;  /* 0x000000ffff5a7224 */ /* 0x000fe200078e0029 */
[----:B------:R-:W-:Y:S01]  /*6d40*/  PRMT R172, R89, 0x5410, R88 ;  /* 0x0000541059ac7816 */ /* 0x000fe20000000058 */
[----:B------:R-:W-:Y:S01]  /*6d50*/  IMAD.MOV.U32 R89, RZ, RZ, R46 ;  /* 0x000000ffff597224 */ /* 0x000fe200078e002e */
[----:B------:R-:W-:Y:S01]  /*6d60*/  PLOP3.LUT P2, PT, PT, PT, UP0, 0x80, 0x0 ;  /* 0x000000000000781c */ /* 0x000fe20003f4f008 */
[----:B------:R-:W-:Y:S01]  /*6d70*/  IMAD.MOV.U32 R88, RZ, RZ, R47 ;  /* 0x000000ffff587224 */ /* 0x000fe200078e002f */
[----:B------:R-:W-:Y:S01]  /*6d80*/  PRMT R173, R91, 0x5410, R90 ;  /* 0x000054105bad7816 */ /* 0x000fe2000000005a */
[----:B------:R-:W-:-:S02]  /*6d90*/  IMAD.MOV.U32 R90, RZ, RZ, R50 ;  /* 0x000000ffff5a7224 */ /* 0x000fc400078e0032 */
[----:B------:R-:W-:Y:S01]  /*6da0*/  IMAD.MOV.U32 R91, RZ, RZ, R51 ;  /* 0x000000ffff5b7224 */ /* 0x000fe200078e0033 */
[----:B------:R-:W-:Y:S01]  /*6db0*/  PRMT R176, R88, 0x5410, R89 ;  /* 0x0000541058b07816 */ /* 0x000fe20000000059 */
[----:B------:R-:W-:Y:S02]  /*6dc0*/  IMAD.MOV.U32 R88, RZ, RZ, R44 ;  /* 0x000000ffff587224 */ /* 0x000fe400078e002c */
[----:B------:R-:W-:Y:S01]  /*6dd0*/  IMAD.MOV.U32 R89, RZ, RZ, R45 ;  /* 0x000000ffff597224 */ /* 0x000fe200078e002d */
[----:B------:R-:W-:-:S04]  /*6de0*/  PRMT R163, R91, 0x5410, R90 ;  /* 0x000054105ba37816 */ /* 0x000fc8000000005a */
        /* <DEDUP_REMOVED lines=13> */
[----:B------:R-:W-:Y:S01]  /*6ec0*/  IMAD.MOV.U32 R88, RZ, RZ, R56 ;  /* 0x000000ffff587224 */ /* 0x000fe200078e0038 */
[----:B------:R-:W-:-:S04]  /*6ed0*/  MOV R89, R57 ;  /* 0x0000003900597202 */ /* 0x000fc80000000f00 */
        /* <DEDUP_REMOVED lines=50> */
.L_x_494:
[----:B------:R-:W-:Y:S01]  /*7200*/  IMAD R101, R16, 0x8, R2 ;  /* 0x0000000810657824 */ /* 0x000fe200078e0202 */
[----:B------:R-:W-:Y:S01]  /*7210*/  SHF.L.U32 R102, R184, 0x1f, RZ ;  /* 0x0000001fb8667819 */ /* 0x000fe200000006ff */
[----:B------:R-:W0:Y:S01]  /*7220*/  LDC R146, c[0x0][0x2f4] ;  /* 0x0000bd00ff927b82 */ /* 0x000e220000000800 */
[----:B------:R-:W-:Y:S01]  /*7230*/  BSSY B1, `(.L_x_495) ;  /* 0x0000004000017945 */ /* 0x000fe20003800000 */
[----:B------:R-:W-:Y:S01]  /*7240*/  IMAD.MOV.U32 R125, RZ, RZ, R92 ;  /* 0x000000ffff7d7224 */ /* 0x000fe200078e005c */
[----:B------:R-:W1:Y:S02]  /*7250*/  SYNCS.PHASECHK.TRANS64.TRYWAIT P5, [R101+URZ+0x34890], R102 ;  /* 0x03489066650075a7 */ /* 0x000e6400080a017f */
[----:B-1----:R-:W-:Y:S05]  /*7260*/  @!P5 BRA `(.L_x_496) ;  /* 0x000001b800acd947 */ /* 0x002fea0003800000 */
.L_x_800:
[----:B------:R-:W-:Y:S05]  /*7270*/  BSYNC B1 ;  /* 0x0000000000017941 */ /* 0x000fea0003800000 */
.L_x_495:
[----:B------:R-:W2:Y:S01]  /*7280*/  LDC.64 R126, c[0x0][0x300] ;  /* 0x0000c000ff7e7b82 */ /* 0x000ea20000000a00 */
[----:B------:R-:W-:Y:S01]  /*7290*/  BSSY B1, `(.L_x_497) ;  /* 0x0000194000017945 */ /* 0x000fe20003800000 */
[----:B0-----:R-:W-:-:S03]  /*72a0*/  IMAD.IADD R148, R146, 0x1, -R122 ;  /* 0x0000000192947824 */ /* 0x001fc600078e0a7a */
[----:B------:R-:W-:Y:S05]  /*72b0*/  @P4 BRA `(.L_x_498) ;  /* 0x0000001800444947 */ /* 0x000fea0003800000 */
[----:B------:R-:W-:Y:S01]  /*72c0*/  ISETP.NE.AND P4, PT, R34, RZ, PT ;  /* 0x000000ff2200720c */ /* 0x000fe20003f85270 */
[-C--:B--2---:R-:W-:Y:S01]  /*72d0*/  IMAD R153, R144, R126.reuse, RZ ;  /* 0x0000007e90997224 */ /* 0x084fe200078e02ff */
[----:B------:R-:W-:Y:S01]  /*72e0*/  BSSY B2, `(.L_x_499) ;  /* 0x0000085000027945 */ /* 0x000fe20003800000 */
[----:B------:R-:W-:-:S04]  /*72f0*/  IMAD.WIDE.U32 R128, R17, R126, R124 ;  /* 0x0000007e11807225 */ /* 0x000fc800078e007c */
[----:B------:R-:W-:-:S04]  /*7300*/  IMAD R153, R17, R127, R153 ;  /* 0x0000007f11997224 */ /* 0x000fc800078e0299 */
[----:B------:R-:W-:Y:S02]  /*7310*/  IMAD.IADD R153, R153, 0x1, R129 ;  /* 0x0000000199997824 */ /* 0x000fe400078e0281 */
[----:B------:R-:W-:Y:S05]  /*7320*/  @!P4 BRA `(.L_x_500) ;  /* 0x000000080000c947 */ /* 0x000fea0003800000 */
[----:B------:R-:W-:Y:S01]  /*7330*/  SEL R88, R122, R148, !P0 ;  /* 0x000000947a587207 */ /* 0x000fe20004000000 */
[----:B------:R-:W-:Y:S01]  /*7340*/  BSSY B3, `(.L_x_501) ;  /* 0x0000072000037945 */ /* 0x000fe20003800000 */
[----:B------:R-:W-:Y:S02]  /*7350*/  ISETP.GE.AND P4, PT, R18, R117, PT ;  /* 0x000000751200720c */ /* 0x000fe40003f86270 */
[----:B------:R-:W-:-:S04]  /*7360*/  SHF.R.S32.HI R89, RZ, 0x1f, R88 ;  /* 0x0000001fff597819 */ /* 0x000fc80000011458 */
[----:B------:R-:W-:-:S04]  /*7370*/  LEA.HI R89, R89, R88, RZ, 0x4 ;  /* 0x0000005859597211 */ /* 0x000fc800078f20ff */
[----:B------:R-:W-:-:S04]  /*7380*/  LEA.HI.SX32 R161, R89, R28, 0x1c ;  /* 0x0000001c59a17211 */ /* 0x000fc800078fe2ff */
[----:B------:R-:W-:-:S04]  /*7390*/  SHF.R.S32.HI R88, RZ, 0x1f, R161 ;  /* 0x0000001fff587819 */ /* 0x000fc800000114a1 */
[----:B------:R-:W-:Y:S01]  /*73a0*/  LEA.HI R88, R88, R161, RZ, 0x3 ;  /* 0x000000a158587211 */ /* 0x000fe200078f18ff */
[----:B------:R-:W-:-:S04]  /*73b0*/  IMAD.SHL.U32 R161, R161, 0x8, RZ ;  /* 0x00000008a1a17824 */ /* 0x000fc800078e00ff */
[----:B------:R-:W-:Y:S01]  /*73c0*/  IMAD.SHL.U32 R88, R88, 0x400, RZ ;  /* 0x0000040058587824 */ /* 0x000fe200078e00ff */
[----:B------:R-:W-:-:S04]  /*73d0*/  LOP3.LUT R89, R191, 0x38, R161, 0xf8, !PT ;  /* 0x00000038bf597812 */ /* 0x000fc800078ef8a1 */
[----:B------:R-:W-:Y:S02]  /*73e0*/  LOP3.LUT R88, R88, 0x7fffe000, RZ, 0xc0, !PT ;  /* 0x7fffe00058587812 */ /* 0x000fe400078ec0ff */
[----:B------:R-:W-:-:S03]  /*73f0*/  LOP3.LUT R89, R89, R193, RZ, 0x3c, !PT ;  /* 0x000000c159597212 */ /* 0x000fc600078e3cff */
[----:B------:R-:W-:-:S04]  /*7400*/  IMAD R88, R192, 0x200, R88 ;  /* 0x00000200c0587824 */ /* 0x000fc800078e0258 */
[----:B------:R-:W-:-:S04]  /*7410*/  IMAD.IADD R88, R88, 0x1, R89 ;  /* 0x0000000158587824 */ /* 0x000fc800078e0259 */
[C---:B------:R-:W-:Y:S02]  /*7420*/  IMAD R92, R16.reuse, 0x6000, R88 ;  /* 0x00006000105c7824 */ /* 0x040fe400078e0258 */
[----:B------:R-:W-:Y:S02]  /*7430*/  IMAD R88, R16, 0x6000, R142 ;  /* 0x0000600010587824 */ /* 0x000fe400078e028e */
[--C-:B------:R-:W-:Y:S02]  /*7440*/  IMAD R92, R92, 0x2, R2.reuse ;  /* 0x000000025c5c7824 */ /* 0x100fe400078e0202 */
[----:B------:R-:W-:-:S04]  /*7450*/  IMAD R88, R88, 0x2, R2 ;  /* 0x0000000258587824 */ /* 0x000fc800078e0202 */
[----:B------:R-:W0:Y:S04]  /*7460*/  LDS.128 R92, [R92+0x1c400] ;  /* 0x01c400005c5c7984 */ /* 0x000e280000000c00 */
[----:B------:R-:W2:Y:S01]  /*7470*/  LDS.128 R88, [R88+0x1c400] ;  /* 0x01c4000058587984 */ /* 0x000ea20000000c00 */
[----:B------:R-:W-:Y:S05]  /*7480*/  @P4 BRA `(.L_x_502) ;  /* 0x0000000400744947 */ /* 0x000fea0003800000 */
[--C-:B------:R-:W-:Y:S01]  /*7490*/  SHF.R.U64 R48, R48, 0x10, R49.reuse ;  /* 0x0000001030307819 */ /* 0x100fe20000001231 */
[----:B0-----:R-:W-:Y:S01]  /*74a0*/  IMAD.U32 R166, R93, 0x10000, RZ ;  /* 0x000100005da67824 */ /* 0x001fe200078e00ff */
[----:B------:R-:W-:Y:S02]  /*74b0*/  SHF.R.U32.HI R49, RZ, 0x10, R49 ;  /* 0x00000010ff317819 */ /* 0x000fe40000011631 */
[C---:B------:R-:W-:Y:S02]  /*74c0*/  PRMT R48, R162.reuse, 0x5432, R48 ;  /* 0x00005432a2307816 */ /* 0x040fe40000000030 */
[----:B------:R-:W-:Y:S02]  /*74d0*/  PRMT R49, R162, 0x5410, R49 ;  /* 0x00005410a2317816 */ /* 0x000fe40000000031 */
[----:B------:R-:W-:Y:S02]  /*74e0*/  SHF.R.U64 R50, R50, 0x10, R51 ;  /* 0x0000001032327819 */ /* 0x000fe40000001233 */
[----:B------:R-:W-:-:S02]  /*74f0*/  SHF.R.U32.HI R162, RZ, 0x10, R61 ;  /* 0x00000010ffa27819 */ /* 0x000fc4000001163d */
[----:B------:R-:W-:Y:S02]  /*7500*/  SHF.R.U64 R60, R60, 0x10, R61 ;  /* 0x000000103c3c7819 */ /* 0x000fe4000000123d */
[--C-:B------:R-:W-:Y:S02]  /*7510*/  SHF.R.U64 R61, R62, 0x10, R63.reuse ;  /* 0x000000103e3d7819 */ /* 0x100fe4000000123f */
[----:B------:R-:W-:Y:S02]  /*7520*/  PRMT R62, R163, 0x5432, R50 ;  /* 0x00005432a33e7816 */ /* 0x000fe40000000032 */
[----:B------:R-:W-:Y:S02]  /*7530*/  SHF.R.U32.HI R63, RZ, 0x10, R63 ;  /* 0x00000010ff3f7819 */ /* 0x000fe4000001163f */
[----:B------:R-:W-:Y:S01]  /*7540*/  PRMT R50, R165, 0x5432, R162 ;  /* 0x00005432a5327816 */ /* 0x000fe200000000a2 */
[----:B------:R-:W-:Y:S01]  /*7550*/  IMAD.U32 R162, R49, 0x10000, RZ ;  /* 0x0001000031a27824 */ /* 0x000fe200078e00ff */
[----:B------:R-:W-:-:S02]  /*7560*/  SHF.R.U32.HI R51, RZ, 0x10, R51 ;  /* 0x00000010ff337819 */ /* 0x000fc40000011633 */
[----:B------:R-:W-:Y:S01]  /*7570*/  PRMT R63, R165, 0x5410, R63 ;  /* 0x00005410a53f7816 */ /* 0x000fe2000000003f */
[----:B------:R-:W-:Y:S01]  /*7580*/  IMAD.U32 R165, R50, 0x10000, RZ ;  /* 0x0001000032a57824 */ /* 0x000fe200078e00ff */
[----:B------:R-:W-:Y:S02]  /*7590*/  PRMT R51, R163, 0x5410, R51 ;  /* 0x00005410a3337816 */ /* 0x000fe40000000033 */
[----:B------:R-:W-:Y:S01]  /*75a0*/  PRMT R60, R164, 0x5432, R60 ;  /* 0x00005432a43c7816 */ /* 0x000fe2000000003c */
[-C--:B------:R-:W-:Y:S01]  /*75b0*/  FMUL.FTZ R163, R166, R165.reuse ;  /* 0x000000a5a6a37220 */ /* 0x080fe20000410000 */
[----:B------:R-:W-:Y:S01]  /*75c0*/  PRMT R61, R164, 0x5410, R61 ;  /* 0x00005410a43d7816 */ /* 0x000fe2000000003d */
[----:B--2---:R-:W-:Y:S01]  /*75d0*/  IMAD.U32 R164, R89, 0x10000, RZ ;  /* 0x0001000059a47824 */ /* 0x004fe200078e00ff */
[----:B------:R-:W-:Y:S02]  /*75e0*/  LOP3.LUT R50, R50, 0xffff0000, RZ, 0xc0, !PT ;  /* 0xffff000032327812 */ /* 0x000fe400078ec0ff */
[----:B------:R-:W-:Y:S01]  /*75f0*/  LOP3.LUT R93, R93, 0xffff0000, RZ, 0xc0, !PT ;  /* 0xffff00005d5d7812 */ /* 0x000fe200078ec0ff */
[-C--:B------:R-:W-:Y:S01]  /*7600*/  FFMA.FTZ R163, R164, R162.reuse, -R163 ;  /* 0x000000a2a4a37223 */ /* 0x080fe200000108a3 */
[----:B------:R-:W-:Y:S01]  /*7610*/  FMUL.FTZ R162, R166, R162 ;  /* 0x000000a2a6a27220 */ /* 0x000fe20000410000 */
[----:B------:R-:W-:Y:S01]  /*7620*/  LOP3.LUT R89, R89, 0xffff0000, RZ, 0xc0, !PT ;  /* 0xffff000059597812 */ /* 0x000fe200078ec0ff */
[C---:B------:R-:W-:Y:S01]  /*7630*/  IMAD.U32 R166, R95.reuse, 0x10000, RZ ;  /* 0x000100005fa67824 */ /* 0x040fe200078e00ff */
[----:B------:R-:W-:Y:S01]  /*7640*/  LOP3.LUT R95, R95, 0xffff0000, RZ, 0xc0, !PT ;  /* 0xffff00005f5f7812 */ /* 0x000fe200078ec0ff */
[----:B------:R-:W-:Y:S01]  /*7650*/  FFMA.FTZ R162, R164, R165, R162 ;  /* 0x000000a5a4a27223 */ /* 0x000fe200000100a2 */
[----:B------:R-:W-:Y:S01]  /*7660*/  LOP3.LUT R164, R49, 0xffff0000, RZ, 0xc0, !PT ;  /* 0xffff000031a47812 */ /* 0x000fe200078ec0ff */
[----:B------:R-:W-:Y:S01]  /*7670*/  FMUL.FTZ R49, R93, R50 ;  /* 0x000000325d317220 */ /* 0x000fe20000410000 */
[C---:B------:R-:W-:Y:S01]  /*7680*/  IMAD.U32 R165, R63.reuse, 0x10000, RZ ;  /* 0x000100003fa57824 */ /* 0x040fe200078e00ff */
[----:B------:R-:W-:-:S02]  /*7690*/  LOP3.LUT R63, R63, 0xffff0000, RZ, 0xc0, !PT ;  /* 0xffff00003f3f7812 */ /* 0x000fc400078ec0ff */
[-C--:B------:R-:W-:Y:S01]  /*76a0*/  FMUL.FTZ R93, R93, R164.reuse ;  /* 0x000000a45d5d7220 */ /* 0x080fe20000410000 */
[----:B------:R-:W-:Y:S01]  /*76b0*/  FFMA.FTZ R49, R89, R164, -R49 ;  /* 0x000000a459317223 */ /* 0x000fe20000010831 */
[----:B------:R-:W-:Y:S02]  /*76c0*/  IMAD.U32 R164, R91, 0x10000, RZ ;  /* 0x000100005ba47824 */ /* 0x000fe400078e00ff */
[----:B------:R-:W-:Y:S01]  /*76d0*/  FFMA.FTZ R50, R89, R50, R93 ;  /* 0x0000003259327223 */ /* 0x000fe2000001005d */
[----:B------:R-:W-:Y:S02]  /*76e0*/  IMAD.U32 R93, R51, 0x10000, RZ ;  /* 0x00010000335d7824 */ /* 0x000fe400078e00ff */
[----:B------:R-:W-:Y:S01]  /*76f0*/  FMUL.FTZ R89, R166, R165 ;  /* 0x000000a5a6597220 */ /* 0x000fe20000410000 */
[----:B------:R-:W-:Y:S02]  /*7700*/  F2FP.BF16.F32.PACK_AB R49, R49, R163 ;  /* 0x000000a33131723e */ /* 0x000fe400000010ff */
[----:B------:R-:W-:Y:S01]  /*7710*/  F2FP.BF16.F32.PACK_AB R50, R50, R162 ;  /* 0x000000a23232723e */ /* 0x000fe200000010ff */
[-C--:B------:R-:W-:Y:S01]  /*7720*/  FFMA.FTZ R89, R164, R93.reuse, -R89 ;  /* 0x0000005da4597223 */ /* 0x080fe20000010859 */
[----:B------:R-:W-:-:S04]  /*7730*/  FMUL.FTZ R93, R166, R93 ;  /* 0x0000005da65d7220 */ /* 0x000fc80000410000 */
[----:B------:R-:W-:Y:S01]  /*7740*/  FFMA.FTZ R93, R164, R165, R93 ;  /* 0x000000a5a45d7223 */ /* 0x000fe2000001005d */
[----:B------:R-:W-:Y:S02]  /*7750*/  LOP3.LUT R164, R51, 0xffff0000, RZ, 0xc0, !PT ;  /* 0xffff000033a47812 */ /* 0x000fe400078ec0ff */
[----:B------:R-:W-:Y:S01]  /*7760*/  LOP3.LUT R51, R91, 0xffff0000, RZ, 0xc0, !PT ;  /* 0xffff00005b337812 */ /* 0x000fe200078ec0ff */
[CC--:B------:R-:W-:Y:S02]  /*7770*/  FMUL.FTZ R91, R95.reuse, R63.reuse ;  /* 0x0000003f5f5b7220 */ /* 0x0c0fe40000410000 */
[-C--:B------:R-:W-:Y:S02]  /*7780*/  FMUL.FTZ R95, R95, R164.reuse ;  /* 0x000000a45f5f7220 */ /* 0x080fe40000410000 */
[C---:B------:R-:W-:Y:S02]  /*7790*/  FFMA.FTZ R91, R51.reuse, R164, -R91 ;  /* 0x000000a4335b7223 */ /* 0x040fe4000001085b */
[----:B------:R-:W-:Y:S01]  /*77a0*/  FFMA.FTZ R95, R51, R63, R95 ;  /* 0x0000003f335f7223 */ /* 0x000fe2000001005f */
[C---:B------:R-:W-:Y:S01]  /*77b0*/  IMAD.U32 R63, R60.reuse, 0x10000, RZ ;  /* 0x000100003c3f7824 */ /* 0x040fe200078e00ff */
[----:B------:R-:W-:Y:S01]  /*77c0*/  LOP3.LUT R60, R60, 0xffff0000, RZ, 0xc0, !PT ;  /* 0xffff00003c3c7812 */ /* 0x000fe200078ec0ff */
[----:B------:R-:W-:Y:S01]  /*77d0*/  IMAD.U32 R51, R88, 0x10000, RZ ;  /* 0x0001000058337824 */ /* 0x000fe200078e00ff */
[----:B------:R-:W-:Y:S01]  /*77e0*/  F2FP.BF16.F32.PACK_AB R91, R91, R89 ;  /* 0x000000595b5b723e */ /* 0x000fe200000010ff */
[----:B------:R-:W-:Y:S01]  /*77f0*/  IMAD.U32 R89, R92, 0x10000, RZ ;  /* 0x000100005c597824 */ /* 0x000fe200078e00ff */
[----:B------:R-:W-:Y:S01]  /*7800*/  F2FP.BF16.F32.PACK_AB R95, R95, R93 ;  /* 0x0000005d5f5f723e */ /* 0x000fe200000010ff */
[C---:B------:R-:W-:Y:S01]  /*7810*/  IMAD.U32 R93, R48.reuse, 0x10000, RZ ;  /* 0x00010000305d7824 */ /* 0x040fe200078e00ff */
[----:B------:R-:W-:Y:S01]  /*7820*/  LOP3.LUT R48, R48, 0xffff0000, RZ, 0xc0, !PT ;  /* 0xffff000030307812 */ /* 0x000fe200078ec0ff */
[----:B------:R-:W-:-:S02]  /*7830*/  FMUL.FTZ R162, R89, R63 ;  /* 0x0000003f59a27220 */ /* 0x000fc40000410000 */
[-C--:B------:R-:W-:Y:S02]  /*7840*/  FMUL.FTZ R89, R89, R93.reuse ;  /* 0x0000005d59597220 */ /* 0x080fe40000410000 */
[C---:B------:R-:W-:Y:S01]  /*7850*/  FFMA.FTZ R162, R51.reuse, R93, -R162 ;  /* 0x0000005d33a27223 */ /* 0x040fe200000108a2 */
[----:B------:R-:W-:Y:S02]  /*7860*/  IMAD.U32 R93, R94, 0x10000, RZ ;  /* 0x000100005e5d7824 */ /* 0x000fe400078e00ff */
[----:B------:R-:W-:Y:S01]  /*7870*/  FFMA.FTZ R89, R51, R63, R89 ;  /* 0x0000003f33597223 */ /* 0x000fe20000010059 */
[----:B------:R-:W-:Y:S02]  /*7880*/  LOP3.LUT R51, R92, 0xffff0000, RZ, 0xc0, !PT ;  /* 0xffff00005c337812 */ /* 0x000fe400078ec0ff */
[----:B------:R-:W-:-:S03]  /*7890*/  LOP3.LUT R63, R88, 0xffff0000, RZ, 0xc0, !PT ;  /* 0xffff0000583f7812 */ /* 0x000fc600078ec0ff */
[C---:B------:R-:W-:Y:S01]  /*78a0*/  FMUL.FTZ R88, R51.reuse, R60 ;  /* 0x0000003c33587220 */ /* 0x040fe20000410000 */
[----:B------:R-:W-:-:S03]  /*78b0*/  FMUL.FTZ R51, R51, R48 ;  /* 0x0000003033337220 */ /* 0x000fc60000410000 */
[C---:B------:R-:W-:Y:S01]  /*78c0*/  FFMA.FTZ R48, R63.reuse, R48, -R88 ;  /* 0x000000303f307223 */ /* 0x040fe20000010858 */
[----:B------:R-:W-:Y:S01]  /*78d0*/  FFMA.FTZ R51, R63, R60, R51 ;  /* 0x0000003c3f337223 */ /* 0x000fe20000010033 */
[C---:B------:R-:W-:Y:S01]  /*78e0*/  IMAD.U32 R63, R61.reuse, 0x10000, RZ ;  /* 0x000100003d3f7824 */ /* 0x040fe200078e00ff */
[----:B------:R-:W-:Y:S01]  /*78f0*/  LOP3.LUT R61, R61, 0xffff0000, RZ, 0xc0, !PT ;  /* 0xffff00003d3d7812 */ /* 0x000fe200078ec0ff */
[C---:B------:R-:W-:Y:S01]  /*7900*/  IMAD.U32 R88, R62.reuse, 0x10000, RZ ;  /* 0x000100003e587824 */ /* 0x040fe200078e00ff */
[----:B------:R-:W-:Y:S01]  /*7910*/  LOP3.LUT R62, R62, 0xffff0000, RZ, 0xc0, !PT ;  /* 0xffff00003e3e7812 */ /* 0x000fe200078ec0ff */
[C---:B------:R-:W-:Y:S01]  /*7920*/  FMUL.FTZ R92, R93.reuse, R63 ;  /* 0x0000003f5d5c7220 */ /* 0x040fe20000410000 */
[----:B------:R-:W-:Y:S02]  /*7930*/  IMAD.U32 R60, R90, 0x10000, RZ ;  /* 0x000100005a3c7824 */ /* 0x000fe400078e00ff */
[----:B------:R-:W-:Y:S01]  /*7940*/  FMUL.FTZ R93, R93, R88 ;  /* 0x000000585d5d7220 */ /* 0x000fe20000410000 */
[----:B------:R-:W-:Y:S01]  /*7950*/  F2FP.BF16.F32.PACK_AB R48, R48, R162 ;  /* 0x000000a23030723e */ /* 0x000fe200000010ff */
[----:B------:R-:W-:-:S02]  /*7960*/  FFMA.FTZ R92, R60, R88, -R92 ;  /* 0x000000583c5c7223 */ /* 0x000fc4000001085c */
[----:B------:R-:W-:Y:S01]  /*7970*/  FFMA.FTZ R93, R60, R63, R93 ;  /* 0x0000003f3c5d7223 */ /* 0x000fe2000001005d */
[----:B------:R-:W-:Y:S02]  /*7980*/  LOP3.LUT R60, R94, 0xffff0000, RZ, 0xc0, !PT ;  /* 0xffff00005e3c7812 */ /* 0x000fe400078ec0ff */
[----:B------:R-:W-:Y:S02]  /*7990*/  LOP3.LUT R63, R90, 0xffff0000, RZ, 0xc0, !PT ;  /* 0xffff00005a3f7812 */ /* 0x000fe400078ec0ff */
[----:B------:R-:W-:Y:S01]  /*79a0*/  F2FP.BF16.F32.PACK_AB R51, R51, R89 ;  /* 0x000000593333723e */ /* 0x000fe200000010ff */
[CC--:B------:R-:W-:Y:S01]  /*79b0*/  FMUL.FTZ R88, R60.reuse, R61.reuse ;  /* 0x0000003d3c587220 */ /* 0x0c0fe20000410000 */
[-C--:B------:R-:W-:Y:S01]  /*79c0*/  FMUL.FTZ R60, R60, R62.reuse ;  /* 0x0000003e3c3c7220 */ /* 0x080fe20000410000 */
[----:B------:R-:W-:Y:S02]  /*79d0*/  IMAD.MOV.U32 R89, RZ, RZ, R49 ;  /* 0x000000ffff597224 */ /* 0x000fe400078e0031 */
[C---:B------:R-:W-:Y:S01]  /*79e0*/  FFMA.FTZ R88, R63.reuse, R62, -R88 ;  /* 0x0000003e3f587223 */ /* 0x040fe20000010858 */
[----:B------:R-:W-:-:S04]  /*79f0*/  FFMA.FTZ R60, R63, R61, R60 ;  /* 0x0000003d3f3c7223 */ /* 0x000fc8000001003c */
[----:B------:R-:W-:Y:S01]  /*7a00*/  F2FP.BF16.F32.PACK_AB R90, R88, R92 ;  /* 0x0000005c585a723e */ /* 0x000fe200000010ff */
[----:B------:R-:W-:Y:S01]  /*7a10*/  IMAD.MOV.U32 R88, RZ, RZ, R48 ;  /* 0x000000ffff587224 */ /* 0x000fe200078e0030 */
[----:B------:R-:W-:Y:S01]  /*7a20*/  F2FP.BF16.F32.PACK_AB R60, R60, R93 ;  /* 0x0000005d3c3c723e */ /* 0x000fe200000010ff */
[----:B------:R-:W-:Y:S02]  /*7a30*/  IMAD.MOV.U32 R92, RZ, RZ, R51 ;  /* 0x000000ffff5c7224 */ /* 0x000fe400078e0033 */
[----:B------:R-:W-:Y:S02]  /*7a40*/  IMAD.MOV.U32 R93, RZ, RZ, R50 ;  /* 0x000000ffff5d7224 */ /* 0x000fe400078e0032 */
[----:B------:R-:W-:-:S07]  /*7a50*/  IMAD.MOV.U32 R94, RZ, RZ, R60 ;  /* 0x000000ffff5e7224 */ /* 0x000fce00078e003c */
.L_x_502:
[----:B------:R-:W-:Y:S05]  /*7a60*/  BSYNC B3 ;  /* 0x0000000000037941 */ /* 0x000fea0003800000 */
.L_x_501:
[----:B------:R-:W-:-:S13]  /*7a70*/  ISETP.GE.AND P4, PT, R161, R146, PT ;  /* 0x00000092a100720c */ /* 0x000fda0003f86270 */
[--C-:B------:R-:W-:Y:S02]  /*7a80*/  @!P4 SHF.R.S32.HI R51, RZ, 0x1f, R161.reuse ;  /* 0x0000001fff33c819 */ /* 0x100fe400000114a1 */
[----:B------:R-:W-:-:S04]  /*7a90*/  @!P4 IADD3 R161, P5, P6, R114, R128, R161 ;  /* 0x0000008072a1c210 */ /* 0x000fc80007ebe0a1 */
[----:B------:R-:W-:Y:S02]  /*7aa0*/  @!P4 IADD3.X R51, R6, R153, R51, P5, P6 ;  /* 0x000000990633c210 */ /* 0x000fe40002fec433 */
[----:B------:R-:W-:-:S04]  /*7ab0*/  IADD3 R49, P5, P6, R114, R128, R29 ;  /* 0x0000008072317210 */ /* 0x000fc80007ebe01d */
[----:B------:R-:W-:Y:S02]  /*7ac0*/  IADD3.X R50, R6, R153, R35, P5, P6 ;  /* 0x0000009906327210 */ /* 0x000fe40002fec423 */
[----:B------:R-:W-:-:S04]  /*7ad0*/  LEA R48, P5, R49, R120, 0x1 ;  /* 0x0000007831307211 */ /* 0x000fc800078a08ff */
[----:B------:R-:W-:Y:S02]  /*7ae0*/  LEA.HI.X R49, R49, R121, R50, 0x1, P5 ;  /* 0x0000007931317211 */ /* 0x000fe400028f0c32 */
[----:B------:R-:W-:-:S03]  /*7af0*/  @!P4 LEA R50, P5, R161, R120, 0x1 ;  /* 0x00000078a132c211 */ /* 0x000fc600078a08ff */
[----:B--2---:R2:W-:Y:S01]  /*7b00*/  STG.E.128 desc[UR58][R48.64], R88 ;  /* 0x0000005830007986 */ /* 0x0045e2000c101d3a */
[----:B------:R-:W-:-:S05]  /*7b10*/  @!P4 LEA.HI.X R51, R161, R121, R51, 0x1, P5 ;  /* 0x00000079a133c211 */ /* 0x000fca00028f0c33 */
[----:B0-----:R2:W-:Y:S04]  /*7b20*/  @!P4 STG.E.128 desc[UR58][R50.64], R92 ;  /* 0x0000005c3200c986 */ /* 0x0015e8000c101d3a */
.L_x_500:
[----:B------:R-:W-:Y:S05]  /*7b30*/  BSYNC B2 ;  /* 0x0000000000027941 */ /* 0x000fea0003800000 */
.L_x_499:
[----:B------:R-:W-:Y:S01]  /*7b40*/  ISETP.NE.AND P4, PT, R38, RZ, PT ;  /* 0x000000ff2600720c */ /* 0x000fe20003f85270 */
[----:B------:R-:W-:-:S12]  /*7b50*/  BSSY B2, `(.L_x_503) ;  /* 0x0000081000027945 */ /* 0x000fd80003800000 */
[----:B------:R-:W-:Y:S05]  /*7b60*/  @!P4 BRA `(.L_x_504) ;  /* 0x0000000400fcc947 */ /* 0x000fea0003800000 */
[----:B--2---:R-:W-:Y:S01]  /*7b70*/  SEL R48, R122, R148, !P1 ;  /* 0x000000947a307207 */ /* 0x004fe20004800000 */
        /* <DEDUP_REMOVED lines=21> */
[----:B------:R-:W-:Y:S01]  /*7cd0*/  SHF.R.U64 R46, R46, 0x10, R47 ;  /* 0x000000102e2e7819 */ /* 0x000fe2000000122f */
[----:B0-----:R-:W-:Y:S01]  /*7ce0*/  IMAD.U32 R93, R61, 0x10000, RZ ;  /* 0x000100003d5d7824 */ /* 0x001fe200078e00ff */
[--C-:B------:R-:W-:Y:S01]  /*7cf0*/  SHF.R.U32.HI R89, RZ, 0x10, R57.reuse ;  /* 0x00000010ff597819 */ /* 0x100fe20000011639 */
[----:B--2---:R-:W-:Y:S01]  /*7d00*/  IMAD.U32 R91, R49, 0x10000, RZ ;  /* 0x00010000315b7824 */ /* 0x004fe200078e00ff */
[----:B------:R-:W-:Y:S02]  /*7d10*/  SHF.R.U64 R56, R56, 0x10, R57 ;  /* 0x0000001038387819 */ /* 0x000fe40000001239 */
[----:B------:R-:W-:Y:S02]  /*7d20*/  SHF.R.U64 R57, R58, 0x10, R59 ;  /* 0x000000103a397819 */ /* 0x000fe4000000123b */
[----:B------:R-:W-:Y:S02]  /*7d30*/  SHF.R.U64 R44, R44, 0x10, R45 ;  /* 0x000000102c2c7819 */ /* 0x000fe4000000122d */
[----:B------:R-:W-:-:S02]  /*7d40*/  PRMT R58, R176, 0x5432, R46 ;  /* 0x00005432b03a7816 */ /* 0x000fc4000000002e */
[----:B------:R-:W-:Y:S02]  /*7d50*/  SHF.R.U32.HI R45, RZ, 0x10, R45 ;  /* 0x00000010ff2d7819 */ /* 0x000fe4000001162d */
[----:B------:R-:W-:Y:S02]  /*7d60*/  PRMT R46, R179, 0x5432, R89 ;  /* 0x00005432b32e7816 */ /* 0x000fe40000000059 */
[----:B------:R-:W-:Y:S02]  /*7d70*/  PRMT R45, R178, 0x5410, R45 ;  /* 0x00005410b22d7816 */ /* 0x000fe4000000002d */
[----:B------:R-:W-:Y:S01]  /*7d80*/  SHF.R.U32.HI R59, RZ, 0x10, R59 ;  /* 0x00000010ff3b7819 */ /* 0x000fe2000001163b */
[C---:B------:R-:W-:Y:S01]  /*7d90*/  IMAD.U32 R92, R46.reuse, 0x10000, RZ ;  /* 0x000100002e5c7824 */ /* 0x040fe200078e00ff */
[----:B------:R-:W-:Y:S01]  /*7da0*/  LOP3.LUT R46, R46, 0xffff0000, RZ, 0xc0, !PT ;  /* 0xffff00002e2e7812 */ /* 0x000fe200078ec0ff */
[----:B------:R-:W-:Y:S01]  /*7db0*/  IMAD.U32 R89, R45, 0x10000, RZ ;  /* 0x000100002d597824 */ /* 0x000fe200078e00ff */
[----:B------:R-:W-:Y:S01]  /*7dc0*/  LOP3.LUT R61, R61, 0xffff0000, RZ, 0xc0, !PT ;  /* 0xffff00003d3d7812 */ /* 0x000fe200078ec0ff */
[----:B------:R-:W-:Y:S01]  /*7dd0*/  FMUL.FTZ R90, R93, R92 ;  /* 0x0000005c5d5a7220 */ /* 0x000fe20000410000 */
[----:B------:R-:W-:-:S02]  /*7de0*/  SHF.R.U32.HI R47, RZ, 0x10, R47 ;  /* 0x00000010ff2f7819 */ /* 0x000fc4000001162f */
[----:B------:R-:W-:Y:S01]  /*7df0*/  PRMT R59, R177, 0x5432, R59 ;  /* 0x00005432b13b7816 */ /* 0x000fe2000000003b */
[-C--:B------:R-:W-:Y:S01]  /*7e00*/  FFMA.FTZ R90, R91, R89.reuse, -R90 ;  /* 0x000000595b5a7223 */ /* 0x080fe2000001085a */
[----:B------:R-:W-:Y:S01]  /*7e10*/  FMUL.FTZ R89, R93, R89 ;  /* 0x000000595d597220 */ /* 0x000fe20000410000 */
[----:B------:R-:W-:Y:S01]  /*7e20*/  LOP3.LUT R49, R49, 0xffff0000, RZ, 0xc0, !PT ;  /* 0xffff000031317812 */ /* 0x000fe200078ec0ff */
[----:B------:R-:W-:Y:S01]  /*7e30*/  IMAD.U32 R93, R63, 0x10000, RZ ;  /* 0x000100003f5d7824 */ /* 0x000fe200078e00ff */
[----:B------:R-:W-:Y:S01]  /*7e40*/  PRMT R47, R176, 0x5410, R47 ;  /* 0x00005410b02f7816 */ /* 0x000fe2000000002f */
[----:B------:R-:W-:Y:S01]  /*7e50*/  FFMA.FTZ R89, R91, R92, R89 ;  /* 0x0000005c5b597223 */ /* 0x000fe20000010059 */
[----:B------:R-:W-:Y:S01]  /*7e60*/  LOP3.LUT R91, R45, 0xffff0000, RZ, 0xc0, !PT ;  /* 0xffff00002d5b7812 */ /* 0x000fe200078ec0ff */
[----:B------:R-:W-:Y:S01]  /*7e70*/  FMUL.FTZ R45, R61, R46 ;  /* 0x0000002e3d2d7220 */ /* 0x000fe20000410000 */
[C---:B------:R-:W-:Y:S01]  /*7e80*/  IMAD.U32 R92, R59.reuse, 0x10000, RZ ;  /* 0x000100003b5c7824 */ /* 0x040fe200078e00ff */
[----:B------:R-:W-:-:S02]  /*7e90*/  LOP3.LUT R59, R59, 0xffff0000, RZ, 0xc0, !PT ;  /* 0xffff00003b3b7812 */ /* 0x000fc400078ec0ff */
[-C--:B------:R-:W-:Y:S01]  /*7ea0*/  FMUL.FTZ R61, R61, R91.reuse ;  /* 0x0000005b3d3d7220 */ /* 0x080fe20000410000 */
[----:B------:R-:W-:Y:S01]  /*7eb0*/  FFMA.FTZ R45, R49, R91, -R45 ;  /* 0x0000005b312d7223 */ /* 0x000fe2000001082d */
[----:B------:R-:W-:Y:S01]  /*7ec0*/  IMAD.U32 R91, R51, 0x10000, RZ ;  /* 0x00010000335b7824 */ /* 0x000fe200078e00ff */
[----:B------:R-:W-:Y:S01]  /*7ed0*/  LOP3.LUT R63, R63, 0xffff0000, RZ, 0xc0, !PT ;  /* 0xffff00003f3f7812 */ /* 0x000fe200078ec0ff */
[----:B------:R-:W-:Y:S01]  /*7ee0*/  FFMA.FTZ R46, R49, R46, R61 ;  /* 0x0000002e312e7223 */ /* 0x000fe2000001003d */
[----:B------:R-:W-:Y:S02]  /*7ef0*/  IMAD.U32 R61, R47, 0x10000, RZ ;  /* 0x000100002f3d7824 */ /* 0x000fe400078e00ff */
[----:B------:R-:W-:Y:S01]  /*7f00*/  FMUL.FTZ R49, R93, R92 ;  /* 0x0000005c5d317220 */ /* 0x000fe20000410000 */
[----:B------:R-:W-:Y:S02]  /*7f10*/  PRMT R56, R179, 0x5410, R56 ;  /* 0x00005410b3387816 */ /* 0x000fe40000000038 */
[----:B------:R-:W-:Y:S01]  /*7f20*/  PRMT R44, R178, 0x5432, R44 ;  /* 0x00005432b22c7816 */ /* 0x000fe2000000002c */
[-C--:B------:R-:W-:Y:S01]  /*7f30*/  FFMA.FTZ R49, R91, R61.reuse, -R49 ;  /* 0x0000003d5b317223 */ /* 0x080fe20000010831 */
[----:B------:R-:W-:Y:S01]  /*7f40*/  FMUL.FTZ R61, R93, R61 ;  /* 0x0000003d5d3d7220 */ /* 0x000fe20000410000 */
[----:B------:R-:W-:-:S02]  /*7f50*/  F2FP.BF16.F32.PACK_AB R46, R46, R89 ;  /* 0x000000592e2e723e */ /* 0x000fc400000010ff */
[----:B------:R-:W-:Y:S01]  /*7f60*/  PRMT R57, R177, 0x5410, R57 ;  /* 0x00005410b1397816 */ /* 0x000fe20000000039 */
[----:B------:R-:W-:Y:S01]  /*7f70*/  FFMA.FTZ R61, R91, R92, R61 ;  /* 0x0000005c5b3d7223 */ /* 0x000fe2000001003d */
[----:B------:R-:W-:Y:S02]  /*7f80*/  LOP3.LUT R91, R47, 0xffff0000, RZ, 0xc0, !PT ;  /* 0xffff00002f5b7812 */ /* 0x000fe400078ec0ff */
[----:B------:R-:W-:Y:S01]  /*7f90*/  LOP3.LUT R47, R51, 0xffff0000, RZ, 0xc0, !PT ;  /* 0xffff0000332f7812 */ /* 0x000fe200078ec0ff */
[----:B------:R-:W-:Y:S01]  /*7fa0*/  FMUL.FTZ R51, R63, R59 ;  /* 0x0000003b3f337220 */ /* 0x000fe20000410000 */
[----:B------:R-:W-:Y:S01]  /*7fb0*/  F2FP.BF16.F32.PACK_AB R45, R45, R90 ;  /* 0x0000005a2d2d723e */ /* 0x000fe200000010ff */
[-C--:B------:R-:W-:Y:S02]  /*7fc0*/  FMUL.FTZ R63, R63, R91.reuse ;  /* 0x0000005b3f3f7220 */ /* 0x080fe40000410000 */
[C---:B------:R-:W-:Y:S02]  /*7fd0*/  FFMA.FTZ R51, R47.reuse, R91, -R51 ;  /* 0x0000005b2f337223 */ /* 0x040fe40000010833 */
[----:B------:R-:W-:Y:S01]  /*7fe0*/  FFMA.FTZ R63, R47, R59, R63 ;  /* 0x0000003b2f3f7223 */ /* 0x000fe2000001003f */
[----:B------:R-:W-:-:S02]  /*7ff0*/  IMAD.U32 R59, R60, 0x10000, RZ ;  /* 0x000100003c3b7824 */ /* 0x000fc400078e00ff */
[----:B------:R-:W-:Y:S01]  /*8000*/  F2FP.BF16.F32.PACK_AB R51, R51, R49 ;  /* 0x000000313333723e */ /* 0x000fe200000010ff */
[----:B------:R-:W-:Y:S01]  /*8010*/  IMAD.U32 R49, R56, 0x10000, RZ ;  /* 0x0001000038317824 */ /* 0x000fe200078e00ff */
[----:B------:R-:W-:Y:S01]  /*8020*/  F2FP.BF16.F32.PACK_AB R63, R63, R61 ;  /* 0x0000003d3f3f723e */ /* 0x000fe200000010ff */
[----:B------:R-:W-:Y:S01]  /*8030*/  IMAD.U32 R61, R44, 0x10000, RZ ;  /* 0x000100002c3d7824 */ /* 0x000fe200078e00ff */
[----:B------:R-:W-:Y:S01]  /*8040*/  LOP3.LUT R56, R56, 0xffff0000, RZ, 0xc0, !PT ;  /* 0xffff000038387812 */ /* 0x000fe200078ec0ff */
[C---:B------:R-:W-:Y:S01]  /*8050*/  FMUL.FTZ R89, R59.reuse, R49 ;  /* 0x000000313b597220 */ /* 0x040fe20000410000 */
[----:B------:R-:W-:Y:S02]  /*8060*/  IMAD.U32 R47, R48, 0x10000, RZ ;  /* 0x00010000302f7824 */ /* 0x000fe400078e00ff */
[-C--:B------:R-:W-:Y:S01]  /*8070*/  FMUL.FTZ R59, R59, R61.reuse ;  /* 0x0000003d3b3b7220 */ /* 0x080fe20000410000 */
[----:B------:R-:W-:Y:S01]  /*8080*/  LOP3.LUT R44, R44, 0xffff0000, RZ, 0xc0, !PT ;  /* 0xffff00002c2c7812 */ /* 0x000fe200078ec0ff */
[----:B------:R-:W-:-:S02]  /*8090*/  FFMA.FTZ R89, R47, R61, -R89 ;  /* 0x0000003d2f597223 */ /* 0x000fc40000010859 */
[----:B------:R-:W-:Y:S01]  /*80a0*/  FFMA.FTZ R59, R47, R49, R59 ;  /* 0x000000312f3b7223 */ /* 0x000fe2000001003b */
[----:B------:R-:W-:Y:S01]  /*80b0*/  LOP3.LUT R47, R60, 0xffff0000, RZ, 0xc0, !PT ;  /* 0xffff00003c2f7812 */ /* 0x000fe200078ec0ff */
[----:B------:R-:W-:Y:S01]  /*80c0*/  IMAD.U32 R61, R62, 0x10000, RZ ;  /* 0x000100003e3d7824 */ /* 0x000fe200078e00ff */
        /* <DEDUP_REMOVED lines=11> */
[-C--:B------:R-:W-:Y:S01]  /*8180*/  FMUL.FTZ R61, R61, R56.reuse ;  /* 0x000000383d3d7220 */ /* 0x080fe20000410000 */
[----:B------:R-:W-:Y:S01]  /*8190*/  F2FP.BF16.F32.PACK_AB R44, R44, R89 ;  /* 0x000000592c2c723e */ /* 0x000fe200000010ff */
[----:B------:R-:W-:-:S02]  /*81a0*/  FFMA.FTZ R60, R48, R56, -R60 ;  /* 0x00000038303c7223 */ /* 0x000fc4000001083c */
[----:B------:R-:W-:Y:S01]  /*81b0*/  FFMA.FTZ R61, R48, R49, R61 ;  /* 0x00000031303d7223 */ /* 0x000fe2000001003d */
[----:B------:R-:W-:Y:S02]  /*81c0*/  LOP3.LUT R48, R62, 0xffff0000, RZ, 0xc0, !PT ;  /* 0xffff00003e307812 */ /* 0x000fe400078ec0ff */
[----:B------:R-:W-:Y:S02]  /*81d0*/  LOP3.LUT R49, R50, 0xffff0000, RZ, 0xc0, !PT ;  /* 0xffff000032317812 */ /* 0x000fe400078ec0ff */
[----:B------:R-:W-:Y:S01]  /*81e0*/  F2FP.BF16.F32.PACK_AB R47, R47, R59 ;  /* 0x0000003b2f2f723e */ /* 0x000fe200000010ff */
[C---:B------:R-:W-:Y:S01]  /*81f0*/  FMUL.FTZ R50, R48.reuse, R57 ;  /* 0x0000003930327220 */ /* 0x040fe20000410000 */
[----:B------:R-:W-:-:S03]  /*8200*/  FMUL.FTZ R48, R48, R58 ;  /* 0x0000003a30307220 */ /* 0x000fc60000410000 */
[C---:B------:R-:W-:Y:S01]  /*8210*/  FFMA.FTZ R50, R49.reuse, R58, -R50 ;  /* 0x0000003a31327223 */ /* 0x040fe20000010832 */
[----:B------:R-:W-:Y:S01]  /*8220*/  FFMA.FTZ R48, R49, R57, R48 ;  /* 0x0000003931307223 */ /* 0x000fe20000010030 */
[----:B------:R-:W-:-:S03]  /*8230*/  IMAD.MOV.U32 R49, RZ, RZ, R45 ;  /* 0x000000ffff317224 */ /* 0x000fc600078e002d */
[----:B------:R-:W-:Y:S01]  /*8240*/  F2FP.BF16.F32.PACK_AB R50, R50, R60 ;  /* 0x0000003c3232723e */ /* 0x000fe200000010ff */
[----:B------:R-:W-:Y:S01]  /*8250*/  IMAD.MOV.U32 R60, RZ, RZ, R47 ;  /* 0x000000ffff3c7224 */ /* 0x000fe200078e002f */
[----:B------:R-:W-:Y:S01]  /*8260*/  F2FP.BF16.F32.PACK_AB R62, R48, R61 ;  /* 0x0000003d303e723e */ /* 0x000fe200000010ff */
[----:B------:R-:W-:Y:S02]  /*8270*/  IMAD.MOV.U32 R48, RZ, RZ, R44 ;  /* 0x000000ffff307224 */ /* 0x000fe400078e002c */
[----:B------:R-:W-:-:S07]  /*8280*/  IMAD.MOV.U32 R61, RZ, RZ, R46 ;  /* 0x000000ffff3d7224 */ /* 0x000fce00078e002e */
.L_x_506:
[----:B------:R-:W-:Y:S05]  /*8290*/  BSYNC B3 ;  /* 0x0000000000037941 */ /* 0x000fea0003800000 */
.L_x_505:
        /* <DEDUP_REMOVED lines=12> */
.L_x_504:
[----:B------:R-:W-:Y:S05]  /*8360*/  BSYNC B2 ;  /* 0x0000000000027941 */ /* 0x000fea0003800000 */
.L_x_503:
[----:B------:R-:W-:-:S13]  /*8370*/  ISETP.NE.AND P4, PT, R39, RZ, PT ;  /* 0x000000ff2700720c */ /* 0x000fda0003f85270 */
[----:B------:R-:W-:Y:S05]  /*8380*/  @!P4 BRA `(.L_x_498) ;  /* 0x000000080010c947 */ /* 0x000fea0003800000 */
[----:B---3--:R-:W3:Y:S01]  /*8390*/  LDL R44, [R1+0x10] ;  /* 0x00001000012c7983 */ /* 0x008ee20000100800 */
[----:B------:R-:W-:Y:S01]  /*83a0*/  ISETP.GE.AND P4, PT, R3, R117, PT ;  /* 0x000000750300720c */ /* 0x000fe20003f86270 */
[----:B------:R-:W-:Y:S01]  /*83b0*/  BSSY B2, `(.L_x_507) ;  /* 0x0000075000027945 */ /* 0x000fe20003800000 */
[----:B---3--:R-:W-:-:S04]  /*83c0*/  LOP3.LUT P5, RZ, R44, 0x1, RZ, 0xc0, !PT ;  /* 0x000000012cff7812 */ /* 0x008fc800078ac0ff */
[----:B------:R-:W-:-:S04]  /*83d0*/  SEL R44, R122, R148, !P5 ;  /* 0x000000947a2c7207 */ /* 0x000fc80006800000 */
        /* <DEDUP_REMOVED lines=12> */
[C---:B--2---:R-:W-:Y:S02]  /*84a0*/  IMAD R48, R16.reuse, 0x6000, R44 ;  /* 0x0000600010307824 */ /* 0x044fe400078e022c */
        /* <DEDUP_REMOVED lines=8> */
[----:B------:R-:W-:Y:S01]  /*8530*/  SHF.R.U32.HI R57, RZ, 0x10, R43 ;  /* 0x00000010ff397819 */ /* 0x000fe2000001162b */
[----:B--2---:R-:W-:Y:S01]  /*8540*/  IMAD.U32 R58, R45, 0x10000, RZ ;  /* 0x000100002d3a7824 */ /* 0x004fe200078e00ff */
[--C-:B------:R-:W-:Y:S02]  /*8550*/  SHF.R.U64 R43, R52, 0x10, R53.reuse ;  /* 0x00000010342b7819 */ /* 0x100fe40000001235 */
[----:B------:R-:W-:Y:S02]  /*8560*/  SHF.R.U32.HI R53, RZ, 0x10, R53 ;  /* 0x00000010ff357819 */ /* 0x000fe40000011635 */
[----:B------:R-:W-:Y:S02]  /*8570*/  SHF.R.U64 R40, R40, 0x10, R41 ;  /* 0x0000001028287819 */ /* 0x000fe40000001229 */
[----:B------:R-:W-:-:S02]  /*8580*/  PRMT R43, R175, 0x5410, R43 ;  /* 0x00005410af2b7816 */ /* 0x000fc4000000002b */
[----:B------:R-:W-:Y:S02]  /*8590*/  SHF.R.U32.HI R41, RZ, 0x10, R41 ;  /* 0x00000010ff297819 */ /* 0x000fe40000011629 */
[----:B------:R-:W-:Y:S02]  /*85a0*/  PRMT R175, R175, 0x5432, R53 ;  /* 0x00005432afaf7816 */ /* 0x000fe40000000035 */
[----:B------:R-:W-:Y:S02]  /*85b0*/  PRMT R41, R173, 0x5432, R41 ;  /* 0x00005432ad297816 */ /* 0x000fe40000000029 */
[--C-:B------:R-:W-:Y:S01]  /*85c0*/  SHF.R.U64 R52, R54, 0x10, R55.reuse ;  /* 0x0000001036347819 */ /* 0x100fe20000001237 */
[----:B------:R-:W-:Y:S01]  /*85d0*/  IMAD.U32 R59, R175, 0x10000, RZ ;  /* 0x00010000af3b7824 */ /* 0x000fe200078e00ff */
[----:B------:R-:W-:Y:S01]  /*85e0*/  SHF.R.U32.HI R54, RZ, 0x10, R55 ;  /* 0x00000010ff367819 */ /* 0x000fe20000011637 */
[----:B------:R-:W-:Y:S01]  /*85f0*/  IMAD.U32 R53, R41, 0x10000, RZ ;  /* 0x0001000029357824 */ /* 0x000fe200078e00ff */
[----:B------:R-:W-:Y:S01]  /*8600*/  LOP3.LUT R175, R175, 0xffff0000, RZ, 0xc0, !PT ;  /* 0xffff0000afaf7812 */ /* 0x000fe200078ec0ff */
[----:B------:R-:W-:Y:S01]  /*8610*/  FMUL.FTZ R55, R60, R59 ;  /* 0x0000003b3c377220 */ /* 0x000fe20000410000 */
[----:B------:R-:W-:-:S02]  /*8620*/  LOP3.LUT R49, R49, 0xffff0000, RZ, 0xc0, !PT ;  /* 0xffff000031317812 */ /* 0x000fc400078ec0ff */
        /* <DEDUP_REMOVED lines=14> */
[----:B------:R-:W-:Y:S01]  /*8710*/  FMUL.FTZ R61, R60, R59 ;  /* 0x0000003b3c3d7220 */ /* 0x000fe20000410000 */
[----:B------:R-:W-:Y:S01]  /*8720*/  FFMA.FTZ R45, R45, R175, R49 ;  /* 0x000000af2d2d7223 */ /* 0x000fe20000010031 */
[C---:B------:R-:W-:Y:S01]  /*8730*/  IMAD.U32 R49, R57.reuse, 0x10000, RZ ;  /* 0x0001000039317824 */ /* 0x040fe200078e00ff */
[----:B------:R-:W-:Y:S02]  /*8740*/  LOP3.LUT R57, R57, 0xffff0000, RZ, 0xc0, !PT ;  /* 0xffff000039397812 */ /* 0x000fe400078ec0ff */
[----:B------:R-:W-:Y:S01]  /*8750*/  LOP3.LUT R47, R47, 0xffff0000, RZ, 0xc0, !PT ;  /* 0xffff00002f2f7812 */ /* 0x000fe200078ec0ff */
[-C--:B------:R-:W-:Y:S01]  /*8760*/  FFMA.FTZ R61, R58, R49.reuse, -R61 ;  /* 0x000000313a3d7223 */ /* 0x080fe2000001083d */
[----:B------:R-:W-:Y:S01]  /*8770*/  FMUL.FTZ R49, R60, R49 ;  /* 0x000000313c317220 */ /* 0x000fe20000410000 */
[----:B------:R-:W-:-:S02]  /*8780*/  PRMT R40, R173, 0x5410, R40 ;  /* 0x00005410ad287816 */ /* 0x000fc40000000028 */
[----:B------:R-:W-:Y:S01]  /*8790*/  F2FP.BF16.F32.PACK_AB R41, R41, R55 ;  /* 0x000000372929723e */ /* 0x000fe200000010ff */
[----:B------:R-:W-:Y:S01]  /*87a0*/  FFMA.FTZ R58, R58, R59, R49 ;  /* 0x0000003b3a3a7223 */ /* 0x000fe20000010031 */
[----:B------:R-:W-:Y:S02]  /*87b0*/  LOP3.LUT R49, R51, 0xffff0000, RZ, 0xc0, !PT ;  /* 0xffff000033317812 */ /* 0x000fe400078ec0ff */
[----:B------:R-:W-:Y:S01]  /*87c0*/  F2FP.BF16.F32.PACK_AB R53, R45, R53 ;  /* 0x000000352d35723e */ /* 0x000fe200000010ff */
[C---:B------:R-:W-:Y:S01]  /*87d0*/  IMAD.U32 R45, R44.reuse, 0x10000, RZ ;  /* 0x000100002c2d7824 */ /* 0x040fe200078e00ff */
[----:B------:R-:W-:Y:S01]  /*87e0*/  LOP3.LUT R44, R44, 0xffff0000, RZ, 0xc0, !PT ;  /* 0xffff00002c2c7812 */ /* 0x000fe200078ec0ff */
[CC--:B------:R-:W-:Y:S01]  /*87f0*/  FMUL.FTZ R51, R49.reuse, R54.reuse ;  /* 0x0000003631337220 */ /* 0x0c0fe20000410000 */
[-C--:B------:R-:W-:Y:S01]  /*8800*/  FMUL.FTZ R49, R49, R57.reuse ;  /* 0x0000003931317220 */ /* 0x080fe20000410000 */
[----:B------:R-:W-:Y:S02]  /*8810*/  PRMT R52, R174, 0x5410, R52 ;  /* 0x00005410ae347816 */ /* 0x000fe40000000034 */
[C---:B------:R-:W-:Y:S01]  /*8820*/  FFMA.FTZ R51, R47.reuse, R57, -R51 ;  /* 0x000000392f337223 */ /* 0x040fe20000010833 */
[----:B------:R-:W-:Y:S01]  /*8830*/  FFMA.FTZ R49, R47, R54, R49 ;  /* 0x000000362f317223 */ /* 0x000fe20000010031 */
[C---:B------:R-:W-:Y:S01]  /*8840*/  IMAD.U32 R47, R43.reuse, 0x10000, RZ ;  /* 0x000100002b2f7824 */ /* 0x040fe200078e00ff */
[----:B------:R-:W-:Y:S01]  /*8850*/  LOP3.LUT R43, R43, 0xffff0000, RZ, 0xc0, !PT ;  /* 0xffff00002b2b7812 */ /* 0x000fe200078ec0ff */
[C---:B------:R-:W-:Y:S01]  /*8860*/  IMAD.U32 R54, R40.reuse, 0x10000, RZ ;  /* 0x0001000028367824 */ /* 0x040fe200078e00ff */
[----:B------:R-:W-:-:S02]  /*8870*/  LOP3.LUT R40, R40, 0xffff0000, RZ, 0xc0, !PT ;  /* 0xffff000028287812 */ /* 0x000fc400078ec0ff */
[----:B------:R-:W-:Y:S01]  /*8880*/  F2FP.BF16.F32.PACK_AB R58, R49, R58 ;  /* 0x0000003a313a723e */ /* 0x000fe200000010ff */
[----:B------:R-:W-:Y:S01]  /*8890*/  IMAD.U32 R49, R48, 0x10000, RZ ;  /* 0x0001000030317824 */ /* 0x000fe200078e00ff */
[----:B------:R-:W-:Y:S02]  /*88a0*/  PRMT R42, R172, 0x5410, R42 ;  /* 0x00005410ac2a7816 */ /* 0x000fe4000000002a */
[----:B------:R-:W-:Y:S01]  /*88b0*/  F2FP.BF16.F32.PACK_AB R51, R51, R61 ;  /* 0x0000003d3333723e */ /* 0x000fe200000010ff */
[C---:B------:R-:W-:Y:S01]  /*88c0*/  FMUL.FTZ R55, R49.reuse, R47 ;  /* 0x0000002f31377220 */ /* 0x040fe20000410000 */
[----:B------:R-:W-:-:S03]  /*88d0*/  FMUL.FTZ R49, R49, R54 ;  /* 0x0000003631317220 */ /* 0x000fc60000410000 */
[C---:B------:R-:W-:Y:S01]  /*88e0*/  FFMA.FTZ R55, R45.reuse, R54, -R55 ;  /* 0x000000362d377223 */ /* 0x040fe20000010837 */
[----:B------:R-:W-:Y:S01]  /*88f0*/  FFMA.FTZ R49, R45, R47, R49 ;  /* 0x0000002f2d317223 */ /* 0x000fe20000010031 */
[----:B------:R-:W-:Y:S01]  /*8900*/  LOP3.LUT R45, R48, 0xffff0000, RZ, 0xc0, !PT ;  /* 0xffff0000302d7812 */ /* 0x000fe200078ec0ff */
[----:B------:R-:W-:-:S04]  /*8910*/  IMAD.U32 R54, R50, 0x10000, RZ ;  /* 0x0001000032367824 */ /* 0x000fc800078e00ff */
        /* <DEDUP_REMOVED lines=8> */
[----:B------:R-:W-:Y:S01]  /*89a0*/  FMUL.FTZ R48, R54, R45 ;  /* 0x0000002d36307220 */ /* 0x000fe20000410000 */
[----:B------:R-:W-:Y:S02]  /*89b0*/  IMAD.U32 R44, R46, 0x10000, RZ ;  /* 0x000100002e2c7824 */ /* 0x000fe400078e00ff */
[----:B------:R-:W-:Y:S01]  /*89c0*/  FMUL.FTZ R54, R54, R47 ;  /* 0x0000002f36367220 */ /* 0x000fe20000410000 */
[----:B------:R-:W-:Y:S01]  /*89d0*/  F2FP.BF16.F32.PACK_AB R49, R43, R49 ;  /* 0x000000312b31723e */ /* 0x000fe200000010ff */
[----:B------:R-:W-:-:S02]  /*89e0*/  FFMA.FTZ R48, R44, R47, -R48 ;  /* 0x0000002f2c307223 */ /* 0x000fc40000010830 */
[----:B------:R-:W-:Y:S01]  /*89f0*/  FFMA.FTZ R54, R44, R45, R54 ;  /* 0x0000002d2c367223 */ /* 0x000fe20000010036 */
[----:B------:R-:W-:Y:S01]  /*8a00*/  LOP3.LUT R44, R50, 0xffff0000, RZ, 0xc0, !PT ;  /* 0xffff0000322c7812 */ /* 0x000fe200078ec0ff */
[----:B------:R-:W-:Y:S01]  /*8a10*/  IMAD.MOV.U32 R47, RZ, RZ, R51 ;  /* 0x000000ffff2f7224 */ /* 0x000fe200078e0033 */
[----:B------:R-:W-:Y:S01]  /*8a20*/  LOP3.LUT R45, R46, 0xffff0000, RZ, 0xc0, !PT ;  /* 0xffff00002e2d7812 */ /* 0x000fe200078ec0ff */
[----:B------:R-:W-:Y:S01]  /*8a30*/  IMAD.MOV.U32 R51, RZ, RZ, R58 ;  /* 0x000000ffff337224 */ /* 0x000fe200078e003a */
        /* <DEDUP_REMOVED lines=10> */
[----:B------:R-:W-:Y:S02]  /*8ae0*/  IMAD.MOV.U32 R49, RZ, RZ, R53 ;  /* 0x000000ffff317224 */ /* 0x000fe400078e0035 */
[----:B------:R-:W-:-:S07]  /*8af0*/  IMAD.MOV.U32 R50, RZ, RZ, R54 ;  /* 0x000000ffff327224 */ /* 0x000fce00078e0036 */
.L_x_508:
[----:B------:R-:W-:Y:S05]  /*8b00*/  BSYNC B2 ;  /* 0x0000000000027941 */ /* 0x000fea0003800000 */
.L_x_507:
        /* <DEDUP_REMOVED lines=12> */
.L_x_498:
[----:B------:R-:W-:Y:S05]  /*8bd0*/  BSYNC B1 ;  /* 0x0000000000017941 */ /* 0x000fea0003800000 */
.L_x_497:
[-C--:B--2-4-:R-:W-:Y:S02]  /*8be0*/  IMAD R40, R147, R126.reuse, RZ ;  /* 0x0000007e93287224 */ /* 0x094fe400078e02ff */
[----:B------:R-:W-:-:S04]  /*8bf0*/  IMAD.WIDE.U32 R124, R207, R126, R124 ;  /* 0x0000007ecf7c7225 */ /* 0x000fc800078e007c */
[----:B------:R-:W-:Y:S01]  /*8c00*/  IMAD R40, R207, R127, R40 ;  /* 0x0000007fcf287224 */ /* 0x000fe200078e0228 */
[----:B------:R-:W-:Y:S06]  /*8c10*/  @P3 BRA `(.L_x_467) ;  /* 0x0000001c00183947 */ /* 0x000fec0003800000 */
[----:B------:R-:W-:Y:S01]  /*8c20*/  ISETP.NE.AND P3, PT, R34, RZ, PT ;  /* 0x000000ff2200720c */ /* 0x000fe20003f65270 */
[----:B------:R-:W-:Y:S01]  /*8c30*/  BSSY B1, `(.L_x_509) ;  /* 0x0000084000017945 */ /* 0x000fe20003800000 */
[----:B------:R-:W-:-:S11]  /*8c40*/  IMAD.IADD R52, R125, 0x1, R40 ;  /* 0x000000017d347824 */ /* 0x000fd600078e0228 */
[----:B------:R-:W-:Y:S05]  /*8c50*/  @!P3 BRA `(.L_x_510) ;  /* 0x000000080004b947 */ /* 0x000fea0003800000 */
[----:B------:R-:W-:Y:S01]  /*8c60*/  SEL R40, R122, R148, !P0 ;  /* 0x000000947a287207 */ /* 0x000fe20004000000 */
[----:B------:R-:W-:Y:S01]  /*8c70*/  BSSY B2, `(.L_x_511) ;  /* 0x000007d000027945 */ /* 0x000fe20003800000 */
[----:B---3--:R-:W-:Y:S02]  /*8c80*/  IADD3 R44, P3, P4, R114, R124, R29 ;  /* 0x0000007c722c7210 */ /* 0x008fe40007c7e01d */
[----:B------:R-:W-:Y:S02]  /*8c90*/  SHF.R.S32.HI R41, RZ, 0x1f, R40 ;  /* 0x0000001fff297819 */ /* 0x000fe40000011428 */
[----:B------:R-:W-:Y:S02]  /*8ca0*/  IADD3.X R45, R6, R52, R35, P3, P4 ;  /* 0x00000034062d7210 */ /* 0x000fe40001fe8423 */
[----:B------:R-:W-:Y:S02]  /*8cb0*/  LEA.HI R40, R41, R40, RZ, 0x4 ;  /* 0x0000002829287211 */ /* 0x000fe400078f20ff */
[----:B------:R-:W-:-:S02]  /*8cc0*/  SHF.R.U32.HI R46, RZ, 0x3, R185 ;  /* 0x00000003ff2e7819 */ /* 0x000fc400000116b9 */
[----:B------:R-:W-:-:S05]  /*8cd0*/  LEA.HI.SX32 R40, R40, R28, 0x1c ;  /* 0x0000001c28287211 */ /* 0x000fca00078fe2ff */
[----:B------:R-:W-:-:S05]  /*8ce0*/  IMAD.SHL.U32 R41, R40, 0x8, RZ ;  /* 0x0000000828297824 */ /* 0x000fca00078e00ff */
[----:B------:R-:W-:-:S13]  /*8cf0*/  ISETP.GE.AND P3, PT, R41, R146, PT ;  /* 0x000000922900720c */ /* 0x000fda0003f66270 */
[--C-:B------:R-:W-:Y:S02]  /*8d00*/  @!P3 SHF.R.S32.HI R43, RZ, 0x1f, R41.reuse ;  /* 0x0000001fff2bb819 */ /* 0x100fe40000011429 */
[--C-:B------:R-:W-:Y:S02]  /*8d10*/  @!P3 IADD3 R42, P4, P5, R114, R124, R41.reuse ;  /* 0x0000007c722ab210 */ /* 0x100fe40007d9e029 */
[----:B------:R-:W-:Y:S02]  /*8d20*/  LOP3.LUT R41, R185, 0x38, R41, 0xf8, !PT ;  /* 0x00000038b9297812 */ /* 0x000fe400078ef829 */
[----:B------:R-:W-:Y:S02]  /*8d30*/  @!P3 IADD3.X R43, R6, R52, R43, P4, P5 ;  /* 0x00000034062bb210 */ /* 0x000fe400027ea42b */
[----:B------:R-:W-:Y:S02]  /*8d40*/  LEA R48, P4, R44, R120, 0x1 ;  /* 0x000000782c307211 */ /* 0x000fe400078808ff */
[----:B------:R-:W-:-:S02]  /*8d50*/  LOP3.LUT R41, R41, R46, RZ, 0x3c, !PT ;  /* 0x0000002e29297212 */ /* 0x000fc400078e3cff */
[----:B------:R-:W-:Y:S02]  /*8d60*/  LEA.HI.X R49, R44, R121, R45, 0x1, P4 ;  /* 0x000000792c317211 */ /* 0x000fe400020f0c2d */
[----:B------:R-:W-:-:S04]  /*8d70*/  @!P3 LEA R50, P4, R42, R120, 0x1 ;  /* 0x000000782a32b211 */ /* 0x000fc800078808ff */
[----:B------:R-:W-:Y:S02]  /*8d80*/  @!P3 LEA.HI.X R51, R42, R121, R43, 0x1, P4 ;  /* 0x000000792a33b211 */ /* 0x000fe400020f0c2b */
[----:B------:R-:W-:Y:S02]  /*8d90*/  SHF.R.S32.HI R42, RZ, 0x1f, R40 ;  /* 0x0000001fff2a7819 */ /* 0x000fe40000011428 */
[----:B------:R-:W-:Y:S02]  /*8da0*/  ISETP.GE.AND P4, PT, R18, R117, PT ;  /* 0x000000751200720c */ /* 0x000fe40003f86270 */
[----:B------:R-:W-:Y:S01]  /*8db0*/  LEA.HI R42, R42, R40, RZ, 0x3 ;  /* 0x000000282a2a7211 */ /* 0x000fe200078f18ff */
[----:B------:R-:W-:-:S04]  /*8dc0*/  IMAD R40, R16, 0x6000, R140 ;  /* 0x0000600010287824 */ /* 0x000fc800078e028c */
[----:B------:R-:W-:Y:S02]  /*8dd0*/  IMAD.SHL.U32 R42, R42, 0x400, RZ ;  /* 0x000004002a2a7824 */ /* 0x000fe400078e00ff */
[----:B------:R-:W-:-:S03]  /*8de0*/  IMAD R40, R40, 0x2, R2 ;  /* 0x0000000228287824 */ /* 0x000fc600078e0202 */
[----:B------:R-:W-:-:S04]  /*8df0*/  LOP3.LUT R42, R42, 0x7fffe000, RZ, 0xc0, !PT ;  /* 0x7fffe0002a2a7812 */ /* 0x000fc800078ec0ff */
[----:B------:R-:W-:-:S05]  /*8e00*/  IADD3 R41, R41, R42, R195 ;  /* 0x0000002a29297210 */ /* 0x000fca0007ffe0c3 */
[----:B------:R-:W-:Y:S02]  /*8e10*/  IMAD R44, R16, 0x6000, R41 ;  /* 0x00006000102c7824 */ /* 0x000fe400078e0229 */
[----:B------:R-:W0:Y:S02]  /*8e20*/  LDS.128 R40, [R40+0x1c400] ;  /* 0x01c4000028287984 */ /* 0x000e240000000c00 */
[----:B------:R-:W-:-:S06]  /*8e30*/  IMAD R44, R44, 0x2, R2 ;  /* 0x000000022c2c7824 */ /* 0x000fcc00078e0202 */
[----:B------:R-:W2:Y:S01]  /*8e40*/  LDS.128 R44, [R44+0x1c400] ;  /* 0x01c400002c2c7984 */ /* 0x000ea20000000c00 */
[----:B------:R-:W-:Y:S05]  /*8e50*/  @P4 BRA `(.L_x_512) ;  /* 0x0000000400784947 */ /* 0x000fea0003800000 */
[----:B------:R-:W-:Y:S01]  /*8e60*/  SHF.R.U32.HI R55, RZ, 0x10, R85 ;  /* 0x00000010ff377819 */ /* 0x000fe20000011655 */
[----:B--2---:R-:W-:Y:S01]  /*8e70*/  IMAD.U32 R58, R45, 0x10000, RZ ;  /* 0x000100002d3a7824 */ /* 0x004fe200078e00ff */
[----:B------:R-:W-:Y:S01]  /*8e80*/  SHF.R.U32.HI R57, RZ, 0x10, R73 ;  /* 0x00000010ff397819 */ /* 0x000fe20000011649 */
[----:B0-----:R-:W-:Y:S01]  /*8e90*/  IMAD.U32 R53, R41, 0x10000, RZ ;  /* 0x0001000029357824 */ /* 0x001fe200078e00ff */
[----:B------:R-:W-:Y:S01]  /*8ea0*/  PRMT R55, R171, 0x5432, R55 ;  /* 0x00005432ab377816 */ /* 0x000fe20000000037 */
[----:B------:R-:W-:Y:S01]  /*8eb0*/  IMAD.U32 R61, R47, 0x10000, RZ ;  /* 0x000100002f3d7824 */ /* 0x000fe200078e00ff */
[----:B------:R-:W-:Y:S01]  /*8ec0*/  PRMT R57, R169, 0x5432, R57 ;  /* 0x00005432a9397816 */ /* 0x000fe20000000039 */
[----:B------:R-:W-:Y:S01]  /*8ed0*/  IMAD.U32 R63, R46, 0x10000, RZ ;  /* 0x000100002e3f7824 */ /* 0x000fe200078e00ff */
[----:B------:R-:W-:Y:S01]  /*8ee0*/  LOP3.LUT R41, R41, 0xffff0000, RZ, 0xc0, !PT ;  /* 0xffff000029297812 */ /* 0x000fe200078ec0ff */
[C---:B------:R-:W-:Y:S01]  /*8ef0*/  IMAD.U32 R56, R55.reuse, 0x10000, RZ ;  /* 0x0001000037387824 */ /* 0x040fe200078e00ff */
[----:B------:R-:W-:Y:S01]  /*8f00*/  LOP3.LUT R55, R55, 0xffff0000, RZ, 0xc0, !PT ;  /* 0xffff000037377812 */ /* 0x000fe200078ec0ff */
[C---:B------:R-:W-:Y:S01]  /*8f10*/  IMAD.U32 R54, R57.reuse, 0x10000, RZ ;  /* 0x0001000039367824 */ /* 0x040fe200078e00ff */
[----:B------:R-:W-:Y:S01]  /*8f20*/  LOP3.LUT R57, R57, 0xffff0000, RZ, 0xc0, !PT ;  /* 0xffff000039397812 */ /* 0x000fe200078ec0ff */
[----:B------:R-:W-:Y:S01]  /*8f30*/  FMUL.FTZ R59, R58, R56 ;  /* 0x000000383a3b7220 */ /* 0x000fe20000410000 */
[----:B------:R-:W-:Y:S01]  /*8f40*/  SHF.R.U64 R84, R84, 0x10, R85 ;  /* 0x0000001054547819 */ /* 0x000fe20000001255 */
[-C--:B------:R-:W-:Y:S01]  /*8f50*/  FMUL.FTZ R58, R58, R54.reuse ;  /* 0x000000363a3a7220 */ /* 0x080fe20000410000 */
[----:B------:R-:W-:Y:S01]  /*8f60*/  SHF.R.U64 R72, R72, 0x10, R73 ;  /* 0x0000001048487819 */ /* 0x000fe20000001249 */
[----:B------:R-:W-:Y:S01]  /*8f70*/  FFMA.FTZ R54, R53, R54, -R59 ;  /* 0x0000003635367223 */ /* 0x000fe2000001083b */
[----:B------:R-:W-:Y:S01]  /*8f80*/  PRMT R84, R171, 0x5410, R84 ;  /* 0x00005410ab547816 */ /* 0x000fe20000000054 */
[----:B------:R-:W-:Y:S01]  /*8f90*/  FFMA.FTZ R53, R53, R56, R58 ;  /* 0x0000003835357223 */ /* 0x000fe2000001003a */
[----:B------:R-:W-:-:S02]  /*8fa0*/  LOP3.LUT R56, R45, 0xffff0000, RZ, 0xc0, !PT ;  /* 0xffff00002d387812 */ /* 0x000fc400078ec0ff */
[----:B------:R-:W-:Y:S02]  /*8fb0*/  PRMT R72, R169, 0x5410, R72 ;  /* 0x00005410a9487816 */ /* 0x000fe40000000048 */
[----:B------:R-:W-:Y:S01]  /*8fc0*/  SHF.R.U64 R86, R86, 0x10, R87 ;  /* 0x0000001056567819 */ /* 0x000fe20000001257 */
[C---:B------:R-:W-:Y:S01]  /*8fd0*/  FMUL.FTZ R45, R56.reuse, R55 ;  /* 0x00000037382d7220 */ /* 0x040fe20000410000 */
[-C--:B------:R-:W-:Y:S01]  /*8fe0*/  FMUL.FTZ R56, R56, R57.reuse ;  /* 0x0000003938387220 */ /* 0x080fe20000410000 */
[----:B------:R-:W-:Y:S02]  /*8ff0*/  SHF.R.U64 R74, R74, 0x10, R75 ;  /* 0x000000104a4a7819 */ /* 0x000fe4000000124b */
[C---:B------:R-:W-:Y:S01]  /*9000*/  FFMA.FTZ R45, R41.reuse, R57, -R45 ;  /* 0x00000039292d7223 */ /* 0x040fe2000001082d */
[----:B------:R-:W-:Y:S01]  /*9010*/  FFMA.FTZ R41, R41, R55, R56 ;  /* 0x0000003729297223 */ /* 0x000fe20000010038 */
[----:B------:R-:W-:Y:S01]  /*9020*/  SHF.R.U32.HI R56, RZ, 0x10, R87 ;  /* 0x00000010ff387819 */ /* 0x000fe20000011657 */
[----:B------:R-:W-:Y:S01]  /*9030*/  IMAD.U32 R57, R43, 0x10000, RZ ;  /* 0x000100002b397824 */ /* 0x000fe200078e00ff */
[----:B------:R-:W-:-:S02]  /*9040*/  SHF.R.U32.HI R55, RZ, 0x10, R75 ;  /* 0x00000010ff377819 */ /* 0x000fc4000001164b */
[----:B------:R-:W-:Y:S02]  /*9050*/  PRMT R56, R170, 0x5432, R56 ;  /* 0x00005432aa387816 */ /* 0x000fe40000000038 */
[----:B------:R-:W-:Y:S02]  /*9060*/  PRMT R55, R168, 0x5432, R55 ;  /* 0x00005432a8377816 */ /* 0x000fe40000000037 */
[----:B------:R-:W-:Y:S01]  /*9070*/  LOP3.LUT R43, R43, 0xffff0000, RZ, 0xc0, !PT ;  /* 0xffff00002b2b7812 */ /* 0x000fe200078ec0ff */
[C---:B------:R-:W-:Y:S01]  /*9080*/  IMAD.U32 R58, R56.reuse, 0x10000, RZ ;  /* 0x00010000383a7824 */ /* 0x040fe200078e00ff */
[----:B------:R-:W-:Y:S01]  /*9090*/  LOP3.LUT R56, R56, 0xffff0000, RZ, 0xc0, !PT ;  /* 0xffff000038387812 */ /* 0x000fe200078ec0ff */
[C---:B------:R-:W-:Y:S01]  /*90a0*/  IMAD.U32 R59, R55.reuse, 0x10000, RZ ;  /* 0x00010000373b7824 */ /* 0x040fe200078e00ff */
[----:B------:R-:W-:Y:S01]  /*90b0*/  LOP3.LUT R55, R55, 0xffff0000, RZ, 0xc0, !PT ;  /* 0xffff000037377812 */ /* 0x000fe200078ec0ff */
[C---:B------:R-:W-:Y:S01]  /*90c0*/  FMUL.FTZ R60, R61.reuse, R58 ;  /* 0x0000003a3d3c7220 */ /* 0x040fe20000410000 */
[----:B------:R-:W-:Y:S01]  /*90d0*/  PRMT R86, R170, 0x5410, R86 ;  /* 0x00005410aa567816 */ /* 0x000fe20000000056 */
[-C--:B------:R-:W-:Y:S01]  /*90e0*/  FMUL.FTZ R61, R61, R59.reuse ;  /* 0x0000003b3d3d7220 */ /* 0x080fe20000410000 */
[----:B------:R-:W-:Y:S01]  /*90f0*/  PRMT R74, R168, 0x5410, R74 ;  /* 0x00005410a84a7816 */ /* 0x000fe2000000004a */
[----:B------:R-:W-:Y:S01]  /*9100*/  FFMA.FTZ R60, R57, R59, -R60 ;  /* 0x0000003b393c7223 */ /* 0x000fe2000001083c */
[----:B------:R-:W-:-:S02]  /*9110*/  IMAD.U32 R59, R44, 0x10000, RZ ;  /* 0x000100002c3b7824 */ /* 0x000fc400078e00ff */
[----:B------:R-:W-:Y:S01]  /*9120*/  FFMA.FTZ R61, R57, R58, R61 ;  /* 0x0000003a393d7223 */ /* 0x000fe2000001003d */
[----:B------:R-:W-:Y:S02]  /*9130*/  LOP3.LUT R57, R47, 0xffff0000, RZ, 0xc0, !PT ;  /* 0xffff00002f397812 */ /* 0x000fe400078ec0ff */
[----:B------:R-:W-:Y:S02]  /*9140*/  LOP3.LUT R44, R44, 0xffff0000, RZ, 0xc0, !PT ;  /* 0xffff00002c2c7812 */ /* 0x000fe400078ec0ff */
[----:B------:R-:W-:Y:S01]  /*9150*/  LOP3.LUT R46, R46, 0xffff0000, RZ, 0xc0, !PT ;  /* 0xffff00002e2e7812 */ /* 0x000fe200078ec0ff */
[C---:B------:R-:W-:Y:S01]  /*9160*/  FMUL.FTZ R47, R57.reuse, R56 ;  /* 0x00000038392f7220 */ /* 0x040fe20000410000 */
[-C--:B------:R-:W-:Y:S01]  /*9170*/  FMUL.FTZ R57, R57, R55.reuse ;  /* 0x0000003739397220 */ /* 0x080fe20000410000 */
[----:B------:R-:W-:Y:S02]  /*9180*/  F2FP.BF16.F32.PACK_AB R45, R45, R54 ;  /* 0x000000362d2d723e */ /* 0x000fe400000010ff */
[C---:B------:R-:W-:Y:S01]  /*9190*/  FFMA.FTZ R47, R43.reuse, R55, -R47 ;  /* 0x000000372b2f7223 */ /* 0x040fe2000001082f */
[----:B------:R-:W-:Y:S01]  /*91a0*/  FFMA.FTZ R57, R43, R56, R57 ;  /* 0x000000382b397223 */ /* 0x000fe20000010039 */
[C---:B------:R-:W-:Y:S01]  /*91b0*/  IMAD.U32 R55, R84.reuse, 0x10000, RZ ;  /* 0x0001000054377824 */ /* 0x040fe200078e00ff */
[----:B------:R-:W-:Y:S01]  /*91c0*/  LOP3.LUT R84, R84, 0xffff0000, RZ, 0xc0, !PT ;  /* 0xffff000054547812 */ /* 0x000fe200078ec0ff */
[C---:B------:R-:W-:Y:S01]  /*91d0*/  IMAD.U32 R56, R72.reuse, 0x10000, RZ ;  /* 0x0001000048387824 */ /* 0x040fe200078e00ff */
[----:B------:R-:W-:Y:S01]  /*91e0*/  LOP3.LUT R72, R72, 0xffff0000, RZ, 0xc0, !PT ;  /* 0xffff000048487812 */ /* 0x000fe200078ec0ff */
[----:B------:R-:W-:Y:S01]  /*91f0*/  FMUL.FTZ R58, R59, R55 ;  /* 0x000000373b3a7220 */ /* 0x000fe20000410000 */
[----:B------:R-:W-:-:S02]  /*9200*/  IMAD.U32 R43, R40, 0x10000, RZ ;  /* 0x00010000282b7824 */ /* 0x000fc400078e00ff */
[-C--:B------:R-:W-:Y:S01]  /*9210*/  FMUL.FTZ R59, R59, R56.reuse ;  /* 0x000000383b3b7220 */ /* 0x080fe20000410000 */
[----:B------:R-:W-:Y:S01]  /*9220*/  LOP3.LUT R40, R40, 0xffff0000, RZ, 0xc0, !PT ;  /* 0xffff000028287812 */ /* 0x000fe200078ec0ff */
[C---:B------:R-:W-:Y:S02]  /*9230*/  FFMA.FTZ R58, R43.reuse, R56, -R58 ;  /* 0x000000382b3a7223 */ /* 0x040fe4000001083a */
[----:B------:R-:W-:Y:S01]  /*9240*/  FFMA.FTZ R59, R43, R55, R59 ;  /* 0x000000372b3b7223 */ /* 0x000fe2000001003b */
[C---:B------:R-:W-:Y:S01]  /*9250*/  FMUL.FTZ R43, R44.reuse, R84 ;  /* 0x000000542c2b7220 */ /* 0x040fe20000410000 */
[-C--:B------:R-:W-:Y:S01]  /*9260*/  FMUL.FTZ R44, R44, R72.reuse ;  /* 0x000000482c2c7220 */ /* 0x080fe20000410000 */
[C---:B------:R-:W-:Y:S01]  /*9270*/  IMAD.U32 R55, R86.reuse, 0x10000, RZ ;  /* 0x0001000056377824 */ /* 0x040fe200078e00ff */
[----:B------:R-:W-:Y:S01]  /*9280*/  LOP3.LUT R86, R86, 0xffff0000, RZ, 0xc0, !PT ;  /* 0xffff000056567812 */ /* 0x000fe200078ec0ff */
[----:B------:R-:W-:Y:S02]  /*9290*/  IMAD.U32 R56, R74, 0x10000, RZ ;  /* 0x000100004a387824 */ /* 0x000fe400078e00ff */
[C---:B------:R-:W-:Y:S01]  /*92a0*/  FFMA.FTZ R43, R40.reuse, R72, -R43 ;  /* 0x00000048282b7223 */ /* 0x040fe2000001082b */
[----:B------:R-:W-:Y:S01]  /*92b0*/  FFMA.FTZ R44, R40, R84, R44 ;  /* 0x00000054282c7223 */ /* 0x000fe2000001002c */
[----:B------:R-:W-:Y:S01]  /*92c0*/  FMUL.FTZ R62, R63, R55 ;  /* 0x000000373f3e7220 */ /* 0x000fe20000410000 */
[----:B------:R-:W-:-:S02]  /*92d0*/  IMAD.U32 R40, R42, 0x10000, RZ ;  /* 0x000100002a287824 */ /* 0x000fc400078e00ff */
[-C--:B------:R-:W-:Y:S01]  /*92e0*/  FMUL.FTZ R63, R63, R56.reuse ;  /* 0x000000383f3f7220 */ /* 0x080fe20000410000 */
[----:B------:R-:W-:Y:S01]  /*92f0*/  LOP3.LUT R74, R74, 0xffff0000, RZ, 0xc0, !PT ;  /* 0xffff00004a4a7812 */ /* 0x000fe200078ec0ff */
[C---:B------:R-:W-:Y:S02]  /*9300*/  FFMA.FTZ R62, R40.reuse, R56, -R62 ;  /* 0x00000038283e7223 */ /* 0x040fe4000001083e */
[----:B------:R-:W-:Y:S01]  /*9310*/  FFMA.FTZ R63, R40, R55, R63 ;  /* 0x00000037283f7223 */ /* 0x000fe2000001003f */
[----:B------:R-:W-:Y:S01]  /*9320*/  LOP3.LUT R42, R42, 0xffff0000, RZ, 0xc0, !PT ;  /* 0xffff00002a2a7812 */ /* 0x000fe200078ec0ff */
[C---:B------:R-:W-:Y:S01]  /*9330*/  FMUL.FTZ R40, R46.reuse, R86 ;  /* 0x000000562e287220 */ /* 0x040fe20000410000 */
[----:B------:R-:W-:Y:S01]  /*9340*/  FMUL.FTZ R46, R46, R74 ;  /* 0x0000004a2e2e7220 */ /* 0x000fe20000410000 */
[----:B------:R-:W-:Y:S02]  /*9350*/  F2FP.BF16.F32.PACK_AB R43, R43, R58 ;  /* 0x0000003a2b2b723e */ /* 0x000fe400000010ff */
[C---:B------:R-:W-:Y:S01]  /*9360*/  FFMA.FTZ R40, R42.reuse, R74, -R40 ;  /* 0x0000004a2a287223 */ /* 0x040fe20000010828 */
[----:B------:R-:W-:Y:S01]  /*9370*/  F2FP.BF16.F32.PACK_AB R47, R47, R60 ;  /* 0x0000003c2f2f723e */ /* 0x000fe200000010ff */
[----:B------:R-:W-:Y:S01]  /*9380*/  FFMA.FTZ R46, R42, R86, R46 ;  /* 0x000000562a2e7223 */ /* 0x000fe2000001002e */
[----:B------:R-:W-:Y:S01]  /*9390*/  F2FP.BF16.F32.PACK_AB R53, R41, R53 ;  /* 0x000000352935723e */ /* 0x000fe200000010ff */
[----:B------:R-:W-:Y:S01]  /*93a0*/  IMAD.MOV.U32 R41, RZ, RZ, R45 ;  /* 0x000000ffff297224 */ /* 0x000fe200078e002d */
[----:B------:R-:W-:-:S02]  /*93b0*/  F2FP.BF16.F32.PACK_AB R57, R57, R61 ;  /* 0x0000003d3939723e */ /* 0x000fc400000010ff */
[----:B------:R-:W-:Y:S01]  /*93c0*/  F2FP.BF16.F32.PACK_AB R62, R40, R62 ;  /* 0x0000003e283e723e */ /* 0x000fe200000010ff */
[----:B------:R-:W-:Y:S01]  /*93d0*/  IMAD.MOV.U32 R40, RZ, RZ, R43 ;  /* 0x000000ffff287224 */ /* 0x000fe200078e002b */
[----:B------:R-:W-:Y:S01]  /*93e0*/  F2FP.BF16.F32.PACK_AB R44, R44, R59 ;  /* 0x0000003b2c2c723e */ /* 0x000fe200000010ff */
[----:B------:R-:W-:Y:S01]  /*93f0*/  IMAD.MOV.U32 R43, RZ, RZ, R47 ;  /* 0x000000ffff2b7224 */ /* 0x000fe200078e002f */
[----:B------:R-:W-:Y:S01]  /*9400*/  F2FP.BF16.F32.PACK_AB R46, R46, R63 ;  /* 0x0000003f2e2e723e */ /* 0x000fe200000010ff */
[----:B------:R-:W-:Y:S02]  /*9410*/  IMAD.MOV.U32 R45, RZ, RZ, R53 ;  /* 0x000000ffff2d7224 */ /* 0x000fe400078e0035 */
[----:B------:R-:W-:Y:S02]  /*9420*/  IMAD.MOV.U32 R42, RZ, RZ, R62 ;  /* 0x000000ffff2a7224 */ /* 0x000fe400078e003e */
[----:B------:R-:W-:-:S07]  /*9430*/  IMAD.MOV.U32 R47, RZ, RZ, R57 ;  /* 0x000000ffff2f7224 */ /* 0x000fce00078e0039 */
.L_x_512:
[----:B------:R-:W-:Y:S05]  /*9440*/  BSYNC B2 ;  /* 0x0000000000027941 */ /* 0x000fea0003800000 */
.L_x_511:
[----:B0-----:R0:W-:Y:S04]  /*9450*/  STG.E.128 desc[UR58][R48.64], R40 ;  /* 0x0000002830007986 */ /* 0x0011e8000c101d3a */
[----:B--2---:R0:W-:Y:S02]  /*9460*/  @!P3 STG.E.128 desc[UR58][R50.64], R44 ;  /* 0x0000002c3200b986 */ /* 0x0041e4000c101d3a */
.L_x_510:
[----:B------:R-:W-:Y:S05]  /*9470*/  BSYNC B1 ;  /* 0x0000000000017941 */ /* 0x000fea0003800000 */
.L_x_509:
[----:B------:R-:W-:Y:S01]  /*9480*/  ISETP.NE.AND P3, PT, R38, RZ, PT ;  /* 0x000000ff2600720c */ /* 0x000fe20003f65270 */
[----:B------:R-:W-:-:S12]  /*9490*/  BSSY B1, `(.L_x_513) ;  /* 0x0000081000017945 */ /* 0x000fd80003800000 */
[----:B------:R-:W-:Y:S05]  /*94a0*/  @!P3 BRA `(.L_x_514) ;  /* 0x0000000400fcb947 */ /* 0x000fea0003800000 */
[----:B0-----:R-:W-:Y:S01]  /*94b0*/  SEL R40, R122, R148, !P1 ;  /* 0x000000947a287207 */ /* 0x001fe20004800000 */
        /* <DEDUP_REMOVED lines=13> */
[----:B------:R-:W-:-:S04]  /*9590*/  LEA R48, P4, R44, R120, 0x1 ;  /* 0x000000782c307211 */ /* 0x000fc800078808ff */
[----:B------:R-:W-:Y:S02]  /*95a0*/  LEA.HI.X R49, R44, R121, R45, 0x1, P4 ;  /* 0x000000792c317211 */ /* 0x000fe400020f0c2d */
[----:B------:R-:W-:-:S04]  /*95b0*/  @!P3 LEA R50, P4, R42, R120, 0x1 ;  /* 0x000000782a32b211 */ /* 0x000fc800078808ff */
[----:B------:R-:W-:Y:S02]  /*95c0*/  @!P3 LEA.HI.X R51, R42, R121, R43, 0x1, P4 ;  /* 0x000000792a33b211 */ /* 0x000fe400020f0c2b */
[----:B------:R-:W-:Y:S02]  /*95d0*/  SHF.R.S32.HI R43, RZ, 0x1f, R40 ;  /* 0x0000001fff2b7819 */ /* 0x000fe40000011428 */
[----:B------:R-:W-:Y:S02]  /*95e0*/  ISETP.GE.AND P4, PT, R0, R117, PT ;  /* 0x000000750000720c */ /* 0x000fe40003f86270 */
[----:B------:R-:W-:Y:S02]  /*95f0*/  LEA.HI R43, R43, R40, RZ, 0x3 ;  /* 0x000000282b2b7211 */ /* 0x000fe400078f18ff */
[----:B------:R-:W-:Y:S01]  /*9600*/  LOP3.LUT R40, R41, R46, RZ, 0x3c, !PT ;  /* 0x0000002e29287212 */ /* 0x000fe200078e3cff */
[----:B------:R-:W-:Y:S02]  /*9610*/  IMAD R41, R16, 0x6000, R138 ;  /* 0x0000600010297824 */ /* 0x000fe400078e028a */
[----:B------:R-:W-:-:S02]  /*9620*/  IMAD.SHL.U32 R43, R43, 0x400, RZ ;  /* 0x000004002b2b7824 */ /* 0x000fc400078e00ff */
[----:B------:R-:W-:-:S03]  /*9630*/  IMAD R41, R41, 0x2, R2 ;  /* 0x0000000229297824 */ /* 0x000fc600078e0202 */
[----:B------:R-:W-:-:S04]  /*9640*/  LOP3.LUT R43, R43, 0x7fffe000, RZ, 0xc0, !PT ;  /* 0x7fffe0002b2b7812 */ /* 0x000fc800078ec0ff */
[----:B------:R-:W-:-:S05]  /*9650*/  IADD3 R43, R40, R43, R195 ;  /* 0x0000002b282b7210 */ /* 0x000fca0007ffe0c3 */
[----:B------:R-:W-:-:S04]  /*9660*/  IMAD R43, R16, 0x6000, R43 ;  /* 0x00006000102b7824 */ /* 0x000fc800078e022b */
[----:B------:R-:W-:Y:S02]  /*9670*/  IMAD R44, R43, 0x2, R2 ;  /* 0x000000022b2c7824 */ /* 0x000fe400078e0202 */
[----:B------:R-:W0:Y:S04]  /*9680*/  LDS.128 R40, [R41+0x1c400] ;  /* 0x01c4000029287984 */ /* 0x000e280000000c00 */
        /* <DEDUP_REMOVED lines=8> */
[----:B------:R-:W-:Y:S02]  /*9710*/  PRMT R56, R159, 0x5410, R56 ;  /* 0x000054109f387816 */ /* 0x000fe40000000038 */
[----:B------:R-:W-:Y:S01]  /*9720*/  LOP3.LUT R45, R45, 0xffff0000, RZ, 0xc0, !PT ;  /* 0xffff00002d2d7812 */ /* 0x000fe200078ec0ff */
[C---:B------:R-:W-:Y:S01]  /*9730*/  IMAD.U32 R60, R57.reuse, 0x10000, RZ ;  /* 0x00010000393c7824 */ /* 0x040fe200078e00ff */
[----:B------:R-:W-:Y:S01]  /*9740*/  LOP3.LUT R57, R57, 0xffff0000, RZ, 0xc0, !PT ;  /* 0xffff000039397812 */ /* 0x000fe200078ec0ff */
[----:B------:R-:W-:Y:S01]  /*9750*/  IMAD.U32 R61, R56, 0x10000, RZ ;  /* 0x00010000383d7824 */ /* 0x000fe200078e00ff */
[----:B------:R-:W-:Y:S01]  /*9760*/  SHF.R.U64 R55, R82, 0x10, R83 ;  /* 0x0000001052377819 */ /* 0x000fe20000001253 */
[----:B------:R-:W-:Y:S01]  /*9770*/  FMUL.FTZ R63, R62, R60 ;  /* 0x0000003c3e3f7220 */ /* 0x000fe20000410000 */
[----:B------:R-:W-:-:S02]  /*9780*/  LOP3.LUT R56, R56, 0xffff0000, RZ, 0xc0, !PT ;  /* 0xffff000038387812 */ /* 0x000fc400078ec0ff */
[----:B------:R-:W-:Y:S01]  /*9790*/  SHF.R.U64 R54, R70, 0x10, R71 ;  /* 0x0000001046367819 */ /* 0x000fe20000001247 */
[----:B------:R-:W-:Y:S01]  /*97a0*/  FFMA.FTZ R63, R59, R61, -R63 ;  /* 0x0000003d3b3f7223 */ /* 0x000fe2000001083f */
[----:B------:R-:W-:Y:S02]  /*97b0*/  SHF.R.U32.HI R82, RZ, 0x10, R83 ;  /* 0x00000010ff527819 */ /* 0x000fe40000011653 */
[----:B------:R-:W-:Y:S01]  /*97c0*/  SHF.R.U32.HI R70, RZ, 0x10, R71 ;  /* 0x00000010ff467819 */ /* 0x000fe20000011647 */
[----:B------:R-:W-:Y:S01]  /*97d0*/  FMUL.FTZ R71, R45, R57 ;  /* 0x000000392d477220 */ /* 0x000fe20000410000 */
[----:B------:R-:W-:Y:S01]  /*97e0*/  LOP3.LUT R41, R41, 0xffff0000, RZ, 0xc0, !PT ;  /* 0xffff000029297812 */ /* 0x000fe200078ec0ff */
[-C--:B------:R-:W-:Y:S01]  /*97f0*/  FMUL.FTZ R45, R45, R56.reuse ;  /* 0x000000382d2d7220 */ /* 0x080fe20000410000 */
[----:B------:R-:W-:Y:S02]  /*9800*/  PRMT R82, R158, 0x5410, R82 ;  /* 0x000054109e527816 */ /* 0x000fe40000000052 */
[----:B------:R-:W-:Y:S01]  /*9810*/  PRMT R70, R160, 0x5410, R70 ;  /* 0x00005410a0467816 */ /* 0x000fe20000000046 */
[C---:B------:R-:W-:Y:S01]  /*9820*/  FFMA.FTZ R71, R41.reuse, R56, -R71 ;  /* 0x0000003829477223 */ /* 0x040fe20000010847 */
[----:B------:R-:W-:Y:S01]  /*9830*/  SHF.R.U64 R53, R68, 0x10, R69 ;  /* 0x0000001044357819 */ /* 0x000fe20000001245 */
[----:B------:R-:W-:Y:S01]  /*9840*/  FMUL.FTZ R68, R62, R61 ;  /* 0x0000003d3e447220 */ /* 0x000fe20000410000 */
[----:B------:R-:W-:Y:S01]  /*9850*/  FFMA.FTZ R45, R41, R57, R45 ;  /* 0x00000039292d7223 */ /* 0x000fe2000001002d */
[----:B------:R-:W-:Y:S01]  /*9860*/  IMAD.U32 R61, R47, 0x10000, RZ ;  /* 0x000100002f3d7824 */ /* 0x000fe200078e00ff */
[----:B------:R-:W-:Y:S01]  /*9870*/  SHF.R.U64 R80, R80, 0x10, R81 ;  /* 0x0000001050507819 */ /* 0x000fe20000001251 */
[----:B------:R-:W-:-:S02]  /*9880*/  IMAD.U32 R41, R82, 0x10000, RZ ;  /* 0x0001000052297824 */ /* 0x000fc400078e00ff */
[----:B------:R-:W-:Y:S01]  /*9890*/  FFMA.FTZ R68, R59, R60, R68 ;  /* 0x0000003c3b447223 */ /* 0x000fe20000010044 */
[----:B------:R-:W-:Y:S01]  /*98a0*/  IMAD.U32 R56, R70, 0x10000, RZ ;  /* 0x0001000046387824 */ /* 0x000fe200078e00ff */
[----:B------:R-:W-:Y:S01]  /*98b0*/  LOP3.LUT R47, R47, 0xffff0000, RZ, 0xc0, !PT ;  /* 0xffff00002f2f7812 */ /* 0x000fe200078ec0ff */
[-C--:B------:R-:W-:Y:S01]  /*98c0*/  FMUL.FTZ R57, R61, R41.reuse ;  /* 0x000000293d397220 */ /* 0x080fe20000410000 */
[----:B------:R-:W-:Y:S01]  /*98d0*/  IMAD.U32 R60, R43, 0x10000, RZ ;  /* 0x000100002b3c7824 */ /* 0x000fe200078e00ff */
[----:B------:R-:W-:Y:S01]  /*98e0*/  LOP3.LUT R82, R82, 0xffff0000, RZ, 0xc0, !PT ;  /* 0xffff000052527812 */ /* 0x000fe200078ec0ff */
[-C--:B------:R-:W-:Y:S01]  /*98f0*/  FMUL.FTZ R61, R61, R56.reuse ;  /* 0x000000383d3d7220 */ /* 0x080fe20000410000 */
[----:B------:R-:W-:Y:S01]  /*9900*/  PRMT R80, R167, 0x5410, R80 ;  /* 0x00005410a7507816 */ /* 0x000fe20000000050 */
[C---:B------:R-:W-:Y:S01]  /*9910*/  FFMA.FTZ R57, R60.reuse, R56, -R57 ;  /* 0x000000383c397223 */ /* 0x040fe20000010839 */
[----:B------:R-:W-:Y:S01]  /*9920*/  PRMT R53, R159, 0x5432, R53 ;  /* 0x000054329f357816 */ /* 0x000fe20000000035 */
[----:B------:R-:W-:Y:S01]  /*9930*/  FFMA.FTZ R61, R60, R41, R61 ;  /* 0x000000293c3d7223 */ /* 0x000fe2000001003d */
[----:B------:R-:W-:Y:S01]  /*9940*/  LOP3.LUT R43, R43, 0xffff0000, RZ, 0xc0, !PT ;  /* 0xffff00002b2b7812 */ /* 0x000fe200078ec0ff */
[----:B------:R-:W-:Y:S01]  /*9950*/  FMUL.FTZ R60, R47, R82 ;  /* 0x000000522f3c7220 */ /* 0x000fe20000410000 */
[----:B------:R-:W-:Y:S01]  /*9960*/  LOP3.LUT R70, R70, 0xffff0000, RZ, 0xc0, !PT ;  /* 0xffff000046467812 */ /* 0x000fe200078ec0ff */
[C---:B------:R-:W-:Y:S01]  /*9970*/  IMAD.U32 R62, R44.reuse, 0x10000, RZ ;  /* 0x000100002c3e7824 */ /* 0x040fe200078e00ff */
[----:B------:R-:W-:Y:S01]  /*9980*/  LOP3.LUT R44, R44, 0xffff0000, RZ, 0xc0, !PT ;  /* 0xffff00002c2c7812 */ /* 0x000fe200078ec0ff */
[C---:B------:R-:W-:Y:S01]  /*9990*/  IMAD.U32 R56, R80.reuse, 0x10000, RZ ;  /* 0x0001000050387824 */ /* 0x040fe200078e00ff */
[----:B------:R-:W-:Y:S01]  /*99a0*/  LOP3.LUT R80, R80, 0xffff0000, RZ, 0xc0, !PT ;  /* 0xffff000050507812 */ /* 0x000fe200078ec0ff */
[----:B------:R-:W-:-:S02]  /*99b0*/  IMAD.U32 R41, R53, 0x10000, RZ ;  /* 0x0001000035297824 */ /* 0x000fc400078e00ff */
[-C--:B------:R-:W-:Y:S01]  /*99c0*/  FMUL.FTZ R47, R47, R70.reuse ;  /* 0x000000462f2f7220 */ /* 0x080fe20000410000 */
[----:B------:R-:W-:Y:S01]  /*99d0*/  FFMA.FTZ R60, R43, R70, -R60 ;  /* 0x000000462b3c7223 */ /* 0x000fe2000001083c */
[----:B------:R-:W-:Y:S01]  /*99e0*/  LOP3.LUT R70, R53, 0xffff0000, RZ, 0xc0, !PT ;  /* 0xffff000035467812 */ /* 0x000fe200078ec0ff */
[----:B------:R-:W-:Y:S01]  /*99f0*/  FMUL.FTZ R53, R62, R56 ;  /* 0x000000383e357220 */ /* 0x000fe20000410000 */
[----:B------:R-:W-:Y:S01]  /*9a00*/  PRMT R55, R158, 0x5432, R55 ;  /* 0x000054329e377816 */ /* 0x000fe20000000037 */
[-C--:B------:R-:W-:Y:S01]  /*9a10*/  FMUL.FTZ R62, R62, R41.reuse ;  /* 0x000000293e3e7220 */ /* 0x080fe20000410000 */
[----:B------:R-:W-:Y:S01]  /*9a20*/  PRMT R54, R160, 0x5432, R54 ;  /* 0x00005432a0367816 */ /* 0x000fe20000000036 */
[----:B------:R-:W-:Y:S01]  /*9a30*/  FFMA.FTZ R47, R43, R82, R47 ;  /* 0x000000522b2f7223 */ /* 0x000fe2000001002f */
[----:B------:R-:W-:Y:S01]  /*9a40*/  LOP3.LUT R40, R40, 0xffff0000, RZ, 0xc0, !PT ;  /* 0xffff000028287812 */ /* 0x000fe200078ec0ff */
[----:B------:R-:W-:Y:S01]  /*9a50*/  FMUL.FTZ R43, R44, R80 ;  /* 0x000000502c2b7220 */ /* 0x000fe20000410000 */
[----:B------:R-:W-:Y:S01]  /*9a60*/  FFMA.FTZ R53, R58, R41, -R53 ;  /* 0x000000293a357223 */ /* 0x000fe20000010835 */
[----:B------:R-:W-:Y:S01]  /*9a70*/  FMUL.FTZ R44, R44, R70 ;  /* 0x000000462c2c7220 */ /* 0x000fe20000410000 */
[----:B------:R-:W-:-:S02]  /*9a80*/  IMAD.U32 R69, R46, 0x10000, RZ ;  /* 0x000100002e457824 */ /* 0x000fc400078e00ff */
[----:B------:R-:W-:Y:S01]  /*9a90*/  FFMA.FTZ R62, R58, R56, R62 ;  /* 0x000000383a3e7223 */ /* 0x000fe2000001003e */
[C---:B------:R-:W-:Y:S01]  /*9aa0*/  IMAD.U32 R41, R55.reuse, 0x10000, RZ ;  /* 0x0001000037297824 */ /* 0x040fe200078e00ff */
[----:B------:R-:W-:Y:S01]  /*9ab0*/  LOP3.LUT R46, R46, 0xffff0000, RZ, 0xc0, !PT ;  /* 0xffff00002e2e7812 */ /* 0x000fe200078ec0ff */
[----:B------:R-:W-:Y:S01]  /*9ac0*/  IMAD.U32 R56, R54, 0x10000, RZ ;  /* 0x0001000036387824 */ /* 0x000fe200078e00ff */
[----:B------:R-:W-:Y:S01]  /*9ad0*/  LOP3.LUT R55, R55, 0xffff0000, RZ, 0xc0, !PT ;  /* 0xffff000037377812 */ /* 0x000fe200078ec0ff */
[C---:B------:R-:W-:Y:S01]  /*9ae0*/  FFMA.FTZ R43, R40.reuse, R70, -R43 ;  /* 0x00000046282b7223 */ /* 0x040fe2000001082b */
[----:B------:R-:W-:Y:S01]  /*9af0*/  FFMA.FTZ R44, R40, R80, R44 ;  /* 0x00000050282c7223 */ /* 0x000fe2000001002c */
[----:B------:R-:W-:Y:S01]  /*9b00*/  IMAD.U32 R59, R42, 0x10000, RZ ;  /* 0x000100002a3b7824 */ /* 0x000fe200078e00ff */
[----:B------:R-:W-:Y:S01]  /*9b10*/  LOP3.LUT R54, R54, 0xffff0000, RZ, 0xc0, !PT ;  /* 0xffff000036367812 */ /* 0x000fe200078ec0ff */
[C---:B------:R-:W-:Y:S01]  /*9b20*/  FMUL.FTZ R40, R69.reuse, R41 ;  /* 0x0000002945287220 */ /* 0x040fe20000410000 */
[----:B------:R-:W-:Y:S01]  /*9b30*/  LOP3.LUT R42, R42, 0xffff0000, RZ, 0xc0, !PT ;  /* 0xffff00002a2a7812 */ /* 0x000fe200078ec0ff */
        /* <DEDUP_REMOVED lines=9> */
[----:B------:R-:W-:Y:S02]  /*9bd0*/  F2FP.BF16.F32.PACK_AB R57, R60, R57 ;  /* 0x000000393c39723e */ /* 0x000fe400000010ff */
[----:B------:R-:W-:Y:S01]  /*9be0*/  F2FP.BF16.F32.PACK_AB R56, R41, R40 ;  /* 0x000000282938723e */ /* 0x000fe200000010ff */
[----:B------:R-:W-:Y:S01]  /*9bf0*/  IMAD.MOV.U32 R40, RZ, RZ, R42 ;  /* 0x000000ffff287224 */ /* 0x000fe200078e002a */
[----:B------:R-:W-:Y:S01]  /*9c00*/  F2FP.BF16.F32.PACK_AB R45, R45, R68 ;  /* 0x000000442d2d723e */ /* 0x000fe200000010ff */
[----:B------:R-:W-:Y:S01]  /*9c10*/  IMAD.MOV.U32 R41, RZ, RZ, R63 ;  /* 0x000000ffff297224 */ /* 0x000fe200078e003f */
[----:B------:R-:W-:Y:S01]  /*9c20*/  F2FP.BF16.F32.PACK_AB R47, R47, R61 ;  /* 0x0000003d2f2f723e */ /* 0x000fe200000010ff */
[----:B------:R-:W-:Y:S01]  /*9c30*/  IMAD.MOV.U32 R42, RZ, RZ, R56 ;  /* 0x000000ffff2a7224 */ /* 0x000fe200078e0038 */
[----:B------:R-:W-:Y:S01]  /*9c40*/  F2FP.BF16.F32.PACK_AB R44, R44, R62 ;  /* 0x0000003e2c2c723e */ /* 0x000fe200000010ff */
[----:B------:R-:W-:Y:S01]  /*9c50*/  IMAD.MOV.U32 R43, RZ, RZ, R57 ;  /* 0x000000ffff2b7224 */ /* 0x000fe200078e0039 */
[----:B------:R-:W-:-:S07]  /*9c60*/  F2FP.BF16.F32.PACK_AB R46, R46, R69 ;  /* 0x000000452e2e723e */ /* 0x000fce00000010ff */
.L_x_516:
[----:B------:R-:W-:Y:S05]  /*9c70*/  BSYNC B2 ;  /* 0x0000000000027941 */ /* 0x000fea0003800000 */
.L_x_515:
[----:B0-----:R4:W-:Y:S04]  /*9c80*/  STG.E.128 desc[UR58][R48.64], R40 ;  /* 0x0000002830007986 */ /* 0x0019e8000c101d3a */
[----:B--2---:R4:W-:Y:S02]  /*9c90*/  @!P3 STG.E.128 desc[UR58][R50.64], R44 ;  /* 0x0000002c3200b986 */ /* 0x0049e4000c101d3a */
.L_x_514:
[----:B------:R-:W-:Y:S05]  /*9ca0*/  BSYNC B1 ;  /* 0x0000000000017941 */ /* 0x000fea0003800000 */
.L_x_513:
[----:B------:R-:W-:-:S13]  /*9cb0*/  ISETP.NE.AND P3, PT, R39, RZ, PT ;  /* 0x000000ff2700720c */ /* 0x000fda0003f65270 */
[----:B------:R-:W-:Y:S05]  /*9cc0*/  @!P3 BRA `(.L_x_467) ;  /* 0x0000000800ecb947 */ /* 0x000fea0003800000 */
[----:B0---4-:R-:W2:Y:S01]  /*9cd0*/  LDL R40, [R1+0x10] ;  /* 0x0000100001287983 */ /* 0x011ea20000100800 */
[----:B------:R-:W-:Y:S01]  /*9ce0*/  SHF.R.U32.HI R43, RZ, 0x3, R185 ;  /* 0x00000003ff2b7819 */ /* 0x000fe200000116b9 */
[----:B------:R-:W-:Y:S01]  /*9cf0*/  BSSY B1, `(.L_x_517) ;  /* 0x0000078000017945 */ /* 0x000fe20003800000 */
[----:B------:R-:W-:-:S04]  /*9d00*/  IADD3 R42, P3, P4, R114, R124, R33 ;  /* 0x0000007c722a7210 */ /* 0x000fc80007c7e021 */
[----:B---3--:R-:W-:Y:S02]  /*9d10*/  IADD3.X R45, R6, R52, R37, P3, P4 ;  /* 0x00000034062d7210 */ /* 0x008fe40001fe8425 */
[----:B------:R-:W-:-:S04]  /*9d20*/  LEA R48, P3, R42, R120, 0x1 ;  /* 0x000000782a307211 */ /* 0x000fc800078608ff */
[----:B------:R-:W-:Y:S02]  /*9d30*/  LEA.HI.X R49, R42, R121, R45, 0x1, P3 ;  /* 0x000000792a317211 */ /* 0x000fe400018f0c2d */
[----:B------:R-:W-:Y:S02]  /*9d40*/  ISETP.GE.AND P3, PT, R3, R117, PT ;  /* 0x000000750300720c */ /* 0x000fe40003f66270 */
[----:B--2---:R-:W-:-:S04]  /*9d50*/  LOP3.LUT P5, RZ, R40, 0x1, RZ, 0xc0, !PT ;  /* 0x0000000128ff7812 */ /* 0x004fc800078ac0ff */
[----:B------:R-:W-:-:S04]  /*9d60*/  SEL R148, R122, R148, !P5 ;  /* 0x000000947a947207 */ /* 0x000fc80006800000 */
[----:B------:R-:W-:-:S04]  /*9d70*/  SHF.R.S32.HI R41, RZ, 0x1f, R148 ;  /* 0x0000001fff297819 */ /* 0x000fc80000011494 */
[----:B------:R-:W-:-:S04]  /*9d80*/  LEA.HI R41, R41, R148, RZ, 0x4 ;  /* 0x0000009429297211 */ /* 0x000fc800078f20ff */
[----:B------:R-:W-:-:S04]  /*9d90*/  LEA.HI.SX32 R41, R41, R32, 0x1c ;  /* 0x0000002029297211 */ /* 0x000fc800078fe2ff */
[----:B------:R-:W-:Y:S01]  /*9da0*/  SHF.R.S32.HI R40, RZ, 0x1f, R41 ;  /* 0x0000001fff287819 */ /* 0x000fe20000011429 */
[----:B------:R-:W-:-:S03]  /*9db0*/  IMAD.SHL.U32 R51, R41, 0x8, RZ ;  /* 0x0000000829337824 */ /* 0x000fc600078e00ff */
[----:B------:R-:W-:Y:S02]  /*9dc0*/  LEA.HI R41, R40, R41, RZ, 0x3 ;  /* 0x0000002928297211 */ /* 0x000fe400078f18ff */
[----:B------:R-:W-:-:S03]  /*9dd0*/  LOP3.LUT R40, R185, 0x38, R51, 0xf8, !PT ;  /* 0x00000038b9287812 */ /* 0x000fc600078ef833 */
[----:B------:R-:W-:Y:S01]  /*9de0*/  IMAD.SHL.U32 R41, R41, 0x400, RZ ;  /* 0x0000040029297824 */ /* 0x000fe200078e00ff */
[----:B------:R-:W-:-:S04]  /*9df0*/  LOP3.LUT R40, R40, R43, RZ, 0x3c, !PT ;  /* 0x0000002b28287212 */ /* 0x000fc800078e3cff */
[----:B------:R-:W-:-:S04]  /*9e00*/  LOP3.LUT R41, R41, 0x7fffe000, RZ, 0xc0, !PT ;  /* 0x7fffe00029297812 */ /* 0x000fc800078ec0ff */
[----:B------:R-:W-:Y:S01]  /*9e10*/  IADD3 R43, R40, R41, R195 ;  /* 0x00000029282b7210 */ /* 0x000fe20007ffe0c3 */
[----:B------:R-:W-:-:S04]  /*9e20*/  IMAD R41, R16, 0x6000, R137 ;  /* 0x0000600010297824 */ /* 0x000fc800078e0289 */
[----:B------:R-:W-:Y:S02]  /*9e30*/  IMAD R43, R16, 0x6000, R43 ;  /* 0x00006000102b7824 */ /* 0x000fe400078e022b */
[--C-:B------:R-:W-:Y:S02]  /*9e40*/  IMAD R41, R41, 0x2, R2.reuse ;  /* 0x0000000229297824 */ /* 0x100fe400078e0202 */
[----:B------:R-:W-:-:S04]  /*9e50*/  IMAD R44, R43, 0x2, R2 ;  /* 0x000000022b2c7824 */ /* 0x000fc800078e0202 */
[----:B------:R-:W0:Y:S04]  /*9e60*/  LDS.128 R40, [R41+0x1c400] ;  /* 0x01c4000029287984 */ /* 0x000e280000000c00 */
[----:B------:R-:W2:Y:S01]  /*9e70*/  LDS.128 R44, [R44+0x1c400] ;  /* 0x01c400002c2c7984 */ /* 0x000ea20000000c00 */
[----:B------:R-:W-:Y:S05]  /*9e80*/  @P3 BRA `(.L_x_518) ;  /* 0x0000000400783947 */ /* 0x000fea0003800000 */
[----:B------:R-:W-:Y:S01]  /*9e90*/  SHF.R.U64 R53, R64, 0x10, R65 ;  /* 0x0000001040357819 */ /* 0x000fe20000001241 */
[----:B--2---:R-:W-:Y:S01]  /*9ea0*/  IMAD.U32 R58, R45, 0x10000, RZ ;  /* 0x000100002d3a7824 */ /* 0x004fe200078e00ff */
[----:B------:R-:W-:Y:S01]  /*9eb0*/  SHF.R.U64 R54, R76, 0x10, R77 ;  /* 0x000000104c367819 */ /* 0x000fe2000000124d */
[----:B------:R-:W-:Y:S01]  /*9ec0*/  IMAD.U32 R63, R47, 0x10000, RZ ;  /* 0x000100002f3f7824 */ /* 0x000fe200078e00ff */
[----:B------:R-:W-:Y:S01]  /*9ed0*/  SHF.R.U32.HI R65, RZ, 0x10, R65 ;  /* 0x00000010ff417819 */ /* 0x000fe20000011641 */
[----:B0-----:R-:W-:Y:S01]  /*9ee0*/  IMAD.U32 R61, R43, 0x10000, RZ ;  /* 0x000100002b3d7824 */ /* 0x001fe200078e00ff */
[----:B------:R-:W-:Y:S01]  /*9ef0*/  SHF.R.U32.HI R76, RZ, 0x10, R77 ;  /* 0x00000010ff4c7819 */ /* 0x000fe2000001164d */
[----:B------:R-:W-:Y:S01]  /*9f00*/  IMAD.U32 R60, R42, 0x10000, RZ ;  /* 0x000100002a3c7824 */ /* 0x000fe200078e00ff */
[----:B------:R-:W-:Y:S02]  /*9f10*/  SHF.R.U64 R55, R78, 0x10, R79 ;  /* 0x000000104e377819 */ /* 0x000fe4000000124f */
[----:B------:R-:W-:-:S02]  /*9f20*/  PRMT R53, R154, 0x5432, R53 ;  /* 0x000054329a357816 */ /* 0x000fc40000000035 */
[----:B------:R-:W-:Y:S02]  /*9f30*/  SHF.R.U64 R50, R66, 0x10, R67 ;  /* 0x0000001042327819 */ /* 0x000fe40000001243 */
[----:B------:R-:W-:Y:S02]  /*9f40*/  SHF.R.U32.HI R79, RZ, 0x10, R79 ;  /* 0x00000010ff4f7819 */ /* 0x000fe4000001164f */
[----:B------:R-:W-:Y:S02]  /*9f50*/  PRMT R154, R154, 0x5410, R65 ;  /* 0x000054109a9a7816 */ /* 0x000fe40000000041 */
[----:B------:R-:W-:Y:S02]  /*9f60*/  PRMT R76, R157, 0x5432, R76 ;  /* 0x000054329d4c7816 */ /* 0x000fe4000000004c */
[----:B------:R-:W-:Y:S01]  /*9f70*/  SHF.R.U32.HI R66, RZ, 0x10, R67 ;  /* 0x00000010ff427819 */ /* 0x000fe20000011643 */
[----:B------:R-:W-:Y:S01]  /*9f80*/  IMAD.U32 R67, R154, 0x10000, RZ ;  /* 0x000100009a437824 */ /* 0x000fe200078e00ff */
[C---:B------:R-:W-:Y:S01]  /*9f90*/  PRMT R50, R155.reuse, 0x5432, R50 ;  /* 0x000054329b327816 */ /* 0x040fe20000000032 */
[----:B------:R-:W-:Y:S01]  /*9fa0*/  IMAD.U32 R65, R76, 0x10000, RZ ;  /* 0x000100004c417824 */ /* 0x000fe200078e00ff */
[----:B------:R-:W-:Y:S01]  /*9fb0*/  PRMT R79, R156, 0x5432, R79 ;  /* 0x000054329c4f7816 */ /* 0x000fe2000000004f */
[C---:B------:R-:W-:Y:S01]  /*9fc0*/  FMUL.FTZ R71, R58.reuse, R67 ;  /* 0x000000433a477220 */ /* 0x040fe20000410000 */
[----:B------:R-:W-:Y:S01]  /*9fd0*/  PRMT R155, R155, 0x5410, R66 ;  /* 0x000054109b9b7816 */ /* 0x000fe20000000042 */
[----:B------:R-:W-:Y:S01]  /*9fe0*/  FMUL.FTZ R69, R58, R65 ;  /* 0x000000413a457220 */ /* 0x000fe20000410000 */
[----:B------:R-:W-:Y:S01]  /*9ff0*/  LOP3.LUT R59, R45, 0xffff0000, RZ, 0xc0, !PT ;  /* 0xffff00002d3b7812 */ /* 0x000fe200078ec0ff */
[----:B------:R-:W-:Y:S01]  /*a000*/  IMAD.U32 R70, R79, 0x10000, RZ ;  /* 0x000100004f467824 */ /* 0x000fe200078e00ff */
[----:B------:R-:W-:Y:S01]  /*a010*/  LOP3.LUT R66, R76, 0xffff0000, RZ, 0xc0, !PT ;  /* 0xffff00004c427812 */ /* 0x000fe200078ec0ff */
[----:B------:R-:W-:Y:S01]  /*a020*/  IMAD.U32 R58, R155, 0x10000, RZ ;  /* 0x000100009b3a7824 */ /* 0x000fe200078e00ff */
[----:B------:R-:W-:Y:S01]  /*a030*/  LOP3.LUT R154, R154, 0xffff0000, RZ, 0xc0, !PT ;  /* 0xffff00009a9a7812 */ /* 0x000fe200078ec0ff */
[----:B------:R-:W-:Y:S01]  /*a040*/  FMUL.FTZ R72, R63, R70 ;  /* 0x000000463f487220 */ /* 0x000fe20000410000 */
[----:B------:R-:W-:Y:S01]  /*a050*/  LOP3.LUT R57, R41, 0xffff0000, RZ, 0xc0, !PT ;  /* 0xffff000029397812 */ /* 0x000fe200078ec0ff */
[----:B------:R-:W-:Y:S01]  /*a060*/  FMUL.FTZ R64, R59, R66 ;  /* 0x000000423b407220 */ /* 0x000fe20000410000 */
[----:B------:R-:W-:Y:S01]  /*a070*/  PRMT R157, R157, 0x5410, R54 ;  /* 0x000054109d9d7816 */ /* 0x000fe20000000036 */
[----:B------:R-:W-:Y:S01]  /*a080*/  FMUL.FTZ R63, R63, R58 ;  /* 0x0000003a3f3f7220 */ /* 0x000fe20000410000 */
[-C--:B------:R-:W-:Y:S01]  /*a090*/  FMUL.FTZ R68, R59, R154.reuse ;  /* 0x0000009a3b447220 */ /* 0x080fe20000410000 */
[----:B------:R-:W-:Y:S01]  /*a0a0*/  FFMA.FTZ R59, R57, R154, -R64 ;  /* 0x0000009a393b7223 */ /* 0x000fe20000010840 */
[----:B------:R-:W-:Y:S01]  /*a0b0*/  LOP3.LUT R47, R47, 0xffff0000, RZ, 0xc0, !PT ;  /* 0xffff00002f2f7812 */ /* 0x000fe200078ec0ff */
[----:B------:R-:W-:Y:S01]  /*a0c0*/  FFMA.FTZ R58, R61, R58, -R72 ;  /* 0x0000003a3d3a7223 */ /* 0x000fe20000010848 */
[----:B------:R-:W-:Y:S01]  /*a0d0*/  LOP3.LUT R64, R79, 0xffff0000, RZ, 0xc0, !PT ;  /* 0xffff00004f407812 */ /* 0x000fe200078ec0ff */
[----:B------:R-:W-:Y:S01]  /*a0e0*/  FFMA.FTZ R61, R61, R70, R63 ;  /* 0x000000463d3d7223 */ /* 0x000fe2000001003f */
[----:B------:R-:W-:-:S02]  /*a0f0*/  IMAD.U32 R45, R44, 0x10000, RZ ;  /* 0x000100002c2d7824 */ /* 0x000fc400078e00ff */
[----:B------:R-:W-:Y:S01]  /*a100*/  FFMA.FTZ R57, R57, R66, R68 ;  /* 0x0000004239397223 */ /* 0x000fe20000010044 */
[----:B------:R-:W-:Y:S01]  /*a110*/  IMAD.U32 R70, R157, 0x10000, RZ ;  /* 0x000100009d467824 */ /* 0x000fe200078e00ff */
[----:B------:R-:W-:Y:S01]  /*a120*/  LOP3.LUT R44, R44, 0xffff0000, RZ, 0xc0, !PT ;  /* 0xffff00002c2c7812 */ /* 0x000fe200078ec0ff */
[----:B------:R-:W-:Y:S01]  /*a130*/  FMUL.FTZ R72, R47, R64 ;  /* 0x000000402f487220 */ /* 0x000fe20000410000 */
[----:B------:R-:W-:Y:S01]  /*a140*/  LOP3.LUT R68, R155, 0xffff0000, RZ, 0xc0, !PT ;  /* 0xffff00009b447812 */ /* 0x000fe200078ec0ff */
[----:B------:R-:W-:Y:S01]  /*a150*/  IMAD.U32 R66, R53, 0x10000, RZ ;  /* 0x0001000035427824 */ /* 0x000fe200078e00ff */
[----:B------:R-:W-:Y:S02]  /*a160*/  LOP3.LUT R157, R157, 0xffff0000, RZ, 0xc0, !PT ;  /* 0xffff00009d9d7812 */ /* 0x000fe400078ec0ff */
[----:B------:R-:W-:Y:S01]  /*a170*/  SHF.L.U32 R56, R41, 0x10, RZ ;  /* 0x0000001029387819 */ /* 0x000fe200000006ff */
[----:B------:R-:W-:Y:S01]  /*a180*/  IMAD.U32 R41, R40, 0x10000, RZ ;  /* 0x0001000028297824 */ /* 0x000fe200078e00ff */
[----:B------:R-:W-:Y:S01]  /*a190*/  LOP3.LUT R43, R43, 0xffff0000, RZ, 0xc0, !PT ;  /* 0xffff00002b2b7812 */ /* 0x000fe200078ec0ff */
[-C--:B------:R-:W-:Y:S01]  /*a1a0*/  FMUL.FTZ R74, R47, R68.reuse ;  /* 0x000000442f4a7220 */ /* 0x080fe20000410000 */
[----:B------:R-:W-:Y:S01]  /*a1b0*/  LOP3.LUT R53, R53, 0xffff0000, RZ, 0xc0, !PT ;  /* 0xffff000035357812 */ /* 0x000fe200078ec0ff */
[----:B------:R-:W-:Y:S01]  /*a1c0*/  FMUL.FTZ R63, R44, R157 ;  /* 0x0000009d2c3f7220 */ /* 0x000fe20000410000 */
[----:B------:R-:W-:Y:S01]  /*a1d0*/  LOP3.LUT R40, R40, 0xffff0000, RZ, 0xc0, !PT ;  /* 0xffff000028287812 */ /* 0x000fe200078ec0ff */
[----:B------:R-:W-:Y:S01]  /*a1e0*/  FFMA.FTZ R54, R56, R67, -R69 ;  /* 0x0000004338367223 */ /* 0x000fe20000010845 */
[----:B------:R-:W-:Y:S01]  /*a1f0*/  PRMT R55, R156, 0x5410, R55 ;  /* 0x000054109c377816 */ /* 0x000fe20000000037 */
[----:B------:R-:W-:Y:S01]  /*a200*/  FFMA.FTZ R47, R43, R68, -R72 ;  /* 0x000000442b2f7223 */ /* 0x000fe20000010848 */
[----:B------:R-:W-:Y:S01]  /*a210*/  FFMA.FTZ R56, R56, R65, R71 ;  /* 0x0000004138387223 */ /* 0x000fe20000010047 */
[C---:B------:R-:W-:Y:S01]  /*a220*/  FMUL.FTZ R68, R45.reuse, R70 ;  /* 0x000000462d447220 */ /* 0x040fe20000410000 */
[----:B------:R-:W-:Y:S01]  /*a230*/  FMUL.FTZ R45, R45, R66 ;  /* 0x000000422d2d7220 */ /* 0x000fe20000410000 */
[-C--:B------:R-:W-:Y:S01]  /*a240*/  FMUL.FTZ R65, R44, R53.reuse ;  /* 0x000000352c417220 */ /* 0x080fe20000410000 */
[----:B------:R-:W-:Y:S01]  /*a250*/  LOP3.LUT R62, R42, 0xffff0000, RZ, 0xc0, !PT ;  /* 0xffff00002a3e7812 */ /* 0x000fe200078ec0ff */
[----:B------:R-:W-:Y:S01]  /*a260*/  FFMA.FTZ R44, R40, R53, -R63 ;  /* 0x00000035282c7223 */ /* 0x000fe2000001083f */
[----:B------:R-:W-:-:S02]  /*a270*/  IMAD.U32 R42, R46, 0x10000, RZ ;  /* 0x000100002e2a7824 */ /* 0x000fc400078e00ff */
[----:B------:R-:W-:Y:S01]  /*a280*/  FFMA.FTZ R64, R43, R64, R74 ;  /* 0x000000402b407223 */ /* 0x000fe2000001004a */
[----:B------:R-:W-:Y:S01]  /*a290*/  IMAD.U32 R63, R55, 0x10000, RZ ;  /* 0x00010000373f7824 */ /* 0x000fe200078e00ff */
[----:B------:R-:W-:Y:S01]  /*a2a0*/  LOP3.LUT R46, R46, 0xffff0000, RZ, 0xc0, !PT ;  /* 0xffff00002e2e7812 */ /* 0x000fe200078ec0ff */
[----:B------:R-:W-:Y:S01]  /*a2b0*/  FFMA.FTZ R43, R41, R66, -R68 ;  /* 0x00000042292b7223 */ /* 0x000fe20000010844 */
[----:B------:R-:W-:Y:S01]  /*a2c0*/  LOP3.LUT R55, R55, 0xffff0000, RZ, 0xc0, !PT ;  /* 0xffff000037377812 */ /* 0x000fe200078ec0ff */
[----:B------:R-:W-:Y:S01]  /*a2d0*/  FFMA.FTZ R41, R41, R70, R45 ;  /* 0x0000004629297223 */ /* 0x000fe2000001002d */
[C---:B------:R-:W-:Y:S01]  /*a2e0*/  LOP3.LUT R53, R50.reuse, 0xffff0000, RZ, 0xc0, !PT ;  /* 0xffff000032357812 */ /* 0x040fe200078ec0ff */
[----:B------:R-:W-:Y:S02]  /*a2f0*/  IMAD.U32 R45, R50, 0x10000, RZ ;  /* 0x00010000322d7824 */ /* 0x000fe400078e00ff */
[----:B------:R-:W-:Y:S01]  /*a300*/  FFMA.FTZ R40, R40, R157, R65 ;  /* 0x0000009d28287223 */ /* 0x000fe20000010041 */
[----:B------:R-:W-:Y:S01]  /*a310*/  FMUL.FTZ R65, R42, R63 ;  /* 0x0000003f2a417220 */ /* 0x000fe20000410000 */
[----:B------:R-:W-:Y:S01]  /*a320*/  FMUL.FTZ R67, R46, R55 ;  /* 0x000000372e437220 */ /* 0x000fe20000410000 */
[----:B------:R-:W-:Y:S01]  /*a330*/  FMUL.FTZ R42, R42, R45 ;  /* 0x0000002d2a2a7220 */ /* 0x000fe20000410000 */
[----:B------:R-:W-:Y:S01]  /*a340*/  FMUL.FTZ R50, R46, R53 ;  /* 0x000000352e327220 */ /* 0x000fe20000410000 */
[----:B------:R-:W-:Y:S01]  /*a350*/  FFMA.FTZ R65, R60, R45, -R65 ;  /* 0x0000002d3c417223 */ /* 0x000fe20000010841 */
[----:B------:R-:W-:Y:S01]  /*a360*/  FFMA.FTZ R46, R62, R53, -R67 ;  /* 0x000000353e2e7223 */ /* 0x000fe20000010843 */
[----:B------:R-:W-:Y:S01]  /*a370*/  FFMA.FTZ R42, R60, R63, R42 ;  /* 0x0000003f3c2a7223 */ /* 0x000fe2000001002a */
[----:B------:R-:W-:Y:S01]  /*a380*/  FFMA.FTZ R55, R62, R55, R50 ;  /* 0x000000373e377223 */ /* 0x000fe20000010032 */
[----:B------:R-:W-:-:S02]  /*a390*/  F2FP.BF16.F32.PACK_AB R43, R44, R43 ;  /* 0x0000002b2c2b723e */ /* 0x000fc400000010ff */
[----:B------:R-:W-:Y:S02]  /*a3a0*/  F2FP.BF16.F32.PACK_AB R47, R47, R58 ;  /* 0x0000003a2f2f723e */ /* 0x000fe400000010ff */
[----:B------:R-:W-:Y:S02]  /*a3b0*/  F2FP.BF16.F32.PACK_AB R46, R46, R65 ;  /* 0x000000412e2e723e */ /* 0x000fe400000010ff */
[----:B------:R-:W-:Y:S02]  /*a3c0*/  F2FP.BF16.F32.PACK_AB R54, R59, R54 ;  /* 0x000000363b36723e */ /* 0x000fe400000010ff */
[----:B------:R-:W-:Y:S02]  /*a3d0*/  F2FP.BF16.F32.PACK_AB R61, R64, R61 ;  /* 0x0000003d403d723e */ /* 0x000fe400000010ff */
[----:B------:R-:W-:Y:S01]  /*a3e0*/  F2FP.BF16.F32.PACK_AB R60, R55, R42 ;  /* 0x0000002a373c723e */ /* 0x000fe200000010ff */
[----:B------:R-:W-:Y:S01]  /*a3f0*/  IMAD.MOV.U32 R42, RZ, RZ, R46 ;  /* 0x000000ffff2a7224 */ /* 0x000fe200078e002e */
[----:B------:R-:W-:Y:S01]  /*a400*/  F2FP.BF16.F32.PACK_AB R44, R40, R41 ;  /* 0x00000029282c723e */ /* 0x000fe200000010ff */
[----:B------:R-:W-:Y:S01]  /*a410*/  IMAD.MOV.U32 R40, RZ, RZ, R43 ;  /* 0x000000ffff287224 */ /* 0x000fe200078e002b */
[----:B------:R-:W-:Y:S01]  /*a420*/  F2FP.BF16.F32.PACK_AB R45, R57, R56 ;  /* 0x00000038392d723e */ /* 0x000fe200000010ff */
[----:B------:R-:W-:-:S02]  /*a430*/  IMAD.MOV.U32 R43, RZ, RZ, R47 ;  /* 0x000000ffff2b7224 */ /* 0x000fc400078e002f */
[----:B------:R-:W-:Y:S02]  /*a440*/  IMAD.MOV.U32 R41, RZ, RZ, R54 ;  /* 0x000000ffff297224 */ /* 0x000fe400078e0036 */
[----:B------:R-:W-:Y:S02]  /*a450*/  IMAD.MOV.U32 R46, RZ, RZ, R60 ;  /* 0x000000ffff2e7224 */ /* 0x000fe400078e003c */
[----:B------:R-:W-:-:S07]  /*a460*/  IMAD.MOV.U32 R47, RZ, RZ, R61 ;  /* 0x000000ffff2f7224 */ /* 0x000fce00078e003d */
.L_x_518:
[----:B------:R-:W-:Y:S05]  /*a470*/  BSYNC B1 ;  /* 0x0000000000017941 */ /* 0x000fea0003800000 */
.L_x_517:
[----:B0-----:R0:W-:Y:S01]  /*a480*/  STG.E.128 desc[UR58][R48.64], R40 ;  /* 0x0000002830007986 */ /* 0x0011e2000c101d3a */
[----:B------:R-:W-:-:S13]  /*a490*/  ISETP.GE.AND P3, PT, R51, R146, PT ;  /* 0x000000923300720c */ /* 0x000fda0003f66270 */
[----:B------:R-:W-:Y:S05]  /*a4a0*/  @P3 BRA `(.L_x_467) ;  /* 0x0000000000f43947 */ /* 0x000fea0003800000 */
[--C-:B0-----:R-:W-:Y:S02]  /*a4b0*/  SHF.R.S32.HI R41, RZ, 0x1f, R51.reuse ;  /* 0x0000001fff297819 */ /* 0x101fe40000011433 */
[----:B------:R-:W-:-:S04]  /*a4c0*/  IADD3 R51, P3, P4, R114, R124, R51 ;  /* 0x0000007c72337210 */ /* 0x000fc80007c7e033 */
[----:B------:R-:W-:Y:S02]  /*a4d0*/  IADD3.X R52, R6, R52, R41, P3, P4 ;  /* 0x0000003406347210 */ /* 0x000fe40001fe8429 */
[----:B------:R-:W-:-:S04]  /*a4e0*/  LEA R120, P3, R51, R120, 0x1 ;  /* 0x0000007833787211 */ /* 0x000fc800078608ff */
[----:B------:R-:W-:-:S05]  /*a4f0*/  LEA.HI.X R121, R51, R121, R52, 0x1, P3 ;  /* 0x0000007933797211 */ /* 0x000fca00018f0c34 */
[----:B--2---:R0:W-:Y:S01]  /*a500*/  STG.E.128 desc[UR58][R120.64], R44 ;  /* 0x0000002c78007986 */ /* 0x0041e2000c101d3a */
[----:B------:R-:W-:Y:S05]  /*a510*/  BRA `(.L_x_467) ;  /* 0x0000000000d87947 */ /* 0x000fea0003800000 */
.L_x_434:
[----:B------:R-:W-:-:S06]  /*a520*/  UISETP.NE.AND UP0, UPT, UR57, 0x3, UPT ;  /* 0x000000033900788c */ /* 0x000fcc000bf05270 */
[----:B------:R-:W-:-:S13]  /*a530*/  PLOP3.LUT P2, PT, PT, PT, UP0, 0x80, 0x0 ;  /* 0x000000000000781c */ /* 0x000fda0003f4f008 */
[----:B------:R-:W-:Y:S05]  /*a540*/  @!P2 BRA `(.L_x_519) ;  /* 0x000000000004a947 */ /* 0x000fea0003800000 */
[----:B------:R-:W-:Y:S01]  /*a550*/  BPT.TRAP 0x1 ;  /* 0x000000040000795c */ /* 0x000fe20000300000 */
.L_x_519:
[----:B------:R-:W-:Y:S01]  /*a560*/  IMAD R101, R16, 0x8, R2 ;  /* 0x0000000810657824 */ /* 0x000fe200078e0202 */
[----:B------:R-:W-:Y:S01]  /*a570*/  SHF.L.U32 R102, R184, 0x1f, RZ ;  /* 0x0000001fb8667819 */ /* 0x000fe200000006ff */
[----:B------:R-:W-:Y:S01]  /*a580*/  IMAD R100, R25, -0x80, R24 ;  /* 0xffffff8019647824 */ /* 0x000fe200078e0218 */
[----:B------:R-:W-:Y:S02]  /*a590*/  BSSY B1, `(.L_x_520) ;  /* 0x0000004000017945 */ /* 0x000fe40003800000 */
[----:B------:R-:W0:Y:S02]  /*a5a0*/  SYNCS.PHASECHK.TRANS64.TRYWAIT P3, [R101+URZ+0x34890], R102 ;  /* 0x03489066650075a7 */ /* 0x000e24000806017f */
[----:B------:R-:W-:Y:S01]  /*a5b0*/  VIMNMX R100, R100, 0x80, PT ;  /* 0x0000008064647848 */ /* 0x000fe20003fe0100 */
[----:B0-----:R-:W-:Y:S06]  /*a5c0*/  @!P3 BRA `(.L_x_521) ;  /* 0x0000018400e8b947 */ /* 0x001fec0003800000 */
.L_x_801:
[----:B------:R-:W-:Y:S05]  /*a5d0*/  BSYNC B1 ;  /* 0x0000000000017941 */ /* 0x000fea0003800000 */
.L_x_520:
[----:B------:R-:W-:Y:S01]  /*a5e0*/  ISETP.GE.AND P3, PT, R17, R100, PT ;  /* 0x000000641100720c */ /* 0x000fe20003f66270 */
[----:B------:R-:W-:-:S12]  /*a5f0*/  BSSY B1, `(.L_x_522) ;  /* 0x0000014000017945 */ /* 0x000fd80003800000 */
[----:B------:R-:W-:Y:S05]  /*a600*/  @P3 BRA `(.L_x_523) ;  /* 0x0000000000483947 */ /* 0x000fea0003800000 */
[----:B------:R-:W-:-:S13]  /*a610*/  ISETP.NE.AND P3, PT, R34, RZ, PT ;  /* 0x000000ff2200720c */ /* 0x000fda0003f65270 */
[----:B------:R-:W1:Y:S04]  /*a620*/  @P3 LDS.128 R40, [R47] ;  /* 0x000000002f283984 */ /* 0x000e680000000c00 */
[----:B-1----:R-:W-:Y:S01]  /*a630*/  @P3 STG.E.128 desc[UR58][R48.64], R40 ;  /* 0x0000002830003986 */ /* 0x002fe2000c101d3a */
[----:B------:R-:W-:-:S13]  /*a640*/  ISETP.NE.AND P3, PT, R38, RZ, PT ;  /* 0x000000ff2600720c */ /* 0x000fda0003f65270 */
[----:B------:R-:W1:Y:S04]  /*a650*/  @P3 LDS.128 R40, [R46] ;  /* 0x000000002e283984 */ /* 0x000e680000000c00 */
[----:B-1----:R-:W-:Y:S01]  /*a660*/  @P3 STG.E.128 desc[UR58][R48.64+0x40], R40 ;  /* 0x0000402830003986 */ /* 0x002fe2000c101d3a */
[----:B------:R-:W-:-:S13]  /*a670*/  ISETP.NE.AND P3, PT, R39, RZ, PT ;  /* 0x000000ff2700720c */ /* 0x000fda0003f65270 */
[----:B------:R-:W1:Y:S04]  /*a680*/  @P3 LDS.128 R40, [R47+0x4000] ;  /* 0x004000002f283984 */ /* 0x000e680000000c00 */
        /* <DEDUP_REMOVED lines=9> */
[----:B-1----:R1:W-:Y:S02]  /*a720*/  @P3 STG.E.128 desc[UR58][R48.64+0x140], R40 ;  /* 0x0001402830003986 */ /* 0x0023e4000c101d3a */
.L_x_523:
[----:B------:R-:W-:Y:S05]  /*a730*/  BSYNC B1 ;  /* 0x0000000000017941 */ /* 0x000fea0003800000 */
.L_x_522:
[----:B------:R-:W-:-:S13]  /*a740*/  ISETP.GE.AND P3, PT, R207, R100, PT ;  /* 0x00000064cf00720c */ /* 0x000fda0003f66270 */
[----:B------:R-:W-:Y:S05]  /*a750*/  @P3 BRA `(.L_x_467) ;  /* 0x0000000000483947 */ /* 0x000fea0003800000 */
[----:B------:R-:W-:-:S13]  /*a760*/  ISETP.NE.AND P3, PT, R34, RZ, PT ;  /* 0x000000ff2200720c */ /* 0x000fda0003f65270 */
[----:B-1----:R-:W1:Y:S04]  /*a770*/  @P3 LDS.128 R40, [R47+0x2000] ;  /* 0x002000002f283984 */ /* 0x002e680000000c00 */
        /* <DEDUP_REMOVED lines=16> */
.L_x_467:
[----:B------:R-:W-:Y:S05]  /*a880*/  BSYNC B0 ;  /* 0x0000000000007941 */ /* 0x000fea0003800000 */
.L_x_433:
[----:B01234-:R-:W0:Y:S01]  /*a890*/  S2R R40, SR_TID.X ;  /* 0x0000000000287919 */ /* 0x01fe220000002100 */
[----:B------:R-:W-:Y:S01]  /*a8a0*/  @!PT LDS RZ, [RZ] ;  /* 0x00000000fffff984 */ /* 0x000fe20000000800 */
[----:B------:R-:W-:Y:S01]  /*a8b0*/  @!PT LDS RZ, [RZ] ;  /* 0x00000000fffff984 */ /* 0x000fe20000000800 */
[----:B------:R-:W-:Y:S01]  /*a8c0*/  @!PT LDS RZ, [RZ] ;  /* 0x00000000fffff984 */ /* 0x000fe20000000800 */
[----:B------:R-:W-:Y:S01]  /*a8d0*/  @!PT LDS RZ, [RZ] ;  /* 0x00000000fffff984 */ /* 0x000fe20000000800 */
[----:B------:R1:W-:Y:S06]  /*a8e0*/  MEMBAR.ALL.CTA ;  /* 0x0000000000007992 */ /* 0x0003ec0000008000 */
[----:B-1----:R-:W1:Y:S01]  /*a8f0*/  FENCE.VIEW.ASYNC.S ;  /* 0x00000000000073c6 */ /* 0x002e620000000000 */
[----:B------:R-:W-:Y:S05]  /*a900*/  WARPSYNC.ALL ;  /* 0x0000000000007948 */ /* 0x000fea0003800000 */
[----:B------:R-:W-:Y:S01]  /*a910*/  BSSY B0, `(.L_x_524) ;  /* 0x0000009000007945 */ /* 0x000fe20003800000 */
[----:B0-----:R-:W-:Y:S01]  /*a920*/  LOP3.LUT R40, R40, 0x7f, RZ, 0xc0, !PT ;  /* 0x0000007f28287812 */ /* 0x001fe200078ec0ff */
[----:B-1----:R0:W-:Y:S03]  /*a930*/  BAR.SYNC.DEFER_BLOCKING R151, 0x80 ;  /* 0x000200970000751d */ /* 0x0021e60000010000 */
[----:B------:R-:W-:-:S13]  /*a940*/  ISETP.NE.AND P3, PT, R40, RZ, PT ;  /* 0x000000ff2800720c */ /* 0x000fda0003f65270 */
[----:B------:R-:W-:-:S05]  /*a950*/  @!P3 VIADD R40, R101, 0x348a0 ;  /* 0x000348a06528b836 */ /* 0x000fca0000000000 */
[----:B------:R-:W-:-:S04]  /*a960*/  @!P3 PRMT R40, RZ, 0x654, R40 ;  /* 0x00000654ff28b816 */ /* 0x000fc80000000028 */
[----:B------:R0:W-:Y:S01]  /*a970*/  @!P3 SYNCS.ARRIVE.TRANS64.RED.A1T0 RZ, [R40+URZ], RZ ;  /* 0x000000ff28ffb9a7 */ /* 0x0001e2000810043f */
[----:B------:R-:W-:Y:S05]  /*a980*/  @!P2 BRA `(.L_x_525) ;  /* 0x000000000004a947 */ /* 0x000fea0003800000 */
[----:B------:R-:W-:Y:S01]  /*a990*/  BPT.TRAP 0x1 ;  /* 0x000000040000795c */ /* 0x000fe20000300000 */
.L_x_525:
[----:B------:R-:W-:Y:S05]  /*a9a0*/  BSYNC B0 ;  /* 0x0000000000007941 */ /* 0x000fea0003800000 */
.L_x_524:
[----:B------:R-:W1:Y:S01]  /*a9b0*/  SYNCS.PHASECHK.TRANS64.TRYWAIT P2, [R101+URZ+0x348b0], R102 ;  /* 0x0348b066650075a7 */ /* 0x000e62000804017f */
[----:B------:R-:W-:Y:S01]  /*a9c0*/  ULDC UR60, c[0x0][0x320] ;  /* 0x0000c800003c7ab9 */ /* 0x000fe20000000800 */
[----:B------:R-:W-:Y:S01]  /*a9d0*/  ULDC.64 UR38, c[0x0][0x328] ;  /* 0x0000ca0000267ab9 */ /* 0x000fe20000000a00 */
[----:B------:R-:W-:Y:S01]  /*a9e0*/  ULDC.64 UR36, c[0x0][0x318] ;  /* 0x0000c60000247ab9 */ /* 0x000fe20000000a00 */
[----:B------:R-:W-:Y:S04]  /*a9f0*/  BSSY B0, `(.L_x_526) ;  /* 0x0000002000007945 */ /* 0x000fe80003800000 */
[----:B-1----:R-:W-:Y:S05]  /*aa00*/  @!P2 BRA `(.L_x_527) ;  /* 0x0000018000eca947 */ /* 0x002fea0003800000 */
.L_x_802:
[----:B------:R-:W-:Y:S05]  /*aa10*/  BSYNC B0 ;  /* 0x0000000000007941 */ /* 0x000fea0003800000 */
.L_x_526:
[----:B------:R-:W-:Y:S01]  /*aa20*/  ISETP.GE.AND P2, PT, R17, R100, PT ;  /* 0x000000641100720c */ /* 0x000fe20003f46270 */
[----:B0-----:R-:W-:Y:S01]  /*aa30*/  IMAD R40, R16, 0x4000, R15 ;  /* 0x0000400010287824 */ /* 0x001fe200078e020f */
[----:B------:R-:W-:Y:S01]  /*aa40*/  BSSY B0, `(.L_x_528) ;  /* 0x000001a000007945 */ /* 0x000fe20003800000 */
[----:B------:R-:W-:-:S04]  /*aa50*/  IMAD.WIDE R44, R25, 0x80, R118 ;  /* 0x00000080192c7825 */ /* 0x000fc800078e0276 */
[----:B------:R-:W-:Y:S02]  /*aa60*/  IMAD.IADD R48, R130, 0x1, R40 ;  /* 0x0000000182307824 */ /* 0x000fe400078e0228 */
[--C-:B------:R-:W-:Y:S02]  /*aa70*/  IMAD R49, R40, 0x2, R103.reuse ;  /* 0x0000000228317824 */ /* 0x100fe400078e0267 */
[----:B------:R-:W-:Y:S02]  /*aa80*/  IMAD R48, R48, 0x2, R103 ;  /* 0x0000000230307824 */ /* 0x000fe400078e0267 */
[----:B------:R-:W-:Y:S05]  /*aa90*/  @P2 BRA `(.L_x_529) ;  /* 0x0000000000502947 */ /* 0x000fea0003800000 */
[----:B------:R-:W-:Y:S02]  /*aaa0*/  IMAD R43, R45, UR38, RZ ;  /* 0x000000262d2b7c24 */ /* 0x000fe4000f8e02ff */
[----:B------:R-:W-:Y:S02]  /*aab0*/  IMAD.MOV.U32 R40, RZ, RZ, R112 ;  /* 0x000000ffff287224 */ /* 0x000fe400078e0070 */
[----:B------:R-:W-:Y:S02]  /*aac0*/  IMAD.MOV.U32 R41, RZ, RZ, R99 ;  /* 0x000000ffff297224 */ /* 0x000fe400078e0063 */
[C---:B------:R-:W-:Y:S02]  /*aad0*/  IMAD R43, R44.reuse, UR39, R43 ;  /* 0x000000272c2b7c24 */ /* 0x040fe4000f8e022b */
[----:B------:R-:W-:-:S04]  /*aae0*/  IMAD.WIDE.U32 R40, R44, UR38, R40 ;  /* 0x000000262c287c25 */ /* 0x000fc8000f8e0028 */
[----:B------:R-:W-:Y:S01]  /*aaf0*/  IMAD.IADD R41, R41, 0x1, R43 ;  /* 0x0000000129297824 */ /* 0x000fe200078e022b */
[----:B------:R-:W-:-:S04]  /*ab00*/  LEA R46, P2, R40, UR36, 0x1 ;  /* 0x00000024282e7c11 */ /* 0x000fc8000f8408ff */
[----:B------:R-:W-:Y:S02]  /*ab10*/  LEA.HI.X R47, R40, UR37, R41, 0x1, P2 ;  /* 0x00000025282f7c11 */ /* 0x000fe400090f0c29 */
[----:B------:R-:W-:-:S13]  /*ab20*/  ISETP.GE.AND P2, PT, R18, UR60, PT ;  /* 0x0000003c12007c0c */ /* 0x000fda000bf46270 */
[----:B------:R-:W0:Y:S04]  /*ab30*/  @!P2 LDS.128 R40, [R49] ;  /* 0x000000003128a984 */ /* 0x000e280000000c00 */
[----:B0-----:R-:W-:Y:S01]  /*ab40*/  @!P2 STG.E.128 desc[UR58][R46.64], R40 ;  /* 0x000000282e00a986 */ /* 0x001fe2000c101d3a */
[----:B------:R-:W-:-:S13]  /*ab50*/  ISETP.GE.AND P2, PT, R0, UR60, PT ;  /* 0x0000003c00007c0c */ /* 0x000fda000bf46270 */
[----:B------:R-:W0:Y:S04]  /*ab60*/  @!P2 LDS.128 R40, [R48] ;  /* 0x000000003028a984 */ /* 0x000e280000000c00 */
[----:B0-----:R-:W-:Y:S01]  /*ab70*/  @!P2 STG.E.128 desc[UR58][R46.64+0x40], R40 ;  /* 0x000040282e00a986 */ /* 0x001fe2000c101d3a */
[----:B------:R-:W-:-:S13]  /*ab80*/  ISETP.GE.AND P2, PT, R3, UR60, PT ;  /* 0x0000003c03007c0c */ /* 0x000fda000bf46270 */
[----:B------:R-:W0:Y:S04]  /*ab90*/  @!P2 LDS.128 R40, [R49+0x4000] ;  /* 0x004000003128a984 */ /* 0x000e280000000c00 */
[----:B0-----:R-:W-:Y:S01]  /*aba0*/  @!P2 STG.E.128 desc[UR58][R46.64+0x80], R40 ;  /* 0x000080282e00a986 */ /* 0x001fe2000c101d3a */
[----:B------:R-:W-:-:S13]  /*abb0*/  ISETP.GE.AND P2, PT, R4, UR60, PT ;  /* 0x0000003c04007c0c */ /* 0x000fda000bf46270 */
[----:B------:R-:W0:Y:S04]  /*abc0*/  @!P2 LDS.128 R40, [R48+0x4000] ;  /* 0x004000003028a984 */ /* 0x000e280000000c00 */
[----:B0-----:R0:W-:Y:S02]  /*abd0*/  @!P2 STG.E.128 desc[UR58][R46.64+0xc0], R40 ;  /* 0x0000c0282e00a986 */ /* 0x0011e4000c101d3a */
.L_x_529:
[----:B------:R-:W-:Y:S05]  /*abe0*/  BSYNC B0 ;  /* 0x0000000000007941 */ /* 0x000fea0003800000 */
.L_x_528:
[----:B------:R-:W-:Y:S01]  /*abf0*/  ISETP.GE.AND P2, PT, R207, R100, PT ;  /* 0x00000064cf00720c */ /* 0x000fe20003f46270 */
[----:B------:R-:W-:-:S12]  /*ac00*/  BSSY B0, `(.L_x_530) ;  /* 0x0000018000007945 */ /* 0x000fd80003800000 */
[----:B------:R-:W-:Y:S05]  /*ac10*/  @P2 BRA `(.L_x_531) ;  /* 0x0000000000582947 */ /* 0x000fea0003800000 */
[----:B0-----:R-:W-:Y:S01]  /*ac20*/  IADD3 R43, P2, R44, 0x40, RZ ;  /* 0x000000402c2b7810 */ /* 0x001fe20007f5e0ff */
[----:B------:R-:W-:Y:S02]  /*ac30*/  IMAD.MOV.U32 R40, RZ, RZ, R112 ;  /* 0x000000ffff287224 */ /* 0x000fe400078e0070 */
[----:B------:R-:W-:Y:S02]  /*ac40*/  IMAD.MOV.U32 R41, RZ, RZ, R99 ;  /* 0x000000ffff297224 */ /* 0x000fe400078e0063 */
[----:B------:R-:W-:Y:S02]  /*ac50*/  IMAD.X R44, RZ, RZ, R45, P2 ;  /* 0x000000ffff2c7224 */ /* 0x000fe400010e062d */
[----:B------:R-:W-:-:S04]  /*ac60*/  IMAD.WIDE.U32 R40, R43, UR38, R40 ;  /* 0x000000262b287c25 */ /* 0x000fc8000f8e0028 */
[----:B------:R-:W-:-:S04]  /*ac70*/  IMAD R44, R44, UR38, RZ ;  /* 0x000000262c2c7c24 */ /* 0x000fc8000f8e02ff */
[----:B------:R-:W-:Y:S01]  /*ac80*/  IMAD R43, R43, UR39, R44 ;  /* 0x000000272b2b7c24 */ /* 0x000fe2000f8e022c */
[----:B------:R-:W-:-:S03]  /*ac90*/  LEA R44, P2, R40, UR36, 0x1 ;  /* 0x00000024282c7c11 */ /* 0x000fc6000f8408ff */
[----:B------:R-:W-:-:S05]  /*aca0*/  IMAD.IADD R41, R41, 0x1, R43 ;  /* 0x0000000129297824 */ /* 0x000fca00078e022b */
[----:B------:R-:W-:Y:S02]  /*acb0*/  LEA.HI.X R45, R40, UR37, R41, 0x1, P2 ;  /* 0x00000025282d7c11 */ /* 0x000fe400090f0c29 */
[----:B------:R-:W-:-:S13]  /*acc0*/  ISETP.GE.AND P2, PT, R18, UR60, PT ;  /* 0x0000003c12007c0c */ /* 0x000fda000bf46270 */
[----:B------:R-:W0:Y:S04]  /*acd0*/  @!P2 LDS.128 R40, [R49+0x2000] ;  /* 0x002000003128a984 */ /* 0x000e280000000c00 */
[----:B0-----:R-:W-:Y:S01]  /*ace0*/  @!P2 STG.E.128 desc[UR58][R44.64], R40 ;  /* 0x000000282c00a986 */ /* 0x001fe2000c101d3a */
        /* <DEDUP_REMOVED lines=8> */
[----:B0-----:R2:W-:Y:S02]  /*ad70*/  @!P2 STG.E.128 desc[UR58][R44.64+0xc0], R40 ;  /* 0x0000c0282c00a986 */ /* 0x0015e4000c101d3a */
.L_x_531:
[----:B------:R-:W-:Y:S05]  /*ad80*/  BSYNC B0 ;  /* 0x0000000000007941 */ /* 0x000fea0003800000 */
.L_x_530:
[----:B0-2---:R-:W2:Y:S01]  /*ad90*/  LDL R40, [R1+0x10] ;  /* 0x0000100001287983 */ /* 0x005ea20000100800 */
[----:B-1----:R-:W-:Y:S01]  /*ada0*/  @!P3 VIADD R101, R101, 0x348c0 ;  /* 0x000348c06565b836 */ /* 0x002fe20000000000 */
[----:B------:R-:W-:Y:S01]  /*adb0*/  PLOP3.LUT P2, PT, PT, PT, PT, 0x8, 0x0 ;  /* 0x000000000000781c */ /* 0x000fe20003f4e170 */
[----:B------:R-:W-:Y:S01]  /*adc0*/  VIADD R16, R16, 0x1 ;  /* 0x0000000110107836 */ /* 0x000fe20000000000 */
[----:B------:R-:W-:Y:S01]  /*add0*/  @!PT LDS RZ, [RZ] ;  /* 0x00000000fffff984 */ /* 0x000fe20000000800 */
[----:B------:R-:W-:Y:S01]  /*ade0*/  @!PT LDS RZ, [RZ] ;  /* 0x00000000fffff984 */ /* 0x000fe20000000800 */
[----:B------:R-:W-:Y:S01]  /*adf0*/  @!PT LDS RZ, [RZ] ;  /* 0x00000000fffff984 */ /* 0x000fe20000000800 */
[----:B------:R-:W-:Y:S01]  /*ae00*/  @!PT LDS RZ, [RZ] ;  /* 0x00000000fffff984 */ /* 0x000fe20000000800 */
[----:B------:R0:W-:Y:S06]  /*ae10*/  MEMBAR.ALL.CTA ;  /* 0x0000000000007992 */ /* 0x0001ec0000008000 */
[----:B0-----:R-:W0:Y:S01]  /*ae20*/  FENCE.VIEW.ASYNC.S ;  /* 0x00000000000073c6 */ /* 0x001e220000000000 */
[----:B------:R-:W-:Y:S01]  /*ae30*/  @!P3 PRMT R101, RZ, 0x654, R101 ;  /* 0x00000654ff65b816 */ /* 0x000fe20000000065 */
[----:B0-----:R1:W-:Y:S06]  /*ae40*/  BAR.SYNC.DEFER_BLOCKING R151, 0x80 ;  /* 0x000200970000751d */ /* 0x0013ec0000010000 */
[----:B------:R1:W-:Y:S01]  /*ae50*/  @!P3 SYNCS.ARRIVE.TRANS64.RED.A1T0 RZ, [R101+URZ], RZ ;  /* 0x000000ff65ffb9a7 */ /* 0x0003e2000810043f */
[----:B------:R-:W-:-:S04]  /*ae60*/  ISETP.NE.AND P3, PT, R16, 0x2, PT ;  /* 0x000000021000780c */ /* 0x000fc80003f65270 */
[----:B------:R-:W-:Y:S02]  /*ae70*/  SEL R41, RZ, 0x1, P3 ;  /* 0x00000001ff297807 */ /* 0x000fe40001800000 */
[----:B------:R-:W-:Y:S02]  /*ae80*/  SEL R16, R16, RZ, P3 ;  /* 0x000000ff10107207 */ /* 0x000fe40001800000 */
[----:B------:R-:W-:Y:S02]  /*ae90*/  LOP3.LUT R184, R184, R41, RZ, 0x3c, !PT ;  /* 0x00000029b8b87212 */ /* 0x000fe400078e3cff */
[----:B--2---:R-:W-:-:S13]  /*aea0*/  LOP3.LUT P4, RZ, R40, 0x2, RZ, 0xc0, !PT ;  /* 0x0000000228ff7812 */ /* 0x004fda000788c0ff */
[----:B-1----:R-:W-:Y:S05]  /*aeb0*/  @P4 BRA `(.L_x_532) ;  /* 0xffffff7c00944947 */ /* 0x002fea000383ffff */
.L_x_428:
[----:B------:R-:W-:Y:S01]  /*aec0*/  BSSY B0, `(.L_x_533) ;  /* 0x0000005000007945 */ /* 0x000fe20003800000 */
[----:B------:R-:W-:-:S03]  /*aed0*/  IMAD.MOV.U32 R4, RZ, RZ, RZ ;  /* 0x000000ffff047224 */ /* 0x000fc600078e00ff */
[----:B------:R-:W-:Y:S05]  /*aee0*/  @P2 BRA `(.L_x_534) ;  /* 0x0000000000082947 */ /* 0x000fea0003800000 */
[----:B------:R-:W1:Y:S02]  /*aef0*/  FENCE.VIEW.ASYNC.G ;  /* 0x00000000000073c6 */ /* 0x000e640000000100 */
[----:B-1----:R-:W-:Y:S06]  /*af00*/  BAR.ARV 0xc, 0x180 ;  /* 0x0306000000007b1d */ /* 0x002fec0000002000 */
.L_x_534:
[----:B------:R-:W-:Y:S05]  /*af10*/  BSYNC B0 ;  /* 0x0000000000007941 */ /* 0x000fea0003800000 */
.L_x_533:
[----:B------:R-:W2:Y:S01]  /*af20*/  LDL R0, [R1+0x10] ;  /* 0x0000100001007983 */ /* 0x000ea20000100800 */
[----:B------:R-:W-:Y:S01]  /*af30*/  BSSY B0, `(.L_x_535) ;  /* 0x0000020000007945 */ /* 0x000fe20003800000 */
[----:B--2---:R-:W-:-:S13]  /*af40*/  LOP3.LUT P0, RZ, R0, 0x4, RZ, 0xc0, !PT ;  /* 0x0000000400ff7812 */ /* 0x004fda000780c0ff */
        /* <DEDUP_REMOVED lines=30> */
.L_x_536:
[----:B------:R-:W-:Y:S05]  /*b130*/  BSYNC B0 ;  /* 0x0000000000007941 */ /* 0x000fea0003800000 */
.L_x_535:
[-C--:B------:R-:W-:Y:S01]  /*b140*/  IMAD R197, R209, R4.reuse, RZ ;  /* 0x00000004d1c57224 */ /* 0x080fe200078e02ff */
[----:B------:R-:W-:Y:S01]  /*b150*/  PLOP3.LUT P0, PT, PT, PT, PT, 0x80, 0x0 ;  /* 0x000000000000781c */ /* 0x000fe20003f0f070 */
[----:B------:R-:W-:Y:S01]  /*b160*/  IMAD.MOV.U32 R0, RZ, RZ, RZ ;  /* 0x000000ffff007224 */ /* 0x000fe200078e00ff */
[----:B------:R-:W-:Y:S01]  /*b170*/  CS2R R86, SRZ ;  /* 0x0000000000567805 */ /* 0x000fe2000001ff00 */
[----:B------:R-:W-:Y:S01]  /*b180*/  IMAD.MOV.U32 R3, RZ, RZ, RZ ;  /* 0x000000ffff037224 */ /* 0x000fe200078e00ff */
[----:B------:R-:W-:Y:S02]  /*b190*/  VIADDMNMX R149, R197, R4, R149, PT ;  /* 0x00000004c5957246 */ /* 0x000fe40003800195 */
[----:B------:R-:W-:Y:S02]  /*b1a0*/  CS2R R84, SRZ ;  /* 0x0000000000547805 */ /* 0x000fe4000001ff00 */
[----:B------:R-:W-:Y:S02]  /*b1b0*/  CS2R R82, SRZ ;  /* 0x0000000000527805 */ /* 0x000fe4000001ff00 */
[----:B------:R-:W-:-:S02]  /*b1c0*/  CS2R R80, SRZ ;  /* 0x0000000000507805 */ /* 0x000fc4000001ff00 */
[----:B------:R-:W-:Y:S02]  /*b1d0*/  ISETP.GT.AND P1, PT, R149, R197, PT ;  /* 0x000000c59500720c */ /* 0x000fe40003f24270 */
        /* <DEDUP_REMOVED lines=28> */
[----:B------:R-:W-:Y:S06]  /*b3a0*/  @!P1 BRA `(.L_x_537) ;  /* 0x000000c800789947 */ /* 0x000fec0003800000 */
[----:B0-----:R-:W2:Y:S01]  /*b3b0*/  LDL R6, [R1+0x88] ;  /* 0x0000880001067983 */ /* 0x001ea20000100800 */
[----:B------:R-:W0:Y:S02]  /*b3c0*/  S2R R7, SR_TID.X ;  /* 0x0000000000077919 */ /* 0x000e240000002100 */
[----:B0-----:R-:W-:-:S05]  /*b3d0*/  VIADD R7, R7, 0xffffff80 ;  /* 0xffffff8007077836 */ /* 0x001fca0000000000 */
[----:B------:R-:W-:-:S04]  /*b3e0*/  SHF.R.S32.HI R5, RZ, 0x1f, R7 ;  /* 0x0000001fff057819 */ /* 0x000fc80000011407 */
[----:B------:R-:W-:-:S04]  /*b3f0*/  LEA.HI R5, R5, R7, RZ, 0x7 ;  /* 0x0000000705057211 */ /* 0x000fc800078f38ff */
[----:B------:R-:W-:-:S05]  /*b400*/  SHF.R.S32.HI R5, RZ, 0x7, R5 ;  /* 0x00000007ff057819 */ /* 0x000fca0000011405 */
[----:B------:R-:W0:Y:S02]  /*b410*/  SHFL.IDX PT, R0, R5, RZ, 0x1f ;  /* 0x00001fff05007589 */ /* 0x000e2400000e0000 */
[----:B0-----:R-:W-:-:S04]  /*b420*/  LEA.HI R3, R0, R0, RZ, 0x1 ;  /* 0x0000000000037211 */ /* 0x001fc800078f08ff */
[----:B------:R-:W-:-:S05]  /*b430*/  LOP3.LUT R3, R3, 0x1e, RZ, 0xc0, !PT ;  /* 0x0000001e03037812 */ /* 0x000fca00078ec0ff */
[----:B------:R-:W-:Y:S01]  /*b440*/  IMAD.IADD R3, R0, 0x1, -R3 ;  /* 0x0000000100037824 */ /* 0x000fe200078e0a03 */
[----:B--2---:R-:W-:-:S13]  /*b450*/  R2UR UR4, R6 ;  /* 0x00000000060472ca */ /* 0x004fda00000e0000 */
[----:B------:R-:W-:-:S05]  /*b460*/  IMAD.U32 R0, RZ, RZ, UR4 ;  /* 0x00000004ff007e24 */ /* 0x000fca000f8e00ff */
[----:B------:R-:W-:Y:S02]  /*b470*/  LOP3.LUT P0, RZ, R0, 0x3ff, RZ, 0xc0, !PT ;  /* 0x000003ff00ff7812 */ /* 0x000fe4000780c0ff */
[----:B------:R-:W-:-:S04]  /*b480*/  LEA R3, R3, UR4, 0xd ;  /* 0x0000000403037c11 */ /* 0x000fc8000f8e68ff */
[----:B------:R-:W-:Y:S02]  /*b490*/  SHF.R.U32.HI R3, RZ, 0x4, R3 ;  /* 0x00000004ff037819 */ /* 0x000fe40000011603 */
[----:B------:R-:W-:Y:S02]  /*b4a0*/  P2R R24, PR, RZ, 0x1 ;  /* 0x00000001ff187803 */ /* 0x000fe40000000000 */
[----:B------:R-:W-:-:S03]  /*b4b0*/  LOP3.LUT R36, R3, 0x3fff, RZ, 0xc0, !PT ;  /* 0x00003fff03247812 */ /* 0x000fc600078ec0ff */
[----:B------:R-:W-:Y:S05]  /*b4c0*/  @!P0 BRA `(.L_x_538) ;  /* 0x0000000000408947 */ /* 0x000fea0003800000 */
[----:B------:R-:W-:Y:S01]  /*b4d0*/  MOV R14, 0x0 ;  /* 0x00000000000e7802 */ /* 0x000fe20000000f00 */
[----:B------:R-:W-:Y:S01]  /*b4e0*/  ULDC.64 UR4, c[0x4][0x118] ;  /* 0x0100460000047ab9 */ /* 0x000fe20000000a00 */
[----:B------:R-:W-:Y:S01]  /*b4f0*/  ULDC.64 UR6, c[0x4][0x120] ;  /* 0x0100480000067ab9 */ /* 0x000fe20000000a00 */
[----:B------:R-:W-:Y:S02]  /*b500*/  IMAD.U32 R4, RZ, RZ, UR4 ;  /* 0x00000004ff047e24 */ /* 0x000fe4000f8e00ff */
[----:B------:R-:W-:Y:S01]  /*b510*/  IMAD.U32 R5, RZ, RZ, UR5 ;  /* 0x00000005ff057e24 */ /* 0x000fe2000f8e00ff */
[----:B------:R-:W0:Y:S01]  /*b520*/  LDC.64 R14, c[0x4][R14] ;  /* 0x010000000e0e7b82 */ /* 0x000e220000000a00 */
[----:B------:R-:W-:Y:S01]  /*b530*/  ULDC.64 UR4, c[0x4][0x98] ;  /* 0x0100260000047ab9 */ /* 0x000fe20000000a00 */
[----:B------:R-:W-:Y:S02]  /*b540*/  IMAD.U32 R6, RZ, RZ, UR6 ;  /* 0x00000006ff067e24 */ /* 0x000fe4000f8e00ff */
[----:B------:R-:W-:-:S02]  /*b550*/  IMAD.U32 R7, RZ, RZ, UR7 ;  /* 0x00000007ff077e24 */ /* 0x000fc4000f8e00ff */
[----:B------:R-:W-:Y:S02]  /*b560*/  IMAD.U32 R10, RZ, RZ, UR4 ;  /* 0x00000004ff0a7e24 */ /* 0x000fe4000f8e00ff */
[----:B------:R-:W-:Y:S02]  /*b570*/  IMAD.U32 R11, RZ, RZ, UR5 ;  /* 0x00000005ff0b7e24 */ /* 0x000fe4000f8e00ff */
[----:B------:R-:W-:Y:S02]  /*b580*/  IMAD.MOV.U32 R8, RZ, RZ, 0x70 ;  /* 0x00000070ff087424 */ /* 0x000fe400078e00ff */
[----:B------:R-:W-:Y:S02]  /*b590*/  IMAD.MOV.U32 R12, RZ, RZ, 0x1 ;  /* 0x00000001ff0c7424 */ /* 0x000fe400078e00ff */
[----:B------:R-:W-:-:S07]  /*b5a0*/  IMAD.MOV.U32 R13, RZ, RZ, RZ ;  /* 0x000000ffff0d7224 */ /* 0x000fce00078e00ff */
[----:B------:R-:W-:-:S07]  /*b5b0*/  LEPC R20, `(.L_x_538) ;  /* 0x000000001014794e */ /* 0x000fce0000000000 */
[----:B0----5:R-:W-:Y:S05]  /*b5c0*/  CALL.ABS.NOINC R14 ;  /* 0x000000000e007343 */ /* 0x021fea0003c00000 */
.L_x_538:
[----:B------:R-:W-:Y:S02]  /*b5d0*/  ULDC UR4, c[0x0][0x3f4] ;  /* 0x0000fd0000047ab9 */ /* 0x000fe40000000800 */
[----:B------:R-:W-:-:S13]  /*b5e0*/  ISETP.LT.AND P0, PT, RZ, UR4, PT ;  /* 0x00000004ff007c0c */ /* 0x000fda000bf01270 */
[----:B------:R-:W-:Y:S05]  /*b5f0*/  @P0 BRA `(.L_x_539) ;  /* 0x00000000003c0947 */ /* 0x000fea0003800000 */
[----:B------:R-:W-:-:S04]  /*b600*/  LEA.HI R0, R206, R206, RZ, 0x1 ;  /* 0x000000cece007211 */ /* 0x000fc800078f08ff */
[----:B------:R-:W-:-:S05]  /*b610*/  LOP3.LUT R3, R0, 0xfffffffe, RZ, 0xc0, !PT ;  /* 0xfffffffe00037812 */ /* 0x000fca00078ec0ff */
[----:B------:R-:W-:-:S05]  /*b620*/  IMAD.IADD R3, R206, 0x1, -R3 ;  /* 0x00000001ce037824 */ /* 0x000fca00078e0a03 */
[----:B------:R-:W-:-:S04]  /*b630*/  SHF.L.U32 R3, R3, 0x1f, RZ ;  /* 0x0000001f03037819 */ /* 0x000fc800000006ff */
[----:B------:R0:W1:Y:S03]  /*b640*/  SYNCS.PHASECHK.TRANS64.TRYWAIT P0, [R2+URZ+0x34800], R3 ;  /* 0x03480003020075a7 */ /* 0x000066000800017f */
[----:B-1----:R-:W-:Y:S05]  /*b650*/  @!P0 NANOSLEEP.SYNCS 0x989680 ;  /* 0x009896800000895d */ /* 0x002fea0003900000 */
[----:B------:R-:W1:Y:S01]  /*b660*/  @!P0 SYNCS.PHASECHK.TRANS64 P0, [R2+URZ+0x34800], R3 ;  /* 0x03480003020085a7 */ /* 0x000e62000800007f */
[----:B------:R-:W-:Y:S04]  /*b670*/  BSSY B0, `(.L_x_540) ;  /* 0x0000006000007945 */ /* 0x000fe80003800000 */
[----:B-1----:R-:W-:Y:S05]  /*b680*/  @P0 BRA `(.L_x_541) ;  /* 0x0000000000100947 */ /* 0x002fea0003800000 */
.L_x_542:
[----:B-1----:R1:W2:Y:S02]  /*b690*/  SYNCS.PHASECHK.TRANS64.TRYWAIT P0, [R2+URZ+0x34800], R3 ;  /* 0x03480003020075a7 */ /* 0x0022a4000800017f */
[----:B--2---:R-:W-:Y:S05]  /*b6a0*/  @!P0 NANOSLEEP.SYNCS 0x989680 ;  /* 0x009896800000895d */ /* 0x004fea0003900000 */
[----:B------:R-:W2:Y:S02]  /*b6b0*/  @!P0 SYNCS.PHASECHK.TRANS64 P0, [R2+URZ+0x34800], R3 ;  /* 0x03480003020085a7 */ /* 0x000ea4000800007f */
[----:B--2---:R-:W-:Y:S05]  /*b6c0*/  @!P0 BRA `(.L_x_542) ;  /* 0xfffffffc00f08947 */ /* 0x004fea000383ffff */
.L_x_541:
[----:B------:R-:W-:Y:S05]  /*b6d0*/  BSYNC B0 ;  /* 0x0000000000007941 */ /* 0x000fea0003800000 */
.L_x_540:
[----:B------:R-:W-:Y:S05]  /*b6e0*/  BRA `(.L_x_543) ;  /* 0x0000005800647947 */ /* 0x000fea0003800000 */
.L_x_539:
[----:B-----5:R-:W-:Y:S01]  /*b6f0*/  SHF.R.S32.HI R0, RZ, 0x1f, R143 ;  /* 0x0000001fff007819 */ /* 0x020fe2000001148f */
[----:B------:R-:W-:Y:S01]  /*b700*/  ULDC.64 UR4, c[0x0][0x3f8] ;  /* 0x0000fe0000047ab9 */ /* 0x000fe20000000a00 */
[----:B------:R-:W-:Y:S01]  /*b710*/  ULDC.64 UR6, c[0x0][0x408] ;  /* 0x0001020000067ab9 */ /* 0x000fe20000000a00 */
[----:B------:R-:W-:Y:S01]  /*b720*/  ISETP.NE.AND P2, PT, R24, RZ, PT ;  /* 0x000000ff1800720c */ /* 0x000fe20003f45270 */
[----:B------:R-:W-:-:S04]  /*b730*/  IMAD.WIDE.U32 R42, R143, UR4, RZ ;  /* 0x000000048f2a7c25 */ /* 0x000fc8000f8e00ff */
[C---:B------:R-:W-:Y:S02]  /*b740*/  IMAD R4, R0.reuse, UR4, RZ ;  /* 0x0000000400047c24 */ /* 0x040fe4000f8e02ff */
[----:B------:R-:W-:Y:S02]  /*b750*/  IMAD R0, R0, UR6, RZ ;  /* 0x0000000600007c24 */ /* 0x000fe4000f8e02ff */
[C---:B------:R-:W-:Y:S01]  /*b760*/  IMAD R5, R143.reuse, UR5, R4 ;  /* 0x000000058f057c24 */ /* 0x040fe2000f8e0204 */
[----:B------:R-:W-:Y:S01]  /*b770*/  ULDC.64 UR4, c[0x0][0x3e8] ;  /* 0x0000fa0000047ab9 */ /* 0x000fe20000000a00 */
[----:B------:R-:W-:Y:S01]  /*b780*/  IMAD.WIDE.U32 R44, R143, UR6, RZ ;  /* 0x000000068f2c7c25 */ /* 0x000fe2000f8e00ff */
[----:B------:R-:W-:-:S03]  /*b790*/  LEA R37, P0, R42, UR4, 0x1 ;  /* 0x000000042a257c11 */ /* 0x000fc6000f8008ff */
[----:B------:R-:W-:Y:S01]  /*b7a0*/  IMAD R3, R143, UR7, R0 ;  /* 0x000000078f037c24 */ /* 0x000fe2000f8e0200 */
[----:B------:R-:W-:Y:S01]  /*b7b0*/  ULDC.64 UR6, c[0x0][0x400] ;  /* 0x0001000000067ab9 */ /* 0x000fe20000000a00 */
[----:B------:R-:W-:Y:S01]  /*b7c0*/  IMAD.IADD R5, R5, 0x1, R43 ;  /* 0x0000000105057824 */ /* 0x000fe200078e022b */
[----:B------:R-:W-:Y:S01]  /*b7d0*/  LEA R24, P1, R44, UR6, 0x1 ;  /* 0x000000062c187c11 */ /* 0x000fe2000f8208ff */
[----:B------:R-:W-:-:S03]  /*b7e0*/  IMAD.IADD R3, R3, 0x1, R45 ;  /* 0x0000000103037824 */ /* 0x000fc600078e022d */
[----:B------:R-:W-:Y:S02]  /*b7f0*/  LEA.HI.X R42, R42, UR5, R5, 0x1, P0 ;  /* 0x000000052a2a7c11 */ /* 0x000fe400080f0c05 */
[----:B------:R-:W-:Y:S01]  /*b800*/  LEA.HI.X R44, R44, UR7, R3, 0x1, P1 ;  /* 0x000000072c2c7c11 */ /* 0x000fe200088f0c03 */
[----:B------:R-:W-:Y:S06]  /*b810*/  @!P2 BRA `(.L_x_544) ;  /* 0x000000000040a947 */ /* 0x000fec0003800000 */
        /* <DEDUP_REMOVED lines=15> */
[----:B0-----:R-:W-:Y:S05]  /*b910*/  CALL.ABS.NOINC R14 ;  /* 0x000000000e007343 */ /* 0x001fea0003c00000 */
.L_x_544:
[----:B------:R-:W-:Y:S01]  /*b920*/  ULDC.U8 UR4, c[0x0][0x410] ;  /* 0x0001040000047ab9 */ /* 0x000fe20000000000 */
[----:B------:R-:W-:Y:S01]  /*b930*/  BSSY B0, `(.L_x_545) ;  /* 0x000056c000007945 */ /* 0x000fe20003800000 */
[----:B------:R-:W-:Y:S01]  /*b940*/  ISETP.NE.AND P0, PT, RZ, UR4, PT ;  /* 0x00000004ff007c0c */ /* 0x000fe2000bf05270 */
[----:B------:R-:W-:-:S12]  /*b950*/  IMAD R0, R145, 0x80, R17 ;  /* 0x0000008091007824 */ /* 0x000fd800078e0211 */
[----:B------:R-:W-:Y:S05]  /*b960*/  @!P0 BRA `(.L_x_546) ;  /* 0x0000002800b48947 */ /* 0x000fea0003800000 */
[----:B------:R-:W-:-:S03]  /*b970*/  UMOV UR4, 0xffffffff ;  /* 0xffffffff00047882 */ /* 0x000fc60000000000 */
[----:B------:R-:W-:Y:S05]  /*b980*/  BRA.DIV UR4, `(.L_x_547) ;  /* 0x0000017604207947 */ /* 0x000fea000b800000 */
[----:B------:R-:W0:Y:S04]  /*b990*/  SHFL.IDX PT, R42, R42, RZ, 0x1c1f ;  /* 0x001c1fff2a2a7589 */ /* 0x000e2800000e0000 */
[----:B------:R-:W1:Y:S04]  /*b9a0*/  SHFL.IDX PT, R37, R37, RZ, 0x1c1f ;  /* 0x001c1fff25257589 */ /* 0x000e6800000e0000 */
[----:B------:R-:W2:Y:S04]  /*b9b0*/  SHFL.IDX PT, R44, R44, RZ, 0x1c1f ;  /* 0x001c1fff2c2c7589 */ /* 0x000ea800000e0000 */
[----:B------:R3:W4:Y:S02]  /*b9c0*/  SHFL.IDX PT, R41, R24, RZ, 0x1c1f ;  /* 0x001c1fff18297589 */ /* 0x00072400000e0000 */
.L_x_808:
[----:B------:R-:W-:Y:S01]  /*b9d0*/  ULDC UR4, c[0x0][0x448] ;  /* 0x0001120000047ab9 */ /* 0x000fe20000000800 */
[----:B------:R-:W-:Y:S01]  /*b9e0*/  LOP3.LUT R8, R191, 0x18, R18, 0xf8, !PT ;  /* 0x00000018bf087812 */ /* 0x000fe200078ef812 */
[----:B------:R-:W-:Y:S01]  /*b9f0*/  IMAD R43, R150, UR4, RZ ;  /* 0x00000004962b7c24 */ /* 0x000fe2000f8e02ff */
[----:B------:R-:W-:Y:S01]  /*ba00*/  BSSY B1, `(.L_x_548) ;  /* 0x0000054000017945 */ /* 0x000fe20003800000 */
[----:B------:R-:W-:Y:S02]  /*ba10*/  LOP3.LUT P0, RZ, R231, 0x4, RZ, 0xc0, !PT ;  /* 0x00000004e7ff7812 */ /* 0x000fe4000780c0ff */
[----:B------:R-:W-:Y:S02]  /*ba20*/  CS2R R4, SRZ ;  /* 0x0000000000047805 */ /* 0x000fe4000001ff00 */
[----:B------:R-:W-:Y:S02]  /*ba30*/  LOP3.LUT R3, R8, R193, RZ, 0x3c, !PT ;  /* 0x000000c108037212 */ /* 0x000fe400078e3cff */
[----:B------:R-:W-:-:S02]  /*ba40*/  CS2R R6, SRZ ;  /* 0x0000000000067805 */ /* 0x000fc4000001ff00 */
[----:B------:R-:W-:Y:S01]  /*ba50*/  ISETP.GE.AND P1, PT, R0, R43, PT ;  /* 0x0000002b0000720c */ /* 0x000fe20003f26270 */
[----:B------:R-:W-:Y:S01]  /*ba60*/  IMAD R43, R145, -0x80, R43 ;  /* 0xffffff80912b7824 */ /* 0x000fe200078e022b */
[----:B------:R-:W-:Y:S01]  /*ba70*/  CS2R R8, SRZ ;  /* 0x0000000000087805 */ /* 0x000fe2000001ff00 */
[----:B------:R-:W-:Y:S01]  /*ba80*/  IMAD R3, R192, 0x200, R3 ;  /* 0x00000200c0037824 */ /* 0x000fe200078e0203 */
[----:B------:R-:W-:Y:S02]  /*ba90*/  CS2R R10, SRZ ;  /* 0x00000000000a7805 */ /* 0x000fe4000001ff00 */
[----:B------:R-:W-:Y:S02]  /*baa0*/  CS2R R12, SRZ ;  /* 0x00000000000c7805 */ /* 0x000fe4000001ff00 */
[----:B------:R-:W-:Y:S01]  /*bab0*/  CS2R R14, SRZ ;  /* 0x00000000000e7805 */ /* 0x000fe2000001ff00 */
[----:B------:R-:W-:Y:S01]  /*bac0*/  IMAD R3, R3, 0x2, R2 ;  /* 0x0000000203037824 */ /* 0x000fe200078e0202 */
[----:B------:R-:W-:-:S02]  /*bad0*/  CS2R R20, SRZ ;  /* 0x0000000000147805 */ /* 0x000fc4000001ff00 */
[----:B---3--:R-:W-:Y:S02]  /*bae0*/  CS2R R24, SRZ ;  /* 0x0000000000187805 */ /* 0x008fe4000001ff00 */
[----:B------:R-:W-:Y:S02]  /*baf0*/  CS2R R26, SRZ ;  /* 0x00000000001a7805 */ /* 0x000fe4000001ff00 */
[----:B------:R-:W-:Y:S02]  /*bb00*/  CS2R R28, SRZ ;  /* 0x00000000001c7805 */ /* 0x000fe4000001ff00 */
[----:B------:R-:W-:Y:S01]  /*bb10*/  CS2R R30, SRZ ;  /* 0x00000000001e7805 */ /* 0x000fe2000001ff00 */
[C---:B------:R-:W-:Y:S01]  /*bb20*/  VIADD R45, R3.reuse, 0x10400 ;  /* 0x00010400032d7836 */ /* 0x040fe20000000000 */
[----:B------:R-:W-:Y:S01]  /*bb30*/  CS2R R32, SRZ ;  /* 0x0000000000207805 */ /* 0x000fe2000001ff00 */
[----:B------:R-:W-:Y:S01]  /*bb40*/  VIADD R0, R3, 0x10440 ;  /* 0x0001044003007836 */ /* 0x000fe20000000000 */
[----:B------:R-:W-:Y:S06]  /*bb50*/  @P1 BRA `(.L_x_549) ;  /* 0x0000000000f81947 */ /* 0x000fec0003800000 */
[----:B------:R-:W3:Y:S01]  /*bb60*/  LDL R49, [R1+0x14] ;  /* 0x0000140001317983 */ /* 0x000ee20000100800 */
[----:B------:R-:W-:-:S03]  /*bb70*/  ULDC UR4, c[0x0][0x3f4] ;  /* 0x0000fd0000047ab9 */ /* 0x000fc60000000800 */
[----:B------:R-:W3:Y:S04]  /*bb80*/  LDL R48, [R1+0x4c] ;  /* 0x00004c0001307983 */ /* 0x000ee80000100800 */
[----:B------:R-:W3:Y:S04]  /*bb90*/  LDL R47, [R1+0x48] ;  /* 0x00004800012f7983 */ /* 0x000ee80000100800 */
[----:B------:R-:W3:Y:S04]  /*bba0*/  LDL R40, [R1+0x54] ;  /* 0x0000540001287983 */ /* 0x000ee80000100800 */
[----:B------:R-:W3:Y:S01]  /*bbb0*/  LDL R46, [R1+0x50] ;  /* 0x00005000012e7983 */ /* 0x000ee20000100800 */
[----:B------:R-:W-:-:S02]  /*bbc0*/  ISETP.GE.AND P2, PT, R22, UR4, PT ;  /* 0x0000000416007c0c */ /* 0x000fc4000bf46270 */
[----:B------:R-:W-:Y:S02]  /*bbd0*/  ISETP.GE.AND P3, PT, R187, UR4, PT ;  /* 0x00000004bb007c0c */ /* 0x000fe4000bf66270 */
[----:B------:R-:W-:Y:S02]  /*bbe0*/  ISETP.GE.AND P4, PT, R186, UR4, PT ;  /* 0x00000004ba007c0c */ /* 0x000fe4000bf86270 */
[----:B------:R-:W-:Y:S02]  /*bbf0*/  CS2R R20, SRZ ;  /* 0x0000000000147805 */ /* 0x000fe4000001ff00 */
[----:B------:R-:W-:-:S05]  /*bc00*/  CS2R R4, SRZ ;  /* 0x0000000000047805 */ /* 0x000fca000001ff00 */
[----:B-1----:R-:W-:Y:S02]  /*bc10*/  @!P2 IMAD.MOV.U32 R8, RZ, RZ, R37 ;  /* 0x000000ffff08a224 */ /* 0x002fe400078e0025 */
[----:B0-----:R-:W-:Y:S02]  /*bc20*/  @!P2 IMAD.MOV.U32 R9, RZ, RZ, R42 ;  /* 0x000000ffff09a224 */ /* 0x001fe400078e002a */
[----:B----4-:R-:W-:Y:S02]  /*bc30*/  @!P2 IMAD.MOV.U32 R6, RZ, RZ, R41 ;  /* 0x000000ffff06a224 */ /* 0x010fe400078e0029 */
[----:B--2---:R-:W-:Y:S01]  /*bc40*/  @!P2 IMAD.MOV.U32 R7, RZ, RZ, R44 ;  /* 0x000000ffff07a224 */ /* 0x004fe200078e002c */
[----:B------:R-:W-:Y:S01]  /*bc50*/  @!P3 IADD3 R10, P1, R37, R234, RZ ;  /* 0x000000ea250ab210 */ /* 0x000fe20007f3e0ff */
[----:B------:R-:W-:-:S04]  /*bc60*/  @!P2 IMAD.WIDE R8, R22, 0x2, R8 ;  /* 0x000000021608a825 */ /* 0x000fc800078e0208 */
[----:B------:R-:W-:Y:S01]  /*bc70*/  @!P2 IMAD.WIDE R12, R22, 0x2, R6 ;  /* 0x00000002160ca825 */ /* 0x000fe200078e0206 */
[----:B------:R0:W5:Y:S03]  /*bc80*/  @!P2 LD.E.64 R20, desc[UR58][R8.64] ;  /* 0x0000003a0814a980 */ /* 0x000166000c101b00 */
[----:B------:R-:W-:Y:S01]  /*bc90*/  @!P3 IMAD.X R11, R42, 0x1, R233, P1 ;  /* 0x000000012a0bb824 */ /* 0x000fe200008e06e9 */
[----:B------:R-:W-:Y:S01]  /*bca0*/  @!P3 IADD3 R30, P1, R41, R234, RZ ;  /* 0x000000ea291eb210 */ /* 0x000fe20007f3e0ff */
[----:B------:R-:W5:Y:S01]  /*bcb0*/  @!P2 LD.E.64 R4, desc[UR58][R12.64] ;  /* 0x0000003a0c04a980 */ /* 0x000f62000c101b00 */
[----:B------:R-:W-:Y:S02]  /*bcc0*/  ISETP.GE.AND P2, PT, R189, UR4, PT ;  /* 0x00000004bd007c0c */ /* 0x000fe4000bf46270 */
[----:B------:R-:W-:Y:S02]  /*bcd0*/  CS2R R24, SRZ ;  /* 0x0000000000187805 */ /* 0x000fe4000001ff00 */
[----:B------:R-:W-:-:S02]  /*bce0*/  @!P4 IADD3 R34, P5, R37, R236, RZ ;  /* 0x000000ec2522c210 */ /* 0x000fc40007fbe0ff */
[----:B------:R-:W-:Y:S02]  /*bcf0*/  CS2R R6, SRZ ;  /* 0x0000000000067805 */ /* 0x000fe4000001ff00 */
[----:B------:R-:W-:Y:S01]  /*bd00*/  @!P4 IADD3 R38, P6, R41, R236, RZ ;  /* 0x000000ec2926c210 */ /* 0x000fe20007fde0ff */
[----:B------:R-:W-:Y:S01]  /*bd10*/  @!P3 IMAD.X R31, R44, 0x1, R233, P1 ;  /* 0x000000012c1fb824 */ /* 0x000fe200008e06e9 */
[----:B------:R-:W-:Y:S02]  /*bd20*/  ISETP.GE.AND P1, PT, R188, UR4, PT ;  /* 0x00000004bc007c0c */ /* 0x000fe4000bf26270 */
[----:B------:R-:W-:Y:S02]  /*bd30*/  CS2R R26, SRZ ;  /* 0x00000000001a7805 */ /* 0x000fe4000001ff00 */
[----:B0-----:R-:W-:Y:S01]  /*bd40*/  CS2R R8, SRZ ;  /* 0x0000000000087805 */ /* 0x001fe2000001ff00 */
[--C-:B------:R-:W-:Y:S01]  /*bd50*/  @!P4 IMAD.X R35, R42, 0x1, R235.reuse, P5 ;  /* 0x000000012a23c824 */ /* 0x100fe200028e06eb */
[----:B------:R0:W5:Y:S01]  /*bd60*/  @!P3 LD.E.64 R24, desc[UR58][R10.64] ;  /* 0x0000003a0a18b980 */ /* 0x000162000c101b00 */
[----:B------:R-:W-:-:S03]  /*bd70*/  @!P4 IMAD.X R39, R44, 0x1, R235, P6 ;  /* 0x000000012c27c824 */ /* 0x000fc600030e06eb */
[----:B------:R1:W5:Y:S01]  /*bd80*/  @!P3 LD.E.64 R6, desc[UR58][R30.64] ;  /* 0x0000003a1e06b980 */ /* 0x000362000c101b00 */
[----:B------:R-:W-:-:S03]  /*bd90*/  ISETP.GE.AND P3, PT, R190, UR4, PT ;  /* 0x00000004be007c0c */ /* 0x000fc6000bf66270 */
[----:B------:R-:W5:Y:S04]  /*bda0*/  @!P4 LD.E.64 R26, desc[UR58][R34.64] ;  /* 0x0000003a221ac980 */ /* 0x000f68000c101b00 */
[----:B------:R2:W5:Y:S01]  /*bdb0*/  @!P4 LD.E.64 R8, desc[UR58][R38.64] ;  /* 0x0000003a2608c980 */ /* 0x000562000c101b00 */
[----:B------:R-:W-:Y:S02]  /*bdc0*/  CS2R R28, SRZ ;  /* 0x00000000001c7805 */ /* 0x000fe4000001ff00 */
[----:B0-----:R-:W-:Y:S02]  /*bdd0*/  CS2R R10, SRZ ;  /* 0x00000000000a7805 */ /* 0x001fe4000001ff00 */
[----:B-1----:R-:W-:Y:S02]  /*bde0*/  CS2R R30, SRZ ;  /* 0x00000000001e7805 */ /* 0x002fe4000001ff00 */
[----:B---3--:R-:W-:-:S02]  /*bdf0*/  @!P2 IADD3 R12, P4, R37, R49, RZ ;  /* 0x00000031250ca210 */ /* 0x008fc40007f9e0ff */
[----:B------:R-:W-:Y:S02]  /*be00*/  @!P2 IADD3 R14, P5, R41, R49, RZ ;  /* 0x00000031290ea210 */ /* 0x000fe40007fbe0ff */
[C---:B------:R-:W-:Y:S01]  /*be10*/  @!P1 IADD3 R32, P6, R37.reuse, R48, RZ ;  /* 0x0000003025209210 */ /* 0x040fe20007fde0ff */
[--C-:B------:R-:W-:Y:S02]  /*be20*/  @!P2 IMAD.X R13, R42, 0x1, R237.reuse, P4 ;  /* 0x000000012a0da824 */ /* 0x100fe400020e06ed */
[----:B------:R-:W-:Y:S02]  /*be30*/  @!P2 IMAD.X R15, R44, 0x1, R237, P5 ;  /* 0x000000012c0fa824 */ /* 0x000fe400028e06ed */
[----:B------:R-:W-:Y:S01]  /*be40*/  @!P1 IMAD.X R33, R42, 0x1, R47, P6 ;  /* 0x000000012a219824 */ /* 0x000fe200030e062f */
[----:B------:R0:W5:Y:S01]  /*be50*/  @!P2 LD.E.64 R28, desc[UR58][R12.64] ;  /* 0x0000003a0c1ca980 */ /* 0x000162000c101b00 */
[----:B--2---:R-:W-:-:S03]  /*be60*/  @!P3 IADD3 R38, P4, R37, R40, RZ ;  /* 0x000000282526b210 */ /* 0x004fc60007f9e0ff */
[----:B------:R1:W5:Y:S01]  /*be70*/  @!P2 LD.E.64 R10, desc[UR58][R14.64] ;  /* 0x0000003a0e0aa980 */ /* 0x000362000c101b00 */
[C---:B------:R-:W-:Y:S02]  /*be80*/  @!P1 IADD3 R34, P2, R41.reuse, R48, RZ ;  /* 0x0000003029229210 */ /* 0x040fe40007f5e0ff */
[----:B------:R-:W-:Y:S01]  /*be90*/  @!P3 IADD3 R40, P5, R41, R40, RZ ;  /* 0x000000282928b210 */ /* 0x000fe20007fbe0ff */
[----:B------:R2:W5:Y:S01]  /*bea0*/  @!P1 LD.E.64 R30, desc[UR58][R32.64] ;  /* 0x0000003a201e9980 */ /* 0x000562000c101b00 */
[--C-:B------:R-:W-:Y:S01]  /*beb0*/  @!P3 IMAD.X R39, R42, 0x1, R46.reuse, P4 ;  /* 0x000000012a27b824 */ /* 0x100fe200020e062e */
[----:B0-----:R-:W-:Y:S01]  /*bec0*/  CS2R R12, SRZ ;  /* 0x00000000000c7805 */ /* 0x001fe2000001ff00 */
[C---:B------:R-:W-:Y:S02]  /*bed0*/  @!P1 IMAD.X R35, R44.reuse, 0x1, R47, P2 ;  /* 0x000000012c239824 */ /* 0x040fe400010e062f */
[----:B------:R-:W-:Y:S01]  /*bee0*/  @!P3 IMAD.X R41, R44, 0x1, R46, P5 ;  /* 0x000000012c29b824 */ /* 0x000fe200028e062e */
[----:B-1----:R-:W-:-:S02]  /*bef0*/  CS2R R14, SRZ ;  /* 0x00000000000e7805 */ /* 0x002fc4000001ff00 */
[----:B------:R3:W5:Y:S01]  /*bf00*/  @!P1 LD.E.64 R12, desc[UR58][R34.64] ;  /* 0x0000003a220c9980 */ /* 0x000762000c101b00 */
[----:B--2---:R-:W-:-:S03]  /*bf10*/  CS2R R32, SRZ ;  /* 0x0000000000207805 */ /* 0x004fc6000001ff00 */
[----:B------:R3:W5:Y:S04]  /*bf20*/  @!P3 LD.E.64 R14, desc[UR58][R40.64] ;  /* 0x0000003a280eb980 */ /* 0x000768000c101b00 */
[----:B------:R3:W5:Y:S02]  /*bf30*/  @!P3 LD.E.64 R32, desc[UR58][R38.64] ;  /* 0x0000003a2620b980 */ /* 0x000764000c101b00 */
.L_x_549:
[----:B------:R-:W-:Y:S05]  /*bf40*/  BSYNC B1 ;  /* 0x0000000000017941 */ /* 0x000fea0003800000 */
.L_x_548:
[----:B---3-5:R-:W-:Y:S01]  /*bf50*/  IMAD.MOV.U32 R34, RZ, RZ, R20 ;  /* 0x000000ffff227224 */ /* 0x028fe200078e0014 */
[----:B------:R-:W-:Y:S01]  /*bf60*/  SHF.R.U64 R69, R20, 0x10, R21 ;  /* 0x0000001014457819 */ /* 0x000fe20000001215 */
[----:B------:R-:W-:Y:S01]  /*bf70*/  IMAD.MOV.U32 R20, RZ, RZ, R24 ;  /* 0x000000ffff147224 */ /* 0x000fe200078e0018 */
[----:B------:R-:W-:Y:S01]  /*bf80*/  SHF.R.U64 R67, R24, 0x10, R25 ;  /* 0x0000001018437819 */ /* 0x000fe20000001219 */
[----:B------:R-:W-:Y:S01]  /*bf90*/  IMAD.MOV.U32 R35, RZ, RZ, R21 ;  /* 0x000000ffff237224 */ /* 0x000fe200078e0015 */
[----:B------:R-:W-:Y:S01]  /*bfa0*/  LEA.HI R24, R206, R206, RZ, 0x1 ;  /* 0x000000cece187211 */ /* 0x000fe200078f08ff */
[----:B------:R-:W-:Y:S01]  /*bfb0*/  IMAD.MOV.U32 R38, RZ, RZ, R5 ;  /* 0x000000ffff267224 */ /* 0x000fe200078e0005 */
[----:B------:R-:W-:Y:S01]  /*bfc0*/  SHF.R.U32.HI R66, RZ, 0x10, R21 ;  /* 0x00000010ff427819 */ /* 0x000fe20000011615 */
[--C-:B------:R-:W-:Y:S01]  /*bfd0*/  IMAD.MOV.U32 R21, RZ, RZ, R25.reuse ;  /* 0x000000ffff157224 */ /* 0x100fe200078e0019 */
[----:B------:R-:W-:Y:S01]  /*bfe0*/  SHF.R.U32.HI R64, RZ, 0x10, R25 ;  /* 0x00000010ff407819 */ /* 0x000fe20000011619 */
[----:B------:R-:W-:Y:S01]  /*bff0*/  @P0 VIADD R0, R45, 0xffffffc0 ;  /* 0xffffffc02d000836 */ /* 0x000fe20000000000 */
[----:B------:R-:W-:Y:S01]  /*c000*/  LOP3.LUT R25, R24, 0xfffffffe, RZ, 0xc0, !PT ;  /* 0xfffffffe18197812 */ /* 0x000fe200078ec0ff */
[----:B------:R-:W-:Y:S01]  /*c010*/  IMAD.MOV.U32 R39, RZ, RZ, R26 ;  /* 0x000000ffff277224 */ /* 0x000fe200078e001a */
[----:B------:R-:W-:Y:S01]  /*c020*/  SHF.R.U64 R56, R4, 0x10, R5 ;  /* 0x0000001004387819 */ /* 0x000fe20000001205 */
[----:B------:R-:W-:Y:S01]  /*c030*/  IMAD.MOV.U32 R40, RZ, RZ, R27 ;  /* 0x000000ffff287224 */ /* 0x000fe200078e001b */
[----:B------:R-:W-:Y:S01]  /*c040*/  SHF.R.U32.HI R59, RZ, 0x10, R5 ;  /* 0x00000010ff3b7819 */ /* 0x000fe20000011605 */
[----:B------:R-:W-:Y:S01]  /*c050*/  IMAD.IADD R25, R206, 0x1, -R25 ;  /* 0x00000001ce197824 */ /* 0x000fe200078e0a19 */
[--C-:B------:R-:W-:Y:S01]  /*c060*/  SHF.R.U64 R26, R26, 0x10, R27.reuse ;  /* 0x000000101a1a7819 */ /* 0x100fe2000000121b */
[----:B----4-:R-:W-:Y:S01]  /*c070*/  IMAD.MOV.U32 R41, RZ, RZ, R28 ;  /* 0x000000ffff297224 */ /* 0x010fe200078e001c */
[----:B------:R-:W-:Y:S01]  /*c080*/  SHF.R.U32.HI R27, RZ, 0x10, R27 ;  /* 0x00000010ff1b7819 */ /* 0x000fe2000001161b */
[--C-:B0-----:R-:W-:Y:S01]  /*c090*/  IMAD.MOV.U32 R42, RZ, RZ, R29.reuse ;  /* 0x000000ffff2a7224 */ /* 0x101fe200078e001d */
[----:B------:R-:W-:Y:S01]  /*c0a0*/  SHF.L.U32 R5, R25, 0x1f, RZ ;  /* 0x0000001f19057819 */ /* 0x000fe200000006ff */
[----:B------:R-:W-:Y:S01]  /*c0b0*/  IMAD.MOV.U32 R46, RZ, RZ, R32 ;  /* 0x000000ffff2e7224 */ /* 0x000fe200078e0020 */
[----:B------:R-:W-:Y:S01]  /*c0c0*/  SHF.R.U64 R62, R28, 0x10, R29 ;  /* 0x000000101c3e7819 */ /* 0x000fe2000000121d */
[----:B------:R-:W-:Y:S01]  /*c0d0*/  IMAD.MOV.U32 R47, RZ, RZ, R33 ;  /* 0x000000ffff2f7224 */ /* 0x000fe200078e0021 */
[----:B------:R-:W0:Y:S01]  /*c0e0*/  SYNCS.PHASECHK.TRANS64.TRYWAIT P0, [R2+URZ+0x34800], R5 ;  /* 0x03480005020075a7 */ /* 0x000e22000800017f */
[----:B------:R-:W-:Y:S01]  /*c0f0*/  SHF.R.U32.HI R65, RZ, 0x10, R29 ;  /* 0x00000010ff417819 */ /* 0x000fe2000001161d */
[----:B--2---:R-:W-:Y:S01]  /*c100*/  IMAD.MOV.U32 R44, RZ, RZ, R30 ;  /* 0x000000ffff2c7224 */ /* 0x004fe200078e001e */
[----:B------:R-:W-:Y:S01]  /*c110*/  SHF.R.U64 R61, R32, 0x10, R33 ;  /* 0x00000010203d7819 */ /* 0x000fe20000001221 */
[----:B------:R-:W-:Y:S01]  /*c120*/  IMAD.MOV.U32 R45, RZ, RZ, R31 ;  /* 0x000000ffff2d7224 */ /* 0x000fe200078e001f */
[----:B------:R-:W-:Y:S01]  /*c130*/  SHF.R.U32.HI R58, RZ, 0x10, R33 ;  /* 0x00000010ff3a7819 */ /* 0x000fe20000011621 */
[----:B-1----:R-:W-:Y:S01]  /*c140*/  IMAD.MOV.U32 R37, RZ, RZ, R4 ;  /* 0x000000ffff257224 */ /* 0x002fe200078e0004 */
[----:B------:R-:W-:Y:S01]  /*c150*/  PRMT R27, R40, 0x5410, R27 ;  /* 0x00005410281b7816 */ /* 0x000fe2000000001b */
[----:B------:R-:W-:Y:S01]  /*c160*/  IMAD.MOV.U32 R32, RZ, RZ, R6 ;  /* 0x000000ffff207224 */ /* 0x000fe200078e0006 */
[----:B------:R-:W-:Y:S01]  /*c170*/  SHF.R.U64 R63, R30, 0x10, R31 ;  /* 0x000000101e3f7819 */ /* 0x000fe2000000121f */
[----:B------:R-:W-:Y:S01]  /*c180*/  IMAD.MOV.U32 R33, RZ, RZ, R7 ;  /* 0x000000ffff217224 */ /* 0x000fe200078e0007 */
[----:B------:R-:W-:Y:S01]  /*c190*/  SHF.R.U32.HI R60, RZ, 0x10, R31 ;  /* 0x00000010ff3c7819 */ /* 0x000fe2000001161f */
        /* <DEDUP_REMOVED lines=8> */
[----:B------:R-:W-:Y:S01]  /*c220*/  BSSY B1, `(.L_x_550) ;  /* 0x0000021000017945 */ /* 0x000fe20003800000 */
[--C-:B------:R-:W-:Y:S01]  /*c230*/  SHF.R.U64 R53, R10, 0x10, R11.reuse ;  /* 0x000000100a357819 */ /* 0x100fe2000000120b */
[----:B------:R-:W-:Y:S01]  /*c240*/  IMAD.MOV.U32 R4, RZ, RZ, R12 ;  /* 0x000000ffff047224 */ /* 0x000fe200078e000c */
[----:B------:R-:W-:Y:S01]  /*c250*/  SHF.R.U32.HI R50, RZ, 0x10, R11 ;  /* 0x00000010ff327819 */ /* 0x000fe2000001160b */
[--C-:B------:R-:W-:Y:S01]  /*c260*/  IMAD.MOV.U32 R6, RZ, RZ, R13.reuse ;  /* 0x000000ffff067224 */ /* 0x100fe200078e000d */
[----:B------:R-:W-:Y:S01]  /*c270*/  VIMNMX R40, R43, 0x80, PT ;  /* 0x000000802b287848 */ /* 0x000fe20003fe0100 */
[----:B------:R-:W-:Y:S01]  /*c280*/  IMAD.MOV.U32 R10, RZ, RZ, R14 ;  /* 0x000000ffff0a7224 */ /* 0x000fe200078e000e */
[----:B------:R-:W-:Y:S01]  /*c290*/  SHF.R.U64 R51, R12, 0x10, R13 ;  /* 0x000000100c337819 */ /* 0x000fe2000000120d */
[----:B------:R-:W-:Y:S01]  /*c2a0*/  IMAD.MOV.U32 R11, RZ, RZ, R15 ;  /* 0x000000ffff0b7224 */ /* 0x000fe200078e000f */
[----:B------:R-:W-:-:S02]  /*c2b0*/  SHF.R.U32.HI R49, RZ, 0x10, R13 ;  /* 0x00000010ff317819 */ /* 0x000fc4000001160d */
[----:B------:R-:W-:Y:S02]  /*c2c0*/  PRMT R30, R20, 0x5410, R67 ;  /* 0x00005410141e7816 */ /* 0x000fe40000000043 */
[----:B------:R-:W-:Y:S02]  /*c2d0*/  PRMT R31, R21, 0x5410, R64 ;  /* 0x00005410151f7816 */ /* 0x000fe40000000040 */
[--C-:B------:R-:W-:Y:S02]  /*c2e0*/  SHF.R.U64 R7, R14, 0x10, R15.reuse ;  /* 0x000000100e077819 */ /* 0x100fe4000000120f */
[----:B------:R-:W-:Y:S02]  /*c2f0*/  SHF.R.U32.HI R48, RZ, 0x10, R15 ;  /* 0x00000010ff307819 */ /* 0x000fe4000001160f */
[----:B------:R-:W-:Y:S02]  /*c300*/  PRMT R34, R34, 0x5410, R69 ;  /* 0x0000541022227816 */ /* 0x000fe40000000045 */
[----:B------:R-:W-:-:S02]  /*c310*/  PRMT R35, R35, 0x5410, R66 ;  /* 0x0000541023237816 */ /* 0x000fc40000000042 */
[----:B------:R-:W-:Y:S02]  /*c320*/  PRMT R26, R39, 0x5410, R26 ;  /* 0x00005410271a7816 */ /* 0x000fe4000000001a */
[----:B------:R-:W-:Y:S02]  /*c330*/  PRMT R20, R41, 0x5410, R62 ;  /* 0x0000541029147816 */ /* 0x000fe4000000003e */
[----:B------:R-:W-:Y:S02]  /*c340*/  PRMT R21, R42, 0x5410, R65 ;  /* 0x000054102a157816 */ /* 0x000fe40000000041 */
[----:B------:R-:W-:Y:S02]  /*c350*/  PRMT R12, R44, 0x5410, R63 ;  /* 0x000054102c0c7816 */ /* 0x000fe4000000003f */
[----:B------:R-:W-:Y:S02]  /*c360*/  PRMT R13, R45, 0x5410, R60 ;  /* 0x000054102d0d7816 */ /* 0x000fe4000000003c */
[----:B------:R-:W-:-:S02]  /*c370*/  PRMT R8, R46, 0x5410, R61 ;  /* 0x000054102e087816 */ /* 0x000fc4000000003d */
[----:B------:R-:W-:Y:S02]  /*c380*/  PRMT R9, R47, 0x5410, R58 ;  /* 0x000054102f097816 */ /* 0x000fe4000000003a */
[----:B------:R-:W-:Y:S02]  /*c390*/  PRMT R37, R37, 0x5410, R56 ;  /* 0x0000541025257816 */ /* 0x000fe40000000038 */
[----:B------:R-:W-:Y:S02]  /*c3a0*/  ISETP.GE.AND P1, PT, R17, R40, PT ;  /* 0x000000281100720c */ /* 0x000fe40003f26270 */
[----:B------:R-:W-:Y:S02]  /*c3b0*/  PRMT R38, R38, 0x5410, R59 ;  /* 0x0000541026267816 */ /* 0x000fe4000000003b */
[----:B------:R-:W-:Y:S02]  /*c3c0*/  PRMT R32, R32, 0x5410, R57 ;  /* 0x0000541020207816 */ /* 0x000fe40000000039 */
[----:B------:R-:W-:-:S02]  /*c3d0*/  PRMT R33, R33, 0x5410, R54 ;  /* 0x0000541021217816 */ /* 0x000fc40000000036 */
[----:B------:R-:W-:Y:S02]  /*c3e0*/  PRMT R28, R28, 0x5410, R55 ;  /* 0x000054101c1c7816 */ /* 0x000fe40000000037 */
[----:B------:R-:W-:Y:S02]  /*c3f0*/  PRMT R29, R29, 0x5410, R52 ;  /* 0x000054101d1d7816 */ /* 0x000fe40000000034 */
[----:B------:R-:W-:Y:S02]  /*c400*/  PRMT R24, R24, 0x5410, R53 ;  /* 0x0000541018187816 */ /* 0x000fe40000000035 */
[----:B------:R-:W-:Y:S01]  /*c410*/  PRMT R25, R25, 0x5410, R50 ;  /* 0x0000541019197816 */ /* 0x000fe20000000032 */
[----:B0-----:R-:W-:Y:S06]  /*c420*/  @!P0 BRA `(.L_x_551) ;  /* 0x0000016800ec8947 */ /* 0x001fec0003800000 */
.L_x_809:
[----:B------:R-:W-:Y:S05]  /*c430*/  BSYNC B1 ;  /* 0x0000000000017941 */ /* 0x000fea0003800000 */
.L_x_550:
[----:B------:R-:W-:Y:S01]  /*c440*/  BSSY B1, `(.L_x_552) ;  /* 0x0000101000017945 */ /* 0x000fe20003800000 */
[----:B------:R-:W-:Y:S02]  /*c450*/  PRMT R14, R4, 0x5410, R51 ;  /* 0x00005410040e7816 */ /* 0x000fe40000000033 */
[----:B------:R-:W-:Y:S02]  /*c460*/  PRMT R15, R6, 0x5410, R49 ;  /* 0x00005410060f7816 */ /* 0x000fe40000000031 */
[----:B------:R-:W-:Y:S02]  /*c470*/  PRMT R10, R10, 0x5410, R7 ;  /* 0x000054100a0a7816 */ /* 0x000fe40000000007 */
[----:B------:R-:W-:Y:S01]  /*c480*/  PRMT R11, R11, 0x5410, R48 ;  /* 0x000054100b0b7816 */ /* 0x000fe20000000030 */
[----:B------:R-:W-:Y:S06]  /*c490*/  @P1 BRA `(.L_x_553) ;  /* 0x0000000c00ec1947 */ /* 0x000fec0003800000 */
[----:B0-----:R-:W0:Y:S01]  /*c4a0*/  LDC R5, c[0x0][0x3f4] ;  /* 0x0000fd00ff057b82 */ /* 0x001e220000000800 */
[----:B------:R-:W-:Y:S01]  /*c4b0*/  BSSY B2, `(.L_x_554) ;  /* 0x000002e000027945 */ /* 0x000fe20003800000 */
[-C--:B0-----:R-:W-:Y:S02]  /*c4c0*/  ISETP.GE.AND P0, PT, R22, R5.reuse, PT ;  /* 0x000000051600720c */ /* 0x081fe40003f06270 */
[-C--:B------:R-:W-:Y:S02]  /*c4d0*/  ISETP.GE.AND P1, PT, R187, R5.reuse, PT ;  /* 0x00000005bb00720c */ /* 0x080fe40003f26270 */
[-C--:B------:R-:W-:Y:S02]  /*c4e0*/  ISETP.GE.AND P2, PT, R186, R5.reuse, PT ;  /* 0x00000005ba00720c */ /* 0x080fe40003f46270 */
[-C--:B------:R-:W-:Y:S02]  /*c4f0*/  ISETP.GE.AND P3, PT, R189, R5.reuse, PT ;  /* 0x00000005bd00720c */ /* 0x080fe40003f66270 */
[----:B------:R-:W-:-:S02]  /*c500*/  ISETP.GE.AND P4, PT, R188, R5, PT ;  /* 0x00000005bc00720c */ /* 0x000fc40003f86270 */
[----:B------:R-:W-:-:S03]  /*c510*/  ISETP.GE.AND P5, PT, R190, R5, PT ;  /* 0x00000005be00720c */ /* 0x000fc60003fa6270 */
[----:B------:R-:W-:Y:S10]  /*c520*/  @P0 BRA `(.L_x_555) ;  /* 0x0000000000980947 */ /* 0x000ff40003800000 */
[----:B------:R-:W0:Y:S01]  /*c530*/  LDS.128 R4, [R3+0x10400] ;  /* 0x0104000003047984 */ /* 0x000e220000000c00 */
[C---:B------:R-:W-:Y:S01]  /*c540*/  IMAD.U32 R45, R37.reuse, 0x10000, RZ ;  /* 0x00010000252d7824 */ /* 0x040fe200078e00ff */
[----:B------:R-:W-:Y:S01]  /*c550*/  LOP3.LUT R48, R37, 0xffff0000, RZ, 0xc0, !PT ;  /* 0xffff000025307812 */ /* 0x000fe200078ec0ff */
[C---:B------:R-:W-:Y:S01]  /*c560*/  IMAD.U32 R44, R34.reuse, 0x10000, RZ ;  /* 0x00010000222c7824 */ /* 0x040fe200078e00ff */
[----:B------:R-:W-:Y:S01]  /*c570*/  LOP3.LUT R46, R34, 0xffff0000, RZ, 0xc0, !PT ;  /* 0xffff0000222e7812 */ /* 0x000fe200078ec0ff */
[C---:B0-----:R-:W-:Y:S01]  /*c580*/  IMAD.U32 R39, R4.reuse, 0x10000, RZ ;  /* 0x0001000004277824 */ /* 0x041fe200078e00ff */
[----:B------:R-:W-:Y:S01]  /*c590*/  LOP3.LUT R4, R4, 0xffff0000, RZ, 0xc0, !PT ;  /* 0xffff000004047812 */ /* 0x000fe200078ec0ff */
[C---:B------:R-:W-:Y:S01]  /*c5a0*/  IMAD.U32 R41, R5.reuse, 0x10000, RZ ;  /* 0x0001000005297824 */ /* 0x040fe200078e00ff */
[----:B------:R-:W-:Y:S01]  /*c5b0*/  LOP3.LUT R5, R5, 0xffff0000, RZ, 0xc0, !PT ;  /* 0xffff000005057812 */ /* 0x000fe200078ec0ff */
[C---:B------:R-:W-:Y:S01]  /*c5c0*/  IMAD.U32 R42, R6.reuse, 0x10000, RZ ;  /* 0x00010000062a7824 */ /* 0x040fe200078e00ff */
[----:B------:R-:W-:Y:S01]  /*c5d0*/  LOP3.LUT R6, R6, 0xffff0000, RZ, 0xc0, !PT ;  /* 0xffff000006067812 */ /* 0x000fe200078ec0ff */
[C---:B------:R-:W-:Y:S01]  /*c5e0*/  FMUL.FTZ R50, R4.reuse, R45 ;  /* 0x0000002d04327220 */ /* 0x040fe20000410000 */
[----:B------:R-:W-:Y:S01]  /*c5f0*/  FMUL.FTZ R4, R4, R44 ;  /* 0x0000002c04047220 */ /* 0x000fe20000410000 */
[----:B------:R-:W-:-:S02]  /*c600*/  IMAD.U32 R43, R7, 0x10000, RZ ;  /* 0x00010000072b7824 */ /* 0x000fc400078e00ff */
[----:B------:R-:W-:Y:S01]  /*c610*/  FMUL.FTZ R52, R5, R48 ;  /* 0x0000003005347220 */ /* 0x000fe20000410000 */
[C---:B------:R-:W-:Y:S01]  /*c620*/  FFMA.FTZ R50, R39.reuse, R44, -R50 ;  /* 0x0000002c27327223 */ /* 0x040fe20000010832 */
[----:B------:R-:W-:Y:S01]  /*c630*/  FFMA.FTZ R45, R39, R45, R4 ;  /* 0x0000002d272d7223 */ /* 0x000fe20000010004 */
[----:B------:R-:W-:Y:S01]  /*c640*/  LOP3.LUT R7, R7, 0xffff0000, RZ, 0xc0, !PT ;  /* 0xffff000007077812 */ /* 0x000fe200078ec0ff */
[-C--:B------:R-:W-:Y:S01]  /*c650*/  FMUL.FTZ R54, R5, R46.reuse ;  /* 0x0000002e05367220 */ /* 0x080fe20000410000 */
[C---:B------:R-:W-:Y:S01]  /*c660*/  LOP3.LUT R44, R38.reuse, 0xffff0000, RZ, 0xc0, !PT ;  /* 0xffff0000262c7812 */ /* 0x040fe200078ec0ff */
[----:B------:R-:W-:Y:S01]  /*c670*/  IMAD.U32 R39, R38, 0x10000, RZ ;  /* 0x0001000026277824 */ /* 0x000fe200078e00ff */
[C---:B------:R-:W-:Y:S01]  /*c680*/  LOP3.LUT R4, R35.reuse, 0xffff0000, RZ, 0xc0, !PT ;  /* 0xffff000023047812 */ /* 0x040fe200078ec0ff */
[----:B------:R-:W-:Y:S02]  /*c690*/  IMAD.U32 R5, R35, 0x10000, RZ ;  /* 0x0001000023057824 */ /* 0x000fe400078e00ff */
[C---:B------:R-:W-:Y:S01]  /*c6a0*/  FFMA.FTZ R52, R41.reuse, R46, -R52 ;  /* 0x0000002e29347223 */ /* 0x040fe20000010834 */
[----:B------:R-:W-:Y:S01]  /*c6b0*/  FFMA.FTZ R41, R41, R48, R54 ;  /* 0x0000003029297223 */ /* 0x000fe20000010036 */
[C---:B------:R-:W-:Y:S01]  /*c6c0*/  FMUL.FTZ R47, R6.reuse, R39 ;  /* 0x00000027062f7220 */ /* 0x040fe20000410000 */
[-C--:B------:R-:W-:Y:S01]  /*c6d0*/  FMUL.FTZ R46, R6, R5.reuse ;  /* 0x00000005062e7220 */ /* 0x080fe20000410000 */
[C---:B------:R-:W-:Y:S01]  /*c6e0*/  FMUL.FTZ R48, R7.reuse, R44 ;  /* 0x0000002c07307220 */ /* 0x040fe20000410000 */
[-C--:B------:R-:W-:Y:S01]  /*c6f0*/  FMUL.FTZ R49, R7, R4.reuse ;  /* 0x0000000407317220 */ /* 0x080fe20000410000 */
[C---:B------:R-:W-:Y:S01]  /*c700*/  FFMA.FTZ R6, R42.reuse, R5, -R47 ;  /* 0x000000052a067223 */ /* 0x040fe2000001082f */
[----:B------:R-:W-:Y:S01]  /*c710*/  FFMA.FTZ R39, R42, R39, R46 ;  /* 0x000000272a277223 */ /* 0x000fe2000001002e */
[C---:B------:R-:W-:Y:S01]  /*c720*/  FFMA.FTZ R7, R43.reuse, R4, -R48 ;  /* 0x000000042b077223 */ /* 0x040fe20000010830 */
[----:B------:R-:W-:Y:S01]  /*c730*/  FFMA.FTZ R44, R43, R44, R49 ;  /* 0x0000002c2b2c7223 */ /* 0x000fe20000010031 */
[----:B------:R-:W-:-:S02]  /*c740*/  F2FP.BF16.F32.PACK_AB R4, R45, R50 ;  /* 0x000000322d04723e */ /* 0x000fc400000010ff */
[----:B------:R-:W-:Y:S02]  /*c750*/  F2FP.BF16.F32.PACK_AB R5, R41, R52 ;  /* 0x000000342905723e */ /* 0x000fe400000010ff */
[----:B------:R-:W-:Y:S02]  /*c760*/  F2FP.BF16.F32.PACK_AB R6, R39, R6 ;  /* 0x000000062706723e */ /* 0x000fe400000010ff */
[----:B------:R-:W-:-:S05]  /*c770*/  F2FP.BF16.F32.PACK_AB R7, R44, R7 ;  /* 0x000000072c07723e */ /* 0x000fca00000010ff */
[----:B------:R0:W-:Y:S02]  /*c780*/  STS.128 [R3+0x10400], R4 ;  /* 0x0104000403007388 */ /* 0x0001e40000000c00 */
.L_x_555:
[----:B------:R-:W-:Y:S05]  /*c790*/  BSYNC B2 ;  /* 0x0000000000027941 */ /* 0x000fea0003800000 */
.L_x_554:
[----:B------:R-:W-:Y:S04]  /*c7a0*/  BSSY B2, `(.L_x_556) ;  /* 0x0000028000027945 */ /* 0x000fe80003800000 */
[----:B------:R-:W-:Y:S05]  /*c7b0*/  @P1 BRA `(.L_x_557) ;  /* 0x0000000000981947 */ /* 0x000fea0003800000 */
[----:B0-----:R-:W0:Y:S01]  /*c7c0*/  LDS.128 R4, [R0] ;  /* 0x0000000000047984 */ /* 0x001e220000000c00 */
        /* <DEDUP_REMOVED lines=36> */
[----:B------:R1:W-:Y:S02]  /*ca10*/  STS.128 [R0], R4 ;  /* 0x0000000400007388 */ /* 0x0003e40000000c00 */
.L_x_557:
[----:B------:R-:W-:Y:S05]  /*ca20*/  BSYNC B2 ;  /* 0x0000000000027941 */ /* 0x000fea0003800000 */
.L_x_556:
[----:B------:R-:W-:Y:S04]  /*ca30*/  BSSY B2, `(.L_x_558) ;  /* 0x0000028000027945 */ /* 0x000fe80003800000 */
[----:B------:R-:W-:Y:S05]  /*ca40*/  @P2 BRA `(.L_x_559) ;  /* 0x0000000000982947 */ /* 0x000fea0003800000 */
[----:B01----:R-:W0:Y:S01]  /*ca50*/  LDS.128 R4, [R3+0x14400] ;  /* 0x0144000003047984 */ /* 0x003e220000000c00 */
        /* <DEDUP_REMOVED lines=37> */
.L_x_559:
[----:B------:R-:W-:Y:S05]  /*ccb0*/  BSYNC B2 ;  /* 0x0000000000027941 */ /* 0x000fea0003800000 */
.L_x_558:
[----:B------:R-:W-:Y:S04]  /*ccc0*/  BSSY B2, `(.L_x_560) ;  /* 0x0000028000027945 */ /* 0x000fe80003800000 */
[----:B------:R-:W-:Y:S05]  /*ccd0*/  @P3 BRA `(.L_x_561) ;  /* 0x0000000000983947 */ /* 0x000fea0003800000 */
[----:B012---:R-:W0:Y:S01]  /*cce0*/  LDS.128 R4, [R0+0x4000] ;  /* 0x0040000000047984 */ /* 0x007e220000000c00 */
        /* <DEDUP_REMOVED lines=37> */
.L_x_561:
[----:B------:R-:W-:Y:S05]  /*cf40*/  BSYNC B2 ;  /* 0x0000000000027941 */ /* 0x000fea0003800000 */
.L_x_560:
[----:B------:R-:W-:Y:S04]  /*cf50*/  BSSY B2, `(.L_x_562) ;  /* 0x0000028000027945 */ /* 0x000fe80003800000 */
[----:B------:R-:W-:Y:S05]  /*cf60*/  @P4 BRA `(.L_x_563) ;  /* 0x0000000000984947 */ /* 0x000fea0003800000 */
[----:B0123--:R-:W0:Y:S01]  /*cf70*/  LDS.128 R4, [R3+0x18400] ;  /* 0x0184000003047984 */ /* 0x00fe220000000c00 */
        /* <DEDUP_REMOVED lines=37> */
.L_x_563:
[----:B------:R-:W-:Y:S05]  /*d1d0*/  BSYNC B2 ;  /* 0x0000000000027941 */ /* 0x000fea0003800000 */
.L_x_562:
[----:B------:R-:W-:Y:S05]  /*d1e0*/  @P5 BRA `(.L_x_553) ;  /* 0x0000000000985947 */ /* 0x000fea0003800000 */
[----:B01234-:R-:W0:Y:S01]  /*d1f0*/  LDS.128 R4, [R0+0x8000] ;  /* 0x0080000000047984 */ /* 0x01fe220000000c00 */
        /* <DEDUP_REMOVED lines=37> */
.L_x_553:
[----:B------:R-:W-:Y:S05]  /*d450*/  BSYNC B1 ;  /* 0x0000000000017941 */ /* 0x000fea0003800000 */
.L_x_552:
[----:B------:R-:W-:-:S13]  /*d460*/  ISETP.GE.AND P0, PT, R207, R40, PT ;  /* 0x00000028cf00720c */ /* 0x000fda0003f06270 */
[----:B------:R-:W-:Y:S05]  /*d470*/  @P0 BRA `(.L_x_564) ;  /* 0x0000003800dc0947 */ /* 0x000fea0003800000 */
[----:B01234-:R-:W0:Y:S01]  /*d480*/  LDC R5, c[0x0][0x3f4] ;  /* 0x0000fd00ff057b82 */ /* 0x01fe220000000800 */
        /* <DEDUP_REMOVED lines=12> */
[----:B------:R-:W-:Y:S02]  /*d550*/  LOP3.LUT R46, R34, 0xffff0000, RZ, 0xc0, !PT ;  /* 0xffff0000222e7812 */ /* 0x000fe400078ec0ff */
[----:B------:R-:W-:Y:S01]  /*d560*/  LOP3.LUT R47, R38, 0xffff0000, RZ, 0xc0, !PT ;  /* 0xffff0000262f7812 */ /* 0x000fe200078ec0ff */
[C---:B0-----:R-:W-:Y:S01]  /*d570*/  IMAD.U32 R39, R4.reuse, 0x10000, RZ ;  /* 0x0001000004277824 */ /* 0x041fe200078e00ff */
[----:B------:R-:W-:Y:S01]  /*d580*/  LOP3.LUT R4, R4, 0xffff0000, RZ, 0xc0, !PT ;  /* 0xffff000004047812 */ /* 0x000fe200078ec0ff */
[C---:B------:R-:W-:Y:S01]  /*d590*/  IMAD.U32 R40, R5.reuse, 0x10000, RZ ;  /* 0x0001000005287824 */ /* 0x040fe200078e00ff */
[----:B------:R-:W-:Y:S01]  /*d5a0*/  LOP3.LUT R5, R5, 0xffff0000, RZ, 0xc0, !PT ;  /* 0xffff000005057812 */ /* 0x000fe200078ec0ff */
[----:B------:R-:W-:Y:S01]  /*d5b0*/  IMAD.U32 R37, R7, 0x10000, RZ ;  /* 0x0001000007257824 */ /* 0x000fe200078e00ff */
[----:B------:R-:W-:Y:S01]  /*d5c0*/  SHF.L.U32 R34, R6, 0x10, RZ ;  /* 0x0000001006227819 */ /* 0x000fe200000006ff */
[-C--:B------:R-:W-:Y:S01]  /*d5d0*/  FMUL.FTZ R42, R45, R4.reuse ;  /* 0x000000042d2a7220 */ /* 0x080fe20000410000 */
[C---:B------:R-:W-:Y:S01]  /*d5e0*/  FMUL.FTZ R44, R43.reuse, R4 ;  /* 0x000000042b2c7220 */ /* 0x040fe20000410000 */
[----:B------:R-:W-:Y:S01]  /*d5f0*/  FMUL.FTZ R41, R48, R5 ;  /* 0x0000000530297220 */ /* 0x000fe20000410000 */
[----:B------:R-:W-:Y:S01]  /*d600*/  LOP3.LUT R6, R6, 0xffff0000, RZ, 0xc0, !PT ;  /* 0xffff000006067812 */ /* 0x000fe200078ec0ff */
[-C--:B------:R-:W-:Y:S01]  /*d610*/  FFMA.FTZ R4, R43, R39.reuse, -R42 ;  /* 0x000000272b047223 */ /* 0x080fe2000001082a */
[----:B------:R-:W-:Y:S01]  /*d620*/  FFMA.FTZ R39, R45, R39, R44 ;  /* 0x000000272d277223 */ /* 0x000fe2000001002c */
[C---:B------:R-:W-:Y:S01]  /*d630*/  FMUL.FTZ R43, R46.reuse, R5 ;  /* 0x000000052e2b7220 */ /* 0x040fe20000410000 */
[----:B------:R-:W-:Y:S01]  /*d640*/  LOP3.LUT R7, R7, 0xffff0000, RZ, 0xc0, !PT ;  /* 0xffff000007077812 */ /* 0x000fe200078ec0ff */
[----:B------:R-:W-:Y:S01]  /*d650*/  FFMA.FTZ R5, R46, R40, -R41 ;  /* 0x000000282e057223 */ /* 0x000fe20000010829 */
[----:B------:R-:W-:Y:S01]  /*d660*/  LOP3.LUT R45, R35, 0xffff0000, RZ, 0xc0, !PT ;  /* 0xffff0000232d7812 */ /* 0x000fe200078ec0ff */
[----:B------:R-:W-:-:S02]  /*d670*/  IMAD.U32 R46, R38, 0x10000, RZ ;  /* 0x00010000262e7824 */ /* 0x000fc400078e00ff */
[----:B------:R-:W-:Y:S01]  /*d680*/  FFMA.FTZ R40, R48, R40, R43 ;  /* 0x0000002830287223 */ /* 0x000fe2000001002b */
[----:B------:R-:W-:Y:S02]  /*d690*/  IMAD.U32 R44, R35, 0x10000, RZ ;  /* 0x00010000232c7824 */ /* 0x000fe400078e00ff */
[-C--:B------:R-:W-:Y:S01]  /*d6a0*/  FMUL.FTZ R38, R47, R7.reuse ;  /* 0x000000072f267220 */ /* 0x080fe20000410000 */
[-C--:B------:R-:W-:Y:S01]  /*d6b0*/  FMUL.FTZ R35, R46, R6.reuse ;  /* 0x000000062e237220 */ /* 0x080fe20000410000 */
[C---:B------:R-:W-:Y:S01]  /*d6c0*/  FMUL.FTZ R42, R45.reuse, R7 ;  /* 0x000000072d2a7220 */ /* 0x040fe20000410000 */
[C---:B------:R-:W-:Y:S01]  /*d6d0*/  FMUL.FTZ R41, R44.reuse, R6 ;  /* 0x000000062c297220 */ /* 0x040fe20000410000 */
[-C--:B------:R-:W-:Y:S01]  /*d6e0*/  FFMA.FTZ R7, R45, R37.reuse, -R38 ;  /* 0x000000252d077223 */ /* 0x080fe20000010826 */
[-C--:B------:R-:W-:Y:S01]  /*d6f0*/  FFMA.FTZ R6, R44, R34.reuse, -R35 ;  /* 0x000000222c067223 */ /* 0x080fe20000010823 */
[----:B------:R-:W-:Y:S01]  /*d700*/  FFMA.FTZ R42, R47, R37, R42 ;  /* 0x000000252f2a7223 */ /* 0x000fe2000001002a */
[----:B------:R-:W-:Y:S01]  /*d710*/  FFMA.FTZ R41, R46, R34, R41 ;  /* 0x000000222e297223 */ /* 0x000fe20000010029 */
[----:B------:R-:W-:-:S02]  /*d720*/  F2FP.BF16.F32.PACK_AB R4, R39, R4 ;  /* 0x000000042704723e */ /* 0x000fc400000010ff */
[----:B------:R-:W-:Y:S02]  /*d730*/  F2FP.BF16.F32.PACK_AB R5, R40, R5 ;  /* 0x000000052805723e */ /* 0x000fe400000010ff */
[----:B------:R-:W-:Y:S02]  /*d740*/  F2FP.BF16.F32.PACK_AB R6, R41, R6 ;  /* 0x000000062906723e */ /* 0x000fe400000010ff */
[----:B------:R-:W-:-:S05]  /*d750*/  F2FP.BF16.F32.PACK_AB R7, R42, R7 ;  /* 0x000000072a07723e */ /* 0x000fca00000010ff */
[----:B------:R0:W-:Y:S02]  /*d760*/  STS.128 [R3+0x12400], R4 ;  /* 0x0124000403007388 */ /* 0x0001e40000000c00 */
.L_x_566:
[----:B------:R-:W-:Y:S05]  /*d770*/  BSYNC B1 ;  /* 0x0000000000017941 */ /* 0x000fea0003800000 */
.L_x_565:
[----:B------:R-:W-:Y:S04]  /*d780*/  BSSY B1, `(.L_x_567) ;  /* 0x0000028000017945 */ /* 0x000fe80003800000 */
[----:B------:R-:W-:Y:S05]  /*d790*/  @P1 BRA `(.L_x_568) ;  /* 0x0000000000981947 */ /* 0x000fea0003800000 */
[----:B0-----:R-:W0:Y:S01]  /*d7a0*/  LDS.128 R4, [R0+0x2000] ;  /* 0x0020000000047984 */ /* 0x001e220000000c00 */
[----:B------:R-:W-:Y:S01]  /*d7b0*/  IMAD.U32 R40, R30, 0x10000, RZ ;  /* 0x000100001e287824 */ /* 0x000fe200078e00ff */
[C---:B------:R-:W-:Y:S01]  /*d7c0*/  LOP3.LUT R43, R32.reuse, 0xffff0000, RZ, 0xc0, !PT ;  /* 0xffff0000202b7812 */ /* 0x040fe200078ec0ff */
[----:B------:R-:W-:Y:S01]  /*d7d0*/  IMAD.U32 R42, R32, 0x10000, RZ ;  /* 0x00010000202a7824 */ /* 0x000fe200078e00ff */
[----:B------:R-:W-:Y:S02]  /*d7e0*/  LOP3.LUT R41, R30, 0xffff0000, RZ, 0xc0, !PT ;  /* 0xffff00001e297812 */ /* 0x000fe400078ec0ff */
[----:B------:R-:W-:Y:S01]  /*d7f0*/  LOP3.LUT R44, R33, 0xffff0000, RZ, 0xc0, !PT ;  /* 0xffff0000212c7812 */ /* 0x000fe200078ec0ff */
[C---:B0-----:R-:W-:Y:S01]  /*d800*/  IMAD.U32 R34, R4.reuse, 0x10000, RZ ;  /* 0x0001000004227824 */ /* 0x041fe200078e00ff */
[----:B------:R-:W-:Y:S01]  /*d810*/  LOP3.LUT R4, R4, 0xffff0000, RZ, 0xc0, !PT ;  /* 0xffff000004047812 */ /* 0x000fe200078ec0ff */
[C---:B------:R-:W-:Y:S01]  /*d820*/  IMAD.U32 R35, R5.reuse, 0x10000, RZ ;  /* 0x0001000005237824 */ /* 0x040fe200078e00ff */
[----:B------:R-:W-:Y:S01]  /*d830*/  LOP3.LUT R5, R5, 0xffff0000, RZ, 0xc0, !PT ;  /* 0xffff000005057812 */ /* 0x000fe200078ec0ff */
[C---:B------:R-:W-:Y:S01]  /*d840*/  IMAD.U32 R32, R7.reuse, 0x10000, RZ ;  /* 0x0001000007207824 */ /* 0x040fe200078e00ff */
[----:B------:R-:W-:Y:S01]  /*d850*/  LOP3.LUT R7, R7, 0xffff0000, RZ, 0xc0, !PT ;  /* 0xffff000007077812 */ /* 0x000fe200078ec0ff */
[-C--:B------:R-:W-:Y:S01]  /*d860*/  FMUL.FTZ R37, R42, R4.reuse ;  /* 0x000000042a257220 */ /* 0x080fe20000410000 */
[----:B------:R-:W-:Y:S01]  /*d870*/  FMUL.FTZ R39, R40, R4 ;  /* 0x0000000428277220 */ /* 0x000fe20000410000 */
[----:B------:R-:W-:Y:S01]  /*d880*/  FMUL.FTZ R38, R43, R5 ;  /* 0x000000052b267220 */ /* 0x000fe20000410000 */
[----:B------:R-:W-:-:S02]  /*d890*/  IMAD.U32 R30, R6, 0x10000, RZ ;  /* 0x00010000061e7824 */ /* 0x000fc400078e00ff */
[-C--:B------:R-:W-:Y:S01]  /*d8a0*/  FFMA.FTZ R4, R40, R34.reuse, -R37 ;  /* 0x0000002228047223 */ /* 0x080fe20000010825 */
[----:B------:R-:W-:Y:S01]  /*d8b0*/  FFMA.FTZ R39, R42, R34, R39 ;  /* 0x000000222a277223 */ /* 0x000fe20000010027 */
[C---:B------:R-:W-:Y:S01]  /*d8c0*/  FMUL.FTZ R34, R41.reuse, R5 ;  /* 0x0000000529227220 */ /* 0x040fe20000410000 */
[----:B------:R-:W-:Y:S01]  /*d8d0*/  LOP3.LUT R6, R6, 0xffff0000, RZ, 0xc0, !PT ;  /* 0xffff000006067812 */ /* 0x000fe200078ec0ff */
[-C--:B------:R-:W-:Y:S01]  /*d8e0*/  FFMA.FTZ R5, R41, R35.reuse, -R38 ;  /* 0x0000002329057223 */ /* 0x080fe20000010826 */
[----:B------:R-:W-:Y:S01]  /*d8f0*/  LOP3.LUT R40, R31, 0xffff0000, RZ, 0xc0, !PT ;  /* 0xffff00001f287812 */ /* 0x000fe200078ec0ff */
[----:B------:R-:W-:Y:S02]  /*d900*/  IMAD.U32 R42, R33, 0x10000, RZ ;  /* 0x00010000212a7824 */ /* 0x000fe400078e00ff */
[----:B------:R-:W-:Y:S01]  /*d910*/  FFMA.FTZ R34, R43, R35, R34 ;  /* 0x000000232b227223 */ /* 0x000fe20000010022 */
[----:B------:R-:W-:Y:S02]  /*d920*/  IMAD.U32 R38, R31, 0x10000, RZ ;  /* 0x000100001f267824 */ /* 0x000fe400078e00ff */
[-C--:B------:R-:W-:Y:S01]  /*d930*/  FMUL.FTZ R35, R44, R7.reuse ;  /* 0x000000072c237220 */ /* 0x080fe20000410000 */
[-C--:B------:R-:W-:Y:S01]  /*d940*/  FMUL.FTZ R31, R42, R6.reuse ;  /* 0x000000062a1f7220 */ /* 0x080fe20000410000 */
        /* <DEDUP_REMOVED lines=9> */
[----:B------:R-:W-:-:S05]  /*d9e0*/  F2FP.BF16.F32.PACK_AB R7, R32, R7 ;  /* 0x000000072007723e */ /* 0x000fca00000010ff */
[----:B------:R1:W-:Y:S02]  /*d9f0*/  STS.128 [R0+0x2000], R4 ;  /* 0x0020000400007388 */ /* 0x0003e40000000c00 */
.L_x_568:
[----:B------:R-:W-:Y:S05]  /*da00*/  BSYNC B1 ;  /* 0x0000000000017941 */ /* 0x000fea0003800000 */
.L_x_567:
[----:B------:R-:W-:Y:S04]  /*da10*/  BSSY B1, `(.L_x_569) ;  /* 0x0000028000017945 */ /* 0x000fe80003800000 */
[----:B------:R-:W-:Y:S05]  /*da20*/  @P2 BRA `(.L_x_570) ;  /* 0x0000000000982947 */ /* 0x000fea0003800000 */
[----:B01----:R-:W0:Y:S01]  /*da30*/  LDS.128 R4, [R3+0x16400] ;  /* 0x0164000003047984 */ /* 0x003e220000000c00 */
        /* <DEDUP_REMOVED lines=37> */
.L_x_570:
[----:B------:R-:W-:Y:S05]  /*dc90*/  BSYNC B1 ;  /* 0x0000000000017941 */ /* 0x000fea0003800000 */
.L_x_569:
[----:B------:R-:W-:Y:S04]  /*dca0*/  BSSY B1, `(.L_x_571) ;  /* 0x0000028000017945 */ /* 0x000fe80003800000 */
[----:B------:R-:W-:Y:S05]  /*dcb0*/  @P3 BRA `(.L_x_572) ;  /* 0x0000000000983947 */ /* 0x000fea0003800000 */
[----:B012---:R-:W0:Y:S01]  /*dcc0*/  LDS.128 R4, [R0+0x6000] ;  /* 0x0060000000047984 */ /* 0x007e220000000c00 */
        /* <DEDUP_REMOVED lines=37> */
.L_x_572:
[----:B------:R-:W-:Y:S05]  /*df20*/  BSYNC B1 ;  /* 0x0000000000017941 */ /* 0x000fea0003800000 */
.L_x_571:
[----:B------:R-:W-:Y:S04]  /*df30*/  BSSY B1, `(.L_x_573) ;  /* 0x0000028000017945 */ /* 0x000fe80003800000 */
[----:B------:R-:W-:Y:S05]  /*df40*/  @P4 BRA `(.L_x_574) ;  /* 0x0000000000984947 */ /* 0x000fea0003800000 */
[----:B0123--:R-:W0:Y:S01]  /*df50*/  LDS.128 R4, [R3+0x1a400] ;  /* 0x01a4000003047984 */ /* 0x00fe220000000c00 */
        /* <DEDUP_REMOVED lines=37> */
.L_x_574:
[----:B------:R-:W-:Y:S05]  /*e1b0*/  BSYNC B1 ;  /* 0x0000000000017941 */ /* 0x000fea0003800000 */
.L_x_573:
[----:B------:R-:W-:Y:S05]  /*e1c0*/  @P5 BRA `(.L_x_564) ;  /* 0x0000002c00885947 */ /* 0x000fea0003800000 */
[----:B01234-:R-:W0:Y:S01]  /*e1d0*/  LDS.128 R4, [R0+0xa000] ;  /* 0x00a0000000047984 */ /* 0x01fe220000000c00 */
        /* <DEDUP_REMOVED lines=17> */
[----:B------:R-:W-:Y:S01]  /*e2f0*/  FMUL.FTZ R15, R24, R5 ;  /* 0x00000005180f7220 */ /* 0x000fe20000410000 */
        /* <DEDUP_REMOVED lines=18> */
[----:B------:R0:W-:Y:S01]  /*e420*/  STS.128 [R0+0xa000], R4 ;  /* 0x00a0000400007388 */ /* 0x0001e20000000c00 */
[----:B------:R-:W-:Y:S05]  /*e430*/  BRA `(.L_x_564) ;  /* 0x0000002800ec7947 */ /* 0x000fea0003800000 */
.L_x_546:
[----:B------:R-:W-:-:S03]  /*e440*/  UMOV UR4, 0xffffffff ;  /* 0xffffffff00047882 */ /* 0x000fc60000000000 */
[----:B------:R-:W-:Y:S05]  /*e450*/  BRA.DIV UR4, `(.L_x_575) ;  /* 0x0000014a04f47947 */ /* 0x000fea000b800000 */
[----:B------:R0:W1:Y:S04]  /*e460*/  SHFL.IDX PT, R41, R42, RZ, 0x1c1f ;  /* 0x001c1fff2a297589 */ /* 0x00006800000e0000 */
[----:B------:R0:W2:Y:S04]  /*e470*/  SHFL.IDX PT, R40, R37, RZ, 0x1c1f ;  /* 0x001c1fff25287589 */ /* 0x0000a800000e0000 */
[----:B------:R0:W3:Y:S04]  /*e480*/  SHFL.IDX PT, R21, R44, RZ, 0x1c1f ;  /* 0x001c1fff2c157589 */ /* 0x0000e800000e0000 */
[----:B------:R0:W4:Y:S02]  /*e490*/  SHFL.IDX PT, R20, R24, RZ, 0x1c1f ;  /* 0x001c1fff18147589 */ /* 0x00012400000e0000 */
.L_x_815:
[----:B------:R-:W-:Y:S01]  /*e4a0*/  ULDC UR4, c[0x0][0x448] ;  /* 0x0001120000047ab9 */ /* 0x000fe20000000800 */
[----:B------:R-:W-:Y:S01]  /*e4b0*/  BSSY B1, `(.L_x_576) ;  /* 0x0000031000017945 */ /* 0x000fe20003800000 */
[----:B0-----:R-:W-:Y:S01]  /*e4c0*/  IMAD R37, R150, UR4, RZ ;  /* 0x0000000496257c24 */ /* 0x001fe2000f8e02ff */
[----:B------:R-:W-:Y:S02]  /*e4d0*/  CS2R R4, SRZ ;  /* 0x0000000000047805 */ /* 0x000fe4000001ff00 */
[----:B------:R-:W-:Y:S02]  /*e4e0*/  CS2R R6, SRZ ;  /* 0x0000000000067805 */ /* 0x000fe4000001ff00 */
[----:B------:R-:W-:Y:S02]  /*e4f0*/  CS2R R8, SRZ ;  /* 0x0000000000087805 */ /* 0x000fe4000001ff00 */
[----:B------:R-:W-:Y:S02]  /*e500*/  CS2R R10, SRZ ;  /* 0x00000000000a7805 */ /* 0x000fe4000001ff00 */
[----:B------:R-:W-:Y:S01]  /*e510*/  ISETP.GE.AND P0, PT, R0, R37, PT ;  /* 0x000000250000720c */ /* 0x000fe20003f06270 */
[----:B------:R-:W-:Y:S01]  /*e520*/  IMAD R37, R145, -0x80, R37 ;  /* 0xffffff8091257824 */ /* 0x000fe200078e0225 */
[----:B------:R-:W-:-:S02]  /*e530*/  CS2R R12, SRZ ;  /* 0x00000000000c7805 */ /* 0x000fc4000001ff00 */
[----:B------:R-:W-:Y:S02]  /*e540*/  CS2R R14, SRZ ;  /* 0x00000000000e7805 */ /* 0x000fe4000001ff00 */
[----:B------:R-:W-:Y:S02]  /*e550*/  CS2R R24, SRZ ;  /* 0x0000000000187805 */ /* 0x000fe4000001ff00 */
[----:B------:R-:W-:Y:S02]  /*e560*/  CS2R R26, SRZ ;  /* 0x00000000001a7805 */ /* 0x000fe4000001ff00 */
[----:B------:R-:W-:Y:S02]  /*e570*/  CS2R R28, SRZ ;  /* 0x00000000001c7805 */ /* 0x000fe4000001ff00 */
[----:B------:R-:W-:Y:S02]  /*e580*/  CS2R R30, SRZ ;  /* 0x00000000001e7805 */ /* 0x000fe4000001ff00 */
[----:B------:R-:W-:-:S02]  /*e590*/  CS2R R32, SRZ ;  /* 0x0000000000207805 */ /* 0x000fc4000001ff00 */
[----:B------:R-:W-:Y:S01]  /*e5a0*/  CS2R R34, SRZ ;  /* 0x0000000000227805 */ /* 0x000fe2000001ff00 */
[----:B------:R-:W-:Y:S06]  /*e5b0*/  @P0 BRA `(.L_x_577) ;  /* 0x0000000000800947 */ /* 0x000fec0003800000 */
[C---:B------:R-:W-:Y:S01]  /*e5c0*/  VIADD R0, R18.reuse, 0x20 ;  /* 0x0000002012007836 */ /* 0x040fe20000000000 */
[----:B------:R-:W-:Y:S01]  /*e5d0*/  ULDC UR4, c[0x0][0x3f4] ;  /* 0x0000fd0000047ab9 */ /* 0x000fe20000000800 */
[C---:B------:R-:W-:Y:S01]  /*e5e0*/  VIADD R3, R18.reuse, 0x40 ;  /* 0x0000004012037836 */ /* 0x040fe20000000000 */
[----:B------:R-:W-:Y:S02]  /*e5f0*/  ISETP.GE.AND P0, PT, R18, UR4, PT ;  /* 0x0000000412007c0c */ /* 0x000fe4000bf06270 */
[----:B------:R-:W-:Y:S02]  /*e600*/  CS2R R24, SRZ ;  /* 0x0000000000187805 */ /* 0x000fe4000001ff00 */
[----:B------:R-:W-:Y:S02]  /*e610*/  ISETP.GE.AND P1, PT, R0, UR4, PT ;  /* 0x0000000400007c0c */ /* 0x000fe4000bf26270 */
[----:B------:R-:W-:Y:S02]  /*e620*/  CS2R R26, SRZ ;  /* 0x00000000001a7805 */ /* 0x000fe4000001ff00 */
[----:B------:R-:W-:-:S02]  /*e630*/  ISETP.GE.AND P2, PT, R3, UR4, PT ;  /* 0x0000000403007c0c */ /* 0x000fc4000bf46270 */
[----:B------:R-:W-:Y:S02]  /*e640*/  CS2R R4, SRZ ;  /* 0x0000000000047805 */ /* 0x000fe4000001ff00 */
[----:B------:R-:W-:Y:S02]  /*e650*/  CS2R R6, SRZ ;  /* 0x0000000000067805 */ /* 0x000fe4000001ff00 */
[----:B------:R-:W-:Y:S01]  /*e660*/  CS2R R28, SRZ ;  /* 0x00000000001c7805 */ /* 0x000fe2000001ff00 */
[----:B-12---:R-:W-:-:S04]  /*e670*/  @!P0 IMAD.WIDE R12, R18, 0x2, R40 ;  /* 0x00000002120c8825 */ /* 0x006fc800078e0228 */
[----:B------:R-:W-:Y:S01]  /*e680*/  @!P1 IMAD.SHL.U32 R43, R229, 0x8, RZ ;  /* 0x00000008e52b9824 */ /* 0x000fe200078e00ff */
[----:B------:R0:W5:Y:S01]  /*e690*/  @!P0 LD.E.128 R24, desc[UR58][R12.64] ;  /* 0x0000003a0c188980 */ /* 0x000162000c101d00 */
[----:B------:R-:W-:Y:S01]  /*e6a0*/  @!P2 IMAD.SHL.U32 R45, R230, 0x8, RZ ;  /* 0x00000008e62da824 */ /* 0x000fe200078e00ff */
[----:B------:R-:W-:Y:S01]  /*e6b0*/  CS2R R30, SRZ ;  /* 0x00000000001e7805 */ /* 0x000fe2000001ff00 */
[--C-:B------:R-:W-:Y:S01]  /*e6c0*/  @!P1 IMAD.WIDE R38, R43, 0x2, R40.reuse ;  /* 0x000000022b269825 */ /* 0x100fe200078e0228 */
[----:B------:R-:W-:Y:S02]  /*e6d0*/  CS2R R8, SRZ ;  /* 0x0000000000087805 */ /* 0x000fe4000001ff00 */
[----:B------:R-:W-:Y:S02]  /*e6e0*/  CS2R R10, SRZ ;  /* 0x00000000000a7805 */ /* 0x000fe4000001ff00 */
[----:B------:R-:W-:Y:S01]  /*e6f0*/  CS2R R32, SRZ ;  /* 0x0000000000207805 */ /* 0x000fe2000001ff00 */
[----:B------:R-:W-:Y:S01]  /*e700*/  @!P2 IMAD.WIDE R40, R45, 0x2, R40 ;  /* 0x000000022d28a825 */ /* 0x000fe200078e0228 */
[----:B------:R-:W-:-:S02]  /*e710*/  CS2R R34, SRZ ;  /* 0x0000000000227805 */ /* 0x000fc4000001ff00 */
[----:B------:R-:W-:Y:S02]  /*e720*/  CS2R R14, SRZ ;  /* 0x00000000000e7805 */ /* 0x000fe4000001ff00 */
[----:B0-----:R-:W-:Y:S01]  /*e730*/  CS2R R12, SRZ ;  /* 0x00000000000c7805 */ /* 0x001fe2000001ff00 */
[--C-:B---34-:R-:W-:Y:S01]  /*e740*/  @!P1 IMAD.WIDE R42, R43, 0x2, R20.reuse ;  /* 0x000000022b2a9825 */ /* 0x118fe200078e0214 */
[----:B------:R0:W5:Y:S03]  /*e750*/  @!P1 LD.E.128 R28, desc[UR58][R38.64] ;  /* 0x0000003a261c9980 */ /* 0x000166000c101d00 */
[--C-:B------:R-:W-:Y:S01]  /*e760*/  @!P2 IMAD.WIDE R44, R45, 0x2, R20.reuse ;  /* 0x000000022d2ca825 */ /* 0x100fe200078e0214 */
[----:B------:R0:W5:Y:S03]  /*e770*/  @!P1 LD.E.128 R8, desc[UR58][R42.64] ;  /* 0x0000003a2a089980 */ /* 0x000166000c101d00 */
[----:B------:R-:W-:Y:S01]  /*e780*/  @!P0 IMAD.WIDE R20, R18, 0x2, R20 ;  /* 0x0000000212148825 */ /* 0x000fe200078e0214 */
[----:B------:R0:W5:Y:S04]  /*e790*/  @!P2 LD.E.128 R32, desc[UR58][R40.64] ;  /* 0x0000003a2820a980 */ /* 0x000168000c101d00 */
[----:B------:R0:W5:Y:S04]  /*e7a0*/  @!P0 LD.E.128 R4, desc[UR58][R20.64] ;  /* 0x0000003a14048980 */ /* 0x000168000c101d00 */
[----:B------:R0:W5:Y:S02]  /*e7b0*/  @!P2 LD.E.128 R12, desc[UR58][R44.64] ;  /* 0x0000003a2c0ca980 */ /* 0x000164000c101d00 */
.L_x_577:
[----:B------:R-:W-:Y:S05]  /*e7c0*/  BSYNC B1 ;  /* 0x0000000000017941 */ /* 0x000fea0003800000 */
.L_x_576:
[----:B0---4-:R-:W-:Y:S01]  /*e7d0*/  LEA.HI R20, R206, R206, RZ, 0x1 ;  /* 0x000000cece147211 */ /* 0x011fe200078f08ff */
[--C-:B-----5:R-:W-:Y:S01]  /*e7e0*/  IMAD.MOV.U32 R38, RZ, RZ, R5.reuse ;  /* 0x000000ffff267224 */ /* 0x120fe200078e0005 */
[----:B------:R-:W-:Y:S01]  /*e7f0*/  SHF.R.U64 R55, R4, 0x10, R5 ;  /* 0x0000001004377819 */ /* 0x000fe20000001205 */
[----:B------:R-:W-:Y:S01]  /*e800*/  IMAD.MOV.U32 R3, RZ, RZ, R25 ;  /* 0x000000ffff037224 */ /* 0x000fe200078e0019 */
[----:B---3--:R-:W-:Y:S01]  /*e810*/  LOP3.LUT R21, R20, 0xfffffffe, RZ, 0xc0, !PT ;  /* 0xfffffffe14157812 */ /* 0x008fe200078ec0ff */
[----:B------:R-:W-:Y:S01]  /*e820*/  IMAD.MOV.U32 R42, RZ, RZ, R31 ;  /* 0x000000ffff2a7224 */ /* 0x000fe200078e001f */
[----:B------:R-:W-:Y:S01]  /*e830*/  SHF.R.U32.HI R53, RZ, 0x10, R5 ;  /* 0x00000010ff357819 */ /* 0x000fe20000011605 */
[----:B------:R-:W-:Y:S01]  /*e840*/  IMAD.MOV.U32 R0, RZ, RZ, R24 ;  /* 0x000000ffff007224 */ /* 0x000fe200078e0018 */
[----:B------:R-:W-:Y:S01]  /*e850*/  SHF.R.U64 R67, R24, 0x10, R25 ;  /* 0x0000001018437819 */ /* 0x000fe20000001219 */
[----:B------:R-:W-:Y:S01]  /*e860*/  IMAD.IADD R21, R206, 0x1, -R21 ;  /* 0x00000001ce157824 */ /* 0x000fe200078e0a15 */
[----:B------:R-:W-:Y:S01]  /*e870*/  SHF.R.U32.HI R64, RZ, 0x10, R25 ;  /* 0x00000010ff407819 */ /* 0x000fe20000011619 */
[--C-:B------:R-:W-:Y:S01]  /*e880*/  IMAD.MOV.U32 R25, RZ, RZ, R27.reuse ;  /* 0x000000ffff197224 */ /* 0x100fe200078e001b */
[----:B------:R-:W-:Y:S01]  /*e890*/  SHF.R.U64 R65, R26, 0x10, R27 ;  /* 0x000000101a417819 */ /* 0x000fe2000000121b */
[----:B------:R-:W-:Y:S01]  /*e8a0*/  IMAD.MOV.U32 R46, RZ, RZ, R35 ;  /* 0x000000ffff2e7224 */ /* 0x000fe200078e0023 */
[----:B------:R-:W-:Y:S01]  /*e8b0*/  SHF.L.U32 R5, R21, 0x1f, RZ ;  /* 0x0000001f15057819 */ /* 0x000fe200000006ff */
[----:B------:R-:W-:Y:S01]  /*e8c0*/  IMAD.MOV.U32 R24, RZ, RZ, R26 ;  /* 0x000000ffff187224 */ /* 0x000fe200078e001a */
[----:B------:R-:W-:Y:S01]  /*e8d0*/  SHF.R.U32.HI R62, RZ, 0x10, R27 ;  /* 0x00000010ff3e7819 */ /* 0x000fe2000001161b */
[--C-:B------:R-:W-:Y:S01]  /*e8e0*/  IMAD.MOV.U32 R27, RZ, RZ, R29.reuse ;  /* 0x000000ffff1b7224 */ /* 0x100fe200078e001d */
[----:B------:R-:W0:Y:S01]  /*e8f0*/  SYNCS.PHASECHK.TRANS64.TRYWAIT P0, [R2+URZ+0x34800], R5 ;  /* 0x03480005020075a7 */ /* 0x000e22000800017f */
[----:B------:R-:W-:Y:S01]  /*e900*/  SHF.R.U32.HI R60, RZ, 0x10, R29 ;  /* 0x00000010ff3c7819 */ /* 0x000fe2000001161d */
[----:B------:R-:W-:Y:S01]  /*e910*/  IMAD.MOV.U32 R26, RZ, RZ, R28 ;  /* 0x000000ffff1a7224 */ /* 0x000fe200078e001c */
[----:B------:R-:W-:Y:S01]  /*e920*/  SHF.R.U32.HI R61, RZ, 0x10, R31 ;  /* 0x00000010ff3d7819 */ /* 0x000fe2000001161f */
[----:B-1----:R-:W-:Y:S01]  /*e930*/  IMAD.MOV.U32 R41, RZ, RZ, R30 ;  /* 0x000000ffff297224 */ /* 0x002fe200078e001e */
[--C-:B------:R-:W-:Y:S01]  /*e940*/  SHF.R.U64 R54, R34, 0x10, R35.reuse ;  /* 0x0000001022367819 */ /* 0x100fe20000001223 */
[----:B------:R-:W-:Y:S01]  /*e950*/  IMAD.MOV.U32 R43, RZ, RZ, R32 ;  /* 0x000000ffff2b7224 */ /* 0x000fe200078e0020 */
[----:B------:R-:W-:Y:S01]  /*e960*/  SHF.R.U32.HI R57, RZ, 0x10, R35 ;  /* 0x00000010ff397819 */ /* 0x000fe20000011623 */
[----:B------:R-:W-:Y:S01]  /*e970*/  IMAD.MOV.U32 R44, RZ, RZ, R33 ;  /* 0x000000ffff2c7224 */ /* 0x000fe200078e0021 */
[----:B------:R-:W-:Y:S01]  /*e980*/  PRMT R35, R25, 0x5410, R62 ;  /* 0x0000541019237816 */ /* 0x000fe2000000003e */
[----:B------:R-:W-:Y:S01]  /*e990*/  IMAD.MOV.U32 R45, RZ, RZ, R34 ;  /* 0x000000ffff2d7224 */ /* 0x000fe200078e0022 */
[----:B------:R-:W-:Y:S01]  /*e9a0*/  SHF.R.U64 R63, R28, 0x10, R29 ;  /* 0x000000101c3f7819 */ /* 0x000fe2000000121d */
[----:B------:R-:W-:Y:S01]  /*e9b0*/  IMAD.MOV.U32 R20, RZ, RZ, R4 ;  /* 0x000000ffff147224 */ /* 0x000fe200078e0004 */
[----:B------:R-:W-:Y:S01]  /*e9c0*/  SHF.R.U64 R58, R30, 0x10, R31 ;  /* 0x000000101e3a7819 */ /* 0x000fe2000000121f */
[----:B------:R-:W-:Y:S01]  /*e9d0*/  IMAD.MOV.U32 R39, RZ, RZ, R6 ;  /* 0x000000ffff277224 */ /* 0x000fe200078e0006 */
[----:B------:R-:W-:Y:S01]  /*e9e0*/  PRMT R25, R27, 0x5410, R60 ;  /* 0x000054101b197816 */ /* 0x000fe2000000003c */
[----:B--2---:R-:W-:Y:S01]  /*e9f0*/  IMAD.MOV.U32 R40, RZ, RZ, R7 ;  /* 0x000000ffff287224 */ /* 0x004fe200078e0007 */
        /* <DEDUP_REMOVED lines=13> */
[----:B------:R-:W-:Y:S01]  /*ead0*/  IMAD.MOV.U32 R6, RZ, RZ, R13 ;  /* 0x000000ffff067224 */ /* 0x000fe200078e000d */
[--C-:B------:R-:W-:Y:S01]  /*eae0*/  SHF.R.U64 R47, R10, 0x10, R11.reuse ;  /* 0x000000100a2f7819 */ /* 0x100fe2000000120b */
[----:B------:R-:W-:Y:S01]  /*eaf0*/  IMAD.MOV.U32 R7, RZ, RZ, R14 ;  /* 0x000000ffff077224 */ /* 0x000fe200078e000e */
[----:B------:R-:W-:Y:S01]  /*eb00*/  SHF.R.U32.HI R48, RZ, 0x10, R11 ;  /* 0x00000010ff307819 */ /* 0x000fe2000001160b */
[----:B------:R-:W-:Y:S01]  /*eb10*/  IMAD.MOV.U32 R21, RZ, RZ, R15 ;  /* 0x000000ffff157224 */ /* 0x000fe200078e000f */
[----:B------:R-:W-:-:S02]  /*eb20*/  VIMNMX R42, R37, 0x80, PT ;  /* 0x00000080252a7848 */ /* 0x000fc40003fe0100 */
[----:B------:R-:W-:Y:S02]  /*eb30*/  PRMT R34, R24, 0x5410, R65 ;  /* 0x0000541018227816 */ /* 0x000fe40000000041 */
[--C-:B------:R-:W-:Y:S02]  /*eb40*/  SHF.R.U64 R11, R12, 0x10, R13.reuse ;  /* 0x000000100c0b7819 */ /* 0x100fe4000000120d */
[----:B------:R-:W-:Y:S02]  /*eb50*/  SHF.R.U32.HI R9, RZ, 0x10, R13 ;  /* 0x00000010ff097819 */ /* 0x000fe4000001160d */
[----:B------:R-:W-:Y:S02]  /*eb60*/  PRMT R32, R0, 0x5410, R67 ;  /* 0x0000541000207816 */ /* 0x000fe40000000043 */
[----:B------:R-:W-:Y:S02]  /*eb70*/  PRMT R33, R3, 0x5410, R64 ;  /* 0x0000541003217816 */ /* 0x000fe40000000040 */
[----:B------:R-:W-:-:S02]  /*eb80*/  PRMT R24, R26, 0x5410, R63 ;  /* 0x000054101a187816 */ /* 0x000fc4000000003f */
[--C-:B------:R-:W-:Y:S02]  /*eb90*/  SHF.R.U64 R10, R14, 0x10, R15.reuse ;  /* 0x000000100e0a7819 */ /* 0x100fe4000000120f */
[----:B------:R-:W-:Y:S02]  /*eba0*/  SHF.R.U32.HI R8, RZ, 0x10, R15 ;  /* 0x00000010ff087819 */ /* 0x000fe4000001160f */
        /* <DEDUP_REMOVED lines=15> */
.L_x_816:
[----:B------:R-:W-:Y:S05]  /*eca0*/  BSYNC B1 ;  /* 0x0000000000017941 */ /* 0x000fea0003800000 */
.L_x_578:
[----:B------:R-:W-:Y:S01]  /*ecb0*/  BSSY B1, `(.L_x_580) ;  /* 0x000011e000017945 */ /* 0x000fe20003800000 */
[----:B------:R-:W-:Y:S02]  /*ecc0*/  PRMT R14, R4, 0x5410, R11 ;  /* 0x00005410040e7816 */ /* 0x000fe4000000000b */
[----:B------:R-:W-:Y:S02]  /*ecd0*/  PRMT R15, R6, 0x5410, R9 ;  /* 0x00005410060f7816 */ /* 0x000fe40000000009 */
[----:B------:R-:W-:Y:S02]  /*ece0*/  PRMT R20, R7, 0x5410, R10 ;  /* 0x0000541007147816 */ /* 0x000fe4000000000a */
[----:B------:R-:W-:Y:S01]  /*ecf0*/  PRMT R21, R21, 0x5410, R8 ;  /* 0x0000541015157816 */ /* 0x000fe20000000008 */
[----:B------:R-:W-:Y:S06]  /*ed00*/  @P1 BRA `(.L_x_581) ;  /* 0x0000001000601947 */ /* 0x000fec0003800000 */
[----:B------:R-:W1:Y:S01]  /*ed10*/  LDC R41, c[0x0][0x3f4] ;  /* 0x0000fd00ff297b82 */ /* 0x000e620000000800 */
[C---:B------:R-:W-:Y:S01]  /*ed20*/  VIADD R4, R18.reuse, 0x20 ;  /* 0x0000002012047836 */ /* 0x040fe20000000000 */
[----:B------:R-:W-:Y:S01]  /*ed30*/  BSSY B2, `(.L_x_582) ;  /* 0x0000061000027945 */ /* 0x000fe20003800000 */
[C---:B------:R-:W-:Y:S01]  /*ed40*/  VIADD R6, R18.reuse, 0x40 ;  /* 0x0000004012067836 */ /* 0x040fe20000000000 */
[-C--:B-1----:R-:W-:Y:S02]  /*ed50*/  ISETP.GE.AND P0, PT, R18, R41.reuse, PT ;  /* 0x000000291200720c */ /* 0x082fe40003f06270 */
[-C--:B------:R-:W-:Y:S02]  /*ed60*/  ISETP.GE.AND P1, PT, R4, R41.reuse, PT ;  /* 0x000000290400720c */ /* 0x080fe40003f26270 */
[----:B------:R-:W-:-:S09]  /*ed70*/  ISETP.GE.AND P2, PT, R6, R41, PT ;  /* 0x000000290600720c */ /* 0x000fd20003f46270 */
[----:B------:R-:W-:Y:S05]  /*ed80*/  @P0 BRA `(.L_x_583) ;  /* 0x00000004006c0947 */ /* 0x000fea0003800000 */
[----:B0-----:R-:W-:Y:S01]  /*ed90*/  LEA.HI R5, R41, R228, RZ, 0x1d ;  /* 0x000000e429057211 */ /* 0x001fe200078fe8ff */
[----:B------:R-:W-:Y:S01]  /*eda0*/  IMAD.U32 R54, R37, 0x10000, RZ ;  /* 0x0001000025367824 */ /* 0x000fe200078e00ff */
[----:B------:R-:W-:Y:S01]  /*edb0*/  LOP3.LUT R4, R191, 0x38, R18, 0xf8, !PT ;  /* 0x00000038bf047812 */ /* 0x000fe200078ef812 */
[----:B------:R-:W-:Y:S01]  /*edc0*/  IMAD.U32 R52, R32, 0x10000, RZ ;  /* 0x0001000020347824 */ /* 0x000fe200078e00ff */
[----:B------:R-:W-:Y:S01]  /*edd0*/  SHF.R.S32.HI R6, RZ, 0x1f, R5 ;  /* 0x0000001fff067819 */ /* 0x000fe20000011405 */
[----:B------:R-:W-:Y:S01]  /*ede0*/  IMAD.U32 R53, R38, 0x10000, RZ ;  /* 0x0001000026357824 */ /* 0x000fe200078e00ff */
[----:B------:R-:W-:Y:S02]  /*edf0*/  LOP3.LUT R51, R37, 0xffff0000, RZ, 0xc0, !PT ;  /* 0xffff000025337812 */ /* 0x000fe400078ec0ff */
[----:B------:R-:W-:Y:S01]  /*ee00*/  LEA.HI R7, R6, R5, RZ, 0x3 ;  /* 0x0000000506077211 */ /* 0x000fe200078f18ff */
[----:B------:R-:W-:Y:S01]  /*ee10*/  IMAD.SHL.U32 R6, R5, 0x8, RZ ;  /* 0x0000000805067824 */ /* 0x000fe200078e00ff */
[----:B------:R-:W-:-:S03]  /*ee20*/  LOP3.LUT R5, R4, R193, RZ, 0x3c, !PT ;  /* 0x000000c104057212 */ /* 0x000fc600078e3cff */
[----:B------:R-:W-:Y:S01]  /*ee30*/  IMAD.SHL.U32 R7, R7, 0x400, RZ ;  /* 0x0000040007077824 */ /* 0x000fe200078e00ff */
[----:B------:R-:W-:Y:S01]  /*ee40*/  LOP3.LUT R6, R191, 0x38, R6, 0xf8, !PT ;  /* 0x00000038bf067812 */ /* 0x000fe200078ef806 */
[----:B------:R-:W-:-:S03]  /*ee50*/  IMAD R5, R192, 0x200, R5 ;  /* 0x00000200c0057824 */ /* 0x000fc600078e0205 */
[----:B------:R-:W-:Y:S01]  /*ee60*/  LOP3.LUT R7, R7, 0x7fffe000, RZ, 0xc0, !PT ;  /* 0x7fffe00007077812 */ /* 0x000fe200078ec0ff */
[----:B------:R-:W-:Y:S01]  /*ee70*/  IMAD R61, R5, 0x2, R2 ;  /* 0x00000002053d7824 */ /* 0x000fe200078e0202 */
[----:B------:R-:W-:-:S03]  /*ee80*/  LOP3.LUT R6, R6, R193, RZ, 0x3c, !PT ;  /* 0x000000c106067212 */ /* 0x000fc600078e3cff */
[----:B------:R-:W-:-:S04]  /*ee90*/  IMAD R7, R192, 0x200, R7 ;  /* 0x00000200c0077824 */ /* 0x000fc800078e0207 */
[----:B------:R-:W-:Y:S02]  /*eea0*/  IMAD.IADD R9, R7, 0x1, R6 ;  /* 0x0000000107097824 */ /* 0x000fe400078e0206 */
[----:B------:R-:W0:Y:S02]  /*eeb0*/  LDS.128 R4, [R61+0x10400] ;  /* 0x010400003d047984 */ /* 0x000e240000000c00 */
[----:B------:R-:W-:-:S05]  /*eec0*/  IMAD R62, R9, 0x2, R2 ;  /* 0x00000002093e7824 */ /* 0x000fca00078e0202 */
[----:B------:R-:W1:Y:S01]  /*eed0*/  LDS.128 R8, [R62+0x10400] ;  /* 0x010400003e087984 */ /* 0x000e620000000c00 */
[C---:B0-----:R-:W-:Y:S01]  /*eee0*/  IMAD.U32 R43, R4.reuse, 0x10000, RZ ;  /* 0x00010000042b7824 */ /* 0x041fe200078e00ff */
[----:B------:R-:W-:Y:S01]  /*eef0*/  LOP3.LUT R4, R4, 0xffff0000, RZ, 0xc0, !PT ;  /* 0xffff000004047812 */ /* 0x000fe200078ec0ff */
[C---:B------:R-:W-:Y:S01]  /*ef00*/  IMAD.U32 R44, R5.reuse, 0x10000, RZ ;  /* 0x00010000052c7824 */ /* 0x040fe200078e00ff */
[----:B------:R-:W-:Y:S01]  /*ef10*/  LOP3.LUT R5, R5, 0xffff0000, RZ, 0xc0, !PT ;  /* 0xffff000005057812 */ /* 0x000fe200078ec0ff */
[C---:B------:R-:W-:Y:S01]  /*ef20*/  IMAD.U32 R45, R6.reuse, 0x10000, RZ ;  /* 0x00010000062d7824 */ /* 0x040fe200078e00ff */
[----:B------:R-:W-:Y:S01]  /*ef30*/  LOP3.LUT R6, R6, 0xffff0000, RZ, 0xc0, !PT ;  /* 0xffff000006067812 */ /* 0x000fe200078ec0ff */
[C---:B------:R-:W-:Y:S01]  /*ef40*/  IMAD.U32 R46, R7.reuse, 0x10000, RZ ;  /* 0x00010000072e7824 */ /* 0x040fe200078e00ff */
[----:B------:R-:W-:Y:S01]  /*ef50*/  LOP3.LUT R7, R7, 0xffff0000, RZ, 0xc0, !PT ;  /* 0xffff000007077812 */ /* 0x000fe200078ec0ff */
[C---:B-1----:R-:W-:Y:S01]  /*ef60*/  IMAD.U32 R47, R8.reuse, 0x10000, RZ ;  /* 0x00010000082f7824 */ /* 0x042fe200078e00ff */
[----:B------:R-:W-:Y:S01]  /*ef70*/  LOP3.LUT R8, R8, 0xffff0000, RZ, 0xc0, !PT ;  /* 0xffff000008087812 */ /* 0x000fe200078ec0ff */
[C---:B------:R-:W-:Y:S01]  /*ef80*/  IMAD.U32 R48, R9.reuse, 0x10000, RZ ;  /* 0x0001000009307824 */ /* 0x040fe200078e00ff */
[----:B------:R-:W-:Y:S01]  /*ef90*/  LOP3.LUT R9, R9, 0xffff0000, RZ, 0xc0, !PT ;  /* 0xffff000009097812 */ /* 0x000fe200078ec0ff */
[C---:B------:R-:W-:Y:S01]  /*efa0*/  FMUL.FTZ R56, R47.reuse, R54 ;  /* 0x000000362f387220 */ /* 0x040fe20000410000 */
[-C--:B------:R-:W-:Y:S01]  /*efb0*/  FMUL.FTZ R58, R47, R52.reuse ;  /* 0x000000342f3a7220 */ /* 0x080fe20000410000 */
[----:B------:R-:W-:Y:S01]  /*efc0*/  LOP3.LUT R47, R32, 0xffff0000, RZ, 0xc0, !PT ;  /* 0xffff0000202f7812 */ /* 0x000fe200078ec0ff */
[----:B------:R-:W-:Y:S01]  /*efd0*/  FMUL.FTZ R55, R8, R51 ;  /* 0x0000003308377220 */ /* 0x000fe20000410000 */
[C---:B------:R-:W-:Y:S01]  /*efe0*/  FFMA.FTZ R56, R43.reuse, R52, -R56 ;  /* 0x000000342b387223 */ /* 0x040fe20000010838 */
[----:B------:R-:W-:Y:S01]  /*eff0*/  FFMA.FTZ R58, R43, R54, R58 ;  /* 0x000000362b3a7223 */ /* 0x000fe2000001003a */
[----:B------:R-:W-:-:S02]  /*f000*/  IMAD.U32 R43, R33, 0x10000, RZ ;  /* 0x00010000212b7824 */ /* 0x000fc400078e00ff */
[-C--:B------:R-:W-:Y:S01]  /*f010*/  FMUL.FTZ R57, R8, R47.reuse ;  /* 0x0000002f08397220 */ /* 0x080fe20000410000 */
[----:B------:R-:W-:Y:S01]  /*f020*/  FFMA.FTZ R55, R4, R47, -R55 ;  /* 0x0000002f04377223 */ /* 0x000fe20000010837 */
[----:B------:R-:W-:Y:S01]  /*f030*/  FMUL.FTZ R47, R48, R53 ;  /* 0x00000035302f7220 */ /* 0x000fe20000410000 */
[----:B------:R-:W-:Y:S02]  /*f040*/  IMAD.U32 R49, R10, 0x10000, RZ ;  /* 0x000100000a317824 */ /* 0x000fe400078e00ff */
[----:B------:R-:W-:Y:S01]  /*f050*/  FMUL.FTZ R52, R48, R43 ;  /* 0x0000002b30347220 */ /* 0x000fe20000410000 */
[----:B------:R-:W-:Y:S01]  /*f060*/  FFMA.FTZ R57, R4, R51, R57 ;  /* 0x0000003304397223 */ /* 0x000fe20000010039 */
[----:B------:R-:W-:Y:S01]  /*f070*/  LOP3.LUT R10, R10, 0xffff0000, RZ, 0xc0, !PT ;  /* 0xffff00000a0a7812 */ /* 0x000fe200078ec0ff */
[----:B------:R-:W-:Y:S01]  /*f080*/  FFMA.FTZ R48, R44, R43, -R47 ;  /* 0x0000002b2c307223 */ /* 0x000fe2000001082f */
[C---:B------:R-:W-:Y:S01]  /*f090*/  LOP3.LUT R51, R39.reuse, 0xffff0000, RZ, 0xc0, !PT ;  /* 0xffff000027337812 */ /* 0x040fe200078ec0ff */
[----:B------:R-:W-:Y:S01]  /*f0a0*/  IMAD.U32 R8, R39, 0x10000, RZ ;  /* 0x0001000027087824 */ /* 0x000fe200078e00ff */
[C---:B------:R-:W-:Y:S01]  /*f0b0*/  LOP3.LUT R43, R34.reuse, 0xffff0000, RZ, 0xc0, !PT ;  /* 0xffff0000222b7812 */ /* 0x040fe200078ec0ff */
[----:B------:R-:W-:-:S02]  /*f0c0*/  IMAD.U32 R4, R34, 0x10000, RZ ;  /* 0x0001000022047824 */ /* 0x000fc400078e00ff */
[----:B------:R-:W-:Y:S01]  /*f0d0*/  FFMA.FTZ R52, R44, R53, R52 ;  /* 0x000000352c347223 */ /* 0x000fe20000010034 */
[C---:B------:R-:W-:Y:S01]  /*f0e0*/  FMUL.FTZ R59, R10.reuse, R51 ;  /* 0x000000330a3b7220 */ /* 0x040fe20000410000 */
[C---:B------:R-:W-:Y:S01]  /*f0f0*/  FMUL.FTZ R44, R49.reuse, R8 ;  /* 0x00000008312c7220 */ /* 0x040fe20000410000 */
[-C--:B------:R-:W-:Y:S01]  /*f100*/  FMUL.FTZ R54, R49, R4.reuse ;  /* 0x0000000431367220 */ /* 0x080fe20000410000 */
[----:B------:R-:W-:Y:S01]  /*f110*/  FMUL.FTZ R10, R10, R43 ;  /* 0x0000002b0a0a7220 */ /* 0x000fe20000410000 */
[----:B------:R-:W-:Y:S02]  /*f120*/  IMAD.U32 R50, R11, 0x10000, RZ ;  /* 0x000100000b327824 */ /* 0x000fe400078e00ff */
[C---:B------:R-:W-:Y:S01]  /*f130*/  FFMA.FTZ R53, R45.reuse, R4, -R44 ;  /* 0x000000042d357223 */ /* 0x040fe2000001082c */
[----:B------:R-:W-:Y:S02]  /*f140*/  IMAD.U32 R49, R40, 0x10000, RZ ;  /* 0x0001000028317824 */ /* 0x000fe400078e00ff */
[----:B------:R-:W-:Y:S01]  /*f150*/  FFMA.FTZ R54, R45, R8, R54 ;  /* 0x000000082d367223 */ /* 0x000fe20000010036 */
[----:B------:R-:W-:-:S02]  /*f160*/  IMAD.U32 R47, R35, 0x10000, RZ ;  /* 0x00010000232f7824 */ /* 0x000fc400078e00ff */
[----:B------:R-:W-:Y:S01]  /*f170*/  FFMA.FTZ R51, R6, R51, R10 ;  /* 0x0000003306337223 */ /* 0x000fe2000001000a */
[----:B------:R-:W-:Y:S01]  /*f180*/  LOP3.LUT R11, R11, 0xffff0000, RZ, 0xc0, !PT ;  /* 0xffff00000b0b7812 */ /* 0x000fe200078ec0ff */
[----:B------:R-:W-:Y:S01]  /*f190*/  FMUL.FTZ R45, R50, R49 ;  /* 0x00000031322d7220 */ /* 0x000fe20000410000 */
[----:B------:R-:W-:Y:S01]  /*f1a0*/  FFMA.FTZ R60, R6, R43, -R59 ;  /* 0x0000002b063c7223 */ /* 0x000fe2000001083b */
[----:B------:R-:W-:Y:S01]  /*f1b0*/  LOP3.LUT R8, R38, 0xffff0000, RZ, 0xc0, !PT ;  /* 0xffff000026087812 */ /* 0x000fe200078ec0ff */
[-C--:B------:R-:W-:Y:S01]  /*f1c0*/  FMUL.FTZ R43, R50, R47.reuse ;  /* 0x0000002f322b7220 */ /* 0x080fe20000410000 */
[----:B------:R-:W-:Y:S01]  /*f1d0*/  LOP3.LUT R10, R40, 0xffff0000, RZ, 0xc0, !PT ;  /* 0xffff0000280a7812 */ /* 0x000fe200078ec0ff */
[C---:B------:R-:W-:Y:S01]  /*f1e0*/  FFMA.FTZ R45, R46.reuse, R47, -R45 ;  /* 0x0000002f2e2d7223 */ /* 0x040fe2000001082d */
[----:B------:R-:W-:Y:S01]  /*f1f0*/  LOP3.LUT R4, R33, 0xffff0000, RZ, 0xc0, !PT ;  /* 0xffff000021047812 */ /* 0x000fe200078ec0ff */
[----:B------:R-:W-:Y:S01]  /*f200*/  FFMA.FTZ R46, R46, R49, R43 ;  /* 0x000000312e2e7223 */ /* 0x000fe2000001002b */
[----:B------:R-:W-:Y:S01]  /*f210*/  LOP3.LUT R6, R35, 0xffff0000, RZ, 0xc0, !PT ;  /* 0xffff000023067812 */ /* 0x000fe200078ec0ff */
[----:B------:R-:W-:Y:S01]  /*f220*/  FMUL.FTZ R44, R9, R8 ;  /* 0x00000008092c7220 */ /* 0x000fe20000410000 */
[----:B------:R-:W-:Y:S01]  /*f230*/  FMUL.FTZ R50, R11, R10 ;  /* 0x0000000a0b327220 */ /* 0x000fe20000410000 */
[----:B------:R-:W-:-:S02]  /*f240*/  FMUL.FTZ R43, R9, R4 ;  /* 0x00000004092b7220 */ /* 0x000fc40000410000 */
[----:B------:R-:W-:Y:S01]  /*f250*/  FMUL.FTZ R11, R11, R6 ;  /* 0x000000060b0b7220 */ /* 0x000fe20000410000 */
[----:B------:R-:W-:Y:S01]  /*f260*/  FFMA.FTZ R9, R5, R4, -R44 ;  /* 0x0000000405097223 */ /* 0x000fe2000001082c */
[----:B------:R-:W-:Y:S01]  /*f270*/  FFMA.FTZ R50, R7, R6, -R50 ;  /* 0x0000000607327223 */ /* 0x000fe20000010832 */
[----:B------:R-:W-:Y:S01]  /*f280*/  FFMA.FTZ R43, R5, R8, R43 ;  /* 0x00000008052b7223 */ /* 0x000fe2000001002b */
[----:B------:R-:W-:Y:S01]  /*f290*/  FFMA.FTZ R11, R7, R10, R11 ;  /* 0x0000000a070b7223 */ /* 0x000fe2000001000b */
[----:B------:R-:W-:Y:S02]  /*f2a0*/  F2FP.BF16.F32.PACK_AB R6, R60, R53 ;  /* 0x000000353c06723e */ /* 0x000fe400000010ff */
[----:B------:R-:W-:Y:S02]  /*f2b0*/  F2FP.BF16.F32.PACK_AB R4, R55, R56 ;  /* 0x000000383704723e */ /* 0x000fe400000010ff */
[----:B------:R-:W-:Y:S02]  /*f2c0*/  F2FP.BF16.F32.PACK_AB R5, R9, R48 ;  /* 0x000000300905723e */ /* 0x000fe400000010ff */
[----:B------:R-:W-:-:S02]  /*f2d0*/  F2FP.BF16.F32.PACK_AB R7, R50, R45 ;  /* 0x0000002d3207723e */ /* 0x000fc400000010ff */
[----:B------:R-:W-:Y:S02]  /*f2e0*/  F2FP.BF16.F32.PACK_AB R10, R51, R54 ;  /* 0x00000036330a723e */ /* 0x000fe400000010ff */
[----:B------:R-:W-:Y:S01]  /*f2f0*/  F2FP.BF16.F32.PACK_AB R8, R57, R58 ;  /* 0x0000003a3908723e */ /* 0x000fe200000010ff */
[----:B------:R1:W-:Y:S01]  /*f300*/  STS.128 [R61+0x10400], R4 ;  /* 0x010400043d007388 */ /* 0x0003e20000000c00 */
[----:B------:R-:W-:Y:S02]  /*f310*/  F2FP.BF16.F32.PACK_AB R9, R43, R52 ;  /* 0x000000342b09723e */ /* 0x000fe400000010ff */
[----:B------:R-:W-:-:S05]  /*f320*/  F2FP.BF16.F32.PACK_AB R11, R11, R46 ;  /* 0x0000002e0b0b723e */ /* 0x000fca00000010ff */
[----:B------:R1:W-:Y:S02]  /*f330*/  STS.128 [R62+0x10400], R8 ;  /* 0x010400083e007388 */ /* 0x0003e40000000c00 */
.L_x_583:
[----:B------:R-:W-:Y:S05]  /*f340*/  BSYNC B2 ;  /* 0x0000000000027941 */ /* 0x000fea0003800000 */
.L_x_582:
[----:B------:R-:W-:Y:S04]  /*f350*/  BSSY B2, `(.L_x_584) ;  /* 0x000005a000027945 */ /* 0x000fe80003800000 */
[----:B------:R-:W-:Y:S05]  /*f360*/  @P1 BRA `(.L_x_585) ;  /* 0x0000000400601947 */ /* 0x000fea0003800000 */
[----:B------:R-:W2:Y:S01]  /*f370*/  LDL R60, [R1+0x78] ;  /* 0x00007800013c7983 */ /* 0x000ea20000100800 */
[----:B-1----:R-:W-:Y:S01]  /*f380*/  LEA.HI R4, R41, R229, RZ, 0x1d ;  /* 0x000000e529047211 */ /* 0x002fe200078fe8ff */
[C---:B------:R-:W-:Y:S01]  /*f390*/  IMAD.U32 R55, R28.reuse, 0x10000, RZ ;  /* 0x000100001c377824 */ /* 0x040fe200078e00ff */
[----:B------:R-:W-:Y:S01]  /*f3a0*/  LOP3.LUT R57, R28, 0xffff0000, RZ, 0xc0, !PT ;  /* 0xffff00001c397812 */ /* 0x000fe200078ec0ff */
[----:B------:R-:W-:Y:S01]  /*f3b0*/  IMAD.U32 R53, R24, 0x10000, RZ ;  /* 0x0001000018357824 */ /* 0x000fe200078e00ff */
[----:B0-----:R-:W-:-:S04]  /*f3c0*/  SHF.R.S32.HI R5, RZ, 0x1f, R4 ;  /* 0x0000001fff057819 */ /* 0x001fc80000011404 */
        /* <DEDUP_REMOVED lines=8> */
[----:B------:R-:W-:-:S05]  /*f450*/  IMAD R43, R9, 0x2, R2 ;  /* 0x00000002092b7824 */ /* 0x000fca00078e0202 */
[----:B------:R-:W0:Y:S02]  /*f460*/  LDS.128 R8, [R43+0x10400] ;  /* 0x010400002b087984 */ /* 0x000e240000000c00 */
[C---:B0-----:R-:W-:Y:S01]  /*f470*/  IMAD.U32 R48, R8.reuse, 0x10000, RZ ;  /* 0x0001000008307824 */ /* 0x041fe200078e00ff */
[----:B------:R-:W-:Y:S01]  /*f480*/  LOP3.LUT R8, R8, 0xffff0000, RZ, 0xc0, !PT ;  /* 0xffff000008087812 */ /* 0x000fe200078ec0ff */
[C---:B------:R-:W-:Y:S01]  /*f490*/  IMAD.U32 R49, R9.reuse, 0x10000, RZ ;  /* 0x0001000009317824 */ /* 0x040fe200078e00ff */
[----:B------:R-:W-:Y:S01]  /*f4a0*/  LOP3.LUT R9, R9, 0xffff0000, RZ, 0xc0, !PT ;  /* 0xffff000009097812 */ /* 0x000fe200078ec0ff */
[C---:B------:R-:W-:Y:S01]  /*f4b0*/  FMUL.FTZ R59, R48.reuse, R55 ;  /* 0x00000037303b7220 */ /* 0x040fe20000410000 */
[----:B------:R-:W-:Y:S01]  /*f4c0*/  FMUL.FTZ R61, R48, R53 ;  /* 0x00000035303d7220 */ /* 0x000fe20000410000 */
[----:B------:R-:W-:Y:S01]  /*f4d0*/  FMUL.FTZ R63, R8, R57 ;  /* 0x00000039083f7220 */ /* 0x000fe20000410000 */
[----:B------:R-:W-:Y:S02]  /*f4e0*/  IMAD.U32 R48, R29, 0x10000, RZ ;  /* 0x000100001d307824 */ /* 0x000fe400078e00ff */
[C---:B------:R-:W-:Y:S01]  /*f4f0*/  IMAD.U32 R50, R10.reuse, 0x10000, RZ ;  /* 0x000100000a327824 */ /* 0x040fe200078e00ff */
[----:B------:R-:W-:Y:S01]  /*f500*/  LOP3.LUT R10, R10, 0xffff0000, RZ, 0xc0, !PT ;  /* 0xffff00000a0a7812 */ /* 0x000fe200078ec0ff */
[C---:B------:R-:W-:Y:S01]  /*f510*/  IMAD.U32 R51, R11.reuse, 0x10000, RZ ;  /* 0x000100000b337824 */ /* 0x040fe200078e00ff */
[----:B------:R-:W-:Y:S01]  /*f520*/  LOP3.LUT R11, R11, 0xffff0000, RZ, 0xc0, !PT ;  /* 0xffff00000b0b7812 */ /* 0x000fe200078ec0ff */
[----:B--2---:R-:W0:Y:S02]  /*f530*/  LDS.128 R4, [R60] ;  /* 0x000000003c047984 */ /* 0x004e240000000c00 */
[C---:B0-----:R-:W-:Y:S01]  /*f540*/  IMAD.U32 R44, R4.reuse, 0x10000, RZ ;  /* 0x00010000042c7824 */ /* 0x041fe200078e00ff */
[----:B------:R-:W-:Y:S01]  /*f550*/  LOP3.LUT R4, R4, 0xffff0000, RZ, 0xc0, !PT ;  /* 0xffff000004047812 */ /* 0x000fe200078ec0ff */
[C---:B------:R-:W-:Y:S01]  /*f560*/  IMAD.U32 R45, R5.reuse, 0x10000, RZ ;  /* 0x00010000052d7824 */ /* 0x040fe200078e00ff */
[----:B------:R-:W-:Y:S01]  /*f570*/  LOP3.LUT R5, R5, 0xffff0000, RZ, 0xc0, !PT ;  /* 0xffff000005057812 */ /* 0x000fe200078ec0ff */
[----:B------:R-:W-:Y:S01]  /*f580*/  FFMA.FTZ R59, R44, R53, -R59 ;  /* 0x000000352c3b7223 */ /* 0x000fe2000001083b */
[----:B------:R-:W-:Y:S01]  /*f590*/  LOP3.LUT R53, R24, 0xffff0000, RZ, 0xc0, !PT ;  /* 0xffff000018357812 */ /* 0x000fe200078ec0ff */
[----:B------:R-:W-:Y:S01]  /*f5a0*/  FFMA.FTZ R61, R44, R55, R61 ;  /* 0x000000372c3d7223 */ /* 0x000fe2000001003d */
[----:B------:R-:W-:-:S02]  /*f5b0*/  IMAD.U32 R44, R25, 0x10000, RZ ;  /* 0x00010000192c7824 */ /* 0x000fc400078e00ff */
[----:B------:R-:W-:Y:S02]  /*f5c0*/  IMAD.U32 R46, R6, 0x10000, RZ ;  /* 0x00010000062e7824 */ /* 0x000fe400078e00ff */
[-C--:B------:R-:W-:Y:S01]  /*f5d0*/  FMUL.FTZ R55, R8, R53.reuse ;  /* 0x0000003508377220 */ /* 0x080fe20000410000 */
[----:B------:R-:W-:Y:S01]  /*f5e0*/  FFMA.FTZ R52, R4, R53, -R63 ;  /* 0x0000003504347223 */ /* 0x000fe2000001083f */
[C---:B------:R-:W-:Y:S01]  /*f5f0*/  FMUL.FTZ R8, R49.reuse, R48 ;  /* 0x0000003031087220 */ /* 0x040fe20000410000 */
[----:B------:R-:W-:Y:S02]  /*f600*/  IMAD.U32 R53, R30, 0x10000, RZ ;  /* 0x000100001e357824 */ /* 0x000fe400078e00ff */
[-C--:B------:R-:W-:Y:S01]  /*f610*/  FMUL.FTZ R63, R49, R44.reuse ;  /* 0x0000002c313f7220 */ /* 0x080fe20000410000 */
[----:B------:R-:W-:Y:S01]  /*f620*/  FFMA.FTZ R54, R4, R57, R55 ;  /* 0x0000003904367223 */ /* 0x000fe20000010037 */
[----:B------:R-:W-:Y:S01]  /*f630*/  FFMA.FTZ R56, R45, R44, -R8 ;  /* 0x0000002c2d387223 */ /* 0x000fe20000010808 */
[----:B------:R-:W-:-:S02]  /*f640*/  IMAD.U32 R49, R26, 0x10000, RZ ;  /* 0x000100001a317824 */ /* 0x000fc400078e00ff */
[----:B------:R-:W-:Y:S01]  /*f650*/  FFMA.FTZ R63, R45, R48, R63 ;  /* 0x000000302d3f7223 */ /* 0x000fe2000001003f */
[----:B------:R-:W-:Y:S01]  /*f660*/  FMUL.FTZ R57, R50, R53 ;  /* 0x0000003532397220 */ /* 0x000fe20000410000 */
[----:B------:R-:W-:Y:S01]  /*f670*/  LOP3.LUT R55, R30, 0xffff0000, RZ, 0xc0, !PT ;  /* 0xffff00001e377812 */ /* 0x000fe200078ec0ff */
[----:B------:R-:W-:Y:S01]  /*f680*/  IMAD.U32 R44, R31, 0x10000, RZ ;  /* 0x000100001f2c7824 */ /* 0x000fe200078e00ff */
[----:B------:R-:W-:Y:S01]  /*f690*/  LOP3.LUT R45, R26, 0xffff0000, RZ, 0xc0, !PT ;  /* 0xffff00001a2d7812 */ /* 0x000fe200078ec0ff */
[-C--:B------:R-:W-:Y:S01]  /*f6a0*/  FMUL.FTZ R65, R50, R49.reuse ;  /* 0x0000003132417220 */ /* 0x080fe20000410000 */
[----:B------:R-:W-:Y:S01]  /*f6b0*/  LOP3.LUT R6, R6, 0xffff0000, RZ, 0xc0, !PT ;  /* 0xffff000006067812 */ /* 0x000fe200078ec0ff */
[----:B------:R-:W-:Y:S01]  /*f6c0*/  FFMA.FTZ R57, R46, R49, -R57 ;  /* 0x000000312e397223 */ /* 0x000fe20000010839 */
[C---:B------:R-:W-:Y:S01]  /*f6d0*/  FMUL.FTZ R49, R10.reuse, R55 ;  /* 0x000000370a317220 */ /* 0x040fe20000410000 */
[----:B------:R-:W-:Y:S02]  /*f6e0*/  IMAD.U32 R47, R7, 0x10000, RZ ;  /* 0x00010000072f7824 */ /* 0x000fe400078e00ff */
[----:B------:R-:W-:Y:S01]  /*f6f0*/  FMUL.FTZ R10, R10, R45 ;  /* 0x0000002d0a0a7220 */ /* 0x000fe20000410000 */
[----:B------:R-:W-:-:S02]  /*f700*/  IMAD.U32 R4, R27, 0x10000, RZ ;  /* 0x000100001b047824 */ /* 0x000fc400078e00ff */
[----:B------:R-:W-:Y:S01]  /*f710*/  FMUL.FTZ R8, R51, R44 ;  /* 0x0000002c33087220 */ /* 0x000fe20000410000 */
[----:B------:R-:W-:Y:S01]  /*f720*/  FFMA.FTZ R65, R46, R53, R65 ;  /* 0x000000352e417223 */ /* 0x000fe20000010041 */
[C---:B------:R-:W-:Y:S01]  /*f730*/  FFMA.FTZ R46, R6.reuse, R45, -R49 ;  /* 0x0000002d062e7223 */ /* 0x040fe20000010831 */
[----:B------:R-:W-:Y:S01]  /*f740*/  FFMA.FTZ R48, R6, R55, R10 ;  /* 0x0000003706307223 */ /* 0x000fe2000001000a */
[-C--:B------:R-:W-:Y:S01]  /*f750*/  FFMA.FTZ R49, R47, R4.reuse, -R8 ;  /* 0x000000042f317223 */ /* 0x080fe20000010808 */
[----:B------:R-:W-:Y:S01]  /*f760*/  FMUL.FTZ R50, R51, R4 ;  /* 0x0000000433327220 */ /* 0x000fe20000410000 */
[----:B------:R-:W-:Y:S02]  /*f770*/  LOP3.LUT R8, R29, 0xffff0000, RZ, 0xc0, !PT ;  /* 0xffff00001d087812 */ /* 0x000fe400078ec0ff */
[----:B------:R-:W-:Y:S01]  /*f780*/  LOP3.LUT R10, R31, 0xffff0000, RZ, 0xc0, !PT ;  /* 0xffff00001f0a7812 */ /* 0x000fe200078ec0ff */
[----:B------:R-:W-:Y:S01]  /*f790*/  FFMA.FTZ R50, R47, R44, R50 ;  /* 0x0000002c2f327223 */ /* 0x000fe20000010032 */
[----:B------:R-:W-:Y:S01]  /*f7a0*/  LOP3.LUT R4, R25, 0xffff0000, RZ, 0xc0, !PT ;  /* 0xffff000019047812 */ /* 0x000fe200078ec0ff */
[----:B------:R-:W-:Y:S01]  /*f7b0*/  FMUL.FTZ R44, R9, R8 ;  /* 0x00000008092c7220 */ /* 0x000fe20000410000 */
[----:B------:R-:W-:Y:S01]  /*f7c0*/  LOP3.LUT R6, R27, 0xffff0000, RZ, 0xc0, !PT ;  /* 0xffff00001b067812 */ /* 0x000fe200078ec0ff */
[----:B------:R-:W-:Y:S01]  /*f7d0*/  FMUL.FTZ R58, R11, R10 ;  /* 0x0000000a0b3a7220 */ /* 0x000fe20000410000 */
[----:B------:R-:W-:Y:S01]  /*f7e0*/  LOP3.LUT R7, R7, 0xffff0000, RZ, 0xc0, !PT ;  /* 0xffff000007077812 */ /* 0x000fe200078ec0ff */
[-C--:B------:R-:W-:Y:S01]  /*f7f0*/  FMUL.FTZ R45, R9, R4.reuse ;  /* 0x00000004092d7220 */ /* 0x080fe20000410000 */
[----:B------:R-:W-:Y:S01]  /*f800*/  FFMA.FTZ R9, R5, R4, -R44 ;  /* 0x0000000405097223 */ /* 0x000fe2000001082c */
[-C--:B------:R-:W-:Y:S01]  /*f810*/  FMUL.FTZ R11, R11, R6.reuse ;  /* 0x000000060b0b7220 */ /* 0x080fe20000410000 */
[----:B------:R-:W-:Y:S01]  /*f820*/  F2FP.BF16.F32.PACK_AB R4, R52, R59 ;  /* 0x0000003b3404723e */ /* 0x000fe200000010ff */
[----:B------:R-:W-:Y:S01]  /*f830*/  FFMA.FTZ R58, R7, R6, -R58 ;  /* 0x00000006073a7223 */ /* 0x000fe2000001083a */
[----:B------:R-:W-:Y:S01]  /*f840*/  FFMA.FTZ R44, R5, R8, R45 ;  /* 0x00000008052c7223 */ /* 0x000fe2000001002d */
[----:B------:R-:W-:Y:S01]  /*f850*/  FFMA.FTZ R11, R7, R10, R11 ;  /* 0x0000000a070b7223 */ /* 0x000fe2000001000b */
[----:B------:R-:W-:-:S02]  /*f860*/  F2FP.BF16.F32.PACK_AB R6, R46, R57 ;  /* 0x000000392e06723e */ /* 0x000fc400000010ff */
[----:B------:R-:W-:Y:S02]  /*f870*/  F2FP.BF16.F32.PACK_AB R5, R9, R56 ;  /* 0x000000380905723e */ /* 0x000fe400000010ff */
[----:B------:R-:W-:Y:S02]  /*f880*/  F2FP.BF16.F32.PACK_AB R7, R58, R49 ;  /* 0x000000313a07723e */ /* 0x000fe400000010ff */
[----:B------:R-:W-:Y:S02]  /*f890*/  F2FP.BF16.F32.PACK_AB R10, R48, R65 ;  /* 0x00000041300a723e */ /* 0x000fe400000010ff */
[----:B------:R-:W-:Y:S01]  /*f8a0*/  F2FP.BF16.F32.PACK_AB R8, R54, R61 ;  /* 0x0000003d3608723e */ /* 0x000fe200000010ff */
[----:B------:R2:W-:Y:S01]  /*f8b0*/  STS.128 [R60], R4 ;  /* 0x000000043c007388 */ /* 0x0005e20000000c00 */
[----:B------:R-:W-:Y:S02]  /*f8c0*/  F2FP.BF16.F32.PACK_AB R9, R44, R63 ;  /* 0x0000003f2c09723e */ /* 0x000fe400000010ff */
[----:B------:R-:W-:-:S05]  /*f8d0*/  F2FP.BF16.F32.PACK_AB R11, R11, R50 ;  /* 0x000000320b0b723e */ /* 0x000fca00000010ff */
[----:B------:R2:W-:Y:S02]  /*f8e0*/  STS.128 [R43+0x10400], R8 ;  /* 0x010400082b007388 */ /* 0x0005e40000000c00 */
.L_x_585:
[----:B------:R-:W-:Y:S05]  /*f8f0*/  BSYNC B2 ;  /* 0x0000000000027941 */ /* 0x000fea0003800000 */
.L_x_584:
[----:B------:R-:W-:Y:S05]  /*f900*/  @P2 BRA `(.L_x_581) ;  /* 0x0000000400602947 */ /* 0x000fea0003800000 */
[----:B-1----:R-:W3:Y:S01]  /*f910*/  LDL R61, [R1+0x70] ;  /* 0x00007000013d7983 */ /* 0x002ee20000100800 */
[----:B------:R-:W-:Y:S01]  /*f920*/  LEA.HI R41, R41, R230, RZ, 0x1d ;  /* 0x000000e629297211 */ /* 0x000fe200078fe8ff */
[C---:B------:R-:W-:Y:S01]  /*f930*/  IMAD.U32 R54, R14.reuse, 0x10000, RZ ;  /* 0x000100000e367824 */ /* 0x040fe200078e00ff */
[----:B------:R-:W-:Y:S01]  /*f940*/  LOP3.LUT R51, R14, 0xffff0000, RZ, 0xc0, !PT ;  /* 0xffff00000e337812 */ /* 0x000fe200078ec0ff */
[----:B------:R-:W-:Y:S01]  /*f950*/  IMAD.U32 R52, R0, 0x10000, RZ ;  /* 0x0001000000347824 */ /* 0x000fe200078e00ff */
[----:B--2---:R-:W-:Y:S01]  /*f960*/  SHF.R.S32.HI R4, RZ, 0x1f, R41 ;  /* 0x0000001fff047819 */ /* 0x004fe20000011429 */
[----:B------:R-:W-:-:S03]  /*f970*/  IMAD.U32 R53, R15, 0x10000, RZ ;  /* 0x000100000f357824 */ /* 0x000fc600078e00ff */
[----:B0-----:R-:W-:Y:S01]  /*f980*/  LEA.HI R5, R4, R41, RZ, 0x3 ;  /* 0x0000002904057211 */ /* 0x001fe200078f18ff */
        /* <DEDUP_REMOVED lines=15> */
[----:B------:R-:W-:Y:S01]  /*fa80*/  LOP3.LUT R47, R0, 0xffff0000, RZ, 0xc0, !PT ;  /* 0xffff0000002f7812 */ /* 0x000fe200078ec0ff */
[----:B------:R-:W-:Y:S01]  /*fa90*/  FMUL.FTZ R55, R8, R51 ;  /* 0x0000003308377220 */ /* 0x000fe20000410000 */
[C---:B------:R-:W-:Y:S01]  /*faa0*/  IMAD.U32 R49, R10.reuse, 0x10000, RZ ;  /* 0x000100000a317824 */ /* 0x040fe200078e00ff */
[----:B------:R-:W-:Y:S01]  /*fab0*/  LOP3.LUT R10, R10, 0xffff0000, RZ, 0xc0, !PT ;  /* 0xffff00000a0a7812 */ /* 0x000fe200078ec0ff */
[----:B------:R-:W-:-:S02]  /*fac0*/  IMAD.U32 R50, R11, 0x10000, RZ ;  /* 0x000100000b327824 */ /* 0x000fc400078e00ff */
[----:B------:R-:W-:Y:S01]  /*fad0*/  FMUL.FTZ R57, R8, R47 ;  /* 0x0000002f08397220 */ /* 0x000fe20000410000 */
[----:B------:R-:W-:Y:S01]  /*fae0*/  IMAD.U32 R8, R20, 0x10000, RZ ;  /* 0x0001000014087824 */ /* 0x000fe200078e00ff */
[----:B------:R-:W-:Y:S01]  /*faf0*/  LOP3.LUT R11, R11, 0xffff0000, RZ, 0xc0, !PT ;  /* 0xffff00000b0b7812 */ /* 0x000fe200078ec0ff */
[----:B---3--:R-:W0:Y:S02]  /*fb00*/  LDS.128 R4, [R61] ;  /* 0x000000003d047984 */ /* 0x008e240000000c00 */
[C---:B0-----:R-:W-:Y:S01]  /*fb10*/  IMAD.U32 R43, R4.reuse, 0x10000, RZ ;  /* 0x00010000042b7824 */ /* 0x041fe200078e00ff */
[----:B------:R-:W-:Y:S01]  /*fb20*/  LOP3.LUT R4, R4, 0xffff0000, RZ, 0xc0, !PT ;  /* 0xffff000004047812 */ /* 0x000fe200078ec0ff */
[C---:B------:R-:W-:Y:S01]  /*fb30*/  IMAD.U32 R44, R5.reuse, 0x10000, RZ ;  /* 0x00010000052c7824 */ /* 0x040fe200078e00ff */
[----:B------:R-:W-:Y:S01]  /*fb40*/  LOP3.LUT R5, R5, 0xffff0000, RZ, 0xc0, !PT ;  /* 0xffff000005057812 */ /* 0x000fe200078ec0ff */
[C---:B------:R-:W-:Y:S01]  /*fb50*/  FFMA.FTZ R56, R43.reuse, R52, -R56 ;  /* 0x000000342b387223 */ /* 0x040fe20000010838 */
[----:B------:R-:W-:Y:S01]  /*fb60*/  FFMA.FTZ R58, R43, R54, R58 ;  /* 0x000000362b3a7223 */ /* 0x000fe2000001003a */
[----:B------:R-:W-:-:S02]  /*fb70*/  IMAD.U32 R43, R3, 0x10000, RZ ;  /* 0x00010000032b7824 */ /* 0x000fc400078e00ff */
[----:B------:R-:W-:Y:S01]  /*fb80*/  FFMA.FTZ R55, R4, R47, -R55 ;  /* 0x0000002f04377223 */ /* 0x000fe20000010837 */
[----:B------:R-:W-:Y:S01]  /*fb90*/  FMUL.FTZ R47, R48, R53 ;  /* 0x00000035302f7220 */ /* 0x000fe20000410000 */
[----:B------:R-:W-:Y:S01]  /*fba0*/  FFMA.FTZ R57, R4, R51, R57 ;  /* 0x0000003304397223 */ /* 0x000fe20000010039 */
[-C--:B------:R-:W-:Y:S01]  /*fbb0*/  FMUL.FTZ R52, R48, R43.reuse ;  /* 0x0000002b30347220 */ /* 0x080fe20000410000 */
[----:B------:R-:W-:Y:S01]  /*fbc0*/  LOP3.LUT R51, R20, 0xffff0000, RZ, 0xc0, !PT ;  /* 0xffff000014337812 */ /* 0x000fe200078ec0ff */
[----:B------:R-:W-:Y:S01]  /*fbd0*/  FFMA.FTZ R48, R44, R43, -R47 ;  /* 0x0000002b2c307223 */ /* 0x000fe2000001082f */
[C---:B------:R-:W-:Y:S01]  /*fbe0*/  LOP3.LUT R43, R12.reuse, 0xffff0000, RZ, 0xc0, !PT ;  /* 0xffff00000c2b7812 */ /* 0x040fe200078ec0ff */
[----:B------:R-:W-:Y:S02]  /*fbf0*/  IMAD.U32 R4, R12, 0x10000, RZ ;  /* 0x000100000c047824 */ /* 0x000fe400078e00ff */
[----:B------:R-:W-:Y:S01]  /*fc00*/  FFMA.FTZ R52, R44, R53, R52 ;  /* 0x000000352c347223 */ /* 0x000fe20000010034 */
[C---:B------:R-:W-:Y:S01]  /*fc10*/  IMAD.U32 R45, R6.reuse, 0x10000, RZ ;  /* 0x00010000062d7824 */ /* 0x040fe200078e00ff */
[----:B------:R-:W-:Y:S01]  /*fc20*/  LOP3.LUT R6, R6, 0xffff0000, RZ, 0xc0, !PT ;  /* 0xffff000006067812 */ /* 0x000fe200078ec0ff */
[C---:B------:R-:W-:Y:S01]  /*fc30*/  FMUL.FTZ R59, R10.reuse, R51 ;  /* 0x000000330a3b7220 */ /* 0x040fe20000410000 */
[C---:B------:R-:W-:Y:S01]  /*fc40*/  FMUL.FTZ R44, R49.reuse, R8 ;  /* 0x00000008312c7220 */ /* 0x040fe20000410000 */
[----:B------:R-:W-:Y:S01]  /*fc50*/  FMUL.FTZ R54, R49, R4 ;  /* 0x0000000431367220 */ /* 0x000fe20000410000 */
[----:B------:R-:W-:Y:S01]  /*fc60*/  FMUL.FTZ R10, R10, R43 ;  /* 0x0000002b0a0a7220 */ /* 0x000fe20000410000 */
[----:B------:R-:W-:-:S02]  /*fc70*/  IMAD.U32 R49, R21, 0x10000, RZ ;  /* 0x0001000015317824 */ /* 0x000fc400078e00ff */
[----:B------:R-:W-:Y:S01]  /*fc80*/  FFMA.FTZ R53, R45, R4, -R44 ;  /* 0x000000042d357223 */ /* 0x000fe2000001082c */
[----:B------:R-:W-:Y:S02]  /*fc90*/  IMAD.U32 R47, R13, 0x10000, RZ ;  /* 0x000100000d2f7824 */ /* 0x000fe400078e00ff */
[----:B------:R-:W-:Y:S01]  /*fca0*/  FFMA.FTZ R54, R45, R8, R54 ;  /* 0x000000082d367223 */ /* 0x000fe20000010036 */
[----:B------:R-:W-:Y:S01]  /*fcb0*/  FFMA.FTZ R51, R6, R51, R10 ;  /* 0x0000003306337223 */ /* 0x000fe2000001000a */
[----:B------:R-:W-:Y:S02]  /*fcc0*/  IMAD.U32 R46, R7, 0x10000, RZ ;  /* 0x00010000072e7824 */ /* 0x000fe400078e00ff */
        /* <DEDUP_REMOVED lines=10> */
[----:B------:R-:W-:Y:S01]  /*fd70*/  LOP3.LUT R7, R7, 0xffff0000, RZ, 0xc0, !PT ;  /* 0xffff000007077812 */ /* 0x000fe200078ec0ff */
        /* <DEDUP_REMOVED lines=13> */
[----:B------:R3:W-:Y:S01]  /*fe50*/  STS.128 [R61], R4 ;  /* 0x000000043d007388 */ /* 0x0007e20000000c00 */
[----:B------:R-:W-:-:S02]  /*fe60*/  F2FP.BF16.F32.PACK_AB R9, R43, R52 ;  /* 0x000000342b09723e */ /* 0x000fc400000010ff */
[----:B------:R-:W-:-:S05]  /*fe70*/  F2FP.BF16.F32.PACK_AB R11, R11, R46 ;  /* 0x0000002e0b0b723e */ /* 0x000fca00000010ff */
[----:B------:R3:W-:Y:S02]  /*fe80*/  STS.128 [R41+0x10400], R8 ;  /* 0x0104000829007388 */ /* 0x0007e40000000c00 */
.L_x_581:
[----:B------:R-:W-:Y:S05]  /*fe90*/  BSYNC B1 ;  /* 0x0000000000017941 */ /* 0x000fea0003800000 */
.L_x_580:
[----:B------:R-:W-:-:S13]  /*fea0*/  ISETP.GE.AND P0, PT, R207, R42, PT ;  /* 0x0000002acf00720c */ /* 0x000fda0003f06270 */
[----:B------:R-:W-:Y:S05]  /*feb0*/  @P0 BRA `(.L_x_564) ;  /* 0x00000010004c0947 */ /* 0x000fea0003800000 */
[----:B---3--:R-:W3:Y:S01]  /*fec0*/  LDC R41, c[0x0][0x3f4] ;  /* 0x0000fd00ff297b82 */ /* 0x008ee20000000800 */
[C---:B-12---:R-:W-:Y:S01]  /*fed0*/  VIADD R4, R18.reuse, 0x20 ;  /* 0x0000002012047836 */ /* 0x046fe20000000000 */
[----:B------:R-:W-:Y:S01]  /*fee0*/  BSSY B1, `(.L_x_586) ;  /* 0x000005e000017945 */ /* 0x000fe20003800000 */
[C---:B------:R-:W-:Y:S01]  /*fef0*/  VIADD R6, R18.reuse, 0x40 ;  /* 0x0000004012067836 */ /* 0x040fe20000000000 */
[----:B------:R-:W-:Y:S02]  /*ff00*/  SHF.R.U32.HI R59, RZ, 0x3, R185 ;  /* 0x00000003ff3b7819 */ /* 0x000fe400000116b9 */
[-C--:B---3--:R-:W-:Y:S02]  /*ff10*/  ISETP.GE.AND P0, PT, R18, R41.reuse, PT ;  /* 0x000000291200720c */ /* 0x088fe40003f06270 */
[-C--:B------:R-:W-:Y:S02]  /*ff20*/  ISETP.GE.AND P1, PT, R4, R41.reuse, PT ;  /* 0x000000290400720c */ /* 0x080fe40003f26270 */
[----:B------:R-:W-:-:S09]  /*ff30*/  ISETP.GE.AND P2, PT, R6, R41, PT ;  /* 0x000000290600720c */ /* 0x000fd20003f46270 */
[----:B------:R-:W-:Y:S05]  /*ff40*/  @P0 BRA `(.L_x_587) ;  /* 0x00000004005c0947 */ /* 0x000fea0003800000 */
[----:B------:R-:W2:Y:S01]  /*ff50*/  LDL R61, [R1+0x74] ;  /* 0x00007400013d7983 */ /* 0x000ea20000100800 */
[----:B------:R-:W-:Y:S01]  /*ff60*/  LEA.HI R4, R41, R228, RZ, 0x1d ;  /* 0x000000e429047211 */ /* 0x000fe200078fe8ff */
[C---:B------:R-:W-:Y:S01]  /*ff70*/  IMAD.U32 R53, R37.reuse, 0x10000, RZ ;  /* 0x0001000025357824 */ /* 0x040fe200078e00ff */
[----:B------:R-:W-:Y:S01]  /*ff80*/  LOP3.LUT R58, R37, 0xffff0000, RZ, 0xc0, !PT ;  /* 0xffff0000253a7812 */ /* 0x000fe200078ec0ff */
[----:B------:R-:W-:Y:S01]  /*ff90*/  IMAD.U32 R51, R32, 0x10000, RZ ;  /* 0x0001000020337824 */ /* 0x000fe200078e00ff */
[----:B0-----:R-:W-:Y:S01]  /*ffa0*/  SHF.R.S32.HI R5, RZ, 0x1f, R4 ;  /* 0x0000001fff057819 */ /* 0x001fe20000011404 */
[----:B------:R-:W-:Y:S01]  /*ffb0*/  IMAD.SHL.U32 R6, R4, 0x8, RZ ;  /* 0x0000000804067824 */ /* 0x000fe200078e00ff */
[----:B------:R-:W-:Y:S01]  /*ffc0*/  LOP3.LUT R32, R32, 0xffff0000, RZ, 0xc0, !PT ;  /* 0xffff000020207812 */ /* 0x000fe200078ec0ff */
[----:B------:R-:W-:Y:S01]  /*ffd0*/  IMAD.U32 R60, R38, 0x10000, RZ ;  /* 0x00010000263c7824 */ /* 0x000fe200078e00ff */
[----:B------:R-:W-:Y:S01]  /*ffe0*/  LEA.HI R5, R5, R4, RZ, 0x3 ;  /* 0x0000000405057211 */ /* 0x000fe200078f18ff */
[----:B------:R-:W-:Y:S01]  /*fff0*/  IMAD.U32 R56, R33, 0x10000, RZ ;  /* 0x0001000021387824 */ /* 0x000fe200078e00ff */
[----:B------:R-:W-:Y:S01]  /*10000*/  LOP3.LUT R4, R185, 0x38, R6, 0xf8, !PT ;  /* 0x00000038b9047812 */ /* 0x000fe200078ef806 */
[----:B------:R-:W-:Y:S01]  /*10010*/  IMAD.U32 R55, R39, 0x10000, RZ ;  /* 0x0001000027377824 */ /* 0x000fe200078e00ff */
[----:B------:R-:W-:Y:S01]  /*10020*/  LOP3.LUT R57, R40, 0xffff0000, RZ, 0xc0, !PT ;  /* 0xffff000028397812 */ /* 0x000fe200078ec0ff */
[----:B------:R-:W-:Y:S01]  /*10030*/  IMAD.SHL.U32 R5, R5, 0x400, RZ ;  /* 0x0000040005057824 */ /* 0x000fe200078e00ff */
[----:B------:R-:W-:-:S02]  /*10040*/  LOP3.LUT R4, R4, R59, RZ, 0x3c, !PT ;  /* 0x0000003b04047212 */ /* 0x000fc400078e3cff */
[----:B------:R-:W-:Y:S02]  /*10050*/  LOP3.LUT R33, R33, 0xffff0000, RZ, 0xc0, !PT ;  /* 0xffff000021217812 */ /* 0x000fe400078ec0ff */
[----:B------:R-:W-:-:S04]  /*10060*/  LOP3.LUT R5, R5, 0x7fffe000, RZ, 0xc0, !PT ;  /* 0x7fffe00005057812 */ /* 0x000fc800078ec0ff */
[----:B------:R-:W-:-:S05]  /*10070*/  IADD3 R9, R4, R5, R195 ;  /* 0x0000000504097210 */ /* 0x000fca0007ffe0c3 */
[----:B------:R-:W-:-:S05]  /*10080*/  IMAD R42, R9, 0x2, R2 ;  /* 0x00000002092a7824 */ /* 0x000fca00078e0202 */
[----:B------:R-:W0:Y:S02]  /*10090*/  LDS.128 R8, [R42+0x10400] ;  /* 0x010400002a087984 */ /* 0x000e240000000c00 */
[C---:B0-----:R-:W-:Y:S01]  /*100a0*/  IMAD.U32 R47, R8.reuse, 0x10000, RZ ;  /* 0x00010000082f7824 */ /* 0x041fe200078e00ff */
[----:B------:R-:W-:Y:S01]  /*100b0*/  LOP3.LUT R8, R8, 0xffff0000, RZ, 0xc0, !PT ;  /* 0xffff000008087812 */ /* 0x000fe200078ec0ff */
[C---:B------:R-:W-:Y:S01]  /*100c0*/  IMAD.U32 R48, R9.reuse, 0x10000, RZ ;  /* 0x0001000009307824 */ /* 0x040fe200078e00ff */
[----:B------:R-:W-:Y:S01]  /*100d0*/  LOP3.LUT R9, R9, 0xffff0000, RZ, 0xc0, !PT ;  /* 0xffff000009097812 */ /* 0x000fe200078ec0ff */
[-C--:B------:R-:W-:Y:S01]  /*100e0*/  FMUL.FTZ R52, R53, R47.reuse ;  /* 0x0000002f35347220 */ /* 0x080fe20000410000 */
[----:B------:R-:W-:Y:S01]  /*100f0*/  FMUL.FTZ R54, R51, R47 ;  /* 0x0000002f33367220 */ /* 0x000fe20000410000 */
[----:B------:R-:W-:Y:S01]  /*10100*/  FMUL.FTZ R47, R60, R48 ;  /* 0x000000303c2f7220 */ /* 0x000fe20000410000 */
[----:B------:R-:W-:Y:S01]  /*10110*/  FMUL.FTZ R37, R58, R8 ;  /* 0x000000083a257220 */ /* 0x000fe20000410000 */
        /* <DEDUP_REMOVED lines=9> */
[-C--:B------:R-:W-:Y:S01]  /*101b0*/  FFMA.FTZ R52, R51, R43.reuse, -R52 ;  /* 0x0000002b33347223 */ /* 0x080fe20000010834 */
[----:B------:R-:W-:Y:S01]  /*101c0*/  FMUL.FTZ R51, R56, R48 ;  /* 0x0000003038337220 */ /* 0x000fe20000410000 */
[----:B------:R-:W-:Y:S01]  /*101d0*/  FFMA.FTZ R54, R53, R43, R54 ;  /* 0x0000002b35367223 */ /* 0x000fe20000010036 */
[----:B------:R-:W-:Y:S01]  /*101e0*/  FMUL.FTZ R43, R32, R8 ;  /* 0x00000008202b7220 */ /* 0x000fe20000410000 */
[----:B------:R-:W-:-:S02]  /*101f0*/  IMAD.U32 R53, R34, 0x10000, RZ ;  /* 0x0001000022357824 */ /* 0x000fc400078e00ff */
[-C--:B------:R-:W-:Y:S01]  /*10200*/  FFMA.FTZ R47, R56, R44.reuse, -R47 ;  /* 0x0000002c382f7223 */ /* 0x080fe2000001082f */
[----:B------:R-:W-:Y:S01]  /*10210*/  FFMA.FTZ R51, R60, R44, R51 ;  /* 0x0000002c3c337223 */ /* 0x000fe20000010033 */
[----:B------:R-:W-:Y:S01]  /*10220*/  LOP3.LUT R34, R34, 0xffff0000, RZ, 0xc0, !PT ;  /* 0xffff000022227812 */ /* 0x000fe200078ec0ff */
[-C--:B------:R-:W-:Y:S01]  /*10230*/  FFMA.FTZ R37, R32, R4.reuse, -R37 ;  /* 0x0000000420257223 */ /* 0x080fe20000010825 */
[----:B------:R-:W-:Y:S01]  /*10240*/  LOP3.LUT R44, R39, 0xffff0000, RZ, 0xc0, !PT ;  /* 0xffff0000272c7812 */ /* 0x000fe200078ec0ff */
[----:B------:R-:W-:Y:S01]  /*10250*/  FFMA.FTZ R43, R58, R4, R43 ;  /* 0x000000043a2b7223 */ /* 0x000fe2000001002b */
[----:B------:R-:W-:Y:S02]  /*10260*/  IMAD.U32 R45, R6, 0x10000, RZ ;  /* 0x00010000062d7824 */ /* 0x000fe400078e00ff */
[-C--:B------:R-:W-:Y:S01]  /*10270*/  FMUL.FTZ R4, R55, R49.reuse ;  /* 0x0000003137047220 */ /* 0x080fe20000410000 */
[----:B------:R-:W-:Y:S01]  /*10280*/  FMUL.FTZ R32, R53, R49 ;  /* 0x0000003135207220 */ /* 0x000fe20000410000 */
[----:B------:R-:W-:-:S02]  /*10290*/  IMAD.U32 R48, R40, 0x10000, RZ ;  /* 0x0001000028307824 */ /* 0x000fc400078e00ff */
[-C--:B------:R-:W-:Y:S01]  /*102a0*/  FMUL.FTZ R39, R44, R10.reuse ;  /* 0x0000000a2c277220 */ /* 0x080fe20000410000 */
[----:B------:R-:W-:Y:S01]  /*102b0*/  FMUL.FTZ R49, R34, R10 ;  /* 0x0000000a22317220 */ /* 0x000fe20000410000 */
[-C--:B------:R-:W-:Y:S01]  /*102c0*/  FFMA.FTZ R8, R53, R45.reuse, -R4 ;  /* 0x0000002d35087223 */ /* 0x080fe20000010804 */
[----:B------:R-:W-:Y:S01]  /*102d0*/  FFMA.FTZ R10, R55, R45, R32 ;  /* 0x0000002d370a7223 */ /* 0x000fe20000010020 */
[----:B------:R-:W-:Y:S01]  /*102e0*/  LOP3.LUT R6, R6, 0xffff0000, RZ, 0xc0, !PT ;  /* 0xffff000006067812 */ /* 0x000fe200078ec0ff */
[----:B------:R-:W-:Y:S02]  /*102f0*/  IMAD.U32 R46, R7, 0x10000, RZ ;  /* 0x00010000072e7824 */ /* 0x000fe400078e00ff */
[----:B------:R-:W-:Y:S01]  /*10300*/  FMUL.FTZ R45, R48, R50 ;  /* 0x00000032302d7220 */ /* 0x000fe20000410000 */
[C---:B------:R-:W-:Y:S01]  /*10310*/  IMAD.U32 R4, R35.reuse, 0x10000, RZ ;  /* 0x0001000023047824 */ /* 0x040fe200078e00ff */
[----:B------:R-:W-:Y:S01]  /*10320*/  LOP3.LUT R55, R38, 0xffff0000, RZ, 0xc0, !PT ;  /* 0xffff000026377812 */ /* 0x000fe200078ec0ff */
[----:B------:R-:W-:Y:S01]  /*10330*/  FFMA.FTZ R39, R34, R6, -R39 ;  /* 0x0000000622277223 */ /* 0x000fe20000010827 */
[----:B------:R-:W-:Y:S01]  /*10340*/  LOP3.LUT R35, R35, 0xffff0000, RZ, 0xc0, !PT ;  /* 0xffff000023237812 */ /* 0x000fe200078ec0ff */
[C---:B------:R-:W-:Y:S01]  /*10350*/  FMUL.FTZ R53, R4.reuse, R50 ;  /* 0x0000003204357220 */ /* 0x040fe20000410000 */
[----:B------:R-:W-:Y:S01]  /*10360*/  LOP3.LUT R7, R7, 0xffff0000, RZ, 0xc0, !PT ;  /* 0xffff000007077812 */ /* 0x000fe200078ec0ff */
[----:B------:R-:W-:Y:S01]  /*10370*/  FFMA.FTZ R45, R4, R46, -R45 ;  /* 0x0000002e042d7223 */ /* 0x000fe2000001082d */
        /* <DEDUP_REMOVED lines=20> */
.L_x_587:
[----:B------:R-:W-:Y:S05]  /*104c0*/  BSYNC B1 ;  /* 0x0000000000017941 */ /* 0x000fea0003800000 */
.L_x_586:
[----:B------:R-:W-:Y:S04]  /*104d0*/  BSSY B1, `(.L_x_588) ;  /* 0x0000059000017945 */ /* 0x000fe80003800000 */
[----:B------:R-:W-:Y:S05]  /*104e0*/  @P1 BRA `(.L_x_589) ;  /* 0x00000004005c1947 */ /* 0x000fea0003800000 */
[----:B------:R-:W2:Y:S01]  /*104f0*/  LDL R50, [R1+0x6c] ;  /* 0x00006c0001327983 */ /* 0x000ea20000100800 */
[----:B-1----:R-:W-:Y:S01]  /*10500*/  LEA.HI R4, R41, R229, RZ, 0x1d ;  /* 0x000000e529047211 */ /* 0x002fe200078fe8ff */
[----:B------:R-:W-:Y:S01]  /*10510*/  IMAD.U32 R43, R24, 0x10000, RZ ;  /* 0x00010000182b7824 */ /* 0x000fe200078e00ff */
[----:B------:R-:W-:Y:S01]  /*10520*/  SHF.L.U32 R45, R28, 0x10, RZ ;  /* 0x000000101c2d7819 */ /* 0x000fe200000006ff */
        /* <DEDUP_REMOVED lines=11> */
[----:B------:R-:W-:Y:S01]  /*105e0*/  LOP3.LUT R4, R4, R59, RZ, 0x3c, !PT ;  /* 0x0000003b04047212 */ /* 0x000fe200078e3cff */
[----:B------:R-:W-:Y:S01]  /*105f0*/  IMAD.U32 R28, R25, 0x10000, RZ ;  /* 0x00010000191c7824 */ /* 0x000fe200078e00ff */
[----:B------:R-:W-:Y:S01]  /*10600*/  LOP3.LUT R26, R26, 0xffff0000, RZ, 0xc0, !PT ;  /* 0xffff00001a1a7812 */ /* 0x000fe200078ec0ff */
[----:B------:R-:W-:Y:S01]  /*10610*/  IMAD.U32 R51, R27, 0x10000, RZ ;  /* 0x000100001b337824 */ /* 0x000fe200078e00ff */
[----:B------:R-:W-:-:S02]  /*10620*/  LOP3.LUT R5, R5, 0x7fffe000, RZ, 0xc0, !PT ;  /* 0x7fffe00005057812 */ /* 0x000fc400078ec0ff */
[----:B------:R-:W-:Y:S02]  /*10630*/  LOP3.LUT R30, R30, 0xffff0000, RZ, 0xc0, !PT ;  /* 0xffff00001e1e7812 */ /* 0x000fe400078ec0ff */
[----:B------:R-:W-:Y:S02]  /*10640*/  IADD3 R9, R4, R5, R195 ;  /* 0x0000000504097210 */ /* 0x000fe40007ffe0c3 */
[----:B------:R-:W-:Y:S02]  /*10650*/  LOP3.LUT R29, R29, 0xffff0000, RZ, 0xc0, !PT ;  /* 0xffff00001d1d7812 */ /* 0x000fe400078ec0ff */
[----:B------:R-:W-:Y:S01]  /*10660*/  LOP3.LUT R31, R31, 0xffff0000, RZ, 0xc0, !PT ;  /* 0xffff00001f1f7812 */ /* 0x000fe200078ec0ff */
[----:B------:R-:W-:Y:S01]  /*10670*/  IMAD R32, R9, 0x2, R2 ;  /* 0x0000000209207824 */ /* 0x000fe200078e0202 */
[----:B------:R-:W-:Y:S02]  /*10680*/  LOP3.LUT R25, R25, 0xffff0000, RZ, 0xc0, !PT ;  /* 0xffff000019197812 */ /* 0x000fe400078ec0ff */
[----:B------:R-:W-:-:S02]  /*10690*/  LOP3.LUT R27, R27, 0xffff0000, RZ, 0xc0, !PT ;  /* 0xffff00001b1b7812 */ /* 0x000fc400078ec0ff */
[----:B------:R-:W0:Y:S02]  /*106a0*/  LDS.128 R8, [R32+0x10400] ;  /* 0x0104000020087984 */ /* 0x000e240000000c00 */
[C---:B0-----:R-:W-:Y:S01]  /*106b0*/  IMAD.U32 R38, R8.reuse, 0x10000, RZ ;  /* 0x0001000008267824 */ /* 0x041fe200078e00ff */
[----:B------:R-:W-:Y:S01]  /*106c0*/  LOP3.LUT R8, R8, 0xffff0000, RZ, 0xc0, !PT ;  /* 0xffff000008087812 */ /* 0x000fe200078ec0ff */
[C---:B------:R-:W-:Y:S01]  /*106d0*/  IMAD.U32 R40, R10.reuse, 0x10000, RZ ;  /* 0x000100000a287824 */ /* 0x040fe200078e00ff */
[----:B------:R-:W-:Y:S01]  /*106e0*/  LOP3.LUT R10, R10, 0xffff0000, RZ, 0xc0, !PT ;  /* 0xffff00000a0a7812 */ /* 0x000fe200078ec0ff */
[-C--:B------:R-:W-:Y:S01]  /*106f0*/  FMUL.FTZ R44, R45, R38.reuse ;  /* 0x000000262d2c7220 */ /* 0x080fe20000410000 */
[----:B------:R-:W-:Y:S01]  /*10700*/  FMUL.FTZ R38, R43, R38 ;  /* 0x000000262b267220 */ /* 0x000fe20000410000 */
[C---:B------:R-:W-:Y:S01]  /*10710*/  IMAD.U32 R39, R9.reuse, 0x10000, RZ ;  /* 0x0001000009277824 */ /* 0x040fe200078e00ff */
[----:B------:R-:W-:Y:S01]  /*10720*/  LOP3.LUT R9, R9, 0xffff0000, RZ, 0xc0, !PT ;  /* 0xffff000009097812 */ /* 0x000fe200078ec0ff */
[C---:B------:R-:W-:Y:S01]  /*10730*/  IMAD.U32 R42, R11.reuse, 0x10000, RZ ;  /* 0x000100000b2a7824 */ /* 0x040fe200078e00ff */
[----:B------:R-:W-:Y:S01]  /*10740*/  LOP3.LUT R11, R11, 0xffff0000, RZ, 0xc0, !PT ;  /* 0xffff00000b0b7812 */ /* 0x000fe200078ec0ff */
[----:B------:R-:W-:Y:S01]  /*10750*/  FMUL.FTZ R49, R26, R10 ;  /* 0x0000000a1a317220 */ /* 0x000fe20000410000 */
[----:B--2---:R-:W0:Y:S02]  /*10760*/  LDS.128 R4, [R50] ;  /* 0x0000000032047984 */ /* 0x004e240000000c00 */
[C---:B0-----:R-:W-:Y:S01]  /*10770*/  IMAD.U32 R33, R4.reuse, 0x10000, RZ ;  /* 0x0001000004217824 */ /* 0x041fe200078e00ff */
[----:B------:R-:W-:Y:S01]  /*10780*/  LOP3.LUT R4, R4, 0xffff0000, RZ, 0xc0, !PT ;  /* 0xffff000004047812 */ /* 0x000fe200078ec0ff */
[C---:B------:R-:W-:Y:S01]  /*10790*/  IMAD.U32 R35, R6.reuse, 0x10000, RZ ;  /* 0x0001000006237824 */ /* 0x040fe200078e00ff */
[----:B------:R-:W-:Y:S01]  /*107a0*/  LOP3.LUT R6, R6, 0xffff0000, RZ, 0xc0, !PT ;  /* 0xffff000006067812 */ /* 0x000fe200078ec0ff */
[-C--:B------:R-:W-:Y:S01]  /*107b0*/  FFMA.FTZ R44, R43, R33.reuse, -R44 ;  /* 0x000000212b2c7223 */ /* 0x080fe2000001082c */
[----:B------:R-:W-:Y:S01]  /*107c0*/  FFMA.FTZ R38, R45, R33, R38 ;  /* 0x000000212d267223 */ /* 0x000fe20000010026 */
[-C--:B------:R-:W-:Y:S01]  /*107d0*/  FMUL.FTZ R43, R46, R8.reuse ;  /* 0x000000082e2b7220 */ /* 0x080fe20000410000 */
[----:B------:R-:W-:Y:S01]  /*107e0*/  FMUL.FTZ R33, R24, R8 ;  /* 0x0000000818217220 */ /* 0x000fe20000410000 */
[----:B------:R-:W-:-:S02]  /*107f0*/  IMAD.U32 R34, R5, 0x10000, RZ ;  /* 0x0001000005227824 */ /* 0x000fc400078e00ff */
[-C--:B------:R-:W-:Y:S01]  /*10800*/  FMUL.FTZ R45, R48, R39.reuse ;  /* 0x00000027302d7220 */ /* 0x080fe20000410000 */
[-C--:B------:R-:W-:Y:S01]  /*10810*/  FFMA.FTZ R43, R24, R4.reuse, -R43 ;  /* 0x00000004182b7223 */ /* 0x080fe2000001082b */
[----:B------:R-:W-:Y:S01]  /*10820*/  FFMA.FTZ R33, R46, R4, R33 ;  /* 0x000000042e217223 */ /* 0x000fe20000010021 */
[-C--:B------:R-:W-:Y:S01]  /*10830*/  FMUL.FTZ R4, R53, R40.reuse ;  /* 0x0000002835047220 */ /* 0x080fe20000410000 */
[----:B------:R-:W-:Y:S02]  /*10840*/  IMAD.U32 R37, R7, 0x10000, RZ ;  /* 0x0001000007257824 */ /* 0x000fe400078e00ff */
[C---:B------:R-:W-:Y:S01]  /*10850*/  FMUL.FTZ R40, R47.reuse, R40 ;  /* 0x000000282f287220 */ /* 0x040fe20000410000 */
[----:B------:R-:W-:Y:S01]  /*10860*/  FMUL.FTZ R39, R28, R39 ;  /* 0x000000271c277220 */ /* 0x000fe20000410000 */
[----:B------:R-:W-:Y:S01]  /*10870*/  FFMA.FTZ R8, R47, R35, -R4 ;  /* 0x000000232f087223 */ /* 0x000fe20000010804 */
[----:B------:R-:W-:Y:S01]  /*10880*/  FMUL.FTZ R4, R55, R42 ;  /* 0x0000002a37047220 */ /* 0x000fe20000410000 */
[----:B------:R-:W-:Y:S01]  /*10890*/  FMUL.FTZ R47, R30, R10 ;  /* 0x0000000a1e2f7220 */ /* 0x000fe20000410000 */
[----:B------:R-:W-:Y:S01]  /*108a0*/  FFMA.FTZ R45, R28, R34, -R45 ;  /* 0x000000221c2d7223 */ /* 0x000fe2000001082d */
[----:B------:R-:W-:Y:S01]  /*108b0*/  LOP3.LUT R5, R5, 0xffff0000, RZ, 0xc0, !PT ;  /* 0xffff000005057812 */ /* 0x000fe200078ec0ff */
[----:B------:R-:W-:Y:S01]  /*108c0*/  FFMA.FTZ R49, R30, R6, R49 ;  /* 0x000000061e317223 */ /* 0x000fe20000010031 */
[----:B------:R-:W-:Y:S01]  /*108d0*/  LOP3.LUT R7, R7, 0xffff0000, RZ, 0xc0, !PT ;  /* 0xffff000007077812 */ /* 0x000fe200078ec0ff */
[----:B------:R-:W-:Y:S01]  /*108e0*/  FFMA.FTZ R28, R51, R37, -R4 ;  /* 0x00000025331c7223 */ /* 0x000fe20000010804 */
[----:B------:R-:W-:Y:S01]  /*108f0*/  FFMA.FTZ R39, R48, R34, R39 ;  /* 0x0000002230277223 */ /* 0x000fe20000010027 */
[----:B------:R-:W-:Y:S01]  /*10900*/  FFMA.FTZ R47, R26, R6, -R47 ;  /* 0x000000061a2f7223 */ /* 0x000fe2000001082f */
[----:B------:R-:W-:Y:S01]  /*10910*/  FMUL.FTZ R4, R29, R9 ;  /* 0x000000091d047220 */ /* 0x000fe20000410000 */
        /* <DEDUP_REMOVED lines=20> */
.L_x_589:
[----:B------:R-:W-:Y:S05]  /*10a60*/  BSYNC B1 ;  /* 0x0000000000017941 */ /* 0x000fea0003800000 */
.L_x_588:
[----:B------:R-:W-:Y:S05]  /*10a70*/  @P2 BRA `(.L_x_564) ;  /* 0x00000004005c2947 */ /* 0x000fea0003800000 */
[----:B------:R-:W0:Y:S01]  /*10a80*/  LDL R43, [R1+0x68] ;  /* 0x00006800012b7983 */ /* 0x000e220000100800 */
[----:B------:R-:W-:Y:S01]  /*10a90*/  LEA.HI R41, R41, R230, RZ, 0x1d ;  /* 0x000000e629297211 */ /* 0x000fe200078fe8ff */
[C---:B------:R-:W-:Y:S01]  /*10aa0*/  IMAD.U32 R35, R14.reuse, 0x10000, RZ ;  /* 0x000100000e237824 */ /* 0x040fe200078e00ff */
[----:B------:R-:W-:Y:S01]  /*10ab0*/  LOP3.LUT R40, R14, 0xffff0000, RZ, 0xc0, !PT ;  /* 0xffff00000e287812 */ /* 0x000fe200078ec0ff */
[C---:B------:R-:W-:Y:S01]  /*10ac0*/  IMAD.U32 R33, R0.reuse, 0x10000, RZ ;  /* 0x0001000000217824 */ /* 0x040fe200078e00ff */
[----:B-12---:R-:W-:Y:S01]  /*10ad0*/  SHF.R.S32.HI R6, RZ, 0x1f, R41 ;  /* 0x0000001fff067819 */ /* 0x006fe20000011429 */
[----:B------:R-:W-:Y:S01]  /*10ae0*/  IMAD.SHL.U32 R4, R41, 0x8, RZ ;  /* 0x0000000829047824 */ /* 0x000fe200078e00ff */
[----:B------:R-:W-:Y:S01]  /*10af0*/  LOP3.LUT R0, R0, 0xffff0000, RZ, 0xc0, !PT ;  /* 0xffff000000007812 */ /* 0x000fe200078ec0ff */
[----:B------:R-:W-:Y:S01]  /*10b00*/  IMAD.U32 R42, R15, 0x10000, RZ ;  /* 0x000100000f2a7824 */ /* 0x000fe200078e00ff */
[----:B------:R-:W-:Y:S01]  /*10b10*/  LEA.HI R6, R6, R41, RZ, 0x3 ;  /* 0x0000002906067211 */ /* 0x000fe200078f18ff */
[----:B------:R-:W-:Y:S01]  /*10b20*/  IMAD.U32 R38, R3, 0x10000, RZ ;  /* 0x0001000003267824 */ /* 0x000fe200078e00ff */
[----:B------:R-:W-:Y:S01]  /*10b30*/  LOP3.LUT R4, R185, 0x38, R4, 0xf8, !PT ;  /* 0x00000038b9047812 */ /* 0x000fe200078ef804 */
[C---:B------:R-:W-:Y:S01]  /*10b40*/  IMAD.U32 R39, R20.reuse, 0x10000, RZ ;  /* 0x0001000014277824 */ /* 0x040fe200078e00ff */
[----:B------:R-:W-:Y:S01]  /*10b50*/  LOP3.LUT R20, R20, 0xffff0000, RZ, 0xc0, !PT ;  /* 0xffff000014147812 */ /* 0x000fe200078ec0ff */
[----:B------:R-:W-:Y:S01]  /*10b60*/  IMAD.SHL.U32 R6, R6, 0x400, RZ ;  /* 0x0000040006067824 */ /* 0x000fe200078e00ff */
[----:B------:R-:W-:Y:S01]  /*10b70*/  LOP3.LUT R4, R4, R59, RZ, 0x3c, !PT ;  /* 0x0000003b04047212 */ /* 0x000fe200078e3cff */
[C---:B------:R-:W-:Y:S01]  /*10b80*/  IMAD.U32 R37, R12.reuse, 0x10000, RZ ;  /* 0x000100000c257824 */ /* 0x040fe200078e00ff */
[----:B------:R-:W-:-:S02]  /*10b90*/  LOP3.LUT R12, R12, 0xffff0000, RZ, 0xc0, !PT ;  /* 0xffff00000c0c7812 */ /* 0x000fc400078ec0ff */
[----:B------:R-:W-:Y:S02]  /*10ba0*/  LOP3.LUT R6, R6, 0x7fffe000, RZ, 0xc0, !PT ;  /* 0x7fffe00006067812 */ /* 0x000fe400078ec0ff */
[----:B------:R-:W-:Y:S02]  /*10bb0*/  LOP3.LUT R15, R15, 0xffff0000, RZ, 0xc0, !PT ;  /* 0xffff00000f0f7812 */ /* 0x000fe400078ec0ff */
[----:B------:R-:W-:Y:S02]  /*10bc0*/  IADD3 R9, R4, R6, R195 ;  /* 0x0000000604097210 */ /* 0x000fe40007ffe0c3 */
[----:B------:R-:W-:-:S03]  /*10bd0*/  LOP3.LUT R3, R3, 0xffff0000, RZ, 0xc0, !PT ;  /* 0xffff000003037812 */ /* 0x000fc600078ec0ff */
[----:B------:R-:W-:-:S05]  /*10be0*/  IMAD R24, R9, 0x2, R2 ;  /* 0x0000000209187824 */ /* 0x000fca00078e0202 */
[----:B------:R-:W1:Y:S02]  /*10bf0*/  LDS.128 R8, [R24+0x10400] ;  /* 0x0104000018087984 */ /* 0x000e640000000c00 */
[C---:B-1----:R-:W-:Y:S01]  /*10c00*/  IMAD.U32 R29, R8.reuse, 0x10000, RZ ;  /* 0x00010000081d7824 */ /* 0x042fe200078e00ff */
[----:B------:R-:W-:Y:S01]  /*10c10*/  LOP3.LUT R8, R8, 0xffff0000, RZ, 0xc0, !PT ;  /* 0xffff000008087812 */ /* 0x000fe200078ec0ff */
[C---:B------:R-:W-:Y:S01]  /*10c20*/  IMAD.U32 R30, R9.reuse, 0x10000, RZ ;  /* 0x00010000091e7824 */ /* 0x040fe200078e00ff */
[----:B------:R-:W-:Y:S01]  /*10c30*/  LOP3.LUT R9, R9, 0xffff0000, RZ, 0xc0, !PT ;  /* 0xffff000009097812 */ /* 0x000fe200078ec0ff */
[-C--:B------:R-:W-:Y:S01]  /*10c40*/  FMUL.FTZ R34, R35, R29.reuse ;  /* 0x0000001d23227220 */ /* 0x080fe20000410000 */
[----:B------:R-:W-:Y:S01]  /*10c50*/  FMUL.FTZ R14, R33, R29 ;  /* 0x0000001d210e7220 */ /* 0x000fe20000410000 */
[-C--:B------:R-:W-:Y:S01]  /*10c60*/  FMUL.FTZ R29, R40, R8.reuse ;  /* 0x00000008281d7220 */ /* 0x080fe20000410000 */
[C---:B------:R-:W-:Y:S01]  /*10c70*/  IMAD.U32 R31, R10.reuse, 0x10000, RZ ;  /* 0x000100000a1f7824 */ /* 0x040fe200078e00ff */
[----:B------:R-:W-:Y:S01]  /*10c80*/  LOP3.LUT R10, R10, 0xffff0000, RZ, 0xc0, !PT ;  /* 0xffff00000a0a7812 */ /* 0x000fe200078ec0ff */
[C---:B------:R-:W-:Y:S01]  /*10c90*/  IMAD.U32 R32, R11.reuse, 0x10000, RZ ;  /* 0x000100000b207824 */ /* 0x040fe200078e00ff */
[----:B------:R-:W-:Y:S01]  /*10ca0*/  LOP3.LUT R11, R11, 0xffff0000, RZ, 0xc0, !PT ;  /* 0xffff00000b0b7812 */ /* 0x000fe200078ec0ff */
[----:B0-----:R-:W0:Y:S02]  /*10cb0*/  LDS.128 R4, [R43] ;  /* 0x000000002b047984 */ /* 0x001e240000000c00 */
[C---:B0-----:R-:W-:Y:S01]  /*10cc0*/  IMAD.U32 R25, R4.reuse, 0x10000, RZ ;  /* 0x0001000004197824 */ /* 0x041fe200078e00ff */
[----:B------:R-:W-:Y:S01]  /*10cd0*/  LOP3.LUT R4, R4, 0xffff0000, RZ, 0xc0, !PT ;  /* 0xffff000004047812 */ /* 0x000fe200078ec0ff */
[C---:B------:R-:W-:Y:S01]  /*10ce0*/  IMAD.U32 R26, R5.reuse, 0x10000, RZ ;  /* 0x00010000051a7824 */ /* 0x040fe200078e00ff */
[----:B------:R-:W-:Y:S01]  /*10cf0*/  LOP3.LUT R5, R5, 0xffff0000, RZ, 0xc0, !PT ;  /* 0xffff000005057812 */ /* 0x000fe200078ec0ff */
[-C--:B------:R-:W-:Y:S01]  /*10d00*/  FFMA.FTZ R34, R33, R25.reuse, -R34 ;  /* 0x0000001921227223 */ /* 0x080fe20000010822 */
[----:B------:R-:W-:Y:S01]  /*10d10*/  FFMA.FTZ R14, R35, R25, R14 ;  /* 0x00000019230e7223 */ /* 0x000fe2000001000e */
[C---:B------:R-:W-:Y:S01]  /*10d20*/  FMUL.FTZ R25, R0.reuse, R8 ;  /* 0x0000000800197220 */ /* 0x040fe20000410000 */
[----:B------:R-:W-:Y:S01]  /*10d30*/  FFMA.FTZ R29, R0, R4, -R29 ;  /* 0x00000004001d7223 */ /* 0x000fe2000001081d */
[-C--:B------:R-:W-:Y:S01]  /*10d40*/  FMUL.FTZ R33, R42, R30.reuse ;  /* 0x0000001e2a217220 */ /* 0x080fe20000410000 */
[----:B------:R-:W-:Y:S01]  /*10d50*/  FMUL.FTZ R35, R38, R30 ;  /* 0x0000001e26237220 */ /* 0x000fe20000410000 */
[----:B------:R-:W-:-:S02]  /*10d60*/  IMAD.U32 R27, R6, 0x10000, RZ ;  /* 0x00010000061b7824 */ /* 0x000fc400078e00ff */
[-C--:B------:R-:W-:Y:S01]  /*10d70*/  FMUL.FTZ R0, R39, R31.reuse ;  /* 0x0000001f27007220 */ /* 0x080fe20000410000 */
[----:B------:R-:W-:Y:S01]  /*10d80*/  FFMA.FTZ R25, R40, R4, R25 ;  /* 0x0000000428197223 */ /* 0x000fe20000010019 */
[-C--:B------:R-:W-:Y:S01]  /*10d90*/  FFMA.FTZ R33, R38, R26.reuse, -R33 ;  /* 0x0000001a26217223 */ /* 0x080fe20000010821 */
[----:B------:R-:W-:Y:S01]  /*10da0*/  FFMA.FTZ R35, R42, R26, R35 ;  /* 0x0000001a2a237223 */ /* 0x000fe20000010023 */
[C---:B------:R-:W-:Y:S01]  /*10db0*/  FMUL.FTZ R4, R37.reuse, R31 ;  /* 0x0000001f25047220 */ /* 0x040fe20000410000 */
[-C--:B------:R-:W-:Y:S01]  /*10dc0*/  FFMA.FTZ R8, R37, R27.reuse, -R0 ;  /* 0x0000001b25087223 */ /* 0x080fe20000010800 */
[----:B------:R-:W-:Y:S02]  /*10dd0*/  IMAD.U32 R26, R21, 0x10000, RZ ;  /* 0x00010000151a7824 */ /* 0x000fe400078e00ff */
[-C--:B------:R-:W-:Y:S01]  /*10de0*/  FMUL.FTZ R31, R20, R10.reuse ;  /* 0x0000000a141f7220 */ /* 0x080fe20000410000 */
[----:B------:R-:W-:Y:S02]  /*10df0*/  IMAD.U32 R0, R13, 0x10000, RZ ;  /* 0x000100000d007824 */ /* 0x000fe400078e00ff */
[----:B------:R-:W-:Y:S01]  /*10e00*/  FMUL.FTZ R37, R12, R10 ;  /* 0x0000000a0c257220 */ /* 0x000fe20000410000 */
[----:B------:R-:W-:Y:S01]  /*10e10*/  LOP3.LUT R6, R6, 0xffff0000, RZ, 0xc0, !PT ;  /* 0xffff000006067812 */ /* 0x000fe200078ec0ff */
[----:B------:R-:W-:Y:S01]  /*10e20*/  FFMA.FTZ R10, R39, R27, R4 ;  /* 0x0000001b270a7223 */ /* 0x000fe20000010004 */
[----:B------:R-:W-:-:S02]  /*10e30*/  IMAD.U32 R28, R7, 0x10000, RZ ;  /* 0x00010000071c7824 */ /* 0x000fc400078e00ff */
[-C--:B------:R-:W-:Y:S01]  /*10e40*/  FMUL.FTZ R27, R26, R32.reuse ;  /* 0x000000201a1b7220 */ /* 0x080fe20000410000 */
[----:B------:R-:W-:Y:S01]  /*10e50*/  LOP3.LUT R21, R21, 0xffff0000, RZ, 0xc0, !PT ;  /* 0xffff000015157812 */ /* 0x000fe200078ec0ff */
[----:B------:R-:W-:Y:S01]  /*10e60*/  FMUL.FTZ R39, R0, R32 ;  /* 0x0000002000277220 */ /* 0x000fe20000410000 */
[----:B------:R-:W-:Y:S01]  /*10e70*/  LOP3.LUT R13, R13, 0xffff0000, RZ, 0xc0, !PT ;  /* 0xffff00000d0d7812 */ /* 0x000fe200078ec0ff */
[-C--:B------:R-:W-:Y:S01]  /*10e80*/  FFMA.FTZ R31, R12, R6.reuse, -R31 ;  /* 0x000000060c1f7223 */ /* 0x080fe2000001081f */
[----:B------:R-:W-:Y:S01]  /*10e90*/  LOP3.LUT R7, R7, 0xffff0000, RZ, 0xc0, !PT ;  /* 0xffff000007077812 */ /* 0x000fe200078ec0ff */
[----:B------:R-:W-:Y:S01]  /*10ea0*/  FFMA.FTZ R37, R20, R6, R37 ;  /* 0x0000000614257223 */ /* 0x000fe20000010025 */
[-C--:B------:R-:W-:Y:S01]  /*10eb0*/  FFMA.FTZ R27, R0, R28.reuse, -R27 ;  /* 0x0000001c001b7223 */ /* 0x080fe2000001081b */
        /* <DEDUP_REMOVED lines=19> */
.L_x_564:
[----:B------:R-:W-:Y:S05]  /*10ff0*/  BSYNC B0 ;  /* 0x0000000000007941 */ /* 0x000fea0003800000 */
.L_x_545:
[----:B------:R-:W-:Y:S01]  /*11000*/  @!PT LDS RZ, [RZ] ;  /* 0x00000000fffff984 */ /* 0x000fe20000000800 */
[----:B------:R-:W-:Y:S01]  /*11010*/  @!PT LDS RZ, [RZ] ;  /* 0x00000000fffff984 */ /* 0x000fe20000000800 */
[----:B------:R-:W-:Y:S01]  /*11020*/  @!PT LDS RZ, [RZ] ;  /* 0x00000000fffff984 */ /* 0x000fe20000000800 */
[----:B------:R-:W-:Y:S01]  /*11030*/  @!PT LDS RZ, [RZ] ;  /* 0x00000000fffff984 */ /* 0x000fe20000000800 */
[----:B------:R5:W-:Y:S06]  /*11040*/  MEMBAR.ALL.CTA ;  /* 0x0000000000007992 */ /* 0x000bec0000008000 */
[----:B-----5:R-:W5:Y:S01]  /*11050*/  FENCE.VIEW.ASYNC.S ;  /* 0x00000000000073c6 */ /* 0x020f620000000000 */
[----:B------:R-:W-:Y:S05]  /*11060*/  WARPSYNC.ALL ;  /* 0x0000000000007948 */ /* 0x000fea0003800000 */
[----:B-----5:R-:W-:Y:S06]  /*11070*/  BAR.SYNC.DEFER_BLOCKING 0xd, 0x100 ;  /* 0x0344000000007b1d */ /* 0x020fec0000010000 */
.L_x_543:
[----:B01-3--:R-:W-:-:S05]  /*11080*/  IMAD.U32 R0, RZ, RZ, UR57 ;  /* 0x00000039ff007e24 */ /* 0x00bfca000f8e00ff */
[----:B------:R-:W-:-:S13]  /*11090*/  ISETP.NE.AND P0, PT, R0, 0x3, PT ;  /* 0x000000030000780c */ /* 0x000fda0003f05270 */
[----:B------:R-:W-:Y:S05]  /*110a0*/  @!P0 BRA `(.L_x_590) ;  /* 0x0000000000048947 */ /* 0x000fea0003800000 */
[----:B------:R-:W-:Y:S01]  /*110b0*/  BPT.TRAP 0x1 ;  /* 0x000000040000795c */ /* 0x000fe20000300000 */
.L_x_590:
[----:B------:R-:W-:Y:S01]  /*110c0*/  IMAD R0, R194, 0x8, R2 ;  /* 0x00000008c2007824 */ /* 0x000fe200078e0202 */
[----:B--2-4-:R-:W-:-:S04]  /*110d0*/  SHF.L.U32 R3, R196, 0x1f, RZ ;  /* 0x0000001fc4037819 */ /* 0x014fc800000006ff */
[----:B------:R0:W1:Y:S01]  /*110e0*/  SYNCS.PHASECHK.TRANS64.TRYWAIT P2, [R0+URZ+0x34830], R3 ;  /* 0x03483003000075a7 */ /* 0x000062000804017f */
[----:B------:R-:W-:Y:S05]  /*110f0*/  @!P0 BRA `(.L_x_591) ;  /* 0x0000000000048947 */ /* 0x000fea0003800000 */
[----:B------:R-:W-:Y:S01]  /*11100*/  BPT.TRAP 0x1 ;  /* 0x000000040000795c */ /* 0x000fe20000300000 */
.L_x_591:
[----:B------:R-:W2:Y:S01]  /*11110*/  S2R R4, SR_TID.X ;  /* 0x0000000000047919 */ /* 0x000ea20000002100 */
[----:B------:R-:W-:Y:S01]  /*11120*/  IMAD.MOV.U32 R151, RZ, RZ, RZ ;  /* 0x000000ffff977224 */ /* 0x000fe200078e00ff */
[----:B--2---:R-:W-:-:S04]  /*11130*/  LOP3.LUT R4, R4, 0x7f, RZ, 0xc0, !PT ;  /* 0x0000007f04047812 */ /* 0x004fc800078ec0ff */
[----:B------:R-:W-:Y:S01]  /*11140*/  ISETP.NE.AND P1, PT, R4, RZ, PT ;  /* 0x000000ff0400720c */ /* 0x000fe20003f25270 */
[----:B-1----:R-:W-:-:S12]  /*11150*/  @P2 BRA `(.L_x_592) ;  /* 0x0000000000082947 */ /* 0x002fd80003800000 */
[----:B------:R-:W1:Y:S02]  /*11160*/  SYNCS.PHASECHK.TRANS64.TRYWAIT P2, [R0+URZ+0x34830], R3 ;  /* 0x03483003000075a7 */ /* 0x000e64000804017f */
[----:B-1----:R-:W-:Y:S05]  /*11170*/  @!P2 BRA `(.L_x_593) ;  /* 0x000001200034a947 */ /* 0x002fea0003800000 */
.L_x_592:
[----:B------:R-:W-:Y:S05]  /*11180*/  WARPSYNC.ALL ;  /* 0x0000000000007948 */ /* 0x000fea0003800000 */
[----:B01----:R-:W-:Y:S01]  /*11190*/  VIADD R3, R2, 0x1c400 ;  /* 0x0001c40002037836 */ /* 0x003fe20000000000 */
[----:B------:R-:W-:Y:S01]  /*111a0*/  R2UR UR4, R36 ;  /* 0x00000000240472ca */ /* 0x000fe200000e0000 */
[----:B------:R-:W-:Y:S01]  /*111b0*/  IMAD.MOV.U32 R7, RZ, RZ, 0x40000040 ;  /* 0x40000040ff077424 */ /* 0x000fe200078e00ff */
[----:B------:R-:W-:Y:S01]  /*111c0*/  WARPGROUP.ARRIVE ;  /* 0x00000000000079c5 */ /* 0x000fe20000000000 */
[----:B------:R-:W-:Y:S01]  /*111d0*/  UMOV UR9, 0x40000040 ;  /* 0x4000004000097882 */ /* 0x000fe20000000000 */
[----:B------:R-:W-:Y:S01]  /*111e0*/  SHF.R.U32.HI R3, RZ, 0x4, R3 ;  /* 0x00000004ff037819 */ /* 0x000fe20000011603 */
[----:B------:R-:W-:Y:S01]  /*111f0*/  IMAD.MOV.U32 R9, RZ, RZ, 0x40000040 ;  /* 0x40000040ff097424 */ /* 0x000fe200078e00ff */
[----:B------:R-:W-:Y:S01]  /*11200*/  R2UR UR11, R7 ;  /* 0x00000000070b72ca */ /* 0x000fe200000e0000 */
[----:B------:R-:W-:Y:S01]  /*11210*/  IMAD.U32 R11, RZ, RZ, UR9 ;  /* 0x00000009ff0b7e24 */ /* 0x000fe2000f8e00ff */
[----:B------:R-:W-:Y:S01]  /*11220*/  LOP3.LUT R3, R3, 0x3fff, RZ, 0xc0, !PT ;  /* 0x00003fff03037812 */ /* 0x000fe200078ec0ff */
[----:B------:R-:W-:Y:S01]  /*11230*/  UMOV UR41, 0x40000040 ;  /* 0x4000004000297882 */ /* 0x000fe20000000000 */
[----:B------:R-:W-:Y:S01]  /*11240*/  UMOV UR45, 0x40000040 ;  /* 0x40000040002d7882 */ /* 0x000fe20000000000 */
[----:B------:R-:W-:Y:S01]  /*11250*/  UMOV UR49, 0x40000040 ;  /* 0x4000004000317882 */ /* 0x000fe20000000000 */
[----:B------:R-:W-:Y:S01]  /*11260*/  LOP3.LUT R4, R3, 0x10000, RZ, 0xfc, !PT ;  /* 0x0001000003047812 */ /* 0x000fe200078efcff */
[----:B------:R-:W-:Y:S01]  /*11270*/  ULOP3.LUT UR4, UR4, 0x10000, URZ, 0xfc, !UPT ;  /* 0x0001000004047892 */ /* 0x000fe2000f8efc3f */
[----:B------:R-:W-:Y:S01]  /*11280*/  IMAD.MOV.U32 R7, RZ, RZ, 0x40000040 ;  /* 0x40000040ff077424 */ /* 0x000fe200078e00ff */
[----:B------:R-:W-:Y:S01]  /*11290*/  UMOV UR53, 0x40000040 ;  /* 0x4000004000357882 */ /* 0x000fe20000000000 */
[----:B------:R-:W-:Y:S01]  /*112a0*/  P2R R12, PR, RZ, 0x1 ;  /* 0x00000001ff0c7803 */ /* 0x000fe20000000000 */
[----:B------:R-:W-:Y:S01]  /*112b0*/  IMAD R6, R194, 0xc00, R4 ;  /* 0x00000c00c2067824 */ /* 0x000fe200078e0204 */
[----:B------:R-:W-:Y:S01]  /*112c0*/  UIADD3 UR5, UR4, 0x2, URZ ;  /* 0x0000000204057890 */ /* 0x000fe2000fffe03f */
[----:B------:R-:W-:Y:S01]  /*112d0*/  R2UR UR55, R7 ;  /* 0x00000000073772ca */ /* 0x000fe200000e0000 */
[----:B------:R-:W-:Y:S01]  /*112e0*/  UMOV UR8, UR4 ;  /* 0x0000000400087c82 */ /* 0x000fe20008000000 */
[C---:B------:R-:W-:Y:S01]  /*112f0*/  VIADD R8, R6.reuse, 0x2 ;  /* 0x0000000206087836 */ /* 0x040fe20000000000 */
[----:B------:R-:W-:Y:S01]  /*11300*/  R2UR UR10, R6 ;  /* 0x00000000060a72ca */ /* 0x000fe200000e0000 */
[----:B------:R-:W-:Y:S01]  /*11310*/  IMAD.U32 R10, RZ, RZ, UR8 ;  /* 0x00000008ff0a7e24 */ /* 0x000fe2000f8e00ff */
[----:B------:R-:W-:Y:S01]  /*11320*/  UIADD3 UR40, UR4, 0x800, URZ ;  /* 0x0000080004287890 */ /* 0x000fe2000fffe03f */
[----:B------:R-:W-:Y:S01]  /*11330*/  BSSY B0, `(.L_x_594) ;  /* 0x00005b9000007945 */ /* 0x000fe20003800000 */
[----:B------:R-:W-:Y:S01]  /*11340*/  UIADD3 UR44, UR4, 0x802, URZ ;  /* 0x00000802042c7890 */ /* 0x000fe2000fffe03f */
[--C-:B------:R-:W-:Y:S01]  /*11350*/  IMAD.MOV.U32 R150, RZ, RZ, R151.reuse ;  /* 0x000000ffff967224 */ /* 0x100fe200078e0097 */
[----:B------:R0:W-:Y:S01]  /*11360*/  STL.64 [R1+0x40], R10 ;  /* 0x0000400a01007387 */ /* 0x0001e20000100a00 */
[----:B------:R-:W-:Y:S01]  /*11370*/  UIADD3 UR48, UR4, 0x804, URZ ;  /* 0x0000080404307890 */ /* 0x000fe2000fffe03f */
[--C-:B------:R-:W-:Y:S01]  /*11380*/  IMAD.MOV.U32 R148, RZ, RZ, R151.reuse ;  /* 0x000000ffff947224 */ /* 0x100fe200078e0097 */
[----:B------:R-:W-:Y:S01]  /*11390*/  UIADD3 UR52, UR4, 0x806, URZ ;  /* 0x0000080604347890 */ /* 0x000fe2000fffe03f */
[----:B------:R-:W-:Y:S01]  /*113a0*/  IMAD.MOV.U32 R147, RZ, RZ, R151 ;  /* 0x000000ffff937224 */ /* 0x000fe200078e0097 */
[----:B------:R-:W-:Y:S01]  /*113b0*/  ULDC UR56, c[0x0][0x9d8] ;  /* 0x0002760000387ab9 */ /* 0x000fe20000000800 */
[----:B------:R-:W-:Y:S01]  /*113c0*/  ULDC UR61, c[0x0][0x988] ;  /* 0x00026200003d7ab9 */ /* 0x000fe20000000800 */
[----:B------:R-:W-:Y:S01]  /*113d0*/  HGMMA.64x128x16.F32.BF16 R24, gdesc[UR8], RZ, !UPT, gsb0 ;  /* 0x01e00000081879f0 */ /* 0x000fe2000c0018ff */
[----:B------:R-:W-:Y:S01]  /*113e0*/  R2UR UR10, R8 ;  /* 0x00000000080a72ca */ /* 0x000fe200000e0000 */
[----:B------:R-:W-:Y:S01]  /*113f0*/  UMOV UR8, UR5 ;  /* 0x0000000500087c82 */ /* 0x000fe20008000000 */
[----:B------:R-:W-:Y:S01]  /*11400*/  R2UR UR11, R9 ;  /* 0x00000000090b72ca */ /* 0x000fe200000e0000 */
[----:B------:R-:W-:Y:S01]  /*11410*/  UMOV UR9, 0x40000040 ;  /* 0x4000004000097882 */ /* 0x000fe20000000000 */
[----:B------:R-:W-:Y:S01]  /*11420*/  VIADD R8, R6, 0x4 ;  /* 0x0000000406087836 */ /* 0x000fe20000000000 */
[----:B------:R-:W-:Y:S01]  /*11430*/  UIADD3 UR5, UR4, 0x4, URZ ;  /* 0x0000000404057890 */ /* 0x000fe2000fffe03f */
[----:B------:R-:W-:-:S02]  /*11440*/  IMAD.MOV.U32 R9, RZ, RZ, 0x40000040 ;  /* 0x40000040ff097424 */ /* 0x000fc400078e00ff */
[----:B0-----:R-:W-:Y:S02]  /*11450*/  IMAD.U32 R10, RZ, RZ, UR8 ;  /* 0x00000008ff0a7e24 */ /* 0x001fe4000f8e00ff */
[----:B------:R-:W-:Y:S02]  /*11460*/  IMAD.U32 R11, RZ, RZ, UR9 ;  /* 0x00000009ff0b7e24 */ /* 0x000fe4000f8e00ff */
[--C-:B------:R-:W-:Y:S02]  /*11470*/  IMAD.MOV.U32 R146, RZ, RZ, R151.reuse ;  /* 0x000000ffff927224 */ /* 0x100fe400078e0097 */
[--C-:B------:R-:W-:Y:S01]  /*11480*/  IMAD.MOV.U32 R145, RZ, RZ, R151.reuse ;  /* 0x000000ffff917224 */ /* 0x100fe200078e0097 */
[----:B------:R0:W-:Y:S01]  /*11490*/  STL.64 [R1+0x38], R10 ;  /* 0x0000380a01007387 */ /* 0x0001e20000100a00 */
[--C-:B------:R-:W-:Y:S02]  /*114a0*/  IMAD.MOV.U32 R144, RZ, RZ, R151.reuse ;  /* 0x000000ffff907224 */ /* 0x100fe400078e0097 */
[----:B-----5:R-:W-:-:S02]  /*114b0*/  IMAD.MOV.U32 R143, RZ, RZ, R151 ;  /* 0x000000ffff8f7224 */ /* 0x020fc400078e0097 */
        /* <DEDUP_REMOVED lines=31> */
[----:B------:R-:W-:Y:S01]  /*116b0*/  IMAD.MOV.U32 R90, RZ, RZ, R151 ;  /* 0x000000ffff5a7224 */ /* 0x000fe200078e0097 */
[----:B------:R-:W-:Y:S02]  /*116c0*/  WARPGROUP.DEPBAR.LE gsb0, 0x0 ;  /* 0x00008000000079c5 */ /* 0x000fe40000010000 */
[----:B------:R-:W-:-:S06]  /*116d0*/  WARPGROUP.ARRIVE ;  /* 0x00000000000079c5 */ /* 0x000fcc0000000000 */
[----:B------:R-:W-:Y:S01]  /*116e0*/  HGMMA.64x128x16.F32.BF16 R24, gdesc[UR8], R24, gsb0 ;  /* 0x01e00000081879f0 */ /* 0x000fe20008001818 */
[----:B------:R-:W-:Y:S01]  /*116f0*/  R2UR UR10, R8 ;  /* 0x00000000080a72ca */ /* 0x000fe200000e0000 */
[----:B------:R-:W-:Y:S01]  /*11700*/  UMOV UR8, UR5 ;  /* 0x0000000500087c82 */ /* 0x000fe20008000000 */
[----:B------:R-:W-:Y:S01]  /*11710*/  R2UR UR11, R9 ;  /* 0x00000000090b72ca */ /* 0x000fe200000e0000 */
[----:B------:R-:W-:Y:S01]  /*11720*/  UMOV UR9, 0x40000040 ;  /* 0x4000004000097882 */ /* 0x000fe20000000000 */
[----:B------:R-:W-:Y:S01]  /*11730*/  VIADD R8, R6, 0x6 ;  /* 0x0000000606087836 */ /* 0x000fe20000000000 */
[----:B------:R-:W-:Y:S01]  /*11740*/  UIADD3 UR5, UR4, 0x6, URZ ;  /* 0x0000000604057890 */ /* 0x000fe2000fffe03f */
[----:B------:R-:W-:Y:S02]  /*11750*/  IMAD.MOV.U32 R9, RZ, RZ, 0x40000040 ;  /* 0x40000040ff097424 */ /* 0x000fe400078e00ff */
[----:B0-----:R-:W-:Y:S02]  /*11760*/  IMAD.U32 R10, RZ, RZ, UR8 ;  /* 0x00000008ff0a7e24 */ /* 0x001fe4000f8e00ff */
[----:B------:R-:W-:-:S05]  /*11770*/  IMAD.U32 R11, RZ, RZ, UR9 ;  /* 0x00000009ff0b7e24 */ /* 0x000fca000f8e00ff */
[----:B------:R0:W-:Y:S01]  /*11780*/  STL.64 [R1+0x30], R10 ;  /* 0x0000300a01007387 */ /* 0x0001e20000100a00 */
        /* <DEDUP_REMOVED lines=49> */
[----:B0-----:R-:W-:Y:S01]  /*11aa0*/  IMAD.U32 R10, RZ, RZ, UR8 ;  /* 0x00000008ff0a7e24 */ /* 0x001fe2000f8e00ff */
[----:B------:R-:W-:Y:S01]  /*11ab0*/  ULDC UR4, c[0x0][0x9d8] ;  /* 0x0002760000047ab9 */ /* 0x000fe20000000800 */
        /* <DEDUP_REMOVED lines=10> */
[----:B------:R-:W-:Y:S01]  /*11b60*/  ULDC UR5, c[0x0][0x988] ;  /* 0x0002620000057ab9 */ /* 0x000fe20000000800 */
[----:B------:R-:W-:Y:S02]  /*11b70*/  IMAD.MOV.U32 R9, RZ, RZ, 0x40000040 ;  /* 0x40000040ff097424 */ /* 0x000fe400078e00ff */
[----:B0-----:R-:W-:Y:S01]  /*11b80*/  IMAD.U32 R10, RZ, RZ, UR8 ;  /* 0x00000008ff0a7e24 */ /* 0x001fe2000f8e00ff */
[----:B------:R-:W-:Y:S01]  /*11b90*/  R2UR UR42, R8 ;  /* 0x00000000082a72ca */ /* 0x000fe200000e0000 */
[----:B------:R-:W-:Y:S01]  /*11ba0*/  VIADD R8, R6, 0x802 ;  /* 0x0000080206087836 */ /* 0x000fe20000000000 */
[----:B------:R-:W-:Y:S01]  /*11bb0*/  R2UR UR43, R9 ;  /* 0x00000000092b72ca */ /* 0x000fe200000e0000 */
[----:B------:R-:W-:-:S02]  /*11bc0*/  IMAD.MOV.U32 R9, RZ, RZ, 0x40000040 ;  /* 0x40000040ff097424 */ /* 0x000fc400078e00ff */
[----:B------:R-:W-:Y:S01]  /*11bd0*/  IMAD.U32 R11, RZ, RZ, UR9 ;  /* 0x00000009ff0b7e24 */ /* 0x000fe2000f8e00ff */
[----:B------:R-:W-:Y:S01]  /*11be0*/  R2UR UR46, R8 ;  /* 0x00000000082e72ca */ /* 0x000fe200000e0000 */
[C---:B------:R-:W-:Y:S01]  /*11bf0*/  VIADD R8, R6.reuse, 0x804 ;  /* 0x0000080406087836 */ /* 0x040fe20000000000 */
[----:B------:R-:W-:Y:S01]  /*11c00*/  R2UR UR47, R9 ;  /* 0x00000000092f72ca */ /* 0x000fe200000e0000 */
[----:B------:R-:W-:Y:S01]  /*11c10*/  IMAD.MOV.U32 R9, RZ, RZ, 0x40000040 ;  /* 0x40000040ff097424 */ /* 0x000fe200078e00ff */
[----:B------:R0:W-:Y:S01]  /*11c20*/  STL.64 [R1], R10 ;  /* 0x0000000a01007387 */ /* 0x0001e20000100a00 */
[----:B------:R-:W-:Y:S01]  /*11c30*/  VIADD R6, R6, 0x806 ;  /* 0x0000080606067836 */ /* 0x000fe20000000000 */
[----:B------:R-:W-:Y:S02]  /*11c40*/  R2UR UR50, R8 ;  /* 0x00000000083272ca */ /* 0x000fe400000e0000 */
[----:B------:R-:W-:Y:S02]  /*11c50*/  R2UR UR51, R9 ;  /* 0x00000000093372ca */ /* 0x000fe400000e0000 */
[----:B------:R-:W-:-:S02]  /*11c60*/  R2UR UR54, R6 ;  /* 0x00000000063672ca */ /* 0x000fc400000e0000 */
[----:B------:R-:W-:-:S05]  /*11c70*/  IADD3 R6, R152, 0x80, -R225 ;  /* 0x0000008098067810 */ /* 0x000fca0007ffe8e1 */
[----:B------:R-:W-:-:S05]  /*11c80*/  IMAD R6, R149, -0x80, R6 ;  /* 0xffffff8095067824 */ /* 0x000fca00078e0206 */
[C---:B------:R-:W-:Y:S02]  /*11c90*/  ISETP.GT.AND P2, PT, R6.reuse, RZ, PT ;  /* 0x000000ff0600720c */ /* 0x040fe40003f44270 */
[C---:B------:R-:W-:Y:S02]  /*11ca0*/  ISETP.GT.AND P3, PT, R6.reuse, 0x1, PT ;  /* 0x000000010600780c */ /* 0x040fe40003f64270 */
[C---:B------:R-:W-:Y:S02]  /*11cb0*/  ISETP.GT.AND P4, PT, R6.reuse, 0x10, PT ;  /* 0x000000100600780c */ /* 0x040fe40003f84270 */
[C---:B------:R-:W-:Y:S02]  /*11cc0*/  ISETP.GT.AND P6, PT, R6.reuse, 0x8, PT ;  /* 0x000000080600780c */ /* 0x040fe40003fc4270 */
[----:B------:R-:W-:Y:S01]  /*11cd0*/  ISETP.GT.AND P5, PT, R6, 0x9, PT ;  /* 0x000000090600780c */ /* 0x000fe20003fa4270 */
        /* <DEDUP_REMOVED lines=17> */
[----:B0-----:R-:W-:Y:S01]  /*11df0*/  FMUL.FTZ R10, R25, UR4 ;  /* 0x00000004190a7c20 */ /* 0x001fe20008410000 */
        /* <DEDUP_REMOVED lines=33> */
[----:B------:R-:W-:Y:S01]  /*12010*/  FMUL.FTZ R52, R58, UR4 ;  /* 0x000000043a347c20 */ /* 0x000fe20008410000 */
        /* <DEDUP_REMOVED lines=10> */
[----:B------:R-:W2:Y:S01]  /*120c0*/  MUFU.TANH R20, R20 ;  /* 0x0000001400147308 */ /* 0x000ea20000002400 */
[----:B0-----:R-:W-:Y:S01]  /*120d0*/  FSEL R39, R14, -INF , P4 ;  /* 0xff8000000e277808 */ /* 0x001fe20002000000 */
[----:B------:R-:W-:Y:S01]  /*120e0*/  FMUL.FTZ R42, R50, UR4 ;  /* 0x00000004322a7c20 */ /* 0x000fe20008410000 */
[----:B------:R-:W-:Y:S01]  /*120f0*/  FMNMX.FTZ R14, R9, R10, !PT ;  /* 0x0000000a090e7209 */ /* 0x000fe20007810000 */
        /* <DEDUP_REMOVED lines=15> */
[----:B------:R-:W-:Y:S01]  /*121f0*/  FMNMX.FTZ R20, R31, R14, !PT ;  /* 0x0000000e1f147209 */ /* 0x000fe20007810000 */
        /* <DEDUP_REMOVED lines=9> */
[----:B------:R-:W-:Y:S01]  /*12290*/  FMNMX.FTZ R20, R35, R20, !PT ;  /* 0x0000001423147209 */ /* 0x000fe20007810000 */
[----:B------:R-:W-:-:S02]  /*122a0*/  FMUL.FTZ R84, R84, UR4 ;  /* 0x0000000454547c20 */ /* 0x000fc40008410000 */
[----:B------:R-:W0:Y:S01]  /*122b0*/  MUFU.TANH R24, R24 ;  /* 0x0000001800187308 */ /* 0x000e220000002400 */
[----:B-1----:R-:W-:Y:S02]  /*122c0*/  FSEL R5, R5, -INF , P3 ;  /* 0xff80000005057808 */ /* 0x002fe40001800000 */
[----:B------:R-:W-:Y:S02]  /*122d0*/  ISETP.GT.AND P3, PT, R6, 0x18, PT ;  /* 0x000000180600780c */ /* 0x000fe40003f64270 */
[----:B------:R-:W-:-:S03]  /*122e0*/  FMNMX.FTZ R20, R39, R20, !PT ;  /* 0x0000001427147209 */ /* 0x000fc60007810000 */
[----:B------:R-:W1:Y:S01]  /*122f0*/  MUFU.TANH R13, R13 ;  /* 0x0000000d000d7308 */ /* 0x000e620000002400 */
[----:B--2---:R-:W-:Y:S02]  /*12300*/  FSEL R11, R11, -INF , P6 ;  /* 0xff8000000b0b7808 */ /* 0x004fe40003000000 */
[----:B------:R-:W-:Y:S02]  /*12310*/  ISETP.GT.AND P6, PT, R6, 0x19, PT ;  /* 0x000000190600780c */ /* 0x000fe40003fc4270 */
[----:B------:R-:W-:-:S03]  /*12320*/  FMNMX.FTZ R20, R41, R20, !PT ;  /* 0x0000001429147209 */ /* 0x000fc60007810000 */
[----:B------:R-:W2:Y:S01]  /*12330*/  MUFU.TANH R26, R26 ;  /* 0x0000001a001a7308 */ /* 0x000ea20000002400 */
[----:B0-----:R-:W-:-:S04]  /*12340*/  FSEL R45, R24, -INF , P3 ;  /* 0xff800000182d7808 */ /* 0x001fc80001800000 */
[----:B------:R-:W-:-:S03]  /*12350*/  FMNMX.FTZ R20, R45, R20, !PT ;  /* 0x000000142d147209 */ /* 0x000fc60007810000 */
[----:B------:R-:W0:Y:S01]  /*12360*/  MUFU.TANH R15, R15 ;  /* 0x0000000f000f7308 */ /* 0x000e220000002400 */
[----:B-1----:R-:W-:Y:S02]  /*12370*/  FSEL R13, R13, -INF , P5 ;  /* 0xff8000000d0d7808 */ /* 0x002fe40002800000 */
[----:B------:R-:W-:-:S05]  /*12380*/  ISETP.GT.AND P5, PT, R6, 0x20, PT ;  /* 0x000000200600780c */ /* 0x000fca0003fa4270 */
[----:B------:R-:W1:Y:S01]  /*12390*/  MUFU.TANH R28, R28 ;  /* 0x0000001c001c7308 */ /* 0x000e620000002400 */
[----:B--2---:R-:W-:Y:S01]  /*123a0*/  FSEL R47, R26, -INF , P6 ;  /* 0xff8000001a2f7808 */ /* 0x004fe20003000000 */
[----:B------:R-:W-:-:S03]  /*123b0*/  FMUL.FTZ R26, R79, UR4 ;  /* 0x000000044f1a7c20 */ /* 0x000fc60008410000 */
[----:B------:R-:W-:Y:S01]  /*123c0*/  FMNMX.FTZ R24, R47, R20, !PT ;  /* 0x000000142f187209 */ /* 0x000fe20007810000 */
[----:B------:R-:W-:Y:S02]  /*123d0*/  FMUL.FTZ R20, R75, UR4 ;  /* 0x000000044b147c20 */ /* 0x000fe40008410000 */
        /* <DEDUP_REMOVED lines=78> */
[----:B------:R-:W-:Y:S01]  /*128c0*/  MUFU.TANH R60, R60 ;  /* 0x0000003c003c7308 */ /* 0x000fe20000002400 */
[----:B--2---:R-:W-:Y:S02]  /*128d0*/  FSEL R63, R56, -INF , P6 ;  /* 0xff800000383f7808 */ /* 0x004fe40003000000 */
[----:B------:R-:W-:-:S05]  /*128e0*/  ISETP.GT.AND P6, PT, R6, 0x58, PT ;  /* 0x000000580600780c */ /* 0x000fca0003fc4270 */
[----:B------:R-:W1:Y:S01]  /*128f0*/  MUFU.TANH R68, R68 ;  /* 0x0000004400447308 */ /* 0x000e620000002400 */
[----:B0-----:R-:W-:-:S04]  /*12900*/  FSEL R111, R64, -INF , P3 ;  /* 0xff800000406f7808 */ /* 0x001fc80001800000 */
[----:B------:R-:W-:-:S03]  /*12910*/  FMNMX.FTZ R24, R111, R24, !PT ;  /* 0x000000186f187209 */ /* 0x000fc60007810000 */
[----:B------:R-:W0:Y:S08]  /*12920*/  MUFU.TANH R88, R88 ;  /* 0x0000005800587308 */ /* 0x000e300000002400 */
[----:B------:R2:W3:Y:S01]  /*12930*/  MUFU.TANH R7, R69 ;  /* 0x0000004500077308 */ /* 0x0004e20000002400 */
[----:B-1----:R-:W-:-:S04]  /*12940*/  FSEL R113, R68, -INF , P6 ;  /* 0xff80000044717808 */ /* 0x002fc80003000000 */
[----:B------:R-:W-:-:S03]  /*12950*/  FMNMX.FTZ R24, R113, R24, !PT ;  /* 0x0000001871187209 */ /* 0x000fc60007810000 */
[----:B------:R-:W1:Y:S01]  /*12960*/  MUFU.TANH R89, R89 ;  /* 0x0000005900597308 */ /* 0x000e620000002400 */
[----:B--2---:R-:W-:Y:S02]  /*12970*/  FSEL R69, R60, -INF , P5 ;  /* 0xff8000003c457808 */ /* 0x004fe40002800000 */
[----:B------:R-:W-:Y:S02]  /*12980*/  ISETP.GT.AND P5, PT, R6, 0x59, PT ;  /* 0x000000590600780c */ /* 0x000fe40003fa4270 */
[----:B0-----:R-:W-:Y:S01]  /*12990*/  FSEL R71, R88, -INF , P4 ;  /* 0xff80000058477808 */ /* 0x001fe20002000000 */
[----:B------:R-:W-:Y:S01]  /*129a0*/  IMAD.MOV.U32 R88, RZ, RZ, R151 ;  /* 0x000000ffff587224 */ /* 0x000fe200078e0097 */
[----:B------:R-:W-:Y:S01]  /*129b0*/  ISETP.GT.AND P4, PT, R6, 0x60, PT ;  /* 0x000000600600780c */ /* 0x000fe20003f84270 */
[----:B------:R-:W0:Y:S01]  /*129c0*/  MUFU.TANH R117, R117 ;  /* 0x0000007500757308 */ /* 0x000e220000002400 */
[----:B---3--:R-:W-:Y:S01]  /*129d0*/  FSEL R115, R7, -INF , P5 ;  /* 0xff80000007737808 */ /* 0x008fe20002800000 */
[----:B------:R-:W-:-:S03]  /*129e0*/  FMUL.FTZ R7, R85, UR4 ;  /* 0x0000000455077c20 */ /* 0x000fc60008410000 */
[----:B------:R-:W-:-:S03]  /*129f0*/  FMNMX.FTZ R24, R115, R24, !PT ;  /* 0x0000001873187209 */ /* 0x000fc60007810000 */
[----:B------:R-:W2:Y:S01]  /*12a00*/  MUFU.TANH R66, R66 ;  /* 0x0000004200427308 */ /* 0x000ea20000002400 */
[----:B-1----:R-:W-:Y:S02]  /*12a10*/  FSEL R75, R89, -INF , P3 ;  /* 0xff800000594b7808 */ /* 0x002fe40001800000 */
[----:B------:R-:W-:-:S05]  /*12a20*/  ISETP.GT.AND P3, PT, R6, 0x61, PT ;  /* 0x000000610600780c */ /* 0x000fca0003f64270 */
[----:B------:R-:W1:Y:S01]  /*12a30*/  MUFU.TANH R119, R119 ;  /* 0x0000007700777308 */ /* 0x000e620000002400 */
[----:B0-----:R-:W-:-:S04]  /*12a40*/  FSEL R117, R117, -INF , P4 ;  /* 0xff80000075757808 */ /* 0x001fc80002000000 */
[----:B------:R-:W-:-:S03]  /*12a50*/  FMNMX.FTZ R24, R117, R24, !PT ;  /* 0x0000001875187209 */ /* 0x000fc60007810000 */
[----:B------:R-:W-:Y:S01]  /*12a60*/  MUFU.TANH R70, R70 ;  /* 0x0000004600467308 */ /* 0x000fe20000002400 */
[----:B--2---:R-:W-:Y:S02]  /*12a70*/  FSEL R73, R66, -INF , P2 ;  /* 0xff80000042497808 */ /* 0x004fe40001000000 */
[----:B------:R-:W-:-:S05]  /*12a80*/  ISETP.GT.AND P2, PT, R6, 0x68, PT ;  /* 0x000000680600780c */ /* 0x000fca0003f44270 */
[----:B------:R-:W0:Y:S01]  /*12a90*/  MUFU.TANH R76, R76 ;  /* 0x0000004c004c7308 */ /* 0x000e220000002400 */
[----:B-1----:R-:W-:-:S04]  /*12aa0*/  FSEL R119, R119, -INF , P3 ;  /* 0xff80000077777808 */ /* 0x002fc80001800000 */
[----:B------:R-:W-:-:S03]  /*12ab0*/  FMNMX.FTZ R24, R119, R24, !PT ;  /* 0x0000001877187209 */ /* 0x000fc60007810000 */
[----:B------:R-:W-:Y:S08]  /*12ac0*/  MUFU.TANH R8, R8 ;  /* 0x0000000800087308 */ /* 0x000ff00000002400 */
[----:B------:R1:W2:Y:S01]  /*12ad0*/  MUFU.TANH R123, R77 ;  /* 0x0000004d007b7308 */ /* 0x0002a20000002400 */
[----:B0-----:R-:W-:-:S04]  /*12ae0*/  FSEL R121, R76, -INF , P2 ;  /* 0xff8000004c797808 */ /* 0x001fc80001000000 */
[----:B------:R-:W-:-:S03]  /*12af0*/  FMNMX.FTZ R24, R121, R24, !PT ;  /* 0x0000001879187209 */ /* 0x000fc60007810000 */
[----:B------:R-:W0:Y:S01]  /*12b00*/  MUFU.TANH R14, R14 ;  /* 0x0000000e000e7308 */ /* 0x000e220000002400 */
[----:B-1----:R-:W-:Y:S02]  /*12b10*/  FSEL R77, R70, -INF , P6 ;  /* 0xff800000464d7808 */ /* 0x002fe40003000000 */
[----:B------:R-:W-:-:S05]  /*12b20*/  ISETP.GT.AND P6, PT, R6, 0x69, PT ;  /* 0x000000690600780c */ /* 0x000fca0003fc4270 */
[----:B------:R-:W-:Y:S01]  /*12b30*/  MUFU.TANH R80, R80 ;  /* 0x0000005000507308 */ /* 0x000fe20000002400 */
[----:B--2---:R-:W-:-:S04]  /*12b40*/  FSEL R123, R123, -INF , P6 ;  /* 0xff8000007b7b7808 */ /* 0x004fc80003000000 */
[----:B------:R-:W-:-:S03]  /*12b50*/  FMNMX.FTZ R24, R123, R24, !PT ;  /* 0x000000187b187209 */ /* 0x000fc60007810000 */
[----:B------:R-:W1:Y:S01]  /*12b60*/  MUFU.TANH R20, R20 ;  /* 0x0000001400147308 */ /* 0x000e620000002400 */
[----:B0-----:R-:W-:Y:S02]  /*12b70*/  FSEL R85, R14, -INF , P4 ;  /* 0xff8000000e557808 */ /* 0x001fe40002000000 */
[----:B------:R-:W-:-:S05]  /*12b80*/  ISETP.GT.AND P4, PT, R6, 0x71, PT ;  /* 0x000000710600780c */ /* 0x000fca0003f84270 */
[----:B------:R0:W2:Y:S08]  /*12b90*/  MUFU.TANH R127, R81 ;  /* 0x00000051007f7308 */ /* 0x0000b00000002400 */
[----:B------:R-:W3:Y:S01]  /*12ba0*/  MUFU.TANH R78, R78 ;  /* 0x0000004e004e7308 */ /* 0x000ee20000002400 */
[----:B0-----:R-:W-:Y:S01]  /*12bb0*/  FSEL R81, R8, -INF , P5 ;  /* 0xff80000008517808 */ /* 0x001fe20002800000 */
[----:B------:R-:W-:Y:S01]  /*12bc0*/  IMAD.U32 R8, RZ, RZ, UR5 ;  /* 0x00000005ff087e24 */ /* 0x000fe2000f8e00ff */
[----:B------:R-:W-:-:S02]  /*12bd0*/  ISETP.GT.AND P5, PT, R6, 0x70, PT ;  /* 0x000000700600780c */ /* 0x000fc40003fa4270 */
[----:B-1----:R-:W-:Y:S01]  /*12be0*/  FSEL R89, R20, -INF , P3 ;  /* 0xff80000014597808 */ /* 0x002fe20001800000 */
[----:B------:R-:W-:Y:S01]  /*12bf0*/  FMUL.FTZ R20, R82, UR4 ;  /* 0x0000000452147c20 */ /* 0x000fe20008410000 */
[----:B------:R-:W-:Y:S01]  /*12c00*/  FSEL R125, R80, -INF , P5 ;  /* 0xff800000507d7808 */ /* 0x000fe20002800000 */
[----:B------:R-:W0:Y:S01]  /*12c10*/  MUFU.TANH R84, R84 ;  /* 0x0000005400547308 */ /* 0x000e220000002400 */
[----:B------:R-:W-:Y:S02]  /*12c20*/  ISETP.GT.AND P3, PT, R6, 0x78, PT ;  /* 0x000000780600780c */ /* 0x000fe40003f64270 */
[----:B--2---:R-:W-:Y:S02]  /*12c30*/  FSEL R127, R127, -INF , P4 ;  /* 0xff8000007f7f7808 */ /* 0x004fe40002000000 */
[----:B------:R-:W-:-:S03]  /*12c40*/  FMNMX.FTZ R24, R125, R24, !PT ;  /* 0x000000187d187209 */ /* 0x000fc60007810000 */
[----:B------:R-:W1:Y:S01]  /*12c50*/  MUFU.TANH R7, R7 ;  /* 0x0000000700077308 */ /* 0x000e620000002400 */
[----:B---3--:R-:W-:Y:S02]  /*12c60*/  FSEL R91, R78, -INF , P2 ;  /* 0xff8000004e5b7808 */ /* 0x008fe40001000000 */
[----:B------:R-:W-:Y:S02]  /*12c70*/  ISETP.GT.AND P2, PT, R6, 0x79, PT ;  /* 0x000000790600780c */ /* 0x000fe40003f44270 */
[----:B------:R-:W-:-:S03]  /*12c80*/  FMNMX.FTZ R24, R127, R24, !PT ;  /* 0x000000187f187209 */ /* 0x000fc60007810000 */
[----:B------:R-:W2:Y:S01]  /*12c90*/  MUFU.TANH R26, R26 ;  /* 0x0000001a001a7308 */ /* 0x000ea20000002400 */
[----:B0-----:R-:W-:-:S04]  /*12ca0*/  FSEL R131, R84, -INF , P3 ;  /* 0xff80000054837808 */ /* 0x001fc80001800000 */
[----:B------:R-:W-:-:S03]  /*12cb0*/  FMNMX.FTZ R24, R131, R24, !PT ;  /* 0x0000001883187209 */ /* 0x000fc60007810000 */
[----:B------:R-:W0:Y:S01]  /*12cc0*/  MUFU.TANH R20, R20 ;  /* 0x0000001400147308 */ /* 0x000e220000002400 */
[----:B-1----:R-:W-:-:S04]  /*12cd0*/  FSEL R129, R7, -INF , P2 ;  /* 0xff80000007817808 */ /* 0x002fc80001000000 */
[----:B------:R-:W-:-:S05]  /*12ce0*/  FMNMX.FTZ R24, R129, R24, !PT ;  /* 0x0000001881187209 */ /* 0x000fca0007810000 */
[----:B------:R-:W1:Y:S02]  /*12cf0*/  SHFL.BFLY PT, R7, R24, 0x2, 0x1f ;  /* 0x0c401f0018077f89 */ /* 0x000e6400000e0000 */
[----:B-1----:R-:W-:Y:S01]  /*12d00*/  FMNMX.FTZ R14, R24, R7, !PT ;  /* 0x00000007180e7209 */ /* 0x002fe20007810000 */
[----:B------:R-:W-:-:S04]  /*12d10*/  FMUL.FTZ R24, R83, UR4 ;  /* 0x0000000453187c20 */ /* 0x000fc80008410000 */
[----:B------:R-:W1:Y:S02]  /*12d20*/  SHFL.BFLY PT, R7, R14, 0x1, 0x1f ;  /* 0x0c201f000e077f89 */ /* 0x000e6400000e0000 */
[----:B------:R-:W3:Y:S01]  /*12d30*/  MUFU.TANH R24, R24 ;  /* 0x0000001800187308 */ /* 0x000ee20000002400 */
[----:B-1----:R-:W-:Y:S01]  /*12d40*/  FMNMX.FTZ R7, R14, R7, !PT ;  /* 0x000000070e077209 */ /* 0x002fe20007810000 */
[----:B------:R-:W-:-:S03]  /*12d50*/  FMUL.FTZ R14, R86, UR4 ;  /* 0x00000004560e7c20 */ /* 0x000fc60008410000 */
[C---:B------:R-:W-:Y:S01]  /*12d60*/  FSETP.NEU.FTZ.AND P0, PT, R7.reuse, -INF , PT ;  /* 0xff8000000700780b */ /* 0x040fe20003f1d000 */
[-C--:B------:R-:W-:Y:S02]  /*12d70*/  FMUL.FTZ R6, R7, R8.reuse ;  /* 0x0000000807067220 */ /* 0x080fe40000410000 */
[----:B------:R-:W1:Y:S03]  /*12d80*/  MUFU.TANH R14, R14 ;  /* 0x0000000e000e7308 */ /* 0x000e660000002400 */
[----:B------:R-:W-:Y:S02]  /*12d90*/  FSEL R6, R6, RZ, P0 ;  /* 0x000000ff06067208 */ /* 0x000fe40000000000 */
[----:B------:R-:W-:Y:S01]  /*12da0*/  ISETP.NE.AND P0, PT, R12, RZ, PT ;  /* 0x000000ff0c00720c */ /* 0x000fe20003f05270 */
[----:B------:R-:W-:Y:S02]  /*12db0*/  FMUL.FTZ R12, R87, UR4 ;  /* 0x00000004570c7c20 */ /* 0x000fe40008410000 */
[-CC-:B------:R-:W-:Y:S01]  /*12dc0*/  FFMA.FTZ R79, R10, R8.reuse, -R6.reuse ;  /* 0x000000080a4f7223 */ /* 0x180fe20000010806 */
[----:B------:R-:W-:Y:S01]  /*12dd0*/  FMNMX.FTZ R10, R3, R5, !PT ;  /* 0x00000005030a7209 */ /* 0x000fe20007810000 */
[-CC-:B------:R-:W-:Y:S01]  /*12de0*/  FFMA.FTZ R182, R31, R8.reuse, -R6.reuse ;  /* 0x000000081fb67223 */ /* 0x180fe20000010806 */
[-CC-:B------:R-:W-:Y:S01]  /*12df0*/  FFMA.FTZ R31, R35, R8.reuse, -R6.reuse ;  /* 0x00000008231f7223 */ /* 0x180fe20000010806 */
[--C-:B------:R-:W-:Y:S01]  /*12e00*/  FFMA.FTZ R35, R41, R8, -R6.reuse ;  /* 0x0000000829237223 */ /* 0x100fe20000010806 */
[----:B------:R-:W-:Y:S01]  /*12e10*/  FMNMX.FTZ R10, R11, R10, !PT ;  /* 0x0000000a0b0a7209 */ /* 0x000fe20007810000 */
[----:B------:R-:W4:Y:S01]  /*12e20*/  MUFU.TANH R12, R12 ;  /* 0x0000000c000c7308 */ /* 0x000f220000002400 */
[-CC-:B------:R-:W-:Y:S01]  /*12e30*/  FFMA.FTZ R41, R61, R8.reuse, -R6.reuse ;  /* 0x000000083d297223 */ /* 0x180fe20000010806 */
[----:B--2---:R-:W-:Y:S01]  /*12e40*/  FSEL R61, R26, -INF , P6 ;  /* 0xff8000001a3d7808 */ /* 0x004fe20003000000 */
[--C-:B------:R-:W-:Y:S01]  /*12e50*/  FFMA.FTZ R178, R45, R8, -R6.reuse ;  /* 0x000000082db27223 */ /* 0x100fe20000010806 */
[----:B------:R-:W-:Y:S01]  /*12e60*/  FMNMX.FTZ R10, R13, R10, !PT ;  /* 0x0000000a0d0a7209 */ /* 0x000fe20007810000 */
[-CC-:B------:R-:W-:Y:S01]  /*12e70*/  FFMA.FTZ R45, R67, R8.reuse, -R6.reuse ;  /* 0x00000008432d7223 */ /* 0x180fe20000010806 */
[----:B0-----:R-:W-:Y:S01]  /*12e80*/  FSEL R67, R20, -INF , P5 ;  /* 0xff80000014437808 */ /* 0x001fe20002800000 */
[--C-:B------:R-:W-:Y:S01]  /*12e90*/  FFMA.FTZ R168, R93, R8, -R6.reuse ;  /* 0x000000085da87223 */ /* 0x100fe20000010806 */
[----:B------:R-:W-:Y:S01]  /*12ea0*/  FMNMX.FTZ R10, R15, R10, !PT ;  /* 0x0000000a0f0a7209 */ /* 0x000fe20007810000 */
[-CC-:B------:R-:W-:Y:S01]  /*12eb0*/  FFMA.FTZ R176, R39, R8.reuse, -R6.reuse ;  /* 0x0000000827b07223 */ /* 0x180fe20000010806 */
[----:B---3--:R-:W-:Y:S01]  /*12ec0*/  FSEL R93, R24, -INF , P4 ;  /* 0xff800000185d7808 */ /* 0x008fe20002000000 */
[--C-:B------:R-:W-:Y:S01]  /*12ed0*/  FFMA.FTZ R39, R47, R8, -R6.reuse ;  /* 0x000000082f277223 */ /* 0x100fe20000010806 */
[----:B------:R-:W-:Y:S01]  /*12ee0*/  FMNMX.FTZ R10, R21, R10, !PT ;  /* 0x0000000a150a7209 */ /* 0x000fe20007810000 */
[-CC-:B------:R-:W-:Y:S01]  /*12ef0*/  FFMA.FTZ R47, R95, R8.reuse, -R6.reuse ;  /* 0x000000085f2f7223 */ /* 0x180fe20000010806 */
[----:B-1----:R-:W-:Y:S01]  /*12f00*/  FSEL R95, R14, -INF , P3 ;  /* 0xff8000000e5f7808 */ /* 0x002fe20001800000 */
[--C-:B------:R-:W-:Y:S01]  /*12f10*/  FFMA.FTZ R170, R97, R8, -R6.reuse ;  /* 0x0000000861aa7223 */ /* 0x100fe20000010806 */
[----:B------:R-:W-:Y:S01]  /*12f20*/  FMNMX.FTZ R10, R25, R10, !PT ;  /* 0x0000000a190a7209 */ /* 0x000fe20007810000 */
[--C-:B------:R-:W-:Y:S01]  /*12f30*/  FFMA.FTZ R180, R9, R8, -R6.reuse ;  /* 0x0000000809b47223 */ /* 0x100fe20000010806 */
[----:B----4-:R-:W-:Y:S01]  /*12f40*/  FSEL R97, R12, -INF , P2 ;  /* 0xff8000000c617808 */ /* 0x010fe20001000000 */
[----:B------:R-:W-:Y:S01]  /*12f50*/  MUFU.EX2 R79, R79 ;  /* 0x0000004f004f7308 */ /* 0x000fe20000000800 */
[----:B------:R-:W-:Y:S01]  /*12f60*/  FMNMX.FTZ R10, R27, R10, !PT ;  /* 0x0000000a1b0a7209 */ /* 0x000fe20007810000 */
[-CC-:B------:R-:W-:Y:S01]  /*12f70*/  FFMA.FTZ R172, R59, R8.reuse, -R6.reuse ;  /* 0x000000083bac7223 */ /* 0x180fe20000010806 */
[-CC-:B------:R-:W-:Y:S01]  /*12f80*/  FFMA.FTZ R174, R65, R8.reuse, -R6.reuse ;  /* 0x0000000841ae7223 */ /* 0x180fe20000010806 */
[--C-:B------:R-:W-:Y:S01]  /*12f90*/  FFMA.FTZ R59, R99, R8, -R6.reuse ;  /* 0x00000008633b7223 */ /* 0x100fe20000010806 */
[----:B------:R-:W-:Y:S01]  /*12fa0*/  FMNMX.FTZ R10, R29, R10, !PT ;  /* 0x0000000a1d0a7209 */ /* 0x000fe20007810000 */
[-CC-:B------:R-:W-:Y:S01]  /*12fb0*/  FFMA.FTZ R152, R103, R8.reuse, -R6.reuse ;  /* 0x0000000867987223 */ /* 0x180fe20000010806 */
[--C-:B------:R-:W-:Y:S01]  /*12fc0*/  FFMA.FTZ R65, R101, R8, -R6.reuse ;  /* 0x0000000865417223 */ /* 0x100fe20000010806 */
[----:B------:R-:W0:Y:S01]  /*12fd0*/  MUFU.EX2 R180, R180 ;  /* 0x000000b400b47308 */ /* 0x000e220000000800 */
[----:B------:R-:W-:Y:S01]  /*12fe0*/  FMNMX.FTZ R10, R33, R10, !PT ;  /* 0x0000000a210a7209 */ /* 0x000fe20007810000 */
[-CC-:B------:R-:W-:Y:S01]  /*12ff0*/  FFMA.FTZ R154, R105, R8.reuse, -R6.reuse ;  /* 0x00000008699a7223 */ /* 0x180fe20000010806 */
[-CC-:B------:R-:W-:Y:S01]  /*13000*/  FFMA.FTZ R83, R107, R8.reuse, -R6.reuse ;  /* 0x000000086b537223 */ /* 0x180fe20000010806 */
[--C-:B------:R-:W-:Y:S01]  /*13010*/  FFMA.FTZ R156, R109, R8, -R6.reuse ;  /* 0x000000086d9c7223 */ /* 0x100fe20000010806 */
[----:B------:R-:W-:Y:S01]  /*13020*/  FMNMX.FTZ R10, R37, R10, !PT ;  /* 0x0000000a250a7209 */ /* 0x000fe20007810000 */
[-CC-:B------:R-:W-:Y:S01]  /*13030*/  FFMA.FTZ R87, R111, R8.reuse, -R6.reuse ;  /* 0x000000086f577223 */ /* 0x180fe20000010806 */
[--C-:B------:R-:W-:Y:S01]  /*13040*/  FFMA.FTZ R158, R113, R8, -R6.reuse ;  /* 0x00000008719e7223 */ /* 0x100fe20000010806 */
[----:B------:R-:W1:Y:S01]  /*13050*/  MUFU.EX2 R182, R182 ;  /* 0x000000b600b67308 */ /* 0x000e620000000800 */
[----:B------:R-:W-:Y:S01]  /*13060*/  FMNMX.FTZ R10, R43, R10, !PT ;  /* 0x0000000a2b0a7209 */ /* 0x000fe20007810000 */
[-CC-:B------:R-:W-:Y:S01]  /*13070*/  FFMA.FTZ R99, R115, R8.reuse, -R6.reuse ;  /* 0x0000000873637223 */ /* 0x180fe20000010806 */
[-CC-:B------:R-:W-:Y:S01]  /*13080*/  FFMA.FTZ R160, R117, R8.reuse, -R6.reuse ;  /* 0x0000000875a07223 */ /* 0x180fe20000010806 */
[--C-:B------:R-:W-:Y:S01]  /*13090*/  FFMA.FTZ R101, R119, R8, -R6.reuse ;  /* 0x0000000877657223 */ /* 0x100fe20000010806 */
[----:B------:R-:W-:Y:S01]  /*130a0*/  FMNMX.FTZ R10, R49, R10, !PT ;  /* 0x0000000a310a7209 */ /* 0x000fe20007810000 */
[-CC-:B------:R-:W-:Y:S01]  /*130b0*/  FFMA.FTZ R162, R121, R8.reuse, -R6.reuse ;  /* 0x0000000879a27223 */ /* 0x180fe20000010806 */
[--C-:B------:R-:W-:Y:S01]  /*130c0*/  FFMA.FTZ R103, R123, R8, -R6.reuse ;  /* 0x000000087b677223 */ /* 0x100fe20000010806 */
[----:B------:R-:W2:Y:S01]  /*130d0*/  MUFU.EX2 R31, R31 ;  /* 0x0000001f001f7308 */ /* 0x000ea20000000800 */
[----:B------:R-:W-:Y:S01]  /*130e0*/  FMNMX.FTZ R10, R51, R10, !PT ;  /* 0x0000000a330a7209 */ /* 0x000fe20007810000 */
[-CC-:B------:R-:W-:Y:S01]  /*130f0*/  FFMA.FTZ R164, R125, R8.reuse, -R6.reuse ;  /* 0x000000087da47223 */ /* 0x180fe20000010806 */
[-CC-:B------:R-:W-:Y:S01]  /*13100*/  FFMA.FTZ R105, R127, R8.reuse, -R6.reuse ;  /* 0x000000087f697223 */ /* 0x180fe20000010806 */
[--C-:B------:R-:W-:Y:S01]  /*13110*/  FFMA.FTZ R166, R131, R8, -R6.reuse ;  /* 0x0000000883a67223 */ /* 0x100fe20000010806 */
[----:B------:R-:W-:Y:S01]  /*13120*/  FMNMX.FTZ R10, R53, R10, !PT ;  /* 0x0000000a350a7209 */ /* 0x000fe20007810000 */
[----:B------:R-:W-:Y:S01]  /*13130*/  FFMA.FTZ R107, R129, R8, -R6 ;  /* 0x00000008816b7223 */ /* 0x000fe20000010806 */
[--C-:B------:R-:W-:Y:S01]  /*13140*/  IMAD.MOV.U32 R131, RZ, RZ, R151.reuse ;  /* 0x000000ffff837224 */ /* 0x100fe200078e0097 */
[----:B------:R-:W3:Y:S01]  /*13150*/  MUFU.EX2 R176, R176 ;  /* 0x000000b000b07308 */ /* 0x000ee20000000800 */
[----:B------:R-:W-:Y:S01]  /*13160*/  FMNMX.FTZ R10, R55, R10, !PT ;  /* 0x0000000a370a7209 */ /* 0x000fe20007810000 */
[----:B------:R-:W-:-:S02]  /*13170*/  IMAD.MOV.U32 R129, RZ, RZ, R151 ;  /* 0x000000ffff817224 */ /* 0x000fc400078e0097 */
[--C-:B------:R-:W-:Y:S01]  /*13180*/  IMAD.MOV.U32 R127, RZ, RZ, R151.reuse ;  /* 0x000000ffff7f7224 */ /* 0x100fe200078e0097 */
[----:B------:R-:W-:Y:S01]  /*13190*/  FMNMX.FTZ R10, R57, R10, !PT ;  /* 0x0000000a390a7209 */ /* 0x000fe20007810000 */
[--C-:B------:R-:W-:Y:S02]  /*131a0*/  IMAD.MOV.U32 R125, RZ, RZ, R151.reuse ;  /* 0x000000ffff7d7224 */ /* 0x100fe400078e0097 */
[----:B------:R-:W4:Y:S01]  /*131b0*/  MUFU.EX2 R35, R35 ;  /* 0x0000002300237308 */ /* 0x000f220000000800 */
[----:B------:R-:W-:Y:S01]  /*131c0*/  FMNMX.FTZ R10, R63, R10, !PT ;  /* 0x0000000a3f0a7209 */ /* 0x000fe20007810000 */
[--C-:B------:R-:W-:Y:S02]  /*131d0*/  IMAD.MOV.U32 R123, RZ, RZ, R151.reuse ;  /* 0x000000ffff7b7224 */ /* 0x100fe400078e0097 */
[--C-:B------:R-:W-:Y:S01]  /*131e0*/  IMAD.MOV.U32 R121, RZ, RZ, R151.reuse ;  /* 0x000000ffff797224 */ /* 0x100fe200078e0097 */
[----:B------:R-:W-:Y:S01]  /*131f0*/  FMNMX.FTZ R10, R69, R10, !PT ;  /* 0x0000000a450a7209 */ /* 0x000fe20007810000 */
[----:B------:R-:W-:-:S02]  /*13200*/  IMAD.MOV.U32 R119, RZ, RZ, R151 ;  /* 0x000000ffff777224 */ /* 0x000fc400078e0097 */
[----:B------:R-:W4:Y:S01]  /*13210*/  MUFU.EX2 R178, R178 ;  /* 0x000000b200b27308 */ /* 0x000f220000000800 */
[----:B------:R-:W-:Y:S01]  /*13220*/  FMNMX.FTZ R10, R71, R10, !PT ;  /* 0x0000000a470a7209 */ /* 0x000fe20007810000 */
[--C-:B------:R-:W-:Y:S02]  /*13230*/  IMAD.MOV.U32 R117, RZ, RZ, R151.reuse ;  /* 0x000000ffff757224 */ /* 0x100fe400078e0097 */
[--C-:B------:R-:W-:Y:S01]  /*13240*/  IMAD.MOV.U32 R115, RZ, RZ, R151.reuse ;  /* 0x000000ffff737224 */ /* 0x100fe200078e0097 */
[----:B------:R-:W-:Y:S01]  /*13250*/  FMNMX.FTZ R10, R73, R10, !PT ;  /* 0x0000000a490a7209 */ /* 0x000fe20007810000 */
[--C-:B------:R-:W-:Y:S02]  /*13260*/  IMAD.MOV.U32 R113, RZ, RZ, R151.reuse ;  /* 0x000000ffff717224 */ /* 0x100fe400078e0097 */
[----:B------:R-:W4:Y:S01]  /*13270*/  MUFU.EX2 R39, R39 ;  /* 0x0000002700277308 */ /* 0x000f220000000800 */
[----:B------:R-:W-:Y:S01]  /*13280*/  FMNMX.FTZ R10, R75, R10, !PT ;  /* 0x0000000a4b0a7209 */ /* 0x000fe20007810000 */
[----:B------:R-:W-:-:S02]  /*13290*/  IMAD.MOV.U32 R111, RZ, RZ, R151 ;  /* 0x000000ffff6f7224 */ /* 0x000fc400078e0097 */
[----:B------:R-:W-:Y:S01]  /*132a0*/  IMAD.MOV.U32 R109, RZ, RZ, R151 ;  /* 0x000000ffff6d7224 */ /* 0x000fe200078e0097 */
        /* <DEDUP_REMOVED lines=55> */
[----:B------:R-:W-:Y:S01]  /*13620*/  FADD.FTZ R34, R178, R3 ;  /* 0x00000003b2227221 */ /* 0x000fe20000010000 */
        /* <DEDUP_REMOVED lines=19> */
[-CC-:B------:R-:W-:Y:S01]  /*13760*/  FFMA.FTZ R67, R67, R8.reuse, -R24.reuse ;  /* 0x0000000843437223 */ /* 0x180fe20000010818 */
[-CC-:B------:R-:W-:Y:S01]  /*13770*/  FFMA.FTZ R93, R93, R8.reuse, -R24.reuse ;  /* 0x000000085d5d7223 */ /* 0x180fe20000010818 */
[-CC-:B------:R-:W-:Y:S01]  /*13780*/  FFMA.FTZ R95, R95, R8.reuse, -R24.reuse ;  /* 0x000000085f5f7223 */ /* 0x180fe20000010818 */
[----:B------:R-:W1:Y:S01]  /*13790*/  MUFU.EX2 R12, R12 ;  /* 0x0000000c000c7308 */ /* 0x000e620000000800 */
[----:B--2---:R-:W-:Y:S01]  /*137a0*/  FADD.FTZ R36, R10, R3 ;  /* 0x000000030a247221 */ /* 0x004fe20000010000 */
[----:B------:R-:W-:Y:S01]  /*137b0*/  FFMA.FTZ R97, R97, R8, -R24 ;  /* 0x0000000861617223 */ /* 0x000fe20000010818 */
[----:B------:R-:W-:Y:S01]  /*137c0*/  F2FP.BF16.F32.PACK_AB R181, R6, R181 ;  /* 0x000000b506b5723e */ /* 0x000fe200000010ff */
[----:B------:R-:W-:Y:S01]  /*137d0*/  IMAD.MOV.U32 R85, RZ, RZ, 0x3f800000 ;  /* 0x3f800000ff557424 */ /* 0x000fe200078e00ff */
[----:B------:R-:W-:-:S02]  /*137e0*/  F2FP.BF16.F32.PACK_AB R183, R10, R183 ;  /* 0x000000b70ab7723e */ /* 0x000fc400000010ff */
[----:B------:R-:W-:Y:S01]  /*137f0*/  F2FP.BF16.F32.PACK_AB R180, R79, R180 ;  /* 0x000000b44fb4723e */ /* 0x000fe200000010ff */
[----:B------:R-:W2:Y:S01]  /*13800*/  MUFU.EX2 R179, R179 ;  /* 0x000000b300b37308 */ /* 0x000ea20000000800 */
[----:B0-----:R-:W-:Y:S01]  /*13810*/  FADD.FTZ R3, R177, R36 ;  /* 0x00000024b1037221 */ /* 0x001fe20000010000 */
[----:B------:R-:W-:Y:S02]  /*13820*/  F2FP.BF16.F32.PACK_AB R182, R31, R182 ;  /* 0x000000b61fb6723e */ /* 0x000fe400000010ff */
[----:B------:R-:W-:Y:S02]  /*13830*/  F2FP.BF16.F32.PACK_AB R176, R35, R176 ;  /* 0x000000b023b0723e */ /* 0x000fe400000010ff */
[----:B------:R-:W-:Y:S02]  /*13840*/  F2FP.BF16.F32.PACK_AB R178, R39, R178 ;  /* 0x000000b227b2723e */ /* 0x000fe400000010ff */
[----:B------:R-:W0:Y:S01]  /*13850*/  MUFU.EX2 R14, R14 ;  /* 0x0000000e000e7308 */ /* 0x000e220000000800 */
[----:B-1----:R-:W-:Y:S01]  /*13860*/  FADD.FTZ R36, R12, R3 ;  /* 0x000000030c247221 */ /* 0x002fe20000010000 */
[----:B------:R-:W-:Y:S01]  /*13870*/  FADD.FTZ R3, R45, R38 ;  /* 0x000000262d037221 */ /* 0x000fe20000010000 */
[----:B------:R-:W-:-:S02]  /*13880*/  F2FP.BF16.F32.PACK_AB R172, R41, R172 ;  /* 0x000000ac29ac723e */ /* 0x000fc400000010ff */
[----:B------:R-:W-:Y:S01]  /*13890*/  F2FP.BF16.F32.PACK_AB R174, R45, R174 ;  /* 0x000000ae2dae723e */ /* 0x000fe200000010ff */
[----:B------:R-:W-:Y:S01]  /*138a0*/  FADD.FTZ R38, R168, R3 ;  /* 0x00000003a8267221 */ /* 0x000fe20000010000 */
[----:B------:R-:W-:Y:S01]  /*138b0*/  @!P1 VIADD R3, R0, 0x34840 ;  /* 0x0003484000039836 */ /* 0x000fe20000000000 */
[----:B------:R-:W1:Y:S01]  /*138c0*/  MUFU.EX2 R173, R173 ;  /* 0x000000ad00ad7308 */ /* 0x000e620000000800 */
[----:B--2---:R-:W-:Y:S01]  /*138d0*/  FADD.FTZ R5, R179, R36 ;  /* 0x00000024b3057221 */ /* 0x004fe20000010000 */
[C---:B------:R-:W-:Y:S01]  /*138e0*/  FADD.FTZ R11, R47.reuse, R38 ;  /* 0x000000262f0b7221 */ /* 0x040fe20000010000 */
[----:B------:R-:W-:Y:S02]  /*138f0*/  F2FP.BF16.F32.PACK_AB R168, R47, R168 ;  /* 0x000000a82fa8723e */ /* 0x000fe400000010ff */
[----:B------:R-:W-:Y:S02]  /*13900*/  @!P1 PRMT R3, RZ, 0x654, R3 ;  /* 0x00000654ff039816 */ /* 0x000fe40000000003 */
[----:B------:R-:W-:Y:S01]  /*13910*/  F2FP.BF16.F32.PACK_AB R177, R12, R177 ;  /* 0x000000b10cb1723e */ /* 0x000fe200000010ff */
[----:B------:R-:W2:Y:S01]  /*13920*/  MUFU.EX2 R20, R20 ;  /* 0x0000001400147308 */ /* 0x000ea20000000800 */
[C---:B0-----:R-:W-:Y:S01]  /*13930*/  FADD.FTZ R36, R14.reuse, R5 ;  /* 0x000000050e247221 */ /* 0x041fe20000010000 */
[----:B------:R0:W-:Y:S01]  /*13940*/  @!P1 SYNCS.ARRIVE.TRANS64.RED.A1T0 RZ, [R3+URZ], RZ ;  /* 0x000000ff03ff99a7 */ /* 0x0001e2000810043f */
[----:B------:R-:W-:-:S05]  /*13950*/  F2FP.BF16.F32.PACK_AB R179, R14, R179 ;  /* 0x000000b30eb3723e */ /* 0x000fca00000010ff */
[----:B------:R-:W0:Y:S01]  /*13960*/  MUFU.EX2 R175, R175 ;  /* 0x000000af00af7308 */ /* 0x000e220000000800 */
[----:B-1----:R-:W-:Y:S01]  /*13970*/  FADD.FTZ R5, R173, R36 ;  /* 0x00000024ad057221 */ /* 0x002fe20000010000 */
[----:B------:R-:W-:Y:S01]  /*13980*/  FADD.FTZ R36, R170, R11 ;  /* 0x0000000baa247221 */ /* 0x000fe20000010000 */
[----:B------:R-:W-:-:S05]  /*13990*/  F2FP.BF16.F32.PACK_AB R170, R59, R170 ;  /* 0x000000aa3baa723e */ /* 0x000fca00000010ff */
[----:B------:R-:W1:Y:S01]  /*139a0*/  MUFU.EX2 R26, R26 ;  /* 0x0000001a001a7308 */ /* 0x000e620000000800 */
[C---:B--2---:R-:W-:Y:S01]  /*139b0*/  FADD.FTZ R38, R20.reuse, R5 ;  /* 0x0000000514267221 */ /* 0x044fe20000010000 */
[----:B------:R-:W-:Y:S01]  /*139c0*/  FADD.FTZ R5, R59, R36 ;  /* 0x000000243b057221 */ /* 0x000fe20000010000 */
[----:B------:R-:W-:Y:S01]  /*139d0*/  FFMA.FTZ R36, R81, R8, -R24 ;  /* 0x0000000851247223 */ /* 0x000fe20000010818 */
[----:B------:R-:W-:Y:S02]  /*139e0*/  F2FP.BF16.F32.PACK_AB R173, R20, R173 ;  /* 0x000000ad14ad723e */ /* 0x000fe400000010ff */
        /* <DEDUP_REMOVED lines=10> */
[----:B------:R-:W-:-:S03]  /*13a90*/  F2FP.BF16.F32.PACK_AB R175, R26, R175 ;  /* 0x000000af1aaf723e */ /* 0x000fc600000010ff */
[----:B------:R-:W-:Y:S01]  /*13aa0*/  FADD.FTZ R40, R156, R5 ;  /* 0x000000059c287221 */ /* 0x000fe20000010000 */
[----:B------:R-:W-:Y:S01]  /*13ab0*/  F2FP.BF16.F32.PACK_AB R156, R87, R156 ;  /* 0x0000009c579c723e */ /* 0x000fe200000010ff */
[----:B------:R-:W1:Y:S01]  /*13ac0*/  MUFU.EX2 R171, R171 ;  /* 0x000000ab00ab7308 */ /* 0x000e620000000800 */
[----:B--2---:R-:W-:Y:S01]  /*13ad0*/  FADD.FTZ R3, R169, R38 ;  /* 0x00000026a9037221 */ /* 0x004fe20000010000 */
[----:B------:R-:W-:Y:S01]  /*13ae0*/  FADD.FTZ R5, R87, R40 ;  /* 0x0000002857057221 */ /* 0x000fe20000010000 */
[----:B------:R-:W-:-:S05]  /*13af0*/  IMAD.MOV.U32 R87, RZ, RZ, 0x3f800000 ;  /* 0x3f800000ff577424 */ /* 0x000fca00078e00ff */
[----:B------:R-:W2:Y:S01]  /*13b00*/  MUFU.EX2 R30, R30 ;  /* 0x0000001e001e7308 */ /* 0x000ea20000000800 */
[C---:B0-----:R-:W-:Y:S01]  /*13b10*/  FADD.FTZ R38, R28.reuse, R3 ;  /* 0x000000031c267221 */ /* 0x041fe20000010000 */
[----:B------:R-:W-:-:S06]  /*13b20*/  F2FP.BF16.F32.PACK_AB R169, R28, R169 ;  /* 0x000000a91ca9723e */ /* 0x000fcc00000010ff */
        /* <DEDUP_REMOVED lines=45> */
[----:B------:R2:W3:Y:S01]  /*13e00*/  MUFU.EX2 R24, R89 ;  /* 0x0000005900187308 */ /* 0x0004e20000000800 */
[----:B0-----:R-:W-:-:S07]  /*13e10*/  FADD.FTZ R3, R161, R42 ;  /* 0x0000002aa1037221 */ /* 0x001fce0000010000 */
[----:B------:R-:W0:Y:S01]  /*13e20*/  MUFU.EX2 R166, R166 ;  /* 0x000000a600a67308 */ /* 0x000e220000000800 */
[C---:B-1----:R-:W-:Y:S01]  /*13e30*/  FADD.FTZ R5, R105.reuse, R44 ;  /* 0x0000002c69057221 */ /* 0x042fe20000010000 */
[----:B------:R-:W-:Y:S01]  /*13e40*/  F2FP.BF16.F32.PACK_AB R164, R105, R164 ;  /* 0x000000a469a4723e */ /* 0x000fe200000010ff */
[--C-:B------:R-:W-:Y:S02]  /*13e50*/  IMAD.MOV.U32 R105, RZ, RZ, R151.reuse ;  /* 0x000000ffff697224 */ /* 0x100fe400078e0097 */
[----:B--2---:R-:W-:-:S03]  /*13e60*/  IMAD.MOV.U32 R89, RZ, RZ, R151 ;  /* 0x000000ffff597224 */ /* 0x004fc600078e0097 */
[----:B------:R-:W1:Y:S01]  /*13e70*/  MUFU.EX2 R91, R91 ;  /* 0x0000005b005b7308 */ /* 0x000e620000000800 */
[C---:B---3--:R-:W-:Y:S01]  /*13e80*/  FADD.FTZ R42, R24.reuse, R3 ;  /* 0x00000003182a7221 */ /* 0x048fe20000010000 */
[----:B------:R-:W-:-:S06]  /*13e90*/  F2FP.BF16.F32.PACK_AB R161, R24, R161 ;  /* 0x000000a118a1723e */ /* 0x000fcc00000010ff */
[----:B------:R-:W2:Y:S01]  /*13ea0*/  MUFU.EX2 R38, R61 ;  /* 0x0000003d00267308 */ /* 0x000ea20000000800 */
[----:B0-----:R-:W-:-:S07]  /*13eb0*/  FADD.FTZ R44, R166, R5 ;  /* 0x00000005a62c7221 */ /* 0x001fce0000010000 */
[----:B------:R-:W0:Y:S01]  /*13ec0*/  MUFU.EX2 R67, R67 ;  /* 0x0000004300437308 */ /* 0x000e220000000800 */
[----:B-1----:R-:W-:-:S07]  /*13ed0*/  FADD.FTZ R5, R91, R42 ;  /* 0x0000002a5b057221 */ /* 0x002fce0000010000 */
[----:B------:R1:W3:Y:S01]  /*13ee0*/  MUFU.EX2 R40, R93 ;  /* 0x0000005d00287308 */ /* 0x0002e20000000800 */
[C---:B--2---:R-:W-:Y:S01]  /*13ef0*/  FADD.FTZ R10, R38.reuse, R5 ;  /* 0x00000005260a7221 */ /* 0x044fe20000010000 */
[----:B------:R-:W-:Y:S01]  /*13f00*/  F2FP.BF16.F32.PACK_AB R163, R38, R91 ;  /* 0x0000005b26a3723e */ /* 0x000fe200000010ff */
[----:B------:R-:W-:-:S05]  /*13f10*/  IMAD.MOV.U32 R91, RZ, RZ, R151 ;  /* 0x000000ffff5b7224 */ /* 0x000fca00078e0097 */
[----:B------:R-:W2:Y:S01]  /*13f20*/  MUFU.EX2 R95, R95 ;  /* 0x0000005f005f7308 */ /* 0x000ea20000000800 */
[----:B0-----:R-:W-:Y:S01]  /*13f30*/  FADD.FTZ R5, R67, R10 ;  /* 0x0000000a43057221 */ /* 0x001fe20000010000 */
[----:B-1----:R-:W-:-:S06]  /*13f40*/  IMAD.MOV.U32 R93, RZ, RZ, R151 ;  /* 0x000000ffff5d7224 */ /* 0x002fcc00078e0097 */
[----:B------:R0:W1:Y:S01]  /*13f50*/  MUFU.EX2 R6, R97 ;  /* 0x0000006100067308 */ /* 0x0000620000000800 */
[C---:B---3--:R-:W-:Y:S01]  /*13f60*/  FADD.FTZ R10, R40.reuse, R5 ;  /* 0x00000005280a7221 */ /* 0x048fe20000010000 */
[----:B------:R-:W-:-:S06]  /*13f70*/  F2FP.BF16.F32.PACK_AB R165, R40, R67 ;  /* 0x0000004328a5723e */ /* 0x000fcc00000010ff */
[----:B------:R-:W3:Y:S01]  /*13f80*/  MUFU.EX2 R107, R107 ;  /* 0x0000006b006b7308 */ /* 0x000ee20000000800 */
[----:B--2---:R-:W-:Y:S01]  /*13f90*/  FADD.FTZ R5, R95, R10 ;  /* 0x0000000a5f057221 */ /* 0x004fe20000010000 */
[----:B0-----:R-:W-:-:S03]  /*13fa0*/  IMAD.MOV.U32 R97, RZ, RZ, R151 ;  /* 0x000000ffff617224 */ /* 0x001fc600078e0097 */
[C---:B-1----:R-:W-:Y:S01]  /*13fb0*/  FADD.FTZ R0, R6.reuse, R5 ;  /* 0x0000000506007221 */ /* 0x042fe20000010000 */
[----:B------:R-:W-:Y:S01]  /*13fc0*/  VIADD R5, R149, 0xfffffffe ;  /* 0xfffffffe95057836 */ /* 0x000fe20000000000 */
[----:B------:R-:W-:Y:S01]  /*13fd0*/  F2FP.BF16.F32.PACK_AB R167, R6, R95 ;  /* 0x0000005f06a7723e */ /* 0x000fe200000010ff */
[--C-:B------:R-:W-:Y:S02]  /*13fe0*/  IMAD.MOV.U32 R149, RZ, RZ, R151.reuse ;  /* 0x000000ffff957224 */ /* 0x100fe400078e0097 */
[--C-:B------:R-:W-:Y:S01]  /*13ff0*/  IMAD.MOV.U32 R95, RZ, RZ, R151.reuse ;  /* 0x000000ffff5f7224 */ /* 0x100fe200078e0097 */
[----:B------:R-:W-:Y:S01]  /*14000*/  ISETP.GE.AND P2, PT, R5, R197, PT ;  /* 0x000000c50500720c */ /* 0x000fe20003f46270 */
[C---:B---3--:R-:W-:Y:S01]  /*14010*/  FADD.FTZ R3, R107.reuse, R44 ;  /* 0x0000002c6b037221 */ /* 0x048fe20000010000 */
[----:B------:R-:W-:Y:S01]  /*14020*/  F2FP.BF16.F32.PACK_AB R166, R107, R166 ;  /* 0x000000a66ba6723e */ /* 0x000fe200000010ff */
[----:B------:R-:W-:-:S10]  /*14030*/  IMAD.MOV.U32 R107, RZ, RZ, R151 ;  /* 0x000000ffff6b7224 */ /* 0x000fd400078e0097 */
[----:B------:R-:W-:Y:S05]  /*14040*/  @!P2 BRA `(.L_x_595) ;  /* 0x0000002c009ca947 */ /* 0x000fea0003800000 */
[----:B------:R-:W-:Y:S01]  /*14050*/  IMAD.MOV.U32 R10, RZ, RZ, R9 ;  /* 0x000000ffff0a7224 */ /* 0x000fe200078e0009 */
[----:B------:R-:W-:Y:S01]  /*14060*/  CS2R R150, SRZ ;  /* 0x0000000000967805 */ /* 0x000fe2000001ff00 */
        /* <DEDUP_REMOVED lines=34> */
[----:B------:R-:W-:-:S07]  /*14290*/  CS2R R88, SRZ ;  /* 0x0000000000587805 */ /* 0x000fce000001ff00 */
.L_x_606:
[----:B------:R-:W-:-:S05]  /*142a0*/  VIADD R7, R6, 0x1 ;  /* 0x0000000106077836 */ /* 0x000fca0000000000 */
[----:B------:R-:W-:-:S04]  /*142b0*/  ISETP.NE.AND P2, PT, R7, 0x2, PT ;  /* 0x000000020700780c */ /* 0x000fc80003f45270 */
[----:B------:R-:W-:Y:S02]  /*142c0*/  SEL R196, RZ, 0x1, P2 ;  /* 0x00000001ffc47807 */ /* 0x000fe40001000000 */
[----:B------:R-:W-:Y:S02]  /*142d0*/  SEL R194, R7, RZ, P2 ;  /* 0x000000ff07c27207 */ /* 0x000fe40001000000 */
[----:B------:R-:W-:Y:S01]  /*142e0*/  LOP3.LUT R196, R13, R196, RZ, 0x3c, !PT ;  /* 0x000000c40dc47212 */ /* 0x000fe200078e3cff */
[----:B------:R-:W-:Y:S06]  /*142f0*/  @!P0 BRA `(.L_x_596) ;  /* 0x0000000000048947 */ /* 0x000fec0003800000 */
[----:B------:R-:W-:Y:S01]  /*14300*/  BPT.TRAP 0x1 ;  /* 0x000000040000795c */ /* 0x000fe20000300000 */
.L_x_596:
[----:B------:R-:W-:Y:S01]  /*14310*/  IMAD R12, R194, 0x8, R2 ;  /* 0x00000008c20c7824 */ /* 0x000fe200078e0202 */
[----:B------:R-:W-:-:S04]  /*14320*/  SHF.L.U32 R9, R196, 0x1f, RZ ;  /* 0x0000001fc4097819 */ /* 0x000fc800000006ff */
[----:B------:R0:W1:Y:S01]  /*14330*/  SYNCS.PHASECHK.TRANS64.TRYWAIT P2, [R12+URZ+0x34830], R9 ;  /* 0x034830090c0075a7 */ /* 0x000062000804017f */
[----:B------:R-:W-:Y:S05]  /*14340*/  @!P0 BRA `(.L_x_597) ;  /* 0x0000000000048947 */ /* 0x000fea0003800000 */
[----:B------:R-:W-:Y:S01]  /*14350*/  BPT.TRAP 0x1 ;  /* 0x000000040000795c */ /* 0x000fe20000300000 */
.L_x_597:
[----:B------:R-:W-:Y:S01]  /*14360*/  IMAD R7, R194, 0xc00, R4 ;  /* 0x00000c00c2077824 */ /* 0x000fe200078e0204 */
[----:B------:R-:W-:Y:S03]  /*14370*/  BSSY B1, `(.L_x_598) ;  /* 0x0000006000017945 */ /* 0x000fe60003800000 */
[C---:B------:R-:W-:Y:S02]  /*14380*/  VIADD R14, R7.reuse, 0x2 ;  /* 0x00000002070e7836 */ /* 0x040fe40000000000 */
[----:B------:R-:W-:Y:S01]  /*14390*/  VIADD R20, R7, 0x4 ;  /* 0x0000000407147836 */ /* 0x000fe20000000000 */
[----:B-1----:R-:W-:Y:S06]  /*143a0*/  @P2 BRA `(.L_x_599) ;  /* 0x0000000000082947 */ /* 0x002fec0003800000 */
[----:B------:R-:W1:Y:S02]  /*143b0*/  SYNCS.PHASECHK.TRANS64.TRYWAIT P2, [R12+URZ+0x34830], R9 ;  /* 0x034830090c0075a7 */ /* 0x000e64000804017f */
[----:B-1----:R-:W-:Y:S05]  /*143c0*/  @!P2 BRA `(.L_x_600) ;  /* 0x000000ec00b4a947 */ /* 0x002fea0003800000 */
.L_x_599:
[----:B------:R-:W-:Y:S05]  /*143d0*/  BSYNC B1 ;  /* 0x0000000000017941 */ /* 0x000fea0003800000 */
.L_x_598:
[----:B------:R-:W2:Y:S01]  /*143e0*/  LDL.64 R24, [R1+0x40] ;  /* 0x0000400001187983 */ /* 0x000ea20000100a00 */
[----:B------:R-:W-:Y:S02]  /*143f0*/  IMAD.MOV.U32 R8, RZ, RZ, R7 ;  /* 0x000000ffff087224 */ /* 0x000fe400078e0007 */
[----:B01----:R-:W-:Y:S01]  /*14400*/  IMAD.MOV.U32 R9, RZ, RZ, 0x40000040 ;  /* 0x40000040ff097424 */ /* 0x003fe200078e00ff */
[----:B------:R0:W-:Y:S02]  /*14410*/  STL.64 [R1+0xa0], R10 ;  /* 0x0000a00a01007387 */ /* 0x0001e40000100a00 */
[----:B------:R-:W-:Y:S01]  /*14420*/  R2UR UR6, R8 ;  /* 0x00000000080672ca */ /* 0x000fe200000e0000 */
[----:B------:R-:W-:-:S05]  /*14430*/  VIADD R8, R7, 0x6 ;  /* 0x0000000607087836 */ /* 0x000fca0000000000 */
[----:B------:R-:W-:Y:S01]  /*14440*/  R2UR UR18, R8 ;  /* 0x00000000081272ca */ /* 0x000fe200000e0000 */
[C---:B------:R-:W-:Y:S01]  /*14450*/  VIADD R8, R7.reuse, 0x404 ;  /* 0x0000040407087836 */ /* 0x040fe20000000000 */
[----:B0-----:R-:W3:Y:S04]  /*14460*/  LDL.64 R10, [R1+0x30] ;  /* 0x00003000010a7983 */ /* 0x001ee80000100a00 */
[----:B------:R-:W-:Y:S01]  /*14470*/  R2UR UR30, R8 ;  /* 0x00000000081e72ca */ /* 0x000fe200000e0000 */
[C---:B------:R-:W-:Y:S01]  /*14480*/  VIADD R8, R7.reuse, 0x802 ;  /* 0x0000080207087836 */ /* 0x040fe20000000000 */
[----:B------:R0:W-:Y:S04]  /*14490*/  STL.64 [R1+0x98], R4 ;  /* 0x0000980401007387 */ /* 0x0001e80000100a00 */
[----:B------:R-:W-:Y:S01]  /*144a0*/  R2UR UR46, R8 ;  /* 0x00000000082e72ca */ /* 0x000fe200000e0000 */
[----:B------:R-:W-:Y:S01]  /*144b0*/  VIADD R8, R7, 0x806 ;  /* 0x0000080607087836 */ /* 0x000fe20000000000 */
[----:B------:R-:W-:-:S02]  /*144c0*/  R2UR UR7, R9 ;  /* 0x00000000090772ca */ /* 0x000fc400000e0000 */
[C---:B------:R-:W-:Y:S02]  /*144d0*/  R2UR UR19, R9.reuse ;  /* 0x00000000091372ca */ /* 0x040fe400000e0000 */
[C---:B------:R-:W-:Y:S01]  /*144e0*/  R2UR UR31, R9.reuse ;  /* 0x00000000091f72ca */ /* 0x040fe200000e0000 */
[----:B0-----:R-:W4:Y:S01]  /*144f0*/  LDL.64 R4, [R1+0x28] ;  /* 0x0000280001047983 */ /* 0x001f220000100a00 */
[C---:B------:R-:W-:Y:S02]  /*14500*/  R2UR UR47, R9.reuse ;  /* 0x00000000092f72ca */ /* 0x040fe400000e0000 */
[----:B------:R-:W-:Y:S01]  /*14510*/  R2UR UR54, R8 ;  /* 0x00000000083672ca */ /* 0x000fe200000e0000 */
[----:B------:R0:W-:Y:S01]  /*14520*/  STL.64 [R1+0x90], R2 ;  /* 0x0000900201007387 */ /* 0x0001e20000100a00 */
[----:B------:R-:W-:-:S03]  /*14530*/  R2UR UR55, R9 ;  /* 0x00000000093772ca */ /* 0x000fc600000e0000 */
[----:B------:R-:W3:Y:S01]  /*14540*/  LDL.64 R8, [R1+0x38] ;  /* 0x0000380001087983 */ /* 0x000ee20000100a00 */
        /* <DEDUP_REMOVED lines=64> */
[----:B------:R-:W-:Y:S01]  /*14950*/  IMAD.MOV.U32 R15, RZ, RZ, 0x40000040 ;  /* 0x40000040ff0f7424 */ /* 0x000fe200078e00ff */
[----:B------:R-:W-:Y:S01]  /*14960*/  R2UR UR10, R14 ;  /* 0x000000000e0a72ca */ /* 0x000fe200000e0000 */
[----:B0-----:R-:W4:Y:S01]  /*14970*/  LDL.64 R2, [R1+0x20] ;  /* 0x0000200001027983 */ /* 0x001f220000100a00 */
[----:B------:R-:W-:-:S02]  /*14980*/  IMAD.MOV.U32 R14, RZ, RZ, R20 ;  /* 0x000000ffff0e7224 */ /* 0x000fc400078e0014 */
[----:B------:R-:W-:Y:S01]  /*14990*/  R2UR UR11, R15 ;  /* 0x000000000f0b72ca */ /* 0x000fe200000e0000 */
[----:B------:R-:W-:Y:S01]  /*149a0*/  VIADD R20, R7, 0x402 ;  /* 0x0000040207147836 */ /* 0x000fe20000000000 */
[----:B------:R-:W-:Y:S01]  /*149b0*/  R2UR UR15, R15 ;  /* 0x000000000f0f72ca */ /* 0x000fe200000e0000 */
[----:B------:R-:W-:Y:S01]  /*149c0*/  IMAD.MOV.U32 R21, RZ, RZ, 0x40000040 ;  /* 0x40000040ff157424 */ /* 0x000fe200078e00ff */
[----:B------:R-:W-:Y:S01]  /*149d0*/  R2UR UR14, R14 ;  /* 0x000000000e0e72ca */ /* 0x000fe200000e0000 */
[C---:B------:R-:W-:Y:S01]  /*149e0*/  VIADD R14, R7.reuse, 0x400 ;  /* 0x00000400070e7836 */ /* 0x040fe20000000000 */
[----:B------:R-:W-:Y:S01]  /*149f0*/  R2UR UR26, R20 ;  /* 0x00000000141a72ca */ /* 0x000fe200000e0000 */
[----:B------:R-:W-:Y:S01]  /*14a00*/  VIADD R20, R7, 0x800 ;  /* 0x0000080007147836 */ /* 0x000fe20000000000 */
[C---:B------:R-:W-:Y:S02]  /*14a10*/  R2UR UR27, R21.reuse ;  /* 0x00000000151b72ca */ /* 0x040fe400000e0000 */
[----:B------:R-:W-:-:S02]  /*14a20*/  R2UR UR43, R21 ;  /* 0x00000000152b72ca */ /* 0x000fc400000e0000 */
[----:B------:R-:W-:Y:S02]  /*14a30*/  R2UR UR42, R20 ;  /* 0x00000000142a72ca */ /* 0x000fe400000e0000 */
[----:B------:R-:W4:Y:S01]  /*14a40*/  LDL.64 R20, [R1+0x18] ;  /* 0x0000180001147983 */ /* 0x000f220000100a00 */
[----:B------:R-:W-:Y:S01]  /*14a50*/  R2UR UR22, R14 ;  /* 0x000000000e1672ca */ /* 0x000fe200000e0000 */
[----:B------:R-:W-:Y:S01]  /*14a60*/  VIADD R14, R7, 0x406 ;  /* 0x00000406070e7836 */ /* 0x000fe20000000000 */
[C---:B------:R-:W-:Y:S02]  /*14a70*/  R2UR UR23, R15.reuse ;  /* 0x000000000f1772ca */ /* 0x040fe400000e0000 */
[----:B------:R-:W-:Y:S02]  /*14a80*/  R2UR UR35, R15 ;  /* 0x000000000f2372ca */ /* 0x000fe400000e0000 */
[----:B------:R-:W-:Y:S01]  /*14a90*/  R2UR UR34, R14 ;  /* 0x000000000e2272ca */ /* 0x000fe200000e0000 */
[----:B------:R-:W-:Y:S01]  /*14aa0*/  VIADD R14, R7, 0x804 ;  /* 0x00000804070e7836 */ /* 0x000fe20000000000 */
[----:B------:R-:W-:-:S04]  /*14ab0*/  R2UR UR51, R15 ;  /* 0x000000000f3372ca */ /* 0x000fc800000e0000 */
[----:B------:R-:W-:Y:S02]  /*14ac0*/  R2UR UR50, R14 ;  /* 0x000000000e3272ca */ /* 0x000fe400000e0000 */
[----:B------:R-:W4:Y:S01]  /*14ad0*/  LDL.64 R14, [R1+0x8] ;  /* 0x00000800010e7983 */ /* 0x000f220000100a00 */
[----:B--2---:R-:W-:Y:S02]  /*14ae0*/  R2UR UR4, R24 ;  /* 0x00000000180472ca */ /* 0x004fe400000e0000 */
[----:B------:R-:W-:Y:S02]  /*14af0*/  R2UR UR5, R25 ;  /* 0x00000000190572ca */ /* 0x000fe400000e0000 */
[----:B------:R-:W-:-:S11]  /*14b00*/  WARPGROUP.ARRIVE ;  /* 0x00000000000079c5 */ /* 0x000fd60000000000 */
[----:B------:R-:W-:Y:S01]  /*14b10*/  HGMMA.64x128x16.F32.BF16 R24, gdesc[UR4], RZ, !UPT, gsb0 ;  /* 0x01e00000041879f0 */ /* 0x000fe2000c0018ff */
[----:B---3--:R-:W-:Y:S02]  /*14b20*/  R2UR UR8, R8 ;  /* 0x00000000080872ca */ /* 0x008fe400000e0000 */
[----:B------:R-:W-:Y:S02]  /*14b30*/  R2UR UR9, R9 ;  /* 0x00000000090972ca */ /* 0x000fe400000e0000 */
[----:B------:R-:W-:Y:S01]  /*14b40*/  R2UR UR12, R10 ;  /* 0x000000000a0c72ca */ /* 0x000fe200000e0000 */
[----:B------:R-:W2:Y:S01]  /*14b50*/  LDL.64 R8, [R1] ;  /* 0x0000000001087983 */ /* 0x000ea20000100a00 */
[----:B------:R-:W-:Y:S02]  /*14b60*/  WARPGROUP.DEPBAR.LE gsb0, 0x0 ;  /* 0x00008000000079c5 */ /* 0x000fe40000010000 */
[----:B------:R-:W-:-:S07]  /*14b70*/  WARPGROUP.ARRIVE ;  /* 0x00000000000079c5 */ /* 0x000fce0000000000 */
[----:B------:R-:W-:Y:S01]  /*14b80*/  HGMMA.64x128x16.F32.BF16 R24, gdesc[UR8], R24, gsb0 ;  /* 0x01e00000081879f0 */ /* 0x000fe20008001818 */
[----:B------:R-:W-:Y:S02]  /*14b90*/  R2UR UR13, R11 ;  /* 0x000000000b0d72ca */ /* 0x000fe400000e0000 */
[----:B----4-:R-:W-:Y:S01]  /*14ba0*/  R2UR UR16, R4 ;  /* 0x00000000041072ca */ /* 0x010fe200000e0000 */
[----:B------:R0:W5:Y:S01]  /*14bb0*/  LDL.LU.64 R10, [R1+0xa0] ;  /* 0x0000a000010a7983 */ /* 0x0001620000300a00 */
[----:B------:R-:W-:Y:S02]  /*14bc0*/  R2UR UR17, R5 ;  /* 0x00000000051172ca */ /* 0x000fe400000e0000 */
[----:B------:R-:W-:Y:S01]  /*14bd0*/  R2UR UR20, R2 ;  /* 0x00000000021472ca */ /* 0x000fe200000e0000 */
[----:B------:R0:W5:Y:S01]  /*14be0*/  LDL.LU.64 R4, [R1+0x98] ;  /* 0x0000980001047983 */ /* 0x0001620000300a00 */
[----:B------:R-:W-:Y:S02]  /*14bf0*/  WARPGROUP.DEPBAR.LE gsb0, 0x0 ;  /* 0x00008000000079c5 */ /* 0x000fe40000010000 */
[----:B------:R-:W-:-:S06]  /*14c00*/  WARPGROUP.ARRIVE ;  /* 0x00000000000079c5 */ /* 0x000fcc0000000000 */
[----:B------:R-:W-:Y:S01]  /*14c10*/  HGMMA.64x128x16.F32.BF16 R24, gdesc[UR12], R24, gsb0 ;  /* 0x01e000000c1879f0 */ /* 0x000fe20008001818 */
[----:B------:R-:W-:Y:S02]  /*14c20*/  R2UR UR21, R3 ;  /* 0x00000000031572ca */ /* 0x000fe400000e0000 */
[----:B------:R-:W-:Y:S01]  /*14c30*/  R2UR UR24, R20 ;  /* 0x00000000141872ca */ /* 0x000fe200000e0000 */
[----:B------:R0:W5:Y:S01]  /*14c40*/  LDL.LU.64 R2, [R1+0x90] ;  /* 0x0000900001027983 */ /* 0x0001620000300a00 */
[----:B------:R-:W-:Y:S02]  /*14c50*/  WARPGROUP.DEPBAR.LE gsb0, 0x0 ;  /* 0x00008000000079c5 */ /* 0x000fe40000010000 */
[----:B------:R-:W-:-:S06]  /*14c60*/  WARPGROUP.ARRIVE ;  /* 0x00000000000079c5 */ /* 0x000fcc0000000000 */
[----:B------:R-:W-:Y:S01]  /*14c70*/  HGMMA.64x128x16.F32.BF16 R24, gdesc[UR16], R24, gsb0 ;  /* 0x01e00000101879f0 */ /* 0x000fe20008001818 */
[----:B------:R-:W-:Y:S02]  /*14c80*/  R2UR UR25, R21 ;  /* 0x00000000151972ca */ /* 0x000fe400000e0000 */
[----:B------:R-:W-:Y:S02]  /*14c90*/  WARPGROUP.DEPBAR.LE gsb0, 0x0 ;  /* 0x00008000000079c5 */ /* 0x000fe40000010000 */
[----:B------:R-:W-:-:S07]  /*14ca0*/  WARPGROUP.ARRIVE ;  /* 0x00000000000079c5 */ /* 0x000fce0000000000 */
[----:B------:R-:W-:Y:S01]  /*14cb0*/  HGMMA.64x128x16.F32.BF16 R24, gdesc[UR20], R24, gsb0 ;  /* 0x01e00000141879f0 */ /* 0x000fe20008001818 */
[----:B------:R-:W-:Y:S02]  /*14cc0*/  R2UR UR28, R14 ;  /* 0x000000000e1c72ca */ /* 0x000fe400000e0000 */
[----:B------:R-:W-:Y:S01]  /*14cd0*/  R2UR UR29, R15 ;  /* 0x000000000f1d72ca */ /* 0x000fe200000e0000 */
[----:B------:R-:W-:Y:S02]  /*14ce0*/  WARPGROUP.DEPBAR.LE gsb0, 0x0 ;  /* 0x00008000000079c5 */ /* 0x000fe40000010000 */
[----:B------:R-:W-:-:S06]  /*14cf0*/  WARPGROUP.ARRIVE ;  /* 0x00000000000079c5 */ /* 0x000fcc0000000000 */
[----:B------:R-:W-:Y:S01]  /*14d00*/  HGMMA.64x128x16.F32.BF16 R24, gdesc[UR24], R24, gsb0 ;  /* 0x01e00000181879f0 */ /* 0x000fe20008001818 */
[----:B--2---:R-:W-:Y:S02]  /*14d10*/  R2UR UR32, R8 ;  /* 0x00000000082072ca */ /* 0x004fe400000e0000 */
[----:B------:R-:W-:Y:S01]  /*14d20*/  R2UR UR33, R9 ;  /* 0x00000000092172ca */ /* 0x000fe200000e0000 */
        /* <DEDUP_REMOVED lines=19> */
[----:B0-----:R-:W-:Y:S05]  /*14e60*/  @!P0 BRA `(.L_x_601) ;  /* 0x0000000000048947 */ /* 0x001fea0003800000 */
[----:B------:R-:W-:Y:S01]  /*14e70*/  BPT.TRAP 0x1 ;  /* 0x000000040000795c */ /* 0x000fe20000300000 */
.L_x_601:
[----:B------:R-:W-:Y:S01]  /*14e80*/  SHF.L.U32 R7, R13, 0x1f, RZ ;  /* 0x0000001f0d077819 */ /* 0x000fe200000006ff */
[----:B-----5:R-:W-:-:S04]  /*14e90*/  IMAD R13, R6, 0x8, R2 ;  /* 0x00000008060d7824 */ /* 0x020fc800078e0202 */
[----:B------:R0:W1:Y:S01]  /*14ea0*/  SYNCS.PHASECHK.TRANS64.TRYWAIT P2, [R13+URZ+0x34850], R7 ;  /* 0x034850070d0075a7 */ /* 0x000062000804017f */
[----:B------:R-:W-:Y:S05]  /*14eb0*/  @!P0 BRA `(.L_x_602) ;  /* 0x0000000000048947 */ /* 0x000fea0003800000 */
[----:B------:R-:W-:Y:S01]  /*14ec0*/  BPT.TRAP 0x1 ;  /* 0x000000040000795c */ /* 0x000fe20000300000 */
.L_x_602:
[----:B------:R-:W-:Y:S04]  /*14ed0*/  BSSY B1, `(.L_x_603) ;  /* 0x0000004000017945 */ /* 0x000fe80003800000 */
[----:B-1----:R-:W-:Y:S05]  /*14ee0*/  @P2 BRA `(.L_x_604) ;  /* 0x0000000000082947 */ /* 0x002fea0003800000 */
[----:B------:R-:W1:Y:S02]  /*14ef0*/  SYNCS.PHASECHK.TRANS64.TRYWAIT P2, [R13+URZ+0x34850], R7 ;  /* 0x034850070d0075a7 */ /* 0x000e64000804017f */
[----:B-1----:R-:W-:Y:S05]  /*14f00*/  @!P2 BRA `(.L_x_605) ;  /* 0x000000e000f8a947 */ /* 0x002fea0003800000 */
.L_x_604:
[----:B------:R-:W-:Y:S05]  /*14f10*/  BSYNC B1 ;  /* 0x0000000000017941 */ /* 0x000fea0003800000 */
.L_x_603:
[----:B01----:R-:W-:Y:S01]  /*14f20*/  VIADD R7, R2, 0x400 ;  /* 0x0000040002077836 */ /* 0x003fe20000000000 */
[----:B------:R-:W-:Y:S01]  /*14f30*/  WARPGROUP.ARRIVE ;  /* 0x00000000000079c5 */ /* 0x000fe20000000000 */
[----:B------:R-:W-:Y:S02]  /*14f40*/  IMAD.MOV.U32 R9, RZ, RZ, 0x40000040 ;  /* 0x40000040ff097424 */ /* 0x000fe400078e00ff */
[----:B------:R-:W-:Y:S01]  /*14f50*/  FMUL.FTZ R20, R25, UR56 ;  /* 0x0000003819147c20 */ /* 0x000fe20008410000 */
[----:B------:R-:W-:Y:S01]  /*14f60*/  FMUL.FTZ R14, R26, UR56 ;  /* 0x000000381a0e7c20 */ /* 0x000fe20008410000 */
[----:B------:R-:W-:Y:S01]  /*14f70*/  SHF.R.U32.HI R7, RZ, 0x4, R7 ;  /* 0x00000004ff077819 */ /* 0x000fe20000011607 */
[----:B------:R-:W-:Y:S01]  /*14f80*/  FMUL.FTZ R26, R29, UR56 ;  /* 0x000000381d1a7c20 */ /* 0x000fe20008410000 */
[----:B------:R-:W-:Y:S01]  /*14f90*/  FMUL.FTZ R29, R33, UR56 ;  /* 0x00000038211d7c20 */ /* 0x000fe20008410000 */
[----:B------:R-:W-:Y:S01]  /*14fa0*/  FMUL.FTZ R15, R27, UR56 ;  /* 0x000000381b0f7c20 */ /* 0x000fe20008410000 */
[----:B------:R-:W-:Y:S01]  /*14fb0*/  LOP3.LUT R7, R7, 0x3fff, RZ, 0xc0, !PT ;  /* 0x00003fff07077812 */ /* 0x000fe200078ec0ff */
[----:B------:R-:W-:Y:S01]  /*14fc0*/  MUFU.TANH R20, R20 ;  /* 0x0000001400147308 */ /* 0x000fe20000002400 */
[----:B------:R-:W-:Y:S01]  /*14fd0*/  FMUL.FTZ R27, R34, UR56 ;  /* 0x00000038221b7c20 */ /* 0x000fe20008410000 */
[----:B------:R-:W-:Y:S01]  /*14fe0*/  FMUL.FTZ R34, R37, UR56 ;  /* 0x0000003825227c20 */ /* 0x000fe20008410000 */
[----:B------:R-:W-:Y:S01]  /*14ff0*/  LOP3.LUT R7, R7, 0x4000000, RZ, 0xfc, !PT ;  /* 0x0400000007077812 */ /* 0x000fe200078efcff */
[----:B------:R-:W-:Y:S01]  /*15000*/  FMUL.FTZ R37, R41, UR56 ;  /* 0x0000003829257c20 */ /* 0x000fe20008410000 */
[----:B------:R-:W-:Y:S01]  /*15010*/  FMUL.FTZ R21, R30, UR56 ;  /* 0x000000381e157c20 */ /* 0x000fe20008410000 */
[----:B------:R-:W-:Y:S01]  /*15020*/  FMUL.FTZ R30, R35, UR56 ;  /* 0x00000038231e7c20 */ /* 0x000fe20008410000 */
[----:B------:R-:W-:Y:S01]  /*15030*/  FMUL.FTZ R35, R42, UR56 ;  /* 0x000000382a237c20 */ /* 0x000fe20008410000 */
[----:B------:R-:W-:Y:S01]  /*15040*/  IMAD R6, R6, 0x800, R7 ;  /* 0x0000080006067824 */ /* 0x000fe200078e0207 */
[----:B------:R-:W-:Y:S01]  /*15050*/  MUFU.TANH R26, R26 ;  /* 0x0000001a001a7308 */ /* 0x000fe20000002400 */
[----:B------:R-:W-:-:S02]  /*15060*/  IMAD.MOV.U32 R7, RZ, RZ, 0x40000040 ;  /* 0x40000040ff077424 */ /* 0x000fc400078e00ff */
[----:B------:R-:W-:Y:S01]  /*15070*/  FMUL.FTZ R42, R44, UR56 ;  /* 0x000000382c2a7c20 */ /* 0x000fe20008410000 */
[C---:B------:R-:W-:Y:S01]  /*15080*/  VIADD R8, R6.reuse, 0x80 ;  /* 0x0000008006087836 */ /* 0x040fe20000000000 */
[----:B------:R-:W-:Y:S01]  /*15090*/  R2UR UR6, R6 ;  /* 0x00000000060672ca */ /* 0x000fe200000e0000 */
[----:B------:R-:W-:Y:S01]  /*150a0*/  FMUL.FTZ R25, R31, UR56 ;  /* 0x000000381f197c20 */ /* 0x000fe20008410000 */
[----:B------:R-:W-:Y:S01]  /*150b0*/  R2UR UR7, R7 ;  /* 0x00000000070772ca */ /* 0x000fe200000e0000 */
        /* <DEDUP_REMOVED lines=12> */
[----:B------:R-:W-:Y:S01]  /*15180*/  HGMMA.64x128x16.F32.BF16 R88, R180, gdesc[UR4].tnspB, R88, gsb0 ;  /* 0x41e00004b4587df0 */ /* 0x000fe20008001858 */
[----:B------:R-:W-:Y:S01]  /*15190*/  R2UR UR6, R8 ;  /* 0x00000000080672ca */ /* 0x000fe200000e0000 */
[----:B------:R-:W-:Y:S01]  /*151a0*/  VIADD R8, R6, 0x100 ;  /* 0x0000010006087836 */ /* 0x000fe20000000000 */
[----:B------:R-:W-:Y:S01]  /*151b0*/  R2UR UR7, R9 ;  /* 0x00000000090772ca */ /* 0x000fe200000e0000 */
[----:B------:R-:W-:Y:S01]  /*151c0*/  FMUL.FTZ R49, R54, UR56 ;  /* 0x0000003836317c20 */ /* 0x000fe20008410000 */
[----:B------:R-:W-:Y:S01]  /*151d0*/  MOV R9, 0x40000040 ;  /* 0x4000004000097802 */ /* 0x000fe20000000f00 */
        /* <DEDUP_REMOVED lines=34> */
[----:B------:R-:W-:-:S02]  /*15400*/  IMAD.MOV.U32 R41, RZ, RZ, 0x40000040 ;  /* 0x40000040ff297424 */ /* 0x000fc400078e00ff */
[----:B------:R-:W-:Y:S01]  /*15410*/  FMUL.FTZ R78, R78, UR56 ;  /* 0x000000384e4e7c20 */ /* 0x000fe20008410000 */
[----:B------:R-:W-:Y:S01]  /*15420*/  FMUL.FTZ R79, R79, UR56 ;  /* 0x000000384f4f7c20 */ /* 0x000fe20008410000 */
[----:B------:R-:W-:Y:S01]  /*15430*/  FMUL.FTZ R81, R82, UR56 ;  /* 0x0000003852517c20 */ /* 0x000fe20008410000 */
[----:B------:R-:W-:Y:S01]  /*15440*/  FMUL.FTZ R82, R83, UR56 ;  /* 0x0000003853527c20 */ /* 0x000fe20008410000 */
[----:B------:R-:W-:Y:S01]  /*15450*/  FMUL.FTZ R83, R86, UR56 ;  /* 0x0000003856537c20 */ /* 0x000fe20008410000 */
[----:B------:R-:W-:Y:S01]  /*15460*/  MUFU.TANH R50, R50 ;  /* 0x0000003200327308 */ /* 0x000fe20000002400 */
[----:B------:R-:W-:Y:S01]  /*15470*/  FMUL.FTZ R87, R87, UR56 ;  /* 0x0000003857577c20 */ /* 0x000fe20008410000 */
[----:B------:R-:W-:Y:S01]  /*15480*/  @!P1 VIADD R12, R12, 0x34840 ;  /* 0x000348400c0c9836 */ /* 0x000fe20000000000 */
[----:B------:R-:W-:Y:S01]  /*15490*/  ISETP.GT.AND P2, PT, R5, R197, PT ;  /* 0x000000c50500720c */ /* 0x000fe20003f44270 */
[----:B------:R-:W-:Y:S02]  /*154a0*/  @!P1 VIADD R13, R13, 0x34860 ;  /* 0x000348600d0d9836 */ /* 0x000fe40000000000 */
[----:B------:R-:W-:Y:S01]  /*154b0*/  VIADD R5, R5, 0xffffffff ;  /* 0xffffffff05057836 */ /* 0x000fe20000000000 */
[----:B------:R-:W-:Y:S01]  /*154c0*/  @!P1 PRMT R12, RZ, 0x654, R12 ;  /* 0x00000654ff0c9816 */ /* 0x000fe2000000000c */
[----:B------:R-:W-:Y:S01]  /*154d0*/  MUFU.TANH R52, R52 ;  /* 0x0000003400347308 */ /* 0x000fe20000002400 */
[----:B------:R-:W-:-:S07]  /*154e0*/  @!P1 PRMT R13, RZ, 0x654, R13 ;  /* 0x00000654ff0d9816 */ /* 0x000fce000000000d */
        /* <DEDUP_REMOVED lines=11> */
[----:B------:R-:W-:-:S05]  /*155a0*/  WARPGROUP.ARRIVE ;  /* 0x00000000000079c5 */ /* 0x000fca0000000000 */
[----:B------:R-:W-:Y:S01]  /*155b0*/  MUFU.TANH R69, R69 ;  /* 0x0000004500457308 */ /* 0x000fe20000002400 */
[----:B------:R-:W-:Y:S01]  /*155c0*/  HGMMA.64x128x16.F32.BF16 R88, R176, gdesc[UR4].tnspB, R88, gsb0 ;  /* 0x41e00004b0587df0 */ /* 0x000fe20008001858 */
[----:B------:R-:W-:Y:S01]  /*155d0*/  R2UR UR6, R8 ;  /* 0x00000000080672ca */ /* 0x000fe200000e0000 */
[----:B------:R-:W-:Y:S01]  /*155e0*/  VIADD R8, R6, 0x180 ;  /* 0x0000018006087836 */ /* 0x000fe20000000000 */
[----:B------:R-:W-:Y:S01]  /*155f0*/  R2UR UR7, R9 ;  /* 0x00000000090772ca */ /* 0x000fe200000e0000 */
[----:B------:R-:W-:-:S03]  /*15600*/  IMAD.MOV.U32 R9, RZ, RZ, 0x40000040 ;  /* 0x40000040ff097424 */ /* 0x000fc600078e00ff */
        /* <DEDUP_REMOVED lines=44> */
[----:B------:R-:W-:-:S06]  /*158d0*/  WARPGROUP.ARRIVE ;  /* 0x00000000000079c5 */ /* 0x000fcc0000000000 */
[----:B------:R-:W-:Y:S01]  /*158e0*/  HGMMA.64x128x16.F32.BF16 R88, R168, gdesc[UR4].tnspB, R88, gsb0 ;  /* 0x41e00004a8587df0 */ /* 0x000fe20008001858 */
[----:B------:R-:W-:Y:S01]  /*158f0*/  R2UR UR7, R9 ;  /* 0x00000000090772ca */ /* 0x000fe200000e0000 */
[----:B------:R-:W-:Y:S01]  /*15900*/  FMUL.FTZ R9, R24, UR56 ;  /* 0x0000003818097c20 */ /* 0x000fe20008410000 */
[----:B------:R-:W-:Y:S01]  /*15910*/  FMUL.FTZ R24, R28, UR56 ;  /* 0x000000381c187c20 */ /* 0x000fe20008410000 */
[----:B------:R-:W-:Y:S01]  /*15920*/  FMUL.FTZ R28, R32, UR56 ;  /* 0x00000038201c7c20 */ /* 0x000fe20008410000 */
[----:B------:R-:W-:Y:S01]  /*15930*/  FMUL.FTZ R32, R36, UR56 ;  /* 0x0000003824207c20 */ /* 0x000fe20008410000 */
[----:B------:R-:W-:Y:S01]  /*15940*/  FMUL.FTZ R36, R40, UR56 ;  /* 0x0000003828247c20 */ /* 0x000fe20008410000 */
[----:B------:R-:W-:Y:S01]  /*15950*/  R2UR UR6, R8 ;  /* 0x00000000080672ca */ /* 0x000fe200000e0000 */
[----:B------:R-:W0:Y:S01]  /*15960*/  MUFU.TANH R9, R9 ;  /* 0x0000000900097308 */ /* 0x000e220000002400 */
[----:B------:R-:W-:-:S07]  /*15970*/  VIADD R40, R6, 0x280 ;  /* 0x0000028006287836 */ /* 0x000fce0000000000 */
[----:B------:R-:W1:Y:S08]  /*15980*/  MUFU.TANH R24, R24 ;  /* 0x0000001800187308 */ /* 0x000e700000002400 */
[----:B------:R-:W2:Y:S01]  /*15990*/  MUFU.TANH R28, R28 ;  /* 0x0000001c001c7308 */ /* 0x000ea20000002400 */
[----:B0-----:R-:W-:-:S04]  /*159a0*/  FMNMX.FTZ R7, R9, R11, !PT ;  /* 0x0000000b09077209 */ /* 0x001fc80007810000 */
[----:B------:R-:W-:-:S03]  /*159b0*/  FMNMX.FTZ R7, R20, R7, !PT ;  /* 0x0000000714077209 */ /* 0x000fc60007810000 */
[----:B------:R-:W0:Y:S01]  /*159c0*/  MUFU.TANH R32, R32 ;  /* 0x0000002000207308 */ /* 0x000e220000002400 */
[----:B-1----:R-:W-:-:S04]  /*159d0*/  FMNMX.FTZ R7, R24, R7, !PT ;  /* 0x0000000718077209 */ /* 0x002fc80007810000 */
[----:B------:R-:W-:-:S03]  /*159e0*/  FMNMX.FTZ R7, R26, R7, !PT ;  /* 0x000000071a077209 */ /* 0x000fc60007810000 */
[----:B------:R-:W1:Y:S01]  /*159f0*/  MUFU.TANH R36, R36 ;  /* 0x0000002400247308 */ /* 0x000e620000002400 */
[----:B--2---:R-:W-:-:S04]  /*15a00*/  FMNMX.FTZ R7, R28, R7, !PT ;  /* 0x000000071c077209 */ /* 0x004fc80007810000 */
[----:B------:R-:W-:-:S04]  /*15a10*/  FMNMX.FTZ R7, R29, R7, !PT ;  /* 0x000000071d077209 */ /* 0x000fc80007810000 */
        /* <DEDUP_REMOVED lines=23> */
[----:B------:R-:W-:Y:S01]  /*15b90*/  FMNMX.FTZ R7, R80, R7, !PT ;  /* 0x0000000750077209 */ /* 0x000fe20007810000 */
[----:B------:R-:W-:Y:S02]  /*15ba0*/  WARPGROUP.DEPBAR.LE gsb0, 0x0 ;  /* 0x00008000000079c5 */ /* 0x000fe40000010000 */
[----:B------:R-:W-:Y:S01]  /*15bb0*/  WARPGROUP.ARRIVE ;  /* 0x00000000000079c5 */ /* 0x000fe20000000000 */
[----:B------:R-:W-:-:S04]  /*15bc0*/  FMNMX.FTZ R7, R76, R7, !PT ;  /* 0x000000074c077209 */ /* 0x000fc80007810000 */
[----:B------:R-:W-:Y:S01]  /*15bd0*/  FMNMX.FTZ R7, R77, R7, !PT ;  /* 0x000000074d077209 */ /* 0x000fe20007810000 */
[----:B------:R-:W-:Y:S01]  /*15be0*/  HGMMA.64x128x16.F32.BF16 R88, R152, gdesc[UR4].tnspB, R88, gsb0 ;  /* 0x41e0000498587df0 */ /* 0x000fe20008001858 */
[----:B------:R-:W-:Y:S02]  /*15bf0*/  R2UR UR6, R40 ;  /* 0x00000000280672ca */ /* 0x000fe400000e0000 */
[----:B------:R-:W-:Y:S01]  /*15c00*/  R2UR UR7, R41 ;  /* 0x00000000290772ca */ /* 0x000fe200000e0000 */
[----:B------:R-:W0:Y:S01]  /*15c10*/  SHFL.BFLY PT, R8, R7, 0x2, 0x1f ;  /* 0x0c401f0007087f89 */ /* 0x000e2200000e0000 */
[----:B------:R-:W-:Y:S01]  /*15c20*/  MUFU.TANH R40, R87 ;  /* 0x0000005700287308 */ /* 0x000fe20000002400 */
[----:B0-----:R-:W-:-:S05]  /*15c30*/  FMNMX.FTZ R7, R7, R8, !PT ;  /* 0x0000000807077209 */ /* 0x001fca0007810000 */
[----:B------:R-:W0:Y:S02]  /*15c40*/  SHFL.BFLY PT, R8, R7, 0x1, 0x1f ;  /* 0x0c201f0007087f89 */ /* 0x000e2400000e0000 */
[----:B0-----:R-:W-:Y:S01]  /*15c50*/  FMNMX.FTZ R7, R7, R8, !PT ;  /* 0x0000000807077209 */ /* 0x001fe20007810000 */
[----:B------:R-:W-:-:S04]  /*15c60*/  IMAD.U32 R8, RZ, RZ, UR61 ;  /* 0x0000003dff087e24 */ /* 0x000fc8000f8e00ff */
[----:B------:R-:W-:-:S04]  /*15c70*/  FADD.FTZ R11, -R7, R11 ;  /* 0x0000000b070b7221 */ /* 0x000fc80000010100 */
[----:B------:R-:W-:-:S04]  /*15c80*/  FMUL.FTZ R11, R11, R8 ;  /* 0x000000080b0b7220 */ /* 0x000fc80000410000 */
[----:B------:R0:W-:Y:S02]  /*15c90*/  MUFU.EX2 R85, R11 ;  /* 0x0000000b00557308 */ /* 0x0001e40000000800 */
[----:B0-----:R-:W-:-:S04]  /*15ca0*/  FMUL.FTZ R11, R7, R8 ;  /* 0x00000008070b7220 */ /* 0x001fc80000410000 */
[--C-:B------:R-:W-:Y:S01]  /*15cb0*/  FFMA.FTZ R180, R9, R8, -R11.reuse ;  /* 0x0000000809b47223 */ /* 0x100fe2000001080b */
[----:B------:R-:W-:Y:S01]  /*15cc0*/  FMNMX.FTZ R9, R14, R10, !PT ;  /* 0x0000000a0e097209 */ /* 0x000fe20007810000 */
[-CC-:B------:R-:W-:Y:S01]  /*15cd0*/  FFMA.FTZ R176, R28, R8.reuse, -R11.reuse ;  /* 0x000000081cb07223 */ /* 0x180fe2000001080b */
[-CC-:B------:R-:W-:Y:S01]  /*15ce0*/  FFMA.FTZ R41, R29, R8.reuse, -R11.reuse ;  /* 0x000000081d297223 */ /* 0x180fe2000001080b */
[-CC-:B------:R-:W-:Y:S01]  /*15cf0*/  FFMA.FTZ R86, R26, R8.reuse, -R11.reuse ;  /* 0x000000081a567223 */ /* 0x180fe2000001080b */
        /* <DEDUP_REMOVED lines=27> */
[----:B------:R-:W-:Y:S01]  /*15eb0*/  FFMA.FTZ R56, R80, R8, -R11 ;  /* 0x0000000850387223 */ /* 0x000fe2000001080b */
[----:B------:R-:W-:Y:S01]  /*15ec0*/  FMNMX.FTZ R9, R35, R9, !PT ;  /* 0x0000000923097209 */ /* 0x000fe20007810000 */
[----:B------:R-:W0:Y:S03]  /*15ed0*/  MUFU.EX2 R180, R180 ;  /* 0x000000b400b47308 */ /* 0x000e260000000800 */
[----:B------:R-:W-:-:S04]  /*15ee0*/  FMNMX.FTZ R9, R38, R9, !PT ;  /* 0x0000000926097209 */ /* 0x000fc80007810000 */
[----:B------:R-:W-:Y:S01]  /*15ef0*/  FMNMX.FTZ R9, R39, R9, !PT ;  /* 0x0000000927097209 */ /* 0x000fe20007810000 */
[----:B------:R-:W1:Y:S03]  /*15f00*/  MUFU.EX2 R20, R20 ;  /* 0x0000001400147308 */ /* 0x000e660000000800 */
[----:B------:R-:W-:-:S04]  /*15f10*/  FMNMX.FTZ R9, R44, R9, !PT ;  /* 0x000000092c097209 */ /* 0x000fc80007810000 */
[----:B------:R-:W-:Y:S01]  /*15f20*/  FMNMX.FTZ R9, R45, R9, !PT ;  /* 0x000000092d097209 */ /* 0x000fe20007810000 */
[----:B------:R-:W2:Y:S01]  /*15f30*/  MUFU.EX2 R182, R182 ;  /* 0x000000b600b67308 */ /* 0x000ea20000000800 */
[----:B0-----:R-:W-:Y:S02]  /*15f40*/  FFMA.FTZ R3, R85, R3, R180 ;  /* 0x0000000355037223 */ /* 0x001fe400000100b4 */
[----:B------:R-:W-:-:S04]  /*15f50*/  FMNMX.FTZ R9, R47, R9, !PT ;  /* 0x000000092f097209 */ /* 0x000fc80007810000 */
[----:B------:R-:W-:Y:S01]  /*15f60*/  FMNMX.FTZ R9, R49, R9, !PT ;  /* 0x0000000931097209 */ /* 0x000fe20007810000 */
[----:B------:R-:W0:Y:S01]  /*15f70*/  MUFU.EX2 R86, R86 ;  /* 0x0000005600567308 */ /* 0x000e220000000800 */
[----:B------:R-:W-:Y:S02]  /*15f80*/  WARPGROUP.DEPBAR.LE gsb0, 0x0 ;  /* 0x00008000000079c5 */ /* 0x000fe40000010000 */
[----:B------:R-:W-:Y:S01]  /*15f90*/  FMNMX.FTZ R9, R51, R9, !PT ;  /* 0x0000000933097209 */ /* 0x000fe20007810000 */
[----:B------:R-:W-:Y:S01]  /*15fa0*/  WARPGROUP.ARRIVE ;  /* 0x00000000000079c5 */ /* 0x000fe20000000000 */
[-CC-:B------:R-:W-:Y:S01]  /*15fb0*/  FFMA.FTZ R152, R54, R8.reuse, -R11.reuse ;  /* 0x0000000836987223 */ /* 0x180fe2000001080b */
[-CC-:B------:R-:W-:Y:S01]  /*15fc0*/  FFMA.FTZ R154, R58, R8.reuse, -R11.reuse ;  /* 0x000000083a9a7223 */ /* 0x180fe2000001080b */
[----:B------:R-:W-:Y:S01]  /*15fd0*/  FMNMX.FTZ R9, R53, R9, !PT ;  /* 0x0000000935097209 */ /* 0x000fe20007810000 */
[-CC-:B------:R-:W-:Y:S01]  /*15fe0*/  FFMA.FTZ R54, R73, R8.reuse, -R11.reuse ;  /* 0x0000000849367223 */ /* 0x180fe2000001080b */
[----:B------:R-:W-:Y:S01]  /*15ff0*/  FFMA.FTZ R58, R76, R8, -R11 ;  /* 0x000000084c3a7223 */ /* 0x000fe2000001080b */
[----:B------:R-:W-:Y:S01]  /*16000*/  HGMMA.64x128x16.F32.BF16 R88, R156, gdesc[UR4].tnspB, R88, gsb0 ;  /* 0x41e000049c587df0 */ /* 0x000fe20008001858 */
[----:B------:R-:W-:Y:S01]  /*16010*/  FMNMX.FTZ R9, R55, R9, !PT ;  /* 0x0000000937097209 */ /* 0x000fe20007810000 */
[----:B------:R-:W-:Y:S01]  /*16020*/  MUFU.EX2 R176, R176 ;  /* 0x000000b000b07308 */ /* 0x000fe20000000800 */
[C---:B-1----:R-:W-:Y:S01]  /*16030*/  FADD.FTZ R3, R20.reuse, R3 ;  /* 0x0000000314037221 */ /* 0x042fe20000010000 */
[----:B------:R-:W-:-:S02]  /*16040*/  F2FP.BF16.F32.PACK_AB R180, R20, R180 ;  /* 0x000000b414b4723e */ /* 0x000fc400000010ff */
[----:B------:R-:W-:Y:S01]  /*16050*/  FMNMX.FTZ R9, R57, R9, !PT ;  /* 0x0000000939097209 */ /* 0x000fe20007810000 */
[----:B--2---:R-:W-:Y:S01]  /*16060*/  FADD.FTZ R3, R182, R3 ;  /* 0x00000003b6037221 */ /* 0x004fe20000010000 */
[C---:B0-----:R-:W-:Y:S02]  /*16070*/  F2FP.BF16.F32.PACK_AB R182, R86.reuse, R182 ;  /* 0x000000b656b6723e */ /* 0x041fe400000010ff */
[----:B------:R-:W-:Y:S01]  /*16080*/  FMNMX.FTZ R9, R63, R9, !PT ;  /* 0x000000093f097209 */ /* 0x000fe20007810000 */
[----:B------:R-:W-:Y:S01]  /*16090*/  MUFU.EX2 R41, R41 ;  /* 0x0000002900297308 */ /* 0x000fe20000000800 */
[----:B------:R-:W-:Y:S02]  /*160a0*/  FADD.FTZ R3, R86, R3 ;  /* 0x0000000356037221 */ /* 0x000fe40000010000 */
        /* <DEDUP_REMOVED lines=17> */
[----:B------:R-:W-:Y:S04]  /*161c0*/  MUFU.EX2 R36, R36 ;  /* 0x0000002400247308 */ /* 0x000fe80000000800 */
[----:B------:R-:W0:Y:S04]  /*161d0*/  SHFL.BFLY PT, R28, R9, 0x2, 0x1f ;  /* 0x0c401f00091c7f89 */ /* 0x000e2800000e0000 */
[----:B------:R-:W-:Y:S08]  /*161e0*/  MUFU.EX2 R168, R168 ;  /* 0x000000a800a87308 */ /* 0x000ff00000000800 */
[----:B------:R-:W-:Y:S08]  /*161f0*/  MUFU.EX2 R48, R48 ;  /* 0x0000003000307308 */ /* 0x000ff00000000800 */
[----:B------:R-:W-:Y:S01]  /*16200*/  MUFU.EX2 R170, R170 ;  /* 0x000000aa00aa7308 */ /* 0x000fe20000000800 */
[----:B0-----:R-:W-:Y:S01]  /*16210*/  FMNMX.FTZ R9, R9, R28, !PT ;  /* 0x0000001c09097209 */ /* 0x001fe20007810000 */
[----:B------:R-:W-:-:S06]  /*16220*/  VIADD R28, R6, 0x300 ;  /* 0x00000300061c7836 */ /* 0x000fcc0000000000 */
[----:B------:R-:W-:Y:S01]  /*16230*/  MUFU.EX2 R32, R32 ;  /* 0x0000002000207308 */ /* 0x000fe20000000800 */
[----:B------:R-:W0:Y:S01]  /*16240*/  SHFL.BFLY PT, R29, R9, 0x1, 0x1f ;  /* 0x0c201f00091d7f89 */ /* 0x000e2200000e0000 */
[----:B------:R-:W-:Y:S01]  /*16250*/  R2UR UR6, R28 ;  /* 0x000000001c0672ca */ /* 0x000fe200000e0000 */
[----:B------:R-:W-:-:S05]  /*16260*/  FFMA.FTZ R28, R77, R8, -R11 ;  /* 0x000000084d1c7223 */ /* 0x000fca000001080b */
[----:B------:R-:W-:Y:S08]  /*16270*/  MUFU.EX2 R152, R152 ;  /* 0x0000009800987308 */ /* 0x000ff00000000800 */
[----:B------:R-:W-:Y:S08]  /*16280*/  MUFU.EX2 R37, R37 ;  /* 0x0000002500257308 */ /* 0x000ff00000000800 */
[----:B------:R-:W-:Y:S01]  /*16290*/  MUFU.EX2 R154, R154 ;  /* 0x0000009a009a7308 */ /* 0x000fe20000000800 */
[----:B0-----:R-:W-:Y:S01]  /*162a0*/  FMNMX.FTZ R9, R9, R29, !PT ;  /* 0x0000001d09097209 */ /* 0x001fe20007810000 */
[----:B------:R-:W-:-:S04]  /*162b0*/  IMAD.MOV.U32 R29, RZ, RZ, 0x40000040 ;  /* 0x40000040ff1d7424 */ /* 0x000fc800078e00ff */
[----:B------:R-:W-:Y:S01]  /*162c0*/  FADD.FTZ R10, -R9, R10 ;  /* 0x0000000a090a7221 */ /* 0x000fe20000010100 */
[----:B------:R-:W-:Y:S01]  /*162d0*/  R2UR UR7, R29 ;  /* 0x000000001d0772ca */ /* 0x000fe200000e0000 */
[----:B------:R-:W-:Y:S02]  /*162e0*/  MUFU.EX2 R46, R46 ;  /* 0x0000002e002e7308 */ /* 0x000fe40000000800 */
[----:B------:R-:W-:-:S06]  /*162f0*/  FMUL.FTZ R10, R10, R8 ;  /* 0x000000080a0a7220 */ /* 0x000fcc0000410000 */
[----:B------:R0:W-:Y:S08]  /*16300*/  MUFU.EX2 R87, R10 ;  /* 0x0000000a00577308 */ /* 0x0001f00000000800 */
[----:B------:R-:W-:Y:S01]  /*16310*/  MUFU.EX2 R34, R34 ;  /* 0x0000002200227308 */ /* 0x000fe20000000800 */
[----:B0-----:R-:W-:Y:S01]  /*16320*/  VIADD R10, R6, 0x380 ;  /* 0x00000380060a7836 */ /* 0x001fe20000000000 */
[----:B------:R-:W-:-:S02]  /*16330*/  WARPGROUP.DEPBAR.LE gsb0, 0x0 ;  /* 0x00008000000079c5 */ /* 0x000fc40000010000 */
[----:B------:R-:W-:Y:S01]  /*16340*/  WARPGROUP.ARRIVE ;  /* 0x00000000000079c5 */ /* 0x000fe20000000000 */
[-CC-:B------:R-:W-:Y:S01]  /*16350*/  FFMA.FTZ R156, R60, R8.reuse, -R11.reuse ;  /* 0x000000083c9c7223 */ /* 0x180fe2000001080b */
[-C--:B------:R-:W-:Y:S01]  /*16360*/  FFMA.FTZ R158, R62, R8.reuse, -R11 ;  /* 0x000000083e9e7223 */ /* 0x080fe2000001080b */
[----:B------:R-:W-:Y:S02]  /*16370*/  IMAD.MOV.U32 R11, RZ, RZ, 0x40000040 ;  /* 0x40000040ff0b7424 */ /* 0x000fe400078e00ff */
[-C--:B------:R-:W-:Y:S01]  /*16380*/  FMUL.FTZ R60, R9, R8.reuse ;  /* 0x00000008093c7220 */ /* 0x080fe20000410000 */
[----:B------:R-:W-:Y:S01]  /*16390*/  MUFU.EX2 R42, R42 ;  /* 0x0000002a002a7308 */ /* 0x000fe20000000800 */
[----:B------:R-:W-:Y:S01]  /*163a0*/  HGMMA.64x128x16.F32.BF16 R88, R160, gdesc[UR4].tnspB, R88, gsb0 ;  /* 0x41e00004a0587df0 */ /* 0x000fe20008001858 */
[----:B------:R-:W-:Y:S01]  /*163b0*/  R2UR UR6, R10 ;  /* 0x000000000a0672ca */ /* 0x000fe200000e0000 */
[-CC-:B------:R-:W-:Y:S01]  /*163c0*/  FFMA.FTZ R181, R14, R8.reuse, -R60.reuse ;  /* 0x000000080eb57223 */ /* 0x180fe2000001083c */
[----:B------:R-:W-:Y:S01]  /*163d0*/  R2UR UR7, R11 ;  /* 0x000000000b0772ca */ /* 0x000fe200000e0000 */
[-CC-:B------:R-:W-:Y:S01]  /*163e0*/  FFMA.FTZ R14, R15, R8.reuse, -R60.reuse ;  /* 0x000000080f0e7223 */ /* 0x180fe2000001083c */
[-CC-:B------:R-:W-:Y:S01]  /*163f0*/  FFMA.FTZ R183, R21, R8.reuse, -R60.reuse ;  /* 0x0000000815b77223 */ /* 0x180fe2000001083c */
[-CC-:B------:R-:W-:Y:S01]  /*16400*/  FFMA.FTZ R15, R25, R8.reuse, -R60.reuse ;  /* 0x00000008190f7223 */ /* 0x180fe2000001083c */
[-CC-:B------:R-:W-:Y:S01]  /*16410*/  FFMA.FTZ R177, R27, R8.reuse, -R60.reuse ;  /* 0x000000081bb17223 */ /* 0x180fe2000001083c */
[----:B------:R-:W0:Y:S01]  /*16420*/  MUFU.EX2 R181, R181 ;  /* 0x000000b500b57308 */ /* 0x000e220000000800 */
[-CC-:B------:R-:W-:Y:S01]  /*16430*/  FFMA.FTZ R21, R30, R8.reuse, -R60.reuse ;  /* 0x000000081e157223 */ /* 0x180fe2000001083c */
[-CC-:B------:R-:W-:Y:S01]  /*16440*/  FFMA.FTZ R179, R31, R8.reuse, -R60.reuse ;  /* 0x000000081fb37223 */ /* 0x180fe2000001083c */
[-CC-:B------:R-:W-:Y:S01]  /*16450*/  FFMA.FTZ R25, R33, R8.reuse, -R60.reuse ;  /* 0x0000000821197223 */ /* 0x180fe2000001083c */
[-CC-:B------:R-:W-:Y:S01]  /*16460*/  FFMA.FTZ R173, R35, R8.reuse, -R60.reuse ;  /* 0x0000000823ad7223 */ /* 0x180fe2000001083c */
[-CC-:B------:R-:W-:Y:S01]  /*16470*/  FFMA.FTZ R27, R38, R8.reuse, -R60.reuse ;  /* 0x00000008261b7223 */ /* 0x180fe2000001083c */
[-CC-:B------:R-:W-:Y:S01]  /*16480*/  FFMA.FTZ R175, R39, R8.reuse, -R60.reuse ;  /* 0x0000000827af7223 */ /* 0x180fe2000001083c */
[-CC-:B------:R-:W-:Y:S01]  /*16490*/  FFMA.FTZ R29, R44, R8.reuse, -R60.reuse ;  /* 0x000000082c1d7223 */ /* 0x180fe2000001083c */
[----:B------:R-:W1:Y:S01]  /*164a0*/  MUFU.EX2 R14, R14 ;  /* 0x0000000e000e7308 */ /* 0x000e620000000800 */
[-CC-:B------:R-:W-:Y:S01]  /*164b0*/  FFMA.FTZ R169, R45, R8.reuse, -R60.reuse ;  /* 0x000000082da97223 */ /* 0x180fe2000001083c */
[-CC-:B------:R-:W-:Y:S01]  /*164c0*/  FFMA.FTZ R30, R47, R8.reuse, -R60.reuse ;  /* 0x000000082f1e7223 */ /* 0x180fe2000001083c */
[-CC-:B------:R-:W-:Y:S01]  /*164d0*/  FFMA.FTZ R171, R49, R8.reuse, -R60.reuse ;  /* 0x0000000831ab7223 */ /* 0x180fe2000001083c */
[-CC-:B------:R-:W-:Y:S01]  /*164e0*/  FFMA.FTZ R6, R51, R8.reuse, -R60.reuse ;  /* 0x0000000833067223 */ /* 0x180fe2000001083c */
[-CC-:B------:R-:W-:Y:S01]  /*164f0*/  FFMA.FTZ R153, R53, R8.reuse, -R60.reuse ;  /* 0x0000000835997223 */ /* 0x180fe2000001083c */
[-CC-:B------:R-:W-:Y:S01]  /*16500*/  FFMA.FTZ R10, R55, R8.reuse, -R60.reuse ;  /* 0x00000008370a7223 */ /* 0x180fe2000001083c */
[--C-:B------:R-:W-:Y:S01]  /*16510*/  FFMA.FTZ R155, R57, R8, -R60.reuse ;  /* 0x00000008399b7223 */ /* 0x100fe2000001083c */
[----:B------:R-:W2:Y:S01]  /*16520*/  MUFU.EX2 R183, R183 ;  /* 0x000000b700b77308 */ /* 0x000ea20000000800 */
[----:B0-----:R-:W-:Y:S01]  /*16530*/  FFMA.FTZ R0, R87, R0, R181 ;  /* 0x0000000057007223 */ /* 0x001fe200000100b5 */
[-CC-:B------:R-:W-:Y:S01]  /*16540*/  FFMA.FTZ R63, R63, R8.reuse, -R60.reuse ;  /* 0x000000083f3f7223 */ /* 0x180fe2000001083c */
[-CC-:B------:R-:W-:Y:S01]  /*16550*/  FFMA.FTZ R157, R66, R8.reuse, -R60.reuse ;  /* 0x00000008429d7223 */ /* 0x180fe2000001083c */
[-CC-:B------:R-:W-:Y:S01]  /*16560*/  FFMA.FTZ R159, R70, R8.reuse, -R60.reuse ;  /* 0x00000008469f7223 */ /* 0x180fe2000001083c */
[-CC-:B------:R-:W-:Y:S01]  /*16570*/  FFMA.FTZ R75, R75, R8.reuse, -R60.reuse ;  /* 0x000000084b4b7223 */ /* 0x180fe2000001083c */
[-CC-:B------:R-:W-:Y:S01]  /*16580*/  FFMA.FTZ R78, R78, R8.reuse, -R60.reuse ;  /* 0x000000084e4e7223 */ /* 0x180fe2000001083c */
[-C--:B------:R-:W-:Y:S01]  /*16590*/  FFMA.FTZ R79, R79, R8.reuse, -R60 ;  /* 0x000000084f4f7223 */ /* 0x080fe2000001083c */
[----:B------:R-:W0:Y:S01]  /*165a0*/  MUFU.EX2 R15, R15 ;  /* 0x0000000f000f7308 */ /* 0x000e220000000800 */
[C---:B-1----:R-:W-:Y:S01]  /*165b0*/  FADD.FTZ R0, R14.reuse, R0 ;  /* 0x000000000e007221 */ /* 0x042fe20000010000 */
[----:B------:R-:W-:Y:S01]  /*165c0*/  F2FP.BF16.F32.PACK_AB R181, R14, R181 ;  /* 0x000000b50eb5723e */ /* 0x000fe200000010ff */
[-CC-:B------:R-:W-:Y:S01]  /*165d0*/  FFMA.FTZ R81, R81, R8.reuse, -R60.reuse ;  /* 0x0000000851517223 */ /* 0x180fe2000001083c */
[-CC-:B------:R-:W-:Y:S01]  /*165e0*/  FFMA.FTZ R82, R82, R8.reuse, -R60.reuse ;  /* 0x0000000852527223 */ /* 0x180fe2000001083c */
[-CC-:B------:R-:W-:Y:S01]  /*165f0*/  FFMA.FTZ R83, R83, R8.reuse, -R60.reuse ;  /* 0x0000000853537223 */ /* 0x180fe2000001083c */
[----:B------:R-:W-:-:S02]  /*16600*/  FFMA.FTZ R40, R40, R8, -R60 ;  /* 0x0000000828287223 */ /* 0x000fc4000001083c */
[----:B------:R-:W1:Y:S01]  /*16610*/  MUFU.EX2 R177, R177 ;  /* 0x000000b100b17308 */ /* 0x000e620000000800 */
[----:B--2---:R-:W-:-:S07]  /*16620*/  FADD.FTZ R11, R183, R0 ;  /* 0x00000000b70b7221 */ /* 0x004fce0000010000 */
[----:B------:R-:W2:Y:S01]  /*16630*/  MUFU.EX2 R21, R21 ;  /* 0x0000001500157308 */ /* 0x000ea20000000800 */
[C---:B0-----:R-:W-:Y:S01]  /*16640*/  FADD.FTZ R11, R15.reuse, R11 ;  /* 0x0000000b0f0b7221 */ /* 0x041fe20000010000 */
[----:B------:R-:W-:-:S06]  /*16650*/  F2FP.BF16.F32.PACK_AB R183, R15, R183 ;  /* 0x000000b70fb7723e */ /* 0x000fcc00000010ff */
[----:B------:R-:W-:Y:S01]  /*16660*/  MUFU.EX2 R179, R179 ;  /* 0x000000b300b37308 */ /* 0x000fe20000000800 */
[----:B-1----:R-:W-:-:S07]  /*16670*/  FADD.FTZ R11, R177, R11 ;  /* 0x0000000bb10b7221 */ /* 0x002fce0000010000 */
        /* <DEDUP_REMOVED lines=12> */
[----:B------:R-:W-:-:S05]  /*16740*/  WARPGROUP.ARRIVE ;  /* 0x00000000000079c5 */ /* 0x000fca0000000000 */
[----:B------:R-:W-:Y:S01]  /*16750*/  MUFU.EX2 R10, R10 ;  /* 0x0000000a000a7308 */ /* 0x000fe20000000800 */
[----:B------:R-:W-:Y:S01]  /*16760*/  FFMA.FTZ R161, R74, R8, -R60 ;  /* 0x000000084aa17223 */ /* 0x000fe2000001083c */
[----:B------:R-:W-:Y:S06]  /*16770*/  HGMMA.64x128x16.F32.BF16 R88, R164, gdesc[UR4].tnspB, R88, gsb0 ;  /* 0x41e00004a4587df0 */ /* 0x000fec0008001858 */
        /* <DEDUP_REMOVED lines=12> */
[----:B------:R-:W-:Y:S08]  /*16840*/  MUFU.EX2 R78, R78 ;  /* 0x0000004e004e7308 */ /* 0x000ff00000000800 */
[----:B------:R-:W0:Y:S08]  /*16850*/  MUFU.EX2 R52, R52 ;  /* 0x0000003400347308 */ /* 0x000e300000000800 */
[----:B------:R-:W1:Y:S08]  /*16860*/  MUFU.EX2 R79, R79 ;  /* 0x0000004f004f7308 */ /* 0x000e700000000800 */
[----:B------:R-:W-:Y:S01]  /*16870*/  MUFU.EX2 R54, R54 ;  /* 0x0000003600367308 */ /* 0x000fe20000000800 */
[----:B0-----:R-:W-:-:S07]  /*16880*/  F2FP.BF16.F32.PACK_AB R162, R52, R50 ;  /* 0x0000003234a2723e */ /* 0x001fce00000010ff */
[----:B------:R-:W-:Y:S01]  /*16890*/  MUFU.EX2 R81, R81 ;  /* 0x0000005100517308 */ /* 0x000fe20000000800 */
[----:B-1----:R-:W-:-:S07]  /*168a0*/  F2FP.BF16.F32.PACK_AB R163, R79, R78 ;  /* 0x0000004e4fa3723e */ /* 0x002fce00000010ff */
[----:B------:R-:W0:Y:S08]  /*168b0*/  MUFU.EX2 R56, R56 ;  /* 0x0000003800387308 */ /* 0x000e300000000800 */
[----:B------:R-:W1:Y:S01]  /*168c0*/  MUFU.EX2 R82, R82 ;  /* 0x0000005200527308 */ /* 0x000e620000000800 */
[----:B------:R-:W-:Y:S02]  /*168d0*/  WARPGROUP.DEPBAR.LE gsb0, 0x0 ;  /* 0x00008000000079c5 */ /* 0x000fe40000010000 */
[----:B------:R2:W-:Y:S05]  /*168e0*/  @!P1 SYNCS.ARRIVE.TRANS64.RED.A1T0 RZ, [R12+URZ], RZ ;  /* 0x000000ff0cff99a7 */ /* 0x0005ea000810043f */
[----:B------:R-:W-:Y:S01]  /*168f0*/  MUFU.EX2 R58, R58 ;  /* 0x0000003a003a7308 */ /* 0x000fe20000000800 */
[----:B0-----:R-:W-:Y:S01]  /*16900*/  F2FP.BF16.F32.PACK_AB R164, R56, R54 ;  /* 0x0000003638a4723e */ /* 0x001fe200000010ff */
[----:B--2---:R-:W-:Y:S01]  /*16910*/  FADD.FTZ R12, R176, R3 ;  /* 0x00000003b00c7221 */ /* 0x004fe20000010000 */
[----:B------:R0:W-:Y:S01]  /*16920*/  @!P1 SYNCS.ARRIVE.TRANS64.RED.A1T0 RZ, [R13+URZ], RZ ;  /* 0x000000ff0dff99a7 */ /* 0x0001e2000810043f */
[----:B------:R-:W-:-:S04]  /*16930*/  FFMA.FTZ R3, R67, R8, -R60 ;  /* 0x0000000843037223 */ /* 0x000fc8000001083c */
[----:B------:R-:W-:Y:S01]  /*16940*/  MUFU.EX2 R83, R83 ;  /* 0x0000005300537308 */ /* 0x000fe20000000800 */
[C---:B------:R-:W-:Y:S01]  /*16950*/  FADD.FTZ R12, R41.reuse, R12 ;  /* 0x0000000c290c7221 */ /* 0x040fe20000010000 */
[----:B------:R-:W-:Y:S02]  /*16960*/  F2FP.BF16.F32.PACK_AB R176, R41, R176 ;  /* 0x000000b029b0723e */ /* 0x000fe400000010ff */
[----:B-1----:R-:W-:Y:S01]  /*16970*/  F2FP.BF16.F32.PACK_AB R165, R82, R81 ;  /* 0x0000005152a5723e */ /* 0x002fe200000010ff */
[----:B------:R-:W-:Y:S01]  /*16980*/  FADD.FTZ R12, R178, R12 ;  /* 0x0000000cb20c7221 */ /* 0x000fe20000010000 */
[----:B0-----:R-:W-:Y:S01]  /*16990*/  FADD.FTZ R13, R21, R11 ;  /* 0x0000000b150d7221 */ /* 0x001fe20000010000 */
[----:B------:R-:W-:Y:S01]  /*169a0*/  FFMA.FTZ R11, R71, R8, -R60 ;  /* 0x00000008470b7223 */ /* 0x000fe2000001083c */
[----:B------:R-:W0:Y:S01]  /*169b0*/  MUFU.EX2 R3, R3 ;  /* 0x0000000300037308 */ /* 0x000e220000000800 */
[C---:B------:R-:W-:Y:S01]  /*169c0*/  FADD.FTZ R12, R84.reuse, R12 ;  /* 0x0000000c540c7221 */ /* 0x040fe20000010000 */
[----:B------:R-:W-:Y:S01]  /*169d0*/  FADD.FTZ R13, R179, R13 ;  /* 0x0000000db30d7221 */ /* 0x000fe20000010000 */
[----:B------:R-:W-:-:S02]  /*169e0*/  F2FP.BF16.F32.PACK_AB R178, R84, R178 ;  /* 0x000000b254b2723e */ /* 0x000fc400000010ff */
[----:B------:R-:W-:Y:S01]  /*169f0*/  FADD.FTZ R12, R172, R12 ;  /* 0x0000000cac0c7221 */ /* 0x000fe20000010000 */
[C---:B------:R-:W-:Y:S01]  /*16a00*/  FADD.FTZ R13, R25.reuse, R13 ;  /* 0x0000000d190d7221 */ /* 0x040fe20000010000 */
[----:B------:R-:W-:Y:S01]  /*16a10*/  F2FP.BF16.F32.PACK_AB R179, R25, R179 ;  /* 0x000000b319b3723e */ /* 0x000fe200000010ff */
[----:B------:R-:W1:Y:S01]  /*16a20*/  MUFU.EX2 R11, R11 ;  /* 0x0000000b000b7308 */ /* 0x000e620000000800 */
[C---:B------:R-:W-:Y:S01]  /*16a30*/  FADD.FTZ R12, R26.reuse, R12 ;  /* 0x0000000c1a0c7221 */ /* 0x040fe20000010000 */
[----:B------:R-:W-:Y:S01]  /*16a40*/  FADD.FTZ R13, R173, R13 ;  /* 0x0000000dad0d7221 */ /* 0x000fe20000010000 */
[----:B------:R-:W-:Y:S02]  /*16a50*/  F2FP.BF16.F32.PACK_AB R172, R26, R172 ;  /* 0x000000ac1aac723e */ /* 0x000fe400000010ff */
[----:B------:R-:W-:Y:S01]  /*16a60*/  FADD.FTZ R12, R174, R12 ;  /* 0x0000000cae0c7221 */ /* 0x000fe20000010000 */
[C---:B------:R-:W-:Y:S01]  /*16a70*/  FADD.FTZ R13, R27.reuse, R13 ;  /* 0x0000000d1b0d7221 */ /* 0x040fe20000010000 */
[----:B------:R-:W-:Y:S01]  /*16a80*/  F2FP.BF16.F32.PACK_AB R173, R27, R173 ;  /* 0x000000ad1bad723e */ /* 0x000fe200000010ff */
[----:B------:R-:W2:Y:S01]  /*16a90*/  MUFU.EX2 R28, R28 ;  /* 0x0000001c001c7308 */ /* 0x000ea20000000800 */
[C---:B------:R-:W-:Y:S01]  /*16aa0*/  FADD.FTZ R12, R36.reuse, R12 ;  /* 0x0000000c240c7221 */ /* 0x040fe20000010000 */
[----:B------:R-:W-:Y:S01]  /*16ab0*/  FADD.FTZ R13, R175, R13 ;  /* 0x0000000daf0d7221 */ /* 0x000fe20000010000 */
[----:B------:R-:W-:-:S02]  /*16ac0*/  F2FP.BF16.F32.PACK_AB R174, R36, R174 ;  /* 0x000000ae24ae723e */ /* 0x000fc400000010ff */
[----:B------:R-:W-:Y:S01]  /*16ad0*/  FADD.FTZ R12, R168, R12 ;  /* 0x0000000ca80c7221 */ /* 0x000fe20000010000 */
[C---:B------:R-:W-:Y:S01]  /*16ae0*/  FADD.FTZ R13, R29.reuse, R13 ;  /* 0x0000000d1d0d7221 */ /* 0x040fe20000010000 */
[----:B------:R-:W-:Y:S01]  /*16af0*/  F2FP.BF16.F32.PACK_AB R175, R29, R175 ;  /* 0x000000af1daf723e */ /* 0x000fe200000010ff */
[----:B------:R-:W3:Y:S01]  /*16b00*/  MUFU.EX2 R40, R40 ;  /* 0x0000002800287308 */ /* 0x000ee20000000800 */
[C---:B------:R-:W-:Y:S01]  /*16b10*/  FADD.FTZ R12, R48.reuse, R12 ;  /* 0x0000000c300c7221 */ /* 0x040fe20000010000 */
[----:B------:R-:W-:Y:S01]  /*16b20*/  FADD.FTZ R13, R169, R13 ;  /* 0x0000000da90d7221 */ /* 0x000fe20000010000 */
[----:B------:R-:W-:Y:S02]  /*16b30*/  F2FP.BF16.F32.PACK_AB R168, R48, R168 ;  /* 0x000000a830a8723e */ /* 0x000fe400000010ff */
[----:B------:R-:W-:Y:S01]  /*16b40*/  FADD.FTZ R12, R170, R12 ;  /* 0x0000000caa0c7221 */ /* 0x000fe20000010000 */
[C---:B------:R-:W-:Y:S01]  /*16b50*/  FADD.FTZ R13, R30.reuse, R13 ;  /* 0x0000000d1e0d7221 */ /* 0x040fe20000010000 */
[----:B------:R-:W-:-:S02]  /*16b60*/  F2FP.BF16.F32.PACK_AB R169, R30, R169 ;  /* 0x000000a91ea9723e */ /* 0x000fc400000010ff */
[----:B------:R-:W-:Y:S01]  /*16b70*/  FADD.FTZ R12, R32, R12 ;  /* 0x0000000c200c7221 */ /* 0x000fe20000010000 */
[----:B------:R-:W-:Y:S01]  /*16b80*/  FADD.FTZ R13, R171, R13 ;  /* 0x0000000dab0d7221 */ /* 0x000fe20000010000 */
[----:B------:R-:W-:Y:S02]  /*16b90*/  F2FP.BF16.F32.PACK_AB R171, R6, R171 ;  /* 0x000000ab06ab723e */ /* 0x000fe400000010ff */
[----:B------:R-:W-:Y:S01]  /*16ba0*/  FADD.FTZ R12, R152, R12 ;  /* 0x0000000c980c7221 */ /* 0x000fe20000010000 */
[----:B------:R-:W-:Y:S01]  /*16bb0*/  FADD.FTZ R13, R6, R13 ;  /* 0x0000000d060d7221 */ /* 0x000fe20000010000 */
[----:B------:R-:W-:Y:S02]  /*16bc0*/  F2FP.BF16.F32.PACK_AB R170, R32, R170 ;  /* 0x000000aa20aa723e */ /* 0x000fe400000010ff */
[----:B------:R-:W-:Y:S01]  /*16bd0*/  FADD.FTZ R12, R37, R12 ;  /* 0x0000000c250c7221 */ /* 0x000fe20000010000 */
[----:B------:R-:W-:Y:S01]  /*16be0*/  FADD.FTZ R13, R153, R13 ;  /* 0x0000000d990d7221 */ /* 0x000fe20000010000 */
[----:B------:R-:W-:-:S02]  /*16bf0*/  F2FP.BF16.F32.PACK_AB R153, R10, R153 ;  /* 0x000000990a99723e */ /* 0x000fc400000010ff */
[----:B------:R-:W-:Y:S01]  /*16c00*/  FADD.FTZ R12, R154, R12 ;  /* 0x0000000c9a0c7221 */ /* 0x000fe20000010000 */
[----:B------:R-:W-:Y:S01]  /*16c10*/  FADD.FTZ R13, R10, R13 ;  /* 0x0000000d0a0d7221 */ /* 0x000fe20000010000 */
[----:B------:R-:W-:Y:S01]  /*16c20*/  F2FP.BF16.F32.PACK_AB R152, R37, R152 ;  /* 0x000000982598723e */ /* 0x000fe200000010ff */
[----:B------:R-:W-:Y:S02]  /*16c30*/  IMAD.MOV.U32 R10, RZ, RZ, R9 ;  /* 0x000000ffff0a7224 */ /* 0x000fe400078e0009 */
[----:B------:R-:W-:Y:S01]  /*16c40*/  FADD.FTZ R12, R46, R12 ;  /* 0x0000000c2e0c7221 */ /* 0x000fe20000010000 */
[----:B------:R-:W-:Y:S01]  /*16c50*/  FADD.FTZ R13, R155, R13 ;  /* 0x0000000d9b0d7221 */ /* 0x000fe20000010000 */
[----:B------:R-:W-:Y:S02]  /*16c60*/  F2FP.BF16.F32.PACK_AB R155, R0, R155 ;  /* 0x0000009b009b723e */ /* 0x000fe400000010ff */
[----:B------:R-:W-:Y:S01]  /*16c70*/  FADD.FTZ R12, R156, R12 ;  /* 0x0000000c9c0c7221 */ /* 0x000fe20000010000 */
[----:B------:R-:W-:Y:S01]  /*16c80*/  FADD.FTZ R13, R0, R13 ;  /* 0x0000000d000d7221 */ /* 0x000fe20000010000 */
[----:B------:R-:W-:-:S02]  /*16c90*/  F2FP.BF16.F32.PACK_AB R154, R46, R154 ;  /* 0x0000009a2e9a723e */ /* 0x000fc400000010ff */
[C---:B------:R-:W-:Y:S01]  /*16ca0*/  FADD.FTZ R12, R34.reuse, R12 ;  /* 0x0000000c220c7221 */ /* 0x040fe20000010000 */
[----:B------:R-:W-:Y:S01]  /*16cb0*/  FADD.FTZ R13, R157, R13 ;  /* 0x0000000d9d0d7221 */ /* 0x000fe20000010000 */
[C---:B0-----:R-:W-:Y:S02]  /*16cc0*/  F2FP.BF16.F32.PACK_AB R157, R3.reuse, R157 ;  /* 0x0000009d039d723e */ /* 0x041fe400000010ff */
[----:B------:R-:W-:Y:S01]  /*16cd0*/  F2FP.BF16.F32.PACK_AB R156, R34, R156 ;  /* 0x0000009c229c723e */ /* 0x000fe200000010ff */
[----:B------:R-:W-:Y:S01]  /*16ce0*/  FADD.FTZ R14, R3, R13 ;  /* 0x0000000d030e7221 */ /* 0x000fe20000010000 */
[----:B------:R-:W-:Y:S01]  /*16cf0*/  FADD.FTZ R13, R158, R12 ;  /* 0x0000000c9e0d7221 */ /* 0x000fe20000010000 */
[C---:B------:R-:W-:Y:S02]  /*16d00*/  F2FP.BF16.F32.PACK_AB R158, R42.reuse, R158 ;  /* 0x0000009e2a9e723e */ /* 0x040fe400000010ff */
[----:B------:R-:W-:Y:S01]  /*16d10*/  FADD.FTZ R14, R159, R14 ;  /* 0x0000000e9f0e7221 */ /* 0x000fe20000010000 */
[----:B------:R-:W-:Y:S01]  /*16d20*/  FADD.FTZ R13, R42, R13 ;  /* 0x0000000d2a0d7221 */ /* 0x000fe20000010000 */
[----:B-1----:R-:W-:-:S02]  /*16d30*/  F2FP.BF16.F32.PACK_AB R159, R11, R159 ;  /* 0x0000009f0b9f723e */ /* 0x002fc400000010ff */
[----:B------:R-:W-:Y:S01]  /*16d40*/  FADD.FTZ R14, R11, R14 ;  /* 0x0000000e0b0e7221 */ /* 0x000fe20000010000 */
[----:B------:R-:W-:Y:S01]  /*16d50*/  FADD.FTZ R6, R24, R13 ;  /* 0x0000000d18067221 */ /* 0x000fe20000010000 */
[----:B--2---:R-:W-:Y:S02]  /*16d60*/  F2FP.BF16.F32.PACK_AB R166, R28, R58 ;  /* 0x0000003a1ca6723e */ /* 0x004fe400000010ff */
[----:B------:R-:W-:Y:S01]  /*16d70*/  FADD.FTZ R14, R161, R14 ;  /* 0x0000000ea10e7221 */ /* 0x000fe20000010000 */
[----:B------:R-:W-:Y:S01]  /*16d80*/  FADD.FTZ R13, R43, R6 ;  /* 0x000000062b0d7221 */ /* 0x000fe20000010000 */
[C---:B------:R-:W-:Y:S01]  /*16d90*/  F2FP.BF16.F32.PACK_AB R161, R75.reuse, R161 ;  /* 0x000000a14ba1723e */ /* 0x040fe200000010ff */
[----:B------:R-:W-:Y:S02]  /*16da0*/  IMAD.MOV.U32 R6, RZ, RZ, R194 ;  /* 0x000000ffff067224 */ /* 0x000fe400078e00c2 */
[----:B------:R-:W-:Y:S01]  /*16db0*/  FADD.FTZ R15, R75, R14 ;  /* 0x0000000e4b0f7221 */ /* 0x000fe20000010000 */
[----:B------:R-:W-:Y:S01]  /*16dc0*/  FADD.FTZ R13, R50, R13 ;  /* 0x0000000d320d7221 */ /* 0x000fe20000010000 */
[----:B---3--:R-:W-:-:S02]  /*16dd0*/  F2FP.BF16.F32.PACK_AB R167, R40, R83 ;  /* 0x0000005328a7723e */ /* 0x008fc400000010ff */
[----:B------:R-:W-:Y:S01]  /*16de0*/  FADD.FTZ R0, R78, R15 ;  /* 0x0000000f4e007221 */ /* 0x000fe20000010000 */
[----:B------:R-:W-:-:S03]  /*16df0*/  FADD.FTZ R13, R52, R13 ;  /* 0x0000000d340d7221 */ /* 0x000fc60000010000 */
[----:B------:R-:W-:Y:S01]  /*16e00*/  FADD.FTZ R0, R79, R0 ;  /* 0x000000004f007221 */ /* 0x000fe20000010000 */
[----:B------:R-:W-:-:S03]  /*16e10*/  FADD.FTZ R13, R54, R13 ;  /* 0x0000000d360d7221 */ /* 0x000fc60000010000 */
[----:B------:R-:W-:Y:S01]  /*16e20*/  FADD.FTZ R3, R81, R0 ;  /* 0x0000000051037221 */ /* 0x000fe20000010000 */
[----:B------:R-:W-:-:S03]  /*16e30*/  FADD.FTZ R13, R56, R13 ;  /* 0x0000000d380d7221 */ /* 0x000fc60000010000 */
[----:B------:R-:W-:Y:S01]  /*16e40*/  FADD.FTZ R0, R82, R3 ;  /* 0x0000000352007221 */ /* 0x000fe20000010000 */
[----:B------:R-:W-:-:S03]  /*16e50*/  FADD.FTZ R13, R58, R13 ;  /* 0x0000000d3a0d7221 */ /* 0x000fc60000010000 */
[----:B------:R-:W-:Y:S01]  /*16e60*/  FADD.FTZ R11, R83, R0 ;  /* 0x00000000530b7221 */ /* 0x000fe20000010000 */
[----:B------:R-:W-:Y:S01]  /*16e70*/  FADD.FTZ R3, R28, R13 ;  /* 0x0000000d1c037221 */ /* 0x000fe20000010000 */
[----:B------:R-:W-:Y:S02]  /*16e80*/  IMAD.MOV.U32 R13, RZ, RZ, R196 ;  /* 0x000000ffff0d7224 */ /* 0x000fe400078e00c4 */
[----:B------:R-:W-:Y:S01]  /*16e90*/  FADD.FTZ R0, R40, R11 ;  /* 0x0000000b28007221 */ /* 0x000fe20000010000 */
[----:B------:R-:W-:Y:S01]  /*16ea0*/  IMAD.MOV.U32 R11, RZ, RZ, R7 ;  /* 0x000000ffff0b7224 */ /* 0x000fe200078e0007 */
[----:B------:R-:W-:Y:S06]  /*16eb0*/  @P2 BRA `(.L_x_606) ;  /* 0xffffffd000f82947 */ /* 0x000fec000383ffff */
.L_x_595:
[----:B------:R-:W-:Y:S05]  /*16ec0*/  BSYNC B0 ;  /* 0x0000000000007941 */ /* 0x000fea0003800000 */
.L_x_594:
        /* <DEDUP_REMOVED lines=63> */
[----:B------:R-:W-:Y:S01]  /*172c0*/  FMUL.FTZ R85, R149, R85 ;  /* 0x0000005595557220 */ /* 0x000fe20000410000 */
[----:B------:R-:W-:Y:S01]  /*172d0*/  FMUL.FTZ R87, R151, R87 ;  /* 0x0000005797577220 */ /* 0x000fe20000410000 */
[----:B------:R-:W-:Y:S06]  /*172e0*/  @!P0 BRA `(.L_x_607) ;  /* 0x0000000000048947 */ /* 0x000fec0003800000 */
[----:B------:R-:W-:Y:S01]  /*172f0*/  BPT.TRAP 0x1 ;  /* 0x000000040000795c */ /* 0x000fe20000300000 */
.L_x_607:
[----:B------:R-:W-:Y:S01]  /*17300*/  IMAD R6, R194, 0x8, R2 ;  /* 0x00000008c2067824 */ /* 0x000fe200078e0202 */
[----:B------:R-:W-:-:S04]  /*17310*/  SHF.L.U32 R5, R196, 0x1f, RZ ;  /* 0x0000001fc4057819 */ /* 0x000fc800000006ff */
[----:B------:R0:W1:Y:S01]  /*17320*/  SYNCS.PHASECHK.TRANS64.TRYWAIT P2, [R6+URZ+0x34850], R5 ;  /* 0x03485005060075a7 */ /* 0x000062000804017f */
[----:B------:R-:W-:Y:S05]  /*17330*/  @!P0 BRA `(.L_x_608) ;  /* 0x0000000000048947 */ /* 0x000fea0003800000 */
[----:B------:R-:W-:Y:S01]  /*17340*/  BPT.TRAP 0x1 ;  /* 0x000000040000795c */ /* 0x000fe20000300000 */
.L_x_608:
[----:B------:R-:W-:Y:S01]  /*17350*/  VIADD R2, R2, 0x400 ;  /* 0x0000040002027836 */ /* 0x000fe20000000000 */
[----:B------:R-:W-:Y:S04]  /*17360*/  BSSY B0, `(.L_x_609) ;  /* 0x0000008000007945 */ /* 0x000fe80003800000 */
[----:B------:R-:W-:-:S04]  /*17370*/  SHF.R.U32.HI R2, RZ, 0x4, R2 ;  /* 0x00000004ff027819 */ /* 0x000fc80000011602 */
[----:B------:R-:W-:-:S04]  /*17380*/  LOP3.LUT R2, R2, 0x3fff, RZ, 0xc0, !PT ;  /* 0x00003fff02027812 */ /* 0x000fc800078ec0ff */
[----:B------:R-:W-:-:S05]  /*17390*/  LOP3.LUT R11, R2, 0x4000000, RZ, 0xfc, !PT ;  /* 0x04000000020b7812 */ /* 0x000fca00078efcff */
[----:B------:R-:W-:Y:S01]  /*173a0*/  IMAD R2, R194, 0x800, R11 ;  /* 0x00000800c2027824 */ /* 0x000fe200078e020b */
[----:B-1----:R-:W-:Y:S06]  /*173b0*/  @P2 BRA `(.L_x_610) ;  /* 0x0000000000082947 */ /* 0x002fec0003800000 */
[----:B------:R-:W1:Y:S02]  /*173c0*/  SYNCS.PHASECHK.TRANS64.TRYWAIT P0, [R6+URZ+0x34850], R5 ;  /* 0x03485005060075a7 */ /* 0x000e64000800017f */
[----:B-1----:R-:W-:Y:S05]  /*173d0*/  @!P0 BRA `(.L_x_611) ;  /* 0x000000bc00d88947 */ /* 0x002fea0003800000 */
.L_x_610:
[----:B------:R-:W-:Y:S05]  /*173e0*/  BSYNC B0 ;  /* 0x0000000000007941 */ /* 0x000fea0003800000 */
.L_x_609:
[----:B------:R-:W-:Y:S01]  /*173f0*/  IMAD.MOV.U32 R4, RZ, RZ, R2 ;  /* 0x000000ffff047224 */ /* 0x000fe200078e0002 */
[----:B------:R-:W-:Y:S01]  /*17400*/  WARPGROUP.ARRIVE ;  /* 0x00000000000079c5 */ /* 0x000fe20000000000 */
[----:B01----:R-:W-:Y:S02]  /*17410*/  IMAD.MOV.U32 R5, RZ, RZ, 0x40000040 ;  /* 0x40000040ff057424 */ /* 0x003fe400078e00ff */
[----:B------:R-:W-:Y:S01]  /*17420*/  @!P1 VIADD R6, R6, 0x34860 ;  /* 0x0003486006069836 */ /* 0x000fe20000000000 */
[----:B------:R-:W-:Y:S01]  /*17430*/  R2UR UR6, R4 ;  /* 0x00000000040672ca */ /* 0x000fe200000e0000 */
[----:B------:R-:W-:Y:S01]  /*17440*/  VIADD R4, R2, 0x80 ;  /* 0x0000008002047836 */ /* 0x000fe20000000000 */
[----:B------:R-:W-:Y:S01]  /*17450*/  R2UR UR7, R5 ;  /* 0x00000000050772ca */ /* 0x000fe200000e0000 */
[----:B------:R-:W-:Y:S01]  /*17460*/  IMAD.MOV.U32 R5, RZ, RZ, 0x40000040 ;  /* 0x40000040ff057424 */ /* 0x000fe200078e00ff */
[----:B------:R-:W-:Y:S01]  /*17470*/  @!P1 PRMT R6, RZ, 0x654, R6 ;  /* 0x00000654ff069816 */ /* 0x000fe20000000006 */
[----:B------:R-:W-:-:S02]  /*17480*/  VIADD R194, R194, 0x1 ;  /* 0x00000001c2c27836 */ /* 0x000fc40000000000 */
[----:B------:R-:W-:-:S03]  /*17490*/  VIADD R206, R206, 0x1 ;  /* 0x00000001cece7836 */ /* 0x000fc60000000000 */
[----:B------:R-:W-:-:S04]  /*174a0*/  ISETP.NE.AND P2, PT, R194, 0x2, PT ;  /* 0x00000002c200780c */ /* 0x000fc80003f45270 */
[----:B------:R-:W-:Y:S01]  /*174b0*/  SEL R194, R194, RZ, P2 ;  /* 0x000000ffc2c27207 */ /* 0x000fe20001000000 */
        /* <DEDUP_REMOVED lines=40> */
[----:B------:R-:W0:Y:S02]  /*17740*/  SHFL.BFLY PT, R2, R3, 0x2, 0x1f ;  /* 0x0c401f0003027f89 */ /* 0x000e2400000e0000 */
[----:B0-----:R-:W-:Y:S01]  /*17750*/  FADD.FTZ R2, R2, R3 ;  /* 0x0000000302027221 */ /* 0x001fe20000010000 */
[----:B------:R-:W-:-:S04]  /*17760*/  SEL R3, RZ, 0x1, P2 ;  /* 0x00000001ff037807 */ /* 0x000fc80001000000 */
[----:B------:R-:W-:Y:S01]  /*17770*/  LOP3.LUT R196, R196, R3, RZ, 0x3c, !PT ;  /* 0x00000003c4c47212 */ /* 0x000fe200078e3cff */
[----:B------:R-:W-:Y:S01]  /*17780*/  IMAD.MOV.U32 R3, RZ, RZ, -0x800000 ;  /* 0xff800000ff037424 */ /* 0x000fe200078e00ff */
[----:B------:R-:W-:Y:S02]  /*17790*/  WARPGROUP.DEPBAR.LE gsb0, 0x0 ;  /* 0x00008000000079c5 */ /* 0x000fe40000010000 */
[----:B------:R-:W-:-:S06]  /*177a0*/  WARPGROUP.ARRIVE ;  /* 0x00000000000079c5 */ /* 0x000fcc0000000000 */
[----:B------:R-:W-:Y:S01]  /*177b0*/  HGMMA.64x128x16.F32.BF16 R24, R160, gdesc[UR4].tnspB, R24, gsb0 ;  /* 0x41e00004a0187df0 */ /* 0x000fe20008001818 */
[----:B------:R-:W-:Y:S02]  /*177c0*/  R2UR UR6, R4 ;  /* 0x00000000040672ca */ /* 0x000fe400000e0000 */
[----:B------:R-:W-:Y:S02]  /*177d0*/  R2UR UR7, R5 ;  /* 0x00000000050772ca */ /* 0x000fe400000e0000 */
[----:B------:R-:W0:Y:S02]  /*177e0*/  SHFL.BFLY PT, R5, R0, 0x2, 0x1f ;  /* 0x0c401f0000057f89 */ /* 0x000e2400000e0000 */
[----:B0-----:R-:W-:Y:S01]  /*177f0*/  FADD.FTZ R4, R5, R0 ;  /* 0x0000000005047221 */ /* 0x001fe20000010000 */
[----:B------:R-:W-:Y:S01]  /*17800*/  IMAD.MOV.U32 R0, RZ, RZ, -0x800000 ;  /* 0xff800000ff007424 */ /* 0x000fe200078e00ff */
[----:B------:R-:W0:Y:S04]  /*17810*/  SHFL.BFLY PT, R5, R2, 0x1, 0x1f ;  /* 0x0c201f0002057f89 */ /* 0x000e2800000e0000 */
[----:B------:R-:W1:Y:S01]  /*17820*/  SHFL.BFLY PT, R11, R4, 0x1, 0x1f ;  /* 0x0c201f00040b7f89 */ /* 0x000e6200000e0000 */
[----:B0-----:R-:W-:Y:S01]  /*17830*/  FADD.FTZ R13, R2, R5 ;  /* 0x00000005020d7221 */ /* 0x001fe20000010000 */
[----:B------:R-:W-:-:S02]  /*17840*/  IMAD.MOV.U32 R5, RZ, RZ, RZ ;  /* 0x000000ffff057224 */ /* 0x000fc400078e00ff */
[----:B------:R-:W-:Y:S02]  /*17850*/  IMAD.MOV.U32 R2, RZ, RZ, RZ ;  /* 0x000000ffff027224 */ /* 0x000fe400078e00ff */
[----:B-1----:R-:W-:Y:S01]  /*17860*/  FADD.FTZ R14, R4, R11 ;  /* 0x0000000b040e7221 */ /* 0x002fe20000010000 */
[----:B------:R-:W-:-:S04]  /*17870*/  FSETP.NE.FTZ.AND P0, PT, R13, RZ, PT ;  /* 0x000000ff0d00720b */ /* 0x000fc80003f15000 */
[----:B------:R-:W-:-:S09]  /*17880*/  FSETP.NE.FTZ.AND P3, PT, R14, RZ, PT ;  /* 0x000000ff0e00720b */ /* 0x000fd20003f75000 */
        /* <DEDUP_REMOVED lines=80> */
.L_x_537:
[----:B------:R-:W1:Y:S08]  /*17d90*/  S2UR UR5, SR_CgaCtaId ;  /* 0x00000000000579c3 */ /* 0x000e700000008800 */
[----:B------:R-:W-:Y:S06]  /*17da0*/  BAR.SYNC.DEFER_BLOCKING 0x5, 0x180 ;  /* 0x0146000000007b1d */ /* 0x000fec0000010000 */
[----:B------:R-:W-:Y:S01]  /*17db0*/  UMOV UR4, 0x400 ;  /* 0x0000040000047882 */ /* 0x000fe20000000000 */
[----:B------:R-:W-:Y:S01]  /*17dc0*/  BSSY B0, `(.L_x_612) ;  /* 0x00002da000007945 */ /* 0x000fe20003800000 */
[----:B-1----:R-:W-:-:S06]  /*17dd0*/  ULEA UR4, UR5, UR4, 0x18 ;  /* 0x0000000405047291 */ /* 0x002fcc000f8ec03f */
[----:B------:R-:W-:-:S05]  /*17de0*/  IMAD.U32 R2, RZ, RZ, UR4 ;  /* 0x00000004ff027e24 */ /* 0x000fca000f8e00ff */
[----:B------:R1:W2:Y:S01]  /*17df0*/  LDS.128 R144, [R2+0x348d0] ;  /* 0x0348d00002907984 */ /* 0x0002a20000000c00 */
[----:B------:R-:W-:Y:S06]  /*17e00*/  BAR.ARV 0x4, 0x180 ;  /* 0x0106000000007b1d */ /* 0x000fec0000002000 */
[----:B------:R-:W-:Y:S05]  /*17e10*/  @P0 BRA `(.L_x_613) ;  /* 0x0000002000640947 */ /* 0x000fea0003800000 */
[----:B------:R-:W3:Y:S01]  /*17e20*/  LDL R4, [R1+0x84] ;  /* 0x0000840001047983 */ /* 0x000ee20000100800 */
[----:B------:R-:W4:Y:S01]  /*17e30*/  S2R R5, SR_SWINHI ;  /* 0x0000000000057919 */ /* 0x000f220000002f00 */
[----:B------:R-:W-:Y:S01]  /*17e40*/  F2FP.BF16.F32.PACK_AB R32, R73, R72 ;  /* 0x000000484920723e */ /* 0x000fe200000010ff */
[----:B------:R-:W-:Y:S01]  /*17e50*/  ULDC.64 UR6, c[0x0][0xc00] ;  /* 0x0003000000067ab9 */ /* 0x000fe20000000a00 */
[----:B------:R-:W-:Y:S01]  /*17e60*/  ULDC.64 UR4, c[0x0][0xc08] ;  /* 0x0003020000047ab9 */ /* 0x000fe20000000a00 */
[----:B------:R-:W2:Y:S01]  /*17e70*/  LDL R104, [R1+0x80] ;  /* 0x0000800001687983 */ /* 0x000ea20000100800 */
[----:B------:R-:W-:Y:S02]  /*17e80*/  MOV R98, R2 ;  /* 0x0000000200627202 */ /* 0x000fe40000000f00 */
[----:B----4-:R-:W-:Y:S01]  /*17e90*/  MOV R99, R5 ;  /* 0x0000000500637202 */ /* 0x010fe20000000f00 */
[----:B------:R-:W-:Y:S02]  /*17ea0*/  BAR.SYNC.DEFER_BLOCKING 0x1, 0x100 ;  /* 0x0044000000007b1d */ /* 0x000fe40000010000 */
[----:B---3--:R-:W-:-:S03]  /*17eb0*/  IMAD.WIDE R8, R4, 0x2, R98 ;  /* 0x0000000204087825 */ /* 0x008fc600078e0262 */
[C---:B------:R-:W-:Y:S02]  /*17ec0*/  LOP3.LUT R11, R8.reuse, 0x380, RZ, 0xc0, !PT ;  /* 0x00000380080b7812 */ /* 0x040fe400078ec0ff */
[C---:B------:R-:W-:Y:S02]  /*17ed0*/  IADD3 R35, P4, R8.reuse, 0x60, RZ ;  /* 0x0000006008237810 */ /* 0x040fe40007f9e0ff */
[----:B------:R-:W-:Y:S02]  /*17ee0*/  SHF.R.U64 R11, R11, 0x3, RZ ;  /* 0x000000030b0b7819 */ /* 0x000fe400000012ff */
[C---:B------:R-:W-:Y:S02]  /*17ef0*/  IADD3 R14, P3, R8.reuse, 0x4000, RZ ;  /* 0x00004000080e7810 */ /* 0x040fe40007f7e0ff */
[C---:B------:R-:W-:Y:S02]  /*17f00*/  IADD3 R31, P6, R8.reuse, 0x20, RZ ;  /* 0x00000020081f7810 */ /* 0x040fe40007fde0ff */
[----:B------:R-:W-:-:S02]  /*17f10*/  IADD3 R33, P5, R8, 0x40, RZ ;  /* 0x0000004008217810 */ /* 0x000fc40007fbe0ff */
[C---:B------:R-:W-:Y:S02]  /*17f20*/  IADD3 R101, P2, R8.reuse, 0x4020, RZ ;  /* 0x0000402008657810 */ /* 0x040fe40007f5e0ff */
[C---:B------:R-:W-:Y:S02]  /*17f30*/  IADD3 R103, P1, R8.reuse, 0x4040, RZ ;  /* 0x0000404008677810 */ /* 0x040fe40007f3e0ff */
[----:B------:R-:W-:Y:S02]  /*17f40*/  IADD3 R105, P0, R8, 0x4060, RZ ;  /* 0x0000406008697810 */ /* 0x000fe40007f1e0ff */
[----:B------:R-:W-:Y:S02]  /*17f50*/  LOP3.LUT R8, R11, R8, RZ, 0x3c, !PT ;  /* 0x000000080b087212 */ /* 0x000fe400078e3cff */
[----:B------:R-:W-:Y:S02]  /*17f60*/  LOP3.LUT R10, R35, 0x380, RZ, 0xc0, !PT ;  /* 0x00000380230a7812 */ /* 0x000fe400078ec0ff */
[----:B------:R-:W-:-:S02]  /*17f70*/  LOP3.LUT R11, R14, 0x380, RZ, 0xc0, !PT ;  /* 0x000003800e0b7812 */ /* 0x000fc400078ec0ff */
[----:B------:R-:W-:Y:S02]  /*17f80*/  LOP3.LUT R4, R31, 0x380, RZ, 0xc0, !PT ;  /* 0x000003801f047812 */ /* 0x000fe400078ec0ff */
[----:B0-----:R-:W-:Y:S02]  /*17f90*/  LOP3.LUT R6, R33, 0x380, RZ, 0xc0, !PT ;  /* 0x0000038021067812 */ /* 0x001fe400078ec0ff */
[----:B------:R-:W-:Y:S02]  /*17fa0*/  SHF.R.U64 R10, R10, 0x3, RZ ;  /* 0x000000030a0a7819 */ /* 0x000fe400000012ff */
[----:B------:R-:W-:Y:S02]  /*17fb0*/  SHF.R.U64 R11, R11, 0x3, RZ ;  /* 0x000000030b0b7819 */ /* 0x000fe400000012ff */
[----:B------:R-:W-:Y:S02]  /*17fc0*/  SHF.R.U64 R4, R4, 0x3, RZ ;  /* 0x0000000304047819 */ /* 0x000fe400000012ff */
[----:B------:R-:W-:Y:S01]  /*17fd0*/  SHF.R.U64 R6, R6, 0x3, RZ ;  /* 0x0000000306067819 */ /* 0x000fe200000012ff */
[--C-:B------:R-:W-:Y:S01]  /*17fe0*/  IMAD.X R5, RZ, RZ, R9.reuse, P6 ;  /* 0x000000ffff057224 */ /* 0x100fe200030e0609 */
[----:B------:R-:W-:Y:S01]  /*17ff0*/  LOP3.LUT R24, R101, 0x380, RZ, 0xc0, !PT ;  /* 0x0000038065187812 */ /* 0x000fe200078ec0ff */
[--C-:B------:R-:W-:Y:S01]  /*18000*/  IMAD.X R7, RZ, RZ, R9.reuse, P5 ;  /* 0x000000ffff077224 */ /* 0x100fe200028e0609 */
[----:B------:R-:W-:Y:S01]  /*18010*/  LOP3.LUT R26, R103, 0x380, RZ, 0xc0, !PT ;  /* 0x00000380671a7812 */ /* 0x000fe200078ec0ff */
[--C-:B------:R-:W-:Y:S01]  /*18020*/  IMAD.X R13, RZ, RZ, R9.reuse, P4 ;  /* 0x000000ffff0d7224 */ /* 0x100fe200020e0609 */
[----:B------:R-:W-:Y:S01]  /*18030*/  LOP3.LUT R12, R10, R35, RZ, 0x3c, !PT ;  /* 0x000000230a0c7212 */ /* 0x000fe200078e3cff */
[--C-:B------:R-:W-:Y:S01]  /*18040*/  IMAD.X R15, RZ, RZ, R9.reuse, P3 ;  /* 0x000000ffff0f7224 */ /* 0x100fe200018e0609 */
[----:B------:R-:W-:Y:S01]  /*18050*/  LOP3.LUT R14, R11, R14, RZ, 0x3c, !PT ;  /* 0x0000000e0b0e7212 */ /* 0x000fe200078e3cff */
[--C-:B------:R-:W-:Y:S01]  /*18060*/  IMAD.X R25, RZ, RZ, R9.reuse, P2 ;  /* 0x000000ffff197224 */ /* 0x100fe200010e0609 */
[----:B------:R-:W-:Y:S01]  /*18070*/  MOV R30, R8 ;  /* 0x00000008001e7202 */ /* 0x000fe20000000f00 */
[--C-:B------:R-:W-:Y:S01]  /*18080*/  IMAD.X R27, RZ, RZ, R9.reuse, P1 ;  /* 0x000000ffff1b7224 */ /* 0x100fe200008e0609 */
[----:B------:R-:W-:Y:S01]  /*18090*/  LOP3.LUT R28, R105, 0x380, RZ, 0xc0, !PT ;  /* 0x00000380691c7812 */ /* 0x000fe200078ec0ff */
[----:B------:R-:W-:Y:S01]  /*180a0*/  IMAD.X R29, RZ, RZ, R9, P0 ;  /* 0x000000ffff1d7224 */ /* 0x000fe200000e0609 */
[----:B------:R-:W-:-:S02]  /*180b0*/  LOP3.LUT R4, R4, R31, RZ, 0x3c, !PT ;  /* 0x0000001f04047212 */ /* 0x000fc400078e3cff */
[----:B------:R-:W-:Y:S02]  /*180c0*/  LOP3.LUT R6, R6, R33, RZ, 0x3c, !PT ;  /* 0x0000002106067212 */ /* 0x000fe400078e3cff */
[----:B------:R-:W-:Y:S02]  /*180d0*/  F2FP.BF16.F32.PACK_AB R8, R21, R20 ;  /* 0x000000141508723e */ /* 0x000fe400000010ff */
[----:B------:R-:W-:Y:S02]  /*180e0*/  F2FP.BF16.F32.PACK_AB R9, R93, R92 ;  /* 0x0000005c5d09723e */ /* 0x000fe400000010ff */
[----:B------:R-:W-:Y:S02]  /*180f0*/  F2FP.BF16.F32.PACK_AB R10, R89, R88 ;  /* 0x00000058590a723e */ /* 0x000fe400000010ff */
[----:B------:R-:W-:Y:S02]  /*18100*/  F2FP.BF16.F32.PACK_AB R11, R95, R94 ;  /* 0x0000005e5f0b723e */ /* 0x000fe400000010ff */
[----:B------:R-:W-:-:S02]  /*18110*/  SHF.R.U64 R24, R24, 0x3, RZ ;  /* 0x0000000318187819 */ /* 0x000fc400000012ff */
[----:B------:R-:W-:Y:S02]  /*18120*/  SHF.R.U64 R26, R26, 0x3, RZ ;  /* 0x000000031a1a7819 */ /* 0x000fe400000012ff */
[----:B------:R-:W-:Y:S01]  /*18130*/  SHF.R.U64 R28, R28, 0x3, RZ ;  /* 0x000000031c1c7819 */ /* 0x000fe200000012ff */
[----:B------:R0:W-:Y:S01]  /*18140*/  STSM.16.M88.4 [R30], R8 ;  /* 0x000000081e007844 */ /* 0x0001e20000000200 */
[----:B------:R-:W-:Y:S02]  /*18150*/  MOV R33, R4 ;  /* 0x0000000400217202 */ /* 0x000fe40000000f00 */
[----:B------:R-:W-:Y:S02]  /*18160*/  MOV R34, R6 ;  /* 0x0000000600227202 */ /* 0x000fe40000000f00 */
[----:B------:R-:W-:Y:S02]  /*18170*/  F2FP.BF16.F32.PACK_AB R4, R91, R90 ;  /* 0x0000005a5b04723e */ /* 0x000fe400000010ff */
[----:B------:R-:W-:-:S02]  /*18180*/  F2FP.BF16.F32.PACK_AB R5, R97, R96 ;  /* 0x000000606105723e */ /* 0x000fc400000010ff */
[----:B------:R-:W-:Y:S02]  /*18190*/  F2FP.BF16.F32.PACK_AB R6, R37, R36 ;  /* 0x000000242506723e */ /* 0x000fe400000010ff */
[----:B------:R-:W-:Y:S02]  /*181a0*/  F2FP.BF16.F32.PACK_AB R7, R39, R38 ;  /* 0x000000262707723e */ /* 0x000fe400000010ff */
[----:B------:R-:W-:Y:S02]  /*181b0*/  LOP3.LUT R24, R24, R101, RZ, 0x3c, !PT ;  /* 0x0000006518187212 */ /* 0x000fe400078e3cff */
[----:B------:R-:W-:Y:S02]  /*181c0*/  LOP3.LUT R26, R26, R103, RZ, 0x3c, !PT ;  /* 0x000000671a1a7212 */ /* 0x000fe400078e3cff */
[----:B------:R-:W-:Y:S02]  /*181d0*/  MOV R35, R12 ;  /* 0x0000000c00237202 */ /* 0x000fe40000000f00 */
[----:B------:R-:W-:-:S02]  /*181e0*/  MOV R100, R14 ;  /* 0x0000000e00647202 */ /* 0x000fc40000000f00 */
[----:B0-----:R-:W-:Y:S02]  /*181f0*/  F2FP.BF16.F32.PACK_AB R8, R41, R40 ;  /* 0x000000282908723e */ /* 0x001fe400000010ff */
[----:B------:R-:W-:Y:S02]  /*18200*/  F2FP.BF16.F32.PACK_AB R9, R43, R42 ;  /* 0x0000002a2b09723e */ /* 0x000fe400000010ff */
[----:B------:R-:W-:Y:S02]  /*18210*/  F2FP.BF16.F32.PACK_AB R10, R45, R44 ;  /* 0x0000002c2d0a723e */ /* 0x000fe400000010ff */
[----:B------:R-:W-:Y:S02]  /*18220*/  F2FP.BF16.F32.PACK_AB R11, R47, R46 ;  /* 0x0000002e2f0b723e */ /* 0x000fe400000010ff */
[----:B------:R-:W-:Y:S02]  /*18230*/  LOP3.LUT R28, R28, R105, RZ, 0x3c, !PT ;  /* 0x000000691c1c7212 */ /* 0x000fe400078e3cff */
[----:B------:R-:W-:-:S02]  /*18240*/  F2FP.BF16.F32.PACK_AB R12, R49, R48 ;  /* 0x00000030310c723e */ /* 0x000fc400000010ff */
[----:B------:R-:W-:Y:S02]  /*18250*/  F2FP.BF16.F32.PACK_AB R13, R51, R50 ;  /* 0x00000032330d723e */ /* 0x000fe400000010ff */
[----:B------:R-:W-:Y:S02]  /*18260*/  F2FP.BF16.F32.PACK_AB R14, R53, R52 ;  /* 0x00000034350e723e */ /* 0x000fe400000010ff */
[----:B------:R-:W-:Y:S01]  /*18270*/  F2FP.BF16.F32.PACK_AB R15, R55, R54 ;  /* 0x00000036370f723e */ /* 0x000fe200000010ff */
[----:B------:R0:W-:Y:S01]  /*18280*/  STSM.16.M88.4 [R33], R4 ;  /* 0x0000000421007844 */ /* 0x0001e20000000200 */
[----:B------:R-:W-:Y:S02]  /*18290*/  MOV R101, R24 ;  /* 0x0000001800657202 */ /* 0x000fe40000000f00 */
[----:B------:R-:W-:Y:S01]  /*182a0*/  MOV R103, R26 ;  /* 0x0000001a00677202 */ /* 0x000fe20000000f00 */
[----:B------:R-:W-:Y:S01]  /*182b0*/  STSM.16.M88.4 [R34], R8 ;  /* 0x0000000822007844 */ /* 0x000fe20000000200 */
[----:B------:R-:W-:-:S02]  /*182c0*/  F2FP.BF16.F32.PACK_AB R24, R57, R56 ;  /* 0x000000383918723e */ /* 0x000fc400000010ff */
[----:B------:R-:W-:Y:S01]  /*182d0*/  F2FP.BF16.F32.PACK_AB R25, R59, R58 ;  /* 0x0000003a3b19723e */ /* 0x000fe200000010ff */
[----:B------:R3:W-:Y:S01]  /*182e0*/  STSM.16.M88.4 [R35], R12 ;  /* 0x0000000c23007844 */ /* 0x0007e20000000200 */
[----:B------:R-:W-:Y:S02]  /*182f0*/  F2FP.BF16.F32.PACK_AB R26, R61, R60 ;  /* 0x0000003c3d1a723e */ /* 0x000fe400000010ff */
[----:B------:R-:W-:Y:S02]  /*18300*/  F2FP.BF16.F32.PACK_AB R27, R63, R62 ;  /* 0x0000003e3f1b723e */ /* 0x000fe400000010ff */
[----:B------:R-:W-:Y:S02]  /*18310*/  MOV R102, R28 ;  /* 0x0000001c00667202 */ /* 0x000fe40000000f00 */
[----:B------:R-:W-:Y:S02]  /*18320*/  F2FP.BF16.F32.PACK_AB R28, R65, R64 ;  /* 0x00000040411c723e */ /* 0x000fe400000010ff */
[----:B------:R-:W-:-:S02]  /*18330*/  F2FP.BF16.F32.PACK_AB R29, R67, R66 ;  /* 0x00000042431d723e */ /* 0x000fc400000010ff */
[----:B------:R-:W-:Y:S02]  /*18340*/  F2FP.BF16.F32.PACK_AB R30, R69, R68 ;  /* 0x00000044451e723e */ /* 0x000fe400000010ff */
[----:B------:R-:W-:Y:S02]  /*18350*/  F2FP.BF16.F32.PACK_AB R31, R71, R70 ;  /* 0x00000046471f723e */ /* 0x000fe400000010ff */
[----:B0-----:R-:W-:Y:S01]  /*18360*/  F2FP.BF16.F32.PACK_AB R33, R75, R74 ;  /* 0x0000004a4b21723e */ /* 0x001fe200000010ff */
[----:B---3--:R-:W0:Y:S01]  /*18370*/  LDC.64 R14, c[0x0][0xba8] ;  /* 0x0002ea00ff0e7b82 */ /* 0x008e220000000a00 */
[----:B------:R-:W-:Y:S02]  /*18380*/  F2FP.BF16.F32.PACK_AB R34, R77, R76 ;  /* 0x0000004c4d22723e */ /* 0x000fe400000010ff */
[----:B------:R-:W-:Y:S02]  /*18390*/  F2FP.BF16.F32.PACK_AB R35, R79, R78 ;  /* 0x0000004e4f23723e */ /* 0x000fe400000010ff */
[----:B------:R-:W-:-:S02]  /*183a0*/  F2FP.BF16.F32.PACK_AB R4, R81, R80 ;  /* 0x000000505104723e */ /* 0x000fc400000010ff */
[----:B------:R-:W-:Y:S02]  /*183b0*/  F2FP.BF16.F32.PACK_AB R5, R83, R82 ;  /* 0x000000525305723e */ /* 0x000fe400000010ff */
[----:B------:R-:W-:Y:S02]  /*183c0*/  F2FP.BF16.F32.PACK_AB R6, R85, R84 ;  /* 0x000000545506723e */ /* 0x000fe400000010ff */
[----:B------:R-:W-:Y:S01]  /*183d0*/  F2FP.BF16.F32.PACK_AB R7, R87, R86 ;  /* 0x000000565707723e */ /* 0x000fe200000010ff */
[----:B------:R3:W-:Y:S04]  /*183e0*/  STSM.16.M88.4 [R100], R24 ;  /* 0x0000001864007844 */ /* 0x0007e80000000200 */
[----:B------:R-:W-:Y:S04]  /*183f0*/  STSM.16.M88.4 [R101], R28 ;  /* 0x0000001c65007844 */ /* 0x000fe80000000200 */
[----:B------:R-:W-:Y:S04]  /*18400*/  STSM.16.M88.4 [R103], R32 ;  /* 0x0000002067007844 */ /* 0x000fe80000000200 */
[----:B------:R4:W-:Y:S01]  /*18410*/  STSM.16.M88.4 [R102], R4 ;  /* 0x0000000466007844 */ /* 0x0009e20000000200 */
[----:B------:R-:W-:Y:S01]  /*18420*/  BAR.SYNC.DEFER_BLOCKING 0x1, 0x100 ;  /* 0x0044000000007b1d */ /* 0x000fe20000010000 */
[----:B------:R-:W-:-:S04]  /*18430*/  ISETP.NE.U32.AND P0, PT, RZ, UR6, PT ;  /* 0x00000006ff007c0c */ /* 0x000fc8000bf05070 */
[----:B------:R-:W-:Y:S02]  /*18440*/  ISETP.NE.AND.EX P0, PT, RZ, UR7, PT, P0 ;  /* 0x00000007ff007c0c */ /* 0x000fe4000bf05300 */
[----:B------:R-:W-:Y:S01]  /*18450*/  IADD3 R8, P1, R204, UR6, RZ ;  /* 0x00000006cc087c10 */ /* 0x000fe2000ff3e0ff */
[----:B---3--:R-:W-:-:S03]  /*18460*/  IMAD.MOV.U32 R100, RZ, RZ, RZ ;  /* 0x000000ffff647224 */ /* 0x008fc600078e00ff */
[----:B------:R-:W-:Y:S01]  /*18470*/  IADD3.X R9, R205, UR7, RZ, P1, !PT ;  /* 0x00000007cd097c10 */ /* 0x000fe20008ffe4ff */
[----:B------:R-:W-:Y:S01]  /*18480*/  IMAD.MOV.U32 R24, RZ, RZ, 0x9b8 ;  /* 0x000009b8ff187424 */ /* 0x000fe200078e00ff */
[----:B----4-:R-:W3:Y:S05]  /*18490*/  LDC R102, c[0x0][0xbe8] ;  /* 0x0002fa00ff667b82 */ /* 0x010eea0000000800 */
[----:B------:R-:W4:Y:S01]  /*184a0*/  @P0 LDG.E R100, desc[UR58][R8.64] ;  /* 0x0000003a08640981 */ /* 0x000f22000c1e1900 */
[----:B------:R-:W-:-:S04]  /*184b0*/  ISETP.NE.U32.AND P1, PT, RZ, UR4, PT ;  /* 0x00000004ff007c0c */ /* 0x000fc8000bf25070 */
[----:B------:R-:W-:-:S13]  /*184c0*/  ISETP.NE.AND.EX P1, PT, RZ, UR5, PT, P1 ;  /* 0x00000005ff007c0c */ /* 0x000fda000bf25310 */
[----:B------:R-:W-:Y:S01]  /*184d0*/  @P1 IADD3 R204, P2, R204, UR4, RZ ;  /* 0x00000004cccc1c10 */ /* 0x000fe2000ff5e0ff */
[----:B------:R-:W-:Y:S02]  /*184e0*/  ULDC UR4, c[0x0][0xa88] ;  /* 0x0002a20000047ab9 */ /* 0x000fe40000000800 */
[----:B------:R-:W-:Y:S01]  /*184f0*/  IMAD.U32 R101, RZ, RZ, UR4 ;  /* 0x00000004ff657e24 */ /* 0x000fe2000f8e00ff */
[----:B------:R-:W-:Y:S01]  /*18500*/  @P1 IADD3.X R205, R205, UR5, RZ, P2, !PT ;  /* 0x00000005cdcd1c10 */ /* 0x000fe200097fe4ff */
[----:B------:R-:W-:-:S04]  /*18510*/  ULDC UR4, c[0x0][0xad4] ;  /* 0x0002b50000047ab9 */ /* 0x000fc80000000800 */
[----:B------:R0:W5:Y:S01]  /*18520*/  @P1 LDG.E R101, desc[UR58][R204.64] ;  /* 0x0000003acc651981 */ /* 0x000162000c1e1900 */
[----:B------:R-:W-:-:S04]  /*18530*/  ISETP.NE.AND P2, PT, R202, RZ, PT ;  /* 0x000000ffca00720c */ /* 0x000fc80003f45270 */
[----:B------:R-:W-:-:S04]  /*18540*/  SEL R202, R202, UR4, P2 ;  /* 0x00000004caca7c07 */ /* 0x000fc80009000000 */
[----:B------:R-:W-:-:S04]  /*18550*/  ISETP.GT.AND P3, PT, R202, 0x1, PT ;  /* 0x00000001ca00780c */ /* 0x000fc80003f64270 */
[----:B------:R-:W-:-:S04]  /*18560*/  SEL R24, R24, 0x978, P3 ;  /* 0x0000097818187807 */ /* 0x000fc80001800000 */
[----:B------:R-:W1:Y:S08]  /*18570*/  LDC.64 R6, c[0x0][R24+0x220] ;  /* 0x0000880018067b82 */ /* 0x000e700000000a00 */
[----:B------:R-:W2:Y:S01]  /*18580*/  LDC.64 R10, c[0x0][R24+0x218] ;  /* 0x00008600180a7b82 */ /* 0x000ea20000000a00 */
[----:B---3--:R-:W-:-:S07]  /*18590*/  ISETP.NE.AND P4, PT, R102, 0x1, PT ;  /* 0x000000016600780c */ /* 0x008fce0003f85270 */
[----:B------:R-:W3:Y:S01]  /*185a0*/  LDC.64 R12, c[0x0][R24+0x228] ;  /* 0x00008a00180c7b82 */ /* 0x000ee20000000a00 */
[----:B------:R-:W-:-:S07]  /*185b0*/  ISETP.NE.U32.AND P2, PT, RZ, UR6, PT ;  /* 0x00000006ff007c0c */ /* 0x000fce000bf45070 */
[----:B------:R4:W4:Y:S01]  /*185c0*/  LDC.64 R4, c[0x0][R24+0x210] ;  /* 0x0000840018047b82 */ /* 0x0009220000000a00 */
[----:B------:R-:W-:-:S07]  /*185d0*/  ISETP.NE.AND.EX P2, PT, RZ, UR7, PT, P2 ;  /* 0x00000007ff007c0c */ /* 0x000fce000bf45320 */
[----:B------:R-:W4:Y:S01]  /*185e0*/  @P4 LDC R26, c[0x0][0xbec] ;  /* 0x0002fb00ff1a4b82 */ /* 0x000f220000000800 */
[----:B------:R-:W-:-:S07]  /*185f0*/  SEL R203, R203, RZ, !P2 ;  /* 0x000000ffcbcb7207 */ /* 0x000fce0005000000 */
[----:B------:R-:W4:Y:S01]  /*18600*/  @P4 LDC R33, c[0x0][0xbf0] ;  /* 0x0002fc00ff214b82 */ /* 0x000f220000000800 */
[----:B------:R-:W-:Y:S01]  /*18610*/  SEL R25, R226, RZ, !P2 ;  /* 0x000000ffe2197207 */ /* 0x000fe20005000000 */
[----:B-1----:R-:W-:-:S06]  /*18620*/  IMAD R7, R7, R203, RZ ;  /* 0x000000cb07077224 */ /* 0x002fcc00078e02ff */
[----:B0-----:R-:W0:Y:S01]  /*18630*/  @!P3 LDC R14, c[0x0][0xb50] ;  /* 0x0002d400ff0ebb82 */ /* 0x001e220000000800 */
[C---:B------:R-:W-:Y:S02]  /*18640*/  IMAD R31, R6.reuse, R25, R7 ;  /* 0x00000019061f7224 */ /* 0x040fe400078e0207 */
[----:B------:R-:W-:-:S05]  /*18650*/  IMAD.WIDE.U32 R6, R6, R203, RZ ;  /* 0x000000cb06067225 */ /* 0x000fca00078e00ff */
[----:B------:R-:W1:Y:S01]  /*18660*/  @!P3 LDC R15, c[0x0][0xb54] ;  /* 0x0002d500ff0fbb82 */ /* 0x000e620000000800 */
[-C--:B--2---:R-:W-:Y:S02]  /*18670*/  IMAD R29, R11, R199.reuse, RZ ;  /* 0x000000c70b1d7224 */ /* 0x084fe400078e02ff */
[----:B------:R-:W-:-:S04]  /*18680*/  IMAD.WIDE.U32 R10, R10, R199, RZ ;  /* 0x000000c70a0a7225 */ /* 0x000fc800078e00ff */
[----:B------:R-:W-:Y:S01]  /*18690*/  IMAD R25, R208, 0x80, R104 ;  /* 0x00000080d0197824 */ /* 0x000fe200078e0268 */
[----:B------:R-:W-:Y:S01]  /*186a0*/  SEL R27, R209, RZ, P3 ;  /* 0x000000ffd11b7207 */ /* 0x000fe20001800000 */
[----:B------:R-:W-:Y:S02]  /*186b0*/  IMAD.IADD R28, R11, 0x1, R29 ;  /* 0x000000010b1c7824 */ /* 0x000fe400078e021d */
[----:B------:R-:W-:Y:S02]  /*186c0*/  IMAD.IADD R11, R7, 0x1, R31 ;  /* 0x00000001070b7824 */ /* 0x000fe400078e021f */
[----:B------:R-:W-:Y:S02]  /*186d0*/  IMAD.MOV.U32 R7, RZ, RZ, R25 ;  /* 0x000000ffff077224 */ /* 0x000fe400078e0019 */
[-C--:B---3--:R-:W-:Y:S02]  /*186e0*/  IMAD R29, R13, R27.reuse, RZ ;  /* 0x0000001b0d1d7224 */ /* 0x088fe400078e02ff */
[----:B------:R-:W-:-:S04]  /*186f0*/  IMAD.WIDE.U32 R12, R12, R27, RZ ;  /* 0x0000001b0c0c7225 */ /* 0x000fc800078e00ff */
[----:B------:R-:W-:Y:S01]  /*18700*/  IMAD.IADD R29, R13, 0x1, R29 ;  /* 0x000000010d1d7824 */ /* 0x000fe200078e021d */
[--C-:B----4-:R-:W-:Y:S01]  /*18710*/  IADD3 R10, P2, P5, R6, R10, R100.reuse ;  /* 0x0000000a060a7210 */ /* 0x110fe20007d5e064 */
[----:B------:R-:W-:Y:S01]  /*18720*/  @P4 IMAD.HI.U32 R6, R25, R26, RZ ;  /* 0x0000001a19064227 */ /* 0x000fe200078e00ff */
[----:B------:R-:W-:-:S04]  /*18730*/  SHF.R.S32.HI R103, RZ, 0x1f, R100 ;  /* 0x0000001fff677819 */ /* 0x000fc80000011464 */
[----:B------:R-:W-:Y:S02]  /*18740*/  @P4 SHF.R.U32.HI R7, RZ, R33, R6 ;  /* 0x00000021ff074219 */ /* 0x000fe40000011606 */
[----:B------:R-:W-:-:S03]  /*18750*/  IADD3.X R11, R11, R28, R103, P2, P5 ;  /* 0x0000001c0b0b7210 */ /* 0x000fc600017ea467 */
[--C-:B------:R-:W-:Y:S01]  /*18760*/  IMAD.MOV R24, RZ, RZ, -R7.reuse ;  /* 0x000000ffff187224 */ /* 0x100fe200078e0a07 */
[----:B------:R-:W-:Y:S02]  /*18770*/  IADD3 R12, P2, P5, R7, R10, R12 ;  /* 0x0000000a070c7210 */ /* 0x000fe40007d5e00c */
[----:B------:R-:W-:Y:S01]  /*18780*/  SHF.R.S32.HI R6, RZ, 0x1f, R7 ;  /* 0x0000001fff067819 */ /* 0x000fe20000011407 */
[----:B------:R-:W-:-:S03]  /*18790*/  IMAD R7, R102, R24, R25 ;  /* 0x0000001866077224 */ /* 0x000fc600078e0219 */
[----:B------:R-:W-:Y:S01]  /*187a0*/  IADD3.X R13, R6, R11, R29, P2, P5 ;  /* 0x0000000b060d7210 */ /* 0x000fe200017ea41d */
[-C--:B------:R-:W-:Y:S01]  /*187b0*/  IMAD R5, R5, R7.reuse, RZ ;  /* 0x0000000705057224 */ /* 0x080fe200078e02ff */
[----:B------:R-:W-:Y:S01]  /*187c0*/  SHF.R.S32.HI R11, RZ, 0x1f, R7 ;  /* 0x0000001fff0b7819 */ /* 0x000fe20000011407 */
[----:B------:R-:W-:-:S04]  /*187d0*/  IMAD.WIDE.U32 R12, R4, R7, R12 ;  /* 0x00000007040c7225 */ /* 0x000fc800078e000c */
[----:B------:R-:W-:Y:S01]  /*187e0*/  IMAD R5, R4, R11, R5 ;  /* 0x0000000b04057224 */ /* 0x000fe200078e0205 */
[----:B0-----:R-:W-:-:S03]  /*187f0*/  LEA R14, P2, R12, R14, 0x2 ;  /* 0x0000000e0c0e7211 */ /* 0x001fc600078410ff */
[----:B------:R-:W-:-:S05]  /*18800*/  IMAD.IADD R4, R13, 0x1, R5 ;  /* 0x000000010d047824 */ /* 0x000fca00078e0205 */
[----:B-1----:R-:W-:Y:S01]  /*18810*/  LEA.HI.X R15, R12, R15, R4, 0x2, P2 ;  /* 0x0000000f0c0f7211 */ /* 0x002fe200010f1404 */
[----:B------:R-:W-:Y:S06]  /*18820*/  @P1 BRA `(.L_x_614) ;  /* 0x0000000000101947 */ /* 0x000fec0003800000 */
[----:B------:R-:W-:Y:S05]  /*18830*/  @!P0 BRA `(.L_x_614) ;  /* 0x00000000000c8947 */ /* 0x000fea0003800000 */
[----:B------:R-:W2:Y:S04]  /*18840*/  LDG.E R4, desc[UR58][R8.64] ;  /* 0x0000003a08047981 */ /* 0x000ea8000c1e1900 */
[----:B-----5:R-:W2:Y:S02]  /*18850*/  LDG.E R101, desc[UR58][R8.64+0x4] ;  /* 0x0000043a08657981 */ /* 0x020ea4000c1e1900 */
[----:B--2---:R-:W-:-:S07]  /*18860*/  IMAD.IADD R101, R101, 0x1, -R4 ;  /* 0x0000000165657824 */ /* 0x004fce00078e0a04 */
.L_x_614:
[----:B------:R-:W2:Y:S01]  /*18870*/  LDL R8, [R1+0x7c] ;  /* 0x00007c0001087983 */ /* 0x000ea20000100800 */
[----:B-----5:R-:W-:Y:S01]  /*18880*/  IMAD R101, R101, R102, RZ ;  /* 0x0000006665657224 */ /* 0x020fe200078e02ff */
[----:B------:R-:W-:Y:S02]  /*18890*/  LOP3.LUT P0, RZ, R232, 0x3, RZ, 0xc0, !PT ;  /* 0x00000003e8ff7812 */ /* 0x000fe4000780c0ff */
[----:B------:R-:W-:Y:S04]  /*188a0*/  SHFL.IDX PT, R4, R14, RZ, 0x1c1f ;  /* 0x001c1fff0e047589 */ /* 0x000fe800000e0000 */
[----:B------:R-:W0:Y:S04]  /*188b0*/  SHFL.IDX PT, R5, R15, RZ, 0x1c1f ;  /* 0x001c1fff0f057589 */ /* 0x000e2800000e0000 */
[----:B------:R-:W-:Y:S04]  /*188c0*/  SHFL.IDX PT, R6, R14, 0x1, 0x1c1f ;  /* 0x003c1f000e067f89 */ /* 0x000fe800000e0000 */
[----:B------:R-:W1:Y:S01]  /*188d0*/  SHFL.IDX PT, R7, R15, 0x1, 0x1c1f ;  /* 0x003c1f000f077f89 */ /* 0x000e6200000e0000 */
[----:B--2---:R-:W-:-:S04]  /*188e0*/  IMAD R8, R208, 0x80, R8 ;  /* 0x00000080d0087824 */ /* 0x004fc800078e0208 */
[C---:B------:R-:W-:Y:S01]  /*188f0*/  VIADD R12, R8.reuse, 0x8 ;  /* 0x00000008080c7836 */ /* 0x040fe20000000000 */
[----:B------:R-:W-:-:S04]  /*18900*/  ISETP.GE.OR P1, PT, R8, R101, P0 ;  /* 0x000000650800720c */ /* 0x000fc80000726670 */
[----:B------:R-:W-:-:S09]  /*18910*/  ISETP.GE.OR P0, PT, R12, R101, P0 ;  /* 0x000000650c00720c */ /* 0x000fd20000706670 */
[----:B0-----:R0:W-:Y:S04]  /*18920*/  @!P1 ST.E desc[UR58][R4.64], R3 ;  /* 0x0000000304009985 */ /* 0x0011e8000c10193a */
[----:B-1----:R0:W-:Y:S01]  /*18930*/  @!P0 ST.E desc[UR58][R6.64], R0 ;  /* 0x0000000006008985 */ /* 0x0021e2000c10193a */
[----:B------:R-:W-:Y:S05]  /*18940*/  @P3 BRA `(.L_x_615) ;  /* 0x0000000800843947 */ /* 0x000fea0003800000 */
[----:B0-----:R-:W-:Y:S01]  /*18950*/  IMAD R3, R227, 0x40, R198 ;  /* 0x00000040e3037824 */ /* 0x001fe200078e02c6 */
[----:B------:R-:W0:Y:S01]  /*18960*/  @P4 LDC R45, c[0x0][0xbec] ;  /* 0x0002fb00ff2d4b82 */ /* 0x000e220000000800 */
[----:B------:R-:W-:Y:S02]  /*18970*/  ULDC.64 UR4, c[0x0][0xaa0] ;  /* 0x0002a80000047ab9 */ /* 0x000fe40000000a00 */
[----:B------:R-:W-:-:S03]  /*18980*/  IMAD.WIDE R98, R3, 0x2, R98 ;  /* 0x0000000203627825 */ /* 0x000fc600078e0262 */
[C---:B------:R-:W-:Y:S02]  /*18990*/  IADD3 R9, P6, R98.reuse, 0x1000, RZ ;  /* 0x0000100062097810 */ /* 0x040fe40007fde0ff */
[----:B------:R-:W1:Y:S01]  /*189a0*/  @P4 LDC R47, c[0x0][0xbf0] ;  /* 0x0002fc00ff2f4b82 */ /* 0x000e620000000800 */
[----:B------:R-:W-:Y:S01]  /*189b0*/  IMAD R103, R103, UR4, RZ ;  /* 0x0000000467677c24 */ /* 0x000fe2000f8e02ff */
[----:B------:R-:W-:Y:S02]  /*189c0*/  IADD3 R13, P5, R98, 0x2000, RZ ;  /* 0x00002000620d7810 */ /* 0x000fe40007fbe0ff */
[----:B------:R-:W-:Y:S01]  /*189d0*/  LOP3.LUT R8, R9, 0x380, RZ, 0xc0, !PT ;  /* 0x0000038009087812 */ /* 0x000fe200078ec0ff */
[----:B------:R-:W-:Y:S01]  /*189e0*/  IMAD R103, R100, UR5, R103 ;  /* 0x0000000564677c24 */ /* 0x000fe2000f8e0267 */
[----:B------:R-:W-:Y:S02]  /*189f0*/  IADD3 R25, P3, R98, 0x3000, RZ ;  /* 0x0000300062197810 */ /* 0x000fe40007f7e0ff */
[----:B------:R-:W-:Y:S01]  /*18a00*/  SHF.R.U64 R8, R8, 0x3, RZ ;  /* 0x0000000308087819 */ /* 0x000fe200000012ff */
[----:B------:R-:W-:Y:S01]  /*18a10*/  IMAD.WIDE.U32 R20, R100, UR4, RZ ;  /* 0x0000000464147c25 */ /* 0x000fe2000f8e00ff */
[----:B------:R-:W-:Y:S01]  /*18a20*/  ULDC.64 UR4, c[0x0][0xae8] ;  /* 0x0002ba0000047ab9 */ /* 0x000fe20000000a00 */
[----:B------:R-:W-:-:S02]  /*18a30*/  IADD3 R29, P2, R98, 0x4000, RZ ;  /* 0x00004000621d7810 */ /* 0x000fc40007f5e0ff */
[----:B------:R-:W-:Y:S01]  /*18a40*/  LOP3.LUT R8, R8, R9, RZ, 0x3c, !PT ;  /* 0x0000000908087212 */ /* 0x000fe200078e3cff */
[----:B------:R-:W-:Y:S01]  /*18a50*/  IMAD.X R9, RZ, RZ, R99, P6 ;  /* 0x000000ffff097224 */ /* 0x000fe200030e0663 */
[C---:B------:R-:W-:Y:S01]  /*18a60*/  IADD3 R3, P6, R98.reuse, 0x7000, RZ ;  /* 0x0000700062037810 */ /* 0x040fe20007fde0ff */
[----:B------:R-:W-:Y:S01]  /*18a70*/  IMAD.IADD R21, R21, 0x1, R103 ;  /* 0x0000000115157824 */ /* 0x000fe200078e0267 */
[C---:B------:R-:W-:Y:S02]  /*18a80*/  IADD3 R33, P1, R98.reuse, 0x5000, RZ ;  /* 0x0000500062217810 */ /* 0x040fe40007f3e0ff */
[----:B------:R-:W-:Y:S01]  /*18a90*/  LOP3.LUT R0, R3, 0x380, RZ, 0xc0, !PT ;  /* 0x0000038003007812 */ /* 0x000fe200078ec0ff */
[----:B------:R-:W-:Y:S01]  /*18aa0*/  IMAD.WIDE.U32 R20, R199, UR4, R20 ;  /* 0x00000004c7147c25 */ /* 0x000fe2000f8e0014 */
[----:B------:R-:W-:Y:S01]  /*18ab0*/  IADD3 R37, P0, R98, 0x6000, RZ ;  /* 0x0000600062257810 */ /* 0x000fe20007f1e0ff */
[----:B------:R-:W5:Y:S01]  /*18ac0*/  LD.E.128 R8, desc[UR58][R8.64] ;  /* 0x0000003a08087980 */ /* 0x000f62000c101d00 */
[----:B------:R-:W-:-:S02]  /*18ad0*/  SHF.R.U64 R0, R0, 0x3, RZ ;  /* 0x0000000300007819 */ /* 0x000fc400000012ff */
[----:B------:R-:W-:Y:S01]  /*18ae0*/  SHF.R.S32.HI R44, RZ, 0x1f, R203 ;  /* 0x0000001fff2c7819 */ /* 0x000fe200000114cb */
[----:B------:R-:W-:Y:S01]  /*18af0*/  IMAD.X R41, RZ, RZ, R99, P6 ;  /* 0x000000ffff297224 */ /* 0x000fe200030e0663 */
[----:B------:R-:W-:Y:S01]  /*18b00*/  LOP3.LUT R40, R0, R3, RZ, 0x3c, !PT ;  /* 0x0000000300287212 */ /* 0x000fe200078e3cff */
[----:B------:R-:W-:Y:S01]  /*18b10*/  IMAD R3, R201, 0x20, R227 ;  /* 0x00000020c9037824 */ /* 0x000fe200078e02e3 */
[----:B------:R-:W-:Y:S01]  /*18b20*/  LOP3.LUT R12, R13, 0x380, RZ, 0xc0, !PT ;  /* 0x000003800d0c7812 */ /* 0x000fe200078ec0ff */
[----:B------:R-:W-:Y:S01]  /*18b30*/  IMAD R21, R199, UR5, R21 ;  /* 0x00000005c7157c24 */ /* 0x000fe2000f8e0215 */
[----:B------:R-:W-:Y:S01]  /*18b40*/  LOP3.LUT R24, R25, 0x380, RZ, 0xc0, !PT ;  /* 0x0000038019187812 */ /* 0x000fe200078ec0ff */
[----:B------:R-:W-:Y:S01]  /*18b50*/  IMAD R46, R208, 0x80, R3 ;  /* 0x00000080d02e7824 */ /* 0x000fe200078e0203 */
[----:B------:R-:W-:Y:S01]  /*18b60*/  LOP3.LUT R28, R29, 0x380, RZ, 0xc0, !PT ;  /* 0x000003801d1c7812 */ /* 0x000fe200078ec0ff */
[----:B------:R-:W-:Y:S01]  /*18b70*/  ULDC.64 UR4, c[0x0][0xaf0] ;  /* 0x0002bc0000047ab9 */ /* 0x000fe20000000a00 */
[----:B------:R-:W-:Y:S01]  /*18b80*/  LOP3.LUT R32, R33, 0x380, RZ, 0xc0, !PT ;  /* 0x0000038021207812 */ /* 0x000fe200078ec0ff */
[----:B0-----:R-:W-:Y:S01]  /*18b90*/  @P4 IMAD.HI.U32 R0, R46, R45, RZ ;  /* 0x0000002d2e004227 */ /* 0x001fe200078e00ff */
[----:B------:R-:W-:Y:S01]  /*18ba0*/  LOP3.LUT R36, R37, 0x380, RZ, 0xc0, !PT ;  /* 0x0000038025247812 */ /* 0x000fe200078ec0ff */
[----:B------:R-:W5:Y:S01]  /*18bb0*/  LD.E.128 R40, desc[UR58][R40.64] ;  /* 0x0000003a28287980 */ /* 0x000f62000c101d00 */
[----:B------:R-:W-:Y:S01]  /*18bc0*/  LOP3.LUT R5, R98, 0x380, RZ, 0xc0, !PT ;  /* 0x0000038062057812 */ /* 0x000fe200078ec0ff */
[----:B------:R-:W-:Y:S01]  /*18bd0*/  IMAD.MOV.U32 R3, RZ, RZ, R46 ;  /* 0x000000ffff037224 */ /* 0x000fe200078e002e */
[----:B-1----:R-:W-:Y:S01]  /*18be0*/  @P4 SHF.R.U32.HI R3, RZ, R47, R0 ;  /* 0x0000002fff034219 */ /* 0x002fe20000011600 */
[----:B------:R-:W-:Y:S01]  /*18bf0*/  IMAD R44, R44, UR4, RZ ;  /* 0x000000042c2c7c24 */ /* 0x000fe2000f8e02ff */
[----:B------:R-:W-:-:S02]  /*18c00*/  SHF.R.U64 R12, R12, 0x3, RZ ;  /* 0x000000030c0c7819 */ /* 0x000fc400000012ff */
[----:B------:R-:W-:Y:S02]  /*18c10*/  SHF.R.U64 R24, R24, 0x3, RZ ;  /* 0x0000000318187819 */ /* 0x000fe400000012ff */
[----:B------:R-:W-:Y:S02]  /*18c20*/  SHF.R.U64 R28, R28, 0x3, RZ ;  /* 0x000000031c1c7819 */ /* 0x000fe400000012ff */
[----:B------:R-:W-:Y:S02]  /*18c30*/  SHF.R.U64 R32, R32, 0x3, RZ ;  /* 0x0000000320207819 */ /* 0x000fe400000012ff */
        /* <DEDUP_REMOVED lines=19> */
[----:B------:R-:W-:-:S02]  /*18d70*/  IMAD.IADD R21, R21, 0x1, R45 ;  /* 0x0000000115157824 */ /* 0x000fc400078e022d */
[----:B------:R-:W-:Y:S01]  /*18d80*/  IMAD R0, R0, UR4, RZ ;  /* 0x0000000400007c24 */ /* 0x000fe2000f8e02ff */
[----:B------:R0:W5:Y:S01]  /*18d90*/  LD.E.128 R4, desc[UR58][R98.64] ;  /* 0x0000003a62047980 */ /* 0x000162000c101d00 */
[----:B------:R-:W-:Y:S02]  /*18da0*/  IMAD R45, R102, R47, R46 ;  /* 0x0000002f662d7224 */ /* 0x000fe400078e022e */
[C---:B------:R-:W-:Y:S01]  /*18db0*/  IMAD R47, R3.reuse, UR5, R0 ;  /* 0x00000005032f7c24 */ /* 0x040fe2000f8e0200 */
[----:B------:R-:W5:Y:S01]  /*18dc0*/  LD.E.128 R24, desc[UR58][R24.64] ;  /* 0x0000003a18187980 */ /* 0x000f62000c101d00 */
[----:B------:R-:W-:Y:S01]  /*18dd0*/  IMAD.WIDE.U32 R20, R3, UR4, R20 ;  /* 0x0000000403147c25 */ /* 0x000fe2000f8e0014 */
[----:B------:R-:W-:Y:S01]  /*18de0*/  SHF.R.S32.HI R0, RZ, 0x1f, R45 ;  /* 0x0000001fff007819 */ /* 0x000fe2000001142d */
[----:B------:R-:W-:Y:S01]  /*18df0*/  ULDC.64 UR4, c[0x0][0xad8] ;  /* 0x0002b60000047ab9 */ /* 0x000fe20000000a00 */
[----:B------:R-:W5:Y:S04]  /*18e00*/  LD.E.128 R28, desc[UR58][R28.64] ;  /* 0x0000003a1c1c7980 */ /* 0x000f68000c101d00 */
        /* <DEDUP_REMOVED lines=8> */
[----:B------:R-:W-:-:S02]  /*18e90*/  IMAD R48, R208, 0x80, R227 ;  /* 0x00000080d0307824 */ /* 0x000fc400078e02e3 */
[----:B------:R-:W-:Y:S02]  /*18ea0*/  IMAD.IADD R21, R21, 0x1, R47 ;  /* 0x0000000115157824 */ /* 0x000fe400078e022f */
[----:B------:R-:W-:Y:S02]  /*18eb0*/  IMAD R44, R0, UR4, RZ ;  /* 0x00000004002c7c24 */ /* 0x000fe4000f8e02ff */
[C---:B------:R-:W-:Y:S02]  /*18ec0*/  VIADD R0, R48.reuse, 0x20 ;  /* 0x0000002030007836 */ /* 0x040fe40000000000 */
[C---:B------:R-:W-:Y:S02]  /*18ed0*/  IMAD R3, R45.reuse, UR5, R44 ;  /* 0x000000052d037c24 */ /* 0x040fe4000f8e022c */
[----:B------:R-:W-:Y:S01]  /*18ee0*/  IMAD.WIDE.U32 R20, R45, UR4, R20 ;  /* 0x000000042d147c25 */ /* 0x000fe2000f8e0014 */
[-C--:B------:R-:W-:Y:S01]  /*18ef0*/  ISETP.GE.AND P2, PT, R48, R101.reuse, PT ;  /* 0x000000653000720c */ /* 0x080fe20003f46270 */
[----:B------:R-:W-:Y:S01]  /*18f00*/  ULDC.64 UR4, c[0x0][0xa80] ;  /* 0x0002a00000047ab9 */ /* 0x000fe20000000a00 */
[----:B------:R-:W-:Y:S01]  /*18f10*/  ISETP.GE.AND P0, PT, R0, R101, PT ;  /* 0x000000650000720c */ /* 0x000fe20003f06270 */
[----:B------:R-:W-:Y:S01]  /*18f20*/  IMAD.IADD R3, R21, 0x1, R3 ;  /* 0x0000000115037824 */ /* 0x000fe200078e0203 */
[----:B------:R-:W-:Y:S01]  /*18f30*/  LEA R46, P3, R20, UR4, 0x1 ;  /* 0x00000004142e7c11 */ /* 0x000fe2000f8608ff */
[----:B------:R-:W-:-:S03]  /*18f40*/  VIADD R0, R2, 0x34820 ;  /* 0x0003482002007836 */ /* 0x000fc60000000000 */
[----:B------:R-:W-:Y:S02]  /*18f50*/  LEA.HI.X R3, R20, UR5, R3, 0x1, P3 ;  /* 0x0000000514037c11 */ /* 0x000fe400098f0c03 */
[----:B------:R-:W-:Y:S01]  /*18f60*/  PRMT R0, RZ, 0x654, R0 ;  /* 0x00000654ff007816 */ /* 0x000fe20000000000 */
[----:B------:R-:W-:Y:S01]  /*18f70*/  VIADD R44, R48, 0x40 ;  /* 0x00000040302c7836 */ /* 0x000fe20000000000 */
[----:B-1----:R0:W1:Y:S01]  /*18f80*/  SHFL.IDX PT, R21, R46, RZ, 0x181f ;  /* 0x00181fff2e157589 */ /* 0x00206200000e0000 */
[----:B------:R-:W-:Y:S01]  /*18f90*/  BSSY B1, `(.L_x_616) ;  /* 0x0000010000017945 */ /* 0x000fe20003800000 */
[----:B------:R0:W-:Y:S02]  /*18fa0*/  SYNCS.ARRIVE.TRANS64.RED.A1T0 RZ, [R0+URZ], RZ ;  /* 0x000000ff00ff79a7 */ /* 0x0001e4000810043f */
[----:B------:R0:W2:Y:S01]  /*18fb0*/  SHFL.IDX PT, R45, R3, RZ, 0x181f ;  /* 0x00181fff032d7589 */ /* 0x0000a200000e0000 */
[----:B------:R-:W-:Y:S02]  /*18fc0*/  ISETP.GE.AND P1, PT, R44, R101, PT ;  /* 0x000000652c00720c */ /* 0x000fe40003f26270 */
[----:B------:R-:W-:-:S02]  /*18fd0*/  SHF.R.S32.HI R104, RZ, 0x1f, R200 ;  /* 0x0000001fff687819 */ /* 0x000fc400000114c8 */
[----:B------:R-:W-:Y:S01]  /*18fe0*/  SHF.R.S32.HI R105, RZ, 0x1f, R198 ;  /* 0x0000001fff697819 */ /* 0x000fe200000114c6 */
        /* <DEDUP_REMOVED lines=10> */
.L_x_617:
[----:B------:R-:W-:Y:S05]  /*19090*/  BSYNC B1 ;  /* 0x0000000000017941 */ /* 0x000fea0003800000 */
.L_x_616:
[----:B---3-5:R3:W4:Y:S01]  /*190a0*/  SHFL.IDX PT, R7, R3, 0x1, 0x181f ;  /* 0x00381f0003077f89 */ /* 0x02872200000e0000 */
[----:B------:R-:W-:Y:S03]  /*190b0*/  BSSY B1, `(.L_x_618) ;  /* 0x000000c000017945 */ /* 0x000fe60003800000 */
[----:B------:R3:W0:Y:S01]  /*190c0*/  SHFL.IDX PT, R5, R46, 0x1, 0x181f ;  /* 0x00381f002e057f89 */ /* 0x00062200000e0000 */
[----:B------:R-:W-:Y:S05]  /*190d0*/  @P0 BRA `(.L_x_619) ;  /* 0x0000000000240947 */ /* 0x000fea0003800000 */
[----:B------:R-:W-:Y:S02]  /*190e0*/  ULDC UR4, c[0x0][0xac8] ;  /* 0x0002b20000047ab9 */ /* 0x000fe40000000800 */
[----:B------:R-:W-:Y:S02]  /*190f0*/  ISETP.GE.AND P3, PT, R198, UR4, PT ;  /* 0x00000004c6007c0c */ /* 0x000fe4000bf66270 */
[----:B------:R-:W-:-:S11]  /*19100*/  ISETP.GE.AND P4, PT, R200, UR4, PT ;  /* 0x00000004c8007c0c */ /* 0x000fd6000bf86270 */
[-C--:B0-----:R-:W-:Y:S02]  /*19110*/  @!P3 LEA R4, P0, R198, R5.reuse, 0x1 ;  /* 0x00000005c604b211 */ /* 0x081fe400078008ff */
[----:B------:R-:W-:Y:S02]  /*19120*/  @!P4 LEA R6, P2, R200, R5, 0x1 ;  /* 0x00000005c806c211 */ /* 0x000fe400078408ff */
[-C--:B----4-:R-:W-:Y:S02]  /*19130*/  @!P3 LEA.HI.X R5, R198, R7.reuse, R105, 0x1, P0 ;  /* 0x00000007c605b211 */ /* 0x090fe400000f0c69 */
[----:B------:R-:W-:-:S03]  /*19140*/  @!P4 LEA.HI.X R7, R200, R7, R104, 0x1, P2 ;  /* 0x00000007c807c211 */ /* 0x000fc600010f0c68 */
[----:B------:R0:W-:Y:S04]  /*19150*/  @!P3 ST.E.128 desc[UR58][R4.64], R8 ;  /* 0x000000080400b985 */ /* 0x0001e8000c101d3a */
[----:B------:R0:W-:Y:S02]  /*19160*/  @!P4 ST.E.128 desc[UR58][R6.64], R32 ;  /* 0x000000200600c985 */ /* 0x0001e4000c101d3a */
.L_x_619:
[----:B------:R-:W-:Y:S05]  /*19170*/  BSYNC B1 ;  /* 0x0000000000017941 */ /* 0x000fea0003800000 */
.L_x_618:
[----:B0---4-:R0:W4:Y:S01]  /*19180*/  SHFL.IDX PT, R7, R3, 0x2, 0x181f ;  /* 0x00581f0003077f89 */ /* 0x01112200000e0000 */
        /* <DEDUP_REMOVED lines=12> */
.L_x_621:
[----:B------:R-:W-:Y:S05]  /*19250*/  BSYNC B1 ;  /* 0x0000000000017941 */ /* 0x000fea0003800000 */
.L_x_620:
[----:B------:R-:W-:Y:S01]  /*19260*/  VIADD R0, R48, 0x60 ;  /* 0x0000006030007836 */ /* 0x000fe20000000000 */
[----:B0--3--:R-:W0:Y:S04]  /*19270*/  SHFL.IDX PT, R3, R3, 0x3, 0x181f ;  /* 0x00781f0003037f89 */ /* 0x009e2800000e0000 */
[----:B------:R-:W-:Y:S01]  /*19280*/  ISETP.GE.AND P0, PT, R0, R101, PT ;  /* 0x000000650000720c */ /* 0x000fe20003f06270 */
[----:B----4-:R3:W4:-:S12]  /*19290*/  SHFL.IDX PT, R7, R46, 0x3, 0x181f ;  /* 0x00781f002e077f89 */ /* 0x01071800000e0000 */
[----:B---3--:R-:W-:Y:S05]  /*192a0*/  @P0 BRA `(.L_x_622) ;  /* 0x00000018002c0947 */ /* 0x008fea0003800000 */
[----:B------:R-:W-:Y:S02]  /*192b0*/  ULDC UR4, c[0x0][0xac8] ;  /* 0x0002b20000047ab9 */ /* 0x000fe40000000800 */
[----:B------:R-:W-:-:S13]  /*192c0*/  ISETP.GE.AND P1, PT, R198, UR4, PT ;  /* 0x00000004c6007c0c */ /* 0x000fda000bf26270 */
[----:B----4-:R-:W-:-:S04]  /*192d0*/  @!P1 LEA R4, P0, R198, R7, 0x1 ;  /* 0x00000007c6049211 */ /* 0x010fc800078008ff */
        /* <DEDUP_REMOVED lines=8> */
.L_x_615:
        /* <DEDUP_REMOVED lines=11> */
[----:B------:R-:W-:Y:S01]  /*19410*/  IMAD.MOV.U32 R3, RZ, RZ, R25 ;  /* 0x000000ffff037224 */ /* 0x000fe200078e0019 */
[----:B------:R-:W-:Y:S01]  /*19420*/  SHF.R.S32.HI R13, RZ, 0x1f, R210 ;  /* 0x0000001fff0d7819 */ /* 0x000fe200000114d2 */
[----:B------:R-:W-:Y:S01]  /*19430*/  IMAD.IADD R5, R5, 0x1, R103 ;  /* 0x0000000105057824 */ /* 0x000fe200078e0267 */
[----:B------:R-:W-:-:S02]  /*19440*/  SHF.R.S32.HI R24, RZ, 0x1f, R211 ;  /* 0x0000001fff187819 */ /* 0x000fc400000114d3 */
[----:B------:R-:W-:Y:S01]  /*19450*/  SHF.R.S32.HI R26, RZ, 0x1f, R212 ;  /* 0x0000001fff1a7819 */ /* 0x000fe200000114d4 */
[C---:B------:R-:W-:Y:S01]  /*19460*/  IMAD.WIDE.U32 R4, R199.reuse, UR4, R4 ;  /* 0x00000004c7047c25 */ /* 0x040fe2000f8e0004 */
[----:B------:R-:W-:Y:S02]  /*19470*/  SHF.R.S32.HI R27, RZ, 0x1f, R213 ;  /* 0x0000001fff1b7819 */ /* 0x000fe400000114d5 */
[----:B------:R-:W-:Y:S01]  /*19480*/  SHF.R.S32.HI R28, RZ, 0x1f, R214 ;  /* 0x0000001fff1c7819 */ /* 0x000fe200000114d6 */
[----:B------:R-:W-:Y:S01]  /*19490*/  IMAD R5, R199, UR5, R5 ;  /* 0x00000005c7057c24 */ /* 0x000fe2000f8e0205 */
[----:B------:R-:W-:Y:S01]  /*194a0*/  ULDC.64 UR4, c[0x0][0xb40] ;  /* 0x0002d00000047ab9 */ /* 0x000fe20000000a00 */
[----:B------:R-:W-:Y:S01]  /*194b0*/  SHF.R.S32.HI R29, RZ, 0x1f, R215 ;  /* 0x0000001fff1d7819 */ /* 0x000fe200000114d7 */
[----:B------:R-:W-:Y:S01]  /*194c0*/  IMAD R0, R0, UR4, RZ ;  /* 0x0000000400007c24 */ /* 0x000fe2000f8e02ff */
[----:B------:R-:W-:Y:S01]  /*194d0*/  SHF.R.S32.HI R30, RZ, 0x1f, R216 ;  /* 0x0000001fff1e7819 */ /* 0x000fe200000114d8 */
[----:B0-----:R-:W-:Y:S01]  /*194e0*/  @P4 IMAD.HI.U32 R6, R25, R6, RZ ;  /* 0x0000000619064227 */ /* 0x001fe200078e00ff */
[----:B------:R-:W-:-:S02]  /*194f0*/  SHF.R.S32.HI R31, RZ, 0x1f, R217 ;  /* 0x0000001fff1f7819 */ /* 0x000fc400000114d9 */
[----:B------:R-:W-:Y:S01]  /*19500*/  SHF.R.S32.HI R32, RZ, 0x1f, R218 ;  /* 0x0000001fff207819 */ /* 0x000fe200000114da */
[C---:B------:R-:W-:Y:S01]  /*19510*/  IMAD R7, R203.reuse, UR5, R0 ;  /* 0x00000005cb077c24 */ /* 0x040fe2000f8e0200 */
[----:B------:R-:W-:Y:S01]  /*19520*/  SHF.R.S32.HI R33, RZ, 0x1f, R219 ;  /* 0x0000001fff217819 */ /* 0x000fe200000114db */
[----:B------:R-:W-:Y:S01]  /*19530*/  IMAD.WIDE.U32 R4, R203, UR4, R4 ;  /* 0x00000004cb047c25 */ /* 0x000fe2000f8e0004 */
[----:B-1----:R-:W-:Y:S01]  /*19540*/  @P4 SHF.R.U32.HI R3, RZ, R9, R6 ;  /* 0x00000009ff034219 */ /* 0x002fe20000011606 */
[----:B------:R-:W-:Y:S01]  /*19550*/  ULDC.64 UR4, c[0x0][0xb48] ;  /* 0x0002d20000047ab9 */ /* 0x000fe20000000a00 */
[----:B------:R-:W-:Y:S01]  /*19560*/  SHF.R.S32.HI R34, RZ, 0x1f, R220 ;  /* 0x0000001fff227819 */ /* 0x000fe200000114dc */
[----:B------:R-:W-:Y:S01]  /*19570*/  IMAD.IADD R5, R5, 0x1, R7 ;  /* 0x0000000105057824 */ /* 0x000fe200078e0207 */
[--C-:B------:R-:W-:Y:S01]  /*19580*/  SHF.R.S32.HI R0, RZ, 0x1f, R3.reuse ;  /* 0x0000001fff007819 */ /* 0x100fe20000011403 */
[----:B------:R-:W-:Y:S01]  /*19590*/  IMAD.MOV R7, RZ, RZ, -R3 ;  /* 0x000000ffff077224 */ /* 0x000fe200078e0a03 */
[----:B------:R-:W-:Y:S01]  /*195a0*/  SHF.R.S32.HI R35, RZ, 0x1f, R221 ;  /* 0x0000001fff237819 */ /* 0x000fe200000114dd */
[----:B------:R-:W-:Y:S01]  /*195b0*/  IMAD.WIDE.U32 R4, R209, UR4, R4 ;  /* 0x00000004d1047c25 */ /* 0x000fe2000f8e0004 */
[----:B------:R-:W-:-:S02]  /*195c0*/  SHF.R.S32.HI R98, RZ, 0x1f, R222 ;  /* 0x0000001fff627819 */ /* 0x000fc400000114de */
[----:B------:R-:W-:Y:S01]  /*195d0*/  SHF.R.S32.HI R99, RZ, 0x1f, R223 ;  /* 0x0000001fff637819 */ /* 0x000fe200000114df */
[----:B------:R-:W-:Y:S01]  /*195e0*/  IMAD R7, R102, R7, R25 ;  /* 0x0000000766077224 */ /* 0x000fe200078e0219 */
[----:B------:R-:W-:Y:S01]  /*195f0*/  SHF.R.S32.HI R14, RZ, 0x1f, R224 ;  /* 0x0000001fff0e7819 */ /* 0x000fe200000114e0 */
        /* <DEDUP_REMOVED lines=12> */
[----:B------:R-:W-:Y:S01]  /*196c0*/  LEA R0, P1, R4, UR4, 0x2 ;  /* 0x0000000404007c11 */ /* 0x000fe2000f8210ff */
[----:B------:R-:W-:-:S03]  /*196d0*/  VIADD R6, R2, 0x34820 ;  /* 0x0003482002067836 */ /* 0x000fc60000000000 */
[----:B------:R-:W-:Y:S02]  /*196e0*/  LEA.HI.X R3, R4, UR5, R3, 0x2, P1 ;  /* 0x0000000504037c11 */ /* 0x000fe400088f1403 */
[----:B------:R-:W-:Y:S01]  /*196f0*/  PRMT R6, RZ, 0x654, R6 ;  /* 0x00000654ff067816 */ /* 0x000fe20000000006 */
[----:B------:R0:W1:Y:S03]  /*19700*/  SHFL.IDX PT, R4, R0, RZ, 0x1c1f ;  /* 0x001c1fff00047589 */ /* 0x00006600000e0000 */
[----:B------:R0:W-:Y:S01]  /*19710*/  SYNCS.ARRIVE.TRANS64.RED.A1T0 RZ, [R6+URZ], RZ ;  /* 0x000000ff06ff79a7 */ /* 0x0001e2000810043f */
[----:B------:R0:W2:Y:S01]  /*19720*/  SHFL.IDX PT, R5, R3, RZ, 0x1c1f ;  /* 0x001c1fff03057589 */ /* 0x0000a200000e0000 */
[----:B------:R-:W-:Y:S05]  /*19730*/  @P0 BRA `(.L_x_624) ;  /* 0x0000000400000947 */ /* 0x000fea0003800000 */
[----:B------:R-:W-:Y:S02]  /*19740*/  ULDC UR4, c[0x0][0xac8] ;  /* 0x0002b20000047ab9 */ /* 0x000fe40000000800 */
[----:B------:R-:W-:Y:S02]  /*19750*/  ISETP.GE.AND P3, PT, R225, UR4, PT ;  /* 0x00000004e1007c0c */ /* 0x000fe4000bf66270 */
[----:B------:R-:W-:Y:S02]  /*19760*/  ISETP.GE.AND P2, PT, R210, UR4, PT ;  /* 0x00000004d2007c0c */ /* 0x000fe4000bf46270 */
[----:B------:R-:W-:Y:S02]  /*19770*/  ISETP.GE.AND P1, PT, R224, UR4, PT ;  /* 0x00000004e0007c0c */ /* 0x000fe4000bf26270 */
[----:B------:R-:W-:Y:S02]  /*19780*/  ISETP.GE.AND P0, PT, R223, UR4, PT ;  /* 0x00000004df007c0c */ /* 0x000fe4000bf06270 */
[----:B------:R-:W-:-:S05]  /*19790*/  ISETP.GE.AND P4, PT, R221, UR4, PT ;  /* 0x00000004dd007c0c */ /* 0x000fca000bf86270 */
[----:B012---:R-:W-:-:S04]  /*197a0*/  @!P3 IMAD.WIDE R6, R225, 0x4, R4 ;  /* 0x00000004e106b825 */ /* 0x007fc800078e0204 */
[-C--:B------:R-:W-:Y:S01]  /*197b0*/  @!P1 LEA R8, P5, R224, R4.reuse, 0x2 ;  /* 0x00000004e0089211 */ /* 0x080fe200078a10ff */
[----:B------:R0:W-:Y:S01]  /*197c0*/  @!P3 ST.E.64 desc[UR58][R6.64], R20 ;  /* 0x000000140600b985 */ /* 0x0001e2000c101b3a */
[----:B------:R-:W-:Y:S02]  /*197d0*/  ISETP.GE.AND P3, PT, R222, UR4, PT ;  /* 0x00000004de007c0c */ /* 0x000fe4000bf66270 */
[----:B------:R-:W-:Y:S02]  /*197e0*/  @!P1 LEA.HI.X R9, R224, R5, R14, 0x2, P5 ;  /* 0x00000005e0099211 */ /* 0x000fe400028f140e */
[----:B------:R-:W-:Y:S02]  /*197f0*/  ISETP.GE.AND P5, PT, R220, UR4, PT ;  /* 0x00000004dc007c0c */ /* 0x000fe4000bfa6270 */
[----:B0-----:R-:W-:-:S04]  /*19800*/  @!P2 LEA R6, P6, R210, R4, 0x2 ;  /* 0x00000004d206a211 */ /* 0x001fc800078c10ff */
[----:B------:R-:W-:Y:S02]  /*19810*/  @!P2 LEA.HI.X R7, R210, R5, R13, 0x2, P6 ;  /* 0x00000005d207a211 */ /* 0x000fe400030f140d */
[----:B------:R-:W-:-:S03]  /*19820*/  @!P0 LEA R10, P6, R223, R4, 0x2 ;  /* 0x00000004df0a8211 */ /* 0x000fc600078c10ff */
[----:B------:R0:W-:Y:S01]  /*19830*/  @!P2 ST.E.64 desc[UR58][R6.64], R88 ;  /* 0x000000580600a985 */ /* 0x0001e2000c101b3a */
[----:B------:R-:W-:Y:S02]  /*19840*/  @!P0 LEA.HI.X R11, R223, R5, R99, 0x2, P6 ;  /* 0x00000005df0b8211 */ /* 0x000fe400030f1463 */
[----:B------:R-:W-:Y:S01]  /*19850*/  ISETP.GE.AND P2, PT, R219, UR4, PT ;  /* 0x00000004db007c0c */ /* 0x000fe2000bf46270 */
[----:B------:R1:W-:Y:S01]  /*19860*/  @!P1 ST.E.64 desc[UR58][R8.64], R90 ;  /* 0x0000005a08009985 */ /* 0x0003e2000c101b3a */
[----:B------:R-:W-:-:S03]  /*19870*/  ISETP.GE.AND P1, PT, R218, UR4, PT ;  /* 0x00000004da007c0c */ /* 0x000fc6000bf26270 */
[----:B------:R2:W-:Y:S01]  /*19880*/  @!P0 ST.E.64 desc[UR58][R10.64], R36 ;  /* 0x000000240a008985 */ /* 0x0005e2000c101b3a */
[CC--:B0-----:R-:W-:Y:S02]  /*19890*/  @!P3 LEA R6, P6, R222.reuse, R4.reuse, 0x2 ;  /* 0x00000004de06b211 */ /* 0x0c1fe400078c10ff */
[CC--:B-1----:R-:W-:Y:S02]  /*198a0*/  @!P4 LEA R8, P0, R221.reuse, R4.reuse, 0x2 ;  /* 0x00000004dd08c211 */ /* 0x0c2fe400078010ff */
[-C--:B------:R-:W-:Y:S02]  /*198b0*/  @!P3 LEA.HI.X R7, R222, R5.reuse, R98, 0x2, P6 ;  /* 0x00000005de07b211 */ /* 0x080fe400030f1462 */
[----:B------:R-:W-:Y:S02]  /*198c0*/  @!P4 LEA.HI.X R9, R221, R5, R35, 0x2, P0 ;  /* 0x00000005dd09c211 */ /* 0x000fe400000f1423 */
[----:B------:R-:W-:Y:S01]  /*198d0*/  ISETP.GE.AND P0, PT, R217, UR4, PT ;  /* 0x00000004d9007c0c */ /* 0x000fe2000bf06270 */
[----:B------:R0:W-:Y:S01]  /*198e0*/  @!P3 ST.E.64 desc[UR58][R6.64], R40 ;  /* 0x000000280600b985 */ /* 0x0001e2000c101b3a */
[----:B--2---:R-:W-:-:S02]  /*198f0*/  @!P5 LEA R10, P6, R220, R4, 0x2 ;  /* 0x00000004dc0ad211 */ /* 0x004fc400078c10ff */
[----:B------:R-:W-:Y:S01]  /*19900*/  ISETP.GE.AND P3, PT, R216, UR4, PT ;  /* 0x00000004d8007c0c */ /* 0x000fe2000bf66270 */
[----:B------:R1:W-:Y:S01]  /*19910*/  @!P4 ST.E.64 desc[UR58][R8.64], R44 ;  /* 0x0000002c0800c985 */ /* 0x0003e2000c101b3a */
[----:B------:R-:W-:-:S05]  /*19920*/  @!P5 LEA.HI.X R11, R220, R5, R34, 0x2, P6 ;  /* 0x00000005dc0bd211 */ /* 0x000fca00030f1422 */
[----:B------:R2:W-:Y:S01]  /*19930*/  @!P5 ST.E.64 desc[UR58][R10.64], R48 ;  /* 0x000000300a00d985 */ /* 0x0005e2000c101b3a */
[CC--:B0-----:R-:W-:Y:S02]  /*19940*/  @!P2 LEA R6, P4, R219.reuse, R4.reuse, 0x2 ;  /* 0x00000004db06a211 */ /* 0x0c1fe400078810ff */
[CC--:B-1----:R-:W-:Y:S02]  /*19950*/  @!P1 LEA R8, P5, R218.reuse, R4.reuse, 0x2 ;  /* 0x00000004da089211 */ /* 0x0c2fe400078a10ff */
[-C--:B------:R-:W-:Y:S02]  /*19960*/  @!P2 LEA.HI.X R7, R219, R5.reuse, R33, 0x2, P4 ;  /* 0x00000005db07a211 */ /* 0x080fe400020f1421 */
[----:B------:R-:W-:Y:S02]  /*19970*/  ISETP.GE.AND P4, PT, R215, UR4, PT ;  /* 0x00000004d7007c0c */ /* 0x000fe4000bf86270 */
[----:B--2---:R-:W-:Y:S01]  /*19980*/  @!P0 LEA R10, P6, R217, R4, 0x2 ;  /* 0x00000004d90a8211 */ /* 0x004fe200078c10ff */
[----:B------:R0:W-:Y:S01]  /*19990*/  @!P2 ST.E.64 desc[UR58][R6.64], R52 ;  /* 0x000000340600a985 */ /* 0x0001e2000c101b3a */
[----:B------:R-:W-:-:S02]  /*199a0*/  @!P1 LEA.HI.X R9, R218, R5, R32, 0x2, P5 ;  /* 0x00000005da099211 */ /* 0x000fc400028f1420 */
[----:B------:R-:W-:Y:S02]  /*199b0*/  @!P0 LEA.HI.X R11, R217, R5, R31, 0x2, P6 ;  /* 0x00000005d90b8211 */ /* 0x000fe400030f141f */
[----:B------:R-:W-:Y:S01]  /*199c0*/  ISETP.GE.AND P2, PT, R214, UR4, PT ;  /* 0x00000004d6007c0c */ /* 0x000fe2000bf46270 */
[----:B------:R1:W-:Y:S01]  /*199d0*/  @!P1 ST.E.64 desc[UR58][R8.64], R56 ;  /* 0x0000003808009985 */ /* 0x0003e2000c101b3a */
[----:B------:R-:W-:-:S03]  /*199e0*/  ISETP.GE.AND P1, PT, R213, UR4, PT ;  /* 0x00000004d5007c0c */ /* 0x000fc6000bf26270 */
[----:B------:R2:W-:Y:S01]  /*199f0*/  @!P0 ST.E.64 desc[UR58][R10.64], R60 ;  /* 0x0000003c0a008985 */ /* 0x0005e2000c101b3a */
[----:B------:R-:W-:Y:S02]  /*19a00*/  ISETP.GE.AND P0, PT, R212, UR4, PT ;  /* 0x00000004d4007c0c */ /* 0x000fe4000bf06270 */
[----:B0-----:R-:W-:-:S04]  /*19a10*/  @!P3 LEA R6, P5, R216, R4, 0x2 ;  /* 0x00000004d806b211 */ /* 0x001fc800078a10ff */
[-C--:B------:R-:W-:Y:S02]  /*19a20*/  @!P3 LEA.HI.X R7, R216, R5.reuse, R30, 0x2, P5 ;  /* 0x00000005d807b211 */ /* 0x080fe400028f141e */
[----:B------:R-:W-:Y:S02]  /*19a30*/  ISETP.GE.AND P5, PT, R211, UR4, PT ;  /* 0x00000004d3007c0c */ /* 0x000fe4000bfa6270 */
[CC--:B-1----:R-:W-:Y:S01]  /*19a40*/  @!P4 LEA R8, P6, R215.reuse, R4.reuse, 0x2 ;  /* 0x00000004d708c211 */ /* 0x0c2fe200078c10ff */
[----:B------:R0:W-:Y:S03]  /*19a50*/  @!P3 ST.E.64 desc[UR58][R6.64], R64 ;  /* 0x000000400600b985 */ /* 0x0001e6000c101b3a */
[----:B------:R-:W-:Y:S02]  /*19a60*/  @!P4 LEA.HI.X R9, R215, R5, R29, 0x2, P6 ;  /* 0x00000005d709c211 */ /* 0x000fe400030f141d */
[----:B--2---:R-:W-:-:S03]  /*19a70*/  @!P1 LEA R10, P6, R213, R4, 0x2 ;  /* 0x00000004d50a9211 */ /* 0x004fc600078c10ff */
[----:B------:R1:W-:Y:S01]  /*19a80*/  @!P4 ST.E.64 desc[UR58][R8.64], R68 ;  /* 0x000000440800c985 */ /* 0x0003e2000c101b3a */
[----:B------:R-:W-:Y:S02]  /*19a90*/  @!P1 LEA.HI.X R11, R213, R5, R27, 0x2, P6 ;  /* 0x00000005d50b9211 */ /* 0x000fe400030f141b */
[----:B0-----:R-:W-:-:S04]  /*19aa0*/  @!P2 LEA R6, P3, R214, R4, 0x2 ;  /* 0x00000004d606a211 */ /* 0x001fc800078610ff */
[----:B------:R-:W-:Y:S02]  /*19ab0*/  @!P2 LEA.HI.X R7, R214, R5, R28, 0x2, P3 ;  /* 0x00000005d607a211 */ /* 0x000fe400018f141c */
[----:B-1----:R-:W-:-:S03]  /*19ac0*/  @!P0 LEA R8, P4, R212, R4, 0x2 ;  /* 0x00000004d4088211 */ /* 0x002fc600078810ff */
[----:B------:R3:W-:Y:S01]  /*19ad0*/  @!P2 ST.E.64 desc[UR58][R6.64], R72 ;  /* 0x000000480600a985 */ /* 0x0007e2000c101b3a */
[C---:B------:R-:W-:Y:S02]  /*19ae0*/  @!P5 LEA R4, P3, R211.reuse, R4, 0x2 ;  /* 0x00000004d304d211 */ /* 0x040fe400078610ff */
[-C--:B------:R-:W-:Y:S01]  /*19af0*/  @!P0 LEA.HI.X R9, R212, R5.reuse, R26, 0x2, P4 ;  /* 0x00000005d4098211 */ /* 0x080fe200020f141a */
[----:B------:R3:W-:Y:S01]  /*19b00*/  @!P1 ST.E.64 desc[UR58][R10.64], R76 ;  /* 0x0000004c0a009985 */ /* 0x0007e2000c101b3a */
[----:B------:R-:W-:-:S03]  /*19b10*/  @!P5 LEA.HI.X R5, R211, R5, R24, 0x2, P3 ;  /* 0x00000005d305d211 */ /* 0x000fc600018f1418 */
[----:B------:R3:W-:Y:S04]  /*19b20*/  @!P0 ST.E.64 desc[UR58][R8.64], R80 ;  /* 0x0000005008008985 */ /* 0x0007e8000c101b3a */
[----:B------:R3:W-:Y:S02]  /*19b30*/  @!P5 ST.E.64 desc[UR58][R4.64], R84 ;  /* 0x000000540400d985 */ /* 0x0007e4000c101b3a */
.L_x_624:
[----:B------:R-:W-:Y:S05]  /*19b40*/  BSYNC B1 ;  /* 0x0000000000017941 */ /* 0x000fea0003800000 */
.L_x_623:
[----:B------:R-:W-:Y:S01]  /*19b50*/  ISETP.GE.AND P0, PT, R12, R101, PT ;  /* 0x000000650c00720c */ /* 0x000fe20003f06270 */
[----:B--23--:R2:W3:Y:S04]  /*19b60*/  SHFL.IDX PT, R5, R3, 0x1, 0x1c1f ;  /* 0x003c1f0003057f89 */ /* 0x00c4e800000e0000 */
[----:B-1----:R2:W1:Y:S08]  /*19b70*/  SHFL.IDX PT, R4, R0, 0x1, 0x1c1f ;  /* 0x003c1f0000047f89 */ /* 0x00247000000e0000 */
[----:B--2---:R-:W-:Y:S05]  /*19b80*/  @P0 BRA `(.L_x_622) ;  /* 0x0000000c00f40947 */ /* 0x004fea0003800000 */
[----:B------:R-:W-:Y:S02]  /*19b90*/  ULDC UR4, c[0x0][0xac8] ;  /* 0x0002b20000047ab9 */ /* 0x000fe40000000800 */
[----:B------:R-:W-:Y:S02]  /*19ba0*/  ISETP.GE.AND P1, PT, R210, UR4, PT ;  /* 0x00000004d2007c0c */ /* 0x000fe4000bf26270 */
[----:B------:R-:W-:Y:S02]  /*19bb0*/  ISETP.GE.AND P0, PT, R224, UR4, PT ;  /* 0x00000004e0007c0c */ /* 0x000fe4000bf06270 */
[----:B------:R-:W-:Y:S02]  /*19bc0*/  ISETP.GE.AND P2, PT, R225, UR4, PT ;  /* 0x00000004e1007c0c */ /* 0x000fe4000bf46270 */
[----:B------:R-:W-:Y:S02]  /*19bd0*/  ISETP.GE.AND P4, PT, R222, UR4, PT ;  /* 0x00000004de007c0c */ /* 0x000fe4000bf86270 */
[----:B------:R-:W-:-:S05]  /*19be0*/  ISETP.GE.AND P3, PT, R223, UR4, PT ;  /* 0x00000004df007c0c */ /* 0x000fca000bf66270 */
[-C--:B-1----:R-:W-:Y:S02]  /*19bf0*/  @!P1 LEA R8, P5, R210, R4.reuse, 0x2 ;  /* 0x00000004d2089211 */ /* 0x082fe400078a10ff */
[-C--:B------:R-:W-:Y:S02]  /*19c00*/  @!P0 LEA R10, P6, R224, R4.reuse, 0x2 ;  /* 0x00000004e00a8211 */ /* 0x080fe400078c10ff */
[-C--:B---3--:R-:W-:Y:S01]  /*19c10*/  @!P1 LEA.HI.X R9, R210, R5.reuse, R13, 0x2, P5 ;  /* 0x00000005d2099211 */ /* 0x088fe200028f140d */
[----:B0-----:R-:W-:Y:S01]  /*19c20*/  @!P2 IMAD.WIDE R6, R225, 0x4, R4 ;  /* 0x00000004e106a825 */ /* 0x001fe200078e0204 */
        /* <DEDUP_REMOVED lines=26> */
[----:B--2---:R-:W-:Y:S01]  /*19dd0*/  @!P3 LEA R12, P5, R217, R4, 0x2 ;  /* 0x00000004d90cb211 */ /* 0x004fe200078a10ff */
[----:B------:R0:W-:Y:S01]  /*19de0*/  @!P1 ST.E.64 desc[UR58][R8.64], R54 ;  /* 0x0000003608009985 */ /* 0x0001e2000c101b3a */
[----:B------:R-:W-:Y:S02]  /*19df0*/  ISETP.GE.AND P1, PT, R214, UR4, PT ;  /* 0x00000004d6007c0c */ /* 0x000fe4000bf26270 */
[----:B------:R-:W-:Y:S01]  /*19e00*/  ISETP.GE.AND P0, PT, R213, UR4, PT ;  /* 0x00000004d5007c0c */ /* 0x000fe2000bf06270 */
[----:B------:R1:W-:Y:S01]  /*19e10*/  @!P2 ST.E.64 desc[UR58][R10.64], R58 ;  /* 0x0000003a0a00a985 */ /* 0x0003e2000c101b3a */
[----:B------:R-:W-:-:S02]  /*19e20*/  ISETP.GE.AND P2, PT, R215, UR4, PT ;  /* 0x00000004d7007c0c */ /* 0x000fc4000bf46270 */
[-C--:B------:R-:W-:Y:S02]  /*19e30*/  @!P3 LEA.HI.X R13, R217, R5.reuse, R31, 0x2, P5 ;  /* 0x00000005d90db211 */ /* 0x080fe400028f141f */
[----:B------:R-:W-:Y:S02]  /*19e40*/  ISETP.GE.AND P5, PT, R212, UR4, PT ;  /* 0x00000004d4007c0c */ /* 0x000fe4000bfa6270 */
[CC--:B---3--:R-:W-:Y:S01]  /*19e50*/  @!P4 LEA R14, P6, R216.reuse, R4.reuse, 0x2 ;  /* 0x00000004d80ec211 */ /* 0x0c8fe200078c10ff */
        /* <DEDUP_REMOVED lines=17> */
[----:B------:R-:W-:-:S04]  /*19f70*/  LEA R4, P0, R211, R4, 0x2 ;  /* 0x00000004d3047211 */ /* 0x000fc800078010ff */
[----:B------:R-:W-:-:S05]  /*19f80*/  LEA.HI.X R5, R211, R5, R24, 0x2, P0 ;  /* 0x00000005d3057211 */ /* 0x000fca00000f1418 */
[----:B------:R4:W-:Y:S01]  /*19f90*/  ST.E.64 desc[UR58][R4.64], R86 ;  /* 0x0000005604007985 */ /* 0x0009e2000c101b3a */
[----:B------:R-:W-:Y:S05]  /*19fa0*/  BRA `(.L_x_622) ;  /* 0x0000000800ec7947 */ /* 0x000fea0003800000 */
.L_x_613:
[----:B------:R-:W-:Y:S01]  /*19fb0*/  ULDC.64 UR6, c[0x0][0xc08] ;  /* 0x0003020000067ab9 */ /* 0x000fe20000000a00 */
[----:B------:R-:W-:Y:S01]  /*19fc0*/  ULDC.64 UR4, c[0x0][0xc00] ;  /* 0x0003000000047ab9 */ /* 0x000fe20000000a00 */
[----:B------:R-:W-:Y:S01]  /*19fd0*/  ISETP.NE.U32.AND P1, PT, RZ, UR6, PT ;  /* 0x00000006ff007c0c */ /* 0x000fe2000bf25070 */
[----:B------:R-:W-:Y:S01]  /*19fe0*/  IMAD.MOV.U32 R3, RZ, RZ, RZ ;  /* 0x000000ffff037224 */ /* 0x000fe200078e00ff */
[----:B------:R-:W-:Y:S02]  /*19ff0*/  ISETP.NE.U32.AND P0, PT, RZ, UR4, PT ;  /* 0x00000004ff007c0c */ /* 0x000fe4000bf05070 */
[----:B------:R-:W-:Y:S02]  /*1a000*/  ISETP.NE.AND.EX P1, PT, RZ, UR7, PT, P1 ;  /* 0x00000007ff007c0c */ /* 0x000fe4000bf25310 */
[----:B------:R-:W-:Y:S02]  /*1a010*/  IADD3 R4, P2, R204, UR4, RZ ;  /* 0x00000004cc047c10 */ /* 0x000fe4000ff5e0ff */
[----:B------:R-:W-:-:S02]  /*1a020*/  ISETP.NE.AND.EX P0, PT, RZ, UR5, PT, P0 ;  /* 0x00000005ff007c0c */ /* 0x000fc4000bf05300 */
[----:B------:R-:W-:Y:S01]  /*1a030*/  IADD3.X R5, R205, UR5, RZ, P2, !PT ;  /* 0x00000005cd057c10 */ /* 0x000fe200097fe4ff */
[----:B------:R-:W-:Y:S02]  /*1a040*/  ULDC UR4, c[0x0][0xa88] ;  /* 0x0002a20000047ab9 */ /* 0x000fe40000000800 */
[----:B------:R-:W-:-:S04]  /*1a050*/  IMAD.U32 R0, RZ, RZ, UR4 ;  /* 0x00000004ff007e24 */ /* 0x000fc8000f8e00ff */
[----:B------:R-:W-:-:S04]  /*1a060*/  @P1 IADD3 R204, P2, R204, UR6, RZ ;  /* 0x00000006cccc1c10 */ /* 0x000fc8000ff5e0ff */
[----:B------:R-:W-:Y:S01]  /*1a070*/  @P1 IADD3.X R205, R205, UR7, RZ, P2, !PT ;  /* 0x00000007cdcd1c10 */ /* 0x000fe200097fe4ff */
[----:B------:R3:W5:Y:S04]  /*1a080*/  @P0 LDG.E R3, desc[UR58][R4.64] ;  /* 0x0000003a04030981 */ /* 0x000768000c1e1900 */
[----:B------:R3:W5:Y:S01]  /*1a090*/  @P1 LDG.E R0, desc[UR58][R204.64] ;  /* 0x0000003acc001981 */ /* 0x000762000c1e1900 */
[----:B------:R-:W-:Y:S01]  /*1a0a0*/  ISETP.NE.AND P2, PT, R202, RZ, PT ;  /* 0x000000ffca00720c */ /* 0x000fe20003f45270 */
[----:B0-----:R-:W0:-:S12]  /*1a0b0*/  S2R R6, SR_TID.X ;  /* 0x0000000000067919 */ /* 0x001e180000002100 */
[----:B------:R-:W4:Y:S01]  /*1a0c0*/  @!P2 LDC R202, c[0x0][0xad4] ;  /* 0x0002b500ffcaab82 */ /* 0x000f220000000800 */
[----:B0-----:R-:W-:Y:S01]  /*1a0d0*/  VIADD R6, R6, 0xffffff80 ;  /* 0xffffff8006067836 */ /* 0x001fe20000000000 */
[----:B----4-:R-:W-:-:S04]  /*1a0e0*/  ISETP.GT.AND P2, PT, R202, 0x1, PT ;  /* 0x00000001ca00780c */ /* 0x010fc80003f44270 */
[----:B------:R-:W-:Y:S01]  /*1a0f0*/  ISETP.GT.AND P3, PT, R6, 0x7f, PT ;  /* 0x0000007f0600780c */ /* 0x000fe20003f64270 */
[----:B---3--:R-:W-:-:S12]  /*1a100*/  @P1 BRA `(.L_x_625) ;  /* 0x0000000000101947 */ /* 0x008fd80003800000 */
[----:B------:R-:W-:Y:S05]  /*1a110*/  @!P0 BRA `(.L_x_625) ;  /* 0x00000000000c8947 */ /* 0x000fea0003800000 */
[----:B------:R-:W3:Y:S04]  /*1a120*/  LDG.E R7, desc[UR58][R4.64] ;  /* 0x0000003a04077981 */ /* 0x000ee8000c1e1900 */
[----:B-----5:R-:W3:Y:S02]  /*1a130*/  LDG.E R0, desc[UR58][R4.64+0x4] ;  /* 0x0000043a04007981 */ /* 0x020ee4000c1e1900 */
[----:B---3--:R-:W-:-:S07]  /*1a140*/  IMAD.IADD R0, R0, 0x1, -R7 ;  /* 0x0000000100007824 */ /* 0x008fce00078e0a07 */
.L_x_625:
[----:B------:R-:W-:Y:S01]  /*1a150*/  BSSY B1, `(.L_x_626) ;  /* 0x0000037000017945 */ /* 0x000fe20003800000 */
[----:B------:R-:W-:Y:S02]  /*1a160*/  SEL R203, R203, RZ, !P0 ;  /* 0x000000ffcbcb7207 */ /* 0x000fe40004000000 */
[----:B------:R-:W-:Y:S02]  /*1a170*/  SEL R226, R226, RZ, !P0 ;  /* 0x000000ffe2e27207 */ /* 0x000fe40004000000 */
[----:B-----5:R-:W-:Y:S01]  /*1a180*/  SHF.R.S32.HI R26, RZ, 0x1f, R3 ;  /* 0x0000001fff1a7819 */ /* 0x020fe20000011403 */
[----:B------:R-:W-:Y:S06]  /*1a190*/  @P3 BRA `(.L_x_627) ;  /* 0x0000000000c83947 */ /* 0x000fec0003800000 */
[----:B------:R-:W0:Y:S01]  /*1a1a0*/  S2R R5, SR_TID.X ;  /* 0x0000000000057919 */ /* 0x000e220000002100 */
[----:B------:R-:W3:Y:S01]  /*1a1b0*/  LDC R29, c[0x0][0xbe8] ;  /* 0x0002fa00ff1d7b82 */ /* 0x000ee20000000800 */
[----:B0-----:R-:W-:Y:S02]  /*1a1c0*/  IMAD R4, R208, 0x80, R5 ;  /* 0x00000080d0047824 */ /* 0x001fe400078e0205 */
[----:B---3--:R-:W-:Y:S02]  /*1a1d0*/  IMAD R5, R0, R29, RZ ;  /* 0x0000001d00057224 */ /* 0x008fe400078e02ff */
[----:B------:R-:W-:-:S05]  /*1a1e0*/  VIADD R27, R4, 0xffffff80 ;  /* 0xffffff80041b7836 */ /* 0x000fca0000000000 */
[----:B------:R-:W-:-:S13]  /*1a1f0*/  ISETP.GE.AND P0, PT, R27, R5, PT ;  /* 0x000000051b00720c */ /* 0x000fda0003f06270 */
[----:B------:R-:W-:Y:S05]  /*1a200*/  @P0 BRA `(.L_x_627) ;  /* 0x0000000000ac0947 */ /* 0x000fea0003800000 */
[----:B------:R-:W-:Y:S01]  /*1a210*/  IMAD.MOV.U32 R24, RZ, RZ, 0x9b8 ;  /* 0x000009b8ff187424 */ /* 0x000fe200078e00ff */
[----:B------:R-:W-:Y:S01]  /*1a220*/  ISETP.GT.AND P0, PT, R202, 0x1, PT ;  /* 0x00000001ca00780c */ /* 0x000fe20003f04270 */
[----:B------:R-:W0:Y:S01]  /*1a230*/  LDC.64 R4, c[0x0][0xba8] ;  /* 0x0002ea00ff047b82 */ /* 0x000e220000000a00 */
[----:B------:R-:W-:Y:S01]  /*1a240*/  ISETP.NE.AND P1, PT, R29, 0x1, PT ;  /* 0x000000011d00780c */ /* 0x000fe20003f25270 */
[----:B------:R-:W-:Y:S01]  /*1a250*/  IMAD.MOV.U32 R21, RZ, RZ, R27 ;  /* 0x000000ffff157224 */ /* 0x000fe200078e001b */
[----:B------:R-:W-:Y:S02]  /*1a260*/  SEL R24, R24, 0x978, P0 ;  /* 0x0000097818187807 */ /* 0x000fe40000000000 */
[----:B------:R-:W-:-:S03]  /*1a270*/  SEL R209, R209, RZ, P0 ;  /* 0x000000ffd1d17207 */ /* 0x000fc60000000000 */
[----:B------:R-:W3:Y:S08]  /*1a280*/  LDC.64 R14, c[0x0][R24+0x220] ;  /* 0x00008800180e7b82 */ /* 0x000ef00000000a00 */
[----:B------:R-:W4:Y:S08]  /*1a290*/  LDC.64 R12, c[0x0][R24+0x218] ;  /* 0x00008600180c7b82 */ /* 0x000f300000000a00 */
[----:B------:R-:W5:Y:S08]  /*1a2a0*/  LDC.64 R8, c[0x0][R24+0x228] ;  /* 0x00008a0018087b82 */ /* 0x000f700000000a00 */
[----:B------:R-:W1:Y:S08]  /*1a2b0*/  LDC.64 R6, c[0x0][R24+0x210] ;  /* 0x0000840018067b82 */ /* 0x000e700000000a00 */
[----:B------:R-:W2:Y:S08]  /*1a2c0*/  @P1 LDC R20, c[0x0][0xbec] ;  /* 0x0002fb00ff141b82 */ /* 0x000eb00000000800 */
[----:B------:R-:W5:Y:S01]  /*1a2d0*/  @P1 LDC R31, c[0x0][0xbf0] ;  /* 0x0002fc00ff1f1b82 */ /* 0x000f620000000800 */
[----:B---3--:R-:W-:-:S07]  /*1a2e0*/  IMAD R15, R15, R203, RZ ;  /* 0x000000cb0f0f7224 */ /* 0x008fce00078e02ff */
[----:B0-----:R-:W0:Y:S01]  /*1a2f0*/  @!P0 LDC R4, c[0x0][0xb50] ;  /* 0x0002d400ff048b82 */ /* 0x001e220000000800 */
[----:B------:R-:W-:-:S04]  /*1a300*/  IMAD.WIDE.U32 R10, R14, R203, RZ ;  /* 0x000000cb0e0a7225 */ /* 0x000fc800078e00ff */
[----:B------:R-:W-:Y:S02]  /*1a310*/  IMAD R15, R14, R226, R15 ;  /* 0x000000e20e0f7224 */ /* 0x000fe400078e020f */
[----:B--2---:R-:W-:Y:S01]  /*1a320*/  @P1 IMAD.HI.U32 R20, R27, R20, RZ ;  /* 0x000000141b141227 */ /* 0x004fe200078e00ff */
[----:B------:R-:W2:Y:S03]  /*1a330*/  @!P0 LDC R5, c[0x0][0xb54] ;  /* 0x0002d500ff058b82 */ /* 0x000ea60000000800 */
[-C--:B----4-:R-:W-:Y:S02]  /*1a340*/  IMAD R25, R13, R199.reuse, RZ ;  /* 0x000000c70d197224 */ /* 0x090fe400078e02ff */
[----:B------:R-:W-:Y:S01]  /*1a350*/  IMAD.WIDE.U32 R12, R12, R199, RZ ;  /* 0x000000c70c0c7225 */ /* 0x000fe200078e00ff */
[----:B-----5:R-:W-:-:S03]  /*1a360*/  @P1 SHF.R.U32.HI R21, RZ, R31, R20 ;  /* 0x0000001fff151219 */ /* 0x020fc60000011614 */
[----:B------:R-:W-:Y:S01]  /*1a370*/  IMAD.IADD R25, R13, 0x1, R25 ;  /* 0x000000010d197824 */ /* 0x000fe200078e0219 */
[----:B------:R-:W-:Y:S01]  /*1a380*/  IADD3 R12, P1, P3, R10, R12, R3 ;  /* 0x0000000c0a0c7210 */ /* 0x000fe20007b3e003 */
[----:B------:R-:W-:Y:S02]  /*1a390*/  IMAD.IADD R15, R11, 0x1, R15 ;  /* 0x000000010b0f7824 */ /* 0x000fe400078e020f */
[----:B------:R-:W-:Y:S02]  /*1a3a0*/  IMAD.MOV R10, RZ, RZ, -R21 ;  /* 0x000000ffff0a7224 */ /* 0x000fe400078e0a15 */
[-C--:B------:R-:W-:Y:S02]  /*1a3b0*/  IMAD R13, R9, R209.reuse, RZ ;  /* 0x000000d1090d7224 */ /* 0x080fe400078e02ff */
[----:B------:R-:W-:-:S04]  /*1a3c0*/  IMAD.WIDE.U32 R8, R8, R209, RZ ;  /* 0x000000d108087225 */ /* 0x000fc800078e00ff */
[----:B------:R-:W-:Y:S01]  /*1a3d0*/  IMAD R11, R29, R10, R27 ;  /* 0x0000000a1d0b7224 */ /* 0x000fe200078e021b */
[----:B------:R-:W-:Y:S01]  /*1a3e0*/  IADD3.X R10, R15, R25, R26, P1, P3 ;  /* 0x000000190f0a7210 */ /* 0x000fe20000fe641a */
[----:B------:R-:W-:Y:S01]  /*1a3f0*/  IMAD.IADD R13, R9, 0x1, R13 ;  /* 0x00000001090d7824 */ /* 0x000fe200078e020d */
[----:B------:R-:W-:Y:S01]  /*1a400*/  IADD3 R8, P0, P1, R21, R12, R8 ;  /* 0x0000000c15087210 */ /* 0x000fe2000791e008 */
[----:B-1----:R-:W-:Y:S01]  /*1a410*/  IMAD R7, R7, R11, RZ ;  /* 0x0000000b07077224 */ /* 0x002fe200078e02ff */
[----:B------:R-:W-:-:S04]  /*1a420*/  SHF.R.S32.HI R21, RZ, 0x1f, R21 ;  /* 0x0000001fff157819 */ /* 0x000fc80000011415 */
[----:B------:R-:W-:Y:S02]  /*1a430*/  IADD3.X R9, R21, R10, R13, P0, P1 ;  /* 0x0000000a15097210 */ /* 0x000fe400007e240d */
[----:B------:R-:W-:-:S05]  /*1a440*/  SHF.R.S32.HI R13, RZ, 0x1f, R11 ;  /* 0x0000001fff0d7819 */ /* 0x000fca000001140b */
[C---:B------:R-:W-:Y:S02]  /*1a450*/  IMAD R13, R6.reuse, R13, R7 ;  /* 0x0000000d060d7224 */ /* 0x040fe400078e0207 */
[----:B------:R-:W-:-:S04]  /*1a460*/  IMAD.WIDE.U32 R6, R6, R11, R8 ;  /* 0x0000000b06067225 */ /* 0x000fc800078e0008 */
[----:B------:R-:W-:Y:S01]  /*1a470*/  IMAD.IADD R7, R7, 0x1, R13 ;  /* 0x0000000107077824 */ /* 0x000fe200078e020d */
[----:B0-----:R-:W-:-:S04]  /*1a480*/  LEA R4, P0, R6, R4, 0x2 ;  /* 0x0000000406047211 */ /* 0x001fc800078010ff */
[----:B--2---:R-:W-:Y:S01]  /*1a490*/  LEA.HI.X R5, R6, R5, R7, 0x2, P0 ;  /* 0x0000000506057211 */ /* 0x004fe200000f1407 */
[----:B------:R-:W-:-:S05]  /*1a4a0*/  IMAD.MOV.U32 R7, RZ, RZ, -0x800000 ;  /* 0xff800000ff077424 */ /* 0x000fca00078e00ff */
[----:B------:R0:W-:Y:S03]  /*1a4b0*/  STG.E desc[UR58][R4.64], R7 ;  /* 0x0000000704007986 */ /* 0x0001e6000c10193a */
.L_x_627:
[----:B------:R-:W-:Y:S05]  /*1a4c0*/  BSYNC B1 ;  /* 0x0000000000017941 */ /* 0x000fea0003800000 */
.L_x_626:
[----:B------:R-:W-:Y:S05]  /*1a4d0*/  @P2 BRA `(.L_x_622) ;  /* 0x0000000400a02947 */ /* 0x000fea0003800000 */
[----:B------:R-:W3:Y:S01]  /*1a4e0*/  LDC R11, c[0x0][0xbe8] ;  /* 0x0002fa00ff0b7b82 */ /* 0x000ee20000000800 */
[----:B------:R-:W-:Y:S01]  /*1a4f0*/  ULDC.64 UR4, c[0x0][0xaa0] ;  /* 0x0002a80000047ab9 */ /* 0x000fe20000000a00 */
[----:B------:R-:W-:Y:S01]  /*1a500*/  ULDC.64 UR6, c[0x0][0xaf0] ;  /* 0x0002bc0000067ab9 */ /* 0x000fe20000000a00 */
[----:B0-----:R-:W-:Y:S01]  /*1a510*/  IMAD R4, R26, UR4, RZ ;  /* 0x000000041a047c24 */ /* 0x001fe2000f8e02ff */
[----:B------:R-:W-:Y:S01]  /*1a520*/  BSSY B1, `(.L_x_628) ;  /* 0x0000039000017945 */ /* 0x000fe20003800000 */
[----:B------:R-:W-:Y:S02]  /*1a530*/  SHF.R.S32.HI R10, RZ, 0x1f, R200 ;  /* 0x0000001fff0a7819 */ /* 0x000fe400000114c8 */
[C---:B------:R-:W-:Y:S01]  /*1a540*/  IMAD R7, R3.reuse, UR5, R4 ;  /* 0x0000000503077c24 */ /* 0x040fe2000f8e0204 */
[----:B------:R-:W-:Y:S01]  /*1a550*/  SHF.R.S32.HI R14, RZ, 0x1f, R198 ;  /* 0x0000001fff0e7819 */ /* 0x000fe200000114c6 */
[----:B------:R-:W-:Y:S01]  /*1a560*/  IMAD.WIDE.U32 R4, R3, UR4, RZ ;  /* 0x0000000403047c25 */ /* 0x000fe2000f8e00ff */
[----:B------:R-:W-:-:S03]  /*1a570*/  ULDC.64 UR4, c[0x0][0xae8] ;  /* 0x0002ba0000047ab9 */ /* 0x000fc60000000a00 */
[----:B------:R-:W-:Y:S02]  /*1a580*/  IMAD R3, R201, 0x20, R227 ;  /* 0x00000020c9037824 */ /* 0x000fe400078e02e3 */
[----:B------:R-:W-:Y:S02]  /*1a590*/  IMAD.IADD R5, R5, 0x1, R7 ;  /* 0x0000000105057824 */ /* 0x000fe400078e0207 */
[----:B------:R-:W-:Y:S02]  /*1a5a0*/  IMAD R9, R208, 0x80, R3 ;  /* 0x00000080d0097824 */ /* 0x000fe400078e0203 */
[----:B------:R-:W-:-:S04]  /*1a5b0*/  IMAD.WIDE.U32 R4, R199, UR4, R4 ;  /* 0x00000004c7047c25 */ /* 0x000fc8000f8e0004 */
[----:B------:R-:W-:Y:S01]  /*1a5c0*/  IMAD.MOV.U32 R3, RZ, RZ, R9 ;  /* 0x000000ffff037224 */ /* 0x000fe200078e0009 */
[----:B---3--:R-:W-:Y:S01]  /*1a5d0*/  ISETP.NE.AND P0, PT, R11, 0x1, PT ;  /* 0x000000010b00780c */ /* 0x008fe20003f05270 */
[----:B------:R-:W-:Y:S02]  /*1a5e0*/  IMAD R7, R226, UR6, RZ ;  /* 0x00000006e2077c24 */ /* 0x000fe4000f8e02ff */
[----:B------:R-:W-:Y:S01]  /*1a5f0*/  IMAD R5, R199, UR5, R5 ;  /* 0x00000005c7057c24 */ /* 0x000fe2000f8e0205 */
[----:B------:R-:W-:Y:S01]  /*1a600*/  ULDC.64 UR4, c[0x0][0xae0] ;  /* 0x0002b80000047ab9 */ /* 0x000fe20000000a00 */
[C---:B------:R-:W-:Y:S02]  /*1a610*/  IMAD R7, R203.reuse, UR7, R7 ;  /* 0x00000007cb077c24 */ /* 0x040fe4000f8e0207 */
[----:B------:R-:W-:-:S04]  /*1a620*/  IMAD.WIDE.U32 R4, R203, UR6, R4 ;  /* 0x00000006cb047c25 */ /* 0x000fc8000f8e0004 */
[----:B------:R-:W-:Y:S02]  /*1a630*/  IMAD.IADD R5, R5, 0x1, R7 ;  /* 0x0000000105057824 */ /* 0x000fe400078e0207 */
[----:B------:R-:W0:Y:S08]  /*1a640*/  @P0 LDC R6, c[0x0][0xbec] ;  /* 0x0002fb00ff060b82 */ /* 0x000e300000000800 */
[----:B------:R-:W3:Y:S01]  /*1a650*/  @P0 LDC R13, c[0x0][0xbf0] ;  /* 0x0002fc00ff0d0b82 */ /* 0x000ee20000000800 */
[----:B0-----:R-:W-:-:S05]  /*1a660*/  @P0 IMAD.HI.U32 R6, R9, R6, RZ ;  /* 0x0000000609060227 */ /* 0x001fca00078e00ff */
[----:B---3--:R-:W-:-:S04]  /*1a670*/  @P0 SHF.R.U32.HI R3, RZ, R13, R6 ;  /* 0x0000000dff030219 */ /* 0x008fc80000011606 */
[--C-:B------:R-:W-:Y:S01]  /*1a680*/  SHF.R.S32.HI R6, RZ, 0x1f, R3.reuse ;  /* 0x0000001fff067819 */ /* 0x100fe20000011403 */
[----:B------:R-:W-:Y:S02]  /*1a690*/  IMAD.MOV R8, RZ, RZ, -R3 ;  /* 0x000000ffff087224 */ /* 0x000fe400078e0a03 */
[----:B------:R-:W-:-:S04]  /*1a6a0*/  IMAD.WIDE.U32 R4, R3, UR4, R4 ;  /* 0x0000000403047c25 */ /* 0x000fc8000f8e0004 */
[----:B------:R-:W-:Y:S02]  /*1a6b0*/  IMAD R6, R6, UR4, RZ ;  /* 0x0000000406067c24 */ /* 0x000fe4000f8e02ff */
[----:B------:R-:W-:Y:S02]  /*1a6c0*/  IMAD R7, R11, R8, R9 ;  /* 0x000000080b077224 */ /* 0x000fe400078e0209 */
[----:B------:R-:W-:Y:S01]  /*1a6d0*/  IMAD R9, R3, UR5, R6 ;  /* 0x0000000503097c24 */ /* 0x000fe2000f8e0206 */
[----:B------:R-:W-:Y:S01]  /*1a6e0*/  ULDC.64 UR4, c[0x0][0xad8] ;  /* 0x0002b60000047ab9 */ /* 0x000fe20000000a00 */
[----:B------:R-:W-:Y:S01]  /*1a6f0*/  IMAD R8, R208, 0x80, R227 ;  /* 0x00000080d0087824 */ /* 0x000fe200078e02e3 */
[----:B------:R-:W-:Y:S01]  /*1a700*/  SHF.R.S32.HI R3, RZ, 0x1f, R7 ;  /* 0x0000001fff037819 */ /* 0x000fe20000011407 */
[----:B------:R-:W-:Y:S02]  /*1a710*/  IMAD.IADD R5, R5, 0x1, R9 ;  /* 0x0000000105057824 */ /* 0x000fe400078e0209 */
[----:B------:R-:W-:-:S02]  /*1a720*/  IMAD R11, R0, R11, RZ ;  /* 0x0000000b000b7224 */ /* 0x000fc400078e02ff */
[----:B------:R-:W-:Y:S02]  /*1a730*/  IMAD R6, R3, UR4, RZ ;  /* 0x0000000403067c24 */ /* 0x000fe4000f8e02ff */
[----:B------:R-:W-:Y:S01]  /*1a740*/  IMAD.WIDE.U32 R4, R7, UR4, R4 ;  /* 0x0000000407047c25 */ /* 0x000fe2000f8e0004 */
[----:B------:R-:W-:-:S03]  /*1a750*/  ISETP.GE.AND P2, PT, R8, R11, PT ;  /* 0x0000000b0800720c */ /* 0x000fc60003f46270 */
[----:B------:R-:W-:Y:S01]  /*1a760*/  IMAD R3, R7, UR5, R6 ;  /* 0x0000000507037c24 */ /* 0x000fe2000f8e0206 */
[----:B------:R-:W-:Y:S01]  /*1a770*/  ULDC.64 UR4, c[0x0][0xa80] ;  /* 0x0002a00000047ab9 */ /* 0x000fe20000000a00 */
[----:B------:R-:W-:Y:S01]  /*1a780*/  VIADD R0, R8, 0x20 ;  /* 0x0000002008007836 */ /* 0x000fe20000000000 */
[----:B------:R-:W-:Y:S01]  /*1a790*/  LEA R6, P3, R4, UR4, 0x1 ;  /* 0x0000000404067c11 */ /* 0x000fe2000f8608ff */
[----:B------:R-:W-:-:S03]  /*1a7a0*/  IMAD.IADD R3, R5, 0x1, R3 ;  /* 0x0000000105037824 */ /* 0x000fc600078e0203 */
[-C--:B------:R-:W-:Y:S01]  /*1a7b0*/  ISETP.GE.AND P1, PT, R0, R11.reuse, PT ;  /* 0x0000000b0000720c */ /* 0x080fe20003f26270 */
[----:B------:R-:W-:Y:S01]  /*1a7c0*/  VIADD R0, R8, 0x40 ;  /* 0x0000004008007836 */ /* 0x000fe20000000000 */
[----:B------:R-:W-:Y:S01]  /*1a7d0*/  LEA.HI.X R3, R4, UR5, R3, 0x1, P3 ;  /* 0x0000000504037c11 */ /* 0x000fe200098f0c03 */
[----:B------:R0:W3:Y:S03]  /*1a7e0*/  SHFL.IDX PT, R7, R6, RZ, 0x181f ;  /* 0x00181fff06077589 */ /* 0x0000e600000e0000 */
[----:B------:R-:W-:Y:S01]  /*1a7f0*/  ISETP.GE.AND P0, PT, R0, R11, PT ;  /* 0x0000000b0000720c */ /* 0x000fe20003f06270 */
[----:B------:R0:W4:Y:S01]  /*1a800*/  SHFL.IDX PT, R5, R3, RZ, 0x181f ;  /* 0x00181fff03057589 */ /* 0x00012200000e0000 */
[----:B------:R-:W-:Y:S11]  /*1a810*/  @P2 BRA `(.L_x_629) ;  /* 0x0000000000242947 */ /* 0x000ff60003800000 */
[----:B------:R-:W-:Y:S02]  /*1a820*/  ULDC UR4, c[0x0][0xac8] ;  /* 0x0002b20000047ab9 */ /* 0x000fe40000000800 */
[----:B------:R-:W-:Y:S02]  /*1a830*/  ISETP.GE.AND P4, PT, R198, UR4, PT ;  /* 0x00000004c6007c0c */ /* 0x000fe4000bf86270 */
[----:B------:R-:W-:-:S11]  /*1a840*/  ISETP.GE.AND P5, PT, R200, UR4, PT ;  /* 0x00000004c8007c0c */ /* 0x000fd6000bfa6270 */
[-C--:B---3--:R-:W-:Y:S02]  /*1a850*/  @!P4 LEA R12, P2, R198, R7.reuse, 0x1 ;  /* 0x00000007c60cc211 */ /* 0x088fe400078408ff */
[----:B------:R-:W-:Y:S02]  /*1a860*/  @!P5 LEA R4, P3, R200, R7, 0x1 ;  /* 0x00000007c804d211 */ /* 0x000fe400078608ff */
[-C--:B----4-:R-:W-:Y:S02]  /*1a870*/  @!P4 LEA.HI.X R13, R198, R5.reuse, R14, 0x1, P2 ;  /* 0x00000005c60dc211 */ /* 0x090fe400010f0c0e */
[----:B------:R-:W-:-:S03]  /*1a880*/  @!P5 LEA.HI.X R5, R200, R5, R10, 0x1, P3 ;  /* 0x00000005c805d211 */ /* 0x000fc600018f0c0a */
[----:B------:R3:W-:Y:S04]  /*1a890*/  @!P4 ST.E.128 desc[UR58][R12.64], RZ ;  /* 0x000000ff0c00c985 */ /* 0x0007e8000c101d3a */
[----:B------:R3:W-:Y:S02]  /*1a8a0*/  @!P5 ST.E.128 desc[UR58][R4.64], RZ ;  /* 0x000000ff0400d985 */ /* 0x0007e4000c101d3a */
.L_x_629:
[----:B------:R-:W-:Y:S05]  /*1a8b0*/  BSYNC B1 ;  /* 0x0000000000017941 */ /* 0x000fea0003800000 */
.L_x_628:
[----:B---34-:R3:W4:Y:S01]  /*1a8c0*/  SHFL.IDX PT, R5, R3, 0x1, 0x181f ;  /* 0x00381f0003057f89 */ /* 0x01872200000e0000 */
        /* <DEDUP_REMOVED lines=10> */
[----:B------:R0:W-:Y:S04]  /*1a970*/  @!P3 ST.E.128 desc[UR58][R12.64], RZ ;  /* 0x000000ff0c00b985 */ /* 0x0001e8000c101d3a */
[----:B------:R0:W-:Y:S02]  /*1a980*/  @!P4 ST.E.128 desc[UR58][R4.64], RZ ;  /* 0x000000ff0400c985 */ /* 0x0001e4000c101d3a */
.L_x_631:
[----:B------:R-:W-:Y:S05]  /*1a990*/  BSYNC B1 ;  /* 0x0000000000017941 */ /* 0x000fea0003800000 */
.L_x_630:
        /* <DEDUP_REMOVED lines=13> */
.L_x_633:
[----:B------:R-:W-:Y:S05]  /*1aa70*/  BSYNC B1 ;  /* 0x0000000000017941 */ /* 0x000fea0003800000 */
.L_x_632:
[----:B------:R-:W-:Y:S01]  /*1aa80*/  VIADD R0, R8, 0x60 ;  /* 0x0000006008007836 */ /* 0x000fe20000000000 */
[----:B0--3--:R-:W0:Y:S04]  /*1aa90*/  SHFL.IDX PT, R3, R3, 0x3, 0x181f ;  /* 0x00781f0003037f89 */ /* 0x009e2800000e0000 */
[----:B------:R-:W-:Y:S01]  /*1aaa0*/  ISETP.GE.AND P0, PT, R0, R11, PT ;  /* 0x0000000b0000720c */ /* 0x000fe20003f06270 */
[----:B----4-:R3:W4:-:S12]  /*1aab0*/  SHFL.IDX PT, R5, R6, 0x3, 0x181f ;  /* 0x00781f0006057f89 */ /* 0x01071800000e0000 */
[----:B---3--:R-:W-:Y:S05]  /*1aac0*/  @P0 BRA `(.L_x_622) ;  /* 0x0000000000240947 */ /* 0x008fea0003800000 */
[----:B------:R-:W-:Y:S02]  /*1aad0*/  ULDC UR4, c[0x0][0xac8] ;  /* 0x0002b20000047ab9 */ /* 0x000fe40000000800 */
[----:B------:R-:W-:Y:S02]  /*1aae0*/  ISETP.GE.AND P2, PT, R198, UR4, PT ;  /* 0x00000004c6007c0c */ /* 0x000fe4000bf46270 */
[----:B------:R-:W-:-:S11]  /*1aaf0*/  ISETP.GE.AND P3, PT, R200, UR4, PT ;  /* 0x00000004c8007c0c */ /* 0x000fd6000bf66270 */
[-C--:B----4-:R-:W-:Y:S02]  /*1ab00*/  @!P2 LEA R6, P0, R198, R5.reuse, 0x1 ;  /* 0x00000005c606a211 */ /* 0x090fe400078008ff */
[----:B------:R-:W-:Y:S02]  /*1ab10*/  @!P3 LEA R4, P1, R200, R5, 0x1 ;  /* 0x00000005c804b211 */ /* 0x000fe400078208ff */
[-C--:B0-----:R-:W-:Y:S02]  /*1ab20*/  @!P2 LEA.HI.X R7, R198, R3.reuse, R14, 0x1, P0 ;  /* 0x00000003c607a211 */ /* 0x081fe400000f0c0e */
[----:B------:R-:W-:-:S03]  /*1ab30*/  @!P3 LEA.HI.X R5, R200, R3, R10, 0x1, P1 ;  /* 0x00000003c805b211 */ /* 0x000fc600008f0c0a */
[----:B------:R0:W-:Y:S04]  /*1ab40*/  @!P2 ST.E.128 desc[UR58][R6.64], RZ ;  /* 0x000000ff0600a985 */ /* 0x0001e8000c101d3a */
[----:B------:R0:W-:Y:S02]  /*1ab50*/  @!P3 ST.E.128 desc[UR58][R4.64], RZ ;  /* 0x000000ff0400b985 */ /* 0x0001e4000c101d3a */
.L_x_622:
[----:B------:R-:W-:Y:S05]  /*1ab60*/  BSYNC B0 ;  /* 0x0000000000007941 */ /* 0x000fea0003800000 */
.L_x_612:
[----:B------:R-:W-:Y:S02]  /*1ab70*/  ULDC UR4, c[0x0][0xc3c] ;  /* 0x00030f0000047ab9 */ /* 0x000fe40000000800 */
[----:B--2---:R-:W-:-:S13]  /*1ab80*/  ISETP.GE.AND P0, PT, R147, UR4, PT ;  /* 0x0000000493007c0c */ /* 0x004fda000bf06270 */
[----:B------:R-:W-:Y:S05]  /*1ab90*/  @!P0 BRA `(.L_x_634) ;  /* 0xfffffe6800988947 */ /* 0x000fea000383ffff */
[----:B------:R-:W-:Y:S05]  /*1aba0*/  BRA `(.L_x_422) ;  /* 0x0000008000407947 */ /* 0x000fea0003800000 */
.L_x_420:
[----:B------:R-:W-:-:S08]  /*1abb0*/  NOP ;  /* 0x0000000000007918 */ /* 0x000fd00000000000 */
[----:B0-----:R-:W0:-:S00]  /*1abc0*/  USETMAXREG.DEALLOC.CTAPOOL 0x18 ;  /* 0x00000018000079c8 */ /* 0x001e0000080e0500 */
[----:B0-----:R-:W2:Y:S01]  /*1abd0*/  LDL.LU R2, [R1+0x10] ;  /* 0x0000100001027983 */ /* 0x001ea20000300800 */
[----:B------:R-:W-:Y:S01]  /*1abe0*/  LOP3.LUT R0, R0, 0x3, RZ, 0xc0, !PT ;  /* 0x0000000300007812 */ /* 0x000fe200078ec0ff */
[----:B------:R-:W-:-:S05]  /*1abf0*/  IMAD.MOV.U32 R7, RZ, RZ, RZ ;  /* 0x000000ffff077224 */ /* 0x000fca00078e00ff */
[----:B------:R-:W0:Y:S02]  /*1ac00*/  SHFL.IDX PT, R0, R0, RZ, 0x1f ;  /* 0x00001fff00007589 */ /* 0x000e2400000e0000 */
[----:B0-----:R-:W-:Y:S02]  /*1ac10*/  ISETP.NE.AND P0, PT, R0, RZ, PT ;  /* 0x000000ff0000720c */ /* 0x001fe40003f05270 */
[----:B--2---:R-:W-:-:S11]  /*1ac20*/  LOP3.LUT R2, R2, 0xffffffef, RZ, 0xc0, !PT ;  /* 0xffffffef02027812 */ /* 0x004fd600078ec0ff */
[----:B------:R-:W-:-:S05]  /*1ac30*/  @P0 LOP3.LUT R2, R2, 0x10, RZ, 0xfc, !PT ;  /* 0x0000001002020812 */ /* 0x000fca00078efcff */
[----:B------:R0:W-:Y:S01]  /*1ac40*/  STL [R1+0x10], R2 ;  /* 0x0000100201007387 */ /* 0x0001e20000100800 */
        /* <DEDUP_REMOVED lines=10> */
.L_x_635:
[----:B------:R-:W-:Y:S01]  /*1acf0*/  LOP3.LUT R0, R6, 0x1f, RZ, 0xc0, !PT ;  /* 0x0000001f06007812 */ /* 0x000fe200078ec0ff */
[----:B------:R-:W-:Y:S01]  /*1ad00*/  ULDC UR4, c[0x0][0xc3c] ;  /* 0x00030f0000047ab9 */ /* 0x000fe20000000800 */
[----:B------:R-:W-:Y:S01]  /*1ad10*/  IMAD.MOV.U32 R10, RZ, RZ, RZ ;  /* 0x000000ffff0a7224 */ /* 0x000fe200078e00ff */
[----:B------:R-:W1:Y:S01]  /*1ad20*/  S2UR UR6, SR_CTAID.X ;  /* 0x00000000000679c3 */ /* 0x000e620000002500 */
[----:B------:R-:W-:Y:S01]  /*1ad30*/  ISETP.NE.AND P0, PT, R0, 0x1f, PT ;  /* 0x0000001f0000780c */ /* 0x000fe20003f05270 */
[----:B------:R-:W-:-:S03]  /*1ad40*/  ULDC UR5, c[0x0][0xc38] ;  /* 0x00030e0000057ab9 */ /* 0x000fc60000000800 */
[----:B------:R-:W-:-:S13]  /*1ad50*/  ISETP.GE.OR P1, PT, R0, UR4, !P0 ;  /* 0x0000000400007c0c */ /* 0x000fda000c726670 */
[----:B0-----:R-:W0:Y:S08]  /*1ad60*/  @!P1 LDC.64 R2, c[0x0][0xc80] ;  /* 0x00032000ff029b82 */ /* 0x001e300000000a00 */
        /* <DEDUP_REMOVED lines=35> */
.L_x_639:
        /* <DEDUP_REMOVED lines=12> */
[----:B------:R-:W-:Y:S02]  /*1b060*/  IMAD.MOV.U32 R10, RZ, RZ, RZ ;  /* 0x000000ffff0a7224 */ /* 0x000fe400078e00ff */
[----:B0-----:R-:W-:-:S05]  /*1b070*/  @!P6 IMAD.WIDE R2, R9, 0x4, R2 ;  /* 0x000000040902e825 */ /* 0x001fca00078e0202 */
[----:B------:R1:W2:Y:S02]  /*1b080*/  @!P6 LDG.E R7, desc[UR58][R2.64] ;  /* 0x0000003a0207e981 */ /* 0x0002a4000c1e1900 */
[----:B-1----:R-:W-:-:S05]  /*1b090*/  @!P6 IMAD.WIDE R2, R9, 0x4, R4 ;  /* 0x000000040902e825 */ /* 0x002fca00078e0204 */
[----:B------:R-:W2:Y:S02]  /*1b0a0*/  @!P6 LDG.E R10, desc[UR58][R2.64] ;  /* 0x0000003a020ae981 */ /* 0x000ea4000c1e1900 */
[----:B--2---:R-:W-:-:S05]  /*1b0b0*/  IMAD R11, R7, R10, RZ ;  /* 0x0000000a070b7224 */ /* 0x004fca00078e02ff */
        /* <DEDUP_REMOVED lines=20> */
.L_x_637:
        /* <DEDUP_REMOVED lines=20> */
.L_x_640:
[----:B-1----:R-:W-:Y:S01]  /*1b340*/  IMAD R10, R14, UR5, R11 ;  /* 0x000000050e0a7c24 */ /* 0x002fe2000f8e020b */
[----:B------:R-:W1:Y:S01]  /*1b350*/  MUFU.RCP R12, R12 ;  /* 0x0000000c000c7308 */ /* 0x000e620000001000 */
[----:B------:R-:W-:Y:S02]  /*1b360*/  IMAD R11, R16, R5, RZ ;  /* 0x00000005100b7224 */ /* 0x000fe400078e02ff */
[----:B0-----:R-:W-:Y:S01]  /*1b370*/  IMAD.MOV.U32 R2, RZ, RZ, RZ ;  /* 0x000000ffff027224 */ /* 0x001fe200078e00ff */
[----:B------:R0:W-:Y:S03]  /*1b380*/  STL [R1], R10 ;  /* 0x0000000a01007387 */ /* 0x0001e60000100800 */
[----:B------:R-:W-:Y:S01]  /*1b390*/  IMAD.HI.U32 R2, R3, R11, R2 ;  /* 0x0000000b03027227 */ /* 0x000fe200078e0002 */
[----:B------:R-:W-:-:S05]  /*1b3a0*/  IABS R11, R7 ;  /* 0x00000007000b7213 */ /* 0x000fca0000000000 */
[----:B------:R-:W-:Y:S01]  /*1b3b0*/  IMAD.MOV R14, RZ, RZ, -R11 ;  /* 0x000000ffff0e7224 */ /* 0x000fe200078e0a0b */
[----:B0-----:R-:W-:-:S04]  /*1b3c0*/  IADD3 R10, -R10, UR6, RZ ;  /* 0x000000060a0a7c10 */ /* 0x001fc8000fffe1ff */
[----:B------:R-:W-:-:S05]  /*1b3d0*/  IABS R3, R10 ;  /* 0x0000000a00037213 */ /* 0x000fca0000000000 */
[----:B------:R-:W-:-:S04]  /*1b3e0*/  IMAD.HI.U32 R11, R2, R3, RZ ;  /* 0x00000003020b7227 */ /* 0x000fc800078e00ff */
[----:B------:R-:W-:Y:S02]  /*1b3f0*/  IMAD R2, R11, R14, R3 ;  /* 0x0000000e0b027224 */ /* 0x000fe400078e0203 */
[----:B-1----:R-:W-:-:S03]  /*1b400*/  VIADD R3, R12, 0xffffffe ;  /* 0x0ffffffe0c037836 */ /* 0x002fc60000000000 */
[----:B------:R-:W-:-:S03]  /*1b410*/  ISETP.GT.U32.AND P1, PT, R5, R2, PT ;  /* 0x000000020500720c */ /* 0x000fc60003f24070 */
[----:B------:R-:W0:Y:S10]  /*1b420*/  F2I.FTZ.U32.TRUNC.NTZ R3, R3 ;  /* 0x0000000300037305 */ /* 0x000e34000021f000 */
[----:B------:R-:W-:-:S02]  /*1b430*/  @!P1 IMAD.IADD R2, R2, 0x1, -R5 ;  /* 0x0000000102029824 */ /* 0x000fc400078e0a05 */
[----:B------:R-:W-:Y:S01]  /*1b440*/  @!P1 VIADD R11, R11, 0x1 ;  /* 0x000000010b0b9836 */ /* 0x000fe20000000000 */
[----:B------:R-:W-:Y:S02]  /*1b450*/  ISETP.NE.AND P1, PT, R7, RZ, PT ;  /* 0x000000ff0700720c */ /* 0x000fe40003f25270 */
[----:B------:R-:W-:Y:S01]  /*1b460*/  ISETP.GE.U32.AND P0, PT, R2, R5, PT ;  /* 0x000000050200720c */ /* 0x000fe20003f06070 */
[----:B0-----:R-:W-:Y:S02]  /*1b470*/  IMAD.MOV R5, RZ, RZ, -R3 ;  /* 0x000000ffff057224 */ /* 0x001fe400078e0a03 */
[----:B------:R-:W-:Y:S02]  /*1b480*/  IMAD.MOV.U32 R2, RZ, RZ, RZ ;  /* 0x000000ffff027224 */ /* 0x000fe400078e00ff */
[----:B------:R-:W-:-:S04]  /*1b490*/  IMAD R5, R5, R8, RZ ;  /* 0x0000000805057224 */ /* 0x000fc800078e02ff */
[----:B------:R-:W-:Y:S01]  /*1b4a0*/  IMAD.HI.U32 R5, R3, R5, R2 ;  /* 0x0000000503057227 */ /* 0x000fe200078e0002 */
[----:B------:R-:W-:Y:S02]  /*1b4b0*/  LOP3.LUT R2, R10, R7, RZ, 0x3c, !PT ;  /* 0x000000070a027212 */ /* 0x000fe400078e3cff */
[----:B------:R-:W-:Y:S01]  /*1b4c0*/  IABS R3, R9 ;  /* 0x0000000900037213 */ /* 0x000fe20000000000 */
[----:B------:R-:W-:Y:S01]  /*1b4d0*/  @P0 VIADD R11, R11, 0x1 ;  /* 0x000000010b0b0836 */ /* 0x000fe20000000000 */
[----:B------:R-:W-:-:S03]  /*1b4e0*/  ISETP.GE.AND P2, PT, R2, RZ, PT ;  /* 0x000000ff0200720c */ /* 0x000fc60003f46270 */
[----:B------:R-:W-:-:S10]  /*1b4f0*/  IMAD.MOV R3, RZ, RZ, -R3 ;  /* 0x000000ffff037224 */ /* 0x000fd400078e0a03 */
[----:B------:R-:W-:Y:S01]  /*1b500*/  @!P2 IMAD.MOV R11, RZ, RZ, -R11 ;  /* 0x000000ffff0ba224 */ /* 0x000fe200078e0a0b */
[----:B------:R-:W-:-:S04]  /*1b510*/  @!P1 LOP3.LUT R11, RZ, R7, RZ, 0x33, !PT ;  /* 0x00000007ff0b9212 */ /* 0x000fc800078e33ff */
[-C--:B------:R-:W-:Y:S01]  /*1b520*/  IABS R2, R11.reuse ;  /* 0x0000000b00027213 */ /* 0x080fe20000000000 */
[----:B------:R-:W-:-:S04]  /*1b530*/  IMAD R7, R7, R11, RZ ;  /* 0x0000000b07077224 */ /* 0x000fc800078e02ff */
[----:B------:R-:W-:-:S04]  /*1b540*/  IMAD.HI.U32 R5, R5, R2, RZ ;  /* 0x0000000205057227 */ /* 0x000fc800078e00ff */
[----:B------:R-:W-:Y:S01]  /*1b550*/  IMAD R3, R5, R3, R2 ;  /* 0x0000000305037224 */ /* 0x000fe200078e0202 */
[----:B------:R-:W-:-:S04]  /*1b560*/  LOP3.LUT R2, R11, R9, RZ, 0x3c, !PT ;  /* 0x000000090b027212 */ /* 0x000fc800078e3cff */
[----:B------:R-:W-:Y:S02]  /*1b570*/  ISETP.GT.U32.AND P1, PT, R8, R3, PT ;  /* 0x000000030800720c */ /* 0x000fe40003f24070 */
[----:B------:R-:W-:-:S11]  /*1b580*/  ISETP.GE.AND P2, PT, R2, RZ, PT ;  /* 0x000000ff0200720c */ /* 0x000fd60003f46270 */
[----:B------:R-:W-:Y:S02]  /*1b590*/  @!P1 IMAD.IADD R3, R3, 0x1, -R8 ;  /* 0x0000000103039824 */ /* 0x000fe400078e0a08 */
[----:B------:R-:W-:Y:S01]  /*1b5a0*/  @!P1 VIADD R5, R5, 0x1 ;  /* 0x0000000105059836 */ /* 0x000fe20000000000 */
[----:B------:R-:W-:Y:S02]  /*1b5b0*/  ISETP.NE.AND P1, PT, R9, RZ, PT ;  /* 0x000000ff0900720c */ /* 0x000fe40003f25270 */
[----:B------:R-:W-:-:S13]  /*1b5c0*/  ISETP.GE.U32.AND P0, PT, R3, R8, PT ;  /* 0x000000080300720c */ /* 0x000fda0003f06070 */
[----:B------:R-:W-:-:S04]  /*1b5d0*/  @P0 VIADD R5, R5, 0x1 ;  /* 0x0000000105050836 */ /* 0x000fc80000000000 */
[----:B------:R-:W-:Y:S01]  /*1b5e0*/  @!P2 IMAD.MOV R5, RZ, RZ, -R5 ;  /* 0x000000ffff05a224 */ /* 0x000fe200078e0a05 */
[----:B------:R-:W-:-:S05]  /*1b5f0*/  @!P1 LOP3.LUT R5, RZ, R9, RZ, 0x33, !PT ;  /* 0x00000009ff059212 */ /* 0x000fca00078e33ff */
[----:B------:R-:W-:-:S04]  /*1b600*/  IMAD.MOV R2, RZ, RZ, -R5 ;  /* 0x000000ffff027224 */ /* 0x000fc800078e0a05 */
[C---:B------:R-:W-:Y:S02]  /*1b610*/  IMAD R11, R9.reuse, R2, R11 ;  /* 0x00000002090b7224 */ /* 0x040fe400078e020b */
[----:B------:R-:W-:Y:S02]  /*1b620*/  IMAD R2, R9, 0x1000000, R5 ;  /* 0x0100000009027824 */ /* 0x000fe400078e0205 */
[----:B------:R-:W-:Y:S02]  /*1b630*/  IMAD.IADD R5, R10, 0x1, -R7 ;  /* 0x000000010a057824 */ /* 0x000fe400078e0a07 */
[----:B------:R-:W-:Y:S02]  /*1b640*/  IMAD R3, R11, 0x10000, R2 ;  /* 0x000100000b037824 */ /* 0x000fe400078e0202 */
[----:B------:R-:W-:Y:S01]  /*1b650*/  VIADD R2, R4, UR4 ;  /* 0x0000000404027c36 */ /* 0x000fe20008000000 */
[----:B------:R1:W-:Y:S04]  /*1b660*/  STL [R1+0x4], R5 ;  /* 0x0000040501007387 */ /* 0x0003e80000100800 */
[----:B------:R1:W-:Y:S04]  /*1b670*/  STL [R1+0xc], R2 ;  /* 0x00000c0201007387 */ /* 0x0003e80000100800 */
[----:B------:R1:W-:Y:S01]  /*1b680*/  STL [R1+0x8], R3 ;  /* 0x0000080301007387 */ /* 0x0003e20000100800 */
[----:B------:R-:W-:Y:S05]  /*1b690*/  BRA `(.L_x_641) ;  /* 0x0000000000107947 */ /* 0x000fea0003800000 */
.L_x_638:
[----:B------:R-:W-:Y:S01]  /*1b6a0*/  IMAD.U32 R2, RZ, RZ, UR6 ;  /* 0x00000006ff027e24 */ /* 0x000fe2000f8e00ff */
[----:B------:R0:W-:Y:S04]  /*1b6b0*/  STL [R1+0x4], RZ ;  /* 0x000004ff01007387 */ /* 0x0001e80000100800 */
[----:B------:R0:W-:Y:S04]  /*1b6c0*/  STL [R1+0x8], RZ ;  /* 0x000008ff01007387 */ /* 0x0001e80000100800 */
[----:B------:R0:W-:Y:S02]  /*1b6d0*/  STL [R1], R2 ;  /* 0x0000000201007387 */ /* 0x0001e40000100800 */
.L_x_641:
[----:B------:R-:W2:Y:S04]  /*1b6e0*/  LDL R8, [R1] ;  /* 0x0000000001087983 */ /* 0x000ea80000100800 */
[----:B------:R-:W2:Y:S04]  /*1b6f0*/  LDL R9, [R1+0x4] ;  /* 0x0000040001097983 */ /* 0x000ea80000100800 */
[----:B------:R-:W2:Y:S04]  /*1b700*/  LDL R10, [R1+0x8] ;  /* 0x00000800010a7983 */ /* 0x000ea80000100800 */
[----:B------:R-:W2:Y:S01]  /*1b710*/  LDL R11, [R1+0xc] ;  /* 0x00000c00010b7983 */ /* 0x000ea20000100800 */
[----:B------:R-:W-:-:S13]  /*1b720*/  ISETP.NE.AND P0, PT, R0, RZ, PT ;  /* 0x000000ff0000720c */ /* 0x000fda0003f05270 */
[----:B-1----:R-:W1:Y:S01]  /*1b730*/  @!P0 S2R R3, SR_CgaCtaId ;  /* 0x0000000000038919 */ /* 0x002e620000008800 */
[----:B------:R-:W-:-:S04]  /*1b740*/  @!P0 MOV R0, 0x400 ;  /* 0x0000040000008802 */ /* 0x000fc80000000f00 */
[----:B-1----:R-:W-:-:S05]  /*1b750*/  @!P0 LEA R0, R3, R0, 0x18 ;  /* 0x0000000003008211 */ /* 0x002fca00078ec0ff */
[----:B--2---:R2:W-:Y:S01]  /*1b760*/  @!P0 STS.128 [R0+0x348d0], R8 ;  /* 0x0348d00800008388 */ /* 0x0045e20000000c00 */
[----:B------:R-:W-:Y:S06]  /*1b770*/  BAR.ARV 0x5, 0x180 ;  /* 0x0146000000007b1d */ /* 0x000fec0000002000 */
.L_x_636:
[----:B--2---:R-:W2:Y:S01]  /*1b780*/  LDL R0, [R1+0xc] ;  /* 0x00000c0001007983 */ /* 0x004ea20000100800 */
[----:B------:R-:W-:Y:S01]  /*1b790*/  ULDC UR4, c[0x0][0xc3c] ;  /* 0x00030f0000047ab9 */ /* 0x000fe20000000800 */
[----:B------:R-:W-:Y:S01]  /*1b7a0*/  IMAD.MOV.U32 R19, RZ, RZ, RZ ;  /* 0x000000ffff137224 */ /* 0x000fe200078e00ff */
[----:B--2---:R-:W-:Y:S01]  /*1b7b0*/  ISETP.GE.AND P0, PT, R0, UR4, PT ;  /* 0x0000000400007c0c */ /* 0x004fe2000bf06270 */
[----:B------:R-:W-:-:S05]  /*1b7c0*/  IMAD.MOV.U32 R0, RZ, RZ, 0x1 ;  /* 0x00000001ff007424 */ /* 0x000fca00078e00ff */
[----:B------:R2:W-:Y:S04]  /*1b7d0*/  STL [R1+0x1c], R0 ;  /* 0x00001c0001007387 */ /* 0x0005e80000100800 */
[----:B------:R2:W-:Y:S03]  /*1b7e0*/  STL [R1+0x64], RZ ;  /* 0x000064ff01007387 */ /* 0x0005e60000100800 */
[----:B------:R-:W-:Y:S05]  /*1b7f0*/  @P0 BRA `(.L_x_642) ;  /* 0x0000007000440947 */ /* 0x000fea0003800000 */
[----:B--2---:R-:W2:Y:S04]  /*1b800*/  LDL R0, [R1+0x8c] ;  /* 0x00008c0001007983 */ /* 0x004ea80000100800 */
[----:B------:R-:W3:Y:S01]  /*1b810*/  LDL.LU R4, [R1+0x10] ;  /* 0x0000100001047983 */ /* 0x000ee20000300800 */
[----:B------:R-:W4:Y:S01]  /*1b820*/  S2UR UR5, SR_CgaCtaId ;  /* 0x00000000000579c3 */ /* 0x000f220000008800 */
[----:B------:R-:W-:Y:S01]  /*1b830*/  LOP3.LUT R5, R6, 0x7f, RZ, 0xc0, !PT ;  /* 0x0000007f06057812 */ /* 0x000fe200078ec0ff */
[----:B------:R-:W-:Y:S01]  /*1b840*/  UMOV UR4, 0x400 ;  /* 0x0000040000047882 */ /* 0x000fe20000000000 */
[----:B------:R-:W-:Y:S01]  /*1b850*/  BSSY B8, `(.L_x_642) ;  /* 0x000070b000087945 */ /* 0x000fe20003800000 */
[----:B------:R-:W-:Y:S01]  /*1b860*/  IMAD.MOV.U32 R19, RZ, RZ, RZ ;  /* 0x000000ffff137224 */ /* 0x000fe200078e00ff */
[C---:B------:R-:W-:Y:S01]  /*1b870*/  ISETP.NE.AND P1, PT, R5.reuse, RZ, PT ;  /* 0x000000ff0500720c */ /* 0x040fe20003f25270 */
[----:B0-----:R-:W-:Y:S01]  /*1b880*/  IMAD.SHL.U32 R2, R5, 0x8, RZ ;  /* 0x0000000805027824 */ /* 0x001fe200078e00ff */
[----:B------:R-:W-:Y:S01]  /*1b890*/  ULDC.64 UR36, c[0x0][0x198] ;  /* 0x0000660000247ab9 */ /* 0x000fe20000000a00 */
[----:B------:R-:W-:Y:S01]  /*1b8a0*/  ULDC UR39, c[0x0][0xc] ;  /* 0x0000030000277ab9 */ /* 0x000fe20000000800 */
[----:B----4-:R-:W-:-:S06]  /*1b8b0*/  ULEA UR4, UR5, UR4, 0x18 ;  /* 0x0000000405047291 */ /* 0x010fcc000f8ec03f */
[----:B------:R-:W-:Y:S01]  /*1b8c0*/  IMAD.U32 R18, RZ, RZ, UR4 ;  /* 0x00000004ff127e24 */ /* 0x000fe2000f8e00ff */
[----:B--2---:R-:W-:Y:S01]  /*1b8d0*/  R2UR UR6, R0 ;  /* 0x00000000000672ca */ /* 0x004fe200000e0000 */
[----:B------:R-:W-:Y:S01]  /*1b8e0*/  IMAD.SHL.U32 R0, R6, 0x8, RZ ;  /* 0x0000000806007824 */ /* 0x000fe200078e00ff */
[----:B---3--:R-:W-:-:S04]  /*1b8f0*/  LOP3.LUT R4, R4, 0xfffffffd, RZ, 0xc0, !PT ;  /* 0xfffffffd04047812 */ /* 0x008fc800078ec0ff */
[----:B------:R-:W-:Y:S02]  /*1b900*/  LOP3.LUT R3, R0, 0x1f8, RZ, 0xc0, !PT ;  /* 0x000001f800037812 */ /* 0x000fe400078ec0ff */
[----:B------:R-:W-:Y:S02]  /*1b910*/  @P1 LOP3.LUT R4, R4, 0x2, RZ, 0xfc, !PT ;  /* 0x0000000204041812 */ /* 0x000fe400078efcff */
[----:B------:R-:W-:Y:S02]  /*1b920*/  LOP3.LUT R3, R3, 0x38, R6, 0x78, !PT ;  /* 0x0000003803037812 */ /* 0x000fe400078e7806 */
[----:B------:R-:W-:Y:S01]  /*1b930*/  LOP3.LUT R4, R4, 0xfffffffe, RZ, 0xc0, !PT ;  /* 0xfffffffe04047812 */ /* 0x000fe200078ec0ff */
[----:B------:R-:W-:Y:S01]  /*1b940*/  ULOP3.LUT UR38, UR6, 0x2, URZ, 0xfc, !UPT ;  /* 0x0000000206267892 */ /* 0x000fe2000f8efc3f */
[----:B------:R-:W-:Y:S02]  /*1b950*/  LOP3.LUT R3, R3, 0x200, R2, 0xf8, !PT ;  /* 0x0000020003037812 */ /* 0x000fe400078ef802 */
[C---:B------:R-:W-:Y:S01]  /*1b960*/  LOP3.LUT P0, R2, R6.reuse, 0x1f, RZ, 0xc0, !PT ;  /* 0x0000001f06027812 */ /* 0x040fe2000780c0ff */
[----:B------:R-:W-:Y:S01]  /*1b970*/  IMAD.SHL.U32 R6, R6, 0x10, RZ ;  /* 0x0000001006067824 */ /* 0x000fe200078e00ff */
[----:B------:R-:W-:-:S03]  /*1b980*/  LOP3.LUT R0, R0, 0x38, RZ, 0xc0, !PT ;  /* 0x0000003800007812 */ /* 0x000fc600078ec0ff */
[----:B------:R0:W-:Y:S08]  /*1b990*/  STL [R1+0x2c], R2 ;  /* 0x00002c0201007387 */ /* 0x0001f00000100800 */
[----:B------:R-:W-:Y:S02]  /*1b9a0*/  @P0 LOP3.LUT R4, R4, 0x1, RZ, 0xfc, !PT ;  /* 0x0000000104040812 */ /* 0x000fe400078efcff */
[----:B------:R-:W-:-:S02]  /*1b9b0*/  ISETP.NE.OR P0, PT, R5, RZ, !P0 ;  /* 0x000000ff0500720c */ /* 0x000fc40004705670 */
[----:B0-----:R-:W-:Y:S02]  /*1b9c0*/  SHF.R.U32.HI R2, RZ, 0x3, R5 ;  /* 0x00000003ff027819 */ /* 0x001fe40000011605 */
[----:B------:R-:W-:Y:S02]  /*1b9d0*/  LOP3.LUT R4, R4, 0xfffffff7, RZ, 0xc0, !PT ;  /* 0xfffffff704047812 */ /* 0x000fe400078ec0ff */
[----:B------:R-:W-:Y:S02]  /*1b9e0*/  LOP3.LUT R5, R2, 0x70, R6, 0xf8, !PT ;  /* 0x0000007002057812 */ /* 0x000fe400078ef806 */
[----:B------:R-:W-:Y:S01]  /*1b9f0*/  LEA R2, R3, R18, 0x1 ;  /* 0x0000001203027211 */ /* 0x000fe200078e08ff */
[----:B------:R-:W-:-:S04]  /*1ba00*/  IMAD.MOV.U32 R3, RZ, RZ, 0x1 ;  /* 0x00000001ff037424 */ /* 0x000fc800078e00ff */
[----:B------:R-:W-:Y:S01]  /*1ba10*/  @P0 LOP3.LUT R4, R4, 0x8, RZ, 0xfc, !PT ;  /* 0x0000000804040812 */ /* 0x000fe200078efcff */
[----:B------:R0:W-:Y:S04]  /*1ba20*/  STL [R1+0x30], R2 ;  /* 0x0000300201007387 */ /* 0x0001e80000100800 */
[----:B------:R-:W-:Y:S04]  /*1ba30*/  STL [R1+0x64], RZ ;  /* 0x000064ff01007387 */ /* 0x000fe80000100800 */
[----:B------:R-:W-:Y:S01]  /*1ba40*/  STL [R1+0x10], R4 ;  /* 0x0000100401007387 */ /* 0x000fe20000100800 */
[----:B0-----:R-:W-:-:S05]  /*1ba50*/  IMAD.MOV.U32 R2, RZ, RZ, 0x1 ;  /* 0x00000001ff027424 */ /* 0x001fca00078e00ff */
[----:B------:R0:W-:Y:S04]  /*1ba60*/  STL [R1+0x24], R2 ;  /* 0x0000240201007387 */ /* 0x0001e80000100800 */
[----:B------:R2:W-:Y:S04]  /*1ba70*/  STL [R1+0x14], RZ ;  /* 0x000014ff01007387 */ /* 0x0005e80000100800 */
[----:B------:R2:W-:Y:S01]  /*1ba80*/  STL [R1+0x1c], R3 ;  /* 0x00001c0301007387 */ /* 0x0005e20000100800 */
[C---:B0-----:R-:W-:Y:S02]  /*1ba90*/  LOP3.LUT R2, R0.reuse, 0x40, RZ, 0xfc, !PT ;  /* 0x0000004000027812 */ /* 0x041fe400078efcff */
[----:B------:R-:W-:-:S07]  /*1baa0*/  LOP3.LUT R0, R0, 0x80, RZ, 0xfc, !PT ;  /* 0x0000008000007812 */ /* 0x000fce00078efcff */
.L_x_788:
[----:B------:R-:W3:Y:S01]  /*1bab0*/  LDL R0, [R1+0xc] ;  /* 0x00000c0001007983 */ /* 0x000ee20000100800 */
[----:B--2---:R-:W3:Y:S01]  /*1bac0*/  LDC.64 R2, c[0x0][0xc88] ;  /* 0x00032200ff027b82 */ /* 0x004ee20000000a00 */
[----:B------:R-:W-:Y:S05]  /*1bad0*/  YIELD ;  /* 0x0000000000007946 */ /* 0x000fea0003800000 */
[----:B------:R-:W-:Y:S01]  /*1bae0*/  ULDC.64 UR4, c[0x0][0xa28] ;  /* 0x00028a0000047ab9 */ /* 0x000fe20000000a00 */
[----:B------:R-:W-:Y:S01]  /*1baf0*/  ULDC.64 UR10, c[0x0][0xa18] ;  /* 0x00028600000a7ab9 */ /* 0x000fe20000000a00 */
[----:B------:R-:W-:Y:S01]  /*1bb00*/  ISETP.NE.U32.AND P0, PT, RZ, UR4, PT ;  /* 0x00000004ff007c0c */ /* 0x000fe2000bf05070 */
[----:B------:R-:W-:Y:S01]  /*1bb10*/  ULDC.64 UR6, c[0x0][0xa08] ;  /* 0x0002820000067ab9 */ /* 0x000fe20000000a00 */
[----:B---3--:R-:W-:Y:S01]  /*1bb20*/  IMAD.WIDE R2, R0, 0x4, R2 ;  /* 0x0000000400027825 */ /* 0x008fe200078e0202 */
[----:B------:R-:W-:-:S04]  /*1bb30*/  ULDC.64 UR8, c[0x0][0xa10] ;  /* 0x0002840000087ab9 */ /* 0x000fc80000000a00 */
[----:B------:R-:W2:Y:S01]  /*1bb40*/  LDG.E R15, desc[UR58][R2.64] ;  /* 0x0000003a020f7981 */ /* 0x000ea2000c1e1900 */
[----:B------:R-:W-:Y:S01]  /*1bb50*/  ISETP.NE.AND.EX P0, PT, RZ, UR5, PT, P0 ;  /* 0x00000005ff007c0c */ /* 0x000fe2000bf05300 */
[----:B------:R-:W-:Y:S01]  /*1bb60*/  IMAD.MOV.U32 R0, RZ, RZ, RZ ;  /* 0x000000ffff007224 */ /* 0x000fe200078e00ff */
[----:B------:R-:W-:-:S04]  /*1bb70*/  ISETP.NE.U32.AND P3, PT, RZ, UR10, PT ;  /* 0x0000000aff007c0c */ /* 0x000fc8000bf65070 */
[----:B------:R-:W-:Y:S01]  /*1bb80*/  ISETP.NE.AND.EX P3, PT, RZ, UR11, PT, P3 ;  /* 0x0000000bff007c0c */ /* 0x000fe2000bf65330 */
[----:B------:R-:W-:Y:S01]  /*1bb90*/  IMAD.MOV.U32 R12, RZ, RZ, RZ ;  /* 0x000000ffff0c7224 */ /* 0x000fe200078e00ff */
[----:B012---:R-:W-:Y:S01]  /*1bba0*/  SHF.R.S32.HI R4, RZ, 0x1f, R15 ;  /* 0x0000001fff047819 */ /* 0x007fe2000001140f */
[----:B------:R-:W-:-:S04]  /*1bbb0*/  IMAD.SHL.U32 R14, R15, 0x4, RZ ;  /* 0x000000040f0e7824 */ /* 0x000fc800078e00ff */
[C---:B------:R-:W-:Y:S01]  /*1bbc0*/  @P0 LEA R2, P1, R15.reuse, UR4, 0x2 ;  /* 0x000000040f020c11 */ /* 0x040fe2000f8210ff */
[----:B------:R-:W-:Y:S01]  /*1bbd0*/  STL [R1+0x38], R15 ;  /* 0x0000380f01007387 */ /* 0x000fe20000100800 */
[C-C-:B------:R-:W-:Y:S02]  /*1bbe0*/  SHF.L.U64.HI R13, R15.reuse, 0x2, R4.reuse ;  /* 0x000000020f0d7819 */ /* 0x140fe40000010204 */
[----:B------:R-:W-:Y:S01]  /*1bbf0*/  @P0 LEA.HI.X R3, R15, UR5, R4, 0x2, P1 ;  /* 0x000000050f030c11 */ /* 0x000fe200088f1404 */
[----:B------:R-:W-:Y:S01]  /*1bc00*/  ULDC.64 UR4, c[0x0][0xa00] ;  /* 0x0002800000047ab9 */ /* 0x000fe20000000a00 */
[C---:B-1----:R-:W-:Y:S01]  /*1bc10*/  @P3 IADD3 R8, P1, R14.reuse, UR10, RZ ;  /* 0x0000000a0e083c10 */ /* 0x042fe2000ff3e0ff */
[----:B------:R0:W-:Y:S03]  /*1bc20*/  STL [R1+0x58], R4 ;  /* 0x0000580401007387 */ /* 0x0001e60000100800 */
[----:B------:R-:W-:Y:S01]  /*1bc30*/  @P3 IADD3.X R9, R13, UR11, RZ, P1, !PT ;  /* 0x0000000b0d093c10 */ /* 0x000fe20008ffe4ff */
[----:B------:R1:W5:Y:S01]  /*1bc40*/  @P0 LDG.E R0, desc[UR58][R2.64] ;  /* 0x0000003a02000981 */ /* 0x000362000c1e1900 */
[----:B------:R-:W-:-:S02]  /*1bc50*/  IADD3 R6, P1, R14, UR6, RZ ;  /* 0x000000060e067c10 */ /* 0x000fc4000ff3e0ff */
[----:B------:R-:W-:Y:S02]  /*1bc60*/  CS2R R10, SRZ ;  /* 0x00000000000a7805 */ /* 0x000fe4000001ff00 */
[----:B------:R-:W-:Y:S01]  /*1bc70*/  ISETP.NE.U32.AND P2, PT, RZ, UR6, PT ;  /* 0x00000006ff007c0c */ /* 0x000fe2000bf45070 */
[----:B------:R-:W-:Y:S01]  /*1bc80*/  STL [R1+0x28], R14 ;  /* 0x0000280e01007387 */ /* 0x000fe20000100800 */
[----:B------:R-:W-:Y:S02]  /*1bc90*/  IADD3.X R7, R13, UR7, RZ, P1, !PT ;  /* 0x000000070d077c10 */ /* 0x000fe40008ffe4ff */
[----:B------:R-:W-:Y:S01]  /*1bca0*/  ISETP.NE.U32.AND P1, PT, RZ, UR4, PT ;  /* 0x00000004ff007c0c */ /* 0x000fe2000bf25070 */
[----:B------:R-:W-:Y:S01]  /*1bcb0*/  STL [R1+0x3c], R13 ;  /* 0x00003c0d01007387 */ /* 0x000fe20000100800 */
[----:B------:R-:W-:Y:S02]  /*1bcc0*/  ISETP.NE.AND.EX P2, PT, RZ, UR7, PT, P2 ;  /* 0x00000007ff007c0c */ /* 0x000fe4000bf45320 */
[----:B------:R-:W-:-:S02]  /*1bcd0*/  ISETP.NE.AND.EX P1, PT, RZ, UR5, PT, P1 ;  /* 0x00000005ff007c0c */ /* 0x000fc4000bf25310 */
[----:B-1----:R-:W-:-:S04]  /*1bce0*/  IADD3 R2, P0, R14, UR4, RZ ;  /* 0x000000040e027c10 */ /* 0x002fc8000ff1e0ff */
[----:B------:R-:W-:Y:S01]  /*1bcf0*/  IADD3.X R3, R13, UR5, RZ, P0, !PT ;  /* 0x000000050d037c10 */ /* 0x000fe200087fe4ff */
[----:B------:R-:W-:Y:S01]  /*1bd00*/  ULDC UR4, c[0x0][0x288] ;  /* 0x0000a20000047ab9 */ /* 0x000fe20000000800 */
[----:B0-----:R-:W-:-:S03]  /*1bd10*/  IADD3 R4, P0, R14, UR8, RZ ;  /* 0x000000080e047c10 */ /* 0x001fc6000ff1e0ff */
[----:B------:R-:W5:Y:S01]  /*1bd20*/  @P2 LDG.E R11, desc[UR58][R6.64] ;  /* 0x0000003a060b2981 */ /* 0x000f62000c1e1900 */
[----:B------:R-:W-:Y:S02]  /*1bd30*/  IADD3.X R5, R13, UR9, RZ, P0, !PT ;  /* 0x000000090d057c10 */ /* 0x000fe400087fe4ff */
[----:B------:R-:W-:Y:S01]  /*1bd40*/  ISETP.NE.U32.AND P0, PT, RZ, UR8, PT ;  /* 0x00000008ff007c0c */ /* 0x000fe2000bf05070 */
[----:B------:R-:W2:Y:S03]  /*1bd50*/  @P1 LDG.E R12, desc[UR58][R2.64] ;  /* 0x0000003a020c1981 */ /* 0x000ea6000c1e1900 */
[----:B------:R-:W-:-:S13]  /*1bd60*/  ISETP.NE.AND.EX P0, PT, RZ, UR9, PT, P0 ;  /* 0x00000009ff007c0c */ /* 0x000fda000bf05300 */
[----:B------:R-:W5:Y:S04]  /*1bd70*/  @P0 LDG.E R10, desc[UR58][R4.64] ;  /* 0x0000003a040a0981 */ /* 0x000f68000c1e1900 */
[----:B--2---:R0:W-:Y:S02]  /*1bd80*/  STL [R1+0x4c], R12 ;  /* 0x00004c0c01007387 */ /* 0x0041e40000100800 */
[----:B0-----:R-:W-:Y:S01]  /*1bd90*/  IMAD.U32 R12, RZ, RZ, UR4 ;  /* 0x00000004ff0c7e24 */ /* 0x001fe2000f8e00ff */
[----:B------:R-:W-:-:S05]  /*1bda0*/  ULDC.64 UR4, c[0x0][0x418] ;  /* 0x0001060000047ab9 */ /* 0x000fca0000000a00 */
[----:B------:R0:W2:Y:S01]  /*1bdb0*/  @P3 LDG.E R12, desc[UR58][R8.64] ;  /* 0x0000003a080c3981 */ /* 0x0000a2000c1e1900 */
[----:B------:R-:W-:-:S03]  /*1bdc0*/  UISETP.NE.U32.AND UP0, UPT, UR4, URZ, UPT ;  /* 0x0000003f0400728c */ /* 0x000fc6000bf05070 */
[----:B------:R-:W-:Y:S01]  /*1bdd0*/  ULDC UR4, c[0x0][0x424] ;  /* 0x0001090000047ab9 */ /* 0x000fe20000000800 */
[----:B------:R-:W-:-:S03]  /*1bde0*/  UISETP.NE.AND.EX UP0, UPT, UR5, URZ, UPT, UP0 ;  /* 0x0000003f0500728c */ /* 0x000fc6000bf05300 */
[----:B------:R-:W-:Y:S01]  /*1bdf0*/  ULDC UR5, c[0x0][0x2f0] ;  /* 0x0000bc0000057ab9 */ /* 0x000fe20000000800 */
[----:B------:R-:W-:-:S04]  /*1be00*/  USEL UR4, UR4, 0x1, UP0 ;  /* 0x0000000104047887 */ /* 0x000fc80008000000 */
[----:B------:R-:W-:-:S03]  /*1be10*/  UIMAD UR4, UR4, UR5, URZ ;  /* 0x00000005040472a4 */ /* 0x000fc6000f8e023f */
[----:B------:R-:W-:Y:S02]  /*1be20*/  ULDC UR5, c[0x0][0x348] ;  /* 0x0000d20000057ab9 */ /* 0x000fe40000000800 */
[----:B0-----:R-:W-:Y:S02]  /*1be30*/  IMAD.U32 R9, RZ, RZ, UR5 ;  /* 0x00000005ff097e24 */ /* 0x001fe4000f8e00ff */
[----:B------:R-:W-:Y:S01]  /*1be40*/  IMAD.U32 R8, RZ, RZ, UR4 ;  /* 0x00000004ff087e24 */ /* 0x000fe2000f8e00ff */
[----:B--2---:R0:W-:Y:S01]  /*1be50*/  STL [R1+0x5c], R12 ;  /* 0x00005c0c01007387 */ /* 0x0041e20000100800 */
[----:B------:R-:W-:Y:S05]  /*1be60*/  @P3 BRA `(.L_x_643) ;  /* 0x0000000000143947 */ /* 0x000fea0003800000 */
[----:B------:R-:W-:Y:S05]  /*1be70*/  @!P1 BRA `(.L_x_643) ;  /* 0x0000000000109947 */ /* 0x000fea0003800000 */
[----:B0-----:R-:W2:Y:S04]  /*1be80*/  LDG.E R12, desc[UR58][R2.64] ;  /* 0x0000003a020c7981 */ /* 0x001ea8000c1e1900 */
[----:B------:R-:W2:Y:S02]  /*1be90*/  LDG.E R2, desc[UR58][R2.64+0x4] ;  /* 0x0000043a02027981 */ /* 0x000ea4000c1e1900 */
[----:B--2---:R-:W-:-:S05]  /*1bea0*/  IMAD.IADD R2, R2, 0x1, -R12 ;  /* 0x0000000102027824 */ /* 0x004fca00078e0a0c */
[----:B------:R1:W-:Y:S02]  /*1beb0*/  STL [R1+0x5c], R2 ;  /* 0x00005c0201007387 */ /* 0x0003e40000100800 */
.L_x_643:
[----:B------:R-:W2:Y:S01]  /*1bec0*/  LDL.LU R3, [R1+0x8] ;  /* 0x0000080001037983 */ /* 0x000ea20000300800 */
[----:B0-----:R-:W-:Y:S01]  /*1bed0*/  IMAD.MOV.U32 R12, RZ, RZ, R15 ;  /* 0x000000ffff0c7224 */ /* 0x001fe200078e000f */
[----:B------:R-:W-:Y:S02]  /*1bee0*/  ULDC.64 UR4, c[0x0][0xa20] ;  /* 0x0002880000047ab9 */ /* 0x000fe40000000a00 */
[----:B------:R-:W-:Y:S02]  /*1bef0*/  ISETP.NE.U32.AND P1, PT, RZ, UR4, PT ;  /* 0x00000004ff007c0c */ /* 0x000fe4000bf25070 */
[----:B------:R0:W-:Y:S02]  /*1bf00*/  STL [R1+0x18], R12 ;  /* 0x0000180c01007387 */ /* 0x0001e40000100800 */
[----:B------:R-:W-:Y:S02]  /*1bf10*/  ISETP.NE.AND.EX P1, PT, RZ, UR5, PT, P1 ;  /* 0x00000005ff007c0c */ /* 0x000fe4000bf25310 */
[----:B--2---:R-:W-:-:S02]  /*1bf20*/  LOP3.LUT R17, R3, 0xff000000, RZ, 0xc0, !PT ;  /* 0xff00000003117812 */ /* 0x004fc400078ec0ff */
[C---:B-1----:R-:W-:Y:S02]  /*1bf30*/  LOP3.LUT R2, R3.reuse, 0xff0000, RZ, 0xc0, !PT ;  /* 0x00ff000003027812 */ /* 0x042fe400078ec0ff */
[----:B------:R-:W-:Y:S02]  /*1bf40*/  SHF.R.U32.HI R17, RZ, 0x8, R17 ;  /* 0x00000008ff117819 */ /* 0x000fe40000011611 */
[----:B------:R-:W-:Y:S02]  /*1bf50*/  LOP3.LUT R16, R3, 0xffff, RZ, 0xc0, !PT ;  /* 0x0000ffff03107812 */ /* 0x000fe400078ec0ff */
[----:B------:R-:W-:Y:S01]  /*1bf60*/  LEA.HI R17, R2, R17, RZ, 0x10 ;  /* 0x0000001102117211 */ /* 0x000fe200078f80ff */
[----:B-----5:R-:W-:-:S05]  /*1bf70*/  IMAD.IADD R2, R11, 0x1, R0 ;  /* 0x000000010b027824 */ /* 0x020fca00078e0200 */
[----:B------:R0:W-:Y:S01]  /*1bf80*/  STL [R1+0x20], R2 ;  /* 0x0000200201007387 */ /* 0x0001e20000100800 */
[----:B------:R-:W-:Y:S05]  /*1bf90*/  @!P1 BRA `(.L_x_644) ;  /* 0x0000000000109947 */ /* 0x000fea0003800000 */
[----:B0-----:R-:W-:-:S04]  /*1bfa0*/  IADD3 R2, P1, R14, UR4, RZ ;  /* 0x000000040e027c10 */ /* 0x001fc8000ff3e0ff */
[----:B------:R-:W-:-:S05]  /*1bfb0*/  IADD3.X R3, R13, UR5, RZ, P1, !PT ;  /* 0x000000050d037c10 */ /* 0x000fca0008ffe4ff */
[----:B------:R0:W5:Y:S01]  /*1bfc0*/  LDG.E R8, desc[UR58][R2.64] ;  /* 0x0000003a02087981 */ /* 0x000162000c1e1900 */
[----:B------:R-:W-:Y:S05]  /*1bfd0*/  BRA `(.L_x_645) ;  /* 0x0000000000107947 */ /* 0x000fea0003800000 */
.L_x_644:
[----:B------:R-:W-:Y:S05]  /*1bfe0*/  @!P2 BRA `(.L_x_645) ;  /* 0x00000000000ca947 */ /* 0x000fea0003800000 */
[----:B------:R-:W2:Y:S04]  /*1bff0*/  LDG.E R8, desc[UR58][R6.64] ;  /* 0x0000003a06087981 */ /* 0x000ea8000c1e1900 */
[----:B------:R-:W2:Y:S02]  /*1c000*/  LDG.E R6, desc[UR58][R6.64+0x4] ;  /* 0x0000043a06067981 */ /* 0x000ea4000c1e1900 */
[----:B--2---:R-:W-:-:S07]  /*1c010*/  IMAD.IADD R8, R6, 0x1, -R8 ;  /* 0x0000000106087824 */ /* 0x004fce00078e0a08 */
.L_x_645:
[----:B-----5:R-:W-:Y:S01]  /*1c020*/  IMAD.IADD R6, R8, 0x1, -R0 ;  /* 0x0000000108067824 */ /* 0x020fe200078e0a00 */
[----:B0-----:R-:W2:Y:S04]  /*1c030*/  LDL.LU R3, [R1+0x10] ;  /* 0x0000100001037983 */ /* 0x001ea80000300800 */
[----:B------:R-:W3:Y:S04]  /*1c040*/  @P0 LDG.E R0, desc[UR58][R4.64] ;  /* 0x0000003a04000981 */ /* 0x000ee8000c1e1900 */
[----:B------:R-:W3:Y:S01]  /*1c050*/  @P0 LDG.E R4, desc[UR58][R4.64+0x4] ;  /* 0x0000043a04040981 */ /* 0x000ee2000c1e1900 */
[----:B------:R-:W-:Y:S01]  /*1c060*/  LOP3.LUT R13, R17, 0xff, RZ, 0xc0, !PT ;  /* 0x000000ff110d7812 */ /* 0x000fe200078ec0ff */
[----:B------:R-:W-:Y:S01]  /*1c070*/  BSSY B0, `(.L_x_646) ;  /* 0x000002d000007945 */ /* 0x000fe20003800000 */
[----:B------:R-:W-:-:S03]  /*1c080*/  SHF.R.U32.HI R17, RZ, 0x10, R17 ;  /* 0x00000010ff117819 */ /* 0x000fc60000011611 */
[----:B------:R0:W-:Y:S01]  /*1c090*/  STL [R1+0x60], R13 ;  /* 0x0000600d01007387 */ /* 0x0001e20000100800 */
        /* <DEDUP_REMOVED lines=10> */
[----:B------:R0:W-:Y:S04]  /*1c140*/  STL [R1+0x10], R3 ;  /* 0x0000100301007387 */ /* 0x0001e80000100800 */
[----:B------:R0:W-:Y:S01]  /*1c150*/  STL [R1+0x40], R11 ;  /* 0x0000400b01007387 */ /* 0x0001e20000100800 */
[----:B------:R-:W-:Y:S05]  /*1c160*/  @!P1 BRA `(.L_x_647) ;  /* 0x0000000000749947 */ /* 0x000fea0003800000 */
[----:B------:R-:W-:Y:S01]  /*1c170*/  ISETP.NE.AND P1, PT, R17, RZ, PT ;  /* 0x000000ff1100720c */ /* 0x000fe20003f25270 */
[----:B------:R-:W-:-:S03]  /*1c180*/  ULDC UR4, c[0x0][0x9f0] ;  /* 0x00027c0000047ab9 */ /* 0x000fc60000000800 */
[----:B------:R-:W-:-:S04]  /*1c190*/  SEL R2, R17, UR4, P1 ;  /* 0x0000000411027c07 */ /* 0x000fc80008800000 */
[----:B0-----:R-:W-:-:S04]  /*1c1a0*/  IABS R3, R2 ;  /* 0x0000000200037213 */ /* 0x001fc80000000000 */
[----:B------:R-:W0:Y:S08]  /*1c1b0*/  I2F.RP R4, R3 ;  /* 0x0000000300047306 */ /* 0x000e300000209400 */
[----:B0-----:R-:W0:Y:S02]  /*1c1c0*/  MUFU.RCP R4, R4 ;  /* 0x0000000400047308 */ /* 0x001e240000001000 */
[----:B0-----:R-:W-:-:S06]  /*1c1d0*/  VIADD R4, R4, 0xffffffe ;  /* 0x0ffffffe04047836 */ /* 0x001fcc0000000000 */
[----:B------:R0:W1:Y:S02]  /*1c1e0*/  F2I.FTZ.U32.TRUNC.NTZ R5, R4 ;  /* 0x0000000400057305 */ /* 0x000064000021f000 */
[----:B0-----:R-:W-:Y:S02]  /*1c1f0*/  IMAD.MOV.U32 R4, RZ, RZ, RZ ;  /* 0x000000ffff047224 */ /* 0x001fe400078e00ff */
[----:B-1----:R-:W-:-:S04]  /*1c200*/  IMAD.MOV R0, RZ, RZ, -R5 ;  /* 0x000000ffff007224 */ /* 0x002fc800078e0a05 */
[----:B------:R-:W-:-:S04]  /*1c210*/  IMAD R0, R0, R3, RZ ;  /* 0x0000000300007224 */ /* 0x000fc800078e02ff */
[----:B------:R-:W-:Y:S01]  /*1c220*/  IMAD.HI.U32 R8, R5, R0, R4 ;  /* 0x0000000005087227 */ /* 0x000fe200078e0004 */
[----:B------:R-:W-:Y:S02]  /*1c230*/  IABS R0, R2 ;  /* 0x0000000200007213 */ /* 0x000fe40000000000 */
[----:B------:R-:W-:-:S03]  /*1c240*/  IADD3 R5, R2, -0x1, R11 ;  /* 0xffffffff02057810 */ /* 0x000fc60007ffe00b */
[----:B------:R-:W-:Y:S01]  /*1c250*/  IMAD.MOV R0, RZ, RZ, -R0 ;  /* 0x000000ffff007224 */ /* 0x000fe200078e0a00 */
[----:B------:R-:W-:Y:S02]  /*1c260*/  IABS R4, R5 ;  /* 0x0000000500047213 */ /* 0x000fe40000000000 */
[----:B------:R-:W-:Y:S01]  /*1c270*/  LOP3.LUT R5, R5, R2, RZ, 0x3c, !PT ;  /* 0x0000000205057212 */ /* 0x000fe200078e3cff */
[----:B------:R-:W-:Y:S02]  /*1c280*/  IMAD.MOV.U32 R7, RZ, RZ, R0 ;  /* 0x000000ffff077224 */ /* 0x000fe400078e0000 */
[----:B------:R-:W-:-:S04]  /*1c290*/  IMAD.HI.U32 R0, R8, R4, RZ ;  /* 0x0000000408007227 */ /* 0x000fc800078e00ff */
[----:B------:R-:W-:-:S05]  /*1c2a0*/  IMAD R4, R0, R7, R4 ;  /* 0x0000000700047224 */ /* 0x000fca00078e0204 */
[----:B------:R-:W-:-:S13]  /*1c2b0*/  ISETP.GT.U32.AND P1, PT, R3, R4, PT ;  /* 0x000000040300720c */ /* 0x000fda0003f24070 */
[----:B------:R-:W-:Y:S02]  /*1c2c0*/  @!P1 IMAD.IADD R4, R4, 0x1, -R3 ;  /* 0x0000000104049824 */ /* 0x000fe400078e0a03 */
[----:B------:R-:W-:-:S03]  /*1c2d0*/  @!P1 VIADD R0, R0, 0x1 ;  /* 0x0000000100009836 */ /* 0x000fc60000000000 */
[----:B------:R-:W-:-:S13]  /*1c2e0*/  ISETP.GE.U32.AND P1, PT, R4, R3, PT ;  /* 0x000000030400720c */ /* 0x000fda0003f26070 */
[----:B------:R-:W-:Y:S01]  /*1c2f0*/  @P1 VIADD R0, R0, 0x1 ;  /* 0x0000000100001836 */ /* 0x000fe20000000000 */
[----:B------:R-:W-:-:S13]  /*1c300*/  ISETP.GE.AND P1, PT, R5, RZ, PT ;  /* 0x000000ff0500720c */ /* 0x000fda0003f26270 */
[----:B------:R-:W-:Y:S01]  /*1c310*/  @!P1 IMAD.MOV R0, RZ, RZ, -R0 ;  /* 0x000000ffff009224 */ /* 0x000fe200078e0a00 */
[----:B------:R-:W-:-:S13]  /*1c320*/  ISETP.NE.AND P1, PT, R2, RZ, PT ;  /* 0x000000ff0200720c */ /* 0x000fda0003f25270 */
[----:B------:R-:W-:-:S07]  /*1c330*/  @!P1 LOP3.LUT R0, RZ, R2, RZ, 0x33, !PT ;  /* 0x00000002ff009212 */ /* 0x000fce00078e33ff */
.L_x_647:
[----:B------:R-:W-:Y:S05]  /*1c340*/  BSYNC B0 ;  /* 0x0000000000007941 */ /* 0x000fea0003800000 */
.L_x_646:
[----:B------:R-:W-:Y:S01]  /*1c350*/  IMAD R2, R13, R0, RZ ;  /* 0x000000000d027224 */ /* 0x000fe200078e02ff */
[----:B------:R-:W-:Y:S01]  /*1c360*/  BSSY B0, `(.L_x_648) ;  /* 0x0000142000007945 */ /* 0x000fe20003800000 */
[----:B------:R-:W-:-:S03]  /*1c370*/  PLOP3.LUT P5, PT, PT, PT, PT, 0x80, 0x0 ;  /* 0x000000000000781c */ /* 0x000fc60003faf070 */
[C---:B------:R-:W-:Y:S01]  /*1c380*/  VIADDMNMX R0, R2.reuse, R0, R11, PT ;  /* 0x0000000002007246 */ /* 0x040fe2000380010b */
[----:B------:R-:W-:-:S04]  /*1c390*/  IMAD R2, R2, 0x80, -R6 ;  /* 0x0000008002027824 */ /* 0x000fc800078e0a06 */
[----:B------:R-:W-:Y:S01]  /*1c3a0*/  IMAD R6, R0, 0x80, -R6 ;  /* 0x0000008000067824 */ /* 0x000fe200078e0a06 */
[----:B------:R-:W-:-:S04]  /*1c3b0*/  VIMNMX R2, RZ, R2, !PT ;  /* 0x00000002ff027248 */ /* 0x000fc80007fe0100 */
[----:B------:R-:W-:-:S04]  /*1c3c0*/  VIMNMX R9, R6, R9, PT ;  /* 0x0000000906097248 */ /* 0x000fc80003fe0100 */
[----:B------:R-:W-:-:S13]  /*1c3d0*/  ISETP.GT.AND P1, PT, R9, R2, PT ;  /* 0x000000020900720c */ /* 0x000fda0003f24270 */
[----:B------:R-:W-:Y:S01]  /*1c3e0*/  @P1 VIADD R0, R9, 0x7f ;  /* 0x0000007f09001836 */ /* 0x000fe20000000000 */
[----:B------:R-:W-:-:S04]  /*1c3f0*/  SHF.R.U32.HI R9, RZ, 0x7, R2 ;  /* 0x00000007ff097819 */ /* 0x000fc80000011602 */
[----:B------:R-:W-:Y:S01]  /*1c400*/  @P1 SHF.R.S32.HI R2, RZ, 0x1f, R0 ;  /* 0x0000001fff021819 */ /* 0x000fe20000011400 */
[----:B------:R-:W-:-:S03]  /*1c410*/  IMAD.MOV.U32 R6, RZ, RZ, R9 ;  /* 0x000000ffff067224 */ /* 0x000fc600078e0009 */
[----:B------:R-:W-:-:S04]  /*1c420*/  @P1 LEA.HI R0, R2, R0, RZ, 0x7 ;  /* 0x0000000002001211 */ /* 0x000fc800078f38ff */
[----:B------:R-:W-:-:S04]  /*1c430*/  @P1 SHF.R.S32.HI R6, RZ, 0x7, R0 ;  /* 0x00000007ff061819 */ /* 0x000fc80000011400 */
[----:B------:R-:W-:-:S13]  /*1c440*/  ISETP.GT.AND P1, PT, R6, R9, PT ;  /* 0x000000090600720c */ /* 0x000fda0003f24270 */
[----:B------:R-:W-:Y:S05]  /*1c450*/  @!P1 BRA `(.L_x_649) ;  /* 0x0000001000c89947 */ /* 0x000fea0003800000 */
[----:B------:R-:W-:Y:S01]  /*1c460*/  UMOV UR4, 0xffffffff ;  /* 0xffffffff00047882 */ /* 0x000fe20000000000 */
[----:B------:R-:W-:Y:S02]  /*1c470*/  SEL R0, R12, RZ, !P0 ;  /* 0x000000ff0c007207 */ /* 0x000fe40004000000 */
[----:B------:R-:W-:Y:S05]  /*1c480*/  BRA.DIV UR4, `(.L_x_650) ;  /* 0x0000006e04c07947 */ /* 0x000fea000b800000 */
[----:B------:R-:W1:Y:S02]  /*1c490*/  S2R R2, SR_TID.X ;  /* 0x0000000000027919 */ /* 0x000e640000002100 */
[----:B-1----:R-:W-:-:S04]  /*1c4a0*/  SHF.R.U32.HI R2, RZ, 0x5, R2 ;  /* 0x00000005ff027819 */ /* 0x002fc80000011602 */
[----:B------:R-:W-:-:S05]  /*1c4b0*/  LOP3.LUT R2, R2, 0x3, RZ, 0xc0, !PT ;  /* 0x0000000302027812 */ /* 0x000fca00078ec0ff */
[----:B------:R1:W2:Y:S02]  /*1c4c0*/  SHFL.IDX PT, R14, R2, RZ, 0x1f ;  /* 0x00001fff020e7589 */ /* 0x0002a400000e0000 */
.L_x_819:
[----:B--2---:R-:W-:Y:S02]  /*1c4d0*/  ISETP.NE.AND P0, PT, R14, RZ, PT ;  /* 0x000000ff0e00720c */ /* 0x004fe40003f05270 */
[----:B------:R-:W-:-:S11]  /*1c4e0*/  PLOP3.LUT P2, PT, PT, PT, PT, 0x8, 0x0 ;  /* 0x000000000000781c */ /* 0x000fd60003f4e170 */
[----:B------:R-:W-:Y:S05]  /*1c4f0*/  @P0 BRA `(.L_x_651) ;  /* 0x00000000000c0947 */ /* 0x000fea0003800000 */
[----:B------:R-:W-:-:S03]  /*1c500*/  UMOV UR4, 0xffffffff ;  /* 0xffffffff00047882 */ /* 0x000fc60000000000 */
[----:B------:R-:W-:Y:S05]  /*1c510*/  BRA.DIV UR4, `(.L_x_652) ;  /* 0x0000006e04d07947 */ /* 0x000fea000b800000 */
[----:B------:R-:W-:-:S13]  /*1c520*/  ELECT P2, URZ, PT ;  /* 0x00000000003f782f */ /* 0x000fda0003840000 */
.L_x_651:
[----:B-1----:R-:W2:Y:S01]  /*1c530*/  LDL R2, [R1+0x64] ;  /* 0x0000640001027983 */ /* 0x002ea20000100800 */
[----:B------:R-:W-:Y:S01]  /*1c540*/  BSSY B1, `(.L_x_653) ;  /* 0x0000008000017945 */ /* 0x000fe20003800000 */
[----:B--2---:R-:W-:-:S05]  /*1c550*/  VIADD R2, R2, 0x1 ;  /* 0x0000000102027836 */ /* 0x004fca0000000000 */
[----:B0-----:R-:W-:-:S04]  /*1c560*/  LEA.HI R3, R2, R2, RZ, 0x1 ;  /* 0x0000000202037211 */ /* 0x001fc800078f08ff */
[----:B------:R-:W-:-:S05]  /*1c570*/  LOP3.LUT R3, R3, 0xfffffffe, RZ, 0xc0, !PT ;  /* 0xfffffffe03037812 */ /* 0x000fca00078ec0ff */
[----:B------:R-:W-:-:S05]  /*1c580*/  IMAD.IADD R2, R2, 0x1, -R3 ;  /* 0x0000000102027824 */ /* 0x000fca00078e0a03 */
[----:B------:R-:W-:-:S04]  /*1c590*/  SHF.L.U32 R2, R2, 0x1f, RZ ;  /* 0x0000001f02027819 */ /* 0x000fc800000006ff */
[----:B------:R-:W0:Y:S02]  /*1c5a0*/  SYNCS.PHASECHK.TRANS64.TRYWAIT P0, [R18+URZ+0x34820], R2 ;  /* 0x03482002120075a7 */ /* 0x000e24000800017f */
[----:B0-----:R-:W-:Y:S05]  /*1c5b0*/  @!P0 BRA `(.L_x_654) ;  /* 0x0000006c00cc8947 */ /* 0x001fea0003800000 */
.L_x_822:
[----:B------:R-:W-:Y:S05]  /*1c5c0*/  BSYNC B1 ;  /* 0x0000000000017941 */ /* 0x000fea0003800000 */
.L_x_653:
[----:B------:R-:W-:Y:S04]  /*1c5d0*/  BSSY B1, `(.L_x_655) ;  /* 0x0000082000017945 */ /* 0x000fe80003800000 */
[----:B------:R-:W-:Y:S05]  /*1c5e0*/  @!P2 BRA `(.L_x_656) ;  /* 0x000000080000a947 */ /* 0x000fea0003800000 */
[----:B------:R-:W2:Y:S04]  /*1c5f0*/  LDL R5, [R1+0x14] ;  /* 0x0000140001057983 */ /* 0x000ea80000100800 */
[----:B------:R-:W3:Y:S01]  /*1c600*/  LDL R4, [R1+0x24] ;  /* 0x0000240001047983 */ /* 0x000ee20000100800 */
[----:B------:R-:W-:Y:S01]  /*1c610*/  BSSY B2, `(.L_x_657) ;  /* 0x0000008000027945 */ /* 0x000fe20003800000 */
[----:B------:R-:W1:Y:S02]  /*1c620*/  S2R R3, SR_TID.X ;  /* 0x0000000000037919 */ /* 0x000e640000002100 */
[----:B-1----:R-:W-:-:S04]  /*1c630*/  LOP3.LUT R3, R3, 0x7f, RZ, 0xc0, !PT ;  /* 0x0000007f03037812 */ /* 0x002fc800078ec0ff */
[----:B------:R-:W-:Y:S01]  /*1c640*/  ISETP.NE.AND P4, PT, R3, RZ, PT ;  /* 0x000000ff0300720c */ /* 0x000fe20003f85270 */
[----:B--2---:R-:W-:Y:S01]  /*1c650*/  IMAD R5, R5, 0x8, R18 ;  /* 0x0000000805057824 */ /* 0x004fe200078e0212 */
[----:B---3--:R-:W-:-:S04]  /*1c660*/  SHF.L.U32 R8, R4, 0x1f, RZ ;  /* 0x0000001f04087819 */ /* 0x008fc800000006ff */
[----:B------:R-:W1:Y:S02]  /*1c670*/  SYNCS.PHASECHK.TRANS64.TRYWAIT P0, [R5+URZ+0x348a0], R8 ;  /* 0x0348a008050075a7 */ /* 0x000e64000800017f */
[----:B-1----:R-:W-:Y:S05]  /*1c680*/  @!P0 BRA `(.L_x_658) ;  /* 0x0000006c00ac8947 */ /* 0x002fea0003800000 */
.L_x_823:
[----:B------:R-:W-:Y:S05]  /*1c690*/  BSYNC B2 ;  /* 0x0000000000027941 */ /* 0x000fea0003800000 */
.L_x_657:
[----:B------:R-:W-:Y:S04]  /*1c6a0*/  BSSY B2, `(.L_x_659) ;  /* 0x0000008000027945 */ /* 0x000fe80003800000 */
[----:B------:R-:W-:Y:S05]  /*1c6b0*/  @P4 BRA `(.L_x_660) ;  /* 0x0000000000184947 */ /* 0x000fea0003800000 */
[----:B0-----:R-:W2:Y:S02]  /*1c6c0*/  LDL R2, [R1+0x10] ;  /* 0x0000100001027983 */ /* 0x001ea40000100800 */
[----:B--2---:R-:W-:Y:S01]  /*1c6d0*/  LOP3.LUT P0, RZ, R2, 0x1, RZ, 0xc0, !PT ;  /* 0x0000000102ff7812 */ /* 0x004fe2000780c0ff */
[----:B------:R-:W-:-:S04]  /*1c6e0*/  IMAD.MOV.U32 R2, RZ, RZ, 0xc000 ;  /* 0x0000c000ff027424 */ /* 0x000fc800078e00ff */
[----:B------:R2:W-:Y:S08]  /*1c6f0*/  SYNCS.ARRIVE.TRANS64 RZ, [R5+URZ+0x34890], R2 ;  /* 0x0348900205ff79a7 */ /* 0x0005f0000800003f */
[----:B------:R-:W-:Y:S05]  /*1c700*/  @!P0 BRA `(.L_x_660) ;  /* 0x0000000000048947 */ /* 0x000fea0003800000 */
[----:B------:R-:W-:Y:S01]  /*1c710*/  BPT.TRAP 0x1 ;  /* 0x000000040000795c */ /* 0x000fe20000300000 */
.L_x_660:
[----:B------:R-:W-:Y:S05]  /*1c720*/  BSYNC B2 ;  /* 0x0000000000027941 */ /* 0x000fea0003800000 */
.L_x_659:
[----:B0-2---:R-:W2:Y:S01]  /*1c730*/  LDL R2, [R1+0x14] ;  /* 0x0000140001027983 */ /* 0x005ea20000100800 */
[----:B------:R-:W-:Y:S01]  /*1c740*/  IMAD.MOV.U32 R11, RZ, RZ, RZ ;  /* 0x000000ffff0b7224 */ /* 0x000fe200078e00ff */
[----:B------:R-:W-:Y:S01]  /*1c750*/  UIADD3 UR4, UP0, UR36, 0x570, URZ ;  /* 0x0000057024047890 */ /* 0x000fe2000ff1e03f */
[----:B------:R-:W-:Y:S01]  /*1c760*/  IMAD R3, R6, 0x80, R10 ;  /* 0x0000008006037824 */ /* 0x000fe200078e020a */
[----:B------:R-:W-:Y:S01]  /*1c770*/  PLOP3.LUT P0, PT, PT, PT, PT, 0x80, 0x0 ;  /* 0x000000000000781c */ /* 0x000fe20003f0f070 */
[----:B------:R-:W-:Y:S01]  /*1c780*/  UMOV UR6, 0x0 ;  /* 0x0000000000067882 */ /* 0x000fe20000000000 */
[----:B------:R-:W-:Y:S01]  /*1c790*/  R2UR UR10, R11 ;  /* 0x000000000b0a72ca */ /* 0x000fe200000e0000 */
[----:B------:R-:W-:Y:S01]  /*1c7a0*/  VIADD R3, R3, 0xffffff80 ;  /* 0xffffff8003037836 */ /* 0x000fe20000000000 */
[----:B------:R-:W-:Y:S01]  /*1c7b0*/  UMOV UR7, 0x12f00000 ;  /* 0x12f0000000077882 */ /* 0x000fe20000000000 */
[----:B------:R-:W-:Y:S01]  /*1c7c0*/  UIADD3.X UR5, URZ, UR37, URZ, UP0, !UPT ;  /* 0x000000253f057290 */ /* 0x000fe200087fe43f */
[----:B--2---:R-:W-:-:S02]  /*1c7d0*/  IMAD R7, R2, 0xc000, R18 ;  /* 0x0000c00002077824 */ /* 0x004fc400078e0212 */
[----:B------:R-:W-:Y:S02]  /*1c7e0*/  VIADD R2, R5, 0x34890 ;  /* 0x0003489005027836 */ /* 0x000fe40000000000 */
[----:B------:R-:W-:-:S07]  /*1c7f0*/  VIADD R4, R7, 0x1c400 ;  /* 0x0001c40007047836 */ /* 0x000fce0000000000 */
.L_x_661:
        /* <DEDUP_REMOVED lines=16> */
.L_x_662:
        /* <DEDUP_REMOVED lines=10> */
[----:B------:R-:W-:Y:S01]  /*1c9a0*/  VIADD R4, R7, 0x24400 ;  /* 0x0002440007047836 */ /* 0x000fe20000000000 */
[----:B------:R-:W-:Y:S01]  /*1c9b0*/  PLOP3.LUT P0, PT, PT, PT, PT, 0x80, 0x0 ;  /* 0x000000000000781c */ /* 0x000fe20003f0f070 */
[----:B------:R-:W-:Y:S01]  /*1c9c0*/  UMOV UR6, 0x0 ;  /* 0x0000000000067882 */ /* 0x000fe20000000000 */
[----:B------:R-:W-:Y:S01]  /*1c9d0*/  UMOV UR7, 0x12f00000 ;  /* 0x12f0000000077882 */ /* 0x000fe20000000000 */
[----:B------:R-:W-:-:S10]  /*1c9e0*/  UMOV UR10, 0x80 ;  /* 0x00000080000a7882 */ /* 0x000fd40000000000 */
.L_x_663:
        /* <DEDUP_REMOVED lines=10> */
[----:B------:R-:W0:Y:S01]  /*1ca90*/  SYNCS.PHASECHK.TRANS64.TRYWAIT P0, [R5+URZ+0x348c0], R8 ;  /* 0x0348c008050075a7 */ /* 0x000e22000800017f */
[----:B------:R-:W-:Y:S04]  /*1caa0*/  BSSY B2, `(.L_x_664) ;  /* 0x0000002000027945 */ /* 0x000fe80003800000 */
[----:B0-----:R-:W-:Y:S05]  /*1cab0*/  @!P0 BRA `(.L_x_665) ;  /* 0x0000006800b48947 */ /* 0x001fea0003800000 */
.L_x_824:
[----:B------:R-:W-:Y:S05]  /*1cac0*/  BSYNC B2 ;  /* 0x0000000000027941 */ /* 0x000fea0003800000 */
.L_x_664:
[----:B------:R-:W-:Y:S01]  /*1cad0*/  BSSY B2, `(.L_x_666) ;  /* 0x000000a000027945 */ /* 0x000fe20003800000 */
[----:B------:R-:W-:Y:S02]  /*1cae0*/  IMAD.MOV.U32 R12, RZ, RZ, 0x0 ;  /* 0x00000000ff0c7424 */ /* 0x000fe400078e00ff */
[----:B------:R-:W-:Y:S01]  /*1caf0*/  IMAD.MOV.U32 R13, RZ, RZ, 0x12f00000 ;  /* 0x12f00000ff0d7424 */ /* 0x000fe200078e00ff */
[----:B------:R-:W-:Y:S06]  /*1cb00*/  @P4 BRA `(.L_x_667) ;  /* 0x0000000000184947 */ /* 0x000fec0003800000 */
[----:B------:R-:W2:Y:S02]  /*1cb10*/  LDL R2, [R1+0x10] ;  /* 0x0000100001027983 */ /* 0x000ea40000100800 */
[----:B--2---:R-:W-:Y:S01]  /*1cb20*/  LOP3.LUT P0, RZ, R2, 0x1, RZ, 0xc0, !PT ;  /* 0x0000000102ff7812 */ /* 0x004fe2000780c0ff */
[----:B------:R-:W-:-:S04]  /*1cb30*/  IMAD.MOV.U32 R2, RZ, RZ, 0x8000 ;  /* 0x00008000ff027424 */ /* 0x000fc800078e00ff */
[----:B------:R2:W-:Y:S08]  /*1cb40*/  SYNCS.ARRIVE.TRANS64 RZ, [R5+URZ+0x348b0], R2 ;  /* 0x0348b00205ff79a7 */ /* 0x0005f0000800003f */
[----:B------:R-:W-:Y:S05]  /*1cb50*/  @!P0 BRA `(.L_x_667) ;  /* 0x0000000000048947 */ /* 0x000fea0003800000 */
[----:B------:R-:W-:Y:S01]  /*1cb60*/  BPT.TRAP 0x1 ;  /* 0x000000040000795c */ /* 0x000fe20000300000 */
.L_x_667:
[----:B------:R-:W-:Y:S05]  /*1cb70*/  BSYNC B2 ;  /* 0x0000000000027941 */ /* 0x000fea0003800000 */
.L_x_666:
[----:B--2---:R-:W2:Y:S01]  /*1cb80*/  LDL R2, [R1+0x14] ;  /* 0x0000140001027983 */ /* 0x004ea20000100800 */
[----:B------:R-:W-:Y:S01]  /*1cb90*/  R2UR UR10, R11 ;  /* 0x000000000b0a72ca */ /* 0x000fe200000e0000 */
[----:B------:R-:W-:Y:S01]  /*1cba0*/  VIADD R4, R18, 0x400 ;  /* 0x0000040012047836 */ /* 0x000fe20000000000 */
[----:B------:R-:W-:Y:S01]  /*1cbb0*/  R2UR UR6, R12 ;  /* 0x000000000c0672ca */ /* 0x000fe200000e0000 */
[----:B------:R-:W-:Y:S01]  /*1cbc0*/  UIADD3 UR4, UP0, UR36, 0x670, URZ ;  /* 0x0000067024047890 */ /* 0x000fe2000ff1e03f */
[----:B------:R-:W-:Y:S01]  /*1cbd0*/  R2UR UR7, R13 ;  /* 0x000000000d0772ca */ /* 0x000fe200000e0000 */
[----:B01----:R-:W-:Y:S01]  /*1cbe0*/  VIADD R5, R5, 0x348b0 ;  /* 0x000348b005057836 */ /* 0x003fe20000000000 */
[----:B------:R-:W-:Y:S01]  /*1cbf0*/  PLOP3.LUT P0, PT, PT, PT, PT, 0x80, 0x0 ;  /* 0x000000000000781c */ /* 0x000fe20003f0f070 */
[----:B------:R-:W-:Y:S01]  /*1cc00*/  UIADD3.X UR5, URZ, UR37, URZ, UP0, !UPT ;  /* 0x000000253f057290 */ /* 0x000fe200087fe43f */
[----:B--2---:R-:W-:-:S11]  /*1cc10*/  IMAD R2, R2, 0x8000, R4 ;  /* 0x0000800002027824 */ /* 0x004fd600078e0204 */
.L_x_668:
        /* <DEDUP_REMOVED lines=10> */
[----:B------:R-:W2:Y:S01]  /*1ccc0*/  LDL R7, [R1+0x14] ;  /* 0x0000140001077983 */ /* 0x000ea20000100800 */
[----:B------:R-:W-:Y:S01]  /*1ccd0*/  IMAD.MOV.U32 R2, RZ, RZ, 0x6000 ;  /* 0x00006000ff027424 */ /* 0x000fe200078e00ff */
[----:B------:R-:W-:Y:S02]  /*1cce0*/  R2UR UR10, R14 ;  /* 0x000000000e0a72ca */ /* 0x000fe400000e0000 */
[----:B------:R-:W-:Y:S02]  /*1ccf0*/  R2UR UR6, R12 ;  /* 0x000000000c0672ca */ /* 0x000fe400000e0000 */
[----:B------:R-:W-:Y:S02]  /*1cd00*/  R2UR UR7, R13 ;  /* 0x000000000d0772ca */ /* 0x000fe400000e0000 */
[----:B------:R-:W-:Y:S01]  /*1cd10*/  PLOP3.LUT P0, PT, PT, PT, PT, 0x80, 0x0 ;  /* 0x000000000000781c */ /* 0x000fe20003f0f070 */
[----:B--2---:R-:W-:-:S04]  /*1cd20*/  IMAD R2, R7, R2, 0x2000 ;  /* 0x0000200007027424 */ /* 0x004fc800078e0202 */
[----:B------:R-:W-:-:S04]  /*1cd30*/  IMAD R2, R7, -0x2000, R2 ;  /* 0xffffe00007027824 */ /* 0x000fc800078e0202 */
[----:B------:R-:W-:-:S07]  /*1cd40*/  IMAD R2, R2, 0x2, R4 ;  /* 0x0000000202027824 */ /* 0x000fce00078e0204 */
.L_x_669:
        /* <DEDUP_REMOVED lines=10> */
.L_x_656:
[----:B------:R-:W-:Y:S05]  /*1cdf0*/  BSYNC B1 ;  /* 0x0000000000017941 */ /* 0x000fea0003800000 */
.L_x_655:
[----:B------:R-:W0:Y:S04]  /*1ce00*/  LDL.LU R7, [R1+0x14] ;  /* 0x0000140001077983 */ /* 0x000e280000300800 */
[----:B------:R-:W2:Y:S01]  /*1ce10*/  LDL.LU R4, [R1+0x24] ;  /* 0x0000240001047983 */ /* 0x000ea20000300800 */
[----:B------:R-:W-:Y:S01]  /*1ce20*/  PLOP3.LUT P5, PT, PT, PT, PT, 0x8, 0x0 ;  /* 0x000000000000781c */ /* 0x000fe20003fae170 */
[----:B0-----:R-:W-:Y:S02]  /*1ce30*/  VIADD R2, R7, 0x1 ;  /* 0x0000000107027836 */ /* 0x001fe40000000000 */
[----:B------:R-:W-:-:S03]  /*1ce40*/  VIADD R7, R6, 0xfffffffe ;  /* 0xfffffffe06077836 */ /* 0x000fc60000000000 */
[----:B------:R-:W-:-:S04]  /*1ce50*/  ISETP.NE.AND P0, PT, R2, 0x2, PT ;  /* 0x000000020200780c */ /* 0x000fc80003f05270 */
[----:B------:R-:W-:Y:S02]  /*1ce60*/  SEL R3, RZ, 0x1, P0 ;  /* 0x00000001ff037807 */ /* 0x000fe40000000000 */
[----:B------:R-:W-:Y:S02]  /*1ce70*/  SEL R2, R2, RZ, P0 ;  /* 0x000000ff02027207 */ /* 0x000fe40000000000 */
[----:B--2---:R-:W-:Y:S02]  /*1ce80*/  LOP3.LUT R4, R4, R3, RZ, 0x3c, !PT ;  /* 0x0000000304047212 */ /* 0x004fe400078e3cff */
[----:B------:R-:W-:-:S03]  /*1ce90*/  ISETP.GE.AND P0, PT, R7, R9, PT ;  /* 0x000000090700720c */ /* 0x000fc60003f06270 */
[----:B------:R1:W-:Y:S04]  /*1cea0*/  STL [R1+0x24], R4 ;  /* 0x0000240401007387 */ /* 0x0003e80000100800 */
[----:B------:R1:W-:Y:S06]  /*1ceb0*/  STL [R1+0x14], R2 ;  /* 0x0000140201007387 */ /* 0x0003ec0000100800 */
[----:B------:R-:W-:Y:S05]  /*1cec0*/  @!P0 BRA `(.L_x_649) ;  /* 0x00000008002c8947 */ /* 0x000fea0003800000 */
.L_x_685:
[----:B------:R-:W-:Y:S05]  /*1ced0*/  YIELD ;  /* 0x0000000000007946 */ /* 0x000fea0003800000 */
[----:B------:R-:W-:Y:S04]  /*1cee0*/  BSSY B1, `(.L_x_670) ;  /* 0x000007d000017945 */ /* 0x000fe80003800000 */
[----:B--2---:R-:W-:Y:S05]  /*1cef0*/  @!P2 BRA `(.L_x_671) ;  /* 0x0000000400eca947 */ /* 0x004fea0003800000 */
[----:B------:R-:W2:Y:S04]  /*1cf00*/  LDL R3, [R1+0x14] ;  /* 0x0000140001037983 */ /* 0x000ea80000100800 */
[----:B-1----:R-:W3:Y:S01]  /*1cf10*/  LDL R2, [R1+0x24] ;  /* 0x0000240001027983 */ /* 0x002ee20000100800 */
[----:B------:R-:W-:Y:S01]  /*1cf20*/  BSSY B2, `(.L_x_672) ;  /* 0x0000005000027945 */ /* 0x000fe20003800000 */
[----:B--2---:R-:W-:Y:S01]  /*1cf30*/  IMAD R6, R3, 0x8, R18 ;  /* 0x0000000803067824 */ /* 0x004fe200078e0212 */
[----:B---3--:R-:W-:-:S04]  /*1cf40*/  SHF.L.U32 R5, R2, 0x1f, RZ ;  /* 0x0000001f02057819 */ /* 0x008fc800000006ff */
[----:B------:R-:W0:Y:S02]  /*1cf50*/  SYNCS.PHASECHK.TRANS64.TRYWAIT P0, [R6+URZ+0x348a0], R5 ;  /* 0x0348a005060075a7 */ /* 0x000e24000800017f */
[----:B0-----:R-:W-:Y:S05]  /*1cf60*/  @!P0 BRA `(.L_x_673) ;  /* 0x00000064009c8947 */ /* 0x001fea0003800000 */
.L_x_825:
[----:B------:R-:W-:Y:S05]  /*1cf70*/  BSYNC B2 ;  /* 0x0000000000027941 */ /* 0x000fea0003800000 */
.L_x_672:
[----:B------:R-:W1:Y:S01]  /*1cf80*/  S2R R2, SR_TID.X ;  /* 0x0000000000027919 */ /* 0x000e620000002100 */
[----:B------:R-:W-:Y:S01]  /*1cf90*/  BSSY B2, `(.L_x_674) ;  /* 0x000000a000027945 */ /* 0x000fe20003800000 */
[----:B-1----:R-:W-:-:S04]  /*1cfa0*/  LOP3.LUT R2, R2, 0x7f, RZ, 0xc0, !PT ;  /* 0x0000007f02027812 */ /* 0x002fc800078ec0ff */
[----:B------:R-:W-:-:S13]  /*1cfb0*/  ISETP.NE.AND P1, PT, R2, RZ, PT ;  /* 0x000000ff0200720c */ /* 0x000fda0003f25270 */
[----:B------:R-:W-:Y:S05]  /*1cfc0*/  @P1 BRA `(.L_x_675) ;  /* 0x0000000000181947 */ /* 0x000fea0003800000 */
[----:B------:R-:W2:Y:S02]  /*1cfd0*/  LDL R2, [R1+0x10] ;  /* 0x0000100001027983 */ /* 0x000ea40000100800 */
[----:B--2---:R-:W-:Y:S01]  /*1cfe0*/  LOP3.LUT P0, RZ, R2, 0x1, RZ, 0xc0, !PT ;  /* 0x0000000102ff7812 */ /* 0x004fe2000780c0ff */
[----:B------:R-:W-:-:S04]  /*1cff0*/  IMAD.MOV.U32 R2, RZ, RZ, 0xc000 ;  /* 0x0000c000ff027424 */ /* 0x000fc800078e00ff */
[----:B------:R1:W-:Y:S08]  /*1d000*/  SYNCS.ARRIVE.TRANS64 RZ, [R6+URZ+0x34890], R2 ;  /* 0x0348900206ff79a7 */ /* 0x0003f0000800003f */
[----:B------:R-:W-:Y:S05]  /*1d010*/  @!P0 BRA `(.L_x_675) ;  /* 0x0000000000048947 */ /* 0x000fea0003800000 */
[----:B------:R-:W-:Y:S01]  /*1d020*/  BPT.TRAP 0x1 ;  /* 0x000000040000795c */ /* 0x000fe20000300000 */
.L_x_675:
[----:B------:R-:W-:Y:S05]  /*1d030*/  BSYNC B2 ;  /* 0x0000000000027941 */ /* 0x000fea0003800000 */
.L_x_674:
[----:B-1----:R-:W2:Y:S01]  /*1d040*/  LDL R2, [R1+0x14] ;  /* 0x0000140001027983 */ /* 0x002ea20000100800 */
[----:B------:R-:W-:Y:S01]  /*1d050*/  IMAD.MOV.U32 R11, RZ, RZ, RZ ;  /* 0x000000ffff0b7224 */ /* 0x000fe200078e00ff */
[----:B------:R-:W-:Y:S01]  /*1d060*/  UIADD3 UR4, UP0, UR36, 0x570, URZ ;  /* 0x0000057024047890 */ /* 0x000fe2000ff1e03f */
[----:B------:R-:W-:Y:S01]  /*1d070*/  IMAD R3, R7, 0x80, R10 ;  /* 0x0000008007037824 */ /* 0x000fe200078e020a */
[----:B------:R-:W-:Y:S01]  /*1d080*/  PLOP3.LUT P0, PT, PT, PT, PT, 0x80, 0x0 ;  /* 0x000000000000781c */ /* 0x000fe20003f0f070 */
[----:B------:R-:W-:Y:S01]  /*1d090*/  UMOV UR6, 0x0 ;  /* 0x0000000000067882 */ /* 0x000fe20000000000 */
[----:B------:R-:W-:Y:S01]  /*1d0a0*/  R2UR UR10, R11 ;  /* 0x000000000b0a72ca */ /* 0x000fe200000e0000 */
[----:B------:R-:W-:Y:S01]  /*1d0b0*/  UIADD3.X UR5, URZ, UR37, URZ, UP0, !UPT ;  /* 0x000000253f057290 */ /* 0x000fe200087fe43f */
[----:B------:R-:W-:Y:S01]  /*1d0c0*/  UMOV UR7, 0x12f00000 ;  /* 0x12f0000000077882 */ /* 0x000fe20000000000 */
[----:B--2---:R-:W-:Y:S02]  /*1d0d0*/  IMAD R4, R2, 0xc000, R18 ;  /* 0x0000c00002047824 */ /* 0x004fe400078e0212 */
[----:B------:R-:W-:-:S02]  /*1d0e0*/  VIADD R2, R6, 0x34890 ;  /* 0x0003489006027836 */ /* 0x000fc40000000000 */
[----:B------:R-:W-:-:S08]  /*1d0f0*/  VIADD R8, R4, 0x1c400 ;  /* 0x0001c40004087836 */ /* 0x000fd00000000000 */
.L_x_676:
        /* <DEDUP_REMOVED lines=12> */
[----:B------:R-:W-:Y:S01]  /*1d1c0*/  VIADD R8, R4, 0x20400 ;  /* 0x0002040004087836 */ /* 0x000fe20000000000 */
[----:B------:R-:W-:Y:S01]  /*1d1d0*/  UMOV UR6, 0x0 ;  /* 0x0000000000067882 */ /* 0x000fe20000000000 */
[----:B------:R-:W-:Y:S01]  /*1d1e0*/  UMOV UR7, 0x12f00000 ;  /* 0x12f0000000077882 */ /* 0x000fe20000000000 */
[----:B------:R-:W-:-:S15]  /*1d1f0*/  R2UR UR10, R12 ;  /* 0x000000000c0a72ca */ /* 0x000fde00000e0000 */
.L_x_677:
        /* <DEDUP_REMOVED lines=10> */
[----:B------:R-:W-:Y:S01]  /*1d2a0*/  VIADD R4, R4, 0x24400 ;  /* 0x0002440004047836 */ /* 0x000fe20000000000 */
[----:B------:R-:W-:Y:S01]  /*1d2b0*/  PLOP3.LUT P0, PT, PT, PT, PT, 0x80, 0x0 ;  /* 0x000000000000781c */ /* 0x000fe20003f0f070 */
[----:B------:R-:W-:Y:S01]  /*1d2c0*/  UMOV UR6, 0x0 ;  /* 0x0000000000067882 */ /* 0x000fe20000000000 */
[----:B------:R-:W-:Y:S01]  /*1d2d0*/  UMOV UR7, 0x12f00000 ;  /* 0x12f0000000077882 */ /* 0x000fe20000000000 */
[----:B------:R-:W-:-:S10]  /*1d2e0*/  UMOV UR10, 0x80 ;  /* 0x00000080000a7882 */ /* 0x000fd40000000000 */
.L_x_678:
        /* <DEDUP_REMOVED lines=10> */
[----:B------:R-:W1:Y:S01]  /*1d390*/  SYNCS.PHASECHK.TRANS64.TRYWAIT P0, [R6+URZ+0x348c0], R5 ;  /* 0x0348c005060075a7 */ /* 0x000e62000800017f */
[----:B------:R-:W-:Y:S04]  /*1d3a0*/  BSSY B2, `(.L_x_679) ;  /* 0x0000002000027945 */ /* 0x000fe80003800000 */
[----:B-1----:R-:W-:Y:S05]  /*1d3b0*/  @!P0 BRA `(.L_x_680) ;  /* 0x00000060009c8947 */ /* 0x002fea0003800000 */
.L_x_826:
[----:B------:R-:W-:Y:S05]  /*1d3c0*/  BSYNC B2 ;  /* 0x0000000000027941 */ /* 0x000fea0003800000 */
.L_x_679:
[----:B------:R-:W-:Y:S01]  /*1d3d0*/  BSSY B2, `(.L_x_681) ;  /* 0x000000a000027945 */ /* 0x000fe20003800000 */
[----:B------:R-:W-:Y:S02]  /*1d3e0*/  IMAD.MOV.U32 R4, RZ, RZ, 0x0 ;  /* 0x00000000ff047424 */ /* 0x000fe400078e00ff */
[----:B01----:R-:W-:Y:S01]  /*1d3f0*/  IMAD.MOV.U32 R5, RZ, RZ, 0x12f00000 ;  /* 0x12f00000ff057424 */ /* 0x003fe200078e00ff */
[----:B------:R-:W-:Y:S06]  /*1d400*/  @P1 BRA `(.L_x_682) ;  /* 0x0000000000181947 */ /* 0x000fec0003800000 */
[----:B------:R-:W2:Y:S02]  /*1d410*/  LDL R2, [R1+0x10] ;  /* 0x0000100001027983 */ /* 0x000ea40000100800 */
[----:B--2---:R-:W-:Y:S01]  /*1d420*/  LOP3.LUT P0, RZ, R2, 0x1, RZ, 0xc0, !PT ;  /* 0x0000000102ff7812 */ /* 0x004fe2000780c0ff */
[----:B------:R-:W-:-:S04]  /*1d430*/  IMAD.MOV.U32 R2, RZ, RZ, 0x8000 ;  /* 0x00008000ff027424 */ /* 0x000fc800078e00ff */
[----:B------:R0:W-:Y:S08]  /*1d440*/  SYNCS.ARRIVE.TRANS64 RZ, [R6+URZ+0x348b0], R2 ;  /* 0x0348b00206ff79a7 */ /* 0x0001f0000800003f */
[----:B------:R-:W-:Y:S05]  /*1d450*/  @!P0 BRA `(.L_x_682) ;  /* 0x0000000000048947 */ /* 0x000fea0003800000 */
[----:B------:R-:W-:Y:S01]  /*1d460*/  BPT.TRAP 0x1 ;  /* 0x000000040000795c */ /* 0x000fe20000300000 */
.L_x_682:
[----:B------:R-:W-:Y:S05]  /*1d470*/  BSYNC B2 ;  /* 0x0000000000027941 */ /* 0x000fea0003800000 */
.L_x_681:
[----:B------:R-:W2:Y:S01]  /*1d480*/  LDL R8, [R1+0x14] ;  /* 0x0000140001087983 */ /* 0x000ea20000100800 */
[----:B------:R-:W-:Y:S01]  /*1d490*/  R2UR UR10, R11 ;  /* 0x000000000b0a72ca */ /* 0x000fe200000e0000 */
[----:B0-----:R-:W-:Y:S01]  /*1d4a0*/  VIADD R2, R18, 0x400 ;  /* 0x0000040012027836 */ /* 0x001fe20000000000 */
[----:B------:R-:W-:Y:S01]  /*1d4b0*/  R2UR UR6, R4 ;  /* 0x00000000040672ca */ /* 0x000fe200000e0000 */
[----:B------:R-:W-:Y:S01]  /*1d4c0*/  UIADD3 UR4, UP0, UR36, 0x670, URZ ;  /* 0x0000067024047890 */ /* 0x000fe2000ff1e03f */
[----:B------:R-:W-:Y:S01]  /*1d4d0*/  R2UR UR7, R5 ;  /* 0x00000000050772ca */ /* 0x000fe200000e0000 */
[----:B------:R-:W-:Y:S01]  /*1d4e0*/  VIADD R6, R6, 0x348b0 ;  /* 0x000348b006067836 */ /* 0x000fe20000000000 */
[----:B------:R-:W-:Y:S01]  /*1d4f0*/  PLOP3.LUT P0, PT, PT, PT, PT, 0x80, 0x0 ;  /* 0x000000000000781c */ /* 0x000fe20003f0f070 */
[----:B------:R-:W-:Y:S01]  /*1d500*/  UIADD3.X UR5, URZ, UR37, URZ, UP0, !UPT ;  /* 0x000000253f057290 */ /* 0x000fe200087fe43f */
[----:B--2---:R-:W-:-:S11]  /*1d510*/  IMAD R2, R8, 0x8000, R2 ;  /* 0x0000800008027824 */ /* 0x004fd600078e0202 */
.L_x_683:
        /* <DEDUP_REMOVED lines=15> */
.L_x_684:
        /* <DEDUP_REMOVED lines=10> */
.L_x_671:
[----:B------:R-:W-:Y:S05]  /*1d6b0*/  BSYNC B1 ;  /* 0x0000000000017941 */ /* 0x000fea0003800000 */
.L_x_670:
[----:B------:R-:W2:Y:S04]  /*1d6c0*/  LDL.LU R5, [R1+0x14] ;  /* 0x0000140001057983 */ /* 0x000ea80000300800 */
[----:B-1----:R-:W3:Y:S01]  /*1d6d0*/  LDL.LU R4, [R1+0x24] ;  /* 0x0000240001047983 */ /* 0x002ee20000300800 */
[----:B--2---:R-:W-:-:S05]  /*1d6e0*/  VIADD R2, R5, 0x1 ;  /* 0x0000000105027836 */ /* 0x004fca0000000000 */
[----:B------:R-:W-:-:S04]  /*1d6f0*/  ISETP.NE.AND P0, PT, R2, 0x2, PT ;  /* 0x000000020200780c */ /* 0x000fc80003f05270 */
[----:B------:R-:W-:Y:S02]  /*1d700*/  SEL R3, RZ, 0x1, P0 ;  /* 0x00000001ff037807 */ /* 0x000fe40000000000 */
[----:B------:R-:W-:Y:S02]  /*1d710*/  SEL R2, R2, RZ, P0 ;  /* 0x000000ff02027207 */ /* 0x000fe40000000000 */
[----:B---3--:R-:W-:Y:S02]  /*1d720*/  LOP3.LUT R4, R4, R3, RZ, 0x3c, !PT ;  /* 0x0000000304047212 */ /* 0x008fe400078e3cff */
[C---:B------:R-:W-:Y:S01]  /*1d730*/  ISETP.GT.AND P0, PT, R7.reuse, R9, PT ;  /* 0x000000090700720c */ /* 0x040fe20003f04270 */
[----:B------:R-:W-:Y:S02]  /*1d740*/  VIADD R7, R7, 0xffffffff ;  /* 0xffffffff07077836 */ /* 0x000fe40000000000 */
[----:B------:R2:W-:Y:S04]  /*1d750*/  STL [R1+0x24], R4 ;  /* 0x0000240401007387 */ /* 0x0005e80000100800 */
[----:B------:R2:W-:Y:S06]  /*1d760*/  STL [R1+0x14], R2 ;  /* 0x0000140201007387 */ /* 0x0005ec0000100800 */
[----:B------:R-:W-:Y:S05]  /*1d770*/  @P0 BRA `(.L_x_685) ;  /* 0xfffffff400d40947 */ /* 0x000fea000383ffff */
.L_x_649:
[----:B------:R-:W-:Y:S05]  /*1d780*/  BSYNC B0 ;  /* 0x0000000000007941 */ /* 0x000fea0003800000 */
.L_x_648:
[----:B-12---:R-:W2:Y:S04]  /*1d790*/  LDL R2, [R1+0x10] ;  /* 0x0000100001027983 */ /* 0x006ea80000100800 */
[----:B------:R1:W5:Y:S01]  /*1d7a0*/  LDL R8, [R1+0x40] ;  /* 0x0000400001087983 */ /* 0x0003620000100800 */
[----:B------:R-:W-:Y:S05]  /*1d7b0*/  @!P5 WARPSYNC.ALL ;  /* 0x000000000000d948 */ /* 0x000fea0003800000 */
[----:B------:R1:W-:Y:S01]  /*1d7c0*/  STL [R1+0x44], RZ ;  /* 0x000044ff01007387 */ /* 0x0003e20000100800 */
[----:B------:R-:W-:Y:S01]  /*1d7d0*/  BSSY B0, `(.L_x_686) ;  /* 0x0000021000007945 */ /* 0x000fe20003800000 */
[----:B------:R-:W-:Y:S01]  /*1d7e0*/  @!P5 BAR.SYNC.DEFER_BLOCKING 0xc, 0x180 ;  /* 0x030600000000db1d */ /* 0x000fe20000010000 */
[----:B--2---:R-:W-:-:S13]  /*1d7f0*/  LOP3.LUT P0, RZ, R2, 0x4, RZ, 0xc0, !PT ;  /* 0x0000000402ff7812 */ /* 0x004fda000780c0ff */
[----:B-1----:R-:W-:Y:S05]  /*1d800*/  @!P0 BRA `(.L_x_687) ;  /* 0x0000000000748947 */ /* 0x002fea0003800000 */
[----:B------:R-:W-:-:S13]  /*1d810*/  ISETP.NE.AND P0, PT, R17, RZ, PT ;  /* 0x000000ff1100720c */ /* 0x000fda0003f05270 */
[----:B------:R-:W1:Y:S02]  /*1d820*/  @!P0 LDC R17, c[0x0][0x9f0] ;  /* 0x00027c00ff118b82 */ /* 0x000e640000000800 */
[----:B-1----:R-:W-:-:S04]  /*1d830*/  IABS R0, R17 ;  /* 0x0000001100007213 */ /* 0x002fc80000000000 */
[----:B------:R-:W1:Y:S08]  /*1d840*/  I2F.RP R2, R0 ;  /* 0x0000000000027306 */ /* 0x000e700000209400 */
[----:B-1----:R-:W1:Y:S02]  /*1d850*/  MUFU.RCP R2, R2 ;  /* 0x0000000200027308 */ /* 0x002e640000001000 */
[----:B-1----:R-:W-:-:S06]  /*1d860*/  VIADD R2, R2, 0xffffffe ;  /* 0x0ffffffe02027836 */ /* 0x002fcc0000000000 */
[----:B0-----:R-:W0:Y:S02]  /*1d870*/  F2I.FTZ.U32.TRUNC.NTZ R3, R2 ;  /* 0x0000000200037305 */ /* 0x001e24000021f000 */
[----:B0-----:R-:W-:-:S04]  /*1d880*/  IMAD.MOV R2, RZ, RZ, -R3 ;  /* 0x000000ffff027224 */ /* 0x001fc800078e0a03 */
[----:B------:R-:W-:Y:S02]  /*1d890*/  IMAD R4, R2, R0, RZ ;  /* 0x0000000002047224 */ /* 0x000fe400078e02ff */
[----:B------:R-:W-:-:S04]  /*1d8a0*/  IMAD.MOV.U32 R2, RZ, RZ, RZ ;  /* 0x000000ffff027224 */ /* 0x000fc800078e00ff */
[----:B------:R-:W-:Y:S01]  /*1d8b0*/  IMAD.HI.U32 R6, R3, R4, R2 ;  /* 0x0000000403067227 */ /* 0x000fe200078e0002 */
[----:B------:R-:W-:Y:S02]  /*1d8c0*/  IABS R2, R17 ;  /* 0x0000001100027213 */ /* 0x000fe40000000000 */
[----:B-----5:R-:W-:-:S03]  /*1d8d0*/  IADD3 R4, R8, -0x1, R17 ;  /* 0xffffffff08047810 */ /* 0x020fc60007ffe011 */
        /* <DEDUP_REMOVED lines=15> */
[----:B------:R1:W-:Y:S02]  /*1d9d0*/  STL [R1+0x44], R2 ;  /* 0x0000440201007387 */ /* 0x0003e40000100800 */
.L_x_687:
[----:B------:R-:W-:Y:S05]  /*1d9e0*/  BSYNC B0 ;  /* 0x0000000000007941 */ /* 0x000fea0003800000 */
.L_x_686:
[----:B------:R-:W2:Y:S04]  /*1d9f0*/  LDL R0, [R1+0x44] ;  /* 0x0000440001007983 */ /* 0x000ea80000100800 */
[----:B-1----:R-:W2:Y:S01]  /*1da00*/  LDL R2, [R1+0x60] ;  /* 0x0000600001027983 */ /* 0x002ea20000100800 */
[----:B------:R-:W-:Y:S01]  /*1da10*/  BSSY B7, `(.L_x_688) ;  /* 0x0000415000077945 */ /* 0x000fe20003800000 */
[----:B--2---:R-:W-:-:S05]  /*1da20*/  IMAD R2, R2, R0, RZ ;  /* 0x0000000002027224 */ /* 0x004fca00078e02ff */
[----:B-----5:R-:W-:Y:S01]  /*1da30*/  VIADDMNMX R0, R2, R0, R8, PT ;  /* 0x0000000002007246 */ /* 0x020fe20003800108 */
[----:B------:R1:W-:Y:S03]  /*1da40*/  STL [R1+0x34], R2 ;  /* 0x0000340201007387 */ /* 0x0003e60000100800 */
[----:B------:R-:W-:Y:S01]  /*1da50*/  ISETP.GT.AND P0, PT, R0, R2, PT ;  /* 0x000000020000720c */ /* 0x000fe20003f04270 */
[----:B------:R1:W-:-:S12]  /*1da60*/  STL [R1+0x48], R0 ;  /* 0x0000480001007387 */ /* 0x0003d80000100800 */
[----:B-1----:R-:W-:Y:S05]  /*1da70*/  @P0 BRA `(.L_x_689) ;  /* 0x0000000000480947 */ /* 0x002fea0003800000 */
[----:B------:R-:W1:Y:S02]  /*1da80*/  S2R R0, SR_TID.X ;  /* 0x0000000000007919 */ /* 0x000e640000002100 */
[----:B-1----:R-:W-:-:S04]  /*1da90*/  LOP3.LUT R0, R0, 0x7f, RZ, 0xc0, !PT ;  /* 0x0000007f00007812 */ /* 0x002fc800078ec0ff */
[----:B------:R-:W-:-:S13]  /*1daa0*/  ISETP.NE.AND P1, PT, R0, RZ, PT ;  /* 0x000000ff0000720c */ /* 0x000fda0003f25270 */
[----:B------:R-:W-:Y:S05]  /*1dab0*/  @P1 BRA `(.L_x_690) ;  /* 0x0000004000281947 */ /* 0x000fea0003800000 */
[----:B0-----:R-:W0:Y:S01]  /*1dac0*/  S2R R3, SR_LANEID ;  /* 0x0000000000037919 */ /* 0x001e220000000000 */
[----:B------:R-:W-:Y:S02]  /*1dad0*/  VOTEU.ANY UR4, UPT, PT ;  /* 0x0000000000047886 */ /* 0x000fe400038e0100 */
[----:B------:R-:W0:Y:S08]  /*1dae0*/  FLO.U32 R0, UR4 ;  /* 0x0000000400007d00 */ /* 0x000e3000080e0000 */
[----:B------:R-:W1:Y:S01]  /*1daf0*/  POPC R4, UR4 ;  /* 0x0000000400047d09 */ /* 0x000e620008000000 */
[----:B0-----:R-:W-:-:S02]  /*1db00*/  ISETP.EQ.U32.AND P0, PT, R0, R3, PT ;  /* 0x000000030000720c */ /* 0x001fc40003f02070 */
[----:B------:R-:W1:Y:S11]  /*1db10*/  LDC.64 R2, c[0x0][0xc60] ;  /* 0x00031800ff027b82 */ /* 0x000e760000000a00 */
[----:B-1----:R-:W2:Y:S01]  /*1db20*/  @P0 ATOMG.E.ADD.STRONG.GPU PT, R3, desc[UR58][R2.64], R4 ;  /* 0x00000004020309a8 */ /* 0x002ea200081ee1fa */
[----:B------:R-:W0:Y:S02]  /*1db30*/  S2R R5, SR_LTMASK ;  /* 0x0000000000057919 */ /* 0x000e240000003900 */
[----:B0-----:R-:W-:-:S06]  /*1db40*/  LOP3.LUT R5, R5, UR4, RZ, 0xc0, !PT ;  /* 0x0000000405057c12 */ /* 0x001fcc000f8ec0ff */
[----:B------:R-:W0:Y:S01]  /*1db50*/  POPC R5, R5 ;  /* 0x0000000500057309 */ /* 0x000e220000000000 */
[----:B--2---:R-:W0:Y:S02]  /*1db60*/  SHFL.IDX PT, R0, R3, R0, 0x1f ;  /* 0x00001f0003007589 */ /* 0x004e2400000e0000 */
[----:B0-----:R-:W-:-:S05]  /*1db70*/  IADD3 R0, R0, UR39, R5 ;  /* 0x0000002700007c10 */ /* 0x001fca000fffe005 */
[----:B------:R1:W-:Y:S01]  /*1db80*/  STL [R1], R0 ;  /* 0x0000000001007387 */ /* 0x0003e20000100800 */
[----:B------:R-:W-:Y:S05]  /*1db90*/  BRA `(.L_x_690) ;  /* 0x0000003c00f07947 */ /* 0x000fea0003800000 */
.L_x_689:
        /* <DEDUP_REMOVED lines=8> */
[----:B------:R-:W-:Y:S02]  /*1dc20*/  IMAD.U32 R4, RZ, RZ, UR6 ;  /* 0x00000006ff047e24 */ /* 0x000fe4000f8e00ff */
[----:B0-----:R-:W0:Y:S01]  /*1dc30*/  LDC.64 R2, c[0x4][R2] ;  /* 0x0100000002027b82 */ /* 0x001e220000000a00 */
[----:B------:R-:W-:Y:S02]  /*1dc40*/  IMAD.U32 R5, RZ, RZ, UR7 ;  /* 0x00000007ff057e24 */ /* 0x000fe4000f8e00ff */
        /* <DEDUP_REMOVED lines=9> */
.L_x_692:
[----:B------:R-:W-:Y:S05]  /*1dce0*/  BSYNC B6 ;  /* 0x0000000000067941 */ /* 0x000fea0003800000 */
.L_x_691:
        /* <DEDUP_REMOVED lines=8> */
[----:B0-----:R0:W1:Y:S01]  /*1dd70*/  LDC.64 R2, c[0x4][R17] ;  /* 0x0100000011027b82 */ /* 0x0010620000000a00 */
[----:B------:R-:W-:Y:S02]  /*1dd80*/  IMAD.U32 R4, RZ, RZ, UR6 ;  /* 0x00000006ff047e24 */ /* 0x000fe4000f8e00ff */
[----:B------:R-:W-:Y:S02]  /*1dd90*/  IMAD.U32 R5, RZ, RZ, UR7 ;  /* 0x00000007ff057e24 */ /* 0x000fe4000f8e00ff */
[----:B------:R-:W-:Y:S02]  /*1dda0*/  IMAD.U32 R6, RZ, RZ, UR8 ;  /* 0x00000008ff067e24 */ /* 0x000fe4000f8e00ff */
[----:B------:R-:W-:-:S02]  /*1ddb0*/  IMAD.U32 R7, RZ, RZ, UR9 ;  /* 0x00000009ff077e24 */ /* 0x000fc4000f8e00ff */
[----:B------:R-:W-:Y:S02]  /*1ddc0*/  IMAD.U32 R10, RZ, RZ, UR4 ;  /* 0x00000004ff0a7e24 */ /* 0x000fe4000f8e00ff */
[----:B------:R-:W-:Y:S02]  /*1ddd0*/  IMAD.U32 R11, RZ, RZ, UR5 ;  /* 0x00000005ff0b7e24 */ /* 0x000fe4000f8e00ff */
[----:B------:R-:W-:Y:S02]  /*1dde0*/  IMAD.MOV.U32 R8, RZ, RZ, 0x70 ;  /* 0x00000070ff087424 */ /* 0x000fe400078e00ff */
[----:B------:R-:W-:Y:S02]  /*1ddf0*/  IMAD.MOV.U32 R12, RZ, RZ, 0x1 ;  /* 0x00000001ff0c7424 */ /* 0x000fe400078e00ff */
[----:B0-----:R-:W-:-:S07]  /*1de00*/  IMAD.MOV.U32 R13, RZ, RZ, RZ ;  /* 0x000000ffff0d7224 */ /* 0x001fce00078e00ff */
[----:B------:R-:W-:-:S07]  /*1de10*/  LEPC R20, `(.L_x_695) ;  /* 0x000000001014794e */ /* 0x000fce0000000000 */
[----:B-1----:R-:W-:Y:S05]  /*1de20*/  CALL.ABS.NOINC R2 ;  /* 0x0000000002007343 */ /* 0x002fea0003c00000 */
.L_x_695:
[----:B------:R0:W1:Y:S01]  /*1de30*/  LDC.64 R2, c[0x4][R17] ;  /* 0x0100000011027b82 */ /* 0x0000620000000a00 */
[----:B------:R-:W-:Y:S01]  /*1de40*/  ULDC.64 UR4, c[0x4][0x118] ;  /* 0x0100460000047ab9 */ /* 0x000fe20000000a00 */
[----:B------:R-:W-:Y:S01]  /*1de50*/  ULDC.64 UR6, c[0x4][0x120] ;  /* 0x0100480000067ab9 */ /* 0x000fe20000000a00 */
[----:B------:R-:W-:Y:S01]  /*1de60*/  ULDC.64 UR8, c[0x4][0x80] ;  /* 0x0100200000087ab9 */ /* 0x000fe20000000a00 */
        /* <DEDUP_REMOVED lines=11> */
.L_x_694:
[----:B------:R-:W-:Y:S05]  /*1df20*/  BSYNC B6 ;  /* 0x0000000000067941 */ /* 0x000fea0003800000 */
.L_x_693:
[----:B------:R-:W2:Y:S01]  /*1df30*/  LDL.LU R2, [R1+0x28] ;  /* 0x0000280001027983 */ /* 0x000ea20000300800 */
[----:B------:R-:W-:-:S03]  /*1df40*/  ULDC.64 UR4, c[0x0][0x9f8] ;  /* 0x00027e0000047ab9 */ /* 0x000fc60000000a00 */
[----:B------:R-:W0:Y:S04]  /*1df50*/  LDL.LU R0, [R1+0x3c] ;  /* 0x00003c0001007983 */ /* 0x000e280000300800 */
[----:B------:R-:W3:Y:S01]  /*1df60*/  LDL R7, [R1+0x18] ;  /* 0x0000180001077983 */ /* 0x000ee20000100800 */
[----:B------:R-:W-:-:S03]  /*1df70*/  ISETP.NE.U32.AND P0, PT, RZ, UR4, PT ;  /* 0x00000004ff007c0c */ /* 0x000fc6000bf05070 */
[----:B------:R-:W4:Y:S01]  /*1df80*/  LDL R17, [R1+0x48] ;  /* 0x0000480001117983 */ /* 0x000f220000100800 */
[----:B------:R-:W-:-:S13]  /*1df90*/  ISETP.NE.AND.EX P0, PT, RZ, UR5, PT, P0 ;  /* 0x00000005ff007c0c */ /* 0x000fda000bf05300 */
[----:B--2---:R-:W-:-:S04]  /*1dfa0*/  @P0 IADD3 R2, P1, R2, UR4, RZ ;  /* 0x0000000402020c10 */ /* 0x004fc8000ff3e0ff */
[----:B0-----:R-:W-:Y:S01]  /*1dfb0*/  @P0 IADD3.X R3, R0, UR5, RZ, P1, !PT ;  /* 0x0000000500030c10 */ /* 0x001fe20008ffe4ff */
[----:B------:R-:W-:-:S04]  /*1dfc0*/  ULDC.64 UR4, c[0x0][0xa08] ;  /* 0x0002820000047ab9 */ /* 0x000fc80000000a00 */
[----:B---3--:R0:W2:Y:S02]  /*1dfd0*/  @P0 LDG.E R7, desc[UR58][R2.64] ;  /* 0x0000003a02070981 */ /* 0x0080a4000c1e1900 */
[----:B0-----:R-:W0:Y:S01]  /*1dfe0*/  LDC.64 R2, c[0x0][0x418] ;  /* 0x00010600ff027b82 */ /* 0x001e220000000a00 */
[----:B----4-:R-:W-:Y:S01]  /*1dff0*/  VIADD R0, R17, 0xffffffff ;  /* 0xffffffff11007836 */ /* 0x010fe20000000000 */
[----:B--2---:R-:W-:Y:S01]  /*1e000*/  SHF.R.S32.HI R8, RZ, 0x1f, R7 ;  /* 0x0000001fff087819 */ /* 0x004fe20000011407 */
[----:B------:R1:W-:Y:S04]  /*1e010*/  @P0 STL [R1+0x18], R7 ;  /* 0x0000180701000387 */ /* 0x0003e80000100800 */
[----:B------:R1:W-:Y:S01]  /*1e020*/  STL [R1+0x28], R8 ;  /* 0x0000280801007387 */ /* 0x0003e20000100800 */
[----:B0-----:R-:W-:Y:S01]  /*1e030*/  LOP3.LUT P0, RZ, R2, UR4, RZ, 0xfc, !PT ;  /* 0x0000000402ff7c12 */ /* 0x001fe2000f80fcff */
[----:B------:R-:W-:-:S03]  /*1e040*/  UMOV UR4, 0xffffffff ;  /* 0xffffffff00047882 */ /* 0x000fc60000000000 */
[----:B------:R-:W-:-:S04]  /*1e050*/  LOP3.LUT P0, RZ, R3, UR5, RZ, 0xfc, P0 ;  /* 0x0000000503ff7c12 */ /* 0x000fc8000800fcff */
[----:B------:R-:W-:Y:S01]  /*1e060*/  SEL R17, R7, RZ, !P0 ;  /* 0x000000ff07117207 */ /* 0x000fe20004000000 */
[----:B-1----:R-:W-:Y:S08]  /*1e070*/  BRA.DIV UR4, `(.L_x_696) ;  /* 0x0000005604807947 */ /* 0x002ff0000b800000 */
[----:B------:R-:W0:Y:S02]  /*1e080*/  S2R R4, SR_TID.X ;  /* 0x0000000000047919 */ /* 0x000e240000002100 */
[----:B0-----:R-:W-:-:S04]  /*1e090*/  SHF.R.U32.HI R4, RZ, 0x5, R4 ;  /* 0x00000005ff047819 */ /* 0x001fc80000011604 */
[----:B------:R-:W-:-:S05]  /*1e0a0*/  LOP3.LUT R4, R4, 0x3, RZ, 0xc0, !PT ;  /* 0x0000000304047812 */ /* 0x000fca00078ec0ff */
[----:B------:R0:W1:Y:S02]  /*1e0b0*/  SHFL.IDX PT, R14, R4, RZ, 0x1f ;  /* 0x00001fff040e7589 */ /* 0x00006400000e0000 */
.L_x_829:
[----:B0-----:R-:W2:Y:S01]  /*1e0c0*/  LDL.LU R4, [R1+0x10] ;  /* 0x0000100001047983 */ /* 0x001ea20000300800 */
[----:B------:R-:W-:Y:S02]  /*1e0d0*/  PLOP3.LUT P1, PT, PT, PT, PT, 0x8, 0x0 ;  /* 0x000000000000781c */ /* 0x000fe40003f2e170 */
[----:B-1----:R-:W-:Y:S01]  /*1e0e0*/  ISETP.NE.AND P0, PT, R14, RZ, PT ;  /* 0x000000ff0e00720c */ /* 0x002fe20003f05270 */
[----:B------:R0:W-:Y:S01]  /*1e0f0*/  STL [R1+0x8], R0 ;  /* 0x0000080001007387 */ /* 0x0001e20000100800 */
[----:B--2---:R-:W-:-:S09]  /*1e100*/  LOP3.LUT R4, R4, 0xfffffffb, RZ, 0xc0, !PT ;  /* 0xfffffffb04047812 */ /* 0x004fd200078ec0ff */
[----:B------:R-:W-:-:S05]  /*1e110*/  @P1 LOP3.LUT R4, R4, 0x4, RZ, 0xfc, !PT ;  /* 0x0000000404041812 */ /* 0x000fca00078efcff */
[----:B------:R0:W-:Y:S01]  /*1e120*/  STL [R1+0x10], R4 ;  /* 0x0000100401007387 */ /* 0x0001e20000100800 */
[----:B------:R-:W-:Y:S05]  /*1e130*/  @P0 BRA `(.L_x_697) ;  /* 0x0000000400300947 */ /* 0x000fea0003800000 */
[----:B------:R-:W-:-:S03]  /*1e140*/  UMOV UR4, 0xffffffff ;  /* 0xffffffff00047882 */ /* 0x000fc60000000000 */
[----:B------:R-:W-:Y:S05]  /*1e150*/  BRA.DIV UR4, `(.L_x_698) ;  /* 0x00000056047c7947 */ /* 0x000fea000b800000 */
[----:B------:R-:W-:-:S13]  /*1e160*/  ELECT P6, URZ, PT ;  /* 0x00000000003f782f */ /* 0x000fda00038c0000 */
.L_x_832:
[----:B------:R-:W-:Y:S05]  /*1e170*/  @!P6 BRA `(.L_x_697) ;  /* 0x000000040020e947 */ /* 0x000fea0003800000 */
[----:B------:R-:W-:-:S04]  /*1e180*/  ISETP.NE.U32.AND P0, PT, R2, RZ, PT ;  /* 0x000000ff0200720c */ /* 0x000fc80003f05070 */
[----:B------:R-:W-:-:S13]  /*1e190*/  ISETP.NE.AND.EX P0, PT, R3, RZ, PT, P0 ;  /* 0x000000ff0300720c */ /* 0x000fda0003f05300 */
[----:B------:R-:W-:Y:S05]  /*1e1a0*/  @!P0 BRA `(.L_x_699) ;  /* 0x0000000000508947 */ /* 0x000fea0003800000 */
[----:B------:R-:W1:Y:S01]  /*1e1b0*/  LDC R6, c[0x0][0x43c] ;  /* 0x00010f00ff067b82 */ /* 0x000e620000000800 */
[----:B------:R-:W-:Y:S01]  /*1e1c0*/  IMAD.MOV.U32 R9, RZ, RZ, R0 ;  /* 0x000000ffff097224 */ /* 0x000fe200078e0000 */
[----:B------:R-:W-:-:S03]  /*1e1d0*/  ULDC.64 UR4, c[0x0][0x428] ;  /* 0x00010a0000047ab9 */ /* 0x000fc60000000a00 */
[----:B0-----:R-:W-:Y:S01]  /*1e1e0*/  IMAD.MOV.U32 R0, RZ, RZ, R9 ;  /* 0x000000ffff007224 */ /* 0x001fe200078e0009 */
[----:B-1----:R-:W-:-:S13]  /*1e1f0*/  ISETP.NE.AND P0, PT, R6, 0x1, PT ;  /* 0x000000010600780c */ /* 0x002fda0003f05270 */
[----:B------:R-:W0:Y:S02]  /*1e200*/  @P0 LDC.64 R4, c[0x0][0x440] ;  /* 0x00011000ff040b82 */ /* 0x000e240000000a00 */
[----:B0-----:R-:W-:-:S05]  /*1e210*/  @P0 IMAD.HI.U32 R4, R9, R4, RZ ;  /* 0x0000000409040227 */ /* 0x001fca00078e00ff */
        /* <DEDUP_REMOVED lines=13> */
.L_x_699:
[----:B-1----:R-:W2:Y:S01]  /*1e2f0*/  LDL R2, [R1+0x1c] ;  /* 0x00001c0001027983 */ /* 0x002ea20000100800 */
[----:B0-----:R-:W-:Y:S01]  /*1e300*/  IMAD R0, R19, 0x8, R18 ;  /* 0x0000000813007824 */ /* 0x001fe200078e0212 */
[----:B--2---:R-:W-:-:S04]  /*1e310*/  SHF.L.U32 R2, R2, 0x1f, RZ ;  /* 0x0000001f02027819 */ /* 0x004fc800000006ff */
[----:B------:R-:W0:Y:S02]  /*1e320*/  SYNCS.PHASECHK.TRANS64.TRYWAIT P0, [R0+URZ+0x34840], R2 ;  /* 0x03484002000075a7 */ /* 0x000e24000800017f */
[----:B0-----:R-:W-:Y:S05]  /*1e330*/  @!P0 BRA `(.L_x_700) ;  /* 0x0000005400248947 */ /* 0x001fea0003800000 */
.L_x_833:
[----:B------:R1:W5:Y:S01]  /*1e340*/  LDL R3, [R1+0x10] ;  /* 0x0000100001037983 */ /* 0x0003620000100800 */
[----:B------:R-:W2:Y:S02]  /*1e350*/  S2R R4, SR_TID.X ;  /* 0x0000000000047919 */ /* 0x000ea40000002100 */
[----:B--2---:R-:W-:-:S04]  /*1e360*/  LOP3.LUT R4, R4, 0x7f, RZ, 0xc0, !PT ;  /* 0x0000007f04047812 */ /* 0x004fc800078ec0ff */
[----:B------:R-:W-:-:S13]  /*1e370*/  ISETP.NE.AND P0, PT, R4, RZ, PT ;  /* 0x000000ff0400720c */ /* 0x000fda0003f05270 */
[----:B-1----:R-:W-:Y:S05]  /*1e380*/  @P0 BRA `(.L_x_701) ;  /* 0x0000000000140947 */ /* 0x002fea0003800000 */
[----:B-----5:R-:W-:Y:S01]  /*1e390*/  LOP3.LUT P1, RZ, R3, 0x1, RZ, 0xc0, !PT ;  /* 0x0000000103ff7812 */ /* 0x020fe2000782c0ff */
[----:B0-----:R-:W-:-:S04]  /*1e3a0*/  IMAD.MOV.U32 R2, RZ, RZ, 0xc000 ;  /* 0x0000c000ff027424 */ /* 0x001fc800078e00ff */
[----:B------:R1:W-:Y:S08]  /*1e3b0*/  SYNCS.ARRIVE.TRANS64 RZ, [R0+URZ+0x34830], R2 ;  /* 0x0348300200ff79a7 */ /* 0x0003f0000800003f */
[----:B------:R-:W-:Y:S05]  /*1e3c0*/  @!P1 BRA `(.L_x_701) ;  /* 0x0000000000049947 */ /* 0x000fea0003800000 */
[----:B------:R-:W-:Y:S01]  /*1e3d0*/  BPT.TRAP 0x1 ;  /* 0x000000040000795c */ /* 0x000fe20000300000 */
.L_x_701:
[----:B------:R-:W2:Y:S04]  /*1e3e0*/  LDL R4, [R1+0x8] ;  /* 0x0000080001047983 */ /* 0x000ea80000100800 */
[----:B01----:R-:W3:Y:S01]  /*1e3f0*/  LDL R2, [R1+0x20] ;  /* 0x0000200001027983 */ /* 0x003ee20000100800 */
        /* <DEDUP_REMOVED lines=10> */
[----:B------:R-:W-:Y:S01]  /*1e4a0*/  UMOV UR17, 0x40 ;  /* 0x0000004000117882 */ /* 0x000fe20000000000 */
[----:B------:R-:W-:-:S02]  /*1e4b0*/  LOP3.LUT R3, R3, 0xfffffffb, RZ, 0xc0, !PT ;  /* 0xfffffffb03037812 */ /* 0x000fc400078ec0ff */
[----:B------:R-:W-:-:S07]  /*1e4c0*/  UIADD3 UR9, UR9, 0x34830, URZ ;  /* 0x0003483009097890 */ /* 0x000fce000fffe03f */
[----:B------:R-:W-:Y:S02]  /*1e4d0*/  UIADD3 UR14, UR8, 0x1c400, URZ ;  /* 0x0001c400080e7890 */ /* 0x000fe4000fffe03f */
[----:B------:R-:W-:Y:S01]  /*1e4e0*/  UIADD3 UR15, UR8, 0x20400, URZ ;  /* 0x00020400080f7890 */ /* 0x000fe2000fffe03f */
[----:B------:R-:W-:Y:S01]  /*1e4f0*/  @P0 LOP3.LUT R3, R3, 0x4, RZ, 0xfc, !PT ;  /* 0x0000000403030812 */ /* 0x000fe200078efcff */
[----:B------:R-:W-:-:S03]  /*1e500*/  UIADD3 UR16, UR8, 0x24400, URZ ;  /* 0x0002440008107890 */ /* 0x000fc6000fffe03f */
[----:B------:R-:W-:Y:S01]  /*1e510*/  UMOV UR8, UR14 ;  /* 0x0000000e00087c82 */ /* 0x000fe20008000000 */
[----:B------:R-:W-:Y:S01]  /*1e520*/  UMOV UR14, 0x80 ;  /* 0x00000080000e7882 */ /* 0x000fe20000000000 */
[----:B------:R1:W-:Y:S01]  /*1e530*/  STL [R1+0x10], R3 ;  /* 0x0000100301007387 */ /* 0x0003e20000100800 */
[----:B--2---:R-:W-:Y:S02]  /*1e540*/  R2UR UR11, R4 ;  /* 0x00000000040b72ca */ /* 0x004fe400000e0000 */
[----:B---3--:R-:W-:-:S13]  /*1e550*/  R2UR UR5, R2 ;  /* 0x00000000020572ca */ /* 0x008fda00000e0000 */
[----:B------:R-:W-:Y:S02]  /*1e560*/  ULEA UR11, UR11, UR5, 0x7 ;  /* 0x000000050b0b7291 */ /* 0x000fe4000f8e383f */
[----:B------:R-:W-:-:S09]  /*1e570*/  UIADD3.X UR5, URZ, UR37, URZ, UP0, !UPT ;  /* 0x000000253f057290 */ /* 0x000fd200087fe43f */
[----:B------:R0:W-:Y:S02]  /*1e580*/  UTMALDG.4D [UR8], [UR4], desc[UR6] ;  /* 0x00000608040075b4 */ /* 0x0001e40008019000 */
[----:B0-----:R-:W-:Y:S01]  /*1e590*/  UMOV UR8, UR15 ;  /* 0x0000000f00087c82 */ /* 0x001fe20008000000 */
[----:B------:R-:W-:Y:S02]  /*1e5a0*/  UMOV UR10, UR17 ;  /* 0x00000011000a7c82 */ /* 0x000fe40008000000 */
[----:B------:R0:W-:Y:S02]  /*1e5b0*/  UTMALDG.4D [UR8], [UR4], desc[UR6] ;  /* 0x00000608040075b4 */ /* 0x0001e40008019000 */
[----:B0-----:R-:W-:Y:S01]  /*1e5c0*/  UMOV UR8, UR16 ;  /* 0x0000001000087c82 */ /* 0x001fe20008000000 */
[----:B------:R-:W-:Y:S02]  /*1e5d0*/  UMOV UR10, UR14 ;  /* 0x0000000e000a7c82 */ /* 0x000fe40008000000 */
[----:B------:R1:W-:Y:S02]  /*1e5e0*/  UTMALDG.4D [UR8], [UR4], desc[UR6] ;  /* 0x00000608040075b4 */ /* 0x0003e40008019000 */
[----:B-1----:R-:W-:Y:S01]  /*1e5f0*/  NOP ;  /* 0x0000000000007918 */ /* 0x002fe20000000000 */
.L_x_697:
[----:B------:R-:W2:Y:S04]  /*1e600*/  LDL.LU R3, [R1+0x4c] ;  /* 0x00004c0001037983 */ /* 0x000ea80000300800 */
[----:B------:R-:W3:Y:S04]  /*1e610*/  LDL.LU R5, [R1+0x38] ;  /* 0x0000380001057983 */ /* 0x000ee80000300800 */
[----:B0-----:R-:W4:Y:S01]  /*1e620*/  LDL.LU R4, [R1+0x58] ;  /* 0x0000580001047983 */ /* 0x001f220000300800 */
[----:B------:R-:W-:Y:S05]  /*1e630*/  WARPSYNC.ALL ;  /* 0x0000000000007948 */ /* 0x000fea0003800000 */
[----:B------:R-:W-:Y:S01]  /*1e640*/  ULDC.64 UR6, c[0x0][0xa00] ;  /* 0x0002800000067ab9 */ /* 0x000fe20000000a00 */
[----:B------:R-:W-:Y:S01]  /*1e650*/  ULDC.64 UR4, c[0x0][0x298] ;  /* 0x0000a60000047ab9 */ /* 0x000fe20000000a00 */
[----:B------:R-:W-:Y:S01]  /*1e660*/  BAR.SYNC.DEFER_BLOCKING 0x8, 0x180 ;  /* 0x0206000000007b1d */ /* 0x000fe20000010000 */
[----:B------:R-:W-:Y:S01]  /*1e670*/  ISETP.NE.U32.AND P0, PT, RZ, UR6, PT ;  /* 0x00000006ff007c0c */ /* 0x000fe2000bf05070 */
[----:B------:R-:W-:-:S03]  /*1e680*/  VIADD R2, R18, 0x10400 ;  /* 0x0001040012027836 */ /* 0x000fc60000000000 */
[----:B------:R-:W-:Y:S01]  /*1e690*/  ISETP.NE.AND.EX P0, PT, RZ, UR7, PT, P0 ;  /* 0x00000007ff007c0c */ /* 0x000fe2000bf05300 */
[----:B------:R-:W-:Y:S01]  /*1e6a0*/  BSSY B6, `(.L_x_702) ;  /* 0x000001e000067945 */ /* 0x000fe20003800000 */
[----:B------:R-:W-:Y:S02]  /*1e6b0*/  LOP3.LUT P1, RZ, R2, 0x3ff, RZ, 0xc0, !PT ;  /* 0x000003ff02ff7812 */ /* 0x000fe4000782c0ff */
[----:B--2---:R-:W-:Y:S02]  /*1e6c0*/  SHF.R.S32.HI R0, RZ, 0x1f, R3 ;  /* 0x0000001fff007819 */ /* 0x004fe40000011403 */
[----:B---3--:R-:W-:-:S03]  /*1e6d0*/  SEL R5, R5, RZ, !P0 ;  /* 0x000000ff05057207 */ /* 0x008fc60004000000 */
[----:B------:R-:W-:Y:S01]  /*1e6e0*/  IMAD R0, R0, UR4, RZ ;  /* 0x0000000400007c24 */ /* 0x000fe2000f8e02ff */
[----:B----4-:R-:W-:-:S03]  /*1e6f0*/  SEL R4, R4, RZ, !P0 ;  /* 0x000000ff04047207 */ /* 0x010fc60004000000 */
[C---:B------:R-:W-:Y:S02]  /*1e700*/  IMAD R0, R3.reuse, UR5, R0 ;  /* 0x0000000503007c24 */ /* 0x040fe4000f8e0200 */
[----:B------:R-:W-:-:S04]  /*1e710*/  IMAD.WIDE.U32 R2, R3, UR4, RZ ;  /* 0x0000000403027c25 */ /* 0x000fc8000f8e00ff */
[----:B------:R-:W-:Y:S01]  /*1e720*/  IMAD.IADD R0, R3, 0x1, R0 ;  /* 0x0000000103007824 */ /* 0x000fe200078e0200 */
[----:B------:R0:W-:Y:S04]  /*1e730*/  STL.64 [R1+0x50], R2 ;  /* 0x0000500201007387 */ /* 0x0001e80000100a00 */
[----:B------:R0:W-:Y:S04]  /*1e740*/  STL [R1+0x38], R5 ;  /* 0x0000380501007387 */ /* 0x0001e80000100800 */
[----:B------:R0:W-:Y:S04]  /*1e750*/  STL [R1+0x4c], R4 ;  /* 0x00004c0401007387 */ /* 0x0001e80000100800 */
[----:B------:R0:W-:Y:S01]  /*1e760*/  STL [R1+0x3c], R0 ;  /* 0x00003c0001007387 */ /* 0x0001e20000100800 */
[----:B------:R-:W-:Y:S05]  /*1e770*/  @!P1 BRA `(.L_x_703) ;  /* 0x0000000000409947 */ /* 0x000fea0003800000 */
[----:B0-----:R-:W-:Y:S01]  /*1e780*/  MOV R2, 0x0 ;  /* 0x0000000000027802 */ /* 0x001fe20000000f00 */
[----:B------:R-:W-:Y:S01]  /*1e790*/  ULDC.64 UR4, c[0x4][0x118] ;  /* 0x0100460000047ab9 */ /* 0x000fe20000000a00 */
[----:B------:R-:W-:Y:S01]  /*1e7a0*/  ULDC.64 UR6, c[0x4][0x120] ;  /* 0x0100480000067ab9 */ /* 0x000fe20000000a00 */
[----:B------:R-:W-:Y:S01]  /*1e7b0*/  ULDC.64 UR8, c[0x4][0x88] ;  /* 0x0100220000087ab9 */ /* 0x000fe20000000a00 */
[----:B------:R-:W-:Y:S02]  /*1e7c0*/  IMAD.U32 R4, RZ, RZ, UR4 ;  /* 0x00000004ff047e24 */ /* 0x000fe4000f8e00ff */
[----:B------:R-:W0:Y:S01]  /*1e7d0*/  LDC.64 R2, c[0x4][R2] ;  /* 0x0100000002027b82 */ /* 0x000e220000000a00 */
        /* <DEDUP_REMOVED lines=10> */
.L_x_703:
[----:B------:R-:W-:Y:S05]  /*1e880*/  BSYNC B6 ;  /* 0x0000000000067941 */ /* 0x000fea0003800000 */
.L_x_702:
[----:B0-----:R-:W2:Y:S01]  /*1e890*/  LDL.LU R0, [R1+0x4c] ;  /* 0x00004c0001007983 */ /* 0x001ea20000300800 */
[----:B------:R-:W-:Y:S01]  /*1e8a0*/  ULDC.64 UR4, c[0x0][0x2d8] ;  /* 0x0000b60000047ab9 */ /* 0x000fe20000000a00 */
[----:B------:R-:W0:Y:S02]  /*1e8b0*/  LDC R8, c[0x0][0x448] ;  /* 0x00011200ff087b82 */ /* 0x000e240000000800 */
[----:B------:R-:W3:Y:S04]  /*1e8c0*/  LDL.LU R5, [R1+0x3c] ;  /* 0x00003c0001057983 */ /* 0x000ee80000300800 */
[----:B------:R-:W3:Y:S04]  /*1e8d0*/  LDL.LU.64 R2, [R1+0x50] ;  /* 0x0000500001027983 */ /* 0x000ee80000300a00 */
[----:B------:R-:W4:Y:S01]  /*1e8e0*/  LDL.LU R4, [R1+0x38] ;  /* 0x0000380001047983 */ /* 0x000f220000300800 */
[----:B0-----:R-:W-:-:S13]  /*1e8f0*/  ISETP.NE.AND P0, PT, R8, 0x1, PT ;  /* 0x000000010800780c */ /* 0x001fda0003f05270 */
[----:B------:R-:W0:Y:S01]  /*1e900*/  @P0 LDC R7, c[0x0][0x450] ;  /* 0x00011400ff070b82 */ /* 0x000e220000000800 */
[----:B---3--:R-:W-:Y:S02]  /*1e910*/  IMAD.MOV.U32 R3, RZ, RZ, R5 ;  /* 0x000000ffff037224 */ /* 0x008fe400078e0005 */
[----:B------:R-:W3:Y:S01]  /*1e920*/  LDL.LU R5, [R1+0x4] ;  /* 0x0000040001057983 */ /* 0x000ee20000300800 */
[C---:B------:R-:W-:Y:S01]  /*1e930*/  IMAD.WIDE.U32 R2, R16.reuse, UR4, R2 ;  /* 0x0000000410027c25 */ /* 0x040fe2000f8e0002 */
[----:B------:R-:W1:Y:S03]  /*1e940*/  S2R R10, SR_TID.X ;  /* 0x00000000000a7919 */ /* 0x000e660000002100 */
[----:B------:R-:W-:Y:S01]  /*1e950*/  IMAD R3, R16, UR5, R3 ;  /* 0x0000000510037c24 */ /* 0x000fe2000f8e0203 */
[----:B------:R-:W-:Y:S01]  /*1e960*/  ULDC.64 UR4, c[0x0][0x2e0] ;  /* 0x0000b80000047ab9 */ /* 0x000fe20000000a00 */
[----:B------:R-:W5:Y:S01]  /*1e970*/  S2R R9, SR_TID.X ;  /* 0x0000000000097919 */ /* 0x000f620000002100 */
[----:B--2---:R-:W-:-:S02]  /*1e980*/  IMAD R0, R0, UR4, RZ ;  /* 0x0000000400007c24 */ /* 0x004fc4000f8e02ff */
[----:B----4-:R-:W-:-:S04]  /*1e990*/  IMAD.WIDE.U32 R2, R4, UR4, R2 ;  /* 0x0000000404027c25 */ /* 0x010fc8000f8e0002 */
[----:B------:R-:W-:Y:S01]  /*1e9a0*/  IMAD R0, R4, UR5, R0 ;  /* 0x0000000504007c24 */ /* 0x000fe2000f8e0200 */
[----:B------:R-:W-:Y:S01]  /*1e9b0*/  ULDC.64 UR4, c[0x0][0x2d0] ;  /* 0x0000b40000047ab9 */ /* 0x000fe20000000a00 */
[----:B------:R-:W2:Y:S02]  /*1e9c0*/  S2R R4, SR_TID.X ;  /* 0x0000000000047919 */ /* 0x000ea40000002100 */
[----:B------:R-:W-:Y:S02]  /*1e9d0*/  IMAD.IADD R3, R3, 0x1, R0 ;  /* 0x0000000103037824 */ /* 0x000fe400078e0200 */
[----:B-1----:R-:W-:Y:S02]  /*1e9e0*/  IMAD.SHL.U32 R10, R10, 0x8, RZ ;  /* 0x000000080a0a7824 */ /* 0x002fe400078e00ff */
[----:B-----5:R-:W-:-:S03]  /*1e9f0*/  IMAD.SHL.U32 R9, R9, 0x8, RZ ;  /* 0x0000000809097824 */ /* 0x020fc600078e00ff */
[----:B------:R-:W-:-:S04]  /*1ea00*/  LOP3.LUT R10, R10, 0x38, RZ, 0xc0, !PT ;  /* 0x000000380a0a7812 */ /* 0x000fc800078ec0ff */
[----:B------:R-:W-:Y:S02]  /*1ea10*/  LOP3.LUT R11, R10, 0x40, RZ, 0xfc, !PT ;  /* 0x000000400a0b7812 */ /* 0x000fe400078efcff */
[----:B------:R-:W-:Y:S02]  /*1ea20*/  LOP3.LUT R9, R9, 0x38, RZ, 0xc0, !PT ;  /* 0x0000003809097812 */ /* 0x000fe400078ec0ff */
[----:B--2---:R-:W-:Y:S02]  /*1ea30*/  LOP3.LUT R4, R4, 0x7f, RZ, 0xc0, !PT ;  /* 0x0000007f04047812 */ /* 0x004fe400078ec0ff */
[----:B------:R-:W-:Y:S02]  /*1ea40*/  LOP3.LUT R10, R10, 0x80, RZ, 0xfc, !PT ;  /* 0x000000800a0a7812 */ /* 0x000fe400078efcff */
[----:B------:R-:W-:Y:S02]  /*1ea50*/  SHF.R.U32.HI R6, RZ, 0x3, R4 ;  /* 0x00000003ff067819 */ /* 0x000fe40000011604 */
[----:B------:R-:W1:Y:S02]  /*1ea60*/  S2R R4, SR_TID.X ;  /* 0x0000000000047919 */ /* 0x000e640000002100 */
[----:B-1----:R-:W-:-:S05]  /*1ea70*/  IMAD.SHL.U32 R4, R4, 0x10, RZ ;  /* 0x0000001004047824 */ /* 0x002fca00078e00ff */
[----:B------:R-:W-:Y:S02]  /*1ea80*/  LOP3.LUT R4, R6, 0x70, R4, 0xf8, !PT ;  /* 0x0000007006047812 */ /* 0x000fe400078ef804 */
[----:B------:R-:W1:Y:S01]  /*1ea90*/  @P0 LDC R6, c[0x0][0x44c] ;  /* 0x00011300ff060b82 */ /* 0x000e620000000800 */
[----:B---3--:R-:W-:-:S05]  /*1eaa0*/  IMAD.SHL.U32 R5, R5, 0x80, RZ ;  /* 0x0000008005057824 */ /* 0x008fca00078e00ff */
[----:B------:R-:W-:-:S05]  /*1eab0*/  LOP3.LUT R4, R4, R5, RZ, 0xfc, !PT ;  /* 0x0000000504047212 */ /* 0x000fca00078efcff */
[----:B-1----:R-:W-:-:S04]  /*1eac0*/  @P0 IMAD.HI.U32 R6, R4, R6, RZ ;  /* 0x0000000604060227 */ /* 0x002fc800078e00ff */
[----:B------:R-:W-:Y:S01]  /*1ead0*/  IMAD.MOV.U32 R0, RZ, RZ, R4 ;  /* 0x000000ffff007224 */ /* 0x000fe200078e0004 */
[----:B0-----:R-:W-:-:S05]  /*1eae0*/  @P0 SHF.R.U32.HI R0, RZ, R7, R6 ;  /* 0x00000007ff000219 */ /* 0x001fca0000011606 */
[----:B------:R-:W-:Y:S02]  /*1eaf0*/  IMAD.MOV R6, RZ, RZ, -R0 ;  /* 0x000000ffff067224 */ /* 0x000fe400078e0a00 */
[----:B------:R-:W-:-:S04]  /*1eb00*/  IMAD.WIDE.U32 R2, R0, UR4, R2 ;  /* 0x0000000400027c25 */ /* 0x000fc8000f8e0002 */
[----:B------:R-:W-:Y:S01]  /*1eb10*/  IMAD R4, R8, R6, R4 ;  /* 0x0000000608047224 */ /* 0x000fe200078e0204 */
[----:B------:R-:W-:-:S05]  /*1eb20*/  SHF.R.S32.HI R6, RZ, 0x1f, R0 ;  /* 0x0000001fff067819 */ /* 0x000fca0000011400 */
[----:B------:R-:W-:-:S04]  /*1eb30*/  IMAD R6, R6, UR4, RZ ;  /* 0x0000000406067c24 */ /* 0x000fc8000f8e02ff */
[----:B------:R-:W-:Y:S01]  /*1eb40*/  IMAD R0, R0, UR5, R6 ;  /* 0x0000000500007c24 */ /* 0x000fe2000f8e0206 */
[----:B------:R-:W-:-:S03]  /*1eb50*/  ULDC.64 UR4, c[0x0][0x2c8] ;  /* 0x0000b20000047ab9 */ /* 0x000fc60000000a00 */
[----:B------:R-:W-:Y:S01]  /*1eb60*/  IMAD.IADD R3, R3, 0x1, R0 ;  /* 0x0000000103037824 */ /* 0x000fe200078e0200 */
[----:B------:R-:W-:Y:S01]  /*1eb70*/  SHF.R.S32.HI R0, RZ, 0x1f, R4 ;  /* 0x0000001fff007819 */ /* 0x000fe20000011404 */
[----:B------:R-:W-:-:S04]  /*1eb80*/  IMAD.WIDE.U32 R2, R4, UR4, R2 ;  /* 0x0000000404027c25 */ /* 0x000fc8000f8e0002 */
[----:B------:R-:W-:-:S04]  /*1eb90*/  IMAD R0, R0, UR4, RZ ;  /* 0x0000000400007c24 */ /* 0x000fc8000f8e02ff */
[----:B------:R-:W-:Y:S01]  /*1eba0*/  IMAD R4, R4, UR5, R0 ;  /* 0x0000000504047c24 */ /* 0x000fe2000f8e0200 */
[----:B------:R-:W-:-:S03]  /*1ebb0*/  ULDC.64 UR4, c[0x0][0x280] ;  /* 0x0000a00000047ab9 */ /* 0x000fc60000000a00 */
[----:B------:R-:W-:Y:S01]  /*1ebc0*/  IMAD.IADD R3, R3, 0x1, R4 ;  /* 0x0000000103037824 */ /* 0x000fe200078e0204 */
[C---:B------:R-:W-:Y:S01]  /*1ebd0*/  LEA R4, P0, R2.reuse, UR4, 0x1 ;  /* 0x0000000402047c11 */ /* 0x040fe2000f8008ff */
[----:B------:R-:W-:Y:S02]  /*1ebe0*/  ULDC UR4, c[0x0][0x2b8] ;  /* 0x0000ae0000047ab9 */ /* 0x000fe40000000800 */
[----:B------:R-:W-:Y:S02]  /*1ebf0*/  ISETP.GE.AND P3, PT, R9, UR4, PT ;  /* 0x0000000409007c0c */ /* 0x000fe4000bf66270 */
[----:B------:R-:W-:Y:S01]  /*1ec00*/  LEA.HI.X R3, R2, UR5, R3, 0x1, P0 ;  /* 0x0000000502037c11 */ /* 0x000fe200080f0c03 */
[----:B------:R-:W-:Y:S01]  /*1ec10*/  UMOV UR5, 0xffffffff ;  /* 0xffffffff00057882 */ /* 0x000fe20000000000 */
[----:B------:R-:W-:Y:S02]  /*1ec20*/  ISETP.GE.AND P0, PT, R11, UR4, PT ;  /* 0x000000040b007c0c */ /* 0x000fe4000bf06270 */
[----:B------:R-:W-:Y:S01]  /*1ec30*/  ISETP.GE.AND P1, PT, R10, UR4, PT ;  /* 0x000000040a007c0c */ /* 0x000fe2000bf26270 */
[----:B------:R-:W-:-:S12]  /*1ec40*/  BRA.DIV UR5, `(.L_x_704) ;  /* 0x0000004a05f47947 */ /* 0x000fd8000b800000 */
[----:B------:R-:W2:Y:S04]  /*1ec50*/  LDL.LU R6, [R1+0x5c] ;  /* 0x00005c0001067983 */ /* 0x000ea80000300800 */
[----:B------:R-:W3:Y:S01]  /*1ec60*/  LDL R10, [R1+0x30] ;  /* 0x00003000010a7983 */ /* 0x000ee20000100800 */
[----:B------:R-:W0:Y:S02]  /*1ec70*/  S2R R7, SR_TID.X ;  /* 0x0000000000077919 */ /* 0x000e240000002100 */
[----:B0-----:R-:W-:-:S04]  /*1ec80*/  LOP3.LUT R7, R7, 0x7f, RZ, 0xc0, !PT ;  /* 0x0000007f07077812 */ /* 0x001fc800078ec0ff */
[----:B------:R-:W-:Y:S02]  /*1ec90*/  SHF.R.U32.HI R11, RZ, 0x3, R7 ;  /* 0x00000003ff0b7819 */ /* 0x000fe40000011607 */
[----:B------:R-:W0:Y:S03]  /*1eca0*/  SHFL.IDX PT, R7, R4, RZ, 0x181f ;  /* 0x00181fff04077589 */ /* 0x000e2600000e0000 */
[----:B------:R-:W-:-:S04]  /*1ecb0*/  IMAD.IADD R0, R11, 0x1, R5 ;  /* 0x000000010b007824 */ /* 0x000fc800078e0205 */
[----:B------:R-:W-:Y:S02]  /*1ecc0*/  VIADD R5, R0, 0x10 ;  /* 0x0000001000057836 */ /* 0x000fe40000000000 */
[----:B--2---:R-:W-:Y:S02]  /*1ecd0*/  IMAD R2, R6, R8, RZ ;  /* 0x0000000806027224 */ /* 0x004fe400078e02ff */
[----:B------:R-:W1:Y:S03]  /*1ece0*/  SHFL.IDX PT, R6, R3, RZ, 0x181f ;  /* 0x00181fff03067589 */ /* 0x000e6600000e0000 */
[----:B------:R-:W-:-:S13]  /*1ecf0*/  ISETP.GE.AND P2, PT, R0, R2, PT ;  /* 0x000000020000720c */ /* 0x000fda0003f46270 */
[----:B0-----:R-:W-:-:S05]  /*1ed00*/  @!P2 LEA R7, P4, R9, R7, 0x1 ;  /* 0x000000070907a211 */ /* 0x001fca00078808ff */
[----:B-1----:R-:W-:-:S05]  /*1ed10*/  @!P2 IMAD.X R6, RZ, RZ, R6, P4 ;  /* 0x000000ffff06a224 */ /* 0x002fca00020e0606 */
[----:B------:R-:W-:-:S04]  /*1ed20*/  @!P2 LOP3.LUT R7, R7, R6, RZ, 0x3c, !PT ;  /* 0x000000060707a212 */ /* 0x000fc800078e3cff */
[----:B------:R-:W-:-:S04]  /*1ed30*/  @!P2 LOP3.LUT R6, R7, R6, RZ, 0x3c, !PT ;  /* 0x000000060706a212 */ /* 0x000fc800078e3cff */
[----:B------:R-:W-:-:S05]  /*1ed40*/  @!P2 LOP3.LUT R7, R7, R6, RZ, 0x3c, !PT ;  /* 0x000000060707a212 */ /* 0x000fca00078e3cff */
[----:B------:R-:W-:Y:S01]  /*1ed50*/  @!PT LDS RZ, [RZ] ;  /* 0x00000000fffff984 */ /* 0x000fe20000000800 */
[----:B---3--:R-:W-:Y:S04]  /*1ed60*/  @!P2 LDGSTS.E.BYPASS.LTC128B.128 [R10+0x10400], desc[UR58][R6.64], !P3 ;  /* 0x10400000060aafae */ /* 0x008fe8000d901d7a */
        /* <DEDUP_REMOVED lines=64> */
[----:B------:R1:W2:Y:S04]  /*1f170*/  SHFL.IDX PT, R5, R3, 0x7, 0x181f ;  /* 0x00f81f0003057f89 */ /* 0x0002a800000e0000 */
[----:B------:R1:W-:Y:S04]  /*1f180*/  @!P2 LDGSTS.E.BYPASS.LTC128B.128 [R10+0x13400], desc[UR58][R6.64], !P3 ;  /* 0x13400000060aafae */ /* 0x0003e8000d901d7a */
[----:B------:R1:W-:Y:S04]  /*1f190*/  @!P2 LDGSTS.E.BYPASS.LTC128B.128 [R10+0x17400], desc[UR58][R6.64+0x80], !P0 ;  /* 0x17400080060aafae */ /* 0x0003e8000c101d7a */
[----:B------:R1:W-:Y:S04]  /*1f1a0*/  @!P2 LDGSTS.E.BYPASS.LTC128B.128 [R10+0x1b400], desc[UR58][R6.64+0x100], !P1 ;  /* 0x1b400100060aafae */ /* 0x0003e8000c901d7a */
[----:B------:R1:W3:Y:S02]  /*1f1b0*/  SHFL.IDX PT, R3, R4, 0x7, 0x181f ;  /* 0x00f81f0004037f89 */ /* 0x0002e400000e0000 */
.L_x_850:
[----:B------:R-:W-:Y:S01]  /*1f1c0*/  VIADD R0, R0, 0x70 ;  /* 0x0000007000007836 */ /* 0x000fe20000000000 */
[----:B------:R-:W-:Y:S04]  /*1f1d0*/  BSSY B0, `(.L_x_705) ;  /* 0x000000c000007945 */ /* 0x000fe80003800000 */
[----:B------:R-:W-:-:S13]  /*1f1e0*/  ISETP.GE.AND P2, PT, R0, R2, PT ;  /* 0x000000020000720c */ /* 0x000fda0003f46270 */
[----:B------:R-:W-:Y:S05]  /*1f1f0*/  @P2 BRA `(.L_x_706) ;  /* 0x0000000000242947 */ /* 0x000fea0003800000 */
[----:B-1----:R-:W4:Y:S01]  /*1f200*/  LDL R4, [R1+0x30] ;  /* 0x0000300001047983 */ /* 0x002f220000100800 */
[----:B---3--:R-:W-:-:S05]  /*1f210*/  LEA R2, P2, R9, R3, 0x1 ;  /* 0x0000000309027211 */ /* 0x008fca00078408ff */
[----:B--2---:R-:W-:-:S05]  /*1f220*/  IMAD.X R3, RZ, RZ, R5, P2 ;  /* 0x000000ffff037224 */ /* 0x004fca00010e0605 */
[----:B------:R-:W-:Y:S01]  /*1f230*/  @!PT LDS RZ, [RZ] ;  /* 0x00000000fffff984 */ /* 0x000fe20000000800 */
[----:B------:R-:W-:Y:S01]  /*1f240*/  @!PT LDS RZ, [RZ] ;  /* 0x00000000fffff984 */ /* 0x000fe20000000800 */
[----:B------:R-:W-:Y:S01]  /*1f250*/  @!PT LDS RZ, [RZ] ;  /* 0x00000000fffff984 */ /* 0x000fe20000000800 */
[----:B----4-:R4:W-:Y:S04]  /*1f260*/  LDGSTS.E.BYPASS.LTC128B.128 [R4+0x13c00], desc[UR58][R2.64], !P3 ;  /* 0x13c0000002047fae */ /* 0x0109e8000d901d7a */
[----:B------:R4:W-:Y:S04]  /*1f270*/  LDGSTS.E.BYPASS.LTC128B.128 [R4+0x17c00], desc[UR58][R2.64+0x80], !P0 ;  /* 0x17c0008002047fae */ /* 0x0009e8000c101d7a */
[----:B------:R4:W-:Y:S02]  /*1f280*/  LDGSTS.E.BYPASS.LTC128B.128 [R4+0x1bc00], desc[UR58][R2.64+0x100], !P1 ;  /* 0x1bc0010002047fae */ /* 0x0009e4000c901d7a */
.L_x_706:
[----:B------:R-:W-:Y:S05]  /*1f290*/  BSYNC B0 ;  /* 0x0000000000007941 */ /* 0x000fea0003800000 */
.L_x_705:
[----:B------:R-:W-:Y:S01]  /*1f2a0*/  NOP ;  /* 0x0000000000007918 */ /* 0x000fe20000000000 */
[----:B------:R-:W-:-:S13]  /*1f2b0*/  PLOP3.LUT P0, PT, PT, PT, PT, 0x80, 0x0 ;  /* 0x000000000000781c */ /* 0x000fda0003f0f070 */
.L_x_707:
        /* <DEDUP_REMOVED lines=10> */
[----:B------:R-:W-:-:S05]  /*1f360*/  LOP3.LUT R0, R0, 0xfffffffe, RZ, 0xc0, !PT ;  /* 0xfffffffe00007812 */ /* 0x000fca00078ec0ff */
[----:B------:R-:W-:-:S05]  /*1f370*/  IMAD.IADD R0, R2, 0x1, -R0 ;  /* 0x0000000102007824 */ /* 0x000fca00078e0a00 */
[----:B------:R-:W-:Y:S01]  /*1f380*/  SHF.L.U32 R0, R0, 0x1f, RZ ;  /* 0x0000001f00007819 */ /* 0x000fe200000006ff */
[----:B------:R-:W-:Y:S01]  /*1f390*/  NOP ;  /* 0x0000000000007918 */ /* 0x000fe20000000000 */
[----:B------:R4:W-:Y:S01]  /*1f3a0*/  SYNCS.ARRIVE.TRANS64.A1T0 RZ, [R18+URZ+0x34800], RZ ;  /* 0x034800ff12ff79a7 */ /* 0x0009e2000810003f */
[----:B------:R-:W-:Y:S01]  /*1f3b0*/  BSSY B0, `(.L_x_708) ;  /* 0x0000003000007945 */ /* 0x000fe20003800000 */
[----:B------:R-:W5:Y:S03]  /*1f3c0*/  SYNCS.PHASECHK.TRANS64.TRYWAIT P0, [R18+URZ+0x34820], R0 ;  /* 0x03482000120075a7 */ /* 0x000f66000800017f */
[----:B----45:R-:W-:Y:S05]  /*1f3d0*/  @!P0 BRA `(.L_x_709) ;  /* 0x0000004c00f48947 */ /* 0x030fea0003800000 */
.L_x_851:
[----:B------:R-:W-:Y:S05]  /*1f3e0*/  BSYNC B0 ;  /* 0x0000000000007941 */ /* 0x000fea0003800000 */
.L_x_708:
[----:B-1-3--:R-:W4:Y:S04]  /*1f3f0*/  LDL R3, [R1+0x48] ;  /* 0x0000480001037983 */ /* 0x00af280000100800 */
[----:B------:R-:W3:Y:S01]  /*1f400*/  LDL R2, [R1+0x34] ;  /* 0x0000340001027983 */ /* 0x000ee20000100800 */
[----:B------:R-:W-:Y:S01]  /*1f410*/  BSSY B0, `(.L_x_710) ;  /* 0x0000219000007945 */ /* 0x000fe20003800000 */
[----:B----4-:R-:W-:-:S05]  /*1f420*/  VIADD R0, R3, 0xfffffffe ;  /* 0xfffffffe03007836 */ /* 0x010fca0000000000 */
[----:B---3--:R-:W-:-:S13]  /*1f430*/  ISETP.GE.AND P0, PT, R0, R2, PT ;  /* 0x000000020000720c */ /* 0x008fda0003f06270 */
[----:B------:R-:W-:Y:S05]  /*1f440*/  @!P0 BRA `(.L_x_711) ;  /* 0x0000002000548947 */ /* 0x000fea0003800000 */
[----:B--2---:R-:W0:Y:S04]  /*1f450*/  LDL.LU R5, [R1+0x60] ;  /* 0x0000600001057983 */ /* 0x004e280000300800 */
[----:B------:R-:W2:Y:S04]  /*1f460*/  LDL.LU R4, [R1+0x44] ;  /* 0x0000440001047983 */ /* 0x000ea80000300800 */
[----:B------:R-:W3:Y:S01]  /*1f470*/  LDL.LU R3, [R1+0x40] ;  /* 0x0000400001037983 */ /* 0x000ee20000300800 */
[----:B------:R-:W-:Y:S01]  /*1f480*/  LOP3.LUT R2, RZ, R2, RZ, 0x33, !PT ;  /* 0x00000002ff027212 */ /* 0x000fe200078e33ff */
[----:B------:R-:W-:Y:S01]  /*1f490*/  BSSY B2, `(.L_x_712) ;  /* 0x00000b6000027945 */ /* 0x000fe20003800000 */
[----:B0-----:R-:W-:-:S05]  /*1f4a0*/  IADD3 R6, R5, 0x1, RZ ;  /* 0x0000000105067810 */ /* 0x001fca0007ffe0ff */
[----:B--2---:R-:W-:-:S05]  /*1f4b0*/  IMAD R6, R6, R4, RZ ;  /* 0x0000000406067224 */ /* 0x004fca00078e02ff */
[----:B---3--:R-:W-:-:S05]  /*1f4c0*/  VIMNMX R6, R3, R6, PT ;  /* 0x0000000603067248 */ /* 0x008fca0003fe0100 */
        /* <DEDUP_REMOVED lines=13> */
[----:B--2---:R-:W-:Y:S02]  /*1f5a0*/  LOP3.LUT P1, RZ, R4, 0x4, RZ, 0xc0, !PT ;  /* 0x0000000404ff7812 */ /* 0x004fe4000782c0ff */
        /* <DEDUP_REMOVED lines=26> */
.L_x_716:
[----:B------:R-:W-:Y:S01]  /*1f750*/  IMAD R3, R8, 0x8, R18 ;  /* 0x0000000808037824 */ /* 0x000fe200078e0212 */
[----:B------:R-:W-:Y:S01]  /*1f760*/  SHF.L.U32 R2, R10, 0x1f, RZ ;  /* 0x0000001f0a027819 */ /* 0x000fe200000006ff */
[----:B------:R-:W-:Y:S03]  /*1f770*/  BSSY B3, `(.L_x_717) ;  /* 0x0000003000037945 */ /* 0x000fe60003800000 */
[----:B------:R-:W1:Y:S02]  /*1f780*/  SYNCS.PHASECHK.TRANS64.TRYWAIT P0, [R3+URZ+0x34840], R2 ;  /* 0x03484002030075a7 */ /* 0x000e64000800017f */
[----:B-1----:R-:W-:Y:S05]  /*1f790*/  @!P0 BRA `(.L_x_718) ;  /* 0x0000004c00188947 */ /* 0x002fea0003800000 */
.L_x_852:
[----:B------:R-:W-:Y:S05]  /*1f7a0*/  BSYNC B3 ;  /* 0x0000000000037941 */ /* 0x000fea0003800000 */
.L_x_717:
[----:B0-----:R-:W0:Y:S01]  /*1f7b0*/  S2R R5, SR_TID.X ;  /* 0x0000000000057919 */ /* 0x001e220000002100 */
[----:B------:R-:W-:Y:S01]  /*1f7c0*/  BSSY B3, `(.L_x_719) ;  /* 0x000000a000037945 */ /* 0x000fe20003800000 */
[----:B0-----:R-:W-:-:S04]  /*1f7d0*/  LOP3.LUT R5, R5, 0x7f, RZ, 0xc0, !PT ;  /* 0x0000007f05057812 */ /* 0x001fc800078ec0ff */
[----:B------:R-:W-:-:S13]  /*1f7e0*/  ISETP.NE.AND P0, PT, R5, RZ, PT ;  /* 0x000000ff0500720c */ /* 0x000fda0003f05270 */
[----:B------:R-:W-:Y:S05]  /*1f7f0*/  @P0 BRA `(.L_x_720) ;  /* 0x0000000000180947 */ /* 0x000fea0003800000 */
[----:B------:R-:W2:Y:S01]  /*1f800*/  LDL R5, [R1+0x10] ;  /* 0x0000100001057983 */ /* 0x000ea20000100800 */
[----:B-1----:R-:W-:-:S04]  /*1f810*/  IMAD.MOV.U32 R2, RZ, RZ, 0xc000 ;  /* 0x0000c000ff027424 */ /* 0x002fc800078e00ff */
[----:B------:R0:W-:Y:S01]  /*1f820*/  SYNCS.ARRIVE.TRANS64 RZ, [R3+URZ+0x34830], R2 ;  /* 0x0348300203ff79a7 */ /* 0x0001e2000800003f */
[----:B--2---:R-:W-:-:S13]  /*1f830*/  LOP3.LUT P1, RZ, R5, 0x1, RZ, 0xc0, !PT ;  /* 0x0000000105ff7812 */ /* 0x004fda000782c0ff */
[----:B0-----:R-:W-:Y:S05]  /*1f840*/  @!P1 BRA `(.L_x_720) ;  /* 0x0000000000049947 */ /* 0x001fea0003800000 */
[----:B------:R-:W-:Y:S01]  /*1f850*/  BPT.TRAP 0x1 ;  /* 0x000000040000795c */ /* 0x000fe20000300000 */
.L_x_720:
[----:B------:R-:W-:Y:S05]  /*1f860*/  BSYNC B3 ;  /* 0x0000000000037941 */ /* 0x000fea0003800000 */
.L_x_719:
        /* <DEDUP_REMOVED lines=12> */
.L_x_721:
        /* <DEDUP_REMOVED lines=16> */
.L_x_722:
        /* <DEDUP_REMOVED lines=15> */
.L_x_723:
        /* <DEDUP_REMOVED lines=11> */
[----:B------:R-:W-:Y:S01]  /*1fbd0*/  IMAD R2, R19, 0x8, R18 ;  /* 0x0000000813027824 */ /* 0x000fe200078e0212 */
[----:B------:R-:W-:Y:S01]  /*1fbe0*/  BSSY B3, `(.L_x_724) ;  /* 0x0000004000037945 */ /* 0x000fe20003800000 */
[----:B--2---:R-:W-:-:S04]  /*1fbf0*/  SHF.L.U32 R3, R7, 0x1f, RZ ;  /* 0x0000001f07037819 */ /* 0x004fc800000006ff */
[----:B------:R-:W0:Y:S02]  /*1fc00*/  SYNCS.PHASECHK.TRANS64.TRYWAIT P0, [R2+URZ+0x34860], R3 ;  /* 0x03486003020075a7 */ /* 0x000e24000800017f */
[----:B0-----:R-:W-:Y:S05]  /*1fc10*/  @!P0 BRA `(.L_x_725) ;  /* 0x00000048000c8947 */ /* 0x001fea0003800000 */
.L_x_853:
[----:B------:R-:W-:Y:S05]  /*1fc20*/  BSYNC B3 ;  /* 0x0000000000037941 */ /* 0x000fea0003800000 */
.L_x_724:
[----:B------:R-:W1:Y:S01]  /*1fc30*/  S2R R5, SR_TID.X ;  /* 0x0000000000057919 */ /* 0x000e620000002100 */
[----:B------:R-:W-:-:S04]  /*1fc40*/  UPRMT UR4, UR38, 0x9910, URZ ;  /* 0x0000991026047896 */ /* 0x000fc8000800003f */
[----:B------:R-:W-:Y:S01]  /*1fc50*/  UISETP.NE.AND UP0, UPT, UR4, 0x2, UPT ;  /* 0x000000020400788c */ /* 0x000fe2000bf05270 */
[----:B-1----:R-:W-:-:S04]  /*1fc60*/  LOP3.LUT R5, R5, 0x7f, RZ, 0xc0, !PT ;  /* 0x0000007f05057812 */ /* 0x002fc800078ec0ff */
[----:B------:R-:W-:-:S13]  /*1fc70*/  ISETP.NE.AND P0, PT, R5, RZ, PT ;  /* 0x000000ff0500720c */ /* 0x000fda0003f05270 */
[----:B0-----:R-:W-:-:S04]  /*1fc80*/  @!P0 IMAD.MOV.U32 R3, RZ, RZ, 0x8000 ;  /* 0x00008000ff038424 */ /* 0x001fc800078e00ff */
[----:B------:R0:W-:Y:S01]  /*1fc90*/  @!P0 SYNCS.ARRIVE.TRANS64 RZ, [R2+URZ+0x34850], R3 ;  /* 0x0348500302ff89a7 */ /* 0x0001e2000800003f */
[----:B------:R-:W-:-:S13]  /*1fca0*/  PLOP3.LUT P0, PT, PT, PT, UP0, 0x80, 0x0 ;  /* 0x000000000000781c */ /* 0x000fda0003f0f008 */
[----:B0-----:R-:W-:Y:S05]  /*1fcb0*/  @P0 BRA `(.L_x_726) ;  /* 0x0000000000040947 */ /* 0x001fea0003800000 */
[----:B------:R-:W-:Y:S01]  /*1fcc0*/  BPT.TRAP 0x1 ;  /* 0x000000040000795c */ /* 0x000fe20000300000 */
.L_x_726:
[----:B------:R-:W2:Y:S01]  /*1fcd0*/  LDL R3, [R1+0x10] ;  /* 0x0000100001037983 */ /* 0x000ea20000100800 */
[----:B------:R-:W-:Y:S01]  /*1fce0*/  BSSY B3, `(.L_x_727) ;  /* 0x0000004000037945 */ /* 0x000fe20003800000 */
[----:B--2---:R-:W-:-:S13]  /*1fcf0*/  LOP3.LUT P0, RZ, R3, 0x8, RZ, 0xc0, !PT ;  /* 0x0000000803ff7812 */ /* 0x004fda000780c0ff */
[----:B------:R-:W-:Y:S05]  /*1fd00*/  @P0 BRA `(.L_x_728) ;  /* 0x0000000000040947 */ /* 0x000fea0003800000 */
[----:B------:R-:W-:Y:S01]  /*1fd10*/  BPT.TRAP 0x1 ;  /* 0x000000040000795c */ /* 0x000fe20000300000 */
.L_x_728:
[----:B------:R-:W-:Y:S05]  /*1fd20*/  BSYNC B3 ;  /* 0x0000000000037941 */ /* 0x000fea0003800000 */
.L_x_727:
[----:B------:R-:W2:Y:S04]  /*1fd30*/  LDL R5, [R1+0x20] ;  /* 0x0000200001057983 */ /* 0x000ea80000100800 */
[----:B------:R-:W2:Y:S01]  /*1fd40*/  LDL.LU R3, [R1+0x8] ;  /* 0x0000080001037983 */ /* 0x000ea20000300800 */
[----:B------:R-:W-:Y:S01]  /*1fd50*/  R2UR UR10, R11 ;  /* 0x000000000b0a72ca */ /* 0x000fe200000e0000 */
[----:B------:R-:W-:Y:S01]  /*1fd60*/  IMAD R7, R19, 0x8000, R18 ;  /* 0x0000800013077824 */ /* 0x000fe200078e0212 */
[----:B------:R-:W-:Y:S01]  /*1fd70*/  UIADD3 UR4, UP0, UR36, 0x470, URZ ;  /* 0x0000047024047890 */ /* 0x000fe2000ff1e03f */
[----:B------:R-:W-:Y:S01]  /*1fd80*/  PLOP3.LUT P0, PT, PT, PT, PT, 0x80, 0x0 ;  /* 0x000000000000781c */ /* 0x000fe20003f0f070 */
[----:B------:R-:W-:Y:S01]  /*1fd90*/  VIADD R2, R2, 0x34850 ;  /* 0x0003485002027836 */ /* 0x000fe20000000000 */
[----:B------:R-:W-:Y:S01]  /*1fda0*/  UMOV UR6, 0x0 ;  /* 0x0000000000067882 */ /* 0x000fe20000000000 */
[----:B------:R-:W-:Y:S01]  /*1fdb0*/  UIADD3.X UR5, URZ, UR37, URZ, UP0, !UPT ;  /* 0x000000253f057290 */ /* 0x000fe200087fe43f */
[----:B------:R-:W-:Y:S01]  /*1fdc0*/  UMOV UR7, 0x14f00000 ;  /* 0x14f0000000077882 */ /* 0x000fe20000000000 */
[----:B--2---:R-:W-:-:S02]  /*1fdd0*/  IMAD R3, R3, 0x80, R5 ;  /* 0x0000008003037824 */ /* 0x004fc400078e0205 */
[----:B------:R-:W-:-:S08]  /*1fde0*/  VIADD R5, R7, 0x400 ;  /* 0x0000040007057836 */ /* 0x000fd00000000000 */
.L_x_729:
        /* <DEDUP_REMOVED lines=12> */
[----:B------:R-:W-:Y:S01]  /*1feb0*/  PLOP3.LUT P0, PT, PT, PT, PT, 0x80, 0x0 ;  /* 0x000000000000781c */ /* 0x000fe20003f0f070 */
[----:B------:R-:W-:Y:S01]  /*1fec0*/  UMOV UR6, 0x0 ;  /* 0x0000000000067882 */ /* 0x000fe20000000000 */
[----:B------:R-:W-:-:S11]  /*1fed0*/  UMOV UR7, 0x14f00000 ;  /* 0x14f0000000077882 */ /* 0x000fd60000000000 */
.L_x_730:
        /* <DEDUP_REMOVED lines=12> */
.L_x_715:
[----:B------:R-:W-:Y:S05]  /*1ffa0*/  BSYNC B1 ;  /* 0x0000000000017941 */ /* 0x000fea0003800000 */
.L_x_714:
[----:B0-----:R-:W2:Y:S01]  /*1ffb0*/  LDL.LU R0, [R1+0x48] ;  /* 0x0000480001007983 */ /* 0x001ea20000300800 */
[----:B------:R-:W-:-:S03]  /*1ffc0*/  IMAD.MOV.U32 R19, RZ, RZ, R8 ;  /* 0x000000ffff137224 */ /* 0x000fc600078e0008 */
[----:B------:R0:W-:Y:S02]  /*1ffd0*/  STL [R1+0x1c], R10 ;  /* 0x00001c0a01007387 */ /* 0x0001e40000100800 */
[----:B0-2---:R-:W-:-:S07]  /*1ffe0*/  VIADD R0, R0, 0xfffffffd ;  /* 0xfffffffd00007836 */ /* 0x005fce0000000000 */
.L_x_713:
[----:B------:R-:W-:Y:S05]  /*1fff0*/  BSYNC B2 ;  /* 0x0000000000027941 */ /* 0x000fea0003800000 */
.L_x_712:
[----:B------:R-:W-:Y:S01]  /*20000*/  VIADD R9, R9, 0xfffffffe ;  /* 0xfffffffe09097836 */ /* 0x000fe20000000000 */
[----:B------:R-:W-:-:S04]  /*20010*/  LOP3.LUT R6, RZ, R6, RZ, 0x33, !PT ;  /* 0x00000006ff067212 */ /* 0x000fc800078e33ff */
[----:B------:R-:W-:-:S13]  /*20020*/  ISETP.NE.AND P0, PT, R9, R6, PT ;  /* 0x000000060900720c */ /* 0x000fda0003f05270 */
[----:B------:R-:W-:Y:S05]  /*20030*/  @!P0 BRA `(.L_x_711) ;  /* 0x0000001400588947 */ /* 0x000fea0003800000 */
[----:B------:R-:W-:-:S07]  /*20040*/  IMAD.MOV.U32 R9, RZ, RZ, R17 ;  /* 0x000000ffff097224 */ /* 0x000fce00078e0011 */
.L_x_765:
        /* <DEDUP_REMOVED lines=8> */
[----:B--2---:R-:W-:Y:S02]  /*200d0*/  LOP3.LUT P1, RZ, R3, 0x4, RZ, 0xc0, !PT ;  /* 0x0000000403ff7812 */ /* 0x004fe4000782c0ff */
        /* <DEDUP_REMOVED lines=26> */
.L_x_733:
[----:B------:R-:W-:Y:S01]  /*20280*/  IMAD R3, R4, 0x8, R18 ;  /* 0x0000000804037824 */ /* 0x000fe200078e0212 */
[----:B------:R-:W-:Y:S01]  /*20290*/  SHF.L.U32 R2, R5, 0x1f, RZ ;  /* 0x0000001f05027819 */ /* 0x000fe200000006ff */
[----:B------:R-:W-:Y:S03]  /*202a0*/  BSSY B2, `(.L_x_734) ;  /* 0x0000003000027945 */ /* 0x000fe60003800000 */
[----:B------:R-:W1:Y:S02]  /*202b0*/  SYNCS.PHASECHK.TRANS64.TRYWAIT P0, [R3+URZ+0x34840], R2 ;  /* 0x03484002030075a7 */ /* 0x000e64000800017f */
[----:B-1----:R-:W-:Y:S05]  /*202c0*/  @!P0 BRA `(.L_x_735) ;  /* 0x0000004000748947 */ /* 0x002fea0003800000 */
.L_x_854:
[----:B------:R-:W-:Y:S05]  /*202d0*/  BSYNC B2 ;  /* 0x0000000000027941 */ /* 0x000fea0003800000 */
.L_x_734:
[----:B------:R-:W2:Y:S01]  /*202e0*/  S2R R7, SR_TID.X ;  /* 0x0000000000077919 */ /* 0x000ea20000002100 */
[----:B------:R-:W-:Y:S01]  /*202f0*/  BSSY B2, `(.L_x_736) ;  /* 0x000000a000027945 */ /* 0x000fe20003800000 */
[----:B--2---:R-:W-:-:S04]  /*20300*/  LOP3.LUT R7, R7, 0x7f, RZ, 0xc0, !PT ;  /* 0x0000007f07077812 */ /* 0x004fc800078ec0ff */
[----:B------:R-:W-:-:S13]  /*20310*/  ISETP.NE.AND P0, PT, R7, RZ, PT ;  /* 0x000000ff0700720c */ /* 0x000fda0003f05270 */
[----:B------:R-:W-:Y:S05]  /*20320*/  @P0 BRA `(.L_x_737) ;  /* 0x0000000000180947 */ /* 0x000fea0003800000 */
[----:B------:R-:W2:Y:S01]  /*20330*/  LDL R7, [R1+0x10] ;  /* 0x0000100001077983 */ /* 0x000ea20000100800 */
[----:B-1----:R-:W-:-:S04]  /*20340*/  IMAD.MOV.U32 R2, RZ, RZ, 0xc000 ;  /* 0x0000c000ff027424 */ /* 0x002fc800078e00ff */
[----:B------:R3:W-:Y:S01]  /*20350*/  SYNCS.ARRIVE.TRANS64 RZ, [R3+URZ+0x34830], R2 ;  /* 0x0348300203ff79a7 */ /* 0x0007e2000800003f */
[----:B--2---:R-:W-:-:S13]  /*20360*/  LOP3.LUT P1, RZ, R7, 0x1, RZ, 0xc0, !PT ;  /* 0x0000000107ff7812 */ /* 0x004fda000782c0ff */
[----:B---3--:R-:W-:Y:S05]  /*20370*/  @!P1 BRA `(.L_x_737) ;  /* 0x0000000000049947 */ /* 0x008fea0003800000 */
[----:B------:R-:W-:Y:S01]  /*20380*/  BPT.TRAP 0x1 ;  /* 0x000000040000795c */ /* 0x000fe20000300000 */
.L_x_737:
[----:B------:R-:W-:Y:S05]  /*20390*/  BSYNC B2 ;  /* 0x0000000000027941 */ /* 0x000fea0003800000 */
.L_x_736:
[----:B-1----:R-:W2:Y:S01]  /*203a0*/  LDL R2, [R1+0x20] ;  /* 0x0000200001027983 */ /* 0x002ea20000100800 */
[----:B------:R-:W-:Y:S01]  /*203b0*/  IMAD.MOV.U32 R10, RZ, RZ, RZ ;  /* 0x000000ffff0a7224 */ /* 0x000fe200078e00ff */
[----:B------:R-:W-:Y:S01]  /*203c0*/  UIADD3 UR4, UP0, UR36, 0x370, URZ ;  /* 0x0000037024047890 */ /* 0x000fe2000ff1e03f */
[----:B------:R-:W-:Y:S01]  /*203d0*/  IMAD R7, R4, 0xc000, R18 ;  /* 0x0000c00004077824 */ /* 0x000fe200078e0212 */
[----:B------:R-:W-:Y:S01]  /*203e0*/  PLOP3.LUT P0, PT, PT, PT, PT, 0x80, 0x0 ;  /* 0x000000000000781c */ /* 0x000fe20003f0f070 */
[----:B------:R-:W-:Y:S01]  /*203f0*/  VIADD R3, R3, 0x34830 ;  /* 0x0003483003037836 */ /* 0x000fe20000000000 */
[----:B------:R-:W-:Y:S01]  /*20400*/  R2UR UR10, R10 ;  /* 0x000000000a0a72ca */ /* 0x000fe200000e0000 */
[----:B0-----:R-:W-:Y:S01]  /*20410*/  VIADD R8, R7, 0x1c400 ;  /* 0x0001c40007087836 */ /* 0x001fe20000000000 */
[----:B------:R-:W-:Y:S01]  /*20420*/  UIADD3.X UR5, URZ, UR37, URZ, UP0, !UPT ;  /* 0x000000253f057290 */ /* 0x000fe200087fe43f */
[----:B------:R-:W-:Y:S01]  /*20430*/  UMOV UR6, 0x0 ;  /* 0x0000000000067882 */ /* 0x000fe20000000000 */
[----:B------:R-:W-:Y:S01]  /*20440*/  UMOV UR7, 0x14f00000 ;  /* 0x14f0000000077882 */ /* 0x000fe20000000000 */
[----:B--2---:R-:W-:-:S10]  /*20450*/  IMAD R2, R6, 0x80, R2 ;  /* 0x0000008006027824 */ /* 0x004fd400078e0202 */
.L_x_738:
        /* <DEDUP_REMOVED lines=16> */
.L_x_739:
        /* <DEDUP_REMOVED lines=15> */
.L_x_740:
        /* <DEDUP_REMOVED lines=16> */
.L_x_855:
[----:B------:R-:W-:Y:S05]  /*20750*/  BSYNC B2 ;  /* 0x0000000000027941 */ /* 0x000fea0003800000 */
.L_x_741:
        /* <DEDUP_REMOVED lines=10> */
.L_x_743:
[----:B------:R-:W2:Y:S01]  /*20800*/  LDL R3, [R1+0x10] ;  /* 0x0000100001037983 */ /* 0x000ea20000100800 */
[----:B------:R-:W-:Y:S01]  /*20810*/  BSSY B2, `(.L_x_744) ;  /* 0x0000004000027945 */ /* 0x000fe20003800000 */
[----:B--2---:R-:W-:-:S13]  /*20820*/  LOP3.LUT P0, RZ, R3, 0x8, RZ, 0xc0, !PT ;  /* 0x0000000803ff7812 */ /* 0x004fda000780c0ff */
[----:B------:R-:W-:Y:S05]  /*20830*/  @P0 BRA `(.L_x_745) ;  /* 0x0000000000040947 */ /* 0x000fea0003800000 */
[----:B------:R-:W-:Y:S01]  /*20840*/  BPT.TRAP 0x1 ;  /* 0x000000040000795c */ /* 0x000fe20000300000 */
.L_x_745:
[----:B------:R-:W-:Y:S05]  /*20850*/  BSYNC B2 ;  /* 0x0000000000027941 */ /* 0x000fea0003800000 */
.L_x_744:
        /* <DEDUP_REMOVED lines=12> */
.L_x_746:
        /* <DEDUP_REMOVED lines=15> */
.L_x_747:
        /* <DEDUP_REMOVED lines=12> */
.L_x_732:
[----:B------:R-:W-:Y:S05]  /*20ad0*/  BSYNC B1 ;  /* 0x0000000000017941 */ /* 0x000fea0003800000 */
.L_x_731:
[----:B------:R-:W2:Y:S01]  /*20ae0*/  LDL R2, [R1+0x10] ;  /* 0x0000100001027983 */ /* 0x000ea20000100800 */
[----:B------:R-:W-:Y:S01]  /*20af0*/  VIADD R19, R4, 0x1 ;  /* 0x0000000104137836 */ /* 0x000fe20000000000 */
[----:B------:R-:W-:Y:S01]  /*20b00*/  BSSY B1, `(.L_x_748) ;  /* 0x00000a5000017945 */ /* 0x000fe20003800000 */
[----:B0-----:R-:W-:-:S03]  /*20b10*/  VIADD R6, R0, 0xffffffff ;  /* 0xffffffff00067836 */ /* 0x001fc60000000000 */
[----:B------:R-:W-:-:S04]  /*20b20*/  ISETP.NE.AND P0, PT, R19, 0x2, PT ;  /* 0x000000021300780c */ /* 0x000fc80003f05270 */
[----:B------:R-:W-:Y:S02]  /*20b30*/  SEL R19, R19, RZ, P0 ;  /* 0x000000ff13137207 */ /* 0x000fe40000000000 */
[----:B--2---:R-:W-:Y:S02]  /*20b40*/  LOP3.LUT P1, RZ, R2, 0x4, RZ, 0xc0, !PT ;  /* 0x0000000402ff7812 */ /* 0x004fe4000782c0ff */
        /* <DEDUP_REMOVED lines=28> */
.L_x_750:
[----:B------:R-:W-:Y:S01]  /*20d10*/  IMAD R3, R19, 0x8, R18 ;  /* 0x0000000813037824 */ /* 0x000fe200078e0212 */
[----:B------:R-:W-:Y:S01]  /*20d20*/  SHF.L.U32 R2, R10, 0x1f, RZ ;  /* 0x0000001f0a027819 */ /* 0x000fe200000006ff */
[----:B------:R-:W-:Y:S03]  /*20d30*/  BSSY B2, `(.L_x_751) ;  /* 0x0000003000027945 */ /* 0x000fe60003800000 */
[----:B------:R-:W2:Y:S02]  /*20d40*/  SYNCS.PHASECHK.TRANS64.TRYWAIT P0, [R3+URZ+0x34840], R2 ;  /* 0x03484002030075a7 */ /* 0x000ea4000800017f */
[----:B--2---:R-:W-:Y:S05]  /*20d50*/  @!P0 BRA `(.L_x_752) ;  /* 0x0000003400f88947 */ /* 0x004fea0003800000 */
.L_x_856:
[----:B------:R-:W-:Y:S05]  /*20d60*/  BSYNC B2 ;  /* 0x0000000000027941 */ /* 0x000fea0003800000 */
.L_x_751:
[----:B-1----:R-:W1:Y:S01]  /*20d70*/  S2R R8, SR_TID.X ;  /* 0x0000000000087919 */ /* 0x002e620000002100 */
[----:B------:R-:W-:Y:S01]  /*20d80*/  BSSY B2, `(.L_x_753) ;  /* 0x000000a000027945 */ /* 0x000fe20003800000 */
[----:B-1----:R-:W-:-:S04]  /*20d90*/  LOP3.LUT R8, R8, 0x7f, RZ, 0xc0, !PT ;  /* 0x0000007f08087812 */ /* 0x002fc800078ec0ff */
[----:B------:R-:W-:-:S13]  /*20da0*/  ISETP.NE.AND P0, PT, R8, RZ, PT ;  /* 0x000000ff0800720c */ /* 0x000fda0003f05270 */
[----:B------:R-:W-:Y:S05]  /*20db0*/  @P0 BRA `(.L_x_754) ;  /* 0x0000000000180947 */ /* 0x000fea0003800000 */
[----:B------:R-:W3:Y:S01]  /*20dc0*/  LDL R8, [R1+0x10] ;  /* 0x0000100001087983 */ /* 0x000ee20000100800 */
[----:B--2---:R-:W-:-:S04]  /*20dd0*/  IMAD.MOV.U32 R2, RZ, RZ, 0xc000 ;  /* 0x0000c000ff027424 */ /* 0x004fc800078e00ff */
[----:B------:R1:W-:Y:S01]  /*20de0*/  SYNCS.ARRIVE.TRANS64 RZ, [R3+URZ+0x34830], R2 ;  /* 0x0348300203ff79a7 */ /* 0x0003e2000800003f */
[----:B---3--:R-:W-:-:S13]  /*20df0*/  LOP3.LUT P1, RZ, R8, 0x1, RZ, 0xc0, !PT ;  /* 0x0000000108ff7812 */ /* 0x008fda000782c0ff */
[----:B-1----:R-:W-:Y:S05]  /*20e00*/  @!P1 BRA `(.L_x_754) ;  /* 0x0000000000049947 */ /* 0x002fea0003800000 */
[----:B------:R-:W-:Y:S01]  /*20e10*/  BPT.TRAP 0x1 ;  /* 0x000000040000795c */ /* 0x000fe20000300000 */
.L_x_754:
[----:B------:R-:W-:Y:S05]  /*20e20*/  BSYNC B2 ;  /* 0x0000000000027941 */ /* 0x000fea0003800000 */
.L_x_753:
[----:B--2---:R-:W2:Y:S01]  /*20e30*/  LDL R2, [R1+0x20] ;  /* 0x0000200001027983 */ /* 0x004ea20000100800 */
        /* <DEDUP_REMOVED lines=11> */
.L_x_755:
        /* <DEDUP_REMOVED lines=16> */
.L_x_756:
        /* <DEDUP_REMOVED lines=15> */
.L_x_757:
        /* <DEDUP_REMOVED lines=15> */
.L_x_857:
[----:B------:R-:W-:Y:S05]  /*211d0*/  BSYNC B2 ;  /* 0x0000000000027941 */ /* 0x000fea0003800000 */
.L_x_758:
[----:B------:R-:W1:Y:S01]  /*211e0*/  S2R R3, SR_TID.X ;  /* 0x0000000000037919 */ /* 0x000e620000002100 */
[----:B------:R-:W-:-:S04]  /*211f0*/  UPRMT UR4, UR38, 0x9910, URZ ;  /* 0x0000991026047896 */ /* 0x000fc8000800003f */
[----:B------:R-:W-:Y:S01]  /*21200*/  UISETP.NE.AND UP0, UPT, UR4, 0x2, UPT ;  /* 0x000000020400788c */ /* 0x000fe2000bf05270 */
[----:B-1----:R-:W-:-:S04]  /*21210*/  LOP3.LUT R3, R3, 0x7f, RZ, 0xc0, !PT ;  /* 0x0000007f03037812 */ /* 0x002fc800078ec0ff */
[----:B------:R-:W-:-:S13]  /*21220*/  ISETP.NE.AND P0, PT, R3, RZ, PT ;  /* 0x000000ff0300720c */ /* 0x000fda0003f05270 */
[----:B------:R-:W-:-:S04]  /*21230*/  @!P0 IMAD.MOV.U32 R3, RZ, RZ, 0x8000 ;  /* 0x00008000ff038424 */ /* 0x000fc800078e00ff */
[----:B------:R1:W-:Y:S01]  /*21240*/  @!P0 SYNCS.ARRIVE.TRANS64 RZ, [R2+URZ+0x34850], R3 ;  /* 0x0348500302ff89a7 */ /* 0x0003e2000800003f */
[----:B------:R-:W-:-:S13]  /*21250*/  PLOP3.LUT P0, PT, PT, PT, UP0, 0x80, 0x0 ;  /* 0x000000000000781c */ /* 0x000fda0003f0f008 */
[----:B-1----:R-:W-:Y:S05]  /*21260*/  @P0 BRA `(.L_x_760) ;  /* 0x0000000000040947 */ /* 0x002fea0003800000 */
[----:B------:R-:W-:Y:S01]  /*21270*/  BPT.TRAP 0x1 ;  /* 0x000000040000795c */ /* 0x000fe20000300000 */
.L_x_760:
[----:B------:R-:W2:Y:S01]  /*21280*/  LDL R3, [R1+0x10] ;  /* 0x0000100001037983 */ /* 0x000ea20000100800 */
[----:B------:R-:W-:Y:S01]  /*21290*/  BSSY B2, `(.L_x_761) ;  /* 0x0000004000027945 */ /* 0x000fe20003800000 */
[----:B--2---:R-:W-:-:S13]  /*212a0*/  LOP3.LUT P0, RZ, R3, 0x8, RZ, 0xc0, !PT ;  /* 0x0000000803ff7812 */ /* 0x004fda000780c0ff */
[----:B------:R-:W-:Y:S05]  /*212b0*/  @P0 BRA `(.L_x_762) ;  /* 0x0000000000040947 */ /* 0x000fea0003800000 */
[----:B------:R-:W-:Y:S01]  /*212c0*/  BPT.TRAP 0x1 ;  /* 0x000000040000795c */ /* 0x000fe20000300000 */
.L_x_762:
[----:B------:R-:W-:Y:S05]  /*212d0*/  BSYNC B2 ;  /* 0x0000000000027941 */ /* 0x000fea0003800000 */
.L_x_761:
[----:B0-----:R-:W2:Y:S04]  /*212e0*/  LDL R5, [R1+0x20] ;  /* 0x0000200001057983 */ /* 0x001ea80000100800 */
        /* <DEDUP_REMOVED lines=11> */
.L_x_763:
        /* <DEDUP_REMOVED lines=15> */
.L_x_764:
        /* <DEDUP_REMOVED lines=12> */
.L_x_749:
[----:B------:R-:W-:Y:S05]  /*21550*/  BSYNC B1 ;  /* 0x0000000000017941 */ /* 0x000fea0003800000 */
.L_x_748:
[----:B------:R-:W2:Y:S01]  /*21560*/  LDL R2, [R1+0x34] ;  /* 0x0000340001027983 */ /* 0x000ea20000100800 */
[----:B------:R-:W-:Y:S01]  /*21570*/  VIADD R0, R0, 0xfffffffe ;  /* 0xfffffffe00007836 */ /* 0x000fe20000000000 */
[----:B--2---:R-:W-:-:S13]  /*21580*/  ISETP.GT.AND P0, PT, R6, R2, PT ;  /* 0x000000020600720c */ /* 0x004fda0003f04270 */
[----:B------:R-:W-:Y:S05]  /*21590*/  @P0 BRA `(.L_x_765) ;  /* 0xffffffe800ac0947 */ /* 0x000fea000383ffff */
.L_x_711:
[----:B------:R-:W-:Y:S05]  /*215a0*/  BSYNC B0 ;  /* 0x0000000000007941 */ /* 0x000fea0003800000 */
.L_x_710:
        /* <DEDUP_REMOVED lines=18> */
.L_x_767:
[----:B------:R-:W-:Y:S05]  /*216d0*/  BSYNC B0 ;  /* 0x0000000000007941 */ /* 0x000fea0003800000 */
.L_x_766:
[----:B---3--:R-:W3:Y:S01]  /*216e0*/  LDL R0, [R1+0x10] ;  /* 0x0000100001007983 */ /* 0x008ee20000100800 */
[----:B------:R-:W-:Y:S01]  /*216f0*/  BSSY B0, `(.L_x_768) ;  /* 0x000003f000007945 */ /* 0x000fe20003800000 */
[----:B---3--:R-:W-:-:S13]  /*21700*/  LOP3.LUT P0, RZ, R0, 0x4, RZ, 0xc0, !PT ;  /* 0x0000000400ff7812 */ /* 0x008fda000780c0ff */
[----:B------:R-:W-:Y:S05]  /*21710*/  @!P0 BRA `(.L_x_769) ;  /* 0x0000000000f08947 */ /* 0x000fea0003800000 */
[----:B------:R-:W3:Y:S01]  /*21720*/  LDL R2, [R1+0x1c] ;  /* 0x00001c0001027983 */ /* 0x000ee20000100800 */
[----:B------:R-:W-:Y:S01]  /*21730*/  IMAD R0, R19, 0x8, R18 ;  /* 0x0000000813007824 */ /* 0x000fe200078e0212 */
[----:B------:R-:W-:Y:S01]  /*21740*/  BSSY B1, `(.L_x_770) ;  /* 0x0000004000017945 */ /* 0x000fe20003800000 */
[----:B---3--:R-:W-:-:S04]  /*21750*/  SHF.L.U32 R2, R2, 0x1f, RZ ;  /* 0x0000001f02027819 */ /* 0x008fc800000006ff */
[----:B------:R-:W3:Y:S02]  /*21760*/  SYNCS.PHASECHK.TRANS64.TRYWAIT P0, [R0+URZ+0x34860], R2 ;  /* 0x03486002000075a7 */ /* 0x000ee4000800017f */
[----:B---3--:R-:W-:Y:S05]  /*21770*/  @!P0 BRA `(.L_x_771) ;  /* 0x0000002c00988947 */ /* 0x008fea0003800000 */
.L_x_858:
[----:B------:R-:W-:Y:S05]  /*21780*/  BSYNC B1 ;  /* 0x0000000000017941 */ /* 0x000fea0003800000 */
.L_x_770:
[----:B------:R-:W4:Y:S01]  /*21790*/  S2R R3, SR_TID.X ;  /* 0x0000000000037919 */ /* 0x000f220000002100 */
[----:B------:R-:W-:-:S04]  /*217a0*/  UPRMT UR4, UR38, 0x9910, URZ ;  /* 0x0000991026047896 */ /* 0x000fc8000800003f */
[----:B------:R-:W-:Y:S01]  /*217b0*/  UISETP.NE.AND UP0, UPT, UR4, 0x2, UPT ;  /* 0x000000020400788c */ /* 0x000fe2000bf05270 */
[----:B----4-:R-:W-:-:S04]  /*217c0*/  LOP3.LUT R3, R3, 0x7f, RZ, 0xc0, !PT ;  /* 0x0000007f03037812 */ /* 0x010fc800078ec0ff */
[----:B------:R-:W-:-:S13]  /*217d0*/  ISETP.NE.AND P0, PT, R3, RZ, PT ;  /* 0x000000ff0300720c */ /* 0x000fda0003f05270 */
[----:B---3--:R-:W-:-:S04]  /*217e0*/  @!P0 IMAD.MOV.U32 R2, RZ, RZ, 0x8000 ;  /* 0x00008000ff028424 */ /* 0x008fc800078e00ff */
[----:B------:R3:W-:Y:S01]  /*217f0*/  @!P0 SYNCS.ARRIVE.TRANS64 RZ, [R0+URZ+0x34850], R2 ;  /* 0x0348500200ff89a7 */ /* 0x0007e2000800003f */
[----:B------:R-:W-:-:S13]  /*21800*/  PLOP3.LUT P0, PT, PT, PT, UP0, 0x80, 0x0 ;  /* 0x000000000000781c */ /* 0x000fda0003f0f008 */
[----:B---3--:R-:W-:Y:S05]  /*21810*/  @P0 BRA `(.L_x_772) ;  /* 0x0000000000040947 */ /* 0x008fea0003800000 */
[----:B------:R-:W-:Y:S01]  /*21820*/  BPT.TRAP 0x1 ;  /* 0x000000040000795c */ /* 0x000fe20000300000 */
.L_x_772:
[----:B------:R-:W3:Y:S01]  /*21830*/  LDL R2, [R1+0x10] ;  /* 0x0000100001027983 */ /* 0x000ee20000100800 */
[----:B------:R-:W-:Y:S01]  /*21840*/  BSSY B1, `(.L_x_773) ;  /* 0x0000004000017945 */ /* 0x000fe20003800000 */
[----:B---3--:R-:W-:-:S13]  /*21850*/  LOP3.LUT P0, RZ, R2, 0x8, RZ, 0xc0, !PT ;  /* 0x0000000802ff7812 */ /* 0x008fda000780c0ff */
[----:B------:R-:W-:Y:S05]  /*21860*/  @P0 BRA `(.L_x_774) ;  /* 0x0000000000040947 */ /* 0x000fea0003800000 */
[----:B------:R-:W-:Y:S01]  /*21870*/  BPT.TRAP 0x1 ;  /* 0x000000040000795c */ /* 0x000fe20000300000 */
.L_x_774:
[----:B------:R-:W-:Y:S05]  /*21880*/  BSYNC B1 ;  /* 0x0000000000017941 */ /* 0x000fea0003800000 */
.L_x_773:
[----:B------:R-:W3:Y:S04]  /*21890*/  LDL.LU R3, [R1+0x20] ;  /* 0x0000200001037983 */ /* 0x000ee80000300800 */
[----:B------:R-:W3:Y:S01]  /*218a0*/  LDL.LU R2, [R1+0x8] ;  /* 0x0000080001027983 */ /* 0x000ee20000300800 */
[----:B------:R-:W-:Y:S01]  /*218b0*/  UIADD3 UR4, UP0, UR36, 0x470, URZ ;  /* 0x0000047024047890 */ /* 0x000fe2000ff1e03f */
[----:B------:R-:W-:Y:S01]  /*218c0*/  PLOP3.LUT P0, PT, PT, PT, PT, 0x80, 0x0 ;  /* 0x000000000000781c */ /* 0x000fe20003f0f070 */
[----:B------:R-:W-:Y:S01]  /*218d0*/  VIADD R0, R0, 0x34850 ;  /* 0x0003485000007836 */ /* 0x000fe20000000000 */
[----:B------:R-:W-:Y:S01]  /*218e0*/  UMOV UR6, 0x0 ;  /* 0x0000000000067882 */ /* 0x000fe20000000000 */
[----:B------:R-:W-:Y:S01]  /*218f0*/  UIADD3.X UR5, URZ, UR37, URZ, UP0, !UPT ;  /* 0x000000253f057290 */ /* 0x000fe200087fe43f */
[----:B------:R-:W-:Y:S01]  /*21900*/  UMOV UR7, 0x14f00000 ;  /* 0x14f0000000077882 */ /* 0x000fe20000000000 */
[----:B------:R-:W-:Y:S01]  /*21910*/  UMOV UR10, URZ ;  /* 0x0000003f000a7c82 */ /* 0x000fe20008000000 */
[----:B---3--:R-:W-:-:S02]  /*21920*/  IMAD R3, R2, 0x80, R3 ;  /* 0x0000008002037824 */ /* 0x008fc400078e0203 */
[----:B------:R-:W-:-:S04]  /*21930*/  IMAD R2, R19, 0x8000, R18 ;  /* 0x0000800013027824 */ /* 0x000fc800078e0212 */
[----:B------:R-:W-:-:S07]  /*21940*/  VIADD R4, R2, 0x400 ;  /* 0x0000040002047836 */ /* 0x000fce0000000000 */
.L_x_775:
        /* <DEDUP_REMOVED lines=15> */
.L_x_776:
        /* <DEDUP_REMOVED lines=10> */
.L_x_769:
[----:B------:R-:W-:Y:S05]  /*21ae0*/  BSYNC B0 ;  /* 0x0000000000007941 */ /* 0x000fea0003800000 */
.L_x_768:
[----:B------:R-:W3:Y:S01]  /*21af0*/  LDL.LU R4, [R1+0x1c] ;  /* 0x00001c0001047983 */ /* 0x000ee20000300800 */
[----:B------:R-:W-:-:S05]  /*21b00*/  VIADD R19, R19, 0x1 ;  /* 0x0000000113137836 */ /* 0x000fca0000000000 */
[----:B------:R-:W-:-:S04]  /*21b10*/  ISETP.NE.AND P0, PT, R19, 0x2, PT ;  /* 0x000000021300780c */ /* 0x000fc80003f05270 */
[----:B------:R-:W-:Y:S02]  /*21b20*/  SEL R0, RZ, 0x1, P0 ;  /* 0x00000001ff007807 */ /* 0x000fe40000000000 */
[----:B------:R-:W-:Y:S02]  /*21b30*/  SEL R19, R19, RZ, P0 ;  /* 0x000000ff13137207 */ /* 0x000fe40000000000 */
[----:B---3--:R-:W-:-:S05]  /*21b40*/  LOP3.LUT R4, R4, R0, RZ, 0x3c, !PT ;  /* 0x0000000004047212 */ /* 0x008fca00078e3cff */
[----:B------:R3:W-:Y:S02]  /*21b50*/  STL [R1+0x1c], R4 ;  /* 0x00001c0401007387 */ /* 0x0007e40000100800 */
.L_x_690:
[----:B------:R-:W-:Y:S05]  /*21b60*/  BSYNC B7 ;  /* 0x0000000000077941 */ /* 0x000fea0003800000 */
.L_x_688:
[----:B------:R-:W4:Y:S02]  /*21b70*/  LDL R9, [R1+0x10] ;  /* 0x0000100001097983 */ /* 0x000f240000100800 */
[----:B----4-:R-:W-:-:S13]  /*21b80*/  LOP3.LUT P0, RZ, R9, 0x10, RZ, 0xc0, !PT ;  /* 0x0000001009ff7812 */ /* 0x010fda000780c0ff */
[----:B------:R-:W-:Y:S05]  /*21b90*/  @!P0 BRA `(.L_x_777) ;  /* 0x00000000002c8947 */ /* 0x000fea0003800000 */
[----:B------:R-:W-:Y:S05]  /*21ba0*/  WARPSYNC.ALL ;  /* 0x0000000000007948 */ /* 0x000fea0003800000 */
[----:B------:R-:W4:Y:S08]  /*21bb0*/  S2UR UR5, SR_CgaCtaId ;  /* 0x00000000000579c3 */ /* 0x000f300000008800 */
[----:B------:R-:W-:Y:S06]  /*21bc0*/  BAR.SYNC.DEFER_BLOCKING 0x5, 0x180 ;  /* 0x0146000000007b1d */ /* 0x000fec0000010000 */
[----:B------:R-:W-:-:S02]  /*21bd0*/  UMOV UR4, 0x400 ;  /* 0x0000040000047882 */ /* 0x000fc40000000000 */
[----:B----4-:R-:W-:-:S06]  /*21be0*/  ULEA UR4, UR5, UR4, 0x18 ;  /* 0x0000000405047291 */ /* 0x010fcc000f8ec03f */
[----:B------:R-:W-:-:S05]  /*21bf0*/  IMAD.U32 R18, RZ, RZ, UR4 ;  /* 0x00000004ff127e24 */ /* 0x000fca000f8e00ff */
[----:B0123--:R-:W0:Y:S04]  /*21c00*/  LDS.128 R4, [R18+0x348d0] ;  /* 0x0348d00012047984 */ /* 0x00fe280000000c00 */
[----:B0-----:R0:W-:Y:S04]  /*21c10*/  STL.64 [R1], R4 ;  /* 0x0000000401007387 */ /* 0x0011e80000100a00 */
[----:B------:R0:W-:Y:S01]  /*21c20*/  STL.64 [R1+0x8], R6 ;  /* 0x0000080601007387 */ /* 0x0001e20000100a00 */
[----:B------:R-:W-:Y:S06]  /*21c30*/  BAR.ARV 0x4, 0x180 ;  /* 0x0106000000007b1d */ /* 0x000fec0000002000 */
[----:B------:R-:W-:Y:S05]  /*21c40*/  BRA `(.L_x_778) ;  /* 0x0000000c001c7947 */ /* 0x000fea0003800000 */
.L_x_777:
[----:B------:R-:W4:Y:S01]  /*21c50*/  LDL R17, [R1+0x2c] ;  /* 0x00002c0001117983 */ /* 0x000f220000100800 */
[----:B------:R-:W-:Y:S01]  /*21c60*/  UMOV UR4, 0xffffffff ;  /* 0xffffffff00047882 */ /* 0x000fe20000000000 */
[----:B----4-:R-:W-:Y:S02]  /*21c70*/  ISETP.NE.AND P5, PT, R17, 0x1f, PT ;  /* 0x0000001f1100780c */ /* 0x010fe40003fa5270 */
[----:B------:R-:W-:Y:S11]  /*21c80*/  BRA.DIV UR4, `(.L_x_779) ;  /* 0x0000002a04687947 */ /* 0x000ff6000b800000 */
[----:B0-----:R-:W1:Y:S01]  /*21c90*/  LDL R3, [R1+0xc] ;  /* 0x00000c0001037983 */ /* 0x001e620000100800 */
[----:B------:R-:W-:-:S03]  /*21ca0*/  ULDC UR4, c[0x0][0xc3c] ;  /* 0x00030f0000047ab9 */ /* 0x000fc60000000800 */
[----:B------:R-:W4:Y:S01]  /*21cb0*/  LDL.LU R2, [R1] ;  /* 0x0000000001027983 */ /* 0x000f220000300800 */
[----:B------:R-:W-:Y:S01]  /*21cc0*/  LOP3.LUT P4, RZ, R9, 0x1, RZ, 0xc0, !PT ;  /* 0x0000000109ff7812 */ /* 0x000fe2000788c0ff */
[----:B-1----:R-:W-:Y:S02]  /*21cd0*/  IMAD.IADD R0, R3, 0x1, R17 ;  /* 0x0000000103007824 */ /* 0x002fe400078e0211 */
[----:B----4-:R-:W-:-:S03]  /*21ce0*/  IMAD.MOV.U32 R9, RZ, RZ, R2 ;  /* 0x000000ffff097224 */ /* 0x010fc600078e0002 */
[----:B------:R-:W-:-:S13]  /*21cf0*/  ISETP.GE.OR P0, PT, R0, UR4, !P5 ;  /* 0x0000000400007c0c */ /* 0x000fda000ef06670 */
[----:B------:R-:W0:Y:S08]  /*21d00*/  @!P0 LDC.64 R2, c[0x0][0xc80] ;  /* 0x00032000ff028b82 */ /* 0x000e300000000a00 */
[----:B------:R-:W1:Y:S01]  /*21d10*/  @!P0 LDC.64 R6, c[0x0][0xc78] ;  /* 0x00031e00ff068b82 */ /* 0x000e620000000a00 */
[----:B0-----:R-:W-:-:S05]  /*21d20*/  @!P0 IMAD.WIDE R2, R0, 0x4, R2 ;  /* 0x0000000400028825 */ /* 0x001fca00078e0202 */
[----:B------:R1:W4:Y:S02]  /*21d30*/  @!P0 LDG.E R8, desc[UR58][R2.64] ;  /* 0x0000003a02088981 */ /* 0x000324000c1e1900 */
[----:B-1----:R-:W-:-:S06]  /*21d40*/  @!P0 IMAD.WIDE R2, R0, 0x4, R6 ;  /* 0x0000000400028825 */ /* 0x002fcc00078e0206 */
[----:B------:R-:W5:Y:S01]  /*21d50*/  @!P0 LDG.E R2, desc[UR58][R2.64] ;  /* 0x0000003a02028981 */ /* 0x000f62000c1e1900 */
[----:B---3--:R-:W-:Y:S01]  /*21d60*/  IMAD.MOV.U32 R4, RZ, RZ, RZ ;  /* 0x000000ffff047224 */ /* 0x008fe200078e00ff */
[C---:B------:R-:W-:Y:S01]  /*21d70*/  ISETP.GE.U32.AND P1, PT, R17.reuse, 0x4, PT ;  /* 0x000000041100780c */ /* 0x040fe20003f26070 */
[----:B------:R-:W-:Y:S01]  /*21d80*/  IMAD.MOV.U32 R6, RZ, RZ, RZ ;  /* 0x000000ffff067224 */ /* 0x000fe200078e00ff */
[C---:B------:R-:W-:Y:S01]  /*21d90*/  ISETP.GE.U32.AND P2, PT, R17.reuse, 0x8, PT ;  /* 0x000000081100780c */ /* 0x040fe20003f46070 */
[----:B--2---:R-:W-:Y:S01]  /*21da0*/  SHFL.IDX PT, R5, R9, RZ, 0x1f ;  /* 0x00001fff09057589 */ /* 0x004fe200000e0000 */
[----:B------:R-:W-:Y:S01]  /*21db0*/  ISETP.GE.U32.AND P3, PT, R17, 0x10, PT ;  /* 0x000000101100780c */ /* 0x000fe20003f66070 */
[----:B------:R-:W-:Y:S02]  /*21dc0*/  IMAD.MOV.U32 R10, RZ, RZ, RZ ;  /* 0x000000ffff0a7224 */ /* 0x000fe400078e00ff */
[----:B------:R-:W-:Y:S01]  /*21dd0*/  SHFL.IDX PT, R0, R9, 0x1, 0x1f ;  /* 0x00201f0009007f89 */ /* 0x000fe200000e0000 */
[----:B----4-:R-:W-:-:S02]  /*21de0*/  @!P0 IMAD.MOV.U32 R4, RZ, RZ, R8 ;  /* 0x000000ffff048224 */ /* 0x010fc400078e0008 */
[----:B-----5:R-:W-:Y:S01]  /*21df0*/  @!P0 IMAD.MOV.U32 R6, RZ, RZ, R2 ;  /* 0x000000ffff068224 */ /* 0x020fe200078e0002 */
[----:B------:R-:W-:-:S03]  /*21e00*/  ISETP.GE.U32.AND P0, PT, R17, 0x2, PT ;  /* 0x000000021100780c */ /* 0x000fc60003f06070 */
[----:B------:R-:W-:-:S05]  /*21e10*/  IMAD R2, R6, R4, RZ ;  /* 0x0000000406027224 */ /* 0x000fca00078e02ff */
        /* <DEDUP_REMOVED lines=15> */
[----:B------:R0:W1:Y:S02]  /*21f10*/  SHFL.IDX PT, R16, R7, 0x1f, 0x1f ;  /* 0x03e01f0007107f89 */ /* 0x00006400000e0000 */
.L_x_868:
[----:B------:R-:W-:Y:S02]  /*21f20*/  ULDC UR4, c[0x0][0xc38] ;  /* 0x00030e0000047ab9 */ /* 0x000fe40000000800 */
[----:B------:R-:W-:-:S04]  /*21f30*/  IMAD.U32 R2, RZ, RZ, UR4 ;  /* 0x00000004ff027e24 */ /* 0x000fc8000f8e00ff */
[----:B-1----:R-:W-:-:S04]  /*21f40*/  IMAD R16, R16, R2, RZ ;  /* 0x0000000210107224 */ /* 0x002fc800078e02ff */
[----:B------:R-:W-:-:S05]  /*21f50*/  IMAD.IADD R0, R0, 0x1, R16 ;  /* 0x0000000100007824 */ /* 0x000fca00078e0210 */
[----:B------:R-:W-:-:S13]  /*21f60*/  ISETP.GT.AND P4, PT, R0, R5, PT ;  /* 0x000000050000720c */ /* 0x000fda0003f84270 */
[----:B------:R-:W-:Y:S05]  /*21f70*/  @P4 BRA `(.L_x_780) ;  /* 0x0000000000b04947 */ /* 0x000fea0003800000 */
.L_x_783:
[----:B------:R-:W2:Y:S01]  /*21f80*/  LDL.LU R3, [R1+0xc] ;  /* 0x00000c0001037983 */ /* 0x000ea20000300800 */
[----:B------:R-:W1:Y:S01]  /*21f90*/  LDC R2, c[0x0][0xc3c] ;  /* 0x00030f00ff027b82 */ /* 0x000e620000000800 */
[----:B--2---:R-:W-:-:S05]  /*21fa0*/  VIADD R3, R3, 0x1f ;  /* 0x0000001f03037836 */ /* 0x004fca0000000000 */
[----:B-1----:R-:W-:-:S13]  /*21fb0*/  ISETP.GE.AND P4, PT, R3, R2, PT ;  /* 0x000000020300720c */ /* 0x002fda0003f86270 */
[----:B------:R-:W-:Y:S05]  /*21fc0*/  @P4 BRA `(.L_x_781) ;  /* 0x0000000400d84947 */ /* 0x000fea0003800000 */
[----:B------:R-:W2:Y:S04]  /*21fd0*/  LDL R4, [R1+0x2c] ;  /* 0x00002c0001047983 */ /* 0x000ea80000100800 */
[----:B------:R1:W-:Y:S01]  /*21fe0*/  STL [R1+0xc], R3 ;  /* 0x00000c0301007387 */ /* 0x0003e20000100800 */
[----:B--2---:R-:W-:Y:S02]  /*21ff0*/  IMAD.IADD R6, R3, 0x1, R4 ;  /* 0x0000000103067824 */ /* 0x004fe400078e0204 */
[----:B------:R-:W-:-:S03]  /*22000*/  IMAD.MOV.U32 R4, RZ, RZ, RZ ;  /* 0x000000ffff047224 */ /* 0x000fc600078e00ff */
[----:B------:R-:W-:-:S13]  /*22010*/  ISETP.GE.OR P4, PT, R6, R2, !P5 ;  /* 0x000000020600720c */ /* 0x000fda0006f86670 */
[----:B-1----:R-:W1:Y:S02]  /*22020*/  @!P4 LDC.64 R2, c[0x0][0xc80] ;  /* 0x00032000ff02cb82 */ /* 0x002e640000000a00 */
        /* <DEDUP_REMOVED lines=9> */
[----:B------:R-:W2:Y:S02]  /*220c0*/  LDL R3, [R1+0x10] ;  /* 0x0000100001037983 */ /* 0x000ea40000100800 */
[----:B--2---:R-:W-:Y:S02]  /*220d0*/  LOP3.LUT P4, RZ, R3, 0x1, RZ, 0xc0, !PT ;  /* 0x0000000103ff7812 */ /* 0x004fe4000788c0ff */
        /* <DEDUP_REMOVED lines=14> */
[----:B0-----:R-:W-:-:S05]  /*221c0*/  IMAD.IADD R7, R2, 0x1, R3 ;  /* 0x0000000102077824 */ /* 0x001fca00078e0203 */
[----:B------:R0:W1:Y:S02]  /*221d0*/  SHFL.IDX PT, R16, R7, 0x1f, 0x1f ;  /* 0x03e01f0007107f89 */ /* 0x00006400000e0000 */
.L_x_876:
[----:B------:R-:W-:Y:S02]  /*221e0*/  ULDC UR4, c[0x0][0xc38] ;  /* 0x00030e0000047ab9 */ /* 0x000fe40000000800 */
[----:B------:R-:W-:-:S04]  /*221f0*/  IMAD.U32 R2, RZ, RZ, UR4 ;  /* 0x00000004ff027e24 */ /* 0x000fc8000f8e00ff */
[----:B-1----:R-:W-:-:S04]  /*22200*/  IMAD R16, R16, R2, RZ ;  /* 0x0000000210107224 */ /* 0x002fc800078e02ff */
[----:B------:R-:W-:-:S05]  /*22210*/  IMAD.IADD R0, R16, 0x1, R0 ;  /* 0x0000000110007824 */ /* 0x000fca00078e0200 */
[----:B------:R-:W-:-:S13]  /*22220*/  ISETP.GT.AND P4, PT, R0, R5, PT ;  /* 0x000000050000720c */ /* 0x000fda0003f84270 */
[----:B------:R-:W-:Y:S05]  /*22230*/  @!P4 BRA `(.L_x_783) ;  /* 0xfffffffc0050c947 */ /* 0x000fea000383ffff */
.L_x_780:
[----:B------:R-:W-:Y:S01]  /*22240*/  IMAD.IADD R16, R0, 0x1, -R16 ;  /* 0x0000000100107824 */ /* 0x000fe200078e0a10 */
[----:B------:R-:W-:-:S03]  /*22250*/  UMOV UR4, 0xffffffff ;  /* 0xffffffff00047882 */ /* 0x000fc60000000000 */
[----:B------:R-:W-:-:S05]  /*22260*/  IMAD R0, R7, R2, R16 ;  /* 0x0000000207007224 */ /* 0x000fca00078e0210 */
[----:B------:R-:W-:Y:S01]  /*22270*/  ISETP.GT.AND P6, PT, R0, R5, PT ;  /* 0x000000050000720c */ /* 0x000fe20003fc4270 */
[----:B------:R-:W-:-:S12]  /*22280*/  BRA.DIV UR4, `(.L_x_784) ;  /* 0x0000002e04247947 */ /* 0x000fd8000b800000 */
[----:B------:R-:W-:-:S04]  /*22290*/  VOTE.ANY R3, PT, !P6 ;  /* 0x0000000000037806 */ /* 0x000fc800070e0100 */
[----:B------:R-:W1:Y:S02]  /*222a0*/  POPC R0, R3 ;  /* 0x0000000300007309 */ /* 0x000e640000000000 */
[----:B-1----:R1:W2:Y:S04]  /*222b0*/  SHFL.IDX PT, R4, R4, R0, 0x1f ;  /* 0x00001f0004047589 */ /* 0x0022a800000e0000 */
[----:B------:R1:W3:Y:S02]  /*222c0*/  SHFL.IDX PT, R6, R6, R0, 0x1f ;  /* 0x00001f0006067589 */ /* 0x0002e400000e0000 */
.L_x_881:
[----:B------:R-:W-:-:S13]  /*222d0*/  ISETP.NE.AND P0, PT, R3, RZ, PT ;  /* 0x000000ff0300720c */ /* 0x000fda0003f05270 */
[----:B------:R-:W-:Y:S05]  /*222e0*/  @!P0 BRA `(.L_x_785) ;  /* 0x0000000000148947 */ /* 0x000fea0003800000 */
[----:B------:R-:W-:Y:S01]  /*222f0*/  UMOV UR4, 0xffffffff ;  /* 0xffffffff00047882 */ /* 0x000fe20000000000 */
[----:B------:R-:W-:Y:S02]  /*22300*/  VIADD R12, R0, 0xffffffff ;  /* 0xffffffff000c7836 */ /* 0x000fe40000000000 */
[----:B------:R-:W-:Y:S05]  /*22310*/  BRA.DIV UR4, `(.L_x_786) ;  /* 0x0000002e045c7947 */ /* 0x000fea000b800000 */
[----:B0-----:R0:W4:Y:S02]  /*22320*/  SHFL.IDX PT, R7, R7, R12, 0x1f ;  /* 0x00001f0c07077589 */ /* 0x00112400000e0000 */
.L_x_884:
[----:B----4-:R-:W-:-:S07]  /*22330*/  IMAD.MOV.U32 R10, RZ, RZ, R7 ;  /* 0x000000ffff0a7224 */ /* 0x010fce00078e0007 */
.L_x_785:
[----:B------:R-:W4:Y:S01]  /*22340*/  LDL.LU R11, [R1+0xc] ;  /* 0x00000c00010b7983 */ /* 0x000f220000300800 */
[----:B--2---:R-:W-:Y:S01]  /*22350*/  IABS R3, R4 ;  /* 0x0000000400037213 */ /* 0x004fe20000000000 */
[----:B------:R-:W-:Y:S02]  /*22360*/  IMAD R2, R10, R2, R16 ;  /* 0x000000020a027224 */ /* 0x000fe400078e0210 */
[----:B------:R-:W-:Y:S01]  /*22370*/  IMAD.MOV.U32 R8, RZ, RZ, RZ ;  /* 0x000000ffff087224 */ /* 0x000fe200078e00ff */
[----:B0-----:R-:W0:Y:S01]  /*22380*/  I2F.RP R7, R3 ;  /* 0x0000000300077306 */ /* 0x001e220000209400 */
[----:B------:R-:W-:Y:S01]  /*22390*/  IMAD.IADD R5, R5, 0x1, -R2 ;  /* 0x0000000105057824 */ /* 0x000fe200078e0a02 */
[----:B------:R2:W-:Y:S04]  /*223a0*/  STL [R1], R2 ;  /* 0x0000000201007387 */ /* 0x0005e80000100800 */
[----:B--2---:R-:W-:-:S02]  /*223b0*/  IABS R2, R5 ;  /* 0x0000000500027213 */ /* 0x004fc40000000000 */
[----:B0-----:R-:W0:Y:S02]  /*223c0*/  MUFU.RCP R7, R7 ;  /* 0x0000000700077308 */ /* 0x001e240000001000 */
[----:B0-----:R-:W-:-:S06]  /*223d0*/  VIADD R7, R7, 0xffffffe ;  /* 0x0ffffffe07077836 */ /* 0x001fcc0000000000 */
[----:B------:R-:W0:Y:S02]  /*223e0*/  F2I.FTZ.U32.TRUNC.NTZ R9, R7 ;  /* 0x0000000700097305 */ /* 0x000e24000021f000 */
[----:B0-----:R-:W-:-:S04]  /*223f0*/  IMAD.MOV R7, RZ, RZ, -R9 ;  /* 0x000000ffff077224 */ /* 0x001fc800078e0a09 */
[----:B------:R-:W-:-:S04]  /*22400*/  IMAD R7, R7, R3, RZ ;  /* 0x0000000307077224 */ /* 0x000fc800078e02ff */
[----:B------:R-:W-:Y:S01]  /*22410*/  IMAD.HI.U32 R7, R9, R7, R8 ;  /* 0x0000000709077227 */ /* 0x000fe200078e0008 */
[----:B------:R-:W-:-:S05]  /*22420*/  IABS R8, R4 ;  /* 0x0000000400087213 */ /* 0x000fca0000000000 */
[----:B------:R-:W-:Y:S02]  /*22430*/  IMAD.MOV R8, RZ, RZ, -R8 ;  /* 0x000000ffff087224 */ /* 0x000fe400078e0a08 */
[----:B------:R-:W-:-:S04]  /*22440*/  IMAD.HI.U32 R7, R7, R2, RZ ;  /* 0x0000000207077227 */ /* 0x000fc800078e00ff */
[----:B------:R-:W-:Y:S01]  /*22450*/  IMAD R2, R7, R8, R2 ;  /* 0x0000000807027224 */ /* 0x000fe200078e0202 */
[----:B---3--:R-:W-:-:S04]  /*22460*/  IABS R8, R6 ;  /* 0x0000000600087213 */ /* 0x008fc80000000000 */
[----:B------:R-:W-:-:S13]  /*22470*/  ISETP.GT.U32.AND P2, PT, R3, R2, PT ;  /* 0x000000020300720c */ /* 0x000fda0003f44070 */
[----:B------:R-:W-:Y:S02]  /*22480*/  @!P2 IMAD.IADD R2, R2, 0x1, -R3 ;  /* 0x000000010202a824 */ /* 0x000fe400078e0a03 */
[----:B------:R-:W-:Y:S01]  /*22490*/  @!P2 VIADD R7, R7, 0x1 ;  /* 0x000000010707a836 */ /* 0x000fe20000000000 */
[----:B------:R-:W-:Y:S02]  /*224a0*/  ISETP.NE.AND P2, PT, R4, RZ, PT ;  /* 0x000000ff0400720c */ /* 0x000fe40003f45270 */
[----:B------:R-:W-:Y:S02]  /*224b0*/  ISETP.GE.U32.AND P0, PT, R2, R3, PT ;  /* 0x000000030200720c */ /* 0x000fe40003f06070 */
[----:B------:R-:W0:Y:S11]  /*224c0*/  I2F.RP R2, R8 ;  /* 0x0000000800027306 */ /* 0x000e360000209400 */
[----:B------:R-:W-:Y:S01]  /*224d0*/  @P0 VIADD R7, R7, 0x1 ;  /* 0x0000000107070836 */ /* 0x000fe20000000000 */
[----:B0-----:R-:W0:Y:S02]  /*224e0*/  MUFU.RCP R2, R2 ;  /* 0x0000000200027308 */ /* 0x001e240000001000 */
[----:B0-----:R-:W-:-:S06]  /*224f0*/  VIADD R2, R2, 0xffffffe ;  /* 0x0ffffffe02027836 */ /* 0x001fcc0000000000 */
[----:B------:R-:W0:Y:S02]  /*22500*/  F2I.FTZ.U32.TRUNC.NTZ R3, R2 ;  /* 0x0000000200037305 */ /* 0x000e24000021f000 */
[----:B0-----:R-:W-:-:S04]  /*22510*/  IMAD.MOV R2, RZ, RZ, -R3 ;  /* 0x000000ffff027224 */ /* 0x001fc800078e0a03 */
        /* <DEDUP_REMOVED lines=12> */
[----:B------:R-:W-:Y:S02]  /*225e0*/  IMAD R3, R2, R9, R3 ;  /* 0x0000000902037224 */ /* 0x000fe400078e0203 */
[----:B------:R-:W-:-:S03]  /*225f0*/  IMAD.IADD R4, R5, 0x1, -R4 ;  /* 0x0000000105047824 */ /* 0x000fc600078e0a04 */
[----:B------:R-:W-:-:S13]  /*22600*/  ISETP.GT.U32.AND P2, PT, R8, R3, PT ;  /* 0x000000030800720c */ /* 0x000fda0003f44070 */
[----:B------:R-:W-:Y:S02]  /*22610*/  @!P2 IMAD.IADD R3, R3, 0x1, -R8 ;  /* 0x000000010303a824 */ /* 0x000fe400078e0a08 */
        /* <DEDUP_REMOVED lines=11> */
[----:B----4-:R-:W-:Y:S02]  /*226d0*/  IMAD.IADD R11, R0, 0x1, R11 ;  /* 0x00000001000b7824 */ /* 0x010fe400078e020b */
[----:B-1----:R-:W-:-:S05]  /*226e0*/  IMAD R0, R3, 0x10000, R2 ;  /* 0x0001000003007824 */ /* 0x002fca00078e0202 */
[----:B------:R0:W-:Y:S04]  /*226f0*/  STL [R1+0x8], R0 ;  /* 0x0000080001007387 */ /* 0x0001e80000100800 */
[----:B------:R0:W-:Y:S04]  /*22700*/  STL [R1+0xc], R11 ;  /* 0x00000c0b01007387 */ /* 0x0001e80000100800 */
[----:B------:R0:W-:Y:S01]  /*22710*/  STL [R1+0x4], R4 ;  /* 0x0000040401007387 */ /* 0x0001e20000100800 */
[----:B------:R-:W-:Y:S05]  /*22720*/  BRA `(.L_x_787) ;  /* 0x0000000000287947 */ /* 0x000fea0003800000 */
.L_x_781:
[----:B------:R-:W-:Y:S01]  /*22730*/  UMOV UR4, URZ ;  /* 0x0000003f00047c82 */ /* 0x000fe20008000000 */
[----:B------:R-:W-:Y:S01]  /*22740*/  ULDC UR6, c[0x0][0xc3c] ;  /* 0x00030f0000067ab9 */ /* 0x000fe20000000800 */
[----:B------:R-:W-:Y:S01]  /*22750*/  UMOV UR5, URZ ;  /* 0x0000003f00057c82 */ /* 0x000fe20008000000 */
[----:B------:R-:W-:Y:S01]  /*22760*/  IMAD.U32 R3, RZ, RZ, UR4 ;  /* 0x00000004ff037e24 */ /* 0x000fe2000f8e00ff */
[----:B------:R1:W-:Y:S01]  /*22770*/  STL [R1], R5 ;  /* 0x0000000501007387 */ /* 0x0003e20000100800 */
[----:B------:R-:W-:Y:S02]  /*22780*/  IMAD.U32 R0, RZ, RZ, UR6 ;  /* 0x00000006ff007e24 */ /* 0x000fe4000f8e00ff */
[----:B------:R-:W-:Y:S01]  /*22790*/  IMAD.U32 R2, RZ, RZ, UR5 ;  /* 0x00000005ff027e24 */ /* 0x000fe2000f8e00ff */
[----:B------:R1:W-:Y:S04]  /*227a0*/  STL [R1+0x4], R3 ;  /* 0x0000040301007387 */ /* 0x0003e80000100800 */
[----:B------:R1:W-:Y:S04]  /*227b0*/  STL [R1+0xc], R0 ;  /* 0x00000c0001007387 */ /* 0x0003e80000100800 */
[----:B------:R1:W-:Y:S02]  /*227c0*/  STL [R1+0x8], R2 ;  /* 0x0000080201007387 */ /* 0x0003e40000100800 */
.L_x_787:
[----:B01----:R-:W2:Y:S04]  /*227d0*/  LDL R0, [R1+0x2c] ;  /* 0x00002c0001007983 */ /* 0x003ea80000100800 */
[----:B------:R-:W3:Y:S04]  /*227e0*/  LDL R2, [R1+0xc] ;  /* 0x00000c0001027983 */ /* 0x000ee80000100800 */
[----:B------:R-:W4:Y:S04]  /*227f0*/  LDL R3, [R1+0x8] ;  /* 0x0000080001037983 */ /* 0x000f280000100800 */
[----:B------:R-:W5:Y:S04]  /*22800*/  LDL R4, [R1] ;  /* 0x0000000001047983 */ /* 0x000f680000100800 */
[----:B------:R-:W5:Y:S01]  /*22810*/  LDL R5, [R1+0x4] ;  /* 0x0000040001057983 */ /* 0x000f620000100800 */
[----:B------:R-:W-:Y:S05]  /*22820*/  WARPSYNC.ALL ;  /* 0x0000000000007948 */ /* 0x000fea0003800000 */
[----:B------:R-:W-:Y:S01]  /*22830*/  BAR.SYNC.DEFER_BLOCKING 0x4, 0x180 ;  /* 0x0106000000007b1d */ /* 0x000fe20000010000 */
[----:B--2---:R-:W-:-:S13]  /*22840*/  ISETP.NE.AND P0, PT, R0, RZ, PT ;  /* 0x000000ff0000720c */ /* 0x004fda0003f05270 */
[----:B------:R-:W0:Y:S01]  /*22850*/  @!P0 S2R R0, SR_CgaCtaId ;  /* 0x0000000000008919 */ /* 0x000e220000008800 */
[----:B---3--:R-:W-:Y:S01]  /*22860*/  IMAD.MOV.U32 R7, RZ, RZ, R2 ;  /* 0x000000ffff077224 */ /* 0x008fe200078e0002 */
[----:B------:R-:W-:Y:S01]  /*22870*/  @!P0 MOV R2, 0x400 ;  /* 0x0000040000028802 */ /* 0x000fe20000000f00 */
[----:B----4-:R-:W-:-:S03]  /*22880*/  IMAD.MOV.U32 R6, RZ, RZ, R3 ;  /* 0x000000ffff067224 */ /* 0x010fc600078e0003 */
[----:B0-----:R-:W-:-:S05]  /*22890*/  @!P0 LEA R18, R0, R2, 0x18 ;  /* 0x0000000200128211 */ /* 0x001fca00078ec0ff */
[----:B-----5:R1:W-:Y:S01]  /*228a0*/  @!P0 STS.128 [R18+0x348d0], R4 ;  /* 0x0348d00412008388 */ /* 0x0203e20000000c00 */
[----:B------:R-:W-:Y:S06]  /*228b0*/  BAR.ARV 0x5, 0x180 ;  /* 0x0146000000007b1d */ /* 0x000fec0000002000 */
.L_x_778:
[----:B------:R-:W2:Y:S01]  /*228c0*/  LDL R0, [R1+0xc] ;  /* 0x00000c0001007983 */ /* 0x000ea20000100800 */
[----:B------:R-:W-:Y:S02]  /*228d0*/  ULDC UR4, c[0x0][0xc3c] ;  /* 0x00030f0000047ab9 */ /* 0x000fe40000000800 */
[----:B--2---:R-:W-:-:S13]  /*228e0*/  ISETP.GE.AND P0, PT, R0, UR4, PT ;  /* 0x0000000400007c0c */ /* 0x004fda000bf06270 */
[----:B------:R-:W-:Y:S05]  /*228f0*/  @!P0 BRA `(.L_x_788) ;  /* 0xffffff90006c8947 */ /* 0x000fea000383ffff */
[----:B------:R-:W-:Y:S05]  /*22900*/  BSYNC B8 ;  /* 0x0000000000087941 */ /* 0x000fea0003800000 */
.L_x_642:
[----:B--2---:R-:W2:Y:S01]  /*22910*/  LDL.LU R0, [R1+0x64] ;  /* 0x0000640001007983 */ /* 0x004ea20000300800 */
[----:B------:R-:W-:Y:S01]  /*22920*/  BSSY B0, `(.L_x_789) ;  /* 0x000000b000007945 */ /* 0x000fe20003800000 */
[----:B01----:R-:W0:Y:S01]  /*22930*/  S2R R5, SR_CgaCtaId ;  /* 0x0000000000057919 */ /* 0x003e220000008800 */
[----:B--2---:R-:W-:-:S05]  /*22940*/  VIADD R0, R0, 0x1 ;  /* 0x0000000100007836 */ /* 0x004fca0000000000 */
        /* <DEDUP_REMOVED lines=8> */
.L_x_885:
[----:B------:R-:W-:Y:S05]  /*229d0*/  BSYNC B0 ;  /* 0x0000000000007941 */ /* 0x000fea0003800000 */
.L_x_789:
[----:B------:R-:W-:-:S03]  /*229e0*/  UMOV UR4, 0xffffffff ;  /* 0xffffffff00047882 */ /* 0x000fc60000000000 */
[----:B------:R-:W-:Y:S05]  /*229f0*/  BRA.DIV UR4, `(.L_x_791) ;  /* 0x0000002604e07947 */ /* 0x000fea000b800000 */
[----:B------:R-:W1:Y:S02]  /*22a00*/  S2R R2, SR_TID.X ;  /* 0x0000000000027919 */ /* 0x000e640000002100 */
[----:B-1----:R-:W-:-:S04]  /*22a10*/  SHF.R.U32.HI R2, RZ, 0x5, R2 ;  /* 0x00000005ff027819 */ /* 0x002fc80000011602 */
[----:B------:R-:W-:-:S05]  /*22a20*/  LOP3.LUT R2, R2, 0x3, RZ, 0xc0, !PT ;  /* 0x0000000302027812 */ /* 0x000fca00078ec0ff */
[----:B------:R1:W2:Y:S02]  /*22a30*/  SHFL.IDX PT, R14, R2, RZ, 0x1f ;  /* 0x00001fff020e7589 */ /* 0x0002a400000e0000 */
.L_x_888:
[----:B--2---:R-:W-:-:S13]  /*22a40*/  ISETP.NE.AND P0, PT, R14, RZ, PT ;  /* 0x000000ff0e00720c */ /* 0x004fda0003f05270 */
[----:B------:R-:W-:Y:S05]  /*22a50*/  @P0 BRA `(.L_x_422) ;  /* 0x0000000000940947 */ /* 0x000fea0003800000 */
[----:B------:R-:W-:-:S03]  /*22a60*/  UMOV UR4, 0xffffffff ;  /* 0xffffffff00047882 */ /* 0x000fc60000000000 */
[----:B------:R-:W-:Y:S05]  /*22a70*/  BRA.DIV UR4, `(.L_x_792) ;  /* 0x0000002604f47947 */ /* 0x000fea000b800000 */
[----:B------:R-:W-:-:S13]  /*22a80*/  ELECT P6, URZ, PT ;  /* 0x00000000003f782f */ /* 0x000fda00038c0000 */
.L_x_891:
[----:B------:R-:W-:Y:S05]  /*22a90*/  @!P6 BRA `(.L_x_422) ;  /* 0x000000000084e947 */ /* 0x000fea0003800000 */
[----:B-1----:R-:W2:Y:S02]  /*22aa0*/  LDL R2, [R1+0x8c] ;  /* 0x00008c0001027983 */ /* 0x002ea40000100800 */
[----:B--2---:R-:W-:-:S13]  /*22ab0*/  R2UR UR4, R2 ;  /* 0x00000000020472ca */ /* 0x004fda00000e0000 */
[----:B------:R-:W-:-:S06]  /*22ac0*/  ULOP3.LUT UR4, UR4, 0x2, URZ, 0xfc, !UPT ;  /* 0x0000000204047892 */ /* 0x000fcc000f8efc3f */
[----:B------:R-:W-:-:S05]  /*22ad0*/  IMAD.U32 R2, RZ, RZ, UR4 ;  /* 0x00000004ff027e24 */ /* 0x000fca000f8e00ff */
[----:B------:R-:W-:-:S13]  /*22ae0*/  ISETP.NE.AND P2, PT, R2, 0x3, PT ;  /* 0x000000030200780c */ /* 0x000fda0003f45270 */
[----:B------:R-:W-:Y:S05]  /*22af0*/  @!P2 BRA `(.L_x_793) ;  /* 0x000000000004a947 */ /* 0x000fea0003800000 */
[----:B------:R-:W-:Y:S01]  /*22b00*/  BPT.TRAP 0x1 ;  /* 0x000000040000795c */ /* 0x000fe20000300000 */
.L_x_793:
        /* <DEDUP_REMOVED lines=13> */
.L_x_892:
[----:B------:R-:W1:Y:S02]  /*22be0*/  SYNCS.PHASECHK.TRANS64.TRYWAIT P0, [R7+URZ], R2 ;  /* 0x00000002070075a7 */ /* 0x000e64000800017f */
[----:B-1----:R-:W-:Y:S05]  /*22bf0*/  @!P0 BRA `(.L_x_795) ;  /* 0x0000002400c88947 */ /* 0x002fea0003800000 */
.L_x_893:
[----:B------:R-:W-:Y:S05]  /*22c00*/  @!P2 BRA `(.L_x_796) ;  /* 0x000000000004a947 */ /* 0x000fea0003800000 */
[----:B------:R-:W-:Y:S01]  /*22c10*/  BPT.TRAP 0x1 ;  /* 0x000000040000795c */ /* 0x000fe20000300000 */
.L_x_796:
[----:B------:R-:W-:-:S04]  /*22c20*/  VIADD R0, R0, 0x34860 ;  /* 0x0003486000007836 */ /* 0x000fc80000000000 */
[----:B------:R-:W-:-:S04]  /*22c30*/  IMAD R4, R19, 0x8, R0 ;  /* 0x0000000813047824 */ /* 0x000fc800078e0200 */
[----:B------:R-:W2:Y:S02]  /*22c40*/  SYNCS.PHASECHK.TRANS64.TRYWAIT P0, [R4+URZ], R5 ;  /* 0x00000005040075a7 */ /* 0x000ea4000800017f */
[----:B--2---:R-:W-:Y:S05]  /*22c50*/  @!P0 BRA `(.L_x_797) ;  /* 0x0000002400c48947 */ /* 0x004fea0003800000 */
.L_x_894:
[----:B------:R-:W-:-:S07]  /*22c60*/  IMAD R3, R3, 0x8, R0 ;  /* 0x0000000803037824 */ /* 0x000fce00078e0200 */
.L_x_798:
[----:B---3--:R3:W4:Y:S02]  /*22c70*/  SYNCS.PHASECHK.TRANS64.TRYWAIT P0, [R3+URZ], R2 ;  /* 0x00000002030075a7 */ /* 0x008724000800017f */
[----:B----4-:R-:W-:Y:S05]  /*22c80*/  @!P0 NANOSLEEP.SYNCS 0x989680 ;  /* 0x009896800000895d */ /* 0x010fea0003900000 */
[----:B------:R-:W4:Y:S02]  /*22c90*/  @!P0 SYNCS.PHASECHK.TRANS64 P0, [R3+URZ], R2 ;  /* 0x00000002030085a7 */ /* 0x000f24000800007f */
[----:B----4-:R-:W-:Y:S05]  /*22ca0*/  @!P0 BRA `(.L_x_798) ;  /* 0xfffffffc00f08947 */ /* 0x010fea000383ffff */
.L_x_422:
[----:B------:R-:W-:Y:S05]  /*22cb0*/  BSYNC B9 ;  /* 0x0000000000097941 */ /* 0x000fea0003800000 */
.L_x_419:
[----:B------:R-:W-:Y:S05]  /*22cc0*/  EXIT ;  /* 0x000000000000794d */ /* 0x000fea0003800000 */
.L_x_442:
[----:B0-----:R0:W1:Y:S02]  /*22cd0*/  SYNCS.PHASECHK.TRANS64.TRYWAIT P5, [R101+URZ+0x34890], R102 ;  /* 0x03489066650075a7 */ /* 0x00106400080a017f */
[----:B-1----:R-:W-:Y:S05]  /*22ce0*/  @!P5 NANOSLEEP.SYNCS 0x989680 ;  /* 0x009896800000d95d */ /* 0x002fea0003900000 */
[----:B------:R-:W1:Y:S02]  /*22cf0*/  @!P5 SYNCS.PHASECHK.TRANS64 P5, [R101+URZ+0x34890], R102 ;  /* 0x034890666500d5a7 */ /* 0x000e6400080a007f */
[----:B-1----:R-:W-:Y:S05]  /*22d00*/  @!P5 BRA `(.L_x_442) ;  /* 0xfffffffc00f0d947 */ /* 0x002fea000383ffff */
[----:B------:R-:W-:Y:S05]  /*22d10*/  BRA `(.L_x_799) ;  /* 0xfffffe0c00e47947 */ /* 0x000fea000383ffff */
.L_x_496:
[----:B-1----:R1:W2:Y:S02]  /*22d20*/  SYNCS.PHASECHK.TRANS64.TRYWAIT P5, [R101+URZ+0x34890], R102 ;  /* 0x03489066650075a7 */ /* 0x0022a400080a017f */
[----:B--2---:R-:W-:Y:S05]  /*22d30*/  @!P5 NANOSLEEP.SYNCS 0x989680 ;  /* 0x009896800000d95d */ /* 0x004fea0003900000 */
[----:B------:R-:W2:Y:S02]  /*22d40*/  @!P5 SYNCS.PHASECHK.TRANS64 P5, [R101+URZ+0x34890], R102 ;  /* 0x034890666500d5a7 */ /* 0x000ea400080a007f */
[----:B--2---:R-:W-:Y:S05]  /*22d50*/  @!P5 BRA `(.L_x_496) ;  /* 0xfffffffc00f0d947 */ /* 0x004fea000383ffff */
[----:B------:R-:W-:Y:S05]  /*22d60*/  BRA `(.L_x_800) ;  /* 0xfffffe4400407947 */ /* 0x000fea000383ffff */
.L_x_521:
[----:B0-----:R0:W1:Y:S02]  /*22d70*/  SYNCS.PHASECHK.TRANS64.TRYWAIT P3, [R101+URZ+0x34890], R102 ;  /* 0x03489066650075a7 */ /* 0x001064000806017f */
[----:B-1----:R-:W-:Y:S05]  /*22d80*/  @!P3 NANOSLEEP.SYNCS 0x989680 ;  /* 0x009896800000b95d */ /* 0x002fea0003900000 */
[----:B------:R-:W1:Y:S02]  /*22d90*/  @!P3 SYNCS.PHASECHK.TRANS64 P3, [R101+URZ+0x34890], R102 ;  /* 0x034890666500b5a7 */ /* 0x000e64000806007f */
[----:B-1----:R-:W-:Y:S05]  /*22da0*/  @!P3 BRA `(.L_x_521) ;  /* 0xfffffffc00f0b947 */ /* 0x002fea000383ffff */
[----:B------:R-:W-:Y:S05]  /*22db0*/  BRA `(.L_x_801) ;  /* 0xfffffe7800047947 */ /* 0x000fea000383ffff */
.L_x_527:
[----:B-1----:R1:W2:Y:S02]  /*22dc0*/  SYNCS.PHASECHK.TRANS64.TRYWAIT P2, [R101+URZ+0x348b0], R102 ;  /* 0x0348b066650075a7 */ /* 0x0022a4000804017f */
[----:B--2---:R-:W-:Y:S05]  /*22dd0*/  @!P2 NANOSLEEP.SYNCS 0x989680 ;  /* 0x009896800000a95d */ /* 0x004fea0003900000 */
[----:B------:R-:W2:Y:S02]  /*22de0*/  @!P2 SYNCS.PHASECHK.TRANS64 P2, [R101+URZ+0x348b0], R102 ;  /* 0x0348b0666500a5a7 */ /* 0x000ea4000804007f */
[----:B--2---:R-:W-:Y:S05]  /*22df0*/  @!P2 BRA `(.L_x_527) ;  /* 0xfffffffc00f0a947 */ /* 0x004fea000383ffff */
[----:B------:R-:W-:Y:S05]  /*22e00*/  BRA `(.L_x_802) ;  /* 0xfffffe7c00007947 */ /* 0x000fea000383ffff */
.L_x_547:
[----:B------:R-:W-:Y:S01]  /*22e10*/  BSSY B1, `(.L_x_803) ;  /* 0x0000008000017945 */ /* 0x000fe20003800000 */
[----:B------:R-:W-:Y:S02]  /*22e20*/  IMAD.MOV.U32 R13, RZ, RZ, R42 ;  /* 0x000000ffff0d7224 */ /* 0x000fe400078e002a */
[----:B------:R-:W-:Y:S02]  /*22e30*/  IMAD.MOV.U32 R12, RZ, RZ, RZ ;  /* 0x000000ffff0c7224 */ /* 0x000fe400078e00ff */
[----:B------:R-:W-:Y:S02]  /*22e40*/  IMAD.MOV.U32 R11, RZ, RZ, 0x1c1f ;  /* 0x00001c1fff0b7424 */ /* 0x000fe400078e00ff */
[----:B------:R-:W-:-:S07]  /*22e50*/  IMAD.MOV.U32 R15, RZ, RZ, -0x1 ;  /* 0xffffffffff0f7424 */ /* 0x000fce00078e00ff */
[----:B------:R-:W-:Y:S05]  /*22e60*/  WARPSYNC.COLLECTIVE R15, `(.L_x_804) ;  /* 0x000000000f087348 */ /* 0x000fea0003c00000 */
[----:B------:R0:W1:Y:S02]  /*22e70*/  SHFL.IDX P6, R14, R13, R12, R11 ;  /* 0x0000000c0d0e7389 */ /* 0x00006400000c000b */
[----:B01----:R-:W-:Y:S01]  /*22e80*/  ENDCOLLECTIVE ;  /* 0x000000000000791b */ /* 0x003fe20003800000 */
.L_x_804:
[----:B------:R-:W-:Y:S05]  /*22e90*/  BSYNC B1 ;  /* 0x0000000000017941 */ /* 0x000fea0003800000 */
.L_x_803:
[----:B------:R-:W-:Y:S02]  /*22ea0*/  IMAD.MOV.U32 R13, RZ, RZ, R37 ;  /* 0x000000ffff0d7224 */ /* 0x000fe400078e0025 */
[----:B------:R-:W-:Y:S02]  /*22eb0*/  IMAD.MOV.U32 R12, RZ, RZ, RZ ;  /* 0x000000ffff0c7224 */ /* 0x000fe400078e00ff */
[----:B------:R-:W-:Y:S02]  /*22ec0*/  IMAD.MOV.U32 R11, RZ, RZ, 0x1c1f ;  /* 0x00001c1fff0b7424 */ /* 0x000fe400078e00ff */
[----:B------:R-:W-:Y:S02]  /*22ed0*/  IMAD.MOV.U32 R15, RZ, RZ, -0x1 ;  /* 0xffffffffff0f7424 */ /* 0x000fe400078e00ff */
[----:B------:R-:W-:-:S07]  /*22ee0*/  IMAD.MOV.U32 R42, RZ, RZ, R14 ;  /* 0x000000ffff2a7224 */ /* 0x000fce00078e000e */
[----:B------:R-:W-:Y:S05]  /*22ef0*/  WARPSYNC.COLLECTIVE R15, `(.L_x_805) ;  /* 0x000000000f087348 */ /* 0x000fea0003c00000 */
[----:B------:R0:W1:Y:S02]  /*22f00*/  SHFL.IDX P6, R14, R13, R12, R11 ;  /* 0x0000000c0d0e7389 */ /* 0x00006400000c000b */
[----:B01----:R-:W-:Y:S01]  /*22f10*/  ENDCOLLECTIVE ;  /* 0x000000000000791b */ /* 0x003fe20003800000 */
.L_x_805:
[----:B------:R-:W-:Y:S02]  /*22f20*/  IMAD.MOV.U32 R13, RZ, RZ, R44 ;  /* 0x000000ffff0d7224 */ /* 0x000fe400078e002c */
[----:B------:R-:W-:-:S07]  /*22f30*/  IMAD.MOV.U32 R37, RZ, RZ, R14 ;  /* 0x000000ffff257224 */ /* 0x000fce00078e000e */
[----:B------:R-:W-:Y:S05]  /*22f40*/  WARPSYNC.COLLECTIVE R15, `(.L_x_806) ;  /* 0x000000000f087348 */ /* 0x000fea0003c00000 */
[----:B------:R0:W1:Y:S02]  /*22f50*/  SHFL.IDX P6, R14, R13, R12, R11 ;  /* 0x0000000c0d0e7389 */ /* 0x00006400000c000b */
[----:B01----:R-:W-:Y:S01]  /*22f60*/  ENDCOLLECTIVE ;  /* 0x000000000000791b */ /* 0x003fe20003800000 */
.L_x_806:
[----:B------:R-:W-:Y:S02]  /*22f70*/  IMAD.MOV.U32 R13, RZ, RZ, R24 ;  /* 0x000000ffff0d7224 */ /* 0x000fe400078e0018 */
[----:B------:R-:W-:-:S07]  /*22f80*/  IMAD.MOV.U32 R44, RZ, RZ, R14 ;  /* 0x000000ffff2c7224 */ /* 0x000fce00078e000e */
[----:B------:R-:W-:Y:S05]  /*22f90*/  WARPSYNC.COLLECTIVE R15, `(.L_x_807) ;  /* 0x000000000f087348 */ /* 0x000fea0003c00000 */
[----:B------:R0:W1:Y:S02]  /*22fa0*/  SHFL.IDX P6, R14, R13, R12, R11 ;  /* 0x0000000c0d0e7389 */ /* 0x00006400000c000b */
[----:B01----:R-:W-:Y:S01]  /*22fb0*/  ENDCOLLECTIVE ;  /* 0x000000000000791b */ /* 0x003fe20003800000 */
.L_x_807:
[----:B------:R-:W-:Y:S01]  /*22fc0*/  IMAD.MOV.U32 R41, RZ, RZ, R14 ;  /* 0x000000ffff297224 */ /* 0x000fe200078e000e */
[----:B------:R-:W-:Y:S06]  /*22fd0*/  BRA `(.L_x_808) ;  /* 0xfffffe88007c7947 */ /* 0x000fec000383ffff */
.L_x_551:
[----:B0-----:R0:W1:Y:S02]  /*22fe0*/  SYNCS.PHASECHK.TRANS64.TRYWAIT P0, [R2+URZ+0x34800], R5 ;  /* 0x03480005020075a7 */ /* 0x001064000800017f */
[----:B-1----:R-:W-:Y:S05]  /*22ff0*/  @!P0 NANOSLEEP.SYNCS 0x989680 ;  /* 0x009896800000895d */ /* 0x002fea0003900000 */
[----:B------:R-:W1:Y:S02]  /*23000*/  @!P0 SYNCS.PHASECHK.TRANS64 P0, [R2+URZ+0x34800], R5 ;  /* 0x03480005020085a7 */ /* 0x000e64000800007f */
[----:B-1----:R-:W-:Y:S05]  /*23010*/  @!P0 BRA `(.L_x_551) ;  /* 0xfffffffc00f08947 */ /* 0x002fea000383ffff */
[----:B------:R-:W-:Y:S05]  /*23020*/  BRA `(.L_x_809) ;  /* 0xfffffe9400007947 */ /* 0x000fea000383ffff */
.L_x_575:
        /* <DEDUP_REMOVED lines=8> */
.L_x_811:
[----:B------:R-:W-:Y:S05]  /*230b0*/  BSYNC B1 ;  /* 0x0000000000017941 */ /* 0x000fea0003800000 */
.L_x_810:
[----:B------:R-:W-:Y:S01]  /*230c0*/  IMAD.MOV.U32 R13, RZ, RZ, R37 ;  /* 0x000000ffff0d7224 */ /* 0x000fe200078e0025 */
[----:B------:R-:W-:Y:S01]  /*230d0*/  MOV R11, 0x1c1f ;  /* 0x00001c1f000b7802 */ /* 0x000fe20000000f00 */
[----:B------:R-:W-:Y:S02]  /*230e0*/  IMAD.MOV.U32 R12, RZ, RZ, RZ ;  /* 0x000000ffff0c7224 */ /* 0x000fe400078e00ff */
[----:B------:R-:W-:Y:S02]  /*230f0*/  IMAD.MOV.U32 R15, RZ, RZ, -0x1 ;  /* 0xffffffffff0f7424 */ /* 0x000fe400078e00ff */
[----:B------:R-:W-:-:S07]  /*23100*/  IMAD.MOV.U32 R41, RZ, RZ, R14 ;  /* 0x000000ffff297224 */ /* 0x000fce00078e000e */
[----:B------:R-:W-:Y:S05]  /*23110*/  WARPSYNC.COLLECTIVE R15, `(.L_x_812) ;  /* 0x000000000f087348 */ /* 0x000fea0003c00000 */
[----:B------:R0:W1:Y:S02]  /*23120*/  SHFL.IDX P6, R14, R13, R12, R11 ;  /* 0x0000000c0d0e7389 */ /* 0x00006400000c000b */
[----:B01----:R-:W-:Y:S01]  /*23130*/  ENDCOLLECTIVE ;  /* 0x000000000000791b */ /* 0x003fe20003800000 */
.L_x_812:
[----:B------:R-:W-:Y:S02]  /*23140*/  IMAD.MOV.U32 R13, RZ, RZ, R44 ;  /* 0x000000ffff0d7224 */ /* 0x000fe400078e002c */
[----:B------:R-:W-:-:S07]  /*23150*/  IMAD.MOV.U32 R40, RZ, RZ, R14 ;  /* 0x000000ffff287224 */ /* 0x000fce00078e000e */
[----:B------:R-:W-:Y:S05]  /*23160*/  WARPSYNC.COLLECTIVE R15, `(.L_x_813) ;  /* 0x000000000f087348 */ /* 0x000fea0003c00000 */
[----:B------:R0:W1:Y:S02]  /*23170*/  SHFL.IDX P6, R14, R13, R12, R11 ;  /* 0x0000000c0d0e7389 */ /* 0x00006400000c000b */
[----:B01----:R-:W-:Y:S01]  /*23180*/  ENDCOLLECTIVE ;  /* 0x000000000000791b */ /* 0x003fe20003800000 */
.L_x_813:
[----:B------:R-:W-:Y:S02]  /*23190*/  IMAD.MOV.U32 R13, RZ, RZ, R24 ;  /* 0x000000ffff0d7224 */ /* 0x000fe400078e0018 */
[----:B------:R-:W-:-:S07]  /*231a0*/  IMAD.MOV.U32 R21, RZ, RZ, R14 ;  /* 0x000000ffff157224 */ /* 0x000fce00078e000e */
[----:B------:R-:W-:Y:S05]  /*231b0*/  WARPSYNC.COLLECTIVE R15, `(.L_x_814) ;  /* 0x000000000f087348 */ /* 0x000fea0003c00000 */
[----:B------:R0:W1:Y:S02]  /*231c0*/  SHFL.IDX P6, R14, R13, R12, R11 ;  /* 0x0000000c0d0e7389 */ /* 0x00006400000c000b */
[----:B01----:R-:W-:Y:S01]  /*231d0*/  ENDCOLLECTIVE ;  /* 0x000000000000791b */ /* 0x003fe20003800000 */
.L_x_814:
[----:B------:R-:W-:Y:S01]  /*231e0*/  IMAD.MOV.U32 R20, RZ, RZ, R14 ;  /* 0x000000ffff147224 */ /* 0x000fe200078e000e */
[----:B------:R-:W-:Y:S06]  /*231f0*/  BRA `(.L_x_815) ;  /* 0xfffffeb000a87947 */ /* 0x000fec000383ffff */
.L_x_579:
[----:B0-----:R0:W1:Y:S02]  /*23200*/  SYNCS.PHASECHK.TRANS64.TRYWAIT P0, [R2+URZ+0x34800], R5 ;  /* 0x03480005020075a7 */ /* 0x001064000800017f */
[----:B-1----:R-:W-:Y:S05]  /*23210*/  @!P0 NANOSLEEP.SYNCS 0x989680 ;  /* 0x009896800000895d */ /* 0x002fea0003900000 */
[----:B------:R-:W1:Y:S02]  /*23220*/  @!P0 SYNCS.PHASECHK.TRANS64 P0, [R2+URZ+0x34800], R5 ;  /* 0x03480005020085a7 */ /* 0x000e64000800007f */
[----:B-1----:R-:W-:Y:S05]  /*23230*/  @!P0 BRA `(.L_x_579) ;  /* 0xfffffffc00f08947 */ /* 0x002fea000383ffff */
[----:B------:R-:W-:Y:S05]  /*23240*/  BRA `(.L_x_816) ;  /* 0xfffffeb800947947 */ /* 0x000fea000383ffff */
.L_x_593:
[----:B-1----:R1:W2:Y:S02]  /*23250*/  SYNCS.PHASECHK.TRANS64.TRYWAIT P2, [R0+URZ+0x34830], R3 ;  /* 0x03483003000075a7 */ /* 0x0022a4000804017f */
[----:B--2---:R-:W-:Y:S05]  /*23260*/  @!P2 NANOSLEEP.SYNCS 0x989680 ;  /* 0x009896800000a95d */ /* 0x004fea0003900000 */
[----:B------:R-:W2:Y:S02]  /*23270*/  @!P2 SYNCS.PHASECHK.TRANS64 P2, [R0+URZ+0x34830], R3 ;  /* 0x034830030000a5a7 */ /* 0x000ea4000804007f */
[----:B--2---:R-:W-:Y:S05]  /*23280*/  @!P2 BRA `(.L_x_593) ;  /* 0xfffffffc00f0a947 */ /* 0x004fea000383ffff */
[----:B------:R-:W-:Y:S05]  /*23290*/  BRA `(.L_x_592) ;  /* 0xfffffedc00b87947 */ /* 0x000fea000383ffff */
.L_x_600:
[----:B-1----:R1:W2:Y:S02]  /*232a0*/  SYNCS.PHASECHK.TRANS64.TRYWAIT P2, [R12+URZ+0x34830], R9 ;  /* 0x034830090c0075a7 */ /* 0x0022a4000804017f */
[----:B--2---:R-:W-:Y:S05]  /*232b0*/  @!P2 NANOSLEEP.SYNCS 0x989680 ;  /* 0x009896800000a95d */ /* 0x004fea0003900000 */
[----:B------:R-:W2:Y:S02]  /*232c0*/  @!P2 SYNCS.PHASECHK.TRANS64 P2, [R12+URZ+0x34830], R9 ;  /* 0x034830090c00a5a7 */ /* 0x000ea4000804007f */
[----:B--2---:R-:W-:Y:S05]  /*232d0*/  @!P2 BRA `(.L_x_600) ;  /* 0xfffffffc00f0a947 */ /* 0x004fea000383ffff */
[----:B------:R-:W-:Y:S05]  /*232e0*/  BRA `(.L_x_599) ;  /* 0xffffff1000387947 */ /* 0x000fea000383ffff */
.L_x_605:
[----:B-1----:R1:W2:Y:S02]  /*232f0*/  SYNCS.PHASECHK.TRANS64.TRYWAIT P2, [R13+URZ+0x34850], R7 ;  /* 0x034850070d0075a7 */ /* 0x0022a4000804017f */
[----:B--2---:R-:W-:Y:S05]  /*23300*/  @!P2 NANOSLEEP.SYNCS 0x989680 ;  /* 0x009896800000a95d */ /* 0x004fea0003900000 */
[----:B------:R-:W2:Y:S02]  /*23310*/  @!P2 SYNCS.PHASECHK.TRANS64 P2, [R13+URZ+0x34850], R7 ;  /* 0x034850070d00a5a7 */ /* 0x000ea4000804007f */
[----:B--2---:R-:W-:Y:S05]  /*23320*/  @!P2 BRA `(.L_x_605) ;  /* 0xfffffffc00f0a947 */ /* 0x004fea000383ffff */
[----:B------:R-:W-:Y:S05]  /*23330*/  BRA `(.L_x_604) ;  /* 0xffffff1800f47947 */ /* 0x000fea000383ffff */
.L_x_611:
[----:B-1----:R1:W2:Y:S02]  /*23340*/  SYNCS.PHASECHK.TRANS64.TRYWAIT P0, [R6+URZ+0x34850], R5 ;  /* 0x03485005060075a7 */ /* 0x0022a4000800017f */
[----:B--2---:R-:W-:Y:S05]  /*23350*/  @!P0 NANOSLEEP.SYNCS 0x989680 ;  /* 0x009896800000895d */ /* 0x004fea0003900000 */
[----:B------:R-:W2:Y:S02]  /*23360*/  @!P0 SYNCS.PHASECHK.TRANS64 P0, [R6+URZ+0x34850], R5 ;  /* 0x03485005060085a7 */ /* 0x000ea4000800007f */
[----:B--2---:R-:W-:Y:S05]  /*23370*/  @!P0 BRA `(.L_x_611) ;  /* 0xfffffffc00f08947 */ /* 0x004fea000383ffff */
[----:B------:R-:W-:Y:S05]  /*23380*/  BRA `(.L_x_610) ;  /* 0xffffff4000147947 */ /* 0x000fea000383ffff */
.L_x_650:
[----:B0-----:R-:W0:Y:S01]  /*23390*/  S2R R3, SR_TID.X ;  /* 0x0000000000037919 */ /* 0x001e220000002100 */
[----:B------:R-:W-:Y:S01]  /*233a0*/  BSSY B1, `(.L_x_817) ;  /* 0x000000a000017945 */ /* 0x000fe20003800000 */
[----:B------:R-:W-:Y:S02]  /*233b0*/  IMAD.MOV.U32 R12, RZ, RZ, RZ ;  /* 0x000000ffff0c7224 */ /* 0x000fe400078e00ff */
[----:B------:R-:W-:Y:S02]  /*233c0*/  IMAD.MOV.U32 R11, RZ, RZ, 0x1f ;  /* 0x0000001fff0b7424 */ /* 0x000fe400078e00ff */
[----:B------:R-:W-:Y:S01]  /*233d0*/  IMAD.MOV.U32 R15, RZ, RZ, -0x1 ;  /* 0xffffffffff0f7424 */ /* 0x000fe200078e00ff */
[----:B0-----:R-:W-:-:S04]  /*233e0*/  SHF.R.U32.HI R3, RZ, 0x5, R3 ;  /* 0x00000005ff037819 */ /* 0x001fc80000011603 */
[----:B------:R-:W-:-:S05]  /*233f0*/  LOP3.LUT R3, R3, 0x3, RZ, 0xc0, !PT ;  /* 0x0000000303037812 */ /* 0x000fca00078ec0ff */
[----:B------:R-:W-:-:S07]  /*23400*/  IMAD.MOV.U32 R13, RZ, RZ, R3 ;  /* 0x000000ffff0d7224 */ /* 0x000fce00078e0003 */
[----:B------:R-:W-:Y:S05]  /*23410*/  WARPSYNC.COLLECTIVE R15, `(.L_x_818) ;  /* 0x000000000f087348 */ /* 0x000fea0003c00000 */
[----:B------:R0:W1:Y:S02]  /*23420*/  SHFL.IDX P6, R14, R13, R12, R11 ;  /* 0x0000000c0d0e7389 */ /* 0x00006400000c000b */
[----:B01----:R-:W-:Y:S01]  /*23430*/  ENDCOLLECTIVE ;  /* 0x000000000000791b */ /* 0x003fe20003800000 */
.L_x_818:
[----:B------:R-:W-:Y:S05]  /*23440*/  BSYNC B1 ;  /* 0x0000000000017941 */ /* 0x000fea0003800000 */
.L_x_817:
[----:B------:R-:W-:Y:S05]  /*23450*/  BRA `(.L_x_819) ;  /* 0xffffff90001c7947 */ /* 0x000fea000383ffff */
.L_x_652:
[----:B------:R-:W-:Y:S01]  /*23460*/  BSSY B1, `(.L_x_820) ;  /* 0x0000006000017945 */ /* 0x000fe20003800000 */
[----:B------:R-:W-:-:S07]  /*23470*/  IMAD.MOV.U32 R15, RZ, RZ, -0x1 ;  /* 0xffffffffff0f7424 */ /* 0x000fce00078e00ff */
[----:B01----:R-:W-:Y:S05]  /*23480*/  WARPSYNC.COLLECTIVE R15, `(.L_x_821) ;  /* 0x000000000f0c7348 */ /* 0x003fea0003c00000 */
[----:B------:R-:W-:Y:S02]  /*23490*/  ELECT P6, UR62, PT ;  /* 0x00000000003e782f */ /* 0x000fe400038c0000 */
[----:B------:R-:W-:Y:S01]  /*234a0*/  MOV R14, UR62 ;  /* 0x0000003e000e7c02 */ /* 0x000fe20008000f00 */
[----:B01----:R-:W-:Y:S10]  /*234b0*/  ENDCOLLECTIVE ;  /* 0x000000000000791b */ /* 0x003ff40003800000 */
.L_x_821:
[----:B------:R-:W-:Y:S05]  /*234c0*/  BSYNC B1 ;  /* 0x0000000000017941 */ /* 0x000fea0003800000 */
.L_x_820:
[----:B------:R-:W-:Y:S01]  /*234d0*/  PLOP3.LUT P2, PT, P6, PT, PT, 0x80, 0x0 ;  /* 0x000000000000781c */ /* 0x000fe2000374f070 */
[----:B------:R-:W-:-:S12]  /*234e0*/  BRA `(.L_x_651) ;  /* 0xffffff9000107947 */ /* 0x000fd8000383ffff */
.L_x_654:
[----:B0-----:R0:W1:Y:S02]  /*234f0*/  SYNCS.PHASECHK.TRANS64.TRYWAIT P0, [R18+URZ+0x34820], R2 ;  /* 0x03482002120075a7 */ /* 0x001064000800017f */
[----:B-1----:R-:W-:Y:S05]  /*23500*/  @!P0 NANOSLEEP.SYNCS 0x989680 ;  /* 0x009896800000895d */ /* 0x002fea0003900000 */
[----:B------:R-:W1:Y:S02]  /*23510*/  @!P0 SYNCS.PHASECHK.TRANS64 P0, [R18+URZ+0x34820], R2 ;  /* 0x03482002120085a7 */ /* 0x000e64000800007f */
[----:B-1----:R-:W-:Y:S05]  /*23520*/  @!P0 BRA `(.L_x_654) ;  /* 0xfffffffc00f08947 */ /* 0x002fea000383ffff */
[----:B------:R-:W-:Y:S05]  /*23530*/  BRA `(.L_x_822) ;  /* 0xffffff9000207947 */ /* 0x000fea000383ffff */
.L_x_658:
[----:B-1----:R1:W2:Y:S02]  /*23540*/  SYNCS.PHASECHK.TRANS64.TRYWAIT P0, [R5+URZ+0x348a0], R8 ;  /* 0x0348a008050075a7 */ /* 0x0022a4000800017f */
[----:B--2---:R-:W-:Y:S05]  /*23550*/  @!P0 NANOSLEEP.SYNCS 0x989680 ;  /* 0x009896800000895d */ /* 0x004fea0003900000 */
[----:B------:R-:W2:Y:S02]  /*23560*/  @!P0 SYNCS.PHASECHK.TRANS64 P0, [R5+URZ+0x348a0], R8 ;  /* 0x0348a008050085a7 */ /* 0x000ea4000800007f */
[----:B--2---:R-:W-:Y:S05]  /*23570*/  @!P0 BRA `(.L_x_658) ;  /* 0xfffffffc00f08947 */ /* 0x004fea000383ffff */
[----:B------:R-:W-:Y:S05]  /*23580*/  BRA `(.L_x_823) ;  /* 0xffffff9000407947 */ /* 0x000fea000383ffff */
.L_x_665:
[----:B0-----:R0:W2:Y:S02]  /*23590*/  SYNCS.PHASECHK.TRANS64.TRYWAIT P0, [R5+URZ+0x348c0], R8 ;  /* 0x0348c008050075a7 */ /* 0x0010a4000800017f */
[----:B--2---:R-:W-:Y:S05]  /*235a0*/  @!P0 NANOSLEEP.SYNCS 0x989680 ;  /* 0x009896800000895d */ /* 0x004fea0003900000 */
[----:B------:R-:W2:Y:S02]  /*235b0*/  @!P0 SYNCS.PHASECHK.TRANS64 P0, [R5+URZ+0x348c0], R8 ;  /* 0x0348c008050085a7 */ /* 0x000ea4000800007f */
[----:B--2---:R-:W-:Y:S05]  /*235c0*/  @!P0 BRA `(.L_x_665) ;  /* 0xfffffffc00f08947 */ /* 0x004fea000383ffff */
[----:B------:R-:W-:Y:S05]  /*235d0*/  BRA `(.L_x_824) ;  /* 0xffffff9400387947 */ /* 0x000fea000383ffff */
.L_x_673:
[----:B0-----:R0:W1:Y:S02]  /*235e0*/  SYNCS.PHASECHK.TRANS64.TRYWAIT P0, [R6+URZ+0x348a0], R5 ;  /* 0x0348a005060075a7 */ /* 0x001064000800017f */
[----:B-1----:R-:W-:Y:S05]  /*235f0*/  @!P0 NANOSLEEP.SYNCS 0x989680 ;  /* 0x009896800000895d */ /* 0x002fea0003900000 */
[----:B------:R-:W1:Y:S02]  /*23600*/  @!P0 SYNCS.PHASECHK.TRANS64 P0, [R6+URZ+0x348a0], R5 ;  /* 0x0348a005060085a7 */ /* 0x000e64000800007f */
[----:B-1----:R-:W-:Y:S05]  /*23610*/  @!P0 BRA `(.L_x_673) ;  /* 0xfffffffc00f08947 */ /* 0x002fea000383ffff */
[----:B------:R-:W-:Y:S05]  /*23620*/  BRA `(.L_x_825) ;  /* 0xffffff9800507947 */ /* 0x000fea000383ffff */
.L_x_680:
[----:B-1----:R1:W2:Y:S02]  /*23630*/  SYNCS.PHASECHK.TRANS64.TRYWAIT P0, [R6+URZ+0x348c0], R5 ;  /* 0x0348c005060075a7 */ /* 0x0022a4000800017f */
[----:B--2---:R-:W-:Y:S05]  /*23640*/  @!P0 NANOSLEEP.SYNCS 0x989680 ;  /* 0x009896800000895d */ /* 0x004fea0003900000 */
[----:B------:R-:W2:Y:S02]  /*23650*/  @!P0 SYNCS.PHASECHK.TRANS64 P0, [R6+URZ+0x348c0], R5 ;  /* 0x0348c005060085a7 */ /* 0x000ea4000800007f */
[----:B--2---:R-:W-:Y:S05]  /*23660*/  @!P0 BRA `(.L_x_680) ;  /* 0xfffffffc00f08947 */ /* 0x004fea000383ffff */
[----:B------:R-:W-:Y:S05]  /*23670*/  BRA `(.L_x_826) ;  /* 0xffffff9c00507947 */ /* 0x000fea000383ffff */
.L_x_696:
[----:B------:R-:W0:Y:S01]  /*23680*/  S2R R4, SR_TID.X ;  /* 0x0000000000047919 */ /* 0x000e220000002100 */
        /* <DEDUP_REMOVED lines=10> */
.L_x_828:
[----:B------:R-:W-:Y:S05]  /*23730*/  BSYNC B0 ;  /* 0x0000000000007941 */ /* 0x000fea0003800000 */
.L_x_827:
[----:B------:R-:W-:Y:S05]  /*23740*/  BRA `(.L_x_829) ;  /* 0xffffffa8005c7947 */ /* 0x000fea000383ffff */
.L_x_698:
[----:B------:R-:W-:Y:S01]  /*23750*/  BSSY B0, `(.L_x_830) ;  /* 0x0000006000007945 */ /* 0x000fe20003800000 */
[----:B------:R-:W-:-:S07]  /*23760*/  IMAD.MOV.U32 R15, RZ, RZ, -0x1 ;  /* 0xffffffffff0f7424 */ /* 0x000fce00078e00ff */
[----:B0-----:R-:W-:Y:S05]  /*23770*/  WARPSYNC.COLLECTIVE R15, `(.L_x_831) ;  /* 0x000000000f0c7348 */ /* 0x001fea0003c00000 */
[----:B------:R-:W-:Y:S02]  /*23780*/  ELECT P6, UR62, PT ;  /* 0x00000000003e782f */ /* 0x000fe400038c0000 */
[----:B------:R-:W-:Y:S01]  /*23790*/  MOV R14, UR62 ;  /* 0x0000003e000e7c02 */ /* 0x000fe20008000f00 */
[----:B0-----:R-:W-:Y:S10]  /*237a0*/  ENDCOLLECTIVE ;  /* 0x000000000000791b */ /* 0x001ff40003800000 */
.L_x_831:
[----:B------:R-:W-:Y:S05]  /*237b0*/  BSYNC B0 ;  /* 0x0000000000007941 */ /* 0x000fea0003800000 */
.L_x_830:
[----:B------:R-:W-:Y:S05]  /*237c0*/  BRA `(.L_x_832) ;  /* 0xffffffa800687947 */ /* 0x000fea000383ffff */
.L_x_700:
[----:B0-----:R0:W1:Y:S02]  /*237d0*/  SYNCS.PHASECHK.TRANS64.TRYWAIT P0, [R0+URZ+0x34840], R2 ;  /* 0x03484002000075a7 */ /* 0x001064000800017f */
[----:B-1----:R-:W-:Y:S05]  /*237e0*/  @!P0 NANOSLEEP.SYNCS 0x989680 ;  /* 0x009896800000895d */ /* 0x002fea0003900000 */
[----:B------:R-:W1:Y:S02]  /*237f0*/  @!P0 SYNCS.PHASECHK.TRANS64 P0, [R0+URZ+0x34840], R2 ;  /* 0x03484002000085a7 */ /* 0x000e64000800007f */
[----:B-1----:R-:W-:Y:S05]  /*23800*/  @!P0 BRA `(.L_x_700) ;  /* 0xfffffffc00f08947 */ /* 0x002fea000383ffff */
[----:B------:R-:W-:Y:S05]  /*23810*/  BRA `(.L_x_833) ;  /* 0xffffffa800c87947 */ /* 0x000fea000383ffff */
.L_x_704:
        /* <DEDUP_REMOVED lines=9> */
.L_x_834:
[----:B------:R-:W-:Y:S02]  /*238b0*/  IMAD.MOV.U32 R13, RZ, RZ, R4 ;  /* 0x000000ffff0d7224 */ /* 0x000fe400078e0004 */
[----:B------:R-:W-:-:S07]  /*238c0*/  IMAD.MOV.U32 R6, RZ, RZ, R14 ;  /* 0x000000ffff067224 */ /* 0x000fce00078e000e */
[----:B------:R-:W-:Y:S05]  /*238d0*/  WARPSYNC.COLLECTIVE R15, `(.L_x_835) ;  /* 0x000000000f087348 */ /* 0x000fea0003c00000 */
[----:B------:R0:W1:Y:S02]  /*238e0*/  SHFL.IDX P6, R14, R13, R12, R11 ;  /* 0x0000000c0d0e7389 */ /* 0x00006400000c000b */
[----:B01----:R-:W-:Y:S01]  /*238f0*/  ENDCOLLECTIVE ;  /* 0x000000000000791b */ /* 0x003fe20003800000 */
.L_x_835:
[----:B------:R-:W-:-:S04]  /*23900*/  LOP3.LUT R7, R7, 0x7f, RZ, 0xc0, !PT ;  /* 0x0000007f07077812 */ /* 0x000fc800078ec0ff */
[----:B------:R-:W-:Y:S01]  /*23910*/  SHF.R.U32.HI R0, RZ, 0x3, R7 ;  /* 0x00000003ff007819 */ /* 0x000fe20000011607 */
[----:B------:R-:W-:Y:S02]  /*23920*/  IMAD R2, R10, R8, RZ ;  /* 0x000000080a027224 */ /* 0x000fe400078e02ff */
[----:B------:R0:W5:Y:S02]  /*23930*/  LDL R10, [R1+0x30] ;  /* 0x00003000010a7983 */ /* 0x0001640000100800 */
[----:B------:R-:W-:Y:S02]  /*23940*/  IMAD.IADD R0, R0, 0x1, R5 ;  /* 0x0000000100007824 */ /* 0x000fe400078e0205 */
[----:B------:R-:W-:Y:S02]  /*23950*/  IMAD.MOV.U32 R7, RZ, RZ, R14 ;  /* 0x000000ffff077224 */ /* 0x000fe400078e000e */
[----:B------:R-:W-:Y:S01]  /*23960*/  IMAD.MOV.U32 R13, RZ, RZ, R3 ;  /* 0x000000ffff0d7224 */ /* 0x000fe200078e0003 */
[----:B------:R-:W-:Y:S01]  /*23970*/  ISETP.GE.AND P2, PT, R0, R2, PT ;  /* 0x000000020000720c */ /* 0x000fe20003f46270 */
[----:B------:R-:W-:-:S02]  /*23980*/  IMAD.MOV.U32 R12, RZ, RZ, 0x1 ;  /* 0x00000001ff0c7424 */ /* 0x000fc400078e00ff */
[----:B0-----:R-:W-:-:S10]  /*23990*/  VIADD R5, R0, 0x10 ;  /* 0x0000001000057836 */ /* 0x001fd40000000000 */
[----:B-----5:R-:W-:Y:S05]  /*239a0*/  WARPSYNC.COLLECTIVE R15, `(.L_x_836) ;  /* 0x000000000f087348 */ /* 0x020fea0003c00000 */
[----:B------:R0:W1:Y:S02]  /*239b0*/  SHFL.IDX P6, R14, R13, R12, R11 ;  /* 0x0000000c0d0e7389 */ /* 0x00006400000c000b */
[----:B01---5:R-:W-:Y:S01]  /*239c0*/  ENDCOLLECTIVE ;  /* 0x000000000000791b */ /* 0x023fe20003800000 */
.L_x_836:
[----:B------:R-:W-:-:S05]  /*239d0*/  @!P2 LEA R7, P4, R9, R7, 0x1 ;  /* 0x000000070907a211 */ /* 0x000fca00078808ff */
[----:B------:R-:W-:Y:S02]  /*239e0*/  @!P2 IMAD.X R6, RZ, RZ, R6, P4 ;  /* 0x000000ffff06a224 */ /* 0x000fe400020e0606 */
[----:B------:R-:W-:-:S03]  /*239f0*/  IMAD.MOV.U32 R13, RZ, RZ, R4 ;  /* 0x000000ffff0d7224 */ /* 0x000fc600078e0004 */
[----:B------:R-:W-:-:S04]  /*23a00*/  @!P2 LOP3.LUT R7, R7, R6, RZ, 0x3c, !PT ;  /* 0x000000060707a212 */ /* 0x000fc800078e3cff */
[----:B------:R-:W-:-:S04]  /*23a10*/  @!P2 LOP3.LUT R6, R7, R6, RZ, 0x3c, !PT ;  /* 0x000000060706a212 */ /* 0x000fc800078e3cff */
[----:B------:R-:W-:-:S05]  /*23a20*/  @!P2 LOP3.LUT R7, R7, R6, RZ, 0x3c, !PT ;  /* 0x000000060707a212 */ /* 0x000fca00078e3cff */
        /* <DEDUP_REMOVED lines=11> */
.L_x_837:
[----:B------:R-:W-:Y:S02]  /*23ae0*/  IMAD.MOV.U32 R13, RZ, RZ, R3 ;  /* 0x000000ffff0d7224 */ /* 0x000fe400078e0003 */
[----:B------:R-:W-:Y:S02]  /*23af0*/  IMAD.MOV.U32 R12, RZ, RZ, 0x2 ;  /* 0x00000002ff0c7424 */ /* 0x000fe400078e00ff */
[----:B------:R-:W-:-:S07]  /*23b00*/  IMAD.MOV.U32 R5, RZ, RZ, R14 ;  /* 0x000000ffff057224 */ /* 0x000fce00078e000e */
[----:B------:R-:W-:Y:S05]  /*23b10*/  WARPSYNC.COLLECTIVE R15, `(.L_x_838) ;  /* 0x000000000f087348 */ /* 0x000fea0003c00000 */
[----:B------:R0:W1:Y:S02]  /*23b20*/  SHFL.IDX P6, R14, R13, R12, R11 ;  /* 0x0000000c0d0e7389 */ /* 0x00006400000c000b */
[----:B01----:R-:W-:Y:S01]  /*23b30*/  ENDCOLLECTIVE ;  /* 0x000000000000791b */ /* 0x003fe20003800000 */
.L_x_838:
        /* <DEDUP_REMOVED lines=17> */
.L_x_839:
[----:B------:R-:W-:Y:S02]  /*23c50*/  IMAD.MOV.U32 R13, RZ, RZ, R3 ;  /* 0x000000ffff0d7224 */ /* 0x000fe400078e0003 */
[----:B------:R-:W-:Y:S02]  /*23c60*/  IMAD.MOV.U32 R12, RZ, RZ, 0x3 ;  /* 0x00000003ff0c7424 */ /* 0x000fe400078e00ff */
[----:B------:R-:W-:-:S07]  /*23c70*/  IMAD.MOV.U32 R5, RZ, RZ, R14 ;  /* 0x000000ffff057224 */ /* 0x000fce00078e000e */
[----:B------:R-:W-:Y:S05]  /*23c80*/  WARPSYNC.COLLECTIVE R15, `(.L_x_840) ;  /* 0x000000000f087348 */ /* 0x000fea0003c00000 */
[----:B------:R0:W1:Y:S02]  /*23c90*/  SHFL.IDX P6, R14, R13, R12, R11 ;  /* 0x0000000c0d0e7389 */ /* 0x00006400000c000b */
[----:B01----:R-:W-:Y:S01]  /*23ca0*/  ENDCOLLECTIVE ;  /* 0x000000000000791b */ /* 0x003fe20003800000 */
.L_x_840:
        /* <DEDUP_REMOVED lines=17> */
.L_x_841:
[----:B------:R-:W-:Y:S02]  /*23dc0*/  IMAD.MOV.U32 R13, RZ, RZ, R3 ;  /* 0x000000ffff0d7224 */ /* 0x000fe400078e0003 */
[----:B------:R-:W-:Y:S02]  /*23dd0*/  IMAD.MOV.U32 R12, RZ, RZ, 0x4 ;  /* 0x00000004ff0c7424 */ /* 0x000fe400078e00ff */
[----:B------:R-:W-:-:S07]  /*23de0*/  IMAD.MOV.U32 R5, RZ, RZ, R14 ;  /* 0x000000ffff057224 */ /* 0x000fce00078e000e */
[----:B------:R-:W-:Y:S05]  /*23df0*/  WARPSYNC.COLLECTIVE R15, `(.L_x_842) ;  /* 0x000000000f087348 */ /* 0x000fea0003c00000 */
[----:B------:R0:W1:Y:S02]  /*23e00*/  SHFL.IDX P6, R14, R13, R12, R11 ;  /* 0x0000000c0d0e7389 */ /* 0x00006400000c000b */
[----:B01----:R-:W-:Y:S01]  /*23e10*/  ENDCOLLECTIVE ;  /* 0x000000000000791b */ /* 0x003fe20003800000 */
.L_x_842:
        /* <DEDUP_REMOVED lines=17> */
.L_x_843:
[----:B------:R-:W-:Y:S02]  /*23f30*/  IMAD.MOV.U32 R13, RZ, RZ, R3 ;  /* 0x000000ffff0d7224 */ /* 0x000fe400078e0003 */
[----:B------:R-:W-:Y:S02]  /*23f40*/  IMAD.MOV.U32 R12, RZ, RZ, 0x5 ;  /* 0x00000005ff0c7424 */ /* 0x000fe400078e00ff */
[----:B------:R-:W-:-:S07]  /*23f50*/  IMAD.MOV.U32 R5, RZ, RZ, R14 ;  /* 0x000000ffff057224 */ /* 0x000fce00078e000e */
[----:B------:R-:W-:Y:S05]  /*23f60*/  WARPSYNC.COLLECTIVE R15, `(.L_x_844) ;  /* 0x000000000f087348 */ /* 0x000fea0003c00000 */
[----:B------:R0:W1:Y:S02]  /*23f70*/  SHFL.IDX P6, R14, R13, R12, R11 ;  /* 0x0000000c0d0e7389 */ /* 0x00006400000c000b */
[----:B01----:R-:W-:Y:S01]  /*23f80*/  ENDCOLLECTIVE ;  /* 0x000000000000791b */ /* 0x003fe20003800000 */
.L_x_844:
        /* <DEDUP_REMOVED lines=17> */
.L_x_845:
[----:B------:R-:W-:Y:S02]  /*240a0*/  IMAD.MOV.U32 R13, RZ, RZ, R3 ;  /* 0x000000ffff0d7224 */ /* 0x000fe400078e0003 */
[----:B------:R-:W-:Y:S02]  /*240b0*/  IMAD.MOV.U32 R12, RZ, RZ, 0x6 ;  /* 0x00000006ff0c7424 */ /* 0x000fe400078e00ff */
[----:B------:R-:W-:-:S07]  /*240c0*/  IMAD.MOV.U32 R5, RZ, RZ, R14 ;  /* 0x000000ffff057224 */ /* 0x000fce00078e000e */
[----:B------:R-:W-:Y:S05]  /*240d0*/  WARPSYNC.COLLECTIVE R15, `(.L_x_846) ;  /* 0x000000000f087348 */ /* 0x000fea0003c00000 */
[----:B------:R0:W1:Y:S02]  /*240e0*/  SHFL.IDX P6, R14, R13, R12, R11 ;  /* 0x0000000c0d0e7389 */ /* 0x00006400000c000b */
[----:B01----:R-:W-:Y:S01]  /*240f0*/  ENDCOLLECTIVE ;  /* 0x000000000000791b */ /* 0x003fe20003800000 */
.L_x_846:
        /* <DEDUP_REMOVED lines=17> */
.L_x_847:
[----:B------:R-:W-:Y:S02]  /*24210*/  IMAD.MOV.U32 R13, RZ, RZ, R3 ;  /* 0x000000ffff0d7224 */ /* 0x000fe400078e0003 */
[----:B------:R-:W-:Y:S02]  /*24220*/  IMAD.MOV.U32 R12, RZ, RZ, 0x7 ;  /* 0x00000007ff0c7424 */ /* 0x000fe400078e00ff */
[----:B------:R-:W-:-:S07]  /*24230*/  IMAD.MOV.U32 R5, RZ, RZ, R14 ;  /* 0x000000ffff057224 */ /* 0x000fce00078e000e */
[----:B------:R-:W-:Y:S05]  /*24240*/  WARPSYNC.COLLECTIVE R15, `(.L_x_848) ;  /* 0x000000000f087348 */ /* 0x000fea0003c00000 */
[----:B------:R0:W1:Y:S02]  /*24250*/  SHFL.IDX P6, R14, R13, R12, R11 ;  /* 0x0000000c0d0e7389 */ /* 0x00006400000c000b */
[----:B01----:R-:W-:Y:S01]  /*24260*/  ENDCOLLECTIVE ;  /* 0x000000000000791b */ /* 0x003fe20003800000 */
.L_x_848:
        /* <DEDUP_REMOVED lines=14> */
.L_x_849:
[----:B------:R-:W-:Y:S01]  /*24350*/  @!PT LDS RZ, [RZ] ;  /* 0x00000000fffff984 */ /* 0x000fe20000000800 */
[----:B------:R-:W-:Y:S01]  /*24360*/  @!PT LDS RZ, [RZ] ;  /* 0x00000000fffff984 */ /* 0x000fe20000000800 */
[----:B------:R-:W-:Y:S01]  /*24370*/  @!PT LDS RZ, [RZ] ;  /* 0x00000000fffff984 */ /* 0x000fe20000000800 */
[----:B------:R0:W-:Y:S01]  /*24380*/  @!P2 LDGSTS.E.BYPASS.LTC128B.128 [R10+0x1b400], desc[UR58][R6.64+0x100], !P1 ;  /* 0x1b400100060aafae */ /* 0x0001e2000c901d7a */
[----:B------:R-:W-:Y:S01]  /*24390*/  IMAD.MOV.U32 R3, RZ, RZ, R14 ;  /* 0x000000ffff037224 */ /* 0x000fe200078e000e */
[----:B------:R-:W-:Y:S06]  /*243a0*/  BRA `(.L_x_850) ;  /* 0xffffffac00847947 */ /* 0x000fec000383ffff */
.L_x_709:
[----:B----4-:R4:W0:Y:S02]  /*243b0*/  SYNCS.PHASECHK.TRANS64.TRYWAIT P0, [R18+URZ+0x34820], R0 ;  /* 0x03482000120075a7 */ /* 0x010824000800017f */
[----:B0-----:R-:W-:Y:S05]  /*243c0*/  @!P0 NANOSLEEP.SYNCS 0x989680 ;  /* 0x009896800000895d */ /* 0x001fea0003900000 */
[----:B------:R-:W0:Y:S02]  /*243d0*/  @!P0 SYNCS.PHASECHK.TRANS64 P0, [R18+URZ+0x34820], R0 ;  /* 0x03482000120085a7 */ /* 0x000e24000800007f */
[----:B0-----:R-:W-:Y:S05]  /*243e0*/  @!P0 BRA `(.L_x_709) ;  /* 0xfffffffc00f08947 */ /* 0x001fea000383ffff */
[----:B------:R-:W-:Y:S05]  /*243f0*/  BRA `(.L_x_851) ;  /* 0xffffffac00f87947 */ /* 0x000fea000383ffff */
.L_x_718:
[----:B-1----:R1:W2:Y:S02]  /*24400*/  SYNCS.PHASECHK.TRANS64.TRYWAIT P0, [R3+URZ+0x34840], R2 ;  /* 0x03484002030075a7 */ /* 0x0022a4000800017f */
[----:B--2---:R-:W-:Y:S05]  /*24410*/  @!P0 NANOSLEEP.SYNCS 0x989680 ;  /* 0x009896800000895d */ /* 0x004fea0003900000 */
[----:B------:R-:W2:Y:S02]  /*24420*/  @!P0 SYNCS.PHASECHK.TRANS64 P0, [R3+URZ+0x34840], R2 ;  /* 0x03484002030085a7 */ /* 0x000ea4000800007f */
[----:B--2---:R-:W-:Y:S05]  /*24430*/  @!P0 BRA `(.L_x_718) ;  /* 0xfffffffc00f08947 */ /* 0x004fea000383ffff */
[----:B------:R-:W-:Y:S05]  /*24440*/  BRA `(.L_x_852) ;  /* 0xffffffb000d47947 */ /* 0x000fea000383ffff */
.L_x_725:
[----:B0-----:R0:W1:Y:S02]  /*24450*/  SYNCS.PHASECHK.TRANS64.TRYWAIT P0, [R2+URZ+0x34860], R3 ;  /* 0x03486003020075a7 */ /* 0x001064000800017f */
[----:B-1----:R-:W-:Y:S05]  /*24460*/  @!P0 NANOSLEEP.SYNCS 0x989680 ;  /* 0x009896800000895d */ /* 0x002fea0003900000 */
[----:B------:R-:W1:Y:S02]  /*24470*/  @!P0 SYNCS.PHASECHK.TRANS64 P0, [R2+URZ+0x34860], R3 ;  /* 0x03486003020085a7 */ /* 0x000e64000800007f */
[----:B-1----:R-:W-:Y:S05]  /*24480*/  @!P0 BRA `(.L_x_725) ;  /* 0xfffffffc00f08947 */ /* 0x002fea000383ffff */
[----:B------:R-:W-:Y:S05]  /*24490*/  BRA `(.L_x_853) ;  /* 0xffffffb400e07947 */ /* 0x000fea000383ffff */
.L_x_735:
[----:B-1----:R1:W2:Y:S02]  /*244a0*/  SYNCS.PHASECHK.TRANS64.TRYWAIT P0, [R3+URZ+0x34840], R2 ;  /* 0x03484002030075a7 */ /* 0x0022a4000800017f */
[----:B--2---:R-:W-:Y:S05]  /*244b0*/  @!P0 NANOSLEEP.SYNCS 0x989680 ;  /* 0x009896800000895d */ /* 0x004fea0003900000 */
[----:B------:R-:W2:Y:S02]  /*244c0*/  @!P0 SYNCS.PHASECHK.TRANS64 P0, [R3+URZ+0x34840], R2 ;  /* 0x03484002030085a7 */ /* 0x000ea4000800007f */
[----:B--2---:R-:W-:Y:S05]  /*244d0*/  @!P0 BRA `(.L_x_735) ;  /* 0xfffffffc00f08947 */ /* 0x004fea000383ffff */
[----:B------:R-:W-:Y:S05]  /*244e0*/  BRA `(.L_x_854) ;  /* 0xffffffbc00787947 */ /* 0x000fea000383ffff */
.L_x_742:
[----:B0-----:R0:W1:Y:S02]  /*244f0*/  SYNCS.PHASECHK.TRANS64.TRYWAIT P0, [R2+URZ+0x34860], R3 ;  /* 0x03486003020075a7 */ /* 0x001064000800017f */
[----:B-1----:R-:W-:Y:S05]  /*24500*/  @!P0 NANOSLEEP.SYNCS 0x989680 ;  /* 0x009896800000895d */ /* 0x002fea0003900000 */
[----:B------:R-:W1:Y:S02]  /*24510*/  @!P0 SYNCS.PHASECHK.TRANS64 P0, [R2+URZ+0x34860], R3 ;  /* 0x03486003020085a7 */ /* 0x000e64000800007f */
[----:B-1----:R-:W-:Y:S05]  /*24520*/  @!P0 BRA `(.L_x_742) ;  /* 0xfffffffc00f08947 */ /* 0x002fea000383ffff */
[----:B------:R-:W-:Y:S05]  /*24530*/  BRA `(.L_x_855) ;  /* 0xffffffc000847947 */ /* 0x000fea000383ffff */
.L_x_752:
[----:B--2---:R2:W3:Y:S02]  /*24540*/  SYNCS.PHASECHK.TRANS64.TRYWAIT P0, [R3+URZ+0x34840], R2 ;  /* 0x03484002030075a7 */ /* 0x0044e4000800017f */
[----:B---3--:R-:W-:Y:S05]  /*24550*/  @!P0 NANOSLEEP.SYNCS 0x989680 ;  /* 0x009896800000895d */ /* 0x008fea0003900000 */
[----:B------:R-:W3:Y:S02]  /*24560*/  @!P0 SYNCS.PHASECHK.TRANS64 P0, [R3+URZ+0x34840], R2 ;  /* 0x03484002030085a7 */ /* 0x000ee4000800007f */
[----:B---3--:R-:W-:Y:S05]  /*24570*/  @!P0 BRA `(.L_x_752) ;  /* 0xfffffffc00f08947 */ /* 0x008fea000383ffff */
[----:B------:R-:W-:Y:S05]  /*24580*/  BRA `(.L_x_856) ;  /* 0xffffffc400f47947 */ /* 0x000fea000383ffff */
.L_x_759:
[----:B0-----:R0:W1:Y:S02]  /*24590*/  SYNCS.PHASECHK.TRANS64.TRYWAIT P0, [R2+URZ+0x34860], R5 ;  /* 0x03486005020075a7 */ /* 0x001064000800017f */
[----:B-1----:R-:W-:Y:S05]  /*245a0*/  @!P0 NANOSLEEP.SYNCS 0x989680 ;  /* 0x009896800000895d */ /* 0x002fea0003900000 */
[----:B------:R-:W1:Y:S02]  /*245b0*/  @!P0 SYNCS.PHASECHK.TRANS64 P0, [R2+URZ+0x34860], R5 ;  /* 0x03486005020085a7 */ /* 0x000e64000800007f */
[----:B-1----:R-:W-:Y:S05]  /*245c0*/  @!P0 BRA `(.L_x_759) ;  /* 0xfffffffc00f08947 */ /* 0x002fea000383ffff */
[----:B------:R-:W-:Y:S05]  /*245d0*/  BRA `(.L_x_857) ;  /* 0xffffffc800fc7947 */ /* 0x000fea000383ffff */
.L_x_771:
[----:B---3--:R3:W4:Y:S02]  /*245e0*/  SYNCS.PHASECHK.TRANS64.TRYWAIT P0, [R0+URZ+0x34860], R2 ;  /* 0x03486002000075a7 */ /* 0x008724000800017f */
[----:B----4-:R-:W-:Y:S05]  /*245f0*/  @!P0 NANOSLEEP.SYNCS 0x989680 ;  /* 0x009896800000895d */ /* 0x010fea0003900000 */
[----:B------:R-:W4:Y:S02]  /*24600*/  @!P0 SYNCS.PHASECHK.TRANS64 P0, [R0+URZ+0x34860], R2 ;  /* 0x03486002000085a7 */ /* 0x000f24000800007f */
[----:B----4-:R-:W-:Y:S05]  /*24610*/  @!P0 BRA `(.L_x_771) ;  /* 0xfffffffc00f08947 */ /* 0x010fea000383ffff */
[----:B------:R-:W-:Y:S05]  /*24620*/  BRA `(.L_x_858) ;  /* 0xffffffd000547947 */ /* 0x000fea000383ffff */
.L_x_779:
[----:B-1----:R-:W4:Y:S01]  /*24630*/  LDL R0, [R1] ;  /* 0x0000000001007983 */ /* 0x002f220000100800 */
[----:B------:R-:W-:Y:S01]  /*24640*/  BSSY B0, `(.L_x_859) ;  /* 0x0000008000007945 */ /* 0x000fe20003800000 */
[----:B------:R-:W-:Y:S02]  /*24650*/  IMAD.MOV.U32 R12, RZ, RZ, RZ ;  /* 0x000000ffff0c7224 */ /* 0x000fe400078e00ff */
[----:B0-----:R-:W-:Y:S02]  /*24660*/  IMAD.MOV.U32 R11, RZ, RZ, 0x1f ;  /* 0x0000001fff0b7424 */ /* 0x001fe400078e00ff */
[----:B------:R-:W-:Y:S02]  /*24670*/  IMAD.MOV.U32 R15, RZ, RZ, -0x1 ;  /* 0xffffffffff0f7424 */ /* 0x000fe400078e00ff */
[----:B----4-:R-:W-:-:S07]  /*24680*/  IMAD.MOV.U32 R13, RZ, RZ, R0 ;  /* 0x000000ffff0d7224 */ /* 0x010fce00078e0000 */
[----:B--23--:R-:W-:Y:S05]  /*24690*/  WARPSYNC.COLLECTIVE R15, `(.L_x_860) ;  /* 0x000000000f087348 */ /* 0x00cfea0003c00000 */
[----:B------:R0:W1:Y:S02]  /*246a0*/  SHFL.IDX P6, R14, R13, R12, R11 ;  /* 0x0000000c0d0e7389 */ /* 0x00006400000c000b */
[----:B0123--:R-:W-:Y:S01]  /*246b0*/  ENDCOLLECTIVE ;  /* 0x000000000000791b */ /* 0x00ffe20003800000 */
.L_x_860:
[----:B------:R-:W-:Y:S05]  /*246c0*/  BSYNC B0 ;  /* 0x0000000000007941 */ /* 0x000fea0003800000 */
.L_x_859:
[----:B------:R0:W5:Y:S01]  /*246d0*/  LDL R2, [R1+0xc] ;  /* 0x00000c0001027983 */ /* 0x0001620000100800 */
[----:B------:R-:W-:Y:S01]  /*246e0*/  IMAD.MOV.U32 R13, RZ, RZ, R0 ;  /* 0x000000ffff0d7224 */ /* 0x000fe200078e0000 */
[----:B------:R-:W-:Y:S01]  /*246f0*/  LOP3.LUT P1, RZ, R9, 0x1, RZ, 0xc0, !PT ;  /* 0x0000000109ff7812 */ /* 0x000fe2000782c0ff */
[----:B------:R-:W-:Y:S02]  /*24700*/  IMAD.MOV.U32 R12, RZ, RZ, 0x1 ;  /* 0x00000001ff0c7424 */ /* 0x000fe400078e00ff */
[----:B------:R-:W-:Y:S02]  /*24710*/  IMAD.MOV.U32 R11, RZ, RZ, 0x1f ;  /* 0x0000001fff0b7424 */ /* 0x000fe400078e00ff */
[----:B------:R-:W-:Y:S02]  /*24720*/  IMAD.MOV.U32 R15, RZ, RZ, -0x1 ;  /* 0xffffffffff0f7424 */ /* 0x000fe400078e00ff */
[----:B0-----:R-:W-:-:S07]  /*24730*/  IMAD.MOV.U32 R5, RZ, RZ, R14 ;  /* 0x000000ffff057224 */ /* 0x001fce00078e000e */
[----:B-----5:R-:W-:Y:S05]  /*24740*/  WARPSYNC.COLLECTIVE R15, `(.L_x_861) ;  /* 0x000000000f087348 */ /* 0x020fea0003c00000 */
[----:B------:R0:W1:Y:S02]  /*24750*/  SHFL.IDX P6, R14, R13, R12, R11 ;  /* 0x0000000c0d0e7389 */ /* 0x00006400000c000b */
[----:B01---5:R-:W-:Y:S01]  /*24760*/  ENDCOLLECTIVE ;  /* 0x000000000000791b */ /* 0x023fe20003800000 */
.L_x_861:
[----:B------:R-:W-:Y:S01]  /*24770*/  ULDC UR4, c[0x0][0xc3c] ;  /* 0x00030f0000047ab9 */ /* 0x000fe20000000800 */
[----:B------:R-:W-:Y:S01]  /*24780*/  IMAD.IADD R4, R2, 0x1, R17 ;  /* 0x0000000102047824 */ /* 0x000fe200078e0211 */
[----:B------:R-:W-:Y:S01]  /*24790*/  CS2R R10, SRZ ;  /* 0x00000000000a7805 */ /* 0x000fe2000001ff00 */
[----:B------:R-:W-:-:S03]  /*247a0*/  IMAD.MOV.U32 R0, RZ, RZ, R14 ;  /* 0x000000ffff007224 */ /* 0x000fc600078e000e */
        /* <DEDUP_REMOVED lines=8> */
[C---:B------:R-:W-:Y:S01]  /*24830*/  ISETP.GE.U32.AND P2, PT, R17.reuse, 0x8, PT ;  /* 0x000000081100780c */ /* 0x040fe20003f46070 */
[----:B------:R-:W-:Y:S01]  /*24840*/  IMAD.MOV.U32 R6, RZ, RZ, RZ ;  /* 0x000000ffff067224 */ /* 0x000fe200078e00ff */
[C---:B------:R-:W-:Y:S01]  /*24850*/  ISETP.GE.U32.AND P3, PT, R17.reuse, 0x10, PT ;  /* 0x000000101100780c */ /* 0x040fe20003f66070 */
[----:B--2---:R-:W-:Y:S02]  /*24860*/  @!P0 IMAD.MOV.U32 R4, RZ, RZ, R8 ;  /* 0x000000ffff048224 */ /* 0x004fe400078e0008 */
[----:B---3--:R-:W-:Y:S01]  /*24870*/  @!P0 IMAD.MOV.U32 R6, RZ, RZ, R2 ;  /* 0x000000ffff068224 */ /* 0x008fe200078e0002 */
[----:B------:R-:W-:-:S03]  /*24880*/  ISETP.GE.U32.AND P0, PT, R17, 0x2, PT ;  /* 0x000000021100780c */ /* 0x000fc60003f06070 */
[----:B------:R-:W-:-:S04]  /*24890*/  IMAD R2, R6, R4, RZ ;  /* 0x0000000406027224 */ /* 0x000fc800078e02ff */
[----:B------:R-:W-:-:S07]  /*248a0*/  IMAD.MOV.U32 R13, RZ, RZ, R2 ;  /* 0x000000ffff0d7224 */ /* 0x000fce00078e0002 */
[----:B------:R-:W-:Y:S05]  /*248b0*/  WARPSYNC.COLLECTIVE R15, `(.L_x_862) ;  /* 0x000000000f087348 */ /* 0x000fea0003c00000 */
[----:B------:R0:W1:Y:S02]  /*248c0*/  SHFL.UP P6, R14, R13, R12, R11 ;  /* 0x0400000c0d0e7389 */ /* 0x00006400000c000b */
[----:B01----:R-:W-:Y:S01]  /*248d0*/  ENDCOLLECTIVE ;  /* 0x000000000000791b */ /* 0x003fe20003800000 */
.L_x_862:
[----:B------:R-:W-:Y:S02]  /*248e0*/  IMAD.MOV.U32 R12, RZ, RZ, 0x2 ;  /* 0x00000002ff0c7424 */ /* 0x000fe400078e00ff */
[----:B------:R-:W-:-:S05]  /*248f0*/  IMAD.MOV.U32 R3, RZ, RZ, R14 ;  /* 0x000000ffff037224 */ /* 0x000fca00078e000e */
[----:B------:R-:W-:Y:S02]  /*24900*/  SEL R3, R3, RZ, P1 ;  /* 0x000000ff03037207 */ /* 0x000fe40000800000 */
[----:B------:R-:W-:-:S03]  /*24910*/  ISETP.GE.U32.AND P1, PT, R17, 0x4, PT ;  /* 0x000000041100780c */ /* 0x000fc60003f26070 */
[----:B------:R-:W-:-:S04]  /*24920*/  IMAD.IADD R2, R2, 0x1, R3 ;  /* 0x0000000102027824 */ /* 0x000fc800078e0203 */
[----:B------:R-:W-:-:S07]  /*24930*/  IMAD.MOV.U32 R13, RZ, RZ, R2 ;  /* 0x000000ffff0d7224 */ /* 0x000fce00078e0002 */
[----:B------:R-:W-:Y:S05]  /*24940*/  WARPSYNC.COLLECTIVE R15, `(.L_x_863) ;  /* 0x000000000f087348 */ /* 0x000fea0003c00000 */
[----:B------:R0:W1:Y:S02]  /*24950*/  SHFL.UP P6, R14, R13, R12, R11 ;  /* 0x0400000c0d0e7389 */ /* 0x00006400000c000b */
[----:B01----:R-:W-:Y:S01]  /*24960*/  ENDCOLLECTIVE ;  /* 0x000000000000791b */ /* 0x003fe20003800000 */
.L_x_863:
        /* <DEDUP_REMOVED lines=8> */
.L_x_864:
        /* <DEDUP_REMOVED lines=8> */
.L_x_865:
        /* <DEDUP_REMOVED lines=8> */
.L_x_866:
        /* <DEDUP_REMOVED lines=9> */
.L_x_867:
[----:B------:R-:W-:Y:S01]  /*24b80*/  IMAD.MOV.U32 R16, RZ, RZ, R14 ;  /* 0x000000ffff107224 */ /* 0x000fe200078e000e */
[----:B------:R-:W-:Y:S06]  /*24b90*/  BRA `(.L_x_868) ;  /* 0xffffffd000e07947 */ /* 0x000fec000383ffff */
.L_x_782:
[----:B------:R-:W-:Y:S01]  /*24ba0*/  BSSY B0, `(.L_x_869) ;  /* 0x0000008000007945 */ /* 0x000fe20003800000 */
[----:B------:R-:W-:Y:S02]  /*24bb0*/  IMAD.MOV.U32 R13, RZ, RZ, R2 ;  /* 0x000000ffff0d7224 */ /* 0x000fe400078e0002 */
[----:B------:R-:W-:Y:S02]  /*24bc0*/  IMAD.MOV.U32 R12, RZ, RZ, 0x1 ;  /* 0x00000001ff0c7424 */ /* 0x000fe400078e00ff */
[----:B------:R-:W-:Y:S02]  /*24bd0*/  IMAD.MOV.U32 R11, RZ, RZ, RZ ;  /* 0x000000ffff0b7224 */ /* 0x000fe400078e00ff */
[----:B------:R-:W-:-:S07]  /*24be0*/  IMAD.MOV.U32 R15, RZ, RZ, -0x1 ;  /* 0xffffffffff0f7424 */ /* 0x000fce00078e00ff */
[----:B0-----:R-:W-:Y:S05]  /*24bf0*/  WARPSYNC.COLLECTIVE R15, `(.L_x_870) ;  /* 0x000000000f087348 */ /* 0x001fea0003c00000 */
[----:B------:R1:W2:Y:S02]  /*24c00*/  SHFL.UP P6, R14, R13, R12, R11 ;  /* 0x0400000c0d0e7389 */ /* 0x0002a400000c000b */
[----:B012---:R-:W-:Y:S01]  /*24c10*/  ENDCOLLECTIVE ;  /* 0x000000000000791b */ /* 0x007fe20003800000 */
.L_x_870:
[----:B------:R-:W-:Y:S05]  /*24c20*/  BSYNC B0 ;  /* 0x0000000000007941 */ /* 0x000fea0003800000 */
.L_x_869:
[----:B------:R-:W2:Y:S01]  /*24c30*/  LDL R7, [R1+0x10] ;  /* 0x0000100001077983 */ /* 0x000ea20000100800 */
[----:B------:R-:W-:Y:S02]  /*24c40*/  IMAD.MOV.U32 R3, RZ, RZ, R14 ;  /* 0x000000ffff037224 */ /* 0x000fe400078e000e */
[----:B------:R-:W-:Y:S02]  /*24c50*/  IMAD.MOV.U32 R12, RZ, RZ, 0x2 ;  /* 0x00000002ff0c7424 */ /* 0x000fe400078e00ff */
[----:B------:R-:W-:Y:S02]  /*24c60*/  IMAD.MOV.U32 R11, RZ, RZ, RZ ;  /* 0x000000ffff0b7224 */ /* 0x000fe400078e00ff */
[----:B------:R-:W-:Y:S01]  /*24c70*/  IMAD.MOV.U32 R15, RZ, RZ, -0x1 ;  /* 0xffffffffff0f7424 */ /* 0x000fe200078e00ff */
[----:B--2---:R-:W-:-:S04]  /*24c80*/  LOP3.LUT P4, RZ, R7, 0x1, RZ, 0xc0, !PT ;  /* 0x0000000107ff7812 */ /* 0x004fc8000788c0ff */
[----:B------:R-:W-:-:S05]  /*24c90*/  SEL R3, R3, RZ, P4 ;  /* 0x000000ff03037207 */ /* 0x000fca0002000000 */
[----:B------:R-:W-:-:S04]  /*24ca0*/  IMAD.IADD R2, R2, 0x1, R3 ;  /* 0x0000000102027824 */ /* 0x000fc800078e0203 */
[----:B------:R-:W-:-:S07]  /*24cb0*/  IMAD.MOV.U32 R13, RZ, RZ, R2 ;  /* 0x000000ffff0d7224 */ /* 0x000fce00078e0002 */
[----:B------:R-:W-:Y:S05]  /*24cc0*/  WARPSYNC.COLLECTIVE R15, `(.L_x_871) ;  /* 0x000000000f087348 */ /* 0x000fea0003c00000 */
[----:B------:R0:W1:Y:S02]  /*24cd0*/  SHFL.UP P6, R14, R13, R12, R11 ;  /* 0x0400000c0d0e7389 */ /* 0x00006400000c000b */
[----:B01----:R-:W-:Y:S01]  /*24ce0*/  ENDCOLLECTIVE ;  /* 0x000000000000791b */ /* 0x003fe20003800000 */
.L_x_871:
        /* <DEDUP_REMOVED lines=8> */
.L_x_872:
        /* <DEDUP_REMOVED lines=8> */
.L_x_873:
        /* <DEDUP_REMOVED lines=8> */
.L_x_874:
        /* <DEDUP_REMOVED lines=9> */
.L_x_875:
[----:B------:R-:W-:Y:S01]  /*24f00*/  IMAD.MOV.U32 R16, RZ, RZ, R14 ;  /* 0x000000ffff107224 */ /* 0x000fe200078e000e */
[----:B------:R-:W-:Y:S06]  /*24f10*/  BRA `(.L_x_876) ;  /* 0xffffffd000b07947 */ /* 0x000fec000383ffff */
.L_x_784:
[----:B------:R-:W-:Y:S01]  /*24f20*/  BSSY B0, `(.L_x_877) ;  /* 0x0000006000007945 */ /* 0x000fe20003800000 */
[----:B------:R-:W-:Y:S01]  /*24f30*/  PLOP3.LUT P6, PT, P6, PT, PT, 0x8, 0x0 ;  /* 0x000000000000781c */ /* 0x000fe200037ce170 */
[----:B------:R-:W-:-:S12]  /*24f40*/  IMAD.MOV.U32 R15, RZ, RZ, -0x1 ;  /* 0xffffffffff0f7424 */ /* 0x000fd800078e00ff */
[----:B0-----:R-:W-:Y:S05]  /*24f50*/  WARPSYNC.COLLECTIVE R15, `(.L_x_878) ;  /* 0x000000000f087348 */ /* 0x001fea0003c00000 */
[----:B------:R-:W-:Y:S01]  /*24f60*/  VOTE.ANY R14, PT, P6 ;  /* 0x00000000000e7806 */ /* 0x000fe200030e0100 */
[----:B0-----:R-:W-:Y:S06]  /*24f70*/  ENDCOLLECTIVE ;  /* 0x000000000000791b */ /* 0x001fec0003800000 */
.L_x_878:
[----:B------:R-:W-:Y:S05]  /*24f80*/  BSYNC B0 ;  /* 0x0000000000007941 */ /* 0x000fea0003800000 */
.L_x_877:
[----:B------:R-:W-:Y:S02]  /*24f90*/  IMAD.MOV.U32 R3, RZ, RZ, R14 ;  /* 0x000000ffff037224 */ /* 0x000fe400078e000e */
[----:B------:R-:W-:Y:S02]  /*24fa0*/  IMAD.MOV.U32 R13, RZ, RZ, R4 ;  /* 0x000000ffff0d7224 */ /* 0x000fe400078e0004 */
[----:B------:R-:W0:Y:S01]  /*24fb0*/  POPC R0, R3 ;  /* 0x0000000300007309 */ /* 0x000e220000000000 */
[----:B------:R-:W-:Y:S02]  /*24fc0*/  IMAD.MOV.U32 R11, RZ, RZ, 0x1f ;  /* 0x0000001fff0b7424 */ /* 0x000fe400078e00ff */
[----:B------:R-:W-:Y:S02]  /*24fd0*/  IMAD.MOV.U32 R15, RZ, RZ, -0x1 ;  /* 0xffffffffff0f7424 */ /* 0x000fe400078e00ff */
[----:B0-----:R-:W-:-:S07]  /*24fe0*/  IMAD.MOV.U32 R12, RZ, RZ, R0 ;  /* 0x000000ffff0c7224 */ /* 0x001fce00078e0000 */
[----:B------:R-:W-:Y:S05]  /*24ff0*/  WARPSYNC.COLLECTIVE R15, `(.L_x_879) ;  /* 0x000000000f087348 */ /* 0x000fea0003c00000 */
[----:B------:R0:W1:Y:S02]  /*25000*/  SHFL.IDX P6, R14, R13, R12, R11 ;  /* 0x0000000c0d0e7389 */ /* 0x00006400000c000b */
[----:B01----:R-:W-:Y:S01]  /*25010*/  ENDCOLLECTIVE ;  /* 0x000000000000791b */ /* 0x003fe20003800000 */
.L_x_879:
[----:B------:R-:W-:Y:S02]  /*25020*/  IMAD.MOV.U32 R13, RZ, RZ, R6 ;  /* 0x000000ffff0d7224 */ /* 0x000fe400078e0006 */
[----:B------:R-:W-:-:S07]  /*25030*/  IMAD.MOV.U32 R4, RZ, RZ, R14 ;  /* 0x000000ffff047224 */ /* 0x000fce00078e000e */
[----:B------:R-:W-:Y:S05]  /*25040*/  WARPSYNC.COLLECTIVE R15, `(.L_x_880) ;  /* 0x000000000f087348 */ /* 0x000fea0003c00000 */
[----:B------:R0:W1:Y:S02]  /*25050*/  SHFL.IDX P6, R14, R13, R12, R11 ;  /* 0x0000000c0d0e7389 */ /* 0x00006400000c000b */
[----:B01----:R-:W-:Y:S01]  /*25060*/  ENDCOLLECTIVE ;  /* 0x000000000000791b */ /* 0x003fe20003800000 */
.L_x_880:
[----:B------:R-:W-:Y:S01]  /*25070*/  IMAD.MOV.U32 R6, RZ, RZ, R14 ;  /* 0x000000ffff067224 */ /* 0x000fe200078e000e */
[----:B------:R-:W-:Y:S06]  /*25080*/  BRA `(.L_x_881) ;  /* 0xffffffd000907947 */ /* 0x000fec000383ffff */
.L_x_786:
[----:B------:R-:W-:Y:S01]  /*25090*/  BSSY B0, `(.L_x_882) ;  /* 0x0000007000007945 */ /* 0x000fe20003800000 */
[----:B------:R-:W-:Y:S02]  /*250a0*/  IMAD.MOV.U32 R13, RZ, RZ, R7 ;  /* 0x000000ffff0d7224 */ /* 0x000fe400078e0007 */
[----:B------:R-:W-:Y:S02]  /*250b0*/  IMAD.MOV.U32 R11, RZ, RZ, 0x1f ;  /* 0x0000001fff0b7424 */ /* 0x000fe400078e00ff */
[----:B------:R-:W-:-:S07]  /*250c0*/  IMAD.MOV.U32 R15, RZ, RZ, -0x1 ;  /* 0xffffffffff0f7424 */ /* 0x000fce00078e00ff */
[----:B0123--:R-:W-:Y:S05]  /*250d0*/  WARPSYNC.COLLECTIVE R15, `(.L_x_883) ;  /* 0x000000000f087348 */ /* 0x00ffea0003c00000 */
[----:B------:R4:W0:Y:S02]  /*250e0*/  SHFL.IDX P6, R14, R13, R12, R11 ;  /* 0x0000000c0d0e7389 */ /* 0x00082400000c000b */
[----:B01234-:R-:W-:Y:S01]  /*250f0*/  ENDCOLLECTIVE ;  /* 0x000000000000791b */ /* 0x01ffe20003800000 */
.L_x_883:
[----:B------:R-:W-:Y:S05]  /*25100*/  BSYNC B0 ;  /* 0x0000000000007941 */ /* 0x000fea0003800000 */
.L_x_882:
[----:B------:R-:W-:Y:S01]  /*25110*/  IMAD.MOV.U32 R7, RZ, RZ, R14 ;  /* 0x000000ffff077224 */ /* 0x000fe200078e000e */
[----:B------:R-:W-:Y:S06]  /*25120*/  BRA `(.L_x_884) ;  /* 0xffffffd000807947 */ /* 0x000fec000383ffff */
.L_x_790:
[----:B0-----:R0:W1:Y:S02]  /*25130*/  SYNCS.PHASECHK.TRANS64.TRYWAIT P0, [R0+URZ+0x34820], R3 ;  /* 0x03482003000075a7 */ /* 0x001064000800017f */
[----:B-1----:R-:W-:Y:S05]  /*25140*/  @!P0 NANOSLEEP.SYNCS 0x989680 ;  /* 0x009896800000895d */ /* 0x002fea0003900000 */
[----:B------:R-:W1:Y:S02]  /*25150*/  @!P0 SYNCS.PHASECHK.TRANS64 P0, [R0+URZ+0x34820], R3 ;  /* 0x03482003000085a7 */ /* 0x000e64000800007f */
[----:B-1----:R-:W-:Y:S05]  /*25160*/  @!P0 BRA `(.L_x_790) ;  /* 0xfffffffc00f08947 */ /* 0x002fea000383ffff */
[----:B------:R-:W-:Y:S05]  /*25170*/  BRA `(.L_x_885) ;  /* 0xffffffd800147947 */ /* 0x000fea000383ffff */
.L_x_791:
        /* <DEDUP_REMOVED lines=11> */
.L_x_887:
[----:B------:R-:W-:Y:S05]  /*25230*/  BSYNC B0 ;  /* 0x0000000000007941 */ /* 0x000fea0003800000 */
.L_x_886:
[----:B------:R-:W-:Y:S05]  /*25240*/  BRA `(.L_x_888) ;  /* 0xffffffd400fc7947 */ /* 0x000fea000383ffff */
.L_x_792:
[----:B------:R-:W-:Y:S01]  /*25250*/  BSSY B0, `(.L_x_889) ;  /* 0x0000006000007945 */ /* 0x000fe20003800000 */
[----:B------:R-:W-:-:S07]  /*25260*/  IMAD.MOV.U32 R15, RZ, RZ, -0x1 ;  /* 0xffffffffff0f7424 */ /* 0x000fce00078e00ff */
[----:B01----:R-:W-:Y:S05]  /*25270*/  WARPSYNC.COLLECTIVE R15, `(.L_x_890) ;  /* 0x000000000f0c7348 */ /* 0x003fea0003c00000 */
[----:B------:R-:W-:Y:S02]  /*25280*/  ELECT P6, UR62, PT ;  /* 0x00000000003e782f */ /* 0x000fe400038c0000 */
[----:B------:R-:W-:Y:S01]  /*25290*/  MOV R14, UR62 ;  /* 0x0000003e000e7c02 */ /* 0x000fe20008000f00 */
[----:B01----:R-:W-:Y:S10]  /*252a0*/  ENDCOLLECTIVE ;  /* 0x000000000000791b */ /* 0x003ff40003800000 */
.L_x_890:
[----:B------:R-:W-:Y:S05]  /*252b0*/  BSYNC B0 ;  /* 0x0000000000007941 */ /* 0x000fea0003800000 */
.L_x_889:
[----:B------:R-:W-:Y:S05]  /*252c0*/  BRA `(.L_x_891) ;  /* 0xffffffd400f07947 */ /* 0x000fea000383ffff */
.L_x_794:
[----:B0-----:R0:W1:Y:S02]  /*252d0*/  SYNCS.PHASECHK.TRANS64.TRYWAIT P0, [R6+URZ], R5 ;  /* 0x00000005060075a7 */ /* 0x001064000800017f */
[----:B-1----:R-:W-:Y:S05]  /*252e0*/  @!P0 NANOSLEEP.SYNCS 0x989680 ;  /* 0x009896800000895d */ /* 0x002fea0003900000 */
[----:B------:R-:W1:Y:S02]  /*252f0*/  @!P0 SYNCS.PHASECHK.TRANS64 P0, [R6+URZ], R5 ;  /* 0x00000005060085a7 */ /* 0x000e64000800007f */
[----:B-1----:R-:W-:Y:S05]  /*25300*/  @!P0 BRA `(.L_x_794) ;  /* 0xfffffffc00f08947 */ /* 0x002fea000383ffff */
[----:B------:R-:W-:Y:S05]  /*25310*/  BRA `(.L_x_892) ;  /* 0xffffffd800307947 */ /* 0x000fea000383ffff */
.L_x_795:
[----:B-1----:R1:W2:Y:S02]  /*25320*/  SYNCS.PHASECHK.TRANS64.TRYWAIT P0, [R7+URZ], R2 ;  /* 0x00000002070075a7 */ /* 0x0022a4000800017f */
[----:B--2---:R-:W-:Y:S05]  /*25330*/  @!P0 NANOSLEEP.SYNCS 0x989680 ;  /* 0x009896800000895d */ /* 0x004fea0003900000 */
[----:B------:R-:W2:Y:S02]  /*25340*/  @!P0 SYNCS.PHASECHK.TRANS64 P0, [R7+URZ], R2 ;  /* 0x00000002070085a7 */ /* 0x000ea4000800007f */
[----:B--2---:R-:W-:Y:S05]  /*25350*/  @!P0 BRA `(.L_x_795) ;  /* 0xfffffffc00f08947 */ /* 0x004fea000383ffff */
[----:B------:R-:W-:Y:S05]  /*25360*/  BRA `(.L_x_893) ;  /* 0xffffffd800247947 */ /* 0x000fea000383ffff */
.L_x_797:
[----:B--2---:R2:W3:Y:S02]  /*25370*/  SYNCS.PHASECHK.TRANS64.TRYWAIT P0, [R4+URZ], R5 ;  /* 0x00000005040075a7 */ /* 0x0044e4000800017f */
[----:B---3--:R-:W-:Y:S05]  /*25380*/  @!P0 NANOSLEEP.SYNCS 0x989680 ;  /* 0x009896800000895d */ /* 0x008fea0003900000 */
[----:B------:R-:W3:Y:S02]  /*25390*/  @!P0 SYNCS.PHASECHK.TRANS64 P0, [R4+URZ], R5 ;  /* 0x00000005040085a7 */ /* 0x000ee4000800007f */
[----:B---3--:R-:W-:Y:S05]  /*253a0*/  @!P0 BRA `(.L_x_797) ;  /* 0xfffffffc00f08947 */ /* 0x008fea000383ffff */
[----:B------:R-:W-:Y:S05]  /*253b0*/  BRA `(.L_x_894) ;  /* 0xffffffd800287947 */ /* 0x000fea000383ffff */
.L_x_895:
        /* <DEDUP_REMOVED lines=12> */
.L_x_15160:


//--------------------- .text._ZN7cutlass13device_kernelIN5flash11enable_sm90INS1_16FlashAttnFwdSm90INS1_25CollectiveMainloopFwdSm90ILi2EN4cute5tupleIJNS5_1CILi1EEES8_S8_EEENS6_IJNS7_ILi128EEENS7_ILi96EEENS7_ILi192EEEEEELi128ENS_10bfloat16_tEfNS_4arch4Sm90ELb0ELb1ELb1ELb0ELb0ELb0ELb0ELb1ELb1ELb1ELb1ELb0EEENS1_21CollectiveEpilogueFwdINS6_IJSA_SA_SB_EEES9_SE_SG_Li256ELb0ELb1ELb1ELb0EEENS1_19SingleTileSchedulerILb0ELb1ELb1ELi128EEEEEEEEEvNT_6ParamsE --------------------------
	.section	.text._ZN7cutlass13device_kernelIN5flash11enable_sm90INS1_16FlashAttnFwdSm90INS1_25CollectiveMainloopFwdSm90ILi2EN4cute5tupleIJNS5_1CILi1EEES8_S8_EEENS6_IJNS7_ILi128EEENS7_ILi96EEENS7_ILi192EEEEEELi128ENS_10bfloat16_tEfNS_4arch4Sm90ELb0ELb1ELb1ELb0ELb0ELb0ELb0ELb1ELb1ELb1ELb1ELb0EEENS1_21CollectiveEpilogueFwdINS6_IJSA_SA_SB_EEES9_SE_SG_Li256ELb0ELb1ELb1ELb0EEENS1_19SingleTileSchedulerILb0ELb1ELb1ELi128EEEEEEEEEvNT_6ParamsE,"ax",@progbits
	.align	128
.text._ZN7cutlass13device_kernelIN5flash11enable_sm90INS1_16FlashAttnFwdSm90INS1_25CollectiveMainloopFwdSm90ILi2EN4cute5tupleIJNS5_1CILi1EEES8_S8_EEENS6_IJNS7_ILi128EEENS7_ILi96EEENS7_ILi192EEEEEELi128ENS_10bfloat16_tEfNS_4arch4Sm90ELb0ELb1ELb1ELb0ELb0ELb0ELb0ELb1ELb1ELb1ELb1ELb0EEENS1_21CollectiveEpilogueFwdINS6_IJSA_SA_SB_EEES9_SE_SG_Li256ELb0ELb1ELb1ELb0EEENS1_19SingleTileSchedulerILb0ELb1ELb1ELi128EEEEEEEEEvNT_6ParamsE:
        .type           _ZN7cutlass13device_kernelIN5flash11enable_sm90INS1_16FlashAttnFwdSm90INS1_25CollectiveMainloopFwdSm90ILi2EN4cute5tupleIJNS5_1CILi1EEES8_S8_EEENS6_IJNS7_ILi128EEENS7_ILi96EEENS7_ILi192EEEEEELi128ENS_10bfloat16_tEfNS_4arch4Sm90ELb0ELb1ELb1ELb0ELb0ELb0ELb0ELb1ELb1ELb1ELb1ELb0EEENS1_21CollectiveEpilogueFwdINS6_IJSA_SA_SB_EEES9_SE_SG_Li256ELb0ELb1ELb1ELb0EEENS1_19SingleTileSchedulerILb0ELb1ELb1ELi128EEEEEEEEEvNT_6ParamsE,@function
        .size           _ZN7cutlass13device_kernelIN5flash11enable_sm90INS1_16FlashAttnFwdSm90INS1_25CollectiveMainloopFwdSm90ILi2EN4cute5tupleIJNS5_1CILi1EEES8_S8_EEENS6_IJNS7_ILi128EEENS7_ILi96EEENS7_ILi192EEEEEELi128ENS_10bfloat16_tEfNS_4arch4Sm90ELb0ELb1ELb1ELb0ELb0ELb0ELb0ELb1ELb1ELb1ELb1ELb0EEENS1_21CollectiveEpilogueFwdINS6_IJSA_SA_SB_EEES9_SE_SG_Li256ELb0ELb1ELb1ELb0EEENS1_19SingleTileSchedulerILb0ELb1ELb1ELi128EEEEEEEEEvNT_6ParamsE,(.L_x_15161 - _ZN7cutlass13device_kernelIN5flash11enable_sm90INS1_16FlashAttnFwdSm90INS1_25CollectiveMainloopFwdSm90ILi2EN4cute5tupleIJNS5_1CILi1EEES8_S8_EEENS6_IJNS7_ILi128EEENS7_ILi96EEENS7_ILi192EEEEEELi128ENS_10bfloat16_tEfNS_4arch4Sm90ELb0ELb1ELb1ELb0ELb0ELb0ELb0ELb1ELb1ELb1ELb1ELb0EEENS1_21CollectiveEpilogueFwdINS6_IJSA_SA_SB_EEES9_SE_SG_Li256ELb0ELb1ELb1ELb0EEENS1_19SingleTileSchedulerILb0ELb1ELb1ELi128EEEEEEEEEvNT_6ParamsE)
        .other          _ZN7cutlass13device_kernelIN5flash11enable_sm90INS1_16FlashAttnFwdSm90INS1_25CollectiveMainloopFwdSm90ILi2EN4cute5tupleIJNS5_1CILi1EEES8_S8_EEENS6_IJNS7_ILi128EEENS7_ILi96EEENS7_ILi192EEEEEELi128ENS_10bfloat16_tEfNS_4arch4Sm90ELb0ELb1ELb1ELb0ELb0ELb0ELb0ELb1ELb1ELb1ELb1ELb0EEENS1_21CollectiveEpilogueFwdINS6_IJSA_SA_SB_EEES9_SE_SG_Li256ELb0ELb1ELb1ELb0EEENS1_19SingleTileSchedulerILb0ELb1ELb1ELi128EEEEEEEEEvNT_6ParamsE,@"STO_CUDA_ENTRY STV_DEFAULT"
_ZN7cutlass13device_kernelIN5flash11enable_sm90INS1_16FlashAttnFwdSm90INS1_25CollectiveMainloopFwdSm90ILi2EN4cute5tupleIJNS5_1CILi1EEES8_S8_EEENS6_IJNS7_ILi128EEENS7_ILi96EEENS7_ILi192EEEEEELi128ENS_10bfloat16_tEfNS_4arch4Sm90ELb0ELb1ELb1ELb0ELb0ELb0ELb0ELb1ELb1ELb1ELb1ELb0EEENS1_21CollectiveEpilogueFwdINS6_IJSA_SA_SB_EEES9_SE_SG_Li256ELb0ELb1ELb1ELb0EEENS1_19SingleTileSchedulerILb0ELb1ELb1ELi128EEEEEEEEEvNT_6ParamsE:
        /* <DEDUP_REMOVED lines=17> */
.L_x_897:
[----:B------:R-:W-:Y:S05]  /*0110*/  BSYNC B0 ;  /* 0x0000000000007941 */ /* 0x000fea0003800000 */
.L_x_896:
        /* <DEDUP_REMOVED lines=40> */
.L_x_898:
        /* <DEDUP_REMOVED lines=22> */
.L_x_899:
        /* <DEDUP_REMOVED lines=18> */
.L_x_900:
        /* <DEDUP_REMOVED lines=22> */
.L_x_901:
        /* <DEDUP_REMOVED lines=22> */
.L_x_902:
[----:B0-----:R-:W-:Y:S01]  /*08e0*/  ISETP.NE.AND P0, PT, R2, RZ, PT ;  /* 0x000000ff0200720c */ /* 0x001fe20003f05270 */
[----:B------:R-:W-:Y:S01]  /*08f0*/  IMAD.MOV.U32 R2, RZ, RZ, 0x1 ;  /* 0x00000001ff027424 */ /* 0x000fe200078e00ff */
[----:B------:R-:W-:Y:S01]  /*0900*/  NOP ;  /* 0x0000000000007918 */ /* 0x000fe20000000000 */
[----:B------:R-:W-:Y:S03]  /*0910*/  BSSY B6, `(.L_x_903) ;  /* 0x0001337000067945 */ /* 0x000fe60003800000 */
[----:B------:R-:W-:-:S05]  /*0920*/  SEL R2, R2, 0x2, !P0 ;  /* 0x0000000202027807 */ /* 0x000fca0004000000 */
[----:B------:R0:W-:Y:S01]  /*0930*/  STL [R1+0x14], R2 ;  /* 0x0000140201007387 */ /* 0x0001e20000100800 */
[----:B-123--:R-:W-:Y:S06]  /*0940*/  BAR.SYNC.DEFER_BLOCKING 0x0 ;  /* 0x0000000000007b1d */ /* 0x00efec0000010000 */
[----:B------:R-:W-:Y:S05]  /*0950*/  @!P0 BRA `(.L_x_904) ;  /* 0x000000f000248947 */ /* 0x000fea0003800000 */
.L_x_905:
        /* <DEDUP_REMOVED lines=14> */
[----:B--2---:R-:W-:-:S03]  /*0a40*/  ISETP.LE.AND P0, PT, RZ, UR5, PT ;  /* 0x00000005ff007c0c */ /* 0x004fc6000bf03270 */
[----:B------:R-:W-:-:S04]  /*0a50*/  IMAD.MOV R3, RZ, RZ, -R18 ;  /* 0x000000ffff037224 */ /* 0x000fc800078e0a12 */
[----:B------:R-:W-:-:S06]  /*0a60*/  IMAD R17, R2, R3, UR4 ;  /* 0x0000000402117e24 */ /* 0x000fcc000f8e0203 */
[----:B------:R-:W-:Y:S05]  /*0a70*/  @!P0 BRA `(.L_x_906) ;  /* 0x0000013000808947 */ /* 0x000fea0003800000 */
[----:B------:R-:W0:Y:S01]  /*0a80*/  LDC R0, c[0x0][0x448] ;  /* 0x00011200ff007b82 */ /* 0x000e220000000800 */
[----:B------:R-:W1:Y:S01]  /*0a90*/  S2R R22, SR_CTAID.X ;  /* 0x0000000000167919 */ /* 0x000e620000002500 */
[----:B------:R-:W2:Y:S06]  /*0aa0*/  S2R R4, SR_TID.X ;  /* 0x0000000000047919 */ /* 0x000eac0000002100 */
[----:B------:R-:W3:Y:S08]  /*0ab0*/  LDC.64 R2, c[0x0][0x418] ;  /* 0x00010600ff027b82 */ /* 0x000ef00000000a00 */
[----:B------:R-:W4:Y:S01]  /*0ac0*/  LDC.64 R10, c[0x0][0x9e0] ;  /* 0x00027800ff0a7b82 */ /* 0x000f220000000a00 */
[----:B0-----:R-:W-:-:S07]  /*0ad0*/  ISETP.NE.AND P1, PT, R0, 0x1, PT ;  /* 0x000000010000780c */ /* 0x001fce0003f25270 */
[----:B------:R-:W0:Y:S01]  /*0ae0*/  LDC R8, c[0x0][0x288] ;  /* 0x0000a200ff087b82 */ /* 0x000e220000000800 */
[----:B---3--:R-:W-:-:S07]  /*0af0*/  ISETP.NE.U32.AND P0, PT, R2, RZ, PT ;  /* 0x000000ff0200720c */ /* 0x008fce0003f05070 */
[----:B------:R-:W3:Y:S01]  /*0b00*/  LDC R16, c[0x0][0x424] ;  /* 0x00010900ff107b82 */ /* 0x000ee20000000800 */
[----:B-1----:R-:W-:Y:S01]  /*0b10*/  IMAD.SHL.U32 R22, R22, 0x80, RZ ;  /* 0x0000008016167824 */ /* 0x002fe200078e00ff */
[----:B------:R-:W-:Y:S01]  /*0b20*/  ISETP.NE.AND.EX P0, PT, R3, RZ, PT, P0 ;  /* 0x000000ff0300720c */ /* 0x000fe20003f05300 */
[----:B--2---:R-:W-:Y:S02]  /*0b30*/  VIADD R72, R4, 0xffffff80 ;  /* 0xffffff8004487836 */ /* 0x004fe40000000000 */
[----:B------:R-:W-:Y:S01]  /*0b40*/  @P1 VIADD R0, R22, 0x7f ;  /* 0x0000007f16001836 */ /* 0x000fe20000000000 */
[----:B----4-:R-:W-:Y:S02]  /*0b50*/  ISETP.GE.AND P2, PT, R11, 0x1, PT ;  /* 0x000000010b00780c */ /* 0x010fe40003f46270 */
[----:B------:R-:W1:Y:S08]  /*0b60*/  @P1 LDC R5, c[0x0][0x44c] ;  /* 0x00011300ff051b82 */ /* 0x000e700000000800 */
[----:B------:R-:W2:Y:S01]  /*0b70*/  @P1 LDC R7, c[0x0][0x450] ;  /* 0x00011400ff071b82 */ /* 0x000ea20000000800 */
[----:B0-----:R-:W-:-:S07]  /*0b80*/  IADD3 R3, -R8, 0x1, RZ ;  /* 0x0000000108037810 */ /* 0x001fce0007ffe1ff */
[----:B------:R-:W0:Y:S01]  /*0b90*/  LDC R23, c[0x0][0x2f0] ;  /* 0x0000bc00ff177b82 */ /* 0x000e220000000800 */
[----:B---3--:R-:W-:Y:S01]  /*0ba0*/  SEL R16, R16, 0x1, P0 ;  /* 0x0000000110107807 */ /* 0x008fe20000000000 */
[----:B-1----:R-:W-:-:S04]  /*0bb0*/  @P1 IMAD.HI.U32 R2, R0, R5, RZ ;  /* 0x0000000500021227 */ /* 0x002fc800078e00ff */
[----:B------:R-:W-:Y:S01]  /*0bc0*/  VIADD R0, R22, 0x7f ;  /* 0x0000007f16007836 */ /* 0x000fe20000000000 */
[----:B--2---:R-:W-:Y:S01]  /*0bd0*/  @P1 SHF.R.U32.HI R0, RZ, R7, R2 ;  /* 0x00000007ff001219 */ /* 0x004fe20000011602 */
[CC--:B0-----:R-:W-:Y:S02]  /*0be0*/  IMAD R3, R16.reuse, R23.reuse, R3 ;  /* 0x0000001710037224 */ /* 0x0c1fe400078e0203 */
[----:B------:R-:W-:Y:S02]  /*0bf0*/  IMAD R19, R16, R23, RZ ;  /* 0x0000001710137224 */ /* 0x000fe400078e02ff */
[----:B------:R-:W-:-:S04]  /*0c00*/  IMAD.IADD R3, R3, 0x1, R0 ;  /* 0x0000000103037824 */ /* 0x000fc800078e0200 */
[----:B------:R-:W-:Y:S01]  /*0c10*/  IMAD.IADD R0, R3, 0x1, R10 ;  /* 0x0000000103007824 */ /* 0x000fe200078e020a */
[----:B------:R-:W-:Y:S06]  /*0c20*/  @!P2 BRA `(.L_x_907) ;  /* 0x000000000040a947 */ /* 0x000fec0003800000 */
[C---:B------:R-:W-:Y:S01]  /*0c30*/  ISETP.GT.AND P0, PT, R3.reuse, RZ, PT ;  /* 0x000000ff0300720c */ /* 0x040fe20003f04270 */
[----:B------:R-:W-:-:S12]  /*0c40*/  VIADD R2, R3, 0xffffffff ;  /* 0xffffffff03027836 */ /* 0x000fd80000000000 */
[----:B------:R-:W-:Y:S05]  /*0c50*/  @P0 BRA `(.L_x_908) ;  /* 0x00000000001c0947 */ /* 0x000fea0003800000 */
[----:B------:R-:W-:Y:S01]  /*0c60*/  ISETP.NE.AND P0, PT, R11, 0x1, PT ;  /* 0x000000010b00780c */ /* 0x000fe20003f05270 */
[----:B------:R-:W-:-:S12]  /*0c70*/  IMAD.MOV R3, RZ, RZ, -R3 ;  /* 0x000000ffff037224 */ /* 0x000fd800078e0a03 */
[----:B------:R-:W0:Y:S02]  /*0c80*/  @P0 LDC.64 R4, c[0x0][0x9e8] ;  /* 0x00027a00ff040b82 */ /* 0x000e240000000a00 */
[----:B0-----:R-:W-:-:S05]  /*0c90*/  @P0 IMAD.HI.U32 R2, R3, R4, RZ ;  /* 0x0000000403020227 */ /* 0x001fca00078e00ff */
[----:B------:R-:W-:-:S04]  /*0ca0*/  @P0 SHF.R.U32.HI R3, RZ, R5, R2 ;  /* 0x00000005ff030219 */ /* 0x000fc80000011602 */
[----:B------:R-:W-:Y:S01]  /*0cb0*/  LOP3.LUT R2, RZ, R3, RZ, 0x33, !PT ;  /* 0x00000003ff027212 */ /* 0x000fe200078e33ff */
[----:B------:R-:W-:Y:S06]  /*0cc0*/  BRA `(.L_x_909) ;  /* 0x0000000000107947 */ /* 0x000fec0003800000 */
.L_x_908:
[----:B------:R-:W-:-:S13]  /*0cd0*/  ISETP.NE.AND P0, PT, R11, 0x1, PT ;  /* 0x000000010b00780c */ /* 0x000fda0003f05270 */
[----:B------:R-:W0:Y:S02]  /*0ce0*/  @P0 LDC.64 R4, c[0x0][0x9e8] ;  /* 0x00027a00ff040b82 */ /* 0x000e240000000a00 */
[----:B0-----:R-:W-:-:S05]  /*0cf0*/  @P0 IMAD.HI.U32 R4, R2, R4, RZ ;  /* 0x0000000402040227 */ /* 0x001fca00078e00ff */
[----:B------:R-:W-:-:S07]  /*0d00*/  @P0 SHF.R.U32.HI R2, RZ, R5, R4 ;  /* 0x00000005ff020219 */ /* 0x000fce0000011604 */
.L_x_909:
[----:B------:R-:W-:-:S05]  /*0d10*/  IMAD R3, R2, R11, R11 ;  /* 0x0000000b02037224 */ /* 0x000fca00078e020b */
[----:B------:R-:W-:-:S07]  /*0d20*/  VIMNMX R0, R0, R3, PT ;  /* 0x0000000300007248 */ /* 0x000fce0003fe0100 */
.L_x_907:
[----:B------:R-:W0:Y:S01]  /*0d30*/  @P1 LDC R3, c[0x0][0x44c] ;  /* 0x00011300ff031b82 */ /* 0x000e220000000800 */
[----:B------:R-:W-:Y:S01]  /*0d40*/  VIADD R2, R0, 0x5f ;  /* 0x0000005f00027836 */ /* 0x000fe20000000000 */
[----:B------:R-:W-:Y:S01]  /*0d50*/  ULDC UR4, c[0x0][0x9dc] ;  /* 0x0002770000047ab9 */ /* 0x000fe20000000800 */
[----:B------:R-:W-:Y:S02]  /*0d60*/  IMAD R0, R16, R23, 0x5f ;  /* 0x0000005f10007424 */ /* 0x000fe400078e0217 */
[----:B------:R-:W-:-:S03]  /*0d70*/  IMAD.HI R2, R2, 0x2aaaaaab, RZ ;  /* 0x2aaaaaab02027827 */ /* 0x000fc600078e02ff */
[----:B------:R-:W1:Y:S01]  /*0d80*/  @P1 LDC R7, c[0x0][0x450] ;  /* 0x00011400ff071b82 */ /* 0x000e620000000800 */
[----:B------:R-:W-:Y:S01]  /*0d90*/  IMAD.HI R0, R0, 0x2aaaaaab, RZ ;  /* 0x2aaaaaab00007827 */ /* 0x000fe200078e02ff */
[----:B------:R-:W-:-:S03]  /*0da0*/  SHF.R.U32.HI R5, RZ, 0x1f, R2 ;  /* 0x0000001fff057819 */ /* 0x000fc60000011602 */
[----:B------:R-:W-:Y:S01]  /*0db0*/  IMAD.MOV.U32 R4, RZ, RZ, R22 ;  /* 0x000000ffff047224 */ /* 0x000fe200078e0016 */
[----:B------:R-:W-:Y:S01]  /*0dc0*/  LEA.HI.SX32 R2, R2, R5, 0x1c ;  /* 0x0000000502027211 */ /* 0x000fe200078fe2ff */
[----:B------:R-:W-:Y:S02]  /*0dd0*/  IMAD R23, R16, R23, -R8 ;  /* 0x0000001710177224 */ /* 0x000fe400078e0a08 */
[----:B0-----:R-:W-:Y:S01]  /*0de0*/  @P1 IMAD.HI.U32 R6, R22, R3, RZ ;  /* 0x0000000316061227 */ /* 0x001fe200078e00ff */
[----:B------:R-:W-:-:S04]  /*0df0*/  SHF.R.U32.HI R3, RZ, 0x1f, R0 ;  /* 0x0000001fff037819 */ /* 0x000fc80000011600 */
[----:B------:R-:W-:Y:S02]  /*0e00*/  LEA.HI.SX32 R3, R0, R3, 0x1c ;  /* 0x0000000300037211 */ /* 0x000fe400078fe2ff */
[----:B-1----:R-:W-:Y:S02]  /*0e10*/  @P1 SHF.R.U32.HI R4, RZ, R7, R6 ;  /* 0x00000007ff041219 */ /* 0x002fe40000011606 */
[----:B------:R-:W-:-:S03]  /*0e20*/  VIMNMX R9, R3, R2, PT ;  /* 0x0000000203097248 */ /* 0x000fc60003fe0100 */
[----:B------:R-:W-:-:S04]  /*0e30*/  IMAD.IADD R0, R23, 0x1, R4 ;  /* 0x0000000117007824 */ /* 0x000fc800078e0204 */
[----:B------:R-:W-:Y:S01]  /*0e40*/  VIADD R2, R0, -UR4 ;  /* 0x8000000400027c36 */ /* 0x000fe20008000000 */
[----:B------:R-:W-:Y:S06]  /*0e50*/  @!P2 BRA `(.L_x_910) ;  /* 0x00000000003ca947 */ /* 0x000fec0003800000 */
[----:B------:R-:W-:-:S13]  /*0e60*/  ISETP.GT.AND P0, PT, R0, -0x1, PT ;  /* 0xffffffff0000780c */ /* 0x000fda0003f04270 */
[----:B------:R-:W-:Y:S05]  /*0e70*/  @P0 BRA `(.L_x_911) ;  /* 0x00000000001c0947 */ /* 0x000fea0003800000 */
[----:B------:R-:W-:Y:S02]  /*0e80*/  ISETP.NE.AND P0, PT, R11, 0x1, PT ;  /* 0x000000010b00780c */ /* 0x000fe40003f05270 */
[----:B------:R-:W-:-:S11]  /*0e90*/  LOP3.LUT R3, RZ, R0, RZ, 0x33, !PT ;  /* 0x00000000ff037212 */ /* 0x000fd600078e33ff */
[----:B------:R-:W0:Y:S02]  /*0ea0*/  @P0 LDC.64 R4, c[0x0][0x9e8] ;  /* 0x00027a00ff040b82 */ /* 0x000e240000000a00 */
[----:B0-----:R-:W-:-:S05]  /*0eb0*/  @P0 IMAD.HI.U32 R0, R3, R4, RZ ;  /* 0x0000000403000227 */ /* 0x001fca00078e00ff */
[----:B------:R-:W-:-:S04]  /*0ec0*/  @P0 SHF.R.U32.HI R3, RZ, R5, R0 ;  /* 0x00000005ff030219 */ /* 0x000fc80000011600 */
[----:B------:R-:W-:Y:S01]  /*0ed0*/  LOP3.LUT R0, RZ, R3, RZ, 0x33, !PT ;  /* 0x00000003ff007212 */ /* 0x000fe200078e33ff */
[----:B------:R-:W-:Y:S06]  /*0ee0*/  BRA `(.L_x_912) ;  /* 0x0000000000107947 */ /* 0x000fec0003800000 */
.L_x_911:
[----:B------:R-:W-:-:S13]  /*0ef0*/  ISETP.NE.AND P0, PT, R11, 0x1, PT ;  /* 0x000000010b00780c */ /* 0x000fda0003f05270 */
[----:B------:R-:W0:Y:S02]  /*0f00*/  @P0 LDC.64 R4, c[0x0][0x9e8] ;  /* 0x00027a00ff040b82 */ /* 0x000e240000000a00 */
[----:B0-----:R-:W-:-:S05]  /*0f10*/  @P0 IMAD.HI.U32 R4, R0, R4, RZ ;  /* 0x0000000400040227 */ /* 0x001fca00078e00ff */
[----:B------:R-:W-:-:S07]  /*0f20*/  @P0 SHF.R.U32.HI R0, RZ, R5, R4 ;  /* 0x00000005ff000219 */ /* 0x000fce0000011604 */
.L_x_912:
[----:B------:R-:W-:-:S05]  /*0f30*/  IMAD R3, R0, R11, RZ ;  /* 0x0000000b00037224 */ /* 0x000fca00078e02ff */
[----:B------:R-:W-:-:S07]  /*0f40*/  VIMNMX R2, R2, R3, !PT ;  /* 0x0000000302027248 */ /* 0x000fce0007fe0100 */
.L_x_910:
[----:B------:R-:W-:Y:S01]  /*0f50*/  SHF.R.U32.HI R0, RZ, 0x10, R17 ;  /* 0x00000010ff007819 */ /* 0x000fe20000011611 */
[----:B------:R-:W-:Y:S01]  /*0f60*/  IMAD.HI R2, R2, 0x2aaaaaab, RZ ;  /* 0x2aaaaaab02027827 */ /* 0x000fe200078e02ff */
[----:B------:R-:W-:Y:S02]  /*0f70*/  LOP3.LUT R17, R17, 0xffff, RZ, 0xc0, !PT ;  /* 0x0000ffff11117812 */ /* 0x000fe400078ec0ff */
[----:B------:R-:W-:Y:S01]  /*0f80*/  ISETP.NE.AND P0, PT, R0, RZ, PT ;  /* 0x000000ff0000720c */ /* 0x000fe20003f05270 */
[----:B------:R-:W-:Y:S01]  /*0f90*/  IMAD.MOV.U32 R74, RZ, RZ, RZ ;  /* 0x000000ffff4a7224 */ /* 0x000fe200078e00ff */
[----:B------:R-:W-:-:S04]  /*0fa0*/  SHF.R.U32.HI R3, RZ, 0x1f, R2 ;  /* 0x0000001fff037819 */ /* 0x000fc80000011602 */
[----:B------:R-:W-:-:S04]  /*0fb0*/  LEA.HI.SX32 R3, R2, R3, 0x1c ;  /* 0x0000000302037211 */ /* 0x000fc800078fe2ff */
[----:B------:R-:W-:-:S03]  /*0fc0*/  VIMNMX R8, RZ, R3, !PT ;  /* 0x00000003ff087248 */ /* 0x000fc60007fe0100 */
[----:B------:R-:W0:Y:S01]  /*0fd0*/  @!P0 LDC R0, c[0x0][0x9f0] ;  /* 0x00027c00ff008b82 */ /* 0x000e220000000800 */
[----:B------:R-:W-:-:S13]  /*0fe0*/  ISETP.GT.AND P1, PT, R9, R8, PT ;  /* 0x000000080900720c */ /* 0x000fda0003f24270 */
[----:B------:R-:W-:Y:S05]  /*0ff0*/  @!P1 BRA `(.L_x_913) ;  /* 0x0000000000709947 */ /* 0x000fea0003800000 */
[-C--:B0-----:R-:W-:Y:S02]  /*1000*/  IABS R6, R0.reuse ;  /* 0x0000000000067213 */ /* 0x081fe40000000000 */
[----:B------:R-:W-:Y:S02]  /*1010*/  IADD3 R2, R0, -0x1, R9 ;  /* 0xffffffff00027810 */ /* 0x000fe40007ffe009 */
[----:B------:R-:W0:Y:S03]  /*1020*/  I2F.RP R4, R6 ;  /* 0x0000000600047306 */ /* 0x000e260000209400 */
[----:B------:R-:W-:Y:S01]  /*1030*/  IMAD.IADD R5, R2, 0x1, -R8 ;  /* 0x0000000102057824 */ /* 0x000fe200078e0a08 */
[----:B------:R-:W-:-:S04]  /*1040*/  IABS R2, R0 ;  /* 0x0000000000027213 */ /* 0x000fc80000000000 */
[----:B------:R-:W-:Y:S02]  /*1050*/  IABS R10, R5 ;  /* 0x00000005000a7213 */ /* 0x000fe40000000000 */
[----:B------:R-:W-:-:S04]  /*1060*/  LOP3.LUT R5, R5, R0, RZ, 0x3c, !PT ;  /* 0x0000000005057212 */ /* 0x000fc800078e3cff */
[----:B------:R-:W-:Y:S01]  /*1070*/  ISETP.GE.AND P2, PT, R5, RZ, PT ;  /* 0x000000ff0500720c */ /* 0x000fe20003f46270 */
[----:B0-----:R-:W0:Y:S02]  /*1080*/  MUFU.RCP R4, R4 ;  /* 0x0000000400047308 */ /* 0x001e240000001000 */
[----:B0-----:R-:W-:Y:S02]  /*1090*/  VIADD R3, R4, 0xffffffe ;  /* 0x0ffffffe04037836 */ /* 0x001fe40000000000 */
[----:B------:R-:W-:Y:S02]  /*10a0*/  IMAD.MOV R4, RZ, RZ, -R2 ;  /* 0x000000ffff047224 */ /* 0x000fe400078e0a02 */
[----:B------:R-:W-:Y:S02]  /*10b0*/  IMAD.MOV.U32 R2, RZ, RZ, RZ ;  /* 0x000000ffff027224 */ /* 0x000fe400078e00ff */
[----:B------:R-:W0:Y:S02]  /*10c0*/  F2I.FTZ.U32.TRUNC.NTZ R3, R3 ;  /* 0x0000000300037305 */ /* 0x000e24000021f000 */
[----:B0-----:R-:W-:-:S04]  /*10d0*/  IMAD.MOV R7, RZ, RZ, -R3 ;  /* 0x000000ffff077224 */ /* 0x001fc800078e0a03 */
[----:B------:R-:W-:-:S04]  /*10e0*/  IMAD R7, R7, R6, RZ ;  /* 0x0000000607077224 */ /* 0x000fc800078e02ff */
[----:B------:R-:W-:-:S04]  /*10f0*/  IMAD.HI.U32 R2, R3, R7, R2 ;  /* 0x0000000703027227 */ /* 0x000fc800078e0002 */
[----:B------:R-:W-:-:S04]  /*1100*/  IMAD.MOV.U32 R3, RZ, RZ, R10 ;  /* 0x000000ffff037224 */ /* 0x000fc800078e000a */
        /* <DEDUP_REMOVED lines=11> */
.L_x_913:
[-C--:B------:R-:W-:Y:S01]  /*11c0*/  IMAD R17, R17, R74.reuse, R8 ;  /* 0x0000004a11117224 */ /* 0x080fe200078e0208 */
[----:B------:R-:W-:Y:S01]  /*11d0*/  PLOP3.LUT P0, PT, PT, PT, PT, 0x80, 0x0 ;  /* 0x000000000000781c */ /* 0x000fe20003f0f070 */
[----:B0-----:R-:W-:Y:S01]  /*11e0*/  IMAD.MOV.U32 R0, RZ, RZ, RZ ;  /* 0x000000ffff007224 */ /* 0x001fe200078e00ff */
        /* <DEDUP_REMOVED lines=40> */
[----:B------:R-:W-:-:S05]  /*1470*/  SHF.R.S32.HI R76, RZ, 0x7, R75 ;  /* 0x00000007ff4c7819 */ /* 0x000fca000001144b */
        /* <DEDUP_REMOVED lines=20> */
[----:B------:R-:W-:Y:S02]  /*15c0*/  IMAD.U32 R10, RZ, RZ, UR6 ;  /* 0x00000006ff0a7e24 */ /* 0x000fe4000f8e00ff */
[----:B------:R-:W-:Y:S02]  /*15d0*/  IMAD.U32 R6, RZ, RZ, UR4 ;  /* 0x00000004ff067e24 */ /* 0x000fe4000f8e00ff */
[----:B------:R-:W-:-:S02]  /*15e0*/  IMAD.U32 R7, RZ, RZ, UR5 ;  /* 0x00000005ff077e24 */ /* 0x000fc4000f8e00ff */
[----:B------:R-:W-:Y:S02]  /*15f0*/  IMAD.U32 R11, RZ, RZ, UR7 ;  /* 0x00000007ff0b7e24 */ /* 0x000fe4000f8e00ff */
[----:B------:R-:W-:Y:S02]  /*1600*/  IMAD.MOV.U32 R8, RZ, RZ, 0x70 ;  /* 0x00000070ff087424 */ /* 0x000fe400078e00ff */
[----:B------:R-:W-:Y:S02]  /*1610*/  IMAD.MOV.U32 R12, RZ, RZ, 0x1 ;  /* 0x00000001ff0c7424 */ /* 0x000fe400078e00ff */
[----:B0-----:R-:W-:-:S07]  /*1620*/  IMAD.MOV.U32 R13, RZ, RZ, RZ ;  /* 0x000000ffff0d7224 */ /* 0x001fce00078e00ff */
[----:B------:R-:W-:-:S07]  /*1630*/  LEPC R20, `(.L_x_915) ;  /* 0x000000001014794e */ /* 0x000fce0000000000 */
[----:B-1----:R-:W-:Y:S05]  /*1640*/  CALL.ABS.NOINC R2 ;  /* 0x0000000002007343 */ /* 0x002fea0003c00000 */
.L_x_915:
[----:B------:R-:W2:Y:S01]  /*1650*/  LDL.LU R20, [R1+0x14] ;  /* 0x0000140001147983 */ /* 0x000ea20000300800 */
[----:B------:R-:W-:-:S04]  /*1660*/  SHF.L.U32 R2, RZ, 0x1f, RZ ;  /* 0x0000001fff027819 */ /* 0x000fc800000006ff */
[----:B------:R-:W0:Y:S01]  /*1670*/  SYNCS.PHASECHK.TRANS64.TRYWAIT P1, [UR57+0x2a800], R2 ;  /* 0x02a80002ff0075a7 */ /* 0x000e220008020179 */
[----:B--2---:R-:W-:-:S04]  /*1680*/  LOP3.LUT R0, R20, 0x1, RZ, 0xfc, !PT ;  /* 0x0000000114007812 */ /* 0x004fc800078efcff */
[----:B------:R-:W-:Y:S01]  /*1690*/  ISETP.NE.AND P0, PT, R0, 0x3, PT ;  /* 0x000000030000780c */ /* 0x000fe20003f05270 */
[----:B0-----:R-:W-:-:S12]  /*16a0*/  @!P1 BRA `(.L_x_916) ;  /* 0x00000124007c9947 */ /* 0x001fd80003800000 */
.L_x_1079:
[----:B------:R-:W-:Y:S05]  /*16b0*/  @!P0 BRA `(.L_x_917) ;  /* 0x0000000000048947 */ /* 0x000fea0003800000 */
[----:B------:R-:W-:Y:S01]  /*16c0*/  BPT.TRAP 0x1 ;  /* 0x000000040000795c */ /* 0x000fe20000300000 */
.L_x_917:
[----:B------:R1:W2:Y:S01]  /*16d0*/  SYNCS.PHASECHK.TRANS64.TRYWAIT P2, [UR57+0x2a830], R2 ;  /* 0x02a83002ff0075a7 */ /* 0x0002a20008040179 */
[----:B------:R-:W-:Y:S05]  /*16e0*/  @!P0 BRA `(.L_x_918) ;  /* 0x0000000000048947 */ /* 0x000fea0003800000 */
[----:B------:R-:W-:Y:S01]  /*16f0*/  BPT.TRAP 0x1 ;  /* 0x000000040000795c */ /* 0x000fe20000300000 */
.L_x_918:
[----:B------:R-:W3:Y:S01]  /*1700*/  S2R R0, SR_TID.X ;  /* 0x0000000000007919 */ /* 0x000ee20000002100 */
[----:B------:R-:W-:-:S05]  /*1710*/  IMAD.U32 R4, RZ, RZ, UR36 ;  /* 0x00000024ff047e24 */ /* 0x000fca000f8e00ff */
[----:B------:R-:W-:Y:S02]  /*1720*/  LOP3.LUT R4, R4, 0x10000, RZ, 0xfc, !PT ;  /* 0x0001000004047812 */ /* 0x000fe400078efcff */
[----:B---3--:R-:W-:-:S04]  /*1730*/  LOP3.LUT R0, R0, 0x7f, RZ, 0xc0, !PT ;  /* 0x0000007f00007812 */ /* 0x008fc800078ec0ff */
[----:B------:R-:W-:Y:S01]  /*1740*/  ISETP.NE.AND P1, PT, R0, RZ, PT ;  /* 0x000000ff0000720c */ /* 0x000fe20003f25270 */
[----:B--2---:R-:W-:-:S12]  /*1750*/  @P2 BRA `(.L_x_919) ;  /* 0x0000000000082947 */ /* 0x004fd80003800000 */
[----:B------:R-:W2:Y:S02]  /*1760*/  SYNCS.PHASECHK.TRANS64.TRYWAIT P2, [UR57+0x2a830], R2 ;  /* 0x02a83002ff0075a7 */ /* 0x000ea40008040179 */
[----:B--2---:R-:W-:Y:S05]  /*1770*/  @!P2 BRA `(.L_x_920) ;  /* 0x000001240060a947 */ /* 0x004fea0003800000 */
.L_x_919:
[----:B------:R-:W-:Y:S05]  /*1780*/  WARPSYNC.ALL ;  /* 0x0000000000007948 */ /* 0x000fea0003800000 */
[----:B------:R-:W-:Y:S01]  /*1790*/  IMAD.MOV.U32 R5, RZ, RZ, 0x40000040 ;  /* 0x40000040ff057424 */ /* 0x000fe200078e00ff */
[----:B------:R-:W-:Y:S01]  /*17a0*/  UIADD3 UR4, UR57, 0x18400, URZ ;  /* 0x0001840039047890 */ /* 0x000fe2000fffe03f */
[----:B------:R-:W-:Y:S01]  /*17b0*/  R2UR UR8, R4 ;  /* 0x00000000040872ca */ /* 0x000fe200000e0000 */
[----:B------:R-:W-:Y:S02]  /*17c0*/  WARPGROUP.ARRIVE ;  /* 0x00000000000079c5 */ /* 0x000fe40000000000 */
[----:B------:R-:W-:Y:S01]  /*17d0*/  R2UR UR9, R5 ;  /* 0x00000000050972ca */ /* 0x000fe200000e0000 */
[----:B------:R-:W-:Y:S01]  /*17e0*/  USHF.R.U32.HI UR4, URZ, 0x4, UR4 ;  /* 0x000000043f047899 */ /* 0x000fe20008011604 */
[----:B------:R-:W2:Y:S01]  /*17f0*/  LDC R14, c[0x0][0x448] ;  /* 0x00011200ff0e7b82 */ /* 0x000ea20000000800 */
[----:B------:R-:W-:Y:S01]  /*1800*/  UMOV UR11, 0x40000040 ;  /* 0x40000040000b7882 */ /* 0x000fe20000000000 */
[----:B------:R-:W-:Y:S01]  /*1810*/  UMOV UR13, 0x40000040 ;  /* 0x40000040000d7882 */ /* 0x000fe20000000000 */
[----:B------:R-:W-:Y:S01]  /*1820*/  ULOP3.LUT UR4, UR4, 0x3fff, URZ, 0xc0, !UPT ;  /* 0x00003fff04047892 */ /* 0x000fe2000f8ec03f */
[----:B------:R-:W-:Y:S01]  /*1830*/  LOP3.LUT R75, R75, 0xffffff80, RZ, 0xc0, !PT ;  /* 0xffffff804b4b7812 */ /* 0x000fe200078ec0ff */
[----:B------:R-:W-:Y:S01]  /*1840*/  UMOV UR15, 0x40000040 ;  /* 0x40000040000f7882 */ /* 0x000fe20000000000 */
[----:B------:R-:W-:Y:S01]  /*1850*/  UMOV UR17, 0x40000040 ;  /* 0x4000004000117882 */ /* 0x000fe20000000000 */
[----:B------:R-:W-:Y:S01]  /*1860*/  ULOP3.LUT UR58, UR4, 0x10000, URZ, 0xfc, !UPT ;  /* 0x00010000043a7892 */ /* 0x000fe2000f8efc3f */
[----:B0-----:R-:W-:Y:S01]  /*1870*/  LEA.HI R3, R76, R76, RZ, 0x1 ;  /* 0x0000004c4c037211 */ /* 0x001fe200078f08ff */
[----:B------:R-:W-:Y:S01]  /*1880*/  UMOV UR19, 0x40000040 ;  /* 0x4000004000137882 */ /* 0x000fe20000000000 */
[----:B------:R-:W-:Y:S01]  /*1890*/  R2UR UR4, R4 ;  /* 0x00000000040472ca */ /* 0x000fe200000e0000 */
[----:B------:R-:W-:Y:S01]  /*18a0*/  UIADD3 UR14, UR58, 0x4, URZ ;  /* 0x000000043a0e7890 */ /* 0x000fe2000fffe03f */
[----:B------:R-:W-:Y:S01]  /*18b0*/  IMAD.IADD R75, R72, 0x1, -R75 ;  /* 0x00000001484b7824 */ /* 0x000fe200078e0a4b */
[----:B------:R-:W-:Y:S01]  /*18c0*/  UIADD3 UR18, UR58, 0x6, URZ ;  /* 0x000000063a127890 */ /* 0x000fe2000fffe03f */
[----:B------:R-:W-:Y:S01]  /*18d0*/  LEA.HI R73, R73, R72, RZ, 0x2 ;  /* 0x0000004849497211 */ /* 0x000fe200078f10ff */
[----:B------:R-:W-:Y:S01]  /*18e0*/  UMOV UR10, UR58 ;  /* 0x0000003a000a7c82 */ /* 0x000fe20008000000 */
[----:B------:R-:W-:Y:S01]  /*18f0*/  UIADD3 UR22, UR58, 0x300, URZ ;  /* 0x000003003a167890 */ /* 0x000fe2000fffe03f */
[----:B------:R-:W-:Y:S01]  /*1900*/  HGMMA.64x96x16.F32.BF16 R24, gdesc[UR8], RZ, !UPT, gsb0 ;  /* 0x01600000081879f0 */ /* 0x000fe2000c0018ff */
[----:B------:R-:W-:Y:S01]  /*1910*/  UIADD3 UR10, UR58, 0x2, URZ ;  /* 0x000000023a0a7890 */ /* 0x000fe2000fffe03f */
[----:B-1----:R-:W-:Y:S01]  /*1920*/  SHF.R.S32.HI R2, RZ, 0x1f, R75 ;  /* 0x0000001fff027819 */ /* 0x002fe2000001144b */
[----:B------:R-:W-:Y:S01]  /*1930*/  UMOV UR9, 0x40000040 ;  /* 0x4000004000097882 */ /* 0x000fe20000000000 */
[----:B------:R-:W-:Y:S01]  /*1940*/  UMOV UR11, 0x40000040 ;  /* 0x40000040000b7882 */ /* 0x000fe20000000000 */
[----:B------:R-:W-:Y:S01]  /*1950*/  UMOV UR21, 0x40000040 ;  /* 0x4000004000157882 */ /* 0x000fe20000000000 */
[----:B------:R-:W-:Y:S01]  /*1960*/  UIADD3 UR8, UR4, 0x2, URZ ;  /* 0x0000000204087890 */ /* 0x000fe2000fffe03f */
[----:B--2---:R-:W-:Y:S01]  /*1970*/  ISETP.NE.AND P2, PT, R14, 0x1, PT ;  /* 0x000000010e00780c */ /* 0x004fe20003f45270 */
[----:B------:R-:W-:Y:S01]  /*1980*/  UIADD3 UR12, UR4, 0x4, URZ ;  /* 0x00000004040c7890 */ /* 0x000fe2000fffe03f */
[----:B------:R-:W-:Y:S01]  /*1990*/  LOP3.LUT R15, R3, 0x3fffffe, RZ, 0xc0, !PT ;  /* 0x03fffffe030f7812 */ /* 0x000fe200078ec0ff */
[----:B------:R-:W-:Y:S01]  /*19a0*/  UIADD3 UR16, UR4, 0x6, URZ ;  /* 0x0000000604107890 */ /* 0x000fe2000fffe03f */
[----:B------:R-:W-:Y:S01]  /*19b0*/  LOP3.LUT R73, R73, 0xfffffffc, RZ, 0xc0, !PT ;  /* 0xfffffffc49497812 */ /* 0x000fe200078ec0ff */
[----:B------:R-:W-:Y:S01]  /*19c0*/  UIADD3 UR20, UR4, 0x400, URZ ;  /* 0x0000040004147890 */ /* 0x000fe2000fffe03f */
[----:B------:R-:W-:Y:S01]  /*19d0*/  LEA.HI R3, R2, R75, RZ, 0x5 ;  /* 0x0000004b02037211 */ /* 0x000fe200078f28ff */
[----:B------:R-:W-:Y:S01]  /*19e0*/  UMOV UR23, 0x40000040 ;  /* 0x4000004000177882 */ /* 0x000fe20000000000 */
[----:B------:R-:W-:Y:S01]  /*19f0*/  UIADD3 UR24, UR4, 0x402, URZ ;  /* 0x0000040204187890 */ /* 0x000fe2000fffe03f */
[----:B------:R-:W-:Y:S01]  /*1a00*/  IMAD.IADD R73, R72, 0x1, -R73 ;  /* 0x0000000148497824 */ /* 0x000fe200078e0a49 */
[----:B------:R-:W-:Y:S01]  /*1a10*/  UIADD3 UR26, UR58, 0x302, URZ ;  /* 0x000003023a1a7890 */ /* 0x000fe2000fffe03f */
[----:B------:R-:W-:Y:S01]  /*1a20*/  SHF.R.S32.HI R3, RZ, 0x5, R3 ;  /* 0x00000005ff037819 */ /* 0x000fe20000011403 */
[----:B------:R-:W-:Y:S01]  /*1a30*/  UMOV UR25, 0x40000040 ;  /* 0x4000004000197882 */ /* 0x000fe20000000000 */
[----:B------:R-:W-:Y:S01]  /*1a40*/  UMOV UR27, 0x40000040 ;  /* 0x40000040001b7882 */ /* 0x000fe20000000000 */
[----:B------:R-:W-:Y:S01]  /*1a50*/  UIADD3 UR28, UR4, 0x404, URZ ;  /* 0x00000404041c7890 */ /* 0x000fe2000fffe03f */
[----:B------:R-:W-:Y:S01]  /*1a60*/  LEA.HI R8, R73, R73, RZ, 0x1 ;  /* 0x0000004949087211 */ /* 0x000fe200078f08ff */
[----:B------:R-:W-:Y:S01]  /*1a70*/  UIADD3 UR30, UR58, 0x304, URZ ;  /* 0x000003043a1e7890 */ /* 0x000fe2000fffe03f */
[----:B------:R-:W-:Y:S01]  /*1a80*/  IMAD R3, R3, 0x10, R22 ;  /* 0x0000001003037824 */ /* 0x000fe200078e0216 */
[----:B------:R-:W-:Y:S01]  /*1a90*/  UMOV UR29, 0x40000040 ;  /* 0x40000040001d7882 */ /* 0x000fe20000000000 */
[----:B------:R-:W-:Y:S01]  /*1aa0*/  UMOV UR31, 0x40000040 ;  /* 0x40000040001f7882 */ /* 0x000fe20000000000 */
[----:B------:R-:W-:Y:S01]  /*1ab0*/  UIADD3 UR32, UR4, 0x406, URZ ;  /* 0x0000040604207890 */ /* 0x000fe2000fffe03f */
[----:B------:R-:W-:Y:S01]  /*1ac0*/  LOP3.LUT R8, R8, 0x1ffffffe, RZ, 0xc0, !PT ;  /* 0x1ffffffe08087812 */ /* 0x000fe200078ec0ff */
[----:B------:R-:W-:Y:S01]  /*1ad0*/  UIADD3 UR34, UR58, 0x306, URZ ;  /* 0x000003063a227890 */ /* 0x000fe2000fffe03f */
[----:B------:R-:W-:Y:S01]  /*1ae0*/  IMAD.IADD R15, R76, 0x1, -R15 ;  /* 0x000000014c0f7824 */ /* 0x000fe200078e0a0f */
[----:B------:R-:W-:Y:S01]  /*1af0*/  UMOV UR33, 0x40000040 ;  /* 0x4000004000217882 */ /* 0x000fe20000000000 */
[----:B------:R-:W-:Y:S01]  /*1b00*/  UMOV UR35, 0x40000040 ;  /* 0x4000004000237882 */ /* 0x000fe20000000000 */
[----:B------:R-:W-:Y:S01]  /*1b10*/  UIADD3 UR36, UR4, 0x800, URZ ;  /* 0x0000080004247890 */ /* 0x000fe2000fffe03f */
[----:B------:R-:W-:Y:S01]  /*1b20*/  IMAD.IADD R8, R73, 0x1, -R8 ;  /* 0x0000000149087824 */ /* 0x000fe200078e0a08 */
[----:B------:R-:W-:Y:S01]  /*1b30*/  UIADD3 UR38, UR58, 0x600, URZ ;  /* 0x000006003a267890 */ /* 0x000fe2000fffe03f */
[----:B------:R-:W-:Y:S01]  /*1b40*/  UMOV UR37, 0x40000040 ;  /* 0x4000004000257882 */ /* 0x000fe20000000000 */
[----:B------:R-:W-:Y:S01]  /*1b50*/  UMOV UR39, 0x40000040 ;  /* 0x4000004000277882 */ /* 0x000fe20000000000 */
[----:B------:R-:W-:-:S02]  /*1b60*/  UIADD3 UR40, UR4, 0x802, URZ ;  /* 0x0000080204287890 */ /* 0x000fc4000fffe03f */
[----:B------:R-:W-:Y:S01]  /*1b70*/  UIADD3 UR42, UR58, 0x602, URZ ;  /* 0x000006023a2a7890 */ /* 0x000fe2000fffe03f */
[----:B------:R-:W-:Y:S01]  /*1b80*/  UMOV UR41, 0x40000040 ;  /* 0x4000004000297882 */ /* 0x000fe20000000000 */
[----:B------:R-:W-:Y:S01]  /*1b90*/  UMOV UR43, 0x40000040 ;  /* 0x40000040002b7882 */ /* 0x000fe20000000000 */
[----:B------:R-:W-:Y:S02]  /*1ba0*/  UIADD3 UR44, UR4, 0x804, URZ ;  /* 0x00000804042c7890 */ /* 0x000fe4000fffe03f */
[----:B------:R-:W-:Y:S01]  /*1bb0*/  UIADD3 UR46, UR58, 0x604, URZ ;  /* 0x000006043a2e7890 */ /* 0x000fe2000fffe03f */
[----:B------:R-:W-:Y:S01]  /*1bc0*/  UMOV UR45, 0x40000040 ;  /* 0x40000040002d7882 */ /* 0x000fe20000000000 */
[----:B------:R-:W-:Y:S01]  /*1bd0*/  UMOV UR47, 0x40000040 ;  /* 0x40000040002f7882 */ /* 0x000fe20000000000 */
[----:B------:R-:W-:Y:S02]  /*1be0*/  UIADD3 UR48, UR4, 0x806, URZ ;  /* 0x0000080604307890 */ /* 0x000fe4000fffe03f */
[----:B------:R-:W-:Y:S01]  /*1bf0*/  UIADD3 UR50, UR58, 0x606, URZ ;  /* 0x000006063a327890 */ /* 0x000fe2000fffe03f */
[----:B------:R-:W-:Y:S01]  /*1c00*/  UMOV UR49, 0x40000040 ;  /* 0x4000004000317882 */ /* 0x000fe20000000000 */
[----:B------:R-:W-:Y:S01]  /*1c10*/  UMOV UR51, 0x40000040 ;  /* 0x4000004000337882 */ /* 0x000fe20000000000 */
[----:B------:R-:W-:Y:S01]  /*1c20*/  ULDC UR4, c[0x0][0x9d8] ;  /* 0x0002760000047ab9 */ /* 0x000fe20000000800 */
[----:B------:R-:W-:Y:S01]  /*1c30*/  ULDC UR60, c[0x0][0x288] ;  /* 0x0000a200003c7ab9 */ /* 0x000fe20000000800 */
[----:B------:R-:W-:-:S02]  /*1c40*/  ULDC UR61, c[0x0][0x9dc] ;  /* 0x00027700003d7ab9 */ /* 0x000fc40000000800 */
[----:B------:R-:W-:Y:S01]  /*1c50*/  ULOP3.LUT UR61, URZ, UR61, URZ, 0x33, !UPT ;  /* 0x0000003d3f3d7292 */ /* 0x000fe2000f8e333f */
[----:B------:R-:W-:Y:S02]  /*1c60*/  WARPGROUP.DEPBAR.LE gsb0, 0x0 ;  /* 0x00008000000079c5 */ /* 0x000fe40000010000 */
[----:B------:R-:W-:-:S06]  /*1c70*/  WARPGROUP.ARRIVE ;  /* 0x00000000000079c5 */ /* 0x000fcc0000000000 */
[----:B------:R-:W-:Y:S03]  /*1c80*/  HGMMA.64x96x16.F32.BF16 R24, gdesc[UR8], R24, gsb0 ;  /* 0x01600000081879f0 */ /* 0x000fe60008001818 */
        /* <DEDUP_REMOVED lines=31> */
[----:B------:R-:W-:Y:S01]  /*1e80*/  FMUL.FTZ R0, R26, UR4 ;  /* 0x000000041a007c20 */ /* 0x000fe20008410000 */
[----:B------:R-:W-:Y:S01]  /*1e90*/  LEA.HI R26, R2, R75, RZ, 0x2 ;  /* 0x0000004b021a7211 */ /* 0x000fe200078f10ff */
[----:B------:R-:W-:Y:S01]  /*1ea0*/  FMUL.FTZ R6, R27, UR4 ;  /* 0x000000041b067c20 */ /* 0x000fe20008410000 */
[----:B------:R-:W-:Y:S01]  /*1eb0*/  FMUL.FTZ R29, R29, UR4 ;  /* 0x000000041d1d7c20 */ /* 0x000fe20008410000 */
[----:B------:R-:W0:Y:S01]  /*1ec0*/  @P2 LDC R27, c[0x0][0x44c] ;  /* 0x00011300ff1b2b82 */ /* 0x000e220000000800 */
[--C-:B------:R-:W-:Y:S01]  /*1ed0*/  SHF.R.S32.HI R2, RZ, 0x2, R26.reuse ;  /* 0x00000002ff027819 */ /* 0x100fe2000001141a */
[----:B------:R-:W-:Y:S01]  /*1ee0*/  FMUL.FTZ R28, R28, UR4 ;  /* 0x000000041c1c7c20 */ /* 0x000fe20008410000 */
[----:B------:R-:W-:Y:S01]  /*1ef0*/  SHF.R.S32.HI R9, RZ, 0x1f, R26 ;  /* 0x0000001fff097819 */ /* 0x000fe2000001141a */
[----:B------:R1:W2:Y:S01]  /*1f00*/  MUFU.TANH R79, R29 ;  /* 0x0000001d004f7308 */ /* 0x0002a20000002400 */
[----:B------:R-:W-:Y:S01]  /*1f10*/  FMUL.FTZ R25, R25, UR4 ;  /* 0x0000000419197c20 */ /* 0x000fe20008410000 */
[----:B------:R-:W-:Y:S01]  /*1f20*/  FMUL.FTZ R11, R24, UR4 ;  /* 0x00000004180b7c20 */ /* 0x000fe20008410000 */
[-C--:B------:R-:W-:Y:S01]  /*1f30*/  LEA.HI R9, R9, R2.reuse, RZ, 0x3 ;  /* 0x0000000209097211 */ /* 0x080fe200078f18ff */
[----:B------:R-:W-:Y:S01]  /*1f40*/  FMUL.FTZ R7, R30, UR4 ;  /* 0x000000041e077c20 */ /* 0x000fe20008410000 */
[----:B------:R-:W-:Y:S01]  /*1f50*/  FMUL.FTZ R10, R31, UR4 ;  /* 0x000000041f0a7c20 */ /* 0x000fe20008410000 */
[----:B------:R-:W-:Y:S01]  /*1f60*/  FMUL.FTZ R32, R32, UR4 ;  /* 0x0000000420207c20 */ /* 0x000fe20008410000 */
[----:B------:R-:W-:Y:S01]  /*1f70*/  LOP3.LUT R9, R9, 0xfffffff8, RZ, 0xc0, !PT ;  /* 0xfffffff809097812 */ /* 0x000fe200078ec0ff */
[----:B------:R3:W4:Y:S01]  /*1f80*/  MUFU.TANH R78, R28 ;  /* 0x0000001c004e7308 */ /* 0x0007220000002400 */
[----:B-1----:R-:W1:Y:S01]  /*1f90*/  @P2 LDC R29, c[0x0][0x450] ;  /* 0x00011400ff1d2b82 */ /* 0x002e620000000800 */
[----:B------:R-:W-:Y:S01]  /*1fa0*/  FMUL.FTZ R33, R33, UR4 ;  /* 0x0000000421217c20 */ /* 0x000fe20008410000 */
[----:B------:R-:W-:Y:S01]  /*1fb0*/  IADD3 R2, R3, R2, -R9 ;  /* 0x0000000203027210 */ /* 0x000fe20007ffe809 */
[----:B------:R-:W-:-:S02]  /*1fc0*/  IMAD.U32 R9, RZ, RZ, UR57 ;  /* 0x00000039ff097e24 */ /* 0x000fc4000f8e00ff */
[----:B------:R-:W-:Y:S01]  /*1fd0*/  FMUL.FTZ R12, R34, UR4 ;  /* 0x00000004220c7c20 */ /* 0x000fe20008410000 */
[----:B------:R-:W-:Y:S01]  /*1fe0*/  FMUL.FTZ R13, R35, UR4 ;  /* 0x00000004230d7c20 */ /* 0x000fe20008410000 */
[----:B------:R-:W-:Y:S01]  /*1ff0*/  FMUL.FTZ R36, R36, UR4 ;  /* 0x0000000424247c20 */ /* 0x000fe20008410000 */
[----:B------:R-:W-:Y:S01]  /*2000*/  IMAD R15, R15, 0x40, R2 ;  /* 0x000000400f0f7824 */ /* 0x000fe200078e0202 */
[----:B---3--:R-:W-:Y:S01]  /*2010*/  LOP3.LUT R28, R26, 0x7ffffffc, RZ, 0xc0, !PT ;  /* 0x7ffffffc1a1c7812 */ /* 0x008fe200078ec0ff */
[----:B------:R-:W-:Y:S01]  /*2020*/  @!P1 VIADD R9, R9, 0x2a840 ;  /* 0x0002a84009099836 */ /* 0x000fe20000000000 */
[----:B------:R3:W0:Y:S01]  /*2030*/  MUFU.TANH R77, R25 ;  /* 0x00000019004d7308 */ /* 0x0006220000002400 */
[----:B------:R-:W-:Y:S02]  /*2040*/  IMAD R8, R8, 0x8, R15 ;  /* 0x0000000808087824 */ /* 0x000fe400078e020f */
[----:B------:R-:W-:Y:S01]  /*2050*/  FMUL.FTZ R37, R37, UR4 ;  /* 0x0000000425257c20 */ /* 0x000fe20008410000 */
[----:B------:R-:W-:Y:S01]  /*2060*/  FMUL.FTZ R20, R38, UR4 ;  /* 0x0000000426147c20 */ /* 0x000fe20008410000 */
[----:B------:R-:W-:Y:S01]  /*2070*/  @!P1 PRMT R26, RZ, 0x654, R9 ;  /* 0x00000654ff1a9816 */ /* 0x000fe20000000009 */
[----:B0-----:R-:W-:-:S04]  /*2080*/  @P2 IMAD.HI.U32 R2, R8, R27, RZ ;  /* 0x0000001b08022227 */ /* 0x001fc800078e00ff */
[----:B------:R-:W-:Y:S01]  /*2090*/  FMUL.FTZ R21, R39, UR4 ;  /* 0x0000000427157c20 */ /* 0x000fe20008410000 */
[----:B------:R-:W-:Y:S01]  /*20a0*/  FMUL.FTZ R40, R40, UR4 ;  /* 0x0000000428287c20 */ /* 0x000fe20008410000 */
[----:B------:R-:W-:Y:S01]  /*20b0*/  FMUL.FTZ R41, R41, UR4 ;  /* 0x0000000429297c20 */ /* 0x000fe20008410000 */
[----:B------:R-:W-:Y:S02]  /*20c0*/  IMAD.MOV.U32 R27, RZ, RZ, R8 ;  /* 0x000000ffff1b7224 */ /* 0x000fe400078e0008 */
[----:B------:R-:W-:Y:S01]  /*20d0*/  FMUL.FTZ R24, R42, UR4 ;  /* 0x000000042a187c20 */ /* 0x000fe20008410000 */
[----:B------:R-:W-:Y:S02]  /*20e0*/  IMAD.IADD R9, R75, 0x1, -R28 ;  /* 0x000000014b097824 */ /* 0x000fe400078e0a1c */
[----:B---3--:R-:W-:Y:S01]  /*20f0*/  FMUL.FTZ R25, R43, UR4 ;  /* 0x000000042b197c20 */ /* 0x008fe20008410000 */
[----:B------:R-:W-:Y:S01]  /*2100*/  FMUL.FTZ R44, R44, UR4 ;  /* 0x000000042c2c7c20 */ /* 0x000fe20008410000 */
[----:B-1----:R-:W-:Y:S01]  /*2110*/  @P2 SHF.R.U32.HI R27, RZ, R29, R2 ;  /* 0x0000001dff1b2219 */ /* 0x002fe20000011602 */
[----:B------:R-:W-:Y:S01]  /*2120*/  IMAD.MOV.U32 R29, RZ, RZ, -0x60 ;  /* 0xffffffa0ff1d7424 */ /* 0x000fe200078e00ff */
[----:B------:R-:W0:Y:S01]  /*2130*/  LDC.64 R2, c[0x0][0x9e0] ;  /* 0x00027800ff027b82 */ /* 0x000e220000000a00 */
[----:B------:R-:W-:Y:S01]  /*2140*/  FMUL.FTZ R45, R45, UR4 ;  /* 0x000000042d2d7c20 */ /* 0x000fe20008410000 */
[----:B------:R-:W-:Y:S01]  /*2150*/  FMUL.FTZ R46, R46, UR4 ;  /* 0x000000042e2e7c20 */ /* 0x000fe20008410000 */
[----:B------:R-:W1:Y:S01]  /*2160*/  SHFL.IDX PT, R76, R27, RZ, 0x1c1f ;  /* 0x001c1fff1b4c7589 */ /* 0x000e6200000e0000 */
[----:B------:R-:W-:-:S02]  /*2170*/  IMAD R28, R74, R29, 0x61 ;  /* 0x000000614a1c7424 */ /* 0x000fc400078e021d */
[----:B------:R-:W-:Y:S01]  /*2180*/  FMUL.FTZ R48, R48, UR4 ;  /* 0x0000000430307c20 */ /* 0x000fe20008410000 */
        /* <DEDUP_REMOVED lines=24> */
[----:B------:R-:W-:Y:S01]  /*2310*/  IMAD R30, R9, -0x2, R28 ;  /* 0xfffffffe091e7824 */ /* 0x000fe200078e021c */
[----:B0-----:R-:W-:Y:S01]  /*2320*/  ISETP.GE.AND P2, PT, R3, 0x1, PT ;  /* 0x000000010300780c */ /* 0x001fe20003f46270 */
[----:B------:R0:W-:Y:S01]  /*2330*/  @!P1 SYNCS.ARRIVE.TRANS64.RED.A1T0 RZ, [R26+URZ], RZ ;  /* 0x000000ff1aff99a7 */ /* 0x0001e2000810043f */
[----:B------:R-:W3:Y:S01]  /*2340*/  MUFU.TANH R11, R11 ;  /* 0x0000000b000b7308 */ /* 0x000ee20000002400 */
[----:B------:R-:W-:Y:S01]  /*2350*/  VIADD R38, R28, 0xffffffff ;  /* 0xffffffff1c267836 */ /* 0x000fe20000000000 */
[C-C-:B------:R-:W-:Y:S01]  /*2360*/  IADD3 R29, R30.reuse, -UR60, R19.reuse ;  /* 0x8000003c1e1d7c10 */ /* 0x140fe2000fffe013 */
[----:B------:R-:W-:Y:S01]  /*2370*/  VIADD R72, R30, 0xffffffff ;  /* 0xffffffff1e487836 */ /* 0x000fe20000000000 */
[----:B------:R-:W-:Y:S01]  /*2380*/  P2R R161, PR, RZ, 0x4 ;  /* 0x00000004ffa17803 */ /* 0x000fe20000000000 */
[----:B0-----:R-:W-:-:S03]  /*2390*/  IMAD R26, R74, -0x60, R19 ;  /* 0xffffffa04a1a7824 */ /* 0x001fc600078e0213 */
[----:B------:R-:W0:Y:S01]  /*23a0*/  MUFU.TANH R0, R0 ;  /* 0x0000000000007308 */ /* 0x000e220000002400 */
[C---:B------:R-:W-:Y:S02]  /*23b0*/  IMAD.IADD R34, R29.reuse, 0x1, R2 ;  /* 0x000000011d227824 */ /* 0x040fe400078e0202 */
[----:B------:R-:W-:Y:S02]  /*23c0*/  VIADD R26, R26, 0x60 ;  /* 0x000000601a1a7836 */ /* 0x000fe40000000000 */
[----:B------:R-:W-:Y:S02]  /*23d0*/  VIADD R35, R29, UR61 ;  /* 0x0000003d1d237c36 */ /* 0x000fe40008000000 */
[----:B------:R-:W-:Y:S01]  /*23e0*/  IMAD R31, R9, -0x2, R26 ;  /* 0xfffffffe091f7824 */ /* 0x000fe200078e021a */
[----:B------:R-:W0:Y:S01]  /*23f0*/  MUFU.TANH R6, R6 ;  /* 0x0000000600067308 */ /* 0x000e220000002400 */
[----:B-1----:R-:W-:-:S03]  /*2400*/  IMAD.IADD R28, R35, 0x1, R76 ;  /* 0x00000001231c7824 */ /* 0x002fc600078e024c */
[----:B------:R-:W-:-:S04]  /*2410*/  VIADDMNMX R26, R76, R34, R31, PT ;  /* 0x000000224c1a7246 */ /* 0x000fc8000380011f */
[----:B------:R-:W1:Y:S08]  /*2420*/  MUFU.TANH R7, R7 ;  /* 0x0000000700077308 */ /* 0x000e700000002400 */
[----:B------:R-:W0:Y:S08]  /*2430*/  MUFU.TANH R10, R10 ;  /* 0x0000000a000a7308 */ /* 0x000e300000002400 */
        /* <DEDUP_REMOVED lines=15> */
[----:B------:R0:W0:Y:S08]  /*2530*/  MUFU.TANH R42, R47 ;  /* 0x0000002f002a7308 */ /* 0x0000300000002400 */
        /* <DEDUP_REMOVED lines=23> */
[----:B------:R-:W0:Y:S01]  /*26b0*/  MUFU.TANH R71, R71 ;  /* 0x0000004700477308 */ /* 0x000e220000002400 */
[----:B-1234-:R-:W-:Y:S05]  /*26c0*/  @!P2 BRA `(.L_x_921) ;  /* 0x00000000004ca947 */ /* 0x01efea0003800000 */
[----:B------:R-:W-:Y:S01]  /*26d0*/  IADD3 R29, R19, -UR60, R76 ;  /* 0x8000003c131d7c10 */ /* 0x000fe2000fffe04c */
[----:B------:R-:W-:Y:S03]  /*26e0*/  BSSY B0, `(.L_x_922) ;  /* 0x000000e000007945 */ /* 0x000fe60003800000 */
[----:B------:R-:W-:-:S13]  /*26f0*/  ISETP.GT.AND P2, PT, R29, -0x1, PT ;  /* 0xffffffff1d00780c */ /* 0x000fda0003f44270 */
[----:B------:R-:W-:Y:S05]  /*2700*/  @P2 BRA `(.L_x_923) ;  /* 0x00000000001c2947 */ /* 0x000fea0003800000 */
[----:B------:R-:W-:Y:S02]  /*2710*/  ISETP.NE.AND P2, PT, R3, 0x1, PT ;  /* 0x000000010300780c */ /* 0x000fe40003f45270 */
[----:B------:R-:W-:-:S11]  /*2720*/  LOP3.LUT R29, RZ, R29, RZ, 0x33, !PT ;  /* 0x0000001dff1d7212 */ /* 0x000fd600078e33ff */
[----:B------:R-:W1:Y:S02]  /*2730*/  @P2 LDC.64 R80, c[0x0][0x9e8] ;  /* 0x00027a00ff502b82 */ /* 0x000e640000000a00 */
[----:B-1----:R-:W-:-:S05]  /*2740*/  @P2 IMAD.HI.U32 R30, R29, R80, RZ ;  /* 0x000000501d1e2227 */ /* 0x002fca00078e00ff */
[----:B------:R-:W-:-:S04]  /*2750*/  @P2 SHF.R.U32.HI R29, RZ, R81, R30 ;  /* 0x00000051ff1d2219 */ /* 0x000fc8000001161e */
[----:B------:R-:W-:Y:S01]  /*2760*/  LOP3.LUT R29, RZ, R29, RZ, 0x33, !PT ;  /* 0x0000001dff1d7212 */ /* 0x000fe200078e33ff */
[----:B------:R-:W-:Y:S06]  /*2770*/  BRA `(.L_x_924) ;  /* 0x0000000000107947 */ /* 0x000fec0003800000 */
.L_x_923:
[----:B------:R-:W-:-:S13]  /*2780*/  ISETP.NE.AND P2, PT, R3, 0x1, PT ;  /* 0x000000010300780c */ /* 0x000fda0003f45270 */
[----:B------:R-:W1:Y:S02]  /*2790*/  @P2 LDC.64 R80, c[0x0][0x9e8] ;  /* 0x00027a00ff502b82 */ /* 0x000e640000000a00 */
[----:B-1----:R-:W-:-:S05]  /*27a0*/  @P2 IMAD.HI.U32 R30, R29, R80, RZ ;  /* 0x000000501d1e2227 */ /* 0x002fca00078e00ff */
[----:B------:R-:W-:-:S07]  /*27b0*/  @P2 SHF.R.U32.HI R29, RZ, R81, R30 ;  /* 0x00000051ff1d2219 */ /* 0x000fce000001161e */
.L_x_924:
[----:B------:R-:W-:Y:S05]  /*27c0*/  BSYNC B0 ;  /* 0x0000000000007941 */ /* 0x000fea0003800000 */
.L_x_922:
[----:B------:R-:W-:-:S05]  /*27d0*/  IMAD R29, R29, R3, R72 ;  /* 0x000000031d1d7224 */ /* 0x000fca00078e0248 */
[----:B------:R-:W-:Y:S02]  /*27e0*/  VIMNMX R28, R28, R29, !PT ;  /* 0x0000001d1c1c7248 */ /* 0x000fe40007fe0100 */
[----:B------:R-:W-:-:S07]  /*27f0*/  VIADDMNMX R26, R29, R3, R26, PT ;  /* 0x000000031d1a7246 */ /* 0x000fce000380011a */
.L_x_921:
[C---:B------:R-:W-:Y:S01]  /*2800*/  ISETP.GE.AND P2, PT, R38.reuse, 0x2, PT ;  /* 0x000000022600780c */ /* 0x040fe20003f46270 */
[----:B------:R-:W1:Y:S01]  /*2810*/  SHFL.IDX PT, R30, R27, 0x1, 0x1c1f ;  /* 0x003c1f001b1e7f89 */ /* 0x000e6200000e0000 */
[----:B------:R-:W-:Y:S02]  /*2820*/  ISETP.GE.AND P6, PT, R38, 0x9, PT ;  /* 0x000000092600780c */ /* 0x000fe40003fc6270 */
[----:B------:R-:W-:Y:S02]  /*2830*/  ISETP.GT.AND P3, PT, R28, 0x1, !P2 ;  /* 0x000000011c00780c */ /* 0x000fe40005764270 */
[----:B------:R-:W-:Y:S02]  /*2840*/  ISETP.GE.AND P4, PT, R38, 0xa, PT ;  /* 0x0000000a2600780c */ /* 0x000fe40003f86270 */
[----:B------:R-:W-:Y:S02]  /*2850*/  ISETP.LT.OR P3, PT, R26, 0x2, P3 ;  /* 0x000000021a00780c */ /* 0x000fe40001f61670 */
[----:B------:R-:W-:-:S02]  /*2860*/  P2R R76, PR, RZ, 0x10 ;  /* 0x00000010ff4c7803 */ /* 0x000fc40000000000 */
[----:B------:R-:W-:Y:S02]  /*2870*/  FSEL R77, R77, -INF , !P3 ;  /* 0xff8000004d4d7808 */ /* 0x000fe40005800000 */
[----:B------:R-:W-:-:S04]  /*2880*/  ISETP.GT.AND P3, PT, R28, 0x8, !P6 ;  /* 0x000000081c00780c */ /* 0x000fc80007764270 */
[----:B------:R-:W-:-:S04]  /*2890*/  ISETP.LT.OR P3, PT, R26, 0x9, P3 ;  /* 0x000000091a00780c */ /* 0x000fc80001f61670 */
[----:B------:R-:W-:Y:S02]  /*28a0*/  FSEL R39, R78, -INF , !P3 ;  /* 0xff8000004e277808 */ /* 0x000fe40005800000 */
[----:B------:R-:W-:Y:S02]  /*28b0*/  ISETP.GT.AND P3, PT, R28, 0x9, !P4 ;  /* 0x000000091c00780c */ /* 0x000fe40006764270 */
[----:B------:R-:W-:Y:S02]  /*28c0*/  ISETP.GE.AND P4, PT, R38, 0x11, PT ;  /* 0x000000112600780c */ /* 0x000fe40003f86270 */
[----:B------:R-:W-:Y:S02]  /*28d0*/  ISETP.LT.OR P3, PT, R26, 0xa, P3 ;  /* 0x0000000a1a00780c */ /* 0x000fe40001f61670 */
[----:B------:R-:W-:Y:S02]  /*28e0*/  P2R R78, PR, RZ, 0x10 ;  /* 0x00000010ff4e7803 */ /* 0x000fe40000000000 */
[----:B------:R-:W-:-:S02]  /*28f0*/  FSEL R79, R79, -INF , !P3 ;  /* 0xff8000004f4f7808 */ /* 0x000fc40005800000 */
[----:B------:R-:W-:Y:S02]  /*2900*/  ISETP.GT.AND P3, PT, R28, 0x10, !P4 ;  /* 0x000000101c00780c */ /* 0x000fe40006764270 */
[----:B------:R-:W-:Y:S02]  /*2910*/  ISETP.GE.AND P4, PT, R38, 0x12, PT ;  /* 0x000000122600780c */ /* 0x000fe40003f86270 */
[----:B------:R-:W-:Y:S02]  /*2920*/  ISETP.LT.OR P3, PT, R26, 0x11, P3 ;  /* 0x000000111a00780c */ /* 0x000fe40001f61670 */
[----:B------:R-:W-:Y:S02]  /*2930*/  P2R R80, PR, RZ, 0x10 ;  /* 0x00000010ff507803 */ /* 0x000fe40000000000 */
[----:B0-----:R-:W-:Y:S02]  /*2940*/  FSEL R43, R32, -INF , !P3 ;  /* 0xff800000202b7808 */ /* 0x001fe40005800000 */
[----:B------:R-:W-:-:S02]  /*2950*/  ISETP.GT.AND P3, PT, R28, 0x11, !P4 ;  /* 0x000000111c00780c */ /* 0x000fc40006764270 */
[----:B------:R-:W-:Y:S02]  /*2960*/  ISETP.GE.AND P4, PT, R38, 0x19, PT ;  /* 0x000000192600780c */ /* 0x000fe40003f86270 */
[----:B------:R-:W-:Y:S02]  /*2970*/  ISETP.LT.OR P3, PT, R26, 0x12, P3 ;  /* 0x000000121a00780c */ /* 0x000fe40001f61670 */
[----:B------:R-:W-:Y:S02]  /*2980*/  P2R R82, PR, RZ, 0x10 ;  /* 0x00000010ff527803 */ /* 0x000fe40000000000 */
[----:B------:R-:W-:Y:S02]  /*2990*/  FSEL R33, R33, -INF , !P3 ;  /* 0xff80000021217808 */ /* 0x000fe40005800000 */
[----:B------:R-:W-:Y:S02]  /*29a0*/  ISETP.GT.AND P3, PT, R28, 0x18, !P4 ;  /* 0x000000181c00780c */ /* 0x000fe40006764270 */
[----:B------:R-:W-:-:S02]  /*29b0*/  ISETP.GE.AND P4, PT, R38, 0x1a, PT ;  /* 0x0000001a2600780c */ /* 0x000fc40003f86270 */
[----:B------:R-:W-:Y:S02]  /*29c0*/  ISETP.LT.OR P3, PT, R26, 0x19, P3 ;  /* 0x000000191a00780c */ /* 0x000fe40001f61670 */
[----:B------:R-:W-:Y:S02]  /*29d0*/  P2R R32, PR, RZ, 0x10 ;  /* 0x00000010ff207803 */ /* 0x000fe40000000000 */
[----:B------:R-:W-:Y:S02]  /*29e0*/  FSEL R47, R36, -INF , !P3 ;  /* 0xff800000242f7808 */ /* 0x000fe40005800000 */
[----:B------:R-:W-:Y:S02]  /*29f0*/  ISETP.GT.AND P3, PT, R28, 0x19, !P4 ;  /* 0x000000191c00780c */ /* 0x000fe40006764270 */
[----:B------:R-:W-:Y:S02]  /*2a00*/  ISETP.GE.AND P4, PT, R38, 0x21, PT ;  /* 0x000000212600780c */ /* 0x000fe40003f86270 */
[----:B------:R-:W-:-:S02]  /*2a10*/  ISETP.LT.OR P3, PT, R26, 0x1a, P3 ;  /* 0x0000001a1a00780c */ /* 0x000fc40001f61670 */
[----:B------:R-:W-:Y:S02]  /*2a20*/  P2R R36, PR, RZ, 0x10 ;  /* 0x00000010ff247803 */ /* 0x000fe40000000000 */
[----:B------:R-:W-:Y:S02]  /*2a30*/  FSEL R37, R37, -INF , !P3 ;  /* 0xff80000025257808 */ /* 0x000fe40005800000 */
[----:B------:R-:W-:Y:S02]  /*2a40*/  ISETP.GT.AND P3, PT, R28, 0x20, !P4 ;  /* 0x000000201c00780c */ /* 0x000fe40006764270 */
[----:B------:R-:W-:Y:S02]  /*2a50*/  ISETP.GE.AND P4, PT, R38, 0x22, PT ;  /* 0x000000222600780c */ /* 0x000fe40003f86270 */
[----:B------:R-:W-:-:S04]  /*2a60*/  ISETP.LT.OR P3, PT, R26, 0x21, P3 ;  /* 0x000000211a00780c */ /* 0x000fc80001f61670 */
[----:B------:R-:W-:Y:S02]  /*2a70*/  FSEL R67, R40, -INF , !P3 ;  /* 0xff80000028437808 */ /* 0x000fe40005800000 */
[----:B------:R-:W-:Y:S02]  /*2a80*/  ISETP.GT.AND P3, PT, R28, 0x21, !P4 ;  /* 0x000000211c00780c */ /* 0x000fe40006764270 */
[----:B------:R-:W-:Y:S02]  /*2a90*/  P2R R40, PR, RZ, 0x10 ;  /* 0x00000010ff287803 */ /* 0x000fe40000000000 */
[----:B------:R-:W-:Y:S02]  /*2aa0*/  ISETP.LT.OR P3, PT, R26, 0x22, P3 ;  /* 0x000000221a00780c */ /* 0x000fe40001f61670 */
[----:B------:R-:W-:Y:S02]  /*2ab0*/  ISETP.GE.AND P4, PT, R38, 0x29, PT ;  /* 0x000000292600780c */ /* 0x000fe40003f86270 */
[----:B------:R-:W-:-:S02]  /*2ac0*/  FSEL R41, R41, -INF , !P3 ;  /* 0xff80000029297808 */ /* 0x000fc40005800000 */
[----:B------:R-:W-:Y:S02]  /*2ad0*/  ISETP.GT.AND P3, PT, R28, 0x28, !P4 ;  /* 0x000000281c00780c */ /* 0x000fe40006764270 */
[----:B------:R-:W-:Y:S02]  /*2ae0*/  P2R R84, PR, RZ, 0x10 ;  /* 0x00000010ff547803 */ /* 0x000fe40000000000 */
[----:B------:R-:W-:Y:S02]  /*2af0*/  ISETP.LT.OR P3, PT, R26, 0x29, P3 ;  /* 0x000000291a00780c */ /* 0x000fe40001f61670 */
[----:B------:R-:W-:Y:S02]  /*2b00*/  ISETP.GE.AND P4, PT, R38, 0x2a, PT ;  /* 0x0000002a2600780c */ /* 0x000fe40003f86270 */
[----:B------:R-:W-:Y:S02]  /*2b10*/  FSEL R73, R44, -INF , !P3 ;  /* 0xff8000002c497808 */ /* 0x000fe40005800000 */
[----:B------:R-:W-:-:S02]  /*2b20*/  ISETP.GT.AND P3, PT, R28, 0x29, !P4 ;  /* 0x000000291c00780c */ /* 0x000fc40006764270 */
[----:B------:R-:W-:Y:S02]  /*2b30*/  P2R R44, PR, RZ, 0x10 ;  /* 0x00000010ff2c7803 */ /* 0x000fe40000000000 */
[----:B------:R-:W-:Y:S02]  /*2b40*/  ISETP.LT.OR P3, PT, R26, 0x2a, P3 ;  /* 0x0000002a1a00780c */ /* 0x000fe40001f61670 */
[----:B------:R-:W-:Y:S02]  /*2b50*/  ISETP.GE.AND P4, PT, R38, 0x31, PT ;  /* 0x000000312600780c */ /* 0x000fe40003f86270 */
[----:B------:R-:W-:Y:S02]  /*2b60*/  FSEL R45, R45, -INF , !P3 ;  /* 0xff8000002d2d7808 */ /* 0x000fe40005800000 */
[----:B------:R-:W-:Y:S02]  /*2b70*/  ISETP.GT.AND P3, PT, R28, 0x30, !P4 ;  /* 0x000000301c00780c */ /* 0x000fe40006764270 */
[----:B------:R-:W-:-:S02]  /*2b80*/  P2R R86, PR, RZ, 0x10 ;  /* 0x00000010ff567803 */ /* 0x000fc40000000000 */
[----:B------:R-:W-:Y:S02]  /*2b90*/  ISETP.LT.OR P3, PT, R26, 0x31, P3 ;  /* 0x000000311a00780c */ /* 0x000fe40001f61670 */
[----:B------:R-:W-:Y:S02]  /*2ba0*/  ISETP.GE.AND P4, PT, R38, 0x32, PT ;  /* 0x000000322600780c */ /* 0x000fe40003f86270 */
[----:B------:R-:W-:Y:S02]  /*2bb0*/  FSEL R75, R48, -INF , !P3 ;  /* 0xff800000304b7808 */ /* 0x000fe40005800000 */
[----:B------:R-:W-:Y:S02]  /*2bc0*/  ISETP.GT.AND P3, PT, R28, 0x31, !P4 ;  /* 0x000000311c00780c */ /* 0x000fe40006764270 */
[----:B------:R-:W-:Y:S02]  /*2bd0*/  P2R R48, PR, RZ, 0x10 ;  /* 0x00000010ff307803 */ /* 0x000fe40000000000 */
[----:B------:R-:W-:-:S02]  /*2be0*/  ISETP.LT.OR P3, PT, R26, 0x32, P3 ;  /* 0x000000321a00780c */ /* 0x000fc40001f61670 */
[----:B------:R-:W-:Y:S02]  /*2bf0*/  ISETP.GE.AND P4, PT, R38, 0x39, PT ;  /* 0x000000392600780c */ /* 0x000fe40003f86270 */
[----:B------:R-:W-:Y:S02]  /*2c00*/  FSEL R49, R49, -INF , !P3 ;  /* 0xff80000031317808 */ /* 0x000fe40005800000 */
[----:B------:R-:W-:Y:S02]  /*2c10*/  ISETP.GT.AND P3, PT, R28, 0x38, !P4 ;  /* 0x000000381c00780c */ /* 0x000fe40006764270 */
[----:B------:R-:W-:Y:S02]  /*2c20*/  P2R R88, PR, RZ, 0x10 ;  /* 0x00000010ff587803 */ /* 0x000fe40000000000 */
[----:B------:R-:W-:Y:S02]  /*2c30*/  ISETP.LT.OR P3, PT, R26, 0x39, P3 ;  /* 0x000000391a00780c */ /* 0x000fe40001f61670 */
[----:B------:R-:W-:-:S02]  /*2c40*/  ISETP.GE.AND P4, PT, R38, 0x3a, PT ;  /* 0x0000003a2600780c */ /* 0x000fc40003f86270 */
        /* <DEDUP_REMOVED lines=33> */
[----:B------:R-:W-:-:S04]  /*2e60*/  ISETP.LT.OR P3, PT, R26, 0x52, P3 ;  /* 0x000000521a00780c */ /* 0x000fc80001f61670 */
[----:B------:R-:W-:Y:S02]  /*2e70*/  FSEL R65, R65, -INF , !P3 ;  /* 0xff80000041417808 */ /* 0x000fe40005800000 */
[----:B------:R-:W-:-:S04]  /*2e80*/  ISETP.GE.AND P3, PT, R38, 0x59, PT ;  /* 0x000000592600780c */ /* 0x000fc80003f66270 */
[----:B------:R-:W-:-:S04]  /*2e90*/  ISETP.GT.AND P4, PT, R28, 0x58, !P3 ;  /* 0x000000581c00780c */ /* 0x000fc80005f84270 */
[----:B------:R-:W-:-:S04]  /*2ea0*/  ISETP.LT.OR P4, PT, R26, 0x59, P4 ;  /* 0x000000591a00780c */ /* 0x000fc80002781670 */
[----:B------:R-:W-:Y:S02]  /*2eb0*/  FSEL R89, R68, -INF , !P4 ;  /* 0xff80000044597808 */ /* 0x000fe40006000000 */
[----:B------:R-:W-:-:S04]  /*2ec0*/  ISETP.GE.AND P4, PT, R38, 0x1, PT ;  /* 0x000000012600780c */ /* 0x000fc80003f86270 */
[----:B------:R-:W-:-:S04]  /*2ed0*/  ISETP.GT.AND P5, PT, R28, RZ, !P4 ;  /* 0x000000ff1c00720c */ /* 0x000fc800067a4270 */
[----:B------:R-:W-:-:S04]  /*2ee0*/  ISETP.LT.OR P5, PT, R26, 0x1, P5 ;  /* 0x000000011a00780c */ /* 0x000fc80002fa1670 */
[----:B------:R-:W-:Y:S02]  /*2ef0*/  FSEL R29, R11, -INF , !P5 ;  /* 0xff8000000b1d7808 */ /* 0x000fe40006800000 */
[----:B------:R-:W-:-:S04]  /*2f00*/  ISETP.GE.AND P5, PT, R38, 0x5a, PT ;  /* 0x0000005a2600780c */ /* 0x000fc80003fa6270 */
[----:B------:R-:W-:Y:S02]  /*2f10*/  P2R R68, PR, RZ, 0x20 ;  /* 0x00000020ff447803 */ /* 0x000fe40000000000 */
[----:B------:R-:W-:Y:S01]  /*2f20*/  ISETP.GT.AND P5, PT, R28, 0x59, !P5 ;  /* 0x000000591c00780c */ /* 0x000fe20006fa4270 */
[----:B-1----:R-:W-:-:S03]  /*2f30*/  IMAD.IADD R28, R35, 0x1, R30 ;  /* 0x00000001231c7824 */ /* 0x002fc600078e021e */
[----:B------:R-:W-:Y:S02]  /*2f40*/  ISETP.LT.OR P5, PT, R26, 0x5a, P5 ;  /* 0x0000005a1a00780c */ /* 0x000fe40002fa1670 */
[----:B------:R-:W-:Y:S02]  /*2f50*/  VIADDMNMX R26, R30, R34, R31, PT ;  /* 0x000000221e1a7246 */ /* 0x000fe4000380011f */
[----:B------:R-:W-:Y:S02]  /*2f60*/  FSEL R69, R69, -INF , !P5 ;  /* 0xff80000045457808 */ /* 0x000fe40006800000 */
[----:B------:R-:W-:-:S13]  /*2f70*/  ISETP.GE.AND P5, PT, R3, 0x1, PT ;  /* 0x000000010300780c */ /* 0x000fda0003fa6270 */
[----:B------:R-:W-:Y:S05]  /*2f80*/  @!P5 BRA `(.L_x_925) ;  /* 0x00000000004cd947 */ /* 0x000fea0003800000 */
[----:B------:R-:W-:Y:S01]  /*2f90*/  IADD3 R11, R19, -UR60, R30 ;  /* 0x8000003c130b7c10 */ /* 0x000fe2000fffe01e */
[----:B------:R-:W-:Y:S03]  /*2fa0*/  BSSY B0, `(.L_x_926) ;  /* 0x000000e000007945 */ /* 0x000fe60003800000 */
        /* <DEDUP_REMOVED lines=9> */
.L_x_927:
[----:B------:R-:W-:-:S13]  /*3040*/  ISETP.NE.AND P5, PT, R3, 0x1, PT ;  /* 0x000000010300780c */ /* 0x000fda0003fa5270 */
[----:B------:R-:W0:Y:S02]  /*3050*/  @P5 LDC.64 R30, c[0x0][0x9e8] ;  /* 0x00027a00ff1e5b82 */ /* 0x000e240000000a00 */
[----:B0-----:R-:W-:-:S05]  /*3060*/  @P5 IMAD.HI.U32 R30, R11, R30, RZ ;  /* 0x0000001e0b1e5227 */ /* 0x001fca00078e00ff */
[----:B------:R-:W-:-:S07]  /*3070*/  @P5 SHF.R.U32.HI R11, RZ, R31, R30 ;  /* 0x0000001fff0b5219 */ /* 0x000fce000001161e */
.L_x_928:
[----:B------:R-:W-:Y:S05]  /*3080*/  BSYNC B0 ;  /* 0x0000000000007941 */ /* 0x000fea0003800000 */
.L_x_926:
[----:B------:R-:W-:-:S05]  /*3090*/  IMAD R11, R11, R3, R72 ;  /* 0x000000030b0b7224 */ /* 0x000fca00078e0248 */
[----:B------:R-:W-:Y:S02]  /*30a0*/  VIMNMX R28, R28, R11, !PT ;  /* 0x0000000b1c1c7248 */ /* 0x000fe40007fe0100 */
[----:B------:R-:W-:-:S07]  /*30b0*/  VIADDMNMX R26, R11, R3, R26, PT ;  /* 0x000000030b1a7246 */ /* 0x000fce000380011a */
.L_x_925:
[C---:B------:R-:W-:Y:S01]  /*30c0*/  ISETP.GT.AND P2, PT, R28.reuse, 0x1, !P2 ;  /* 0x000000011c00780c */ /* 0x040fe20005744270 */
[----:B------:R-:W-:Y:S01]  /*30d0*/  ULDC UR4, c[0x0][0x988] ;  /* 0x0002620000047ab9 */ /* 0x000fe20000000800 */
[----:B------:R-:W-:Y:S02]  /*30e0*/  ISETP.GT.AND P6, PT, R28, 0x8, !P6 ;  /* 0x000000081c00780c */ /* 0x000fe400077c4270 */
[C---:B------:R-:W-:Y:S02]  /*30f0*/  ISETP.LT.OR P2, PT, R26.reuse, 0x2, P2 ;  /* 0x000000021a00780c */ /* 0x040fe40001741670 */
[----:B------:R-:W-:Y:S02]  /*3100*/  ISETP.LT.OR P6, PT, R26, 0x9, P6 ;  /* 0x000000091a00780c */ /* 0x000fe400037c1670 */
[----:B------:R-:W-:Y:S02]  /*3110*/  FSEL R6, R6, -INF , !P2 ;  /* 0xff80000006067808 */ /* 0x000fe40005000000 */
[----:B------:R-:W-:-:S02]  /*3120*/  ISETP.NE.AND P2, PT, R76, RZ, PT ;  /* 0x000000ff4c00720c */ /* 0x000fc40003f45270 */
[----:B------:R-:W-:Y:S02]  /*3130*/  FSEL R30, R7, -INF , !P6 ;  /* 0xff800000071e7808 */ /* 0x000fe40007000000 */
[----:B------:R-:W-:Y:S02]  /*3140*/  ISETP.GT.AND P2, PT, R28, 0x9, !P2 ;  /* 0x000000091c00780c */ /* 0x000fe40005744270 */
[----:B------:R-:W-:Y:S02]  /*3150*/  ISETP.NE.AND P6, PT, R32, RZ, PT ;  /* 0x000000ff2000720c */ /* 0x000fe40003fc5270 */
[----:B------:R-:W-:Y:S02]  /*3160*/  ISETP.LT.OR P2, PT, R26, 0xa, P2 ;  /* 0x0000000a1a00780c */ /* 0x000fe40001741670 */
[----:B------:R-:W-:Y:S02]  /*3170*/  FMNMX.FTZ R7, R29, R77, !PT ;  /* 0x0000004d1d077209 */ /* 0x000fe40007810000 */
[----:B------:R-:W-:-:S02]  /*3180*/  FSEL R32, R10, -INF , !P2 ;  /* 0xff8000000a207808 */ /* 0x000fc40005000000 */
[----:B------:R-:W-:Y:S02]  /*3190*/  ISETP.NE.AND P2, PT, R78, RZ, PT ;  /* 0x000000ff4e00720c */ /* 0x000fe40003f45270 */
[----:B------:R-:W-:Y:S02]  /*31a0*/  FMNMX.FTZ R7, R39, R7, !PT ;  /* 0x0000000727077209 */ /* 0x000fe40007810000 */
[----:B------:R-:W-:Y:S02]  /*31b0*/  ISETP.GT.AND P2, PT, R28, 0x10, !P2 ;  /* 0x000000101c00780c */ /* 0x000fe40005744270 */
[----:B------:R-:W-:Y:S02]  /*31c0*/  FMNMX.FTZ R7, R79, R7, !PT ;  /* 0x000000074f077209 */ /* 0x000fe40007810000 */
[----:B------:R-:W-:Y:S02]  /*31d0*/  ISETP.LT.OR P2, PT, R26, 0x11, P2 ;  /* 0x000000111a00780c */ /* 0x000fe40001741670 */
[----:B------:R-:W-:-:S02]  /*31e0*/  FMNMX.FTZ R7, R43, R7, !PT ;  /* 0x000000072b077209 */ /* 0x000fc40007810000 */
[----:B------:R-:W-:Y:S02]  /*31f0*/  FSEL R12, R12, -INF , !P2 ;  /* 0xff8000000c0c7808 */ /* 0x000fe40005000000 */
[----:B------:R-:W-:Y:S02]  /*3200*/  ISETP.NE.AND P2, PT, R80, RZ, PT ;  /* 0x000000ff5000720c */ /* 0x000fe40003f45270 */
[----:B------:R-:W-:Y:S02]  /*3210*/  FMNMX.FTZ R7, R33, R7, !PT ;  /* 0x0000000721077209 */ /* 0x000fe40007810000 */
[----:B------:R-:W-:Y:S02]  /*3220*/  ISETP.GT.AND P2, PT, R28, 0x11, !P2 ;  /* 0x000000111c00780c */ /* 0x000fe40005744270 */
[----:B------:R-:W-:Y:S02]  /*3230*/  FMNMX.FTZ R7, R47, R7, !PT ;  /* 0x000000072f077209 */ /* 0x000fe40007810000 */
[----:B------:R-:W-:-:S02]  /*3240*/  ISETP.LT.OR P2, PT, R26, 0x12, P2 ;  /* 0x000000121a00780c */ /* 0x000fc40001741670 */
[----:B------:R-:W-:Y:S02]  /*3250*/  ISETP.NE.AND P5, PT, R36, RZ, PT ;  /* 0x000000ff2400720c */ /* 0x000fe40003fa5270 */
[----:B------:R-:W-:Y:S01]  /*3260*/  FSEL R34, R13, -INF , !P2 ;  /* 0xff8000000d227808 */ /* 0x000fe20005000000 */
[----:B------:R-:W-:Y:S01]  /*3270*/  IMAD.U32 R13, RZ, RZ, UR4 ;  /* 0x00000004ff0d7e24 */ /* 0x000fe2000f8e00ff */
[----:B------:R-:W-:Y:S02]  /*3280*/  ISETP.NE.AND P2, PT, R82, RZ, PT ;  /* 0x000000ff5200720c */ /* 0x000fe40003f45270 */
[----:B------:R-:W-:Y:S02]  /*3290*/  FMNMX.FTZ R7, R37, R7, !PT ;  /* 0x0000000725077209 */ /* 0x000fe40007810000 */
[----:B------:R-:W-:Y:S02]  /*32a0*/  ISETP.GT.AND P2, PT, R28, 0x18, !P2 ;  /* 0x000000181c00780c */ /* 0x000fe40005744270 */
[----:B------:R-:W-:-:S02]  /*32b0*/  FMNMX.FTZ R7, R67, R7, !PT ;  /* 0x0000000743077209 */ /* 0x000fc40007810000 */
[----:B------:R-:W-:Y:S02]  /*32c0*/  ISETP.LT.OR P2, PT, R26, 0x19, P2 ;  /* 0x000000191a00780c */ /* 0x000fe40001741670 */
[----:B------:R-:W-:Y:S02]  /*32d0*/  FMNMX.FTZ R7, R41, R7, !PT ;  /* 0x0000000729077209 */ /* 0x000fe40007810000 */
[----:B------:R-:W-:Y:S02]  /*32e0*/  FSEL R20, R20, -INF , !P2 ;  /* 0xff80000014147808 */ /* 0x000fe40005000000 */
[----:B------:R-:W-:Y:S02]  /*32f0*/  ISETP.GT.AND P2, PT, R28, 0x19, !P6 ;  /* 0x000000191c00780c */ /* 0x000fe40007744270 */
[----:B------:R-:W-:Y:S02]  /*3300*/  FMNMX.FTZ R7, R73, R7, !PT ;  /* 0x0000000749077209 */ /* 0x000fe40007810000 */
[----:B------:R-:W-:-:S02]  /*3310*/  ISETP.LT.OR P2, PT, R26, 0x1a, P2 ;  /* 0x0000001a1a00780c */ /* 0x000fc40001741670 */
[----:B------:R-:W-:Y:S02]  /*3320*/  FMNMX.FTZ R7, R45, R7, !PT ;  /* 0x000000072d077209 */ /* 0x000fe40007810000 */
[----:B------:R-:W-:Y:S02]  /*3330*/  FSEL R36, R21, -INF , !P2 ;  /* 0xff80000015247808 */ /* 0x000fe40005000000 */
        /* <DEDUP_REMOVED lines=10> */
[----:B------:R-:W-:Y:S02]  /*33e0*/  FMNMX.FTZ R7, R83, R7, !PT ;  /* 0x0000000753077209 */ /* 0x000fe40007810000 */
[----:B------:R-:W-:Y:S02]  /*33f0*/  FSEL R38, R25, -INF , !P2 ;  /* 0xff80000019267808 */ /* 0x000fe40005000000 */
[----:B------:R-:W-:Y:S02]  /*3400*/  ISETP.NE.AND P2, PT, R84, RZ, PT ;  /* 0x000000ff5400720c */ /* 0x000fe40003f45270 */
[----:B------:R-:W-:Y:S02]  /*3410*/  FMNMX.FTZ R7, R57, R7, !PT ;  /* 0x0000000739077209 */ /* 0x000fe40007810000 */
[----:B------:R-:W-:Y:S02]  /*3420*/  ISETP.GT.AND P2, PT, R28, 0x28, !P2 ;  /* 0x000000281c00780c */ /* 0x000fe40005744270 */
[----:B------:R-:W-:-:S02]  /*3430*/  FMNMX.FTZ R7, R85, R7, !PT ;  /* 0x0000000755077209 */ /* 0x000fc40007810000 */
[----:B------:R-:W-:Y:S02]  /*3440*/  ISETP.LT.OR P2, PT, R26, 0x29, P2 ;  /* 0x000000291a00780c */ /* 0x000fe40001741670 */
[----:B------:R-:W-:Y:S02]  /*3450*/  FMNMX.FTZ R7, R61, R7, !PT ;  /* 0x000000073d077209 */ /* 0x000fe40007810000 */
[----:B------:R-:W-:Y:S02]  /*3460*/  FSEL R40, R46, -INF , !P2 ;  /* 0xff8000002e287808 */ /* 0x000fe40005000000 */
[----:B------:R-:W-:Y:S02]  /*3470*/  ISETP.NE.AND P2, PT, R44, RZ, PT ;  /* 0x000000ff2c00720c */ /* 0x000fe40003f45270 */
[----:B------:R-:W-:Y:S02]  /*3480*/  FMNMX.FTZ R7, R87, R7, !PT ;  /* 0x0000000757077209 */ /* 0x000fe40007810000 */
[----:B------:R-:W-:-:S02]  /*3490*/  ISETP.GT.AND P2, PT, R28, 0x29, !P2 ;  /* 0x000000291c00780c */ /* 0x000fc40005744270 */
[----:B------:R-:W-:Y:S02]  /*34a0*/  FMNMX.FTZ R7, R65, R7, !PT ;  /* 0x0000000741077209 */ /* 0x000fe40007810000 */
[----:B------:R-:W-:Y:S02]  /*34b0*/  ISETP.LT.OR P2, PT, R26, 0x2a, P2 ;  /* 0x0000002a1a00780c */ /* 0x000fe40001741670 */
[----:B------:R-:W-:Y:S02]  /*34c0*/  FMNMX.FTZ R7, R89, R7, !PT ;  /* 0x0000000759077209 */ /* 0x000fe40007810000 */
[----:B------:R-:W-:Y:S02]  /*34d0*/  FSEL R42, R42, -INF , !P2 ;  /* 0xff8000002a2a7808 */ /* 0x000fe40005000000 */
[----:B------:R-:W-:Y:S02]  /*34e0*/  ISETP.NE.AND P2, PT, R86, RZ, PT ;  /* 0x000000ff5600720c */ /* 0x000fe40003f45270 */
[----:B------:R-:W-:-:S02]  /*34f0*/  FMNMX.FTZ R7, R69, R7, !PT ;  /* 0x0000000745077209 */ /* 0x000fc40007810000 */
[C---:B------:R-:W-:Y:S02]  /*3500*/  ISETP.GT.AND P2, PT, R28.reuse, 0x30, !P2 ;  /* 0x000000301c00780c */ /* 0x040fe40005744270 */
[----:B------:R-:W-:Y:S01]  /*3510*/  ISETP.GT.AND P4, PT, R28, RZ, !P4 ;  /* 0x000000ff1c00720c */ /* 0x000fe20006784270 */
[----:B------:R-:W0:Y:S01]  /*3520*/  SHFL.BFLY PT, R10, R7, 0x2, 0x1f ;  /* 0x0c401f00070a7f89 */ /* 0x000e2200000e0000 */
        /* <DEDUP_REMOVED lines=8> */
[----:B------:R-:W-:Y:S02]  /*35b0*/  ISETP.NE.AND P5, PT, R60, RZ, PT ;  /* 0x000000ff3c00720c */ /* 0x000fe40003fa5270 */
[----:B------:R-:W-:-:S02]  /*35c0*/  FSEL R46, R51, -INF , !P2 ;  /* 0xff800000332e7808 */ /* 0x000fc40005000000 */
[----:B------:R-:W-:Y:S02]  /*35d0*/  ISETP.NE.AND P2, PT, R88, RZ, PT ;  /* 0x000000ff5800720c */ /* 0x000fe40003f45270 */
[C---:B------:R-:W-:Y:S02]  /*35e0*/  ISETP.GT.AND P3, PT, R28.reuse, 0x58, !P3 ;  /* 0x000000581c00780c */ /* 0x040fe40005f64270 */
[----:B------:R-:W-:Y:S02]  /*35f0*/  ISETP.GT.AND P2, PT, R28, 0x38, !P2 ;  /* 0x000000381c00780c */ /* 0x000fe40005744270 */
[----:B0-----:R-:W-:Y:S02]  /*3600*/  FMNMX.FTZ R10, R7, R10, !PT ;  /* 0x0000000a070a7209 */ /* 0x001fe40007810000 */
[----:B------:R-:W-:Y:S02]  /*3610*/  ISETP.LT.OR P2, PT, R26, 0x39, P2 ;  /* 0x000000391a00780c */ /* 0x000fe40001741670 */
[----:B------:R-:W-:Y:S01]  /*3620*/  FMNMX.FTZ R7, R0, R6, !PT ;  /* 0x0000000600077209 */ /* 0x000fe20007810000 */
[----:B------:R-:W0:Y:S01]  /*3630*/  SHFL.BFLY PT, R11, R10, 0x1, 0x1f ;  /* 0x0c201f000a0b7f89 */ /* 0x000e2200000e0000 */
        /* <DEDUP_REMOVED lines=28> */
[----:B0-----:R-:W-:Y:S02]  /*3800*/  FMNMX.FTZ R11, R10, R11, !PT ;  /* 0x0000000b0a0b7209 */ /* 0x001fe40007810000 */
[----:B------:R-:W-:Y:S02]  /*3810*/  FMNMX.FTZ R7, R46, R7, !PT ;  /* 0x000000072e077209 */ /* 0x000fe40007810000 */
[----:B------:R-:W-:Y:S01]  /*3820*/  ISETP.LT.OR P2, PT, R26, 0x4a, P2 ;  /* 0x0000004a1a00780c */ /* 0x000fe20001741670 */
[----:B------:R-:W-:Y:S01]  /*3830*/  FMUL.FTZ R21, R11, R13 ;  /* 0x0000000d0b157220 */ /* 0x000fe20000410000 */
[----:B------:R-:W-:-:S02]  /*3840*/  FMNMX.FTZ R7, R48, R7, !PT ;  /* 0x0000000730077209 */ /* 0x000fc40007810000 */
[----:B------:R-:W-:Y:S02]  /*3850*/  FSEL R58, R63, -INF , !P2 ;  /* 0xff8000003f3a7808 */ /* 0x000fe40005000000 */
[----:B------:R-:W-:Y:S02]  /*3860*/  FSETP.NEU.FTZ.AND P2, PT, R11, -INF , PT ;  /* 0xff8000000b00780b */ /* 0x000fe40003f5d000 */
[----:B------:R-:W-:Y:S02]  /*3870*/  ISETP.NE.AND P5, PT, R92, RZ, PT ;  /* 0x000000ff5c00720c */ /* 0x000fe40003fa5270 */
[----:B------:R-:W-:Y:S02]  /*3880*/  FMNMX.FTZ R7, R50, R7, !PT ;  /* 0x0000000732077209 */ /* 0x000fe40007810000 */
[----:B------:R-:W-:Y:S02]  /*3890*/  FSEL R64, R21, RZ, P2 ;  /* 0x000000ff15407208 */ /* 0x000fe40001000000 */
[----:B------:R-:W-:-:S02]  /*38a0*/  ISETP.GT.AND P2, PT, R28, 0x50, !P5 ;  /* 0x000000501c00780c */ /* 0x000fc40006f44270 */
[----:B------:R-:W-:Y:S01]  /*38b0*/  FMNMX.FTZ R7, R52, R7, !PT ;  /* 0x0000000734077209 */ /* 0x000fe20007810000 */
[-CC-:B------:R-:W-:Y:S01]  /*38c0*/  FFMA.FTZ R10, R29, R13.reuse, -R64.reuse ;  /* 0x0000000d1d0a7223 */ /* 0x180fe20000010840 */
[----:B------:R-:W-:Y:S01]  /*38d0*/  ISETP.LT.OR P2, PT, R26, 0x51, P2 ;  /* 0x000000511a00780c */ /* 0x000fe20001741670 */
[--C-:B------:R-:W-:Y:S01]  /*38e0*/  FFMA.FTZ R27, R79, R13, -R64.reuse ;  /* 0x0000000d4f1b7223 */ /* 0x100fe20000010840 */
[----:B------:R-:W-:Y:S01]  /*38f0*/  ISETP.NE.AND P6, PT, R93, RZ, PT ;  /* 0x000000ff5d00720c */ /* 0x000fe20003fc5270 */
[----:B------:R0:W-:Y:S01]  /*3900*/  MUFU.EX2 R156, R10 ;  /* 0x0000000a009c7308 */ /* 0x0001e20000000800 */
[----:B------:R-:W-:Y:S01]  /*3910*/  FMNMX.FTZ R7, R54, R7, !PT ;  /* 0x0000000736077209 */ /* 0x000fe20007810000 */
[-CC-:B------:R-:W-:Y:S01]  /*3920*/  FFMA.FTZ R21, R77, R13.reuse, -R64.reuse ;  /* 0x0000000d4d157223 */ /* 0x180fe20000010840 */
[----:B------:R-:W-:Y:S01]  /*3930*/  FSEL R60, R66, -INF , !P2 ;  /* 0xff800000423c7808 */ /* 0x000fe20005000000 */
[-CC-:B------:R-:W-:Y:S01]  /*3940*/  FFMA.FTZ R25, R39, R13.reuse, -R64.reuse ;  /* 0x0000000d27197223 */ /* 0x180fe20000010840 */
[----:B------:R-:W-:Y:S01]  /*3950*/  ISETP.GT.AND P2, PT, R28, 0x51, !P6 ;  /* 0x000000511c00780c */ /* 0x000fe20007744270 */
[--C-:B------:R-:W-:Y:S01]  /*3960*/  FFMA.FTZ R29, R33, R13, -R64.reuse ;  /* 0x0000000d211d7223 */ /* 0x100fe20000010840 */
[----:B------:R-:W-:Y:S01]  /*3970*/  FMNMX.FTZ R7, R56, R7, !PT ;  /* 0x0000000738077209 */ /* 0x000fe20007810000 */
[----:B------:R1:W-:Y:S01]  /*3980*/  MUFU.EX2 R158, R27 ;  /* 0x0000001b009e7308 */ /* 0x0003e20000000800 */
[----:B------:R-:W-:Y:S01]  /*3990*/  ISETP.NE.AND P5, PT, R68, RZ, PT ;  /* 0x000000ff4400720c */ /* 0x000fe20003fa5270 */
[-CC-:B0-----:R-:W-:Y:S01]  /*39a0*/  FFMA.FTZ R10, R43, R13.reuse, -R64.reuse ;  /* 0x0000000d2b0a7223 */ /* 0x181fe20000010840 */
[----:B------:R-:W-:Y:S01]  /*39b0*/  ISETP.LT.OR P2, PT, R26, 0x52, P2 ;  /* 0x000000521a00780c */ /* 0x000fe20001741670 */
[--C-:B------:R-:W-:Y:S01]  /*39c0*/  FFMA.FTZ R39, R49, R13, -R64.reuse ;  /* 0x0000000d31277223 */ /* 0x100fe20000010840 */
[----:B------:R-:W-:Y:S01]  /*39d0*/  FMNMX.FTZ R7, R58, R7, !PT ;  /* 0x000000073a077209 */ /* 0x000fe20007810000 */
[-CC-:B------:R-:W-:Y:S01]  /*39e0*/  FFMA.FTZ R31, R47, R13.reuse, -R64.reuse ;  /* 0x0000000d2f1f7223 */ /* 0x180fe20000010840 */
[----:B------:R-:W-:Y:S01]  /*39f0*/  ISETP.GT.AND P4, PT, R28, 0x59, !P5 ;  /* 0x000000591c00780c */ /* 0x000fe20006f84270 */
[----:B------:R0:W-:Y:S01]  /*3a00*/  MUFU.EX2 R152, R10 ;  /* 0x0000000a00987308 */ /* 0x0001e20000000800 */
[----:B------:R-:W-:Y:S01]  /*3a10*/  ISETP.LT.OR P3, PT, R26, 0x59, P3 ;  /* 0x000000591a00780c */ /* 0x000fe20001f61670 */
[-CC-:B-1----:R-:W-:Y:S01]  /*3a20*/  FFMA.FTZ R27, R37, R13.reuse, -R64.reuse ;  /* 0x0000000d251b7223 */ /* 0x182fe20000010840 */
[----:B------:R-:W-:Y:S01]  /*3a30*/  FSEL R28, R15, -INF , !P2 ;  /* 0xff8000000f1c7808 */ /* 0x000fe20005000000 */
[--C-:B------:R-:W-:Y:S01]  /*3a40*/  FFMA.FTZ R15, R41, R13, -R64.reuse ;  /* 0x0000000d290f7223 */ /* 0x100fe20000010840 */
[----:B------:R-:W-:Y:S01]  /*3a50*/  FMNMX.FTZ R7, R60, R7, !PT ;  /* 0x000000073c077209 */ /* 0x000fe20007810000 */
[-CC-:B------:R-:W-:Y:S01]  /*3a60*/  FFMA.FTZ R33, R73, R13.reuse, -R64.reuse ;  /* 0x0000000d49217223 */ /* 0x180fe20000010840 */
[----:B------:R-:W-:Y:S01]  /*3a70*/  ISETP.LT.OR P4, PT, R26, 0x5a, P4 ;  /* 0x0000005a1a00780c */ /* 0x000fe20002781670 */
[----:B------:R-:W-:Y:S01]  /*3a80*/  MUFU.EX2 R154, R27 ;  /* 0x0000001b009a7308 */ /* 0x000fe20000000800 */
[----:B------:R-:W-:Y:S01]  /*3a90*/  FSEL R26, R70, -INF , !P3 ;  /* 0xff800000461a7808 */ /* 0x000fe20005800000 */
[--C-:B0-----:R-:W-:Y:S01]  /*3aa0*/  FFMA.FTZ R10, R67, R13, -R64.reuse ;  /* 0x0000000d430a7223 */ /* 0x101fe20000010840 */
[----:B------:R-:W-:Y:S01]  /*3ab0*/  FMNMX.FTZ R7, R28, R7, !PT ;  /* 0x000000071c077209 */ /* 0x000fe20007810000 */
[-CC-:B------:R-:W-:Y:S01]  /*3ac0*/  FFMA.FTZ R47, R65, R13.reuse, -R64.reuse ;  /* 0x0000000d412f7223 */ /* 0x180fe20000010840 */
[----:B------:R-:W-:Y:S01]  /*3ad0*/  FSEL R62, R71, -INF , !P4 ;  /* 0xff800000473e7808 */ /* 0x000fe20006000000 */
[--C-:B------:R-:W-:Y:S01]  /*3ae0*/  FFMA.FTZ R35, R45, R13, -R64.reuse ;  /* 0x0000000d2d237223 */ /* 0x100fe20000010840 */
[----:B------:R-:W-:Y:S01]  /*3af0*/  FMNMX.FTZ R7, R26, R7, !PT ;  /* 0x000000071a077209 */ /* 0x000fe20007810000 */
[----:B------:R0:W-:Y:S01]  /*3b00*/  MUFU.EX2 R148, R10 ;  /* 0x0000000a00947308 */ /* 0x0001e20000000800 */
[----:B------:R-:W-:Y:S01]  /*3b10*/  ISETP.NE.AND P5, PT, R14, 0x1, PT ;  /* 0x000000010e00780c */ /* 0x000fe20003fa5270 */
[--C-:B------:R-:W-:Y:S01]  /*3b20*/  FFMA.FTZ R37, R75, R13, -R64.reuse ;  /* 0x0000000d4b257223 */ /* 0x100fe20000010840 */
[----:B------:R-:W-:Y:S01]  /*3b30*/  FMNMX.FTZ R7, R62, R7, !PT ;  /* 0x000000073e077209 */ /* 0x000fe20007810000 */
[-CC-:B------:R-:W-:Y:S01]  /*3b40*/  FFMA.FTZ R41, R81, R13.reuse, -R64.reuse ;  /* 0x0000000d51297223 */ /* 0x180fe20000010840 */
[-CC-:B------:R-:W-:Y:S01]  /*3b50*/  FFMA.FTZ R43, R53, R13.reuse, -R64.reuse ;  /* 0x0000000d352b7223 */ /* 0x180fe20000010840 */
[----:B------:R-:W-:-:S02]  /*3b60*/  FFMA.FTZ R45, R83, R13, -R64 ;  /* 0x0000000d532d7223 */ /* 0x000fc40000010840 */
[----:B------:R1:W-:Y:S01]  /*3b70*/  MUFU.EX2 R27, R15 ;  /* 0x0000000f001b7308 */ /* 0x0003e20000000800 */
[----:B0-----:R-:W1:Y:S05]  /*3b80*/  SHFL.BFLY PT, R10, R7, 0x2, 0x1f ;  /* 0x0c401f00070a7f89 */ /* 0x001e6a00000e0000 */
[----:B------:R-:W0:Y:S02]  /*3b90*/  @P5 LDC R49, c[0x0][0x44c] ;  /* 0x00011300ff315b82 */ /* 0x000e240000000800 */
[----:B------:R-:W2:Y:S08]  /*3ba0*/  MUFU.EX2 R21, R21 ;  /* 0x0000001500157308 */ /* 0x000eb00000000800 */
[----:B------:R-:W3:Y:S08]  /*3bb0*/  MUFU.EX2 R25, R25 ;  /* 0x0000001900197308 */ /* 0x000ef00000000800 */
[----:B------:R4:W-:Y:S01]  /*3bc0*/  MUFU.EX2 R144, R39 ;  /* 0x0000002700907308 */ /* 0x0009e20000000800 */
[----:B-1----:R-:W-:Y:S01]  /*3bd0*/  FMNMX.FTZ R15, R7, R10, !PT ;  /* 0x0000000a070f7209 */ /* 0x002fe20007810000 */
[----:B------:R-:W-:-:S04]  /*3be0*/  FFMA.FTZ R7, R57, R13, -R64 ;  /* 0x0000000d39077223 */ /* 0x000fc80000010840 */
[----:B------:R-:W1:Y:S01]  /*3bf0*/  SHFL.BFLY PT, R10, R15, 0x1, 0x1f ;  /* 0x0c201f000f0a7f89 */ /* 0x000e6200000e0000 */
[----:B0-----:R-:W-:Y:S01]  /*3c00*/  @P5 IMAD.HI.U32 R49, R22, R49, RZ ;  /* 0x0000003116315227 */ /* 0x001fe200078e00ff */
[----:B------:R0:W-:Y:S03]  /*3c10*/  MUFU.EX2 R140, R7 ;  /* 0x00000007008c7308 */ /* 0x0001e60000000800 */
[----:B----4-:R-:W-:-:S05]  /*3c20*/  FFMA.FTZ R39, R61, R13, -R64 ;  /* 0x0000000d3d277223 */ /* 0x010fca0000010840 */
[----:B------:R-:W-:Y:S08]  /*3c30*/  MUFU.EX2 R29, R29 ;  /* 0x0000001d001d7308 */ /* 0x000ff00000000800 */
[----:B------:R-:W-:Y:S01]  /*3c40*/  MUFU.EX2 R142, R39 ;  /* 0x00000027008e7308 */ /* 0x000fe20000000800 */
[----:B-1----:R-:W-:Y:S01]  /*3c50*/  FMNMX.FTZ R10, R15, R10, !PT ;  /* 0x0000000a0f0a7209 */ /* 0x002fe20007810000 */
[----:B------:R-:W-:-:S06]  /*3c60*/  FFMA.FTZ R15, R89, R13, -R64 ;  /* 0x0000000d590f7223 */ /* 0x000fcc0000010840 */
[----:B------:R-:W-:Y:S01]  /*3c70*/  MUFU.EX2 R31, R31 ;  /* 0x0000001f001f7308 */ /* 0x000fe20000000800 */
[C---:B------:R-:W-:Y:S01]  /*3c80*/  FSETP.NEU.FTZ.AND P2, PT, R10.reuse, -INF , PT ;  /* 0xff8000000a00780b */ /* 0x040fe20003f5d000 */
[----:B0-----:R-:W-:-:S05]  /*3c90*/  FMUL.FTZ R7, R10, R13 ;  /* 0x0000000d0a077220 */ /* 0x001fca0000410000 */
[----:B------:R-:W-:Y:S01]  /*3ca0*/  FSEL R7, R7, RZ, P2 ;  /* 0x000000ff07077208 */ /* 0x000fe20001000000 */
[----:B------:R-:W-:Y:S04]  /*3cb0*/  MUFU.EX2 R33, R33 ;  /* 0x0000002100217308 */ /* 0x000fe80000000800 */
        /* <DEDUP_REMOVED lines=12> */
[-C--:B------:R-:W-:Y:S01]  /*3d80*/  FFMA.FTZ R42, R42, R13.reuse, -R7 ;  /* 0x0000000d2a2a7223 */ /* 0x080fe20000010807 */
[----:B------:R-:W0:Y:S01]  /*3d90*/  MUFU.EX2 R0, R0 ;  /* 0x0000000000007308 */ /* 0x000e220000000800 */
[----:B--2---:R-:W-:Y:S01]  /*3da0*/  FADD.FTZ R6, R156, R21 ;  /* 0x000000159c067221 */ /* 0x004fe20000010000 */
[-CC-:B------:R-:W-:Y:S01]  /*3db0*/  FFMA.FTZ R44, R44, R13.reuse, -R7.reuse ;  /* 0x0000000d2c2c7223 */ /* 0x180fe20000010807 */
[-CC-:B------:R-:W-:Y:S01]  /*3dc0*/  FFMA.FTZ R46, R46, R13.reuse, -R7.reuse ;  /* 0x0000000d2e2e7223 */ /* 0x180fe20000010807 */
[-CC-:B------:R-:W-:Y:S01]  /*3dd0*/  FFMA.FTZ R48, R48, R13.reuse, -R7.reuse ;  /* 0x0000000d30307223 */ /* 0x180fe20000010807 */
[----:B---3--:R-:W-:Y:S01]  /*3de0*/  FADD.FTZ R39, R25, R6 ;  /* 0x0000000619277221 */ /* 0x008fe20000010000 */
[-CC-:B------:R-:W-:Y:S01]  /*3df0*/  FFMA.FTZ R50, R50, R13.reuse, -R7.reuse ;  /* 0x0000000d32327223 */ /* 0x180fe20000010807 */
[-C--:B------:R-:W-:Y:S01]  /*3e00*/  FFMA.FTZ R52, R52, R13.reuse, -R7 ;  /* 0x0000000d34347223 */ /* 0x080fe20000010807 */
        /* <DEDUP_REMOVED lines=8> */
[----:B------:R2:W3:Y:S01]  /*3e90*/  MUFU.EX2 R159, R32 ;  /* 0x00000020009f7308 */ /* 0x0004e20000000800 */
[----:B0-----:R-:W-:Y:S01]  /*3ea0*/  FADD.FTZ R39, R0, R157 ;  /* 0x0000009d00277221 */ /* 0x001fe20000010000 */
[-CC-:B------:R-:W-:Y:S01]  /*3eb0*/  FFMA.FTZ R26, R26, R13.reuse, -R7.reuse ;  /* 0x0000000d1a1a7223 */ /* 0x180fe20000010807 */
[----:B------:R-:W-:Y:S01]  /*3ec0*/  FFMA.FTZ R62, R62, R13, -R7 ;  /* 0x0000000d3e3e7223 */ /* 0x000fe20000010807 */
[----:B------:R-:W-:-:S02]  /*3ed0*/  F2FP.BF16.F32.PACK_AB R156, R21, R156 ;  /* 0x0000009c159c723e */ /* 0x000fc400000010ff */
[----:B------:R-:W-:Y:S02]  /*3ee0*/  F2FP.BF16.F32.PACK_AB R157, R157, R0 ;  /* 0x000000009d9d723e */ /* 0x000fe400000010ff */
[----:B------:R-:W0:Y:S01]  /*3ef0*/  MUFU.EX2 R12, R12 ;  /* 0x0000000c000c7308 */ /* 0x000e220000000800 */
[C---:B--2---:R-:W-:Y:S01]  /*3f00*/  FADD.FTZ R32, R29.reuse, R6 ;  /* 0x000000061d207221 */ /* 0x044fe20000010000 */
[----:B-1----:R-:W-:Y:S01]  /*3f10*/  FADD.FTZ R6, R30, R39 ;  /* 0x000000271e067221 */ /* 0x002fe20000010000 */
[----:B------:R-:W-:Y:S02]  /*3f20*/  F2FP.BF16.F32.PACK_AB R158, R158, R25 ;  /* 0x000000199e9e723e */ /* 0x000fe400000010ff */
[----:B------:R-:W-:-:S03]  /*3f30*/  F2FP.BF16.F32.PACK_AB R152, R29, R152 ;  /* 0x000000981d98723e */ /* 0x000fc600000010ff */
[----:B------:R1:W2:Y:S01]  /*3f40*/  MUFU.EX2 R153, R34 ;  /* 0x0000002200997308 */ /* 0x0002a20000000800 */
[C---:B---3--:R-:W-:Y:S01]  /*3f50*/  FADD.FTZ R39, R159.reuse, R6 ;  /* 0x000000069f277221 */ /* 0x048fe20000010000 */
[----:B------:R-:W-:-:S06]  /*3f60*/  F2FP.BF16.F32.PACK_AB R159, R159, R30 ;  /* 0x0000001e9f9f723e */ /* 0x000fcc00000010ff */
[----:B------:R-:W3:Y:S01]  /*3f70*/  MUFU.EX2 R20, R20 ;  /* 0x0000001400147308 */ /* 0x000ee20000000800 */
[----:B0-----:R-:W-:Y:S01]  /*3f80*/  FADD.FTZ R6, R12, R39 ;  /* 0x000000270c067221 */ /* 0x001fe20000010000 */
[----:B-1----:R-:W0:Y:S06]  /*3f90*/  @P5 LDC R34, c[0x0][0x450] ;  /* 0x00011400ff225b82 */ /* 0x002e2c0000000800 */
[----:B------:R-:W1:Y:S01]  /*3fa0*/  MUFU.EX2 R155, R36 ;  /* 0x00000024009b7308 */ /* 0x000e620000000800 */
[C---:B--2---:R-:W-:Y:S01]  /*3fb0*/  FADD.FTZ R39, R153.reuse, R6 ;  /* 0x0000000699277221 */ /* 0x044fe20000010000 */
[----:B------:R-:W-:Y:S01]  /*3fc0*/  F2FP.BF16.F32.PACK_AB R153, R153, R12 ;  /* 0x0000000c9999723e */ /* 0x000fe200000010ff */
[----:B------:R-:W-:-:S05]  /*3fd0*/  VIADD R12, R74, 0xfffffffe ;  /* 0xfffffffe4a0c7836 */ /* 0x000fca0000000000 */
[----:B------:R2:W-:Y:S01]  /*3fe0*/  MUFU.EX2 R136, R47 ;  /* 0x0000002f00887308 */ /* 0x0005e20000000800 */
[----:B---3--:R-:W-:-:S07]  /*3ff0*/  FADD.FTZ R6, R20, R39 ;  /* 0x0000002714067221 */ /* 0x008fce0000010000 */
[----:B------:R-:W3:Y:S01]  /*4000*/  MUFU.EX2 R24, R24 ;  /* 0x0000001800187308 */ /* 0x000ee20000000800 */
[----:B--2---:R-:W-:Y:S01]  /*4010*/  FADD.FTZ R47, R31, R32 ;  /* 0x000000201f2f7221 */ /* 0x004fe20000010000 */
[----:B-1----:R-:W-:Y:S01]  /*4020*/  FADD.FTZ R39, R155, R6 ;  /* 0x000000069b277221 */ /* 0x002fe20000010000 */
[----:B0-----:R-:W-:Y:S02]  /*4030*/  @P5 SHF.R.U32.HI R22, RZ, R34, R49 ;  /* 0x00000022ff165219 */ /* 0x001fe40000011631 */
[----:B------:R-:W-:Y:S01]  /*4040*/  FADD.FTZ R47, R154, R47 ;  /* 0x0000002f9a2f7221 */ /* 0x000fe20000010000 */
[----:B------:R-:W-:Y:S02]  /*4050*/  ISETP.GE.AND P5, PT, R3, 0x1, PT ;  /* 0x000000010300780c */ /* 0x000fe40003fa6270 */
[----:B------:R0:W1:Y:S01]  /*4060*/  MUFU.EX2 R150, R35 ;  /* 0x0000002300967308 */ /* 0x0000620000000800 */
[----:B------:R-:W-:Y:S01]  /*4070*/  FADD.FTZ R32, R148, R47 ;  /* 0x0000002f94207221 */ /* 0x000fe20000010000 */
[----:B------:R-:W-:Y:S01]  /*4080*/  IMAD.IADD R23, R23, 0x1, R22 ;  /* 0x0000000117177824 */ /* 0x000fe200078e0216 */
[----:B------:R-:W-:-:S02]  /*4090*/  F2FP.BF16.F32.PACK_AB R154, R154, R31 ;  /* 0x0000001f9a9a723e */ /* 0x000fc400000010ff */
[C---:B------:R-:W-:Y:S01]  /*40a0*/  FADD.FTZ R32, R27.reuse, R32 ;  /* 0x000000201b207221 */ /* 0x040fe20000010000 */
[----:B------:R-:W-:Y:S01]  /*40b0*/  F2FP.BF16.F32.PACK_AB R148, R27, R148 ;  /* 0x000000941b94723e */ /* 0x000fe200000010ff */
[----:B------:R-:W-:Y:S01]  /*40c0*/  IMAD.IADD R2, R23, 0x1, R2 ;  /* 0x0000000117027824 */ /* 0x000fe200078e0202 */
[----:B------:R-:W2:Y:S01]  /*40d0*/  MUFU.EX2 R149, R38 ;  /* 0x0000002600957308 */ /* 0x000ea20000000800 */
[----:B------:R-:W-:Y:S01]  /*40e0*/  FADD.FTZ R47, R33, R32 ;  /* 0x00000020212f7221 */ /* 0x000fe20000010000 */
[----:B---3--:R-:W-:Y:S01]  /*40f0*/  FADD.FTZ R6, R24, R39 ;  /* 0x0000002718067221 */ /* 0x008fe20000010000 */
[----:B0-----:R-:W-:Y:S01]  /*4100*/  FFMA.FTZ R35, R85, R13, -R64 ;  /* 0x0000000d55237223 */ /* 0x001fe20000010840 */
[----:B------:R-:W-:-:S04]  /*4110*/  F2FP.BF16.F32.PACK_AB R155, R155, R20 ;  /* 0x000000149b9b723e */ /* 0x000fc800000010ff */
[----:B------:R-:W0:Y:S01]  /*4120*/  MUFU.EX2 R37, R37 ;  /* 0x0000002500257308 */ /* 0x000e220000000800 */
[C---:B-1----:R-:W-:Y:S01]  /*4130*/  FADD.FTZ R32, R150.reuse, R47 ;  /* 0x0000002f96207221 */ /* 0x042fe20000010000 */
[----:B------:R-:W-:-:S06]  /*4140*/  F2FP.BF16.F32.PACK_AB R150, R150, R33 ;  /* 0x000000219696723e */ /* 0x000fcc00000010ff */
[----:B------:R-:W1:Y:S01]  /*4150*/  MUFU.EX2 R40, R40 ;  /* 0x0000002800287308 */ /* 0x000e620000000800 */
[C---:B--2---:R-:W-:Y:S01]  /*4160*/  FADD.FTZ R39, R149.reuse, R6 ;  /* 0x0000000695277221 */ /* 0x044fe20000010000 */
[----:B------:R-:W-:-:S06]  /*4170*/  F2FP.BF16.F32.PACK_AB R149, R149, R24 ;  /* 0x000000189595723e */ /* 0x000fcc00000010ff */
[----:B------:R-:W2:Y:S01]  /*4180*/  MUFU.EX2 R151, R42 ;  /* 0x0000002a00977308 */ /* 0x000ea20000000800 */
[----:B0-----:R-:W-:-:S04]  /*4190*/  FADD.FTZ R47, R37, R32 ;  /* 0x00000020252f7221 */ /* 0x001fc80000010000 */
[C---:B------:R-:W-:Y:S01]  /*41a0*/  FADD.FTZ R32, R144.reuse, R47 ;  /* 0x0000002f90207221 */ /* 0x040fe20000010000 */
[----:B------:R-:W-:Y:S02]  /*41b0*/  F2FP.BF16.F32.PACK_AB R144, R144, R37 ;  /* 0x000000259090723e */ /* 0x000fe400000010ff */
[----:B------:R-:W0:Y:S01]  /*41c0*/  MUFU.EX2 R41, R41 ;  /* 0x0000002900297308 */ /* 0x000e220000000800 */
[----:B-1----:R-:W-:-:S07]  /*41d0*/  FADD.FTZ R6, R40, R39 ;  /* 0x0000002728067221 */ /* 0x002fce0000010000 */
[----:B------:R-:W1:Y:S01]  /*41e0*/  MUFU.EX2 R44, R44 ;  /* 0x0000002c002c7308 */ /* 0x000e620000000800 */
[C---:B--2---:R-:W-:Y:S01]  /*41f0*/  FADD.FTZ R7, R151.reuse, R6 ;  /* 0x0000000697077221 */ /* 0x044fe20000010000 */
[----:B------:R-:W-:-:S06]  /*4200*/  F2FP.BF16.F32.PACK_AB R151, R151, R40 ;  /* 0x000000289797723e */ /* 0x000fcc00000010ff */
[----:B------:R2:W3:Y:S01]  /*4210*/  MUFU.EX2 R146, R43 ;  /* 0x0000002b00927308 */ /* 0x0004e20000000800 */
[----:B0-----:R-:W-:-:S07]  /*4220*/  FADD.FTZ R39, R41, R32 ;  /* 0x0000002029277221 */ /* 0x001fce0000010000 */
[----:B------:R-:W0:Y:S01]  /*4230*/  MUFU.EX2 R145, R46 ;  /* 0x0000002e00917308 */ /* 0x000e220000000800 */
[-CC-:B--2---:R-:W-:Y:S01]  /*4240*/  FFMA.FTZ R43, R87, R13.reuse, -R64.reuse ;  /* 0x0000000d572b7223 */ /* 0x184fe20000010840 */
[----:B-1----:R-:W-:Y:S01]  /*4250*/  FADD.FTZ R6, R44, R7 ;  /* 0x000000072c067221 */ /* 0x002fe20000010000 */
[----:B------:R-:W-:-:S05]  /*4260*/  FFMA.FTZ R64, R69, R13, -R64 ;  /* 0x0000000d45407223 */ /* 0x000fca0000010840 */
[----:B------:R-:W1:Y:S01]  /*4270*/  MUFU.EX2 R45, R45 ;  /* 0x0000002d002d7308 */ /* 0x000e620000000800 */
[C---:B---3--:R-:W-:Y:S01]  /*4280*/  FADD.FTZ R32, R146.reuse, R39 ;  /* 0x0000002792207221 */ /* 0x048fe20000010000 */
[----:B------:R-:W-:-:S06]  /*4290*/  F2FP.BF16.F32.PACK_AB R146, R146, R41 ;  /* 0x000000299292723e */ /* 0x000fcc00000010ff */
[----:B------:R-:W2:Y:S01]  /*42a0*/  MUFU.EX2 R48, R48 ;  /* 0x0000003000307308 */ /* 0x000ea20000000800 */
[C---:B0-----:R-:W-:Y:S01]  /*42b0*/  FADD.FTZ R7, R145.reuse, R6 ;  /* 0x0000000691077221 */ /* 0x041fe20000010000 */
[----:B------:R-:W-:-:S06]  /*42c0*/  F2FP.BF16.F32.PACK_AB R145, R145, R44 ;  /* 0x0000002c9191723e */ /* 0x000fcc00000010ff */
[----:B------:R-:W0:Y:S01]  /*42d0*/  MUFU.EX2 R147, R50 ;  /* 0x0000003200937308 */ /* 0x000e220000000800 */
[----:B-1----:R-:W-:-:S04]  /*42e0*/  FADD.FTZ R21, R45, R32 ;  /* 0x000000202d157221 */ /* 0x002fc80000010000 */
[C---:B------:R-:W-:Y:S01]  /*42f0*/  FADD.FTZ R22, R140.reuse, R21 ;  /* 0x000000158c167221 */ /* 0x040fe20000010000 */
[----:B------:R-:W-:Y:S02]  /*4300*/  F2FP.BF16.F32.PACK_AB R140, R140, R45 ;  /* 0x0000002d8c8c723e */ /* 0x000fe400000010ff */
[----:B------:R-:W1:Y:S01]  /*4310*/  MUFU.EX2 R35, R35 ;  /* 0x0000002300237308 */ /* 0x000e620000000800 */
[----:B--2---:R-:W-:-:S07]  /*4320*/  FADD.FTZ R6, R48, R7 ;  /* 0x0000000730067221 */ /* 0x004fce0000010000 */
        /* <DEDUP_REMOVED lines=26> */
[C---:B0-----:R-:W-:Y:S01]  /*44d0*/  F2FP.BF16.F32.PACK_AB R138, R64.reuse, R15 ;  /* 0x0000000f408a723e */ /* 0x041fe200000010ff */
[----:B------:R-:W-:-:S06]  /*44e0*/  FADD.FTZ R7, R64, R7 ;  /* 0x0000000740077221 */ /* 0x000fcc0000010000 */
[----:B------:R-:W0:Y:S01]  /*44f0*/  MUFU.EX2 R139, R62 ;  /* 0x0000003e008b7308 */ /* 0x000e220000000800 */
[C---:B-1----:R-:W-:Y:S01]  /*4500*/  FADD.FTZ R15, R137.reuse, R0 ;  /* 0x00000000890f7221 */ /* 0x042fe20000010000 */
[----:B------:R-:W-:-:S03]  /*4510*/  F2FP.BF16.F32.PACK_AB R137, R137, R60 ;  /* 0x0000003c8989723e */ /* 0x000fc600000010ff */
[----:B--2---:R-:W-:-:S04]  /*4520*/  FADD.FTZ R6, R26, R15 ;  /* 0x0000000f1a067221 */ /* 0x004fc80000010000 */
[C---:B0-----:R-:W-:Y:S01]  /*4530*/  FADD.FTZ R6, R139.reuse, R6 ;  /* 0x000000068b067221 */ /* 0x041fe20000010000 */
[----:B------:R-:W-:Y:S01]  /*4540*/  F2FP.BF16.F32.PACK_AB R139, R139, R26 ;  /* 0x0000001a8b8b723e */ /* 0x000fe200000010ff */
        /* <DEDUP_REMOVED lines=11> */
.L_x_930:
[----:B------:R-:W-:-:S13]  /*4600*/  ISETP.NE.AND P2, PT, R3, 0x1, PT ;  /* 0x000000010300780c */ /* 0x000fda0003f45270 */
[----:B------:R-:W0:Y:S02]  /*4610*/  @P2 LDC.64 R20, c[0x0][0x9e8] ;  /* 0x00027a00ff142b82 */ /* 0x000e240000000a00 */
[----:B0-----:R-:W-:-:S05]  /*4620*/  @P2 IMAD.HI.U32 R20, R0, R20, RZ ;  /* 0x0000001400142227 */ /* 0x001fca00078e00ff */
[----:B------:R-:W-:-:S07]  /*4630*/  @P2 SHF.R.U32.HI R0, RZ, R21, R20 ;  /* 0x00000015ff002219 */ /* 0x000fce0000011614 */
.L_x_931:
[----:B------:R-:W-:-:S05]  /*4640*/  IMAD R3, R0, R3, R3 ;  /* 0x0000000300037224 */ /* 0x000fca00078e0203 */
[----:B------:R-:W-:-:S07]  /*4650*/  VIMNMX R2, R2, R3, PT ;  /* 0x0000000302027248 */ /* 0x000fce0003fe0100 */
.L_x_929:
[----:B------:R-:W-:Y:S01]  /*4660*/  IMAD.HI R3, R2, 0x2aaaaaab, RZ ;  /* 0x2aaaaaab02037827 */ /* 0x000fe200078e02ff */
[----:B------:R-:W-:Y:S01]  /*4670*/  UMOV UR4, URZ ;  /* 0x0000003f00047c82 */ /* 0x000fe20008000000 */
[----:B------:R-:W-:Y:S02]  /*4680*/  CS2R R86, SRZ ;  /* 0x0000000000567805 */ /* 0x000fe4000001ff00 */
[----:B------:R-:W-:Y:S01]  /*4690*/  CS2R R84, SRZ ;  /* 0x0000000000547805 */ /* 0x000fe2000001ff00 */
[----:B------:R-:W-:Y:S01]  /*46a0*/  IMAD.MOV.U32 R2, RZ, RZ, 0x3f800000 ;  /* 0x3f800000ff027424 */ /* 0x000fe200078e00ff */
[----:B------:R-:W-:Y:S01]  /*46b0*/  SHF.R.U32.HI R20, RZ, 0x1f, R3 ;  /* 0x0000001fff147819 */ /* 0x000fe20000011603 */
[----:B------:R-:W-:Y:S01]  /*46c0*/  IMAD.MOV.U32 R0, RZ, RZ, 0x3f800000 ;  /* 0x3f800000ff007424 */ /* 0x000fe200078e00ff */
[----:B------:R-:W-:Y:S02]  /*46d0*/  CS2R R82, SRZ ;  /* 0x0000000000527805 */ /* 0x000fe4000001ff00 */
[----:B------:R-:W-:-:S02]  /*46e0*/  CS2R R80, SRZ ;  /* 0x0000000000507805 */ /* 0x000fc4000001ff00 */
[----:B------:R-:W-:Y:S01]  /*46f0*/  LEA.HI.SX32 R20, R3, R20, 0x1c ;  /* 0x0000001403147211 */ /* 0x000fe200078fe2ff */
[----:B------:R-:W-:Y:S01]  /*4700*/  IMAD.MOV.U32 R3, RZ, RZ, RZ ;  /* 0x000000ffff037224 */ /* 0x000fe200078e00ff */
[----:B------:R-:W-:Y:S02]  /*4710*/  CS2R R78, SRZ ;  /* 0x00000000004e7805 */ /* 0x000fe4000001ff00 */
[----:B------:R-:W-:Y:S02]  /*4720*/  CS2R R76, SRZ ;  /* 0x00000000004c7805 */ /* 0x000fe4000001ff00 */
[----:B------:R-:W-:Y:S02]  /*4730*/  VIMNMX R15, R17, R20, !PT ;  /* 0x00000014110f7248 */ /* 0x000fe40007fe0100 */
[----:B------:R-:W-:Y:S02]  /*4740*/  CS2R R74, SRZ ;  /* 0x00000000004a7805 */ /* 0x000fe4000001ff00 */
[----:B------:R-:W-:-:S02]  /*4750*/  CS2R R72, SRZ ;  /* 0x0000000000487805 */ /* 0x000fc4000001ff00 */
[----:B------:R-:W-:Y:S02]  /*4760*/  CS2R R70, SRZ ;  /* 0x0000000000467805 */ /* 0x000fe4000001ff00 */
[----:B------:R-:W-:Y:S02]  /*4770*/  ISETP.GE.AND P2, PT, R12, R15, PT ;  /* 0x0000000f0c00720c */ /* 0x000fe40003f46270 */
        /* <DEDUP_REMOVED lines=23> */
[----:B------:R-:W-:Y:S06]  /*48f0*/  @!P2 BRA `(.L_x_932) ;  /* 0x0000003000e4a947 */ /* 0x000fec0003800000 */
[----:B------:R-:W-:Y:S01]  /*4900*/  IMAD.MOV.U32 R20, RZ, RZ, RZ ;  /* 0x000000ffff147224 */ /* 0x000fe200078e00ff */
[----:B------:R-:W-:Y:S01]  /*4910*/  UMOV UR5, URZ ;  /* 0x0000003f00057c82 */ /* 0x000fe20008000000 */
[----:B------:R-:W-:Y:S01]  /*4920*/  IMAD.MOV.U32 R2, RZ, RZ, 0x3f800000 ;  /* 0x3f800000ff027424 */ /* 0x000fe200078e00ff */
[----:B------:R-:W-:Y:S01]  /*4930*/  ULDC UR6, c[0x0][0x9e4] ;  /* 0x0002790000067ab9 */ /* 0x000fe20000000800 */
[----:B------:R-:W-:Y:S01]  /*4940*/  IMAD.MOV.U32 R87, RZ, RZ, RZ ;  /* 0x000000ffff577224 */ /* 0x000fe200078e00ff */
[----:B------:R-:W-:Y:S01]  /*4950*/  ULDC UR60, c[0x0][0x288] ;  /* 0x0000a200003c7ab9 */ /* 0x000fe20000000800 */
[----:B------:R-:W-:Y:S01]  /*4960*/  ULDC UR7, c[0x0][0x2f0] ;  /* 0x0000bc0000077ab9 */ /* 0x000fe20000000800 */
[----:B------:R-:W-:-:S05]  /*4970*/  ULDC UR56, c[0x0][0x9d8] ;  /* 0x0002760000387ab9 */ /* 0x000fca0000000800 */
.L_x_949:
[----:B------:R-:W-:-:S04]  /*4980*/  UIADD3 UR4, UR5, 0x1, URZ ;  /* 0x0000000105047890 */ /* 0x000fc8000fffe03f */
[----:B------:R-:W-:-:S04]  /*4990*/  UISETP.NE.AND UP0, UPT, UR4, 0x2, UPT ;  /* 0x000000020400788c */ /* 0x000fc8000bf05270 */
[----:B------:R-:W-:Y:S02]  /*49a0*/  USEL UR10, URZ, 0x1, UP0 ;  /* 0x000000013f0a7887 */ /* 0x000fe40008000000 */
[----:B------:R-:W-:-:S04]  /*49b0*/  USEL UR4, UR4, URZ, UP0 ;  /* 0x0000003f04047287 */ /* 0x000fc80008000000 */
[----:B------:R-:W-:Y:S01]  /*49c0*/  LOP3.LUT R3, R20, UR10, RZ, 0x3c, !PT ;  /* 0x0000000a14037c12 */ /* 0x000fe2000f8e3cff */
[----:B------:R-:W-:Y:S07]  /*49d0*/  @!P0 BRA `(.L_x_933) ;  /* 0x0000000000048947 */ /* 0x000fee0003800000 */
[----:B------:R-:W-:Y:S01]  /*49e0*/  BPT.TRAP 0x1 ;  /* 0x000000040000795c */ /* 0x000fe20000300000 */
.L_x_933:
[----:B------:R-:W-:Y:S01]  /*49f0*/  ULEA UR59, UR4, UR57, 0x3 ;  /* 0x00000039043b7291 */ /* 0x000fe2000f8e183f */
[----:B------:R-:W-:-:S08]  /*4a00*/  SHF.L.U32 R13, R3, 0x1f, RZ ;  /* 0x0000001f030d7819 */ /* 0x000fd000000006ff */
[----:B------:R0:W1:Y:S01]  /*4a10*/  SYNCS.PHASECHK.TRANS64.TRYWAIT P2, [UR59+0x2a830], R13 ;  /* 0x02a8300dff0075a7 */ /* 0x000062000804017b */
[----:B------:R-:W-:Y:S05]  /*4a20*/  @!P0 BRA `(.L_x_934) ;  /* 0x0000000000048947 */ /* 0x000fea0003800000 */
[----:B------:R-:W-:Y:S01]  /*4a30*/  BPT.TRAP 0x1 ;  /* 0x000000040000795c */ /* 0x000fe20000300000 */
.L_x_934:
[----:B-1----:R-:W-:Y:S05]  /*4a40*/  @P2 BRA `(.L_x_935) ;  /* 0x0000000000082947 */ /* 0x002fea0003800000 */
[----:B------:R-:W1:Y:S02]  /*4a50*/  SYNCS.PHASECHK.TRANS64.TRYWAIT P2, [UR59+0x2a830], R13 ;  /* 0x02a8300dff0075a7 */ /* 0x000e64000804017b */
[----:B-1----:R-:W-:Y:S05]  /*4a60*/  @!P2 BRA `(.L_x_936) ;  /* 0x000000f000bca947 */ /* 0x002fea0003800000 */
.L_x_935:
[----:B------:R-:W-:Y:S01]  /*4a70*/  R2UR UR52, R4 ;  /* 0x00000000043472ca */ /* 0x000fe200000e0000 */
[----:B------:R-:W-:Y:S01]  /*4a80*/  UIMAD UR50, UR4, 0x900, UR58 ;  /* 0x00000900043278a4 */ /* 0x000fe2000f8e023a */
[----:B------:R-:W-:Y:S01]  /*4a90*/  R2UR UR53, R5 ;  /* 0x00000000053572ca */ /* 0x000fe200000e0000 */
[----:B------:R-:W-:Y:S01]  /*4aa0*/  WARPGROUP.ARRIVE ;  /* 0x00000000000079c5 */ /* 0x000fe20000000000 */
[----:B------:R-:W-:Y:S01]  /*4ab0*/  UMOV UR55, 0x40000040 ;  /* 0x4000004000377882 */ /* 0x000fe20000000000 */
[----:B------:R-:W-:Y:S01]  /*4ac0*/  UIADD3 UR10, UR50, 0x2, URZ ;  /* 0x00000002320a7890 */ /* 0x000fe2000fffe03f */
[-C--:B------:R-:W-:Y:S01]  /*4ad0*/  FMUL.FTZ R24, R24, R0.reuse ;  /* 0x0000000018187220 */ /* 0x080fe20000410000 */
[----:B------:R-:W-:Y:S01]  /*4ae0*/  UMOV UR11, 0x40000040 ;  /* 0x40000040000b7882 */ /* 0x000fe20000000000 */
[----:B------:R-:W-:Y:S01]  /*4af0*/  UMOV UR54, UR50 ;  /* 0x0000003200367c82 */ /* 0x000fe20008000000 */
[----:B------:R-:W-:Y:S01]  /*4b00*/  UIADD3 UR14, UR50, 0x4, URZ ;  /* 0x00000004320e7890 */ /* 0x000fe2000fffe03f */
[-C--:B------:R-:W-:Y:S01]  /*4b10*/  FMUL.FTZ R25, R25, R0.reuse ;  /* 0x0000000019197220 */ /* 0x080fe20000410000 */
[----:B------:R-:W-:Y:S01]  /*4b20*/  UMOV UR15, 0x40000040 ;  /* 0x40000040000f7882 */ /* 0x000fe20000000000 */
[----:B------:R-:W-:Y:S01]  /*4b30*/  UIADD3 UR18, UR50, 0x6, URZ ;  /* 0x0000000632127890 */ /* 0x000fe2000fffe03f */
[-C--:B------:R-:W-:Y:S01]  /*4b40*/  FMUL.FTZ R28, R28, R0.reuse ;  /* 0x000000001c1c7220 */ /* 0x080fe20000410000 */
[----:B------:R-:W-:Y:S01]  /*4b50*/  UMOV UR19, 0x40000040 ;  /* 0x4000004000137882 */ /* 0x000fe20000000000 */
[----:B------:R-:W-:Y:S01]  /*4b60*/  HGMMA.64x96x16.F32.BF16 R88, gdesc[UR52], RZ, !UPT, gsb0 ;  /* 0x01600000345879f0 */ /* 0x000fe2000c0018ff */
[----:B------:R-:W-:Y:S01]  /*4b70*/  UIADD3 UR22, UR50, 0x300, URZ ;  /* 0x0000030032167890 */ /* 0x000fe2000fffe03f */
[-C--:B------:R-:W-:Y:S01]  /*4b80*/  FMUL.FTZ R29, R29, R0.reuse ;  /* 0x000000001d1d7220 */ /* 0x080fe20000410000 */
[----:B------:R-:W-:Y:S01]  /*4b90*/  UMOV UR23, 0x40000040 ;  /* 0x4000004000177882 */ /* 0x000fe20000000000 */
        /* <DEDUP_REMOVED lines=108> */
[----:B------:R-:W-:Y:S05]  /*5260*/  @!P0 BRA `(.L_x_937) ;  /* 0x0000000000048947 */ /* 0x000fea0003800000 */
[----:B------:R-:W-:Y:S01]  /*5270*/  BPT.TRAP 0x1 ;  /* 0x000000040000795c */ /* 0x000fe20000300000 */
.L_x_937:
[----:B------:R-:W-:Y:S01]  /*5280*/  ULEA UR11, UR5, UR57, 0x3 ;  /* 0x00000039050b7291 */ /* 0x000fe2000f8e183f */
[----:B------:R-:W-:-:S08]  /*5290*/  SHF.L.U32 R0, R20, 0x1f, RZ ;  /* 0x0000001f14007819 */ /* 0x000fd000000006ff */
[----:B------:R2:W3:Y:S01]  /*52a0*/  SYNCS.PHASECHK.TRANS64.TRYWAIT P2, [UR11+0x2a850], R0 ;  /* 0x02a85000ff0075a7 */ /* 0x0004e2000804014b */
[----:B------:R-:W-:Y:S05]  /*52b0*/  @!P0 BRA `(.L_x_938) ;  /* 0x0000000000048947 */ /* 0x000fea0003800000 */
[----:B------:R-:W-:Y:S01]  /*52c0*/  BPT.TRAP 0x1 ;  /* 0x000000040000795c */ /* 0x000fe20000300000 */
.L_x_938:
[----:B---3--:R-:W-:Y:S05]  /*52d0*/  @P2 BRA `(.L_x_939) ;  /* 0x0000000000082947 */ /* 0x008fea0003800000 */
[----:B------:R-:W3:Y:S02]  /*52e0*/  SYNCS.PHASECHK.TRANS64.TRYWAIT P2, [UR11+0x2a850], R0 ;  /* 0x02a85000ff0075a7 */ /* 0x000ee4000804014b */
[----:B---3--:R-:W-:Y:S05]  /*52f0*/  @!P2 BRA `(.L_x_940) ;  /* 0x000000e800b0a947 */ /* 0x008fea0003800000 */
.L_x_939:
[----:B------:R-:W-:Y:S01]  /*5300*/  UIADD3 UR10, UR57, 0x400, URZ ;  /* 0x00000400390a7890 */ /* 0x000fe2000fffe03f */
[----:B------:R-:W-:Y:S01]  /*5310*/  WARPGROUP.ARRIVE ;  /* 0x00000000000079c5 */ /* 0x000fe20000000000 */
[----:B------:R-:W-:Y:S01]  /*5320*/  UMOV UR15, 0x40000040 ;  /* 0x40000040000f7882 */ /* 0x000fe20000000000 */
[----:B------:R-:W-:Y:S01]  /*5330*/  ISETP.NE.AND P3, PT, R14, 0x1, PT ;  /* 0x000000010e00780c */ /* 0x000fe20003f65270 */
[----:B------:R-:W-:Y:S01]  /*5340*/  USHF.R.U32.HI UR10, URZ, 0x4, UR10 ;  /* 0x000000043f0a7899 */ /* 0x000fe2000801160a */
[----:B0-2---:R-:W-:Y:S01]  /*5350*/  FMUL.FTZ R0, R90, UR56 ;  /* 0x000000385a007c20 */ /* 0x005fe20008410000 */
[----:B------:R-:W-:Y:S01]  /*5360*/  FMUL.FTZ R108, R108, UR56 ;  /* 0x000000386c6c7c20 */ /* 0x000fe20008410000 */
[----:B------:R-:W-:Y:S01]  /*5370*/  FMUL.FTZ R168, R100, UR56 ;  /* 0x0000003864a87c20 */ /* 0x000fe20008410000 */
[----:B------:R-:W-:Y:S01]  /*5380*/  ULOP3.LUT UR10, UR10, 0x3fff, URZ, 0xc0, !UPT ;  /* 0x00003fff0a0a7892 */ /* 0x000fe2000f8ec03f */
[----:B------:R-:W-:Y:S01]  /*5390*/  FMUL.FTZ R2, R91, UR56 ;  /* 0x000000385b027c20 */ /* 0x000fe20008410000 */
[----:B------:R0:W2:Y:S01]  /*53a0*/  MUFU.TANH R100, R108 ;  /* 0x0000006c00647308 */ /* 0x0000a20000002400 */
[----:B------:R-:W-:Y:S01]  /*53b0*/  FMUL.FTZ R23, R99, UR56 ;  /* 0x0000003863177c20 */ /* 0x000fe20008410000 */
[----:B------:R-:W-:Y:S01]  /*53c0*/  ULOP3.LUT UR10, UR10, 0x3000000, URZ, 0xfc, !UPT ;  /* 0x030000000a0a7892 */ /* 0x000fe2000f8efc3f */
[----:B------:R-:W-:Y:S01]  /*53d0*/  FMUL.FTZ R91, R103, UR56 ;  /* 0x00000038675b7c20 */ /* 0x000fe20008410000 */
[----:B------:R-:W-:Y:S01]  /*53e0*/  FMUL.FTZ R99, R111, UR56 ;  /* 0x000000386f637c20 */ /* 0x000fe20008410000 */
[----:B------:R-:W-:Y:S01]  /*53f0*/  FMUL.FTZ R103, R115, UR56 ;  /* 0x0000003873677c20 */ /* 0x000fe20008410000 */
[----:B------:R-:W-:Y:S01]  /*5400*/  UIMAD UR10, UR5, 0x600, UR10 ;  /* 0x00000600050a78a4 */ /* 0x000fe2000f8e020a */
[----:B------:R-:W3:Y:S01]  /*5410*/  @P3 LDC R90, c[0x0][0x450] ;  /* 0x00011400ff5a3b82 */ /* 0x000ee20000000800 */
[----:B------:R-:W-:-:S02]  /*5420*/  IMAD R115, R12, -0x60, RZ ;  /* 0xffffffa00c737824 */ /* 0x000fc400078e02ff */
[----:B------:R-:W-:Y:S01]  /*5430*/  FMUL.FTZ R109, R109, UR56 ;  /* 0x000000386d6d7c20 */ /* 0x000fe20008410000 */
[----:B0-----:R-:W-:Y:S02]  /*5440*/  IMAD.MOV.U32 R108, RZ, RZ, R8 ;  /* 0x000000ffff6c7224 */ /* 0x001fe400078e0008 */
[----:B------:R-:W-:Y:S01]  /*5450*/  FMUL.FTZ R20, R94, UR56 ;  /* 0x000000385e147c20 */ /* 0x000fe20008410000 */
[----:B-1----:R-:W-:Y:S01]  /*5460*/  FMUL.FTZ R13, R88, UR56 ;  /* 0x00000038580d7c20 */ /* 0x002fe20008410000 */
[----:B------:R-:W-:Y:S01]  /*5470*/  UMOV UR14, UR10 ;  /* 0x0000000a000e7c82 */ /* 0x000fe20008000000 */
[----:B------:R-:W-:Y:S01]  /*5480*/  FMUL.FTZ R94, R96, UR56 ;  /* 0x00000038605e7c20 */ /* 0x000fe20008410000 */
[----:B------:R-:W-:Y:S01]  /*5490*/  HGMMA.64x128x16.F32.BF16 R24, R156, gdesc[UR12].tnspB, R24, gsb0 ;  /* 0x41e0000c9c187df0 */ /* 0x000fe20008001818 */
[----:B------:R-:W-:Y:S01]  /*54a0*/  UIADD3 UR14, UR10, 0x80, URZ ;  /* 0x000000800a0e7890 */ /* 0x000fe2000fffe03f */
[----:B------:R-:W-:Y:S01]  /*54b0*/  FMUL.FTZ R105, R105, UR56 ;  /* 0x0000003869697c20 */ /* 0x000fe20008410000 */
[----:B------:R-:W-:Y:S01]  /*54c0*/  UMOV UR15, 0x40000040 ;  /* 0x40000040000f7882 */ /* 0x000fe20000000000 */
[----:B------:R-:W-:Y:S01]  /*54d0*/  FMUL.FTZ R21, R95, UR56 ;  /* 0x000000385f157c20 */ /* 0x000fe20008410000 */
[----:B------:R-:W-:Y:S01]  /*54e0*/  FMUL.FTZ R88, R102, UR56 ;  /* 0x0000003866587c20 */ /* 0x000fe20008410000 */
[----:B------:R-:W-:-:S02]  /*54f0*/  VIADD R96, R115, 0x1 ;  /* 0x0000000173607836 */ /* 0x000fc40000000000 */
[----:B------:R-:W-:Y:S01]  /*5500*/  FMUL.FTZ R162, R101, UR56 ;  /* 0x0000003865a27c20 */ /* 0x000fe20008410000 */
[----:B------:R-:W-:Y:S01]  /*5510*/  FMUL.FTZ R95, R107, UR56 ;  /* 0x000000386b5f7c20 */ /* 0x000fe20008410000 */
[----:B------:R0:W1:Y:S01]  /*5520*/  MUFU.TANH R102, R109 ;  /* 0x0000006d00667308 */ /* 0x0000620000002400 */
        /* <DEDUP_REMOVED lines=8> */
[----:B0-----:R-:W-:Y:S01]  /*55b0*/  FMUL.FTZ R109, R119, UR56 ;  /* 0x00000038776d7c20 */ /* 0x001fe20008410000 */
[----:B------:R-:W-:Y:S01]  /*55c0*/  FMUL.FTZ R124, R124, UR56 ;  /* 0x000000387c7c7c20 */ /* 0x000fe20008410000 */
[----:B------:R-:W-:Y:S01]  /*55d0*/  FMUL.FTZ R125, R125, UR56 ;  /* 0x000000387d7d7c20 */ /* 0x000fe20008410000 */
[----:B------:R-:W-:Y:S01]  /*55e0*/  FMUL.FTZ R128, R128, UR56 ;  /* 0x0000003880807c20 */ /* 0x000fe20008410000 */
[----:B------:R-:W-:Y:S01]  /*55f0*/  FMUL.FTZ R129, R129, UR56 ;  /* 0x0000003881817c20 */ /* 0x000fe20008410000 */
[----:B------:R-:W-:Y:S01]  /*5600*/  FMUL.FTZ R132, R132, UR56 ;  /* 0x0000003884847c20 */ /* 0x000fe20008410000 */
[----:B------:R-:W-:Y:S01]  /*5610*/  FMUL.FTZ R133, R133, UR56 ;  /* 0x0000003885857c20 */ /* 0x000fe20008410000 */
[----:B------:R0:W4:Y:S01]  /*5620*/  MUFU.TANH R164, R105 ;  /* 0x0000006900a47308 */ /* 0x0001220000002400 */
[----:B------:R-:W-:Y:S01]  /*5630*/  FMUL.FTZ R116, R116, UR56 ;  /* 0x0000003874747c20 */ /* 0x000fe20008410000 */
[----:B------:R-:W-:Y:S01]  /*5640*/  FMUL.FTZ R120, R120, UR56 ;  /* 0x0000003878787c20 */ /* 0x000fe20008410000 */
[----:B------:R-:W-:Y:S01]  /*5650*/  FMUL.FTZ R134, R134, UR56 ;  /* 0x0000003886867c20 */ /* 0x000fe20008410000 */
[----:B------:R-:W-:Y:S01]  /*5660*/  ISETP.NE.AND P2, PT, R161, RZ, PT ;  /* 0x000000ffa100720c */ /* 0x000fe20003f45270 */
[----:B------:R-:W-:Y:S01]  /*5670*/  FMUL.FTZ R117, R117, UR56 ;  /* 0x0000003875757c20 */ /* 0x000fe20008410000 */
[----:B------:R-:W-:-:S02]  /*5680*/  ULDC UR18, c[0x0][0x9e0] ;  /* 0x0002780000127ab9 */ /* 0x000fc40000000800 */
[----:B------:R-:W1:Y:S01]  /*5690*/  MUFU.TANH R13, R13 ;  /* 0x0000000d000d7308 */ /* 0x000e620000002400 */
[----:B0-----:R-:W-:-:S04]  /*56a0*/  IMAD R105, R9, -0x2, R96 ;  /* 0xfffffffe09697824 */ /* 0x001fc800078e0260 */
[----:B------:R-:W-:-:S03]  /*56b0*/  IMAD R96, R16, UR7, R105 ;  /* 0x0000000710607c24 */ /* 0x000fc6000f8e0269 */
[----:B------:R-:W0:Y:S01]  /*56c0*/  MUFU.TANH R0, R0 ;  /* 0x0000000000007308 */ /* 0x000e220000002400 */
[----:B------:R-:W-:-:S04]  /*56d0*/  VIADD R96, R96, -UR60 ;  /* 0x8000003c60607c36 */ /* 0x000fc80008000000 */
[----:B------:R-:W-:-:S03]  /*56e0*/  VIADD R118, R96, UR61 ;  /* 0x0000003d60767c36 */ /* 0x000fc60008000000 */
        /* <DEDUP_REMOVED lines=12> */
[----:B------:R-:W-:-:S02]  /*57b0*/  WARPGROUP.DEPBAR.LE gsb0, 0x0 ;  /* 0x00008000000079c5 */ /* 0x000fc40000010000 */
[----:B------:R-:W-:-:S05]  /*57c0*/  WARPGROUP.ARRIVE ;  /* 0x00000000000079c5 */ /* 0x000fca0000000000 */
[----:B------:R-:W0:Y:S01]  /*57d0*/  MUFU.TANH R95, R95 ;  /* 0x0000005f005f7308 */ /* 0x000e220000002400 */
[----:B------:R-:W-:Y:S01]  /*57e0*/  HGMMA.64x128x16.F32.BF16 R24, R152, gdesc[UR12].tnspB, R24, gsb0 ;  /* 0x41e0000c98187df0 */ /* 0x000fe20008001818 */
[----:B------:R-:W-:Y:S01]  /*57f0*/  UIADD3 UR14, UR10, 0x100, URZ ;  /* 0x000001000a0e7890 */ /* 0x000fe2000fffe03f */
[----:B------:R-:W-:-:S05]  /*5800*/  UMOV UR15, 0x40000040 ;  /* 0x40000040000f7882 */ /* 0x000fca0000000000 */
        /* <DEDUP_REMOVED lines=16> */
[----:B------:R-:W-:Y:S01]  /*5910*/  WARPGROUP.ARRIVE ;  /* 0x00000000000079c5 */ /* 0x000fe20000000000 */
[----:B------:R-:W-:Y:S01]  /*5920*/  FMUL.FTZ R154, R97, UR56 ;  /* 0x00000038619a7c20 */ /* 0x000fe20008410000 */
[----:B------:R-:W-:Y:S01]  /*5930*/  FMUL.FTZ R97, R110, UR56 ;  /* 0x000000386e617c20 */ /* 0x000fe20008410000 */
[----:B------:R-:W-:Y:S02]  /*5940*/  FMUL.FTZ R152, R131, UR56 ;  /* 0x0000003883987c20 */ /* 0x000fe40008410000 */
[----:B------:R5:W0:Y:S01]  /*5950*/  MUFU.TANH R110, R117 ;  /* 0x00000075006e7308 */ /* 0x000a220000002400 */
[----:B------:R-:W-:Y:S01]  /*5960*/  HGMMA.64x128x16.F32.BF16 R24, R148, gdesc[UR12].tnspB, R24, gsb0 ;  /* 0x41e0000c94187df0 */ /* 0x000fe20008001818 */
[----:B------:R-:W-:Y:S01]  /*5970*/  UIADD3 UR14, UR10, 0x180, URZ ;  /* 0x000001800a0e7890 */ /* 0x000fe2000fffe03f */
[----:B------:R-:W-:-:S05]  /*5980*/  UMOV UR15, 0x40000040 ;  /* 0x40000040000f7882 */ /* 0x000fca0000000000 */
[----:B------:R-:W0:Y:S01]  /*5990*/  MUFU.TANH R154, R154 ;  /* 0x0000009a009a7308 */ /* 0x000e220000002400 */
[----:B-----5:R-:W-:-:S07]  /*59a0*/  VIADD R117, R96, UR18 ;  /* 0x0000001260757c36 */ /* 0x020fce0008000000 */
[----:B------:R-:W0:Y:S08]  /*59b0*/  MUFU.TANH R97, R97 ;  /* 0x0000006100617308 */ /* 0x000e300000002400 */
[----:B------:R-:W0:Y:S01]  /*59c0*/  MUFU.TANH R152, R152 ;  /* 0x0000009800987308 */ /* 0x000e220000002400 */
[----:B------:R-:W-:Y:S02]  /*59d0*/  WARPGROUP.DEPBAR.LE gsb0, 0x0 ;  /* 0x00008000000079c5 */ /* 0x000fe40000010000 */
[----:B------:R-:W-:Y:S01]  /*59e0*/  WARPGROUP.ARRIVE ;  /* 0x00000000000079c5 */ /* 0x000fe20000000000 */
[----:B------:R-:W-:Y:S01]  /*59f0*/  FMUL.FTZ R148, R127, UR56 ;  /* 0x000000387f947c20 */ /* 0x000fe20008410000 */
[----:B------:R-:W-:-:S04]  /*5a00*/  FMUL.FTZ R150, R130, UR56 ;  /* 0x0000003882967c20 */ /* 0x000fc80008410000 */
[----:B------:R-:W-:Y:S01]  /*5a10*/  HGMMA.64x128x16.F32.BF16 R24, R144, gdesc[UR12].tnspB, R24, gsb0 ;  /* 0x41e0000c90187df0 */ /* 0x000fe20008001818 */
[----:B------:R-:W-:Y:S01]  /*5a20*/  UIADD3 UR14, UR10, 0x200, URZ ;  /* 0x000002000a0e7890 */ /* 0x000fe2000fffe03f */
[----:B------:R-:W0:Y:S01]  /*5a30*/  MUFU.TANH R148, R148 ;  /* 0x0000009400947308 */ /* 0x000e220000002400 */
[----:B------:R-:W-:Y:S01]  /*5a40*/  UMOV UR15, 0x40000040 ;  /* 0x40000040000f7882 */ /* 0x000fe20000000000 */
[----:B------:R-:W-:-:S06]  /*5a50*/  UIADD3 UR10, UR10, 0x280, URZ ;  /* 0x000002800a0a7890 */ /* 0x000fcc000fffe03f */
[----:B------:R-:W0:Y:S01]  /*5a60*/  MUFU.TANH R150, R150 ;  /* 0x0000009600967308 */ /* 0x000e220000002400 */
[----:B------:R-:W-:Y:S02]  /*5a70*/  WARPGROUP.DEPBAR.LE gsb0, 0x0 ;  /* 0x00008000000079c5 */ /* 0x000fe40000010000 */
[----:B------:R-:W-:Y:S01]  /*5a80*/  WARPGROUP.ARRIVE ;  /* 0x00000000000079c5 */ /* 0x000fe20000000000 */
[----:B------:R-:W-:Y:S01]  /*5a90*/  FMUL.FTZ R144, R89, UR56 ;  /* 0x0000003859907c20 */ /* 0x000fe20008410000 */
[----:B------:R-:W-:Y:S01]  /*5aa0*/  FMUL.FTZ R145, R93, UR56 ;  /* 0x000000385d917c20 */ /* 0x000fe20008410000 */
[----:B------:R-:W5:Y:S01]  /*5ab0*/  @P3 LDC R89, c[0x0][0x44c] ;  /* 0x00011300ff593b82 */ /* 0x000f620000000800 */
[----:B------:R-:W-:Y:S01]  /*5ac0*/  FMUL.FTZ R93, R106, UR56 ;  /* 0x000000386a5d7c20 */ /* 0x000fe20008410000 */
[----:B------:R-:W-:Y:S01]  /*5ad0*/  FMUL.FTZ R146, R126, UR56 ;  /* 0x000000387e927c20 */ /* 0x000fe20008410000 */
[----:B------:R-:W-:Y:S01]  /*5ae0*/  HGMMA.64x128x16.F32.BF16 R24, R140, gdesc[UR12].tnspB, R24, gsb0 ;  /* 0x41e0000c8c187df0 */ /* 0x000fe20008001818 */
[----:B------:R-:W-:Y:S01]  /*5af0*/  UMOV UR14, UR10 ;  /* 0x0000000a000e7c82 */ /* 0x000fe20008000000 */
[----:B------:R-:W-:Y:S01]  /*5b00*/  UMOV UR15, 0x40000040 ;  /* 0x40000040000f7882 */ /* 0x000fe20000000000 */
[----:B------:R-:W0:Y:S08]  /*5b10*/  MUFU.TANH R144, R144 ;  /* 0x0000009000907308 */ /* 0x000e300000002400 */
[----:B------:R-:W0:Y:S08]  /*5b20*/  MUFU.TANH R145, R145 ;  /* 0x0000009100917308 */ /* 0x000e300000002400 */
[----:B------:R-:W0:Y:S01]  /*5b30*/  MUFU.TANH R93, R93 ;  /* 0x0000005d005d7308 */ /* 0x000e220000002400 */
[----:B-----5:R-:W-:-:S05]  /*5b40*/  @P3 IMAD.HI.U32 R89, R8, R89, RZ ;  /* 0x0000005908593227 */ /* 0x020fca00078e00ff */
[----:B---3--:R-:W-:Y:S01]  /*5b50*/  @P3 SHF.R.U32.HI R108, RZ, R90, R89 ;  /* 0x0000005aff6c3219 */ /* 0x008fe20000011659 */
[----:B------:R-:W-:Y:S01]  /*5b60*/  IMAD.U32 R89, RZ, RZ, UR59 ;  /* 0x0000003bff597e24 */ /* 0x000fe2000f8e00ff */
[----:B------:R3:W0:Y:S03]  /*5b70*/  MUFU.TANH R106, R116 ;  /* 0x00000074006a7308 */ /* 0x0006260000002400 */
[----:B------:R-:W-:Y:S01]  /*5b80*/  @!P1 VIADD R89, R89, 0x2a840 ;  /* 0x0002a84059599836 */ /* 0x000fe20000000000 */
[----:B------:R-:W5:Y:S04]  /*5b90*/  SHFL.IDX PT, R111, R108, RZ, 0x1c1f ;  /* 0x001c1fff6c6f7589 */ /* 0x000f6800000e0000 */
[----:B------:R-:W-:Y:S01]  /*5ba0*/  @!P1 PRMT R90, RZ, 0x654, R89 ;  /* 0x00000654ff5a9816 */ /* 0x000fe20000000059 */
[----:B------:R-:W0:Y:S08]  /*5bb0*/  MUFU.TANH R146, R146 ;  /* 0x0000009200927308 */ /* 0x000e300000002400 */
[----:B------:R3:W0:Y:S01]  /*5bc0*/  MUFU.TANH R89, R134 ;  /* 0x0000008600597308 */ /* 0x0006220000002400 */
[----:B-----5:R-:W-:Y:S01]  /*5bd0*/  IMAD.IADD R96, R117, 0x1, R111 ;  /* 0x0000000175607824 */ /* 0x020fe200078e026f */
[----:B------:R-:W-:-:S02]  /*5be0*/  WARPGROUP.DEPBAR.LE gsb0, 0x0 ;  /* 0x00008000000079c5 */ /* 0x000fc40000010000 */
[----:B------:R-:W-:Y:S01]  /*5bf0*/  WARPGROUP.ARRIVE ;  /* 0x00000000000079c5 */ /* 0x000fe20000000000 */
[----:B------:R-:W-:Y:S01]  /*5c00*/  FMUL.FTZ R140, R122, UR56 ;  /* 0x000000387a8c7c20 */ /* 0x000fe20008410000 */
[----:B------:R-:W-:Y:S01]  /*5c10*/  FMUL.FTZ R142, R123, UR56 ;  /* 0x000000387b8e7c20 */ /* 0x000fe20008410000 */
[----:B------:R-:W-:Y:S02]  /*5c20*/  VIADD R122, R105, 0xffffffff ;  /* 0xffffffff697a7836 */ /* 0x000fe40000000000 */
[----:B------:R-:W-:Y:S01]  /*5c30*/  IMAD.IADD R105, R118, 0x1, R111 ;  /* 0x0000000176697824 */ /* 0x000fe200078e026f */
[----:B------:R-:W-:Y:S01]  /*5c40*/  HGMMA.64x128x16.F32.BF16 R24, R136, gdesc[UR12].tnspB, R24, gsb0 ;  /* 0x41e0000c88187df0 */ /* 0x000fe20008001818 */
[----:B------:R-:W0:Y:S08]  /*5c50*/  MUFU.TANH R140, R140 ;  /* 0x0000008c008c7308 */ /* 0x000e300000002400 */
[----:B------:R-:W0:Y:S01]  /*5c60*/  MUFU.TANH R142, R142 ;  /* 0x0000008e008e7308 */ /* 0x000e220000002400 */
[----:B------:R-:W-:-:S02]  /*5c70*/  WARPGROUP.DEPBAR.LE gsb0, 0x0 ;  /* 0x00008000000079c5 */ /* 0x000fc40000010000 */
[----:B------:R5:W-:Y:S02]  /*5c80*/  @!P1 SYNCS.ARRIVE.TRANS64.RED.A1T0 RZ, [R90+URZ], RZ ;  /* 0x000000ff5aff99a7 */ /* 0x000be4000810043f */
[----:B-----5:R-:W-:-:S06]  /*5c90*/  FMUL.FTZ R90, R135, UR56 ;  /* 0x00000038875a7c20 */ /* 0x020fcc0008410000 */
[----:B------:R-:W0:Y:S01]  /*5ca0*/  MUFU.TANH R90, R90 ;  /* 0x0000005a005a7308 */ /* 0x000e220000002400 */
[----:B-1234-:R-:W-:Y:S05]  /*5cb0*/  @!P2 BRA `(.L_x_941) ;  /* 0x000000000058a947 */ /* 0x01efea0003800000 */
[----:B------:R-:W-:Y:S01]  /*5cc0*/  IMAD R98, R16, UR7, R111 ;  /* 0x0000000710627c24 */ /* 0x000fe2000f8e026f */
[----:B------:R-:W-:Y:S03]  /*5cd0*/  BSSY B0, `(.L_x_942) ;  /* 0x0000011000007945 */ /* 0x000fe60003800000 */
[----:B------:R-:W-:-:S05]  /*5ce0*/  VIADD R111, R98, -UR60 ;  /* 0x8000003c626f7c36 */ /* 0x000fca0008000000 */
[----:B------:R-:W-:-:S13]  /*5cf0*/  ISETP.GT.AND P2, PT, R111, -0x1, PT ;  /* 0xffffffff6f00780c */ /* 0x000fda0003f44270 */
[----:B------:R-:W-:Y:S05]  /*5d00*/  @P2 BRA `(.L_x_943) ;  /* 0x0000000000202947 */ /* 0x000fea0003800000 */
[----:B------:R-:W-:Y:S01]  /*5d10*/  IMAD.U32 R116, RZ, RZ, UR6 ;  /* 0x00000006ff747e24 */ /* 0x000fe2000f8e00ff */
[----:B------:R-:W-:-:S04]  /*5d20*/  LOP3.LUT R111, RZ, R111, RZ, 0x33, !PT ;  /* 0x0000006fff6f7212 */ /* 0x000fc800078e33ff */
[----:B------:R-:W-:-:S13]  /*5d30*/  ISETP.NE.AND P2, PT, R116, 0x1, PT ;  /* 0x000000017400780c */ /* 0x000fda0003f45270 */
[----:B------:R-:W1:Y:S02]  /*5d40*/  @P2 LDC.64 R126, c[0x0][0x9e8] ;  /* 0x00027a00ff7e2b82 */ /* 0x000e640000000a00 */
[----:B-1----:R-:W-:-:S05]  /*5d50*/  @P2 IMAD.HI.U32 R98, R111, R126, RZ ;  /* 0x0000007e6f622227 */ /* 0x002fca00078e00ff */
[----:B------:R-:W-:-:S04]  /*5d60*/  @P2 SHF.R.U32.HI R111, RZ, R127, R98 ;  /* 0x0000007fff6f2219 */ /* 0x000fc80000011662 */
[----:B------:R-:W-:Y:S01]  /*5d70*/  LOP3.LUT R111, RZ, R111, RZ, 0x33, !PT ;  /* 0x0000006fff6f7212 */ /* 0x000fe200078e33ff */
[----:B------:R-:W-:Y:S06]  /*5d80*/  BRA `(.L_x_944) ;  /* 0x0000000000147947 */ /* 0x000fec0003800000 */
.L_x_943:
[----:B------:R-:W-:-:S05]  /*5d90*/  IMAD.U32 R116, RZ, RZ, UR6 ;  /* 0x00000006ff747e24 */ /* 0x000fca000f8e00ff */
[----:B------:R-:W-:-:S13]  /*5da0*/  ISETP.NE.AND P2, PT, R116, 0x1, PT ;  /* 0x000000017400780c */ /* 0x000fda0003f45270 */
[----:B------:R-:W1:Y:S02]  /*5db0*/  @P2 LDC.64 R126, c[0x0][0x9e8] ;  /* 0x00027a00ff7e2b82 */ /* 0x000e640000000a00 */
[----:B-1----:R-:W-:-:S05]  /*5dc0*/  @P2 IMAD.HI.U32 R98, R111, R126, RZ ;  /* 0x0000007e6f622227 */ /* 0x002fca00078e00ff */
[----:B------:R-:W-:-:S07]  /*5dd0*/  @P2 SHF.R.U32.HI R111, RZ, R127, R98 ;  /* 0x0000007fff6f2219 */ /* 0x000fce0000011662 */
.L_x_944:
[----:B------:R-:W-:Y:S05]  /*5de0*/  BSYNC B0 ;  /* 0x0000000000007941 */ /* 0x000fea0003800000 */
.L_x_942:
[----:B------:R-:W-:-:S05]  /*5df0*/  IMAD R111, R111, R116, R122 ;  /* 0x000000746f6f7224 */ /* 0x000fca00078e027a */
[----:B------:R-:W-:Y:S02]  /*5e00*/  VIADDMNMX R96, R111, R116, R96, PT ;  /* 0x000000746f607246 */ /* 0x000fe40003800160 */
[----:B------:R-:W-:-:S07]  /*5e10*/  VIMNMX R105, R105, R111, !PT ;  /* 0x0000006f69697248 */ /* 0x000fce0007fe0100 */
.L_x_941:
[C---:B------:R-:W-:Y:S02]  /*5e20*/  ISETP.GE.AND P2, PT, R115.reuse, 0x2, PT ;  /* 0x000000027300780c */ /* 0x040fe40003f46270 */
[----:B------:R-:W-:Y:S02]  /*5e30*/  ISETP.GE.AND P5, PT, R115, 0xa, PT ;  /* 0x0000000a7300780c */ /* 0x000fe40003fa6270 */
[----:B------:R-:W-:Y:S02]  /*5e40*/  ISETP.GT.AND P3, PT, R105, 0x1, !P2 ;  /* 0x000000016900780c */ /* 0x000fe40005764270 */
[----:B------:R-:W-:Y:S02]  /*5e50*/  P2R R123, PR, RZ, 0x20 ;  /* 0x00000020ff7b7803 */ /* 0x000fe40000000000 */
[----:B------:R-:W-:Y:S02]  /*5e60*/  ISETP.LT.OR P4, PT, R96, 0x2, P3 ;  /* 0x000000026000780c */ /* 0x000fe40001f81670 */
[----:B------:R-:W-:-:S02]  /*5e70*/  ISETP.GE.AND P3, PT, R115, 0x9, PT ;  /* 0x000000097300780c */ /* 0x000fc40003f66270 */
[----:B0-----:R-:W-:Y:S02]  /*5e80*/  FSEL R156, R144, -INF , !P4 ;  /* 0xff800000909c7808 */ /* 0x001fe40006000000 */
        /* <DEDUP_REMOVED lines=12> */
[----:B------:R-:W-:Y:S02]  /*5f50*/  FSEL R170, R94, -INF , !P4 ;  /* 0xff8000005eaa7808 */ /* 0x000fe40006000000 */
        /* <DEDUP_REMOVED lines=17> */
[----:B------:R-:W-:Y:S02]  /*6070*/  ISETP.LT.OR P4, PT, R96, 0x21, P4 ;  /* 0x000000216000780c */ /* 0x000fe40002781670 */
[----:B------:R-:W-:-:S02]  /*6080*/  P2R R135, PR, RZ, 0x20 ;  /* 0x00000020ff877803 */ /* 0x000fc40000000000 */
        /* <DEDUP_REMOVED lines=64> */
[----:B------:R-:W-:-:S04]  /*6490*/  ISETP.GT.AND P6, PT, R105, 0x58, !P5 ;  /* 0x000000586900780c */ /* 0x000fc80006fc4270 */
[----:B------:R-:W-:-:S04]  /*64a0*/  ISETP.LT.OR P6, PT, R96, 0x59, P6 ;  /* 0x000000596000780c */ /* 0x000fc800037c1670 */
[----:B------:R-:W-:Y:S02]  /*64b0*/  FSEL R92, R132, -INF , !P6 ;  /* 0xff800000845c7808 */ /* 0x000fe40007000000 */
[----:B------:R-:W-:-:S04]  /*64c0*/  ISETP.GE.AND P6, PT, R115, 0x1, PT ;  /* 0x000000017300780c */ /* 0x000fc80003fc6270 */
[----:B------:R-:W-:Y:S02]  /*64d0*/  P2R R119, PR, RZ, 0x40 ;  /* 0x00000040ff777803 */ /* 0x000fe40000000000 */
[----:B------:R-:W-:-:S04]  /*64e0*/  ISETP.GT.AND P6, PT, R105, RZ, !P6 ;  /* 0x000000ff6900720c */ /* 0x000fc800077c4270 */
[----:B------:R-:W-:-:S04]  /*64f0*/  ISETP.LT.OR P6, PT, R96, 0x1, P6 ;  /* 0x000000016000780c */ /* 0x000fc800037c1670 */
[----:B------:R-:W-:Y:S02]  /*6500*/  FSEL R174, R13, -INF , !P6 ;  /* 0xff8000000dae7808 */ /* 0x000fe40007000000 */
[----:B------:R-:W-:Y:S01]  /*6510*/  ISETP.GE.AND P6, PT, R115, 0x5a, PT ;  /* 0x0000005a7300780c */ /* 0x000fe20003fc6270 */
[----:B------:R-:W0:Y:S03]  /*6520*/  SHFL.IDX PT, R13, R108, 0x1, 0x1c1f ;  /* 0x003c1f006c0d7f89 */ /* 0x000e2600000e0000 */
[----:B------:R-:W-:Y:S02]  /*6530*/  P2R R129, PR, RZ, 0x40 ;  /* 0x00000040ff817803 */ /* 0x000fe40000000000 */
[----:B------:R-:W-:-:S04]  /*6540*/  ISETP.GT.AND P6, PT, R105, 0x59, !P6 ;  /* 0x000000596900780c */ /* 0x000fc800077c4270 */
[----:B------:R-:W-:-:S04]  /*6550*/  ISETP.LT.OR P6, PT, R96, 0x5a, P6 ;  /* 0x0000005a6000780c */ /* 0x000fc800037c1670 */
[----:B------:R-:W-:Y:S02]  /*6560*/  FSEL R96, R133, -INF , !P6 ;  /* 0xff80000085607808 */ /* 0x000fe40007000000 */
[----:B------:R-:W-:Y:S01]  /*6570*/  ISETP.NE.AND P6, PT, R161, RZ, PT ;  /* 0x000000ffa100720c */ /* 0x000fe20003fc5270 */
[--C-:B0-----:R-:W-:Y:S02]  /*6580*/  IMAD.IADD R105, R117, 0x1, R13.reuse ;  /* 0x0000000175697824 */ /* 0x101fe400078e020d */
[----:B------:R-:W-:-:S10]  /*6590*/  IMAD.IADD R111, R118, 0x1, R13 ;  /* 0x00000001766f7824 */ /* 0x000fd400078e020d */
[----:B------:R-:W-:Y:S05]  /*65a0*/  @!P6 BRA `(.L_x_945) ;  /* 0x000000000058e947 */ /* 0x000fea0003800000 */
        /* <DEDUP_REMOVED lines=8> */
[----:B------:R-:W0:Y:S02]  /*6630*/  @P6 LDC.64 R114, c[0x0][0x9e8] ;  /* 0x00027a00ff726b82 */ /* 0x000e240000000a00 */
[----:B0-----:R-:W-:-:S05]  /*6640*/  @P6 IMAD.HI.U32 R114, R13, R114, RZ ;  /* 0x000000720d726227 */ /* 0x001fca00078e00ff */
[----:B------:R-:W-:-:S04]  /*6650*/  @P6 SHF.R.U32.HI R13, RZ, R115, R114 ;  /* 0x00000073ff0d6219 */ /* 0x000fc80000011672 */
[----:B------:R-:W-:Y:S01]  /*6660*/  LOP3.LUT R13, RZ, R13, RZ, 0x33, !PT ;  /* 0x0000000dff0d7212 */ /* 0x000fe200078e33ff */
[----:B------:R-:W-:Y:S06]  /*6670*/  BRA `(.L_x_948) ;  /* 0x0000000000147947 */ /* 0x000fec0003800000 */
.L_x_947:
[----:B------:R-:W-:-:S05]  /*6680*/  IMAD.U32 R113, RZ, RZ, UR6 ;  /* 0x00000006ff717e24 */ /* 0x000fca000f8e00ff */
[----:B------:R-:W-:-:S13]  /*6690*/  ISETP.NE.AND P6, PT, R113, 0x1, PT ;  /* 0x000000017100780c */ /* 0x000fda0003fc5270 */
[----:B------:R-:W0:Y:S02]  /*66a0*/  @P6 LDC.64 R114, c[0x0][0x9e8] ;  /* 0x00027a00ff726b82 */ /* 0x000e240000000a00 */
[----:B0-----:R-:W-:-:S05]  /*66b0*/  @P6 IMAD.HI.U32 R114, R13, R114, RZ ;  /* 0x000000720d726227 */ /* 0x001fca00078e00ff */
[----:B------:R-:W-:-:S07]  /*66c0*/  @P6 SHF.R.U32.HI R13, RZ, R115, R114 ;  /* 0x00000073ff0d6219 */ /* 0x000fce0000011672 */
.L_x_948:
[----:B------:R-:W-:Y:S05]  /*66d0*/  BSYNC B0 ;  /* 0x0000000000007941 */ /* 0x000fea0003800000 */
.L_x_946:
[----:B------:R-:W-:-:S05]  /*66e0*/  IMAD R108, R13, R113, R122 ;  /* 0x000000710d6c7224 */ /* 0x000fca00078e027a */
[----:B------:R-:W-:Y:S02]  /*66f0*/  VIADDMNMX R105, R108, R113, R105, PT ;  /* 0x000000716c697246 */ /* 0x000fe40003800169 */
[----:B------:R-:W-:-:S07]  /*6700*/  VIMNMX R111, R111, R108, !PT ;  /* 0x0000006c6f6f7248 */ /* 0x000fce0007fe0100 */
.L_x_945:
[C---:B------:R-:W-:Y:S01]  /*6710*/  ISETP.GT.AND P2, PT, R111.reuse, 0x1, !P2 ;  /* 0x000000016f00780c */ /* 0x040fe20005744270 */
[----:B------:R-:W-:Y:S01]  /*6720*/  UMOV UR5, UR4 ;  /* 0x0000000400057c82 */ /* 0x000fe20008000000 */
        /* <DEDUP_REMOVED lines=39> */
[----:B------:R-:W-:Y:S02]  /*69a0*/  ISETP.GT.AND P2, PT, R111, 0x20, !P3 ;  /* 0x000000206f00780c */ /* 0x000fe40005f44270 */
[----:B------:R-:W-:-:S02]  /*69b0*/  ISETP.NE.AND P3, PT, R124, RZ, PT ;  /* 0x000000ff7c00720c */ /* 0x000fc40003f65270 */
        /* <DEDUP_REMOVED lines=24> */
[----:B------:R-:W-:Y:S02]  /*6b40*/  ISETP.GT.AND P2, PT, R111, 0x30, !P2 ;  /* 0x000000306f00780c */ /* 0x000fe40005744270 */
[----:B------:R-:W-:Y:S02]  /*6b50*/  FMNMX.FTZ R13, R92, R13, !PT ;  /* 0x0000000d5c0d7209 */ /* 0x000fe40007810000 */
[----:B------:R-:W-:Y:S02]  /*6b60*/  ISETP.LT.OR P2, PT, R105, 0x31, P2 ;  /* 0x000000316900780c */ /* 0x000fe40001741670 */
[----:B------:R-:W-:Y:S02]  /*6b70*/  FMNMX.FTZ R21, R96, R13, !PT ;  /* 0x0000000d60157209 */ /* 0x000fe40007810000 */
[----:B------:R-:W-:Y:S01]  /*6b80*/  FSEL R124, R101, -INF , !P2 ;  /* 0xff800000657c7808 */ /* 0x000fe20005000000 */
[----:B------:R-:W0:Y:S01]  /*6b90*/  LDC R13, c[0x0][0x988] ;  /* 0x00026200ff0d7b82 */ /* 0x000e220000000800 */
[----:B------:R-:W-:Y:S01]  /*6ba0*/  ISETP.NE.AND P2, PT, R141, RZ, PT ;  /* 0x000000ff8d00720c */ /* 0x000fe20003f45270 */
[----:B------:R-:W1:Y:S01]  /*6bb0*/  SHFL.BFLY PT, R160, R21, 0x2, 0x1f ;  /* 0x0c401f0015a07f89 */ /* 0x000e6200000e0000 */
[----:B------:R-:W-:-:S02]  /*6bc0*/  ISETP.NE.AND P6, PT, R125, RZ, PT ;  /* 0x000000ff7d00720c */ /* 0x000fc40003fc5270 */
[C---:B------:R-:W-:Y:S02]  /*6bd0*/  ISETP.GT.AND P2, PT, R111.reuse, 0x31, !P2 ;  /* 0x000000316f00780c */ /* 0x040fe40005744270 */
[----:B------:R-:W-:Y:S02]  /*6be0*/  ISETP.GT.AND P4, PT, R111, 0x51, !P4 ;  /* 0x000000516f00780c */ /* 0x000fe40006784270 */
[C---:B------:R-:W-:Y:S02]  /*6bf0*/  ISETP.LT.OR P2, PT, R105.reuse, 0x32, P2 ;  /* 0x000000326900780c */ /* 0x040fe40001741670 */
[----:B------:R-:W-:Y:S02]  /*6c00*/  ISETP.LT.OR P4, PT, R105, 0x52, P4 ;  /* 0x000000526900780c */ /* 0x000fe40002781670 */
[----:B------:R-:W-:Y:S02]  /*6c10*/  FSEL R126, R103, -INF , !P2 ;  /* 0xff800000677e7808 */ /* 0x000fe40005000000 */
[----:B------:R-:W-:-:S02]  /*6c20*/  ISETP.NE.AND P2, PT, R143, RZ, PT ;  /* 0x000000ff8f00720c */ /* 0x000fc40003f45270 */
[C---:B------:R-:W-:Y:S02]  /*6c30*/  ISETP.GT.AND P5, PT, R111.reuse, 0x58, !P5 ;  /* 0x000000586f00780c */ /* 0x040fe40006fa4270 */
[----:B------:R-:W-:Y:S02]  /*6c40*/  ISETP.GT.AND P2, PT, R111, 0x38, !P2 ;  /* 0x000000386f00780c */ /* 0x000fe40005744270 */
[----:B------:R-:W-:Y:S02]  /*6c50*/  FSEL R152, R152, -INF , !P4 ;  /* 0xff80000098987808 */ /* 0x000fe40006000000 */
[C---:B------:R-:W-:Y:S02]  /*6c60*/  ISETP.LT.OR P2, PT, R105.reuse, 0x39, P2 ;  /* 0x000000396900780c */ /* 0x040fe40001741670 */
[----:B------:R-:W-:Y:S02]  /*6c70*/  ISETP.LT.OR P5, PT, R105, 0x59, P5 ;  /* 0x000000596900780c */ /* 0x000fe40002fa1670 */
[----:B------:R-:W-:-:S02]  /*6c80*/  FSEL R132, R107, -INF , !P2 ;  /* 0xff8000006b847808 */ /* 0x000fc40005000000 */
[----:B------:R-:W-:Y:S02]  /*6c90*/  ISETP.NE.AND P2, PT, R145, RZ, PT ;  /* 0x000000ff9100720c */ /* 0x000fe40003f45270 */
[----:B-1----:R-:W-:Y:S02]  /*6ca0*/  FMNMX.FTZ R23, R21, R160, !PT ;  /* 0x000000a015177209 */ /* 0x002fe40007810000 */
[----:B------:R-:W-:-:S03]  /*6cb0*/  ISETP.GT.AND P2, PT, R111, 0x39, !P2 ;  /* 0x000000396f00780c */ /* 0x000fc60005744270 */
[----:B------:R-:W1:Y:S01]  /*6cc0*/  SHFL.BFLY PT, R160, R23, 0x1, 0x1f ;  /* 0x0c201f0017a07f89 */ /* 0x000e6200000e0000 */
[----:B------:R-:W-:-:S04]  /*6cd0*/  ISETP.LT.OR P2, PT, R105, 0x3a, P2 ;  /* 0x0000003a6900780c */ /* 0x000fc80001741670 */
[----:B------:R-:W-:Y:S02]  /*6ce0*/  FSEL R138, R109, -INF , !P2 ;  /* 0xff8000006d8a7808 */ /* 0x000fe40005000000 */
[----:B------:R-:W-:-:S04]  /*6cf0*/  ISETP.NE.AND P2, PT, R147, RZ, PT ;  /* 0x000000ff9300720c */ /* 0x000fc80003f45270 */
[----:B------:R-:W-:-:S04]  /*6d00*/  ISETP.GT.AND P2, PT, R111, 0x40, !P2 ;  /* 0x000000406f00780c */ /* 0x000fc80005744270 */
[----:B------:R-:W-:-:S04]  /*6d10*/  ISETP.LT.OR P2, PT, R105, 0x41, P2 ;  /* 0x000000416900780c */ /* 0x000fc80001741670 */
[----:B------:R-:W-:Y:S02]  /*6d20*/  FSEL R140, R140, -INF , !P2 ;  /* 0xff8000008c8c7808 */ /* 0x000fe40005000000 */
[----:B------:R-:W-:Y:S02]  /*6d30*/  ISETP.NE.AND P2, PT, R149, RZ, PT ;  /* 0x000000ff9500720c */ /* 0x000fe40003f45270 */
[----:B-1----:R-:W-:Y:S02]  /*6d40*/  FMNMX.FTZ R160, R23, R160, !PT ;  /* 0x000000a017a07209 */ /* 0x002fe40007810000 */
[----:B------:R-:W-:-:S04]  /*6d50*/  ISETP.GT.AND P2, PT, R111, 0x41, !P2 ;  /* 0x000000416f00780c */ /* 0x000fc80005744270 */
[----:B------:R-:W-:-:S04]  /*6d60*/  ISETP.LT.OR P2, PT, R105, 0x42, P2 ;  /* 0x000000426900780c */ /* 0x000fc80001741670 */
[----:B------:R-:W-:Y:S02]  /*6d70*/  FSEL R142, R142, -INF , !P2 ;  /* 0xff8000008e8e7808 */ /* 0x000fe40005000000 */
[----:B------:R-:W-:-:S04]  /*6d80*/  ISETP.NE.AND P2, PT, R121, RZ, PT ;  /* 0x000000ff7900720c */ /* 0x000fc80003f45270 */
[----:B------:R-:W-:-:S04]  /*6d90*/  ISETP.GT.AND P2, PT, R111, 0x48, !P2 ;  /* 0x000000486f00780c */ /* 0x000fc80005744270 */
[----:B------:R-:W-:-:S04]  /*6da0*/  ISETP.LT.OR P2, PT, R105, 0x49, P2 ;  /* 0x000000496900780c */ /* 0x000fc80001741670 */
[----:B------:R-:W-:Y:S02]  /*6db0*/  FSEL R146, R146, -INF , !P2 ;  /* 0xff80000092927808 */ /* 0x000fe40005000000 */
[----:B------:R-:W-:-:S04]  /*6dc0*/  ISETP.GT.AND P2, PT, R111, 0x49, !P3 ;  /* 0x000000496f00780c */ /* 0x000fc80005f44270 */
[----:B------:R-:W-:-:S04]  /*6dd0*/  ISETP.LT.OR P2, PT, R105, 0x4a, P2 ;  /* 0x0000004a6900780c */ /* 0x000fc80001741670 */
[----:B------:R-:W-:Y:S02]  /*6de0*/  FSEL R148, R148, -INF , !P2 ;  /* 0xff80000094947808 */ /* 0x000fe40005000000 */
[----:B------:R-:W-:Y:S02]  /*6df0*/  ISETP.GT.AND P2, PT, R111, 0x50, !P6 ;  /* 0x000000506f00780c */ /* 0x000fe40007744270 */
[----:B------:R-:W-:Y:S02]  /*6e00*/  ISETP.NE.AND P6, PT, R119, RZ, PT ;  /* 0x000000ff7700720c */ /* 0x000fe40003fc5270 */
[----:B------:R-:W-:-:S04]  /*6e10*/  ISETP.LT.OR P2, PT, R105, 0x51, P2 ;  /* 0x000000516900780c */ /* 0x000fc80001741670 */
[----:B------:R-:W-:Y:S02]  /*6e20*/  FSEL R150, R150, -INF , !P2 ;  /* 0xff80000096967808 */ /* 0x000fe40005000000 */
[----:B------:R-:W-:Y:S02]  /*6e30*/  ISETP.GT.AND P2, PT, R111, RZ, !P6 ;  /* 0x000000ff6f00720c */ /* 0x000fe40007744270 */
[----:B------:R-:W-:Y:S02]  /*6e40*/  ISETP.NE.AND P6, PT, R129, RZ, PT ;  /* 0x000000ff8100720c */ /* 0x000fe40003fc5270 */
[----:B------:R-:W-:Y:S02]  /*6e50*/  ISETP.LT.OR P2, PT, R105, 0x1, P2 ;  /* 0x000000016900780c */ /* 0x000fe40001741670 */
[----:B------:R-:W-:Y:S02]  /*6e60*/  ISETP.GT.AND P3, PT, R111, 0x59, !P6 ;  /* 0x000000596f00780c */ /* 0x000fe40007764270 */
[----:B------:R-:W-:Y:S01]  /*6e70*/  FSEL R107, R0, -INF , !P2 ;  /* 0xff800000006b7808 */ /* 0x000fe20005000000 */
[C---:B0-----:R-:W-:Y:S01]  /*6e80*/  FMUL.FTZ R0, R160.reuse, R13 ;  /* 0x0000000da0007220 */ /* 0x041fe20000410000 */
[----:B------:R-:W-:-:S02]  /*6e90*/  FSETP.NEU.FTZ.AND P2, PT, R160, -INF , PT ;  /* 0xff800000a000780b */ /* 0x000fc40003f5d000 */
[----:B------:R-:W-:Y:S02]  /*6ea0*/  FMNMX.FTZ R21, R107, R10, !PT ;  /* 0x0000000a6b157209 */ /* 0x000fe40007810000 */
[----:B------:R-:W-:Y:S02]  /*6eb0*/  FSEL R113, R0, RZ, P2 ;  /* 0x000000ff00717208 */ /* 0x000fe40001000000 */
[----:B------:R-:W-:Y:S02]  /*6ec0*/  FMNMX.FTZ R23, R2, R21, !PT ;  /* 0x0000001502177209 */ /* 0x000fe40007810000 */
[----:B------:R-:W-:Y:S01]  /*6ed0*/  ISETP.LT.OR P3, PT, R105, 0x5a, P3 ;  /* 0x0000005a6900780c */ /* 0x000fe20001f61670 */
[--C-:B------:R-:W-:Y:S01]  /*6ee0*/  FFMA.FTZ R0, R174, R13, -R113.reuse ;  /* 0x0000000dae007223 */ /* 0x100fe20000010871 */
[----:B------:R-:W-:Y:S01]  /*6ef0*/  FMNMX.FTZ R23, R20, R23, !PT ;  /* 0x0000001714177209 */ /* 0x000fe20007810000 */
[-CC-:B------:R-:W-:Y:S01]  /*6f00*/  FFMA.FTZ R168, R168, R13.reuse, -R113.reuse ;  /* 0x0000000da8a87223 */ /* 0x180fe20000010871 */
[--C-:B------:R-:W-:Y:S01]  /*6f10*/  FFMA.FTZ R105, R94, R13, -R113.reuse ;  /* 0x0000000d5e697223 */ /* 0x100fe20000010871 */
[----:B------:R0:W-:Y:S01]  /*6f20*/  MUFU.EX2 R21, R0 ;  /* 0x0000000000157308 */ /* 0x0001e20000000800 */
[----:B------:R-:W-:Y:S01]  /*6f30*/  FMNMX.FTZ R23, R108, R23, !PT ;  /* 0x000000176c177209 */ /* 0x000fe20007810000 */
[-CC-:B------:R-:W-:Y:S01]  /*6f40*/  FFMA.FTZ R156, R156, R13.reuse, -R113.reuse ;  /* 0x0000000d9c9c7223 */ /* 0x180fe20000010871 */
[-CC-:B------:R-:W-:Y:S01]  /*6f50*/  FFMA.FTZ R158, R158, R13.reuse, -R113.reuse ;  /* 0x0000000d9e9e7223 */ /* 0x180fe20000010871 */
[--C-:B------:R-:W-:Y:S01]  /*6f60*/  FFMA.FTZ R172, R172, R13, -R113.reuse ;  /* 0x0000000dacac7223 */ /* 0x100fe20000010871 */
[----:B------:R-:W-:Y:S01]  /*6f70*/  FMNMX.FTZ R23, R22, R23, !PT ;  /* 0x0000001716177209 */ /* 0x000fe20007810000 */
[-CC-:B------:R-:W-:Y:S01]  /*6f80*/  FFMA.FTZ R170, R170, R13.reuse, -R113.reuse ;  /* 0x0000000daaaa7223 */ /* 0x180fe20000010871 */
[--C-:B------:R-:W-:Y:S01]  /*6f90*/  FFMA.FTZ R154, R154, R13, -R113.reuse ;  /* 0x0000000d9a9a7223 */ /* 0x100fe20000010871 */
[----:B------:R-:W-:Y:S01]  /*6fa0*/  MUFU.EX2 R156, R156 ;  /* 0x0000009c009c7308 */ /* 0x000fe20000000800 */
[----:B------:R-:W-:Y:S01]  /*6fb0*/  FMNMX.FTZ R23, R114, R23, !PT ;  /* 0x0000001772177209 */ /* 0x000fe20007810000 */
[-CC-:B0-----:R-:W-:Y:S01]  /*6fc0*/  FFMA.FTZ R0, R166, R13.reuse, -R113.reuse ;  /* 0x0000000da6007223 */ /* 0x181fe20000010871 */
[----:B------:R-:W-:Y:S01]  /*6fd0*/  FSEL R166, R89, -INF , !P5 ;  /* 0xff80000059a67808 */ /* 0x000fe20006800000 */
[--C-:B------:R-:W-:Y:S01]  /*6fe0*/  FFMA.FTZ R162, R162, R13, -R113.reuse ;  /* 0x0000000da2a27223 */ /* 0x100fe20000010871 */
[----:B------:R-:W-:Y:S01]  /*6ff0*/  FMNMX.FTZ R23, R88, R23, !PT ;  /* 0x0000001758177209 */ /* 0x000fe20007810000 */
[-CC-:B------:R-:W-:Y:S01]  /*7000*/  FFMA.FTZ R164, R164, R13.reuse, -R113.reuse ;  /* 0x0000000da4a47223 */ /* 0x180fe20000010871 */
[--C-:B------:R-:W-:Y:S01]  /*7010*/  FFMA.FTZ R89, R144, R13, -R113.reuse ;  /* 0x0000000d90597223 */ /* 0x100fe20000010871 */
        /* <DEDUP_REMOVED lines=14> */
[----:B------:R-:W-:-:S02]  /*7100*/  FFMA.FTZ R92, R92, R13, -R113 ;  /* 0x0000000d5c5c7223 */ /* 0x000fc40000010871 */
[----:B------:R-:W-:Y:S01]  /*7110*/  MUFU.EX2 R91, R170 ;  /* 0x000000aa005b7308 */ /* 0x000fe20000000800 */
[----:B------:R-:W-:-:S04]  /*7120*/  FMNMX.FTZ R93, R134, R93, !PT ;  /* 0x0000005d865d7209 */ /* 0x000fc80007810000 */
[----:B------:R-:W-:-:S03]  /*7130*/  FMNMX.FTZ R93, R124, R93, !PT ;  /* 0x0000005d7c5d7209 */ /* 0x000fc60007810000 */
[----:B------:R-:W-:Y:S01]  /*7140*/  MUFU.EX2 R154, R154 ;  /* 0x0000009a009a7308 */ /* 0x000fe20000000800 */
[----:B------:R-:W-:-:S04]  /*7150*/  FMNMX.FTZ R95, R126, R93, !PT ;  /* 0x0000005d7e5f7209 */ /* 0x000fc80007810000 */
[----:B------:R-:W-:-:S03]  /*7160*/  FMNMX.FTZ R95, R132, R95, !PT ;  /* 0x0000005f845f7209 */ /* 0x000fc60007810000 */
[----:B------:R0:W-:Y:S01]  /*7170*/  MUFU.EX2 R93, R168 ;  /* 0x000000a8005d7308 */ /* 0x0001e20000000800 */
[----:B------:R-:W-:-:S04]  /*7180*/  FMNMX.FTZ R95, R138, R95, !PT ;  /* 0x0000005f8a5f7209 */ /* 0x000fc80007810000 */
[----:B------:R-:W-:-:S03]  /*7190*/  FMNMX.FTZ R95, R140, R95, !PT ;  /* 0x0000005f8c5f7209 */ /* 0x000fc60007810000 */
[----:B------:R-:W-:Y:S01]  /*71a0*/  MUFU.EX2 R162, R162 ;  /* 0x000000a200a27308 */ /* 0x000fe20000000800 */
[----:B------:R-:W-:Y:S02]  /*71b0*/  FMNMX.FTZ R97, R142, R95, !PT ;  /* 0x0000005f8e617209 */ /* 0x000fe40007810000 */
[----:B0-----:R-:W-:Y:S02]  /*71c0*/  FSEL R168, R90, -INF , !P3 ;  /* 0xff8000005aa87808 */ /* 0x001fe40005800000 */
[----:B------:R-:W-:-:S03]  /*71d0*/  FMNMX.FTZ R97, R146, R97, !PT ;  /* 0x0000006192617209 */ /* 0x000fc60007810000 */
[----:B------:R0:W-:Y:S01]  /*71e0*/  MUFU.EX2 R95, R0 ;  /* 0x00000000005f7308 */ /* 0x0001e20000000800 */
[----:B------:R-:W-:-:S04]  /*71f0*/  FMNMX.FTZ R97, R148, R97, !PT ;  /* 0x0000006194617209 */ /* 0x000fc80007810000 */
[----:B------:R-:W-:-:S03]  /*7200*/  FMNMX.FTZ R97, R150, R97, !PT ;  /* 0x0000006196617209 */ /* 0x000fc60007810000 */
[----:B------:R-:W-:Y:S01]  /*7210*/  MUFU.EX2 R164, R164 ;  /* 0x000000a400a47308 */ /* 0x000fe20000000800 */
[----:B------:R-:W-:-:S04]  /*7220*/  FMNMX.FTZ R97, R152, R97, !PT ;  /* 0x0000006198617209 */ /* 0x000fc80007810000 */
[----:B------:R-:W-:-:S03]  /*7230*/  FMNMX.FTZ R97, R166, R97, !PT ;  /* 0x00000061a6617209 */ /* 0x000fc60007810000 */
[----:B------:R-:W-:Y:S01]  /*7240*/  MUFU.EX2 R89, R89 ;  /* 0x0000005900597308 */ /* 0x000fe20000000800 */
[----:B0-----:R-:W-:Y:S01]  /*7250*/  FMNMX.FTZ R0, R168, R97, !PT ;  /* 0x00000061a8007209 */ /* 0x001fe20007810000 */
[----:B------:R-:W-:-:S04]  /*7260*/  FFMA.FTZ R97, R116, R13, -R113 ;  /* 0x0000000d74617223 */ /* 0x000fc80000010871 */
[----:B------:R-:W0:Y:S02]  /*7270*/  SHFL.BFLY PT, R103, R0, 0x2, 0x1f ;  /* 0x0c401f0000677f89 */ /* 0x000e2400000e0000 */
[----:B------:R-:W-:Y:S08]  /*7280*/  MUFU.EX2 R136, R136 ;  /* 0x0000008800887308 */ /* 0x000ff00000000800 */
[----:B------:R-:W-:Y:S08]  /*7290*/  MUFU.EX2 R144, R144 ;  /* 0x0000009000907308 */ /* 0x000ff00000000800 */
[----:B------:R-:W-:Y:S01]  /*72a0*/  MUFU.EX2 R97, R97 ;  /* 0x0000006100617308 */ /* 0x000fe20000000800 */
[----:B0-----:R-:W-:Y:S01]  /*72b0*/  FMNMX.FTZ R90, R0, R103, !PT ;  /* 0x00000067005a7209 */ /* 0x001fe20007810000 */
[----:B------:R-:W-:Y:S01]  /*72c0*/  FFMA.FTZ R103, R100, R13, -R113 ;  /* 0x0000000d64677223 */ /* 0x000fe20000010871 */
[----:B------:R-:W-:-:S05]  /*72d0*/  FSEL R0, R160, RZ, P2 ;  /* 0x000000ffa0007208 */ /* 0x000fca0001000000 */
[----:B------:R-:W-:Y:S01]  /*72e0*/  MUFU.EX2 R99, R99 ;  /* 0x0000006300637308 */ /* 0x000fe20000000800 */
[----:B------:R-:W0:Y:S01]  /*72f0*/  SHFL.BFLY PT, R109, R90, 0x1, 0x1f ;  /* 0x0c201f005a6d7f89 */ /* 0x000e2200000e0000 */
[----:B------:R-:W-:Y:S01]  /*7300*/  FADD.FTZ R0, -R0, R11 ;  /* 0x0000000b00007221 */ /* 0x000fe20000010100 */
[----:B------:R-:W-:-:S03]  /*7310*/  FFMA.FTZ R11, R96, R13, -R113 ;  /* 0x0000000d600b7223 */ /* 0x000fc60000010871 */
[----:B------:R-:W-:Y:S02]  /*7320*/  FMUL.FTZ R0, R0, R13 ;  /* 0x0000000d00007220 */ /* 0x000fe40000410000 */
[----:B------:R-:W-:Y:S08]  /*7330*/  MUFU.EX2 R110, R110 ;  /* 0x0000006e006e7308 */ /* 0x000ff00000000800 */
[----:B------:R-:W1:Y:S08]  /*7340*/  MUFU.EX2 R0, R0 ;  /* 0x0000000000007308 */ /* 0x000e700000000800 */
[----:B------:R-:W-:Y:S01]  /*7350*/  MUFU.EX2 R101, R101 ;  /* 0x0000006500657308 */ /* 0x000fe20000000800 */
[----:B0-----:R-:W-:-:S04]  /*7360*/  FMNMX.FTZ R90, R90, R109, !PT ;  /* 0x0000006d5a5a7209 */ /* 0x001fc80007810000 */
[C---:B------:R-:W-:Y:S01]  /*7370*/  FSETP.NEU.FTZ.AND P2, PT, R90.reuse, -INF , PT ;  /* 0xff8000005a00780b */ /* 0x040fe20003f5d000 */
[----:B------:R-:W-:Y:S02]  /*7380*/  FMUL.FTZ R94, R90, R13 ;  /* 0x0000000d5a5e7220 */ /* 0x000fe40000410000 */
[----:B------:R-:W-:Y:S01]  /*7390*/  MUFU.EX2 R104, R104 ;  /* 0x0000006800687308 */ /* 0x000fe20000000800 */
[----:B-1----:R-:W-:Y:S02]  /*73a0*/  FFMA.FTZ R7, R0, R7, R21 ;  /* 0x0000000700077223 */ /* 0x002fe40000010015 */
[----:B------:R-:W-:Y:S02]  /*73b0*/  FSEL R109, R94, RZ, P2 ;  /* 0x000000ff5e6d7208 */ /* 0x000fe40001000000 */
[C---:B------:R-:W-:Y:S01]  /*73c0*/  FADD.FTZ R7, R156.reuse, R7 ;  /* 0x000000079c077221 */ /* 0x040fe20000010000 */
[----:B------:R-:W-:Y:S02]  /*73d0*/  F2FP.BF16.F32.PACK_AB R156, R156, R21 ;  /* 0x000000159c9c723e */ /* 0x000fe400000010ff */
[-CC-:B------:R-:W-:Y:S01]  /*73e0*/  FFMA.FTZ R157, R107, R13.reuse, -R109.reuse ;  /* 0x0000000d6b9d7223 */ /* 0x180fe2000001086d */
[-CC-:B------:R-:W-:Y:S01]  /*73f0*/  FFMA.FTZ R2, R2, R13.reuse, -R109.reuse ;  /* 0x0000000d02027223 */ /* 0x180fe2000001086d */
[----:B------:R-:W-:Y:S01]  /*7400*/  FSEL R107, R90, RZ, P2 ;  /* 0x000000ff5a6b7208 */ /* 0x000fe20001000000 */
        /* <DEDUP_REMOVED lines=10> */
[----:B------:R-:W-:Y:S01]  /*74b0*/  MUFU.EX2 R157, R157 ;  /* 0x0000009d009d7308 */ /* 0x000fe20000000800 */
[----:B0-----:R-:W-:Y:S01]  /*74c0*/  FADD.FTZ R2, -R107, R10 ;  /* 0x0000000a6b027221 */ /* 0x001fe20000010100 */
[----:B------:R-:W-:Y:S01]  /*74d0*/  FADD.FTZ R10, R158, R7 ;  /* 0x000000079e0a7221 */ /* 0x000fe20000010000 */
[----:B------:R-:W-:Y:S01]  /*74e0*/  FFMA.FTZ R134, R134, R13, -R109 ;  /* 0x0000000d86867223 */ /* 0x000fe2000001086d */
[----:B------:R-:W-:-:S02]  /*74f0*/  IMAD.U32 R20, RZ, RZ, UR11 ;  /* 0x0000000bff147e24 */ /* 0x000fc4000f8e00ff */
[-C--:B------:R-:W-:Y:S01]  /*7500*/  FMUL.FTZ R2, R2, R13.reuse ;  /* 0x0000000d02027220 */ /* 0x080fe20000410000 */
[----:B------:R-:W-:Y:S01]  /*7510*/  FADD.FTZ R10, R23, R10 ;  /* 0x0000000a170a7221 */ /* 0x000fe20000010000 */
[-CC-:B------:R-:W-:Y:S01]  /*7520*/  FFMA.FTZ R124, R124, R13.reuse, -R109.reuse ;  /* 0x0000000d7c7c7223 */ /* 0x180fe2000001086d */
[----:B------:R-:W-:Y:S01]  /*7530*/  MUFU.EX2 R159, R159 ;  /* 0x0000009f009f7308 */ /* 0x000fe20000000800 */
[----:B------:R-:W-:Y:S02]  /*7540*/  @!P1 VIADD R20, R20, 0x2a860 ;  /* 0x0002a86014149836 */ /* 0x000fe40000000000 */
[----:B------:R-:W-:Y:S01]  /*7550*/  FADD.FTZ R7, R91, R10 ;  /* 0x0000000a5b077221 */ /* 0x000fe20000010000 */
[-CC-:B------:R-:W-:Y:S01]  /*7560*/  FFMA.FTZ R126, R126, R13.reuse, -R109.reuse ;  /* 0x0000000d7e7e7223 */ /* 0x180fe2000001086d */
[-CC-:B------:R-:W-:Y:S01]  /*7570*/  FFMA.FTZ R132, R132, R13.reuse, -R109.reuse ;  /* 0x0000000d84847223 */ /* 0x180fe2000001086d */
[-C--:B------:R-:W-:Y:S01]  /*7580*/  FFMA.FTZ R138, R138, R13.reuse, -R109 ;  /* 0x0000000d8a8a7223 */ /* 0x080fe2000001086d */
[----:B------:R-:W-:Y:S01]  /*7590*/  FADD.FTZ R10, R154, R7 ;  /* 0x000000079a0a7221 */ /* 0x000fe20000010000 */
[----:B------:R-:W-:Y:S01]  /*75a0*/  @!P1 PRMT R20, RZ, 0x654, R20 ;  /* 0x00000654ff149816 */ /* 0x000fe20000000014 */
[----:B------:R-:W0:Y:S01]  /*75b0*/  MUFU.EX2 R2, R2 ;  /* 0x0000000200027308 */ /* 0x000e220000000800 */
[-CC-:B------:R-:W-:Y:S01]  /*75c0*/  FFMA.FTZ R140, R140, R13.reuse, -R109.reuse ;  /* 0x0000000d8c8c7223 */ /* 0x180fe2000001086d */
[----:B------:R-:W-:Y:S01]  /*75d0*/  FADD.FTZ R7, R93, R10 ;  /* 0x0000000a5d077221 */ /* 0x000fe20000010000 */
[----:B------:R1:W-:Y:S01]  /*75e0*/  @!P1 SYNCS.ARRIVE.TRANS64.RED.A1T0 RZ, [R20+URZ], RZ ;  /* 0x000000ff14ff99a7 */ /* 0x0003e2000810043f */
[-CC-:B------:R-:W-:Y:S01]  /*75f0*/  FFMA.FTZ R142, R142, R13.reuse, -R109.reuse ;  /* 0x0000000d8e8e7223 */ /* 0x180fe2000001086d */
[-C--:B------:R-:W-:Y:S01]  /*7600*/  FFMA.FTZ R146, R146, R13.reuse, -R109 ;  /* 0x0000000d92927223 */ /* 0x080fe2000001086d */
[----:B------:R-:W-:Y:S01]  /*7610*/  FADD.FTZ R10, R162, R7 ;  /* 0x00000007a20a7221 */ /* 0x000fe20000010000 */
[-CC-:B------:R-:W-:Y:S01]  /*7620*/  FFMA.FTZ R148, R148, R13.reuse, -R109.reuse ;  /* 0x0000000d94947223 */ /* 0x180fe2000001086d */
[----:B------:R-:W2:Y:S01]  /*7630*/  MUFU.EX2 R108, R108 ;  /* 0x0000006c006c7308 */ /* 0x000ea20000000800 */
[----:B------:R-:W-:Y:S01]  /*7640*/  F2FP.BF16.F32.PACK_AB R158, R23, R158 ;  /* 0x0000009e179e723e */ /* 0x000fe200000010ff */
[----:B------:R-:W-:Y:S01]  /*7650*/  FADD.FTZ R7, R95, R10 ;  /* 0x0000000a5f077221 */ /* 0x000fe20000010000 */
[----:B------:R-:W-:Y:S01]  /*7660*/  FFMA.FTZ R166, R166, R13, -R109 ;  /* 0x0000000da6a67223 */ /* 0x000fe2000001086d */
[C---:B------:R-:W-:Y:S01]  /*7670*/  ISETP.GT.AND P2, PT, R12.reuse, R15, PT ;  /* 0x0000000f0c00720c */ /* 0x040fe20003f44270 */
[----:B------:R-:W-:-:S02]  /*7680*/  VIADD R12, R12, 0xffffffff ;  /* 0xffffffff0c0c7836 */ /* 0x000fc40000000000 */
[----:B------:R-:W-:Y:S01]  /*7690*/  FADD.FTZ R10, R164, R7 ;  /* 0x00000007a40a7221 */ /* 0x000fe20000010000 */
[----:B------:R-:W3:Y:S01]  /*76a0*/  MUFU.EX2 R153, R22 ;  /* 0x0000001600997308 */ /* 0x000ee20000000800 */
[----:B0-----:R-:W-:Y:S02]  /*76b0*/  FFMA.FTZ R6, R2, R6, R157 ;  /* 0x0000000602067223 */ /* 0x001fe4000001009d */
[----:B------:R-:W-:Y:S01]  /*76c0*/  FADD.FTZ R7, R89, R10 ;  /* 0x0000000a59077221 */ /* 0x000fe20000010000 */
[C---:B------:R-:W-:Y:S01]  /*76d0*/  F2FP.BF16.F32.PACK_AB R157, R94.reuse, R157 ;  /* 0x0000009d5e9d723e */ /* 0x040fe200000010ff */
[----:B------:R-:W-:Y:S02]  /*76e0*/  FADD.FTZ R6, R94, R6 ;  /* 0x000000065e067221 */ /* 0x000fe40000010000 */
[----:B------:R-:W-:Y:S01]  /*76f0*/  FADD.FTZ R7, R136, R7 ;  /* 0x0000000788077221 */ /* 0x000fe20000010000 */
[----:B------:R-:W0:Y:S01]  /*7700*/  MUFU.EX2 R114, R114 ;  /* 0x0000007200727308 */ /* 0x000e220000000800 */
[----:B------:R-:W-:-:S02]  /*7710*/  FADD.FTZ R6, R159, R6 ;  /* 0x000000069f067221 */ /* 0x000fc40000010000 */
[----:B------:R-:W-:Y:S01]  /*7720*/  FADD.FTZ R10, R144, R7 ;  /* 0x00000007900a7221 */ /* 0x000fe20000010000 */
[C---:B------:R-:W-:Y:S01]  /*7730*/  F2FP.BF16.F32.PACK_AB R144, R97.reuse, R144 ;  /* 0x000000906190723e */ /* 0x040fe200000010ff */
[C---:B--2---:R-:W-:Y:S02]  /*7740*/  FADD.FTZ R6, R108.reuse, R6 ;  /* 0x000000066c067221 */ /* 0x044fe40000010000 */
[----:B-1----:R-:W-:Y:S01]  /*7750*/  FADD.FTZ R20, R97, R10 ;  /* 0x0000000a61147221 */ /* 0x002fe20000010000 */
[----:B------:R-:W-:Y:S01]  /*7760*/  F2FP.BF16.F32.PACK_AB R159, R108, R159 ;  /* 0x0000009f6c9f723e */ /* 0x000fe200000010ff */
[----:B------:R-:W1:Y:S01]  /*7770*/  MUFU.EX2 R155, R88 ;  /* 0x00000058009b7308 */ /* 0x000e620000000800 */
[----:B---3--:R-:W-:Y:S01]  /*7780*/  FADD.FTZ R6, R153, R6 ;  /* 0x0000000699067221 */ /* 0x008fe20000010000 */
[----:B------:R-:W-:-:S04]  /*7790*/  FADD.FTZ R107, R99, R20 ;  /* 0x00000014636b7221 */ /* 0x000fc80000010000 */
[----:B------:R-:W-:Y:S02]  /*77a0*/  FADD.FTZ R20, R110, R107 ;  /* 0x0000006b6e147221 */ /* 0x000fe40000010000 */
[----:B------:R-:W2:Y:S01]  /*77b0*/  MUFU.EX2 R118, R118 ;  /* 0x0000007600767308 */ /* 0x000ea20000000800 */
[C---:B0-----:R-:W-:Y:S01]  /*77c0*/  FADD.FTZ R6, R114.reuse, R6 ;  /* 0x0000000672067221 */ /* 0x041fe20000010000 */
[----:B------:R-:W-:Y:S01]  /*77d0*/  FADD.FTZ R107, R101, R20 ;  /* 0x00000014656b7221 */ /* 0x000fe20000010000 */
[----:B------:R-:W-:-:S03]  /*77e0*/  F2FP.BF16.F32.PACK_AB R153, R114, R153 ;  /* 0x000000997299723e */ /* 0x000fc600000010ff */
[----:B------:R-:W-:Y:S02]  /*77f0*/  FADD.FTZ R107, R104, R107 ;  /* 0x0000006b686b7221 */ /* 0x000fe40000010000 */
[----:B------:R-:W0:Y:S01]  /*7800*/  MUFU.EX2 R149, R122 ;  /* 0x0000007a00957308 */ /* 0x000e220000000800 */
[----:B-1----:R-:W-:-:S07]  /*7810*/  FADD.FTZ R6, R155, R6 ;  /* 0x000000069b067221 */ /* 0x002fce0000010000 */
[----:B------:R-:W1:Y:S01]  /*7820*/  MUFU.EX2 R128, R128 ;  /* 0x0000008000807308 */ /* 0x000e620000000800 */
[C---:B--2---:R-:W-:Y:S01]  /*7830*/  FADD.FTZ R6, R118.reuse, R6 ;  /* 0x0000000676067221 */ /* 0x044fe20000010000 */
[----:B------:R-:W-:-:S06]  /*7840*/  F2FP.BF16.F32.PACK_AB R155, R118, R155 ;  /* 0x0000009b769b723e */ /* 0x000fcc00000010ff */
[----:B------:R-:W2:Y:S01]  /*7850*/  MUFU.EX2 R151, R130 ;  /* 0x0000008200977308 */ /* 0x000ea20000000800 */
[----:B0-----:R-:W-:Y:S01]  /*7860*/  FADD.FTZ R7, R149, R6 ;  /* 0x0000000695077221 */ /* 0x001fe20000010000 */
[----:B------:R-:W-:Y:S01]  /*7870*/  FFMA.FTZ R6, R150, R13, -R109 ;  /* 0x0000000d96067223 */ /* 0x000fe2000001086d */
[----:B------:R-:W-:-:S05]  /*7880*/  F2FP.BF16.F32.PACK_AB R150, R136, R89 ;  /* 0x000000598896723e */ /* 0x000fca00000010ff */
[----:B------:R-:W0:Y:S01]  /*7890*/  MUFU.EX2 R134, R134 ;  /* 0x0000008600867308 */ /* 0x000e220000000800 */
[----:B-1----:R-:W-:Y:S01]  /*78a0*/  FADD.FTZ R10, R128, R7 ;  /* 0x00000007800a7221 */ /* 0x002fe20000010000 */
[-CC-:B------:R-:W-:Y:S01]  /*78b0*/  FFMA.FTZ R7, R152, R13.reuse, -R109.reuse ;  /* 0x0000000d98077223 */ /* 0x180fe2000001086d */
[----:B------:R-:W-:Y:S01]  /*78c0*/  FFMA.FTZ R109, R168, R13, -R109 ;  /* 0x0000000da86d7223 */ /* 0x000fe2000001086d */
[----:B------:R-:W-:Y:S02]  /*78d0*/  F2FP.BF16.F32.PACK_AB R152, R154, R91 ;  /* 0x0000005b9a98723e */ /* 0x000fe400000010ff */
[----:B------:R-:W-:Y:S02]  /*78e0*/  F2FP.BF16.F32.PACK_AB R154, R162, R93 ;  /* 0x0000005da29a723e */ /* 0x000fe400000010ff */
[----:B------:R-:W1:Y:S01]  /*78f0*/  MUFU.EX2 R145, R124 ;  /* 0x0000007c00917308 */ /* 0x000e620000000800 */
[----:B--2---:R-:W-:Y:S01]  /*7900*/  FADD.FTZ R10, R151, R10 ;  /* 0x0000000a970a7221 */ /* 0x004fe20000010000 */
[----:B------:R-:W-:-:S06]  /*7910*/  F2FP.BF16.F32.PACK_AB R149, R128, R149 ;  /* 0x000000958095723e */ /* 0x000fcc00000010ff */
        /* <DEDUP_REMOVED lines=11> */
[----:B-1----:R-:W-:Y:S01]  /*79d0*/  FADD.FTZ R10, R22, R10 ;  /* 0x0000000a160a7221 */ /* 0x002fe20000010000 */
[----:B--2---:R-:W-:Y:S02]  /*79e0*/  F2FP.BF16.F32.PACK_AB R140, R104, R101 ;  /* 0x00000065688c723e */ /* 0x004fe400000010ff */
[----:B------:R-:W-:-:S04]  /*79f0*/  F2FP.BF16.F32.PACK_AB R147, R22, R147 ;  /* 0x000000931693723e */ /* 0x000fc800000010ff */
[----:B------:R-:W1:Y:S01]  /*7a00*/  MUFU.EX2 R102, R102 ;  /* 0x0000006600667308 */ /* 0x000e620000000800 */
[----:B---3--:R-:W-:-:S07]  /*7a10*/  FADD.FTZ R10, R141, R10 ;  /* 0x0000000a8d0a7221 */ /* 0x008fce0000010000 */
[----:B------:R2:W3:Y:S01]  /*7a20*/  MUFU.EX2 R143, R146 ;  /* 0x00000092008f7308 */ /* 0x0004e20000000800 */
[C---:B0-----:R-:W-:Y:S01]  /*7a30*/  FADD.FTZ R10, R88.reuse, R10 ;  /* 0x0000000a580a7221 */ /* 0x041fe20000010000 */
[----:B------:R-:W-:-:S06]  /*7a40*/  F2FP.BF16.F32.PACK_AB R141, R88, R141 ;  /* 0x0000008d588d723e */ /* 0x000fcc00000010ff */
[----:B------:R-:W0:Y:S01]  /*7a50*/  MUFU.EX2 R103, R103 ;  /* 0x0000006700677308 */ /* 0x000e220000000800 */
[----:B-1----:R-:W-:Y:S01]  /*7a60*/  FADD.FTZ R20, R102, R107 ;  /* 0x0000006b66147221 */ /* 0x002fe20000010000 */
[----:B--2---:R-:W-:-:S06]  /*7a70*/  F2FP.BF16.F32.PACK_AB R146, R110, R99 ;  /* 0x000000636e92723e */ /* 0x004fcc00000010ff */
[----:B------:R1:W2:Y:S01]  /*7a80*/  MUFU.EX2 R96, R148 ;  /* 0x0000009400607308 */ /* 0x0002a20000000800 */
[----:B---3--:R-:W-:-:S07]  /*7a90*/  FADD.FTZ R10, R143, R10 ;  /* 0x0000000a8f0a7221 */ /* 0x008fce0000010000 */
[----:B------:R-:W3:Y:S01]  /*7aa0*/  MUFU.EX2 R98, R98 ;  /* 0x0000006200627308 */ /* 0x000ee20000000800 */
[C---:B0-----:R-:W-:Y:S01]  /*7ab0*/  FADD.FTZ R21, R103.reuse, R20 ;  /* 0x0000001467157221 */ /* 0x041fe20000010000 */
[----:B-1----:R-:W-:Y:S02]  /*7ac0*/  F2FP.BF16.F32.PACK_AB R148, R164, R95 ;  /* 0x0000005fa494723e */ /* 0x002fe400000010ff */
[----:B------:R-:W-:-:S04]  /*7ad0*/  F2FP.BF16.F32.PACK_AB R142, R103, R102 ;  /* 0x00000066678e723e */ /* 0x000fc800000010ff */
[----:B------:R-:W0:Y:S01]  /*7ae0*/  MUFU.EX2 R137, R6 ;  /* 0x0000000600897308 */ /* 0x000e220000000800 */
[C---:B--2---:R-:W-:Y:S01]  /*7af0*/  FADD.FTZ R10, R96.reuse, R10 ;  /* 0x0000000a600a7221 */ /* 0x044fe20000010000 */
[----:B------:R-:W-:-:S06]  /*7b00*/  F2FP.BF16.F32.PACK_AB R143, R96, R143 ;  /* 0x0000008f608f723e */ /* 0x000fcc00000010ff */
[----:B------:R-:W1:Y:S01]  /*7b10*/  MUFU.EX2 R105, R105 ;  /* 0x0000006900697308 */ /* 0x000e620000000800 */
[----:B---3--:R-:W-:-:S07]  /*7b20*/  FADD.FTZ R20, R98, R21 ;  /* 0x0000001562147221 */ /* 0x008fce0000010000 */
        /* <DEDUP_REMOVED lines=12> */
[----:B-1----:R-:W-:Y:S01]  /*7bf0*/  FADD.FTZ R10, R139, R10 ;  /* 0x0000000a8b0a7221 */ /* 0x002fe20000010000 */
[C---:B--2---:R-:W-:Y:S01]  /*7c00*/  FADD.FTZ R7, R11.reuse, R6 ;  /* 0x000000060b077221 */ /* 0x044fe20000010000 */
[----:B------:R-:W-:Y:S01]  /*7c10*/  F2FP.BF16.F32.PACK_AB R138, R11, R92 ;  /* 0x0000005c0b8a723e */ /* 0x000fe200000010ff */
[----:B------:R-:W-:Y:S02]  /*7c20*/  IMAD.MOV.U32 R11, RZ, RZ, R160 ;  /* 0x000000ffff0b7224 */ /* 0x000fe400078e00a0 */
[C---:B0-----:R-:W-:Y:S01]  /*7c30*/  FADD.FTZ R6, R109.reuse, R10 ;  /* 0x0000000a6d067221 */ /* 0x041fe20000010000 */
[----:B------:R-:W-:Y:S01]  /*7c40*/  F2FP.BF16.F32.PACK_AB R139, R109, R139 ;  /* 0x0000008b6d8b723e */ /* 0x000fe200000010ff */
[----:B------:R-:W-:Y:S01]  /*7c50*/  IMAD.MOV.U32 R10, RZ, RZ, R90 ;  /* 0x000000ffff0a7224 */ /* 0x000fe200078e005a */
[----:B------:R-:W-:Y:S06]  /*7c60*/  @P2 BRA `(.L_x_949) ;  /* 0xffffffcc00442947 */ /* 0x000fec000383ffff */
[----:B------:R-:W-:Y:S02]  /*7c70*/  IMAD.MOV.U32 R10, RZ, RZ, R90 ;  /* 0x000000ffff0a7224 */ /* 0x000fe400078e005a */
[----:B------:R-:W-:-:S07]  /*7c80*/  IMAD.MOV.U32 R11, RZ, RZ, R160 ;  /* 0x000000ffff0b7224 */ /* 0x000fce00078e00a0 */
.L_x_932:
[----:B------:R-:W0:Y:S01]  /*7c90*/  LDC R23, c[0x0][0x448] ;  /* 0x00011200ff177b82 */ /* 0x000e220000000800 */
[----:B------:R-:W-:-:S07]  /*7ca0*/  UIADD3 UR60, -UR60, 0x1, URZ ;  /* 0x000000013c3c7890 */ /* 0x000fce000fffe13f */
[----:B------:R-:W1:Y:S08]  /*7cb0*/  S2UR UR5, SR_CTAID.X ;  /* 0x00000000000579c3 */ /* 0x000e700000002500 */
[----:B------:R-:W2:Y:S01]  /*7cc0*/  LDC R14, c[0x0][0x9e4] ;  /* 0x00027900ff0e7b82 */ /* 0x000ea20000000800 */
[----:B0-----:R-:W-:-:S07]  /*7cd0*/  ISETP.NE.AND P2, PT, R23, 0x1, PT ;  /* 0x000000011700780c */ /* 0x001fce0003f45270 */
[----:B------:R-:W0:Y:S01]  /*7ce0*/  LDC R89, c[0x0][0x2f0] ;  /* 0x0000bc00ff597b82 */ /* 0x000e220000000800 */
[----:B-1----:R-:W-:-:S07]  /*7cf0*/  ULEA UR5, UR5, 0x7f, 0x7 ;  /* 0x0000007f05057891 */ /* 0x002fce000f8e383f */
[----:B------:R-:W1:Y:S01]  /*7d00*/  @P2 LDC R20, c[0x0][0x44c] ;  /* 0x00011300ff142b82 */ /* 0x000e620000000800 */
[----:B------:R-:W-:-:S07]  /*7d10*/  IMAD.U32 R15, RZ, RZ, UR5 ;  /* 0x00000005ff0f7e24 */ /* 0x000fce000f8e00ff */
[----:B------:R-:W3:Y:S01]  /*7d20*/  @P2 LDC R21, c[0x0][0x450] ;  /* 0x00011400ff152b82 */ /* 0x000ee20000000800 */
[----:B0-----:R-:W-:Y:S02]  /*7d30*/  IMAD R22, R16, R89, UR60 ;  /* 0x0000003c10167e24 */ /* 0x001fe4000f8e0259 */
[----:B-1----:R-:W-:Y:S01]  /*7d40*/  @P2 IMAD.HI.U32 R20, R20, UR5, RZ ;  /* 0x0000000514142c27 */ /* 0x002fe2000f8e00ff */
[----:B------:R-:W-:-:S04]  /*7d50*/  ULDC UR5, c[0x0][0x9dc] ;  /* 0x0002770000057ab9 */ /* 0x000fc80000000800 */
[----:B---3--:R-:W-:Y:S02]  /*7d60*/  @P2 SHF.R.U32.HI R15, RZ, R21, R20 ;  /* 0x00000015ff0f2219 */ /* 0x008fe40000011614 */
[----:B--2---:R-:W-:-:S03]  /*7d70*/  ISETP.GE.AND P2, PT, R14, 0x1, PT ;  /* 0x000000010e00780c */ /* 0x004fc60003f46270 */
[----:B------:R-:W-:-:S04]  /*7d80*/  IMAD.IADD R15, R22, 0x1, R15 ;  /* 0x00000001160f7824 */ /* 0x000fc800078e020f */
[----:B------:R-:W-:-:S06]  /*7d90*/  VIADD R20, R15, -UR5 ;  /* 0x800000050f147c36 */ /* 0x000fcc0008000000 */
[----:B------:R-:W-:Y:S05]  /*7da0*/  @!P2 BRA `(.L_x_950) ;  /* 0x00000000003ca947 */ /* 0x000fea0003800000 */
        /* <DEDUP_REMOVED lines=9> */
.L_x_951:
[----:B------:R-:W-:-:S13]  /*7e40*/  ISETP.NE.AND P2, PT, R14, 0x1, PT ;  /* 0x000000010e00780c */ /* 0x000fda0003f45270 */
[----:B------:R-:W0:Y:S02]  /*7e50*/  @P2 LDC.64 R88, c[0x0][0x9e8] ;  /* 0x00027a00ff582b82 */ /* 0x000e240000000a00 */
[----:B0-----:R-:W-:-:S05]  /*7e60*/  @P2 IMAD.HI.U32 R22, R15, R88, RZ ;  /* 0x000000580f162227 */ /* 0x001fca00078e00ff */
[----:B------:R-:W-:-:S07]  /*7e70*/  @P2 SHF.R.U32.HI R15, RZ, R89, R22 ;  /* 0x00000059ff0f2219 */ /* 0x000fce0000011616 */
.L_x_952:
[----:B------:R-:W-:-:S05]  /*7e80*/  IMAD R15, R15, R14, RZ ;  /* 0x0000000e0f0f7224 */ /* 0x000fca00078e02ff */
[----:B------:R-:W-:-:S07]  /*7e90*/  VIMNMX R20, R20, R15, !PT ;  /* 0x0000000f14147248 */ /* 0x000fce0007fe0100 */
.L_x_950:
[----:B------:R-:W-:-:S04]  /*7ea0*/  VIADD R20, R20, 0x5f ;  /* 0x0000005f14147836 */ /* 0x000fc80000000000 */
[----:B------:R-:W-:-:S05]  /*7eb0*/  IMAD.HI R20, R20, 0x2aaaaaab, RZ ;  /* 0x2aaaaaab14147827 */ /* 0x000fca00078e02ff */
[----:B------:R-:W-:-:S04]  /*7ec0*/  SHF.R.U32.HI R15, RZ, 0x1f, R20 ;  /* 0x0000001fff0f7819 */ /* 0x000fc80000011614 */
[----:B------:R-:W-:-:S04]  /*7ed0*/  LEA.HI.SX32 R20, R20, R15, 0x1c ;  /* 0x0000000f14147211 */ /* 0x000fc800078fe2ff */
[----:B------:R-:W-:-:S04]  /*7ee0*/  VIMNMX R15, R17, R20, !PT ;  /* 0x00000014110f7248 */ /* 0x000fc80007fe0100 */
[----:B------:R-:W-:-:S13]  /*7ef0*/  ISETP.GE.AND P2, PT, R12, R15, PT ;  /* 0x0000000f0c00720c */ /* 0x000fda0003f46270 */
[----:B------:R-:W-:Y:S05]  /*7f00*/  @!P2 BRA `(.L_x_953) ;  /* 0x00000020006ca947 */ /* 0x000fea0003800000 */
[----:B------:R-:W-:Y:S01]  /*7f10*/  IMAD.MOV.U32 R21, RZ, RZ, R10 ;  /* 0x000000ffff157224 */ /* 0x000fe200078e000a */
[----:B------:R-:W-:Y:S01]  /*7f20*/  UMOV UR7, UR4 ;  /* 0x0000000400077c82 */ /* 0x000fe20008000000 */
[----:B------:R-:W-:Y:S01]  /*7f30*/  IMAD.MOV.U32 R160, RZ, RZ, R11 ;  /* 0x000000ffffa07224 */ /* 0x000fe200078e000b */
[----:B------:R-:W-:Y:S01]  /*7f40*/  ULDC UR5, c[0x0][0x9d8] ;  /* 0x0002760000057ab9 */ /* 0x000fe20000000800 */
[----:B------:R-:W-:-:S07]  /*7f50*/  IMAD.MOV.U32 R20, RZ, RZ, R3 ;  /* 0x000000ffff147224 */ /* 0x000fce00078e0003 */
.L_x_962:
[----:B------:R-:W-:-:S04]  /*7f60*/  UIADD3 UR4, UR7, 0x1, URZ ;  /* 0x0000000107047890 */ /* 0x000fc8000fffe03f */
[----:B------:R-:W-:-:S04]  /*7f70*/  UISETP.NE.AND UP0, UPT, UR4, 0x2, UPT ;  /* 0x000000020400788c */ /* 0x000fc8000bf05270 */
[----:B------:R-:W-:Y:S02]  /*7f80*/  USEL UR6, URZ, 0x1, UP0 ;  /* 0x000000013f067887 */ /* 0x000fe40008000000 */
[----:B------:R-:W-:-:S04]  /*7f90*/  USEL UR4, UR4, URZ, UP0 ;  /* 0x0000003f04047287 */ /* 0x000fc80008000000 */
[----:B------:R-:W-:Y:S01]  /*7fa0*/  LOP3.LUT R3, R20, UR6, RZ, 0x3c, !PT ;  /* 0x0000000614037c12 */ /* 0x000fe2000f8e3cff */
[----:B------:R-:W-:Y:S07]  /*7fb0*/  @!P0 BRA `(.L_x_954) ;  /* 0x0000000000048947 */ /* 0x000fee0003800000 */
[----:B------:R-:W-:Y:S01]  /*7fc0*/  BPT.TRAP 0x1 ;  /* 0x000000040000795c */ /* 0x000fe20000300000 */
.L_x_954:
[----:B------:R-:W-:Y:S01]  /*7fd0*/  ULEA UR56, UR4, UR57, 0x3 ;  /* 0x0000003904387291 */ /* 0x000fe2000f8e183f */
[----:B------:R-:W-:-:S08]  /*7fe0*/  SHF.L.U32 R10, R3, 0x1f, RZ ;  /* 0x0000001f030a7819 */ /* 0x000fd000000006ff */
[----:B------:R0:W1:Y:S01]  /*7ff0*/  SYNCS.PHASECHK.TRANS64.TRYWAIT P2, [UR56+0x2a830], R10 ;  /* 0x02a8300aff0075a7 */ /* 0x0000620008040178 */
[----:B------:R-:W-:Y:S05]  /*8000*/  @!P0 BRA `(.L_x_955) ;  /* 0x0000000000048947 */ /* 0x000fea0003800000 */
[----:B------:R-:W-:Y:S01]  /*8010*/  BPT.TRAP 0x1 ;  /* 0x000000040000795c */ /* 0x000fe20000300000 */
.L_x_955:
[----:B-1----:R-:W-:Y:S05]  /*8020*/  @P2 BRA `(.L_x_956) ;  /* 0x0000000000082947 */ /* 0x002fea0003800000 */
[----:B------:R-:W1:Y:S02]  /*8030*/  SYNCS.PHASECHK.TRANS64.TRYWAIT P2, [UR56+0x2a830], R10 ;  /* 0x02a8300aff0075a7 */ /* 0x000e640008040178 */
[----:B-1----:R-:W-:Y:S05]  /*8040*/  @!P2 BRA `(.L_x_957) ;  /* 0x000000bc0074a947 */ /* 0x002fea0003800000 */
.L_x_956:
        /* <DEDUP_REMOVED lines=129> */
.L_x_958:
[----:B------:R-:W-:Y:S01]  /*8860*/  ULEA UR11, UR7, UR57, 0x3 ;  /* 0x00000039070b7291 */ /* 0x000fe2000f8e183f */
[----:B------:R-:W-:-:S08]  /*8870*/  SHF.L.U32 R0, R20, 0x1f, RZ ;  /* 0x0000001f14007819 */ /* 0x000fd000000006ff */
[----:B------:R2:W3:Y:S01]  /*8880*/  SYNCS.PHASECHK.TRANS64.TRYWAIT P2, [UR11+0x2a850], R0 ;  /* 0x02a85000ff0075a7 */ /* 0x0004e2000804014b */
[----:B------:R-:W-:Y:S05]  /*8890*/  @!P0 BRA `(.L_x_959) ;  /* 0x0000000000048947 */ /* 0x000fea0003800000 */
[----:B------:R-:W-:Y:S01]  /*88a0*/  BPT.TRAP 0x1 ;  /* 0x000000040000795c */ /* 0x000fe20000300000 */
.L_x_959:
[----:B---3--:R-:W-:Y:S05]  /*88b0*/  @P2 BRA `(.L_x_960) ;  /* 0x0000000000082947 */ /* 0x008fea0003800000 */
[----:B------:R-:W3:Y:S02]  /*88c0*/  SYNCS.PHASECHK.TRANS64.TRYWAIT P2, [UR11+0x2a850], R0 ;  /* 0x02a85000ff0075a7 */ /* 0x000ee4000804014b */
[----:B---3--:R-:W-:Y:S05]  /*88d0*/  @!P2 BRA `(.L_x_961) ;  /* 0x000000b40068a947 */ /* 0x008fea0003800000 */
.L_x_960:
[----:B------:R-:W-:Y:S01]  /*88e0*/  UIADD3 UR6, UR57, 0x400, URZ ;  /* 0x0000040039067890 */ /* 0x000fe2000fffe03f */
[----:B------:R-:W-:Y:S01]  /*88f0*/  WARPGROUP.ARRIVE ;  /* 0x00000000000079c5 */ /* 0x000fe20000000000 */
[----:B------:R-:W-:Y:S01]  /*8900*/  UMOV UR15, 0x40000040 ;  /* 0x40000040000f7882 */ /* 0x000fe20000000000 */
[----:B------:R-:W-:Y:S01]  /*8910*/  FMUL.FTZ R2, R88, UR5 ;  /* 0x0000000558027c20 */ /* 0x000fe20008410000 */
[----:B------:R-:W-:Y:S01]  /*8920*/  USHF.R.U32.HI UR6, URZ, 0x4, UR6 ;  /* 0x000000043f067899 */ /* 0x000fe20008011606 */
[----:B01----:R-:W-:Y:S01]  /*8930*/  FMUL.FTZ R10, R89, UR5 ;  /* 0x00000005590a7c20 */ /* 0x003fe20008410000 */
        /* <DEDUP_REMOVED lines=10> */
[----:B------:R-:W-:Y:S01]  /*89e0*/  UIMAD UR6, UR7, 0x600, UR6 ;  /* 0x00000600070678a4 */ /* 0x000fe2000f8e0206 */
[----:B------:R-:W1:Y:S01]  /*89f0*/  MUFU.TANH R10, R10 ;  /* 0x0000000a000a7308 */ /* 0x000e620000002400 */
[----:B------:R-:W-:Y:S01]  /*8a00*/  FMUL.FTZ R106, R108, UR5 ;  /* 0x000000056c6a7c20 */ /* 0x000fe20008410000 */
[----:B------:R-:W-:Y:S01]  /*8a10*/  UMOV UR7, 0x40000040 ;  /* 0x4000004000077882 */ /* 0x000fe20000000000 */
[----:B------:R-:W-:Y:S01]  /*8a20*/  UIADD3 UR10, UR6, 0x80, URZ ;  /* 0x00000080060a7890 */ /* 0x000fe2000fffe03f */
[----:B------:R-:W-:Y:S01]  /*8a30*/  FMUL.FTZ R108, R109, UR5 ;  /* 0x000000056d6c7c20 */ /* 0x000fe20008410000 */
[----:B------:R-:W-:Y:S01]  /*8a40*/  FMUL.FTZ R104, R110, UR5 ;  /* 0x000000056e687c20 */ /* 0x000fe20008410000 */
[----:B------:R-:W-:Y:S01]  /*8a50*/  FMUL.FTZ R110, R112, UR5 ;  /* 0x00000005706e7c20 */ /* 0x000fe20008410000 */
[----:B------:R-:W-:Y:S01]  /*8a60*/  FMUL.FTZ R112, R113, UR5 ;  /* 0x0000000571707c20 */ /* 0x000fe20008410000 */
[----:B------:R-:W-:Y:S01]  /*8a70*/  HGMMA.64x128x16.F32.BF16 R24, R156, gdesc[UR4].tnspB, R24, gsb0 ;  /* 0x41e000049c187df0 */ /* 0x000fe20008001818 */
[----:B------:R-:W3:Y:S01]  /*8a80*/  MUFU.TANH R162, R162 ;  /* 0x000000a200a27308 */ /* 0x000ee20000002400 */
[----:B------:R-:W-:Y:S01]  /*8a90*/  UMOV UR14, UR10 ;  /* 0x0000000a000e7c82 */ /* 0x000fe20008000000 */
[----:B------:R-:W-:Y:S01]  /*8aa0*/  UIADD3 UR10, UR6, 0x100, URZ ;  /* 0x00000100060a7890 */ /* 0x000fe2000fffe03f */
[----:B0-----:R-:W-:Y:S01]  /*8ab0*/  FMNMX.FTZ R11, R2, R160, !PT ;  /* 0x000000a0020b7209 */ /* 0x001fe20007810000 */
[----:B------:R-:W-:Y:S01]  /*8ac0*/  FMUL.FTZ R116, R116, UR5 ;  /* 0x0000000574747c20 */ /* 0x000fe20008410000 */
[----:B------:R-:W-:Y:S01]  /*8ad0*/  FMUL.FTZ R117, R117, UR5 ;  /* 0x0000000575757c20 */ /* 0x000fe20008410000 */
[----:B------:R-:W-:Y:S01]  /*8ae0*/  FMUL.FTZ R120, R120, UR5 ;  /* 0x0000000578787c20 */ /* 0x000fe20008410000 */
[----:B------:R-:W-:Y:S01]  /*8af0*/  FMUL.FTZ R124, R124, UR5 ;  /* 0x000000057c7c7c20 */ /* 0x000fe20008410000 */
[----:B------:R-:W0:Y:S01]  /*8b00*/  MUFU.TANH R164, R164 ;  /* 0x000000a400a47308 */ /* 0x000e220000002400 */
[----:B-1----:R-:W-:Y:S01]  /*8b10*/  FMNMX.FTZ R11, R10, R11, !PT ;  /* 0x0000000b0a0b7209 */ /* 0x002fe20007810000 */
[----:B------:R-:W-:Y:S01]  /*8b20*/  FMUL.FTZ R20, R90, UR5 ;  /* 0x000000055a147c20 */ /* 0x000fe20008410000 */
[----:B------:R-:W-:Y:S01]  /*8b30*/  FMUL.FTZ R174, R125, UR5 ;  /* 0x000000057dae7c20 */ /* 0x000fe20008410000 */
[----:B------:R-:W-:Y:S01]  /*8b40*/  FMUL.FTZ R22, R91, UR5 ;  /* 0x000000055b167c20 */ /* 0x000fe20008410000 */
[----:B------:R-:W-:Y:S01]  /*8b50*/  FMUL.FTZ R128, R128, UR5 ;  /* 0x0000000580807c20 */ /* 0x000fe20008410000 */
[----:B------:R-:W-:Y:S01]  /*8b60*/  FMUL.FTZ R88, R94, UR5 ;  /* 0x000000055e587c20 */ /* 0x000fe20008410000 */
[----:B------:R-:W-:Y:S01]  /*8b70*/  FMUL.FTZ R176, R129, UR5 ;  /* 0x0000000581b07c20 */ /* 0x000fe20008410000 */
[----:B------:R-:W-:Y:S01]  /*8b80*/  MUFU.TANH R166, R166 ;  /* 0x000000a600a67308 */ /* 0x000fe20000002400 */
[----:B---3--:R-:W-:Y:S01]  /*8b90*/  FMNMX.FTZ R11, R162, R11, !PT ;  /* 0x0000000ba20b7209 */ /* 0x008fe20007810000 */
[----:B------:R-:W-:Y:S01]  /*8ba0*/  FMUL.FTZ R90, R95, UR5 ;  /* 0x000000055f5a7c20 */ /* 0x000fe20008410000 */
[----:B------:R-:W-:Y:S01]  /*8bb0*/  FMUL.FTZ R132, R132, UR5 ;  /* 0x0000000584847c20 */ /* 0x000fe20008410000 */
[----:B------:R-:W-:Y:S01]  /*8bc0*/  FMUL.FTZ R92, R98, UR5 ;  /* 0x00000005625c7c20 */ /* 0x000fe20008410000 */
[----:B------:R-:W-:Y:S01]  /*8bd0*/  FMUL.FTZ R178, R133, UR5 ;  /* 0x0000000585b27c20 */ /* 0x000fe20008410000 */
[----:B------:R-:W-:Y:S01]  /*8be0*/  FMUL.FTZ R94, R99, UR5 ;  /* 0x00000005635e7c20 */ /* 0x000fe20008410000 */
[----:B------:R-:W-:Y:S01]  /*8bf0*/  FMUL.FTZ R98, R103, UR5 ;  /* 0x0000000567627c20 */ /* 0x000fe20008410000 */
[----:B------:R-:W-:Y:S01]  /*8c00*/  MUFU.TANH R168, R168 ;  /* 0x000000a800a87308 */ /* 0x000fe20000002400 */
[----:B0-----:R-:W-:Y:S01]  /*8c10*/  FMNMX.FTZ R11, R164, R11, !PT ;  /* 0x0000000ba40b7209 */ /* 0x001fe20007810000 */
        /* <DEDUP_REMOVED lines=9> */
[----:B------:R-:W0:Y:S01]  /*8cb0*/  LDC R13, c[0x0][0x988] ;  /* 0x00026200ff0d7b82 */ /* 0x000e220000000800 */
[----:B------:R-:W-:Y:S01]  /*8cc0*/  FMUL.FTZ R186, R131, UR5 ;  /* 0x0000000583ba7c20 */ /* 0x000fe20008410000 */
[----:B------:R-:W-:Y:S01]  /*8cd0*/  FMUL.FTZ R134, R134, UR5 ;  /* 0x0000000586867c20 */ /* 0x000fe20008410000 */
[----:B------:R-:W-:Y:S01]  /*8ce0*/  FMUL.FTZ R188, R135, UR5 ;  /* 0x0000000587bc7c20 */ /* 0x000fe20008410000 */
[----:B------:R-:W-:Y:S01]  /*8cf0*/  UMOV UR7, 0x40000040 ;  /* 0x4000004000077882 */ /* 0x000fe20000000000 */
[----:B------:R-:W-:Y:S01]  /*8d00*/  MUFU.TANH R172, R172 ;  /* 0x000000ac00ac7308 */ /* 0x000fe20000002400 */
[C---:B------:R-:W-:Y:S01]  /*8d10*/  ISETP.GT.AND P2, PT, R12.reuse, R15, PT ;  /* 0x0000000f0c00720c */ /* 0x040fe20003f44270 */
[----:B------:R-:W-:-:S06]  /*8d20*/  VIADD R12, R12, 0xffffffff ;  /* 0xffffffff0c0c7836 */ /* 0x000fcc0000000000 */
[----:B------:R-:W-:Y:S08]  /*8d30*/  MUFU.TANH R106, R106 ;  /* 0x0000006a006a7308 */ /* 0x000ff00000002400 */
[----:B------:R-:W-:Y:S08]  /*8d40*/  MUFU.TANH R108, R108 ;  /* 0x0000006c006c7308 */ /* 0x000ff00000002400 */
[----:B------:R-:W-:Y:S08]  /*8d50*/  MUFU.TANH R110, R110 ;  /* 0x0000006e006e7308 */ /* 0x000ff00000002400 */
[----:B------:R-:W-:Y:S08]  /*8d60*/  MUFU.TANH R112, R112 ;  /* 0x0000007000707308 */ /* 0x000ff00000002400 */
[----:B------:R-:W-:Y:S08]  /*8d70*/  MUFU.TANH R116, R116 ;  /* 0x0000007400747308 */ /* 0x000ff00000002400 */
[----:B------:R-:W-:Y:S08]  /*8d80*/  MUFU.TANH R120, R120 ;  /* 0x0000007800787308 */ /* 0x000ff00000002400 */
[----:B------:R-:W-:Y:S08]  /*8d90*/  MUFU.TANH R124, R124 ;  /* 0x0000007c007c7308 */ /* 0x000ff00000002400 */
[----:B------:R-:W1:Y:S08]  /*8da0*/  MUFU.TANH R20, R20 ;  /* 0x0000001400147308 */ /* 0x000e700000002400 */
[----:B------:R-:W-:Y:S08]  /*8db0*/  MUFU.TANH R174, R174 ;  /* 0x000000ae00ae7308 */ /* 0x000ff00000002400 */
[----:B------:R-:W3:Y:S01]  /*8dc0*/  MUFU.TANH R22, R22 ;  /* 0x0000001600167308 */ /* 0x000ee20000002400 */
[----:B-1----:R-:W-:-:S07]  /*8dd0*/  FMNMX.FTZ R91, R20, R21, !PT ;  /* 0x00000015145b7209 */ /* 0x002fce0007810000 */
[----:B------:R-:W-:Y:S08]  /*8de0*/  MUFU.TANH R128, R128 ;  /* 0x0000008000807308 */ /* 0x000ff00000002400 */
[----:B------:R-:W1:Y:S01]  /*8df0*/  MUFU.TANH R88, R88 ;  /* 0x0000005800587308 */ /* 0x000e620000002400 */
[----:B---3--:R-:W-:Y:S01]  /*8e00*/  FMNMX.FTZ R91, R22, R91, !PT ;  /* 0x0000005b165b7209 */ /* 0x008fe20007810000 */
        /* <DEDUP_REMOVED lines=8> */
[----:B------:R-:W-:Y:S01]  /*8e90*/  UMOV UR14, UR10 ;  /* 0x0000000a000e7c82 */ /* 0x000fe20008000000 */
[----:B------:R-:W-:Y:S01]  /*8ea0*/  UMOV UR15, 0x40000040 ;  /* 0x40000040000f7882 */ /* 0x000fe20000000000 */
[----:B------:R-:W-:Y:S01]  /*8eb0*/  UIADD3 UR10, UR6, 0x180, URZ ;  /* 0x00000180060a7890 */ /* 0x000fe2000fffe03f */
[----:B-1----:R-:W-:Y:S01]  /*8ec0*/  FMNMX.FTZ R91, R88, R91, !PT ;  /* 0x0000005b585b7209 */ /* 0x002fe20007810000 */
[----:B------:R-:W1:Y:S08]  /*8ed0*/  MUFU.TANH R156, R156 ;  /* 0x0000009c009c7308 */ /* 0x000e700000002400 */
[----:B------:R-:W3:Y:S08]  /*8ee0*/  MUFU.TANH R158, R158 ;  /* 0x0000009e009e7308 */ /* 0x000ef00000002400 */
[----:B------:R-:W4:Y:S01]  /*8ef0*/  MUFU.TANH R90, R90 ;  /* 0x0000005a005a7308 */ /* 0x000f220000002400 */
[----:B-1----:R-:W-:-:S07]  /*8f00*/  FMNMX.FTZ R11, R156, R11, !PT ;  /* 0x0000000b9c0b7209 */ /* 0x002fce0007810000 */
[----:B------:R-:W-:Y:S01]  /*8f10*/  MUFU.TANH R132, R132 ;  /* 0x0000008400847308 */ /* 0x000fe20000002400 */
[----:B---3--:R-:W-:-:S04]  /*8f20*/  FMNMX.FTZ R11, R158, R11, !PT ;  /* 0x0000000b9e0b7209 */ /* 0x008fc80007810000 */
[----:B------:R-:W-:-:S03]  /*8f30*/  FMNMX.FTZ R11, R166, R11, !PT ;  /* 0x0000000ba60b7209 */ /* 0x000fc60007810000 */
[----:B------:R-:W1:Y:S01]  /*8f40*/  MUFU.TANH R92, R92 ;  /* 0x0000005c005c7308 */ /* 0x000e620000002400 */
[----:B------:R-:W-:Y:S02]  /*8f50*/  FMNMX.FTZ R11, R168, R11, !PT ;  /* 0x0000000ba80b7209 */ /* 0x000fe40007810000 */
[----:B----4-:R-:W-:Y:S02]  /*8f60*/  FMNMX.FTZ R91, R90, R91, !PT ;  /* 0x0000005b5a5b7209 */ /* 0x010fe40007810000 */
[----:B------:R-:W-:-:S03]  /*8f70*/  FMNMX.FTZ R11, R170, R11, !PT ;  /* 0x0000000baa0b7209 */ /* 0x000fc60007810000 */
[----:B------:R-:W-:Y:S01]  /*8f80*/  MUFU.TANH R178, R178 ;  /* 0x000000b200b27308 */ /* 0x000fe20000002400 */
[----:B------:R-:W-:-:S04]  /*8f90*/  FMNMX.FTZ R11, R172, R11, !PT ;  /* 0x0000000bac0b7209 */ /* 0x000fc80007810000 */
[----:B------:R-:W-:-:S03]  /*8fa0*/  FMNMX.FTZ R11, R106, R11, !PT ;  /* 0x0000000b6a0b7209 */ /* 0x000fc60007810000 */
[----:B------:R-:W3:Y:S01]  /*8fb0*/  MUFU.TANH R94, R94 ;  /* 0x0000005e005e7308 */ /* 0x000ee20000002400 */
[----:B------:R-:W-:Y:S02]  /*8fc0*/  FMNMX.FTZ R11, R108, R11, !PT ;  /* 0x0000000b6c0b7209 */ /* 0x000fe40007810000 */
[----:B-1----:R-:W-:Y:S02]  /*8fd0*/  FMNMX.FTZ R93, R92, R91, !PT ;  /* 0x0000005b5c5d7209 */ /* 0x002fe40007810000 */
[----:B------:R-:W-:-:S03]  /*8fe0*/  FMNMX.FTZ R11, R110, R11, !PT ;  /* 0x0000000b6e0b7209 */ /* 0x000fc60007810000 */
[----:B------:R-:W1:Y:S01]  /*8ff0*/  MUFU.TANH R96, R96 ;  /* 0x0000006000607308 */ /* 0x000e620000002400 */
[----:B------:R-:W-:-:S04]  /*9000*/  FMNMX.FTZ R11, R112, R11, !PT ;  /* 0x0000000b700b7209 */ /* 0x000fc80007810000 */
[----:B------:R-:W-:-:S03]  /*9010*/  FMNMX.FTZ R11, R116, R11, !PT ;  /* 0x0000000b740b7209 */ /* 0x000fc60007810000 */
[----:B------:R-:W4:Y:S01]  /*9020*/  MUFU.TANH R98, R98 ;  /* 0x0000006200627308 */ /* 0x000f220000002400 */
[----:B---3--:R-:W-:-:S07]  /*9030*/  FMNMX.FTZ R93, R94, R93, !PT ;  /* 0x0000005d5e5d7209 */ /* 0x008fce0007810000 */
[----:B------:R-:W3:Y:S01]  /*9040*/  MUFU.TANH R100, R100 ;  /* 0x0000006400647308 */ /* 0x000ee20000002400 */
[----:B-1----:R-:W-:-:S07]  /*9050*/  FMNMX.FTZ R93, R96, R93, !PT ;  /* 0x0000005d605d7209 */ /* 0x002fce0007810000 */
[----:B------:R-:W1:Y:S01]  /*9060*/  MUFU.TANH R102, R102 ;  /* 0x0000006600667308 */ /* 0x000e620000002400 */
[----:B----4-:R-:W-:-:S07]  /*9070*/  FMNMX.FTZ R93, R98, R93, !PT ;  /* 0x0000005d625d7209 */ /* 0x010fce0007810000 */
        /* <DEDUP_REMOVED lines=10> */
[----:B------:R-:W-:Y:S01]  /*9120*/  MUFU.TANH R122, R122 ;  /* 0x0000007a007a7308 */ /* 0x000fe20000002400 */
[----:B----4-:R-:W-:-:S07]  /*9130*/  FMNMX.FTZ R97, R182, R97, !PT ;  /* 0x00000061b6617209 */ /* 0x010fce0007810000 */
[----:B------:R-:W-:Y:S01]  /*9140*/  MUFU.TANH R126, R126 ;  /* 0x0000007e007e7308 */ /* 0x000fe20000002400 */
[----:B------:R-:W-:Y:S02]  /*9150*/  WARPGROUP.DEPBAR.LE gsb0, 0x0 ;  /* 0x00008000000079c5 */ /* 0x000fe40000010000 */
[----:B------:R-:W-:Y:S01]  /*9160*/  WARPGROUP.ARRIVE ;  /* 0x00000000000079c5 */ /* 0x000fe20000000000 */
[----:B------:R-:W-:Y:S01]  /*9170*/  FMUL.FTZ R154, R121, UR5 ;  /* 0x00000005799a7c20 */ /* 0x000fe20008410000 */
[----:B---3--:R-:W-:-:S03]  /*9180*/  FMNMX.FTZ R97, R118, R97, !PT ;  /* 0x0000006176617209 */ /* 0x008fc60007810000 */
[----:B------:R-:W1:Y:S01]  /*9190*/  MUFU.TANH R152, R117 ;  /* 0x0000007500987308 */ /* 0x000e620000002400 */
[----:B------:R-:W-:Y:S01]  /*91a0*/  HGMMA.64x128x16.F32.BF16 R24, R148, gdesc[UR12].tnspB, R24, gsb0 ;  /* 0x41e0000c94187df0 */ /* 0x000fe20008001818 */
[----:B------:R-:W-:Y:S01]  /*91b0*/  UMOV UR14, UR10 ;  /* 0x0000000a000e7c82 */ /* 0x000fe20008000000 */
[----:B------:R-:W-:Y:S01]  /*91c0*/  UMOV UR15, 0x40000040 ;  /* 0x40000040000f7882 */ /* 0x000fe20000000000 */
[----:B------:R-:W-:Y:S02]  /*91d0*/  UIADD3 UR10, UR6, 0x200, URZ ;  /* 0x00000200060a7890 */ /* 0x000fe4000fffe03f */
[----:B------:R-:W-:Y:S02]  /*91e0*/  UIADD3 UR6, UR6, 0x280, URZ ;  /* 0x0000028006067890 */ /* 0x000fe4000fffe03f */
[----:B------:R-:W3:Y:S08]  /*91f0*/  MUFU.TANH R154, R154 ;  /* 0x0000009a009a7308 */ /* 0x000ef00000002400 */
[----:B------:R-:W-:Y:S01]  /*9200*/  MUFU.TANH R184, R184 ;  /* 0x000000b800b87308 */ /* 0x000fe20000002400 */
[----:B-1----:R-:W-:-:S04]  /*9210*/  FMNMX.FTZ R11, R152, R11, !PT ;  /* 0x0000000b980b7209 */ /* 0x002fc80007810000 */
[----:B------:R-:W-:-:S03]  /*9220*/  FMNMX.FTZ R11, R120, R11, !PT ;  /* 0x0000000b780b7209 */ /* 0x000fc60007810000 */
[----:B------:R-:W-:Y:S01]  /*9230*/  MUFU.TANH R130, R130 ;  /* 0x0000008200827308 */ /* 0x000fe20000002400 */
[----:B---3--:R-:W-:-:S04]  /*9240*/  FMNMX.FTZ R11, R154, R11, !PT ;  /* 0x0000000b9a0b7209 */ /* 0x008fc80007810000 */
        /* <DEDUP_REMOVED lines=8> */
[----:B------:R-:W-:-:S05]  /*92d0*/  FMNMX.FTZ R11, R178, R11, !PT ;  /* 0x0000000bb20b7209 */ /* 0x000fca0007810000 */
[----:B--2---:R-:W1:Y:S02]  /*92e0*/  SHFL.BFLY PT, R0, R11, 0x2, 0x1f ;  /* 0x0c401f000b007f89 */ /* 0x004e6400000e0000 */
[----:B-1----:R-:W-:-:S05]  /*92f0*/  FMNMX.FTZ R0, R11, R0, !PT ;  /* 0x000000000b007209 */ /* 0x002fca0007810000 */
[----:B------:R-:W1:Y:S02]  /*9300*/  SHFL.BFLY PT, R11, R0, 0x1, 0x1f ;  /* 0x0c201f00000b7f89 */ /* 0x000e6400000e0000 */
[----:B-1----:R-:W-:-:S05]  /*9310*/  FMNMX.FTZ R11, R0, R11, !PT ;  /* 0x0000000b000b7209 */ /* 0x002fca0007810000 */
[C---:B0-----:R-:W-:Y:S01]  /*9320*/  FMUL.FTZ R113, R11.reuse, R13 ;  /* 0x0000000d0b717220 */ /* 0x041fe20000410000 */
[----:B------:R-:W-:-:S03]  /*9330*/  FADD.FTZ R0, -R11, R160 ;  /* 0x000000a00b007221 */ /* 0x000fc60000010100 */
[-CC-:B------:R-:W-:Y:S01]  /*9340*/  FFMA.FTZ R89, R2, R13.reuse, -R113.reuse ;  /* 0x0000000d02597223 */ /* 0x180fe20000010871 */
[-CC-:B------:R-:W-:Y:S01]  /*9350*/  FFMA.FTZ R2, R162, R13.reuse, -R113.reuse ;  /* 0x0000000da2027223 */ /* 0x180fe20000010871 */
[-CC-:B------:R-:W-:Y:S01]  /*9360*/  FFMA.FTZ R160, R10, R13.reuse, -R113.reuse ;  /* 0x0000000d0aa07223 */ /* 0x180fe20000010871 */
[-CC-:B------:R-:W-:Y:S01]  /*9370*/  FFMA.FTZ R10, R106, R13.reuse, -R113.reuse ;  /* 0x0000000d6a0a7223 */ /* 0x180fe20000010871 */
[-C--:B------:R-:W-:Y:S01]  /*9380*/  FMUL.FTZ R0, R0, R13.reuse ;  /* 0x0000000d00007220 */ /* 0x080fe20000410000 */
[----:B------:R-:W-:Y:S01]  /*9390*/  MUFU.EX2 R91, R2 ;  /* 0x00000002005b7308 */ /* 0x000fe20000000800 */
[-CC-:B------:R-:W-:Y:S01]  /*93a0*/  FFMA.FTZ R106, R108, R13.reuse, -R113.reuse ;  /* 0x0000000d6c6a7223 */ /* 0x180fe20000010871 */
[-CC-:B------:R-:W-:Y:S01]  /*93b0*/  FFMA.FTZ R162, R164, R13.reuse, -R113.reuse ;  /* 0x0000000da4a27223 */ /* 0x180fe20000010871 */
[-CC-:B------:R-:W-:Y:S01]  /*93c0*/  FFMA.FTZ R108, R112, R13.reuse, -R113.reuse ;  /* 0x0000000d706c7223 */ /* 0x180fe20000010871 */
[-CC-:B------:R-:W-:Y:S01]  /*93d0*/  FFMA.FTZ R103, R116, R13.reuse, -R113.reuse ;  /* 0x0000000d74677223 */ /* 0x180fe20000010871 */
[-CC-:B------:R-:W-:Y:S01]  /*93e0*/  FFMA.FTZ R105, R120, R13.reuse, -R113.reuse ;  /* 0x0000000d78697223 */ /* 0x180fe20000010871 */
[-CC-:B------:R-:W-:Y:S01]  /*93f0*/  FFMA.FTZ R156, R156, R13.reuse, -R113.reuse ;  /* 0x0000000d9c9c7223 */ /* 0x180fe20000010871 */
[-CC-:B------:R-:W-:Y:S01]  /*9400*/  FFMA.FTZ R166, R166, R13.reuse, -R113.reuse ;  /* 0x0000000da6a67223 */ /* 0x180fe20000010871 */
[----:B------:R-:W-:Y:S01]  /*9410*/  MUFU.EX2 R0, R0 ;  /* 0x0000000000007308 */ /* 0x000fe20000000800 */
[-CC-:B------:R-:W-:Y:S01]  /*9420*/  FFMA.FTZ R170, R170, R13.reuse, -R113.reuse ;  /* 0x0000000daaaa7223 */ /* 0x180fe20000010871 */
[-CC-:B------:R-:W-:Y:S01]  /*9430*/  FFMA.FTZ R164, R172, R13.reuse, -R113.reuse ;  /* 0x0000000daca47223 */ /* 0x180fe20000010871 */
[-CC-:B------:R-:W-:Y:S01]  /*9440*/  FFMA.FTZ R112, R154, R13.reuse, -R113.reuse ;  /* 0x0000000d9a707223 */ /* 0x180fe20000010871 */
[-CC-:B------:R-:W-:Y:S01]  /*9450*/  FFMA.FTZ R116, R174, R13.reuse, -R113.reuse ;  /* 0x0000000dae747223 */ /* 0x180fe20000010871 */
[-CC-:B------:R-:W-:Y:S01]  /*9460*/  FFMA.FTZ R109, R128, R13.reuse, -R113.reuse ;  /* 0x0000000d806d7223 */ /* 0x180fe20000010871 */
[-CC-:B------:R-:W-:Y:S01]  /*9470*/  FFMA.FTZ R120, R176, R13.reuse, -R113.reuse ;  /* 0x0000000db0787223 */ /* 0x180fe20000010871 */
[----:B------:R-:W-:Y:S01]  /*9480*/  FFMA.FTZ R132, R132, R13, -R113 ;  /* 0x0000000d84847223 */ /* 0x000fe20000010871 */
[----:B------:R-:W0:Y:S01]  /*9490*/  MUFU.EX2 R89, R89 ;  /* 0x0000005900597308 */ /* 0x000e220000000800 */
[----:B------:R-:W-:-:S02]  /*94a0*/  WARPGROUP.DEPBAR.LE gsb0, 0x0 ;  /* 0x00008000000079c5 */ /* 0x000fc40000010000 */
[----:B------:R-:W-:Y:S01]  /*94b0*/  WARPGROUP.ARRIVE ;  /* 0x00000000000079c5 */ /* 0x000fe20000000000 */
[----:B------:R-:W-:Y:S01]  /*94c0*/  FMUL.FTZ R148, R119, UR5 ;  /* 0x0000000577947c20 */ /* 0x000fe20008410000 */
[----:B------:R-:W-:-:S03]  /*94d0*/  FMUL.FTZ R150, R123, UR5 ;  /* 0x000000057b967c20 */ /* 0x000fc60008410000 */
[----:B------:R-:W-:Y:S01]  /*94e0*/  MUFU.EX2 R160, R160 ;  /* 0x000000a000a07308 */ /* 0x000fe20000000800 */
[----:B------:R-:W-:Y:S01]  /*94f0*/  HGMMA.64x128x16.F32.BF16 R24, R144, gdesc[UR12].tnspB, R24, gsb0 ;  /* 0x41e0000c90187df0 */ /* 0x000fe20008001818 */
[----:B------:R-:W-:Y:S01]  /*9500*/  UMOV UR14, UR10 ;  /* 0x0000000a000e7c82 */ /* 0x000fe20008000000 */
[----:B------:R-:W-:Y:S01]  /*9510*/  UMOV UR15, 0x40000040 ;  /* 0x40000040000f7882 */ /* 0x000fe20000000000 */
[----:B0-----:R-:W-:-:S04]  /*9520*/  FFMA.FTZ R7, R0, R7, R89 ;  /* 0x0000000700077223 */ /* 0x001fc80000010059 */
[----:B------:R-:W0:Y:S08]  /*9530*/  MUFU.TANH R148, R148 ;  /* 0x0000009400947308 */ /* 0x000e300000002400 */
[----:B------:R-:W1:Y:S08]  /*9540*/  MUFU.TANH R150, R150 ;  /* 0x0000009600967308 */ /* 0x000e700000002400 */
[----:B------:R-:W-:Y:S01]  /*9550*/  MUFU.EX2 R162, R162 ;  /* 0x000000a200a27308 */ /* 0x000fe20000000800 */
[----:B0-----:R-:W-:-:S04]  /*9560*/  FMNMX.FTZ R97, R148, R97, !PT ;  /* 0x0000006194617209 */ /* 0x001fc80007810000 */
[----:B------:R-:W-:-:S03]  /*9570*/  FMNMX.FTZ R99, R122, R97, !PT ;  /* 0x000000617a637209 */ /* 0x000fc60007810000 */
[----:B------:R0:W-:Y:S01]  /*9580*/  MUFU.EX2 R93, R156 ;  /* 0x0000009c005d7308 */ /* 0x0001e20000000800 */
[----:B-1----:R-:W-:-:S04]  /*9590*/  FMNMX.FTZ R99, R150, R99, !PT ;  /* 0x0000006396637209 */ /* 0x002fc80007810000 */
[----:B------:R-:W-:-:S03]  /*95a0*/  FMNMX.FTZ R99, R126, R99, !PT ;  /* 0x000000637e637209 */ /* 0x000fc60007810000 */
[----:B------:R-:W-:Y:S01]  /*95b0*/  MUFU.EX2 R95, R166 ;  /* 0x000000a6005f7308 */ /* 0x000fe20000000800 */
[----:B------:R-:W-:Y:S02]  /*95c0*/  FMNMX.FTZ R99, R184, R99, !PT ;  /* 0x00000063b8637209 */ /* 0x000fe40007810000 */
[----:B0-----:R-:W-:Y:S02]  /*95d0*/  F2FP.BF16.F32.PACK_AB R156, R160, R89 ;  /* 0x00000059a09c723e */ /* 0x001fe400000010ff */
[----:B------:R-:W-:-:S03]  /*95e0*/  FMNMX.FTZ R101, R130, R99, !PT ;  /* 0x0000006382657209 */ /* 0x000fc60007810000 */
[----:B------:R0:W-:Y:S01]  /*95f0*/  MUFU.EX2 R99, R10 ;  /* 0x0000000a00637308 */ /* 0x0001e20000000800 */
[----:B------:R-:W-:-:S04]  /*9600*/  FMNMX.FTZ R101, R186, R101, !PT ;  /* 0x00000065ba657209 */ /* 0x000fc80007810000 */
[----:B------:R-:W-:-:S03]  /*9610*/  FMNMX.FTZ R101, R134, R101, !PT ;  /* 0x0000006586657209 */ /* 0x000fc60007810000 */
[----:B------:R-:W-:Y:S01]  /*9620*/  MUFU.EX2 R97, R170 ;  /* 0x000000aa00617308 */ /* 0x000fe20000000800 */
[----:B------:R-:W-:Y:S01]  /*9630*/  FMNMX.FTZ R2, R188, R101, !PT ;  /* 0x00000065bc027209 */ /* 0x000fe20007810000 */
[-CC-:B------:R-:W-:Y:S01]  /*9640*/  FFMA.FTZ R101, R110, R13.reuse, -R113.reuse ;  /* 0x0000000d6e657223 */ /* 0x180fe20000010871 */
[----:B------:R-:W-:-:S03]  /*9650*/  FFMA.FTZ R110, R152, R13, -R113 ;  /* 0x0000000d986e7223 */ /* 0x000fc60000010871 */
[----:B------:R-:W0:Y:S02]  /*9660*/  SHFL.BFLY PT, R107, R2, 0x2, 0x1f ;  /* 0x0c401f00026b7f89 */ /* 0x000e2400000e0000 */
[----:B------:R-:W-:Y:S08]  /*9670*/  MUFU.EX2 R164, R164 ;  /* 0x000000a400a47308 */ /* 0x000ff00000000800 */
[----:B------:R-:W-:Y:S08]  /*9680*/  MUFU.EX2 R106, R106 ;  /* 0x0000006a006a7308 */ /* 0x000ff00000000800 */
[----:B------:R-:W-:Y:S01]  /*9690*/  MUFU.EX2 R101, R101 ;  /* 0x0000006500657308 */ /* 0x000fe20000000800 */
[----:B0-----:R-:W-:Y:S01]  /*96a0*/  FMNMX.FTZ R10, R2, R107, !PT ;  /* 0x0000006b020a7209 */ /* 0x001fe20007810000 */
[-CC-:B------:R-:W-:Y:S01]  /*96b0*/  FFMA.FTZ R107, R124, R13.reuse, -R113.reuse ;  /* 0x0000000d7c6b7223 */ /* 0x180fe20000010871 */
[----:B------:R-:W-:-:S05]  /*96c0*/  FFMA.FTZ R124, R178, R13, -R113 ;  /* 0x0000000db27c7223 */ /* 0x000fca0000010871 */
[----:B------:R-:W-:Y:S01]  /*96d0*/  MUFU.EX2 R108, R108 ;  /* 0x0000006c006c7308 */ /* 0x000fe20000000800 */
[----:B------:R-:W0:Y:S07]  /*96e0*/  SHFL.BFLY PT, R111, R10, 0x1, 0x1f ;  /* 0x0c201f000a6f7f89 */ /* 0x000e2e00000e0000 */
[----:B------:R-:W-:Y:S08]  /*96f0*/  MUFU.EX2 R103, R103 ;  /* 0x0000006700677308 */ /* 0x000ff00000000800 */
[----:B------:R-:W-:Y:S08]  /*9700*/  MUFU.EX2 R110, R110 ;  /* 0x0000006e006e7308 */ /* 0x000ff00000000800 */
[----:B------:R-:W-:Y:S01]  /*9710*/  MUFU.EX2 R105, R105 ;  /* 0x0000006900697308 */ /* 0x000fe20000000800 */
[----:B0-----:R-:W-:-:S05]  /*9720*/  FMNMX.FTZ R10, R10, R111, !PT ;  /* 0x0000006f0a0a7209 */ /* 0x001fca0007810000 */
[C---:B------:R-:W-:Y:S01]  /*9730*/  FADD.FTZ R2, -R10.reuse, R21 ;  /* 0x000000150a027221 */ /* 0x040fe20000010100 */
[-C--:B------:R-:W-:Y:S01]  /*9740*/  FMUL.FTZ R21, R10, R13.reuse ;  /* 0x0000000d0a157220 */ /* 0x080fe20000410000 */
[----:B------:R-:W-:Y:S02]  /*9750*/  MUFU.EX2 R112, R112 ;  /* 0x0000007000707308 */ /* 0x000fe40000000800 */
[-C--:B------:R-:W-:Y:S01]  /*9760*/  FMUL.FTZ R2, R2, R13.reuse ;  /* 0x0000000d02027220 */ /* 0x080fe20000410000 */
        /* <DEDUP_REMOVED lines=19> */
[----:B------:R-:W-:Y:S01]  /*98a0*/  FFMA.FTZ R150, R150, R13, -R21 ;  /* 0x0000000d96967223 */ /* 0x000fe20000010815 */
[----:B------:R-:W-:-:S02]  /*98b0*/  WARPGROUP.DEPBAR.LE gsb0, 0x0 ;  /* 0x00008000000079c5 */ /* 0x000fc40000010000 */
[----:B------:R-:W-:Y:S01]  /*98c0*/  WARPGROUP.ARRIVE ;  /* 0x00000000000079c5 */ /* 0x000fe20000000000 */
[-CC-:B------:R-:W-:Y:S01]  /*98d0*/  FFMA.FTZ R144, R158, R13.reuse, -R113.reuse ;  /* 0x0000000d9e907223 */ /* 0x180fe20000010871 */
[-C--:B------:R-:W-:Y:S01]  /*98e0*/  FFMA.FTZ R146, R168, R13.reuse, -R113 ;  /* 0x0000000da8927223 */ /* 0x080fe20000010871 */
[----:B------:R-:W-:Y:S01]  /*98f0*/  MUFU.EX2 R159, R88 ;  /* 0x00000058009f7308 */ /* 0x000fe20000000800 */
[----:B0-----:R-:W-:Y:S02]  /*9900*/  IMAD.U32 R20, RZ, RZ, UR56 ;  /* 0x00000038ff147e24 */ /* 0x001fe4000f8e00ff */
[-CC-:B------:R-:W-:Y:S01]  /*9910*/  FFMA.FTZ R126, R126, R13.reuse, -R21.reuse ;  /* 0x0000000d7e7e7223 */ /* 0x180fe20000010815 */
[----:B------:R-:W-:Y:S01]  /*9920*/  HGMMA.64x128x16.F32.BF16 R24, R140, gdesc[UR12].tnspB, R24, gsb0 ;  /* 0x41e0000c8c187df0 */ /* 0x000fe20008001818 */
[-C--:B------:R-:W-:Y:S01]  /*9930*/  FFMA.FTZ R184, R184, R13.reuse, -R21 ;  /* 0x0000000db8b87223 */ /* 0x080fe20000010815 */
[----:B------:R-:W-:Y:S02]  /*9940*/  @!P1 VIADD R20, R20, 0x2a840 ;  /* 0x0002a84014149836 */ /* 0x000fe40000000000 */
[----:B-1----:R-:W-:Y:S01]  /*9950*/  FFMA.FTZ R6, R2, R6, R157 ;  /* 0x0000000602067223 */ /* 0x002fe2000001009d */
[-CC-:B------:R-:W-:Y:S01]  /*9960*/  FFMA.FTZ R130, R130, R13.reuse, -R21.reuse ;  /* 0x0000000d82827223 */ /* 0x180fe20000010815 */
[----:B------:R0:W1:Y:S01]  /*9970*/  MUFU.EX2 R113, R22 ;  /* 0x0000001600717308 */ /* 0x0000620000000800 */
[-CC-:B------:R-:W-:Y:S01]  /*9980*/  FFMA.FTZ R186, R186, R13.reuse, -R21.reuse ;  /* 0x0000000dbaba7223 */ /* 0x180fe20000010815 */
[----:B------:R-:W-:Y:S01]  /*9990*/  @!P1 PRMT R20, RZ, 0x654, R20 ;  /* 0x00000654ff149816 */ /* 0x000fe20000000014 */
[-CC-:B------:R-:W-:Y:S01]  /*99a0*/  FFMA.FTZ R134, R134, R13.reuse, -R21.reuse ;  /* 0x0000000d86867223 */ /* 0x180fe20000010815 */
[----:B------:R-:W-:Y:S01]  /*99b0*/  FFMA.FTZ R21, R188, R13, -R21 ;  /* 0x0000000dbc157223 */ /* 0x000fe20000010815 */
[----:B------:R-:W-:-:S03]  /*99c0*/  F2FP.BF16.F32.PACK_AB R158, R162, R91 ;  /* 0x0000005ba29e723e */ /* 0x000fc600000010ff */
[----:B------:R-:W2:Y:S01]  /*99d0*/  MUFU.EX2 R90, R90 ;  /* 0x0000005a005a7308 */ /* 0x000ea20000000800 */
[----:B0-----:R-:W-:-:S04]  /*99e0*/  IMAD.U32 R22, RZ, RZ, UR11 ;  /* 0x0000000bff167e24 */ /* 0x001fc8000f8e00ff */
[----:B------:R-:W-:-:S03]  /*99f0*/  @!P1 VIADD R22, R22, 0x2a860 ;  /* 0x0002a86016169836 */ /* 0x000fc60000000000 */
[----:B------:R-:W0:Y:S01]  /*9a00*/  MUFU.EX2 R153, R92 ;  /* 0x0000005c00997308 */ /* 0x000e220000000800 */
[C---:B-1----:R-:W-:Y:S01]  /*9a10*/  FADD.FTZ R6, R113.reuse, R6 ;  /* 0x0000000671067221 */ /* 0x042fe20000010000 */
[----:B------:R-:W-:Y:S02]  /*9a20*/  @!P1 PRMT R22, RZ, 0x654, R22 ;  /* 0x00000654ff169816 */ /* 0x000fe40000000016 */
[----:B------:R-:W-:Y:S01]  /*9a30*/  F2FP.BF16.F32.PACK_AB R157, R113, R157 ;  /* 0x0000009d719d723e */ /* 0x000fe200000010ff */
[----:B------:R-:W-:-:S03]  /*9a40*/  FADD.FTZ R6, R159, R6 ;  /* 0x000000069f067221 */ /* 0x000fc60000010000 */
        /* <DEDUP_REMOVED lines=9> */
[----:B--2---:R-:W-:-:S07]  /*9ae0*/  F2FP.BF16.F32.PACK_AB R152, R144, R93 ;  /* 0x0000005d9098723e */ /* 0x004fce00000010ff */
        /* <DEDUP_REMOVED lines=19> */
[----:B------:R1:W-:Y:S01]  /*9c20*/  MUFU.EX2 R88, R150 ;  /* 0x0000009600587308 */ /* 0x0003e20000000800 */
[C---:B--2---:R-:W-:Y:S01]  /*9c30*/  FADD.FTZ R6, R182.reuse, R6 ;  /* 0x00000006b6067221 */ /* 0x044fe20000010000 */
[----:B------:R-:W-:-:S06]  /*9c40*/  F2FP.BF16.F32.PACK_AB R145, R182, R145 ;  /* 0x00000091b691723e */ /* 0x000fcc00000010ff */
[----:B------:R-:W-:Y:S01]  /*9c50*/  MUFU.EX2 R107, R107 ;  /* 0x0000006b006b7308 */ /* 0x000fe20000000800 */
[----:B0-----:R-:W-:Y:S01]  /*9c60*/  FADD.FTZ R6, R147, R6 ;  /* 0x0000000693067221 */ /* 0x001fe20000010000 */
[----:B-1----:R-:W-:-:S06]  /*9c70*/  F2FP.BF16.F32.PACK_AB R150, R106, R99 ;  /* 0x000000636a96723e */ /* 0x002fcc00000010ff */
[----:B------:R-:W-:Y:S01]  /*9c80*/  MUFU.EX2 R184, R184 ;  /* 0x000000b800b87308 */ /* 0x000fe20000000800 */
[----:B------:R-:W-:Y:S02]  /*9c90*/  WARPGROUP.DEPBAR.LE gsb0, 0x0 ;  /* 0x00008000000079c5 */ /* 0x000fe40000010000 */
[----:B------:R-:W-:Y:S01]  /*9ca0*/  WARPGROUP.ARRIVE ;  /* 0x00000000000079c5 */ /* 0x000fe20000000000 */
[----:B------:R-:W-:-:S04]  /*9cb0*/  F2FP.BF16.F32.PACK_AB R140, R112, R105 ;  /* 0x00000069708c723e */ /* 0x000fc800000010ff */
[----:B------:R-:W-:Y:S01]  /*9cc0*/  MUFU.EX2 R141, R122 ;  /* 0x0000007a008d7308 */ /* 0x000fe20000000800 */
[----:B------:R-:W-:Y:S01]  /*9cd0*/  HGMMA.64x128x16.F32.BF16 R24, R136, gdesc[UR4].tnspB, R24, gsb0 ;  /* 0x41e0000488187df0 */ /* 0x000fe20008001818 */
[----:B------:R-:W-:-:S06]  /*9ce0*/  UMOV UR7, UR4 ;  /* 0x0000000400077c82 */ /* 0x000fcc0008000000 */
[----:B------:R-:W-:Y:S08]  /*9cf0*/  MUFU.EX2 R143, R126 ;  /* 0x0000007e008f7308 */ /* 0x000ff00000000800 */
[----:B------:R-:W0:Y:S08]  /*9d00*/  MUFU.EX2 R116, R116 ;  /* 0x0000007400747308 */ /* 0x000e300000000800 */
[----:B------:R-:W-:Y:S08]  /*9d10*/  MUFU.EX2 R109, R109 ;  /* 0x0000006d006d7308 */ /* 0x000ff00000000800 */
[----:B------:R-:W-:Y:S01]  /*9d20*/  MUFU.EX2 R186, R186 ;  /* 0x000000ba00ba7308 */ /* 0x000fe20000000800 */
[----:B0-----:R-:W-:-:S07]  /*9d30*/  F2FP.BF16.F32.PACK_AB R142, R116, R107 ;  /* 0x0000006b748e723e */ /* 0x001fce00000010ff */
[----:B------:R-:W0:Y:S08]  /*9d40*/  MUFU.EX2 R120, R120 ;  /* 0x0000007800787308 */ /* 0x000e300000000800 */
[----:B------:R-:W-:Y:S08]  /*9d50*/  MUFU.EX2 R111, R132 ;  /* 0x00000084006f7308 */ /* 0x000ff00000000800 */
[----:B------:R-:W-:Y:S08]  /*9d60*/  MUFU.EX2 R21, R21 ;  /* 0x0000001500157308 */ /* 0x000ff00000000800 */
[----:B------:R-:W1:Y:S01]  /*9d70*/  MUFU.EX2 R124, R124 ;  /* 0x0000007c007c7308 */ /* 0x000e620000000800 */
[----:B------:R-:W-:-:S02]  /*9d80*/  WARPGROUP.DEPBAR.LE gsb0, 0x0 ;  /* 0x00008000000079c5 */ /* 0x000fc40000010000 */
[----:B------:R2:W-:Y:S05]  /*9d90*/  @!P1 SYNCS.ARRIVE.TRANS64.RED.A1T0 RZ, [R20+URZ], RZ ;  /* 0x000000ff14ff99a7 */ /* 0x0005ea000810043f */
[----:B------:R-:W-:Y:S01]  /*9da0*/  MUFU.EX2 R137, R130 ;  /* 0x0000008200897308 */ /* 0x000fe20000000800 */
[----:B0-----:R-:W-:Y:S02]  /*9db0*/  F2FP.BF16.F32.PACK_AB R136, R120, R109 ;  /* 0x0000006d7888723e */ /* 0x001fe400000010ff */
[----:B-1----:R-:W-:Y:S01]  /*9dc0*/  F2FP.BF16.F32.PACK_AB R138, R124, R111 ;  /* 0x0000006f7c8a723e */ /* 0x002fe200000010ff */
[----:B--2---:R-:W-:Y:S01]  /*9dd0*/  FADD.FTZ R20, R160, R7 ;  /* 0x00000007a0147221 */ /* 0x004fe20000010000 */
[----:B------:R0:W-:Y:S03]  /*9de0*/  @!P1 SYNCS.ARRIVE.TRANS64.RED.A1T0 RZ, [R22+URZ], RZ ;  /* 0x000000ff16ff99a7 */ /* 0x0001e6000810043f */
[----:B------:R-:W-:Y:S01]  /*9df0*/  MUFU.EX2 R139, R134 ;  /* 0x00000086008b7308 */ /* 0x000fe20000000800 */
[----:B------:R-:W-:-:S02]  /*9e00*/  IMAD.MOV.U32 R160, RZ, RZ, R11 ;  /* 0x000000ffffa07224 */ /* 0x000fc400078e000b */
[----:B------:R-:W-:-:S04]  /*9e10*/  FADD.FTZ R7, R91, R20 ;  /* 0x000000145b077221 */ /* 0x000fc80000010000 */
[----:B------:R-:W-:Y:S01]  /*9e20*/  FADD.FTZ R20, R162, R7 ;  /* 0x00000007a2147221 */ /* 0x000fe20000010000 */
[----:B0-----:R0:W1:Y:S03]  /*9e30*/  MUFU.EX2 R22, R148 ;  /* 0x0000009400167308 */ /* 0x0010660000000800 */
[----:B------:R-:W-:-:S04]  /*9e40*/  FADD.FTZ R7, R93, R20 ;  /* 0x000000145d077221 */ /* 0x000fc80000010000 */
[----:B------:R-:W-:Y:S01]  /*9e50*/  FADD.FTZ R20, R144, R7 ;  /* 0x0000000790147221 */ /* 0x000fe20000010000 */
[----:B------:R-:W-:Y:S02]  /*9e60*/  F2FP.BF16.F32.PACK_AB R144, R108, R101 ;  /* 0x000000656c90723e */ /* 0x000fe400000010ff */
[----:B0-----:R-:W-:Y:S01]  /*9e70*/  F2FP.BF16.F32.PACK_AB R148, R164, R97 ;  /* 0x00000061a494723e */ /* 0x001fe200000010ff */
[----:B------:R-:W-:-:S04]  /*9e80*/  FADD.FTZ R7, R95, R20 ;  /* 0x000000145f077221 */ /* 0x000fc80000010000 */
[----:B------:R-:W-:Y:S01]  /*9e90*/  FADD.FTZ R20, R146, R7 ;  /* 0x0000000792147221 */ /* 0x000fe20000010000 */
[----:B------:R-:W-:Y:S01]  /*9ea0*/  F2FP.BF16.F32.PACK_AB R146, R110, R103 ;  /* 0x000000676e92723e */ /* 0x000fe200000010ff */
[C---:B-1----:R-:W-:Y:S02]  /*9eb0*/  FADD.FTZ R6, R22.reuse, R6 ;  /* 0x0000000616067221 */ /* 0x042fe40000010000 */
[----:B------:R-:W-:Y:S01]  /*9ec0*/  FADD.FTZ R7, R97, R20 ;  /* 0x0000001461077221 */ /* 0x000fe20000010000 */
[----:B------:R-:W-:Y:S01]  /*9ed0*/  F2FP.BF16.F32.PACK_AB R147, R22, R147 ;  /* 0x000000931693723e */ /* 0x000fe200000010ff */
[----:B------:R-:W-:Y:S02]  /*9ee0*/  FADD.FTZ R6, R141, R6 ;  /* 0x000000068d067221 */ /* 0x000fe40000010000 */
[----:B------:R-:W-:Y:S01]  /*9ef0*/  FADD.FTZ R20, R164, R7 ;  /* 0x00000007a4147221 */ /* 0x000fe20000010000 */
[C---:B------:R-:W-:Y:S01]  /*9f00*/  F2FP.BF16.F32.PACK_AB R141, R88.reuse, R141 ;  /* 0x0000008d588d723e */ /* 0x040fe200000010ff */
[----:B------:R-:W-:-:S02]  /*9f10*/  FADD.FTZ R6, R88, R6 ;  /* 0x0000000658067221 */ /* 0x000fc40000010000 */
[----:B------:R-:W-:Y:S02]  /*9f20*/  FADD.FTZ R7, R99, R20 ;  /* 0x0000001463077221 */ /* 0x000fe40000010000 */
[----:B------:R-:W-:Y:S02]  /*9f30*/  FADD.FTZ R6, R143, R6 ;  /* 0x000000068f067221 */ /* 0x000fe40000010000 */
[----:B------:R-:W-:Y:S01]  /*9f40*/  FADD.FTZ R20, R106, R7 ;  /* 0x000000076a147221 */ /* 0x000fe20000010000 */
[C---:B------:R-:W-:Y:S01]  /*9f50*/  F2FP.BF16.F32.PACK_AB R143, R184.reuse, R143 ;  /* 0x0000008fb88f723e */ /* 0x040fe200000010ff */
[----:B------:R-:W-:Y:S02]  /*9f60*/  FADD.FTZ R6, R184, R6 ;  /* 0x00000006b8067221 */ /* 0x000fe40000010000 */
[----:B------:R-:W-:Y:S02]  /*9f70*/  FADD.FTZ R7, R101, R20 ;  /* 0x0000001465077221 */ /* 0x000fe40000010000 */
[----:B------:R-:W-:-:S02]  /*9f80*/  FADD.FTZ R6, R137, R6 ;  /* 0x0000000689067221 */ /* 0x000fc40000010000 */
[----:B------:R-:W-:Y:S01]  /*9f90*/  FADD.FTZ R20, R108, R7 ;  /* 0x000000076c147221 */ /* 0x000fe20000010000 */
[C---:B------:R-:W-:Y:S01]  /*9fa0*/  F2FP.BF16.F32.PACK_AB R137, R186.reuse, R137 ;  /* 0x00000089ba89723e */ /* 0x040fe200000010ff */
[----:B------:R-:W-:Y:S02]  /*9fb0*/  FADD.FTZ R6, R186, R6 ;  /* 0x00000006ba067221 */ /* 0x000fe40000010000 */
[----:B------:R-:W-:Y:S02]  /*9fc0*/  FADD.FTZ R7, R103, R20 ;  /* 0x0000001467077221 */ /* 0x000fe40000010000 */
[----:B------:R-:W-:Y:S02]  /*9fd0*/  FADD.FTZ R6, R139, R6 ;  /* 0x000000068b067221 */ /* 0x000fe40000010000 */
[----:B------:R-:W-:Y:S01]  /*9fe0*/  FADD.FTZ R20, R110, R7 ;  /* 0x000000076e147221 */ /* 0x000fe20000010000 */
[C---:B------:R-:W-:Y:S01]  /*9ff0*/  F2FP.BF16.F32.PACK_AB R139, R21.reuse, R139 ;  /* 0x0000008b158b723e */ /* 0x040fe200000010ff */
[----:B------:R-:W-:-:S02]  /*a000*/  FADD.FTZ R6, R21, R6 ;  /* 0x0000000615067221 */ /* 0x000fc40000010000 */
[----:B------:R-:W-:Y:S01]  /*a010*/  FADD.FTZ R7, R105, R20 ;  /* 0x0000001469077221 */ /* 0x000fe20000010000 */
[----:B------:R-:W-:-:S03]  /*a020*/  IMAD.MOV.U32 R21, RZ, RZ, R10 ;  /* 0x000000ffff157224 */ /* 0x000fc600078e000a */
[----:B------:R-:W-:-:S04]  /*a030*/  FADD.FTZ R20, R112, R7 ;  /* 0x0000000770147221 */ /* 0x000fc80000010000 */
[----:B------:R-:W-:-:S04]  /*a040*/  FADD.FTZ R7, R107, R20 ;  /* 0x000000146b077221 */ /* 0x000fc80000010000 */
[----:B------:R-:W-:-:S04]  /*a050*/  FADD.FTZ R20, R116, R7 ;  /* 0x0000000774147221 */ /* 0x000fc80000010000 */
[----:B------:R-:W-:-:S04]  /*a060*/  FADD.FTZ R7, R109, R20 ;  /* 0x000000146d077221 */ /* 0x000fc80000010000 */
[----:B------:R-:W-:-:S04]  /*a070*/  FADD.FTZ R20, R120, R7 ;  /* 0x0000000778147221 */ /* 0x000fc80000010000 */
[----:B------:R-:W-:Y:S01]  /*a080*/  FADD.FTZ R7, R111, R20 ;  /* 0x000000146f077221 */ /* 0x000fe20000010000 */
[----:B------:R-:W-:-:S03]  /*a090*/  IMAD.MOV.U32 R20, RZ, RZ, R3 ;  /* 0x000000ffff147224 */ /* 0x000fc600078e0003 */
[----:B------:R-:W-:Y:S01]  /*a0a0*/  FADD.FTZ R7, R124, R7 ;  /* 0x000000077c077221 */ /* 0x000fe20000010000 */
[----:B------:R-:W-:Y:S06]  /*a0b0*/  @P2 BRA `(.L_x_962) ;  /* 0xffffffdc00a82947 */ /* 0x000fec000383ffff */
.L_x_953:
[----:B------:R-:W-:-:S13]  /*a0c0*/  ISETP.GE.AND P2, PT, R12, R17, PT ;  /* 0x000000110c00720c */ /* 0x000fda0003f46270 */
[----:B------:R-:W-:Y:S05]  /*a0d0*/  @!P2 BRA `(.L_x_963) ;  /* 0x0000003000e4a947 */ /* 0x000fea0003800000 */
[----:B------:R-:W-:Y:S01]  /*a0e0*/  IMAD.MOV.U32 R15, RZ, RZ, R10 ;  /* 0x000000ffff0f7224 */ /* 0x000fe200078e000a */
[----:B------:R-:W-:Y:S01]  /*a0f0*/  UMOV UR7, UR4 ;  /* 0x0000000400077c82 */ /* 0x000fe20008000000 */
[----:B------:R-:W-:Y:S01]  /*a100*/  IMAD.MOV.U32 R20, RZ, RZ, R11 ;  /* 0x000000ffff147224 */ /* 0x000fe200078e000b */
[----:B------:R-:W-:Y:S01]  /*a110*/  ULDC UR59, c[0x0][0x9e4] ;  /* 0x00027900003b7ab9 */ /* 0x000fe20000000800 */
[----:B------:R-:W-:Y:S01]  /*a120*/  IMAD.MOV.U32 R21, RZ, RZ, R3 ;  /* 0x000000ffff157224 */ /* 0x000fe200078e0003 */
[----:B------:R-:W-:Y:S01]  /*a130*/  ULDC UR60, c[0x0][0x288] ;  /* 0x0000a200003c7ab9 */ /* 0x000fe20000000800 */
[----:B------:R-:W-:-:S05]  /*a140*/  ULDC UR5, c[0x0][0x9d8] ;  /* 0x0002760000057ab9 */ /* 0x000fca0000000800 */
.L_x_980:
[----:B------:R-:W-:-:S04]  /*a150*/  UIADD3 UR4, UR7, 0x1, URZ ;  /* 0x0000000107047890 */ /* 0x000fc8000fffe03f */
[----:B------:R-:W-:-:S04]  /*a160*/  UISETP.NE.AND UP0, UPT, UR4, 0x2, UPT ;  /* 0x000000020400788c */ /* 0x000fc8000bf05270 */
[----:B------:R-:W-:Y:S02]  /*a170*/  USEL UR6, URZ, 0x1, UP0 ;  /* 0x000000013f067887 */ /* 0x000fe40008000000 */
[----:B------:R-:W-:-:S04]  /*a180*/  USEL UR4, UR4, URZ, UP0 ;  /* 0x0000003f04047287 */ /* 0x000fc80008000000 */
[----:B------:R-:W-:Y:S01]  /*a190*/  LOP3.LUT R3, R21, UR6, RZ, 0x3c, !PT ;  /* 0x0000000615037c12 */ /* 0x000fe2000f8e3cff */
[----:B------:R-:W-:Y:S07]  /*a1a0*/  @!P0 BRA `(.L_x_964) ;  /* 0x0000000000048947 */ /* 0x000fee0003800000 */
[----:B------:R-:W-:Y:S01]  /*a1b0*/  BPT.TRAP 0x1 ;  /* 0x000000040000795c */ /* 0x000fe20000300000 */
.L_x_964:
[----:B------:R-:W-:Y:S01]  /*a1c0*/  ULEA UR56, UR4, UR57, 0x3 ;  /* 0x0000003904387291 */ /* 0x000fe2000f8e183f */
[----:B------:R-:W-:-:S08]  /*a1d0*/  SHF.L.U32 R10, R3, 0x1f, RZ ;  /* 0x0000001f030a7819 */ /* 0x000fd000000006ff */
[----:B------:R0:W1:Y:S01]  /*a1e0*/  SYNCS.PHASECHK.TRANS64.TRYWAIT P2, [UR56+0x2a830], R10 ;  /* 0x02a8300aff0075a7 */ /* 0x0000620008040178 */
[----:B------:R-:W-:Y:S05]  /*a1f0*/  @!P0 BRA `(.L_x_965) ;  /* 0x0000000000048947 */ /* 0x000fea0003800000 */
[----:B------:R-:W-:Y:S01]  /*a200*/  BPT.TRAP 0x1 ;  /* 0x000000040000795c */ /* 0x000fe20000300000 */
.L_x_965:
[----:B-1----:R-:W-:Y:S05]  /*a210*/  @P2 BRA `(.L_x_966) ;  /* 0x0000000000082947 */ /* 0x002fea0003800000 */
[----:B------:R-:W1:Y:S02]  /*a220*/  SYNCS.PHASECHK.TRANS64.TRYWAIT P2, [UR56+0x2a830], R10 ;  /* 0x02a8300aff0075a7 */ /* 0x000e640008040178 */
[----:B-1----:R-:W-:Y:S05]  /*a230*/  @!P2 BRA `(.L_x_967) ;  /* 0x0000009c0028a947 */ /* 0x002fea0003800000 */
.L_x_966:
        /* <DEDUP_REMOVED lines=129> */
.L_x_968:
[----:B------:R-:W-:Y:S01]  /*aa50*/  ULEA UR11, UR7, UR57, 0x3 ;  /* 0x00000039070b7291 */ /* 0x000fe2000f8e183f */
[----:B------:R-:W-:-:S08]  /*aa60*/  SHF.L.U32 R0, R21, 0x1f, RZ ;  /* 0x0000001f15007819 */ /* 0x000fd000000006ff */
[----:B------:R2:W3:Y:S01]  /*aa70*/  SYNCS.PHASECHK.TRANS64.TRYWAIT P2, [UR11+0x2a850], R0 ;  /* 0x02a85000ff0075a7 */ /* 0x0004e2000804014b */
[----:B------:R-:W-:Y:S05]  /*aa80*/  @!P0 BRA `(.L_x_969) ;  /* 0x0000000000048947 */ /* 0x000fea0003800000 */
[----:B------:R-:W-:Y:S01]  /*aa90*/  BPT.TRAP 0x1 ;  /* 0x000000040000795c */ /* 0x000fe20000300000 */
.L_x_969:
[----:B---3--:R-:W-:Y:S05]  /*aaa0*/  @P2 BRA `(.L_x_970) ;  /* 0x0000000000082947 */ /* 0x008fea0003800000 */
[----:B------:R-:W3:Y:S02]  /*aab0*/  SYNCS.PHASECHK.TRANS64.TRYWAIT P2, [UR11+0x2a850], R0 ;  /* 0x02a85000ff0075a7 */ /* 0x000ee4000804014b */
[----:B---3--:R-:W-:Y:S05]  /*aac0*/  @!P2 BRA `(.L_x_971) ;  /* 0x00000094001ca947 */ /* 0x008fea0003800000 */
.L_x_970:
[----:B------:R-:W-:Y:S01]  /*aad0*/  UIADD3 UR6, UR57, 0x400, URZ ;  /* 0x0000040039067890 */ /* 0x000fe2000fffe03f */
[----:B------:R-:W-:Y:S01]  /*aae0*/  WARPGROUP.ARRIVE ;  /* 0x00000000000079c5 */ /* 0x000fe20000000000 */
[----:B------:R-:W-:Y:S01]  /*aaf0*/  UMOV UR15, 0x40000040 ;  /* 0x40000040000f7882 */ /* 0x000fe20000000000 */
[----:B------:R-:W-:Y:S01]  /*ab00*/  ISETP.NE.AND P2, PT, R23, 0x1, PT ;  /* 0x000000011700780c */ /* 0x000fe20003f45270 */
[----:B------:R-:W-:Y:S01]  /*ab10*/  USHF.R.U32.HI UR6, URZ, 0x4, UR6 ;  /* 0x000000043f067899 */ /* 0x000fe20008011606 */
[----:B-12---:R-:W-:Y:S01]  /*ab20*/  FMUL.FTZ R0, R90, UR5 ;  /* 0x000000055a007c20 */ /* 0x006fe20008410000 */
        /* <DEDUP_REMOVED lines=12> */
[----:B------:R-:W4:Y:S01]  /*abf0*/  MUFU.TANH R100, R109 ;  /* 0x0000006d00647308 */ /* 0x000f220000002400 */
[----:B------:R-:W-:Y:S01]  /*ac00*/  UMOV UR7, 0x40000040 ;  /* 0x4000004000077882 */ /* 0x000fe20000000000 */
[----:B------:R-:W-:Y:S01]  /*ac10*/  UIADD3 UR10, UR6, 0x80, URZ ;  /* 0x00000080060a7890 */ /* 0x000fe2000fffe03f */
[----:B-1----:R-:W-:-:S02]  /*ac20*/  IMAD.MOV.U32 R108, RZ, RZ, R8 ;  /* 0x000000ffff6c7224 */ /* 0x002fc400078e0008 */
[----:B------:R-:W-:Y:S01]  /*ac30*/  FMUL.FTZ R2, R91, UR5 ;  /* 0x000000055b027c20 */ /* 0x000fe20008410000 */
[----:B------:R-:W-:Y:S02]  /*ac40*/  IMAD R111, R12, -0x60, RZ ;  /* 0xffffffa00c6f7824 */ /* 0x000fe400078e02ff */
[----:B0-----:R-:W-:Y:S01]  /*ac50*/  FMUL.FTZ R10, R88, UR5 ;  /* 0x00000005580a7c20 */ /* 0x001fe20008410000 */
[----:B------:R-:W-:Y:S01]  /*ac60*/  HGMMA.64x128x16.F32.BF16 R24, R156, gdesc[UR4].tnspB, R24, gsb0 ;  /* 0x41e000049c187df0 */ /* 0x000fe20008001818 */
[----:B------:R-:W-:Y:S01]  /*ac70*/  UMOV UR7, 0x40000040 ;  /* 0x4000004000077882 */ /* 0x000fe20000000000 */
[----:B------:R-:W-:Y:S01]  /*ac80*/  UMOV UR14, UR10 ;  /* 0x0000000a000e7c82 */ /* 0x000fe20008000000 */
[----:B------:R-:W-:Y:S01]  /*ac90*/  UIADD3 UR10, UR6, 0x100, URZ ;  /* 0x00000100060a7890 */ /* 0x000fe2000fffe03f */
[----:B------:R-:W-:Y:S01]  /*aca0*/  FMUL.FTZ R11, R94, UR5 ;  /* 0x000000055e0b7c20 */ /* 0x000fe20008410000 */
[----:B------:R-:W-:Y:S01]  /*acb0*/  FMUL.FTZ R13, R95, UR5 ;  /* 0x000000055f0d7c20 */ /* 0x000fe20008410000 */
[----:B------:R-:W-:Y:S01]  /*acc0*/  FMUL.FTZ R160, R97, UR5 ;  /* 0x0000000561a07c20 */ /* 0x000fe20008410000 */
        /* <DEDUP_REMOVED lines=21> */
[----:B------:R-:W-:-:S02]  /*ae20*/  VIADD R94, R111, 0x1 ;  /* 0x000000016f5e7836 */ /* 0x000fc40000000000 */
[----:B------:R-:W-:Y:S01]  /*ae30*/  FMUL.FTZ R120, R120, UR5 ;  /* 0x0000000578787c20 */ /* 0x000fe20008410000 */
[----:B------:R-:W-:Y:S01]  /*ae40*/  FMUL.FTZ R124, R124, UR5 ;  /* 0x000000057c7c7c20 */ /* 0x000fe20008410000 */
[----:B------:R-:W-:Y:S01]  /*ae50*/  FMUL.FTZ R132, R132, UR5 ;  /* 0x0000000584847c20 */ /* 0x000fe20008410000 */
[----:B------:R-:W-:Y:S01]  /*ae60*/  FMUL.FTZ R134, R134, UR5 ;  /* 0x0000000586867c20 */ /* 0x000fe20008410000 */
[----:B------:R-:W-:Y:S01]  /*ae70*/  IMAD R94, R9, -0x2, R94 ;  /* 0xfffffffe095e7824 */ /* 0x000fe200078e025e */
[----:B------:R-:W0:Y:S01]  /*ae80*/  MUFU.TANH R10, R10 ;  /* 0x0000000a000a7308 */ /* 0x000e220000002400 */
[----:B------:R-:W-:-:S03]  /*ae90*/  ULDC UR18, c[0x0][0x9e0] ;  /* 0x0002780000127ab9 */ /* 0x000fc60000000800 */
[----:B------:R-:W-:-:S04]  /*aea0*/  IADD3 R96, R94, -UR60, R19 ;  /* 0x8000003c5e607c10 */ /* 0x000fc8000fffe013 */
[----:B------:R-:W0:Y:S01]  /*aeb0*/  MUFU.TANH R0, R0 ;  /* 0x0000000000007308 */ /* 0x000e220000002400 */
[C---:B------:R-:W-:Y:S02]  /*aec0*/  VIADD R114, R96.reuse, UR18 ;  /* 0x0000001260727c36 */ /* 0x040fe40008000000 */
[----:B------:R-:W-:-:S05]  /*aed0*/  VIADD R115, R96, UR61 ;  /* 0x0000003d60737c36 */ /* 0x000fca0008000000 */
        /* <DEDUP_REMOVED lines=16> */
[----:B------:R-:W-:Y:S01]  /*afe0*/  UMOV UR14, UR10 ;  /* 0x0000000a000e7c82 */ /* 0x000fe20008000000 */
[----:B------:R-:W-:Y:S01]  /*aff0*/  UMOV UR15, 0x40000040 ;  /* 0x40000040000f7882 */ /* 0x000fe20000000000 */
[----:B------:R-:W-:-:S04]  /*b000*/  UIADD3 UR10, UR6, 0x180, URZ ;  /* 0x00000180060a7890 */ /* 0x000fc8000fffe03f */
        /* <DEDUP_REMOVED lines=15> */
[----:B------:R0:W0:Y:S08]  /*b100*/  MUFU.TANH R110, R132 ;  /* 0x00000084006e7308 */ /* 0x0000300000002400 */
[----:B------:R-:W0:Y:S01]  /*b110*/  MUFU.TANH R133, R133 ;  /* 0x0000008500857308 */ /* 0x000e220000002400 */
[----:B------:R-:W-:-:S02]  /*b120*/  WARPGROUP.DEPBAR.LE gsb0, 0x0 ;  /* 0x00008000000079c5 */ /* 0x000fc40000010000 */
[----:B------:R-:W-:Y:S01]  /*b130*/  WARPGROUP.ARRIVE ;  /* 0x00000000000079c5 */ /* 0x000fe20000000000 */
[----:B------:R-:W-:Y:S01]  /*b140*/  FMUL.FTZ R152, R130, UR5 ;  /* 0x0000000582987c20 */ /* 0x000fe20008410000 */
[----:B------:R-:W-:-:S04]  /*b150*/  FMUL.FTZ R154, R131, UR5 ;  /* 0x00000005839a7c20 */ /* 0x000fc80008410000 */
[----:B------:R-:W-:Y:S01]  /*b160*/  HGMMA.64x128x16.F32.BF16 R24, R148, gdesc[UR12].tnspB, R24, gsb0 ;  /* 0x41e0000c94187df0 */ /* 0x000fe20008001818 */
[----:B------:R-:W-:Y:S01]  /*b170*/  UMOV UR14, UR10 ;  /* 0x0000000a000e7c82 */ /* 0x000fe20008000000 */
[----:B------:R-:W-:Y:S01]  /*b180*/  UMOV UR15, 0x40000040 ;  /* 0x40000040000f7882 */ /* 0x000fe20000000000 */
[----:B------:R-:W-:Y:S01]  /*b190*/  UIADD3 UR10, UR6, 0x200, URZ ;  /* 0x00000200060a7890 */ /* 0x000fe2000fffe03f */
[----:B------:R-:W0:Y:S01]  /*b1a0*/  MUFU.TANH R152, R152 ;  /* 0x0000009800987308 */ /* 0x000e220000002400 */
[----:B------:R-:W-:-:S07]  /*b1b0*/  UIADD3 UR6, UR6, 0x280, URZ ;  /* 0x0000028006067890 */ /* 0x000fce000fffe03f */
[----:B------:R-:W0:Y:S01]  /*b1c0*/  MUFU.TANH R154, R154 ;  /* 0x0000009a009a7308 */ /* 0x000e220000002400 */
[----:B------:R-:W-:Y:S02]  /*b1d0*/  WARPGROUP.DEPBAR.LE gsb0, 0x0 ;  /* 0x00008000000079c5 */ /* 0x000fe40000010000 */
[----:B------:R-:W-:Y:S01]  /*b1e0*/  WARPGROUP.ARRIVE ;  /* 0x00000000000079c5 */ /* 0x000fe20000000000 */
[----:B------:R-:W-:Y:S01]  /*b1f0*/  FMUL.FTZ R148, R126, UR5 ;  /* 0x000000057e947c20 */ /* 0x000fe20008410000 */
[----:B------:R-:W-:-:S04]  /*b200*/  FMUL.FTZ R150, R127, UR5 ;  /* 0x000000057f967c20 */ /* 0x000fc80008410000 */
[----:B------:R-:W-:Y:S01]  /*b210*/  HGMMA.64x128x16.F32.BF16 R24, R144, gdesc[UR12].tnspB, R24, gsb0 ;  /* 0x41e0000c90187df0 */ /* 0x000fe20008001818 */
[----:B------:R-:W-:Y:S01]  /*b220*/  UMOV UR14, UR10 ;  /* 0x0000000a000e7c82 */ /* 0x000fe20008000000 */
[----:B------:R-:W-:Y:S01]  /*b230*/  UMOV UR15, 0x40000040 ;  /* 0x40000040000f7882 */ /* 0x000fe20000000000 */
[----:B------:R-:W0:Y:S08]  /*b240*/  MUFU.TANH R148, R148 ;  /* 0x0000009400947308 */ /* 0x000e300000002400 */
[----:B------:R-:W0:Y:S01]  /*b250*/  MUFU.TANH R150, R150 ;  /* 0x0000009600967308 */ /* 0x000e220000002400 */
[----:B------:R-:W-:-:S02]  /*b260*/  WARPGROUP.DEPBAR.LE gsb0, 0x0 ;  /* 0x00008000000079c5 */ /* 0x000fc40000010000 */
[----:B------:R-:W-:Y:S01]  /*b270*/  WARPGROUP.ARRIVE ;  /* 0x00000000000079c5 */ /* 0x000fe20000000000 */
[----:B------:R-:W-:Y:S01]  /*b280*/  FMUL.FTZ R144, R89, UR5 ;  /* 0x0000000559907c20 */ /* 0x000fe20008410000 */
[----:B------:R-:W-:Y:S01]  /*b290*/  FMUL.FTZ R145, R93, UR5 ;  /* 0x000000055d917c20 */ /* 0x000fe20008410000 */
[----:B------:R-:W5:Y:S01]  /*b2a0*/  @P2 LDC R89, c[0x0][0x44c] ;  /* 0x00011300ff592b82 */ /* 0x000f620000000800 */
[----:B------:R-:W-:Y:S01]  /*b2b0*/  FMUL.FTZ R93, R106, UR5 ;  /* 0x000000056a5d7c20 */ /* 0x000fe20008410000 */
[----:B------:R-:W-:Y:S01]  /*b2c0*/  FMUL.FTZ R146, R123, UR5 ;  /* 0x000000057b927c20 */ /* 0x000fe20008410000 */
[----:B------:R-:W-:Y:S01]  /*b2d0*/  HGMMA.64x128x16.F32.BF16 R24, R140, gdesc[UR12].tnspB, R24, gsb0 ;  /* 0x41e0000c8c187df0 */ /* 0x000fe20008001818 */
[----:B------:R-:W0:Y:S08]  /*b2e0*/  MUFU.TANH R144, R144 ;  /* 0x0000009000907308 */ /* 0x000e300000002400 */
[----:B------:R-:W0:Y:S08]  /*b2f0*/  MUFU.TANH R145, R145 ;  /* 0x0000009100917308 */ /* 0x000e300000002400 */
[----:B------:R-:W0:Y:S01]  /*b300*/  MUFU.TANH R93, R93 ;  /* 0x0000005d005d7308 */ /* 0x000e220000002400 */
[----:B-----5:R-:W-:-:S07]  /*b310*/  @P2 IMAD.HI.U32 R89, R8, R89, RZ ;  /* 0x0000005908592227 */ /* 0x020fce00078e00ff */
[----:B------:R0:W0:Y:S01]  /*b320*/  MUFU.TANH R106, R120 ;  /* 0x00000078006a7308 */ /* 0x0000220000002400 */
[----:B---3--:R-:W-:Y:S01]  /*b330*/  @P2 SHF.R.U32.HI R108, RZ, R90, R89 ;  /* 0x0000005aff6c2219 */ /* 0x008fe20000011659 */
[----:B------:R-:W-:Y:S01]  /*b340*/  IMAD.U32 R89, RZ, RZ, UR56 ;  /* 0x00000038ff597e24 */ /* 0x000fe2000f8e00ff */
[----:B------:R-:W-:-:S03]  /*b350*/  ISETP.GE.AND P2, PT, R14, 0x1, PT ;  /* 0x000000010e00780c */ /* 0x000fc60003f46270 */
[----:B------:R-:W-:Y:S01]  /*b360*/  @!P1 VIADD R89, R89, 0x2a840 ;  /* 0x0002a84059599836 */ /* 0x000fe20000000000 */
[----:B------:R-:W3:Y:S01]  /*b370*/  SHFL.IDX PT, R109, R108, RZ, 0x1c1f ;  /* 0x001c1fff6c6d7589 */ /* 0x000ee200000e0000 */
[----:B------:R-:W0:Y:S03]  /*b380*/  MUFU.TANH R146, R146 ;  /* 0x0000009200927308 */ /* 0x000e260000002400 */
[----:B------:R-:W-:-:S05]  /*b390*/  @!P1 PRMT R90, RZ, 0x654, R89 ;  /* 0x00000654ff5a9816 */ /* 0x000fca0000000059 */
[----:B------:R0:W0:Y:S01]  /*b3a0*/  MUFU.TANH R89, R134 ;  /* 0x0000008600597308 */ /* 0x0000220000002400 */
[--C-:B---3--:R-:W-:Y:S02]  /*b3b0*/  IMAD.IADD R96, R114, 0x1, R109.reuse ;  /* 0x0000000172607824 */ /* 0x108fe400078e026d */
[----:B------:R-:W-:Y:S01]  /*b3c0*/  IMAD.IADD R107, R115, 0x1, R109 ;  /* 0x00000001736b7824 */ /* 0x000fe200078e026d */
[----:B------:R-:W-:Y:S02]  /*b3d0*/  WARPGROUP.DEPBAR.LE gsb0, 0x0 ;  /* 0x00008000000079c5 */ /* 0x000fe40000010000 */
[----:B------:R-:W-:Y:S01]  /*b3e0*/  WARPGROUP.ARRIVE ;  /* 0x00000000000079c5 */ /* 0x000fe20000000000 */
[----:B------:R-:W-:Y:S01]  /*b3f0*/  FMUL.FTZ R140, R119, UR5 ;  /* 0x00000005778c7c20 */ /* 0x000fe20008410000 */
[----:B------:R-:W-:Y:S01]  /*b400*/  FMUL.FTZ R142, R122, UR5 ;  /* 0x000000057a8e7c20 */ /* 0x000fe20008410000 */
[----:B------:R-:W-:-:S03]  /*b410*/  VIADD R122, R94, 0xffffffff ;  /* 0xffffffff5e7a7836 */ /* 0x000fc60000000000 */
[----:B------:R-:W-:Y:S01]  /*b420*/  HGMMA.64x128x16.F32.BF16 R24, R136, gdesc[UR4].tnspB, R24, gsb0 ;  /* 0x41e0000488187df0 */ /* 0x000fe20008001818 */
[----:B------:R-:W3:Y:S08]  /*b430*/  MUFU.TANH R140, R140 ;  /* 0x0000008c008c7308 */ /* 0x000ef00000002400 */
[----:B------:R-:W0:Y:S01]  /*b440*/  MUFU.TANH R142, R142 ;  /* 0x0000008e008e7308 */ /* 0x000e220000002400 */
[----:B------:R-:W-:-:S02]  /*b450*/  WARPGROUP.DEPBAR.LE gsb0, 0x0 ;  /* 0x00008000000079c5 */ /* 0x000fc40000010000 */
[----:B------:R5:W-:Y:S02]  /*b460*/  @!P1 SYNCS.ARRIVE.TRANS64.RED.A1T0 RZ, [R90+URZ], RZ ;  /* 0x000000ff5aff99a7 */ /* 0x000be4000810043f */
[----:B-----5:R-:W-:-:S06]  /*b470*/  FMUL.FTZ R90, R135, UR5 ;  /* 0x00000005875a7c20 */ /* 0x020fcc0008410000 */
[----:B------:R-:W0:Y:S01]  /*b480*/  MUFU.TANH R90, R90 ;  /* 0x0000005a005a7308 */ /* 0x000e220000002400 */
[----:B-1234-:R-:W-:Y:S05]  /*b490*/  @!P2 BRA `(.L_x_972) ;  /* 0x00000000005ca947 */ /* 0x01efea0003800000 */
[----:B------:R-:W-:Y:S01]  /*b4a0*/  ULDC UR6, c[0x0][0x2f0] ;  /* 0x0000bc0000067ab9 */ /* 0x000fe20000000800 */
[----:B------:R-:W-:Y:S01]  /*b4b0*/  BSSY B0, `(.L_x_973) ;  /* 0x0000012000007945 */ /* 0x000fe20003800000 */
[----:B------:R-:W-:-:S04]  /*b4c0*/  IMAD R94, R16, UR6, R109 ;  /* 0x00000006105e7c24 */ /* 0x000fc8000f8e026d */
        /* <DEDUP_REMOVED lines=11> */
.L_x_974:
[----:B------:R-:W-:-:S05]  /*b580*/  IMAD.U32 R118, RZ, RZ, UR59 ;  /* 0x0000003bff767e24 */ /* 0x000fca000f8e00ff */
[----:B------:R-:W-:-:S13]  /*b590*/  ISETP.NE.AND P2, PT, R118, 0x1, PT ;  /* 0x000000017600780c */ /* 0x000fda0003f45270 */
[----:B------:R-:W1:Y:S02]  /*b5a0*/  @P2 LDC.64 R126, c[0x0][0x9e8] ;  /* 0x00027a00ff7e2b82 */ /* 0x000e640000000a00 */
[----:B-1----:R-:W-:-:S05]  /*b5b0*/  @P2 IMAD.HI.U32 R94, R109, R126, RZ ;  /* 0x0000007e6d5e2227 */ /* 0x002fca00078e00ff */
[----:B------:R-:W-:-:S07]  /*b5c0*/  @P2 SHF.R.U32.HI R109, RZ, R127, R94 ;  /* 0x0000007fff6d2219 */ /* 0x000fce000001165e */
.L_x_975:
[----:B------:R-:W-:Y:S05]  /*b5d0*/  BSYNC B0 ;  /* 0x0000000000007941 */ /* 0x000fea0003800000 */
.L_x_973:
[----:B------:R-:W-:-:S05]  /*b5e0*/  IMAD R109, R109, R118, R122 ;  /* 0x000000766d6d7224 */ /* 0x000fca00078e027a */
[----:B------:R-:W-:Y:S02]  /*b5f0*/  VIADDMNMX R96, R109, R118, R96, PT ;  /* 0x000000766d607246 */ /* 0x000fe40003800160 */
[----:B------:R-:W-:-:S07]  /*b600*/  VIMNMX R107, R107, R109, !PT ;  /* 0x0000006d6b6b7248 */ /* 0x000fce0007fe0100 */
.L_x_972:
[C---:B------:R-:W-:Y:S01]  /*b610*/  ISETP.GE.AND P2, PT, R111.reuse, 0x2, PT ;  /* 0x000000026f00780c */ /* 0x040fe20003f46270 */
[----:B------:R-:W1:Y:S01]  /*b620*/  SHFL.IDX PT, R109, R108, 0x1, 0x1c1f ;  /* 0x003c1f006c6d7f89 */ /* 0x000e6200000e0000 */
        /* <DEDUP_REMOVED lines=90> */
[C---:B------:R-:W-:Y:S02]  /*bbd0*/  ISETP.LT.OR P4, PT, R96.reuse, 0x4a, P4 ;  /* 0x0000004a6000780c */ /* 0x040fe40002781670 */
[----:B------:R-:W-:Y:S02]  /*bbe0*/  ISETP.GE.AND P5, PT, R111, 0x51, PT ;  /* 0x000000516f00780c */ /* 0x000fe40003fa6270 */
        /* <DEDUP_REMOVED lines=17> */
[----:B------:R-:W-:Y:S01]  /*bd00*/  FSEL R176, R10, -INF , !P6 ;  /* 0xff8000000ab07808 */ /* 0x000fe20007000000 */
[----:B-1----:R-:W-:Y:S01]  /*bd10*/  IMAD.IADD R10, R114, 0x1, R109 ;  /* 0x00000001720a7824 */ /* 0x002fe200078e026d */
[----:B------:R-:W-:-:S04]  /*bd20*/  ISETP.GE.AND P6, PT, R111, 0x5a, PT ;  /* 0x0000005a6f00780c */ /* 0x000fc80003fc6270 */
[----:B------:R-:W-:Y:S02]  /*bd30*/  P2R R129, PR, RZ, 0x40 ;  /* 0x00000040ff817803 */ /* 0x000fe40000000000 */
[----:B------:R-:W-:Y:S01]  /*bd40*/  ISETP.GT.AND P6, PT, R107, 0x59, !P6 ;  /* 0x000000596b00780c */ /* 0x000fe200077c4270 */
[----:B------:R-:W-:-:S03]  /*bd50*/  IMAD.IADD R107, R115, 0x1, R109 ;  /* 0x00000001736b7824 */ /* 0x000fc600078e026d */
[----:B------:R-:W-:-:S04]  /*bd60*/  ISETP.LT.OR P6, PT, R96, 0x5a, P6 ;  /* 0x0000005a6000780c */ /* 0x000fc800037c1670 */
[----:B------:R-:W-:Y:S02]  /*bd70*/  FSEL R96, R133, -INF , !P6 ;  /* 0xff80000085607808 */ /* 0x000fe40007000000 */
[----:B------:R-:W-:-:S13]  /*bd80*/  ISETP.GE.AND P6, PT, R14, 0x1, PT ;  /* 0x000000010e00780c */ /* 0x000fda0003fc6270 */
[----:B------:R-:W-:Y:S05]  /*bd90*/  @!P6 BRA `(.L_x_976) ;  /* 0x00000000005ce947 */ /* 0x000fea0003800000 */
        /* <DEDUP_REMOVED lines=14> */
.L_x_978:
[----:B------:R-:W-:-:S05]  /*be80*/  IMAD.U32 R110, RZ, RZ, UR59 ;  /* 0x0000003bff6e7e24 */ /* 0x000fca000f8e00ff */
[----:B------:R-:W-:-:S13]  /*be90*/  ISETP.NE.AND P6, PT, R110, 0x1, PT ;  /* 0x000000016e00780c */ /* 0x000fda0003fc5270 */
[----:B------:R-:W0:Y:S02]  /*bea0*/  @P6 LDC.64 R108, c[0x0][0x9e8] ;  /* 0x00027a00ff6c6b82 */ /* 0x000e240000000a00 */
[----:B0-----:R-:W-:-:S05]  /*beb0*/  @P6 IMAD.HI.U32 R108, R111, R108, RZ ;  /* 0x0000006c6f6c6227 */ /* 0x001fca00078e00ff */
[----:B------:R-:W-:-:S07]  /*bec0*/  @P6 SHF.R.U32.HI R111, RZ, R109, R108 ;  /* 0x0000006dff6f6219 */ /* 0x000fce000001166c */
.L_x_979:
[----:B------:R-:W-:Y:S05]  /*bed0*/  BSYNC B0 ;  /* 0x0000000000007941 */ /* 0x000fea0003800000 */
.L_x_977:
[----:B------:R-:W-:-:S05]  /*bee0*/  IMAD R111, R111, R110, R122 ;  /* 0x0000006e6f6f7224 */ /* 0x000fca00078e027a */
[----:B------:R-:W-:Y:S02]  /*bef0*/  VIADDMNMX R10, R111, R110, R10, PT ;  /* 0x0000006e6f0a7246 */ /* 0x000fe4000380010a */
[----:B------:R-:W-:-:S07]  /*bf00*/  VIMNMX R107, R107, R111, !PT ;  /* 0x0000006f6b6b7248 */ /* 0x000fce0007fe0100 */
.L_x_976:
        /* <DEDUP_REMOVED lines=13> */
[----:B------:R-:W-:Y:S01]  /*bfe0*/  ISETP.NE.AND P2, PT, R123, RZ, PT ;  /* 0x000000ff7b00720c */ /* 0x000fe20003f45270 */
[----:B------:R-:W0:Y:S01]  /*bff0*/  LDC R13, c[0x0][0x988] ;  /* 0x00026200ff0d7b82 */ /* 0x000e220000000800 */
        /* <DEDUP_REMOVED lines=57> */
[----:B------:R-:W-:Y:S02]  /*c390*/  FSEL R126, R101, -INF , !P2 ;  /* 0xff800000657e7808 */ /* 0x000fe40005000000 */
        /* <DEDUP_REMOVED lines=54> */
[--C-:B------:R-:W-:Y:S01]  /*c700*/  FFMA.FTZ R168, R168, R13, -R113.reuse ;  /* 0x0000000da8a87223 */ /* 0x100fe20000010871 */
[----:B------:R-:W-:Y:S01]  /*c710*/  FSEL R111, R11, RZ, P2 ;  /* 0x000000ff0b6f7208 */ /* 0x000fe20001000000 */
        /* <DEDUP_REMOVED lines=42> */
[----:B0-----:R-:W-:Y:S01]  /*c9c0*/  FSEL R168, R90, -INF , !P3 ;  /* 0xff8000005aa87808 */ /* 0x001fe20005800000 */
[----:B------:R-:W-:Y:S01]  /*c9d0*/  FFMA.FTZ R90, R132, R13, -R113 ;  /* 0x0000000d845a7223 */ /* 0x000fe20000010871 */
        /* <DEDUP_REMOVED lines=15> */
[----:B------:R-:W-:-:S06]  /*cad0*/  FADD.FTZ R0, -R111, R20 ;  /* 0x000000146f007221 */ /* 0x000fcc0000010100 */
[----:B------:R-:W-:Y:S01]  /*cae0*/  MUFU.EX2 R101, R101 ;  /* 0x0000006500657308 */ /* 0x000fe20000000800 */
[-C--:B------:R-:W-:Y:S01]  /*caf0*/  FFMA.FTZ R105, R100, R13.reuse, -R113 ;  /* 0x0000000d64697223 */ /* 0x080fe20000010871 */
[----:B------:R-:W0:Y:S01]  /*cb00*/  SHFL.BFLY PT, R109, R10, 0x1, 0x1f ;  /* 0x0c201f000a6d7f89 */ /* 0x000e2200000e0000 */
[----:B------:R-:W-:-:S05]  /*cb10*/  FMUL.FTZ R0, R0, R13 ;  /* 0x0000000d00007220 */ /* 0x000fca0000410000 */
[----:B------:R-:W-:Y:S08]  /*cb20*/  MUFU.EX2 R112, R112 ;  /* 0x0000007000707308 */ /* 0x000ff00000000800 */
[----:B------:R-:W1:Y:S08]  /*cb30*/  MUFU.EX2 R0, R0 ;  /* 0x0000000000007308 */ /* 0x000e700000000800 */
[----:B------:R-:W-:Y:S01]  /*cb40*/  MUFU.EX2 R103, R103 ;  /* 0x0000006700677308 */ /* 0x000fe20000000800 */
[----:B0-----:R-:W-:Y:S01]  /*cb50*/  FMNMX.FTZ R10, R10, R109, !PT ;  /* 0x0000006d0a0a7209 */ /* 0x001fe20007810000 */
[----:B------:R-:W-:-:S03]  /*cb60*/  FFMA.FTZ R109, R96, R13, -R113 ;  /* 0x0000000d606d7223 */ /* 0x000fc60000010871 */
[C---:B------:R-:W-:Y:S01]  /*cb70*/  FSETP.NEU.FTZ.AND P2, PT, R10.reuse, -INF , PT ;  /* 0xff8000000a00780b */ /* 0x040fe20003f5d000 */
[----:B------:R-:W-:Y:S01]  /*cb80*/  FMUL.FTZ R20, R10, R13 ;  /* 0x0000000d0a147220 */ /* 0x000fe20000410000 */
[----:B-1----:R-:W-:Y:S01]  /*cb90*/  FFMA.FTZ R7, R0, R7, R21 ;  /* 0x0000000700077223 */ /* 0x002fe20000010015 */
[----:B------:R-:W-:Y:S03]  /*cba0*/  MUFU.EX2 R104, R104 ;  /* 0x0000006800687308 */ /* 0x000fe60000000800 */
[----:B------:R-:W-:Y:S01]  /*cbb0*/  FSEL R111, R20, RZ, P2 ;  /* 0x000000ff146f7208 */ /* 0x000fe20001000000 */
[C---:B------:R-:W-:Y:S01]  /*cbc0*/  FADD.FTZ R7, R156.reuse, R7 ;  /* 0x000000079c077221 */ /* 0x040fe20000010000 */
[----:B------:R-:W-:-:S03]  /*cbd0*/  F2FP.BF16.F32.PACK_AB R156, R156, R21 ;  /* 0x000000159c9c723e */ /* 0x000fc600000010ff */
[-CC-:B------:R-:W-:Y:S01]  /*cbe0*/  FFMA.FTZ R2, R2, R13.reuse, -R111.reuse ;  /* 0x0000000d02027223 */ /* 0x180fe2000001086f */
[-CC-:B------:R-:W-:Y:S01]  /*cbf0*/  FFMA.FTZ R157, R174, R13.reuse, -R111.reuse ;  /* 0x0000000dae9d7223 */ /* 0x180fe2000001086f */
[-CC-:B------:R-:W-:Y:S01]  /*cc00*/  FFMA.FTZ R108, R108, R13.reuse, -R111.reuse ;  /* 0x0000000d6c6c7223 */ /* 0x180fe2000001086f */
[-C--:B------:R-:W-:Y:S01]  /*cc10*/  FFMA.FTZ R110, R110, R13.reuse, -R111 ;  /* 0x0000000d6e6e7223 */ /* 0x080fe2000001086f */
[----:B------:R0:W-:Y:S01]  /*cc20*/  MUFU.EX2 R94, R2 ;  /* 0x00000002005e7308 */ /* 0x0001e20000000800 */
[----:B------:R-:W-:Y:S01]  /*cc30*/  FADD.FTZ R20, R158, R7 ;  /* 0x000000079e147221 */ /* 0x000fe20000010000 */
[-CC-:B------:R-:W-:Y:S01]  /*cc40*/  FFMA.FTZ R114, R114, R13.reuse, -R111.reuse ;  /* 0x0000000d72727223 */ /* 0x180fe2000001086f */
[-CC-:B------:R-:W-:Y:S01]  /*cc50*/  FFMA.FTZ R22, R22, R13.reuse, -R111.reuse ;  /* 0x0000000d16167223 */ /* 0x180fe2000001086f */
[-CC-:B------:R-:W-:Y:S01]  /*cc60*/  FFMA.FTZ R88, R88, R13.reuse, -R111.reuse ;  /* 0x0000000d58587223 */ /* 0x180fe2000001086f */
[----:B------:R-:W-:Y:S01]  /*cc70*/  FADD.FTZ R20, R91, R20 ;  /* 0x000000145b147221 */ /* 0x000fe20000010000 */
[-CC-:B------:R-:W-:Y:S01]  /*cc80*/  FFMA.FTZ R122, R122, R13.reuse, -R111.reuse ;  /* 0x0000000d7a7a7223 */ /* 0x180fe2000001086f */
[-CC-:B------:R-:W-:Y:S01]  /*cc90*/  FFMA.FTZ R124, R124, R13.reuse, -R111.reuse ;  /* 0x0000000d7c7c7223 */ /* 0x180fe2000001086f */
[----:B------:R-:W-:Y:S01]  /*cca0*/  MUFU.EX2 R157, R157 ;  /* 0x0000009d009d7308 */ /* 0x000fe20000000800 */
[----:B0-----:R-:W-:Y:S01]  /*ccb0*/  FSEL R2, R10, RZ, P2 ;  /* 0x000000ff0a027208 */ /* 0x001fe20001000000 */
[----:B------:R-:W-:Y:S01]  /*ccc0*/  FADD.FTZ R7, R93, R20 ;  /* 0x000000145d077221 */ /* 0x000fe20000010000 */
[-CC-:B------:R-:W-:Y:S01]  /*ccd0*/  FFMA.FTZ R130, R130, R13.reuse, -R111.reuse ;  /* 0x0000000d82827223 */ /* 0x180fe2000001086f */
[-CC-:B------:R-:W-:Y:S01]  /*cce0*/  FFMA.FTZ R134, R134, R13.reuse, -R111.reuse ;  /* 0x0000000d86867223 */ /* 0x180fe2000001086f */
[----:B------:R-:W-:Y:S01]  /*ccf0*/  FFMA.FTZ R138, R138, R13, -R111 ;  /* 0x0000000d8a8a7223 */ /* 0x000fe2000001086f */
[----:B------:R-:W-:Y:S01]  /*cd00*/  FADD.FTZ R2, -R2, R15 ;  /* 0x0000000f02027221 */ /* 0x000fe20000010100 */
[----:B------:R-:W-:Y:S01]  /*cd10*/  FADD.FTZ R20, R160, R7 ;  /* 0x00000007a0147221 */ /* 0x000fe20000010000 */
[----:B------:R-:W-:Y:S01]  /*cd20*/  MUFU.EX2 R159, R108 ;  /* 0x0000006c009f7308 */ /* 0x000fe20000000800 */
[----:B------:R-:W-:-:S02]  /*cd30*/  IMAD.U32 R15, RZ, RZ, UR11 ;  /* 0x0000000bff0f7e24 */ /* 0x000fc4000f8e00ff */
[-C--:B------:R-:W-:Y:S01]  /*cd40*/  FMUL.FTZ R2, R2, R13.reuse ;  /* 0x0000000d02027220 */ /* 0x080fe20000410000 */
[----:B------:R-:W-:Y:S01]  /*cd50*/  FADD.FTZ R7, R95, R20 ;  /* 0x000000145f077221 */ /* 0x000fe20000010000 */
[-CC-:B------:R-:W-:Y:S01]  /*cd60*/  FFMA.FTZ R126, R126, R13.reuse, -R111.reuse ;  /* 0x0000000d7e7e7223 */ /* 0x180fe2000001086f */
[----:B------:R-:W-:Y:S02]  /*cd70*/  @!P1 VIADD R15, R15, 0x2a860 ;  /* 0x0002a8600f0f9836 */ /* 0x000fe40000000000 */
[-C--:B------:R-:W-:Y:S01]  /*cd80*/  FFMA.FTZ R128, R128, R13.reuse, -R111 ;  /* 0x0000000d80807223 */ /* 0x080fe2000001086f */
[----:B------:R-:W-:Y:S01]  /*cd90*/  FADD.FTZ R20, R162, R7 ;  /* 0x00000007a2147221 */ /* 0x000fe20000010000 */
[----:B------:R-:W0:Y:S01]  /*cda0*/  MUFU.EX2 R2, R2 ;  /* 0x0000000200027308 */ /* 0x000e220000000800 */
[-C--:B------:R-:W-:Y:S01]  /*cdb0*/  FFMA.FTZ R136, R136, R13.reuse, -R111 ;  /* 0x0000000d88887223 */ /* 0x080fe2000001086f */
[----:B------:R-:W-:Y:S01]  /*cdc0*/  @!P1 PRMT R15, RZ, 0x654, R15 ;  /* 0x00000654ff0f9816 */ /* 0x000fe2000000000f */
[----:B------:R-:W-:Y:S01]  /*cdd0*/  FADD.FTZ R7, R97, R20 ;  /* 0x0000001461077221 */ /* 0x000fe20000010000 */
[-CC-:B------:R-:W-:Y:S01]  /*cde0*/  FFMA.FTZ R140, R140, R13.reuse, -R111.reuse ;  /* 0x0000000d8c8c7223 */ /* 0x180fe2000001086f */
[-C--:B------:R-:W-:Y:S01]  /*cdf0*/  FFMA.FTZ R142, R142, R13.reuse, -R111 ;  /* 0x0000000d8e8e7223 */ /* 0x080fe2000001086f */
[----:B------:R1:W-:Y:S01]  /*ce00*/  @!P1 SYNCS.ARRIVE.TRANS64.RED.A1T0 RZ, [R15+URZ], RZ ;  /* 0x000000ff0fff99a7 */ /* 0x0003e2000810043f */
[----:B------:R-:W-:Y:S01]  /*ce10*/  FADD.FTZ R20, R164, R7 ;  /* 0x00000007a4147221 */ /* 0x000fe20000010000 */
[----:B------:R-:W2:Y:S01]  /*ce20*/  MUFU.EX2 R110, R110 ;  /* 0x0000006e006e7308 */ /* 0x000ea20000000800 */
[-CC-:B------:R-:W-:Y:S01]  /*ce30*/  FFMA.FTZ R146, R146, R13.reuse, -R111.reuse ;  /* 0x0000000d92927223 */ /* 0x180fe2000001086f */
[-CC-:B------:R-:W-:Y:S01]  /*ce40*/  FFMA.FTZ R148, R148, R13.reuse, -R111.reuse ;  /* 0x0000000d94947223 */ /* 0x180fe2000001086f */
[----:B------:R-:W-:Y:S01]  /*ce50*/  FADD.FTZ R7, R89, R20 ;  /* 0x0000001459077221 */ /* 0x000fe20000010000 */
[-CC-:B------:R-:W-:Y:S01]  /*ce60*/  FFMA.FTZ R150, R150, R13.reuse, -R111.reuse ;  /* 0x0000000d96967223 */ /* 0x180fe2000001086f */
[----:B------:R-:W-:Y:S01]  /*ce70*/  FFMA.FTZ R166, R166, R13, -R111 ;  /* 0x0000000da6a67223 */ /* 0x000fe2000001086f */
[----:B------:R-:W-:Y:S01]  /*ce80*/  ISETP.GT.AND P2, PT, R12, R17, PT ;  /* 0x000000110c00720c */ /* 0x000fe20003f44270 */
[----:B------:R-:W-:Y:S01]  /*ce90*/  FADD.FTZ R7, R90, R7 ;  /* 0x000000075a077221 */ /* 0x000fe20000010000 */
[----:B------:R-:W3:Y:S01]  /*cea0*/  MUFU.EX2 R153, R114 ;  /* 0x0000007200997308 */ /* 0x000ee20000000800 */
[----:B0-----:R-:W-:Y:S01]  /*ceb0*/  FFMA.FTZ R6, R2, R6, R157 ;  /* 0x0000000602067223 */ /* 0x001fe2000001009d */
[----:B------:R-:W-:Y:S01]  /*cec0*/  F2FP.BF16.F32.PACK_AB R158, R91, R158 ;  /* 0x0000009e5b9e723e */ /* 0x000fe200000010ff */
[----:B------:R-:W-:Y:S01]  /*ced0*/  FADD.FTZ R20, R144, R7 ;  /* 0x0000000790147221 */ /* 0x000fe20000010000 */
[C---:B------:R-:W-:Y:S01]  /*cee0*/  F2FP.BF16.F32.PACK_AB R144, R99.reuse, R144 ;  /* 0x000000906390723e */ /* 0x040fe200000010ff */
[C---:B------:R-:W-:Y:S01]  /*cef0*/  FADD.FTZ R6, R94.reuse, R6 ;  /* 0x000000065e067221 */ /* 0x040fe20000010000 */
[----:B------:R-:W-:Y:S01]  /*cf00*/  F2FP.BF16.F32.PACK_AB R157, R94, R157 ;  /* 0x0000009d5e9d723e */ /* 0x000fe200000010ff */
[----:B------:R-:W-:Y:S01]  /*cf10*/  FADD.FTZ R20, R99, R20 ;  /* 0x0000001463147221 */ /* 0x000fe20000010000 */
[----:B------:R-:W0:Y:S01]  /*cf20*/  MUFU.EX2 R22, R22 ;  /* 0x0000001600167308 */ /* 0x000e220000000800 */
[----:B------:R-:W-:Y:S01]  /*cf30*/  FADD.FTZ R6, R159, R6 ;  /* 0x000000069f067221 */ /* 0x000fe20000010000 */
[----:B--2---:R-:W-:Y:S01]  /*cf40*/  F2FP.BF16.F32.PACK_AB R159, R110, R159 ;  /* 0x0000009f6e9f723e */ /* 0x004fe200000010ff */
[----:B------:R-:W-:Y:S01]  /*cf50*/  FADD.FTZ R113, R101, R20 ;  /* 0x0000001465717221 */ /* 0x000fe20000010000 */
[----:B------:R-:W-:-:S02]  /*cf60*/  VIADD R12, R12, 0xffffffff ;  /* 0xffffffff0c0c7836 */ /* 0x000fc40000000000 */
[----:B------:R-:W-:Y:S01]  /*cf70*/  FADD.FTZ R6, R110, R6 ;  /* 0x000000066e067221 */ /* 0x000fe20000010000 */
[----:B------:R-:W-:Y:S01]  /*cf80*/  FADD.FTZ R20, R112, R113 ;  /* 0x0000007170147221 */ /* 0x000fe20000010000 */
[----:B------:R-:W2:Y:S02]  /*cf90*/  MUFU.EX2 R155, R88 ;  /* 0x00000058009b7308 */ /* 0x000ea40000000800 */
[----:B---3--:R-:W-:Y:S01]  /*cfa0*/  FADD.FTZ R6, R153, R6 ;  /* 0x0000000699067221 */ /* 0x008fe20000010000 */
[----:B------:R-:W-:-:S04]  /*cfb0*/  FADD.FTZ R113, R103, R20 ;  /* 0x0000001467717221 */ /* 0x000fc80000010000 */
[----:B------:R-:W-:Y:S01]  /*cfc0*/  FADD.FTZ R113, R104, R113 ;  /* 0x0000007168717221 */ /* 0x000fe20000010000 */
[----:B------:R-:W3:Y:S01]  /*cfd0*/  MUFU.EX2 R122, R122 ;  /* 0x0000007a007a7308 */ /* 0x000ee20000000800 */
[C---:B0-----:R-:W-:Y:S01]  /*cfe0*/  FADD.FTZ R6, R22.reuse, R6 ;  /* 0x0000000616067221 */ /* 0x041fe20000010000 */
[----:B------:R-:W-:-:S06]  /*cff0*/  F2FP.BF16.F32.PACK_AB R153, R22, R153 ;  /* 0x000000991699723e */ /* 0x000fcc00000010ff */
[----:B------:R-:W0:Y:S01]  /*d000*/  MUFU.EX2 R149, R124 ;  /* 0x0000007c00957308 */ /* 0x000e220000000800 */
[----:B--2---:R-:W-:-:S07]  /*d010*/  FADD.FTZ R6, R155, R6 ;  /* 0x000000069b067221 */ /* 0x004fce0000010000 */
[----:B------:R-:W1:Y:S01]  /*d020*/  MUFU.EX2 R130, R130 ;  /* 0x0000008200827308 */ /* 0x000e620000000800 */
[C---:B---3--:R-:W-:Y:S01]  /*d030*/  FADD.FTZ R6, R122.reuse, R6 ;  /* 0x000000067a067221 */ /* 0x048fe20000010000 */
        /* <DEDUP_REMOVED lines=23> */
[----:B-1----:R-:W-:-:S06]  /*d1b0*/  F2FP.BF16.F32.PACK_AB R140, R104, R103 ;  /* 0x00000067688c723e */ /* 0x002fcc00000010ff */
[----:B------:R0:W1:Y:S01]  /*d1c0*/  MUFU.EX2 R141, R146 ;  /* 0x00000092008d7308 */ /* 0x0000620000000800 */
[C---:B---3--:R-:W-:Y:S01]  /*d1d0*/  FADD.FTZ R15, R147.reuse, R15 ;  /* 0x0000000f930f7221 */ /* 0x048fe20000010000 */
[----:B------:R-:W-:-:S06]  /*d1e0*/  F2FP.BF16.F32.PACK_AB R147, R147, R88 ;  /* 0x000000589393723e */ /* 0x000fcc00000010ff */
[----:B------:R-:W3:Y:S01]  /*d1f0*/  MUFU.EX2 R102, R102 ;  /* 0x0000006600667308 */ /* 0x000ee20000000800 */
[----:B--2---:R-:W-:Y:S01]  /*d200*/  FADD.FTZ R15, R96, R15 ;  /* 0x0000000f600f7221 */ /* 0x004fe20000010000 */
[----:B0-----:R-:W-:-:S06]  /*d210*/  F2FP.BF16.F32.PACK_AB R146, R112, R101 ;  /* 0x000000657092723e */ /* 0x001fcc00000010ff */
[----:B------:R0:W2:Y:S01]  /*d220*/  MUFU.EX2 R100, R148 ;  /* 0x0000009400647308 */ /* 0x0000a20000000800 */
[C---:B-1----:R-:W-:Y:S01]  /*d230*/  FADD.FTZ R15, R141.reuse, R15 ;  /* 0x0000000f8d0f7221 */ /* 0x042fe20000010000 */
[----:B------:R-:W-:-:S06]  /*d240*/  F2FP.BF16.F32.PACK_AB R141, R141, R96 ;  /* 0x000000608d8d723e */ /* 0x000fcc00000010ff */
[----:B------:R-:W1:Y:S01]  /*d250*/  MUFU.EX2 R105, R105 ;  /* 0x0000006900697308 */ /* 0x000e620000000800 */
[----:B---3--:R-:W-:Y:S01]  /*d260*/  FADD.FTZ R20, R102, R113 ;  /* 0x0000007166147221 */ /* 0x008fe20000010000 */
[----:B0-----:R-:W-:-:S06]  /*d270*/  F2FP.BF16.F32.PACK_AB R148, R164, R97 ;  /* 0x00000061a494723e */ /* 0x001fcc00000010ff */
[----:B------:R0:W3:Y:S01]  /*d280*/  MUFU.EX2 R143, R150 ;  /* 0x00000096008f7308 */ /* 0x0000e20000000800 */
[----:B--2---:R-:W-:-:S07]  /*d290*/  FADD.FTZ R15, R100, R15 ;  /* 0x0000000f640f7221 */ /* 0x004fce0000010000 */
[----:B------:R-:W2:Y:S01]  /*d2a0*/  MUFU.EX2 R98, R98 ;  /* 0x0000006200627308 */ /* 0x000ea20000000800 */
[C---:B-1----:R-:W-:Y:S01]  /*d2b0*/  FADD.FTZ R21, R105.reuse, R20 ;  /* 0x0000001469157221 */ /* 0x042fe20000010000 */
[----:B0-----:R-:W-:Y:S02]  /*d2c0*/  F2FP.BF16.F32.PACK_AB R150, R90, R89 ;  /* 0x000000595a96723e */ /* 0x001fe400000010ff */
[----:B------:R-:W-:-:S04]  /*d2d0*/  F2FP.BF16.F32.PACK_AB R142, R105, R102 ;  /* 0x00000066698e723e */ /* 0x000fc800000010ff */
[----:B------:R-:W0:Y:S01]  /*d2e0*/  MUFU.EX2 R106, R6 ;  /* 0x00000006006a7308 */ /* 0x000e220000000800 */
[C---:B---3--:R-:W-:Y:S01]  /*d2f0*/  FADD.FTZ R15, R143.reuse, R15 ;  /* 0x0000000f8f0f7221 */ /* 0x048fe20000010000 */
        /* <DEDUP_REMOVED lines=13> */
[----:B0-----:R-:W-:Y:S01]  /*d3d0*/  FADD.FTZ R6, R92, R21 ;  /* 0x000000155c067221 */ /* 0x001fe20000010000 */
[----:B------:R-:W-:-:S06]  /*d3e0*/  IMAD.MOV.U32 R21, RZ, RZ, R3 ;  /* 0x000000ffff157224 */ /* 0x000fcc00078e0003 */
[----:B------:R-:W0:Y:S01]  /*d3f0*/  MUFU.EX2 R111, R111 ;  /* 0x0000006f006f7308 */ /* 0x000e220000000800 */
[----:B-1----:R-:W-:Y:S01]  /*d400*/  FADD.FTZ R15, R166, R15 ;  /* 0x0000000fa60f7221 */ /* 0x002fe20000010000 */
[C---:B--2---:R-:W-:Y:S01]  /*d410*/  FADD.FTZ R7, R109.reuse, R6 ;  /* 0x000000066d077221 */ /* 0x044fe20000010000 */
[----:B------:R-:W-:Y:S02]  /*d420*/  F2FP.BF16.F32.PACK_AB R138, R109, R92 ;  /* 0x0000005c6d8a723e */ /* 0x000fe400000010ff */
[C---:B0-----:R-:W-:Y:S01]  /*d430*/  FADD.FTZ R6, R111.reuse, R15 ;  /* 0x0000000f6f067221 */ /* 0x041fe20000010000 */
[----:B------:R-:W-:Y:S01]  /*d440*/  F2FP.BF16.F32.PACK_AB R139, R111, R166 ;  /* 0x000000a66f8b723e */ /* 0x000fe200000010ff */
[----:B------:R-:W-:Y:S01]  /*d450*/  IMAD.MOV.U32 R15, RZ, RZ, R10 ;  /* 0x000000ffff0f7224 */ /* 0x000fe200078e000a */
[----:B------:R-:W-:Y:S06]  /*d460*/  @P2 BRA `(.L_x_980) ;  /* 0xffffffcc00382947 */ /* 0x000fec000383ffff */
.L_x_963:
        /* <DEDUP_REMOVED lines=67> */
.L_x_981:
[----:B------:R-:W-:Y:S01]  /*d8a0*/  ULEA UR5, UR4, UR57, 0x3 ;  /* 0x0000003904057291 */ /* 0x000fe2000f8e183f */
[----:B------:R-:W-:-:S08]  /*d8b0*/  SHF.L.U32 R3, R3, 0x1f, RZ ;  /* 0x0000001f03037819 */ /* 0x000fd000000006ff */
[----:B------:R0:W1:Y:S01]  /*d8c0*/  SYNCS.PHASECHK.TRANS64.TRYWAIT P2, [UR5+0x2a850], R3 ;  /* 0x02a85003ff0075a7 */ /* 0x0000620008040145 */
[----:B------:R-:W-:Y:S05]  /*d8d0*/  @!P0 BRA `(.L_x_982) ;  /* 0x0000000000048947 */ /* 0x000fea0003800000 */
[----:B------:R-:W-:Y:S01]  /*d8e0*/  BPT.TRAP 0x1 ;  /* 0x000000040000795c */ /* 0x000fe20000300000 */
.L_x_982:
[----:B-1----:R-:W-:Y:S05]  /*d8f0*/  @P2 BRA `(.L_x_983) ;  /* 0x0000000000082947 */ /* 0x002fea0003800000 */
[----:B------:R-:W1:Y:S02]  /*d900*/  SYNCS.PHASECHK.TRANS64.TRYWAIT P0, [UR5+0x2a850], R3 ;  /* 0x02a85003ff0075a7 */ /* 0x000e640008000145 */
[----:B-1----:R-:W-:Y:S05]  /*d910*/  @!P0 BRA `(.L_x_984) ;  /* 0x0000006400a08947 */ /* 0x002fea0003800000 */
.L_x_983:
[----:B------:R-:W-:Y:S01]  /*d920*/  UIADD3 UR57, UR57, 0x400, URZ ;  /* 0x0000040039397890 */ /* 0x000fe2000fffe03f */
[----:B------:R-:W-:Y:S01]  /*d930*/  WARPGROUP.ARRIVE ;  /* 0x00000000000079c5 */ /* 0x000fe20000000000 */
[----:B------:R-:W-:Y:S01]  /*d940*/  UMOV UR7, 0x40000040 ;  /* 0x4000004000077882 */ /* 0x000fe20000000000 */
[----:B-1----:R-:W1:Y:S01]  /*d950*/  SHFL.BFLY PT, R0, R7, 0x2, 0x1f ;  /* 0x0c401f0007007f89 */ /* 0x002e6200000e0000 */
[----:B------:R-:W-:Y:S01]  /*d960*/  USHF.R.U32.HI UR57, URZ, 0x4, UR57 ;  /* 0x000000043f397899 */ /* 0x000fe20008011639 */
[----:B------:R-:W-:Y:S02]  /*d970*/  IMAD.U32 R8, RZ, RZ, UR5 ;  /* 0x00000005ff087e24 */ /* 0x000fe4000f8e00ff */
[----:B0-----:R-:W0:Y:S01]  /*d980*/  SHFL.BFLY PT, R3, R6, 0x2, 0x1f ;  /* 0x0c401f0006037f89 */ /* 0x001e2200000e0000 */
[----:B------:R-:W-:Y:S01]  /*d990*/  ULOP3.LUT UR57, UR57, 0x3fff, URZ, 0xc0, !UPT ;  /* 0x00003fff39397892 */ /* 0x000fe2000f8ec03f */
[----:B------:R-:W-:Y:S02]  /*d9a0*/  @!P1 VIADD R8, R8, 0x2a860 ;  /* 0x0002a86008089836 */ /* 0x000fe40000000000 */
[----:B------:R-:W-:Y:S01]  /*d9b0*/  IMAD.MOV.U32 R4, RZ, RZ, RZ ;  /* 0x000000ffff047224 */ /* 0x000fe200078e00ff */
[----:B------:R-:W-:-:S02]  /*d9c0*/  ULOP3.LUT UR57, UR57, 0x3000000, URZ, 0xfc, !UPT ;  /* 0x0300000039397892 */ /* 0x000fc4000f8efc3f */
[----:B------:R-:W-:Y:S02]  /*d9d0*/  @!P1 PRMT R8, RZ, 0x654, R8 ;  /* 0x00000654ff089816 */ /* 0x000fe40000000008 */
[----:B------:R-:W-:-:S07]  /*d9e0*/  UIMAD UR4, UR4, 0x600, UR57 ;  /* 0x00000600040478a4 */ /* 0x000fce000f8e0239 */
[----:B------:R-:W-:Y:S02]  /*d9f0*/  UMOV UR6, UR4 ;  /* 0x0000000400067c82 */ /* 0x000fe40008000000 */
[----:B------:R-:W-:Y:S01]  /*da00*/  HGMMA.64x128x16.F32.BF16 R24, R156, gdesc[UR4].tnspB, R24, gsb0 ;  /* 0x41e000049c187df0 */ /* 0x000fe20008001818 */
[----:B------:R-:W-:Y:S01]  /*da10*/  UIADD3 UR6, UR4, 0x80, URZ ;  /* 0x0000008004067890 */ /* 0x000fe2000fffe03f */
[----:B-1----:R-:W-:Y:S01]  /*da20*/  FADD.FTZ R0, R0, R7 ;  /* 0x0000000700007221 */ /* 0x002fe20000010000 */
[----:B------:R-:W-:Y:S01]  /*da30*/  UMOV UR7, 0x40000040 ;  /* 0x4000004000077882 */ /* 0x000fe20000000000 */
[----:B------:R-:W-:Y:S02]  /*da40*/  IMAD.MOV.U32 R7, RZ, RZ, RZ ;  /* 0x000000ffff077224 */ /* 0x000fe400078e00ff */
[----:B0-----:R-:W-:Y:S01]  /*da50*/  FADD.FTZ R2, R3, R6 ;  /* 0x0000000603027221 */ /* 0x001fe20000010000 */
[----:B------:R-:W-:Y:S01]  /*da60*/  IMAD.MOV.U32 R6, RZ, RZ, -0x800000 ;  /* 0xff800000ff067424 */ /* 0x000fe200078e00ff */
[----:B------:R-:W0:Y:S04]  /*da70*/  SHFL.BFLY PT, R3, R0, 0x1, 0x1f ;  /* 0x0c201f0000037f89 */ /* 0x000e2800000e0000 */
[----:B------:R-:W1:Y:S01]  /*da80*/  SHFL.BFLY PT, R5, R2, 0x1, 0x1f ;  /* 0x0c201f0002057f89 */ /* 0x000e6200000e0000 */
[----:B0-----:R-:W-:Y:S01]  /*da90*/  FADD.FTZ R9, R0, R3 ;  /* 0x0000000300097221 */ /* 0x001fe20000010000 */
[----:B------:R-:W-:-:S02]  /*daa0*/  IMAD.MOV.U32 R0, RZ, RZ, -0x800000 ;  /* 0xff800000ff007424 */ /* 0x000fc400078e00ff */
[----:B-1----:R-:W-:Y:S02]  /*dab0*/  FADD.FTZ R12, R2, R5 ;  /* 0x00000005020c7221 */ /* 0x002fe40000010000 */
[----:B------:R-:W-:-:S03]  /*dac0*/  FSETP.NE.FTZ.AND P0, PT, R9, RZ, PT ;  /* 0x000000ff0900720b */ /* 0x000fc60003f15000 */
        /* <DEDUP_REMOVED lines=102> */
.L_x_914:
[----:B------:R-:W-:Y:S05]  /*e130*/  @P0 BRA `(.L_x_985) ;  /* 0x0000001400440947 */ /* 0x000fea0003800000 */
[----:B------:R-:W0:Y:S01]  /*e140*/  S2R R7, SR_TID.X ;  /* 0x0000000000077919 */ /* 0x000e220000002100 */
[----:B------:R-:W1:Y:S01]  /*e150*/  LDC R21, c[0x0][0xbe8] ;  /* 0x0002fa00ff157b82 */ /* 0x000e620000000800 */
[----:B------:R-:W-:Y:S01]  /*e160*/  SHF.R.S32.HI R15, RZ, 0x1f, R18 ;  /* 0x0000001fff0f7819 */ /* 0x000fe20000011412 */
[----:B------:R-:W-:Y:S01]  /*e170*/  ULDC.64 UR4, c[0x0][0xbd0] ;  /* 0x0002f40000047ab9 */ /* 0x000fe20000000a00 */
[----:B------:R-:W2:Y:S01]  /*e180*/  S2R R20, SR_CTAID.X ;  /* 0x0000000000147919 */ /* 0x000ea20000002500 */
[----:B------:R-:W-:Y:S01]  /*e190*/  ULDC.64 UR6, c[0x0][0xb38] ;  /* 0x0002ce0000067ab9 */ /* 0x000fe20000000a00 */
[----:B------:R-:W-:Y:S01]  /*e1a0*/  ULDC.64 UR10, c[0x0][0x208] ;  /* 0x00008200000a7ab9 */ /* 0x000fe20000000a00 */
[----:B------:R-:W-:Y:S02]  /*e1b0*/  BSSY B0, `(.L_x_986) ;  /* 0x00000e3000007945 */ /* 0x000fe40003800000 */
        /* <DEDUP_REMOVED lines=9> */
[----:B------:R-:W0:Y:S01]  /*e250*/  LDC.64 R72, c[0x0][0xb40] ;  /* 0x0002d000ff487b82 */ /* 0x000e220000000a00 */
[----:B------:R-:W-:Y:S02]  /*e260*/  LEA.HI R8, R8, R7, RZ, 0x2 ;  /* 0x0000000708087211 */ /* 0x000fe400078f10ff */
[----:B------:R-:W-:Y:S02]  /*e270*/  LOP3.LUT R10, R9, 0xffffff80, RZ, 0xc0, !PT ;  /* 0xffffff80090a7812 */ /* 0x000fe400078ec0ff */
[----:B------:R-:W-:-:S03]  /*e280*/  LOP3.LUT R8, R8, 0xfffffffc, RZ, 0xc0, !PT ;  /* 0xfffffffc08087812 */ /* 0x000fc600078ec0ff */
[C---:B------:R-:W-:Y:S01]  /*e290*/  IMAD.IADD R74, R7.reuse, 0x1, -R10 ;  /* 0x00000001074a7824 */ /* 0x040fe200078e0a0a */
[----:B------:R-:W-:Y:S01]  /*e2a0*/  SHF.R.S32.HI R10, RZ, 0x7, R9 ;  /* 0x00000007ff0a7819 */ /* 0x000fe20000011409 */
[----:B------:R-:W-:Y:S01]  /*e2b0*/  IMAD.IADD R14, R7, 0x1, -R8 ;  /* 0x00000001070e7824 */ /* 0x000fe200078e0a08 */
[----:B------:R-:W5:Y:S02]  /*e2c0*/  @P0 LDC R17, c[0x0][0xbec] ;  /* 0x0002fb00ff110b82 */ /* 0x000f640000000800 */
[----:B------:R-:W-:Y:S02]  /*e2d0*/  SHF.R.S32.HI R11, RZ, 0x1f, R74 ;  /* 0x0000001fff0b7819 */ /* 0x000fe4000001144a */
[----:B------:R-:W-:Y:S02]  /*e2e0*/  LEA.HI R7, R9, R10, RZ, 0x1 ;  /* 0x0000000a09077211 */ /* 0x000fe400078f08ff */
[CC--:B------:R-:W-:Y:S02]  /*e2f0*/  LEA.HI R88, R11.reuse, R74.reuse, RZ, 0x2 ;  /* 0x0000004a0b587211 */ /* 0x0c0fe400078f10ff */
[----:B------:R-:W-:Y:S01]  /*e300*/  LEA.HI R11, R11, R74, RZ, 0x5 ;  /* 0x0000004a0b0b7211 */ /* 0x000fe200078f28ff */
[----:B------:R-:W5:Y:S01]  /*e310*/  @P0 LDC R89, c[0x0][0xbec] ;  /* 0x0002fb00ff590b82 */ /* 0x000f620000000800 */
[----:B------:R-:W-:-:S02]  /*e320*/  SHF.R.S32.HI R12, RZ, 0x2, R88 ;  /* 0x00000002ff0c7819 */ /* 0x000fc40000011458 */
[----:B------:R-:W-:Y:S02]  /*e330*/  SHF.R.S32.HI R13, RZ, 0x1f, R88 ;  /* 0x0000001fff0d7819 */ /* 0x000fe40000011458 */
[----:B------:R-:W-:Y:S02]  /*e340*/  LOP3.LUT R7, R7, 0x3fffffe, RZ, 0xc0, !PT ;  /* 0x03fffffe07077812 */ /* 0x000fe400078ec0ff */
[----:B------:R-:W-:Y:S01]  /*e350*/  LEA.HI R13, R13, R12, RZ, 0x3 ;  /* 0x0000000c0d0d7211 */ /* 0x000fe200078f18ff */
[----:B------:R-:W5:Y:S01]  /*e360*/  @P0 LDC R19, c[0x0][0xbf0] ;  /* 0x0002fc00ff130b82 */ /* 0x000f620000000800 */
[----:B------:R-:W-:Y:S01]  /*e370*/  LEA.HI R9, R14, R14, RZ, 0x1 ;  /* 0x0000000e0e097211 */ /* 0x000fe200078f08ff */
[----:B------:R-:W-:Y:S01]  /*e380*/  IMAD.IADD R7, R10, 0x1, -R7 ;  /* 0x000000010a077824 */ /* 0x000fe200078e0a07 */
[----:B------:R-:W-:Y:S02]  /*e390*/  LOP3.LUT R13, R13, 0xfffffff8, RZ, 0xc0, !PT ;  /* 0xfffffff80d0d7812 */ /* 0x000fe400078ec0ff */
[----:B------:R-:W-:-:S02]  /*e3a0*/  SHF.R.S32.HI R11, RZ, 0x5, R11 ;  /* 0x00000005ff0b7819 */ /* 0x000fc4000001140b */
[----:B------:R-:W-:Y:S01]  /*e3b0*/  LOP3.LUT R9, R9, 0x1ffffffe, RZ, 0xc0, !PT ;  /* 0x1ffffffe09097812 */ /* 0x000fe200078ec0ff */
[----:B------:R-:W-:Y:S01]  /*e3c0*/  IMAD.IADD R8, R12, 0x1, -R13 ;  /* 0x000000010c087824 */ /* 0x000fe200078e0a0d */
[----:B------:R-:W5:Y:S03]  /*e3d0*/  @P0 LDC R90, c[0x0][0xbf0] ;  /* 0x0002fc00ff5a0b82 */ /* 0x000f660000000800 */
[----:B------:R-:W-:Y:S02]  /*e3e0*/  IMAD R8, R11, 0x10, R8 ;  /* 0x000000100b087824 */ /* 0x000fe400078e0208 */
[----:B------:R-:W-:Y:S02]  /*e3f0*/  IMAD R11, R15, UR4, RZ ;  /* 0x000000040f0b7c24 */ /* 0x000fe4000f8e02ff */
[----:B------:R-:W-:Y:S02]  /*e400*/  IMAD.IADD R12, R14, 0x1, -R9 ;  /* 0x000000010e0c7824 */ /* 0x000fe400078e0a09 */
[----:B------:R-:W-:-:S02]  /*e410*/  IMAD R7, R7, 0x40, R8 ;  /* 0x0000004007077824 */ /* 0x000fc400078e0208 */
[----:B------:R-:W-:Y:S01]  /*e420*/  IMAD.WIDE.U32 R8, R18, UR4, RZ ;  /* 0x0000000412087c25 */ /* 0x000fe2000f8e00ff */
[----:B---3--:R-:W-:-:S03]  /*e430*/  USHF.R.S32.HI UR4, URZ, 0x1f, UR9 ;  /* 0x0000001f3f047899 */ /* 0x008fc60008011409 */
[C---:B------:R-:W-:Y:S02]  /*e440*/  IMAD R13, R18.reuse, UR5, R11 ;  /* 0x00000005120d7c24 */ /* 0x040fe4000f8e020b */
[----:B------:R-:W-:Y:S02]  /*e450*/  IMAD R15, R15, UR6, RZ ;  /* 0x000000060f0f7c24 */ /* 0x000fe4000f8e02ff */
[----:B------:R-:W-:Y:S02]  /*e460*/  IMAD.IADD R9, R9, 0x1, R13 ;  /* 0x0000000109097824 */ /* 0x000fe400078e020d */
[----:B------:R-:W-:-:S04]  /*e470*/  IMAD.WIDE.U32 R10, R18, UR6, RZ ;  /* 0x00000006120a7c25 */ /* 0x000fc8000f8e00ff */
[----:B------:R-:W-:Y:S01]  /*e480*/  IMAD R13, R18, UR7, R15 ;  /* 0x00000007120d7c24 */ /* 0x000fe2000f8e020f */
[----:B------:R-:W-:Y:S01]  /*e490*/  ULDC.64 UR6, c[0x0][0xb48] ;  /* 0x0002d20000067ab9 */ /* 0x000fe20000000a00 */
[----:B------:R-:W-:Y:S02]  /*e4a0*/  IMAD R12, R12, 0x8, R7 ;  /* 0x000000080c0c7824 */ /* 0x000fe400078e0207 */
[----:B------:R-:W-:Y:S02]  /*e4b0*/  IMAD.MOV R18, RZ, RZ, -R18 ;  /* 0x000000ffff127224 */ /* 0x000fe400078e0a12 */
[----:B----4-:R-:W-:Y:S02]  /*e4c0*/  IMAD R14, R22, UR4, RZ ;  /* 0x00000004160e7c24 */ /* 0x010fe4000f8e02ff */
[----:B--2---:R-:W-:Y:S02]  /*e4d0*/  IMAD R12, R20, 0x80, R12 ;  /* 0x00000080140c7824 */ /* 0x004fe400078e020c */
[----:B0-----:R-:W-:Y:S01]  /*e4e0*/  IMAD R16, R72, UR4, RZ ;  /* 0x0000000448107c24 */ /* 0x001fe2000f8e02ff */
[----:B------:R-:W-:Y:S01]  /*e4f0*/  ULDC.64 UR4, c[0x0][0xbe0] ;  /* 0x0002f80000047ab9 */ /* 0x000fe20000000a00 */
[----:B-1----:R-:W-:-:S02]  /*e500*/  IMAD R75, R75, R18, UR8 ;  /* 0x000000084b4b7e24 */ /* 0x002fc4000f8e0212 */
[----:B------:R-:W-:Y:S02]  /*e510*/  IMAD.IADD R11, R11, 0x1, R13 ;  /* 0x000000010b0b7824 */ /* 0x000fe400078e020d */
[----:B------:R-:W-:Y:S02]  /*e520*/  IMAD R15, R23, UR9, R14 ;  /* 0x00000009170f7c24 */ /* 0x000fe4000f8e020e */
[----:B------:R-:W-:-:S04]  /*e530*/  IMAD.WIDE.U32 R8, R22, UR9, R8 ;  /* 0x0000000916087c25 */ /* 0x000fc8000f8e0008 */
[----:B-----5:R-:W-:-:S04]  /*e540*/  @P0 IMAD.HI.U32 R14, R12, R17, RZ ;  /* 0x000000110c0e0227 */ /* 0x020fc800078e00ff */
[----:B------:R-:W-:Y:S01]  /*e550*/  IMAD R17, R73, UR9, R16 ;  /* 0x0000000949117c24 */ /* 0x000fe2000f8e0210 */
[----:B------:R-:W-:Y:S01]  /*e560*/  SHF.R.S32.HI R16, RZ, 0x1f, R75 ;  /* 0x0000001fff107819 */ /* 0x000fe2000001144b */
[----:B------:R-:W-:Y:S01]  /*e570*/  IMAD.WIDE.U32 R10, R72, UR9, R10 ;  /* 0x00000009480a7c25 */ /* 0x000fe2000f8e000a */
[----:B------:R-:W-:-:S03]  /*e580*/  ULDC.64 UR8, c[0x0][0xb28] ;  /* 0x0002ca0000087ab9 */ /* 0x000fc60000000a00 */
[----:B------:R-:W-:Y:S02]  /*e590*/  IMAD.IADD R9, R9, 0x1, R15 ;  /* 0x0000000109097824 */ /* 0x000fe400078e020f */
[----:B------:R-:W-:-:S04]  /*e5a0*/  @P0 IMAD.HI.U32 R89, R12, R89, RZ ;  /* 0x000000590c590227 */ /* 0x000fc800078e00ff */
[----:B------:R-:W-:Y:S02]  /*e5b0*/  IMAD.IADD R11, R11, 0x1, R17 ;  /* 0x000000010b0b7824 */ /* 0x000fe400078e0211 */
[----:B------:R-:W-:Y:S01]  /*e5c0*/  IMAD.MOV.U32 R13, RZ, RZ, R12 ;  /* 0x000000ffff0d7224 */ /* 0x000fe200078e000c */
[----:B------:R-:W-:Y:S01]  /*e5d0*/  @P0 SHF.R.U32.HI R13, RZ, R19, R14 ;  /* 0x00000013ff0d0219 */ /* 0x000fe2000001160e */
[----:B------:R-:W-:Y:S02]  /*e5e0*/  IMAD R17, R16, UR6, RZ ;  /* 0x0000000610117c24 */ /* 0x000fe4000f8e02ff */
[----:B------:R-:W-:-:S04]  /*e5f0*/  IMAD.WIDE.U32 R8, R75, UR4, R8 ;  /* 0x000000044b087c25 */ /* 0x000fc8000f8e0008 */
[----:B------:R-:W-:Y:S01]  /*e600*/  IMAD.MOV.U32 R15, RZ, RZ, R12 ;  /* 0x000000ffff0f7224 */ /* 0x000fe200078e000c */
[----:B------:R-:W-:Y:S01]  /*e610*/  @P0 SHF.R.U32.HI R15, RZ, R90, R89 ;  /* 0x0000005aff0f0219 */ /* 0x000fe20000011659 */
[----:B------:R-:W-:Y:S01]  /*e620*/  IMAD R14, R16, UR4, RZ ;  /* 0x00000004100e7c24 */ /* 0x000fe2000f8e02ff */
[----:B------:R-:W-:Y:S01]  /*e630*/  IADD3 R8, P0, R13, R8, RZ ;  /* 0x000000080d087210 */ /* 0x000fe20007f1e0ff */
[C---:B------:R-:W-:Y:S01]  /*e640*/  IMAD R19, R75.reuse, UR7, R17 ;  /* 0x000000074b137c24 */ /* 0x040fe2000f8e0211 */
[--C-:B------:R-:W-:Y:S01]  /*e650*/  SHF.R.S32.HI R17, RZ, 0x1f, R13.reuse ;  /* 0x0000001fff117819 */ /* 0x100fe2000001140d */
[----:B------:R-:W-:Y:S02]  /*e660*/  IMAD.MOV R13, RZ, RZ, -R13 ;  /* 0x000000ffff0d7224 */ /* 0x000fe400078e0a0d */
[----:B------:R-:W-:Y:S01]  /*e670*/  IMAD R16, R75, UR5, R14 ;  /* 0x000000054b107c24 */ /* 0x000fe2000f8e020e */
[--C-:B------:R-:W-:Y:S01]  /*e680*/  SHF.R.S32.HI R14, RZ, 0x1f, R15.reuse ;  /* 0x0000001fff0e7819 */ /* 0x100fe2000001140f */
[----:B------:R-:W-:Y:S01]  /*e690*/  IMAD.MOV R18, RZ, RZ, -R15 ;  /* 0x000000ffff127224 */ /* 0x000fe200078e0a0f */
[----:B------:R-:W-:Y:S01]  /*e6a0*/  ULDC.64 UR4, c[0x0][0xb30] ;  /* 0x0002cc0000047ab9 */ /* 0x000fe20000000a00 */
[----:B------:R-:W-:Y:S01]  /*e6b0*/  IMAD R13, R21, R13, R12 ;  /* 0x0000000d150d7224 */ /* 0x000fe200078e020c */
[----:B------:R-:W-:Y:S01]  /*e6c0*/  IADD3.X R9, R17, R9, R16, P0, !PT ;  /* 0x0000000911097210 */ /* 0x000fe200007fe410 */
[----:B------:R-:W-:Y:S01]  /*e6d0*/  IMAD.WIDE.U32 R10, R75, UR6, R10 ;  /* 0x000000064b0a7c25 */ /* 0x000fe2000f8e000a */
[----:B------:R-:W-:-:S03]  /*e6e0*/  ULDC.64 UR6, c[0x0][0xbc8] ;  /* 0x0002f20000067ab9 */ /* 0x000fc60000000a00 */
[----:B------:R-:W-:Y:S02]  /*e6f0*/  IMAD R14, R14, UR4, RZ ;  /* 0x000000040e0e7c24 */ /* 0x000fe4000f8e02ff */
[----:B------:R-:W-:Y:S01]  /*e700*/  IMAD R17, R21, R18, R12 ;  /* 0x0000001215117224 */ /* 0x000fe200078e020c */
[----:B------:R-:W-:Y:S01]  /*e710*/  SHF.R.S32.HI R12, RZ, 0x1f, R13 ;  /* 0x0000001fff0c7819 */ /* 0x000fe2000001140d */
[----:B------:R-:W-:Y:S02]  /*e720*/  IMAD.IADD R11, R11, 0x1, R19 ;  /* 0x000000010b0b7824 */ /* 0x000fe400078e0213 */
[C---:B------:R-:W-:Y:S01]  /*e730*/  IMAD R19, R15.reuse, UR5, R14 ;  /* 0x000000050f137c24 */ /* 0x040fe2000f8e020e */
[----:B------:R-:W-:Y:S01]  /*e740*/  SHF.R.S32.HI R14, RZ, 0x1f, R17 ;  /* 0x0000001fff0e7819 */ /* 0x000fe20000011411 */
[----:B------:R-:W-:Y:S01]  /*e750*/  IMAD.WIDE.U32 R10, R15, UR4, R10 ;  /* 0x000000040f0a7c25 */ /* 0x000fe2000f8e000a */
[----:B------:R-:W0:Y:S01]  /*e760*/  S2UR UR5, SR_CgaCtaId ;  /* 0x00000000000579c3 */ /* 0x000e220000008800 */
[----:B------:R-:W-:-:S02]  /*e770*/  UMOV UR4, 0x400 ;  /* 0x0000040000047882 */ /* 0x000fc40000000000 */
[----:B------:R-:W-:Y:S02]  /*e780*/  IMAD R12, R12, UR6, RZ ;  /* 0x000000060c0c7c24 */ /* 0x000fe4000f8e02ff */
[----:B------:R-:W-:Y:S02]  /*e790*/  IMAD.IADD R11, R11, 0x1, R19 ;  /* 0x000000010b0b7824 */ /* 0x000fe400078e0213 */
[----:B------:R-:W-:Y:S02]  /*e7a0*/  IMAD R14, R14, UR8, RZ ;  /* 0x000000080e0e7c24 */ /* 0x000fe4000f8e02ff */
        /* <DEDUP_REMOVED lines=10> */
[----:B------:R-:W-:Y:S01]  /*e850*/  IMAD.IADD R9, R11, 0x1, R19 ;  /* 0x000000010b097824 */ /* 0x000fe200078e0213 */
[----:B0-----:R-:W-:Y:S01]  /*e860*/  ULEA UR4, UR5, UR4, 0x18 ;  /* 0x0000000405047291 */ /* 0x001fe2000f8ec03f */
[----:B------:R-:W-:Y:S01]  /*e870*/  IMAD R7, R20, 0x80, R7 ;  /* 0x0000008014077824 */ /* 0x000fe200078e0207 */
[----:B------:R-:W-:Y:S01]  /*e880*/  LEA.HI.X R13, R8, UR7, R13, 0x2, P0 ;  /* 0x00000007080d7c11 */ /* 0x000fe200080f140d */
[----:B------:R-:W-:Y:S01]  /*e890*/  IMAD R20, R21, UR6, RZ ;  /* 0x0000000615147c24 */ /* 0x000fe2000f8e02ff */
[----:B------:R-:W-:Y:S01]  /*e8a0*/  LEA.HI.X R73, R10, UR9, R9, 0x2, P1 ;  /* 0x000000090a497c11 */ /* 0x000fe200088f1409 */
[----:B------:R-:W-:Y:S01]  /*e8b0*/  SHFL.IDX PT, R8, R12, RZ, 0x1c1f ;  /* 0x001c1fff0c087589 */ /* 0x000fe200000e0000 */
[----:B------:R-:W-:Y:S01]  /*e8c0*/  LOP3.LUT P0, RZ, R74, 0x3, RZ, 0xc0, !PT ;  /* 0x000000034aff7812 */ /* 0x000fe2000780c0ff */
[C---:B------:R-:W-:Y:S01]  /*e8d0*/  VIADD R21, R7.reuse, 0x8 ;  /* 0x0000000807157836 */ /* 0x040fe20000000000 */
[----:B------:R-:W-:Y:S01]  /*e8e0*/  UIADD3 UR4, UR4, 0x2a820, URZ ;  /* 0x0002a82004047890 */ /* 0x000fe2000fffe03f */
[----:B------:R-:W0:Y:S01]  /*e8f0*/  SHFL.IDX PT, R9, R13, RZ, 0x1c1f ;  /* 0x001c1fff0d097589 */ /* 0x000e2200000e0000 */
[----:B------:R-:W-:-:S02]  /*e900*/  ISETP.GE.OR P1, PT, R7, R20, P0 ;  /* 0x000000140700720c */ /* 0x000fc40000726670 */
[-C--:B------:R-:W-:Y:S01]  /*e910*/  ISETP.GE.OR P0, PT, R21, R20.reuse, P0 ;  /* 0x000000141500720c */ /* 0x080fe20000706670 */
[----:B------:R-:W-:Y:S01]  /*e920*/  SHFL.IDX PT, R10, R12, 0x1, 0x1c1f ;  /* 0x003c1f000c0a7f89 */ /* 0x000fe200000e0000 */
[----:B------:R-:W-:Y:S01]  /*e930*/  ISETP.GE.AND P2, PT, R7, R20, PT ;  /* 0x000000140700720c */ /* 0x000fe20003f46270 */
[----:B------:R-:W-:Y:S02]  /*e940*/  UPRMT UR4, URZ, 0x654, UR4 ;  /* 0x000006543f047896 */ /* 0x000fe40008000004 */
[----:B------:R1:W2:Y:S04]  /*e950*/  SHFL.IDX PT, R11, R13, 0x1, 0x1c1f ;  /* 0x003c1f000d0b7f89 */ /* 0x0002a800000e0000 */
[----:B------:R3:W4:Y:S03]  /*e960*/  SHFL.IDX PT, R18, R72, RZ, 0x1c1f ;  /* 0x001c1fff48127589 */ /* 0x00072600000e0000 */
[----:B------:R-:W-:Y:S01]  /*e970*/  SYNCS.ARRIVE.TRANS64.RED.A1T0 RZ, [UR4], RZ ;  /* 0x000000ffffff79a7 */ /* 0x000fe20008100404 */
[----:B-1----:R-:W-:Y:S01]  /*e980*/  LOP3.LUT R13, R88, 0x7ffffffc, RZ, 0xc0, !PT ;  /* 0x7ffffffc580d7812 */ /* 0x002fe200078ec0ff */
[----:B------:R3:W1:Y:S04]  /*e990*/  SHFL.IDX PT, R19, R73, RZ, 0x1c1f ;  /* 0x001c1fff49137589 */ /* 0x00066800000e0000 */
[----:B------:R-:W-:Y:S01]  /*e9a0*/  IMAD.IADD R13, R74, 0x1, -R13 ;  /* 0x000000014a0d7824 */ /* 0x000fe200078e0a0d */
[----:B0-----:R3:W-:Y:S03]  /*e9b0*/  @!P1 ST.E desc[UR10][R8.64], R6 ;  /* 0x0000000608009985 */ /* 0x0017e6000c10190a */
[----:B------:R-:W-:Y:S01]  /*e9c0*/  IMAD.SHL.U32 R23, R13, 0x2, RZ ;  /* 0x000000020d177824 */ /* 0x000fe200078e00ff */
[----:B--2---:R3:W-:Y:S01]  /*e9d0*/  @!P0 ST.E desc[UR10][R10.64], R0 ;  /* 0x000000000a008985 */ /* 0x0047e2000c10190a */
[----:B------:R-:W-:Y:S05]  /*e9e0*/  @P2 BRA `(.L_x_987) ;  /* 0x00000004007c2947 */ /* 0x000fea0003800000 */
[C---:B---3--:R-:W-:Y:S01]  /*e9f0*/  VIADD R0, R23.reuse, 0x8 ;  /* 0x0000000817007836 */ /* 0x048fe20000000000 */
[----:B------:R-:W-:Y:S01]  /*ea00*/  ULDC UR4, c[0x0][0xac8] ;  /* 0x0002b20000047ab9 */ /* 0x000fe20000000800 */
[C---:B------:R-:W-:Y:S01]  /*ea10*/  VIADD R10, R23.reuse, 0x10 ;  /* 0x00000010170a7836 */ /* 0x040fe20000000000 */
[C---:B------:R-:W-:Y:S01]  /*ea20*/  ISETP.GE.AND P2, PT, R23.reuse, UR4, PT ;  /* 0x0000000417007c0c */ /* 0x040fe2000bf46270 */
[C---:B------:R-:W-:Y:S01]  /*ea30*/  VIADD R11, R23.reuse, 0x18 ;  /* 0x00000018170b7836 */ /* 0x040fe20000000000 */
[----:B------:R-:W-:Y:S01]  /*ea40*/  ISETP.GE.AND P3, PT, R0, UR4, PT ;  /* 0x0000000400007c0c */ /* 0x000fe2000bf66270 */
[----:B------:R-:W-:Y:S01]  /*ea50*/  VIADD R12, R23, 0x28 ;  /* 0x00000028170c7836 */ /* 0x000fe20000000000 */
[----:B------:R-:W-:Y:S01]  /*ea60*/  ISETP.GE.AND P0, PT, R10, UR4, PT ;  /* 0x000000040a007c0c */ /* 0x000fe2000bf06270 */
[----:B------:R-:W-:Y:S01]  /*ea70*/  ULDC.64 UR6, c[0x0][0x208] ;  /* 0x0000820000067ab9 */ /* 0x000fe20000000a00 */
[----:B------:R-:W-:Y:S01]  /*ea80*/  ISETP.GE.AND P1, PT, R11, UR4, PT ;  /* 0x000000040b007c0c */ /* 0x000fe2000bf26270 */
[----:B------:R-:W-:-:S02]  /*ea90*/  VIADD R13, R23, 0x30 ;  /* 0x00000030170d7836 */ /* 0x000fc40000000000 */
[C---:B------:R-:W-:Y:S02]  /*eaa0*/  VIADD R14, R23.reuse, 0x38 ;  /* 0x00000038170e7836 */ /* 0x040fe40000000000 */
[----:B------:R-:W-:Y:S01]  /*eab0*/  VIADD R15, R23, 0x40 ;  /* 0x00000040170f7836 */ /* 0x000fe20000000000 */
[----:B------:R-:W-:Y:S01]  /*eac0*/  ISETP.GE.AND P4, PT, R13, UR4, PT ;  /* 0x000000040d007c0c */ /* 0x000fe2000bf86270 */
[C---:B-1--4-:R-:W-:Y:S01]  /*ead0*/  @!P2 IMAD.WIDE R6, R23.reuse, 0x4, R18 ;  /* 0x000000041706a825 */ /* 0x052fe200078e0212 */
[----:B------:R-:W-:Y:S02]  /*eae0*/  ISETP.GE.AND P5, PT, R14, UR4, PT ;  /* 0x000000040e007c0c */ /* 0x000fe4000bfa6270 */
[----:B------:R-:W-:Y:S01]  /*eaf0*/  @!P3 LEA.HI R0, R0, R0, RZ, 0x1 ;  /* 0x000000000000b211 */ /* 0x000fe200078f08ff */
[----:B------:R-:W-:Y:S01]  /*eb00*/  VIADD R16, R23, 0x50 ;  /* 0x0000005017107836 */ /* 0x000fe20000000000 */
[----:B------:R0:W-:Y:S01]  /*eb10*/  @!P2 ST.E.64 desc[UR6][R6.64], R24 ;  /* 0x000000180600a985 */ /* 0x0001e2000c101b06 */
[----:B------:R-:W-:Y:S01]  /*eb20*/  ISETP.GE.AND P6, PT, R15, UR4, PT ;  /* 0x000000040f007c0c */ /* 0x000fe2000bfc6270 */
[C---:B------:R-:W-:Y:S01]  /*eb30*/  VIADD R22, R23.reuse, 0x60 ;  /* 0x0000006017167836 */ /* 0x040fe20000000000 */
        /* <DEDUP_REMOVED lines=12> */
[----:B------:R-:W-:Y:S01]  /*ec00*/  @!P0 IMAD.WIDE R6, R7, 0x4, R18 ;  /* 0x0000000407068825 */ /* 0x000fe200078e0212 */
[----:B------:R-:W-:-:S04]  /*ec10*/  @!P2 LEA.HI R0, R0, R0, RZ, 0x1 ;  /* 0x000000000000a211 */ /* 0x000fc800078f08ff */
[----:B------:R0:W-:Y:S01]  /*ec20*/  @!P0 ST.E.64 desc[UR6][R6.64], R32 ;  /* 0x0000002006008985 */ /* 0x0001e2000c101b06 */
[----:B------:R-:W-:Y:S02]  /*ec30*/  @!P3 LEA.HI R12, R12, R12, RZ, 0x1 ;  /* 0x0000000c0c0cb211 */ /* 0x000fe400078f08ff */
[----:B-1----:R-:W-:Y:S02]  /*ec40*/  @!P1 LOP3.LUT R9, R11, 0xfffffffe, RZ, 0xc0, !PT ;  /* 0xfffffffe0b099812 */ /* 0x002fe400078ec0ff */
[----:B------:R-:W-:Y:S02]  /*ec50*/  @!P2 LOP3.LUT R11, R0, 0xfffffffe, RZ, 0xc0, !PT ;  /* 0xfffffffe000ba812 */ /* 0x000fe400078ec0ff */
[----:B------:R-:W-:Y:S01]  /*ec60*/  @!P3 LOP3.LUT R13, R12, 0xfffffffe, RZ, 0xc0, !PT ;  /* 0xfffffffe0c0db812 */ /* 0x000fe200078ec0ff */
[--C-:B------:R-:W-:Y:S01]  /*ec70*/  @!P1 IMAD.WIDE R8, R9, 0x4, R18.reuse ;  /* 0x0000000409089825 */ /* 0x100fe200078e0212 */
[----:B------:R-:W-:Y:S02]  /*ec80*/  @!P6 LEA.HI R0, R15, R15, RZ, 0x1 ;  /* 0x0000000f0f00e211 */ /* 0x000fe400078f08ff */
[----:B------:R-:W-:Y:S01]  /*ec90*/  @!P4 LOP3.LUT R15, R10, 0xfffffffe, RZ, 0xc0, !PT ;  /* 0xfffffffe0a0fc812 */ /* 0x000fe200078ec0ff */
[--C-:B------:R-:W-:Y:S01]  /*eca0*/  @!P2 IMAD.WIDE R10, R11, 0x4, R18.reuse ;  /* 0x000000040b0aa825 */ /* 0x100fe200078e0212 */
[----:B------:R-:W-:Y:S01]  /*ecb0*/  @!P6 LOP3.LUT R25, R0, 0xfffffffe, RZ, 0xc0, !PT ;  /* 0xfffffffe0019e812 */ /* 0x000fe200078ec0ff */
[----:B------:R1:W-:Y:S01]  /*ecc0*/  @!P1 ST.E.64 desc[UR6][R8.64], R36 ;  /* 0x0000002408009985 */ /* 0x0003e2000c101b06 */
[----:B------:R-:W-:Y:S01]  /*ecd0*/  ISETP.GE.AND P1, PT, R16, UR4, PT ;  /* 0x0000000410007c0c */ /* 0x000fe2000bf26270 */
[----:B0-----:R-:W-:-:S02]  /*ece0*/  @!P3 IMAD.WIDE R6, R13, 0x4, R18 ;  /* 0x000000040d06b825 */ /* 0x001fc400078e0212 */
[----:B------:R0:W-:Y:S02]  /*ecf0*/  @!P2 ST.E.64 desc[UR6][R10.64], R40 ;  /* 0x000000280a00a985 */ /* 0x0001e4000c101b06 */
[----:B------:R-:W-:Y:S02]  /*ed00*/  VIADD R0, R23, 0x48 ;  /* 0x0000004817007836 */ /* 0x000fe40000000000 */
[--C-:B------:R-:W-:Y:S01]  /*ed10*/  @!P5 IMAD.WIDE R12, R17, 0x4, R18.reuse ;  /* 0x00000004110cd825 */ /* 0x100fe200078e0212 */
[----:B------:R2:W-:Y:S01]  /*ed20*/  @!P3 ST.E.64 desc[UR6][R6.64], R44 ;  /* 0x0000002c0600b985 */ /* 0x0005e2000c101b06 */
[----:B------:R-:W-:Y:S02]  /*ed30*/  ISETP.GE.AND P3, PT, R22, UR4, PT ;  /* 0x0000000416007c0c */ /* 0x000fe4000bf66270 */
[----:B------:R-:W-:Y:S01]  /*ed40*/  VIADD R17, R23, 0x58 ;  /* 0x0000005817117836 */ /* 0x000fe20000000000 */
[----:B------:R-:W-:Y:S01]  /*ed50*/  ISETP.GE.AND P0, PT, R0, UR4, PT ;  /* 0x0000000400007c0c */ /* 0x000fe2000bf06270 */
[----:B-1----:R-:W-:Y:S01]  /*ed60*/  @!P4 IMAD.WIDE R8, R15, 0x4, R18 ;  /* 0x000000040f08c825 */ /* 0x002fe200078e0212 */
[----:B------:R-:W-:-:S02]  /*ed70*/  @!P1 LEA.HI R16, R16, R16, RZ, 0x1 ;  /* 0x0000001010109211 */ /* 0x000fc400078f08ff */
[----:B------:R-:W-:Y:S01]  /*ed80*/  ISETP.GE.AND P2, PT, R17, UR4, PT ;  /* 0x0000000411007c0c */ /* 0x000fe2000bf46270 */
[----:B------:R-:W-:Y:S01]  /*ed90*/  @!P6 IMAD.WIDE R14, R25, 0x4, R18 ;  /* 0x00000004190ee825 */ /* 0x000fe200078e0212 */
[----:B------:R1:W-:Y:S03]  /*eda0*/  @!P4 ST.E.64 desc[UR6][R8.64], R48 ;  /* 0x000000300800c985 */ /* 0x0003e6000c101b06 */
[C---:B0-----:R-:W-:Y:S01]  /*edb0*/  VIADD R10, R23.reuse, 0x68 ;  /* 0x00000068170a7836 */ /* 0x041fe20000000000 */
[----:B------:R0:W-:Y:S01]  /*edc0*/  @!P5 ST.E.64 desc[UR6][R12.64], R52 ;  /* 0x000000340c00d985 */ /* 0x0001e2000c101b06 */
[C---:B--2---:R-:W-:Y:S01]  /*edd0*/  VIADD R7, R23.reuse, 0x78 ;  /* 0x0000007817077836 */ /* 0x044fe20000000000 */
[----:B------:R-:W-:Y:S01]  /*ede0*/  @!P3 LEA.HI R22, R22, R22, RZ, 0x1 ;  /* 0x000000161616b211 */ /* 0x000fe200078f08ff */
[----:B------:R-:W-:Y:S01]  /*edf0*/  VIADD R11, R23, 0x70 ;  /* 0x00000070170b7836 */ /* 0x000fe20000000000 */
[----:B------:R2:W-:Y:S01]  /*ee00*/  @!P6 ST.E.64 desc[UR6][R14.64], R56 ;  /* 0x000000380e00e985 */ /* 0x0005e2000c101b06 */
[----:B------:R-:W-:-:S02]  /*ee10*/  ISETP.GE.AND P4, PT, R10, UR4, PT ;  /* 0x000000040a007c0c */ /* 0x000fc4000bf86270 */
[----:B------:R-:W-:Y:S02]  /*ee20*/  ISETP.GE.AND P6, PT, R7, UR4, PT ;  /* 0x0000000407007c0c */ /* 0x000fe4000bfc6270 */
[----:B------:R-:W-:Y:S02]  /*ee30*/  ISETP.GE.AND P5, PT, R11, UR4, PT ;  /* 0x000000040b007c0c */ /* 0x000fe4000bfa6270 */
[----:B------:R-:W-:Y:S02]  /*ee40*/  @!P0 LEA.HI R0, R0, R0, RZ, 0x1 ;  /* 0x0000000000008211 */ /* 0x000fe400078f08ff */
[----:B------:R-:W-:Y:S02]  /*ee50*/  @!P2 LEA.HI R17, R17, R17, RZ, 0x1 ;  /* 0x000000111111a211 */ /* 0x000fe400078f08ff */
[----:B-1----:R-:W-:Y:S02]  /*ee60*/  @!P1 LOP3.LUT R9, R16, 0xfffffffe, RZ, 0xc0, !PT ;  /* 0xfffffffe10099812 */ /* 0x002fe400078ec0ff */
[----:B0-----:R-:W-:-:S02]  /*ee70*/  @!P3 LOP3.LUT R13, R22, 0xfffffffe, RZ, 0xc0, !PT ;  /* 0xfffffffe160db812 */ /* 0x001fc400078ec0ff */
        /* <DEDUP_REMOVED lines=22> */
.L_x_987:
[----:B------:R-:W-:Y:S05]  /*efe0*/  BSYNC B0 ;  /* 0x0000000000007941 */ /* 0x000fea0003800000 */
.L_x_986:
[----:B------:R-:W-:Y:S01]  /*eff0*/  ISETP.GE.AND P0, PT, R21, R20, PT ;  /* 0x000000141500720c */ /* 0x000fe20003f06270 */
[----:B0-----:R2:W0:Y:S04]  /*f000*/  SHFL.IDX PT, R15, R73, 0x1, 0x1c1f ;  /* 0x003c1f00490f7f89 */ /* 0x00142800000e0000 */
[----:B------:R2:W0:Y:S08]  /*f010*/  SHFL.IDX PT, R14, R72, 0x1, 0x1c1f ;  /* 0x003c1f00480e7f89 */ /* 0x00043000000e0000 */
[----:B--2---:R-:W-:Y:S05]  /*f020*/  @P0 BRA `(.L_x_906) ;  /* 0x0000004c00140947 */ /* 0x004fea0003800000 */
[----:B------:R-:W-:Y:S01]  /*f030*/  ULDC UR4, c[0x0][0xac8] ;  /* 0x0002b20000047ab9 */ /* 0x000fe20000000800 */
[C---:B---3--:R-:W-:Y:S01]  /*f040*/  VIADD R0, R23.reuse, 0x8 ;  /* 0x0000000817007836 */ /* 0x048fe20000000000 */
[C---:B------:R-:W-:Y:S01]  /*f050*/  ISETP.GE.AND P0, PT, R23.reuse, UR4, PT ;  /* 0x0000000417007c0c */ /* 0x040fe2000bf06270 */
[C---:B------:R-:W-:Y:S01]  /*f060*/  VIADD R6, R23.reuse, 0x10 ;  /* 0x0000001017067836 */ /* 0x040fe20000000000 */
[----:B------:R-:W-:Y:S01]  /*f070*/  ULDC.64 UR6, c[0x0][0x208] ;  /* 0x0000820000067ab9 */ /* 0x000fe20000000a00 */
[C---:B------:R-:W-:Y:S01]  /*f080*/  VIADD R8, R23.reuse, 0x18 ;  /* 0x0000001817087836 */ /* 0x040fe20000000000 */
[----:B------:R-:W-:Y:S01]  /*f090*/  ISETP.GE.AND P5, PT, R0, UR4, PT ;  /* 0x0000000400007c0c */ /* 0x000fe2000bfa6270 */
[C---:B------:R-:W-:Y:S01]  /*f0a0*/  VIADD R11, R23.reuse, 0x28 ;  /* 0x00000028170b7836 */ /* 0x040fe20000000000 */
[----:B------:R-:W-:Y:S01]  /*f0b0*/  ISETP.GE.AND P6, PT, R6, UR4, PT ;  /* 0x0000000406007c0c */ /* 0x000fe2000bfc6270 */
[C---:B------:R-:W-:Y:S02]  /*f0c0*/  VIADD R10, R23.reuse, 0x20 ;  /* 0x00000020170a7836 */ /* 0x040fe40000000000 */
[----:B------:R-:W-:Y:S01]  /*f0d0*/  VIADD R13, R23, 0x38 ;  /* 0x00000038170d7836 */ /* 0x000fe20000000000 */
[----:B------:R-:W-:Y:S01]  /*f0e0*/  ISETP.GE.AND P3, PT, R11, UR4, PT ;  /* 0x000000040b007c0c */ /* 0x000fe2000bf66270 */
[C---:B------:R-:W-:Y:S01]  /*f0f0*/  VIADD R12, R23.reuse, 0x30 ;  /* 0x00000030170c7836 */ /* 0x040fe20000000000 */
[----:B------:R-:W-:Y:S01]  /*f100*/  ISETP.GE.AND P4, PT, R10, UR4, PT ;  /* 0x000000040a007c0c */ /* 0x000fe2000bf86270 */
[----:B0-----:R-:W-:Y:S01]  /*f110*/  @!P0 IMAD.WIDE R2, R23, 0x4, R14 ;  /* 0x0000000417028825 */ /* 0x001fe200078e020e */
[----:B------:R-:W-:-:S02]  /*f120*/  ISETP.GE.AND P1, PT, R13, UR4, PT ;  /* 0x000000040d007c0c */ /* 0x000fc4000bf26270 */
[----:B------:R-:W-:Y:S01]  /*f130*/  ISETP.GE.AND P2, PT, R12, UR4, PT ;  /* 0x000000040c007c0c */ /* 0x000fe2000bf46270 */
[C---:B----4-:R-:W-:Y:S01]  /*f140*/  VIADD R18, R23.reuse, 0x40 ;  /* 0x0000004017127836 */ /* 0x050fe20000000000 */
[----:B------:R0:W-:Y:S01]  /*f150*/  @!P0 ST.E.64 desc[UR6][R2.64], R26 ;  /* 0x0000001a02008985 */ /* 0x0001e2000c101b06 */
[----:B------:R-:W-:Y:S01]  /*f160*/  ISETP.GE.AND P0, PT, R8, UR4, PT ;  /* 0x0000000408007c0c */ /* 0x000fe2000bf06270 */
[C---:B------:R-:W-:Y:S01]  /*f170*/  VIADD R20, R23.reuse, 0x48 ;  /* 0x0000004817147836 */ /* 0x040fe20000000000 */
[----:B------:R-:W-:Y:S01]  /*f180*/  @!P5 LEA.HI R0, R0, R0, RZ, 0x1 ;  /* 0x000000000000d211 */ /* 0x000fe200078f08ff */
[----:B------:R-:W-:Y:S01]  /*f190*/  VIADD R21, R23, 0x70 ;  /* 0x0000007017157836 */ /* 0x000fe20000000000 */
        /* <DEDUP_REMOVED lines=9> */
[----:B------:R-:W-:Y:S01]  /*f230*/  @!P0 LOP3.LUT R9, R8, 0xfffffffe, RZ, 0xc0, !PT ;  /* 0xfffffffe08098812 */ /* 0x000fe200078ec0ff */
[----:B------:R0:W-:Y:S01]  /*f240*/  @!P5 ST.E.64 desc[UR6][R2.64], R30 ;  /* 0x0000001e0200d985 */ /* 0x0001e2000c101b06 */
[----:B------:R-:W-:-:S02]  /*f250*/  ISETP.GE.AND P5, PT, R18, UR4, PT ;  /* 0x0000000412007c0c */ /* 0x000fc4000bfa6270 */
[----:B------:R-:W-:Y:S01]  /*f260*/  @!P2 LEA.HI R12, R12, R12, RZ, 0x1 ;  /* 0x0000000c0c0ca211 */ /* 0x000fe200078f08ff */
[----:B------:R2:W-:Y:S01]  /*f270*/  @!P6 ST.E.64 desc[UR6][R6.64], R34 ;  /* 0x000000220600e985 */ /* 0x0005e2000c101b06 */
[----:B------:R-:W-:Y:S01]  /*f280*/  @!P3 LOP3.LUT R13, R0, 0xfffffffe, RZ, 0xc0, !PT ;  /* 0xfffffffe000db812 */ /* 0x000fe200078ec0ff */
[----:B------:R-:W-:Y:S01]  /*f290*/  VIADD R0, R23, 0x50 ;  /* 0x0000005017007836 */ /* 0x000fe20000000000 */
[----:B------:R-:W-:Y:S02]  /*f2a0*/  @!P4 LOP3.LUT R11, R10, 0xfffffffe, RZ, 0xc0, !PT ;  /* 0xfffffffe0a0bc812 */ /* 0x000fe400078ec0ff */
[----:B------:R-:W-:Y:S02]  /*f2b0*/  @!P2 LOP3.LUT R17, R12, 0xfffffffe, RZ, 0xc0, !PT ;  /* 0xfffffffe0c11a812 */ /* 0x000fe400078ec0ff */
[----:B------:R-:W-:Y:S02]  /*f2c0*/  ISETP.GE.AND P6, PT, R20, UR4, PT ;  /* 0x0000000414007c0c */ /* 0x000fe4000bfc6270 */
[----:B-1----:R-:W-:Y:S01]  /*f2d0*/  @!P1 LOP3.LUT R19, R16, 0xfffffffe, RZ, 0xc0, !PT ;  /* 0xfffffffe10139812 */ /* 0x002fe200078ec0ff */
[----:B0-----:R-:W-:Y:S01]  /*f2e0*/  @!P0 IMAD.WIDE R2, R9, 0x4, R14 ;  /* 0x0000000409028825 */ /* 0x001fe200078e020e */
[----:B------:R-:W-:-:S03]  /*f2f0*/  @!P5 LEA.HI R18, R18, R18, RZ, 0x1 ;  /* 0x000000121212d211 */ /* 0x000fc600078f08ff */
[--C-:B--2---:R-:W-:Y:S01]  /*f300*/  @!P4 IMAD.WIDE R6, R11, 0x4, R14.reuse ;  /* 0x000000040b06c825 */ /* 0x104fe200078e020e */
[----:B------:R0:W-:Y:S01]  /*f310*/  @!P0 ST.E.64 desc[UR6][R2.64], R38 ;  /* 0x0000002602008985 */ /* 0x0001e2000c101b06 */
[----:B------:R-:W-:Y:S02]  /*f320*/  ISETP.GE.AND P0, PT, R0, UR4, PT ;  /* 0x0000000400007c0c */ /* 0x000fe4000bf06270 */
[--C-:B------:R-:W-:Y:S01]  /*f330*/  @!P3 IMAD.WIDE R8, R13, 0x4, R14.reuse ;  /* 0x000000040d08b825 */ /* 0x100fe200078e020e */
[----:B------:R1:W-:Y:S01]  /*f340*/  @!P4 ST.E.64 desc[UR6][R6.64], R42 ;  /* 0x0000002a0600c985 */ /* 0x0003e2000c101b06 */
[----:B------:R-:W-:Y:S02]  /*f350*/  @!P6 LEA.HI R20, R20, R20, RZ, 0x1 ;  /* 0x000000141414e211 */ /* 0x000fe400078f08ff */
[----:B------:R-:W-:Y:S01]  /*f360*/  @!P2 IMAD.WIDE R10, R17, 0x4, R14 ;  /* 0x00000004110aa825 */ /* 0x000fe200078e020e */
[----:B------:R2:W-:Y:S01]  /*f370*/  @!P3 ST.E.64 desc[UR6][R8.64], R46 ;  /* 0x0000002e0800b985 */ /* 0x0005e2000c101b06 */
[----:B------:R-:W-:-:S02]  /*f380*/  ISETP.GE.AND P4, PT, R21, UR4, PT ;  /* 0x0000000415007c0c */ /* 0x000fc4000bf86270 */
[--C-:B------:R-:W-:Y:S01]  /*f390*/  @!P1 IMAD.WIDE R12, R19, 0x4, R14.reuse ;  /* 0x00000004130c9825 */ /* 0x100fe200078e020e */
[----:B------:R3:W-:Y:S01]  /*f3a0*/  @!P2 ST.E.64 desc[UR6][R10.64], R50 ;  /* 0x000000320a00a985 */ /* 0x0007e2000c101b06 */
[----:B0-----:R-:W-:Y:S02]  /*f3b0*/  @!P5 LOP3.LUT R3, R18, 0xfffffffe, RZ, 0xc0, !PT ;  /* 0xfffffffe1203d812 */ /* 0x001fe400078ec0ff */
[C---:B------:R-:W-:Y:S01]  /*f3c0*/  VIADD R16, R23.reuse, 0x58 ;  /* 0x0000005817107836 */ /* 0x040fe20000000000 */
[----:B------:R-:W-:Y:S01]  /*f3d0*/  @!P1 ST.E.64 desc[UR6][R12.64], R54 ;  /* 0x000000360c009985 */ /* 0x000fe2000c101b06 */
[C---:B------:R-:W-:Y:S01]  /*f3e0*/  VIADD R17, R23.reuse, 0x60 ;  /* 0x0000006017117836 */ /* 0x040fe20000000000 */
[----:B------:R-:W-:Y:S01]  /*f3f0*/  @!P0 LEA.HI R0, R0, R0, RZ, 0x1 ;  /* 0x0000000000008211 */ /* 0x000fe200078f08ff */
[----:B------:R-:W-:Y:S01]  /*f400*/  VIADD R19, R23, 0x68 ;  /* 0x0000006817137836 */ /* 0x000fe20000000000 */
[----:B------:R-:W-:Y:S01]  /*f410*/  ISETP.GE.AND P1, PT, R16, UR4, PT ;  /* 0x0000000410007c0c */ /* 0x000fe2000bf26270 */
[----:B------:R-:W-:Y:S01]  /*f420*/  @!P5 IMAD.WIDE R2, R3, 0x4, R14 ;  /* 0x000000040302d825 */ /* 0x000fe200078e020e */
[----:B------:R-:W-:-:S02]  /*f430*/  ISETP.GE.AND P2, PT, R17, UR4, PT ;  /* 0x0000000411007c0c */ /* 0x000fc4000bf46270 */
[----:B------:R-:W-:Y:S01]  /*f440*/  ISETP.GE.AND P3, PT, R19, UR4, PT ;  /* 0x0000000413007c0c */ /* 0x000fe2000bf66270 */
[----:B------:R-:W-:Y:S01]  /*f450*/  VIADD R23, R23, 0x78 ;  /* 0x0000007817177836 */ /* 0x000fe20000000000 */
[----:B-1----:R-:W-:Y:S01]  /*f460*/  @!P6 LOP3.LUT R7, R20, 0xfffffffe, RZ, 0xc0, !PT ;  /* 0xfffffffe1407e812 */ /* 0x002fe200078ec0ff */
[----:B------:R0:W-:Y:S01]  /*f470*/  @!P5 ST.E.64 desc[UR6][R2.64], R58 ;  /* 0x0000003a0200d985 */ /* 0x0001e2000c101b06 */
[----:B--2---:R-:W-:Y:S02]  /*f480*/  @!P0 LOP3.LUT R9, R0, 0xfffffffe, RZ, 0xc0, !PT ;  /* 0xfffffffe00098812 */ /* 0x004fe400078ec0ff */
[----:B------:R-:W-:Y:S01]  /*f490*/  @!P4 LEA.HI R21, R21, R21, RZ, 0x1 ;  /* 0x000000151515c211 */ /* 0x000fe200078f08ff */
[----:B------:R-:W-:Y:S02]  /*f4a0*/  @!P6 IMAD.WIDE R6, R7, 0x4, R14 ;  /* 0x000000040706e825 */ /* 0x000fe400078e020e */
[----:B------:R-:W-:Y:S02]  /*f4b0*/  @!P1 LEA.HI R16, R16, R16, RZ, 0x1 ;  /* 0x0000001010109211 */ /* 0x000fe400078f08ff */
[----:B------:R-:W-:Y:S01]  /*f4c0*/  @!P2 LEA.HI R17, R17, R17, RZ, 0x1 ;  /* 0x000000111111a211 */ /* 0x000fe200078f08ff */
[----:B------:R1:W-:Y:S01]  /*f4d0*/  @!P6 ST.E.64 desc[UR6][R6.64], R62 ;  /* 0x0000003e0600e985 */ /* 0x0003e2000c101b06 */
[----:B------:R-:W-:-:S02]  /*f4e0*/  @!P3 LEA.HI R19, R19, R19, RZ, 0x1 ;  /* 0x000000131313b211 */ /* 0x000fc400078f08ff */
[----:B---3--:R-:W-:Y:S01]  /*f4f0*/  @!P1 LOP3.LUT R11, R16, 0xfffffffe, RZ, 0xc0, !PT ;  /* 0xfffffffe100b9812 */ /* 0x008fe200078ec0ff */
[--C-:B0-----:R-:W-:Y:S01]  /*f500*/  @!P0 IMAD.WIDE R2, R9, 0x4, R14.reuse ;  /* 0x0000000409028825 */ /* 0x101fe200078e020e */
[----:B------:R-:W-:Y:S02]  /*f510*/  @!P2 LOP3.LUT R17, R17, 0xfffffffe, RZ, 0xc0, !PT ;  /* 0xfffffffe1111a812 */ /* 0x000fe400078ec0ff */
[----:B------:R-:W-:Y:S02]  /*f520*/  @!P3 LOP3.LUT R19, R19, 0xfffffffe, RZ, 0xc0, !PT ;  /* 0xfffffffe1313b812 */ /* 0x000fe400078ec0ff */
[----:B------:R2:W-:Y:S01]  /*f530*/  @!P0 ST.E.64 desc[UR6][R2.64], R66 ;  /* 0x0000004202008985 */ /* 0x0005e2000c101b06 */
[----:B------:R-:W-:Y:S01]  /*f540*/  ISETP.GE.AND P0, PT, R23, UR4, PT ;  /* 0x0000000417007c0c */ /* 0x000fe2000bf06270 */
[----:B------:R-:W-:Y:S01]  /*f550*/  @!P2 IMAD.WIDE R8, R17, 0x4, R14 ;  /* 0x000000041108a825 */ /* 0x000fe200078e020e */
[----:B------:R-:W-:-:S03]  /*f560*/  @!P4 LOP3.LUT R13, R21, 0xfffffffe, RZ, 0xc0, !PT ;  /* 0xfffffffe150dc812 */ /* 0x000fc600078ec0ff */
[----:B-1----:R-:W-:-:S04]  /*f570*/  @!P1 IMAD.WIDE R6, R11, 0x4, R14 ;  /* 0x000000040b069825 */ /* 0x002fc800078e020e */
[--C-:B------:R-:W-:Y:S01]  /*f580*/  @!P3 IMAD.WIDE R10, R19, 0x4, R14.reuse ;  /* 0x00000004130ab825 */ /* 0x100fe200078e020e */
[----:B------:R2:W-:Y:S03]  /*f590*/  @!P1 ST.E.64 desc[UR6][R6.64], R70 ;  /* 0x0000004606009985 */ /* 0x0005e6000c101b06 */
[----:B------:R-:W-:Y:S01]  /*f5a0*/  @!P4 IMAD.WIDE R12, R13, 0x4, R14 ;  /* 0x000000040d0cc825 */ /* 0x000fe200078e020e */
[----:B------:R2:W-:Y:S04]  /*f5b0*/  @!P2 ST.E.64 desc[UR6][R8.64], R4 ;  /* 0x000000040800a985 */ /* 0x0005e8000c101b06 */
[----:B------:R2:W-:Y:S04]  /*f5c0*/  @!P3 ST.E.64 desc[UR6][R10.64], R78 ;  /* 0x0000004e0a00b985 */ /* 0x0005e8000c101b06 */
[----:B------:R2:W-:Y:S01]  /*f5d0*/  @!P4 ST.E.64 desc[UR6][R12.64], R82 ;  /* 0x000000520c00c985 */ /* 0x0005e2000c101b06 */
[----:B------:R-:W-:Y:S05]  /*f5e0*/  @P0 BRA `(.L_x_906) ;  /* 0x0000004400a40947 */ /* 0x000fea0003800000 */
[----:B------:R-:W-:Y:S01]  /*f5f0*/  LEA.HI R23, R23, R23, RZ, 0x1 ;  /* 0x0000001717177211 */ /* 0x000fe200078f08ff */
[----:B------:R-:W-:-:S03]  /*f600*/  ULDC.64 UR4, c[0x0][0x208] ;  /* 0x0000820000047ab9 */ /* 0x000fc60000000a00 */
[----:B--2---:R-:W-:-:S05]  /*f610*/  LOP3.LUT R3, R23, 0xfffffffe, RZ, 0xc0, !PT ;  /* 0xfffffffe17037812 */ /* 0x004fca00078ec0ff */
[----:B------:R-:W-:-:S05]  /*f620*/  IMAD.WIDE R2, R3, 0x4, R14 ;  /* 0x0000000403027825 */ /* 0x000fca00078e020e */
[----:B------:R0:W-:Y:S01]  /*f630*/  ST.E.64 desc[UR4][R2.64], R86 ;  /* 0x0000005602007985 */ /* 0x0001e2000c101b04 */
[----:B------:R-:W-:Y:S05]  /*f640*/  BRA `(.L_x_906) ;  /* 0x00000044008c7947 */ /* 0x000fea0003800000 */
.L_x_985:
        /* <DEDUP_REMOVED lines=8> */
[----:B-1----:R-:W-:Y:S02]  /*f6d0*/  IMAD R3, R6, UR4, RZ ;  /* 0x0000000406037c24 */ /* 0x002fe4000f8e02ff */
[----:B------:R-:W-:-:S05]  /*f6e0*/  VIADD R0, R0, 0xffffff80 ;  /* 0xffffff8000007836 */ /* 0x000fca0000000000 */
[----:B------:R-:W-:-:S13]  /*f6f0*/  ISETP.GE.AND P0, PT, R0, R3, PT ;  /* 0x000000030000720c */ /* 0x000fda0003f06270 */
[----:B------:R-:W-:Y:S05]  /*f700*/  @P0 BRA `(.L_x_906) ;  /* 0x00000044005c0947 */ /* 0x000fea0003800000 */
[----:B------:R-:W-:Y:S01]  /*f710*/  ISETP.NE.AND P0, PT, R6, 0x1, PT ;  /* 0x000000010600780c */ /* 0x000fe20003f05270 */
[----:B------:R-:W0:Y:S01]  /*f720*/  S2UR UR4, SR_CTAID.Z ;  /* 0x00000000000479c3 */ /* 0x000e220000002700 */
[----:B------:R-:W-:Y:S01]  /*f730*/  SHF.R.S32.HI R5, RZ, 0x1f, R18 ;  /* 0x0000001fff057819 */ /* 0x000fe20000011412 */
[----:B------:R-:W-:Y:S01]  /*f740*/  ULDC.64 UR6, c[0x0][0xbd0] ;  /* 0x0002f40000067ab9 */ /* 0x000fe20000000a00 */
[----:B------:R-:W-:Y:S01]  /*f750*/  ULDC.64 UR10, c[0x0][0x208] ;  /* 0x00008200000a7ab9 */ /* 0x000fe20000000a00 */
[----:B------:R-:W-:-:S04]  /*f760*/  IMAD.WIDE.U32 R2, R18, UR6, RZ ;  /* 0x0000000612027c25 */ /* 0x000fc8000f8e00ff */
[----:B------:R-:W1:Y:S01]  /*f770*/  LDC.64 R12, c[0x0][0xbd8] ;  /* 0x0002f600ff0c7b82 */ /* 0x000e620000000a00 */
[----:B------:R-:W-:-:S04]  /*f780*/  IMAD R5, R5, UR6, RZ ;  /* 0x0000000605057c24 */ /* 0x000fc8000f8e02ff */
[----:B------:R-:W-:Y:S02]  /*f790*/  IMAD R5, R18, UR7, R5 ;  /* 0x0000000712057c24 */ /* 0x000fe4000f8e0205 */
[----:B------:R-:W-:Y:S01]  /*f7a0*/  IMAD.MOV R18, RZ, RZ, -R18 ;  /* 0x000000ffff127224 */ /* 0x000fe200078e0a12 */
[----:B------:R-:W2:Y:S01]  /*f7b0*/  @P0 LDC R9, c[0x0][0xbec] ;  /* 0x0002fb00ff090b82 */ /* 0x000ea20000000800 */
[----:B------:R-:W-:Y:S02]  /*f7c0*/  IMAD.IADD R3, R3, 0x1, R5 ;  /* 0x0000000103037824 */ /* 0x000fe400078e0205 */
[----:B------:R-:W-:-:S05]  /*f7d0*/  IMAD.MOV.U32 R5, RZ, RZ, R0 ;  /* 0x000000ffff057224 */ /* 0x000fca00078e0000 */
        /* <DEDUP_REMOVED lines=27> */
[----:B------:R-:W-:Y:S01]  /*f990*/  LEA R4, P0, R2, UR4, 0x2 ;  /* 0x0000000402047c11 */ /* 0x000fe2000f8010ff */
[----:B------:R-:W-:-:S05]  /*f9a0*/  IMAD.IADD R3, R3, 0x1, R5 ;  /* 0x0000000103037824 */ /* 0x000fca00078e0205 */
[----:B------:R-:W-:Y:S01]  /*f9b0*/  LEA.HI.X R5, R2, UR5, R3, 0x2, P0 ;  /* 0x0000000502057c11 */ /* 0x000fe200080f1403 */
[----:B------:R-:W-:-:S05]  /*f9c0*/  IMAD.MOV.U32 R3, RZ, RZ, -0x800000 ;  /* 0xff800000ff037424 */ /* 0x000fca00078e00ff */
[----:B------:R0:W-:Y:S01]  /*f9d0*/  STG.E desc[UR10][R4.64], R3 ;  /* 0x0000000304007986 */ /* 0x0001e2000c10190a */
[----:B------:R-:W-:Y:S05]  /*f9e0*/  BRA `(.L_x_906) ;  /* 0x0000004000a47947 */ /* 0x000fea0003800000 */
.L_x_904:
        /* <DEDUP_REMOVED lines=18> */
.L_x_988:
[----:B------:R-:W-:Y:S01]  /*fb10*/  ULDC UR7, c[0x0][0xc50] ;  /* 0x0003140000077ab9 */ /* 0x000fe20000000800 */
[----:B------:R-:W-:Y:S01]  /*fb20*/  UMOV UR36, UR6 ;  /* 0x0000000600247c82 */ /* 0x000fe20008000000 */
[----:B------:R-:W-:-:S11]  /*fb30*/  UISETP.NE.AND UP0, UPT, UR7, 0x1, UPT ;  /* 0x000000010700788c */ /* 0x000fd6000bf05270 */
[----:B------:R-:W-:Y:S01]  /*fb40*/  @UP0 ULDC UR4, c[0x0][0xc54] ;  /* 0x0003150000040ab9 */ /* 0x000fe20000000800 */
[----:B------:R-:W-:Y:S01]  /*fb50*/  @UP0 ULDC UR8, c[0x0][0xc58] ;  /* 0x0003160000080ab9 */ /* 0x000fe20000000800 */
[----:B------:R-:W-:-:S04]  /*fb60*/  UIMAD.WIDE.U32 UR4, UR6, UR4, URZ ;  /* 0x00000004060472a5 */ /* 0x000fc8000f8e003f */
[----:B------:R-:W-:-:S12]  /*fb70*/  @UP0 USHF.R.U32.HI UR36, URZ, UR8, UR5 ;  /* 0x000000083f240299 */ /* 0x000fd80008011605 */
.L_x_989:
[----:B------:R-:W-:Y:S01]  /*fb80*/  ISETP.GE.AND P0, PT, R19, RZ, PT ;  /* 0x000000ff1300720c */ /* 0x000fe20003f06270 */
[----:B------:R-:W-:Y:S01]  /*fb90*/  UIADD3 UR41, -UR36, URZ, URZ ;  /* 0x0000003f24297290 */ /* 0x000fe2000fffe13f */
[----:B------:R-:W-:Y:S02]  /*fba0*/  IMAD.MOV.U32 R9, RZ, RZ, 0x1 ;  /* 0x00000001ff097424 */ /* 0x000fe400078e00ff */
[----:B------:R-:W-:Y:S01]  /*fbb0*/  IMAD.MOV.U32 R0, RZ, RZ, RZ ;  /* 0x000000ffff007224 */ /* 0x000fe200078e00ff */
[----:B------:R-:W-:Y:S01]  /*fbc0*/  UIMAD UR41, UR7, UR41, UR6 ;  /* 0x00000029072972a4 */ /* 0x000fe2000f8e0206 */
[----:B------:R-:W-:-:S07]  /*fbd0*/  IMAD.MOV.U32 R3, RZ, RZ, 0x1 ;  /* 0x00000001ff037424 */ /* 0x000fce00078e00ff */
[----:B------:R-:W-:Y:S05]  /*fbe0*/  @!P0 BRA `(.L_x_990) ;  /* 0x0000003c00648947 */ /* 0x000fea0003800000 */
[----:B------:R-:W0:Y:S01]  /*fbf0*/  S2UR UR42, SR_CTAID.X ;  /* 0x00000000002a79c3 */ /* 0x000e220000002500 */
[----:B------:R-:W-:Y:S01]  /*fc00*/  ULDC UR6, c[0x0][0x448] ;  /* 0x0001120000067ab9 */ /* 0x000fe20000000800 */
[----:B------:R-:W-:Y:S01]  /*fc10*/  ULDC.64 UR4, c[0x0][0x418] ;  /* 0x0001060000047ab9 */ /* 0x000fe20000000a00 */
[----:B------:R-:W-:Y:S02]  /*fc20*/  UISETP.NE.AND UP1, UPT, UR6, 0x1, UPT ;  /* 0x000000010600788c */ /* 0x000fe4000bf25270 */
[----:B------:R-:W-:Y:S01]  /*fc30*/  UISETP.NE.U32.AND UP0, UPT, UR4, URZ, UPT ;  /* 0x0000003f0400728c */ /* 0x000fe2000bf05070 */
[----:B------:R-:W-:Y:S02]  /*fc40*/  ULDC UR11, c[0x0][0x288] ;  /* 0x0000a200000b7ab9 */ /* 0x000fe40000000800 */
[----:B------:R-:W-:Y:S01]  /*fc50*/  ULDC UR4, c[0x0][0x424] ;  /* 0x0001090000047ab9 */ /* 0x000fe20000000800 */
[----:B------:R-:W-:Y:S01]  /*fc60*/  UISETP.NE.AND.EX UP0, UPT, UR5, URZ, UPT, UP0 ;  /* 0x0000003f0500728c */ /* 0x000fe2000bf05300 */
[----:B------:R-:W-:Y:S01]  /*fc70*/  ULDC UR12, c[0x0][0x2f0] ;  /* 0x0000bc00000c7ab9 */ /* 0x000fe20000000800 */
[----:B------:R-:W-:-:S02]  /*fc80*/  UIADD3 UR6, -UR11, 0x1, URZ ;  /* 0x000000010b067890 */ /* 0x000fc4000fffe13f */
[----:B------:R-:W-:Y:S01]  /*fc90*/  USEL UR10, UR4, 0x1, UP0 ;  /* 0x00000001040a7887 */ /* 0x000fe20008000000 */
[----:B------:R-:W-:Y:S02]  /*fca0*/  @UP1 ULDC UR13, c[0x0][0x450] ;  /* 0x00011400000d1ab9 */ /* 0x000fe40000000800 */
[----:B------:R-:W-:Y:S01]  /*fcb0*/  @UP1 ULDC UR4, c[0x0][0x44c] ;  /* 0x0001130000041ab9 */ /* 0x000fe20000000800 */
[----:B------:R-:W-:Y:S02]  /*fcc0*/  UIMAD UR7, UR10, UR12, 0x5f ;  /* 0x0000005f0a0774a4 */ /* 0x000fe4000f8e020c */
[----:B------:R-:W-:Y:S02]  /*fcd0*/  UIMAD UR9, UR10, UR12, UR6 ;  /* 0x0000000c0a0972a4 */ /* 0x000fe4000f8e0206 */
[----:B------:R-:W-:Y:S02]  /*fce0*/  UIMAD.WIDE UR6, UR7, 0x2aaaaaab, URZ ;  /* 0x2aaaaaab070678a5 */ /* 0x000fe4000f8e023f */
[----:B0-----:R-:W-:-:S02]  /*fcf0*/  USHF.L.U32 UR42, UR42, 0x7, URZ ;  /* 0x000000072a2a7899 */ /* 0x001fc4000800063f */
[----:B------:R-:W-:Y:S02]  /*fd00*/  USHF.R.U32.HI UR40, URZ, 0x1f, UR7 ;  /* 0x0000001f3f287899 */ /* 0x000fe40008011607 */
[----:B------:R-:W-:Y:S02]  /*fd10*/  UIADD3 UR8, UR42, 0x7f, URZ ;  /* 0x0000007f2a087890 */ /* 0x000fe4000fffe03f */
[----:B------:R-:W-:Y:S02]  /*fd20*/  ULEA.HI.SX32 UR40, UR7, UR40, 0x1c ;  /* 0x0000002807287291 */ /* 0x000fe4000f8fe23f */
[----:B------:R-:W-:-:S04]  /*fd30*/  UIMAD.WIDE.U32 UR4, UR8, UR4, URZ ;  /* 0x00000004080472a5 */ /* 0x000fc8000f8e003f */
[----:B------:R-:W-:-:S03]  /*fd40*/  @UP1 USHF.R.U32.HI UR8, URZ, UR13, UR5 ;  /* 0x0000000d3f081299 */ /* 0x000fc60008011605 */
[----:B------:R-:W-:Y:S01]  /*fd50*/  ULDC.64 UR4, c[0x0][0x9e0] ;  /* 0x0002780000047ab9 */ /* 0x000fe20000000a00 */
[----:B------:R-:W-:Y:S02]  /*fd60*/  UIADD3 UR9, UR9, UR8, URZ ;  /* 0x0000000809097290 */ /* 0x000fe4000fffe03f */
[----:B------:R-:W-:Y:S02]  /*fd70*/  UISETP.GE.AND UP0, UPT, UR5, 0x1, UPT ;  /* 0x000000010500788c */ /* 0x000fe4000bf06270 */
[----:B------:R-:W-:-:S04]  /*fd80*/  UIADD3 UR4, UR9, UR4, URZ ;  /* 0x0000000409047290 */ /* 0x000fc8000fffe03f */
[----:B------:R-:W-:-:S13]  /*fd90*/  PLOP3.LUT P1, PT, PT, PT, UP0, 0x80, 0x0 ;  /* 0x000000000000781c */ /* 0x000fda0003f2f008 */
[----:B------:R-:W-:Y:S05]  /*fda0*/  @!P1 BRA `(.L_x_991) ;  /* 0x0000000000449947 */ /* 0x000fea0003800000 */
[----:B------:R-:W-:Y:S01]  /*fdb0*/  ISETP.LT.AND P0, PT, RZ, UR9, PT ;  /* 0x00000009ff007c0c */ /* 0x000fe2000bf01270 */
[----:B------:R-:W-:-:S12]  /*fdc0*/  UIADD3 UR8, UR9, -0x1, URZ ;  /* 0xffffffff09087890 */ /* 0x000fd8000fffe03f */
[----:B------:R-:W-:Y:S05]  /*fdd0*/  @P0 BRA `(.L_x_992) ;  /* 0x00000000001c0947 */ /* 0x000fea0003800000 */
[----:B------:R-:W-:Y:S02]  /*fde0*/  UISETP.NE.AND UP0, UPT, UR5, 0x1, UPT ;  /* 0x000000010500788c */ /* 0x000fe4000bf05270 */
[----:B------:R-:W-:-:S09]  /*fdf0*/  UIADD3 UR8, -UR9, URZ, URZ ;  /* 0x0000003f09087290 */ /* 0x000fd2000fffe13f */
[----:B------:R-:W-:Y:S02]  /*fe00*/  @UP0 ULDC.64 UR14, c[0x0][0x9e8] ;  /* 0x00027a00000e0ab9 */ /* 0x000fe40000000a00 */
[----:B------:R-:W-:-:S04]  /*fe10*/  UIMAD.WIDE.U32 UR6, UR8, UR14, URZ ;  /* 0x0000000e080672a5 */ /* 0x000fc8000f8e003f */
[----:B------:R-:W-:-:S04]  /*fe20*/  @UP0 USHF.R.U32.HI UR8, URZ, UR15, UR7 ;  /* 0x0000000f3f080299 */ /* 0x000fc80008011607 */
[----:B------:R-:W-:Y:S01]  /*fe30*/  ULOP3.LUT UR8, URZ, UR8, URZ, 0x33, !UPT ;  /* 0x000000083f087292 */ /* 0x000fe2000f8e333f */
[----:B------:R-:W-:Y:S11]  /*fe40*/  BRA `(.L_x_993) ;  /* 0x0000000000107947 */ /* 0x000ff60003800000 */
.L_x_992:
[----:B------:R-:W-:-:S11]  /*fe50*/  UISETP.NE.AND UP0, UPT, UR5, 0x1, UPT ;  /* 0x000000010500788c */ /* 0x000fd6000bf05270 */
[----:B------:R-:W-:Y:S02]  /*fe60*/  @UP0 ULDC.64 UR14, c[0x0][0x9e8] ;  /* 0x00027a00000e0ab9 */ /* 0x000fe40000000a00 */
[----:B------:R-:W-:-:S04]  /*fe70*/  UIMAD.WIDE.U32 UR6, UR8, UR14, URZ ;  /* 0x0000000e080672a5 */ /* 0x000fc8000f8e003f */
[----:B------:R-:W-:-:S12]  /*fe80*/  @UP0 USHF.R.U32.HI UR8, URZ, UR15, UR7 ;  /* 0x0000000f3f080299 */ /* 0x000fd80008011607 */
.L_x_993:
[----:B------:R-:W-:-:S04]  /*fe90*/  UIMAD UR8, UR8, UR5, UR5 ;  /* 0x00000005080872a4 */ /* 0x000fc8000f8e0205 */
[----:B------:R-:W-:-:S04]  /*fea0*/  UISETP.LT.AND UP0, UPT, UR4, UR8, UPT ;  /* 0x000000080400728c */ /* 0x000fc8000bf01270 */
[----:B------:R-:W-:-:S12]  /*feb0*/  USEL UR4, UR4, UR8, UP0 ;  /* 0x0000000804047287 */ /* 0x000fd80008000000 */
.L_x_991:
[----:B------:R-:W-:Y:S01]  /*fec0*/  UIADD3 UR6, UR4, 0x5f, URZ ;  /* 0x0000005f04067890 */ /* 0x000fe2000fffe03f */
[----:B------:R-:W-:Y:S01]  /*fed0*/  @UP1 ULDC UR8, c[0x0][0x44c] ;  /* 0x0001130000081ab9 */ /* 0x000fe20000000800 */
[----:B------:R-:W-:Y:S02]  /*fee0*/  @UP1 ULDC UR13, c[0x0][0x450] ;  /* 0x00011400000d1ab9 */ /* 0x000fe40000000800 */
[----:B------:R-:W-:Y:S02]  /*fef0*/  UIMAD.WIDE UR6, UR6, 0x2aaaaaab, URZ ;  /* 0x2aaaaaab060678a5 */ /* 0x000fe4000f8e023f */
[----:B------:R-:W-:Y:S02]  /*ff00*/  UIMAD.WIDE.U32 UR8, UR42, UR8, URZ ;  /* 0x000000082a0872a5 */ /* 0x000fe4000f8e003f */
[----:B------:R-:W-:Y:S01]  /*ff10*/  USHF.R.U32.HI UR39, URZ, 0x1f, UR7 ;  /* 0x0000001f3f277899 */ /* 0x000fe20008011607 */
[----:B------:R-:W-:Y:S01]  /*ff20*/  UMOV UR4, UR42 ;  /* 0x0000002a00047c82 */ /* 0x000fe20008000000 */
[----:B------:R-:W-:-:S02]  /*ff30*/  UIMAD UR10, UR10, UR12, -UR11 ;  /* 0x0000000c0a0a72a4 */ /* 0x000fc4000f8e0a0b */
[----:B------:R-:W-:Y:S02]  /*ff40*/  @UP1 USHF.R.U32.HI UR4, URZ, UR13, UR9 ;  /* 0x0000000d3f041299 */ /* 0x000fe40008011609 */
[----:B------:R-:W-:Y:S02]  /*ff50*/  ULEA.HI.SX32 UR39, UR7, UR39, 0x1c ;  /* 0x0000002707277291 */ /* 0x000fe4000f8fe23f */
[----:B------:R-:W-:Y:S02]  /*ff60*/  UIADD3 UR4, UR10, UR4, URZ ;  /* 0x000000040a047290 */ /* 0x000fe4000fffe03f */
[----:B------:R-:W-:Y:S01]  /*ff70*/  UISETP.LT.AND UP0, UPT, UR40, UR39, UPT ;  /* 0x000000272800728c */ /* 0x000fe2000bf01270 */
[----:B------:R-:W-:Y:S02]  /*ff80*/  ULDC UR8, c[0x0][0x9dc] ;  /* 0x0002770000087ab9 */ /* 0x000fe40000000800 */
[----:B------:R-:W-:Y:S02]  /*ff90*/  UIADD3 UR8, UR4, -UR8, URZ ;  /* 0x8000000804087290 */ /* 0x000fe4000fffe03f */
[----:B------:R-:W-:Y:S01]  /*ffa0*/  USEL UR9, UR40, UR39, UP0 ;  /* 0x0000002728097287 */ /* 0x000fe20008000000 */
[----:B------:R-:W-:Y:S11]  /*ffb0*/  @!P1 BRA `(.L_x_994) ;  /* 0x0000000000449947 */ /* 0x000ff60003800000 */
[----:B------:R-:W-:-:S06]  /*ffc0*/  UISETP.GT.AND UP0, UPT, UR4, -0x1, UPT ;  /* 0xffffffff0400788c */ /* 0x000fcc000bf04270 */
[----:B------:R-:W-:-:S13]  /*ffd0*/  PLOP3.LUT P0, PT, PT, PT, UP0, 0x80, 0x0 ;  /* 0x000000000000781c */ /* 0x000fda0003f0f008 */
[----:B------:R-:W-:Y:S05]  /*ffe0*/  @P0 BRA `(.L_x_995) ;  /* 0x00000000001c0947 */ /* 0x000fea0003800000 */
[----:B------:R-:W-:Y:S02]  /*fff0*/  UISETP.NE.AND UP0, UPT, UR5, 0x1, UPT ;  /* 0x000000010500788c */ /* 0x000fe4000bf05270 */
[----:B------:R-:W-:-:S09]  /*10000*/  ULOP3.LUT UR4, URZ, UR4, URZ, 0x33, !UPT ;  /* 0x000000043f047292 */ /* 0x000fd2000f8e333f */
[----:B------:R-:W-:Y:S02]  /*10010*/  @UP0 ULDC.64 UR10, c[0x0][0x9e8] ;  /* 0x00027a00000a0ab9 */ /* 0x000fe40000000a00 */
[----:B------:R-:W-:-:S04]  /*10020*/  UIMAD.WIDE.U32 UR6, UR4, UR10, URZ ;  /* 0x0000000a040672a5 */ /* 0x000fc8000f8e003f */
[----:B------:R-:W-:-:S04]  /*10030*/  @UP0 USHF.R.U32.HI UR4, URZ, UR11, UR7 ;  /* 0x0000000b3f040299 */ /* 0x000fc80008011607 */
[----:B------:R-:W-:Y:S01]  /*10040*/  ULOP3.LUT UR4, URZ, UR4, URZ, 0x33, !UPT ;  /* 0x000000043f047292 */ /* 0x000fe2000f8e333f */
[----:B------:R-:W-:Y:S11]  /*10050*/  BRA `(.L_x_996) ;  /* 0x0000000000107947 */ /* 0x000ff60003800000 */
.L_x_995:
[----:B------:R-:W-:-:S11]  /*10060*/  UISETP.NE.AND UP0, UPT, UR5, 0x1, UPT ;  /* 0x000000010500788c */ /* 0x000fd6000bf05270 */
[----:B------:R-:W-:Y:S02]  /*10070*/  @UP0 ULDC.64 UR10, c[0x0][0x9e8] ;  /* 0x00027a00000a0ab9 */ /* 0x000fe40000000a00 */
[----:B------:R-:W-:-:S04]  /*10080*/  UIMAD.WIDE.U32 UR6, UR4, UR10, URZ ;  /* 0x0000000a040672a5 */ /* 0x000fc8000f8e003f */
[----:B------:R-:W-:-:S12]  /*10090*/  @UP0 USHF.R.U32.HI UR4, URZ, UR11, UR7 ;  /* 0x0000000b3f040299 */ /* 0x000fd80008011607 */
.L_x_996:
[----:B------:R-:W-:-:S04]  /*100a0*/  UIMAD UR4, UR4, UR5, URZ ;  /* 0x00000005040472a4 */ /* 0x000fc8000f8e023f */
[----:B------:R-:W-:-:S04]  /*100b0*/  UISETP.LT.AND UP0, UPT, UR8, UR4, UPT ;  /* 0x000000040800728c */ /* 0x000fc8000bf01270 */
[----:B------:R-:W-:-:S12]  /*100c0*/  USEL UR8, UR8, UR4, !UP0 ;  /* 0x0000000408087287 */ /* 0x000fd8000c000000 */
.L_x_994:
[----:B------:R-:W-:-:S04]  /*100d0*/  UIMAD.WIDE UR4, UR8, 0x2aaaaaab, URZ ;  /* 0x2aaaaaab080478a5 */ /* 0x000fc8000f8e023f */
[----:B------:R-:W-:-:S04]  /*100e0*/  USHF.R.U32.HI UR4, URZ, 0x1f, UR5 ;  /* 0x0000001f3f047899 */ /* 0x000fc80008011605 */
[----:B------:R-:W-:Y:S02]  /*100f0*/  ULEA.HI.SX32 UR4, UR5, UR4, 0x1c ;  /* 0x0000000405047291 */ /* 0x000fe4000f8fe23f */
[----:B------:R-:W-:Y:S02]  /*10100*/  USHF.R.U32.HI UR5, URZ, 0x10, UR41 ;  /* 0x000000103f057899 */ /* 0x000fe40008011629 */
[----:B------:R-:W-:Y:S02]  /*10110*/  ULOP3.LUT UR41, UR41, 0xffff, URZ, 0xc0, !UPT ;  /* 0x0000ffff29297892 */ /* 0x000fe4000f8ec03f */
[----:B------:R-:W-:Y:S01]  /*10120*/  VIMNMX R7, RZ, UR4, !PT ;  /* 0x00000004ff077c48 */ /* 0x000fe2000ffe0100 */
[----:B------:R-:W-:-:S03]  /*10130*/  UISETP.NE.AND UP0, UPT, UR5, URZ, UPT ;  /* 0x0000003f0500728c */ /* 0x000fc6000bf05270 */
[----:B------:R-:W-:Y:S01]  /*10140*/  ISETP.LT.AND P0, PT, R7, UR9, PT ;  /* 0x0000000907007c0c */ /* 0x000fe2000bf01270 */
[----:B------:R0:W-:Y:S04]  /*10150*/  STL [R1+0x8], R7 ;  /* 0x0000080701007387 */ /* 0x0001e80000100800 */
[----:B------:R0:W-:Y:S03]  /*10160*/  STL [R1+0xc], RZ ;  /* 0x00000cff01007387 */ /* 0x0001e60000100800 */
[----:B------:R-:W-:-:S05]  /*10170*/  @!UP0 ULDC UR5, c[0x0][0x9f0] ;  /* 0x00027c0000058ab9 */ /* 0x000fca0000000800 */
[----:B0-----:R-:W-:Y:S05]  /*10180*/  @!P0 BRA `(.L_x_997) ;  /* 0x0000000000708947 */ /* 0x001fea0003800000 */
[----:B------:R-:W-:Y:S01]  /*10190*/  IMAD.U32 R6, RZ, RZ, UR5 ;  /* 0x00000005ff067e24 */ /* 0x000fe2000f8e00ff */
[----:B------:R-:W-:Y:S01]  /*101a0*/  UIADD3 UR4, UR5, -0x1, UR9 ;  /* 0xffffffff05047890 */ /* 0x000fe2000fffe009 */
[----:B------:R-:W-:-:S03]  /*101b0*/  IMAD.MOV.U32 R2, RZ, RZ, RZ ;  /* 0x000000ffff027224 */ /* 0x000fc600078e00ff */
[-C--:B------:R-:W-:Y:S02]  /*101c0*/  IABS R0, R6.reuse ;  /* 0x0000000600007213 */ /* 0x080fe40000000000 */
[----:B------:R-:W-:Y:S02]  /*101d0*/  IABS R6, R6 ;  /* 0x0000000600067213 */ /* 0x000fe40000000000 */
[----:B------:R-:W0:Y:S08]  /*101e0*/  I2F.RP R4, R0 ;  /* 0x0000000000047306 */ /* 0x000e300000209400 */
[----:B0-----:R-:W0:Y:S02]  /*101f0*/  MUFU.RCP R4, R4 ;  /* 0x0000000400047308 */ /* 0x001e240000001000 */
[----:B0-----:R-:W-:-:S06]  /*10200*/  VIADD R3, R4, 0xffffffe ;  /* 0x0ffffffe04037836 */ /* 0x001fcc0000000000 */
[----:B------:R-:W0:Y:S02]  /*10210*/  F2I.FTZ.U32.TRUNC.NTZ R3, R3 ;  /* 0x0000000300037305 */ /* 0x000e24000021f000 */
[----:B0-----:R-:W-:-:S04]  /*10220*/  IMAD.MOV R5, RZ, RZ, -R3 ;  /* 0x000000ffff057224 */ /* 0x001fc800078e0a03 */
[----:B------:R-:W-:-:S04]  /*10230*/  IMAD R5, R5, R0, RZ ;  /* 0x0000000005057224 */ /* 0x000fc800078e02ff */
[----:B------:R-:W-:Y:S01]  /*10240*/  IMAD.HI.U32 R5, R3, R5, R2 ;  /* 0x0000000503057227 */ /* 0x000fe200078e0002 */
[----:B------:R-:W-:-:S03]  /*10250*/  IADD3 R2, -R7, UR4, RZ ;  /* 0x0000000407027c10 */ /* 0x000fc6000fffe1ff */
[----:B------:R-:W-:Y:S01]  /*10260*/  IMAD.MOV R3, RZ, RZ, -R6 ;  /* 0x000000ffff037224 */ /* 0x000fe200078e0a06 */
[----:B------:R-:W-:Y:S02]  /*10270*/  IABS R4, R2 ;  /* 0x0000000200047213 */ /* 0x000fe40000000000 */
[----:B------:R-:W-:-:S03]  /*10280*/  LOP3.LUT R2, R2, UR5, RZ, 0x3c, !PT ;  /* 0x0000000502027c12 */ /* 0x000fc6000f8e3cff */
[----:B------:R-:W-:Y:S01]  /*10290*/  IMAD.HI.U32 R5, R5, R4, RZ ;  /* 0x0000000405057227 */ /* 0x000fe200078e00ff */
[----:B------:R-:W-:-:S03]  /*102a0*/  ISETP.GE.AND P2, PT, R2, RZ, PT ;  /* 0x000000ff0200720c */ /* 0x000fc60003f46270 */
[----:B------:R-:W-:-:S05]  /*102b0*/  IMAD R3, R5, R3, R4 ;  /* 0x0000000305037224 */ /* 0x000fca00078e0204 */
[----:B------:R-:W-:-:S13]  /*102c0*/  ISETP.GT.U32.AND P1, PT, R0, R3, PT ;  /* 0x000000030000720c */ /* 0x000fda0003f24070 */
[----:B------:R-:W-:Y:S02]  /*102d0*/  @!P1 IMAD.IADD R3, R3, 0x1, -R0 ;  /* 0x0000000103039824 */ /* 0x000fe400078e0a00 */
[----:B------:R-:W-:Y:S01]  /*102e0*/  @!P1 VIADD R5, R5, 0x1 ;  /* 0x0000000105059836 */ /* 0x000fe20000000000 */
[----:B------:R-:W-:Y:S02]  /*102f0*/  ISETP.NE.AND P1, PT, RZ, UR5, PT ;  /* 0x00000005ff007c0c */ /* 0x000fe4000bf25270 */
[----:B------:R-:W-:-:S13]  /*10300*/  ISETP.GE.U32.AND P0, PT, R3, R0, PT ;  /* 0x000000000300720c */ /* 0x000fda0003f06070 */
[----:B------:R-:W-:-:S04]  /*10310*/  @P0 VIADD R5, R5, 0x1 ;  /* 0x0000000105050836 */ /* 0x000fc80000000000 */
[----:B------:R-:W-:Y:S01]  /*10320*/  @!P2 IMAD.MOV R5, RZ, RZ, -R5 ;  /* 0x000000ffff05a224 */ /* 0x000fe200078e0a05 */
[----:B------:R-:W-:-:S05]  /*10330*/  @!P1 LOP3.LUT R5, RZ, UR5, RZ, 0x33, !PT ;  /* 0x00000005ff059c12 */ /* 0x000fca000f8e33ff */
[----:B------:R0:W-:Y:S02]  /*10340*/  STL [R1+0xc], R5 ;  /* 0x00000c0501007387 */ /* 0x0001e40000100800 */
.L_x_997:
[----:B------:R-:W2:Y:S01]  /*10350*/  LDL R2, [R1+0xc] ;  /* 0x00000c0001027983 */ /* 0x000ea20000100800 */
[----:B------:R-:W-:Y:S02]  /*10360*/  IMAD.MOV.U32 R9, RZ, RZ, 0x1 ;  /* 0x00000001ff097424 */ /* 0x000fe400078e00ff */
[----:B------:R-:W-:Y:S02]  /*10370*/  IMAD.MOV.U32 R3, RZ, RZ, 0x1 ;  /* 0x00000001ff037424 */ /* 0x000fe400078e00ff */
[----:B--2---:R-:W-:-:S05]  /*10380*/  IMAD R0, R2, UR41, R7 ;  /* 0x0000002902007c24 */ /* 0x004fca000f8e0207 */
[----:B------:R-:W-:Y:S01]  /*10390*/  VIADDMNMX R18, R0, R2, UR9, PT ;  /* 0x0000000900127e46 */ /* 0x000fe2000b800102 */
[----:B------:R1:W-:Y:S03]  /*103a0*/  STL [R1+0x4], R0 ;  /* 0x0000040001007387 */ /* 0x0003e60000100800 */
[----:B------:R-:W-:Y:S01]  /*103b0*/  ISETP.GT.AND P0, PT, R18, R0, PT ;  /* 0x000000001200720c */ /* 0x000fe20003f04270 */
[----:B------:R2:W-:Y:S01]  /*103c0*/  STL [R1+0x10], R18 ;  /* 0x0000101201007387 */ /* 0x0005e20000100800 */
[----:B-1----:R-:W-:-:S11]  /*103d0*/  IMAD.MOV.U32 R0, RZ, RZ, RZ ;  /* 0x000000ffff007224 */ /* 0x002fd600078e00ff */
[----:B--2---:R-:W-:Y:S05]  /*103e0*/  @!P0 BRA `(.L_x_990) ;  /* 0x0000003400648947 */ /* 0x004fea0003800000 */
[----:B------:R-:W1:Y:S01]  /*103f0*/  S2UR UR4, SR_CgaCtaId ;  /* 0x00000000000479c3 */ /* 0x000e620000008800 */
[----:B------:R-:W-:Y:S02]  /*10400*/  UMOV UR38, 0x400 ;  /* 0x0000040000267882 */ /* 0x000fe40000000000 */
[----:B-1----:R-:W-:-:S04]  /*10410*/  ULEA UR38, UR4, UR38, 0x18 ;  /* 0x0000002604267291 */ /* 0x002fc8000f8ec03f */
        /* <DEDUP_REMOVED lines=8> */
[----:B------:R-:W-:Y:S02]  /*104a0*/  IMAD.U32 R4, RZ, RZ, UR6 ;  /* 0x00000006ff047e24 */ /* 0x000fe4000f8e00ff */
[----:B------:R-:W1:Y:S01]  /*104b0*/  LDC.64 R2, c[0x4][R2] ;  /* 0x0100000002027b82 */ /* 0x000e620000000a00 */
[----:B0-----:R-:W-:Y:S02]  /*104c0*/  IMAD.U32 R5, RZ, RZ, UR7 ;  /* 0x00000007ff057e24 */ /* 0x001fe4000f8e00ff */
        /* <DEDUP_REMOVED lines=8> */
[----:B-1----:R-:W-:Y:S05]  /*10550*/  CALL.ABS.NOINC R2 ;  /* 0x0000000002007343 */ /* 0x002fea0003c00000 */
.L_x_998:
        /* <DEDUP_REMOVED lines=8> */
[----:B------:R1:W2:Y:S01]  /*105e0*/  LDC.64 R2, c[0x4][R16] ;  /* 0x0100000010027b82 */ /* 0x0002a20000000a00 */
[----:B------:R-:W-:Y:S02]  /*105f0*/  IMAD.U32 R4, RZ, RZ, UR6 ;  /* 0x00000006ff047e24 */ /* 0x000fe4000f8e00ff */
[----:B0-----:R-:W-:Y:S02]  /*10600*/  IMAD.U32 R5, RZ, RZ, UR7 ;  /* 0x00000007ff057e24 */ /* 0x001fe4000f8e00ff */
[----:B------:R-:W-:Y:S02]  /*10610*/  IMAD.U32 R6, RZ, RZ, UR8 ;  /* 0x00000008ff067e24 */ /* 0x000fe4000f8e00ff */
[----:B------:R-:W-:-:S02]  /*10620*/  IMAD.U32 R7, RZ, RZ, UR9 ;  /* 0x00000009ff077e24 */ /* 0x000fc4000f8e00ff */
[----:B------:R-:W-:Y:S02]  /*10630*/  IMAD.U32 R10, RZ, RZ, UR4 ;  /* 0x00000004ff0a7e24 */ /* 0x000fe4000f8e00ff */
[----:B------:R-:W-:Y:S02]  /*10640*/  IMAD.U32 R11, RZ, RZ, UR5 ;  /* 0x00000005ff0b7e24 */ /* 0x000fe4000f8e00ff */
[----:B------:R-:W-:Y:S02]  /*10650*/  IMAD.MOV.U32 R8, RZ, RZ, 0x70 ;  /* 0x00000070ff087424 */ /* 0x000fe400078e00ff */
[----:B------:R-:W-:Y:S02]  /*10660*/  IMAD.MOV.U32 R12, RZ, RZ, 0x1 ;  /* 0x00000001ff0c7424 */ /* 0x000fe400078e00ff */
[----:B-1----:R-:W-:-:S07]  /*10670*/  IMAD.MOV.U32 R13, RZ, RZ, RZ ;  /* 0x000000ffff0d7224 */ /* 0x002fce00078e00ff */
[----:B------:R-:W-:-:S07]  /*10680*/  LEPC R20, `(.L_x_1000) ;  /* 0x000000001014794e */ /* 0x000fce0000000000 */
[----:B--2---:R-:W-:Y:S05]  /*10690*/  CALL.ABS.NOINC R2 ;  /* 0x0000000002007343 */ /* 0x004fea0003c00000 */
.L_x_1000:
        /* <DEDUP_REMOVED lines=15> */
.L_x_999:
[----:B------:R-:W1:Y:S01]  /*10790*/  LDC.64 R2, c[0x0][0x9f8] ;  /* 0x00027e00ff027b82 */ /* 0x000e620000000a00 */
[----:B------:R-:W-:Y:S01]  /*107a0*/  ULDC.64 UR4, c[0x0][0x208] ;  /* 0x0000820000047ab9 */ /* 0x000fe20000000a00 */
[----:B-1----:R-:W-:-:S04]  /*107b0*/  ISETP.NE.U32.AND P0, PT, R2, RZ, PT ;  /* 0x000000ff0200720c */ /* 0x002fc80003f05070 */
[----:B------:R-:W-:-:S13]  /*107c0*/  ISETP.NE.AND.EX P0, PT, R3, RZ, PT, P0 ;  /* 0x000000ff0300720c */ /* 0x000fda0003f05300 */
[----:B------:R-:W1:Y:S02]  /*107d0*/  @P0 LDC.64 R2, c[0x0][0x9f8] ;  /* 0x00027e00ff020b82 */ /* 0x000e640000000a00 */
[----:B-1----:R-:W-:-:S05]  /*107e0*/  @P0 IMAD.WIDE R2, R19, 0x4, R2 ;  /* 0x0000000413020825 */ /* 0x002fca00078e0202 */
[----:B------:R1:W2:Y:S01]  /*107f0*/  @P0 LDG.E R19, desc[UR4][R2.64] ;  /* 0x0000000402130981 */ /* 0x0002a2000c1e1900 */
[----:B------:R-:W-:Y:S01]  /*10800*/  UMOV UR4, 0xffffffff ;  /* 0xffffffff00047882 */ /* 0x000fe20000000000 */
[----:B------:R-:W-:Y:S01]  /*10810*/  LOP3.LUT R17, R17, 0xfffffffe, RZ, 0xc0, !PT ;  /* 0xfffffffe11117812 */ /* 0x000fe200078ec0ff */
[----:B------:R-:W-:Y:S01]  /*10820*/  VIADD R18, R18, 0xffffffff ;  /* 0xffffffff12127836 */ /* 0x000fe20000000000 */
[----:B------:R-:W3:Y:S01]  /*10830*/  S2R R0, SR_TID.X ;  /* 0x0000000000007919 */ /* 0x000ee20000002100 */
[----:B-1----:R-:W1:Y:S02]  /*10840*/  LDC.64 R2, c[0x0][0x418] ;  /* 0x00010600ff027b82 */ /* 0x002e640000000a00 */
[----:B-1----:R-:W-:Y:S02]  /*10850*/  ISETP.NE.U32.AND P0, PT, R2, RZ, PT ;  /* 0x000000ff0200720c */ /* 0x002fe40003f05070 */
[----:B---3--:R-:W-:Y:S02]  /*10860*/  SHF.R.U32.HI R0, RZ, 0x5, R0 ;  /* 0x00000005ff007819 */ /* 0x008fe40000011600 */
[----:B------:R-:W-:-:S02]  /*10870*/  ISETP.NE.AND.EX P1, PT, R3, RZ, PT, P0 ;  /* 0x000000ff0300720c */ /* 0x000fc40003f25300 */
[----:B------:R-:W-:-:S11]  /*10880*/  LOP3.LUT R0, R0, 0x3, RZ, 0xc0, !PT ;  /* 0x0000000300007812 */ /* 0x000fd600078ec0ff */
[----:B------:R-:W-:Y:S02]  /*10890*/  @P1 LOP3.LUT R17, R17, 0x1, RZ, 0xfc, !PT ;  /* 0x0000000111111812 */ /* 0x000fe400078efcff */
[----:B--2---:R-:W-:Y:S02]  /*108a0*/  SHF.R.S32.HI R6, RZ, 0x1f, R19 ;  /* 0x0000001fff067819 */ /* 0x004fe40000011413 */
[----:B------:R-:W-:-:S03]  /*108b0*/  SEL R16, R19, RZ, !P1 ;  /* 0x000000ff13107207 */ /* 0x000fc60004800000 */
[----:B------:R1:W-:Y:S01]  /*108c0*/  STL [R1], R6 ;  /* 0x0000000601007387 */ /* 0x0003e20000100800 */
[----:B------:R-:W-:Y:S05]  /*108d0*/  BRA.DIV UR4, `(.L_x_1001) ;  /* 0x0000003604c87947 */ /* 0x000fea000b800000 */
[----:B------:R2:W3:Y:S02]  /*108e0*/  SHFL.IDX PT, R14, R0, RZ, 0x1f ;  /* 0x00001fff000e7589 */ /* 0x0004e400000e0000 */
.L_x_1081:
[----:B---3--:R-:W-:Y:S02]  /*108f0*/  ISETP.NE.AND P0, PT, R14, RZ, PT ;  /* 0x000000ff0e00720c */ /* 0x008fe40003f05270 */
[----:B------:R-:W-:Y:S02]  /*10900*/  PLOP3.LUT P2, PT, PT, PT, PT, 0x8, 0x0 ;  /* 0x000000000000781c */ /* 0x000fe40003f4e170 */
[----:B------:R-:W-:-:S11]  /*10910*/  LOP3.LUT R17, R17, 0xfffffffd, RZ, 0xc0, !PT ;  /* 0xfffffffd11117812 */ /* 0x000fd600078ec0ff */
[----:B------:R-:W-:Y:S01]  /*10920*/  @P2 LOP3.LUT R17, R17, 0x2, RZ, 0xfc, !PT ;  /* 0x0000000211112812 */ /* 0x000fe200078efcff */
[----:B------:R-:W-:Y:S06]  /*10930*/  @P0 BRA `(.L_x_1002) ;  /* 0x0000000400140947 */ /* 0x000fec0003800000 */
[----:B------:R-:W-:-:S03]  /*10940*/  UMOV UR4, 0xffffffff ;  /* 0xffffffff00047882 */ /* 0x000fc60000000000 */
[----:B------:R-:W-:Y:S05]  /*10950*/  BRA.DIV UR4, `(.L_x_1003) ;  /* 0x0000003604c87947 */ /* 0x000fea000b800000 */
[----:B------:R-:W-:-:S13]  /*10960*/  ELECT P6, URZ, PT ;  /* 0x00000000003f782f */ /* 0x000fda00038c0000 */
.L_x_1084:
[----:B------:R-:W-:Y:S05]  /*10970*/  @!P6 BRA `(.L_x_1002) ;  /* 0x000000040004e947 */ /* 0x000fea0003800000 */
[----:B------:R-:W-:Y:S01]  /*10980*/  IMAD.MOV.U32 R16, RZ, RZ, R19 ;  /* 0x000000ffff107224 */ /* 0x000fe200078e0013 */
[----:B------:R-:W-:Y:S06]  /*10990*/  @!P1 BRA `(.L_x_1004) ;  /* 0x0000000000489947 */ /* 0x000fec0003800000 */
[----:B------:R-:W3:Y:S01]  /*109a0*/  LDC R7, c[0x0][0x43c] ;  /* 0x00010f00ff077b82 */ /* 0x000ee20000000800 */
[----:B------:R-:W-:Y:S01]  /*109b0*/  ULDC.64 UR4, c[0x0][0x428] ;  /* 0x00010a0000047ab9 */ /* 0x000fe20000000a00 */
[----:B------:R-:W-:Y:S01]  /*109c0*/  ULDC.64 UR6, c[0x0][0x208] ;  /* 0x0000820000067ab9 */ /* 0x000fe20000000a00 */
[----:B---3--:R-:W-:-:S13]  /*109d0*/  ISETP.NE.AND P0, PT, R7, 0x1, PT ;  /* 0x000000010700780c */ /* 0x008fda0003f05270 */
[----:B0-----:R-:W2:Y:S02]  /*109e0*/  @P0 LDC.64 R4, c[0x0][0x440] ;  /* 0x00011000ff040b82 */ /* 0x001ea40000000a00 */
[----:B--2---:R-:W-:-:S04]  /*109f0*/  @P0 IMAD.HI.U32 R0, R18, R4, RZ ;  /* 0x0000000412000227 */ /* 0x004fc800078e00ff */
[----:B------:R-:W-:Y:S01]  /*10a00*/  IMAD.MOV.U32 R4, RZ, RZ, R18 ;  /* 0x000000ffff047224 */ /* 0x000fe200078e0012 */
[----:B------:R-:W-:-:S04]  /*10a10*/  @P0 SHF.R.U32.HI R4, RZ, R5, R0 ;  /* 0x00000005ff040219 */ /* 0x000fc80000011600 */
[--C-:B------:R-:W-:Y:S01]  /*10a20*/  SHF.R.S32.HI R5, RZ, 0x1f, R4.reuse ;  /* 0x0000001fff057819 */ /* 0x100fe20000011404 */
[----:B------:R-:W-:-:S04]  /*10a30*/  IMAD.MOV R0, RZ, RZ, -R4 ;  /* 0x000000ffff007224 */ /* 0x000fc800078e0a04 */
[----:B------:R-:W-:Y:S02]  /*10a40*/  IMAD R18, R7, R0, R18 ;  /* 0x0000000007127224 */ /* 0x000fe400078e0212 */
[----:B------:R-:W-:Y:S02]  /*10a50*/  IMAD R0, R6, UR4, RZ ;  /* 0x0000000406007c24 */ /* 0x000fe4000f8e02ff */
[----:B------:R-:W-:-:S04]  /*10a60*/  IMAD.WIDE.U32 R4, R19, UR4, R4 ;  /* 0x0000000413047c25 */ /* 0x000fc8000f8e0004 */
[----:B------:R-:W-:Y:S01]  /*10a70*/  IMAD R7, R19, UR5, R0 ;  /* 0x0000000513077c24 */ /* 0x000fe2000f8e0200 */
[----:B------:R-:W-:-:S03]  /*10a80*/  LEA R2, P0, R4, R2, 0x2 ;  /* 0x0000000204027211 */ /* 0x000fc600078010ff */
[----:B------:R-:W-:-:S05]  /*10a90*/  IMAD.IADD R0, R5, 0x1, R7 ;  /* 0x0000000105007824 */ /* 0x000fca00078e0207 */
[----:B------:R-:W-:-:S05]  /*10aa0*/  LEA.HI.X R3, R4, R3, R0, 0x2, P0 ;  /* 0x0000000304037211 */ /* 0x000fca00000f1400 */
[----:B------:R3:W5:Y:S02]  /*10ab0*/  LDG.E R16, desc[UR6][R2.64] ;  /* 0x0000000602107981 */ /* 0x000764000c1e1900 */
.L_x_1004:
[----:B--2---:R-:W-:Y:S01]  /*10ac0*/  IMAD.MOV.U32 R0, RZ, RZ, 0x1 ;  /* 0x00000001ff007424 */ /* 0x004fe200078e00ff */
[----:B-1----:R-:W3:Y:S04]  /*10ad0*/  S2R R6, SR_TID.X ;  /* 0x0000000000067919 */ /* 0x002ee80000002100 */
[----:B------:R-:W-:-:S04]  /*10ae0*/  SHF.L.U32 R0, R0, 0x1f, RZ ;  /* 0x0000001f00007819 */ /* 0x000fc800000006ff */
[----:B------:R-:W1:Y:S01]  /*10af0*/  SYNCS.PHASECHK.TRANS64.TRYWAIT P0, [UR38+0x2a840], R0 ;  /* 0x02a84000ff0075a7 */ /* 0x000e620008000166 */
[----:B---3--:R-:W-:-:S04]  /*10b00*/  LOP3.LUT R2, R6, 0x7f, RZ, 0xc0, !PT ;  /* 0x0000007f06027812 */ /* 0x008fc800078ec0ff */
[----:B------:R-:W-:Y:S01]  /*10b10*/  ISETP.NE.AND P1, PT, R2, RZ, PT ;  /* 0x000000ff0200720c */ /* 0x000fe20003f25270 */
[----:B-1----:R-:W-:-:S12]  /*10b20*/  @!P0 BRA `(.L_x_1005) ;  /* 0x0000003400748947 */ /* 0x002fd80003800000 */
.L_x_1085:
[----:B------:R-:W-:Y:S05]  /*10b30*/  @P1 BRA `(.L_x_1006) ;  /* 0x0000000000181947 */ /* 0x000fea0003800000 */
[----:B------:R-:W2:Y:S01]  /*10b40*/  S2R R2, SR_TID.X ;  /* 0x0000000000027919 */ /* 0x000ea20000002100 */
[----:B-1----:R-:W-:-:S04]  /*10b50*/  IMAD.MOV.U32 R0, RZ, RZ, 0x9000 ;  /* 0x00009000ff007424 */ /* 0x002fc800078e00ff */
[----:B------:R3:W-:Y:S01]  /*10b60*/  SYNCS.ARRIVE.TRANS64 RZ, [UR38+0x2a830], R0 ;  /* 0x02a83000ffff79a7 */ /* 0x0007e20008000026 */
[----:B--2---:R-:W-:-:S13]  /*10b70*/  LOP3.LUT P0, RZ, R2, 0x1f, RZ, 0xc0, !PT ;  /* 0x0000001f02ff7812 */ /* 0x004fda000780c0ff */
[----:B---3--:R-:W-:Y:S05]  /*10b80*/  @!P0 BRA `(.L_x_1006) ;  /* 0x0000000000048947 */ /* 0x008fea0003800000 */
[----:B------:R-:W-:Y:S01]  /*10b90*/  BPT.TRAP 0x1 ;  /* 0x000000040000795c */ /* 0x000fe20000300000 */
.L_x_1006:
[----:B------:R-:W-:Y:S01]  /*10ba0*/  R2UR UR11, R18 ;  /* 0x00000000120b72ca */ /* 0x000fe200000e0000 */
[----:B------:R-:W-:Y:S01]  /*10bb0*/  ULDC.64 UR4, c[0x0][0x198] ;  /* 0x0000660000047ab9 */ /* 0x000fe20000000a00 */
[----:B-----5:R-:W-:Y:S01]  /*10bc0*/  R2UR UR13, R16 ;  /* 0x00000000100d72ca */ /* 0x020fe200000e0000 */
[----:B------:R-:W-:Y:S01]  /*10bd0*/  UIADD3 UR4, UP0, UR4, 0x370, URZ ;  /* 0x0000037004047890 */ /* 0x000fe2000ff1e03f */
[----:B------:R-:W-:Y:S01]  /*10be0*/  PLOP3.LUT P0, PT, PT, PT, PT, 0x80, 0x0 ;  /* 0x000000000000781c */ /* 0x000fe20003f0f070 */
[----:B------:R-:W-:Y:S01]  /*10bf0*/  UIADD3 UR8, UR38, 0x18400, URZ ;  /* 0x0001840026087890 */ /* 0x000fe2000fffe03f */
[----:B------:R-:W-:Y:S01]  /*10c00*/  LOP3.LUT R17, R17, 0xfffffffd, RZ, 0xc0, !PT ;  /* 0xfffffffd11117812 */ /* 0x000fe200078ec0ff */
[----:B------:R-:W-:Y:S02]  /*10c10*/  UIADD3 UR9, UR38, 0x2a830, URZ ;  /* 0x0002a83026097890 */ /* 0x000fe4000fffe03f */
[----:B------:R-:W-:Y:S02]  /*10c20*/  UIADD3.X UR5, URZ, UR5, URZ, UP0, !UPT ;  /* 0x000000053f057290 */ /* 0x000fe400087fe43f */
[----:B------:R-:W-:-:S02]  /*10c30*/  UIADD3 UR24, UR38, 0x1b400, URZ ;  /* 0x0001b40026187890 */ /* 0x000fc4000fffe03f */
[----:B------:R-:W-:Y:S02]  /*10c40*/  UIMAD UR11, UR11, 0x60, URZ ;  /* 0x000000600b0b78a4 */ /* 0x000fe4000f8e023f */
        /* <DEDUP_REMOVED lines=13> */
[----:B------:R-:W-:Y:S01]  /*10d20*/  UMOV UR21, UR13 ;  /* 0x0000000d00157c82 */ /* 0x000fe20008000000 */
[----:B------:R3:W-:Y:S01]  /*10d30*/  UTMALDG.4D [UR8], [UR4], desc[UR6] ;  /* 0x00000608040075b4 */ /* 0x0007e20008019000 */
[----:B------:R-:W-:Y:S01]  /*10d40*/  UMOV UR19, UR11 ;  /* 0x0000000b00137c82 */ /* 0x000fe20008000000 */
[----:B------:R-:W-:Y:S01]  /*10d50*/  @P0 LOP3.LUT R17, R17, 0x2, RZ, 0xfc, !PT ;  /* 0x0000000211110812 */ /* 0x000fe200078efcff */
[----:B------:R3:W-:Y:S01]  /*10d60*/  UTMALDG.4D [UR24], [UR4], desc[UR6] ;  /* 0x00000618040075b4 */ /* 0x0007e20008019000 */
[----:B------:R3:W-:Y:S02]  /*10d70*/  UTMALDG.4D [UR16], [UR4], desc[UR6] ;  /* 0x00000610040075b4 */ /* 0x0007e40008019000 */
[----:B---3--:R-:W-:-:S03]  /*10d80*/  NOP ;  /* 0x0000000000007918 */ /* 0x008fc60000000000 */
.L_x_1002:
        /* <DEDUP_REMOVED lines=11> */
[----:B-1----:R-:W1:Y:S01]  /*10e40*/  LDC.64 R2, c[0x4][R2] ;  /* 0x0100000002027b82 */ /* 0x002e620000000a00 */
        /* <DEDUP_REMOVED lines=9> */
[----:B-12---:R-:W-:Y:S05]  /*10ee0*/  CALL.ABS.NOINC R2 ;  /* 0x0000000002007343 */ /* 0x006fea0003c00000 */
.L_x_1007:
[----:B------:R-:W0:Y:S01]  /*10ef0*/  S2R R4, SR_CTAID.Z ;  /* 0x0000000000047919 */ /* 0x000e220000002700 */
[----:B------:R-:W3:Y:S01]  /*10f00*/  LDC R8, c[0x0][0x448] ;  /* 0x00011200ff087b82 */ /* 0x000ee20000000800 */
[----:B------:R-:W-:Y:S01]  /*10f10*/  USHF.R.S32.HI UR4, URZ, 0x1f, UR36 ;  /* 0x0000001f3f047899 */ /* 0x000fe20008011424 */
[----:B------:R-:W4:Y:S01]  /*10f20*/  S2R R11, SR_TID.X ;  /* 0x00000000000b7919 */ /* 0x000f220000002100 */
[----:B------:R-:W-:Y:S02]  /*10f30*/  ULDC.64 UR8, c[0x0][0x2d8] ;  /* 0x0000b60000087ab9 */ /* 0x000fe40000000a00 */
[----:B------:R-:W-:-:S03]  /*10f40*/  UIMAD UR6, UR4, UR8, URZ ;  /* 0x00000008040672a4 */ /* 0x000fc6000f8e023f */
[----:B-1----:R-:W2:Y:S01]  /*10f50*/  LDC.64 R2, c[0x0][0x2e0] ;  /* 0x0000b800ff027b82 */ /* 0x002ea20000000a00 */
[----:B------:R-:W-:Y:S02]  /*10f60*/  UIMAD.WIDE.U32 UR4, UR36, UR8, URZ ;  /* 0x00000008240472a5 */ /* 0x000fe4000f8e003f */
[----:B------:R-:W-:-:S04]  /*10f70*/  UIMAD UR6, UR36, UR9, UR6 ;  /* 0x00000009240672a4 */ /* 0x000fc8000f8e0206 */
[----:B------:R-:W-:Y:S01]  /*10f80*/  UIADD3 UR5, UR5, UR6, URZ ;  /* 0x0000000605057290 */ /* 0x000fe2000fffe03f */
[----:B---3--:R-:W-:Y:S02]  /*10f90*/  ISETP.NE.AND P0, PT, R8, 0x1, PT ;  /* 0x000000010800780c */ /* 0x008fe40003f05270 */
[----:B0-----:R-:W-:Y:S02]  /*10fa0*/  SHF.R.S32.HI R5, RZ, 0x1f, R4 ;  /* 0x0000001fff057819 */ /* 0x001fe40000011404 */
[----:B----4-:R-:W-:-:S03]  /*10fb0*/  LOP3.LUT R9, R11, 0x7f, RZ, 0xc0, !PT ;  /* 0x0000007f0b097812 */ /* 0x010fc600078ec0ff */
[-C--:B--2---:R-:W-:Y:S02]  /*10fc0*/  IMAD R0, R5, R2.reuse, RZ ;  /* 0x0000000205007224 */ /* 0x084fe400078e02ff */
[----:B------:R-:W-:Y:S02]  /*10fd0*/  IMAD.SHL.U32 R7, R11, 0x10, RZ ;  /* 0x000000100b077824 */ /* 0x000fe400078e00ff */
[C---:B------:R-:W-:Y:S02]  /*10fe0*/  IMAD R5, R4.reuse, R3, R0 ;  /* 0x0000000304057224 */ /* 0x040fe400078e0200 */
[----:B------:R-:W-:Y:S01]  /*10ff0*/  IMAD.WIDE.U32 R2, R4, R2, UR4 ;  /* 0x0000000404027e25 */ /* 0x000fe2000f8e0002 */
[----:B------:R-:W0:Y:S01]  /*11000*/  @P0 LDC R0, c[0x0][0x450] ;  /* 0x00011400ff000b82 */ /* 0x000e220000000800 */
[----:B------:R-:W-:Y:S01]  /*11010*/  SHF.R.U32.HI R4, RZ, 0x3, R9 ;  /* 0x00000003ff047819 */ /* 0x000fe20000011609 */
[----:B------:R-:W-:Y:S01]  /*11020*/  ULDC.64 UR4, c[0x0][0x2d0] ;  /* 0x0000b40000047ab9 */ /* 0x000fe20000000a00 */
[----:B------:R-:W-:-:S02]  /*11030*/  IMAD.IADD R3, R3, 0x1, R5 ;  /* 0x0000000103037824 */ /* 0x000fc400078e0205 */
[----:B------:R-:W-:-:S03]  /*11040*/  LOP3.LUT R6, R4, 0x70, R7, 0xf8, !PT ;  /* 0x0000007004067812 */ /* 0x000fc600078ef807 */
[----:B------:R-:W1:Y:S02]  /*11050*/  @P0 LDC R5, c[0x0][0x44c] ;  /* 0x00011300ff050b82 */ /* 0x000e640000000800 */
[----:B------:R-:W-:-:S04]  /*11060*/  VIADD R6, R6, UR42 ;  /* 0x0000002a06067c36 */ /* 0x000fc80008000000 */
[----:B-1----:R-:W-:-:S04]  /*11070*/  @P0 IMAD.HI.U32 R7, R6, R5, RZ ;  /* 0x0000000506070227 */ /* 0x002fc800078e00ff */
[----:B------:R-:W-:Y:S01]  /*11080*/  IMAD.MOV.U32 R5, RZ, RZ, R6 ;  /* 0x000000ffff057224 */ /* 0x000fe200078e0006 */
[----:B0-----:R-:W-:-:S05]  /*11090*/  @P0 SHF.R.U32.HI R5, RZ, R0, R7 ;  /* 0x00000000ff050219 */ /* 0x001fca0000011607 */
[----:B------:R-:W-:Y:S02]  /*110a0*/  IMAD.MOV R7, RZ, RZ, -R5 ;  /* 0x000000ffff077224 */ /* 0x000fe400078e0a05 */
[----:B------:R-:W-:-:S04]  /*110b0*/  IMAD.WIDE.U32 R2, R5, UR4, R2 ;  /* 0x0000000405027c25 */ /* 0x000fc8000f8e0002 */
[----:B------:R-:W-:Y:S01]  /*110c0*/  IMAD R0, R8, R7, R6 ;  /* 0x0000000708007224 */ /* 0x000fe200078e0206 */
[----:B------:R-:W-:Y:S01]  /*110d0*/  SHF.R.S32.HI R6, RZ, 0x1f, R5 ;  /* 0x0000001fff067819 */ /* 0x000fe20000011405 */
[----:B------:R-:W-:-:S04]  /*110e0*/  IMAD.SHL.U32 R7, R9, 0x8, RZ ;  /* 0x0000000809077824 */ /* 0x000fc800078e00ff */
        /* <DEDUP_REMOVED lines=8> */
[----:B------:R-:W-:Y:S02]  /*11170*/  ULDC.64 UR4, c[0x0][0x280] ;  /* 0x0000a00000047ab9 */ /* 0x000fe40000000a00 */
[----:B------:R-:W-:Y:S01]  /*11180*/  LEA R0, P0, R2, UR4, 0x1 ;  /* 0x0000000402007c11 */ /* 0x000fe2000f8008ff */
[----:B------:R-:W-:Y:S01]  /*11190*/  IMAD.IADD R3, R3, 0x1, R5 ;  /* 0x0000000103037824 */ /* 0x000fe200078e0205 */
[----:B------:R-:W-:-:S04]  /*111a0*/  ULDC UR4, c[0x0][0x2b8] ;  /* 0x0000ae0000047ab9 */ /* 0x000fc80000000800 */
        /* <DEDUP_REMOVED lines=14> */
[----:B------:R-:W-:Y:S01]  /*11290*/  SHFL.IDX PT, R2, R6, RZ, 0x181f ;  /* 0x00181fff06027589 */ /* 0x000fe200000e0000 */
[----:B------:R-:W-:Y:S01]  /*112a0*/  ULDC UR4, c[0x0][0x288] ;  /* 0x0000a20000047ab9 */ /* 0x000fe20000000800 */
[----:B------:R-:W-:Y:S01]  /*112b0*/  VIADD R4, R4, UR42 ;  /* 0x0000002a04047c36 */ /* 0x000fe20008000000 */
[----:B------:R-:W-:Y:S01]  /*112c0*/  ULDC.64 UR6, c[0x0][0x208] ;  /* 0x0000820000067ab9 */ /* 0x000fe20000000a00 */
[----:B------:R-:W0:Y:S01]  /*112d0*/  SHFL.IDX PT, R3, R0, RZ, 0x181f ;  /* 0x00181fff00037589 */ /* 0x000e2200000e0000 */
[----:B------:R-:W-:Y:S02]  /*112e0*/  IMAD R5, R8, UR4, RZ ;  /* 0x0000000408057c24 */ /* 0x000fe4000f8e02ff */
[C---:B------:R-:W-:Y:S01]  /*112f0*/  VIADD R8, R4.reuse, 0x10 ;  /* 0x0000001004087836 */ /* 0x040fe20000000000 */
[----:B------:R-:W-:Y:S02]  /*11300*/  SHFL.IDX PT, R14, R0, 0x1, 0x181f ;  /* 0x00381f00000e7f89 */ /* 0x000fe400000e0000 */
[----:B------:R-:W-:-:S13]  /*11310*/  ISETP.GE.AND P3, PT, R4, R5, PT ;  /* 0x000000050400720c */ /* 0x000fda0003f66270 */
        /* <DEDUP_REMOVED lines=8> */
[----:B------:R-:W-:-:S03]  /*113a0*/  ISETP.GE.AND P3, PT, R8, R5, PT ;  /* 0x000000050800720c */ /* 0x000fc60003f66270 */
[----:B------:R-:W1:Y:S01]  /*113b0*/  SHFL.IDX PT, R8, R6, 0x1, 0x181f ;  /* 0x00381f0006087f89 */ /* 0x000e6200000e0000 */
[----:B0-----:R-:W-:-:S09]  /*113c0*/  VIADD R2, R4, 0x20 ;  /* 0x0000002004027836 */ /* 0x001fd20000000000 */
[----:B------:R-:W-:Y:S01]  /*113d0*/  @!P3 LEA R20, R7, UR38, 0x1 ;  /* 0x000000260714bc11 */ /* 0x000fe2000f8e08ff */
[----:B-1----:R-:W-:Y:S02]  /*113e0*/  IMAD.MOV.U32 R9, RZ, RZ, R8 ;  /* 0x000000ffff097224 */ /* 0x002fe400078e0008 */
[----:B------:R-:W-:Y:S02]  /*113f0*/  IMAD.MOV.U32 R8, RZ, RZ, R14 ;  /* 0x000000ffff087224 */ /* 0x000fe400078e000e */
[----:B------:R-:W-:Y:S02]  /*11400*/  SHFL.IDX PT, R14, R0, 0x2, 0x181f ;  /* 0x00581f00000e7f89 */ /* 0x000fe400000e0000 */
        /* <DEDUP_REMOVED lines=49> */
[----:B------:R-:W1:Y:S04]  /*11720*/  SHFL.IDX PT, R2, R6, 0x6, 0x181f ;  /* 0x00d81f0006027f89 */ /* 0x000e6800000e0000 */
[----:B0-----:R0:W2:Y:S06]  /*11730*/  SHFL.IDX PT, R8, R6, 0x7, 0x181f ;  /* 0x00f81f0006087f89 */ /* 0x0010ac00000e0000 */
[----:B------:R-:W-:Y:S01]  /*11740*/  @!P3 LEA R21, R7, UR38, 0x1 ;  /* 0x000000260715bc11 */ /* 0x000fe2000f8e08ff */
[----:B-1----:R-:W-:-:S02]  /*11750*/  IMAD.MOV.U32 R3, RZ, RZ, R2 ;  /* 0x000000ffff037224 */ /* 0x002fc400078e0002 */
[----:B------:R-:W-:Y:S02]  /*11760*/  IMAD.MOV.U32 R2, RZ, RZ, R14 ;  /* 0x000000ffff027224 */ /* 0x000fe400078e000e */
[----:B------:R0:W1:Y:S02]  /*11770*/  SHFL.IDX PT, R14, R0, 0x7, 0x181f ;  /* 0x00f81f00000e7f89 */ /* 0x00006400000e0000 */
[----:B------:R-:W-:-:S05]  /*11780*/  @!P3 IMAD.WIDE.U32 R2, R10, 0x2, R2 ;  /* 0x000000020a02b825 */ /* 0x000fca00078e0002 */
[----:B------:R0:W-:Y:S04]  /*11790*/  @!P3 LDGSTS.E.BYPASS.LTC128B.128 [R21+0xf400], desc[UR6][R2.64], !P2 ;  /* 0x0f4000000215bfae */ /* 0x0001e8000d101d46 */
[----:B------:R0:W-:Y:S04]  /*117a0*/  @!P3 LDGSTS.E.BYPASS.LTC128B.128 [R21+0x13400], desc[UR6][R2.64+0x80], !P0 ;  /* 0x134000800215bfae */ /* 0x0001e8000c101d46 */
[----:B--2---:R0:W-:Y:S02]  /*117b0*/  @!P3 LDGSTS.E.BYPASS.LTC128B.128 [R21+0x17400], desc[UR6][R2.64+0x100], !P1 ;  /* 0x174001000215bfae */ /* 0x0041e4000c901d46 */
.L_x_1102:
[----:B------:R-:W-:Y:S01]  /*117c0*/  VIADD R4, R4, 0x70 ;  /* 0x0000007004047836 */ /* 0x000fe20000000000 */
[----:B------:R-:W-:Y:S01]  /*117d0*/  BSSY B0, `(.L_x_1009) ;  /* 0x000000e000007945 */ /* 0x000fe20003800000 */
[----:B01----:R-:W-:Y:S02]  /*117e0*/  IMAD.MOV.U32 R2, RZ, RZ, R14 ;  /* 0x000000ffff027224 */ /* 0x003fe400078e000e */
[----:B------:R-:W-:Y:S01]  /*117f0*/  IMAD.MOV.U32 R3, RZ, RZ, R8 ;  /* 0x000000ffff037224 */ /* 0x000fe200078e0008 */
[----:B------:R-:W-:-:S13]  /*11800*/  ISETP.GE.AND P3, PT, R4, R5, PT ;  /* 0x000000050400720c */ /* 0x000fda0003f66270 */
[----:B------:R-:W-:Y:S05]  /*11810*/  @P3 BRA `(.L_x_1010) ;  /* 0x0000000000243947 */ /* 0x000fea0003800000 */
[----:B------:R-:W-:Y:S01]  /*11820*/  IMAD.WIDE.U32 R10, R10, 0x2, R2 ;  /* 0x000000020a0a7825 */ /* 0x000fe200078e0002 */
[----:B------:R-:W-:Y:S01]  /*11830*/  LEA R7, R7, UR38, 0x1 ;  /* 0x0000002607077c11 */ /* 0x000fe2000f8e08ff */
[----:B------:R-:W-:-:S04]  /*11840*/  ULDC.64 UR4, c[0x0][0x208] ;  /* 0x0000820000047ab9 */ /* 0x000fc80000000a00 */
[----:B------:R-:W-:Y:S01]  /*11850*/  @!PT LDS RZ, [RZ] ;  /* 0x00000000fffff984 */ /* 0x000fe20000000800 */
[----:B------:R-:W-:Y:S01]  /*11860*/  @!PT LDS RZ, [RZ] ;  /* 0x00000000fffff984 */ /* 0x000fe20000000800 */
[----:B------:R-:W-:Y:S01]  /*11870*/  @!PT LDS RZ, [RZ] ;  /* 0x00000000fffff984 */ /* 0x000fe20000000800 */
[----:B------:R0:W-:Y:S04]  /*11880*/  LDGSTS.E.BYPASS.LTC128B.128 [R7+0xfc00], desc[UR4][R10.64], !P2 ;  /* 0x0fc000000a077fae */ /* 0x0001e8000d101d44 */
[----:B------:R0:W-:Y:S04]  /*11890*/  LDGSTS.E.BYPASS.LTC128B.128 [R7+0x13c00], desc[UR4][R10.64+0x80], !P0 ;  /* 0x13c000800a077fae */ /* 0x0001e8000c101d44 */
[----:B------:R0:W-:Y:S02]  /*118a0*/  LDGSTS.E.BYPASS.LTC128B.128 [R7+0x17c00], desc[UR4][R10.64+0x100], !P1 ;  /* 0x17c001000a077fae */ /* 0x0001e4000c901d44 */
.L_x_1010:
[----:B------:R-:W-:Y:S05]  /*118b0*/  BSYNC B0 ;  /* 0x0000000000007941 */ /* 0x000fea0003800000 */
.L_x_1009:
        /* <DEDUP_REMOVED lines=13> */
.L_x_1103:
[----:B------:R-:W-:Y:S02]  /*11990*/  IMAD.MOV.U32 R9, RZ, RZ, 0x1 ;  /* 0x00000001ff097424 */ /* 0x000fe400078e00ff */
[----:B-1----:R-:W-:Y:S01]  /*119a0*/  IMAD.MOV.U32 R0, RZ, RZ, RZ ;  /* 0x000000ffff007224 */ /* 0x002fe200078e00ff */
[----:B------:R-:W-:Y:S06]  /*119b0*/  @!P1 BRA `(.L_x_1012) ;  /* 0x0000001800f89947 */ /* 0x000fec0003800000 */
[----:B------:R-:W2:Y:S04]  /*119c0*/  LDL.LU R2, [R1+0xc] ;  /* 0x00000c0001027983 */ /* 0x000ea80000300800 */
[----:B------:R-:W3:Y:S04]  /*119d0*/  LDL.LU R4, [R1+0x8] ;  /* 0x0000080001047983 */ /* 0x000ee80000300800 */
[----:B------:R-:W4:Y:S01]  /*119e0*/  LDL.LU R3, [R1+0x4] ;  /* 0x0000040001037983 */ /* 0x000f220000300800 */
[----:B------:R-:W-:Y:S01]  /*119f0*/  UIADD3 UR4, UR41, 0x1, URZ ;  /* 0x0000000129047890 */ /* 0x000fe2000fffe03f */
[----:B------:R-:W-:-:S05]  /*11a00*/  IMAD.MOV.U32 R9, RZ, RZ, 0x1 ;  /* 0x00000001ff097424 */ /* 0x000fca00078e00ff */
[----:B--2---:R-:W-:Y:S01]  /*11a10*/  IMAD R2, R2, UR4, RZ ;  /* 0x0000000402027c24 */ /* 0x004fe2000f8e02ff */
[----:B------:R-:W-:-:S04]  /*11a20*/  ULOP3.LUT UR4, URZ, UR39, URZ, 0x33, !UPT ;  /* 0x000000273f047292 */ /* 0x000fc8000f8e333f */
[----:B------:R-:W-:Y:S02]  /*11a30*/  LOP3.LUT R2, RZ, R2, RZ, 0x33, !PT ;  /* 0x00000002ff027212 */ /* 0x000fe400078e33ff */
[----:B----4-:R-:W-:Y:S02]  /*11a40*/  LOP3.LUT R3, RZ, R3, RZ, 0x33, !PT ;  /* 0x00000003ff037212 */ /* 0x010fe400078e33ff */
[----:B---3--:R-:W-:Y:S01]  /*11a50*/  VIADDMNMX R2, R2, -R4, UR4, !PT ;  /* 0x0000000402027e46 */ /* 0x008fe2000f800904 */
[----:B------:R-:W-:Y:S01]  /*11a60*/  ULOP3.LUT UR4, URZ, UR40, URZ, 0x33, !UPT ;  /* 0x000000283f047292 */ /* 0x000fe2000f8e333f */
[----:B------:R-:W1:Y:S05]  /*11a70*/  S2R R4, SR_TID.X ;  /* 0x0000000000047919 */ /* 0x000e6a0000002100 */
[----:B------:R-:W-:-:S04]  /*11a80*/  VIMNMX R2, R2, UR4, !PT ;  /* 0x0000000402027c48 */ /* 0x000fc8000ffe0100 */
[----:B------:R-:W-:-:S05]  /*11a90*/  VIADDMNMX R3, R2, 0x2, R3, !PT ;  /* 0x0000000202037846 */ /* 0x000fca0007800103 */
[----:B------:R-:W-:-:S05]  /*11aa0*/  VIADD R5, R3, 0xfffffffe ;  /* 0xfffffffe03057836 */ /* 0x000fca0000000000 */
[-C--:B------:R-:W-:Y:S02]  /*11ab0*/  ISETP.NE.AND P0, PT, R5, R2.reuse, PT ;  /* 0x000000020500720c */ /* 0x080fe40003f05270 */
[----:B------:R-:W-:-:S05]  /*11ac0*/  LOP3.LUT R2, RZ, R2, RZ, 0x33, !PT ;  /* 0x00000002ff027212 */ /* 0x000fca00078e33ff */
[----:B------:R-:W-:-:S05]  /*11ad0*/  IMAD.IADD R2, R3, 0x1, R2 ;  /* 0x0000000103027824 */ /* 0x000fca00078e0202 */
[----:B0-----:R-:W-:Y:S02]  /*11ae0*/  LOP3.LUT R11, R2, 0x1, RZ, 0xc0, !PT ;  /* 0x00000001020b7812 */ /* 0x001fe400078ec0ff */
[----:B-1----:R-:W-:Y:S01]  /*11af0*/  LOP3.LUT R10, R4, 0x1f, RZ, 0xc0, !PT ;  /* 0x0000001f040a7812 */ /* 0x002fe200078ec0ff */
[----:B------:R-:W-:Y:S01]  /*11b00*/  IMAD.MOV.U32 R4, RZ, RZ, R16 ;  /* 0x000000ffff047224 */ /* 0x000fe200078e0010 */
[----:B------:R-:W-:Y:S06]  /*11b10*/  @!P0 BRA `(.L_x_1013) ;  /* 0x0000001000748947 */ /* 0x000fec0003800000 */
[----:B------:R-:W-:Y:S01]  /*11b20*/  BSSY B0, `(.L_x_1013) ;  /* 0x000011c000007945 */ /* 0x000fe20003800000 */
[----:B------:R-:W-:Y:S02]  /*11b30*/  IMAD.IADD R7, R2, 0x1, -R11 ;  /* 0x0000000102077824 */ /* 0x000fe400078e0a0b */
[----:B------:R-:W-:Y:S02]  /*11b40*/  IMAD.MOV.U32 R8, RZ, RZ, 0x1 ;  /* 0x00000001ff087424 */ /* 0x000fe400078e00ff */
[----:B------:R-:W-:-:S07]  /*11b50*/  IMAD.MOV.U32 R4, RZ, RZ, R16 ;  /* 0x000000ffff047224 */ /* 0x000fce00078e0010 */
.L_x_1046:
[----:B------:R-:W-:Y:S01]  /*11b60*/  LOP3.LUT P0, RZ, R17, 0x2, RZ, 0xc0, !PT ;  /* 0x0000000211ff7812 */ /* 0x000fe2000780c0ff */
[----:B------:R-:W-:Y:S01]  /*11b70*/  VIADD R7, R7, 0xfffffffe ;  /* 0xfffffffe07077836 */ /* 0x000fe20000000000 */
[----:B------:R-:W-:Y:S04]  /*11b80*/  BSSY B1, `(.L_x_1014) ;  /* 0x0000088000017945 */ /* 0x000fe80003800000 */
[----:B------:R-:W-:-:S07]  /*11b90*/  ISETP.NE.AND P1, PT, R7, RZ, PT ;  /* 0x000000ff0700720c */ /* 0x000fce0003f25270 */
[----:B------:R-:W-:Y:S06]  /*11ba0*/  @!P0 BRA `(.L_x_1015) ;  /* 0x0000000800148947 */ /* 0x000fec0003800000 */
[----:B------:R-:W-:Y:S01]  /*11bb0*/  LOP3.LUT P0, RZ, R17, 0x1, RZ, 0xc0, !PT ;  /* 0x0000000111ff7812 */ /* 0x000fe2000780c0ff */
[----:B------:R-:W-:-:S12]  /*11bc0*/  IMAD.MOV.U32 R9, RZ, RZ, R6 ;  /* 0x000000ffff097224 */ /* 0x000fd800078e0006 */
[----:B------:R-:W-:Y:S05]  /*11bd0*/  @!P0 BRA `(.L_x_1016) ;  /* 0x0000000000508947 */ /* 0x000fea0003800000 */
[----:B------:R-:W2:Y:S01]  /*11be0*/  LDL R12, [R1] ;  /* 0x00000000010c7983 */ /* 0x000ea20000100800 */
[----:B------:R-:W0:Y:S01]  /*11bf0*/  LDC R5, c[0x0][0x43c] ;  /* 0x00010f00ff057b82 */ /* 0x000e220000000800 */
[----:B------:R-:W-:Y:S01]  /*11c00*/  ULDC.64 UR4, c[0x0][0x428] ;  /* 0x00010a0000047ab9 */ /* 0x000fe20000000a00 */
[----:B------:R-:W-:Y:S01]  /*11c10*/  ULDC.64 UR6, c[0x0][0x208] ;  /* 0x0000820000067ab9 */ /* 0x000fe20000000a00 */
        /* <DEDUP_REMOVED lines=8> */
[----:B------:R-:W-:-:S04]  /*11ca0*/  IMAD.WIDE.U32 R2, R19, UR4, R2 ;  /* 0x0000000413027c25 */ /* 0x000fc8000f8e0002 */
[----:B--2---:R-:W-:-:S04]  /*11cb0*/  IMAD R4, R12, UR4, RZ ;  /* 0x000000040c047c24 */ /* 0x004fc8000f8e02ff */
[----:B------:R-:W-:Y:S01]  /*11cc0*/  IMAD R5, R19, UR5, R4 ;  /* 0x0000000513057c24 */ /* 0x000fe2000f8e0204 */
[----:B------:R-:W-:Y:S02]  /*11cd0*/  ULDC.64 UR4, c[0x0][0x418] ;  /* 0x0001060000047ab9 */ /* 0x000fe40000000a00 */
[----:B------:R-:W-:Y:S01]  /*11ce0*/  LEA R4, P0, R2, UR4, 0x2 ;  /* 0x0000000402047c11 */ /* 0x000fe2000f8010ff */
[----:B------:R-:W-:-:S05]  /*11cf0*/  IMAD.IADD R5, R5, 0x1, R3 ;  /* 0x0000000105057824 */ /* 0x000fca00078e0203 */
[----:B------:R-:W-:-:S05]  /*11d00*/  LEA.HI.X R5, R2, UR5, R5, 0x2, P0 ;  /* 0x0000000502057c11 */ /* 0x000fca00080f1405 */
[----:B------:R0:W5:Y:S02]  /*11d10*/  LDG.E R4, desc[UR6][R4.64] ;  /* 0x0000000604047981 */ /* 0x000164000c1e1900 */
.L_x_1016:
[----:B------:R-:W1:Y:S01]  /*11d20*/  S2R R2, SR_TID.X ;  /* 0x0000000000027919 */ /* 0x000e620000002100 */
[----:B------:R-:W-:Y:S01]  /*11d30*/  BSSY B2, `(.L_x_1017) ;  /* 0x0000006000027945 */ /* 0x000fe20003800000 */
[----:B-1----:R-:W-:Y:S02]  /*11d40*/  LOP3.LUT R3, R2, 0x7f, RZ, 0xc0, !PT ;  /* 0x0000007f02037812 */ /* 0x002fe400078ec0ff */
[----:B------:R-:W-:Y:S02]  /*11d50*/  SHF.L.U32 R2, R8, 0x1f, RZ ;  /* 0x0000001f08027819 */ /* 0x000fe400000006ff */
[----:B------:R-:W-:Y:S02]  /*11d60*/  ISETP.NE.AND P2, PT, R3, RZ, PT ;  /* 0x000000ff0300720c */ /* 0x000fe40003f45270 */
[----:B------:R-:W1:Y:S02]  /*11d70*/  SYNCS.PHASECHK.TRANS64.TRYWAIT P0, [UR38+0x2a848], R2 ;  /* 0x02a84802ff0075a7 */ /* 0x000e640008000166 */
[----:B-1----:R-:W-:Y:S09]  /*11d80*/  @!P0 BRA `(.L_x_1018) ;  /* 0x0000002c00d48947 */ /* 0x002ff20003800000 */
.L_x_1104:
[----:B------:R-:W-:Y:S05]  /*11d90*/  BSYNC B2 ;  /* 0x0000000000027941 */ /* 0x000fea0003800000 */
.L_x_1017:
[----:B------:R-:W-:Y:S04]  /*11da0*/  BSSY B2, `(.L_x_1019) ;  /* 0x0000007000027945 */ /* 0x000fe80003800000 */
[----:B------:R-:W-:Y:S05]  /*11db0*/  @P2 BRA `(.L_x_1020) ;  /* 0x0000000000142947 */ /* 0x000fea0003800000 */
[----:B------:R-:W-:Y:S01]  /*11dc0*/  ISETP.NE.AND P0, PT, R10, RZ, PT ;  /* 0x000000ff0a00720c */ /* 0x000fe20003f05270 */
[----:B-1----:R-:W-:-:S04]  /*11dd0*/  IMAD.MOV.U32 R3, RZ, RZ, 0x9000 ;  /* 0x00009000ff037424 */ /* 0x002fc800078e00ff */
[----:B------:R2:W-:Y:S08]  /*11de0*/  SYNCS.ARRIVE.TRANS64 RZ, [UR38+0x2a838], R3 ;  /* 0x02a83803ffff79a7 */ /* 0x0005f00008000026 */
[----:B--2---:R-:W-:Y:S05]  /*11df0*/  @!P0 BRA `(.L_x_1020) ;  /* 0x0000000000048947 */ /* 0x004fea0003800000 */
[----:B------:R-:W-:Y:S01]  /*11e00*/  BPT.TRAP 0x1 ;  /* 0x000000040000795c */ /* 0x000fe20000300000 */
.L_x_1020:
[----:B------:R-:W-:Y:S05]  /*11e10*/  BSYNC B2 ;  /* 0x0000000000027941 */ /* 0x000fea0003800000 */
.L_x_1019:
[----:B0-----:R-:W-:Y:S01]  /*11e20*/  IMAD.MOV.U32 R5, RZ, RZ, RZ ;  /* 0x000000ffff057224 */ /* 0x001fe200078e00ff */
[----:B------:R-:W-:Y:S01]  /*11e30*/  ULDC.64 UR4, c[0x0][0x198] ;  /* 0x0000660000047ab9 */ /* 0x000fe20000000a00 */
[----:B------:R-:W-:Y:S01]  /*11e40*/  PLOP3.LUT P0, PT, PT, PT, PT, 0x80, 0x0 ;  /* 0x000000000000781c */ /* 0x000fe20003f0f070 */
[----:B------:R-:W-:Y:S01]  /*11e50*/  UIADD3 UR4, UP0, UR4, 0x370, URZ ;  /* 0x0000037004047890 */ /* 0x000fe2000ff1e03f */
[----:B-1----:R-:W-:Y:S01]  /*11e60*/  IMAD R3, R9, 0x60, RZ ;  /* 0x0000006009037824 */ /* 0x002fe200078e02ff */
[----:B------:R-:W-:Y:S01]  /*11e70*/  R2UR UR34, R5 ;  /* 0x00000000052272ca */ /* 0x000fe200000e0000 */
[----:B------:R-:W-:Y:S02]  /*11e80*/  UIADD3 UR32, UR38, 0x21400, URZ ;  /* 0x0002140026207890 */ /* 0x000fe4000fffe03f */
[----:B------:R-:W-:Y:S02]  /*11e90*/  UIADD3 UR33, UR38, 0x2a838, URZ ;  /* 0x0002a83826217890 */ /* 0x000fe4000fffe03f */
[----:B------:R-:W-:Y:S01]  /*11ea0*/  UIADD3.X UR5, URZ, UR5, URZ, UP0, !UPT ;  /* 0x000000053f057290 */ /* 0x000fe200087fe43f */
[----:B------:R-:W-:Y:S01]  /*11eb0*/  UMOV UR6, 0x0 ;  /* 0x0000000000067882 */ /* 0x000fe20000000000 */
[----:B------:R-:W-:-:S10]  /*11ec0*/  UMOV UR7, 0x14f00000 ;  /* 0x14f0000000077882 */ /* 0x000fd40000000000 */
.L_x_1021:
[----:B------:R-:W-:-:S13]  /*11ed0*/  @P0 ELECT P3, URZ, PT ;  /* 0x00000000003f082f */ /* 0x000fda0003860000 */
[----:B-----5:R-:W-:Y:S02]  /*11ee0*/  @P3 R2UR UR37, R4 ;  /* 0x00000000042532ca */ /* 0x020fe400000e0000 */
[----:B------:R-:W-:Y:S02]  /*11ef0*/  @P3 R2UR UR35, R3 ;  /* 0x00000000032332ca */ /* 0x000fe400000e0000 */
[----:B------:R-:W-:Y:S02]  /*11f00*/  @P3 PLOP3.LUT P0, PT, P3, PT, PT, 0x8, 0x0 ;  /* 0x000000000000381c */ /* 0x000fe40001f0e170 */
[----:B------:R-:W-:-:S09]  /*11f10*/  PLOP3.LUT P3, PT, PT, PT, PT, 0x8, 0x0 ;  /* 0x000000000000781c */ /* 0x000fd20003f6e170 */
[----:B------:R0:W-:Y:S02]  /*11f20*/  UTMALDG.4D [UR32], [UR4], desc[UR6] ;  /* 0x00000620040075b4 */ /* 0x0001e40008019000 */
[----:B0-----:R-:W-:Y:S05]  /*11f30*/  @P0 BRA.U.ANY `(.L_x_1021) ;  /* 0xfffffffd00e40947 */ /* 0x001fea000393ffff */
[----:B------:R-:W-:Y:S01]  /*11f40*/  IMAD.MOV.U32 R12, RZ, RZ, 0x40 ;  /* 0x00000040ff0c7424 */ /* 0x000fe200078e00ff */
[----:B------:R-:W-:Y:S01]  /*11f50*/  PLOP3.LUT P0, PT, PT, PT, PT, 0x80, 0x0 ;  /* 0x000000000000781c */ /* 0x000fe20003f0f070 */
[----:B------:R-:W-:Y:S01]  /*11f60*/  UIADD3 UR8, UR38, 0x24400, URZ ;  /* 0x0002440026087890 */ /* 0x000fe2000fffe03f */
[----:B------:R-:W-:Y:S02]  /*11f70*/  UMOV UR6, 0x0 ;  /* 0x0000000000067882 */ /* 0x000fe40000000000 */
[----:B------:R-:W-:Y:S01]  /*11f80*/  R2UR UR10, R12 ;  /* 0x000000000c0a72ca */ /* 0x000fe200000e0000 */
[----:B------:R-:W-:-:S14]  /*11f90*/  UMOV UR7, 0x14f00000 ;  /* 0x14f0000000077882 */ /* 0x000fdc0000000000 */
.L_x_1022:
        /* <DEDUP_REMOVED lines=14> */
.L_x_1023:
        /* <DEDUP_REMOVED lines=12> */
.L_x_1105:
[----:B------:R-:W-:Y:S05]  /*12140*/  BSYNC B2 ;  /* 0x0000000000027941 */ /* 0x000fea0003800000 */
.L_x_1024:
[----:B------:R-:W-:Y:S01]  /*12150*/  BSSY B2, `(.L_x_1026) ;  /* 0x0000009000027945 */ /* 0x000fe20003800000 */
[----:B0-----:R-:W-:Y:S02]  /*12160*/  IMAD.MOV.U32 R2, RZ, RZ, 0x0 ;  /* 0x00000000ff027424 */ /* 0x001fe400078e00ff */
[----:B------:R-:W-:Y:S01]  /*12170*/  IMAD.MOV.U32 R3, RZ, RZ, 0x14f00000 ;  /* 0x14f00000ff037424 */ /* 0x000fe200078e00ff */
[----:B------:R-:W-:Y:S06]  /*12180*/  @P2 BRA `(.L_x_1027) ;  /* 0x0000000000142947 */ /* 0x000fec0003800000 */
[----:B------:R-:W-:Y:S01]  /*12190*/  ISETP.NE.AND P0, PT, R10, RZ, PT ;  /* 0x000000ff0a00720c */ /* 0x000fe20003f05270 */
[----:B------:R-:W-:-:S04]  /*121a0*/  IMAD.MOV.U32 R13, RZ, RZ, 0x6000 ;  /* 0x00006000ff0d7424 */ /* 0x000fc800078e00ff */
[----:B------:R0:W-:Y:S08]  /*121b0*/  SYNCS.ARRIVE.TRANS64 RZ, [UR38+0x2a850], R13 ;  /* 0x02a8500dffff79a7 */ /* 0x0001f00008000026 */
[----:B0-----:R-:W-:Y:S05]  /*121c0*/  @!P0 BRA `(.L_x_1027) ;  /* 0x0000000000048947 */ /* 0x001fea0003800000 */
[----:B------:R-:W-:Y:S01]  /*121d0*/  BPT.TRAP 0x1 ;  /* 0x000000040000795c */ /* 0x000fe20000300000 */
.L_x_1027:
[----:B------:R-:W-:Y:S05]  /*121e0*/  BSYNC B2 ;  /* 0x0000000000027941 */ /* 0x000fea0003800000 */
.L_x_1026:
[----:B------:R-:W-:Y:S01]  /*121f0*/  R2UR UR6, R2 ;  /* 0x00000000020672ca */ /* 0x000fe200000e0000 */
[----:B------:R-:W-:Y:S01]  /*12200*/  ULDC.64 UR4, c[0x0][0x198] ;  /* 0x0000660000047ab9 */ /* 0x000fe20000000a00 */
[----:B------:R-:W-:Y:S01]  /*12210*/  R2UR UR7, R3 ;  /* 0x00000000030772ca */ /* 0x000fe200000e0000 */
[----:B------:R-:W-:Y:S01]  /*12220*/  UIADD3 UR4, UP0, UR4, 0x470, URZ ;  /* 0x0000047004047890 */ /* 0x000fe2000ff1e03f */
[----:B------:R-:W-:Y:S01]  /*12230*/  R2UR UR10, R5 ;  /* 0x00000000050a72ca */ /* 0x000fe200000e0000 */
[----:B------:R-:W-:Y:S01]  /*12240*/  IMAD R5, R18, 0x60, RZ ;  /* 0x0000006012057824 */ /* 0x000fe200078e02ff */
[----:B------:R-:W-:Y:S01]  /*12250*/  PLOP3.LUT P0, PT, PT, PT, PT, 0x80, 0x0 ;  /* 0x000000000000781c */ /* 0x000fe20003f0f070 */
[----:B------:R-:W-:Y:S02]  /*12260*/  UIADD3 UR8, UR38, 0x400, URZ ;  /* 0x0000040026087890 */ /* 0x000fe4000fffe03f */
[----:B------:R-:W-:Y:S02]  /*12270*/  UIADD3 UR9, UR38, 0x2a850, URZ ;  /* 0x0002a85026097890 */ /* 0x000fe4000fffe03f */
[----:B------:R-:W-:-:S12]  /*12280*/  UIADD3.X UR5, URZ, UR5, URZ, UP0, !UPT ;  /* 0x000000053f057290 */ /* 0x000fd800087fe43f */
.L_x_1028:
        /* <DEDUP_REMOVED lines=13> */
.L_x_1029:
        /* <DEDUP_REMOVED lines=10> */
.L_x_1015:
[----:B------:R-:W-:Y:S05]  /*12400*/  BSYNC B1 ;  /* 0x0000000000017941 */ /* 0x000fea0003800000 */
.L_x_1014:
[----:B------:R-:W-:Y:S01]  /*12410*/  LOP3.LUT P0, RZ, R17, 0x2, RZ, 0xc0, !PT ;  /* 0x0000000211ff7812 */ /* 0x000fe2000780c0ff */
[----:B------:R-:W-:Y:S01]  /*12420*/  BSSY B1, `(.L_x_1030) ;  /* 0x0000088000017945 */ /* 0x000fe20003800000 */
[----:B------:R-:W-:-:S11]  /*12430*/  LOP3.LUT R9, R8, 0x1, RZ, 0x3c, !PT ;  /* 0x0000000108097812 */ /* 0x000fd600078e3cff */
[----:B------:R-:W-:Y:S05]  /*12440*/  @!P0 BRA `(.L_x_1031) ;  /* 0x0000000800148947 */ /* 0x000fea0003800000 */
[----:B------:R-:W-:Y:S01]  /*12450*/  LOP3.LUT P0, RZ, R17, 0x1, RZ, 0xc0, !PT ;  /* 0x0000000111ff7812 */ /* 0x000fe2000780c0ff */
[----:B------:R-:W-:-:S12]  /*12460*/  VIADD R12, R6, 0xffffffff ;  /* 0xffffffff060c7836 */ /* 0x000fd80000000000 */
        /* <DEDUP_REMOVED lines=9> */
[----:B------:R-:W-:-:S05]  /*12500*/  @P0 SHF.R.U32.HI R2, RZ, R3, R4 ;  /* 0x00000003ff020219 */ /* 0x000fca0000011604 */
[----:B------:R-:W-:-:S04]  /*12510*/  IMAD.MOV R3, RZ, RZ, -R2 ;  /* 0x000000ffff037224 */ /* 0x000fc800078e0a02 */
[----:B------:R-:W-:Y:S01]  /*12520*/  IMAD R12, R5, R3, R12 ;  /* 0x00000003050c7224 */ /* 0x000fe200078e020c */
[----:B------:R-:W-:-:S03]  /*12530*/  SHF.R.S32.HI R3, RZ, 0x1f, R2 ;  /* 0x0000001fff037819 */ /* 0x000fc60000011402 */
[----:B------:R-:W-:-:S04]  /*12540*/  IMAD.WIDE.U32 R2, R19, UR4, R2 ;  /* 0x0000000413027c25 */ /* 0x000fc8000f8e0002 */
[----:B--2---:R-:W-:-:S04]  /*12550*/  IMAD R4, R13, UR4, RZ ;  /* 0x000000040d047c24 */ /* 0x004fc8000f8e02ff */
[----:B------:R-:W-:Y:S01]  /*12560*/  IMAD R4, R19, UR5, R4 ;  /* 0x0000000513047c24 */ /* 0x000fe2000f8e0204 */
[----:B------:R-:W-:-:S03]  /*12570*/  ULDC.64 UR4, c[0x0][0x418] ;  /* 0x0001060000047ab9 */ /* 0x000fc60000000a00 */
[----:B------:R-:W-:Y:S01]  /*12580*/  IMAD.IADD R3, R4, 0x1, R3 ;  /* 0x0000000104037824 */ /* 0x000fe200078e0203 */
[----:B------:R-:W-:-:S04]  /*12590*/  LEA R4, P0, R2, UR4, 0x2 ;  /* 0x0000000402047c11 */ /* 0x000fc8000f8010ff */
[----:B------:R-:W-:-:S05]  /*125a0*/  LEA.HI.X R5, R2, UR5, R3, 0x2, P0 ;  /* 0x0000000502057c11 */ /* 0x000fca00080f1403 */
[----:B------:R0:W5:Y:S04]  /*125b0*/  LDG.E R4, desc[UR6][R4.64] ;  /* 0x0000000604047981 */ /* 0x000168000c1e1900 */
.L_x_1032:
[----:B------:R-:W1:Y:S01]  /*125c0*/  S2R R2, SR_TID.X ;  /* 0x0000000000027919 */ /* 0x000e620000002100 */
[----:B------:R-:W-:Y:S01]  /*125d0*/  BSSY B2, `(.L_x_1033) ;  /* 0x0000006000027945 */ /* 0x000fe20003800000 */
[----:B-1----:R-:W-:Y:S02]  /*125e0*/  LOP3.LUT R3, R2, 0x7f, RZ, 0xc0, !PT ;  /* 0x0000007f02037812 */ /* 0x002fe400078ec0ff */
[----:B------:R-:W-:Y:S02]  /*125f0*/  SHF.L.U32 R2, R9, 0x1f, RZ ;  /* 0x0000001f09027819 */ /* 0x000fe400000006ff */
[----:B------:R-:W-:Y:S02]  /*12600*/  ISETP.NE.AND P2, PT, R3, RZ, PT ;  /* 0x000000ff0300720c */ /* 0x000fe40003f45270 */
[----:B------:R-:W1:Y:S02]  /*12610*/  SYNCS.PHASECHK.TRANS64.TRYWAIT P0, [UR38+0x2a840], R2 ;  /* 0x02a84002ff0075a7 */ /* 0x000e640008000166 */
[----:B-1----:R-:W-:Y:S09]  /*12620*/  @!P0 BRA `(.L_x_1034) ;  /* 0x0000002400dc8947 */ /* 0x002ff20003800000 */
.L_x_1106:
[----:B------:R-:W-:Y:S05]  /*12630*/  BSYNC B2 ;  /* 0x0000000000027941 */ /* 0x000fea0003800000 */
.L_x_1033:
[----:B------:R-:W-:Y:S04]  /*12640*/  BSSY B2, `(.L_x_1035) ;  /* 0x0000007000027945 */ /* 0x000fe80003800000 */
[----:B------:R-:W-:Y:S05]  /*12650*/  @P2 BRA `(.L_x_1036) ;  /* 0x0000000000142947 */ /* 0x000fea0003800000 */
[----:B------:R-:W-:Y:S01]  /*12660*/  ISETP.NE.AND P0, PT, R10, RZ, PT ;  /* 0x000000ff0a00720c */ /* 0x000fe20003f05270 */
[----:B-1----:R-:W-:-:S04]  /*12670*/  IMAD.MOV.U32 R2, RZ, RZ, 0x9000 ;  /* 0x00009000ff027424 */ /* 0x002fc800078e00ff */
[----:B------:R2:W-:Y:S08]  /*12680*/  SYNCS.ARRIVE.TRANS64 RZ, [UR38+0x2a830], R2 ;  /* 0x02a83002ffff79a7 */ /* 0x0005f00008000026 */
[----:B--2---:R-:W-:Y:S05]  /*12690*/  @!P0 BRA `(.L_x_1036) ;  /* 0x0000000000048947 */ /* 0x004fea0003800000 */
[----:B------:R-:W-:Y:S01]  /*126a0*/  BPT.TRAP 0x1 ;  /* 0x000000040000795c */ /* 0x000fe20000300000 */
.L_x_1036:
[----:B------:R-:W-:Y:S05]  /*126b0*/  BSYNC B2 ;  /* 0x0000000000027941 */ /* 0x000fea0003800000 */
.L_x_1035:
        /* <DEDUP_REMOVED lines=11> */
.L_x_1037:
[----:B------:R-:W-:-:S13]  /*12770*/  @P0 ELECT P3, URZ, PT ;  /* 0x00000000003f082f */ /* 0x000fda0003860000 */
[----:B-----5:R-:W-:Y:S01]  /*12780*/  @P3 R2UR UR13, R4 ;  /* 0x00000000040d32ca */ /* 0x020fe200000e0000 */
[----:B------:R-:W-:Y:S01]  /*12790*/  UMOV UR12, UR36 ;  /* 0x00000024000c7c82 */ /* 0x000fe20008000000 */
        /* <DEDUP_REMOVED lines=11> */
.L_x_1038:
        /* <DEDUP_REMOVED lines=13> */
.L_x_1039:
        /* <DEDUP_REMOVED lines=12> */
.L_x_1107:
[----:B------:R-:W-:Y:S05]  /*129e0*/  BSYNC B2 ;  /* 0x0000000000027941 */ /* 0x000fea0003800000 */
.L_x_1040:
        /* <DEDUP_REMOVED lines=9> */
.L_x_1043:
[----:B------:R-:W-:Y:S05]  /*12a80*/  BSYNC B2 ;  /* 0x0000000000027941 */ /* 0x000fea0003800000 */
.L_x_1042:
        /* <DEDUP_REMOVED lines=10> */
.L_x_1044:
        /* <DEDUP_REMOVED lines=13> */
.L_x_1045:
        /* <DEDUP_REMOVED lines=10> */
.L_x_1031:
[----:B------:R-:W-:Y:S05]  /*12ca0*/  BSYNC B1 ;  /* 0x0000000000017941 */ /* 0x000fea0003800000 */
.L_x_1030:
[----:B------:R-:W-:Y:S02]  /*12cb0*/  VIADD R6, R6, 0xfffffffe ;  /* 0xfffffffe06067836 */ /* 0x000fe40000000000 */
[----:B------:R-:W-:Y:S01]  /*12cc0*/  IMAD.MOV.U32 R8, RZ, RZ, R9 ;  /* 0x000000ffff087224 */ /* 0x000fe200078e0009 */
[----:B------:R-:W-:Y:S06]  /*12cd0*/  @P1 BRA `(.L_x_1046) ;  /* 0xffffffec00a01947 */ /* 0x000fec000383ffff */
[----:B------:R-:W-:Y:S05]  /*12ce0*/  BSYNC B0 ;  /* 0x0000000000007941 */ /* 0x000fea0003800000 */
.L_x_1013:
[----:B------:R-:W-:Y:S01]  /*12cf0*/  ISETP.NE.AND P0, PT, R11, RZ, PT ;  /* 0x000000ff0b00720c */ /* 0x000fe20003f05270 */
[----:B------:R-:W-:-:S12]  /*12d00*/  BSSY B0, `(.L_x_1012) ;  /* 0x0000089000007945 */ /* 0x000fd80003800000 */
[----:B------:R-:W-:Y:S05]  /*12d10*/  @!P0 BRA `(.L_x_1047) ;  /* 0x00000008001c8947 */ /* 0x000fea0003800000 */
[----:B------:R-:W-:Y:S01]  /*12d20*/  LOP3.LUT P1, RZ, R17, 0x2, RZ, 0xc0, !PT ;  /* 0x0000000211ff7812 */ /* 0x000fe2000782c0ff */
[----:B------:R-:W-:-:S12]  /*12d30*/  IMAD.MOV.U32 R0, RZ, RZ, 0x1 ;  /* 0x00000001ff007424 */ /* 0x000fd800078e00ff */
[----:B------:R-:W-:Y:S05]  /*12d40*/  @!P1 BRA `(.L_x_1047) ;  /* 0x0000000800109947 */ /* 0x000fea0003800000 */
[----:B------:R-:W-:-:S13]  /*12d50*/  LOP3.LUT P1, RZ, R17, 0x1, RZ, 0xc0, !PT ;  /* 0x0000000111ff7812 */ /* 0x000fda000782c0ff */
[----:B------:R-:W-:Y:S05]  /*12d60*/  @!P1 BRA `(.L_x_1048) ;  /* 0x0000000000549947 */ /* 0x000fea0003800000 */
[----:B------:R-:W2:Y:S01]  /*12d70*/  LDL.LU R5, [R1] ;  /* 0x0000000001057983 */ /* 0x000ea20000300800 */
[----:B------:R-:W0:Y:S01]  /*12d80*/  LDC R8, c[0x0][0x43c] ;  /* 0x00010f00ff087b82 */ /* 0x000e220000000800 */
[----:B------:R-:W-:Y:S01]  /*12d90*/  IMAD.MOV.U32 R7, RZ, RZ, R6 ;  /* 0x000000ffff077224 */ /* 0x000fe200078e0006 */
[----:B------:R-:W-:Y:S01]  /*12da0*/  ULDC.64 UR4, c[0x0][0x428] ;  /* 0x00010a0000047ab9 */ /* 0x000fe20000000a00 */
[----:B------:R-:W-:Y:S01]  /*12db0*/  ULDC.64 UR6, c[0x0][0x208] ;  /* 0x0000820000067ab9 */ /* 0x000fe20000000a00 */
[----:B0-----:R-:W-:-:S13]  /*12dc0*/  ISETP.NE.AND P0, PT, R8, 0x1, PT ;  /* 0x000000010800780c */ /* 0x001fda0003f05270 */
[----:B------:R-:W0:Y:S02]  /*12dd0*/  @P0 LDC.64 R2, c[0x0][0x440] ;  /* 0x00011000ff020b82 */ /* 0x000e240000000a00 */
[----:B0-----:R-:W-:-:S05]  /*12de0*/  @P0 IMAD.HI.U32 R2, R6, R2, RZ ;  /* 0x0000000206020227 */ /* 0x001fca00078e00ff */
[----:B------:R-:W-:-:S04]  /*12df0*/  @P0 SHF.R.U32.HI R7, RZ, R3, R2 ;  /* 0x00000003ff070219 */ /* 0x000fc80000011602 */
[----:B------:R-:W-:Y:S01]  /*12e00*/  SHF.R.S32.HI R3, RZ, 0x1f, R7 ;  /* 0x0000001fff037819 */ /* 0x000fe20000011407 */
[----:B--2---:R-:W-:-:S04]  /*12e10*/  IMAD R2, R5, UR4, RZ ;  /* 0x0000000405027c24 */ /* 0x004fc8000f8e02ff */
[----:B------:R-:W-:Y:S02]  /*12e20*/  IMAD R5, R19, UR5, R2 ;  /* 0x0000000513057c24 */ /* 0x000fe4000f8e0202 */
[----:B------:R-:W-:-:S04]  /*12e30*/  IMAD.MOV.U32 R2, RZ, RZ, R7 ;  /* 0x000000ffff027224 */ /* 0x000fc800078e0007 */
[----:B------:R-:W-:Y:S01]  /*12e40*/  IMAD.WIDE.U32 R2, R19, UR4, R2 ;  /* 0x0000000413027c25 */ /* 0x000fe2000f8e0002 */
[----:B------:R-:W-:-:S03]  /*12e50*/  ULDC.64 UR4, c[0x0][0x418] ;  /* 0x0001060000047ab9 */ /* 0x000fc60000000a00 */
[----:B------:R-:W-:Y:S01]  /*12e60*/  IMAD.IADD R3, R5, 0x1, R3 ;  /* 0x0000000105037824 */ /* 0x000fe200078e0203 */
[----:B------:R-:W-:-:S04]  /*12e70*/  LEA R4, P0, R2, UR4, 0x2 ;  /* 0x0000000402047c11 */ /* 0x000fc8000f8010ff */
[----:B------:R-:W-:-:S05]  /*12e80*/  LEA.HI.X R5, R2, UR5, R3, 0x2, P0 ;  /* 0x0000000502057c11 */ /* 0x000fca00080f1403 */
[----:B------:R0:W5:Y:S01]  /*12e90*/  LDG.E R4, desc[UR6][R4.64] ;  /* 0x0000000604047981 */ /* 0x000162000c1e1900 */
[----:B------:R-:W-:-:S04]  /*12ea0*/  IMAD.MOV R3, RZ, RZ, -R7 ;  /* 0x000000ffff037224 */ /* 0x000fc800078e0a07 */
[----:B------:R-:W-:-:S07]  /*12eb0*/  IMAD R6, R8, R3, R6 ;  /* 0x0000000308067224 */ /* 0x000fce00078e0206 */
.L_x_1048:
[----:B------:R-:W1:Y:S01]  /*12ec0*/  S2R R2, SR_TID.X ;  /* 0x0000000000027919 */ /* 0x000e620000002100 */
[----:B------:R-:W-:Y:S01]  /*12ed0*/  BSSY B1, `(.L_x_1049) ;  /* 0x0000006000017945 */ /* 0x000fe20003800000 */
[----:B-1----:R-:W-:Y:S02]  /*12ee0*/  LOP3.LUT R3, R2, 0x7f, RZ, 0xc0, !PT ;  /* 0x0000007f02037812 */ /* 0x002fe400078ec0ff */
[----:B------:R-:W-:Y:S02]  /*12ef0*/  SHF.L.U32 R2, R9, 0x1f, RZ ;  /* 0x0000001f09027819 */ /* 0x000fe400000006ff */
[----:B------:R-:W-:Y:S02]  /*12f00*/  ISETP.NE.AND P1, PT, R3, RZ, PT ;  /* 0x000000ff0300720c */ /* 0x000fe40003f25270 */
[----:B------:R-:W1:Y:S02]  /*12f10*/  SYNCS.PHASECHK.TRANS64.TRYWAIT P0, [UR38+0x2a848], R2 ;  /* 0x02a84802ff0075a7 */ /* 0x000e640008000166 */
[----:B-1----:R-:W-:Y:S09]  /*12f20*/  @!P0 BRA `(.L_x_1050) ;  /* 0x0000001c00cc8947 */ /* 0x002ff20003800000 */
.L_x_1108:
[----:B------:R-:W-:Y:S05]  /*12f30*/  BSYNC B1 ;  /* 0x0000000000017941 */ /* 0x000fea0003800000 */
.L_x_1049:
[----:B------:R-:W-:Y:S04]  /*12f40*/  BSSY B1, `(.L_x_1051) ;  /* 0x0000007000017945 */ /* 0x000fe80003800000 */
[----:B------:R-:W-:Y:S05]  /*12f50*/  @P1 BRA `(.L_x_1052) ;  /* 0x0000000000141947 */ /* 0x000fea0003800000 */
[----:B------:R-:W-:Y:S01]  /*12f60*/  ISETP.NE.AND P0, PT, R10, RZ, PT ;  /* 0x000000ff0a00720c */ /* 0x000fe20003f05270 */
[----:B-1----:R-:W-:-:S04]  /*12f70*/  IMAD.MOV.U32 R3, RZ, RZ, 0x9000 ;  /* 0x00009000ff037424 */ /* 0x002fc800078e00ff */
[----:B------:R2:W-:Y:S08]  /*12f80*/  SYNCS.ARRIVE.TRANS64 RZ, [UR38+0x2a838], R3 ;  /* 0x02a83803ffff79a7 */ /* 0x0005f00008000026 */
[----:B--2---:R-:W-:Y:S05]  /*12f90*/  @!P0 BRA `(.L_x_1052) ;  /* 0x0000000000048947 */ /* 0x004fea0003800000 */
[----:B------:R-:W-:Y:S01]  /*12fa0*/  BPT.TRAP 0x1 ;  /* 0x000000040000795c */ /* 0x000fe20000300000 */
.L_x_1052:
[----:B------:R-:W-:Y:S05]  /*12fb0*/  BSYNC B1 ;  /* 0x0000000000017941 */ /* 0x000fea0003800000 */
.L_x_1051:
        /* <DEDUP_REMOVED lines=11> */
.L_x_1053:
        /* <DEDUP_REMOVED lines=14> */
.L_x_1054:
        /* <DEDUP_REMOVED lines=13> */
.L_x_1055:
        /* <DEDUP_REMOVED lines=8> */
[----:B------:R-:W0:Y:S01]  /*132a0*/  SYNCS.PHASECHK.TRANS64.TRYWAIT P0, [UR38+0x2a860], R2 ;  /* 0x02a86002ff0075a7 */ /* 0x000e220008000166 */
[----:B------:R-:W-:Y:S04]  /*132b0*/  BSSY B1, `(.L_x_1056) ;  /* 0x0000002000017945 */ /* 0x000fe80003800000 */
[----:B0-----:R-:W-:Y:S05]  /*132c0*/  @!P0 BRA `(.L_x_1057) ;  /* 0x0000001800fc8947 */ /* 0x001fea0003800000 */
.L_x_1109:
[----:B------:R-:W-:Y:S05]  /*132d0*/  BSYNC B1 ;  /* 0x0000000000017941 */ /* 0x000fea0003800000 */
.L_x_1056:
        /* <DEDUP_REMOVED lines=9> */
.L_x_1059:
[----:B------:R-:W-:Y:S05]  /*13370*/  BSYNC B1 ;  /* 0x0000000000017941 */ /* 0x000fea0003800000 */
.L_x_1058:
        /* <DEDUP_REMOVED lines=10> */
.L_x_1060:
        /* <DEDUP_REMOVED lines=13> */
.L_x_1061:
        /* <DEDUP_REMOVED lines=10> */
.L_x_1047:
[----:B------:R-:W-:Y:S05]  /*13590*/  BSYNC B0 ;  /* 0x0000000000007941 */ /* 0x000fea0003800000 */
.L_x_1012:
[----:B------:R-:W-:Y:S01]  /*135a0*/  LOP3.LUT P0, RZ, R17, 0x2, RZ, 0xc0, !PT ;  /* 0x0000000211ff7812 */ /* 0x000fe2000780c0ff */
[----:B------:R-:W-:-:S12]  /*135b0*/  BSSY B0, `(.L_x_1062) ;  /* 0x0000036000007945 */ /* 0x000fd80003800000 */
[----:B------:R-:W-:Y:S05]  /*135c0*/  @!P0 BRA `(.L_x_1063) ;  /* 0x0000000000d08947 */ /* 0x000fea0003800000 */
[----:B------:R-:W1:Y:S01]  /*135d0*/  S2R R2, SR_TID.X ;  /* 0x0000000000027919 */ /* 0x000e620000002100 */
[----:B------:R-:W-:Y:S01]  /*135e0*/  LEA R3, R0, UR38, 0x3 ;  /* 0x0000002600037c11 */ /* 0x000fe2000f8e18ff */
[----:B------:R-:W-:Y:S01]  /*135f0*/  BSSY B1, `(.L_x_1064) ;  /* 0x0000006000017945 */ /* 0x000fe20003800000 */
[----:B-1----:R-:W-:Y:S02]  /*13600*/  LOP3.LUT R4, R2, 0x7f, RZ, 0xc0, !PT ;  /* 0x0000007f02047812 */ /* 0x002fe400078ec0ff */
[----:B------:R-:W-:Y:S02]  /*13610*/  SHF.L.U32 R2, R9, 0x1f, RZ ;  /* 0x0000001f09027819 */ /* 0x000fe400000006ff */
[----:B------:R-:W-:Y:S02]  /*13620*/  ISETP.NE.AND P1, PT, R4, RZ, PT ;  /* 0x000000ff0400720c */ /* 0x000fe40003f25270 */
[----:B------:R-:W1:Y:S02]  /*13630*/  SYNCS.PHASECHK.TRANS64.TRYWAIT P0, [R3+URZ+0x2a860], R2 ;  /* 0x02a86002030075a7 */ /* 0x000e64000800017f */
[----:B-1----:R-:W-:Y:S09]  /*13640*/  @!P0 BRA `(.L_x_1065) ;  /* 0x0000001800348947 */ /* 0x002ff20003800000 */
.L_x_1110:
[----:B------:R-:W-:Y:S05]  /*13650*/  BSYNC B1 ;  /* 0x0000000000017941 */ /* 0x000fea0003800000 */
.L_x_1064:
        /* <DEDUP_REMOVED lines=8> */
.L_x_1067:
[----:B------:R-:W-:Y:S05]  /*136e0*/  BSYNC B1 ;  /* 0x0000000000017941 */ /* 0x000fea0003800000 */
.L_x_1066:
[----:B------:R-:W-:Y:S01]  /*136f0*/  R2UR UR4, R0 ;  /* 0x00000000000472ca */ /* 0x000fe200000e0000 */
[----:B------:R-:W-:Y:S01]  /*13700*/  ULDC.64 UR6, c[0x0][0x198] ;  /* 0x0000660000067ab9 */ /* 0x000fe20000000a00 */
[----:B------:R-:W-:Y:S01]  /*13710*/  R2UR UR9, R3 ;  /* 0x00000000030972ca */ /* 0x000fe200000e0000 */
[----:B------:R-:W-:Y:S01]  /*13720*/  UIADD3 UR6, UP0, UR6, 0x470, URZ ;  /* 0x0000047006067890 */ /* 0x000fe2000ff1e03f */
[----:B------:R-:W-:Y:S01]  /*13730*/  PLOP3.LUT P0, PT, PT, PT, PT, 0x80, 0x0 ;  /* 0x000000000000781c */ /* 0x000fe20003f0f070 */
[----:B------:R-:W-:Y:S01]  /*13740*/  IMAD R18, R18, 0x60, RZ ;  /* 0x0000006012127824 */ /* 0x000fe200078e02ff */
[----:B------:R-:W-:Y:S01]  /*13750*/  UMOV UR14, 0x0 ;  /* 0x00000000000e7882 */ /* 0x000fe20000000000 */
[----:B------:R-:W-:Y:S01]  /*13760*/  UIADD3.X UR7, URZ, UR7, URZ, UP0, !UPT ;  /* 0x000000073f077290 */ /* 0x000fe200087fe43f */
[----:B------:R-:W-:Y:S01]  /*13770*/  UMOV UR15, 0x14f00000 ;  /* 0x14f00000000f7882 */ /* 0x000fe20000000000 */
[----:B------:R-:W-:-:S04]  /*13780*/  UMOV UR10, URZ ;  /* 0x0000003f000a7c82 */ /* 0x000fc80008000000 */
[----:B------:R-:W-:Y:S02]  /*13790*/  UIMAD UR4, UR4, 0x6000, UR38 ;  /* 0x00006000040478a4 */ /* 0x000fe4000f8e0226 */
[----:B------:R-:W-:Y:S02]  /*137a0*/  UIADD3 UR9, UR9, 0x2a850, URZ ;  /* 0x0002a85009097890 */ /* 0x000fe4000fffe03f */
[----:B------:R-:W-:-:S12]  /*137b0*/  UIADD3 UR8, UR4, 0x400, URZ ;  /* 0x0000040004087890 */ /* 0x000fd8000fffe03f */
.L_x_1068:
        /* <DEDUP_REMOVED lines=13> */
.L_x_1069:
        /* <DEDUP_REMOVED lines=8> */
.L_x_1063:
[----:B------:R-:W-:Y:S05]  /*13910*/  BSYNC B0 ;  /* 0x0000000000007941 */ /* 0x000fea0003800000 */
.L_x_1062:
[----:B------:R-:W-:Y:S02]  /*13920*/  VIADD R0, R0, 0x1 ;  /* 0x0000000100007836 */ /* 0x000fe40000000000 */
[----:B-1----:R-:W-:-:S03]  /*13930*/  IMAD.MOV.U32 R3, RZ, RZ, RZ ;  /* 0x000000ffff037224 */ /* 0x002fc600078e00ff */
[----:B------:R-:W-:-:S04]  /*13940*/  ISETP.NE.AND P0, PT, R0, 0x2, PT ;  /* 0x000000020000780c */ /* 0x000fc80003f05270 */
[----:B------:R-:W-:Y:S02]  /*13950*/  SEL R2, RZ, 0x1, P0 ;  /* 0x00000001ff027807 */ /* 0x000fe40000000000 */
[----:B------:R-:W-:Y:S02]  /*13960*/  SEL R0, R0, RZ, P0 ;  /* 0x000000ff00007207 */ /* 0x000fe40000000000 */
[----:B------:R-:W-:-:S07]  /*13970*/  LOP3.LUT R9, R9, R2, RZ, 0x3c, !PT ;  /* 0x0000000209097212 */ /* 0x000fce00078e3cff */
.L_x_990:
[----:B0-----:R-:W0:Y:S01]  /*13980*/  S2R R5, SR_CgaCtaId ;  /* 0x0000000000057919 */ /* 0x001e220000008800 */
[----:B------:R-:W-:Y:S02]  /*13990*/  MOV R2, 0x400 ;  /* 0x0000040000027802 */ /* 0x000fe40000000f00 */
[----:B------:R-:W-:Y:S02]  /*139a0*/  SHF.L.U32 R3, R3, 0x1f, RZ ;  /* 0x0000001f03037819 */ /* 0x000fe400000006ff */
[----:B0-----:R-:W-:-:S04]  /*139b0*/  LEA R2, R5, R2, 0x18 ;  /* 0x0000000205027211 */ /* 0x001fc800078ec0ff */
[----:B------:R-:W0:Y:S02]  /*139c0*/  SYNCS.PHASECHK.TRANS64.TRYWAIT P0, [R2+URZ+0x2a820], R3 ;  /* 0x02a82003020075a7 */ /* 0x000e24000800017f */
[----:B0-----:R-:W-:Y:S05]  /*139d0*/  @!P0 BRA `(.L_x_1070) ;  /* 0x0000001400648947 */ /* 0x001fea0003800000 */
.L_x_1111:
[----:B------:R-:W-:-:S03]  /*139e0*/  UMOV UR4, 0xffffffff ;  /* 0xffffffff00047882 */ /* 0x000fc60000000000 */
[----:B------:R-:W-:Y:S05]  /*139f0*/  BRA.DIV UR4, `(.L_x_1071) ;  /* 0x0000001604707947 */ /* 0x000fea000b800000 */
[----:B0-----:R-:W0:Y:S02]  /*13a00*/  S2R R3, SR_TID.X ;  /* 0x0000000000037919 */ /* 0x001e240000002100 */
[----:B0-----:R-:W-:-:S04]  /*13a10*/  SHF.R.U32.HI R3, RZ, 0x5, R3 ;  /* 0x00000005ff037819 */ /* 0x001fc80000011603 */
[----:B------:R-:W-:-:S05]  /*13a20*/  LOP3.LUT R3, R3, 0x3, RZ, 0xc0, !PT ;  /* 0x0000000303037812 */ /* 0x000fca00078ec0ff */
[----:B------:R0:W1:Y:S02]  /*13a30*/  SHFL.IDX PT, R14, R3, RZ, 0x1f ;  /* 0x00001fff030e7589 */ /* 0x00006400000e0000 */
.L_x_1114:
[----:B-1----:R-:W-:-:S13]  /*13a40*/  ISETP.NE.AND P0, PT, R14, RZ, PT ;  /* 0x000000ff0e00720c */ /* 0x002fda0003f05270 */
[----:B------:R-:W-:Y:S05]  /*13a50*/  @P0 BRA `(.L_x_906) ;  /* 0x0000000000880947 */ /* 0x000fea0003800000 */
[----:B------:R-:W-:-:S03]  /*13a60*/  UMOV UR4, 0xffffffff ;  /* 0xffffffff00047882 */ /* 0x000fc60000000000 */
[----:B------:R-:W-:Y:S05]  /*13a70*/  BRA.DIV UR4, `(.L_x_1072) ;  /* 0x0000001604847947 */ /* 0x000fea000b800000 */
[----:B------:R-:W-:-:S13]  /*13a80*/  ELECT P6, URZ, PT ;  /* 0x00000000003f782f */ /* 0x000fda00038c0000 */
.L_x_1117:
[----:B------:R-:W-:Y:S05]  /*13a90*/  @!P6 BRA `(.L_x_906) ;  /* 0x000000000078e947 */ /* 0x000fea0003800000 */
[----:B0-----:R-:W2:Y:S02]  /*13aa0*/  LDL.LU R3, [R1+0x14] ;  /* 0x0000140001037983 */ /* 0x001ea40000300800 */
[----:B--2---:R-:W-:-:S04]  /*13ab0*/  LOP3.LUT R3, R3, 0x2, RZ, 0xfc, !PT ;  /* 0x0000000203037812 */ /* 0x004fc800078efcff */
[----:B------:R-:W-:-:S13]  /*13ac0*/  ISETP.NE.AND P2, PT, R3, 0x3, PT ;  /* 0x000000030300780c */ /* 0x000fda0003f45270 */
[----:B------:R-:W-:Y:S05]  /*13ad0*/  @!P2 BRA `(.L_x_1073) ;  /* 0x000000000004a947 */ /* 0x000fea0003800000 */
[----:B------:R-:W-:Y:S01]  /*13ae0*/  BPT.TRAP 0x1 ;  /* 0x000000040000795c */ /* 0x000fe20000300000 */
.L_x_1073:
[----:B------:R-:W-:Y:S01]  /*13af0*/  VIADD R7, R2, 0x2a840 ;  /* 0x0002a84002077836 */ /* 0x000fe20000000000 */
[----:B------:R-:W-:Y:S01]  /*13b00*/  SHF.L.U32 R5, R9, 0x1f, RZ ;  /* 0x0000001f09057819 */ /* 0x000fe200000006ff */
[C---:B------:R-:W-:Y:S02]  /*13b10*/  VIADD R3, R0.reuse, 0x1 ;  /* 0x0000000100037836 */ /* 0x040fe40000000000 */
[----:B------:R-:W-:-:S03]  /*13b20*/  IMAD R6, R0, 0x8, R7 ;  /* 0x0000000800067824 */ /* 0x000fc600078e0207 */
[C---:B------:R-:W-:Y:S01]  /*13b30*/  ISETP.NE.AND P1, PT, R3.reuse, 0x2, PT ;  /* 0x000000020300780c */ /* 0x040fe20003f25270 */
[----:B------:R-:W0:Y:S03]  /*13b40*/  SYNCS.PHASECHK.TRANS64.TRYWAIT P0, [R6+URZ], R5 ;  /* 0x00000005060075a7 */ /* 0x000e26000800017f */
[----:B------:R-:W-:Y:S02]  /*13b50*/  SEL R4, RZ, 0x1, P1 ;  /* 0x00000001ff047807 */ /* 0x000fe40000800000 */
[----:B------:R-:W-:Y:S02]  /*13b60*/  SEL R8, R3, RZ, P1 ;  /* 0x000000ff03087207 */ /* 0x000fe40000800000 */
[----:B------:R-:W-:-:S03]  /*13b70*/  LOP3.LUT R4, R9, R4, RZ, 0x3c, !PT ;  /* 0x0000000409047212 */ /* 0x000fc600078e3cff */
[----:B------:R-:W-:Y:S01]  /*13b80*/  IMAD R3, R8, 0x8, R7 ;  /* 0x0000000808037824 */ /* 0x000fe200078e0207 */
[----:B------:R-:W-:Y:S01]  /*13b90*/  SHF.L.U32 R4, R4, 0x1f, RZ ;  /* 0x0000001f04047819 */ /* 0x000fe200000006ff */
[----:B0-----:R-:W-:Y:S06]  /*13ba0*/  @!P0 BRA `(.L_x_1074) ;  /* 0x0000001400588947 */ /* 0x001fec0003800000 */
.L_x_1118:
[----:B------:R-:W1:Y:S02]  /*13bb0*/  SYNCS.PHASECHK.TRANS64.TRYWAIT P0, [R3+URZ], R4 ;  /* 0x00000004030075a7 */ /* 0x000e64000800017f */
[----:B-1----:R-:W-:Y:S05]  /*13bc0*/  @!P0 BRA `(.L_x_1075) ;  /* 0x0000001400648947 */ /* 0x002fea0003800000 */
.L_x_1119:
[----:B------:R-:W-:Y:S05]  /*13bd0*/  @!P2 BRA `(.L_x_1076) ;  /* 0x000000000004a947 */ /* 0x000fea0003800000 */
[----:B------:R-:W-:Y:S01]  /*13be0*/  BPT.TRAP 0x1 ;  /* 0x000000040000795c */ /* 0x000fe20000300000 */
.L_x_1076:
[----:B-1----:R-:W-:-:S04]  /*13bf0*/  VIADD R3, R2, 0x2a860 ;  /* 0x0002a86002037836 */ /* 0x002fc80000000000 */
[----:B------:R-:W-:-:S04]  /*13c00*/  IMAD R0, R0, 0x8, R3 ;  /* 0x0000000800007824 */ /* 0x000fc800078e0203 */
[----:B------:R-:W1:Y:S02]  /*13c10*/  SYNCS.PHASECHK.TRANS64.TRYWAIT P0, [R0+URZ], R5 ;  /* 0x00000005000075a7 */ /* 0x000e64000800017f */
[----:B-1----:R-:W-:Y:S05]  /*13c20*/  @!P0 BRA `(.L_x_1077) ;  /* 0x0000001400608947 */ /* 0x002fea0003800000 */
.L_x_1120:
[----:B------:R-:W-:-:S07]  /*13c30*/  IMAD R3, R8, 0x8, R3 ;  /* 0x0000000808037824 */ /* 0x000fce00078e0203 */
.L_x_1078:
[----:B--2---:R2:W3:Y:S02]  /*13c40*/  SYNCS.PHASECHK.TRANS64.TRYWAIT P0, [R3+URZ], R4 ;  /* 0x00000004030075a7 */ /* 0x0044e4000800017f */
[----:B---3--:R-:W-:Y:S05]  /*13c50*/  @!P0 NANOSLEEP.SYNCS 0x989680 ;  /* 0x009896800000895d */ /* 0x008fea0003900000 */
[----:B------:R-:W3:Y:S02]  /*13c60*/  @!P0 SYNCS.PHASECHK.TRANS64 P0, [R3+URZ], R4 ;  /* 0x00000004030085a7 */ /* 0x000ee4000800007f */
[----:B---3--:R-:W-:Y:S05]  /*13c70*/  @!P0 BRA `(.L_x_1078) ;  /* 0xfffffffc00f08947 */ /* 0x008fea000383ffff */
.L_x_906:
[----:B------:R-:W-:Y:S05]  /*13c80*/  BSYNC B6 ;  /* 0x0000000000067941 */ /* 0x000fea0003800000 */
.L_x_903:
[----:B------:R-:W-:Y:S05]  /*13c90*/  EXIT ;  /* 0x000000000000794d */ /* 0x000fea0003800000 */
.L_x_916:
[----:B0-----:R-:W-:-:S04]  /*13ca0*/  IMAD.U32 R3, RZ, RZ, UR57 ;  /* 0x00000039ff037e24 */ /* 0x001fc8000f8e00ff */
[----:B------:R0:W1:Y:S03]  /*13cb0*/  SYNCS.PHASECHK.TRANS64.TRYWAIT P1, [R3+URZ+0x2a800], R2 ;  /* 0x02a80002030075a7 */ /* 0x000066000802017f */
[----:B-1----:R-:W-:Y:S05]  /*13cc0*/  @!P1 NANOSLEEP.SYNCS 0x989680 ;  /* 0x009896800000995d */ /* 0x002fea0003900000 */
[----:B------:R-:W1:Y:S02]  /*13cd0*/  @!P1 SYNCS.PHASECHK.TRANS64 P1, [R3+URZ+0x2a800], R2 ;  /* 0x02a80002030095a7 */ /* 0x000e64000802007f */
[----:B-1----:R-:W-:Y:S05]  /*13ce0*/  @!P1 BRA `(.L_x_916) ;  /* 0xfffffffc00ec9947 */ /* 0x002fea000383ffff */
[----:B------:R-:W-:Y:S05]  /*13cf0*/  BRA `(.L_x_1079) ;  /* 0xfffffed8006c7947 */ /* 0x000fea000383ffff */
.L_x_920:
[----:B0-----:R-:W-:-:S04]  /*13d00*/  IMAD.U32 R3, RZ, RZ, UR57 ;  /* 0x00000039ff037e24 */ /* 0x001fc8000f8e00ff */
[----:B------:R0:W2:Y:S03]  /*13d10*/  SYNCS.PHASECHK.TRANS64.TRYWAIT P2, [R3+URZ+0x2a830], R2 ;  /* 0x02a83002030075a7 */ /* 0x0000a6000804017f */
[----:B--2---:R-:W-:Y:S05]  /*13d20*/  @!P2 NANOSLEEP.SYNCS 0x989680 ;  /* 0x009896800000a95d */ /* 0x004fea0003900000 */
[----:B------:R-:W2:Y:S02]  /*13d30*/  @!P2 SYNCS.PHASECHK.TRANS64 P2, [R3+URZ+0x2a830], R2 ;  /* 0x02a830020300a5a7 */ /* 0x000ea4000804007f */
[----:B--2---:R-:W-:Y:S05]  /*13d40*/  @!P2 BRA `(.L_x_920) ;  /* 0xfffffffc00eca947 */ /* 0x004fea000383ffff */
[----:B------:R-:W-:Y:S05]  /*13d50*/  BRA `(.L_x_919) ;  /* 0xfffffed800887947 */ /* 0x000fea000383ffff */
.L_x_936:
[----:B-1----:R-:W-:-:S04]  /*13d60*/  IMAD.U32 R22, RZ, RZ, UR59 ;  /* 0x0000003bff167e24 */ /* 0x002fc8000f8e00ff */
[----:B------:R1:W2:Y:S03]  /*13d70*/  SYNCS.PHASECHK.TRANS64.TRYWAIT P2, [R22+URZ+0x2a830], R13 ;  /* 0x02a8300d160075a7 */ /* 0x0002a6000804017f */
[----:B--2---:R-:W-:Y:S05]  /*13d80*/  @!P2 NANOSLEEP.SYNCS 0x989680 ;  /* 0x009896800000a95d */ /* 0x004fea0003900000 */
[----:B------:R-:W2:Y:S02]  /*13d90*/  @!P2 SYNCS.PHASECHK.TRANS64 P2, [R22+URZ+0x2a830], R13 ;  /* 0x02a8300d1600a5a7 */ /* 0x000ea4000804007f */
[----:B--2---:R-:W-:Y:S05]  /*13da0*/  @!P2 BRA `(.L_x_936) ;  /* 0xfffffffc00eca947 */ /* 0x004fea000383ffff */
[----:B------:R-:W-:Y:S05]  /*13db0*/  BRA `(.L_x_935) ;  /* 0xffffff0c002c7947 */ /* 0x000fea000383ffff */
.L_x_940:
[----:B01----:R-:W-:-:S04]  /*13dc0*/  IMAD.U32 R13, RZ, RZ, UR11 ;  /* 0x0000000bff0d7e24 */ /* 0x003fc8000f8e00ff */
[----:B------:R0:W1:Y:S03]  /*13dd0*/  SYNCS.PHASECHK.TRANS64.TRYWAIT P2, [R13+URZ+0x2a850], R0 ;  /* 0x02a850000d0075a7 */ /* 0x000066000804017f */
[----:B-1----:R-:W-:Y:S05]  /*13de0*/  @!P2 NANOSLEEP.SYNCS 0x989680 ;  /* 0x009896800000a95d */ /* 0x002fea0003900000 */
[----:B------:R-:W1:Y:S02]  /*13df0*/  @!P2 SYNCS.PHASECHK.TRANS64 P2, [R13+URZ+0x2a850], R0 ;  /* 0x02a850000d00a5a7 */ /* 0x000e64000804007f */
[----:B-1----:R-:W-:Y:S05]  /*13e00*/  @!P2 BRA `(.L_x_940) ;  /* 0xfffffffc00eca947 */ /* 0x002fea000383ffff */
[----:B------:R-:W-:Y:S05]  /*13e10*/  BRA `(.L_x_939) ;  /* 0xffffff1400387947 */ /* 0x000fea000383ffff */
.L_x_957:
[----:B-1----:R-:W-:-:S04]  /*13e20*/  IMAD.U32 R11, RZ, RZ, UR56 ;  /* 0x00000038ff0b7e24 */ /* 0x002fc8000f8e00ff */
[----:B------:R1:W2:Y:S03]  /*13e30*/  SYNCS.PHASECHK.TRANS64.TRYWAIT P2, [R11+URZ+0x2a830], R10 ;  /* 0x02a8300a0b0075a7 */ /* 0x0002a6000804017f */
[----:B--2---:R-:W-:Y:S05]  /*13e40*/  @!P2 NANOSLEEP.SYNCS 0x989680 ;  /* 0x009896800000a95d */ /* 0x004fea0003900000 */
[----:B------:R-:W2:Y:S02]  /*13e50*/  @!P2 SYNCS.PHASECHK.TRANS64 P2, [R11+URZ+0x2a830], R10 ;  /* 0x02a8300a0b00a5a7 */ /* 0x000ea4000804007f */
[----:B--2---:R-:W-:Y:S05]  /*13e60*/  @!P2 BRA `(.L_x_957) ;  /* 0xfffffffc00eca947 */ /* 0x004fea000383ffff */
[----:B------:R-:W-:Y:S05]  /*13e70*/  BRA `(.L_x_956) ;  /* 0xffffff4000747947 */ /* 0x000fea000383ffff */
.L_x_961:
[----:B-1----:R-:W-:-:S04]  /*13e80*/  IMAD.U32 R11, RZ, RZ, UR11 ;  /* 0x0000000bff0b7e24 */ /* 0x002fc8000f8e00ff */
[----:B------:R1:W3:Y:S03]  /*13e90*/  SYNCS.PHASECHK.TRANS64.TRYWAIT P2, [R11+URZ+0x2a850], R0 ;  /* 0x02a850000b0075a7 */ /* 0x0002e6000804017f */
[----:B---3--:R-:W-:Y:S05]  /*13ea0*/  @!P2 NANOSLEEP.SYNCS 0x989680 ;  /* 0x009896800000a95d */ /* 0x008fea0003900000 */
[----:B------:R-:W3:Y:S02]  /*13eb0*/  @!P2 SYNCS.PHASECHK.TRANS64 P2, [R11+URZ+0x2a850], R0 ;  /* 0x02a850000b00a5a7 */ /* 0x000ee4000804007f */
[----:B---3--:R-:W-:Y:S05]  /*13ec0*/  @!P2 BRA `(.L_x_961) ;  /* 0xfffffffc00eca947 */ /* 0x008fea000383ffff */
[----:B------:R-:W-:Y:S05]  /*13ed0*/  BRA `(.L_x_960) ;  /* 0xffffff4800807947 */ /* 0x000fea000383ffff */
.L_x_967:
[----:B-1----:R-:W-:-:S04]  /*13ee0*/  IMAD.U32 R11, RZ, RZ, UR56 ;  /* 0x00000038ff0b7e24 */ /* 0x002fc8000f8e00ff */
[----:B------:R1:W2:Y:S03]  /*13ef0*/  SYNCS.PHASECHK.TRANS64.TRYWAIT P2, [R11+URZ+0x2a830], R10 ;  /* 0x02a8300a0b0075a7 */ /* 0x0002a6000804017f */
[----:B--2---:R-:W-:Y:S05]  /*13f00*/  @!P2 NANOSLEEP.SYNCS 0x989680 ;  /* 0x009896800000a95d */ /* 0x004fea0003900000 */
[----:B------:R-:W2:Y:S02]  /*13f10*/  @!P2 SYNCS.PHASECHK.TRANS64 P2, [R11+URZ+0x2a830], R10 ;  /* 0x02a8300a0b00a5a7 */ /* 0x000ea4000804007f */
[----:B--2---:R-:W-:Y:S05]  /*13f20*/  @!P2 BRA `(.L_x_967) ;  /* 0xfffffffc00eca947 */ /* 0x004fea000383ffff */
[----:B------:R-:W-:Y:S05]  /*13f30*/  BRA `(.L_x_966) ;  /* 0xffffff6000c07947 */ /* 0x000fea000383ffff */
.L_x_971:
[----:B-1----:R-:W-:-:S04]  /*13f40*/  IMAD.U32 R11, RZ, RZ, UR11 ;  /* 0x0000000bff0b7e24 */ /* 0x002fc8000f8e00ff */
[----:B------:R1:W3:Y:S03]  /*13f50*/  SYNCS.PHASECHK.TRANS64.TRYWAIT P2, [R11+URZ+0x2a850], R0 ;  /* 0x02a850000b0075a7 */ /* 0x0002e6000804017f */
[----:B---3--:R-:W-:Y:S05]  /*13f60*/  @!P2 NANOSLEEP.SYNCS 0x989680 ;  /* 0x009896800000a95d */ /* 0x008fea0003900000 */
[----:B------:R-:W3:Y:S02]  /*13f70*/  @!P2 SYNCS.PHASECHK.TRANS64 P2, [R11+URZ+0x2a850], R0 ;  /* 0x02a850000b00a5a7 */ /* 0x000ee4000804007f */
[----:B---3--:R-:W-:Y:S05]  /*13f80*/  @!P2 BRA `(.L_x_971) ;  /* 0xfffffffc00eca947 */ /* 0x008fea000383ffff */
[----:B------:R-:W-:Y:S05]  /*13f90*/  BRA `(.L_x_970) ;  /* 0xffffff6800cc7947 */ /* 0x000fea000383ffff */
.L_x_984:
[----:B-1----:R-:W-:-:S04]  /*13fa0*/  IMAD.U32 R0, RZ, RZ, UR5 ;  /* 0x00000005ff007e24 */ /* 0x002fc8000f8e00ff */
[----:B------:R1:W2:Y:S03]  /*13fb0*/  SYNCS.PHASECHK.TRANS64.TRYWAIT P0, [R0+URZ+0x2a850], R3 ;  /* 0x02a85003000075a7 */ /* 0x0002a6000800017f */
[----:B--2---:R-:W-:Y:S05]  /*13fc0*/  @!P0 NANOSLEEP.SYNCS 0x989680 ;  /* 0x009896800000895d */ /* 0x004fea0003900000 */
[----:B------:R-:W2:Y:S02]  /*13fd0*/  @!P0 SYNCS.PHASECHK.TRANS64 P0, [R0+URZ+0x2a850], R3 ;  /* 0x02a85003000085a7 */ /* 0x000ea4000800007f */
[----:B--2---:R-:W-:Y:S05]  /*13fe0*/  @!P0 BRA `(.L_x_984) ;  /* 0xfffffffc00ec8947 */ /* 0x004fea000383ffff */
[----:B------:R-:W-:Y:S05]  /*13ff0*/  BRA `(.L_x_983) ;  /* 0xffffff9800487947 */ /* 0x000fea000383ffff */
.L_x_1001:
[----:B------:R-:W-:Y:S02]  /*14000*/  IMAD.MOV.U32 R13, RZ, RZ, R0 ;  /* 0x000000ffff0d7224 */ /* 0x000fe400078e0000 */
[----:B------:R-:W-:Y:S02]  /*14010*/  IMAD.MOV.U32 R12, RZ, RZ, RZ ;  /* 0x000000ffff0c7224 */ /* 0x000fe400078e00ff */
[----:B------:R-:W-:Y:S02]  /*14020*/  IMAD.MOV.U32 R11, RZ, RZ, 0x1f ;  /* 0x0000001fff0b7424 */ /* 0x000fe400078e00ff */
[----:B------:R-:W-:-:S07]  /*14030*/  IMAD.MOV.U32 R15, RZ, RZ, -0x1 ;  /* 0xffffffffff0f7424 */ /* 0x000fce00078e00ff */
[----:B01----:R-:W-:Y:S05]  /*14040*/  WARPSYNC.COLLECTIVE R15, `(.L_x_1080) ;  /* 0x000000000f087348 */ /* 0x003fea0003c00000 */
[----:B------:R2:W3:Y:S02]  /*14050*/  SHFL.IDX P6, R14, R13, R12, R11 ;  /* 0x0000000c0d0e7389 */ /* 0x0004e400000c000b */
[----:B0123--:R-:W-:Y:S01]  /*14060*/  ENDCOLLECTIVE ;  /* 0x000000000000791b */ /* 0x00ffe20003800000 */
.L_x_1080:
[----:B------:R-:W-:Y:S05]  /*14070*/  BRA `(.L_x_1081) ;  /* 0xffffffc8001c7947 */ /* 0x000fea000383ffff */
.L_x_1003:
[----:B------:R-:W-:Y:S01]  /*14080*/  BSSY B0, `(.L_x_1082) ;  /* 0x0000006000007945 */ /* 0x000fe20003800000 */
[----:B------:R-:W-:-:S07]  /*14090*/  IMAD.MOV.U32 R15, RZ, RZ, -0x1 ;  /* 0xffffffffff0f7424 */ /* 0x000fce00078e00ff */
[----:B012---:R-:W-:Y:S05]  /*140a0*/  WARPSYNC.COLLECTIVE R15, `(.L_x_1083) ;  /* 0x000000000f0c7348 */ /* 0x007fea0003c00000 */
[----:B------:R-:W-:Y:S02]  /*140b0*/  ELECT P6, UR62, PT ;  /* 0x00000000003e782f */ /* 0x000fe400038c0000 */
[----:B------:R-:W-:Y:S01]  /*140c0*/  MOV R14, UR62 ;  /* 0x0000003e000e7c02 */ /* 0x000fe20008000f00 */
[----:B012---:R-:W-:Y:S10]  /*140d0*/  ENDCOLLECTIVE ;  /* 0x000000000000791b */ /* 0x007ff40003800000 */
.L_x_1083:
[----:B------:R-:W-:Y:S05]  /*140e0*/  BSYNC B0 ;  /* 0x0000000000007941 */ /* 0x000fea0003800000 */
.L_x_1082:
[----:B------:R-:W-:Y:S05]  /*140f0*/  BRA `(.L_x_1084) ;  /* 0xffffffc8001c7947 */ /* 0x000fea000383ffff */
.L_x_1005:
[----:B-1----:R-:W-:-:S04]  /*14100*/  IMAD.U32 R3, RZ, RZ, UR38 ;  /* 0x00000026ff037e24 */ /* 0x002fc8000f8e00ff */
[----:B------:R1:W2:Y:S03]  /*14110*/  SYNCS.PHASECHK.TRANS64.TRYWAIT P0, [R3+URZ+0x2a840], R0 ;  /* 0x02a84000030075a7 */ /* 0x0002a6000800017f */
[----:B--2---:R-:W-:Y:S05]  /*14120*/  @!P0 NANOSLEEP.SYNCS 0x989680 ;  /* 0x009896800000895d */ /* 0x004fea0003900000 */
[----:B------:R-:W2:Y:S02]  /*14130*/  @!P0 SYNCS.PHASECHK.TRANS64 P0, [R3+URZ+0x2a840], R0 ;  /* 0x02a84000030085a7 */ /* 0x000ea4000800007f */
[----:B--2---:R-:W-:Y:S05]  /*14140*/  @!P0 BRA `(.L_x_1005) ;  /* 0xfffffffc00ec8947 */ /* 0x004fea000383ffff */
[----:B------:R-:W-:Y:S05]  /*14150*/  BRA `(.L_x_1085) ;  /* 0xffffffc800747947 */ /* 0x000fea000383ffff */
.L_x_1008:
[----:B------:R-:W-:Y:S02]  /*14160*/  IMAD.MOV.U32 R13, RZ, RZ, R6 ;  /* 0x000000ffff0d7224 */ /* 0x000fe400078e0006 */
[----:B------:R-:W-:Y:S02]  /*14170*/  IMAD.MOV.U32 R12, RZ, RZ, RZ ;  /* 0x000000ffff0c7224 */ /* 0x000fe400078e00ff */
[----:B------:R-:W-:Y:S02]  /*14180*/  IMAD.MOV.U32 R11, RZ, RZ, 0x181f ;  /* 0x0000181fff0b7424 */ /* 0x000fe400078e00ff */
[----:B------:R-:W-:Y:S02]  /*14190*/  IMAD.MOV.U32 R15, RZ, RZ, -0x1 ;  /* 0xffffffffff0f7424 */ /* 0x000fe400078e00ff */
[----:B------:R-:W-:-:S07]  /*141a0*/  VIADD R4, R4, UR42 ;  /* 0x0000002a04047c36 */ /* 0x000fce0008000000 */
[----:B------:R-:W-:Y:S05]  /*141b0*/  WARPSYNC.COLLECTIVE R15, `(.L_x_1086) ;  /* 0x000000000f087348 */ /* 0x000fea0003c00000 */
[----:B------:R0:W1:Y:S02]  /*141c0*/  SHFL.IDX P6, R14, R13, R12, R11 ;  /* 0x0000000c0d0e7389 */ /* 0x00006400000c000b */
[----:B01----:R-:W-:Y:S01]  /*141d0*/  ENDCOLLECTIVE ;  /* 0x000000000000791b */ /* 0x003fe20003800000 */
.L_x_1086:
[----:B------:R-:W-:Y:S02]  /*141e0*/  IMAD.MOV.U32 R13, RZ, RZ, R0 ;  /* 0x000000ffff0d7224 */ /* 0x000fe400078e0000 */
[----:B------:R-:W-:-:S07]  /*141f0*/  IMAD.MOV.U32 R2, RZ, RZ, R14 ;  /* 0x000000ffff027224 */ /* 0x000fce00078e000e */
[----:B------:R-:W-:Y:S05]  /*14200*/  WARPSYNC.COLLECTIVE R15, `(.L_x_1087) ;  /* 0x000000000f087348 */ /* 0x000fea0003c00000 */
[----:B------:R0:W1:Y:S02]  /*14210*/  SHFL.IDX P6, R14, R13, R12, R11 ;  /* 0x0000000c0d0e7389 */ /* 0x00006400000c000b */
[----:B01----:R-:W-:Y:S01]  /*14220*/  ENDCOLLECTIVE ;  /* 0x000000000000791b */ /* 0x003fe20003800000 */
.L_x_1087:
[----:B------:R-:W-:Y:S01]  /*14230*/  ULDC UR4, c[0x0][0x288] ;  /* 0x0000a20000047ab9 */ /* 0x000fe20000000800 */
[----:B------:R-:W-:Y:S01]  /*14240*/  ULDC.64 UR6, c[0x0][0x208] ;  /* 0x0000820000067ab9 */ /* 0x000fe20000000a00 */
[----:B------:R-:W-:Y:S02]  /*14250*/  IMAD R5, R8, UR4, RZ ;  /* 0x0000000408057c24 */ /* 0x000fe4000f8e02ff */
[----:B------:R-:W-:-:S03]  /*14260*/  VIADD R8, R4, 0x10 ;  /* 0x0000001004087836 */ /* 0x000fc60000000000 */
[----:B------:R-:W-:Y:S01]  /*14270*/  ISETP.GE.AND P3, PT, R4, R5, PT ;  /* 0x000000050400720c */ /* 0x000fe20003f66270 */
[----:B------:R-:W-:Y:S02]  /*14280*/  IMAD.MOV.U32 R13, RZ, RZ, R6 ;  /* 0x000000ffff0d7224 */ /* 0x000fe400078e0006 */
[----:B------:R-:W-:-:S10]  /*14290*/  IMAD.MOV.U32 R12, RZ, RZ, 0x1 ;  /* 0x00000001ff0c7424 */ /* 0x000fd400078e00ff */
[----:B------:R-:W-:Y:S01]  /*142a0*/  @!P3 LEA R21, R7, UR38, 0x1 ;  /* 0x000000260715bc11 */ /* 0x000fe2000f8e08ff */
[----:B------:R-:W-:-:S05]  /*142b0*/  IMAD.MOV.U32 R3, RZ, RZ, R14 ;  /* 0x000000ffff037224 */ /* 0x000fca00078e000e */
[----:B------:R-:W-:-:S04]  /*142c0*/  LOP3.LUT R3, R3, R2, RZ, 0x3c, !PT ;  /* 0x0000000203037212 */ /* 0x000fc800078e3cff */
[----:B------:R-:W-:-:S04]  /*142d0*/  LOP3.LUT R2, R3, R2, RZ, 0x3c, !PT ;  /* 0x0000000203027212 */ /* 0x000fc800078e3cff */
[----:B------:R-:W-:-:S03]  /*142e0*/  LOP3.LUT R3, R3, R2, RZ, 0x3c, !PT ;  /* 0x0000000203037212 */ /* 0x000fc600078e3cff */
[----:B------:R-:W-:-:S05]  /*142f0*/  @!P3 IMAD.WIDE.U32 R2, R10, 0x2, R2 ;  /* 0x000000020a02b825 */ /* 0x000fca00078e0002 */
[----:B------:R-:W-:Y:S01]  /*14300*/  @!PT LDS RZ, [RZ] ;  /* 0x00000000fffff984 */ /* 0x000fe20000000800 */
[----:B------:R-:W-:Y:S01]  /*14310*/  @!PT LDS RZ, [RZ] ;  /* 0x00000000fffff984 */ /* 0x000fe20000000800 */
[----:B------:R-:W-:Y:S01]  /*14320*/  @!PT LDS RZ, [RZ] ;  /* 0x00000000fffff984 */ /* 0x000fe20000000800 */
[----:B------:R0:W-:Y:S04]  /*14330*/  @!P3 LDGSTS.E.BYPASS.LTC128B.128 [R21+0xc400], desc[UR6][R2.64], !P2 ;  /* 0x0c4000000215bfae */ /* 0x0001e8000d101d46 */
[----:B------:R0:W-:Y:S04]  /*14340*/  @!P3 LDGSTS.E.BYPASS.LTC128B.128 [R21+0x10400], desc[UR6][R2.64+0x80], !P0 ;  /* 0x104000800215bfae */ /* 0x0001e8000c101d46 */
[----:B------:R0:W-:Y:S01]  /*14350*/  @!P3 LDGSTS.E.BYPASS.LTC128B.128 [R21+0x14400], desc[UR6][R2.64+0x100], !P1 ;  /* 0x144001000215bfae */ /* 0x0001e2000c901d46 */
[----:B------:R-:W-:-:S13]  /*14360*/  ISETP.GE.AND P3, PT, R8, R5, PT ;  /* 0x000000050800720c */ /* 0x000fda0003f66270 */
[----:B0-----:R-:W-:Y:S05]  /*14370*/  WARPSYNC.COLLECTIVE R15, `(.L_x_1088) ;  /* 0x000000000f087348 */ /* 0x001fea0003c00000 */
[----:B------:R1:W2:Y:S02]  /*14380*/  SHFL.IDX P6, R14, R13, R12, R11 ;  /* 0x0000000c0d0e7389 */ /* 0x0002a400000c000b */
[----:B012---:R-:W-:Y:S01]  /*14390*/  ENDCOLLECTIVE ;  /* 0x000000000000791b */ /* 0x007fe20003800000 */
.L_x_1088:
[----:B------:R-:W-:Y:S01]  /*143a0*/  VIADD R2, R4, 0x20 ;  /* 0x0000002004027836 */ /* 0x000fe20000000000 */
[----:B------:R-:W-:Y:S01]  /*143b0*/  @!P3 LEA R20, R7, UR38, 0x1 ;  /* 0x000000260714bc11 */ /* 0x000fe2000f8e08ff */
[----:B------:R-:W-:Y:S02]  /*143c0*/  IMAD.MOV.U32 R13, RZ, RZ, R0 ;  /* 0x000000ffff0d7224 */ /* 0x000fe400078e0000 */
[----:B------:R-:W-:-:S07]  /*143d0*/  IMAD.MOV.U32 R8, RZ, RZ, R14 ;  /* 0x000000ffff087224 */ /* 0x000fce00078e000e */
[----:B------:R-:W-:Y:S05]  /*143e0*/  WARPSYNC.COLLECTIVE R15, `(.L_x_1089) ;  /* 0x000000000f087348 */ /* 0x000fea0003c00000 */
[----:B------:R0:W1:Y:S02]  /*143f0*/  SHFL.IDX P6, R14, R13, R12, R11 ;  /* 0x0000000c0d0e7389 */ /* 0x00006400000c000b */
[----:B01----:R-:W-:Y:S01]  /*14400*/  ENDCOLLECTIVE ;  /* 0x000000000000791b */ /* 0x003fe20003800000 */
.L_x_1089:
[----:B------:R-:W-:Y:S01]  /*14410*/  ULDC.64 UR4, c[0x0][0x208] ;  /* 0x0000820000047ab9 */ /* 0x000fe20000000a00 */
[----:B------:R-:W-:Y:S02]  /*14420*/  IMAD.MOV.U32 R9, RZ, RZ, R8 ;  /* 0x000000ffff097224 */ /* 0x000fe400078e0008 */
[----:B------:R-:W-:Y:S02]  /*14430*/  IMAD.MOV.U32 R13, RZ, RZ, R6 ;  /* 0x000000ffff0d7224 */ /* 0x000fe400078e0006 */
[----:B------:R-:W-:Y:S02]  /*14440*/  IMAD.MOV.U32 R12, RZ, RZ, 0x2 ;  /* 0x00000002ff0c7424 */ /* 0x000fe400078e00ff */
[----:B------:R-:W-:-:S04]  /*14450*/  IMAD.MOV.U32 R8, RZ, RZ, R14 ;  /* 0x000000ffff087224 */ /* 0x000fc800078e000e */
        /* <DEDUP_REMOVED lines=11> */
.L_x_1090:
[----:B------:R-:W-:Y:S01]  /*14510*/  VIADD R8, R4, 0x30 ;  /* 0x0000003004087836 */ /* 0x000fe20000000000 */
[----:B------:R-:W-:Y:S01]  /*14520*/  @!P3 LEA R21, R7, UR38, 0x1 ;  /* 0x000000260715bc11 */ /* 0x000fe2000f8e08ff */
[----:B------:R-:W-:Y:S02]  /*14530*/  IMAD.MOV.U32 R13, RZ, RZ, R0 ;  /* 0x000000ffff0d7224 */ /* 0x000fe400078e0000 */
[----:B------:R-:W-:-:S07]  /*14540*/  IMAD.MOV.U32 R2, RZ, RZ, R14 ;  /* 0x000000ffff027224 */ /* 0x000fce00078e000e */
[----:B------:R-:W-:Y:S05]  /*14550*/  WARPSYNC.COLLECTIVE R15, `(.L_x_1091) ;  /* 0x000000000f087348 */ /* 0x000fea0003c00000 */
[----:B------:R0:W1:Y:S02]  /*14560*/  SHFL.IDX P6, R14, R13, R12, R11 ;  /* 0x0000000c0d0e7389 */ /* 0x00006400000c000b */
[----:B01----:R-:W-:Y:S01]  /*14570*/  ENDCOLLECTIVE ;  /* 0x000000000000791b */ /* 0x003fe20003800000 */
.L_x_1091:
        /* <DEDUP_REMOVED lines=16> */
.L_x_1092:
[----:B------:R-:W-:Y:S01]  /*14680*/  VIADD R2, R4, 0x40 ;  /* 0x0000004004027836 */ /* 0x000fe20000000000 */
[----:B------:R-:W-:Y:S01]  /*14690*/  @!P3 LEA R20, R7, UR38, 0x1 ;  /* 0x000000260714bc11 */ /* 0x000fe2000f8e08ff */
[----:B------:R-:W-:Y:S02]  /*146a0*/  IMAD.MOV.U32 R13, RZ, RZ, R0 ;  /* 0x000000ffff0d7224 */ /* 0x000fe400078e0000 */
[----:B------:R-:W-:-:S07]  /*146b0*/  IMAD.MOV.U32 R8, RZ, RZ, R14 ;  /* 0x000000ffff087224 */ /* 0x000fce00078e000e */
[----:B------:R-:W-:Y:S05]  /*146c0*/  WARPSYNC.COLLECTIVE R15, `(.L_x_1093) ;  /* 0x000000000f087348 */ /* 0x000fea0003c00000 */
[----:B------:R0:W1:Y:S02]  /*146d0*/  SHFL.IDX P6, R14, R13, R12, R11 ;  /* 0x0000000c0d0e7389 */ /* 0x00006400000c000b */
[----:B01----:R-:W-:Y:S01]  /*146e0*/  ENDCOLLECTIVE ;  /* 0x000000000000791b */ /* 0x003fe20003800000 */
.L_x_1093:
        /* <DEDUP_REMOVED lines=16> */
.L_x_1094:
[----:B------:R-:W-:Y:S01]  /*147f0*/  VIADD R8, R4, 0x50 ;  /* 0x0000005004087836 */ /* 0x000fe20000000000 */
[----:B------:R-:W-:Y:S01]  /*14800*/  @!P3 LEA R21, R7, UR38, 0x1 ;  /* 0x000000260715bc11 */ /* 0x000fe2000f8e08ff */
[----:B------:R-:W-:Y:S02]  /*14810*/  IMAD.MOV.U32 R13, RZ, RZ, R0 ;  /* 0x000000ffff0d7224 */ /* 0x000fe400078e0000 */
[----:B------:R-:W-:-:S07]  /*14820*/  IMAD.MOV.U32 R2, RZ, RZ, R14 ;  /* 0x000000ffff027224 */ /* 0x000fce00078e000e */
[----:B------:R-:W-:Y:S05]  /*14830*/  WARPSYNC.COLLECTIVE R15, `(.L_x_1095) ;  /* 0x000000000f087348 */ /* 0x000fea0003c00000 */
[----:B------:R0:W1:Y:S02]  /*14840*/  SHFL.IDX P6, R14, R13, R12, R11 ;  /* 0x0000000c0d0e7389 */ /* 0x00006400000c000b */
[----:B01----:R-:W-:Y:S01]  /*14850*/  ENDCOLLECTIVE ;  /* 0x000000000000791b */ /* 0x003fe20003800000 */
.L_x_1095:
        /* <DEDUP_REMOVED lines=16> */
.L_x_1096:
[----:B------:R-:W-:Y:S01]  /*14960*/  VIADD R2, R4, 0x60 ;  /* 0x0000006004027836 */ /* 0x000fe20000000000 */
[----:B------:R-:W-:Y:S01]  /*14970*/  @!P3 LEA R20, R7, UR38, 0x1 ;  /* 0x000000260714bc11 */ /* 0x000fe2000f8e08ff */
[----:B------:R-:W-:Y:S02]  /*14980*/  IMAD.MOV.U32 R13, RZ, RZ, R0 ;  /* 0x000000ffff0d7224 */ /* 0x000fe400078e0000 */
[----:B------:R-:W-:-:S07]  /*14990*/  IMAD.MOV.U32 R8, RZ, RZ, R14 ;  /* 0x000000ffff087224 */ /* 0x000fce00078e000e */
[----:B------:R-:W-:Y:S05]  /*149a0*/  WARPSYNC.COLLECTIVE R15, `(.L_x_1097) ;  /* 0x000000000f087348 */ /* 0x000fea0003c00000 */
[----:B------:R0:W1:Y:S02]  /*149b0*/  SHFL.IDX P6, R14, R13, R12, R11 ;  /* 0x0000000c0d0e7389 */ /* 0x00006400000c000b */
[----:B01----:R-:W-:Y:S01]  /*149c0*/  ENDCOLLECTIVE ;  /* 0x000000000000791b */ /* 0x003fe20003800000 */
.L_x_1097:
        /* <DEDUP_REMOVED lines=16> */
.L_x_1098:
[----:B------:R-:W-:Y:S01]  /*14ad0*/  @!P3 LEA R21, R7, UR38, 0x1 ;  /* 0x000000260715bc11 */ /* 0x000fe2000f8e08ff */
[----:B------:R-:W-:Y:S02]  /*14ae0*/  IMAD.MOV.U32 R13, RZ, RZ, R0 ;  /* 0x000000ffff0d7224 */ /* 0x000fe400078e0000 */
[----:B------:R-:W-:-:S07]  /*14af0*/  IMAD.MOV.U32 R2, RZ, RZ, R14 ;  /* 0x000000ffff027224 */ /* 0x000fce00078e000e */
[----:B------:R-:W-:Y:S05]  /*14b00*/  WARPSYNC.COLLECTIVE R15, `(.L_x_1099) ;  /* 0x000000000f087348 */ /* 0x000fea0003c00000 */
[----:B------:R0:W1:Y:S02]  /*14b10*/  SHFL.IDX P6, R14, R13, R12, R11 ;  /* 0x0000000c0d0e7389 */ /* 0x00006400000c000b */
[----:B01----:R-:W-:Y:S01]  /*14b20*/  ENDCOLLECTIVE ;  /* 0x000000000000791b */ /* 0x003fe20003800000 */
.L_x_1099:
        /* <DEDUP_REMOVED lines=11> */
[----:B------:R0:W-:Y:S02]  /*14be0*/  @!P3 LDGSTS.E.BYPASS.LTC128B.128 [R21+0x17400], desc[UR4][R2.64+0x100], !P1 ;  /* 0x174001000215bfae */ /* 0x0001e4000c901d44 */
[----:B0-----:R-:W-:Y:S05]  /*14bf0*/  WARPSYNC.COLLECTIVE R15, `(.L_x_1100) ;  /* 0x000000000f087348 */ /* 0x001fea0003c00000 */
[----:B------:R1:W2:Y:S02]  /*14c00*/  SHFL.IDX P6, R14, R13, R12, R11 ;  /* 0x0000000c0d0e7389 */ /* 0x0002a400000c000b */
[----:B012---:R-:W-:Y:S01]  /*14c10*/  ENDCOLLECTIVE ;  /* 0x000000000000791b */ /* 0x007fe20003800000 */
.L_x_1100:
[----:B------:R-:W-:Y:S02]  /*14c20*/  IMAD.MOV.U32 R13, RZ, RZ, R0 ;  /* 0x000000ffff0d7224 */ /* 0x000fe400078e0000 */
[----:B------:R-:W-:-:S07]  /*14c30*/  IMAD.MOV.U32 R8, RZ, RZ, R14 ;  /* 0x000000ffff087224 */ /* 0x000fce00078e000e */
[----:B------:R-:W-:Y:S05]  /*14c40*/  WARPSYNC.COLLECTIVE R15, `(.L_x_1101) ;  /* 0x000000000f087348 */ /* 0x000fea0003c00000 */
[----:B------:R0:W1:Y:S02]  /*14c50*/  SHFL.IDX P6, R14, R13, R12, R11 ;  /* 0x0000000c0d0e7389 */ /* 0x00006400000c000b */
[----:B01----:R-:W-:Y:S01]  /*14c60*/  ENDCOLLECTIVE ;  /* 0x000000000000791b */ /* 0x003fe20003800000 */
.L_x_1101:
[----:B------:R-:W-:Y:S05]  /*14c70*/  BRA `(.L_x_1102) ;  /* 0xffffffc800d07947 */ /* 0x000fea000383ffff */
.L_x_1011:
[----:B-1----:R-:W-:-:S04]  /*14c80*/  IMAD.U32 R3, RZ, RZ, UR38 ;  /* 0x00000026ff037e24 */ /* 0x002fc8000f8e00ff */
[----:B------:R1:W2:Y:S03]  /*14c90*/  SYNCS.PHASECHK.TRANS64.TRYWAIT P0, [R3+URZ+0x2a820], R0 ;  /* 0x02a82000030075a7 */ /* 0x0002a6000800017f */
[----:B--2---:R-:W-:Y:S05]  /*14ca0*/  @!P0 NANOSLEEP.SYNCS 0x989680 ;  /* 0x009896800000895d */ /* 0x004fea0003900000 */
[----:B------:R-:W2:Y:S02]  /*14cb0*/  @!P0 SYNCS.PHASECHK.TRANS64 P0, [R3+URZ+0x2a820], R0 ;  /* 0x02a82000030085a7 */ /* 0x000ea4000800007f */
[----:B--2---:R-:W-:Y:S05]  /*14cc0*/  @!P0 BRA `(.L_x_1011) ;  /* 0xfffffffc00ec8947 */ /* 0x004fea000383ffff */
[----:B------:R-:W-:Y:S05]  /*14cd0*/  BRA `(.L_x_1103) ;  /* 0xffffffcc002c7947 */ /* 0x000fea000383ffff */
.L_x_1018:
[----:B-1----:R-:W-:-:S04]  /*14ce0*/  IMAD.U32 R3, RZ, RZ, UR38 ;  /* 0x00000026ff037e24 */ /* 0x002fc8000f8e00ff */
[----:B------:R1:W2:Y:S03]  /*14cf0*/  SYNCS.PHASECHK.TRANS64.TRYWAIT P0, [R3+URZ+0x2a848], R2 ;  /* 0x02a84802030075a7 */ /* 0x0002a6000800017f */
[----:B--2---:R-:W-:Y:S05]  /*14d00*/  @!P0 NANOSLEEP.SYNCS 0x989680 ;  /* 0x009896800000895d */ /* 0x004fea0003900000 */
[----:B------:R-:W2:Y:S02]  /*14d10*/  @!P0 SYNCS.PHASECHK.TRANS64 P0, [R3+URZ+0x2a848], R2 ;  /* 0x02a84802030085a7 */ /* 0x000ea4000800007f */
[----:B--2---:R-:W-:Y:S05]  /*14d20*/  @!P0 BRA `(.L_x_1018) ;  /* 0xfffffffc00ec8947 */ /* 0x004fea000383ffff */
[----:B------:R-:W-:Y:S05]  /*14d30*/  BRA `(.L_x_1104) ;  /* 0xffffffd000147947 */ /* 0x000fea000383ffff */
.L_x_1025:
[----:B0-----:R-:W-:-:S04]  /*14d40*/  IMAD.U32 R3, RZ, RZ, UR38 ;  /* 0x00000026ff037e24 */ /* 0x001fc8000f8e00ff */
[----:B------:R0:W1:Y:S03]  /*14d50*/  SYNCS.PHASECHK.TRANS64.TRYWAIT P0, [R3+URZ+0x2a860], R2 ;  /* 0x02a86002030075a7 */ /* 0x000066000800017f */
[----:B-1----:R-:W-:Y:S05]  /*14d60*/  @!P0 NANOSLEEP.SYNCS 0x989680 ;  /* 0x009896800000895d */ /* 0x002fea0003900000 */
[----:B------:R-:W1:Y:S02]  /*14d70*/  @!P0 SYNCS.PHASECHK.TRANS64 P0, [R3+URZ+0x2a860], R2 ;  /* 0x02a86002030085a7 */ /* 0x000e64000800007f */
[----:B-1----:R-:W-:Y:S05]  /*14d80*/  @!P0 BRA `(.L_x_1025) ;  /* 0xfffffffc00ec8947 */ /* 0x002fea000383ffff */
[----:B------:R-:W-:Y:S05]  /*14d90*/  BRA `(.L_x_1105) ;  /* 0xffffffd000e87947 */ /* 0x000fea000383ffff */
.L_x_1034:
[----:B-1----:R-:W-:-:S04]  /*14da0*/  IMAD.U32 R3, RZ, RZ, UR38 ;  /* 0x00000026ff037e24 */ /* 0x002fc8000f8e00ff */
[----:B------:R1:W2:Y:S03]  /*14db0*/  SYNCS.PHASECHK.TRANS64.TRYWAIT P0, [R3+URZ+0x2a840], R2 ;  /* 0x02a84002030075a7 */ /* 0x0002a6000800017f */
[----:B--2---:R-:W-:Y:S05]  /*14dc0*/  @!P0 NANOSLEEP.SYNCS 0x989680 ;  /* 0x009896800000895d */ /* 0x004fea0003900000 */
[----:B------:R-:W2:Y:S02]  /*14dd0*/  @!P0 SYNCS.PHASECHK.TRANS64 P0, [R3+URZ+0x2a840], R2 ;  /* 0x02a84002030085a7 */ /* 0x000ea4000800007f */
[----:B--2---:R-:W-:Y:S05]  /*14de0*/  @!P0 BRA `(.L_x_1034) ;  /* 0xfffffffc00ec8947 */ /* 0x004fea000383ffff */
[----:B------:R-:W-:Y:S05]  /*14df0*/  BRA `(.L_x_1106) ;  /* 0xffffffd8000c7947 */ /* 0x000fea000383ffff */
.L_x_1041:
[----:B0-----:R-:W-:-:S04]  /*14e00*/  IMAD.U32 R3, RZ, RZ, UR38 ;  /* 0x00000026ff037e24 */ /* 0x001fc8000f8e00ff */
[----:B------:R0:W1:Y:S03]  /*14e10*/  SYNCS.PHASECHK.TRANS64.TRYWAIT P0, [R3+URZ+0x2a868], R2 ;  /* 0x02a86802030075a7 */ /* 0x000066000800017f */
[----:B-1----:R-:W-:Y:S05]  /*14e20*/  @!P0 NANOSLEEP.SYNCS 0x989680 ;  /* 0x009896800000895d */ /* 0x002fea0003900000 */
[----:B------:R-:W1:Y:S02]  /*14e30*/  @!P0 SYNCS.PHASECHK.TRANS64 P0, [R3+URZ+0x2a868], R2 ;  /* 0x02a86802030085a7 */ /* 0x000e64000800007f */
[----:B-1----:R-:W-:Y:S05]  /*14e40*/  @!P0 BRA `(.L_x_1041) ;  /* 0xfffffffc00ec8947 */ /* 0x002fea000383ffff */
[----:B------:R-:W-:Y:S05]  /*14e50*/  BRA `(.L_x_1107) ;  /* 0xffffffd800e07947 */ /* 0x000fea000383ffff */
.L_x_1050:
[----:B-1----:R-:W-:-:S04]  /*14e60*/  IMAD.U32 R3, RZ, RZ, UR38 ;  /* 0x00000026ff037e24 */ /* 0x002fc8000f8e00ff */
[----:B------:R1:W2:Y:S03]  /*14e70*/  SYNCS.PHASECHK.TRANS64.TRYWAIT P0, [R3+URZ+0x2a848], R2 ;  /* 0x02a84802030075a7 */ /* 0x0002a6000800017f */
[----:B--2---:R-:W-:Y:S05]  /*14e80*/  @!P0 NANOSLEEP.SYNCS 0x989680 ;  /* 0x009896800000895d */ /* 0x004fea0003900000 */
[----:B------:R-:W2:Y:S02]  /*14e90*/  @!P0 SYNCS.PHASECHK.TRANS64 P0, [R3+URZ+0x2a848], R2 ;  /* 0x02a84802030085a7 */ /* 0x000ea4000800007f */
[----:B--2---:R-:W-:Y:S05]  /*14ea0*/  @!P0 BRA `(.L_x_1050) ;  /* 0xfffffffc00ec8947 */ /* 0x004fea000383ffff */
[----:B------:R-:W-:Y:S05]  /*14eb0*/  BRA `(.L_x_1108) ;  /* 0xffffffe0001c7947 */ /* 0x000fea000383ffff */
.L_x_1057:
[----:B0-----:R-:W-:-:S04]  /*14ec0*/  IMAD.U32 R3, RZ, RZ, UR38 ;  /* 0x00000026ff037e24 */ /* 0x001fc8000f8e00ff */
[----:B------:R0:W1:Y:S03]  /*14ed0*/  SYNCS.PHASECHK.TRANS64.TRYWAIT P0, [R3+URZ+0x2a860], R2 ;  /* 0x02a86002030075a7 */ /* 0x000066000800017f */
[----:B-1----:R-:W-:Y:S05]  /*14ee0*/  @!P0 NANOSLEEP.SYNCS 0x989680 ;  /* 0x009896800000895d */ /* 0x002fea0003900000 */
[----:B------:R-:W1:Y:S02]  /*14ef0*/  @!P0 SYNCS.PHASECHK.TRANS64 P0, [R3+URZ+0x2a860], R2 ;  /* 0x02a86002030085a7 */ /* 0x000e64000800007f */
[----:B-1----:R-:W-:Y:S05]  /*14f00*/  @!P0 BRA `(.L_x_1057) ;  /* 0xfffffffc00ec8947 */ /* 0x002fea000383ffff */
[----:B------:R-:W-:Y:S05]  /*14f10*/  BRA `(.L_x_1109) ;  /* 0xffffffe000ec7947 */ /* 0x000fea000383ffff */
.L_x_1065:
[----:B-1----:R1:W2:Y:S02]  /*14f20*/  SYNCS.PHASECHK.TRANS64.TRYWAIT P0, [R3+URZ+0x2a860], R2 ;  /* 0x02a86002030075a7 */ /* 0x0022a4000800017f */
[----:B--2---:R-:W-:Y:S05]  /*14f30*/  @!P0 NANOSLEEP.SYNCS 0x989680 ;  /* 0x009896800000895d */ /* 0x004fea0003900000 */
[----:B------:R-:W2:Y:S02]  /*14f40*/  @!P0 SYNCS.PHASECHK.TRANS64 P0, [R3+URZ+0x2a860], R2 ;  /* 0x02a86002030085a7 */ /* 0x000ea4000800007f */
[----:B--2---:R-:W-:Y:S05]  /*14f50*/  @!P0 BRA `(.L_x_1065) ;  /* 0xfffffffc00f08947 */ /* 0x004fea000383ffff */
[----:B------:R-:W-:Y:S05]  /*14f60*/  BRA `(.L_x_1110) ;  /* 0xffffffe400b87947 */ /* 0x000fea000383ffff */
.L_x_1070:
[----:B0-----:R0:W1:Y:S02]  /*14f70*/  SYNCS.PHASECHK.TRANS64.TRYWAIT P0, [R2+URZ+0x2a820], R3 ;  /* 0x02a82003020075a7 */ /* 0x001064000800017f */
[----:B-1----:R-:W-:Y:S05]  /*14f80*/  @!P0 NANOSLEEP.SYNCS 0x989680 ;  /* 0x009896800000895d */ /* 0x002fea0003900000 */
[----:B------:R-:W1:Y:S02]  /*14f90*/  @!P0 SYNCS.PHASECHK.TRANS64 P0, [R2+URZ+0x2a820], R3 ;  /* 0x02a82003020085a7 */ /* 0x000e64000800007f */
[----:B-1----:R-:W-:Y:S05]  /*14fa0*/  @!P0 BRA `(.L_x_1070) ;  /* 0xfffffffc00f08947 */ /* 0x002fea000383ffff */
[----:B------:R-:W-:Y:S05]  /*14fb0*/  BRA `(.L_x_1111) ;  /* 0xffffffe800887947 */ /* 0x000fea000383ffff */
.L_x_1071:
        /* <DEDUP_REMOVED lines=11> */
.L_x_1113:
[----:B------:R-:W-:Y:S05]  /*15070*/  BSYNC B0 ;  /* 0x0000000000007941 */ /* 0x000fea0003800000 */
.L_x_1112:
[----:B------:R-:W-:Y:S05]  /*15080*/  BRA `(.L_x_1114) ;  /* 0xffffffe8006c7947 */ /* 0x000fea000383ffff */
.L_x_1072:
[----:B------:R-:W-:Y:S01]  /*15090*/  BSSY B0, `(.L_x_1115) ;  /* 0x0000006000007945 */ /* 0x000fe20003800000 */
[----:B------:R-:W-:-:S07]  /*150a0*/  IMAD.MOV.U32 R15, RZ, RZ, -0x1 ;  /* 0xffffffffff0f7424 */ /* 0x000fce00078e00ff */
[----:B0-----:R-:W-:Y:S05]  /*150b0*/  WARPSYNC.COLLECTIVE R15, `(.L_x_1116) ;  /* 0x000000000f0c7348 */ /* 0x001fea0003c00000 */
[----:B------:R-:W-:Y:S02]  /*150c0*/  ELECT P6, UR62, PT ;  /* 0x00000000003e782f */ /* 0x000fe400038c0000 */
[----:B------:R-:W-:Y:S01]  /*150d0*/  MOV R14, UR62 ;  /* 0x0000003e000e7c02 */ /* 0x000fe20008000f00 */
[----:B0-----:R-:W-:Y:S10]  /*150e0*/  ENDCOLLECTIVE ;  /* 0x000000000000791b */ /* 0x001ff40003800000 */
.L_x_1116:
[----:B------:R-:W-:Y:S05]  /*150f0*/  BSYNC B0 ;  /* 0x0000000000007941 */ /* 0x000fea0003800000 */
.L_x_1115:
[----:B------:R-:W-:Y:S05]  /*15100*/  BRA `(.L_x_1117) ;  /* 0xffffffe800607947 */ /* 0x000fea000383ffff */
.L_x_1074:
[----:B0-----:R0:W1:Y:S02]  /*15110*/  SYNCS.PHASECHK.TRANS64.TRYWAIT P0, [R6+URZ], R5 ;  /* 0x00000005060075a7 */ /* 0x001064000800017f */
[----:B-1----:R-:W-:Y:S05]  /*15120*/  @!P0 NANOSLEEP.SYNCS 0x989680 ;  /* 0x009896800000895d */ /* 0x002fea0003900000 */
[----:B------:R-:W1:Y:S02]  /*15130*/  @!P0 SYNCS.PHASECHK.TRANS64 P0, [R6+URZ], R5 ;  /* 0x00000005060085a7 */ /* 0x000e64000800007f */
[----:B-1----:R-:W-:Y:S05]  /*15140*/  @!P0 BRA `(.L_x_1074) ;  /* 0xfffffffc00f08947 */ /* 0x002fea000383ffff */
[----:B------:R-:W-:Y:S05]  /*15150*/  BRA `(.L_x_1118) ;  /* 0xffffffe800947947 */ /* 0x000fea000383ffff */
.L_x_1075:
[----:B-1----:R1:W2:Y:S02]  /*15160*/  SYNCS.PHASECHK.TRANS64.TRYWAIT P0, [R3+URZ], R4 ;  /* 0x00000004030075a7 */ /* 0x0022a4000800017f */
[----:B--2---:R-:W-:Y:S05]  /*15170*/  @!P0 NANOSLEEP.SYNCS 0x989680 ;  /* 0x009896800000895d */ /* 0x004fea0003900000 */
[----:B------:R-:W2:Y:S02]  /*15180*/  @!P0 SYNCS.PHASECHK.TRANS64 P0, [R3+URZ], R4 ;  /* 0x00000004030085a7 */ /* 0x000ea4000800007f */
[----:B--2---:R-:W-:Y:S05]  /*15190*/  @!P0 BRA `(.L_x_1075) ;  /* 0xfffffffc00f08947 */ /* 0x004fea000383ffff */
[----:B------:R-:W-:Y:S05]  /*151a0*/  BRA `(.L_x_1119) ;  /* 0xffffffe800887947 */ /* 0x000fea000383ffff */
.L_x_1077:
[----:B-1----:R1:W2:Y:S02]  /*151b0*/  SYNCS.PHASECHK.TRANS64.TRYWAIT P0, [R0+URZ], R5 ;  /* 0x00000005000075a7 */ /* 0x0022a4000800017f */
[----:B--2---:R-:W-:Y:S05]  /*151c0*/  @!P0 NANOSLEEP.SYNCS 0x989680 ;  /* 0x009896800000895d */ /* 0x004fea0003900000 */
[----:B------:R-:W2:Y:S02]  /*151d0*/  @!P0 SYNCS.PHASECHK.TRANS64 P0, [R0+URZ], R5 ;  /* 0x00000005000085a7 */ /* 0x000ea4000800007f */
[----:B--2---:R-:W-:Y:S05]  /*151e0*/  @!P0 BRA `(.L_x_1077) ;  /* 0xfffffffc00f08947 */ /* 0x004fea000383ffff */
[----:B------:R-:W-:Y:S05]  /*151f0*/  BRA `(.L_x_1120) ;  /* 0xffffffe8008c7947 */ /* 0x000fea000383ffff */
.L_x_1121:
        /* <DEDUP_REMOVED lines=16> */
.L_x_15161:


//--------------------- .text._ZN7cutlass13device_kernelIN5flash11enable_sm90INS1_16FlashAttnFwdSm90INS1_25CollectiveMainloopFwdSm90ILi2EN4cute5tupleIJNS5_1CILi1EEES8_S8_EEENS6_IJNS7_ILi128EEENS7_ILi96EEENS7_ILi192EEEEEELi128ENS_10bfloat16_tEfNS_4arch4Sm90ELb0ELb1ELb1ELb1ELb0ELb0ELb0ELb1ELb1ELb1ELb1ELb0EEENS1_21CollectiveEpilogueFwdINS6_IJSA_SA_SB_EEES9_SE_SG_Li256ELb1ELb1ELb1ELb0EEENS1_36VarlenDynamicPersistentTileSchedulerILi128ELi96ELi256ELi128ELb1ELb1ELb1ELb1ELb0ELb1EEEEEEEEEvNT_6ParamsE --------------------------
	.section	.text._ZN7cutlass13device_kernelIN5flash11enable_sm90INS1_16FlashAttnFwdSm90INS1_25CollectiveMainloopFwdSm90ILi2EN4cute5tupleIJNS5_1CILi1EEES8_S8_EEENS6_IJNS7_ILi128EEENS7_ILi96EEENS7_ILi192EEEEEELi128ENS_10bfloat16_tEfNS_4arch4Sm90ELb0ELb1ELb1ELb1ELb0ELb0ELb0ELb1ELb1ELb1ELb1ELb0EEENS1_21CollectiveEpilogueFwdINS6_IJSA_SA_SB_EEES9_SE_SG_Li256ELb1ELb1ELb1ELb0EEENS1_36VarlenDynamicPersistentTileSchedulerILi128ELi96ELi256ELi128ELb1ELb1ELb1ELb1ELb0ELb1EEEEEEEEEvNT_6ParamsE,"ax",@progbits
	.align	128
.text._ZN7cutlass13device_kernelIN5flash11enable_sm90INS1_16FlashAttnFwdSm90INS1_25CollectiveMainloopFwdSm90ILi2EN4cute5tupleIJNS5_1CILi1EEES8_S8_EEENS6_IJNS7_ILi128EEENS7_ILi96EEENS7_ILi192EEEEEELi128ENS_10bfloat16_tEfNS_4arch4Sm90ELb0ELb1ELb1ELb1ELb0ELb0ELb0ELb1ELb1ELb1ELb1ELb0EEENS1_21CollectiveEpilogueFwdINS6_IJSA_SA_SB_EEES9_SE_SG_Li256ELb1ELb1ELb1ELb0EEENS1_36VarlenDynamicPersistentTileSchedulerILi128ELi96ELi256ELi128ELb1ELb1ELb1ELb1ELb0ELb1EEEEEEEEEvNT_6ParamsE:
        .type           _ZN7cutlass13device_kernelIN5flash11enable_sm90INS1_16FlashAttnFwdSm90INS1_25CollectiveMainloopFwdSm90ILi2EN4cute5tupleIJNS5_1CILi1EEES8_S8_EEENS6_IJNS7_ILi128EEENS7_ILi96EEENS7_ILi192EEEEEELi128ENS_10bfloat16_tEfNS_4arch4Sm90ELb0ELb1ELb1ELb1ELb0ELb0ELb0ELb1ELb1ELb1ELb1ELb0EEENS1_21CollectiveEpilogueFwdINS6_IJSA_SA_SB_EEES9_SE_SG_Li256ELb1ELb1ELb1ELb0EEENS1_36VarlenDynamicPersistentTileSchedulerILi128ELi96ELi256ELi128ELb1ELb1ELb1ELb1ELb0ELb1EEEEEEEEEvNT_6ParamsE,@function
        .size           _ZN7cutlass13device_kernelIN5flash11enable_sm90INS1_16FlashAttnFwdSm90INS1_25CollectiveMainloopFwdSm90ILi2EN4cute5tupleIJNS5_1CILi1EEES8_S8_EEENS6_IJNS7_ILi128EEENS7_ILi96EEENS7_ILi192EEEEEELi128ENS_10bfloat16_tEfNS_4arch4Sm90ELb0ELb1ELb1ELb1ELb0ELb0ELb0ELb1ELb1ELb1ELb1ELb0EEENS1_21CollectiveEpilogueFwdINS6_IJSA_SA_SB_EEES9_SE_SG_Li256ELb1ELb1ELb1ELb0EEENS1_36VarlenDynamicPersistentTileSchedulerILi128ELi96ELi256ELi128ELb1ELb1ELb1ELb1ELb0ELb1EEEEEEEEEvNT_6ParamsE,(.L_x_15162 - _ZN7cutlass13device_kernelIN5flash11enable_sm90INS1_16FlashAttnFwdSm90INS1_25CollectiveMainloopFwdSm90ILi2EN4cute5tupleIJNS5_1CILi1EEES8_S8_EEENS6_IJNS7_ILi128EEENS7_ILi96EEENS7_ILi192EEEEEELi128ENS_10bfloat16_tEfNS_4arch4Sm90ELb0ELb1ELb1ELb1ELb0ELb0ELb0ELb1ELb1ELb1ELb1ELb0EEENS1_21CollectiveEpilogueFwdINS6_IJSA_SA_SB_EEES9_SE_SG_Li256ELb1ELb1ELb1ELb0EEENS1_36VarlenDynamicPersistentTileSchedulerILi128ELi96ELi256ELi128ELb1ELb1ELb1ELb1ELb0ELb1EEEEEEEEEvNT_6ParamsE)
        .other          _ZN7cutlass13device_kernelIN5flash11enable_sm90INS1_16FlashAttnFwdSm90INS1_25CollectiveMainloopFwdSm90ILi2EN4cute5tupleIJNS5_1CILi1EEES8_S8_EEENS6_IJNS7_ILi128EEENS7_ILi96EEENS7_ILi192EEEEEELi128ENS_10bfloat16_tEfNS_4arch4Sm90ELb0ELb1ELb1ELb1ELb0ELb0ELb0ELb1ELb1ELb1ELb1ELb0EEENS1_21CollectiveEpilogueFwdINS6_IJSA_SA_SB_EEES9_SE_SG_Li256ELb1ELb1ELb1ELb0EEENS1_36VarlenDynamicPersistentTileSchedulerILi128ELi96ELi256ELi128ELb1ELb1ELb1ELb1ELb0ELb1EEEEEEEEEvNT_6ParamsE,@"STO_CUDA_ENTRY STV_DEFAULT"
_ZN7cutlass13device_kernelIN5flash11enable_sm90INS1_16FlashAttnFwdSm90INS1_25CollectiveMainloopFwdSm90ILi2EN4cute5tupleIJNS5_1CILi1EEES8_S8_EEENS6_IJNS7_ILi128EEENS7_ILi96EEENS7_ILi192EEEEEELi128ENS_10bfloat16_tEfNS_4arch4Sm90ELb0ELb1ELb1ELb1ELb0ELb0ELb0ELb1ELb1ELb1ELb1ELb0EEENS1_21CollectiveEpilogueFwdINS6_IJSA_SA_SB_EEES9_SE_SG_Li256ELb1ELb1ELb1ELb0EEENS1_36VarlenDynamicPersistentTileSchedulerILi128ELi96ELi256ELi128ELb1ELb1ELb1ELb1ELb0ELb1EEEEEEEEEvNT_6ParamsE:
        /* <DEDUP_REMOVED lines=18> */
.L_x_1123:
[----:B------:R-:W-:Y:S05]  /*0120*/  BSYNC B0 ;  /* 0x0000000000007941 */ /* 0x000fea0003800000 */
.L_x_1122:
        /* <DEDUP_REMOVED lines=41> */
.L_x_1124:
        /* <DEDUP_REMOVED lines=22> */
.L_x_1125:
        /* <DEDUP_REMOVED lines=18> */
.L_x_1126:
        /* <DEDUP_REMOVED lines=22> */
.L_x_1127:
        /* <DEDUP_REMOVED lines=22> */
.L_x_1128:
[----:B0-----:R-:W-:Y:S01]  /*0900*/  UMOV UR4, 0x1 ;  /* 0x0000000100047882 */ /* 0x001fe20000000000 */
[----:B------:R-:W-:Y:S01]  /*0910*/  PLOP3.LUT P0, PT, PT, PT, UP0, 0x80, 0x0 ;  /* 0x000000000000781c */ /* 0x000fe20003f0f008 */
[----:B------:R-:W-:Y:S01]  /*0920*/  USEL UR4, UR4, 0x2, !UP0 ;  /* 0x0000000204047887 */ /* 0x000fe2000c000000 */
[----:B------:R-:W-:-:S05]  /*0930*/  NOP ;  /* 0x0000000000007918 */ /* 0x000fca0000000000 */
[----:B------:R-:W-:-:S05]  /*0940*/  IMAD.U32 R2, RZ, RZ, UR4 ;  /* 0x00000004ff027e24 */ /* 0x000fca000f8e00ff */
[----:B------:R0:W-:Y:S01]  /*0950*/  STL [R1+0x5c], R2 ;  /* 0x00005c0201007387 */ /* 0x0001e20000100800 */
[----:B-12-4-:R-:W-:Y:S06]  /*0960*/  BAR.SYNC.DEFER_BLOCKING 0x0 ;  /* 0x0000000000007b1d */ /* 0x016fec0000010000 */
[----:B------:R-:W-:Y:S05]  /*0970*/  @!P0 BRA `(.L_x_1129) ;  /* 0x00000114000c8947 */ /* 0x000fea0003800000 */
.L_x_1130:
        /* <DEDUP_REMOVED lines=14> */
[----:B------:R-:W2:Y:S01]  /*0a60*/  LDL R0, [R1+0x5c] ;  /* 0x00005c0001007983 */ /* 0x000ea20000100800 */
[----:B------:R-:W-:Y:S01]  /*0a70*/  VIADD R205, R6, 0xffffff80 ;  /* 0xffffff8006cd7836 */ /* 0x000fe20000000000 */
[----:B------:R-:W-:Y:S01]  /*0a80*/  R2UR UR5, R13 ;  /* 0x000000000d0572ca */ /* 0x000fe200000e0000 */
[----:B------:R-:W-:Y:S01]  /*0a90*/  UMOV UR36, URZ ;  /* 0x0000003f00247c82 */ /* 0x000fe20008000000 */
[----:B------:R-:W-:Y:S01]  /*0aa0*/  R2UR UR6, R14 ;  /* 0x000000000e0672ca */ /* 0x000fe200000e0000 */
[----:B------:R-:W-:Y:S01]  /*0ab0*/  UMOV UR37, URZ ;  /* 0x0000003f00257c82 */ /* 0x000fe20008000000 */
[----:B------:R-:W-:Y:S02]  /*0ac0*/  R2UR UR7, R15 ;  /* 0x000000000f0772ca */ /* 0x000fe400000e0000 */
[----:B--2---:R-:W-:Y:S02]  /*0ad0*/  R2UR UR4, R0 ;  /* 0x00000000000472ca */ /* 0x004fe400000e0000 */
[----:B------:R-:W-:-:S04]  /*0ae0*/  SHF.R.S32.HI R0, RZ, 0x1f, R205 ;  /* 0x0000001fff007819 */ /* 0x000fc800000114cd */
[CC--:B0-----:R-:W-:Y:S02]  /*0af0*/  LEA.HI R2, R0.reuse, R205.reuse, RZ, 0x7 ;  /* 0x000000cd00027211 */ /* 0x0c1fe400078f38ff */
[-C--:B------:R-:W-:Y:S02]  /*0b00*/  LEA.HI R3, R0, R205.reuse, RZ, 0x4 ;  /* 0x000000cd00037211 */ /* 0x080fe400078f20ff */
[----:B------:R-:W-:Y:S02]  /*0b10*/  LOP3.LUT R4, R2, 0xffffff80, RZ, 0xc0, !PT ;  /* 0xffffff8002047812 */ /* 0x000fe400078ec0ff */
[----:B------:R-:W-:Y:S01]  /*0b20*/  SHF.R.S32.HI R6, RZ, 0x4, R3 ;  /* 0x00000004ff067819 */ /* 0x000fe20000011403 */
[----:B------:R-:W-:Y:S01]  /*0b30*/  ULOP3.LUT UR8, UR4, 0x1, URZ, 0xfc, !UPT ;  /* 0x0000000104087892 */ /* 0x000fe2000f8efc3f */
[----:B------:R-:W-:Y:S01]  /*0b40*/  SHF.R.S32.HI R199, RZ, 0x7, R2 ;  /* 0x00000007ffc77819 */ /* 0x000fe20000011402 */
[----:B------:R-:W-:Y:S01]  /*0b50*/  IMAD.IADD R183, R205, 0x1, -R4 ;  /* 0x00000001cdb77824 */ /* 0x000fe200078e0a04 */
[----:B------:R-:W-:Y:S01]  /*0b60*/  LEA.HI R4, R0, R205, RZ, 0x5 ;  /* 0x000000cd00047211 */ /* 0x000fe200078f28ff */
[----:B------:R-:W-:Y:S01]  /*0b70*/  UMOV UR4, URZ ;  /* 0x0000003f00047c82 */ /* 0x000fe20008000000 */
[----:B------:R-:W-:Y:S01]  /*0b80*/  LEA.HI R2, R2, R199, RZ, 0x1 ;  /* 0x000000c702027211 */ /* 0x000fe200078f08ff */
[----:B------:R-:W-:Y:S01]  /*0b90*/  IMAD.U32 R202, RZ, RZ, UR8 ;  /* 0x00000008ffca7e24 */ /* 0x000fe2000f8e00ff */
[----:B------:R-:W-:Y:S01]  /*0ba0*/  SHF.R.S32.HI R8, RZ, 0x1f, R183 ;  /* 0x0000001fff087819 */ /* 0x000fe200000114b7 */
[----:B------:R-:W-:Y:S01]  /*0bb0*/  IMAD.SHL.U32 R5, R4, 0x20, RZ ;  /* 0x0000002004057824 */ /* 0x000fe200078e00ff */
[C---:B------:R-:W-:Y:S01]  /*0bc0*/  LOP3.LUT R4, R3.reuse, 0x3fffff0, RZ, 0xc0, !PT ;  /* 0x03fffff003047812 */ /* 0x040fe200078ec0ff */
[----:B------:R-:W-:Y:S01]  /*0bd0*/  IMAD.U32 R182, RZ, RZ, UR4 ;  /* 0x00000004ffb67e24 */ /* 0x000fe2000f8e00ff */
[----:B------:R-:W-:-:S02]  /*0be0*/  LEA.HI R3, R3, R6, RZ, 0x1 ;  /* 0x0000000603037211 */ /* 0x000fc400078f08ff */
[----:B------:R-:W-:Y:S01]  /*0bf0*/  LOP3.LUT R5, R5, 0xfffffc00, RZ, 0xc0, !PT ;  /* 0xfffffc0005057812 */ /* 0x000fe200078ec0ff */
[----:B------:R-:W-:Y:S01]  /*0c00*/  IMAD.IADD R4, R205, 0x1, -R4 ;  /* 0x00000001cd047824 */ /* 0x000fe200078e0a04 */
[----:B------:R-:W-:Y:S02]  /*0c10*/  LOP3.LUT R3, R3, 0x1ffffffe, RZ, 0xc0, !PT ;  /* 0x1ffffffe03037812 */ /* 0x000fe400078ec0ff */
[----:B------:R-:W-:Y:S01]  /*0c20*/  LEA.HI R7, R8, R183, RZ, 0x2 ;  /* 0x000000b708077211 */ /* 0x000fe200078f10ff */
[----:B------:R-:W-:Y:S01]  /*0c30*/  IMAD R4, R4, 0x40, R5 ;  /* 0x0000004004047824 */ /* 0x000fe200078e0205 */
[-C--:B------:R-:W-:Y:S01]  /*0c40*/  LEA.HI R5, R0, R205.reuse, RZ, 0x2 ;  /* 0x000000cd00057211 */ /* 0x080fe200078f10ff */
[----:B------:R-:W-:Y:S01]  /*0c50*/  IMAD.IADD R3, R6, 0x1, -R3 ;  /* 0x0000000106037824 */ /* 0x000fe200078e0a03 */
[----:B------:R-:W-:Y:S02]  /*0c60*/  LEA.HI R0, R0, R205, RZ, 0x3 ;  /* 0x000000cd00007211 */ /* 0x000fe400078f18ff */
[----:B------:R-:W-:Y:S01]  /*0c70*/  SHF.R.S32.HI R9, RZ, 0x2, R7 ;  /* 0x00000002ff097819 */ /* 0x000fe20000011407 */
[----:B------:R-:W-:Y:S01]  /*0c80*/  IMAD R201, R3, 0x8, R4 ;  /* 0x0000000803c97824 */ /* 0x000fe200078e0204 */
[----:B------:R-:W-:-:S02]  /*0c90*/  LOP3.LUT R4, R5, 0xfffffffc, RZ, 0xc0, !PT ;  /* 0xfffffffc05047812 */ /* 0x000fc400078ec0ff */
[----:B------:R-:W-:Y:S02]  /*0ca0*/  SHF.R.S32.HI R10, RZ, 0x1f, R7 ;  /* 0x0000001fff0a7819 */ /* 0x000fe40000011407 */
[----:B------:R-:W-:Y:S01]  /*0cb0*/  LEA.HI R8, R8, R183, RZ, 0x5 ;  /* 0x000000b708087211 */ /* 0x000fe200078f28ff */
[----:B------:R-:W-:Y:S01]  /*0cc0*/  IMAD.IADD R3, R205, 0x1, -R4 ;  /* 0x00000001cd037824 */ /* 0x000fe200078e0a04 */
[----:B------:R-:W-:Y:S02]  /*0cd0*/  LOP3.LUT R4, R2, 0x3fffffe, RZ, 0xc0, !PT ;  /* 0x03fffffe02047812 */ /* 0x000fe400078ec0ff */
[----:B------:R-:W-:Y:S02]  /*0ce0*/  LOP3.LUT R2, R0, 0xfffffff8, RZ, 0xc0, !PT ;  /* 0xfffffff800027812 */ /* 0x000fe400078ec0ff */
[----:B------:R-:W-:Y:S01]  /*0cf0*/  LEA.HI R10, R10, R9, RZ, 0x3 ;  /* 0x000000090a0a7211 */ /* 0x000fe200078f18ff */
[----:B------:R-:W-:Y:S01]  /*0d00*/  IMAD.IADD R4, R199, 0x1, -R4 ;  /* 0x00000001c7047824 */ /* 0x000fe200078e0a04 */
[----:B------:R-:W-:Y:S01]  /*0d10*/  SHF.R.S32.HI R8, RZ, 0x5, R8 ;  /* 0x00000005ff087819 */ /* 0x000fe20000011408 */
[----:B------:R-:W-:Y:S01]  /*0d20*/  IMAD.IADD R161, R205, 0x1, -R2 ;  /* 0x00000001cda17824 */ /* 0x000fe200078e0a02 */
[----:B------:R-:W-:-:S02]  /*0d30*/  LOP3.LUT R2, R7, 0x7ffffffc, RZ, 0xc0, !PT ;  /* 0x7ffffffc07027812 */ /* 0x000fc400078ec0ff */
[----:B------:R-:W-:Y:S01]  /*0d40*/  LOP3.LUT R10, R10, 0xfffffff8, RZ, 0xc0, !PT ;  /* 0xfffffff80a0a7812 */ /* 0x000fe200078ec0ff */
[----:B------:R-:W-:Y:S01]  /*0d50*/  IMAD.SHL.U32 R22, R161, 0x8, RZ ;  /* 0x00000008a1167824 */ /* 0x000fe200078e00ff */
[----:B------:R-:W-:Y:S01]  /*0d60*/  LEA.HI R5, R3, R3, RZ, 0x1 ;  /* 0x0000000303057211 */ /* 0x000fe200078f08ff */
[----:B------:R-:W-:Y:S01]  /*0d70*/  IMAD.IADD R2, R183, 0x1, -R2 ;  /* 0x00000001b7027824 */ /* 0x000fe200078e0a02 */
[----:B------:R-:W-:Y:S01]  /*0d80*/  SHF.R.S32.HI R180, RZ, 0x3, R0 ;  /* 0x00000003ffb47819 */ /* 0x000fe20000011400 */
[----:B------:R-:W-:Y:S01]  /*0d90*/  IMAD.IADD R9, R9, 0x1, -R10 ;  /* 0x0000000109097824 */ /* 0x000fe200078e0a0a */
[----:B------:R-:W-:Y:S01]  /*0da0*/  LOP3.LUT R6, R5, 0x1ffffffe, RZ, 0xc0, !PT ;  /* 0x1ffffffe05067812 */ /* 0x000fe200078ec0ff */
[----:B------:R-:W-:Y:S01]  /*0db0*/  IMAD.SHL.U32 R18, R2, 0x2, RZ ;  /* 0x0000000202127824 */ /* 0x000fe200078e00ff */
[----:B------:R-:W-:Y:S01]  /*0dc0*/  SHF.R.S32.HI R204, RZ, 0x1f, R22 ;  /* 0x0000001fffcc7819 */ /* 0x000fe20000011416 */
[----:B------:R-:W-:Y:S02]  /*0dd0*/  IMAD R9, R8, 0x10, R9 ;  /* 0x0000001008097824 */ /* 0x000fe400078e0209 */
[----:B------:R-:W-:-:S02]  /*0de0*/  VIADD R160, R22, 0x40 ;  /* 0x0000004016a07836 */ /* 0x000fc40000000000 */
[C---:B------:R-:W-:Y:S02]  /*0df0*/  VIADD R179, R18.reuse, 0x8 ;  /* 0x0000000812b37836 */ /* 0x040fe40000000000 */
[C---:B------:R-:W-:Y:S01]  /*0e00*/  VIADD R178, R18.reuse, 0x10 ;  /* 0x0000001012b27836 */ /* 0x040fe20000000000 */
[----:B------:R-:W-:Y:S01]  /*0e10*/  SHF.R.S32.HI R203, RZ, 0x1f, R160 ;  /* 0x0000001fffcb7819 */ /* 0x000fe200000114a0 */
        /* <DEDUP_REMOVED lines=24> */
[----:B------:R-:W-:Y:S01]  /*0fa0*/  VIADD R165, R18, 0x78 ;  /* 0x0000007812a57836 */ /* 0x000fe20000000000 */
[----:B------:R-:W-:Y:S01]  /*0fb0*/  SHF.R.S32.HI R186, RZ, 0x1f, R167 ;  /* 0x0000001fffba7819 */ /* 0x000fe200000114a7 */
[----:B------:R-:W-:Y:S01]  /*0fc0*/  IMAD.IADD R19, R3, 0x1, -R6 ;  /* 0x0000000103137824 */ /* 0x000fe200078e0a06 */
[----:B------:R-:W-:Y:S01]  /*0fd0*/  SHF.R.S32.HI R185, RZ, 0x1f, R166 ;  /* 0x0000001fffb97819 */ /* 0x000fe200000114a6 */
[----:B------:R-:W-:Y:S01]  /*0fe0*/  IMAD R200, R4, 0x40, R9 ;  /* 0x0000004004c87824 */ /* 0x000fe200078e0209 */
[----:B------:R-:W-:-:S03]  /*0ff0*/  SHF.R.S32.HI R184, RZ, 0x1f, R165 ;  /* 0x0000001fffb87819 */ /* 0x000fc600000114a5 */
[----:B------:R-:W-:-:S07]  /*1000*/  IMAD R19, R19, 0x8, R200 ;  /* 0x0000000813137824 */ /* 0x000fce00078e02c8 */
.L_x_1234:
[----:B01234-:R-:W0:Y:S01]  /*1010*/  LDC.64 R2, c[0x0][0xa28] ;  /* 0x00028a00ff027b82 */ /* 0x01fe220000000a00 */
[----:B------:R-:W-:Y:S01]  /*1020*/  IMAD.U32 R9, RZ, RZ, UR7 ;  /* 0x00000007ff097e24 */ /* 0x000fe2000f8e00ff */
[----:B------:R-:W-:Y:S01]  /*1030*/  ULDC.64 UR8, c[0x0][0x208] ;  /* 0x0000820000087ab9 */ /* 0x000fe20000000a00 */
[----:B------:R-:W-:-:S05]  /*1040*/  IMAD.MOV.U32 R7, RZ, RZ, RZ ;  /* 0x000000ffff077224 */ /* 0x000fca00078e00ff */
[----:B------:R-:W1:Y:S08]  /*1050*/  LDC.64 R4, c[0x0][0xa18] ;  /* 0x00028600ff047b82 */ /* 0x000e700000000a00 */
[----:B------:R-:W2:Y:S01]  /*1060*/  LDC R17, c[0x0][0x288] ;  /* 0x0000a200ff117b82 */ /* 0x000ea20000000800 */
[----:B------:R-:W-:Y:S01]  /*1070*/  ULOP3.LUT UR4, UR6, 0xff000000, URZ, 0xc0, !UPT ;  /* 0xff00000006047892 */ /* 0x000fe2000f8ec03f */
[----:B------:R-:W-:Y:S01]  /*1080*/  ULDC.64 UR10, c[0x0][0xa20] ;  /* 0x00028800000a7ab9 */ /* 0x000fe20000000a00 */
[----:B0-----:R-:W-:-:S05]  /*1090*/  ISETP.NE.U32.AND P0, PT, R2, RZ, PT ;  /* 0x000000ff0200720c */ /* 0x001fca0003f05070 */
[----:B------:R-:W0:Y:S01]  /*10a0*/  LDC R0, c[0x0][0x424] ;  /* 0x00010900ff007b82 */ /* 0x000e220000000800 */
[----:B------:R-:W-:Y:S02]  /*10b0*/  ISETP.NE.AND.EX P0, PT, R3, RZ, PT, P0 ;  /* 0x000000ff0300720c */ /* 0x000fe40003f05300 */
[----:B-1----:R-:W-:-:S05]  /*10c0*/  ISETP.NE.U32.AND P1, PT, R4, RZ, PT ;  /* 0x000000ff0400720c */ /* 0x002fca0003f25070 */
[----:B------:R-:W1:Y:S01]  /*10d0*/  LDC R11, c[0x0][0x2f0] ;  /* 0x0000bc00ff0b7b82 */ /* 0x000e620000000800 */
[----:B------:R-:W-:-:S07]  /*10e0*/  ISETP.NE.AND.EX P1, PT, R5, RZ, PT, P1 ;  /* 0x000000ff0500720c */ /* 0x000fce0003f25310 */
[----:B------:R-:W3:Y:S08]  /*10f0*/  @P0 LDC.64 R2, c[0x0][0xa28] ;  /* 0x00028a00ff020b82 */ /* 0x000ef00000000a00 */
[----:B------:R-:W4:Y:S01]  /*1100*/  @P1 LDC.64 R4, c[0x0][0xa18] ;  /* 0x00028600ff041b82 */ /* 0x000f220000000a00 */
[----:B---3--:R-:W-:Y:S01]  /*1110*/  @P0 IMAD.WIDE R2, R9, 0x4, R2 ;  /* 0x0000000409020825 */ /* 0x008fe200078e0202 */
[----:B------:R-:W-:-:S04]  /*1120*/  USHF.R.U32.HI UR4, URZ, 0x8, UR4 ;  /* 0x000000083f047899 */ /* 0x000fc80008011604 */
[----:B------:R3:W5:Y:S01]  /*1130*/  @P0 LDG.E R7, desc[UR8][R2.64] ;  /* 0x0000000802070981 */ /* 0x000762000c1e1900 */
[----:B----4-:R-:W-:Y:S02]  /*1140*/  @P1 IMAD.WIDE R4, R9, 0x4, R4 ;  /* 0x0000000409041825 */ /* 0x010fe400078e0204 */
[----:B------:R-:W4:Y:S03]  /*1150*/  LDC.64 R8, c[0x0][0x418] ;  /* 0x00010600ff087b82 */ /* 0x000f260000000a00 */
[----:B--2---:R3:W5:Y:S01]  /*1160*/  @P1 LDG.E R17, desc[UR8][R4.64] ;  /* 0x0000000804111981 */ /* 0x004762000c1e1900 */
[----:B------:R-:W-:Y:S01]  /*1170*/  ULOP3.LUT UR8, UR6, 0xff0000, URZ, 0xc0, !UPT ;  /* 0x00ff000006087892 */ /* 0x000fe2000f8ec03f */
[----:B------:R-:W-:-:S03]  /*1180*/  ISETP.NE.U32.AND P2, PT, RZ, UR10, PT ;  /* 0x0000000aff007c0c */ /* 0x000fc6000bf45070 */
[----:B------:R-:W-:Y:S01]  /*1190*/  ULEA.HI UR8, UR8, UR4, URZ, 0x10 ;  /* 0x0000000408087291 */ /* 0x000fe2000f8f803f */
[----:B------:R-:W-:Y:S01]  /*11a0*/  ISETP.NE.AND.EX P2, PT, RZ, UR11, PT, P2 ;  /* 0x0000000bff007c0c */ /* 0x000fe2000bf45320 */
[----:B------:R-:W-:-:S06]  /*11b0*/  ULOP3.LUT UR4, UR6, 0xffff, URZ, 0xc0, !UPT ;  /* 0x0000ffff06047892 */ /* 0x000fcc000f8ec03f */
[----:B------:R-:W-:Y:S01]  /*11c0*/  IMAD.U32 R164, RZ, RZ, UR4 ;  /* 0x00000004ffa47e24 */ /* 0x000fe2000f8e00ff */
[----:B----4-:R-:W-:-:S04]  /*11d0*/  ISETP.NE.U32.AND P0, PT, R8, RZ, PT ;  /* 0x000000ff0800720c */ /* 0x010fc80003f05070 */
[----:B------:R-:W-:-:S04]  /*11e0*/  ISETP.NE.AND.EX P0, PT, R9, RZ, PT, P0 ;  /* 0x000000ff0900720c */ /* 0x000fc80003f05300 */
[----:B0-----:R-:W-:Y:S01]  /*11f0*/  SEL R0, R0, 0x1, P0 ;  /* 0x0000000100007807 */ /* 0x001fe20000000000 */
[----:B-1-3--:R-:W-:Y:S08]  /*1200*/  @P1 BRA `(.L_x_1131) ;  /* 0x00000000002c1947 */ /* 0x00aff00003800000 */
[----:B------:R-:W-:Y:S02]  /*1210*/  ULDC.64 UR10, c[0x0][0xa00] ;  /* 0x00028000000a7ab9 */ /* 0x000fe40000000a00 */
[----:B------:R-:W-:-:S04]  /*1220*/  ISETP.NE.U32.AND P0, PT, RZ, UR10, PT ;  /* 0x0000000aff007c0c */ /* 0x000fc8000bf05070 */
[----:B------:R-:W-:-:S13]  /*1230*/  ISETP.NE.AND.EX P0, PT, RZ, UR11, PT, P0 ;  /* 0x0000000bff007c0c */ /* 0x000fda000bf05300 */
[----:B------:R-:W-:Y:S05]  /*1240*/  @!P0 BRA `(.L_x_1131) ;  /* 0x00000000001c8947 */ /* 0x000fea0003800000 */
[----:B------:R-:W0:Y:S01]  /*1250*/  LDC.64 R2, c[0x0][0xa00] ;  /* 0x00028000ff027b82 */ /* 0x000e220000000a00 */
[----:B------:R-:W-:Y:S01]  /*1260*/  IMAD.U32 R5, RZ, RZ, UR7 ;  /* 0x00000007ff057e24 */ /* 0x000fe2000f8e00ff */
[----:B------:R-:W-:-:S03]  /*1270*/  ULDC.64 UR10, c[0x0][0x208] ;  /* 0x00008200000a7ab9 */ /* 0x000fc60000000a00 */
[----:B0-----:R-:W-:-:S05]  /*1280*/  IMAD.WIDE R2, R5, 0x4, R2 ;  /* 0x0000000405027825 */ /* 0x001fca00078e0202 */
[----:B-----5:R-:W2:Y:S04]  /*1290*/  LDG.E R17, desc[UR10][R2.64] ;  /* 0x0000000a02117981 */ /* 0x020ea8000c1e1900 */
[----:B------:R-:W2:Y:S02]  /*12a0*/  LDG.E R4, desc[UR10][R2.64+0x4] ;  /* 0x0000040a02047981 */ /* 0x000ea4000c1e1900 */
[----:B--2---:R-:W-:-:S07]  /*12b0*/  IMAD.IADD R17, R4, 0x1, -R17 ;  /* 0x0000000104117824 */ /* 0x004fce00078e0a11 */
.L_x_1131:
[----:B------:R-:W-:Y:S02]  /*12c0*/  IMAD R16, R0, R11, RZ ;  /* 0x0000000b00107224 */ /* 0x000fe400078e02ff */
[----:B------:R-:W-:Y:S01]  /*12d0*/  IMAD.U32 R181, RZ, RZ, UR7 ;  /* 0x00000007ffb57e24 */ /* 0x000fe2000f8e00ff */
[----:B------:R-:W-:Y:S06]  /*12e0*/  @!P2 BRA `(.L_x_1132) ;  /* 0x00000000001ca947 */ /* 0x000fec0003800000 */
[----:B------:R-:W-:Y:S01]  /*12f0*/  ULDC.64 UR10, c[0x0][0xa20] ;  /* 0x00028800000a7ab9 */ /* 0x000fe20000000a00 */
[----:B------:R-:W-:Y:S01]  /*1300*/  ULDC.64 UR12, c[0x0][0x208] ;  /* 0x00008200000c7ab9 */ /* 0x000fe20000000a00 */
[----:B------:R-:W-:-:S06]  /*1310*/  UIMAD.WIDE UR6, UR7, 0x4, UR10 ;  /* 0x00000004070678a5 */ /* 0x000fcc000f8e020a */
[----:B------:R-:W-:Y:S02]  /*1320*/  IMAD.U32 R2, RZ, RZ, UR6 ;  /* 0x00000006ff027e24 */ /* 0x000fe4000f8e00ff */
[----:B------:R-:W-:-:S05]  /*1330*/  IMAD.U32 R3, RZ, RZ, UR7 ;  /* 0x00000007ff037e24 */ /* 0x000fca000f8e00ff */
[----:B------:R0:W5:Y:S01]  /*1340*/  LDG.E R16, desc[UR12][R2.64] ;  /* 0x0000000c02107981 */ /* 0x000162000c1e1900 */
[----:B------:R-:W-:Y:S05]  /*1350*/  BRA `(.L_x_1133) ;  /* 0x00000000002c7947 */ /* 0x000fea0003800000 */
.L_x_1132:
        /* <DEDUP_REMOVED lines=8> */
[----:B------:R-:W2:Y:S04]  /*13e0*/  LDG.E R16, desc[UR10][R2.64] ;  /* 0x0000000a02107981 */ /* 0x000ea8000c1e1900 */
[----:B------:R-:W2:Y:S02]  /*13f0*/  LDG.E R5, desc[UR10][R2.64+0x4] ;  /* 0x0000040a02057981 */ /* 0x000ea4000c1e1900 */
[----:B--2---:R-:W-:-:S07]  /*1400*/  IMAD.IADD R16, R5, 0x1, -R16 ;  /* 0x0000000105107824 */ /* 0x004fce00078e0a10 */
.L_x_1133:
[----:B------:R-:W-:Y:S01]  /*1410*/  ULDC UR4, c[0x0][0x448] ;  /* 0x0001120000047ab9 */ /* 0x000fe20000000800 */
[----:B-----5:R-:W-:Y:S01]  /*1420*/  IMAD.IADD R16, R16, 0x1, -R7 ;  /* 0x0000000110107824 */ /* 0x020fe200078e0a07 */
[----:B------:R-:W-:Y:S02]  /*1430*/  UISETP.NE.AND UP0, UPT, UR4, 0x1, UPT ;  /* 0x000000010400788c */ /* 0x000fe4000bf05270 */
[----:B------:R-:W-:Y:S02]  /*1440*/  USHF.L.U32 UR60, UR5, 0x7, URZ ;  /* 0x00000007053c7899 */ /* 0x000fe4000800063f */
[----:B------:R-:W-:Y:S01]  /*1450*/  IADD3 R0, R16, 0x1, -R17 ;  /* 0x0000000110007810 */ /* 0x000fe20007ffe811 */
[----:B------:R-:W-:Y:S01]  /*1460*/  ULDC.64 UR4, c[0x0][0x9e0] ;  /* 0x0002780000047ab9 */ /* 0x000fe20000000a00 */
[----:B------:R-:W-:Y:S02]  /*1470*/  UIADD3 UR9, UR60, 0x7f, URZ ;  /* 0x0000007f3c097890 */ /* 0x000fe4000fffe03f */
[----:B------:R-:W-:Y:S01]  /*1480*/  R2UR UR10, R0 ;  /* 0x00000000000a72ca */ /* 0x000fe200000e0000 */
[----:B------:R-:W-:-:S02]  /*1490*/  UISETP.GE.AND UP1, UPT, UR5, 0x1, UPT ;  /* 0x000000010500788c */ /* 0x000fc4000bf26270 */
[----:B------:R-:W-:Y:S01]  /*14a0*/  @UP0 ULDC UR6, c[0x0][0x44c] ;  /* 0x0001130000060ab9 */ /* 0x000fe20000000800 */
[----:B------:R-:W-:Y:S01]  /*14b0*/  @UP0 ULDC UR11, c[0x0][0x450] ;  /* 0x00011400000b0ab9 */ /* 0x000fe20000000800 */
[----:B------:R-:W-:Y:S02]  /*14c0*/  UIMAD.WIDE.U32 UR6, UR9, UR6, URZ ;  /* 0x00000006090672a5 */ /* 0x000fe4000f8e003f */
[----:B------:R-:W-:Y:S02]  /*14d0*/  PLOP3.LUT P1, PT, PT, PT, UP1, 0x80, 0x0 ;  /* 0x000000000000781c */ /* 0x000fe40003f2f018 */
[----:B------:R-:W-:-:S04]  /*14e0*/  @UP0 USHF.R.U32.HI UR9, URZ, UR11, UR7 ;  /* 0x0000000b3f090299 */ /* 0x000fc80008011607 */
[----:B------:R-:W-:-:S04]  /*14f0*/  UIADD3 UR9, UR10, UR9, URZ ;  /* 0x000000090a097290 */ /* 0x000fc8000fffe03f */
[----:B------:R-:W-:-:S06]  /*1500*/  UIADD3 UR4, UR9, UR4, URZ ;  /* 0x0000000409047290 */ /* 0x000fcc000fffe03f */
[----:B------:R-:W-:Y:S01]  /*1510*/  IMAD.U32 R0, RZ, RZ, UR4 ;  /* 0x00000004ff007e24 */ /* 0x000fe2000f8e00ff */
[----:B------:R-:W-:Y:S06]  /*1520*/  @!P1 BRA `(.L_x_1134) ;  /* 0x0000000000409947 */ /* 0x000fec0003800000 */
        /* <DEDUP_REMOVED lines=10> */
.L_x_1135:
[----:B------:R-:W-:-:S11]  /*15d0*/  UISETP.NE.AND UP1, UPT, UR5, 0x1, UPT ;  /* 0x000000010500788c */ /* 0x000fd6000bf25270 */
[----:B------:R-:W-:Y:S02]  /*15e0*/  @UP1 ULDC.64 UR10, c[0x0][0x9e8] ;  /* 0x00027a00000a1ab9 */ /* 0x000fe40000000a00 */
[----:B------:R-:W-:-:S04]  /*15f0*/  UIMAD.WIDE.U32 UR6, UR4, UR10, URZ ;  /* 0x0000000a040672a5 */ /* 0x000fc8000f8e003f */
[----:B------:R-:W-:-:S12]  /*1600*/  @UP1 USHF.R.U32.HI UR4, URZ, UR11, UR7 ;  /* 0x0000000b3f041299 */ /* 0x000fd80008011607 */
.L_x_1136:
[----:B------:R-:W-:-:S06]  /*1610*/  UIMAD UR4, UR4, UR5, UR5 ;  /* 0x00000005040472a4 */ /* 0x000fcc000f8e0205 */
[----:B------:R-:W-:-:S07]  /*1620*/  VIMNMX R0, R0, UR4, PT ;  /* 0x0000000400007c48 */ /* 0x000fce000bfe0100 */
.L_x_1134:
[----:B------:R-:W-:Y:S01]  /*1630*/  IMAD.IADD R82, R16, 0x1, -R17 ;  /* 0x0000000110527824 */ /* 0x000fe200078e0a11 */
[----:B------:R-:W-:Y:S01]  /*1640*/  @UP0 ULDC UR6, c[0x0][0x44c] ;  /* 0x0001130000060ab9 */ /* 0x000fe20000000800 */
[----:B0-----:R-:W-:Y:S01]  /*1650*/  VIADD R2, R0, 0x5f ;  /* 0x0000005f00027836 */ /* 0x001fe20000000000 */
[----:B------:R-:W-:Y:S01]  /*1660*/  UIMAD.WIDE.U32 UR6, UR60, UR6, URZ ;  /* 0x000000063c0672a5 */ /* 0x000fe2000f8e003f */
[----:B------:R-:W-:Y:S01]  /*1670*/  VIADD R0, R16, 0x5f ;  /* 0x0000005f10007836 */ /* 0x000fe20000000000 */
[----:B------:R-:W-:Y:S01]  /*1680*/  R2UR UR9, R82 ;  /* 0x00000000520972ca */ /* 0x000fe200000e0000 */
[----:B------:R-:W-:Y:S01]  /*1690*/  @UP0 ULDC UR10, c[0x0][0x450] ;  /* 0x00011400000a0ab9 */ /* 0x000fe20000000800 */
[----:B------:R-:W-:Y:S01]  /*16a0*/  IMAD.HI R2, R2, 0x2aaaaaab, RZ ;  /* 0x2aaaaaab02027827 */ /* 0x000fe200078e02ff */
[----:B------:R-:W-:Y:S01]  /*16b0*/  UMOV UR4, UR60 ;  /* 0x0000003c00047c82 */ /* 0x000fe20008000000 */
[----:B------:R-:W-:Y:S02]  /*16c0*/  @UP0 USHF.R.U32.HI UR4, URZ, UR10, UR7 ;  /* 0x0000000a3f040299 */ /* 0x000fe40008011607 */
[----:B------:R-:W-:Y:S01]  /*16d0*/  IMAD.HI R0, R0, 0x2aaaaaab, RZ ;  /* 0x2aaaaaab00007827 */ /* 0x000fe200078e02ff */
[----:B------:R-:W-:-:S04]  /*16e0*/  SHF.R.U32.HI R5, RZ, 0x1f, R2 ;  /* 0x0000001fff057819 */ /* 0x000fc80000011602 */
[----:B------:R-:W-:Y:S02]  /*16f0*/  SHF.R.U32.HI R3, RZ, 0x1f, R0 ;  /* 0x0000001fff037819 */ /* 0x000fe40000011600 */
[----:B------:R-:W-:Y:S01]  /*1700*/  UIADD3 UR4, UR9, UR4, URZ ;  /* 0x0000000409047290 */ /* 0x000fe2000fffe03f */
[----:B------:R-:W-:Y:S02]  /*1710*/  LEA.HI.SX32 R2, R2, R5, 0x1c ;  /* 0x0000000502027211 */ /* 0x000fe400078fe2ff */
[----:B------:R-:W-:Y:S01]  /*1720*/  ULDC UR9, c[0x0][0x9dc] ;  /* 0x0002770000097ab9 */ /* 0x000fe20000000800 */
[----:B------:R-:W-:Y:S01]  /*1730*/  LEA.HI.SX32 R3, R0, R3, 0x1c ;  /* 0x0000000300037211 */ /* 0x000fe200078fe2ff */
[----:B------:R-:W-:-:S03]  /*1740*/  UIADD3 UR9, UR4, -UR9, URZ ;  /* 0x8000000904097290 */ /* 0x000fc6000fffe03f */
[----:B------:R-:W-:Y:S01]  /*1750*/  VIMNMX R83, R3, R2, PT ;  /* 0x0000000203537248 */ /* 0x000fe20003fe0100 */
[----:B------:R-:W-:Y:S08]  /*1760*/  @!P1 BRA `(.L_x_1137) ;  /* 0x0000000000449947 */ /* 0x000ff00003800000 */
        /* <DEDUP_REMOVED lines=10> */
.L_x_1138:
[----:B------:R-:W-:-:S11]  /*1810*/  UISETP.NE.AND UP0, UPT, UR5, 0x1, UPT ;  /* 0x000000010500788c */ /* 0x000fd6000bf05270 */
[----:B------:R-:W-:Y:S02]  /*1820*/  @UP0 ULDC.64 UR10, c[0x0][0x9e8] ;  /* 0x00027a00000a0ab9 */ /* 0x000fe40000000a00 */
[----:B------:R-:W-:-:S04]  /*1830*/  UIMAD.WIDE.U32 UR6, UR4, UR10, URZ ;  /* 0x0000000a040672a5 */ /* 0x000fc8000f8e003f */
[----:B------:R-:W-:-:S12]  /*1840*/  @UP0 USHF.R.U32.HI UR4, URZ, UR11, UR7 ;  /* 0x0000000b3f040299 */ /* 0x000fd80008011607 */
.L_x_1139:
[----:B------:R-:W-:-:S04]  /*1850*/  UIMAD UR4, UR4, UR5, URZ ;  /* 0x00000005040472a4 */ /* 0x000fc8000f8e023f */
[----:B------:R-:W-:-:S04]  /*1860*/  UISETP.LT.AND UP0, UPT, UR9, UR4, UPT ;  /* 0x000000040900728c */ /* 0x000fc8000bf01270 */
[----:B------:R-:W-:-:S12]  /*1870*/  USEL UR9, UR9, UR4, !UP0 ;  /* 0x0000000409097287 */ /* 0x000fd8000c000000 */
.L_x_1137:
[----:B------:R-:W-:Y:S02]  /*1880*/  UIMAD.WIDE UR4, UR9, 0x2aaaaaab, URZ ;  /* 0x2aaaaaab090478a5 */ /* 0x000fe4000f8e023f */
[----:B------:R-:W-:Y:S02]  /*1890*/  ULOP3.LUT UR6, UR8, 0xff, URZ, 0xc0, !UPT ;  /* 0x000000ff08067892 */ /* 0x000fe4000f8ec03f */
[----:B------:R-:W-:-:S04]  /*18a0*/  USHF.R.U32.HI UR4, URZ, 0x1f, UR5 ;  /* 0x0000001f3f047899 */ /* 0x000fc80008011605 */
[----:B------:R-:W-:Y:S01]  /*18b0*/  ULEA.HI.SX32 UR4, UR5, UR4, 0x1c ;  /* 0x0000000405047291 */ /* 0x000fe2000f8fe23f */
[----:B------:R-:W-:Y:S01]  /*18c0*/  IMAD.U32 R163, RZ, RZ, UR6 ;  /* 0x00000006ffa37e24 */ /* 0x000fe2000f8e00ff */
[----:B------:R-:W-:Y:S02]  /*18d0*/  USHF.R.U32.HI UR5, URZ, 0x10, UR8 ;  /* 0x000000103f057899 */ /* 0x000fe40008011608 */
[----:B------:R-:W-:-:S04]  /*18e0*/  UISETP.LT.AND UP0, UPT, URZ, UR4, UPT ;  /* 0x000000043f00728c */ /* 0x000fc8000bf01270 */
[----:B------:R-:W-:Y:S01]  /*18f0*/  USEL UR9, URZ, UR4, !UP0 ;  /* 0x000000043f097287 */ /* 0x000fe2000c000000 */
[----:B------:R-:W-:Y:S02]  /*1900*/  IMAD.U32 R162, RZ, RZ, UR5 ;  /* 0x00000005ffa27e24 */ /* 0x000fe4000f8e00ff */
[----:B------:R-:W-:-:S03]  /*1910*/  UMOV UR4, URZ ;  /* 0x0000003f00047c82 */ /* 0x000fc60008000000 */
[----:B------:R-:W-:-:S13]  /*1920*/  ISETP.GT.AND P0, PT, R83, UR9, PT ;  /* 0x0000000953007c0c */ /* 0x000fda000bf04270 */
[----:B------:R-:W-:Y:S05]  /*1930*/  @!P0 BRA `(.L_x_1140) ;  /* 0x00000000009c8947 */ /* 0x000fea0003800000 */
[----:B------:R-:W-:Y:S01]  /*1940*/  R2UR UR5, R162 ;  /* 0x00000000a20572ca */ /* 0x000fe200000e0000 */
[----:B------:R-:W-:-:S12]  /*1950*/  ULDC UR4, c[0x0][0x9f0] ;  /* 0x00027c0000047ab9 */ /* 0x000fd80000000800 */
[----:B------:R-:W-:-:S04]  /*1960*/  UISETP.NE.AND UP0, UPT, UR5, URZ, UPT ;  /* 0x0000003f0500728c */ /* 0x000fc8000bf05270 */
[----:B------:R-:W-:-:S03]  /*1970*/  USEL UR10, UR5, UR4, UP0 ;  /* 0x00000004050a7287 */ /* 0x000fc60008000000 */
[----:B------:R-:W-:-:S03]  /*1980*/  UMOV UR4, URZ ;  /* 0x0000003f00047c82 */ /* 0x000fc60008000000 */
[----:B------:R-:W-:-:S05]  /*1990*/  IMAD.U32 R4, RZ, RZ, UR10 ;  /* 0x0000000aff047e24 */ /* 0x000fca000f8e00ff */
[----:B------:R-:W-:-:S04]  /*19a0*/  IABS R0, R4 ;  /* 0x0000000400007213 */ /* 0x000fc80000000000 */
[----:B------:R-:W-:Y:S02]  /*19b0*/  R2UR UR11, R0 ;  /* 0x00000000000b72ca */ /* 0x000fe400000e0000 */
[----:B------:R-:W-:Y:S02]  /*19c0*/  IADD3 R0, R4, -0x1, R83 ;  /* 0xffffffff04007810 */ /* 0x000fe40007ffe053 */
[----:B------:R-:W-:Y:S02]  /*19d0*/  IABS R4, R4 ;  /* 0x0000000400047213 */ /* 0x000fe40000000000 */
[----:B------:R-:W-:-:S03]  /*19e0*/  R2UR UR6, R0 ;  /* 0x00000000000672ca */ /* 0x000fc600000e0000 */
[----:B------:R-:W-:-:S04]  /*19f0*/  IMAD.MOV R4, RZ, RZ, -R4 ;  /* 0x000000ffff047224 */ /* 0x000fc800078e0a04 */
[----:B------:R-:W0:Y:S06]  /*1a00*/  I2F.RP R2, UR11 ;  /* 0x0000000b00027d06 */ /* 0x000e2c0008209400 */
[----:B------:R-:W-:-:S06]  /*1a10*/  UIADD3 UR6, -UR9, UR6, URZ ;  /* 0x0000000609067290 */ /* 0x000fcc000fffe13f */
[----:B------:R-:W-:Y:S01]  /*1a20*/  IMAD.U32 R0, RZ, RZ, UR6 ;  /* 0x00000006ff007e24 */ /* 0x000fe2000f8e00ff */
[----:B------:R-:W-:Y:S01]  /*1a30*/  ULOP3.LUT UR6, UR6, UR10, URZ, 0x3c, !UPT ;  /* 0x0000000a06067292 */ /* 0x000fe2000f8e3c3f */
[----:B0-----:R-:W0:Y:S03]  /*1a40*/  MUFU.RCP R2, R2 ;  /* 0x0000000200027308 */ /* 0x001e260000001000 */
[----:B------:R-:W-:-:S04]  /*1a50*/  IABS R0, R0 ;  /* 0x0000000000007213 */ /* 0x000fc80000000000 */
[----:B------:R-:W-:Y:S01]  /*1a60*/  R2UR UR8, R0 ;  /* 0x00000000000872ca */ /* 0x000fe200000e0000 */
[----:B------:R-:W-:Y:S02]  /*1a70*/  IMAD.MOV.U32 R0, RZ, RZ, R4 ;  /* 0x000000ffff007224 */ /* 0x000fe400078e0004 */
[----:B0-----:R-:W-:-:S06]  /*1a80*/  VIADD R3, R2, 0xffffffe ;  /* 0x0ffffffe02037836 */ /* 0x001fcc0000000000 */
[----:B------:R-:W0:Y:S02]  /*1a90*/  F2I.FTZ.U32.TRUNC.NTZ R3, R3 ;  /* 0x0000000300037305 */ /* 0x000e24000021f000 */
[----:B0-----:R-:W-:-:S13]  /*1aa0*/  R2UR UR5, R3 ;  /* 0x00000000030572ca */ /* 0x001fda00000e0000 */
[----:B------:R-:W-:-:S04]  /*1ab0*/  UIADD3 UR7, URZ, -UR5, URZ ;  /* 0x800000053f077290 */ /* 0x000fc8000fffe03f */
[----:B------:R-:W-:-:S04]  /*1ac0*/  UIMAD UR7, UR7, UR11, URZ ;  /* 0x0000000b070772a4 */ /* 0x000fc8000f8e023f */
[----:B------:R-:W-:-:S03]  /*1ad0*/  UIMAD.WIDE.U32 UR4, UR5, UR7, UR4 ;  /* 0x00000007050472a5 */ /* 0x000fc6000f8e0004 */
[----:B------:R-:W-:Y:S01]  /*1ae0*/  R2UR UR7, R0 ;  /* 0x00000000000772ca */ /* 0x000fe200000e0000 */
[----:B------:R-:W-:-:S12]  /*1af0*/  UIMAD.WIDE.U32 UR4, UR5, UR8, URZ ;  /* 0x00000008050472a5 */ /* 0x000fd8000f8e003f */
[----:B------:R-:W-:-:S04]  /*1b00*/  UIMAD UR4, UR5, UR7, UR8 ;  /* 0x00000007050472a4 */ /* 0x000fc8000f8e0208 */
[----:B------:R-:W-:-:S11]  /*1b10*/  UISETP.GT.U32.AND UP1, UPT, UR11, UR4, UPT ;  /* 0x000000040b00728c */ /* 0x000fd6000bf24070 */
[----:B------:R-:W-:Y:S02]  /*1b20*/  @!UP1 UIADD3 UR4, UR4, -UR11, URZ ;  /* 0x8000000b04049290 */ /* 0x000fe4000fffe03f */
[----:B------:R-:W-:Y:S02]  /*1b30*/  @!UP1 UIADD3 UR5, UR5, 0x1, URZ ;  /* 0x0000000105059890 */ /* 0x000fe4000fffe03f */
[----:B------:R-:W-:Y:S02]  /*1b40*/  UISETP.GE.U32.AND UP0, UPT, UR4, UR11, UPT ;  /* 0x0000000b0400728c */ /* 0x000fe4000bf06070 */
[----:B------:R-:W-:-:S09]  /*1b50*/  UISETP.GE.AND UP1, UPT, UR6, URZ, UPT ;  /* 0x0000003f0600728c */ /* 0x000fd2000bf26270 */
[----:B------:R-:W-:Y:S02]  /*1b60*/  @UP0 UIADD3 UR5, UR5, 0x1, URZ ;  /* 0x0000000105050890 */ /* 0x000fe4000fffe03f */
[----:B------:R-:W-:-:S05]  /*1b70*/  UISETP.NE.AND UP0, UPT, UR10, URZ, UPT ;  /* 0x0000003f0a00728c */ /* 0x000fca000bf05270 */
[----:B------:R-:W-:Y:S02]  /*1b80*/  UMOV UR4, UR5 ;  /* 0x0000000500047c82 */ /* 0x000fe40008000000 */
[----:B------:R-:W-:-:S04]  /*1b90*/  @!UP1 UIADD3 UR4, -UR4, URZ, URZ ;  /* 0x0000003f04049290 */ /* 0x000fc8000fffe13f */
[----:B------:R-:W-:-:S12]  /*1ba0*/  @!UP0 ULOP3.LUT UR4, URZ, UR10, URZ, 0x33, !UPT ;  /* 0x0000000a3f048292 */ /* 0x000fd8000f8e333f */
.L_x_1140:
[----:B------:R-:W-:Y:S01]  /*1bb0*/  R2UR UR5, R163 ;  /* 0x00000000a30572ca */ /* 0x000fe200000e0000 */
[----:B------:R-:W-:Y:S01]  /*1bc0*/  IMAD.U32 R2, RZ, RZ, UR4 ;  /* 0x00000004ff027e24 */ /* 0x000fe2000f8e00ff */
[----:B------:R-:W-:Y:S01]  /*1bd0*/  PLOP3.LUT P0, PT, PT, PT, PT, 0x80, 0x0 ;  /* 0x000000000000781c */ /* 0x000fe20003f0f070 */
[----:B------:R-:W-:Y:S01]  /*1be0*/  IMAD.MOV.U32 R0, RZ, RZ, RZ ;  /* 0x000000ffff007224 */ /* 0x000fe200078e00ff */
[----:B------:R-:W-:Y:S01]  /*1bf0*/  CS2R R86, SRZ ;  /* 0x0000000000567805 */ /* 0x000fe2000001ff00 */
[----:B------:R-:W-:Y:S01]  /*1c00*/  IMAD.MOV.U32 R92, RZ, RZ, RZ ;  /* 0x000000ffff5c7224 */ /* 0x000fe200078e00ff */
[----:B------:R-:W-:Y:S02]  /*1c10*/  CS2R R84, SRZ ;  /* 0x0000000000547805 */ /* 0x000fe4000001ff00 */
[----:B------:R-:W-:Y:S02]  /*1c20*/  CS2R R94, SRZ ;  /* 0x00000000005e7805 */ /* 0x000fe4000001ff00 */
[----:B------:R-:W-:-:S02]  /*1c30*/  CS2R R80, SRZ ;  /* 0x0000000000507805 */ /* 0x000fc4000001ff00 */
[----:B------:R-:W-:Y:S02]  /*1c40*/  CS2R R78, SRZ ;  /* 0x00000000004e7805 */ /* 0x000fe4000001ff00 */
[----:B------:R-:W-:Y:S02]  /*1c50*/  CS2R R76, SRZ ;  /* 0x00000000004c7805 */ /* 0x000fe4000001ff00 */
[----:B------:R-:W-:Y:S02]  /*1c60*/  CS2R R74, SRZ ;  /* 0x00000000004a7805 */ /* 0x000fe4000001ff00 */
[----:B------:R-:W-:Y:S01]  /*1c70*/  CS2R R72, SRZ ;  /* 0x0000000000487805 */ /* 0x000fe2000001ff00 */
[----:B------:R-:W-:Y:S01]  /*1c80*/  UIMAD UR5, UR5, UR4, UR9 ;  /* 0x00000004050572a4 */ /* 0x000fe2000f8e0209 */
[----:B------:R-:W-:Y:S02]  /*1c90*/  CS2R R70, SRZ ;  /* 0x0000000000467805 */ /* 0x000fe4000001ff00 */
[----:B------:R-:W-:-:S02]  /*1ca0*/  CS2R R68, SRZ ;  /* 0x0000000000447805 */ /* 0x000fc4000001ff00 */
[----:B------:R-:W-:Y:S02]  /*1cb0*/  CS2R R66, SRZ ;  /* 0x0000000000427805 */ /* 0x000fe4000001ff00 */
[----:B------:R-:W-:Y:S02]  /*1cc0*/  CS2R R64, SRZ ;  /* 0x0000000000407805 */ /* 0x000fe4000001ff00 */
[----:B------:R-:W-:Y:S02]  /*1cd0*/  CS2R R62, SRZ ;  /* 0x00000000003e7805 */ /* 0x000fe4000001ff00 */
[----:B------:R-:W-:Y:S01]  /*1ce0*/  VIADDMNMX R83, R2, UR5, R83, PT ;  /* 0x0000000502537c46 */ /* 0x000fe2000b800153 */
[----:B------:R-:W-:Y:S01]  /*1cf0*/  IMAD.U32 R23, RZ, RZ, UR5 ;  /* 0x00000005ff177e24 */ /* 0x000fe2000f8e00ff */
[----:B------:R-:W-:Y:S02]  /*1d00*/  CS2R R60, SRZ ;  /* 0x00000000003c7805 */ /* 0x000fe4000001ff00 */
[----:B------:R-:W-:-:S02]  /*1d10*/  CS2R R58, SRZ ;  /* 0x00000000003a7805 */ /* 0x000fc4000001ff00 */
[----:B------:R-:W-:Y:S02]  /*1d20*/  ISETP.GT.AND P1, PT, R83, UR5, PT ;  /* 0x0000000553007c0c */ /* 0x000fe4000bf24270 */
        /* <DEDUP_REMOVED lines=49> */
.L_x_1142:
[----:B------:R-:W-:Y:S02]  /*2040*/  R2UR UR6, R182 ;  /* 0x00000000b60672ca */ /* 0x000fe400000e0000 */
[----:B------:R-:W-:-:S11]  /*2050*/  R2UR UR5, R202 ;  /* 0x00000000ca0572ca */ /* 0x000fd600000e0000 */
[----:B------:R-:W-:Y:S02]  /*2060*/  ULEA.HI UR4, UR6, UR6, URZ, 0x1 ;  /* 0x0000000606047291 */ /* 0x000fe4000f8f083f */
[----:B------:R-:W-:Y:S02]  /*2070*/  IMAD.U32 R2, RZ, RZ, UR5 ;  /* 0x00000005ff027e24 */ /* 0x000fe4000f8e00ff */
[----:B------:R-:W-:-:S03]  /*2080*/  ULOP3.LUT UR4, UR4, 0xfffffffe, URZ, 0xc0, !UPT ;  /* 0xfffffffe04047892 */ /* 0x000fc6000f8ec03f */
[----:B------:R-:W-:Y:S01]  /*2090*/  ISETP.NE.AND P0, PT, R2, 0x3, PT ;  /* 0x000000030200780c */ /* 0x000fe20003f05270 */
[----:B------:R-:W-:-:S06]  /*20a0*/  UIADD3 UR4, UR6, -UR4, URZ ;  /* 0x8000000406047290 */ /* 0x000fcc000fffe03f */
[----:B------:R-:W-:-:S05]  /*20b0*/  IMAD.U32 R0, RZ, RZ, UR4 ;  /* 0x00000004ff007e24 */ /* 0x000fca000f8e00ff */
[----:B------:R-:W-:-:S04]  /*20c0*/  SHF.L.U32 R0, R0, 0x1f, RZ ;  /* 0x0000001f00007819 */ /* 0x000fc800000006ff */
[----:B------:R-:W0:Y:S02]  /*20d0*/  SYNCS.PHASECHK.TRANS64.TRYWAIT P1, [UR38+0x2a800], R0 ;  /* 0x02a80000ff0075a7 */ /* 0x000e240008020166 */
[----:B0-----:R-:W-:Y:S05]  /*20e0*/  @!P1 BRA `(.L_x_1143) ;  /* 0x0000017000a09947 */ /* 0x001fea0003800000 */
.L_x_1369:
[----:B------:R-:W-:Y:S05]  /*20f0*/  @!P0 BRA `(.L_x_1144) ;  /* 0x0000000000048947 */ /* 0x000fea0003800000 */
[----:B------:R-:W-:Y:S01]  /*2100*/  BPT.TRAP 0x1 ;  /* 0x000000040000795c */ /* 0x000fe20000300000 */
.L_x_1144:
[----:B------:R-:W-:Y:S02]  /*2110*/  IMAD.U32 R21, RZ, RZ, UR37 ;  /* 0x00000025ff157e24 */ /* 0x000fe4000f8e00ff */
[----:B0-----:R-:W-:-:S03]  /*2120*/  IMAD.U32 R0, RZ, RZ, UR36 ;  /* 0x00000024ff007e24 */ /* 0x001fc6000f8e00ff */
[----:B------:R-:W-:Y:S02]  /*2130*/  LEA R21, R21, UR38, 0x3 ;  /* 0x0000002615157c11 */ /* 0x000fe4000f8e18ff */
[----:B------:R-:W-:-:S04]  /*2140*/  SHF.L.U32 R0, R0, 0x1f, RZ ;  /* 0x0000001f00007819 */ /* 0x000fc800000006ff */
[----:B------:R0:W1:Y:S01]  /*2150*/  SYNCS.PHASECHK.TRANS64.TRYWAIT P2, [R21+URZ+0x2a830], R0 ;  /* 0x02a83000150075a7 */ /* 0x000062000804017f */
[----:B------:R-:W-:Y:S05]  /*2160*/  @!P0 BRA `(.L_x_1145) ;  /* 0x0000000000048947 */ /* 0x000fea0003800000 */
[----:B------:R-:W-:Y:S01]  /*2170*/  BPT.TRAP 0x1 ;  /* 0x000000040000795c */ /* 0x000fe20000300000 */
.L_x_1145:
[----:B------:R-:W2:Y:S02]  /*2180*/  S2R R2, SR_TID.X ;  /* 0x0000000000027919 */ /* 0x000ea40000002100 */
[----:B--2---:R-:W-:-:S04]  /*2190*/  LOP3.LUT R2, R2, 0x7f, RZ, 0xc0, !PT ;  /* 0x0000007f02027812 */ /* 0x004fc800078ec0ff */
[----:B------:R-:W-:Y:S01]  /*21a0*/  ISETP.NE.AND P1, PT, R2, RZ, PT ;  /* 0x000000ff0200720c */ /* 0x000fe20003f25270 */
[----:B-1----:R-:W-:-:S12]  /*21b0*/  @P2 BRA `(.L_x_1146) ;  /* 0x0000000000082947 */ /* 0x002fd80003800000 */
[----:B------:R-:W1:Y:S02]  /*21c0*/  SYNCS.PHASECHK.TRANS64.TRYWAIT P2, [R21+URZ+0x2a830], R0 ;  /* 0x02a83000150075a7 */ /* 0x000e64000804017f */
[----:B-1----:R-:W-:Y:S05]  /*21d0*/  @!P2 BRA `(.L_x_1147) ;  /* 0x00000170007ca947 */ /* 0x002fea0003800000 */
.L_x_1146:
[----:B------:R-:W-:Y:S05]  /*21e0*/  WARPSYNC.ALL ;  /* 0x0000000000007948 */ /* 0x000fea0003800000 */
[----:B------:R-:W-:Y:S01]  /*21f0*/  UIADD3 UR4, UR38, 0x18400, URZ ;  /* 0x0001840026047890 */ /* 0x000fe2000fffe03f */
[----:B------:R-:W-:Y:S01]  /*2200*/  WARPGROUP.ARRIVE ;  /* 0x00000000000079c5 */ /* 0x000fe20000000000 */
[----:B------:R-:W-:Y:S01]  /*2210*/  UMOV UR9, 0x40000040 ;  /* 0x4000004000097882 */ /* 0x000fe20000000000 */
[----:B------:R-:W-:Y:S01]  /*2220*/  UMOV UR11, 0x40000040 ;  /* 0x40000040000b7882 */ /* 0x000fe20000000000 */
[----:B------:R-:W-:Y:S01]  /*2230*/  USHF.R.U32.HI UR4, URZ, 0x4, UR4 ;  /* 0x000000043f047899 */ /* 0x000fe20008011604 */
[----:B------:R-:W-:Y:S01]  /*2240*/  IMAD.U32 R5, RZ, RZ, UR9 ;  /* 0x00000009ff057e24 */ /* 0x000fe2000f8e00ff */
[----:B------:R-:W-:Y:S01]  /*2250*/  UMOV UR57, 0x40000040 ;  /* 0x4000004000397882 */ /* 0x000fe20000000000 */
[----:B------:R-:W-:Y:S01]  /*2260*/  UMOV UR59, 0x40000040 ;  /* 0x40000040003b7882 */ /* 0x000fe20000000000 */
[----:B------:R-:W-:Y:S01]  /*2270*/  ULOP3.LUT UR4, UR4, 0x3fff, URZ, 0xc0, !UPT ;  /* 0x00003fff04047892 */ /* 0x000fe2000f8ec03f */
[----:B------:R-:W-:Y:S01]  /*2280*/  VIADD R12, R19, UR60 ;  /* 0x0000003c130c7c36 */ /* 0x000fe20008000000 */
[----:B------:R-:W-:Y:S01]  /*2290*/  UMOV UR53, 0x40000040 ;  /* 0x4000004000357882 */ /* 0x000fe20000000000 */
[----:B------:R-:W-:Y:S01]  /*22a0*/  UMOV UR55, 0x40000040 ;  /* 0x4000004000377882 */ /* 0x000fe20000000000 */
[----:B------:R-:W-:-:S02]  /*22b0*/  ULOP3.LUT UR61, UR4, 0x10000, URZ, 0xfc, !UPT ;  /* 0x00010000043d7892 */ /* 0x000fc4000f8efc3f */
[----:B------:R-:W-:Y:S02]  /*22c0*/  ULOP3.LUT UR4, UR39, 0x10000, URZ, 0xfc, !UPT ;  /* 0x0001000027047892 */ /* 0x000fe4000f8efc3f */
[----:B------:R-:W-:Y:S02]  /*22d0*/  UIMAD UR5, UR37, 0x900, UR61 ;  /* 0x00000900250578a4 */ /* 0x000fe4000f8e023d */
[----:B------:R-:W-:Y:S02]  /*22e0*/  UIADD3 UR56, UR4, 0x2, URZ ;  /* 0x0000000204387890 */ /* 0x000fe4000fffe03f */
[----:B------:R-:W-:Y:S01]  /*22f0*/  UIADD3 UR58, UR5, 0x2, URZ ;  /* 0x00000002053a7890 */ /* 0x000fe2000fffe03f */
[----:B------:R-:W-:Y:S02]  /*2300*/  UMOV UR8, UR4 ;  /* 0x0000000400087c82 */ /* 0x000fe40008000000 */
[----:B------:R-:W-:Y:S01]  /*2310*/  UMOV UR10, UR5 ;  /* 0x00000005000a7c82 */ /* 0x000fe20008000000 */
[----:B------:R-:W-:Y:S01]  /*2320*/  UIADD3 UR52, UR4, 0x4, URZ ;  /* 0x0000000404347890 */ /* 0x000fe2000fffe03f */
[----:B------:R-:W-:Y:S01]  /*2330*/  HGMMA.64x96x16.F32.BF16 R24, gdesc[UR8], RZ, !UPT, gsb0 ;  /* 0x01600000081879f0 */ /* 0x000fe2000c0018ff */
[----:B------:R-:W-:Y:S01]  /*2340*/  UIADD3 UR54, UR5, 0x4, URZ ;  /* 0x0000000405367890 */ /* 0x000fe2000fffe03f */
[----:B------:R-:W-:Y:S01]  /*2350*/  IMAD.U32 R4, RZ, RZ, UR8 ;  /* 0x00000008ff047e24 */ /* 0x000fe2000f8e00ff */
        /* <DEDUP_REMOVED lines=38> */
[----:B------:R-:W-:-:S06]  /*25c0*/  UISETP.NE.AND UP0, UPT, UR5, 0x1, UPT ;  /* 0x000000010500788c */ /* 0x000fcc000bf05270 */
[----:B------:R-:W-:Y:S02]  /*25d0*/  PLOP3.LUT P2, PT, PT, PT, UP0, 0x80, 0x0 ;  /* 0x000000000000781c */ /* 0x000fe40003f4f008 */
[----:B------:R-:W-:-:S03]  /*25e0*/  PLOP3.LUT P3, PT, PT, PT, UP0, 0x80, 0x0 ;  /* 0x000000000000781c */ /* 0x000fc60003f6f008 */
[----:B------:R-:W-:-:S08]  /*25f0*/  @UP0 ULDC UR5, c[0x0][0x44c] ;  /* 0x0001130000050ab9 */ /* 0x000fd00000000800 */
[----:B------:R-:W-:Y:S01]  /*2600*/  @P2 IMAD.HI.U32 R14, R12, UR5, RZ ;  /* 0x000000050c0e2c27 */ /* 0x000fe2000f8e00ff */
[----:B------:R-:W-:Y:S01]  /*2610*/  @UP0 ULDC UR5, c[0x0][0x450] ;  /* 0x0001140000050ab9 */ /* 0x000fe20000000800 */
[----:B------:R-:W-:Y:S02]  /*2620*/  WARPGROUP.DEPBAR.LE gsb0, 0x0 ;  /* 0x00008000000079c5 */ /* 0x000fe40000010000 */
[----:B------:R-:W-:-:S06]  /*2630*/  WARPGROUP.ARRIVE ;  /* 0x00000000000079c5 */ /* 0x000fcc0000000000 */
[----:B------:R-:W-:Y:S03]  /*2640*/  HGMMA.64x96x16.F32.BF16 R24, gdesc[UR56], R24, gsb0 ;  /* 0x01600000381879f0 */ /* 0x000fe60008001818 */
[----:B------:R-:W-:Y:S02]  /*2650*/  WARPGROUP.DEPBAR.LE gsb0, 0x0 ;  /* 0x00008000000079c5 */ /* 0x000fe40000010000 */
[----:B------:R-:W-:-:S06]  /*2660*/  WARPGROUP.ARRIVE ;  /* 0x00000000000079c5 */ /* 0x000fcc0000000000 */
[----:B------:R-:W-:Y:S01]  /*2670*/  HGMMA.64x96x16.F32.BF16 R24, gdesc[UR52], R24, gsb0 ;  /* 0x01600000341879f0 */ /* 0x000fe20008001818 */
[----:B------:R-:W-:Y:S02]  /*2680*/  ULDC UR54, c[0x0][0x9dc] ;  /* 0x0002770000367ab9 */ /* 0x000fe40000000800 */
[----:B------:R-:W-:Y:S01]  /*2690*/  ULOP3.LUT UR54, URZ, UR54, URZ, 0x33, !UPT ;  /* 0x000000363f367292 */ /* 0x000fe2000f8e333f */
[----:B------:R-:W-:Y:S02]  /*26a0*/  WARPGROUP.DEPBAR.LE gsb0, 0x0 ;  /* 0x00008000000079c5 */ /* 0x000fe40000010000 */
[----:B------:R-:W-:-:S06]  /*26b0*/  WARPGROUP.ARRIVE ;  /* 0x00000000000079c5 */ /* 0x000fcc0000000000 */
[----:B------:R-:W-:Y:S01]  /*26c0*/  HGMMA.64x96x16.F32.BF16 R24, gdesc[UR8], R24, gsb0 ;  /* 0x01600000081879f0 */ /* 0x000fe20008001818 */
[----:B------:R-:W-:Y:S02]  /*26d0*/  ULDC.64 UR10, c[0x0][0x9e0] ;  /* 0x00027800000a7ab9 */ /* 0x000fe40000000a00 */
[----:B------:R-:W-:-:S06]  /*26e0*/  UISETP.GE.AND UP1, UPT, UR11, 0x1, UPT ;  /* 0x000000010b00788c */ /* 0x000fcc000bf26270 */
[----:B------:R-:W-:Y:S01]  /*26f0*/  PLOP3.LUT P2, PT, PT, PT, UP1, 0x40, 0x0 ;  /* 0x000000000000781c */ /* 0x000fe20003f4e818 */
        /* <DEDUP_REMOVED lines=26> */
[----:B------:R-:W-:Y:S01]  /*28a0*/  FMUL.FTZ R51, R51, UR4 ;  /* 0x0000000433337c20 */ /* 0x000fe20008410000 */
[----:B------:R-:W-:Y:S01]  /*28b0*/  FMUL.FTZ R64, R64, UR4 ;  /* 0x0000000440407c20 */ /* 0x000fe20008410000 */
[----:B------:R-:W-:Y:S01]  /*28c0*/  IMAD.MOV.U32 R24, RZ, RZ, R12 ;  /* 0x000000ffff187224 */ /* 0x000fe200078e000c */
[----:B------:R-:W-:Y:S01]  /*28d0*/  @P3 SHF.R.U32.HI R24, RZ, UR5, R14 ;  /* 0x00000005ff183c19 */ /* 0x000fe2000801160e */
[----:B------:R-:W-:-:S02]  /*28e0*/  @!P1 VIADD R12, R21, 0x2a840 ;  /* 0x0002a840150c9836 */ /* 0x000fc40000000000 */
[----:B------:R-:W-:Y:S01]  /*28f0*/  FMUL.FTZ R11, R34, UR4 ;  /* 0x00000004220b7c20 */ /* 0x000fe20008410000 */
[----:B------:R-:W-:Y:S01]  /*2900*/  FMUL.FTZ R25, R25, UR4 ;  /* 0x0000000419197c20 */ /* 0x000fe20008410000 */
[----:B------:R-:W2:Y:S01]  /*2910*/  MUFU.TANH R34, R51 ;  /* 0x0000003300227308 */ /* 0x000ea20000002400 */
[----:B01----:R-:W-:Y:S01]  /*2920*/  FMUL.FTZ R0, R26, UR4 ;  /* 0x000000041a007c20 */ /* 0x003fe20008410000 */
[----:B------:R-:W-:Y:S01]  /*2930*/  FMUL.FTZ R33, R33, UR4 ;  /* 0x0000000421217c20 */ /* 0x000fe20008410000 */
[----:B------:R-:W-:Y:S01]  /*2940*/  FMUL.FTZ R2, R37, UR4 ;  /* 0x0000000425027c20 */ /* 0x000fe20008410000 */
[----:B------:R-:W-:Y:S01]  /*2950*/  @!P1 PRMT R12, RZ, 0x654, R12 ;  /* 0x00000654ff0c9816 */ /* 0x000fe2000000000c */
[----:B------:R-:W-:Y:S02]  /*2960*/  IMAD.MOV.U32 R26, RZ, RZ, -0x60 ;  /* 0xffffffa0ff1a7424 */ /* 0x000fe400078e00ff */
[----:B------:R-:W-:Y:S01]  /*2970*/  FMUL.FTZ R3, R27, UR4 ;  /* 0x000000041b037c20 */ /* 0x000fe20008410000 */
[----:B------:R-:W-:Y:S01]  /*2980*/  FMUL.FTZ R9, R30, UR4 ;  /* 0x000000041e097c20 */ /* 0x000fe20008410000 */
[----:B------:R0:W1:Y:S01]  /*2990*/  MUFU.TANH R51, R64 ;  /* 0x0000004000337308 */ /* 0x0000620000002400 */
[----:B------:R-:W-:Y:S01]  /*29a0*/  FMUL.FTZ R10, R31, UR4 ;  /* 0x000000041f0a7c20 */ /* 0x000fe20008410000 */
[----:B------:R-:W-:Y:S01]  /*29b0*/  FMUL.FTZ R13, R35, UR4 ;  /* 0x00000004230d7c20 */ /* 0x000fe20008410000 */
[----:B------:R3:W-:Y:S01]  /*29c0*/  @!P1 SYNCS.ARRIVE.TRANS64.RED.A1T0 RZ, [R12+URZ], RZ ;  /* 0x000000ff0cff99a7 */ /* 0x0007e2000810043f */
[----:B------:R-:W-:Y:S01]  /*29d0*/  FMUL.FTZ R28, R28, UR4 ;  /* 0x000000041c1c7c20 */ /* 0x000fe20008410000 */
[----:B------:R-:W-:Y:S01]  /*29e0*/  FMUL.FTZ R29, R29, UR4 ;  /* 0x000000041d1d7c20 */ /* 0x000fe20008410000 */
[----:B------:R-:W-:Y:S01]  /*29f0*/  FMUL.FTZ R32, R32, UR4 ;  /* 0x0000000420207c20 */ /* 0x000fe20008410000 */
[----:B------:R-:W-:Y:S01]  /*2a00*/  FMUL.FTZ R36, R36, UR4 ;  /* 0x0000000424247c20 */ /* 0x000fe20008410000 */
[----:B------:R4:W1:Y:S01]  /*2a10*/  MUFU.TANH R72, R25 ;  /* 0x0000001900487308 */ /* 0x0008620000002400 */
[----:B0-----:R-:W0:Y:S01]  /*2a20*/  SHFL.IDX PT, R64, R24, RZ, 0x1c1f ;  /* 0x001c1fff18407589 */ /* 0x001e2200000e0000 */
[----:B------:R-:W-:Y:S01]  /*2a30*/  FMUL.FTZ R15, R38, UR4 ;  /* 0x00000004260f7c20 */ /* 0x000fe20008410000 */
[----:B------:R-:W-:Y:S01]  /*2a40*/  FMUL.FTZ R39, R39, UR4 ;  /* 0x0000000427277c20 */ /* 0x000fe20008410000 */
[----:B------:R-:W-:Y:S01]  /*2a50*/  FMUL.FTZ R40, R40, UR4 ;  /* 0x0000000428287c20 */ /* 0x000fe20008410000 */
[----:B------:R-:W-:Y:S01]  /*2a60*/  FMUL.FTZ R41, R41, UR4 ;  /* 0x0000000429297c20 */ /* 0x000fe20008410000 */
[----:B------:R-:W-:Y:S01]  /*2a70*/  FMUL.FTZ R37, R42, UR4 ;  /* 0x000000042a257c20 */ /* 0x000fe20008410000 */
[----:B------:R-:W-:Y:S01]  /*2a80*/  FMUL.FTZ R35, R43, UR4 ;  /* 0x000000042b237c20 */ /* 0x000fe20008410000 */
[----:B------:R5:W0:Y:S01]  /*2a90*/  MUFU.TANH R27, R33 ;  /* 0x00000021001b7308 */ /* 0x000a220000002400 */
[----:B----4-:R-:W-:-:S02]  /*2aa0*/  IMAD R25, R83, R26, 0x61 ;  /* 0x0000006153197424 */ /* 0x010fc400078e021a */
[----:B------:R-:W-:Y:S01]  /*2ab0*/  FMUL.FTZ R44, R44, UR4 ;  /* 0x000000042c2c7c20 */ /* 0x000fe20008410000 */
[----:B------:R-:W-:Y:S01]  /*2ac0*/  FMUL.FTZ R45, R45, UR4 ;  /* 0x000000042d2d7c20 */ /* 0x000fe20008410000 */
[----:B------:R-:W-:Y:S01]  /*2ad0*/  FMUL.FTZ R31, R47, UR4 ;  /* 0x000000042f1f7c20 */ /* 0x000fe20008410000 */
[----:B------:R-:W-:Y:S01]  /*2ae0*/  FMUL.FTZ R48, R48, UR4 ;  /* 0x0000000430307c20 */ /* 0x000fe20008410000 */
[----:B------:R-:W-:Y:S01]  /*2af0*/  FMUL.FTZ R49, R49, UR4 ;  /* 0x0000000431317c20 */ /* 0x000fe20008410000 */
[----:B------:R-:W-:Y:S01]  /*2b00*/  FMUL.FTZ R50, R50, UR4 ;  /* 0x0000000432327c20 */ /* 0x000fe20008410000 */
[----:B------:R4:W0:Y:S01]  /*2b10*/  MUFU.TANH R30, R2 ;  /* 0x00000002001e7308 */ /* 0x0008220000002400 */
[----:B-----5:R-:W-:Y:S01]  /*2b20*/  FMUL.FTZ R33, R46, UR4 ;  /* 0x000000042e217c20 */ /* 0x020fe20008410000 */
        /* <DEDUP_REMOVED lines=8> */
[----:B----4-:R-:W-:Y:S01]  /*2bb0*/  FMUL.FTZ R2, R63, UR4 ;  /* 0x000000043f027c20 */ /* 0x010fe20008410000 */
[----:B------:R-:W-:Y:S01]  /*2bc0*/  FMUL.FTZ R65, R65, UR4 ;  /* 0x0000000441417c20 */ /* 0x000fe20008410000 */
[----:B------:R-:W-:Y:S01]  /*2bd0*/  FMUL.FTZ R8, R66, UR4 ;  /* 0x0000000442087c20 */ /* 0x000fe20008410000 */
[----:B------:R-:W-:Y:S01]  /*2be0*/  FMUL.FTZ R6, R67, UR4 ;  /* 0x0000000443067c20 */ /* 0x000fe20008410000 */
[----:B------:R-:W-:Y:S01]  /*2bf0*/  FMUL.FTZ R68, R68, UR4 ;  /* 0x0000000444447c20 */ /* 0x000fe20008410000 */
[----:B------:R-:W-:Y:S01]  /*2c00*/  FMUL.FTZ R14, R70, UR4 ;  /* 0x00000004460e7c20 */ /* 0x000fe20008410000 */
[----:B---3--:R-:W-:Y:S01]  /*2c10*/  FMUL.FTZ R12, R71, UR4 ;  /* 0x00000004470c7c20 */ /* 0x008fe20008410000 */
[----:B------:R-:W-:Y:S01]  /*2c20*/  FMUL.FTZ R59, R59, UR4 ;  /* 0x000000043b3b7c20 */ /* 0x000fe20008410000 */
[----:B------:R-:W-:Y:S01]  /*2c30*/  FMUL.FTZ R69, R69, UR4 ;  /* 0x0000000445457c20 */ /* 0x000fe20008410000 */
[----:B------:R-:W-:Y:S01]  /*2c40*/  IADD3 R26, R16, R25, -R18 ;  /* 0x00000019101a7210 */ /* 0x000fe20007ffe812 */
[----:B------:R-:W3:Y:S01]  /*2c50*/  MUFU.TANH R7, R7 ;  /* 0x0000000700077308 */ /* 0x000ee20000002400 */
[----:B------:R-:W-:Y:S01]  /*2c60*/  FMUL.FTZ R55, R55, UR4 ;  /* 0x0000000437377c20 */ /* 0x000fe20008410000 */
[----:B------:R-:W-:Y:S01]  /*2c70*/  FMUL.FTZ R61, R61, UR4 ;  /* 0x000000043d3d7c20 */ /* 0x000fe20008410000 */
[----:B------:R-:W-:-:S02]  /*2c80*/  IMAD R21, R83, -0x60, R16 ;  /* 0xffffffa053157824 */ /* 0x000fc400078e0210 */
[----:B------:R-:W-:Y:S02]  /*2c90*/  IMAD.IADD R26, R26, 0x1, -R17 ;  /* 0x000000011a1a7824 */ /* 0x000fe400078e0a11 */
[----:B------:R-:W-:Y:S01]  /*2ca0*/  VIADD R63, R25, 0xffffffff ;  /* 0xffffffff193f7836 */ /* 0x000fe20000000000 */
[----:B------:R-:W4:Y:S01]  /*2cb0*/  MUFU.TANH R0, R0 ;  /* 0x0000000000007308 */ /* 0x000f220000002400 */
[----:B------:R-:W-:Y:S01]  /*2cc0*/  VIADD R46, R26, UR10 ;  /* 0x0000000a1a2e7c36 */ /* 0x000fe20008000000 */
[----:B------:R-:W-:Y:S01]  /*2cd0*/  IADD3 R43, -R18, 0x60, R21 ;  /* 0x00000060122b7810 */ /* 0x000fe20007ffe115 */
[----:B------:R-:W-:-:S03]  /*2ce0*/  IMAD.IADD R62, R63, 0x1, -R18 ;  /* 0x000000013f3e7824 */ /* 0x000fc600078e0a12 */
[----:B0-----:R-:W-:Y:S02]  /*2cf0*/  VIADDMNMX R21, R64, R46, R43, PT ;  /* 0x0000002e40157246 */ /* 0x001fe4000380012b */
        /* <DEDUP_REMOVED lines=40> */
[----:B------:R5:W0:Y:S02]  /*2f80*/  MUFU.TANH R55, R61 ;  /* 0x0000003d00377308 */ /* 0x000a240000002400 */
[----:B-----5:R-:W-:-:S04]  /*2f90*/  VIADD R61, R26, UR54 ;  /* 0x000000361a3d7c36 */ /* 0x020fc80008000000 */
[----:B------:R-:W-:Y:S01]  /*2fa0*/  IMAD.IADD R25, R61, 0x1, R64 ;  /* 0x000000013d197824 */ /* 0x000fe200078e0240 */
[----:B-1234-:R-:W-:Y:S06]  /*2fb0*/  @P2 BRA `(.L_x_1148) ;  /* 0x0000000000542947 */ /* 0x01efec0003800000 */
[----:B------:R-:W-:Y:S01]  /*2fc0*/  IADD3 R26, -R17, R16, R64 ;  /* 0x00000010111a7210 */ /* 0x000fe20007ffe140 */
[----:B------:R-:W-:Y:S03]  /*2fd0*/  BSSY B0, `(.L_x_1149) ;  /* 0x0000010000007945 */ /* 0x000fe60003800000 */
[----:B------:R-:W-:-:S13]  /*2fe0*/  ISETP.GT.AND P2, PT, R26, -0x1, PT ;  /* 0xffffffff1a00780c */ /* 0x000fda0003f44270 */
[----:B------:R-:W-:Y:S05]  /*2ff0*/  @P2 BRA `(.L_x_1150) ;  /* 0x0000000000202947 */ /* 0x000fea0003800000 */
[----:B------:R-:W-:Y:S01]  /*3000*/  UISETP.NE.AND UP2, UPT, UR11, 0x1, UPT ;  /* 0x000000010b00788c */ /* 0x000fe2000bf45270 */
[----:B------:R-:W-:-:S05]  /*3010*/  LOP3.LUT R26, RZ, R26, RZ, 0x33, !PT ;  /* 0x0000001aff1a7212 */ /* 0x000fca00078e33ff */
[----:B------:R-:W-:-:S05]  /*3020*/  PLOP3.LUT P2, PT, PT, PT, UP2, 0x80, 0x0 ;  /* 0x000000000000781c */ /* 0x000fca0003f4f028 */
[----:B------:R-:W-:-:S08]  /*3030*/  @UP2 ULDC.64 UR4, c[0x0][0x9e8] ;  /* 0x00027a0000042ab9 */ /* 0x000fd00000000a00 */
[----:B------:R-:W-:-:S05]  /*3040*/  @P2 IMAD.HI.U32 R59, R26, UR4, RZ ;  /* 0x000000041a3b2c27 */ /* 0x000fca000f8e00ff */
[----:B------:R-:W-:-:S04]  /*3050*/  @P2 SHF.R.U32.HI R26, RZ, UR5, R59 ;  /* 0x00000005ff1a2c19 */ /* 0x000fc8000801163b */
[----:B------:R-:W-:Y:S01]  /*3060*/  LOP3.LUT R26, RZ, R26, RZ, 0x33, !PT ;  /* 0x0000001aff1a7212 */ /* 0x000fe200078e33ff */
[----:B------:R-:W-:Y:S06]  /*3070*/  BRA `(.L_x_1151) ;  /* 0x0000000000147947 */ /* 0x000fec0003800000 */
.L_x_1150:
[----:B------:R-:W-:-:S06]  /*3080*/  UISETP.NE.AND UP2, UPT, UR11, 0x1, UPT ;  /* 0x000000010b00788c */ /* 0x000fcc000bf45270 */
[----:B------:R-:W-:-:S05]  /*3090*/  PLOP3.LUT P2, PT, PT, PT, UP2, 0x80, 0x0 ;  /* 0x000000000000781c */ /* 0x000fca0003f4f028 */
[----:B------:R-:W-:-:S08]  /*30a0*/  @UP2 ULDC.64 UR4, c[0x0][0x9e8] ;  /* 0x00027a0000042ab9 */ /* 0x000fd00000000a00 */
[----:B------:R-:W-:-:S05]  /*30b0*/  @P2 IMAD.HI.U32 R59, R26, UR4, RZ ;  /* 0x000000041a3b2c27 */ /* 0x000fca000f8e00ff */
[----:B------:R-:W-:-:S07]  /*30c0*/  @P2 SHF.R.U32.HI R26, RZ, UR5, R59 ;  /* 0x00000005ff1a2c19 */ /* 0x000fce000801163b */
.L_x_1151:
[----:B------:R-:W-:Y:S05]  /*30d0*/  BSYNC B0 ;  /* 0x0000000000007941 */ /* 0x000fea0003800000 */
.L_x_1149:
[----:B------:R-:W-:-:S05]  /*30e0*/  IMAD R26, R26, UR11, R62 ;  /* 0x0000000b1a1a7c24 */ /* 0x000fca000f8e023e */
[----:B------:R-:W-:Y:S02]  /*30f0*/  VIMNMX R25, R25, R26, !PT ;  /* 0x0000001a19197248 */ /* 0x000fe40007fe0100 */
[----:B------:R-:W-:-:S07]  /*3100*/  VIADDMNMX R21, R26, UR11, R21, PT ;  /* 0x0000000b1a157c46 */ /* 0x000fce000b800115 */
.L_x_1148:
        /* <DEDUP_REMOVED lines=8> */
[C---:B------:R-:W-:Y:S02]  /*3190*/  ISETP.GT.AND P4, PT, R25.reuse, 0x9, !P6 ;  /* 0x000000091900780c */ /* 0x040fe40007784270 */
[----:B------:R-:W-:Y:S02]  /*31a0*/  ISETP.GT.AND P5, PT, R25, 0x8, !P3 ;  /* 0x000000081900780c */ /* 0x000fe40005fa4270 */
[----:B------:R-:W-:Y:S02]  /*31b0*/  ISETP.LT.OR P4, PT, R21, 0xa, P4 ;  /* 0x0000000a1500780c */ /* 0x000fe40002781670 */
[----:B------:R-:W-:Y:S02]  /*31c0*/  ISETP.GE.AND P6, PT, R63, 0x11, PT ;  /* 0x000000113f00780c */ /* 0x000fe40003fc6270 */
[----:B0-----:R-:W-:-:S02]  /*31d0*/  FSEL R93, R29, -INF , !P4 ;  /* 0xff8000001d5d7808 */ /* 0x001fc40006000000 */
[----:B------:R-:W-:Y:S02]  /*31e0*/  ISETP.LT.OR P5, PT, R21, 0x9, P5 ;  /* 0x000000091500780c */ /* 0x000fe40002fa1670 */
[----:B------:R-:W-:Y:S02]  /*31f0*/  ISETP.GT.AND P4, PT, R25, 0x10, !P6 ;  /* 0x000000101900780c */ /* 0x000fe40007784270 */
[----:B------:R-:W-:Y:S01]  /*3200*/  FSEL R91, R28, -INF , !P5 ;  /* 0xff8000001c5b7808 */ /* 0x000fe20006800000 */
[----:B-1----:R-:W-:Y:S01]  /*3210*/  IMAD.IADD R28, R61, 0x1, R24 ;  /* 0x000000013d1c7824 */ /* 0x002fe200078e0218 */
        /* <DEDUP_REMOVED lines=81> */
[----:B------:R-:W-:Y:S02]  /*3730*/  P2R R66, PR, RZ, 0x40 ;  /* 0x00000040ff427803 */ /* 0x000fe40000000000 */
[----:B------:R-:W-:Y:S02]  /*3740*/  FSEL R51, R51, -INF , !P4 ;  /* 0xff80000033337808 */ /* 0x000fe40006000000 */
[----:B------:R-:W-:Y:S02]  /*3750*/  ISETP.GE.AND P4, PT, R63, 0x52, PT ;  /* 0x000000523f00780c */ /* 0x000fe40003f86270 */
[----:B------:R-:W-:Y:S02]  /*3760*/  VIADDMNMX R26, R24, R46, R43, PT ;  /* 0x0000002e181a7246 */ /* 0x000fe4000380012b */
        /* <DEDUP_REMOVED lines=12> */
[----:B------:R-:W-:-:S04]  /*3830*/  ISETP.GE.AND P6, PT, R63, 0x5a, PT ;  /* 0x0000005a3f00780c */ /* 0x000fc80003fc6270 */
[----:B------:R-:W-:Y:S02]  /*3840*/  P2R R63, PR, RZ, 0x40 ;  /* 0x00000040ff3f7803 */ /* 0x000fe40000000000 */
[----:B------:R-:W-:-:S04]  /*3850*/  ISETP.GT.AND P6, PT, R25, 0x59, !P6 ;  /* 0x000000591900780c */ /* 0x000fc800077c4270 */
[----:B------:R-:W-:-:S04]  /*3860*/  ISETP.LT.OR P6, PT, R21, 0x5a, P6 ;  /* 0x0000005a1500780c */ /* 0x000fc800037c1670 */
[----:B------:R-:W-:Y:S02]  /*3870*/  FSEL R47, R47, -INF , !P6 ;  /* 0xff8000002f2f7808 */ /* 0x000fe40007000000 */
[----:B------:R-:W-:-:S13]  /*3880*/  PLOP3.LUT P6, PT, PT, PT, UP1, 0x40, 0x0 ;  /* 0x000000000000781c */ /* 0x000fda0003fce818 */
[----:B------:R-:W-:Y:S05]  /*3890*/  @P6 BRA `(.L_x_1152) ;  /* 0x00000000005c6947 */ /* 0x000fea0003800000 */
        /* <DEDUP_REMOVED lines=8> */
[----:B------:R-:W-:Y:S01]  /*3920*/  @P6 IMAD.HI.U32 R21, R7, UR4, RZ ;  /* 0x0000000407156c27 */ /* 0x000fe2000f8e00ff */
[----:B------:R-:W-:-:S13]  /*3930*/  PLOP3.LUT P6, PT, PT, PT, UP2, 0x80, 0x0 ;  /* 0x000000000000781c */ /* 0x000fda0003fcf028 */
[----:B------:R-:W-:-:S04]  /*3940*/  @P6 SHF.R.U32.HI R7, RZ, UR5, R21 ;  /* 0x00000005ff076c19 */ /* 0x000fc80008011615 */
[----:B------:R-:W-:Y:S01]  /*3950*/  LOP3.LUT R7, RZ, R7, RZ, 0x33, !PT ;  /* 0x00000007ff077212 */ /* 0x000fe200078e33ff */
[----:B------:R-:W-:Y:S06]  /*3960*/  BRA `(.L_x_1155) ;  /* 0x0000000000187947 */ /* 0x000fec0003800000 */
.L_x_1154:
[----:B------:R-:W-:-:S06]  /*3970*/  UISETP.NE.AND UP2, UPT, UR11, 0x1, UPT ;  /* 0x000000010b00788c */ /* 0x000fcc000bf45270 */
[----:B------:R-:W-:-:S05]  /*3980*/  PLOP3.LUT P6, PT, PT, PT, UP2, 0x80, 0x0 ;  /* 0x000000000000781c */ /* 0x000fca0003fcf028 */
[----:B------:R-:W-:-:S08]  /*3990*/  @UP2 ULDC.64 UR4, c[0x0][0x9e8] ;  /* 0x00027a0000042ab9 */ /* 0x000fd00000000a00 */
[----:B------:R-:W-:Y:S01]  /*39a0*/  @P6 IMAD.HI.U32 R21, R7, UR4, RZ ;  /* 0x0000000407156c27 */ /* 0x000fe2000f8e00ff */
[----:B------:R-:W-:-:S13]  /*39b0*/  PLOP3.LUT P6, PT, PT, PT, UP2, 0x80, 0x0 ;  /* 0x000000000000781c */ /* 0x000fda0003fcf028 */
[----:B------:R-:W-:-:S07]  /*39c0*/  @P6 SHF.R.U32.HI R7, RZ, UR5, R21 ;  /* 0x00000005ff076c19 */ /* 0x000fce0008011615 */
.L_x_1155:
[----:B------:R-:W-:Y:S05]  /*39d0*/  BSYNC B0 ;  /* 0x0000000000007941 */ /* 0x000fea0003800000 */
.L_x_1153:
[----:B------:R-:W-:-:S05]  /*39e0*/  IMAD R7, R7, UR11, R62 ;  /* 0x0000000b07077c24 */ /* 0x000fca000f8e023e */
[----:B------:R-:W-:Y:S02]  /*39f0*/  VIMNMX R28, R28, R7, !PT ;  /* 0x000000071c1c7248 */ /* 0x000fe40007fe0100 */
[----:B------:R-:W-:-:S07]  /*3a00*/  VIADDMNMX R26, R7, UR11, R26, PT ;  /* 0x0000000b071a7c46 */ /* 0x000fce000b80011a */
.L_x_1152:
[C---:B------:R-:W-:Y:S01]  /*3a10*/  ISETP.GT.AND P2, PT, R28.reuse, 0x1, !P2 ;  /* 0x000000011c00780c */ /* 0x040fe20005744270 */
[----:B------:R-:W-:Y:S01]  /*3a20*/  ULDC UR4, c[0x0][0x988] ;  /* 0x0002620000047ab9 */ /* 0x000fe20000000800 */
[----:B------:R-:W-:Y:S01]  /*3a30*/  ISETP.GT.AND P3, PT, R28, 0x8, !P3 ;  /* 0x000000081c00780c */ /* 0x000fe20005f64270 */
[----:B------:R-:W-:Y:S01]  /*3a40*/  @UP0 ULDC UR14, c[0x0][0x450] ;  /* 0x00011400000e0ab9 */ /* 0x000fe20000000800 */
[C---:B------:R-:W-:Y:S01]  /*3a50*/  ISETP.LT.OR P2, PT, R26.reuse, 0x2, P2 ;  /* 0x000000021a00780c */ /* 0x040fe20001741670 */
[----:B------:R-:W-:Y:S01]  /*3a60*/  UMOV UR6, UR60 ;  /* 0x0000003c00067c82 */ /* 0x000fe20008000000 */
        /* <DEDUP_REMOVED lines=10> */
[----:B------:R-:W-:Y:S02]  /*3b10*/  ISETP.NE.AND P6, PT, R36, RZ, PT ;  /* 0x000000ff2400720c */ /* 0x000fe40003fc5270 */
        /* <DEDUP_REMOVED lines=17> */
[----:B------:R-:W-:Y:S02]  /*3c30*/  ISETP.GT.AND P2, PT, R28, 0x19, !P6 ;  /* 0x000000191c00780c */ /* 0x000fe40007744270 */
[----:B------:R-:W-:Y:S02]  /*3c40*/  FMNMX.FTZ R10, R85, R10, !PT ;  /* 0x0000000a550a7209 */ /* 0x000fe40007810000 */
        /* <DEDUP_REMOVED lines=34> */
[----:B------:R-:W-:Y:S01]  /*3e70*/  ISETP.NE.AND P3, PT, R56, RZ, PT ;  /* 0x000000ff3800720c */ /* 0x000fe20003f65270 */
[----:B------:R-:W0:Y:S01]  /*3e80*/  SHFL.BFLY PT, R7, R24, 0x2, 0x1f ;  /* 0x0c401f0018077f89 */ /* 0x000e2200000e0000 */
[----:B------:R-:W-:Y:S02]  /*3e90*/  ISETP.LT.OR P2, PT, R26, 0x31, P2 ;  /* 0x000000311a00780c */ /* 0x000fe40001741670 */
[----:B------:R-:W-:Y:S02]  /*3ea0*/  ISETP.NE.AND P6, PT, R27, RZ, PT ;  /* 0x000000ff1b00720c */ /* 0x000fe40003fc5270 */
[----:B------:R-:W-:Y:S02]  /*3eb0*/  FSEL R21, R50, -INF , !P2 ;  /* 0xff80000032157808 */ /* 0x000fe40005000000 */
[----:B------:R-:W-:-:S02]  /*3ec0*/  ISETP.NE.AND P2, PT, R48, RZ, PT ;  /* 0x000000ff3000720c */ /* 0x000fc40003f45270 */
[C---:B------:R-:W-:Y:S02]  /*3ed0*/  ISETP.GT.AND P4, PT, R28.reuse, 0x51, !P4 ;  /* 0x000000511c00780c */ /* 0x040fe40006784270 */
[C---:B------:R-:W-:Y:S02]  /*3ee0*/  ISETP.GT.AND P2, PT, R28.reuse, 0x31, !P2 ;  /* 0x000000311c00780c */ /* 0x040fe40005744270 */
[----:B------:R-:W-:Y:S02]  /*3ef0*/  ISETP.GT.AND P5, PT, R28, 0x58, !P5 ;  /* 0x000000581c00780c */ /* 0x000fe40006fa4270 */
[C---:B------:R-:W-:Y:S02]  /*3f00*/  ISETP.LT.OR P2, PT, R26.reuse, 0x32, P2 ;  /* 0x000000321a00780c */ /* 0x040fe40001741670 */
[----:B------:R-:W-:Y:S02]  /*3f10*/  ISETP.LT.OR P4, PT, R26, 0x52, P4 ;  /* 0x000000521a00780c */ /* 0x000fe40002781670 */
[----:B------:R-:W-:-:S02]  /*3f20*/  FSEL R11, R34, -INF , !P2 ;  /* 0xff800000220b7808 */ /* 0x000fc40005000000 */
[----:B------:R-:W-:Y:S02]  /*3f30*/  ISETP.NE.AND P2, PT, R76, RZ, PT ;  /* 0x000000ff4c00720c */ /* 0x000fe40003f45270 */
[----:B------:R-:W-:Y:S02]  /*3f40*/  ISETP.LT.OR P5, PT, R26, 0x59, P5 ;  /* 0x000000591a00780c */ /* 0x000fe40002fa1670 */
[----:B------:R-:W-:Y:S02]  /*3f50*/  ISETP.GT.AND P2, PT, R28, 0x38, !P2 ;  /* 0x000000381c00780c */ /* 0x000fe40005744270 */
[----:B0-----:R-:W-:Y:S02]  /*3f60*/  FMNMX.FTZ R25, R24, R7, !PT ;  /* 0x0000000718197209 */ /* 0x001fe40007810000 */
[----:B------:R-:W-:Y:S02]  /*3f70*/  ISETP.LT.OR P2, PT, R26, 0x39, P2 ;  /* 0x000000391a00780c */ /* 0x000fe40001741670 */
[----:B------:R-:W-:Y:S01]  /*3f80*/  R2UR UR7, R82 ;  /* 0x00000000520772ca */ /* 0x000fe200000e0000 */
[----:B------:R-:W0:Y:S01]  /*3f90*/  SHFL.BFLY PT, R10, R25, 0x1, 0x1f ;  /* 0x0c201f00190a7f89 */ /* 0x000e2200000e0000 */
[----:B------:R-:W-:-:S02]  /*3fa0*/  FSEL R9, R54, -INF , !P2 ;  /* 0xff80000036097808 */ /* 0x000fc40005000000 */
[----:B------:R-:W-:-:S04]  /*3fb0*/  ISETP.NE.AND P2, PT, R52, RZ, PT ;  /* 0x000000ff3400720c */ /* 0x000fc80003f45270 */
[----:B------:R-:W-:-:S04]  /*3fc0*/  ISETP.GT.AND P2, PT, R28, 0x39, !P2 ;  /* 0x000000391c00780c */ /* 0x000fc80005744270 */
[----:B------:R-:W-:-:S04]  /*3fd0*/  ISETP.LT.OR P2, PT, R26, 0x3a, P2 ;  /* 0x0000003a1a00780c */ /* 0x000fc80001741670 */
[----:B------:R-:W-:Y:S02]  /*3fe0*/  FSEL R15, R38, -INF , !P2 ;  /* 0xff800000260f7808 */ /* 0x000fe40005000000 */
[----:B------:R-:W-:-:S04]  /*3ff0*/  ISETP.NE.AND P2, PT, R78, RZ, PT ;  /* 0x000000ff4e00720c */ /* 0x000fc80003f45270 */
[----:B------:R-:W-:Y:S02]  /*4000*/  ISETP.GT.AND P2, PT, R28, 0x40, !P2 ;  /* 0x000000401c00780c */ /* 0x000fe40005744270 */
[----:B0-----:R-:W-:Y:S01]  /*4010*/  FMNMX.FTZ R7, R25, R10, !PT ;  /* 0x0000000a19077209 */ /* 0x001fe20007810000 */
[----:B------:R-:W-:Y:S01]  /*4020*/  IMAD.U32 R10, RZ, RZ, UR4 ;  /* 0x00000004ff0a7e24 */ /* 0x000fe2000f8e00ff */
[----:B------:R-:W-:Y:S01]  /*4030*/  ISETP.LT.OR P2, PT, R26, 0x41, P2 ;  /* 0x000000411a00780c */ /* 0x000fe20001741670 */
[----:B------:R-:W-:Y:S02]  /*4040*/  @UP0 ULDC UR4, c[0x0][0x44c] ;  /* 0x0001130000040ab9 */ /* 0x000fe40000000800 */
[----:B------:R-:W-:Y:S01]  /*4050*/  FMUL.FTZ R27, R7, R10 ;  /* 0x0000000a071b7220 */ /* 0x000fe20000410000 */
[----:B------:R-:W-:Y:S01]  /*4060*/  FSEL R3, R58, -INF , !P2 ;  /* 0xff8000003a037808 */ /* 0x000fe20005000000 */
[----:B------:R-:W-:Y:S01]  /*4070*/  UIMAD.WIDE.U32 UR4, UR60, UR4, URZ ;  /* 0x000000043c0472a5 */ /* 0x000fe2000f8e003f */
[----:B------:R-:W-:-:S02]  /*4080*/  ISETP.GT.AND P2, PT, R28, 0x41, !P3 ;  /* 0x000000411c00780c */ /* 0x000fc40005f44270 */
[----:B------:R-:W-:Y:S01]  /*4090*/  ISETP.NE.AND P3, PT, R84, RZ, PT ;  /* 0x000000ff5400720c */ /* 0x000fe20003f65270 */
[----:B------:R-:W-:Y:S01]  /*40a0*/  @UP0 USHF.R.U32.HI UR6, URZ, UR14, UR5 ;  /* 0x0000000e3f060299 */ /* 0x000fe20008011605 */
[----:B------:R-:W-:Y:S02]  /*40b0*/  ISETP.LT.OR P2, PT, R26, 0x42, P2 ;  /* 0x000000421a00780c */ /* 0x000fe40001741670 */
[----:B------:R-:W-:Y:S01]  /*40c0*/  ISETP.GT.AND P3, PT, R28, 0x50, !P3 ;  /* 0x000000501c00780c */ /* 0x000fe20005f64270 */
[----:B------:R-:W-:Y:S01]  /*40d0*/  UIADD3 UR4, UR7, UR6, URZ ;  /* 0x0000000607047290 */ /* 0x000fe2000fffe03f */
[----:B------:R-:W-:Y:S02]  /*40e0*/  FSEL R13, R42, -INF , !P2 ;  /* 0xff8000002a0d7808 */ /* 0x000fe40005000000 */
[----:B------:R-:W-:Y:S01]  /*40f0*/  ISETP.GT.AND P2, PT, R28, RZ, !P6 ;  /* 0x000000ff1c00720c */ /* 0x000fe20007744270 */
[----:B------:R-:W-:Y:S01]  /*4100*/  UIADD3 UR10, UR4, UR10, URZ ;  /* 0x0000000a040a7290 */ /* 0x000fe2000fffe03f */
[----:B------:R-:W-:-:S02]  /*4110*/  ISETP.NE.AND P6, PT, R80, RZ, PT ;  /* 0x000000ff5000720c */ /* 0x000fc40003fc5270 */
[C---:B------:R-:W-:Y:S02]  /*4120*/  ISETP.LT.OR P2, PT, R26.reuse, 0x1, P2 ;  /* 0x000000011a00780c */ /* 0x040fe40001741670 */
[----:B------:R-:W-:Y:S02]  /*4130*/  ISETP.LT.OR P3, PT, R26, 0x51, P3 ;  /* 0x000000511a00780c */ /* 0x000fe40001f61670 */
[----:B------:R-:W-:Y:S02]  /*4140*/  FSEL R0, R0, -INF , !P2 ;  /* 0xff80000000007808 */ /* 0x000fe40005000000 */
[----:B------:R-:W-:-:S04]  /*4150*/  FSETP.NEU.FTZ.AND P2, PT, R7, -INF , PT ;  /* 0xff8000000700780b */ /* 0x000fc80003f5d000 */
[----:B------:R-:W-:Y:S02]  /*4160*/  FSEL R30, R27, RZ, P2 ;  /* 0x000000ff1b1e7208 */ /* 0x000fe40001000000 */
[----:B------:R-:W-:Y:S02]  /*4170*/  ISETP.GT.AND P2, PT, R28, 0x48, !P6 ;  /* 0x000000481c00780c */ /* 0x000fe40007744270 */
[----:B------:R-:W-:Y:S01]  /*4180*/  ISETP.NE.AND P6, PT, R63, RZ, PT ;  /* 0x000000ff3f00720c */ /* 0x000fe20003fc5270 */
[-CC-:B------:R-:W-:Y:S01]  /*4190*/  FFMA.FTZ R25, R89, R10.reuse, -R30.reuse ;  /* 0x0000000a59197223 */ /* 0x180fe2000001081e */
[----:B------:R-:W-:Y:S01]  /*41a0*/  ISETP.LT.OR P2, PT, R26, 0x49, P2 ;  /* 0x000000491a00780c */ /* 0x000fe20001741670 */
[-CC-:B------:R-:W-:Y:S01]  /*41b0*/  FFMA.FTZ R158, R91, R10.reuse, -R30.reuse ;  /* 0x0000000a5b9e7223 */ /* 0x180fe2000001081e */
[----:B------:R-:W-:Y:S01]  /*41c0*/  ISETP.GT.AND P6, PT, R28, 0x59, !P6 ;  /* 0x000000591c00780c */ /* 0x000fe200077c4270 */
[-CC-:B------:R-:W-:Y:S01]  /*41d0*/  FFMA.FTZ R27, R93, R10.reuse, -R30.reuse ;  /* 0x0000000a5d1b7223 */ /* 0x180fe2000001081e */
[----:B------:R-:W-:Y:S01]  /*41e0*/  FSEL R63, R20, -INF , !P2 ;  /* 0xff800000143f7808 */ /* 0x000fe20005000000 */
[-CC-:B------:R-:W-:Y:S01]  /*41f0*/  FFMA.FTZ R156, R29, R10.reuse, -R30.reuse ;  /* 0x0000000a1d9c7223 */ /* 0x180fe2000001081e */
[----:B------:R-:W-:Y:S01]  /*4200*/  FMNMX.FTZ R20, R0, R65, !PT ;  /* 0x0000004100147209 */ /* 0x000fe20007810000 */
[----:B------:R-:W-:Y:S01]  /*4210*/  MUFU.EX2 R25, R25 ;  /* 0x0000001900197308 */ /* 0x000fe20000000800 */
[----:B------:R-:W-:Y:S01]  /*4220*/  ISETP.NE.AND P2, PT, R60, RZ, PT ;  /* 0x000000ff3c00720c */ /* 0x000fe20003f45270 */
[--C-:B------:R-:W-:Y:S01]  /*4230*/  FFMA.FTZ R152, R95, R10, -R30.reuse ;  /* 0x0000000a5f987223 */ /* 0x100fe2000001081e */
[----:B------:R-:W-:Y:S01]  /*4240*/  FMNMX.FTZ R20, R61, R20, !PT ;  /* 0x000000143d147209 */ /* 0x000fe20007810000 */
[-CC-:B------:R-:W-:Y:S01]  /*4250*/  FFMA.FTZ R29, R97, R10.reuse, -R30.reuse ;  /* 0x0000000a611d7223 */ /* 0x180fe2000001081e */
[----:B------:R-:W-:Y:S01]  /*4260*/  ISETP.GT.AND P2, PT, R28, 0x49, !P2 ;  /* 0x000000491c00780c */ /* 0x000fe20005744270 */
[--C-:B------:R-:W-:Y:S01]  /*4270*/  FFMA.FTZ R45, R45, R10, -R30.reuse ;  /* 0x0000000a2d2d7223 */ /* 0x100fe2000001081e */
[----:B------:R-:W-:Y:S01]  /*4280*/  FMNMX.FTZ R20, R57, R20, !PT ;  /* 0x0000001439147209 */ /* 0x000fe20007810000 */
[----:B------:R-:W0:Y:S01]  /*4290*/  MUFU.EX2 R156, R156 ;  /* 0x0000009c009c7308 */ /* 0x000e220000000800 */
[----:B------:R-:W-:Y:S01]  /*42a0*/  ISETP.LT.OR P2, PT, R26, 0x4a, P2 ;  /* 0x0000004a1a00780c */ /* 0x000fe20001741670 */
[--C-:B------:R-:W-:Y:S01]  /*42b0*/  FFMA.FTZ R154, R99, R10, -R30.reuse ;  /* 0x0000000a639a7223 */ /* 0x100fe2000001081e */
[----:B------:R-:W-:Y:S01]  /*42c0*/  FMNMX.FTZ R20, R53, R20, !PT ;  /* 0x0000001435147209 */ /* 0x000fe20007810000 */
[-CC-:B------:R-:W-:Y:S01]  /*42d0*/  FFMA.FTZ R24, R101, R10.reuse, -R30.reuse ;  /* 0x0000000a65187223 */ /* 0x180fe2000001081e */
[----:B------:R-:W-:Y:S01]  /*42e0*/  FSEL R89, R2, -INF , !P2 ;  /* 0xff80000002597808 */ /* 0x000fe20005000000 */
[--C-:B------:R-:W-:Y:S01]  /*42f0*/  FFMA.FTZ R2, R87, R10, -R30.reuse ;  /* 0x0000000a57027223 */ /* 0x100fe2000001081e */
[----:B------:R-:W-:Y:S01]  /*4300*/  FMNMX.FTZ R20, R49, R20, !PT ;  /* 0x0000001431147209 */ /* 0x000fe20007810000 */
[----:B------:R-:W1:Y:S01]  /*4310*/  MUFU.EX2 R158, R158 ;  /* 0x0000009e009e7308 */ /* 0x000e620000000800 */
[----:B------:R-:W-:Y:S01]  /*4320*/  FSEL R87, R8, -INF , !P3 ;  /* 0xff80000008577808 */ /* 0x000fe20005800000 */
[--C-:B------:R-:W-:Y:S01]  /*4330*/  FFMA.FTZ R8, R79, R10, -R30.reuse ;  /* 0x0000000a4f087223 */ /* 0x100fe2000001081e */
[----:B------:R-:W-:Y:S01]  /*4340*/  FMNMX.FTZ R20, R43, R20, !PT ;  /* 0x000000142b147209 */ /* 0x000fe20007810000 */
[-CC-:B------:R-:W-:Y:S01]  /*4350*/  FFMA.FTZ R81, R81, R10.reuse, -R30.reuse ;  /* 0x0000000a51517223 */ /* 0x180fe2000001081e */
[----:B------:R-:W-:Y:S01]  /*4360*/  FSEL R91, R6, -INF , !P4 ;  /* 0xff800000065b7808 */ /* 0x000fe20006000000 */
[--C-:B------:R-:W-:Y:S01]  /*4370*/  FFMA.FTZ R6, R85, R10, -R30.reuse ;  /* 0x0000000a55067223 */ /* 0x100fe2000001081e */
[----:B------:R-:W-:Y:S01]  /*4380*/  FMNMX.FTZ R20, R39, R20, !PT ;  /* 0x0000001427147209 */ /* 0x000fe20007810000 */
[----:B------:R-:W-:Y:S01]  /*4390*/  MUFU.EX2 R150, R8 ;  /* 0x0000000800967308 */ /* 0x000fe20000000800 */
[----:B------:R-:W-:Y:S01]  /*43a0*/  ISETP.LT.OR P6, PT, R26, 0x5a, P6 ;  /* 0x0000005a1a00780c */ /* 0x000fe200037c1670 */
[--C-:B------:R-:W-:Y:S01]  /*43b0*/  FFMA.FTZ R77, R77, R10, -R30.reuse ;  /* 0x0000000a4d4d7223 */ /* 0x100fe2000001081e */
[----:B------:R-:W-:Y:S01]  /*43c0*/  FMNMX.FTZ R20, R37, R20, !PT ;  /* 0x0000001425147209 */ /* 0x000fe20007810000 */
[-CC-:B------:R-:W-:Y:S01]  /*43d0*/  FFMA.FTZ R75, R75, R10.reuse, -R30.reuse ;  /* 0x0000000a4b4b7223 */ /* 0x180fe2000001081e */
[----:B------:R-:W-:Y:S01]  /*43e0*/  FSEL R85, R14, -INF , !P5 ;  /* 0xff8000000e557808 */ /* 0x000fe20006800000 */
[--C-:B------:R-:W-:Y:S01]  /*43f0*/  FFMA.FTZ R73, R73, R10, -R30.reuse ;  /* 0x0000000a49497223 */ /* 0x100fe2000001081e */
[----:B------:R-:W-:Y:S01]  /*4400*/  FMNMX.FTZ R20, R35, R20, !PT ;  /* 0x0000001423147209 */ /* 0x000fe20007810000 */
[----:B------:R-:W2:Y:S01]  /*4410*/  MUFU.EX2 R27, R27 ;  /* 0x0000001b001b7308 */ /* 0x000ea20000000800 */
[----:B------:R-:W-:Y:S01]  /*4420*/  FSEL R93, R12, -INF , !P6 ;  /* 0xff8000000c5d7808 */ /* 0x000fe20007000000 */
[--C-:B------:R-:W-:Y:S01]  /*4430*/  FFMA.FTZ R71, R71, R10, -R30.reuse ;  /* 0x0000000a47477223 */ /* 0x100fe2000001081e */
[----:B------:R-:W-:Y:S01]  /*4440*/  FMNMX.FTZ R20, R33, R20, !PT ;  /* 0x0000001421147209 */ /* 0x000fe20007810000 */
[-CC-:B------:R-:W-:Y:S01]  /*4450*/  FFMA.FTZ R69, R69, R10.reuse, -R30.reuse ;  /* 0x0000000a45457223 */ /* 0x180fe2000001081e */
[-CC-:B------:R-:W-:Y:S01]  /*4460*/  FFMA.FTZ R67, R67, R10.reuse, -R30.reuse ;  /* 0x0000000a43437223 */ /* 0x180fe2000001081e */
[--C-:B------:R-:W-:Y:S01]  /*4470*/  FFMA.FTZ R59, R59, R10, -R30.reuse ;  /* 0x0000000a3b3b7223 */ /* 0x100fe2000001081e */
[----:B------:R-:W-:Y:S01]  /*4480*/  FMNMX.FTZ R20, R31, R20, !PT ;  /* 0x000000141f147209 */ /* 0x000fe20007810000 */
[----:B------:R-:W-:Y:S01]  /*4490*/  MUFU.EX2 R97, R6 ;  /* 0x0000000600617308 */ /* 0x000fe20000000800 */
[-CC-:B------:R-:W-:Y:S01]  /*44a0*/  FFMA.FTZ R55, R55, R10.reuse, -R30.reuse ;  /* 0x0000000a37377223 */ /* 0x180fe2000001081e */
[--C-:B------:R-:W-:Y:S01]  /*44b0*/  FFMA.FTZ R51, R51, R10, -R30.reuse ;  /* 0x0000000a33337223 */ /* 0x100fe2000001081e */
[----:B------:R-:W-:Y:S01]  /*44c0*/  FMNMX.FTZ R20, R21, R20, !PT ;  /* 0x0000001415147209 */ /* 0x000fe20007810000 */
[-CC-:B------:R-:W-:Y:S01]  /*44d0*/  FFMA.FTZ R41, R41, R10.reuse, -R30.reuse ;  /* 0x0000000a29297223 */ /* 0x180fe2000001081e */
[----:B------:R-:W-:-:S02]  /*44e0*/  FFMA.FTZ R30, R47, R10, -R30 ;  /* 0x0000000a2f1e7223 */ /* 0x000fc4000001081e */
[----:B------:R-:W-:Y:S01]  /*44f0*/  FMNMX.FTZ R20, R11, R20, !PT ;  /* 0x000000140b147209 */ /* 0x000fe20007810000 */
[----:B------:R-:W-:Y:S03]  /*4500*/  MUFU.EX2 R152, R152 ;  /* 0x0000009800987308 */ /* 0x000fe60000000800 */
[----:B------:R-:W-:-:S04]  /*4510*/  FMNMX.FTZ R20, R9, R20, !PT ;  /* 0x0000001409147209 */ /* 0x000fc80007810000 */
[----:B------:R-:W-:Y:S01]  /*4520*/  FMNMX.FTZ R20, R15, R20, !PT ;  /* 0x000000140f147209 */ /* 0x000fe20007810000 */
[----:B------:R-:W-:Y:S03]  /*4530*/  MUFU.EX2 R29, R29 ;  /* 0x0000001d001d7308 */ /* 0x000fe60000000800 */
[----:B------:R-:W-:-:S04]  /*4540*/  FMNMX.FTZ R20, R3, R20, !PT ;  /* 0x0000001403147209 */ /* 0x000fc80007810000 */
[----:B------:R-:W-:Y:S01]  /*4550*/  FMNMX.FTZ R20, R13, R20, !PT ;  /* 0x000000140d147209 */ /* 0x000fe20007810000 */
[----:B------:R0:W-:Y:S03]  /*4560*/  MUFU.EX2 R136, R45 ;  /* 0x0000002d00887308 */ /* 0x0001e60000000800 */
[----:B------:R-:W-:-:S04]  /*4570*/  FMNMX.FTZ R20, R63, R20, !PT ;  /* 0x000000143f147209 */ /* 0x000fc80007810000 */
[----:B------:R-:W-:Y:S01]  /*4580*/  FMNMX.FTZ R20, R89, R20, !PT ;  /* 0x0000001459147209 */ /* 0x000fe20007810000 */
[----:B------:R-:W-:Y:S01]  /*4590*/  MUFU.EX2 R154, R154 ;  /* 0x0000009a009a7308 */ /* 0x000fe20000000800 */
[----:B0-----:R-:W-:Y:S01]  /*45a0*/  FADD.FTZ R45, R156, R25 ;  /* 0x000000199c2d7221 */ /* 0x001fe20000010000 */
[----:B------:R-:W-:Y:S02]  /*45b0*/  F2FP.BF16.F32.PACK_AB R156, R25, R156 ;  /* 0x0000009c199c723e */ /* 0x000fe400000010ff */
[----:B------:R-:W-:Y:S01]  /*45c0*/  FMNMX.FTZ R20, R87, R20, !PT ;  /* 0x0000001457147209 */ /* 0x000fe20007810000 */
[----:B-1----:R-:W-:Y:S01]  /*45d0*/  FADD.FTZ R28, R158, R45 ;  /* 0x0000002d9e1c7221 */ /* 0x002fe20000010000 */
[----:B--2---:R-:W-:Y:S02]  /*45e0*/  F2FP.BF16.F32.PACK_AB R158, R27, R158 ;  /* 0x0000009e1b9e723e */ /* 0x004fe400000010ff */
[----:B------:R-:W-:Y:S01]  /*45f0*/  FMNMX.FTZ R20, R91, R20, !PT ;  /* 0x000000145b147209 */ /* 0x000fe20007810000 */
[----:B------:R-:W-:Y:S03]  /*4600*/  MUFU.EX2 R95, R24 ;  /* 0x00000018005f7308 */ /* 0x000fe60000000800 */
[----:B------:R-:W-:-:S04]  /*4610*/  FMNMX.FTZ R20, R85, R20, !PT ;  /* 0x0000001455147209 */ /* 0x000fc80007810000 */
[----:B------:R-:W-:Y:S01]  /*4620*/  FMNMX.FTZ R20, R93, R20, !PT ;  /* 0x000000145d147209 */ /* 0x000fe20007810000 */
[----:B------:R-:W0:Y:S04]  /*4630*/  MUFU.EX2 R2, R2 ;  /* 0x0000000200027308 */ /* 0x000e280000000800 */
[----:B------:R-:W1:Y:S04]  /*4640*/  SHFL.BFLY PT, R79, R20, 0x2, 0x1f ;  /* 0x0c401f00144f7f89 */ /* 0x000e6800000e0000 */
[----:B------:R-:W-:Y:S08]  /*4650*/  MUFU.EX2 R81, R81 ;  /* 0x0000005100517308 */ /* 0x000ff00000000800 */
[----:B------:R-:W-:Y:S01]  /*4660*/  MUFU.EX2 R77, R77 ;  /* 0x0000004d004d7308 */ /* 0x000fe20000000800 */
[----:B0-----:R-:W-:-:S07]  /*4670*/  F2FP.BF16.F32.PACK_AB R148, R97, R2 ;  /* 0x000000026194723e */ /* 0x001fce00000010ff */
[----:B------:R-:W-:Y:S01]  /*4680*/  MUFU.EX2 R144, R75 ;  /* 0x0000004b00907308 */ /* 0x000fe20000000800 */
[----:B-1----:R-:W-:-:S07]  /*4690*/  FMNMX.FTZ R79, R20, R79, !PT ;  /* 0x0000004f144f7209 */ /* 0x002fce0007810000 */
        /* <DEDUP_REMOVED lines=9> */
[----:B------:R-:W-:Y:S02]  /*4730*/  FSEL R6, R6, RZ, P2 ;  /* 0x000000ff06067208 */ /* 0x000fe40001000000 */
[----:B------:R-:W-:-:S03]  /*4740*/  PLOP3.LUT P2, PT, PT, PT, UP1, 0x40, 0x0 ;  /* 0x000000000000781c */ /* 0x000fc60003f4e818 */
        /* <DEDUP_REMOVED lines=13> */
[----:B0-----:R-:W-:Y:S01]  /*4820*/  FADD.FTZ R39, R27, R28 ;  /* 0x0000001c1b277221 */ /* 0x001fe20000010000 */
[-CC-:B------:R-:W-:Y:S01]  /*4830*/  FFMA.FTZ R11, R11, R10.reuse, -R6.reuse ;  /* 0x0000000a0b0b7223 */ /* 0x180fe20000010806 */
[-CC-:B------:R-:W-:Y:S01]  /*4840*/  FFMA.FTZ R33, R33, R10.reuse, -R6.reuse ;  /* 0x0000000a21217223 */ /* 0x180fe20000010806 */
[-CC-:B------:R-:W-:Y:S01]  /*4850*/  FFMA.FTZ R15, R15, R10.reuse, -R6.reuse ;  /* 0x0000000a0f0f7223 */ /* 0x180fe20000010806 */
[----:B------:R-:W-:Y:S01]  /*4860*/  FADD.FTZ R28, R152, R39 ;  /* 0x00000027981c7221 */ /* 0x000fe20000010000 */
        /* <DEDUP_REMOVED lines=11> */
[----:B------:R-:W-:Y:S01]  /*4920*/  FFMA.FTZ R93, R93, R10, -R6 ;  /* 0x0000000a5d5d7223 */ /* 0x000fe20000010806 */
[----:B------:R-:W-:-:S06]  /*4930*/  F2FP.BF16.F32.PACK_AB R152, R29, R152 ;  /* 0x000000981d98723e */ /* 0x000fcc00000010ff */
[----:B------:R-:W-:Y:S01]  /*4940*/  MUFU.EX2 R61, R61 ;  /* 0x0000003d003d7308 */ /* 0x000fe20000000800 */
[----:B-1----:R-:W-:Y:S01]  /*4950*/  FADD.FTZ R35, R29, R28 ;  /* 0x0000001c1d237221 */ /* 0x002fe20000010000 */
[----:B0-----:R-:W-:-:S03]  /*4960*/  F2FP.BF16.F32.PACK_AB R157, R65, R0 ;  /* 0x00000000419d723e */ /* 0x001fc600000010ff */
[----:B------:R-:W-:Y:S01]  /*4970*/  FADD.FTZ R32, R154, R35 ;  /* 0x000000239a207221 */ /* 0x000fe20000010000 */
[C---:B------:R-:W-:Y:S02]  /*4980*/  F2FP.BF16.F32.PACK_AB R154, R95.reuse, R154 ;  /* 0x0000009a5f9a723e */ /* 0x040fe400000010ff */
[----:B------:R-:W0:Y:S01]  /*4990*/  MUFU.EX2 R12, R57 ;  /* 0x00000039000c7308 */ /* 0x000e220000000800 */
[----:B------:R-:W-:Y:S01]  /*49a0*/  FADD.FTZ R35, R95, R32 ;  /* 0x000000205f237221 */ /* 0x000fe20000010000 */
[----:B------:R-:W-:-:S03]  /*49b0*/  FADD.FTZ R32, R0, R65 ;  /* 0x0000004100207221 */ /* 0x000fc60000010000 */
[----:B------:R-:W-:-:S03]  /*49c0*/  FADD.FTZ R34, R2, R35 ;  /* 0x0000002302227221 */ /* 0x000fc60000010000 */
[----:B------:R-:W-:Y:S01]  /*49d0*/  MUFU.EX2 R53, R53 ;  /* 0x0000003500357308 */ /* 0x000fe20000000800 */
[----:B------:R-:W-:-:S04]  /*49e0*/  FADD.FTZ R34, R97, R34 ;  /* 0x0000002261227221 */ /* 0x000fc80000010000 */
[----:B------:R-:W-:-:S03]  /*49f0*/  FADD.FTZ R35, R81, R34 ;  /* 0x0000002251237221 */ /* 0x000fc60000010000 */
[----:B------:R-:W1:Y:S01]  /*4a00*/  MUFU.EX2 R14, R49 ;  /* 0x00000031000e7308 */ /* 0x000e620000000800 */
[----:B------:R-:W-:Y:S01]  /*4a10*/  FADD.FTZ R36, R150, R35 ;  /* 0x0000002396247221 */ /* 0x000fe20000010000 */
[----:B0-----:R-:W-:Y:S02]  /*4a20*/  F2FP.BF16.F32.PACK_AB R159, R12, R61 ;  /* 0x0000003d0c9f723e */ /* 0x001fe400000010ff */
[----:B------:R-:W-:-:S04]  /*4a30*/  F2FP.BF16.F32.PACK_AB R150, R150, R81 ;  /* 0x000000519696723e */ /* 0x000fc800000010ff */
[----:B------:R-:W0:Y:S08]  /*4a40*/  MUFU.EX2 R43, R43 ;  /* 0x0000002b002b7308 */ /* 0x000e300000000800 */
[----:B------:R2:W-:Y:S01]  /*4a50*/  MUFU.EX2 R26, R31 ;  /* 0x0000001f001a7308 */ /* 0x0005e20000000800 */
[----:B-1----:R-:W-:-:S07]  /*4a60*/  F2FP.BF16.F32.PACK_AB R153, R14, R53 ;  /* 0x000000350e99723e */ /* 0x002fce00000010ff */
[----:B------:R-:W1:Y:S01]  /*4a70*/  MUFU.EX2 R37, R37 ;  /* 0x0000002500257308 */ /* 0x000e620000000800 */
[----:B--2---:R-:W-:Y:S01]  /*4a80*/  FADD.FTZ R31, R61, R32 ;  /* 0x000000203d1f7221 */ /* 0x004fe20000010000 */
[----:B0-----:R-:W-:-:S03]  /*4a90*/  F2FP.BF16.F32.PACK_AB R155, R20, R43 ;  /* 0x0000002b149b723e */ /* 0x001fc600000010ff */
[----:B------:R-:W-:Y:S01]  /*4aa0*/  FADD.FTZ R34, R12, R31 ;  /* 0x0000001f0c227221 */ /* 0x000fe20000010000 */
[----:B------:R-:W-:Y:S02]  /*4ab0*/  FADD.FTZ R31, R77, R36 ;  /* 0x000000244d1f7221 */ /* 0x000fe40000010000 */
[----:B------:R0:W-:Y:S02]  /*4ac0*/  MUFU.EX2 R28, R11 ;  /* 0x0000000b001c7308 */ /* 0x0001e40000000800 */
[C---:B------:R-:W-:Y:S01]  /*4ad0*/  FADD.FTZ R36, R144.reuse, R31 ;  /* 0x0000001f90247221 */ /* 0x040fe20000010000 */
[----:B------:R-:W-:-:S05]  /*4ae0*/  F2FP.BF16.F32.PACK_AB R144, R144, R77 ;  /* 0x0000004d9090723e */ /* 0x000fca00000010ff */
[----:B------:R-:W2:Y:S01]  /*4af0*/  MUFU.EX2 R33, R33 ;  /* 0x0000002100217308 */ /* 0x000ea20000000800 */
[----:B0-----:R-:W-:Y:S01]  /*4b00*/  FADD.FTZ R11, R53, R34 ;  /* 0x00000022350b7221 */ /* 0x001fe20000010000 */
[----:B-1----:R-:W-:-:S03]  /*4b10*/  F2FP.BF16.F32.PACK_AB R149, R24, R37 ;  /* 0x000000251895723e */ /* 0x002fc600000010ff */
[----:B------:R-:W-:-:S03]  /*4b20*/  FADD.FTZ R34, R14, R11 ;  /* 0x0000000b0e227221 */ /* 0x000fc60000010000 */
[----:B------:R0:W-:Y:S01]  /*4b30*/  MUFU.EX2 R32, R15 ;  /* 0x0000000f00207308 */ /* 0x0001e20000000800 */
[----:B------:R-:W-:-:S07]  /*4b40*/  FADD.FTZ R11, R43, R34 ;  /* 0x000000222b0b7221 */ /* 0x000fce0000010000 */
[----:B------:R-:W1:Y:S01]  /*4b50*/  MUFU.EX2 R21, R21 ;  /* 0x0000001500157308 */ /* 0x000e620000000800 */
[----:B0-----:R-:W-:Y:S01]  /*4b60*/  FADD.FTZ R15, R73, R36 ;  /* 0x00000024490f7221 */ /* 0x001fe20000010000 */
[----:B------:R-:W-:Y:S01]  /*4b70*/  FADD.FTZ R36, R20, R11 ;  /* 0x0000000b14247221 */ /* 0x000fe20000010000 */
[----:B--2---:R-:W-:Y:S02]  /*4b80*/  F2FP.BF16.F32.PACK_AB R151, R26, R33 ;  /* 0x000000211a97723e */ /* 0x004fe400000010ff */
[C---:B------:R-:W-:Y:S01]  /*4b90*/  FADD.FTZ R38, R146.reuse, R15 ;  /* 0x0000000f92267221 */ /* 0x040fe20000010000 */
[----:B------:R-:W-:Y:S01]  /*4ba0*/  FADD.FTZ R11, R37, R36 ;  /* 0x00000024250b7221 */ /* 0x000fe20000010000 */
[----:B------:R-:W-:Y:S01]  /*4bb0*/  F2FP.BF16.F32.PACK_AB R146, R146, R73 ;  /* 0x000000499292723e */ /* 0x000fe200000010ff */
[----:B------:R-:W-:Y:S01]  /*4bc0*/  MUFU.EX2 R142, R55 ;  /* 0x00000037008e7308 */ /* 0x000fe20000000800 */
[----:B------:R-:W-:Y:S01]  /*4bd0*/  FADD.FTZ R15, R69, R38 ;  /* 0x00000026450f7221 */ /* 0x000fe20000010000 */
[----:B------:R-:W-:-:S03]  /*4be0*/  FADD.FTZ R6, R24, R11 ;  /* 0x0000000b18067221 */ /* 0x000fc60000010000 */
[C---:B------:R-:W-:Y:S01]  /*4bf0*/  FADD.FTZ R36, R140.reuse, R15 ;  /* 0x0000000f8c247221 */ /* 0x040fe20000010000 */
[----:B------:R-:W-:Y:S01]  /*4c00*/  FADD.FTZ R11, R33, R6 ;  /* 0x00000006210b7221 */ /* 0x000fe20000010000 */
[----:B------:R-:W-:Y:S01]  /*4c10*/  F2FP.BF16.F32.PACK_AB R140, R140, R69 ;  /* 0x000000458c8c723e */ /* 0x000fe200000010ff */
[----:B------:R-:W0:Y:S01]  /*4c20*/  MUFU.EX2 R9, R9 ;  /* 0x0000000900097308 */ /* 0x000e220000000800 */
[----:B-1----:R-:W-:Y:S01]  /*4c30*/  F2FP.BF16.F32.PACK_AB R145, R28, R21 ;  /* 0x000000151c91723e */ /* 0x002fe200000010ff */
[----:B------:R-:W-:-:S04]  /*4c40*/  FADD.FTZ R6, R26, R11 ;  /* 0x0000000b1a067221 */ /* 0x000fc80000010000 */
[----:B------:R-:W-:Y:S02]  /*4c50*/  FADD.FTZ R11, R21, R6 ;  /* 0x00000006150b7221 */ /* 0x000fe40000010000 */
[----:B------:R-:W-:Y:S02]  /*4c60*/  MUFU.EX2 R51, R51 ;  /* 0x0000003300337308 */ /* 0x000fe40000000800 */
[----:B------:R-:W-:-:S06]  /*4c70*/  FADD.FTZ R6, R28, R11 ;  /* 0x0000000b1c067221 */ /* 0x000fcc0000010000 */
[----:B------:R-:W1:Y:S01]  /*4c80*/  MUFU.EX2 R3, R3 ;  /* 0x0000000300037308 */ /* 0x000e620000000800 */
[----:B0-----:R-:W-:Y:S01]  /*4c90*/  FADD.FTZ R11, R9, R6 ;  /* 0x00000006090b7221 */ /* 0x001fe20000010000 */
[C---:B------:R-:W-:Y:S01]  /*4ca0*/  F2FP.BF16.F32.PACK_AB R147, R32.reuse, R9 ;  /* 0x000000092093723e */ /* 0x040fe200000010ff */
[----:B------:R-:W-:Y:S02]  /*4cb0*/  VIADD R9, R83, 0xfffffffe ;  /* 0xfffffffe53097836 */ /* 0x000fe40000000000 */
[----:B------:R-:W-:-:S03]  /*4cc0*/  FADD.FTZ R38, R32, R11 ;  /* 0x0000000b20267221 */ /* 0x000fc60000010000 */
[----:B------:R0:W2:Y:S08]  /*4cd0*/  MUFU.EX2 R34, R13 ;  /* 0x0000000d00227308 */ /* 0x0000b00000000800 */
[----:B------:R-:W3:Y:S01]  /*4ce0*/  MUFU.EX2 R41, R41 ;  /* 0x0000002900297308 */ /* 0x000ee20000000800 */
[----:B0-----:R-:W-:Y:S01]  /*4cf0*/  FADD.FTZ R13, R59, R36 ;  /* 0x000000243b0d7221 */ /* 0x001fe20000010000 */
[----:B-1----:R-:W-:-:S03]  /*4d00*/  FADD.FTZ R11, R3, R38 ;  /* 0x00000026030b7221 */ /* 0x002fc60000010000 */
[C---:B------:R-:W-:Y:S01]  /*4d10*/  FADD.FTZ R36, R142.reuse, R13 ;  /* 0x0000000d8e247221 */ /* 0x040fe20000010000 */
[----:B------:R-:W-:Y:S02]  /*4d20*/  F2FP.BF16.F32.PACK_AB R142, R142, R59 ;  /* 0x0000003b8e8e723e */ /* 0x000fe400000010ff */
[----:B------:R-:W0:Y:S01]  /*4d30*/  MUFU.EX2 R63, R63 ;  /* 0x0000003f003f7308 */ /* 0x000e220000000800 */
[----:B------:R-:W-:Y:S01]  /*4d40*/  FADD.FTZ R13, R51, R36 ;  /* 0x00000024330d7221 */ /* 0x000fe20000010000 */
[C---:B--2---:R-:W-:Y:S01]  /*4d50*/  FADD.FTZ R0, R34.reuse, R11 ;  /* 0x0000000b22007221 */ /* 0x044fe20000010000 */
[----:B------:R-:W-:Y:S02]  /*4d60*/  F2FP.BF16.F32.PACK_AB R141, R34, R3 ;  /* 0x00000003228d723e */ /* 0x000fe400000010ff */
[C---:B------:R-:W-:Y:S01]  /*4d70*/  FADD.FTZ R36, R136.reuse, R13 ;  /* 0x0000000d88247221 */ /* 0x040fe20000010000 */
[----:B------:R-:W-:Y:S02]  /*4d80*/  F2FP.BF16.F32.PACK_AB R136, R136, R51 ;  /* 0x000000338888723e */ /* 0x000fe400000010ff */
[----:B------:R-:W1:Y:S01]  /*4d90*/  MUFU.EX2 R2, R89 ;  /* 0x0000005900027308 */ /* 0x000e620000000800 */
[----:B---3--:R-:W-:-:S07]  /*4da0*/  FADD.FTZ R13, R41, R36 ;  /* 0x00000024290d7221 */ /* 0x008fce0000010000 */
        /* <DEDUP_REMOVED lines=11> */
[----:B-1----:R-:W-:Y:S01]  /*4e60*/  FADD.FTZ R3, R85, R12 ;  /* 0x0000000c55037221 */ /* 0x002fe20000010000 */
[C---:B--2---:R-:W-:Y:S01]  /*4e70*/  FADD.FTZ R6, R30.reuse, R13 ;  /* 0x0000000d1e067221 */ /* 0x044fe20000010000 */
[----:B------:R-:W-:Y:S02]  /*4e80*/  F2FP.BF16.F32.PACK_AB R138, R30, R41 ;  /* 0x000000291e8a723e */ /* 0x000fe400000010ff */
[C---:B0-----:R-:W-:Y:S01]  /*4e90*/  FADD.FTZ R3, R0.reuse, R3 ;  /* 0x0000000300037221 */ /* 0x041fe20000010000 */
[----:B------:R-:W-:Y:S01]  /*4ea0*/  F2FP.BF16.F32.PACK_AB R139, R0, R85 ;  /* 0x00000055008b723e */ /* 0x000fe200000010ff */
[----:B------:R-:W-:Y:S06]  /*4eb0*/  @P2 BRA `(.L_x_1156) ;  /* 0x0000000000442947 */ /* 0x000fec0003800000 */
        /* <DEDUP_REMOVED lines=10> */
.L_x_1157:
[----:B------:R-:W-:-:S11]  /*4f60*/  UISETP.NE.AND UP2, UPT, UR11, 0x1, UPT ;  /* 0x000000010b00788c */ /* 0x000fd6000bf45270 */
[----:B------:R-:W-:Y:S02]  /*4f70*/  @UP2 ULDC.64 UR4, c[0x0][0x9e8] ;  /* 0x00027a0000042ab9 */ /* 0x000fe40000000a00 */
[----:B------:R-:W-:-:S04]  /*4f80*/  UIMAD.WIDE.U32 UR6, UR14, UR4, URZ ;  /* 0x000000040e0672a5 */ /* 0x000fc8000f8e003f */
[----:B------:R-:W-:-:S12]  /*4f90*/  @UP2 USHF.R.U32.HI UR14, URZ, UR5, UR7 ;  /* 0x000000053f0e2299 */ /* 0x000fd80008011607 */
.L_x_1158:
[----:B------:R-:W-:-:S04]  /*4fa0*/  UIMAD UR11, UR14, UR11, UR11 ;  /* 0x0000000b0e0b72a4 */ /* 0x000fc8000f8e020b */
[----:B------:R-:W-:-:S04]  /*4fb0*/  UISETP.LT.AND UP2, UPT, UR10, UR11, UPT ;  /* 0x0000000b0a00728c */ /* 0x000fc8000bf41270 */
[----:B------:R-:W-:-:S12]  /*4fc0*/  USEL UR10, UR10, UR11, UP2 ;  /* 0x0000000b0a0a7287 */ /* 0x000fd80009000000 */
.L_x_1156:
[----:B------:R-:W-:Y:S01]  /*4fd0*/  R2UR UR6, R23 ;  /* 0x00000000170672ca */ /* 0x000fe200000e0000 */
[----:B------:R-:W-:Y:S01]  /*4fe0*/  UIMAD.WIDE UR4, UR10, 0x2aaaaaab, URZ ;  /* 0x2aaaaaab0a0478a5 */ /* 0x000fe2000f8e023f */
[----:B------:R-:W-:Y:S01]  /*4ff0*/  IMAD.MOV.U32 R2, RZ, RZ, 0x3f800000 ;  /* 0x3f800000ff027424 */ /* 0x000fe200078e00ff */
[----:B------:R-:W-:Y:S01]  /*5000*/  CS2R R86, SRZ ;  /* 0x0000000000567805 */ /* 0x000fe2000001ff00 */
[----:B------:R-:W-:Y:S01]  /*5010*/  IMAD.MOV.U32 R0, RZ, RZ, 0x3f800000 ;  /* 0x3f800000ff007424 */ /* 0x000fe200078e00ff */
[----:B------:R-:W-:Y:S01]  /*5020*/  USHF.R.U32.HI UR4, URZ, 0x1f, UR5 ;  /* 0x0000001f3f047899 */ /* 0x000fe20008011605 */
[----:B------:R-:W-:Y:S02]  /*5030*/  CS2R R84, SRZ ;  /* 0x0000000000547805 */ /* 0x000fe4000001ff00 */
[----:B------:R-:W-:Y:S02]  /*5040*/  CS2R R82, SRZ ;  /* 0x0000000000527805 */ /* 0x000fe4000001ff00 */
[----:B------:R-:W-:Y:S01]  /*5050*/  CS2R R80, SRZ ;  /* 0x0000000000507805 */ /* 0x000fe2000001ff00 */
[----:B------:R-:W-:Y:S01]  /*5060*/  ULEA.HI.SX32 UR4, UR5, UR4, 0x1c ;  /* 0x0000000405047291 */ /* 0x000fe2000f8fe23f */
[----:B------:R-:W-:-:S02]  /*5070*/  CS2R R78, SRZ ;  /* 0x00000000004e7805 */ /* 0x000fc4000001ff00 */
[----:B------:R-:W-:Y:S02]  /*5080*/  CS2R R76, SRZ ;  /* 0x00000000004c7805 */ /* 0x000fe4000001ff00 */
[----:B------:R-:W-:Y:S01]  /*5090*/  CS2R R74, SRZ ;  /* 0x00000000004a7805 */ /* 0x000fe2000001ff00 */
[----:B------:R-:W-:Y:S01]  /*50a0*/  UISETP.LT.AND UP2, UPT, UR6, UR4, UPT ;  /* 0x000000040600728c */ /* 0x000fe2000bf41270 */
[----:B------:R-:W-:Y:S02]  /*50b0*/  CS2R R72, SRZ ;  /* 0x0000000000487805 */ /* 0x000fe4000001ff00 */
[----:B------:R-:W-:Y:S02]  /*50c0*/  CS2R R70, SRZ ;  /* 0x0000000000467805 */ /* 0x000fe4000001ff00 */
[----:B------:R-:W-:Y:S01]  /*50d0*/  CS2R R68, SRZ ;  /* 0x0000000000447805 */ /* 0x000fe2000001ff00 */
[----:B------:R-:W-:Y:S01]  /*50e0*/  USEL UR50, UR6, UR4, !UP2 ;  /* 0x0000000406327287 */ /* 0x000fe2000d000000 */
[----:B------:R-:W-:-:S02]  /*50f0*/  CS2R R66, SRZ ;  /* 0x0000000000427805 */ /* 0x000fc4000001ff00 */
[----:B------:R-:W-:Y:S02]  /*5100*/  CS2R R64, SRZ ;  /* 0x0000000000407805 */ /* 0x000fe4000001ff00 */
[----:B------:R-:W-:Y:S02]  /*5110*/  CS2R R62, SRZ ;  /* 0x00000000003e7805 */ /* 0x000fe4000001ff00 */
[----:B------:R-:W-:Y:S02]  /*5120*/  CS2R R60, SRZ ;  /* 0x00000000003c7805 */ /* 0x000fe4000001ff00 */
[----:B------:R-:W-:Y:S02]  /*5130*/  CS2R R58, SRZ ;  /* 0x00000000003a7805 */ /* 0x000fe4000001ff00 */
[----:B------:R-:W-:Y:S02]  /*5140*/  ISETP.GE.AND P2, PT, R9, UR50, PT ;  /* 0x0000003209007c0c */ /* 0x000fe4000bf46270 */
        /* <DEDUP_REMOVED lines=16> */
[----:B------:R-:W-:Y:S01]  /*5250*/  CS2R R24, SRZ ;  /* 0x0000000000187805 */ /* 0x000fe2000001ff00 */
[----:B------:R-:W-:Y:S06]  /*5260*/  @!P2 BRA `(.L_x_1159) ;  /* 0x0000003000eca947 */ /* 0x000fec0003800000 */
[----:B------:R-:W-:Y:S01]  /*5270*/  IMAD.MOV.U32 R2, RZ, RZ, 0x3f800000 ;  /* 0x3f800000ff027424 */ /* 0x000fe200078e00ff */
[----:B------:R-:W-:Y:S01]  /*5280*/  ULDC UR51, c[0x0][0x9e4] ;  /* 0x0002790000337ab9 */ /* 0x000fe20000000800 */
[----:B------:R-:W-:Y:S01]  /*5290*/  IMAD.MOV.U32 R87, RZ, RZ, RZ ;  /* 0x000000ffff577224 */ /* 0x000fe200078e00ff */
[----:B------:R-:W-:Y:S01]  /*52a0*/  ULDC UR4, c[0x0][0x9d8] ;  /* 0x0002760000047ab9 */ /* 0x000fe20000000800 */
[----:B------:R-:W-:-:S05]  /*52b0*/  ULDC UR55, c[0x0][0x9e0] ;  /* 0x0002780000377ab9 */ /* 0x000fca0000000800 */
.L_x_1176:
[----:B------:R-:W-:-:S04]  /*52c0*/  UIADD3 UR5, UR37, 0x1, URZ ;  /* 0x0000000125057890 */ /* 0x000fc8000fffe03f */
[----:B------:R-:W-:-:S04]  /*52d0*/  UISETP.NE.AND UP2, UPT, UR5, 0x2, UPT ;  /* 0x000000020500788c */ /* 0x000fc8000bf45270 */
[----:B------:R-:W-:Y:S02]  /*52e0*/  USEL UR39, URZ, 0x1, UP2 ;  /* 0x000000013f277887 */ /* 0x000fe40009000000 */
[----:B------:R-:W-:Y:S02]  /*52f0*/  USEL UR5, UR5, URZ, UP2 ;  /* 0x0000003f05057287 */ /* 0x000fe40009000000 */
[----:B------:R-:W-:Y:S01]  /*5300*/  ULOP3.LUT UR39, UR36, UR39, URZ, 0x3c, !UPT ;  /* 0x0000002724277292 */ /* 0x000fe2000f8e3c3f */
[----:B------:R-:W-:Y:S11]  /*5310*/  @!P0 BRA `(.L_x_1160) ;  /* 0x0000000000048947 */ /* 0x000ff60003800000 */
[----:B------:R-:W-:Y:S01]  /*5320*/  BPT.TRAP 0x1 ;  /* 0x000000040000795c */ /* 0x000fe20000300000 */
.L_x_1160:
[----:B------:R-:W-:Y:S01]  /*5330*/  ULEA UR7, UR5, UR38, 0x3 ;  /* 0x0000002605077291 */ /* 0x000fe2000f8e183f */
[----:B------:R-:W-:-:S05]  /*5340*/  IMAD.U32 R10, RZ, RZ, UR39 ;  /* 0x00000027ff0a7e24 */ /* 0x000fca000f8e00ff */
[----:B------:R-:W-:-:S04]  /*5350*/  SHF.L.U32 R10, R10, 0x1f, RZ ;  /* 0x0000001f0a0a7819 */ /* 0x000fc800000006ff */
[----:B------:R0:W1:Y:S01]  /*5360*/  SYNCS.PHASECHK.TRANS64.TRYWAIT P2, [UR7+0x2a830], R10 ;  /* 0x02a8300aff0075a7 */ /* 0x0000620008040147 */
[----:B------:R-:W-:Y:S05]  /*5370*/  @!P0 BRA `(.L_x_1161) ;  /* 0x0000000000048947 */ /* 0x000fea0003800000 */
[----:B------:R-:W-:Y:S01]  /*5380*/  BPT.TRAP 0x1 ;  /* 0x000000040000795c */ /* 0x000fe20000300000 */
.L_x_1161:
[----:B-1----:R-:W-:Y:S05]  /*5390*/  @P2 BRA `(.L_x_1162) ;  /* 0x0000000000082947 */ /* 0x002fea0003800000 */
[----:B------:R-:W1:Y:S02]  /*53a0*/  SYNCS.PHASECHK.TRANS64.TRYWAIT P2, [UR7+0x2a830], R10 ;  /* 0x02a8300aff0075a7 */ /* 0x000e640008040147 */
[----:B-1----:R-:W-:Y:S05]  /*53b0*/  @!P2 BRA `(.L_x_1163) ;  /* 0x000001400018a947 */ /* 0x002fea0003800000 */
.L_x_1162:
        /* <DEDUP_REMOVED lines=18> */
[----:B------:R-:W-:Y:S01]  /*54e0*/  UMOV UR44, UR56 ;  /* 0x00000038002c7c82 */ /* 0x000fe20008000000 */
[----:B------:R-:W-:Y:S01]  /*54f0*/  UMOV UR45, UR57 ;  /* 0x00000039002d7c82 */ /* 0x000fe20008000000 */
        /* <DEDUP_REMOVED lines=73> */
[----:B------:R-:W-:Y:S01]  /*5990*/  HGMMA.64x96x16.F32.BF16 R88, gdesc[UR44], R88, gsb0 ;  /* 0x016000002c5879f0 */ /* 0x000fe20008001858 */
[----:B------:R-:W-:Y:S01]  /*59a0*/  UIADD3 UR46, UR6, 0x4, URZ ;  /* 0x00000004062e7890 */ /* 0x000fe2000fffe03f */
[----:B------:R-:W-:Y:S01]  /*59b0*/  UMOV UR44, UR52 ;  /* 0x00000034002c7c82 */ /* 0x000fe20008000000 */
[----:B------:R-:W-:Y:S01]  /*59c0*/  UMOV UR45, UR53 ;  /* 0x00000035002d7c82 */ /* 0x000fe20008000000 */
[----:B------:R-:W-:Y:S01]  /*59d0*/  UMOV UR47, 0x40000040 ;  /* 0x40000040002f7882 */ /* 0x000fe20000000000 */
[----:B------:R-:W-:Y:S02]  /*59e0*/  WARPGROUP.DEPBAR.LE gsb0, 0x0 ;  /* 0x00008000000079c5 */ /* 0x000fe40000010000 */
        /* <DEDUP_REMOVED lines=36> */
.L_x_1164:
[----:B------:R-:W-:Y:S01]  /*5c30*/  ULEA UR6, UR37, UR38, 0x3 ;  /* 0x0000002625067291 */ /* 0x000fe2000f8e183f */
[----:B------:R-:W-:-:S05]  /*5c40*/  IMAD.U32 R0, RZ, RZ, UR36 ;  /* 0x00000024ff007e24 */ /* 0x000fca000f8e00ff */
[----:B------:R-:W-:-:S04]  /*5c50*/  SHF.L.U32 R0, R0, 0x1f, RZ ;  /* 0x0000001f00007819 */ /* 0x000fc800000006ff */
[----:B------:R2:W3:Y:S01]  /*5c60*/  SYNCS.PHASECHK.TRANS64.TRYWAIT P2, [UR6+0x2a850], R0 ;  /* 0x02a85000ff0075a7 */ /* 0x0004e20008040146 */
[----:B------:R-:W-:Y:S05]  /*5c70*/  @!P0 BRA `(.L_x_1165) ;  /* 0x0000000000048947 */ /* 0x000fea0003800000 */
[----:B------:R-:W-:Y:S01]  /*5c80*/  BPT.TRAP 0x1 ;  /* 0x000000040000795c */ /* 0x000fe20000300000 */
.L_x_1165:
[----:B---3--:R-:W-:Y:S05]  /*5c90*/  @P2 BRA `(.L_x_1166) ;  /* 0x0000000000082947 */ /* 0x008fea0003800000 */
[----:B------:R-:W3:Y:S02]  /*5ca0*/  SYNCS.PHASECHK.TRANS64.TRYWAIT P2, [UR6+0x2a850], R0 ;  /* 0x02a85000ff0075a7 */ /* 0x000ee40008040146 */
[----:B---3--:R-:W-:Y:S05]  /*5cb0*/  @!P2 BRA `(.L_x_1167) ;  /* 0x0000013400f0a947 */ /* 0x008fea0003800000 */
.L_x_1166:
[----:B------:R-:W-:Y:S01]  /*5cc0*/  UIADD3 UR10, UR38, 0x400, URZ ;  /* 0x00000400260a7890 */ /* 0x000fe2000fffe03f */
[----:B------:R-:W-:Y:S01]  /*5cd0*/  WARPGROUP.ARRIVE ;  /* 0x00000000000079c5 */ /* 0x000fe20000000000 */
[----:B------:R-:W-:Y:S01]  /*5ce0*/  UMOV UR11, 0x40000040 ;  /* 0x40000040000b7882 */ /* 0x000fe20000000000 */
[----:B------:R-:W-:Y:S01]  /*5cf0*/  PLOP3.LUT P2, PT, PT, PT, UP0, 0x80, 0x0 ;  /* 0x000000000000781c */ /* 0x000fe20003f4f008 */
[----:B------:R-:W-:Y:S01]  /*5d00*/  USHF.R.U32.HI UR10, URZ, 0x4, UR10 ;  /* 0x000000043f0a7899 */ /* 0x000fe2000801160a */
[----:B------:R-:W-:Y:S01]  /*5d10*/  PLOP3.LUT P3, PT, PT, PT, UP0, 0x80, 0x0 ;  /* 0x000000000000781c */ /* 0x000fe20003f6f008 */
[----:B------:R-:W-:Y:S01]  /*5d20*/  FMUL.FTZ R14, R95, UR4 ;  /* 0x000000045f0e7c20 */ /* 0x000fe20008410000 */
[----:B------:R-:W-:Y:S01]  /*5d30*/  FMUL.FTZ R95, R115, UR4 ;  /* 0x00000004735f7c20 */ /* 0x000fe20008410000 */
[----:B------:R-:W-:Y:S01]  /*5d40*/  ULOP3.LUT UR10, UR10, 0x3fff, URZ, 0xc0, !UPT ;  /* 0x00003fff0a0a7892 */ /* 0x000fe2000f8ec03f */
[----:B-12---:R-:W-:Y:S01]  /*5d50*/  FMUL.FTZ R0, R90, UR4 ;  /* 0x000000045a007c20 */ /* 0x006fe20008410000 */
[----:B------:R-:W-:Y:S01]  /*5d60*/  FMUL.FTZ R90, R106, UR4 ;  /* 0x000000046a5a7c20 */ /* 0x000fe20008410000 */
[----:B------:R-:W-:Y:S01]  /*5d70*/  FMUL.FTZ R12, R88, UR4 ;  /* 0x00000004580c7c20 */ /* 0x000fe20008410000 */
[----:B------:R-:W-:Y:S01]  /*5d80*/  ULOP3.LUT UR10, UR10, 0x3000000, URZ, 0xfc, !UPT ;  /* 0x030000000a0a7892 */ /* 0x000fe2000f8efc3f */
[----:B------:R-:W-:Y:S01]  /*5d90*/  FMUL.FTZ R2, R91, UR4 ;  /* 0x000000045b027c20 */ /* 0x000fe20008410000 */
[----:B------:R-:W-:Y:S01]  /*5da0*/  FMUL.FTZ R20, R99, UR4 ;  /* 0x0000000463147c20 */ /* 0x000fe20008410000 */
[----:B------:R-:W-:Y:S01]  /*5db0*/  FMUL.FTZ R21, R102, UR4 ;  /* 0x0000000466157c20 */ /* 0x000fe20008410000 */
[----:B------:R-:W-:Y:S01]  /*5dc0*/  UIMAD UR14, UR37, 0x600, UR10 ;  /* 0x00000600250e78a4 */ /* 0x000fe2000f8e020a */
[----:B------:R-:W-:Y:S01]  /*5dd0*/  FMUL.FTZ R106, R108, UR4 ;  /* 0x000000046c6a7c20 */ /* 0x000fe20008410000 */
        /* <DEDUP_REMOVED lines=20> */
[----:B------:R-:W1:Y:S08]  /*5f20*/  MUFU.TANH R12, R12 ;  /* 0x0000000c000c7308 */ /* 0x000e700000002400 */
[----:B------:R-:W2:Y:S08]  /*5f30*/  MUFU.TANH R0, R0 ;  /* 0x0000000000007308 */ /* 0x000eb00000002400 */
[----:B------:R-:W3:Y:S08]  /*5f40*/  MUFU.TANH R2, R2 ;  /* 0x0000000200027308 */ /* 0x000ef00000002400 */
[----:B------:R-:W4:Y:S08]  /*5f50*/  MUFU.TANH R13, R13 ;  /* 0x0000000d000d7308 */ /* 0x000f300000002400 */
        /* <DEDUP_REMOVED lines=27> */
[----:B------:R-:W-:-:S06]  /*6110*/  WARPGROUP.ARRIVE ;  /* 0x00000000000079c5 */ /* 0x000fcc0000000000 */
[----:B------:R-:W-:Y:S01]  /*6120*/  HGMMA.64x128x16.F32.BF16 R24, R148, gdesc[UR8].tnspB, R24, gsb0 ;  /* 0x41e0000894187df0 */ /* 0x000fe20008001818 */
[----:B------:R-:W-:Y:S01]  /*6130*/  UIADD3 UR10, UR14, 0x180, URZ ;  /* 0x000001800e0a7890 */ /* 0x000fe2000fffe03f */
[----:B------:R-:W-:Y:S01]  /*6140*/  UMOV UR11, 0x40000040 ;  /* 0x40000040000b7882 */ /* 0x000fe20000000000 */
[----:B------:R-:W-:Y:S02]  /*6150*/  WARPGROUP.DEPBAR.LE gsb0, 0x0 ;  /* 0x00008000000079c5 */ /* 0x000fe40000010000 */
[----:B------:R-:W-:Y:S01]  /*6160*/  WARPGROUP.ARRIVE ;  /* 0x00000000000079c5 */ /* 0x000fe20000000000 */
[----:B------:R-:W-:Y:S01]  /*6170*/  FMUL.FTZ R148, R97, UR4 ;  /* 0x0000000461947c20 */ /* 0x000fe20008410000 */
[----:B------:R-:W-:Y:S01]  /*6180*/  FMUL.FTZ R149, R100, UR4 ;  /* 0x0000000464957c20 */ /* 0x000fe20008410000 */
[----:B------:R-:W-:Y:S01]  /*6190*/  FMUL.FTZ R150, R101, UR4 ;  /* 0x0000000465967c20 */ /* 0x000fe20008410000 */
[----:B------:R-:W-:Y:S01]  /*61a0*/  FMUL.FTZ R100, R118, UR4 ;  /* 0x0000000476647c20 */ /* 0x000fe20008410000 */
[----:B------:R-:W-:-:S02]  /*61b0*/  FMUL.FTZ R101, R122, UR4 ;  /* 0x000000047a657c20 */ /* 0x000fc40008410000 */
[----:B------:R-:W-:Y:S01]  /*61c0*/  HGMMA.64x128x16.F32.BF16 R24, R144, gdesc[UR8].tnspB, R24, gsb0 ;  /* 0x41e0000890187df0 */ /* 0x000fe20008001818 */
[----:B------:R-:W-:Y:S01]  /*61d0*/  UIADD3 UR10, UR14, 0x200, URZ ;  /* 0x000002000e0a7890 */ /* 0x000fe2000fffe03f */
[----:B------:R-:W-:Y:S01]  /*61e0*/  FMUL.FTZ R97, R134, UR4 ;  /* 0x0000000486617c20 */ /* 0x000fe20008410000 */
[----:B------:R-:W-:Y:S01]  /*61f0*/  UMOV UR11, 0x40000040 ;  /* 0x40000040000b7882 */ /* 0x000fe20000000000 */
[----:B------:R-:W-:Y:S01]  /*6200*/  IMAD R151, R9, -0x60, RZ ;  /* 0xffffffa009977824 */ /* 0x000fe200078e02ff */
        /* <DEDUP_REMOVED lines=10> */
[----:B------:R-:W-:Y:S02]  /*62b0*/  VIADD R114, R19, UR60 ;  /* 0x0000003c13727c36 */ /* 0x000fe40008000000 */
[----:B------:R-:W-:Y:S01]  /*62c0*/  FMUL.FTZ R144, R89, UR4 ;  /* 0x0000000459907c20 */ /* 0x000fe20008410000 */
        /* <DEDUP_REMOVED lines=14> */
[----:B------:R-:W0:Y:S01]  /*63b0*/  MUFU.TANH R144, R144 ;  /* 0x0000009000907308 */ /* 0x000e220000002400 */
[----:B------:R-:W-:-:S07]  /*63c0*/  IMAD.IADD R116, R151, 0x1, -R18 ;  /* 0x0000000197747824 */ /* 0x000fce00078e0a12 */
        /* <DEDUP_REMOVED lines=12> */
[----:B------:R-:W1:Y:S01]  /*6490*/  MUFU.TANH R93, R93 ;  /* 0x0000005d005d7308 */ /* 0x000e620000002400 */
[----:B------:R-:W-:-:S02]  /*64a0*/  WARPGROUP.DEPBAR.LE gsb0, 0x0 ;  /* 0x00008000000079c5 */ /* 0x000fc40000010000 */
[----:B------:R-:W-:Y:S01]  /*64b0*/  WARPGROUP.ARRIVE ;  /* 0x00000000000079c5 */ /* 0x000fe20000000000 */
[----:B------:R-:W-:Y:S01]  /*64c0*/  FMUL.FTZ R140, R104, UR4 ;  /* 0x00000004688c7c20 */ /* 0x000fe20008410000 */
[----:B------:R-:W-:Y:S01]  /*64d0*/  FMUL.FTZ R104, R127, UR4 ;  /* 0x000000047f687c20 */ /* 0x000fe20008410000 */
[----:B------:R-:W-:-:S03]  /*64e0*/  FMUL.FTZ R127, R132, UR4 ;  /* 0x00000004847f7c20 */ /* 0x000fc60008410000 */
[----:B------:R-:W-:Y:S01]  /*64f0*/  HGMMA.64x128x16.F32.BF16 R24, R136, gdesc[UR8].tnspB, R24, gsb0 ;  /* 0x41e0000888187df0 */ /* 0x000fe20008001818 */
[----:B------:R-:W-:Y:S01]  /*6500*/  @UP0 ULDC UR10, c[0x0][0x44c] ;  /* 0x00011300000a0ab9 */ /* 0x000fe20000000800 */
[----:B------:R-:W1:Y:S01]  /*6510*/  MUFU.TANH R140, R140 ;  /* 0x0000008c008c7308 */ /* 0x000e620000002400 */
[----:B0-----:R-:W-:Y:S01]  /*6520*/  @P2 IMAD.HI.U32 R10, R114, UR10, RZ ;  /* 0x0000000a720a2c27 */ /* 0x001fe2000f8e00ff */
[----:B------:R-:W-:Y:S01]  /*6530*/  @UP0 ULDC UR10, c[0x0][0x450] ;  /* 0x00011400000a0ab9 */ /* 0x000fe20000000800 */
[----:B------:R-:W-:-:S03]  /*6540*/  PLOP3.LUT P2, PT, PT, PT, UP1, 0x40, 0x0 ;  /* 0x000000000000781c */ /* 0x000fc60003f4e818 */
[----:B------:R-:W-:Y:S01]  /*6550*/  @P3 SHF.R.U32.HI R114, RZ, UR10, R10 ;  /* 0x0000000aff723c19 */ /* 0x000fe2000801160a */
[----:B------:R-:W-:Y:S01]  /*6560*/  IMAD.U32 R10, RZ, RZ, UR7 ;  /* 0x00000007ff0a7e24 */ /* 0x000fe2000f8e00ff */
[----:B------:R-:W0:Y:S03]  /*6570*/  MUFU.TANH R104, R104 ;  /* 0x0000006800687308 */ /* 0x000e260000002400 */
[----:B------:R-:W5:Y:S01]  /*6580*/  SHFL.IDX PT, R115, R114, RZ, 0x1c1f ;  /* 0x001c1fff72737589 */ /* 0x000f6200000e0000 */
[----:B------:R-:W-:-:S04]  /*6590*/  @!P1 VIADD R10, R10, 0x2a840 ;  /* 0x0002a8400a0a9836 */ /* 0x000fc80000000000 */
[----:B------:R-:W0:Y:S01]  /*65a0*/  MUFU.TANH R127, R127 ;  /* 0x0000007f007f7308 */ /* 0x000e220000002400 */
[----:B------:R-:W-:Y:S01]  /*65b0*/  @!P1 PRMT R10, RZ, 0x654, R10 ;  /* 0x00000654ff0a9816 */ /* 0x000fe2000000000a */
[----:B------:R-:W-:-:S03]  /*65c0*/  WARPGROUP.DEPBAR.LE gsb0, 0x0 ;  /* 0x00008000000079c5 */ /* 0x000fc60000010000 */
[----:B------:R2:W-:Y:S02]  /*65d0*/  @!P1 SYNCS.ARRIVE.TRANS64.RED.A1T0 RZ, [R10+URZ], RZ ;  /* 0x000000ff0aff99a7 */ /* 0x0005e4000810043f */
[----:B--2---:R-:W-:-:S04]  /*65e0*/  IADD3 R10, -R18, 0x1, R151 ;  /* 0x00000001120a7810 */ /* 0x004fc80007ffe197 */
[----:B------:R-:W-:-:S05]  /*65f0*/  IADD3 R10, -R17, R10, R16 ;  /* 0x0000000a110a7210 */ /* 0x000fca0007ffe110 */
[C---:B------:R-:W-:Y:S02]  /*6600*/  VIADD R122, R10.reuse, UR55 ;  /* 0x000000370a7a7c36 */ /* 0x040fe40008000000 */
[----:B------:R-:W-:Y:S02]  /*6610*/  VIADD R124, R10, UR54 ;  /* 0x000000360a7c7c36 */ /* 0x000fe40008000000 */
[--C-:B-----5:R-:W-:Y:S02]  /*6620*/  IMAD.IADD R118, R122, 0x1, R115.reuse ;  /* 0x000000017a767824 */ /* 0x120fe400078e0273 */
[----:B------:R-:W-:Y:S01]  /*6630*/  IMAD.IADD R120, R124, 0x1, R115 ;  /* 0x000000017c787824 */ /* 0x000fe200078e0273 */
[----:B01-34-:R-:W-:Y:S06]  /*6640*/  @P2 BRA `(.L_x_1168) ;  /* 0x0000000000542947 */ /* 0x01bfec0003800000 */
[----:B------:R-:W-:Y:S01]  /*6650*/  IADD3 R115, -R17, R16, R115 ;  /* 0x0000001011737210 */ /* 0x000fe20007ffe173 */
[----:B------:R-:W-:Y:S03]  /*6660*/  BSSY B0, `(.L_x_1169) ;  /* 0x0000010000007945 */ /* 0x000fe60003800000 */
        /* <DEDUP_REMOVED lines=10> */
.L_x_1170:
[----:B------:R-:W-:-:S05]  /*6710*/  IMAD.U32 R117, RZ, RZ, UR51 ;  /* 0x00000033ff757e24 */ /* 0x000fca000f8e00ff */
[----:B------:R-:W-:-:S13]  /*6720*/  ISETP.NE.AND P2, PT, R117, 0x1, PT ;  /* 0x000000017500780c */ /* 0x000fda0003f45270 */
[----:B------:R-:W0:Y:S02]  /*6730*/  @P2 LDC.64 R10, c[0x0][0x9e8] ;  /* 0x00027a00ff0a2b82 */ /* 0x000e240000000a00 */
[----:B0-----:R-:W-:-:S05]  /*6740*/  @P2 IMAD.HI.U32 R10, R115, R10, RZ ;  /* 0x0000000a730a2227 */ /* 0x001fca00078e00ff */
[----:B------:R-:W-:-:S07]  /*6750*/  @P2 SHF.R.U32.HI R115, RZ, R11, R10 ;  /* 0x0000000bff732219 */ /* 0x000fce000001160a */
.L_x_1171:
[----:B------:R-:W-:Y:S05]  /*6760*/  BSYNC B0 ;  /* 0x0000000000007941 */ /* 0x000fea0003800000 */
.L_x_1169:
[----:B------:R-:W-:-:S05]  /*6770*/  IMAD R115, R115, R117, R116 ;  /* 0x0000007573737224 */ /* 0x000fca00078e0274 */
[----:B------:R-:W-:Y:S02]  /*6780*/  VIADDMNMX R118, R115, R117, R118, PT ;  /* 0x0000007573767246 */ /* 0x000fe40003800176 */
[----:B------:R-:W-:-:S07]  /*6790*/  VIMNMX R120, R120, R115, !PT ;  /* 0x0000007378787248 */ /* 0x000fce0007fe0100 */
.L_x_1168:
[C---:B------:R-:W-:Y:S02]  /*67a0*/  ISETP.GE.AND P2, PT, R151.reuse, 0x2, PT ;  /* 0x000000029700780c */ /* 0x040fe40003f46270 */
[C---:B------:R-:W-:Y:S02]  /*67b0*/  ISETP.GE.AND P6, PT, R151.reuse, 0xa, PT ;  /* 0x0000000a9700780c */ /* 0x040fe40003fc6270 */
        /* <DEDUP_REMOVED lines=9> */
[----:B------:R-:W-:-:S02]  /*6850*/  FSEL R137, R146, -INF , !P4 ;  /* 0xff80000092897808 */ /* 0x000fc40006000000 */
[----:B------:R-:W-:Y:S02]  /*6860*/  ISETP.LT.OR P5, PT, R118, 0x9, P5 ;  /* 0x000000097600780c */ /* 0x000fe40002fa1670 */
[----:B------:R-:W-:Y:S02]  /*6870*/  ISETP.GT.AND P4, PT, R120, 0x10, !P6 ;  /* 0x000000107800780c */ /* 0x000fe40007784270 */
[----:B------:R-:W-:Y:S02]  /*6880*/  FSEL R145, R145, -INF , !P5 ;  /* 0xff80000091917808 */ /* 0x000fe40006800000 */
        /* <DEDUP_REMOVED lines=21> */
[C---:B------:R-:W-:Y:S02]  /*69e0*/  ISETP.GE.AND P5, PT, R151.reuse, 0x22, PT ;  /* 0x000000229700780c */ /* 0x040fe40003fa6270 */
        /* <DEDUP_REMOVED lines=74> */
[----:B------:R-:W-:Y:S02]  /*6e90*/  ISETP.GE.AND P6, PT, R151, 0x5a, PT ;  /* 0x0000005a9700780c */ /* 0x000fe40003fc6270 */
[----:B------:R-:W0:Y:S02]  /*6ea0*/  SHFL.IDX PT, R151, R114, 0x1, 0x1c1f ;  /* 0x003c1f0072977f89 */ /* 0x000e2400000e0000 */
[----:B------:R-:W-:Y:S02]  /*6eb0*/  P2R R112, PR, RZ, 0x40 ;  /* 0x00000040ff707803 */ /* 0x000fe40000000000 */
[----:B------:R-:W-:-:S04]  /*6ec0*/  ISETP.GT.AND P6, PT, R120, 0x59, !P6 ;  /* 0x000000597800780c */ /* 0x000fc800077c4270 */
[----:B------:R-:W-:-:S04]  /*6ed0*/  ISETP.LT.OR P6, PT, R118, 0x5a, P6 ;  /* 0x0000005a7600780c */ /* 0x000fc800037c1670 */
[----:B------:R-:W-:Y:S02]  /*6ee0*/  FSEL R133, R133, -INF , !P6 ;  /* 0xff80000085857808 */ /* 0x000fe40007000000 */
[----:B------:R-:W-:Y:S01]  /*6ef0*/  PLOP3.LUT P6, PT, PT, PT, UP1, 0x40, 0x0 ;  /* 0x000000000000781c */ /* 0x000fe20003fce818 */
[--C-:B0-----:R-:W-:Y:S02]  /*6f00*/  IMAD.IADD R12, R122, 0x1, R151.reuse ;  /* 0x000000017a0c7824 */ /* 0x101fe400078e0297 */
[----:B------:R-:W-:-:S10]  /*6f10*/  IMAD.IADD R106, R124, 0x1, R151 ;  /* 0x000000017c6a7824 */ /* 0x000fd400078e0297 */
[----:B------:R-:W-:Y:S05]  /*6f20*/  @P6 BRA `(.L_x_1172) ;  /* 0x0000000000546947 */ /* 0x000fea0003800000 */
        /* <DEDUP_REMOVED lines=12> */
.L_x_1174:
[----:B------:R-:W-:-:S05]  /*6ff0*/  IMAD.U32 R114, RZ, RZ, UR51 ;  /* 0x00000033ff727e24 */ /* 0x000fca000f8e00ff */
[----:B------:R-:W-:-:S13]  /*7000*/  ISETP.NE.AND P6, PT, R114, 0x1, PT ;  /* 0x000000017200780c */ /* 0x000fda0003fc5270 */
[----:B------:R-:W0:Y:S02]  /*7010*/  @P6 LDC.64 R10, c[0x0][0x9e8] ;  /* 0x00027a00ff0a6b82 */ /* 0x000e240000000a00 */
[----:B0-----:R-:W-:-:S05]  /*7020*/  @P6 IMAD.HI.U32 R10, R151, R10, RZ ;  /* 0x0000000a970a6227 */ /* 0x001fca00078e00ff */
[----:B------:R-:W-:-:S07]  /*7030*/  @P6 SHF.R.U32.HI R151, RZ, R11, R10 ;  /* 0x0000000bff976219 */ /* 0x000fce000001160a */
.L_x_1175:
[----:B------:R-:W-:Y:S05]  /*7040*/  BSYNC B0 ;  /* 0x0000000000007941 */ /* 0x000fea0003800000 */
.L_x_1173:
[----:B------:R-:W-:-:S05]  /*7050*/  IMAD R151, R151, R114, R116 ;  /* 0x0000007297977224 */ /* 0x000fca00078e0274 */
[----:B------:R-:W-:Y:S02]  /*7060*/  VIADDMNMX R12, R151, R114, R12, PT ;  /* 0x00000072970c7246 */ /* 0x000fe4000380010c */
[----:B------:R-:W-:-:S07]  /*7070*/  VIMNMX R106, R106, R151, !PT ;  /* 0x000000976a6a7248 */ /* 0x000fce0007fe0100 */
.L_x_1172:
[C---:B------:R-:W-:Y:S01]  /*7080*/  ISETP.GT.AND P2, PT, R106.reuse, 0x1, !P2 ;  /* 0x000000016a00780c */ /* 0x040fe20005744270 */
[----:B------:R-:W0:Y:S01]  /*7090*/  LDC R10, c[0x0][0x988] ;  /* 0x00026200ff0a7b82 */ /* 0x000e220000000800 */
[----:B------:R-:W-:Y:S01]  /*70a0*/  ISETP.GT.AND P3, PT, R106, 0x8, !P3 ;  /* 0x000000086a00780c */ /* 0x000fe20005f64270 */
[----:B------:R-:W-:Y:S01]  /*70b0*/  UMOV UR36, UR39 ;  /* 0x0000002700247c82 */ /* 0x000fe20008000000 */
        /* <DEDUP_REMOVED lines=33> */
[----:B------:R-:W-:Y:S02]  /*72d0*/  ISETP.NE.AND P3, PT, R155, RZ, PT ;  /* 0x000000ff9b00720c */ /* 0x000fe40003f65270 */
        /* <DEDUP_REMOVED lines=41> */
[----:B------:R-:W-:Y:S02]  /*7570*/  ISETP.LT.OR P2, PT, R12, 0x32, P2 ;  /* 0x000000320c00780c */ /* 0x000fe40001741670 */
[----:B------:R-:W-:Y:S02]  /*7580*/  ISETP.GT.AND P5, PT, R106, 0x58, !P5 ;  /* 0x000000586a00780c */ /* 0x000fe40006fa4270 */
[----:B------:R-:W-:Y:S02]  /*7590*/  FSEL R95, R95, -INF , !P2 ;  /* 0xff8000005f5f7808 */ /* 0x000fe40005000000 */
[----:B------:R-:W-:-:S02]  /*75a0*/  ISETP.NE.AND P2, PT, R150, RZ, PT ;  /* 0x000000ff9600720c */ /* 0x000fc40003f45270 */
[----:B------:R-:W-:Y:S02]  /*75b0*/  ISETP.LT.OR P4, PT, R12, 0x52, P4 ;  /* 0x000000520c00780c */ /* 0x000fe40002781670 */
[----:B------:R-:W-:Y:S02]  /*75c0*/  ISETP.GT.AND P2, PT, R106, 0x38, !P2 ;  /* 0x000000386a00780c */ /* 0x000fe40005744270 */
[C---:B------:R-:W-:Y:S02]  /*75d0*/  ISETP.LT.OR P5, PT, R12.reuse, 0x59, P5 ;  /* 0x000000590c00780c */ /* 0x040fe40002fa1670 */
[----:B------:R-:W-:Y:S02]  /*75e0*/  ISETP.LT.OR P2, PT, R12, 0x39, P2 ;  /* 0x000000390c00780c */ /* 0x000fe40001741670 */
[----:B------:R-:W-:Y:S02]  /*75f0*/  FSEL R97, R97, -INF , !P5 ;  /* 0xff80000061617808 */ /* 0x000fe40006800000 */
        /* <DEDUP_REMOVED lines=16> */
[----:B------:R-:W-:Y:S02]  /*7700*/  ISETP.GT.AND P2, PT, R106, 0x48, !P3 ;  /* 0x000000486a00780c */ /* 0x000fe40005f44270 */
[----:B------:R-:W-:Y:S02]  /*7710*/  ISETP.NE.AND P3, PT, R110, RZ, PT ;  /* 0x000000ff6e00720c */ /* 0x000fe40003f65270 */
[----:B------:R-:W-:Y:S02]  /*7720*/  ISETP.LT.OR P2, PT, R12, 0x49, P2 ;  /* 0x000000490c00780c */ /* 0x000fe40001741670 */
[----:B------:R-:W-:Y:S02]  /*7730*/  ISETP.GT.AND P3, PT, R106, 0x50, !P3 ;  /* 0x000000506a00780c */ /* 0x000fe40005f64270 */
[----:B------:R-:W-:-:S02]  /*7740*/  FSEL R103, R103, -INF , !P2 ;  /* 0xff80000067677808 */ /* 0x000fc40005000000 */
[----:B------:R-:W-:Y:S02]  /*7750*/  ISETP.GT.AND P2, PT, R106, 0x49, !P6 ;  /* 0x000000496a00780c */ /* 0x000fe40007744270 */
[----:B------:R-:W-:Y:S02]  /*7760*/  ISETP.NE.AND P6, PT, R126, RZ, PT ;  /* 0x000000ff7e00720c */ /* 0x000fe40003fc5270 */
[C---:B------:R-:W-:Y:S02]  /*7770*/  ISETP.LT.OR P2, PT, R12.reuse, 0x4a, P2 ;  /* 0x0000004a0c00780c */ /* 0x040fe40001741670 */
[----:B------:R-:W-:Y:S02]  /*7780*/  ISETP.LT.OR P3, PT, R12, 0x51, P3 ;  /* 0x000000510c00780c */ /* 0x000fe40001f61670 */
[----:B------:R-:W-:Y:S02]  /*7790*/  FSEL R215, R104, -INF , !P2 ;  /* 0xff80000068d77808 */ /* 0x000fe40005000000 */
[----:B------:R-:W-:-:S02]  /*77a0*/  ISETP.GT.AND P2, PT, R106, RZ, !P6 ;  /* 0x000000ff6a00720c */ /* 0x000fc40007744270 */
[----:B------:R-:W-:Y:S02]  /*77b0*/  ISETP.NE.AND P6, PT, R112, RZ, PT ;  /* 0x000000ff7000720c */ /* 0x000fe40003fc5270 */
[----:B------:R-:W-:Y:S02]  /*77c0*/  ISETP.LT.OR P2, PT, R12, 0x1, P2 ;  /* 0x000000010c00780c */ /* 0x000fe40001741670 */
[----:B------:R-:W-:Y:S02]  /*77d0*/  ISETP.GT.AND P6, PT, R106, 0x59, !P6 ;  /* 0x000000596a00780c */ /* 0x000fe400077c4270 */
[----:B------:R-:W-:Y:S01]  /*77e0*/  FSEL R219, R0, -INF , !P2 ;  /* 0xff80000000db7808 */ /* 0x000fe20005000000 */
[C---:B0-----:R-:W-:Y:S01]  /*77f0*/  FMUL.FTZ R0, R11.reuse, R10 ;  /* 0x0000000a0b007220 */ /* 0x041fe20000410000 */
[----:B------:R-:W-:Y:S02]  /*7800*/  FSETP.NEU.FTZ.AND P2, PT, R11, -INF , PT ;  /* 0xff8000000b00780b */ /* 0x000fe40003f5d000 */
[----:B------:R-:W-:-:S02]  /*7810*/  FMNMX.FTZ R2, R219, R8, !PT ;  /* 0x00000008db027209 */ /* 0x000fc40007810000 */
[----:B------:R-:W-:Y:S02]  /*7820*/  FSEL R0, R0, RZ, P2 ;  /* 0x000000ff00007208 */ /* 0x000fe40001000000 */
[----:B------:R-:W-:Y:S02]  /*7830*/  FMNMX.FTZ R2, R213, R2, !PT ;  /* 0x00000002d5027209 */ /* 0x000fe40007810000 */
[----:B------:R-:W-:Y:S01]  /*7840*/  ISETP.LT.OR P6, PT, R12, 0x5a, P6 ;  /* 0x0000005a0c00780c */ /* 0x000fe200037c1670 */
[--C-:B------:R-:W-:Y:S01]  /*7850*/  FFMA.FTZ R148, R141, R10, -R0.reuse ;  /* 0x0000000a8d947223 */ /* 0x100fe20000010800 */
[----:B------:R-:W-:Y:S01]  /*7860*/  FMNMX.FTZ R2, R151, R2, !PT ;  /* 0x0000000297027209 */ /* 0x000fe20007810000 */
[-CC-:B------:R-:W-:Y:S01]  /*7870*/  FFMA.FTZ R150, R129, R10.reuse, -R0.reuse ;  /* 0x0000000a81967223 */ /* 0x180fe20000010800 */
[----:B------:R-:W-:Y:S01]  /*7880*/  FSEL R141, R93, -INF , !P3 ;  /* 0xff8000005d8d7808 */ /* 0x000fe20005800000 */
        /* <DEDUP_REMOVED lines=11> */
[----:B------:R-:W-:Y:S01]  /*7940*/  FSEL R12, R11, RZ, P2 ;  /* 0x000000ff0b0c7208 */ /* 0x000fe20001000000 */
[--C-:B------:R-:W-:Y:S01]  /*7950*/  FFMA.FTZ R140, R117, R10, -R0.reuse ;  /* 0x0000000a758c7223 */ /* 0x100fe20000010800 */
[----:B------:R-:W-:Y:S01]  /*7960*/  FMNMX.FTZ R2, R153, R2, !PT ;  /* 0x0000000299027209 */ /* 0x000fe20007810000 */
[-CC-:B------:R-:W-:Y:S01]  /*7970*/  FFMA.FTZ R217, R108, R10.reuse, -R0.reuse ;  /* 0x0000000a6cd97223 */ /* 0x180fe20000010800 */
[--C-:B------:R-:W-:Y:S01]  /*7980*/  FFMA.FTZ R158, R145, R10, -R0.reuse ;  /* 0x0000000a919e7223 */ /* 0x100fe20000010800 */
[----:B------:R-:W-:Y:S01]  /*7990*/  FADD.FTZ R119, -R12, R7 ;  /* 0x000000070c777221 */ /* 0x000fe20000010100 */
[----:B------:R-:W-:Y:S01]  /*79a0*/  FMNMX.FTZ R2, R207, R2, !PT ;  /* 0x00000002cf027209 */ /* 0x000fe20007810000 */
[-CC-:B------:R-:W-:Y:S01]  /*79b0*/  FFMA.FTZ R137, R137, R10.reuse, -R0.reuse ;  /* 0x0000000a89897223 */ /* 0x180fe20000010800 */
[-CC-:B------:R-:W-:Y:S01]  /*79c0*/  FFMA.FTZ R152, R147, R10.reuse, -R0.reuse ;  /* 0x0000000a93987223 */ /* 0x180fe20000010800 */
[--C-:B------:R-:W-:Y:S01]  /*79d0*/  FFMA.FTZ R139, R139, R10, -R0.reuse ;  /* 0x0000000a8b8b7223 */ /* 0x100fe20000010800 */
        /* <DEDUP_REMOVED lines=13> */
[-C--:B------:R-:W-:Y:S01]  /*7ab0*/  FFMA.FTZ R7, R133, R10.reuse, -R0 ;  /* 0x0000000a85077223 */ /* 0x080fe20000010800 */
[----:B------:R-:W-:Y:S01]  /*7ac0*/  FMUL.FTZ R0, R119, R10 ;  /* 0x0000000a77007220 */ /* 0x000fe20000410000 */
[----:B------:R-:W-:Y:S01]  /*7ad0*/  MUFU.EX2 R217, R217 ;  /* 0x000000d900d97308 */ /* 0x000fe20000000800 */
[----:B------:R-:W-:-:S04]  /*7ae0*/  FMNMX.FTZ R2, R21, R2, !PT ;  /* 0x0000000215027209 */ /* 0x000fc80007810000 */
[----:B------:R-:W-:-:S03]  /*7af0*/  FMNMX.FTZ R2, R95, R2, !PT ;  /* 0x000000025f027209 */ /* 0x000fc60007810000 */
[----:B------:R-:W0:Y:S01]  /*7b00*/  MUFU.EX2 R0, R0 ;  /* 0x0000000000007308 */ /* 0x000e220000000800 */
[----:B------:R-:W-:-:S04]  /*7b10*/  FMNMX.FTZ R2, R15, R2, !PT ;  /* 0x000000020f027209 */ /* 0x000fc80007810000 */
[----:B------:R-:W-:-:S03]  /*7b20*/  FMNMX.FTZ R2, R99, R2, !PT ;  /* 0x0000000263027209 */ /* 0x000fc60007810000 */
[----:B------:R-:W1:Y:S01]  /*7b30*/  MUFU.EX2 R156, R156 ;  /* 0x0000009c009c7308 */ /* 0x000e620000000800 */
[----:B------:R-:W-:-:S04]  /*7b40*/  FMNMX.FTZ R2, R101, R2, !PT ;  /* 0x0000000265027209 */ /* 0x000fc80007810000 */
[----:B------:R-:W-:-:S03]  /*7b50*/  FMNMX.FTZ R2, R13, R2, !PT ;  /* 0x000000020d027209 */ /* 0x000fc60007810000 */
[----:B------:R-:W2:Y:S01]  /*7b60*/  MUFU.EX2 R158, R158 ;  /* 0x0000009e009e7308 */ /* 0x000ea20000000800 */
[----:B------:R-:W-:Y:S01]  /*7b70*/  FMNMX.FTZ R2, R103, R2, !PT ;  /* 0x0000000267027209 */ /* 0x000fe20007810000 */
[----:B0-----:R-:W-:-:S03]  /*7b80*/  FFMA.FTZ R127, R0, R6, R217 ;  /* 0x00000006007f7223 */ /* 0x001fc600000100d9 */
[----:B------:R-:W-:-:S03]  /*7b90*/  FMNMX.FTZ R2, R215, R2, !PT ;  /* 0x00000002d7027209 */ /* 0x000fc60007810000 */
[----:B------:R-:W0:Y:S01]  /*7ba0*/  MUFU.EX2 R137, R137 ;  /* 0x0000008900897308 */ /* 0x000e220000000800 */
[----:B------:R-:W-:Y:S01]  /*7bb0*/  FMNMX.FTZ R2, R141, R2, !PT ;  /* 0x000000028d027209 */ /* 0x000fe20007810000 */
[C---:B-1----:R-:W-:Y:S01]  /*7bc0*/  FADD.FTZ R127, R156.reuse, R127 ;  /* 0x0000007f9c7f7221 */ /* 0x042fe20000010000 */
[----:B------:R-:W-:Y:S02]  /*7bd0*/  F2FP.BF16.F32.PACK_AB R156, R156, R217 ;  /* 0x000000d99c9c723e */ /* 0x000fe400000010ff */
[----:B------:R-:W-:-:S03]  /*7be0*/  FMNMX.FTZ R2, R131, R2, !PT ;  /* 0x0000000283027209 */ /* 0x000fc60007810000 */
[----:B------:R-:W1:Y:S01]  /*7bf0*/  MUFU.EX2 R152, R152 ;  /* 0x0000009800987308 */ /* 0x000e620000000800 */
[----:B------:R-:W-:Y:S01]  /*7c00*/  FMNMX.FTZ R2, R97, R2, !PT ;  /* 0x0000000261027209 */ /* 0x000fe20007810000 */
[----:B--2---:R-:W-:-:S03]  /*7c10*/  FADD.FTZ R6, R158, R127 ;  /* 0x0000007f9e067221 */ /* 0x004fc60000010000 */
[----:B------:R-:W-:-:S03]  /*7c20*/  FMNMX.FTZ R2, R129, R2, !PT ;  /* 0x0000000281027209 */ /* 0x000fc60007810000 */
[----:B------:R-:W2:Y:S01]  /*7c30*/  MUFU.EX2 R139, R139 ;  /* 0x0000008b008b7308 */ /* 0x000ea20000000800 */
[----:B0-----:R-:W-:Y:S01]  /*7c40*/  F2FP.BF16.F32.PACK_AB R158, R137, R158 ;  /* 0x0000009e899e723e */ /* 0x001fe200000010ff */
[----:B------:R-:W0:Y:S06]  /*7c50*/  SHFL.BFLY PT, R143, R2, 0x2, 0x1f ;  /* 0x0c401f00028f7f89 */ /* 0x000e2c00000e0000 */
[----:B------:R-:W3:Y:S08]  /*7c60*/  MUFU.EX2 R154, R154 ;  /* 0x0000009a009a7308 */ /* 0x000ef00000000800 */
[----:B------:R-:W-:Y:S08]  /*7c70*/  MUFU.EX2 R135, R135 ;  /* 0x0000008700877308 */ /* 0x000ff00000000800 */
[----:B------:R-:W-:Y:S01]  /*7c80*/  MUFU.EX2 R148, R148 ;  /* 0x0000009400947308 */ /* 0x000fe20000000800 */
[----:B0-----:R-:W-:-:S05]  /*7c90*/  FMNMX.FTZ R143, R2, R143, !PT ;  /* 0x0000008f028f7209 */ /* 0x001fca0007810000 */
[----:B------:R-:W0:Y:S02]  /*7ca0*/  SHFL.BFLY PT, R2, R143, 0x1, 0x1f ;  /* 0x0c201f008f027f89 */ /* 0x000e2400000e0000 */
[----:B------:R-:W-:Y:S08]  /*7cb0*/  MUFU.EX2 R93, R93 ;  /* 0x0000005d005d7308 */ /* 0x000ff00000000800 */
[----:B------:R-:W-:Y:S08]  /*7cc0*/  MUFU.EX2 R150, R150 ;  /* 0x0000009600967308 */ /* 0x000ff00000000800 */
[----:B------:R-:W-:Y:S01]  /*7cd0*/  MUFU.EX2 R107, R107 ;  /* 0x0000006b006b7308 */ /* 0x000fe20000000800 */
[----:B0-----:R-:W-:-:S07]  /*7ce0*/  FMNMX.FTZ R109, R143, R2, !PT ;  /* 0x000000028f6d7209 */ /* 0x001fce0007810000 */
[----:B------:R-:W-:Y:S01]  /*7cf0*/  MUFU.EX2 R144, R144 ;  /* 0x0000009000907308 */ /* 0x000fe20000000800 */
[C---:B------:R-:W-:Y:S01]  /*7d00*/  FSETP.NEU.FTZ.AND P2, PT, R109.reuse, -INF , PT ;  /* 0xff8000006d00780b */ /* 0x040fe20003f5d000 */
[----:B------:R-:W-:-:S06]  /*7d10*/  FMUL.FTZ R90, R109, R10 ;  /* 0x0000000a6d5a7220 */ /* 0x000fcc0000410000 */
[----:B------:R-:W-:Y:S01]  /*7d20*/  MUFU.EX2 R105, R105 ;  /* 0x0000006900697308 */ /* 0x000fe20000000800 */
[----:B------:R-:W-:-:S05]  /*7d30*/  FSEL R90, R90, RZ, P2 ;  /* 0x000000ff5a5a7208 */ /* 0x000fca0001000000 */
[-CC-:B------:R-:W-:Y:S01]  /*7d40*/  FFMA.FTZ R14, R151, R10.reuse, -R90.reuse ;  /* 0x0000000a970e7223 */ /* 0x180fe2000001085a */
[-CC-:B------:R-:W-:Y:S01]  /*7d50*/  FFMA.FTZ R151, R89, R10.reuse, -R90.reuse ;  /* 0x0000000a59977223 */ /* 0x180fe2000001085a */
[----:B------:R-:W-:Y:S01]  /*7d60*/  FSEL R89, R109, RZ, P2 ;  /* 0x000000ff6d597208 */ /* 0x000fe20001000000 */
[-CC-:B------:R-:W-:Y:S01]  /*7d70*/  FFMA.FTZ R119, R219, R10.reuse, -R90.reuse ;  /* 0x0000000adb777223 */ /* 0x180fe2000001085a */
[-CC-:B------:R-:W-:Y:S01]  /*7d80*/  FFMA.FTZ R12, R213, R10.reuse, -R90.reuse ;  /* 0x0000000ad50c7223 */ /* 0x180fe2000001085a */
[-C--:B------:R-:W-:Y:S01]  /*7d90*/  FFMA.FTZ R121, R211, R10.reuse, -R90 ;  /* 0x0000000ad3797223 */ /* 0x080fe2000001085a */
[----:B------:R-:W-:Y:S01]  /*7da0*/  MUFU.EX2 R14, R14 ;  /* 0x0000000e000e7308 */ /* 0x000fe20000000800 */
[----:B------:R-:W-:Y:S01]  /*7db0*/  FADD.FTZ R89, -R89, R8 ;  /* 0x0000000859597221 */ /* 0x000fe20000010100 */
[-CC-:B------:R-:W-:Y:S01]  /*7dc0*/  FFMA.FTZ R20, R157, R10.reuse, -R90.reuse ;  /* 0x0000000a9d147223 */ /* 0x180fe2000001085a */
[-C--:B------:R-:W-:Y:S01]  /*7dd0*/  FFMA.FTZ R145, R21, R10.reuse, -R90 ;  /* 0x0000000a15917223 */ /* 0x080fe2000001085a */
[----:B------:R-:W-:Y:S01]  /*7de0*/  FADD.FTZ R21, R137, R6 ;  /* 0x0000000689157221 */ /* 0x000fe20000010000 */
[-C--:B------:R-:W-:Y:S01]  /*7df0*/  FMUL.FTZ R89, R89, R10.reuse ;  /* 0x0000000a59597220 */ /* 0x080fe20000410000 */
        /* <DEDUP_REMOVED lines=10> */
[----:B------:R0:W1:Y:S01]  /*7ea0*/  MUFU.EX2 R2, R89 ;  /* 0x0000005900027308 */ /* 0x0000620000000800 */
[----:B---3--:R-:W-:Y:S01]  /*7eb0*/  FADD.FTZ R98, R154, R15 ;  /* 0x0000000f9a627221 */ /* 0x008fe20000010000 */
[-CC-:B------:R-:W-:Y:S01]  /*7ec0*/  FFMA.FTZ R94, R95, R10.reuse, -R90.reuse ;  /* 0x0000000a5f5e7223 */ /* 0x180fe2000001085a */
[-CC-:B------:R-:W-:Y:S01]  /*7ed0*/  FFMA.FTZ R13, R13, R10.reuse, -R90.reuse ;  /* 0x0000000a0d0d7223 */ /* 0x180fe2000001085a */
[-CC-:B------:R-:W-:Y:S01]  /*7ee0*/  FFMA.FTZ R96, R99, R10.reuse, -R90.reuse ;  /* 0x0000000a63607223 */ /* 0x180fe2000001085a */
[-CC-:B------:R-:W-:Y:S01]  /*7ef0*/  FFMA.FTZ R103, R103, R10.reuse, -R90.reuse ;  /* 0x0000000a67677223 */ /* 0x180fe2000001085a */
[-CC-:B------:R-:W-:Y:S01]  /*7f00*/  FFMA.FTZ R215, R215, R10.reuse, -R90.reuse ;  /* 0x0000000ad7d77223 */ /* 0x180fe2000001085a */
[----:B------:R-:W-:Y:S01]  /*7f10*/  FFMA.FTZ R141, R141, R10, -R90 ;  /* 0x0000000a8d8d7223 */ /* 0x000fe2000001085a */
[----:B------:R-:W2:Y:S01]  /*7f20*/  MUFU.EX2 R12, R12 ;  /* 0x0000000c000c7308 */ /* 0x000ea20000000800 */
[----:B0-----:R-:W-:-:S02]  /*7f30*/  IMAD.U32 R89, RZ, RZ, UR6 ;  /* 0x00000006ff597e24 */ /* 0x001fc4000f8e00ff */
[-CC-:B------:R-:W-:Y:S01]  /*7f40*/  FFMA.FTZ R131, R131, R10.reuse, -R90.reuse ;  /* 0x0000000a83837223 */ /* 0x180fe2000001085a */
[----:B------:R-:W-:Y:S01]  /*7f50*/  FFMA.FTZ R97, R97, R10, -R90 ;  /* 0x0000000a61617223 */ /* 0x000fe2000001085a */
[----:B------:R-:W-:Y:S01]  /*7f60*/  ISETP.GT.AND P2, PT, R9, UR50, PT ;  /* 0x0000003209007c0c */ /* 0x000fe2000bf44270 */
[----:B------:R-:W-:Y:S01]  /*7f70*/  @!P1 VIADD R89, R89, 0x2a860 ;  /* 0x0002a86059599836 */ /* 0x000fe20000000000 */
[----:B------:R-:W-:Y:S01]  /*7f80*/  F2FP.BF16.F32.PACK_AB R152, R139, R152 ;  /* 0x000000988b98723e */ /* 0x000fe200000010ff */
[----:B------:R-:W-:Y:S01]  /*7f90*/  VIADD R9, R9, 0xffffffff ;  /* 0xffffffff09097836 */ /* 0x000fe20000000000 */
[----:B------:R-:W0:Y:S01]  /*7fa0*/  MUFU.EX2 R121, R121 ;  /* 0x0000007900797308 */ /* 0x000e220000000800 */
[----:B-1----:R-:W-:Y:S01]  /*7fb0*/  FFMA.FTZ R3, R2, R3, R119 ;  /* 0x0000000302037223 */ /* 0x002fe20000010077 */
[----:B------:R-:W-:Y:S02]  /*7fc0*/  @!P1 PRMT R89, RZ, 0x654, R89 ;  /* 0x00000654ff599816 */ /* 0x000fe40000000059 */
[----:B------:R-:W-:-:S02]  /*7fd0*/  F2FP.BF16.F32.PACK_AB R154, R135, R154 ;  /* 0x0000009a879a723e */ /* 0x000fc400000010ff */
[----:B------:R1:W-:Y:S02]  /*7fe0*/  @!P1 SYNCS.ARRIVE.TRANS64.RED.A1T0 RZ, [R89+URZ], RZ ;  /* 0x000000ff59ff99a7 */ /* 0x0003e4000810043f */
[----:B------:R-:W3:Y:S01]  /*7ff0*/  MUFU.EX2 R20, R20 ;  /* 0x0000001400147308 */ /* 0x000ee20000000800 */
[C---:B--2---:R-:W-:Y:S01]  /*8000*/  FADD.FTZ R3, R12.reuse, R3 ;  /* 0x000000030c037221 */ /* 0x044fe20000010000 */
[----:B------:R-:W-:-:S03]  /*8010*/  F2FP.BF16.F32.PACK_AB R157, R12, R119 ;  /* 0x000000770c9d723e */ /* 0x000fc600000010ff */
[----:B------:R-:W-:Y:S01]  /*8020*/  FADD.FTZ R6, R14, R3 ;  /* 0x000000030e067221 */ /* 0x000fe20000010000 */
[----:B------:R-:W-:Y:S02]  /*8030*/  FADD.FTZ R3, R135, R98 ;  /* 0x0000006287037221 */ /* 0x000fe40000010000 */
[----:B------:R-:W2:Y:S01]  /*8040*/  MUFU.EX2 R123, R123 ;  /* 0x0000007b007b7308 */ /* 0x000ea20000000800 */
[----:B0-----:R-:W-:Y:S01]  /*8050*/  FADD.FTZ R15, R121, R6 ;  /* 0x00000006790f7221 */ /* 0x001fe20000010000 */
[----:B------:R-:W-:Y:S01]  /*8060*/  FADD.FTZ R98, R148, R3 ;  /* 0x0000000394627221 */ /* 0x000fe20000010000 */
[-CC-:B------:R-:W-:Y:S01]  /*8070*/  FFMA.FTZ R3, R101, R10.reuse, -R90.reuse ;  /* 0x0000000a65037223 */ /* 0x180fe2000001085a */
[----:B------:R-:W-:Y:S01]  /*8080*/  FFMA.FTZ R90, R129, R10, -R90 ;  /* 0x0000000a815a7223 */ /* 0x000fe2000001085a */
[C---:B------:R-:W-:Y:S01]  /*8090*/  F2FP.BF16.F32.PACK_AB R148, R93.reuse, R148 ;  /* 0x000000945d94723e */ /* 0x040fe200000010ff */
[----:B------:R-:W-:Y:S01]  /*80a0*/  FADD.FTZ R21, R93, R98 ;  /* 0x000000625d157221 */ /* 0x000fe20000010000 */
[----:B------:R-:W-:Y:S01]  /*80b0*/  F2FP.BF16.F32.PACK_AB R159, R121, R14 ;  /* 0x0000000e799f723e */ /* 0x000fe200000010ff */
[----:B------:R-:W0:Y:S01]  /*80c0*/  MUFU.EX2 R88, R88 ;  /* 0x0000005800587308 */ /* 0x000e220000000800 */
[----:B---3--:R-:W-:Y:S01]  /*80d0*/  FADD.FTZ R6, R20, R15 ;  /* 0x0000000f14067221 */ /* 0x008fe20000010000 */
[----:B------:R-:W-:Y:S01]  /*80e0*/  FADD.FTZ R98, R150, R21 ;  /* 0x0000001596627221 */ /* 0x000fe20000010000 */
[----:B------:R-:W-:-:S05]  /*80f0*/  F2FP.BF16.F32.PACK_AB R150, R107, R150 ;  /* 0x000000966b96723e */ /* 0x000fca00000010ff */
[----:B------:R-:W3:Y:S01]  /*8100*/  MUFU.EX2 R125, R125 ;  /* 0x0000007d007d7308 */ /* 0x000ee20000000800 */
[C---:B--2---:R-:W-:Y:S01]  /*8110*/  FADD.FTZ R15, R123.reuse, R6 ;  /* 0x000000067b0f7221 */ /* 0x044fe20000010000 */
[----:B------:R-:W-:-:S06]  /*8120*/  F2FP.BF16.F32.PACK_AB R153, R123, R20 ;  /* 0x000000147b99723e */ /* 0x000fcc00000010ff */
[----:B------:R-:W2:Y:S01]  /*8130*/  MUFU.EX2 R149, R149 ;  /* 0x0000009500957308 */ /* 0x000ea20000000800 */
[----:B0-----:R-:W-:Y:S01]  /*8140*/  FADD.FTZ R6, R88, R15 ;  /* 0x0000000f58067221 */ /* 0x001fe20000010000 */
[----:B------:R-:W-:-:S04]  /*8150*/  FADD.FTZ R15, R107, R98 ;  /* 0x000000626b0f7221 */ /* 0x000fc80000010000 */
[----:B------:R-:W-:Y:S01]  /*8160*/  FADD.FTZ R98, R144, R15 ;  /* 0x0000000f90627221 */ /* 0x000fe20000010000 */
[----:B------:R-:W-:Y:S01]  /*8170*/  F2FP.BF16.F32.PACK_AB R144, R105, R144 ;  /* 0x000000906990723e */ /* 0x000fe200000010ff */
[----:B------:R-:W0:Y:S01]  /*8180*/  MUFU.EX2 R92, R92 ;  /* 0x0000005c005c7308 */ /* 0x000e220000000800 */
[----:B---3--:R-:W-:Y:S01]  /*8190*/  FADD.FTZ R6, R125, R6 ;  /* 0x000000067d067221 */ /* 0x008fe20000010000 */
[----:B------:R-:W-:Y:S01]  /*81a0*/  FADD.FTZ R21, R105, R98 ;  /* 0x0000006269157221 */ /* 0x000fe20000010000 */
[----:B------:R-:W-:-:S05]  /*81b0*/  F2FP.BF16.F32.PACK_AB R155, R125, R88 ;  /* 0x000000587d9b723e */ /* 0x000fca00000010ff */
[----:B------:R-:W3:Y:S01]  /*81c0*/  MUFU.EX2 R146, R146 ;  /* 0x0000009200927308 */ /* 0x000ee20000000800 */
[----:B--2---:R-:W-:-:S07]  /*81d0*/  FADD.FTZ R15, R149, R6 ;  /* 0x00000006950f7221 */ /* 0x004fce0000010000 */
[----:B------:R-:W-:Y:S01]  /*81e0*/  MUFU.EX2 R151, R151 ;  /* 0x0000009700977308 */ /* 0x000fe20000000800 */
[C---:B0-----:R-:W-:Y:S01]  /*81f0*/  FADD.FTZ R6, R92.reuse, R15 ;  /* 0x0000000f5c067221 */ /* 0x041fe20000010000 */
[----:B------:R-:W-:-:S06]  /*8200*/  F2FP.BF16.F32.PACK_AB R149, R92, R149 ;  /* 0x000000955c95723e */ /* 0x000fcc00000010ff */
[----:B------:R-:W0:Y:S01]  /*8210*/  MUFU.EX2 R111, R111 ;  /* 0x0000006f006f7308 */ /* 0x000e220000000800 */
[----:B---3--:R-:W-:-:S07]  /*8220*/  FADD.FTZ R98, R146, R21 ;  /* 0x0000001592627221 */ /* 0x008fce0000010000 */
[----:B------:R-:W-:Y:S08]  /*8230*/  MUFU.EX2 R8, R91 ;  /* 0x0000005b00087308 */ /* 0x000ff00000000800 */
[----:B------:R-:W2:Y:S01]  /*8240*/  MUFU.EX2 R140, R140 ;  /* 0x0000008c008c7308 */ /* 0x000ea20000000800 */
[C---:B0-----:R-:W-:Y:S01]  /*8250*/  FADD.FTZ R15, R111.reuse, R98 ;  /* 0x000000626f0f7221 */ /* 0x041fe20000010000 */
[----:B------:R-:W-:-:S06]  /*8260*/  F2FP.BF16.F32.PACK_AB R146, R111, R146 ;  /* 0x000000926f92723e */ /* 0x000fcc00000010ff */
[----:B------:R-:W-:Y:S08]  /*8270*/  MUFU.EX2 R145, R145 ;  /* 0x0000009100917308 */ /* 0x000ff00000000800 */
[----:B------:R-:W0:Y:S01]  /*8280*/  MUFU.EX2 R113, R113 ;  /* 0x0000007100717308 */ /* 0x000e220000000800 */
[----:B--2---:R-:W-:-:S07]  /*8290*/  FADD.FTZ R98, R140, R15 ;  /* 0x0000000f8c627221 */ /* 0x004fce0000010000 */
[----:B------:R-:W-:Y:S08]  /*82a0*/  MUFU.EX2 R94, R94 ;  /* 0x0000005e005e7308 */ /* 0x000ff00000000800 */
[----:B------:R-:W2:Y:S01]  /*82b0*/  MUFU.EX2 R142, R142 ;  /* 0x0000008e008e7308 */ /* 0x000ea20000000800 */
[C---:B0-----:R-:W-:Y:S01]  /*82c0*/  FADD.FTZ R15, R113.reuse, R98 ;  /* 0x00000062710f7221 */ /* 0x041fe20000010000 */
[----:B------:R-:W-:-:S06]  /*82d0*/  F2FP.BF16.F32.PACK_AB R140, R113, R140 ;  /* 0x0000008c718c723e */ /* 0x000fcc00000010ff */
[----:B------:R-:W0:Y:S08]  /*82e0*/  MUFU.EX2 R147, R147 ;  /* 0x0000009300937308 */ /* 0x000e300000000800 */
[----:B-1----:R1:W-:Y:S01]  /*82f0*/  MUFU.EX2 R89, R13 ;  /* 0x0000000d00597308 */ /* 0x0023e20000000800 */
[----:B--2---:R-:W-:-:S07]  /*8300*/  FADD.FTZ R98, R142, R15 ;  /* 0x0000000f8e627221 */ /* 0x004fce0000010000 */
[----:B------:R-:W2:Y:S01]  /*8310*/  MUFU.EX2 R115, R115 ;  /* 0x0000007300737308 */ /* 0x000ea20000000800 */
[----:B-1----:R-:W-:Y:S01]  /*8320*/  FADD.FTZ R13, R151, R6 ;  /* 0x00000006970d7221 */ /* 0x002fe20000010000 */
[----:B------:R-:W-:-:S03]  /*8330*/  F2FP.BF16.F32.PACK_AB R151, R8, R151 ;  /* 0x000000970897723e */ /* 0x000fc600000010ff */
[----:B------:R-:W-:Y:S01]  /*8340*/  FADD.FTZ R6, R8, R13 ;  /* 0x0000000d08067221 */ /* 0x000fe20000010000 */
[----:B------:R-:W-:Y:S02]  /*8350*/  IMAD.MOV.U32 R8, RZ, RZ, R109 ;  /* 0x000000ffff087224 */ /* 0x000fe400078e006d */
[----:B------:R-:W1:Y:S01]  /*8360*/  MUFU.EX2 R96, R96 ;  /* 0x0000006000607308 */ /* 0x000e620000000800 */
[----:B------:R-:W-:Y:S01]  /*8370*/  FADD.FTZ R13, R145, R6 ;  /* 0x00000006910d7221 */ /* 0x000fe20000010000 */
[----:B------:R-:W-:-:S03]  /*8380*/  F2FP.BF16.F32.PACK_AB R145, R94, R145 ;  /* 0x000000915e91723e */ /* 0x000fc600000010ff */
[----:B------:R-:W-:-:S03]  /*8390*/  FADD.FTZ R6, R94, R13 ;  /* 0x0000000d5e067221 */ /* 0x000fc60000010000 */
[----:B------:R-:W3:Y:S01]  /*83a0*/  MUFU.EX2 R136, R136 ;  /* 0x0000008800887308 */ /* 0x000ee20000000800 */
[----:B0-----:R-:W-:Y:S01]  /*83b0*/  FADD.FTZ R13, R147, R6 ;  /* 0x00000006930d7221 */ /* 0x001fe20000010000 */
[C---:B--2---:R-:W-:Y:S01]  /*83c0*/  FADD.FTZ R15, R115.reuse, R98 ;  /* 0x00000062730f7221 */ /* 0x044fe20000010000 */
[----:B------:R-:W-:-:S05]  /*83d0*/  F2FP.BF16.F32.PACK_AB R142, R115, R142 ;  /* 0x0000008e738e723e */ /* 0x000fca00000010ff */
[----:B------:R-:W0:Y:S01]  /*83e0*/  MUFU.EX2 R3, R3 ;  /* 0x0000000300037308 */ /* 0x000e220000000800 */
[C---:B-1----:R-:W-:Y:S01]  /*83f0*/  FADD.FTZ R6, R96.reuse, R13 ;  /* 0x0000000d60067221 */ /* 0x042fe20000010000 */
[----:B------:R-:W-:-:S06]  /*8400*/  F2FP.BF16.F32.PACK_AB R147, R96, R147 ;  /* 0x000000936093723e */ /* 0x000fcc00000010ff */
[----:B------:R-:W1:Y:S01]  /*8410*/  MUFU.EX2 R117, R117 ;  /* 0x0000007500757308 */ /* 0x000e620000000800 */
[----:B---3--:R-:W-:-:S07]  /*8420*/  FADD.FTZ R98, R136, R15 ;  /* 0x0000000f88627221 */ /* 0x008fce0000010000 */
[----:B------:R-:W2:Y:S01]  /*8430*/  MUFU.EX2 R138, R138 ;  /* 0x0000008a008a7308 */ /* 0x000ea20000000800 */
[----:B0-----:R-:W-:-:S04]  /*8440*/  FADD.FTZ R6, R3, R6 ;  /* 0x0000000603067221 */ /* 0x001fc80000010000 */
[----:B------:R-:W-:-:S03]  /*8450*/  FADD.FTZ R6, R89, R6 ;  /* 0x0000000659067221 */ /* 0x000fc60000010000 */
        /* <DEDUP_REMOVED lines=9> */
[----:B--2---:R-:W-:Y:S02]  /*84f0*/  F2FP.BF16.F32.PACK_AB R141, R89, R3 ;  /* 0x00000003598d723e */ /* 0x004fe400000010ff */
[----:B------:R-:W-:-:S04]  /*8500*/  F2FP.BF16.F32.PACK_AB R143, R100, R103 ;  /* 0x00000067648f723e */ /* 0x000fc800000010ff */
[----:B------:R-:W1:Y:S01]  /*8510*/  MUFU.EX2 R104, R97 ;  /* 0x0000006100687308 */ /* 0x000e620000000800 */
[----:B---3--:R-:W-:-:S07]  /*8520*/  FADD.FTZ R13, R102, R13 ;  /* 0x0000000d660d7221 */ /* 0x008fce0000010000 */
[----:B------:R-:W2:Y:S01]  /*8530*/  MUFU.EX2 R7, R7 ;  /* 0x0000000700077308 */ /* 0x000ea20000000800 */
[C---:B0-----:R-:W-:Y:S01]  /*8540*/  FADD.FTZ R13, R131.reuse, R13 ;  /* 0x0000000d830d7221 */ /* 0x041fe20000010000 */
[----:B------:R-:W-:-:S06]  /*8550*/  F2FP.BF16.F32.PACK_AB R137, R131, R102 ;  /* 0x000000668389723e */ /* 0x000fcc00000010ff */
[----:B------:R-:W0:Y:S01]  /*8560*/  MUFU.EX2 R90, R90 ;  /* 0x0000005a005a7308 */ /* 0x000e220000000800 */
[----:B-1----:R-:W-:Y:S01]  /*8570*/  FADD.FTZ R13, R104, R13 ;  /* 0x0000000d680d7221 */ /* 0x002fe20000010000 */
[C---:B--2---:R-:W-:Y:S01]  /*8580*/  FADD.FTZ R6, R7.reuse, R98 ;  /* 0x0000006207067221 */ /* 0x044fe20000010000 */
[----:B------:R-:W-:Y:S01]  /*8590*/  F2FP.BF16.F32.PACK_AB R138, R7, R138 ;  /* 0x0000008a078a723e */ /* 0x000fe200000010ff */
[----:B------:R-:W-:Y:S02]  /*85a0*/  IMAD.MOV.U32 R7, RZ, RZ, R11 ;  /* 0x000000ffff077224 */ /* 0x000fe400078e000b */
[C---:B0-----:R-:W-:Y:S01]  /*85b0*/  FADD.FTZ R3, R90.reuse, R13 ;  /* 0x0000000d5a037221 */ /* 0x041fe20000010000 */
[----:B------:R-:W-:Y:S01]  /*85c0*/  F2FP.BF16.F32.PACK_AB R139, R90, R104 ;  /* 0x000000685a8b723e */ /* 0x000fe200000010ff */
[----:B------:R-:W-:Y:S06]  /*85d0*/  @P2 BRA `(.L_x_1176) ;  /* 0xffffffcc00382947 */ /* 0x000fec000383ffff */
[----:B------:R-:W-:Y:S01]  /*85e0*/  IMAD.MOV.U32 R8, RZ, RZ, R109 ;  /* 0x000000ffff087224 */ /* 0x000fe200078e006d */
[----:B------:R-:W-:Y:S01]  /*85f0*/  UMOV UR37, UR5 ;  /* 0x0000000500257c82 */ /* 0x000fe20008000000 */
[----:B------:R-:W-:Y:S01]  /*8600*/  IMAD.MOV.U32 R7, RZ, RZ, R11 ;  /* 0x000000ffff077224 */ /* 0x000fe200078e000b */
[----:B------:R-:W-:-:S06]  /*8610*/  UMOV UR36, UR39 ;  /* 0x0000002700247c82 */ /* 0x000fcc0008000000 */
.L_x_1159:
[----:B------:R-:W-:Y:S01]  /*8620*/  ULDC UR4, c[0x0][0x448] ;  /* 0x0001120000047ab9 */ /* 0x000fe20000000800 */
[----:B------:R-:W-:Y:S01]  /*8630*/  IADD3 R11, R16, 0x1, -R17 ;  /* 0x00000001100b7810 */ /* 0x000fe20007ffe811 */
[----:B------:R-:W-:Y:S01]  /*8640*/  UISETP.NE.AND UP0, UPT, UR4, 0x1, UPT ;  /* 0x000000010400788c */ /* 0x000fe2000bf05270 */
[----:B------:R-:W-:Y:S02]  /*8650*/  ULDC UR10, c[0x0][0x9e4] ;  /* 0x00027900000a7ab9 */ /* 0x000fe40000000800 */
[----:B------:R-:W-:Y:S01]  /*8660*/  R2UR UR7, R11 ;  /* 0x000000000b0772ca */ /* 0x000fe200000e0000 */
[----:B------:R-:W-:Y:S02]  /*8670*/  UISETP.GE.AND UP1, UPT, UR10, 0x1, UPT ;  /* 0x000000010a00788c */ /* 0x000fe4000bf26270 */
[----:B------:R-:W-:Y:S01]  /*8680*/  UIADD3 UR6, UR60, 0x7f, URZ ;  /* 0x0000007f3c067890 */ /* 0x000fe2000fffe03f */
[----:B------:R-:W-:-:S03]  /*8690*/  ULDC UR14, c[0x0][0x9dc] ;  /* 0x00027700000e7ab9 */ /* 0x000fc60000000800 */
[----:B------:R-:W-:Y:S01]  /*86a0*/  PLOP3.LUT P2, PT, PT, PT, UP1, 0x40, 0x0 ;  /* 0x000000000000781c */ /* 0x000fe20003f4e818 */
[----:B------:R-:W-:Y:S01]  /*86b0*/  @UP0 ULDC UR4, c[0x0][0x44c] ;  /* 0x0001130000040ab9 */ /* 0x000fe20000000800 */
[----:B------:R-:W-:Y:S01]  /*86c0*/  @UP0 ULDC UR11, c[0x0][0x450] ;  /* 0x00011400000b0ab9 */ /* 0x000fe20000000800 */
[----:B------:R-:W-:-:S04]  /*86d0*/  UIMAD.WIDE.U32 UR4, UR6, UR4, URZ ;  /* 0x00000004060472a5 */ /* 0x000fc8000f8e003f */
[----:B------:R-:W-:-:S04]  /*86e0*/  @UP0 USHF.R.U32.HI UR6, URZ, UR11, UR5 ;  /* 0x0000000b3f060299 */ /* 0x000fc80008011605 */
[----:B------:R-:W-:-:S04]  /*86f0*/  UIADD3 UR6, UR7, UR6, URZ ;  /* 0x0000000607067290 */ /* 0x000fc8000fffe03f */
[----:B------:R-:W-:Y:S01]  /*8700*/  UIADD3 UR14, UR6, -UR14, URZ ;  /* 0x8000000e060e7290 */ /* 0x000fe2000fffe03f */
[----:B------:R-:W-:Y:S11]  /*8710*/  @P2 BRA `(.L_x_1177) ;  /* 0x0000000000482947 */ /* 0x000ff60003800000 */
[----:B------:R-:W-:Y:S02]  /*8720*/  UMOV UR11, UR6 ;  /* 0x00000006000b7c82 */ /* 0x000fe40008000000 */
        /* <DEDUP_REMOVED lines=10> */
.L_x_1178:
[----:B------:R-:W-:-:S11]  /*87d0*/  UISETP.NE.AND UP2, UPT, UR10, 0x1, UPT ;  /* 0x000000010a00788c */ /* 0x000fd6000bf45270 */
[----:B------:R-:W-:Y:S02]  /*87e0*/  @UP2 ULDC.64 UR4, c[0x0][0x9e8] ;  /* 0x00027a0000042ab9 */ /* 0x000fe40000000a00 */
[----:B------:R-:W-:-:S04]  /*87f0*/  UIMAD.WIDE.U32 UR6, UR11, UR4, URZ ;  /* 0x000000040b0672a5 */ /* 0x000fc8000f8e003f */
[----:B------:R-:W-:-:S12]  /*8800*/  @UP2 USHF.R.U32.HI UR11, URZ, UR5, UR7 ;  /* 0x000000053f0b2299 */ /* 0x000fd80008011607 */
.L_x_1179:
[----:B------:R-:W-:-:S04]  /*8810*/  UIMAD UR10, UR11, UR10, URZ ;  /* 0x0000000a0b0a72a4 */ /* 0x000fc8000f8e023f */
[----:B------:R-:W-:-:S04]  /*8820*/  UISETP.LT.AND UP2, UPT, UR14, UR10, UPT ;  /* 0x0000000a0e00728c */ /* 0x000fc8000bf41270 */
[----:B------:R-:W-:-:S12]  /*8830*/  USEL UR14, UR14, UR10, !UP2 ;  /* 0x0000000a0e0e7287 */ /* 0x000fd8000d000000 */
.L_x_1177:
[----:B------:R-:W-:Y:S01]  /*8840*/  UIADD3 UR4, UR14, 0x5f, URZ ;  /* 0x0000005f0e047890 */ /* 0x000fe2000fffe03f */
[----:B------:R-:W-:-:S03]  /*8850*/  R2UR UR6, R23 ;  /* 0x00000000170672ca */ /* 0x000fc600000e0000 */
[----:B------:R-:W-:-:S04]  /*8860*/  UIMAD.WIDE UR4, UR4, 0x2aaaaaab, URZ ;  /* 0x2aaaaaab040478a5 */ /* 0x000fc8000f8e023f */
[----:B------:R-:W-:-:S04]  /*8870*/  USHF.R.U32.HI UR4, URZ, 0x1f, UR5 ;  /* 0x0000001f3f047899 */ /* 0x000fc80008011605 */
[----:B------:R-:W-:-:S04]  /*8880*/  ULEA.HI.SX32 UR4, UR5, UR4, 0x1c ;  /* 0x0000000405047291 */ /* 0x000fc8000f8fe23f */
[----:B------:R-:W-:-:S04]  /*8890*/  UISETP.LT.AND UP2, UPT, UR6, UR4, UPT ;  /* 0x000000040600728c */ /* 0x000fc8000bf41270 */
[----:B------:R-:W-:-:S06]  /*88a0*/  USEL UR39, UR6, UR4, !UP2 ;  /* 0x0000000406277287 */ /* 0x000fcc000d000000 */
[----:B------:R-:W-:-:S13]  /*88b0*/  ISETP.GE.AND P2, PT, R9, UR39, PT ;  /* 0x0000002709007c0c */ /* 0x000fda000bf46270 */
[----:B------:R-:W-:Y:S05]  /*88c0*/  @!P2 BRA `(.L_x_1180) ;  /* 0x000000200084a947 */ /* 0x000fea0003800000 */
[----:B------:R-:W-:Y:S01]  /*88d0*/  IMAD.MOV.U32 R11, RZ, RZ, R8 ;  /* 0x000000ffff0b7224 */ /* 0x000fe200078e0008 */
[----:B------:R-:W-:Y:S01]  /*88e0*/  UMOV UR7, UR36 ;  /* 0x0000002400077c82 */ /* 0x000fe20008000000 */
[----:B------:R-:W-:Y:S01]  /*88f0*/  IMAD.MOV.U32 R12, RZ, RZ, R7 ;  /* 0x000000ffff0c7224 */ /* 0x000fe200078e0007 */
[----:B------:R-:W-:Y:S01]  /*8900*/  UMOV UR4, UR37 ;  /* 0x0000002500047c82 */ /* 0x000fe20008000000 */
[----:B------:R-:W-:-:S05]  /*8910*/  ULDC UR5, c[0x0][0x9d8] ;  /* 0x0002760000057ab9 */ /* 0x000fca0000000800 */
.L_x_1189:
[----:B------:R-:W-:-:S04]  /*8920*/  UIADD3 UR37, UR4, 0x1, URZ ;  /* 0x0000000104257890 */ /* 0x000fc8000fffe03f */
[----:B------:R-:W-:-:S04]  /*8930*/  UISETP.NE.AND UP2, UPT, UR37, 0x2, UPT ;  /* 0x000000022500788c */ /* 0x000fc8000bf45270 */
[----:B------:R-:W-:Y:S02]  /*8940*/  USEL UR36, URZ, 0x1, UP2 ;  /* 0x000000013f247887 */ /* 0x000fe40009000000 */
[----:B------:R-:W-:Y:S02]  /*8950*/  USEL UR37, UR37, URZ, UP2 ;  /* 0x0000003f25257287 */ /* 0x000fe40009000000 */
[----:B------:R-:W-:Y:S01]  /*8960*/  ULOP3.LUT UR36, UR7, UR36, URZ, 0x3c, !UPT ;  /* 0x0000002407247292 */ /* 0x000fe2000f8e3c3f */
[----:B------:R-:W-:Y:S11]  /*8970*/  @!P0 BRA `(.L_x_1181) ;  /* 0x0000000000048947 */ /* 0x000ff60003800000 */
[----:B------:R-:W-:Y:S01]  /*8980*/  BPT.TRAP 0x1 ;  /* 0x000000040000795c */ /* 0x000fe20000300000 */
.L_x_1181:
[----:B------:R-:W-:Y:S01]  /*8990*/  ULEA UR6, UR37, UR38, 0x3 ;  /* 0x0000002625067291 */ /* 0x000fe2000f8e183f */
[----:B------:R-:W-:-:S05]  /*89a0*/  IMAD.U32 R7, RZ, RZ, UR36 ;  /* 0x00000024ff077e24 */ /* 0x000fca000f8e00ff */
[----:B------:R-:W-:-:S04]  /*89b0*/  SHF.L.U32 R7, R7, 0x1f, RZ ;  /* 0x0000001f07077819 */ /* 0x000fc800000006ff */
[----:B------:R0:W1:Y:S01]  /*89c0*/  SYNCS.PHASECHK.TRANS64.TRYWAIT P2, [UR6+0x2a830], R7 ;  /* 0x02a83007ff0075a7 */ /* 0x0000620008040146 */
[----:B------:R-:W-:Y:S05]  /*89d0*/  @!P0 BRA `(.L_x_1182) ;  /* 0x0000000000048947 */ /* 0x000fea0003800000 */
[----:B------:R-:W-:Y:S01]  /*89e0*/  BPT.TRAP 0x1 ;  /* 0x000000040000795c */ /* 0x000fe20000300000 */
.L_x_1182:
[----:B-1----:R-:W-:Y:S05]  /*89f0*/  @P2 BRA `(.L_x_1183) ;  /* 0x0000000000082947 */ /* 0x002fea0003800000 */
[----:B------:R-:W1:Y:S02]  /*8a00*/  SYNCS.PHASECHK.TRANS64.TRYWAIT P2, [UR6+0x2a830], R7 ;  /* 0x02a83007ff0075a7 */ /* 0x000e640008040146 */
[----:B-1----:R-:W-:Y:S05]  /*8a10*/  @!P2 BRA `(.L_x_1184) ;  /* 0x0000010800b0a947 */ /* 0x002fea0003800000 */
.L_x_1183:
        /* <DEDUP_REMOVED lines=135> */
.L_x_1185:
[----:B------:R-:W-:Y:S01]  /*9290*/  ULEA UR10, UR4, UR38, 0x3 ;  /* 0x00000026040a7291 */ /* 0x000fe2000f8e183f */
[----:B------:R-:W-:-:S05]  /*92a0*/  IMAD.U32 R0, RZ, RZ, UR7 ;  /* 0x00000007ff007e24 */ /* 0x000fca000f8e00ff */
[----:B------:R-:W-:-:S04]  /*92b0*/  SHF.L.U32 R0, R0, 0x1f, RZ ;  /* 0x0000001f00007819 */ /* 0x000fc800000006ff */
[----:B------:R2:W3:Y:S01]  /*92c0*/  SYNCS.PHASECHK.TRANS64.TRYWAIT P2, [UR10+0x2a850], R0 ;  /* 0x02a85000ff0075a7 */ /* 0x0004e2000804014a */
[----:B------:R-:W-:Y:S05]  /*92d0*/  @!P0 BRA `(.L_x_1186) ;  /* 0x0000000000048947 */ /* 0x000fea0003800000 */
[----:B------:R-:W-:Y:S01]  /*92e0*/  BPT.TRAP 0x1 ;  /* 0x000000040000795c */ /* 0x000fe20000300000 */
.L_x_1186:
[----:B---3--:R-:W-:Y:S05]  /*92f0*/  @P2 BRA `(.L_x_1187) ;  /* 0x0000000000082947 */ /* 0x008fea0003800000 */
[----:B------:R-:W3:Y:S02]  /*9300*/  SYNCS.PHASECHK.TRANS64.TRYWAIT P2, [UR10+0x2a850], R0 ;  /* 0x02a85000ff0075a7 */ /* 0x000ee4000804014a */
[----:B---3--:R-:W-:Y:S05]  /*9310*/  @!P2 BRA `(.L_x_1188) ;  /* 0x000001000088a947 */ /* 0x008fea0003800000 */
.L_x_1187:
[----:B------:R-:W-:Y:S01]  /*9320*/  UIADD3 UR6, UR38, 0x400, URZ ;  /* 0x0000040026067890 */ /* 0x000fe2000fffe03f */
[----:B------:R-:W-:Y:S01]  /*9330*/  WARPGROUP.ARRIVE ;  /* 0x00000000000079c5 */ /* 0x000fe20000000000 */
[----:B------:R-:W-:Y:S01]  /*9340*/  UMOV UR7, 0x40000040 ;  /* 0x4000004000077882 */ /* 0x000fe20000000000 */
[----:B------:R-:W-:Y:S01]  /*9350*/  FMUL.FTZ R15, R88, UR5 ;  /* 0x00000005580f7c20 */ /* 0x000fe20008410000 */
[----:B------:R-:W-:Y:S01]  /*9360*/  USHF.R.U32.HI UR6, URZ, 0x4, UR6 ;  /* 0x000000043f067899 */ /* 0x000fe20008011606 */
[----:B------:R-:W-:Y:S01]  /*9370*/  FMUL.FTZ R21, R89, UR5 ;  /* 0x0000000559157c20 */ /* 0x000fe20008410000 */
        /* <DEDUP_REMOVED lines=11> */
[----:B------:R-:W3:Y:S01]  /*9430*/  MUFU.TANH R21, R21 ;  /* 0x0000001500157308 */ /* 0x000ee20000002400 */
        /* <DEDUP_REMOVED lines=9> */
[----:B------:R-:W4:Y:S01]  /*94d0*/  MUFU.TANH R207, R207 ;  /* 0x000000cf00cf7308 */ /* 0x000f220000002400 */
[----:B------:R-:W-:Y:S01]  /*94e0*/  UMOV UR7, 0x40000040 ;  /* 0x4000004000077882 */ /* 0x000fe20000000000 */
[----:B0-2---:R-:W-:Y:S01]  /*94f0*/  FMNMX.FTZ R0, R15, R12, !PT ;  /* 0x0000000c0f007209 */ /* 0x005fe20007810000 */
[----:B------:R-:W-:Y:S01]  /*9500*/  FMUL.FTZ R89, R91, UR5 ;  /* 0x000000055b597c20 */ /* 0x000fe20008410000 */
[----:B------:R-:W-:Y:S01]  /*9510*/  FMUL.FTZ R229, R124, UR5 ;  /* 0x000000057ce57c20 */ /* 0x000fe20008410000 */
[----:B------:R-:W-:Y:S01]  /*9520*/  FMUL.FTZ R91, R94, UR5 ;  /* 0x000000055e5b7c20 */ /* 0x000fe20008410000 */
[----:B------:R-:W-:Y:S01]  /*9530*/  FMUL.FTZ R237, R125, UR5 ;  /* 0x000000057ded7c20 */ /* 0x000fe20008410000 */
[----:B---3--:R-:W-:Y:S01]  /*9540*/  FMNMX.FTZ R0, R21, R0, !PT ;  /* 0x0000000015007209 */ /* 0x008fe20007810000 */
        /* <DEDUP_REMOVED lines=9> */
[----:B----4-:R-:W-:Y:S01]  /*95e0*/  FMNMX.FTZ R0, R207, R0, !PT ;  /* 0x00000000cf007209 */ /* 0x010fe20007810000 */
        /* <DEDUP_REMOVED lines=15> */
[----:B--2---:R-:W-:Y:S01]  /*96e0*/  FMNMX.FTZ R0, R209, R0, !PT ;  /* 0x00000000d1007209 */ /* 0x004fe20007810000 */
[----:B------:R-:W-:Y:S01]  /*96f0*/  FMUL.FTZ R131, R131, UR5 ;  /* 0x0000000583837c20 */ /* 0x000fe20008410000 */
[----:B------:R-:W0:Y:S01]  /*9700*/  LDC R10, c[0x0][0x988] ;  /* 0x00026200ff0a7b82 */ /* 0x000e220000000800 */
[----:B------:R-:W-:Y:S01]  /*9710*/  FMUL.FTZ R135, R135, UR5 ;  /* 0x0000000587877c20 */ /* 0x000fe20008410000 */
[C---:B------:R-:W-:Y:S01]  /*9720*/  ISETP.GT.AND P2, PT, R9.reuse, UR39, PT ;  /* 0x0000002709007c0c */ /* 0x040fe2000bf44270 */
[----:B------:R-:W-:-:S02]  /*9730*/  VIADD R9, R9, 0xffffffff ;  /* 0xffffffff09097836 */ /* 0x000fc40000000000 */
        /* <DEDUP_REMOVED lines=8> */
[----:B------:R-:W2:Y:S08]  /*97c0*/  MUFU.TANH R89, R89 ;  /* 0x0000005900597308 */ /* 0x000eb00000002400 */
[----:B------:R-:W-:Y:S01]  /*97d0*/  MUFU.TANH R229, R229 ;  /* 0x000000e500e57308 */ /* 0x000fe20000002400 */
[----:B-1----:R-:W-:-:S07]  /*97e0*/  FMNMX.FTZ R8, R13, R11, !PT ;  /* 0x0000000b0d087209 */ /* 0x002fce0007810000 */
[----:B------:R-:W1:Y:S01]  /*97f0*/  MUFU.TANH R91, R91 ;  /* 0x0000005b005b7308 */ /* 0x000e620000002400 */
[----:B--2---:R-:W-:-:S07]  /*9800*/  FMNMX.FTZ R8, R89, R8, !PT ;  /* 0x0000000859087209 */ /* 0x004fce0007810000 */
[----:B------:R-:W-:Y:S08]  /*9810*/  MUFU.TANH R237, R237 ;  /* 0x000000ed00ed7308 */ /* 0x000ff00000002400 */
[----:B------:R-:W2:Y:S01]  /*9820*/  MUFU.TANH R95, R95 ;  /* 0x0000005f005f7308 */ /* 0x000ea20000002400 */
[----:B-1----:R-:W-:Y:S01]  /*9830*/  FMNMX.FTZ R8, R91, R8, !PT ;  /* 0x000000085b087209 */ /* 0x002fe20007810000 */
[----:B------:R-:W-:-:S02]  /*9840*/  WARPGROUP.DEPBAR.LE gsb0, 0x0 ;  /* 0x00008000000079c5 */ /* 0x000fc40000010000 */
[----:B------:R-:W-:Y:S01]  /*9850*/  WARPGROUP.ARRIVE ;  /* 0x00000000000079c5 */ /* 0x000fe20000000000 */
[----:B------:R-:W-:Y:S01]  /*9860*/  FMUL.FTZ R157, R97, UR5 ;  /* 0x00000005619d7c20 */ /* 0x000fe20008410000 */
[----:B------:R-:W-:Y:S01]  /*9870*/  FMUL.FTZ R159, R101, UR5 ;  /* 0x00000005659f7c20 */ /* 0x000fe20008410000 */
[----:B------:R-:W-:Y:S01]  /*9880*/  FMUL.FTZ R97, R98, UR5 ;  /* 0x0000000562617c20 */ /* 0x000fe20008410000 */
[----:B------:R-:W-:Y:S01]  /*9890*/  MUFU.TANH R231, R231 ;  /* 0x000000e700e77308 */ /* 0x000fe20000002400 */
[----:B------:R-:W-:Y:S01]  /*98a0*/  FMUL.FTZ R101, R102, UR5 ;  /* 0x0000000566657c20 */ /* 0x000fe20008410000 */
[----:B------:R-:W-:Y:S01]  /*98b0*/  HGMMA.64x128x16.F32.BF16 R24, R152, gdesc[UR4].tnspB, R24, gsb0 ;  /* 0x41e0000498187df0 */ /* 0x000fe20008001818 */
[----:B------:R-:W-:Y:S01]  /*98c0*/  UIADD3 UR6, UR4, 0x100, URZ ;  /* 0x0000010004067890 */ /* 0x000fe2000fffe03f */
[----:B------:R-:W-:Y:S01]  /*98d0*/  UMOV UR7, 0x40000040 ;  /* 0x4000004000077882 */ /* 0x000fe20000000000 */
[----:B--2---:R-:W-:-:S03]  /*98e0*/  FMNMX.FTZ R8, R95, R8, !PT ;  /* 0x000000085f087209 */ /* 0x004fc60007810000 */
[----:B------:R-:W1:Y:S08]  /*98f0*/  MUFU.TANH R157, R157 ;  /* 0x0000009d009d7308 */ /* 0x000e700000002400 */
[----:B------:R-:W2:Y:S08]  /*9900*/  MUFU.TANH R159, R159 ;  /* 0x0000009f009f7308 */ /* 0x000eb00000002400 */
[----:B------:R-:W3:Y:S01]  /*9910*/  MUFU.TANH R97, R97 ;  /* 0x0000006100617308 */ /* 0x000ee20000002400 */
[----:B-1----:R-:W-:-:S04]  /*9920*/  FMNMX.FTZ R0, R157, R0, !PT ;  /* 0x000000009d007209 */ /* 0x002fc80007810000 */
[----:B------:R-:W-:-:S03]  /*9930*/  FMNMX.FTZ R0, R211, R0, !PT ;  /* 0x00000000d3007209 */ /* 0x000fc60007810000 */
[----:B------:R-:W-:Y:S01]  /*9940*/  MUFU.TANH R235, R235 ;  /* 0x000000eb00eb7308 */ /* 0x000fe20000002400 */
[----:B--2---:R-:W-:-:S04]  /*9950*/  FMNMX.FTZ R0, R159, R0, !PT ;  /* 0x000000009f007209 */ /* 0x004fc80007810000 */
[----:B------:R-:W-:-:S03]  /*9960*/  FMNMX.FTZ R0, R213, R0, !PT ;  /* 0x00000000d5007209 */ /* 0x000fc60007810000 */
[----:B------:R-:W1:Y:S01]  /*9970*/  MUFU.TANH R99, R99 ;  /* 0x0000006300637308 */ /* 0x000e620000002400 */
[----:B------:R-:W-:Y:S02]  /*9980*/  FMNMX.FTZ R0, R215, R0, !PT ;  /* 0x00000000d7007209 */ /* 0x000fe40007810000 */
[----:B---3--:R-:W-:Y:S02]  /*9990*/  FMNMX.FTZ R8, R97, R8, !PT ;  /* 0x0000000861087209 */ /* 0x008fe40007810000 */
[----:B------:R-:W-:-:S03]  /*99a0*/  FMNMX.FTZ R0, R217, R0, !PT ;  /* 0x00000000d9007209 */ /* 0x000fc60007810000 */
[----:B------:R-:W-:Y:S01]  /*99b0*/  MUFU.TANH R233, R233 ;  /* 0x000000e900e97308 */ /* 0x000fe20000002400 */
[----:B------:R-:W-:-:S04]  /*99c0*/  FMNMX.FTZ R0, R219, R0, !PT ;  /* 0x00000000db007209 */ /* 0x000fc80007810000 */
[----:B------:R-:W-:-:S03]  /*99d0*/  FMNMX.FTZ R0, R221, R0, !PT ;  /* 0x00000000dd007209 */ /* 0x000fc60007810000 */
[----:B------:R-:W2:Y:S01]  /*99e0*/  MUFU.TANH R101, R101 ;  /* 0x0000006500657308 */ /* 0x000ea20000002400 */
[----:B------:R-:W-:Y:S02]  /*99f0*/  FMNMX.FTZ R0, R223, R0, !PT ;  /* 0x00000000df007209 */ /* 0x000fe40007810000 */
[----:B-1----:R-:W-:Y:S02]  /*9a00*/  FMNMX.FTZ R8, R99, R8, !PT ;  /* 0x0000000863087209 */ /* 0x002fe40007810000 */
[----:B------:R-:W-:-:S03]  /*9a10*/  FMNMX.FTZ R0, R225, R0, !PT ;  /* 0x00000000e1007209 */ /* 0x000fc60007810000 */
[----:B------:R-:W-:Y:S01]  /*9a20*/  MUFU.TANH R129, R129 ;  /* 0x0000008100817308 */ /* 0x000fe20000002400 */
[----:B------:R-:W-:-:S07]  /*9a30*/  FMNMX.FTZ R0, R227, R0, !PT ;  /* 0x00000000e3007209 */ /* 0x000fce0007810000 */
[----:B------:R-:W1:Y:S01]  /*9a40*/  MUFU.TANH R103, R103 ;  /* 0x0000006700677308 */ /* 0x000e620000002400 */
[----:B--2---:R-:W-:-:S07]  /*9a50*/  FMNMX.FTZ R8, R101, R8, !PT ;  /* 0x0000000865087209 */ /* 0x004fce0007810000 */
[----:B------:R-:W2:Y:S08]  /*9a60*/  MUFU.TANH R105, R105 ;  /* 0x0000006900697308 */ /* 0x000eb00000002400 */
[----:B------:R-:W3:Y:S01]  /*9a70*/  MUFU.TANH R107, R107 ;  /* 0x0000006b006b7308 */ /* 0x000ee20000002400 */
[----:B-1----:R-:W-:-:S07]  /*9a80*/  FMNMX.FTZ R8, R103, R8, !PT ;  /* 0x0000000867087209 */ /* 0x002fce0007810000 */
[----:B------:R-:W1:Y:S01]  /*9a90*/  MUFU.TANH R109, R109 ;  /* 0x0000006d006d7308 */ /* 0x000e620000002400 */
[----:B--2---:R-:W-:-:S07]  /*9aa0*/  FMNMX.FTZ R8, R105, R8, !PT ;  /* 0x0000000869087209 */ /* 0x004fce0007810000 */
[----:B------:R-:W2:Y:S01]  /*9ab0*/  MUFU.TANH R111, R111 ;  /* 0x0000006f006f7308 */ /* 0x000ea20000002400 */
[----:B---3--:R-:W-:-:S07]  /*9ac0*/  FMNMX.FTZ R8, R107, R8, !PT ;  /* 0x000000086b087209 */ /* 0x008fce0007810000 */
[----:B------:R-:W3:Y:S01]  /*9ad0*/  MUFU.TANH R113, R113 ;  /* 0x0000007100717308 */ /* 0x000ee20000002400 */
[----:B-1----:R-:W-:-:S07]  /*9ae0*/  FMNMX.FTZ R8, R109, R8, !PT ;  /* 0x000000086d087209 */ /* 0x002fce0007810000 */
[----:B------:R-:W1:Y:S01]  /*9af0*/  MUFU.TANH R115, R115 ;  /* 0x0000007300737308 */ /* 0x000e620000002400 */
[----:B--2---:R-:W-:-:S07]  /*9b00*/  FMNMX.FTZ R8, R111, R8, !PT ;  /* 0x000000086f087209 */ /* 0x004fce0007810000 */
[----:B------:R-:W2:Y:S01]  /*9b10*/  MUFU.TANH R117, R117 ;  /* 0x0000007500757308 */ /* 0x000ea20000002400 */
[----:B---3--:R-:W-:-:S07]  /*9b20*/  FMNMX.FTZ R8, R113, R8, !PT ;  /* 0x0000000871087209 */ /* 0x008fce0007810000 */
[----:B------:R-:W3:Y:S01]  /*9b30*/  MUFU.TANH R119, R119 ;  /* 0x0000007700777308 */ /* 0x000ee20000002400 */
[----:B-1----:R-:W-:Y:S01]  /*9b40*/  FMNMX.FTZ R8, R115, R8, !PT ;  /* 0x0000000873087209 */ /* 0x002fe20007810000 */
[----:B------:R-:W-:Y:S02]  /*9b50*/  WARPGROUP.DEPBAR.LE gsb0, 0x0 ;  /* 0x00008000000079c5 */ /* 0x000fe40000010000 */
[----:B------:R-:W-:Y:S01]  /*9b60*/  WARPGROUP.ARRIVE ;  /* 0x00000000000079c5 */ /* 0x000fe20000000000 */
[----:B------:R-:W-:Y:S01]  /*9b70*/  FMUL.FTZ R153, R120, UR5 ;  /* 0x0000000578997c20 */ /* 0x000fe20008410000 */
[----:B------:R-:W-:Y:S01]  /*9b80*/  FMUL.FTZ R155, R121, UR5 ;  /* 0x00000005799b7c20 */ /* 0x000fe20008410000 */
[----:B------:R-:W-:Y:S01]  /*9b90*/  FMUL.FTZ R121, R122, UR5 ;  /* 0x000000057a797c20 */ /* 0x000fe20008410000 */
[----:B------:R-:W-:Y:S01]  /*9ba0*/  MUFU.TANH R123, R123 ;  /* 0x0000007b007b7308 */ /* 0x000fe20000002400 */
[----:B--2---:R-:W-:Y:S01]  /*9bb0*/  FMNMX.FTZ R8, R117, R8, !PT ;  /* 0x0000000875087209 */ /* 0x004fe20007810000 */
[----:B------:R-:W-:Y:S01]  /*9bc0*/  HGMMA.64x128x16.F32.BF16 R24, R148, gdesc[UR4].tnspB, R24, gsb0 ;  /* 0x41e0000494187df0 */ /* 0x000fe20008001818 */
[----:B------:R-:W-:Y:S01]  /*9bd0*/  UIADD3 UR6, UR4, 0x180, URZ ;  /* 0x0000018004067890 */ /* 0x000fe2000fffe03f */
[----:B------:R-:W-:Y:S01]  /*9be0*/  UMOV UR7, 0x40000040 ;  /* 0x4000004000077882 */ /* 0x000fe20000000000 */
[----:B---3--:R-:W-:-:S03]  /*9bf0*/  FMNMX.FTZ R8, R119, R8, !PT ;  /* 0x0000000877087209 */ /* 0x008fc60007810000 */
[----:B------:R-:W1:Y:S08]  /*9c00*/  MUFU.TANH R153, R153 ;  /* 0x0000009900997308 */ /* 0x000e700000002400 */
[----:B------:R-:W2:Y:S08]  /*9c10*/  MUFU.TANH R155, R155 ;  /* 0x0000009b009b7308 */ /* 0x000eb00000002400 */
[----:B------:R-:W3:Y:S01]  /*9c20*/  MUFU.TANH R121, R121 ;  /* 0x0000007900797308 */ /* 0x000ee20000002400 */
[----:B-1----:R-:W-:-:S07]  /*9c30*/  FMNMX.FTZ R0, R153, R0, !PT ;  /* 0x0000000099007209 */ /* 0x002fce0007810000 */
[----:B------:R-:W1:Y:S01]  /*9c40*/  MUFU.TANH R125, R125 ;  /* 0x0000007d007d7308 */ /* 0x000e620000002400 */
[----:B--2---:R-:W-:-:S04]  /*9c50*/  FMNMX.FTZ R0, R155, R0, !PT ;  /* 0x000000009b007209 */ /* 0x004fc80007810000 */
[----:B------:R-:W-:-:S03]  /*9c60*/  FMNMX.FTZ R0, R229, R0, !PT ;  /* 0x00000000e5007209 */ /* 0x000fc60007810000 */
[----:B------:R-:W2:Y:S01]  /*9c70*/  MUFU.TANH R127, R127 ;  /* 0x0000007f007f7308 */ /* 0x000ea20000002400 */
[----:B------:R-:W-:Y:S02]  /*9c80*/  FMNMX.FTZ R0, R237, R0, !PT ;  /* 0x00000000ed007209 */ /* 0x000fe40007810000 */
[----:B---3--:R-:W-:Y:S02]  /*9c90*/  FMNMX.FTZ R8, R121, R8, !PT ;  /* 0x0000000879087209 */ /* 0x008fe40007810000 */
[----:B------:R-:W-:Y:S02]  /*9ca0*/  FMNMX.FTZ R0, R231, R0, !PT ;  /* 0x00000000e7007209 */ /* 0x000fe40007810000 */
[----:B------:R-:W-:Y:S01]  /*9cb0*/  FMNMX.FTZ R8, R123, R8, !PT ;  /* 0x000000087b087209 */ /* 0x000fe20007810000 */
[----:B------:R-:W3:Y:S01]  /*9cc0*/  MUFU.TANH R133, R133 ;  /* 0x0000008500857308 */ /* 0x000ee20000002400 */
[----:B------:R-:W-:Y:S02]  /*9cd0*/  FMNMX.FTZ R0, R235, R0, !PT ;  /* 0x00000000eb007209 */ /* 0x000fe40007810000 */
[----:B-1----:R-:W-:-:S02]  /*9ce0*/  FMNMX.FTZ R8, R125, R8, !PT ;  /* 0x000000087d087209 */ /* 0x002fc40007810000 */
[----:B------:R-:W-:-:S03]  /*9cf0*/  FMNMX.FTZ R0, R233, R0, !PT ;  /* 0x00000000e9007209 */ /* 0x000fc60007810000 */
[----:B------:R-:W1:Y:S01]  /*9d00*/  MUFU.TANH R131, R131 ;  /* 0x0000008300837308 */ /* 0x000e620000002400 */
[----:B------:R-:W-:Y:S02]  /*9d10*/  FMNMX.FTZ R0, R129, R0, !PT ;  /* 0x0000000081007209 */ /* 0x000fe40007810000 */
[----:B--2---:R-:W-:-:S03]  /*9d20*/  FMNMX.FTZ R8, R127, R8, !PT ;  /* 0x000000087f087209 */ /* 0x004fc60007810000 */
[----:B------:R-:W2:Y:S02]  /*9d30*/  SHFL.BFLY PT, R7, R0, 0x2, 0x1f ;  /* 0x0c401f0000077f89 */ /* 0x000ea400000e0000 */
[----:B------:R-:W-:Y:S01]  /*9d40*/  MUFU.TANH R135, R135 ;  /* 0x0000008700877308 */ /* 0x000fe20000002400 */
[----:B---3--:R-:W-:-:S04]  /*9d50*/  FMNMX.FTZ R8, R133, R8, !PT ;  /* 0x0000000885087209 */ /* 0x008fc80007810000 */
[----:B-1----:R-:W-:Y:S02]  /*9d60*/  FMNMX.FTZ R8, R131, R8, !PT ;  /* 0x0000000883087209 */ /* 0x002fe40007810000 */
[----:B--2---:R-:W-:-:S05]  /*9d70*/  FMNMX.FTZ R7, R0, R7, !PT ;  /* 0x0000000700077209 */ /* 0x004fca0007810000 */
[----:B------:R-:W1:Y:S02]  /*9d80*/  SHFL.BFLY PT, R0, R7, 0x1, 0x1f ;  /* 0x0c201f0007007f89 */ /* 0x000e6400000e0000 */
[----:B-1----:R-:W-:-:S05]  /*9d90*/  FMNMX.FTZ R7, R7, R0, !PT ;  /* 0x0000000007077209 */ /* 0x002fca0007810000 */
[----:B0-----:R-:W-:-:S04]  /*9da0*/  FMUL.FTZ R2, R7, R10 ;  /* 0x0000000a07027220 */ /* 0x001fc80000410000 */
        /* <DEDUP_REMOVED lines=14> */
[----:B------:R-:W-:-:S04]  /*9e90*/  FFMA.FTZ R88, R233, R10, -R2 ;  /* 0x0000000ae9587223 */ /* 0x000fc80000010802 */
[----:B------:R-:W-:Y:S01]  /*9ea0*/  MUFU.EX2 R156, R156 ;  /* 0x0000009c009c7308 */ /* 0x000fe20000000800 */
[----:B------:R-:W-:Y:S02]  /*9eb0*/  WARPGROUP.DEPBAR.LE gsb0, 0x0 ;  /* 0x00008000000079c5 */ /* 0x000fe40000010000 */
[----:B------:R-:W-:Y:S01]  /*9ec0*/  WARPGROUP.ARRIVE ;  /* 0x00000000000079c5 */ /* 0x000fe20000000000 */
[----:B------:R-:W-:Y:S01]  /*9ed0*/  FMUL.FTZ R149, R134, UR5 ;  /* 0x0000000586957c20 */ /* 0x000fe20008410000 */
[----:B------:R-:W-:Y:S01]  /*9ee0*/  FADD.FTZ R151, -R7, R12 ;  /* 0x0000000c07977221 */ /* 0x000fe20000010100 */
[-CC-:B------:R-:W-:Y:S01]  /*9ef0*/  FFMA.FTZ R148, R213, R10.reuse, -R2.reuse ;  /* 0x0000000ad5947223 */ /* 0x180fe20000010802 */
[-CC-:B------:R-:W-:Y:S01]  /*9f00*/  FFMA.FTZ R150, R217, R10.reuse, -R2.reuse ;  /* 0x0000000ad9967223 */ /* 0x180fe20000010802 */
[-CC-:B------:R-:W-:Y:S01]  /*9f10*/  FFMA.FTZ R12, R153, R10.reuse, -R2.reuse ;  /* 0x0000000a990c7223 */ /* 0x180fe20000010802 */
[----:B------:R-:W-:Y:S01]  /*9f20*/  HGMMA.64x128x16.F32.BF16 R24, R144, gdesc[UR4].tnspB, R24, gsb0 ;  /* 0x41e0000490187df0 */ /* 0x000fe20008001818 */
[----:B------:R-:W-:Y:S01]  /*9f30*/  UIADD3 UR6, UR4, 0x200, URZ ;  /* 0x0000020004067890 */ /* 0x000fe2000fffe03f */
[----:B------:R-:W0:Y:S01]  /*9f40*/  MUFU.TANH R149, R149 ;  /* 0x0000009500957308 */ /* 0x000e220000002400 */
[----:B------:R-:W-:Y:S01]  /*9f50*/  UMOV UR7, 0x40000040 ;  /* 0x4000004000077882 */ /* 0x000fe20000000000 */
[-C--:B------:R-:W-:Y:S01]  /*9f60*/  FMUL.FTZ R151, R151, R10.reuse ;  /* 0x0000000a97977220 */ /* 0x080fe20000410000 */
[----:B------:R-:W-:-:S05]  /*9f70*/  FFMA.FTZ R213, R237, R10, -R2 ;  /* 0x0000000aedd57223 */ /* 0x000fca0000010802 */
[----:B------:R1:W-:Y:S08]  /*9f80*/  MUFU.EX2 R0, R151 ;  /* 0x0000009700007308 */ /* 0x0003f00000000800 */
[----:B------:R-:W-:Y:S01]  /*9f90*/  MUFU.EX2 R158, R158 ;  /* 0x0000009e009e7308 */ /* 0x000fe20000000800 */
[----:B0-----:R-:W-:Y:S01]  /*9fa0*/  FMNMX.FTZ R8, R149, R8, !PT ;  /* 0x0000000895087209 */ /* 0x001fe20007810000 */
[----:B-1----:R-:W-:-:S03]  /*9fb0*/  FFMA.FTZ R151, R219, R10, -R2 ;  /* 0x0000000adb977223 */ /* 0x002fc60000010802 */
[----:B------:R-:W-:-:S03]  /*9fc0*/  FMNMX.FTZ R8, R135, R8, !PT ;  /* 0x0000000887087209 */ /* 0x000fc60007810000 */
[----:B------:R-:W-:Y:S02]  /*9fd0*/  MUFU.EX2 R21, R21 ;  /* 0x0000001500157308 */ /* 0x000fe40000000800 */
[----:B------:R-:W0:Y:S06]  /*9fe0*/  SHFL.BFLY PT, R157, R8, 0x2, 0x1f ;  /* 0x0c401f00089d7f89 */ /* 0x000e2c00000e0000 */
[----:B------:R-:W-:Y:S08]  /*9ff0*/  MUFU.EX2 R152, R152 ;  /* 0x0000009800987308 */ /* 0x000ff00000000800 */
        /* <DEDUP_REMOVED lines=9> */
[C---:B------:R-:W-:Y:S01]  /*a090*/  FMUL.FTZ R90, R8.reuse, R10 ;  /* 0x0000000a085a7220 */ /* 0x040fe20000410000 */
[----:B------:R-:W-:-:S03]  /*a0a0*/  FADD.FTZ R129, -R8, R11 ;  /* 0x0000000b08817221 */ /* 0x000fc60000010100 */
[----:B------:R-:W-:-:S03]  /*a0b0*/  FFMA.FTZ R95, R95, R10, -R90 ;  /* 0x0000000a5f5f7223 */ /* 0x000fc6000001085a */
[----:B------:R-:W-:Y:S01]  /*a0c0*/  MUFU.EX2 R11, R94 ;  /* 0x0000005e000b7308 */ /* 0x000fe20000000800 */
[-CC-:B------:R-:W-:Y:S01]  /*a0d0*/  FFMA.FTZ R157, R13, R10.reuse, -R90.reuse ;  /* 0x0000000a0d9d7223 */ /* 0x180fe2000001085a */
[-C--:B------:R-:W-:Y:S01]  /*a0e0*/  FMUL.FTZ R129, R129, R10.reuse ;  /* 0x0000000a81817220 */ /* 0x080fe20000410000 */
        /* <DEDUP_REMOVED lines=12> */
[----:B------:R-:W-:Y:S01]  /*a1b0*/  FFMA.FTZ R119, R119, R10, -R90 ;  /* 0x0000000a77777223 */ /* 0x000fe2000001085a */
[----:B------:R-:W-:Y:S01]  /*a1c0*/  MUFU.EX2 R157, R157 ;  /* 0x0000009d009d7308 */ /* 0x000fe20000000800 */
[----:B0-----:R-:W-:-:S02]  /*a1d0*/  IMAD.U32 R95, RZ, RZ, UR37 ;  /* 0x00000025ff5f7e24 */ /* 0x001fc4000f8e00ff */
[-CC-:B------:R-:W-:Y:S01]  /*a1e0*/  FFMA.FTZ R121, R121, R10.reuse, -R90.reuse ;  /* 0x0000000a79797223 */ /* 0x180fe2000001085a */
[-CC-:B------:R-:W-:Y:S01]  /*a1f0*/  FFMA.FTZ R123, R123, R10.reuse, -R90.reuse ;  /* 0x0000000a7b7b7223 */ /* 0x180fe2000001085a */
[-CC-:B------:R-:W-:Y:S01]  /*a200*/  FFMA.FTZ R125, R125, R10.reuse, -R90.reuse ;  /* 0x0000000a7d7d7223 */ /* 0x180fe2000001085a */
[-CC-:B------:R-:W-:Y:S01]  /*a210*/  FFMA.FTZ R127, R127, R10.reuse, -R90.reuse ;  /* 0x0000000a7f7f7223 */ /* 0x180fe2000001085a */
[----:B------:R-:W-:Y:S01]  /*a220*/  @!P1 LEA R95, R95, UR38, 0x3 ;  /* 0x000000265f5f9c11 */ /* 0x000fe2000f8e18ff */
[-CC-:B------:R-:W-:Y:S01]  /*a230*/  FFMA.FTZ R133, R133, R10.reuse, -R90.reuse ;  /* 0x0000000a85857223 */ /* 0x180fe2000001085a */
[----:B------:R-:W-:Y:S01]  /*a240*/  MUFU.EX2 R92, R92 ;  /* 0x0000005c005c7308 */ /* 0x000fe20000000800 */
[----:B------:R-:W-:Y:S01]  /*a250*/  FFMA.FTZ R131, R131, R10, -R90 ;  /* 0x0000000a83837223 */ /* 0x000fe2000001085a */
[----:B------:R-:W-:Y:S02]  /*a260*/  IMAD.U32 R99, RZ, RZ, UR10 ;  /* 0x0000000aff637e24 */ /* 0x000fe4000f8e00ff */
[----:B------:R-:W-:-:S02]  /*a270*/  @!P1 VIADD R95, R95, 0x2a840 ;  /* 0x0002a8405f5f9836 */ /* 0x000fc40000000000 */
[----:B------:R-:W-:Y:S02]  /*a280*/  @!P1 VIADD R99, R99, 0x2a860 ;  /* 0x0002a86063639836 */ /* 0x000fe40000000000 */
[----:B------:R-:W-:Y:S01]  /*a290*/  MUFU.EX2 R153, R153 ;  /* 0x0000009900997308 */ /* 0x000fe20000000800 */
[----:B------:R-:W-:Y:S02]  /*a2a0*/  @!P1 PRMT R95, RZ, 0x654, R95 ;  /* 0x00000654ff5f9816 */ /* 0x000fe4000000005f */
[----:B------:R-:W-:-:S05]  /*a2b0*/  @!P1 PRMT R99, RZ, 0x654, R99 ;  /* 0x00000654ff639816 */ /* 0x000fca0000000063 */
[----:B------:R-:W-:Y:S08]  /*a2c0*/  MUFU.EX2 R96, R96 ;  /* 0x0000006000607308 */ /* 0x000ff00000000800 */
[----:B------:R-:W-:Y:S01]  /*a2d0*/  MUFU.EX2 R155, R155 ;  /* 0x0000009b009b7308 */ /* 0x000fe20000000800 */
[----:B------:R-:W-:Y:S02]  /*a2e0*/  WARPGROUP.DEPBAR.LE gsb0, 0x0 ;  /* 0x00008000000079c5 */ /* 0x000fe40000010000 */
[----:B------:R-:W-:Y:S01]  /*a2f0*/  WARPGROUP.ARRIVE ;  /* 0x00000000000079c5 */ /* 0x000fe20000000000 */
[-CC-:B------:R-:W-:Y:S01]  /*a300*/  FFMA.FTZ R147, R215, R10.reuse, -R2.reuse ;  /* 0x0000000ad7937223 */ /* 0x180fe20000010802 */
[-CC-:B------:R-:W-:Y:S01]  /*a310*/  FFMA.FTZ R145, R159, R10.reuse, -R2.reuse ;  /* 0x0000000a9f917223 */ /* 0x180fe20000010802 */
[-CC-:B------:R-:W-:Y:S01]  /*a320*/  FFMA.FTZ R144, R221, R10.reuse, -R2.reuse ;  /* 0x0000000add907223 */ /* 0x180fe20000010802 */
[-CC-:B------:R-:W-:Y:S01]  /*a330*/  FFMA.FTZ R146, R225, R10.reuse, -R2.reuse ;  /* 0x0000000ae1927223 */ /* 0x180fe20000010802 */
[-C--:B------:R-:W-:Y:S01]  /*a340*/  FFMA.FTZ R215, R235, R10.reuse, -R2 ;  /* 0x0000000aebd77223 */ /* 0x080fe20000010802 */
[----:B------:R-:W-:Y:S01]  /*a350*/  HGMMA.64x128x16.F32.BF16 R24, R140, gdesc[UR4].tnspB, R24, gsb0 ;  /* 0x41e000048c187df0 */ /* 0x000fe20008001818 */
[----:B------:R-:W-:Y:S01]  /*a360*/  UIADD3 UR6, UR4, 0x280, URZ ;  /* 0x0000028004067890 */ /* 0x000fe2000fffe03f */
[----:B------:R-:W0:Y:S01]  /*a370*/  MUFU.EX2 R2, R129 ;  /* 0x0000008100027308 */ /* 0x000e220000000800 */
[----:B------:R-:W-:Y:S01]  /*a380*/  UMOV UR7, 0x40000040 ;  /* 0x4000004000077882 */ /* 0x000fe20000000000 */
[-CC-:B------:R-:W-:Y:S01]  /*a390*/  FFMA.FTZ R159, R91, R10.reuse, -R90.reuse ;  /* 0x0000000a5b9f7223 */ /* 0x180fe2000001085a */
[----:B------:R-:W-:Y:S01]  /*a3a0*/  FFMA.FTZ R91, R113, R10, -R90 ;  /* 0x0000000a715b7223 */ /* 0x000fe2000001085a */
[----:B------:R-:W-:-:S04]  /*a3b0*/  UMOV UR4, UR37 ;  /* 0x0000002500047c82 */ /* 0x000fc80008000000 */
[----:B------:R-:W-:Y:S08]  /*a3c0*/  MUFU.EX2 R159, R159 ;  /* 0x0000009f009f7308 */ /* 0x000ff00000000800 */
[----:B------:R-:W-:Y:S01]  /*a3d0*/  MUFU.EX2 R145, R145 ;  /* 0x0000009100917308 */ /* 0x000fe20000000800 */
[----:B0-----:R-:W-:Y:S01]  /*a3e0*/  FFMA.FTZ R97, R2, R3, R157 ;  /* 0x0000000302617223 */ /* 0x001fe2000001009d */
[----:B------:R-:W-:-:S06]  /*a3f0*/  F2FP.BF16.F32.PACK_AB R157, R92, R157 ;  /* 0x0000009d5c9d723e */ /* 0x000fcc00000010ff */
        /* <DEDUP_REMOVED lines=17> */
[----:B------:R-:W0:Y:S01]  /*a510*/  MUFU.EX2 R211, R211 ;  /* 0x000000d300d37308 */ /* 0x000e220000000800 */
[----:B------:R-:W-:Y:S01]  /*a520*/  HGMMA.64x128x16.F32.BF16 R24, R136, gdesc[UR4].tnspB, R24, gsb0 ;  /* 0x41e0000488187df0 */ /* 0x000fe20008001818 */
[----:B------:R-:W-:-:S06]  /*a530*/  UMOV UR7, UR36 ;  /* 0x0000002400077c82 */ /* 0x000fcc0008000000 */
[----:B------:R-:W1:Y:S08]  /*a540*/  MUFU.EX2 R123, R123 ;  /* 0x0000007b007b7308 */ /* 0x000e700000000800 */
[----:B------:R-:W-:Y:S01]  /*a550*/  MUFU.EX2 R14, R14 ;  /* 0x0000000e000e7308 */ /* 0x000fe20000000800 */
[----:B0-----:R-:W-:-:S07]  /*a560*/  F2FP.BF16.F32.PACK_AB R140, R211, R12 ;  /* 0x0000000cd38c723e */ /* 0x001fce00000010ff */
[----:B------:R-:W-:Y:S01]  /*a570*/  MUFU.EX2 R125, R125 ;  /* 0x0000007d007d7308 */ /* 0x000fe20000000800 */
[----:B-1----:R-:W-:-:S07]  /*a580*/  F2FP.BF16.F32.PACK_AB R141, R123, R121 ;  /* 0x000000797b8d723e */ /* 0x002fce00000010ff */
[----:B------:R-:W0:Y:S08]  /*a590*/  MUFU.EX2 R213, R213 ;  /* 0x000000d500d57308 */ /* 0x000e300000000800 */
[----:B------:R-:W1:Y:S08]  /*a5a0*/  MUFU.EX2 R127, R127 ;  /* 0x0000007f007f7308 */ /* 0x000e700000000800 */
[----:B------:R-:W-:Y:S01]  /*a5b0*/  MUFU.EX2 R20, R20 ;  /* 0x0000001400147308 */ /* 0x000fe20000000800 */
[----:B0-----:R-:W-:-:S07]  /*a5c0*/  F2FP.BF16.F32.PACK_AB R142, R213, R14 ;  /* 0x0000000ed58e723e */ /* 0x001fce00000010ff */
[----:B------:R-:W-:Y:S01]  /*a5d0*/  MUFU.EX2 R133, R133 ;  /* 0x0000008500857308 */ /* 0x000fe20000000800 */
[----:B-1----:R-:W-:-:S07]  /*a5e0*/  F2FP.BF16.F32.PACK_AB R143, R127, R125 ;  /* 0x0000007d7f8f723e */ /* 0x002fce00000010ff */
[----:B------:R-:W-:Y:S08]  /*a5f0*/  MUFU.EX2 R215, R215 ;  /* 0x000000d700d77308 */ /* 0x000ff00000000800 */
[----:B------:R-:W-:Y:S08]  /*a600*/  MUFU.EX2 R131, R131 ;  /* 0x0000008300837308 */ /* 0x000ff00000000800 */
[----:B------:R-:W0:Y:S01]  /*a610*/  MUFU.EX2 R88, R88 ;  /* 0x0000005800587308 */ /* 0x000e220000000800 */
[----:B------:R-:W-:-:S02]  /*a620*/  WARPGROUP.DEPBAR.LE gsb0, 0x0 ;  /* 0x00008000000079c5 */ /* 0x000fc40000010000 */
[----:B------:R1:W-:Y:S01]  /*a630*/  @!P1 SYNCS.ARRIVE.TRANS64.RED.A1T0 RZ, [R95+URZ], RZ ;  /* 0x000000ff5fff99a7 */ /* 0x0003e2000810043f */
[----:B0-----:R-:W-:Y:S02]  /*a640*/  F2FP.BF16.F32.PACK_AB R138, R11, R88 ;  /* 0x000000580b8a723e */ /* 0x001fe400000010ff */
[----:B------:R-:W-:Y:S02]  /*a650*/  F2FP.BF16.F32.PACK_AB R136, R215, R20 ;  /* 0x00000014d788723e */ /* 0x000fe400000010ff */
[----:B------:R-:W-:Y:S01]  /*a660*/  F2FP.BF16.F32.PACK_AB R137, R131, R133 ;  /* 0x000000858389723e */ /* 0x000fe200000010ff */
[----:B-1----:R-:W-:Y:S01]  /*a670*/  FFMA.FTZ R95, R0, R6, R15 ;  /* 0x00000006005f7223 */ /* 0x002fe2000001000f */
[----:B------:R-:W-:Y:S01]  /*a680*/  FADD.FTZ R6, R92, R97 ;  /* 0x000000615c067221 */ /* 0x000fe20000010000 */
[----:B------:R0:W-:Y:S02]  /*a690*/  @!P1 SYNCS.ARRIVE.TRANS64.RED.A1T0 RZ, [R99+URZ], RZ ;  /* 0x000000ff63ff99a7 */ /* 0x0001e4000810043f */
[C---:B------:R-:W-:Y:S01]  /*a6a0*/  FADD.FTZ R95, R156.reuse, R95 ;  /* 0x0000005f9c5f7221 */ /* 0x040fe20000010000 */
[----:B------:R-:W-:-:S03]  /*a6b0*/  F2FP.BF16.F32.PACK_AB R156, R156, R15 ;  /* 0x0000000f9c9c723e */ /* 0x000fc600000010ff */
[----:B------:R-:W-:Y:S01]  /*a6c0*/  FADD.FTZ R106, R158, R95 ;  /* 0x0000005f9e6a7221 */ /* 0x000fe20000010000 */
[----:B------:R-:W-:Y:S01]  /*a6d0*/  FADD.FTZ R95, R159, R6 ;  /* 0x000000069f5f7221 */ /* 0x000fe20000010000 */
[C---:B------:R-:W-:Y:S02]  /*a6e0*/  F2FP.BF16.F32.PACK_AB R158, R21.reuse, R158 ;  /* 0x0000009e159e723e */ /* 0x040fe400000010ff */
[----:B------:R-:W-:Y:S01]  /*a6f0*/  FADD.FTZ R97, R21, R106 ;  /* 0x0000006a15617221 */ /* 0x000fe20000010000 */
[C---:B------:R-:W-:Y:S01]  /*a700*/  FADD.FTZ R6, R94.reuse, R95 ;  /* 0x0000005f5e067221 */ /* 0x040fe20000010000 */
[----:B------:R-:W-:Y:S02]  /*a710*/  F2FP.BF16.F32.PACK_AB R159, R94, R159 ;  /* 0x0000009f5e9f723e */ /* 0x000fe400000010ff */
[----:B------:R-:W-:Y:S01]  /*a720*/  FADD.FTZ R106, R152, R97 ;  /* 0x00000061986a7221 */ /* 0x000fe20000010000 */
[----:B------:R-:W-:Y:S01]  /*a730*/  FADD.FTZ R95, R153, R6 ;  /* 0x00000006995f7221 */ /* 0x000fe20000010000 */
[----:B------:R-:W-:-:S02]  /*a740*/  F2FP.BF16.F32.PACK_AB R152, R93, R152 ;  /* 0x000000985d98723e */ /* 0x000fc400000010ff */
[----:B------:R-:W-:Y:S01]  /*a750*/  FADD.FTZ R97, R93, R106 ;  /* 0x0000006a5d617221 */ /* 0x000fe20000010000 */
[C---:B------:R-:W-:Y:S01]  /*a760*/  FADD.FTZ R6, R96.reuse, R95 ;  /* 0x0000005f60067221 */ /* 0x040fe20000010000 */
[----:B------:R-:W-:Y:S02]  /*a770*/  F2FP.BF16.F32.PACK_AB R153, R96, R153 ;  /* 0x000000996099723e */ /* 0x000fe400000010ff */
[----:B------:R-:W-:Y:S01]  /*a780*/  FADD.FTZ R106, R154, R97 ;  /* 0x000000619a6a7221 */ /* 0x000fe20000010000 */
[----:B------:R-:W-:Y:S01]  /*a790*/  FADD.FTZ R95, R155, R6 ;  /* 0x000000069b5f7221 */ /* 0x000fe20000010000 */
[-C--:B------:R-:W-:Y:S01]  /*a7a0*/  FFMA.FTZ R6, R149, R10.reuse, -R90 ;  /* 0x0000000a95067223 */ /* 0x080fe2000001085a */
[----:B------:R-:W-:Y:S01]  /*a7b0*/  F2FP.BF16.F32.PACK_AB R149, R100, R13 ;  /* 0x0000000d6495723e */ /* 0x000fe200000010ff */
[----:B------:R-:W-:Y:S01]  /*a7c0*/  FADD.FTZ R97, R145, R106 ;  /* 0x0000006a91617221 */ /* 0x000fe20000010000 */
[----:B------:R-:W-:Y:S01]  /*a7d0*/  FADD.FTZ R106, R98, R95 ;  /* 0x0000005f626a7221 */ /* 0x000fe20000010000 */
[----:B------:R-:W-:Y:S01]  /*a7e0*/  FFMA.FTZ R90, R135, R10, -R90 ;  /* 0x0000000a875a7223 */ /* 0x000fe2000001085a */
[----:B------:R1:W2:Y:S01]  /*a7f0*/  MUFU.EX2 R139, R6 ;  /* 0x00000006008b7308 */ /* 0x0002a20000000800 */
[----:B------:R-:W-:Y:S01]  /*a800*/  FADD.FTZ R108, R148, R97 ;  /* 0x00000061946c7221 */ /* 0x000fe20000010000 */
[----:B------:R-:W-:Y:S01]  /*a810*/  FADD.FTZ R15, R13, R106 ;  /* 0x0000006a0d0f7221 */ /* 0x000fe20000010000 */
[----:B------:R-:W-:-:S02]  /*a820*/  F2FP.BF16.F32.PACK_AB R148, R147, R148 ;  /* 0x000000949394723e */ /* 0x000fc400000010ff */
[----:B------:R-:W-:Y:S01]  /*a830*/  FADD.FTZ R21, R147, R108 ;  /* 0x0000006c93157221 */ /* 0x000fe20000010000 */
[----:B------:R-:W-:Y:S01]  /*a840*/  FADD.FTZ R106, R100, R15 ;  /* 0x0000000f646a7221 */ /* 0x000fe20000010000 */
[----:B------:R-:W-:Y:S01]  /*a850*/  F2FP.BF16.F32.PACK_AB R147, R119, R3 ;  /* 0x000000037793723e */ /* 0x000fe200000010ff */
[----:B------:R-:W3:Y:S01]  /*a860*/  MUFU.EX2 R90, R90 ;  /* 0x0000005a005a7308 */ /* 0x000ee20000000800 */
[----:B------:R-:W-:Y:S01]  /*a870*/  FADD.FTZ R108, R150, R21 ;  /* 0x00000015966c7221 */ /* 0x000fe20000010000 */
[----:B------:R-:W-:Y:S01]  /*a880*/  FADD.FTZ R15, R89, R106 ;  /* 0x0000006a590f7221 */ /* 0x000fe20000010000 */
[----:B------:R-:W-:Y:S02]  /*a890*/  F2FP.BF16.F32.PACK_AB R154, R145, R154 ;  /* 0x0000009a919a723e */ /* 0x000fe400000010ff */
[C---:B------:R-:W-:Y:S01]  /*a8a0*/  FADD.FTZ R21, R151.reuse, R108 ;  /* 0x0000006c97157221 */ /* 0x040fe20000010000 */
[----:B------:R-:W-:Y:S01]  /*a8b0*/  FADD.FTZ R92, R102, R15 ;  /* 0x0000000f665c7221 */ /* 0x000fe20000010000 */
        /* <DEDUP_REMOVED lines=12> */
[----:B------:R-:W-:Y:S02]  /*a980*/  F2FP.BF16.F32.PACK_AB R145, R104, R91 ;  /* 0x0000005b6891723e */ /* 0x000fe400000010ff */
[----:B------:R-:W-:Y:S01]  /*a990*/  FADD.FTZ R94, R12, R13 ;  /* 0x0000000d0c5e7221 */ /* 0x000fe20000010000 */
[----:B------:R-:W-:Y:S01]  /*a9a0*/  FADD.FTZ R92, R121, R92 ;  /* 0x0000005c795c7221 */ /* 0x000fe20000010000 */
[----:B------:R-:W-:Y:S01]  /*a9b0*/  F2FP.BF16.F32.PACK_AB R146, R209, R146 ;  /* 0x00000092d192723e */ /* 0x000fe200000010ff */
[----:B------:R-:W-:Y:S02]  /*a9c0*/  IMAD.MOV.U32 R12, RZ, RZ, R7 ;  /* 0x000000ffff0c7224 */ /* 0x000fe400078e0007 */
[----:B------:R-:W-:Y:S01]  /*a9d0*/  FADD.FTZ R13, R211, R94 ;  /* 0x0000005ed30d7221 */ /* 0x000fe20000010000 */
[----:B------:R-:W-:-:S03]  /*a9e0*/  FADD.FTZ R92, R123, R92 ;  /* 0x0000005c7b5c7221 */ /* 0x000fc60000010000 */
[----:B------:R-:W-:Y:S01]  /*a9f0*/  FADD.FTZ R94, R14, R13 ;  /* 0x0000000d0e5e7221 */ /* 0x000fe20000010000 */
[----:B------:R-:W-:-:S03]  /*aa00*/  FADD.FTZ R92, R125, R92 ;  /* 0x0000005c7d5c7221 */ /* 0x000fc60000010000 */
[----:B------:R-:W-:Y:S01]  /*aa10*/  FADD.FTZ R3, R213, R94 ;  /* 0x0000005ed5037221 */ /* 0x000fe20000010000 */
[----:B------:R-:W-:-:S03]  /*aa20*/  FADD.FTZ R92, R127, R92 ;  /* 0x0000005c7f5c7221 */ /* 0x000fc60000010000 */
[----:B-1----:R-:W-:Y:S01]  /*aa30*/  FADD.FTZ R6, R20, R3 ;  /* 0x0000000314067221 */ /* 0x002fe20000010000 */
[----:B------:R-:W-:-:S03]  /*aa40*/  FADD.FTZ R92, R133, R92 ;  /* 0x0000005c855c7221 */ /* 0x000fc60000010000 */
[----:B------:R-:W-:Y:S01]  /*aa50*/  FADD.FTZ R3, R215, R6 ;  /* 0x00000006d7037221 */ /* 0x000fe20000010000 */
[----:B------:R-:W-:-:S03]  /*aa60*/  FADD.FTZ R92, R131, R92 ;  /* 0x0000005c835c7221 */ /* 0x000fc60000010000 */
[----:B------:R-:W-:Y:S01]  /*aa70*/  FADD.FTZ R6, R88, R3 ;  /* 0x0000000358067221 */ /* 0x000fe20000010000 */
[----:B--2---:R-:W-:Y:S01]  /*aa80*/  FADD.FTZ R92, R139, R92 ;  /* 0x0000005c8b5c7221 */ /* 0x004fe20000010000 */
[C---:B---3--:R-:W-:Y:S02]  /*aa90*/  F2FP.BF16.F32.PACK_AB R139, R90.reuse, R139 ;  /* 0x0000008b5a8b723e */ /* 0x048fe400000010ff */
[----:B------:R-:W-:Y:S01]  /*aaa0*/  FADD.FTZ R6, R11, R6 ;  /* 0x000000060b067221 */ /* 0x000fe20000010000 */
[----:B------:R-:W-:Y:S01]  /*aab0*/  FADD.FTZ R3, R90, R92 ;  /* 0x0000005c5a037221 */ /* 0x000fe20000010000 */
[----:B------:R-:W-:Y:S01]  /*aac0*/  IMAD.MOV.U32 R11, RZ, RZ, R8 ;  /* 0x000000ffff0b7224 */ /* 0x000fe200078e0008 */
[----:B0-----:R-:W-:Y:S06]  /*aad0*/  @P2 BRA `(.L_x_1189) ;  /* 0xffffffdc00902947 */ /* 0x001fec000383ffff */
.L_x_1180:
[----:B------:R-:W-:-:S13]  /*aae0*/  R2UR UR4, R23 ;  /* 0x00000000170472ca */ /* 0x000fda00000e0000 */
[----:B------:R-:W-:-:S13]  /*aaf0*/  ISETP.GE.AND P2, PT, R9, UR4, PT ;  /* 0x0000000409007c0c */ /* 0x000fda000bf46270 */
[----:B------:R-:W-:Y:S05]  /*ab00*/  @!P2 BRA `(.L_x_1190) ;  /* 0x0000003000eca947 */ /* 0x000fea0003800000 */
[----:B------:R-:W-:Y:S01]  /*ab10*/  IMAD.MOV.U32 R13, RZ, RZ, R8 ;  /* 0x000000ffff0d7224 */ /* 0x000fe200078e0008 */
[----:B------:R-:W-:Y:S01]  /*ab20*/  UMOV UR7, UR36 ;  /* 0x0000002400077c82 */ /* 0x000fe20008000000 */
[----:B------:R-:W-:Y:S01]  /*ab30*/  IMAD.MOV.U32 R12, RZ, RZ, R7 ;  /* 0x000000ffff0c7224 */ /* 0x000fe200078e0007 */
[----:B------:R-:W-:Y:S01]  /*ab40*/  UMOV UR4, UR37 ;  /* 0x0000002500047c82 */ /* 0x000fe20008000000 */
[----:B------:R-:W-:Y:S01]  /*ab50*/  ULDC UR39, c[0x0][0x9e4] ;  /* 0x0002790000277ab9 */ /* 0x000fe20000000800 */
[----:B------:R-:W-:Y:S01]  /*ab60*/  ULDC UR5, c[0x0][0x9d8] ;  /* 0x0002760000057ab9 */ /* 0x000fe20000000800 */
[----:B------:R-:W-:-:S05]  /*ab70*/  ULDC UR50, c[0x0][0x9e0] ;  /* 0x0002780000327ab9 */ /* 0x000fca0000000800 */
.L_x_1207:
[----:B------:R-:W-:-:S04]  /*ab80*/  UIADD3 UR37, UR4, 0x1, URZ ;  /* 0x0000000104257890 */ /* 0x000fc8000fffe03f */
[----:B------:R-:W-:-:S04]  /*ab90*/  UISETP.NE.AND UP2, UPT, UR37, 0x2, UPT ;  /* 0x000000022500788c */ /* 0x000fc8000bf45270 */
[----:B------:R-:W-:Y:S02]  /*aba0*/  USEL UR36, URZ, 0x1, UP2 ;  /* 0x000000013f247887 */ /* 0x000fe40009000000 */
[----:B------:R-:W-:Y:S02]  /*abb0*/  USEL UR37, UR37, URZ, UP2 ;  /* 0x0000003f25257287 */ /* 0x000fe40009000000 */
[----:B------:R-:W-:Y:S01]  /*abc0*/  ULOP3.LUT UR36, UR7, UR36, URZ, 0x3c, !UPT ;  /* 0x0000002407247292 */ /* 0x000fe2000f8e3c3f */
[----:B------:R-:W-:Y:S11]  /*abd0*/  @!P0 BRA `(.L_x_1191) ;  /* 0x0000000000048947 */ /* 0x000ff60003800000 */
[----:B------:R-:W-:Y:S01]  /*abe0*/  BPT.TRAP 0x1 ;  /* 0x000000040000795c */ /* 0x000fe20000300000 */
.L_x_1191:
[----:B------:R-:W-:Y:S01]  /*abf0*/  ULEA UR6, UR37, UR38, 0x3 ;  /* 0x0000002625067291 */ /* 0x000fe2000f8e183f */
[----:B------:R-:W-:-:S05]  /*ac00*/  IMAD.U32 R7, RZ, RZ, UR36 ;  /* 0x00000024ff077e24 */ /* 0x000fca000f8e00ff */
[----:B------:R-:W-:-:S04]  /*ac10*/  SHF.L.U32 R7, R7, 0x1f, RZ ;  /* 0x0000001f07077819 */ /* 0x000fc800000006ff */
[----:B------:R0:W1:Y:S01]  /*ac20*/  SYNCS.PHASECHK.TRANS64.TRYWAIT P2, [UR6+0x2a830], R7 ;  /* 0x02a83007ff0075a7 */ /* 0x0000620008040146 */
[----:B------:R-:W-:Y:S05]  /*ac30*/  @!P0 BRA `(.L_x_1192) ;  /* 0x0000000000048947 */ /* 0x000fea0003800000 */
[----:B------:R-:W-:Y:S01]  /*ac40*/  BPT.TRAP 0x1 ;  /* 0x000000040000795c */ /* 0x000fe20000300000 */
.L_x_1192:
[----:B-1----:R-:W-:Y:S05]  /*ac50*/  @P2 BRA `(.L_x_1193) ;  /* 0x0000000000082947 */ /* 0x002fea0003800000 */
[----:B------:R-:W1:Y:S02]  /*ac60*/  SYNCS.PHASECHK.TRANS64.TRYWAIT P2, [UR6+0x2a830], R7 ;  /* 0x02a83007ff0075a7 */ /* 0x000e640008040146 */
[----:B-1----:R-:W-:Y:S05]  /*ac70*/  @!P2 BRA `(.L_x_1194) ;  /* 0x000000e80048a947 */ /* 0x002fea0003800000 */
.L_x_1193:
        /* <DEDUP_REMOVED lines=135> */
.L_x_1195:
[----:B------:R-:W-:Y:S01]  /*b4f0*/  ULEA UR10, UR4, UR38, 0x3 ;  /* 0x00000026040a7291 */ /* 0x000fe2000f8e183f */
[----:B------:R-:W-:-:S05]  /*b500*/  IMAD.U32 R0, RZ, RZ, UR7 ;  /* 0x00000007ff007e24 */ /* 0x000fca000f8e00ff */
[----:B------:R-:W-:-:S04]  /*b510*/  SHF.L.U32 R0, R0, 0x1f, RZ ;  /* 0x0000001f00007819 */ /* 0x000fc800000006ff */
[----:B------:R2:W3:Y:S01]  /*b520*/  SYNCS.PHASECHK.TRANS64.TRYWAIT P2, [UR10+0x2a850], R0 ;  /* 0x02a85000ff0075a7 */ /* 0x0004e2000804014a */
[----:B------:R-:W-:Y:S05]  /*b530*/  @!P0 BRA `(.L_x_1196) ;  /* 0x0000000000048947 */ /* 0x000fea0003800000 */
[----:B------:R-:W-:Y:S01]  /*b540*/  BPT.TRAP 0x1 ;  /* 0x000000040000795c */ /* 0x000fe20000300000 */
.L_x_1196:
[----:B---3--:R-:W-:Y:S05]  /*b550*/  @P2 BRA `(.L_x_1197) ;  /* 0x0000000000082947 */ /* 0x008fea0003800000 */
[----:B------:R-:W3:Y:S02]  /*b560*/  SYNCS.PHASECHK.TRANS64.TRYWAIT P2, [UR10+0x2a850], R0 ;  /* 0x02a85000ff0075a7 */ /* 0x000ee4000804014a */
[----:B---3--:R-:W-:Y:S05]  /*b570*/  @!P2 BRA `(.L_x_1198) ;  /* 0x000000e00020a947 */ /* 0x008fea0003800000 */
.L_x_1197:
[----:B------:R-:W-:Y:S01]  /*b580*/  UIADD3 UR6, UR38, 0x400, URZ ;  /* 0x0000040026067890 */ /* 0x000fe2000fffe03f */
[----:B------:R-:W-:Y:S01]  /*b590*/  WARPGROUP.ARRIVE ;  /* 0x00000000000079c5 */ /* 0x000fe20000000000 */
[----:B------:R-:W-:Y:S01]  /*b5a0*/  UMOV UR7, 0x40000040 ;  /* 0x4000004000077882 */ /* 0x000fe20000000000 */
[----:B------:R-:W-:Y:S01]  /*b5b0*/  PLOP3.LUT P2, PT, PT, PT, UP0, 0x80, 0x0 ;  /* 0x000000000000781c */ /* 0x000fe20003f4f008 */
[----:B------:R-:W-:Y:S01]  /*b5c0*/  USHF.R.U32.HI UR6, URZ, 0x4, UR6 ;  /* 0x000000043f067899 */ /* 0x000fe20008011606 */
[----:B------:R-:W-:Y:S01]  /*b5d0*/  PLOP3.LUT P3, PT, PT, PT, UP0, 0x80, 0x0 ;  /* 0x000000000000781c */ /* 0x000fe20003f6f008 */
[----:B------:R-:W-:Y:S02]  /*b5e0*/  IMAD.U32 R11, RZ, RZ, UR37 ;  /* 0x00000025ff0b7e24 */ /* 0x000fe4000f8e00ff */
[----:B------:R-:W-:Y:S01]  /*b5f0*/  FMUL.FTZ R14, R95, UR5 ;  /* 0x000000055f0e7c20 */ /* 0x000fe20008410000 */
[----:B------:R-:W-:Y:S01]  /*b600*/  ULOP3.LUT UR6, UR6, 0x3fff, URZ, 0xc0, !UPT ;  /* 0x00003fff06067892 */ /* 0x000fe2000f8ec03f */
[----:B------:R-:W-:Y:S01]  /*b610*/  FMUL.FTZ R95, R115, UR5 ;  /* 0x00000005735f7c20 */ /* 0x000fe20008410000 */
[----:B0-2---:R-:W-:Y:S01]  /*b620*/  FMUL.FTZ R0, R90, UR5 ;  /* 0x000000055a007c20 */ /* 0x005fe20008410000 */
[----:B------:R-:W-:Y:S01]  /*b630*/  FMUL.FTZ R90, R106, UR5 ;  /* 0x000000056a5a7c20 */ /* 0x000fe20008410000 */
[----:B------:R-:W-:Y:S01]  /*b640*/  ULOP3.LUT UR6, UR6, 0x3000000, URZ, 0xfc, !UPT ;  /* 0x0300000006067892 */ /* 0x000fe2000f8efc3f */
[----:B-1----:R-:W-:Y:S01]  /*b650*/  FMUL.FTZ R7, R88, UR5 ;  /* 0x0000000558077c20 */ /* 0x002fe20008410000 */
        /* <DEDUP_REMOVED lines=25> */
[----:B------:R-:W0:Y:S08]  /*b7f0*/  MUFU.TANH R7, R7 ;  /* 0x0000000700077308 */ /* 0x000e300000002400 */
        /* <DEDUP_REMOVED lines=63> */
[----:B------:R-:W-:Y:S01]  /*bbf0*/  @UP0 ULDC UR4, c[0x0][0x44c] ;  /* 0x0001130000040ab9 */ /* 0x000fe20000000800 */
[----:B------:R-:W-:Y:S01]  /*bc00*/  FMUL.FTZ R109, R113, UR5 ;  /* 0x00000005716d7c20 */ /* 0x000fe20008410000 */
[----:B------:R-:W-:Y:S01]  /*bc10*/  @P2 IMAD.HI.U32 R10, R114, UR4, RZ ;  /* 0x00000004720a2c27 */ /* 0x000fe2000f8e00ff */
[----:B------:R-:W-:-:S03]  /*bc20*/  @UP0 ULDC UR4, c[0x0][0x450] ;  /* 0x0001140000040ab9 */ /* 0x000fc60000000800 */
[----:B------:R-:W-:Y:S01]  /*bc30*/  FMUL.FTZ R145, R92, UR5 ;  /* 0x000000055c917c20 */ /* 0x000fe20008410000 */
[----:B------:R-:W-:Y:S01]  /*bc40*/  FMUL.FTZ R113, R121, UR5 ;  /* 0x0000000579717c20 */ /* 0x000fe20008410000 */
[----:B------:R-:W-:Y:S01]  /*bc50*/  FMUL.FTZ R146, R93, UR5 ;  /* 0x000000055d927c20 */ /* 0x000fe20008410000 */
[----:B------:R-:W-:Y:S01]  /*bc60*/  @P3 SHF.R.U32.HI R114, RZ, UR4, R10 ;  /* 0x00000004ff723c19 */ /* 0x000fe2000801160a */
[----:B------:R-:W-:Y:S01]  /*bc70*/  FMUL.FTZ R92, R110, UR5 ;  /* 0x000000056e5c7c20 */ /* 0x000fe20008410000 */
[----:B------:R-:W-:Y:S01]  /*bc80*/  @!P1 LEA R10, R11, UR38, 0x3 ;  /* 0x000000260b0a9c11 */ /* 0x000fe2000f8e18ff */
[----:B------:R-:W-:Y:S01]  /*bc90*/  FMUL.FTZ R121, R125, UR5 ;  /* 0x000000057d797c20 */ /* 0x000fe20008410000 */
[----:B------:R-:W-:Y:S01]  /*bca0*/  FMUL.FTZ R110, R116, UR5 ;  /* 0x00000005746e7c20 */ /* 0x000fe20008410000 */
[----:B------:R-:W5:Y:S01]  /*bcb0*/  SHFL.IDX PT, R115, R114, RZ, 0x1c1f ;  /* 0x001c1fff72737589 */ /* 0x000f6200000e0000 */
[----:B------:R-:W-:Y:S01]  /*bcc0*/  FMUL.FTZ R125, R129, UR5 ;  /* 0x00000005817d7c20 */ /* 0x000fe20008410000 */
[----:B------:R-:W-:-:S02]  /*bcd0*/  @!P1 VIADD R10, R10, 0x2a840 ;  /* 0x0002a8400a0a9836 */ /* 0x000fc40000000000 */
[----:B------:R-:W-:Y:S01]  /*bce0*/  FMUL.FTZ R93, R130, UR5 ;  /* 0x00000005825d7c20 */ /* 0x000fe20008410000 */
[----:B------:R-:W-:Y:S01]  /*bcf0*/  PLOP3.LUT P2, PT, PT, PT, UP1, 0x40, 0x0 ;  /* 0x000000000000781c */ /* 0x000fe20003f4e818 */
[----:B------:R-:W0:Y:S01]  /*bd00*/  MUFU.TANH R144, R144 ;  /* 0x0000009000907308 */ /* 0x000e220000002400 */
[----:B------:R-:W-:Y:S01]  /*bd10*/  IMAD.IADD R116, R151, 0x1, -R18 ;  /* 0x0000000197747824 */ /* 0x000fe200078e0a12 */
[----:B------:R-:W-:-:S06]  /*bd20*/  @!P1 PRMT R10, RZ, 0x654, R10 ;  /* 0x00000654ff0a9816 */ /* 0x000fcc000000000a */
        /* <DEDUP_REMOVED lines=17> */
[----:B------:R-:W-:-:S03]  /*be40*/  FMUL.FTZ R127, R132, UR5 ;  /* 0x00000005847f7c20 */ /* 0x000fc60008410000 */
[----:B------:R-:W-:Y:S01]  /*be50*/  HGMMA.64x128x16.F32.BF16 R24, R136, gdesc[UR4].tnspB, R24, gsb0 ;  /* 0x41e0000488187df0 */ /* 0x000fe20008001818 */
[----:B------:R-:W0:Y:S08]  /*be60*/  MUFU.TANH R140, R140 ;  /* 0x0000008c008c7308 */ /* 0x000e300000002400 */
[----:B------:R-:W0:Y:S08]  /*be70*/  MUFU.TANH R104, R104 ;  /* 0x0000006800687308 */ /* 0x000e300000002400 */
[----:B------:R-:W0:Y:S01]  /*be80*/  MUFU.TANH R127, R127 ;  /* 0x0000007f007f7308 */ /* 0x000e220000002400 */
[----:B------:R-:W-:-:S02]  /*be90*/  WARPGROUP.DEPBAR.LE gsb0, 0x0 ;  /* 0x00008000000079c5 */ /* 0x000fc40000010000 */
[----:B------:R1:W-:Y:S02]  /*bea0*/  @!P1 SYNCS.ARRIVE.TRANS64.RED.A1T0 RZ, [R10+URZ], RZ ;  /* 0x000000ff0aff99a7 */ /* 0x0003e4000810043f */
[----:B-1----:R-:W-:-:S04]  /*beb0*/  IADD3 R10, -R18, 0x1, R151 ;  /* 0x00000001120a7810 */ /* 0x002fc80007ffe197 */
        /* <DEDUP_REMOVED lines=18> */
.L_x_1201:
[----:B------:R-:W-:-:S05]  /*bfe0*/  IMAD.U32 R117, RZ, RZ, UR39 ;  /* 0x00000027ff757e24 */ /* 0x000fca000f8e00ff */
[----:B------:R-:W-:-:S13]  /*bff0*/  ISETP.NE.AND P2, PT, R117, 0x1, PT ;  /* 0x000000017500780c */ /* 0x000fda0003f45270 */
[----:B------:R-:W0:Y:S02]  /*c000*/  @P2 LDC.64 R10, c[0x0][0x9e8] ;  /* 0x00027a00ff0a2b82 */ /* 0x000e240000000a00 */
[----:B0-----:R-:W-:-:S05]  /*c010*/  @P2 IMAD.HI.U32 R10, R115, R10, RZ ;  /* 0x0000000a730a2227 */ /* 0x001fca00078e00ff */
[----:B------:R-:W-:-:S07]  /*c020*/  @P2 SHF.R.U32.HI R115, RZ, R11, R10 ;  /* 0x0000000bff732219 */ /* 0x000fce000001160a */
.L_x_1202:
[----:B------:R-:W-:Y:S05]  /*c030*/  BSYNC B0 ;  /* 0x0000000000007941 */ /* 0x000fea0003800000 */
.L_x_1200:
[----:B------:R-:W-:-:S05]  /*c040*/  IMAD R115, R115, R117, R116 ;  /* 0x0000007573737224 */ /* 0x000fca00078e0274 */
[----:B------:R-:W-:Y:S02]  /*c050*/  VIADDMNMX R118, R115, R117, R118, PT ;  /* 0x0000007573767246 */ /* 0x000fe40003800176 */
[----:B------:R-:W-:-:S07]  /*c060*/  VIMNMX R120, R120, R115, !PT ;  /* 0x0000007378787248 */ /* 0x000fce0007fe0100 */
.L_x_1199:
        /* <DEDUP_REMOVED lines=133> */
.L_x_1205:
[----:B------:R-:W-:-:S05]  /*c8c0*/  IMAD.U32 R114, RZ, RZ, UR39 ;  /* 0x00000027ff727e24 */ /* 0x000fca000f8e00ff */
[----:B------:R-:W-:-:S13]  /*c8d0*/  ISETP.NE.AND P6, PT, R114, 0x1, PT ;  /* 0x000000017200780c */ /* 0x000fda0003fc5270 */
[----:B------:R-:W0:Y:S02]  /*c8e0*/  @P6 LDC.64 R10, c[0x0][0x9e8] ;  /* 0x00027a00ff0a6b82 */ /* 0x000e240000000a00 */
[----:B0-----:R-:W-:-:S05]  /*c8f0*/  @P6 IMAD.HI.U32 R10, R7, R10, RZ ;  /* 0x0000000a070a6227 */ /* 0x001fca00078e00ff */
[----:B------:R-:W-:-:S07]  /*c900*/  @P6 SHF.R.U32.HI R7, RZ, R11, R10 ;  /* 0x0000000bff076219 */ /* 0x000fce000001160a */
.L_x_1206:
[----:B------:R-:W-:Y:S05]  /*c910*/  BSYNC B0 ;  /* 0x0000000000007941 */ /* 0x000fea0003800000 */
.L_x_1204:
[----:B------:R-:W-:-:S05]  /*c920*/  IMAD R7, R7, R114, R116 ;  /* 0x0000007207077224 */ /* 0x000fca00078e0274 */
[----:B------:R-:W-:Y:S02]  /*c930*/  VIADDMNMX R106, R7, R114, R106, PT ;  /* 0x00000072076a7246 */ /* 0x000fe4000380016a */
[----:B------:R-:W-:-:S07]  /*c940*/  VIMNMX R108, R108, R7, !PT ;  /* 0x000000076c6c7248 */ /* 0x000fce0007fe0100 */
.L_x_1203:
[C---:B------:R-:W-:Y:S01]  /*c950*/  ISETP.GT.AND P2, PT, R108.reuse, 0x1, !P2 ;  /* 0x000000016c00780c */ /* 0x040fe20005744270 */
[----:B------:R-:W0:Y:S01]  /*c960*/  LDC R10, c[0x0][0x988] ;  /* 0x00026200ff0a7b82 */ /* 0x000e220000000800 */
[----:B------:R-:W-:Y:S01]  /*c970*/  ISETP.GT.AND P3, PT, R108, 0x8, !P3 ;  /* 0x000000086c00780c */ /* 0x000fe20005f64270 */
[----:B------:R-:W-:Y:S01]  /*c980*/  UMOV UR7, UR36 ;  /* 0x0000002400077c82 */ /* 0x000fe20008000000 */
        /* <DEDUP_REMOVED lines=86> */
[----:B------:R-:W-:Y:S02]  /*cef0*/  ISETP.GT.AND P2, PT, R108, 0x39, !P2 ;  /* 0x000000396c00780c */ /* 0x000fe40005744270 */
[----:B------:R-:W-:Y:S01]  /*cf00*/  R2UR UR4, R23 ;  /* 0x00000000170472ca */ /* 0x000fe200000e0000 */
        /* <DEDUP_REMOVED lines=52> */
[----:B------:R-:W-:Y:S01]  /*d250*/  FFMA.FTZ R111, R113, R10, -R0 ;  /* 0x0000000a716f7223 */ /* 0x000fe20000010800 */
        /* <DEDUP_REMOVED lines=30> */
[----:B------:R-:W-:-:S04]  /*d440*/  FMNMX.FTZ R8, R103, R8, !PT ;  /* 0x0000000867087209 */ /* 0x000fc80007810000 */
[----:B------:R-:W-:-:S03]  /*d450*/  FMNMX.FTZ R8, R215, R8, !PT ;  /* 0x00000008d7087209 */ /* 0x000fc60007810000 */
[----:B------:R-:W3:Y:S01]  /*d460*/  MUFU.EX2 R135, R135 ;  /* 0x0000008700877308 */ /* 0x000ee20000000800 */
[----:B------:R-:W-:-:S04]  /*d470*/  FMNMX.FTZ R8, R139, R8, !PT ;  /* 0x000000088b087209 */ /* 0x000fc80007810000 */
[----:B------:R-:W-:-:S03]  /*d480*/  FMNMX.FTZ R8, R131, R8, !PT ;  /* 0x0000000883087209 */ /* 0x000fc60007810000 */
[----:B------:R-:W4:Y:S01]  /*d490*/  MUFU.EX2 R152, R152 ;  /* 0x0000009800987308 */ /* 0x000f220000000800 */
[----:B------:R-:W-:-:S04]  /*d4a0*/  FMNMX.FTZ R8, R97, R8, !PT ;  /* 0x0000000861087209 */ /* 0x000fc80007810000 */
[----:B------:R-:W-:-:S03]  /*d4b0*/  FMNMX.FTZ R8, R129, R8, !PT ;  /* 0x0000000881087209 */ /* 0x000fc60007810000 */
[----:B------:R-:W5:Y:S02]  /*d4c0*/  MUFU.EX2 R137, R137 ;  /* 0x0000008900897308 */ /* 0x000f640000000800 */
[----:B------:R-:W0:Y:S06]  /*d4d0*/  SHFL.BFLY PT, R143, R8, 0x2, 0x1f ;  /* 0x0c401f00088f7f89 */ /* 0x000e2c00000e0000 */
[----:B------:R-:W5:Y:S08]  /*d4e0*/  MUFU.EX2 R154, R154 ;  /* 0x0000009a009a7308 */ /* 0x000f700000000800 */
        /* <DEDUP_REMOVED lines=14> */
[----:B------:R-:W-:Y:S01]  /*d5d0*/  FSEL R2, R8, RZ, P2 ;  /* 0x000000ff08027208 */ /* 0x000fe20001000000 */
[-CC-:B------:R-:W-:Y:S01]  /*d5e0*/  FFMA.FTZ R12, R213, R10.reuse, -R90.reuse ;  /* 0x0000000ad50c7223 */ /* 0x180fe2000001085a */
[-CC-:B------:R-:W-:Y:S01]  /*d5f0*/  FFMA.FTZ R14, R151, R10.reuse, -R90.reuse ;  /* 0x0000000a970e7223 */ /* 0x180fe2000001085a */
[--C-:B------:R-:W-:Y:S01]  /*d600*/  FFMA.FTZ R151, R89, R10, -R90.reuse ;  /* 0x0000000a59977223 */ /* 0x100fe2000001085a */
[----:B------:R-:W-:Y:S01]  /*d610*/  FFMA.FTZ R89, R0, R6, R217 ;  /* 0x0000000600597223 */ /* 0x000fe200000100d9 */
[----:B------:R-:W-:Y:S01]  /*d620*/  FADD.FTZ R13, -R2, R13 ;  /* 0x0000000d020d7221 */ /* 0x000fe20000010100 */
[----:B------:R-:W-:Y:S01]  /*d630*/  MUFU.EX2 R119, R119 ;  /* 0x0000007700777308 */ /* 0x000fe20000000800 */
[-CC-:B------:R-:W-:Y:S01]  /*d640*/  FFMA.FTZ R121, R211, R10.reuse, -R90.reuse ;  /* 0x0000000ad3797223 */ /* 0x180fe2000001085a */
[----:B-1----:R-:W-:Y:S01]  /*d650*/  FADD.FTZ R89, R156, R89 ;  /* 0x000000599c597221 */ /* 0x002fe20000010000 */
[-C--:B------:R-:W-:Y:S01]  /*d660*/  FMUL.FTZ R13, R13, R10.reuse ;  /* 0x0000000a0d0d7220 */ /* 0x080fe20000410000 */
[-CC-:B------:R-:W-:Y:S01]  /*d670*/  FFMA.FTZ R20, R157, R10.reuse, -R90.reuse ;  /* 0x0000000a9d147223 */ /* 0x180fe2000001085a */
[-CC-:B------:R-:W-:Y:S01]  /*d680*/  FFMA.FTZ R145, R21, R10.reuse, -R90.reuse ;  /* 0x0000000a15917223 */ /* 0x180fe2000001085a */
[----:B--2---:R-:W-:Y:S01]  /*d690*/  FADD.FTZ R6, R158, R89 ;  /* 0x000000599e067221 */ /* 0x004fe20000010000 */
[-CC-:B------:R-:W-:Y:S01]  /*d6a0*/  FFMA.FTZ R123, R209, R10.reuse, -R90.reuse ;  /* 0x0000000ad17b7223 */ /* 0x180fe2000001085a */
[----:B------:R5:W0:Y:S01]  /*d6b0*/  MUFU.EX2 R2, R13 ;  /* 0x0000000d00027308 */ /* 0x000a220000000800 */
[-C--:B------:R-:W-:Y:S01]  /*d6c0*/  FFMA.FTZ R88, R153, R10.reuse, -R90 ;  /* 0x0000000a99587223 */ /* 0x080fe2000001085a */
[----:B---3--:R-:W-:Y:S01]  /*d6d0*/  FADD.FTZ R21, R135, R6 ;  /* 0x0000000687157221 */ /* 0x008fe20000010000 */
[-CC-:B------:R-:W-:Y:S01]  /*d6e0*/  FFMA.FTZ R125, R207, R10.reuse, -R90.reuse ;  /* 0x0000000acf7d7223 */ /* 0x180fe2000001085a */
[-CC-:B------:R-:W-:Y:S01]  /*d6f0*/  FFMA.FTZ R149, R155, R10.reuse, -R90.reuse ;  /* 0x0000000a9b957223 */ /* 0x180fe2000001085a */
[-CC-:B------:R-:W-:Y:S01]  /*d700*/  FFMA.FTZ R92, R159, R10.reuse, -R90.reuse ;  /* 0x0000000a9f5c7223 */ /* 0x180fe2000001085a */
[----:B----4-:R-:W-:Y:S01]  /*d710*/  FADD.FTZ R6, R152, R21 ;  /* 0x0000001598067221 */ /* 0x010fe20000010000 */
[-CC-:B------:R-:W-:Y:S01]  /*d720*/  FFMA.FTZ R147, R15, R10.reuse, -R90.reuse ;  /* 0x0000000a0f937223 */ /* 0x180fe2000001085a */
[----:B------:R-:W1:Y:S01]  /*d730*/  MUFU.EX2 R12, R12 ;  /* 0x0000000c000c7308 */ /* 0x000e620000000800 */
[----:B------:R-:W-:Y:S01]  /*d740*/  FFMA.FTZ R94, R91, R10, -R90 ;  /* 0x0000000a5b5e7223 */ /* 0x000fe2000001085a */
[----:B-----5:R-:W-:Y:S01]  /*d750*/  FADD.FTZ R13, R137, R6 ;  /* 0x00000006890d7221 */ /* 0x020fe20000010000 */
[----:B------:R-:W-:-:S02]  /*d760*/  IMAD.U32 R21, RZ, RZ, UR10 ;  /* 0x0000000aff157e24 */ /* 0x000fc4000f8e00ff */
[-CC-:B------:R-:W-:Y:S01]  /*d770*/  FFMA.FTZ R96, R95, R10.reuse, -R90.reuse ;  /* 0x0000000a5f607223 */ /* 0x180fe2000001085a */
[-CC-:B------:R-:W-:Y:S01]  /*d780*/  FFMA.FTZ R11, R11, R10.reuse, -R90.reuse ;  /* 0x0000000a0b0b7223 */ /* 0x180fe2000001085a */
[----:B------:R-:W-:Y:S01]  /*d790*/  FADD.FTZ R100, R154, R13 ;  /* 0x0000000d9a647221 */ /* 0x000fe20000010000 */
[----:B------:R-:W-:Y:S01]  /*d7a0*/  @!P1 VIADD R21, R21, 0x2a860 ;  /* 0x0002a86015159836 */ /* 0x000fe20000000000 */
[----:B------:R-:W2:Y:S01]  /*d7b0*/  MUFU.EX2 R14, R14 ;  /* 0x0000000e000e7308 */ /* 0x000ea20000000800 */
[----:B0-----:R-:W-:Y:S01]  /*d7c0*/  FFMA.FTZ R3, R2, R3, R119 ;  /* 0x0000000302037223 */ /* 0x001fe20000010077 */
[-CC-:B------:R-:W-:Y:S01]  /*d7d0*/  FFMA.FTZ R98, R99, R10.reuse, -R90.reuse ;  /* 0x0000000a63627223 */ /* 0x180fe2000001085a */
[-CC-:B------:R-:W-:Y:S01]  /*d7e0*/  FFMA.FTZ R103, R103, R10.reuse, -R90.reuse ;  /* 0x0000000a67677223 */ /* 0x180fe2000001085a */
[----:B------:R-:W-:Y:S01]  /*d7f0*/  @!P1 PRMT R21, RZ, 0x654, R21 ;  /* 0x00000654ff159816 */ /* 0x000fe20000000015 */
[-CC-:B------:R-:W-:Y:S01]  /*d800*/  FFMA.FTZ R215, R215, R10.reuse, -R90.reuse ;  /* 0x0000000ad7d77223 */ /* 0x180fe2000001085a */
[-CC-:B------:R-:W-:Y:S01]  /*d810*/  FFMA.FTZ R139, R139, R10.reuse, -R90.reuse ;  /* 0x0000000a8b8b7223 */ /* 0x180fe2000001085a */
[-CC-:B------:R-:W-:Y:S01]  /*d820*/  FFMA.FTZ R131, R131, R10.reuse, -R90.reuse ;  /* 0x0000000a83837223 */ /* 0x180fe2000001085a */
[----:B------:R-:W0:Y:S01]  /*d830*/  MUFU.EX2 R121, R121 ;  /* 0x0000007900797308 */ /* 0x000e220000000800 */
[----:B-1----:R-:W-:Y:S01]  /*d840*/  FADD.FTZ R3, R12, R3 ;  /* 0x000000030c037221 */ /* 0x002fe20000010000 */
[----:B------:R1:W-:Y:S01]  /*d850*/  @!P1 SYNCS.ARRIVE.TRANS64.RED.A1T0 RZ, [R21+URZ], RZ ;  /* 0x000000ff15ff99a7 */ /* 0x0003e2000810043f */
[----:B------:R-:W-:Y:S01]  /*d860*/  FFMA.FTZ R97, R97, R10, -R90 ;  /* 0x0000000a61617223 */ /* 0x000fe2000001085a */
[----:B------:R-:W-:Y:S01]  /*d870*/  ISETP.GT.AND P2, PT, R9, UR4, PT ;  /* 0x0000000409007c0c */ /* 0x000fe2000bf44270 */
[----:B------:R-:W-:Y:S01]  /*d880*/  UMOV UR4, UR37 ;  /* 0x0000002500047c82 */ /* 0x000fe20008000000 */
[----:B------:R-:W-:Y:S01]  /*d890*/  F2FP.BF16.F32.PACK_AB R154, R141, R154 ;  /* 0x0000009a8d9a723e */ /* 0x000fe200000010ff */
[----:B------:R-:W-:Y:S01]  /*d8a0*/  VIADD R9, R9, 0xffffffff ;  /* 0xffffffff09097836 */ /* 0x000fe20000000000 */
[----:B------:R-:W3:Y:S01]  /*d8b0*/  MUFU.EX2 R20, R20 ;  /* 0x0000001400147308 */ /* 0x000ee20000000800 */
[----:B--2---:R-:W-:Y:S01]  /*d8c0*/  FADD.FTZ R6, R14, R3 ;  /* 0x000000030e067221 */ /* 0x004fe20000010000 */
[----:B------:R-:W-:Y:S01]  /*d8d0*/  FADD.FTZ R3, R141, R100 ;  /* 0x000000648d037221 */ /* 0x000fe20000010000 */
[----:B------:R-:W-:-:S02]  /*d8e0*/  F2FP.BF16.F32.PACK_AB R152, R137, R152 ;  /* 0x000000988998723e */ /* 0x000fc400000010ff */
[----:B------:R-:W-:Y:S01]  /*d8f0*/  F2FP.BF16.F32.PACK_AB R157, R12, R119 ;  /* 0x000000770c9d723e */ /* 0x000fe200000010ff */
[----:B------:R-:W-:Y:S01]  /*d900*/  FADD.FTZ R100, R148, R3 ;  /* 0x0000000394647221 */ /* 0x000fe20000010000 */
[-C--:B------:R-:W-:Y:S01]  /*d910*/  FFMA.FTZ R3, R101, R10.reuse, -R90 ;  /* 0x0000000a65037223 */ /* 0x080fe2000001085a */
[----:B------:R-:W2:Y:S01]  /*d920*/  MUFU.EX2 R123, R123 ;  /* 0x0000007b007b7308 */ /* 0x000ea20000000800 */
[----:B0-----:R-:W-:Y:S01]  /*d930*/  FADD.FTZ R13, R121, R6 ;  /* 0x00000006790d7221 */ /* 0x001fe20000010000 */
[----:B------:R-:W-:Y:S01]  /*d940*/  FADD.FTZ R15, R93, R100 ;  /* 0x000000645d0f7221 */ /* 0x000fe20000010000 */
[----:B------:R-:W-:Y:S01]  /*d950*/  FFMA.FTZ R90, R129, R10, -R90 ;  /* 0x0000000a815a7223 */ /* 0x000fe2000001085a */
[----:B------:R-:W-:Y:S01]  /*d960*/  F2FP.BF16.F32.PACK_AB R156, R156, R217 ;  /* 0x000000d99c9c723e */ /* 0x000fe200000010ff */
[----:B------:R-:W-:Y:S02]  /*d970*/  IMAD.MOV.U32 R12, RZ, RZ, R7 ;  /* 0x000000ffff0c7224 */ /* 0x000fe400078e0007 */
[----:B------:R-:W-:Y:S01]  /*d980*/  FADD.FTZ R100, R150, R15 ;  /* 0x0000000f96647221 */ /* 0x000fe20000010000 */
[----:B------:R-:W-:Y:S01]  /*d990*/  F2FP.BF16.F32.PACK_AB R158, R135, R158 ;  /* 0x0000009e879e723e */ /* 0x000fe200000010ff */
[----:B------:R-:W0:Y:S01]  /*d9a0*/  MUFU.EX2 R88, R88 ;  /* 0x0000005800587308 */ /* 0x000e220000000800 */
[----:B---3--:R-:W-:Y:S01]  /*d9b0*/  FADD.FTZ R6, R20, R13 ;  /* 0x0000000d14067221 */ /* 0x008fe20000010000 */
[----:B------:R-:W-:-:S02]  /*d9c0*/  F2FP.BF16.F32.PACK_AB R148, R93, R148 ;  /* 0x000000945d94723e */ /* 0x000fc400000010ff */
[----:B------:R-:W-:Y:S02]  /*d9d0*/  F2FP.BF16.F32.PACK_AB R150, R107, R150 ;  /* 0x000000966b96723e */ /* 0x000fe400000010ff */
[----:B------:R-:W-:Y:S02]  /*d9e0*/  F2FP.BF16.F32.PACK_AB R159, R121, R14 ;  /* 0x0000000e799f723e */ /* 0x000fe400000010ff */
        /* <DEDUP_REMOVED lines=36> */
[----:B------:R-:W-:-:S03]  /*dc30*/  FADD.FTZ R6, R94, R11 ;  /* 0x0000000b5e067221 */ /* 0x000fc60000010000 */
        /* <DEDUP_REMOVED lines=12> */
[----:B---3--:R-:W-:Y:S01]  /*dd00*/  FADD.FTZ R100, R136, R13 ;  /* 0x0000000d88647221 */ /* 0x008fe20000010000 */
[----:B------:R-:W-:-:S06]  /*dd10*/  IMAD.MOV.U32 R13, RZ, RZ, R8 ;  /* 0x000000ffff0d7224 */ /* 0x000fcc00078e0008 */
[----:B------:R-:W2:Y:S01]  /*dd20*/  MUFU.EX2 R138, R138 ;  /* 0x0000008a008a7308 */ /* 0x000ea20000000800 */
[----:B0-----:R-:W-:Y:S01]  /*dd30*/  FADD.FTZ R6, R3, R6 ;  /* 0x0000000603067221 */ /* 0x001fe20000010000 */
[----:B------:R-:W-:-:S03]  /*dd40*/  F2FP.BF16.F32.PACK_AB R141, R21, R3 ;  /* 0x00000003158d723e */ /* 0x000fc600000010ff */
[----:B------:R-:W-:-:S03]  /*dd50*/  FADD.FTZ R6, R21, R6 ;  /* 0x0000000615067221 */ /* 0x000fc60000010000 */
        /* <DEDUP_REMOVED lines=22> */
.L_x_1190:
        /* <DEDUP_REMOVED lines=67> */
.L_x_1208:
[----:B------:R-:W-:Y:S01]  /*e2f0*/  ULEA UR5, UR37, UR38, 0x3 ;  /* 0x0000002625057291 */ /* 0x000fe2000f8e183f */
[----:B------:R-:W-:-:S05]  /*e300*/  IMAD.U32 R0, RZ, RZ, UR36 ;  /* 0x00000024ff007e24 */ /* 0x000fca000f8e00ff */
[----:B------:R-:W-:-:S04]  /*e310*/  SHF.L.U32 R0, R0, 0x1f, RZ ;  /* 0x0000001f00007819 */ /* 0x000fc800000006ff */
[----:B------:R0:W1:Y:S01]  /*e320*/  SYNCS.PHASECHK.TRANS64.TRYWAIT P2, [UR5+0x2a850], R0 ;  /* 0x02a85000ff0075a7 */ /* 0x0000620008040145 */
[----:B------:R-:W-:Y:S05]  /*e330*/  @!P0 BRA `(.L_x_1209) ;  /* 0x0000000000048947 */ /* 0x000fea0003800000 */
[----:B------:R-:W-:Y:S01]  /*e340*/  BPT.TRAP 0x1 ;  /* 0x000000040000795c */ /* 0x000fe20000300000 */
.L_x_1209:
[----:B-1----:R-:W-:Y:S05]  /*e350*/  @P2 BRA `(.L_x_1210) ;  /* 0x0000000000082947 */ /* 0x002fea0003800000 */
[----:B------:R-:W1:Y:S02]  /*e360*/  SYNCS.PHASECHK.TRANS64.TRYWAIT P0, [UR5+0x2a850], R0 ;  /* 0x02a85000ff0075a7 */ /* 0x000e640008000145 */
[----:B-1----:R-:W-:Y:S05]  /*e370*/  @!P0 BRA `(.L_x_1211) ;  /* 0x000000b000b88947 */ /* 0x002fea0003800000 */
.L_x_1210:
[----:B------:R-:W-:Y:S01]  /*e380*/  UIADD3 UR38, UR38, 0x400, URZ ;  /* 0x0000040026267890 */ /* 0x000fe2000fffe03f */
[----:B------:R-:W-:Y:S01]  /*e390*/  WARPGROUP.ARRIVE ;  /* 0x00000000000079c5 */ /* 0x000fe20000000000 */
[----:B------:R-:W-:Y:S01]  /*e3a0*/  UMOV UR7, 0x40000040 ;  /* 0x4000004000077882 */ /* 0x000fe20000000000 */
[----:B-1----:R-:W1:Y:S01]  /*e3b0*/  SHFL.BFLY PT, R5, R6, 0x2, 0x1f ;  /* 0x0c401f0006057f89 */ /* 0x002e6200000e0000 */
[----:B------:R-:W-:Y:S01]  /*e3c0*/  USHF.R.U32.HI UR38, URZ, 0x4, UR38 ;  /* 0x000000043f267899 */ /* 0x000fe20008011626 */
[----:B------:R-:W-:Y:S01]  /*e3d0*/  IMAD.MOV.U32 R4, RZ, RZ, RZ ;  /* 0x000000ffff047224 */ /* 0x000fe200078e00ff */
[----:B------:R-:W-:Y:S01]  /*e3e0*/  R2UR UR8, R182 ;  /* 0x00000000b60872ca */ /* 0x000fe200000e0000 */
[----:B0-----:R-:W0:Y:S01]  /*e3f0*/  SHFL.BFLY PT, R0, R3, 0x2, 0x1f ;  /* 0x0c401f0003007f89 */ /* 0x001e2200000e0000 */
[----:B------:R-:W-:Y:S01]  /*e400*/  ULOP3.LUT UR38, UR38, 0x3fff, URZ, 0xc0, !UPT ;  /* 0x00003fff26267892 */ /* 0x000fe2000f8ec03f */
[----:B------:R-:W-:-:S03]  /*e410*/  IMAD.MOV.U32 R92, RZ, RZ, -0x800000 ;  /* 0xff800000ff5c7424 */ /* 0x000fc600078e00ff */
[----:B------:R-:W-:-:S04]  /*e420*/  ULOP3.LUT UR4, UR38, 0x3000000, URZ, 0xfc, !UPT ;  /* 0x0300000026047892 */ /* 0x000fc8000f8efc3f */
[----:B------:R-:W-:Y:S02]  /*e430*/  UIMAD UR4, UR37, 0x600, UR4 ;  /* 0x00000600250478a4 */ /* 0x000fe4000f8e0204 */
[----:B------:R-:W-:Y:S02]  /*e440*/  UIADD3 UR37, UR37, 0x1, URZ ;  /* 0x0000000125257890 */ /* 0x000fe4000fffe03f */
[----:B------:R-:W-:Y:S02]  /*e450*/  UIADD3 UR8, UR8, 0x1, URZ ;  /* 0x0000000108087890 */ /* 0x000fe4000fffe03f */
[----:B------:R-:W-:Y:S01]  /*e460*/  UISETP.NE.AND UP0, UPT, UR37, 0x2, UPT ;  /* 0x000000022500788c */ /* 0x000fe2000bf05270 */
[----:B------:R-:W-:Y:S02]  /*e470*/  UMOV UR6, UR4 ;  /* 0x0000000400067c82 */ /* 0x000fe40008000000 */
[----:B------:R-:W-:Y:S01]  /*e480*/  HGMMA.64x128x16.F32.BF16 R24, R156, gdesc[UR4].tnspB, R24, gsb0 ;  /* 0x41e000049c187df0 */ /* 0x000fe20008001818 */
[----:B------:R-:W-:Y:S01]  /*e490*/  UIADD3 UR6, UR4, 0x80, URZ ;  /* 0x0000008004067890 */ /* 0x000fe2000fffe03f */
[----:B-1----:R-:W-:Y:S01]  /*e4a0*/  FADD.FTZ R5, R5, R6 ;  /* 0x0000000605057221 */ /* 0x002fe20000010000 */
[----:B------:R-:W-:Y:S01]  /*e4b0*/  UMOV UR7, 0x40000040 ;  /* 0x4000004000077882 */ /* 0x000fe20000000000 */
[----:B------:R-:W-:-:S02]  /*e4c0*/  IMAD.U32 R182, RZ, RZ, UR8 ;  /* 0x00000008ffb67e24 */ /* 0x000fc4000f8e00ff */
[----:B0-----:R-:W-:Y:S01]  /*e4d0*/  FADD.FTZ R2, R0, R3 ;  /* 0x0000000300027221 */ /* 0x001fe20000010000 */
[----:B------:R-:W-:Y:S01]  /*e4e0*/  USEL UR37, UR37, URZ, UP0 ;  /* 0x0000003f25257287 */ /* 0x000fe20008000000 */
[----:B------:R-:W0:Y:S04]  /*e4f0*/  SHFL.BFLY PT, R0, R5, 0x1, 0x1f ;  /* 0x0c201f0005007f89 */ /* 0x000e2800000e0000 */
[----:B------:R-:W1:Y:S01]  /*e500*/  SHFL.BFLY PT, R9, R2, 0x1, 0x1f ;  /* 0x0c201f0002097f89 */ /* 0x000e6200000e0000 */
[----:B0-----:R-:W-:Y:S01]  /*e510*/  FADD.FTZ R12, R5, R0 ;  /* 0x00000000050c7221 */ /* 0x001fe20000010000 */
[----:B------:R-:W-:Y:S02]  /*e520*/  IMAD.U32 R5, RZ, RZ, UR5 ;  /* 0x00000005ff057e24 */ /* 0x000fe4000f8e00ff */
[----:B------:R-:W-:-:S02]  /*e530*/  IMAD.MOV.U32 R0, RZ, RZ, -0x800000 ;  /* 0xff800000ff007424 */ /* 0x000fc400078e00ff */
[----:B-1----:R-:W-:Y:S01]  /*e540*/  FADD.FTZ R13, R2, R9 ;  /* 0x00000009020d7221 */ /* 0x002fe20000010000 */
[----:B------:R-:W-:Y:S01]  /*e550*/  FSETP.NE.FTZ.AND P0, PT, R12, RZ, PT ;  /* 0x000000ff0c00720b */ /* 0x000fe20003f15000 */
[----:B------:R-:W-:Y:S02]  /*e560*/  @!P1 VIADD R5, R5, 0x2a860 ;  /* 0x0002a86005059836 */ /* 0x000fe40000000000 */
[----:B------:R-:W-:Y:S01]  /*e570*/  IMAD.MOV.U32 R9, RZ, RZ, RZ ;  /* 0x000000ffff097224 */ /* 0x000fe200078e00ff */
        /* <DEDUP_REMOVED lines=34> */
[----:B------:R-:W-:-:S04]  /*e7a0*/  USEL UR4, URZ, 0x1, UP0 ;  /* 0x000000013f047887 */ /* 0x000fc80008000000 */
[----:B------:R-:W-:Y:S01]  /*e7b0*/  ULOP3.LUT UR36, UR36, UR4, URZ, 0x3c, !UPT ;  /* 0x0000000424247292 */ /* 0x000fe2000f8e3c3f */
        /* <DEDUP_REMOVED lines=69> */
.L_x_1141:
[----:B------:R-:W0:Y:S01]  /*ec10*/  S2R R5, SR_CgaCtaId ;  /* 0x0000000000057919 */ /* 0x000e220000008800 */
[----:B------:R-:W-:Y:S01]  /*ec20*/  MOV R16, 0x400 ;  /* 0x0000040000107802 */ /* 0x000fe20000000f00 */
[----:B------:R-:W-:Y:S01]  /*ec30*/  BSSY B0, `(.L_x_1212) ;  /* 0x0000312000007945 */ /* 0x000fe20003800000 */
[----:B------:R-:W-:Y:S02]  /*ec40*/  BAR.SYNC.DEFER_BLOCKING 0x5, 0x180 ;  /* 0x0146000000007b1d */ /* 0x000fe40000010000 */
[----:B0-----:R-:W-:-:S05]  /*ec50*/  LEA R16, R5, R16, 0x18 ;  /* 0x0000001005107211 */ /* 0x001fca00078ec0ff */
[----:B------:R-:W0:Y:S02]  /*ec60*/  LDS.128 R4, [R16+0x2a8d0] ;  /* 0x02a8d00010047984 */ /* 0x000e240000000c00 */
[----:B0-----:R-:W-:Y:S02]  /*ec70*/  R2UR UR5, R5 ;  /* 0x00000000050572ca */ /* 0x001fe400000e0000 */
[----:B------:R-:W-:Y:S02]  /*ec80*/  R2UR UR6, R6 ;  /* 0x00000000060672ca */ /* 0x000fe400000e0000 */
[----:B------:R-:W-:Y:S01]  /*ec90*/  R2UR UR7, R7 ;  /* 0x00000000070772ca */ /* 0x000fe200000e0000 */
[----:B------:R-:W-:Y:S06]  /*eca0*/  BAR.ARV 0x4, 0x180 ;  /* 0x0106000000007b1d */ /* 0x000fec0000002000 */
[----:B------:R-:W-:Y:S08]  /*ecb0*/  @P0 BRA `(.L_x_1213) ;  /* 0x0000002000ac0947 */ /* 0x000ff00003800000 */
[----:B------:R-:W0:Y:S01]  /*ecc0*/  S2R R5, SR_SWINHI ;  /* 0x0000000000057919 */ /* 0x000e220000002f00 */
[----:B------:R-:W-:Y:S01]  /*ecd0*/  R2UR UR12, R181 ;  /* 0x00000000b50c72ca */ /* 0x000fe200000e0000 */
[----:B------:R-:W-:Y:S01]  /*ece0*/  ULDC.64 UR10, c[0x0][0xc00] ;  /* 0x00030000000a7ab9 */ /* 0x000fe20000000a00 */
[----:B------:R-:W-:Y:S01]  /*ecf0*/  ULDC.64 UR8, c[0x0][0xc00] ;  /* 0x0003000000087ab9 */ /* 0x000fe20000000a00 */
[----:B------:R-:W-:Y:S01]  /*ed00*/  ULDC.64 UR16, c[0x0][0x208] ;  /* 0x0000820000107ab9 */ /* 0x000fe20000000a00 */
[----:B------:R-:W-:Y:S02]  /*ed10*/  R2UR UR14, R162 ;  /* 0x00000000a20e72ca */ /* 0x000fe400000e0000 */
[----:B------:R-:W-:Y:S02]  /*ed20*/  R2UR UR13, R163 ;  /* 0x00000000a30d72ca */ /* 0x000fe400000e0000 */
[----:B------:R-:W-:-:S05]  /*ed30*/  R2UR UR20, R164 ;  /* 0x00000000a41472ca */ /* 0x000fca00000e0000 */
[----:B------:R-:W-:Y:S01]  /*ed40*/  UIMAD.WIDE UR8, UR12, 0x4, UR8 ;  /* 0x000000040c0878a5 */ /* 0x000fe2000f8e0208 */
[----:B------:R-:W-:Y:S02]  /*ed50*/  MOV R82, R16 ;  /* 0x0000001000527202 */ /* 0x000fe40000000f00 */
[----:B0-----:R-:W-:-:S03]  /*ed60*/  MOV R83, R5 ;  /* 0x0000000500537202 */ /* 0x001fc60000000f00 */
[----:B------:R-:W-:-:S03]  /*ed70*/  IMAD.WIDE R4, R201, 0x2, R82 ;  /* 0x00000002c9047825 */ /* 0x000fc600078e0252 */
[C---:B------:R-:W-:Y:S02]  /*ed80*/  LOP3.LUT R7, R4.reuse, 0x380, RZ, 0xc0, !PT ;  /* 0x0000038004077812 */ /* 0x040fe400078ec0ff */
[C---:B------:R-:W-:Y:S02]  /*ed90*/  IADD3 R8, P5, R4.reuse, 0x40, RZ ;  /* 0x0000004004087810 */ /* 0x040fe40007fbe0ff */
[----:B------:R-:W-:Y:S02]  /*eda0*/  SHF.R.U64 R7, R7, 0x3, RZ ;  /* 0x0000000307077819 */ /* 0x000fe400000012ff */
[C---:B------:R-:W-:Y:S01]  /*edb0*/  IADD3 R17, P6, R4.reuse, 0x20, RZ ;  /* 0x0000002004117810 */ /* 0x040fe20007fde0ff */
[--C-:B------:R-:W-:Y:S01]  /*edc0*/  IMAD.X R27, RZ, RZ, R5.reuse, P5 ;  /* 0x000000ffff1b7224 */ /* 0x100fe200028e0605 */
[C---:B------:R-:W-:Y:S02]  /*edd0*/  IADD3 R23, P4, R4.reuse, 0x60, RZ ;  /* 0x0000006004177810 */ /* 0x040fe40007f9e0ff */
[C---:B------:R-:W-:Y:S01]  /*ede0*/  IADD3 R31, P3, R4.reuse, 0x4000, RZ ;  /* 0x00004000041f7810 */ /* 0x040fe20007f7e0ff */
[--C-:B------:R-:W-:Y:S01]  /*edf0*/  IMAD.X R29, RZ, RZ, R5.reuse, P6 ;  /* 0x000000ffff1d7224 */ /* 0x100fe200030e0605 */
[C---:B------:R-:W-:Y:S01]  /*ee00*/  IADD3 R93, P2, R4.reuse, 0x4020, RZ ;  /* 0x00004020045d7810 */ /* 0x040fe20007f5e0ff */
[--C-:B------:R-:W-:Y:S01]  /*ee10*/  IMAD.X R25, RZ, RZ, R5.reuse, P4 ;  /* 0x000000ffff197224 */ /* 0x100fe200020e0605 */
[C---:B------:R-:W-:Y:S01]  /*ee20*/  IADD3 R97, P1, R4.reuse, 0x4040, RZ ;  /* 0x0000404004617810 */ /* 0x040fe20007f3e0ff */
[--C-:B------:R-:W-:Y:S01]  /*ee30*/  IMAD.X R15, RZ, RZ, R5.reuse, P3 ;  /* 0x000000ffff0f7224 */ /* 0x100fe200018e0605 */
[----:B------:R-:W-:Y:S01]  /*ee40*/  BAR.SYNC.DEFER_BLOCKING 0x1, 0x100 ;  /* 0x0044000000007b1d */ /* 0x000fe20000010000 */
[----:B------:R-:W-:Y:S01]  /*ee50*/  IADD3 R30, P0, R4, 0x4060, RZ ;  /* 0x00004060041e7810 */ /* 0x000fe20007f1e0ff */
[--C-:B------:R-:W-:Y:S01]  /*ee60*/  IMAD.X R13, RZ, RZ, R5.reuse, P2 ;  /* 0x000000ffff0d7224 */ /* 0x100fe200010e0605 */
[----:B------:R-:W-:Y:S01]  /*ee70*/  LOP3.LUT R4, R7, R4, RZ, 0x3c, !PT ;  /* 0x0000000407047212 */ /* 0x000fe200078e3cff */
[--C-:B------:R-:W-:Y:S01]  /*ee80*/  IMAD.X R11, RZ, RZ, R5.reuse, P1 ;  /* 0x000000ffff0b7224 */ /* 0x100fe200008e0605 */
[----:B------:R-:W-:Y:S01]  /*ee90*/  LOP3.LUT R7, R8, 0x380, RZ, 0xc0, !PT ;  /* 0x0000038008077812 */ /* 0x000fe200078ec0ff */
[----:B------:R-:W-:Y:S01]  /*eea0*/  IMAD.X R9, RZ, RZ, R5, P0 ;  /* 0x000000ffff097224 */ /* 0x000fe200000e0605 */
[----:B------:R-:W-:-:S02]  /*eeb0*/  LOP3.LUT R10, R23, 0x380, RZ, 0xc0, !PT ;  /* 0x00000380170a7812 */ /* 0x000fc400078ec0ff */
[----:B------:R-:W-:Y:S02]  /*eec0*/  LOP3.LUT R6, R17, 0x380, RZ, 0xc0, !PT ;  /* 0x0000038011067812 */ /* 0x000fe400078ec0ff */
[----:B------:R-:W-:Y:S02]  /*eed0*/  SHF.R.U64 R7, R7, 0x3, RZ ;  /* 0x0000000307077819 */ /* 0x000fe400000012ff */
[----:B------:R-:W-:Y:S02]  /*eee0*/  SHF.R.U64 R10, R10, 0x3, RZ ;  /* 0x000000030a0a7819 */ /* 0x000fe400000012ff */
[----:B------:R-:W-:Y:S02]  /*eef0*/  LOP3.LUT R12, R31, 0x380, RZ, 0xc0, !PT ;  /* 0x000003801f0c7812 */ /* 0x000fe400078ec0ff */
[----:B------:R-:W-:Y:S02]  /*ef00*/  SHF.R.U64 R6, R6, 0x3, RZ ;  /* 0x0000000306067819 */ /* 0x000fe400000012ff */
[----:B------:R-:W-:-:S02]  /*ef10*/  LOP3.LUT R26, R7, R8, RZ, 0x3c, !PT ;  /* 0x00000008071a7212 */ /* 0x000fc400078e3cff */
[----:B------:R-:W-:Y:S02]  /*ef20*/  LOP3.LUT R8, R93, 0x380, RZ, 0xc0, !PT ;  /* 0x000003805d087812 */ /* 0x000fe400078ec0ff */
[----:B------:R-:W-:Y:S02]  /*ef30*/  LOP3.LUT R24, R10, R23, RZ, 0x3c, !PT ;  /* 0x000000170a187212 */ /* 0x000fe400078e3cff */
[----:B------:R-:W-:Y:S02]  /*ef40*/  SHF.R.U64 R12, R12, 0x3, RZ ;  /* 0x000000030c0c7819 */ /* 0x000fe400000012ff */
[----:B------:R-:W-:Y:S02]  /*ef50*/  LOP3.LUT R28, R6, R17, RZ, 0x3c, !PT ;  /* 0x00000011061c7212 */ /* 0x000fe400078e3cff */
[----:B------:R-:W-:Y:S02]  /*ef60*/  LOP3.LUT R10, R97, 0x380, RZ, 0xc0, !PT ;  /* 0x00000380610a7812 */ /* 0x000fe400078ec0ff */
[----:B------:R-:W-:-:S02]  /*ef70*/  LOP3.LUT R17, R30, 0x380, RZ, 0xc0, !PT ;  /* 0x000003801e117812 */ /* 0x000fc400078ec0ff */
[----:B------:R-:W-:Y:S02]  /*ef80*/  SHF.R.U64 R8, R8, 0x3, RZ ;  /* 0x0000000308087819 */ /* 0x000fe400000012ff */
[----:B------:R-:W-:Y:S02]  /*ef90*/  LOP3.LUT R14, R12, R31, RZ, 0x3c, !PT ;  /* 0x0000001f0c0e7212 */ /* 0x000fe400078e3cff */
[----:B------:R-:W-:Y:S02]  /*efa0*/  SHF.R.U64 R10, R10, 0x3, RZ ;  /* 0x000000030a0a7819 */ /* 0x000fe400000012ff */
[----:B------:R-:W-:Y:S02]  /*efb0*/  SHF.R.U64 R17, R17, 0x3, RZ ;  /* 0x0000000311117819 */ /* 0x000fe400000012ff */
[----:B------:R-:W-:Y:S02]  /*efc0*/  LOP3.LUT R12, R8, R93, RZ, 0x3c, !PT ;  /* 0x0000005d080c7212 */ /* 0x000fe400078e3cff */
[----:B------:R-:W-:-:S02]  /*efd0*/  MOV R23, R4 ;  /* 0x0000000400177202 */ /* 0x000fc40000000f00 */
[----:B------:R-:W-:Y:S02]  /*efe0*/  F2FP.BF16.F32.PACK_AB R4, R3, R2 ;  /* 0x000000020304723e */ /* 0x000fe400000010ff */
[----:B------:R-:W-:Y:S02]  /*eff0*/  F2FP.BF16.F32.PACK_AB R5, R89, R88 ;  /* 0x000000585905723e */ /* 0x000fe400000010ff */
[----:B------:R-:W-:Y:S02]  /*f000*/  F2FP.BF16.F32.PACK_AB R6, R21, R20 ;  /* 0x000000141506723e */ /* 0x000fe400000010ff */
[----:B------:R-:W-:Y:S02]  /*f010*/  F2FP.BF16.F32.PACK_AB R7, R91, R90 ;  /* 0x0000005a5b07723e */ /* 0x000fe400000010ff */
[----:B------:R-:W-:Y:S02]  /*f020*/  LOP3.LUT R10, R10, R97, RZ, 0x3c, !PT ;  /* 0x000000610a0a7212 */ /* 0x000fe400078e3cff */
[----:B------:R-:W-:Y:S01]  /*f030*/  LOP3.LUT R8, R17, R30, RZ, 0x3c, !PT ;  /* 0x0000001e11087212 */ /* 0x000fe200078e3cff */
[----:B------:R0:W-:Y:S01]  /*f040*/  STSM.16.M88.4 [R23], R4 ;  /* 0x0000000417007844 */ /* 0x0001e20000000200 */
[----:B------:R-:W-:-:S02]  /*f050*/  MOV R97, R14 ;  /* 0x0000000e00617202 */ /* 0x000fc40000000f00 */
[----:B------:R-:W-:Y:S02]  /*f060*/  MOV R96, R12 ;  /* 0x0000000c00607202 */ /* 0x000fe40000000f00 */
[----:B------:R-:W-:Y:S02]  /*f070*/  MOV R99, R28 ;  /* 0x0000001c00637202 */ /* 0x000fe40000000f00 */
[----:B------:R-:W-:Y:S02]  /*f080*/  MOV R98, R26 ;  /* 0x0000001a00627202 */ /* 0x000fe40000000f00 */
[----:B------:R-:W-:Y:S02]  /*f090*/  MOV R17, R24 ;  /* 0x0000001800117202 */ /* 0x000fe40000000f00 */
[----:B------:R-:W-:Y:S02]  /*f0a0*/  F2FP.BF16.F32.PACK_AB R12, R33, R32 ;  /* 0x00000020210c723e */ /* 0x000fe400000010ff */
[----:B------:R-:W-:-:S02]  /*f0b0*/  F2FP.BF16.F32.PACK_AB R13, R35, R34 ;  /* 0x00000022230d723e */ /* 0x000fc400000010ff */
[----:B------:R-:W-:Y:S02]  /*f0c0*/  F2FP.BF16.F32.PACK_AB R14, R37, R36 ;  /* 0x00000024250e723e */ /* 0x000fe400000010ff */
[----:B------:R-:W-:Y:S02]  /*f0d0*/  F2FP.BF16.F32.PACK_AB R15, R39, R38 ;  /* 0x00000026270f723e */ /* 0x000fe400000010ff */
[----:B------:R-:W-:Y:S02]  /*f0e0*/  F2FP.BF16.F32.PACK_AB R24, R41, R40 ;  /* 0x000000282918723e */ /* 0x000fe400000010ff */
[----:B------:R-:W-:Y:S01]  /*f0f0*/  F2FP.BF16.F32.PACK_AB R25, R43, R42 ;  /* 0x0000002a2b19723e */ /* 0x000fe200000010ff */
[----:B------:R-:W-:Y:S01]  /*f100*/  STSM.16.M88.4 [R99], R12 ;  /* 0x0000000c63007844 */ /* 0x000fe20000000200 */
[----:B------:R-:W-:Y:S02]  /*f110*/  F2FP.BF16.F32.PACK_AB R26, R45, R44 ;  /* 0x0000002c2d1a723e */ /* 0x000fe400000010ff */
[----:B------:R-:W-:-:S02]  /*f120*/  F2FP.BF16.F32.PACK_AB R27, R47, R46 ;  /* 0x0000002e2f1b723e */ /* 0x000fc400000010ff */
[----:B------:R-:W-:Y:S02]  /*f130*/  F2FP.BF16.F32.PACK_AB R28, R49, R48 ;  /* 0x00000030311c723e */ /* 0x000fe400000010ff */
[----:B------:R-:W-:Y:S01]  /*f140*/  F2FP.BF16.F32.PACK_AB R29, R51, R50 ;  /* 0x00000032331d723e */ /* 0x000fe200000010ff */
[----:B------:R-:W-:Y:S01]  /*f150*/  STSM.16.M88.4 [R98], R24 ;  /* 0x0000001862007844 */ /* 0x000fe20000000200 */
[----:B------:R-:W-:Y:S02]  /*f160*/  F2FP.BF16.F32.PACK_AB R30, R53, R52 ;  /* 0x00000034351e723e */ /* 0x000fe400000010ff */
[----:B------:R-:W-:Y:S02]  /*f170*/  F2FP.BF16.F32.PACK_AB R31, R55, R54 ;  /* 0x00000036371f723e */ /* 0x000fe400000010ff */
[----:B------:R-:W-:Y:S02]  /*f180*/  MOV R93, R10 ;  /* 0x0000000a005d7202 */ /* 0x000fe40000000f00 */
[----:B0-----:R-:W-:Y:S01]  /*f190*/  MOV R23, R8 ;  /* 0x0000000800177202 */ /* 0x001fe20000000f00 */
[----:B------:R0:W-:Y:S01]  /*f1a0*/  STSM.16.M88.4 [R17], R28 ;  /* 0x0000001c11007844 */ /* 0x0001e20000000200 */
[----:B------:R-:W-:-:S02]  /*f1b0*/  F2FP.BF16.F32.PACK_AB R4, R57, R56 ;  /* 0x000000383904723e */ /* 0x000fc400000010ff */
[----:B------:R-:W-:Y:S02]  /*f1c0*/  F2FP.BF16.F32.PACK_AB R5, R59, R58 ;  /* 0x0000003a3b05723e */ /* 0x000fe400000010ff */
[----:B------:R-:W-:Y:S02]  /*f1d0*/  F2FP.BF16.F32.PACK_AB R6, R61, R60 ;  /* 0x0000003c3d06723e */ /* 0x000fe400000010ff */
[----:B------:R-:W-:Y:S02]  /*f1e0*/  F2FP.BF16.F32.PACK_AB R7, R63, R62 ;  /* 0x0000003e3f07723e */ /* 0x000fe400000010ff */
[----:B------:R-:W-:Y:S02]  /*f1f0*/  F2FP.BF16.F32.PACK_AB R8, R65, R64 ;  /* 0x000000404108723e */ /* 0x000fe400000010ff */
[----:B------:R-:W-:Y:S01]  /*f200*/  F2FP.BF16.F32.PACK_AB R9, R67, R66 ;  /* 0x000000424309723e */ /* 0x000fe200000010ff */
[----:B------:R-:W-:Y:S01]  /*f210*/  STSM.16.M88.4 [R97], R4 ;  /* 0x0000000461007844 */ /* 0x000fe20000000200 */
[----:B------:R-:W-:-:S02]  /*f220*/  F2FP.BF16.F32.PACK_AB R10, R69, R68 ;  /* 0x00000044450a723e */ /* 0x000fc400000010ff */
[----:B------:R-:W-:Y:S01]  /*f230*/  F2FP.BF16.F32.PACK_AB R11, R71, R70 ;  /* 0x00000046470b723e */ /* 0x000fe200000010ff */
[----:B0-----:R-:W-:Y:S01]  /*f240*/  IMAD.U32 R28, RZ, RZ, UR8 ;  /* 0x00000008ff1c7e24 */ /* 0x001fe2000f8e00ff */
[----:B------:R-:W-:Y:S01]  /*f250*/  F2FP.BF16.F32.PACK_AB R12, R73, R72 ;  /* 0x00000048490c723e */ /* 0x000fe200000010ff */
[----:B------:R-:W-:Y:S01]  /*f260*/  IMAD.U32 R29, RZ, RZ, UR9 ;  /* 0x00000009ff1d7e24 */ /* 0x000fe2000f8e00ff */
[----:B------:R-:W-:Y:S01]  /*f270*/  F2FP.BF16.F32.PACK_AB R13, R75, R74 ;  /* 0x0000004a4b0d723e */ /* 0x000fe200000010ff */
[----:B------:R-:W-:Y:S01]  /*f280*/  STSM.16.M88.4 [R96], R8 ;  /* 0x0000000860007844 */ /* 0x000fe20000000200 */
[----:B------:R-:W-:Y:S01]  /*f290*/  F2FP.BF16.F32.PACK_AB R14, R77, R76 ;  /* 0x0000004c4d0e723e */ /* 0x000fe200000010ff */
[----:B------:R-:W0:Y:S01]  /*f2a0*/  LDC.64 R30, c[0x0][0xc08] ;  /* 0x00030200ff1e7b82 */ /* 0x000e220000000a00 */
[----:B------:R-:W-:Y:S02]  /*f2b0*/  F2FP.BF16.F32.PACK_AB R15, R79, R78 ;  /* 0x0000004e4f0f723e */ /* 0x000fe400000010ff */
[----:B------:R-:W-:-:S02]  /*f2c0*/  F2FP.BF16.F32.PACK_AB R24, R81, R80 ;  /* 0x000000505118723e */ /* 0x000fc400000010ff */
[----:B------:R-:W-:Y:S01]  /*f2d0*/  F2FP.BF16.F32.PACK_AB R25, R95, R94 ;  /* 0x0000005e5f19723e */ /* 0x000fe200000010ff */
[----:B------:R-:W-:Y:S01]  /*f2e0*/  STSM.16.M88.4 [R93], R12 ;  /* 0x0000000c5d007844 */ /* 0x000fe20000000200 */
[----:B------:R-:W-:Y:S02]  /*f2f0*/  F2FP.BF16.F32.PACK_AB R26, R85, R84 ;  /* 0x00000054551a723e */ /* 0x000fe400000010ff */
[----:B------:R-:W-:Y:S02]  /*f300*/  F2FP.BF16.F32.PACK_AB R27, R87, R86 ;  /* 0x00000056571b723e */ /* 0x000fe400000010ff */
[----:B------:R-:W-:-:S03]  /*f310*/  ISETP.NE.U32.AND P0, PT, RZ, UR10, PT ;  /* 0x0000000aff007c0c */ /* 0x000fc6000bf05070 */
[----:B------:R1:W-:Y:S01]  /*f320*/  STSM.16.M88.4 [R23], R24 ;  /* 0x0000001817007844 */ /* 0x0003e20000000200 */
[----:B------:R-:W-:Y:S01]  /*f330*/  BAR.SYNC.DEFER_BLOCKING 0x1, 0x100 ;  /* 0x0044000000007b1d */ /* 0x000fe20000010000 */
[----:B------:R-:W-:-:S07]  /*f340*/  ISETP.NE.AND.EX P0, PT, RZ, UR11, PT, P0 ;  /* 0x0000000bff007c0c */ /* 0x000fce000bf05300 */
[----:B-1----:R-:W1:Y:S06]  /*f350*/  LDC R23, c[0x0][0xbe8] ;  /* 0x0002fa00ff177b82 */ /* 0x002e6c0000000800 */
[----:B------:R-:W2:Y:S01]  /*f360*/  @P0 LDG.E R17, desc[UR16][R28.64] ;  /* 0x000000101c110981 */ /* 0x000ea2000c1e1900 */
[----:B0-----:R-:W-:Y:S02]  /*f370*/  ISETP.NE.U32.AND P1, PT, R30, RZ, PT ;  /* 0x000000ff1e00720c */ /* 0x001fe40003f25070 */
[----:B------:R-:W-:-:S11]  /*f380*/  R2UR UR4, R31 ;  /* 0x000000001f0472ca */ /* 0x000fd600000e0000 */
[----:B------:R-:W-:Y:S02]  /*f390*/  VOTEU.ANY UP0, P1 ;  /* 0x00000000003f7886 */ /* 0x000fe40000800100 */
[----:B------:R-:W-:Y:S01]  /*f3a0*/  UISETP.NE.AND.EX UP0, UPT, UR4, URZ, UPT, UP0 ;  /* 0x0000003f0400728c */ /* 0x000fe2000bf05300 */
[----:B-1----:R-:W-:Y:S02]  /*f3b0*/  ISETP.NE.AND P1, PT, R23, 0x1, PT ;  /* 0x000000011700780c */ /* 0x002fe40003f25270 */
[----:B------:R-:W-:Y:S02]  /*f3c0*/  ULDC UR4, c[0x0][0xa88] ;  /* 0x0002a20000047ab9 */ /* 0x000fe40000000800 */
[----:B------:R-:W-:Y:S01]  /*f3d0*/  IMAD.U32 R8, RZ, RZ, UR4 ;  /* 0x00000004ff087e24 */ /* 0x000fe2000f8e00ff */
[----:B------:R-:W-:Y:S01]  /*f3e0*/  PLOP3.LUT P4, PT, PT, PT, UP0, 0x80, 0x0 ;  /* 0x000000000000781c */ /* 0x000fe20003f8f008 */
[----:B------:R-:W-:-:S04]  /*f3f0*/  ULDC UR4, c[0x0][0xad4] ;  /* 0x0002b50000047ab9 */ /* 0x000fc80000000800 */
[----:B------:R-:W-:Y:S02]  /*f400*/  @UP0 ULDC.64 UR8, c[0x0][0xc08] ;  /* 0x0003020000080ab9 */ /* 0x000fe40000000a00 */
[----:B------:R-:W-:Y:S01]  /*f410*/  @UP0 UIMAD.WIDE UR8, UR12, 0x4, UR8 ;  /* 0x000000040c0808a5 */ /* 0x000fe2000f8e0208 */
[----:B------:R-:W0:Y:S01]  /*f420*/  @P1 LDC R6, c[0x0][0xbec] ;  /* 0x0002fb00ff061b82 */ /* 0x000e220000000800 */
[----:B------:R-:W-:-:S04]  /*f430*/  UISETP.NE.AND UP0, UPT, UR14, URZ, UPT ;  /* 0x0000003f0e00728c */ /* 0x000fc8000bf05270 */
[----:B------:R-:W-:Y:S01]  /*f440*/  USEL UR4, UR14, UR4, UP0 ;  /* 0x000000040e047287 */ /* 0x000fe20008000000 */
[----:B------:R-:W-:Y:S02]  /*f450*/  IMAD.U32 R4, RZ, RZ, UR8 ;  /* 0x00000008ff047e24 */ /* 0x000fe4000f8e00ff */
[----:B------:R-:W1:Y:S01]  /*f460*/  @P1 LDC R9, c[0x0][0xbf0] ;  /* 0x0002fc00ff091b82 */ /* 0x000e620000000800 */
[----:B------:R-:W-:Y:S01]  /*f470*/  UISETP.GT.AND UP1, UPT, UR4, 0x1, UPT ;  /* 0x000000010400788c */ /* 0x000fe2000bf24270 */
[----:B------:R-:W-:Y:S01]  /*f480*/  IMAD.U32 R5, RZ, RZ, UR9 ;  /* 0x00000009ff057e24 */ /* 0x000fe2000f8e00ff */
[----:B------:R-:W-:Y:S02]  /*f490*/  UMOV UR19, 0x9b8 ;  /* 0x000009b800137882 */ /* 0x000fe40000000000 */
[----:B------:R-:W-:Y:S02]  /*f4a0*/  USEL UR19, UR19, 0x978, UP1 ;  /* 0x0000097813137887 */ /* 0x000fe40008800000 */
[----:B------:R-:W-:Y:S01]  /*f4b0*/  UISETP.NE.U32.AND UP0, UPT, UR10, URZ, UPT ;  /* 0x0000003f0a00728c */ /* 0x000fe2000bf05070 */
[----:B------:R-:W-:Y:S01]  /*f4c0*/  VIADD R11, R19, UR60 ;  /* 0x0000003c130b7c36 */ /* 0x000fe20008000000 */
[----:B------:R-:W-:Y:S01]  /*f4d0*/  USHF.R.S32.HI UR10, URZ, 0x1f, UR12 ;  /* 0x0000001f3f0a7899 */ /* 0x000fe2000801140c */
[----:B------:R0:W5:Y:S01]  /*f4e0*/  @P4 LDG.E R8, desc[UR16][R4.64] ;  /* 0x0000001004084981 */ /* 0x000162000c1e1900 */
[----:B------:R-:W-:Y:S01]  /*f4f0*/  UISETP.NE.AND.EX UP0, UPT, UR11, URZ, UPT, UP0 ;  /* 0x0000003f0b00728c */ /* 0x000fe2000bf05300 */
[----:B------:R-:W-:Y:S01]  /*f500*/  IMAD.MOV.U32 R7, RZ, RZ, R11 ;  /* 0x000000ffff077224 */ /* 0x000fe200078e000b */
[----:B------:R-:W-:Y:S01]  /*f510*/  UMOV UR4, URZ ;  /* 0x0000003f00047c82 */ /* 0x000fe20008000000 */
[----:B------:R-:W-:-:S02]  /*f520*/  USEL UR9, UR13, URZ, UP1 ;  /* 0x0000003f0d097287 */ /* 0x000fc40008800000 */
[----:B------:R-:W-:Y:S02]  /*f530*/  USEL UR8, UR12, URZ, !UP0 ;  /* 0x0000003f0c087287 */ /* 0x000fe4000c000000 */
[----:B------:R-:W-:Y:S01]  /*f540*/  USEL UR18, UR10, URZ, !UP0 ;  /* 0x0000003f0a127287 */ /* 0x000fe2000c000000 */
[----:B------:R-:W-:Y:S02]  /*f550*/  ULDC.64 UR12, c[0x0][UR19+0x220] ;  /* 0x00008800130c7abb */ /* 0x000fe40008000a00 */
[----:B------:R-:W-:Y:S01]  /*f560*/  ULDC.64 UR10, c[0x0][UR19+0x218] ;  /* 0x00008600130a7abb */ /* 0x000fe20008000a00 */
[----:B0-----:R-:W-:Y:S01]  /*f570*/  @P1 IMAD.HI.U32 R4, R11, R6, RZ ;  /* 0x000000060b041227 */ /* 0x001fe200078e00ff */
[----:B------:R-:W-:Y:S01]  /*f580*/  ULDC.64 UR14, c[0x0][UR19+0x228] ;  /* 0x00008a00130e7abb */ /* 0x000fe20008000a00 */
[----:B------:R-:W-:Y:S02]  /*f590*/  UIMAD.WIDE.U32 UR16, UR10, UR20, URZ ;  /* 0x000000140a1072a5 */ /* 0x000fe4000f8e003f */
[----:B------:R-:W-:Y:S01]  /*f5a0*/  UIMAD UR13, UR13, UR8, URZ ;  /* 0x000000080d0d72a4 */ /* 0x000fe2000f8e023f */
[----:B-1----:R-:W-:Y:S01]  /*f5b0*/  @P1 SHF.R.U32.HI R7, RZ, R9, R4 ;  /* 0x00000009ff071219 */ /* 0x002fe20000011604 */
[----:B------:R-:W-:-:S02]  /*f5c0*/  UIMAD UR20, UR11, UR20, URZ ;  /* 0x000000140b1472a4 */ /* 0x000fc4000f8e023f */
[----:B------:R-:W-:Y:S02]  /*f5d0*/  UIMAD.WIDE.U32 UR10, UR12, UR8, URZ ;  /* 0x000000080c0a72a5 */ /* 0x000fe4000f8e003f */
[----:B------:R-:W-:Y:S01]  /*f5e0*/  UIMAD.WIDE.U32 UR22, UR14, UR9, URZ ;  /* 0x000000090e1672a5 */ /* 0x000fe2000f8e003f */
[----:B------:R-:W-:Y:S01]  /*f5f0*/  IMAD.MOV R6, RZ, RZ, -R7 ;  /* 0x000000ffff067224 */ /* 0x000fe200078e0a07 */
[----:B------:R-:W-:Y:S02]  /*f600*/  UIMAD UR9, UR15, UR9, URZ ;  /* 0x000000090f0972a4 */ /* 0x000fe4000f8e023f */
[----:B------:R-:W-:Y:S01]  /*f610*/  UIMAD UR13, UR12, UR18, UR13 ;  /* 0x000000120c0d72a4 */ /* 0x000fe2000f8e020d */
[----:B------:R-:W-:Y:S01]  /*f620*/  IMAD R9, R23, R6, R11 ;  /* 0x0000000617097224 */ /* 0x000fe200078e020b */
[----:B------:R-:W-:Y:S01]  /*f630*/  UIADD3 UR20, UR17, UR20, URZ ;  /* 0x0000001411147290 */ /* 0x000fe2000fffe03f */
[----:B------:R-:W-:Y:S02]  /*f640*/  IMAD.U32 R4, RZ, RZ, UR22 ;  /* 0x00000016ff047e24 */ /* 0x000fe4000f8e00ff */
[----:B------:R-:W-:Y:S01]  /*f650*/  IMAD.U32 R5, RZ, RZ, UR23 ;  /* 0x00000017ff057e24 */ /* 0x000fe2000f8e00ff */
[----:B------:R-:W-:-:S02]  /*f660*/  SHF.R.S32.HI R5, RZ, 0x1f, R7 ;  /* 0x0000001fff057819 */ /* 0x000fc40000011407 */
[----:B------:R-:W-:Y:S02]  /*f670*/  SHF.R.S32.HI R6, RZ, 0x1f, R9 ;  /* 0x0000001fff067819 */ /* 0x000fe40000011409 */
[----:B--2---:R-:W-:-:S13]  /*f680*/  @P0 R2UR UR4, R17 ;  /* 0x00000000110402ca */ /* 0x004fda00000e0000 */
[----:B------:R-:W-:Y:S02]  /*f690*/  UIADD3 UR16, UP0, UP2, UR10, UR16, UR4 ;  /* 0x000000100a107290 */ /* 0x000fe4000fa1e004 */
[----:B------:R-:W-:Y:S02]  /*f6a0*/  UIADD3 UR10, UR23, UR9, URZ ;  /* 0x00000009170a7290 */ /* 0x000fe4000fffe03f */
[----:B------:R-:W-:Y:S02]  /*f6b0*/  UIADD3 UR9, UR11, UR13, URZ ;  /* 0x0000000d0b097290 */ /* 0x000fe4000fffe03f */
[----:B------:R-:W-:Y:S01]  /*f6c0*/  USHF.R.S32.HI UR14, URZ, 0x1f, UR4 ;  /* 0x0000001f3f0e7899 */ /* 0x000fe20008011404 */
[----:B------:R-:W-:Y:S01]  /*f6d0*/  IADD3 R4, P2, P3, R7, UR16, R4 ;  /* 0x0000001007047c10 */ /* 0x000fe2000fb5e004 */
[----:B------:R-:W-:Y:S01]  /*f6e0*/  IMAD.U32 R10, RZ, RZ, UR10 ;  /* 0x0000000aff0a7e24 */ /* 0x000fe2000f8e00ff */
[----:B------:R-:W-:Y:S01]  /*f6f0*/  ULDC.64 UR10, c[0x0][UR19+0x210] ;  /* 0x00008400130a7abb */ /* 0x000fe20008000a00 */
[----:B------:R-:W-:Y:S01]  /*f700*/  UIADD3.X UR9, UR9, UR20, UR14, UP0, UP2 ;  /* 0x0000001409097290 */ /* 0x000fe200087e440e */
[----:B------:R-:W-:Y:S01]  /*f710*/  IMAD R7, R9, UR11, RZ ;  /* 0x0000000b09077c24 */ /* 0x000fe2000f8e02ff */
[----:B------:R-:W-:Y:S01]  /*f720*/  ULDC.64 UR12, c[0x0][0xba8] ;  /* 0x0002ea00000c7ab9 */ /* 0x000fe20000000a00 */
[----:B------:R-:W-:Y:S01]  /*f730*/  @!UP1 ULDC UR12, c[0x0][0xb50] ;  /* 0x0002d400000c9ab9 */ /* 0x000fe20000000800 */
[----:B------:R-:W-:Y:S01]  /*f740*/  @!UP1 ULDC UR13, c[0x0][0xb54] ;  /* 0x0002d500000d9ab9 */ /* 0x000fe20000000800 */
[----:B------:R-:W-:Y:S01]  /*f750*/  IMAD R7, R6, UR10, R7 ;  /* 0x0000000a06077c24 */ /* 0x000fe2000f8e0207 */
[----:B------:R-:W-:-:S03]  /*f760*/  IADD3.X R5, R5, UR9, R10, P2, P3 ;  /* 0x0000000905057c10 */ /* 0x000fc600097e640a */
[----:B------:R-:W-:-:S04]  /*f770*/  IMAD.WIDE.U32 R4, R9, UR10, R4 ;  /* 0x0000000a09047c25 */ /* 0x000fc8000f8e0004 */
[----:B------:R-:W-:Y:S01]  /*f780*/  IMAD.IADD R5, R5, 0x1, R7 ;  /* 0x0000000105057824 */ /* 0x000fe200078e0207 */
[----:B------:R-:W-:-:S04]  /*f790*/  LEA R9, P2, R4, UR12, 0x2 ;  /* 0x0000000c04097c11 */ /* 0x000fc8000f8410ff */
[----:B------:R-:W-:Y:S01]  /*f7a0*/  LEA.HI.X R10, R4, UR13, R5, 0x2, P2 ;  /* 0x0000000d040a7c11 */ /* 0x000fe200090f1405 */
[----:B------:R-:W-:Y:S08]  /*f7b0*/  @P4 BRA `(.L_x_1214) ;  /* 0x0000000000144947 */ /* 0x000ff00003800000 */
[----:B------:R-:W-:Y:S05]  /*f7c0*/  @!P0 BRA `(.L_x_1214) ;  /* 0x0000000000108947 */ /* 0x000fea0003800000 */
[----:B------:R-:W-:Y:S02]  /*f7d0*/  ULDC.64 UR10, c[0x0][0x208] ;  /* 0x00008200000a7ab9 */ /* 0x000fe40000000a00 */
[----:B------:R-:W2:Y:S04]  /*f7e0*/  LDG.E R5, desc[UR10][R28.64] ;  /* 0x0000000a1c057981 */ /* 0x000ea8000c1e1900 */
[----:B-----5:R-:W2:Y:S02]  /*f7f0*/  LDG.E R8, desc[UR10][R28.64+0x4] ;  /* 0x0000040a1c087981 */ /* 0x020ea4000c1e1900 */
[----:B--2---:R-:W-:-:S07]  /*f800*/  IMAD.IADD R8, R8, 0x1, -R5 ;  /* 0x0000000108087824 */ /* 0x004fce00078e0a05 */
.L_x_1214:
[----:B------:R-:W-:Y:S01]  /*f810*/  SHFL.IDX PT, R4, R9, RZ, 0x1c1f ;  /* 0x001c1fff09047589 */ /* 0x000fe200000e0000 */
[----:B------:R-:W-:Y:S01]  /*f820*/  VIADD R12, R200, UR60 ;  /* 0x0000003cc80c7c36 */ /* 0x000fe20008000000 */
[----:B------:R-:W-:Y:S01]  /*f830*/  LOP3.LUT P0, RZ, R183, 0x3, RZ, 0xc0, !PT ;  /* 0x00000003b7ff7812 */ /* 0x000fe2000780c0ff */
[----:B-----5:R-:W-:Y:S01]  /*f840*/  IMAD R17, R8, R23, RZ ;  /* 0x0000001708117224 */ /* 0x020fe200078e02ff */
[----:B------:R-:W0:Y:S01]  /*f850*/  SHFL.IDX PT, R5, R10, RZ, 0x1c1f ;  /* 0x001c1fff0a057589 */ /* 0x000e2200000e0000 */
[C---:B------:R-:W-:Y:S01]  /*f860*/  VIADD R24, R12.reuse, 0x8 ;  /* 0x000000080c187836 */ /* 0x040fe20000000000 */
[----:B------:R-:W-:Y:S02]  /*f870*/  ULDC.64 UR10, c[0x0][0x208] ;  /* 0x00008200000a7ab9 */ /* 0x000fe40000000a00 */
[----:B------:R-:W-:Y:S01]  /*f880*/  SHFL.IDX PT, R6, R9, 0x1, 0x1c1f ;  /* 0x003c1f0009067f89 */ /* 0x000fe200000e0000 */
[-C--:B------:R-:W-:Y:S02]  /*f890*/  ISETP.GE.OR P2, PT, R12, R17.reuse, P0 ;  /* 0x000000110c00720c */ /* 0x080fe40000746670 */
[----:B------:R-:W-:Y:S01]  /*f8a0*/  ISETP.GE.OR P0, PT, R24, R17, P0 ;  /* 0x000000111800720c */ /* 0x000fe20000706670 */
[----:B------:R-:W1:Y:S10]  /*f8b0*/  SHFL.IDX PT, R7, R10, 0x1, 0x1c1f ;  /* 0x003c1f000a077f89 */ /* 0x000e7400000e0000 */
[----:B0-----:R0:W-:Y:S04]  /*f8c0*/  @!P2 ST.E desc[UR10][R4.64], R92 ;  /* 0x0000005c0400a985 */ /* 0x0011e8000c10190a */
[----:B-1----:R0:W-:Y:S01]  /*f8d0*/  @!P0 ST.E desc[UR10][R6.64], R0 ;  /* 0x0000000006008985 */ /* 0x0021e2000c10190a */
[----:B------:R-:W-:-:S13]  /*f8e0*/  PLOP3.LUT P0, PT, PT, PT, UP1, 0x80, 0x0 ;  /* 0x000000000000781c */ /* 0x000fda0003f0f018 */
[----:B0-----:R-:W-:Y:S05]  /*f8f0*/  @P0 BRA `(.L_x_1215) ;  /* 0x0000000800a40947 */ /* 0x001fea0003800000 */
[----:B------:R-:W-:Y:S01]  /*f900*/  IMAD R3, R180, 0x40, R22 ;  /* 0x00000040b4037824 */ /* 0x000fe200078e0216 */
[----:B------:R-:W-:Y:S01]  /*f910*/  ULDC.64 UR12, c[0x0][0xaa0] ;  /* 0x0002a800000c7ab9 */ /* 0x000fe20000000a00 */
[----:B------:R-:W-:Y:S01]  /*f920*/  R2UR UR15, R164 ;  /* 0x00000000a40f72ca */ /* 0x000fe200000e0000 */
[----:B------:R-:W0:Y:S01]  /*f930*/  @P1 LDC R45, c[0x0][0xbf0] ;  /* 0x0002fc00ff2d1b82 */ /* 0x000e220000000800 */
[----:B------:R-:W-:Y:S01]  /*f940*/  IMAD.WIDE R82, R3, 0x2, R82 ;  /* 0x0000000203527825 */ /* 0x000fe200078e0252 */
[----:B------:R-:W-:Y:S02]  /*f950*/  ULDC.64 UR10, c[0x0][0x208] ;  /* 0x00008200000a7ab9 */ /* 0x000fe40000000a00 */
[C---:B------:R-:W-:Y:S02]  /*f960*/  IADD3 R9, P6, R82.reuse, 0x1000, RZ ;  /* 0x0000100052097810 */ /* 0x040fe40007fde0ff */
[----:B------:R-:W-:Y:S02]  /*f970*/  IADD3 R13, P5, R82, 0x2000, RZ ;  /* 0x00002000520d7810 */ /* 0x000fe40007fbe0ff */
[----:B------:R-:W-:-:S02]  /*f980*/  LOP3.LUT R8, R9, 0x380, RZ, 0xc0, !PT ;  /* 0x0000038009087812 */ /* 0x000fc400078ec0ff */
[----:B------:R-:W-:Y:S02]  /*f990*/  IADD3 R25, P4, R82, 0x3000, RZ ;  /* 0x0000300052197810 */ /* 0x000fe40007f9e0ff */
[----:B------:R-:W-:Y:S02]  /*f9a0*/  SHF.R.U64 R8, R8, 0x3, RZ ;  /* 0x0000000308087819 */ /* 0x000fe400000012ff */
[----:B------:R-:W-:Y:S02]  /*f9b0*/  IADD3 R29, P3, R82, 0x4000, RZ ;  /* 0x00004000521d7810 */ /* 0x000fe40007f7e0ff */
[----:B------:R-:W-:Y:S01]  /*f9c0*/  LOP3.LUT R8, R8, R9, RZ, 0x3c, !PT ;  /* 0x0000000908087212 */ /* 0x000fe200078e3cff */
[----:B------:R-:W-:Y:S01]  /*f9d0*/  IMAD.X R9, RZ, RZ, R83, P6 ;  /* 0x000000ffff097224 */ /* 0x000fe200030e0653 */
[C---:B------:R-:W-:Y:S02]  /*f9e0*/  IADD3 R3, P6, R82.reuse, 0x7000, RZ ;  /* 0x0000700052037810 */ /* 0x040fe40007fde0ff */
[----:B------:R-:W-:-:S02]  /*f9f0*/  IADD3 R33, P2, R82, 0x5000, RZ ;  /* 0x0000500052217810 */ /* 0x000fc40007f5e0ff */
[----:B------:R-:W-:Y:S01]  /*fa00*/  IADD3 R37, P0, R82, 0x6000, RZ ;  /* 0x0000600052257810 */ /* 0x000fe20007f1e0ff */
[----:B------:R-:W-:Y:S01]  /*fa10*/  IMAD.X R41, RZ, RZ, R83, P6 ;  /* 0x000000ffff297224 */ /* 0x000fe200030e0653 */
[----:B------:R-:W-:Y:S01]  /*fa20*/  LOP3.LUT R0, R3, 0x380, RZ, 0xc0, !PT ;  /* 0x0000038003007812 */ /* 0x000fe200078ec0ff */
[----:B------:R-:W-:Y:S01]  /*fa30*/  UIMAD UR9, UR14, UR12, URZ ;  /* 0x0000000c0e0972a4 */ /* 0x000fe2000f8e023f */
[----:B------:R-:W-:Y:S01]  /*fa40*/  LOP3.LUT R12, R13, 0x380, RZ, 0xc0, !PT ;  /* 0x000003800d0c7812 */ /* 0x000fe200078ec0ff */
[----:B------:R-:W5:Y:S01]  /*fa50*/  LD.E.128 R8, desc[UR10][R8.64] ;  /* 0x0000000a08087980 */ /* 0x000f62000c101d00 */
[----:B------:R-:W-:Y:S02]  /*fa60*/  LOP3.LUT R24, R25, 0x380, RZ, 0xc0, !PT ;  /* 0x0000038019187812 */ /* 0x000fe400078ec0ff */
[----:B------:R-:W-:Y:S02]  /*fa70*/  LOP3.LUT R28, R29, 0x380, RZ, 0xc0, !PT ;  /* 0x000003801d1c7812 */ /* 0x000fe400078ec0ff */
[----:B------:R-:W-:-:S02]  /*fa80*/  LOP3.LUT R32, R33, 0x380, RZ, 0xc0, !PT ;  /* 0x0000038021207812 */ /* 0x000fc400078ec0ff */
[----:B------:R-:W-:Y:S02]  /*fa90*/  LOP3.LUT R36, R37, 0x380, RZ, 0xc0, !PT ;  /* 0x0000038025247812 */ /* 0x000fe400078ec0ff */
[----:B------:R-:W-:Y:S02]  /*faa0*/  SHF.R.U64 R0, R0, 0x3, RZ ;  /* 0x0000000300007819 */ /* 0x000fe400000012ff */
[----:B------:R-:W-:Y:S02]  /*fab0*/  LOP3.LUT R5, R82, 0x380, RZ, 0xc0, !PT ;  /* 0x0000038052057812 */ /* 0x000fe400078ec0ff */
[----:B------:R-:W-:Y:S02]  /*fac0*/  SHF.R.U64 R12, R12, 0x3, RZ ;  /* 0x000000030c0c7819 */ /* 0x000fe400000012ff */
[----:B------:R-:W-:Y:S02]  /*fad0*/  SHF.R.U64 R24, R24, 0x3, RZ ;  /* 0x0000000318187819 */ /* 0x000fe400000012ff */
[----:B------:R-:W-:-:S02]  /*fae0*/  SHF.R.U64 R28, R28, 0x3, RZ ;  /* 0x000000031c1c7819 */ /* 0x000fc400000012ff */
[----:B------:R-:W-:Y:S02]  /*faf0*/  SHF.R.U64 R32, R32, 0x3, RZ ;  /* 0x0000000320207819 */ /* 0x000fe400000012ff */
[----:B------:R-:W-:Y:S02]  /*fb00*/  SHF.R.U64 R36, R36, 0x3, RZ ;  /* 0x0000000324247819 */ /* 0x000fe400000012ff */
[----:B------:R-:W-:Y:S02]  /*fb10*/  LOP3.LUT R40, R0, R3, RZ, 0x3c, !PT ;  /* 0x0000000300287212 */ /* 0x000fe400078e3cff */
[----:B------:R-:W-:Y:S01]  /*fb20*/  SHF.R.U64 R5, R5, 0x3, RZ ;  /* 0x0000000305057819 */ /* 0x000fe200000012ff */
[----:B------:R-:W1:Y:S01]  /*fb30*/  @P1 LDC R3, c[0x0][0xbec] ;  /* 0x0002fb00ff031b82 */ /* 0x000e620000000800 */
        /* <DEDUP_REMOVED lines=10> */
[----:B------:R-:W-:Y:S01]  /*fbe0*/  LOP3.LUT R82, R5, R82, RZ, 0x3c, !PT ;  /* 0x0000005205527212 */ /* 0x000fe200078e3cff */
[----:B------:R-:W5:Y:S01]  /*fbf0*/  LD.E.128 R12, desc[UR10][R12.64] ;  /* 0x0000000a0c0c7980 */ /* 0x000f62000c101d00 */
[----:B------:R-:W-:-:S03]  /*fc00*/  UIMAD UR9, UR4, UR13, UR9 ;  /* 0x0000000d040972a4 */ /* 0x000fc6000f8e0209 */
[----:B------:R2:W5:Y:S04]  /*fc10*/  LD.E.128 R4, desc[UR10][R82.64] ;  /* 0x0000000a52047980 */ /* 0x000568000c101d00 */
[----:B------:R-:W5:Y:S04]  /*fc20*/  LD.E.128 R24, desc[UR10][R24.64] ;  /* 0x0000000a18187980 */ /* 0x000f68000c101d00 */
[----:B------:R-:W5:Y:S04]  /*fc30*/  LD.E.128 R28, desc[UR10][R28.64] ;  /* 0x0000000a1c1c7980 */ /* 0x000f68000c101d00 */
[----:B------:R-:W5:Y:S04]  /*fc40*/  LD.E.128 R32, desc[UR10][R32.64] ;  /* 0x0000000a20207980 */ /* 0x000f68000c101d00 */
[----:B------:R-:W5:Y:S04]  /*fc50*/  LD.E.128 R36, desc[UR10][R36.64] ;  /* 0x0000000a24247980 */ /* 0x000f68000c101d00 */
[----:B------:R-:W5:Y:S01]  /*fc60*/  LD.E.128 R40, desc[UR10][R40.64] ;  /* 0x0000000a28287980 */ /* 0x000f62000c101d00 */
[----:B------:R-:W-:Y:S01]  /*fc70*/  UIMAD.WIDE.U32 UR10, UR4, UR12, URZ ;  /* 0x0000000c040a72a5 */ /* 0x000fe2000f8e003f */
[----:B------:R-:W-:-:S02]  /*fc80*/  IMAD R0, R161, 0x20, R180 ;  /* 0x00000020a1007824 */ /* 0x000fc400078e02b4 */
[----:B------:R-:W-:Y:S01]  /*fc90*/  ULDC.64 UR12, c[0x0][0xae8] ;  /* 0x0002ba00000c7ab9 */ /* 0x000fe20000000a00 */
[----:B------:R-:W-:Y:S01]  /*fca0*/  UIADD3 UR11, UR11, UR9, URZ ;  /* 0x000000090b0b7290 */ /* 0x000fe2000fffe03f */
[----:B------:R-:W-:Y:S01]  /*fcb0*/  VIADD R44, R0, UR60 ;  /* 0x0000003c002c7c36 */ /* 0x000fe20008000000 */
[----:B------:R-:W-:Y:S01]  /*fcc0*/  @!PT LDS RZ, [RZ] ;  /* 0x00000000fffff984 */ /* 0x000fe20000000800 */
[----:B------:R-:W-:Y:S01]  /*fcd0*/  @!PT LDS RZ, [RZ] ;  /* 0x00000000fffff984 */ /* 0x000fe20000000800 */
[----:B------:R-:W-:Y:S01]  /*fce0*/  @!PT LDS RZ, [RZ] ;  /* 0x00000000fffff984 */ /* 0x000fe20000000800 */
[----:B------:R-:W-:Y:S01]  /*fcf0*/  @!PT LDS RZ, [RZ] ;  /* 0x00000000fffff984 */ /* 0x000fe20000000800 */
[----:B------:R3:W-:Y:S06]  /*fd00*/  MEMBAR.ALL.CTA ;  /* 0x0000000000007992 */ /* 0x0007ec0000008000 */
[----:B---3--:R-:W3:Y:S01]  /*fd10*/  FENCE.VIEW.ASYNC.S ;  /* 0x00000000000073c6 */ /* 0x008ee20000000000 */
[----:B------:R-:W-:-:S02]  /*fd20*/  UIMAD.WIDE.U32 UR10, UR15, UR12, UR10 ;  /* 0x0000000c0f0a72a5 */ /* 0x000fc4000f8e000a */
[----:B------:R-:W-:Y:S02]  /*fd30*/  USHF.R.S32.HI UR4, URZ, 0x1f, UR8 ;  /* 0x0000001f3f047899 */ /* 0x000fe40008011408 */
[----:B------:R-:W-:Y:S01]  /*fd40*/  UIMAD UR11, UR15, UR13, UR11 ;  /* 0x0000000d0f0b72a4 */ /* 0x000fe2000f8e020b */
[----:B-1----:R-:W-:Y:S02]  /*fd50*/  @P1 IMAD.HI.U32 R0, R44, R3, RZ ;  /* 0x000000032c001227 */ /* 0x002fe400078e00ff */
[----:B------:R-:W-:Y:S02]  /*fd60*/  ULDC.64 UR12, c[0x0][0xaf0] ;  /* 0x0002bc00000c7ab9 */ /* 0x000fe40000000a00 */
[----:B------:R-:W-:Y:S01]  /*fd70*/  UIMAD UR4, UR4, UR12, URZ ;  /* 0x0000000c040472a4 */ /* 0x000fe2000f8e023f */
[----:B------:R-:W-:Y:S01]  /*fd80*/  IMAD.MOV.U32 R21, RZ, RZ, R44 ;  /* 0x000000ffff157224 */ /* 0x000fe200078e002c */
[----:B0-----:R-:W-:Y:S02]  /*fd90*/  @P1 SHF.R.U32.HI R21, RZ, R45, R0 ;  /* 0x0000002dff151219 */ /* 0x001fe40000011600 */
[----:B------:R-:W-:-:S02]  /*fda0*/  UIMAD UR4, UR8, UR13, UR4 ;  /* 0x0000000d080472a4 */ /* 0x000fc4000f8e0204 */
[----:B------:R-:W-:Y:S01]  /*fdb0*/  UIMAD.WIDE.U32 UR8, UR8, UR12, UR10 ;  /* 0x0000000c080872a5 */ /* 0x000fe2000f8e000a */
[--C-:B------:R-:W-:Y:S01]  /*fdc0*/  SHF.R.S32.HI R0, RZ, 0x1f, R21.reuse ;  /* 0x0000001fff007819 */ /* 0x100fe20000011415 */
[----:B------:R-:W-:Y:S01]  /*fdd0*/  IMAD.MOV R20, RZ, RZ, -R21 ;  /* 0x000000ffff147224 */ /* 0x000fe200078e0a15 */
[----:B------:R-:W-:Y:S01]  /*fde0*/  ULDC.64 UR10, c[0x0][0xae0] ;  /* 0x0002b800000a7ab9 */ /* 0x000fe20000000a00 */
[----:B------:R-:W-:Y:S02]  /*fdf0*/  UIADD3 UR4, UR9, UR4, URZ ;  /* 0x0000000409047290 */ /* 0x000fe4000fffe03f */
[----:B------:R-:W-:Y:S02]  /*fe00*/  IMAD R0, R0, UR10, RZ ;  /* 0x0000000a00007c24 */ /* 0x000fe4000f8e02ff */
[----:B------:R-:W-:Y:S02]  /*fe10*/  IMAD R23, R23, R20, R44 ;  /* 0x0000001417177224 */ /* 0x000fe400078e022c */
[----:B------:R-:W-:-:S02]  /*fe20*/  IMAD.U32 R3, RZ, RZ, UR9 ;  /* 0x00000009ff037e24 */ /* 0x000fc4000f8e00ff */
[----:B------:R-:W-:Y:S01]  /*fe30*/  IMAD.U32 R2, RZ, RZ, UR8 ;  /* 0x00000008ff027e24 */ /* 0x000fe2000f8e00ff */
[----:B------:R-:W-:Y:S01]  /*fe40*/  ULDC.64 UR8, c[0x0][0xad8] ;  /* 0x0002b60000087ab9 */ /* 0x000fe20000000a00 */
[----:B------:R-:W-:Y:S02]  /*fe50*/  IMAD.U32 R3, RZ, RZ, UR4 ;  /* 0x00000004ff037e24 */ /* 0x000fe4000f8e00ff */
[C---:B------:R-:W-:Y:S01]  /*fe60*/  IMAD R45, R21.reuse, UR11, R0 ;  /* 0x0000000b152d7c24 */ /* 0x040fe2000f8e0200 */
[----:B------:R-:W-:Y:S01]  /*fe70*/  SHF.R.S32.HI R0, RZ, 0x1f, R23 ;  /* 0x0000001fff007819 */ /* 0x000fe20000011417 */
[----:B------:R-:W-:-:S04]  /*fe80*/  IMAD.WIDE.U32 R2, R21, UR10, R2 ;  /* 0x0000000a15027c25 */ /* 0x000fc8000f8e0002 */
[----:B------:R-:W-:Y:S02]  /*fe90*/  IMAD.IADD R3, R3, 0x1, R45 ;  /* 0x0000000103037824 */ /* 0x000fe400078e022d */
[----:B------:R-:W-:Y:S02]  /*fea0*/  IMAD R20, R0, UR8, RZ ;  /* 0x0000000800147c24 */ /* 0x000fe4000f8e02ff */
[----:B------:R-:W-:Y:S02]  /*feb0*/  VIADD R46, R180, UR60 ;  /* 0x0000003cb42e7c36 */ /* 0x000fe40008000000 */
[C---:B------:R-:W-:Y:S02]  /*fec0*/  IMAD R21, R23.reuse, UR9, R20 ;  /* 0x0000000917157c24 */ /* 0x040fe4000f8e0214 */
[----:B------:R-:W-:Y:S01]  /*fed0*/  IMAD.WIDE.U32 R2, R23, UR8, R2 ;  /* 0x0000000817027c25 */ /* 0x000fe2000f8e0002 */
[----:B------:R-:W-:Y:S01]  /*fee0*/  ISETP.GE.AND P2, PT, R46, R17, PT ;  /* 0x000000112e00720c */ /* 0x000fe20003f46270 */
[----:B------:R-:W-:-:S02]  /*fef0*/  ULDC.64 UR8, c[0x0][0xa80] ;  /* 0x0002a00000087ab9 */ /* 0x000fc40000000a00 */
[----:B------:R-:W-:Y:S01]  /*ff00*/  IMAD.IADD R3, R3, 0x1, R21 ;  /* 0x0000000103037824 */ /* 0x000fe200078e0215 */
[----:B------:R-:W-:Y:S01]  /*ff10*/  LEA R23, P3, R2, UR8, 0x1 ;  /* 0x0000000802177c11 */ /* 0x000fe2000f8608ff */
[----:B------:R-:W-:Y:S02]  /*ff20*/  VIADD R16, R16, 0x2a820 ;  /* 0x0002a82010107836 */ /* 0x000fe40000000000 */
[----:B------:R-:W-:Y:S01]  /*ff30*/  VIADD R0, R46, 0x20 ;  /* 0x000000202e007836 */ /* 0x000fe20000000000 */
[----:B------:R-:W-:Y:S02]  /*ff40*/  LEA.HI.X R44, R2, UR9, R3, 0x1, P3 ;  /* 0x00000009022c7c11 */ /* 0x000fe400098f0c03 */
[----:B------:R-:W-:Y:S02]  /*ff50*/  PRMT R16, RZ, 0x654, R16 ;  /* 0x00000654ff107816 */ /* 0x000fe40000000010 */
[-C--:B------:R-:W-:Y:S01]  /*ff60*/  ISETP.GE.AND P0, PT, R0, R17.reuse, PT ;  /* 0x000000110000720c */ /* 0x080fe20003f06270 */
[----:B------:R-:W-:Y:S01]  /*ff70*/  VIADD R0, R46, 0x40 ;  /* 0x000000402e007836 */ /* 0x000fe20000000000 */
[----:B---3--:R2:W-:Y:S01]  /*ff80*/  SYNCS.ARRIVE.TRANS64.RED.A1T0 RZ, [R16+URZ], RZ ;  /* 0x000000ff10ff79a7 */ /* 0x0085e2000810043f */
[----:B------:R2:W0:Y:S01]  /*ff90*/  SHFL.IDX PT, R3, R23, RZ, 0x181f ;  /* 0x00181fff17037589 */ /* 0x00042200000e0000 */
[----:B------:R-:W-:Y:S03]  /*ffa0*/  BSSY B1, `(.L_x_1216) ;  /* 0x000000e000017945 */ /* 0x000fe60003800000 */
[----:B------:R2:W1:Y:S01]  /*ffb0*/  SHFL.IDX PT, R21, R44, RZ, 0x181f ;  /* 0x00181fff2c157589 */ /* 0x00046200000e0000 */
[----:B------:R-:W-:Y:S01]  /*ffc0*/  ISETP.GE.AND P1, PT, R0, R17, PT ;  /* 0x000000110000720c */ /* 0x000fe20003f26270 */
[----:B------:R-:W-:-:S12]  /*ffd0*/  @P2 BRA `(.L_x_1217) ;  /* 0x0000000000282947 */ /* 0x000fd80003800000 */
[----:B------:R-:W-:Y:S01]  /*ffe0*/  ULDC UR4, c[0x0][0xac8] ;  /* 0x0002b20000047ab9 */ /* 0x000fe20000000800 */
[----:B------:R-:W-:Y:S01]  /*fff0*/  ULDC.64 UR8, c[0x0][0x208] ;  /* 0x0000820000087ab9 */ /* 0x000fe20000000a00 */
[----:B------:R-:W-:Y:S02]  /*10000*/  ISETP.GE.AND P2, PT, R22, UR4, PT ;  /* 0x0000000416007c0c */ /* 0x000fe4000bf46270 */
[----:B------:R-:W-:-:S11]  /*10010*/  ISETP.GE.AND P3, PT, R160, UR4, PT ;  /* 0x00000004a0007c0c */ /* 0x000fd6000bf66270 */
[-C--:B0-----:R-:W-:Y:S02]  /*10020*/  @!P2 LEA R2, P4, R22, R3.reuse, 0x1 ;  /* 0x000000031602a211 */ /* 0x081fe400078808ff */
[----:B------:R-:W-:Y:S02]  /*10030*/  @!P3 LEA R20, P5, R160, R3, 0x1 ;  /* 0x00000003a014b211 */ /* 0x000fe400078a08ff */
[-C--:B-1----:R-:W-:Y:S02]  /*10040*/  @!P2 LEA.HI.X R3, R22, R21.reuse, R204, 0x1, P4 ;  /* 0x000000151603a211 */ /* 0x082fe400020f0ccc */
[----:B------:R-:W-:-:S03]  /*10050*/  @!P3 LEA.HI.X R21, R160, R21, R203, 0x1, P5 ;  /* 0x00000015a015b211 */ /* 0x000fc600028f0ccb */
[----:B-----5:R3:W-:Y:S04]  /*10060*/  @!P2 ST.E.128 desc[UR8][R2.64], R4 ;  /* 0x000000040200a985 */ /* 0x0207e8000c101d08 */
[----:B------:R3:W-:Y:S02]  /*10070*/  @!P3 ST.E.128 desc[UR8][R20.64], R28 ;  /* 0x0000001c1400b985 */ /* 0x0007e4000c101d08 */
.L_x_1217:
[----:B------:R-:W-:Y:S05]  /*10080*/  BSYNC B1 ;  /* 0x0000000000017941 */ /* 0x000fea0003800000 */
.L_x_1216:
[----:B---3-5:R3:W4:Y:S01]  /*10090*/  SHFL.IDX PT, R5, R44, 0x1, 0x181f ;  /* 0x00381f002c057f89 */ /* 0x02872200000e0000 */
[----:B------:R-:W-:Y:S03]  /*100a0*/  BSSY B1, `(.L_x_1218) ;  /* 0x000000d000017945 */ /* 0x000fe60003800000 */
[----:B0-----:R3:W0:Y:S01]  /*100b0*/  SHFL.IDX PT, R3, R23, 0x1, 0x181f ;  /* 0x00381f0017037f89 */ /* 0x00162200000e0000 */
[----:B------:R-:W-:Y:S05]  /*100c0*/  @P0 BRA `(.L_x_1219) ;  /* 0x0000000000280947 */ /* 0x000fea0003800000 */
[----:B------:R-:W-:Y:S01]  /*100d0*/  ULDC UR4, c[0x0][0xac8] ;  /* 0x0002b20000047ab9 */ /* 0x000fe20000000800 */
[----:B------:R-:W-:Y:S01]  /*100e0*/  ULDC.64 UR8, c[0x0][0x208] ;  /* 0x0000820000087ab9 */ /* 0x000fe20000000a00 */
        /* <DEDUP_REMOVED lines=8> */
.L_x_1219:
[----:B------:R-:W-:Y:S05]  /*10170*/  BSYNC B1 ;  /* 0x0000000000017941 */ /* 0x000fea0003800000 */
.L_x_1218:
[----:B0---4-:R0:W4:Y:S01]  /*10180*/  SHFL.IDX PT, R5, R44, 0x2, 0x181f ;  /* 0x00581f002c057f89 */ /* 0x01112200000e0000 */
[----:B------:R-:W-:Y:S03]  /*10190*/  BSSY B1, `(.L_x_1220) ;  /* 0x000000d000017945 */ /* 0x000fe60003800000 */
[----:B------:R0:W0:Y:S01]  /*101a0*/  SHFL.IDX PT, R3, R23, 0x2, 0x181f ;  /* 0x00581f0017037f89 */ /* 0x00002200000e0000 */
        /* <DEDUP_REMOVED lines=11> */
.L_x_1221:
[----:B------:R-:W-:Y:S05]  /*10260*/  BSYNC B1 ;  /* 0x0000000000017941 */ /* 0x000fea0003800000 */
.L_x_1220:
[----:B------:R-:W-:Y:S01]  /*10270*/  VIADD R0, R46, 0x60 ;  /* 0x000000602e007836 */ /* 0x000fe20000000000 */
[----:B0---4-:R0:W4:Y:S04]  /*10280*/  SHFL.IDX PT, R5, R44, 0x3, 0x181f ;  /* 0x00781f002c057f89 */ /* 0x01112800000e0000 */
[----:B------:R-:W-:Y:S01]  /*10290*/  ISETP.GE.AND P0, PT, R0, R17, PT ;  /* 0x000000110000720c */ /* 0x000fe20003f06270 */
[----:B--23--:R-:W2:-:S12]  /*102a0*/  SHFL.IDX PT, R23, R23, 0x3, 0x181f ;  /* 0x00781f0017177f89 */ /* 0x00ce9800000e0000 */
[----:B0-----:R-:W-:Y:S05]  /*102b0*/  @P0 BRA `(.L_x_1222) ;  /* 0x0000001800a40947 */ /* 0x001fea0003800000 */
[----:B------:R-:W-:Y:S01]  /*102c0*/  ULDC UR4, c[0x0][0xac8] ;  /* 0x0002b20000047ab9 */ /* 0x000fe20000000800 */
[----:B------:R-:W-:Y:S01]  /*102d0*/  ULDC.64 UR8, c[0x0][0x208] ;  /* 0x0000820000087ab9 */ /* 0x000fe20000000a00 */
[----:B------:R-:W-:-:S13]  /*102e0*/  ISETP.GE.AND P1, PT, R22, UR4, PT ;  /* 0x0000000416007c0c */ /* 0x000fda000bf26270 */
[----:B--2---:R-:W-:-:S04]  /*102f0*/  @!P1 LEA R2, P0, R22, R23, 0x1 ;  /* 0x0000001716029211 */ /* 0x004fc800078008ff */
[----:B----4-:R-:W-:Y:S02]  /*10300*/  @!P1 LEA.HI.X R3, R22, R5, R204, 0x1, P0 ;  /* 0x0000000516039211 */ /* 0x010fe400000f0ccc */
[----:B------:R-:W-:-:S03]  /*10310*/  ISETP.GE.AND P0, PT, R160, UR4, PT ;  /* 0x00000004a0007c0c */ /* 0x000fc6000bf06270 */
[----:B------:R0:W-:Y:S10]  /*10320*/  @!P1 ST.E.128 desc[UR8][R2.64], R24 ;  /* 0x0000001802009985 */ /* 0x0001f4000c101d08 */
[----:B------:R-:W-:Y:S05]  /*10330*/  @P0 BRA `(.L_x_1222) ;  /* 0x0000001800840947 */ /* 0x000fea0003800000 */
[----:B0-----:R-:W-:Y:S01]  /*10340*/  LEA R2, P0, R160, R23, 0x1 ;  /* 0x00000017a0027211 */ /* 0x001fe200078008ff */
[----:B------:R-:W-:-:S03]  /*10350*/  ULDC.64 UR8, c[0x0][0x208] ;  /* 0x0000820000087ab9 */ /* 0x000fc60000000a00 */
[----:B------:R-:W-:-:S05]  /*10360*/  LEA.HI.X R3, R160, R5, R203, 0x1, P0 ;  /* 0x00000005a0037211 */ /* 0x000fca00000f0ccb */
[----:B------:R0:W-:Y:S01]  /*10370*/  ST.E.128 desc[UR8][R2.64], R40 ;  /* 0x0000002802007985 */ /* 0x0001e2000c101d08 */
[----:B------:R-:W-:Y:S05]  /*10380*/  BRA `(.L_x_1222) ;  /* 0x0000001800707947 */ /* 0x000fea0003800000 */
.L_x_1215:
[----:B------:R-:W-:Y:S01]  /*10390*/  ULDC.64 UR12, c[0x0][0xb08] ;  /* 0x0002c200000c7ab9 */ /* 0x000fe20000000a00 */
[----:B------:R-:W-:Y:S01]  /*103a0*/  R2UR UR16, R164 ;  /* 0x00000000a41072ca */ /* 0x000fe200000e0000 */
[----:B------:R-:W-:Y:S01]  /*103b0*/  UIMAD UR9, UR14, UR12, URZ ;  /* 0x0000000c0e0972a4 */ /* 0x000fe2000f8e023f */
[----:B------:R-:W0:Y:S01]  /*103c0*/  @P1 LDC R0, c[0x0][0xbec] ;  /* 0x0002fb00ff001b82 */ /* 0x000e220000000800 */
[----:B------:R-:W-:Y:S01]  /*103d0*/  UIMAD.WIDE.U32 UR10, UR4, UR12, URZ ;  /* 0x0000000c040a72a5 */ /* 0x000fe2000f8e003f */
[----:B------:R-:W-:Y:S01]  /*103e0*/  R2UR UR15, R163 ;  /* 0x00000000a30f72ca */ /* 0x000fe200000e0000 */
[----:B------:R-:W-:Y:S01]  /*103f0*/  UIMAD UR9, UR4, UR13, UR9 ;  /* 0x0000000d040972a4 */ /* 0x000fe2000f8e0209 */
[----:B------:R-:W-:Y:S01]  /*10400*/  IMAD.MOV.U32 R7, RZ, RZ, R11 ;  /* 0x000000ffff077224 */ /* 0x000fe200078e000b */
[----:B------:R-:W-:Y:S01]  /*10410*/  USHF.R.S32.HI UR4, URZ, 0x1f, UR8 ;  /* 0x0000001f3f047899 */ /* 0x000fe20008011408 */
[----:B------:R-:W-:Y:S01]  /*10420*/  ISETP.GE.AND P0, PT, R12, R17, PT ;  /* 0x000000110c00720c */ /* 0x000fe20003f06270 */
[----:B------:R-:W-:Y:S01]  /*10430*/  UIADD3 UR11, UR11, UR9, URZ ;  /* 0x000000090b0b7290 */ /* 0x000fe2000fffe03f */
[----:B------:R-:W1:Y:S01]  /*10440*/  @P1 LDC R5, c[0x0][0xbf0] ;  /* 0x0002fc00ff051b82 */ /* 0x000e620000000800 */
[----:B------:R-:W-:Y:S01]  /*10450*/  ULDC.64 UR12, c[0x0][0xb38] ;  /* 0x0002ce00000c7ab9 */ /* 0x000fe20000000a00 */
[----:B------:R-:W-:Y:S01]  /*10460*/  VIADD R16, R16, 0x2a820 ;  /* 0x0002a82010107836 */ /* 0x000fe20000000000 */
[----:B------:R-:W-:Y:S01]  /*10470*/  UIMAD.WIDE.U32 UR10, UR16, UR12, UR10 ;  /* 0x0000000c100a72a5 */ /* 0x000fe2000f8e000a */
[----:B------:R-:W-:Y:S03]  /*10480*/  BSSY B1, `(.L_x_1223) ;  /* 0x0000066000017945 */ /* 0x000fe60003800000 */
[----:B------:R-:W-:Y:S01]  /*10490*/  UIMAD UR11, UR16, UR13, UR11 ;  /* 0x0000000d100b72a4 */ /* 0x000fe2000f8e020b */
[----:B------:R-:W-:-:S02]  /*104a0*/  PRMT R6, RZ, 0x654, R16 ;  /* 0x00000654ff067816 */ /* 0x000fc40000000010 */
[----:B------:R-:W-:Y:S02]  /*104b0*/  ULDC.64 UR12, c[0x0][0xb40] ;  /* 0x0002d000000c7ab9 */ /* 0x000fe40000000a00 */
[----:B------:R-:W-:Y:S01]  /*104c0*/  UIMAD UR4, UR4, UR12, URZ ;  /* 0x0000000c040472a4 */ /* 0x000fe2000f8e023f */
[----:B------:R2:W-:Y:S03]  /*104d0*/  SYNCS.ARRIVE.TRANS64.RED.A1T0 RZ, [R6+URZ], RZ ;  /* 0x000000ff06ff79a7 */ /* 0x0005e6000810043f */
[----:B------:R-:W-:Y:S01]  /*104e0*/  UIMAD UR4, UR8, UR13, UR4 ;  /* 0x0000000d080472a4 */ /* 0x000fe2000f8e0204 */
[----:B0-----:R-:W-:Y:S01]  /*104f0*/  @P1 IMAD.HI.U32 R0, R11, R0, RZ ;  /* 0x000000000b001227 */ /* 0x001fe200078e00ff */
[----:B------:R-:W-:-:S03]  /*10500*/  UIMAD.WIDE.U32 UR8, UR8, UR12, UR10 ;  /* 0x0000000c080872a5 */ /* 0x000fc6000f8e000a */
[----:B------:R-:W-:Y:S01]  /*10510*/  ULDC.64 UR10, c[0x0][0xb48] ;  /* 0x0002d200000a7ab9 */ /* 0x000fe20000000a00 */
[----:B------:R-:W-:Y:S01]  /*10520*/  UIADD3 UR9, UR9, UR4, URZ ;  /* 0x0000000409097290 */ /* 0x000fe2000fffe03f */
[----:B-1----:R-:W-:-:S03]  /*10530*/  @P1 SHF.R.U32.HI R7, RZ, R5, R0 ;  /* 0x00000005ff071219 */ /* 0x002fc60000011600 */
[----:B------:R-:W-:Y:S01]  /*10540*/  UIMAD.WIDE.U32 UR8, UR15, UR10, UR8 ;  /* 0x0000000a0f0872a5 */ /* 0x000fe2000f8e0008 */
[--C-:B------:R-:W-:Y:S01]  /*10550*/  SHF.R.S32.HI R0, RZ, 0x1f, R7.reuse ;  /* 0x0000001fff007819 */ /* 0x100fe20000011407 */
[----:B------:R-:W-:Y:S02]  /*10560*/  IMAD.MOV R4, RZ, RZ, -R7 ;  /* 0x000000ffff047224 */ /* 0x000fe400078e0a07 */
[----:B------:R-:W-:Y:S02]  /*10570*/  UIMAD UR4, UR15, UR11, UR9 ;  /* 0x0000000b0f0472a4 */ /* 0x000fe4000f8e0209 */
[----:B------:R-:W-:Y:S01]  /*10580*/  IMAD.U32 R5, RZ, RZ, UR9 ;  /* 0x00000009ff057e24 */ /* 0x000fe2000f8e00ff */
[----:B------:R-:W-:Y:S01]  /*10590*/  ULDC.64 UR10, c[0x0][0xb30] ;  /* 0x0002cc00000a7ab9 */ /* 0x000fe20000000a00 */
[----:B------:R-:W-:Y:S02]  /*105a0*/  IMAD R23, R23, R4, R11 ;  /* 0x0000000417177224 */ /* 0x000fe400078e020b */
[----:B------:R-:W-:-:S02]  /*105b0*/  IMAD R0, R0, UR10, RZ ;  /* 0x0000000a00007c24 */ /* 0x000fc4000f8e02ff */
[----:B------:R-:W-:Y:S01]  /*105c0*/  IMAD.U32 R4, RZ, RZ, UR8 ;  /* 0x00000008ff047e24 */ /* 0x000fe2000f8e00ff */
[----:B------:R-:W-:Y:S01]  /*105d0*/  ULDC.64 UR8, c[0x0][0xb28] ;  /* 0x0002ca0000087ab9 */ /* 0x000fe20000000a00 */
[----:B------:R-:W-:Y:S02]  /*105e0*/  IMAD.U32 R5, RZ, RZ, UR4 ;  /* 0x00000004ff057e24 */ /* 0x000fe4000f8e00ff */
        /* <DEDUP_REMOVED lines=11> */
[----:B--2---:R0:W1:Y:S04]  /*106a0*/  SHFL.IDX PT, R6, R0, RZ, 0x1c1f ;  /* 0x001c1fff00067589 */ /* 0x00406800000e0000 */
[----:B------:R0:W2:Y:S01]  /*106b0*/  SHFL.IDX PT, R7, R16, RZ, 0x1c1f ;  /* 0x001c1fff10077589 */ /* 0x0000a200000e0000 */
[----:B------:R-:W-:Y:S05]  /*106c0*/  @P0 BRA `(.L_x_1224) ;  /* 0x0000000400040947 */ /* 0x000fea0003800000 */
[----:B------:R-:W-:Y:S01]  /*106d0*/  ULDC UR4, c[0x0][0xac8] ;  /* 0x0002b20000047ab9 */ /* 0x000fe20000000800 */
[----:B------:R-:W-:Y:S01]  /*106e0*/  ULDC.64 UR8, c[0x0][0x208] ;  /* 0x0000820000087ab9 */ /* 0x000fe20000000a00 */
[----:B------:R-:W-:Y:S02]  /*106f0*/  ISETP.GE.AND P3, PT, R18, UR4, PT ;  /* 0x0000000412007c0c */ /* 0x000fe4000bf66270 */
[----:B------:R-:W-:Y:S02]  /*10700*/  ISETP.GE.AND P2, PT, R179, UR4, PT ;  /* 0x00000004b3007c0c */ /* 0x000fe4000bf46270 */
[----:B------:R-:W-:Y:S02]  /*10710*/  ISETP.GE.AND P1, PT, R178, UR4, PT ;  /* 0x00000004b2007c0c */ /* 0x000fe4000bf26270 */
[----:B------:R-:W-:Y:S02]  /*10720*/  ISETP.GE.AND P0, PT, R177, UR4, PT ;  /* 0x00000004b1007c0c */ /* 0x000fe4000bf06270 */
[----:B------:R-:W-:-:S05]  /*10730*/  ISETP.GE.AND P4, PT, R175, UR4, PT ;  /* 0x00000004af007c0c */ /* 0x000fca000bf86270 */
[----:B-12---:R-:W-:Y:S02]  /*10740*/  @!P3 IMAD.WIDE R4, R18, 0x4, R6 ;  /* 0x000000041204b825 */ /* 0x006fe400078e0206 */
        /* <DEDUP_REMOVED lines=12> */
[-C--:B-1----:R-:W-:Y:S01]  /*10810*/  @!P3 LEA R2, P6, R176, R6.reuse, 0x2 ;  /* 0x00000006b002b211 */ /* 0x082fe200078c10ff */
        /* <DEDUP_REMOVED lines=11> */
[----:B--2---:R-:W-:-:S03]  /*108d0*/  @!P2 LEA R8, P4, R173, R6, 0x2 ;  /* 0x00000006ad08a211 */ /* 0x004fc600078810ff */
[----:B------:R-:W-:Y:S01]  /*108e0*/  @!P5 ST.E.64 desc[UR8][R14.64], R48 ;  /* 0x000000300e00d985 */ /* 0x000fe2000c101b08 */
[CC--:B---3--:R-:W-:Y:S02]  /*108f0*/  @!P1 LEA R10, P5, R172.reuse, R6.reuse, 0x2 ;  /* 0x00000006ac0a9211 */ /* 0x0c8fe400078a10ff */
[-C--:B------:R-:W-:Y:S02]  /*10900*/  @!P2 LEA.HI.X R9, R173, R7.reuse, R192, 0x2, P4 ;  /* 0x00000007ad09a211 */ /* 0x080fe400020f14c0 */
[----:B-1----:R-:W-:Y:S02]  /*10910*/  @!P0 LEA R12, P6, R171, R6, 0x2 ;  /* 0x00000006ab0c8211 */ /* 0x002fe400078c10ff */
        /* <DEDUP_REMOVED lines=14> */
[CC--:B-1----:R-:W-:Y:S02]  /*10a00*/  @!P2 LEA R8, P3, R168.reuse, R6.reuse, 0x2 ;  /* 0x00000006a808a211 */ /* 0x0c2fe400078610ff */
[-C--:B------:R-:W-:Y:S02]  /*10a10*/  @!P4 LEA.HI.X R5, R169, R7.reuse, R188, 0x2, P6 ;  /* 0x00000007a905c211 */ /* 0x080fe400030f14bc */
[-C--:B--2---:R-:W-:Y:S02]  /*10a20*/  @!P1 LEA R10, P6, R167, R6.reuse, 0x2 ;  /* 0x00000006a70a9211 */ /* 0x084fe400078c10ff */
        /* <DEDUP_REMOVED lines=11> */
.L_x_1224:
[----:B------:R-:W-:Y:S05]  /*10ae0*/  BSYNC B1 ;  /* 0x0000000000017941 */ /* 0x000fea0003800000 */
.L_x_1223:
[----:B------:R-:W-:Y:S01]  /*10af0*/  ISETP.GE.AND P0, PT, R24, R17, PT ;  /* 0x000000111800720c */ /* 0x000fe20003f06270 */
[----:B----4-:R3:W4:Y:S04]  /*10b00*/  SHFL.IDX PT, R5, R16, 0x1, 0x1c1f ;  /* 0x003c1f0010057f89 */ /* 0x01072800000e0000 */
[----:B------:R3:W0:Y:S08]  /*10b10*/  SHFL.IDX PT, R4, R0, 0x1, 0x1c1f ;  /* 0x003c1f0000047f89 */ /* 0x00063000000e0000 */
[----:B---3--:R-:W-:Y:S05]  /*10b20*/  @P0 BRA `(.L_x_1222) ;  /* 0x0000001000880947 */ /* 0x008fea0003800000 */
[----:B------:R-:W-:Y:S01]  /*10b30*/  ULDC UR4, c[0x0][0xac8] ;  /* 0x0002b20000047ab9 */ /* 0x000fe20000000800 */
[----:B------:R-:W-:Y:S01]  /*10b40*/  ULDC.64 UR8, c[0x0][0x208] ;  /* 0x0000820000087ab9 */ /* 0x000fe20000000a00 */
[----:B------:R-:W-:Y:S02]  /*10b50*/  ISETP.GE.AND P1, PT, R179, UR4, PT ;  /* 0x00000004b3007c0c */ /* 0x000fe4000bf26270 */
[----:B------:R-:W-:Y:S02]  /*10b60*/  ISETP.GE.AND P0, PT, R178, UR4, PT ;  /* 0x00000004b2007c0c */ /* 0x000fe4000bf06270 */
[----:B------:R-:W-:Y:S02]  /*10b70*/  ISETP.GE.AND P2, PT, R18, UR4, PT ;  /* 0x0000000412007c0c */ /* 0x000fe4000bf46270 */
[----:B------:R-:W-:Y:S02]  /*10b80*/  ISETP.GE.AND P4, PT, R176, UR4, PT ;  /* 0x00000004b0007c0c */ /* 0x000fe4000bf86270 */
[----:B------:R-:W-:-:S05]  /*10b90*/  ISETP.GE.AND P3, PT, R177, UR4, PT ;  /* 0x00000004b1007c0c */ /* 0x000fca000bf66270 */
[CC--:B01----:R-:W-:Y:S02]  /*10ba0*/  @!P1 LEA R6, P5, R179.reuse, R4.reuse, 0x2 ;  /* 0x00000004b3069211 */ /* 0x0c3fe400078a10ff */
[-C--:B------:R-:W-:Y:S02]  /*10bb0*/  @!P0 LEA R8, P6, R178, R4.reuse, 0x2 ;  /* 0x00000004b2088211 */ /* 0x080fe400078c10ff */
[-C--:B--2-4-:R-:W-:Y:S01]  /*10bc0*/  @!P1 LEA.HI.X R7, R179, R5.reuse, R198, 0x2, P5 ;  /* 0x00000005b3079211 */ /* 0x094fe200028f14c6 */
        /* <DEDUP_REMOVED lines=23> */
[----:B------:R-:W-:Y:S02]  /*10d40*/  ISETP.GE.AND P4, PT, R170, UR4, PT ;  /* 0x00000004aa007c0c */ /* 0x000fe4000bf86270 */
[-C--:B------:R-:W-:Y:S01]  /*10d50*/  @!P1 LEA.HI.X R7, R173, R5.reuse, R192, 0x2, P5 ;  /* 0x00000005ad079211 */ /* 0x080fe200028f14c0 */
[----:B------:R-:W-:Y:S01]  /*10d60*/  @!P0 ST.E.64 desc[UR8][R2.64], R50 ;  /* 0x0000003202008985 */ /* 0x000fe2000c101b08 */
[----:B------:R-:W-:Y:S02]  /*10d70*/  @!P2 LEA.HI.X R9, R172, R5, R191, 0x2, P6 ;  /* 0x00000005ac09a211 */ /* 0x000fe400030f14bf */
[----:B------:R-:W-:Y:S01]  /*10d80*/  ISETP.GE.AND P0, PT, R167, UR4, PT ;  /* 0x00000004a7007c0c */ /* 0x000fe2000bf06270 */
[----:B------:R0:W-:Y:S01]  /*10d90*/  @!P1 ST.E.64 desc[UR8][R6.64], R54 ;  /* 0x0000003606009985 */ /* 0x0001e2000c101b08 */
[----:B------:R-:W-:Y:S02]  /*10da0*/  ISETP.GE.AND P1, PT, R168, UR4, PT ;  /* 0x00000004a8007c0c */ /* 0x000fe4000bf26270 */
[----:B--2---:R-:W-:Y:S01]  /*10db0*/  @!P3 LEA R10, P5, R171, R4, 0x2 ;  /* 0x00000004ab0ab211 */ /* 0x004fe200078a10ff */
[----:B------:R1:W-:Y:S01]  /*10dc0*/  @!P2 ST.E.64 desc[UR8][R8.64], R58 ;  /* 0x0000003a0800a985 */ /* 0x0003e2000c101b08 */
[----:B------:R-:W-:-:S02]  /*10dd0*/  ISETP.GE.AND P2, PT, R169, UR4, PT ;  /* 0x00000004a9007c0c */ /* 0x000fc4000bf46270 */
[CC--:B---3--:R-:W-:Y:S02]  /*10de0*/  @!P4 LEA R12, P6, R170.reuse, R4.reuse, 0x2 ;  /* 0x00000004aa0cc211 */ /* 0x0c8fe400078c10ff */
[-C--:B------:R-:W-:Y:S02]  /*10df0*/  @!P3 LEA.HI.X R11, R171, R5.reuse, R190, 0x2, P5 ;  /* 0x00000005ab0bb211 */ /* 0x080fe400028f14be */
[----:B------:R-:W-:Y:S02]  /*10e00*/  @!P4 LEA.HI.X R13, R170, R5, R189, 0x2, P6 ;  /* 0x00000005aa0dc211 */ /* 0x000fe400030f14bd */
[----:B------:R-:W-:Y:S01]  /*10e10*/  ISETP.GE.AND P5, PT, R166, UR4, PT ;  /* 0x00000004a6007c0c */ /* 0x000fe2000bfa6270 */
[----:B------:R2:W-:Y:S01]  /*10e20*/  @!P3 ST.E.64 desc[UR8][R10.64], R62 ;  /* 0x0000003e0a00b985 */ /* 0x0005e2000c101b08 */
[----:B0-----:R-:W-:-:S03]  /*10e30*/  @!P1 LEA R6, P6, R168, R4, 0x2 ;  /* 0x00000004a8069211 */ /* 0x001fc600078c10ff */
[-C--:B------:R-:W-:Y:S01]  /*10e40*/  @!P2 LEA R2, P3, R169, R4.reuse, 0x2 ;  /* 0x00000004a902a211 */ /* 0x080fe200078610ff */
[----:B------:R2:W-:Y:S01]  /*10e50*/  @!P4 ST.E.64 desc[UR8][R12.64], R66 ;  /* 0x000000420c00c985 */ /* 0x0005e2000c101b08 */
[-C--:B-1----:R-:W-:Y:S02]  /*10e60*/  @!P0 LEA R8, P4, R167, R4.reuse, 0x2 ;  /* 0x00000004a7088211 */ /* 0x082fe400078810ff */
[-C--:B------:R-:W-:Y:S02]  /*10e70*/  @!P2 LEA.HI.X R3, R169, R5.reuse, R188, 0x2, P3 ;  /* 0x00000005a903a211 */ /* 0x080fe400018f14bc */
[-C--:B------:R-:W-:Y:S02]  /*10e80*/  @!P1 LEA.HI.X R7, R168, R5.reuse, R187, 0x2, P6 ;  /* 0x00000005a8079211 */ /* 0x080fe400030f14bb */
[----:B------:R-:W-:Y:S01]  /*10e90*/  @!P0 LEA.HI.X R9, R167, R5, R186, 0x2, P4 ;  /* 0x00000005a7098211 */ /* 0x000fe200020f14ba */
[----:B------:R2:W-:Y:S01]  /*10ea0*/  @!P2 ST.E.64 desc[UR8][R2.64], R70 ;  /* 0x000000460200a985 */ /* 0x0005e2000c101b08 */
[----:B------:R-:W-:-:S03]  /*10eb0*/  @!P5 LEA R14, P3, R166, R4, 0x2 ;  /* 0x00000004a60ed211 */ /* 0x000fc600078610ff */
[----:B------:R2:W-:Y:S01]  /*10ec0*/  @!P1 ST.E.64 desc[UR8][R6.64], R74 ;  /* 0x0000004a06009985 */ /* 0x0005e2000c101b08 */
[----:B------:R-:W-:-:S03]  /*10ed0*/  @!P5 LEA.HI.X R15, R166, R5, R185, 0x2, P3 ;  /* 0x00000005a60fd211 */ /* 0x000fc600018f14b9 */
[----:B------:R2:W-:Y:S01]  /*10ee0*/  @!P0 ST.E.64 desc[UR8][R8.64], R78 ;  /* 0x0000004e08008985 */ /* 0x0005e2000c101b08 */
[----:B------:R-:W-:-:S03]  /*10ef0*/  ISETP.GE.AND P0, PT, R165, UR4, PT ;  /* 0x00000004a5007c0c */ /* 0x000fc6000bf06270 */
[----:B------:R2:W-:Y:S10]  /*10f00*/  @!P5 ST.E.64 desc[UR8][R14.64], R94 ;  /* 0x0000005e0e00d985 */ /* 0x0005f4000c101b08 */
[----:B------:R-:W-:Y:S05]  /*10f10*/  @P0 BRA `(.L_x_1222) ;  /* 0x0000000c008c0947 */ /* 0x000fea0003800000 */
[----:B--2---:R-:W-:Y:S01]  /*10f20*/  LEA R2, P0, R165, R4, 0x2 ;  /* 0x00000004a5027211 */ /* 0x004fe200078010ff */
[----:B------:R-:W-:-:S03]  /*10f30*/  ULDC.64 UR8, c[0x0][0x208] ;  /* 0x0000820000087ab9 */ /* 0x000fc60000000a00 */
[----:B------:R-:W-:-:S05]  /*10f40*/  LEA.HI.X R3, R165, R5, R184, 0x2, P0 ;  /* 0x00000005a5037211 */ /* 0x000fca00000f14b8 */
[----:B------:R0:W-:Y:S01]  /*10f50*/  ST.E.64 desc[UR8][R2.64], R86 ;  /* 0x0000005602007985 */ /* 0x0001e2000c101b08 */
[----:B------:R-:W-:Y:S05]  /*10f60*/  BRA `(.L_x_1222) ;  /* 0x0000000c00787947 */ /* 0x000fea0003800000 */
.L_x_1213:
[----:B------:R-:W0:Y:S01]  /*10f70*/  LDC.64 R2, c[0x0][0xc00] ;  /* 0x00030000ff027b82 */ /* 0x000e220000000a00 */
[----:B------:R-:W-:Y:S01]  /*10f80*/  R2UR UR11, R181 ;  /* 0x00000000b50b72ca */ /* 0x000fe200000e0000 */
[----:B------:R-:W-:Y:S01]  /*10f90*/  ULDC.64 UR8, c[0x0][0xc00] ;  /* 0x0003000000087ab9 */ /* 0x000fe20000000a00 */
[----:B------:R-:W-:Y:S01]  /*10fa0*/  R2UR UR10, R162 ;  /* 0x00000000a20a72ca */ /* 0x000fe200000e0000 */
[----:B------:R-:W-:Y:S01]  /*10fb0*/  IMAD.MOV.U32 R7, RZ, RZ, RZ ;  /* 0x000000ffff077224 */ /* 0x000fe200078e00ff */
[----:B------:R-:W-:-:S03]  /*10fc0*/  ULDC.64 UR12, c[0x0][0x208] ;  /* 0x00008200000c7ab9 */ /* 0x000fc60000000a00 */
[----:B------:R-:W1:Y:S06]  /*10fd0*/  LDC.64 R4, c[0x0][0xc08] ;  /* 0x00030200ff047b82 */ /* 0x000e6c0000000a00 */
[----:B------:R-:W-:Y:S01]  /*10fe0*/  UIMAD.WIDE UR8, UR11, 0x4, UR8 ;  /* 0x000000040b0878a5 */ /* 0x000fe2000f8e0208 */
[----:B0-----:R-:W-:-:S05]  /*10ff0*/  ISETP.NE.U32.AND P0, PT, R2, RZ, PT ;  /* 0x000000ff0200720c */ /* 0x001fca0003f05070 */
[----:B------:R-:W-:Y:S01]  /*11000*/  IMAD.U32 R2, RZ, RZ, UR8 ;  /* 0x00000008ff027e24 */ /* 0x000fe2000f8e00ff */
[----:B------:R-:W-:Y:S01]  /*11010*/  R2UR UR4, R3 ;  /* 0x00000000030472ca */ /* 0x000fe200000e0000 */
[----:B------:R-:W-:Y:S01]  /*11020*/  IMAD.U32 R3, RZ, RZ, UR9 ;  /* 0x00000009ff037e24 */ /* 0x000fe2000f8e00ff */
[----:B-1----:R-:W-:-:S05]  /*11030*/  ISETP.NE.U32.AND P1, PT, R4, RZ, PT ;  /* 0x000000ff0400720c */ /* 0x002fca0003f25070 */
[----:B------:R-:W-:-:S06]  /*11040*/  VOTEU.ANY UP0, P0 ;  /* 0x00000000003f7886 */ /* 0x000fcc0000000100 */
[----:B------:R-:W-:Y:S01]  /*11050*/  UISETP.NE.AND.EX UP0, UPT, UR4, URZ, UPT, UP0 ;  /* 0x0000003f0400728c */ /* 0x000fe2000bf05300 */
[----:B------:R-:W-:Y:S01]  /*11060*/  R2UR UR4, R5 ;  /* 0x00000000050472ca */ /* 0x000fe200000e0000 */
[----:B------:R-:W-:-:S04]  /*11070*/  VOTEU.ANY UP1, P1 ;  /* 0x00000000003f7886 */ /* 0x000fc80000820100 */
[----:B------:R-:W-:-:S08]  /*11080*/  PLOP3.LUT P0, PT, PT, PT, UP0, 0x80, 0x0 ;  /* 0x000000000000781c */ /* 0x000fd00003f0f008 */
[----:B------:R-:W-:-:S06]  /*11090*/  UISETP.NE.AND.EX UP1, UPT, UR4, URZ, UPT, UP1 ;  /* 0x0000003f0400728c */ /* 0x000fcc000bf25310 */
[----:B------:R-:W-:Y:S01]  /*110a0*/  PLOP3.LUT P1, PT, PT, PT, UP1, 0x80, 0x0 ;  /* 0x000000000000781c */ /* 0x000fe20003f2f018 */
[----:B------:R0:W5:Y:S01]  /*110b0*/  @P0 LDG.E R7, desc[UR12][R2.64] ;  /* 0x0000000c02070981 */ /* 0x000162000c1e1900 */
[----:B------:R-:W-:Y:S02]  /*110c0*/  ULDC UR4, c[0x0][0xa88] ;  /* 0x0002a20000047ab9 */ /* 0x000fe40000000800 */
[----:B------:R-:W-:Y:S01]  /*110d0*/  IMAD.U32 R0, RZ, RZ, UR4 ;  /* 0x00000004ff007e24 */ /* 0x000fe2000f8e00ff */
[----:B------:R-:W-:Y:S02]  /*110e0*/  @UP1 ULDC.64 UR8, c[0x0][0xc08] ;  /* 0x0003020000081ab9 */ /* 0x000fe40000000a00 */
[----:B------:R-:W-:Y:S02]  /*110f0*/  @UP1 UIMAD.WIDE UR8, UR11, 0x4, UR8 ;  /* 0x000000040b0818a5 */ /* 0x000fe4000f8e0208 */
[----:B------:R-:W-:-:S04]  /*11100*/  UISETP.NE.AND UP1, UPT, UR10, URZ, UPT ;  /* 0x0000003f0a00728c */ /* 0x000fc8000bf25270 */
[----:B------:R-:W-:Y:S02]  /*11110*/  IMAD.U32 R4, RZ, RZ, UR8 ;  /* 0x00000008ff047e24 */ /* 0x000fe4000f8e00ff */
[----:B------:R-:W-:-:S05]  /*11120*/  IMAD.U32 R5, RZ, RZ, UR9 ;  /* 0x00000009ff057e24 */ /* 0x000fca000f8e00ff */
[----:B------:R-:W-:Y:S01]  /*11130*/  @!UP1 ULDC UR10, c[0x0][0xad4] ;  /* 0x0002b500000a9ab9 */ /* 0x000fe20000000800 */
[----:B------:R0:W5:Y:S01]  /*11140*/  @P1 LDG.E R0, desc[UR12][R4.64] ;  /* 0x0000000c04001981 */ /* 0x000162000c1e1900 */
[----:B------:R-:W-:Y:S01]  /*11150*/  IMAD.U32 R162, RZ, RZ, UR10 ;  /* 0x0000000affa27e24 */ /* 0x000fe2000f8e00ff */
[----:B------:R-:W-:Y:S06]  /*11160*/  @P1 BRA `(.L_x_1225) ;  /* 0x0000000000141947 */ /* 0x000fec0003800000 */
[----:B------:R-:W-:Y:S05]  /*11170*/  @!P0 BRA `(.L_x_1225) ;  /* 0x0000000000108947 */ /* 0x000fea0003800000 */
[----:B------:R-:W-:Y:S02]  /*11180*/  ULDC.64 UR8, c[0x0][0x208] ;  /* 0x0000820000087ab9 */ /* 0x000fe40000000a00 */
[----:B0-----:R-:W2:Y:S04]  /*11190*/  LDG.E R5, desc[UR8][R2.64] ;  /* 0x0000000802057981 */ /* 0x001ea8000c1e1900 */
[----:B-----5:R-:W2:Y:S02]  /*111a0*/  LDG.E R0, desc[UR8][R2.64+0x4] ;  /* 0x0000040802007981 */ /* 0x020ea4000c1e1900 */
[----:B--2---:R-:W-:-:S07]  /*111b0*/  IMAD.IADD R0, R0, 0x1, -R5 ;  /* 0x0000000100007824 */ /* 0x004fce00078e0a05 */
.L_x_1225:
[----:B------:R-:W-:Y:S01]  /*111c0*/  R2UR UR4, R181 ;  /* 0x00000000b50472ca */ /* 0x000fe200000e0000 */
[----:B------:R-:W-:Y:S01]  /*111d0*/  BSSY B1, `(.L_x_1226) ;  /* 0x0000042000017945 */ /* 0x000fe20003800000 */
[----:B-----5:R-:W-:Y:S02]  /*111e0*/  R2UR UR20, R7 ;  /* 0x00000000071472ca */ /* 0x020fe400000e0000 */
[----:B------:R-:W-:-:S09]  /*111f0*/  ISETP.GT.AND P0, PT, R205, 0x7f, PT ;  /* 0x0000007fcd00780c */ /* 0x000fd20003f04270 */
[----:B------:R-:W-:Y:S02]  /*11200*/  USHF.R.S32.HI UR8, URZ, 0x1f, UR4 ;  /* 0x0000001f3f087899 */ /* 0x000fe40008011404 */
[----:B------:R-:W-:Y:S02]  /*11210*/  USEL UR4, UR4, URZ, !UP0 ;  /* 0x0000003f04047287 */ /* 0x000fe4000c000000 */
[----:B------:R-:W-:Y:S02]  /*11220*/  USEL UR8, UR8, URZ, !UP0 ;  /* 0x0000003f08087287 */ /* 0x000fe4000c000000 */
[----:B------:R-:W-:Y:S01]  /*11230*/  USHF.R.S32.HI UR20, URZ, 0x1f, UR20 ;  /* 0x0000001f3f147899 */ /* 0x000fe20008011414 */
[----:B------:R-:W-:Y:S11]  /*11240*/  @P0 BRA `(.L_x_1227) ;  /* 0x0000000000e80947 */ /* 0x000ff60003800000 */
[----:B------:R-:W1:Y:S01]  /*11250*/  S2R R6, SR_TID.X ;  /* 0x0000000000067919 */ /* 0x000e620000002100 */
[----:B------:R-:W2:Y:S01]  /*11260*/  LDC R9, c[0x0][0xbe8] ;  /* 0x0002fa00ff097b82 */ /* 0x000ea20000000800 */
[----:B0-----:R-:W-:Y:S02]  /*11270*/  IMAD.U32 R3, RZ, RZ, UR60 ;  /* 0x0000003cff037e24 */ /* 0x001fe4000f8e00ff */
[----:B--2---:R-:W-:-:S03]  /*11280*/  IMAD R2, R0, R9, RZ ;  /* 0x0000000900027224 */ /* 0x004fc600078e02ff */
[----:B-1----:R-:W-:-:S04]  /*11290*/  IADD3 R6, R3, -0x80, R6 ;  /* 0xffffff8003067810 */ /* 0x002fc80007ffe006 */
[----:B------:R-:W-:-:S13]  /*112a0*/  ISETP.GE.AND P0, PT, R6, R2, PT ;  /* 0x000000020600720c */ /* 0x000fda0003f06270 */
[----:B------:R-:W-:Y:S05]  /*112b0*/  @P0 BRA `(.L_x_1227) ;  /* 0x0000000000cc0947 */ /* 0x000fea0003800000 */
[----:B------:R-:W-:Y:S01]  /*112c0*/  ISETP.NE.AND P0, PT, R9, 0x1, PT ;  /* 0x000000010900780c */ /* 0x000fe20003f05270 */
[----:B------:R-:W-:Y:S01]  /*112d0*/  UMOV UR18, 0x9b8 ;  /* 0x000009b800127882 */ /* 0x000fe20000000000 */
[----:B------:R-:W-:Y:S01]  /*112e0*/  R2UR UR10, R162 ;  /* 0x00000000a20a72ca */ /* 0x000fe200000e0000 */
[----:B------:R-:W-:Y:S01]  /*112f0*/  IMAD.MOV.U32 R4, RZ, RZ, R6 ;  /* 0x000000ffff047224 */ /* 0x000fe200078e0006 */
[----:B------:R-:W-:Y:S01]  /*11300*/  R2UR UR19, R164 ;  /* 0x00000000a41372ca */ /* 0x000fe200000e0000 */
[----:B------:R-:W-:Y:S01]  /*11310*/  ULDC.64 UR22, c[0x0][0x208] ;  /* 0x0000820000167ab9 */ /* 0x000fe20000000a00 */
[----:B------:R-:W-:-:S07]  /*11320*/  R2UR UR9, R163 ;  /* 0x00000000a30972ca */ /* 0x000fce00000e0000 */
[----:B------:R-:W0:Y:S02]  /*11330*/  @P0 LDC R5, c[0x0][0xbec] ;  /* 0x0002fb00ff050b82 */ /* 0x000e240000000800 */
[----:B------:R-:W-:-:S04]  /*11340*/  UISETP.GT.AND UP0, UPT, UR10, 0x1, UPT ;  /* 0x000000010a00788c */ /* 0x000fc8000bf04270 */
[----:B------:R-:W-:Y:S02]  /*11350*/  USEL UR18, UR18, 0x978, UP0 ;  /* 0x0000097812127887 */ /* 0x000fe40008000000 */
[----:B------:R-:W1:Y:S01]  /*11360*/  @P0 LDC R8, c[0x0][0xbf0] ;  /* 0x0002fc00ff080b82 */ /* 0x000e620000000800 */
[----:B------:R-:W-:-:S09]  /*11370*/  USEL UR9, UR9, URZ, UP0 ;  /* 0x0000003f09097287 */ /* 0x000fd20008000000 */
[----:B------:R-:W-:Y:S01]  /*11380*/  ULDC.64 UR10, c[0x0][UR18+0x218] ;  /* 0x00008600120a7abb */ /* 0x000fe20008000a00 */
[----:B------:R-:W-:Y:S01]  /*11390*/  ULDC.64 UR12, c[0x0][UR18+0x220] ;  /* 0x00008800120c7abb */ /* 0x000fe20008000a00 */
[----:B------:R-:W-:Y:S02]  /*113a0*/  UIMAD.WIDE.U32 UR16, UR10, UR19, URZ ;  /* 0x000000130a1072a5 */ /* 0x000fe4000f8e003f */
[----:B------:R-:W-:Y:S01]  /*113b0*/  UIMAD UR19, UR11, UR19, URZ ;  /* 0x000000130b1372a4 */ /* 0x000fe2000f8e023f */
[----:B0-----:R-:W-:Y:S01]  /*113c0*/  @P0 IMAD.HI.U32 R5, R6, R5, RZ ;  /* 0x0000000506050227 */ /* 0x001fe200078e00ff */
[----:B------:R-:W-:Y:S02]  /*113d0*/  UIMAD UR13, UR13, UR4, URZ ;  /* 0x000000040d0d72a4 */ /* 0x000fe4000f8e023f */
[----:B------:R-:W-:Y:S01]  /*113e0*/  UIMAD.WIDE.U32 UR10, UR12, UR4, URZ ;  /* 0x000000040c0a72a5 */ /* 0x000fe2000f8e003f */
[----:B------:R-:W-:Y:S01]  /*113f0*/  IMAD.U32 R2, RZ, RZ, UR16 ;  /* 0x00000010ff027e24 */ /* 0x000fe2000f8e00ff */
[----:B------:R-:W-:-:S02]  /*11400*/  UIADD3 UR19, UR17, UR19, URZ ;  /* 0x0000001311137290 */ /* 0x000fc4000fffe03f */
[----:B------:R-:W-:Y:S01]  /*11410*/  IMAD.U32 R3, RZ, RZ, UR17 ;  /* 0x00000011ff037e24 */ /* 0x000fe2000f8e00ff */
[----:B------:R-:W-:Y:S01]  /*11420*/  UIMAD UR13, UR12, UR8, UR13 ;  /* 0x000000080c0d72a4 */ /* 0x000fe2000f8e020d */
[----:B-1----:R-:W-:Y:S01]  /*11430*/  @P0 SHF.R.U32.HI R4, RZ, R8, R5 ;  /* 0x00000008ff040219 */ /* 0x002fe20000011605 */
[----:B------:R-:W-:Y:S01]  /*11440*/  ULDC.64 UR14, c[0x0][UR18+0x228] ;  /* 0x00008a00120e7abb */ /* 0x000fe20008000a00 */
[----:B------:R-:W-:Y:S01]  /*11450*/  IADD3 R3, P0, P1, R2, UR10, R7 ;  /* 0x0000000a02037c10 */ /* 0x000fe2000f91e007 */
[----:B------:R-:W-:Y:S01]  /*11460*/  UIADD3 UR13, UR11, UR13, URZ ;  /* 0x0000000d0b0d7290 */ /* 0x000fe2000fffe03f */
[----:B------:R-:W-:Y:S01]  /*11470*/  IMAD.U32 R2, RZ, RZ, UR20 ;  /* 0x00000014ff027e24 */ /* 0x000fe2000f8e00ff */
[----:B------:R-:W-:Y:S01]  /*11480*/  UIMAD.WIDE.U32 UR16, UR14, UR9, URZ ;  /* 0x000000090e1072a5 */ /* 0x000fe2000f8e003f */
[----:B------:R-:W-:Y:S01]  /*11490*/  IMAD.MOV R5, RZ, RZ, -R4 ;  /* 0x000000ffff057224 */ /* 0x000fe200078e0a04 */
[----:B------:R-:W-:Y:S01]  /*114a0*/  UIMAD UR9, UR15, UR9, URZ ;  /* 0x000000090f0972a4 */ /* 0x000fe2000f8e023f */
[----:B------:R-:W-:Y:S01]  /*114b0*/  IMAD.U32 R11, RZ, RZ, UR19 ;  /* 0x00000013ff0b7e24 */ /* 0x000fe2000f8e00ff */
[----:B------:R-:W-:Y:S01]  /*114c0*/  ULDC.64 UR10, c[0x0][UR18+0x210] ;  /* 0x00008400120a7abb */ /* 0x000fe20008000a00 */
[----:B------:R-:W-:Y:S01]  /*114d0*/  IMAD R5, R9, R5, R6 ;  /* 0x0000000509057224 */ /* 0x000fe200078e0206 */
[----:B------:R-:W-:-:S02]  /*114e0*/  UIADD3 UR9, UR17, UR9, URZ ;  /* 0x0000000911097290 */ /* 0x000fc4000fffe03f */
[----:B------:R-:W-:Y:S01]  /*114f0*/  IADD3.X R6, R11, UR13, R2, P0, P1 ;  /* 0x0000000d0b067c10 */ /* 0x000fe200087e2402 */
[----:B------:R-:W-:Y:S01]  /*11500*/  IMAD R9, R5, UR11, RZ ;  /* 0x0000000b05097c24 */ /* 0x000fe2000f8e02ff */
[----:B------:R-:W-:Y:S01]  /*11510*/  IADD3 R2, P0, P1, R4, UR16, R3 ;  /* 0x0000001004027c10 */ /* 0x000fe2000f91e003 */
[----:B------:R-:W-:Y:S01]  /*11520*/  ULDC.64 UR12, c[0x0][0xba8] ;  /* 0x0002ea00000c7ab9 */ /* 0x000fe20000000a00 */
[----:B------:R-:W-:Y:S01]  /*11530*/  SHF.R.S32.HI R3, RZ, 0x1f, R4 ;  /* 0x0000001fff037819 */ /* 0x000fe20000011404 */
[----:B------:R-:W-:Y:S01]  /*11540*/  @!UP0 ULDC UR12, c[0x0][0xb50] ;  /* 0x0002d400000c8ab9 */ /* 0x000fe20000000800 */
[----:B------:R-:W-:Y:S01]  /*11550*/  SHF.R.S32.HI R4, RZ, 0x1f, R5 ;  /* 0x0000001fff047819 */ /* 0x000fe20000011405 */
[----:B------:R-:W-:Y:S01]  /*11560*/  @!UP0 ULDC UR13, c[0x0][0xb54] ;  /* 0x0002d500000d8ab9 */ /* 0x000fe20000000800 */
[----:B------:R-:W-:-:S03]  /*11570*/  IADD3.X R3, R3, UR9, R6, P0, P1 ;  /* 0x0000000903037c10 */ /* 0x000fc600087e2406 */
[----:B------:R-:W-:Y:S02]  /*11580*/  IMAD R9, R4, UR10, R9 ;  /* 0x0000000a04097c24 */ /* 0x000fe4000f8e0209 */
[----:B------:R-:W-:-:S04]  /*11590*/  IMAD.WIDE.U32 R2, R5, UR10, R2 ;  /* 0x0000000a05027c25 */ /* 0x000fc8000f8e0002 */
[----:B------:R-:W-:Y:S01]  /*115a0*/  IMAD.IADD R3, R3, 0x1, R9 ;  /* 0x0000000103037824 */ /* 0x000fe200078e0209 */
[----:B------:R-:W-:-:S04]  /*115b0*/  LEA R4, P0, R2, UR12, 0x2 ;  /* 0x0000000c02047c11 */ /* 0x000fc8000f8010ff */
[----:B------:R-:W-:Y:S01]  /*115c0*/  LEA.HI.X R5, R2, UR13, R3, 0x2, P0 ;  /* 0x0000000d02057c11 */ /* 0x000fe200080f1403 */
[----:B------:R-:W-:-:S05]  /*115d0*/  IMAD.MOV.U32 R3, RZ, RZ, -0x800000 ;  /* 0xff800000ff037424 */ /* 0x000fca00078e00ff */
[----:B------:R1:W-:Y:S03]  /*115e0*/  STG.E desc[UR22][R4.64], R3 ;  /* 0x0000000304007986 */ /* 0x0003e6000c101916 */
.L_x_1227:
[----:B------:R-:W-:Y:S05]  /*115f0*/  BSYNC B1 ;  /* 0x0000000000017941 */ /* 0x000fea0003800000 */
.L_x_1226:
[----:B------:R-:W-:-:S13]  /*11600*/  R2UR UR9, R162 ;  /* 0x00000000a20972ca */ /* 0x000fda00000e0000 */
[----:B------:R-:W-:-:S06]  /*11610*/  UISETP.GT.AND UP0, UPT, UR9, 0x1, UPT ;  /* 0x000000010900788c */ /* 0x000fcc000bf04270 */
[----:B------:R-:W-:-:S13]  /*11620*/  PLOP3.LUT P0, PT, PT, PT, UP0, 0x80, 0x0 ;  /* 0x000000000000781c */ /* 0x000fda0003f0f008 */
[----:B------:R-:W-:Y:S05]  /*11630*/  @P0 BRA `(.L_x_1222) ;  /* 0x0000000400c40947 */ /* 0x000fea0003800000 */
[----:B------:R-:W2:Y:S01]  /*11640*/  LDC R11, c[0x0][0xbe8] ;  /* 0x0002fa00ff0b7b82 */ /* 0x000ea20000000800 */
[C---:B------:R-:W-:Y:S01]  /*11650*/  R2UR UR10, R7.reuse ;  /* 0x00000000070a72ca */ /* 0x040fe200000e0000 */
[----:B------:R-:W-:Y:S01]  /*11660*/  ULDC.64 UR12, c[0x0][0xaa0] ;  /* 0x0002a800000c7ab9 */ /* 0x000fe20000000a00 */
[----:B------:R-:W-:Y:S01]  /*11670*/  R2UR UR14, R7 ;  /* 0x00000000070e72ca */ /* 0x000fe200000e0000 */
[----:B------:R-:W-:Y:S01]  /*11680*/  UIMAD UR9, UR20, UR12, URZ ;  /* 0x0000000c140972a4 */ /* 0x000fe2000f8e023f */
[----:B------:R-:W-:Y:S01]  /*11690*/  R2UR UR15, R164 ;  /* 0x00000000a40f72ca */ /* 0x000fe200000e0000 */
[----:B0-----:R-:W-:Y:S01]  /*116a0*/  IMAD R2, R161, 0x20, R180 ;  /* 0x00000020a1027824 */ /* 0x001fe200078e02b4 */
[----:B------:R-:W-:Y:S03]  /*116b0*/  BSSY B1, `(.L_x_1228) ;  /* 0x000003c000017945 */ /* 0x000fe60003800000 */
[----:B------:R-:W-:-:S04]  /*116c0*/  VIADD R6, R2, UR60 ;  /* 0x0000003c02067c36 */ /* 0x000fc80008000000 */
[----:B------:R-:W-:Y:S01]  /*116d0*/  UIMAD.WIDE.U32 UR10, UR10, UR12, URZ ;  /* 0x0000000c0a0a72a5 */ /* 0x000fe2000f8e003f */
[----:B-1----:R-:W-:Y:S01]  /*116e0*/  IMAD.MOV.U32 R5, RZ, RZ, R6 ;  /* 0x000000ffff057224 */ /* 0x002fe200078e0006 */
[----:B------:R-:W-:-:S03]  /*116f0*/  UIMAD UR9, UR14, UR13, UR9 ;  /* 0x0000000d0e0972a4 */ /* 0x000fc6000f8e0209 */
[----:B------:R-:W-:Y:S01]  /*11700*/  ULDC.64 UR12, c[0x0][0xae8] ;  /* 0x0002ba00000c7ab9 */ /* 0x000fe20000000a00 */
[----:B------:R-:W-:Y:S01]  /*11710*/  UIADD3 UR11, UR11, UR9, URZ ;  /* 0x000000090b0b7290 */ /* 0x000fe2000fffe03f */
[----:B--2---:R-:W-:-:S03]  /*11720*/  ISETP.NE.AND P0, PT, R11, 0x1, PT ;  /* 0x000000010b00780c */ /* 0x004fc60003f05270 */
[----:B------:R-:W-:-:S04]  /*11730*/  UIMAD.WIDE.U32 UR10, UR15, UR12, UR10 ;  /* 0x0000000c0f0a72a5 */ /* 0x000fc8000f8e000a */
[----:B------:R-:W-:-:S03]  /*11740*/  UIMAD UR9, UR15, UR13, UR11 ;  /* 0x0000000d0f0972a4 */ /* 0x000fc6000f8e020b */
[----:B------:R-:W-:Y:S02]  /*11750*/  ULDC.64 UR12, c[0x0][0xaf0] ;  /* 0x0002bc00000c7ab9 */ /* 0x000fe40000000a00 */
[----:B------:R-:W-:Y:S01]  /*11760*/  UIMAD UR8, UR8, UR12, URZ ;  /* 0x0000000c080872a4 */ /* 0x000fe2000f8e023f */
[----:B------:R-:W0:Y:S03]  /*11770*/  @P0 LDC R3, c[0x0][0xbec] ;  /* 0x0002fb00ff030b82 */ /* 0x000e260000000800 */
[----:B------:R-:W-:-:S03]  /*11780*/  UIMAD UR11, UR4, UR13, UR8 ;  /* 0x0000000d040b72a4 */ /* 0x000fc6000f8e0208 */
[----:B------:R-:W-:Y:S02]  /*11790*/  UMOV UR8, UR10 ;  /* 0x0000000a00087c82 */ /* 0x000fe40008000000 */
[----:B------:R-:W-:Y:S01]  /*117a0*/  UIMAD.WIDE.U32 UR8, UR4, UR12, UR8 ;  /* 0x0000000c040872a5 */ /* 0x000fe2000f8e0008 */
[----:B------:R-:W1:Y:S03]  /*117b0*/  @P0 LDC R7, c[0x0][0xbf0] ;  /* 0x0002fc00ff070b82 */ /* 0x000e660000000800 */
[----:B------:R-:W-:-:S03]  /*117c0*/  UIADD3 UR4, UR9, UR11, URZ ;  /* 0x0000000b09047290 */ /* 0x000fc6000fffe03f */
[----:B------:R-:W-:Y:S01]  /*117d0*/  ULDC.64 UR10, c[0x0][0xae0] ;  /* 0x0002b800000a7ab9 */ /* 0x000fe20000000a00 */
[----:B0-----:R-:W-:-:S04]  /*117e0*/  @P0 IMAD.HI.U32 R2, R6, R3, RZ ;  /* 0x0000000306020227 */ /* 0x001fc800078e00ff */
[----:B------:R-:W-:Y:S02]  /*117f0*/  IMAD.U32 R3, RZ, RZ, UR9 ;  /* 0x00000009ff037e24 */ /* 0x000fe4000f8e00ff */
[----:B------:R-:W-:Y:S01]  /*11800*/  IMAD.U32 R3, RZ, RZ, UR4 ;  /* 0x00000004ff037e24 */ /* 0x000fe2000f8e00ff */
[----:B-1----:R-:W-:-:S04]  /*11810*/  @P0 SHF.R.U32.HI R5, RZ, R7, R2 ;  /* 0x00000007ff050219 */ /* 0x002fc80000011602 */
[--C-:B------:R-:W-:Y:S01]  /*11820*/  SHF.R.S32.HI R2, RZ, 0x1f, R5.reuse ;  /* 0x0000001fff027819 */ /* 0x100fe20000011405 */
[----:B------:R-:W-:-:S04]  /*11830*/  IMAD.MOV R7, RZ, RZ, -R5 ;  /* 0x000000ffff077224 */ /* 0x000fc800078e0a05 */
[----:B------:R-:W-:Y:S02]  /*11840*/  IMAD R4, R2, UR10, RZ ;  /* 0x0000000a02047c24 */ /* 0x000fe4000f8e02ff */
[----:B------:R-:W-:Y:S02]  /*11850*/  IMAD R7, R11, R7, R6 ;  /* 0x000000070b077224 */ /* 0x000fe400078e0206 */
[----:B------:R-:W-:Y:S01]  /*11860*/  IMAD.U32 R2, RZ, RZ, UR8 ;  /* 0x00000008ff027e24 */ /* 0x000fe2000f8e00ff */
[----:B------:R-:W-:Y:S01]  /*11870*/  ULDC.64 UR8, c[0x0][0xad8] ;  /* 0x0002b60000087ab9 */ /* 0x000fe20000000a00 */
[C---:B------:R-:W-:Y:S01]  /*11880*/  IMAD R9, R5.reuse, UR11, R4 ;  /* 0x0000000b05097c24 */ /* 0x040fe2000f8e0204 */
[----:B------:R-:W-:Y:S01]  /*11890*/  SHF.R.S32.HI R4, RZ, 0x1f, R7 ;  /* 0x0000001fff047819 */ /* 0x000fe20000011407 */
[----:B------:R-:W-:-:S04]  /*118a0*/  IMAD.WIDE.U32 R2, R5, UR10, R2 ;  /* 0x0000000a05027c25 */ /* 0x000fc8000f8e0002 */
[----:B------:R-:W-:Y:S02]  /*118b0*/  IMAD.IADD R3, R3, 0x1, R9 ;  /* 0x0000000103037824 */ /* 0x000fe400078e0209 */
[----:B------:R-:W-:Y:S02]  /*118c0*/  IMAD R4, R4, UR8, RZ ;  /* 0x0000000804047c24 */ /* 0x000fe4000f8e02ff */
[----:B------:R-:W-:Y:S02]  /*118d0*/  VIADD R6, R180, UR60 ;  /* 0x0000003cb4067c36 */ /* 0x000fe40008000000 */
[----:B------:R-:W-:Y:S02]  /*118e0*/  IMAD R11, R0, R11, RZ ;  /* 0x0000000b000b7224 */ /* 0x000fe400078e02ff */
[C---:B------:R-:W-:Y:S02]  /*118f0*/  IMAD R5, R7.reuse, UR9, R4 ;  /* 0x0000000907057c24 */ /* 0x040fe4000f8e0204 */
[----:B------:R-:W-:Y:S01]  /*11900*/  IMAD.WIDE.U32 R2, R7, UR8, R2 ;  /* 0x0000000807027c25 */ /* 0x000fe2000f8e0002 */
[----:B------:R-:W-:Y:S01]  /*11910*/  ISETP.GE.AND P2, PT, R6, R11, PT ;  /* 0x0000000b0600720c */ /* 0x000fe20003f46270 */
[----:B------:R-:W-:-:S02]  /*11920*/  ULDC.64 UR8, c[0x0][0xa80] ;  /* 0x0002a00000087ab9 */ /* 0x000fc40000000a00 */
[----:B------:R-:W-:Y:S01]  /*11930*/  IMAD.IADD R3, R3, 0x1, R5 ;  /* 0x0000000103037824 */ /* 0x000fe200078e0205 */
[----:B------:R-:W-:Y:S01]  /*11940*/  LEA R4, P3, R2, UR8, 0x1 ;  /* 0x0000000802047c11 */ /* 0x000fe2000f8608ff */
[----:B------:R-:W-:-:S03]  /*11950*/  VIADD R0, R6, 0x20 ;  /* 0x0000002006007836 */ /* 0x000fc60000000000 */
[----:B------:R-:W-:Y:S01]  /*11960*/  LEA.HI.X R5, R2, UR9, R3, 0x1, P3 ;  /* 0x0000000902057c11 */ /* 0x000fe200098f0c03 */
[----:B------:R0:W1:Y:S01]  /*11970*/  SHFL.IDX PT, R7, R4, RZ, 0x181f ;  /* 0x00181fff04077589 */ /* 0x00006200000e0000 */
[-C--:B------:R-:W-:Y:S01]  /*11980*/  ISETP.GE.AND P1, PT, R0, R11.reuse, PT ;  /* 0x0000000b0000720c */ /* 0x080fe20003f26270 */
[----:B------:R-:W-:Y:S02]  /*11990*/  VIADD R0, R6, 0x40 ;  /* 0x0000004006007836 */ /* 0x000fe40000000000 */
[----:B------:R0:W2:Y:S03]  /*119a0*/  SHFL.IDX PT, R3, R5, RZ, 0x181f ;  /* 0x00181fff05037589 */ /* 0x0000a600000e0000 */
[----:B------:R-:W-:Y:S01]  /*119b0*/  ISETP.GE.AND P0, PT, R0, R11, PT ;  /* 0x0000000b0000720c */ /* 0x000fe20003f06270 */
[----:B------:R-:W-:-:S12]  /*119c0*/  @P2 BRA `(.L_x_1229) ;  /* 0x0000000000282947 */ /* 0x000fd80003800000 */
[----:B------:R-:W-:Y:S01]  /*119d0*/  ULDC UR4, c[0x0][0xac8] ;  /* 0x0002b20000047ab9 */ /* 0x000fe20000000800 */
[----:B------:R-:W-:Y:S01]  /*119e0*/  ULDC.64 UR8, c[0x0][0x208] ;  /* 0x0000820000087ab9 */ /* 0x000fe20000000a00 */
        /* <DEDUP_REMOVED lines=8> */
.L_x_1229:
[----:B------:R-:W-:Y:S05]  /*11a70*/  BSYNC B1 ;  /* 0x0000000000017941 */ /* 0x000fea0003800000 */
.L_x_1228:
[----:B--23--:R2:W3:Y:S01]  /*11a80*/  SHFL.IDX PT, R3, R5, 0x1, 0x181f ;  /* 0x00381f0005037f89 */ /* 0x00c4e200000e0000 */
[----:B------:R-:W-:Y:S03]  /*11a90*/  BSSY B1, `(.L_x_1230) ;  /* 0x000000d000017945 */ /* 0x000fe60003800000 */
[----:B-1----:R2:W1:Y:S01]  /*11aa0*/  SHFL.IDX PT, R7, R4, 0x1, 0x181f ;  /* 0x00381f0004077f89 */ /* 0x00246200000e0000 */
[----:B------:R-:W-:Y:S05]  /*11ab0*/  @P1 BRA `(.L_x_1231) ;  /* 0x0000000000281947 */ /* 0x000fea0003800000 */
[----:B------:R-:W-:Y:S01]  /*11ac0*/  ULDC UR4, c[0x0][0xac8] ;  /* 0x0002b20000047ab9 */ /* 0x000fe20000000800 */
[----:B------:R-:W-:Y:S01]  /*11ad0*/  ULDC.64 UR8, c[0x0][0x208] ;  /* 0x0000820000087ab9 */ /* 0x000fe20000000a00 */
        /* <DEDUP_REMOVED lines=8> */
.L_x_1231:
[----:B------:R-:W-:Y:S05]  /*11b60*/  BSYNC B1 ;  /* 0x0000000000017941 */ /* 0x000fea0003800000 */
.L_x_1230:
[----:B---34-:R3:W4:Y:S01]  /*11b70*/  SHFL.IDX PT, R3, R5, 0x2, 0x181f ;  /* 0x00581f0005037f89 */ /* 0x01872200000e0000 */
        /* <DEDUP_REMOVED lines=13> */
.L_x_1233:
[----:B------:R-:W-:Y:S05]  /*11c50*/  BSYNC B1 ;  /* 0x0000000000017941 */ /* 0x000fea0003800000 */
.L_x_1232:
[----:B------:R-:W-:Y:S01]  /*11c60*/  VIADD R0, R6, 0x60 ;  /* 0x0000006006007836 */ /* 0x000fe20000000000 */
[----:B0-23--:R-:W2:Y:S04]  /*11c70*/  SHFL.IDX PT, R5, R5, 0x3, 0x181f ;  /* 0x00781f0005057f89 */ /* 0x00dea800000e0000 */
[----:B------:R-:W-:Y:S01]  /*11c80*/  ISETP.GE.AND P0, PT, R0, R11, PT ;  /* 0x0000000b0000720c */ /* 0x000fe20003f06270 */
[----:B-1--4-:R3:W4:-:S12]  /*11c90*/  SHFL.IDX PT, R3, R4, 0x3, 0x181f ;  /* 0x00781f0004037f89 */ /* 0x01271800000e0000 */
[----:B---3--:R-:W-:Y:S05]  /*11ca0*/  @P0 BRA `(.L_x_1222) ;  /* 0x0000000000280947 */ /* 0x008fea0003800000 */
[----:B------:R-:W-:Y:S01]  /*11cb0*/  ULDC UR4, c[0x0][0xac8] ;  /* 0x0002b20000047ab9 */ /* 0x000fe20000000800 */
[----:B------:R-:W-:Y:S01]  /*11cc0*/  ULDC.64 UR8, c[0x0][0x208] ;  /* 0x0000820000087ab9 */ /* 0x000fe20000000a00 */
[----:B------:R-:W-:Y:S02]  /*11cd0*/  ISETP.GE.AND P2, PT, R22, UR4, PT ;  /* 0x0000000416007c0c */ /* 0x000fe4000bf46270 */
[----:B------:R-:W-:-:S11]  /*11ce0*/  ISETP.GE.AND P3, PT, R160, UR4, PT ;  /* 0x00000004a0007c0c */ /* 0x000fd6000bf66270 */
[-C--:B----4-:R-:W-:Y:S02]  /*11cf0*/  @!P2 LEA R6, P0, R22, R3.reuse, 0x1 ;  /* 0x000000031606a211 */ /* 0x090fe400078008ff */
[----:B------:R-:W-:Y:S02]  /*11d00*/  @!P3 LEA R2, P1, R160, R3, 0x1 ;  /* 0x00000003a002b211 */ /* 0x000fe400078208ff */
[-C--:B--2---:R-:W-:Y:S02]  /*11d10*/  @!P2 LEA.HI.X R7, R22, R5.reuse, R204, 0x1, P0 ;  /* 0x000000051607a211 */ /* 0x084fe400000f0ccc */
[----:B------:R-:W-:-:S03]  /*11d20*/  @!P3 LEA.HI.X R3, R160, R5, R203, 0x1, P1 ;  /* 0x00000005a003b211 */ /* 0x000fc600008f0ccb */
[----:B------:R3:W-:Y:S04]  /*11d30*/  @!P2 ST.E.128 desc[UR8][R6.64], RZ ;  /* 0x000000ff0600a985 */ /* 0x0007e8000c101d08 */
[----:B------:R3:W-:Y:S02]  /*11d40*/  @!P3 ST.E.128 desc[UR8][R2.64], RZ ;  /* 0x000000ff0200b985 */ /* 0x0007e4000c101d08 */
.L_x_1222:
[----:B------:R-:W-:Y:S05]  /*11d50*/  BSYNC B0 ;  /* 0x0000000000007941 */ /* 0x000fea0003800000 */
.L_x_1212:
[----:B------:R-:W-:Y:S02]  /*11d60*/  ULDC UR4, c[0x0][0xc3c] ;  /* 0x00030f0000047ab9 */ /* 0x000fe40000000800 */
[----:B------:R-:W-:-:S06]  /*11d70*/  UISETP.GE.AND UP0, UPT, UR7, UR4, UPT ;  /* 0x000000040700728c */ /* 0x000fcc000bf06270 */
[----:B------:R-:W-:-:S13]  /*11d80*/  PLOP3.LUT P0, PT, PT, PT, UP0, 0x80, 0x0 ;  /* 0x000000000000781c */ /* 0x000fda0003f0f008 */
[----:B------:R-:W-:Y:S05]  /*11d90*/  @!P0 BRA `(.L_x_1234) ;  /* 0xfffffef0009c8947 */ /* 0x000fea000383ffff */
[----:B------:R-:W-:Y:S05]  /*11da0*/  EXIT ;  /* 0x000000000000794d */ /* 0x000fea0003800000 */
.L_x_1129:
        /* <DEDUP_REMOVED lines=20> */
.L_x_1235:
[----:B------:R-:W-:Y:S01]  /*11ef0*/  LOP3.LUT R0, R6, 0x1f, RZ, 0xc0, !PT ;  /* 0x0000001f06007812 */ /* 0x000fe200078ec0ff */
[----:B------:R-:W-:Y:S01]  /*11f00*/  ULDC UR4, c[0x0][0xc3c] ;  /* 0x00030f0000047ab9 */ /* 0x000fe20000000800 */
[----:B------:R-:W-:Y:S01]  /*11f10*/  ULDC.64 UR6, c[0x0][0x208] ;  /* 0x0000820000067ab9 */ /* 0x000fe20000000a00 */
[----:B------:R-:W-:Y:S01]  /*11f20*/  IMAD.MOV.U32 R8, RZ, RZ, RZ ;  /* 0x000000ffff087224 */ /* 0x000fe200078e00ff */
[----:B------:R-:W-:Y:S01]  /*11f30*/  ISETP.NE.AND P0, PT, R0, 0x1f, PT ;  /* 0x0000001f0000780c */ /* 0x000fe20003f05270 */
[----:B------:R-:W-:-:S03]  /*11f40*/  ULDC UR5, c[0x0][0xc38] ;  /* 0x00030e0000057ab9 */ /* 0x000fc60000000800 */
[----:B------:R-:W-:-:S13]  /*11f50*/  ISETP.GE.OR P1, PT, R0, UR4, !P0 ;  /* 0x0000000400007c0c */ /* 0x000fda000c726670 */
[----:B0-----:R-:W0:Y:S08]  /*11f60*/  @!P1 LDC.64 R2, c[0x0][0xc80] ;  /* 0x00032000ff029b82 */ /* 0x001e300000000a00 */
[----:B------:R-:W1:Y:S01]  /*11f70*/  @!P1 LDC.64 R4, c[0x0][0xc78] ;  /* 0x00031e00ff049b82 */ /* 0x000e620000000a00 */
[----:B0-----:R-:W-:-:S05]  /*11f80*/  @!P1 IMAD.WIDE.U32 R2, R0, 0x4, R2 ;  /* 0x0000000400029825 */ /* 0x001fca00078e0002 */
[----:B------:R1:W2:Y:S02]  /*11f90*/  @!P1 LDG.E R7, desc[UR6][R2.64] ;  /* 0x0000000602079981 */ /* 0x0002a4000c1e1900 */
[----:B-1----:R-:W-:-:S05]  /*11fa0*/  @!P1 IMAD.WIDE.U32 R2, R0, 0x4, R4 ;  /* 0x0000000400029825 */ /* 0x002fca00078e0004 */
[----:B------:R-:W2:Y:S01]  /*11fb0*/  @!P1 LDG.E R8, desc[UR6][R2.64] ;  /* 0x0000000602089981 */ /* 0x000ea2000c1e1900 */
[C---:B------:R-:W-:Y:S01]  /*11fc0*/  ISETP.NE.AND P1, PT, R0.reuse, RZ, PT ;  /* 0x000000ff0000720c */ /* 0x040fe20003f25270 */
[----:B------:R-:W0:Y:S01]  /*11fd0*/  S2UR UR6, SR_CTAID.X ;  /* 0x00000000000679c3 */ /* 0x000e220000002500 */
[C---:B------:R-:W-:Y:S01]  /*11fe0*/  ISETP.GE.U32.AND P2, PT, R0.reuse, 0x2, PT ;  /* 0x000000020000780c */ /* 0x040fe20003f46070 */
[----:B------:R-:W-:Y:S01]  /*11ff0*/  UMOV UR4, URZ ;  /* 0x0000003f00047c82 */ /* 0x000fe20008000000 */
[C---:B------:R-:W-:Y:S02]  /*12000*/  ISETP.GE.U32.AND P3, PT, R0.reuse, 0x4, PT ;  /* 0x000000040000780c */ /* 0x040fe40003f66070 */
[C---:B------:R-:W-:Y:S02]  /*12010*/  ISETP.GE.U32.AND P4, PT, R0.reuse, 0x8, PT ;  /* 0x000000080000780c */ /* 0x040fe40003f86070 */
[----:B------:R-:W-:Y:S01]  /*12020*/  ISETP.GE.U32.AND P5, PT, R0, 0x10, PT ;  /* 0x000000100000780c */ /* 0x000fe20003fa6070 */
[----:B--2---:R-:W-:-:S05]  /*12030*/  IMAD R4, R7, R8, RZ ;  /* 0x0000000807047224 */ /* 0x004fca00078e02ff */
        /* <DEDUP_REMOVED lines=15> */
[----:B------:R-:W1:Y:S02]  /*12130*/  SHFL.IDX PT, R3, R5, 0x1f, 0x1f ;  /* 0x03e01f0005037f89 */ /* 0x000e6400000e0000 */
[----:B-1----:R-:W-:-:S04]  /*12140*/  IMAD R9, R3, UR5, RZ ;  /* 0x0000000503097c24 */ /* 0x002fc8000f8e02ff */
[----:B------:R-:W-:Y:S01]  /*12150*/  IMAD.MOV.U32 R4, RZ, RZ, R9 ;  /* 0x000000ffff047224 */ /* 0x000fe200078e0009 */
[----:B0-----:R-:W-:-:S13]  /*12160*/  ISETP.GT.AND P6, PT, R9, UR6, PT ;  /* 0x0000000609007c0c */ /* 0x001fda000bfc4270 */
[----:B------:R-:W-:Y:S05]  /*12170*/  @P6 BRA `(.L_x_1237) ;  /* 0x0000000000ac6947 */ /* 0x000fea0003800000 */
[----:B------:R-:W-:Y:S01]  /*12180*/  IMAD.MOV.U32 R9, RZ, RZ, R4 ;  /* 0x000000ffff097224 */ /* 0x000fe200078e0004 */
[----:B------:R-:W-:Y:S01]  /*12190*/  UMOV UR4, URZ ;  /* 0x0000003f00047c82 */ /* 0x000fe20008000000 */
[----:B------:R-:W-:-:S05]  /*121a0*/  ULDC UR5, c[0x0][0xc38] ;  /* 0x00030e0000057ab9 */ /* 0x000fca0000000800 */
.L_x_1239:
[----:B------:R-:W0:Y:S01]  /*121b0*/  LDC R2, c[0x0][0xc3c] ;  /* 0x00030f00ff027b82 */ /* 0x000e220000000800 */
[----:B------:R-:W-:Y:S01]  /*121c0*/  ULDC UR7, c[0x0][0xc3c] ;  /* 0x00030f0000077ab9 */ /* 0x000fe20000000800 */
[----:B------:R-:W-:Y:S01]  /*121d0*/  UIADD3 UR4, UR4, 0x1f, URZ ;  /* 0x0000001f04047890 */ /* 0x000fe2000fffe03f */
[----:B------:R-:W-:-:S05]  /*121e0*/  IMAD.U32 R3, RZ, RZ, UR7 ;  /* 0x00000007ff037e24 */ /* 0x000fca000f8e00ff */
[----:B------:R1:W-:Y:S01]  /*121f0*/  STL [R1+0xc], R3 ;  /* 0x00000c0301007387 */ /* 0x0003e20000100800 */
[----:B0-----:R-:W-:-:S13]  /*12200*/  ISETP.LE.AND P6, PT, R2, UR4, PT ;  /* 0x0000000402007c0c */ /* 0x001fda000bfc3270 */
[----:B-1----:R-:W-:Y:S05]  /*12210*/  @P6 BRA `(.L_x_1238) ;  /* 0x0000000800b86947 */ /* 0x002fea0003800000 */
[----:B------:R-:W-:Y:S01]  /*12220*/  VIADD R11, R0, UR4 ;  /* 0x00000004000b7c36 */ /* 0x000fe20008000000 */
[----:B------:R-:W-:Y:S01]  /*12230*/  ULDC.64 UR8, c[0x0][0x208] ;  /* 0x0000820000087ab9 */ /* 0x000fe20000000a00 */
        /* <DEDUP_REMOVED lines=30> */
[----:B------:R-:W-:-:S07]  /*12420*/  IMAD.MOV.U32 R5, RZ, RZ, R2 ;  /* 0x000000ffff057224 */ /* 0x000fce00078e0002 */
.L_x_1237:
[----:B------:R-:W-:Y:S02]  /*12430*/  IMAD.IADD R10, R9, 0x1, -R4 ;  /* 0x00000001090a7824 */ /* 0x000fe400078e0a04 */
[----:B------:R-:W-:Y:S02]  /*12440*/  IMAD.MOV.U32 R3, RZ, RZ, RZ ;  /* 0x000000ffff037224 */ /* 0x000fe400078e00ff */
[----:B------:R-:W-:-:S05]  /*12450*/  IMAD R2, R5, UR5, R10 ;  /* 0x0000000505027c24 */ /* 0x000fca000f8e020a */
[----:B------:R-:W-:-:S13]  /*12460*/  ISETP.GT.AND P0, PT, R2, UR6, PT ;  /* 0x0000000602007c0c */ /* 0x000fda000bf04270 */
[----:B------:R-:W-:-:S04]  /*12470*/  VOTE.ANY R2, PT, !P0 ;  /* 0x0000000000027806 */ /* 0x000fc800040e0100 */
[----:B------:R-:W0:Y:S01]  /*12480*/  POPC R9, R2 ;  /* 0x0000000200097309 */ /* 0x000e220000000000 */
[----:B------:R-:W-:Y:S01]  /*12490*/  ISETP.NE.AND P0, PT, R2, RZ, PT ;  /* 0x000000ff0200720c */ /* 0x000fe20003f05270 */
[----:B0-----:R0:W1:Y:S04]  /*124a0*/  SHFL.IDX PT, R8, R8, R9, 0x1f ;  /* 0x00001f0908087589 */ /* 0x00106800000e0000 */
[----:B------:R0:W2:Y:S08]  /*124b0*/  SHFL.IDX PT, R4, R7, R9, 0x1f ;  /* 0x00001f0907047589 */ /* 0x0000b000000e0000 */
[----:B------:R-:W-:Y:S05]  /*124c0*/  @!P0 BRA `(.L_x_1240) ;  /* 0x0000000000088947 */ /* 0x000fea0003800000 */
[----:B------:R-:W-:-:S05]  /*124d0*/  VIADD R2, R9, 0xffffffff ;  /* 0xffffffff09027836 */ /* 0x000fca0000000000 */
[----:B------:R3:W4:Y:S02]  /*124e0*/  SHFL.IDX PT, R3, R5, R2, 0x1f ;  /* 0x00001f0205037589 */ /* 0x00072400000e0000 */
.L_x_1240:
[----:B----4-:R-:W-:Y:S01]  /*124f0*/  IMAD R3, R3, UR5, R10 ;  /* 0x0000000503037c24 */ /* 0x010fe2000f8e020a */
[----:B-1----:R-:W-:Y:S01]  /*12500*/  ISETP.NE.AND P0, PT, R8, 0x1, PT ;  /* 0x000000010800780c */ /* 0x002fe20003f05270 */
[----:B------:R-:W-:-:S03]  /*12510*/  VIADD R14, R9, UR4 ;  /* 0x00000004090e7c36 */ /* 0x000fc60008000000 */
[----:B------:R1:W-:Y:S01]  /*12520*/  STL [R1], R3 ;  /* 0x0000000301007387 */ /* 0x0003e20000100800 */
[----:B---3--:R-:W-:-:S03]  /*12530*/  IADD3 R5, -R3, UR6, RZ ;  /* 0x0000000603057c10 */ /* 0x008fc6000fffe1ff */
[----:B------:R1:W-:Y:S05]  /*12540*/  STL [R1+0xc], R14 ;  /* 0x00000c0e01007387 */ /* 0x0003ea0000100800 */
[----:B------:R-:W-:Y:S05]  /*12550*/  @!P0 BRA `(.L_x_1241) ;  /* 0x0000000000e08947 */ /* 0x000fea0003800000 */
[----:B0-2---:R-:W-:Y:S02]  /*12560*/  IABS R7, R4 ;  /* 0x0000000400077213 */ /* 0x005fe40000000000 */
[----:B------:R-:W-:Y:S02]  /*12570*/  IABS R9, R8 ;  /* 0x0000000800097213 */ /* 0x000fe40000000000 */
[----:B------:R-:W0:Y:S01]  /*12580*/  I2F.RP R10, R7 ;  /* 0x00000007000a7306 */ /* 0x000e220000209400 */
[----:B------:R-:W-:-:S07]  /*12590*/  IABS R12, R5 ;  /* 0x00000005000c7213 */ /* 0x000fce0000000000 */
[----:B------:R-:W-:Y:S08]  /*125a0*/  I2F.RP R13, R9 ;  /* 0x00000009000d7306 */ /* 0x000ff00000209400 */
[----:B0-----:R-:W1:Y:S02]  /*125b0*/  MUFU.RCP R10, R10 ;  /* 0x0000000a000a7308 */ /* 0x001e640000001000 */
[----:B-1----:R-:W-:-:S06]  /*125c0*/  VIADD R3, R10, 0xffffffe ;  /* 0x0ffffffe0a037836 */ /* 0x002fcc0000000000 */
[----:B------:R-:W0:Y:S02]  /*125d0*/  F2I.FTZ.U32.TRUNC.NTZ R3, R3 ;  /* 0x0000000300037305 */ /* 0x000e24000021f000 */
[----:B0-----:R-:W-:-:S04]  /*125e0*/  IMAD.MOV R2, RZ, RZ, -R3 ;  /* 0x000000ffff027224 */ /* 0x001fc800078e0a03 */
[----:B------:R-:W-:Y:S02]  /*125f0*/  IMAD R11, R2, R7, RZ ;  /* 0x00000007020b7224 */ /* 0x000fe400078e02ff */
[----:B------:R-:W-:-:S04]  /*12600*/  IMAD.MOV.U32 R2, RZ, RZ, RZ ;  /* 0x000000ffff027224 */ /* 0x000fc800078e00ff */
[----:B------:R-:W-:Y:S01]  /*12610*/  IMAD.HI.U32 R11, R3, R11, R2 ;  /* 0x0000000b030b7227 */ /* 0x000fe200078e0002 */
[----:B------:R-:W-:Y:S01]  /*12620*/  IABS R3, R4 ;  /* 0x0000000400037213 */ /* 0x000fe20000000000 */
[----:B------:R-:W0:Y:S04]  /*12630*/  MUFU.RCP R2, R13 ;  /* 0x0000000d00027308 */ /* 0x000e280000001000 */
[----:B------:R-:W-:Y:S02]  /*12640*/  IMAD.MOV R3, RZ, RZ, -R3 ;  /* 0x000000ffff037224 */ /* 0x000fe400078e0a03 */
[----:B------:R-:W-:-:S04]  /*12650*/  IMAD.HI.U32 R10, R11, R12, RZ ;  /* 0x0000000c0b0a7227 */ /* 0x000fc800078e00ff */
[----:B------:R-:W-:-:S05]  /*12660*/  IMAD R12, R10, R3, R12 ;  /* 0x000000030a0c7224 */ /* 0x000fca00078e020c */
[----:B------:R-:W-:Y:S01]  /*12670*/  ISETP.GT.U32.AND P1, PT, R7, R12, PT ;  /* 0x0000000c0700720c */ /* 0x000fe20003f24070 */
[----:B0-----:R-:W-:-:S06]  /*12680*/  VIADD R3, R2, 0xffffffe ;  /* 0x0ffffffe02037836 */ /* 0x001fcc0000000000 */
[----:B------:R-:W0:Y:S06]  /*12690*/  F2I.FTZ.U32.TRUNC.NTZ R3, R3 ;  /* 0x0000000300037305 */ /* 0x000e2c000021f000 */
[----:B------:R-:W-:Y:S02]  /*126a0*/  @!P1 IMAD.IADD R12, R12, 0x1, -R7 ;  /* 0x000000010c0c9824 */ /* 0x000fe400078e0a07 */
[----:B------:R-:W-:Y:S01]  /*126b0*/  @!P1 VIADD R10, R10, 0x1 ;  /* 0x000000010a0a9836 */ /* 0x000fe20000000000 */
[----:B------:R-:W-:Y:S02]  /*126c0*/  ISETP.NE.AND P1, PT, R4, RZ, PT ;  /* 0x000000ff0400720c */ /* 0x000fe40003f25270 */
[----:B------:R-:W-:Y:S01]  /*126d0*/  ISETP.GE.U32.AND P0, PT, R12, R7, PT ;  /* 0x000000070c00720c */ /* 0x000fe20003f06070 */
[----:B0-----:R-:W-:-:S04]  /*126e0*/  IMAD.MOV R2, RZ, RZ, -R3 ;  /* 0x000000ffff027224 */ /* 0x001fc800078e0a03 */
[----:B------:R-:W-:Y:S02]  /*126f0*/  IMAD R7, R2, R9, RZ ;  /* 0x0000000902077224 */ /* 0x000fe400078e02ff */
[----:B------:R-:W-:-:S06]  /*12700*/  IMAD.MOV.U32 R2, RZ, RZ, RZ ;  /* 0x000000ffff027224 */ /* 0x000fcc00078e00ff */
[----:B------:R-:W-:Y:S02]  /*12710*/  @P0 VIADD R10, R10, 0x1 ;  /* 0x000000010a0a0836 */ /* 0x000fe40000000000 */
[----:B------:R-:W-:Y:S01]  /*12720*/  IMAD.HI.U32 R7, R3, R7, R2 ;  /* 0x0000000703077227 */ /* 0x000fe200078e0002 */
[----:B------:R-:W-:Y:S02]  /*12730*/  LOP3.LUT R2, R5, R4, RZ, 0x3c, !PT ;  /* 0x0000000405027212 */ /* 0x000fe400078e3cff */
[----:B------:R-:W-:Y:S02]  /*12740*/  IABS R3, R8 ;  /* 0x0000000800037213 */ /* 0x000fe40000000000 */
[----:B------:R-:W-:-:S03]  /*12750*/  ISETP.GE.AND P2, PT, R2, RZ, PT ;  /* 0x000000ff0200720c */ /* 0x000fc60003f46270 */
[----:B------:R-:W-:-:S10]  /*12760*/  IMAD.MOV R3, RZ, RZ, -R3 ;  /* 0x000000ffff037224 */ /* 0x000fd400078e0a03 */
[----:B------:R-:W-:Y:S01]  /*12770*/  @!P2 IMAD.MOV R10, RZ, RZ, -R10 ;  /* 0x000000ffff0aa224 */ /* 0x000fe200078e0a0a */
[----:B------:R-:W-:-:S04]  /*12780*/  @!P1 LOP3.LUT R10, RZ, R4, RZ, 0x33, !PT ;  /* 0x00000004ff0a9212 */ /* 0x000fc800078e33ff */
        /* <DEDUP_REMOVED lines=8> */
[----:B------:R-:W-:-:S04]  /*12810*/  LOP3.LUT R2, R10, R8, RZ, 0x3c, !PT ;  /* 0x000000080a027212 */ /* 0x000fc800078e3cff */
[----:B------:R-:W-:Y:S01]  /*12820*/  ISETP.GE.AND P2, PT, R2, RZ, PT ;  /* 0x000000ff0200720c */ /* 0x000fe20003f46270 */
[----:B------:R-:W-:-:S04]  /*12830*/  IMAD.MOV R2, RZ, RZ, -R10 ;  /* 0x000000ffff027224 */ /* 0x000fc800078e0a0a */
[----:B------:R-:W-:Y:S02]  /*12840*/  IMAD R2, R4, R2, R5 ;  /* 0x0000000204027224 */ /* 0x000fe400078e0205 */
        /* <DEDUP_REMOVED lines=8> */
[----:B------:R-:W-:Y:S05]  /*128d0*/  BRA `(.L_x_1242) ;  /* 0x0000000000f87947 */ /* 0x000fea0003800000 */
.L_x_1241:
[----:B-1----:R-:W1:Y:S01]  /*128e0*/  LDC.64 R2, c[0x0][0xc90] ;  /* 0x00032400ff027b82 */ /* 0x002e620000000a00 */
[----:B------:R-:W-:Y:S01]  /*128f0*/  ULDC.64 UR6, c[0x0][0x208] ;  /* 0x0000820000067ab9 */ /* 0x000fe20000000a00 */
[----:B-1----:R-:W-:-:S05]  /*12900*/  IMAD.WIDE R2, R14, 0x4, R2 ;  /* 0x000000040e027825 */ /* 0x002fca00078e0202 */
[----:B0-----:R0:W2:Y:S02]  /*12910*/  LDG.E R7, desc[UR6][R2.64] ;  /* 0x0000000602077981 */ /* 0x0010a4000c1e1900 */
[----:B0-----:R-:W-:Y:S02]  /*12920*/  IMAD.MOV.U32 R2, RZ, RZ, RZ ;  /* 0x000000ffff027224 */ /* 0x001fe400078e00ff */
[----:B--2---:R-:W-:-:S05]  /*12930*/  IMAD R8, R4, R7, RZ ;  /* 0x0000000704087224 */ /* 0x004fca00078e02ff */
[----:B------:R-:W-:-:S04]  /*12940*/  IABS R9, R8 ;  /* 0x0000000800097213 */ /* 0x000fc80000000000 */
[----:B------:R-:W0:Y:S08]  /*12950*/  I2F.RP R10, R9 ;  /* 0x00000009000a7306 */ /* 0x000e300000209400 */
[----:B0-----:R-:W0:Y:S02]  /*12960*/  MUFU.RCP R10, R10 ;  /* 0x0000000a000a7308 */ /* 0x001e240000001000 */
[----:B0-----:R-:W-:-:S06]  /*12970*/  VIADD R11, R10, 0xffffffe ;  /* 0x0ffffffe0a0b7836 */ /* 0x001fcc0000000000 */
[----:B------:R-:W0:Y:S02]  /*12980*/  F2I.FTZ.U32.TRUNC.NTZ R3, R11 ;  /* 0x0000000b00037305 */ /* 0x000e24000021f000 */
[----:B0-----:R-:W-:-:S04]  /*12990*/  IMAD.MOV R12, RZ, RZ, -R3 ;  /* 0x000000ffff0c7224 */ /* 0x001fc800078e0a03 */
[----:B------:R-:W-:-:S04]  /*129a0*/  IMAD R13, R12, R9, RZ ;  /* 0x000000090c0d7224 */ /* 0x000fc800078e02ff */
[----:B------:R-:W-:Y:S01]  /*129b0*/  IMAD.HI.U32 R2, R3, R13, R2 ;  /* 0x0000000d03027227 */ /* 0x000fe200078e0002 */
[----:B------:R-:W-:Y:S02]  /*129c0*/  IABS R13, R5 ;  /* 0x00000005000d7213 */ /* 0x000fe40000000000 */
[----:B------:R-:W-:-:S03]  /*129d0*/  IABS R3, R8 ;  /* 0x0000000800037213 */ /* 0x000fc60000000000 */
[----:B------:R-:W-:-:S04]  /*129e0*/  IMAD.HI.U32 R2, R2, R13, RZ ;  /* 0x0000000d02027227 */ /* 0x000fc800078e00ff */
[----:B------:R-:W-:-:S04]  /*129f0*/  IMAD.MOV R3, RZ, RZ, -R3 ;  /* 0x000000ffff037224 */ /* 0x000fc800078e0a03 */
        /* <DEDUP_REMOVED lines=11> */
[----:B------:R-:W-:Y:S02]  /*12ab0*/  IMAD R9, R7, R2, RZ ;  /* 0x0000000207097224 */ /* 0x000fe400078e02ff */
[----:B------:R-:W-:Y:S02]  /*12ac0*/  IMAD.MOV R2, RZ, RZ, -R2 ;  /* 0x000000ffff027224 */ /* 0x000fe400078e0a02 */
[----:B------:R-:W-:Y:S02]  /*12ad0*/  IMAD.MOV R10, RZ, RZ, -R9 ;  /* 0x000000ffff0a7224 */ /* 0x000fe400078e0a09 */
[----:B------:R-:W-:Y:S02]  /*12ae0*/  IMAD R8, R8, R2, R5 ;  /* 0x0000000208087224 */ /* 0x000fe400078e0205 */
[----:B------:R-:W-:Y:S01]  /*12af0*/  IMAD.MOV.U32 R2, RZ, RZ, RZ ;  /* 0x000000ffff027224 */ /* 0x000fe200078e00ff */
[----:B------:R-:W-:Y:S02]  /*12b00*/  VIADDMNMX R7, R10, UR5, R7, PT ;  /* 0x000000050a077c46 */ /* 0x000fe4000b800107 */
[----:B------:R-:W-:-:S02]  /*12b10*/  IADD3 R9, R9, 0x1000000, R8 ;  /* 0x0100000009097810 */ /* 0x000fc40007ffe008 */
[----:B------:R-:W-:-:S04]  /*12b20*/  IABS R10, R7 ;  /* 0x00000007000a7213 */ /* 0x000fc80000000000 */
[----:B------:R-:W0:Y:S08]  /*12b30*/  I2F.RP R11, R10 ;  /* 0x0000000a000b7306 */ /* 0x000e300000209400 */
[----:B0-----:R-:W0:Y:S02]  /*12b40*/  MUFU.RCP R11, R11 ;  /* 0x0000000b000b7308 */ /* 0x001e240000001000 */
[----:B0-----:R-:W-:Y:S01]  /*12b50*/  VIADD R3, R11, 0xffffffe ;  /* 0x0ffffffe0b037836 */ /* 0x001fe20000000000 */
[----:B------:R-:W-:-:S05]  /*12b60*/  IABS R11, R7 ;  /* 0x00000007000b7213 */ /* 0x000fca0000000000 */
[----:B------:R-:W0:Y:S02]  /*12b70*/  F2I.FTZ.U32.TRUNC.NTZ R3, R3 ;  /* 0x0000000300037305 */ /* 0x000e24000021f000 */
[----:B0-----:R-:W-:-:S04]  /*12b80*/  IMAD.MOV R5, RZ, RZ, -R3 ;  /* 0x000000ffff057224 */ /* 0x001fc800078e0a03 */
[----:B------:R-:W-:-:S04]  /*12b90*/  IMAD R5, R5, R10, RZ ;  /* 0x0000000a05057224 */ /* 0x000fc800078e02ff */
[----:B------:R-:W-:Y:S01]  /*12ba0*/  IMAD.HI.U32 R2, R3, R5, R2 ;  /* 0x0000000503027227 */ /* 0x000fe200078e0002 */
[----:B------:R-:W-:-:S03]  /*12bb0*/  IABS R5, R8 ;  /* 0x0000000800057213 */ /* 0x000fc60000000000 */
[----:B------:R-:W-:Y:S02]  /*12bc0*/  IMAD.MOV R3, RZ, RZ, -R11 ;  /* 0x000000ffff037224 */ /* 0x000fe400078e0a0b */
        /* <DEDUP_REMOVED lines=11> */
[----:B------:R-:W-:Y:S01]  /*12c80*/  @!P1 LOP3.LUT R2, RZ, R7, RZ, 0x33, !PT ;  /* 0x00000007ff029212 */ /* 0x000fe200078e33ff */
[----:B------:R-:W-:-:S04]  /*12c90*/  IMAD.MOV R7, RZ, RZ, -R7 ;  /* 0x000000ffff077224 */ /* 0x000fc800078e0a07 */
[----:B------:R-:W-:-:S05]  /*12ca0*/  IMAD R3, R2, R7, R9 ;  /* 0x0000000702037224 */ /* 0x000fca00078e0209 */
[----:B------:R1:W-:Y:S02]  /*12cb0*/  STL [R1+0x8], R3 ;  /* 0x0000080301007387 */ /* 0x0003e40000100800 */
.L_x_1242:
[----:B01----:R-:W-:-:S05]  /*12cc0*/  LOP3.LUT R3, RZ, R2, RZ, 0x33, !PT ;  /* 0x00000002ff037212 */ /* 0x003fca00078e33ff */
[----:B------:R-:W-:-:S05]  /*12cd0*/  IMAD.IADD R2, R4, 0x1, R3 ;  /* 0x0000000104027824 */ /* 0x000fca00078e0203 */
[----:B------:R1:W-:Y:S01]  /*12ce0*/  STL [R1+0x4], R2 ;  /* 0x0000040201007387 */ /* 0x0003e20000100800 */
[----:B------:R-:W-:Y:S05]  /*12cf0*/  BRA `(.L_x_1243) ;  /* 0x0000000000107947 */ /* 0x000fea0003800000 */
.L_x_1238:
[----:B------:R-:W-:Y:S01]  /*12d00*/  IMAD.U32 R2, RZ, RZ, UR6 ;  /* 0x00000006ff027e24 */ /* 0x000fe2000f8e00ff */
[----:B------:R0:W-:Y:S04]  /*12d10*/  STL [R1+0x4], RZ ;  /* 0x000004ff01007387 */ /* 0x0001e80000100800 */
[----:B------:R0:W-:Y:S04]  /*12d20*/  STL [R1+0x8], RZ ;  /* 0x000008ff01007387 */ /* 0x0001e80000100800 */
[----:B------:R0:W-:Y:S02]  /*12d30*/  STL [R1], R2 ;  /* 0x0000000201007387 */ /* 0x0001e40000100800 */
.L_x_1243:
[----:B------:R-:W2:Y:S04]  /*12d40*/  LDL R8, [R1] ;  /* 0x0000000001087983 */ /* 0x000ea80000100800 */
[----:B------:R-:W2:Y:S04]  /*12d50*/  LDL R9, [R1+0x4] ;  /* 0x0000040001097983 */ /* 0x000ea80000100800 */
[----:B------:R-:W2:Y:S04]  /*12d60*/  LDL R10, [R1+0x8] ;  /* 0x00000800010a7983 */ /* 0x000ea80000100800 */
[----:B------:R-:W2:Y:S01]  /*12d70*/  LDL R11, [R1+0xc] ;  /* 0x00000c00010b7983 */ /* 0x000ea20000100800 */
[----:B------:R-:W-:-:S13]  /*12d80*/  ISETP.NE.AND P0, PT, R0, RZ, PT ;  /* 0x000000ff0000720c */ /* 0x000fda0003f05270 */
[----:B------:R-:W3:Y:S01]  /*12d90*/  @!P0 S2R R3, SR_CgaCtaId ;  /* 0x0000000000038919 */ /* 0x000ee20000008800 */
[----:B------:R-:W-:-:S04]  /*12da0*/  @!P0 MOV R0, 0x400 ;  /* 0x0000040000008802 */ /* 0x000fc80000000f00 */
[----:B---3--:R-:W-:-:S05]  /*12db0*/  @!P0 LEA R0, R3, R0, 0x18 ;  /* 0x0000000003008211 */ /* 0x008fca00078ec0ff */
[----:B--2---:R2:W-:Y:S01]  /*12dc0*/  @!P0 STS.128 [R0+0x2a8d0], R8 ;  /* 0x02a8d00800008388 */ /* 0x0045e20000000c00 */
[----:B------:R-:W-:Y:S06]  /*12dd0*/  BAR.ARV 0x5, 0x180 ;  /* 0x0146000000007b1d */ /* 0x000fec0000002000 */
.L_x_1236:
        /* <DEDUP_REMOVED lines=8> */
[----:B------:R-:W4:Y:S01]  /*12e60*/  S2UR UR5, SR_CgaCtaId ;  /* 0x00000000000579c3 */ /* 0x000f220000008800 */
[C---:B--2---:R-:W-:Y:S01]  /*12e70*/  IMAD.SHL.U32 R0, R6.reuse, 0x8, RZ ;  /* 0x0000000806007824 */ /* 0x044fe200078e00ff */
[----:B------:R-:W-:Y:S01]  /*12e80*/  LOP3.LUT R4, R6, 0x7f, RZ, 0xc0, !PT ;  /* 0x0000007f06047812 */ /* 0x000fe200078ec0ff */
[----:B------:R-:W-:Y:S01]  /*12e90*/  UMOV UR4, 0x400 ;  /* 0x0000040000047882 */ /* 0x000fe20000000000 */
[----:B------:R-:W-:Y:S01]  /*12ea0*/  BSSY B8, `(.L_x_1244) ;  /* 0x000060f000087945 */ /* 0x000fe20003800000 */
[----:B------:R-:W-:Y:S01]  /*12eb0*/  IMAD.MOV.U32 R19, RZ, RZ, RZ ;  /* 0x000000ffff137224 */ /* 0x000fe200078e00ff */
[----:B------:R-:W-:Y:S01]  /*12ec0*/  LOP3.LUT R3, R0, 0x1f8, RZ, 0xc0, !PT ;  /* 0x000001f800037812 */ /* 0x000fe200078ec0ff */
[----:B01----:R-:W-:Y:S01]  /*12ed0*/  IMAD.SHL.U32 R2, R4, 0x8, RZ ;  /* 0x0000000804027824 */ /* 0x003fe200078e00ff */
[----:B------:R-:W-:Y:S01]  /*12ee0*/  LOP3.LUT R0, R0, 0x38, RZ, 0xc0, !PT ;  /* 0x0000003800007812 */ /* 0x000fe200078ec0ff */
[----:B------:R-:W-:Y:S01]  /*12ef0*/  ULDC UR38, c[0x0][0xc] ;  /* 0x0000030000267ab9 */ /* 0x000fe20000000800 */
[----:B------:R-:W-:Y:S01]  /*12f00*/  LOP3.LUT R3, R3, 0x38, R6, 0x78, !PT ;  /* 0x0000003803037812 */ /* 0x000fe200078e7806 */
[----:B------:R-:W-:Y:S01]  /*12f10*/  IMAD.SHL.U32 R6, R6, 0x10, RZ ;  /* 0x0000001006067824 */ /* 0x000fe200078e00ff */
[----:B------:R-:W-:-:S02]  /*12f20*/  ULDC.64 UR36, c[0x0][0x198] ;  /* 0x0000660000247ab9 */ /* 0x000fc40000000a00 */
[----:B------:R-:W-:Y:S02]  /*12f30*/  LOP3.LUT R3, R3, 0x200, R2, 0xf8, !PT ;  /* 0x0000020003037812 */ /* 0x000fe400078ef802 */
[----:B------:R-:W-:-:S04]  /*12f40*/  SHF.R.U32.HI R2, RZ, 0x3, R4 ;  /* 0x00000003ff027819 */ /* 0x000fc80000011604 */
[----:B------:R-:W-:Y:S01]  /*12f50*/  LOP3.LUT R4, R2, 0x70, R6, 0xf8, !PT ;  /* 0x0000007002047812 */ /* 0x000fe200078ef806 */
[----:B------:R-:W-:Y:S01]  /*12f60*/  IMAD.MOV.U32 R2, RZ, RZ, 0x1 ;  /* 0x00000001ff027424 */ /* 0x000fe200078e00ff */
[----:B----4-:R-:W-:-:S06]  /*12f70*/  ULEA UR4, UR5, UR4, 0x18 ;  /* 0x0000000405047291 */ /* 0x010fcc000f8ec03f */
[----:B------:R-:W-:-:S04]  /*12f80*/  IMAD.U32 R18, RZ, RZ, UR4 ;  /* 0x00000004ff127e24 */ /* 0x000fc8000f8e00ff */
[----:B------:R-:W-:-:S05]  /*12f90*/  IMAD R3, R3, 0x2, R18 ;  /* 0x0000000203037824 */ /* 0x000fca00078e0212 */
[----:B------:R-:W-:Y:S04]  /*12fa0*/  STL [R1+0x20], R3 ;  /* 0x0000200301007387 */ /* 0x000fe80000100800 */
[----:B------:R-:W-:Y:S04]  /*12fb0*/  STL [R1+0x50], RZ ;  /* 0x000050ff01007387 */ /* 0x000fe80000100800 */
[----:B------:R0:W-:Y:S02]  /*12fc0*/  STL [R1+0x10], R2 ;  /* 0x0000100201007387 */ /* 0x0001e40000100800 */
[----:B0-----:R-:W-:-:S02]  /*12fd0*/  LOP3.LUT R2, R0, 0x40, RZ, 0xfc, !PT ;  /* 0x0000004000027812 */ /* 0x001fc400078efcff */
[----:B------:R-:W-:-:S07]  /*12fe0*/  LOP3.LUT R0, R0, 0x80, RZ, 0xfc, !PT ;  /* 0x0000008000007812 */ /* 0x000fce00078efcff */
.L_x_1356:
[----:B---3--:R-:W2:Y:S01]  /*12ff0*/  LDL R9, [R1+0xc] ;  /* 0x00000c0001097983 */ /* 0x008ea20000100800 */
[----:B------:R-:W-:Y:S05]  /*13000*/  YIELD ;  /* 0x0000000000007946 */ /* 0x000fea0003800000 */
[----:B------:R-:W-:Y:S01]  /*13010*/  ULDC.64 UR4, c[0x0][0xa28] ;  /* 0x00028a0000047ab9 */ /* 0x000fe20000000a00 */
[----:B------:R-:W-:Y:S01]  /*13020*/  IMAD.MOV.U32 R0, RZ, RZ, RZ ;  /* 0x000000ffff007224 */ /* 0x000fe200078e00ff */
[----:B------:R-:W-:Y:S01]  /*13030*/  ISETP.NE.U32.AND P0, PT, RZ, UR4, PT ;  /* 0x00000004ff007c0c */ /* 0x000fe2000bf05070 */
[----:B01----:R-:W0:Y:S01]  /*13040*/  LDC.64 R4, c[0x0][0xa00] ;  /* 0x00028000ff047b82 */ /* 0x003e220000000a00 */
[----:B------:R-:W-:Y:S01]  /*13050*/  ULDC.64 UR8, c[0x0][0x208] ;  /* 0x0000820000087ab9 */ /* 0x000fe20000000a00 */
[----:B------:R-:W-:Y:S01]  /*13060*/  IMAD.MOV.U32 R10, RZ, RZ, RZ ;  /* 0x000000ffff0a7224 */ /* 0x000fe200078e00ff */
[----:B------:R-:W-:Y:S01]  /*13070*/  ISETP.NE.AND.EX P0, PT, RZ, UR5, PT, P0 ;  /* 0x00000005ff007c0c */ /* 0x000fe2000bf05300 */
[----:B------:R-:W-:Y:S01]  /*13080*/  ULDC.64 UR4, c[0x0][0xa18] ;  /* 0x0002860000047ab9 */ /* 0x000fe20000000a00 */
[----:B------:R-:W-:-:S11]  /*13090*/  ULDC.64 UR6, c[0x0][0xa08] ;  /* 0x0002820000067ab9 */ /* 0x000fd60000000a00 */
[----:B------:R-:W2:Y:S02]  /*130a0*/  @P0 LDC.64 R2, c[0x0][0xa28] ;  /* 0x00028a00ff020b82 */ /* 0x000ea40000000a00 */
[----:B--2---:R-:W-:-:S05]  /*130b0*/  @P0 IMAD.WIDE R2, R9, 0x4, R2 ;  /* 0x0000000409020825 */ /* 0x004fca00078e0202 */
[----:B------:R1:W5:Y:S01]  /*130c0*/  @P0 LDG.E R0, desc[UR8][R2.64] ;  /* 0x0000000802000981 */ /* 0x000362000c1e1900 */
[----:B------:R-:W-:Y:S01]  /*130d0*/  ISETP.NE.U32.AND P0, PT, RZ, UR4, PT ;  /* 0x00000004ff007c0c */ /* 0x000fe2000bf05070 */
[----:B0-----:R-:W-:Y:S01]  /*130e0*/  IMAD.WIDE R4, R9, 0x4, R4 ;  /* 0x0000000409047825 */ /* 0x001fe200078e0204 */
[----:B------:R-:W-:Y:S02]  /*130f0*/  ISETP.NE.U32.AND P1, PT, RZ, UR6, PT ;  /* 0x00000006ff007c0c */ /* 0x000fe4000bf25070 */
[----:B------:R-:W-:Y:S01]  /*13100*/  ISETP.NE.AND.EX P2, PT, RZ, UR5, PT, P0 ;  /* 0x00000005ff007c0c */ /* 0x000fe2000bf45300 */
[----:B------:R-:W-:Y:S01]  /*13110*/  ULDC.64 UR4, c[0x0][0xa00] ;  /* 0x0002800000047ab9 */ /* 0x000fe20000000a00 */
[----:B------:R-:W-:Y:S01]  /*13120*/  ISETP.NE.AND.EX P1, PT, RZ, UR7, PT, P1 ;  /* 0x00000007ff007c0c */ /* 0x000fe2000bf25310 */
[----:B------:R-:W-:Y:S01]  /*13130*/  IMAD.MOV.U32 R8, RZ, RZ, RZ ;  /* 0x000000ffff087224 */ /* 0x000fe200078e00ff */
[----:B------:R-:W-:Y:S01]  /*13140*/  ISETP.NE.U32.AND P0, PT, RZ, UR4, PT ;  /* 0x00000004ff007c0c */ /* 0x000fe2000bf05070 */
[----:B-1----:R-:W0:Y:S03]  /*13150*/  LDC.64 R2, c[0x0][0xa08] ;  /* 0x00028200ff027b82 */ /* 0x002e260000000a00 */
[----:B------:R-:W-:-:S05]  /*13160*/  ISETP.NE.AND.EX P0, PT, RZ, UR5, PT, P0 ;  /* 0x00000005ff007c0c */ /* 0x000fca000bf05300 */
[----:B------:R-:W1:Y:S08]  /*13170*/  @P2 LDC.64 R6, c[0x0][0xa18] ;  /* 0x00028600ff062b82 */ /* 0x000e700000000a00 */
[----:B------:R-:W2:Y:S01]  /*13180*/  @P0 LDG.E R10, desc[UR8][R4.64] ;  /* 0x00000008040a0981 */ /* 0x000ea2000c1e1900 */
[----:B------:R-:W-:Y:S01]  /*13190*/  ULDC UR4, c[0x0][0x288] ;  /* 0x0000a20000047ab9 */ /* 0x000fe20000000800 */
[----:B0-----:R-:W-:-:S05]  /*131a0*/  IMAD.WIDE R2, R9, 0x4, R2 ;  /* 0x0000000409027825 */ /* 0x001fca00078e0202 */
[----:B------:R-:W5:Y:S01]  /*131b0*/  @P1 LDG.E R8, desc[UR8][R2.64] ;  /* 0x0000000802081981 */ /* 0x000f62000c1e1900 */
[----:B-1----:R-:W-:-:S03]  /*131c0*/  @P2 IMAD.WIDE R6, R9, 0x4, R6 ;  /* 0x0000000409062825 */ /* 0x002fc600078e0206 */
        /* <DEDUP_REMOVED lines=14> */
[----:B------:R-:W-:Y:S02]  /*132b0*/  ULDC.64 UR4, c[0x0][0x208] ;  /* 0x0000820000047ab9 */ /* 0x000fe40000000a00 */
[----:B------:R-:W0:Y:S04]  /*132c0*/  LDG.E R7, desc[UR4][R4.64] ;  /* 0x0000000404077981 */ /* 0x000e28000c1e1900 */
[----:B------:R-:W0:Y:S02]  /*132d0*/  LDG.E R4, desc[UR4][R4.64+0x4] ;  /* 0x0000040404047981 */ /* 0x000e24000c1e1900 */
[----:B0-----:R-:W-:-:S05]  /*132e0*/  IMAD.IADD R10, R4, 0x1, -R7 ;  /* 0x00000001040a7824 */ /* 0x001fca00078e0a07 */
[----:B------:R1:W-:Y:S02]  /*132f0*/  STL [R1+0x2c], R10 ;  /* 0x00002c0a01007387 */ /* 0x0003e40000100800 */
.L_x_1245:
[----:B------:R-:W2:Y:S01]  /*13300*/  LDL.LU R5, [R1+0x8] ;  /* 0x0000080001057983 */ /* 0x000ea20000300800 */
[----:B------:R-:W-:Y:S02]  /*13310*/  ULDC.64 UR4, c[0x0][0xa20] ;  /* 0x0002880000047ab9 */ /* 0x000fe40000000a00 */
[----:B------:R-:W-:-:S04]  /*13320*/  ISETP.NE.U32.AND P0, PT, RZ, UR4, PT ;  /* 0x00000004ff007c0c */ /* 0x000fc8000bf05070 */
[----:B------:R-:W-:Y:S02]  /*13330*/  ISETP.NE.AND.EX P0, PT, RZ, UR5, PT, P0 ;  /* 0x00000005ff007c0c */ /* 0x000fe4000bf05300 */
[C---:B--2---:R-:W-:Y:S02]  /*13340*/  LOP3.LUT R7, R5.reuse, 0xff000000, RZ, 0xc0, !PT ;  /* 0xff00000005077812 */ /* 0x044fe400078ec0ff */
[C---:B------:R-:W-:Y:S02]  /*13350*/  LOP3.LUT R4, R5.reuse, 0xff0000, RZ, 0xc0, !PT ;  /* 0x00ff000005047812 */ /* 0x040fe400078ec0ff */
[----:B------:R-:W-:Y:S02]  /*13360*/  SHF.R.U32.HI R7, RZ, 0x8, R7 ;  /* 0x00000008ff077819 */ /* 0x000fe40000011607 */
[----:B------:R-:W-:Y:S02]  /*13370*/  LOP3.LUT R16, R5, 0xffff, RZ, 0xc0, !PT ;  /* 0x0000ffff05107812 */ /* 0x000fe400078ec0ff */
[----:B------:R-:W-:Y:S01]  /*13380*/  LEA.HI R7, R4, R7, RZ, 0x10 ;  /* 0x0000000704077211 */ /* 0x000fe200078f80ff */
[----:B-----5:R-:W-:-:S05]  /*13390*/  IMAD.IADD R4, R8, 0x1, R0 ;  /* 0x0000000108047824 */ /* 0x020fca00078e0200 */
[----:B------:R2:W-:Y:S01]  /*133a0*/  STL [R1+0x14], R4 ;  /* 0x0000140401007387 */ /* 0x0005e20000100800 */
[----:B------:R-:W-:Y:S05]  /*133b0*/  @!P0 BRA `(.L_x_1246) ;  /* 0x0000000000148947 */ /* 0x000fea0003800000 */
[----:B------:R-:W3:Y:S01]  /*133c0*/  LDC.64 R2, c[0x0][0xa20] ;  /* 0x00028800ff027b82 */ /* 0x000ee20000000a00 */
[----:B------:R-:W-:Y:S01]  /*133d0*/  ULDC.64 UR4, c[0x0][0x208] ;  /* 0x0000820000047ab9 */ /* 0x000fe20000000a00 */
[----:B---3--:R-:W-:-:S05]  /*133e0*/  IMAD.WIDE R2, R9, 0x4, R2 ;  /* 0x0000000409027825 */ /* 0x008fca00078e0202 */
[----:B------:R3:W5:Y:S01]  /*133f0*/  LDG.E R6, desc[UR4][R2.64] ;  /* 0x0000000402067981 */ /* 0x000762000c1e1900 */
[----:B------:R-:W-:Y:S05]  /*13400*/  BRA `(.L_x_1247) ;  /* 0x0000000000147947 */ /* 0x000fea0003800000 */
.L_x_1246:
[----:B------:R-:W-:Y:S05]  /*13410*/  @!P1 BRA `(.L_x_1247) ;  /* 0x0000000000109947 */ /* 0x000fea0003800000 */
[----:B------:R-:W-:Y:S02]  /*13420*/  ULDC.64 UR4, c[0x0][0x208] ;  /* 0x0000820000047ab9 */ /* 0x000fe40000000a00 */
[----:B------:R-:W3:Y:S04]  /*13430*/  LDG.E R6, desc[UR4][R2.64] ;  /* 0x0000000402067981 */ /* 0x000ee8000c1e1900 */
[----:B------:R-:W3:Y:S02]  /*13440*/  LDG.E R2, desc[UR4][R2.64+0x4] ;  /* 0x0000040402027981 */ /* 0x000ee4000c1e1900 */
[----:B---3--:R-:W-:-:S07]  /*13450*/  IMAD.IADD R6, R2, 0x1, -R6 ;  /* 0x0000000102067824 */ /* 0x008fce00078e0a06 */
.L_x_1247:
[----:B--2---:R-:W2:Y:S01]  /*13460*/  LDL.LU R4, [R1+0x4] ;  /* 0x0000040001047983 */ /* 0x004ea20000300800 */
[----:B---3--:R-:W3:Y:S01]  /*13470*/  LDC R2, c[0x0][0x448] ;  /* 0x00011200ff027b82 */ /* 0x008ee20000000800 */
[----:B-----5:R-:W-:Y:S01]  /*13480*/  IMAD.IADD R0, R6, 0x1, -R0 ;  /* 0x0000000106007824 */ /* 0x020fe200078e0a00 */
[----:B---3--:R-:W-:-:S13]  /*13490*/  ISETP.NE.AND P1, PT, R2, 0x1, PT ;  /* 0x000000010200780c */ /* 0x008fda0003f25270 */
[----:B------:R-:W3:Y:S08]  /*134a0*/  @P1 LDC R3, c[0x0][0x44c] ;  /* 0x00011300ff031b82 */ /* 0x000ef00000000800 */
[----:B------:R-:W4:Y:S01]  /*134b0*/  @P1 LDC R2, c[0x0][0x450] ;  /* 0x00011400ff021b82 */ /* 0x000f220000000800 */
[----:B--2---:R-:W-:-:S04]  /*134c0*/  IMAD.SHL.U32 R11, R4, 0x80, RZ ;  /* 0x00000080040b7824 */ /* 0x004fc800078e00ff */
[----:B------:R-:W-:Y:S01]  /*134d0*/  VIADD R4, R11, 0x7f ;  /* 0x0000007f0b047836 */ /* 0x000fe20000000000 */
[----:B------:R2:W-:Y:S03]  /*134e0*/  STL [R1+0x28], R11 ;  /* 0x0000280b01007387 */ /* 0x0005e60000100800 */
[----:B---3--:R-:W-:-:S04]  /*134f0*/  @P1 IMAD.HI.U32 R3, R4, R3, RZ ;  /* 0x0000000304031227 */ /* 0x008fc800078e00ff */
[----:B------:R-:W-:Y:S01]  /*13500*/  IMAD.MOV.U32 R6, RZ, RZ, R4 ;  /* 0x000000ffff067224 */ /* 0x000fe200078e0004 */
[----:B----4-:R-:W-:Y:S01]  /*13510*/  @P1 SHF.R.U32.HI R6, RZ, R2, R3 ;  /* 0x00000002ff061219 */ /* 0x010fe20000011603 */
[----:B------:R-:W-:-:S04]  /*13520*/  VIADD R2, R0, 0x5f ;  /* 0x0000005f00027836 */ /* 0x000fc80000000000 */
[----:B------:R-:W-:-:S05]  /*13530*/  IMAD.HI R2, R2, 0x2aaaaaab, RZ ;  /* 0x2aaaaaab02027827 */ /* 0x000fca00078e02ff */
[----:B------:R-:W-:-:S04]  /*13540*/  SHF.R.U32.HI R3, RZ, 0x1f, R2 ;  /* 0x0000001fff037819 */ /* 0x000fc80000011602 */
[----:B------:R-:W-:Y:S02]  /*13550*/  LEA.HI.SX32 R9, R2, R3, 0x1c ;  /* 0x0000000302097211 */ /* 0x000fe400078fe2ff */
[----:B------:R-:W-:-:S03]  /*13560*/  IADD3 R2, R0, 0x1, -R10 ;  /* 0x0000000100027810 */ /* 0x000fc60007ffe80a */
[----:B------:R2:W-:Y:S02]  /*13570*/  STL [R1+0x58], R9 ;  /* 0x0000580901007387 */ /* 0x0005e40000100800 */
[----:B------:R-:W-:Y:S02]  /*13580*/  IMAD.IADD R6, R2, 0x1, R6 ;  /* 0x0000000102067824 */ /* 0x000fe400078e0206 */
[----:B------:R-:W3:Y:S02]  /*13590*/  LDC.64 R2, c[0x0][0x9e0] ;  /* 0x00027800ff027b82 */ /* 0x000ee40000000a00 */
[----:B---3--:R-:W-:Y:S01]  /*135a0*/  ISETP.GE.AND P2, PT, R3, 0x1, PT ;  /* 0x000000010300780c */ /* 0x008fe20003f46270 */
[----:B------:R-:W-:-:S12]  /*135b0*/  IMAD.IADD R2, R6, 0x1, R2 ;  /* 0x0000000106027824 */ /* 0x000fd800078e0202 */
[----:B--2---:R-:W-:Y:S05]  /*135c0*/  @!P2 BRA `(.L_x_1248) ;  /* 0x000000000048a947 */ /* 0x004fea0003800000 */
[C---:B------:R-:W-:Y:S01]  /*135d0*/  ISETP.GT.AND P0, PT, R6.reuse, RZ, PT ;  /* 0x000000ff0600720c */ /* 0x040fe20003f04270 */
[----:B------:R-:W-:Y:S01]  /*135e0*/  BSSY B0, `(.L_x_1249) ;  /* 0x000000e000007945 */ /* 0x000fe20003800000 */
[----:B------:R-:W-:-:S11]  /*135f0*/  VIADD R8, R6, 0xffffffff ;  /* 0xffffffff06087836 */ /* 0x000fd60000000000 */
[----:B------:R-:W-:Y:S05]  /*13600*/  @P0 BRA `(.L_x_1250) ;  /* 0x00000000001c0947 */ /* 0x000fea0003800000 */
[----:B------:R-:W-:Y:S01]  /*13610*/  ISETP.NE.AND P0, PT, R3, 0x1, PT ;  /* 0x000000010300780c */ /* 0x000fe20003f05270 */
[----:B------:R-:W-:-:S12]  /*13620*/  IMAD.MOV R6, RZ, RZ, -R6 ;  /* 0x000000ffff067224 */ /* 0x000fd800078e0a06 */
[----:B------:R-:W2:Y:S02]  /*13630*/  @P0 LDC.64 R4, c[0x0][0x9e8] ;  /* 0x00027a00ff040b82 */ /* 0x000ea40000000a00 */
[----:B--2---:R-:W-:-:S05]  /*13640*/  @P0 IMAD.HI.U32 R4, R6, R4, RZ ;  /* 0x0000000406040227 */ /* 0x004fca00078e00ff */
[----:B------:R-:W-:-:S04]  /*13650*/  @P0 SHF.R.U32.HI R6, RZ, R5, R4 ;  /* 0x00000005ff060219 */ /* 0x000fc80000011604 */
[----:B------:R-:W-:Y:S01]  /*13660*/  LOP3.LUT R8, RZ, R6, RZ, 0x33, !PT ;  /* 0x00000006ff087212 */ /* 0x000fe200078e33ff */
[----:B------:R-:W-:Y:S06]  /*13670*/  BRA `(.L_x_1251) ;  /* 0x0000000000107947 */ /* 0x000fec0003800000 */
.L_x_1250:
[----:B------:R-:W-:-:S13]  /*13680*/  ISETP.NE.AND P0, PT, R3, 0x1, PT ;  /* 0x000000010300780c */ /* 0x000fda0003f05270 */
[----:B------:R-:W2:Y:S02]  /*13690*/  @P0 LDC.64 R4, c[0x0][0x9e8] ;  /* 0x00027a00ff040b82 */ /* 0x000ea40000000a00 */
[----:B--2---:R-:W-:-:S05]  /*136a0*/  @P0 IMAD.HI.U32 R4, R8, R4, RZ ;  /* 0x0000000408040227 */ /* 0x004fca00078e00ff */
[----:B------:R-:W-:-:S07]  /*136b0*/  @P0 SHF.R.U32.HI R8, RZ, R5, R4 ;  /* 0x00000005ff080219 */ /* 0x000fce0000011604 */
.L_x_1251:
[----:B------:R-:W-:Y:S05]  /*136c0*/  BSYNC B0 ;  /* 0x0000000000007941 */ /* 0x000fea0003800000 */
.L_x_1249:
[----:B------:R-:W-:-:S05]  /*136d0*/  IMAD R8, R8, R3, R3 ;  /* 0x0000000308087224 */ /* 0x000fca00078e0203 */
[----:B------:R-:W-:-:S07]  /*136e0*/  VIMNMX R2, R2, R8, PT ;  /* 0x0000000802027248 */ /* 0x000fce0003fe0100 */
.L_x_1248:
[----:B------:R-:W2:Y:S01]  /*136f0*/  @P1 LDC R4, c[0x0][0x44c] ;  /* 0x00011300ff041b82 */ /* 0x000ea20000000800 */
[----:B------:R-:W-:Y:S01]  /*13700*/  VIADD R2, R2, 0x5f ;  /* 0x0000005f02027836 */ /* 0x000fe20000000000 */
[----:B------:R-:W-:Y:S01]  /*13710*/  ULDC UR4, c[0x0][0x9dc] ;  /* 0x0002770000047ab9 */ /* 0x000fe20000000800 */
[----:B------:R-:W-:Y:S02]  /*13720*/  IMAD.MOV.U32 R5, RZ, RZ, R11 ;  /* 0x000000ffff057224 */ /* 0x000fe400078e000b */
[----:B------:R-:W-:-:S03]  /*13730*/  IMAD.HI R2, R2, 0x2aaaaaab, RZ ;  /* 0x2aaaaaab02027827 */ /* 0x000fc600078e02ff */
[----:B------:R-:W3:Y:S01]  /*13740*/  @P1 LDC R6, c[0x0][0x450] ;  /* 0x00011400ff061b82 */ /* 0x000ee20000000800 */
[----:B--2---:R-:W-:-:S05]  /*13750*/  @P1 IMAD.HI.U32 R4, R11, R4, RZ ;  /* 0x000000040b041227 */ /* 0x004fca00078e00ff */
[----:B---3--:R-:W-:-:S04]  /*13760*/  @P1 SHF.R.U32.HI R5, RZ, R6, R4 ;  /* 0x00000006ff051219 */ /* 0x008fc80000011604 */
[----:B------:R-:W-:Y:S02]  /*13770*/  IADD3 R6, R5, R0, -R10 ;  /* 0x0000000005067210 */ /* 0x000fe40007ffe80a */
[----:B------:R-:W-:-:S04]  /*13780*/  SHF.R.U32.HI R0, RZ, 0x1f, R2 ;  /* 0x0000001fff007819 */ /* 0x000fc80000011602 */
[----:B------:R-:W-:Y:S01]  /*13790*/  LEA.HI.SX32 R4, R2, R0, 0x1c ;  /* 0x0000000002047211 */ /* 0x000fe200078fe2ff */
[----:B------:R-:W-:-:S03]  /*137a0*/  VIADD R2, R6, -UR4 ;  /* 0x8000000406027c36 */ /* 0x000fc60008000000 */
[----:B------:R-:W-:Y:S01]  /*137b0*/  VIMNMX R0, R9, R4, PT ;  /* 0x0000000409007248 */ /* 0x000fe20003fe0100 */
[----:B------:R2:W-:Y:S01]  /*137c0*/  STL [R1+0x54], R4 ;  /* 0x0000540401007387 */ /* 0x0005e20000100800 */
[----:B------:R-:W-:Y:S05]  /*137d0*/  @!P2 BRA `(.L_x_1252) ;  /* 0x000000000044a947 */ /* 0x000fea0003800000 */
[----:B------:R-:W-:Y:S01]  /*137e0*/  ISETP.GT.AND P0, PT, R6, -0x1, PT ;  /* 0xffffffff0600780c */ /* 0x000fe20003f04270 */
[----:B------:R-:W-:-:S12]  /*137f0*/  BSSY B0, `(.L_x_1253) ;  /* 0x000000d000007945 */ /* 0x000fd80003800000 */
[----:B------:R-:W-:Y:S05]  /*13800*/  @P0 BRA `(.L_x_1254) ;  /* 0x00000000001c0947 */ /* 0x000fea0003800000 */
[----:B------:R-:W-:Y:S02]  /*13810*/  ISETP.NE.AND P0, PT, R3, 0x1, PT ;  /* 0x000000010300780c */ /* 0x000fe40003f05270 */
[----:B------:R-:W-:-:S11]  /*13820*/  LOP3.LUT R6, RZ, R6, RZ, 0x33, !PT ;  /* 0x00000006ff067212 */ /* 0x000fd600078e33ff */
[----:B--2---:R-:W2:Y:S02]  /*13830*/  @P0 LDC.64 R4, c[0x0][0x9e8] ;  /* 0x00027a00ff040b82 */ /* 0x004ea40000000a00 */
[----:B--2---:R-:W-:-:S05]  /*13840*/  @P0 IMAD.HI.U32 R4, R6, R4, RZ ;  /* 0x0000000406040227 */ /* 0x004fca00078e00ff */
[----:B------:R-:W-:-:S04]  /*13850*/  @P0 SHF.R.U32.HI R6, RZ, R5, R4 ;  /* 0x00000005ff060219 */ /* 0x000fc80000011604 */
[----:B------:R-:W-:Y:S01]  /*13860*/  LOP3.LUT R6, RZ, R6, RZ, 0x33, !PT ;  /* 0x00000006ff067212 */ /* 0x000fe200078e33ff */
[----:B------:R-:W-:Y:S06]  /*13870*/  BRA `(.L_x_1255) ;  /* 0x0000000000107947 */ /* 0x000fec0003800000 */
.L_x_1254:
[----:B------:R-:W-:-:S13]  /*13880*/  ISETP.NE.AND P0, PT, R3, 0x1, PT ;  /* 0x000000010300780c */ /* 0x000fda0003f05270 */
[----:B--2---:R-:W2:Y:S02]  /*13890*/  @P0 LDC.64 R4, c[0x0][0x9e8] ;  /* 0x00027a00ff040b82 */ /* 0x004ea40000000a00 */
[----:B--2---:R-:W-:-:S05]  /*138a0*/  @P0 IMAD.HI.U32 R4, R6, R4, RZ ;  /* 0x0000000406040227 */ /* 0x004fca00078e00ff */
[----:B------:R-:W-:-:S07]  /*138b0*/  @P0 SHF.R.U32.HI R6, RZ, R5, R4 ;  /* 0x00000005ff060219 */ /* 0x000fce0000011604 */
.L_x_1255:
[----:B------:R-:W-:Y:S05]  /*138c0*/  BSYNC B0 ;  /* 0x0000000000007941 */ /* 0x000fea0003800000 */
.L_x_1253:
[----:B------:R-:W-:-:S05]  /*138d0*/  IMAD R3, R6, R3, RZ ;  /* 0x0000000306037224 */ /* 0x000fca00078e02ff */
[----:B------:R-:W-:-:S07]  /*138e0*/  VIMNMX R2, R2, R3, !PT ;  /* 0x0000000302027248 */ /* 0x000fce0007fe0100 */
.L_x_1252:
[----:B------:R-:W-:Y:S01]  /*138f0*/  IMAD.HI R2, R2, 0x2aaaaaab, RZ ;  /* 0x2aaaaaab02027827 */ /* 0x000fe200078e02ff */
[----:B--2---:R-:W-:Y:S01]  /*13900*/  SHF.R.U32.HI R4, RZ, 0x10, R7 ;  /* 0x00000010ff047819 */ /* 0x004fe20000011607 */
[----:B------:R-:W-:Y:S01]  /*13910*/  BSSY B0, `(.L_x_1256) ;  /* 0x000002a000007945 */ /* 0x000fe20003800000 */
[----:B------:R-:W-:Y:S01]  /*13920*/  LOP3.LUT R8, R7, 0xff, RZ, 0xc0, !PT ;  /* 0x000000ff07087812 */ /* 0x000fe200078ec0ff */
[----:B------:R-:W-:Y:S01]  /*13930*/  IMAD.MOV.U32 R5, RZ, RZ, RZ ;  /* 0x000000ffff057224 */ /* 0x000fe200078e00ff */
[----:B------:R-:W-:Y:S02]  /*13940*/  SHF.R.U32.HI R3, RZ, 0x1f, R2 ;  /* 0x0000001fff037819 */ /* 0x000fe40000011602 */
[----:B------:R-:W-:Y:S01]  /*13950*/  ISETP.NE.AND P0, PT, R4, RZ, PT ;  /* 0x000000ff0400720c */ /* 0x000fe20003f05270 */
[----:B01----:R-:W-:Y:S01]  /*13960*/  IMAD.MOV.U32 R10, RZ, RZ, R5 ;  /* 0x000000ffff0a7224 */ /* 0x003fe200078e0005 */
[----:B------:R-:W-:-:S04]  /*13970*/  LEA.HI.SX32 R3, R2, R3, 0x1c ;  /* 0x0000000302037211 */ /* 0x000fc800078fe2ff */
[----:B------:R-:W-:-:S04]  /*13980*/  VIMNMX R9, RZ, R3, !PT ;  /* 0x00000003ff097248 */ /* 0x000fc80007fe0100 */
[----:B------:R-:W-:Y:S01]  /*13990*/  ISETP.GT.AND P1, PT, R0, R9, PT ;  /* 0x000000090000720c */ /* 0x000fe20003f24270 */
[----:B------:R0:W-:Y:S02]  /*139a0*/  STL [R1+0x34], R9 ;  /* 0x0000340901007387 */ /* 0x0001e40000100800 */
[----:B------:R-:W1:Y:S02]  /*139b0*/  @!P0 LDC R4, c[0x0][0x9f0] ;  /* 0x00027c00ff048b82 */ /* 0x000e640000000800 */
[----:B------:R0:W-:Y:S04]  /*139c0*/  STL [R1+0x38], R5 ;  /* 0x0000380501007387 */ /* 0x0001e80000100800 */
[----:B------:R0:W-:Y:S04]  /*139d0*/  STL [R1+0x40], R8 ;  /* 0x0000400801007387 */ /* 0x0001e80000100800 */
[----:B------:R-:W-:Y:S05]  /*139e0*/  @!P1 BRA `(.L_x_1257) ;  /* 0x0000000000709947 */ /* 0x000fea0003800000 */
[-C--:B01----:R-:W-:Y:S02]  /*139f0*/  IABS R5, R4.reuse ;  /* 0x0000000400057213 */ /* 0x083fe40000000000 */
[----:B------:R-:W-:Y:S02]  /*13a00*/  IABS R7, R4 ;  /* 0x0000000400077213 */ /* 0x000fe40000000000 */
[----:B------:R-:W0:Y:S03]  /*13a10*/  I2F.RP R2, R5 ;  /* 0x0000000500027306 */ /* 0x000e260000209400 */
[----:B------:R-:W-:-:S05]  /*13a20*/  IMAD.MOV R7, RZ, RZ, -R7 ;  /* 0x000000ffff077224 */ /* 0x000fca00078e0a07 */
[----:B0-----:R-:W0:Y:S02]  /*13a30*/  MUFU.RCP R2, R2 ;  /* 0x0000000200027308 */ /* 0x001e240000001000 */
[----:B0-----:R-:W-:-:S06]  /*13a40*/  VIADD R2, R2, 0xffffffe ;  /* 0x0ffffffe02027836 */ /* 0x001fcc0000000000 */
[----:B------:R-:W0:Y:S02]  /*13a50*/  F2I.FTZ.U32.TRUNC.NTZ R3, R2 ;  /* 0x0000000200037305 */ /* 0x000e24000021f000 */
[----:B0-----:R-:W-:-:S04]  /*13a60*/  IMAD.MOV R2, RZ, RZ, -R3 ;  /* 0x000000ffff027224 */ /* 0x001fc800078e0a03 */
[----:B------:R-:W-:Y:S02]  /*13a70*/  IMAD R6, R2, R5, RZ ;  /* 0x0000000502067224 */ /* 0x000fe400078e02ff */
[----:B------:R-:W-:-:S04]  /*13a80*/  IMAD.MOV.U32 R2, RZ, RZ, RZ ;  /* 0x000000ffff027224 */ /* 0x000fc800078e00ff */
[----:B------:R-:W-:Y:S01]  /*13a90*/  IMAD.HI.U32 R6, R3, R6, R2 ;  /* 0x0000000603067227 */ /* 0x000fe200078e0002 */
[----:B------:R-:W-:-:S05]  /*13aa0*/  IADD3 R3, R4, -0x1, R0 ;  /* 0xffffffff04037810 */ /* 0x000fca0007ffe000 */
[----:B------:R-:W-:-:S05]  /*13ab0*/  IMAD.IADD R3, R3, 0x1, -R9 ;  /* 0x0000000103037824 */ /* 0x000fca00078e0a09 */
[----:B------:R-:W-:Y:S02]  /*13ac0*/  IABS R2, R3 ;  /* 0x0000000300027213 */ /* 0x000fe40000000000 */
[----:B------:R-:W-:-:S03]  /*13ad0*/  LOP3.LUT R3, R3, R4, RZ, 0x3c, !PT ;  /* 0x0000000403037212 */ /* 0x000fc600078e3cff */
        /* <DEDUP_REMOVED lines=13> */
.L_x_1257:
[----:B------:R-:W-:Y:S05]  /*13bb0*/  BSYNC B0 ;  /* 0x0000000000007941 */ /* 0x000fea0003800000 */
.L_x_1256:
[----:B------:R-:W-:Y:S01]  /*13bc0*/  IMAD.MOV.U32 R3, RZ, RZ, R10 ;  /* 0x000000ffff037224 */ /* 0x000fe200078e000a */
[----:B------:R-:W-:Y:S03]  /*13bd0*/  BSSY B7, `(.L_x_1258) ;  /* 0x000041a000077945 */ /* 0x000fe60003800000 */
[----:B------:R-:W-:-:S05]  /*13be0*/  IMAD R2, R8, R3, R9 ;  /* 0x0000000308027224 */ /* 0x000fca00078e0209 */
[----:B------:R-:W-:Y:S01]  /*13bf0*/  VIADDMNMX R0, R2, R3, R0, PT ;  /* 0x0000000302007246 */ /* 0x000fe20003800100 */
[----:B------:R3:W-:Y:S03]  /*13c00*/  STL [R1+0x24], R2 ;  /* 0x0000240201007387 */ /* 0x0007e60000100800 */
[----:B------:R-:W-:Y:S01]  /*13c10*/  ISETP.GT.AND P0, PT, R0, R2, PT ;  /* 0x000000020000720c */ /* 0x000fe20003f04270 */
[----:B------:R3:W-:-:S12]  /*13c20*/  STL [R1+0x3c], R0 ;  /* 0x00003c0001007387 */ /* 0x0007d80000100800 */
[----:B---3--:R-:W-:Y:S05]  /*13c30*/  @P0 BRA `(.L_x_1259) ;  /* 0x00000000004c0947 */ /* 0x008fea0003800000 */
[----:B------:R-:W3:Y:S02]  /*13c40*/  S2R R2, SR_TID.X ;  /* 0x0000000000027919 */ /* 0x000ee40000002100 */
[----:B---3--:R-:W-:-:S04]  /*13c50*/  LOP3.LUT R2, R2, 0x7f, RZ, 0xc0, !PT ;  /* 0x0000007f02027812 */ /* 0x008fc800078ec0ff */
[----:B------:R-:W-:-:S13]  /*13c60*/  ISETP.NE.AND P0, PT, R2, RZ, PT ;  /* 0x000000ff0200720c */ /* 0x000fda0003f05270 */
[----:B------:R-:W-:Y:S05]  /*13c70*/  @P0 BRA `(.L_x_1260) ;  /* 0x00000040003c0947 */ /* 0x000fea0003800000 */
[----:B0-----:R-:W0:Y:S01]  /*13c80*/  S2R R5, SR_LANEID ;  /* 0x0000000000057919 */ /* 0x001e220000000000 */
[----:B------:R-:W-:Y:S01]  /*13c90*/  VOTEU.ANY UR4, UPT, PT ;  /* 0x0000000000047886 */ /* 0x000fe200038e0100 */
[----:B------:R-:W3:Y:S01]  /*13ca0*/  LDC.64 R2, c[0x0][0xc60] ;  /* 0x00031800ff027b82 */ /* 0x000ee20000000a00 */
[----:B------:R-:W0:Y:S01]  /*13cb0*/  FLO.U32 R0, UR4 ;  /* 0x0000000400007d00 */ /* 0x000e2200080e0000 */
[----:B------:R-:W-:Y:S01]  /*13cc0*/  ULDC.64 UR6, c[0x0][0x208] ;  /* 0x0000820000067ab9 */ /* 0x000fe20000000a00 */
[----:B0-----:R-:W-:-:S06]  /*13cd0*/  ISETP.EQ.U32.AND P0, PT, R0, R5, PT ;  /* 0x000000050000720c */ /* 0x001fcc0003f02070 */
[----:B------:R-:W3:Y:S07]  /*13ce0*/  POPC R5, UR4 ;  /* 0x0000000400057d09 */ /* 0x000eee0008000000 */
[----:B---3--:R-:W3:Y:S01]  /*13cf0*/  @P0 ATOMG.E.ADD.STRONG.GPU PT, R3, desc[UR6][R2.64], R5 ;  /* 0x00000005020309a8 */ /* 0x008ee200081ee1c6 */
[----:B-1----:R-:W0:Y:S02]  /*13d00*/  S2R R4, SR_LTMASK ;  /* 0x0000000000047919 */ /* 0x002e240000003900 */
[----:B0-----:R-:W-:-:S04]  /*13d10*/  LOP3.LUT R4, R4, UR4, RZ, 0xc0, !PT ;  /* 0x0000000404047c12 */ /* 0x001fc8000f8ec0ff */
[----:B------:R-:W0:Y:S01]  /*13d20*/  POPC R7, R4 ;  /* 0x0000000400077309 */ /* 0x000e220000000000 */
[----:B---3--:R-:W0:Y:S02]  /*13d30*/  SHFL.IDX PT, R0, R3, R0, 0x1f ;  /* 0x00001f0003007589 */ /* 0x008e2400000e0000 */
[----:B0-----:R-:W-:-:S05]  /*13d40*/  IADD3 R0, R0, UR38, R7 ;  /* 0x0000002600007c10 */ /* 0x001fca000fffe007 */
[----:B------:R3:W-:Y:S01]  /*13d50*/  STL [R1], R0 ;  /* 0x0000000001007387 */ /* 0x0007e20000100800 */
[----:B------:R-:W-:Y:S05]  /*13d60*/  BRA `(.L_x_1260) ;  /* 0x0000004000007947 */ /* 0x000fea0003800000 */
.L_x_1259:
        /* <DEDUP_REMOVED lines=8> */
[----:B-1----:R-:W-:Y:S02]  /*13df0*/  IMAD.U32 R4, RZ, RZ, UR6 ;  /* 0x00000006ff047e24 */ /* 0x002fe4000f8e00ff */
[----:B------:R-:W1:Y:S01]  /*13e00*/  LDC.64 R2, c[0x4][R2] ;  /* 0x0100000002027b82 */ /* 0x000e620000000a00 */
[----:B0-----:R-:W-:Y:S02]  /*13e10*/  IMAD.U32 R5, RZ, RZ, UR7 ;  /* 0x00000007ff057e24 */ /* 0x001fe4000f8e00ff */
[----:B------:R-:W-:Y:S02]  /*13e20*/  IMAD.U32 R6, RZ, RZ, UR8 ;  /* 0x00000008ff067e24 */ /* 0x000fe4000f8e00ff */
[----:B------:R-:W-:-:S02]  /*13e30*/  IMAD.U32 R7, RZ, RZ, UR9 ;  /* 0x00000009ff077e24 */ /* 0x000fc4000f8e00ff */
[----:B--2---:R-:W-:Y:S02]  /*13e40*/  IMAD.U32 R10, RZ, RZ, UR4 ;  /* 0x00000004ff0a7e24 */ /* 0x004fe4000f8e00ff */
[----:B------:R-:W-:Y:S02]  /*13e50*/  IMAD.U32 R11, RZ, RZ, UR5 ;  /* 0x00000005ff0b7e24 */ /* 0x000fe4000f8e00ff */
[----:B------:R-:W-:Y:S02]  /*13e60*/  IMAD.MOV.U32 R8, RZ, RZ, 0x70 ;  /* 0x00000070ff087424 */ /* 0x000fe400078e00ff */
[----:B------:R-:W-:Y:S02]  /*13e70*/  IMAD.MOV.U32 R12, RZ, RZ, 0x1 ;  /* 0x00000001ff0c7424 */ /* 0x000fe400078e00ff */
[----:B------:R-:W-:-:S07]  /*13e80*/  IMAD.MOV.U32 R13, RZ, RZ, RZ ;  /* 0x000000ffff0d7224 */ /* 0x000fce00078e00ff */
[----:B------:R-:W-:-:S07]  /*13e90*/  LEPC R20, `(.L_x_1262) ;  /* 0x000000001014794e */ /* 0x000fce0000000000 */
[----:B-1----:R-:W-:Y:S05]  /*13ea0*/  CALL.ABS.NOINC R2 ;  /* 0x0000000002007343 */ /* 0x002fea0003c00000 */
.L_x_1262:
[----:B------:R-:W-:Y:S05]  /*13eb0*/  BSYNC B6 ;  /* 0x0000000000067941 */ /* 0x000fea0003800000 */
.L_x_1261:
        /* <DEDUP_REMOVED lines=9> */
[----:B-1----:R-:W-:Y:S02]  /*13f50*/  IMAD.U32 R4, RZ, RZ, UR6 ;  /* 0x00000006ff047e24 */ /* 0x002fe4000f8e00ff */
[----:B0-----:R-:W-:Y:S02]  /*13f60*/  IMAD.U32 R5, RZ, RZ, UR7 ;  /* 0x00000007ff057e24 */ /* 0x001fe4000f8e00ff */
[----:B------:R-:W-:Y:S02]  /*13f70*/  IMAD.U32 R6, RZ, RZ, UR8 ;  /* 0x00000008ff067e24 */ /* 0x000fe4000f8e00ff */
[----:B------:R-:W-:-:S02]  /*13f80*/  IMAD.U32 R7, RZ, RZ, UR9 ;  /* 0x00000009ff077e24 */ /* 0x000fc4000f8e00ff */
[----:B--2---:R-:W-:Y:S02]  /*13f90*/  IMAD.U32 R10, RZ, RZ, UR4 ;  /* 0x00000004ff0a7e24 */ /* 0x004fe4000f8e00ff */
[----:B------:R-:W-:Y:S02]  /*13fa0*/  IMAD.U32 R11, RZ, RZ, UR5 ;  /* 0x00000005ff0b7e24 */ /* 0x000fe4000f8e00ff */
[----:B------:R-:W-:Y:S02]  /*13fb0*/  IMAD.MOV.U32 R8, RZ, RZ, 0x70 ;  /* 0x00000070ff087424 */ /* 0x000fe400078e00ff */
[----:B------:R-:W-:Y:S02]  /*13fc0*/  IMAD.MOV.U32 R12, RZ, RZ, 0x1 ;  /* 0x00000001ff0c7424 */ /* 0x000fe400078e00ff */
[----:B---3--:R-:W-:-:S07]  /*13fd0*/  IMAD.MOV.U32 R13, RZ, RZ, RZ ;  /* 0x000000ffff0d7224 */ /* 0x008fce00078e00ff */
[----:B------:R-:W-:-:S07]  /*13fe0*/  LEPC R20, `(.L_x_1265) ;  /* 0x000000001014794e */ /* 0x000fce0000000000 */
[----:B----4-:R-:W-:Y:S05]  /*13ff0*/  CALL.ABS.NOINC R2 ;  /* 0x0000000002007343 */ /* 0x010fea0003c00000 */
.L_x_1265:
        /* <DEDUP_REMOVED lines=15> */
.L_x_1264:
[----:B------:R-:W-:Y:S05]  /*140f0*/  BSYNC B6 ;  /* 0x0000000000067941 */ /* 0x000fea0003800000 */
.L_x_1263:
[----:B------:R-:W3:Y:S01]  /*14100*/  LDL R0, [R1+0xc] ;  /* 0x00000c0001007983 */ /* 0x000ee20000100800 */
[----:B------:R-:W-:Y:S02]  /*14110*/  ULDC.64 UR4, c[0x0][0x9f8] ;  /* 0x00027e0000047ab9 */ /* 0x000fe40000000a00 */
[----:B------:R-:W-:Y:S01]  /*14120*/  ISETP.NE.U32.AND P0, PT, RZ, UR4, PT ;  /* 0x00000004ff007c0c */ /* 0x000fe2000bf05070 */
[----:B------:R-:W4:Y:S01]  /*14130*/  LDL R17, [R1+0x3c] ;  /* 0x00003c0001117983 */ /* 0x000f220000100800 */
[----:B------:R-:W-:Y:S02]  /*14140*/  ULDC.64 UR6, c[0x0][0x208] ;  /* 0x0000820000067ab9 */ /* 0x000fe40000000a00 */
[----:B------:R-:W-:Y:S01]  /*14150*/  ISETP.NE.AND.EX P0, PT, RZ, UR5, PT, P0 ;  /* 0x00000005ff007c0c */ /* 0x000fe2000bf05300 */
[----:B------:R-:W-:-:S12]  /*14160*/  ULDC.64 UR4, c[0x0][0xa08] ;  /* 0x0002820000047ab9 */ /* 0x000fd80000000a00 */
[----:B------:R-:W5:Y:S01]  /*14170*/  @P0 LDC.64 R2, c[0x0][0x9f8] ;  /* 0x00027e00ff020b82 */ /* 0x000f620000000a00 */
[----:B---3--:R-:W-:Y:S02]  /*14180*/  IMAD.MOV.U32 R7, RZ, RZ, R0 ;  /* 0x000000ffff077224 */ /* 0x008fe400078e0000 */
[----:B-----5:R-:W-:-:S05]  /*14190*/  @P0 IMAD.WIDE R2, R0, 0x4, R2 ;  /* 0x0000000400020825 */ /* 0x020fca00078e0202 */
[----:B------:R3:W0:Y:S01]  /*141a0*/  @P0 LDG.E R7, desc[UR6][R2.64] ;  /* 0x0000000602070981 */ /* 0x000622000c1e1900 */
[----:B----4-:R-:W-:Y:S01]  /*141b0*/  VIADD R0, R17, 0xffffffff ;  /* 0xffffffff11007836 */ /* 0x010fe20000000000 */
[----:B---3--:R-:W3:Y:S02]  /*141c0*/  LDC.64 R2, c[0x0][0x418] ;  /* 0x00010600ff027b82 */ /* 0x008ee40000000a00 */
[----:B---3--:R-:W-:Y:S01]  /*141d0*/  LOP3.LUT P0, RZ, R2, UR4, RZ, 0xfc, !PT ;  /* 0x0000000402ff7c12 */ /* 0x008fe2000f80fcff */
[----:B------:R-:W-:-:S03]  /*141e0*/  UMOV UR4, 0xffffffff ;  /* 0xffffffff00047882 */ /* 0x000fc60000000000 */
[----:B------:R-:W-:Y:S02]  /*141f0*/  LOP3.LUT P0, RZ, R3, UR5, RZ, 0xfc, P0 ;  /* 0x0000000503ff7c12 */ /* 0x000fe4000800fcff */
[----:B0-----:R-:W-:Y:S01]  /*14200*/  SHF.R.S32.HI R8, RZ, 0x1f, R7 ;  /* 0x0000001fff087819 */ /* 0x001fe20000011407 */
[----:B------:R0:W-:Y:S01]  /*14210*/  STL [R1+0x8], R7 ;  /* 0x0000080701007387 */ /* 0x0001e20000100800 */
[----:B------:R-:W-:-:S03]  /*14220*/  SEL R17, R7, RZ, !P0 ;  /* 0x000000ff07117207 */ /* 0x000fc60004000000 */
[----:B------:R0:W-:Y:S01]  /*14230*/  STL [R1+0x1c], R8 ;  /* 0x00001c0801007387 */ /* 0x0001e20000100800 */
[----:B------:R-:W-:Y:S05]  /*14240*/  BRA.DIV UR4, `(.L_x_1266) ;  /* 0x00000056041c7947 */ /* 0x000fea000b800000 */
[----:B-1----:R-:W1:Y:S02]  /*14250*/  S2R R4, SR_TID.X ;  /* 0x0000000000047919 */ /* 0x002e640000002100 */
[----:B-1----:R-:W-:-:S04]  /*14260*/  SHF.R.U32.HI R4, RZ, 0x5, R4 ;  /* 0x00000005ff047819 */ /* 0x002fc80000011604 */
[----:B------:R-:W-:-:S05]  /*14270*/  LOP3.LUT R4, R4, 0x3, RZ, 0xc0, !PT ;  /* 0x0000000304047812 */ /* 0x000fca00078ec0ff */
[----:B------:R1:W3:Y:S02]  /*14280*/  SHFL.IDX PT, R14, R4, RZ, 0x1f ;  /* 0x00001fff040e7589 */ /* 0x0002e400000e0000 */
.L_x_1372:
[----:B-1----:R-:W4:Y:S01]  /*14290*/  LDL.LU R4, [R1+0x18] ;  /* 0x0000180001047983 */ /* 0x002f220000300800 */
[----:B------:R-:W-:Y:S02]  /*142a0*/  PLOP3.LUT P1, PT, PT, PT, PT, 0x8, 0x0 ;  /* 0x000000000000781c */ /* 0x000fe40003f2e170 */
[----:B---3--:R-:W-:Y:S01]  /*142b0*/  ISETP.NE.AND P0, PT, R14, RZ, PT ;  /* 0x000000ff0e00720c */ /* 0x008fe20003f05270 */
[----:B------:R1:W-:Y:S01]  /*142c0*/  STL [R1+0x4], R0 ;  /* 0x0000040001007387 */ /* 0x0003e20000100800 */
[----:B----4-:R-:W-:-:S09]  /*142d0*/  LOP3.LUT R4, R4, 0xfffffffe, RZ, 0xc0, !PT ;  /* 0xfffffffe04047812 */ /* 0x010fd200078ec0ff */
[----:B------:R-:W-:-:S05]  /*142e0*/  @P1 LOP3.LUT R4, R4, 0x1, RZ, 0xfc, !PT ;  /* 0x0000000104041812 */ /* 0x000fca00078efcff */
[----:B------:R1:W-:Y:S01]  /*142f0*/  STL [R1+0x18], R4 ;  /* 0x0000180401007387 */ /* 0x0003e20000100800 */
[----:B------:R-:W-:Y:S05]  /*14300*/  @P0 BRA `(.L_x_1267) ;  /* 0x00000004003c0947 */ /* 0x000fea0003800000 */
[----:B------:R-:W-:-:S03]  /*14310*/  UMOV UR4, 0xffffffff ;  /* 0xffffffff00047882 */ /* 0x000fc60000000000 */
[----:B------:R-:W-:Y:S05]  /*14320*/  BRA.DIV UR4, `(.L_x_1268) ;  /* 0x0000005604187947 */ /* 0x000fea000b800000 */
[----:B------:R-:W-:-:S13]  /*14330*/  ELECT P6, URZ, PT ;  /* 0x00000000003f782f */ /* 0x000fda00038c0000 */
.L_x_1375:
[----:B------:R-:W-:Y:S05]  /*14340*/  @!P6 BRA `(.L_x_1267) ;  /* 0x00000004002ce947 */ /* 0x000fea0003800000 */
[----:B------:R-:W-:-:S04]  /*14350*/  ISETP.NE.U32.AND P0, PT, R2, RZ, PT ;  /* 0x000000ff0200720c */ /* 0x000fc80003f05070 */
[----:B------:R-:W-:-:S13]  /*14360*/  ISETP.NE.AND.EX P0, PT, R3, RZ, PT, P0 ;  /* 0x000000ff0300720c */ /* 0x000fda0003f05300 */
[----:B------:R-:W-:Y:S05]  /*14370*/  @!P0 BRA `(.L_x_1269) ;  /* 0x0000000000548947 */ /* 0x000fea0003800000 */
[----:B------:R-:W3:Y:S01]  /*14380*/  LDC R6, c[0x0][0x43c] ;  /* 0x00010f00ff067b82 */ /* 0x000ee20000000800 */
[----:B------:R-:W-:Y:S01]  /*14390*/  IMAD.MOV.U32 R9, RZ, RZ, R0 ;  /* 0x000000ffff097224 */ /* 0x000fe200078e0000 */
[----:B------:R-:W-:Y:S01]  /*143a0*/  ULDC.64 UR4, c[0x0][0x428] ;  /* 0x00010a0000047ab9 */ /* 0x000fe20000000a00 */
[----:B------:R-:W-:Y:S02]  /*143b0*/  ULDC.64 UR6, c[0x0][0x208] ;  /* 0x0000820000067ab9 */ /* 0x000fe40000000a00 */
[----:B-1----:R-:W-:Y:S01]  /*143c0*/  IMAD.MOV.U32 R0, RZ, RZ, R9 ;  /* 0x000000ffff007224 */ /* 0x002fe200078e0009 */
[----:B---3--:R-:W-:-:S13]  /*143d0*/  ISETP.NE.AND P0, PT, R6, 0x1, PT ;  /* 0x000000010600780c */ /* 0x008fda0003f05270 */
[----:B------:R-:W1:Y:S02]  /*143e0*/  @P0 LDC.64 R4, c[0x0][0x440] ;  /* 0x00011000ff040b82 */ /* 0x000e640000000a00 */
[----:B-1----:R-:W-:-:S05]  /*143f0*/  @P0 IMAD.HI.U32 R4, R9, R4, RZ ;  /* 0x0000000409040227 */ /* 0x002fca00078e00ff */
        /* <DEDUP_REMOVED lines=13> */
.L_x_1269:
[----:B---3--:R-:W3:Y:S01]  /*144d0*/  LDL R2, [R1+0x10] ;  /* 0x0000100001027983 */ /* 0x008ee20000100800 */
[----:B-1----:R-:W-:Y:S01]  /*144e0*/  IMAD R0, R19, 0x8, R18 ;  /* 0x0000000813007824 */ /* 0x002fe200078e0212 */
[----:B---3--:R-:W-:-:S04]  /*144f0*/  SHF.L.U32 R2, R2, 0x1f, RZ ;  /* 0x0000001f02027819 */ /* 0x008fc800000006ff */
[----:B------:R-:W1:Y:S02]  /*14500*/  SYNCS.PHASECHK.TRANS64.TRYWAIT P0, [R0+URZ+0x2a840], R2 ;  /* 0x02a84002000075a7 */ /* 0x000e64000800017f */
[----:B-1----:R-:W-:Y:S05]  /*14510*/  @!P0 BRA `(.L_x_1270) ;  /* 0x0000005000bc8947 */ /* 0x002fea0003800000 */
.L_x_1376:
[----:B------:R-:W3:Y:S02]  /*14520*/  S2R R3, SR_TID.X ;  /* 0x0000000000037919 */ /* 0x000ee40000002100 */
[----:B---3--:R-:W-:-:S04]  /*14530*/  LOP3.LUT R3, R3, 0x7f, RZ, 0xc0, !PT ;  /* 0x0000007f03037812 */ /* 0x008fc800078ec0ff */
[----:B------:R-:W-:-:S13]  /*14540*/  ISETP.NE.AND P0, PT, R3, RZ, PT ;  /* 0x000000ff0300720c */ /* 0x000fda0003f05270 */
[----:B------:R-:W-:Y:S05]  /*14550*/  @P0 BRA `(.L_x_1271) ;  /* 0x00000000001c0947 */ /* 0x000fea0003800000 */
[----:B------:R-:W3:Y:S01]  /*14560*/  S2R R3, SR_TID.X ;  /* 0x0000000000037919 */ /* 0x000ee20000002100 */
[----:B-1----:R-:W-:-:S04]  /*14570*/  IMAD.MOV.U32 R2, RZ, RZ, 0x9000 ;  /* 0x00009000ff027424 */ /* 0x002fc800078e00ff */
[----:B------:R4:W-:Y:S01]  /*14580*/  SYNCS.ARRIVE.TRANS64 RZ, [R0+URZ+0x2a830], R2 ;  /* 0x02a8300200ff79a7 */ /* 0x0009e2000800003f */
[----:B---3--:R-:W-:-:S04]  /*14590*/  LOP3.LUT R3, R3, 0x1f, RZ, 0xc0, !PT ;  /* 0x0000001f03037812 */ /* 0x008fc800078ec0ff */
[----:B------:R-:W-:-:S13]  /*145a0*/  ISETP.NE.AND P0, PT, R3, RZ, PT ;  /* 0x000000ff0300720c */ /* 0x000fda0003f05270 */
[----:B----4-:R-:W-:Y:S05]  /*145b0*/  @!P0 BRA `(.L_x_1271) ;  /* 0x0000000000048947 */ /* 0x010fea0003800000 */
[----:B------:R-:W-:Y:S01]  /*145c0*/  BPT.TRAP 0x1 ;  /* 0x000000040000795c */ /* 0x000fe20000300000 */
.L_x_1271:
[----:B------:R-:W3:Y:S04]  /*145d0*/  LDL R4, [R1+0x4] ;  /* 0x0000040001047983 */ /* 0x000ee80000100800 */
[----:B------:R-:W4:Y:S04]  /*145e0*/  LDL R3, [R1+0x14] ;  /* 0x0000140001037983 */ /* 0x000f280000100800 */
[----:B-1----:R-:W2:Y:S01]  /*145f0*/  LDL.LU R2, [R1+0x18] ;  /* 0x0000180001027983 */ /* 0x002ea20000300800 */
        /* <DEDUP_REMOVED lines=11> */
[----:B------:R-:W-:-:S07]  /*146b0*/  UIADD3 UR9, UR9, 0x2a830, URZ ;  /* 0x0002a83009097890 */ /* 0x000fce000fffe03f */
[----:B------:R-:W-:Y:S02]  /*146c0*/  UIADD3 UR14, UR8, 0x18400, URZ ;  /* 0x00018400080e7890 */ /* 0x000fe4000fffe03f */
[----:B------:R-:W-:Y:S02]  /*146d0*/  UIADD3 UR15, UR8, 0x1b400, URZ ;  /* 0x0001b400080f7890 */ /* 0x000fe4000fffe03f */
[----:B------:R-:W-:-:S03]  /*146e0*/  UIADD3 UR17, UR8, 0x1e400, URZ ;  /* 0x0001e40008117890 */ /* 0x000fc6000fffe03f */
[----:B------:R-:W-:Y:S01]  /*146f0*/  UMOV UR8, UR14 ;  /* 0x0000000e00087c82 */ /* 0x000fe20008000000 */
[----:B------:R-:W-:Y:S01]  /*14700*/  UMOV UR14, 0x80 ;  /* 0x00000080000e7882 */ /* 0x000fe20000000000 */
[----:B---3--:R-:W-:Y:S02]  /*14710*/  R2UR UR11, R4 ;  /* 0x00000000040b72ca */ /* 0x008fe400000e0000 */
[----:B----4-:R-:W-:Y:S02]  /*14720*/  R2UR UR5, R3 ;  /* 0x00000000030572ca */ /* 0x010fe400000e0000 */
[----:B--2---:R-:W-:-:S04]  /*14730*/  LOP3.LUT R2, R2, 0xfffffffe, RZ, 0xc0, !PT ;  /* 0xfffffffe02027812 */ /* 0x004fc800078ec0ff */
[----:B------:R-:W-:-:S07]  /*14740*/  @P0 LOP3.LUT R2, R2, 0x1, RZ, 0xfc, !PT ;  /* 0x0000000102020812 */ /* 0x000fce00078efcff */
[----:B------:R-:W-:Y:S01]  /*14750*/  UIMAD UR11, UR11, 0x60, UR5 ;  /* 0x000000600b0b78a4 */ /* 0x000fe2000f8e0205 */
[----:B------:R3:W-:Y:S01]  /*14760*/  STL [R1+0x18], R2 ;  /* 0x0000180201007387 */ /* 0x0007e20000100800 */
[----:B------:R-:W-:-:S09]  /*14770*/  UIADD3.X UR5, URZ, UR37, URZ, UP0, !UPT ;  /* 0x000000253f057290 */ /* 0x000fd200087fe43f */
[----:B------:R1:W-:Y:S02]  /*14780*/  UTMALDG.4D [UR8], [UR4], desc[UR6] ;  /* 0x00000608040075b4 */ /* 0x0003e40008019000 */
[----:B-1----:R-:W-:Y:S01]  /*14790*/  UMOV UR8, UR15 ;  /* 0x0000000f00087c82 */ /* 0x002fe20008000000 */
[----:B------:R-:W-:Y:S02]  /*147a0*/  UMOV UR10, UR16 ;  /* 0x00000010000a7c82 */ /* 0x000fe40008000000 */
[----:B------:R1:W-:Y:S02]  /*147b0*/  UTMALDG.4D [UR8], [UR4], desc[UR6] ;  /* 0x00000608040075b4 */ /* 0x0003e40008019000 */
[----:B-1----:R-:W-:Y:S01]  /*147c0*/  UMOV UR8, UR17 ;  /* 0x0000001100087c82 */ /* 0x002fe20008000000 */
[----:B------:R-:W-:Y:S02]  /*147d0*/  UMOV UR10, UR14 ;  /* 0x0000000e000a7c82 */ /* 0x000fe40008000000 */
[----:B------:R3:W-:Y:S02]  /*147e0*/  UTMALDG.4D [UR8], [UR4], desc[UR6] ;  /* 0x00000608040075b4 */ /* 0x0007e40008019000 */
[----:B---3--:R-:W-:Y:S01]  /*147f0*/  NOP ;  /* 0x0000000000007918 */ /* 0x008fe20000000000 */
.L_x_1267:
[----:B------:R-:W1:Y:S01]  /*14800*/  LDL.LU R3, [R1+0x30] ;  /* 0x0000300001037983 */ /* 0x000e620000300800 */
[----:B------:R-:W-:Y:S05]  /*14810*/  WARPSYNC.ALL ;  /* 0x0000000000007948 */ /* 0x000fea0003800000 */
[----:B------:R-:W-:Y:S01]  /*14820*/  ULDC.64 UR4, c[0x0][0x298] ;  /* 0x0000a60000047ab9 */ /* 0x000fe20000000a00 */
[----:B------:R-:W-:Y:S01]  /*14830*/  BSSY B6, `(.L_x_1272) ;  /* 0x000001c000067945 */ /* 0x000fe20003800000 */
[----:B------:R-:W-:Y:S01]  /*14840*/  BAR.SYNC.DEFER_BLOCKING 0x8, 0x180 ;  /* 0x0206000000007b1d */ /* 0x000fe20000010000 */
[----:B-1----:R-:W-:Y:S01]  /*14850*/  SHF.R.S32.HI R0, RZ, 0x1f, R3 ;  /* 0x0000001fff007819 */ /* 0x002fe20000011403 */
[----:B------:R-:W-:-:S04]  /*14860*/  IMAD.WIDE.U32 R4, R3, UR4, RZ ;  /* 0x0000000403047c25 */ /* 0x000fc8000f8e00ff */
[----:B------:R-:W-:Y:S01]  /*14870*/  IMAD R2, R0, UR4, RZ ;  /* 0x0000000400027c24 */ /* 0x000fe2000f8e02ff */
[----:B------:R1:W-:Y:S01]  /*14880*/  STL.64 [R1+0x48], R4 ;  /* 0x0000480401007387 */ /* 0x0003e20000100a00 */
[----:B------:R-:W-:Y:S02]  /*14890*/  VIADD R0, R18, 0xc400 ;  /* 0x0000c40012007836 */ /* 0x000fe40000000000 */
[----:B------:R-:W-:-:S03]  /*148a0*/  IMAD R2, R3, UR5, R2 ;  /* 0x0000000503027c24 */ /* 0x000fc6000f8e0202 */
[----:B------:R-:W-:Y:S01]  /*148b0*/  LOP3.LUT P0, RZ, R0, 0x3ff, RZ, 0xc0, !PT ;  /* 0x000003ff00ff7812 */ /* 0x000fe2000780c0ff */
[----:B------:R-:W-:-:S05]  /*148c0*/  IMAD.IADD R0, R5, 0x1, R2 ;  /* 0x0000000105007824 */ /* 0x000fca00078e0202 */
[----:B------:R1:W-:Y:S07]  /*148d0*/  STL [R1+0x30], R0 ;  /* 0x0000300001007387 */ /* 0x0003ee0000100800 */
[----:B------:R-:W-:Y:S05]  /*148e0*/  @!P0 BRA `(.L_x_1273) ;  /* 0x0000000000408947 */ /* 0x000fea0003800000 */
[----:B------:R-:W-:Y:S01]  /*148f0*/  MOV R2, 0x0 ;  /* 0x0000000000027802 */ /* 0x000fe20000000f00 */
[----:B------:R-:W-:Y:S01]  /*14900*/  ULDC.64 UR6, c[0x4][0x118] ;  /* 0x0100460000067ab9 */ /* 0x000fe20000000a00 */
[----:B------:R-:W-:Y:S01]  /*14910*/  ULDC.64 UR8, c[0x4][0x120] ;  /* 0x0100480000087ab9 */ /* 0x000fe20000000a00 */
[----:B------:R-:W-:Y:S01]  /*14920*/  ULDC.64 UR4, c[0x4][0x88] ;  /* 0x0100220000047ab9 */ /* 0x000fe20000000a00 */
[----:B-1----:R-:W-:Y:S02]  /*14930*/  IMAD.U32 R4, RZ, RZ, UR6 ;  /* 0x00000006ff047e24 */ /* 0x002fe4000f8e00ff */
[----:B------:R-:W1:Y:S01]  /*14940*/  LDC.64 R2, c[0x4][R2] ;  /* 0x0100000002027b82 */ /* 0x000e620000000a00 */
[----:B------:R-:W-:Y:S02]  /*14950*/  IMAD.U32 R5, RZ, RZ, UR7 ;  /* 0x00000007ff057e24 */ /* 0x000fe4000f8e00ff */
[----:B------:R-:W-:Y:S02]  /*14960*/  IMAD.U32 R6, RZ, RZ, UR8 ;  /* 0x00000008ff067e24 */ /* 0x000fe4000f8e00ff */
[----:B0-----:R-:W-:-:S02]  /*14970*/  IMAD.U32 R7, RZ, RZ, UR9 ;  /* 0x00000009ff077e24 */ /* 0x001fc4000f8e00ff */
[----:B--2---:R-:W-:Y:S02]  /*14980*/  IMAD.U32 R10, RZ, RZ, UR4 ;  /* 0x00000004ff0a7e24 */ /* 0x004fe4000f8e00ff */
[----:B------:R-:W-:Y:S02]  /*14990*/  IMAD.U32 R11, RZ, RZ, UR5 ;  /* 0x00000005ff0b7e24 */ /* 0x000fe4000f8e00ff */
[----:B------:R-:W-:Y:S02]  /*149a0*/  IMAD.MOV.U32 R8, RZ, RZ, 0x70 ;  /* 0x00000070ff087424 */ /* 0x000fe400078e00ff */
[----:B------:R-:W-:Y:S02]  /*149b0*/  IMAD.MOV.U32 R12, RZ, RZ, 0x1 ;  /* 0x00000001ff0c7424 */ /* 0x000fe400078e00ff */
[----:B------:R-:W-:-:S07]  /*149c0*/  IMAD.MOV.U32 R13, RZ, RZ, RZ ;  /* 0x000000ffff0d7224 */ /* 0x000fce00078e00ff */
[----:B------:R-:W-:-:S07]  /*149d0*/  LEPC R20, `(.L_x_1273) ;  /* 0x000000001014794e */ /* 0x000fce0000000000 */
[----:B-1----:R-:W-:Y:S05]  /*149e0*/  CALL.ABS.NOINC R2 ;  /* 0x0000000002007343 */ /* 0x002fea0003c00000 */
.L_x_1273:
[----:B------:R-:W-:Y:S05]  /*149f0*/  BSYNC B6 ;  /* 0x0000000000067941 */ /* 0x000fea0003800000 */
.L_x_1272:
[----:B-1----:R-:W3:Y:S01]  /*14a00*/  LDL.LU R0, [R1+0x30] ;  /* 0x0000300001007983 */ /* 0x002ee20000300800 */
[----:B------:R-:W-:Y:S01]  /*14a10*/  ULDC.64 UR6, c[0x0][0xa00] ;  /* 0x0002800000067ab9 */ /* 0x000fe20000000a00 */
[----:B0-----:R-:W0:Y:S01]  /*14a20*/  LDC R7, c[0x0][0x448] ;  /* 0x00011200ff077b82 */ /* 0x001e220000000800 */
[----:B------:R-:W-:Y:S01]  /*14a30*/  ULDC.64 UR4, c[0x0][0x2d8] ;  /* 0x0000b60000047ab9 */ /* 0x000fe20000000a00 */
[----:B------:R-:W3:Y:S04]  /*14a40*/  LDL.LU.64 R2, [R1+0x48] ;  /* 0x0000480001027983 */ /* 0x000ee80000300a00 */
[----:B------:R-:W4:Y:S04]  /*14a50*/  LDL R5, [R1+0xc] ;  /* 0x00000c0001057983 */ /* 0x000f280000100800 */
[----:B------:R-:W4:Y:S01]  /*14a60*/  LDL R9, [R1+0x28] ;  /* 0x0000280001097983 */ /* 0x000f220000100800 */
[----:B------:R-:W-:-:S04]  /*14a70*/  ISETP.NE.U32.AND P0, PT, RZ, UR6, PT ;  /* 0x00000006ff007c0c */ /* 0x000fc8000bf05070 */
[----:B------:R-:W-:Y:S01]  /*14a80*/  ISETP.NE.AND.EX P0, PT, RZ, UR7, PT, P0 ;  /* 0x00000007ff007c0c */ /* 0x000fe2000bf05300 */
[----:B------:R-:W1:Y:S01]  /*14a90*/  S2R R8, SR_TID.X ;  /* 0x0000000000087919 */ /* 0x000e620000002100 */
[----:B------:R-:W-:Y:S01]  /*14aa0*/  ULDC.64 UR6, c[0x0][0x280] ;  /* 0x0000a00000067ab9 */ /* 0x000fe20000000a00 */
[----:B--2---:R-:W2:Y:S01]  /*14ab0*/  S2R R10, SR_TID.X ;  /* 0x00000000000a7919 */ /* 0x004ea20000002100 */
[----:B-1----:R-:W-:Y:S02]  /*14ac0*/  IMAD.SHL.U32 R8, R8, 0x10, RZ ;  /* 0x0000001008087824 */ /* 0x002fe400078e00ff */
[----:B--2---:R-:W-:-:S05]  /*14ad0*/  IMAD.SHL.U32 R10, R10, 0x8, RZ ;  /* 0x000000080a0a7824 */ /* 0x004fca00078e00ff */
[----:B------:R-:W-:-:S04]  /*14ae0*/  LOP3.LUT R10, R10, 0x38, RZ, 0xc0, !PT ;  /* 0x000000380a0a7812 */ /* 0x000fc800078ec0ff */
[C---:B------:R-:W-:Y:S02]  /*14af0*/  LOP3.LUT R11, R10.reuse, 0x40, RZ, 0xfc, !PT ;  /* 0x000000400a0b7812 */ /* 0x040fe400078efcff */
[----:B------:R-:W-:Y:S01]  /*14b00*/  LOP3.LUT R10, R10, 0x80, RZ, 0xfc, !PT ;  /* 0x000000800a0a7812 */ /* 0x000fe200078efcff */
[----:B---3--:R-:W-:Y:S01]  /*14b10*/  IMAD.MOV.U32 R3, RZ, RZ, R0 ;  /* 0x000000ffff037224 */ /* 0x008fe200078e0000 */
[----:B----4-:R-:W-:-:S04]  /*14b20*/  SHF.R.S32.HI R0, RZ, 0x1f, R5 ;  /* 0x0000001fff007819 */ /* 0x010fc80000011405 */
[----:B------:R-:W-:Y:S02]  /*14b30*/  SEL R4, R0, RZ, !P0 ;  /* 0x000000ff00047207 */ /* 0x000fe40004000000 */
[----:B------:R-:W-:Y:S02]  /*14b40*/  SEL R0, R5, RZ, !P0 ;  /* 0x000000ff05007207 */ /* 0x000fe40004000000 */
[----:B------:R-:W1:Y:S01]  /*14b50*/  S2R R5, SR_TID.X ;  /* 0x0000000000057919 */ /* 0x000e620000002100 */
[----:B0-----:R-:W-:Y:S01]  /*14b60*/  ISETP.NE.AND P0, PT, R7, 0x1, PT ;  /* 0x000000010700780c */ /* 0x001fe20003f05270 */
[----:B------:R-:W-:-:S04]  /*14b70*/  IMAD.WIDE.U32 R2, R16, UR4, R2 ;  /* 0x0000000410027c25 */ /* 0x000fc8000f8e0002 */
[----:B------:R-:W-:Y:S01]  /*14b80*/  IMAD R3, R16, UR5, R3 ;  /* 0x0000000510037c24 */ /* 0x000fe2000f8e0203 */
[----:B------:R-:W-:-:S07]  /*14b90*/  ULDC.64 UR4, c[0x0][0x2e0] ;  /* 0x0000b80000047ab9 */ /* 0x000fce0000000a00 */
[----:B------:R-:W0:Y:S01]  /*14ba0*/  @P0 LDC R6, c[0x0][0x450] ;  /* 0x00011400ff060b82 */ /* 0x000e220000000800 */
[----:B-1----:R-:W-:-:S04]  /*14bb0*/  LOP3.LUT R5, R5, 0x7f, RZ, 0xc0, !PT ;  /* 0x0000007f05057812 */ /* 0x002fc800078ec0ff */
[----:B------:R-:W-:-:S04]  /*14bc0*/  SHF.R.U32.HI R5, RZ, 0x3, R5 ;  /* 0x00000003ff057819 */ /* 0x000fc80000011605 */
[----:B------:R-:W-:Y:S02]  /*14bd0*/  LOP3.LUT R8, R5, 0x70, R8, 0xf8, !PT ;  /* 0x0000007005087812 */ /* 0x000fe400078ef808 */
[----:B------:R-:W1:Y:S01]  /*14be0*/  @P0 LDC R5, c[0x0][0x44c] ;  /* 0x00011300ff050b82 */ /* 0x000e620000000800 */
[----:B------:R-:W-:Y:S02]  /*14bf0*/  IMAD R4, R4, UR4, RZ ;  /* 0x0000000404047c24 */ /* 0x000fe4000f8e02ff */
[----:B------:R-:W-:-:S04]  /*14c00*/  IMAD.WIDE.U32 R2, R0, UR4, R2 ;  /* 0x0000000400027c25 */ /* 0x000fc8000f8e0002 */
[----:B------:R-:W-:Y:S01]  /*14c10*/  IMAD R0, R0, UR5, R4 ;  /* 0x0000000500007c24 */ /* 0x000fe2000f8e0204 */
[----:B------:R-:W-:Y:S01]  /*14c20*/  ULDC.64 UR4, c[0x0][0x2d0] ;  /* 0x0000b40000047ab9 */ /* 0x000fe20000000a00 */
[----:B------:R-:W-:Y:S02]  /*14c30*/  IMAD.IADD R4, R8, 0x1, R9 ;  /* 0x0000000108047824 */ /* 0x000fe400078e0209 */
[----:B------:R-:W-:Y:S02]  /*14c40*/  IMAD.IADD R3, R3, 0x1, R0 ;  /* 0x0000000103037824 */ /* 0x000fe400078e0200 */
[----:B------:R-:W-:Y:S02]  /*14c50*/  IMAD.MOV.U32 R0, RZ, RZ, R4 ;  /* 0x000000ffff007224 */ /* 0x000fe400078e0004 */
[----:B-1----:R-:W-:-:S05]  /*14c60*/  @P0 IMAD.HI.U32 R5, R4, R5, RZ ;  /* 0x0000000504050227 */ /* 0x002fca00078e00ff */
[----:B0-----:R-:W-:-:S05]  /*14c70*/  @P0 SHF.R.U32.HI R0, RZ, R6, R5 ;  /* 0x00000006ff000219 */ /* 0x001fca0000011605 */
        /* <DEDUP_REMOVED lines=14> */
[----:B------:R-:W1:Y:S01]  /*14d60*/  S2R R8, SR_TID.X ;  /* 0x0000000000087919 */ /* 0x000e620000002100 */
[----:B------:R-:W-:Y:S01]  /*14d70*/  IMAD R0, R4, UR5, R0 ;  /* 0x0000000504007c24 */ /* 0x000fe2000f8e0200 */
[----:B------:R-:W-:-:S03]  /*14d80*/  LEA R4, P3, R2, UR6, 0x1 ;  /* 0x0000000602047c11 */ /* 0x000fc6000f8608ff */
[----:B------:R-:W-:Y:S01]  /*14d90*/  IMAD.IADD R0, R3, 0x1, R0 ;  /* 0x0000000103007824 */ /* 0x000fe200078e0200 */
[----:B------:R-:W-:-:S04]  /*14da0*/  ISETP.GE.AND P1, PT, R11, UR4, PT ;  /* 0x000000040b007c0c */ /* 0x000fc8000bf26270 */
[----:B------:R-:W-:Y:S01]  /*14db0*/  LEA.HI.X R3, R2, UR7, R0, 0x1, P3 ;  /* 0x0000000702037c11 */ /* 0x000fe200098f0c00 */
[----:B-1----:R-:W-:-:S05]  /*14dc0*/  IMAD.SHL.U32 R8, R8, 0x8, RZ ;  /* 0x0000000808087824 */ /* 0x002fca00078e00ff */
[----:B------:R-:W-:-:S04]  /*14dd0*/  LOP3.LUT R8, R8, 0x38, RZ, 0xc0, !PT ;  /* 0x0000003808087812 */ /* 0x000fc800078ec0ff */
[----:B------:R-:W-:Y:S01]  /*14de0*/  ISETP.GE.AND P2, PT, R8, UR4, PT ;  /* 0x0000000408007c0c */ /* 0x000fe2000bf46270 */
[----:B------:R-:W-:-:S03]  /*14df0*/  UMOV UR4, 0xffffffff ;  /* 0xffffffff00047882 */ /* 0x000fc60000000000 */
[----:B0-----:R-:W-:Y:S09]  /*14e00*/  BRA.DIV UR4, `(.L_x_1274) ;  /* 0x0000004a04947947 */ /* 0x001ff2000b800000 */
[----:B------:R-:W0:Y:S01]  /*14e10*/  S2R R6, SR_TID.X ;  /* 0x0000000000067919 */ /* 0x000e220000002100 */
[----:B------:R-:W2:Y:S01]  /*14e20*/  LDL.LU R9, [R1+0x28] ;  /* 0x0000280001097983 */ /* 0x000ea20000300800 */
[----:B0-----:R-:W-:-:S04]  /*14e30*/  LOP3.LUT R6, R6, 0x7f, RZ, 0xc0, !PT ;  /* 0x0000007f06067812 */ /* 0x001fc800078ec0ff */
[----:B------:R-:W-:Y:S02]  /*14e40*/  SHF.R.U32.HI R8, RZ, 0x3, R6 ;  /* 0x00000003ff087819 */ /* 0x000fe40000011606 */
[----:B------:R-:W3:Y:S01]  /*14e50*/  LDL.LU R6, [R1+0x2c] ;  /* 0x00002c0001067983 */ /* 0x000ee20000300800 */
[----:B------:R-:W0:Y:S01]  /*14e60*/  S2R R11, SR_TID.X ;  /* 0x00000000000b7919 */ /* 0x000e220000002100 */
[----:B------:R-:W-:Y:S01]  /*14e70*/  ULDC.64 UR4, c[0x0][0x208] ;  /* 0x0000820000047ab9 */ /* 0x000fe20000000a00 */
[----:B0-----:R-:W-:-:S05]  /*14e80*/  IMAD.SHL.U32 R11, R11, 0x8, RZ ;  /* 0x000000080b0b7824 */ /* 0x001fca00078e00ff */
[----:B------:R-:W-:Y:S01]  /*14e90*/  LOP3.LUT R11, R11, 0x38, RZ, 0xc0, !PT ;  /* 0x000000380b0b7812 */ /* 0x000fe200078ec0ff */
[----:B--2---:R-:W-:-:S04]  /*14ea0*/  IMAD.IADD R0, R8, 0x1, R9 ;  /* 0x0000000108007824 */ /* 0x004fc800078e0209 */
[----:B------:R-:W-:Y:S01]  /*14eb0*/  VIADD R5, R0, 0x10 ;  /* 0x0000001000057836 */ /* 0x000fe20000000000 */
[----:B------:R-:W-:Y:S01]  /*14ec0*/  SHFL.IDX PT, R9, R3, 0x1, 0x181f ;  /* 0x00381f0003097f89 */ /* 0x000fe200000e0000 */
[----:B---3--:R-:W-:-:S03]  /*14ed0*/  IMAD R2, R6, R7, RZ ;  /* 0x0000000706027224 */ /* 0x008fc600078e02ff */
[----:B------:R-:W0:Y:S04]  /*14ee0*/  SHFL.IDX PT, R7, R4, RZ, 0x181f ;  /* 0x00181fff04077589 */ /* 0x000e2800000e0000 */
[----:B------:R-:W1:Y:S01]  /*14ef0*/  SHFL.IDX PT, R6, R3, RZ, 0x181f ;  /* 0x00181fff03067589 */ /* 0x000e6200000e0000 */
[-C--:B------:R-:W-:Y:S02]  /*14f00*/  ISETP.GE.AND P4, PT, R0, R2.reuse, PT ;  /* 0x000000020000720c */ /* 0x080fe40003f86270 */
[----:B------:R-:W-:Y:S02]  /*14f10*/  ISETP.GE.AND P3, PT, R5, R2, PT ;  /* 0x000000020500720c */ /* 0x000fe40003f66270 */
[----:B------:R-:W2:Y:S09]  /*14f20*/  SHFL.IDX PT, R5, R4, 0x1, 0x181f ;  /* 0x00381f0004057f89 */ /* 0x000eb200000e0000 */
[----:B0-----:R-:W-:-:S05]  /*14f30*/  @!P4 LEA R7, P5, R11, R7, 0x1 ;  /* 0x000000070b07c211 */ /* 0x001fca00078a08ff */
[----:B-1----:R-:W-:-:S05]  /*14f40*/  @!P4 IMAD.X R6, RZ, RZ, R6, P5 ;  /* 0x000000ffff06c224 */ /* 0x002fca00028e0606 */
[----:B------:R-:W-:-:S04]  /*14f50*/  @!P4 LOP3.LUT R7, R7, R6, RZ, 0x3c, !PT ;  /* 0x000000060707c212 */ /* 0x000fc800078e3cff */
[----:B------:R-:W-:Y:S02]  /*14f60*/  @!P4 LOP3.LUT R6, R7, R6, RZ, 0x3c, !PT ;  /* 0x000000060706c212 */ /* 0x000fe400078e3cff */
[----:B--2---:R-:W-:Y:S02]  /*14f70*/  @!P3 LEA R8, P5, R11, R5, 0x1 ;  /* 0x000000050b08b211 */ /* 0x004fe400078a08ff */
        /* <DEDUP_REMOVED lines=62> */
[----:B------:R0:W1:Y:S04]  /*15360*/  SHFL.IDX PT, R5, R3, 0x7, 0x181f ;  /* 0x00f81f0003057f89 */ /* 0x00006800000e0000 */
[----:B------:R0:W-:Y:S04]  /*15370*/  @!P4 LDGSTS.E.BYPASS.LTC128B.128 [R10+0xf400], desc[UR4][R6.64], !P2 ;  /* 0x0f400000060acfae */ /* 0x0001e8000d101d44 */
[----:B------:R0:W-:Y:S04]  /*15380*/  @!P4 LDGSTS.E.BYPASS.LTC128B.128 [R10+0x13400], desc[UR4][R6.64+0x80], !P1 ;  /* 0x13400080060acfae */ /* 0x0001e8000c901d44 */
[----:B------:R0:W-:Y:S04]  /*15390*/  @!P4 LDGSTS.E.BYPASS.LTC128B.128 [R10+0x17400], desc[UR4][R6.64+0x100], !P0 ;  /* 0x17400100060acfae */ /* 0x0001e8000c101d44 */
[----:B------:R0:W2:Y:S02]  /*153a0*/  SHFL.IDX PT, R3, R4, 0x7, 0x181f ;  /* 0x00f81f0004037f89 */ /* 0x0000a400000e0000 */
.L_x_1393:
[----:B------:R-:W-:Y:S01]  /*153b0*/  VIADD R0, R0, 0x70 ;  /* 0x0000007000007836 */ /* 0x000fe20000000000 */
[----:B------:R-:W-:Y:S04]  /*153c0*/  BSSY B0, `(.L_x_1275) ;  /* 0x000000f000007945 */ /* 0x000fe80003800000 */
[----:B------:R-:W-:-:S13]  /*153d0*/  ISETP.GE.AND P3, PT, R0, R2, PT ;  /* 0x000000020000720c */ /* 0x000fda0003f66270 */
[----:B------:R-:W-:Y:S05]  /*153e0*/  @P3 BRA `(.L_x_1276) ;  /* 0x0000000000303947 */ /* 0x000fea0003800000 */
[----:B0-----:R-:W0:Y:S01]  /*153f0*/  S2R R4, SR_TID.X ;  /* 0x0000000000047919 */ /* 0x001e220000002100 */
[----:B------:R-:W-:Y:S01]  /*15400*/  ULDC.64 UR4, c[0x0][0x208] ;  /* 0x0000820000047ab9 */ /* 0x000fe20000000a00 */
[----:B0-----:R-:W-:-:S05]  /*15410*/  IMAD.SHL.U32 R4, R4, 0x8, RZ ;  /* 0x0000000804047824 */ /* 0x001fca00078e00ff */
[----:B------:R-:W-:-:S04]  /*15420*/  LOP3.LUT R4, R4, 0x38, RZ, 0xc0, !PT ;  /* 0x0000003804047812 */ /* 0x000fc800078ec0ff */
[----:B--2---:R-:W-:-:S05]  /*15430*/  LEA R2, P3, R4, R3, 0x1 ;  /* 0x0000000304027211 */ /* 0x004fca00078608ff */
[----:B-1----:R-:W-:-:S05]  /*15440*/  IMAD.X R3, RZ, RZ, R5, P3 ;  /* 0x000000ffff037224 */ /* 0x002fca00018e0605 */
[----:B------:R-:W-:Y:S01]  /*15450*/  @!PT LDS RZ, [RZ] ;  /* 0x00000000fffff984 */ /* 0x000fe20000000800 */
[----:B------:R-:W-:Y:S01]  /*15460*/  @!PT LDS RZ, [RZ] ;  /* 0x00000000fffff984 */ /* 0x000fe20000000800 */
[----:B------:R-:W-:Y:S01]  /*15470*/  @!PT LDS RZ, [RZ] ;  /* 0x00000000fffff984 */ /* 0x000fe20000000800 */
[----:B------:R3:W-:Y:S04]  /*15480*/  LDGSTS.E.BYPASS.LTC128B.128 [R10+0xfc00], desc[UR4][R2.64], !P2 ;  /* 0x0fc00000020a7fae */ /* 0x0007e8000d101d44 */
[----:B------:R3:W-:Y:S04]  /*15490*/  LDGSTS.E.BYPASS.LTC128B.128 [R10+0x13c00], desc[UR4][R2.64+0x80], !P1 ;  /* 0x13c00080020a7fae */ /* 0x0007e8000c901d44 */
[----:B------:R3:W-:Y:S02]  /*154a0*/  LDGSTS.E.BYPASS.LTC128B.128 [R10+0x17c00], desc[UR4][R2.64+0x100], !P0 ;  /* 0x17c00100020a7fae */ /* 0x0007e4000c101d44 */
.L_x_1276:
[----:B------:R-:W-:Y:S05]  /*154b0*/  BSYNC B0 ;  /* 0x0000000000007941 */ /* 0x000fea0003800000 */
.L_x_1275:
[----:B------:R-:W-:Y:S01]  /*154c0*/  NOP ;  /* 0x0000000000007918 */ /* 0x000fe20000000000 */
[----:B------:R-:W-:Y:S01]  /*154d0*/  PLOP3.LUT P0, PT, PT, PT, PT, 0x80, 0x0 ;  /* 0x000000000000781c */ /* 0x000fe20003f0f070 */
[----:B0-----:R-:W-:-:S12]  /*154e0*/  VIADD R6, R18, 0x2a800 ;  /* 0x0002a80012067836 */ /* 0x001fd80000000000 */
.L_x_1277:
[----:B------:R-:W-:Y:S02]  /*154f0*/  PLOP3.LUT P1, PT, P1, P0, PT, 0xa2, 0x0 ;  /* 0x000000000000781c */ /* 0x000fe40000f21472 */
[----:B------:R-:W-:-:S08]  /*15500*/  @P0 R2UR P1, UR4, R18 ;  /* 0x00000000120402ca */ /* 0x000fd00000020000 */
[----:B------:R-:W-:-:S05]  /*15510*/  @P0 PLOP3.LUT P0, PT, P1, PT, PT, 0x80, 0x0 ;  /* 0x000000000000081c */ /* 0x000fca0000f0f070 */
[----:B------:R-:W-:Y:S01]  /*15520*/  @!P1 SYNCS.ARRIVE.TRANS64.RED.A0T1 RZ, [UR4+0x2a800], RZ ;  /* 0x02a800ffffff99a7 */ /* 0x000fe20008200404 */
[----:B------:R-:W-:Y:S07]  /*15530*/  @!P1 ARRIVES.LDGSTSBAR.64.TRANSCNT [UR4+0x2a800] ;  /* 0x02a80000ff0099b0 */ /* 0x000fee0008000a84 */
[----:B------:R-:W-:Y:S05]  /*15540*/  @P0 BRA.U.ANY `(.L_x_1277) ;  /* 0xfffffffd00e80947 */ /* 0x000fea000393ffff */
[----:B---3--:R-:W3:Y:S02]  /*15550*/  LDL.LU R2, [R1+0x50] ;  /* 0x0000500001027983 */ /* 0x008ee40000300800 */
[----:B---3--:R-:W-:-:S05]  /*15560*/  VIADD R2, R2, 0x1 ;  /* 0x0000000102027836 */ /* 0x008fca0000000000 */
        /* <DEDUP_REMOVED lines=8> */
[----:B------:R-:W3:Y:S03]  /*155f0*/  SYNCS.PHASECHK.TRANS64.TRYWAIT P0, [R18+URZ+0x2a820], R0 ;  /* 0x02a82000120075a7 */ /* 0x000ee6000800017f */
[----:B0--3--:R-:W-:Y:S05]  /*15600*/  @!P0 BRA `(.L_x_1279) ;  /* 0x0000004c00908947 */ /* 0x009fea0003800000 */
.L_x_1394:
[----:B------:R-:W-:Y:S05]  /*15610*/  BSYNC B0 ;  /* 0x0000000000007941 */ /* 0x000fea0003800000 */
.L_x_1278:
[----:B------:R-:W0:Y:S04]  /*15620*/  LDL R2, [R1+0x3c] ;  /* 0x00003c0001027983 */ /* 0x000e280000100800 */
[----:B------:R-:W3:Y:S01]  /*15630*/  LDL R4, [R1+0x24] ;  /* 0x0000240001047983 */ /* 0x000ee20000100800 */
[----:B------:R-:W-:Y:S01]  /*15640*/  BSSY B0, `(.L_x_1280) ;  /* 0x000021b000007945 */ /* 0x000fe20003800000 */
[----:B0-----:R-:W-:-:S05]  /*15650*/  VIADD R0, R2, 0xfffffffe ;  /* 0xfffffffe02007836 */ /* 0x001fca0000000000 */
[----:B---3--:R-:W-:-:S13]  /*15660*/  ISETP.GE.AND P0, PT, R0, R4, PT ;  /* 0x000000040000720c */ /* 0x008fda0003f06270 */
[----:B------:R-:W-:Y:S05]  /*15670*/  @!P0 BRA `(.L_x_1281) ;  /* 0x00000020005c8947 */ /* 0x000fea0003800000 */
[----:B------:R-:W3:Y:S04]  /*15680*/  LDL.LU R2, [R1+0x40] ;  /* 0x0000400001027983 */ /* 0x000ee80000300800 */
[----:B------:R-:W4:Y:S04]  /*15690*/  LDL.LU R8, [R1+0x38] ;  /* 0x0000380001087983 */ /* 0x000f280000300800 */
[----:B--2---:R-:W2:Y:S04]  /*156a0*/  LDL.LU R3, [R1+0x54] ;  /* 0x0000540001037983 */ /* 0x004ea80000300800 */
[----:B------:R-:W5:Y:S04]  /*156b0*/  LDL.LU R7, [R1+0x34] ;  /* 0x0000340001077983 */ /* 0x000f680000300800 */
[----:B-1----:R-:W5:Y:S01]  /*156c0*/  LDL.LU R5, [R1+0x58] ;  /* 0x0000580001057983 */ /* 0x002f620000300800 */
[----:B------:R-:W-:Y:S01]  /*156d0*/  LOP3.LUT R11, RZ, R4, RZ, 0x33, !PT ;  /* 0x00000004ff0b7212 */ /* 0x000fe200078e33ff */
[----:B------:R-:W-:Y:S01]  /*156e0*/  BSSY B2, `(.L_x_1282) ;  /* 0x00000ba000027945 */ /* 0x000fe20003800000 */
[----:B---3--:R-:W-:-:S04]  /*156f0*/  VIADD R2, R2, 0x1 ;  /* 0x0000000102027836 */ /* 0x008fc80000000000 */
[----:B----4-:R-:W-:Y:S01]  /*15700*/  IMAD R2, R2, R8, RZ ;  /* 0x0000000802027224 */ /* 0x010fe200078e02ff */
[----:B--2---:R-:W-:-:S04]  /*15710*/  LOP3.LUT R3, RZ, R3, RZ, 0x33, !PT ;  /* 0x00000003ff037212 */ /* 0x004fc800078e33ff */
[----:B------:R-:W-:-:S04]  /*15720*/  LOP3.LUT R2, RZ, R2, RZ, 0x33, !PT ;  /* 0x00000002ff027212 */ /* 0x000fc800078e33ff */
[----:B-----5:R-:W-:Y:S02]  /*15730*/  VIADDMNMX R2, R2, -R7, R3, !PT ;  /* 0x8000000702027246 */ /* 0x020fe40007800103 */
[----:B------:R-:W-:-:S04]  /*15740*/  LOP3.LUT R8, RZ, R5, RZ, 0x33, !PT ;  /* 0x00000005ff087212 */ /* 0x000fc800078e33ff */
[----:B------:R-:W-:-:S04]  /*15750*/  VIMNMX R8, R2, R8, !PT ;  /* 0x0000000802087248 */ /* 0x000fc80007fe0100 */
[----:B------:R-:W-:Y:S02]  /*15760*/  VIADDMNMX R11, R8, 0x2, R11, !PT ;  /* 0x00000002080b7846 */ /* 0x000fe4000780010b */
[----:B------:R-:W-:-:S05]  /*15770*/  LOP3.LUT R2, RZ, R8, RZ, 0x33, !PT ;  /* 0x00000008ff027212 */ /* 0x000fca00078e33ff */
        /* <DEDUP_REMOVED lines=37> */
[----:B------:R-:W-:-:S06]  /*159d0*/  LEA.HI.X R5, R2, UR5, R3, 0x2, P0 ;  /* 0x0000000502057c11 */ /* 0x000fcc00080f1403 */
[----:B------:R0:W5:Y:S03]  /*159e0*/  LDG.E R5, desc[UR8][R4.64] ;  /* 0x0000000804057981 */ /* 0x000166000c1e1900 */
.L_x_1286:
[----:B------:R-:W-:Y:S01]  /*159f0*/  IMAD R3, R9, 0x8, R18 ;  /* 0x0000000809037824 */ /* 0x000fe200078e0212 */
[----:B------:R-:W-:Y:S01]  /*15a00*/  SHF.L.U32 R2, R10, 0x1f, RZ ;  /* 0x0000001f0a027819 */ /* 0x000fe200000006ff */
[----:B------:R-:W-:Y:S03]  /*15a10*/  BSSY B3, `(.L_x_1287) ;  /* 0x0000003000037945 */ /* 0x000fe60003800000 */
[----:B------:R-:W1:Y:S02]  /*15a20*/  SYNCS.PHASECHK.TRANS64.TRYWAIT P0, [R3+URZ+0x2a840], R2 ;  /* 0x02a84002030075a7 */ /* 0x000e64000800017f */
[----:B-1----:R-:W-:Y:S05]  /*15a30*/  @!P0 BRA `(.L_x_1288) ;  /* 0x0000004800988947 */ /* 0x002fea0003800000 */
.L_x_1395:
[----:B------:R-:W-:Y:S05]  /*15a40*/  BSYNC B3 ;  /* 0x0000000000037941 */ /* 0x000fea0003800000 */
.L_x_1287:
        /* <DEDUP_REMOVED lines=12> */
.L_x_1290:
[----:B------:R-:W-:Y:S05]  /*15b10*/  BSYNC B3 ;  /* 0x0000000000037941 */ /* 0x000fea0003800000 */
.L_x_1289:
        /* <DEDUP_REMOVED lines=12> */
.L_x_1291:
        /* <DEDUP_REMOVED lines=16> */
.L_x_1292:
        /* <DEDUP_REMOVED lines=15> */
.L_x_1293:
        /* <DEDUP_REMOVED lines=16> */
.L_x_1396:
[----:B------:R-:W-:Y:S05]  /*15ed0*/  BSYNC B3 ;  /* 0x0000000000037941 */ /* 0x000fea0003800000 */
.L_x_1294:
[----:B------:R-:W-:Y:S01]  /*15ee0*/  BSSY B3, `(.L_x_1296) ;  /* 0x000000c000037945 */ /* 0x000fe20003800000 */
[----:B------:R-:W-:Y:S02]  /*15ef0*/  IMAD.MOV.U32 R12, RZ, RZ, 0x0 ;  /* 0x00000000ff0c7424 */ /* 0x000fe400078e00ff */
[----:B------:R-:W-:Y:S01]  /*15f00*/  IMAD.MOV.U32 R13, RZ, RZ, 0x14f00000 ;  /* 0x14f00000ff0d7424 */ /* 0x000fe200078e00ff */
[----:B------:R-:W-:Y:S06]  /*15f10*/  @P1 BRA `(.L_x_1297) ;  /* 0x0000000000201947 */ /* 0x000fec0003800000 */
[----:B------:R-:W1:Y:S01]  /*15f20*/  S2R R4, SR_TID.X ;  /* 0x0000000000047919 */ /* 0x000e620000002100 */
[----:B0-----:R-:W-:Y:S02]  /*15f30*/  IMAD R2, R19, 0x8, R18 ;  /* 0x0000000813027824 */ /* 0x001fe400078e0212 */
[----:B------:R-:W-:-:S04]  /*15f40*/  IMAD.MOV.U32 R3, RZ, RZ, 0x6000 ;  /* 0x00006000ff037424 */ /* 0x000fc800078e00ff */
[----:B------:R2:W-:Y:S01]  /*15f50*/  SYNCS.ARRIVE.TRANS64 RZ, [R2+URZ+0x2a850], R3 ;  /* 0x02a8500302ff79a7 */ /* 0x0005e2000800003f */
[----:B-1----:R-:W-:-:S04]  /*15f60*/  LOP3.LUT R4, R4, 0x1f, RZ, 0xc0, !PT ;  /* 0x0000001f04047812 */ /* 0x002fc800078ec0ff */
[----:B------:R-:W-:-:S13]  /*15f70*/  ISETP.NE.AND P0, PT, R4, RZ, PT ;  /* 0x000000ff0400720c */ /* 0x000fda0003f05270 */
[----:B--2---:R-:W-:Y:S05]  /*15f80*/  @!P0 BRA `(.L_x_1297) ;  /* 0x0000000000048947 */ /* 0x004fea0003800000 */
[----:B------:R-:W-:Y:S01]  /*15f90*/  BPT.TRAP 0x1 ;  /* 0x000000040000795c */ /* 0x000fe20000300000 */
.L_x_1297:
[----:B------:R-:W-:Y:S05]  /*15fa0*/  BSYNC B3 ;  /* 0x0000000000037941 */ /* 0x000fea0003800000 */
.L_x_1296:
[----:B------:R-:W2:Y:S04]  /*15fb0*/  LDL R4, [R1+0x14] ;  /* 0x0000140001047983 */ /* 0x000ea80000100800 */
[----:B0-----:R-:W2:Y:S01]  /*15fc0*/  LDL.LU R2, [R1+0x4] ;  /* 0x0000040001027983 */ /* 0x001ea20000300800 */
        /* <DEDUP_REMOVED lines=11> */
.L_x_1298:
        /* <DEDUP_REMOVED lines=15> */
.L_x_1299:
        /* <DEDUP_REMOVED lines=12> */
.L_x_1285:
[----:B------:R-:W-:Y:S05]  /*16230*/  BSYNC B1 ;  /* 0x0000000000017941 */ /* 0x000fea0003800000 */
.L_x_1284:
[----:B0-----:R-:W2:Y:S01]  /*16240*/  LDL.LU R0, [R1+0x3c] ;  /* 0x00003c0001007983 */ /* 0x001ea20000300800 */
[----:B------:R-:W-:-:S03]  /*16250*/  IMAD.MOV.U32 R19, RZ, RZ, R9 ;  /* 0x000000ffff137224 */ /* 0x000fc600078e0009 */
[----:B------:R0:W-:Y:S02]  /*16260*/  STL [R1+0x10], R10 ;  /* 0x0000100a01007387 */ /* 0x0001e40000100800 */
[----:B0-2---:R-:W-:-:S07]  /*16270*/  VIADD R0, R0, 0xfffffffd ;  /* 0xfffffffd00007836 */ /* 0x005fce0000000000 */
.L_x_1283:
[----:B------:R-:W-:Y:S05]  /*16280*/  BSYNC B2 ;  /* 0x0000000000027941 */ /* 0x000fea0003800000 */
.L_x_1282:
[----:B------:R-:W-:-:S05]  /*16290*/  VIADD R11, R11, 0xfffffffe ;  /* 0xfffffffe0b0b7836 */ /* 0x000fca0000000000 */
[----:B------:R-:W-:-:S13]  /*162a0*/  ISETP.NE.AND P0, PT, R11, R8, PT ;  /* 0x000000080b00720c */ /* 0x000fda0003f05270 */
[----:B------:R-:W-:Y:S05]  /*162b0*/  @!P0 BRA `(.L_x_1281) ;  /* 0x00000014004c8947 */ /* 0x000fea0003800000 */
[----:B------:R-:W-:-:S07]  /*162c0*/  IMAD.MOV.U32 R9, RZ, RZ, R17 ;  /* 0x000000ffff097224 */ /* 0x000fce00078e0011 */
.L_x_1332:
        /* <DEDUP_REMOVED lines=36> */
.L_x_1302:
[----:B------:R-:W-:Y:S01]  /*16510*/  IMAD R3, R4, 0x8, R18 ;  /* 0x0000000804037824 */ /* 0x000fe200078e0212 */
[----:B------:R-:W-:Y:S01]  /*16520*/  SHF.L.U32 R2, R5, 0x1f, RZ ;  /* 0x0000001f05027819 */ /* 0x000fe200000006ff */
[----:B------:R-:W-:Y:S03]  /*16530*/  BSSY B2, `(.L_x_1303) ;  /* 0x0000003000027945 */ /* 0x000fe60003800000 */
[----:B------:R-:W1:Y:S02]  /*16540*/  SYNCS.PHASECHK.TRANS64.TRYWAIT P0, [R3+URZ+0x2a840], R2 ;  /* 0x02a84002030075a7 */ /* 0x000e64000800017f */
[----:B-1----:R-:W-:Y:S05]  /*16550*/  @!P0 BRA `(.L_x_1304) ;  /* 0x0000003c00f88947 */ /* 0x002fea0003800000 */
.L_x_1397:
[----:B------:R-:W-:Y:S05]  /*16560*/  BSYNC B2 ;  /* 0x0000000000027941 */ /* 0x000fea0003800000 */
.L_x_1303:
        /* <DEDUP_REMOVED lines=12> */
.L_x_1306:
[----:B------:R-:W-:Y:S05]  /*16630*/  BSYNC B2 ;  /* 0x0000000000027941 */ /* 0x000fea0003800000 */
.L_x_1305:
        /* <DEDUP_REMOVED lines=12> */
.L_x_1307:
        /* <DEDUP_REMOVED lines=16> */
.L_x_1308:
        /* <DEDUP_REMOVED lines=15> */
.L_x_1309:
        /* <DEDUP_REMOVED lines=16> */
.L_x_1398:
[----:B------:R-:W-:Y:S05]  /*169f0*/  BSYNC B2 ;  /* 0x0000000000027941 */ /* 0x000fea0003800000 */
.L_x_1310:
        /* <DEDUP_REMOVED lines=11> */
.L_x_1313:
[----:B------:R-:W-:Y:S05]  /*16ab0*/  BSYNC B2 ;  /* 0x0000000000027941 */ /* 0x000fea0003800000 */
.L_x_1312:
        /* <DEDUP_REMOVED lines=12> */
.L_x_1314:
        /* <DEDUP_REMOVED lines=15> */
.L_x_1315:
        /* <DEDUP_REMOVED lines=12> */
.L_x_1301:
[----:B------:R-:W-:Y:S05]  /*16d30*/  BSYNC B1 ;  /* 0x0000000000017941 */ /* 0x000fea0003800000 */
.L_x_1300:
        /* <DEDUP_REMOVED lines=20> */
[----:B------:R-:W-:Y:S01]  /*16e80*/  ULDC.64 UR8, c[0x0][0x208] ;  /* 0x0000820000087ab9 */ /* 0x000fe20000000a00 */
        /* <DEDUP_REMOVED lines=15> */
.L_x_1318:
[----:B------:R-:W-:Y:S01]  /*16f80*/  IMAD R2, R19, 0x8, R18 ;  /* 0x0000000813027824 */ /* 0x000fe200078e0212 */
[----:B------:R-:W-:Y:S01]  /*16f90*/  SHF.L.U32 R3, R12, 0x1f, RZ ;  /* 0x0000001f0c037819 */ /* 0x000fe200000006ff */
[----:B------:R-:W-:Y:S03]  /*16fa0*/  BSSY B2, `(.L_x_1319) ;  /* 0x0000003000027945 */ /* 0x000fe60003800000 */
[----:B------:R-:W2:Y:S02]  /*16fb0*/  SYNCS.PHASECHK.TRANS64.TRYWAIT P0, [R2+URZ+0x2a840], R3 ;  /* 0x02a84003020075a7 */ /* 0x000ea4000800017f */
[----:B--2---:R-:W-:Y:S05]  /*16fc0*/  @!P0 BRA `(.L_x_1320) ;  /* 0x0000003400848947 */ /* 0x004fea0003800000 */
.L_x_1399:
[----:B------:R-:W-:Y:S05]  /*16fd0*/  BSYNC B2 ;  /* 0x0000000000027941 */ /* 0x000fea0003800000 */
.L_x_1319:
        /* <DEDUP_REMOVED lines=12> */
.L_x_1322:
[----:B------:R-:W-:Y:S05]  /*170a0*/  BSYNC B2 ;  /* 0x0000000000027941 */ /* 0x000fea0003800000 */
.L_x_1321:
        /* <DEDUP_REMOVED lines=13> */
.L_x_1323:
        /* <DEDUP_REMOVED lines=16> */
.L_x_1324:
        /* <DEDUP_REMOVED lines=15> */
.L_x_1325:
        /* <DEDUP_REMOVED lines=15> */
.L_x_1400:
[----:B------:R-:W-:Y:S05]  /*17460*/  BSYNC B2 ;  /* 0x0000000000027941 */ /* 0x000fea0003800000 */
.L_x_1326:
[----:B------:R-:W-:Y:S01]  /*17470*/  BSSY B2, `(.L_x_1328) ;  /* 0x000000b000027945 */ /* 0x000fe20003800000 */
[----:B------:R-:W-:Y:S02]  /*17480*/  IMAD.MOV.U32 R10, RZ, RZ, 0x0 ;  /* 0x00000000ff0a7424 */ /* 0x000fe400078e00ff */
[----:B------:R-:W-:Y:S01]  /*17490*/  IMAD.MOV.U32 R11, RZ, RZ, 0x14f00000 ;  /* 0x14f00000ff0b7424 */ /* 0x000fe200078e00ff */
[----:B------:R-:W-:Y:S06]  /*174a0*/  @P1 BRA `(.L_x_1329) ;  /* 0x00000000001c1947 */ /* 0x000fec0003800000 */
[----:B------:R-:W1:Y:S01]  /*174b0*/  S2R R14, SR_TID.X ;  /* 0x00000000000e7919 */ /* 0x000e620000002100 */
[----:B------:R-:W-:-:S04]  /*174c0*/  IMAD.MOV.U32 R3, RZ, RZ, 0x6000 ;  /* 0x00006000ff037424 */ /* 0x000fc800078e00ff */
[----:B------:R2:W-:Y:S01]  /*174d0*/  SYNCS.ARRIVE.TRANS64 RZ, [R2+URZ+0x50], R3 ;  /* 0x0000500302ff79a7 */ /* 0x0005e2000800003f */
[----:B-1----:R-:W-:-:S04]  /*174e0*/  LOP3.LUT R14, R14, 0x1f, RZ, 0xc0, !PT ;  /* 0x0000001f0e0e7812 */ /* 0x002fc800078ec0ff */
[----:B------:R-:W-:-:S13]  /*174f0*/  ISETP.NE.AND P0, PT, R14, RZ, PT ;  /* 0x000000ff0e00720c */ /* 0x000fda0003f05270 */
[----:B--2---:R-:W-:Y:S05]  /*17500*/  @!P0 BRA `(.L_x_1329) ;  /* 0x0000000000048947 */ /* 0x004fea0003800000 */
[----:B------:R-:W-:Y:S01]  /*17510*/  BPT.TRAP 0x1 ;  /* 0x000000040000795c */ /* 0x000fe20000300000 */
.L_x_1329:
[----:B------:R-:W-:Y:S05]  /*17520*/  BSYNC B2 ;  /* 0x0000000000027941 */ /* 0x000fea0003800000 */
.L_x_1328:
[----:B0-----:R-:W2:Y:S04]  /*17530*/  LDL R5, [R1+0x14] ;  /* 0x0000140001057983 */ /* 0x001ea80000100800 */
[----:B------:R-:W2:Y:S01]  /*17540*/  LDL.LU R3, [R1+0x4] ;  /* 0x0000040001037983 */ /* 0x000ea20000300800 */
        /* <DEDUP_REMOVED lines=10> */
.L_x_1330:
        /* <DEDUP_REMOVED lines=15> */
.L_x_1331:
        /* <DEDUP_REMOVED lines=12> */
.L_x_1317:
[----:B------:R-:W-:Y:S05]  /*177a0*/  BSYNC B1 ;  /* 0x0000000000017941 */ /* 0x000fea0003800000 */
.L_x_1316:
[----:B------:R-:W2:Y:S01]  /*177b0*/  LDL R2, [R1+0x24] ;  /* 0x0000240001027983 */ /* 0x000ea20000100800 */
[----:B------:R-:W-:Y:S01]  /*177c0*/  VIADD R0, R0, 0xfffffffe ;  /* 0xfffffffe00007836 */ /* 0x000fe20000000000 */
[----:B--2---:R-:W-:-:S13]  /*177d0*/  ISETP.GT.AND P0, PT, R7, R2, PT ;  /* 0x000000020700720c */ /* 0x004fda0003f04270 */
[----:B------:R-:W-:Y:S05]  /*177e0*/  @P0 BRA `(.L_x_1332) ;  /* 0xffffffe800b80947 */ /* 0x000fea000383ffff */
.L_x_1281:
[----:B------:R-:W-:Y:S05]  /*177f0*/  BSYNC B0 ;  /* 0x0000000000007941 */ /* 0x000fea0003800000 */
.L_x_1280:
[----:B--2---:R-:W2:Y:S01]  /*17800*/  S2R R3, SR_TID.X ;  /* 0x0000000000037919 */ /* 0x004ea20000002100 */
[----:B------:R-:W-:Y:S01]  /*17810*/  BSSY B0, `(.L_x_1333) ;  /* 0x0000012000007945 */ /* 0x000fe20003800000 */
[----:B--2---:R-:W-:-:S04]  /*17820*/  LOP3.LUT R3, R3, 0x7f, RZ, 0xc0, !PT ;  /* 0x0000007f03037812 */ /* 0x004fc800078ec0ff */
[----:B------:R-:W-:-:S13]  /*17830*/  ISETP.NE.AND P0, PT, R3, RZ, PT ;  /* 0x000000ff0300720c */ /* 0x000fda0003f05270 */
[----:B------:R-:W-:Y:S05]  /*17840*/  @P0 BRA `(.L_x_1334) ;  /* 0x0000000000380947 */ /* 0x000fea0003800000 */
[----:B------:R-:W2:Y:S01]  /*17850*/  S2R R2, SR_LANEID ;  /* 0x0000000000027919 */ /* 0x000ea20000000000 */
[----:B------:R-:W-:Y:S01]  /*17860*/  VOTEU.ANY UR4, UPT, PT ;  /* 0x0000000000047886 */ /* 0x000fe200038e0100 */
[----:B-1----:R-:W1:Y:S01]  /*17870*/  LDC.64 R4, c[0x0][0xc60] ;  /* 0x00031800ff047b82 */ /* 0x002e620000000a00 */
[----:B------:R-:W2:Y:S01]  /*17880*/  FLO.U32 R0, UR4 ;  /* 0x0000000400007d00 */ /* 0x000ea200080e0000 */
[----:B------:R-:W-:Y:S01]  /*17890*/  ULDC.64 UR6, c[0x0][0x208] ;  /* 0x0000820000067ab9 */ /* 0x000fe20000000a00 */
[----:B--2---:R-:W-:-:S06]  /*178a0*/  ISETP.EQ.U32.AND P0, PT, R0, R2, PT ;  /* 0x000000020000720c */ /* 0x004fcc0003f02070 */
[----:B------:R-:W1:Y:S07]  /*178b0*/  POPC R2, UR4 ;  /* 0x0000000400027d09 */ /* 0x000e6e0008000000 */
[----:B-1----:R-:W2:Y:S04]  /*178c0*/  @P0 ATOMG.E.ADD.STRONG.GPU PT, R2, desc[UR6][R4.64], R2 ;  /* 0x00000002040209a8 */ /* 0x002ea800081ee1c6 */
[----:B--2---:R1:W2:Y:S02]  /*178d0*/  SHFL.IDX PT, R2, R2, R0, 0x1f ;  /* 0x00001f0002027589 */ /* 0x0042a400000e0000 */
[----:B-1----:R-:W1:Y:S02]  /*178e0*/  S2R R0, SR_LTMASK ;  /* 0x0000000000007919 */ /* 0x002e640000003900 */
[----:B-1----:R-:W-:-:S06]  /*178f0*/  LOP3.LUT R0, R0, UR4, RZ, 0xc0, !PT ;  /* 0x0000000400007c12 */ /* 0x002fcc000f8ec0ff */
[----:B------:R-:W2:Y:S02]  /*17900*/  POPC R0, R0 ;  /* 0x0000000000007309 */ /* 0x000ea40000000000 */
[----:B--2---:R-:W-:-:S05]  /*17910*/  IADD3 R0, R2, UR38, R0 ;  /* 0x0000002602007c10 */ /* 0x004fca000fffe000 */
[----:B------:R2:W-:Y:S02]  /*17920*/  STL [R1], R0 ;  /* 0x0000000001007387 */ /* 0x0005e40000100800 */
.L_x_1334:
[----:B------:R-:W-:Y:S05]  /*17930*/  BSYNC B0 ;  /* 0x0000000000007941 */ /* 0x000fea0003800000 */
.L_x_1333:
[----:B--2---:R-:W2:Y:S01]  /*17940*/  LDL R0, [R1+0x18] ;  /* 0x0000180001007983 */ /* 0x004ea20000100800 */
[----:B------:R-:W-:Y:S01]  /*17950*/  BSSY B0, `(.L_x_1335) ;  /* 0x000003a000007945 */ /* 0x000fe20003800000 */
[----:B--2---:R-:W-:-:S13]  /*17960*/  LOP3.LUT P0, RZ, R0, 0x1, RZ, 0xc0, !PT ;  /* 0x0000000100ff7812 */ /* 0x004fda000780c0ff */
[----:B------:R-:W-:Y:S05]  /*17970*/  @!P0 BRA `(.L_x_1336) ;  /* 0x0000000000dc8947 */ /* 0x000fea0003800000 */
[----:B------:R-:W2:Y:S01]  /*17980*/  LDL R2, [R1+0x10] ;  /* 0x0000100001027983 */ /* 0x000ea20000100800 */
[----:B------:R-:W-:Y:S01]  /*17990*/  IMAD R0, R19, 0x8, R18 ;  /* 0x0000000813007824 */ /* 0x000fe200078e0212 */
[----:B------:R-:W-:Y:S01]  /*179a0*/  BSSY B1, `(.L_x_1337) ;  /* 0x0000005000017945 */ /* 0x000fe20003800000 */
[----:B------:R-:W-:Y:S02]  /*179b0*/  ISETP.NE.AND P1, PT, R3, RZ, PT ;  /* 0x000000ff0300720c */ /* 0x000fe40003f25270 */
[----:B--2---:R-:W-:-:S04]  /*179c0*/  SHF.L.U32 R2, R2, 0x1f, RZ ;  /* 0x0000001f02027819 */ /* 0x004fc800000006ff */
[----:B------:R-:W2:Y:S02]  /*179d0*/  SYNCS.PHASECHK.TRANS64.TRYWAIT P0, [R0+URZ+0x2a860], R2 ;  /* 0x02a86002000075a7 */ /* 0x000ea4000800017f */
[----:B--2---:R-:W-:Y:S05]  /*179e0*/  @!P0 BRA `(.L_x_1338) ;  /* 0x0000002c00248947 */ /* 0x004fea0003800000 */
.L_x_1401:
[----:B------:R-:W-:Y:S05]  /*179f0*/  BSYNC B1 ;  /* 0x0000000000017941 */ /* 0x000fea0003800000 */
.L_x_1337:
[----:B------:R-:W-:Y:S04]  /*17a00*/  BSSY B1, `(.L_x_1339) ;  /* 0x0000009000017945 */ /* 0x000fe80003800000 */
        /* <DEDUP_REMOVED lines=8> */
.L_x_1340:
[----:B------:R-:W-:Y:S05]  /*17a90*/  BSYNC B1 ;  /* 0x0000000000017941 */ /* 0x000fea0003800000 */
.L_x_1339:
[----:B------:R-:W3:Y:S04]  /*17aa0*/  LDL.LU R3, [R1+0x14] ;  /* 0x0000140001037983 */ /* 0x000ee80000300800 */
[----:B--2---:R-:W3:Y:S01]  /*17ab0*/  LDL.LU R2, [R1+0x4] ;  /* 0x0000040001027983 */ /* 0x004ee20000300800 */
        /* <DEDUP_REMOVED lines=10> */
.L_x_1341:
        /* <DEDUP_REMOVED lines=9> */
[----:B--2---:R-:W-:Y:S05]  /*17bf0*/  @P0 BRA.U.ANY `(.L_x_1341) ;  /* 0xfffffffd00d80947 */ /* 0x004fea000393ffff */
[----:B------:R-:W-:Y:S01]  /*17c00*/  PLOP3.LUT P0, PT, PT, PT, PT, 0x80, 0x0 ;  /* 0x000000000000781c */ /* 0x000fe20003f0f070 */
[----:B------:R-:W-:Y:S01]  /*17c10*/  VIADD R2, R2, 0x3400 ;  /* 0x0000340002027836 */ /* 0x000fe20000000000 */
[----:B------:R-:W-:Y:S01]  /*17c20*/  UMOV UR6, 0x0 ;  /* 0x0000000000067882 */ /* 0x000fe20000000000 */
[----:B------:R-:W-:Y:S01]  /*17c30*/  UMOV UR7, 0x14f00000 ;  /* 0x14f0000000077882 */ /* 0x000fe20000000000 */
[----:B------:R-:W-:-:S09]  /*17c40*/  UMOV UR10, 0x40 ;  /* 0x00000040000a7882 */ /* 0x000fd20000000000 */
.L_x_1342:
        /* <DEDUP_REMOVED lines=10> */
.L_x_1336:
[----:B------:R-:W-:Y:S05]  /*17cf0*/  BSYNC B0 ;  /* 0x0000000000007941 */ /* 0x000fea0003800000 */
.L_x_1335:
[----:B------:R-:W2:Y:S01]  /*17d00*/  LDL.LU R4, [R1+0x10] ;  /* 0x0000100001047983 */ /* 0x000ea20000300800 */
[----:B------:R-:W-:-:S05]  /*17d10*/  VIADD R19, R19, 0x1 ;  /* 0x0000000113137836 */ /* 0x000fca0000000000 */
[----:B------:R-:W-:-:S04]  /*17d20*/  ISETP.NE.AND P0, PT, R19, 0x2, PT ;  /* 0x000000021300780c */ /* 0x000fc80003f05270 */
[----:B------:R-:W-:Y:S02]  /*17d30*/  SEL R0, RZ, 0x1, P0 ;  /* 0x00000001ff007807 */ /* 0x000fe40000000000 */
[----:B------:R-:W-:Y:S02]  /*17d40*/  SEL R19, R19, RZ, P0 ;  /* 0x000000ff13137207 */ /* 0x000fe40000000000 */
[----:B--2---:R-:W-:-:S05]  /*17d50*/  LOP3.LUT R4, R4, R0, RZ, 0x3c, !PT ;  /* 0x0000000004047212 */ /* 0x004fca00078e3cff */
[----:B------:R2:W-:Y:S02]  /*17d60*/  STL [R1+0x10], R4 ;  /* 0x0000100401007387 */ /* 0x0005e40000100800 */
.L_x_1260:
[----:B------:R-:W-:Y:S05]  /*17d70*/  BSYNC B7 ;  /* 0x0000000000077941 */ /* 0x000fea0003800000 */
.L_x_1258:
[----:B---3--:R-:W3:Y:S02]  /*17d80*/  LDL R0, [R1+0x18] ;  /* 0x0000180001007983 */ /* 0x008ee40000100800 */
[----:B---3--:R-:W-:-:S13]  /*17d90*/  LOP3.LUT P0, RZ, R0, 0x2, RZ, 0xc0, !PT ;  /* 0x0000000200ff7812 */ /* 0x008fda000780c0ff */
[----:B------:R-:W-:Y:S05]  /*17da0*/  @!P0 BRA `(.L_x_1343) ;  /* 0x00000000002c8947 */ /* 0x000fea0003800000 */
[----:B------:R-:W-:Y:S05]  /*17db0*/  WARPSYNC.ALL ;  /* 0x0000000000007948 */ /* 0x000fea0003800000 */
[----:B------:R-:W3:Y:S08]  /*17dc0*/  S2UR UR5, SR_CgaCtaId ;  /* 0x00000000000579c3 */ /* 0x000ef00000008800 */
[----:B------:R-:W-:Y:S06]  /*17dd0*/  BAR.SYNC.DEFER_BLOCKING 0x5, 0x180 ;  /* 0x0146000000007b1d */ /* 0x000fec0000010000 */
[----:B------:R-:W-:-:S02]  /*17de0*/  UMOV UR4, 0x400 ;  /* 0x0000040000047882 */ /* 0x000fc40000000000 */
[----:B---3--:R-:W-:-:S06]  /*17df0*/  ULEA UR4, UR5, UR4, 0x18 ;  /* 0x0000000405047291 */ /* 0x008fcc000f8ec03f */
[----:B------:R-:W-:-:S05]  /*17e00*/  IMAD.U32 R18, RZ, RZ, UR4 ;  /* 0x00000004ff127e24 */ /* 0x000fca000f8e00ff */
[----:B012---:R-:W0:Y:S04]  /*17e10*/  LDS.128 R4, [R18+0x2a8d0] ;  /* 0x02a8d00012047984 */ /* 0x007e280000000c00 */
[----:B0-----:R0:W-:Y:S04]  /*17e20*/  STL.64 [R1], R4 ;  /* 0x0000000401007387 */ /* 0x0011e80000100a00 */
[----:B------:R0:W-:Y:S01]  /*17e30*/  STL.64 [R1+0x8], R6 ;  /* 0x0000080601007387 */ /* 0x0001e20000100a00 */
[----:B------:R-:W-:Y:S06]  /*17e40*/  BAR.ARV 0x4, 0x180 ;  /* 0x0106000000007b1d */ /* 0x000fec0000002000 */
[----:B------:R-:W-:Y:S05]  /*17e50*/  BRA `(.L_x_1344) ;  /* 0x00000010003c7947 */ /* 0x000fea0003800000 */
.L_x_1343:
[----:B------:R-:W3:Y:S01]  /*17e60*/  S2R R16, SR_TID.X ;  /* 0x0000000000107919 */ /* 0x000ee20000002100 */
[----:B------:R-:W-:Y:S01]  /*17e70*/  UMOV UR4, 0xffffffff ;  /* 0xffffffff00047882 */ /* 0x000fe20000000000 */
[----:B---3--:R-:W-:-:S04]  /*17e80*/  LOP3.LUT R16, R16, 0x1f, RZ, 0xc0, !PT ;  /* 0x0000001f10107812 */ /* 0x008fc800078ec0ff */
[----:B------:R-:W-:Y:S01]  /*17e90*/  ISETP.NE.AND P0, PT, R16, 0x1f, PT ;  /* 0x0000001f1000780c */ /* 0x000fe20003f05270 */
[----:B------:R-:W-:-:S12]  /*17ea0*/  BRA.DIV UR4, `(.L_x_1345) ;  /* 0x0000002a04087947 */ /* 0x000fd8000b800000 */
[----:B------:R-:W0:Y:S01]  /*17eb0*/  LDL.LU R3, [R1] ;  /* 0x0000000001037983 */ /* 0x000e220000300800 */
[----:B------:R-:W-:-:S03]  /*17ec0*/  ULDC UR4, c[0x0][0xc3c] ;  /* 0x00030f0000047ab9 */ /* 0x000fc60000000800 */
[----:B-12---:R-:W2:Y:S01]  /*17ed0*/  LDL R4, [R1+0xc] ;  /* 0x00000c0001047983 */ /* 0x006ea20000100800 */
[----:B------:R-:W-:Y:S01]  /*17ee0*/  ULDC.64 UR6, c[0x0][0x208] ;  /* 0x0000820000067ab9 */ /* 0x000fe20000000a00 */
[----:B0-----:R-:W-:Y:S02]  /*17ef0*/  IMAD.MOV.U32 R8, RZ, RZ, R3 ;  /* 0x000000ffff087224 */ /* 0x001fe400078e0003 */
[----:B--2---:R-:W-:-:S05]  /*17f00*/  IMAD.IADD R0, R4, 0x1, R16 ;  /* 0x0000000104007824 */ /* 0x004fca00078e0210 */
        /* <DEDUP_REMOVED lines=9> */
[C---:B------:R-:W-:Y:S01]  /*17fa0*/  ISETP.GE.U32.AND P3, PT, R16.reuse, 0x4, PT ;  /* 0x000000041000780c */ /* 0x040fe20003f66070 */
[----:B------:R-:W-:Y:S01]  /*17fb0*/  SHFL.IDX PT, R0, R8, RZ, 0x1f ;  /* 0x00001fff08007589 */ /* 0x000fe200000e0000 */
[C---:B------:R-:W-:Y:S02]  /*17fc0*/  ISETP.GE.U32.AND P4, PT, R16.reuse, 0x8, PT ;  /* 0x000000081000780c */ /* 0x040fe40003f86070 */
[----:B------:R-:W-:Y:S01]  /*17fd0*/  ISETP.GE.U32.AND P5, PT, R16, 0x10, PT ;  /* 0x000000101000780c */ /* 0x000fe20003fa6070 */
[----:B--2---:R-:W-:Y:S01]  /*17fe0*/  @!P1 IMAD.MOV.U32 R5, RZ, RZ, R6 ;  /* 0x000000ffff059224 */ /* 0x004fe200078e0006 */
[----:B------:R-:W-:-:S02]  /*17ff0*/  CS2R R6, SRZ ;  /* 0x0000000000067805 */ /* 0x000fc4000001ff00 */
[----:B---3--:R-:W-:Y:S01]  /*18000*/  @!P1 IMAD.MOV.U32 R7, RZ, RZ, R2 ;  /* 0x000000ffff079224 */ /* 0x008fe200078e0002 */
[----:B------:R-:W-:-:S03]  /*18010*/  ISETP.NE.AND P1, PT, R16, RZ, PT ;  /* 0x000000ff1000720c */ /* 0x000fc60003f25270 */
[----:B------:R-:W-:-:S05]  /*18020*/  IMAD R2, R7, R5, RZ ;  /* 0x0000000507027224 */ /* 0x000fca00078e02ff */
[----:B------:R-:W0:Y:S02]  /*18030*/  SHFL.UP PT, R3, R2, 0x1, RZ ;  /* 0x0420000002037989 */ /* 0x000e2400000e00ff */
[----:B0-----:R-:W-:-:S05]  /*18040*/  SEL R9, R3, RZ, P1 ;  /* 0x000000ff03097207 */ /* 0x001fca0000800000 */
[----:B------:R-:W-:Y:S02]  /*18050*/  IMAD.IADD R2, R2, 0x1, R9 ;  /* 0x0000000102027824 */ /* 0x000fe400078e0209 */
[----:B------:R-:W-:Y:S04]  /*18060*/  SHFL.IDX PT, R9, R8, 0x1, 0x1f ;  /* 0x00201f0008097f89 */ /* 0x000fe800000e0000 */
        /* <DEDUP_REMOVED lines=13> */
.L_x_1411:
[----:B------:R-:W-:Y:S02]  /*18140*/  ULDC UR4, c[0x0][0xc38] ;  /* 0x00030e0000047ab9 */ /* 0x000fe40000000800 */
[----:B------:R-:W-:-:S04]  /*18150*/  IMAD.U32 R8, RZ, RZ, UR4 ;  /* 0x00000004ff087e24 */ /* 0x000fc8000f8e00ff */
[----:B-1----:R-:W-:-:S04]  /*18160*/  IMAD R10, R10, R8, RZ ;  /* 0x000000080a0a7224 */ /* 0x002fc800078e02ff */
[----:B------:R-:W-:-:S05]  /*18170*/  IMAD.IADD R4, R9, 0x1, R10 ;  /* 0x0000000109047824 */ /* 0x000fca00078e020a */
[----:B------:R-:W-:-:S13]  /*18180*/  ISETP.GT.AND P6, PT, R4, R0, PT ;  /* 0x000000000400720c */ /* 0x000fda0003fc4270 */
[----:B------:R-:W-:Y:S05]  /*18190*/  @P6 BRA `(.L_x_1346) ;  /* 0x0000000000b06947 */ /* 0x000fea0003800000 */
.L_x_1349:
[----:B------:R-:W2:Y:S01]  /*181a0*/  LDL.LU R3, [R1+0xc] ;  /* 0x00000c0001037983 */ /* 0x000ea20000300800 */
[----:B0-----:R-:W0:Y:S01]  /*181b0*/  LDC R2, c[0x0][0xc3c] ;  /* 0x00030f00ff027b82 */ /* 0x001e220000000800 */
[----:B--2---:R-:W-:-:S05]  /*181c0*/  VIADD R3, R3, 0x1f ;  /* 0x0000001f03037836 */ /* 0x004fca0000000000 */
[----:B0-----:R-:W-:-:S13]  /*181d0*/  ISETP.GE.AND P6, PT, R3, R2, PT ;  /* 0x000000020300720c */ /* 0x001fda0003fc6270 */
[----:B------:R-:W-:Y:S05]  /*181e0*/  @P6 BRA `(.L_x_1347) ;  /* 0x0000000800f06947 */ /* 0x000fea0003800000 */
[----:B------:R-:W0:Y:S01]  /*181f0*/  S2R R5, SR_TID.X ;  /* 0x0000000000057919 */ /* 0x000e220000002100 */
[----:B------:R-:W-:Y:S01]  /*18200*/  ULDC.64 UR4, c[0x0][0x208] ;  /* 0x0000820000047ab9 */ /* 0x000fe20000000a00 */
[----:B------:R1:W-:Y:S01]  /*18210*/  STL [R1+0xc], R3 ;  /* 0x00000c0301007387 */ /* 0x0003e20000100800 */
[----:B0-----:R-:W-:-:S05]  /*18220*/  LOP3.LUT R5, R5, 0x1f, RZ, 0xc0, !PT ;  /* 0x0000001f05057812 */ /* 0x001fca00078ec0ff */
[----:B------:R-:W-:Y:S02]  /*18230*/  IMAD.IADD R7, R3, 0x1, R5 ;  /* 0x0000000103077824 */ /* 0x000fe400078e0205 */
[----:B------:R-:W-:-:S03]  /*18240*/  IMAD.MOV.U32 R5, RZ, RZ, RZ ;  /* 0x000000ffff057224 */ /* 0x000fc600078e00ff */
[----:B------:R-:W-:-:S13]  /*18250*/  ISETP.GE.OR P6, PT, R7, R2, !P0 ;  /* 0x000000020700720c */ /* 0x000fda00047c6670 */
[----:B-1----:R-:W0:Y:S02]  /*18260*/  @!P6 LDC.64 R2, c[0x0][0xc80] ;  /* 0x00032000ff02eb82 */ /* 0x002e240000000a00 */
[----:B0-----:R-:W-:-:S05]  /*18270*/  @!P6 IMAD.WIDE R2, R7, 0x4, R2 ;  /* 0x000000040702e825 */ /* 0x001fca00078e0202 */
[----:B------:R0:W2:Y:S02]  /*18280*/  @!P6 LDG.E R5, desc[UR4][R2.64] ;  /* 0x000000040205e981 */ /* 0x0000a4000c1e1900 */
[----:B0-----:R-:W0:Y:S02]  /*18290*/  @!P6 LDC.64 R2, c[0x0][0xc78] ;  /* 0x00031e00ff02eb82 */ /* 0x001e240000000a00 */
[----:B0-----:R-:W-:-:S04]  /*182a0*/  @!P6 IMAD.WIDE R2, R7, 0x4, R2 ;  /* 0x000000040702e825 */ /* 0x001fc800078e0202 */
[----:B------:R-:W-:-:S06]  /*182b0*/  IMAD.MOV.U32 R7, RZ, RZ, RZ ;  /* 0x000000ffff077224 */ /* 0x000fcc00078e00ff */
[----:B------:R-:W2:Y:S01]  /*182c0*/  @!P6 LDG.E R7, desc[UR4][R2.64] ;  /* 0x000000040207e981 */ /* 0x000ea2000c1e1900 */
[----:B------:R-:W-:Y:S01]  /*182d0*/  UMOV UR4, 0xffffffff ;  /* 0xffffffff00047882 */ /* 0x000fe20000000000 */
[----:B--2---:R-:W-:Y:S02]  /*182e0*/  IMAD R2, R7, R5, RZ ;  /* 0x0000000507027224 */ /* 0x004fe400078e02ff */
[----:B------:R-:W-:Y:S05]  /*182f0*/  BRA.DIV UR4, `(.L_x_1348) ;  /* 0x0000002a04547947 */ /* 0x000fea000b800000 */
        /* <DEDUP_REMOVED lines=16> */
.L_x_1419:
[----:B------:R-:W-:Y:S02]  /*18400*/  ULDC UR4, c[0x0][0xc38] ;  /* 0x00030e0000047ab9 */ /* 0x000fe40000000800 */
[----:B------:R-:W-:-:S04]  /*18410*/  IMAD.U32 R8, RZ, RZ, UR4 ;  /* 0x00000004ff087e24 */ /* 0x000fc8000f8e00ff */
[----:B-1----:R-:W-:-:S04]  /*18420*/  IMAD R10, R10, R8, RZ ;  /* 0x000000080a0a7224 */ /* 0x002fc800078e02ff */
[----:B------:R-:W-:-:S05]  /*18430*/  IMAD.IADD R4, R10, 0x1, R4 ;  /* 0x000000010a047824 */ /* 0x000fca00078e0204 */
[----:B------:R-:W-:-:S13]  /*18440*/  ISETP.GT.AND P6, PT, R4, R0, PT ;  /* 0x000000000400720c */ /* 0x000fda0003fc4270 */
[----:B------:R-:W-:Y:S05]  /*18450*/  @!P6 BRA `(.L_x_1349) ;  /* 0xfffffffc0050e947 */ /* 0x000fea000383ffff */
.L_x_1346:
[----:B------:R-:W-:Y:S01]  /*18460*/  IMAD.IADD R10, R4, 0x1, -R10 ;  /* 0x00000001040a7824 */ /* 0x000fe200078e0a0a */
[----:B------:R-:W-:-:S03]  /*18470*/  UMOV UR4, 0xffffffff ;  /* 0xffffffff00047882 */ /* 0x000fc60000000000 */
[----:B------:R-:W-:-:S05]  /*18480*/  IMAD R3, R2, R8, R10 ;  /* 0x0000000802037224 */ /* 0x000fca00078e020a */
[----:B------:R-:W-:Y:S01]  /*18490*/  ISETP.GT.AND P6, PT, R3, R0, PT ;  /* 0x000000000300720c */ /* 0x000fe20003fc4270 */
[----:B------:R-:W-:-:S12]  /*184a0*/  BRA.DIV UR4, `(.L_x_1350) ;  /* 0x0000002a04c07947 */ /* 0x000fd8000b800000 */
[----:B------:R-:W2:Y:S01]  /*184b0*/  LDL.LU R11, [R1+0xc] ;  /* 0x00000c00010b7983 */ /* 0x000ea20000300800 */
[----:B------:R-:W-:-:S04]  /*184c0*/  VOTE.ANY R3, PT, !P6 ;  /* 0x0000000000037806 */ /* 0x000fc800070e0100 */
[----:B------:R-:W1:Y:S02]  /*184d0*/  POPC R9, R3 ;  /* 0x0000000300097309 */ /* 0x000e640000000000 */
[----:B-1----:R2:W1:Y:S04]  /*184e0*/  SHFL.IDX PT, R4, R5, R9, 0x1f ;  /* 0x00001f0905047589 */ /* 0x00246800000e0000 */
[----:B------:R3:W4:Y:S01]  /*184f0*/  SHFL.IDX PT, R7, R7, R9, 0x1f ;  /* 0x00001f0907077589 */ /* 0x00072200000e0000 */
[----:B--2---:R-:W-:-:S05]  /*18500*/  IMAD.IADD R5, R9, 0x1, R11 ;  /* 0x0000000109057824 */ /* 0x004fca00078e020b */
[----:B-1--4-:R3:W-:Y:S02]  /*18510*/  STL [R1+0xc], R5 ;  /* 0x00000c0501007387 */ /* 0x0127e40000100800 */
.L_x_1424:
[----:B------:R-:W-:-:S13]  /*18520*/  ISETP.NE.AND P0, PT, R3, RZ, PT ;  /* 0x000000ff0300720c */ /* 0x000fda0003f05270 */
[----:B------:R-:W-:Y:S05]  /*18530*/  @!P0 BRA `(.L_x_1351) ;  /* 0x0000000000148947 */ /* 0x000fea0003800000 */
[----:B------:R-:W-:Y:S01]  /*18540*/  UMOV UR4, 0xffffffff ;  /* 0xffffffff00047882 */ /* 0x000fe20000000000 */
[----:B---3--:R-:W-:Y:S02]  /*18550*/  VIADD R9, R9, 0xffffffff ;  /* 0xffffffff09097836 */ /* 0x008fe40000000000 */
[----:B------:R-:W-:Y:S05]  /*18560*/  BRA.DIV UR4, `(.L_x_1352) ;  /* 0x0000002a04f87947 */ /* 0x000fea000b800000 */
[----:B0-----:R0:W1:Y:S02]  /*18570*/  SHFL.IDX PT, R2, R2, R9, 0x1f ;  /* 0x00001f0902027589 */ /* 0x00106400000e0000 */
.L_x_1427:
[----:B-1----:R-:W-:-:S07]  /*18580*/  IMAD.MOV.U32 R6, RZ, RZ, R2 ;  /* 0x000000ffff067224 */ /* 0x002fce00078e0002 */
.L_x_1351:
[----:B0-----:R-:W-:Y:S01]  /*18590*/  IMAD R2, R6, R8, R10 ;  /* 0x0000000806027224 */ /* 0x001fe200078e020a */
[----:B------:R-:W-:-:S03]  /*185a0*/  ISETP.NE.AND P0, PT, R7, 0x1, PT ;  /* 0x000000010700780c */ /* 0x000fc60003f05270 */
[----:B------:R-:W-:Y:S01]  /*185b0*/  IMAD.IADD R0, R0, 0x1, -R2 ;  /* 0x0000000100007824 */ /* 0x000fe200078e0a02 */
[----:B------:R0:W-:Y:S09]  /*185c0*/  STL [R1], R2 ;  /* 0x0000000201007387 */ /* 0x0001f20000100800 */
[----:B------:R-:W-:Y:S05]  /*185d0*/  @!P0 BRA `(.L_x_1353) ;  /* 0x0000000000e48947 */ /* 0x000fea0003800000 */
[----:B---3--:R-:W-:-:S04]  /*185e0*/  IABS R5, R4 ;  /* 0x0000000400057213 */ /* 0x008fc80000000000 */
[----:B0-----:R-:W0:Y:S08]  /*185f0*/  I2F.RP R2, R5 ;  /* 0x0000000500027306 */ /* 0x001e300000209400 */
[----:B0-----:R-:W0:Y:S02]  /*18600*/  MUFU.RCP R2, R2 ;  /* 0x0000000200027308 */ /* 0x001e240000001000 */
[----:B0-----:R-:W-:-:S06]  /*18610*/  VIADD R2, R2, 0xffffffe ;  /* 0x0ffffffe02027836 */ /* 0x001fcc0000000000 */
[----:B------:R-:W0:Y:S02]  /*18620*/  F2I.FTZ.U32.TRUNC.NTZ R3, R2 ;  /* 0x0000000200037305 */ /* 0x000e24000021f000 */
[----:B0-----:R-:W-:-:S04]  /*18630*/  IMAD.MOV R2, RZ, RZ, -R3 ;  /* 0x000000ffff027224 */ /* 0x001fc800078e0a03 */
[----:B------:R-:W-:Y:S02]  /*18640*/  IMAD R8, R2, R5, RZ ;  /* 0x0000000502087224 */ /* 0x000fe400078e02ff */
[----:B------:R-:W-:-:S04]  /*18650*/  IMAD.MOV.U32 R2, RZ, RZ, RZ ;  /* 0x000000ffff027224 */ /* 0x000fc800078e00ff */
[----:B------:R-:W-:Y:S01]  /*18660*/  IMAD.HI.U32 R8, R3, R8, R2 ;  /* 0x0000000803087227 */ /* 0x000fe200078e0002 */
[----:B------:R-:W-:Y:S02]  /*18670*/  IABS R2, R0 ;  /* 0x0000000000027213 */ /* 0x000fe40000000000 */
[----:B------:R-:W-:-:S03]  /*18680*/  IABS R3, R4 ;  /* 0x0000000400037213 */ /* 0x000fc60000000000 */
[----:B------:R-:W-:-:S04]  /*18690*/  IMAD.HI.U32 R8, R8, R2, RZ ;  /* 0x0000000208087227 */ /* 0x000fc800078e00ff */
[----:B------:R-:W-:-:S04]  /*186a0*/  IMAD.MOV R3, RZ, RZ, -R3 ;  /* 0x000000ffff037224 */ /* 0x000fc800078e0a03 */
[----:B------:R-:W-:-:S05]  /*186b0*/  IMAD R2, R8, R3, R2 ;  /* 0x0000000308027224 */ /* 0x000fca00078e0202 */
[----:B------:R-:W-:-:S13]  /*186c0*/  ISETP.GT.U32.AND P1, PT, R5, R2, PT ;  /* 0x000000020500720c */ /* 0x000fda0003f24070 */
[----:B------:R-:W-:Y:S02]  /*186d0*/  @!P1 IMAD.IADD R2, R2, 0x1, -R5 ;  /* 0x0000000102029824 */ /* 0x000fe400078e0a05 */
[----:B------:R-:W-:Y:S01]  /*186e0*/  @!P1 VIADD R8, R8, 0x1 ;  /* 0x0000000108089836 */ /* 0x000fe20000000000 */
[----:B------:R-:W-:Y:S02]  /*186f0*/  ISETP.NE.AND P1, PT, R4, RZ, PT ;  /* 0x000000ff0400720c */ /* 0x000fe40003f25270 */
[----:B------:R-:W-:Y:S02]  /*18700*/  ISETP.GE.U32.AND P0, PT, R2, R5, PT ;  /* 0x000000050200720c */ /* 0x000fe40003f06070 */
[----:B------:R-:W-:-:S04]  /*18710*/  IABS R5, R7 ;  /* 0x0000000700057213 */ /* 0x000fc80000000000 */
[----:B------:R-:W0:Y:S07]  /*18720*/  I2F.RP R2, R5 ;  /* 0x0000000500027306 */ /* 0x000e2e0000209400 */
        /* <DEDUP_REMOVED lines=8> */
[----:B------:R-:W-:-:S03]  /*187b0*/  LOP3.LUT R2, R0, R4, RZ, 0x3c, !PT ;  /* 0x0000000400027212 */ /* 0x000fc600078e3cff */
[----:B------:R-:W-:Y:S01]  /*187c0*/  IMAD.MOV.U32 R3, RZ, RZ, R8 ;  /* 0x000000ffff037224 */ /* 0x000fe200078e0008 */
[----:B------:R-:W-:Y:S02]  /*187d0*/  ISETP.GE.AND P2, PT, R2, RZ, PT ;  /* 0x000000ff0200720c */ /* 0x000fe40003f46270 */
[----:B------:R-:W-:-:S05]  /*187e0*/  IABS R8, R7 ;  /* 0x0000000700087213 */ /* 0x000fca0000000000 */
[----:B------:R-:W-:-:S06]  /*187f0*/  IMAD.MOV R8, RZ, RZ, -R8 ;  /* 0x000000ffff087224 */ /* 0x000fcc00078e0a08 */
        /* <DEDUP_REMOVED lines=9> */
[----:B------:R-:W-:Y:S01]  /*18890*/  ISETP.GE.U32.AND P0, PT, R2, R5, PT ;  /* 0x000000050200720c */ /* 0x000fe20003f06070 */
[----:B------:R-:W-:-:S04]  /*188a0*/  IMAD.MOV R2, RZ, RZ, -R3 ;  /* 0x000000ffff027224 */ /* 0x000fc800078e0a03 */
[----:B------:R-:W-:Y:S01]  /*188b0*/  IMAD R0, R4, R2, R0 ;  /* 0x0000000204007224 */ /* 0x000fe200078e0200 */
[----:B------:R-:W-:-:S04]  /*188c0*/  LOP3.LUT R2, R3, R7, RZ, 0x3c, !PT ;  /* 0x0000000703027212 */ /* 0x000fc800078e3cff */
[----:B------:R-:W-:-:S03]  /*188d0*/  ISETP.GE.AND P2, PT, R2, RZ, PT ;  /* 0x000000ff0200720c */ /* 0x000fc60003f46270 */
[----:B------:R-:W-:-:S10]  /*188e0*/  @P0 VIADD R6, R6, 0x1 ;  /* 0x0000000106060836 */ /* 0x000fd40000000000 */
[----:B------:R-:W-:Y:S01]  /*188f0*/  @!P2 IMAD.MOV R6, RZ, RZ, -R6 ;  /* 0x000000ffff06a224 */ /* 0x000fe200078e0a06 */
[----:B------:R-:W-:-:S05]  /*18900*/  @!P1 LOP3.LUT R6, RZ, R7, RZ, 0x33, !PT ;  /* 0x00000007ff069212 */ /* 0x000fca00078e33ff */
[----:B------:R-:W-:-:S04]  /*18910*/  IMAD.MOV R2, RZ, RZ, -R6 ;  /* 0x000000ffff027224 */ /* 0x000fc800078e0a06 */
[C---:B------:R-:W-:Y:S02]  /*18920*/  IMAD R2, R7.reuse, R2, R3 ;  /* 0x0000000207027224 */ /* 0x040fe400078e0203 */
[----:B------:R-:W-:-:S04]  /*18930*/  IMAD R7, R7, 0x1000000, R6 ;  /* 0x0100000007077824 */ /* 0x000fc800078e0206 */
[----:B------:R-:W-:-:S05]  /*18940*/  IMAD R2, R2, 0x10000, R7 ;  /* 0x0001000002027824 */ /* 0x000fca00078e0207 */
[----:B------:R0:W-:Y:S01]  /*18950*/  STL [R1+0x8], R2 ;  /* 0x0000080201007387 */ /* 0x0001e20000100800 */
[----:B------:R-:W-:Y:S05]  /*18960*/  BRA `(.L_x_1354) ;  /* 0x0000000400007947 */ /* 0x000fea0003800000 */
.L_x_1353:
[----:B---3--:R-:W2:Y:S01]  /*18970*/  LDL R5, [R1+0xc] ;  /* 0x00000c0001057983 */ /* 0x008ea20000100800 */
[----:B0-----:R-:W2:Y:S01]  /*18980*/  LDC.64 R2, c[0x0][0xc90] ;  /* 0x00032400ff027b82 */ /* 0x001ea20000000a00 */
[----:B------:R-:W-:Y:S01]  /*18990*/  ULDC.64 UR4, c[0x0][0x208] ;  /* 0x0000820000047ab9 */ /* 0x000fe20000000a00 */
[----:B--2---:R-:W-:-:S05]  /*189a0*/  IMAD.WIDE R2, R5, 0x4, R2 ;  /* 0x0000000405027825 */ /* 0x004fca00078e0202 */
[----:B------:R-:W2:Y:S02]  /*189b0*/  LDG.E R6, desc[UR4][R2.64] ;  /* 0x0000000402067981 */ /* 0x000ea4000c1e1900 */
[----:B--2---:R-:W-:-:S05]  /*189c0*/  IMAD R5, R4, R6, RZ ;  /* 0x0000000604057224 */ /* 0x004fca00078e02ff */
[----:B------:R-:W-:-:S04]  /*189d0*/  IABS R7, R5 ;  /* 0x0000000500077213 */ /* 0x000fc80000000000 */
[----:B------:R-:W0:Y:S08]  /*189e0*/  I2F.RP R2, R7 ;  /* 0x0000000700027306 */ /* 0x000e300000209400 */
        /* <DEDUP_REMOVED lines=22> */
[----:B------:R-:W-:Y:S02]  /*18b50*/  IMAD R7, R6, R2, RZ ;  /* 0x0000000206077224 */ /* 0x000fe400078e02ff */
[----:B------:R-:W-:Y:S02]  /*18b60*/  IMAD.MOV R2, RZ, RZ, -R2 ;  /* 0x000000ffff027224 */ /* 0x000fe400078e0a02 */
[----:B------:R-:W-:Y:S02]  /*18b70*/  IMAD.MOV R3, RZ, RZ, -R7 ;  /* 0x000000ffff037224 */ /* 0x000fe400078e0a07 */
[----:B------:R-:W-:-:S03]  /*18b80*/  IMAD R0, R5, R2, R0 ;  /* 0x0000000205007224 */ /* 0x000fc600078e0200 */
[----:B------:R-:W-:Y:S02]  /*18b90*/  VIADDMNMX R6, R3, R8, R6, PT ;  /* 0x0000000803067246 */ /* 0x000fe40003800106 */
[----:B------:R-:W-:Y:S02]  /*18ba0*/  IADD3 R7, R7, 0x1000000, R0 ;  /* 0x0100000007077810 */ /* 0x000fe40007ffe000 */
        /* <DEDUP_REMOVED lines=25> */
[----:B------:R-:W-:Y:S02]  /*18d40*/  IMAD R3, R2, R6, R7 ;  /* 0x0000000602037224 */ /* 0x000fe400078e0207 */
[----:B------:R-:W-:-:S03]  /*18d50*/  IMAD.MOV.U32 R0, RZ, RZ, R2 ;  /* 0x000000ffff007224 */ /* 0x000fc600078e0002 */
[----:B------:R1:W-:Y:S04]  /*18d60*/  STL [R1+0x8], R3 ;  /* 0x0000080301007387 */ /* 0x0003e80000100800 */
.L_x_1354:
[----:B-1----:R-:W-:-:S05]  /*18d70*/  LOP3.LUT R3, RZ, R0, RZ, 0x33, !PT ;  /* 0x00000000ff037212 */ /* 0x002fca00078e33ff */
[----:B------:R-:W-:-:S05]  /*18d80*/  IMAD.IADD R0, R4, 0x1, R3 ;  /* 0x0000000104007824 */ /* 0x000fca00078e0203 */
[----:B------:R2:W-:Y:S01]  /*18d90*/  STL [R1+0x4], R0 ;  /* 0x0000040001007387 */ /* 0x0005e20000100800 */
[----:B------:R-:W-:Y:S05]  /*18da0*/  BRA `(.L_x_1355) ;  /* 0x0000000000287947 */ /* 0x000fea0003800000 */
.L_x_1347:
[----:B------:R-:W-:Y:S01]  /*18db0*/  UMOV UR4, URZ ;  /* 0x0000003f00047c82 */ /* 0x000fe20008000000 */
[----:B------:R-:W-:Y:S01]  /*18dc0*/  ULDC UR6, c[0x0][0xc3c] ;  /* 0x00030f0000067ab9 */ /* 0x000fe20000000800 */
[----:B------:R-:W-:Y:S01]  /*18dd0*/  UMOV UR5, URZ ;  /* 0x0000003f00057c82 */ /* 0x000fe20008000000 */
[----:B------:R0:W-:Y:S01]  /*18de0*/  STL [R1], R0 ;  /* 0x0000000001007387 */ /* 0x0001e20000100800 */
[----:B------:R-:W-:Y:S02]  /*18df0*/  IMAD.U32 R3, RZ, RZ, UR4 ;  /* 0x00000004ff037e24 */ /* 0x000fe4000f8e00ff */
[----:B------:R-:W-:-:S03]  /*18e00*/  IMAD.U32 R2, RZ, RZ, UR5 ;  /* 0x00000005ff027e24 */ /* 0x000fc6000f8e00ff */
[----:B------:R1:W-:Y:S01]  /*18e10*/  STL [R1+0x4], R3 ;  /* 0x0000040301007387 */ /* 0x0003e20000100800 */
[----:B0-----:R-:W-:-:S05]  /*18e20*/  IMAD.U32 R0, RZ, RZ, UR6 ;  /* 0x00000006ff007e24 */ /* 0x001fca000f8e00ff */
[----:B------:R1:W-:Y:S04]  /*18e30*/  STL [R1+0xc], R0 ;  /* 0x00000c0001007387 */ /* 0x0003e80000100800 */
[----:B------:R1:W-:Y:S02]  /*18e40*/  STL [R1+0x8], R2 ;  /* 0x0000080201007387 */ /* 0x0003e40000100800 */
.L_x_1355:
[----:B-1----:R-:W3:Y:S04]  /*18e50*/  LDL R3, [R1+0x8] ;  /* 0x0000080001037983 */ /* 0x002ee80000100800 */
[----:B0-----:R-:W4:Y:S04]  /*18e60*/  LDL R2, [R1+0xc] ;  /* 0x00000c0001027983 */ /* 0x001f280000100800 */
[----:B------:R-:W5:Y:S04]  /*18e70*/  LDL R5, [R1+0x4] ;  /* 0x0000040001057983 */ /* 0x000f680000100800 */
[----:B------:R-:W5:Y:S01]  /*18e80*/  LDL R4, [R1] ;  /* 0x0000000001047983 */ /* 0x000f620000100800 */
[----:B--2---:R-:W0:Y:S01]  /*18e90*/  S2R R0, SR_TID.X ;  /* 0x0000000000007919 */ /* 0x004e220000002100 */
[----:B------:R-:W-:Y:S05]  /*18ea0*/  WARPSYNC.ALL ;  /* 0x0000000000007948 */ /* 0x000fea0003800000 */
[----:B0-----:R-:W-:Y:S01]  /*18eb0*/  LOP3.LUT R0, R0, 0x1f, RZ, 0xc0, !PT ;  /* 0x0000001f00007812 */ /* 0x001fe200078ec0ff */
[----:B------:R-:W-:Y:S03]  /*18ec0*/  BAR.SYNC.DEFER_BLOCKING 0x4, 0x180 ;  /* 0x0106000000007b1d */ /* 0x000fe60000010000 */
[----:B------:R-:W-:-:S13]  /*18ed0*/  ISETP.NE.AND P0, PT, R0, RZ, PT ;  /* 0x000000ff0000720c */ /* 0x000fda0003f05270 */
[----:B------:R-:W-:Y:S01]  /*18ee0*/  @!P0 MOV R0, 0x400 ;  /* 0x0000040000008802 */ /* 0x000fe20000000f00 */
[----:B---3--:R-:W-:Y:S02]  /*18ef0*/  IMAD.MOV.U32 R6, RZ, RZ, R3 ;  /* 0x000000ffff067224 */ /* 0x008fe400078e0003 */
[----:B------:R-:W0:Y:S01]  /*18f00*/  @!P0 S2R R3, SR_CgaCtaId ;  /* 0x0000000000038919 */ /* 0x000e220000008800 */
[----:B----4-:R-:W-:Y:S01]  /*18f10*/  IMAD.MOV.U32 R7, RZ, RZ, R2 ;  /* 0x000000ffff077224 */ /* 0x010fe200078e0002 */
[----:B0-----:R-:W-:-:S05]  /*18f20*/  @!P0 LEA R18, R3, R0, 0x18 ;  /* 0x0000000003128211 */ /* 0x001fca00078ec0ff */
[----:B-----5:R1:W-:Y:S01]  /*18f30*/  @!P0 STS.128 [R18+0x2a8d0], R4 ;  /* 0x02a8d00412008388 */ /* 0x0203e20000000c00 */
[----:B------:R-:W-:Y:S06]  /*18f40*/  BAR.ARV 0x5, 0x180 ;  /* 0x0146000000007b1d */ /* 0x000fec0000002000 */
.L_x_1344:
[----:B------:R-:W2:Y:S01]  /*18f50*/  LDL R0, [R1+0xc] ;  /* 0x00000c0001007983 */ /* 0x000ea20000100800 */
[----:B------:R-:W-:Y:S02]  /*18f60*/  ULDC UR4, c[0x0][0xc3c] ;  /* 0x00030f0000047ab9 */ /* 0x000fe40000000800 */
[----:B--2---:R-:W-:-:S13]  /*18f70*/  ISETP.GE.AND P0, PT, R0, UR4, PT ;  /* 0x0000000400007c0c */ /* 0x004fda000bf06270 */
[----:B------:R-:W-:Y:S05]  /*18f80*/  @!P0 BRA `(.L_x_1356) ;  /* 0xffffffa000188947 */ /* 0x000fea000383ffff */
[----:B------:R-:W-:Y:S05]  /*18f90*/  BSYNC B8 ;  /* 0x0000000000087941 */ /* 0x000fea0003800000 */
.L_x_1244:
        /* <DEDUP_REMOVED lines=12> */
.L_x_1428:
[----:B------:R-:W-:Y:S05]  /*19060*/  BSYNC B0 ;  /* 0x0000000000007941 */ /* 0x000fea0003800000 */
.L_x_1357:
[----:B------:R-:W-:-:S03]  /*19070*/  UMOV UR4, 0xffffffff ;  /* 0xffffffff00047882 */ /* 0x000fc60000000000 */
[----:B------:R-:W-:Y:S05]  /*19080*/  BRA.DIV UR4, `(.L_x_1359) ;  /* 0x0000002204707947 */ /* 0x000fea000b800000 */
[----:B------:R-:W1:Y:S02]  /*19090*/  S2R R2, SR_TID.X ;  /* 0x0000000000027919 */ /* 0x000e640000002100 */
[----:B-1----:R-:W-:-:S04]  /*190a0*/  SHF.R.U32.HI R2, RZ, 0x5, R2 ;  /* 0x00000005ff027819 */ /* 0x002fc80000011602 */
[----:B------:R-:W-:-:S05]  /*190b0*/  LOP3.LUT R2, R2, 0x3, RZ, 0xc0, !PT ;  /* 0x0000000302027812 */ /* 0x000fca00078ec0ff */
[----:B------:R1:W2:Y:S02]  /*190c0*/  SHFL.IDX PT, R14, R2, RZ, 0x1f ;  /* 0x00001fff020e7589 */ /* 0x0002a400000e0000 */
.L_x_1431:
[----:B--2---:R-:W-:Y:S01]  /*190d0*/  ISETP.NE.AND P0, PT, R14, RZ, PT ;  /* 0x000000ff0e00720c */ /* 0x004fe20003f05270 */
[----:B------:R-:W-:-:S12]  /*190e0*/  BSSY B0, `(.L_x_1360) ;  /* 0x0000027000007945 */ /* 0x000fd80003800000 */
[----:B------:R-:W-:Y:S05]  /*190f0*/  @P0 BRA `(.L_x_1361) ;  /* 0x0000000000940947 */ /* 0x000fea0003800000 */
[----:B------:R-:W-:-:S03]  /*19100*/  UMOV UR4, 0xffffffff ;  /* 0xffffffff00047882 */ /* 0x000fc60000000000 */
[----:B------:R-:W-:Y:S05]  /*19110*/  BRA.DIV UR4, `(.L_x_1362) ;  /* 0x0000002204807947 */ /* 0x000fea000b800000 */
[----:B------:R-:W-:-:S13]  /*19120*/  ELECT P6, URZ, PT ;  /* 0x00000000003f782f */ /* 0x000fda00038c0000 */
.L_x_1434:
        /* <DEDUP_REMOVED lines=8> */
.L_x_1363:
        /* <DEDUP_REMOVED lines=13> */
.L_x_1435:
[----:B------:R-:W1:Y:S02]  /*19280*/  SYNCS.PHASECHK.TRANS64.TRYWAIT P0, [R7+URZ], R2 ;  /* 0x00000002070075a7 */ /* 0x000e64000800017f */
[----:B-1----:R-:W-:Y:S05]  /*19290*/  @!P0 BRA `(.L_x_1365) ;  /* 0x0000002000548947 */ /* 0x002fea0003800000 */
.L_x_1436:
[----:B------:R-:W-:Y:S05]  /*192a0*/  @!P2 BRA `(.L_x_1366) ;  /* 0x000000000004a947 */ /* 0x000fea0003800000 */
[----:B------:R-:W-:Y:S01]  /*192b0*/  BPT.TRAP 0x1 ;  /* 0x000000040000795c */ /* 0x000fe20000300000 */
.L_x_1366:
[----:B------:R-:W-:-:S04]  /*192c0*/  VIADD R0, R0, 0x2a860 ;  /* 0x0002a86000007836 */ /* 0x000fc80000000000 */
[----:B------:R-:W-:-:S04]  /*192d0*/  IMAD R4, R19, 0x8, R0 ;  /* 0x0000000813047824 */ /* 0x000fc800078e0200 */
[----:B------:R-:W2:Y:S02]  /*192e0*/  SYNCS.PHASECHK.TRANS64.TRYWAIT P0, [R4+URZ], R5 ;  /* 0x00000005040075a7 */ /* 0x000ea4000800017f */
[----:B--2---:R-:W-:Y:S05]  /*192f0*/  @!P0 BRA `(.L_x_1367) ;  /* 0x0000002000508947 */ /* 0x004fea0003800000 */
.L_x_1437:
[----:B------:R-:W-:-:S07]  /*19300*/  IMAD R3, R3, 0x8, R0 ;  /* 0x0000000803037824 */ /* 0x000fce00078e0200 */
.L_x_1368:
[----:B----4-:R4:W0:Y:S02]  /*19310*/  SYNCS.PHASECHK.TRANS64.TRYWAIT P0, [R3+URZ], R2 ;  /* 0x00000002030075a7 */ /* 0x010824000800017f */
[----:B0-----:R-:W-:Y:S05]  /*19320*/  @!P0 NANOSLEEP.SYNCS 0x989680 ;  /* 0x009896800000895d */ /* 0x001fea0003900000 */
[----:B------:R-:W0:Y:S02]  /*19330*/  @!P0 SYNCS.PHASECHK.TRANS64 P0, [R3+URZ], R2 ;  /* 0x00000002030085a7 */ /* 0x000e24000800007f */
[----:B0-----:R-:W-:Y:S05]  /*19340*/  @!P0 BRA `(.L_x_1368) ;  /* 0xfffffffc00f08947 */ /* 0x001fea000383ffff */
.L_x_1361:
[----:B------:R-:W-:Y:S05]  /*19350*/  BSYNC B0 ;  /* 0x0000000000007941 */ /* 0x000fea0003800000 */
.L_x_1360:
[----:B------:R-:W-:Y:S05]  /*19360*/  EXIT ;  /* 0x000000000000794d */ /* 0x000fea0003800000 */
.L_x_1143:
[----:B0-----:R-:W-:-:S04]  /*19370*/  IMAD.U32 R3, RZ, RZ, UR38 ;  /* 0x00000026ff037e24 */ /* 0x001fc8000f8e00ff */
[----:B------:R0:W1:Y:S03]  /*19380*/  SYNCS.PHASECHK.TRANS64.TRYWAIT P1, [R3+URZ+0x2a800], R0 ;  /* 0x02a80000030075a7 */ /* 0x000066000802017f */
[----:B-1----:R-:W-:Y:S05]  /*19390*/  @!P1 NANOSLEEP.SYNCS 0x989680 ;  /* 0x009896800000995d */ /* 0x002fea0003900000 */
[----:B------:R-:W1:Y:S02]  /*193a0*/  @!P1 SYNCS.PHASECHK.TRANS64 P1, [R3+URZ+0x2a800], R0 ;  /* 0x02a80000030095a7 */ /* 0x000e64000802007f */
[----:B-1----:R-:W-:Y:S05]  /*193b0*/  @!P1 BRA `(.L_x_1143) ;  /* 0xfffffffc00ec9947 */ /* 0x002fea000383ffff */
[----:B------:R-:W-:Y:S05]  /*193c0*/  BRA `(.L_x_1369) ;  /* 0xfffffe8c00487947 */ /* 0x000fea000383ffff */
.L_x_1147:
[----:B-1----:R1:W2:Y:S02]  /*193d0*/  SYNCS.PHASECHK.TRANS64.TRYWAIT P2, [R21+URZ+0x2a830], R0 ;  /* 0x02a83000150075a7 */ /* 0x0022a4000804017f */
[----:B--2---:R-:W-:Y:S05]  /*193e0*/  @!P2 NANOSLEEP.SYNCS 0x989680 ;  /* 0x009896800000a95d */ /* 0x004fea0003900000 */
[----:B------:R-:W2:Y:S02]  /*193f0*/  @!P2 SYNCS.PHASECHK.TRANS64 P2, [R21+URZ+0x2a830], R0 ;  /* 0x02a830001500a5a7 */ /* 0x000ea4000804007f */
[----:B--2---:R-:W-:Y:S05]  /*19400*/  @!P2 BRA `(.L_x_1147) ;  /* 0xfffffffc00f0a947 */ /* 0x004fea000383ffff */
[----:B------:R-:W-:Y:S05]  /*19410*/  BRA `(.L_x_1146) ;  /* 0xfffffe8c00707947 */ /* 0x000fea000383ffff */
.L_x_1163:
[----:B-1----:R-:W-:-:S04]  /*19420*/  IMAD.U32 R11, RZ, RZ, UR7 ;  /* 0x00000007ff0b7e24 */ /* 0x002fc8000f8e00ff */
[----:B------:R1:W2:Y:S03]  /*19430*/  SYNCS.PHASECHK.TRANS64.TRYWAIT P2, [R11+URZ+0x2a830], R10 ;  /* 0x02a8300a0b0075a7 */ /* 0x0002a6000804017f */
[----:B--2---:R-:W-:Y:S05]  /*19440*/  @!P2 NANOSLEEP.SYNCS 0x989680 ;  /* 0x009896800000a95d */ /* 0x004fea0003900000 */
[----:B------:R-:W2:Y:S02]  /*19450*/  @!P2 SYNCS.PHASECHK.TRANS64 P2, [R11+URZ+0x2a830], R10 ;  /* 0x02a8300a0b00a5a7 */ /* 0x000ea4000804007f */
[----:B--2---:R-:W-:Y:S05]  /*19460*/  @!P2 BRA `(.L_x_1163) ;  /* 0xfffffffc00eca947 */ /* 0x004fea000383ffff */
[----:B------:R-:W-:Y:S05]  /*19470*/  BRA `(.L_x_1162) ;  /* 0xfffffebc00d07947 */ /* 0x000fea000383ffff */
.L_x_1167:
[----:B-1----:R-:W-:-:S04]  /*19480*/  IMAD.U32 R11, RZ, RZ, UR6 ;  /* 0x00000006ff0b7e24 */ /* 0x002fc8000f8e00ff */
[----:B------:R1:W3:Y:S03]  /*19490*/  SYNCS.PHASECHK.TRANS64.TRYWAIT P2, [R11+URZ+0x2a850], R0 ;  /* 0x02a850000b0075a7 */ /* 0x0002e6000804017f */
[----:B---3--:R-:W-:Y:S05]  /*194a0*/  @!P2 NANOSLEEP.SYNCS 0x989680 ;  /* 0x009896800000a95d */ /* 0x008fea0003900000 */
[----:B------:R-:W3:Y:S02]  /*194b0*/  @!P2 SYNCS.PHASECHK.TRANS64 P2, [R11+URZ+0x2a850], R0 ;  /* 0x02a850000b00a5a7 */ /* 0x000ee4000804007f */
[----:B---3--:R-:W-:Y:S05]  /*194c0*/  @!P2 BRA `(.L_x_1167) ;  /* 0xfffffffc00eca947 */ /* 0x008fea000383ffff */
[----:B------:R-:W-:Y:S05]  /*194d0*/  BRA `(.L_x_1166) ;  /* 0xfffffec400f87947 */ /* 0x000fea000383ffff */
.L_x_1184:
[----:B-1----:R-:W-:-:S04]  /*194e0*/  IMAD.U32 R8, RZ, RZ, UR6 ;  /* 0x00000006ff087e24 */ /* 0x002fc8000f8e00ff */
[----:B------:R1:W2:Y:S03]  /*194f0*/  SYNCS.PHASECHK.TRANS64.TRYWAIT P2, [R8+URZ+0x2a830], R7 ;  /* 0x02a83007080075a7 */ /* 0x0002a6000804017f */
[----:B--2---:R-:W-:Y:S05]  /*19500*/  @!P2 NANOSLEEP.SYNCS 0x989680 ;  /* 0x009896800000a95d */ /* 0x004fea0003900000 */
[----:B------:R-:W2:Y:S02]  /*19510*/  @!P2 SYNCS.PHASECHK.TRANS64 P2, [R8+URZ+0x2a830], R7 ;  /* 0x02a830070800a5a7 */ /* 0x000ea4000804007f */
[----:B--2---:R-:W-:Y:S05]  /*19520*/  @!P2 BRA `(.L_x_1184) ;  /* 0xfffffffc00eca947 */ /* 0x004fea000383ffff */
[----:B------:R-:W-:Y:S05]  /*19530*/  BRA `(.L_x_1183) ;  /* 0xfffffef400387947 */ /* 0x000fea000383ffff */
.L_x_1188:
[----:B01----:R-:W-:-:S04]  /*19540*/  IMAD.U32 R7, RZ, RZ, UR10 ;  /* 0x0000000aff077e24 */ /* 0x003fc8000f8e00ff */
[----:B------:R0:W1:Y:S03]  /*19550*/  SYNCS.PHASECHK.TRANS64.TRYWAIT P2, [R7+URZ+0x2a850], R0 ;  /* 0x02a85000070075a7 */ /* 0x000066000804017f */
[----:B-1----:R-:W-:Y:S05]  /*19560*/  @!P2 NANOSLEEP.SYNCS 0x989680 ;  /* 0x009896800000a95d */ /* 0x002fea0003900000 */
[----:B------:R-:W1:Y:S02]  /*19570*/  @!P2 SYNCS.PHASECHK.TRANS64 P2, [R7+URZ+0x2a850], R0 ;  /* 0x02a850000700a5a7 */ /* 0x000e64000804007f */
[----:B-1----:R-:W-:Y:S05]  /*19580*/  @!P2 BRA `(.L_x_1188) ;  /* 0xfffffffc00eca947 */ /* 0x002fea000383ffff */
[----:B------:R-:W-:Y:S05]  /*19590*/  BRA `(.L_x_1187) ;  /* 0xfffffefc00607947 */ /* 0x000fea000383ffff */
.L_x_1194:
[----:B-1----:R-:W-:-:S04]  /*195a0*/  IMAD.U32 R8, RZ, RZ, UR6 ;  /* 0x00000006ff087e24 */ /* 0x002fc8000f8e00ff */
[----:B------:R1:W2:Y:S03]  /*195b0*/  SYNCS.PHASECHK.TRANS64.TRYWAIT P2, [R8+URZ+0x2a830], R7 ;  /* 0x02a83007080075a7 */ /* 0x0002a6000804017f */
[----:B--2---:R-:W-:Y:S05]  /*195c0*/  @!P2 NANOSLEEP.SYNCS 0x989680 ;  /* 0x009896800000a95d */ /* 0x004fea0003900000 */
[----:B------:R-:W2:Y:S02]  /*195d0*/  @!P2 SYNCS.PHASECHK.TRANS64 P2, [R8+URZ+0x2a830], R7 ;  /* 0x02a830070800a5a7 */ /* 0x000ea4000804007f */
[----:B--2---:R-:W-:Y:S05]  /*195e0*/  @!P2 BRA `(.L_x_1194) ;  /* 0xfffffffc00eca947 */ /* 0x004fea000383ffff */
[----:B------:R-:W-:Y:S05]  /*195f0*/  BRA `(.L_x_1193) ;  /* 0xffffff1400a07947 */ /* 0x000fea000383ffff */
.L_x_1198:
[----:B01----:R-:W-:-:S04]  /*19600*/  IMAD.U32 R7, RZ, RZ, UR10 ;  /* 0x0000000aff077e24 */ /* 0x003fc8000f8e00ff */
[----:B------:R0:W1:Y:S03]  /*19610*/  SYNCS.PHASECHK.TRANS64.TRYWAIT P2, [R7+URZ+0x2a850], R0 ;  /* 0x02a85000070075a7 */ /* 0x000066000804017f */
[----:B-1----:R-:W-:Y:S05]  /*19620*/  @!P2 NANOSLEEP.SYNCS 0x989680 ;  /* 0x009896800000a95d */ /* 0x002fea0003900000 */
[----:B------:R-:W1:Y:S02]  /*19630*/  @!P2 SYNCS.PHASECHK.TRANS64 P2, [R7+URZ+0x2a850], R0 ;  /* 0x02a850000700a5a7 */ /* 0x000e64000804007f */
[----:B-1----:R-:W-:Y:S05]  /*19640*/  @!P2 BRA `(.L_x_1198) ;  /* 0xfffffffc00eca947 */ /* 0x002fea000383ffff */
[----:B------:R-:W-:Y:S05]  /*19650*/  BRA `(.L_x_1197) ;  /* 0xffffff1c00c87947 */ /* 0x000fea000383ffff */
.L_x_1211:
[----:B-1----:R-:W-:-:S04]  /*19660*/  IMAD.U32 R5, RZ, RZ, UR5 ;  /* 0x00000005ff057e24 */ /* 0x002fc8000f8e00ff */
[----:B------:R1:W2:Y:S03]  /*19670*/  SYNCS.PHASECHK.TRANS64.TRYWAIT P0, [R5+URZ+0x2a850], R0 ;  /* 0x02a85000050075a7 */ /* 0x0002a6000800017f */
[----:B--2---:R-:W-:Y:S05]  /*19680*/  @!P0 NANOSLEEP.SYNCS 0x989680 ;  /* 0x009896800000895d */ /* 0x004fea0003900000 */
[----:B------:R-:W2:Y:S02]  /*19690*/  @!P0 SYNCS.PHASECHK.TRANS64 P0, [R5+URZ+0x2a850], R0 ;  /* 0x02a85000050085a7 */ /* 0x000ea4000800007f */
[----:B--2---:R-:W-:Y:S05]  /*196a0*/  @!P0 BRA `(.L_x_1211) ;  /* 0xfffffffc00ec8947 */ /* 0x004fea000383ffff */
[----:B------:R-:W-:Y:S05]  /*196b0*/  BRA `(.L_x_1210) ;  /* 0xffffff4c00307947 */ /* 0x000fea000383ffff */
.L_x_1266:
[----:B-1----:R-:W1:Y:S01]  /*196c0*/  S2R R4, SR_TID.X ;  /* 0x0000000000047919 */ /* 0x002e620000002100 */
[----:B------:R-:W-:Y:S01]  /*196d0*/  BSSY B0, `(.L_x_1370) ;  /* 0x000000a000007945 */ /* 0x000fe20003800000 */
[----:B------:R-:W-:Y:S02]  /*196e0*/  IMAD.MOV.U32 R12, RZ, RZ, RZ ;  /* 0x000000ffff0c7224 */ /* 0x000fe400078e00ff */
[----:B------:R-:W-:Y:S02]  /*196f0*/  IMAD.MOV.U32 R11, RZ, RZ, 0x1f ;  /* 0x0000001fff0b7424 */ /* 0x000fe400078e00ff */
[----:B------:R-:W-:Y:S01]  /*19700*/  IMAD.MOV.U32 R15, RZ, RZ, -0x1 ;  /* 0xffffffffff0f7424 */ /* 0x000fe200078e00ff */
[----:B-1----:R-:W-:-:S04]  /*19710*/  SHF.R.U32.HI R4, RZ, 0x5, R4 ;  /* 0x00000005ff047819 */ /* 0x002fc80000011604 */
[----:B------:R-:W-:-:S05]  /*19720*/  LOP3.LUT R4, R4, 0x3, RZ, 0xc0, !PT ;  /* 0x0000000304047812 */ /* 0x000fca00078ec0ff */
[----:B------:R-:W-:-:S07]  /*19730*/  IMAD.MOV.U32 R13, RZ, RZ, R4 ;  /* 0x000000ffff0d7224 */ /* 0x000fce00078e0004 */
[----:B0-2---:R-:W-:Y:S05]  /*19740*/  WARPSYNC.COLLECTIVE R15, `(.L_x_1371) ;  /* 0x000000000f087348 */ /* 0x005fea0003c00000 */
[----:B------:R1:W3:Y:S02]  /*19750*/  SHFL.IDX P6, R14, R13, R12, R11 ;  /* 0x0000000c0d0e7389 */ /* 0x0002e400000c000b */
[----:B0123--:R-:W-:Y:S01]  /*19760*/  ENDCOLLECTIVE ;  /* 0x000000000000791b */ /* 0x00ffe20003800000 */
.L_x_1371:
[----:B------:R-:W-:Y:S05]  /*19770*/  BSYNC B0 ;  /* 0x0000000000007941 */ /* 0x000fea0003800000 */
.L_x_1370:
[----:B------:R-:W-:Y:S05]  /*19780*/  BRA `(.L_x_1372) ;  /* 0xffffffa800c07947 */ /* 0x000fea000383ffff */
.L_x_1268:
[----:B------:R-:W-:Y:S01]  /*19790*/  BSSY B0, `(.L_x_1373) ;  /* 0x0000006000007945 */ /* 0x000fe20003800000 */
[----:B------:R-:W-:-:S07]  /*197a0*/  IMAD.MOV.U32 R15, RZ, RZ, -0x1 ;  /* 0xffffffffff0f7424 */ /* 0x000fce00078e00ff */
[----:B012---:R-:W-:Y:S05]  /*197b0*/  WARPSYNC.COLLECTIVE R15, `(.L_x_1374) ;  /* 0x000000000f0c7348 */ /* 0x007fea0003c00000 */
[----:B------:R-:W-:Y:S02]  /*197c0*/  ELECT P6, UR62, PT ;  /* 0x00000000003e782f */ /* 0x000fe400038c0000 */
[----:B------:R-:W-:Y:S01]  /*197d0*/  MOV R14, UR62 ;  /* 0x0000003e000e7c02 */ /* 0x000fe20008000f00 */
[----:B012---:R-:W-:Y:S10]  /*197e0*/  ENDCOLLECTIVE ;  /* 0x000000000000791b */ /* 0x007ff40003800000 */
.L_x_1374:
[----:B------:R-:W-:Y:S05]  /*197f0*/  BSYNC B0 ;  /* 0x0000000000007941 */ /* 0x000fea0003800000 */
.L_x_1373:
[----:B------:R-:W-:Y:S05]  /*19800*/  BRA `(.L_x_1375) ;  /* 0xffffffa800cc7947 */ /* 0x000fea000383ffff */
.L_x_1270:
[----:B-1----:R1:W3:Y:S02]  /*19810*/  SYNCS.PHASECHK.TRANS64.TRYWAIT P0, [R0+URZ+0x2a840], R2 ;  /* 0x02a84002000075a7 */ /* 0x0022e4000800017f */
[----:B---3--:R-:W-:Y:S05]  /*19820*/  @!P0 NANOSLEEP.SYNCS 0x989680 ;  /* 0x009896800000895d */ /* 0x008fea0003900000 */
[----:B------:R-:W3:Y:S02]  /*19830*/  @!P0 SYNCS.PHASECHK.TRANS64 P0, [R0+URZ+0x2a840], R2 ;  /* 0x02a84002000085a7 */ /* 0x000ee4000800007f */
[----:B---3--:R-:W-:Y:S05]  /*19840*/  @!P0 BRA `(.L_x_1270) ;  /* 0xfffffffc00f08947 */ /* 0x008fea000383ffff */
[----:B------:R-:W-:Y:S05]  /*19850*/  BRA `(.L_x_1376) ;  /* 0xffffffac00307947 */ /* 0x000fea000383ffff */
.L_x_1274:
[----:B------:R-:W2:Y:S01]  /*19860*/  LDL.LU R11, [R1+0x2c] ;  /* 0x00002c00010b7983 */ /* 0x000ea20000300800 */
[----:B------:R-:W-:Y:S02]  /*19870*/  IMAD.MOV.U32 R13, RZ, RZ, R3 ;  /* 0x000000ffff0d7224 */ /* 0x000fe400078e0003 */
[----:B------:R-:W-:Y:S01]  /*19880*/  IMAD.MOV.U32 R12, RZ, RZ, RZ ;  /* 0x000000ffff0c7224 */ /* 0x000fe200078e00ff */
[----:B------:R-:W0:Y:S01]  /*19890*/  S2R R5, SR_TID.X ;  /* 0x0000000000057919 */ /* 0x000e220000002100 */
[----:B------:R-:W-:Y:S01]  /*198a0*/  IMAD.MOV.U32 R15, RZ, RZ, -0x1 ;  /* 0xffffffffff0f7424 */ /* 0x000fe200078e00ff */
[----:B0-----:R-:W-:-:S04]  /*198b0*/  LOP3.LUT R5, R5, 0x7f, RZ, 0xc0, !PT ;  /* 0x0000007f05057812 */ /* 0x001fc800078ec0ff */
[----:B------:R-:W-:-:S05]  /*198c0*/  SHF.R.U32.HI R5, RZ, 0x3, R5 ;  /* 0x00000003ff057819 */ /* 0x000fca0000011605 */
[----:B------:R-:W-:-:S04]  /*198d0*/  IMAD.IADD R0, R5, 0x1, R9 ;  /* 0x0000000105007824 */ /* 0x000fc800078e0209 */
[----:B------:R-:W-:Y:S02]  /*198e0*/  VIADD R5, R0, 0x10 ;  /* 0x0000001000057836 */ /* 0x000fe40000000000 */
[----:B--2---:R-:W-:Y:S02]  /*198f0*/  IMAD R2, R11, R7, RZ ;  /* 0x000000070b027224 */ /* 0x004fe400078e02ff */
[----:B------:R-:W-:-:S03]  /*19900*/  IMAD.MOV.U32 R11, RZ, RZ, 0x181f ;  /* 0x0000181fff0b7424 */ /* 0x000fc600078e00ff */
[----:B------:R-:W-:-:S13]  /*19910*/  ISETP.GE.AND P3, PT, R0, R2, PT ;  /* 0x000000020000720c */ /* 0x000fda0003f66270 */
[----:B-----5:R-:W-:Y:S05]  /*19920*/  WARPSYNC.COLLECTIVE R15, `(.L_x_1377) ;  /* 0x000000000f087348 */ /* 0x020fea0003c00000 */
[----:B------:R0:W1:Y:S02]  /*19930*/  SHFL.IDX P6, R14, R13, R12, R11 ;  /* 0x0000000c0d0e7389 */ /* 0x00006400000c000b */
[----:B01---5:R-:W-:Y:S01]  /*19940*/  ENDCOLLECTIVE ;  /* 0x000000000000791b */ /* 0x023fe20003800000 */
.L_x_1377:
[----:B------:R-:W-:Y:S02]  /*19950*/  IMAD.MOV.U32 R13, RZ, RZ, R4 ;  /* 0x000000ffff0d7224 */ /* 0x000fe400078e0004 */
[----:B------:R-:W-:-:S07]  /*19960*/  IMAD.MOV.U32 R6, RZ, RZ, R14 ;  /* 0x000000ffff067224 */ /* 0x000fce00078e000e */
[----:B------:R-:W-:Y:S05]  /*19970*/  WARPSYNC.COLLECTIVE R15, `(.L_x_1378) ;  /* 0x000000000f087348 */ /* 0x000fea0003c00000 */
[----:B------:R0:W1:Y:S02]  /*19980*/  SHFL.IDX P6, R14, R13, R12, R11 ;  /* 0x0000000c0d0e7389 */ /* 0x00006400000c000b */
[----:B01----:R-:W-:Y:S01]  /*19990*/  ENDCOLLECTIVE ;  /* 0x000000000000791b */ /* 0x003fe20003800000 */
.L_x_1378:
[----:B------:R-:W-:Y:S01]  /*199a0*/  ULDC.64 UR4, c[0x0][0x208] ;  /* 0x0000820000047ab9 */ /* 0x000fe20000000a00 */
[----:B------:R-:W-:Y:S02]  /*199b0*/  IMAD.MOV.U32 R13, RZ, RZ, R3 ;  /* 0x000000ffff0d7224 */ /* 0x000fe400078e0003 */
[----:B------:R-:W-:Y:S02]  /*199c0*/  IMAD.MOV.U32 R12, RZ, RZ, 0x1 ;  /* 0x00000001ff0c7424 */ /* 0x000fe400078e00ff */
[----:B------:R-:W-:-:S05]  /*199d0*/  IMAD.MOV.U32 R7, RZ, RZ, R14 ;  /* 0x000000ffff077224 */ /* 0x000fca00078e000e */
[----:B------:R-:W-:-:S05]  /*199e0*/  @!P3 LEA R7, P5, R8, R7, 0x1 ;  /* 0x000000070807b211 */ /* 0x000fca00078a08ff */
        /* <DEDUP_REMOVED lines=14> */
.L_x_1379:
[----:B------:R-:W-:Y:S02]  /*19ad0*/  IMAD.MOV.U32 R13, RZ, RZ, R4 ;  /* 0x000000ffff0d7224 */ /* 0x000fe400078e0004 */
[----:B------:R-:W-:-:S07]  /*19ae0*/  IMAD.MOV.U32 R9, RZ, RZ, R14 ;  /* 0x000000ffff097224 */ /* 0x000fce00078e000e */
[----:B------:R-:W-:Y:S05]  /*19af0*/  WARPSYNC.COLLECTIVE R15, `(.L_x_1380) ;  /* 0x000000000f087348 */ /* 0x000fea0003c00000 */
[----:B------:R0:W1:Y:S02]  /*19b00*/  SHFL.IDX P6, R14, R13, R12, R11 ;  /* 0x0000000c0d0e7389 */ /* 0x00006400000c000b */
[----:B01----:R-:W-:Y:S01]  /*19b10*/  ENDCOLLECTIVE ;  /* 0x000000000000791b */ /* 0x003fe20003800000 */
.L_x_1380:
[----:B------:R-:W-:Y:S01]  /*19b20*/  ULDC.64 UR4, c[0x0][0x208] ;  /* 0x0000820000047ab9 */ /* 0x000fe20000000a00 */
[----:B------:R-:W-:Y:S02]  /*19b30*/  IMAD.MOV.U32 R13, RZ, RZ, R3 ;  /* 0x000000ffff0d7224 */ /* 0x000fe400078e0003 */
[----:B------:R-:W-:Y:S02]  /*19b40*/  IMAD.MOV.U32 R12, RZ, RZ, 0x2 ;  /* 0x00000002ff0c7424 */ /* 0x000fe400078e00ff */
[----:B------:R-:W-:-:S05]  /*19b50*/  IMAD.MOV.U32 R5, RZ, RZ, R14 ;  /* 0x000000ffff057224 */ /* 0x000fca00078e000e */
[----:B------:R-:W-:-:S05]  /*19b60*/  @!P3 LEA R8, P5, R8, R5, 0x1 ;  /* 0x000000050808b211 */ /* 0x000fca00078a08ff */
[----:B------:R-:W-:Y:S02]  /*19b70*/  @!P3 IMAD.X R5, RZ, RZ, R9, P5 ;  /* 0x000000ffff05b224 */ /* 0x000fe400028e0609 */
[----:B------:R-:W-:Y:S01]  /*19b80*/  @!P3 IMAD.MOV.U32 R6, RZ, RZ, R8 ;  /* 0x000000ffff06b224 */ /* 0x000fe200078e0008 */
[----:B------:R-:W0:Y:S01]  /*19b90*/  S2R R9, SR_TID.X ;  /* 0x0000000000097919 */ /* 0x000e220000002100 */
[----:B------:R-:W-:Y:S02]  /*19ba0*/  @!P3 IMAD.MOV.U32 R7, RZ, RZ, R5 ;  /* 0x000000ffff07b224 */ /* 0x000fe400078e0005 */
[----:B------:R-:W-:-:S03]  /*19bb0*/  VIADD R5, R0, 0x20 ;  /* 0x0000002000057836 */ /* 0x000fc60000000000 */
[----:B------:R-:W-:Y:S01]  /*19bc0*/  @!PT LDS RZ, [RZ] ;  /* 0x00000000fffff984 */ /* 0x000fe20000000800 */
[----:B------:R-:W-:Y:S01]  /*19bd0*/  @!PT LDS RZ, [RZ] ;  /* 0x00000000fffff984 */ /* 0x000fe20000000800 */
[----:B------:R-:W-:Y:S01]  /*19be0*/  @!PT LDS RZ, [RZ] ;  /* 0x00000000fffff984 */ /* 0x000fe20000000800 */
[----:B------:R1:W-:Y:S04]  /*19bf0*/  @!P3 LDGSTS.E.BYPASS.LTC128B.128 [R10+0xcc00], desc[UR4][R6.64], !P2 ;  /* 0x0cc00000060abfae */ /* 0x0003e8000d101d44 */
[----:B------:R1:W-:Y:S04]  /*19c00*/  @!P3 LDGSTS.E.BYPASS.LTC128B.128 [R10+0x10c00], desc[UR4][R6.64+0x80], !P1 ;  /* 0x10c00080060abfae */ /* 0x0003e8000c901d44 */
[----:B------:R1:W-:Y:S01]  /*19c10*/  @!P3 LDGSTS.E.BYPASS.LTC128B.128 [R10+0x14c00], desc[UR4][R6.64+0x100], !P0 ;  /* 0x14c00100060abfae */ /* 0x0003e2000c101d44 */
[----:B------:R-:W-:-:S13]  /*19c20*/  ISETP.GE.AND P3, PT, R5, R2, PT ;  /* 0x000000020500720c */ /* 0x000fda0003f66270 */
[----:B01----:R-:W-:Y:S05]  /*19c30*/  WARPSYNC.COLLECTIVE R15, `(.L_x_1381) ;  /* 0x000000000f087348 */ /* 0x003fea0003c00000 */
[----:B------:R2:W3:Y:S02]  /*19c40*/  SHFL.IDX P6, R14, R13, R12, R11 ;  /* 0x0000000c0d0e7389 */ /* 0x0004e400000c000b */
[----:B0123--:R-:W-:Y:S01]  /*19c50*/  ENDCOLLECTIVE ;  /* 0x000000000000791b */ /* 0x00ffe20003800000 */
.L_x_1381:
[----:B------:R-:W-:Y:S02]  /*19c60*/  IMAD.MOV.U32 R13, RZ, RZ, R4 ;  /* 0x000000ffff0d7224 */ /* 0x000fe400078e0004 */
[----:B------:R-:W-:-:S05]  /*19c70*/  IMAD.SHL.U32 R9, R9, 0x8, RZ ;  /* 0x0000000809097824 */ /* 0x000fca00078e00ff */
[----:B------:R-:W-:Y:S01]  /*19c80*/  LOP3.LUT R9, R9, 0x38, RZ, 0xc0, !PT ;  /* 0x0000003809097812 */ /* 0x000fe200078ec0ff */
[----:B------:R-:W-:-:S07]  /*19c90*/  IMAD.MOV.U32 R8, RZ, RZ, R14 ;  /* 0x000000ffff087224 */ /* 0x000fce00078e000e */
[----:B------:R-:W-:Y:S05]  /*19ca0*/  WARPSYNC.COLLECTIVE R15, `(.L_x_1382) ;  /* 0x000000000f087348 */ /* 0x000fea0003c00000 */
[----:B------:R0:W1:Y:S02]  /*19cb0*/  SHFL.IDX P6, R14, R13, R12, R11 ;  /* 0x0000000c0d0e7389 */ /* 0x00006400000c000b */
[----:B01----:R-:W-:Y:S01]  /*19cc0*/  ENDCOLLECTIVE ;  /* 0x000000000000791b */ /* 0x003fe20003800000 */
.L_x_1382:
[----:B------:R-:W-:Y:S01]  /*19cd0*/  ULDC.64 UR4, c[0x0][0x208] ;  /* 0x0000820000047ab9 */ /* 0x000fe20000000a00 */
[----:B------:R-:W-:Y:S02]  /*19ce0*/  IMAD.MOV.U32 R13, RZ, RZ, R3 ;  /* 0x000000ffff0d7224 */ /* 0x000fe400078e0003 */
[----:B------:R-:W-:Y:S02]  /*19cf0*/  IMAD.MOV.U32 R12, RZ, RZ, 0x3 ;  /* 0x00000003ff0c7424 */ /* 0x000fe400078e00ff */
[----:B------:R-:W-:-:S05]  /*19d00*/  IMAD.MOV.U32 R5, RZ, RZ, R14 ;  /* 0x000000ffff057224 */ /* 0x000fca00078e000e */
[----:B------:R-:W-:-:S05]  /*19d10*/  @!P3 LEA R5, P4, R9, R5, 0x1 ;  /* 0x000000050905b211 */ /* 0x000fca00078808ff */
[----:B------:R-:W-:-:S04]  /*19d20*/  @!P3 IMAD.X R6, RZ, RZ, R8, P4 ;  /* 0x000000ffff06b224 */ /* 0x000fc800020e0608 */
[----:B------:R-:W-:Y:S02]  /*19d30*/  @!P3 IMAD.MOV.U32 R7, RZ, RZ, R6 ;  /* 0x000000ffff07b224 */ /* 0x000fe400078e0006 */
        /* <DEDUP_REMOVED lines=12> */
.L_x_1383:
[----:B------:R-:W-:Y:S02]  /*19e00*/  IMAD.MOV.U32 R13, RZ, RZ, R4 ;  /* 0x000000ffff0d7224 */ /* 0x000fe400078e0004 */
[----:B------:R-:W-:-:S07]  /*19e10*/  IMAD.MOV.U32 R6, RZ, RZ, R14 ;  /* 0x000000ffff067224 */ /* 0x000fce00078e000e */
[----:B------:R-:W-:Y:S05]  /*19e20*/  WARPSYNC.COLLECTIVE R15, `(.L_x_1384) ;  /* 0x000000000f087348 */ /* 0x000fea0003c00000 */
[----:B------:R0:W1:Y:S02]  /*19e30*/  SHFL.IDX P6, R14, R13, R12, R11 ;  /* 0x0000000c0d0e7389 */ /* 0x00006400000c000b */
[----:B01----:R-:W-:Y:S01]  /*19e40*/  ENDCOLLECTIVE ;  /* 0x000000000000791b */ /* 0x003fe20003800000 */
.L_x_1384:
        /* <DEDUP_REMOVED lines=19> */
.L_x_1385:
[----:B------:R-:W-:Y:S02]  /*19f80*/  IMAD.MOV.U32 R13, RZ, RZ, R4 ;  /* 0x000000ffff0d7224 */ /* 0x000fe400078e0004 */
[----:B------:R-:W-:-:S07]  /*19f90*/  IMAD.MOV.U32 R6, RZ, RZ, R14 ;  /* 0x000000ffff067224 */ /* 0x000fce00078e000e */
[----:B------:R-:W-:Y:S05]  /*19fa0*/  WARPSYNC.COLLECTIVE R15, `(.L_x_1386) ;  /* 0x000000000f087348 */ /* 0x000fea0003c00000 */
[----:B------:R0:W1:Y:S02]  /*19fb0*/  SHFL.IDX P6, R14, R13, R12, R11 ;  /* 0x0000000c0d0e7389 */ /* 0x00006400000c000b */
[----:B01----:R-:W-:Y:S01]  /*19fc0*/  ENDCOLLECTIVE ;  /* 0x000000000000791b */ /* 0x003fe20003800000 */
.L_x_1386:
        /* <DEDUP_REMOVED lines=19> */
.L_x_1387:
[----:B------:R-:W-:Y:S02]  /*1a100*/  IMAD.MOV.U32 R13, RZ, RZ, R4 ;  /* 0x000000ffff0d7224 */ /* 0x000fe400078e0004 */
[----:B------:R-:W-:-:S07]  /*1a110*/  IMAD.MOV.U32 R6, RZ, RZ, R14 ;  /* 0x000000ffff067224 */ /* 0x000fce00078e000e */
[----:B------:R-:W-:Y:S05]  /*1a120*/  WARPSYNC.COLLECTIVE R15, `(.L_x_1388) ;  /* 0x000000000f087348 */ /* 0x000fea0003c00000 */
[----:B------:R0:W1:Y:S02]  /*1a130*/  SHFL.IDX P6, R14, R13, R12, R11 ;  /* 0x0000000c0d0e7389 */ /* 0x00006400000c000b */
[----:B01----:R-:W-:Y:S01]  /*1a140*/  ENDCOLLECTIVE ;  /* 0x000000000000791b */ /* 0x003fe20003800000 */
.L_x_1388:
[----:B------:R-:W-:Y:S01]  /*1a150*/  ULDC.64 UR4, c[0x0][0x208] ;  /* 0x0000820000047ab9 */ /* 0x000fe20000000a00 */
[----:B------:R-:W-:Y:S02]  /*1a160*/  IMAD.MOV.U32 R13, RZ, RZ, R3 ;  /* 0x000000ffff0d7224 */ /* 0x000fe400078e0003 */
[----:B------:R-:W-:Y:S02]  /*1a170*/  IMAD.MOV.U32 R12, RZ, RZ, 0x6 ;  /* 0x00000006ff0c7424 */ /* 0x000fe400078e00ff */
[----:B------:R-:W-:-:S05]  /*1a180*/  IMAD.MOV.U32 R5, RZ, RZ, R14 ;  /* 0x000000ffff057224 */ /* 0x000fca00078e000e */
[----:B------:R-:W-:-:S05]  /*1a190*/  @!P3 LEA R5, P4, R9, R5, 0x1 ;  /* 0x000000050905b211 */ /* 0x000fca00078808ff */
[----:B------:R-:W-:-:S04]  /*1a1a0*/  @!P3 IMAD.X R6, RZ, RZ, R6, P4 ;  /* 0x000000ffff06b224 */ /* 0x000fc800020e0606 */
[----:B------:R-:W-:Y:S02]  /*1a1b0*/  @!P3 IMAD.MOV.U32 R7, RZ, RZ, R6 ;  /* 0x000000ffff07b224 */ /* 0x000fe400078e0006 */
[----:B------:R-:W-:-:S05]  /*1a1c0*/  @!P3 IMAD.MOV.U32 R6, RZ, RZ, R5 ;  /* 0x000000ffff06b224 */ /* 0x000fca00078e0005 */
        /* <DEDUP_REMOVED lines=9> */
.L_x_1389:
[----:B------:R-:W-:-:S05]  /*1a260*/  VIADD R7, R0, 0x60 ;  /* 0x0000006000077836 */ /* 0x000fca0000000000 */
[----:B------:R-:W-:Y:S01]  /*1a270*/  ISETP.GE.AND P4, PT, R7, R2, PT ;  /* 0x000000020700720c */ /* 0x000fe20003f86270 */
[----:B------:R-:W-:Y:S02]  /*1a280*/  IMAD.MOV.U32 R13, RZ, RZ, R4 ;  /* 0x000000ffff0d7224 */ /* 0x000fe400078e0004 */
[----:B------:R-:W-:-:S10]  /*1a290*/  IMAD.MOV.U32 R6, RZ, RZ, R14 ;  /* 0x000000ffff067224 */ /* 0x000fd400078e000e */
[----:B------:R-:W-:Y:S05]  /*1a2a0*/  WARPSYNC.COLLECTIVE R15, `(.L_x_1390) ;  /* 0x000000000f087348 */ /* 0x000fea0003c00000 */
[----:B------:R0:W1:Y:S02]  /*1a2b0*/  SHFL.IDX P6, R14, R13, R12, R11 ;  /* 0x0000000c0d0e7389 */ /* 0x00006400000c000b */
[----:B01----:R-:W-:Y:S01]  /*1a2c0*/  ENDCOLLECTIVE ;  /* 0x000000000000791b */ /* 0x003fe20003800000 */
.L_x_1390:
        /* <DEDUP_REMOVED lines=17> */
.L_x_1391:
[----:B------:R-:W-:Y:S02]  /*1a3e0*/  IMAD.MOV.U32 R13, RZ, RZ, R4 ;  /* 0x000000ffff0d7224 */ /* 0x000fe400078e0004 */
[----:B------:R-:W-:-:S07]  /*1a3f0*/  IMAD.MOV.U32 R5, RZ, RZ, R14 ;  /* 0x000000ffff057224 */ /* 0x000fce00078e000e */
[----:B------:R-:W-:Y:S05]  /*1a400*/  WARPSYNC.COLLECTIVE R15, `(.L_x_1392) ;  /* 0x000000000f087348 */ /* 0x000fea0003c00000 */
[----:B------:R0:W1:Y:S02]  /*1a410*/  SHFL.IDX P6, R14, R13, R12, R11 ;  /* 0x0000000c0d0e7389 */ /* 0x00006400000c000b */
[----:B01----:R-:W-:Y:S01]  /*1a420*/  ENDCOLLECTIVE ;  /* 0x000000000000791b */ /* 0x003fe20003800000 */
.L_x_1392:
[----:B------:R-:W-:Y:S01]  /*1a430*/  IMAD.MOV.U32 R3, RZ, RZ, R14 ;  /* 0x000000ffff037224 */ /* 0x000fe200078e000e */
[----:B------:R-:W-:Y:S06]  /*1a440*/  BRA `(.L_x_1393) ;  /* 0xffffffac00d87947 */ /* 0x000fec000383ffff */
.L_x_1279:
[----:B0-----:R0:W3:Y:S02]  /*1a450*/  SYNCS.PHASECHK.TRANS64.TRYWAIT P0, [R18+URZ+0x2a820], R0 ;  /* 0x02a82000120075a7 */ /* 0x0010e4000800017f */
[----:B---3--:R-:W-:Y:S05]  /*1a460*/  @!P0 NANOSLEEP.SYNCS 0x989680 ;  /* 0x009896800000895d */ /* 0x008fea0003900000 */
[----:B------:R-:W3:Y:S02]  /*1a470*/  @!P0 SYNCS.PHASECHK.TRANS64 P0, [R18+URZ+0x2a820], R0 ;  /* 0x02a82000120085a7 */ /* 0x000ee4000800007f */
[----:B---3--:R-:W-:Y:S05]  /*1a480*/  @!P0 BRA `(.L_x_1279) ;  /* 0xfffffffc00f08947 */ /* 0x008fea000383ffff */
[----:B------:R-:W-:Y:S05]  /*1a490*/  BRA `(.L_x_1394) ;  /* 0xffffffb0005c7947 */ /* 0x000fea000383ffff */
.L_x_1288:
[----:B-1----:R1:W2:Y:S02]  /*1a4a0*/  SYNCS.PHASECHK.TRANS64.TRYWAIT P0, [R3+URZ+0x2a840], R2 ;  /* 0x02a84002030075a7 */ /* 0x0022a4000800017f */
[----:B--2---:R-:W-:Y:S05]  /*1a4b0*/  @!P0 NANOSLEEP.SYNCS 0x989680 ;  /* 0x009896800000895d */ /* 0x004fea0003900000 */
[----:B------:R-:W2:Y:S02]  /*1a4c0*/  @!P0 SYNCS.PHASECHK.TRANS64 P0, [R3+URZ+0x2a840], R2 ;  /* 0x02a84002030085a7 */ /* 0x000ea4000800007f */
[----:B--2---:R-:W-:Y:S05]  /*1a4d0*/  @!P0 BRA `(.L_x_1288) ;  /* 0xfffffffc00f08947 */ /* 0x004fea000383ffff */
[----:B------:R-:W-:Y:S05]  /*1a4e0*/  BRA `(.L_x_1395) ;  /* 0xffffffb400547947 */ /* 0x000fea000383ffff */
.L_x_1295:
[----:B0-----:R0:W1:Y:S02]  /*1a4f0*/  SYNCS.PHASECHK.TRANS64.TRYWAIT P0, [R3+URZ+0x60], R2 ;  /* 0x00006002030075a7 */ /* 0x001064000800017f */
[----:B-1----:R-:W-:Y:S05]  /*1a500*/  @!P0 NANOSLEEP.SYNCS 0x989680 ;  /* 0x009896800000895d */ /* 0x002fea0003900000 */
[----:B------:R-:W1:Y:S02]  /*1a510*/  @!P0 SYNCS.PHASECHK.TRANS64 P0, [R3+URZ+0x60], R2 ;  /* 0x00006002030085a7 */ /* 0x000e64000800007f */
[----:B-1----:R-:W-:Y:S05]  /*1a520*/  @!P0 BRA `(.L_x_1295) ;  /* 0xfffffffc00f08947 */ /* 0x002fea000383ffff */
[----:B------:R-:W-:Y:S05]  /*1a530*/  BRA `(.L_x_1396) ;  /* 0xffffffb800647947 */ /* 0x000fea000383ffff */
.L_x_1304:
[----:B-1----:R1:W2:Y:S02]  /*1a540*/  SYNCS.PHASECHK.TRANS64.TRYWAIT P0, [R3+URZ+0x2a840], R2 ;  /* 0x02a84002030075a7 */ /* 0x0022a4000800017f */
[----:B--2---:R-:W-:Y:S05]  /*1a550*/  @!P0 NANOSLEEP.SYNCS 0x989680 ;  /* 0x009896800000895d */ /* 0x004fea0003900000 */
[----:B------:R-:W2:Y:S02]  /*1a560*/  @!P0 SYNCS.PHASECHK.TRANS64 P0, [R3+URZ+0x2a840], R2 ;  /* 0x02a84002030085a7 */ /* 0x000ea4000800007f */
[----:B--2---:R-:W-:Y:S05]  /*1a570*/  @!P0 BRA `(.L_x_1304) ;  /* 0xfffffffc00f08947 */ /* 0x004fea000383ffff */
[----:B------:R-:W-:Y:S05]  /*1a580*/  BRA `(.L_x_1397) ;  /* 0xffffffbc00f47947 */ /* 0x000fea000383ffff */
.L_x_1311:
[----:B0-----:R0:W1:Y:S02]  /*1a590*/  SYNCS.PHASECHK.TRANS64.TRYWAIT P0, [R2+URZ+0x60], R3 ;  /* 0x00006003020075a7 */ /* 0x001064000800017f */
[----:B-1----:R-:W-:Y:S05]  /*1a5a0*/  @!P0 NANOSLEEP.SYNCS 0x989680 ;  /* 0x009896800000895d */ /* 0x002fea0003900000 */
[----:B------:R-:W1:Y:S02]  /*1a5b0*/  @!P0 SYNCS.PHASECHK.TRANS64 P0, [R2+URZ+0x60], R3 ;  /* 0x00006003020085a7 */ /* 0x000e64000800007f */
[----:B-1----:R-:W-:Y:S05]  /*1a5c0*/  @!P0 BRA `(.L_x_1311) ;  /* 0xfffffffc00f08947 */ /* 0x002fea000383ffff */
[----:B------:R-:W-:Y:S05]  /*1a5d0*/  BRA `(.L_x_1398) ;  /* 0xffffffc400047947 */ /* 0x000fea000383ffff */
.L_x_1320:
[----:B--2---:R2:W3:Y:S02]  /*1a5e0*/  SYNCS.PHASECHK.TRANS64.TRYWAIT P0, [R2+URZ+0x2a840], R3 ;  /* 0x02a84003020075a7 */ /* 0x0044e4000800017f */
[----:B---3--:R-:W-:Y:S05]  /*1a5f0*/  @!P0 NANOSLEEP.SYNCS 0x989680 ;  /* 0x009896800000895d */ /* 0x008fea0003900000 */
[----:B------:R-:W3:Y:S02]  /*1a600*/  @!P0 SYNCS.PHASECHK.TRANS64 P0, [R2+URZ+0x2a840], R3 ;  /* 0x02a84003020085a7 */ /* 0x000ee4000800007f */
[----:B---3--:R-:W-:Y:S05]  /*1a610*/  @!P0 BRA `(.L_x_1320) ;  /* 0xfffffffc00f08947 */ /* 0x008fea000383ffff */
[----:B------:R-:W-:Y:S05]  /*1a620*/  BRA `(.L_x_1399) ;  /* 0xffffffc800687947 */ /* 0x000fea000383ffff */
.L_x_1327:
[----:B0-----:R0:W1:Y:S02]  /*1a630*/  SYNCS.PHASECHK.TRANS64.TRYWAIT P0, [R2+URZ+0x60], R5 ;  /* 0x00006005020075a7 */ /* 0x001064000800017f */
[----:B-1----:R-:W-:Y:S05]  /*1a640*/  @!P0 NANOSLEEP.SYNCS 0x989680 ;  /* 0x009896800000895d */ /* 0x002fea0003900000 */
[----:B------:R-:W1:Y:S02]  /*1a650*/  @!P0 SYNCS.PHASECHK.TRANS64 P0, [R2+URZ+0x60], R5 ;  /* 0x00006005020085a7 */ /* 0x000e64000800007f */
[----:B-1----:R-:W-:Y:S05]  /*1a660*/  @!P0 BRA `(.L_x_1327) ;  /* 0xfffffffc00f08947 */ /* 0x002fea000383ffff */
[----:B------:R-:W-:Y:S05]  /*1a670*/  BRA `(.L_x_1400) ;  /* 0xffffffcc00787947 */ /* 0x000fea000383ffff */
.L_x_1338:
[----:B--2---:R2:W3:Y:S02]  /*1a680*/  SYNCS.PHASECHK.TRANS64.TRYWAIT P0, [R0+URZ+0x2a860], R2 ;  /* 0x02a86002000075a7 */ /* 0x0044e4000800017f */
[----:B---3--:R-:W-:Y:S05]  /*1a690*/  @!P0 NANOSLEEP.SYNCS 0x989680 ;  /* 0x009896800000895d */ /* 0x008fea0003900000 */
[----:B------:R-:W3:Y:S02]  /*1a6a0*/  @!P0 SYNCS.PHASECHK.TRANS64 P0, [R0+URZ+0x2a860], R2 ;  /* 0x02a86002000085a7 */ /* 0x000ee4000800007f */
[----:B---3--:R-:W-:Y:S05]  /*1a6b0*/  @!P0 BRA `(.L_x_1338) ;  /* 0xfffffffc00f08947 */ /* 0x008fea000383ffff */
[----:B------:R-:W-:Y:S05]  /*1a6c0*/  BRA `(.L_x_1401) ;  /* 0xffffffd000c87947 */ /* 0x000fea000383ffff */
.L_x_1345:
[----:B------:R-:W3:Y:S01]  /*1a6d0*/  LDL R3, [R1] ;  /* 0x0000000001037983 */ /* 0x000ee20000100800 */
[----:B------:R-:W-:Y:S01]  /*1a6e0*/  BSSY B0, `(.L_x_1402) ;  /* 0x0000008000007945 */ /* 0x000fe20003800000 */
[----:B0-----:R-:W-:Y:S02]  /*1a6f0*/  IMAD.MOV.U32 R12, RZ, RZ, RZ ;  /* 0x000000ffff0c7224 */ /* 0x001fe400078e00ff */
[----:B------:R-:W-:Y:S02]  /*1a700*/  IMAD.MOV.U32 R11, RZ, RZ, 0x1f ;  /* 0x0000001fff0b7424 */ /* 0x000fe400078e00ff */
[----:B------:R-:W-:Y:S02]  /*1a710*/  IMAD.MOV.U32 R15, RZ, RZ, -0x1 ;  /* 0xffffffffff0f7424 */ /* 0x000fe400078e00ff */
[----:B---3--:R-:W-:-:S07]  /*1a720*/  IMAD.MOV.U32 R13, RZ, RZ, R3 ;  /* 0x000000ffff0d7224 */ /* 0x008fce00078e0003 */
[----:B-12---:R-:W-:Y:S05]  /*1a730*/  WARPSYNC.COLLECTIVE R15, `(.L_x_1403) ;  /* 0x000000000f087348 */ /* 0x006fea0003c00000 */
[----:B------:R0:W3:Y:S02]  /*1a740*/  SHFL.IDX P6, R14, R13, R12, R11 ;  /* 0x0000000c0d0e7389 */ /* 0x0000e400000c000b */
[----:B0123--:R-:W-:Y:S01]  /*1a750*/  ENDCOLLECTIVE ;  /* 0x000000000000791b */ /* 0x00ffe20003800000 */
.L_x_1403:
[----:B------:R-:W-:Y:S05]  /*1a760*/  BSYNC B0 ;  /* 0x0000000000007941 */ /* 0x000fea0003800000 */
.L_x_1402:
[----:B------:R0:W5:Y:S01]  /*1a770*/  LDL R2, [R1+0xc] ;  /* 0x00000c0001027983 */ /* 0x0001620000100800 */
[----:B------:R-:W-:Y:S02]  /*1a780*/  IMAD.MOV.U32 R13, RZ, RZ, R3 ;  /* 0x000000ffff0d7224 */ /* 0x000fe400078e0003 */
[----:B------:R-:W-:Y:S02]  /*1a790*/  IMAD.MOV.U32 R12, RZ, RZ, 0x1 ;  /* 0x00000001ff0c7424 */ /* 0x000fe400078e00ff */
[----:B------:R-:W-:Y:S02]  /*1a7a0*/  IMAD.MOV.U32 R11, RZ, RZ, 0x1f ;  /* 0x0000001fff0b7424 */ /* 0x000fe400078e00ff */
[----:B------:R-:W-:Y:S02]  /*1a7b0*/  IMAD.MOV.U32 R15, RZ, RZ, -0x1 ;  /* 0xffffffffff0f7424 */ /* 0x000fe400078e00ff */
[----:B0-----:R-:W-:-:S07]  /*1a7c0*/  IMAD.MOV.U32 R0, RZ, RZ, R14 ;  /* 0x000000ffff007224 */ /* 0x001fce00078e000e */
[----:B-----5:R-:W-:Y:S05]  /*1a7d0*/  WARPSYNC.COLLECTIVE R15, `(.L_x_1404) ;  /* 0x000000000f087348 */ /* 0x020fea0003c00000 */
[----:B------:R0:W1:Y:S02]  /*1a7e0*/  SHFL.IDX P6, R14, R13, R12, R11 ;  /* 0x0000000c0d0e7389 */ /* 0x00006400000c000b */
[----:B01---5:R-:W-:Y:S01]  /*1a7f0*/  ENDCOLLECTIVE ;  /* 0x000000000000791b */ /* 0x023fe20003800000 */
.L_x_1404:
[----:B------:R-:W-:Y:S01]  /*1a800*/  ULDC UR4, c[0x0][0xc3c] ;  /* 0x00030f0000047ab9 */ /* 0x000fe20000000800 */
[----:B------:R-:W-:Y:S01]  /*1a810*/  ULDC.64 UR6, c[0x0][0x208] ;  /* 0x0000820000067ab9 */ /* 0x000fe20000000a00 */
        /* <DEDUP_REMOVED lines=14> */
[----:B------:R-:W-:Y:S01]  /*1a900*/  ISETP.GE.U32.AND P5, PT, R16, 0x10, PT ;  /* 0x000000101000780c */ /* 0x000fe20003fa6070 */
[----:B--2---:R-:W-:Y:S01]  /*1a910*/  @!P1 IMAD.MOV.U32 R5, RZ, RZ, R6 ;  /* 0x000000ffff059224 */ /* 0x004fe200078e0006 */
[----:B------:R-:W-:-:S02]  /*1a920*/  CS2R R6, SRZ ;  /* 0x0000000000067805 */ /* 0x000fc4000001ff00 */
[----:B---3--:R-:W-:Y:S01]  /*1a930*/  @!P1 IMAD.MOV.U32 R7, RZ, RZ, R2 ;  /* 0x000000ffff079224 */ /* 0x008fe200078e0002 */
[----:B------:R-:W-:-:S03]  /*1a940*/  ISETP.NE.AND P1, PT, R16, RZ, PT ;  /* 0x000000ff1000720c */ /* 0x000fc60003f25270 */
[----:B------:R-:W-:-:S04]  /*1a950*/  IMAD R2, R7, R5, RZ ;  /* 0x0000000507027224 */ /* 0x000fc800078e02ff */
[----:B------:R-:W-:-:S07]  /*1a960*/  IMAD.MOV.U32 R13, RZ, RZ, R2 ;  /* 0x000000ffff0d7224 */ /* 0x000fce00078e0002 */
[----:B------:R-:W-:Y:S05]  /*1a970*/  WARPSYNC.COLLECTIVE R15, `(.L_x_1405) ;  /* 0x000000000f087348 */ /* 0x000fea0003c00000 */
[----:B------:R0:W1:Y:S02]  /*1a980*/  SHFL.UP P6, R14, R13, R12, R11 ;  /* 0x0400000c0d0e7389 */ /* 0x00006400000c000b */
[----:B01----:R-:W-:Y:S01]  /*1a990*/  ENDCOLLECTIVE ;  /* 0x000000000000791b */ /* 0x003fe20003800000 */
.L_x_1405:
        /* <DEDUP_REMOVED lines=8> */
.L_x_1406:
        /* <DEDUP_REMOVED lines=8> */
.L_x_1407:
        /* <DEDUP_REMOVED lines=8> */
.L_x_1408:
        /* <DEDUP_REMOVED lines=8> */
.L_x_1409:
        /* <DEDUP_REMOVED lines=9> */
.L_x_1410:
[----:B------:R-:W-:Y:S01]  /*1ac30*/  IMAD.MOV.U32 R10, RZ, RZ, R14 ;  /* 0x000000ffff0a7224 */ /* 0x000fe200078e000e */
[----:B------:R-:W-:Y:S06]  /*1ac40*/  BRA `(.L_x_1411) ;  /* 0xffffffd4003c7947 */ /* 0x000fec000383ffff */
.L_x_1348:
[----:B------:R-:W-:Y:S01]  /*1ac50*/  BSSY B0, `(.L_x_1412) ;  /* 0x0000008000007945 */ /* 0x000fe20003800000 */
[----:B------:R-:W-:Y:S02]  /*1ac60*/  IMAD.MOV.U32 R13, RZ, RZ, R2 ;  /* 0x000000ffff0d7224 */ /* 0x000fe400078e0002 */
[----:B------:R-:W-:Y:S02]  /*1ac70*/  IMAD.MOV.U32 R12, RZ, RZ, 0x1 ;  /* 0x00000001ff0c7424 */ /* 0x000fe400078e00ff */
[----:B------:R-:W-:Y:S02]  /*1ac80*/  IMAD.MOV.U32 R11, RZ, RZ, RZ ;  /* 0x000000ffff0b7224 */ /* 0x000fe400078e00ff */
[----:B------:R-:W-:-:S07]  /*1ac90*/  IMAD.MOV.U32 R15, RZ, RZ, -0x1 ;  /* 0xffffffffff0f7424 */ /* 0x000fce00078e00ff */
[----:B------:R-:W-:Y:S05]  /*1aca0*/  WARPSYNC.COLLECTIVE R15, `(.L_x_1413) ;  /* 0x000000000f087348 */ /* 0x000fea0003c00000 */
[----:B------:R0:W1:Y:S02]  /*1acb0*/  SHFL.UP P6, R14, R13, R12, R11 ;  /* 0x0400000c0d0e7389 */ /* 0x00006400000c000b */
[----:B01----:R-:W-:Y:S01]  /*1acc0*/  ENDCOLLECTIVE ;  /* 0x000000000000791b */ /* 0x003fe20003800000 */
.L_x_1413:
[----:B------:R-:W-:Y:S05]  /*1acd0*/  BSYNC B0 ;  /* 0x0000000000007941 */ /* 0x000fea0003800000 */
.L_x_1412:
        /* <DEDUP_REMOVED lines=10> */
.L_x_1414:
        /* <DEDUP_REMOVED lines=8> */
.L_x_1415:
        /* <DEDUP_REMOVED lines=8> */
.L_x_1416:
        /* <DEDUP_REMOVED lines=8> */
.L_x_1417:
        /* <DEDUP_REMOVED lines=9> */
.L_x_1418:
[----:B------:R-:W-:Y:S01]  /*1af90*/  IMAD.MOV.U32 R10, RZ, RZ, R14 ;  /* 0x000000ffff0a7224 */ /* 0x000fe200078e000e */
[----:B------:R-:W-:Y:S06]  /*1afa0*/  BRA `(.L_x_1419) ;  /* 0xffffffd400147947 */ /* 0x000fec000383ffff */
.L_x_1350:
[----:B------:R-:W-:Y:S01]  /*1afb0*/  BSSY B0, `(.L_x_1420) ;  /* 0x0000006000007945 */ /* 0x000fe20003800000 */
[----:B------:R-:W-:Y:S01]  /*1afc0*/  PLOP3.LUT P6, PT, P6, PT, PT, 0x8, 0x0 ;  /* 0x000000000000781c */ /* 0x000fe200037ce170 */
[----:B------:R-:W-:-:S12]  /*1afd0*/  IMAD.MOV.U32 R15, RZ, RZ, -0x1 ;  /* 0xffffffffff0f7424 */ /* 0x000fd800078e00ff */
[----:B0-----:R-:W-:Y:S05]  /*1afe0*/  WARPSYNC.COLLECTIVE R15, `(.L_x_1421) ;  /* 0x000000000f087348 */ /* 0x001fea0003c00000 */
[----:B------:R-:W-:Y:S01]  /*1aff0*/  VOTE.ANY R14, PT, P6 ;  /* 0x00000000000e7806 */ /* 0x000fe200030e0100 */
[----:B0-----:R-:W-:Y:S06]  /*1b000*/  ENDCOLLECTIVE ;  /* 0x000000000000791b */ /* 0x001fec0003800000 */
.L_x_1421:
[----:B------:R-:W-:Y:S05]  /*1b010*/  BSYNC B0 ;  /* 0x0000000000007941 */ /* 0x000fea0003800000 */
.L_x_1420:
[----:B------:R0:W5:Y:S01]  /*1b020*/  LDL.LU R16, [R1+0xc] ;  /* 0x00000c0001107983 */ /* 0x0001620000300800 */
[----:B------:R-:W-:Y:S02]  /*1b030*/  IMAD.MOV.U32 R3, RZ, RZ, R14 ;  /* 0x000000ffff037224 */ /* 0x000fe400078e000e */
[----:B------:R-:W-:Y:S02]  /*1b040*/  IMAD.MOV.U32 R13, RZ, RZ, R5 ;  /* 0x000000ffff0d7224 */ /* 0x000fe400078e0005 */
[----:B------:R-:W1:Y:S01]  /*1b050*/  POPC R9, R3 ;  /* 0x0000000300097309 */ /* 0x000e620000000000 */
[----:B------:R-:W-:Y:S02]  /*1b060*/  IMAD.MOV.U32 R11, RZ, RZ, 0x1f ;  /* 0x0000001fff0b7424 */ /* 0x000fe400078e00ff */
[----:B------:R-:W-:Y:S02]  /*1b070*/  IMAD.MOV.U32 R15, RZ, RZ, -0x1 ;  /* 0xffffffffff0f7424 */ /* 0x000fe400078e00ff */
[----:B01----:R-:W-:-:S07]  /*1b080*/  IMAD.MOV.U32 R12, RZ, RZ, R9 ;  /* 0x000000ffff0c7224 */ /* 0x003fce00078e0009 */
[----:B-----5:R-:W-:Y:S05]  /*1b090*/  WARPSYNC.COLLECTIVE R15, `(.L_x_1422) ;  /* 0x000000000f087348 */ /* 0x020fea0003c00000 */
[----:B------:R0:W1:Y:S02]  /*1b0a0*/  SHFL.IDX P6, R14, R13, R12, R11 ;  /* 0x0000000c0d0e7389 */ /* 0x00006400000c000b */
[----:B01---5:R-:W-:Y:S01]  /*1b0b0*/  ENDCOLLECTIVE ;  /* 0x000000000000791b */ /* 0x023fe20003800000 */
.L_x_1422:
[----:B------:R-:W-:Y:S02]  /*1b0c0*/  IMAD.MOV.U32 R13, RZ, RZ, R7 ;  /* 0x000000ffff0d7224 */ /* 0x000fe400078e0007 */
[----:B------:R-:W-:-:S07]  /*1b0d0*/  IMAD.MOV.U32 R4, RZ, RZ, R14 ;  /* 0x000000ffff047224 */ /* 0x000fce00078e000e */
[----:B------:R-:W-:Y:S05]  /*1b0e0*/  WARPSYNC.COLLECTIVE R15, `(.L_x_1423) ;  /* 0x000000000f087348 */ /* 0x000fea0003c00000 */
[----:B------:R0:W1:Y:S02]  /*1b0f0*/  SHFL.IDX P6, R14, R13, R12, R11 ;  /* 0x0000000c0d0e7389 */ /* 0x00006400000c000b */
[----:B01----:R-:W-:Y:S01]  /*1b100*/  ENDCOLLECTIVE ;  /* 0x000000000000791b */ /* 0x003fe20003800000 */
.L_x_1423:
[----:B------:R-:W-:Y:S02]  /*1b110*/  IMAD.MOV.U32 R7, RZ, RZ, R14 ;  /* 0x000000ffff077224 */ /* 0x000fe400078e000e */
[----:B------:R-:W-:-:S05]  /*1b120*/  IMAD.IADD R5, R9, 0x1, R16 ;  /* 0x0000000109057824 */ /* 0x000fca00078e0210 */
[----:B------:R0:W-:Y:S01]  /*1b130*/  STL [R1+0xc], R5 ;  /* 0x00000c0501007387 */ /* 0x0001e20000100800 */
[----:B------:R-:W-:Y:S05]  /*1b140*/  BRA `(.L_x_1424) ;  /* 0xffffffd000f47947 */ /* 0x000fea000383ffff */
.L_x_1352:
[----:B------:R-:W-:Y:S01]  /*1b150*/  BSSY B0, `(.L_x_1425) ;  /* 0x0000008000007945 */ /* 0x000fe20003800000 */
[----:B------:R-:W-:Y:S02]  /*1b160*/  IMAD.MOV.U32 R13, RZ, RZ, R2 ;  /* 0x000000ffff0d7224 */ /* 0x000fe400078e0002 */
[----:B------:R-:W-:Y:S02]  /*1b170*/  IMAD.MOV.U32 R12, RZ, RZ, R9 ;  /* 0x000000ffff0c7224 */ /* 0x000fe400078e0009 */
[----:B------:R-:W-:Y:S02]  /*1b180*/  IMAD.MOV.U32 R11, RZ, RZ, 0x1f ;  /* 0x0000001fff0b7424 */ /* 0x000fe400078e00ff */
[----:B------:R-:W-:-:S07]  /*1b190*/  IMAD.MOV.U32 R15, RZ, RZ, -0x1 ;  /* 0xffffffffff0f7424 */ /* 0x000fce00078e00ff */
[----:B0-----:R-:W-:Y:S05]  /*1b1a0*/  WARPSYNC.COLLECTIVE R15, `(.L_x_1426) ;  /* 0x000000000f087348 */ /* 0x001fea0003c00000 */
[----:B------:R1:W2:Y:S02]  /*1b1b0*/  SHFL.IDX P6, R14, R13, R12, R11 ;  /* 0x0000000c0d0e7389 */ /* 0x0002a400000c000b */
[----:B012---:R-:W-:Y:S01]  /*1b1c0*/  ENDCOLLECTIVE ;  /* 0x000000000000791b */ /* 0x007fe20003800000 */
.L_x_1426:
[----:B------:R-:W-:Y:S05]  /*1b1d0*/  BSYNC B0 ;  /* 0x0000000000007941 */ /* 0x000fea0003800000 */
.L_x_1425:
[----:B------:R-:W-:Y:S01]  /*1b1e0*/  IMAD.MOV.U32 R2, RZ, RZ, R14 ;  /* 0x000000ffff027224 */ /* 0x000fe200078e000e */
[----:B------:R-:W-:Y:S06]  /*1b1f0*/  BRA `(.L_x_1427) ;  /* 0xffffffd000e07947 */ /* 0x000fec000383ffff */
.L_x_1358:
[----:B0-----:R0:W1:Y:S02]  /*1b200*/  SYNCS.PHASECHK.TRANS64.TRYWAIT P0, [R0+URZ+0x2a820], R3 ;  /* 0x02a82003000075a7 */ /* 0x001064000800017f */
[----:B-1----:R-:W-:Y:S05]  /*1b210*/  @!P0 NANOSLEEP.SYNCS 0x989680 ;  /* 0x009896800000895d */ /* 0x002fea0003900000 */
[----:B------:R-:W1:Y:S02]  /*1b220*/  @!P0 SYNCS.PHASECHK.TRANS64 P0, [R0+URZ+0x2a820], R3 ;  /* 0x02a82003000085a7 */ /* 0x000e64000800007f */
[----:B-1----:R-:W-:Y:S05]  /*1b230*/  @!P0 BRA `(.L_x_1358) ;  /* 0xfffffffc00f08947 */ /* 0x002fea000383ffff */
[----:B------:R-:W-:Y:S05]  /*1b240*/  BRA `(.L_x_1428) ;  /* 0xffffffdc00847947 */ /* 0x000fea000383ffff */
.L_x_1359:
[----:B------:R-:W1:Y:S01]  /*1b250*/  S2R R2, SR_TID.X ;  /* 0x0000000000027919 */ /* 0x000e620000002100 */
[----:B------:R-:W-:Y:S01]  /*1b260*/  BSSY B0, `(.L_x_1429) ;  /* 0x000000a000007945 */ /* 0x000fe20003800000 */
[----:B------:R-:W-:Y:S02]  /*1b270*/  IMAD.MOV.U32 R12, RZ, RZ, RZ ;  /* 0x000000ffff0c7224 */ /* 0x000fe400078e00ff */
[----:B---3--:R-:W-:Y:S02]  /*1b280*/  IMAD.MOV.U32 R11, RZ, RZ, 0x1f ;  /* 0x0000001fff0b7424 */ /* 0x008fe400078e00ff */
[----:B------:R-:W-:Y:S01]  /*1b290*/  IMAD.MOV.U32 R15, RZ, RZ, -0x1 ;  /* 0xffffffffff0f7424 */ /* 0x000fe200078e00ff */
[----:B-1----:R-:W-:-:S04]  /*1b2a0*/  SHF.R.U32.HI R2, RZ, 0x5, R2 ;  /* 0x00000005ff027819 */ /* 0x002fc80000011602 */
[----:B------:R-:W-:-:S05]  /*1b2b0*/  LOP3.LUT R2, R2, 0x3, RZ, 0xc0, !PT ;  /* 0x0000000302027812 */ /* 0x000fca00078ec0ff */
[----:B------:R-:W-:-:S07]  /*1b2c0*/  IMAD.MOV.U32 R13, RZ, RZ, R2 ;  /* 0x000000ffff0d7224 */ /* 0x000fce00078e0002 */
[----:B0-----:R-:W-:Y:S05]  /*1b2d0*/  WARPSYNC.COLLECTIVE R15, `(.L_x_1430) ;  /* 0x000000000f087348 */ /* 0x001fea0003c00000 */
[----:B------:R1:W2:Y:S02]  /*1b2e0*/  SHFL.IDX P6, R14, R13, R12, R11 ;  /* 0x0000000c0d0e7389 */ /* 0x0002a400000c000b */
[----:B012---:R-:W-:Y:S01]  /*1b2f0*/  ENDCOLLECTIVE ;  /* 0x000000000000791b */ /* 0x007fe20003800000 */
.L_x_1430:
[----:B------:R-:W-:Y:S05]  /*1b300*/  BSYNC B0 ;  /* 0x0000000000007941 */ /* 0x000fea0003800000 */
.L_x_1429:
[----:B------:R-:W-:Y:S05]  /*1b310*/  BRA `(.L_x_1431) ;  /* 0xffffffdc006c7947 */ /* 0x000fea000383ffff */
.L_x_1362:
[----:B------:R-:W-:Y:S01]  /*1b320*/  BSSY B1, `(.L_x_1432) ;  /* 0x0000006000017945 */ /* 0x000fe20003800000 */
[----:B------:R-:W-:-:S07]  /*1b330*/  IMAD.MOV.U32 R15, RZ, RZ, -0x1 ;  /* 0xffffffffff0f7424 */ /* 0x000fce00078e00ff */
[----:B01-3--:R-:W-:Y:S05]  /*1b340*/  WARPSYNC.COLLECTIVE R15, `(.L_x_1433) ;  /* 0x000000000f0c7348 */ /* 0x00bfea0003c00000 */
[----:B------:R-:W-:Y:S02]  /*1b350*/  ELECT P6, UR62, PT ;  /* 0x00000000003e782f */ /* 0x000fe400038c0000 */
[----:B------:R-:W-:Y:S01]  /*1b360*/  MOV R14, UR62 ;  /* 0x0000003e000e7c02 */ /* 0x000fe20008000f00 */
[----:B01-3--:R-:W-:Y:S10]  /*1b370*/  ENDCOLLECTIVE ;  /* 0x000000000000791b */ /* 0x00bff40003800000 */
.L_x_1433:
[----:B------:R-:W-:Y:S05]  /*1b380*/  BSYNC B1 ;  /* 0x0000000000017941 */ /* 0x000fea0003800000 */
.L_x_1432:
[----:B------:R-:W-:Y:S05]  /*1b390*/  BRA `(.L_x_1434) ;  /* 0xffffffdc00647947 */ /* 0x000fea000383ffff */
.L_x_1364:
[----:B0-----:R0:W1:Y:S02]  /*1b3a0*/  SYNCS.PHASECHK.TRANS64.TRYWAIT P0, [R6+URZ], R5 ;  /* 0x00000005060075a7 */ /* 0x001064000800017f */
[----:B-1----:R-:W-:Y:S05]  /*1b3b0*/  @!P0 NANOSLEEP.SYNCS 0x989680 ;  /* 0x009896800000895d */ /* 0x002fea0003900000 */
[----:B------:R-:W1:Y:S02]  /*1b3c0*/  @!P0 SYNCS.PHASECHK.TRANS64 P0, [R6+URZ], R5 ;  /* 0x00000005060085a7 */ /* 0x000e64000800007f */
[----:B-1----:R-:W-:Y:S05]  /*1b3d0*/  @!P0 BRA `(.L_x_1364) ;  /* 0xfffffffc00f08947 */ /* 0x002fea000383ffff */
[----:B------:R-:W-:Y:S05]  /*1b3e0*/  BRA `(.L_x_1435) ;  /* 0xffffffdc00a47947 */ /* 0x000fea000383ffff */
.L_x_1365:
[----:B-1----:R1:W2:Y:S02]  /*1b3f0*/  SYNCS.PHASECHK.TRANS64.TRYWAIT P0, [R7+URZ], R2 ;  /* 0x00000002070075a7 */ /* 0x0022a4000800017f */
[----:B--2---:R-:W-:Y:S05]  /*1b400*/  @!P0 NANOSLEEP.SYNCS 0x989680 ;  /* 0x009896800000895d */ /* 0x004fea0003900000 */
[----:B------:R-:W2:Y:S02]  /*1b410*/  @!P0 SYNCS.PHASECHK.TRANS64 P0, [R7+URZ], R2 ;  /* 0x00000002070085a7 */ /* 0x000ea4000800007f */
[----:B--2---:R-:W-:Y:S05]  /*1b420*/  @!P0 BRA `(.L_x_1365) ;  /* 0xfffffffc00f08947 */ /* 0x004fea000383ffff */
[----:B------:R-:W-:Y:S05]  /*1b430*/  BRA `(.L_x_1436) ;  /* 0xffffffdc00987947 */ /* 0x000fea000383ffff */
.L_x_1367:
[----:B--2---:R2:W4:Y:S02]  /*1b440*/  SYNCS.PHASECHK.TRANS64.TRYWAIT P0, [R4+URZ], R5 ;  /* 0x00000005040075a7 */ /* 0x004524000800017f */
[----:B----4-:R-:W-:Y:S05]  /*1b450*/  @!P0 NANOSLEEP.SYNCS 0x989680 ;  /* 0x009896800000895d */ /* 0x010fea0003900000 */
[----:B------:R-:W4:Y:S02]  /*1b460*/  @!P0 SYNCS.PHASECHK.TRANS64 P0, [R4+URZ], R5 ;  /* 0x00000005040085a7 */ /* 0x000f24000800007f */
[----:B----4-:R-:W-:Y:S05]  /*1b470*/  @!P0 BRA `(.L_x_1367) ;  /* 0xfffffffc00f08947 */ /* 0x010fea000383ffff */
[----:B------:R-:W-:Y:S05]  /*1b480*/  BRA `(.L_x_1437) ;  /* 0xffffffdc009c7947 */ /* 0x000fea000383ffff */
.L_x_1438:
        /* <DEDUP_REMOVED lines=15> */
.L_x_15162:


//--------------------- .text._ZN7cutlass13device_kernelIN5flash11enable_sm90INS1_16FlashAttnFwdSm90INS1_25CollectiveMainloopFwdSm90ILi2EN4cute5tupleIJNS5_1CILi1EEES8_S8_EEENS6_IJNS7_ILi128EEENS7_ILi96EEENS7_ILi192EEEEEELi128ENS_10bfloat16_tEfNS_4arch4Sm90ELb0ELb1ELb1ELb1ELb0ELb1ELb0ELb1ELb1ELb1ELb1ELb0EEENS1_21CollectiveEpilogueFwdINS6_IJSA_SA_SB_EEES9_SE_SG_Li256ELb1ELb1ELb1ELb0EEENS1_36VarlenDynamicPersistentTileSchedulerILi128ELi96ELi256ELi128ELb1ELb1ELb1ELb1ELb0ELb1EEEEEEEEEvNT_6ParamsE --------------------------
	.section	.text._ZN7cutlass13device_kernelIN5flash11enable_sm90INS1_16FlashAttnFwdSm90INS1_25CollectiveMainloopFwdSm90ILi2EN4cute5tupleIJNS5_1CILi1EEES8_S8_EEENS6_IJNS7_ILi128EEENS7_ILi96EEENS7_ILi192EEEEEELi128ENS_10bfloat16_tEfNS_4arch4Sm90ELb0ELb1ELb1ELb1ELb0ELb1ELb0ELb1ELb1ELb1ELb1ELb0EEENS1_21CollectiveEpilogueFwdINS6_IJSA_SA_SB_EEES9_SE_SG_Li256ELb1ELb1ELb1ELb0EEENS1_36VarlenDynamicPersistentTileSchedulerILi128ELi96ELi256ELi128ELb1ELb1ELb1ELb1ELb0ELb1EEEEEEEEEvNT_6ParamsE,"ax",@progbits
	.align	128
.text._ZN7cutlass13device_kernelIN5flash11enable_sm90INS1_16FlashAttnFwdSm90INS1_25CollectiveMainloopFwdSm90ILi2EN4cute5tupleIJNS5_1CILi1EEES8_S8_EEENS6_IJNS7_ILi128EEENS7_ILi96EEENS7_ILi192EEEEEELi128ENS_10bfloat16_tEfNS_4arch4Sm90ELb0ELb1ELb1ELb1ELb0ELb1ELb0ELb1ELb1ELb1ELb1ELb0EEENS1_21CollectiveEpilogueFwdINS6_IJSA_SA_SB_EEES9_SE_SG_Li256ELb1ELb1ELb1ELb0EEENS1_36VarlenDynamicPersistentTileSchedulerILi128ELi96ELi256ELi128ELb1ELb1ELb1ELb1ELb0ELb1EEEEEEEEEvNT_6ParamsE:
        .type           _ZN7cutlass13device_kernelIN5flash11enable_sm90INS1_16FlashAttnFwdSm90INS1_25CollectiveMainloopFwdSm90ILi2EN4cute5tupleIJNS5_1CILi1EEES8_S8_EEENS6_IJNS7_ILi128EEENS7_ILi96EEENS7_ILi192EEEEEELi128ENS_10bfloat16_tEfNS_4arch4Sm90ELb0ELb1ELb1ELb1ELb0ELb1ELb0ELb1ELb1ELb1ELb1ELb0EEENS1_21CollectiveEpilogueFwdINS6_IJSA_SA_SB_EEES9_SE_SG_Li256ELb1ELb1ELb1ELb0EEENS1_36VarlenDynamicPersistentTileSchedulerILi128ELi96ELi256ELi128ELb1ELb1ELb1ELb1ELb0ELb1EEEEEEEEEvNT_6ParamsE,@function
        .size           _ZN7cutlass13device_kernelIN5flash11enable_sm90INS1_16FlashAttnFwdSm90INS1_25CollectiveMainloopFwdSm90ILi2EN4cute5tupleIJNS5_1CILi1EEES8_S8_EEENS6_IJNS7_ILi128EEENS7_ILi96EEENS7_ILi192EEEEEELi128ENS_10bfloat16_tEfNS_4arch4Sm90ELb0ELb1ELb1ELb1ELb0ELb1ELb0ELb1ELb1ELb1ELb1ELb0EEENS1_21CollectiveEpilogueFwdINS6_IJSA_SA_SB_EEES9_SE_SG_Li256ELb1ELb1ELb1ELb0EEENS1_36VarlenDynamicPersistentTileSchedulerILi128ELi96ELi256ELi128ELb1ELb1ELb1ELb1ELb0ELb1EEEEEEEEEvNT_6ParamsE,(.L_x_15163 - _ZN7cutlass13device_kernelIN5flash11enable_sm90INS1_16FlashAttnFwdSm90INS1_25CollectiveMainloopFwdSm90ILi2EN4cute5tupleIJNS5_1CILi1EEES8_S8_EEENS6_IJNS7_ILi128EEENS7_ILi96EEENS7_ILi192EEEEEELi128ENS_10bfloat16_tEfNS_4arch4Sm90ELb0ELb1ELb1ELb1ELb0ELb1ELb0ELb1ELb1ELb1ELb1ELb0EEENS1_21CollectiveEpilogueFwdINS6_IJSA_SA_SB_EEES9_SE_SG_Li256ELb1ELb1ELb1ELb0EEENS1_36VarlenDynamicPersistentTileSchedulerILi128ELi96ELi256ELi128ELb1ELb1ELb1ELb1ELb0ELb1EEEEEEEEEvNT_6ParamsE)
        .other          _ZN7cutlass13device_kernelIN5flash11enable_sm90INS1_16FlashAttnFwdSm90INS1_25CollectiveMainloopFwdSm90ILi2EN4cute5tupleIJNS5_1CILi1EEES8_S8_EEENS6_IJNS7_ILi128EEENS7_ILi96EEENS7_ILi192EEEEEELi128ENS_10bfloat16_tEfNS_4arch4Sm90ELb0ELb1ELb1ELb1ELb0ELb1ELb0ELb1ELb1ELb1ELb1ELb0EEENS1_21CollectiveEpilogueFwdINS6_IJSA_SA_SB_EEES9_SE_SG_Li256ELb1ELb1ELb1ELb0EEENS1_36VarlenDynamicPersistentTileSchedulerILi128ELi96ELi256ELi128ELb1ELb1ELb1ELb1ELb0ELb1EEEEEEEEEvNT_6ParamsE,@"STO_CUDA_ENTRY STV_DEFAULT"
_ZN7cutlass13device_kernelIN5flash11enable_sm90INS1_16FlashAttnFwdSm90INS1_25CollectiveMainloopFwdSm90ILi2EN4cute5tupleIJNS5_1CILi1EEES8_S8_EEENS6_IJNS7_ILi128EEENS7_ILi96EEENS7_ILi192EEEEEELi128ENS_10bfloat16_tEfNS_4arch4Sm90ELb0ELb1ELb1ELb1ELb0ELb1ELb0ELb1ELb1ELb1ELb1ELb0EEENS1_21CollectiveEpilogueFwdINS6_IJSA_SA_SB_EEES9_SE_SG_Li256ELb1ELb1ELb1ELb0EEENS1_36VarlenDynamicPersistentTileSchedulerILi128ELi96ELi256ELi128ELb1ELb1ELb1ELb1ELb0ELb1EEEEEEEEEvNT_6ParamsE:
        /* <DEDUP_REMOVED lines=24> */
.L_x_1440:
[----:B------:R-:W-:Y:S05]  /*0180*/  BSYNC B0 ;  /* 0x0000000000007941 */ /* 0x000fea0003800000 */
.L_x_1439:
        /* <DEDUP_REMOVED lines=41> */
.L_x_1441:
        /* <DEDUP_REMOVED lines=22> */
.L_x_1442:
        /* <DEDUP_REMOVED lines=18> */
.L_x_1443:
        /* <DEDUP_REMOVED lines=22> */
.L_x_1444:
        /* <DEDUP_REMOVED lines=22> */
.L_x_1445:
        /* <DEDUP_REMOVED lines=10> */
.L_x_1448:
        /* <DEDUP_REMOVED lines=18> */
[----:B------:R-:W-:Y:S01]  /*0b20*/  IMAD.MOV.U32 R188, RZ, RZ, RZ ;  /* 0x000000ffffbc7224 */ /* 0x000fe200078e00ff */
[----:B------:R-:W-:Y:S01]  /*0b30*/  CS2R R22, SRZ ;  /* 0x0000000000167805 */ /* 0x000fe2000001ff00 */
[----:B------:R-:W-:Y:S01]  /*0b40*/  IMAD.MOV.U32 R16, RZ, RZ, RZ ;  /* 0x000000ffff107224 */ /* 0x000fe200078e00ff */
[----:B------:R-:W-:Y:S01]  /*0b50*/  SHF.R.S32.HI R3, RZ, 0x1f, R6 ;  /* 0x0000001fff037819 */ /* 0x000fe20000011406 */
[----:B------:R-:W-:-:S03]  /*0b60*/  IMAD.MOV.U32 R167, RZ, RZ, RZ ;  /* 0x000000ffffa77224 */ /* 0x000fc600078e00ff */
[CC--:B------:R-:W-:Y:S02]  /*0b70*/  LEA.HI R4, R3.reuse, R6.reuse, RZ, 0x4 ;  /* 0x0000000603047211 */ /* 0x0c0fe400078f20ff */
[----:B------:R-:W-:-:S03]  /*0b80*/  LEA.HI R209, R3, R6, RZ, 0x3 ;  /* 0x0000000603d17211 */ /* 0x000fc600078f18ff */
[----:B------:R-:W-:Y:S01]  /*0b90*/  UIADD3 UR4, UR4, 0xc400, URZ ;  /* 0x0000c40004047890 */ /* 0x000fe2000fffe03f */
[----:B------:R-:W-:Y:S02]  /*0ba0*/  LOP3.LUT R185, R209, 0xfffffff8, RZ, 0xc0, !PT ;  /* 0xfffffff8d1b97812 */ /* 0x000fe400078ec0ff */
[----:B------:R-:W-:-:S03]  /*0bb0*/  SHF.R.S32.HI R209, RZ, 0x3, R209 ;  /* 0x00000003ffd17819 */ /* 0x000fc600000114d1 */
[----:B------:R-:W-:-:S04]  /*0bc0*/  IMAD.IADD R185, R6, 0x1, -R185 ;  /* 0x0000000106b97824 */ /* 0x000fc800078e0ab9 */
[----:B------:R-:W-:-:S04]  /*0bd0*/  IMAD.SHL.U32 R182, R185, 0x8, RZ ;  /* 0x00000008b9b67824 */ /* 0x000fc800078e00ff */
[----:B------:R-:W-:Y:S01]  /*0be0*/  VIADD R184, R182, 0x40 ;  /* 0x00000040b6b87836 */ /* 0x000fe20000000000 */
[----:B--2---:R-:W-:Y:S02]  /*0bf0*/  R2UR UR5, R0 ;  /* 0x00000000000572ca */ /* 0x004fe400000e0000 */
[----:B------:R-:W-:-:S04]  /*0c00*/  LEA.HI R0, R3, R6, RZ, 0x7 ;  /* 0x0000000603007211 */ /* 0x000fc800078f38ff */
[----:B------:R-:W-:Y:S02]  /*0c10*/  LOP3.LUT R5, R0, 0xffffff80, RZ, 0xc0, !PT ;  /* 0xffffff8000057812 */ /* 0x000fe400078ec0ff */
[----:B------:R-:W-:-:S03]  /*0c20*/  SHF.R.S32.HI R13, RZ, 0x7, R0 ;  /* 0x00000007ff0d7819 */ /* 0x000fc60000011400 */
[----:B------:R-:W-:Y:S01]  /*0c30*/  IMAD.IADD R230, R6, 0x1, -R5 ;  /* 0x0000000106e67824 */ /* 0x000fe200078e0a05 */
[----:B------:R-:W-:Y:S01]  /*0c40*/  SHF.R.S32.HI R5, RZ, 0x4, R4 ;  /* 0x00000004ff057819 */ /* 0x000fe20000011404 */
[----:B------:R0:W-:Y:S01]  /*0c50*/  STL [R1+0x7c], R13 ;  /* 0x00007c0d01007387 */ /* 0x0001e20000100800 */
[----:B------:R-:W-:Y:S01]  /*0c60*/  LEA.HI R0, R0, R13, RZ, 0x1 ;  /* 0x0000000d00007211 */ /* 0x000fe200078f08ff */
[----:B------:R-:W-:Y:S01]  /*0c70*/  ULOP3.LUT UR5, UR5, 0x1, URZ, 0xfc, !UPT ;  /* 0x0000000105057892 */ /* 0x000fe2000f8efc3f */
[----:B------:R-:W-:Y:S02]  /*0c80*/  SHF.R.S32.HI R9, RZ, 0x1f, R230 ;  /* 0x0000001fff097819 */ /* 0x000fe400000114e6 */
[----:B------:R-:W-:Y:S02]  /*0c90*/  LEA.HI R7, R4, R5, RZ, 0x1 ;  /* 0x0000000504077211 */ /* 0x000fe400078f08ff */
[CC--:B------:R-:W-:Y:S02]  /*0ca0*/  LEA.HI R10, R9.reuse, R230.reuse, RZ, 0x2 ;  /* 0x000000e6090a7211 */ /* 0x0c0fe400078f10ff */
[----:B------:R-:W-:-:S02]  /*0cb0*/  LEA.HI R9, R9, R230, RZ, 0x5 ;  /* 0x000000e609097211 */ /* 0x000fc400078f28ff */
[--C-:B------:R-:W-:Y:S02]  /*0cc0*/  SHF.R.S32.HI R11, RZ, 0x2, R10.reuse ;  /* 0x00000002ff0b7819 */ /* 0x100fe4000001140a */
[----:B------:R-:W-:Y:S02]  /*0cd0*/  SHF.R.S32.HI R8, RZ, 0x1f, R10 ;  /* 0x0000001fff087819 */ /* 0x000fe4000001140a */
[----:B------:R-:W-:Y:S02]  /*0ce0*/  SHF.R.S32.HI R9, RZ, 0x5, R9 ;  /* 0x00000005ff097819 */ /* 0x000fe40000011409 */
[----:B------:R-:W-:Y:S02]  /*0cf0*/  LEA.HI R8, R8, R11, RZ, 0x3 ;  /* 0x0000000b08087211 */ /* 0x000fe400078f18ff */
[----:B------:R-:W-:Y:S02]  /*0d00*/  LOP3.LUT R0, R0, 0x3fffffe, RZ, 0xc0, !PT ;  /* 0x03fffffe00007812 */ /* 0x000fe400078ec0ff */
[----:B------:R-:W-:-:S02]  /*0d10*/  LOP3.LUT R12, R8, 0xfffffff8, RZ, 0xc0, !PT ;  /* 0xfffffff8080c7812 */ /* 0x000fc400078ec0ff */
[----:B------:R-:W-:Y:S01]  /*0d20*/  LOP3.LUT R8, R7, 0x1ffffffe, RZ, 0xc0, !PT ;  /* 0x1ffffffe07087812 */ /* 0x000fe200078ec0ff */
[----:B------:R-:W-:Y:S01]  /*0d30*/  IMAD.IADD R0, R13, 0x1, -R0 ;  /* 0x000000010d007824 */ /* 0x000fe200078e0a00 */
[-C--:B------:R-:W-:Y:S01]  /*0d40*/  LEA.HI R7, R3, R6.reuse, RZ, 0x2 ;  /* 0x0000000603077211 */ /* 0x080fe200078f10ff */
[----:B------:R-:W-:Y:S02]  /*0d50*/  IMAD.IADD R12, R11, 0x1, -R12 ;  /* 0x000000010b0c7824 */ /* 0x000fe400078e0a0c */
[----:B------:R-:W-:Y:S01]  /*0d60*/  IMAD.IADD R8, R5, 0x1, -R8 ;  /* 0x0000000105087824 */ /* 0x000fe200078e0a08 */
[----:B------:R-:W-:Y:S01]  /*0d70*/  LOP3.LUT R191, R7, 0xfffffffc, RZ, 0xc0, !PT ;  /* 0xfffffffc07bf7812 */ /* 0x000fe200078ec0ff */
[----:B------:R-:W-:Y:S01]  /*0d80*/  IMAD R9, R9, 0x10, R12 ;  /* 0x0000001009097824 */ /* 0x000fe200078e020c */
[--C-:B------:R-:W-:Y:S02]  /*0d90*/  SHF.R.S32.HI R162, RZ, 0x2, R7.reuse ;  /* 0x00000002ffa27819 */ /* 0x100fe40000011407 */
[----:B------:R-:W-:Y:S01]  /*0da0*/  SHF.R.S32.HI R7, RZ, 0x1f, R7 ;  /* 0x0000001fff077819 */ /* 0x000fe20000011407 */
[----:B------:R-:W-:Y:S01]  /*0db0*/  IMAD.IADD R191, R6, 0x1, -R191 ;  /* 0x0000000106bf7824 */ /* 0x000fe200078e0abf */
[----:B------:R-:W-:Y:S01]  /*0dc0*/  LEA.HI R5, R3, R6, RZ, 0x5 ;  /* 0x0000000603057211 */ /* 0x000fe200078f28ff */
[----:B------:R-:W-:Y:S01]  /*0dd0*/  VIADD R189, R162, 0x40 ;  /* 0x00000040a2bd7836 */ /* 0x000fe20000000000 */
[----:B------:R-:W-:Y:S01]  /*0de0*/  LEA.HI R7, R7, R162, RZ, 0x3 ;  /* 0x000000a207077211 */ /* 0x000fe200078f18ff */
[----:B------:R-:W-:Y:S01]  /*0df0*/  IMAD.SHL.U32 R160, R191, 0x4, RZ ;  /* 0x00000004bfa07824 */ /* 0x000fe200078e00ff */
[----:B------:R-:W-:Y:S01]  /*0e00*/  LOP3.LUT R3, R4, 0x3fffff0, RZ, 0xc0, !PT ;  /* 0x03fffff004037812 */ /* 0x000fe200078ec0ff */
[----:B------:R-:W-:Y:S01]  /*0e10*/  IMAD R12, R0, 0x40, R9 ;  /* 0x00000040000c7824 */ /* 0x000fe200078e0209 */
[----:B------:R-:W-:Y:S01]  /*0e20*/  SHF.R.S32.HI R0, RZ, 0x1f, R189 ;  /* 0x0000001fff007819 */ /* 0x000fe200000114bd */
[----:B------:R-:W-:Y:S01]  /*0e30*/  VIADD R169, R160, 0x20 ;  /* 0x00000020a0a97836 */ /* 0x000fe20000000000 */
[----:B------:R-:W-:Y:S01]  /*0e40*/  LOP3.LUT R7, R7, 0xfffffff8, RZ, 0xc0, !PT ;  /* 0xfffffff807077812 */ /* 0x000fe200078ec0ff */
[----:B------:R-:W-:Y:S01]  /*0e50*/  IMAD.IADD R3, R6, 0x1, -R3 ;  /* 0x0000000106037824 */ /* 0x000fe200078e0a03 */
[----:B------:R-:W-:Y:S01]  /*0e60*/  SHF.R.S32.HI R4, RZ, 0x5, R5 ;  /* 0x00000005ff047819 */ /* 0x000fe20000011405 */
[----:B------:R-:W-:Y:S01]  /*0e70*/  VIADD R168, R160, 0x40 ;  /* 0x00000040a0a87836 */ /* 0x000fe20000000000 */
[----:B------:R-:W-:Y:S01]  /*0e80*/  LEA.HI R0, R0, R189, RZ, 0x3 ;  /* 0x000000bd00007211 */ /* 0x000fe200078f18ff */
[----:B------:R-:W-:Y:S01]  /*0e90*/  IMAD.IADD R165, R160, 0x1, R169 ;  /* 0x00000001a0a57824 */ /* 0x000fe200078e02a9 */
[----:B------:R-:W-:Y:S01]  /*0ea0*/  STL [R1+0x80], R12 ;  /* 0x0000800c01007387 */ /* 0x000fe20000100800 */
[----:B------:R-:W-:Y:S01]  /*0eb0*/  IMAD.IADD R229, R162, 0x1, -R7 ;  /* 0x00000001a2e57824 */ /* 0x000fe200078e0a07 */
[----:B------:R-:W-:Y:S01]  /*0ec0*/  SHF.R.S32.HI R227, RZ, 0x1f, R169 ;  /* 0x0000001fffe37819 */ /* 0x000fe200000114a9 */
[----:B------:R-:W-:Y:S01]  /*0ed0*/  IMAD R3, R4, 0x10, R3 ;  /* 0x0000001004037824 */ /* 0x000fe200078e0203 */
[----:B------:R-:W-:Y:S01]  /*0ee0*/  SHF.R.S32.HI R225, RZ, 0x1f, R168 ;  /* 0x0000001fffe17819 */ /* 0x000fe200000114a8 */
[----:B------:R-:W-:-:S02]  /*0ef0*/  IMAD.SHL.U32 R0, R0, 0x40, RZ ;  /* 0x0000004000007824 */ /* 0x000fc400078e00ff */
[----:B------:R-:W-:Y:S02]  /*0f00*/  IMAD.IADD R166, R160, 0x1, R168 ;  /* 0x00000001a0a67824 */ /* 0x000fe400078e02a8 */
[----:B------:R-:W-:Y:S01]  /*0f10*/  IMAD.SHL.U32 R177, R4, 0x200, RZ ;  /* 0x0000020004b17824 */ /* 0x000fe200078e00ff */
[----:B------:R-:W-:Y:S01]  /*0f20*/  SHF.R.S32.HI R4, RZ, 0x1f, R165 ;  /* 0x0000001fff047819 */ /* 0x000fe200000114a5 */
[----:B------:R-:W-:Y:S01]  /*0f30*/  IMAD.SHL.U32 R173, R189, 0x40, RZ ;  /* 0x00000040bdad7824 */ /* 0x000fe200078e00ff */
[----:B------:R-:W-:Y:S01]  /*0f40*/  LOP3.LUT R179, R0, 0xfffffe00, RZ, 0xc0, !PT ;  /* 0xfffffe0000b37812 */ /* 0x000fe200078ec0ff */
[----:B------:R-:W-:Y:S01]  /*0f50*/  IMAD.SHL.U32 R175, R229, 0x40, RZ ;  /* 0x00000040e5af7824 */ /* 0x000fe200078e00ff */
[-C--:B------:R-:W-:Y:S01]  /*0f60*/  LEA.HI R0, R4, R165.reuse, RZ, 0x6 ;  /* 0x000000a504007211 */ /* 0x080fe200078f30ff */
[----:B------:R-:W-:Y:S01]  /*0f70*/  IMAD R11, R3, 0x8, R8 ;  /* 0x00000008030b7824 */ /* 0x000fe200078e0208 */
[----:B------:R-:W-:Y:S01]  /*0f80*/  SHF.R.S32.HI R3, RZ, 0x1f, R166 ;  /* 0x0000001fff037819 */ /* 0x000fe200000114a6 */
[----:B------:R-:W-:Y:S01]  /*0f90*/  IMAD.SHL.U32 R18, R191, 0x8, RZ ;  /* 0x00000008bf127824 */ /* 0x000fe200078e00ff */
[----:B------:R-:W-:Y:S01]  /*0fa0*/  LOP3.LUT R173, R173, 0x1c0, RZ, 0xc0, !PT ;  /* 0x000001c0adad7812 */ /* 0x000fe200078ec0ff */
[----:B------:R-:W-:Y:S01]  /*0fb0*/  IMAD.SHL.U32 R0, R0, 0x80, RZ ;  /* 0x0000008000007824 */ /* 0x000fe200078e00ff */
[----:B------:R-:W-:Y:S01]  /*0fc0*/  LOP3.LUT R175, R175, 0x1c0, RZ, 0xc0, !PT ;  /* 0x000001c0afaf7812 */ /* 0x000fe200078ec0ff */
[----:B------:R-:W-:Y:S01]  /*0fd0*/  VIADD R171, R160, 0x10 ;  /* 0x00000010a0ab7836 */ /* 0x000fe20000000000 */
[----:B------:R-:W-:Y:S01]  /*0fe0*/  LEA.HI R222, R4, R165, RZ, 0x3 ;  /* 0x000000a504de7211 */ /* 0x000fe200078f18ff */
[C---:B------:R-:W-:Y:S01]  /*0ff0*/  VIADD R170, R160.reuse, 0x30 ;  /* 0x00000030a0aa7836 */ /* 0x040fe20000000000 */
[CC--:B------:R-:W-:Y:S01]  /*1000*/  LEA.HI R5, R3.reuse, R166.reuse, RZ, 0x6 ;  /* 0x000000a603057211 */ /* 0x0c0fe200078f30ff */
[----:B------:R-:W-:Y:S01]  /*1010*/  VIADD R172, R160, 0x50 ;  /* 0x00000050a0ac7836 */ /* 0x000fe20000000000 */
[----:B------:R-:W-:-:S02]  /*1020*/  LEA.HI R4, R3, R166, RZ, 0x3 ;  /* 0x000000a603047211 */ /* 0x000fc400078f18ff */
[----:B0-----:R-:W-:Y:S01]  /*1030*/  SHF.R.U32.HI R13, RZ, 0x3, R173 ;  /* 0x00000003ff0d7819 */ /* 0x001fe200000116ad */
[----:B------:R-:W-:Y:S01]  /*1040*/  IMAD.SHL.U32 R6, R5, 0x80, RZ ;  /* 0x0000008005067824 */ /* 0x000fe200078e00ff */
[----:B------:R-:W-:Y:S02]  /*1050*/  SHF.R.U32.HI R176, RZ, 0x3, R175 ;  /* 0x00000003ffb07819 */ /* 0x000fe400000116af */
[--C-:B------:R-:W-:Y:S02]  /*1060*/  LOP3.LUT R3, R175, 0x38, R222.reuse, 0xf8, !PT ;  /* 0x00000038af037812 */ /* 0x100fe400078ef8de */
[----:B------:R-:W-:Y:S02]  /*1070*/  LOP3.LUT R7, R173, 0x38, R222, 0xf8, !PT ;  /* 0x00000038ad077812 */ /* 0x000fe400078ef8de */
[----:B------:R-:W-:Y:S02]  /*1080*/  LOP3.LUT R5, R175, 0x38, R4, 0xf8, !PT ;  /* 0x00000038af057812 */ /* 0x000fe400078ef804 */
[----:B------:R-:W-:-:S02]  /*1090*/  LOP3.LUT R0, R0, 0xffffe000, RZ, 0xc0, !PT ;  /* 0xffffe00000007812 */ /* 0x000fc400078ec0ff */
[-C--:B------:R-:W-:Y:S02]  /*10a0*/  LOP3.LUT R3, R3, R176.reuse, RZ, 0x3c, !PT ;  /* 0x000000b003037212 */ /* 0x080fe400078e3cff */
[----:B------:R-:W-:Y:S02]  /*10b0*/  LOP3.LUT R8, R7, R13, RZ, 0x3c, !PT ;  /* 0x0000000d07087212 */ /* 0x000fe400078e3cff */
[----:B------:R-:W-:Y:S02]  /*10c0*/  LOP3.LUT R7, R5, R176, RZ, 0x3c, !PT ;  /* 0x000000b005077212 */ /* 0x000fe400078e3cff */
[-C--:B------:R-:W-:Y:S01]  /*10d0*/  IADD3 R5, R3, R0.reuse, R177 ;  /* 0x0000000003057210 */ /* 0x080fe20007ffe0b1 */
[----:B------:R-:W-:Y:S01]  /*10e0*/  IMAD.U32 R3, RZ, RZ, UR4 ;  /* 0x00000004ff037e24 */ /* 0x000fe2000f8e00ff */
[----:B------:R-:W-:Y:S01]  /*10f0*/  IADD3 R8, R8, R0, R179 ;  /* 0x0000000008087210 */ /* 0x000fe20007ffe0b3 */
[----:B------:R-:W-:Y:S01]  /*1100*/  IMAD.U32 R0, RZ, RZ, UR5 ;  /* 0x00000005ff007e24 */ /* 0x000fe2000f8e00ff */
[----:B------:R-:W-:-:S02]  /*1110*/  LOP3.LUT R9, R173, 0x38, R4, 0xf8, !PT ;  /* 0x00000038ad097812 */ /* 0x000fc400078ef804 */
[----:B------:R-:W-:Y:S02]  /*1120*/  LOP3.LUT R6, R6, 0xffffe000, RZ, 0xc0, !PT ;  /* 0xffffe00006067812 */ /* 0x000fe400078ec0ff */
[----:B------:R0:W-:Y:S01]  /*1130*/  STL [R1+0x3c], R0 ;  /* 0x00003c0001007387 */ /* 0x0001e20000100800 */
[----:B------:R-:W-:Y:S02]  /*1140*/  LOP3.LUT R9, R9, R13, RZ, 0x3c, !PT ;  /* 0x0000000d09097212 */ /* 0x000fe400078e3cff */
[-C--:B------:R-:W-:Y:S01]  /*1150*/  IADD3 R7, R7, R6.reuse, R177 ;  /* 0x0000000607077210 */ /* 0x080fe20007ffe0b1 */
[----:B------:R1:W-:Y:S01]  /*1160*/  STL [R1+0x74], R3 ;  /* 0x0000740301007387 */ /* 0x0003e20000100800 */
[----:B------:R-:W-:Y:S02]  /*1170*/  IADD3 R9, R9, R6, R179 ;  /* 0x0000000609097210 */ /* 0x000fe40007ffe0b3 */
[----:B------:R-:W-:Y:S02]  /*1180*/  LOP3.LUT R6, R173, 0x38, R18, 0xf8, !PT ;  /* 0x00000038ad067812 */ /* 0x000fe400078ef812 */
[----:B------:R-:W-:-:S02]  /*1190*/  SHF.R.S32.HI R223, RZ, 0x3, R4 ;  /* 0x00000003ffdf7819 */ /* 0x000fc40000011404 */
[----:B------:R-:W-:Y:S02]  /*11a0*/  LOP3.LUT R6, R179, R6, R13, 0xf6, !PT ;  /* 0x00000006b3067212 */ /* 0x000fe400078ef60d */
[----:B0-----:R-:W-:Y:S02]  /*11b0*/  LEA.HI R0, R191, R191, RZ, 0x1 ;  /* 0x000000bfbf007211 */ /* 0x001fe400078f08ff */
[----:B-1----:R-:W-:Y:S02]  /*11c0*/  SHF.R.S32.HI R3, RZ, 0x1f, R182 ;  /* 0x0000001fff037819 */ /* 0x002fe400000114b6 */
[----:B------:R-:W-:Y:S02]  /*11d0*/  LOP3.LUT R3, R10, 0x7ffffffc, RZ, 0xc0, !PT ;  /* 0x7ffffffc0a037812 */ /* 0x000fe400078ec0ff */
[----:B------:R-:W-:Y:S01]  /*11e0*/  SHF.R.S32.HI R10, RZ, 0x1f, R184 ;  /* 0x0000001fff0a7819 */ /* 0x000fe200000114b8 */
[----:B------:R-:W-:Y:S01]  /*11f0*/  IMAD.SHL.U32 R10, R11, 0x8, RZ ;  /* 0x000000080b0a7824 */ /* 0x000fe200078e00ff */
[----:B------:R-:W-:Y:S01]  /*1200*/  LOP3.LUT R0, R0, 0x1ffffffe, RZ, 0xc0, !PT ;  /* 0x1ffffffe00007812 */ /* 0x000fe200078ec0ff */
[----:B------:R-:W-:Y:S01]  /*1210*/  IMAD.IADD R3, R230, 0x1, -R3 ;  /* 0x00000001e6037824 */ /* 0x000fe200078e0a03 */
[----:B------:R-:W-:-:S02]  /*1220*/  SHF.R.S32.HI R228, RZ, 0x1f, R171 ;  /* 0x0000001fffe47819 */ /* 0x000fc400000114ab */
[----:B------:R-:W-:Y:S01]  /*1230*/  STL [R1+0x84], R10 ;  /* 0x0000840a01007387 */ /* 0x000fe20000100800 */
[----:B------:R-:W-:Y:S01]  /*1240*/  IMAD.SHL.U32 R174, R3, 0x2, RZ ;  /* 0x0000000203ae7824 */ /* 0x000fe200078e00ff */
[----:B------:R-:W-:Y:S01]  /*1250*/  LEA R3, R6, UR4, 0x1 ;  /* 0x0000000406037c11 */ /* 0x000fe2000f8e08ff */
[----:B------:R-:W-:Y:S01]  /*1260*/  IMAD.IADD R0, R191, 0x1, -R0 ;  /* 0x00000001bf007824 */ /* 0x000fe200078e0a00 */
[----:B------:R-:W-:Y:S01]  /*1270*/  SHF.R.S32.HI R226, RZ, 0x1f, R170 ;  /* 0x0000001fffe27819 */ /* 0x000fe200000114aa */
[C---:B------:R-:W-:Y:S01]  /*1280*/  VIADD R206, R174.reuse, 0x10 ;  /* 0x00000010aece7836 */ /* 0x040fe20000000000 */
[----:B------:R-:W-:Y:S01]  /*1290*/  SHF.R.S32.HI R224, RZ, 0x1f, R172 ;  /* 0x0000001fffe07819 */ /* 0x000fe200000114ac */
[C---:B------:R-:W-:Y:S01]  /*12a0*/  VIADD R202, R174.reuse, 0x28 ;  /* 0x00000028aeca7836 */ /* 0x040fe20000000000 */
[----:B------:R0:W-:Y:S01]  /*12b0*/  STL [R1+0x6c], R3 ;  /* 0x00006c0301007387 */ /* 0x0001e20000100800 */
[C---:B------:R-:W-:Y:S01]  /*12c0*/  VIADD R199, R174.reuse, 0x40 ;  /* 0x00000040aec77836 */ /* 0x040fe20000000000 */
[----:B------:R-:W-:Y:S01]  /*12d0*/  SHF.R.S32.HI R222, RZ, 0x3, R222 ;  /* 0x00000003ffde7819 */ /* 0x000fe200000114de */
[----:B------:R-:W-:-:S02]  /*12e0*/  VIADD R208, R174, 0x8 ;  /* 0x00000008aed07836 */ /* 0x000fc40000000000 */
[C---:B------:R-:W-:Y:S02]  /*12f0*/  VIADD R203, R174.reuse, 0x20 ;  /* 0x00000020aecb7836 */ /* 0x040fe40000000000 */
[C---:B------:R-:W-:Y:S01]  /*1300*/  VIADD R200, R174.reuse, 0x38 ;  /* 0x00000038aec87836 */ /* 0x040fe20000000000 */
[----:B------:R-:W-:Y:S01]  /*1310*/  SHF.R.S32.HI R4, RZ, 0x1f, R208 ;  /* 0x0000001fff047819 */ /* 0x000fe200000114d0 */
[C---:B------:R-:W-:Y:S01]  /*1320*/  VIADD R204, R174.reuse, 0x18 ;  /* 0x00000018aecc7836 */ /* 0x040fe20000000000 */
[----:B0-----:R-:W-:Y:S01]  /*1330*/  SHF.R.S32.HI R3, RZ, 0x1f, R206 ;  /* 0x0000001fff037819 */ /* 0x001fe200000114ce */
[C---:B------:R-:W-:Y:S01]  /*1340*/  VIADD R201, R174.reuse, 0x30 ;  /* 0x00000030aec97836 */ /* 0x040fe20000000000 */
[----:B------:R-:W-:Y:S01]  /*1350*/  SHF.R.S32.HI R3, RZ, 0x1f, R202 ;  /* 0x0000001fff037819 */ /* 0x000fe200000114ca */
[C---:B------:R-:W-:Y:S01]  /*1360*/  VIADD R198, R174.reuse, 0x48 ;  /* 0x00000048aec67836 */ /* 0x040fe20000000000 */
[----:B------:R-:W-:Y:S01]  /*1370*/  SHF.R.S32.HI R3, RZ, 0x1f, R199 ;  /* 0x0000001fff037819 */ /* 0x000fe200000114c7 */
[C---:B------:R-:W-:Y:S01]  /*1380*/  VIADD R197, R174.reuse, 0x50 ;  /* 0x00000050aec57836 */ /* 0x040fe20000000000 */
[----:B------:R-:W-:Y:S01]  /*1390*/  LEA R3, R5, UR4, 0x1 ;  /* 0x0000000405037c11 */ /* 0x000fe2000f8e08ff */
[C---:B------:R-:W-:Y:S01]  /*13a0*/  VIADD R196, R174.reuse, 0x58 ;  /* 0x00000058aec47836 */ /* 0x040fe20000000000 */
[----:B------:R-:W-:Y:S01]  /*13b0*/  SHF.R.S32.HI R4, RZ, 0x1f, R203 ;  /* 0x0000001fff047819 */ /* 0x000fe200000114cb */
[----:B------:R-:W-:Y:S01]  /*13c0*/  VIADD R195, R174, 0x60 ;  /* 0x00000060aec37836 */ /* 0x000fe20000000000 */
[----:B------:R-:W-:Y:S01]  /*13d0*/  SHF.R.S32.HI R4, RZ, 0x1f, R200 ;  /* 0x0000001fff047819 */ /* 0x000fe200000114c8 */
[----:B------:R0:W-:Y:S01]  /*13e0*/  STL [R1+0x70], R3 ;  /* 0x0000700301007387 */ /* 0x0001e20000100800 */
[----:B------:R-:W-:Y:S01]  /*13f0*/  LEA R5, R8, UR4, 0x1 ;  /* 0x0000000408057c11 */ /* 0x000fe2000f8e08ff */
[C---:B------:R-:W-:Y:S01]  /*1400*/  VIADD R194, R174.reuse, 0x68 ;  /* 0x00000068aec27836 */ /* 0x040fe20000000000 */
[----:B------:R-:W-:Y:S01]  /*1410*/  LEA R4, R7, UR4, 0x1 ;  /* 0x0000000407047c11 */ /* 0x000fe2000f8e08ff */
[C---:B------:R-:W-:Y:S01]  /*1420*/  VIADD R193, R174.reuse, 0x70 ;  /* 0x00000070aec17836 */ /* 0x040fe20000000000 */
[----:B------:R-:W-:Y:S01]  /*1430*/  SHF.R.S32.HI R6, RZ, 0x1f, R204 ;  /* 0x0000001fff067819 */ /* 0x000fe200000114cc */
[----:B------:R1:W-:Y:S01]  /*1440*/  STL [R1+0x64], R5 ;  /* 0x0000640501007387 */ /* 0x0003e20000100800 */
[----:B------:R-:W-:Y:S01]  /*1450*/  VIADD R192, R174, 0x78 ;  /* 0x00000078aec07836 */ /* 0x000fe20000000000 */
[----:B------:R-:W-:Y:S01]  /*1460*/  SHF.R.S32.HI R6, RZ, 0x1f, R201 ;  /* 0x0000001fff067819 */ /* 0x000fe200000114c9 */
[----:B------:R-:W-:Y:S01]  /*1470*/  IMAD R181, R0, 0x8, R12 ;  /* 0x0000000800b57824 */ /* 0x000fe200078e020c */
[----:B0-----:R-:W-:Y:S01]  /*1480*/  LEA R3, R9, UR4, 0x1 ;  /* 0x0000000409037c11 */ /* 0x001fe2000f8e08ff */
[----:B------:R1:W-:Y:S01]  /*1490*/  STL [R1+0x68], R4 ;  /* 0x0000680401007387 */ /* 0x0003e20000100800 */
[----:B------:R-:W-:-:S02]  /*14a0*/  SHF.R.S32.HI R237, RZ, 0x1f, R198 ;  /* 0x0000001fffed7819 */ /* 0x000fc400000114c6 */
[----:B------:R-:W-:Y:S01]  /*14b0*/  SHF.R.S32.HI R236, RZ, 0x1f, R197 ;  /* 0x0000001fffec7819 */ /* 0x000fe200000114c5 */
[----:B------:R1:W-:Y:S01]  /*14c0*/  STL [R1+0x60], R3 ;  /* 0x0000600301007387 */ /* 0x0003e20000100800 */
[----:B------:R-:W-:Y:S02]  /*14d0*/  SHF.R.S32.HI R235, RZ, 0x1f, R196 ;  /* 0x0000001fffeb7819 */ /* 0x000fe400000114c4 */
[----:B------:R-:W-:Y:S02]  /*14e0*/  SHF.R.S32.HI R234, RZ, 0x1f, R195 ;  /* 0x0000001fffea7819 */ /* 0x000fe400000114c3 */
[----:B------:R-:W-:Y:S02]  /*14f0*/  SHF.R.S32.HI R233, RZ, 0x1f, R194 ;  /* 0x0000001fffe97819 */ /* 0x000fe400000114c2 */
[----:B------:R-:W-:Y:S02]  /*1500*/  SHF.R.S32.HI R232, RZ, 0x1f, R193 ;  /* 0x0000001fffe87819 */ /* 0x000fe400000114c1 */
[----:B------:R-:W-:-:S07]  /*1510*/  SHF.R.S32.HI R231, RZ, 0x1f, R192 ;  /* 0x0000001fffe77819 */ /* 0x000fce00000114c0 */
.L_x_1742:
[----:B------:R-:W-:Y:S01]  /*1520*/  ULDC.64 UR4, c[0x0][0xa28] ;  /* 0x00028a0000047ab9 */ /* 0x000fe20000000a00 */
[----:B0123--:R-:W0:Y:S01]  /*1530*/  LDC.64 R6, c[0x0][0xa08] ;  /* 0x00028200ff067b82 */ /* 0x00fe220000000a00 */
[----:B------:R-:W-:Y:S01]  /*1540*/  ISETP.NE.U32.AND P0, PT, RZ, UR4, PT ;  /* 0x00000004ff007c0c */ /* 0x000fe2000bf05070 */
[----:B------:R-:W-:Y:S01]  /*1550*/  IMAD.MOV.U32 R12, RZ, RZ, RZ ;  /* 0x000000ffff0c7224 */ /* 0x000fe200078e00ff */
[----:B------:R-:W-:Y:S01]  /*1560*/  ULDC.64 UR6, c[0x0][0xa20] ;  /* 0x0002880000067ab9 */ /* 0x000fe20000000a00 */
[----:B------:R-:W-:Y:S01]  /*1570*/  IMAD.MOV.U32 R26, RZ, RZ, RZ ;  /* 0x000000ffff1a7224 */ /* 0x000fe200078e00ff */
[----:B------:R-:W-:Y:S01]  /*1580*/  ISETP.NE.AND.EX P0, PT, RZ, UR5, PT, P0 ;  /* 0x00000005ff007c0c */ /* 0x000fe2000bf05300 */
[----:B------:R-:W-:Y:S02]  /*1590*/  ULDC.64 UR4, c[0x0][0xa18] ;  /* 0x0002860000047ab9 */ /* 0x000fe40000000a00 */
[----:B------:R-:W-:-:S04]  /*15a0*/  ISETP.NE.U32.AND P1, PT, RZ, UR4, PT ;  /* 0x00000004ff007c0c */ /* 0x000fc8000bf25070 */
[----:B------:R-:W-:Y:S01]  /*15b0*/  ISETP.NE.AND.EX P1, PT, RZ, UR5, PT, P1 ;  /* 0x00000005ff007c0c */ /* 0x000fe2000bf25310 */
[----:B------:R-:W-:Y:S02]  /*15c0*/  ULDC.64 UR4, c[0x0][0xa08] ;  /* 0x0002820000047ab9 */ /* 0x000fe40000000a00 */
[----:B------:R-:W-:-:S03]  /*15d0*/  ISETP.NE.U32.AND P3, PT, RZ, UR4, PT ;  /* 0x00000004ff007c0c */ /* 0x000fc6000bf65070 */
[----:B-1--4-:R-:W1:Y:S01]  /*15e0*/  @P0 LDC.64 R4, c[0x0][0xa28] ;  /* 0x00028a00ff040b82 */ /* 0x012e620000000a00 */
[----:B------:R-:W-:Y:S01]  /*15f0*/  ISETP.NE.AND.EX P3, PT, RZ, UR5, PT, P3 ;  /* 0x00000005ff007c0c */ /* 0x000fe2000bf65330 */
[----:B0-----:R-:W-:-:S06]  /*1600*/  IMAD.WIDE R10, R31, 0x4, R6 ;  /* 0x000000041f0a7825 */ /* 0x001fcc00078e0206 */
[----:B------:R-:W0:Y:S01]  /*1610*/  @P1 LDC.64 R8, c[0x0][0xa18] ;  /* 0x00028600ff081b82 */ /* 0x000e220000000a00 */
[----:B------:R-:W-:Y:S02]  /*1620*/  ULDC UR4, c[0x0][0x288] ;  /* 0x0000a20000047ab9 */ /* 0x000fe40000000800 */
[----:B------:R-:W-:Y:S01]  /*1630*/  IMAD.U32 R163, RZ, RZ, UR4 ;  /* 0x00000004ffa37e24 */ /* 0x000fe2000f8e00ff */
[----:B------:R-:W-:Y:S02]  /*1640*/  ULDC.64 UR4, c[0x0][0x418] ;  /* 0x0001060000047ab9 */ /* 0x000fe40000000a00 */
[----:B------:R2:W5:Y:S01]  /*1650*/  @P3 LDG.E R26, desc[UR46][R10.64] ;  /* 0x0000002e0a1a3981 */ /* 0x000562000c1e1900 */
[----:B-1----:R-:W-:-:S05]  /*1660*/  @P0 IMAD.WIDE R4, R31, 0x4, R4 ;  /* 0x000000041f040825 */ /* 0x002fca00078e0204 */
[----:B------:R2:W5:Y:S01]  /*1670*/  @P0 LDG.E R12, desc[UR46][R4.64] ;  /* 0x0000002e040c0981 */ /* 0x000562000c1e1900 */
[----:B0-----:R-:W-:-:S05]  /*1680*/  @P1 IMAD.WIDE R6, R31, 0x4, R8 ;  /* 0x000000041f061825 */ /* 0x001fca00078e0208 */
[----:B------:R2:W5:Y:S01]  /*1690*/  @P1 LDG.E R163, desc[UR46][R6.64] ;  /* 0x0000002e06a31981 */ /* 0x000562000c1e1900 */
[----:B------:R-:W-:Y:S01]  /*16a0*/  UISETP.NE.U32.AND UP0, UPT, UR4, URZ, UPT ;  /* 0x0000003f0400728c */ /* 0x000fe2000bf05070 */
[----:B------:R-:W-:Y:S01]  /*16b0*/  ISETP.NE.U32.AND P2, PT, RZ, UR6, PT ;  /* 0x00000006ff007c0c */ /* 0x000fe2000bf45070 */
[----:B------:R-:W-:Y:S01]  /*16c0*/  ULDC UR6, c[0x0][0x2f0] ;  /* 0x0000bc0000067ab9 */ /* 0x000fe20000000800 */
[----:B------:R-:W-:Y:S01]  /*16d0*/  ULDC UR4, c[0x0][0x424] ;  /* 0x0001090000047ab9 */ /* 0x000fe20000000800 */
[----:B------:R-:W-:Y:S01]  /*16e0*/  UISETP.NE.AND.EX UP0, UPT, UR5, URZ, UPT, UP0 ;  /* 0x0000003f0500728c */ /* 0x000fe2000bf05300 */
[----:B------:R-:W-:-:S03]  /*16f0*/  LOP3.LUT R3, R30, 0xff000000, RZ, 0xc0, !PT ;  /* 0xff0000001e037812 */ /* 0x000fc600078ec0ff */
[----:B------:R-:W-:Y:S01]  /*1700*/  USEL UR4, UR4, 0x1, UP0 ;  /* 0x0000000104047887 */ /* 0x000fe20008000000 */
[----:B------:R-:W-:Y:S01]  /*1710*/  ISETP.NE.AND.EX P2, PT, RZ, UR7, PT, P2 ;  /* 0x00000007ff007c0c */ /* 0x000fe2000bf45320 */
[----:B------:R-:W-:Y:S01]  /*1720*/  ULDC UR7, c[0x0][0x348] ;  /* 0x0000d20000077ab9 */ /* 0x000fe20000000800 */
[C---:B------:R-:W-:Y:S01]  /*1730*/  LOP3.LUT R0, R30.reuse, 0xff0000, RZ, 0xc0, !PT ;  /* 0x00ff00001e007812 */ /* 0x040fe200078ec0ff */
[----:B------:R-:W-:Y:S01]  /*1740*/  UIMAD UR6, UR4, UR6, URZ ;  /* 0x00000006040672a4 */ /* 0x000fe2000f8e023f */
[----:B------:R-:W-:Y:S01]  /*1750*/  SHF.R.U32.HI R3, RZ, 0x8, R3 ;  /* 0x00000008ff037819 */ /* 0x000fe20000011603 */
[----:B------:R-:W-:Y:S01]  /*1760*/  IMAD.MOV.U32 R187, RZ, RZ, R31 ;  /* 0x000000ffffbb7224 */ /* 0x000fe200078e001f */
[----:B------:R-:W-:Y:S02]  /*1770*/  LOP3.LUT R183, R30, 0xffff, RZ, 0xc0, !PT ;  /* 0x0000ffff1eb77812 */ /* 0x000fe400078ec0ff */
[----:B------:R-:W-:Y:S01]  /*1780*/  LEA.HI R186, R0, R3, RZ, 0x10 ;  /* 0x0000000300ba7211 */ /* 0x000fe200078f80ff */
[----:B--2---:R-:W-:Y:S06]  /*1790*/  @P1 BRA `(.L_x_1450) ;  /* 0x0000000000241947 */ /* 0x004fec0003800000 */
        /* <DEDUP_REMOVED lines=9> */
.L_x_1450:
[----:B------:R-:W-:Y:S02]  /*1830*/  IMAD.U32 R25, RZ, RZ, UR7 ;  /* 0x00000007ff197e24 */ /* 0x000fe4000f8e00ff */
[----:B------:R-:W-:Y:S01]  /*1840*/  IMAD.U32 R27, RZ, RZ, UR6 ;  /* 0x00000006ff1b7e24 */ /* 0x000fe2000f8e00ff */
[----:B------:R-:W-:Y:S06]  /*1850*/  @!P2 BRA `(.L_x_1451) ;  /* 0x000000000010a947 */ /* 0x000fec0003800000 */
[----:B------:R-:W0:Y:S02]  /*1860*/  LDC.64 R4, c[0x0][0xa20] ;  /* 0x00028800ff047b82 */ /* 0x000e240000000a00 */
[----:B0-----:R-:W-:-:S05]  /*1870*/  IMAD.WIDE R4, R31, 0x4, R4 ;  /* 0x000000041f047825 */ /* 0x001fca00078e0204 */
[----:B------:R0:W5:Y:S01]  /*1880*/  LDG.E R27, desc[UR46][R4.64] ;  /* 0x0000002e041b7981 */ /* 0x000162000c1e1900 */
[----:B------:R-:W-:Y:S05]  /*1890*/  BRA `(.L_x_1452) ;  /* 0x0000000000107947 */ /* 0x000fea0003800000 */
.L_x_1451:
[----:B------:R-:W-:Y:S05]  /*18a0*/  @!P3 BRA `(.L_x_1452) ;  /* 0x00000000000cb947 */ /* 0x000fea0003800000 */
[----:B------:R-:W2:Y:S04]  /*18b0*/  LDG.E R0, desc[UR46][R10.64] ;  /* 0x0000002e0a007981 */ /* 0x000ea8000c1e1900 */
[----:B------:R-:W2:Y:S02]  /*18c0*/  LDG.E R27, desc[UR46][R10.64+0x4] ;  /* 0x0000042e0a1b7981 */ /* 0x000ea4000c1e1900 */
[----:B--2---:R-:W-:-:S07]  /*18d0*/  IMAD.IADD R27, R27, 0x1, -R0 ;  /* 0x000000011b1b7824 */ /* 0x004fce00078e0a00 */
.L_x_1452:
[----:B------:R-:W-:Y:S01]  /*18e0*/  ULDC.64 UR4, c[0x0][0xa10] ;  /* 0x0002840000047ab9 */ /* 0x000fe20000000a00 */
[----:B0-----:R-:W0:Y:S01]  /*18f0*/  LDC R4, c[0x0][0x448] ;  /* 0x00011200ff047b82 */ /* 0x001e220000000800 */
[----:B------:R-:W-:-:S04]  /*1900*/  ISETP.NE.U32.AND P0, PT, RZ, UR4, PT ;  /* 0x00000004ff007c0c */ /* 0x000fc8000bf05070 */
[----:B------:R-:W-:Y:S01]  /*1910*/  ISETP.NE.AND.EX P0, PT, RZ, UR5, PT, P0 ;  /* 0x00000005ff007c0c */ /* 0x000fe2000bf05300 */
[----:B------:R-:W-:Y:S02]  /*1920*/  ULDC.64 UR4, c[0x0][0xa30] ;  /* 0x00028c0000047ab9 */ /* 0x000fe40000000a00 */
[----:B------:R-:W-:-:S04]  /*1930*/  ISETP.NE.U32.AND P1, PT, RZ, UR4, PT ;  /* 0x00000004ff007c0c */ /* 0x000fc8000bf25070 */
[----:B------:R-:W-:-:S06]  /*1940*/  ISETP.NE.AND.EX P1, PT, RZ, UR5, PT, P1 ;  /* 0x00000005ff007c0c */ /* 0x000fcc000bf25310 */
[----:B------:R-:W1:Y:S08]  /*1950*/  @P0 LDC.64 R6, c[0x0][0xa10] ;  /* 0x00028400ff060b82 */ /* 0x000e700000000a00 */
[----:B------:R-:W2:Y:S01]  /*1960*/  @P1 LDC.64 R8, c[0x0][0xa30] ;  /* 0x00028c00ff081b82 */ /* 0x000ea20000000a00 */
[----:B-1----:R-:W-:-:S05]  /*1970*/  @P0 IMAD.WIDE R6, R31, 0x4, R6 ;  /* 0x000000041f060825 */ /* 0x002fca00078e0206 */
[----:B------:R-:W3:Y:S04]  /*1980*/  @P0 LDG.E R0, desc[UR46][R6.64] ;  /* 0x0000002e06000981 */ /* 0x000ee8000c1e1900 */
[----:B------:R-:W3:Y:S01]  /*1990*/  @P0 LDG.E R3, desc[UR46][R6.64+0x4] ;  /* 0x0000042e06030981 */ /* 0x000ee2000c1e1900 */
[----:B-----5:R-:W-:Y:S02]  /*19a0*/  IMAD.MOV.U32 R145, RZ, RZ, R27 ;  /* 0x000000ffff917224 */ /* 0x020fe400078e001b */
[----:B--2---:R-:W-:-:S05]  /*19b0*/  @P1 IMAD.WIDE R8, R31, 0x4, R8 ;  /* 0x000000041f081825 */ /* 0x004fca00078e0208 */
[----:B------:R1:W5:Y:S01]  /*19c0*/  @P1 LDG.E R145, desc[UR46][R8.64] ;  /* 0x0000002e08911981 */ /* 0x000362000c1e1900 */
[----:B0-----:R-:W-:Y:S01]  /*19d0*/  ISETP.NE.AND P1, PT, R4, 0x1, PT ;  /* 0x000000010400780c */ /* 0x001fe20003f25270 */
[----:B------:R-:W-:Y:S01]  /*19e0*/  IMAD.SHL.U32 R178, R29, 0x80, RZ ;  /* 0x000000801db27824 */ /* 0x000fe200078e00ff */
[----:B------:R-:W0:Y:S01]  /*19f0*/  LDC.64 R4, c[0x0][0x9e0] ;  /* 0x00027800ff047b82 */ /* 0x000e220000000a00 */
[----:B------:R-:W-:-:S10]  /*1a00*/  IMAD.IADD R12, R27, 0x1, -R12 ;  /* 0x000000011b0c7824 */ /* 0x000fd400078e0a0c */
[----:B------:R-:W2:Y:S08]  /*1a10*/  @P1 LDC R10, c[0x0][0x44c] ;  /* 0x00011300ff0a1b82 */ /* 0x000eb00000000800 */
[----:B------:R-:W4:Y:S01]  /*1a20*/  @P1 LDC R11, c[0x0][0x450] ;  /* 0x00011400ff0b1b82 */ /* 0x000f220000000800 */
[----:B0-----:R-:W-:Y:S01]  /*1a30*/  ISETP.GE.AND P2, PT, R5, 0x1, PT ;  /* 0x000000010500780c */ /* 0x001fe20003f46270 */
[----:B---3--:R-:W-:-:S02]  /*1a40*/  @P0 IMAD.IADD R25, R3, 0x1, -R0 ;  /* 0x0000000103190824 */ /* 0x008fc400078e0a00 */
[----:B------:R-:W-:Y:S02]  /*1a50*/  VIADD R3, R178, 0x7f ;  /* 0x0000007fb2037836 */ /* 0x000fe40000000000 */
[----:B------:R-:W-:Y:S02]  /*1a60*/  IMAD.IADD R164, R12, 0x1, R25 ;  /* 0x000000010ca47824 */ /* 0x000fe400078e0219 */
[----:B--2---:R-:W-:-:S04]  /*1a70*/  @P1 IMAD.HI.U32 R6, R3, R10, RZ ;  /* 0x0000000a03061227 */ /* 0x004fc800078e00ff */
[C---:B------:R-:W-:Y:S01]  /*1a80*/  VIADD R0, R164.reuse, 0x5f ;  /* 0x0000005fa4007836 */ /* 0x040fe20000000000 */
[----:B----4-:R-:W-:Y:S02]  /*1a90*/  @P1 SHF.R.U32.HI R3, RZ, R11, R6 ;  /* 0x0000000bff031219 */ /* 0x010fe40000011606 */
[----:B------:R-:W-:Y:S01]  /*1aa0*/  IADD3 R6, R164, 0x1, -R163 ;  /* 0x00000001a4067810 */ /* 0x000fe20007ffe8a3 */
[----:B------:R-:W-:-:S04]  /*1ab0*/  IMAD.HI R0, R0, 0x2aaaaaab, RZ ;  /* 0x2aaaaaab00007827 */ /* 0x000fc800078e02ff */
[----:B------:R-:W-:Y:S01]  /*1ac0*/  IMAD.IADD R3, R6, 0x1, R3 ;  /* 0x0000000106037824 */ /* 0x000fe200078e0203 */
[----:B------:R-:W-:-:S03]  /*1ad0*/  SHF.R.U32.HI R149, RZ, 0x1f, R0 ;  /* 0x0000001fff957819 */ /* 0x000fc60000011600 */
[----:B------:R-:W-:Y:S01]  /*1ae0*/  IMAD.IADD R4, R3, 0x1, R4 ;  /* 0x0000000103047824 */ /* 0x000fe200078e0204 */
[----:B------:R-:W-:Y:S01]  /*1af0*/  LEA.HI.SX32 R149, R0, R149, 0x1c ;  /* 0x0000009500957211 */ /* 0x000fe200078fe2ff */
[----:B-1----:R-:W-:Y:S06]  /*1b00*/  @!P2 BRA `(.L_x_1453) ;  /* 0x000000000048a947 */ /* 0x002fec0003800000 */
[C---:B------:R-:W-:Y:S01]  /*1b10*/  ISETP.GT.AND P0, PT, R3.reuse, RZ, PT ;  /* 0x000000ff0300720c */ /* 0x040fe20003f04270 */
[----:B------:R-:W-:Y:S01]  /*1b20*/  BSSY B0, `(.L_x_1454) ;  /* 0x000000e000007945 */ /* 0x000fe20003800000 */
[----:B------:R-:W-:-:S11]  /*1b30*/  VIADD R0, R3, 0xffffffff ;  /* 0xffffffff03007836 */ /* 0x000fd60000000000 */
        /* <DEDUP_REMOVED lines=8> */
.L_x_1455:
[----:B------:R-:W-:-:S13]  /*1bc0*/  ISETP.NE.AND P0, PT, R5, 0x1, PT ;  /* 0x000000010500780c */ /* 0x000fda0003f05270 */
[----:B------:R-:W0:Y:S02]  /*1bd0*/  @P0 LDC.64 R6, c[0x0][0x9e8] ;  /* 0x00027a00ff060b82 */ /* 0x000e240000000a00 */
[----:B0-----:R-:W-:-:S05]  /*1be0*/  @P0 IMAD.HI.U32 R6, R0, R6, RZ ;  /* 0x0000000600060227 */ /* 0x001fca00078e00ff */
[----:B------:R-:W-:-:S07]  /*1bf0*/  @P0 SHF.R.U32.HI R0, RZ, R7, R6 ;  /* 0x00000007ff000219 */ /* 0x000fce0000011606 */
.L_x_1456:
[----:B------:R-:W-:Y:S05]  /*1c00*/  BSYNC B0 ;  /* 0x0000000000007941 */ /* 0x000fea0003800000 */
.L_x_1454:
[----:B------:R-:W-:-:S05]  /*1c10*/  IMAD R3, R0, R5, R5 ;  /* 0x0000000500037224 */ /* 0x000fca00078e0205 */
[----:B------:R-:W-:-:S07]  /*1c20*/  VIMNMX R4, R4, R3, PT ;  /* 0x0000000304047248 */ /* 0x000fce0003fe0100 */
.L_x_1453:
[----:B------:R-:W0:Y:S01]  /*1c30*/  @P1 LDC R3, c[0x0][0x44c] ;  /* 0x00011300ff031b82 */ /* 0x000e220000000800 */
[----:B------:R-:W-:Y:S01]  /*1c40*/  VIADD R4, R4, 0x5f ;  /* 0x0000005f04047836 */ /* 0x000fe20000000000 */
[----:B------:R-:W-:Y:S01]  /*1c50*/  ULDC UR4, c[0x0][0x9dc] ;  /* 0x0002770000047ab9 */ /* 0x000fe20000000800 */
[----:B------:R-:W-:Y:S02]  /*1c60*/  IMAD.MOV.U32 R7, RZ, RZ, R178 ;  /* 0x000000ffff077224 */ /* 0x000fe400078e00b2 */
[----:B------:R-:W-:-:S03]  /*1c70*/  IMAD.HI R4, R4, 0x2aaaaaab, RZ ;  /* 0x2aaaaaab04047827 */ /* 0x000fc600078e02ff */
[----:B------:R-:W1:Y:S01]  /*1c80*/  @P1 LDC R9, c[0x0][0x450] ;  /* 0x00011400ff091b82 */ /* 0x000e620000000800 */
[----:B------:R-:W-:Y:S02]  /*1c90*/  IMAD.IADD R150, R164, 0x1, -R163 ;  /* 0x00000001a4967824 */ /* 0x000fe400078e0aa3 */
        /* <DEDUP_REMOVED lines=8> */
[----:B------:R-:W-:Y:S01]  /*1d20*/  ISETP.GT.AND P0, PT, R0, -0x1, PT ;  /* 0xffffffff0000780c */ /* 0x000fe20003f04270 */
[----:B------:R-:W-:-:S12]  /*1d30*/  BSSY B0, `(.L_x_1458) ;  /* 0x000000d000007945 */ /* 0x000fd80003800000 */
        /* <DEDUP_REMOVED lines=8> */
.L_x_1459:
[----:B------:R-:W-:-:S13]  /*1dc0*/  ISETP.NE.AND P0, PT, R5, 0x1, PT ;  /* 0x000000010500780c */ /* 0x000fda0003f05270 */
[----:B------:R-:W0:Y:S02]  /*1dd0*/  @P0 LDC.64 R6, c[0x0][0x9e8] ;  /* 0x00027a00ff060b82 */ /* 0x000e240000000a00 */
[----:B0-----:R-:W-:-:S05]  /*1de0*/  @P0 IMAD.HI.U32 R4, R0, R6, RZ ;  /* 0x0000000600040227 */ /* 0x001fca00078e00ff */
[----:B------:R-:W-:-:S07]  /*1df0*/  @P0 SHF.R.U32.HI R0, RZ, R7, R4 ;  /* 0x00000007ff000219 */ /* 0x000fce0000011604 */
.L_x_1460:
[----:B------:R-:W-:Y:S05]  /*1e00*/  BSYNC B0 ;  /* 0x0000000000007941 */ /* 0x000fea0003800000 */
.L_x_1458:
[----:B------:R-:W-:-:S05]  /*1e10*/  IMAD R0, R0, R5, RZ ;  /* 0x0000000500007224 */ /* 0x000fca00078e02ff */
[----:B------:R-:W-:-:S07]  /*1e20*/  VIMNMX R3, R3, R0, !PT ;  /* 0x0000000003037248 */ /* 0x000fce0007fe0100 */
.L_x_1457:
[----:B------:R-:W-:Y:S01]  /*1e30*/  IMAD.HI R3, R3, 0x2aaaaaab, RZ ;  /* 0x2aaaaaab03037827 */ /* 0x000fe200078e02ff */
[----:B------:R-:W-:Y:S01]  /*1e40*/  BSSY B0, `(.L_x_1461) ;  /* 0x0000028000007945 */ /* 0x000fe20003800000 */
[----:B------:R-:W-:Y:S02]  /*1e50*/  LOP3.LUT R190, R186, 0xff, RZ, 0xc0, !PT ;  /* 0x000000ffbabe7812 */ /* 0x000fe400078ec0ff */
[----:B------:R-:W-:Y:S02]  /*1e60*/  SHF.R.U32.HI R186, RZ, 0x10, R186 ;  /* 0x00000010ffba7819 */ /* 0x000fe400000116ba */
[----:B------:R-:W-:-:S04]  /*1e70*/  SHF.R.U32.HI R0, RZ, 0x1f, R3 ;  /* 0x0000001fff007819 */ /* 0x000fc80000011603 */
[----:B------:R-:W-:Y:S01]  /*1e80*/  LEA.HI.SX32 R0, R3, R0, 0x1c ;  /* 0x0000000003007211 */ /* 0x000fe200078fe2ff */
[----:B------:R-:W-:-:S03]  /*1e90*/  IMAD.MOV.U32 R3, RZ, RZ, RZ ;  /* 0x000000ffff037224 */ /* 0x000fc600078e00ff */
[----:B------:R-:W-:-:S04]  /*1ea0*/  VIMNMX R9, RZ, R0, !PT ;  /* 0x00000000ff097248 */ /* 0x000fc80007fe0100 */
[----:B------:R-:W-:-:S13]  /*1eb0*/  ISETP.GT.AND P0, PT, R8, R9, PT ;  /* 0x000000090800720c */ /* 0x000fda0003f04270 */
[----:B------:R-:W-:Y:S05]  /*1ec0*/  @!P0 BRA `(.L_x_1462) ;  /* 0x00000000007c8947 */ /* 0x000fea0003800000 */
[----:B------:R-:W-:Y:S01]  /*1ed0*/  ISETP.NE.AND P0, PT, R186, RZ, PT ;  /* 0x000000ffba00720c */ /* 0x000fe20003f05270 */
[----:B------:R-:W-:-:S03]  /*1ee0*/  ULDC UR4, c[0x0][0x9f0] ;  /* 0x00027c0000047ab9 */ /* 0x000fc60000000800 */
[----:B------:R-:W-:-:S04]  /*1ef0*/  SEL R11, R186, UR4, P0 ;  /* 0x00000004ba0b7c07 */ /* 0x000fc80008000000 */
[-C--:B------:R-:W-:Y:S02]  /*1f00*/  IABS R6, R11.reuse ;  /* 0x0000000b00067213 */ /* 0x080fe40000000000 */
[----:B------:R-:W-:Y:S02]  /*1f10*/  IADD3 R0, R11, -0x1, R8 ;  /* 0xffffffff0b007810 */ /* 0x000fe40007ffe008 */
[----:B------:R-:W0:Y:S01]  /*1f20*/  I2F.RP R3, R6 ;  /* 0x0000000600037306 */ /* 0x000e220000209400 */
[----:B------:R-:W-:Y:S02]  /*1f30*/  IABS R13, R11 ;  /* 0x0000000b000d7213 */ /* 0x000fe40000000000 */
[----:B------:R-:W-:-:S05]  /*1f40*/  IMAD.IADD R0, R0, 0x1, -R9 ;  /* 0x0000000100007824 */ /* 0x000fca00078e0a09 */
        /* <DEDUP_REMOVED lines=23> */
.L_x_1462:
[----:B------:R-:W-:Y:S05]  /*20c0*/  BSYNC B0 ;  /* 0x0000000000007941 */ /* 0x000fea0003800000 */
.L_x_1461:
[----:B------:R-:W-:Y:S01]  /*20d0*/  IMAD R0, R190, R3, R9 ;  /* 0x00000003be007224 */ /* 0x000fe200078e0209 */
[----:B------:R-:W-:-:S04]  /*20e0*/  PLOP3.LUT P2, PT, PT, PT, PT, 0x80, 0x0 ;  /* 0x000000000000781c */ /* 0x000fc80003f4f070 */
[C---:B------:R-:W-:Y:S01]  /*20f0*/  VIADDMNMX R3, R0.reuse, R3, R8, PT ;  /* 0x0000000300037246 */ /* 0x040fe20003800108 */
[----:B------:R-:W-:-:S04]  /*2100*/  IMAD R0, R0, 0x60, -R12 ;  /* 0x0000006000007824 */ /* 0x000fc800078e0a0c */
[----:B------:R-:W-:Y:S01]  /*2110*/  IMAD R4, R3, 0x60, -R12 ;  /* 0x0000006003047824 */ /* 0x000fe200078e0a0c */
[----:B------:R-:W-:-:S04]  /*2120*/  VIMNMX R0, RZ, R0, !PT ;  /* 0x00000000ff007248 */ /* 0x000fc80007fe0100 */
[----:B------:R-:W-:Y:S01]  /*2130*/  VIMNMX R3, R4, R25, PT ;  /* 0x0000001904037248 */ /* 0x000fe20003fe0100 */
[----:B------:R-:W-:-:S03]  /*2140*/  IMAD.WIDE.U32 R128, R0, -0x55555555, RZ ;  /* 0xaaaaaaab00807825 */ /* 0x000fc600078e00ff */
[----:B------:R-:W-:Y:S02]  /*2150*/  ISETP.GT.AND P0, PT, R3, R0, PT ;  /* 0x000000000300720c */ /* 0x000fe40003f04270 */
[----:B------:R-:W-:-:S05]  /*2160*/  SHF.R.U32.HI R128, RZ, 0x6, R129 ;  /* 0x00000006ff807819 */ /* 0x000fca0000011681 */
[----:B------:R-:W-:-:S06]  /*2170*/  IMAD.MOV.U32 R24, RZ, RZ, R128 ;  /* 0x000000ffff187224 */ /* 0x000fcc00078e0080 */
[----:B------:R-:W-:-:S04]  /*2180*/  @P0 VIADD R0, R3, 0x5f ;  /* 0x0000005f03000836 */ /* 0x000fc80000000000 */
[----:B------:R-:W-:-:S05]  /*2190*/  @P0 IMAD.HI R0, R0, 0x2aaaaaab, RZ ;  /* 0x2aaaaaab00000827 */ /* 0x000fca00078e02ff */
[----:B------:R-:W-:-:S04]  /*21a0*/  @P0 SHF.R.U32.HI R3, RZ, 0x1f, R0 ;  /* 0x0000001fff030819 */ /* 0x000fc80000011600 */
[----:B------:R-:W-:-:S04]  /*21b0*/  @P0 LEA.HI.SX32 R24, R0, R3, 0x1c ;  /* 0x0000000300180211 */ /* 0x000fc800078fe2ff */
        /* <DEDUP_REMOVED lines=22> */
.L_x_1465:
[----:B------:R-:W-:Y:S05]  /*2320*/  BSYNC B6 ;  /* 0x0000000000067941 */ /* 0x000fea0003800000 */
.L_x_1464:
        /* <DEDUP_REMOVED lines=20> */
.L_x_1467:
[----:B------:R-:W-:Y:S05]  /*2470*/  BSYNC B6 ;  /* 0x0000000000067941 */ /* 0x000fea0003800000 */
.L_x_1466:
[----:B------:R-:W-:Y:S01]  /*2480*/  ULDC.64 UR4, c[0x0][0x9f8] ;  /* 0x00027e0000047ab9 */ /* 0x000fe20000000a00 */
[----:B------:R-:W0:Y:S01]  /*2490*/  LDC.64 R90, c[0x0][0x300] ;  /* 0x0000c000ff5a7b82 */ /* 0x000e220000000a00 */
[----:B------:R-:W-:Y:S01]  /*24a0*/  ISETP.NE.U32.AND P0, PT, RZ, UR4, PT ;  /* 0x00000004ff007c0c */ /* 0x000fe2000bf05070 */
[----:B------:R-:W-:-:S03]  /*24b0*/  ULDC UR6, c[0x0][0x2f4] ;  /* 0x0000bd0000067ab9 */ /* 0x000fc60000000800 */
[----:B------:R-:W-:Y:S01]  /*24c0*/  ISETP.NE.AND.EX P0, PT, RZ, UR5, PT, P0 ;  /* 0x00000005ff007c0c */ /* 0x000fe2000bf05300 */
[----:B------:R-:W-:Y:S01]  /*24d0*/  IMAD.IADD R121, R26, 0x1, R27 ;  /* 0x000000011a797824 */ /* 0x000fe200078e021b */
[----:B------:R-:W-:Y:S01]  /*24e0*/  ISETP.GE.AND P1, PT, R165, UR6, PT ;  /* 0x00000006a5007c0c */ /* 0x000fe2000bf26270 */
[C---:B------:R-:W-:Y:S01]  /*24f0*/  VIADD R104, R18.reuse, 0x60 ;  /* 0x0000006012687836 */ /* 0x040fe20000000000 */
[----:B------:R-:W-:Y:S01]  /*2500*/  SHF.R.S32.HI R19, RZ, 0x1f, R18 ;  /* 0x0000001fff137819 */ /* 0x000fe20000011412 */
[C---:B------:R-:W-:Y:S01]  /*2510*/  VIADD R3, R18.reuse, 0x80 ;  /* 0x0000008012037836 */ /* 0x040fe20000000000 */
[----:B------:R-:W-:Y:S01]  /*2520*/  ULDC.64 UR4, c[0x0][0x330] ;  /* 0x0000cc0000047ab9 */ /* 0x000fe20000000a00 */
[----:B------:R-:W-:Y:S01]  /*2530*/  VIADD R8, R18, 0xa0 ;  /* 0x000000a012087836 */ /* 0x000fe20000000000 */
[----:B------:R-:W1:Y:S08]  /*2540*/  LDC.64 R96, c[0x0][0x3f8] ;  /* 0x0000fe00ff607b82 */ /* 0x000e700000000a00 */
[----:B------:R-:W2:Y:S01]  /*2550*/  @P0 LDC.64 R4, c[0x0][0x9f8] ;  /* 0x00027e00ff040b82 */ /* 0x000ea20000000a00 */
[----:B------:R-:W-:-:S07]  /*2560*/  SHF.R.S32.HI R147, RZ, 0x1f, R162 ;  /* 0x0000001fff937819 */ /* 0x000fce00000114a2 */
[----:B------:R-:W3:Y:S08]  /*2570*/  LDC R123, c[0x0][0x3f4] ;  /* 0x0000fd00ff7b7b82 */ /* 0x000ef00000000800 */
[----:B------:R-:W4:Y:S01]  /*2580*/  LDC.64 R102, c[0x0][0x408] ;  /* 0x00010200ff667b82 */ /* 0x000f220000000a00 */
[----:B--2---:R-:W-:-:S05]  /*2590*/  @P0 IMAD.WIDE R4, R31, 0x4, R4 ;  /* 0x000000041f040825 */ /* 0x004fca00078e0204 */
[----:B------:R2:W3:Y:S01]  /*25a0*/  @P0 LDG.E R31, desc[UR46][R4.64] ;  /* 0x0000002e041f0981 */ /* 0x0004e2000c1e1900 */
[----:B------:R-:W-:Y:S01]  /*25b0*/  SEL R6, RZ, 0xffffffff, P1 ;  /* 0xffffffffff067807 */ /* 0x000fe20000800000 */
[C---:B------:R-:W-:Y:S01]  /*25c0*/  IMAD.WIDE.U32 R88, R183.reuse, UR4, R18 ;  /* 0x00000004b7587c25 */ /* 0x040fe2000f8e0012 */
[----:B------:R-:W-:Y:S01]  /*25d0*/  ISETP.GE.AND P0, PT, R18, UR6, PT ;  /* 0x0000000612007c0c */ /* 0x000fe2000bf06270 */
[----:B------:R-:W3:Y:S01]  /*25e0*/  S2R R221, SR_TID.X ;  /* 0x0000000000dd7919 */ /* 0x000ee20000002100 */
[----:B------:R-:W-:Y:S01]  /*25f0*/  SHF.R.S32.HI R0, RZ, 0x1f, R121 ;  /* 0x0000001fff007819 */ /* 0x000fe20000011479 */
[----:B------:R-:W-:Y:S01]  /*2600*/  IMAD R89, R183, UR5, R89 ;  /* 0x00000005b7597c24 */ /* 0x000fe2000f8e0259 */
[----:B------:R-:W-:Y:S01]  /*2610*/  ISETP.GE.AND P1, PT, R104, UR6, PT ;  /* 0x0000000668007c0c */ /* 0x000fe2000bf26270 */
[----:B------:R-:W-:Y:S01]  /*2620*/  ULDC.64 UR4, c[0x0][0xa08] ;  /* 0x0002820000047ab9 */ /* 0x000fe20000000a00 */
[----:B------:R-:W-:Y:S01]  /*2630*/  ISETP.GE.AND P3, PT, R3, UR6, PT ;  /* 0x0000000603007c0c */ /* 0x000fe2000bf66270 */
[----:B--2---:R-:W-:Y:S01]  /*2640*/  IMAD.SHL.U32 R5, R6, 0x2, RZ ;  /* 0x0000000206057824 */ /* 0x004fe200078e00ff */
[----:B------:R-:W-:Y:S01]  /*2650*/  SEL R4, RZ, 0x1, P0 ;  /* 0x00000001ff047807 */ /* 0x000fe20000000000 */
[----:B0-----:R-:W-:Y:S01]  /*2660*/  IMAD R6, R0, R90, RZ ;  /* 0x0000005a00067224 */ /* 0x001fe200078e02ff */
[----:B------:R-:W-:Y:S01]  /*2670*/  ISETP.GE.AND P0, PT, R166, UR6, PT ;  /* 0x00000006a6007c0c */ /* 0x000fe2000bf06270 */
[----:B-1----:R-:W-:Y:S01]  /*2680*/  IMAD.WIDE.U32 R94, R162, R96, R18 ;  /* 0x00000060a25e7225 */ /* 0x002fe200078e0012 */
[----:B------:R-:W-:-:S02]  /*2690*/  LOP3.LUT R3, R5, 0x2, R4, 0xe2, !PT ;  /* 0x0000000205037812 */ /* 0x000fc400078ee204 */
[----:B------:R-:W-:Y:S01]  /*26a0*/  SEL R7, RZ, 0x8, P1 ;  /* 0x00000008ff077807 */ /* 0x000fe20000800000 */
[C---:B------:R-:W-:Y:S01]  /*26b0*/  IMAD.WIDE.U32 R4, R121.reuse, R90, RZ ;  /* 0x0000005a79047225 */ /* 0x040fe200078e00ff */
[----:B------:R-:W-:Y:S01]  /*26c0*/  ISETP.GE.AND P2, PT, R8, UR6, PT ;  /* 0x0000000608007c0c */ /* 0x000fe2000bf46270 */
[----:B------:R-:W-:Y:S01]  /*26d0*/  ULDC.64 UR6, c[0x0][0x308] ;  /* 0x0000c20000067ab9 */ /* 0x000fe20000000a00 */
[----:B------:R-:W-:Y:S01]  /*26e0*/  SHF.R.S32.HI R161, RZ, 0x1f, R160 ;  /* 0x0000001fffa17819 */ /* 0x000fe200000114a0 */
[----:B------:R-:W-:Y:S01]  /*26f0*/  IMAD R9, R121, R91, R6 ;  /* 0x0000005b79097224 */ /* 0x000fe200078e0206 */
[----:B------:R-:W-:Y:S01]  /*2700*/  SEL R6, RZ, 0x4, P0 ;  /* 0x00000004ff067807 */ /* 0x000fe20000000000 */
[C---:B----4-:R-:W-:Y:S01]  /*2710*/  IMAD.WIDE.U32 R100, R162.reuse, R102, R18 ;  /* 0x00000066a2647225 */ /* 0x050fe200078e0012 */
[----:B------:R-:W-:Y:S02]  /*2720*/  ISETP.NE.U32.AND P0, PT, RZ, UR4, PT ;  /* 0x00000004ff007c0c */ /* 0x000fe4000bf05070 */
[----:B------:R-:W-:Y:S01]  /*2730*/  LOP3.LUT R3, R7, R3, R6, 0xfe, !PT ;  /* 0x0000000307037212 */ /* 0x000fe200078efe06 */
[----:B------:R-:W-:Y:S01]  /*2740*/  IMAD.IADD R5, R5, 0x1, R9 ;  /* 0x0000000105057824 */ /* 0x000fe200078e0209 */
[----:B------:R-:W-:Y:S01]  /*2750*/  SEL R6, RZ, 0x10, P3 ;  /* 0x00000010ff067807 */ /* 0x000fe20001800000 */
[----:B------:R-:W-:Y:S01]  /*2760*/  IMAD.WIDE.U32 R92, R162, R96, R160 ;  /* 0x00000060a25c7225 */ /* 0x000fe200078e00a0 */
[----:B------:R-:W-:Y:S01]  /*2770*/  ISETP.NE.AND.EX P0, PT, RZ, UR5, PT, P0 ;  /* 0x00000005ff007c0c */ /* 0x000fe2000bf05300 */
[----:B------:R-:W-:Y:S01]  /*2780*/  ULDC.64 UR4, c[0x0][0x310] ;  /* 0x0000c40000047ab9 */ /* 0x000fe20000000a00 */
[----:B------:R-:W-:Y:S01]  /*2790*/  LOP3.LUT R11, R3, R6, RZ, 0xfc, !PT ;  /* 0x00000006030b7212 */ /* 0x000fe200078efcff */
[----:B------:R-:W-:Y:S01]  /*27a0*/  IMAD.WIDE.U32 R4, R183, UR6, R4 ;  /* 0x00000006b7047c25 */ /* 0x000fe2000f8e0004 */
[----:B---3--:R-:W-:-:S02]  /*27b0*/  ISETP.GE.AND P1, PT, R165, R123, PT ;  /* 0x0000007ba500720c */ /* 0x008fc40003f26270 */
[----:B------:R-:W-:Y:S01]  /*27c0*/  ISETP.GE.AND P4, PT, R166, R123, PT ;  /* 0x0000007ba600720c */ /* 0x000fe20003f86270 */
[----:B------:R-:W-:Y:S01]  /*27d0*/  IMAD R5, R183, UR7, R5 ;  /* 0x00000007b7057c24 */ /* 0x000fe2000f8e0205 */
[----:B------:R-:W-:Y:S01]  /*27e0*/  SHF.R.U32.HI R20, RZ, 0x3, R173 ;  /* 0x00000003ff147819 */ /* 0x000fe200000116ad */
[----:B------:R-:W-:Y:S01]  /*27f0*/  IMAD R6, R147, R96, RZ ;  /* 0x0000006093067224 */ /* 0x000fe200078e02ff */
[----:B------:R-:W-:Y:S01]  /*2800*/  LOP3.LUT R17, R17, 0xfffffffe, RZ, 0xc0, !PT ;  /* 0xfffffffe11117812 */ /* 0x000fe200078ec0ff */
[----:B------:R-:W-:Y:S01]  /*2810*/  IMAD.WIDE.U32 R98, R162, R102, R160 ;  /* 0x00000066a2627225 */ /* 0x000fe200078e00a0 */
[----:B------:R-:W-:Y:S02]  /*2820*/  LOP3.LUT P3, RZ, R229, 0x4, RZ, 0xc0, !PT ;  /* 0x00000004e5ff7812 */ /* 0x000fe4000786c0ff */
[----:B------:R-:W-:Y:S01]  /*2830*/  SHF.L.U64.HI R135, R90, 0x6, R91 ;  /* 0x000000065a877819 */ /* 0x000fe2000001025b */
[----:B------:R-:W-:Y:S01]  /*2840*/  IMAD R9, R162, R97, R6 ;  /* 0x00000061a2097224 */ /* 0x000fe200078e0206 */
[----:B------:R-:W-:Y:S01]  /*2850*/  SHF.L.U64.HI R106, R102, 0x6, R103 ;  /* 0x00000006666a7819 */ /* 0x000fe20000010267 */
[----:B------:R-:W-:Y:S01]  /*2860*/  IMAD.MOV.U32 R129, RZ, RZ, 0x20 ;  /* 0x00000020ff817424 */ /* 0x000fe200078e00ff */
[----:B------:R-:W-:Y:S01]  /*2870*/  SHF.L.U64.HI R108, R96, 0x6, R97 ;  /* 0x00000006606c7819 */ /* 0x000fe20000010261 */
[----:B------:R-:W-:Y:S01]  /*2880*/  IMAD.IADD R93, R93, 0x1, R9 ;  /* 0x000000015d5d7824 */ /* 0x000fe200078e0209 */
[----:B------:R-:W-:Y:S01]  /*2890*/  @P4 LOP3.LUT R17, R17, 0x1, RZ, 0xfc, !PT ;  /* 0x0000000111114812 */ /* 0x000fe200078efcff */
[----:B------:R-:W-:Y:S01]  /*28a0*/  IMAD.IADD R95, R9, 0x1, R95 ;  /* 0x00000001095f7824 */ /* 0x000fe200078e025f */
[----:B------:R-:W-:Y:S01]  /*28b0*/  SEL R129, R129, 0xffffffe0, !P3 ;  /* 0xffffffe081817807 */ /* 0x000fe20005800000 */
[----:B------:R-:W-:Y:S01]  /*28c0*/  IMAD.SHL.U32 R136, R90, 0x40, RZ ;  /* 0x000000405a887824 */ /* 0x000fe200078e00ff */
[----:B------:R-:W-:Y:S01]  /*28d0*/  SHF.R.S32.HI R148, RZ, 0x1f, R189 ;  /* 0x0000001fff947819 */ /* 0x000fe200000114bd */
[----:B------:R-:W-:Y:S01]  /*28e0*/  IMAD.SHL.U32 R107, R102, 0x40, RZ ;  /* 0x00000040666b7824 */ /* 0x000fe200078e00ff */
[----:B------:R-:W-:Y:S01]  /*28f0*/  LEA.HI R221, R221, 0x8, RZ, 0x19 ;  /* 0x00000008dddd7811 */ /* 0x000fe200078fc8ff */
[----:B------:R-:W-:-:S02]  /*2900*/  IMAD R133, R97, 0x60, RZ ;  /* 0x0000006061857824 */ /* 0x000fc400078e02ff */
[----:B------:R-:W-:Y:S02]  /*2910*/  IMAD.SHL.U32 R109, R96, 0x40, RZ ;  /* 0x00000040606d7824 */ /* 0x000fe400078e00ff */
[----:B-----5:R-:W-:-:S04]  /*2920*/  IMAD.WIDE.U32 R92, R145, R96, R92 ;  /* 0x00000060915c7225 */ /* 0x020fc800078e005c */
[----:B------:R-:W-:Y:S01]  /*2930*/  IMAD.WIDE.U32 R94, R145, R96, R94 ;  /* 0x00000060915e7225 */ /* 0x000fe200078e005e */
[----:B------:R-:W-:Y:S02]  /*2940*/  SHF.R.S32.HI R7, RZ, 0x1f, R31 ;  /* 0x0000001fff077819 */ /* 0x000fe4000001141f */
[----:B------:R-:W-:Y:S02]  /*2950*/  SEL R3, R31, RZ, !P0 ;  /* 0x000000ff1f037207 */ /* 0x000fe40004000000 */
[----:B------:R-:W-:-:S03]  /*2960*/  SEL R7, R7, RZ, !P0 ;  /* 0x000000ff07077207 */ /* 0x000fc60004000000 */
[----:B------:R-:W-:-:S04]  /*2970*/  IMAD.WIDE.U32 R86, R3, UR4, R4 ;  /* 0x0000000403567c25 */ /* 0x000fc8000f8e0004 */
[-C--:B------:R-:W-:Y:S02]  /*2980*/  IMAD R4, R147, R90.reuse, RZ ;  /* 0x0000005a93047224 */ /* 0x080fe400078e02ff */
[----:B------:R-:W-:Y:S02]  /*2990*/  IMAD R8, R7, UR4, RZ ;  /* 0x0000000407087c24 */ /* 0x000fe4000f8e02ff */
[C---:B------:R-:W-:Y:S02]  /*29a0*/  IMAD R27, R162.reuse, R91, R4 ;  /* 0x0000005ba21b7224 */ /* 0x040fe400078e0204 */
[----:B------:R-:W-:Y:S01]  /*29b0*/  IMAD R85, R3, UR5, R8 ;  /* 0x0000000503557c24 */ /* 0x000fe2000f8e0208 */
[----:B------:R-:W-:Y:S01]  /*29c0*/  ULDC.64 UR4, c[0x0][0x338] ;  /* 0x0000ce0000047ab9 */ /* 0x000fe20000000a00 */
[----:B------:R-:W-:-:S04]  /*29d0*/  IMAD.WIDE.U32 R4, R162, R90, R18 ;  /* 0x0000005aa2047225 */ /* 0x000fc800078e0012 */
[----:B------:R-:W-:Y:S01]  /*29e0*/  IMAD.IADD R85, R87, 0x1, R85 ;  /* 0x0000000157557824 */ /* 0x000fe200078e0255 */
[----:B------:R-:W-:Y:S01]  /*29f0*/  IADD3 R84, P0, R86, R4, RZ ;  /* 0x0000000456547210 */ /* 0x000fe20007f1e0ff */
[----:B------:R-:W-:Y:S02]  /*2a00*/  IMAD R4, R147, R102, RZ ;  /* 0x0000006693047224 */ /* 0x000fe400078e02ff */
[----:B------:R-:W-:Y:S01]  /*2a10*/  IMAD R6, R7, UR4, RZ ;  /* 0x0000000407067c24 */ /* 0x000fe2000f8e02ff */
[----:B------:R-:W-:Y:S01]  /*2a20*/  IADD3.X R27, R85, R5, R27, P0, !PT ;  /* 0x00000005551b7210 */ /* 0x000fe200007fe41b */
[----:B------:R-:W-:Y:S01]  /*2a30*/  IMAD R9, R162, R103, R4 ;  /* 0x00000067a2097224 */ /* 0x000fe200078e0204 */
[----:B------:R-:W-:Y:S01]  /*2a40*/  ISETP.GE.AND P0, PT, R18, R123, PT ;  /* 0x0000007b1200720c */ /* 0x000fe20003f06270 */
[----:B------:R-:W-:Y:S01]  /*2a50*/  IMAD.WIDE.U32 R88, R3, UR4, R88 ;  /* 0x0000000403587c25 */ /* 0x000fe2000f8e0058 */
[C---:B------:R-:W-:Y:S02]  /*2a60*/  SEL R4, R123.reuse, RZ, P1 ;  /* 0x000000ff7b047207 */ /* 0x040fe40000800000 */
[----:B------:R-:W-:Y:S01]  /*2a70*/  SEL R5, R123, RZ, P0 ;  /* 0x000000ff7b057207 */ /* 0x000fe20000000000 */
[----:B------:R-:W-:Y:S01]  /*2a80*/  IMAD R3, R3, UR5, R6 ;  /* 0x0000000503037c24 */ /* 0x000fe2000f8e0206 */
[----:B------:R-:W-:Y:S01]  /*2a90*/  SEL R7, R123, RZ, P4 ;  /* 0x000000ff7b077207 */ /* 0x000fe20002000000 */
[----:B------:R-:W-:Y:S01]  /*2aa0*/  IMAD.IADD R6, R165, 0x1, R4 ;  /* 0x00000001a5067824 */ /* 0x000fe200078e0204 */
[----:B------:R-:W-:Y:S01]  /*2ab0*/  IADD3 R120, P4, R162, R121, RZ ;  /* 0x00000079a2787210 */ /* 0x000fe20007f9e0ff */
[----:B------:R-:W-:-:S02]  /*2ac0*/  IMAD.IADD R5, R18, 0x1, R5 ;  /* 0x0000000112057824 */ /* 0x000fc400078e0205 */
[----:B------:R-:W-:Y:S01]  /*2ad0*/  IMAD.IADD R12, R166, 0x1, R7 ;  /* 0x00000001a60c7824 */ /* 0x000fe200078e0207 */
[----:B------:R-:W-:Y:S01]  /*2ae0*/  SHF.R.S32.HI R7, RZ, 0x1f, R6 ;  /* 0x0000001fff077819 */ /* 0x000fe20000011406 */
[----:B------:R-:W-:Y:S01]  /*2af0*/  IMAD.IADD R99, R99, 0x1, R9 ;  /* 0x0000000163637824 */ /* 0x000fe200078e0209 */
[----:B------:R-:W-:Y:S01]  /*2b00*/  SHF.R.S32.HI R4, RZ, 0x1f, R5 ;  /* 0x0000001fff047819 */ /* 0x000fe20000011405 */
[----:B------:R-:W-:Y:S01]  /*2b10*/  IMAD.IADD R101, R9, 0x1, R101 ;  /* 0x0000000109657824 */ /* 0x000fe200078e0265 */
[----:B------:R-:W-:Y:S01]  /*2b20*/  SHF.R.S32.HI R13, RZ, 0x1f, R12 ;  /* 0x0000001fff0d7819 */ /* 0x000fe2000001140c */
[----:B------:R-:W-:Y:S01]  /*2b30*/  IMAD.X R121, R0, 0x1, R147, P4 ;  /* 0x0000000100797824 */ /* 0x000fe200020e0693 */
[CC--:B------:R-:W-:Y:S01]  /*2b40*/  LEA.HI R14, R4.reuse, R5.reuse, RZ, 0x3 ;  /* 0x00000005040e7211 */ /* 0x0c0fe200078f18ff */
[----:B------:R-:W-:Y:S01]  /*2b50*/  IMAD.WIDE.U32 R98, R145, R102, R98 ;  /* 0x0000006691627225 */ /* 0x000fe200078e0062 */
[----:B------:R-:W-:Y:S02]  /*2b60*/  LEA.HI R4, R4, R5, RZ, 0x6 ;  /* 0x0000000504047211 */ /* 0x000fe400078f30ff */
[----:B------:R-:W-:Y:S01]  /*2b70*/  LEA.HI R5, R7, R6, RZ, 0x6 ;  /* 0x0000000607057211 */ /* 0x000fe200078f30ff */
[----:B------:R-:W-:Y:S01]  /*2b80*/  IMAD.WIDE.U32 R100, R145, R102, R100 ;  /* 0x0000006691647225 */ /* 0x000fe200078e0064 */
[----:B------:R-:W-:-:S02]  /*2b90*/  SHF.R.S32.HI R4, RZ, 0x6, R4 ;  /* 0x00000006ff047819 */ /* 0x000fc40000011404 */
[----:B------:R-:W-:Y:S01]  /*2ba0*/  SHF.R.S32.HI R8, RZ, 0x6, R5 ;  /* 0x00000006ff087819 */ /* 0x000fe20000011405 */
[----:B------:R-:W-:Y:S01]  /*2bb0*/  IMAD.SHL.U32 R123, R123, 0x2, RZ ;  /* 0x000000027b7b7824 */ /* 0x000fe200078e00ff */
[----:B------:R-:W-:Y:S01]  /*2bc0*/  LOP3.LUT R5, R175, 0x38, R14, 0xf8, !PT ;  /* 0x00000038af057812 */ /* 0x000fe200078ef80e */
[C---:B------:R-:W-:Y:S01]  /*2bd0*/  IMAD R143, R4.reuse, 0x1800, R177 ;  /* 0x00001800048f7824 */ /* 0x040fe200078e02b1 */
[----:B------:R-:W-:Y:S01]  /*2be0*/  LEA.HI R6, R7, R6, RZ, 0x3 ;  /* 0x0000000607067211 */ /* 0x000fe200078f18ff */
[----:B------:R-:W-:Y:S01]  /*2bf0*/  IMAD R141, R4, 0x1800, R179 ;  /* 0x00001800048d7824 */ /* 0x000fe200078e02b3 */
[----:B------:R-:W-:Y:S01]  /*2c00*/  LOP3.LUT R4, R5, R176, RZ, 0x3c, !PT ;  /* 0x000000b005047212 */ /* 0x000fe200078e3cff */
[C---:B------:R-:W-:Y:S01]  /*2c10*/  IMAD R142, R8.reuse, 0x1800, R177 ;  /* 0x00001800088e7824 */ /* 0x040fe200078e02b1 */
[CC--:B------:R-:W-:Y:S01]  /*2c20*/  LEA.HI R28, R13.reuse, R12.reuse, RZ, 0x3 ;  /* 0x0000000c0d1c7211 */ /* 0x0c0fe200078f18ff */
[----:B------:R-:W-:Y:S01]  /*2c30*/  IMAD R139, R8, 0x1800, R179 ;  /* 0x00001800088b7824 */ /* 0x000fe200078e02b3 */
[----:B------:R-:W-:Y:S01]  /*2c40*/  LEA.HI R12, R13, R12, RZ, 0x6 ;  /* 0x0000000c0d0c7211 */ /* 0x000fe200078f30ff */
[----:B------:R-:W-:Y:S01]  /*2c50*/  IMAD.IADD R143, R143, 0x1, R4 ;  /* 0x000000018f8f7824 */ /* 0x000fe200078e0204 */
[----:B------:R-:W-:-:S02]  /*2c60*/  LOP3.LUT R7, R175, 0x38, R6, 0xf8, !PT ;  /* 0x00000038af077812 */ /* 0x000fc400078ef806 */
[C---:B------:R-:W-:Y:S02]  /*2c70*/  LOP3.LUT R9, R173.reuse, 0x38, R14, 0xf8, !PT ;  /* 0x00000038ad097812 */ /* 0x040fe400078ef80e */
[----:B------:R-:W-:Y:S02]  /*2c80*/  LOP3.LUT R4, R173, 0x38, R6, 0xf8, !PT ;  /* 0x00000038ad047812 */ /* 0x000fe400078ef806 */
[----:B------:R-:W-:Y:S02]  /*2c90*/  SHF.R.S32.HI R12, RZ, 0x6, R12 ;  /* 0x00000006ff0c7819 */ /* 0x000fe4000001140c */
[----:B------:R-:W-:Y:S02]  /*2ca0*/  LOP3.LUT R5, R175, 0x38, R28, 0xf8, !PT ;  /* 0x00000038af057812 */ /* 0x000fe400078ef81c */
[----:B------:R-:W-:Y:S01]  /*2cb0*/  LOP3.LUT R7, R7, R176, RZ, 0x3c, !PT ;  /* 0x000000b007077212 */ /* 0x000fe200078e3cff */
[C---:B------:R-:W-:Y:S01]  /*2cc0*/  IMAD R140, R12.reuse, 0x1800, R177 ;  /* 0x000018000c8c7824 */ /* 0x040fe200078e02b1 */
[-C--:B------:R-:W-:Y:S01]  /*2cd0*/  LOP3.LUT R10, R9, R20.reuse, RZ, 0x3c, !PT ;  /* 0x00000014090a7212 */ /* 0x080fe200078e3cff */
[----:B------:R-:W-:Y:S01]  /*2ce0*/  IMAD R138, R12, 0x1800, R179 ;  /* 0x000018000c8a7824 */ /* 0x000fe200078e02b3 */
[----:B------:R-:W-:Y:S01]  /*2cf0*/  LOP3.LUT R4, R4, R20, RZ, 0x3c, !PT ;  /* 0x0000001404047212 */ /* 0x000fe200078e3cff */
[----:B------:R-:W-:Y:S01]  /*2d00*/  IMAD.IADD R142, R142, 0x1, R7 ;  /* 0x000000018e8e7824 */ /* 0x000fe200078e0207 */
[----:B------:R-:W-:Y:S01]  /*2d10*/  SHF.R.S32.HI R9, RZ, 0x1f, R145 ;  /* 0x0000001fff097819 */ /* 0x000fe20000011491 */
[----:B------:R-:W-:Y:S01]  /*2d20*/  IMAD.IADD R141, R141, 0x1, R10 ;  /* 0x000000018d8d7824 */ /* 0x000fe200078e020a */
[----:B------:R-:W-:Y:S01]  /*2d30*/  LOP3.LUT R5, R5, R176, RZ, 0x3c, !PT ;  /* 0x000000b005057212 */ /* 0x000fe200078e3cff */
[----:B------:R-:W-:Y:S01]  /*2d40*/  IMAD.IADD R139, R139, 0x1, R4 ;  /* 0x000000018b8b7824 */ /* 0x000fe200078e0204 */
[----:B------:R-:W-:Y:S01]  /*2d50*/  LOP3.LUT R7, R173, 0x38, R28, 0xf8, !PT ;  /* 0x00000038ad077812 */ /* 0x000fe200078ef81c */
[----:B------:R-:W-:Y:S01]  /*2d60*/  IMAD R4, R9, R96, RZ ;  /* 0x0000006009047224 */ /* 0x000fe200078e02ff */
[----:B------:R-:W-:Y:S01]  /*2d70*/  SEL R0, RZ, 0x20, P2 ;  /* 0x00000020ff007807 */ /* 0x000fe20001000000 */
[----:B------:R-:W-:Y:S01]  /*2d80*/  IMAD.IADD R140, R140, 0x1, R5 ;  /* 0x000000018c8c7824 */ /* 0x000fe200078e0205 */
[----:B------:R-:W-:Y:S01]  /*2d90*/  LOP3.LUT R5, R175, 0x18, R18, 0xf8, !PT ;  /* 0x00000018af057812 */ /* 0x000fe200078ef812 */
[----:B------:R-:W-:Y:S01]  /*2da0*/  IMAD R21, R145, R97, R4 ;  /* 0x0000006191157224 */ /* 0x000fe200078e0204 */
[----:B------:R-:W-:Y:S01]  /*2db0*/  LOP3.LUT R7, R7, R20, RZ, 0x3c, !PT ;  /* 0x0000001407077212 */ /* 0x000fe200078e3cff */
[----:B------:R-:W-:Y:S01]  /*2dc0*/  IMAD R4, R9, R102, RZ ;  /* 0x0000006609047224 */ /* 0x000fe200078e02ff */
[----:B------:R-:W-:Y:S01]  /*2dd0*/  LOP3.LUT R26, R5, R176, RZ, 0x3c, !PT ;  /* 0x000000b0051a7212 */ /* 0x000fe200078e3cff */
[----:B------:R-:W-:Y:S01]  /*2de0*/  IMAD R9, R103, 0x60, RZ ;  /* 0x0000006067097824 */ /* 0x000fe200078e02ff */
[----:B------:R-:W-:Y:S01]  /*2df0*/  SHF.R.S32.HI R117, RZ, 0x3, R14 ;  /* 0x00000003ff757819 */ /* 0x000fe2000001140e */
[----:B------:R-:W-:Y:S01]  /*2e00*/  IMAD.IADD R138, R138, 0x1, R7 ;  /* 0x000000018a8a7824 */ /* 0x000fe200078e0207 */
[----:B------:R-:W-:Y:S01]  /*2e10*/  LOP3.LUT R14, R14, 0xfffffff8, RZ, 0xc0, !PT ;  /* 0xfffffff80e0e7812 */ /* 0x000fe200078ec0ff */
[----:B------:R-:W-:Y:S01]  /*2e20*/  IMAD R7, R91, 0x60, RZ ;  /* 0x000000605b077824 */ /* 0x000fe200078e02ff */
[----:B------:R-:W-:Y:S01]  /*2e30*/  LOP3.LUT R13, R6, 0xfffffff8, RZ, 0xc0, !PT ;  /* 0xfffffff8060d7812 */ /* 0x000fe200078ec0ff */
[----:B------:R-:W-:Y:S01]  /*2e40*/  IMAD R15, R145, R103, R4 ;  /* 0x00000067910f7224 */ /* 0x000fe200078e0204 */
[----:B------:R-:W-:Y:S01]  /*2e50*/  LOP3.LUT R12, R28, 0xfffffff8, RZ, 0xc0, !PT ;  /* 0xfffffff81c0c7812 */ /* 0x000fe200078ec0ff */
[----:B------:R-:W-:Y:S01]  /*2e60*/  IMAD.WIDE.U32 R90, R90, 0x60, RZ ;  /* 0x000000605a5a7825 */ /* 0x000fe200078e00ff */
[----:B------:R-:W-:-:S02]  /*2e70*/  LOP3.LUT R0, R11, R0, RZ, 0xfc, !PT ;  /* 0x000000000b007212 */ /* 0x000fc400078efcff */
[----:B------:R-:W-:Y:S01]  /*2e80*/  SHF.R.S32.HI R116, RZ, 0x3, R6 ;  /* 0x00000003ff747819 */ /* 0x000fe20000011406 */
[----:B------:R-:W-:Y:S01]  /*2e90*/  IMAD.WIDE.U32 R102, R102, 0x60, RZ ;  /* 0x0000006066667825 */ /* 0x000fe200078e00ff */
[----:B------:R-:W-:Y:S02]  /*2ea0*/  SHF.R.S32.HI R113, RZ, 0x3, R28 ;  /* 0x00000003ff717819 */ /* 0x000fe4000001141c */
[----:B------:R-:W-:Y:S01]  /*2eb0*/  LOP3.LUT R11, R11, 0x1, RZ, 0xc0, !PT ;  /* 0x000000010b0b7812 */ /* 0x000fe200078ec0ff */
[----:B------:R-:W-:Y:S01]  /*2ec0*/  IMAD.WIDE.U32 R96, R96, 0x60, RZ ;  /* 0x0000006060607825 */ /* 0x000fe200078e00ff */
[----:B------:R-:W-:Y:S02]  /*2ed0*/  SHF.R.S32.HI R112, RZ, 0x1f, R14 ;  /* 0x0000001fff707819 */ /* 0x000fe4000001140e */
[----:B------:R-:W-:Y:S01]  /*2ee0*/  SHF.R.S32.HI R111, RZ, 0x1f, R13 ;  /* 0x0000001fff6f7819 */ /* 0x000fe2000001140d */
[----:B------:R-:W-:Y:S01]  /*2ef0*/  IMAD.IADD R26, R177, 0x1, R26 ;  /* 0x00000001b11a7824 */ /* 0x000fe200078e021a */
[----:B------:R-:W-:Y:S01]  /*2f00*/  SHF.R.S32.HI R110, RZ, 0x1f, R12 ;  /* 0x0000001fff6e7819 */ /* 0x000fe2000001140c */
[----:B------:R-:W-:Y:S01]  /*2f10*/  IMAD.IADD R132, R91, 0x1, R7 ;  /* 0x000000015b847824 */ /* 0x000fe200078e0207 */
[C---:B------:R-:W-:Y:S01]  /*2f20*/  LOP3.LUT R10, R0.reuse, 0x2, RZ, 0xc0, !PT ;  /* 0x00000002000a7812 */ /* 0x040fe200078ec0ff */
[----:B------:R-:W-:Y:S01]  /*2f30*/  IMAD.IADD R134, R103, 0x1, R9 ;  /* 0x0000000167867824 */ /* 0x000fe200078e0209 */
[C---:B------:R-:W-:Y:S01]  /*2f40*/  LOP3.LUT R9, R0.reuse, 0x4, RZ, 0xc0, !PT ;  /* 0x0000000400097812 */ /* 0x040fe200078ec0ff */
[----:B------:R-:W-:Y:S01]  /*2f50*/  IMAD.IADD R105, R93, 0x1, R21 ;  /* 0x000000015d697824 */ /* 0x000fe200078e0215 */
[C---:B------:R-:W-:Y:S01]  /*2f60*/  LOP3.LUT R8, R0.reuse, 0x8, RZ, 0xc0, !PT ;  /* 0x0000000800087812 */ /* 0x040fe200078ec0ff */
[----:B------:R-:W-:Y:S01]  /*2f70*/  IMAD.IADD R20, R99, 0x1, R15 ;  /* 0x0000000163147824 */ /* 0x000fe200078e020f */
[C---:B------:R-:W-:Y:S01]  /*2f80*/  LOP3.LUT R7, R0.reuse, 0x10, RZ, 0xc0, !PT ;  /* 0x0000001000077812 */ /* 0x040fe200078ec0ff */
[----:B------:R-:W-:Y:S01]  /*2f90*/  IMAD.IADD R133, R97, 0x1, R133 ;  /* 0x0000000161857824 */ /* 0x000fe200078e0285 */
[----:B------:R-:W-:Y:S01]  /*2fa0*/  LOP3.LUT R6, R0, 0x20, RZ, 0xc0, !PT ;  /* 0x0000002000067812 */ /* 0x000fe200078ec0ff */
[----:B------:R-:W-:-:S02]  /*2fb0*/  IMAD.IADD R137, R129, 0x1, R26 ;  /* 0x0000000181897824 */ /* 0x000fc400078e021a */
[----:B------:R-:W-:Y:S02]  /*2fc0*/  IMAD.IADD R21, R21, 0x1, R95 ;  /* 0x0000000115157824 */ /* 0x000fe400078e025f */
[----:B------:R-:W-:Y:S02]  /*2fd0*/  IMAD.IADD R15, R15, 0x1, R101 ;  /* 0x000000010f0f7824 */ /* 0x000fe400078e0265 */
[----:B------:R-:W-:-:S07]  /*2fe0*/  IMAD.IADD R5, R89, 0x1, R3 ;  /* 0x0000000159057824 */ /* 0x000fce00078e0203 */
.L_x_1567:
[----:B0-----:R-:W0:Y:S01]  /*2ff0*/  LDC.64 R114, c[0x0][0x2e8] ;  /* 0x0000ba00ff727b82 */ /* 0x001e220000000a00 */
[----:B--2---:R-:W-:Y:S01]  /*3000*/  VIADD R31, R24, 0xffffffff ;  /* 0xffffffff181f7836 */ /* 0x004fe20000000000 */
[----:B------:R-:W-:Y:S05]  /*3010*/  YIELD ;  /* 0x0000000000007946 */ /* 0x000fea0003800000 */
[----:B------:R-:W-:Y:S01]  /*3020*/  SHF.R.S32.HI R28, RZ, 0x1f, R31 ;  /* 0x0000001fff1c7819 */ /* 0x000fe2000001141f */
[----:B-1----:R-:W1:Y:S01]  /*3030*/  LDC R122, c[0x0][0x3f4] ;  /* 0x0000fd00ff7a7b82 */ /* 0x002e620000000800 */
[-C--:B------:R-:W-:Y:S01]  /*3040*/  IMAD R3, R132, R31.reuse, RZ ;  /* 0x0000001f84037224 */ /* 0x080fe200078e02ff */
[----:B------:R-:W-:Y:S01]  /*3050*/  LOP3.LUT R17, R17, 0xfffffffd, RZ, 0xc0, !PT ;  /* 0xfffffffd11117812 */ /* 0x000fe200078ec0ff */
[----:B------:R-:W-:Y:S01]  /*3060*/  IMAD.WIDE.U32 R124, R90, R31, RZ ;  /* 0x0000001f5a7c7225 */ /* 0x000fe200078e00ff */
[----:B------:R-:W-:Y:S03]  /*3070*/  BSSY B0, `(.L_x_1468) ;  /* 0x00007b4000007945 */ /* 0x000fe60003800000 */
[----:B------:R-:W-:Y:S01]  /*3080*/  IMAD R3, R28, R90, R3 ;  /* 0x0000005a1c037224 */ /* 0x000fe200078e0203 */
[-C--:B------:R-:W-:Y:S01]  /*3090*/  IADD3 R4, P5, R84, R124.reuse, RZ ;  /* 0x0000007c54047210 */ /* 0x080fe20007fbe0ff */
[----:B------:R-:W-:Y:S01]  /*30a0*/  IMAD R38, R16, 0x4800, R137 ;  /* 0x0000480010267824 */ /* 0x000fe200078e0289 */
[----:B------:R-:W-:Y:S01]  /*30b0*/  IADD3 R0, P3, P4, R84, R124, R136 ;  /* 0x0000007c54007210 */ /* 0x000fe20007c7e088 */
[----:B------:R-:W-:-:S02]  /*30c0*/  IMAD.IADD R80, R125, 0x1, R3 ;  /* 0x000000017d507824 */ /* 0x000fc400078e0203 */
[----:B------:R-:W-:Y:S02]  /*30d0*/  IMAD R38, R38, 0x2, R119 ;  /* 0x0000000226267824 */ /* 0x000fe400078e0277 */
[----:B------:R-:W-:Y:S01]  /*30e0*/  IMAD.X R24, R80, 0x1, R27, P5 ;  /* 0x0000000150187824 */ /* 0x000fe200028e061b */
[C---:B0-----:R-:W-:Y:S02]  /*30f0*/  LEA R40, P2, R4.reuse, R114, 0x1 ;  /* 0x0000007204287211 */ /* 0x041fe400078408ff */
[----:B------:R-:W-:Y:S02]  /*3100*/  IADD3.X R3, R27, R80, R135, P3, P4 ;  /* 0x000000501b037210 */ /* 0x000fe40001fe8487 */
[----:B------:R-:W-:Y:S01]  /*3110*/  LEA.HI.X R41, R4, R115, R24, 0x1, P2 ;  /* 0x0000007304297211 */ /* 0x000fe200010f0c18 */
[----:B------:R-:W-:Y:S01]  /*3120*/  IMAD.MOV.U32 R24, RZ, RZ, R31 ;  /* 0x000000ffff187224 */ /* 0x000fe200078e001f */
[----:B------:R-:W-:Y:S02]  /*3130*/  ISETP.GT.AND P3, PT, R31, R128, PT ;  /* 0x000000801f00720c */ /* 0x000fe40003f64270 */
[----:B-1----:R-:W-:-:S02]  /*3140*/  ISETP.GE.AND P2, PT, R122, 0x1, PT ;  /* 0x000000017a00780c */ /* 0x002fc40003f46270 */
[----:B------:R-:W-:-:S04]  /*3150*/  LEA R36, P5, R0, R114, 0x1 ;  /* 0x0000007200247211 */ /* 0x000fc800078a08ff */
[----:B------:R-:W-:Y:S01]  /*3160*/  LEA.HI.X R37, R0, R115, R3, 0x1, P5 ;  /* 0x0000007300257211 */ /* 0x000fe200028f0c03 */
[----:B------:R-:W-:-:S04]  /*3170*/  IMAD R0, R16, 0x4800, R26 ;  /* 0x0000480010007824 */ /* 0x000fc800078e021a */
[----:B------:R-:W-:Y:S01]  /*3180*/  @P3 LOP3.LUT R17, R17, 0x2, RZ, 0xfc, !PT ;  /* 0x0000000211113812 */ /* 0x000fe200078efcff */
[----:B------:R-:W-:Y:S01]  /*3190*/  IMAD R39, R0, 0x2, R119 ;  /* 0x0000000200277824 */ /* 0x000fe200078e0277 */
[----:B------:R-:W-:Y:S06]  /*31a0*/  @!P2 BRA `(.L_x_1469) ;  /* 0x0000007400a0a947 */ /* 0x000fec0003800000 */
[----:B------:R-:W-:Y:S01]  /*31b0*/  ULDC.U8 UR4, c[0x0][0x410] ;  /* 0x0001040000047ab9 */ /* 0x000fe20000000000 */
[-C--:B------:R-:W-:Y:S01]  /*31c0*/  IMAD R3, R133, R31.reuse, RZ ;  /* 0x0000001f85037224 */ /* 0x080fe200078e02ff */
[----:B------:R-:W-:Y:S01]  /*31d0*/  ISETP.NE.AND P2, PT, RZ, UR4, PT ;  /* 0x00000004ff007c0c */ /* 0x000fe2000bf45270 */
[-C--:B------:R-:W-:Y:S02]  /*31e0*/  IMAD R29, R134, R31.reuse, RZ ;  /* 0x0000001f861d7224 */ /* 0x080fe400078e02ff */
[----:B------:R-:W-:Y:S02]  /*31f0*/  IMAD R3, R28, R96, R3 ;  /* 0x000000601c037224 */ /* 0x000fe400078e0203 */
[----:B------:R-:W-:Y:S02]  /*3200*/  IMAD R4, R24, -0x60, R25 ;  /* 0xffffffa018047824 */ /* 0x000fe400078e0219 */
[----:B------:R-:W-:-:S03]  /*3210*/  IMAD.WIDE.U32 R78, R96, R31, RZ ;  /* 0x0000001f604e7225 */ /* 0x000fc600078e00ff */
[----:B------:R-:W-:Y:S01]  /*3220*/  VIMNMX R4, R4, 0x60, PT ;  /* 0x0000006004047848 */ /* 0x000fe20003fe0100 */
[----:B------:R-:W-:Y:S02]  /*3230*/  IMAD R29, R28, R102, R29 ;  /* 0x000000661c1d7224 */ /* 0x000fe400078e021d */
        /* <DEDUP_REMOVED lines=22> */
[----:B------:R-:W-:Y:S01]  /*33a0*/  IADD3 R31, P2, R98, R76, RZ ;  /* 0x0000004c621f7210 */ /* 0x000fe20007f5e0ff */
[----:B------:R-:W-:Y:S01]  /*33b0*/  ULDC.64 UR6, c[0x0][0x400] ;  /* 0x0001000000067ab9 */ /* 0x000fe20000000a00 */
[----:B------:R-:W-:Y:S01]  /*33c0*/  CS2R R124, SRZ ;  /* 0x00000000007c7805 */ /* 0x000fe2000001ff00 */
[----:B------:R-:W-:Y:S01]  /*33d0*/  IMAD.X R30, R0, 0x1, R105, P4 ;  /* 0x00000001001e7824 */ /* 0x000fe200020e0669 */
[----:B------:R-:W-:Y:S01]  /*33e0*/  LEA R28, P4, R29, UR4, 0x1 ;  /* 0x000000041d1c7c11 */ /* 0x000fe2000f8808ff */
[----:B------:R-:W-:Y:S01]  /*33f0*/  IMAD.X R34, R3, 0x1, R20, P2 ;  /* 0x0000000103227824 */ /* 0x000fe200010e0614 */
[----:B------:R-:W-:Y:S02]  /*3400*/  ISETP.GE.AND P2, PT, R160, R122, PT ;  /* 0x0000007aa000720c */ /* 0x000fe40003f46270 */
[----:B------:R-:W-:-:S02]  /*3410*/  CS2R R82, SRZ ;  /* 0x0000000000527805 */ /* 0x000fc4000001ff00 */
[----:B------:R-:W-:Y:S02]  /*3420*/  LEA.HI.X R29, R29, UR5, R30, 0x1, P4 ;  /* 0x000000051d1d7c11 */ /* 0x000fe4000a0f0c1e */
[----:B------:R-:W-:Y:S02]  /*3430*/  CS2R R126, SRZ ;  /* 0x00000000007e7805 */ /* 0x000fe4000001ff00 */
[C---:B------:R-:W-:Y:S02]  /*3440*/  LEA R30, P4, R31.reuse, UR6, 0x1 ;  /* 0x000000061f1e7c11 */ /* 0x040fe4000f8808ff */
[----:B------:R-:W-:Y:S02]  /*3450*/  CS2R R114, SRZ ;  /* 0x0000000000727805 */ /* 0x000fe4000001ff00 */
[----:B------:R-:W-:Y:S02]  /*3460*/  LEA.HI.X R31, R31, UR7, R34, 0x1, P4 ;  /* 0x000000071f1f7c11 */ /* 0x000fe4000a0f0c22 */
[-C--:B------:R-:W-:Y:S01]  /*3470*/  ISETP.GE.AND P4, PT, R171, R122.reuse, PT ;  /* 0x0000007aab00720c */ /* 0x080fe20003f86270 */
[----:B------:R0:W5:Y:S04]  /*3480*/  @!P2 LDG.E.64 R124, desc[UR46][R28.64] ;  /* 0x0000002e1c7ca981 */ /* 0x000168000c1e1b00 */
[----:B------:R0:W5:Y:S01]  /*3490*/  @!P2 LDG.E.64 R126, desc[UR46][R30.64] ;  /* 0x0000002e1e7ea981 */ /* 0x000162000c1e1b00 */
[----:B------:R-:W-:-:S07]  /*34a0*/  ISETP.GE.AND P2, PT, R169, R122, PT ;  /* 0x0000007aa900720c */ /* 0x000fce0003f46270 */
[----:B------:R0:W5:Y:S04]  /*34b0*/  @!P4 LDG.E.64 R82, desc[UR46][R28.64+0x20] ;  /* 0x0000202e1c52c981 */ /* 0x000168000c1e1b00 */
[----:B------:R0:W5:Y:S01]  /*34c0*/  @!P4 LDG.E.64 R114, desc[UR46][R30.64+0x20] ;  /* 0x0000202e1e72c981 */ /* 0x000162000c1e1b00 */
[----:B------:R-:W-:Y:S02]  /*34d0*/  ISETP.GE.AND P4, PT, R170, R122, PT ;  /* 0x0000007aaa00720c */ /* 0x000fe40003f86270 */
[----:B------:R-:W-:Y:S02]  /*34e0*/  CS2R R74, SRZ ;  /* 0x00000000004a7805 */ /* 0x000fe4000001ff00 */
[----:B------:R-:W-:Y:S02]  /*34f0*/  CS2R R80, SRZ ;  /* 0x0000000000507805 */ /* 0x000fe4000001ff00 */
[----:B------:R-:W-:-:S02]  /*3500*/  CS2R R70, SRZ ;  /* 0x0000000000467805 */ /* 0x000fc4000001ff00 */
[----:B------:R-:W-:Y:S01]  /*3510*/  CS2R R72, SRZ ;  /* 0x0000000000487805 */ /* 0x000fe2000001ff00 */
[----:B------:R0:W5:Y:S04]  /*3520*/  @!P2 LDG.E.64 R74, desc[UR46][R28.64+0x40] ;  /* 0x0000402e1c4aa981 */ /* 0x000168000c1e1b00 */
[----:B------:R0:W5:Y:S01]  /*3530*/  @!P2 LDG.E.64 R80, desc[UR46][R30.64+0x40] ;  /* 0x0000402e1e50a981 */ /* 0x000162000c1e1b00 */
[----:B------:R-:W-:-:S03]  /*3540*/  ISETP.GE.AND P2, PT, R168, R122, PT ;  /* 0x0000007aa800720c */ /* 0x000fc60003f46270 */
        /* <DEDUP_REMOVED lines=8> */
[----:B------:R0:W5:Y:S04]  /*35d0*/  @!P2 LDG.E.64 R68, desc[UR46][R30.64+0x80] ;  /* 0x0000802e1e44a981 */ /* 0x000168000c1e1b00 */
[----:B------:R0:W5:Y:S04]  /*35e0*/  @!P4 LDG.E.64 R62, desc[UR46][R28.64+0xa0] ;  /* 0x0000a02e1c3ec981 */ /* 0x000168000c1e1b00 */
[----:B------:R0:W5:Y:S02]  /*35f0*/  @!P4 LDG.E.64 R64, desc[UR46][R30.64+0xa0] ;  /* 0x0000a02e1e40c981 */ /* 0x000164000c1e1b00 */
.L_x_1472:
[----:B------:R-:W-:Y:S05]  /*3600*/  BSYNC B1 ;  /* 0x0000000000017941 */ /* 0x000fea0003800000 */
.L_x_1471:
        /* <DEDUP_REMOVED lines=16> */
[----:B------:R-:W-:Y:S01]  /*3710*/  ULDC.64 UR6, c[0x0][0x400] ;  /* 0x0001000000067ab9 */ /* 0x000fe20000000a00 */
[----:B------:R-:W-:Y:S02]  /*3720*/  CS2R R58, SRZ ;  /* 0x00000000003a7805 */ /* 0x000fe4000001ff00 */
[----:B0-----:R-:W-:Y:S02]  /*3730*/  IADD3.X R29, R105, R0, R108, P2, P5 ;  /* 0x00000000691d7210 */ /* 0x001fe400017ea46c */
[----:B------:R-:W-:Y:S02]  /*3740*/  CS2R R60, SRZ ;  /* 0x00000000003c7805 */ /* 0x000fe4000001ff00 */
[----:B------:R-:W-:-:S04]  /*3750*/  IADD3 R76, P2, P5, R98, R76, R107 ;  /* 0x0000004c624c7210 */ /* 0x000fc80007d5e06b */
[----:B------:R-:W-:Y:S02]  /*3760*/  IADD3.X R3, R20, R3, R106, P2, P5 ;  /* 0x0000000314037210 */ /* 0x000fe400017ea46a */
[----:B------:R-:W-:-:S04]  /*3770*/  LEA R28, P2, R78, UR4, 0x1 ;  /* 0x000000044e1c7c11 */ /* 0x000fc8000f8408ff */
[----:B------:R-:W-:Y:S02]  /*3780*/  LEA.HI.X R29, R78, UR5, R29, 0x1, P2 ;  /* 0x000000054e1d7c11 */ /* 0x000fe400090f0c1d */
        /* <DEDUP_REMOVED lines=30> */
.L_x_1474:
[----:B------:R-:W-:Y:S05]  /*3970*/  BSYNC B1 ;  /* 0x0000000000017941 */ /* 0x000fea0003800000 */
.L_x_1473:
[----:B------:R-:W2:Y:S01]  /*3980*/  LDL R0, [R1+0x3c] ;  /* 0x00003c0001007983 */ /* 0x000ea20000100800 */
[----:B-----5:R-:W-:Y:S02]  /*3990*/  IMAD.MOV.U32 R3, RZ, RZ, R62 ;  /* 0x000000ffff037224 */ /* 0x020fe400078e003e */
[----:B01----:R-:W-:Y:S02]  /*39a0*/  IMAD.MOV.U32 R29, RZ, RZ, R66 ;  /* 0x000000ffff1d7224 */ /* 0x003fe400078e0042 */
[----:B------:R-:W-:-:S03]  /*39b0*/  IMAD.MOV.U32 R28, RZ, RZ, R67 ;  /* 0x000000ffff1c7224 */ /* 0x000fc600078e0043 */
[----:B------:R-:W-:Y:S01]  /*39c0*/  PRMT R210, R210, 0x5410, R29 ;  /* 0x00005410d2d27816 */ /* 0x000fe2000000001d */
[----:B------:R-:W-:Y:S01]  /*39d0*/  IMAD.MOV.U32 R29, RZ, RZ, R83 ;  /* 0x000000ffff1d7224 */ /* 0x000fe200078e0053 */
[----:B------:R-:W-:Y:S01]  /*39e0*/  PRMT R207, R207, 0x5410, R28 ;  /* 0x00005410cfcf7816 */ /* 0x000fe2000000001c */
[----:B------:R-:W-:-:S03]  /*39f0*/  IMAD.MOV.U32 R28, RZ, RZ, R82 ;  /* 0x000000ffff1c7224 */ /* 0x000fc600078e0052 */
[----:B------:R-:W-:Y:S02]  /*3a00*/  PRMT R215, R215, 0x5410, R29 ;  /* 0x00005410d7d77816 */ /* 0x000fe4000000001d */
[----:B------:R-:W-:Y:S02]  /*3a10*/  PRMT R214, R214, 0x5410, R28 ;  /* 0x00005410d6d67816 */ /* 0x000fe4000000001c */
[----:B--2---:R-:W-:Y:S01]  /*3a20*/  R2UR UR4, R0 ;  /* 0x00000000000472ca */ /* 0x004fe200000e0000 */
[----:B------:R-:W-:-:S05]  /*3a30*/  IMAD.MOV.U32 R0, RZ, RZ, R63 ;  /* 0x000000ffff007224 */ /* 0x000fca00078e003f */
[----:B------:R-:W-:Y:S01]  /*3a40*/  PRMT R180, R0, 0x5410, R3 ;  /* 0x0000541000b47816 */ /* 0x000fe20000000003 */
[----:B------:R-:W-:Y:S02]  /*3a50*/  IMAD.MOV.U32 R0, RZ, RZ, R70 ;  /* 0x000000ffff007224 */ /* 0x000fe400078e0046 */
[----:B------:R-:W-:-:S04]  /*3a60*/  IMAD.MOV.U32 R3, RZ, RZ, R71 ;  /* 0x000000ffff037224 */ /* 0x000fc800078e0047 */
[----:B------:R-:W-:Y:S01]  /*3a70*/  UISETP.NE.AND UP0, UPT, UR4, 0x3, UPT ;  /* 0x000000030400788c */ /* 0x000fe2000bf05270 */
[----:B------:R-:W-:Y:S01]  /*3a80*/  PRMT R211, R3, 0x5410, R0 ;  /* 0x0000541003d37816 */ /* 0x000fe20000000000 */
[----:B------:R-:W-:Y:S02]  /*3a90*/  IMAD.MOV.U32 R0, RZ, RZ, R74 ;  /* 0x000000ffff007224 */ /* 0x000fe400078e004a */
[----:B------:R-:W-:Y:S02]  /*3aa0*/  IMAD.MOV.U32 R3, RZ, RZ, R75 ;  /* 0x000000ffff037224 */ /* 0x000fe400078e004b */
[----:B------:R-:W-:Y:S02]  /*3ab0*/  PLOP3.LUT P2, PT, PT, PT, UP0, 0x80, 0x0 ;  /* 0x000000000000781c */ /* 0x000fe40003f4f008 */
        /* <DEDUP_REMOVED lines=69> */
.L_x_1475:
[----:B------:R-:W-:Y:S01]  /*3f10*/  IMAD R3, R16, 0x8, R2 ;  /* 0x0000000810037824 */ /* 0x000fe200078e0202 */
[----:B------:R-:W-:Y:S01]  /*3f20*/  SHF.L.U32 R0, R167, 0x1f, RZ ;  /* 0x0000001fa7007819 */ /* 0x000fe200000006ff */
[----:B------:R-:W-:Y:S03]  /*3f30*/  BSSY B1, `(.L_x_1476) ;  /* 0x0000003000017945 */ /* 0x000fe60003800000 */
[----:B------:R-:W0:Y:S02]  /*3f40*/  SYNCS.PHASECHK.TRANS64.TRYWAIT P5, [R3+URZ+0x2a890], R0 ;  /* 0x02a89000030075a7 */ /* 0x000e2400080a017f */
[----:B0-----:R-:W-:Y:S05]  /*3f50*/  @!P5 BRA `(.L_x_1477) ;  /* 0x0000028800ecd947 */ /* 0x001fea0003800000 */
.L_x_1927:
[----:B------:R-:W-:Y:S05]  /*3f60*/  BSYNC B1 ;  /* 0x0000000000017941 */ /* 0x000fea0003800000 */
.L_x_1476:
        /* <DEDUP_REMOVED lines=9> */
[----:B------:R-:W-:Y:S02]  /*4000*/  SHF.R.U64 R126, R126, 0x10, R127 ;  /* 0x000000107e7e7819 */ /* 0x000fe4000000127f */
[--C-:B------:R-:W-:Y:S02]  /*4010*/  SHF.R.U64 R124, R124, 0x10, R125.reuse ;  /* 0x000000107c7c7819 */ /* 0x100fe4000000127d */
        /* <DEDUP_REMOVED lines=10> */
[----:B------:R-:W-:Y:S01]  /*40c0*/  LOP3.LUT R130, R124, 0xffff0000, RZ, 0xc0, !PT ;  /* 0xffff00007c827812 */ /* 0x000fe200078ec0ff */
        /* <DEDUP_REMOVED lines=34> */
.L_x_1483:
[----:B------:R-:W-:Y:S05]  /*42f0*/  BSYNC B3 ;  /* 0x0000000000037941 */ /* 0x000fea0003800000 */
.L_x_1482:
[----:B--2---:R1:W-:Y:S02]  /*4300*/  STG.E.128 desc[UR46][R40.64], R28 ;  /* 0x0000001c28007986 */ /* 0x0043e4000c101d2e */
.L_x_1481:
[----:B------:R-:W-:Y:S05]  /*4310*/  BSYNC B2 ;  /* 0x0000000000027941 */ /* 0x000fea0003800000 */
.L_x_1480:
[----:B------:R-:W-:Y:S01]  /*4320*/  ISETP.NE.AND P3, PT, R10, RZ, PT ;  /* 0x000000ff0a00720c */ /* 0x000fe20003f65270 */
[----:B------:R-:W-:-:S12]  /*4330*/  BSSY B2, `(.L_x_1484) ;  /* 0x0000037000027945 */ /* 0x000fd80003800000 */
[----:B------:R-:W-:Y:S05]  /*4340*/  @!P3 BRA `(.L_x_1485) ;  /* 0x0000000000d4b947 */ /* 0x000fea0003800000 */
[----:B-1----:R1:W2:Y:S01]  /*4350*/  LDS.128 R28, [R38] ;  /* 0x00000000261c7984 */ /* 0x0022a20000000c00 */
        /* <DEDUP_REMOVED lines=14> */
[C---:B------:R-:W-:Y:S01]  /*4440*/  LOP3.LUT R29, R82.reuse, 0xffff0000, RZ, 0xc0, !PT ;  /* 0xffff0000521d7812 */ /* 0x040fe200078ec0ff */
        /* <DEDUP_REMOVED lines=35> */
.L_x_1487:
[----:B------:R-:W-:Y:S05]  /*4680*/  BSYNC B3 ;  /* 0x0000000000037941 */ /* 0x000fea0003800000 */
.L_x_1486:
[----:B--2---:R2:W-:Y:S02]  /*4690*/  STG.E.128 desc[UR46][R40.64+0x40], R28 ;  /* 0x0000401c28007986 */ /* 0x0045e4000c101d2e */
.L_x_1485:
[----:B------:R-:W-:Y:S05]  /*46a0*/  BSYNC B2 ;  /* 0x0000000000027941 */ /* 0x000fea0003800000 */
.L_x_1484:
[----:B------:R-:W-:Y:S01]  /*46b0*/  ISETP.NE.AND P3, PT, R9, RZ, PT ;  /* 0x000000ff0900720c */ /* 0x000fe20003f65270 */
[----:B------:R-:W-:-:S12]  /*46c0*/  BSSY B2, `(.L_x_1488) ;  /* 0x0000037000027945 */ /* 0x000fd80003800000 */
[----:B------:R-:W-:Y:S05]  /*46d0*/  @!P3 BRA `(.L_x_1489) ;  /* 0x0000000000d4b947 */ /* 0x000fea0003800000 */
[----:B-12---:R1:W2:Y:S01]  /*46e0*/  LDS.128 R28, [R39+0x3000] ;  /* 0x00300000271c7984 */ /* 0x0062a20000000c00 */
        /* <DEDUP_REMOVED lines=50> */
.L_x_1491:
[----:B------:R-:W-:Y:S05]  /*4a10*/  BSYNC B3 ;  /* 0x0000000000037941 */ /* 0x000fea0003800000 */
.L_x_1490:
[----:B--2---:R3:W-:Y:S02]  /*4a20*/  STG.E.128 desc[UR46][R40.64+0x80], R28 ;  /* 0x0000801c28007986 */ /* 0x0047e4000c101d2e */
.L_x_1489:
[----:B------:R-:W-:Y:S05]  /*4a30*/  BSYNC B2 ;  /* 0x0000000000027941 */ /* 0x000fea0003800000 */
.L_x_1488:
[----:B------:R-:W-:Y:S01]  /*4a40*/  ISETP.NE.AND P3, PT, R8, RZ, PT ;  /* 0x000000ff0800720c */ /* 0x000fe20003f65270 */
[----:B------:R-:W-:-:S12]  /*4a50*/  BSSY B2, `(.L_x_1492) ;  /* 0x0000038000027945 */ /* 0x000fd80003800000 */
[----:B------:R-:W-:Y:S05]  /*4a60*/  @!P3 BRA `(.L_x_1493) ;  /* 0x0000000000d8b947 */ /* 0x000fea0003800000 */
[----:B-123--:R1:W2:Y:S01]  /*4a70*/  LDS.128 R28, [R38+0x3000] ;  /* 0x00300000261c7984 */ /* 0x00e2a20000000c00 */
        /* <DEDUP_REMOVED lines=21> */
[----:B------:R-:W-:Y:S02]  /*4bd0*/  PRMT R29, R211, 0x5410, R74 ;  /* 0x00005410d31d7816 */ /* 0x000fe4000000004a */
        /* <DEDUP_REMOVED lines=29> */
.L_x_1495:
[----:B------:R-:W-:Y:S05]  /*4db0*/  BSYNC B3 ;  /* 0x0000000000037941 */ /* 0x000fea0003800000 */
.L_x_1494:
[----:B--2---:R4:W-:Y:S02]  /*4dc0*/  STG.E.128 desc[UR46][R40.64+0xc0], R28 ;  /* 0x0000c01c28007986 */ /* 0x0049e4000c101d2e */
.L_x_1493:
[----:B------:R-:W-:Y:S05]  /*4dd0*/  BSYNC B2 ;  /* 0x0000000000027941 */ /* 0x000fea0003800000 */
.L_x_1492:
        /* <DEDUP_REMOVED lines=11> */
[C---:B------:R-:W-:Y:S01]  /*4e90*/  PRMT R69, R210.reuse, 0x5410, R67 ;  /* 0x00005410d2457816 */ /* 0x040fe20000000043 */
        /* <DEDUP_REMOVED lines=43> */
.L_x_1499:
[----:B------:R-:W-:Y:S05]  /*5150*/  BSYNC B3 ;  /* 0x0000000000037941 */ /* 0x000fea0003800000 */
.L_x_1498:
[----:B--2---:R1:W-:Y:S02]  /*5160*/  STG.E.128 desc[UR46][R40.64+0x100], R28 ;  /* 0x0001001c28007986 */ /* 0x0043e4000c101d2e */
.L_x_1497:
[----:B------:R-:W-:Y:S05]  /*5170*/  BSYNC B2 ;  /* 0x0000000000027941 */ /* 0x000fea0003800000 */
.L_x_1496:
[----:B------:R-:W-:-:S13]  /*5180*/  ISETP.NE.AND P3, PT, R6, RZ, PT ;  /* 0x000000ff0600720c */ /* 0x000fda0003f65270 */
[----:B------:R-:W-:Y:S05]  /*5190*/  @!P3 BRA `(.L_x_1479) ;  /* 0x0000000000d0b947 */ /* 0x000fea0003800000 */
[----:B-1234-:R1:W2:Y:S01]  /*51a0*/  LDS.128 R28, [R38+0x6000] ;  /* 0x00600000261c7984 */ /* 0x01e2a20000000c00 */
[----:B------:R-:W-:Y:S01]  /*51b0*/  ISETP.GE.AND P3, PT, R172, R122, PT ;  /* 0x0000007aac00720c */ /* 0x000fe20003f66270 */
[----:B------:R-:W-:-:S12]  /*51c0*/  BSSY B2, `(.L_x_1500) ;  /* 0x0000030000027945 */ /* 0x000fd80003800000 */
[----:B-1----:R-:W-:Y:S05]  /*51d0*/  @P3 BRA `(.L_x_1501) ;  /* 0x0000000000b83947 */ /* 0x002fea0003800000 */
[----:B------:R-:W-:Y:S02]  /*51e0*/  SHF.R.U64 R66, R62, 0x10, R63 ;  /* 0x000000103e427819 */ /* 0x000fe4000000123f */
[--C-:B------:R-:W-:Y:S02]  /*51f0*/  SHF.R.U64 R62, R64, 0x10, R65.reuse ;  /* 0x00000010403e7819 */ /* 0x100fe40000001241 */
[----:B------:R-:W-:Y:S02]  /*5200*/  PRMT R66, R180, 0x5432, R66 ;  /* 0x00005432b4427816 */ /* 0x000fe40000000042 */
[----:B------:R-:W-:Y:S02]  /*5210*/  PRMT R62, R159, 0x5432, R62 ;  /* 0x000054329f3e7816 */ /* 0x000fe4000000003e */
[----:B------:R-:W-:Y:S02]  /*5220*/  SHF.R.U32.HI R64, RZ, 0x10, R65 ;  /* 0x00000010ff407819 */ /* 0x000fe40000011641 */
[C---:B--2---:R-:W-:Y:S01]  /*5230*/  LOP3.LUT R67, R29.reuse, 0xffff0000, RZ, 0xc0, !PT ;  /* 0xffff00001d437812 */ /* 0x044fe200078ec0ff */
[----:B------:R-:W-:Y:S01]  /*5240*/  IMAD.U32 R29, R29, 0x10000, RZ ;  /* 0x000100001d1d7824 */ /* 0x000fe200078e00ff */
[----:B------:R-:W-:-:S02]  /*5250*/  LOP3.LUT R65, R62, 0xffff0000, RZ, 0xc0, !PT ;  /* 0xffff00003e417812 */ /* 0x000fc400078ec0ff */
        /* <DEDUP_REMOVED lines=20> */
[----:B------:R-:W-:Y:S01]  /*53a0*/  LOP3.LUT R29, R31, 0xffff0000, RZ, 0xc0, !PT ;  /* 0xffff00001f1d7812 */ /* 0x000fe200078ec0ff */
[----:B------:R-:W-:Y:S02]  /*53b0*/  IMAD.U32 R69, R62, 0x10000, RZ ;  /* 0x000100003e457824 */ /* 0x000fe400078e00ff */
[C---:B------:R-:W-:Y:S01]  /*53c0*/  IMAD.U32 R67, R28.reuse, 0x10000, RZ ;  /* 0x000100001c437824 */ /* 0x040fe200078e00ff */
[----:B------:R-:W-:Y:S01]  /*53d0*/  LOP3.LUT R28, R28, 0xffff0000, RZ, 0xc0, !PT ;  /* 0xffff00001c1c7812 */ /* 0x000fe200078ec0ff */
[----:B------:R-:W-:Y:S01]  /*53e0*/  FMUL.FTZ R62, R29, R64 ;  /* 0x000000401d3e7220 */ /* 0x000fe20000410000 */
[----:B------:R-:W-:-:S02]  /*53f0*/  IMAD.U32 R31, R31, 0x10000, RZ ;  /* 0x000100001f1f7824 */ /* 0x000fc400078e00ff */
[-C--:B------:R-:W-:Y:S01]  /*5400*/  FMUL.FTZ R29, R29, R63.reuse ;  /* 0x0000003f1d1d7220 */ /* 0x080fe20000410000 */
[----:B------:R-:W-:Y:S01]  /*5410*/  F2FP.BF16.F32.PACK_AB R30, R70, R30 ;  /* 0x0000001e461e723e */ /* 0x000fe200000010ff */
[C---:B------:R-:W-:Y:S02]  /*5420*/  FFMA.FTZ R63, R31.reuse, R63, -R62 ;  /* 0x0000003f1f3f7223 */ /* 0x040fe4000001083e */
[----:B------:R-:W-:Y:S01]  /*5430*/  FFMA.FTZ R29, R31, R64, R29 ;  /* 0x000000401f1d7223 */ /* 0x000fe2000001001d */
[C---:B------:R-:W-:Y:S01]  /*5440*/  FMUL.FTZ R62, R28.reuse, R69 ;  /* 0x000000451c3e7220 */ /* 0x040fe20000410000 */
[----:B------:R-:W-:-:S03]  /*5450*/  FMUL.FTZ R28, R28, R66 ;  /* 0x000000421c1c7220 */ /* 0x000fc60000410000 */
[----:B------:R-:W-:Y:S01]  /*5460*/  F2FP.BF16.F32.PACK_AB R29, R29, R63 ;  /* 0x0000003f1d1d723e */ /* 0x000fe200000010ff */
[C---:B------:R-:W-:Y:S01]  /*5470*/  FFMA.FTZ R62, R67.reuse, R66, -R62 ;  /* 0x00000042433e7223 */ /* 0x040fe2000001083e */
[----:B------:R-:W-:-:S03]  /*5480*/  FFMA.FTZ R28, R67, R69, R28 ;  /* 0x00000045431c7223 */ /* 0x000fc6000001001c */
[----:B------:R-:W-:Y:S02]  /*5490*/  IMAD.MOV.U32 R31, RZ, RZ, R29 ;  /* 0x000000ffff1f7224 */ /* 0x000fe400078e001d */
[----:B------:R-:W-:Y:S01]  /*54a0*/  F2FP.BF16.F32.PACK_AB R28, R28, R62 ;  /* 0x0000003e1c1c723e */ /* 0x000fe200000010ff */
[----:B------:R-:W-:-:S07]  /*54b0*/  IMAD.MOV.U32 R29, RZ, RZ, R65 ;  /* 0x000000ffff1d7224 */ /* 0x000fce00078e0041 */
.L_x_1501:
[----:B------:R-:W-:Y:S05]  /*54c0*/  BSYNC B2 ;  /* 0x0000000000027941 */ /* 0x000fea0003800000 */
.L_x_1500:
[----:B--2---:R1:W-:Y:S02]  /*54d0*/  STG.E.128 desc[UR46][R40.64+0x140], R28 ;  /* 0x0001401c28007986 */ /* 0x0043e4000c101d2e */
.L_x_1479:
[----:B------:R-:W-:Y:S05]  /*54e0*/  BSYNC B1 ;  /* 0x0000000000017941 */ /* 0x000fea0003800000 */
.L_x_1478:
        /* <DEDUP_REMOVED lines=14> */
[C---:B------:R-:W-:Y:S02]  /*55d0*/  PRMT R41, R205.reuse, 0x5410, R41 ;  /* 0x00005410cd297816 */ /* 0x040fe40000000029 */
        /* <DEDUP_REMOVED lines=38> */
.L_x_1506:
[----:B------:R-:W-:Y:S05]  /*5840*/  BSYNC B2 ;  /* 0x0000000000027941 */ /* 0x000fea0003800000 */
.L_x_1505:
[----:B--2---:R1:W-:Y:S02]  /*5850*/  STG.E.128 desc[UR46][R36.64], R28 ;  /* 0x0000001c24007986 */ /* 0x0043e4000c101d2e */
.L_x_1504:
[----:B------:R-:W-:Y:S05]  /*5860*/  BSYNC B1 ;  /* 0x0000000000017941 */ /* 0x000fea0003800000 */
.L_x_1503:
        /* <DEDUP_REMOVED lines=15> */
[----:B------:R-:W-:Y:S01]  /*5960*/  PRMT R158, R158, 0x5432, R57 ;  /* 0x000054329e9e7816 */ /* 0x000fe20000000039 */
[C---:B------:R-:W-:Y:S01]  /*5970*/  IMAD.U32 R57, R29.reuse, 0x10000, RZ ;  /* 0x000100001d397824 */ /* 0x040fe200078e00ff */
[----:B------:R-:W-:Y:S02]  /*5980*/  LOP3.LUT R63, R29, 0xffff0000, RZ, 0xc0, !PT ;  /* 0xffff00001d3f7812 */ /* 0x000fe400078ec0ff */
[C---:B------:R-:W-:Y:S01]  /*5990*/  LOP3.LUT R29, R41.reuse, 0xffff0000, RZ, 0xc0, !PT ;  /* 0xffff0000291d7812 */ /* 0x040fe200078ec0ff */
[----:B------:R-:W-:Y:S01]  /*59a0*/  IMAD.U32 R60, R158, 0x10000, RZ ;  /* 0x000100009e3c7824 */ /* 0x000fe200078e00ff */
[----:B------:R-:W-:Y:S01]  /*59b0*/  LOP3.LUT R58, R40, 0xffff0000, RZ, 0xc0, !PT ;  /* 0xffff0000283a7812 */ /* 0x000fe200078ec0ff */
[----:B------:R-:W-:Y:S01]  /*59c0*/  IMAD.U32 R41, R41, 0x10000, RZ ;  /* 0x0001000029297824 */ /* 0x000fe200078e00ff */
[----:B------:R-:W-:Y:S01]  /*59d0*/  PRMT R54, R156, 0x5432, R54 ;  /* 0x000054329c367816 */ /* 0x000fe20000000036 */
[CC--:B------:R-:W-:Y:S01]  /*59e0*/  FMUL.FTZ R62, R63.reuse, R29.reuse ;  /* 0x0000001d3f3e7220 */ /* 0x0c0fe20000410000 */
[----:B------:R-:W-:Y:S01]  /*59f0*/  LOP3.LUT R30, R30, 0xffff0000, RZ, 0xc0, !PT ;  /* 0xffff00001e1e7812 */ /* 0x000fe200078ec0ff */
[----:B------:R-:W-:Y:S01]  /*5a00*/  FMUL.FTZ R63, R63, R58 ;  /* 0x0000003a3f3f7220 */ /* 0x000fe20000410000 */
[----:B------:R-:W-:Y:S01]  /*5a10*/  LOP3.LUT R55, R31, 0xffff0000, RZ, 0xc0, !PT ;  /* 0xffff00001f377812 */ /* 0x000fe200078ec0ff */
[----:B------:R-:W-:Y:S01]  /*5a20*/  IMAD.U32 R61, R54, 0x10000, RZ ;  /* 0x00010000363d7824 */ /* 0x000fe200078e00ff */
[----:B------:R-:W-:Y:S01]  /*5a30*/  LOP3.LUT R158, R158, 0xffff0000, RZ, 0xc0, !PT ;  /* 0xffff00009e9e7812 */ /* 0x000fe200078ec0ff */
[----:B------:R-:W-:Y:S01]  /*5a40*/  FFMA.FTZ R63, R57, R29, R63 ;  /* 0x0000001d393f7223 */ /* 0x000fe2000001003f */
[----:B------:R-:W-:Y:S01]  /*5a50*/  LOP3.LUT R54, R54, 0xffff0000, RZ, 0xc0, !PT ;  /* 0xffff000036367812 */ /* 0x000fe200078ec0ff */
[----:B------:R-:W-:Y:S01]  /*5a60*/  FMUL.FTZ R64, R30, R60 ;  /* 0x0000003c1e407220 */ /* 0x000fe20000410000 */
[----:B------:R-:W-:Y:S01]  /*5a70*/  LOP3.LUT R28, R28, 0xffff0000, RZ, 0xc0, !PT ;  /* 0xffff00001c1c7812 */ /* 0x000fe200078ec0ff */
[----:B------:R-:W-:Y:S01]  /*5a80*/  FMUL.FTZ R29, R30, R61 ;  /* 0x0000003d1e1d7220 */ /* 0x000fe20000410000 */
[----:B------:R-:W-:-:S02]  /*5a90*/  IMAD.U32 R40, R40, 0x10000, RZ ;  /* 0x0001000028287824 */ /* 0x000fc400078e00ff */
[----:B------:R-:W-:Y:S01]  /*5aa0*/  FMUL.FTZ R30, R55, R158 ;  /* 0x0000009e371e7220 */ /* 0x000fe20000410000 */
[----:B------:R-:W-:Y:S02]  /*5ab0*/  IMAD.U32 R31, R31, 0x10000, RZ ;  /* 0x000100001f1f7824 */ /* 0x000fe400078e00ff */
[C---:B------:R-:W-:Y:S01]  /*5ac0*/  FFMA.FTZ R64, R56.reuse, R61, -R64 ;  /* 0x0000003d38407223 */ /* 0x040fe20000010840 */
[----:B------:R-:W-:Y:S01]  /*5ad0*/  FFMA.FTZ R29, R56, R60, R29 ;  /* 0x0000003c381d7223 */ /* 0x000fe2000001001d */
[----:B------:R-:W-:Y:S01]  /*5ae0*/  FMUL.FTZ R55, R55, R54 ;  /* 0x0000003637377220 */ /* 0x000fe20000410000 */
[----:B------:R-:W-:Y:S01]  /*5af0*/  FFMA.FTZ R62, R57, R58, -R62 ;  /* 0x0000003a393e7223 */ /* 0x000fe2000001083e */
[CC--:B------:R-:W-:Y:S01]  /*5b00*/  FMUL.FTZ R56, R28.reuse, R41.reuse ;  /* 0x000000291c387220 */ /* 0x0c0fe20000410000 */
        /* <DEDUP_REMOVED lines=9> */
[----:B------:R-:W-:-:S07]  /*5ba0*/  F2FP.BF16.F32.PACK_AB R28, R41, R56 ;  /* 0x00000038291c723e */ /* 0x000fce00000010ff */
.L_x_1510:
[----:B------:R-:W-:Y:S05]  /*5bb0*/  BSYNC B2 ;  /* 0x0000000000027941 */ /* 0x000fea0003800000 */
.L_x_1509:
[----:B--2---:R1:W-:Y:S02]  /*5bc0*/  STG.E.128 desc[UR46][R36.64+0x40], R28 ;  /* 0x0000401c24007986 */ /* 0x0043e4000c101d2e */
.L_x_1508:
[----:B------:R-:W-:Y:S05]  /*5bd0*/  BSYNC B1 ;  /* 0x0000000000017941 */ /* 0x000fea0003800000 */
.L_x_1507:
        /* <DEDUP_REMOVED lines=10> */
[----:B------:R-:W-:Y:S02]  /*5c80*/  SHF.R.U32.HI R54, RZ, 0x10, R53 ;  /* 0x00000010ff367819 */ /* 0x000fe40000011635 */
[----:B------:R-:W-:Y:S02]  /*5c90*/  SHF.R.U32.HI R51, RZ, 0x10, R51 ;  /* 0x00000010ff337819 */ /* 0x000fe40000011633 */
[----:B------:R-:W-:Y:S02]  /*5ca0*/  PRMT R52, R155, 0x5410, R52 ;  /* 0x000054109b347816 */ /* 0x000fe40000000034 */
[----:B------:R-:W-:Y:S01]  /*5cb0*/  PRMT R50, R154, 0x5410, R55 ;  /* 0x000054109a327816 */ /* 0x000fe20000000037 */
[----:B------:R-:W-:Y:S01]  /*5cc0*/  IMAD.U32 R55, R29, 0x10000, RZ ;  /* 0x000100001d377824 */ /* 0x000fe200078e00ff */
[----:B------:R-:W-:-:S02]  /*5cd0*/  PRMT R155, R155, 0x5432, R54 ;  /* 0x000054329b9b7816 */ /* 0x000fc40000000036 */
[----:B------:R-:W-:Y:S02]  /*5ce0*/  PRMT R154, R154, 0x5432, R51 ;  /* 0x000054329a9a7816 */ /* 0x000fe40000000033 */
[----:B------:R-:W-:Y:S01]  /*5cf0*/  LOP3.LUT R41, R30, 0xffff0000, RZ, 0xc0, !PT ;  /* 0xffff00001e297812 */ /* 0x000fe200078ec0ff */
[----:B------:R-:W-:Y:S01]  /*5d00*/  IMAD.U32 R51, R155, 0x10000, RZ ;  /* 0x000100009b337824 */ /* 0x000fe200078e00ff */
[----:B------:R-:W-:Y:S01]  /*5d10*/  LOP3.LUT R53, R29, 0xffff0000, RZ, 0xc0, !PT ;  /* 0xffff00001d357812 */ /* 0x000fe200078ec0ff */
[----:B------:R-:W-:Y:S01]  /*5d20*/  IMAD.U32 R54, R154, 0x10000, RZ ;  /* 0x000100009a367824 */ /* 0x000fe200078e00ff */
[----:B------:R-:W-:Y:S01]  /*5d30*/  LOP3.LUT R58, R52, 0xffff0000, RZ, 0xc0, !PT ;  /* 0xffff0000343a7812 */ /* 0x000fe200078ec0ff */
[C---:B------:R-:W-:Y:S01]  /*5d40*/  FMUL.FTZ R59, R41.reuse, R51 ;  /* 0x00000033293b7220 */ /* 0x040fe20000410000 */
[----:B------:R-:W-:Y:S01]  /*5d50*/  LOP3.LUT R56, R50, 0xffff0000, RZ, 0xc0, !PT ;  /* 0xffff000032387812 */ /* 0x000fe200078ec0ff */
[----:B------:R-:W-:Y:S01]  /*5d60*/  FMUL.FTZ R41, R41, R54 ;  /* 0x0000003629297220 */ /* 0x000fe20000410000 */
[----:B------:R-:W-:Y:S01]  /*5d70*/  LOP3.LUT R30, R31, 0xffff0000, RZ, 0xc0, !PT ;  /* 0xffff00001f1e7812 */ /* 0x000fe200078ec0ff */
[----:B------:R-:W-:Y:S01]  /*5d80*/  FMUL.FTZ R60, R53, R58 ;  /* 0x0000003a353c7220 */ /* 0x000fe20000410000 */
[----:B------:R-:W-:Y:S01]  /*5d90*/  LOP3.LUT R155, R155, 0xffff0000, RZ, 0xc0, !PT ;  /* 0xffff00009b9b7812 */ /* 0x000fe200078ec0ff */
[----:B------:R-:W-:Y:S01]  /*5da0*/  FMUL.FTZ R57, R53, R56 ;  /* 0x0000003835397220 */ /* 0x000fe20000410000 */
[----:B------:R-:W-:Y:S01]  /*5db0*/  LOP3.LUT R154, R154, 0xffff0000, RZ, 0xc0, !PT ;  /* 0xffff00009a9a7812 */ /* 0x000fe200078ec0ff */
[----:B------:R-:W-:Y:S01]  /*5dc0*/  IMAD.U32 R52, R52, 0x10000, RZ ;  /* 0x0001000034347824 */ /* 0x000fe200078e00ff */
[C---:B------:R-:W-:Y:S01]  /*5dd0*/  LOP3.LUT R53, R28.reuse, 0xffff0000, RZ, 0xc0, !PT ;  /* 0xffff00001c357812 */ /* 0x040fe200078ec0ff */
[----:B------:R-:W-:-:S02]  /*5de0*/  IMAD.U32 R29, R28, 0x10000, RZ ;  /* 0x000100001c1d7824 */ /* 0x000fc400078e00ff */
[----:B------:R-:W-:Y:S01]  /*5df0*/  FFMA.FTZ R28, R55, R56, -R60 ;  /* 0x00000038371c7223 */ /* 0x000fe2000001083c */
[----:B------:R-:W-:Y:S02]  /*5e00*/  IMAD.U32 R50, R50, 0x10000, RZ ;  /* 0x0001000032327824 */ /* 0x000fe400078e00ff */
[C---:B------:R-:W-:Y:S01]  /*5e10*/  FFMA.FTZ R54, R40.reuse, R54, -R59 ;  /* 0x0000003628367223 */ /* 0x040fe2000001083b */
[----:B------:R-:W-:Y:S01]  /*5e20*/  FFMA.FTZ R41, R40, R51, R41 ;  /* 0x0000003328297223 */ /* 0x000fe20000010029 */
[CC--:B------:R-:W-:Y:S01]  /*5e30*/  FMUL.FTZ R40, R30.reuse, R155.reuse ;  /* 0x0000009b1e287220 */ /* 0x0c0fe20000410000 */
[----:B------:R-:W-:Y:S01]  /*5e40*/  FMUL.FTZ R56, R30, R154 ;  /* 0x0000009a1e387220 */ /* 0x000fe20000410000 */
[----:B------:R-:W-:Y:S01]  /*5e50*/  FMUL.FTZ R30, R53, R52 ;  /* 0x00000034351e7220 */ /* 0x000fe20000410000 */
[----:B------:R-:W-:Y:S02]  /*5e60*/  IMAD.U32 R31, R31, 0x10000, RZ ;  /* 0x000100001f1f7824 */ /* 0x000fe400078e00ff */
[----:B------:R-:W-:Y:S01]  /*5e70*/  FMUL.FTZ R53, R53, R50 ;  /* 0x0000003235357220 */ /* 0x000fe20000410000 */
[----:B------:R-:W-:Y:S01]  /*5e80*/  FFMA.FTZ R55, R55, R58, R57 ;  /* 0x0000003a37377223 */ /* 0x000fe20000010039 */
[----:B------:R-:W-:Y:S01]  /*5e90*/  FFMA.FTZ R30, R29, R50, -R30 ;  /* 0x000000321d1e7223 */ /* 0x000fe2000001081e */
[----:B------:R-:W-:Y:S01]  /*5ea0*/  FFMA.FTZ R40, R31, R154, -R40 ;  /* 0x0000009a1f287223 */ /* 0x000fe20000010828 */
[----:B------:R-:W-:Y:S01]  /*5eb0*/  FFMA.FTZ R53, R29, R52, R53 ;  /* 0x000000341d357223 */ /* 0x000fe20000010035 */
[----:B------:R-:W-:Y:S01]  /*5ec0*/  FFMA.FTZ R31, R31, R155, R56 ;  /* 0x0000009b1f1f7223 */ /* 0x000fe20000010038 */
[----:B------:R-:W-:-:S02]  /*5ed0*/  F2FP.BF16.F32.PACK_AB R54, R41, R54 ;  /* 0x000000362936723e */ /* 0x000fc400000010ff */
[----:B------:R-:W-:Y:S02]  /*5ee0*/  F2FP.BF16.F32.PACK_AB R29, R55, R28 ;  /* 0x0000001c371d723e */ /* 0x000fe400000010ff */
[----:B------:R-:W-:Y:S01]  /*5ef0*/  F2FP.BF16.F32.PACK_AB R28, R53, R30 ;  /* 0x0000001e351c723e */ /* 0x000fe200000010ff */
[----:B------:R-:W-:Y:S01]  /*5f00*/  IMAD.MOV.U32 R30, RZ, RZ, R54 ;  /* 0x000000ffff1e7224 */ /* 0x000fe200078e0036 */
[----:B------:R-:W-:-:S07]  /*5f10*/  F2FP.BF16.F32.PACK_AB R31, R31, R40 ;  /* 0x000000281f1f723e */ /* 0x000fce00000010ff */
.L_x_1514:
[----:B------:R-:W-:Y:S05]  /*5f20*/  BSYNC B2 ;  /* 0x0000000000027941 */ /* 0x000fea0003800000 */
.L_x_1513:
[----:B--2---:R1:W-:Y:S02]  /*5f30*/  STG.E.128 desc[UR46][R36.64+0x80], R28 ;  /* 0x0000801c24007986 */ /* 0x0043e4000c101d2e */
.L_x_1512:
[----:B------:R-:W-:Y:S05]  /*5f40*/  BSYNC B1 ;  /* 0x0000000000017941 */ /* 0x000fea0003800000 */
.L_x_1511:
        /* <DEDUP_REMOVED lines=11> */
[----:B------:R-:W-:Y:S02]  /*6000*/  PRMT R50, R153, 0x5410, R50 ;  /* 0x0000541099327816 */ /* 0x000fe40000000032 */
[----:B------:R-:W-:Y:S02]  /*6010*/  SHF.R.U32.HI R48, RZ, 0x10, R49 ;  /* 0x00000010ff307819 */ /* 0x000fe40000011631 */
[----:B------:R-:W-:-:S02]  /*6020*/  PRMT R41, R152, 0x5432, R41 ;  /* 0x0000543298297816 */ /* 0x000fc40000000029 */
[----:B------:R-:W-:Y:S02]  /*6030*/  PRMT R152, R152, 0x5410, R47 ;  /* 0x0000541098987816 */ /* 0x000fe4000000002f */
[----:B------:R-:W-:Y:S02]  /*6040*/  LOP3.LUT R47, R29, 0xffff0000, RZ, 0xc0, !PT ;  /* 0xffff00001d2f7812 */ /* 0x000fe400078ec0ff */
[----:B------:R-:W-:Y:S01]  /*6050*/  LOP3.LUT R52, R50, 0xffff0000, RZ, 0xc0, !PT ;  /* 0xffff000032347812 */ /* 0x000fe200078ec0ff */
[----:B------:R-:W-:Y:S01]  /*6060*/  IMAD.U32 R51, R152, 0x10000, RZ ;  /* 0x0001000098337824 */ /* 0x000fe200078e00ff */
[----:B------:R-:W-:Y:S01]  /*6070*/  PRMT R153, R153, 0x5432, R48 ;  /* 0x0000543299997816 */ /* 0x000fe20000000030 */
[----:B------:R-:W-:Y:S01]  /*6080*/  IMAD.U32 R48, R29, 0x10000, RZ ;  /* 0x000100001d307824 */ /* 0x000fe200078e00ff */
[----:B------:R-:W-:Y:S01]  /*6090*/  LOP3.LUT R49, R41, 0xffff0000, RZ, 0xc0, !PT ;  /* 0xffff000029317812 */ /* 0x000fe200078ec0ff */
[----:B------:R-:W-:Y:S01]  /*60a0*/  FMUL.FTZ R55, R47, R52 ;  /* 0x000000342f377220 */ /* 0x000fe20000410000 */
[----:B------:R-:W-:Y:S01]  /*60b0*/  LOP3.LUT R46, R30, 0xffff0000, RZ, 0xc0, !PT ;  /* 0xffff00001e2e7812 */ /* 0x000fe200078ec0ff */
[----:B------:R-:W-:Y:S01]  /*60c0*/  IMAD.U32 R53, R153, 0x10000, RZ ;  /* 0x0001000099357824 */ /* 0x000fe200078e00ff */
[----:B------:R-:W-:Y:S01]  /*60d0*/  LOP3.LUT R30, R31, 0xffff0000, RZ, 0xc0, !PT ;  /* 0xffff00001f1e7812 */ /* 0x000fe200078ec0ff */
[-C--:B------:R-:W-:Y:S01]  /*60e0*/  FMUL.FTZ R57, R47, R49.reuse ;  /* 0x000000312f397220 */ /* 0x080fe20000410000 */
[C---:B------:R-:W-:Y:S01]  /*60f0*/  IMAD.U32 R29, R28.reuse, 0x10000, RZ ;  /* 0x000100001c1d7824 */ /* 0x040fe200078e00ff */
[----:B------:R-:W-:Y:S01]  /*6100*/  LOP3.LUT R47, R28, 0xffff0000, RZ, 0xc0, !PT ;  /* 0xffff00001c2f7812 */ /* 0x000fe200078ec0ff */
[----:B------:R-:W-:Y:S01]  /*6110*/  FFMA.FTZ R28, R48, R49, -R55 ;  /* 0x00000031301c7223 */ /* 0x000fe20000010837 */
[----:B------:R-:W-:Y:S01]  /*6120*/  LOP3.LUT R153, R153, 0xffff0000, RZ, 0xc0, !PT ;  /* 0xffff000099997812 */ /* 0x000fe200078ec0ff */
[----:B------:R-:W-:Y:S01]  /*6130*/  FMUL.FTZ R59, R46, R53 ;  /* 0x000000352e3b7220 */ /* 0x000fe20000410000 */
[----:B------:R-:W-:Y:S01]  /*6140*/  LOP3.LUT R152, R152, 0xffff0000, RZ, 0xc0, !PT ;  /* 0xffff000098987812 */ /* 0x000fe200078ec0ff */
[----:B------:R-:W-:Y:S01]  /*6150*/  FMUL.FTZ R49, R46, R51 ;  /* 0x000000332e317220 */ /* 0x000fe20000410000 */
[----:B------:R-:W-:-:S02]  /*6160*/  IMAD.U32 R50, R50, 0x10000, RZ ;  /* 0x0001000032327824 */ /* 0x000fc400078e00ff */
[----:B------:R-:W-:Y:S01]  /*6170*/  FFMA.FTZ R57, R48, R52, R57 ;  /* 0x0000003430397223 */ /* 0x000fe20000010039 */
[----:B------:R-:W-:Y:S02]  /*6180*/  IMAD.U32 R46, R41, 0x10000, RZ ;  /* 0x00010000292e7824 */ /* 0x000fe400078e00ff */
[C---:B------:R-:W-:Y:S01]  /*6190*/  FMUL.FTZ R48, R30.reuse, R153 ;  /* 0x000000991e307220 */ /* 0x040fe20000410000 */
[----:B------:R-:W-:Y:S01]  /*61a0*/  FMUL.FTZ R52, R30, R152 ;  /* 0x000000981e347220 */ /* 0x000fe20000410000 */
[C---:B------:R-:W-:Y:S01]  /*61b0*/  FFMA.FTZ R59, R40.reuse, R51, -R59 ;  /* 0x00000033283b7223 */ /* 0x040fe2000001083b */
[----:B------:R-:W-:Y:S01]  /*61c0*/  FMUL.FTZ R30, R47, R50 ;  /* 0x000000322f1e7220 */ /* 0x000fe20000410000 */
[----:B------:R-:W-:Y:S02]  /*61d0*/  IMAD.U32 R31, R31, 0x10000, RZ ;  /* 0x000100001f1f7824 */ /* 0x000fe400078e00ff */
[----:B------:R-:W-:Y:S01]  /*61e0*/  FFMA.FTZ R40, R40, R53, R49 ;  /* 0x0000003528287223 */ /* 0x000fe20000010031 */
[-C--:B------:R-:W-:Y:S01]  /*61f0*/  FMUL.FTZ R47, R47, R46.reuse ;  /* 0x0000002e2f2f7220 */ /* 0x080fe20000410000 */
[----:B------:R-:W-:Y:S01]  /*6200*/  FFMA.FTZ R30, R29, R46, -R30 ;  /* 0x0000002e1d1e7223 */ /* 0x000fe2000001081e */
[C---:B------:R-:W-:Y:S01]  /*6210*/  FFMA.FTZ R48, R31.reuse, R152, -R48 ;  /* 0x000000981f307223 */ /* 0x040fe20000010830 */
[----:B------:R-:W-:Y:S01]  /*6220*/  FFMA.FTZ R31, R31, R153, R52 ;  /* 0x000000991f1f7223 */ /* 0x000fe20000010034 */
[----:B------:R-:W-:Y:S01]  /*6230*/  FFMA.FTZ R47, R29, R50, R47 ;  /* 0x000000321d2f7223 */ /* 0x000fe2000001002f */
[----:B------:R-:W-:-:S02]  /*6240*/  F2FP.BF16.F32.PACK_AB R40, R40, R59 ;  /* 0x0000003b2828723e */ /* 0x000fc400000010ff */
[----:B------:R-:W-:Y:S02]  /*6250*/  F2FP.BF16.F32.PACK_AB R29, R57, R28 ;  /* 0x0000001c391d723e */ /* 0x000fe400000010ff */
[----:B------:R-:W-:Y:S01]  /*6260*/  F2FP.BF16.F32.PACK_AB R28, R47, R30 ;  /* 0x0000001e2f1c723e */ /* 0x000fe200000010ff */
[----:B------:R-:W-:Y:S01]  /*6270*/  IMAD.MOV.U32 R30, RZ, RZ, R40 ;  /* 0x000000ffff1e7224 */ /* 0x000fe200078e0028 */
[----:B------:R-:W-:-:S07]  /*6280*/  F2FP.BF16.F32.PACK_AB R31, R31, R48 ;  /* 0x000000301f1f723e */ /* 0x000fce00000010ff */
.L_x_1518:
[----:B------:R-:W-:Y:S05]  /*6290*/  BSYNC B2 ;  /* 0x0000000000027941 */ /* 0x000fea0003800000 */
.L_x_1517:
[----:B--2---:R1:W-:Y:S02]  /*62a0*/  STG.E.128 desc[UR46][R36.64+0xc0], R28 ;  /* 0x0000c01c24007986 */ /* 0x0043e4000c101d2e */
.L_x_1516:
[----:B------:R-:W-:Y:S05]  /*62b0*/  BSYNC B1 ;  /* 0x0000000000017941 */ /* 0x000fea0003800000 */
.L_x_1515:
        /* <DEDUP_REMOVED lines=13> */
[----:B------:R-:W-:-:S02]  /*6390*/  PRMT R43, R78, 0x5410, R49 ;  /* 0x000054104e2b7816 */ /* 0x000fc40000000031 */
[----:B------:R-:W-:Y:S02]  /*63a0*/  PRMT R79, R79, 0x5432, R44 ;  /* 0x000054324f4f7816 */ /* 0x000fe4000000002c */
        /* <DEDUP_REMOVED lines=9> */
[C---:B------:R-:W-:Y:S01]  /*6440*/  LOP3.LUT R39, R31.reuse, 0xffff0000, RZ, 0xc0, !PT ;  /* 0xffff00001f277812 */ /* 0x040fe200078ec0ff */
[----:B------:R-:W-:Y:S01]  /*6450*/  IMAD.U32 R30, R31, 0x10000, RZ ;  /* 0x000100001f1e7824 */ /* 0x000fe200078e00ff */
[----:B------:R-:W-:Y:S01]  /*6460*/  LOP3.LUT R79, R79, 0xffff0000, RZ, 0xc0, !PT ;  /* 0xffff00004f4f7812 */ /* 0x000fe200078ec0ff */
[----:B------:R-:W-:Y:S01]  /*6470*/  IMAD.U32 R31, R29, 0x10000, RZ ;  /* 0x000100001d1f7824 */ /* 0x000fe200078e00ff */
[----:B------:R-:W-:Y:S01]  /*6480*/  LOP3.LUT R78, R78, 0xffff0000, RZ, 0xc0, !PT ;  /* 0xffff00004e4e7812 */ /* 0x000fe200078ec0ff */
[----:B------:R-:W-:-:S02]  /*6490*/  IMAD.U32 R29, R28, 0x10000, RZ ;  /* 0x000100001c1d7824 */ /* 0x000fc400078e00ff */
[C---:B------:R-:W-:Y:S01]  /*64a0*/  FMUL.FTZ R50, R40.reuse, R47 ;  /* 0x0000002f28327220 */ /* 0x040fe20000410000 */
[C---:B------:R-:W-:Y:S01]  /*64b0*/  FFMA.FTZ R52, R41.reuse, R45, -R52 ;  /* 0x0000002d29347223 */ /* 0x040fe20000010834 */
[----:B------:R-:W-:Y:S01]  /*64c0*/  FMUL.FTZ R40, R40, R44 ;  /* 0x0000002c28287220 */ /* 0x000fe20000410000 */
[----:B------:R-:W-:Y:S01]  /*64d0*/  LOP3.LUT R28, R28, 0xffff0000, RZ, 0xc0, !PT ;  /* 0xffff00001c1c7812 */ /* 0x000fe200078ec0ff */
[----:B------:R-:W-:Y:S01]  /*64e0*/  FFMA.FTZ R41, R41, R48, R42 ;  /* 0x0000003029297223 */ /* 0x000fe2000001002a */
[----:B------:R-:W-:Y:S02]  /*64f0*/  IMAD.U32 R46, R46, 0x10000, RZ ;  /* 0x000100002e2e7824 */ /* 0x000fe400078e00ff */
[----:B------:R-:W-:Y:S01]  /*6500*/  FMUL.FTZ R45, R39, R79 ;  /* 0x0000004f272d7220 */ /* 0x000fe20000410000 */
[----:B------:R-:W-:Y:S02]  /*6510*/  IMAD.U32 R43, R43, 0x10000, RZ ;  /* 0x000100002b2b7824 */ /* 0x000fe400078e00ff */
[----:B------:R-:W-:Y:S01]  /*6520*/  FMUL.FTZ R42, R39, R78 ;  /* 0x0000004e272a7220 */ /* 0x000fe20000410000 */
[C---:B------:R-:W-:Y:S01]  /*6530*/  FFMA.FTZ R50, R31.reuse, R44, -R50 ;  /* 0x0000002c1f327223 */ /* 0x040fe20000010832 */
[----:B------:R-:W-:Y:S01]  /*6540*/  FFMA.FTZ R47, R31, R47, R40 ;  /* 0x0000002f1f2f7223 */ /* 0x000fe20000010028 */
        /* <DEDUP_REMOVED lines=10> */
[----:B------:R-:W-:-:S07]  /*65f0*/  IMAD.MOV.U32 R31, RZ, RZ, R42 ;  /* 0x000000ffff1f7224 */ /* 0x000fce00078e002a */
.L_x_1522:
[----:B------:R-:W-:Y:S05]  /*6600*/  BSYNC B2 ;  /* 0x0000000000027941 */ /* 0x000fea0003800000 */
.L_x_1521:
[----:B--2---:R1:W-:Y:S02]  /*6610*/  STG.E.128 desc[UR46][R36.64+0x100], R28 ;  /* 0x0001001c24007986 */ /* 0x0043e4000c101d2e */
.L_x_1520:
[----:B------:R-:W-:Y:S05]  /*6620*/  BSYNC B1 ;  /* 0x0000000000017941 */ /* 0x000fea0003800000 */
.L_x_1519:
        /* <DEDUP_REMOVED lines=8> */
[--C-:B------:R-:W-:Y:S01]  /*66b0*/  SHF.R.U64 R42, R34, 0x10, R35.reuse ;  /* 0x00000010222a7819 */ /* 0x100fe20000001223 */
        /* <DEDUP_REMOVED lines=43> */
.L_x_1524:
[----:B------:R-:W-:Y:S05]  /*6970*/  BSYNC B1 ;  /* 0x0000000000017941 */ /* 0x000fea0003800000 */
.L_x_1523:
[----:B--2---:R1:W-:Y:S01]  /*6980*/  STG.E.128 desc[UR46][R36.64+0x140], R28 ;  /* 0x0001401c24007986 */ /* 0x0043e2000c101d2e */
[----:B------:R-:W-:Y:S05]  /*6990*/  BRA `(.L_x_1502) ;  /* 0x0000004000847947 */ /* 0x000fea0003800000 */
.L_x_1470:
        /* <DEDUP_REMOVED lines=18> */
[----:B------:R-:W-:Y:S02]  /*6ac0*/  IADD3 R28, P3, R100, R76, RZ ;  /* 0x0000004c641c7210 */ /* 0x000fe40007f7e0ff */
[----:B------:R-:W-:Y:S02]  /*6ad0*/  CS2R R38, SRZ ;  /* 0x0000000000267805 */ /* 0x000fe4000001ff00 */
[----:B------:R-:W-:Y:S01]  /*6ae0*/  CS2R R36, SRZ ;  /* 0x0000000000247805 */ /* 0x000fe2000001ff00 */
[----:B------:R-:W-:Y:S01]  /*6af0*/  IMAD.X R30, R0, 0x1, R21, P2 ;  /* 0x00000001001e7824 */ /* 0x000fe200010e0615 */
[----:B------:R-:W-:Y:S02]  /*6b00*/  LEA R52, P2, R29, UR4, 0x1 ;  /* 0x000000041d347c11 */ /* 0x000fe4000f8408ff */
[----:B------:R-:W-:-:S02]  /*6b10*/  CS2R R50, SRZ ;  /* 0x0000000000327805 */ /* 0x000fc4000001ff00 */
[----:B------:R-:W-:Y:S02]  /*6b20*/  CS2R R48, SRZ ;  /* 0x0000000000307805 */ /* 0x000fe4000001ff00 */
[----:B------:R-:W-:Y:S01]  /*6b30*/  LEA.HI.X R53, R29, UR5, R30, 0x1, P2 ;  /* 0x000000051d357c11 */ /* 0x000fe200090f0c1e */
[----:B------:R-:W-:Y:S01]  /*6b40*/  ULDC.64 UR4, c[0x0][0x400] ;  /* 0x0001000000047ab9 */ /* 0x000fe20000000a00 */
[----:B------:R-:W-:Y:S01]  /*6b50*/  ISETP.GE.AND P2, PT, R18, R122, PT ;  /* 0x0000007a1200720c */ /* 0x000fe20003f46270 */
[----:B------:R-:W-:Y:S01]  /*6b60*/  IMAD.X R29, R3, 0x1, R15, P3 ;  /* 0x00000001031d7824 */ /* 0x000fe200018e060f */
[----:B------:R-:W-:-:S04]  /*6b70*/  LEA R56, P3, R28, UR4, 0x1 ;  /* 0x000000041c387c11 */ /* 0x000fc8000f8608ff */
[----:B------:R-:W-:Y:S02]  /*6b80*/  LEA.HI.X R57, R28, UR5, R29, 0x1, P3 ;  /* 0x000000051c397c11 */ /* 0x000fe400098f0c1d */
[----:B------:R-:W-:-:S05]  /*6b90*/  ISETP.GE.AND P3, PT, R165, R122, PT ;  /* 0x0000007aa500720c */ /* 0x000fca0003f66270 */
[----:B------:R0:W5:Y:S04]  /*6ba0*/  @!P2 LDG.E.128 R36, desc[UR46][R52.64] ;  /* 0x0000002e3424a981 */ /* 0x000168000c1e1d00 */
[----:B------:R0:W5:Y:S01]  /*6bb0*/  @!P2 LDG.E.128 R48, desc[UR46][R56.64] ;  /* 0x0000002e3830a981 */ /* 0x000162000c1e1d00 */
[----:B------:R-:W-:Y:S02]  /*6bc0*/  ISETP.GE.AND P2, PT, R166, R122, PT ;  /* 0x0000007aa600720c */ /* 0x000fe40003f46270 */
        /* <DEDUP_REMOVED lines=8> */
[----:B------:R0:W5:Y:S04]  /*6c50*/  @!P3 LDG.E.128 R32, desc[UR46][R52.64+0x40] ;  /* 0x0000402e3420b981 */ /* 0x000168000c1e1d00 */
[----:B------:R0:W5:Y:S04]  /*6c60*/  @!P2 LDG.E.128 R28, desc[UR46][R52.64+0x80] ;  /* 0x0000802e341ca981 */ /* 0x000168000c1e1d00 */
[----:B------:R0:W5:Y:S04]  /*6c70*/  @!P3 LDG.E.128 R44, desc[UR46][R56.64+0x40] ;  /* 0x0000402e382cb981 */ /* 0x000168000c1e1d00 */
[----:B------:R0:W5:Y:S02]  /*6c80*/  @!P2 LDG.E.128 R40, desc[UR46][R56.64+0x80] ;  /* 0x0000802e3828a981 */ /* 0x000164000c1e1d00 */
.L_x_1526:
[----:B------:R-:W-:Y:S05]  /*6c90*/  BSYNC B1 ;  /* 0x0000000000017941 */ /* 0x000fea0003800000 */
.L_x_1525:
        /* <DEDUP_REMOVED lines=18> */
[----:B------:R-:W-:Y:S02]  /*6dc0*/  IADD3.X R53, R21, R0, R108, P2, P5 ;  /* 0x0000000015357210 */ /* 0x000fe400017ea46c */
[----:B------:R-:W-:Y:S02]  /*6dd0*/  CS2R R60, SRZ ;  /* 0x00000000003c7805 */ /* 0x000fe4000001ff00 */
[----:B------:R-:W-:Y:S02]  /*6de0*/  IADD3 R0, P2, P5, R100, R76, R107 ;  /* 0x0000004c64007210 */ /* 0x000fe40007d5e06b */
[----:B------:R-:W-:-:S02]  /*6df0*/  CS2R R74, SRZ ;  /* 0x00000000004a7805 */ /* 0x000fc4000001ff00 */
[----:B------:R-:W-:Y:S02]  /*6e00*/  CS2R R72, SRZ ;  /* 0x0000000000487805 */ /* 0x000fe4000001ff00 */
[----:B------:R-:W-:Y:S02]  /*6e10*/  IADD3.X R3, R15, R3, R106, P2, P5 ;  /* 0x000000030f037210 */ /* 0x000fe400017ea46a */
[----:B------:R-:W-:-:S04]  /*6e20*/  LEA R76, P2, R78, UR4, 0x1 ;  /* 0x000000044e4c7c11 */ /* 0x000fc8000f8408ff */
[----:B------:R-:W-:Y:S02]  /*6e30*/  LEA.HI.X R77, R78, UR5, R53, 0x1, P2 ;  /* 0x000000054e4d7c11 */ /* 0x000fe400090f0c35 */
        /* <DEDUP_REMOVED lines=19> */
.L_x_1528:
[----:B------:R-:W-:Y:S05]  /*6f70*/  BSYNC B1 ;  /* 0x0000000000017941 */ /* 0x000fea0003800000 */
.L_x_1527:
[----:B------:R-:W2:Y:S01]  /*6f80*/  LDL R0, [R1+0x3c] ;  /* 0x00003c0001007983 */ /* 0x000ea20000100800 */
[----:B-----5:R-:W-:Y:S02]  /*6f90*/  IMAD.MOV.U32 R3, RZ, RZ, R30 ;  /* 0x000000ffff037224 */ /* 0x020fe400078e001e */
[----:B0-----:R-:W-:Y:S02]  /*6fa0*/  IMAD.MOV.U32 R77, RZ, RZ, R28 ;  /* 0x000000ffff4d7224 */ /* 0x001fe400078e001c */
[----:B------:R-:W-:-:S05]  /*6fb0*/  IMAD.MOV.U32 R76, RZ, RZ, R29 ;  /* 0x000000ffff4c7224 */ /* 0x000fca00078e001d */
[----:B------:R-:W-:Y:S01]  /*6fc0*/  PRMT R218, R77, 0x5410, R76 ;  /* 0x000054104dda7816 */ /* 0x000fe2000000004c */
[----:B------:R-:W-:Y:S02]  /*6fd0*/  IMAD.MOV.U32 R76, RZ, RZ, R38 ;  /* 0x000000ffff4c7224 */ /* 0x000fe400078e0026 */
[----:B------:R-:W-:-:S05]  /*6fe0*/  IMAD.MOV.U32 R77, RZ, RZ, R39 ;  /* 0x000000ffff4d7224 */ /* 0x000fca00078e0027 */
[----:B------:R-:W-:Y:S02]  /*6ff0*/  PRMT R207, R77, 0x5410, R76 ;  /* 0x000054104dcf7816 */ /* 0x000fe4000000004c */
[----:B--2---:R-:W-:Y:S01]  /*7000*/  R2UR UR4, R0 ;  /* 0x00000000000472ca */ /* 0x004fe200000e0000 */
[----:B------:R-:W-:-:S05]  /*7010*/  IMAD.MOV.U32 R0, RZ, RZ, R31 ;  /* 0x000000ffff007224 */ /* 0x000fca00078e001f */
[----:B------:R-:W-:Y:S01]  /*7020*/  PRMT R217, R3, 0x5410, R0 ;  /* 0x0000541003d97816 */ /* 0x000fe20000000000 */
[----:B------:R-:W-:Y:S02]  /*7030*/  IMAD.MOV.U32 R3, RZ, RZ, R34 ;  /* 0x000000ffff037224 */ /* 0x000fe400078e0022 */
[----:B------:R-:W-:-:S03]  /*7040*/  IMAD.MOV.U32 R0, RZ, RZ, R35 ;  /* 0x000000ffff007224 */ /* 0x000fc600078e0023 */
[----:B------:R0:W-:Y:S01]  /*7050*/  STL.S16 [R1+0x7a], R3 ;  /* 0x00007a0301007387 */ /* 0x0001e20000100600 */
[----:B------:R-:W-:-:S03]  /*7060*/  UISETP.NE.AND UP0, UPT, UR4, 0x3, UPT ;  /* 0x000000030400788c */ /* 0x000fc6000bf05270 */
[----:B------:R1:W-:Y:S03]  /*7070*/  STL.S16 [R1+0x78], R0 ;  /* 0x0000780001007387 */ /* 0x0003e60000100600 */
[----:B------:R-:W-:Y:S01]  /*7080*/  PLOP3.LUT P2, PT, PT, PT, UP0, 0x80, 0x0 ;  /* 0x000000000000781c */ /* 0x000fe20003f4f008 */
[----:B0-----:R-:W-:Y:S02]  /*7090*/  IMAD.MOV.U32 R3, RZ, RZ, R33 ;  /* 0x000000ffff037224 */ /* 0x001fe400078e0021 */
[----:B-1----:R-:W-:-:S05]  /*70a0*/  IMAD.MOV.U32 R0, RZ, RZ, R32 ;  /* 0x000000ffff007224 */ /* 0x002fca00078e0020 */
[----:B------:R0:W-:Y:S04]  /*70b0*/  STL.S16 [R1+0x8e], R0 ;  /* 0x00008e0001007387 */ /* 0x0001e80000100600 */
[----:B------:R1:W-:Y:S01]  /*70c0*/  STL.S16 [R1+0x8c], R3 ;  /* 0x00008c0301007387 */ /* 0x0003e20000100600 */
[----:B0-----:R-:W-:Y:S02]  /*70d0*/  IMAD.MOV.U32 R0, RZ, RZ, R36 ;  /* 0x000000ffff007224 */ /* 0x001fe400078e0024 */
[----:B-1----:R-:W-:-:S05]  /*70e0*/  IMAD.MOV.U32 R3, RZ, RZ, R37 ;  /* 0x000000ffff037224 */ /* 0x002fca00078e0025 */
        /* <DEDUP_REMOVED lines=9> */
[----:B------:R0:W-:Y:S04]  /*7180*/  STL.S16 [R1+0x88], R0 ;  /* 0x0000880001007387 */ /* 0x0001e80000100600 */
[----:B------:R1:W-:Y:S01]  /*7190*/  STL.S16 [R1+0x8a], R3 ;  /* 0x00008a0301007387 */ /* 0x0003e20000100600 */
[----:B0-----:R-:W-:Y:S02]  /*71a0*/  IMAD.MOV.U32 R0, RZ, RZ, R44 ;  /* 0x000000ffff007224 */ /* 0x001fe400078e002c */
[----:B-1----:R-:W-:-:S03]  /*71b0*/  IMAD.MOV.U32 R3, RZ, RZ, R45 ;  /* 0x000000ffff037224 */ /* 0x002fc600078e002d */
[----:B------:R0:W-:Y:S04]  /*71c0*/  STL.S16 [R1+0x90], R0 ;  /* 0x0000900001007387 */ /* 0x0001e80000100600 */
[----:B------:R1:W-:Y:S01]  /*71d0*/  STL.S16 [R1+0x92], R3 ;  /* 0x0000920301007387 */ /* 0x0003e20000100600 */
[----:B0-----:R-:W-:Y:S02]  /*71e0*/  IMAD.MOV.U32 R0, RZ, RZ, R50 ;  /* 0x000000ffff007224 */ /* 0x001fe400078e0032 */
[----:B-1----:R-:W-:-:S03]  /*71f0*/  IMAD.MOV.U32 R3, RZ, RZ, R51 ;  /* 0x000000ffff037224 */ /* 0x002fc600078e0033 */
        /* <DEDUP_REMOVED lines=47> */
.L_x_1529:
[----:B------:R-:W-:Y:S01]  /*74f0*/  IMAD R3, R16, 0x8, R2 ;  /* 0x0000000810037824 */ /* 0x000fe200078e0202 */
[----:B------:R-:W-:Y:S01]  /*7500*/  SHF.L.U32 R0, R167, 0x1f, RZ ;  /* 0x0000001fa7007819 */ /* 0x000fe200000006ff */
[----:B------:R-:W0:Y:S01]  /*7510*/  LDC R144, c[0x0][0x2f4] ;  /* 0x0000bd00ff907b82 */ /* 0x000e220000000800 */
[----:B------:R-:W-:Y:S01]  /*7520*/  BSSY B1, `(.L_x_1530) ;  /* 0x0000004000017945 */ /* 0x000fe20003800000 */
[----:B------:R-:W-:Y:S01]  /*7530*/  IMAD.MOV.U32 R125, RZ, RZ, R80 ;  /* 0x000000ffff7d7224 */ /* 0x000fe200078e0050 */
[----:B------:R-:W1:Y:S02]  /*7540*/  SYNCS.PHASECHK.TRANS64.TRYWAIT P5, [R3+URZ+0x2a890], R0 ;  /* 0x02a89000030075a7 */ /* 0x000e6400080a017f */
[----:B-1----:R-:W-:Y:S05]  /*7550*/  @!P5 BRA `(.L_x_1531) ;  /* 0x000002540080d947 */ /* 0x002fea0003800000 */
.L_x_1928:
[----:B------:R-:W-:Y:S05]  /*7560*/  BSYNC B1 ;  /* 0x0000000000017941 */ /* 0x000fea0003800000 */
.L_x_1530:
        /* <DEDUP_REMOVED lines=19> */
[----:B------:R-:W-:-:S03]  /*76a0*/  IMAD.SHL.U32 R180, R180, 0x8, RZ ;  /* 0x00000008b4b47824 */ /* 0x000fc600078e00ff */
[----:B------:R-:W-:Y:S02]  /*76b0*/  SHF.R.S32.HI R77, RZ, 0x3, R77 ;  /* 0x00000003ff4d7819 */ /* 0x000fe4000001144d */
[----:B------:R-:W-:-:S03]  /*76c0*/  LOP3.LUT R76, R175, 0x38, R180, 0xf8, !PT ;  /* 0x00000038af4c7812 */ /* 0x000fc600078ef8b4 */
[----:B------:R-:W-:Y:S01]  /*76d0*/  IMAD R77, R77, 0x1800, R177 ;  /* 0x000018004d4d7824 */ /* 0x000fe200078e02b1 */
[----:B------:R-:W-:-:S05]  /*76e0*/  LOP3.LUT R76, R76, R176, RZ, 0x3c, !PT ;  /* 0x000000b04c4c7212 */ /* 0x000fca00078e3cff */
        /* <DEDUP_REMOVED lines=8> */
[--C-:B------:R-:W-:Y:S02]  /*7770*/  SHF.R.U64 R36, R36, 0x10, R37.reuse ;  /* 0x0000001024247819 */ /* 0x100fe40000001225 */
        /* <DEDUP_REMOVED lines=10> */
[----:B0-----:R-:W-:Y:S01]  /*7820*/  IMAD.U32 R212, R81, 0x10000, RZ ;  /* 0x0001000051d47824 */ /* 0x001fe200078e00ff */
[----:B------:R-:W-:Y:S01]  /*7830*/  SHF.R.U32.HI R39, RZ, 0x10, R39 ;  /* 0x00000010ff277819 */ /* 0x000fe20000011627 */
[----:B------:R-:W-:Y:S01]  /*7840*/  IMAD.U32 R205, R37, 0x10000, RZ ;  /* 0x0001000025cd7824 */ /* 0x000fe200078e00ff */
[----:B------:R-:W-:Y:S01]  /*7850*/  PRMT R51, R211, 0x5410, R51 ;  /* 0x00005410d3337816 */ /* 0x000fe20000000033 */
[----:B------:R-:W-:Y:S01]  /*7860*/  IMAD.U32 R211, R38, 0x10000, RZ ;  /* 0x0001000026d37824 */ /* 0x000fe200078e00ff */
[----:B------:R-:W-:-:S02]  /*7870*/  PRMT R39, R207, 0x5410, R39 ;  /* 0x00005410cf277816 */ /* 0x000fc40000000027 */
[----:B------:R-:W-:Y:S01]  /*7880*/  PRMT R48, R210, 0x5432, R48 ;  /* 0x00005432d2307816 */ /* 0x000fe20000000030 */
[----:B------:R-:W-:Y:S01]  /*7890*/  FMUL.FTZ R207, R212, R211 ;  /* 0x000000d3d4cf7220 */ /* 0x000fe20000410000 */
        /* <DEDUP_REMOVED lines=74> */
.L_x_1537:
[----:B------:R-:W-:Y:S05]  /*7d40*/  BSYNC B3 ;  /* 0x0000000000037941 */ /* 0x000fea0003800000 */
.L_x_1536:
        /* <DEDUP_REMOVED lines=12> */
.L_x_1535:
[----:B------:R-:W-:Y:S05]  /*7e10*/  BSYNC B2 ;  /* 0x0000000000027941 */ /* 0x000fea0003800000 */
.L_x_1534:
        /* <DEDUP_REMOVED lines=24> */
[----:B------:R-:W3:Y:S04]  /*7fa0*/  LDL.S16 R180, [R1+0x8e] ;  /* 0x00008e0001b47983 */ /* 0x000ee80000100600 */
[----:B------:R-:W4:Y:S04]  /*7fb0*/  LDL.LU.S16 R77, [R1+0x8c] ;  /* 0x00008c00014d7983 */ /* 0x000f280000300600 */
[----:B------:R-:W5:Y:S04]  /*7fc0*/  LDL.S16 R83, [R1+0x7a] ;  /* 0x00007a0001537983 */ /* 0x000f680000100600 */
[----:B------:R-:W2:Y:S04]  /*7fd0*/  LDL.LU.S16 R82, [R1+0x78] ;  /* 0x0000780001527983 */ /* 0x000ea80000300600 */
[----:B------:R-:W2:Y:S04]  /*7fe0*/  LDL.S16 R81, [R1+0x90] ;  /* 0x0000900001517983 */ /* 0x000ea80000100600 */
[----:B------:R-:W2:Y:S04]  /*7ff0*/  LDL.LU.S16 R80, [R1+0x92] ;  /* 0x0000920001507983 */ /* 0x000ea80000300600 */
[----:B------:R-:W2:Y:S04]  /*8000*/  LDL.S16 R79, [R1+0x88] ;  /* 0x00008800014f7983 */ /* 0x000ea80000100600 */
[----:B------:R-:W2:Y:S01]  /*8010*/  LDL.LU.S16 R78, [R1+0x8a] ;  /* 0x00008a00014e7983 */ /* 0x000ea20000300600 */
[----:B------:R-:W-:-:S02]  /*8020*/  SHF.R.U64 R32, R32, 0x10, R33 ;  /* 0x0000001020207819 */ /* 0x000fc40000001221 */
[----:B------:R-:W-:Y:S02]  /*8030*/  SHF.R.U32.HI R33, RZ, 0x10, R33 ;  /* 0x00000010ff217819 */ /* 0x000fe40000011621 */
[----:B------:R-:W-:Y:S02]  /*8040*/  SHF.R.U64 R34, R34, 0x10, R35 ;  /* 0x0000001022227819 */ /* 0x000fe40000001223 */
[----:B------:R-:W-:Y:S02]  /*8050*/  SHF.R.U64 R44, R44, 0x10, R45 ;  /* 0x000000102c2c7819 */ /* 0x000fe4000000122d */
[----:B------:R-:W-:Y:S02]  /*8060*/  SHF.R.U32.HI R35, RZ, 0x10, R35 ;  /* 0x00000010ff237819 */ /* 0x000fe40000011623 */
[----:B---3--:R-:W-:Y:S02]  /*8070*/  PRMT R32, R180, 0x5410, R32 ;  /* 0x00005410b4207816 */ /* 0x008fe40000000020 */
[----:B----4-:R-:W-:-:S02]  /*8080*/  PRMT R33, R77, 0x5410, R33 ;  /* 0x000054104d217816 */ /* 0x010fc40000000021 */
[----:B------:R-:W-:Y:S02]  /*8090*/  SHF.R.U32.HI R77, RZ, 0x10, R45 ;  /* 0x00000010ff4d7819 */ /* 0x000fe4000001162d */
[--C-:B------:R-:W-:Y:S02]  /*80a0*/  SHF.R.U64 R45, R46, 0x10, R47.reuse ;  /* 0x000000102e2d7819 */ /* 0x100fe4000000122f */
[----:B-----5:R-:W-:Y:S02]  /*80b0*/  PRMT R46, R83, 0x5410, R34 ;  /* 0x00005410532e7816 */ /* 0x020fe40000000022 */
[----:B------:R-:W-:Y:S02]  /*80c0*/  SHF.R.U32.HI R47, RZ, 0x10, R47 ;  /* 0x00000010ff2f7819 */ /* 0x000fe4000001162f */
[----:B--2---:R-:W-:Y:S02]  /*80d0*/  PRMT R35, R82, 0x5410, R35 ;  /* 0x0000541052237816 */ /* 0x004fe40000000023 */
[----:B------:R-:W-:Y:S01]  /*80e0*/  PRMT R44, R81, 0x5410, R44 ;  /* 0x00005410512c7816 */ /* 0x000fe2000000002c */
[C---:B0-----:R-:W-:Y:S01]  /*80f0*/  IMAD.U32 R81, R49.reuse, 0x10000, RZ ;  /* 0x0001000031517824 */ /* 0x041fe200078e00ff */
[----:B------:R-:W-:-:S02]  /*8100*/  LOP3.LUT R49, R49, 0xffff0000, RZ, 0xc0, !PT ;  /* 0xffff000031317812 */ /* 0x000fc400078ec0ff */
[----:B------:R-:W-:Y:S01]  /*8110*/  PRMT R34, R80, 0x5410, R77 ;  /* 0x0000541050227816 */ /* 0x000fe2000000004d */
[----:B------:R-:W-:Y:S01]  /*8120*/  IMAD.U32 R77, R33, 0x10000, RZ ;  /* 0x00010000214d7824 */ /* 0x000fe200078e00ff */
[----:B------:R-:W-:-:S03]  /*8130*/  PRMT R45, R79, 0x5410, R45 ;  /* 0x000054104f2d7816 */ /* 0x000fc6000000002d */
[C---:B------:R-:W-:Y:S01]  /*8140*/  IMAD.U32 R80, R34.reuse, 0x10000, RZ ;  /* 0x0001000022507824 */ /* 0x040fe200078e00ff */
[----:B------:R-:W-:Y:S01]  /*8150*/  LOP3.LUT R34, R34, 0xffff0000, RZ, 0xc0, !PT ;  /* 0xffff000022227812 */ /* 0x000fe200078ec0ff */
[----:B------:R-:W-:Y:S01]  /*8160*/  IMAD.U32 R79, R37, 0x10000, RZ ;  /* 0x00010000254f7824 */ /* 0x000fe200078e00ff */
[----:B------:R-:W-:Y:S01]  /*8170*/  PRMT R47, R78, 0x5410, R47 ;  /* 0x000054104e2f7816 */ /* 0x000fe2000000002f */
[----:B------:R-:W-:Y:S01]  /*8180*/  FMUL.FTZ R78, R81, R80 ;  /* 0x00000050514e7220 */ /* 0x000fe20000410000 */
[----:B------:R-:W-:-:S03]  /*8190*/  LOP3.LUT R37, R37, 0xffff0000, RZ, 0xc0, !PT ;  /* 0xffff000025257812 */ /* 0x000fc600078ec0ff */
[-C--:B------:R-:W-:Y:S01]  /*81a0*/  FFMA.FTZ R78, R79, R77.reuse, -R78 ;  /* 0x0000004d4f4e7223 */ /* 0x080fe2000001084e */
[----:B------:R-:W-:Y:S01]  /*81b0*/  FMUL.FTZ R77, R81, R77 ;  /* 0x0000004d514d7220 */ /* 0x000fe20000410000 */
[C---:B------:R-:W-:Y:S01]  /*81c0*/  IMAD.U32 R81, R51.reuse, 0x10000, RZ ;  /* 0x0001000033517824 */ /* 0x040fe200078e00ff */
[----:B------:R-:W-:Y:S02]  /*81d0*/  LOP3.LUT R51, R51, 0xffff0000, RZ, 0xc0, !PT ;  /* 0xffff000033337812 */ /* 0x000fe400078ec0ff */
[----:B------:R-:W-:Y:S01]  /*81e0*/  FFMA.FTZ R77, R79, R80, R77 ;  /* 0x000000504f4d7223 */ /* 0x000fe2000001004d */
[----:B------:R-:W-:Y:S01]  /*81f0*/  LOP3.LUT R79, R33, 0xffff0000, RZ, 0xc0, !PT ;  /* 0xffff0000214f7812 */ /* 0x000fe200078ec0ff */
[----:B------:R-:W-:Y:S01]  /*8200*/  FMUL.FTZ R33, R49, R34 ;  /* 0x0000002231217220 */ /* 0x000fe20000410000 */
[C---:B------:R-:W-:Y:S01]  /*8210*/  IMAD.U32 R80, R47.reuse, 0x10000, RZ ;  /* 0x000100002f507824 */ /* 0x040fe200078e00ff */
[----:B------:R-:W-:Y:S02]  /*8220*/  LOP3.LUT R47, R47, 0xffff0000, RZ, 0xc0, !PT ;  /* 0xffff00002f2f7812 */ /* 0x000fe400078ec0ff */
[-C--:B------:R-:W-:Y:S01]  /*8230*/  FMUL.FTZ R49, R49, R79.reuse ;  /* 0x0000004f31317220 */ /* 0x080fe20000410000 */
[----:B------:R-:W-:Y:S01]  /*8240*/  FFMA.FTZ R33, R37, R79, -R33 ;  /* 0x0000004f25217223 */ /* 0x000fe20000010821 */
[----:B------:R-:W-:-:S02]  /*8250*/  IMAD.U32 R79, R39, 0x10000, RZ ;  /* 0x00010000274f7824 */ /* 0x000fc400078e00ff */
        /* <DEDUP_REMOVED lines=10> */
[C---:B------:R-:W-:Y:S02]  /*8300*/  FMUL.FTZ R39, R51.reuse, R47 ;  /* 0x0000002f33277220 */ /* 0x040fe40000410000 */
        /* <DEDUP_REMOVED lines=45> */
.L_x_1541:
[----:B------:R-:W-:Y:S05]  /*85e0*/  BSYNC B3 ;  /* 0x0000000000037941 */ /* 0x000fea0003800000 */
.L_x_1540:
        /* <DEDUP_REMOVED lines=12> */
.L_x_1539:
[----:B------:R-:W-:Y:S05]  /*86b0*/  BSYNC B2 ;  /* 0x0000000000027941 */ /* 0x000fea0003800000 */
.L_x_1538:
[----:B------:R-:W-:-:S13]  /*86c0*/  ISETP.NE.AND P4, PT, R9, RZ, PT ;  /* 0x000000ff0900720c */ /* 0x000fda0003f85270 */
[----:B------:R-:W-:Y:S05]  /*86d0*/  @!P4 BRA `(.L_x_1533) ;  /* 0x000000080004c947 */ /* 0x000fea0003800000 */
[----:B------:R-:W-:Y:S01]  /*86e0*/  LOP3.LUT P5, RZ, R17, 0x1, RZ, 0xc0, !PT ;  /* 0x0000000111ff7812 */ /* 0x000fe200078ac0ff */
[----:B------:R-:W-:Y:S03]  /*86f0*/  BSSY B2, `(.L_x_1542) ;  /* 0x000007d000027945 */ /* 0x000fe60003800000 */
[----:B---3--:R-:W-:-:S04]  /*8700*/  SEL R32, R123, R146, !P5 ;  /* 0x000000927b207207 */ /* 0x008fc80006800000 */
[----:B------:R-:W-:-:S04]  /*8710*/  SHF.R.S32.HI R33, RZ, 0x1f, R32 ;  /* 0x0000001fff217819 */ /* 0x000fc80000011420 */
[----:B------:R-:W-:-:S04]  /*8720*/  LEA.HI R32, R33, R32, RZ, 0x4 ;  /* 0x0000002021207211 */ /* 0x000fc800078f20ff */
[----:B------:R-:W-:-:S05]  /*8730*/  LEA.HI.SX32 R32, R32, R113, 0x1c ;  /* 0x0000007120207211 */ /* 0x000fca00078fe2ff */
[----:B------:R-:W-:-:S05]  /*8740*/  IMAD.SHL.U32 R33, R32, 0x8, RZ ;  /* 0x0000000820217824 */ /* 0x000fca00078e00ff */
[----:B------:R-:W-:-:S13]  /*8750*/  ISETP.GE.AND P4, PT, R33, R144, PT ;  /* 0x000000902100720c */ /* 0x000fda0003f86270 */
[--C-:B------:R-:W-:Y:S02]  /*8760*/  @!P4 SHF.R.S32.HI R35, RZ, 0x1f, R33.reuse ;  /* 0x0000001fff23c819 */ /* 0x100fe40000011421 */
[CCC-:B------:R-:W-:Y:S02]  /*8770*/  @!P4 IADD3 R34, P5, P6, R86.reuse, R130.reuse, R33.reuse ;  /* 0x000000825622c210 */ /* 0x1c0fe40007ebe021 */
[----:B------:R-:W-:Y:S02]  /*8780*/  LOP3.LUT R33, R175, 0x38, R33, 0xf8, !PT ;  /* 0x00000038af217812 */ /* 0x000fe400078ef821 */
[----:B------:R-:W-:Y:S02]  /*8790*/  @!P4 IADD3.X R35, R85, R155, R35, P5, P6 ;  /* 0x0000009b5523c210 */ /* 0x000fe40002fec423 */
[----:B------:R-:W-:Y:S02]  /*87a0*/  IADD3 R130, P5, P6, R86, R130, R12 ;  /* 0x0000008256827210 */ /* 0x000fe40007ebe00c */
[----:B------:R-:W-:-:S02]  /*87b0*/  LOP3.LUT R33, R33, R176, RZ, 0x3c, !PT ;  /* 0x000000b021217212 */ /* 0x000fc400078e3cff */
[----:B------:R-:W-:Y:S02]  /*87c0*/  IADD3.X R155, R85, R155, R110, P5, P6 ;  /* 0x0000009b559b7210 */ /* 0x000fe40002fec46e */
[----:B------:R-:W-:-:S04]  /*87d0*/  LEA R44, P5, R130, R114, 0x1 ;  /* 0x00000072822c7211 */ /* 0x000fc800078a08ff */
[----:B------:R-:W-:Y:S02]  /*87e0*/  LEA.HI.X R45, R130, R115, R155, 0x1, P5 ;  /* 0x00000073822d7211 */ /* 0x000fe400028f0c9b */
[----:B------:R-:W-:-:S04]  /*87f0*/  @!P4 LEA R46, P5, R34, R114, 0x1 ;  /* 0x00000072222ec211 */ /* 0x000fc800078a08ff */
[----:B------:R-:W-:Y:S02]  /*8800*/  @!P4 LEA.HI.X R47, R34, R115, R35, 0x1, P5 ;  /* 0x00000073222fc211 */ /* 0x000fe400028f0c23 */
[----:B------:R-:W-:Y:S02]  /*8810*/  SHF.R.S32.HI R34, RZ, 0x1f, R32 ;  /* 0x0000001fff227819 */ /* 0x000fe40000011420 */
[----:B------:R-:W-:Y:S02]  /*8820*/  ISETP.GE.AND P5, PT, R166, R122, PT ;  /* 0x0000007aa600720c */ /* 0x000fe40003fa6270 */
[----:B------:R-:W-:-:S04]  /*8830*/  LEA.HI R32, R34, R32, RZ, 0x3 ;  /* 0x0000002022207211 */ /* 0x000fc800078f18ff */
[----:B------:R-:W-:-:S05]  /*8840*/  SHF.R.S32.HI R32, RZ, 0x3, R32 ;  /* 0x00000003ff207819 */ /* 0x000fca0000011420 */
        /* <DEDUP_REMOVED lines=12> */
[----:B------:R-:W-:Y:S01]  /*8910*/  IMAD.U32 R51, R39, 0x10000, RZ ;  /* 0x0001000027337824 */ /* 0x000fe200078e00ff */
[----:B------:R-:W-:Y:S02]  /*8920*/  SHF.R.U64 R29, R30, 0x10, R31 ;  /* 0x000000101e1d7819 */ /* 0x000fe4000000121f */
[--C-:B------:R-:W-:Y:S02]  /*8930*/  SHF.R.U64 R30, R40, 0x10, R41.reuse ;  /* 0x00000010281e7819 */ /* 0x100fe40000001229 */
[----:B------:R-:W-:Y:S02]  /*8940*/  SHF.R.U32.HI R40, RZ, 0x10, R41 ;  /* 0x00000010ff287819 */ /* 0x000fe40000011629 */
[----:B------:R-:W-:-:S02]  /*8950*/  PRMT R30, R220, 0x5410, R30 ;  /* 0x00005410dc1e7816 */ /* 0x000fc4000000001e */
[--C-:B------:R-:W-:Y:S02]  /*8960*/  SHF.R.U64 R41, R42, 0x10, R43.reuse ;  /* 0x000000102a297819 */ /* 0x100fe4000000122b */
[----:B------:R-:W-:Y:S01]  /*8970*/  PRMT R220, R220, 0x5432, R40 ;  /* 0x00005432dcdc7816 */ /* 0x000fe20000000028 */
[----:B--2---:R-:W-:Y:S01]  /*8980*/  IMAD.U32 R40, R33, 0x10000, RZ ;  /* 0x0001000021287824 */ /* 0x004fe200078e00ff */
[----:B------:R-:W-:Y:S02]  /*8990*/  SHF.R.U32.HI R42, RZ, 0x10, R43 ;  /* 0x00000010ff2a7819 */ /* 0x000fe4000001162b */
[----:B------:R-:W-:Y:S01]  /*89a0*/  PRMT R48, R218, 0x5432, R48 ;  /* 0x00005432da307816 */ /* 0x000fe20000000030 */
[----:B------:R-:W-:Y:S01]  /*89b0*/  IMAD.U32 R43, R220, 0x10000, RZ ;  /* 0x00010000dc2b7824 */ /* 0x000fe200078e00ff */
[C---:B------:R-:W-:Y:S02]  /*89c0*/  PRMT R41, R219.reuse, 0x5410, R41 ;  /* 0x00005410db297816 */ /* 0x040fe40000000029 */
[----:B------:R-:W-:Y:S01]  /*89d0*/  PRMT R219, R219, 0x5432, R42 ;  /* 0x00005432dbdb7816 */ /* 0x000fe2000000002a */
[----:B------:R-:W-:-:S02]  /*89e0*/  IMAD.U32 R42, R48, 0x10000, RZ ;  /* 0x00010000302a7824 */ /* 0x000fc400078e00ff */
[CC--:B------:R-:W-:Y:S01]  /*89f0*/  FMUL.FTZ R50, R49.reuse, R43.reuse ;  /* 0x0000002b31327220 */ /* 0x0c0fe20000410000 */
[----:B------:R-:W-:Y:S01]  /*8a00*/  LOP3.LUT R220, R220, 0xffff0000, RZ, 0xc0, !PT ;  /* 0xffff0000dcdc7812 */ /* 0x000fe200078ec0ff */
[-C--:B------:R-:W-:Y:S02]  /*8a10*/  FMUL.FTZ R49, R49, R42.reuse ;  /* 0x0000002a31317220 */ /* 0x080fe40000410000 */
[----:B------:R-:W-:Y:S01]  /*8a20*/  FFMA.FTZ R42, R40, R42, -R50 ;  /* 0x0000002a282a7223 */ /* 0x000fe20000010832 */
[----:B------:R-:W-:Y:S01]  /*8a30*/  LOP3.LUT R48, R48, 0xffff0000, RZ, 0xc0, !PT ;  /* 0xffff000030307812 */ /* 0x000fe200078ec0ff */
[----:B------:R-:W-:Y:S02]  /*8a40*/  IMAD.U32 R50, R219, 0x10000, RZ ;  /* 0x00010000db327824 */ /* 0x000fe400078e00ff */
[----:B------:R-:W-:Y:S01]  /*8a50*/  FFMA.FTZ R40, R40, R43, R49 ;  /* 0x0000002b28287223 */ /* 0x000fe20000010031 */
[----:B------:R-:W-:Y:S01]  /*8a60*/  LOP3.LUT R43, R37, 0xffff0000, RZ, 0xc0, !PT ;  /* 0xffff0000252b7812 */ /* 0x000fe200078ec0ff */
[----:B------:R-:W-:Y:S01]  /*8a70*/  IMAD.U32 R49, R35, 0x10000, RZ ;  /* 0x0001000023317824 */ /* 0x000fe200078e00ff */
[----:B------:R-:W-:-:S02]  /*8a80*/  SHF.R.U32.HI R31, RZ, 0x10, R31 ;  /* 0x00000010ff1f7819 */ /* 0x000fc4000001161f */
[----:B------:R-:W-:Y:S01]  /*8a90*/  LOP3.LUT R33, R33, 0xffff0000, RZ, 0xc0, !PT ;  /* 0xffff000021217812 */ /* 0x000fe200078ec0ff */
[----:B------:R-:W-:Y:S01]  /*8aa0*/  FMUL.FTZ R37, R43, R220 ;  /* 0x000000dc2b257220 */ /* 0x000fe20000410000 */
[----:B------:R-:W-:Y:S01]  /*8ab0*/  PRMT R31, R217, 0x5432, R31 ;  /* 0x00005432d91f7816 */ /* 0x000fe2000000001f */
[-C--:B------:R-:W-:Y:S01]  /*8ac0*/  FMUL.FTZ R43, R43, R48.reuse ;  /* 0x000000302b2b7220 */ /* 0x080fe20000410000 */
[----:B------:R-:W-:Y:S01]  /*8ad0*/  LOP3.LUT R219, R219, 0xffff0000, RZ, 0xc0, !PT ;  /* 0xffff0000dbdb7812 */ /* 0x000fe200078ec0ff */
[----:B------:R-:W-:Y:S01]  /*8ae0*/  FFMA.FTZ R37, R33, R48, -R37 ;  /* 0x0000003021257223 */ /* 0x000fe20000010825 */
[----:B------:R-:W-:Y:S01]  /*8af0*/  FMUL.FTZ R48, R51, R50 ;  /* 0x0000003233307220 */ /* 0x000fe20000410000 */
[----:B------:R-:W-:Y:S01]  /*8b00*/  FFMA.FTZ R33, R33, R220, R43 ;  /* 0x000000dc21217223 */ /* 0x000fe2000001002b */
[----:B------:R-:W-:Y:S01]  /*8b10*/  IMAD.U32 R43, R31, 0x10000, RZ ;  /* 0x000100001f2b7824 */ /* 0x000fe200078e00ff */
[----:B------:R-:W-:Y:S02]  /*8b20*/  LOP3.LUT R39, R39, 0xffff0000, RZ, 0xc0, !PT ;  /* 0xffff000027277812 */ /* 0x000fe400078ec0ff */
[----:B------:R-:W-:Y:S01]  /*8b30*/  LOP3.LUT R31, R31, 0xffff0000, RZ, 0xc0, !PT ;  /* 0xffff00001f1f7812 */ /* 0x000fe200078ec0ff */
[-C--:B------:R-:W-:Y:S01]  /*8b40*/  FFMA.FTZ R48, R49, R43.reuse, -R48 ;  /* 0x0000002b31307223 */ /* 0x080fe20000010830 */
[----:B------:R-:W-:Y:S01]  /*8b50*/  FMUL.FTZ R43, R51, R43 ;  /* 0x0000002b332b7220 */ /* 0x000fe20000410000 */
[----:B------:R-:W-:-:S02]  /*8b60*/  PRMT R28, R218, 0x5410, R28 ;  /* 0x00005410da1c7816 */ /* 0x000fc4000000001c */
[----:B------:R-:W-:Y:S01]  /*8b70*/  PRMT R29, R217, 0x5410, R29 ;  /* 0x00005410d91d7816 */ /* 0x000fe2000000001d */
[----:B------:R-:W-:Y:S01]  /*8b80*/  FFMA.FTZ R43, R49, R50, R43 ;  /* 0x00000032312b7223 */ /* 0x000fe2000001002b */
[----:B------:R-:W-:Y:S01]  /*8b90*/  LOP3.LUT R49, R35, 0xffff0000, RZ, 0xc0, !PT ;  /* 0xffff000023317812 */ /* 0x000fe200078ec0ff */
[----:B------:R-:W-:Y:S01]  /*8ba0*/  FMUL.FTZ R35, R39, R219 ;  /* 0x000000db27237220 */ /* 0x000fe20000410000 */
[C---:B------:R-:W-:Y:S01]  /*8bb0*/  IMAD.U32 R50, R36.reuse, 0x10000, RZ ;  /* 0x0001000024327824 */ /* 0x040fe200078e00ff */
[----:B------:R-:W-:Y:S01]  /*8bc0*/  LOP3.LUT R36, R36, 0xffff0000, RZ, 0xc0, !PT ;  /* 0xffff000024247812 */ /* 0x000fe200078ec0ff */
[----:B------:R-:W-:Y:S02]  /*8bd0*/  IMAD.U32 R51, R28, 0x10000, RZ ;  /* 0x000100001c337824 */ /* 0x000fe400078e00ff */
[-C--:B------:R-:W-:Y:S01]  /*8be0*/  FFMA.FTZ R35, R49, R31.reuse, -R35 ;  /* 0x0000001f31237223 */ /* 0x080fe20000010823 */
[----:B------:R-:W-:Y:S01]  /*8bf0*/  FMUL.FTZ R31, R39, R31 ;  /* 0x0000001f271f7220 */ /* 0x000fe20000410000 */
[----:B------:R-:W-:Y:S01]  /*8c00*/  IMAD.U32 R39, R32, 0x10000, RZ ;  /* 0x0001000020277824 */ /* 0x000fe200078e00ff */
[----:B------:R-:W-:-:S02]  /*8c10*/  LOP3.LUT R28, R28, 0xffff0000, RZ, 0xc0, !PT ;  /* 0xffff00001c1c7812 */ /* 0x000fc400078ec0ff */
[----:B------:R-:W-:Y:S01]  /*8c20*/  FFMA.FTZ R31, R49, R219, R31 ;  /* 0x000000db311f7223 */ /* 0x000fe2000001001f */
[C---:B------:R-:W-:Y:S01]  /*8c30*/  IMAD.U32 R49, R30.reuse, 0x10000, RZ ;  /* 0x000100001e317824 */ /* 0x040fe200078e00ff */
[----:B------:R-:W-:Y:S02]  /*8c40*/  LOP3.LUT R30, R30, 0xffff0000, RZ, 0xc0, !PT ;  /* 0xffff00001e1e7812 */ /* 0x000fe400078ec0ff */
[----:B------:R-:W-:Y:S01]  /*8c50*/  LOP3.LUT R32, R32, 0xffff0000, RZ, 0xc0, !PT ;  /* 0xffff000020207812 */ /* 0x000fe200078ec0ff */
[C---:B------:R-:W-:Y:S01]  /*8c60*/  FMUL.FTZ R76, R50.reuse, R49 ;  /* 0x00000031324c7220 */ /* 0x040fe20000410000 */
[-C--:B------:R-:W-:Y:S01]  /*8c70*/  FMUL.FTZ R50, R50, R51.reuse ;  /* 0x0000003332327220 */ /* 0x080fe20000410000 */
[----:B------:R-:W-:Y:S02]  /*8c80*/  F2FP.BF16.F32.PACK_AB R37, R37, R42 ;  /* 0x0000002a2525723e */ /* 0x000fe400000010ff */
[C---:B------:R-:W-:Y:S01]  /*8c90*/  FFMA.FTZ R76, R39.reuse, R51, -R76 ;  /* 0x00000033274c7223 */ /* 0x040fe2000001084c */
[----:B------:R-:W-:Y:S01]  /*8ca0*/  FFMA.FTZ R50, R39, R49, R50 ;  /* 0x0000003127327223 */ /* 0x000fe20000010032 */
[C---:B------:R-:W-:Y:S01]  /*8cb0*/  FMUL.FTZ R39, R36.reuse, R30 ;  /* 0x0000001e24277220 */ /* 0x040fe20000410000 */
[-C--:B------:R-:W-:Y:S01]  /*8cc0*/  FMUL.FTZ R36, R36, R28.reuse ;  /* 0x0000001c24247220 */ /* 0x080fe20000410000 */
[C---:B------:R-:W-:Y:S01]  /*8cd0*/  IMAD.U32 R49, R29.reuse, 0x10000, RZ ;  /* 0x000100001d317824 */ /* 0x040fe200078e00ff */
[----:B------:R-:W-:Y:S01]  /*8ce0*/  LOP3.LUT R29, R29, 0xffff0000, RZ, 0xc0, !PT ;  /* 0xffff00001d1d7812 */ /* 0x000fe200078ec0ff */
[C---:B------:R-:W-:Y:S01]  /*8cf0*/  FFMA.FTZ R28, R32.reuse, R28, -R39 ;  /* 0x0000001c201c7223 */ /* 0x040fe20000010827 */
[----:B------:R-:W-:Y:S01]  /*8d00*/  FFMA.FTZ R30, R32, R30, R36 ;  /* 0x0000001e201e7223 */ /* 0x000fe20000010024 */
[C---:B------:R-:W-:Y:S01]  /*8d10*/  IMAD.U32 R39, R38.reuse, 0x10000, RZ ;  /* 0x0001000026277824 */ /* 0x040fe200078e00ff */
[----:B------:R-:W-:Y:S01]  /*8d20*/  LOP3.LUT R38, R38, 0xffff0000, RZ, 0xc0, !PT ;  /* 0xffff000026267812 */ /* 0x000fe200078ec0ff */
[C---:B------:R-:W-:Y:S01]  /*8d30*/  IMAD.U32 R36, R41.reuse, 0x10000, RZ ;  /* 0x0001000029247824 */ /* 0x040fe200078e00ff */
[----:B------:R-:W-:Y:S01]  /*8d40*/  LOP3.LUT R41, R41, 0xffff0000, RZ, 0xc0, !PT ;  /* 0xffff000029297812 */ /* 0x000fe200078ec0ff */
[C---:B------:R-:W-:Y:S01]  /*8d50*/  IMAD.U32 R32, R34.reuse, 0x10000, RZ ;  /* 0x0001000022207824 */ /* 0x040fe200078e00ff */
[----:B------:R-:W-:Y:S01]  /*8d60*/  LOP3.LUT R34, R34, 0xffff0000, RZ, 0xc0, !PT ;  /* 0xffff000022227812 */ /* 0x000fe200078ec0ff */
[C---:B------:R-:W-:Y:S01]  /*8d70*/  FMUL.FTZ R51, R39.reuse, R36 ;  /* 0x0000002427337220 */ /* 0x040fe20000410000 */
[----:B------:R-:W-:Y:S01]  /*8d80*/  FMUL.FTZ R39, R39, R49 ;  /* 0x0000003127277220 */ /* 0x000fe20000410000 */
[----:B------:R-:W-:Y:S01]  /*8d90*/  F2FP.BF16.F32.PACK_AB R40, R33, R40 ;  /* 0x000000282128723e */ /* 0x000fe200000010ff */
[----:B------:R-:W-:-:S02]  /*8da0*/  IMAD.MOV.U32 R33, RZ, RZ, R37 ;  /* 0x000000ffff217224 */ /* 0x000fc400078e0025 */
[C---:B------:R-:W-:Y:S01]  /*8db0*/  FFMA.FTZ R51, R32.reuse, R49, -R51 ;  /* 0x0000003120337223 */ /* 0x040fe20000010833 */
[----:B------:R-:W-:Y:S01]  /*8dc0*/  FFMA.FTZ R39, R32, R36, R39 ;  /* 0x0000002420277223 */ /* 0x000fe20000010027 */
[C---:B------:R-:W-:Y:S01]  /*8dd0*/  FMUL.FTZ R32, R38.reuse, R41 ;  /* 0x0000002926207220 */ /* 0x040fe20000410000 */
[----:B------:R-:W-:Y:S01]  /*8de0*/  FMUL.FTZ R38, R38, R29 ;  /* 0x0000001d26267220 */ /* 0x000fe20000410000 */
[----:B------:R-:W-:Y:S01]  /*8df0*/  F2FP.BF16.F32.PACK_AB R31, R31, R43 ;  /* 0x0000002b1f1f723e */ /* 0x000fe200000010ff */
[----:B------:R-:W-:Y:S02]  /*8e00*/  IMAD.MOV.U32 R37, RZ, RZ, R40 ;  /* 0x000000ffff257224 */ /* 0x000fe400078e0028 */
[C---:B------:R-:W-:Y:S01]  /*8e10*/  FFMA.FTZ R32, R34.reuse, R29, -R32 ;  /* 0x0000001d22207223 */ /* 0x040fe20000010820 */
[----:B------:R-:W-:Y:S01]  /*8e20*/  FFMA.FTZ R38, R34, R41, R38 ;  /* 0x0000002922267223 */ /* 0x000fe20000010026 */
[----:B------:R-:W-:Y:S02]  /*8e30*/  F2FP.BF16.F32.PACK_AB R28, R28, R76 ;  /* 0x0000004c1c1c723e */ /* 0x000fe400000010ff */
[----:B------:R-:W-:-:S02]  /*8e40*/  F2FP.BF16.F32.PACK_AB R30, R30, R50 ;  /* 0x000000321e1e723e */ /* 0x000fc400000010ff */
[----:B------:R-:W-:Y:S01]  /*8e50*/  F2FP.BF16.F32.PACK_AB R51, R32, R51 ;  /* 0x000000332033723e */ /* 0x000fe200000010ff */
[----:B------:R-:W-:Y:S01]  /*8e60*/  IMAD.MOV.U32 R32, RZ, RZ, R28 ;  /* 0x000000ffff207224 */ /* 0x000fe200078e001c */
[----:B------:R-:W-:Y:S01]  /*8e70*/  F2FP.BF16.F32.PACK_AB R38, R38, R39 ;  /* 0x000000272626723e */ /* 0x000fe200000010ff */
[----:B------:R-:W-:Y:S01]  /*8e80*/  IMAD.MOV.U32 R36, RZ, RZ, R30 ;  /* 0x000000ffff247224 */ /* 0x000fe200078e001e */
[----:B------:R-:W-:Y:S01]  /*8e90*/  F2FP.BF16.F32.PACK_AB R35, R35, R48 ;  /* 0x000000302323723e */ /* 0x000fe200000010ff */
[----:B------:R-:W-:Y:S02]  /*8ea0*/  IMAD.MOV.U32 R34, RZ, RZ, R51 ;  /* 0x000000ffff227224 */ /* 0x000fe400078e0033 */
[----:B------:R-:W-:-:S07]  /*8eb0*/  IMAD.MOV.U32 R39, RZ, RZ, R31 ;  /* 0x000000ffff277224 */ /* 0x000fce00078e001f */
.L_x_1543:
[----:B------:R-:W-:Y:S05]  /*8ec0*/  BSYNC B2 ;  /* 0x0000000000027941 */ /* 0x000fea0003800000 */
.L_x_1542:
[----:B--2---:R4:W-:Y:S04]  /*8ed0*/  STG.E.128 desc[UR46][R44.64], R32 ;  /* 0x000000202c007986 */ /* 0x0049e8000c101d2e */
[----:B0-----:R4:W-:Y:S02]  /*8ee0*/  @!P4 STG.E.128 desc[UR46][R46.64], R36 ;  /* 0x000000242e00c986 */ /* 0x0019e4000c101d2e */
.L_x_1533:
[----:B------:R-:W-:Y:S05]  /*8ef0*/  BSYNC B1 ;  /* 0x0000000000017941 */ /* 0x000fea0003800000 */
.L_x_1532:
[-C--:B--2---:R-:W-:Y:S02]  /*8f00*/  IMAD R28, R148, R126.reuse, RZ ;  /* 0x0000007e941c7224 */ /* 0x084fe400078e02ff */
        /* <DEDUP_REMOVED lines=9> */
[----:B------:R-:W-:Y:S02]  /*8fa0*/  IADD3 R31, P3, P4, R86, R124, R14 ;  /* 0x0000007c561f7210 */ /* 0x000fe40007c7e00e */
[----:B------:R-:W-:Y:S02]  /*8fb0*/  SHF.R.S32.HI R29, RZ, 0x1f, R28 ;  /* 0x0000001fff1d7819 */ /* 0x000fe4000001141c */
[----:B---34-:R-:W-:Y:S02]  /*8fc0*/  IADD3.X R33, R85, R40, R112, P3, P4 ;  /* 0x0000002855217210 */ /* 0x018fe40001fe8470 */
[----:B------:R-:W-:Y:S02]  /*8fd0*/  LEA.HI R29, R29, R28, RZ, 0x4 ;  /* 0x0000001c1d1d7211 */ /* 0x000fe400078f20ff */
[----:B------:R-:W-:-:S02]  /*8fe0*/  SHF.R.U32.HI R35, RZ, 0x3, R173 ;  /* 0x00000003ff237819 */ /* 0x000fc400000116ad */
[----:B------:R-:W-:-:S04]  /*8ff0*/  LEA.HI.SX32 R30, R29, R117, 0x1c ;  /* 0x000000751d1e7211 */ /* 0x000fc800078fe2ff */
[----:B------:R-:W-:Y:S01]  /*9000*/  SHF.R.S32.HI R34, RZ, 0x1f, R30 ;  /* 0x0000001fff227819 */ /* 0x000fe2000001141e */
[----:B------:R-:W-:-:S03]  /*9010*/  IMAD.SHL.U32 R32, R30, 0x8, RZ ;  /* 0x000000081e207824 */ /* 0x000fc600078e00ff */
[----:B------:R-:W-:Y:S02]  /*9020*/  LEA.HI R30, R34, R30, RZ, 0x3 ;  /* 0x0000001e221e7211 */ /* 0x000fe400078f18ff */
[----:B------:R-:W-:Y:S02]  /*9030*/  ISETP.GE.AND P3, PT, R32, R144, PT ;  /* 0x000000902000720c */ /* 0x000fe40003f66270 */
[----:B------:R-:W-:-:S05]  /*9040*/  SHF.R.S32.HI R30, RZ, 0x3, R30 ;  /* 0x00000003ff1e7819 */ /* 0x000fca000001141e */
[----:B------:R-:W-:-:S06]  /*9050*/  IMAD R30, R30, 0x1800, R179 ;  /* 0x000018001e1e7824 */ /* 0x000fcc00078e02b3 */
[--C-:B------:R-:W-:Y:S02]  /*9060*/  @!P3 SHF.R.S32.HI R28, RZ, 0x1f, R32.reuse ;  /* 0x0000001fff1cb819 */ /* 0x100fe40000011420 */
[--C-:B------:R-:W-:Y:S02]  /*9070*/  @!P3 IADD3 R29, P4, P5, R86, R124, R32.reuse ;  /* 0x0000007c561db210 */ /* 0x100fe40007d9e020 */
[----:B------:R-:W-:Y:S02]  /*9080*/  LOP3.LUT R32, R173, 0x38, R32, 0xf8, !PT ;  /* 0x00000038ad207812 */ /* 0x000fe400078ef820 */
[----:B------:R-:W-:Y:S02]  /*9090*/  @!P3 IADD3.X R28, R85, R40, R28, P4, P5 ;  /* 0x00000028551cb210 */ /* 0x000fe400027ea41c */
[----:B------:R-:W-:Y:S02]  /*90a0*/  LOP3.LUT R32, R32, R35, RZ, 0x3c, !PT ;  /* 0x0000002320207212 */ /* 0x000fe400078e3cff */
[----:B------:R-:W-:-:S03]  /*90b0*/  LEA R36, P4, R31, R114, 0x1 ;  /* 0x000000721f247211 */ /* 0x000fc600078808ff */
[----:B------:R-:W-:Y:S01]  /*90c0*/  IMAD.IADD R32, R30, 0x1, R32 ;  /* 0x000000011e207824 */ /* 0x000fe200078e0220 */
[-C--:B------:R-:W-:Y:S01]  /*90d0*/  LEA.HI.X R37, R31, R115.reuse, R33, 0x1, P4 ;  /* 0x000000731f257211 */ /* 0x080fe200020f0c21 */
[C---:B------:R-:W-:Y:S01]  /*90e0*/  IMAD R30, R16.reuse, 0x4800, R141 ;  /* 0x00004800101e7824 */ /* 0x040fe200078e028d */
[C---:B------:R-:W-:Y:S01]  /*90f0*/  @!P3 LEA R38, P4, R29.reuse, R114, 0x1 ;  /* 0x000000721d26b211 */ /* 0x040fe200078808ff */
[----:B------:R-:W-:Y:S02]  /*9100*/  IMAD R32, R16, 0x4800, R32 ;  /* 0x0000480010207824 */ /* 0x000fe400078e0220 */
[----:B------:R-:W-:Y:S01]  /*9110*/  IMAD R30, R30, 0x2, R2 ;  /* 0x000000021e1e7824 */ /* 0x000fe200078e0202 */
[----:B------:R-:W-:Y:S01]  /*9120*/  @!P3 LEA.HI.X R39, R29, R115, R28, 0x1, P4 ;  /* 0x000000731d27b211 */ /* 0x000fe200020f0c1c */
[----:B------:R-:W-:Y:S01]  /*9130*/  IMAD R32, R32, 0x2, R2 ;  /* 0x0000000220207824 */ /* 0x000fe200078e0202 */
[----:B------:R-:W-:-:S03]  /*9140*/  ISETP.GE.AND P4, PT, R18, R122, PT ;  /* 0x0000007a1200720c */ /* 0x000fc60003f86270 */
[----:B------:R-:W0:Y:S04]  /*9150*/  LDS.128 R28, [R30+0x18400] ;  /* 0x018400001e1c7984 */ /* 0x000e280000000c00 */
[----:B------:R-:W2:Y:S06]  /*9160*/  LDS.128 R32, [R32+0x18400] ;  /* 0x0184000020207984 */ /* 0x000eac0000000c00 */
        /* <DEDUP_REMOVED lines=18> */
[C---:B------:R-:W-:Y:S01]  /*9290*/  FFMA.FTZ R42, R41.reuse, R42, -R47 ;  /* 0x0000002a292a7223 */ /* 0x040fe2000001082f */
        /* <DEDUP_REMOVED lines=20> */
[----:B------:R-:W-:Y:S01]  /*93e0*/  FMUL.FTZ R48, R49, R46 ;  /* 0x0000002e31307220 */ /* 0x000fe20000410000 */
        /* <DEDUP_REMOVED lines=55> */
.L_x_1547:
[----:B------:R-:W-:Y:S05]  /*9760*/  BSYNC B2 ;  /* 0x0000000000027941 */ /* 0x000fea0003800000 */
.L_x_1546:
[----:B0-----:R0:W-:Y:S04]  /*9770*/  STG.E.128 desc[UR46][R36.64], R28 ;  /* 0x0000001c24007986 */ /* 0x0011e8000c101d2e */
[----:B--2---:R0:W-:Y:S02]  /*9780*/  @!P3 STG.E.128 desc[UR46][R38.64], R32 ;  /* 0x000000202600b986 */ /* 0x0041e4000c101d2e */
.L_x_1545:
[----:B------:R-:W-:Y:S05]  /*9790*/  BSYNC B1 ;  /* 0x0000000000017941 */ /* 0x000fea0003800000 */
.L_x_1544:
[----:B------:R-:W-:Y:S01]  /*97a0*/  ISETP.NE.AND P3, PT, R10, RZ, PT ;  /* 0x000000ff0a00720c */ /* 0x000fe20003f65270 */
[----:B------:R-:W-:-:S12]  /*97b0*/  BSSY B1, `(.L_x_1548) ;  /* 0x0000082000017945 */ /* 0x000fd80003800000 */
[----:B------:R-:W-:Y:S05]  /*97c0*/  @!P3 BRA `(.L_x_1549) ;  /* 0x000000080000b947 */ /* 0x000fea0003800000 */
[----:B0-----:R-:W-:Y:S01]  /*97d0*/  SEL R28, R123, R146, !P1 ;  /* 0x000000927b1c7207 */ /* 0x001fe20004800000 */
[----:B------:R-:W-:Y:S01]  /*97e0*/  BSSY B2, `(.L_x_1550) ;  /* 0x000007c000027945 */ /* 0x000fe20003800000 */
[----:B------:R-:W-:Y:S02]  /*97f0*/  IADD3 R30, P3, P4, R86, R124, R13 ;  /* 0x0000007c561e7210 */ /* 0x000fe40007c7e00d */
[----:B------:R-:W-:Y:S02]  /*9800*/  SHF.R.S32.HI R29, RZ, 0x1f, R28 ;  /* 0x0000001fff1d7819 */ /* 0x000fe4000001141c */
[----:B------:R-:W-:Y:S02]  /*9810*/  IADD3.X R31, R85, R40, R111, P3, P4 ;  /* 0x00000028551f7210 */ /* 0x000fe40001fe846f */
[----:B------:R-:W-:Y:S02]  /*9820*/  LEA.HI R29, R29, R28, RZ, 0x4 ;  /* 0x0000001c1d1d7211 */ /* 0x000fe400078f20ff */
[----:B---34-:R-:W-:-:S02]  /*9830*/  SHF.R.U32.HI R36, RZ, 0x3, R173 ;  /* 0x00000003ff247819 */ /* 0x018fc400000116ad */
[----:B------:R-:W-:-:S04]  /*9840*/  LEA.HI.SX32 R32, R29, R116, 0x1c ;  /* 0x000000741d207211 */ /* 0x000fc800078fe2ff */
[----:B------:R-:W-:Y:S01]  /*9850*/  SHF.R.S32.HI R35, RZ, 0x1f, R32 ;  /* 0x0000001fff237819 */ /* 0x000fe20000011420 */
[----:B------:R-:W-:-:S03]  /*9860*/  IMAD.SHL.U32 R33, R32, 0x8, RZ ;  /* 0x0000000820217824 */ /* 0x000fc600078e00ff */
[----:B------:R-:W-:Y:S02]  /*9870*/  LEA.HI R35, R35, R32, RZ, 0x3 ;  /* 0x0000002023237211 */ /* 0x000fe400078f18ff */
[----:B------:R-:W-:Y:S02]  /*9880*/  ISETP.GE.AND P3, PT, R33, R144, PT ;  /* 0x000000902100720c */ /* 0x000fe40003f66270 */
[----:B------:R-:W-:Y:S02]  /*9890*/  SHF.R.S32.HI R34, RZ, 0x3, R35 ;  /* 0x00000003ff227819 */ /* 0x000fe40000011423 */
[----:B------:R-:W-:-:S04]  /*98a0*/  LOP3.LUT R32, R173, 0x38, R33, 0xf8, !PT ;  /* 0x00000038ad207812 */ /* 0x000fc800078ef821 */
[----:B------:R-:W-:-:S05]  /*98b0*/  LOP3.LUT R32, R32, R36, RZ, 0x3c, !PT ;  /* 0x0000002420207212 */ /* 0x000fca00078e3cff */
[--C-:B------:R-:W-:Y:S02]  /*98c0*/  @!P3 SHF.R.S32.HI R28, RZ, 0x1f, R33.reuse ;  /* 0x0000001fff1cb819 */ /* 0x100fe40000011421 */
[----:B------:R-:W-:Y:S01]  /*98d0*/  @!P3 IADD3 R29, P4, P5, R86, R124, R33 ;  /* 0x0000007c561db210 */ /* 0x000fe20007d9e021 */
[----:B------:R-:W-:-:S03]  /*98e0*/  IMAD R33, R34, 0x1800, R179 ;  /* 0x0000180022217824 */ /* 0x000fc600078e02b3 */
[----:B------:R-:W-:Y:S01]  /*98f0*/  @!P3 IADD3.X R28, R85, R40, R28, P4, P5 ;  /* 0x00000028551cb210 */ /* 0x000fe200027ea41c */
[----:B------:R-:W-:Y:S01]  /*9900*/  IMAD.IADD R35, R33, 0x1, R32 ;  /* 0x0000000121237824 */ /* 0x000fe200078e0220 */
[-C--:B------:R-:W-:Y:S01]  /*9910*/  LEA R36, P4, R30, R114.reuse, 0x1 ;  /* 0x000000721e247211 */ /* 0x080fe200078808ff */
[C---:B------:R-:W-:Y:S02]  /*9920*/  IMAD R33, R16.reuse, 0x4800, R139 ;  /* 0x0000480010217824 */ /* 0x040fe400078e028b */
[----:B------:R-:W-:Y:S01]  /*9930*/  IMAD R35, R16, 0x4800, R35 ;  /* 0x0000480010237824 */ /* 0x000fe200078e0223 */
[----:B------:R-:W-:Y:S01]  /*9940*/  LEA.HI.X R37, R30, R115, R31, 0x1, P4 ;  /* 0x000000731e257211 */ /* 0x000fe200020f0c1f */
[--C-:B------:R-:W-:Y:S01]  /*9950*/  IMAD R30, R33, 0x2, R2.reuse ;  /* 0x00000002211e7824 */ /* 0x100fe200078e0202 */
[----:B------:R-:W-:Y:S01]  /*9960*/  @!P3 LEA R38, P4, R29, R114, 0x1 ;  /* 0x000000721d26b211 */ /* 0x000fe200078808ff */
[----:B------:R-:W-:-:S03]  /*9970*/  IMAD R35, R35, 0x2, R2 ;  /* 0x0000000223237824 */ /* 0x000fc600078e0202 */
[----:B------:R-:W-:Y:S02]  /*9980*/  @!P3 LEA.HI.X R39, R29, R115, R28, 0x1, P4 ;  /* 0x000000731d27b211 */ /* 0x000fe400020f0c1c */
[----:B------:R-:W0:Y:S01]  /*9990*/  LDS.128 R28, [R30+0x18400] ;  /* 0x018400001e1c7984 */ /* 0x000e220000000c00 */
[----:B------:R-:W-:-:S03]  /*99a0*/  ISETP.GE.AND P4, PT, R165, R122, PT ;  /* 0x0000007aa500720c */ /* 0x000fc60003f86270 */
[----:B------:R-:W2:Y:S10]  /*99b0*/  LDS.128 R32, [R35+0x18400] ;  /* 0x0184000023207984 */ /* 0x000eb40000000c00 */
[----:B------:R-:W-:Y:S05]  /*99c0*/  @P4 BRA `(.L_x_1551) ;  /* 0x0000000400744947 */ /* 0x000fea0003800000 */
[----:B------:R-:W-:Y:S01]  /*99d0*/  SHF.R.U64 R43, R68, 0x10, R69 ;  /* 0x00000010442b7819 */ /* 0x000fe20000001245 */
[----:B--2---:R-:W-:Y:S01]  /*99e0*/  IMAD.U32 R47, R33, 0x10000, RZ ;  /* 0x00010000212f7824 */ /* 0x004fe200078e00ff */
[----:B------:R-:W-:Y:S01]  /*99f0*/  SHF.R.U64 R41, R56, 0x10, R57 ;  /* 0x0000001038297819 */ /* 0x000fe20000001239 */
[----:B0-----:R-:W-:Y:S01]  /*9a00*/  IMAD.U32 R45, R29, 0x10000, RZ ;  /* 0x000100001d2d7824 */ /* 0x001fe200078e00ff */
[----:B------:R-:W-:Y:S01]  /*9a10*/  SHF.R.U32.HI R68, RZ, 0x10, R69 ;  /* 0x00000010ff447819 */ /* 0x000fe20000011645 */
[----:B------:R-:W-:Y:S01]  /*9a20*/  IMAD.U32 R51, R35, 0x10000, RZ ;  /* 0x0001000023337824 */ /* 0x000fe200078e00ff */
[----:B------:R-:W-:Y:S01]  /*9a30*/  SHF.R.U32.HI R56, RZ, 0x10, R57 ;  /* 0x00000010ff387819 */ /* 0x000fe20000011639 */
[----:B------:R-:W-:Y:S01]  /*9a40*/  IMAD.U32 R50, R31, 0x10000, RZ ;  /* 0x000100001f327824 */ /* 0x000fe200078e00ff */
[----:B------:R-:W-:Y:S01]  /*9a50*/  PRMT R68, R159, 0x5432, R68 ;  /* 0x000054329f447816 */ /* 0x000fe20000000044 */
[----:B------:R-:W-:Y:S01]  /*9a60*/  IMAD.U32 R57, R34, 0x10000, RZ ;  /* 0x0001000022397824 */ /* 0x000fe200078e00ff */
[----:B------:R-:W-:Y:S01]  /*9a70*/  PRMT R56, R157, 0x5432, R56 ;  /* 0x000054329d387816 */ /* 0x000fe20000000038 */
[----:B------:R-:W-:Y:S01]  /*9a80*/  IMAD.U32 R49, R30, 0x10000, RZ ;  /* 0x000100001e317824 */ /* 0x000fe200078e00ff */
[----:B------:R-:W-:-:S02]  /*9a90*/  SHF.R.U64 R42, R58, 0x10, R59 ;  /* 0x000000103a2a7819 */ /* 0x000fc4000000123b */
[----:B------:R-:W-:Y:S01]  /*9aa0*/  SHF.R.U32.HI R58, RZ, 0x10, R59 ;  /* 0x00000010ff3a7819 */ /* 0x000fe2000001163b */
[----:B------:R-:W-:Y:S01]  /*9ab0*/  IMAD.U32 R59, R68, 0x10000, RZ ;  /* 0x00010000443b7824 */ /* 0x000fe200078e00ff */
[--C-:B------:R-:W-:Y:S01]  /*9ac0*/  SHF.R.U64 R44, R70, 0x10, R71.reuse ;  /* 0x00000010462c7819 */ /* 0x100fe20000001247 */
[----:B------:R-:W-:Y:S01]  /*9ad0*/  IMAD.U32 R60, R56, 0x10000, RZ ;  /* 0x00010000383c7824 */ /* 0x000fe200078e00ff */
[----:B------:R-:W-:Y:S02]  /*9ae0*/  SHF.R.U32.HI R70, RZ, 0x10, R71 ;  /* 0x00000010ff467819 */ /* 0x000fe40000011647 */
[----:B------:R-:W-:Y:S01]  /*9af0*/  LOP3.LUT R48, R33, 0xffff0000, RZ, 0xc0, !PT ;  /* 0xffff000021307812 */ /* 0x000fe200078ec0ff */
[----:B------:R-:W-:Y:S01]  /*9b00*/  IMAD.U32 R33, R32, 0x10000, RZ ;  /* 0x0001000020217824 */ /* 0x000fe200078e00ff */
[----:B------:R-:W-:Y:S01]  /*9b10*/  PRMT R61, R158, 0x5410, R44 ;  /* 0x000054109e3d7816 */ /* 0x000fe2000000002c */
[CC--:B------:R-:W-:Y:S01]  /*9b20*/  FMUL.FTZ R44, R47.reuse, R59.reuse ;  /* 0x0000003b2f2c7220 */ /* 0x0c0fe20000410000 */
[----:B------:R-:W-:Y:S01]  /*9b30*/  LOP3.LUT R68, R68, 0xffff0000, RZ, 0xc0, !PT ;  /* 0xffff000044447812 */ /* 0x000fe200078ec0ff */
[-C--:B------:R-:W-:Y:S01]  /*9b40*/  FMUL.FTZ R47, R47, R60.reuse ;  /* 0x0000003c2f2f7220 */ /* 0x080fe20000410000 */
[----:B------:R-:W-:Y:S01]  /*9b50*/  PRMT R70, R158, 0x5432, R70 ;  /* 0x000054329e467816 */ /* 0x000fe20000000046 */
[----:B------:R-:W-:Y:S01]  /*9b60*/  FFMA.FTZ R44, R45, R60, -R44 ;  /* 0x0000003c2d2c7223 */ /* 0x000fe2000001082c */
[----:B------:R-:W-:Y:S01]  /*9b70*/  PRMT R58, R156, 0x5410, R58 ;  /* 0x000054109c3a7816 */ /* 0x000fe2000000003a */
[----:B------:R-:W-:Y:S01]  /*9b80*/  FMUL.FTZ R62, R48, R68 ;  /* 0x00000044303e7220 */ /* 0x000fe20000410000 */
[----:B------:R-:W-:Y:S01]  /*9b90*/  LOP3.LUT R46, R29, 0xffff0000, RZ, 0xc0, !PT ;  /* 0xffff00001d2e7812 */ /* 0x000fe200078ec0ff */
[----:B------:R-:W-:Y:S01]  /*9ba0*/  IMAD.U32 R60, R70, 0x10000, RZ ;  /* 0x00010000463c7824 */ /* 0x000fe200078e00ff */
[----:B------:R-:W-:Y:S01]  /*9bb0*/  LOP3.LUT R56, R56, 0xffff0000, RZ, 0xc0, !PT ;  /* 0xffff000038387812 */ /* 0x000fe200078ec0ff */
[----:B------:R-:W-:Y:S01]  /*9bc0*/  FFMA.FTZ R47, R45, R59, R47 ;  /* 0x0000003b2d2f7223 */ /* 0x000fe2000001002f */
[----:B------:R-:W-:Y:S01]  /*9bd0*/  IMAD.U32 R45, R58, 0x10000, RZ ;  /* 0x000100003a2d7824 */ /* 0x000fe200078e00ff */
[----:B------:R-:W-:Y:S01]  /*9be0*/  LOP3.LUT R35, R35, 0xffff0000, RZ, 0xc0, !PT ;  /* 0xffff000023237812 */ /* 0x000fe200078ec0ff */
[----:B------:R-:W-:-:S02]  /*9bf0*/  IMAD.U32 R29, R28, 0x10000, RZ ;  /* 0x000100001c1d7824 */ /* 0x000fc400078e00ff */
[-C--:B------:R-:W-:Y:S01]  /*9c00*/  FMUL.FTZ R48, R48, R56.reuse ;  /* 0x0000003830307220 */ /* 0x080fe20000410000 */
[----:B------:R-:W-:Y:S01]  /*9c10*/  FFMA.FTZ R62, R46, R56, -R62 ;  /* 0x000000382e3e7223 */ /* 0x000fe2000001083e */
[CC--:B------:R-:W-:Y:S01]  /*9c20*/  FMUL.FTZ R56, R51.reuse, R60.reuse ;  /* 0x0000003c33387220 */ /* 0x0c0fe20000410000 */
        /* <DEDUP_REMOVED lines=9> */
[----:B------:R-:W-:Y:S01]  /*9cc0*/  FFMA.FTZ R48, R46, R68, R48 ;  /* 0x000000442e307223 */ /* 0x000fe20000010030 */
[----:B------:R-:W-:Y:S01]  /*9cd0*/  IMAD.U32 R46, R43, 0x10000, RZ ;  /* 0x000100002b2e7824 */ /* 0x000fe200078e00ff */
[----:B------:R-:W-:Y:S01]  /*9ce0*/  LOP3.LUT R32, R32, 0xffff0000, RZ, 0xc0, !PT ;  /* 0xffff000020207812 */ /* 0x000fe200078ec0ff */
[----:B------:R-:W-:-:S02]  /*9cf0*/  IMAD.U32 R45, R41, 0x10000, RZ ;  /* 0x00010000292d7824 */ /* 0x000fc400078e00ff */
[-C--:B------:R-:W-:Y:S01]  /*9d00*/  FMUL.FTZ R35, R35, R58.reuse ;  /* 0x0000003a23237220 */ /* 0x080fe20000410000 */
[----:B------:R-:W-:Y:S01]  /*9d10*/  FFMA.FTZ R50, R31, R58, -R50 ;  /* 0x0000003a1f327223 */ /* 0x000fe20000010832 */
[----:B------:R-:W-:Y:S02]  /*9d20*/  LOP3.LUT R43, R43, 0xffff0000, RZ, 0xc0, !PT ;  /* 0xffff00002b2b7812 */ /* 0x000fe400078ec0ff */
[----:B------:R-:W-:Y:S01]  /*9d30*/  LOP3.LUT R58, R41, 0xffff0000, RZ, 0xc0, !PT ;  /* 0xffff0000293a7812 */ /* 0x000fe200078ec0ff */
[C---:B------:R-:W-:Y:S01]  /*9d40*/  FMUL.FTZ R41, R33.reuse, R46 ;  /* 0x0000002e21297220 */ /* 0x040fe20000410000 */
[----:B------:R-:W-:Y:S01]  /*9d50*/  FMUL.FTZ R33, R33, R45 ;  /* 0x0000002d21217220 */ /* 0x000fe20000410000 */
[----:B------:R-:W-:Y:S01]  /*9d60*/  LOP3.LUT R28, R28, 0xffff0000, RZ, 0xc0, !PT ;  /* 0xffff00001c1c7812 */ /* 0x000fe200078ec0ff */
[----:B------:R-:W-:Y:S01]  /*9d70*/  FFMA.FTZ R70, R31, R70, R35 ;  /* 0x000000461f467223 */ /* 0x000fe20000010023 */
[----:B------:R-:W-:Y:S01]  /*9d80*/  FMUL.FTZ R31, R32, R43 ;  /* 0x0000002b201f7220 */ /* 0x000fe20000410000 */
[----:B------:R-:W-:Y:S01]  /*9d90*/  PRMT R42, R156, 0x5432, R42 ;  /* 0x000054329c2a7816 */ /* 0x000fe2000000002a */
[C---:B------:R-:W-:Y:S01]  /*9da0*/  FFMA.FTZ R41, R29.reuse, R45, -R41 ;  /* 0x0000002d1d297223 */ /* 0x040fe20000010829 */
[----:B------:R-:W-:Y:S01]  /*9db0*/  FFMA.FTZ R33, R29, R46, R33 ;  /* 0x0000002e1d217223 */ /* 0x000fe20000010021 */
[-C--:B------:R-:W-:Y:S01]  /*9dc0*/  FMUL.FTZ R29, R32, R58.reuse ;  /* 0x0000003a201d7220 */ /* 0x080fe20000410000 */
[C---:B------:R-:W-:Y:S01]  /*9dd0*/  IMAD.U32 R46, R61.reuse, 0x10000, RZ ;  /* 0x000100003d2e7824 */ /* 0x040fe200078e00ff */
[----:B------:R-:W-:Y:S01]  /*9de0*/  LOP3.LUT R34, R34, 0xffff0000, RZ, 0xc0, !PT ;  /* 0xffff000022227812 */ /* 0x000fe200078ec0ff */
[----:B------:R-:W-:Y:S01]  /*9df0*/  FFMA.FTZ R58, R28, R58, -R31 ;  /* 0x0000003a1c3a7223 */ /* 0x000fe2000001081f */
[----:B------:R-:W-:Y:S01]  /*9e00*/  LOP3.LUT R61, R61, 0xffff0000, RZ, 0xc0, !PT ;  /* 0xffff00003d3d7812 */ /* 0x000fe200078ec0ff */
[C---:B------:R-:W-:Y:S01]  /*9e10*/  IMAD.U32 R32, R42.reuse, 0x10000, RZ ;  /* 0x000100002a207824 */ /* 0x040fe200078e00ff */
[----:B------:R-:W-:Y:S01]  /*9e20*/  LOP3.LUT R31, R42, 0xffff0000, RZ, 0xc0, !PT ;  /* 0xffff00002a1f7812 */ /* 0x000fe200078ec0ff */
[----:B------:R-:W-:Y:S01]  /*9e30*/  FFMA.FTZ R28, R28, R43, R29 ;  /* 0x0000002b1c1c7223 */ /* 0x000fe2000001001d */
[----:B------:R-:W-:Y:S01]  /*9e40*/  LOP3.LUT R30, R30, 0xffff0000, RZ, 0xc0, !PT ;  /* 0xffff00001e1e7812 */ /* 0x000fe200078ec0ff */
[C---:B------:R-:W-:Y:S01]  /*9e50*/  FMUL.FTZ R42, R57.reuse, R46 ;  /* 0x0000002e392a7220 */ /* 0x040fe20000410000 */
[C---:B------:R-:W-:Y:S01]  /*9e60*/  FMUL.FTZ R29, R34.reuse, R61 ;  /* 0x0000003d221d7220 */ /* 0x040fe20000410000 */
[-C--:B------:R-:W-:Y:S01]  /*9e70*/  FMUL.FTZ R57, R57, R32.reuse ;  /* 0x0000002039397220 */ /* 0x080fe20000410000 */
[-C--:B------:R-:W-:Y:S01]  /*9e80*/  FMUL.FTZ R34, R34, R31.reuse ;  /* 0x0000001f22227220 */ /* 0x080fe20000410000 */
[C---:B------:R-:W-:Y:S01]  /*9e90*/  FFMA.FTZ R32, R49.reuse, R32, -R42 ;  /* 0x0000002031207223 */ /* 0x040fe2000001082a */
[C---:B------:R-:W-:Y:S01]  /*9ea0*/  FFMA.FTZ R29, R30.reuse, R31, -R29 ;  /* 0x0000001f1e1d7223 */ /* 0x040fe2000001081d */
[----:B------:R-:W-:Y:S01]  /*9eb0*/  FFMA.FTZ R46, R49, R46, R57 ;  /* 0x0000002e312e7223 */ /* 0x000fe20000010039 */
[----:B------:R-:W-:Y:S01]  /*9ec0*/  FFMA.FTZ R61, R30, R61, R34 ;  /* 0x0000003d1e3d7223 */ /* 0x000fe20000010022 */
[----:B------:R-:W-:-:S02]  /*9ed0*/  F2FP.BF16.F32.PACK_AB R34, R28, R33 ;  /* 0x000000211c22723e */ /* 0x000fc400000010ff */
        /* <DEDUP_REMOVED lines=10> */
[----:B------:R-:W-:-:S02]  /*9f80*/  IMAD.MOV.U32 R29, RZ, RZ, R44 ;  /* 0x000000ffff1d7224 */ /* 0x000fc400078e002c */
[----:B------:R-:W-:-:S07]  /*9f90*/  IMAD.MOV.U32 R34, RZ, RZ, R46 ;  /* 0x000000ffff227224 */ /* 0x000fce00078e002e */
.L_x_1551:
[----:B------:R-:W-:Y:S05]  /*9fa0*/  BSYNC B2 ;  /* 0x0000000000027941 */ /* 0x000fea0003800000 */
.L_x_1550:
[----:B0-----:R0:W-:Y:S04]  /*9fb0*/  STG.E.128 desc[UR46][R36.64], R28 ;  /* 0x0000001c24007986 */ /* 0x0011e8000c101d2e */
[----:B--2---:R0:W-:Y:S02]  /*9fc0*/  @!P3 STG.E.128 desc[UR46][R38.64], R32 ;  /* 0x000000202600b986 */ /* 0x0041e4000c101d2e */
.L_x_1549:
[----:B------:R-:W-:Y:S05]  /*9fd0*/  BSYNC B1 ;  /* 0x0000000000017941 */ /* 0x000fea0003800000 */
.L_x_1548:
[----:B------:R-:W-:-:S13]  /*9fe0*/  ISETP.NE.AND P3, PT, R9, RZ, PT ;  /* 0x000000ff0900720c */ /* 0x000fda0003f65270 */
[----:B------:R-:W-:Y:S05]  /*9ff0*/  @!P3 BRA `(.L_x_1502) ;  /* 0x0000000800ecb947 */ /* 0x000fea0003800000 */
[----:B------:R-:W-:Y:S01]  /*a000*/  LOP3.LUT P4, RZ, R17, 0x1, RZ, 0xc0, !PT ;  /* 0x0000000111ff7812 */ /* 0x000fe2000788c0ff */
[----:B------:R-:W-:Y:S01]  /*a010*/  BSSY B1, `(.L_x_1552) ;  /* 0x0000077000017945 */ /* 0x000fe20003800000 */
[----:B0-----:R-:W-:Y:S02]  /*a020*/  SHF.R.U32.HI R31, RZ, 0x3, R173 ;  /* 0x00000003ff1f7819 */ /* 0x001fe400000116ad */
[----:B------:R-:W-:Y:S02]  /*a030*/  SEL R146, R123, R146, !P4 ;  /* 0x000000927b927207 */ /* 0x000fe40006000000 */
[----:B---34-:R-:W-:Y:S02]  /*a040*/  IADD3 R37, P3, P4, R86, R124, R12 ;  /* 0x0000007c56257210 */ /* 0x018fe40007c7e00c */
[----:B------:R-:W-:Y:S02]  /*a050*/  SHF.R.S32.HI R29, RZ, 0x1f, R146 ;  /* 0x0000001fff1d7819 */ /* 0x000fe40000011492 */
[----:B------:R-:W-:-:S02]  /*a060*/  IADD3.X R38, R85, R40, R110, P3, P4 ;  /* 0x0000002855267210 */ /* 0x000fc40001fe846e */
[----:B------:R-:W-:Y:S02]  /*a070*/  LEA.HI R146, R29, R146, RZ, 0x4 ;  /* 0x000000921d927211 */ /* 0x000fe400078f20ff */
[----:B------:R-:W-:Y:S02]  /*a080*/  ISETP.GE.AND P4, PT, R166, R122, PT ;  /* 0x0000007aa600720c */ /* 0x000fe40003f86270 */
[----:B------:R-:W-:Y:S02]  /*a090*/  LEA.HI.SX32 R146, R146, R113, 0x1c ;  /* 0x0000007192927211 */ /* 0x000fe400078fe2ff */
[C---:B------:R-:W-:Y:S02]  /*a0a0*/  LEA R36, P3, R37.reuse, R114, 0x1 ;  /* 0x0000007225247211 */ /* 0x040fe400078608ff */
[----:B------:R-:W-:Y:S01]  /*a0b0*/  SHF.R.S32.HI R29, RZ, 0x1f, R146 ;  /* 0x0000001fff1d7819 */ /* 0x000fe20000011492 */
[----:B------:R-:W-:Y:S01]  /*a0c0*/  IMAD.SHL.U32 R39, R146, 0x8, RZ ;  /* 0x0000000892277824 */ /* 0x000fe200078e00ff */
[----:B------:R-:W-:-:S02]  /*a0d0*/  LEA.HI.X R37, R37, R115, R38, 0x1, P3 ;  /* 0x0000007325257211 */ /* 0x000fc400018f0c26 */
[----:B------:R-:W-:Y:S02]  /*a0e0*/  LEA.HI R29, R29, R146, RZ, 0x3 ;  /* 0x000000921d1d7211 */ /* 0x000fe400078f18ff */
[----:B------:R-:W-:Y:S02]  /*a0f0*/  LOP3.LUT R28, R173, 0x38, R39, 0xf8, !PT ;  /* 0x00000038ad1c7812 */ /* 0x000fe400078ef827 */
[----:B------:R-:W-:Y:S02]  /*a100*/  SHF.R.S32.HI R30, RZ, 0x3, R29 ;  /* 0x00000003ff1e7819 */ /* 0x000fe4000001141d */
[----:B------:R-:W-:-:S03]  /*a110*/  LOP3.LUT R28, R28, R31, RZ, 0x3c, !PT ;  /* 0x0000001f1c1c7212 */ /* 0x000fc600078e3cff */
[----:B------:R-:W-:-:S04]  /*a120*/  IMAD R29, R30, 0x1800, R179 ;  /* 0x000018001e1d7824 */ /* 0x000fc800078e02b3 */
[----:B------:R-:W-:Y:S02]  /*a130*/  IMAD.IADD R31, R29, 0x1, R28 ;  /* 0x000000011d1f7824 */ /* 0x000fe400078e021c */
        /* <DEDUP_REMOVED lines=8> */
[----:B--2---:R-:W-:Y:S01]  /*a1c0*/  IMAD.U32 R50, R33, 0x10000, RZ ;  /* 0x0001000021327824 */ /* 0x004fe200078e00ff */
[----:B------:R-:W-:Y:S01]  /*a1d0*/  SHF.R.U32.HI R65, RZ, 0x10, R65 ;  /* 0x00000010ff417819 */ /* 0x000fe20000011641 */
[----:B------:R-:W-:Y:S01]  /*a1e0*/  IMAD.U32 R51, R35, 0x10000, RZ ;  /* 0x0001000023337824 */ /* 0x000fe200078e00ff */
[--C-:B------:R-:W-:Y:S01]  /*a1f0*/  SHF.R.U64 R41, R52, 0x10, R53.reuse ;  /* 0x0000001034297819 */ /* 0x100fe20000001235 */
[----:B0-----:R-:W-:Y:S01]  /*a200*/  IMAD.U32 R48, R31, 0x10000, RZ ;  /* 0x000100001f307824 */ /* 0x001fe200078e00ff */
[----:B------:R-:W-:Y:S01]  /*a210*/  SHF.R.U32.HI R53, RZ, 0x10, R53 ;  /* 0x00000010ff357819 */ /* 0x000fe20000011635 */
[----:B------:R-:W-:Y:S01]  /*a220*/  IMAD.U32 R44, R29, 0x10000, RZ ;  /* 0x000100001d2c7824 */ /* 0x000fe200078e00ff */
[----:B------:R-:W-:Y:S01]  /*a230*/  PRMT R65, R154, 0x5432, R65 ;  /* 0x000054329a417816 */ /* 0x000fe20000000041 */
[----:B------:R-:W-:Y:S01]  /*a240*/  IMAD.U32 R47, R30, 0x10000, RZ ;  /* 0x000100001e2f7824 */ /* 0x000fe200078e00ff */
[----:B------:R-:W-:-:S02]  /*a250*/  SHF.R.U64 R42, R66, 0x10, R67 ;  /* 0x00000010422a7819 */ /* 0x000fc40000001243 */
[----:B------:R-:W-:Y:S02]  /*a260*/  SHF.R.U64 R38, R54, 0x10, R55 ;  /* 0x0000001036267819 */ /* 0x000fe40000001237 */
[----:B------:R-:W-:Y:S02]  /*a270*/  SHF.R.U32.HI R66, RZ, 0x10, R67 ;  /* 0x00000010ff427819 */ /* 0x000fe40000011643 */
[----:B------:R-:W-:Y:S02]  /*a280*/  PRMT R53, R152, 0x5432, R53 ;  /* 0x0000543298357816 */ /* 0x000fe40000000035 */
[----:B------:R-:W-:Y:S01]  /*a290*/  SHF.R.U32.HI R54, RZ, 0x10, R55 ;  /* 0x00000010ff367819 */ /* 0x000fe20000011637 */
[----:B------:R-:W-:Y:S01]  /*a2a0*/  IMAD.U32 R55, R65, 0x10000, RZ ;  /* 0x0001000041377824 */ /* 0x000fe200078e00ff */
[----:B------:R-:W-:Y:S01]  /*a2b0*/  LOP3.LUT R46, R33, 0xffff0000, RZ, 0xc0, !PT ;  /* 0xffff0000212e7812 */ /* 0x000fe200078ec0ff */
[----:B------:R-:W-:Y:S01]  /*a2c0*/  IMAD.U32 R33, R32, 0x10000, RZ ;  /* 0x0001000020217824 */ /* 0x000fe200078e00ff */
[----:B------:R-:W-:Y:S01]  /*a2d0*/  LOP3.LUT R65, R65, 0xffff0000, RZ, 0xc0, !PT ;  /* 0xffff000041417812 */ /* 0x000fe200078ec0ff */
[----:B------:R-:W-:Y:S01]  /*a2e0*/  FMUL.FTZ R57, R50, R55 ;  /* 0x0000003732397220 */ /* 0x000fe20000410000 */
[----:B------:R-:W-:Y:S01]  /*a2f0*/  PRMT R154, R154, 0x5410, R43 ;  /* 0x000054109a9a7816 */ /* 0x000fe2000000002b */
[----:B------:R-:W-:Y:S01]  /*a300*/  IMAD.U32 R43, R53, 0x10000, RZ ;  /* 0x00010000352b7824 */ /* 0x000fe200078e00ff */
[----:B------:R-:W-:Y:S01]  /*a310*/  PRMT R66, R153, 0x5432, R66 ;  /* 0x0000543299427816 */ /* 0x000fe20000000042 */
[----:B------:R-:W-:Y:S01]  /*a320*/  FMUL.FTZ R56, R46, R65 ;  /* 0x000000412e387220 */ /* 0x000fe20000410000 */
[----:B------:R-:W-:Y:S01]  /*a330*/  PRMT R54, R151, 0x5432, R54 ;  /* 0x0000543297367816 */ /* 0x000fe20000000036 */
[----:B------:R-:W-:Y:S01]  /*a340*/  FMUL.FTZ R59, R50, R43 ;  /* 0x0000002b323b7220 */ /* 0x000fe20000410000 */
[----:B------:R-:W-:Y:S01]  /*a350*/  LOP3.LUT R53, R53, 0xffff0000, RZ, 0xc0, !PT ;  /* 0xffff000035357812 */ /* 0x000fe200078ec0ff */
[----:B------:R-:W-:Y:S01]  /*a360*/  IMAD.U32 R52, R66, 0x10000, RZ ;  /* 0x0001000042347824 */ /* 0x000fe200078e00ff */
[----:B------:R-:W-:Y:S01]  /*a370*/  LOP3.LUT R45, R29, 0xffff0000, RZ, 0xc0, !PT ;  /* 0xffff00001d2d7812 */ /* 0x000fe200078ec0ff */
[----:B------:R-:W-:Y:S01]  /*a380*/  IMAD.U32 R50, R54, 0x10000, RZ ;  /* 0x0001000036327824 */ /* 0x000fe200078e00ff */
[----:B------:R-:W-:Y:S01]  /*a390*/  LOP3.LUT R35, R35, 0xffff0000, RZ, 0xc0, !PT ;  /* 0xffff000023237812 */ /* 0x000fe200078ec0ff */
[-C--:B------:R-:W-:Y:S01]  /*a3a0*/  FMUL.FTZ R58, R46, R53.reuse ;  /* 0x000000352e3a7220 */ /* 0x080fe20000410000 */
[----:B------:R-:W-:Y:S01]  /*a3b0*/  LOP3.LUT R66, R66, 0xffff0000, RZ, 0xc0, !PT ;  /* 0xffff000042427812 */ /* 0x000fe200078ec0ff */
[----:B------:R-:W-:Y:S01]  /*a3c0*/  FFMA.FTZ R46, R45, R53, -R56 ;  /* 0x000000352d2e7223 */ /* 0x000fe20000010838 */
[C---:B------:R-:W-:Y:S01]  /*a3d0*/  FMUL.FTZ R53, R51.reuse, R52 ;  /* 0x0000003433357220 */ /* 0x040fe20000410000 */
[----:B------:R-:W-:Y:S01]  /*a3e0*/  PRMT R41, R152, 0x5410, R41 ;  /* 0x0000541098297816 */ /* 0x000fe20000000029 */
[-C--:B------:R-:W-:Y:S01]  /*a3f0*/  FMUL.FTZ R51, R51, R50.reuse ;  /* 0x0000003233337220 */ /* 0x080fe20000410000 */
[----:B------:R-:W-:Y:S01]  /*a400*/  LOP3.LUT R54, R54, 0xffff0000, RZ, 0xc0, !PT ;  /* 0xffff000036367812 */ /* 0x000fe200078ec0ff */
[----:B------:R-:W-:Y:S01]  /*a410*/  FFMA.FTZ R45, R45, R65, R58 ;  /* 0x000000412d2d7223 */ /* 0x000fe2000001003a */
[----:B------:R-:W-:Y:S01]  /*a420*/  LOP3.LUT R31, R31, 0xffff0000, RZ, 0xc0, !PT ;  /* 0xffff00001f1f7812 */ /* 0x000fe200078ec0ff */
[C---:B------:R-:W-:Y:S01]  /*a430*/  FFMA.FTZ R50, R48.reuse, R50, -R53 ;  /* 0x0000003230327223 */ /* 0x040fe20000010835 */
[----:B------:R-:W-:Y:S01]  /*a440*/  FMUL.FTZ R58, R35, R66 ;  /* 0x00000042233a7220 */ /* 0x000fe20000410000 */
[----:B------:R-:W-:Y:S01]  /*a450*/  FFMA.FTZ R48, R48, R52, R51 ;  /* 0x0000003430307223 */ /* 0x000fe20000010033 */
[----:B------:R-:W-:-:S02]  /*a460*/  IMAD.U32 R56, R154, 0x10000, RZ ;  /* 0x000100009a387824 */ /* 0x000fc400078e00ff */
[-C--:B------:R-:W-:Y:S01]  /*a470*/  FMUL.FTZ R60, R35, R54.reuse ;  /* 0x00000036233c7220 */ /* 0x080fe20000410000 */
[----:B------:R-:W-:Y:S01]  /*a480*/  IMAD.U32 R52, R41, 0x10000, RZ ;  /* 0x0001000029347824 */ /* 0x000fe200078e00ff */
[----:B------:R-:W-:Y:S01]  /*a490*/  LOP3.LUT R32, R32, 0xffff0000, RZ, 0xc0, !PT ;  /* 0xffff000020207812 */ /* 0x000fe200078ec0ff */
[----:B------:R-:W-:Y:S01]  /*a4a0*/  FFMA.FTZ R35, R31, R54, -R58 ;  /* 0x000000361f237223 */ /* 0x000fe2000001083a */
[----:B------:R-:W-:Y:S01]  /*a4b0*/  LOP3.LUT R51, R154, 0xffff0000, RZ, 0xc0, !PT ;  /* 0xffff00009a337812 */ /* 0x000fe200078ec0ff */
[----:B------:R-:W-:Y:S01]  /*a4c0*/  FMUL.FTZ R54, R33, R56 ;  /* 0x0000003821367220 */ /* 0x000fe20000410000 */
[----:B------:R-:W-:Y:S01]  /*a4d0*/  LOP3.LUT R41, R41, 0xffff0000, RZ, 0xc0, !PT ;  /* 0xffff000029297812 */ /* 0x000fe200078ec0ff */
[----:B------:R-:W-:Y:S01]  /*a4e0*/  IMAD.U32 R29, R28, 0x10000, RZ ;  /* 0x000100001c1d7824 */ /* 0x000fe200078e00ff */
[----:B------:R-:W-:Y:S01]  /*a4f0*/  PRMT R42, R153, 0x5410, R42 ;  /* 0x00005410992a7816 */ /* 0x000fe2000000002a */
[----:B------:R-:W-:Y:S01]  /*a500*/  FMUL.FTZ R33, R33, R52 ;  /* 0x0000003421217220 */ /* 0x000fe20000410000 */
[----:B------:R-:W-:Y:S01]  /*a510*/  PRMT R38, R151, 0x5410, R38 ;  /* 0x0000541097267816 */ /* 0x000fe20000000026 */
[C---:B------:R-:W-:Y:S01]  /*a520*/  FFMA.FTZ R43, R44.reuse, R43, -R57 ;  /* 0x0000002b2c2b7223 */ /* 0x040fe20000010839 */
[----:B------:R-:W-:Y:S01]  /*a530*/  FFMA.FTZ R44, R44, R55, R59 ;  /* 0x000000372c2c7223 */ /* 0x000fe2000001003b */
[----:B------:R-:W-:Y:S01]  /*a540*/  LOP3.LUT R28, R28, 0xffff0000, RZ, 0xc0, !PT ;  /* 0xffff00001c1c7812 */ /* 0x000fe200078ec0ff */
[----:B------:R-:W-:Y:S01]  /*a550*/  FMUL.FTZ R53, R32, R51 ;  /* 0x0000003320357220 */ /* 0x000fe20000410000 */
[----:B------:R-:W-:Y:S01]  /*a560*/  LOP3.LUT R49, R30, 0xffff0000, RZ, 0xc0, !PT ;  /* 0xffff00001e317812 */ /* 0x000fe200078ec0ff */
[----:B------:R-:W-:Y:S01]  /*a570*/  FMUL.FTZ R55, R32, R41 ;  /* 0x0000002920377220 */ /* 0x000fe20000410000 */
[----:B------:R-:W-:-:S02]  /*a580*/  IMAD.U32 R30, R34, 0x10000, RZ ;  /* 0x00010000221e7824 */ /* 0x000fc400078e00ff */
[C---:B------:R-:W-:Y:S01]  /*a590*/  FFMA.FTZ R54, R29.reuse, R52, -R54 ;  /* 0x000000341d367223 */ /* 0x040fe20000010836 */
[----:B------:R-:W-:Y:S01]  /*a5a0*/  FFMA.FTZ R33, R29, R56, R33 ;  /* 0x000000381d217223 */ /* 0x000fe20000010021 */
[----:B------:R-:W-:Y:S01]  /*a5b0*/  IMAD.U32 R32, R42, 0x10000, RZ ;  /* 0x000100002a207824 */ /* 0x000fe200078e00ff */
[----:B------:R-:W-:Y:S01]  /*a5c0*/  LOP3.LUT R34, R34, 0xffff0000, RZ, 0xc0, !PT ;  /* 0xffff000022227812 */ /* 0x000fe200078ec0ff */
[----:B------:R-:W-:Y:S01]  /*a5d0*/  IMAD.U32 R29, R38, 0x10000, RZ ;  /* 0x00010000261d7824 */ /* 0x000fe200078e00ff */
[----:B------:R-:W-:Y:S01]  /*a5e0*/  LOP3.LUT R42, R42, 0xffff0000, RZ, 0xc0, !PT ;  /* 0xffff00002a2a7812 */ /* 0x000fe200078ec0ff */
[----:B------:R-:W-:Y:S01]  /*a5f0*/  FFMA.FTZ R53, R28, R41, -R53 ;  /* 0x000000291c357223 */ /* 0x000fe20000010835 */
[----:B------:R-:W-:Y:S01]  /*a600*/  LOP3.LUT R38, R38, 0xffff0000, RZ, 0xc0, !PT ;  /* 0xffff000026267812 */ /* 0x000fe200078ec0ff */
[C---:B------:R-:W-:Y:S01]  /*a610*/  FMUL.FTZ R52, R30.reuse, R32 ;  /* 0x000000201e347220 */ /* 0x040fe20000410000 */
[----:B------:R-:W-:Y:S01]  /*a620*/  FMUL.FTZ R41, R30, R29 ;  /* 0x0000001d1e297220 */ /* 0x000fe20000410000 */
[----:B------:R-:W-:Y:S01]  /*a630*/  FFMA.FTZ R31, R31, R66, R60 ;  /* 0x000000421f1f7223 */ /* 0x000fe2000001003c */
[----:B------:R-:W-:Y:S01]  /*a640*/  FFMA.FTZ R28, R28, R51, R55 ;  /* 0x000000331c1c7223 */ /* 0x000fe20000010037 */
[C---:B------:R-:W-:Y:S01]  /*a650*/  FMUL.FTZ R30, R34.reuse, R42 ;  /* 0x0000002a221e7220 */ /* 0x040fe20000410000 */
[----:B------:R-:W-:Y:S01]  /*a660*/  FMUL.FTZ R51, R34, R38 ;  /* 0x0000002622337220 */ /* 0x000fe20000410000 */
[----:B------:R-:W-:Y:S01]  /*a670*/  FFMA.FTZ R52, R47, R29, -R52 ;  /* 0x0000001d2f347223 */ /* 0x000fe20000010834 */
[----:B------:R-:W-:Y:S01]  /*a680*/  F2FP.BF16.F32.PACK_AB R35, R35, R50 ;  /* 0x000000322323723e */ /* 0x000fe200000010ff */
[----:B------:R-:W-:Y:S01]  /*a690*/  FFMA.FTZ R29, R49, R38, -R30 ;  /* 0x00000026311d7223 */ /* 0x000fe2000001081e */
[----:B------:R-:W-:Y:S01]  /*a6a0*/  FFMA.FTZ R41, R47, R32, R41 ;  /* 0x000000202f297223 */ /* 0x000fe20000010029 */
[----:B------:R-:W-:Y:S01]  /*a6b0*/  FFMA.FTZ R42, R49, R42, R51 ;  /* 0x0000002a312a7223 */ /* 0x000fe20000010033 */
[----:B------:R-:W-:-:S02]  /*a6c0*/  F2FP.BF16.F32.PACK_AB R43, R46, R43 ;  /* 0x0000002b2e2b723e */ /* 0x000fc400000010ff */
[----:B------:R-:W-:Y:S02]  /*a6d0*/  F2FP.BF16.F32.PACK_AB R44, R45, R44 ;  /* 0x0000002c2d2c723e */ /* 0x000fe400000010ff */
[----:B------:R-:W-:Y:S01]  /*a6e0*/  F2FP.BF16.F32.PACK_AB R48, R31, R48 ;  /* 0x000000301f30723e */ /* 0x000fe200000010ff */
[----:B------:R-:W-:Y:S01]  /*a6f0*/  IMAD.MOV.U32 R31, RZ, RZ, R35 ;  /* 0x000000ffff1f7224 */ /* 0x000fe200078e0023 */
[----:B------:R-:W-:Y:S02]  /*a700*/  F2FP.BF16.F32.PACK_AB R54, R53, R54 ;  /* 0x000000363536723e */ /* 0x000fe400000010ff */
[----:B------:R-:W-:Y:S01]  /*a710*/  F2FP.BF16.F32.PACK_AB R32, R28, R33 ;  /* 0x000000211c20723e */ /* 0x000fe200000010ff */
[----:B------:R-:W-:Y:S01]  /*a720*/  IMAD.MOV.U32 R33, RZ, RZ, R44 ;  /* 0x000000ffff217224 */ /* 0x000fe200078e002c */
[----:B------:R-:W-:Y:S01]  /*a730*/  F2FP.BF16.F32.PACK_AB R30, R29, R52 ;  /* 0x000000341d1e723e */ /* 0x000fe200000010ff */
[----:B------:R-:W-:Y:S01]  /*a740*/  IMAD.MOV.U32 R28, RZ, RZ, R54 ;  /* 0x000000ffff1c7224 */ /* 0x000fe200078e0036 */
[----:B------:R-:W-:Y:S01]  /*a750*/  F2FP.BF16.F32.PACK_AB R34, R42, R41 ;  /* 0x000000292a22723e */ /* 0x000fe200000010ff */
[----:B------:R-:W-:-:S02]  /*a760*/  IMAD.MOV.U32 R29, RZ, RZ, R43 ;  /* 0x000000ffff1d7224 */ /* 0x000fc400078e002b */
[----:B------:R-:W-:-:S07]  /*a770*/  IMAD.MOV.U32 R35, RZ, RZ, R48 ;  /* 0x000000ffff237224 */ /* 0x000fce00078e0030 */
.L_x_1553:
[----:B------:R-:W-:Y:S05]  /*a780*/  BSYNC B1 ;  /* 0x0000000000017941 */ /* 0x000fea0003800000 */
.L_x_1552:
[----:B0-----:R0:W-:Y:S01]  /*a790*/  STG.E.128 desc[UR46][R36.64], R28 ;  /* 0x0000001c24007986 */ /* 0x0011e2000c101d2e */
[----:B------:R-:W-:-:S13]  /*a7a0*/  ISETP.GE.AND P3, PT, R39, R144, PT ;  /* 0x000000902700720c */ /* 0x000fda0003f66270 */
[----:B------:R-:W-:Y:S05]  /*a7b0*/  @P3 BRA `(.L_x_1502) ;  /* 0x0000000000fc3947 */ /* 0x000fea0003800000 */
[--C-:B------:R-:W-:Y:S02]  /*a7c0*/  IADD3 R124, P3, P4, R86, R124, R39.reuse ;  /* 0x0000007c567c7210 */ /* 0x100fe40007c7e027 */
[----:B------:R-:W-:-:S04]  /*a7d0*/  SHF.R.S32.HI R39, RZ, 0x1f, R39 ;  /* 0x0000001fff277819 */ /* 0x000fc80000011427 */
[----:B------:R-:W-:Y:S02]  /*a7e0*/  IADD3.X R40, R85, R40, R39, P3, P4 ;  /* 0x0000002855287210 */ /* 0x000fe40001fe8427 */
[----:B------:R-:W-:-:S04]  /*a7f0*/  LEA R114, P3, R124, R114, 0x1 ;  /* 0x000000727c727211 */ /* 0x000fc800078608ff */
[----:B------:R-:W-:-:S05]  /*a800*/  LEA.HI.X R115, R124, R115, R40, 0x1, P3 ;  /* 0x000000737c737211 */ /* 0x000fca00018f0c28 */
[----:B--2---:R2:W-:Y:S01]  /*a810*/  STG.E.128 desc[UR46][R114.64], R32 ;  /* 0x0000002072007986 */ /* 0x0045e2000c101d2e */
[----:B------:R-:W-:Y:S05]  /*a820*/  BRA `(.L_x_1502) ;  /* 0x0000000000e07947 */ /* 0x000fea0003800000 */
.L_x_1469:
[----:B------:R-:W2:Y:S02]  /*a830*/  LDL R28, [R1+0x3c] ;  /* 0x00003c00011c7983 */ /* 0x000ea40000100800 */
[----:B--2---:R-:W-:-:S13]  /*a840*/  R2UR UR4, R28 ;  /* 0x000000001c0472ca */ /* 0x004fda00000e0000 */
[----:B------:R-:W-:-:S06]  /*a850*/  UISETP.NE.AND UP0, UPT, UR4, 0x3, UPT ;  /* 0x000000030400788c */ /* 0x000fcc000bf05270 */
[----:B------:R-:W-:-:S13]  /*a860*/  PLOP3.LUT P2, PT, PT, PT, UP0, 0x80, 0x0 ;  /* 0x000000000000781c */ /* 0x000fda0003f4f008 */
[----:B------:R-:W-:Y:S05]  /*a870*/  @!P2 BRA `(.L_x_1554) ;  /* 0x000000000004a947 */ /* 0x000fea0003800000 */
[----:B------:R-:W-:Y:S01]  /*a880*/  BPT.TRAP 0x1 ;  /* 0x000000040000795c */ /* 0x000fe20000300000 */
.L_x_1554:
[----:B------:R-:W-:Y:S01]  /*a890*/  IMAD R3, R16, 0x8, R2 ;  /* 0x0000000810037824 */ /* 0x000fe200078e0202 */
[----:B------:R-:W-:Y:S01]  /*a8a0*/  SHF.L.U32 R0, R167, 0x1f, RZ ;  /* 0x0000001fa7007819 */ /* 0x000fe200000006ff */
[----:B------:R-:W-:Y:S01]  /*a8b0*/  IMAD R4, R24, -0x60, R25 ;  /* 0xffffffa018047824 */ /* 0x000fe200078e0219 */
[----:B------:R-:W-:Y:S02]  /*a8c0*/  BSSY B1, `(.L_x_1555) ;  /* 0x0000005000017945 */ /* 0x000fe40003800000 */
[----:B------:R-:W0:Y:S02]  /*a8d0*/  SYNCS.PHASECHK.TRANS64.TRYWAIT P4, [R3+URZ+0x2a890], R0 ;  /* 0x02a89000030075a7 */ /* 0x000e24000808017f */
[----:B------:R-:W-:-:S04]  /*a8e0*/  VIMNMX R4, R4, 0x60, PT ;  /* 0x0000006004047848 */ /* 0x000fc80003fe0100 */
[----:B------:R-:W-:Y:S01]  /*a8f0*/  ISETP.GE.AND P3, PT, R162, R4, PT ;  /* 0x00000004a200720c */ /* 0x000fe20003f66270 */
[----:B0-----:R-:W-:-:S12]  /*a900*/  @!P4 BRA `(.L_x_1556) ;  /* 0x0000022000a8c947 */ /* 0x001fd80003800000 */
.L_x_1929:
[----:B------:R-:W-:Y:S05]  /*a910*/  BSYNC B1 ;  /* 0x0000000000017941 */ /* 0x000fea0003800000 */
.L_x_1555:
[----:B------:R-:W-:Y:S04]  /*a920*/  BSSY B1, `(.L_x_1557) ;  /* 0x0000014000017945 */ /* 0x000fe80003800000 */
[----:B------:R-:W-:Y:S05]  /*a930*/  @P3 BRA `(.L_x_1558) ;  /* 0x0000000000483947 */ /* 0x000fea0003800000 */
[----:B------:R-:W-:Y:S02]  /*a940*/  ISETP.NE.AND P4, PT, R11, RZ, PT ;  /* 0x000000ff0b00720c */ /* 0x000fe40003f85270 */
[----:B------:R-:W-:-:S11]  /*a950*/  ISETP.NE.AND P3, PT, R10, RZ, PT ;  /* 0x000000ff0a00720c */ /* 0x000fd60003f65270 */
[----:B------:R-:W1:Y:S04]  /*a960*/  @P4 LDS.128 R28, [R39] ;  /* 0x00000000271c4984 */ /* 0x000e680000000c00 */
[----:B------:R-:W2:Y:S04]  /*a970*/  @P3 LDS.128 R32, [R38] ;  /* 0x0000000026203984 */ /* 0x000ea80000000c00 */
[----:B-1----:R-:W-:Y:S01]  /*a980*/  @P4 STG.E.128 desc[UR46][R40.64], R28 ;  /* 0x0000001c28004986 */ /* 0x002fe2000c101d2e */
[----:B------:R-:W-:-:S03]  /*a990*/  ISETP.NE.AND P4, PT, R9, RZ, PT ;  /* 0x000000ff0900720c */ /* 0x000fc60003f85270 */
[----:B--2---:R-:W-:Y:S01]  /*a9a0*/  @P3 STG.E.128 desc[UR46][R40.64+0x40], R32 ;  /* 0x0000402028003986 */ /* 0x004fe2000c101d2e */
[----:B------:R-:W-:-:S09]  /*a9b0*/  ISETP.NE.AND P3, PT, R8, RZ, PT ;  /* 0x000000ff0800720c */ /* 0x000fd20003f65270 */
[----:B------:R-:W1:Y:S04]  /*a9c0*/  @P4 LDS.128 R28, [R39+0x3000] ;  /* 0x00300000271c4984 */ /* 0x000e680000000c00 */
[----:B------:R-:W2:Y:S04]  /*a9d0*/  @P3 LDS.128 R32, [R38+0x3000] ;  /* 0x0030000026203984 */ /* 0x000ea80000000c00 */
[----:B-1----:R-:W-:Y:S01]  /*a9e0*/  @P4 STG.E.128 desc[UR46][R40.64+0x80], R28 ;  /* 0x0000801c28004986 */ /* 0x002fe2000c101d2e */
[----:B------:R-:W-:-:S03]  /*a9f0*/  ISETP.NE.AND P4, PT, R6, RZ, PT ;  /* 0x000000ff0600720c */ /* 0x000fc60003f85270 */
[----:B--2---:R-:W-:Y:S01]  /*aa00*/  @P3 STG.E.128 desc[UR46][R40.64+0xc0], R32 ;  /* 0x0000c02028003986 */ /* 0x004fe2000c101d2e */
[----:B------:R-:W-:-:S09]  /*aa10*/  ISETP.NE.AND P3, PT, R7, RZ, PT ;  /* 0x000000ff0700720c */ /* 0x000fd20003f65270 */
[----:B------:R-:W1:Y:S04]  /*aa20*/  @P4 LDS.128 R32, [R38+0x6000] ;  /* 0x0060000026204984 */ /* 0x000e680000000c00 */
[----:B------:R-:W2:Y:S04]  /*aa30*/  @P3 LDS.128 R28, [R39+0x6000] ;  /* 0x00600000271c3984 */ /* 0x000ea80000000c00 */
[----:B-1----:R1:W-:Y:S04]  /*aa40*/  @P4 STG.E.128 desc[UR46][R40.64+0x140], R32 ;  /* 0x0001402028004986 */ /* 0x0023e8000c101d2e */
[----:B--2---:R1:W-:Y:S02]  /*aa50*/  @P3 STG.E.128 desc[UR46][R40.64+0x100], R28 ;  /* 0x0001001c28003986 */ /* 0x0043e4000c101d2e */
.L_x_1558:
[----:B------:R-:W-:Y:S05]  /*aa60*/  BSYNC B1 ;  /* 0x0000000000017941 */ /* 0x000fea0003800000 */
.L_x_1557:
[----:B------:R-:W-:-:S13]  /*aa70*/  ISETP.GE.AND P3, PT, R189, R4, PT ;  /* 0x00000004bd00720c */ /* 0x000fda0003f66270 */
[----:B------:R-:W-:Y:S05]  /*aa80*/  @P3 BRA `(.L_x_1502) ;  /* 0x0000000000483947 */ /* 0x000fea0003800000 */
[----:B------:R-:W-:Y:S02]  /*aa90*/  ISETP.NE.AND P4, PT, R11, RZ, PT ;  /* 0x000000ff0b00720c */ /* 0x000fe40003f85270 */
[----:B------:R-:W-:-:S11]  /*aaa0*/  ISETP.NE.AND P3, PT, R9, RZ, PT ;  /* 0x000000ff0900720c */ /* 0x000fd60003f65270 */
[----:B-1----:R-:W1:Y:S04]  /*aab0*/  @P4 LDS.128 R28, [R39+0x2000] ;  /* 0x00200000271c4984 */ /* 0x002e680000000c00 */
[----:B------:R-:W2:Y:S04]  /*aac0*/  @P3 LDS.128 R32, [R39+0x5000] ;  /* 0x0050000027203984 */ /* 0x000ea80000000c00 */
        /* <DEDUP_REMOVED lines=14> */
.L_x_1502:
[----:B------:R-:W-:Y:S05]  /*abb0*/  BSYNC B0 ;  /* 0x0000000000007941 */ /* 0x000fea0003800000 */
.L_x_1468:
        /* <DEDUP_REMOVED lines=17> */
.L_x_1560:
[----:B------:R-:W-:Y:S05]  /*acd0*/  BSYNC B0 ;  /* 0x0000000000007941 */ /* 0x000fea0003800000 */
.L_x_1559:
[----:B------:R-:W1:Y:S01]  /*ace0*/  SYNCS.PHASECHK.TRANS64.TRYWAIT P4, [R3+URZ+0x2a8b0], R0 ;  /* 0x02a8b000030075a7 */ /* 0x000e62000808017f */
[----:B0-----:R-:W-:Y:S01]  /*acf0*/  IMAD R28, R16, 0x3000, R26 ;  /* 0x00003000101c7824 */ /* 0x001fe200078e021a */
[----:B------:R-:W-:Y:S01]  /*ad00*/  ULDC.64 UR44, c[0x0][0x328] ;  /* 0x0000ca00002c7ab9 */ /* 0x000fe20000000a00 */
[----:B------:R-:W-:Y:S01]  /*ad10*/  ULDC.64 UR60, c[0x0][0x318] ;  /* 0x0000c600003c7ab9 */ /* 0x000fe20000000a00 */
[----:B------:R-:W-:Y:S01]  /*ad20*/  BSSY B0, `(.L_x_1561) ;  /* 0x0000004000007945 */ /* 0x000fe20003800000 */
[----:B------:R-:W-:Y:S01]  /*ad30*/  ISETP.GE.AND P2, PT, R162, R4, PT ;  /* 0x00000004a200720c */ /* 0x000fe20003f46270 */
[----:B------:R-:W-:Y:S02]  /*ad40*/  IMAD.IADD R29, R129, 0x1, R28 ;  /* 0x00000001811d7824 */ /* 0x000fe400078e021c */
[----:B-1----:R-:W-:Y:S10]  /*ad50*/  @!P4 BRA `(.L_x_1562) ;  /* 0x0000021c00a8c947 */ /* 0x002ff40003800000 */
.L_x_1930:
[----:B------:R-:W-:Y:S05]  /*ad60*/  BSYNC B0 ;  /* 0x0000000000007941 */ /* 0x000fea0003800000 */
.L_x_1561:
[----:B------:R-:W-:Y:S01]  /*ad70*/  BSSY B0, `(.L_x_1563) ;  /* 0x000001a000007945 */ /* 0x000fe20003800000 */
[----:B0-----:R-:W-:Y:S02]  /*ad80*/  IMAD R0, R28, 0x2, R118 ;  /* 0x000000021c007824 */ /* 0x001fe400078e0276 */
[----:B------:R-:W-:-:S04]  /*ad90*/  IMAD.WIDE R36, R24, 0x60, R120 ;  /* 0x0000006018247825 */ /* 0x000fc800078e0278 */
[----:B------:R-:W-:Y:S01]  /*ada0*/  IMAD R40, R29, 0x2, R118 ;  /* 0x000000021d287824 */ /* 0x000fe200078e0276 */
[----:B------:R-:W-:Y:S06]  /*adb0*/  @P2 BRA `(.L_x_1564) ;  /* 0x0000000000542947 */ /* 0x000fec0003800000 */
[----:B------:R-:W-:Y:S01]  /*adc0*/  IMAD R31, R37, UR44, RZ ;  /* 0x0000002c251f7c24 */ /* 0x000fe2000f8e02ff */
[----:B------:R-:W-:Y:S01]  /*add0*/  ULDC UR4, c[0x0][0x320] ;  /* 0x0000c80000047ab9 */ /* 0x000fe20000000800 */
[----:B------:R-:W-:Y:S01]  /*ade0*/  IMAD.MOV.U32 R28, RZ, RZ, R88 ;  /* 0x000000ffff1c7224 */ /* 0x000fe200078e0058 */
[----:B------:R-:W-:Y:S01]  /*adf0*/  ISETP.GE.AND P4, PT, R18, UR4, PT ;  /* 0x0000000412007c0c */ /* 0x000fe2000bf86270 */
[----:B------:R-:W-:Y:S02]  /*ae00*/  IMAD.MOV.U32 R29, RZ, RZ, R5 ;  /* 0x000000ffff1d7224 */ /* 0x000fe400078e0005 */
[C---:B------:R-:W-:Y:S02]  /*ae10*/  IMAD R31, R36.reuse, UR45, R31 ;  /* 0x0000002d241f7c24 */ /* 0x040fe4000f8e021f */
[----:B------:R-:W-:-:S04]  /*ae20*/  IMAD.WIDE.U32 R28, R36, UR44, R28 ;  /* 0x0000002c241c7c25 */ /* 0x000fc8000f8e001c */
[----:B------:R-:W-:Y:S01]  /*ae30*/  IMAD.IADD R29, R29, 0x1, R31 ;  /* 0x000000011d1d7824 */ /* 0x000fe200078e021f */
[----:B------:R-:W-:-:S04]  /*ae40*/  LEA R38, P2, R28, UR60, 0x1 ;  /* 0x0000003c1c267c11 */ /* 0x000fc8000f8408ff */
[----:B------:R-:W-:Y:S02]  /*ae50*/  LEA.HI.X R39, R28, UR61, R29, 0x1, P2 ;  /* 0x0000003d1c277c11 */ /* 0x000fe400090f0c1d */
[----:B------:R-:W-:Y:S01]  /*ae60*/  ISETP.GE.AND P2, PT, R165, UR4, PT ;  /* 0x00000004a5007c0c */ /* 0x000fe2000bf46270 */
[----:B------:R-:W0:-:S12]  /*ae70*/  @!P4 LDS.128 R28, [R0] ;  /* 0x00000000001cc984 */ /* 0x000e180000000c00 */
[----:B------:R-:W1:Y:S04]  /*ae80*/  @!P2 LDS.128 R32, [R40] ;  /* 0x000000002820a984 */ /* 0x000e680000000c00 */
[----:B0-----:R-:W-:Y:S01]  /*ae90*/  @!P4 STG.E.128 desc[UR46][R38.64], R28 ;  /* 0x0000001c2600c986 */ /* 0x001fe2000c101d2e */
[----:B------:R-:W-:-:S03]  /*aea0*/  ISETP.GE.AND P4, PT, R166, UR4, PT ;  /* 0x00000004a6007c0c */ /* 0x000fc6000bf86270 */
[----:B-1----:R-:W-:Y:S01]  /*aeb0*/  @!P2 STG.E.128 desc[UR46][R38.64+0x40], R32 ;  /* 0x000040202600a986 */ /* 0x002fe2000c101d2e */
[----:B------:R-:W-:-:S09]  /*aec0*/  ISETP.GE.AND P2, PT, R104, UR4, PT ;  /* 0x0000000468007c0c */ /* 0x000fd2000bf46270 */
[----:B------:R-:W0:Y:S04]  /*aed0*/  @!P4 LDS.128 R28, [R0+0x3000] ;  /* 0x00300000001cc984 */ /* 0x000e280000000c00 */
[----:B------:R-:W1:Y:S04]  /*aee0*/  @!P2 LDS.128 R32, [R40+0x3000] ;  /* 0x003000002820a984 */ /* 0x000e680000000c00 */
[----:B0-----:R0:W-:Y:S04]  /*aef0*/  @!P4 STG.E.128 desc[UR46][R38.64+0x80], R28 ;  /* 0x0000801c2600c986 */ /* 0x0011e8000c101d2e */
[----:B-1----:R0:W-:Y:S02]  /*af00*/  @!P2 STG.E.128 desc[UR46][R38.64+0xc0], R32 ;  /* 0x0000c0202600a986 */ /* 0x0021e4000c101d2e */
.L_x_1564:
[----:B------:R-:W-:Y:S05]  /*af10*/  BSYNC B0 ;  /* 0x0000000000007941 */ /* 0x000fea0003800000 */
.L_x_1563:
[----:B------:R-:W-:Y:S01]  /*af20*/  ISETP.GE.AND P2, PT, R189, R4, PT ;  /* 0x00000004bd00720c */ /* 0x000fe20003f46270 */
[----:B------:R-:W-:-:S12]  /*af30*/  BSSY B0, `(.L_x_1565) ;  /* 0x0000018000007945 */ /* 0x000fd80003800000 */
[----:B------:R-:W-:Y:S05]  /*af40*/  @P2 BRA `(.L_x_1566) ;  /* 0x0000000000582947 */ /* 0x000fea0003800000 */
[----:B0-----:R-:W-:Y:S01]  /*af50*/  IADD3 R31, P2, R36, 0x40, RZ ;  /* 0x00000040241f7810 */ /* 0x001fe20007f5e0ff */
[----:B------:R-:W-:Y:S01]  /*af60*/  IMAD.MOV.U32 R4, RZ, RZ, R88 ;  /* 0x000000ffff047224 */ /* 0x000fe200078e0058 */
[----:B------:R-:W-:Y:S02]  /*af70*/  ULDC UR4, c[0x0][0x320] ;  /* 0x0000c80000047ab9 */ /* 0x000fe40000000800 */
[----:B------:R-:W-:Y:S01]  /*af80*/  ISETP.GE.AND P4, PT, R18, UR4, PT ;  /* 0x0000000412007c0c */ /* 0x000fe2000bf86270 */
[----:B------:R-:W-:Y:S02]  /*af90*/  IMAD.X R36, RZ, RZ, R37, P2 ;  /* 0x000000ffff247224 */ /* 0x000fe400010e0625 */
[----:B------:R-:W-:-:S04]  /*afa0*/  IMAD.WIDE.U32 R28, R31, UR44, R4 ;  /* 0x0000002c1f1c7c25 */ /* 0x000fc8000f8e0004 */
[----:B------:R-:W-:-:S04]  /*afb0*/  IMAD R36, R36, UR44, RZ ;  /* 0x0000002c24247c24 */ /* 0x000fc8000f8e02ff */
[----:B------:R-:W-:Y:S01]  /*afc0*/  IMAD R31, R31, UR45, R36 ;  /* 0x0000002d1f1f7c24 */ /* 0x000fe2000f8e0224 */
[----:B------:R-:W-:-:S03]  /*afd0*/  LEA R36, P2, R28, UR60, 0x1 ;  /* 0x0000003c1c247c11 */ /* 0x000fc6000f8408ff */
[----:B------:R-:W-:-:S05]  /*afe0*/  IMAD.IADD R29, R29, 0x1, R31 ;  /* 0x000000011d1d7824 */ /* 0x000fca00078e021f */
[----:B------:R-:W-:Y:S02]  /*aff0*/  LEA.HI.X R37, R28, UR61, R29, 0x1, P2 ;  /* 0x0000003d1c257c11 */ /* 0x000fe400090f0c1d */
[----:B------:R-:W-:Y:S01]  /*b000*/  ISETP.GE.AND P2, PT, R166, UR4, PT ;  /* 0x00000004a6007c0c */ /* 0x000fe2000bf46270 */
[----:B------:R-:W0:-:S12]  /*b010*/  @!P4 LDS.128 R28, [R0+0x2000] ;  /* 0x00200000001cc984 */ /* 0x000e180000000c00 */
[----:B------:R-:W1:Y:S04]  /*b020*/  @!P2 LDS.128 R32, [R0+0x5000] ;  /* 0x005000000020a984 */ /* 0x000e680000000c00 */
        /* <DEDUP_REMOVED lines=8> */
.L_x_1566:
[----:B------:R-:W-:Y:S05]  /*b0b0*/  BSYNC B0 ;  /* 0x0000000000007941 */ /* 0x000fea0003800000 */
.L_x_1565:
[----:B------:R-:W-:Y:S01]  /*b0c0*/  @!PT LDS RZ, [RZ] ;  /* 0x00000000fffff984 */ /* 0x000fe20000000800 */
[----:B------:R-:W-:Y:S01]  /*b0d0*/  @!PT LDS RZ, [RZ] ;  /* 0x00000000fffff984 */ /* 0x000fe20000000800 */
[----:B------:R-:W-:Y:S01]  /*b0e0*/  @!PT LDS RZ, [RZ] ;  /* 0x00000000fffff984 */ /* 0x000fe20000000800 */
[----:B------:R-:W-:Y:S01]  /*b0f0*/  @!PT LDS RZ, [RZ] ;  /* 0x00000000fffff984 */ /* 0x000fe20000000800 */
[----:B------:R1:W-:Y:S06]  /*b100*/  MEMBAR.ALL.CTA ;  /* 0x0000000000007992 */ /* 0x0003ec0000008000 */
[----:B-1----:R-:W1:Y:S01]  /*b110*/  FENCE.VIEW.ASYNC.S ;  /* 0x00000000000073c6 */ /* 0x002e620000000000 */
[----:B------:R-:W-:Y:S01]  /*b120*/  @!P3 VIADD R3, R3, 0x2a8c0 ;  /* 0x0002a8c00303b836 */ /* 0x000fe20000000000 */
[----:B-1----:R1:W-:Y:S01]  /*b130*/  BAR.SYNC.DEFER_BLOCKING R221, 0x80 ;  /* 0x000200dd0000751d */ /* 0x0023e20000010000 */
[----:B------:R-:W-:Y:S01]  /*b140*/  LOP3.LUT P4, RZ, R17, 0x2, RZ, 0xc0, !PT ;  /* 0x0000000211ff7812 */ /* 0x000fe2000788c0ff */
[----:B------:R-:W-:-:S02]  /*b150*/  VIADD R16, R16, 0x1 ;  /* 0x0000000110107836 */ /* 0x000fc40000000000 */
[----:B------:R-:W-:Y:S02]  /*b160*/  @!P3 PRMT R3, RZ, 0x654, R3 ;  /* 0x00000654ff03b816 */ /* 0x000fe40000000003 */
[----:B------:R-:W-:Y:S02]  /*b170*/  PLOP3.LUT P2, PT, PT, PT, PT, 0x8, 0x0 ;  /* 0x000000000000781c */ /* 0x000fe40003f4e170 */
[----:B------:R1:W-:Y:S01]  /*b180*/  @!P3 SYNCS.ARRIVE.TRANS64.RED.A1T0 RZ, [R3+URZ], RZ ;  /* 0x000000ff03ffb9a7 */ /* 0x0003e2000810043f */
[----:B------:R-:W-:-:S04]  /*b190*/  ISETP.NE.AND P3, PT, R16, 0x2, PT ;  /* 0x000000021000780c */ /* 0x000fc80003f65270 */
[----:B------:R-:W-:Y:S02]  /*b1a0*/  SEL R0, RZ, 0x1, P3 ;  /* 0x00000001ff007807 */ /* 0x000fe40001800000 */
[----:B------:R-:W-:Y:S02]  /*b1b0*/  SEL R16, R16, RZ, P3 ;  /* 0x000000ff10107207 */ /* 0x000fe40001800000 */
[----:B------:R-:W-:Y:S01]  /*b1c0*/  LOP3.LUT R167, R167, R0, RZ, 0x3c, !PT ;  /* 0x00000000a7a77212 */ /* 0x000fe200078e3cff */
[----:B------:R-:W-:Y:S06]  /*b1d0*/  @P4 BRA `(.L_x_1567) ;  /* 0xffffff7c00844947 */ /* 0x000fec000383ffff */
.L_x_1463:
[----:B------:R-:W3:Y:S01]  /*b1e0*/  LDC R0, c[0x0][0x448] ;  /* 0x00011200ff007b82 */ /* 0x000ee20000000800 */
[----:B------:R-:W-:Y:S01]  /*b1f0*/  IADD3 R7, R164, 0x1, -R163 ;  /* 0x00000001a4077810 */ /* 0x000fe20007ffe8a3 */
[----:B------:R-:W-:Y:S06]  /*b200*/  BSSY B0, `(.L_x_1568) ;  /* 0x000000d000007945 */ /* 0x000fec0003800000 */
[----:B------:R-:W4:Y:S01]  /*b210*/  LDC.64 R4, c[0x0][0x9e0] ;  /* 0x00027800ff047b82 */ /* 0x000f220000000a00 */
[----:B---3--:R-:W-:Y:S01]  /*b220*/  ISETP.NE.AND P1, PT, R0, 0x1, PT ;  /* 0x000000010000780c */ /* 0x008fe20003f25270 */
[----:B------:R-:W-:Y:S01]  /*b230*/  VIADD R0, R178, 0x7f ;  /* 0x0000007fb2007836 */ /* 0x000fe20000000000 */
[----:B----4-:R-:W-:-:S11]  /*b240*/  ISETP.GE.AND P3, PT, R5, 0x1, PT ;  /* 0x000000010500780c */ /* 0x010fd60003f66270 */
[----:B-1----:R-:W1:Y:S08]  /*b250*/  @P1 LDC R3, c[0x0][0x44c] ;  /* 0x00011300ff031b82 */ /* 0x002e700000000800 */
[----:B------:R-:W3:Y:S01]  /*b260*/  @P1 LDC R6, c[0x0][0x450] ;  /* 0x00011400ff061b82 */ /* 0x000ee20000000800 */
[----:B-1----:R-:W-:-:S05]  /*b270*/  @P1 IMAD.HI.U32 R3, R0, R3, RZ ;  /* 0x0000000300031227 */ /* 0x002fca00078e00ff */
[----:B---3--:R-:W-:-:S05]  /*b280*/  @P1 SHF.R.U32.HI R0, RZ, R6, R3 ;  /* 0x00000006ff001219 */ /* 0x008fca0000011603 */
[----:B------:R-:W-:Y:S01]  /*b290*/  IMAD.IADD R3, R7, 0x1, R0 ;  /* 0x0000000107037824 */ /* 0x000fe200078e0200 */
[----:B------:R-:W-:Y:S06]  /*b2a0*/  @P2 BRA `(.L_x_1569) ;  /* 0x0000000000082947 */ /* 0x000fec0003800000 */
[----:B------:R-:W1:Y:S02]  /*b2b0*/  FENCE.VIEW.ASYNC.G ;  /* 0x00000000000073c6 */ /* 0x000e640000000100 */
[----:B-1----:R-:W-:Y:S06]  /*b2c0*/  BAR.ARV 0xc, 0x180 ;  /* 0x0306000000007b1d */ /* 0x002fec0000002000 */
.L_x_1569:
[----:B------:R-:W-:Y:S05]  /*b2d0*/  BSYNC B0 ;  /* 0x0000000000007941 */ /* 0x000fea0003800000 */
.L_x_1568:
[----:B------:R-:W-:Y:S01]  /*b2e0*/  IMAD.IADD R4, R3, 0x1, R4 ;  /* 0x0000000103047824 */ /* 0x000fe200078e0204 */
[----:B------:R-:W-:Y:S06]  /*b2f0*/  @!P3 BRA `(.L_x_1570) ;  /* 0x000000000048b947 */ /* 0x000fec0003800000 */
[C---:B------:R-:W-:Y:S01]  /*b300*/  ISETP.GT.AND P0, PT, R3.reuse, RZ, PT ;  /* 0x000000ff0300720c */ /* 0x040fe20003f04270 */
[----:B------:R-:W-:Y:S01]  /*b310*/  BSSY B0, `(.L_x_1571) ;  /* 0x000000e000007945 */ /* 0x000fe20003800000 */
[----:B------:R-:W-:-:S11]  /*b320*/  VIADD R0, R3, 0xffffffff ;  /* 0xffffffff03007836 */ /* 0x000fd60000000000 */
[----:B------:R-:W-:Y:S05]  /*b330*/  @P0 BRA `(.L_x_1572) ;  /* 0x00000000001c0947 */ /* 0x000fea0003800000 */
[----:B------:R-:W-:Y:S01]  /*b340*/  ISETP.NE.AND P0, PT, R5, 0x1, PT ;  /* 0x000000010500780c */ /* 0x000fe20003f05270 */
[----:B------:R-:W-:-:S12]  /*b350*/  IMAD.MOV R3, RZ, RZ, -R3 ;  /* 0x000000ffff037224 */ /* 0x000fd800078e0a03 */
[----:B------:R-:W1:Y:S02]  /*b360*/  @P0 LDC.64 R6, c[0x0][0x9e8] ;  /* 0x00027a00ff060b82 */ /* 0x000e640000000a00 */
[----:B-1----:R-:W-:-:S05]  /*b370*/  @P0 IMAD.HI.U32 R0, R3, R6, RZ ;  /* 0x0000000603000227 */ /* 0x002fca00078e00ff */
[----:B------:R-:W-:-:S04]  /*b380*/  @P0 SHF.R.U32.HI R3, RZ, R7, R0 ;  /* 0x00000007ff030219 */ /* 0x000fc80000011600 */
[----:B------:R-:W-:Y:S01]  /*b390*/  LOP3.LUT R0, RZ, R3, RZ, 0x33, !PT ;  /* 0x00000003ff007212 */ /* 0x000fe200078e33ff */
[----:B------:R-:W-:Y:S06]  /*b3a0*/  BRA `(.L_x_1573) ;  /* 0x0000000000107947 */ /* 0x000fec0003800000 */
.L_x_1572:
[----:B------:R-:W-:-:S13]  /*b3b0*/  ISETP.NE.AND P0, PT, R5, 0x1, PT ;  /* 0x000000010500780c */ /* 0x000fda0003f05270 */
[----:B------:R-:W1:Y:S02]  /*b3c0*/  @P0 LDC.64 R6, c[0x0][0x9e8] ;  /* 0x00027a00ff060b82 */ /* 0x000e640000000a00 */
[----:B-1----:R-:W-:-:S05]  /*b3d0*/  @P0 IMAD.HI.U32 R6, R0, R6, RZ ;  /* 0x0000000600060227 */ /* 0x002fca00078e00ff */
[----:B------:R-:W-:-:S07]  /*b3e0*/  @P0 SHF.R.U32.HI R0, RZ, R7, R6 ;  /* 0x00000007ff000219 */ /* 0x000fce0000011606 */
.L_x_1573:
[----:B------:R-:W-:Y:S05]  /*b3f0*/  BSYNC B0 ;  /* 0x0000000000007941 */ /* 0x000fea0003800000 */
.L_x_1571:
[----:B------:R-:W-:-:S05]  /*b400*/  IMAD R3, R0, R5, R5 ;  /* 0x0000000500037224 */ /* 0x000fca00078e0205 */
[----:B------:R-:W-:-:S07]  /*b410*/  VIMNMX R4, R4, R3, PT ;  /* 0x0000000304047248 */ /* 0x000fce0003fe0100 */
.L_x_1570:
[----:B------:R-:W1:Y:S01]  /*b420*/  @P1 LDC R3, c[0x0][0x44c] ;  /* 0x00011300ff031b82 */ /* 0x000e620000000800 */
[----:B------:R-:W-:Y:S01]  /*b430*/  VIADD R4, R4, 0x5f ;  /* 0x0000005f04047836 */ /* 0x000fe20000000000 */
[----:B------:R-:W-:Y:S01]  /*b440*/  ULDC UR4, c[0x0][0x9dc] ;  /* 0x0002770000047ab9 */ /* 0x000fe20000000800 */
[----:B------:R-:W-:Y:S02]  /*b450*/  IMAD.MOV.U32 R7, RZ, RZ, R178 ;  /* 0x000000ffff077224 */ /* 0x000fe400078e00b2 */
[----:B------:R-:W-:-:S03]  /*b460*/  IMAD.HI R4, R4, 0x2aaaaaab, RZ ;  /* 0x2aaaaaab04047827 */ /* 0x000fc600078e02ff */
[----:B------:R-:W3:Y:S01]  /*b470*/  @P1 LDC R9, c[0x0][0x450] ;  /* 0x00011400ff091b82 */ /* 0x000ee20000000800 */
[----:B-1----:R-:W-:Y:S01]  /*b480*/  @P1 IMAD.HI.U32 R0, R178, R3, RZ ;  /* 0x00000003b2001227 */ /* 0x002fe200078e00ff */
[----:B------:R-:W-:-:S04]  /*b490*/  SHF.R.U32.HI R3, RZ, 0x1f, R4 ;  /* 0x0000001fff037819 */ /* 0x000fc80000011604 */
[----:B------:R-:W-:Y:S02]  /*b4a0*/  LEA.HI.SX32 R4, R4, R3, 0x1c ;  /* 0x0000000304047211 */ /* 0x000fe400078fe2ff */
[----:B---3--:R-:W-:Y:S02]  /*b4b0*/  @P1 SHF.R.U32.HI R7, RZ, R9, R0 ;  /* 0x00000009ff071219 */ /* 0x008fe40000011600 */
        /* <DEDUP_REMOVED lines=14> */
.L_x_1576:
[----:B------:R-:W-:-:S13]  /*b5a0*/  ISETP.NE.AND P0, PT, R5, 0x1, PT ;  /* 0x000000010500780c */ /* 0x000fda0003f05270 */
[----:B------:R-:W1:Y:S02]  /*b5b0*/  @P0 LDC.64 R6, c[0x0][0x9e8] ;  /* 0x00027a00ff060b82 */ /* 0x000e640000000a00 */
[----:B-1----:R-:W-:-:S05]  /*b5c0*/  @P0 IMAD.HI.U32 R4, R0, R6, RZ ;  /* 0x0000000600040227 */ /* 0x002fca00078e00ff */
[----:B------:R-:W-:-:S07]  /*b5d0*/  @P0 SHF.R.U32.HI R0, RZ, R7, R4 ;  /* 0x00000007ff000219 */ /* 0x000fce0000011604 */
.L_x_1577:
[----:B------:R-:W-:Y:S05]  /*b5e0*/  BSYNC B0 ;  /* 0x0000000000007941 */ /* 0x000fea0003800000 */
.L_x_1575:
[----:B------:R-:W-:-:S05]  /*b5f0*/  IMAD R0, R0, R5, RZ ;  /* 0x0000000500007224 */ /* 0x000fca00078e02ff */
[----:B------:R-:W-:-:S07]  /*b600*/  VIMNMX R3, R3, R0, !PT ;  /* 0x0000000003037248 */ /* 0x000fce0007fe0100 */
.L_x_1574:
[----:B------:R-:W-:Y:S01]  /*b610*/  IMAD.HI R3, R3, 0x2aaaaaab, RZ ;  /* 0x2aaaaaab03037827 */ /* 0x000fe200078e02ff */
[----:B------:R-:W-:Y:S03]  /*b620*/  BSSY B0, `(.L_x_1578) ;  /* 0x0000025000007945 */ /* 0x000fe60003800000 */
[----:B------:R-:W-:Y:S01]  /*b630*/  IMAD.MOV.U32 R5, RZ, RZ, RZ ;  /* 0x000000ffff057224 */ /* 0x000fe200078e00ff */
[----:B------:R-:W-:-:S04]  /*b640*/  SHF.R.U32.HI R0, RZ, 0x1f, R3 ;  /* 0x0000001fff007819 */ /* 0x000fc80000011603 */
[----:B------:R-:W-:-:S04]  /*b650*/  LEA.HI.SX32 R0, R3, R0, 0x1c ;  /* 0x0000000003007211 */ /* 0x000fc800078fe2ff */
        /* <DEDUP_REMOVED lines=8> */
[----:B------:R-:W1:Y:S01]  /*b6e0*/  I2F.RP R3, R6 ;  /* 0x0000000600037306 */ /* 0x000e620000209400 */
[----:B------:R-:W-:Y:S02]  /*b6f0*/  IABS R10, R11 ;  /* 0x0000000b000a7213 */ /* 0x000fe40000000000 */
[----:B------:R-:W-:-:S05]  /*b700*/  IMAD.IADD R0, R0, 0x1, -R9 ;  /* 0x0000000100007824 */ /* 0x000fca00078e0a09 */
[----:B------:R-:W-:Y:S02]  /*b710*/  IABS R8, R0 ;  /* 0x0000000000087213 */ /* 0x000fe40000000000 */
[----:B------:R-:W-:-:S04]  /*b720*/  LOP3.LUT R0, R0, R11, RZ, 0x3c, !PT ;  /* 0x0000000b00007212 */ /* 0x000fc800078e3cff */
[----:B------:R-:W-:Y:S01]  /*b730*/  ISETP.GE.AND P2, PT, R0, RZ, PT ;  /* 0x000000ff0000720c */ /* 0x000fe20003f46270 */
[----:B-1----:R-:W1:Y:S02]  /*b740*/  MUFU.RCP R3, R3 ;  /* 0x0000000300037308 */ /* 0x002e640000001000 */
[----:B-1----:R-:W-:Y:S02]  /*b750*/  VIADD R4, R3, 0xffffffe ;  /* 0x0ffffffe03047836 */ /* 0x002fe40000000000 */
[----:B------:R-:W-:-:S04]  /*b760*/  IMAD.MOV R3, RZ, RZ, -R10 ;  /* 0x000000ffff037224 */ /* 0x000fc800078e0a0a */
[----:B------:R1:W3:Y:S02]  /*b770*/  F2I.FTZ.U32.TRUNC.NTZ R5, R4 ;  /* 0x0000000400057305 */ /* 0x0002e4000021f000 */
[----:B-1----:R-:W-:Y:S02]  /*b780*/  IMAD.MOV.U32 R4, RZ, RZ, RZ ;  /* 0x000000ffff047224 */ /* 0x002fe400078e00ff */
[----:B---3--:R-:W-:-:S04]  /*b790*/  IMAD.MOV R7, RZ, RZ, -R5 ;  /* 0x000000ffff077224 */ /* 0x008fc800078e0a05 */
        /* <DEDUP_REMOVED lines=12> */
[----:B------:R-:W-:-:S07]  /*b860*/  @!P1 LOP3.LUT R5, RZ, R11, RZ, 0x33, !PT ;  /* 0x0000000bff059212 */ /* 0x000fce00078e33ff */
.L_x_1579:
[----:B------:R-:W-:Y:S05]  /*b870*/  BSYNC B0 ;  /* 0x0000000000007941 */ /* 0x000fea0003800000 */
.L_x_1578:
[-C--:B------:R-:W-:Y:S01]  /*b880*/  IMAD R180, R190, R5.reuse, R9 ;  /* 0x00000005beb47224 */ /* 0x080fe200078e0209 */
        /* <DEDUP_REMOVED lines=29> */
[----:B0-----:R-:W-:Y:S02]  /*ba60*/  CS2R R38, SRZ ;  /* 0x0000000000267805 */ /* 0x001fe4000001ff00 */
[----:B--2---:R-:W-:Y:S02]  /*ba70*/  CS2R R36, SRZ ;  /* 0x0000000000247805 */ /* 0x004fe4000001ff00 */
[----:B------:R-:W-:-:S02]  /*ba80*/  CS2R R98, SRZ ;  /* 0x0000000000627805 */ /* 0x000fc4000001ff00 */
[----:B------:R-:W-:Y:S02]  /*ba90*/  CS2R R90, SRZ ;  /* 0x00000000005a7805 */ /* 0x000fe4000001ff00 */
[----:B------:R-:W-:Y:S02]  /*baa0*/  CS2R R96, SRZ ;  /* 0x0000000000607805 */ /* 0x000fe4000001ff00 */
[----:B------:R-:W-:Y:S02]  /*bab0*/  CS2R R88, SRZ ;  /* 0x0000000000587805 */ /* 0x000fe4000001ff00 */
[----:B------:R-:W-:Y:S02]  /*bac0*/  CS2R R94, SRZ ;  /* 0x00000000005e7805 */ /* 0x000fe4000001ff00 */
[----:B------:R-:W-:Y:S01]  /*bad0*/  CS2R R20, SRZ ;  /* 0x0000000000147805 */ /* 0x000fe2000001ff00 */
[----:B------:R-:W-:Y:S06]  /*bae0*/  @!P1 BRA `(.L_x_1580) ;  /* 0x0000015000789947 */ /* 0x000fec0003800000 */
[----:B------:R-:W2:Y:S04]  /*baf0*/  LDL R4, [R1+0x7c] ;  /* 0x00007c0001047983 */ /* 0x000ea80000100800 */
[----:B------:R-:W3:Y:S04]  /*bb00*/  LDL R6, [R1+0x74] ;  /* 0x0000740001067983 */ /* 0x000ee80000100800 */
[----:B--2---:R-:W0:Y:S01]  /*bb10*/  SHFL.IDX PT, R0, R4, RZ, 0x1f ;  /* 0x00001fff04007589 */ /* 0x004e2200000e0000 */
[----:B---3--:R-:W-:-:S13]  /*bb20*/  R2UR UR4, R6 ;  /* 0x00000000060472ca */ /* 0x008fda00000e0000 */
[----:B------:R-:W-:Y:S01]  /*bb30*/  ULOP3.LUT UP0, URZ, UR4, 0x1bf, URZ, 0xc0, !UPT ;  /* 0x000001bf043f7892 */ /* 0x000fe2000f80c03f */
[----:B0-----:R-:W-:-:S04]  /*bb40*/  LEA.HI R3, R0, R0, RZ, 0x1 ;  /* 0x0000000000037211 */ /* 0x001fc800078f08ff */
[----:B------:R-:W-:Y:S02]  /*bb50*/  LOP3.LUT R3, R3, 0x1e, RZ, 0xc0, !PT ;  /* 0x0000001e03037812 */ /* 0x000fe400078ec0ff */
[----:B------:R-:W-:-:S03]  /*bb60*/  PLOP3.LUT P0, PT, PT, PT, UP0, 0x80, 0x0 ;  /* 0x000000000000781c */ /* 0x000fc60003f0f008 */
[----:B------:R-:W-:-:S05]  /*bb70*/  IMAD.IADD R3, R0, 0x1, -R3 ;  /* 0x0000000100037824 */ /* 0x000fca00078e0a03 */
[----:B------:R-:W-:-:S04]  /*bb80*/  LEA R3, R3, UR4, 0xd ;  /* 0x0000000403037c11 */ /* 0x000fc8000f8e68ff */
[----:B------:R-:W-:-:S04]  /*bb90*/  SHF.R.U32.HI R3, RZ, 0x4, R3 ;  /* 0x00000004ff037819 */ /* 0x000fc80000011603 */
[----:B------:R-:W-:Y:S01]  /*bba0*/  LOP3.LUT R68, R3, 0x3fff, RZ, 0xc0, !PT ;  /* 0x00003fff03447812 */ /* 0x000fe200078ec0ff */
[----:B------:R-:W-:Y:S06]  /*bbb0*/  @!P0 BRA `(.L_x_1581) ;  /* 0x0000000000408947 */ /* 0x000fec0003800000 */
        /* <DEDUP_REMOVED lines=15> */
[----:B-1---5:R-:W-:Y:S05]  /*bcb0*/  CALL.ABS.NOINC R14 ;  /* 0x000000000e007343 */ /* 0x022fea0003c00000 */
.L_x_1581:
        /* <DEDUP_REMOVED lines=12> */
.L_x_1585:
[----:B-1----:R1:W2:Y:S02]  /*bd80*/  SYNCS.PHASECHK.TRANS64.TRYWAIT P0, [R2+URZ+0x2a800], R3 ;  /* 0x02a80003020075a7 */ /* 0x0022a4000800017f */
[----:B--2---:R-:W-:Y:S05]  /*bd90*/  @!P0 NANOSLEEP.SYNCS 0x989680 ;  /* 0x009896800000895d */ /* 0x004fea0003900000 */
[----:B------:R-:W2:Y:S02]  /*bda0*/  @!P0 SYNCS.PHASECHK.TRANS64 P0, [R2+URZ+0x2a800], R3 ;  /* 0x02a80003020085a7 */ /* 0x000ea4000800007f */
[----:B--2---:R-:W-:Y:S05]  /*bdb0*/  @!P0 BRA `(.L_x_1585) ;  /* 0xfffffffc00f08947 */ /* 0x004fea000383ffff */
.L_x_1584:
[----:B------:R-:W-:Y:S05]  /*bdc0*/  BSYNC B0 ;  /* 0x0000000000007941 */ /* 0x000fea0003800000 */
.L_x_1583:
[----:B------:R-:W-:Y:S05]  /*bdd0*/  BRA `(.L_x_1586) ;  /* 0x0000007400107947 */ /* 0x000fea0003800000 */
.L_x_1582:
[----:B------:R-:W2:Y:S01]  /*bde0*/  LDL R0, [R1+0x74] ;  /* 0x0000740001007983 */ /* 0x000ea20000100800 */
[----:B------:R-:W-:Y:S02]  /*bdf0*/  ULDC.64 UR6, c[0x0][0x408] ;  /* 0x0001020000067ab9 */ /* 0x000fe40000000a00 */
[----:B-----5:R-:W-:Y:S01]  /*be00*/  IMAD.WIDE.U32 R26, R145, UR6, RZ ;  /* 0x00000006911a7c25 */ /* 0x020fe2000f8e00ff */
[----:B--2---:R-:W-:Y:S02]  /*be10*/  R2UR UR4, R0 ;  /* 0x00000000000472ca */ /* 0x004fe400000e0000 */
[----:B------:R-:W-:-:S11]  /*be20*/  SHF.R.S32.HI R0, RZ, 0x1f, R145 ;  /* 0x0000001fff007819 */ /* 0x000fd60000011491 */
[----:B------:R-:W-:-:S03]  /*be30*/  ULOP3.LUT UP0, URZ, UR4, 0x3ff, URZ, 0xc0, !UPT ;  /* 0x000003ff043f7892 */ /* 0x000fc6000f80c03f */
[----:B------:R-:W-:Y:S02]  /*be40*/  ULDC.64 UR4, c[0x0][0x3f8] ;  /* 0x0000fe0000047ab9 */ /* 0x000fe40000000a00 */
[C---:B------:R-:W-:Y:S01]  /*be50*/  IMAD R4, R0.reuse, UR4, RZ ;  /* 0x0000000400047c24 */ /* 0x040fe2000f8e02ff */
[----:B------:R-:W-:Y:S01]  /*be60*/  PLOP3.LUT P0, PT, PT, PT, UP0, 0x80, 0x0 ;  /* 0x000000000000781c */ /* 0x000fe20003f0f008 */
[----:B------:R-:W-:Y:S02]  /*be70*/  IMAD R0, R0, UR6, RZ ;  /* 0x0000000600007c24 */ /* 0x000fe4000f8e02ff */
[----:B------:R-:W-:-:S04]  /*be80*/  IMAD.WIDE.U32 R24, R145, UR4, RZ ;  /* 0x0000000491187c25 */ /* 0x000fc8000f8e00ff */
[C---:B------:R-:W-:Y:S02]  /*be90*/  IMAD R29, R145.reuse, UR5, R4 ;  /* 0x00000005911d7c24 */ /* 0x040fe4000f8e0204 */
[----:B------:R-:W-:Y:S02]  /*bea0*/  IMAD R31, R145, UR7, R0 ;  /* 0x00000007911f7c24 */ /* 0x000fe4000f8e0200 */
[----:B------:R-:W-:Y:S02]  /*beb0*/  IMAD.IADD R29, R29, 0x1, R25 ;  /* 0x000000011d1d7824 */ /* 0x000fe400078e0219 */
[----:B------:R-:W-:Y:S01]  /*bec0*/  IMAD.IADD R31, R31, 0x1, R27 ;  /* 0x000000011f1f7824 */ /* 0x000fe200078e021b */
        /* <DEDUP_REMOVED lines=17> */
.L_x_1587:
[----:B------:R-:W-:Y:S01]  /*bfe0*/  ULDC.U8 UR4, c[0x0][0x410] ;  /* 0x0001040000047ab9 */ /* 0x000fe20000000000 */
[----:B------:R-:W-:Y:S01]  /*bff0*/  BSSY B0, `(.L_x_1588) ;  /* 0x000071a000007945 */ /* 0x000fe20003800000 */
[----:B------:R-:W-:Y:S01]  /*c000*/  ISETP.NE.AND P0, PT, RZ, UR4, PT ;  /* 0x00000004ff007c0c */ /* 0x000fe2000bf05270 */
[----:B------:R-:W-:-:S12]  /*c010*/  IMAD.IADD R64, R162, 0x1, R178 ;  /* 0x00000001a2407824 */ /* 0x000fd800078e02b2 */
[----:B------:R-:W-:Y:S05]  /*c020*/  @!P0 BRA `(.L_x_1589) ;  /* 0x00000038006c8947 */ /* 0x000fea0003800000 */
[----:B------:R-:W0:Y:S01]  /*c030*/  LDC R10, c[0x0][0x448] ;  /* 0x00011200ff0a7b82 */ /* 0x000e220000000800 */
[----:B------:R-:W-:Y:S01]  /*c040*/  IMAD R3, R191, 0x40, R64 ;  /* 0x00000040bf037824 */ /* 0x000fe200078e0240 */
[----:B------:R-:W-:Y:S01]  /*c050*/  ULDC.64 UR4, c[0x0][0x3f8] ;  /* 0x0000fe0000047ab9 */ /* 0x000fe20000000a00 */
[----:B------:R-:W-:Y:S01]  /*c060*/  ULDC.64 UR6, c[0x0][0x408] ;  /* 0x0001020000067ab9 */ /* 0x000fe20000000a00 */
[----:B------:R-:W-:Y:S02]  /*c070*/  IMAD.MOV.U32 R4, RZ, RZ, R24 ;  /* 0x000000ffff047224 */ /* 0x000fe400078e0018 */
[----:B------:R-:W-:Y:S02]  /*c080*/  IMAD.MOV.U32 R6, RZ, RZ, R26 ;  /* 0x000000ffff067224 */ /* 0x000fe400078e001a */
[----:B------:R-:W-:Y:S01]  /*c090*/  IMAD.MOV.U32 R7, RZ, RZ, R31 ;  /* 0x000000ffff077224 */ /* 0x000fe200078e001f */
[----:B0-----:R-:W-:-:S13]  /*c0a0*/  ISETP.NE.AND P0, PT, R10, 0x1, PT ;  /* 0x000000010a00780c */ /* 0x001fda0003f05270 */
[----:B------:R-:W0:Y:S08]  /*c0b0*/  @P0 LDC R0, c[0x0][0x44c] ;  /* 0x00011300ff000b82 */ /* 0x000e300000000800 */
[----:B------:R-:W1:Y:S01]  /*c0c0*/  @P0 LDC R5, c[0x0][0x450] ;  /* 0x00011400ff050b82 */ /* 0x000e620000000800 */
[----:B0-----:R-:W-:-:S05]  /*c0d0*/  @P0 IMAD.HI.U32 R0, R3, R0, RZ ;  /* 0x0000000003000227 */ /* 0x001fca00078e00ff */
[----:B-1----:R-:W-:Y:S01]  /*c0e0*/  @P0 SHF.R.U32.HI R3, RZ, R5, R0 ;  /* 0x00000005ff030219 */ /* 0x002fe20000011600 */
[----:B------:R-:W-:-:S03]  /*c0f0*/  IMAD.MOV.U32 R5, RZ, RZ, R29 ;  /* 0x000000ffff057224 */ /* 0x000fc600078e001d */
[----:B------:R-:W-:Y:S01]  /*c100*/  SHF.R.S32.HI R0, RZ, 0x1f, R3 ;  /* 0x0000001fff007819 */ /* 0x000fe20000011403 */
[----:B------:R-:W-:-:S04]  /*c110*/  IMAD.WIDE.U32 R4, R3, UR4, R4 ;  /* 0x0000000403047c25 */ /* 0x000fc8000f8e0004 */
[C---:B------:R-:W-:Y:S02]  /*c120*/  IMAD R8, R0.reuse, UR4, RZ ;  /* 0x0000000400087c24 */ /* 0x040fe4000f8e02ff */
[----:B------:R-:W-:Y:S02]  /*c130*/  IMAD R0, R0, UR6, RZ ;  /* 0x0000000600007c24 */ /* 0x000fe4000f8e02ff */
[C---:B------:R-:W-:Y:S01]  /*c140*/  IMAD R9, R3.reuse, UR5, R8 ;  /* 0x0000000503097c24 */ /* 0x040fe2000f8e0208 */
[----:B------:R-:W-:Y:S01]  /*c150*/  ULDC.64 UR4, c[0x0][0x3e8] ;  /* 0x0000fa0000047ab9 */ /* 0x000fe20000000a00 */
[C---:B------:R-:W-:Y:S01]  /*c160*/  IMAD.WIDE.U32 R6, R3.reuse, UR6, R6 ;  /* 0x0000000603067c25 */ /* 0x040fe2000f8e0006 */
[----:B------:R-:W-:Y:S01]  /*c170*/  LEA R32, P0, R4, UR4, 0x1 ;  /* 0x0000000404207c11 */ /* 0x000fe2000f8008ff */
[----:B------:R-:W-:Y:S02]  /*c180*/  UMOV UR4, 0xffffffff ;  /* 0xffffffff00047882 */ /* 0x000fe40000000000 */
[----:B------:R-:W-:Y:S01]  /*c190*/  IMAD R63, R3, UR7, R0 ;  /* 0x00000007033f7c24 */ /* 0x000fe2000f8e0200 */
[----:B------:R-:W-:Y:S01]  /*c1a0*/  ULDC.64 UR6, c[0x0][0x400] ;  /* 0x0001000000067ab9 */ /* 0x000fe20000000a00 */
[----:B------:R-:W-:Y:S01]  /*c1b0*/  IMAD.IADD R5, R5, 0x1, R9 ;  /* 0x0000000105057824 */ /* 0x000fe200078e0209 */
[----:B------:R-:W-:Y:S01]  /*c1c0*/  LEA R3, P1, R6, UR6, 0x1 ;  /* 0x0000000606037c11 */ /* 0x000fe2000f8208ff */
[----:B------:R-:W-:-:S03]  /*c1d0*/  IMAD.IADD R63, R7, 0x1, R63 ;  /* 0x00000001073f7824 */ /* 0x000fc600078e023f */
[----:B------:R-:W-:Y:S02]  /*c1e0*/  LEA.HI.X R0, R4, UR5, R5, 0x1, P0 ;  /* 0x0000000504007c11 */ /* 0x000fe400080f0c05 */
[----:B------:R-:W-:Y:S01]  /*c1f0*/  LEA.HI.X R63, R6, UR7, R63, 0x1, P1 ;  /* 0x00000007063f7c11 */ /* 0x000fe200088f0c3f */
[----:B------:R-:W-:Y:S06]  /*c200*/  BRA.DIV UR4, `(.L_x_1590) ;  /* 0x0000020a04907947 */ /* 0x000fec000b800000 */
[----:B------:R0:W1:Y:S04]  /*c210*/  SHFL.IDX PT, R7, R0, RZ, 0x1c1f ;  /* 0x001c1fff00077589 */ /* 0x00006800000e0000 */
[----:B------:R0:W2:Y:S04]  /*c220*/  SHFL.IDX PT, R6, R32, RZ, 0x1c1f ;  /* 0x001c1fff20067589 */ /* 0x0000a800000e0000 */
[----:B------:R0:W3:Y:S04]  /*c230*/  SHFL.IDX PT, R9, R63, RZ, 0x1c1f ;  /* 0x001c1fff3f097589 */ /* 0x0000e800000e0000 */
[----:B------:R0:W4:Y:S02]  /*c240*/  SHFL.IDX PT, R8, R3, RZ, 0x1c1f ;  /* 0x001c1fff03087589 */ /* 0x00012400000e0000 */
.L_x_1936:
[----:B------:R-:W-:Y:S01]  /*c250*/  IMAD R67, R163, R10, RZ ;  /* 0x0000000aa3437224 */ /* 0x000fe200078e02ff */
[----:B------:R-:W-:Y:S01]  /*c260*/  BSSY B1, `(.L_x_1591) ;  /* 0x0000050000017945 */ /* 0x000fe20003800000 */
[----:B------:R-:W-:Y:S02]  /*c270*/  CS2R R58, SRZ ;  /* 0x00000000003a7805 */ /* 0x000fe4000001ff00 */
[----:B------:R-:W-:Y:S02]  /*c280*/  CS2R R54, SRZ ;  /* 0x0000000000367805 */ /* 0x000fe4000001ff00 */
[----:B------:R-:W-:Y:S02]  /*c290*/  CS2R R50, SRZ ;  /* 0x0000000000327805 */ /* 0x000fe4000001ff00 */
[----:B------:R-:W-:Y:S02]  /*c2a0*/  ISETP.GE.AND P0, PT, R64, R67, PT ;  /* 0x000000434000720c */ /* 0x000fe40003f06270 */
        /* <DEDUP_REMOVED lines=10> */
[----:B------:R-:W-:Y:S01]  /*c350*/  ULDC UR4, c[0x0][0x3f4] ;  /* 0x0000fd0000047ab9 */ /* 0x000fe20000000800 */
[----:B------:R-:W-:Y:S02]  /*c360*/  CS2R R60, SRZ ;  /* 0x00000000003c7805 */ /* 0x000fe4000001ff00 */
[----:B------:R-:W-:Y:S02]  /*c370*/  ISETP.GE.AND P3, PT, R171, UR4, PT ;  /* 0x00000004ab007c0c */ /* 0x000fe4000bf66270 */
[----:B------:R-:W-:Y:S02]  /*c380*/  CS2R R58, SRZ ;  /* 0x00000000003a7805 */ /* 0x000fe4000001ff00 */
[----:B------:R-:W-:Y:S02]  /*c390*/  ISETP.GE.AND P2, PT, R169, UR4, PT ;  /* 0x00000004a9007c0c */ /* 0x000fe4000bf46270 */
[----:B------:R-:W-:Y:S02]  /*c3a0*/  ISETP.GE.AND P1, PT, R170, UR4, PT ;  /* 0x00000004aa007c0c */ /* 0x000fe4000bf26270 */
[----:B------:R-:W-:-:S02]  /*c3b0*/  ISETP.GE.AND P0, PT, R168, UR4, PT ;  /* 0x00000004a8007c0c */ /* 0x000fc4000bf06270 */
[----:B------:R-:W-:-:S03]  /*c3c0*/  ISETP.GE.AND P4, PT, R160, UR4, PT ;  /* 0x00000004a0007c0c */ /* 0x000fc6000bf86270 */
[C---:B------:R-:W-:Y:S01]  /*c3d0*/  @!P3 IMAD.SHL.U32 R27, R171.reuse, 0x2, RZ ;  /* 0x00000002ab1bb824 */ /* 0x040fe200078e00ff */
[----:B------:R-:W-:-:S03]  /*c3e0*/  @!P3 SHF.L.U64.HI R4, R171, 0x1, R228 ;  /* 0x00000001ab04b819 */ /* 0x000fc600000102e4 */
[C---:B------:R-:W-:Y:S01]  /*c3f0*/  @!P2 IMAD.SHL.U32 R21, R169.reuse, 0x2, RZ ;  /* 0x00000002a915a824 */ /* 0x040fe200078e00ff */
[----:B------:R-:W-:Y:S01]  /*c400*/  @!P2 SHF.L.U64.HI R10, R169, 0x1, R227 ;  /* 0x00000001a90aa819 */ /* 0x000fe200000102e3 */
[----:B------:R-:W-:Y:S01]  /*c410*/  @!P1 IMAD.SHL.U32 R13, R170, 0x2, RZ ;  /* 0x00000002aa0d9824 */ /* 0x000fe200078e00ff */
[-C--:B--2---:R-:W-:Y:S01]  /*c420*/  @!P3 IADD3 R28, P6, R6, R27.reuse, RZ ;  /* 0x0000001b061cb210 */ /* 0x084fe20007fde0ff */
[----:B------:R-:W-:Y:S01]  /*c430*/  @!P0 IMAD.SHL.U32 R33, R168, 0x2, RZ ;  /* 0x00000002a8218824 */ /* 0x000fe200078e00ff */
[----:B----4-:R-:W-:Y:S01]  /*c440*/  @!P3 IADD3 R26, P5, R8, R27, RZ ;  /* 0x0000001b081ab210 */ /* 0x010fe20007fbe0ff */
[----:B---3--:R-:W-:Y:S01]  /*c450*/  @!P4 IMAD.MOV.U32 R5, RZ, RZ, R9 ;  /* 0x000000ffff05c224 */ /* 0x008fe200078e0009 */
[----:B------:R-:W-:Y:S01]  /*c460*/  @!P0 SHF.L.U64.HI R38, R168, 0x1, R225 ;  /* 0x00000001a8268819 */ /* 0x000fe200000102e1 */
[--C-:B-1----:R-:W-:Y:S01]  /*c470*/  @!P3 IMAD.X R29, R7, 0x1, R4.reuse, P6 ;  /* 0x00000001071db824 */ /* 0x102fe200030e0604 */
[-C--:B------:R-:W-:Y:S01]  /*c480*/  @!P2 IADD3 R24, P6, R6, R21.reuse, RZ ;  /* 0x000000150618a210 */ /* 0x080fe20007fde0ff */
[----:B------:R-:W-:Y:S01]  /*c490*/  @!P3 IMAD.X R27, R9, 0x1, R4, P5 ;  /* 0x00000001091bb824 */ /* 0x000fe200028e0604 */
[----:B------:R-:W-:Y:S01]  /*c4a0*/  @!P2 IADD3 R20, P5, R8, R21, RZ ;  /* 0x000000150814a210 */ /* 0x000fe20007fbe0ff */
[----:B------:R-:W-:Y:S01]  /*c4b0*/  @!P4 IMAD.WIDE R34, R160, 0x2, R6 ;  /* 0x00000002a022c825 */ /* 0x000fe200078e0206 */
[----:B------:R-:W-:-:S03]  /*c4c0*/  @!P1 SHF.L.U64.HI R4, R170, 0x1, R226 ;  /* 0x00000001aa049819 */ /* 0x000fc600000102e2 */
[--C-:B------:R-:W-:Y:S01]  /*c4d0*/  @!P2 IMAD.X R25, R7, 0x1, R10.reuse, P6 ;  /* 0x000000010719a824 */ /* 0x100fe200030e060a */
[-C--:B------:R-:W-:Y:S01]  /*c4e0*/  @!P1 IADD3 R14, P6, R6, R13.reuse, RZ ;  /* 0x0000000d060e9210 */ /* 0x080fe20007fde0ff */
[----:B------:R-:W-:Y:S01]  /*c4f0*/  @!P2 IMAD.X R21, R9, 0x1, R10, P5 ;  /* 0x000000010915a824 */ /* 0x000fe200028e060a */
[----:B------:R-:W-:Y:S01]  /*c500*/  ISETP.GE.AND P5, PT, R172, UR4, PT ;  /* 0x00000004ac007c0c */ /* 0x000fe2000bfa6270 */
[----:B------:R1:W5:Y:S02]  /*c510*/  @!P4 LD.E.64 R60, desc[UR46][R34.64] ;  /* 0x0000002e223cc980 */ /* 0x000364000c101b00 */
[----:B------:R-:W-:Y:S01]  /*c520*/  @!P1 IMAD.X R15, R7, 0x1, R4, P6 ;  /* 0x00000001070f9824 */ /* 0x000fe200030e0604 */
[----:B------:R-:W-:-:S05]  /*c530*/  @!P1 IADD3 R12, P6, R8, R13, RZ ;  /* 0x0000000d080c9210 */ /* 0x000fca0007fde0ff */
[----:B------:R-:W-:Y:S01]  /*c540*/  @!P1 IMAD.X R13, R9, 0x1, R4, P6 ;  /* 0x00000001090d9824 */ /* 0x000fe200030e0604 */
[----:B------:R-:W-:Y:S01]  /*c550*/  @!P0 IADD3 R10, P6, R6, R33, RZ ;  /* 0x00000021060a8210 */ /* 0x000fe20007fde0ff */
[----:B------:R-:W-:-:S04]  /*c560*/  @!P4 IMAD.MOV.U32 R4, RZ, RZ, R8 ;  /* 0x000000ffff04c224 */ /* 0x000fc800078e0008 */
[----:B------:R-:W-:-:S04]  /*c570*/  @!P4 IMAD.WIDE R30, R160, 0x2, R4 ;  /* 0x00000002a01ec825 */ /* 0x000fc800078e0204 */
[----:B------:R-:W-:Y:S01]  /*c580*/  @!P0 IMAD.X R11, R7, 0x1, R38, P6 ;  /* 0x00000001070b8824 */ /* 0x000fe200030e0626 */
[----:B------:R-:W-:Y:S01]  /*c590*/  @!P0 IADD3 R4, P6, R8, R33, RZ ;  /* 0x0000002108048210 */ /* 0x000fe20007fde0ff */
[C---:B------:R-:W-:Y:S01]  /*c5a0*/  @!P5 IMAD.SHL.U32 R33, R172.reuse, 0x2, RZ ;  /* 0x00000002ac21d824 */ /* 0x040fe200078e00ff */
[----:B------:R1:W5:Y:S01]  /*c5b0*/  @!P4 LD.E.64 R58, desc[UR46][R30.64] ;  /* 0x0000002e1e3ac980 */ /* 0x000362000c101b00 */
[----:B------:R-:W-:Y:S02]  /*c5c0*/  @!P5 SHF.L.U64.HI R36, R172, 0x1, R224 ;  /* 0x00000001ac24d819 */ /* 0x000fe400000102e0 */
[----:B------:R-:W-:Y:S01]  /*c5d0*/  @!P0 IMAD.X R5, R9, 0x1, R38, P6 ;  /* 0x0000000109058824 */ /* 0x000fe200030e0626 */
[-C--:B------:R-:W-:Y:S02]  /*c5e0*/  @!P5 IADD3 R6, P4, R6, R33.reuse, RZ ;  /* 0x000000210606d210 */ /* 0x080fe40007f9e0ff */
[----:B------:R-:W-:Y:S02]  /*c5f0*/  @!P5 IADD3 R8, P6, R8, R33, RZ ;  /* 0x000000210808d210 */ /* 0x000fe40007fde0ff */
[----:B------:R-:W-:-:S02]  /*c600*/  CS2R R56, SRZ ;  /* 0x0000000000387805 */ /* 0x000fc4000001ff00 */
[----:B------:R-:W-:Y:S01]  /*c610*/  CS2R R54, SRZ ;  /* 0x0000000000367805 */ /* 0x000fe2000001ff00 */
[--C-:B------:R-:W-:Y:S01]  /*c620*/  @!P5 IMAD.X R7, R7, 0x1, R36.reuse, P4 ;  /* 0x000000010707d824 */ /* 0x100fe200020e0624 */
[----:B------:R-:W-:Y:S01]  /*c630*/  CS2R R52, SRZ ;  /* 0x0000000000347805 */ /* 0x000fe2000001ff00 */
[----:B------:R-:W-:Y:S01]  /*c640*/  @!P5 IMAD.X R9, R9, 0x1, R36, P6 ;  /* 0x000000010909d824 */ /* 0x000fe200030e0624 */
[----:B------:R-:W-:Y:S02]  /*c650*/  CS2R R50, SRZ ;  /* 0x0000000000327805 */ /* 0x000fe4000001ff00 */
[----:B------:R-:W-:Y:S02]  /*c660*/  CS2R R48, SRZ ;  /* 0x0000000000307805 */ /* 0x000fe4000001ff00 */
[----:B------:R-:W-:Y:S02]  /*c670*/  CS2R R46, SRZ ;  /* 0x00000000002e7805 */ /* 0x000fe4000001ff00 */
[----:B------:R-:W-:-:S02]  /*c680*/  CS2R R44, SRZ ;  /* 0x00000000002c7805 */ /* 0x000fc4000001ff00 */
[----:B------:R-:W-:Y:S02]  /*c690*/  CS2R R42, SRZ ;  /* 0x00000000002a7805 */ /* 0x000fe4000001ff00 */
[----:B------:R-:W-:Y:S02]  /*c6a0*/  CS2R R36, SRZ ;  /* 0x0000000000247805 */ /* 0x000fe4000001ff00 */
[----:B------:R-:W-:Y:S01]  /*c6b0*/  CS2R R38, SRZ ;  /* 0x0000000000267805 */ /* 0x000fe2000001ff00 */
[----:B------:R1:W5:Y:S04]  /*c6c0*/  @!P3 LD.E.64 R56, desc[UR46][R28.64] ;  /* 0x0000002e1c38b980 */ /* 0x000368000c101b00 */
        /* <DEDUP_REMOVED lines=8> */
[----:B------:R1:W5:Y:S02]  /*c750*/  @!P5 LD.E.64 R38, desc[UR46][R8.64] ;  /* 0x0000002e0826d980 */ /* 0x000364000c101b00 */
.L_x_1592:
[----:B------:R-:W-:Y:S05]  /*c760*/  BSYNC B1 ;  /* 0x0000000000017941 */ /* 0x000fea0003800000 */
.L_x_1591:
[----:B-1---5:R-:W-:Y:S01]  /*c770*/  IMAD.MOV.U32 R4, RZ, RZ, R58 ;  /* 0x000000ffff047224 */ /* 0x022fe200078e003a */
[----:B------:R-:W-:Y:S01]  /*c780*/  UMOV UR4, 0xffffffff ;  /* 0xffffffff00047882 */ /* 0x000fe20000000000 */
[----:B------:R-:W-:Y:S01]  /*c790*/  IMAD.MOV.U32 R5, RZ, RZ, R59 ;  /* 0x000000ffff057224 */ /* 0x000fe200078e003b */
[----:B------:R-:W-:Y:S01]  /*c7a0*/  CS2R R30, SRZ ;  /* 0x00000000001e7805 */ /* 0x000fe2000001ff00 */
[----:B--2---:R-:W-:Y:S01]  /*c7b0*/  IMAD.MOV.U32 R6, RZ, RZ, R54 ;  /* 0x000000ffff067224 */ /* 0x004fe200078e0036 */
        /* <DEDUP_REMOVED lines=23> */
[----:B------:R-:W-:-:S02]  /*c930*/  IMAD.MOV.U32 R6, RZ, RZ, R56 ;  /* 0x000000ffff067224 */ /* 0x000fc400078e0038 */
        /* <DEDUP_REMOVED lines=18> */
[----:B------:R-:W-:Y:S02]  /*ca60*/  PRMT R80, R5, 0x7610, R80 ;  /* 0x0000761005507816 */ /* 0x000fe40000000050 */
[----:B------:R-:W-:Y:S02]  /*ca70*/  PRMT R70, R6, 0x7610, R70 ;  /* 0x0000761006467816 */ /* 0x000fe40000000046 */
[----:B------:R-:W-:Y:S01]  /*ca80*/  PRMT R71, R7, 0x7610, R71 ;  /* 0x0000761007477816 */ /* 0x000fe20000000047 */
[----:B------:R-:W-:Y:S06]  /*ca90*/  BRA.DIV UR4, `(.L_x_1593) ;  /* 0x0000020204e07947 */ /* 0x000fec000b800000 */
[----:B0-----:R-:W0:Y:S04]  /*caa0*/  SHFL.IDX PT, R0, R0, 0x1, 0x1c1f ;  /* 0x003c1f0000007f89 */ /* 0x001e2800000e0000 */
[----:B------:R1:W2:Y:S04]  /*cab0*/  SHFL.IDX PT, R65, R32, 0x1, 0x1c1f ;  /* 0x003c1f0020417f89 */ /* 0x0002a800000e0000 */
[----:B------:R-:W0:Y:S04]  /*cac0*/  SHFL.IDX PT, R63, R63, 0x1, 0x1c1f ;  /* 0x003c1f003f3f7f89 */ /* 0x000e2800000e0000 */
[----:B------:R1:W0:Y:S02]  /*cad0*/  SHFL.IDX PT, R62, R3, 0x1, 0x1c1f ;  /* 0x003c1f00033e7f89 */ /* 0x00022400000e0000 */
.L_x_1942:
[----:B------:R-:W-:Y:S01]  /*cae0*/  VIADD R64, R64, 0x40 ;  /* 0x0000004040407836 */ /* 0x000fe20000000000 */
[----:B-1----:R-:W-:Y:S01]  /*caf0*/  LOP3.LUT R3, R175, 0x18, R18, 0xf8, !PT ;  /* 0x00000018af037812 */ /* 0x002fe200078ef812 */
[----:B------:R-:W-:Y:S01]  /*cb00*/  BSSY B1, `(.L_x_1594) ;  /* 0x0000055000017945 */ /* 0x000fe20003800000 */
[----:B------:R-:W-:Y:S02]  /*cb10*/  LOP3.LUT P0, RZ, R229, 0x4, RZ, 0xc0, !PT ;  /* 0x00000004e5ff7812 */ /* 0x000fe4000780c0ff */
[----:B------:R-:W-:Y:S02]  /*cb20*/  CS2R R32, SRZ ;  /* 0x0000000000207805 */ /* 0x000fe4000001ff00 */
[----:B------:R-:W-:Y:S02]  /*cb30*/  ISETP.GE.AND P1, PT, R64, R67, PT ;  /* 0x000000434000720c */ /* 0x000fe40003f26270 */
[----:B------:R-:W-:Y:S02]  /*cb40*/  CS2R R26, SRZ ;  /* 0x00000000001a7805 */ /* 0x000fe4000001ff00 */
[----:B------:R-:W-:-:S02]  /*cb50*/  LOP3.LUT R4, R3, R176, RZ, 0x3c, !PT ;  /* 0x000000b003047212 */ /* 0x000fc400078e3cff */
[----:B------:R-:W-:Y:S02]  /*cb60*/  CS2R R20, SRZ ;  /* 0x0000000000147805 */ /* 0x000fe4000001ff00 */
[----:B------:R-:W-:Y:S02]  /*cb70*/  CS2R R12, SRZ ;  /* 0x00000000000c7805 */ /* 0x000fe4000001ff00 */
[----:B---34-:R-:W-:Y:S02]  /*cb80*/  CS2R R8, SRZ ;  /* 0x0000000000087805 */ /* 0x018fe4000001ff00 */
[----:B------:R-:W-:Y:S01]  /*cb90*/  CS2R R40, SRZ ;  /* 0x0000000000287805 */ /* 0x000fe2000001ff00 */
[----:B------:R-:W-:Y:S01]  /*cba0*/  IMAD.IADD R3, R177, 0x1, R4 ;  /* 0x00000001b1037824 */ /* 0x000fe200078e0204 */
[----:B------:R-:W-:Y:S02]  /*cbb0*/  CS2R R34, SRZ ;  /* 0x0000000000227805 */ /* 0x000fe4000001ff00 */
[----:B------:R-:W-:-:S02]  /*cbc0*/  CS2R R28, SRZ ;  /* 0x00000000001c7805 */ /* 0x000fc4000001ff00 */
[----:B------:R-:W-:Y:S02]  /*cbd0*/  CS2R R24, SRZ ;  /* 0x0000000000187805 */ /* 0x000fe4000001ff00 */
[----:B------:R-:W-:Y:S01]  /*cbe0*/  CS2R R14, SRZ ;  /* 0x00000000000e7805 */ /* 0x000fe2000001ff00 */
[----:B------:R-:W-:Y:S01]  /*cbf0*/  IMAD R3, R3, 0x2, R2 ;  /* 0x0000000203037824 */ /* 0x000fe200078e0202 */
        /* <DEDUP_REMOVED lines=8> */
[----:B------:R-:W-:-:S05]  /*cc80*/  ISETP.GE.AND P1, PT, R168, UR4, PT ;  /* 0x00000004a8007c0c */ /* 0x000fca000bf26270 */
[C---:B------:R-:W-:Y:S01]  /*cc90*/  @!P4 IMAD.SHL.U32 R24, R171.reuse, 0x2, RZ ;  /* 0x00000002ab18c824 */ /* 0x040fe200078e00ff */
[----:B------:R-:W-:-:S03]  /*cca0*/  @!P4 SHF.L.U64.HI R4, R171, 0x1, R228 ;  /* 0x00000001ab04c819 */ /* 0x000fc600000102e4 */
[C---:B------:R-:W-:Y:S01]  /*ccb0*/  @!P3 IMAD.SHL.U32 R14, R169.reuse, 0x2, RZ ;  /* 0x00000002a90eb824 */ /* 0x040fe200078e00ff */
[----:B------:R-:W-:Y:S01]  /*ccc0*/  @!P3 SHF.L.U64.HI R5, R169, 0x1, R227 ;  /* 0x00000001a905b819 */ /* 0x000fe200000102e3 */
[----:B------:R-:W-:Y:S01]  /*ccd0*/  @!P2 IMAD.SHL.U32 R10, R170, 0x2, RZ ;  /* 0x00000002aa0aa824 */ /* 0x000fe200078e00ff */
[CC--:B--2---:R-:W-:Y:S02]  /*cce0*/  @!P4 IADD3 R26, P5, R65.reuse, R24.reuse, RZ ;  /* 0x00000018411ac210 */ /* 0x0c4fe40007fbe0ff */
[----:B0-----:R-:W-:Y:S02]  /*ccf0*/  @!P4 IADD3 R24, P6, R62, R24, RZ ;  /* 0x000000183e18c210 */ /* 0x001fe40007fde0ff */
[----:B------:R-:W-:Y:S01]  /*cd00*/  @!P2 SHF.L.U64.HI R6, R170, 0x1, R226 ;  /* 0x00000001aa06a819 */ /* 0x000fe200000102e2 */
[--C-:B------:R-:W-:Y:S01]  /*cd10*/  @!P4 IMAD.X R27, R0, 0x1, R4.reuse, P5 ;  /* 0x00000001001bc824 */ /* 0x100fe200028e0604 */
[-C--:B------:R-:W-:Y:S01]  /*cd20*/  @!P3 IADD3 R20, P5, R65, R14.reuse, RZ ;  /* 0x0000000e4114b210 */ /* 0x080fe20007fbe0ff */
[----:B------:R-:W-:Y:S01]  /*cd30*/  @!P4 IMAD.X R25, R63, 0x1, R4, P6 ;  /* 0x000000013f19c824 */ /* 0x000fe200030e0604 */
[----:B------:R-:W-:Y:S01]  /*cd40*/  @!P3 IADD3 R14, P6, R62, R14, RZ ;  /* 0x0000000e3e0eb210 */ /* 0x000fe20007fde0ff */
[C---:B------:R-:W-:Y:S01]  /*cd50*/  @!P1 IMAD.SHL.U32 R4, R168.reuse, 0x2, RZ ;  /* 0x00000002a8049824 */ /* 0x040fe200078e00ff */
[----:B------:R-:W-:Y:S01]  /*cd60*/  @!P1 SHF.L.U64.HI R7, R168, 0x1, R225 ;  /* 0x00000001a8079819 */ /* 0x000fe200000102e1 */
[--C-:B------:R-:W-:Y:S01]  /*cd70*/  @!P3 IMAD.X R21, R0, 0x1, R5.reuse, P5 ;  /* 0x000000010015b824 */ /* 0x100fe200028e0605 */
[-C--:B------:R-:W-:Y:S01]  /*cd80*/  @!P2 IADD3 R12, P5, R65, R10.reuse, RZ ;  /* 0x0000000a410ca210 */ /* 0x080fe20007fbe0ff */
[----:B------:R-:W-:Y:S01]  /*cd90*/  @!P3 IMAD.X R15, R63, 0x1, R5, P6 ;  /* 0x000000013f0fb824 */ /* 0x000fe200030e0605 */
[----:B------:R-:W-:-:S03]  /*cda0*/  @!P2 IADD3 R10, P6, R62, R10, RZ ;  /* 0x0000000a3e0aa210 */ /* 0x000fc60007fde0ff */
[--C-:B------:R-:W-:Y:S01]  /*cdb0*/  @!P2 IMAD.X R13, R0, 0x1, R6.reuse, P5 ;  /* 0x00000001000da824 */ /* 0x100fe200028e0606 */
[----:B------:R-:W-:Y:S01]  /*cdc0*/  @!P1 IADD3 R8, P5, R65, R4, RZ ;  /* 0x0000000441089210 */ /* 0x000fe20007fbe0ff */
[----:B------:R-:W-:Y:S01]  /*cdd0*/  @!P2 IMAD.X R11, R63, 0x1, R6, P6 ;  /* 0x000000013f0ba824 */ /* 0x000fe200030e0606 */
[----:B------:R-:W-:-:S03]  /*cde0*/  ISETP.GE.AND P6, PT, R160, UR4, PT ;  /* 0x00000004a0007c0c */ /* 0x000fc6000bfc6270 */
[----:B------:R-:W-:Y:S01]  /*cdf0*/  @!P1 IMAD.X R9, R0, 0x1, R7, P5 ;  /* 0x0000000100099824 */ /* 0x000fe200028e0607 */
[----:B------:R-:W-:-:S05]  /*ce00*/  @!P1 IADD3 R4, P5, R62, R4, RZ ;  /* 0x000000043e049210 */ /* 0x000fca0007fbe0ff */
[----:B------:R-:W-:Y:S01]  /*ce10*/  @!P1 IMAD.X R5, R63, 0x1, R7, P5 ;  /* 0x000000013f059824 */ /* 0x000fe200028e0607 */
[----:B------:R-:W-:-:S03]  /*ce20*/  ISETP.GE.AND P5, PT, R172, UR4, PT ;  /* 0x00000004ac007c0c */ /* 0x000fc6000bfa6270 */
[----:B------:R-:W-:Y:S02]  /*ce30*/  @!P6 IMAD.MOV.U32 R28, RZ, RZ, R65 ;  /* 0x000000ffff1ce224 */ /* 0x000fe400078e0041 */
[----:B------:R-:W-:Y:S02]  /*ce40*/  @!P6 IMAD.MOV.U32 R29, RZ, RZ, R0 ;  /* 0x000000ffff1de224 */ /* 0x000fe400078e0000 */
[----:B------:R-:W-:Y:S02]  /*ce50*/  @!P6 IMAD.MOV.U32 R6, RZ, RZ, R62 ;  /* 0x000000ffff06e224 */ /* 0x000fe400078e003e */
[----:B------:R-:W-:Y:S02]  /*ce60*/  @!P6 IMAD.MOV.U32 R7, RZ, RZ, R63 ;  /* 0x000000ffff07e224 */ /* 0x000fe400078e003f */
[----:B------:R-:W-:-:S04]  /*ce70*/  @!P6 IMAD.WIDE R28, R160, 0x2, R28 ;  /* 0x00000002a01ce825 */ /* 0x000fc800078e021c */
[----:B------:R-:W-:Y:S01]  /*ce80*/  @!P6 IMAD.WIDE R6, R160, 0x2, R6 ;  /* 0x00000002a006e825 */ /* 0x000fe200078e0206 */
[----:B------:R0:W5:Y:S03]  /*ce90*/  @!P6 LD.E.64 R40, desc[UR46][R28.64] ;  /* 0x0000002e1c28e980 */ /* 0x000166000c101b00 */
[C---:B------:R-:W-:Y:S01]  /*cea0*/  @!P5 IMAD.SHL.U32 R33, R172.reuse, 0x2, RZ ;  /* 0x00000002ac21d824 */ /* 0x040fe200078e00ff */
[----:B------:R1:W5:Y:S01]  /*ceb0*/  @!P6 LD.E.64 R30, desc[UR46][R6.64] ;  /* 0x0000002e061ee980 */ /* 0x000362000c101b00 */
[----:B------:R-:W-:Y:S02]  /*cec0*/  @!P5 SHF.L.U64.HI R32, R172, 0x1, R224 ;  /* 0x00000001ac20d819 */ /* 0x000fe400000102e0 */
[----:B------:R-:W-:Y:S02]  /*ced0*/  CS2R R34, SRZ ;  /* 0x0000000000227805 */ /* 0x000fe4000001ff00 */
[----:B0-----:R-:W-:-:S04]  /*cee0*/  CS2R R28, SRZ ;  /* 0x00000000001c7805 */ /* 0x001fc8000001ff00 */
[----:B------:R0:W5:Y:S01]  /*cef0*/  @!P4 LD.E.64 R34, desc[UR46][R26.64] ;  /* 0x0000002e1a22c980 */ /* 0x000162000c101b00 */
[----:B-1----:R-:W-:-:S03]  /*cf00*/  @!P5 IADD3 R6, P6, R65, R33, RZ ;  /* 0x000000214106d210 */ /* 0x002fc60007fde0ff */
[----:B------:R1:W5:Y:S02]  /*cf10*/  @!P3 LD.E.64 R28, desc[UR46][R20.64] ;  /* 0x0000002e141cb980 */ /* 0x000364000c101b00 */
[----:B------:R-:W-:Y:S01]  /*cf20*/  @!P5 IMAD.X R7, R0, 0x1, R32, P6 ;  /* 0x000000010007d824 */ /* 0x000fe200030e0620 */
[----:B------:R-:W-:Y:S02]  /*cf30*/  @!P5 IADD3 R62, P6, R62, R33, RZ ;  /* 0x000000213e3ed210 */ /* 0x000fe40007fde0ff */
[----:B0-----:R-:W-:-:S03]  /*cf40*/  CS2R R26, SRZ ;  /* 0x00000000001a7805 */ /* 0x001fc6000001ff00 */
[----:B------:R-:W-:Y:S01]  /*cf50*/  @!P5 IMAD.X R63, R63, 0x1, R32, P6 ;  /* 0x000000013f3fd824 */ /* 0x000fe200030e0620 */
[----:B------:R-:W-:Y:S02]  /*cf60*/  CS2R R32, SRZ ;  /* 0x0000000000207805 */ /* 0x000fe4000001ff00 */
[----:B-1----:R-:W-:Y:S01]  /*cf70*/  CS2R R20, SRZ ;  /* 0x0000000000147805 */ /* 0x002fe2000001ff00 */
[----:B------:R0:W5:Y:S04]  /*cf80*/  @!P3 LD.E.64 R26, desc[UR46][R14.64] ;  /* 0x0000002e0e1ab980 */ /* 0x000168000c101b00 */
[----:B------:R1:W5:Y:S04]  /*cf90*/  @!P4 LD.E.64 R32, desc[UR46][R24.64] ;  /* 0x0000002e1820c980 */ /* 0x000368000c101b00 */
[----:B------:R2:W5:Y:S01]  /*cfa0*/  @!P2 LD.E.64 R20, desc[UR46][R10.64] ;  /* 0x0000002e0a14a980 */ /* 0x000562000c101b00 */
[----:B0-----:R-:W-:-:S02]  /*cfb0*/  CS2R R14, SRZ ;  /* 0x00000000000e7805 */ /* 0x001fc4000001ff00 */
[----:B-1----:R-:W-:-:S04]  /*cfc0*/  CS2R R24, SRZ ;  /* 0x0000000000187805 */ /* 0x002fc8000001ff00 */
[----:B------:R0:W5:Y:S01]  /*cfd0*/  @!P1 LD.E.64 R14, desc[UR46][R8.64] ;  /* 0x0000002e080e9980 */ /* 0x000162000c101b00 */
[----:B--2---:R-:W-:-:S03]  /*cfe0*/  CS2R R10, SRZ ;  /* 0x00000000000a7805 */ /* 0x004fc6000001ff00 */
[----:B------:R1:W5:Y:S04]  /*cff0*/  @!P2 LD.E.64 R24, desc[UR46][R12.64] ;  /* 0x0000002e0c18a980 */ /* 0x000368000c101b00 */
[----:B------:R3:W5:Y:S01]  /*d000*/  @!P5 LD.E.64 R10, desc[UR46][R6.64] ;  /* 0x0000002e060ad980 */ /* 0x000762000c101b00 */
[----:B0-----:R-:W-:Y:S02]  /*d010*/  CS2R R8, SRZ ;  /* 0x0000000000087805 */ /* 0x001fe4000001ff00 */
[----:B-1----:R-:W-:-:S04]  /*d020*/  CS2R R12, SRZ ;  /* 0x00000000000c7805 */ /* 0x002fc8000001ff00 */
[----:B------:R3:W5:Y:S04]  /*d030*/  @!P5 LD.E.64 R8, desc[UR46][R62.64] ;  /* 0x0000002e3e08d980 */ /* 0x000768000c101b00 */
[----:B------:R3:W5:Y:S02]  /*d040*/  @!P1 LD.E.64 R12, desc[UR46][R4.64] ;  /* 0x0000002e040c9980 */ /* 0x000764000c101b00 */
.L_x_1595:
[----:B------:R-:W-:Y:S05]  /*d050*/  BSYNC B1 ;  /* 0x0000000000017941 */ /* 0x000fea0003800000 */
.L_x_1594:
[----:B---3-5:R-:W-:Y:S01]  /*d060*/  IMAD.MOV.U32 R5, RZ, RZ, R30 ;  /* 0x000000ffff057224 */ /* 0x028fe200078e001e */
[----:B------:R-:W-:Y:S01]  /*d070*/  LEA.HI R4, R188, R188, RZ, 0x1 ;  /* 0x000000bcbc047211 */ /* 0x000fe200078f08ff */
[----:B------:R-:W-:Y:S01]  /*d080*/  VIADD R6, R3, 0xc400 ;  /* 0x0000c40003067836 */ /* 0x000fe20000000000 */
[----:B------:R-:W-:Y:S01]  /*d090*/  VIADDMNMX R67, R67, -R178, 0x80, PT ;  /* 0x0000008043437446 */ /* 0x000fe200038009b2 */
[----:B0-----:R-:W-:Y:S01]  /*d0a0*/  VIADD R0, R3, 0xc440 ;  /* 0x0000c44003007836 */ /* 0x001fe20000000000 */
[----:B------:R-:W-:Y:S01]  /*d0b0*/  PRMT R105, R5, 0x7610, R105 ;  /* 0x0000761005697816 */ /* 0x000fe20000000069 */
[----:B------:R-:W-:Y:S01]  /*d0c0*/  @P0 VIADD R0, R6, 0xffffffc0 ;  /* 0xffffffc006000836 */ /* 0x000fe20000000000 */
[----:B------:R-:W-:Y:S01]  /*d0d0*/  LOP3.LUT R5, R4, 0xfffffffe, RZ, 0xc0, !PT ;  /* 0xfffffffe04057812 */ /* 0x000fe200078ec0ff */
[----:B------:R-:W-:Y:S01]  /*d0e0*/  IMAD.MOV.U32 R6, RZ, RZ, R31 ;  /* 0x000000ffff067224 */ /* 0x000fe200078e001f */
[----:B------:R-:W-:Y:S01]  /*d0f0*/  BSSY B1, `(.L_x_1596) ;  /* 0x0000030000017945 */ /* 0x000fe20003800000 */
[----:B------:R-:W-:Y:S01]  /*d100*/  IMAD.MOV.U32 R7, RZ, RZ, R32 ;  /* 0x000000ffff077224 */ /* 0x000fe200078e0020 */
[----:B------:R-:W-:Y:S01]  /*d110*/  ISETP.GE.AND P1, PT, R162, R67, PT ;  /* 0x00000043a200720c */ /* 0x000fe20003f26270 */
[----:B------:R-:W-:Y:S01]  /*d120*/  IMAD.IADD R5, R188, 0x1, -R5 ;  /* 0x00000001bc057824 */ /* 0x000fe200078e0a05 */
[----:B------:R-:W-:Y:S01]  /*d130*/  PRMT R106, R6, 0x7610, R106 ;  /* 0x00007610066a7816 */ /* 0x000fe2000000006a */
[----:B------:R-:W-:Y:S01]  /*d140*/  IMAD.MOV.U32 R4, RZ, RZ, R26 ;  /* 0x000000ffff047224 */ /* 0x000fe200078e001a */
[----:B------:R-:W-:Y:S01]  /*d150*/  PRMT R97, R7, 0x7610, R97 ;  /* 0x0000761007617816 */ /* 0x000fe20000000061 */
[----:B------:R-:W-:Y:S01]  /*d160*/  IMAD.MOV.U32 R6, RZ, RZ, R27 ;  /* 0x000000ffff067224 */ /* 0x000fe200078e001b */
[----:B------:R-:W-:Y:S01]  /*d170*/  SHF.L.U32 R5, R5, 0x1f, RZ ;  /* 0x0000001f05057819 */ /* 0x000fe200000006ff */
[----:B------:R-:W-:Y:S01]  /*d180*/  IMAD.MOV.U32 R7, RZ, RZ, R20 ;  /* 0x000000ffff077224 */ /* 0x000fe200078e0014 */
[----:B------:R-:W-:Y:S01]  /*d190*/  PRMT R89, R4, 0x7610, R89 ;  /* 0x0000761004597816 */ /* 0x000fe20000000059 */
[----:B------:R-:W-:Y:S01]  /*d1a0*/  IMAD.MOV.U32 R4, RZ, RZ, R21 ;  /* 0x000000ffff047224 */ /* 0x000fe200078e0015 */
[----:B------:R-:W0:Y:S01]  /*d1b0*/  SYNCS.PHASECHK.TRANS64.TRYWAIT P0, [R2+URZ+0x2a800], R5 ;  /* 0x02a80005020075a7 */ /* 0x000e22000800017f */
        /* <DEDUP_REMOVED lines=34> */
[----:B0-----:R-:W-:Y:S06]  /*d3e0*/  @!P0 BRA `(.L_x_1597) ;  /* 0x000001fc00008947 */ /* 0x001fec0003800000 */
.L_x_1943:
[----:B------:R-:W-:Y:S05]  /*d3f0*/  BSYNC B1 ;  /* 0x0000000000017941 */ /* 0x000fea0003800000 */
.L_x_1596:
[----:B------:R-:W-:Y:S01]  /*d400*/  BSSY B1, `(.L_x_1598) ;  /* 0x000012f000017945 */ /* 0x000fe20003800000 */
[----:B------:R-:W-:Y:S02]  /*d410*/  PRMT R64, R4, 0x7610, R64 ;  /* 0x0000761004407816 */ /* 0x000fe40000000040 */
[----:B--2---:R-:W-:Y:S01]  /*d420*/  PRMT R65, R6, 0x7610, R65 ;  /* 0x0000761006417816 */ /* 0x004fe20000000041 */
        /* <DEDUP_REMOVED lines=11> */
[----:B------:R-:W-:Y:S02]  /*d4e0*/  SHF.R.U64 R115, R60, 0x10, R61 ;  /* 0x000000103c737819 */ /* 0x000fe4000000123d */
[----:B------:R-:W-:Y:S02]  /*d4f0*/  SHF.R.U32.HI R112, RZ, 0x10, R59 ;  /* 0x00000010ff707819 */ /* 0x000fe4000001163b */
[----:B------:R-:W-:Y:S02]  /*d500*/  SHF.R.U32.HI R60, RZ, 0x10, R61 ;  /* 0x00000010ff3c7819 */ /* 0x000fe4000001163d */
[----:B------:R-:W-:Y:S02]  /*d510*/  PRMT R112, R109, 0x5410, R112 ;  /* 0x000054106d707816 */ /* 0x000fe40000000070 */
[----:B------:R-:W-:Y:S02]  /*d520*/  SHF.R.U64 R113, R58, 0x10, R59 ;  /* 0x000000103a717819 */ /* 0x000fe4000000123b */
[----:B------:R-:W-:Y:S01]  /*d530*/  PRMT R111, R111, 0x5410, R60 ;  /* 0x000054106f6f7816 */ /* 0x000fe2000000003c */
[----:B------:R-:W-:Y:S01]  /*d540*/  IMAD.U32 R114, R112, 0x10000, RZ ;  /* 0x0001000070727824 */ /* 0x000fe200078e00ff */
[----:B------:R-:W-:-:S02]  /*d550*/  PRMT R113, R110, 0x5410, R113 ;  /* 0x000054106e717816 */ /* 0x000fc40000000071 */
[----:B------:R-:W-:Y:S01]  /*d560*/  LOP3.LUT R116, R112, 0xffff0000, RZ, 0xc0, !PT ;  /* 0xffff000070747812 */ /* 0x000fe200078ec0ff */
[C---:B------:R-:W-:Y:S01]  /*d570*/  IMAD.U32 R110, R111.reuse, 0x10000, RZ ;  /* 0x000100006f6e7824 */ /* 0x040fe200078e00ff */
[----:B------:R-:W-:Y:S02]  /*d580*/  LOP3.LUT R112, R111, 0xffff0000, RZ, 0xc0, !PT ;  /* 0xffff00006f707812 */ /* 0x000fe400078ec0ff */
[----:B------:R-:W-:Y:S02]  /*d590*/  PRMT R58, R66, 0x5432, R115 ;  /* 0x00005432423a7816 */ /* 0x000fe40000000073 */
[C---:B0-----:R-:W-:Y:S01]  /*d5a0*/  LOP3.LUT R60, R6.reuse, 0xffff0000, RZ, 0xc0, !PT ;  /* 0xffff0000063c7812 */ /* 0x041fe200078ec0ff */
[----:B------:R-:W-:Y:S01]  /*d5b0*/  IMAD.U32 R59, R6, 0x10000, RZ ;  /* 0x00010000063b7824 */ /* 0x000fe200078e00ff */
[C---:B------:R-:W-:Y:S01]  /*d5c0*/  LOP3.LUT R109, R7.reuse, 0xffff0000, RZ, 0xc0, !PT ;  /* 0xffff0000076d7812 */ /* 0x040fe200078ec0ff */
[----:B------:R-:W-:Y:S01]  /*d5d0*/  IMAD.U32 R61, R7, 0x10000, RZ ;  /* 0x00010000073d7824 */ /* 0x000fe200078e00ff */
[----:B------:R-:W-:Y:S01]  /*d5e0*/  LOP3.LUT R7, R4, 0xffff0000, RZ, 0xc0, !PT ;  /* 0xffff000004077812 */ /* 0x000fe200078ec0ff */
[C---:B------:R-:W-:Y:S01]  /*d5f0*/  FMUL.FTZ R118, R60.reuse, R114 ;  /* 0x000000723c767220 */ /* 0x040fe20000410000 */
[----:B------:R-:W-:Y:S01]  /*d600*/  FMUL.FTZ R111, R60, R110 ;  /* 0x0000006e3c6f7220 */ /* 0x000fe20000410000 */
[----:B------:R-:W-:Y:S01]  /*d610*/  FMUL.FTZ R60, R109, R116 ;  /* 0x000000746d3c7220 */ /* 0x000fe20000410000 */
[----:B------:R-:W-:-:S02]  /*d620*/  IMAD.U32 R6, R4, 0x10000, RZ ;  /* 0x0001000004067824 */ /* 0x000fc400078e00ff */
[----:B------:R-:W-:Y:S01]  /*d630*/  FFMA.FTZ R118, R59, R110, -R118 ;  /* 0x0000006e3b767223 */ /* 0x000fe20000010876 */
[----:B------:R-:W-:Y:S01]  /*d640*/  FMUL.FTZ R110, R109, R112 ;  /* 0x000000706d6e7220 */ /* 0x000fe20000410000 */
[----:B------:R-:W-:Y:S01]  /*d650*/  FFMA.FTZ R111, R59, R114, R111 ;  /* 0x000000723b6f7223 */ /* 0x000fe2000001006f */
[----:B------:R-:W-:Y:S01]  /*d660*/  FFMA.FTZ R112, R61, R112, -R60 ;  /* 0x000000703d707223 */ /* 0x000fe2000001083c */
[C---:B------:R-:W-:Y:S01]  /*d670*/  IMAD.U32 R4, R5.reuse, 0x10000, RZ ;  /* 0x0001000005047824 */ /* 0x040fe200078e00ff */
[----:B------:R-:W-:Y:S01]  /*d680*/  LOP3.LUT R5, R5, 0xffff0000, RZ, 0xc0, !PT ;  /* 0xffff000005057812 */ /* 0x000fe200078ec0ff */
[C---:B------:R-:W-:Y:S01]  /*d690*/  IMAD.U32 R60, R113.reuse, 0x10000, RZ ;  /* 0x00010000713c7824 */ /* 0x040fe200078e00ff */
[----:B------:R-:W-:Y:S01]  /*d6a0*/  LOP3.LUT R113, R113, 0xffff0000, RZ, 0xc0, !PT ;  /* 0xffff000071717812 */ /* 0x000fe200078ec0ff */
[C---:B------:R-:W-:Y:S01]  /*d6b0*/  IMAD.U32 R59, R58.reuse, 0x10000, RZ ;  /* 0x000100003a3b7824 */ /* 0x040fe200078e00ff */
[----:B------:R-:W-:Y:S01]  /*d6c0*/  LOP3.LUT R58, R58, 0xffff0000, RZ, 0xc0, !PT ;  /* 0xffff00003a3a7812 */ /* 0x000fe200078ec0ff */
[----:B------:R-:W-:Y:S01]  /*d6d0*/  FFMA.FTZ R115, R61, R116, R110 ;  /* 0x000000743d737223 */ /* 0x000fe2000001006e */
[C---:B------:R-:W-:Y:S01]  /*d6e0*/  FMUL.FTZ R61, R7.reuse, R60 ;  /* 0x0000003c073d7220 */ /* 0x040fe20000410000 */
        /* <DEDUP_REMOVED lines=12> */
.L_x_1601:
[----:B------:R-:W-:Y:S05]  /*d7b0*/  BSYNC B2 ;  /* 0x0000000000027941 */ /* 0x000fea0003800000 */
.L_x_1600:
[----:B------:R-:W-:Y:S04]  /*d7c0*/  BSSY B2, `(.L_x_1602) ;  /* 0x0000030000027945 */ /* 0x000fe80003800000 */
[----:B------:R-:W-:Y:S05]  /*d7d0*/  @P1 BRA `(.L_x_1603) ;  /* 0x0000000000b81947 */ /* 0x000fea0003800000 */
[----:B0-----:R-:W0:Y:S01]  /*d7e0*/  LDS.128 R4, [R0] ;  /* 0x0000000000047984 */ /* 0x001e220000000c00 */
[----:B------:R-:W-:Y:S02]  /*d7f0*/  SHF.R.U64 R56, R56, 0x10, R57 ;  /* 0x0000001038387819 */ /* 0x000fe40000001239 */
[----:B------:R-:W-:Y:S02]  /*d800*/  SHF.R.U64 R54, R54, 0x10, R55 ;  /* 0x0000001036367819 */ /* 0x000fe40000001237 */
[----:B------:R-:W-:Y:S02]  /*d810*/  SHF.R.U32.HI R57, RZ, 0x10, R57 ;  /* 0x00000010ff397819 */ /* 0x000fe40000011639 */
[----:B------:R-:W-:Y:S02]  /*d820*/  SHF.R.U32.HI R55, RZ, 0x10, R55 ;  /* 0x00000010ff377819 */ /* 0x000fe40000011637 */
[----:B------:R-:W-:Y:S02]  /*d830*/  PRMT R104, R104, 0x5410, R57 ;  /* 0x0000541068687816 */ /* 0x000fe40000000039 */
[----:B------:R-:W-:-:S02]  /*d840*/  PRMT R102, R102, 0x5410, R55 ;  /* 0x0000541066667816 */ /* 0x000fc40000000037 */
[----:B------:R-:W-:Y:S01]  /*d850*/  PRMT R101, R101, 0x5410, R54 ;  /* 0x0000541065657816 */ /* 0x000fe20000000036 */
[C---:B------:R-:W-:Y:S01]  /*d860*/  IMAD.U32 R58, R104.reuse, 0x10000, RZ ;  /* 0x00010000683a7824 */ /* 0x040fe200078e00ff */
[----:B------:R-:W-:Y:S01]  /*d870*/  LOP3.LUT R104, R104, 0xffff0000, RZ, 0xc0, !PT ;  /* 0xffff000068687812 */ /* 0x000fe200078ec0ff */
[C---:B------:R-:W-:Y:S01]  /*d880*/  IMAD.U32 R59, R102.reuse, 0x10000, RZ ;  /* 0x00010000663b7824 */ /* 0x040fe200078e00ff */
[----:B------:R-:W-:Y:S02]  /*d890*/  LOP3.LUT R102, R102, 0xffff0000, RZ, 0xc0, !PT ;  /* 0xffff000066667812 */ /* 0x000fe400078ec0ff */
[----:B------:R-:W-:Y:S02]  /*d8a0*/  PRMT R103, R103, 0x5410, R56 ;  /* 0x0000541067677816 */ /* 0x000fe40000000038 */
[C---:B0-----:R-:W-:Y:S01]  /*d8b0*/  LOP3.LUT R55, R6.reuse, 0xffff0000, RZ, 0xc0, !PT ;  /* 0xffff000006377812 */ /* 0x041fe200078ec0ff */
[----:B------:R-:W-:Y:S01]  /*d8c0*/  IMAD.U32 R54, R6, 0x10000, RZ ;  /* 0x0001000006367824 */ /* 0x000fe200078e00ff */
[C---:B------:R-:W-:Y:S01]  /*d8d0*/  LOP3.LUT R57, R7.reuse, 0xffff0000, RZ, 0xc0, !PT ;  /* 0xffff000007397812 */ /* 0x040fe200078ec0ff */
[----:B------:R-:W-:-:S02]  /*d8e0*/  IMAD.U32 R56, R7, 0x10000, RZ ;  /* 0x0001000007387824 */ /* 0x000fc400078e00ff */
[C---:B------:R-:W-:Y:S01]  /*d8f0*/  FMUL.FTZ R60, R55.reuse, R58 ;  /* 0x0000003a373c7220 */ /* 0x040fe20000410000 */
[-C--:B------:R-:W-:Y:S01]  /*d900*/  FMUL.FTZ R61, R55, R59.reuse ;  /* 0x0000003b373d7220 */ /* 0x080fe20000410000 */
[----:B------:R-:W-:Y:S01]  /*d910*/  FMUL.FTZ R55, R57, R102 ;  /* 0x0000006639377220 */ /* 0x000fe20000410000 */
[----:B------:R-:W-:Y:S02]  /*d920*/  IMAD.U32 R6, R4, 0x10000, RZ ;  /* 0x0001000004067824 */ /* 0x000fe400078e00ff */
[C---:B------:R-:W-:Y:S01]  /*d930*/  FFMA.FTZ R110, R54.reuse, R59, R60 ;  /* 0x0000003b366e7223 */ /* 0x040fe2000001003c */
[----:B------:R-:W-:Y:S02]  /*d940*/  IMAD.U32 R7, R5, 0x10000, RZ ;  /* 0x0001000005077824 */ /* 0x000fe400078e00ff */
[----:B------:R-:W-:Y:S01]  /*d950*/  FFMA.FTZ R109, R54, R58, -R61 ;  /* 0x0000003a366d7223 */ /* 0x000fe2000001083d */
[-C--:B------:R-:W-:Y:S01]  /*d960*/  FMUL.FTZ R59, R57, R104.reuse ;  /* 0x00000068393b7220 */ /* 0x080fe20000410000 */
[----:B------:R-:W-:Y:S01]  /*d970*/  LOP3.LUT R4, R4, 0xffff0000, RZ, 0xc0, !PT ;  /* 0xffff000004047812 */ /* 0x000fe200078ec0ff */
[C---:B------:R-:W-:Y:S01]  /*d980*/  FFMA.FTZ R104, R56.reuse, R104, -R55 ;  /* 0x0000006838687223 */ /* 0x040fe20000010837 */
[----:B------:R-:W-:Y:S01]  /*d990*/  LOP3.LUT R5, R5, 0xffff0000, RZ, 0xc0, !PT ;  /* 0xffff000005057812 */ /* 0x000fe200078ec0ff */
[C---:B------:R-:W-:Y:S01]  /*d9a0*/  IMAD.U32 R57, R101.reuse, 0x10000, RZ ;  /* 0x0001000065397824 */ /* 0x040fe200078e00ff */
[----:B------:R-:W-:Y:S01]  /*d9b0*/  LOP3.LUT R58, R101, 0xffff0000, RZ, 0xc0, !PT ;  /* 0xffff0000653a7812 */ /* 0x000fe200078ec0ff */
[C---:B------:R-:W-:Y:S01]  /*d9c0*/  IMAD.U32 R55, R103.reuse, 0x10000, RZ ;  /* 0x0001000067377824 */ /* 0x040fe200078e00ff */
[----:B------:R-:W-:Y:S01]  /*d9d0*/  LOP3.LUT R54, R103, 0xffff0000, RZ, 0xc0, !PT ;  /* 0xffff000067367812 */ /* 0x000fe200078ec0ff */
        /* <DEDUP_REMOVED lines=14> */
.L_x_1603:
[----:B------:R-:W-:Y:S05]  /*dac0*/  BSYNC B2 ;  /* 0x0000000000027941 */ /* 0x000fea0003800000 */
.L_x_1602:
[----:B------:R-:W-:Y:S04]  /*dad0*/  BSSY B2, `(.L_x_1604) ;  /* 0x0000030000027945 */ /* 0x000fe80003800000 */
[----:B------:R-:W-:Y:S05]  /*dae0*/  @P2 BRA `(.L_x_1605) ;  /* 0x0000000000b82947 */ /* 0x000fea0003800000 */
[----:B01----:R-:W0:Y:S01]  /*daf0*/  LDS.128 R4, [R3+0x10400] ;  /* 0x0104000003047984 */ /* 0x003e220000000c00 */
        /* <DEDUP_REMOVED lines=45> */
.L_x_1605:
[----:B------:R-:W-:Y:S05]  /*ddd0*/  BSYNC B2 ;  /* 0x0000000000027941 */ /* 0x000fea0003800000 */
.L_x_1604:
[----:B------:R-:W-:Y:S04]  /*dde0*/  BSSY B2, `(.L_x_1606) ;  /* 0x0000030000027945 */ /* 0x000fe80003800000 */
[----:B------:R-:W-:Y:S05]  /*ddf0*/  @P3 BRA `(.L_x_1607) ;  /* 0x0000000000b83947 */ /* 0x000fea0003800000 */
[----:B012---:R-:W0:Y:S01]  /*de00*/  LDS.128 R4, [R0+0x4000] ;  /* 0x0040000000047984 */ /* 0x007e220000000c00 */
        /* <DEDUP_REMOVED lines=45> */
.L_x_1607:
[----:B------:R-:W-:Y:S05]  /*e0e0*/  BSYNC B2 ;  /* 0x0000000000027941 */ /* 0x000fea0003800000 */
.L_x_1606:
[----:B------:R-:W-:Y:S04]  /*e0f0*/  BSSY B2, `(.L_x_1608) ;  /* 0x0000030000027945 */ /* 0x000fe80003800000 */
[----:B------:R-:W-:Y:S05]  /*e100*/  @P4 BRA `(.L_x_1609) ;  /* 0x0000000000b84947 */ /* 0x000fea0003800000 */
[----:B0123--:R-:W0:Y:S01]  /*e110*/  LDS.128 R4, [R3+0x14400] ;  /* 0x0144000003047984 */ /* 0x00fe220000000c00 */
[--C-:B------:R-:W-:Y:S02]  /*e120*/  SHF.R.U64 R44, R44, 0x10, R45.reuse ;  /* 0x000000102c2c7819 */ /* 0x100fe4000000122d */
[----:B------:R-:W-:Y:S02]  /*e130*/  SHF.R.U32.HI R47, RZ, 0x10, R45 ;  /* 0x00000010ff2f7819 */ /* 0x000fe4000001162d */
[--C-:B------:R-:W-:Y:S02]  /*e140*/  SHF.R.U64 R45, R42, 0x10, R43.reuse ;  /* 0x000000102a2d7819 */ /* 0x100fe4000000122b */
        /* <DEDUP_REMOVED lines=14> */
[----:B------:R-:W-:Y:S01]  /*e230*/  FMUL.FTZ R49, R43, R47 ;  /* 0x0000002f2b317220 */ /* 0x000fe20000410000 */
[C---:B------:R-:W-:Y:S01]  /*e240*/  FMUL.FTZ R43, R45.reuse, R77 ;  /* 0x0000004d2d2b7220 */ /* 0x040fe20000410000 */
[----:B------:R-:W-:Y:S02]  /*e250*/  IMAD.U32 R6, R4, 0x10000, RZ ;  /* 0x0001000004067824 */ /* 0x000fe400078e00ff */
[C---:B------:R-:W-:Y:S01]  /*e260*/  FFMA.FTZ R51, R42.reuse, R47, R50 ;  /* 0x0000002f2a337223 */ /* 0x040fe20000010032 */
[----:B------:R-:W-:Y:S01]  /*e270*/  FMUL.FTZ R47, R45, R80 ;  /* 0x000000502d2f7220 */ /* 0x000fe20000410000 */
[C---:B------:R-:W-:Y:S02]  /*e280*/  IMAD.U32 R7, R5.reuse, 0x10000, RZ ;  /* 0x0001000005077824 */ /* 0x040fe400078e00ff */
[----:B------:R-:W-:Y:S01]  /*e290*/  FFMA.FTZ R48, R42, R46, -R49 ;  /* 0x0000002e2a307223 */ /* 0x000fe20000010831 */
[----:B------:R-:W-:Y:S01]  /*e2a0*/  IMAD.U32 R45, R78, 0x10000, RZ ;  /* 0x000100004e2d7824 */ /* 0x000fe200078e00ff */
        /* <DEDUP_REMOVED lines=8> */
[----:B------:R-:W-:Y:S01]  /*e330*/  FMUL.FTZ R44, R4, R43 ;  /* 0x0000002b042c7220 */ /* 0x000fe20000410000 */
[----:B------:R-:W-:-:S02]  /*e340*/  FMUL.FTZ R46, R5, R78 ;  /* 0x0000004e052e7220 */ /* 0x000fc40000410000 */
[-C--:B------:R-:W-:Y:S01]  /*e350*/  FMUL.FTZ R49, R5, R42.reuse ;  /* 0x0000002a05317220 */ /* 0x080fe20000410000 */
[C---:B------:R-:W-:Y:S01]  /*e360*/  FFMA.FTZ R4, R6.reuse, R43, -R47 ;  /* 0x0000002b06047223 */ /* 0x040fe2000001082f */
[----:B------:R-:W-:Y:S01]  /*e370*/  FFMA.FTZ R45, R6, R45, R44 ;  /* 0x0000002d062d7223 */ /* 0x000fe2000001002c */
[C---:B------:R-:W-:Y:S01]  /*e380*/  FFMA.FTZ R5, R7.reuse, R42, -R46 ;  /* 0x0000002a07057223 */ /* 0x040fe2000001082e */
[----:B------:R-:W-:Y:S01]  /*e390*/  FFMA.FTZ R78, R7, R78, R49 ;  /* 0x0000004e074e7223 */ /* 0x000fe20000010031 */
[----:B------:R-:W-:Y:S02]  /*e3a0*/  F2FP.BF16.F32.PACK_AB R6, R51, R48 ;  /* 0x000000303306723e */ /* 0x000fe400000010ff */
[----:B------:R-:W-:Y:S02]  /*e3b0*/  F2FP.BF16.F32.PACK_AB R7, R77, R80 ;  /* 0x000000504d07723e */ /* 0x000fe400000010ff */
[----:B------:R-:W-:Y:S02]  /*e3c0*/  F2FP.BF16.F32.PACK_AB R4, R45, R4 ;  /* 0x000000042d04723e */ /* 0x000fe400000010ff */
[----:B------:R-:W-:-:S05]  /*e3d0*/  F2FP.BF16.F32.PACK_AB R5, R78, R5 ;  /* 0x000000054e05723e */ /* 0x000fca00000010ff */
[----:B------:R4:W-:Y:S02]  /*e3e0*/  STS.128 [R3+0x14400], R4 ;  /* 0x0144000403007388 */ /* 0x0009e40000000c00 */
.L_x_1609:
[----:B------:R-:W-:Y:S05]  /*e3f0*/  BSYNC B2 ;  /* 0x0000000000027941 */ /* 0x000fea0003800000 */
.L_x_1608:
[----:B------:R-:W-:Y:S05]  /*e400*/  @P5 BRA `(.L_x_1599) ;  /* 0x0000000000b85947 */ /* 0x000fea0003800000 */
[----:B01234-:R-:W0:Y:S01]  /*e410*/  LDS.128 R4, [R0+0x8000] ;  /* 0x0080000000047984 */ /* 0x01fe220000000c00 */
[----:B------:R-:W-:Y:S02]  /*e420*/  SHF.R.U64 R43, R36, 0x10, R37 ;  /* 0x00000010242b7819 */ /* 0x000fe40000001225 */
[----:B------:R-:W-:Y:S02]  /*e430*/  SHF.R.U64 R36, R38, 0x10, R39 ;  /* 0x0000001026247819 */ /* 0x000fe40000001227 */
[----:B------:R-:W-:Y:S02]  /*e440*/  SHF.R.U32.HI R42, RZ, 0x10, R37 ;  /* 0x00000010ff2a7819 */ /* 0x000fe40000011625 */
[----:B------:R-:W-:Y:S02]  /*e450*/  SHF.R.U32.HI R39, RZ, 0x10, R39 ;  /* 0x00000010ff277819 */ /* 0x000fe40000011627 */
[----:B------:R-:W-:Y:S02]  /*e460*/  PRMT R71, R71, 0x5410, R42 ;  /* 0x0000541047477816 */ /* 0x000fe4000000002a */
[----:B------:R-:W-:-:S02]  /*e470*/  PRMT R66, R66, 0x5410, R39 ;  /* 0x0000541042427816 */ /* 0x000fc40000000027 */
[----:B------:R-:W-:Y:S01]  /*e480*/  PRMT R70, R70, 0x5410, R43 ;  /* 0x0000541046467816 */ /* 0x000fe2000000002b */
[----:B------:R-:W-:Y:S01]  /*e490*/  IMAD.U32 R42, R71, 0x10000, RZ ;  /* 0x00010000472a7824 */ /* 0x000fe200078e00ff */
[----:B------:R-:W-:Y:S01]  /*e4a0*/  PRMT R69, R69, 0x5410, R36 ;  /* 0x0000541045457816 */ /* 0x000fe20000000024 */
[C---:B------:R-:W-:Y:S01]  /*e4b0*/  IMAD.U32 R43, R66.reuse, 0x10000, RZ ;  /* 0x00010000422b7824 */ /* 0x040fe200078e00ff */
[----:B------:R-:W-:Y:S02]  /*e4c0*/  LOP3.LUT R66, R66, 0xffff0000, RZ, 0xc0, !PT ;  /* 0xffff000042427812 */ /* 0x000fe400078ec0ff */
[----:B------:R-:W-:Y:S02]  /*e4d0*/  LOP3.LUT R71, R71, 0xffff0000, RZ, 0xc0, !PT ;  /* 0xffff000047477812 */ /* 0x000fe400078ec0ff */
[C---:B0-----:R-:W-:Y:S01]  /*e4e0*/  LOP3.LUT R37, R6.reuse, 0xffff0000, RZ, 0xc0, !PT ;  /* 0xffff000006257812 */ /* 0x041fe200078ec0ff */
[----:B------:R-:W-:Y:S01]  /*e4f0*/  IMAD.U32 R36, R6, 0x10000, RZ ;  /* 0x0001000006247824 */ /* 0x000fe200078e00ff */
[C---:B------:R-:W-:Y:S01]  /*e500*/  LOP3.LUT R39, R7.reuse, 0xffff0000, RZ, 0xc0, !PT ;  /* 0xffff000007277812 */ /* 0x040fe200078ec0ff */
[----:B------:R-:W-:-:S02]  /*e510*/  IMAD.U32 R38, R7, 0x10000, RZ ;  /* 0x0001000007267824 */ /* 0x000fc400078e00ff */
[C---:B------:R-:W-:Y:S01]  /*e520*/  FMUL.FTZ R46, R37.reuse, R42 ;  /* 0x0000002a252e7220 */ /* 0x040fe20000410000 */
[-C--:B------:R-:W-:Y:S01]  /*e530*/  FMUL.FTZ R45, R37, R43.reuse ;  /* 0x0000002b252d7220 */ /* 0x080fe20000410000 */
[C---:B------:R-:W-:Y:S01]  /*e540*/  FMUL.FTZ R37, R39.reuse, R66 ;  /* 0x0000004227257220 */ /* 0x040fe20000410000 */
[----:B------:R-:W-:Y:S02]  /*e550*/  IMAD.U32 R6, R4, 0x10000, RZ ;  /* 0x0001000004067824 */ /* 0x000fe400078e00ff */
[----:B------:R-:W-:Y:S01]  /*e560*/  FFMA.FTZ R47, R36, R43, R46 ;  /* 0x0000002b242f7223 */ /* 0x000fe2000001002e */
[-C--:B------:R-:W-:Y:S01]  /*e570*/  FMUL.FTZ R43, R39, R71.reuse ;  /* 0x00000047272b7220 */ /* 0x080fe20000410000 */
[----:B------:R-:W-:Y:S01]  /*e580*/  FFMA.FTZ R71, R38, R71, -R37 ;  /* 0x0000004726477223 */ /* 0x000fe20000010825 */
[----:B------:R-:W-:Y:S02]  /*e590*/  IMAD.U32 R7, R5, 0x10000, RZ ;  /* 0x0001000005077824 */ /* 0x000fe400078e00ff */
[----:B------:R-:W-:Y:S01]  /*e5a0*/  FFMA.FTZ R44, R36, R42, -R45 ;  /* 0x0000002a242c7223 */ /* 0x000fe2000001082d */
[----:B------:R-:W-:Y:S01]  /*e5b0*/  IMAD.U32 R37, R70, 0x10000, RZ ;  /* 0x0001000046257824 */ /* 0x000fe200078e00ff */
[----:B------:R-:W-:Y:S01]  /*e5c0*/  LOP3.LUT R4, R4, 0xffff0000, RZ, 0xc0, !PT ;  /* 0xffff000004047812 */ /* 0x000fe200078ec0ff */
[----:B------:R-:W-:Y:S01]  /*e5d0*/  IMAD.U32 R39, R69, 0x10000, RZ ;  /* 0x0001000045277824 */ /* 0x000fe200078e00ff */
[----:B------:R-:W-:Y:S01]  /*e5e0*/  LOP3.LUT R5, R5, 0xffff0000, RZ, 0xc0, !PT ;  /* 0xffff000005057812 */ /* 0x000fe200078ec0ff */
[----:B------:R-:W-:Y:S01]  /*e5f0*/  FFMA.FTZ R66, R38, R66, R43 ;  /* 0x0000004226427223 */ /* 0x000fe2000001002b */
[----:B------:R-:W-:Y:S01]  /*e600*/  LOP3.LUT R36, R69, 0xffff0000, RZ, 0xc0, !PT ;  /* 0xffff000045247812 */ /* 0x000fe200078ec0ff */
[----:B------:R-:W-:Y:S01]  /*e610*/  FMUL.FTZ R43, R4, R39 ;  /* 0x00000027042b7220 */ /* 0x000fe20000410000 */
[----:B------:R-:W-:Y:S01]  /*e620*/  LOP3.LUT R70, R70, 0xffff0000, RZ, 0xc0, !PT ;  /* 0xffff000046467812 */ /* 0x000fe200078ec0ff */
[----:B------:R-:W-:-:S02]  /*e630*/  FMUL.FTZ R38, R4, R37 ;  /* 0x0000002504267220 */ /* 0x000fc40000410000 */
[C---:B------:R-:W-:Y:S01]  /*e640*/  FMUL.FTZ R42, R5.reuse, R36 ;  /* 0x00000024052a7220 */ /* 0x040fe20000410000 */
[C---:B------:R-:W-:Y:S01]  /*e650*/  FFMA.FTZ R4, R6.reuse, R37, -R43 ;  /* 0x0000002506047223 */ /* 0x040fe2000001082b */
[-C--:B------:R-:W-:Y:S01]  /*e660*/  FMUL.FTZ R45, R5, R70.reuse ;  /* 0x00000046052d7220 */ /* 0x080fe20000410000 */
[----:B------:R-:W-:Y:S01]  /*e670*/  FFMA.FTZ R39, R6, R39, R38 ;  /* 0x0000002706277223 */ /* 0x000fe20000010026 */
[----:B------:R-:W-:Y:S01]  /*e680*/  FFMA.FTZ R5, R7, R70, -R42 ;  /* 0x0000004607057223 */ /* 0x000fe2000001082a */
[----:B------:R-:W-:Y:S01]  /*e690*/  F2FP.BF16.F32.PACK_AB R6, R47, R44 ;  /* 0x0000002c2f06723e */ /* 0x000fe200000010ff */
[----:B------:R-:W-:Y:S01]  /*e6a0*/  FFMA.FTZ R36, R7, R36, R45 ;  /* 0x0000002407247223 */ /* 0x000fe2000001002d */
[----:B------:R-:W-:Y:S02]  /*e6b0*/  F2FP.BF16.F32.PACK_AB R7, R66, R71 ;  /* 0x000000474207723e */ /* 0x000fe400000010ff */
[----:B------:R-:W-:Y:S02]  /*e6c0*/  F2FP.BF16.F32.PACK_AB R4, R39, R4 ;  /* 0x000000042704723e */ /* 0x000fe400000010ff */
[----:B------:R-:W-:-:S05]  /*e6d0*/  F2FP.BF16.F32.PACK_AB R5, R36, R5 ;  /* 0x000000052405723e */ /* 0x000fca00000010ff */
[----:B------:R0:W-:Y:S02]  /*e6e0*/  STS.128 [R0+0x8000], R4 ;  /* 0x0080000400007388 */ /* 0x0001e40000000c00 */
.L_x_1599:
[----:B------:R-:W-:Y:S05]  /*e6f0*/  BSYNC B1 ;  /* 0x0000000000017941 */ /* 0x000fea0003800000 */
.L_x_1598:
        /* <DEDUP_REMOVED lines=57> */
.L_x_1612:
[----:B------:R-:W-:Y:S05]  /*ea90*/  BSYNC B1 ;  /* 0x0000000000017941 */ /* 0x000fea0003800000 */
.L_x_1611:
[----:B------:R-:W-:Y:S04]  /*eaa0*/  BSSY B1, `(.L_x_1613) ;  /* 0x0000030000017945 */ /* 0x000fe80003800000 */
[----:B------:R-:W-:Y:S05]  /*eab0*/  @P1 BRA `(.L_x_1614) ;  /* 0x0000000000b81947 */ /* 0x000fea0003800000 */
[----:B0-----:R-:W0:Y:S01]  /*eac0*/  LDS.128 R4, [R0+0x2000] ;  /* 0x0020000000047984 */ /* 0x001e220000000c00 */
        /* <DEDUP_REMOVED lines=45> */
.L_x_1614:
[----:B------:R-:W-:Y:S05]  /*eda0*/  BSYNC B1 ;  /* 0x0000000000017941 */ /* 0x000fea0003800000 */
.L_x_1613:
        /* <DEDUP_REMOVED lines=48> */
.L_x_1616:
[----:B------:R-:W-:Y:S05]  /*f0b0*/  BSYNC B1 ;  /* 0x0000000000017941 */ /* 0x000fea0003800000 */
.L_x_1615:
        /* <DEDUP_REMOVED lines=48> */
.L_x_1618:
[----:B------:R-:W-:Y:S05]  /*f3c0*/  BSYNC B1 ;  /* 0x0000000000017941 */ /* 0x000fea0003800000 */
.L_x_1617:
[----:B------:R-:W-:Y:S04]  /*f3d0*/  BSSY B1, `(.L_x_1619) ;  /* 0x0000030000017945 */ /* 0x000fe80003800000 */
[----:B------:R-:W-:Y:S05]  /*f3e0*/  @P4 BRA `(.L_x_1620) ;  /* 0x0000000000b84947 */ /* 0x000fea0003800000 */
[----:B0123--:R-:W0:Y:S01]  /*f3f0*/  LDS.128 R4, [R3+0x16400] ;  /* 0x0164000003047984 */ /* 0x00fe220000000c00 */
        /* <DEDUP_REMOVED lines=45> */
.L_x_1620:
[----:B------:R-:W-:Y:S05]  /*f6d0*/  BSYNC B1 ;  /* 0x0000000000017941 */ /* 0x000fea0003800000 */
.L_x_1619:
        /* <DEDUP_REMOVED lines=15> */
[C---:B------:R-:W-:Y:S01]  /*f7d0*/  IMAD.U32 R10, R7.reuse, 0x10000, RZ ;  /* 0x00010000070a7824 */ /* 0x040fe200078e00ff */
[----:B------:R-:W-:Y:S01]  /*f7e0*/  LOP3.LUT R7, R7, 0xffff0000, RZ, 0xc0, !PT ;  /* 0xffff000007077812 */ /* 0x000fe200078ec0ff */
[----:B------:R-:W-:-:S02]  /*f7f0*/  IMAD.U32 R8, R6, 0x10000, RZ ;  /* 0x0001000006087824 */ /* 0x000fc400078e00ff */
[CC--:B------:R-:W-:Y:S01]  /*f800*/  FMUL.FTZ R13, R9.reuse, R12.reuse ;  /* 0x0000000c090d7220 */ /* 0x0c0fe20000410000 */
[----:B------:R-:W-:Y:S01]  /*f810*/  FMUL.FTZ R9, R9, R11 ;  /* 0x0000000b09097220 */ /* 0x000fe20000410000 */
[C---:B------:R-:W-:Y:S01]  /*f820*/  FMUL.FTZ R21, R7.reuse, R63 ;  /* 0x0000003f07157220 */ /* 0x040fe20000410000 */
[----:B------:R-:W-:Y:S02]  /*f830*/  IMAD.U32 R3, R4, 0x10000, RZ ;  /* 0x0001000004037824 */ /* 0x000fe400078e00ff */
[C---:B------:R-:W-:Y:S01]  /*f840*/  FFMA.FTZ R14, R8.reuse, R11, -R13 ;  /* 0x0000000b080e7223 */ /* 0x040fe2000001080d */
[----:B------:R-:W-:Y:S01]  /*f850*/  FFMA.FTZ R15, R8, R12, R9 ;  /* 0x0000000c080f7223 */ /* 0x000fe20000010009 */
[-C--:B------:R-:W-:Y:S01]  /*f860*/  FMUL.FTZ R9, R7, R65.reuse ;  /* 0x0000004107097220 */ /* 0x080fe20000410000 */
[C---:B------:R-:W-:Y:S01]  /*f870*/  IMAD.U32 R6, R5.reuse, 0x10000, RZ ;  /* 0x0001000005067824 */ /* 0x040fe200078e00ff */
[----:B------:R-:W-:Y:S01]  /*f880*/  LOP3.LUT R4, R4, 0xffff0000, RZ, 0xc0, !PT ;  /* 0xffff000004047812 */ /* 0x000fe200078ec0ff */
[----:B------:R-:W-:Y:S01]  /*f890*/  IMAD.U32 R8, R62, 0x10000, RZ ;  /* 0x000100003e087824 */ /* 0x000fe200078e00ff */
[----:B------:R-:W-:Y:S01]  /*f8a0*/  LOP3.LUT R5, R5, 0xffff0000, RZ, 0xc0, !PT ;  /* 0xffff000005057812 */ /* 0x000fe200078ec0ff */
[----:B------:R-:W-:Y:S01]  /*f8b0*/  IMAD.U32 R7, R64, 0x10000, RZ ;  /* 0x0001000040077824 */ /* 0x000fe200078e00ff */
[----:B------:R-:W-:Y:S01]  /*f8c0*/  LOP3.LUT R62, R62, 0xffff0000, RZ, 0xc0, !PT ;  /* 0xffff00003e3e7812 */ /* 0x000fe200078ec0ff */
[----:B------:R-:W-:Y:S01]  /*f8d0*/  FFMA.FTZ R21, R10, R65, -R21 ;  /* 0x000000410a157223 */ /* 0x000fe20000010815 */
[----:B------:R-:W-:Y:S01]  /*f8e0*/  LOP3.LUT R64, R64, 0xffff0000, RZ, 0xc0, !PT ;  /* 0xffff000040407812 */ /* 0x000fe200078ec0ff */
[----:B------:R-:W-:Y:S01]  /*f8f0*/  FFMA.FTZ R12, R10, R63, R9 ;  /* 0x0000003f0a0c7223 */ /* 0x000fe20000010009 */
[C---:B------:R-:W-:Y:S01]  /*f900*/  FMUL.FTZ R10, R4.reuse, R8 ;  /* 0x00000008040a7220 */ /* 0x040fe20000410000 */
[-C--:B------:R-:W-:Y:S01]  /*f910*/  FMUL.FTZ R9, R4, R7.reuse ;  /* 0x0000000704097220 */ /* 0x080fe20000410000 */
        /* <DEDUP_REMOVED lines=10> */
[----:B------:R0:W-:Y:S01]  /*f9c0*/  STS.128 [R0+0xa000], R4 ;  /* 0x00a0000400007388 */ /* 0x0001e20000000c00 */
[----:B------:R-:W-:Y:S05]  /*f9d0*/  BRA `(.L_x_1610) ;  /* 0x0000003400ec7947 */ /* 0x000fea0003800000 */
.L_x_1589:
        /* <DEDUP_REMOVED lines=19> */
[----:B------:R-:W-:-:S04]  /*fb10*/  IMAD.WIDE.U32 R6, R3, UR6, R6 ;  /* 0x0000000603067c25 */ /* 0x000fc8000f8e0006 */
[----:B------:R-:W-:Y:S01]  /*fb20*/  IMAD R67, R3, UR7, R0 ;  /* 0x0000000703437c24 */ /* 0x000fe2000f8e0200 */
[----:B------:R-:W-:Y:S01]  /*fb30*/  ULDC.64 UR6, c[0x0][0x400] ;  /* 0x0001000000067ab9 */ /* 0x000fe20000000a00 */
[----:B------:R-:W-:Y:S01]  /*fb40*/  IMAD.IADD R61, R5, 0x1, R61 ;  /* 0x00000001053d7824 */ /* 0x000fe200078e023d */
[----:B------:R-:W-:Y:S01]  /*fb50*/  LEA R3, P0, R4, UR4, 0x1 ;  /* 0x0000000404037c11 */ /* 0x000fe2000f8008ff */
[----:B------:R-:W-:Y:S01]  /*fb60*/  IMAD.IADD R67, R7, 0x1, R67 ;  /* 0x0000000107437824 */ /* 0x000fe200078e0243 */
[----:B------:R-:W-:Y:S01]  /*fb70*/  LEA R0, P1, R6, UR6, 0x1 ;  /* 0x0000000606007c11 */ /* 0x000fe2000f8208ff */
[----:B------:R-:W-:Y:S01]  /*fb80*/  UMOV UR4, 0xffffffff ;  /* 0xffffffff00047882 */ /* 0x000fe20000000000 */
[----:B------:R-:W-:Y:S02]  /*fb90*/  LEA.HI.X R61, R4, UR5, R61, 0x1, P0 ;  /* 0x00000005043d7c11 */ /* 0x000fe400080f0c3d */
[----:B------:R-:W-:Y:S01]  /*fba0*/  LEA.HI.X R67, R6, UR7, R67, 0x1, P1 ;  /* 0x0000000706437c11 */ /* 0x000fe200088f0c43 */
[----:B------:R-:W-:Y:S08]  /*fbb0*/  BRA.DIV UR4, `(.L_x_1621) ;  /* 0x000001d604207947 */ /* 0x000ff0000b800000 */
[----:B------:R0:W1:Y:S04]  /*fbc0*/  SHFL.IDX PT, R7, R61, RZ, 0x1c1f ;  /* 0x001c1fff3d077589 */ /* 0x00006800000e0000 */
[----:B------:R0:W2:Y:S04]  /*fbd0*/  SHFL.IDX PT, R6, R3, RZ, 0x1c1f ;  /* 0x001c1fff03067589 */ /* 0x0000a800000e0000 */
[----:B------:R0:W3:Y:S04]  /*fbe0*/  SHFL.IDX PT, R4, R67, RZ, 0x1c1f ;  /* 0x001c1fff43047589 */ /* 0x0000e800000e0000 */
[----:B------:R0:W4:Y:S02]  /*fbf0*/  SHFL.IDX PT, R14, R0, RZ, 0x1c1f ;  /* 0x001c1fff000e7589 */ /* 0x00012400000e0000 */
.L_x_1949:
[----:B------:R-:W-:Y:S01]  /*fc00*/  IMAD R71, R163, R10, RZ ;  /* 0x0000000aa3477224 */ /* 0x000fe200078e02ff */
[----:B------:R-:W-:Y:S01]  /*fc10*/  BSSY B1, `(.L_x_1622) ;  /* 0x000002f000017945 */ /* 0x000fe20003800000 */
[----:B----4-:R-:W-:Y:S01]  /*fc20*/  IMAD.MOV.U32 R12, RZ, RZ, R14 ;  /* 0x000000ffff0c7224 */ /* 0x010fe200078e000e */
[----:B------:R-:W-:Y:S01]  /*fc30*/  CS2R R44, SRZ ;  /* 0x00000000002c7805 */ /* 0x000fe2000001ff00 */
[----:B---3--:R-:W-:Y:S01]  /*fc40*/  IMAD.MOV.U32 R13, RZ, RZ, R4 ;  /* 0x000000ffff0d7224 */ /* 0x008fe200078e0004 */
        /* <DEDUP_REMOVED lines=19> */
[----:B------:R-:W-:-:S02]  /*fd80*/  CS2R R44, SRZ ;  /* 0x00000000002c7805 */ /* 0x000fc4000001ff00 */
[----:B------:R-:W-:-:S03]  /*fd90*/  CS2R R46, SRZ ;  /* 0x00000000002e7805 */ /* 0x000fc6000001ff00 */
[----:B-12---:R-:W-:-:S04]  /*fda0*/  @!P0 IMAD.WIDE R8, R18, 0x2, R6 ;  /* 0x0000000212088825 */ /* 0x006fc800078e0206 */
[----:B------:R-:W-:Y:S01]  /*fdb0*/  @!P1 IMAD.SHL.U32 R11, R222, 0x8, RZ ;  /* 0x00000008de0b9824 */ /* 0x000fe200078e00ff */
[----:B------:R1:W5:Y:S01]  /*fdc0*/  @!P0 LD.E.128 R32, desc[UR46][R8.64] ;  /* 0x0000002e08208980 */ /* 0x000362000c101d00 */
[----:B------:R-:W-:Y:S01]  /*fdd0*/  @!P2 IMAD.SHL.U32 R15, R223, 0x8, RZ ;  /* 0x00000008df0fa824 */ /* 0x000fe200078e00ff */
[----:B------:R-:W-:Y:S01]  /*fde0*/  CS2R R28, SRZ ;  /* 0x00000000001c7805 */ /* 0x000fe2000001ff00 */
[----:B------:R-:W-:Y:S01]  /*fdf0*/  @!P1 IMAD.WIDE R4, R11, 0x2, R6 ;  /* 0x000000020b049825 */ /* 0x000fe200078e0206 */
[----:B------:R-:W-:Y:S02]  /*fe00*/  CS2R R30, SRZ ;  /* 0x00000000001e7805 */ /* 0x000fe4000001ff00 */
[----:B------:R-:W-:Y:S02]  /*fe10*/  CS2R R40, SRZ ;  /* 0x0000000000287805 */ /* 0x000fe4000001ff00 */
[----:B------:R-:W-:Y:S02]  /*fe20*/  CS2R R42, SRZ ;  /* 0x00000000002a7805 */ /* 0x000fe4000001ff00 */
[----:B------:R-:W-:-:S02]  /*fe30*/  CS2R R24, SRZ ;  /* 0x0000000000187805 */ /* 0x000fc4000001ff00 */
[----:B------:R-:W-:Y:S02]  /*fe40*/  CS2R R26, SRZ ;  /* 0x00000000001a7805 */ /* 0x000fe4000001ff00 */
[----:B------:R-:W-:Y:S01]  /*fe50*/  CS2R R36, SRZ ;  /* 0x0000000000247805 */ /* 0x000fe2000001ff00 */
[--C-:B-1----:R-:W-:Y:S01]  /*fe60*/  @!P1 IMAD.WIDE R8, R11, 0x2, R12.reuse ;  /* 0x000000020b089825 */ /* 0x102fe200078e020c */
[----:B------:R-:W-:Y:S01]  /*fe70*/  CS2R R38, SRZ ;  /* 0x0000000000267805 */ /* 0x000fe2000001ff00 */
[----:B------:R3:W5:Y:S02]  /*fe80*/  @!P1 LD.E.128 R28, desc[UR46][R4.64] ;  /* 0x0000002e041c9980 */ /* 0x000764000c101d00 */
[C---:B------:R-:W-:Y:S02]  /*fe90*/  @!P2 IMAD.WIDE R10, R15.reuse, 0x2, R12 ;  /* 0x000000020f0aa825 */ /* 0x040fe400078e020c */
[----:B------:R3:W5:Y:S02]  /*fea0*/  @!P1 LD.E.128 R40, desc[UR46][R8.64] ;  /* 0x0000002e08289980 */ /* 0x000764000c101d00 */
[----:B------:R-:W-:-:S02]  /*feb0*/  @!P2 IMAD.WIDE R6, R15, 0x2, R6 ;  /* 0x000000020f06a825 */ /* 0x000fc400078e0206 */
[----:B------:R3:W5:Y:S02]  /*fec0*/  @!P2 LD.E.128 R36, desc[UR46][R10.64] ;  /* 0x0000002e0a24a980 */ /* 0x000764000c101d00 */
[----:B------:R-:W-:Y:S02]  /*fed0*/  @!P0 IMAD.WIDE R12, R18, 0x2, R12 ;  /* 0x00000002120c8825 */ /* 0x000fe400078e020c */
[----:B------:R3:W5:Y:S04]  /*fee0*/  @!P2 LD.E.128 R24, desc[UR46][R6.64] ;  /* 0x0000002e0618a980 */ /* 0x000768000c101d00 */
[----:B------:R3:W5:Y:S02]  /*fef0*/  @!P0 LD.E.128 R44, desc[UR46][R12.64] ;  /* 0x0000002e0c2c8980 */ /* 0x000764000c101d00 */
.L_x_1623:
[----:B------:R-:W-:Y:S05]  /*ff00*/  BSYNC B1 ;  /* 0x0000000000017941 */ /* 0x000fea0003800000 */
.L_x_1622:
[----:B---3-5:R-:W-:Y:S01]  /*ff10*/  IMAD.MOV.U32 R4, RZ, RZ, R44 ;  /* 0x000000ffff047224 */ /* 0x028fe200078e002c */
[----:B------:R-:W-:Y:S01]  /*ff20*/  UMOV UR4, 0xffffffff ;  /* 0xffffffff00047882 */ /* 0x000fe20000000000 */
[----:B------:R-:W-:Y:S02]  /*ff30*/  IMAD.MOV.U32 R5, RZ, RZ, R45 ;  /* 0x000000ffff057224 */ /* 0x000fe400078e002d */
[----:B--2---:R-:W-:Y:S01]  /*ff40*/  IMAD.MOV.U32 R6, RZ, RZ, R46 ;  /* 0x000000ffff067224 */ /* 0x004fe200078e002e */
[----:B------:R-:W-:Y:S01]  /*ff50*/  PRMT R111, R4, 0x7610, R111 ;  /* 0x00007610046f7816 */ /* 0x000fe2000000006f */
[----:B-1----:R-:W-:Y:S01]  /*ff60*/  IMAD.MOV.U32 R7, RZ, RZ, R47 ;  /* 0x000000ffff077224 */ /* 0x002fe200078e002f */
        /* <DEDUP_REMOVED lines=41> */
[----:B------:R-:W-:Y:S02]  /*10200*/  CS2R R4, SRZ ;  /* 0x0000000000047805 */ /* 0x000fe4000001ff00 */
[----:B------:R-:W-:Y:S02]  /*10210*/  PRMT R90, R6, 0x7610, R90 ;  /* 0x00007610065a7816 */ /* 0x000fe4000000005a */
[----:B------:R-:W-:Y:S01]  /*10220*/  PRMT R91, R7, 0x7610, R91 ;  /* 0x00007610075b7816 */ /* 0x000fe2000000005b */
[----:B------:R-:W-:Y:S06]  /*10230*/  BRA.DIV UR4, `(.L_x_1624) ;  /* 0x000001ce04f07947 */ /* 0x000fec000b800000 */
[----:B0-----:R-:W0:Y:S04]  /*10240*/  SHFL.IDX PT, R61, R61, 0x1, 0x1c1f ;  /* 0x003c1f003d3d7f89 */ /* 0x001e2800000e0000 */
[----:B------:R1:W2:Y:S04]  /*10250*/  SHFL.IDX PT, R60, R3, 0x1, 0x1c1f ;  /* 0x003c1f00033c7f89 */ /* 0x0002a800000e0000 */
[----:B------:R-:W3:Y:S04]  /*10260*/  SHFL.IDX PT, R67, R67, 0x1, 0x1c1f ;  /* 0x003c1f0043437f89 */ /* 0x000ee800000e0000 */
[----:B------:R1:W4:Y:S02]  /*10270*/  SHFL.IDX PT, R66, R0, 0x1, 0x1c1f ;  /* 0x003c1f0000427f89 */ /* 0x00032400000e0000 */
.L_x_1955:
[----:B------:R-:W-:Y:S01]  /*10280*/  VIADD R64, R64, 0x40 ;  /* 0x0000004040407836 */ /* 0x000fe20000000000 */
        /* <DEDUP_REMOVED lines=21> */
[----:B------:R-:W-:Y:S02]  /*103e0*/  CS2R R52, SRZ ;  /* 0x0000000000347805 */ /* 0x000fe4000001ff00 */
[----:B------:R-:W-:Y:S01]  /*103f0*/  CS2R R54, SRZ ;  /* 0x0000000000367805 */ /* 0x000fe2000001ff00 */
[----:B0-2---:R-:W-:-:S04]  /*10400*/  @!P0 IMAD.WIDE R4, R18, 0x2, R60 ;  /* 0x0000000212048825 */ /* 0x005fc800078e023c */
        /* <DEDUP_REMOVED lines=20> */
.L_x_1626:
[----:B------:R-:W-:Y:S05]  /*10550*/  BSYNC B1 ;  /* 0x0000000000017941 */ /* 0x000fea0003800000 */
.L_x_1625:
[----:B-1---5:R-:W-:Y:S01]  /*10560*/  IMAD.MOV.U32 R3, RZ, RZ, R4 ;  /* 0x000000ffff037224 */ /* 0x022fe200078e0004 */
[----:B------:R-:W-:Y:S01]  /*10570*/  LEA.HI R0, R188, R188, RZ, 0x1 ;  /* 0x000000bcbc007211 */ /* 0x000fe200078f08ff */
[----:B0-----:R-:W-:Y:S01]  /*10580*/  IMAD.MOV.U32 R20, RZ, RZ, R5 ;  /* 0x000000ffff147224 */ /* 0x001fe200078e0005 */
[----:B------:R-:W-:Y:S01]  /*10590*/  BSSY B1, `(.L_x_1627) ;  /* 0x0000034000017945 */ /* 0x000fe20003800000 */
[----:B------:R-:W-:Y:S01]  /*105a0*/  IMAD.MOV.U32 R21, RZ, RZ, R6 ;  /* 0x000000ffff157224 */ /* 0x000fe200078e0006 */
[----:B------:R-:W-:Y:S01]  /*105b0*/  PRMT R94, R3, 0x7610, R94 ;  /* 0x00007610035e7816 */ /* 0x000fe2000000005e */
[----:B--2---:R-:W-:Y:S01]  /*105c0*/  IMAD.MOV.U32 R60, RZ, RZ, R7 ;  /* 0x000000ffff3c7224 */ /* 0x004fe200078e0007 */
[----:B------:R-:W-:Y:S01]  /*105d0*/  LOP3.LUT R3, R0, 0xfffffffe, RZ, 0xc0, !PT ;  /* 0xfffffffe00037812 */ /* 0x000fe200078ec0ff */
[----:B------:R-:W-:Y:S01]  /*105e0*/  IMAD.MOV.U32 R0, RZ, RZ, R8 ;  /* 0x000000ffff007224 */ /* 0x000fe200078e0008 */
[----:B------:R-:W-:Y:S01]  /*105f0*/  PRMT R95, R20, 0x7610, R95 ;  /* 0x00007610145f7816 */ /* 0x000fe2000000005f */
[----:B------:R-:W-:Y:S01]  /*10600*/  IMAD.MOV.U32 R20, RZ, RZ, R9 ;  /* 0x000000ffff147224 */ /* 0x000fe200078e0009 */
[----:B------:R-:W-:Y:S01]  /*10610*/  PRMT R96, R21, 0x7610, R96 ;  /* 0x0000761015607816 */ /* 0x000fe20000000060 */
        /* <DEDUP_REMOVED lines=34> */
[----:B------:R-:W-:-:S02]  /*10840*/  VIADDMNMX R0, R71, -R178, 0x80, PT ;  /* 0x0000008047007446 */ /* 0x000fc400038009b2 */
[----:B------:R-:W-:Y:S01]  /*10850*/  PRMT R82, R60, 0x7610, R82 ;  /* 0x000076103c527816 */ /* 0x000fe20000000052 */
[----:B------:R-:W-:Y:S01]  /*10860*/  IMAD.MOV.U32 R60, RZ, RZ, R58 ;  /* 0x000000ffff3c7224 */ /* 0x000fe200078e003a */
[----:B------:R-:W-:Y:S01]  /*10870*/  PRMT R83, R62, 0x7610, R83 ;  /* 0x000076103e537816 */ /* 0x000fe20000000053 */
[----:B------:R-:W-:Y:S01]  /*10880*/  IMAD.MOV.U32 R62, RZ, RZ, R59 ;  /* 0x000000ffff3e7224 */ /* 0x000fe200078e003b */
[----:B------:R-:W-:Y:S02]  /*10890*/  ISETP.GE.AND P1, PT, R162, R0, PT ;  /* 0x00000000a200720c */ /* 0x000fe40003f26270 */
[----:B------:R-:W-:Y:S02]  /*108a0*/  PRMT R70, R63, 0x7610, R70 ;  /* 0x000076103f467816 */ /* 0x000fe40000000046 */
[----:B------:R-:W-:Y:S01]  /*108b0*/  PRMT R71, R64, 0x7610, R71 ;  /* 0x0000761040477816 */ /* 0x000fe20000000047 */
[----:B0-----:R-:W-:Y:S08]  /*108c0*/  @!P0 BRA `(.L_x_1628) ;  /* 0x000001c800c08947 */ /* 0x001ff00003800000 */
.L_x_1956:
[----:B------:R-:W-:Y:S05]  /*108d0*/  BSYNC B1 ;  /* 0x0000000000017941 */ /* 0x000fea0003800000 */
.L_x_1627:
[----:B------:R-:W-:Y:S01]  /*108e0*/  BSSY B1, `(.L_x_1629) ;  /* 0x0000147000017945 */ /* 0x000fe20003800000 */
[----:B------:R-:W-:Y:S02]  /*108f0*/  PRMT R73, R60, 0x7610, R73 ;  /* 0x000076103c497816 */ /* 0x000fe40000000049 */
[----:B------:R-:W-:Y:S01]  /*10900*/  PRMT R74, R62, 0x7610, R74 ;  /* 0x000076103e4a7816 */ /* 0x000fe2000000004a */
[----:B------:R-:W-:Y:S06]  /*10910*/  @P1 BRA `(.L_x_1630) ;  /* 0x00000014000c1947 */ /* 0x000fec0003800000 */
[----:B------:R-:W1:Y:S01]  /*10920*/  LDC R75, c[0x0][0x3f4] ;  /* 0x0000fd00ff4b7b82 */ /* 0x000e620000000800 */
[----:B------:R-:W-:Y:S01]  /*10930*/  BSSY B2, `(.L_x_1631) ;  /* 0x000006f000027945 */ /* 0x000fe20003800000 */
[-C--:B-1----:R-:W-:Y:S02]  /*10940*/  ISETP.GE.AND P0, PT, R18, R75.reuse, PT ;  /* 0x0000004b1200720c */ /* 0x082fe40003f06270 */
[-C--:B------:R-:W-:Y:S02]  /*10950*/  ISETP.GE.AND P1, PT, R165, R75.reuse, PT ;  /* 0x0000004ba500720c */ /* 0x080fe40003f26270 */
[----:B------:R-:W-:-:S09]  /*10960*/  ISETP.GE.AND P2, PT, R166, R75, PT ;  /* 0x0000004ba600720c */ /* 0x000fd20003f46270 */
[----:B------:R-:W-:Y:S05]  /*10970*/  @P0 BRA `(.L_x_1632) ;  /* 0x0000000400a80947 */ /* 0x000fea0003800000 */
[----:B------:R-:W-:Y:S02]  /*10980*/  LEA.HI R62, R75, R191, RZ, 0x1d ;  /* 0x000000bf4b3e7211 */ /* 0x000fe400078fe8ff */
[----:B0-----:R-:W-:Y:S02]  /*10990*/  LOP3.LUT R61, R175, 0x38, R18, 0xf8, !PT ;  /* 0x00000038af3d7812 */ /* 0x001fe400078ef812 */
[----:B------:R-:W-:Y:S01]  /*109a0*/  SHF.R.S32.HI R63, RZ, 0x1f, R62 ;  /* 0x0000001fff3f7819 */ /* 0x000fe2000001143e */
[----:B------:R-:W-:Y:S01]  /*109b0*/  IMAD.SHL.U32 R64, R62, 0x8, RZ ;  /* 0x000000083e407824 */ /* 0x000fe200078e00ff */
[----:B------:R-:W-:Y:S02]  /*109c0*/  LOP3.LUT R60, R61, R176, RZ, 0x3c, !PT ;  /* 0x000000b03d3c7212 */ /* 0x000fe400078e3cff */
[----:B------:R-:W-:Y:S02]  /*109d0*/  LEA.HI R62, R63, R62, RZ, 0x3 ;  /* 0x0000003e3f3e7211 */ /* 0x000fe400078f18ff */
[----:B------:R-:W-:Y:S01]  /*109e0*/  LOP3.LUT R63, R175, 0x38, R64, 0xf8, !PT ;  /* 0x00000038af3f7812 */ /* 0x000fe200078ef840 */
[----:B------:R-:W-:Y:S01]  /*109f0*/  IMAD.IADD R61, R177, 0x1, R60 ;  /* 0x00000001b13d7824 */ /* 0x000fe200078e023c */
[----:B------:R-:W-:Y:S01]  /*10a00*/  SHF.R.U64 R112, R44, 0x10, R45 ;  /* 0x000000102c707819 */ /* 0x000fe2000000122d */
[----:B------:R-:W-:Y:S01]  /*10a10*/  IMAD.SHL.U32 R62, R62, 0x400, RZ ;  /* 0x000004003e3e7824 */ /* 0x000fe200078e00ff */
[----:B------:R-:W-:Y:S01]  /*10a20*/  LOP3.LUT R63, R63, R176, RZ, 0x3c, !PT ;  /* 0x000000b03f3f7212 */ /* 0x000fe200078e3cff */
[----:B------:R-:W-:Y:S01]  /*10a30*/  IMAD R92, R61, 0x2, R2 ;  /* 0x000000023d5c7824 */ /* 0x000fe200078e0202 */
[----:B------:R-:W-:-:S02]  /*10a40*/  SHF.R.U64 R115, R32, 0x10, R33 ;  /* 0x0000001020737819 */ /* 0x000fc40000001221 */
[----:B------:R-:W-:Y:S02]  /*10a50*/  LOP3.LUT R62, R62, 0x7fffe000, RZ, 0xc0, !PT ;  /* 0x7fffe0003e3e7812 */ /* 0x000fe400078ec0ff */
[----:B------:R-:W-:Y:S02]  /*10a60*/  SHF.R.U32.HI R32, RZ, 0x10, R33 ;  /* 0x00000010ff207819 */ /* 0x000fe40000011621 */
[----:B------:R-:W-:Y:S02]  /*10a70*/  IADD3 R93, R63, R62, R177 ;  /* 0x0000003e3f5d7210 */ /* 0x000fe40007ffe0b1 */
[----:B------:R-:W0:Y:S01]  /*10a80*/  LDS.128 R60, [R92+0xc400] ;  /* 0x00c400005c3c7984 */ /* 0x000e220000000c00 */
[--C-:B------:R-:W-:Y:S02]  /*10a90*/  SHF.R.U64 R113, R34, 0x10, R35.reuse ;  /* 0x0000001022717819 */ /* 0x100fe40000001223 */
[----:B------:R-:W-:Y:S01]  /*10aa0*/  IMAD R93, R93, 0x2, R2 ;  /* 0x000000025d5d7824 */ /* 0x000fe200078e0202 */
[----:B------:R-:W-:-:S02]  /*10ab0*/  SHF.R.U32.HI R33, RZ, 0x10, R35 ;  /* 0x00000010ff217819 */ /* 0x000fc40000011623 */
[----:B------:R-:W-:Y:S02]  /*10ac0*/  SHF.R.U32.HI R44, RZ, 0x10, R45 ;  /* 0x00000010ff2c7819 */ /* 0x000fe4000001162d */
[----:B---34-:R-:W1:Y:S01]  /*10ad0*/  LDS.128 R64, [R93+0xc400] ;  /* 0x00c400005d407984 */ /* 0x018e620000000c00 */
[----:B------:R-:W-:Y:S02]  /*10ae0*/  PRMT R111, R111, 0x5410, R112 ;  /* 0x000054106f6f7816 */ /* 0x000fe40000000070 */
[----:B------:R-:W-:Y:S02]  /*10af0*/  SHF.R.U64 R45, R46, 0x10, R47 ;  /* 0x000000102e2d7819 */ /* 0x000fe4000000122f */
[----:B------:R-:W-:Y:S01]  /*10b00*/  PRMT R35, R78, 0x5432, R115 ;  /* 0x000054324e237816 */ /* 0x000fe20000000073 */
[----:B------:R-:W-:Y:S01]  /*10b10*/  IMAD.U32 R120, R111, 0x10000, RZ ;  /* 0x000100006f787824 */ /* 0x000fe200078e00ff */
[----:B------:R-:W-:Y:S02]  /*10b20*/  SHF.R.U32.HI R110, RZ, 0x10, R47 ;  /* 0x00000010ff6e7819 */ /* 0x000fe4000001162f */
[----:B------:R-:W-:Y:S01]  /*10b30*/  PRMT R46, R73, 0x5432, R44 ;  /* 0x00005432492e7816 */ /* 0x000fe2000000002c */
[----:B------:R-:W-:Y:S01]  /*10b40*/  IMAD.U32 R119, R35, 0x10000, RZ ;  /* 0x0001000023777824 */ /* 0x000fe200078e00ff */
[----:B------:R-:W-:-:S02]  /*10b50*/  PRMT R44, R70, 0x5432, R45 ;  /* 0x00005432462c7816 */ /* 0x000fc4000000002d */
[----:B------:R-:W-:Y:S01]  /*10b60*/  PRMT R45, R69, 0x5432, R110 ;  /* 0x00005432452d7816 */ /* 0x000fe2000000006e */
[----:B------:R-:W-:Y:S01]  /*10b70*/  IMAD.U32 R121, R46, 0x10000, RZ ;  /* 0x000100002e797824 */ /* 0x000fe200078e00ff */
[----:B------:R-:W-:Y:S02]  /*10b80*/  PRMT R34, R77, 0x5432, R32 ;  /* 0x000054324d227816 */ /* 0x000fe40000000020 */
[----:B------:R-:W-:Y:S01]  /*10b90*/  PRMT R32, R76, 0x5432, R113 ;  /* 0x000054324c207816 */ /* 0x000fe20000000071 */
[----:B------:R-:W-:Y:S01]  /*10ba0*/  IMAD.U32 R122, R45, 0x10000, RZ ;  /* 0x000100002d7a7824 */ /* 0x000fe200078e00ff */
[----:B------:R-:W-:Y:S02]  /*10bb0*/  PRMT R33, R74, 0x5432, R33 ;  /* 0x000054324a217816 */ /* 0x000fe40000000021 */
        /* <DEDUP_REMOVED lines=12> */
[----:B------:R-:W-:Y:S01]  /*10c80*/  IMAD.U32 R117, R65, 0x10000, RZ ;  /* 0x0001000041757824 */ /* 0x000fe200078e00ff */
[C---:B------:R-:W-:Y:S01]  /*10c90*/  LOP3.LUT R63, R66.reuse, 0xffff0000, RZ, 0xc0, !PT ;  /* 0xffff0000423f7812 */ /* 0x040fe200078ec0ff */
[C---:B------:R-:W-:Y:S01]  /*10ca0*/  FMUL.FTZ R123, R115.reuse, R120 ;  /* 0x00000078737b7220 */ /* 0x040fe20000410000 */
[----:B------:R-:W-:Y:S01]  /*10cb0*/  FMUL.FTZ R125, R115, R119 ;  /* 0x00000077737d7220 */ /* 0x000fe20000410000 */
[----:B------:R-:W-:Y:S01]  /*10cc0*/  IMAD.U32 R118, R67, 0x10000, RZ ;  /* 0x0001000043767824 */ /* 0x000fe200078e00ff */
[----:B------:R-:W-:Y:S01]  /*10cd0*/  LOP3.LUT R65, R65, 0xffff0000, RZ, 0xc0, !PT ;  /* 0xffff000041417812 */ /* 0x000fe200078ec0ff */
[----:B------:R-:W-:Y:S01]  /*10ce0*/  IMAD.U32 R64, R66, 0x10000, RZ ;  /* 0x0001000042407824 */ /* 0x000fe200078e00ff */
[----:B------:R-:W-:Y:S01]  /*10cf0*/  LOP3.LUT R66, R67, 0xffff0000, RZ, 0xc0, !PT ;  /* 0xffff000043427812 */ /* 0x000fe200078ec0ff */
[----:B------:R-:W-:-:S02]  /*10d00*/  IMAD.U32 R115, R34, 0x10000, RZ ;  /* 0x0001000022737824 */ /* 0x000fc400078e00ff */
[C---:B------:R-:W-:Y:S01]  /*10d10*/  FFMA.FTZ R67, R114.reuse, R119, -R123 ;  /* 0x0000007772437223 */ /* 0x040fe2000001087b */
[----:B------:R-:W-:Y:S01]  /*10d20*/  FFMA.FTZ R114, R114, R120, R125 ;  /* 0x0000007872727223 */ /* 0x000fe2000001007d */
[----:B------:R-:W-:Y:S01]  /*10d30*/  FMUL.FTZ R123, R117, R121 ;  /* 0x00000079757b7220 */ /* 0x000fe20000410000 */
[----:B------:R-:W-:Y:S02]  /*10d40*/  IMAD.U32 R119, R33, 0x10000, RZ ;  /* 0x0001000021777824 */ /* 0x000fe400078e00ff */
[----:B------:R-:W-:Y:S01]  /*10d50*/  FMUL.FTZ R120, R118, R122 ;  /* 0x0000007a76787220 */ /* 0x000fe20000410000 */
[-C--:B------:R-:W-:Y:S01]  /*10d60*/  FMUL.FTZ R125, R117, R115.reuse ;  /* 0x00000073757d7220 */ /* 0x080fe20000410000 */
[----:B------:R-:W-:Y:S01]  /*10d70*/  LOP3.LUT R117, R111, 0xffff0000, RZ, 0xc0, !PT ;  /* 0xffff00006f757812 */ /* 0x000fe200078ec0ff */
[----:B------:R-:W-:Y:S01]  /*10d80*/  FFMA.FTZ R115, R116, R115, -R123 ;  /* 0x0000007374737223 */ /* 0x000fe2000001087b */
[-C--:B------:R-:W-:Y:S01]  /*10d90*/  FFMA.FTZ R111, R113, R119.reuse, -R120 ;  /* 0x00000077716f7223 */ /* 0x080fe20000010878 */
[----:B------:R-:W-:Y:S01]  /*10da0*/  FMUL.FTZ R123, R118, R119 ;  /* 0x00000077767b7220 */ /* 0x000fe20000410000 */
[----:B------:R-:W-:Y:S01]  /*10db0*/  LOP3.LUT R120, R46, 0xffff0000, RZ, 0xc0, !PT ;  /* 0xffff00002e787812 */ /* 0x000fe200078ec0ff */
[----:B------:R-:W-:Y:S01]  /*10dc0*/  FMUL.FTZ R119, R112, R117 ;  /* 0x0000007570777220 */ /* 0x000fe20000410000 */
[----:B------:R-:W-:Y:S01]  /*10dd0*/  LOP3.LUT R118, R34, 0xffff0000, RZ, 0xc0, !PT ;  /* 0xffff000022767812 */ /* 0x000fe200078ec0ff */
[----:B------:R-:W-:Y:S01]  /*10de0*/  FFMA.FTZ R116, R116, R121, R125 ;  /* 0x0000007974747223 */ /* 0x000fe2000001007d */
[-C--:B------:R-:W-:Y:S01]  /*10df0*/  FMUL.FTZ R121, R112, R35.reuse ;  /* 0x0000002370797220 */ /* 0x080fe20000410000 */
[C---:B------:R-:W-:Y:S01]  /*10e00*/  FMUL.FTZ R46, R65.reuse, R120 ;  /* 0x00000078412e7220 */ /* 0x040fe20000410000 */
[----:B------:R-:W-:Y:S01]  /*10e10*/  FFMA.FTZ R34, R110, R35, -R119 ;  /* 0x000000236e227223 */ /* 0x000fe20000010877 */
[----:B------:R-:W-:Y:S01]  /*10e20*/  FMUL.FTZ R65, R65, R118 ;  /* 0x0000007641417220 */ /* 0x000fe20000410000 */
[----:B------:R-:W-:-:S02]  /*10e30*/  IMAD.U32 R119, R44, 0x10000, RZ ;  /* 0x000100002c777824 */ /* 0x000fc400078e00ff */
[----:B------:R-:W-:Y:S01]  /*10e40*/  FFMA.FTZ R117, R110, R117, R121 ;  /* 0x000000756e757223 */ /* 0x000fe20000010079 */
[----:B------:R-:W-:Y:S02]  /*10e50*/  IMAD.U32 R35, R32, 0x10000, RZ ;  /* 0x0001000020237824 */ /* 0x000fe400078e00ff */
[C---:B------:R-:W-:Y:S01]  /*10e60*/  FFMA.FTZ R46, R61.reuse, R118, -R46 ;  /* 0x000000763d2e7223 */ /* 0x040fe2000001082e */
[----:B------:R-:W-:Y:S01]  /*10e70*/  FFMA.FTZ R65, R61, R120, R65 ;  /* 0x000000783d417223 */ /* 0x000fe20000010041 */
[C---:B------:R-:W-:Y:S01]  /*10e80*/  FMUL.FTZ R121, R64.reuse, R119 ;  /* 0x0000007740797220 */ /* 0x040fe20000410000 */
[-C--:B------:R-:W-:Y:S01]  /*10e90*/  FMUL.FTZ R61, R64, R35.reuse ;  /* 0x00000023403d7220 */ /* 0x080fe20000410000 */
[----:B------:R-:W-:Y:S01]  /*10ea0*/  LOP3.LUT R44, R44, 0xffff0000, RZ, 0xc0, !PT ;  /* 0xffff00002c2c7812 */ /* 0x000fe200078ec0ff */
[----:B------:R-:W-:Y:S01]  /*10eb0*/  FFMA.FTZ R113, R113, R122, R123 ;  /* 0x0000007a71717223 */ /* 0x000fe2000001007b */
[----:B------:R-:W-:Y:S01]  /*10ec0*/  LOP3.LUT R32, R32, 0xffff0000, RZ, 0xc0, !PT ;  /* 0xffff000020207812 */ /* 0x000fe200078ec0ff */
[C---:B------:R-:W-:Y:S01]  /*10ed0*/  FFMA.FTZ R121, R60.reuse, R35, -R121 ;  /* 0x000000233c797223 */ /* 0x040fe20000010879 */
[----:B------:R-:W-:Y:S01]  /*10ee0*/  LOP3.LUT R33, R33, 0xffff0000, RZ, 0xc0, !PT ;  /* 0xffff000021217812 */ /* 0x000fe200078ec0ff */
[----:B------:R-:W-:Y:S01]  /*10ef0*/  FFMA.FTZ R61, R60, R119, R61 ;  /* 0x000000773c3d7223 */ /* 0x000fe2000001003d */
        /* <DEDUP_REMOVED lines=14> */
[----:B------:R1:W-:Y:S01]  /*10fe0*/  STS.128 [R92+0xc400], R32 ;  /* 0x00c400205c007388 */ /* 0x0003e20000000c00 */
[----:B------:R-:W-:-:S02]  /*10ff0*/  F2FP.BF16.F32.PACK_AB R46, R64, R61 ;  /* 0x0000003d402e723e */ /* 0x000fc400000010ff */
[----:B------:R-:W-:-:S05]  /*11000*/  F2FP.BF16.F32.PACK_AB R47, R110, R113 ;  /* 0x000000716e2f723e */ /* 0x000fca00000010ff */
[----:B------:R1:W-:Y:S02]  /*11010*/  STS.128 [R93+0xc400], R44 ;  /* 0x00c4002c5d007388 */ /* 0x0003e40000000c00 */
.L_x_1632:
[----:B------:R-:W-:Y:S05]  /*11020*/  BSYNC B2 ;  /* 0x0000000000027941 */ /* 0x000fea0003800000 */
.L_x_1631:
[----:B------:R-:W-:Y:S04]  /*11030*/  BSSY B2, `(.L_x_1633) ;  /* 0x0000069000027945 */ /* 0x000fe80003800000 */
[----:B------:R-:W-:Y:S05]  /*11040*/  @P1 BRA `(.L_x_1634) ;  /* 0x00000004009c1947 */ /* 0x000fea0003800000 */
[----:B-1----:R-:W2:Y:S01]  /*11050*/  LDL R93, [R1+0x70] ;  /* 0x00007000015d7983 */ /* 0x002ea20000100800 */
[----:B------:R-:W-:Y:S02]  /*11060*/  LEA.HI R32, R75, R222, RZ, 0x1d ;  /* 0x000000de4b207211 */ /* 0x000fe400078fe8ff */
[--C-:B0-----:R-:W-:Y:S02]  /*11070*/  SHF.R.U64 R61, R30, 0x10, R31.reuse ;  /* 0x000000101e3d7819 */ /* 0x101fe4000000121f */
[----:B------:R-:W-:Y:S01]  /*11080*/  SHF.R.S32.HI R33, RZ, 0x1f, R32 ;  /* 0x0000001fff217819 */ /* 0x000fe20000011420 */
[----:B------:R-:W-:Y:S01]  /*11090*/  IMAD.SHL.U32 R34, R32, 0x8, RZ ;  /* 0x0000000820227824 */ /* 0x000fe200078e00ff */
[----:B------:R-:W-:Y:S02]  /*110a0*/  SHF.R.U32.HI R30, RZ, 0x10, R31 ;  /* 0x00000010ff1e7819 */ /* 0x000fe4000001161f */
[----:B------:R-:W-:Y:S02]  /*110b0*/  LEA.HI R32, R33, R32, RZ, 0x3 ;  /* 0x0000002021207211 */ /* 0x000fe400078f18ff */
[----:B------:R-:W-:-:S02]  /*110c0*/  LOP3.LUT R33, R175, 0x38, R34, 0xf8, !PT ;  /* 0x00000038af217812 */ /* 0x000fc400078ef822 */
[--C-:B------:R-:W-:Y:S01]  /*110d0*/  SHF.R.U64 R31, R40, 0x10, R41.reuse ;  /* 0x00000010281f7819 */ /* 0x100fe20000001229 */
[----:B------:R-:W-:Y:S01]  /*110e0*/  IMAD.SHL.U32 R32, R32, 0x400, RZ ;  /* 0x0000040020207824 */ /* 0x000fe200078e00ff */
[----:B------:R-:W-:Y:S02]  /*110f0*/  LOP3.LUT R33, R33, R176, RZ, 0x3c, !PT ;  /* 0x000000b021217212 */ /* 0x000fe400078e3cff */
[----:B------:R-:W-:Y:S02]  /*11100*/  SHF.R.U32.HI R40, RZ, 0x10, R41 ;  /* 0x00000010ff287819 */ /* 0x000fe40000011629 */
[----:B------:R-:W-:Y:S02]  /*11110*/  LOP3.LUT R32, R32, 0x7fffe000, RZ, 0xc0, !PT ;  /* 0x7fffe00020207812 */ /* 0x000fe400078ec0ff */
[----:B------:R-:W-:Y:S02]  /*11120*/  SHF.R.U64 R63, R28, 0x10, R29 ;  /* 0x000000101c3f7819 */ /* 0x000fe4000000121d */
[----:B------:R-:W-:-:S02]  /*11130*/  IADD3 R45, R33, R32, R177 ;  /* 0x00000020212d7210 */ /* 0x000fc40007ffe0b1 */
[----:B------:R-:W-:Y:S02]  /*11140*/  SHF.R.U32.HI R28, RZ, 0x10, R29 ;  /* 0x00000010ff1c7819 */ /* 0x000fe4000001161d */
[----:B------:R-:W-:Y:S01]  /*11150*/  PRMT R102, R102, 0x5410, R31 ;  /* 0x0000541066667816 */ /* 0x000fe2000000001f */
[----:B------:R-:W-:Y:S01]  /*11160*/  IMAD R60, R45, 0x2, R2 ;  /* 0x000000022d3c7824 */ /* 0x000fe200078e0202 */
[--C-:B------:R-:W-:Y:S02]  /*11170*/  SHF.R.U64 R29, R42, 0x10, R43.reuse ;  /* 0x000000102a1d7819 */ /* 0x100fe4000000122b */
[----:B------:R-:W-:Y:S02]  /*11180*/  PRMT R103, R103, 0x5410, R40 ;  /* 0x0000541067677816 */ /* 0x000fe40000000028 */
[----:B------:R-:W0:Y:S01]  /*11190*/  LDS.128 R44, [R60+0xc400] ;  /* 0x00c400003c2c7984 */ /* 0x000e220000000c00 */
[----:B------:R-:W-:Y:S02]  /*111a0*/  SHF.R.U32.HI R42, RZ, 0x10, R43 ;  /* 0x00000010ff2a7819 */ /* 0x000fe4000001162b */
[----:B------:R-:W-:Y:S01]  /*111b0*/  PRMT R106, R106, 0x5410, R63 ;  /* 0x000054106a6a7816 */ /* 0x000fe2000000003f */
[----:B------:R-:W-:Y:S01]  /*111c0*/  IMAD.U32 R63, R102, 0x10000, RZ ;  /* 0x00010000663f7824 */ /* 0x000fe200078e00ff */
[----:B------:R-:W-:Y:S01]  /*111d0*/  PRMT R107, R107, 0x5410, R28 ;  /* 0x000054106b6b7816 */ /* 0x000fe2000000001c */
[----:B------:R-:W-:Y:S01]  /*111e0*/  IMAD.U32 R64, R103, 0x10000, RZ ;  /* 0x0001000067407824 */ /* 0x000fe200078e00ff */
[----:B------:R-:W-:-:S02]  /*111f0*/  PRMT R104, R104, 0x5410, R29 ;  /* 0x0000541068687816 */ /* 0x000fc4000000001d */
[----:B------:R-:W-:Y:S02]  /*11200*/  PRMT R108, R108, 0x5410, R61 ;  /* 0x000054106c6c7816 */ /* 0x000fe4000000003d */
[----:B------:R-:W-:Y:S02]  /*11210*/  PRMT R109, R109, 0x5410, R30 ;  /* 0x000054106d6d7816 */ /* 0x000fe4000000001e */
[----:B------:R-:W-:Y:S02]  /*11220*/  PRMT R105, R105, 0x5410, R42 ;  /* 0x0000541069697816 */ /* 0x000fe4000000002a */
[----:B------:R-:W-:Y:S02]  /*11230*/  LOP3.LUT R102, R102, 0xffff0000, RZ, 0xc0, !PT ;  /* 0xffff000066667812 */ /* 0x000fe400078ec0ff */
[----:B------:R-:W-:Y:S01]  /*11240*/  LOP3.LUT R103, R103, 0xffff0000, RZ, 0xc0, !PT ;  /* 0xffff000067677812 */ /* 0x000fe200078ec0ff */
[----:B0-----:R-:W-:Y:S01]  /*11250*/  IMAD.U32 R42, R45, 0x10000, RZ ;  /* 0x000100002d2a7824 */ /* 0x001fe200078e00ff */
[----:B------:R-:W-:Y:S01]  /*11260*/  LOP3.LUT R62, R44, 0xffff0000, RZ, 0xc0, !PT ;  /* 0xffff00002c3e7812 */ /* 0x000fe200078ec0ff */
[C---:B------:R-:W-:Y:S01]  /*11270*/  IMAD.U32 R41, R46.reuse, 0x10000, RZ ;  /* 0x000100002e297824 */ /* 0x040fe200078e00ff */
[----:B------:R-:W-:Y:S01]  /*11280*/  LOP3.LUT R30, R46, 0xffff0000, RZ, 0xc0, !PT ;  /* 0xffff00002e1e7812 */ /* 0x000fe200078ec0ff */
[----:B----4-:R-:W-:Y:S01]  /*11290*/  FMUL.FTZ R66, R42, R64 ;  /* 0x000000402a427220 */ /* 0x010fe20000410000 */
[----:B------:R-:W-:-:S02]  /*112a0*/  LOP3.LUT R46, R47, 0xffff0000, RZ, 0xc0, !PT ;  /* 0xffff00002f2e7812 */ /* 0x000fc400078ec0ff */
[----:B------:R-:W-:Y:S01]  /*112b0*/  LOP3.LUT R45, R45, 0xffff0000, RZ, 0xc0, !PT ;  /* 0xffff00002d2d7812 */ /* 0x000fe200078ec0ff */
[----:B--2---:R-:W0:Y:S02]  /*112c0*/  LDS.128 R32, [R93] ;  /* 0x000000005d207984 */ /* 0x004e240000000c00 */
[C---:B0-----:R-:W-:Y:S01]  /*112d0*/  IMAD.U32 R40, R32.reuse, 0x10000, RZ ;  /* 0x0001000020287824 */ /* 0x041fe200078e00ff */
[----:B------:R-:W-:Y:S01]  /*112e0*/  LOP3.LUT R31, R32, 0xffff0000, RZ, 0xc0, !PT ;  /* 0xffff0000201f7812 */ /* 0x000fe200078ec0ff */
[C---:B------:R-:W-:Y:S01]  /*112f0*/  IMAD.U32 R43, R33.reuse, 0x10000, RZ ;  /* 0x00010000212b7824 */ /* 0x040fe200078e00ff */
[----:B------:R-:W-:Y:S01]  /*11300*/  LOP3.LUT R32, R33, 0xffff0000, RZ, 0xc0, !PT ;  /* 0xffff000021207812 */ /* 0x000fe200078ec0ff */
[----:B------:R-:W-:Y:S01]  /*11310*/  IMAD.U32 R33, R44, 0x10000, RZ ;  /* 0x000100002c217824 */ /* 0x000fe200078e00ff */
[C---:B------:R-:W-:Y:S01]  /*11320*/  LOP3.LUT R28, R34.reuse, 0xffff0000, RZ, 0xc0, !PT ;  /* 0xffff0000221c7812 */ /* 0x040fe200078ec0ff */
[----:B------:R-:W-:Y:S01]  /*11330*/  IMAD.U32 R29, R34, 0x10000, RZ ;  /* 0x00010000221d7824 */ /* 0x000fe200078e00ff */
[C---:B------:R-:W-:Y:S01]  /*11340*/  LOP3.LUT R34, R35.reuse, 0xffff0000, RZ, 0xc0, !PT ;  /* 0xffff000023227812 */ /* 0x040fe200078ec0ff */
[----:B------:R-:W-:-:S02]  /*11350*/  IMAD.U32 R61, R35, 0x10000, RZ ;  /* 0x00010000233d7824 */ /* 0x000fc400078e00ff */
[----:B------:R-:W-:Y:S01]  /*11360*/  FMUL.FTZ R65, R33, R63 ;  /* 0x0000003f21417220 */ /* 0x000fe20000410000 */
[C---:B------:R-:W-:Y:S01]  /*11370*/  IMAD.U32 R35, R106.reuse, 0x10000, RZ ;  /* 0x000100006a237824 */ /* 0x040fe200078e00ff */
[----:B------:R-:W-:Y:S01]  /*11380*/  LOP3.LUT R106, R106, 0xffff0000, RZ, 0xc0, !PT ;  /* 0xffff00006a6a7812 */ /* 0x000fe200078ec0ff */
[----:B------:R-:W-:Y:S02]  /*11390*/  IMAD.U32 R44, R47, 0x10000, RZ ;  /* 0x000100002f2c7824 */ /* 0x000fe400078e00ff */
[----:B------:R-:W-:Y:S02]  /*113a0*/  IMAD.U32 R47, R107, 0x10000, RZ ;  /* 0x000100006b2f7824 */ /* 0x000fe400078e00ff */
[-C--:B---3--:R-:W-:Y:S01]  /*113b0*/  FMUL.FTZ R67, R33, R35.reuse ;  /* 0x0000002321437220 */ /* 0x088fe20000410000 */
[----:B------:R-:W-:Y:S01]  /*113c0*/  FFMA.FTZ R33, R40, R35, -R65 ;  /* 0x0000002328217223 */ /* 0x000fe20000010841 */
[----:B------:R-:W-:Y:S02]  /*113d0*/  IMAD.U32 R65, R105, 0x10000, RZ ;  /* 0x0001000069417824 */ /* 0x000fe400078e00ff */
[----:B------:R-:W-:Y:S01]  /*113e0*/  FMUL.FTZ R42, R42, R47 ;  /* 0x0000002f2a2a7220 */ /* 0x000fe20000410000 */
[----:B------:R-:W-:Y:S01]  /*113f0*/  FFMA.FTZ R35, R40, R63, R67 ;  /* 0x0000003f28237223 */ /* 0x000fe20000010043 */
[----:B------:R-:W-:Y:S01]  /*11400*/  FFMA.FTZ R40, R43, R47, -R66 ;  /* 0x0000002f2b287223 */ /* 0x000fe20000010842 */
[----:B------:R-:W-:-:S02]  /*11410*/  IMAD.U32 R63, R109, 0x10000, RZ ;  /* 0x000100006d3f7824 */ /* 0x000fc400078e00ff */
[----:B------:R-:W-:Y:S01]  /*11420*/  FMUL.FTZ R66, R44, R65 ;  /* 0x000000412c427220 */ /* 0x000fe20000410000 */
[----:B------:R-:W-:Y:S01]  /*11430*/  FFMA.FTZ R43, R43, R64, R42 ;  /* 0x000000402b2b7223 */ /* 0x000fe2000001002a */
[----:B------:R-:W-:Y:S01]  /*11440*/  LOP3.LUT R107, R107, 0xffff0000, RZ, 0xc0, !PT ;  /* 0xffff00006b6b7812 */ /* 0x000fe200078ec0ff */
[C---:B------:R-:W-:Y:S01]  /*11450*/  FMUL.FTZ R64, R62.reuse, R102 ;  /* 0x000000663e407220 */ /* 0x040fe20000410000 */
[----:B------:R-:W-:Y:S01]  /*11460*/  FFMA.FTZ R42, R61, R63, -R66 ;  /* 0x0000003f3d2a7223 */ /* 0x000fe20000010842 */
[-C--:B------:R-:W-:Y:S01]  /*11470*/  FMUL.FTZ R66, R62, R106.reuse ;  /* 0x0000006a3e427220 */ /* 0x080fe20000410000 */
[----:B------:R-:W-:Y:S01]  /*11480*/  FMUL.FTZ R47, R45, R103 ;  /* 0x000000672d2f7220 */ /* 0x000fe20000410000 */
[----:B------:R-:W-:Y:S01]  /*11490*/  FFMA.FTZ R106, R31, R106, -R64 ;  /* 0x0000006a1f6a7223 */ /* 0x000fe20000010840 */
[----:B------:R-:W-:Y:S01]  /*114a0*/  FMUL.FTZ R92, R45, R107 ;  /* 0x0000006b2d5c7220 */ /* 0x000fe20000410000 */
[----:B------:R-:W-:Y:S02]  /*114b0*/  IMAD.U32 R64, R104, 0x10000, RZ ;  /* 0x0001000068407824 */ /* 0x000fe400078e00ff */
[----:B------:R-:W-:Y:S01]  /*114c0*/  FFMA.FTZ R66, R31, R102, R66 ;  /* 0x000000661f427223 */ /* 0x000fe20000010042 */
[----:B------:R-:W-:-:S02]  /*114d0*/  IMAD.U32 R62, R108, 0x10000, RZ ;  /* 0x000100006c3e7824 */ /* 0x000fc400078e00ff */
[C---:B------:R-:W-:Y:S01]  /*114e0*/  FFMA.FTZ R47, R32.reuse, R107, -R47 ;  /* 0x0000006b202f7223 */ /* 0x040fe2000001082f */
[----:B------:R-:W-:Y:S01]  /*114f0*/  FFMA.FTZ R92, R32, R103, R92 ;  /* 0x00000067205c7223 */ /* 0x000fe2000001005c */
[C---:B------:R-:W-:Y:S01]  /*11500*/  FMUL.FTZ R102, R41.reuse, R64 ;  /* 0x0000004029667220 */ /* 0x040fe20000410000 */
[-C--:B------:R-:W-:Y:S01]  /*11510*/  FMUL.FTZ R32, R41, R62.reuse ;  /* 0x0000003e29207220 */ /* 0x080fe20000410000 */
[----:B------:R-:W-:Y:S01]  /*11520*/  LOP3.LUT R41, R104, 0xffff0000, RZ, 0xc0, !PT ;  /* 0xffff000068297812 */ /* 0x000fe200078ec0ff */
[----:B------:R-:W-:Y:S01]  /*11530*/  FMUL.FTZ R44, R44, R63 ;  /* 0x0000003f2c2c7220 */ /* 0x000fe20000410000 */
[----:B------:R-:W-:Y:S01]  /*11540*/  LOP3.LUT R105, R105, 0xffff0000, RZ, 0xc0, !PT ;  /* 0xffff000069697812 */ /* 0x000fe200078ec0ff */
[C---:B------:R-:W-:Y:S01]  /*11550*/  FFMA.FTZ R102, R29.reuse, R62, -R102 ;  /* 0x0000003e1d667223 */ /* 0x040fe20000010866 */
[----:B------:R-:W-:Y:S01]  /*11560*/  LOP3.LUT R31, R108, 0xffff0000, RZ, 0xc0, !PT ;  /* 0xffff00006c1f7812 */ /* 0x000fe200078ec0ff */
[----:B------:R-:W-:Y:S01]  /*11570*/  FFMA.FTZ R64, R29, R64, R32 ;  /* 0x000000401d407223 */ /* 0x000fe20000010020 */
[----:B------:R-:W-:Y:S01]  /*11580*/  LOP3.LUT R109, R109, 0xffff0000, RZ, 0xc0, !PT ;  /* 0xffff00006d6d7812 */ /* 0x000fe200078ec0ff */
[----:B------:R-:W-:Y:S01]  /*11590*/  FMUL.FTZ R29, R30, R41 ;  /* 0x000000291e1d7220 */ /* 0x000fe20000410000 */
[----:B------:R-:W-:Y:S01]  /*115a0*/  FMUL.FTZ R45, R46, R105 ;  /* 0x000000692e2d7220 */ /* 0x000fe20000410000 */
[----:B------:R-:W-:Y:S01]  /*115b0*/  FMUL.FTZ R30, R30, R31 ;  /* 0x0000001f1e1e7220 */ /* 0x000fe20000410000 */
[----:B------:R-:W-:Y:S01]  /*115c0*/  FFMA.FTZ R44, R61, R65, R44 ;  /* 0x000000413d2c7223 */ /* 0x000fe2000001002c */
        /* <DEDUP_REMOVED lines=10> */
[----:B------:R-:W-:Y:S02]  /*11670*/  F2FP.BF16.F32.PACK_AB R33, R92, R43 ;  /* 0x0000002b5c21723e */ /* 0x000fe400000010ff */
[----:B------:R-:W-:Y:S01]  /*11680*/  F2FP.BF16.F32.PACK_AB R34, R41, R64 ;  /* 0x000000402922723e */ /* 0x000fe200000010ff */
[----:B------:R2:W-:Y:S01]  /*11690*/  STS.128 [R93], R28 ;  /* 0x0000001c5d007388 */ /* 0x0005e20000000c00 */
[----:B------:R-:W-:-:S05]  /*116a0*/  F2FP.BF16.F32.PACK_AB R35, R105, R44 ;  /* 0x0000002c6923723e */ /* 0x000fca00000010ff */
[----:B------:R2:W-:Y:S02]  /*116b0*/  STS.128 [R60+0xc400], R32 ;  /* 0x00c400203c007388 */ /* 0x0005e40000000c00 */
.L_x_1634:
[----:B------:R-:W-:Y:S05]  /*116c0*/  BSYNC B2 ;  /* 0x0000000000027941 */ /* 0x000fea0003800000 */
.L_x_1633:
[----:B------:R-:W-:Y:S05]  /*116d0*/  @P2 BRA `(.L_x_1630) ;  /* 0x00000004009c2947 */ /* 0x000fea0003800000 */
[----:B--2---:R-:W2:Y:S01]  /*116e0*/  LDL R60, [R1+0x68] ;  /* 0x00006800013c7983 */ /* 0x004ea20000100800 */
[----:B------:R-:W-:Y:S02]  /*116f0*/  LEA.HI R75, R75, R223, RZ, 0x1d ;  /* 0x000000df4b4b7211 */ /* 0x000fe400078fe8ff */
[----:B------:R-:W-:Y:S02]  /*11700*/  SHF.R.U64 R43, R24, 0x10, R25 ;  /* 0x00000010182b7819 */ /* 0x000fe40000001219 */
[----:B------:R-:W-:Y:S01]  /*11710*/  SHF.R.S32.HI R30, RZ, 0x1f, R75 ;  /* 0x0000001fff1e7819 */ /* 0x000fe2000001144b */
[----:B------:R-:W-:Y:S01]  /*11720*/  IMAD.SHL.U32 R28, R75, 0x8, RZ ;  /* 0x000000084b1c7824 */ /* 0x000fe200078e00ff */
[----:B------:R-:W-:Y:S02]  /*11730*/  SHF.R.U64 R41, R26, 0x10, R27 ;  /* 0x000000101a297819 */ /* 0x000fe4000000121b */
[----:B------:R-:W-:Y:S02]  /*11740*/  LEA.HI R30, R30, R75, RZ, 0x3 ;  /* 0x0000004b1e1e7211 */ /* 0x000fe400078f18ff */
[----:B------:R-:W-:-:S02]  /*11750*/  LOP3.LUT R29, R175, 0x38, R28, 0xf8, !PT ;  /* 0x00000038af1d7812 */ /* 0x000fc400078ef81c */
[----:B------:R-:W-:Y:S01]  /*11760*/  SHF.R.U32.HI R24, RZ, 0x10, R25 ;  /* 0x00000010ff187819 */ /* 0x000fe20000011619 */
[----:B------:R-:W-:Y:S01]  /*11770*/  IMAD.SHL.U32 R30, R30, 0x400, RZ ;  /* 0x000004001e1e7824 */ /* 0x000fe200078e00ff */
[----:B------:R-:W-:Y:S02]  /*11780*/  LOP3.LUT R29, R29, R176, RZ, 0x3c, !PT ;  /* 0x000000b01d1d7212 */ /* 0x000fe400078e3cff */
[----:B------:R-:W-:Y:S02]  /*11790*/  SHF.R.U32.HI R26, RZ, 0x10, R27 ;  /* 0x00000010ff1a7819 */ /* 0x000fe4000001161b */
[----:B------:R-:W-:Y:S02]  /*117a0*/  LOP3.LUT R30, R30, 0x7fffe000, RZ, 0xc0, !PT ;  /* 0x7fffe0001e1e7812 */ /* 0x000fe400078ec0ff */
[----:B------:R-:W-:Y:S02]  /*117b0*/  SHF.R.U64 R27, R36, 0x10, R37 ;  /* 0x00000010241b7819 */ /* 0x000fe40000001225 */
[----:B-1----:R-:W-:-:S02]  /*117c0*/  IADD3 R33, R29, R30, R177 ;  /* 0x0000001e1d217210 */ /* 0x002fc40007ffe0b1 */
[----:B------:R-:W-:Y:S02]  /*117d0*/  SHF.R.U64 R25, R38, 0x10, R39 ;  /* 0x0000001026197819 */ /* 0x000fe40000001227 */
[----:B------:R-:W-:Y:S01]  /*117e0*/  SHF.R.U32.HI R36, RZ, 0x10, R37 ;  /* 0x00000010ff247819 */ /* 0x000fe20000011625 */
[----:B------:R-:W-:Y:S01]  /*117f0*/  IMAD R40, R33, 0x2, R2 ;  /* 0x0000000221287824 */ /* 0x000fe200078e0202 */
[----:B------:R-:W-:Y:S02]  /*11800*/  PRMT R89, R89, 0x5410, R24 ;  /* 0x0000541059597816 */ /* 0x000fe40000000018 */
[----:B------:R-:W-:Y:S02]  /*11810*/  PRMT R84, R84, 0x5410, R27 ;  /* 0x0000541054547816 */ /* 0x000fe4000000001b */
[----:B------:R-:W1:Y:S01]  /*11820*/  LDS.128 R32, [R40+0xc400] ;  /* 0x00c4000028207984 */ /* 0x000e620000000c00 */
[----:B------:R-:W-:Y:S02]  /*11830*/  PRMT R86, R86, 0x5410, R25 ;  /* 0x0000541056567816 */ /* 0x000fe40000000019 */
[----:B------:R-:W-:Y:S01]  /*11840*/  PRMT R91, R91, 0x5410, R26 ;  /* 0x000054105b5b7816 */ /* 0x000fe2000000001a */
[----:B------:R-:W-:Y:S01]  /*11850*/  IMAD.U32 R42, R84, 0x10000, RZ ;  /* 0x00010000542a7824 */ /* 0x000fe200078e00ff */
[----:B------:R-:W-:-:S02]  /*11860*/  PRMT R88, R88, 0x5410, R43 ;  /* 0x0000541058587816 */ /* 0x000fc4000000002b */
[----:B------:R-:W-:Y:S02]  /*11870*/  PRMT R85, R85, 0x5410, R36 ;  /* 0x0000541055557816 */ /* 0x000fe40000000024 */
[----:B------:R-:W-:Y:S02]  /*11880*/  SHF.R.U32.HI R38, RZ, 0x10, R39 ;  /* 0x00000010ff267819 */ /* 0x000fe40000011627 */
[----:B------:R-:W-:Y:S01]  /*11890*/  PRMT R90, R90, 0x5410, R41 ;  /* 0x000054105a5a7816 */ /* 0x000fe20000000029 */
[----:B------:R-:W-:Y:S01]  /*118a0*/  IMAD.U32 R41, R88, 0x10000, RZ ;  /* 0x0001000058297824 */ /* 0x000fe200078e00ff */
[----:B------:R-:W-:Y:S01]  /*118b0*/  PRMT R87, R87, 0x5410, R38 ;  /* 0x0000541057577816 */ /* 0x000fe20000000026 */
[----:B------:R-:W-:Y:S01]  /*118c0*/  IMAD.U32 R43, R85, 0x10000, RZ ;  /* 0x00010000552b7824 */ /* 0x000fe200078e00ff */
[----:B------:R-:W-:Y:S02]  /*118d0*/  LOP3.LUT R84, R84, 0xffff0000, RZ, 0xc0, !PT ;  /* 0xffff000054547812 */ /* 0x000fe400078ec0ff */
[----:B------:R-:W-:-:S02]  /*118e0*/  LOP3.LUT R88, R88, 0xffff0000, RZ, 0xc0, !PT ;  /* 0xffff000058587812 */ /* 0x000fc400078ec0ff */
[----:B------:R-:W-:Y:S01]  /*118f0*/  LOP3.LUT R85, R85, 0xffff0000, RZ, 0xc0, !PT ;  /* 0xffff000055557812 */ /* 0x000fe200078ec0ff */
[C---:B-1----:R-:W-:Y:S01]  /*11900*/  IMAD.U32 R37, R33.reuse, 0x10000, RZ ;  /* 0x0001000021257824 */ /* 0x042fe200078e00ff */
[----:B------:R-:W-:Y:S01]  /*11910*/  LOP3.LUT R33, R33, 0xffff0000, RZ, 0xc0, !PT ;  /* 0xffff000021217812 */ /* 0x000fe200078ec0ff */
[C---:B------:R-:W-:Y:S01]  /*11920*/  IMAD.U32 R39, R35.reuse, 0x10000, RZ ;  /* 0x0001000023277824 */ /* 0x040fe200078e00ff */
[----:B------:R-:W-:Y:S01]  /*11930*/  LOP3.LUT R35, R35, 0xffff0000, RZ, 0xc0, !PT ;  /* 0xffff000023237812 */ /* 0x000fe200078ec0ff */
[----:B0-----:R-:W-:Y:S01]  /*11940*/  FMUL.FTZ R61, R37, R43 ;  /* 0x0000002b253d7220 */ /* 0x001fe20000410000 */
[C---:B------:R-:W-:Y:S01]  /*11950*/  IMAD.U32 R38, R34.reuse, 0x10000, RZ ;  /* 0x0001000022267824 */ /* 0x040fe200078e00ff */
[----:B------:R-:W-:Y:S01]  /*11960*/  LOP3.LUT R34, R34, 0xffff0000, RZ, 0xc0, !PT ;  /* 0xffff000022227812 */ /* 0x000fe200078ec0ff */
[----:B--2---:R-:W0:Y:S02]  /*11970*/  LDS.128 R28, [R60] ;  /* 0x000000003c1c7984 */ /* 0x004e240000000c00 */
        /* <DEDUP_REMOVED lines=8> */
[C---:B------:R-:W-:Y:S01]  /*11a00*/  IMAD.U32 R31, R32.reuse, 0x10000, RZ ;  /* 0x00010000201f7824 */ /* 0x040fe200078e00ff */
[----:B------:R-:W-:-:S03]  /*11a10*/  LOP3.LUT R32, R32, 0xffff0000, RZ, 0xc0, !PT ;  /* 0xffff000020207812 */ /* 0x000fc600078ec0ff */
[CC--:B------:R-:W-:Y:S01]  /*11a20*/  FMUL.FTZ R45, R31.reuse, R42.reuse ;  /* 0x0000002a1f2d7220 */ /* 0x0c0fe20000410000 */
[-C--:B------:R-:W-:Y:S01]  /*11a30*/  FMUL.FTZ R47, R31, R41.reuse ;  /* 0x000000291f2f7220 */ /* 0x080fe20000410000 */
[C---:B------:R-:W-:Y:S01]  /*11a40*/  IMAD.U32 R31, R89.reuse, 0x10000, RZ ;  /* 0x00010000591f7824 */ /* 0x040fe200078e00ff */
[----:B------:R-:W-:Y:S01]  /*11a50*/  LOP3.LUT R89, R89, 0xffff0000, RZ, 0xc0, !PT ;  /* 0xffff000059597812 */ /* 0x000fe200078ec0ff */
[C---:B------:R-:W-:Y:S01]  /*11a60*/  FFMA.FTZ R45, R24.reuse, R41, -R45 ;  /* 0x00000029182d7223 */ /* 0x040fe2000001082d */
[----:B------:R-:W-:Y:S02]  /*11a70*/  IMAD.U32 R41, R87, 0x10000, RZ ;  /* 0x0001000057297824 */ /* 0x000fe400078e00ff */
[----:B------:R-:W-:Y:S01]  /*11a80*/  FFMA.FTZ R47, R24, R42, R47 ;  /* 0x0000002a182f7223 */ /* 0x000fe2000001002f */
[----:B------:R-:W-:Y:S02]  /*11a90*/  IMAD.U32 R24, R91, 0x10000, RZ ;  /* 0x000100005b187824 */ /* 0x000fe400078e00ff */
[-C--:B------:R-:W-:Y:S01]  /*11aa0*/  FMUL.FTZ R37, R37, R31.reuse ;  /* 0x0000001f25257220 */ /* 0x080fe20000410000 */
[C---:B------:R-:W-:Y:S01]  /*11ab0*/  FFMA.FTZ R61, R26.reuse, R31, -R61 ;  /* 0x0000001f1a3d7223 */ /* 0x040fe2000001083d */
[C---:B------:R-:W-:Y:S01]  /*11ac0*/  FMUL.FTZ R31, R39.reuse, R41 ;  /* 0x00000029271f7220 */ /* 0x040fe20000410000 */
[----:B------:R-:W-:Y:S01]  /*11ad0*/  FMUL.FTZ R42, R39, R24 ;  /* 0x00000018272a7220 */ /* 0x000fe20000410000 */
[----:B------:R-:W-:Y:S01]  /*11ae0*/  FFMA.FTZ R37, R26, R43, R37 ;  /* 0x0000002b1a257223 */ /* 0x000fe20000010025 */
[----:B------:R-:W-:-:S02]  /*11af0*/  IMAD.U32 R26, R86, 0x10000, RZ ;  /* 0x00010000561a7824 */ /* 0x000fc400078e00ff */
[----:B------:R-:W-:Y:S01]  /*11b00*/  FFMA.FTZ R39, R36, R24, -R31 ;  /* 0x0000001824277223 */ /* 0x000fe2000001081f */
[C---:B------:R-:W-:Y:S01]  /*11b10*/  FMUL.FTZ R24, R32.reuse, R84 ;  /* 0x0000005420187220 */ /* 0x040fe20000410000 */
[----:B------:R-:W-:Y:S01]  /*11b20*/  FMUL.FTZ R32, R32, R88 ;  /* 0x0000005820207220 */ /* 0x000fe20000410000 */
[----:B------:R-:W-:Y:S01]  /*11b30*/  FMUL.FTZ R44, R38, R26 ;  /* 0x0000001a262c7220 */ /* 0x000fe20000410000 */
[----:B------:R-:W-:Y:S01]  /*11b40*/  LOP3.LUT R86, R86, 0xffff0000, RZ, 0xc0, !PT ;  /* 0xffff000056567812 */ /* 0x000fe200078ec0ff */
[----:B------:R-:W-:Y:S01]  /*11b50*/  FFMA.FTZ R88, R25, R88, -R24 ;  /* 0x0000005819587223 */ /* 0x000fe20000010818 */
[C---:B------:R-:W-:Y:S01]  /*11b60*/  IMAD.U32 R24, R90.reuse, 0x10000, RZ ;  /* 0x000100005a187824 */ /* 0x040fe200078e00ff */
[----:B------:R-:W-:Y:S01]  /*11b70*/  LOP3.LUT R90, R90, 0xffff0000, RZ, 0xc0, !PT ;  /* 0xffff00005a5a7812 */ /* 0x000fe200078ec0ff */
[----:B------:R-:W-:Y:S01]  /*11b80*/  FFMA.FTZ R41, R36, R41, R42 ;  /* 0x0000002924297223 */ /* 0x000fe2000001002a */
[----:B------:R-:W-:Y:S01]  /*11b90*/  LOP3.LUT R87, R87, 0xffff0000, RZ, 0xc0, !PT ;  /* 0xffff000057577812 */ /* 0x000fe200078ec0ff */
[-C--:B------:R-:W-:Y:S01]  /*11ba0*/  FMUL.FTZ R38, R38, R24.reuse ;  /* 0x0000001826267220 */ /* 0x080fe20000410000 */
[----:B------:R-:W-:Y:S01]  /*11bb0*/  LOP3.LUT R91, R91, 0xffff0000, RZ, 0xc0, !PT ;  /* 0xffff00005b5b7812 */ /* 0x000fe200078ec0ff */
[----:B------:R-:W-:Y:S01]  /*11bc0*/  FFMA.FTZ R44, R27, R24, -R44 ;  /* 0x000000181b2c7223 */ /* 0x000fe2000001082c */
[C---:B------:R-:W-:Y:S01]  /*11bd0*/  FMUL.FTZ R31, R33.reuse, R85 ;  /* 0x00000055211f7220 */ /* 0x040fe20000410000 */
[----:B------:R-:W-:Y:S01]  /*11be0*/  FMUL.FTZ R42, R33, R89 ;  /* 0x00000059212a7220 */ /* 0x000fe20000410000 */
[----:B------:R-:W-:Y:S01]  /*11bf0*/  FFMA.FTZ R32, R25, R84, R32 ;  /* 0x0000005419207223 */ /* 0x000fe20000010020 */
[C---:B------:R-:W-:Y:S01]  /*11c00*/  FMUL.FTZ R24, R34.reuse, R86 ;  /* 0x0000005622187220 */ /* 0x040fe20000410000 */
[----:B------:R-:W-:Y:S01]  /*11c10*/  FFMA.FTZ R38, R27, R26, R38 ;  /* 0x0000001a1b267223 */ /* 0x000fe20000010026 */
[-C--:B------:R-:W-:Y:S01]  /*11c20*/  FMUL.FTZ R25, R34, R90.reuse ;  /* 0x0000005a22197220 */ /* 0x080fe20000410000 */
[C---:B------:R-:W-:Y:S01]  /*11c30*/  FMUL.FTZ R33, R35.reuse, R87 ;  /* 0x0000005723217220 */ /* 0x040fe20000410000 */
[----:B------:R-:W-:Y:S01]  /*11c40*/  FMUL.FTZ R26, R35, R91 ;  /* 0x0000005b231a7220 */ /* 0x000fe20000410000 */
[----:B------:R-:W-:Y:S01]  /*11c50*/  FFMA.FTZ R36, R28, R89, -R31 ;  /* 0x000000591c247223 */ /* 0x000fe2000001081f */
[C---:B------:R-:W-:Y:S01]  /*11c60*/  FFMA.FTZ R27, R29.reuse, R90, -R24 ;  /* 0x0000005a1d1b7223 */ /* 0x040fe20000010818 */
[----:B------:R-:W-:Y:S01]  /*11c70*/  FFMA.FTZ R31, R29, R86, R25 ;  /* 0x000000561d1f7223 */ /* 0x000fe20000010019 */
        /* <DEDUP_REMOVED lines=13> */
.L_x_1630:
[----:B------:R-:W-:Y:S05]  /*11d50*/  BSYNC B1 ;  /* 0x0000000000017941 */ /* 0x000fea0003800000 */
.L_x_1629:
[----:B------:R-:W-:-:S13]  /*11d60*/  ISETP.GE.AND P0, PT, R189, R0, PT ;  /* 0x00000000bd00720c */ /* 0x000fda0003f06270 */
[----:B------:R-:W-:Y:S05]  /*11d70*/  @P0 BRA `(.L_x_1610) ;  /* 0x0000001400040947 */ /* 0x000fea0003800000 */
[----:B------:R-:W5:Y:S01]  /*11d80*/  LDC R0, c[0x0][0x3f4] ;  /* 0x0000fd00ff007b82 */ /* 0x000f620000000800 */
[----:B------:R-:W-:Y:S01]  /*11d90*/  BSSY B1, `(.L_x_1635) ;  /* 0x000006d000017945 */ /* 0x000fe20003800000 */
[----:B-1----:R-:W-:Y:S02]  /*11da0*/  SHF.R.U32.HI R44, RZ, 0x3, R173 ;  /* 0x00000003ff2c7819 */ /* 0x002fe400000116ad */
[-C--:B-----5:R-:W-:Y:S02]  /*11db0*/  ISETP.GE.AND P0, PT, R18, R0.reuse, PT ;  /* 0x000000001200720c */ /* 0x0a0fe40003f06270 */
[-C--:B------:R-:W-:Y:S02]  /*11dc0*/  ISETP.GE.AND P1, PT, R165, R0.reuse, PT ;  /* 0x00000000a500720c */ /* 0x080fe40003f26270 */
[----:B------:R-:W-:-:S09]  /*11dd0*/  ISETP.GE.AND P2, PT, R166, R0, PT ;  /* 0x00000000a600720c */ /* 0x000fd20003f46270 */
[----:B------:R-:W-:Y:S05]  /*11de0*/  @P0 BRA `(.L_x_1636) ;  /* 0x00000004009c0947 */ /* 0x000fea0003800000 */
[----:B------:R-:W5:Y:S01]  /*11df0*/  LDL R42, [R1+0x6c] ;  /* 0x00006c00012a7983 */ /* 0x000f620000100800 */
[----:B0-----:R-:W-:Y:S02]  /*11e00*/  LEA.HI R24, R0, R191, RZ, 0x1d ;  /* 0x000000bf00187211 */ /* 0x001fe400078fe8ff */
[--C-:B--2---:R-:W-:Y:S02]  /*11e10*/  SHF.R.U64 R33, R4, 0x10, R5.reuse ;  /* 0x0000001004217819 */ /* 0x104fe40000001205 */
        /* <DEDUP_REMOVED lines=12> */
[----:B------:R-:W-:Y:S02]  /*11ee0*/  PRMT R94, R94, 0x5410, R33 ;  /* 0x000054105e5e7816 */ /* 0x000fe40000000021 */
[----:B------:R-:W-:Y:S01]  /*11ef0*/  PRMT R95, R95, 0x5410, R4 ;  /* 0x000054105f5f7816 */ /* 0x000fe20000000004 */
[----:B------:R-:W-:Y:S01]  /*11f00*/  IMAD R32, R29, 0x2, R2 ;  /* 0x000000021d207824 */ /* 0x000fe200078e0202 */
[----:B------:R-:W-:Y:S01]  /*11f10*/  PRMT R96, R96, 0x5410, R5 ;  /* 0x0000541060607816 */ /* 0x000fe20000000005 */
[----:B------:R-:W-:Y:S01]  /*11f20*/  IMAD.U32 R38, R94, 0x10000, RZ ;  /* 0x000100005e267824 */ /* 0x000fe200078e00ff */
[----:B------:R-:W-:Y:S01]  /*11f30*/  PRMT R97, R97, 0x5410, R6 ;  /* 0x0000541061617816 */ /* 0x000fe20000000006 */
[----:B------:R-:W-:Y:S01]  /*11f40*/  IMAD.U32 R39, R95, 0x10000, RZ ;  /* 0x000100005f277824 */ /* 0x000fe200078e00ff */
[----:B------:R-:W0:Y:S01]  /*11f50*/  LDS.128 R28, [R32+0xc400] ;  /* 0x00c40000201c7984 */ /* 0x000e220000000c00 */
[----:B------:R-:W-:Y:S02]  /*11f60*/  PRMT R98, R98, 0x5410, R37 ;  /* 0x0000541062627816 */ /* 0x000fe40000000025 */
[----:B------:R-:W-:-:S02]  /*11f70*/  SHF.R.U32.HI R48, RZ, 0x10, R49 ;  /* 0x00000010ff307819 */ /* 0x000fc40000011631 */
[--C-:B------:R-:W-:Y:S01]  /*11f80*/  SHF.R.U64 R35, R50, 0x10, R51.reuse ;  /* 0x0000001032237819 */ /* 0x100fe20000001233 */
[----:B------:R-:W-:Y:S01]  /*11f90*/  IMAD.U32 R37, R98, 0x10000, RZ ;  /* 0x0001000062257824 */ /* 0x000fe200078e00ff */
[----:B------:R-:W-:Y:S02]  /*11fa0*/  PRMT R99, R99, 0x5410, R48 ;  /* 0x0000541063637816 */ /* 0x000fe40000000030 */
[----:B------:R-:W-:Y:S02]  /*11fb0*/  SHF.R.U32.HI R50, RZ, 0x10, R51 ;  /* 0x00000010ff327819 */ /* 0x000fe40000011633 */
[----:B------:R-:W-:Y:S02]  /*11fc0*/  LOP3.LUT R94, R94, 0xffff0000, RZ, 0xc0, !PT ;  /* 0xffff00005e5e7812 */ /* 0x000fe400078ec0ff */
[----:B------:R-:W-:Y:S02]  /*11fd0*/  PRMT R101, R101, 0x5410, R50 ;  /* 0x0000541065657816 */ /* 0x000fe40000000032 */
[----:B------:R-:W-:-:S02]  /*11fe0*/  LOP3.LUT R98, R98, 0xffff0000, RZ, 0xc0, !PT ;  /* 0xffff000062627812 */ /* 0x000fc400078ec0ff */
[----:B------:R-:W-:Y:S02]  /*11ff0*/  LOP3.LUT R95, R95, 0xffff0000, RZ, 0xc0, !PT ;  /* 0xffff00005f5f7812 */ /* 0x000fe400078ec0ff */
[----:B------:R-:W-:Y:S01]  /*12000*/  PRMT R100, R100, 0x5410, R35 ;  /* 0x0000541064647816 */ /* 0x000fe20000000023 */
[C---:B0-----:R-:W-:Y:S01]  /*12010*/  IMAD.U32 R34, R29.reuse, 0x10000, RZ ;  /* 0x000100001d227824 */ /* 0x041fe200078e00ff */
[----:B------:R-:W-:Y:S01]  /*12020*/  LOP3.LUT R29, R29, 0xffff0000, RZ, 0xc0, !PT ;  /* 0xffff00001d1d7812 */ /* 0x000fe200078ec0ff */
[C---:B------:R-:W-:Y:S01]  /*12030*/  IMAD.U32 R36, R31.reuse, 0x10000, RZ ;  /* 0x000100001f247824 */ /* 0x040fe200078e00ff */
[----:B------:R-:W-:Y:S01]  /*12040*/  LOP3.LUT R31, R31, 0xffff0000, RZ, 0xc0, !PT ;  /* 0xffff00001f1f7812 */ /* 0x000fe200078ec0ff */
[----:B------:R-:W-:Y:S01]  /*12050*/  FMUL.FTZ R45, R34, R39 ;  /* 0x00000027222d7220 */ /* 0x000fe20000410000 */
[C---:B------:R-:W-:Y:S01]  /*12060*/  IMAD.U32 R35, R30.reuse, 0x10000, RZ ;  /* 0x000100001e237824 */ /* 0x040fe200078e00ff */
[----:B------:R-:W-:Y:S01]  /*12070*/  LOP3.LUT R30, R30, 0xffff0000, RZ, 0xc0, !PT ;  /* 0xffff00001e1e7812 */ /* 0x000fe200078ec0ff */
[----:B-----5:R-:W0:Y:S02]  /*12080*/  LDS.128 R24, [R42] ;  /* 0x000000002a187984 */ /* 0x020e240000000c00 */
        /* <DEDUP_REMOVED lines=17> */
[----:B------:R-:W-:Y:S01]  /*121a0*/  FMUL.FTZ R47, R34, R27 ;  /* 0x0000001b222f7220 */ /* 0x000fe20000410000 */
[----:B------:R-:W-:Y:S02]  /*121b0*/  IMAD.U32 R4, R101, 0x10000, RZ ;  /* 0x0001000065047824 */ /* 0x000fe400078e00ff */
[----:B------:R-:W-:Y:S01]  /*121c0*/  FMUL.FTZ R34, R36, R37 ;  /* 0x0000002524227220 */ /* 0x000fe20000410000 */
[C---:B------:R-:W-:Y:S01]  /*121d0*/  FFMA.FTZ R45, R6.reuse, R27, -R45 ;  /* 0x0000001b062d7223 */ /* 0x040fe2000001082d */
[----:B------:R-:W-:Y:S01]  /*121e0*/  FFMA.FTZ R47, R6, R39, R47 ;  /* 0x00000027062f7223 */ /* 0x000fe2000001002f */
        /* <DEDUP_REMOVED lines=8> */
[-C--:B------:R-:W-:Y:S01]  /*12270*/  FMUL.FTZ R36, R29, R99.reuse ;  /* 0x000000631d247220 */ /* 0x080fe20000410000 */
[C---:B------:R-:W-:Y:S01]  /*12280*/  IMAD.U32 R4, R100.reuse, 0x10000, RZ ;  /* 0x0001000064047824 */ /* 0x040fe200078e00ff */
[----:B------:R-:W-:Y:S01]  /*12290*/  LOP3.LUT R100, R100, 0xffff0000, RZ, 0xc0, !PT ;  /* 0xffff000064647812 */ /* 0x000fe200078ec0ff */
[C---:B------:R-:W-:Y:S01]  /*122a0*/  FMUL.FTZ R38, R35.reuse, R6 ;  /* 0x0000000623267220 */ /* 0x040fe20000410000 */
[C---:B------:R-:W-:Y:S01]  /*122b0*/  FFMA.FTZ R34, R24.reuse, R99, -R27 ;  /* 0x0000006318227223 */ /* 0x040fe2000001081b */
[----:B------:R-:W-:Y:S01]  /*122c0*/  FFMA.FTZ R36, R24, R95, R36 ;  /* 0x0000005f18247223 */ /* 0x000fe20000010024 */
[----:B------:R-:W-:Y:S01]  /*122d0*/  LOP3.LUT R96, R96, 0xffff0000, RZ, 0xc0, !PT ;  /* 0xffff000060607812 */ /* 0x000fe200078ec0ff */
[----:B------:R-:W-:Y:S01]  /*122e0*/  FMUL.FTZ R24, R35, R4 ;  /* 0x0000000423187220 */ /* 0x000fe20000410000 */
[----:B------:R-:W-:Y:S01]  /*122f0*/  LOP3.LUT R97, R97, 0xffff0000, RZ, 0xc0, !PT ;  /* 0xffff000061617812 */ /* 0x000fe200078ec0ff */
[----:B------:R-:W-:Y:S01]  /*12300*/  FFMA.FTZ R28, R5, R94, R28 ;  /* 0x0000005e051c7223 */ /* 0x000fe2000001001c */
[----:B------:R-:W-:Y:S01]  /*12310*/  LOP3.LUT R101, R101, 0xffff0000, RZ, 0xc0, !PT ;  /* 0xffff000065657812 */ /* 0x000fe200078ec0ff */
[C---:B------:R-:W-:Y:S01]  /*12320*/  FFMA.FTZ R38, R7.reuse, R4, -R38 ;  /* 0x0000000407267223 */ /* 0x040fe20000010826 */
[C---:B------:R-:W-:Y:S01]  /*12330*/  FMUL.FTZ R5, R30.reuse, R100 ;  /* 0x000000641e057220 */ /* 0x040fe20000410000 */
[----:B------:R-:W-:Y:S01]  /*12340*/  FFMA.FTZ R7, R7, R6, R24 ;  /* 0x0000000607077223 */ /* 0x000fe20000010018 */
[-C--:B------:R-:W-:Y:S01]  /*12350*/  FMUL.FTZ R4, R30, R96.reuse ;  /* 0x000000601e047220 */ /* 0x080fe20000410000 */
[C---:B------:R-:W-:Y:S01]  /*12360*/  FMUL.FTZ R29, R31.reuse, R97 ;  /* 0x000000611f1d7220 */ /* 0x040fe20000410000 */
[-C--:B------:R-:W-:Y:S01]  /*12370*/  FMUL.FTZ R6, R31, R101.reuse ;  /* 0x000000651f067220 */ /* 0x080fe20000410000 */
[C---:B------:R-:W-:Y:S01]  /*12380*/  FFMA.FTZ R96, R25.reuse, R96, R5 ;  /* 0x0000006019607223 */ /* 0x040fe20000010005 */
[----:B------:R-:W-:Y:S01]  /*12390*/  FFMA.FTZ R27, R25, R100, -R4 ;  /* 0x00000064191b7223 */ /* 0x000fe20000010804 */
[C---:B------:R-:W-:Y:S01]  /*123a0*/  FFMA.FTZ R30, R26.reuse, R101, -R29 ;  /* 0x000000651a1e7223 */ /* 0x040fe2000001081d */
        /* <DEDUP_REMOVED lines=11> */
.L_x_1636:
[----:B------:R-:W-:Y:S05]  /*12460*/  BSYNC B1 ;  /* 0x0000000000017941 */ /* 0x000fea0003800000 */
.L_x_1635:
[----:B------:R-:W-:Y:S04]  /*12470*/  BSSY B1, `(.L_x_1637) ;  /* 0x0000069000017945 */ /* 0x000fe80003800000 */
[----:B------:R-:W-:Y:S05]  /*12480*/  @P1 BRA `(.L_x_1638) ;  /* 0x00000004009c1947 */ /* 0x000fea0003800000 */
[----:B------:R-:W5:Y:S01]  /*12490*/  LDL R43, [R1+0x64] ;  /* 0x00006400012b7983 */ /* 0x000f620000100800 */
[----:B-1----:R-:W-:Y:S02]  /*124a0*/  LEA.HI R4, R0, R222, RZ, 0x1d ;  /* 0x000000de00047211 */ /* 0x002fe400078fe8ff */
[----:B0-2---:R-:W-:Y:S02]  /*124b0*/  SHF.R.U64 R29, R8, 0x10, R9 ;  /* 0x00000010081d7819 */ /* 0x005fe40000001209 */
[----:B------:R-:W-:Y:S01]  /*124c0*/  SHF.R.S32.HI R5, RZ, 0x1f, R4 ;  /* 0x0000001fff057819 */ /* 0x000fe20000011404 */
[----:B------:R-:W-:Y:S01]  /*124d0*/  IMAD.SHL.U32 R6, R4, 0x8, RZ ;  /* 0x0000000804067824 */ /* 0x000fe200078e00ff */
[----:B------:R-:W-:Y:S02]  /*124e0*/  SHF.R.U64 R33, R52, 0x10, R53 ;  /* 0x0000001034217819 */ /* 0x000fe40000001235 */
[----:B------:R-:W-:Y:S02]  /*124f0*/  LEA.HI R5, R5, R4, RZ, 0x3 ;  /* 0x0000000405057211 */ /* 0x000fe400078f18ff */
[----:B------:R-:W-:-:S02]  /*12500*/  LOP3.LUT R4, R173, 0x38, R6, 0xf8, !PT ;  /* 0x00000038ad047812 */ /* 0x000fc400078ef806 */
[----:B------:R-:W-:Y:S01]  /*12510*/  PRMT R76, R76, 0x5410, R29 ;  /* 0x000054104c4c7816 */ /* 0x000fe2000000001d */
[----:B------:R-:W-:Y:S01]  /*12520*/  IMAD.SHL.U32 R5, R5, 0x400, RZ ;  /* 0x0000040005057824 */ /* 0x000fe200078e00ff */
[----:B------:R-:W-:Y:S02]  /*12530*/  LOP3.LUT R4, R4, R44, RZ, 0x3c, !PT ;  /* 0x0000002c04047212 */ /* 0x000fe400078e3cff */
[----:B------:R-:W-:Y:S01]  /*12540*/  SHF.R.U32.HI R8, RZ, 0x10, R9 ;  /* 0x00000010ff087819 */ /* 0x000fe20000011609 */
[----:B------:R-:W-:Y:S01]  /*12550*/  IMAD.U32 R34, R76, 0x10000, RZ ;  /* 0x000100004c227824 */ /* 0x000fe200078e00ff */
[----:B------:R-:W-:Y:S02]  /*12560*/  LOP3.LUT R5, R5, 0x7fffe000, RZ, 0xc0, !PT ;  /* 0x7fffe00005057812 */ /* 0x000fe400078ec0ff */
[----:B------:R-:W-:Y:S02]  /*12570*/  PRMT R80, R80, 0x5410, R33 ;  /* 0x0000541050507816 */ /* 0x000fe40000000021 */
[----:B------:R-:W-:-:S02]  /*12580*/  IADD3 R25, R4, R5, R179 ;  /* 0x0000000504197210 */ /* 0x000fc40007ffe0b3 */
[----:B------:R-:W-:Y:S01]  /*12590*/  SHF.R.U32.HI R52, RZ, 0x10, R53 ;  /* 0x00000010ff347819 */ /* 0x000fe20000011635 */
[----:B------:R-:W-:Y:S01]  /*125a0*/  IMAD.U32 R33, R80, 0x10000, RZ ;  /* 0x0001000050217824 */ /* 0x000fe200078e00ff */
[----:B------:R-:W-:Y:S01]  /*125b0*/  SHF.R.U64 R9, R10, 0x10, R11 ;  /* 0x000000100a097819 */ /* 0x000fe2000000120b */
[----:B------:R-:W-:Y:S01]  /*125c0*/  IMAD R28, R25, 0x2, R2 ;  /* 0x00000002191c7824 */ /* 0x000fe200078e0202 */
[----:B------:R-:W-:Y:S02]  /*125d0*/  SHF.R.U64 R31, R54, 0x10, R55 ;  /* 0x00000010361f7819 */ /* 0x000fe40000001237 */
[----:B------:R-:W-:Y:S02]  /*125e0*/  SHF.R.U32.HI R10, RZ, 0x10, R11 ;  /* 0x00000010ff0a7819 */ /* 0x000fe4000001160b */
[----:B------:R-:W0:Y:S01]  /*125f0*/  LDS.128 R24, [R28+0xc400] ;  /* 0x00c400001c187984 */ /* 0x000e220000000c00 */
[----:B------:R-:W-:Y:S02]  /*12600*/  PRMT R77, R77, 0x5410, R8 ;  /* 0x000054104d4d7816 */ /* 0x000fe40000000008 */
[----:B------:R-:W-:-:S02]  /*12610*/  SHF.R.U32.HI R54, RZ, 0x10, R55 ;  /* 0x00000010ff367819 */ /* 0x000fc40000011637 */
[----:B------:R-:W-:Y:S01]  /*12620*/  PRMT R81, R81, 0x5410, R52 ;  /* 0x0000541051517816 */ /* 0x000fe20000000034 */
[----:B------:R-:W-:Y:S01]  /*12630*/  IMAD.U32 R35, R77, 0x10000, RZ ;  /* 0x000100004d237824 */ /* 0x000fe200078e00ff */
[----:B------:R-:W-:Y:S02]  /*12640*/  PRMT R79, R79, 0x5410, R10 ;  /* 0x000054104f4f7816 */ /* 0x000fe4000000000a */
[----:B------:R-:W-:Y:S02]  /*12650*/  PRMT R83, R83, 0x5410, R54 ;  /* 0x0000541053537816 */ /* 0x000fe40000000036 */
[----:B------:R-:W-:Y:S02]  /*12660*/  PRMT R78, R78, 0x5410, R9 ;  /* 0x000054104e4e7816 */ /* 0x000fe40000000009 */
[----:B------:R-:W-:Y:S01]  /*12670*/  PRMT R82, R82, 0x5410, R31 ;  /* 0x0000541052527816 */ /* 0x000fe2000000001f */
[C---:B0-----:R-:W-:Y:S01]  /*12680*/  IMAD.U32 R29, R24.reuse, 0x10000, RZ ;  /* 0x00010000181d7824 */ /* 0x041fe200078e00ff */
[----:B------:R-:W-:Y:S01]  /*12690*/  LOP3.LUT R24, R24, 0xffff0000, RZ, 0xc0, !PT ;  /* 0xffff000018187812 */ /* 0x000fe200078ec0ff */
[C---:B------:R-:W-:Y:S01]  /*126a0*/  IMAD.U32 R30, R25.reuse, 0x10000, RZ ;  /* 0x00010000191e7824 */ /* 0x040fe200078e00ff */
[----:B------:R-:W-:Y:S01]  /*126b0*/  LOP3.LUT R25, R25, 0xffff0000, RZ, 0xc0, !PT ;  /* 0xffff000019197812 */ /* 0x000fe200078ec0ff */
[C---:B------:R-:W-:Y:S01]  /*126c0*/  FMUL.FTZ R37, R29.reuse, R34 ;  /* 0x000000221d257220 */ /* 0x040fe20000410000 */
[----:B------:R-:W-:Y:S01]  /*126d0*/  FMUL.FTZ R39, R29, R33 ;  /* 0x000000211d277220 */ /* 0x000fe20000410000 */
[----:B------:R-:W-:-:S02]  /*126e0*/  IMAD.U32 R29, R81, 0x10000, RZ ;  /* 0x00010000511d7824 */ /* 0x000fc400078e00ff */
[C---:B------:R-:W-:Y:S01]  /*126f0*/  FMUL.FTZ R36, R30.reuse, R35 ;  /* 0x000000231e247220 */ /* 0x040fe20000410000 */
        /* <DEDUP_REMOVED lines=10> */
[----:B------:R-:W-:Y:S01]  /*127a0*/  FFMA.FTZ R37, R8, R33, -R37 ;  /* 0x0000002108257223 */ /* 0x000fe20000010825 */
[----:B------:R-:W-:-:S02]  /*127b0*/  IMAD.U32 R33, R79, 0x10000, RZ ;  /* 0x000100004f217824 */ /* 0x000fc400078e00ff */
[----:B------:R-:W-:Y:S01]  /*127c0*/  FFMA.FTZ R39, R8, R34, R39 ;  /* 0x0000002208277223 */ /* 0x000fe20000010027 */
[----:B------:R-:W-:Y:S02]  /*127d0*/  IMAD.U32 R8, R83, 0x10000, RZ ;  /* 0x0001000053087824 */ /* 0x000fe400078e00ff */
[----:B------:R-:W-:Y:S01]  /*127e0*/  FFMA.FTZ R36, R9, R29, -R36 ;  /* 0x0000001d09247223 */ /* 0x000fe20000010824 */
[----:B------:R-:W-:Y:S01]  /*127f0*/  FMUL.FTZ R34, R32, R33 ;  /* 0x0000002120227220 */ /* 0x000fe20000410000 */
[----:B------:R-:W-:Y:S01]  /*12800*/  IMAD.U32 R11, R7, 0x10000, RZ ;  /* 0x00010000070b7824 */ /* 0x000fe200078e00ff */
[----:B------:R-:W-:Y:S01]  /*12810*/  LOP3.LUT R29, R76, 0xffff0000, RZ, 0xc0, !PT ;  /* 0xffff00004c1d7812 */ /* 0x000fe200078ec0ff */
[-C--:B------:R-:W-:Y:S01]  /*12820*/  FMUL.FTZ R32, R32, R8.reuse ;  /* 0x0000000820207220 */ /* 0x080fe20000410000 */
[----:B------:R-:W-:Y:S01]  /*12830*/  FFMA.FTZ R35, R9, R35, R30 ;  /* 0x0000002309237223 */ /* 0x000fe2000001001e */
[----:B------:R-:W-:Y:S01]  /*12840*/  LOP3.LUT R9, R80, 0xffff0000, RZ, 0xc0, !PT ;  /* 0xffff000050097812 */ /* 0x000fe200078ec0ff */
[C---:B------:R-:W-:Y:S01]  /*12850*/  FFMA.FTZ R38, R11.reuse, R8, -R34 ;  /* 0x000000080b267223 */ /* 0x040fe20000010822 */
[----:B------:R-:W-:Y:S01]  /*12860*/  FFMA.FTZ R40, R11, R33, R32 ;  /* 0x000000210b287223 */ /* 0x000fe20000010020 */
[C---:B------:R-:W-:Y:S01]  /*12870*/  FMUL.FTZ R11, R24.reuse, R29 ;  /* 0x0000001d180b7220 */ /* 0x040fe20000410000 */
[----:B------:R-:W-:Y:S01]  /*12880*/  LOP3.LUT R8, R81, 0xffff0000, RZ, 0xc0, !PT ;  /* 0xffff000051087812 */ /* 0x000fe200078ec0ff */
[-C--:B------:R-:W-:Y:S01]  /*12890*/  FMUL.FTZ R33, R24, R9.reuse ;  /* 0x0000000918217220 */ /* 0x080fe20000410000 */
[----:B------:R-:W-:Y:S01]  /*128a0*/  LOP3.LUT R30, R77, 0xffff0000, RZ, 0xc0, !PT ;  /* 0xffff00004d1e7812 */ /* 0x000fe200078ec0ff */
[----:B------:R-:W-:Y:S01]  /*128b0*/  FFMA.FTZ R24, R4, R9, -R11 ;  /* 0x0000000904187223 */ /* 0x000fe2000001080b */
[----:B------:R-:W-:-:S02]  /*128c0*/  IMAD.U32 R11, R78, 0x10000, RZ ;  /* 0x000100004e0b7824 */ /* 0x000fc400078e00ff */
[----:B------:R-:W-:Y:S01]  /*128d0*/  FFMA.FTZ R32, R4, R29, R33 ;  /* 0x0000001d04207223 */ /* 0x000fe20000010021 */
[----:B------:R-:W-:Y:S02]  /*128e0*/  IMAD.U32 R10, R6, 0x10000, RZ ;  /* 0x00010000060a7824 */ /* 0x000fe400078e00ff */
[----:B------:R-:W-:Y:S01]  /*128f0*/  FMUL.FTZ R34, R25, R30 ;  /* 0x0000001e19227220 */ /* 0x000fe20000410000 */
[----:B------:R-:W-:Y:S02]  /*12900*/  IMAD.U32 R9, R82, 0x10000, RZ ;  /* 0x0001000052097824 */ /* 0x000fe400078e00ff */
[----:B------:R-:W-:Y:S01]  /*12910*/  FMUL.FTZ R29, R31, R11 ;  /* 0x0000000b1f1d7220 */ /* 0x000fe20000410000 */
[-C--:B------:R-:W-:Y:S01]  /*12920*/  FMUL.FTZ R41, R25, R8.reuse ;  /* 0x0000000819297220 */ /* 0x080fe20000410000 */
[----:B------:R-:W-:Y:S01]  /*12930*/  FFMA.FTZ R25, R5, R8, -R34 ;  /* 0x0000000805197223 */ /* 0x000fe20000010822 */
[-C--:B------:R-:W-:Y:S01]  /*12940*/  FMUL.FTZ R31, R31, R9.reuse ;  /* 0x000000091f1f7220 */ /* 0x080fe20000410000 */
[----:B------:R-:W-:Y:S01]  /*12950*/  FFMA.FTZ R29, R10, R9, -R29 ;  /* 0x000000090a1d7223 */ /* 0x000fe2000001081d */
[----:B------:R-:W-:Y:S01]  /*12960*/  FFMA.FTZ R30, R5, R30, R41 ;  /* 0x0000001e051e7223 */ /* 0x000fe20000010029 */
[----:B------:R-:W-:Y:S01]  /*12970*/  LOP3.LUT R9, R78, 0xffff0000, RZ, 0xc0, !PT ;  /* 0xffff00004e097812 */ /* 0x000fe200078ec0ff */
[----:B------:R-:W-:Y:S01]  /*12980*/  FFMA.FTZ R10, R10, R11, R31 ;  /* 0x0000000b0a0a7223 */ /* 0x000fe2000001001f */
[----:B------:R-:W-:-:S02]  /*12990*/  LOP3.LUT R5, R82, 0xffff0000, RZ, 0xc0, !PT ;  /* 0xffff000052057812 */ /* 0x000fc400078ec0ff */
[----:B------:R-:W-:Y:S01]  /*129a0*/  LOP3.LUT R8, R79, 0xffff0000, RZ, 0xc0, !PT ;  /* 0xffff00004f087812 */ /* 0x000fe200078ec0ff */
[C---:B------:R-:W-:Y:S01]  /*129b0*/  FMUL.FTZ R11, R26.reuse, R9 ;  /* 0x000000091a0b7220 */ /* 0x040fe20000410000 */
[----:B------:R-:W-:Y:S01]  /*129c0*/  LOP3.LUT R4, R83, 0xffff0000, RZ, 0xc0, !PT ;  /* 0xffff000053047812 */ /* 0x000fe200078ec0ff */
[-C--:B------:R-:W-:Y:S01]  /*129d0*/  FMUL.FTZ R34, R26, R5.reuse ;  /* 0x000000051a227220 */ /* 0x080fe20000410000 */
[----:B------:R-:W-:Y:S01]  /*129e0*/  LOP3.LUT R6, R6, 0xffff0000, RZ, 0xc0, !PT ;  /* 0xffff000006067812 */ /* 0x000fe200078ec0ff */
[----:B------:R-:W-:Y:S01]  /*129f0*/  FMUL.FTZ R42, R27, R8 ;  /* 0x000000081b2a7220 */ /* 0x000fe20000410000 */
[----:B------:R-:W-:Y:S01]  /*12a00*/  LOP3.LUT R7, R7, 0xffff0000, RZ, 0xc0, !PT ;  /* 0xffff000007077812 */ /* 0x000fe200078ec0ff */
[-C--:B------:R-:W-:Y:S02]  /*12a10*/  FMUL.FTZ R31, R27, R4.reuse ;  /* 0x000000041b1f7220 */ /* 0x080fe40000410000 */
[C---:B------:R-:W-:Y:S01]  /*12a20*/  FFMA.FTZ R26, R6.reuse, R5, -R11 ;  /* 0x00000005061a7223 */ /* 0x040fe2000001080b */
[----:B------:R-:W-:Y:S01]  /*12a30*/  FFMA.FTZ R11, R6, R9, R34 ;  /* 0x00000009060b7223 */ /* 0x000fe20000010022 */
        /* <DEDUP_REMOVED lines=12> */
.L_x_1638:
[----:B------:R-:W-:Y:S05]  /*12b00*/  BSYNC B1 ;  /* 0x0000000000017941 */ /* 0x000fea0003800000 */
.L_x_1637:
[----:B------:R-:W-:Y:S05]  /*12b10*/  @P2 BRA `(.L_x_1610) ;  /* 0x00000004009c2947 */ /* 0x000fea0003800000 */
[----:B------:R-:W5:Y:S01]  /*12b20*/  LDL R36, [R1+0x60] ;  /* 0x0000600001247983 */ /* 0x000f620000100800 */
[----:B------:R-:W-:Y:S02]  /*12b30*/  LEA.HI R0, R0, R223, RZ, 0x1d ;  /* 0x000000df00007211 */ /* 0x000fe400078fe8ff */
[----:B01----:R-:W-:Y:S02]  /*12b40*/  SHF.R.U64 R25, R56, 0x10, R57 ;  /* 0x0000001038197819 */ /* 0x003fe40000001239 */
        /* <DEDUP_REMOVED lines=8> */
[----:B------:R-:W-:Y:S02]  /*12bd0*/  SHF.R.U64 R26, R58, 0x10, R59 ;  /* 0x000000103a1a7819 */ /* 0x000fe4000000123b */
[----:B------:R-:W-:Y:S02]  /*12be0*/  LOP3.LUT R5, R5, 0x7fffe000, RZ, 0xc0, !PT ;  /* 0x7fffe00005057812 */ /* 0x000fe400078ec0ff */
[----:B------:R-:W-:Y:S02]  /*12bf0*/  PRMT R70, R70, 0x5410, R25 ;  /* 0x0000541046467816 */ /* 0x000fe40000000019 */
[----:B------:R-:W-:-:S02]  /*12c00*/  IADD3 R9, R0, R5, R179 ;  /* 0x0000000500097210 */ /* 0x000fc40007ffe0b3 */
[----:B------:R-:W-:Y:S02]  /*12c10*/  PRMT R69, R69, 0x5410, R24 ;  /* 0x0000541045457816 */ /* 0x000fe40000000018 */
[----:B------:R-:W-:Y:S01]  /*12c20*/  SHF.R.U32.HI R56, RZ, 0x10, R57 ;  /* 0x00000010ff387819 */ /* 0x000fe20000011639 */
[----:B------:R-:W-:Y:S01]  /*12c30*/  IMAD R0, R9, 0x2, R2 ;  /* 0x0000000209007824 */ /* 0x000fe200078e0202 */
[--C-:B--2---:R-:W-:Y:S01]  /*12c40*/  SHF.R.U64 R29, R14, 0x10, R15.reuse ;  /* 0x000000100e1d7819 */ /* 0x104fe2000000120f */
[----:B------:R-:W-:Y:S01]  /*12c50*/  IMAD.U32 R28, R69, 0x10000, RZ ;  /* 0x00010000451c7824 */ /* 0x000fe200078e00ff */
        /* <DEDUP_REMOVED lines=8> */
[----:B------:R-:W-:Y:S02]  /*12ce0*/  SHF.R.U32.HI R59, RZ, 0x10, R59 ;  /* 0x00000010ff3b7819 */ /* 0x000fe4000001163b */
[----:B------:R-:W-:Y:S02]  /*12cf0*/  PRMT R30, R3, 0x5410, R30 ;  /* 0x00005410031e7816 */ /* 0x000fe4000000001e */
[----:B------:R-:W-:Y:S02]  /*12d00*/  PRMT R74, R74, 0x5410, R59 ;  /* 0x000054104a4a7816 */ /* 0x000fe4000000003b */
[----:B------:R-:W-:Y:S01]  /*12d10*/  LOP3.LUT R69, R69, 0xffff0000, RZ, 0xc0, !PT ;  /* 0xffff000045457812 */ /* 0x000fe200078ec0ff */
[C---:B------:R-:W-:Y:S01]  /*12d20*/  IMAD.U32 R31, R30.reuse, 0x10000, RZ ;  /* 0x000100001e1f7824 */ /* 0x040fe200078e00ff */
[----:B------:R-:W-:Y:S01]  /*12d30*/  LOP3.LUT R30, R30, 0xffff0000, RZ, 0xc0, !PT ;  /* 0xffff00001e1e7812 */ /* 0x000fe200078ec0ff */
        /* <DEDUP_REMOVED lines=10> */
[-C--:B------:R-:W-:Y:S01]  /*12de0*/  FMUL.FTZ R35, R20, R15.reuse ;  /* 0x0000000f14237220 */ /* 0x080fe20000410000 */
[C---:B------:R-:W-:Y:S01]  /*12df0*/  IMAD.U32 R21, R10.reuse, 0x10000, RZ ;  /* 0x000100000a157824 */ /* 0x040fe200078e00ff */
[----:B------:R-:W-:Y:S01]  /*12e00*/  LOP3.LUT R10, R10, 0xffff0000, RZ, 0xc0, !PT ;  /* 0xffff00000a0a7812 */ /* 0x000fe200078ec0ff */
[C---:B------:R-:W-:Y:S01]  /*12e10*/  IMAD.U32 R20, R29.reuse, 0x10000, RZ ;  /* 0x000100001d147824 */ /* 0x040fe200078e00ff */
[----:B------:R-:W-:Y:S01]  /*12e20*/  LOP3.LUT R29, R29, 0xffff0000, RZ, 0xc0, !PT ;  /* 0xffff00001d1d7812 */ /* 0x000fe200078ec0ff */
[----:B-----5:R-:W0:Y:S02]  /*12e30*/  LDS.128 R4, [R36] ;  /* 0x0000000024047984 */ /* 0x020e240000000c00 */
[C---:B0-----:R-:W-:Y:S01]  /*12e40*/  IMAD.U32 R3, R4.reuse, 0x10000, RZ ;  /* 0x0001000004037824 */ /* 0x041fe200078e00ff */
[----:B------:R-:W-:Y:S01]  /*12e50*/  LOP3.LUT R4, R4, 0xffff0000, RZ, 0xc0, !PT ;  /* 0xffff000004047812 */ /* 0x000fe200078ec0ff */
[C---:B------:R-:W-:Y:S01]  /*12e60*/  IMAD.U32 R12, R5.reuse, 0x10000, RZ ;  /* 0x00010000050c7824 */ /* 0x040fe200078e00ff */
[----:B------:R-:W-:Y:S01]  /*12e70*/  LOP3.LUT R5, R5, 0xffff0000, RZ, 0xc0, !PT ;  /* 0xffff000005057812 */ /* 0x000fe200078ec0ff */
[C---:B------:R-:W-:Y:S01]  /*12e80*/  FFMA.FTZ R32, R3.reuse, R26, -R32 ;  /* 0x0000001a03207223 */ /* 0x040fe20000010820 */
[----:B------:R-:W-:Y:S01]  /*12e90*/  FFMA.FTZ R34, R3, R28, R34 ;  /* 0x0000001c03227223 */ /* 0x000fe20000010022 */
[----:B------:R-:W-:Y:S01]  /*12ea0*/  FFMA.FTZ R33, R12, R15, -R33 ;  /* 0x0000000f0c217223 */ /* 0x000fe20000010821 */
[----:B------:R-:W-:-:S02]  /*12eb0*/  IMAD.U32 R14, R7, 0x10000, RZ ;  /* 0x00010000070e7824 */ /* 0x000fc400078e00ff */
[----:B------:R-:W-:Y:S01]  /*12ec0*/  FMUL.FTZ R15, R24, R31 ;  /* 0x0000001f180f7220 */ /* 0x000fe20000410000 */
[----:B------:R-:W-:Y:S02]  /*12ed0*/  IMAD.U32 R3, R74, 0x10000, RZ ;  /* 0x000100004a037824 */ /* 0x000fe400078e00ff */
[----:B------:R-:W-:Y:S01]  /*12ee0*/  FFMA.FTZ R35, R12, R27, R35 ;  /* 0x0000001b0c237223 */ /* 0x000fe20000010023 */
[----:B------:R-:W-:Y:S01]  /*12ef0*/  LOP3.LUT R12, R71, 0xffff0000, RZ, 0xc0, !PT ;  /* 0xffff0000470c7812 */ /* 0x000fe200078ec0ff */
[----:B------:R-:W-:Y:S02]  /*12f00*/  IMAD.U32 R13, R6, 0x10000, RZ ;  /* 0x00010000060d7824 */ /* 0x000fe400078e00ff */
[-C--:B------:R-:W-:Y:S01]  /*12f10*/  FMUL.FTZ R24, R24, R3.reuse ;  /* 0x0000000318187220 */ /* 0x080fe20000410000 */
[----:B------:R-:W-:Y:S01]  /*12f20*/  FFMA.FTZ R26, R14, R3, -R15 ;  /* 0x000000030e1a7223 */ /* 0x000fe2000001080f */
[----:B------:R-:W-:Y:S01]  /*12f30*/  LOP3.LUT R3, R70, 0xffff0000, RZ, 0xc0, !PT ;  /* 0xffff000046037812 */ /* 0x000fe200078ec0ff */
[----:B------:R-:W-:Y:S01]  /*12f40*/  FMUL.FTZ R15, R8, R69 ;  /* 0x00000045080f7220 */ /* 0x000fe20000410000 */
[----:B------:R-:W-:Y:S01]  /*12f50*/  FFMA.FTZ R31, R14, R31, R24 ;  /* 0x0000001f0e1f7223 */ /* 0x000fe20000010018 */
[----:B------:R-:W-:-:S02]  /*12f60*/  LOP3.LUT R14, R25, 0xffff0000, RZ, 0xc0, !PT ;  /* 0xffff0000190e7812 */ /* 0x000fc400078ec0ff */
[-C--:B------:R-:W-:Y:S01]  /*12f70*/  FMUL.FTZ R25, R8, R3.reuse ;  /* 0x0000000308197220 */ /* 0x080fe20000410000 */
[C---:B------:R-:W-:Y:S01]  /*12f80*/  FFMA.FTZ R15, R4.reuse, R3, -R15 ;  /* 0x00000003040f7223 */ /* 0x040fe2000001080f */
[----:B------:R-:W-:Y:S02]  /*12f90*/  IMAD.U32 R8, R73, 0x10000, RZ ;  /* 0x0001000049087824 */ /* 0x000fe400078e00ff */
[C---:B------:R-:W-:Y:S01]  /*12fa0*/  FMUL.FTZ R24, R9.reuse, R14 ;  /* 0x0000000e09187220 */ /* 0x040fe20000410000 */
[----:B------:R-:W-:Y:S01]  /*12fb0*/  FFMA.FTZ R25, R4, R69, R25 ;  /* 0x0000004504197223 */ /* 0x000fe20000010019 */
[----:B------:R-:W-:Y:S01]  /*12fc0*/  FMUL.FTZ R9, R9, R12 ;  /* 0x0000000c09097220 */ /* 0x000fe20000410000 */
[----:B------:R-:W-:Y:S01]  /*12fd0*/  FMUL.FTZ R4, R21, R20 ;  /* 0x0000001415047220 */ /* 0x000fe20000410000 */
[----:B------:R-:W-:Y:S01]  /*12fe0*/  LOP3.LUT R73, R73, 0xffff0000, RZ, 0xc0, !PT ;  /* 0xffff000049497812 */ /* 0x000fe200078ec0ff */
[C---:B------:R-:W-:Y:S01]  /*12ff0*/  FFMA.FTZ R24, R5.reuse, R12, -R24 ;  /* 0x0000000c05187223 */ /* 0x040fe20000010818 */
[----:B------:R-:W-:Y:S01]  /*13000*/  LOP3.LUT R74, R74, 0xffff0000, RZ, 0xc0, !PT ;  /* 0xffff00004a4a7812 */ /* 0x000fe200078ec0ff */
[----:B------:R-:W-:Y:S01]  /*13010*/  FFMA.FTZ R14, R5, R14, R9 ;  /* 0x0000000e050e7223 */ /* 0x000fe20000010009 */
[----:B------:R-:W-:Y:S01]  /*13020*/  LOP3.LUT R6, R6, 0xffff0000, RZ, 0xc0, !PT ;  /* 0xffff000006067812 */ /* 0x000fe200078ec0ff */
[-C--:B------:R-:W-:Y:S01]  /*13030*/  FMUL.FTZ R12, R21, R8.reuse ;  /* 0x00000008150c7220 */ /* 0x080fe20000410000 */
[----:B------:R-:W-:Y:S01]  /*13040*/  LOP3.LUT R7, R7, 0xffff0000, RZ, 0xc0, !PT ;  /* 0xffff000007077812 */ /* 0x000fe200078ec0ff */
[----:B------:R-:W-:Y:S01]  /*13050*/  FFMA.FTZ R3, R13, R8, -R4 ;  /* 0x000000080d037223 */ /* 0x000fe20000010804 */
[C---:B------:R-:W-:Y:S01]  /*13060*/  FMUL.FTZ R5, R10.reuse, R29 ;  /* 0x0000001d0a057220 */ /* 0x040fe20000410000 */
[C---:B------:R-:W-:Y:S01]  /*13070*/  FMUL.FTZ R8, R11.reuse, R30 ;  /* 0x0000001e0b087220 */ /* 0x040fe20000410000 */
[-C--:B------:R-:W-:Y:S01]  /*13080*/  FMUL.FTZ R4, R10, R73.reuse ;  /* 0x000000490a047220 */ /* 0x080fe20000410000 */
[-C--:B------:R-:W-:Y:S01]  /*13090*/  FMUL.FTZ R9, R11, R74.reuse ;  /* 0x0000004a0b097220 */ /* 0x080fe20000410000 */
[C---:B------:R-:W-:Y:S01]  /*130a0*/  FFMA.FTZ R10, R6.reuse, R73, -R5 ;  /* 0x00000049060a7223 */ /* 0x040fe20000010805 */
        /* <DEDUP_REMOVED lines=14> */
.L_x_1610:
[----:B------:R-:W-:Y:S05]  /*13190*/  BSYNC B0 ;  /* 0x0000000000007941 */ /* 0x000fea0003800000 */
.L_x_1588:
        /* <DEDUP_REMOVED lines=8> */
.L_x_1586:
[----:B01-3--:R-:W3:Y:S02]  /*13220*/  LDL R0, [R1+0x3c] ;  /* 0x00003c0001007983 */ /* 0x00bee40000100800 */
[----:B---3--:R-:W-:-:S13]  /*13230*/  R2UR UR4, R0 ;  /* 0x00000000000472ca */ /* 0x008fda00000e0000 */
[----:B------:R-:W-:-:S05]  /*13240*/  IMAD.U32 R0, RZ, RZ, UR4 ;  /* 0x00000004ff007e24 */ /* 0x000fca000f8e00ff */
[----:B------:R-:W-:-:S13]  /*13250*/  ISETP.NE.AND P0, PT, R0, 0x3, PT ;  /* 0x000000030000780c */ /* 0x000fda0003f05270 */
[----:B------:R-:W-:Y:S05]  /*13260*/  @!P0 BRA `(.L_x_1639) ;  /* 0x0000000000048947 */ /* 0x000fea0003800000 */
[----:B------:R-:W-:Y:S01]  /*13270*/  BPT.TRAP 0x1 ;  /* 0x000000040000795c */ /* 0x000fe20000300000 */
.L_x_1639:
[----:B------:R-:W-:Y:S01]  /*13280*/  IMAD R14, R22, 0x8, R2 ;  /* 0x00000008160e7824 */ /* 0x000fe200078e0202 */
[----:B--2-4-:R-:W-:-:S04]  /*13290*/  SHF.L.U32 R3, R23, 0x1f, RZ ;  /* 0x0000001f17037819 */ /* 0x014fc800000006ff */
[----:B------:R0:W1:Y:S01]  /*132a0*/  SYNCS.PHASECHK.TRANS64.TRYWAIT P2, [R14+URZ+0x2a830], R3 ;  /* 0x02a830030e0075a7 */ /* 0x000062000804017f */
[----:B------:R-:W-:Y:S05]  /*132b0*/  @!P0 BRA `(.L_x_1640) ;  /* 0x0000000000048947 */ /* 0x000fea0003800000 */
[----:B------:R-:W-:Y:S01]  /*132c0*/  BPT.TRAP 0x1 ;  /* 0x000000040000795c */ /* 0x000fe20000300000 */
.L_x_1640:
[----:B------:R-:W2:Y:S02]  /*132d0*/  S2R R0, SR_TID.X ;  /* 0x0000000000007919 */ /* 0x000ea40000002100 */
[----:B--2---:R-:W-:-:S04]  /*132e0*/  LOP3.LUT R0, R0, 0x7f, RZ, 0xc0, !PT ;  /* 0x0000007f00007812 */ /* 0x004fc800078ec0ff */
[----:B------:R-:W-:Y:S01]  /*132f0*/  ISETP.NE.AND P1, PT, R0, RZ, PT ;  /* 0x000000ff0000720c */ /* 0x000fe20003f25270 */
[----:B-1----:R-:W-:-:S12]  /*13300*/  @P2 BRA `(.L_x_1641) ;  /* 0x0000000000082947 */ /* 0x002fd80003800000 */
[----:B------:R-:W1:Y:S02]  /*13310*/  SYNCS.PHASECHK.TRANS64.TRYWAIT P2, [R14+URZ+0x2a830], R3 ;  /* 0x02a830030e0075a7 */ /* 0x000e64000804017f */
[----:B-1----:R-:W-:Y:S05]  /*13320*/  @!P2 BRA `(.L_x_1642) ;  /* 0x000001a0003ca947 */ /* 0x002fea0003800000 */
.L_x_1641:
[----:B------:R-:W-:Y:S05]  /*13330*/  WARPSYNC.ALL ;  /* 0x0000000000007948 */ /* 0x000fea0003800000 */
[----:B------:R-:W-:Y:S01]  /*13340*/  VIADD R0, R2, 0x18400 ;  /* 0x0001840002007836 */ /* 0x000fe20000000000 */
[----:B------:R-:W-:Y:S01]  /*13350*/  R2UR UR52, R68 ;  /* 0x00000000443472ca */ /* 0x000fe200000e0000 */
[----:B------:R-:W-:Y:S01]  /*13360*/  IMAD.MOV.U32 R5, RZ, RZ, 0x40000040 ;  /* 0x40000040ff057424 */ /* 0x000fe200078e00ff */
[----:B------:R-:W-:Y:S01]  /*13370*/  WARPGROUP.ARRIVE ;  /* 0x00000000000079c5 */ /* 0x000fe20000000000 */
[----:B------:R-:W-:Y:S01]  /*13380*/  UMOV UR53, 0x40000040 ;  /* 0x4000004000357882 */ /* 0x000fe20000000000 */
[----:B------:R-:W-:Y:S01]  /*13390*/  SHF.R.U32.HI R0, RZ, 0x4, R0 ;  /* 0x00000004ff007819 */ /* 0x000fe20000011600 */
[----:B------:R-:W-:Y:S01]  /*133a0*/  IMAD.MOV.U32 R9, RZ, RZ, 0x40000040 ;  /* 0x40000040ff097424 */ /* 0x000fe200078e00ff */
[----:B------:R-:W-:Y:S01]  /*133b0*/  R2UR UR55, R5 ;  /* 0x00000000053772ca */ /* 0x000fe200000e0000 */
[----:B------:R-:W-:Y:S01]  /*133c0*/  UMOV UR49, 0x40000040 ;  /* 0x4000004000317882 */ /* 0x000fe20000000000 */
[----:B------:R-:W-:Y:S01]  /*133d0*/  LOP3.LUT R0, R0, 0x3fff, RZ, 0xc0, !PT ;  /* 0x00003fff00007812 */ /* 0x000fe200078ec0ff */
[----:B------:R-:W-:Y:S01]  /*133e0*/  UMOV UR9, 0x40000040 ;  /* 0x4000004000097882 */ /* 0x000fe20000000000 */
[----:B------:R-:W-:Y:S01]  /*133f0*/  R2UR UR51, R9 ;  /* 0x00000000093372ca */ /* 0x000fe200000e0000 */
[----:B------:R-:W-:Y:S01]  /*13400*/  IMAD.MOV.U32 R9, RZ, RZ, 0x40000040 ;  /* 0x40000040ff097424 */ /* 0x000fe200078e00ff */
[----:B------:R-:W-:Y:S01]  /*13410*/  LOP3.LUT R6, R0, 0x10000, RZ, 0xfc, !PT ;  /* 0x0001000000067812 */ /* 0x000fe200078efcff */
[----:B------:R-:W-:Y:S01]  /*13420*/  ULOP3.LUT UR52, UR52, 0x10000, URZ, 0xfc, !UPT ;  /* 0x0001000034347892 */ /* 0x000fe2000f8efc3f */
[----:B------:R-:W-:Y:S01]  /*13430*/  IMAD.U32 R11, RZ, RZ, UR9 ;  /* 0x00000009ff0b7e24 */ /* 0x000fe2000f8e00ff */
[----:B------:R-:W-:Y:S01]  /*13440*/  UMOV UR57, 0x40000040 ;  /* 0x4000004000397882 */ /* 0x000fe20000000000 */
[----:B------:R-:W-:Y:S01]  /*13450*/  R2UR UR11, R9 ;  /* 0x00000000090b72ca */ /* 0x000fe200000e0000 */
[----:B------:R-:W-:Y:S01]  /*13460*/  IMAD R4, R22, 0x900, R6 ;  /* 0x0000090016047824 */ /* 0x000fe200078e0206 */
[----:B------:R-:W-:Y:S01]  /*13470*/  UIADD3 UR48, UR52, 0x2, URZ ;  /* 0x0000000234307890 */ /* 0x000fe2000fffe03f */
[----:B------:R-:W-:Y:S01]  /*13480*/  IMAD.MOV.U32 R9, RZ, RZ, 0x40000040 ;  /* 0x40000040ff097424 */ /* 0x000fe200078e00ff */
[----:B------:R-:W-:Y:S01]  /*13490*/  UIADD3 UR4, UR52, 0x4, URZ ;  /* 0x0000000434047890 */ /* 0x000fe2000fffe03f */
[C---:B------:R-:W-:Y:S01]  /*134a0*/  VIADD R8, R4.reuse, 0x2 ;  /* 0x0000000204087836 */ /* 0x040fe20000000000 */
[----:B------:R-:W-:Y:S01]  /*134b0*/  R2UR UR54, R4 ;  /* 0x00000000043672ca */ /* 0x000fe200000e0000 */
[----:B------:R-:W-:Y:S01]  /*134c0*/  UIADD3 UR56, UR52, 0x802, URZ ;  /* 0x0000080234387890 */ /* 0x000fe2000fffe03f */
[----:B------:R-:W-:Y:S01]  /*134d0*/  IMAD.MOV.U32 R5, RZ, RZ, 0x40000040 ;  /* 0x40000040ff057424 */ /* 0x000fe200078e00ff */
[----:B------:R-:W-:Y:S01]  /*134e0*/  UIADD3 UR40, UR52, 0x804, URZ ;  /* 0x0000080434287890 */ /* 0x000fe2000fffe03f */
[----:B------:R-:W-:Y:S01]  /*134f0*/  R2UR UR50, R8 ;  /* 0x00000000083272ca */ /* 0x000fe200000e0000 */
[----:B------:R-:W-:Y:S01]  /*13500*/  VIADD R8, R4, 0x4 ;  /* 0x0000000404087836 */ /* 0x000fe20000000000 */
[----:B------:R-:W-:Y:S01]  /*13510*/  UMOV UR8, UR4 ;  /* 0x0000000400087c82 */ /* 0x000fe20008000000 */
[----:B------:R-:W-:Y:S01]  /*13520*/  UIADD3 UR4, UR52, 0x6, URZ ;  /* 0x0000000634047890 */ /* 0x000fe2000fffe03f */
[----:B------:R-:W-:Y:S01]  /*13530*/  IMAD.U32 R10, RZ, RZ, UR8 ;  /* 0x00000008ff0a7e24 */ /* 0x000fe2000f8e00ff */
[----:B------:R-:W-:Y:S01]  /*13540*/  UMOV UR41, 0x40000040 ;  /* 0x4000004000297882 */ /* 0x000fe20000000000 */
[----:B------:R-:W-:Y:S01]  /*13550*/  R2UR UR10, R8 ;  /* 0x00000000080a72ca */ /* 0x000fe200000e0000 */
[----:B------:R-:W-:Y:S01]  /*13560*/  VIADD R8, R4, 0x6 ;  /* 0x0000000604087836 */ /* 0x000fe20000000000 */
[----:B------:R-:W-:Y:S01]  /*13570*/  R2UR UR39, R5 ;  /* 0x00000000052772ca */ /* 0x000fe200000e0000 */
[----:B------:R-:W-:Y:S01]  /*13580*/  HGMMA.64x96x16.F32.BF16 R24, gdesc[UR52], RZ, !UPT, gsb0 ;  /* 0x01600000341879f0 */ /* 0x000fe2000c0018ff */
[----:B------:R2:W-:Y:S01]  /*13590*/  STL.64 [R1+0x30], R10 ;  /* 0x0000300a01007387 */ /* 0x0005e20000100a00 */
[----:B------:R-:W-:Y:S01]  /*135a0*/  UIADD3 UR36, UR52, 0x806, URZ ;  /* 0x0000080634247890 */ /* 0x000fe2000fffe03f */
[----:B------:R-:W3:Y:S01]  /*135b0*/  LDC R207, c[0x0][0x448] ;  /* 0x00011200ffcf7b82 */ /* 0x000ee20000000800 */
[----:B------:R-:W-:Y:S01]  /*135c0*/  UMOV UR37, 0x40000040 ;  /* 0x4000004000257882 */ /* 0x000fe20000000000 */
[----:B01----:R-:W-:Y:S01]  /*135d0*/  @!P1 VIADD R14, R14, 0x2a840 ;  /* 0x0002a8400e0e9836 */ /* 0x003fe20000000000 */
[----:B------:R-:W-:-:S02]  /*135e0*/  LOP3.LUT R17, R17, 0xffdfffff, RZ, 0xc0, !PT ;  /* 0xffdfffff11117812 */ /* 0x000fc400078ec0ff */
[----:B---3--:R-:W-:-:S13]  /*135f0*/  ISETP.NE.AND P2, PT, R207, 0x1, PT ;  /* 0x00000001cf00780c */ /* 0x008fda0003f45270 */
[----:B------:R-:W0:Y:S01]  /*13600*/  @P2 LDC R5, c[0x0][0x44c] ;  /* 0x00011300ff052b82 */ /* 0x000e220000000800 */
[----:B------:R-:W-:-:S04]  /*13610*/  @P2 LOP3.LUT R17, R17, 0x200000, RZ, 0xfc, !PT ;  /* 0x0020000011112812 */ /* 0x000fc800078efcff */
[----:B------:R-:W-:-:S03]  /*13620*/  LOP3.LUT R17, R17, 0xffefffff, RZ, 0xc0, !PT ;  /* 0xffefffff11117812 */ /* 0x000fc600078ec0ff */
[----:B------:R-:W1:Y:S01]  /*13630*/  @P2 LDC R13, c[0x0][0x450] ;  /* 0x00011400ff0d2b82 */ /* 0x000e620000000800 */
[----:B------:R-:W-:Y:S02]  /*13640*/  WARPGROUP.DEPBAR.LE gsb0, 0x0 ;  /* 0x00008000000079c5 */ /* 0x000fe40000010000 */
[----:B------:R-:W-:-:S06]  /*13650*/  WARPGROUP.ARRIVE ;  /* 0x00000000000079c5 */ /* 0x000fcc0000000000 */
[----:B------:R-:W-:Y:S03]  /*13660*/  HGMMA.64x96x16.F32.BF16 R24, gdesc[UR48], R24, gsb0 ;  /* 0x01600000301879f0 */ /* 0x000fe60008001818 */
[----:B------:R-:W-:Y:S02]  /*13670*/  WARPGROUP.DEPBAR.LE gsb0, 0x0 ;  /* 0x00008000000079c5 */ /* 0x000fe40000010000 */
[----:B------:R-:W-:-:S06]  /*13680*/  WARPGROUP.ARRIVE ;  /* 0x00000000000079c5 */ /* 0x000fcc0000000000 */
[----:B------:R-:W-:Y:S01]  /*13690*/  HGMMA.64x96x16.F32.BF16 R24, gdesc[UR8], R24, gsb0 ;  /* 0x01600000081879f0 */ /* 0x000fe20008001818 */
[----:B------:R-:W-:Y:S01]  /*136a0*/  R2UR UR10, R8 ;  /* 0x00000000080a72ca */ /* 0x000fe200000e0000 */
[----:B------:R-:W-:Y:S01]  /*136b0*/  UMOV UR8, UR4 ;  /* 0x0000000400087c82 */ /* 0x000fe20008000000 */
[----:B------:R-:W-:Y:S01]  /*136c0*/  R2UR UR11, R9 ;  /* 0x00000000090b72ca */ /* 0x000fe200000e0000 */
[----:B------:R-:W-:Y:S01]  /*136d0*/  UMOV UR9, 0x40000040 ;  /* 0x4000004000097882 */ /* 0x000fe20000000000 */
[----:B------:R-:W-:Y:S01]  /*136e0*/  VIADD R8, R4, 0x300 ;  /* 0x0000030004087836 */ /* 0x000fe20000000000 */
[----:B------:R-:W-:Y:S01]  /*136f0*/  UIADD3 UR4, UR52, 0x400, URZ ;  /* 0x0000040034047890 */ /* 0x000fe2000fffe03f */
[----:B------:R-:W-:Y:S02]  /*13700*/  IMAD.MOV.U32 R9, RZ, RZ, 0x40000040 ;  /* 0x40000040ff097424 */ /* 0x000fe400078e00ff */
[----:B--2---:R-:W-:Y:S02]  /*13710*/  IMAD.U32 R10, RZ, RZ, UR8 ;  /* 0x00000008ff0a7e24 */ /* 0x004fe4000f8e00ff */
[----:B------:R-:W-:-:S05]  /*13720*/  IMAD.U32 R11, RZ, RZ, UR9 ;  /* 0x00000009ff0b7e24 */ /* 0x000fca000f8e00ff */
[----:B------:R2:W-:Y:S01]  /*13730*/  STL.64 [R1+0x28], R10 ;  /* 0x0000280a01007387 */ /* 0x0005e20000100a00 */
        /* <DEDUP_REMOVED lines=60> */
[----:B------:R-:W-:Y:S01]  /*13b00*/  ULDC UR4, c[0x0][0x9d8] ;  /* 0x0002760000047ab9 */ /* 0x000fe20000000800 */
[----:B------:R-:W-:Y:S02]  /*13b10*/  IMAD.MOV.U32 R9, RZ, RZ, 0x40000040 ;  /* 0x40000040ff097424 */ /* 0x000fe400078e00ff */
[----:B--2---:R-:W-:Y:S01]  /*13b20*/  IMAD.U32 R10, RZ, RZ, UR8 ;  /* 0x00000008ff0a7e24 */ /* 0x004fe2000f8e00ff */
[----:B------:R-:W-:Y:S01]  /*13b30*/  R2UR UR58, R8 ;  /* 0x00000000083a72ca */ /* 0x000fe200000e0000 */
[----:B------:R-:W-:Y:S01]  /*13b40*/  VIADD R8, R4, 0x604 ;  /* 0x0000060404087836 */ /* 0x000fe20000000000 */
[----:B------:R-:W-:Y:S01]  /*13b50*/  R2UR UR59, R9 ;  /* 0x00000000093b72ca */ /* 0x000fe200000e0000 */
[----:B------:R-:W-:-:S02]  /*13b60*/  IMAD.MOV.U32 R9, RZ, RZ, 0x40000040 ;  /* 0x40000040ff097424 */ /* 0x000fc400078e00ff */
[----:B------:R-:W-:Y:S01]  /*13b70*/  VIADD R4, R4, 0x606 ;  /* 0x0000060604047836 */ /* 0x000fe20000000000 */
[----:B------:R-:W-:Y:S01]  /*13b80*/  R2UR UR42, R8 ;  /* 0x00000000082a72ca */ /* 0x000fe200000e0000 */
[----:B------:R-:W-:Y:S01]  /*13b90*/  IMAD.U32 R11, RZ, RZ, UR9 ;  /* 0x00000009ff0b7e24 */ /* 0x000fe2000f8e00ff */
[----:B------:R-:W-:Y:S02]  /*13ba0*/  R2UR UR43, R9 ;  /* 0x00000000092b72ca */ /* 0x000fe400000e0000 */
[----:B------:R-:W-:Y:S02]  /*13bb0*/  R2UR UR38, R4 ;  /* 0x00000000042672ca */ /* 0x000fe400000e0000 */
[----:B------:R2:W-:Y:S01]  /*13bc0*/  STL.64 [R1], R10 ;  /* 0x0000000a01007387 */ /* 0x0005e20000100a00 */
        /* <DEDUP_REMOVED lines=15> */
[----:B------:R-:W-:Y:S02]  /*13cc0*/  IMAD.IADD R58, R181, 0x1, R178 ;  /* 0x00000001b53a7824 */ /* 0x000fe400078e02b2 */
[----:B------:R-:W-:Y:S01]  /*13cd0*/  FMUL.FTZ R7, R31, UR4 ;  /* 0x000000041f077c20 */ /* 0x000fe20008410000 */
[----:B------:R-:W-:Y:S01]  /*13ce0*/  FMUL.FTZ R31, R51, UR4 ;  /* 0x00000004331f7c20 */ /* 0x000fe20008410000 */
[----:B------:R-:W-:Y:S01]  /*13cf0*/  FMUL.FTZ R3, R27, UR4 ;  /* 0x000000041b037c20 */ /* 0x000fe20008410000 */
[----:B0-----:R-:W-:-:S04]  /*13d00*/  @P2 IMAD.HI.U32 R4, R58, R5, RZ ;  /* 0x000000053a042227 */ /* 0x001fc800078e00ff */
[----:B------:R-:W-:Y:S01]  /*13d10*/  FMUL.FTZ R27, R47, UR4 ;  /* 0x000000042f1b7c20 */ /* 0x000fe20008410000 */
[----:B------:R-:W-:Y:S01]  /*13d20*/  FMUL.FTZ R47, R48, UR4 ;  /* 0x00000004302f7c20 */ /* 0x000fe20008410000 */
[----:B------:R-:W-:Y:S01]  /*13d30*/  FMUL.FTZ R8, R30, UR4 ;  /* 0x000000041e087c20 */ /* 0x000fe20008410000 */
[----:B------:R-:W-:Y:S01]  /*13d40*/  IMAD.MOV.U32 R51, RZ, RZ, -0x60 ;  /* 0xffffffa0ff337424 */ /* 0x000fe200078e00ff */
[----:B-1----:R-:W-:Y:S01]  /*13d50*/  @P2 SHF.R.U32.HI R58, RZ, R13, R4 ;  /* 0x0000000dff3a2219 */ /* 0x002fe20000011604 */
[----:B------:R-:W-:Y:S01]  /*13d60*/  FMUL.FTZ R48, R49, UR4 ;  /* 0x0000000431307c20 */ /* 0x000fe20008410000 */
[----:B------:R-:W0:Y:S01]  /*13d70*/  LDC.64 R12, c[0x0][0x9e0] ;  /* 0x00027800ff0c7b82 */ /* 0x000e220000000a00 */
[----:B--2---:R-:W-:Y:S01]  /*13d80*/  FMUL.FTZ R11, R24, UR4 ;  /* 0x00000004180b7c20 */ /* 0x004fe20008410000 */
[----:B------:R-:W-:Y:S01]  /*13d90*/  FMUL.FTZ R0, R26, UR4 ;  /* 0x000000041a007c20 */ /* 0x000fe20008410000 */
[----:B------:R-:W-:Y:S01]  /*13da0*/  FMUL.FTZ R9, R34, UR4 ;  /* 0x0000000422097c20 */ /* 0x000fe20008410000 */
[----:B------:R-:W-:Y:S01]  /*13db0*/  FMUL.FTZ R10, R35, UR4 ;  /* 0x00000004230a7c20 */ /* 0x000fe20008410000 */
[----:B------:R-:W-:Y:S01]  /*13dc0*/  FMUL.FTZ R30, R50, UR4 ;  /* 0x00000004321e7c20 */ /* 0x000fe20008410000 */
[----:B------:R-:W-:Y:S01]  /*13dd0*/  FMUL.FTZ R49, R52, UR4 ;  /* 0x0000000434317c20 */ /* 0x000fe20008410000 */
[----:B------:R-:W-:Y:S01]  /*13de0*/  @!P1 PRMT R4, RZ, 0x654, R14 ;  /* 0x00000654ff049816 */ /* 0x000fe2000000000e */
        /* <DEDUP_REMOVED lines=34> */
[----:B------:R-:W-:Y:S01]  /*14010*/  ULDC UR4, c[0x0][0x9dc] ;  /* 0x0002770000047ab9 */ /* 0x000fe20000000800 */
[----:B------:R1:W-:Y:S01]  /*14020*/  @!P1 SYNCS.ARRIVE.TRANS64.RED.A1T0 RZ, [R4+URZ], RZ ;  /* 0x000000ff04ff99a7 */ /* 0x0003e2000810043f */
[----:B------:R-:W-:Y:S01]  /*14030*/  ULOP3.LUT UR5, URZ, UR4, URZ, 0x33, !UPT ;  /* 0x000000043f057292 */ /* 0x000fe2000f8e333f */
[----:B------:R-:W2:Y:S01]  /*14040*/  SHFL.IDX PT, R61, R58, RZ, 0x1c1f ;  /* 0x001c1fff3a3d7589 */ /* 0x000ea200000e0000 */
[----:B0-----:R-:W-:Y:S01]  /*14050*/  ISETP.GE.AND P2, PT, R13, 0x1, PT ;  /* 0x000000010d00780c */ /* 0x001fe20003f46270 */
[----:B------:R-:W0:Y:S01]  /*14060*/  MUFU.TANH R11, R11 ;  /* 0x0000000b000b7308 */ /* 0x000e220000002400 */
[----:B------:R-:W-:-:S02]  /*14070*/  IMAD R5, R72, -0x60, R164 ;  /* 0xffffffa048057824 */ /* 0x000fc400078e02a4 */
[----:B------:R-:W-:Y:S01]  /*14080*/  VIADD R81, R51, 0xffffffff ;  /* 0xffffffff33517836 */ /* 0x000fe20000000000 */
[--C-:B-1----:R-:W-:Y:S02]  /*14090*/  IADD3 R4, R164, R51, -R174.reuse ;  /* 0x00000033a4047210 */ /* 0x102fe40007ffe8ae */
[----:B------:R-:W-:Y:S01]  /*140a0*/  IADD3 R66, -R174, 0x60, R5 ;  /* 0x00000060ae427810 */ /* 0x000fe20007ffe105 */
[----:B------:R-:W-:Y:S01]  /*140b0*/  IMAD.IADD R76, R81, 0x1, -R174 ;  /* 0x00000001514c7824 */ /* 0x000fe200078e0aae */
[----:B------:R-:W1:Y:S01]  /*140c0*/  MUFU.TANH R25, R25 ;  /* 0x0000001900197308 */ /* 0x000e620000002400 */
[----:B------:R-:W-:Y:S02]  /*140d0*/  IMAD.IADD R59, R4, 0x1, -R163 ;  /* 0x00000001043b7824 */ /* 0x000fe400078e0aa3 */
[----:B------:R-:W-:Y:S01]  /*140e0*/  IMAD.U32 R4, RZ, RZ, UR5 ;  /* 0x00000005ff047e24 */ /* 0x000fe2000f8e00ff */
[----:B------:R-:W-:Y:S01]  /*140f0*/  @P2 LOP3.LUT R17, R17, 0x100000, RZ, 0xfc, !PT ;  /* 0x0010000011112812 */ /* 0x000fe200078efcff */
[----:B------:R-:W-:-:S03]  /*14100*/  IMAD.IADD R79, R59, 0x1, R12 ;  /* 0x000000013b4f7824 */ /* 0x000fc600078e020c */
[----:B------:R3:W-:Y:S01]  /*14110*/  STL [R1+0x38], R4 ;  /* 0x0000380401007387 */ /* 0x0007e20000100800 */
[----:B------:R-:W4:Y:S01]  /*14120*/  MUFU.TANH R0, R0 ;  /* 0x0000000000007308 */ /* 0x000f220000002400 */
[----:B--2---:R-:W-:-:S07]  /*14130*/  VIADDMNMX R60, R61, R79, R66, PT ;  /* 0x0000004f3d3c7246 */ /* 0x004fce0003800142 */
[----:B------:R-:W2:Y:S08]  /*14140*/  MUFU.TANH R3, R3 ;  /* 0x0000000300037308 */ /* 0x000eb00000002400 */
        /* <DEDUP_REMOVED lines=44> */
[----:B-1----:R-:W-:-:S04]  /*14410*/  VIADD R70, R59, UR5 ;  /* 0x000000053b467c36 */ /* 0x002fc80008000000 */
[----:B------:R-:W-:Y:S01]  /*14420*/  IMAD.IADD R62, R70, 0x1, R61 ;  /* 0x00000001463e7824 */ /* 0x000fe200078e023d */
[----:B--234-:R-:W-:Y:S06]  /*14430*/  @!P2 BRA `(.L_x_1643) ;  /* 0x00000000004ca947 */ /* 0x01cfec0003800000 */
[----:B------:R-:W-:Y:S01]  /*14440*/  IADD3 R51, -R163, R164, R61 ;  /* 0x000000a4a3337210 */ /* 0x000fe20007ffe13d */
        /* <DEDUP_REMOVED lines=10> */
.L_x_1645:
[----:B------:R-:W-:-:S13]  /*144f0*/  ISETP.NE.AND P2, PT, R13, 0x1, PT ;  /* 0x000000010d00780c */ /* 0x000fda0003f45270 */
[----:B------:R-:W1:Y:S02]  /*14500*/  @P2 LDC.64 R4, c[0x0][0x9e8] ;  /* 0x00027a00ff042b82 */ /* 0x000e640000000a00 */
[----:B-1----:R-:W-:-:S05]  /*14510*/  @P2 IMAD.HI.U32 R4, R51, R4, RZ ;  /* 0x0000000433042227 */ /* 0x002fca00078e00ff */
[----:B------:R-:W-:-:S07]  /*14520*/  @P2 SHF.R.U32.HI R51, RZ, R5, R4 ;  /* 0x00000005ff332219 */ /* 0x000fce0000011604 */
.L_x_1646:
[----:B------:R-:W-:Y:S05]  /*14530*/  BSYNC B0 ;  /* 0x0000000000007941 */ /* 0x000fea0003800000 */
.L_x_1644:
[----:B------:R-:W-:-:S05]  /*14540*/  IMAD R51, R51, R13, R76 ;  /* 0x0000000d33337224 */ /* 0x000fca00078e024c */
[----:B------:R-:W-:Y:S02]  /*14550*/  VIMNMX R62, R62, R51, !PT ;  /* 0x000000333e3e7248 */ /* 0x000fe40007fe0100 */
[----:B------:R-:W-:-:S07]  /*14560*/  VIADDMNMX R60, R51, R13, R60, PT ;  /* 0x0000000d333c7246 */ /* 0x000fce000380013c */
.L_x_1643:
[C---:B------:R-:W-:Y:S01]  /*14570*/  ISETP.GE.AND P2, PT, R81.reuse, 0x2, PT ;  /* 0x000000025100780c */ /* 0x040fe20003f46270 */
[----:B------:R-:W1:Y:S01]  /*14580*/  SHFL.IDX PT, R5, R58, 0x1, 0x1c1f ;  /* 0x003c1f003a057f89 */ /* 0x000e6200000e0000 */
[C---:B------:R-:W-:Y:S02]  /*14590*/  ISETP.GE.AND P6, PT, R81.reuse, 0x9, PT ;  /* 0x000000095100780c */ /* 0x040fe40003fc6270 */
[----:B------:R-:W-:Y:S02]  /*145a0*/  ISETP.GT.AND P3, PT, R62, 0x1, !P2 ;  /* 0x000000013e00780c */ /* 0x000fe40005764270 */
[----:B------:R-:W-:Y:S02]  /*145b0*/  ISETP.GE.AND P4, PT, R81, 0xa, PT ;  /* 0x0000000a5100780c */ /* 0x000fe40003f86270 */
[----:B------:R-:W-:Y:S02]  /*145c0*/  ISETP.LT.OR P3, PT, R60, 0x2, P3 ;  /* 0x000000023c00780c */ /* 0x000fe40001f61670 */
[----:B------:R-:W-:-:S02]  /*145d0*/  P2R R78, PR, RZ, 0x10 ;  /* 0x00000010ff4e7803 */ /* 0x000fc40000000000 */
[----:B------:R-:W-:Y:S02]  /*145e0*/  FSEL R99, R25, -INF , !P3 ;  /* 0xff80000019637808 */ /* 0x000fe40005800000 */
[----:B------:R-:W-:-:S04]  /*145f0*/  ISETP.GT.AND P3, PT, R62, 0x8, !P6 ;  /* 0x000000083e00780c */ /* 0x000fc80007764270 */
[----:B------:R-:W-:-:S04]  /*14600*/  ISETP.LT.OR P3, PT, R60, 0x9, P3 ;  /* 0x000000093c00780c */ /* 0x000fc80001f61670 */
[----:B0-----:R-:W-:Y:S02]  /*14610*/  FSEL R77, R28, -INF , !P3 ;  /* 0xff8000001c4d7808 */ /* 0x001fe40005800000 */
        /* <DEDUP_REMOVED lines=9> */
[----:B------:R-:W-:Y:S01]  /*146b0*/  FSEL R75, R32, -INF , !P3 ;  /* 0xff800000204b7808 */ /* 0x000fe20005800000 */
[----:B-1----:R-:W-:Y:S01]  /*146c0*/  IMAD.IADD R32, R70, 0x1, R5 ;  /* 0x0000000146207824 */ /* 0x002fe200078e0205 */
        /* <DEDUP_REMOVED lines=33> */
[----:B------:R-:W-:Y:S02]  /*148e0*/  VIADDMNMX R28, R5, R79, R66, PT ;  /* 0x0000004f051c7246 */ /* 0x000fe40003800142 */
        /* <DEDUP_REMOVED lines=63> */
[----:B------:R-:W-:-:S13]  /*14ce0*/  ISETP.GE.AND P5, PT, R13, 0x1, PT ;  /* 0x000000010d00780c */ /* 0x000fda0003fa6270 */
[----:B------:R-:W-:Y:S05]  /*14cf0*/  @!P5 BRA `(.L_x_1647) ;  /* 0x00000000004cd947 */ /* 0x000fea0003800000 */
[----:B------:R-:W-:Y:S01]  /*14d00*/  IADD3 R36, -R163, R164, R5 ;  /* 0x000000a4a3247210 */ /* 0x000fe20007ffe105 */
        /* <DEDUP_REMOVED lines=10> */
.L_x_1649:
[----:B------:R-:W-:-:S13]  /*14db0*/  ISETP.NE.AND P5, PT, R13, 0x1, PT ;  /* 0x000000010d00780c */ /* 0x000fda0003fa5270 */
[----:B------:R-:W0:Y:S02]  /*14dc0*/  @P5 LDC.64 R4, c[0x0][0x9e8] ;  /* 0x00027a00ff045b82 */ /* 0x000e240000000a00 */
[----:B0-----:R-:W-:-:S05]  /*14dd0*/  @P5 IMAD.HI.U32 R4, R36, R4, RZ ;  /* 0x0000000424045227 */ /* 0x001fca00078e00ff */
[----:B------:R-:W-:-:S07]  /*14de0*/  @P5 SHF.R.U32.HI R36, RZ, R5, R4 ;  /* 0x00000005ff245219 */ /* 0x000fce0000011604 */
.L_x_1650:
[----:B------:R-:W-:Y:S05]  /*14df0*/  BSYNC B0 ;  /* 0x0000000000007941 */ /* 0x000fea0003800000 */
.L_x_1648:
[----:B------:R-:W-:-:S05]  /*14e00*/  IMAD R5, R36, R13, R76 ;  /* 0x0000000d24057224 */ /* 0x000fca00078e024c */
[----:B------:R-:W-:Y:S02]  /*14e10*/  VIMNMX R32, R32, R5, !PT ;  /* 0x0000000520207248 */ /* 0x000fe40007fe0100 */
[----:B------:R-:W-:-:S07]  /*14e20*/  VIADDMNMX R28, R5, R13, R28, PT ;  /* 0x0000000d051c7246 */ /* 0x000fce000380011c */
.L_x_1647:
[----:B------:R-:W-:Y:S01]  /*14e30*/  ISETP.GT.AND P2, PT, R32, 0x1, !P2 ;  /* 0x000000012000780c */ /* 0x000fe20005744270 */
[----:B------:R-:W-:Y:S01]  /*14e40*/  ULDC UR4, c[0x0][0x988] ;  /* 0x0002620000047ab9 */ /* 0x000fe20000000800 */
[----:B------:R-:W-:Y:S02]  /*14e50*/  FMNMX.FTZ R4, R101, R99, !PT ;  /* 0x0000006365047209 */ /* 0x000fe40007810000 */
[----:B------:R-:W-:Y:S02]  /*14e60*/  ISETP.LT.OR P2, PT, R28, 0x2, P2 ;  /* 0x000000021c00780c */ /* 0x000fe40001741670 */
[----:B------:R-:W-:Y:S02]  /*14e70*/  FMNMX.FTZ R4, R77, R4, !PT ;  /* 0x000000044d047209 */ /* 0x000fe40007810000 */
[----:B------:R-:W-:Y:S02]  /*14e80*/  FSEL R95, R3, -INF , !P2 ;  /* 0xff800000035f7808 */ /* 0x000fe40005000000 */
[----:B------:R-:W-:-:S02]  /*14e90*/  ISETP.NE.AND P2, PT, R78, RZ, PT ;  /* 0x000000ff4e00720c */ /* 0x000fc40003f45270 */
[C---:B------:R-:W-:Y:S02]  /*14ea0*/  ISETP.GT.AND P6, PT, R32.reuse, 0x8, !P6 ;  /* 0x000000082000780c */ /* 0x040fe400077c4270 */
[----:B------:R-:W-:Y:S02]  /*14eb0*/  ISETP.GT.AND P2, PT, R32, 0x9, !P2 ;  /* 0x000000092000780c */ /* 0x000fe40005744270 */
[----:B------:R-:W-:Y:S02]  /*14ec0*/  FMNMX.FTZ R4, R67, R4, !PT ;  /* 0x0000000443047209 */ /* 0x000fe40007810000 */
[C---:B------:R-:W-:Y:S02]  /*14ed0*/  ISETP.LT.OR P2, PT, R28.reuse, 0xa, P2 ;  /* 0x0000000a1c00780c */ /* 0x040fe40001741670 */
[----:B------:R-:W-:Y:S02]  /*14ee0*/  ISETP.LT.OR P6, PT, R28, 0x9, P6 ;  /* 0x000000091c00780c */ /* 0x000fe400037c1670 */
[----:B------:R-:W-:-:S02]  /*14ef0*/  FSEL R93, R7, -INF , !P2 ;  /* 0xff800000075d7808 */ /* 0x000fc40005000000 */
[----:B------:R-:W-:Y:S02]  /*14f00*/  ISETP.NE.AND P2, PT, R80, RZ, PT ;  /* 0x000000ff5000720c */ /* 0x000fe40003f45270 */
[----:B------:R-:W-:Y:S02]  /*14f10*/  FMNMX.FTZ R4, R75, R4, !PT ;  /* 0x000000044b047209 */ /* 0x000fe40007810000 */
[----:B------:R-:W-:Y:S02]  /*14f20*/  ISETP.GT.AND P2, PT, R32, 0x10, !P2 ;  /* 0x000000102000780c */ /* 0x000fe40005744270 */
[----:B------:R-:W-:Y:S02]  /*14f30*/  FSEL R3, R8, -INF , !P6 ;  /* 0xff80000008037808 */ /* 0x000fe40007000000 */
[----:B------:R-:W-:Y:S02]  /*14f40*/  ISETP.LT.OR P2, PT, R28, 0x11, P2 ;  /* 0x000000111c00780c */ /* 0x000fe40001741670 */
[----:B------:R-:W-:-:S02]  /*14f50*/  ISETP.NE.AND P6, PT, R84, RZ, PT ;  /* 0x000000ff5400720c */ /* 0x000fc40003fc5270 */
        /* <DEDUP_REMOVED lines=52> */
[----:B------:R-:W-:Y:S01]  /*152a0*/  ISETP.GT.AND P4, PT, R32, RZ, !P4 ;  /* 0x000000ff2000720c */ /* 0x000fe20006784270 */
[----:B------:R-:W0:Y:S01]  /*152b0*/  SHFL.BFLY PT, R5, R4, 0x2, 0x1f ;  /* 0x0c401f0004057f89 */ /* 0x000e2200000e0000 */
[----:B------:R-:W-:Y:S02]  /*152c0*/  FSEL R27, R30, -INF , !P2 ;  /* 0xff8000001e1b7808 */ /* 0x000fe40005000000 */
[----:B------:R-:W-:-:S02]  /*152d0*/  ISETP.NE.AND P2, PT, R92, RZ, PT ;  /* 0x000000ff5c00720c */ /* 0x000fc40003f45270 */
[----:B------:R-:W-:Y:S02]  /*152e0*/  ISETP.LT.OR P4, PT, R28, 0x1, P4 ;  /* 0x000000011c00780c */ /* 0x000fe40002781670 */
[----:B------:R-:W-:Y:S02]  /*152f0*/  ISETP.GT.AND P2, PT, R32, 0x31, !P2 ;  /* 0x000000312000780c */ /* 0x000fe40005744270 */
[----:B------:R-:W-:Y:S02]  /*15300*/  FSEL R0, R0, -INF , !P4 ;  /* 0xff80000000007808 */ /* 0x000fe40006000000 */
[----:B------:R-:W-:Y:S02]  /*15310*/  ISETP.LT.OR P2, PT, R28, 0x32, P2 ;  /* 0x000000321c00780c */ /* 0x000fe40001741670 */
[----:B------:R-:W-:Y:S02]  /*15320*/  ISETP.NE.AND P5, PT, R97, RZ, PT ;  /* 0x000000ff6100720c */ /* 0x000fe40003fa5270 */
[----:B------:R-:W-:-:S02]  /*15330*/  FSEL R31, R31, -INF , !P2 ;  /* 0xff8000001f1f7808 */ /* 0x000fc40005000000 */
[----:B------:R-:W-:Y:S02]  /*15340*/  ISETP.NE.AND P2, PT, R94, RZ, PT ;  /* 0x000000ff5e00720c */ /* 0x000fe40003f45270 */
[C---:B------:R-:W-:Y:S02]  /*15350*/  ISETP.GT.AND P3, PT, R32.reuse, 0x58, !P3 ;  /* 0x000000582000780c */ /* 0x040fe40005f64270 */
[----:B------:R-:W-:Y:S02]  /*15360*/  ISETP.GT.AND P2, PT, R32, 0x38, !P2 ;  /* 0x000000382000780c */ /* 0x000fe40005744270 */
[C---:B------:R-:W-:Y:S02]  /*15370*/  ISETP.LT.OR P3, PT, R28.reuse, 0x59, P3 ;  /* 0x000000591c00780c */ /* 0x040fe40001f61670 */
[----:B------:R-:W-:Y:S02]  /*15380*/  ISETP.LT.OR P2, PT, R28, 0x39, P2 ;  /* 0x000000391c00780c */ /* 0x000fe40001741670 */
[----:B0-----:R-:W-:-:S02]  /*15390*/  FMNMX.FTZ R20, R4, R5, !PT ;  /* 0x0000000504147209 */ /* 0x001fc40007810000 */
[----:B------:R-:W-:Y:S02]  /*153a0*/  FSEL R79, R34, -INF , !P2 ;  /* 0xff800000224f7808 */ /* 0x000fe40005000000 */
[----:B------:R-:W-:Y:S01]  /*153b0*/  ISETP.NE.AND P2, PT, R96, RZ, PT ;  /* 0x000000ff6000720c */ /* 0x000fe20003f45270 */
[----:B------:R-:W0:Y:S01]  /*153c0*/  SHFL.BFLY PT, R5, R20, 0x1, 0x1f ;  /* 0x0c201f0014057f89 */ /* 0x000e2200000e0000 */
        /* <DEDUP_REMOVED lines=21> */
[----:B------:R-:W-:-:S02]  /*15520*/  FMNMX.FTZ R4, R7, R4, !PT ;  /* 0x0000000407047209 */ /* 0x000fc40007810000 */
[----:B------:R-:W-:Y:S02]  /*15530*/  ISETP.LT.OR P2, PT, R28, 0x49, P2 ;  /* 0x000000491c00780c */ /* 0x000fe40001741670 */
[----:B------:R-:W-:Y:S02]  /*15540*/  FMNMX.FTZ R4, R85, R4, !PT ;  /* 0x0000000455047209 */ /* 0x000fe40007810000 */
[----:B------:R-:W-:Y:S02]  /*15550*/  FSEL R97, R42, -INF , !P2 ;  /* 0xff8000002a617808 */ /* 0x000fe40005000000 */
[----:B------:R-:W-:Y:S02]  /*15560*/  FMNMX.FTZ R4, R27, R4, !PT ;  /* 0x000000041b047209 */ /* 0x000fe40007810000 */
[----:B------:R-:W-:Y:S02]  /*15570*/  ISETP.GT.AND P2, PT, R32, 0x49, !P5 ;  /* 0x000000492000780c */ /* 0x000fe40006f44270 */
[----:B0-----:R-:W-:-:S02]  /*15580*/  FMNMX.FTZ R5, R20, R5, !PT ;  /* 0x0000000514057209 */ /* 0x001fc40007810000 */
[----:B------:R-:W-:Y:S02]  /*15590*/  FMNMX.FTZ R4, R31, R4, !PT ;  /* 0x000000041f047209 */ /* 0x000fe40007810000 */
[----:B------:R-:W-:Y:S01]  /*155a0*/  ISETP.LT.OR P2, PT, R28, 0x4a, P2 ;  /* 0x0000004a1c00780c */ /* 0x000fe20001741670 */
[----:B------:R-:W-:Y:S01]  /*155b0*/  FMUL.FTZ R8, R5, R10 ;  /* 0x0000000a05087220 */ /* 0x000fe20000410000 */
[----:B------:R-:W-:Y:S02]  /*155c0*/  FMNMX.FTZ R4, R79, R4, !PT ;  /* 0x000000044f047209 */ /* 0x000fe40007810000 */
[----:B------:R-:W-:Y:S02]  /*155d0*/  FSEL R43, R43, -INF , !P2 ;  /* 0xff8000002b2b7808 */ /* 0x000fe40005000000 */
[----:B------:R-:W-:Y:S02]  /*155e0*/  FSETP.NEU.FTZ.AND P2, PT, R5, -INF , PT ;  /* 0xff8000000500780b */ /* 0x000fe40003f5d000 */
[----:B------:R-:W-:-:S02]  /*155f0*/  ISETP.NE.AND P5, PT, R98, RZ, PT ;  /* 0x000000ff6200720c */ /* 0x000fc40003fa5270 */
[----:B------:R-:W-:Y:S02]  /*15600*/  FMNMX.FTZ R4, R35, R4, !PT ;  /* 0x0000000423047209 */ /* 0x000fe40007810000 */
[----:B------:R-:W-:Y:S02]  /*15610*/  FSEL R8, R8, RZ, P2 ;  /* 0x000000ff08087208 */ /* 0x000fe40001000000 */
[----:B------:R-:W-:Y:S02]  /*15620*/  ISETP.GT.AND P2, PT, R32, 0x50, !P5 ;  /* 0x000000502000780c */ /* 0x000fe40006f44270 */
[----:B------:R-:W-:Y:S01]  /*15630*/  FMNMX.FTZ R4, R81, R4, !PT ;  /* 0x0000000451047209 */ /* 0x000fe20007810000 */
[-CC-:B------:R-:W-:Y:S01]  /*15640*/  FFMA.FTZ R154, R71, R10.reuse, -R8.reuse ;  /* 0x0000000a479a7223 */ /* 0x180fe20000010808 */
[----:B------:R-:W-:Y:S01]  /*15650*/  ISETP.LT.OR P2, PT, R28, 0x51, P2 ;  /* 0x000000511c00780c */ /* 0x000fe20001741670 */
[-CC-:B------:R-:W-:Y:S01]  /*15660*/  FFMA.FTZ R148, R73, R10.reuse, -R8.reuse ;  /* 0x0000000a49947223 */ /* 0x180fe20000010808 */
[----:B------:R-:W-:Y:S01]  /*15670*/  ISETP.NE.AND P6, PT, R44, RZ, PT ;  /* 0x000000ff2c00720c */ /* 0x000fe20003fc5270 */
[--C-:B------:R-:W-:Y:S01]  /*15680*/  FFMA.FTZ R156, R101, R10, -R8.reuse ;  /* 0x0000000a659c7223 */ /* 0x100fe20000010808 */
[----:B------:R-:W-:Y:S01]  /*15690*/  FMNMX.FTZ R4, R83, R4, !PT ;  /* 0x0000000453047209 */ /* 0x000fe20007810000 */
[-CC-:B------:R-:W-:Y:S01]  /*156a0*/  FFMA.FTZ R99, R99, R10.reuse, -R8.reuse ;  /* 0x0000000a63637223 */ /* 0x180fe20000010808 */
[----:B------:R-:W-:Y:S01]  /*156b0*/  FSEL R45, R45, -INF , !P2 ;  /* 0xff8000002d2d7808 */ /* 0x000fe20005000000 */
[--C-:B------:R-:W-:Y:S01]  /*156c0*/  FFMA.FTZ R158, R77, R10, -R8.reuse ;  /* 0x0000000a4d9e7223 */ /* 0x100fe20000010808 */
[----:B------:R-:W-:Y:S01]  /*156d0*/  ISETP.GT.AND P2, PT, R32, 0x51, !P6 ;  /* 0x000000512000780c */ /* 0x000fe20007744270 */
[----:B------:R-:W-:Y:S01]  /*156e0*/  MUFU.EX2 R156, R156 ;  /* 0x0000009c009c7308 */ /* 0x000fe20000000800 */
[----:B------:R-:W-:Y:S01]  /*156f0*/  FMNMX.FTZ R4, R97, R4, !PT ;  /* 0x0000000461047209 */ /* 0x000fe20007810000 */
[-CC-:B------:R-:W-:Y:S01]  /*15700*/  FFMA.FTZ R67, R67, R10.reuse, -R8.reuse ;  /* 0x0000000a43437223 */ /* 0x180fe20000010808 */
[----:B------:R-:W-:Y:S01]  /*15710*/  ISETP.NE.AND P5, PT, R48, RZ, PT ;  /* 0x000000ff3000720c */ /* 0x000fe20003fa5270 */
[-CC-:B------:R-:W-:Y:S01]  /*15720*/  FFMA.FTZ R152, R75, R10.reuse, -R8.reuse ;  /* 0x0000000a4b987223 */ /* 0x180fe20000010808 */
[----:B------:R-:W-:Y:S01]  /*15730*/  ISETP.LT.OR P2, PT, R28, 0x52, P2 ;  /* 0x000000521c00780c */ /* 0x000fe20001741670 */
[--C-:B------:R-:W-:Y:S01]  /*15740*/  FFMA.FTZ R144, R47, R10, -R8.reuse ;  /* 0x0000000a2f907223 */ /* 0x100fe20000010808 */
[----:B------:R-:W-:Y:S01]  /*15750*/  FMNMX.FTZ R4, R43, R4, !PT ;  /* 0x000000042b047209 */ /* 0x000fe20007810000 */
[----:B------:R-:W0:Y:S01]  /*15760*/  MUFU.EX2 R99, R99 ;  /* 0x0000006300637308 */ /* 0x000e220000000800 */
[----:B------:R-:W-:Y:S01]  /*15770*/  ISETP.GT.AND P4, PT, R32, 0x59, !P5 ;  /* 0x000000592000780c */ /* 0x000fe20006f84270 */
[-CC-:B------:R-:W-:Y:S01]  /*15780*/  FFMA.FTZ R146, R33, R10.reuse, -R8.reuse ;  /* 0x0000000a21927223 */ /* 0x180fe20000010808 */
[----:B------:R-:W-:Y:S01]  /*15790*/  FSEL R39, R39, -INF , !P2 ;  /* 0xff80000027277808 */ /* 0x000fe20005000000 */
[--C-:B------:R-:W-:Y:S01]  /*157a0*/  FFMA.FTZ R140, R41, R10, -R8.reuse ;  /* 0x0000000a298c7223 */ /* 0x100fe20000010808 */
[----:B------:R-:W-:Y:S01]  /*157b0*/  FMNMX.FTZ R4, R45, R4, !PT ;  /* 0x000000042d047209 */ /* 0x000fe20007810000 */
[-CC-:B------:R-:W-:Y:S01]  /*157c0*/  FFMA.FTZ R142, R49, R10.reuse, -R8.reuse ;  /* 0x0000000a318e7223 */ /* 0x180fe20000010808 */
[----:B------:R-:W-:Y:S01]  /*157d0*/  ISETP.LT.OR P4, PT, R28, 0x5a, P4 ;  /* 0x0000005a1c00780c */ /* 0x000fe20002781670 */
        /* <DEDUP_REMOVED lines=14> */
[-CC-:B------:R-:W-:Y:S01]  /*158c0*/  FFMA.FTZ R33, R59, R10.reuse, -R8.reuse ;  /* 0x0000000a3b217223 */ /* 0x180fe20000010808 */
[-CC-:B------:R-:W-:Y:S01]  /*158d0*/  FFMA.FTZ R41, R57, R10.reuse, -R8.reuse ;  /* 0x0000000a39297223 */ /* 0x180fe20000010808 */
[----:B------:R-:W3:Y:S01]  /*158e0*/  SHFL.BFLY PT, R51, R4, 0x2, 0x1f ;  /* 0x0c401f0004337f89 */ /* 0x000ee200000e0000 */
[-CC-:B------:R-:W-:Y:S01]  /*158f0*/  FFMA.FTZ R49, R55, R10.reuse, -R8.reuse ;  /* 0x0000000a37317223 */ /* 0x180fe20000010808 */
[-CC-:B------:R-:W-:Y:S01]  /*15900*/  FFMA.FTZ R37, R53, R10.reuse, -R8.reuse ;  /* 0x0000000a35257223 */ /* 0x180fe20000010808 */
[-CC-:B------:R-:W-:Y:S01]  /*15910*/  FFMA.FTZ R138, R25, R10.reuse, -R8.reuse ;  /* 0x0000000a198a7223 */ /* 0x180fe20000010808 */
[----:B------:R-:W-:Y:S01]  /*15920*/  FFMA.FTZ R11, R11, R10, -R8 ;  /* 0x0000000a0b0b7223 */ /* 0x000fe20000010808 */
[----:B------:R-:W4:Y:S01]  /*15930*/  MUFU.EX2 R152, R152 ;  /* 0x0000009800987308 */ /* 0x000f220000000800 */
[----:B------:R-:W-:-:S07]  /*15940*/  ISETP.NE.AND P5, PT, R207, 0x1, PT ;  /* 0x00000001cf00780c */ /* 0x000fce0003fa5270 */
[----:B------:R-:W4:Y:S06]  /*15950*/  MUFU.EX2 R69, R69 ;  /* 0x0000004500457308 */ /* 0x000f2c0000000800 */
[----:B------:R-:W4:Y:S02]  /*15960*/  @P5 LDC R42, c[0x0][0x450] ;  /* 0x00011400ff2a5b82 */ /* 0x000f240000000800 */
[----:B------:R-:W4:Y:S01]  /*15970*/  MUFU.EX2 R154, R154 ;  /* 0x0000009a009a7308 */ /* 0x000f220000000800 */
[----:B---3--:R-:W-:-:S05]  /*15980*/  FMNMX.FTZ R51, R4, R51, !PT ;  /* 0x0000003304337209 */ /* 0x008fca0007810000 */
[----:B------:R-:W3:Y:S02]  /*15990*/  SHFL.BFLY PT, R4, R51, 0x1, 0x1f ;  /* 0x0c201f0033047f89 */ /* 0x000ee400000e0000 */
[----:B------:R-:W4:Y:S08]  /*159a0*/  MUFU.EX2 R65, R65 ;  /* 0x0000004100417308 */ /* 0x000f300000000800 */
[----:B------:R-:W-:Y:S08]  /*159b0*/  MUFU.EX2 R148, R148 ;  /* 0x0000009400947308 */ /* 0x000ff00000000800 */
[----:B------:R-:W-:Y:S01]  /*159c0*/  MUFU.EX2 R63, R63 ;  /* 0x0000003f003f7308 */ /* 0x000fe20000000800 */
[----:B---3--:R-:W-:-:S07]  /*159d0*/  FMNMX.FTZ R4, R51, R4, !PT ;  /* 0x0000000433047209 */ /* 0x008fce0007810000 */
[----:B------:R-:W-:Y:S01]  /*159e0*/  MUFU.EX2 R14, R14 ;  /* 0x0000000e000e7308 */ /* 0x000fe20000000800 */
[C---:B------:R-:W-:Y:S01]  /*159f0*/  FSETP.NEU.FTZ.AND P2, PT, R4.reuse, -INF , PT ;  /* 0xff8000000400780b */ /* 0x040fe20003f5d000 */
[----:B------:R-:W-:-:S06]  /*15a00*/  FMUL.FTZ R20, R4, R10 ;  /* 0x0000000a04147220 */ /* 0x000fcc0000410000 */
[----:B------:R-:W-:Y:S01]  /*15a10*/  MUFU.EX2 R29, R29 ;  /* 0x0000001d001d7308 */ /* 0x000fe20000000800 */
[----:B------:R-:W-:-:S05]  /*15a20*/  FSEL R34, R20, RZ, P2 ;  /* 0x000000ff14227208 */ /* 0x000fca0001000000 */
[-CC-:B------:R-:W-:Y:S01]  /*15a30*/  FFMA.FTZ R157, R0, R10.reuse, -R34.reuse ;  /* 0x0000000a009d7223 */ /* 0x180fe20000010822 */
[-CC-:B------:R-:W-:Y:S01]  /*15a40*/  FFMA.FTZ R0, R95, R10.reuse, -R34.reuse ;  /* 0x0000000a5f007223 */ /* 0x180fe20000010822 */
[-CC-:B------:R-:W-:Y:S01]  /*15a50*/  FFMA.FTZ R159, R3, R10.reuse, -R34.reuse ;  /* 0x0000000a039f7223 */ /* 0x180fe20000010822 */
[-CC-:B------:R-:W-:Y:S01]  /*15a60*/  FFMA.FTZ R8, R93, R10.reuse, -R34.reuse ;  /* 0x0000000a5d087223 */ /* 0x180fe20000010822 */
[-CC-:B------:R-:W-:Y:S01]  /*15a70*/  FFMA.FTZ R153, R9, R10.reuse, -R34.reuse ;  /* 0x0000000a09997223 */ /* 0x180fe20000010822 */
[----:B0-----:R-:W-:Y:S01]  /*15a80*/  FADD.FTZ R3, R156, R99 ;  /* 0x000000639c037221 */ /* 0x001fe20000010000 */
[----:B------:R-:W-:Y:S01]  /*15a90*/  MUFU.EX2 R157, R157 ;  /* 0x0000009d009d7308 */ /* 0x000fe20000000800 */
[-CC-:B------:R-:W-:Y:S01]  /*15aa0*/  FFMA.FTZ R20, R91, R10.reuse, -R34.reuse ;  /* 0x0000000a5b147223 */ /* 0x180fe20000010822 */
[-CC-:B------:R-:W-:Y:S01]  /*15ab0*/  FFMA.FTZ R155, R15, R10.reuse, -R34.reuse ;  /* 0x0000000a0f9b7223 */ /* 0x180fe20000010822 */
[----:B-1----:R-:W-:Y:S01]  /*15ac0*/  FADD.FTZ R32, R158, R3 ;  /* 0x000000039e207221 */ /* 0x002fe20000010000 */
[-CC-:B------:R-:W-:Y:S01]  /*15ad0*/  FFMA.FTZ R24, R89, R10.reuse, -R34.reuse ;  /* 0x0000000a59187223 */ /* 0x180fe20000010822 */
[-CC-:B------:R-:W-:Y:S01]  /*15ae0*/  FFMA.FTZ R149, R21, R10.reuse, -R34.reuse ;  /* 0x0000000a15957223 */ /* 0x180fe20000010822 */
[-C--:B------:R-:W-:Y:S01]  /*15af0*/  FFMA.FTZ R151, R7, R10.reuse, -R34 ;  /* 0x0000000a07977223 */ /* 0x080fe20000010822 */
[----:B--2---:R-:W-:Y:S01]  /*15b00*/  FADD.FTZ R3, R67, R32 ;  /* 0x0000002043037221 */ /* 0x004fe20000010000 */
[----:B------:R-:W0:Y:S01]  /*15b10*/  MUFU.EX2 R0, R0 ;  /* 0x0000000000007308 */ /* 0x000e220000000800 */
[-CC-:B------:R-:W-:Y:S01]  /*15b20*/  FFMA.FTZ R26, R87, R10.reuse, -R34.reuse ;  /* 0x0000000a571a7223 */ /* 0x180fe20000010822 */
[-CC-:B------:R-:W-:Y:S01]  /*15b30*/  FFMA.FTZ R28, R85, R10.reuse, -R34.reuse ;  /* 0x0000000a551c7223 */ /* 0x180fe20000010822 */
[----:B----4-:R-:W-:Y:S01]  /*15b40*/  FADD.FTZ R32, R152, R3 ;  /* 0x0000000398207221 */ /* 0x010fe20000010000 */
[-CC-:B-----5:R-:W-:Y:S01]  /*15b50*/  FFMA.FTZ R145, R27, R10.reuse, -R34.reuse ;  /* 0x0000000a1b917223 */ /* 0x1a0fe20000010822 */
[-C--:B------:R-:W-:Y:S01]  /*15b60*/  FFMA.FTZ R30, R31, R10.reuse, -R34 ;  /* 0x0000000a1f1e7223 */ /* 0x080fe20000010822 */
[----:B------:R-:W1:Y:S01]  /*15b70*/  @P5 LDC R15, c[0x0][0x44c] ;  /* 0x00011300ff0f5b82 */ /* 0x000e620000000800 */
[----:B------:R-:W-:Y:S01]  /*15b80*/  FADD.FTZ R7, R69, R32 ;  /* 0x0000002045077221 */ /* 0x000fe20000010000 */
[----:B------:R-:W2:Y:S01]  /*15b90*/  MUFU.EX2 R159, R159 ;  /* 0x0000009f009f7308 */ /* 0x000ea20000000800 */
[-CC-:B------:R-:W-:Y:S01]  /*15ba0*/  FFMA.FTZ R147, R79, R10.reuse, -R34.reuse ;  /* 0x0000000a4f937223 */ /* 0x180fe20000010822 */
[-CC-:B------:R-:W-:Y:S01]  /*15bb0*/  FFMA.FTZ R32, R35, R10.reuse, -R34.reuse ;  /* 0x0000000a23207223 */ /* 0x180fe20000010822 */
[----:B------:R-:W-:Y:S01]  /*15bc0*/  FADD.FTZ R38, R154, R7 ;  /* 0x000000079a267221 */ /* 0x000fe20000010000 */
[-CC-:B------:R-:W-:Y:S01]  /*15bd0*/  FFMA.FTZ R141, R81, R10.reuse, -R34.reuse ;  /* 0x0000000a518d7223 */ /* 0x180fe20000010822 */
[-CC-:B------:R-:W-:Y:S01]  /*15be0*/  FFMA.FTZ R83, R83, R10.reuse, -R34.reuse ;  /* 0x0000000a53537223 */ /* 0x180fe20000010822 */
[-C--:B------:R-:W-:Y:S01]  /*15bf0*/  FFMA.FTZ R97, R97, R10.reuse, -R34 ;  /* 0x0000000a61617223 */ /* 0x080fe20000010822 */
[----:B------:R-:W-:Y:S01]  /*15c00*/  FADD.FTZ R7, R65, R38 ;  /* 0x0000002641077221 */ /* 0x000fe20000010000 */
[----:B------:R-:W3:Y:S01]  /*15c10*/  MUFU.EX2 R8, R8 ;  /* 0x0000000800087308 */ /* 0x000ee20000000800 */
[----:B0-----:R-:W-:Y:S01]  /*15c20*/  FADD.FTZ R36, R157, R0 ;  /* 0x000000009d247221 */ /* 0x001fe20000010000 */
[-CC-:B------:R-:W-:Y:S01]  /*15c30*/  FFMA.FTZ R43, R43, R10.reuse, -R34.reuse ;  /* 0x0000000a2b2b7223 */ /* 0x180fe20000010822 */
[----:B------:R-:W-:Y:S01]  /*15c40*/  FADD.FTZ R38, R148, R7 ;  /* 0x0000000794267221 */ /* 0x000fe20000010000 */
[-CC-:B------:R-:W-:Y:S01]  /*15c50*/  FFMA.FTZ R45, R45, R10.reuse, -R34.reuse ;  /* 0x0000000a2d2d7223 */ /* 0x180fe20000010822 */
[-CC-:B------:R-:W-:Y:S01]  /*15c60*/  FFMA.FTZ R39, R39, R10.reuse, -R34.reuse ;  /* 0x0000000a27277223 */ /* 0x180fe20000010822 */
[-C--:B------:R-:W-:Y:S01]  /*15c70*/  FFMA.FTZ R71, R71, R10.reuse, -R34 ;  /* 0x0000000a47477223 */ /* 0x080fe20000010822 */
[----:B------:R-:W-:Y:S01]  /*15c80*/  FADD.FTZ R7, R63, R38 ;  /* 0x000000263f077221 */ /* 0x000fe20000010000 */
[----:B------:R-:W0:Y:S01]  /*15c90*/  MUFU.EX2 R153, R153 ;  /* 0x0000009900997308 */ /* 0x000e220000000800 */
[----:B--2---:R-:W-:Y:S01]  /*15ca0*/  FADD.FTZ R3, R159, R36 ;  /* 0x000000249f037221 */ /* 0x004fe20000010000 */
[----:B------:R-:W-:Y:S01]  /*15cb0*/  FFMA.FTZ R73, R73, R10, -R34 ;  /* 0x0000000a49497223 */ /* 0x000fe20000010822 */
[----:B------:R-:W-:Y:S01]  /*15cc0*/  FADD.FTZ R40, R14, R7 ;  /* 0x000000070e287221 */ /* 0x000fe20000010000 */
[----:B------:R-:W-:Y:S01]  /*15cd0*/  IMAD.MOV.U32 R9, RZ, RZ, R178 ;  /* 0x000000ffff097224 */ /* 0x000fe200078e00b2 */
[----:B------:R-:W-:Y:S01]  /*15ce0*/  F2FP.BF16.F32.PACK_AB R157, R0, R157 ;  /* 0x0000009d009d723e */ /* 0x000fe200000010ff */
[----:B-1----:R-:W-:-:S04]  /*15cf0*/  @P5 IMAD.HI.U32 R15, R178, R15, RZ ;  /* 0x0000000fb20f5227 */ /* 0x002fc800078e00ff */
[----:B------:R-:W-:Y:S01]  /*15d00*/  FADD.FTZ R7, R29, R40 ;  /* 0x000000281d077221 */ /* 0x000fe20000010000 */
[----:B------:R-:W1:Y:S01]  /*15d10*/  MUFU.EX2 R20, R20 ;  /* 0x0000001400147308 */ /* 0x000e620000000800 */
[C---:B---3--:R-:W-:Y:S01]  /*15d20*/  FADD.FTZ R36, R8.reuse, R3 ;  /* 0x0000000308247221 */ /* 0x048fe20000010000 */
[----:B------:R-:W-:Y:S01]  /*15d30*/  F2FP.BF16.F32.PACK_AB R159, R8, R159 ;  /* 0x0000009f089f723e */ /* 0x000fe200000010ff */
[----:B------:R-:W-:Y:S01]  /*15d40*/  VIADD R8, R72, 0xfffffffe ;  /* 0xfffffffe48087836 */ /* 0x000fe20000000000 */
[----:B------:R-:W-:Y:S02]  /*15d50*/  @P5 SHF.R.U32.HI R9, RZ, R42, R15 ;  /* 0x0000002aff095219 */ /* 0x000fe4000001160f */
[----:B------:R-:W-:Y:S02]  /*15d60*/  ISETP.GE.AND P5, PT, R13, 0x1, PT ;  /* 0x000000010d00780c */ /* 0x000fe40003fa6270 */
[----:B------:R-:W2:Y:S01]  /*15d70*/  MUFU.EX2 R155, R155 ;  /* 0x0000009b009b7308 */ /* 0x000ea20000000800 */
[----:B0-----:R-:W-:Y:S01]  /*15d80*/  FADD.FTZ R3, R153, R36 ;  /* 0x0000002499037221 */ /* 0x001fe20000010000 */
[----:B------:R-:W-:Y:S01]  /*15d90*/  IMAD.IADD R9, R150, 0x1, R9 ;  /* 0x0000000196097824 */ /* 0x000fe200078e0209 */
[----:B------:R-:W-:-:S02]  /*15da0*/  F2FP.BF16.F32.PACK_AB R150, R29, R14 ;  /* 0x0000000e1d96723e */ /* 0x000fc400000010ff */
[----:B------:R-:W-:Y:S01]  /*15db0*/  F2FP.BF16.F32.PACK_AB R156, R99, R156 ;  /* 0x0000009c639c723e */ /* 0x000fe200000010ff */
[----:B------:R-:W-:Y:S01]  /*15dc0*/  IMAD.IADD R12, R9, 0x1, R12 ;  /* 0x00000001090c7824 */ /* 0x000fe200078e020c */
[----:B------:R-:W-:Y:S01]  /*15dd0*/  F2FP.BF16.F32.PACK_AB R158, R67, R158 ;  /* 0x0000009e439e723e */ /* 0x000fe200000010ff */
[----:B------:R-:W0:Y:S01]  /*15de0*/  MUFU.EX2 R24, R24 ;  /* 0x0000001800187308 */ /* 0x000e220000000800 */
[C---:B-1----:R-:W-:Y:S01]  /*15df0*/  FADD.FTZ R36, R20.reuse, R3 ;  /* 0x0000000314247221 */ /* 0x042fe20000010000 */
[----:B------:R-:W-:Y:S02]  /*15e00*/  F2FP.BF16.F32.PACK_AB R152, R69, R152 ;  /* 0x000000984598723e */ /* 0x000fe400000010ff */
        /* <DEDUP_REMOVED lines=19> */
[----:B------:R-:W-:-:S06]  /*15f40*/  F2FP.BF16.F32.PACK_AB R144, R47, R144 ;  /* 0x000000902f90723e */ /* 0x000fcc00000010ff */
        /* <DEDUP_REMOVED lines=9> */
[----:B------:R-:W-:-:S06]  /*15fe0*/  F2FP.BF16.F32.PACK_AB R146, R33, R146 ;  /* 0x000000922192723e */ /* 0x000fcc00000010ff */
        /* <DEDUP_REMOVED lines=41> */
[----:B--2---:R-:W-:Y:S01]  /*16280*/  FADD.FTZ R7, R71, R0 ;  /* 0x0000000047077221 */ /* 0x004fe20000010000 */
[C---:B0-----:R-:W-:Y:S01]  /*16290*/  FADD.FTZ R3, R11.reuse, R42 ;  /* 0x0000002a0b037221 */ /* 0x041fe20000010000 */
[----:B------:R-:W-:Y:S02]  /*162a0*/  F2FP.BF16.F32.PACK_AB R138, R11, R138 ;  /* 0x0000008a0b8a723e */ /* 0x000fe400000010ff */
[C---:B-1----:R-:W-:Y:S01]  /*162b0*/  FADD.FTZ R0, R14.reuse, R7 ;  /* 0x000000070e007221 */ /* 0x042fe20000010000 */
[----:B------:R-:W-:Y:S01]  /*162c0*/  F2FP.BF16.F32.PACK_AB R139, R14, R71 ;  /* 0x000000470e8b723e */ /* 0x000fe200000010ff */
[----:B------:R-:W-:Y:S06]  /*162d0*/  @!P5 BRA `(.L_x_1651) ;  /* 0x000000000048d947 */ /* 0x000fec0003800000 */
        /* <DEDUP_REMOVED lines=11> */
.L_x_1653:
[----:B------:R-:W-:-:S13]  /*16390*/  ISETP.NE.AND P2, PT, R13, 0x1, PT ;  /* 0x000000010d00780c */ /* 0x000fda0003f45270 */
[----:B------:R-:W0:Y:S02]  /*163a0*/  @P2 LDC.64 R14, c[0x0][0x9e8] ;  /* 0x00027a00ff0e2b82 */ /* 0x000e240000000a00 */
[----:B0-----:R-:W-:-:S05]  /*163b0*/  @P2 IMAD.HI.U32 R14, R7, R14, RZ ;  /* 0x0000000e070e2227 */ /* 0x001fca00078e00ff */
[----:B------:R-:W-:-:S07]  /*163c0*/  @P2 SHF.R.U32.HI R7, RZ, R15, R14 ;  /* 0x0000000fff072219 */ /* 0x000fce000001160e */
.L_x_1654:
[----:B------:R-:W-:Y:S05]  /*163d0*/  BSYNC B0 ;  /* 0x0000000000007941 */ /* 0x000fea0003800000 */
.L_x_1652:
[----:B------:R-:W-:-:S05]  /*163e0*/  IMAD R7, R7, R13, R13 ;  /* 0x0000000d07077224 */ /* 0x000fca00078e020d */
[----:B------:R-:W-:-:S07]  /*163f0*/  VIMNMX R12, R12, R7, PT ;  /* 0x000000070c0c7248 */ /* 0x000fce0003fe0100 */
.L_x_1651:
[----:B------:R-:W-:Y:S01]  /*16400*/  IMAD.HI R12, R12, 0x2aaaaaab, RZ ;  /* 0x2aaaaaab0c0c7827 */ /* 0x000fe200078e02ff */
[----:B------:R-:W-:Y:S01]  /*16410*/  ULDC UR58, c[0x0][0x9d8] ;  /* 0x00027600003a7ab9 */ /* 0x000fe20000000800 */
[----:B------:R-:W-:Y:S01]  /*16420*/  ULDC UR59, c[0x0][0x9d8] ;  /* 0x00027600003b7ab9 */ /* 0x000fe20000000800 */
[----:B------:R-:W-:Y:S01]  /*16430*/  BSSY B0, `(.L_x_1655) ;  /* 0x00003aa000007945 */ /* 0x000fe20003800000 */
[----:B------:R-:W-:Y:S01]  /*16440*/  IMAD.MOV.U32 R88, RZ, RZ, 0x3f800000 ;  /* 0x3f800000ff587424 */ /* 0x000fe200078e00ff */
[----:B------:R-:W-:Y:S02]  /*16450*/  SHF.R.U32.HI R7, RZ, 0x1f, R12 ;  /* 0x0000001fff077819 */ /* 0x000fe4000001160c */
[----:B------:R-:W-:Y:S02]  /*16460*/  CS2R R86, SRZ ;  /* 0x0000000000567805 */ /* 0x000fe4000001ff00 */
[----:B------:R-:W-:Y:S02]  /*16470*/  CS2R R84, SRZ ;  /* 0x0000000000547805 */ /* 0x000fe4000001ff00 */
[----:B------:R-:W-:-:S02]  /*16480*/  CS2R R82, SRZ ;  /* 0x0000000000527805 */ /* 0x000fc4000001ff00 */
[----:B------:R-:W-:Y:S01]  /*16490*/  LEA.HI.SX32 R9, R12, R7, 0x1c ;  /* 0x000000070c097211 */ /* 0x000fe200078fe2ff */
[----:B------:R-:W-:Y:S01]  /*164a0*/  IMAD.MOV.U32 R7, RZ, RZ, 0x3f800000 ;  /* 0x3f800000ff077424 */ /* 0x000fe200078e00ff */
        /* <DEDUP_REMOVED lines=31> */
[----:B------:R-:W-:Y:S06]  /*166a0*/  @!P2 BRA `(.L_x_1656) ;  /* 0x000000380008a947 */ /* 0x000fec0003800000 */
[----:B------:R-:W-:Y:S01]  /*166b0*/  BSSY B1, `(.L_x_1657) ;  /* 0x000037d000017945 */ /* 0x000fe20003800000 */
[----:B------:R-:W-:Y:S02]  /*166c0*/  IMAD.MOV.U32 R7, RZ, RZ, 0x3f800000 ;  /* 0x3f800000ff077424 */ /* 0x000fe400078e00ff */
[----:B------:R-:W-:-:S07]  /*166d0*/  IMAD.MOV.U32 R87, RZ, RZ, RZ ;  /* 0x000000ffff577224 */ /* 0x000fce00078e00ff */
.L_x_1676:
[----:B------:R-:W-:-:S05]  /*166e0*/  VIADD R14, R22, 0x1 ;  /* 0x00000001160e7836 */ /* 0x000fca0000000000 */
[----:B------:R-:W-:-:S04]  /*166f0*/  ISETP.NE.AND P2, PT, R14, 0x2, PT ;  /* 0x000000020e00780c */ /* 0x000fc80003f45270 */
[----:B------:R-:W-:Y:S02]  /*16700*/  SEL R10, RZ, 0x1, P2 ;  /* 0x00000001ff0a7807 */ /* 0x000fe40001000000 */
[----:B------:R-:W-:Y:S02]  /*16710*/  SEL R14, R14, RZ, P2 ;  /* 0x000000ff0e0e7207 */ /* 0x000fe40001000000 */
[----:B------:R-:W-:Y:S01]  /*16720*/  LOP3.LUT R15, R23, R10, RZ, 0x3c, !PT ;  /* 0x0000000a170f7212 */ /* 0x000fe200078e3cff */
[----:B------:R-:W-:Y:S06]  /*16730*/  @!P0 BRA `(.L_x_1658) ;  /* 0x0000000000048947 */ /* 0x000fec0003800000 */
[----:B------:R-:W-:Y:S01]  /*16740*/  BPT.TRAP 0x1 ;  /* 0x000000040000795c */ /* 0x000fe20000300000 */
.L_x_1658:
[----:B------:R-:W-:Y:S01]  /*16750*/  IMAD R205, R14, 0x8, R2 ;  /* 0x000000080ecd7824 */ /* 0x000fe200078e0202 */
[----:B------:R-:W-:-:S04]  /*16760*/  SHF.L.U32 R10, R15, 0x1f, RZ ;  /* 0x0000001f0f0a7819 */ /* 0x000fc800000006ff */
[----:B------:R0:W1:Y:S01]  /*16770*/  SYNCS.PHASECHK.TRANS64.TRYWAIT P2, [R205+URZ+0x2a830], R10 ;  /* 0x02a8300acd0075a7 */ /* 0x000062000804017f */
[----:B------:R-:W-:Y:S05]  /*16780*/  @!P0 BRA `(.L_x_1659) ;  /* 0x0000000000048947 */ /* 0x000fea0003800000 */
[----:B------:R-:W-:Y:S01]  /*16790*/  BPT.TRAP 0x1 ;  /* 0x000000040000795c */ /* 0x000fe20000300000 */
.L_x_1659:
[----:B------:R-:W-:Y:S01]  /*167a0*/  IMAD R92, R14, 0x900, R6 ;  /* 0x000009000e5c7824 */ /* 0x000fe200078e0206 */
[----:B------:R-:W-:Y:S03]  /*167b0*/  BSSY B2, `(.L_x_1660) ;  /* 0x0000006000027945 */ /* 0x000fe60003800000 */
[C---:B------:R-:W-:Y:S02]  /*167c0*/  VIADD R12, R92.reuse, 0x2 ;  /* 0x000000025c0c7836 */ /* 0x040fe40000000000 */
[----:B------:R-:W-:Y:S01]  /*167d0*/  VIADD R20, R92, 0x4 ;  /* 0x000000045c147836 */ /* 0x000fe20000000000 */
[----:B-1----:R-:W-:Y:S06]  /*167e0*/  @P2 BRA `(.L_x_1661) ;  /* 0x0000000000082947 */ /* 0x002fec0003800000 */
[----:B------:R-:W1:Y:S02]  /*167f0*/  SYNCS.PHASECHK.TRANS64.TRYWAIT P2, [R205+URZ+0x2a830], R10 ;  /* 0x02a8300acd0075a7 */ /* 0x000e64000804017f */
[----:B-1----:R-:W-:Y:S05]  /*16800*/  @!P2 BRA `(.L_x_1662) ;  /* 0x0000016c0018a947 */ /* 0x002fea0003800000 */
.L_x_1661:
[----:B------:R-:W-:Y:S05]  /*16810*/  BSYNC B2 ;  /* 0x0000000000027941 */ /* 0x000fea0003800000 */
.L_x_1660:
[----:B01----:R-:W-:Y:S01]  /*16820*/  IMAD.MOV.U32 R10, RZ, RZ, R92 ;  /* 0x000000ffff0a7224 */ /* 0x003fe200078e005c */
[----:B------:R-:W2:Y:S04]  /*16830*/  LDL.64 R220, [R1+0x28] ;  /* 0x0000280001dc7983 */ /* 0x000ea80000100a00 */
[----:B------:R-:W-:Y:S01]  /*16840*/  R2UR UR54, R10 ;  /* 0x000000000a3672ca */ /* 0x000fe200000e0000 */
[----:B------:R-:W-:Y:S01]  /*16850*/  VIADD R10, R92, 0x300 ;  /* 0x000003005c0a7836 */ /* 0x000fe20000000000 */
[----:B------:R-:W3:Y:S01]  /*16860*/  LDL.64 R218, [R1+0x20] ;  /* 0x0000200001da7983 */ /* 0x000ee20000100a00 */
[----:B------:R-:W-:-:S03]  /*16870*/  IMAD.MOV.U32 R11, RZ, RZ, 0x40000040 ;  /* 0x40000040ff0b7424 */ /* 0x000fc600078e00ff */
[----:B------:R-:W-:Y:S01]  /*16880*/  R2UR UR26, R10 ;  /* 0x000000000a1a72ca */ /* 0x000fe200000e0000 */
[----:B------:R-:W-:Y:S01]  /*16890*/  VIADD R10, R92, 0x304 ;  /* 0x000003045c0a7836 */ /* 0x000fe20000000000 */
[C---:B------:R-:W-:Y:S01]  /*168a0*/  R2UR UR55, R11.reuse ;  /* 0x000000000b3772ca */ /* 0x040fe200000e0000 */
[----:B------:R-:W4:Y:S01]  /*168b0*/  LDL.64 R216, [R1+0x18] ;  /* 0x0000180001d87983 */ /* 0x000f220000100a00 */
[C---:B------:R-:W-:Y:S02]  /*168c0*/  R2UR UR27, R11.reuse ;  /* 0x000000000b1b72ca */ /* 0x040fe400000e0000 */
[----:B------:R-:W-:Y:S01]  /*168d0*/  R2UR UR18, R10 ;  /* 0x000000000a1272ca */ /* 0x000fe200000e0000 */
[----:B------:R-:W5:Y:S01]  /*168e0*/  LDL.64 R214, [R1+0x10] ;  /* 0x0000100001d67983 */ /* 0x000f620000100a00 */
[----:B------:R-:W-:-:S03]  /*168f0*/  R2UR UR19, R11 ;  /* 0x000000000b1372ca */ /* 0x000fc600000e0000 */
[----:B------:R-:W2:Y:S01]  /*16900*/  LDL.64 R10, [R1+0x30] ;  /* 0x00003000010a7983 */ /* 0x000ea20000100a00 */
[----:B------:R-:W-:Y:S01]  /*16910*/  R2UR UR50, R12 ;  /* 0x000000000c3272ca */ /* 0x000fe200000e0000 */
[----:B------:R-:W-:Y:S01]  /*16920*/  VIADD R12, R92, 0x6 ;  /* 0x000000065c0c7836 */ /* 0x000fe20000000000 */
[----:B------:R-:W-:Y:S01]  /*16930*/  R2UR UR34, R20 ;  /* 0x00000000142272ca */ /* 0x000fe200000e0000 */
[----:B------:R-:W-:Y:S02]  /*16940*/  VIADD R20, R92, 0x302 ;  /* 0x000003025c147836 */ /* 0x000fe40000000000 */
[-C--:B------:R-:W-:Y:S01]  /*16950*/  FMUL.FTZ R24, R24, R88.reuse ;  /* 0x0000005818187220 */ /* 0x080fe20000410000 */
[-C--:B------:R-:W-:Y:S01]  /*16960*/  FMUL.FTZ R25, R25, R88.reuse ;  /* 0x0000005819197220 */ /* 0x080fe20000410000 */
[----:B------:R-:W-:Y:S01]  /*16970*/  R2UR UR30, R12 ;  /* 0x000000000c1e72ca */ /* 0x000fe200000e0000 */
[-C--:B------:R-:W-:Y:S01]  /*16980*/  FMUL.FTZ R28, R28, R88.reuse ;  /* 0x000000581c1c7220 */ /* 0x080fe20000410000 */
[----:B------:R-:W-:Y:S01]  /*16990*/  R2UR UR22, R20 ;  /* 0x00000000141672ca */ /* 0x000fe200000e0000 */
        /* <DEDUP_REMOVED lines=29> */
[C---:B------:R-:W-:Y:S01]  /*16b70*/  VIADD R12, R92.reuse, 0x306 ;  /* 0x000003065c0c7836 */ /* 0x040fe20000000000 */
[----:B------:R-:W5:Y:S01]  /*16b80*/  LDL.64 R212, [R1+0x8] ;  /* 0x0000080001d47983 */ /* 0x000f620000100a00 */
[----:B------:R-:W-:-:S02]  /*16b90*/  VIADD R20, R92, 0x600 ;  /* 0x000006005c147836 */ /* 0x000fc40000000000 */
[C---:B------:R-:W-:Y:S01]  /*16ba0*/  VIADD R88, R92.reuse, 0x602 ;  /* 0x000006025c587836 */ /* 0x040fe20000000000 */
[----:B------:R-:W5:Y:S01]  /*16bb0*/  LDL.64 R210, [R1] ;  /* 0x0000000001d27983 */ /* 0x000f620000100a00 */
[----:B------:R-:W-:Y:S02]  /*16bc0*/  VIADD R90, R92, 0x604 ;  /* 0x000006045c5a7836 */ /* 0x000fe40000000000 */
[-C--:B------:R-:W-:Y:S01]  /*16bd0*/  FMUL.FTZ R26, R26, R7.reuse ;  /* 0x000000071a1a7220 */ /* 0x080fe20000410000 */
[----:B------:R-:W-:Y:S02]  /*16be0*/  VIADD R92, R92, 0x606 ;  /* 0x000006065c5c7836 */ /* 0x000fe40000000000 */
[-C--:B------:R-:W-:Y:S01]  /*16bf0*/  FMUL.FTZ R27, R27, R7.reuse ;  /* 0x000000071b1b7220 */ /* 0x080fe20000410000 */
[----:B------:R-:W-:Y:S02]  /*16c00*/  IMAD.MOV.U32 R89, RZ, RZ, 0x40000040 ;  /* 0x40000040ff597424 */ /* 0x000fe400078e00ff */
[----:B------:R-:W-:Y:S01]  /*16c10*/  FMUL.FTZ R30, R30, R7 ;  /* 0x000000071e1e7220 */ /* 0x000fe20000410000 */
[----:B------:R-:W-:-:S02]  /*16c20*/  IMAD.MOV.U32 R91, RZ, RZ, 0x40000040 ;  /* 0x40000040ff5b7424 */ /* 0x000fc400078e00ff */
[-C--:B------:R-:W-:Y:S01]  /*16c30*/  FMUL.FTZ R31, R31, R7.reuse ;  /* 0x000000071f1f7220 */ /* 0x080fe20000410000 */
[----:B------:R-:W-:Y:S01]  /*16c40*/  IMAD.MOV.U32 R93, RZ, RZ, 0x40000040 ;  /* 0x40000040ff5d7424 */ /* 0x000fe200078e00ff */
[----:B------:R-:W-:Y:S01]  /*16c50*/  R2UR UR6, R88 ;  /* 0x00000000580672ca */ /* 0x000fe200000e0000 */
[----:B------:R-:W-:Y:S01]  /*16c60*/  IMAD.MOV.U32 R13, RZ, RZ, 0x40000040 ;  /* 0x40000040ff0d7424 */ /* 0x000fe200078e00ff */
[----:B------:R-:W-:Y:S01]  /*16c70*/  R2UR UR7, R89 ;  /* 0x00000000590772ca */ /* 0x000fe200000e0000 */
[----:B------:R-:W-:Y:S01]  /*16c80*/  IMAD.MOV.U32 R21, RZ, RZ, 0x40000040 ;  /* 0x40000040ff157424 */ /* 0x000fe200078e00ff */
[----:B------:R-:W-:Y:S01]  /*16c90*/  R2UR UR42, R90 ;  /* 0x000000005a2a72ca */ /* 0x000fe200000e0000 */
[-C--:B------:R-:W-:Y:S01]  /*16ca0*/  FMUL.FTZ R34, R34, R7.reuse ;  /* 0x0000000722227220 */ /* 0x080fe20000410000 */
[----:B------:R-:W-:Y:S01]  /*16cb0*/  R2UR UR43, R91 ;  /* 0x000000005b2b72ca */ /* 0x000fe200000e0000 */
[-C--:B------:R-:W-:Y:S01]  /*16cc0*/  FMUL.FTZ R35, R35, R7.reuse ;  /* 0x0000000723237220 */ /* 0x080fe20000410000 */
[----:B------:R-:W-:Y:S01]  /*16cd0*/  R2UR UR38, R92 ;  /* 0x000000005c2672ca */ /* 0x000fe200000e0000 */
[-C--:B------:R-:W-:Y:S01]  /*16ce0*/  FMUL.FTZ R38, R38, R7.reuse ;  /* 0x0000000726267220 */ /* 0x080fe20000410000 */
[----:B------:R-:W-:Y:S01]  /*16cf0*/  R2UR UR39, R93 ;  /* 0x000000005d2772ca */ /* 0x000fe200000e0000 */
[-C--:B------:R-:W-:Y:S01]  /*16d00*/  FMUL.FTZ R39, R39, R7.reuse ;  /* 0x0000000727277220 */ /* 0x080fe20000410000 */
[----:B------:R-:W-:Y:S01]  /*16d10*/  WARPGROUP.ARRIVE ;  /* 0x00000000000079c5 */ /* 0x000fe20000000000 */
[----:B------:R-:W-:Y:S01]  /*16d20*/  R2UR UR51, R13 ;  /* 0x000000000d3372ca */ /* 0x000fe200000e0000 */
[-C--:B------:R-:W-:Y:S01]  /*16d30*/  FMUL.FTZ R42, R42, R7.reuse ;  /* 0x000000072a2a7220 */ /* 0x080fe20000410000 */
[----:B------:R-:W-:Y:S01]  /*16d40*/  R2UR UR35, R21 ;  /* 0x00000000152372ca */ /* 0x000fe200000e0000 */
[-C--:B------:R-:W-:Y:S01]  /*16d50*/  FMUL.FTZ R43, R43, R7.reuse ;  /* 0x000000072b2b7220 */ /* 0x080fe20000410000 */
[----:B------:R-:W-:Y:S01]  /*16d60*/  R2UR UR31, R13 ;  /* 0x000000000d1f72ca */ /* 0x000fe200000e0000 */
[----:B------:R-:W-:Y:S01]  /*16d70*/  HGMMA.64x96x16.F32.BF16 R88, gdesc[UR52], RZ, !UPT, gsb0 ;  /* 0x01600000345879f0 */ /* 0x000fe2000c0018ff */
        /* <DEDUP_REMOVED lines=27> */
[----:B------:R-:W-:Y:S01]  /*16f30*/  WARPGROUP.ARRIVE ;  /* 0x00000000000079c5 */ /* 0x000fe20000000000 */
[----:B--2---:R-:W-:Y:S02]  /*16f40*/  R2UR UR32, R10 ;  /* 0x000000000a2072ca */ /* 0x004fe400000e0000 */
[----:B------:R-:W-:-:S13]  /*16f50*/  R2UR UR33, R11 ;  /* 0x000000000b2172ca */ /* 0x000fda00000e0000 */
[----:B------:R-:W-:Y:S01]  /*16f60*/  HGMMA.64x96x16.F32.BF16 R88, gdesc[UR32], R88, gsb0 ;  /* 0x01600000205879f0 */ /* 0x000fe20008001858 */
[----:B------:R-:W-:Y:S02]  /*16f70*/  R2UR UR28, R220 ;  /* 0x00000000dc1c72ca */ /* 0x000fe400000e0000 */
[----:B------:R-:W-:Y:S02]  /*16f80*/  R2UR UR29, R221 ;  /* 0x00000000dd1d72ca */ /* 0x000fe400000e0000 */
[----:B---3--:R-:W-:Y:S02]  /*16f90*/  R2UR UR24, R218 ;  /* 0x00000000da1872ca */ /* 0x008fe400000e0000 */
[----:B------:R-:W-:Y:S01]  /*16fa0*/  R2UR UR25, R219 ;  /* 0x00000000db1972ca */ /* 0x000fe200000e0000 */
[----:B------:R-:W-:Y:S02]  /*16fb0*/  WARPGROUP.DEPBAR.LE gsb0, 0x0 ;  /* 0x00008000000079c5 */ /* 0x000fe40000010000 */
[----:B------:R-:W-:-:S06]  /*16fc0*/  WARPGROUP.ARRIVE ;  /* 0x00000000000079c5 */ /* 0x000fcc0000000000 */
[----:B------:R-:W-:Y:S01]  /*16fd0*/  HGMMA.64x96x16.F32.BF16 R88, gdesc[UR28], R88, gsb0 ;  /* 0x016000001c5879f0 */ /* 0x000fe20008001858 */
[----:B----4-:R-:W-:Y:S02]  /*16fe0*/  R2UR UR20, R216 ;  /* 0x00000000d81472ca */ /* 0x010fe400000e0000 */
[----:B------:R-:W-:Y:S01]  /*16ff0*/  R2UR UR21, R217 ;  /* 0x00000000d91572ca */ /* 0x000fe200000e0000 */
[----:B------:R-:W-:Y:S02]  /*17000*/  WARPGROUP.DEPBAR.LE gsb0, 0x0 ;  /* 0x00008000000079c5 */ /* 0x000fe40000010000 */
[----:B------:R-:W-:-:S06]  /*17010*/  WARPGROUP.ARRIVE ;  /* 0x00000000000079c5 */ /* 0x000fcc0000000000 */
[----:B------:R-:W-:Y:S01]  /*17020*/  HGMMA.64x96x16.F32.BF16 R88, gdesc[UR24], R88, gsb0 ;  /* 0x01600000185879f0 */ /* 0x000fe20008001858 */
[----:B-----5:R-:W-:Y:S02]  /*17030*/  R2UR UR16, R214 ;  /* 0x00000000d61072ca */ /* 0x020fe400000e0000 */
[----:B------:R-:W-:Y:S01]  /*17040*/  R2UR UR17, R215 ;  /* 0x00000000d71172ca */ /* 0x000fe200000e0000 */
[----:B------:R-:W-:Y:S02]  /*17050*/  WARPGROUP.DEPBAR.LE gsb0, 0x0 ;  /* 0x00008000000079c5 */ /* 0x000fe40000010000 */
[----:B------:R-:W-:-:S06]  /*17060*/  WARPGROUP.ARRIVE ;  /* 0x00000000000079c5 */ /* 0x000fcc0000000000 */
[----:B------:R-:W-:Y:S01]  /*17070*/  HGMMA.64x96x16.F32.BF16 R88, gdesc[UR20], R88, gsb0 ;  /* 0x01600000145879f0 */ /* 0x000fe20008001858 */
[----:B------:R-:W-:Y:S02]  /*17080*/  R2UR UR14, R12 ;  /* 0x000000000c0e72ca */ /* 0x000fe400000e0000 */
[----:B------:R-:W-:Y:S02]  /*17090*/  R2UR UR15, R13 ;  /* 0x000000000d0f72ca */ /* 0x000fe400000e0000 */
[----:B------:R-:W-:Y:S02]  /*170a0*/  R2UR UR12, R212 ;  /* 0x00000000d40c72ca */ /* 0x000fe400000e0000 */
        /* <DEDUP_REMOVED lines=10> */
[----:B------:R-:W-:Y:S03]  /*17150*/  HGMMA.64x96x16.F32.BF16 R88, gdesc[UR12], R88, gsb0 ;  /* 0x016000000c5879f0 */ /* 0x000fe60008001858 */
[----:B------:R-:W-:Y:S02]  /*17160*/  WARPGROUP.DEPBAR.LE gsb0, 0x0 ;  /* 0x00008000000079c5 */ /* 0x000fe40000010000 */
[----:B------:R-:W-:-:S06]  /*17170*/  WARPGROUP.ARRIVE ;  /* 0x00000000000079c5 */ /* 0x000fcc0000000000 */
[----:B------:R-:W-:Y:S01]  /*17180*/  HGMMA.64x96x16.F32.BF16 R88, gdesc[UR8], R88, gsb0 ;  /* 0x01600000085879f0 */ /* 0x000fe20008001858 */
[----:B------:R-:W-:Y:S01]  /*17190*/  UMOV UR4, UR56 ;  /* 0x0000003800047c82 */ /* 0x000fe20008000000 */
[----:B------:R-:W-:Y:S01]  /*171a0*/  UMOV UR5, UR57 ;  /* 0x0000003900057c82 */ /* 0x000fe20008000000 */
        /* <DEDUP_REMOVED lines=12> */
.L_x_1663:
[----:B------:R-:W-:Y:S01]  /*17270*/  SHF.L.U32 R7, R23, 0x1f, RZ ;  /* 0x0000001f17077819 */ /* 0x000fe200000006ff */
[----:B------:R-:W-:-:S04]  /*17280*/  IMAD R20, R22, 0x8, R2 ;  /* 0x0000000816147824 */ /* 0x000fc800078e0202 */
[----:B------:R0:W1:Y:S01]  /*17290*/  SYNCS.PHASECHK.TRANS64.TRYWAIT P2, [R20+URZ+0x2a850], R7 ;  /* 0x02a85007140075a7 */ /* 0x000062000804017f */
[----:B------:R-:W-:Y:S05]  /*172a0*/  @!P0 BRA `(.L_x_1664) ;  /* 0x0000000000048947 */ /* 0x000fea0003800000 */
[----:B------:R-:W-:Y:S01]  /*172b0*/  BPT.TRAP 0x1 ;  /* 0x000000040000795c */ /* 0x000fe20000300000 */
.L_x_1664:
[----:B------:R-:W-:Y:S04]  /*172c0*/  BSSY B2, `(.L_x_1665) ;  /* 0x0000004000027945 */ /* 0x000fe80003800000 */
[----:B-1----:R-:W-:Y:S05]  /*172d0*/  @P2 BRA `(.L_x_1666) ;  /* 0x0000000000082947 */ /* 0x002fea0003800000 */
[----:B------:R-:W1:Y:S02]  /*172e0*/  SYNCS.PHASECHK.TRANS64.TRYWAIT P2, [R20+URZ+0x2a850], R7 ;  /* 0x02a85007140075a7 */ /* 0x000e64000804017f */
[----:B-1----:R-:W-:Y:S05]  /*172f0*/  @!P2 BRA `(.L_x_1667) ;  /* 0x000001600070a947 */ /* 0x002fea0003800000 */
.L_x_1666:
[----:B------:R-:W-:Y:S05]  /*17300*/  BSYNC B2 ;  /* 0x0000000000027941 */ /* 0x000fea0003800000 */
.L_x_1665:
[----:B------:R-:W2:Y:S01]  /*17310*/  LDL R10, [R1+0x38] ;  /* 0x00003800010a7983 */ /* 0x000ea20000100800 */
[----:B01----:R-:W-:Y:S01]  /*17320*/  VIADD R7, R2, 0x400 ;  /* 0x0000040002077836 */ /* 0x003fe20000000000 */
[----:B------:R-:W-:Y:S01]  /*17330*/  WARPGROUP.ARRIVE ;  /* 0x00000000000079c5 */ /* 0x000fe20000000000 */
[----:B------:R-:W-:Y:S01]  /*17340*/  IMAD.MOV.U32 R11, RZ, RZ, 0x40000040 ;  /* 0x40000040ff0b7424 */ /* 0x000fe200078e00ff */
[----:B------:R-:W-:Y:S01]  /*17350*/  ISETP.NE.AND P3, PT, R207, 0x1, PT ;  /* 0x00000001cf00780c */ /* 0x000fe20003f65270 */
[----:B------:R-:W-:Y:S01]  /*17360*/  IMAD.MOV.U32 R13, RZ, RZ, 0x40000040 ;  /* 0x40000040ff0d7424 */ /* 0x000fe200078e00ff */
[----:B------:R-:W-:Y:S01]  /*17370*/  SHF.R.U32.HI R7, RZ, 0x4, R7 ;  /* 0x00000004ff077819 */ /* 0x000fe20000011607 */
[----:B------:R-:W-:Y:S01]  /*17380*/  ULDC UR5, c[0x0][0x9d8] ;  /* 0x0002760000057ab9 */ /* 0x000fe20000000800 */
[----:B------:R-:W-:Y:S01]  /*17390*/  R2UR UR7, R11 ;  /* 0x000000000b0772ca */ /* 0x000fe200000e0000 */
[----:B------:R-:W-:Y:S01]  /*173a0*/  IMAD.MOV.U32 R11, RZ, RZ, 0x40000040 ;  /* 0x40000040ff0b7424 */ /* 0x000fe200078e00ff */
[----:B------:R-:W-:Y:S01]  /*173b0*/  LOP3.LUT R7, R7, 0x3fff, RZ, 0xc0, !PT ;  /* 0x00003fff07077812 */ /* 0x000fe200078ec0ff */
[----:B------:R-:W-:Y:S01]  /*173c0*/  FMUL.FTZ R23, R89, UR5 ;  /* 0x0000000559177c20 */ /* 0x000fe20008410000 */
[----:B------:R-:W-:Y:S01]  /*173d0*/  FMUL.FTZ R21, R91, UR5 ;  /* 0x000000055b157c20 */ /* 0x000fe20008410000 */
[----:B------:R-:W-:Y:S01]  /*173e0*/  FMUL.FTZ R89, R95, UR5 ;  /* 0x000000055f597c20 */ /* 0x000fe20008410000 */
[----:B------:R-:W-:Y:S01]  /*173f0*/  LOP3.LUT R7, R7, 0x3000000, RZ, 0xfc, !PT ;  /* 0x0300000007077812 */ /* 0x000fe200078efcff */
        /* <DEDUP_REMOVED lines=17> */
[----:B------:R-:W-:Y:S01]  /*17510*/  IMAD R132, R8, -0x60, RZ ;  /* 0xffffffa008847824 */ /* 0x000fe200078e02ff */
[----:B------:R-:W-:Y:S01]  /*17520*/  LOP3.LUT P2, RZ, R17, 0x100000, RZ, 0xc0, !PT ;  /* 0x0010000011ff7812 */ /* 0x000fe2000784c0ff */
[----:B------:R-:W0:Y:S01]  /*17530*/  MUFU.TANH R23, R23 ;  /* 0x0000001700177308 */ /* 0x000e220000002400 */
[----:B------:R-:W-:-:S05]  /*17540*/  @!P1 VIADD R205, R205, 0x2a840 ;  /* 0x0002a840cdcd9836 */ /* 0x000fca0000000000 */
[----:B------:R-:W-:Y:S02]  /*17550*/  @!P1 PRMT R205, RZ, 0x654, R205 ;  /* 0x00000654ffcd9816 */ /* 0x000fe400000000cd */
[----:B------:R-:W1:Y:S08]  /*17560*/  MUFU.TANH R21, R21 ;  /* 0x0000001500157308 */ /* 0x000e700000002400 */
        /* <DEDUP_REMOVED lines=18> */
[----:B--2---:R-:W-:Y:S01]  /*17690*/  R2UR UR4, R10 ;  /* 0x000000000a0472ca */ /* 0x004fe200000e0000 */
[----:B------:R-:W-:-:S02]  /*176a0*/  IMAD R10, R22, 0x600, R7 ;  /* 0x00000600160a7824 */ /* 0x000fc400078e0207 */
[----:B------:R-:W-:Y:S01]  /*176b0*/  FMUL.FTZ R22, R88, UR5 ;  /* 0x0000000558167c20 */ /* 0x000fe20008410000 */
[----:B------:R-:W-:Y:S01]  /*176c0*/  FMUL.FTZ R88, R94, UR5 ;  /* 0x000000055e587c20 */ /* 0x000fe20008410000 */
[----:B------:R-:W-:Y:S01]  /*176d0*/  FMUL.FTZ R7, R90, UR5 ;  /* 0x000000055a077c20 */ /* 0x000fe20008410000 */
[C---:B------:R-:W-:Y:S01]  /*176e0*/  VIADD R12, R10.reuse, 0x80 ;  /* 0x000000800a0c7836 */ /* 0x040fe20000000000 */
[----:B------:R-:W-:Y:S01]  /*176f0*/  R2UR UR6, R10 ;  /* 0x000000000a0672ca */ /* 0x000fe200000e0000 */
        /* <DEDUP_REMOVED lines=12> */
[----:B------:R-:W-:Y:S01]  /*177c0*/  HGMMA.64x128x16.F32.BF16 R24, R156, gdesc[UR4].tnspB, R24, gsb0 ;  /* 0x41e000049c187df0 */ /* 0x000fe20008001818 */
[----:B------:R-:W-:Y:S01]  /*177d0*/  R2UR UR6, R12 ;  /* 0x000000000c0672ca */ /* 0x000fe200000e0000 */
[----:B------:R-:W-:Y:S01]  /*177e0*/  VIADD R12, R10, 0x100 ;  /* 0x000001000a0c7836 */ /* 0x000fe20000000000 */
[----:B------:R-:W-:Y:S01]  /*177f0*/  R2UR UR7, R13 ;  /* 0x000000000d0772ca */ /* 0x000fe200000e0000 */
[----:B------:R-:W-:-:S02]  /*17800*/  IMAD.MOV.U32 R13, RZ, RZ, 0x40000040 ;  /* 0x40000040ff0d7424 */ /* 0x000fc400078e00ff */
[----:B------:R-:W-:Y:S01]  /*17810*/  FMUL.FTZ R119, R127, UR5 ;  /* 0x000000057f777c20 */ /* 0x000fe20008410000 */
[----:B------:R-:W-:Y:S01]  /*17820*/  FMUL.FTZ R124, R128, UR5 ;  /* 0x00000005807c7c20 */ /* 0x000fe20008410000 */
[----:B------:R-:W-:Y:S01]  /*17830*/  FMUL.FTZ R127, R135, UR5 ;  /* 0x00000005877f7c20 */ /* 0x000fe20008410000 */
[----:B------:R-:W2:Y:S01]  /*17840*/  MUFU.TANH R22, R22 ;  /* 0x0000001600167308 */ /* 0x000ea20000002400 */
        /* <DEDUP_REMOVED lines=36> */
[----:B------:R-:W-:Y:S01]  /*17a90*/  R2UR UR6, R12 ;  /* 0x000000000c0672ca */ /* 0x000fe200000e0000 */
[----:B------:R-:W-:Y:S01]  /*17aa0*/  FMUL.FTZ R12, R102, UR5 ;  /* 0x00000005660c7c20 */ /* 0x000fe20008410000 */
[----:B------:R-:W-:Y:S01]  /*17ab0*/  R2UR UR7, R13 ;  /* 0x000000000d0772ca */ /* 0x000fe200000e0000 */
[----:B------:R-:W-:Y:S01]  /*17ac0*/  FMUL.FTZ R13, R103, UR5 ;  /* 0x00000005670d7c20 */ /* 0x000fe20008410000 */
[----:B------:R-:W-:Y:S01]  /*17ad0*/  FMUL.FTZ R103, R111, UR5 ;  /* 0x000000056f677c20 */ /* 0x000fe20008410000 */
[----:B------:R-:W-:Y:S01]  /*17ae0*/  FMUL.FTZ R111, R116, UR5 ;  /* 0x00000005746f7c20 */ /* 0x000fe20008410000 */
[----:B------:R-:W-:Y:S01]  /*17af0*/  FMUL.FTZ R116, R122, UR5 ;  /* 0x000000057a747c20 */ /* 0x000fe20008410000 */
[----:B------:R-:W-:Y:S01]  /*17b00*/  FMUL.FTZ R122, R130, UR5 ;  /* 0x00000005827a7c20 */ /* 0x000fe20008410000 */
[----:B------:R-:W-:Y:S02]  /*17b10*/  IMAD.IADD R130, R181, 0x1, R178 ;  /* 0x00000001b5827824 */ /* 0x000fe400078e02b2 */
[----:B------:R-:W-:Y:S01]  /*17b20*/  FMUL.FTZ R102, R110, UR5 ;  /* 0x000000056e667c20 */ /* 0x000fe20008410000 */
[----:B------:R-:W-:Y:S01]  /*17b30*/  FMUL.FTZ R110, R118, UR5 ;  /* 0x00000005766e7c20 */ /* 0x000fe20008410000 */
[----:B------:R-:W-:Y:S01]  /*17b40*/  FMUL.FTZ R118, R126, UR5 ;  /* 0x000000057e767c20 */ /* 0x000fe20008410000 */
[----:B------:R-:W-:Y:S01]  /*17b50*/  FMUL.FTZ R126, R134, UR5 ;  /* 0x00000005867e7c20 */ /* 0x000fe20008410000 */
[----:B------:R-:W0:Y:S01]  /*17b60*/  MUFU.TANH R12, R12 ;  /* 0x0000000c000c7308 */ /* 0x000e220000002400 */
[----:B------:R-:W-:-:S07]  /*17b70*/  ULDC UR5, c[0x0][0x9e0] ;  /* 0x0002780000057ab9 */ /* 0x000fce0000000800 */
        /* <DEDUP_REMOVED lines=12> */
[----:B------:R-:W-:Y:S02]  /*17c40*/  R2UR UR6, R10 ;  /* 0x000000000a0672ca */ /* 0x000fe400000e0000 */
[----:B------:R-:W-:Y:S01]  /*17c50*/  R2UR UR7, R11 ;  /* 0x000000000b0772ca */ /* 0x000fe200000e0000 */
[----:B------:R-:W5:Y:S08]  /*17c60*/  @P3 LDC R10, c[0x0][0x450] ;  /* 0x00011400ff0a3b82 */ /* 0x000f700000000800 */
[----:B------:R-:W1:Y:S02]  /*17c70*/  @P3 LDC R11, c[0x0][0x44c] ;  /* 0x00011300ff0b3b82 */ /* 0x000e640000000800 */
[----:B-1----:R-:W-:-:S05]  /*17c80*/  @P3 IMAD.HI.U32 R11, R130, R11, RZ ;  /* 0x0000000b820b3227 */ /* 0x002fca00078e00ff */
[----:B-----5:R-:W-:Y:S02]  /*17c90*/  @P3 SHF.R.U32.HI R130, RZ, R10, R11 ;  /* 0x0000000aff823219 */ /* 0x020fe4000001160b */
[----:B------:R-:W-:-:S04]  /*17ca0*/  IADD3 R10, -R174, 0x1, R132 ;  /* 0x00000001ae0a7810 */ /* 0x000fc80007ffe184 */
[----:B------:R-:W-:-:S05]  /*17cb0*/  IADD3 R10, -R163, R10, R164 ;  /* 0x0000000aa30a7210 */ /* 0x000fca0007ffe1a4 */
[----:B------:R-:W-:Y:S01]  /*17cc0*/  VIADD R135, R10, UR4 ;  /* 0x000000040a877c36 */ /* 0x000fe20008000000 */
[----:B------:R-:W-:Y:S02]  /*17cd0*/  WARPGROUP.DEPBAR.LE gsb0, 0x0 ;  /* 0x00008000000079c5 */ /* 0x000fe40000010000 */
[----:B------:R-:W-:-:S06]  /*17ce0*/  WARPGROUP.ARRIVE ;  /* 0x00000000000079c5 */ /* 0x000fcc0000000000 */
[----:B------:R-:W-:Y:S03]  /*17cf0*/  HGMMA.64x128x16.F32.BF16 R24, R136, gdesc[UR4].tnspB, R24, gsb0 ;  /* 0x41e0000488187df0 */ /* 0x000fe60008001818 */
[----:B------:R-:W-:Y:S02]  /*17d00*/  WARPGROUP.DEPBAR.LE gsb0, 0x0 ;  /* 0x00008000000079c5 */ /* 0x000fe40000010000 */
[----:B------:R-:W1:Y:S01]  /*17d10*/  SHFL.IDX PT, R137, R130, RZ, 0x1c1f ;  /* 0x001c1fff82897589 */ /* 0x000e6200000e0000 */
[----:B------:R-:W-:Y:S01]  /*17d20*/  VIADD R136, R10, UR5 ;  /* 0x000000050a887c36 */ /* 0x000fe20008000000 */
[----:B------:R0:W-:Y:S03]  /*17d30*/  @!P1 SYNCS.ARRIVE.TRANS64.RED.A1T0 RZ, [R205+URZ], RZ ;  /* 0x000000ffcdff99a7 */ /* 0x0001e6000810043f */
[----:B-1----:R-:W-:-:S02]  /*17d40*/  IMAD.IADD R134, R136, 0x1, R137 ;  /* 0x0000000188867824 */ /* 0x002fc400078e0289 */
[----:B------:R-:W-:Y:S01]  /*17d50*/  IMAD.IADD R133, R135, 0x1, R137 ;  /* 0x0000000187857824 */ /* 0x000fe200078e0289 */
[----:B0-234-:R-:W-:Y:S06]  /*17d60*/  @!P2 BRA `(.L_x_1668) ;  /* 0x00000000005ca947 */ /* 0x01dfec0003800000 */
[----:B------:R-:W-:Y:S01]  /*17d70*/  IADD3 R137, -R163, R164, R137 ;  /* 0x000000a4a3897210 */ /* 0x000fe20007ffe189 */
[----:B------:R-:W-:Y:S03]  /*17d80*/  BSSY B2, `(.L_x_1669) ;  /* 0x0000012000027945 */ /* 0x000fe60003800000 */
[----:B------:R-:W-:-:S13]  /*17d90*/  ISETP.GT.AND P2, PT, R137, -0x1, PT ;  /* 0xffffffff8900780c */ /* 0x000fda0003f44270 */
[----:B------:R-:W-:Y:S05]  /*17da0*/  @P2 BRA `(.L_x_1670) ;  /* 0x0000000000242947 */ /* 0x000fea0003800000 */
[----:B------:R-:W-:Y:S01]  /*17db0*/  ULDC UR4, c[0x0][0x9e4] ;  /* 0x0002790000047ab9 */ /* 0x000fe20000000800 */
[----:B------:R-:W-:Y:S01]  /*17dc0*/  LOP3.LUT R137, RZ, R137, RZ, 0x33, !PT ;  /* 0x00000089ff897212 */ /* 0x000fe200078e33ff */
[----:B------:R-:W-:-:S05]  /*17dd0*/  IMAD.U32 R138, RZ, RZ, UR4 ;  /* 0x00000004ff8a7e24 */ /* 0x000fca000f8e00ff */
[----:B------:R-:W-:-:S13]  /*17de0*/  ISETP.NE.AND P2, PT, R138, 0x1, PT ;  /* 0x000000018a00780c */ /* 0x000fda0003f45270 */
[----:B------:R-:W0:Y:S02]  /*17df0*/  @P2 LDC.64 R10, c[0x0][0x9e8] ;  /* 0x00027a00ff0a2b82 */ /* 0x000e240000000a00 */
[----:B0-----:R-:W-:-:S05]  /*17e00*/  @P2 IMAD.HI.U32 R10, R137, R10, RZ ;  /* 0x0000000a890a2227 */ /* 0x001fca00078e00ff */
[----:B------:R-:W-:-:S04]  /*17e10*/  @P2 SHF.R.U32.HI R137, RZ, R11, R10 ;  /* 0x0000000bff892219 */ /* 0x000fc8000001160a */
[----:B------:R-:W-:Y:S01]  /*17e20*/  LOP3.LUT R137, RZ, R137, RZ, 0x33, !PT ;  /* 0x00000089ff897212 */ /* 0x000fe200078e33ff */
[----:B------:R-:W-:Y:S06]  /*17e30*/  BRA `(.L_x_1671) ;  /* 0x0000000000187947 */ /* 0x000fec0003800000 */
.L_x_1670:
[----:B------:R-:W-:Y:S02]  /*17e40*/  ULDC UR4, c[0x0][0x9e4] ;  /* 0x0002790000047ab9 */ /* 0x000fe40000000800 */
[----:B------:R-:W-:-:S05]  /*17e50*/  IMAD.U32 R138, RZ, RZ, UR4 ;  /* 0x00000004ff8a7e24 */ /* 0x000fca000f8e00ff */
[----:B------:R-:W-:-:S13]  /*17e60*/  ISETP.NE.AND P2, PT, R138, 0x1, PT ;  /* 0x000000018a00780c */ /* 0x000fda0003f45270 */
[----:B------:R-:W0:Y:S02]  /*17e70*/  @P2 LDC.64 R10, c[0x0][0x9e8] ;  /* 0x00027a00ff0a2b82 */ /* 0x000e240000000a00 */
[----:B0-----:R-:W-:-:S05]  /*17e80*/  @P2 IMAD.HI.U32 R10, R137, R10, RZ ;  /* 0x0000000a890a2227 */ /* 0x001fca00078e00ff */
[----:B------:R-:W-:-:S07]  /*17e90*/  @P2 SHF.R.U32.HI R137, RZ, R11, R10 ;  /* 0x0000000bff892219 */ /* 0x000fce000001160a */
.L_x_1671:
[----:B------:R-:W-:Y:S05]  /*17ea0*/  BSYNC B2 ;  /* 0x0000000000027941 */ /* 0x000fea0003800000 */
.L_x_1669:
[----:B------:R-:W-:-:S05]  /*17eb0*/  IMAD R137, R137, R138, R128 ;  /* 0x0000008a89897224 */ /* 0x000fca00078e0280 */
[----:B------:R-:W-:Y:S02]  /*17ec0*/  VIADDMNMX R134, R137, R138, R134, PT ;  /* 0x0000008a89867246 */ /* 0x000fe40003800186 */
[----:B------:R-:W-:-:S07]  /*17ed0*/  VIMNMX R133, R133, R137, !PT ;  /* 0x0000008985857248 */ /* 0x000fce0007fe0100 */
.L_x_1668:
[C---:B------:R-:W-:Y:S01]  /*17ee0*/  ISETP.GE.AND P2, PT, R132.reuse, 0x2, PT ;  /* 0x000000028400780c */ /* 0x040fe20003f46270 */
[----:B------:R-:W0:Y:S01]  /*17ef0*/  SHFL.IDX PT, R130, R130, 0x1, 0x1c1f ;  /* 0x003c1f0082827f89 */ /* 0x000e2200000e0000 */
[----:B------:R-:W-:Y:S02]  /*17f00*/  ISETP.GE.AND P5, PT, R132, 0xa, PT ;  /* 0x0000000a8400780c */ /* 0x000fe40003fa6270 */
[----:B------:R-:W-:Y:S02]  /*17f10*/  ISETP.GT.AND P3, PT, R133, 0x1, !P2 ;  /* 0x000000018500780c */ /* 0x000fe40005764270 */
[----:B------:R-:W-:Y:S02]  /*17f20*/  LOP3.LUT R17, R17, 0xfffffffb, RZ, 0xc0, !PT ;  /* 0xfffffffb11117812 */ /* 0x000fe400078ec0ff */
[----:B------:R-:W-:Y:S02]  /*17f30*/  ISETP.LT.OR P4, PT, R134, 0x2, P3 ;  /* 0x000000028600780c */ /* 0x000fe40001f81670 */
[----:B------:R-:W-:-:S02]  /*17f40*/  ISETP.GE.AND P3, PT, R132, 0x9, PT ;  /* 0x000000098400780c */ /* 0x000fc40003f66270 */
[----:B------:R-:W-:Y:S02]  /*17f50*/  FSEL R23, R23, -INF , !P4 ;  /* 0xff80000017177808 */ /* 0x000fe40006000000 */
[----:B------:R-:W-:Y:S02]  /*17f60*/  ISETP.GT.AND P4, PT, R133, 0x8, !P3 ;  /* 0x000000088500780c */ /* 0x000fe40005f84270 */
[----:B------:R-:W-:Y:S02]  /*17f70*/  @P5 LOP3.LUT R17, R17, 0x4, RZ, 0xfc, !PT ;  /* 0x0000000411115812 */ /* 0x000fe400078efcff */
[----:B------:R-:W-:Y:S02]  /*17f80*/  ISETP.LT.OR P4, PT, R134, 0x9, P4 ;  /* 0x000000098600780c */ /* 0x000fe40002781670 */
[----:B------:R-:W-:Y:S02]  /*17f90*/  LOP3.LUT R17, R17, 0xfffffff7, RZ, 0xc0, !PT ;  /* 0xfffffff711117812 */ /* 0x000fe400078ec0ff */
[----:B------:R-:W-:-:S02]  /*17fa0*/  FSEL R90, R90, -INF , !P4 ;  /* 0xff8000005a5a7808 */ /* 0x000fc40006000000 */
[----:B------:R-:W-:Y:S01]  /*17fb0*/  ISETP.GT.AND P4, PT, R133, 0x9, !P5 ;  /* 0x000000098500780c */ /* 0x000fe20006f84270 */
[--C-:B0-----:R-:W-:Y:S01]  /*17fc0*/  IMAD.IADD R136, R136, 0x1, R130.reuse ;  /* 0x0000000188887824 */ /* 0x101fe200078e0282 */
[----:B------:R-:W-:Y:S01]  /*17fd0*/  ISETP.GE.AND P5, PT, R132, 0x11, PT ;  /* 0x000000118400780c */ /* 0x000fe20003fa6270 */
[----:B------:R-:W-:Y:S01]  /*17fe0*/  IMAD.IADD R135, R135, 0x1, R130 ;  /* 0x0000000187877824 */ /* 0x000fe200078e0282 */
[----:B------:R-:W-:-:S04]  /*17ff0*/  ISETP.LT.OR P4, PT, R134, 0xa, P4 ;  /* 0x0000000a8600780c */ /* 0x000fc80002781670 */
[----:B------:R-:W-:Y:S02]  /*18000*/  FSEL R91, R91, -INF , !P4 ;  /* 0xff8000005b5b7808 */ /* 0x000fe40006000000 */
[----:B------:R-:W-:-:S04]  /*18010*/  ISETP.GT.AND P4, PT, R133, 0x10, !P5 ;  /* 0x000000108500780c */ /* 0x000fc80006f84270 */
[----:B------:R-:W-:Y:S02]  /*18020*/  ISETP.LT.OR P4, PT, R134, 0x11, P4 ;  /* 0x000000118600780c */ /* 0x000fe40002781670 */
[----:B------:R-:W-:Y:S02]  /*18030*/  @P5 LOP3.LUT R17, R17, 0x8, RZ, 0xfc, !PT ;  /* 0x0000000811115812 */ /* 0x000fe400078efcff */
[----:B------:R-:W-:Y:S02]  /*18040*/  ISETP.GE.AND P5, PT, R132, 0x12, PT ;  /* 0x000000128400780c */ /* 0x000fe40003fa6270 */
[----:B------:R-:W-:Y:S02]  /*18050*/  LOP3.LUT R17, R17, 0xfff7ffff, RZ, 0xc0, !PT ;  /* 0xfff7ffff11117812 */ /* 0x000fe400078ec0ff */
[----:B------:R-:W-:Y:S02]  /*18060*/  FSEL R94, R94, -INF , !P4 ;  /* 0xff8000005e5e7808 */ /* 0x000fe40006000000 */
[----:B------:R-:W-:-:S04]  /*18070*/  ISETP.GT.AND P4, PT, R133, 0x11, !P5 ;  /* 0x000000118500780c */ /* 0x000fc80006f84270 */
[----:B------:R-:W-:-:S03]  /*18080*/  ISETP.LT.OR P4, PT, R134, 0x12, P4 ;  /* 0x000000128600780c */ /* 0x000fc60002781670 */
        /* <DEDUP_REMOVED lines=80> */
[----:B------:R-:W-:Y:S02]  /*18590*/  FSEL R120, R120, -INF , !P4 ;  /* 0xff80000078787808 */ /* 0x000fe40006000000 */
[----:B------:R-:W-:Y:S02]  /*185a0*/  LOP3.LUT R17, R17, 0xffffffdf, RZ, 0xc0, !PT ;  /* 0xffffffdf11117812 */ /* 0x000fe400078ec0ff */
[----:B------:R-:W-:-:S04]  /*185b0*/  ISETP.GT.AND P4, PT, R133, 0x49, !P5 ;  /* 0x000000498500780c */ /* 0x000fc80006f84270 */
[----:B------:R-:W-:-:S03]  /*185c0*/  ISETP.LT.OR P4, PT, R134, 0x4a, P4 ;  /* 0x0000004a8600780c */ /* 0x000fc60002781670 */
[----:B------:R-:W-:Y:S02]  /*185d0*/  @P5 LOP3.LUT R17, R17, 0x20, RZ, 0xfc, !PT ;  /* 0x0000002011115812 */ /* 0x000fe400078efcff */
[----:B------:R-:W-:Y:S02]  /*185e0*/  ISETP.GE.AND P5, PT, R132, 0x51, PT ;  /* 0x000000518400780c */ /* 0x000fe40003fa6270 */
[----:B------:R-:W-:Y:S02]  /*185f0*/  FSEL R121, R121, -INF , !P4 ;  /* 0xff80000079797808 */ /* 0x000fe40006000000 */
[----:B------:R-:W-:Y:S02]  /*18600*/  ISETP.GT.AND P4, PT, R133, 0x50, !P5 ;  /* 0x000000508500780c */ /* 0x000fe40006f84270 */
[----:B------:R-:W-:Y:S02]  /*18610*/  LOP3.LUT R17, R17, 0xffffffef, RZ, 0xc0, !PT ;  /* 0xffffffef11117812 */ /* 0x000fe400078ec0ff */
[----:B------:R-:W-:-:S04]  /*18620*/  ISETP.LT.OR P4, PT, R134, 0x51, P4 ;  /* 0x000000518600780c */ /* 0x000fc80002781670 */
[----:B------:R-:W-:Y:S02]  /*18630*/  FSEL R124, R124, -INF , !P4 ;  /* 0xff8000007c7c7808 */ /* 0x000fe40006000000 */
[----:B------:R-:W-:Y:S02]  /*18640*/  ISETP.GE.AND P4, PT, R132, 0x52, PT ;  /* 0x000000528400780c */ /* 0x000fe40003f86270 */
[----:B------:R-:W-:Y:S02]  /*18650*/  @P5 LOP3.LUT R17, R17, 0x10, RZ, 0xfc, !PT ;  /* 0x0000001011115812 */ /* 0x000fe400078efcff */
[----:B------:R-:W-:Y:S02]  /*18660*/  ISETP.GT.AND P5, PT, R133, 0x51, !P4 ;  /* 0x000000518500780c */ /* 0x000fe400067a4270 */
[----:B------:R-:W-:Y:S02]  /*18670*/  LOP3.LUT R17, R17, 0xfffffffd, RZ, 0xc0, !PT ;  /* 0xfffffffd11117812 */ /* 0x000fe400078ec0ff */
[----:B------:R-:W-:-:S04]  /*18680*/  ISETP.LT.OR P5, PT, R134, 0x52, P5 ;  /* 0x000000528600780c */ /* 0x000fc80002fa1670 */
[----:B------:R-:W-:Y:S02]  /*18690*/  FSEL R125, R125, -INF , !P5 ;  /* 0xff8000007d7d7808 */ /* 0x000fe40006800000 */
[----:B------:R-:W-:-:S04]  /*186a0*/  ISETP.GE.AND P5, PT, R132, 0x59, PT ;  /* 0x000000598400780c */ /* 0x000fc80003fa6270 */
[----:B------:R-:W-:-:S04]  /*186b0*/  ISETP.GT.AND P6, PT, R133, 0x58, !P5 ;  /* 0x000000588500780c */ /* 0x000fc80006fc4270 */
[----:B------:R-:W-:-:S04]  /*186c0*/  ISETP.LT.OR P6, PT, R134, 0x59, P6 ;  /* 0x000000598600780c */ /* 0x000fc800037c1670 */
[----:B------:R-:W-:Y:S02]  /*186d0*/  FSEL R129, R129, -INF , !P6 ;  /* 0xff80000081817808 */ /* 0x000fe40007000000 */
[----:B------:R-:W-:-:S13]  /*186e0*/  ISETP.GE.AND P6, PT, R132, 0x1, PT ;  /* 0x000000018400780c */ /* 0x000fda0003fc6270 */
[----:B------:R-:W-:Y:S02]  /*186f0*/  @P6 LOP3.LUT R17, R17, 0x2, RZ, 0xfc, !PT ;  /* 0x0000000211116812 */ /* 0x000fe400078efcff */
[----:B------:R-:W-:Y:S02]  /*18700*/  ISETP.GT.AND P6, PT, R133, RZ, !P6 ;  /* 0x000000ff8500720c */ /* 0x000fe400077c4270 */
[----:B------:R-:W-:Y:S02]  /*18710*/  LOP3.LUT R17, R17, 0xfffffffe, RZ, 0xc0, !PT ;  /* 0xfffffffe11117812 */ /* 0x000fe400078ec0ff */
[----:B------:R-:W-:-:S04]  /*18720*/  ISETP.LT.OR P6, PT, R134, 0x1, P6 ;  /* 0x000000018600780c */ /* 0x000fc800037c1670 */
[----:B------:R-:W-:Y:S02]  /*18730*/  FSEL R22, R22, -INF , !P6 ;  /* 0xff80000016167808 */ /* 0x000fe40007000000 */
[----:B------:R-:W-:-:S13]  /*18740*/  ISETP.GE.AND P6, PT, R132, 0x5a, PT ;  /* 0x0000005a8400780c */ /* 0x000fda0003fc6270 */
[----:B------:R-:W-:Y:S02]  /*18750*/  @P6 LOP3.LUT R17, R17, 0x1, RZ, 0xfc, !PT ;  /* 0x0000000111116812 */ /* 0x000fe400078efcff */
[----:B------:R-:W-:-:S04]  /*18760*/  ISETP.GT.AND P6, PT, R133, 0x59, !P6 ;  /* 0x000000598500780c */ /* 0x000fc800077c4270 */
[----:B------:R-:W-:-:S04]  /*18770*/  ISETP.LT.OR P6, PT, R134, 0x5a, P6 ;  /* 0x0000005a8600780c */ /* 0x000fc800037c1670 */
[----:B------:R-:W-:Y:S02]  /*18780*/  FSEL R131, R131, -INF , !P6 ;  /* 0xff80000083837808 */ /* 0x000fe40007000000 */
[----:B------:R-:W-:-:S13]  /*18790*/  LOP3.LUT P6, RZ, R17, 0x100000, RZ, 0xc0, !PT ;  /* 0x0010000011ff7812 */ /* 0x000fda00078cc0ff */
[----:B------:R-:W-:Y:S05]  /*187a0*/  @!P6 BRA `(.L_x_1672) ;  /* 0x00000000005ce947 */ /* 0x000fea0003800000 */
        /* <DEDUP_REMOVED lines=13> */
.L_x_1674:
[----:B------:R-:W-:Y:S02]  /*18880*/  ULDC UR4, c[0x0][0x9e4] ;  /* 0x0002790000047ab9 */ /* 0x000fe40000000800 */
[----:B------:R-:W-:-:S05]  /*18890*/  IMAD.U32 R132, RZ, RZ, UR4 ;  /* 0x00000004ff847e24 */ /* 0x000fca000f8e00ff */
[----:B------:R-:W-:-:S13]  /*188a0*/  ISETP.NE.AND P6, PT, R132, 0x1, PT ;  /* 0x000000018400780c */ /* 0x000fda0003fc5270 */
[----:B------:R-:W0:Y:S02]  /*188b0*/  @P6 LDC.64 R10, c[0x0][0x9e8] ;  /* 0x00027a00ff0a6b82 */ /* 0x000e240000000a00 */
[----:B0-----:R-:W-:-:S05]  /*188c0*/  @P6 IMAD.HI.U32 R10, R130, R10, RZ ;  /* 0x0000000a820a6227 */ /* 0x001fca00078e00ff */
[----:B------:R-:W-:-:S07]  /*188d0*/  @P6 SHF.R.U32.HI R130, RZ, R11, R10 ;  /* 0x0000000bff826219 */ /* 0x000fce000001160a */
.L_x_1675:
[----:B------:R-:W-:Y:S05]  /*188e0*/  BSYNC B2 ;  /* 0x0000000000027941 */ /* 0x000fea0003800000 */
.L_x_1673:
[----:B------:R-:W-:-:S05]  /*188f0*/  IMAD R11, R130, R132, R128 ;  /* 0x00000084820b7224 */ /* 0x000fca00078e0280 */
[----:B------:R-:W-:Y:S02]  /*18900*/  VIADDMNMX R136, R11, R132, R136, PT ;  /* 0x000000840b887246 */ /* 0x000fe40003800188 */
[----:B------:R-:W-:-:S07]  /*18910*/  VIMNMX R135, R135, R11, !PT ;  /* 0x0000000b87877248 */ /* 0x000fce0007fe0100 */
.L_x_1672:
[C---:B------:R-:W-:Y:S01]  /*18920*/  ISETP.GT.AND P2, PT, R135.reuse, 0x1, !P2 ;  /* 0x000000018700780c */ /* 0x040fe20005744270 */
[----:B------:R-:W-:Y:S01]  /*18930*/  ULDC UR4, c[0x0][0x988] ;  /* 0x0002620000047ab9 */ /* 0x000fe20000000800 */
[----:B------:R-:W-:Y:S01]  /*18940*/  ISETP.GT.AND P3, PT, R135, 0x8, !P3 ;  /* 0x000000088700780c */ /* 0x000fe20005f64270 */
[----:B------:R-:W-:Y:S01]  /*18950*/  @!P1 VIADD R20, R20, 0x2a860 ;  /* 0x0002a86014149836 */ /* 0x000fe20000000000 */
[C---:B------:R-:W-:Y:S02]  /*18960*/  ISETP.LT.OR P2, PT, R136.reuse, 0x2, P2 ;  /* 0x000000028800780c */ /* 0x040fe40001741670 */
[----:B------:R-:W-:Y:S02]  /*18970*/  ISETP.LT.OR P3, PT, R136, 0x9, P3 ;  /* 0x000000098800780c */ /* 0x000fe40001f61670 */
[----:B------:R-:W-:Y:S02]  /*18980*/  FSEL R21, R21, -INF , !P2 ;  /* 0xff80000015157808 */ /* 0x000fe40005000000 */
[----:B------:R-:W-:-:S02]  /*18990*/  LOP3.LUT P2, RZ, R17, 0x4, RZ, 0xc0, !PT ;  /* 0x0000000411ff7812 */ /* 0x000fc4000784c0ff */
[----:B------:R-:W-:Y:S02]  /*189a0*/  FSEL R128, R88, -INF , !P3 ;  /* 0xff80000058807808 */ /* 0x000fe40005800000 */
[----:B------:R-:W-:Y:S02]  /*189b0*/  ISETP.GT.AND P2, PT, R135, 0x9, !P2 ;  /* 0x000000098700780c */ /* 0x000fe40005744270 */
[C---:B------:R-:W-:Y:S02]  /*189c0*/  LOP3.LUT P3, RZ, R17.reuse, 0x10000, RZ, 0xc0, !PT ;  /* 0x0001000011ff7812 */ /* 0x040fe4000786c0ff */
[----:B------:R-:W-:Y:S02]  /*189d0*/  ISETP.LT.OR P2, PT, R136, 0xa, P2 ;  /* 0x0000000a8800780c */ /* 0x000fe40001741670 */
[----:B------:R-:W-:Y:S02]  /*189e0*/  LOP3.LUT P6, RZ, R17, 0x8000, RZ, 0xc0, !PT ;  /* 0x0000800011ff7812 */ /* 0x000fe400078cc0ff */
[----:B------:R-:W-:-:S02]  /*189f0*/  FSEL R89, R89, -INF , !P2 ;  /* 0xff80000059597808 */ /* 0x000fc40005000000 */
[----:B------:R-:W-:Y:S02]  /*18a00*/  LOP3.LUT P2, RZ, R17, 0x8, RZ, 0xc0, !PT ;  /* 0x0000000811ff7812 */ /* 0x000fe4000784c0ff */
[----:B------:R-:W-:Y:S02]  /*18a10*/  FMNMX.FTZ R10, R22, R5, !PT ;  /* 0x00000005160a7209 */ /* 0x000fe40007810000 */
[----:B------:R-:W-:Y:S02]  /*18a20*/  ISETP.GT.AND P2, PT, R135, 0x10, !P2 ;  /* 0x000000108700780c */ /* 0x000fe40005744270 */
[----:B------:R-:W-:Y:S02]  /*18a30*/  FMNMX.FTZ R11, R23, R10, !PT ;  /* 0x0000000a170b7209 */ /* 0x000fe40007810000 */
[----:B------:R-:W-:Y:S02]  /*18a40*/  ISETP.LT.OR P2, PT, R136, 0x11, P2 ;  /* 0x000000118800780c */ /* 0x000fe40001741670 */
[----:B------:R-:W-:-:S02]  /*18a50*/  FMNMX.FTZ R10, R90, R11, !PT ;  /* 0x0000000b5a0a7209 */ /* 0x000fc40007810000 */
[----:B------:R-:W-:Y:S02]  /*18a60*/  FSEL R92, R92, -INF , !P2 ;  /* 0xff8000005c5c7808 */ /* 0x000fe40005000000 */
[----:B------:R-:W-:Y:S02]  /*18a70*/  LOP3.LUT P2, RZ, R17, 0x80000, RZ, 0xc0, !PT ;  /* 0x0008000011ff7812 */ /* 0x000fe4000784c0ff */
[----:B------:R-:W-:Y:S02]  /*18a80*/  FMNMX.FTZ R11, R91, R10, !PT ;  /* 0x0000000a5b0b7209 */ /* 0x000fe40007810000 */
[----:B------:R-:W-:Y:S02]  /*18a90*/  ISETP.GT.AND P2, PT, R135, 0x11, !P2 ;  /* 0x000000118700780c */ /* 0x000fe40005744270 */
[----:B------:R-:W-:Y:S02]  /*18aa0*/  FMNMX.FTZ R10, R94, R11, !PT ;  /* 0x0000000b5e0a7209 */ /* 0x000fe40007810000 */
[----:B------:R-:W-:-:S02]  /*18ab0*/  ISETP.LT.OR P2, PT, R136, 0x12, P2 ;  /* 0x000000128800780c */ /* 0x000fc40001741670 */
[----:B------:R-:W-:Y:S02]  /*18ac0*/  FMNMX.FTZ R11, R95, R10, !PT ;  /* 0x0000000a5f0b7209 */ /* 0x000fe40007810000 */
[----:B------:R-:W-:Y:S02]  /*18ad0*/  FSEL R93, R93, -INF , !P2 ;  /* 0xff8000005d5d7808 */ /* 0x000fe40005000000 */
[----:B------:R-:W-:Y:S02]  /*18ae0*/  LOP3.LUT P2, RZ, R17, 0x40000, RZ, 0xc0, !PT ;  /* 0x0004000011ff7812 */ /* 0x000fe4000784c0ff */
[----:B------:R-:W-:Y:S02]  /*18af0*/  FMNMX.FTZ R10, R96, R11, !PT ;  /* 0x0000000b600a7209 */ /* 0x000fe40007810000 */
[----:B------:R-:W-:Y:S02]  /*18b00*/  ISETP.GT.AND P2, PT, R135, 0x18, !P2 ;  /* 0x000000188700780c */ /* 0x000fe40005744270 */
[----:B------:R-:W-:-:S02]  /*18b10*/  FMNMX.FTZ R11, R97, R10, !PT ;  /* 0x0000000a610b7209 */ /* 0x000fc40007810000 */
[----:B------:R-:W-:Y:S02]  /*18b20*/  ISETP.LT.OR P2, PT, R136, 0x19, P2 ;  /* 0x000000198800780c */ /* 0x000fe40001741670 */
[----:B------:R-:W-:Y:S02]  /*18b30*/  FMNMX.FTZ R10, R100, R11, !PT ;  /* 0x0000000b640a7209 */ /* 0x000fe40007810000 */
[----:B------:R-:W-:Y:S02]  /*18b40*/  FSEL R12, R12, -INF , !P2 ;  /* 0xff8000000c0c7808 */ /* 0x000fe40005000000 */
[----:B------:R-:W-:Y:S02]  /*18b50*/  LOP3.LUT P2, RZ, R17, 0x20000, RZ, 0xc0, !PT ;  /* 0x0002000011ff7812 */ /* 0x000fe4000784c0ff */
        /* <DEDUP_REMOVED lines=30> */
[----:B------:R-:W-:Y:S02]  /*18d40*/  LOP3.LUT P2, RZ, R17, 0x1000, RZ, 0xc0, !PT ;  /* 0x0000100011ff7812 */ /* 0x000fe4000784c0ff */
[----:B------:R-:W-:-:S02]  /*18d50*/  FMNMX.FTZ R10, R129, R10, !PT ;  /* 0x0000000a810a7209 */ /* 0x000fc40007810000 */
[----:B------:R-:W-:Y:S02]  /*18d60*/  ISETP.GT.AND P2, PT, R135, 0x30, !P2 ;  /* 0x000000308700780c */ /* 0x000fe40005744270 */
[----:B------:R-:W-:Y:S01]  /*18d70*/  FMNMX.FTZ R88, R131, R10, !PT ;  /* 0x0000000a83587209 */ /* 0x000fe20007810000 */
[----:B------:R-:W-:Y:S01]  /*18d80*/  IMAD.U32 R10, RZ, RZ, UR4 ;  /* 0x00000004ff0a7e24 */ /* 0x000fe2000f8e00ff */
[----:B------:R-:W-:Y:S02]  /*18d90*/  ISETP.LT.OR P2, PT, R136, 0x31, P2 ;  /* 0x000000318800780c */ /* 0x000fe40001741670 */
[C---:B------:R-:W-:Y:S01]  /*18da0*/  LOP3.LUT P3, RZ, R17.reuse, 0x20, RZ, 0xc0, !PT ;  /* 0x0000002011ff7812 */ /* 0x040fe2000786c0ff */
[----:B------:R-:W0:Y:S01]  /*18db0*/  SHFL.BFLY PT, R11, R88, 0x2, 0x1f ;  /* 0x0c401f00580b7f89 */ /* 0x000e2200000e0000 */
[----:B------:R-:W-:Y:S02]  /*18dc0*/  FSEL R106, R106, -INF , !P2 ;  /* 0xff8000006a6a7808 */ /* 0x000fe40005000000 */
[----:B------:R-:W-:-:S02]  /*18dd0*/  LOP3.LUT P2, RZ, R17, 0x800, RZ, 0xc0, !PT ;  /* 0x0000080011ff7812 */ /* 0x000fc4000784c0ff */
[----:B------:R-:W-:Y:S02]  /*18de0*/  LOP3.LUT P6, RZ, R17, 0x10, RZ, 0xc0, !PT ;  /* 0x0000001011ff7812 */ /* 0x000fe400078cc0ff */
[C---:B------:R-:W-:Y:S02]  /*18df0*/  ISETP.GT.AND P2, PT, R135.reuse, 0x31, !P2 ;  /* 0x000000318700780c */ /* 0x040fe40005744270 */
[----:B------:R-:W-:Y:S02]  /*18e00*/  ISETP.GT.AND P4, PT, R135, 0x51, !P4 ;  /* 0x000000518700780c */ /* 0x000fe40006784270 */
[C---:B------:R-:W-:Y:S02]  /*18e10*/  ISETP.LT.OR P2, PT, R136.reuse, 0x32, P2 ;  /* 0x000000328800780c */ /* 0x040fe40001741670 */
[----:B------:R-:W-:Y:S02]  /*18e20*/  ISETP.LT.OR P4, PT, R136, 0x52, P4 ;  /* 0x000000528800780c */ /* 0x000fe40002781670 */
[----:B------:R-:W-:-:S02]  /*18e30*/  FSEL R107, R107, -INF , !P2 ;  /* 0xff8000006b6b7808 */ /* 0x000fc40005000000 */
[----:B------:R-:W-:Y:S02]  /*18e40*/  LOP3.LUT P2, RZ, R17, 0x400, RZ, 0xc0, !PT ;  /* 0x0000040011ff7812 */ /* 0x000fe4000784c0ff */
[C---:B------:R-:W-:Y:S02]  /*18e50*/  ISETP.GT.AND P5, PT, R135.reuse, 0x58, !P5 ;  /* 0x000000588700780c */ /* 0x040fe40006fa4270 */
[----:B------:R-:W-:Y:S02]  /*18e60*/  ISETP.GT.AND P2, PT, R135, 0x38, !P2 ;  /* 0x000000388700780c */ /* 0x000fe40005744270 */
[----:B------:R-:W-:Y:S02]  /*18e70*/  FSEL R123, R123, -INF , !P4 ;  /* 0xff8000007b7b7808 */ /* 0x000fe40006000000 */
[----:B------:R-:W-:Y:S02]  /*18e80*/  ISETP.LT.OR P2, PT, R136, 0x39, P2 ;  /* 0x000000398800780c */ /* 0x000fe40001741670 */
[----:B0-----:R-:W-:-:S02]  /*18e90*/  FMNMX.FTZ R130, R88, R11, !PT ;  /* 0x0000000b58827209 */ /* 0x001fc40007810000 */
[----:B------:R-:W-:Y:S02]  /*18ea0*/  FSEL R110, R110, -INF , !P2 ;  /* 0xff8000006e6e7808 */ /* 0x000fe40005000000 */
[----:B------:R-:W-:Y:S01]  /*18eb0*/  LOP3.LUT P2, RZ, R17, 0x200, RZ, 0xc0, !PT ;  /* 0x0000020011ff7812 */ /* 0x000fe2000784c0ff */
[----:B------:R-:W0:Y:S01]  /*18ec0*/  SHFL.BFLY PT, R11, R130, 0x1, 0x1f ;  /* 0x0c201f00820b7f89 */ /* 0x000e2200000e0000 */
[----:B------:R-:W-:Y:S02]  /*18ed0*/  ISETP.LT.OR P5, PT, R136, 0x59, P5 ;  /* 0x000000598800780c */ /* 0x000fe40002fa1670 */
[----:B------:R-:W-:Y:S02]  /*18ee0*/  ISETP.GT.AND P2, PT, R135, 0x39, !P2 ;  /* 0x000000398700780c */ /* 0x000fe40005744270 */
[----:B------:R-:W-:Y:S02]  /*18ef0*/  FSEL R126, R126, -INF , !P5 ;  /* 0xff8000007e7e7808 */ /* 0x000fe40006800000 */
[----:B------:R-:W-:-:S04]  /*18f00*/  ISETP.LT.OR P2, PT, R136, 0x3a, P2 ;  /* 0x0000003a8800780c */ /* 0x000fc80001741670 */
[----:B------:R-:W-:Y:S02]  /*18f10*/  FSEL R112, R112, -INF , !P2 ;  /* 0xff80000070707808 */ /* 0x000fe40005000000 */
[----:B------:R-:W-:-:S04]  /*18f20*/  LOP3.LUT P2, RZ, R17, 0x100, RZ, 0xc0, !PT ;  /* 0x0000010011ff7812 */ /* 0x000fc8000784c0ff */
[----:B------:R-:W-:-:S04]  /*18f30*/  ISETP.GT.AND P2, PT, R135, 0x40, !P2 ;  /* 0x000000408700780c */ /* 0x000fc80005744270 */
[----:B------:R-:W-:Y:S02]  /*18f40*/  ISETP.LT.OR P2, PT, R136, 0x41, P2 ;  /* 0x000000418800780c */ /* 0x000fe40001741670 */
[----:B0-----:R-:W-:Y:S02]  /*18f50*/  FMNMX.FTZ R11, R130, R11, !PT ;  /* 0x0000000b820b7209 */ /* 0x001fe40007810000 */
[----:B------:R-:W-:Y:S02]  /*18f60*/  FSEL R116, R116, -INF , !P2 ;  /* 0xff80000074747808 */ /* 0x000fe40005000000 */
[----:B------:R-:W-:Y:S01]  /*18f70*/  LOP3.LUT P2, RZ, R17, 0x80, RZ, 0xc0, !PT ;  /* 0x0000008011ff7812 */ /* 0x000fe2000784c0ff */
[----:B------:R-:W-:-:S03]  /*18f80*/  FMUL.FTZ R133, R11, R10 ;  /* 0x0000000a0b857220 */ /* 0x000fc60000410000 */
[----:B------:R-:W-:-:S04]  /*18f90*/  ISETP.GT.AND P2, PT, R135, 0x41, !P2 ;  /* 0x000000418700780c */ /* 0x000fc80005744270 */
[----:B------:R-:W-:-:S04]  /*18fa0*/  ISETP.LT.OR P2, PT, R136, 0x42, P2 ;  /* 0x000000428800780c */ /* 0x000fc80001741670 */
[----:B------:R-:W-:Y:S02]  /*18fb0*/  FSEL R117, R117, -INF , !P2 ;  /* 0xff80000075757808 */ /* 0x000fe40005000000 */
[----:B------:R-:W-:-:S04]  /*18fc0*/  LOP3.LUT P2, RZ, R17, 0x40, RZ, 0xc0, !PT ;  /* 0x0000004011ff7812 */ /* 0x000fc8000784c0ff */
[----:B------:R-:W-:-:S04]  /*18fd0*/  ISETP.GT.AND P2, PT, R135, 0x48, !P2 ;  /* 0x000000488700780c */ /* 0x000fc80005744270 */
[----:B------:R-:W-:-:S04]  /*18fe0*/  ISETP.LT.OR P2, PT, R136, 0x49, P2 ;  /* 0x000000498800780c */ /* 0x000fc80001741670 */
[----:B------:R-:W-:Y:S02]  /*18ff0*/  FSEL R118, R118, -INF , !P2 ;  /* 0xff80000076767808 */ /* 0x000fe40005000000 */
[----:B------:R-:W-:-:S04]  /*19000*/  ISETP.GT.AND P2, PT, R135, 0x49, !P3 ;  /* 0x000000498700780c */ /* 0x000fc80005f44270 */
[----:B------:R-:W-:-:S04]  /*19010*/  ISETP.LT.OR P2, PT, R136, 0x4a, P2 ;  /* 0x0000004a8800780c */ /* 0x000fc80001741670 */
[----:B------:R-:W-:Y:S02]  /*19020*/  FSEL R119, R119, -INF , !P2 ;  /* 0xff80000077777808 */ /* 0x000fe40005000000 */
[----:B------:R-:W-:Y:S02]  /*19030*/  ISETP.GT.AND P2, PT, R135, 0x50, !P6 ;  /* 0x000000508700780c */ /* 0x000fe40007744270 */
[----:B------:R-:W-:Y:S02]  /*19040*/  LOP3.LUT P6, RZ, R17, 0x2, RZ, 0xc0, !PT ;  /* 0x0000000211ff7812 */ /* 0x000fe400078cc0ff */
[----:B------:R-:W-:-:S04]  /*19050*/  ISETP.LT.OR P2, PT, R136, 0x51, P2 ;  /* 0x000000518800780c */ /* 0x000fc80001741670 */
[----:B------:R-:W-:Y:S02]  /*19060*/  FSEL R122, R122, -INF , !P2 ;  /* 0xff8000007a7a7808 */ /* 0x000fe40005000000 */
[----:B------:R-:W-:Y:S02]  /*19070*/  ISETP.GT.AND P2, PT, R135, RZ, !P6 ;  /* 0x000000ff8700720c */ /* 0x000fe40007744270 */
[----:B------:R-:W-:Y:S02]  /*19080*/  LOP3.LUT P6, RZ, R17, 0x1, RZ, 0xc0, !PT ;  /* 0x0000000111ff7812 */ /* 0x000fe400078cc0ff */
[----:B------:R-:W-:Y:S02]  /*19090*/  ISETP.LT.OR P2, PT, R136, 0x1, P2 ;  /* 0x000000018800780c */ /* 0x000fe40001741670 */
[----:B------:R-:W-:Y:S02]  /*190a0*/  ISETP.GT.AND P3, PT, R135, 0x59, !P6 ;  /* 0x000000598700780c */ /* 0x000fe40007764270 */
[----:B------:R-:W-:-:S02]  /*190b0*/  FSEL R7, R7, -INF , !P2 ;  /* 0xff80000007077808 */ /* 0x000fc40005000000 */
[----:B------:R-:W-:Y:S02]  /*190c0*/  FSETP.NEU.FTZ.AND P2, PT, R11, -INF , PT ;  /* 0xff8000000b00780b */ /* 0x000fe40003f5d000 */
[----:B------:R-:W-:Y:S02]  /*190d0*/  ISETP.LT.OR P3, PT, R136, 0x5a, P3 ;  /* 0x0000005a8800780c */ /* 0x000fe40001f61670 */
[----:B------:R-:W-:Y:S02]  /*190e0*/  FSEL R133, R133, RZ, P2 ;  /* 0x000000ff85857208 */ /* 0x000fe40001000000 */
[----:B------:R-:W-:-:S03]  /*190f0*/  FSEL R127, R127, -INF , !P3 ;  /* 0xff8000007f7f7808 */ /* 0x000fc60005800000 */
        /* <DEDUP_REMOVED lines=8> */
[----:B------:R-:W-:Y:S01]  /*19180*/  FSEL R108, R11, RZ, P2 ;  /* 0x000000ff0b6c7208 */ /* 0x000fe20001000000 */
[----:B------:R-:W-:Y:S01]  /*19190*/  MUFU.EX2 R156, R156 ;  /* 0x0000009c009c7308 */ /* 0x000fe20000000800 */
[----:B------:R-:W-:Y:S01]  /*191a0*/  FMNMX.FTZ R88, R128, R23, !PT ;  /* 0x0000001780587209 */ /* 0x000fe20007810000 */
[-CC-:B------:R-:W-:Y:S01]  /*191b0*/  FFMA.FTZ R154, R96, R10.reuse, -R133.reuse ;  /* 0x0000000a609a7223 */ /* 0x180fe20000010885 */
[-CC-:B------:R-:W-:Y:S01]  /*191c0*/  FFMA.FTZ R148, R100, R10.reuse, -R133.reuse ;  /* 0x0000000a64947223 */ /* 0x180fe20000010885 */
[--C-:B------:R-:W-:Y:S01]  /*191d0*/  FFMA.FTZ R150, R104, R10, -R133.reuse ;  /* 0x0000000a68967223 */ /* 0x100fe20000010885 */
[----:B------:R-:W-:Y:S01]  /*191e0*/  FMNMX.FTZ R23, R89, R88, !PT ;  /* 0x0000005859177209 */ /* 0x000fe20007810000 */
[-CC-:B------:R-:W-:Y:S01]  /*191f0*/  FFMA.FTZ R96, R105, R10.reuse, -R133.reuse ;  /* 0x0000000a69607223 */ /* 0x180fe20000010885 */
[-CC-:B------:R-:W-:Y:S01]  /*19200*/  FFMA.FTZ R146, R111, R10.reuse, -R133.reuse ;  /* 0x0000000a6f927223 */ /* 0x180fe20000010885 */
        /* <DEDUP_REMOVED lines=16> */
[----:B------:R-:W-:Y:S01]  /*19310*/  FMNMX.FTZ R88, R98, R91, !PT ;  /* 0x0000005b62587209 */ /* 0x000fe20007810000 */
[----:B------:R-:W-:-:S03]  /*19320*/  FFMA.FTZ R91, R95, R10, -R133 ;  /* 0x0000000a5f5b7223 */ /* 0x000fc60000010885 */
        /* <DEDUP_REMOVED lines=11> */
[----:B------:R-:W-:Y:S01]  /*193e0*/  FMNMX.FTZ R88, R116, R95, !PT ;  /* 0x0000005f74587209 */ /* 0x000fe20007810000 */
[-CC-:B------:R-:W-:Y:S01]  /*193f0*/  FFMA.FTZ R95, R101, R10.reuse, -R133.reuse ;  /* 0x0000000a655f7223 */ /* 0x180fe20000010885 */
[----:B------:R-:W-:Y:S02]  /*19400*/  FFMA.FTZ R101, R115, R10, -R133 ;  /* 0x0000000a73657223 */ /* 0x000fe40000010885 */
        /* <DEDUP_REMOVED lines=9> */
[----:B------:R-:W-:Y:S01]  /*194a0*/  FFMA.FTZ R97, R109, R10, -R133 ;  /* 0x0000000a6d617223 */ /* 0x000fe20000010885 */
[----:B------:R-:W-:Y:S02]  /*194b0*/  FADD.FTZ R109, -R108, R5 ;  /* 0x000000056c6d7221 */ /* 0x000fe40000010100 */
        /* <DEDUP_REMOVED lines=11> */
[----:B0-----:R-:W-:Y:S01]  /*19570*/  FMNMX.FTZ R90, R88, R90, !PT ;  /* 0x0000005a585a7209 */ /* 0x001fe20007810000 */
[----:B------:R-:W-:-:S06]  /*19580*/  FMUL.FTZ R88, R109, R10 ;  /* 0x0000000a6d587220 */ /* 0x000fcc0000410000 */
[----:B------:R-:W-:Y:S01]  /*19590*/  MUFU.EX2 R142, R142 ;  /* 0x0000008e008e7308 */ /* 0x000fe20000000800 */
[C---:B------:R-:W-:Y:S01]  /*195a0*/  FSETP.NEU.FTZ.AND P2, PT, R90.reuse, -INF , PT ;  /* 0xff8000005a00780b */ /* 0x040fe20003f5d000 */
[----:B------:R-:W-:-:S05]  /*195b0*/  FMUL.FTZ R108, R90, R10 ;  /* 0x0000000a5a6c7220 */ /* 0x000fca0000410000 */
[----:B------:R-:W-:Y:S01]  /*195c0*/  FSEL R109, R108, RZ, P2 ;  /* 0x000000ff6c6d7208 */ /* 0x000fe20001000000 */
[----:B------:R-:W0:Y:S04]  /*195d0*/  MUFU.EX2 R88, R88 ;  /* 0x0000005800587308 */ /* 0x000e280000000800 */
[-CC-:B------:R-:W-:Y:S01]  /*195e0*/  FFMA.FTZ R157, R7, R10.reuse, -R109.reuse ;  /* 0x0000000a079d7223 */ /* 0x180fe2000001086d */
[----:B------:R-:W-:Y:S01]  /*195f0*/  FSEL R7, R90, RZ, P2 ;  /* 0x000000ff5a077208 */ /* 0x000fe20001000000 */
[-CC-:B------:R-:W-:Y:S01]  /*19600*/  FFMA.FTZ R21, R21, R10.reuse, -R109.reuse ;  /* 0x0000000a15157223 */ /* 0x180fe2000001086d */
[-CC-:B------:R-:W-:Y:S01]  /*19610*/  FFMA.FTZ R159, R128, R10.reuse, -R109.reuse ;  /* 0x0000000a809f7223 */ /* 0x180fe2000001086d */
[-CC-:B------:R-:W-:Y:S01]  /*19620*/  FFMA.FTZ R89, R89, R10.reuse, -R109.reuse ;  /* 0x0000000a59597223 */ /* 0x180fe2000001086d */
[-CC-:B------:R-:W-:Y:S01]  /*19630*/  FFMA.FTZ R149, R98, R10.reuse, -R109.reuse ;  /* 0x0000000a62957223 */ /* 0x180fe2000001086d */
[----:B------:R-:W-:Y:S01]  /*19640*/  FADD.FTZ R7, -R7, R4 ;  /* 0x0000000407077221 */ /* 0x000fe20000010100 */
[----:B------:R-:W-:Y:S01]  /*19650*/  MUFU.EX2 R157, R157 ;  /* 0x0000009d009d7308 */ /* 0x000fe20000000800 */
[-CC-:B------:R-:W-:Y:S01]  /*19660*/  FFMA.FTZ R153, R92, R10.reuse, -R109.reuse ;  /* 0x0000000a5c997223 */ /* 0x180fe2000001086d */
[-CC-:B------:R-:W-:Y:S01]  /*19670*/  FFMA.FTZ R92, R93, R10.reuse, -R109.reuse ;  /* 0x0000000a5d5c7223 */ /* 0x180fe2000001086d */
[-C--:B------:R-:W-:Y:S01]  /*19680*/  FMUL.FTZ R7, R7, R10.reuse ;  /* 0x0000000a07077220 */ /* 0x080fe20000410000 */
[-CC-:B------:R-:W-:Y:S01]  /*19690*/  FFMA.FTZ R155, R12, R10.reuse, -R109.reuse ;  /* 0x0000000a0c9b7223 */ /* 0x180fe2000001086d */
[-CC-:B------:R-:W-:Y:S01]  /*196a0*/  FFMA.FTZ R12, R13, R10.reuse, -R109.reuse ;  /* 0x0000000a0d0c7223 */ /* 0x180fe2000001086d */
[----:B0-----:R-:W-:Y:S01]  /*196b0*/  FFMA.FTZ R3, R88, R3, R156 ;  /* 0x0000000358037223 */ /* 0x001fe2000001009c */
[-CC-:B------:R-:W-:Y:S01]  /*196c0*/  FFMA.FTZ R13, R99, R10.reuse, -R109.reuse ;  /* 0x0000000a630d7223 */ /* 0x180fe2000001086d */
[----:B------:R-:W-:Y:S01]  /*196d0*/  MUFU.EX2 R21, R21 ;  /* 0x0000001500157308 */ /* 0x000fe20000000800 */
[-C--:B------:R-:W-:Y:S01]  /*196e0*/  FFMA.FTZ R151, R102, R10.reuse, -R109 ;  /* 0x0000000a66977223 */ /* 0x080fe2000001086d */
[----:B------:R-:W-:Y:S01]  /*196f0*/  FADD.FTZ R3, R22, R3 ;  /* 0x0000000316037221 */ /* 0x000fe20000010000 */
[-CC-:B------:R-:W-:Y:S01]  /*19700*/  FFMA.FTZ R103, R103, R10.reuse, -R109.reuse ;  /* 0x0000000a67677223 */ /* 0x180fe2000001086d */
[-CC-:B------:R-:W-:Y:S01]  /*19710*/  FFMA.FTZ R145, R106, R10.reuse, -R109.reuse ;  /* 0x0000000a6a917223 */ /* 0x180fe2000001086d */
[-C--:B------:R-:W-:Y:S01]  /*19720*/  FFMA.FTZ R93, R107, R10.reuse, -R109 ;  /* 0x0000000a6b5d7223 */ /* 0x080fe2000001086d */
[----:B------:R-:W-:Y:S01]  /*19730*/  FADD.FTZ R98, R158, R3 ;  /* 0x000000039e627221 */ /* 0x000fe20000010000 */
[-CC-:B------:R-:W-:Y:S01]  /*19740*/  FFMA.FTZ R147, R110, R10.reuse, -R109.reuse ;  /* 0x0000000a6e937223 */ /* 0x180fe2000001086d */
[----:B------:R-:W0:Y:S01]  /*19750*/  MUFU.EX2 R7, R7 ;  /* 0x0000000700077308 */ /* 0x000e220000000800 */
[-CC-:B------:R-:W-:Y:S01]  /*19760*/  FFMA.FTZ R141, R116, R10.reuse, -R109.reuse ;  /* 0x0000000a748d7223 */ /* 0x180fe2000001086d */
[C---:B------:R-:W-:Y:S01]  /*19770*/  FADD.FTZ R3, R23.reuse, R98 ;  /* 0x0000006217037221 */ /* 0x040fe20000010000 */
[--C-:B------:R-:W-:Y:S01]  /*19780*/  FFMA.FTZ R143, R118, R10, -R109.reuse ;  /* 0x0000000a768f7223 */ /* 0x100fe2000001086d */
[----:B------:R-:W-:Y:S01]  /*19790*/  F2FP.BF16.F32.PACK_AB R158, R23, R158 ;  /* 0x0000009e179e723e */ /* 0x000fe200000010ff */
[-C--:B------:R-:W-:Y:S01]  /*197a0*/  FFMA.FTZ R137, R122, R10.reuse, -R109 ;  /* 0x0000000a7a897223 */ /* 0x080fe2000001086d */
[----:B------:R-:W-:Y:S01]  /*197b0*/  FADD.FTZ R98, R152, R3 ;  /* 0x0000000398627221 */ /* 0x000fe20000010000 */
[-CC-:B------:R-:W-:Y:S01]  /*197c0*/  FFMA.FTZ R123, R123, R10.reuse, -R109.reuse ;  /* 0x0000000a7b7b7223 */ /* 0x180fe2000001086d */
[----:B------:R-:W1:Y:S01]  /*197d0*/  MUFU.EX2 R159, R159 ;  /* 0x0000009f009f7308 */ /* 0x000e620000000800 */
[----:B------:R-:W-:Y:S01]  /*197e0*/  FFMA.FTZ R126, R126, R10, -R109 ;  /* 0x0000000a7e7e7223 */ /* 0x000fe2000001086d */
[----:B------:R-:W-:Y:S01]  /*197f0*/  FADD.FTZ R3, R91, R98 ;  /* 0x000000625b037221 */ /* 0x000fe20000010000 */
[----:B------:R-:W-:-:S02]  /*19800*/  F2FP.BF16.F32.PACK_AB R156, R22, R156 ;  /* 0x0000009c169c723e */ /* 0x000fc400000010ff */
[----:B------:R-:W-:Y:S01]  /*19810*/  ISETP.GT.AND P2, PT, R8, R9, PT ;  /* 0x000000090800720c */ /* 0x000fe20003f44270 */
[----:B------:R-:W-:Y:S01]  /*19820*/  FADD.FTZ R3, R154, R3 ;  /* 0x000000039a037221 */ /* 0x000fe20000010000 */
[C---:B------:R-:W-:Y:S01]  /*19830*/  F2FP.BF16.F32.PACK_AB R154, R94.reuse, R154 ;  /* 0x0000009a5e9a723e */ /* 0x040fe200000010ff */
[----:B------:R-:W2:Y:S01]  /*19840*/  MUFU.EX2 R89, R89 ;  /* 0x0000005900597308 */ /* 0x000ea20000000800 */
[----:B0-----:R-:W-:Y:S01]  /*19850*/  FFMA.FTZ R0, R7, R0, R157 ;  /* 0x0000000007007223 */ /* 0x001fe2000001009d */
[----:B------:R-:W-:Y:S01]  /*19860*/  FADD.FTZ R3, R94, R3 ;  /* 0x000000035e037221 */ /* 0x000fe20000010000 */
[----:B------:R-:W-:Y:S01]  /*19870*/  F2FP.BF16.F32.PACK_AB R152, R91, R152 ;  /* 0x000000985b98723e */ /* 0x000fe200000010ff */
[----:B------:R-:W-:Y:S02]  /*19880*/  VIADD R8, R8, 0xffffffff ;  /* 0xffffffff08087836 */ /* 0x000fe40000000000 */
[----:B------:R-:W-:Y:S01]  /*19890*/  FADD.FTZ R98, R21, R0 ;  /* 0x0000000015627221 */ /* 0x000fe20000010000 */
[----:B------:R-:W-:Y:S01]  /*198a0*/  FADD.FTZ R102, R148, R3 ;  /* 0x0000000394667221 */ /* 0x000fe20000010000 */
[-CC-:B------:R-:W-:Y:S01]  /*198b0*/  FFMA.FTZ R0, R112, R10.reuse, -R109.reuse ;  /* 0x0000000a70007223 */ /* 0x180fe2000001086d */
[----:B------:R-:W0:Y:S01]  /*198c0*/  MUFU.EX2 R153, R153 ;  /* 0x0000009900997308 */ /* 0x000e220000000800 */
[----:B-1----:R-:W-:Y:S01]  /*198d0*/  FADD.FTZ R98, R159, R98 ;  /* 0x000000629f627221 */ /* 0x002fe20000010000 */
[----:B------:R-:W-:Y:S01]  /*198e0*/  FADD.FTZ R99, R95, R102 ;  /* 0x000000665f637221 */ /* 0x000fe20000010000 */
[----:B------:R-:W-:Y:S01]  /*198f0*/  @!P1 PRMT R102, RZ, 0x654, R20 ;  /* 0x00000654ff669816 */ /* 0x000fe20000000014 */
[----:B------:R-:W-:Y:S01]  /*19900*/  FFMA.FTZ R20, R117, R10, -R109 ;  /* 0x0000000a75147223 */ /* 0x000fe2000001086d */
[----:B------:R-:W-:Y:S01]  /*19910*/  F2FP.BF16.F32.PACK_AB R148, R95, R148 ;  /* 0x000000945f94723e */ /* 0x000fe200000010ff */
[----:B------:R-:W-:Y:S01]  /*19920*/  FADD.FTZ R99, R150, R99 ;  /* 0x0000006396637221 */ /* 0x000fe20000010000 */
[----:B------:R1:W-:Y:S01]  /*19930*/  @!P1 SYNCS.ARRIVE.TRANS64.RED.A1T0 RZ, [R102+URZ], RZ ;  /* 0x000000ff66ff99a7 */ /* 0x0003e2000810043f */
[----:B------:R-:W3:Y:S01]  /*19940*/  MUFU.EX2 R92, R92 ;  /* 0x0000005c005c7308 */ /* 0x000ee20000000800 */
[----:B--2---:R-:W-:Y:S01]  /*19950*/  FADD.FTZ R98, R89, R98 ;  /* 0x0000006259627221 */ /* 0x004fe20000010000 */
[C---:B------:R-:W-:Y:S01]  /*19960*/  FADD.FTZ R99, R96.reuse, R99 ;  /* 0x0000006360637221 */ /* 0x040fe20000010000 */
[----:B------:R-:W-:-:S02]  /*19970*/  F2FP.BF16.F32.PACK_AB R150, R96, R150 ;  /* 0x000000966096723e */ /* 0x000fc400000010ff */
[----:B------:R-:W-:Y:S01]  /*19980*/  F2FP.BF16.F32.PACK_AB R157, R21, R157 ;  /* 0x0000009d159d723e */ /* 0x000fe200000010ff */
[----:B------:R-:W-:Y:S01]  /*19990*/  FADD.FTZ R106, R144, R99 ;  /* 0x00000063906a7221 */ /* 0x000fe20000010000 */
[----:B------:R-:W-:Y:S01]  /*199a0*/  F2FP.BF16.F32.PACK_AB R144, R97, R144 ;  /* 0x000000906190723e */ /* 0x000fe200000010ff */
[----:B------:R-:W2:Y:S01]  /*199b0*/  MUFU.EX2 R155, R155 ;  /* 0x0000009b009b7308 */ /* 0x000ea20000000800 */
[----:B0-----:R-:W-:Y:S01]  /*199c0*/  FADD.FTZ R3, R153, R98 ;  /* 0x0000006299037221 */ /* 0x001fe20000010000 */
[----:B------:R-:W-:-:S06]  /*199d0*/  F2FP.BF16.F32.PACK_AB R159, R89, R159 ;  /* 0x0000009f599f723e */ /* 0x000fcc00000010ff */
[----:B------:R-:W1:Y:S01]  /*199e0*/  MUFU.EX2 R12, R12 ;  /* 0x0000000c000c7308 */ /* 0x000e620000000800 */
[C---:B---3--:R-:W-:Y:S01]  /*199f0*/  FADD.FTZ R98, R92.reuse, R3 ;  /* 0x000000035c627221 */ /* 0x048fe20000010000 */
[----:B------:R-:W-:-:S06]  /*19a00*/  F2FP.BF16.F32.PACK_AB R153, R92, R153 ;  /* 0x000000995c99723e */ /* 0x000fcc00000010ff */
[----:B------:R-:W0:Y:S01]  /*19a10*/  MUFU.EX2 R149, R149 ;  /* 0x0000009500957308 */ /* 0x000e220000000800 */
[----:B--2---:R-:W-:Y:S01]  /*19a20*/  FADD.FTZ R3, R155, R98 ;  /* 0x000000629b037221 */ /* 0x004fe20000010000 */
[-CC-:B------:R-:W-:Y:S01]  /*19a30*/  FFMA.FTZ R98, R119, R10.reuse, -R109.reuse ;  /* 0x0000000a77627223 */ /* 0x180fe2000001086d */
[----:B------:R-:W-:-:S05]  /*19a40*/  FFMA.FTZ R109, R127, R10, -R109 ;  /* 0x0000000a7f6d7223 */ /* 0x000fca000001086d */
[----:B------:R-:W2:Y:S01]  /*19a50*/  MUFU.EX2 R13, R13 ;  /* 0x0000000d000d7308 */ /* 0x000ea20000000800 */
[C---:B-1----:R-:W-:Y:S01]  /*19a60*/  FADD.FTZ R102, R12.reuse, R3 ;  /* 0x000000030c667221 */ /* 0x042fe20000010000 */
[----:B------:R-:W-:Y:S01]  /*19a70*/  FADD.FTZ R3, R97, R106 ;  /* 0x0000006a61037221 */ /* 0x000fe20000010000 */
[----:B------:R-:W-:-:S03]  /*19a80*/  F2FP.BF16.F32.PACK_AB R155, R12, R155 ;  /* 0x0000009b0c9b723e */ /* 0x000fc600000010ff */
[----:B------:R-:W-:Y:S01]  /*19a90*/  FADD.FTZ R99, R146, R3 ;  /* 0x0000000392637221 */ /* 0x000fe20000010000 */
[C---:B------:R-:W-:Y:S01]  /*19aa0*/  F2FP.BF16.F32.PACK_AB R146, R100.reuse, R146 ;  /* 0x000000926492723e */ /* 0x040fe200000010ff */
[----:B------:R-:W1:Y:S01]  /*19ab0*/  MUFU.EX2 R151, R151 ;  /* 0x0000009700977308 */ /* 0x000e620000000800 */
[----:B0-----:R-:W-:Y:S01]  /*19ac0*/  FADD.FTZ R102, R149, R102 ;  /* 0x0000006695667221 */ /* 0x001fe20000010000 */
[----:B------:R-:W-:-:S04]  /*19ad0*/  FADD.FTZ R99, R100, R99 ;  /* 0x0000006364637221 */ /* 0x000fc80000010000 */
[----:B------:R-:W-:Y:S01]  /*19ae0*/  FADD.FTZ R106, R140, R99 ;  /* 0x000000638c6a7221 */ /* 0x000fe20000010000 */
[----:B------:R-:W-:Y:S01]  /*19af0*/  F2FP.BF16.F32.PACK_AB R140, R101, R140 ;  /* 0x0000008c658c723e */ /* 0x000fe200000010ff */
[----:B------:R-:W0:Y:S01]  /*19b00*/  MUFU.EX2 R4, R103 ;  /* 0x0000006700047308 */ /* 0x000e220000000800 */
[C---:B--2---:R-:W-:Y:S01]  /*19b10*/  FADD.FTZ R102, R13.reuse, R102 ;  /* 0x000000660d667221 */ /* 0x044fe20000010000 */
[----:B------:R-:W-:-:S06]  /*19b20*/  F2FP.BF16.F32.PACK_AB R149, R13, R149 ;  /* 0x000000950d95723e */ /* 0x000fcc00000010ff */
[----:B------:R-:W2:Y:S01]  /*19b30*/  MUFU.EX2 R145, R145 ;  /* 0x0000009100917308 */ /* 0x000ea20000000800 */
[----:B-1----:R-:W-:-:S07]  /*19b40*/  FADD.FTZ R3, R151, R102 ;  /* 0x0000006697037221 */ /* 0x002fce0000010000 */
[----:B------:R-:W1:Y:S01]  /*19b50*/  MUFU.EX2 R93, R93 ;  /* 0x0000005d005d7308 */ /* 0x000e620000000800 */
[C---:B0-----:R-:W-:Y:S01]  /*19b60*/  FADD.FTZ R102, R4.reuse, R3 ;  /* 0x0000000304667221 */ /* 0x041fe20000010000 */
[----:B------:R-:W-:Y:S01]  /*19b70*/  FADD.FTZ R3, R101, R106 ;  /* 0x0000006a65037221 */ /* 0x000fe20000010000 */
[----:B------:R-:W-:Y:S01]  /*19b80*/  F2FP.BF16.F32.PACK_AB R151, R4, R151 ;  /* 0x000000970497723e */ /* 0x000fe200000010ff */
[----:B------:R-:W-:Y:S02]  /*19b90*/  IMAD.MOV.U32 R4, RZ, RZ, R90 ;  /* 0x000000ffff047224 */ /* 0x000fe400078e005a */
[----:B------:R-:W-:Y:S02]  /*19ba0*/  FADD.FTZ R23, R142, R3 ;  /* 0x000000038e177221 */ /* 0x000fe40000010000 */
[----:B------:R-:W0:Y:S01]  /*19bb0*/  MUFU.EX2 R147, R147 ;  /* 0x0000009300937308 */ /* 0x000e220000000800 */
[----:B--2---:R-:W-:-:S07]  /*19bc0*/  FADD.FTZ R102, R145, R102 ;  /* 0x0000006691667221 */ /* 0x004fce0000010000 */
        /* <DEDUP_REMOVED lines=9> */
[C---:B-1----:R-:W-:Y:S01]  /*19c60*/  FADD.FTZ R94, R0.reuse, R3 ;  /* 0x00000003005e7221 */ /* 0x042fe20000010000 */
[----:B------:R-:W-:-:S06]  /*19c70*/  F2FP.BF16.F32.PACK_AB R147, R0, R147 ;  /* 0x000000930093723e */ /* 0x000fcc00000010ff */
[----:B------:R-:W1:Y:S01]  /*19c80*/  MUFU.EX2 R105, R105 ;  /* 0x0000006900697308 */ /* 0x000e620000000800 */
[----:B0-----:R-:W-:-:S07]  /*19c90*/  FADD.FTZ R96, R136, R23 ;  /* 0x0000001788607221 */ /* 0x001fce0000010000 */
[----:B------:R-:W0:Y:S01]  /*19ca0*/  MUFU.EX2 R20, R20 ;  /* 0x0000001400147308 */ /* 0x000e220000000800 */
[----:B--2---:R-:W-:-:S07]  /*19cb0*/  FADD.FTZ R3, R141, R94 ;  /* 0x0000005e8d037221 */ /* 0x004fce0000010000 */
[----:B------:R-:W2:Y:S01]  /*19cc0*/  MUFU.EX2 R138, R138 ;  /* 0x0000008a008a7308 */ /* 0x000ea20000000800 */
[C---:B-1----:R-:W-:Y:S01]  /*19cd0*/  FADD.FTZ R23, R105.reuse, R96 ;  /* 0x0000006069177221 */ /* 0x042fe20000010000 */
[----:B------:R-:W-:-:S06]  /*19ce0*/  F2FP.BF16.F32.PACK_AB R136, R105, R136 ;  /* 0x000000886988723e */ /* 0x000fcc00000010ff */
[----:B------:R-:W1:Y:S01]  /*19cf0*/  MUFU.EX2 R143, R143 ;  /* 0x0000008f008f7308 */ /* 0x000e620000000800 */
[C---:B0-----:R-:W-:Y:S01]  /*19d00*/  FADD.FTZ R94, R20.reuse, R3 ;  /* 0x00000003145e7221 */ /* 0x041fe20000010000 */
[----:B------:R-:W-:-:S06]  /*19d10*/  F2FP.BF16.F32.PACK_AB R141, R20, R141 ;  /* 0x0000008d148d723e */ /* 0x000fcc00000010ff */
[----:B------:R-:W0:Y:S01]  /*19d20*/  MUFU.EX2 R98, R98 ;  /* 0x0000006200627308 */ /* 0x000e220000000800 */
[----:B--2---:R-:W-:-:S07]  /*19d30*/  FADD.FTZ R96, R138, R23 ;  /* 0x000000178a607221 */ /* 0x004fce0000010000 */
[----:B------:R-:W2:Y:S01]  /*19d40*/  MUFU.EX2 R5, R131 ;  /* 0x0000008300057308 */ /* 0x000ea20000000800 */
[----:B-1----:R-:W-:-:S07]  /*19d50*/  FADD.FTZ R23, R143, R94 ;  /* 0x0000005e8f177221 */ /* 0x002fce0000010000 */
[----:B------:R-:W1:Y:S01]  /*19d60*/  MUFU.EX2 R137, R137 ;  /* 0x0000008900897308 */ /* 0x000e620000000800 */
[C---:B0-----:R-:W-:Y:S01]  /*19d70*/  FADD.FTZ R94, R98.reuse, R23 ;  /* 0x00000017625e7221 */ /* 0x041fe20000010000 */
[----:B------:R-:W-:Y:S01]  /*19d80*/  F2FP.BF16.F32.PACK_AB R143, R98, R143 ;  /* 0x0000008f628f723e */ /* 0x000fe200000010ff */
[----:B------:R-:W-:-:S05]  /*19d90*/  IMAD.MOV.U32 R23, RZ, RZ, R15 ;  /* 0x000000ffff177224 */ /* 0x000fca00078e000f */
[----:B------:R-:W0:Y:S01]  /*19da0*/  MUFU.EX2 R22, R123 ;  /* 0x0000007b00167308 */ /* 0x000e220000000800 */
[C---:B--2---:R-:W-:Y:S01]  /*19db0*/  FADD.FTZ R3, R5.reuse, R96 ;  /* 0x0000006005037221 */ /* 0x044fe20000010000 */
[----:B------:R-:W-:-:S06]  /*19dc0*/  F2FP.BF16.F32.PACK_AB R138, R5, R138 ;  /* 0x0000008a058a723e */ /* 0x000fcc00000010ff */
[----:B------:R-:W2:Y:S01]  /*19dd0*/  MUFU.EX2 R126, R126 ;  /* 0x0000007e007e7308 */ /* 0x000ea20000000800 */
[----:B-1----:R-:W-:-:S07]  /*19de0*/  FADD.FTZ R5, R137, R94 ;  /* 0x0000005e89057221 */ /* 0x002fce0000010000 */
[----:B------:R-:W1:Y:S01]  /*19df0*/  MUFU.EX2 R109, R109 ;  /* 0x0000006d006d7308 */ /* 0x000e620000000800 */
[C---:B0-----:R-:W-:Y:S01]  /*19e00*/  FADD.FTZ R5, R22.reuse, R5 ;  /* 0x0000000516057221 */ /* 0x041fe20000010000 */
[----:B------:R-:W-:Y:S01]  /*19e10*/  F2FP.BF16.F32.PACK_AB R137, R22, R137 ;  /* 0x000000891689723e */ /* 0x000fe200000010ff */
[----:B------:R-:W-:Y:S02]  /*19e20*/  IMAD.MOV.U32 R22, RZ, RZ, R14 ;  /* 0x000000ffff167224 */ /* 0x000fe400078e000e */
[----:B--2---:R-:W-:-:S04]  /*19e30*/  FADD.FTZ R5, R126, R5 ;  /* 0x000000057e057221 */ /* 0x004fc80000010000 */
[C---:B-1----:R-:W-:Y:S01]  /*19e40*/  FADD.FTZ R0, R109.reuse, R5 ;  /* 0x000000056d007221 */ /* 0x042fe20000010000 */
[----:B------:R-:W-:Y:S01]  /*19e50*/  F2FP.BF16.F32.PACK_AB R139, R109, R126 ;  /* 0x0000007e6d8b723e */ /* 0x000fe200000010ff */
[----:B------:R-:W-:Y:S01]  /*19e60*/  IMAD.MOV.U32 R5, RZ, RZ, R11 ;  /* 0x000000ffff057224 */ /* 0x000fe200078e000b */
[----:B------:R-:W-:Y:S06]  /*19e70*/  @P2 BRA `(.L_x_1676) ;  /* 0xffffffc800182947 */ /* 0x000fec000383ffff */
[----:B------:R-:W-:Y:S05]  /*19e80*/  BSYNC B1 ;  /* 0x0000000000017941 */ /* 0x000fea0003800000 */
.L_x_1657:
[----:B------:R-:W-:Y:S02]  /*19e90*/  IMAD.MOV.U32 R4, RZ, RZ, R90 ;  /* 0x000000ffff047224 */ /* 0x000fe400078e005a */
[----:B------:R-:W-:Y:S02]  /*19ea0*/  IMAD.MOV.U32 R5, RZ, RZ, R11 ;  /* 0x000000ffff057224 */ /* 0x000fe400078e000b */
[----:B------:R-:W-:Y:S02]  /*19eb0*/  IMAD.MOV.U32 R22, RZ, RZ, R14 ;  /* 0x000000ffff167224 */ /* 0x000fe400078e000e */
[----:B------:R-:W-:-:S07]  /*19ec0*/  IMAD.MOV.U32 R23, RZ, RZ, R15 ;  /* 0x000000ffff177224 */ /* 0x000fce00078e000f */
.L_x_1656:
[----:B------:R-:W-:Y:S05]  /*19ed0*/  BSYNC B0 ;  /* 0x0000000000007941 */ /* 0x000fea0003800000 */
.L_x_1655:
[----:B------:R-:W0:Y:S01]  /*19ee0*/  LDC R211, c[0x0][0x448] ;  /* 0x00011200ffd37b82 */ /* 0x000e220000000800 */
[----:B------:R-:W-:Y:S01]  /*19ef0*/  VIADD R9, R178, 0x7f ;  /* 0x0000007fb2097836 */ /* 0x000fe20000000000 */
[----:B------:R-:W-:Y:S01]  /*19f00*/  LOP3.LUT R17, R17, 0xffefffff, RZ, 0xc0, !PT ;  /* 0xffefffff11117812 */ /* 0x000fe200078ec0ff */
[----:B------:R-:W-:Y:S01]  /*19f10*/  ULDC UR4, c[0x0][0x9dc] ;  /* 0x0002770000047ab9 */ /* 0x000fe20000000800 */
[----:B------:R-:W-:-:S04]  /*19f20*/  IADD3 R14, R164, 0x1, -R163 ;  /* 0x00000001a40e7810 */ /* 0x000fc80007ffe8a3 */
[----:B------:R-:W1:Y:S01]  /*19f30*/  LDC R210, c[0x0][0x9e4] ;  /* 0x00027900ffd27b82 */ /* 0x000e620000000800 */
[----:B0-----:R-:W-:-:S13]  /*19f40*/  ISETP.NE.AND P2, PT, R211, 0x1, PT ;  /* 0x00000001d300780c */ /* 0x001fda0003f45270 */
[----:B------:R-:W0:Y:S01]  /*19f50*/  @P2 LDC R12, c[0x0][0x44c] ;  /* 0x00011300ff0c2b82 */ /* 0x000e220000000800 */
[----:B------:R-:W-:-:S04]  /*19f60*/  @P2 LOP3.LUT R17, R17, 0x100000, RZ, 0xfc, !PT ;  /* 0x0010000011112812 */ /* 0x000fc800078efcff */
[----:B------:R-:W-:-:S03]  /*19f70*/  LOP3.LUT R17, R17, 0xffdfffff, RZ, 0xc0, !PT ;  /* 0xffdfffff11117812 */ /* 0x000fc600078ec0ff */
[----:B------:R-:W2:Y:S01]  /*19f80*/  @P2 LDC R11, c[0x0][0x450] ;  /* 0x00011400ff0b2b82 */ /* 0x000ea20000000800 */
[----:B0-----:R-:W-:-:S05]  /*19f90*/  @P2 IMAD.HI.U32 R12, R9, R12, RZ ;  /* 0x0000000c090c2227 */ /* 0x001fca00078e00ff */
[----:B--2---:R-:W-:Y:S02]  /*19fa0*/  @P2 SHF.R.U32.HI R9, RZ, R11, R12 ;  /* 0x0000000bff092219 */ /* 0x004fe4000001160c */
[----:B-1----:R-:W-:-:S03]  /*19fb0*/  ISETP.GE.AND P2, PT, R210, 0x1, PT ;  /* 0x00000001d200780c */ /* 0x002fc60003f46270 */
[----:B------:R-:W-:-:S04]  /*19fc0*/  IMAD.IADD R9, R14, 0x1, R9 ;  /* 0x000000010e097824 */ /* 0x000fc800078e0209 */
[----:B------:R-:W-:-:S06]  /*19fd0*/  VIADD R11, R9, -UR4 ;  /* 0x80000004090b7c36 */ /* 0x000fcc0008000000 */
[----:B------:R-:W-:Y:S01]  /*19fe0*/  @P2 LOP3.LUT R17, R17, 0x200000, RZ, 0xfc, !PT ;  /* 0x0020000011112812 */ /* 0x000fe200078efcff */
        /* <DEDUP_REMOVED lines=11> */
.L_x_1679:
[----:B------:R-:W-:-:S13]  /*1a0a0*/  ISETP.NE.AND P2, PT, R210, 0x1, PT ;  /* 0x00000001d200780c */ /* 0x000fda0003f45270 */
[----:B------:R-:W0:Y:S02]  /*1a0b0*/  @P2 LDC.64 R12, c[0x0][0x9e8] ;  /* 0x00027a00ff0c2b82 */ /* 0x000e240000000a00 */
[----:B0-----:R-:W-:-:S05]  /*1a0c0*/  @P2 IMAD.HI.U32 R12, R9, R12, RZ ;  /* 0x0000000c090c2227 */ /* 0x001fca00078e00ff */
[----:B------:R-:W-:-:S07]  /*1a0d0*/  @P2 SHF.R.U32.HI R9, RZ, R13, R12 ;  /* 0x0000000dff092219 */ /* 0x000fce000001160c */
.L_x_1680:
[----:B------:R-:W-:Y:S05]  /*1a0e0*/  BSYNC B0 ;  /* 0x0000000000007941 */ /* 0x000fea0003800000 */
.L_x_1678:
[----:B------:R-:W-:-:S05]  /*1a0f0*/  IMAD R12, R9, R210, RZ ;  /* 0x000000d2090c7224 */ /* 0x000fca00078e02ff */
[----:B------:R-:W-:-:S07]  /*1a100*/  VIMNMX R11, R11, R12, !PT ;  /* 0x0000000c0b0b7248 */ /* 0x000fce0007fe0100 */
.L_x_1677:
[----:B------:R-:W-:Y:S01]  /*1a110*/  VIADD R11, R11, 0x5f ;  /* 0x0000005f0b0b7836 */ /* 0x000fe20000000000 */
[----:B------:R-:W-:Y:S03]  /*1a120*/  BSSY B0, `(.L_x_1681) ;  /* 0x0000259000007945 */ /* 0x000fe60003800000 */
[----:B------:R-:W-:-:S05]  /*1a130*/  IMAD.HI R11, R11, 0x2aaaaaab, RZ ;  /* 0x2aaaaaab0b0b7827 */ /* 0x000fca00078e02ff */
[----:B------:R-:W-:-:S04]  /*1a140*/  SHF.R.U32.HI R12, RZ, 0x1f, R11 ;  /* 0x0000001fff0c7819 */ /* 0x000fc8000001160b */
[----:B------:R-:W-:-:S04]  /*1a150*/  LEA.HI.SX32 R11, R11, R12, 0x1c ;  /* 0x0000000c0b0b7211 */ /* 0x000fc800078fe2ff */
[----:B------:R-:W-:-:S04]  /*1a160*/  VIMNMX R11, R180, R11, !PT ;  /* 0x0000000bb40b7248 */ /* 0x000fc80007fe0100 */
[----:B------:R-:W-:-:S13]  /*1a170*/  ISETP.GE.AND P2, PT, R8, R11, PT ;  /* 0x0000000b0800720c */ /* 0x000fda0003f46270 */
[----:B------:R-:W-:Y:S05]  /*1a180*/  @!P2 BRA `(.L_x_1682) ;  /* 0x000000240048a947 */ /* 0x000fea0003800000 */
[----:B------:R-:W-:Y:S01]  /*1a190*/  BSSY B1, `(.L_x_1682) ;  /* 0x0000251000017945 */ /* 0x000fe20003800000 */
[----:B------:R-:W-:Y:S02]  /*1a1a0*/  IMAD.MOV.U32 R12, RZ, RZ, R4 ;  /* 0x000000ffff0c7224 */ /* 0x000fe400078e0004 */
[----:B------:R-:W-:Y:S02]  /*1a1b0*/  IMAD.MOV.U32 R13, RZ, RZ, R5 ;  /* 0x000000ffff0d7224 */ /* 0x000fe400078e0005 */
[----:B------:R-:W-:Y:S02]  /*1a1c0*/  IMAD.MOV.U32 R14, RZ, RZ, R8 ;  /* 0x000000ffff0e7224 */ /* 0x000fe400078e0008 */
[----:B------:R-:W-:Y:S02]  /*1a1d0*/  IMAD.MOV.U32 R205, RZ, RZ, R23 ;  /* 0x000000ffffcd7224 */ /* 0x000fe400078e0017 */
[----:B------:R-:W-:-:S07]  /*1a1e0*/  IMAD.MOV.U32 R207, RZ, RZ, R22 ;  /* 0x000000ffffcf7224 */ /* 0x000fce00078e0016 */
.L_x_1693:
[----:B------:R-:W-:-:S05]  /*1a1f0*/  VIADD R15, R207, 0x1 ;  /* 0x00000001cf0f7836 */ /* 0x000fca0000000000 */
[----:B------:R-:W-:-:S04]  /*1a200*/  ISETP.NE.AND P2, PT, R15, 0x2, PT ;  /* 0x000000020f00780c */ /* 0x000fc80003f45270 */
[----:B------:R-:W-:Y:S02]  /*1a210*/  SEL R15, R15, RZ, P2 ;  /* 0x000000ff0f0f7207 */ /* 0x000fe40001000000 */
[----:B------:R-:W-:-:S03]  /*1a220*/  SEL R4, RZ, 0x1, P2 ;  /* 0x00000001ff047807 */ /* 0x000fc60001000000 */
[----:B------:R-:W-:Y:S01]  /*1a230*/  IMAD.MOV.U32 R22, RZ, RZ, R15 ;  /* 0x000000ffff167224 */ /* 0x000fe200078e000f */
[----:B------:R-:W-:Y:S01]  /*1a240*/  LOP3.LUT R23, R205, R4, RZ, 0x3c, !PT ;  /* 0x00000004cd177212 */ /* 0x000fe200078e3cff */
[----:B------:R-:W-:Y:S06]  /*1a250*/  @!P0 BRA `(.L_x_1683) ;  /* 0x0000000000048947 */ /* 0x000fec0003800000 */
[----:B------:R-:W-:Y:S01]  /*1a260*/  BPT.TRAP 0x1 ;  /* 0x000000040000795c */ /* 0x000fe20000300000 */
.L_x_1683:
[----:B------:R-:W-:Y:S01]  /*1a270*/  IMAD R4, R22, 0x8, R2 ;  /* 0x0000000816047824 */ /* 0x000fe200078e0202 */
[----:B------:R-:W-:-:S04]  /*1a280*/  SHF.L.U32 R5, R23, 0x1f, RZ ;  /* 0x0000001f17057819 */ /* 0x000fc800000006ff */
[----:B------:R0:W1:Y:S01]  /*1a290*/  SYNCS.PHASECHK.TRANS64.TRYWAIT P2, [R4+URZ+0x2a830], R5 ;  /* 0x02a83005040075a7 */ /* 0x000062000804017f */
[----:B------:R-:W-:Y:S05]  /*1a2a0*/  @!P0 BRA `(.L_x_1684) ;  /* 0x0000000000048947 */ /* 0x000fea0003800000 */
[----:B------:R-:W-:Y:S01]  /*1a2b0*/  BPT.TRAP 0x1 ;  /* 0x000000040000795c */ /* 0x000fe20000300000 */
.L_x_1684:
[----:B------:R-:W-:Y:S01]  /*1a2c0*/  IMAD R92, R22, 0x900, R6 ;  /* 0x00000900165c7824 */ /* 0x000fe200078e0206 */
[----:B------:R-:W-:Y:S03]  /*1a2d0*/  BSSY B2, `(.L_x_1685) ;  /* 0x0000006000027945 */ /* 0x000fe60003800000 */
[C---:B------:R-:W-:Y:S02]  /*1a2e0*/  VIADD R8, R92.reuse, 0x2 ;  /* 0x000000025c087836 */ /* 0x040fe40000000000 */
[----:B------:R-:W-:Y:S01]  /*1a2f0*/  VIADD R20, R92, 0x4 ;  /* 0x000000045c147836 */ /* 0x000fe20000000000 */
[----:B-1----:R-:W-:Y:S06]  /*1a300*/  @P2 BRA `(.L_x_1686) ;  /* 0x0000000000082947 */ /* 0x002fec0003800000 */
[----:B------:R-:W1:Y:S02]  /*1a310*/  SYNCS.PHASECHK.TRANS64.TRYWAIT P2, [R4+URZ+0x2a830], R5 ;  /* 0x02a83005040075a7 */ /* 0x000e64000804017f */
[----:B-1----:R-:W-:Y:S05]  /*1a320*/  @!P2 BRA `(.L_x_1687) ;  /* 0x000001300078a947 */ /* 0x002fea0003800000 */
.L_x_1686:
[----:B------:R-:W-:Y:S05]  /*1a330*/  BSYNC B2 ;  /* 0x0000000000027941 */ /* 0x000fea0003800000 */
.L_x_1685:
[----:B------:R-:W-:Y:S01]  /*1a340*/  R2UR UR50, R8 ;  /* 0x00000000083272ca */ /* 0x000fe200000e0000 */
[----:B------:R-:W-:Y:S01]  /*1a350*/  VIADD R8, R92, 0x6 ;  /* 0x000000065c087836 */ /* 0x000fe20000000000 */
[----:B------:R-:W2:Y:S01]  /*1a360*/  LDL.64 R220, [R1+0x20] ;  /* 0x0000200001dc7983 */ /* 0x000ea20000100a00 */
[----:B------:R-:W-:-:S03]  /*1a370*/  IMAD.MOV.U32 R9, RZ, RZ, 0x40000040 ;  /* 0x40000040ff097424 */ /* 0x000fc600078e00ff */
[----:B------:R-:W-:Y:S01]  /*1a380*/  R2UR UR30, R8 ;  /* 0x00000000081e72ca */ /* 0x000fe200000e0000 */
[----:B------:R-:W-:Y:S01]  /*1a390*/  VIADD R8, R92, 0x306 ;  /* 0x000003065c087836 */ /* 0x000fe20000000000 */
[C---:B------:R-:W-:Y:S01]  /*1a3a0*/  R2UR UR51, R9.reuse ;  /* 0x00000000093372ca */ /* 0x040fe200000e0000 */
[----:B------:R-:W3:Y:S01]  /*1a3b0*/  LDL.64 R218, [R1+0x18] ;  /* 0x0000180001da7983 */ /* 0x000ee20000100a00 */
[C---:B------:R-:W-:Y:S02]  /*1a3c0*/  R2UR UR31, R9.reuse ;  /* 0x00000000091f72ca */ /* 0x040fe400000e0000 */
[----:B------:R-:W-:Y:S01]  /*1a3d0*/  R2UR UR14, R8 ;  /* 0x00000000080e72ca */ /* 0x000fe200000e0000 */
[----:B------:R-:W4:Y:S01]  /*1a3e0*/  LDL.64 R216, [R1+0x10] ;  /* 0x0000100001d87983 */ /* 0x000f220000100a00 */
[----:B------:R-:W-:-:S03]  /*1a3f0*/  R2UR UR15, R9 ;  /* 0x00000000090f72ca */ /* 0x000fc600000e0000 */
[----:B------:R-:W5:Y:S01]  /*1a400*/  LDL.64 R8, [R1+0x30] ;  /* 0x0000300001087983 */ /* 0x000f620000100a00 */
[----:B01----:R-:W-:-:S03]  /*1a410*/  IMAD.MOV.U32 R4, RZ, RZ, R92 ;  /* 0x000000ffff047224 */ /* 0x003fc600078e005c */
[----:B------:R-:W4:Y:S02]  /*1a420*/  LDL.64 R214, [R1+0x8] ;  /* 0x0000080001d67983 */ /* 0x000f240000100a00 */
[----:B------:R-:W-:Y:S01]  /*1a430*/  R2UR UR54, R4 ;  /* 0x00000000043672ca */ /* 0x000fe200000e0000 */
[----:B------:R-:W-:Y:S01]  /*1a440*/  VIADD R4, R92, 0x300 ;  /* 0x000003005c047836 */ /* 0x000fe20000000000 */
[----:B------:R-:W4:Y:S01]  /*1a450*/  LDL.64 R212, [R1] ;  /* 0x0000000001d47983 */ /* 0x000f220000100a00 */
[----:B------:R-:W-:Y:S01]  /*1a460*/  IMAD.MOV.U32 R5, RZ, RZ, 0x40000040 ;  /* 0x40000040ff057424 */ /* 0x000fe200078e00ff */
[----:B------:R-:W-:Y:S01]  /*1a470*/  R2UR UR34, R20 ;  /* 0x00000000142272ca */ /* 0x000fe200000e0000 */
[----:B------:R-:W-:Y:S01]  /*1a480*/  VIADD R20, R92, 0x302 ;  /* 0x000003025c147836 */ /* 0x000fe20000000000 */
[----:B------:R-:W-:Y:S01]  /*1a490*/  R2UR UR26, R4 ;  /* 0x00000000041a72ca */ /* 0x000fe200000e0000 */
[----:B------:R-:W-:Y:S01]  /*1a4a0*/  VIADD R4, R92, 0x304 ;  /* 0x000003045c047836 */ /* 0x000fe20000000000 */
[C---:B------:R-:W-:Y:S01]  /*1a4b0*/  R2UR UR55, R5.reuse ;  /* 0x00000000053772ca */ /* 0x040fe200000e0000 */
[-C--:B------:R-:W-:Y:S01]  /*1a4c0*/  FMUL.FTZ R24, R24, R88.reuse ;  /* 0x0000005818187220 */ /* 0x080fe20000410000 */
[----:B------:R-:W-:Y:S01]  /*1a4d0*/  R2UR UR27, R5 ;  /* 0x00000000051b72ca */ /* 0x000fe200000e0000 */
[-C--:B------:R-:W-:Y:S01]  /*1a4e0*/  FMUL.FTZ R25, R25, R88.reuse ;  /* 0x0000005819197220 */ /* 0x080fe20000410000 */
[----:B------:R-:W-:Y:S01]  /*1a4f0*/  R2UR UR18, R4 ;  /* 0x00000000041272ca */ /* 0x000fe200000e0000 */
[-C--:B------:R-:W-:Y:S01]  /*1a500*/  FMUL.FTZ R28, R28, R88.reuse ;  /* 0x000000581c1c7220 */ /* 0x080fe20000410000 */
[----:B------:R-:W-:Y:S01]  /*1a510*/  R2UR UR19, R5 ;  /* 0x00000000051372ca */ /* 0x000fe200000e0000 */
[-C--:B------:R-:W-:Y:S01]  /*1a520*/  FMUL.FTZ R29, R29, R88.reuse ;  /* 0x000000581d1d7220 */ /* 0x080fe20000410000 */
[----:B------:R-:W2:Y:S01]  /*1a530*/  LDL.64 R4, [R1+0x28] ;  /* 0x0000280001047983 */ /* 0x000ea20000100a00 */
        /* <DEDUP_REMOVED lines=29> */
[----:B------:R-:W-:-:S02]  /*1a710*/  VIADD R20, R92, 0x600 ;  /* 0x000006005c147836 */ /* 0x000fc40000000000 */
[-C--:B------:R-:W-:Y:S01]  /*1a720*/  FMUL.FTZ R26, R26, R7.reuse ;  /* 0x000000071a1a7220 */ /* 0x080fe20000410000 */
[C---:B------:R-:W-:Y:S02]  /*1a730*/  VIADD R88, R92.reuse, 0x602 ;  /* 0x000006025c587836 */ /* 0x040fe40000000000 */
[-C--:B------:R-:W-:Y:S01]  /*1a740*/  FMUL.FTZ R27, R27, R7.reuse ;  /* 0x000000071b1b7220 */ /* 0x080fe20000410000 */
[----:B------:R-:W-:Y:S02]  /*1a750*/  VIADD R90, R92, 0x604 ;  /* 0x000006045c5a7836 */ /* 0x000fe40000000000 */
[-C--:B------:R-:W-:Y:S01]  /*1a760*/  FMUL.FTZ R30, R30, R7.reuse ;  /* 0x000000071e1e7220 */ /* 0x080fe20000410000 */
[----:B------:R-:W-:Y:S02]  /*1a770*/  VIADD R92, R92, 0x606 ;  /* 0x000006065c5c7836 */ /* 0x000fe40000000000 */
[----:B------:R-:W-:Y:S01]  /*1a780*/  FMUL.FTZ R31, R31, R7 ;  /* 0x000000071f1f7220 */ /* 0x000fe20000410000 */
[----:B------:R-:W-:-:S02]  /*1a790*/  IMAD.MOV.U32 R89, RZ, RZ, 0x40000040 ;  /* 0x40000040ff597424 */ /* 0x000fc400078e00ff */
[-C--:B------:R-:W-:Y:S01]  /*1a7a0*/  FMUL.FTZ R34, R34, R7.reuse ;  /* 0x0000000722227220 */ /* 0x080fe20000410000 */
[----:B------:R-:W-:Y:S02]  /*1a7b0*/  IMAD.MOV.U32 R91, RZ, RZ, 0x40000040 ;  /* 0x40000040ff5b7424 */ /* 0x000fe400078e00ff */
[-C--:B------:R-:W-:Y:S01]  /*1a7c0*/  FMUL.FTZ R35, R35, R7.reuse ;  /* 0x0000000723237220 */ /* 0x080fe20000410000 */
        /* <DEDUP_REMOVED lines=18> */
[-C--:B------:R-:W-:Y:S01]  /*1a8f0*/  FMUL.FTZ R51, R51, R7.reuse ;  /* 0x0000000733337220 */ /* 0x080fe20000410000 */
[----:B------:R-:W-:Y:S01]  /*1a900*/  HGMMA.64x96x16.F32.BF16 R88, gdesc[UR52], RZ, !UPT, gsb0 ;  /* 0x01600000345879f0 */ /* 0x000fe2000c0018ff */
        /* <DEDUP_REMOVED lines=21> */
[----:B-----5:R-:W-:Y:S02]  /*1aa60*/  R2UR UR32, R8 ;  /* 0x00000000082072ca */ /* 0x020fe400000e0000 */
[----:B------:R-:W-:Y:S01]  /*1aa70*/  R2UR UR33, R9 ;  /* 0x00000000092172ca */ /* 0x000fe200000e0000 */
[----:B------:R-:W-:Y:S02]  /*1aa80*/  WARPGROUP.DEPBAR.LE gsb0, 0x0 ;  /* 0x00008000000079c5 */ /* 0x000fe40000010000 */
[----:B------:R-:W-:-:S10]  /*1aa90*/  WARPGROUP.ARRIVE ;  /* 0x00000000000079c5 */ /* 0x000fd40000000000 */
[----:B------:R-:W-:Y:S01]  /*1aaa0*/  HGMMA.64x96x16.F32.BF16 R88, gdesc[UR32], R88, gsb0 ;  /* 0x01600000205879f0 */ /* 0x000fe20008001858 */
[----:B--2---:R-:W-:Y:S02]  /*1aab0*/  R2UR UR28, R4 ;  /* 0x00000000041c72ca */ /* 0x004fe400000e0000 */
[----:B------:R-:W-:Y:S01]  /*1aac0*/  R2UR UR29, R5 ;  /* 0x00000000051d72ca */ /* 0x000fe200000e0000 */
[----:B------:R-:W-:Y:S02]  /*1aad0*/  WARPGROUP.DEPBAR.LE gsb0, 0x0 ;  /* 0x00008000000079c5 */ /* 0x000fe40000010000 */
[----:B------:R-:W-:-:S10]  /*1aae0*/  WARPGROUP.ARRIVE ;  /* 0x00000000000079c5 */ /* 0x000fd40000000000 */
        /* <DEDUP_REMOVED lines=42> */
.L_x_1688:
[----:B------:R-:W-:Y:S01]  /*1ad90*/  SHF.L.U32 R4, R205, 0x1f, RZ ;  /* 0x0000001fcd047819 */ /* 0x000fe200000006ff */
[----:B------:R-:W-:-:S04]  /*1ada0*/  IMAD R20, R207, 0x8, R2 ;  /* 0x00000008cf147824 */ /* 0x000fc800078e0202 */
[----:B------:R0:W1:Y:S01]  /*1adb0*/  SYNCS.PHASECHK.TRANS64.TRYWAIT P2, [R20+URZ+0x2a850], R4 ;  /* 0x02a85004140075a7 */ /* 0x000062000804017f */
[----:B------:R-:W-:Y:S05]  /*1adc0*/  @!P0 BRA `(.L_x_1689) ;  /* 0x0000000000048947 */ /* 0x000fea0003800000 */
[----:B------:R-:W-:Y:S01]  /*1add0*/  BPT.TRAP 0x1 ;  /* 0x000000040000795c */ /* 0x000fe20000300000 */
.L_x_1689:
[----:B------:R-:W-:Y:S04]  /*1ade0*/  BSSY B2, `(.L_x_1690) ;  /* 0x0000004000027945 */ /* 0x000fe80003800000 */
[----:B-1----:R-:W-:Y:S05]  /*1adf0*/  @P2 BRA `(.L_x_1691) ;  /* 0x0000000000082947 */ /* 0x002fea0003800000 */
[----:B------:R-:W1:Y:S02]  /*1ae00*/  SYNCS.PHASECHK.TRANS64.TRYWAIT P2, [R20+URZ+0x2a850], R4 ;  /* 0x02a85004140075a7 */ /* 0x000e64000804017f */
[----:B-1----:R-:W-:Y:S05]  /*1ae10*/  @!P2 BRA `(.L_x_1692) ;  /* 0x0000012400d0a947 */ /* 0x002fea0003800000 */
.L_x_1691:
[----:B------:R-:W-:Y:S05]  /*1ae20*/  BSYNC B2 ;  /* 0x0000000000027941 */ /* 0x000fea0003800000 */
.L_x_1690:
[----:B01----:R-:W-:Y:S01]  /*1ae30*/  VIADD R4, R2, 0x400 ;  /* 0x0000040002047836 */ /* 0x003fe20000000000 */
[----:B------:R-:W-:Y:S01]  /*1ae40*/  WARPGROUP.ARRIVE ;  /* 0x00000000000079c5 */ /* 0x000fe20000000000 */
[----:B------:R-:W-:Y:S02]  /*1ae50*/  IMAD.MOV.U32 R9, RZ, RZ, 0x40000040 ;  /* 0x40000040ff097424 */ /* 0x000fe400078e00ff */
[----:B------:R-:W-:Y:S01]  /*1ae60*/  FMUL.FTZ R7, R88, UR59 ;  /* 0x0000003b58077c20 */ /* 0x000fe20008410000 */
[----:B------:R-:W-:Y:S01]  /*1ae70*/  IMAD.MOV.U32 R5, RZ, RZ, 0x40000040 ;  /* 0x40000040ff057424 */ /* 0x000fe200078e00ff */
[----:B------:R-:W-:Y:S01]  /*1ae80*/  SHF.R.U32.HI R4, RZ, 0x4, R4 ;  /* 0x00000004ff047819 */ /* 0x000fe20000011604 */
[----:B------:R-:W-:Y:S01]  /*1ae90*/  FMUL.FTZ R21, R89, UR59 ;  /* 0x0000003b59157c20 */ /* 0x000fe20008410000 */
[----:B------:R-:W-:Y:S01]  /*1aea0*/  R2UR UR7, R9 ;  /* 0x00000000090772ca */ /* 0x000fe200000e0000 */
[----:B------:R-:W-:Y:S01]  /*1aeb0*/  FMUL.FTZ R89, R91, UR59 ;  /* 0x0000003b5b597c20 */ /* 0x000fe20008410000 */
[----:B------:R-:W-:Y:S01]  /*1aec0*/  LOP3.LUT R4, R4, 0x3fff, RZ, 0xc0, !PT ;  /* 0x00003fff04047812 */ /* 0x000fe200078ec0ff */
[----:B------:R-:W0:Y:S01]  /*1aed0*/  MUFU.TANH R7, R7 ;  /* 0x0000000700077308 */ /* 0x000e220000002400 */
        /* <DEDUP_REMOVED lines=8> */
[----:B------:R-:W1:Y:S01]  /*1af60*/  MUFU.TANH R21, R21 ;  /* 0x0000001500157308 */ /* 0x000e620000002400 */
[----:B------:R-:W-:Y:S01]  /*1af70*/  FMUL.FTZ R99, R100, UR59 ;  /* 0x0000003b64637c20 */ /* 0x000fe20008410000 */
[----:B------:R-:W-:Y:S01]  /*1af80*/  FMUL.FTZ R100, R101, UR59 ;  /* 0x0000003b65647c20 */ /* 0x000fe20008410000 */
[C---:B------:R-:W-:Y:S01]  /*1af90*/  VIADD R4, R8.reuse, 0x80 ;  /* 0x0000008008047836 */ /* 0x040fe20000000000 */
[----:B------:R-:W-:Y:S01]  /*1afa0*/  R2UR UR6, R8 ;  /* 0x00000000080672ca */ /* 0x000fe200000e0000 */
        /* <DEDUP_REMOVED lines=12> */
[----:B------:R-:W-:Y:S01]  /*1b070*/  HGMMA.64x128x16.F32.BF16 R24, R156, gdesc[UR4].tnspB, R24, gsb0 ;  /* 0x41e000049c187df0 */ /* 0x000fe20008001818 */
[----:B------:R-:W-:Y:S01]  /*1b080*/  R2UR UR6, R4 ;  /* 0x00000000040672ca */ /* 0x000fe200000e0000 */
[----:B------:R-:W-:Y:S01]  /*1b090*/  VIADD R4, R8, 0x100 ;  /* 0x0000010008047836 */ /* 0x000fe20000000000 */
[----:B------:R-:W-:Y:S01]  /*1b0a0*/  R2UR UR7, R5 ;  /* 0x00000000050772ca */ /* 0x000fe200000e0000 */
[----:B------:R-:W-:-:S02]  /*1b0b0*/  IMAD.MOV.U32 R5, RZ, RZ, 0x40000040 ;  /* 0x40000040ff057424 */ /* 0x000fc400078e00ff */
[----:B------:R-:W-:Y:S01]  /*1b0c0*/  FMUL.FTZ R98, R102, UR59 ;  /* 0x0000003b66627c20 */ /* 0x000fe20008410000 */
[----:B------:R-:W-:Y:S01]  /*1b0d0*/  FMUL.FTZ R102, R106, UR59 ;  /* 0x0000003b6a667c20 */ /* 0x000fe20008410000 */
[----:B------:R-:W4:Y:S01]  /*1b0e0*/  MUFU.TANH R95, R95 ;  /* 0x0000005f005f7308 */ /* 0x000f220000002400 */
[----:B------:R-:W-:Y:S01]  /*1b0f0*/  FMUL.FTZ R106, R110, UR59 ;  /* 0x0000003b6e6a7c20 */ /* 0x000fe20008410000 */
[----:B------:R-:W-:Y:S01]  /*1b100*/  FMUL.FTZ R110, R113, UR59 ;  /* 0x0000003b716e7c20 */ /* 0x000fe20008410000 */
[----:B------:R-:W-:Y:S01]  /*1b110*/  FMUL.FTZ R116, R116, UR59 ;  /* 0x0000003b74747c20 */ /* 0x000fe20008410000 */
[----:B------:R-:W-:Y:S01]  /*1b120*/  FMUL.FTZ R112, R117, UR59 ;  /* 0x0000003b75707c20 */ /* 0x000fe20008410000 */
[----:B------:R-:W-:Y:S01]  /*1b130*/  FMUL.FTZ R113, R120, UR59 ;  /* 0x0000003b78717c20 */ /* 0x000fe20008410000 */
[----:B------:R-:W-:Y:S01]  /*1b140*/  FMUL.FTZ R117, R124, UR59 ;  /* 0x0000003b7c757c20 */ /* 0x000fe20008410000 */
[----:B------:R-:W-:Y:S01]  /*1b150*/  FMUL.FTZ R120, R125, UR59 ;  /* 0x0000003b7d787c20 */ /* 0x000fe20008410000 */
[----:B------:R-:W5:Y:S01]  /*1b160*/  MUFU.TANH R96, R96 ;  /* 0x0000006000607308 */ /* 0x000f620000002400 */
        /* <DEDUP_REMOVED lines=17> */
[----:B------:R-:W-:Y:S01]  /*1b280*/  ULDC UR4, c[0x0][0x988] ;  /* 0x0002620000047ab9 */ /* 0x000fe20000000800 */
[----:B------:R-:W-:Y:S01]  /*1b290*/  @!P1 VIADD R20, R20, 0x2a860 ;  /* 0x0002a86014149836 */ /* 0x000fe20000000000 */
[----:B------:R-:W-:Y:S01]  /*1b2a0*/  ISETP.GT.AND P2, PT, R14, R11, PT ;  /* 0x0000000b0e00720c */ /* 0x000fe20003f44270 */
[----:B------:R-:W-:-:S02]  /*1b2b0*/  IMAD.MOV.U32 R205, RZ, RZ, R23 ;  /* 0x000000ffffcd7224 */ /* 0x000fc400078e0017 */
[----:B------:R-:W-:Y:S01]  /*1b2c0*/  IMAD.MOV.U32 R207, RZ, RZ, R22 ;  /* 0x000000ffffcf7224 */ /* 0x000fe200078e0016 */
[----:B------:R-:W5:Y:S01]  /*1b2d0*/  MUFU.TANH R103, R103 ;  /* 0x0000006700677308 */ /* 0x000f620000002400 */
[----:B------:R-:W-:-:S07]  /*1b2e0*/  @!P1 PRMT R20, RZ, 0x654, R20 ;  /* 0x00000654ff149816 */ /* 0x000fce0000000014 */
[----:B------:R-:W5:Y:S08]  /*1b2f0*/  MUFU.TANH R104, R104 ;  /* 0x0000006800687308 */ /* 0x000f700000002400 */
[----:B------:R-:W5:Y:S08]  /*1b300*/  MUFU.TANH R107, R107 ;  /* 0x0000006b006b7308 */ /* 0x000f700000002400 */
[----:B------:R-:W5:Y:S08]  /*1b310*/  MUFU.TANH R108, R108 ;  /* 0x0000006c006c7308 */ /* 0x000f700000002400 */
[----:B------:R-:W5:Y:S08]  /*1b320*/  MUFU.TANH R109, R109 ;  /* 0x0000006d006d7308 */ /* 0x000f700000002400 */
[----:B------:R-:W5:Y:S08]  /*1b330*/  MUFU.TANH R110, R110 ;  /* 0x0000006e006e7308 */ /* 0x000f700000002400 */
        /* <DEDUP_REMOVED lines=38> */
[C---:B------:R-:W-:Y:S01]  /*1b5a0*/  VIADD R4, R8.reuse, 0x200 ;  /* 0x0000020008047836 */ /* 0x040fe20000000000 */
[----:B------:R-:W-:Y:S01]  /*1b5b0*/  R2UR UR7, R5 ;  /* 0x00000000050772ca */ /* 0x000fe200000e0000 */
[----:B------:R-:W-:Y:S02]  /*1b5c0*/  IMAD.MOV.U32 R5, RZ, RZ, 0x40000040 ;  /* 0x40000040ff057424 */ /* 0x000fe400078e00ff */
[----:B------:R-:W-:Y:S01]  /*1b5d0*/  VIADD R8, R8, 0x280 ;  /* 0x0000028008087836 */ /* 0x000fe20000000000 */
[----:B------:R-:W-:Y:S08]  /*1b5e0*/  MUFU.TANH R130, R130 ;  /* 0x0000008200827308 */ /* 0x000ff00000002400 */
[----:B------:R-:W-:Y:S08]  /*1b5f0*/  MUFU.TANH R131, R131 ;  /* 0x0000008300837308 */ /* 0x000ff00000002400 */
[----:B------:R-:W-:Y:S01]  /*1b600*/  MUFU.TANH R132, R132 ;  /* 0x0000008400847308 */ /* 0x000fe20000002400 */
[----:B------:R-:W-:-:S02]  /*1b610*/  WARPGROUP.DEPBAR.LE gsb0, 0x0 ;  /* 0x00008000000079c5 */ /* 0x000fc40000010000 */
[----:B------:R-:W-:-:S06]  /*1b620*/  WARPGROUP.ARRIVE ;  /* 0x00000000000079c5 */ /* 0x000fcc0000000000 */
[----:B------:R-:W-:Y:S01]  /*1b630*/  HGMMA.64x128x16.F32.BF16 R24, R144, gdesc[UR4].tnspB, R24, gsb0 ;  /* 0x41e0000490187df0 */ /* 0x000fe20008001818 */
[----:B------:R-:W-:Y:S02]  /*1b640*/  R2UR UR7, R5 ;  /* 0x00000000050772ca */ /* 0x000fe400000e0000 */
[----:B0-----:R-:W-:Y:S02]  /*1b650*/  FMNMX.FTZ R5, R7, R13, !PT ;  /* 0x0000000d07057209 */ /* 0x001fe40007810000 */
[----:B------:R-:W-:Y:S02]  /*1b660*/  R2UR UR6, R4 ;  /* 0x00000000040672ca */ /* 0x000fe400000e0000 */
[----:B-1----:R-:W-:Y:S01]  /*1b670*/  FMNMX.FTZ R5, R21, R5, !PT ;  /* 0x0000000515057209 */ /* 0x002fe20007810000 */
[----:B------:R0:W1:Y:S03]  /*1b680*/  MUFU.TANH R4, R116 ;  /* 0x0000007400047308 */ /* 0x0000660000002400 */
[----:B--2---:R-:W-:-:S04]  /*1b690*/  FMNMX.FTZ R5, R91, R5, !PT ;  /* 0x000000055b057209 */ /* 0x004fc80007810000 */
[----:B---3--:R-:W-:Y:S01]  /*1b6a0*/  FMNMX.FTZ R5, R92, R5, !PT ;  /* 0x000000055c057209 */ /* 0x008fe20007810000 */
[----:B0-----:R-:W-:Y:S01]  /*1b6b0*/  FMUL.FTZ R116, R121, UR59 ;  /* 0x0000003b79747c20 */ /* 0x001fe20008410000 */
[----:B------:R-:W-:Y:S02]  /*1b6c0*/  FMUL.FTZ R121, R128, UR59 ;  /* 0x0000003b80797c20 */ /* 0x000fe40008410000 */
[----:B----4-:R-:W-:Y:S01]  /*1b6d0*/  FMNMX.FTZ R5, R95, R5, !PT ;  /* 0x000000055f057209 */ /* 0x010fe20007810000 */
[----:B------:R-:W-:-:S03]  /*1b6e0*/  FMUL.FTZ R128, R133, UR59 ;  /* 0x0000003b85807c20 */ /* 0x000fc60008410000 */
[----:B-----5:R-:W-:Y:S01]  /*1b6f0*/  FMNMX.FTZ R5, R96, R5, !PT ;  /* 0x0000000560057209 */ /* 0x020fe20007810000 */
[----:B------:R-:W0:Y:S03]  /*1b700*/  MUFU.TANH R116, R116 ;  /* 0x0000007400747308 */ /* 0x000e260000002400 */
[----:B------:R-:W-:-:S04]  /*1b710*/  FMNMX.FTZ R5, R99, R5, !PT ;  /* 0x0000000563057209 */ /* 0x000fc80007810000 */
[----:B------:R-:W-:Y:S01]  /*1b720*/  FMNMX.FTZ R5, R100, R5, !PT ;  /* 0x0000000564057209 */ /* 0x000fe20007810000 */
[----:B------:R-:W2:Y:S03]  /*1b730*/  MUFU.TANH R121, R121 ;  /* 0x0000007900797308 */ /* 0x000ea60000002400 */
[----:B------:R-:W-:-:S04]  /*1b740*/  FMNMX.FTZ R5, R103, R5, !PT ;  /* 0x0000000567057209 */ /* 0x000fc80007810000 */
[----:B------:R-:W-:Y:S01]  /*1b750*/  FMNMX.FTZ R5, R104, R5, !PT ;  /* 0x0000000568057209 */ /* 0x000fe20007810000 */
[----:B------:R-:W3:Y:S03]  /*1b760*/  MUFU.TANH R128, R128 ;  /* 0x0000008000807308 */ /* 0x000ee60000002400 */
[----:B------:R-:W-:-:S04]  /*1b770*/  FMNMX.FTZ R5, R107, R5, !PT ;  /* 0x000000056b057209 */ /* 0x000fc80007810000 */
[----:B------:R-:W-:-:S04]  /*1b780*/  FMNMX.FTZ R5, R108, R5, !PT ;  /* 0x000000056c057209 */ /* 0x000fc80007810000 */
[----:B------:R-:W-:-:S04]  /*1b790*/  FMNMX.FTZ R5, R109, R5, !PT ;  /* 0x000000056d057209 */ /* 0x000fc80007810000 */
[----:B------:R-:W-:-:S04]  /*1b7a0*/  FMNMX.FTZ R5, R110, R5, !PT ;  /* 0x000000056e057209 */ /* 0x000fc80007810000 */
[----:B-1----:R-:W-:-:S04]  /*1b7b0*/  FMNMX.FTZ R5, R4, R5, !PT ;  /* 0x0000000504057209 */ /* 0x002fc80007810000 */
[----:B------:R-:W-:-:S04]  /*1b7c0*/  FMNMX.FTZ R5, R112, R5, !PT ;  /* 0x0000000570057209 */ /* 0x000fc80007810000 */
[----:B------:R-:W-:-:S04]  /*1b7d0*/  FMNMX.FTZ R5, R113, R5, !PT ;  /* 0x0000000571057209 */ /* 0x000fc80007810000 */
[----:B0-----:R-:W-:-:S04]  /*1b7e0*/  FMNMX.FTZ R5, R116, R5, !PT ;  /* 0x0000000574057209 */ /* 0x001fc80007810000 */
[----:B------:R-:W-:-:S04]  /*1b7f0*/  FMNMX.FTZ R5, R117, R5, !PT ;  /* 0x0000000575057209 */ /* 0x000fc80007810000 */
[----:B------:R-:W-:-:S04]  /*1b800*/  FMNMX.FTZ R5, R120, R5, !PT ;  /* 0x0000000578057209 */ /* 0x000fc80007810000 */
[----:B--2---:R-:W-:-:S04]  /*1b810*/  FMNMX.FTZ R5, R121, R5, !PT ;  /* 0x0000000579057209 */ /* 0x004fc80007810000 */
[----:B------:R-:W-:-:S04]  /*1b820*/  FMNMX.FTZ R5, R124, R5, !PT ;  /* 0x000000057c057209 */ /* 0x000fc80007810000 */
[----:B------:R-:W-:-:S04]  /*1b830*/  FMNMX.FTZ R5, R125, R5, !PT ;  /* 0x000000057d057209 */ /* 0x000fc80007810000 */
[----:B---3--:R-:W-:-:S05]  /*1b840*/  FMNMX.FTZ R5, R128, R5, !PT ;  /* 0x0000000580057209 */ /* 0x008fca0007810000 */
[----:B------:R-:W0:Y:S02]  /*1b850*/  SHFL.BFLY PT, R10, R5, 0x2, 0x1f ;  /* 0x0c401f00050a7f89 */ /* 0x000e2400000e0000 */
[----:B0-----:R-:W-:-:S05]  /*1b860*/  FMNMX.FTZ R5, R5, R10, !PT ;  /* 0x0000000a05057209 */ /* 0x001fca0007810000 */
[----:B------:R-:W0:Y:S01]  /*1b870*/  SHFL.BFLY PT, R10, R5, 0x1, 0x1f ;  /* 0x0c201f00050a7f89 */ /* 0x000e2200000e0000 */
[----:B------:R-:W-:Y:S02]  /*1b880*/  WARPGROUP.DEPBAR.LE gsb0, 0x0 ;  /* 0x00008000000079c5 */ /* 0x000fe40000010000 */
[----:B------:R-:W-:-:S06]  /*1b890*/  WARPGROUP.ARRIVE ;  /* 0x00000000000079c5 */ /* 0x000fcc0000000000 */
[----:B------:R-:W-:Y:S01]  /*1b8a0*/  HGMMA.64x128x16.F32.BF16 R24, R140, gdesc[UR4].tnspB, R24, gsb0 ;  /* 0x41e000048c187df0 */ /* 0x000fe20008001818 */
[----:B------:R-:W-:Y:S01]  /*1b8b0*/  R2UR UR6, R8 ;  /* 0x00000000080672ca */ /* 0x000fe200000e0000 */
[----:B------:R-:W-:Y:S01]  /*1b8c0*/  @!P1 IMAD R8, R15, 0x8, R2 ;  /* 0x000000080f089824 */ /* 0x000fe200078e0202 */
[----:B0-----:R-:W-:Y:S01]  /*1b8d0*/  FMNMX.FTZ R5, R5, R10, !PT ;  /* 0x0000000a05057209 */ /* 0x001fe20007810000 */
[----:B------:R-:W-:Y:S02]  /*1b8e0*/  IMAD.U32 R10, RZ, RZ, UR4 ;  /* 0x00000004ff0a7e24 */ /* 0x000fe4000f8e00ff */
[----:B------:R-:W-:Y:S02]  /*1b8f0*/  @!P1 VIADD R8, R8, 0x2a840 ;  /* 0x0002a84008089836 */ /* 0x000fe40000000000 */
[----:B------:R-:W-:Y:S01]  /*1b900*/  FADD.FTZ R88, -R5, R13 ;  /* 0x0000000d05587221 */ /* 0x000fe20000010100 */
[----:B------:R-:W-:Y:S01]  /*1b910*/  FMNMX.FTZ R13, R9, R12, !PT ;  /* 0x0000000c090d7209 */ /* 0x000fe20007810000 */
[----:B------:R-:W-:-:S02]  /*1b920*/  FMUL.FTZ R135, R5, R10 ;  /* 0x0000000a05877220 */ /* 0x000fc40000410000 */
[-C--:B------:R-:W-:Y:S01]  /*1b930*/  FMUL.FTZ R88, R88, R10.reuse ;  /* 0x0000000a58587220 */ /* 0x080fe20000410000 */
[----:B------:R-:W-:Y:S01]  /*1b940*/  FMNMX.FTZ R13, R89, R13, !PT ;  /* 0x0000000d590d7209 */ /* 0x000fe20007810000 */
[-CC-:B------:R-:W-:Y:S01]  /*1b950*/  FFMA.FTZ R156, R7, R10.reuse, -R135.reuse ;  /* 0x0000000a079c7223 */ /* 0x180fe20000010887 */
[-CC-:B------:R-:W-:Y:S01]  /*1b960*/  FFMA.FTZ R146, R4, R10.reuse, -R135.reuse ;  /* 0x0000000a04927223 */ /* 0x180fe20000010887 */
[-CC-:B------:R-:W-:Y:S01]  /*1b970*/  FFMA.FTZ R150, R107, R10.reuse, -R135.reuse ;  /* 0x0000000a6b967223 */ /* 0x180fe20000010887 */
[----:B------:R-:W-:Y:S01]  /*1b980*/  FMNMX.FTZ R13, R90, R13, !PT ;  /* 0x0000000d5a0d7209 */ /* 0x000fe20007810000 */
[-CC-:B------:R-:W-:Y:S01]  /*1b990*/  FFMA.FTZ R133, R21, R10.reuse, -R135.reuse ;  /* 0x0000000a15857223 */ /* 0x180fe20000010887 */
[----:B------:R-:W-:Y:S01]  /*1b9a0*/  MUFU.EX2 R88, R88 ;  /* 0x0000005800587308 */ /* 0x000fe20000000800 */
[-CC-:B------:R-:W-:Y:S01]  /*1b9b0*/  FFMA.FTZ R158, R91, R10.reuse, -R135.reuse ;  /* 0x0000000a5b9e7223 */ /* 0x180fe20000010887 */
[----:B------:R-:W-:Y:S01]  /*1b9c0*/  FMNMX.FTZ R13, R93, R13, !PT ;  /* 0x0000000d5d0d7209 */ /* 0x000fe20007810000 */
[-CC-:B------:R-:W-:Y:S01]  /*1b9d0*/  FFMA.FTZ R152, R95, R10.reuse, -R135.reuse ;  /* 0x0000000a5f987223 */ /* 0x180fe20000010887 */
[-CC-:B------:R-:W-:Y:S01]  /*1b9e0*/  FFMA.FTZ R134, R96, R10.reuse, -R135.reuse ;  /* 0x0000000a60867223 */ /* 0x180fe20000010887 */
[-CC-:B------:R-:W-:Y:S01]  /*1b9f0*/  FFMA.FTZ R154, R99, R10.reuse, -R135.reuse ;  /* 0x0000000a639a7223 */ /* 0x180fe20000010887 */
[----:B------:R-:W-:Y:S01]  /*1ba00*/  FMNMX.FTZ R13, R94, R13, !PT ;  /* 0x0000000d5e0d7209 */ /* 0x000fe20007810000 */
[-CC-:B------:R-:W-:Y:S01]  /*1ba10*/  FFMA.FTZ R21, R100, R10.reuse, -R135.reuse ;  /* 0x0000000a64157223 */ /* 0x180fe20000010887 */
[----:B------:R-:W0:Y:S01]  /*1ba20*/  MUFU.EX2 R156, R156 ;  /* 0x0000009c009c7308 */ /* 0x000e220000000800 */
[-CC-:B------:R-:W-:Y:S01]  /*1ba30*/  FFMA.FTZ R148, R103, R10.reuse, -R135.reuse ;  /* 0x0000000a67947223 */ /* 0x180fe20000010887 */
[----:B------:R-:W-:Y:S01]  /*1ba40*/  FMNMX.FTZ R13, R97, R13, !PT ;  /* 0x0000000d610d7209 */ /* 0x000fe20007810000 */
[-CC-:B------:R-:W-:Y:S01]  /*1ba50*/  FFMA.FTZ R103, R108, R10.reuse, -R135.reuse ;  /* 0x0000000a6c677223 */ /* 0x180fe20000010887 */
[-CC-:B------:R-:W-:Y:S01]  /*1ba60*/  FFMA.FTZ R144, R109, R10.reuse, -R135.reuse ;  /* 0x0000000a6d907223 */ /* 0x180fe20000010887 */
[-CC-:B------:R-:W-:Y:S01]  /*1ba70*/  FFMA.FTZ R91, R110, R10.reuse, -R135.reuse ;  /* 0x0000000a6e5b7223 */ /* 0x180fe20000010887 */
[----:B------:R-:W-:Y:S01]  /*1ba80*/  FMNMX.FTZ R13, R98, R13, !PT ;  /* 0x0000000d620d7209 */ /* 0x000fe20007810000 */
[-CC-:B------:R-:W-:Y:S01]  /*1ba90*/  FFMA.FTZ R95, R112, R10.reuse, -R135.reuse ;  /* 0x0000000a705f7223 */ /* 0x180fe20000010887 */
[----:B------:R-:W1:Y:S01]  /*1baa0*/  MUFU.EX2 R133, R133 ;  /* 0x0000008500857308 */ /* 0x000e620000000800 */
[-CC-:B------:R-:W-:Y:S01]  /*1bab0*/  FFMA.FTZ R96, R116, R10.reuse, -R135.reuse ;  /* 0x0000000a74607223 */ /* 0x180fe20000010887 */
[----:B------:R-:W-:Y:S01]  /*1bac0*/  FMNMX.FTZ R13, R101, R13, !PT ;  /* 0x0000000d650d7209 */ /* 0x000fe20007810000 */
[-CC-:B------:R-:W-:Y:S01]  /*1bad0*/  FFMA.FTZ R99, R120, R10.reuse, -R135.reuse ;  /* 0x0000000a78637223 */ /* 0x180fe20000010887 */
[-CC-:B------:R-:W-:Y:S01]  /*1bae0*/  FFMA.FTZ R100, R124, R10.reuse, -R135.reuse ;  /* 0x0000000a7c647223 */ /* 0x180fe20000010887 */
[----:B------:R-:W-:Y:S01]  /*1baf0*/  FFMA.FTZ R128, R128, R10, -R135 ;  /* 0x0000000a80807223 */ /* 0x000fe20000010887 */
[----:B------:R-:W-:-:S02]  /*1bb00*/  FMNMX.FTZ R13, R102, R13, !PT ;  /* 0x0000000d660d7209 */ /* 0x000fc40007810000 */
[----:B------:R-:W2:Y:S02]  /*1bb10*/  MUFU.EX2 R158, R158 ;  /* 0x0000009e009e7308 */ /* 0x000ea40000000800 */
[----:B------:R-:W-:-:S04]  /*1bb20*/  FMNMX.FTZ R13, R105, R13, !PT ;  /* 0x0000000d690d7209 */ /* 0x000fc80007810000 */
[----:B------:R-:W-:Y:S02]  /*1bb30*/  FMNMX.FTZ R13, R106, R13, !PT ;  /* 0x0000000d6a0d7209 */ /* 0x000fe40007810000 */
[----:B------:R-:W-:Y:S02]  /*1bb40*/  MUFU.EX2 R152, R152 ;  /* 0x0000009800987308 */ /* 0x000fe40000000800 */
        /* <DEDUP_REMOVED lines=18> */
[----:B------:R-:W-:-:S05]  /*1bc70*/  FMNMX.FTZ R7, R132, R7, !PT ;  /* 0x0000000784077209 */ /* 0x000fca0007810000 */
[----:B------:R-:W3:Y:S01]  /*1bc80*/  SHFL.BFLY PT, R13, R7, 0x2, 0x1f ;  /* 0x0c401f00070d7f89 */ /* 0x000ee200000e0000 */
[----:B------:R-:W-:Y:S08]  /*1bc90*/  MUFU.EX2 R144, R144 ;  /* 0x0000009000907308 */ /* 0x000ff00000000800 */
[----:B------:R-:W-:Y:S08]  /*1bca0*/  MUFU.EX2 R91, R91 ;  /* 0x0000005b005b7308 */ /* 0x000ff00000000800 */
[----:B------:R-:W-:Y:S01]  /*1bcb0*/  MUFU.EX2 R146, R146 ;  /* 0x0000009200927308 */ /* 0x000fe20000000800 */
[----:B---3--:R-:W-:-:S07]  /*1bcc0*/  FMNMX.FTZ R4, R7, R13, !PT ;  /* 0x0000000d07047209 */ /* 0x008fce0007810000 */
[----:B------:R-:W-:Y:S01]  /*1bcd0*/  MUFU.EX2 R95, R95 ;  /* 0x0000005f005f7308 */ /* 0x000fe20000000800 */
[-CC-:B------:R-:W-:Y:S01]  /*1bce0*/  FFMA.FTZ R13, R121, R10.reuse, -R135.reuse ;  /* 0x0000000a790d7223 */ /* 0x180fe20000010887 */
[----:B------:R-:W3:Y:S06]  /*1bcf0*/  SHFL.BFLY PT, R7, R4, 0x1, 0x1f ;  /* 0x0c201f0004077f89 */ /* 0x000eec00000e0000 */
[----:B------:R-:W-:Y:S01]  /*1bd00*/  MUFU.EX2 R96, R96 ;  /* 0x0000006000607308 */ /* 0x000fe20000000800 */
[----:B------:R-:W-:Y:S02]  /*1bd10*/  WARPGROUP.DEPBAR.LE gsb0, 0x0 ;  /* 0x00008000000079c5 */ /* 0x000fe40000010000 */
[----:B------:R-:W-:Y:S01]  /*1bd20*/  WARPGROUP.ARRIVE ;  /* 0x00000000000079c5 */ /* 0x000fe20000000000 */
[-CC-:B------:R-:W-:Y:S01]  /*1bd30*/  FFMA.FTZ R141, R92, R10.reuse, -R135.reuse ;  /* 0x0000000a5c8d7223 */ /* 0x180fe20000010887 */
[-CC-:B------:R-:W-:Y:S01]  /*1bd40*/  FFMA.FTZ R92, R104, R10.reuse, -R135.reuse ;  /* 0x0000000a685c7223 */ /* 0x180fe20000010887 */
[-CC-:B------:R-:W-:Y:S01]  /*1bd50*/  FFMA.FTZ R140, R113, R10.reuse, -R135.reuse ;  /* 0x0000000a718c7223 */ /* 0x180fe20000010887 */
[-CC-:B------:R-:W-:Y:S01]  /*1bd60*/  FFMA.FTZ R142, R117, R10.reuse, -R135.reuse ;  /* 0x0000000a758e7223 */ /* 0x180fe20000010887 */
[----:B------:R-:W-:Y:S01]  /*1bd70*/  MUFU.EX2 R99, R99 ;  /* 0x0000006300637308 */ /* 0x000fe20000000800 */
[----:B------:R-:W-:-:S07]  /*1bd80*/  FFMA.FTZ R104, R125, R10, -R135 ;  /* 0x0000000a7d687223 */ /* 0x000fce0000010887 */
[----:B------:R-:W-:Y:S01]  /*1bd90*/  MUFU.EX2 R141, R141 ;  /* 0x0000008d008d7308 */ /* 0x000fe20000000800 */
[----:B---3--:R-:W-:-:S05]  /*1bda0*/  FMNMX.FTZ R4, R4, R7, !PT ;  /* 0x0000000704047209 */ /* 0x008fca0007810000 */
[CC--:B------:R-:W-:Y:S01]  /*1bdb0*/  FMUL.FTZ R107, R4.reuse, R10.reuse ;  /* 0x0000000a046b7220 */ /* 0x0c0fe20000410000 */
[----:B------:R-:W-:Y:S01]  /*1bdc0*/  FADD.FTZ R7, -R4, R12 ;  /* 0x0000000c04077221 */ /* 0x000fe20000010100 */
[----:B------:R-:W-:Y:S02]  /*1bdd0*/  MUFU.EX2 R92, R92 ;  /* 0x0000005c005c7308 */ /* 0x000fe40000000800 */
[-CC-:B------:R-:W-:Y:S01]  /*1bde0*/  FFMA.FTZ R157, R9, R10.reuse, -R107.reuse ;  /* 0x0000000a099d7223 */ /* 0x180fe2000001086b */
[----:B------:R-:W-:Y:S02]  /*1bdf0*/  IMAD.MOV.U32 R9, RZ, RZ, 0x40000040 ;  /* 0x40000040ff097424 */ /* 0x000fe400078e00ff */
[-C--:B------:R-:W-:Y:S01]  /*1be00*/  FMUL.FTZ R7, R7, R10.reuse ;  /* 0x0000000a07077220 */ /* 0x080fe20000410000 */
[-CC-:B------:R-:W-:Y:S01]  /*1be10*/  FFMA.FTZ R89, R89, R10.reuse, -R107.reuse ;  /* 0x0000000a59597223 */ /* 0x180fe2000001086b */
[-CC-:B------:R-:W-:Y:S01]  /*1be20*/  FFMA.FTZ R159, R90, R10.reuse, -R107.reuse ;  /* 0x0000000a5a9f7223 */ /* 0x180fe2000001086b */
[-CC-:B------:R-:W-:Y:S01]  /*1be30*/  FFMA.FTZ R90, R93, R10.reuse, -R107.reuse ;  /* 0x0000000a5d5a7223 */ /* 0x180fe2000001086b */
[----:B------:R-:W-:Y:S01]  /*1be40*/  R2UR UR7, R9 ;  /* 0x00000000090772ca */ /* 0x000fe200000e0000 */
[----:B------:R-:W-:Y:S01]  /*1be50*/  MUFU.EX2 R157, R157 ;  /* 0x0000009d009d7308 */ /* 0x000fe20000000800 */
[-CC-:B------:R-:W-:Y:S01]  /*1be60*/  FFMA.FTZ R153, R94, R10.reuse, -R107.reuse ;  /* 0x0000000a5e997223 */ /* 0x180fe2000001086b */
[-CC-:B------:R-:W-:Y:S01]  /*1be70*/  FFMA.FTZ R93, R97, R10.reuse, -R107.reuse ;  /* 0x0000000a615d7223 */ /* 0x180fe2000001086b */
[-CC-:B------:R-:W-:Y:S01]  /*1be80*/  FFMA.FTZ R149, R102, R10.reuse, -R107.reuse ;  /* 0x0000000a66957223 */ /* 0x180fe2000001086b */
[----:B0-----:R-:W-:Y:S01]  /*1be90*/  FFMA.FTZ R102, R88, R3, R156 ;  /* 0x0000000358667223 */ /* 0x001fe2000001009c */
[-CC-:B------:R-:W-:Y:S01]  /*1bea0*/  FFMA.FTZ R155, R98, R10.reuse, -R107.reuse ;  /* 0x0000000a629b7223 */ /* 0x180fe2000001086b */
[-CC-:B------:R-:W-:Y:S01]  /*1beb0*/  FFMA.FTZ R94, R101, R10.reuse, -R107.reuse ;  /* 0x0000000a655e7223 */ /* 0x180fe2000001086b */
[----:B------:R-:W-:Y:S01]  /*1bec0*/  @!P1 PRMT R9, RZ, 0x654, R8 ;  /* 0x00000654ff099816 */ /* 0x000fe20000000008 */
[----:B------:R-:W0:Y:S01]  /*1bed0*/  MUFU.EX2 R7, R7 ;  /* 0x0000000700077308 */ /* 0x000e220000000800 */
[----:B-1----:R-:W-:Y:S01]  /*1bee0*/  FADD.FTZ R3, R133, R102 ;  /* 0x0000006685037221 */ /* 0x002fe20000010000 */
[-CC-:B------:R-:W-:Y:S01]  /*1bef0*/  FFMA.FTZ R97, R105, R10.reuse, -R107.reuse ;  /* 0x0000000a69617223 */ /* 0x180fe2000001086b */
[-C--:B------:R-:W-:Y:S01]  /*1bf00*/  FFMA.FTZ R151, R106, R10.reuse, -R107 ;  /* 0x0000000a6a977223 */ /* 0x080fe2000001086b */
[----:B------:R-:W-:Y:S01]  /*1bf10*/  HGMMA.64x128x16.F32.BF16 R24, R136, gdesc[UR4].tnspB, R24, gsb0 ;  /* 0x41e0000488187df0 */ /* 0x000fe20008001818 */
[----:B--2---:R-:W-:Y:S01]  /*1bf20*/  FADD.FTZ R102, R158, R3 ;  /* 0x000000039e667221 */ /* 0x004fe20000010000 */
        /* <DEDUP_REMOVED lines=9> */
[----:B------:R-:W-:Y:S01]  /*1bfc0*/  FFMA.FTZ R131, R131, R10, -R107 ;  /* 0x0000000a83837223 */ /* 0x000fe2000001086b */
[----:B------:R-:W2:Y:S01]  /*1bfd0*/  MUFU.EX2 R159, R159 ;  /* 0x0000009f009f7308 */ /* 0x000ea20000000800 */
[----:B0-----:R-:W-:Y:S01]  /*1bfe0*/  FFMA.FTZ R0, R7, R0, R157 ;  /* 0x0000000007007223 */ /* 0x001fe2000001009d */
[----:B------:R-:W-:-:S02]  /*1bff0*/  F2FP.BF16.F32.PACK_AB R158, R141, R158 ;  /* 0x0000009e8d9e723e */ /* 0x000fc400000010ff */
[----:B------:R-:W-:-:S04]  /*1c000*/  F2FP.BF16.F32.PACK_AB R156, R133, R156 ;  /* 0x0000009c859c723e */ /* 0x000fc800000010ff */
[----:B------:R-:W0:Y:S01]  /*1c010*/  MUFU.EX2 R90, R90 ;  /* 0x0000005a005a7308 */ /* 0x000e220000000800 */
[C---:B-1----:R-:W-:Y:S01]  /*1c020*/  FADD.FTZ R0, R89.reuse, R0 ;  /* 0x0000000059007221 */ /* 0x042fe20000010000 */
[----:B------:R-:W-:-:S06]  /*1c030*/  F2FP.BF16.F32.PACK_AB R157, R89, R157 ;  /* 0x0000009d599d723e */ /* 0x000fcc00000010ff */
[----:B------:R-:W1:Y:S01]  /*1c040*/  MUFU.EX2 R153, R153 ;  /* 0x0000009900997308 */ /* 0x000e620000000800 */
[----:B--2---:R-:W-:-:S07]  /*1c050*/  FADD.FTZ R3, R159, R0 ;  /* 0x000000009f037221 */ /* 0x004fce0000010000 */
[----:B------:R-:W2:Y:S01]  /*1c060*/  MUFU.EX2 R93, R93 ;  /* 0x0000005d005d7308 */ /* 0x000ea20000000800 */
[----:B0-----:R-:W-:-:S07]  /*1c070*/  F2FP.BF16.F32.PACK_AB R159, R90, R159 ;  /* 0x0000009f5a9f723e */ /* 0x001fce00000010ff */
[----:B------:R-:W0:Y:S08]  /*1c080*/  MUFU.EX2 R155, R155 ;  /* 0x0000009b009b7308 */ /* 0x000e300000000800 */
[----:B------:R-:W3:Y:S08]  /*1c090*/  MUFU.EX2 R94, R94 ;  /* 0x0000005e005e7308 */ /* 0x000ef00000000800 */
[----:B------:R-:W4:Y:S08]  /*1c0a0*/  MUFU.EX2 R149, R149 ;  /* 0x0000009500957308 */ /* 0x000f300000000800 */
[----:B------:R-:W5:Y:S08]  /*1c0b0*/  MUFU.EX2 R97, R97 ;  /* 0x0000006100617308 */ /* 0x000f700000000800 */
[----:B------:R-:W5:Y:S08]  /*1c0c0*/  MUFU.EX2 R151, R151 ;  /* 0x0000009700977308 */ /* 0x000f700000000800 */
[----:B------:R-:W5:Y:S08]  /*1c0d0*/  MUFU.EX2 R98, R98 ;  /* 0x0000006200627308 */ /* 0x000f700000000800 */
        /* <DEDUP_REMOVED lines=8> */
[----:B------:R1:W-:Y:S05]  /*1c160*/  @!P1 SYNCS.ARRIVE.TRANS64.RED.A1T0 RZ, [R9+URZ], RZ ;  /* 0x000000ff09ff99a7 */ /* 0x0003ea000810043f */
[----:B------:R-:W-:Y:S01]  /*1c170*/  MUFU.EX2 R13, R13 ;  /* 0x0000000d000d7308 */ /* 0x000fe20000000800 */
[----:B-1----:R-:W-:Y:S01]  /*1c180*/  FADD.FTZ R9, R141, R102 ;  /* 0x000000668d097221 */ /* 0x002fe20000010000 */
[----:B------:R1:W-:Y:S03]  /*1c190*/  @!P1 SYNCS.ARRIVE.TRANS64.RED.A1T0 RZ, [R20+URZ], RZ ;  /* 0x000000ff14ff99a7 */ /* 0x0003e6000810043f */
[----:B------:R-:W-:Y:S01]  /*1c1a0*/  FADD.FTZ R15, R152, R9 ;  /* 0x00000009980f7221 */ /* 0x000fe20000010000 */
[----:B------:R-:W-:-:S02]  /*1c1b0*/  FFMA.FTZ R9, R123, R10, -R107 ;  /* 0x0000000a7b097223 */ /* 0x000fc4000001086b */
[----:B------:R-:W-:Y:S01]  /*1c1c0*/  MUFU.EX2 R129, R129 ;  /* 0x0000008100817308 */ /* 0x000fe20000000800 */
[C---:B------:R-:W-:Y:S01]  /*1c1d0*/  F2FP.BF16.F32.PACK_AB R152, R134.reuse, R152 ;  /* 0x000000988698723e */ /* 0x040fe200000010ff */
[----:B------:R-:W-:Y:S01]  /*1c1e0*/  FADD.FTZ R15, R134, R15 ;  /* 0x0000000f860f7221 */ /* 0x000fe20000010000 */
[----:B-1----:R-:W-:Y:S01]  /*1c1f0*/  FADD.FTZ R20, R90, R3 ;  /* 0x000000035a147221 */ /* 0x002fe20000010000 */
[-C--:B------:R-:W-:Y:S02]  /*1c200*/  FFMA.FTZ R3, R122, R10.reuse, -R107 ;  /* 0x0000000a7a037223 */ /* 0x080fe4000001086b */
[----:B------:R-:W-:Y:S01]  /*1c210*/  FADD.FTZ R102, R154, R15 ;  /* 0x0000000f9a667221 */ /* 0x000fe20000010000 */
[----:B------:R-:W-:Y:S01]  /*1c220*/  FADD.FTZ R20, R153, R20 ;  /* 0x0000001499147221 */ /* 0x000fe20000010000 */
[----:B--2---:R-:W-:Y:S01]  /*1c230*/  F2FP.BF16.F32.PACK_AB R153, R93, R153 ;  /* 0x000000995d99723e */ /* 0x004fe200000010ff */
[----:B------:R-:W-:Y:S01]  /*1c240*/  MUFU.EX2 R9, R9 ;  /* 0x0000000900097308 */ /* 0x000fe20000000800 */
[----:B------:R-:W-:Y:S01]  /*1c250*/  FADD.FTZ R105, R21, R102 ;  /* 0x0000006615697221 */ /* 0x000fe20000010000 */
[----:B------:R-:W-:Y:S01]  /*1c260*/  FADD.FTZ R20, R93, R20 ;  /* 0x000000145d147221 */ /* 0x000fe20000010000 */
[----:B------:R-:W-:Y:S01]  /*1c270*/  FFMA.FTZ R15, R127, R10, -R107 ;  /* 0x0000000a7f0f7223 */ /* 0x000fe2000001086b */
[----:B------:R-:W-:Y:S01]  /*1c280*/  F2FP.BF16.F32.PACK_AB R154, R21, R154 ;  /* 0x0000009a159a723e */ /* 0x000fe200000010ff */
[----:B------:R-:W-:Y:S01]  /*1c290*/  FADD.FTZ R105, R148, R105 ;  /* 0x0000006994697221 */ /* 0x000fe20000010000 */
[----:B0-----:R-:W-:Y:S01]  /*1c2a0*/  FADD.FTZ R101, R155, R20 ;  /* 0x000000149b657221 */ /* 0x001fe20000010000 */
[----:B------:R-:W-:Y:S01]  /*1c2b0*/  FFMA.FTZ R107, R132, R10, -R107 ;  /* 0x0000000a846b7223 */ /* 0x000fe2000001086b */
[----:B------:R-:W0:Y:S01]  /*1c2c0*/  MUFU.EX2 R3, R3 ;  /* 0x0000000300037308 */ /* 0x000e220000000800 */
[----:B------:R-:W-:Y:S01]  /*1c2d0*/  FADD.FTZ R105, R92, R105 ;  /* 0x000000695c697221 */ /* 0x000fe20000010000 */
[C---:B---3--:R-:W-:Y:S01]  /*1c2e0*/  FADD.FTZ R20, R94.reuse, R101 ;  /* 0x000000655e147221 */ /* 0x048fe20000010000 */
[----:B------:R-:W-:-:S02]  /*1c2f0*/  F2FP.BF16.F32.PACK_AB R155, R94, R155 ;  /* 0x0000009b5e9b723e */ /* 0x000fc400000010ff */
[----:B------:R-:W-:Y:S01]  /*1c300*/  FADD.FTZ R102, R150, R105 ;  /* 0x0000006996667221 */ /* 0x000fe20000010000 */
[----:B----4-:R-:W-:Y:S01]  /*1c310*/  FADD.FTZ R20, R149, R20 ;  /* 0x0000001495147221 */ /* 0x010fe20000010000 */
[----:B------:R-:W-:Y:S01]  /*1c320*/  F2FP.BF16.F32.PACK_AB R148, R92, R148 ;  /* 0x000000945c94723e */ /* 0x000fe200000010ff */
[----:B------:R-:W-:Y:S01]  /*1c330*/  MUFU.EX2 R15, R15 ;  /* 0x0000000f000f7308 */ /* 0x000fe20000000800 */
[----:B------:R-:W-:Y:S01]  /*1c340*/  FADD.FTZ R101, R103, R102 ;  /* 0x0000006667657221 */ /* 0x000fe20000010000 */
[C---:B-----5:R-:W-:Y:S01]  /*1c350*/  FADD.FTZ R20, R97.reuse, R20 ;  /* 0x0000001461147221 */ /* 0x060fe20000010000 */
[----:B------:R-:W-:Y:S02]  /*1c360*/  F2FP.BF16.F32.PACK_AB R149, R97, R149 ;  /* 0x000000956195723e */ /* 0x000fe400000010ff */
[----:B------:R-:W-:Y:S01]  /*1c370*/  FADD.FTZ R90, R144, R101 ;  /* 0x00000065905a7221 */ /* 0x000fe20000010000 */
[----:B------:R-:W-:Y:S01]  /*1c380*/  FADD.FTZ R89, R151, R20 ;  /* 0x0000001497597221 */ /* 0x000fe20000010000 */
[----:B------:R-:W-:Y:S01]  /*1c390*/  F2FP.BF16.F32.PACK_AB R150, R103, R150 ;  /* 0x000000966796723e */ /* 0x000fe200000010ff */
[----:B------:R-:W1:Y:S01]  /*1c3a0*/  MUFU.EX2 R100, R100 ;  /* 0x0000006400647308 */ /* 0x000e620000000800 */
[----:B------:R-:W-:Y:S01]  /*1c3b0*/  FADD.FTZ R93, R91, R90 ;  /* 0x0000005a5b5d7221 */ /* 0x000fe20000010000 */
[----:B------:R-:W-:Y:S01]  /*1c3c0*/  FADD.FTZ R20, R98, R89 ;  /* 0x0000005962147221 */ /* 0x000fe20000010000 */
[----:B0-----:R-:W-:-:S02]  /*1c3d0*/  F2FP.BF16.F32.PACK_AB R141, R9, R3 ;  /* 0x00000003098d723e */ /* 0x001fc400000010ff */
[----:B------:R-:W-:Y:S01]  /*1c3e0*/  FADD.FTZ R90, R146, R93 ;  /* 0x0000005d925a7221 */ /* 0x000fe20000010000 */
[----:B------:R-:W-:Y:S01]  /*1c3f0*/  FADD.FTZ R89, R145, R20 ;  /* 0x0000001491597221 */ /* 0x000fe20000010000 */
[----:B------:R-:W-:Y:S01]  /*1c400*/  F2FP.BF16.F32.PACK_AB R145, R8, R145 ;  /* 0x000000910891723e */ /* 0x000fe200000010ff */
[----:B------:R-:W-:Y:S01]  /*1c410*/  MUFU.EX2 R130, R130 ;  /* 0x0000008200827308 */ /* 0x000fe20000000800 */
[----:B------:R-:W-:Y:S01]  /*1c420*/  F2FP.BF16.F32.PACK_AB R151, R98, R151 ;  /* 0x000000976297723e */ /* 0x000fe200000010ff */
[----:B------:R-:W-:Y:S01]  /*1c430*/  FADD.FTZ R20, R8, R89 ;  /* 0x0000005908147221 */ /* 0x000fe20000010000 */
[----:B------:R-:W-:Y:S01]  /*1c440*/  FADD.FTZ R89, R95, R90 ;  /* 0x0000005a5f597221 */ /* 0x000fe20000010000 */
[----:B------:R-:W-:Y:S01]  /*1c450*/  VIADD R8, R14, 0xffffffff ;  /* 0xffffffff0e087836 */ /* 0x000fe20000000000 */
[----:B------:R-:W-:Y:S01]  /*1c460*/  F2FP.BF16.F32.PACK_AB R144, R91, R144 ;  /* 0x000000905b90723e */ /* 0x000fe200000010ff */
[----:B------:R-:W-:Y:S01]  /*1c470*/  FADD.FTZ R21, R147, R20 ;  /* 0x0000001493157221 */ /* 0x000fe20000010000 */
[----:B------:R-:W-:Y:S01]  /*1c480*/  FADD.FTZ R89, R140, R89 ;  /* 0x000000598c597221 */ /* 0x000fe20000010000 */
[----:B------:R-:W0:Y:S01]  /*1c490*/  MUFU.EX2 R104, R104 ;  /* 0x0000006800687308 */ /* 0x000e220000000800 */
[C---:B------:R-:W-:Y:S01]  /*1c4a0*/  F2FP.BF16.F32.PACK_AB R147, R0.reuse, R147 ;  /* 0x000000930093723e */ /* 0x040fe200000010ff */
[----:B------:R-:W-:Y:S01]  /*1c4b0*/  FADD.FTZ R20, R0, R21 ;  /* 0x0000001500147221 */ /* 0x000fe20000010000 */
[----:B------:R-:W-:Y:S01]  /*1c4c0*/  FADD.FTZ R89, R96, R89 ;  /* 0x0000005960597221 */ /* 0x000fe20000010000 */
[----:B-1----:R-:W-:Y:S01]  /*1c4d0*/  F2FP.BF16.F32.PACK_AB R136, R100, R13 ;  /* 0x0000000d6488723e */ /* 0x002fe200000010ff */
[----:B------:R-:W-:-:S02]  /*1c4e0*/  IMAD.MOV.U32 R14, RZ, RZ, R8 ;  /* 0x000000ffff0e7224 */ /* 0x000fc400078e0008 */
[----:B------:R-:W-:Y:S01]  /*1c4f0*/  FADD.FTZ R20, R3, R20 ;  /* 0x0000001403147221 */ /* 0x000fe20000010000 */
[----:B------:R-:W-:Y:S01]  /*1c500*/  FADD.FTZ R90, R142, R89 ;  /* 0x000000598e5a7221 */ /* 0x000fe20000010000 */
[----:B------:R-:W1:Y:S01]  /*1c510*/  MUFU.EX2 R131, R131 ;  /* 0x0000008300837308 */ /* 0x000e620000000800 */
[----:B------:R-:W-:Y:S01]  /*1c520*/  F2FP.BF16.F32.PACK_AB R146, R95, R146 ;  /* 0x000000925f92723e */ /* 0x000fe200000010ff */
[----:B------:R-:W-:Y:S01]  /*1c530*/  FADD.FTZ R20, R9, R20 ;  /* 0x0000001409147221 */ /* 0x000fe20000010000 */
[----:B------:R-:W-:Y:S01]  /*1c540*/  FADD.FTZ R90, R99, R90 ;  /* 0x0000005a635a7221 */ /* 0x000fe20000010000 */
[----:B------:R-:W-:Y:S02]  /*1c550*/  F2FP.BF16.F32.PACK_AB R140, R96, R140 ;  /* 0x0000008c608c723e */ /* 0x000fe400000010ff */
[----:B------:R-:W-:Y:S01]  /*1c560*/  FADD.FTZ R20, R143, R20 ;  /* 0x000000148f147221 */ /* 0x000fe20000010000 */
[----:B------:R-:W-:Y:S01]  /*1c570*/  FADD.FTZ R21, R13, R90 ;  /* 0x0000005a0d157221 */ /* 0x000fe20000010000 */
[----:B------:R-:W2:Y:S01]  /*1c580*/  MUFU.EX2 R12, R128 ;  /* 0x00000080000c7308 */ /* 0x000ea20000000800 */
[----:B------:R-:W-:Y:S01]  /*1c590*/  F2FP.BF16.F32.PACK_AB R142, R99, R142 ;  /* 0x0000008e638e723e */ /* 0x000fe200000010ff */
[C---:B------:R-:W-:Y:S01]  /*1c5a0*/  FADD.FTZ R20, R15.reuse, R20 ;  /* 0x000000140f147221 */ /* 0x040fe20000010000 */
[----:B------:R-:W-:Y:S01]  /*1c5b0*/  FADD.FTZ R21, R100, R21 ;  /* 0x0000001564157221 */ /* 0x000fe20000010000 */
[----:B------:R-:W-:Y:S01]  /*1c5c0*/  F2FP.BF16.F32.PACK_AB R143, R15, R143 ;  /* 0x0000008f0f8f723e */ /* 0x000fe200000010ff */
[----:B------:R-:W-:-:S02]  /*1c5d0*/  IMAD.MOV.U32 R13, RZ, RZ, R5 ;  /* 0x000000ffff0d7224 */ /* 0x000fc400078e0005 */
[----:B------:R-:W-:Y:S01]  /*1c5e0*/  FADD.FTZ R3, R129, R20 ;  /* 0x0000001481037221 */ /* 0x000fe20000010000 */
[----:B0-----:R-:W-:Y:S01]  /*1c5f0*/  FADD.FTZ R21, R104, R21 ;  /* 0x0000001568157221 */ /* 0x001fe20000010000 */
[----:B------:R-:W0:Y:S01]  /*1c600*/  MUFU.EX2 R107, R107 ;  /* 0x0000006b006b7308 */ /* 0x000e220000000800 */
[C---:B------:R-:W-:Y:S01]  /*1c610*/  F2FP.BF16.F32.PACK_AB R137, R130.reuse, R129 ;  /* 0x000000818289723e */ /* 0x040fe200000010ff */
[----:B------:R-:W-:-:S04]  /*1c620*/  FADD.FTZ R0, R130, R3 ;  /* 0x0000000382007221 */ /* 0x000fc80000010000 */
[----:B-1----:R-:W-:Y:S01]  /*1c630*/  FADD.FTZ R0, R131, R0 ;  /* 0x0000000083007221 */ /* 0x002fe20000010000 */
[C---:B--2---:R-:W-:Y:S01]  /*1c640*/  FADD.FTZ R3, R12.reuse, R21 ;  /* 0x000000150c037221 */ /* 0x044fe20000010000 */
[----:B------:R-:W-:Y:S01]  /*1c650*/  F2FP.BF16.F32.PACK_AB R138, R12, R104 ;  /* 0x000000680c8a723e */ /* 0x000fe200000010ff */
[----:B------:R-:W-:Y:S02]  /*1c660*/  IMAD.MOV.U32 R12, RZ, RZ, R4 ;  /* 0x000000ffff0c7224 */ /* 0x000fe400078e0004 */
[C---:B0-----:R-:W-:Y:S01]  /*1c670*/  FADD.FTZ R0, R107.reuse, R0 ;  /* 0x000000006b007221 */ /* 0x041fe20000010000 */
[----:B------:R-:W-:Y:S01]  /*1c680*/  F2FP.BF16.F32.PACK_AB R139, R107, R131 ;  /* 0x000000836b8b723e */ /* 0x000fe200000010ff */
[----:B------:R-:W-:Y:S06]  /*1c690*/  @P2 BRA `(.L_x_1693) ;  /* 0xffffffd800d42947 */ /* 0x000fec000383ffff */
[----:B------:R-:W-:Y:S05]  /*1c6a0*/  BSYNC B1 ;  /* 0x0000000000017941 */ /* 0x000fea0003800000 */
.L_x_1682:
[----:B------:R-:W-:Y:S05]  /*1c6b0*/  BSYNC B0 ;  /* 0x0000000000007941 */ /* 0x000fea0003800000 */
.L_x_1681:
[----:B------:R-:W-:Y:S01]  /*1c6c0*/  ISETP.GE.AND P2, PT, R8, R180, PT ;  /* 0x000000b40800720c */ /* 0x000fe20003f46270 */
[----:B------:R-:W-:-:S12]  /*1c6d0*/  BSSY B0, `(.L_x_1694) ;  /* 0x0000381000007945 */ /* 0x000fd80003800000 */
[----:B------:R-:W-:Y:S05]  /*1c6e0*/  @!P2 BRA `(.L_x_1695) ;  /* 0x0000003400fca947 */ /* 0x000fea0003800000 */
[----:B------:R-:W-:Y:S02]  /*1c6f0*/  IMAD.MOV.U32 R9, RZ, RZ, R4 ;  /* 0x000000ffff097224 */ /* 0x000fe400078e0004 */
[----:B------:R-:W-:Y:S02]  /*1c700*/  IMAD.MOV.U32 R12, RZ, RZ, R5 ;  /* 0x000000ffff0c7224 */ /* 0x000fe400078e0005 */
[----:B------:R-:W-:Y:S02]  /*1c710*/  IMAD.MOV.U32 R205, RZ, RZ, R23 ;  /* 0x000000ffffcd7224 */ /* 0x000fe400078e0017 */
[----:B------:R-:W-:-:S07]  /*1c720*/  IMAD.MOV.U32 R207, RZ, RZ, R22 ;  /* 0x000000ffffcf7224 */ /* 0x000fce00078e0016 */
.L_x_1714:
        /* <DEDUP_REMOVED lines=8> */
.L_x_1696:
[----:B------:R-:W-:Y:S01]  /*1c7b0*/  IMAD R4, R22, 0x8, R2 ;  /* 0x0000000816047824 */ /* 0x000fe200078e0202 */
[----:B------:R-:W-:-:S04]  /*1c7c0*/  SHF.L.U32 R5, R23, 0x1f, RZ ;  /* 0x0000001f17057819 */ /* 0x000fc800000006ff */
[----:B------:R0:W1:Y:S01]  /*1c7d0*/  SYNCS.PHASECHK.TRANS64.TRYWAIT P2, [R4+URZ+0x2a830], R5 ;  /* 0x02a83005040075a7 */ /* 0x000062000804017f */
[----:B------:R-:W-:Y:S05]  /*1c7e0*/  @!P0 BRA `(.L_x_1697) ;  /* 0x0000000000048947 */ /* 0x000fea0003800000 */
[----:B------:R-:W-:Y:S01]  /*1c7f0*/  BPT.TRAP 0x1 ;  /* 0x000000040000795c */ /* 0x000fe20000300000 */
.L_x_1697:
[----:B------:R-:W-:Y:S01]  /*1c800*/  IMAD R90, R22, 0x900, R6 ;  /* 0x00000900165a7824 */ /* 0x000fe200078e0206 */
[----:B------:R-:W-:Y:S03]  /*1c810*/  BSSY B1, `(.L_x_1698) ;  /* 0x0000006000017945 */ /* 0x000fe60003800000 */
[C---:B------:R-:W-:Y:S02]  /*1c820*/  VIADD R10, R90.reuse, 0x2 ;  /* 0x000000025a0a7836 */ /* 0x040fe40000000000 */
[----:B------:R-:W-:Y:S01]  /*1c830*/  VIADD R14, R90, 0x4 ;  /* 0x000000045a0e7836 */ /* 0x000fe20000000000 */
[----:B-1----:R-:W-:Y:S06]  /*1c840*/  @P2 BRA `(.L_x_1699) ;  /* 0x0000000000082947 */ /* 0x002fec0003800000 */
[----:B------:R-:W1:Y:S02]  /*1c850*/  SYNCS.PHASECHK.TRANS64.TRYWAIT P2, [R4+URZ+0x2a830], R5 ;  /* 0x02a83005040075a7 */ /* 0x000e64000804017f */
[----:B-1----:R-:W-:Y:S05]  /*1c860*/  @!P2 BRA `(.L_x_1700) ;  /* 0x0000010c0050a947 */ /* 0x002fea0003800000 */
.L_x_1699:
[----:B------:R-:W-:Y:S05]  /*1c870*/  BSYNC B1 ;  /* 0x0000000000017941 */ /* 0x000fea0003800000 */
.L_x_1698:
        /* <DEDUP_REMOVED lines=62> */
[C---:B------:R-:W-:Y:S02]  /*1cc60*/  VIADD R20, R90.reuse, 0x602 ;  /* 0x000006025a147836 */ /* 0x040fe40000000000 */
[C---:B------:R-:W-:Y:S02]  /*1cc70*/  VIADD R88, R90.reuse, 0x604 ;  /* 0x000006045a587836 */ /* 0x040fe40000000000 */
[----:B------:R-:W-:Y:S02]  /*1cc80*/  VIADD R90, R90, 0x606 ;  /* 0x000006065a5a7836 */ /* 0x000fe40000000000 */
[----:B------:R-:W-:Y:S02]  /*1cc90*/  IMAD.MOV.U32 R89, RZ, RZ, 0x40000040 ;  /* 0x40000040ff597424 */ /* 0x000fe400078e00ff */
[----:B------:R-:W-:Y:S01]  /*1cca0*/  IMAD.MOV.U32 R91, RZ, RZ, 0x40000040 ;  /* 0x40000040ff5b7424 */ /* 0x000fe200078e00ff */
[----:B------:R-:W-:Y:S01]  /*1ccb0*/  R2UR UR42, R88 ;  /* 0x00000000582a72ca */ /* 0x000fe200000e0000 */
[----:B------:R-:W-:Y:S01]  /*1ccc0*/  IMAD.MOV.U32 R15, RZ, RZ, 0x40000040 ;  /* 0x40000040ff0f7424 */ /* 0x000fe200078e00ff */
[----:B------:R-:W-:Y:S01]  /*1ccd0*/  R2UR UR43, R89 ;  /* 0x00000000592b72ca */ /* 0x000fe200000e0000 */
[----:B------:R-:W-:Y:S01]  /*1cce0*/  IMAD.MOV.U32 R21, RZ, RZ, 0x40000040 ;  /* 0x40000040ff157424 */ /* 0x000fe200078e00ff */
[----:B------:R-:W-:-:S02]  /*1ccf0*/  R2UR UR38, R90 ;  /* 0x000000005a2672ca */ /* 0x000fc400000e0000 */
[----:B------:R-:W-:Y:S02]  /*1cd00*/  R2UR UR39, R91 ;  /* 0x000000005b2772ca */ /* 0x000fe400000e0000 */
[----:B------:R-:W-:Y:S01]  /*1cd10*/  WARPGROUP.ARRIVE ;  /* 0x00000000000079c5 */ /* 0x000fe20000000000 */
[C---:B------:R-:W-:Y:S02]  /*1cd20*/  R2UR UR35, R15.reuse ;  /* 0x000000000f2372ca */ /* 0x040fe400000e0000 */
[----:B------:R-:W-:-:S03]  /*1cd30*/  R2UR UR23, R15 ;  /* 0x000000000f1772ca */ /* 0x000fc600000e0000 */
[----:B------:R-:W-:Y:S03]  /*1cd40*/  HGMMA.64x96x16.F32.BF16 R88, gdesc[UR52], RZ, !UPT, gsb0 ;  /* 0x01600000345879f0 */ /* 0x000fe6000c0018ff */
[----:B------:R-:W-:Y:S02]  /*1cd50*/  WARPGROUP.DEPBAR.LE gsb0, 0x0 ;  /* 0x00008000000079c5 */ /* 0x000fe40000010000 */
[----:B------:R-:W-:-:S06]  /*1cd60*/  WARPGROUP.ARRIVE ;  /* 0x00000000000079c5 */ /* 0x000fcc0000000000 */
[----:B------:R-:W-:Y:S03]  /*1cd70*/  HGMMA.64x96x16.F32.BF16 R88, gdesc[UR48], R88, gsb0 ;  /* 0x01600000305879f0 */ /* 0x000fe60008001858 */
[----:B------:R-:W-:Y:S02]  /*1cd80*/  WARPGROUP.DEPBAR.LE gsb0, 0x0 ;  /* 0x00008000000079c5 */ /* 0x000fe40000010000 */
[----:B------:R-:W-:Y:S01]  /*1cd90*/  WARPGROUP.ARRIVE ;  /* 0x00000000000079c5 */ /* 0x000fe20000000000 */
[----:B-----5:R-:W-:Y:S02]  /*1cda0*/  R2UR UR32, R10 ;  /* 0x000000000a2072ca */ /* 0x020fe400000e0000 */
[----:B------:R-:W-:-:S13]  /*1cdb0*/  R2UR UR33, R11 ;  /* 0x000000000b2172ca */ /* 0x000fda00000e0000 */
        /* <DEDUP_REMOVED lines=45> */
[----:B------:R-:W-:Y:S01]  /*1d090*/  HGMMA.64x96x16.F32.BF16 R88, gdesc[UR36], R88, gsb0 ;  /* 0x01600000245879f0 */ /* 0x000fe20008001858 */
        /* <DEDUP_REMOVED lines=33> */
[----:B------:R-:W-:Y:S05]  /*1d2b0*/  @!P0 BRA `(.L_x_1701) ;  /* 0x0000000000048947 */ /* 0x000fea0003800000 */
[----:B------:R-:W-:Y:S01]  /*1d2c0*/  BPT.TRAP 0x1 ;  /* 0x000000040000795c */ /* 0x000fe20000300000 */
.L_x_1701:
[----:B------:R-:W-:Y:S01]  /*1d2d0*/  SHF.L.U32 R4, R205, 0x1f, RZ ;  /* 0x0000001fcd047819 */ /* 0x000fe200000006ff */
[----:B------:R-:W-:-:S04]  /*1d2e0*/  IMAD R14, R207, 0x8, R2 ;  /* 0x00000008cf0e7824 */ /* 0x000fc800078e0202 */
[----:B------:R0:W1:Y:S01]  /*1d2f0*/  SYNCS.PHASECHK.TRANS64.TRYWAIT P2, [R14+URZ+0x2a850], R4 ;  /* 0x02a850040e0075a7 */ /* 0x000062000804017f */
[----:B------:R-:W-:Y:S05]  /*1d300*/  @!P0 BRA `(.L_x_1702) ;  /* 0x0000000000048947 */ /* 0x000fea0003800000 */
[----:B------:R-:W-:Y:S01]  /*1d310*/  BPT.TRAP 0x1 ;  /* 0x000000040000795c */ /* 0x000fe20000300000 */
.L_x_1702:
[----:B------:R-:W-:Y:S04]  /*1d320*/  BSSY B1, `(.L_x_1703) ;  /* 0x0000004000017945 */ /* 0x000fe80003800000 */
[----:B-1----:R-:W-:Y:S05]  /*1d330*/  @P2 BRA `(.L_x_1704) ;  /* 0x0000000000082947 */ /* 0x002fea0003800000 */
[----:B------:R-:W1:Y:S02]  /*1d340*/  SYNCS.PHASECHK.TRANS64.TRYWAIT P2, [R14+URZ+0x2a850], R4 ;  /* 0x02a850040e0075a7 */ /* 0x000e64000804017f */
[----:B-1----:R-:W-:Y:S05]  /*1d350*/  @!P2 BRA `(.L_x_1705) ;  /* 0x0000010000a8a947 */ /* 0x002fea0003800000 */
.L_x_1704:
[----:B------:R-:W-:Y:S05]  /*1d360*/  BSYNC B1 ;  /* 0x0000000000017941 */ /* 0x000fea0003800000 */
.L_x_1703:
[----:B01----:R-:W-:Y:S01]  /*1d370*/  VIADD R4, R2, 0x400 ;  /* 0x0000040002047836 */ /* 0x003fe20000000000 */
[----:B------:R-:W2:Y:S01]  /*1d380*/  LDL R7, [R1+0x38] ;  /* 0x0000380001077983 */ /* 0x000ea20000100800 */
[----:B------:R-:W-:Y:S01]  /*1d390*/  IMAD.MOV.U32 R5, RZ, RZ, 0x40000040 ;  /* 0x40000040ff057424 */ /* 0x000fe200078e00ff */
[----:B------:R-:W-:Y:S01]  /*1d3a0*/  WARPGROUP.ARRIVE ;  /* 0x00000000000079c5 */ /* 0x000fe20000000000 */
[----:B------:R-:W-:Y:S01]  /*1d3b0*/  IMAD.MOV.U32 R11, RZ, RZ, 0x40000040 ;  /* 0x40000040ff0b7424 */ /* 0x000fe200078e00ff */
[----:B------:R-:W-:Y:S01]  /*1d3c0*/  SHF.R.U32.HI R4, RZ, 0x4, R4 ;  /* 0x00000004ff047819 */ /* 0x000fe20000011604 */
[----:B------:R-:W-:Y:S01]  /*1d3d0*/  FMUL.FTZ R15, R91, UR58 ;  /* 0x0000003a5b0f7c20 */ /* 0x000fe20008410000 */
[----:B------:R-:W-:Y:S01]  /*1d3e0*/  R2UR UR7, R5 ;  /* 0x00000000050772ca */ /* 0x000fe200000e0000 */
[----:B------:R-:W-:Y:S01]  /*1d3f0*/  IMAD.MOV.U32 R5, RZ, RZ, 0x40000040 ;  /* 0x40000040ff057424 */ /* 0x000fe200078e00ff */
[----:B------:R-:W-:Y:S01]  /*1d400*/  LOP3.LUT R4, R4, 0x3fff, RZ, 0xc0, !PT ;  /* 0x00003fff04047812 */ /* 0x000fe200078ec0ff */
[----:B------:R-:W-:Y:S01]  /*1d410*/  FMUL.FTZ R91, R93, UR58 ;  /* 0x0000003a5d5b7c20 */ /* 0x000fe20008410000 */
[----:B------:R-:W-:Y:S01]  /*1d420*/  ISETP.NE.AND P2, PT, R211, 0x1, PT ;  /* 0x00000001d300780c */ /* 0x000fe20003f45270 */
[----:B------:R-:W-:Y:S01]  /*1d430*/  FMUL.FTZ R93, R99, UR58 ;  /* 0x0000003a635d7c20 */ /* 0x000fe20008410000 */
[----:B------:R-:W-:Y:S01]  /*1d440*/  LOP3.LUT R4, R4, 0x3000000, RZ, 0xfc, !PT ;  /* 0x0300000004047812 */ /* 0x000fe200078efcff */
[----:B------:R-:W-:Y:S01]  /*1d450*/  FMUL.FTZ R99, R107, UR58 ;  /* 0x0000003a6b637c20 */ /* 0x000fe20008410000 */
[----:B------:R-:W-:Y:S01]  /*1d460*/  FMUL.FTZ R107, R115, UR58 ;  /* 0x0000003a736b7c20 */ /* 0x000fe20008410000 */
[----:B------:R-:W-:Y:S01]  /*1d470*/  FMUL.FTZ R115, R121, UR58 ;  /* 0x0000003a79737c20 */ /* 0x000fe20008410000 */
[----:B------:R-:W-:Y:S01]  /*1d480*/  FMUL.FTZ R121, R125, UR58 ;  /* 0x0000003a7d797c20 */ /* 0x000fe20008410000 */
[----:B------:R-:W-:-:S02]  /*1d490*/  IMAD R4, R207, 0x600, R4 ;  /* 0x00000600cf047824 */ /* 0x000fc400078e0204 */
[----:B------:R-:W-:Y:S01]  /*1d4a0*/  FMUL.FTZ R125, R129, UR58 ;  /* 0x0000003a817d7c20 */ /* 0x000fe20008410000 */
[----:B------:R-:W-:Y:S02]  /*1d4b0*/  IMAD.IADD R129, R181, 0x1, R178 ;  /* 0x00000001b5817824 */ /* 0x000fe400078e02b2 */
        /* <DEDUP_REMOVED lines=23> */
[----:B------:R-:W-:Y:S01]  /*1d630*/  FMUL.FTZ R112, R119, UR58 ;  /* 0x0000003a77707c20 */ /* 0x000fe20008410000 */
[----:B------:R-:W-:Y:S01]  /*1d640*/  FMUL.FTZ R123, R131, UR58 ;  /* 0x0000003a837b7c20 */ /* 0x000fe20008410000 */
[----:B------:R-:W-:Y:S01]  /*1d650*/  FMUL.FTZ R119, R127, UR58 ;  /* 0x0000003a7f777c20 */ /* 0x000fe20008410000 */
[----:B------:R-:W-:Y:S01]  /*1d660*/  IMAD R131, R8, -0x60, RZ ;  /* 0xffffffa008837824 */ /* 0x000fe200078e02ff */
[----:B------:R-:W0:Y:S01]  /*1d670*/  MUFU.TANH R20, R20 ;  /* 0x0000001400147308 */ /* 0x000e220000002400 */
[----:B------:R-:W-:Y:S02]  /*1d680*/  ULDC UR5, c[0x0][0x9e0] ;  /* 0x0002780000057ab9 */ /* 0x000fe40000000800 */
[----:B------:R-:W-:-:S05]  /*1d690*/  IMAD.IADD R127, R131, 0x1, -R174 ;  /* 0x00000001837f7824 */ /* 0x000fca00078e0aae */
        /* <DEDUP_REMOVED lines=23> */
[----:B------:R-:W-:-:S03]  /*1d810*/  IMAD.MOV.U32 R11, RZ, RZ, 0x40000040 ;  /* 0x40000040ff0b7424 */ /* 0x000fc600078e00ff */
        /* <DEDUP_REMOVED lines=19> */
[----:B------:R-:W2:Y:S08]  /*1d950*/  MUFU.TANH R7, R7 ;  /* 0x0000000700077308 */ /* 0x000eb00000002400 */
[----:B------:R-:W0:Y:S08]  /*1d960*/  MUFU.TANH R90, R90 ;  /* 0x0000005a005a7308 */ /* 0x000e300000002400 */
[----:B------:R-:W0:Y:S01]  /*1d970*/  MUFU.TANH R92, R92 ;  /* 0x0000005c005c7308 */ /* 0x000e220000002400 */
[----:B------:R-:W-:-:S02]  /*1d980*/  WARPGROUP.DEPBAR.LE gsb0, 0x0 ;  /* 0x00008000000079c5 */ /* 0x000fc40000010000 */
[----:B------:R-:W-:-:S05]  /*1d990*/  WARPGROUP.ARRIVE ;  /* 0x00000000000079c5 */ /* 0x000fca0000000000 */
[----:B------:R-:W0:Y:S01]  /*1d9a0*/  MUFU.TANH R98, R98 ;  /* 0x0000006200627308 */ /* 0x000e220000002400 */
[----:B------:R-:W-:Y:S01]  /*1d9b0*/  HGMMA.64x128x16.F32.BF16 R24, R148, gdesc[UR4].tnspB, R24, gsb0 ;  /* 0x41e0000494187df0 */ /* 0x000fe20008001818 */
[----:B------:R-:W-:Y:S01]  /*1d9c0*/  R2UR UR6, R10 ;  /* 0x000000000a0672ca */ /* 0x000fe200000e0000 */
[C---:B------:R-:W-:Y:S01]  /*1d9d0*/  VIADD R10, R4.reuse, 0x200 ;  /* 0x00000200040a7836 */ /* 0x040fe20000000000 */
[----:B------:R-:W-:Y:S01]  /*1d9e0*/  R2UR UR7, R11 ;  /* 0x000000000b0772ca */ /* 0x000fe200000e0000 */
[----:B------:R-:W-:Y:S02]  /*1d9f0*/  IMAD.MOV.U32 R11, RZ, RZ, 0x40000040 ;  /* 0x40000040ff0b7424 */ /* 0x000fe400078e00ff */
[----:B------:R-:W-:Y:S01]  /*1da00*/  VIADD R4, R4, 0x280 ;  /* 0x0000028004047836 */ /* 0x000fe20000000000 */
        /* <DEDUP_REMOVED lines=40> */
[----:B-----5:R-:W-:Y:S01]  /*1dc90*/  @P2 SHF.R.U32.HI R129, RZ, R4, R5 ;  /* 0x00000004ff812219 */ /* 0x020fe20000011605 */
[----:B------:R-:W-:Y:S02]  /*1dca0*/  @!P1 IMAD R4, R13, 0x8, R2 ;  /* 0x000000080d049824 */ /* 0x000fe400078e0202 */
[----:B------:R-:W-:Y:S01]  /*1dcb0*/  FMUL.FTZ R13, R134, UR58 ;  /* 0x0000003a860d7c20 */ /* 0x000fe20008410000 */
[----:B------:R-:W-:Y:S01]  /*1dcc0*/  ISETP.GE.AND P2, PT, R210, 0x1, PT ;  /* 0x00000001d200780c */ /* 0x000fe20003f46270 */
[----:B------:R-:W-:-:S04]  /*1dcd0*/  @!P1 VIADD R4, R4, 0x2a840 ;  /* 0x0002a84004049836 */ /* 0x000fc80000000000 */
[----:B------:R-:W1:Y:S01]  /*1dce0*/  MUFU.TANH R13, R13 ;  /* 0x0000000d000d7308 */ /* 0x000e620000002400 */
[----:B------:R-:W-:Y:S01]  /*1dcf0*/  @!P1 PRMT R4, RZ, 0x654, R4 ;  /* 0x00000654ff049816 */ /* 0x000fe20000000004 */
[----:B------:R-:W-:Y:S02]  /*1dd00*/  WARPGROUP.DEPBAR.LE gsb0, 0x0 ;  /* 0x00008000000079c5 */ /* 0x000fe40000010000 */
[----:B------:R-:W-:-:S06]  /*1dd10*/  WARPGROUP.ARRIVE ;  /* 0x00000000000079c5 */ /* 0x000fcc0000000000 */
[----:B------:R-:W-:Y:S03]  /*1dd20*/  HGMMA.64x128x16.F32.BF16 R24, R136, gdesc[UR4].tnspB, R24, gsb0 ;  /* 0x41e0000488187df0 */ /* 0x000fe60008001818 */
[----:B------:R-:W-:Y:S02]  /*1dd30*/  WARPGROUP.DEPBAR.LE gsb0, 0x0 ;  /* 0x00008000000079c5 */ /* 0x000fe40000010000 */
[----:B------:R-:W5:Y:S01]  /*1dd40*/  SHFL.IDX PT, R136, R129, RZ, 0x1c1f ;  /* 0x001c1fff81887589 */ /* 0x000f6200000e0000 */
[----:B------:R3:W-:Y:S02]  /*1dd50*/  @!P1 SYNCS.ARRIVE.TRANS64.RED.A1T0 RZ, [R4+URZ], RZ ;  /* 0x000000ff04ff99a7 */ /* 0x0007e4000810043f */
[----:B---3--:R-:W-:-:S04]  /*1dd60*/  IADD3 R4, -R174, 0x1, R131 ;  /* 0x00000001ae047810 */ /* 0x008fc80007ffe183 */
[----:B------:R-:W-:-:S05]  /*1dd70*/  IADD3 R4, -R163, R4, R164 ;  /* 0x00000004a3047210 */ /* 0x000fca0007ffe1a4 */
[C---:B------:R-:W-:Y:S02]  /*1dd80*/  VIADD R135, R4.reuse, UR5 ;  /* 0x0000000504877c36 */ /* 0x040fe40008000000 */
[----:B------:R-:W-:Y:S02]  /*1dd90*/  VIADD R134, R4, UR4 ;  /* 0x0000000404867c36 */ /* 0x000fe40008000000 */
[--C-:B-----5:R-:W-:Y:S02]  /*1dda0*/  IMAD.IADD R133, R135, 0x1, R136.reuse ;  /* 0x0000000187857824 */ /* 0x120fe400078e0288 */
        /* <DEDUP_REMOVED lines=15> */
.L_x_1708:
[----:B------:R-:W-:Y:S02]  /*1dea0*/  ULDC UR4, c[0x0][0x9e4] ;  /* 0x0002790000047ab9 */ /* 0x000fe40000000800 */
[----:B------:R-:W-:-:S05]  /*1deb0*/  IMAD.U32 R137, RZ, RZ, UR4 ;  /* 0x00000004ff897e24 */ /* 0x000fca000f8e00ff */
[----:B------:R-:W-:-:S13]  /*1dec0*/  ISETP.NE.AND P2, PT, R137, 0x1, PT ;  /* 0x000000018900780c */ /* 0x000fda0003f45270 */
[----:B------:R-:W0:Y:S02]  /*1ded0*/  @P2 LDC.64 R4, c[0x0][0x9e8] ;  /* 0x00027a00ff042b82 */ /* 0x000e240000000a00 */
[----:B0-----:R-:W-:-:S05]  /*1dee0*/  @P2 IMAD.HI.U32 R4, R136, R4, RZ ;  /* 0x0000000488042227 */ /* 0x001fca00078e00ff */
[----:B------:R-:W-:-:S07]  /*1def0*/  @P2 SHF.R.U32.HI R136, RZ, R5, R4 ;  /* 0x00000005ff882219 */ /* 0x000fce0000011604 */
.L_x_1709:
[----:B------:R-:W-:Y:S05]  /*1df00*/  BSYNC B1 ;  /* 0x0000000000017941 */ /* 0x000fea0003800000 */
.L_x_1707:
[----:B------:R-:W-:-:S05]  /*1df10*/  IMAD R136, R136, R137, R127 ;  /* 0x0000008988887224 */ /* 0x000fca00078e027f */
[----:B------:R-:W-:Y:S02]  /*1df20*/  VIADDMNMX R133, R136, R137, R133, PT ;  /* 0x0000008988857246 */ /* 0x000fe40003800185 */
[----:B------:R-:W-:-:S07]  /*1df30*/  VIMNMX R132, R132, R136, !PT ;  /* 0x0000008884847248 */ /* 0x000fce0007fe0100 */
.L_x_1706:
        /* <DEDUP_REMOVED lines=154> */
.L_x_1712:
[----:B------:R-:W-:Y:S02]  /*1e8e0*/  ULDC UR4, c[0x0][0x9e4] ;  /* 0x0002790000047ab9 */ /* 0x000fe40000000800 */
[----:B------:R-:W-:-:S05]  /*1e8f0*/  IMAD.U32 R131, RZ, RZ, UR4 ;  /* 0x00000004ff837e24 */ /* 0x000fca000f8e00ff */
[----:B------:R-:W-:-:S13]  /*1e900*/  ISETP.NE.AND P6, PT, R131, 0x1, PT ;  /* 0x000000018300780c */ /* 0x000fda0003fc5270 */
[----:B------:R-:W0:Y:S02]  /*1e910*/  @P6 LDC.64 R4, c[0x0][0x9e8] ;  /* 0x00027a00ff046b82 */ /* 0x000e240000000a00 */
[----:B0-----:R-:W-:-:S05]  /*1e920*/  @P6 IMAD.HI.U32 R4, R129, R4, RZ ;  /* 0x0000000481046227 */ /* 0x001fca00078e00ff */
[----:B------:R-:W-:-:S07]  /*1e930*/  @P6 SHF.R.U32.HI R129, RZ, R5, R4 ;  /* 0x00000005ff816219 */ /* 0x000fce0000011604 */
.L_x_1713:
[----:B------:R-:W-:Y:S05]  /*1e940*/  BSYNC B1 ;  /* 0x0000000000017941 */ /* 0x000fea0003800000 */
.L_x_1711:
[----:B------:R-:W-:-:S05]  /*1e950*/  IMAD R4, R129, R131, R127 ;  /* 0x0000008381047224 */ /* 0x000fca00078e027f */
[----:B------:R-:W-:Y:S02]  /*1e960*/  VIADDMNMX R135, R4, R131, R135, PT ;  /* 0x0000008304877246 */ /* 0x000fe40003800187 */
[----:B------:R-:W-:-:S07]  /*1e970*/  VIMNMX R134, R134, R4, !PT ;  /* 0x0000000486867248 */ /* 0x000fce0007fe0100 */
.L_x_1710:
[C---:B------:R-:W-:Y:S01]  /*1e980*/  ISETP.GT.AND P2, PT, R134.reuse, 0x1, !P2 ;  /* 0x000000018600780c */ /* 0x040fe20005744270 */
[----:B------:R-:W-:Y:S01]  /*1e990*/  ULDC UR4, c[0x0][0x988] ;  /* 0x0002620000047ab9 */ /* 0x000fe20000000800 */
[----:B------:R-:W-:Y:S01]  /*1e9a0*/  ISETP.GT.AND P3, PT, R134, 0x8, !P3 ;  /* 0x000000088600780c */ /* 0x000fe20005f64270 */
[----:B------:R-:W-:Y:S01]  /*1e9b0*/  @!P1 VIADD R14, R14, 0x2a860 ;  /* 0x0002a8600e0e9836 */ /* 0x000fe20000000000 */
[C---:B------:R-:W-:Y:S01]  /*1e9c0*/  ISETP.LT.OR P2, PT, R135.reuse, 0x2, P2 ;  /* 0x000000028700780c */ /* 0x040fe20001741670 */
[----:B------:R-:W-:Y:S01]  /*1e9d0*/  IMAD.MOV.U32 R205, RZ, RZ, R23 ;  /* 0x000000ffffcd7224 */ /* 0x000fe200078e0017 */
[----:B------:R-:W-:Y:S01]  /*1e9e0*/  ISETP.LT.OR P3, PT, R135, 0x9, P3 ;  /* 0x000000098700780c */ /* 0x000fe20001f61670 */
[----:B------:R-:W-:Y:S01]  /*1e9f0*/  IMAD.MOV.U32 R207, RZ, RZ, R22 ;  /* 0x000000ffffcf7224 */ /* 0x000fe200078e0016 */
[----:B------:R-:W-:Y:S02]  /*1ea00*/  FSEL R15, R15, -INF , !P2 ;  /* 0xff8000000f0f7808 */ /* 0x000fe40005000000 */
[----:B------:R-:W-:-:S02]  /*1ea10*/  LOP3.LUT P2, RZ, R17, 0x4, RZ, 0xc0, !PT ;  /* 0x0000000411ff7812 */ /* 0x000fc4000784c0ff */
[----:B------:R-:W-:Y:S02]  /*1ea20*/  FSEL R127, R88, -INF , !P3 ;  /* 0xff800000587f7808 */ /* 0x000fe40005800000 */
[----:B------:R-:W-:Y:S02]  /*1ea30*/  ISETP.GT.AND P2, PT, R134, 0x9, !P2 ;  /* 0x000000098600780c */ /* 0x000fe40005744270 */
[----:B------:R-:W-:Y:S02]  /*1ea40*/  LOP3.LUT P3, RZ, R17, 0x10000, RZ, 0xc0, !PT ;  /* 0x0001000011ff7812 */ /* 0x000fe4000786c0ff */
        /* <DEDUP_REMOVED lines=23> */
[----:B------:R-:W-:Y:S01]  /*1ebc0*/  FSEL R129, R10, -INF , !P2 ;  /* 0xff8000000a817808 */ /* 0x000fe20005000000 */
[----:B------:R-:W-:Y:S01]  /*1ebd0*/  IMAD.U32 R10, RZ, RZ, UR4 ;  /* 0x00000004ff0a7e24 */ /* 0x000fe2000f8e00ff */
        /* <DEDUP_REMOVED lines=34> */
[----:B------:R-:W-:Y:S02]  /*1ee00*/  FMNMX.FTZ R4, R130, R5, !PT ;  /* 0x0000000582047209 */ /* 0x000fe40007810000 */
        /* <DEDUP_REMOVED lines=21> */
[----:B------:R-:W-:-:S04]  /*1ef60*/  ISETP.GT.AND P2, PT, R134, 0x39, !P2 ;  /* 0x000000398600780c */ /* 0x000fc80005744270 */
        /* <DEDUP_REMOVED lines=23> */
[C---:B------:R-:W-:Y:S02]  /*1f0e0*/  ISETP.GT.AND P2, PT, R134.reuse, RZ, !P6 ;  /* 0x000000ff8600720c */ /* 0x040fe40007744270 */
[----:B------:R-:W-:Y:S02]  /*1f0f0*/  LOP3.LUT P6, RZ, R17, 0x1, RZ, 0xc0, !PT ;  /* 0x0000000111ff7812 */ /* 0x000fe400078cc0ff */
[----:B------:R-:W-:Y:S02]  /*1f100*/  ISETP.LT.OR P2, PT, R135, 0x1, P2 ;  /* 0x000000018700780c */ /* 0x000fe40001741670 */
[----:B------:R-:W-:Y:S02]  /*1f110*/  ISETP.GT.AND P3, PT, R134, 0x59, !P6 ;  /* 0x000000598600780c */ /* 0x000fe40007764270 */
[----:B------:R-:W-:-:S02]  /*1f120*/  FSEL R7, R7, -INF , !P2 ;  /* 0xff80000007077808 */ /* 0x000fc40005000000 */
[----:B------:R-:W-:Y:S02]  /*1f130*/  FSETP.NEU.FTZ.AND P2, PT, R5, -INF , PT ;  /* 0xff8000000500780b */ /* 0x000fe40003f5d000 */
[----:B------:R-:W-:Y:S02]  /*1f140*/  FMNMX.FTZ R4, R7, R9, !PT ;  /* 0x0000000907047209 */ /* 0x000fe40007810000 */
[----:B------:R-:W-:Y:S02]  /*1f150*/  FSEL R131, R131, RZ, P2 ;  /* 0x000000ff83837208 */ /* 0x000fe40001000000 */
[----:B------:R-:W-:Y:S02]  /*1f160*/  FMNMX.FTZ R4, R15, R4, !PT ;  /* 0x000000040f047209 */ /* 0x000fe40007810000 */
[----:B------:R-:W-:Y:S01]  /*1f170*/  ISETP.LT.OR P3, PT, R135, 0x5a, P3 ;  /* 0x0000005a8700780c */ /* 0x000fe20001f61670 */
[--C-:B------:R-:W-:Y:S01]  /*1f180*/  FFMA.FTZ R156, R20, R10, -R131.reuse ;  /* 0x0000000a149c7223 */ /* 0x100fe20000010883 */
[----:B------:R-:W-:Y:S01]  /*1f190*/  FMNMX.FTZ R4, R127, R4, !PT ;  /* 0x000000047f047209 */ /* 0x000fe20007810000 */
[-CC-:B------:R-:W-:Y:S01]  /*1f1a0*/  FFMA.FTZ R20, R21, R10.reuse, -R131.reuse ;  /* 0x0000000a15147223 */ /* 0x180fe20000010883 */
[-CC-:B------:R-:W-:Y:S01]  /*1f1b0*/  FFMA.FTZ R158, R90, R10.reuse, -R131.reuse ;  /* 0x0000000a5a9e7223 */ /* 0x180fe20000010883 */
[--C-:B------:R-:W-:Y:S01]  /*1f1c0*/  FFMA.FTZ R90, R95, R10, -R131.reuse ;  /* 0x0000000a5f5a7223 */ /* 0x100fe20000010883 */
[----:B------:R-:W-:Y:S01]  /*1f1d0*/  FMNMX.FTZ R21, R89, R4, !PT ;  /* 0x0000000459157209 */ /* 0x000fe20007810000 */
[-CC-:B------:R-:W-:Y:S01]  /*1f1e0*/  FFMA.FTZ R144, R108, R10.reuse, -R131.reuse ;  /* 0x0000000a6c907223 */ /* 0x180fe20000010883 */
[----:B------:R-:W-:Y:S01]  /*1f1f0*/  FSEL R126, R126, -INF , !P3 ;  /* 0xff8000007e7e7808 */ /* 0x000fe20005800000 */
        /* <DEDUP_REMOVED lines=26> */
[----:B------:R-:W-:-:S03]  /*1f3a0*/  FFMA.FTZ R130, R130, R10, -R131 ;  /* 0x0000000a82827223 */ /* 0x000fc60000010883 */
[----:B------:R-:W-:-:S03]  /*1f3b0*/  FMNMX.FTZ R91, R103, R4, !PT ;  /* 0x00000004675b7209 */ /* 0x000fc60007810000 */
[----:B------:R-:W-:Y:S01]  /*1f3c0*/  MUFU.EX2 R152, R152 ;  /* 0x0000009800987308 */ /* 0x000fe20000000800 */
[----:B------:R-:W-:Y:S01]  /*1f3d0*/  FMNMX.FTZ R4, R106, R91, !PT ;  /* 0x0000005b6a047209 */ /* 0x000fe20007810000 */
[-CC-:B------:R-:W-:Y:S01]  /*1f3e0*/  FFMA.FTZ R91, R97, R10.reuse, -R131.reuse ;  /* 0x0000000a615b7223 */ /* 0x180fe20000010883 */
[----:B------:R-:W-:Y:S01]  /*1f3f0*/  FSEL R97, R13, -INF , !P5 ;  /* 0xff8000000d617808 */ /* 0x000fe20006800000 */
[----:B------:R-:W-:Y:S01]  /*1f400*/  FFMA.FTZ R13, R105, R10, -R131 ;  /* 0x0000000a690d7223 */ /* 0x000fe20000010883 */
[----:B------:R-:W-:Y:S02]  /*1f410*/  FMNMX.FTZ R95, R107, R4, !PT ;  /* 0x000000046b5f7209 */ /* 0x000fe40007810000 */
[----:B------:R-:W-:Y:S01]  /*1f420*/  FSEL R105, R5, RZ, P2 ;  /* 0x000000ff05697208 */ /* 0x000fe20001000000 */
[----:B------:R-:W-:Y:S01]  /*1f430*/  MUFU.EX2 R90, R90 ;  /* 0x0000005a005a7308 */ /* 0x000fe20000000800 */
[----:B------:R-:W-:-:S03]  /*1f440*/  FMNMX.FTZ R95, R110, R95, !PT ;  /* 0x0000005f6e5f7209 */ /* 0x000fc60007810000 */
[----:B------:R-:W-:Y:S01]  /*1f450*/  FADD.FTZ R105, -R105, R12 ;  /* 0x0000000c69697221 */ /* 0x000fe20000010100 */
        /* <DEDUP_REMOVED lines=12> */
[----:B------:R-:W-:Y:S01]  /*1f520*/  FMNMX.FTZ R4, R126, R95, !PT ;  /* 0x0000005f7e047209 */ /* 0x000fe20007810000 */
[----:B------:R-:W-:Y:S02]  /*1f530*/  FFMA.FTZ R95, R109, R10, -R131 ;  /* 0x0000000a6d5f7223 */ /* 0x000fe40000010883 */
        /* <DEDUP_REMOVED lines=22> */
[-C--:B------:R-:W-:Y:S01]  /*1f6a0*/  FFMA.FTZ R89, R89, R10.reuse, -R105 ;  /* 0x0000000a59597223 */ /* 0x080fe20000010869 */
[----:B------:R-:W-:Y:S01]  /*1f6b0*/  FADD.FTZ R7, -R98, R9 ;  /* 0x0000000962077221 */ /* 0x000fe20000010100 */
[-CC-:B------:R-:W-:Y:S01]  /*1f6c0*/  FFMA.FTZ R151, R102, R10.reuse, -R105.reuse ;  /* 0x0000000a66977223 */ /* 0x180fe20000010869 */
[----:B------:R-:W-:Y:S01]  /*1f6d0*/  MUFU.EX2 R157, R157 ;  /* 0x0000009d009d7308 */ /* 0x000fe20000000800 */
[-CC-:B------:R-:W-:Y:S01]  /*1f6e0*/  FFMA.FTZ R153, R92, R10.reuse, -R105.reuse ;  /* 0x0000000a5c997223 */ /* 0x180fe20000010869 */
[-C--:B------:R-:W-:Y:S01]  /*1f6f0*/  FMUL.FTZ R7, R7, R10.reuse ;  /* 0x0000000a07077220 */ /* 0x080fe20000410000 */
[-CC-:B------:R-:W-:Y:S01]  /*1f700*/  FFMA.FTZ R92, R93, R10.reuse, -R105.reuse ;  /* 0x0000000a5d5c7223 */ /* 0x180fe20000010869 */
[-CC-:B------:R-:W-:Y:S01]  /*1f710*/  FFMA.FTZ R155, R129, R10.reuse, -R105.reuse ;  /* 0x0000000a819b7223 */ /* 0x180fe20000010869 */
[----:B0-----:R-:W-:Y:S01]  /*1f720*/  FFMA.FTZ R3, R88, R3, R156 ;  /* 0x0000000358037223 */ /* 0x001fe2000001009c */
[-CC-:B------:R-:W-:Y:S01]  /*1f730*/  FFMA.FTZ R11, R11, R10.reuse, -R105.reuse ;  /* 0x0000000a0b0b7223 */ /* 0x180fe20000010869 */
[-C--:B------:R-:W-:Y:S01]  /*1f740*/  FFMA.FTZ R145, R106, R10.reuse, -R105 ;  /* 0x0000000a6a917223 */ /* 0x080fe20000010869 */
[----:B------:R-:W0:Y:S01]  /*1f750*/  MUFU.EX2 R7, R7 ;  /* 0x0000000700077308 */ /* 0x000e220000000800 */
[----:B------:R-:W-:Y:S01]  /*1f760*/  FADD.FTZ R3, R20, R3 ;  /* 0x0000000314037221 */ /* 0x000fe20000010000 */
[-CC-:B------:R-:W-:Y:S01]  /*1f770*/  FFMA.FTZ R93, R99, R10.reuse, -R105.reuse ;  /* 0x0000000a635d7223 */ /* 0x180fe20000010869 */
[-CC-:B------:R-:W-:Y:S01]  /*1f780*/  FFMA.FTZ R103, R103, R10.reuse, -R105.reuse ;  /* 0x0000000a67677223 */ /* 0x180fe20000010869 */
[-C--:B------:R-:W-:Y:S01]  /*1f790*/  FFMA.FTZ R98, R107, R10.reuse, -R105 ;  /* 0x0000000a6b627223 */ /* 0x080fe20000010869 */
[----:B------:R-:W-:Y:S01]  /*1f7a0*/  FADD.FTZ R102, R158, R3 ;  /* 0x000000039e667221 */ /* 0x000fe20000010000 */
[-CC-:B------:R-:W-:Y:S01]  /*1f7b0*/  FFMA.FTZ R147, R110, R10.reuse, -R105.reuse ;  /* 0x0000000a6e937223 */ /* 0x180fe20000010869 */
[--C-:B------:R-:W-:Y:S01]  /*1f7c0*/  FFMA.FTZ R141, R116, R10, -R105.reuse ;  /* 0x0000000a748d7223 */ /* 0x100fe20000010869 */
[----:B------:R-:W1:Y:S01]  /*1f7d0*/  MUFU.EX2 R15, R15 ;  /* 0x0000000f000f7308 */ /* 0x000e620000000800 */
[C---:B------:R-:W-:Y:S01]  /*1f7e0*/  FADD.FTZ R3, R21.reuse, R102 ;  /* 0x0000006615037221 */ /* 0x040fe20000010000 */
[----:B------:R-:W-:Y:S01]  /*1f7f0*/  F2FP.BF16.F32.PACK_AB R158, R21, R158 ;  /* 0x0000009e159e723e */ /* 0x000fe200000010ff */
[----:B------:R-:W-:Y:S01]  /*1f800*/  FFMA.FTZ R143, R118, R10, -R105 ;  /* 0x0000000a768f7223 */ /* 0x000fe20000010869 */
[----:B------:R-:W-:Y:S01]  /*1f810*/  F2FP.BF16.F32.PACK_AB R156, R20, R156 ;  /* 0x0000009c149c723e */ /* 0x000fe200000010ff */
[----:B------:R-:W-:Y:S01]  /*1f820*/  FADD.FTZ R3, R152, R3 ;  /* 0x0000000398037221 */ /* 0x000fe20000010000 */
[-CC-:B------:R-:W-:Y:S01]  /*1f830*/  FFMA.FTZ R119, R119, R10.reuse, -R105.reuse ;  /* 0x0000000a77777223 */ /* 0x180fe20000010869 */
[----:B------:R-:W-:Y:S01]  /*1f840*/  FFMA.FTZ R137, R122, R10, -R105 ;  /* 0x0000000a7a897223 */ /* 0x000fe20000010869 */
[----:B------:R-:W2:Y:S01]  /*1f850*/  MUFU.EX2 R159, R159 ;  /* 0x0000009f009f7308 */ /* 0x000ea20000000800 */
[----:B0-----:R-:W-:Y:S01]  /*1f860*/  FFMA.FTZ R0, R7, R0, R157 ;  /* 0x0000000007007223 */ /* 0x001fe2000001009d */
[C---:B------:R-:W-:Y:S01]  /*1f870*/  FADD.FTZ R3, R90.reuse, R3 ;  /* 0x000000035a037221 */ /* 0x040fe20000010000 */
[----:B------:R-:W-:Y:S01]  /*1f880*/  FFMA.FTZ R123, R123, R10, -R105 ;  /* 0x0000000a7b7b7223 */ /* 0x000fe20000010869 */
[----:B------:R-:W-:-:S02]  /*1f890*/  F2FP.BF16.F32.PACK_AB R152, R90, R152 ;  /* 0x000000985a98723e */ /* 0x000fc400000010ff */
[----:B------:R-:W-:Y:S01]  /*1f8a0*/  FADD.FTZ R106, R154, R3 ;  /* 0x000000039a6a7221 */ /* 0x000fe20000010000 */
[----:B------:R-:W-:Y:S01]  /*1f8b0*/  F2FP.BF16.F32.PACK_AB R154, R91, R154 ;  /* 0x0000009a5b9a723e */ /* 0x000fe200000010ff */
[----:B------:R-:W0:Y:S01]  /*1f8c0*/  MUFU.EX2 R89, R89 ;  /* 0x0000005900597308 */ /* 0x000e220000000800 */
[----:B-1----:R-:W-:Y:S01]  /*1f8d0*/  FADD.FTZ R102, R15, R0 ;  /* 0x000000000f667221 */ /* 0x002fe20000010000 */
[----:B------:R-:W-:Y:S01]  /*1f8e0*/  FADD.FTZ R3, R91, R106 ;  /* 0x0000006a5b037221 */ /* 0x000fe20000010000 */
[----:B------:R-:W-:Y:S01]  /*1f8f0*/  FFMA.FTZ R0, R112, R10, -R105 ;  /* 0x0000000a70007223 */ /* 0x000fe20000010869 */
[C---:B------:R-:W-:Y:S01]  /*1f900*/  ISETP.GT.AND P2, PT, R8.reuse, R180, PT ;  /* 0x000000b40800720c */ /* 0x040fe20003f44270 */
[----:B------:R-:W-:Y:S02]  /*1f910*/  VIADD R8, R8, 0xffffffff ;  /* 0xffffffff08087836 */ /* 0x000fe40000000000 */
[----:B------:R-:W-:Y:S01]  /*1f920*/  FADD.FTZ R99, R148, R3 ;  /* 0x0000000394637221 */ /* 0x000fe20000010000 */
[C---:B------:R-:W-:Y:S01]  /*1f930*/  F2FP.BF16.F32.PACK_AB R148, R94.reuse, R148 ;  /* 0x000000945e94723e */ /* 0x040fe200000010ff */
[----:B------:R-:W1:Y:S01]  /*1f940*/  MUFU.EX2 R153, R153 ;  /* 0x0000009900997308 */ /* 0x000e620000000800 */
[----:B--2---:R-:W-:Y:S01]  /*1f950*/  FADD.FTZ R102, R159, R102 ;  /* 0x000000669f667221 */ /* 0x004fe20000010000 */
[----:B------:R-:W-:Y:S01]  /*1f960*/  FADD.FTZ R99, R94, R99 ;  /* 0x000000635e637221 */ /* 0x000fe20000010000 */
[----:B------:R-:W-:-:S03]  /*1f970*/  F2FP.BF16.F32.PACK_AB R157, R15, R157 ;  /* 0x0000009d0f9d723e */ /* 0x000fc600000010ff */
[----:B------:R-:W-:Y:S01]  /*1f980*/  FADD.FTZ R106, R150, R99 ;  /* 0x00000063966a7221 */ /* 0x000fe20000010000 */
[----:B------:R-:W-:Y:S01]  /*1f990*/  @!P1 PRMT R99, RZ, 0x654, R14 ;  /* 0x00000654ff639816 */ /* 0x000fe2000000000e */
[----:B------:R-:W2:Y:S01]  /*1f9a0*/  MUFU.EX2 R92, R92 ;  /* 0x0000005c005c7308 */ /* 0x000ea20000000800 */
[----:B0-----:R-:W-:Y:S01]  /*1f9b0*/  FADD.FTZ R102, R89, R102 ;  /* 0x0000006659667221 */ /* 0x001fe20000010000 */
[----:B------:R-:W-:Y:S01]  /*1f9c0*/  FFMA.FTZ R14, R117, R10, -R105 ;  /* 0x0000000a750e7223 */ /* 0x000fe20000010869 */
[----:B------:R0:W-:Y:S01]  /*1f9d0*/  @!P1 SYNCS.ARRIVE.TRANS64.RED.A1T0 RZ, [R99+URZ], RZ ;  /* 0x000000ff63ff99a7 */ /* 0x0001e2000810043f */
[----:B------:R-:W-:Y:S02]  /*1f9e0*/  F2FP.BF16.F32.PACK_AB R150, R13, R150 ;  /* 0x000000960d96723e */ /* 0x000fe400000010ff */
[----:B------:R-:W-:Y:S02]  /*1f9f0*/  F2FP.BF16.F32.PACK_AB R159, R89, R159 ;  /* 0x0000009f599f723e */ /* 0x000fe400000010ff */
[----:B------:R-:W3:Y:S01]  /*1fa00*/  MUFU.EX2 R155, R155 ;  /* 0x0000009b009b7308 */ /* 0x000ee20000000800 */
        /* <DEDUP_REMOVED lines=8> */
[----:B---3--:R-:W-:Y:S01]  /*1fa90*/  FADD.FTZ R102, R155, R102 ;  /* 0x000000669b667221 */ /* 0x008fe20000010000 */
[----:B------:R-:W-:-:S04]  /*1faa0*/  FADD.FTZ R3, R95, R106 ;  /* 0x0000006a5f037221 */ /* 0x000fc80000010000 */
[----:B0-----:R-:W-:Y:S01]  /*1fab0*/  FADD.FTZ R99, R146, R3 ;  /* 0x0000000392637221 */ /* 0x001fe20000010000 */
[-C--:B------:R-:W-:Y:S01]  /*1fac0*/  FFMA.FTZ R3, R97, R10.reuse, -R105 ;  /* 0x0000000a61037223 */ /* 0x080fe20000010869 */
[----:B------:R-:W0:Y:S01]  /*1fad0*/  MUFU.EX2 R93, R93 ;  /* 0x0000005d005d7308 */ /* 0x000e220000000800 */
[----:B-1----:R-:W-:Y:S01]  /*1fae0*/  FADD.FTZ R102, R11, R102 ;  /* 0x000000660b667221 */ /* 0x002fe20000010000 */
[----:B------:R-:W-:Y:S01]  /*1faf0*/  FADD.FTZ R99, R96, R99 ;  /* 0x0000006360637221 */ /* 0x000fe20000010000 */
[----:B------:R-:W-:Y:S01]  /*1fb00*/  FFMA.FTZ R105, R126, R10, -R105 ;  /* 0x0000000a7e697223 */ /* 0x000fe20000010869 */
[----:B------:R-:W-:Y:S02]  /*1fb10*/  F2FP.BF16.F32.PACK_AB R146, R96, R146 ;  /* 0x000000926092723e */ /* 0x000fe400000010ff */
[----:B------:R-:W-:Y:S01]  /*1fb20*/  FADD.FTZ R99, R140, R99 ;  /* 0x000000638c637221 */ /* 0x000fe20000010000 */
[C---:B------:R-:W-:Y:S01]  /*1fb30*/  F2FP.BF16.F32.PACK_AB R140, R100.reuse, R140 ;  /* 0x0000008c648c723e */ /* 0x040fe200000010ff */
[----:B------:R-:W1:Y:S01]  /*1fb40*/  MUFU.EX2 R151, R151 ;  /* 0x0000009700977308 */ /* 0x000e620000000800 */
[----:B--2---:R-:W-:Y:S01]  /*1fb50*/  FADD.FTZ R102, R149, R102 ;  /* 0x0000006695667221 */ /* 0x004fe20000010000 */
[----:B------:R-:W-:Y:S01]  /*1fb60*/  FADD.FTZ R99, R100, R99 ;  /* 0x0000006364637221 */ /* 0x000fe20000010000 */
[----:B------:R-:W-:-:S05]  /*1fb70*/  F2FP.BF16.F32.PACK_AB R155, R11, R155 ;  /* 0x0000009b0b9b723e */ /* 0x000fca00000010ff */
[----:B------:R-:W2:Y:S01]  /*1fb80*/  MUFU.EX2 R9, R103 ;  /* 0x0000006700097308 */ /* 0x000ea20000000800 */
[C---:B0-----:R-:W-:Y:S01]  /*1fb90*/  FADD.FTZ R102, R93.reuse, R102 ;  /* 0x000000665d667221 */ /* 0x041fe20000010000 */
[----:B------:R-:W-:-:S06]  /*1fba0*/  F2FP.BF16.F32.PACK_AB R149, R93, R149 ;  /* 0x000000955d95723e */ /* 0x000fcc00000010ff */
[----:B------:R-:W0:Y:S01]  /*1fbb0*/  MUFU.EX2 R145, R145 ;  /* 0x0000009100917308 */ /* 0x000e220000000800 */
[----:B-1----:R-:W-:-:S07]  /*1fbc0*/  FADD.FTZ R102, R151, R102 ;  /* 0x0000006697667221 */ /* 0x002fce0000010000 */
[----:B------:R-:W1:Y:S01]  /*1fbd0*/  MUFU.EX2 R98, R98 ;  /* 0x0000006200627308 */ /* 0x000e620000000800 */
[C---:B--2---:R-:W-:Y:S01]  /*1fbe0*/  FADD.FTZ R102, R9.reuse, R102 ;  /* 0x0000006609667221 */ /* 0x044fe20000010000 */
[----:B------:R-:W-:Y:S01]  /*1fbf0*/  F2FP.BF16.F32.PACK_AB R151, R9, R151 ;  /* 0x000000970997723e */ /* 0x000fe200000010ff */
[----:B------:R-:W-:-:S05]  /*1fc00*/  IMAD.MOV.U32 R9, RZ, RZ, R4 ;  /* 0x000000ffff097224 */ /* 0x000fca00078e0004 */
        /* <DEDUP_REMOVED lines=38> */
[----:B0-----:R-:W-:Y:S01]  /*1fe70*/  FADD.FTZ R20, R139, R20 ;  /* 0x000000148b147221 */ /* 0x001fe20000010000 */
[C---:B-1----:R-:W-:Y:S01]  /*1fe80*/  FADD.FTZ R3, R12.reuse, R91 ;  /* 0x0000005b0c037221 */ /* 0x042fe20000010000 */
[----:B------:R-:W-:Y:S01]  /*1fe90*/  F2FP.BF16.F32.PACK_AB R138, R12, R138 ;  /* 0x0000008a0c8a723e */ /* 0x000fe200000010ff */
[----:B------:R-:W-:Y:S02]  /*1fea0*/  IMAD.MOV.U32 R12, RZ, RZ, R5 ;  /* 0x000000ffff0c7224 */ /* 0x000fe400078e0005 */
[C---:B--2---:R-:W-:Y:S01]  /*1feb0*/  FADD.FTZ R0, R105.reuse, R20 ;  /* 0x0000001469007221 */ /* 0x044fe20000010000 */
[----:B------:R-:W-:Y:S01]  /*1fec0*/  F2FP.BF16.F32.PACK_AB R139, R105, R139 ;  /* 0x0000008b698b723e */ /* 0x000fe200000010ff */
[----:B------:R-:W-:Y:S06]  /*1fed0*/  @P2 BRA `(.L_x_1714) ;  /* 0xffffffc800142947 */ /* 0x000fec000383ffff */
.L_x_1695:
[----:B------:R-:W-:Y:S05]  /*1fee0*/  BSYNC B0 ;  /* 0x0000000000007941 */ /* 0x000fea0003800000 */
.L_x_1694:
        /* <DEDUP_REMOVED lines=67> */
.L_x_1715:
[----:B------:R-:W-:Y:S01]  /*20320*/  IMAD R13, R22, 0x8, R2 ;  /* 0x00000008160d7824 */ /* 0x000fe200078e0202 */
[----:B------:R-:W-:-:S04]  /*20330*/  SHF.L.U32 R6, R23, 0x1f, RZ ;  /* 0x0000001f17067819 */ /* 0x000fc800000006ff */
[----:B------:R0:W1:Y:S01]  /*20340*/  SYNCS.PHASECHK.TRANS64.TRYWAIT P2, [R13+URZ+0x2a850], R6 ;  /* 0x02a850060d0075a7 */ /* 0x000062000804017f */
[----:B------:R-:W-:Y:S05]  /*20350*/  @!P0 BRA `(.L_x_1716) ;  /* 0x0000000000048947 */ /* 0x000fea0003800000 */
[----:B------:R-:W-:Y:S01]  /*20360*/  BPT.TRAP 0x1 ;  /* 0x000000040000795c */ /* 0x000fe20000300000 */
.L_x_1716:
        /* <DEDUP_REMOVED lines=9> */
.L_x_1718:
[----:B------:R-:W-:Y:S05]  /*20400*/  BSYNC B0 ;  /* 0x0000000000007941 */ /* 0x000fea0003800000 */
.L_x_1717:
[----:B01----:R-:W-:Y:S01]  /*20410*/  IMAD.MOV.U32 R6, RZ, RZ, R2 ;  /* 0x000000ffff067224 */ /* 0x003fe200078e0002 */
[----:B------:R-:W-:Y:S01]  /*20420*/  WARPGROUP.ARRIVE ;  /* 0x00000000000079c5 */ /* 0x000fe20000000000 */
[----:B------:R-:W-:Y:S02]  /*20430*/  IMAD.MOV.U32 R7, RZ, RZ, 0x40000040 ;  /* 0x40000040ff077424 */ /* 0x000fe400078e00ff */
        /* <DEDUP_REMOVED lines=46> */
[----:B------:R-:W-:Y:S01]  /*20720*/  SEL R0, RZ, 0x1, P2 ;  /* 0x00000001ff007807 */ /* 0x000fe20001000000 */
[----:B------:R-:W0:Y:S03]  /*20730*/  SHFL.BFLY PT, R7, R2, 0x1, 0x1f ;  /* 0x0c201f0002077f89 */ /* 0x000e2600000e0000 */
[----:B------:R-:W-:Y:S01]  /*20740*/  LOP3.LUT R23, R23, R0, RZ, 0x3c, !PT ;  /* 0x0000000017177212 */ /* 0x000fe200078e3cff */
[----:B------:R-:W1:Y:S01]  /*20750*/  SHFL.BFLY PT, R9, R6, 0x1, 0x1f ;  /* 0x0c201f0006097f89 */ /* 0x000e6200000e0000 */
[----:B------:R-:W-:-:S02]  /*20760*/  IMAD.MOV.U32 R0, RZ, RZ, -0x800000 ;  /* 0xff800000ff007424 */ /* 0x000fc400078e00ff */
[----:B0-----:R-:W-:Y:S01]  /*20770*/  FADD.FTZ R14, R2, R7 ;  /* 0x00000007020e7221 */ /* 0x001fe20000010000 */
[----:B------:R-:W-:Y:S02]  /*20780*/  IMAD.MOV.U32 R7, RZ, RZ, RZ ;  /* 0x000000ffff077224 */ /* 0x000fe400078e00ff */
        /* <DEDUP_REMOVED lines=84> */
.L_x_1580:
[----:B------:R-:W0:Y:S08]  /*20cd0*/  S2UR UR5, SR_CgaCtaId ;  /* 0x00000000000579c3 */ /* 0x000e300000008800 */
[----:B------:R-:W-:Y:S06]  /*20ce0*/  BAR.SYNC.DEFER_BLOCKING 0x5, 0x180 ;  /* 0x0146000000007b1d */ /* 0x000fec0000010000 */
[----:B------:R-:W-:Y:S01]  /*20cf0*/  UMOV UR4, 0x400 ;  /* 0x0000040000047882 */ /* 0x000fe20000000000 */
[----:B------:R-:W-:Y:S01]  /*20d00*/  BSSY B0, `(.L_x_1720) ;  /* 0x00002d2000007945 */ /* 0x000fe20003800000 */
[----:B0-----:R-:W-:-:S06]  /*20d10*/  ULEA UR4, UR5, UR4, 0x18 ;  /* 0x0000000405047291 */ /* 0x001fcc000f8ec03f */
[----:B------:R-:W-:-:S05]  /*20d20*/  IMAD.U32 R2, RZ, RZ, UR4 ;  /* 0x00000004ff027e24 */ /* 0x000fca000f8e00ff */
[----:B------:R0:W1:Y:S01]  /*20d30*/  LDS.128 R28, [R2+0x2a8d0] ;  /* 0x02a8d000021c7984 */ /* 0x0000620000000c00 */
[----:B------:R-:W-:Y:S06]  /*20d40*/  BAR.ARV 0x4, 0x180 ;  /* 0x0106000000007b1d */ /* 0x000fec0000002000 */
[----:B------:R-:W-:Y:S05]  /*20d50*/  @P0 BRA `(.L_x_1721) ;  /* 0x0000002000480947 */ /* 0x000fea0003800000 */
[----:B------:R-:W2:Y:S01]  /*20d60*/  LDL R4, [R1+0x84] ;  /* 0x0000840001047983 */ /* 0x000ea20000100800 */
[----:B------:R-:W-:Y:S01]  /*20d70*/  ULDC.64 UR4, c[0x0][0xc00] ;  /* 0x0003000000047ab9 */ /* 0x000fe20000000a00 */
[----:B------:R-:W-:Y:S01]  /*20d80*/  ULDC.64 UR6, c[0x0][0xc08] ;  /* 0x0003020000067ab9 */ /* 0x000fe20000000a00 */
[----:B------:R-:W3:Y:S01]  /*20d90*/  S2R R5, SR_SWINHI ;  /* 0x0000000000057919 */ /* 0x000ee20000002f00 */
[----:B------:R-:W-:Y:S02]  /*20da0*/  MOV R72, R2 ;  /* 0x0000000200487202 */ /* 0x000fe40000000f00 */
[----:B---3--:R-:W-:Y:S01]  /*20db0*/  MOV R73, R5 ;  /* 0x0000000500497202 */ /* 0x008fe20000000f00 */
[----:B------:R-:W-:Y:S02]  /*20dc0*/  BAR.SYNC.DEFER_BLOCKING 0x1, 0x100 ;  /* 0x0044000000007b1d */ /* 0x000fe40000010000 */
[----:B--2---:R-:W-:-:S03]  /*20dd0*/  IMAD.WIDE R4, R4, 0x2, R72 ;  /* 0x0000000204047825 */ /* 0x004fc600078e0248 */
        /* <DEDUP_REMOVED lines=12> */
[----:B------:R-:W-:Y:S01]  /*20ea0*/  IADD3 R109, P0, R4, 0x4060, RZ ;  /* 0x00004060046d7810 */ /* 0x000fe20007f1e0ff */
[--C-:B------:R-:W-:Y:S01]  /*20eb0*/  IMAD.X R25, RZ, RZ, R5.reuse, P2 ;  /* 0x000000ffff197224 */ /* 0x100fe200010e0605 */
[----:B------:R-:W-:Y:S01]  /*20ec0*/  LOP3.LUT R4, R7, R4, RZ, 0x3c, !PT ;  /* 0x0000000407047212 */ /* 0x000fe200078e3cff */
[--C-:B------:R-:W-:Y:S01]  /*20ed0*/  IMAD.X R27, RZ, RZ, R5.reuse, P1 ;  /* 0x000000ffff1b7224 */ /* 0x100fe200008e0605 */
[----:B------:R-:W-:Y:S01]  /*20ee0*/  LOP3.LUT R6, R35, 0x380, RZ, 0xc0, !PT ;  /* 0x0000038023067812 */ /* 0x000fe200078ec0ff */
[----:B------:R-:W-:Y:S01]  /*20ef0*/  IMAD.X R33, RZ, RZ, R5, P0 ;  /* 0x000000ffff217224 */ /* 0x000fe200000e0605 */
[----:B------:R-:W-:-:S02]  /*20f00*/  LOP3.LUT R7, R10, 0x380, RZ, 0xc0, !PT ;  /* 0x000003800a077812 */ /* 0x000fc400078ec0ff */
[----:B------:R-:W-:Y:S02]  /*20f10*/  SHF.R.U64 R6, R6, 0x3, RZ ;  /* 0x0000000306067819 */ /* 0x000fe400000012ff */
[----:B------:R-:W-:Y:S02]  /*20f20*/  SHF.R.U64 R7, R7, 0x3, RZ ;  /* 0x0000000307077819 */ /* 0x000fe400000012ff */
[----:B------:R-:W-:Y:S02]  /*20f30*/  LOP3.LUT R12, R101, 0x380, RZ, 0xc0, !PT ;  /* 0x00000380650c7812 */ /* 0x000fe400078ec0ff */
[----:B------:R-:W-:Y:S02]  /*20f40*/  LOP3.LUT R14, R103, 0x380, RZ, 0xc0, !PT ;  /* 0x00000380670e7812 */ /* 0x000fe400078ec0ff */
[----:B------:R-:W-:Y:S02]  /*20f50*/  LOP3.LUT R24, R105, 0x380, RZ, 0xc0, !PT ;  /* 0x0000038069187812 */ /* 0x000fe400078ec0ff */
[----:B------:R-:W-:-:S02]  /*20f60*/  LOP3.LUT R26, R107, 0x380, RZ, 0xc0, !PT ;  /* 0x000003806b1a7812 */ /* 0x000fc400078ec0ff */
[----:B-1----:R-:W-:Y:S02]  /*20f70*/  LOP3.LUT R28, R109, 0x380, RZ, 0xc0, !PT ;  /* 0x000003806d1c7812 */ /* 0x002fe400078ec0ff */
[----:B------:R-:W-:Y:S02]  /*20f80*/  LOP3.LUT R8, R6, R35, RZ, 0x3c, !PT ;  /* 0x0000002306087212 */ /* 0x000fe400078e3cff */
[----:B------:R-:W-:Y:S02]  /*20f90*/  LOP3.LUT R10, R7, R10, RZ, 0x3c, !PT ;  /* 0x0000000a070a7212 */ /* 0x000fe400078e3cff */
[----:B------:R-:W-:Y:S02]  /*20fa0*/  MOV R34, R4 ;  /* 0x0000000400227202 */ /* 0x000fe40000000f00 */
[----:B------:R-:W-:Y:S02]  /*20fb0*/  SHF.R.U64 R12, R12, 0x3, RZ ;  /* 0x000000030c0c7819 */ /* 0x000fe400000012ff */
[----:B------:R-:W-:-:S02]  /*20fc0*/  SHF.R.U64 R14, R14, 0x3, RZ ;  /* 0x000000030e0e7819 */ /* 0x000fc400000012ff */
[----:B------:R-:W-:Y:S02]  /*20fd0*/  F2FP.BF16.F32.PACK_AB R4, R21, R20 ;  /* 0x000000141504723e */ /* 0x000fe400000010ff */
[----:B------:R-:W-:Y:S02]  /*20fe0*/  F2FP.BF16.F32.PACK_AB R5, R95, R94 ;  /* 0x0000005e5f05723e */ /* 0x000fe400000010ff */
[----:B------:R-:W-:Y:S02]  /*20ff0*/  F2FP.BF16.F32.PACK_AB R6, R89, R88 ;  /* 0x000000585906723e */ /* 0x000fe400000010ff */
[----:B------:R-:W-:Y:S02]  /*21000*/  F2FP.BF16.F32.PACK_AB R7, R97, R96 ;  /* 0x000000606107723e */ /* 0x000fe400000010ff */
[----:B------:R-:W-:Y:S02]  /*21010*/  SHF.R.U64 R24, R24, 0x3, RZ ;  /* 0x0000000318187819 */ /* 0x000fe400000012ff */
[----:B------:R-:W-:Y:S01]  /*21020*/  SHF.R.U64 R26, R26, 0x3, RZ ;  /* 0x000000031a1a7819 */ /* 0x000fe200000012ff */
[----:B------:R1:W-:Y:S01]  /*21030*/  STSM.16.M88.4 [R34], R4 ;  /* 0x0000000422007844 */ /* 0x0003e20000000200 */
[----:B------:R-:W-:-:S02]  /*21040*/  SHF.R.U64 R28, R28, 0x3, RZ ;  /* 0x000000031c1c7819 */ /* 0x000fc400000012ff */
[----:B------:R-:W-:Y:S02]  /*21050*/  LOP3.LUT R12, R12, R101, RZ, 0x3c, !PT ;  /* 0x000000650c0c7212 */ /* 0x000fe400078e3cff */
[----:B------:R-:W-:Y:S01]  /*21060*/  LOP3.LUT R14, R14, R103, RZ, 0x3c, !PT ;  /* 0x000000670e0e7212 */ /* 0x000fe200078e3cff */
[----:B------:R-:W2:Y:S01]  /*21070*/  LDC.64 R100, c[0x0][0xc00] ;  /* 0x00030000ff647b82 */ /* 0x000ea20000000a00 */
[----:B------:R-:W-:Y:S02]  /*21080*/  LOP3.LUT R24, R24, R105, RZ, 0x3c, !PT ;  /* 0x0000006918187212 */ /* 0x000fe400078e3cff */
[----:B------:R-:W-:Y:S02]  /*21090*/  LOP3.LUT R26, R26, R107, RZ, 0x3c, !PT ;  /* 0x0000006b1a1a7212 */ /* 0x000fe400078e3cff */
[----:B------:R-:W-:Y:S02]  /*210a0*/  LOP3.LUT R32, R28, R109, RZ, 0x3c, !PT ;  /* 0x0000006d1c207212 */ /* 0x000fe400078e3cff */
[----:B------:R-:W-:-:S02]  /*210b0*/  MOV R107, R8 ;  /* 0x00000008006b7202 */ /* 0x000fc40000000f00 */
[----:B------:R-:W-:Y:S02]  /*210c0*/  MOV R106, R10 ;  /* 0x0000000a006a7202 */ /* 0x000fe40000000f00 */
[----:B-1----:R-:W-:Y:S02]  /*210d0*/  F2FP.BF16.F32.PACK_AB R4, R91, R90 ;  /* 0x0000005a5b04723e */ /* 0x002fe400000010ff */
[----:B------:R-:W-:Y:S02]  /*210e0*/  F2FP.BF16.F32.PACK_AB R5, R99, R98 ;  /* 0x000000626305723e */ /* 0x000fe400000010ff */
[----:B------:R-:W-:Y:S02]  /*210f0*/  F2FP.BF16.F32.PACK_AB R6, R37, R36 ;  /* 0x000000242506723e */ /* 0x000fe400000010ff */
[----:B------:R-:W-:Y:S02]  /*21100*/  F2FP.BF16.F32.PACK_AB R7, R39, R38 ;  /* 0x000000262707723e */ /* 0x000fe400000010ff */
[----:B------:R-:W-:-:S02]  /*21110*/  F2FP.BF16.F32.PACK_AB R8, R41, R40 ;  /* 0x000000282908723e */ /* 0x000fc400000010ff */
[----:B------:R-:W-:Y:S01]  /*21120*/  F2FP.BF16.F32.PACK_AB R9, R43, R42 ;  /* 0x0000002a2b09723e */ /* 0x000fe200000010ff */
[----:B------:R1:W-:Y:S01]  /*21130*/  STSM.16.M88.4 [R107], R4 ;  /* 0x000000046b007844 */ /* 0x0003e20000000200 */
[----:B------:R-:W-:Y:S02]  /*21140*/  F2FP.BF16.F32.PACK_AB R10, R45, R44 ;  /* 0x0000002c2d0a723e */ /* 0x000fe400000010ff */
[----:B------:R-:W-:Y:S02]  /*21150*/  F2FP.BF16.F32.PACK_AB R11, R47, R46 ;  /* 0x0000002e2f0b723e */ /* 0x000fe400000010ff */
[----:B------:R-:W-:Y:S02]  /*21160*/  MOV R105, R12 ;  /* 0x0000000c00697202 */ /* 0x000fe40000000f00 */
[----:B------:R-:W-:Y:S01]  /*21170*/  MOV R28, R14 ;  /* 0x0000000e001c7202 */ /* 0x000fe20000000f00 */
[----:B------:R-:W-:Y:S01]  /*21180*/  STSM.16.M88.4 [R106], R8 ;  /* 0x000000086a007844 */ /* 0x000fe20000000200 */
[----:B------:R-:W-:-:S02]  /*21190*/  MOV R104, R24 ;  /* 0x0000001800687202 */ /* 0x000fc40000000f00 */
[----:B------:R-:W-:Y:S02]  /*211a0*/  MOV R103, R26 ;  /* 0x0000001a00677202 */ /* 0x000fe40000000f00 */
[----:B------:R-:W-:Y:S02]  /*211b0*/  F2FP.BF16.F32.PACK_AB R12, R49, R48 ;  /* 0x00000030310c723e */ /* 0x000fe400000010ff */
        /* <DEDUP_REMOVED lines=14> */
[----:B-1----:R-:W-:Y:S01]  /*212a0*/  F2FP.BF16.F32.PACK_AB R4, R93, R92 ;  /* 0x0000005c5d04723e */ /* 0x002fe200000010ff */
[----:B--2---:R-:W-:Y:S01]  /*212b0*/  IMAD.WIDE R12, R187, 0x4, R100 ;  /* 0x00000004bb0c7825 */ /* 0x004fe200078e0264 */
[----:B------:R-:W-:Y:S01]  /*212c0*/  F2FP.BF16.F32.PACK_AB R5, R75, R74 ;  /* 0x0000004a4b05723e */ /* 0x000fe200000010ff */
[----:B------:R-:W-:Y:S01]  /*212d0*/  STSM.16.M88.4 [R104], R32 ;  /* 0x0000002068007844 */ /* 0x000fe20000000200 */
[----:B------:R-:W-:Y:S01]  /*212e0*/  F2FP.BF16.F32.PACK_AB R6, R77, R76 ;  /* 0x0000004c4d06723e */ /* 0x000fe200000010ff */
[----:B------:R-:W1:Y:S01]  /*212f0*/  LDC R101, c[0x0][0xbe8] ;  /* 0x0002fa00ff657b82 */ /* 0x000e620000000800 */
[----:B------:R-:W-:-:S02]  /*21300*/  F2FP.BF16.F32.PACK_AB R7, R79, R78 ;  /* 0x0000004e4f07723e */ /* 0x000fc400000010ff */
[----:B------:R-:W-:Y:S01]  /*21310*/  F2FP.BF16.F32.PACK_AB R8, R81, R80 ;  /* 0x000000505108723e */ /* 0x000fe200000010ff */
[----:B---3--:R-:W-:Y:S01]  /*21320*/  IMAD.MOV.U32 R28, RZ, RZ, RZ ;  /* 0x000000ffff1c7224 */ /* 0x008fe200078e00ff */
[----:B------:R-:W-:Y:S01]  /*21330*/  F2FP.BF16.F32.PACK_AB R9, R83, R82 ;  /* 0x000000525309723e */ /* 0x000fe200000010ff */
[----:B------:R2:W-:Y:S01]  /*21340*/  STSM.16.M88.4 [R103], R4 ;  /* 0x0000000467007844 */ /* 0x0005e20000000200 */
[----:B------:R-:W-:Y:S02]  /*21350*/  F2FP.BF16.F32.PACK_AB R10, R85, R84 ;  /* 0x00000054550a723e */ /* 0x000fe400000010ff */
[----:B------:R-:W-:Y:S01]  /*21360*/  F2FP.BF16.F32.PACK_AB R11, R87, R86 ;  /* 0x00000056570b723e */ /* 0x000fe200000010ff */
[----:B------:R-:W3:Y:S01]  /*21370*/  LDC.64 R14, c[0x0][0xba8] ;  /* 0x0002ea00ff0e7b82 */ /* 0x000ee20000000a00 */
[----:B------:R-:W-:-:S03]  /*21380*/  ISETP.NE.U32.AND P0, PT, RZ, UR4, PT ;  /* 0x00000004ff007c0c */ /* 0x000fc6000bf05070 */
[----:B------:R4:W-:Y:S04]  /*21390*/  STSM.16.M88.4 [R102], R8 ;  /* 0x0000000866007844 */ /* 0x0009e80000000200 */
[----:B------:R-:W-:Y:S01]  /*213a0*/  BAR.SYNC.DEFER_BLOCKING 0x1, 0x100 ;  /* 0x0044000000007b1d */ /* 0x000fe20000010000 */
[----:B------:R-:W-:-:S13]  /*213b0*/  ISETP.NE.AND.EX P0, PT, RZ, UR5, PT, P0 ;  /* 0x00000005ff007c0c */ /* 0x000fda000bf05300 */
[----:B------:R-:W3:Y:S01]  /*213c0*/  @P0 LDG.E R28, desc[UR46][R12.64] ;  /* 0x0000002e0c1c0981 */ /* 0x000ee2000c1e1900 */
[----:B------:R-:W-:Y:S01]  /*213d0*/  ISETP.NE.U32.AND P1, PT, RZ, UR6, PT ;  /* 0x00000006ff007c0c */ /* 0x000fe2000bf25070 */
[----:B------:R-:W-:Y:S01]  /*213e0*/  ULDC UR6, c[0x0][0xa88] ;  /* 0x0002a20000067ab9 */ /* 0x000fe20000000800 */
[C---:B------:R-:W-:Y:S01]  /*213f0*/  ISETP.NE.AND P2, PT, R186.reuse, RZ, PT ;  /* 0x000000ffba00720c */ /* 0x040fe20003f45270 */
[----:B------:R-:W-:Y:S01]  /*21400*/  IMAD.U32 R100, RZ, RZ, UR6 ;  /* 0x00000006ff647e24 */ /* 0x000fe2000f8e00ff */
[----:B------:R-:W-:Y:S01]  /*21410*/  ULDC UR6, c[0x0][0xad4] ;  /* 0x0002b50000067ab9 */ /* 0x000fe20000000800 */
[----:B------:R-:W-:Y:S02]  /*21420*/  ISETP.NE.AND.EX P1, PT, RZ, UR7, PT, P1 ;  /* 0x00000007ff007c0c */ /* 0x000fe4000bf25310 */
[----:B------:R-:W-:Y:S01]  /*21430*/  SEL R186, R186, UR6, P2 ;  /* 0x00000006baba7c07 */ /* 0x000fe20009000000 */
[----:B------:R-:W-:-:S03]  /*21440*/  IMAD.MOV.U32 R26, RZ, RZ, 0x9b8 ;  /* 0x000009b8ff1a7424 */ /* 0x000fc600078e00ff */
[----:B------:R-:W-:-:S04]  /*21450*/  ISETP.GT.AND P3, PT, R186, 0x1, PT ;  /* 0x00000001ba00780c */ /* 0x000fc80003f64270 */
[----:B------:R-:W-:-:S03]  /*21460*/  SEL R26, R26, 0x978, P3 ;  /* 0x000009781a1a7807 */ /* 0x000fc60001800000 */
[----:B--2---:R-:W2:Y:S08]  /*21470*/  @P1 LDC.64 R4, c[0x0][0xc08] ;  /* 0x00030200ff041b82 */ /* 0x004eb00000000a00 */
[----:B------:R-:W0:Y:S08]  /*21480*/  LDC.64 R6, c[0x0][R26+0x220] ;  /* 0x000088001a067b82 */ /* 0x000e300000000a00 */
[----:B----4-:R-:W4:Y:S01]  /*21490*/  LDC.64 R8, c[0x0][R26+0x218] ;  /* 0x000086001a087b82 */ /* 0x010f220000000a00 */
[----:B-1----:R-:W-:-:S07]  /*214a0*/  ISETP.NE.AND P4, PT, R101, 0x1, PT ;  /* 0x000000016500780c */ /* 0x002fce0003f85270 */
[----:B------:R-:W1:Y:S01]  /*214b0*/  LDC.64 R10, c[0x0][R26+0x228] ;  /* 0x00008a001a0a7b82 */ /* 0x000e620000000a00 */
[----:B--2---:R-:W-:-:S05]  /*214c0*/  @P1 IMAD.WIDE R4, R187, 0x4, R4 ;  /* 0x00000004bb041825 */ /* 0x004fca00078e0204 */
[----:B------:R2:W5:Y:S01]  /*214d0*/  @P1 LDG.E R100, desc[UR46][R4.64] ;  /* 0x0000002e04641981 */ /* 0x000562000c1e1900 */
[----:B------:R-:W-:Y:S01]  /*214e0*/  ISETP.NE.U32.AND P2, PT, RZ, UR4, PT ;  /* 0x00000004ff007c0c */ /* 0x000fe2000bf45070 */
[----:B------:R-:W1:Y:S01]  /*214f0*/  @P4 LDC R35, c[0x0][0xbec] ;  /* 0x0002fb00ff234b82 */ /* 0x000e620000000800 */
[----:B------:R-:W-:Y:S02]  /*21500*/  SHF.R.S32.HI R24, RZ, 0x1f, R187 ;  /* 0x0000001fff187819 */ /* 0x000fe400000114bb */
[----:B------:R-:W-:-:S04]  /*21510*/  ISETP.NE.AND.EX P2, PT, RZ, UR5, PT, P2 ;  /* 0x00000005ff007c0c */ /* 0x000fc8000bf45320 */
[----:B------:R-:W-:Y:S01]  /*21520*/  SEL R102, R187, RZ, !P2 ;  /* 0x000000ffbb667207 */ /* 0x000fe20005000000 */
[----:B--2---:R-:W2:Y:S01]  /*21530*/  LDC.64 R4, c[0x0][R26+0x210] ;  /* 0x000084001a047b82 */ /* 0x004ea20000000a00 */
[----:B------:R-:W-:Y:S01]  /*21540*/  SEL R25, R24, RZ, !P2 ;  /* 0x000000ff18197207 */ /* 0x000fe20005000000 */
[----:B------:R-:W-:-:S06]  /*21550*/  IMAD.IADD R24, R181, 0x1, R178 ;  /* 0x00000001b5187824 */ /* 0x000fcc00078e02b2 */
[----:B------:R-:W2:Y:S01]  /*21560*/  @P4 LDC R105, c[0x0][0xbf0] ;  /* 0x0002fc00ff694b82 */ /* 0x000ea20000000800 */
[----:B0-----:R-:W-:-:S07]  /*21570*/  IMAD R7, R7, R102, RZ ;  /* 0x0000006607077224 */ /* 0x001fce00078e02ff */
[----:B---3--:R-:W0:Y:S01]  /*21580*/  @!P3 LDC R14, c[0x0][0xb50] ;  /* 0x0002d400ff0ebb82 */ /* 0x008e220000000800 */
[----:B------:R-:W-:Y:S01]  /*21590*/  IMAD R33, R6, R25, R7 ;  /* 0x0000001906217224 */ /* 0x000fe200078e0207 */
[----:B------:R-:W-:Y:S01]  /*215a0*/  SEL R25, R190, RZ, P3 ;  /* 0x000000ffbe197207 */ /* 0x000fe20001800000 */
[----:B------:R-:W-:-:S05]  /*215b0*/  IMAD.WIDE.U32 R6, R6, R102, RZ ;  /* 0x0000006606067225 */ /* 0x000fca00078e00ff */
[----:B------:R-:W3:Y:S01]  /*215c0*/  @!P3 LDC R15, c[0x0][0xb54] ;  /* 0x0002d500ff0fbb82 */ /* 0x000ee20000000800 */
[-C--:B----4-:R-:W-:Y:S02]  /*215d0*/  IMAD R27, R9, R183.reuse, RZ ;  /* 0x000000b7091b7224 */ /* 0x090fe400078e02ff */
[----:B------:R-:W-:-:S04]  /*215e0*/  IMAD.WIDE.U32 R8, R8, R183, RZ ;  /* 0x000000b708087225 */ /* 0x000fc800078e00ff */
[----:B------:R-:W-:Y:S02]  /*215f0*/  IMAD.IADD R32, R9, 0x1, R27 ;  /* 0x0000000109207824 */ /* 0x000fe400078e021b */
[----:B------:R-:W-:Y:S02]  /*21600*/  IMAD.IADD R9, R7, 0x1, R33 ;  /* 0x0000000107097824 */ /* 0x000fe400078e0221 */
[----:B------:R-:W-:Y:S02]  /*21610*/  IMAD.MOV.U32 R7, RZ, RZ, R24 ;  /* 0x000000ffff077224 */ /* 0x000fe400078e0018 */
[-C--:B-1----:R-:W-:Y:S02]  /*21620*/  IMAD R27, R11, R25.reuse, RZ ;  /* 0x000000190b1b7224 */ /* 0x082fe400078e02ff */
[----:B------:R-:W-:-:S04]  /*21630*/  IMAD.WIDE.U32 R10, R10, R25, RZ ;  /* 0x000000190a0a7225 */ /* 0x000fc800078e00ff */
[----:B------:R-:W-:Y:S01]  /*21640*/  IMAD.IADD R27, R11, 0x1, R27 ;  /* 0x000000010b1b7824 */ /* 0x000fe200078e021b */
[--C-:B------:R-:W-:Y:S01]  /*21650*/  IADD3 R8, P2, P5, R6, R8, R28.reuse ;  /* 0x0000000806087210 */ /* 0x100fe20007d5e01c */
[----:B------:R-:W-:Y:S01]  /*21660*/  @P4 IMAD.HI.U32 R6, R24, R35, RZ ;  /* 0x0000002318064227 */ /* 0x000fe200078e00ff */
[----:B------:R-:W-:-:S04]  /*21670*/  SHF.R.S32.HI R103, RZ, 0x1f, R28 ;  /* 0x0000001fff677819 */ /* 0x000fc8000001141c */
[----:B--2---:R-:W-:Y:S02]  /*21680*/  @P4 SHF.R.U32.HI R7, RZ, R105, R6 ;  /* 0x00000069ff074219 */ /* 0x004fe40000011606 */
[----:B------:R-:W-:Y:S02]  /*21690*/  IADD3.X R9, R9, R32, R103, P2, P5 ;  /* 0x0000002009097210 */ /* 0x000fe400017ea467 */
[----:B------:R-:W-:Y:S01]  /*216a0*/  IADD3 R10, P2, P5, R7, R8, R10 ;  /* 0x00000008070a7210 */ /* 0x000fe20007d5e00a */
[--C-:B------:R-:W-:Y:S01]  /*216b0*/  IMAD.MOV R25, RZ, RZ, -R7.reuse ;  /* 0x000000ffff197224 */ /* 0x100fe200078e0a07 */
[----:B------:R-:W-:-:S03]  /*216c0*/  SHF.R.S32.HI R6, RZ, 0x1f, R7 ;  /* 0x0000001fff067819 */ /* 0x000fc60000011407 */
[----:B------:R-:W-:Y:S01]  /*216d0*/  IMAD R7, R101, R25, R24 ;  /* 0x0000001965077224 */ /* 0x000fe200078e0218 */
[----:B------:R-:W-:-:S03]  /*216e0*/  IADD3.X R11, R6, R9, R27, P2, P5 ;  /* 0x00000009060b7210 */ /* 0x000fc600017ea41b */
[-C--:B------:R-:W-:Y:S01]  /*216f0*/  IMAD R5, R5, R7.reuse, RZ ;  /* 0x0000000705057224 */ /* 0x080fe200078e02ff */
[----:B------:R-:W-:Y:S01]  /*21700*/  SHF.R.S32.HI R9, RZ, 0x1f, R7 ;  /* 0x0000001fff097819 */ /* 0x000fe20000011407 */
[----:B------:R-:W-:-:S04]  /*21710*/  IMAD.WIDE.U32 R10, R4, R7, R10 ;  /* 0x00000007040a7225 */ /* 0x000fc800078e000a */
[----:B------:R-:W-:Y:S01]  /*21720*/  IMAD R5, R4, R9, R5 ;  /* 0x0000000904057224 */ /* 0x000fe200078e0205 */
[----:B0-----:R-:W-:-:S03]  /*21730*/  LEA R14, P2, R10, R14, 0x2 ;  /* 0x0000000e0a0e7211 */ /* 0x001fc600078410ff */
[----:B------:R-:W-:-:S05]  /*21740*/  IMAD.IADD R4, R11, 0x1, R5 ;  /* 0x000000010b047824 */ /* 0x000fca00078e0205 */
[----:B---3--:R-:W-:Y:S01]  /*21750*/  LEA.HI.X R15, R10, R15, R4, 0x2, P2 ;  /* 0x0000000f0a0f7211 */ /* 0x008fe200010f1404 */
[----:B------:R-:W-:Y:S06]  /*21760*/  @P1 BRA `(.L_x_1722) ;  /* 0x0000000000101947 */ /* 0x000fec0003800000 */
[----:B------:R-:W-:Y:S05]  /*21770*/  @!P0 BRA `(.L_x_1722) ;  /* 0x00000000000c8947 */ /* 0x000fea0003800000 */
[----:B------:R-:W2:Y:S04]  /*21780*/  LDG.E R5, desc[UR46][R12.64] ;  /* 0x0000002e0c057981 */ /* 0x000ea8000c1e1900 */
[----:B-----5:R-:W2:Y:S02]  /*21790*/  LDG.E R100, desc[UR46][R12.64+0x4] ;  /* 0x0000042e0c647981 */ /* 0x020ea4000c1e1900 */
[----:B--2---:R-:W-:-:S07]  /*217a0*/  IMAD.IADD R100, R100, 0x1, -R5 ;  /* 0x0000000164647824 */ /* 0x004fce00078e0a05 */
.L_x_1722:
[----:B------:R-:W2:Y:S01]  /*217b0*/  LDL R8, [R1+0x80] ;  /* 0x0000800001087983 */ /* 0x000ea20000100800 */
[----:B-----5:R-:W-:Y:S01]  /*217c0*/  IMAD R100, R100, R101, RZ ;  /* 0x0000006564647224 */ /* 0x020fe200078e02ff */
[----:B------:R-:W-:Y:S02]  /*217d0*/  LOP3.LUT P0, RZ, R230, 0x3, RZ, 0xc0, !PT ;  /* 0x00000003e6ff7812 */ /* 0x000fe4000780c0ff */
[----:B------:R-:W-:Y:S04]  /*217e0*/  SHFL.IDX PT, R4, R14, RZ, 0x1c1f ;  /* 0x001c1fff0e047589 */ /* 0x000fe800000e0000 */
[----:B------:R-:W0:Y:S04]  /*217f0*/  SHFL.IDX PT, R5, R15, RZ, 0x1c1f ;  /* 0x001c1fff0f057589 */ /* 0x000e2800000e0000 */
[----:B------:R-:W-:Y:S04]  /*21800*/  SHFL.IDX PT, R6, R14, 0x1, 0x1c1f ;  /* 0x003c1f000e067f89 */ /* 0x000fe800000e0000 */
[----:B------:R-:W1:Y:S01]  /*21810*/  SHFL.IDX PT, R7, R15, 0x1, 0x1c1f ;  /* 0x003c1f000f077f89 */ /* 0x000e6200000e0000 */
[----:B--2---:R-:W-:-:S04]  /*21820*/  IMAD.IADD R9, R8, 0x1, R178 ;  /* 0x0000000108097824 */ /* 0x004fc800078e02b2 */
        /* <DEDUP_REMOVED lines=19> */
[----:B------:R-:W-:Y:S01]  /*21960*/  IADD3 R33, P2, R72, 0x4000, RZ ;  /* 0x0000400048217810 */ /* 0x000fe20007f5e0ff */
[----:B------:R-:W-:Y:S01]  /*21970*/  ULDC.64 UR4, c[0x0][0xae8] ;  /* 0x0002ba0000047ab9 */ /* 0x000fe20000000a00 */
[----:B------:R-:W-:Y:S01]  /*21980*/  LOP3.LUT R8, R8, R9, RZ, 0x3c, !PT ;  /* 0x0000000908087212 */ /* 0x000fe200078e3cff */
[----:B------:R-:W-:Y:S01]  /*21990*/  IMAD.X R9, RZ, RZ, R73, P6 ;  /* 0x000000ffff097224 */ /* 0x000fe200030e0649 */
[C---:B------:R-:W-:Y:S01]  /*219a0*/  IADD3 R3, P6, R72.reuse, 0x7000, RZ ;  /* 0x0000700048037810 */ /* 0x040fe20007fde0ff */
[----:B------:R-:W-:Y:S01]  /*219b0*/  IMAD.IADD R21, R21, 0x1, R103 ;  /* 0x0000000115157824 */ /* 0x000fe200078e0267 */
[----:B------:R-:W-:-:S02]  /*219c0*/  IADD3 R37, P1, R72, 0x5000, RZ ;  /* 0x0000500048257810 */ /* 0x000fc40007f3e0ff */
[----:B------:R-:W-:Y:S02]  /*219d0*/  LOP3.LUT R0, R3, 0x380, RZ, 0xc0, !PT ;  /* 0x0000038003007812 */ /* 0x000fe400078ec0ff */
[----:B------:R-:W-:Y:S01]  /*219e0*/  IADD3 R41, P0, R72, 0x6000, RZ ;  /* 0x0000600048297810 */ /* 0x000fe20007f1e0ff */
[----:B------:R-:W-:Y:S01]  /*219f0*/  IMAD.X R45, RZ, RZ, R73, P6 ;  /* 0x000000ffff2d7224 */ /* 0x000fe200030e0649 */
[----:B------:R-:W-:Y:S01]  /*21a00*/  SHF.R.U64 R0, R0, 0x3, RZ ;  /* 0x0000000300007819 */ /* 0x000fe200000012ff */
[----:B------:R-:W-:Y:S01]  /*21a10*/  IMAD.WIDE.U32 R20, R183, UR4, R20 ;  /* 0x00000004b7147c25 */ /* 0x000fe2000f8e0014 */
[----:B------:R-:W-:Y:S01]  /*21a20*/  LOP3.LUT R12, R13, 0x380, RZ, 0xc0, !PT ;  /* 0x000003800d0c7812 */ /* 0x000fe200078ec0ff */
[----:B------:R-:W5:Y:S01]  /*21a30*/  LD.E.128 R8, desc[UR46][R8.64] ;  /* 0x0000002e08087980 */ /* 0x000f62000c101d00 */
[----:B------:R-:W-:Y:S01]  /*21a40*/  LOP3.LUT R44, R0, R3, RZ, 0x3c, !PT ;  /* 0x00000003002c7212 */ /* 0x000fe200078e3cff */
[----:B------:R-:W-:Y:S01]  /*21a50*/  IMAD R3, R185, 0x20, R209 ;  /* 0x00000020b9037824 */ /* 0x000fe200078e02d1 */
[----:B------:R-:W-:-:S02]  /*21a60*/  LOP3.LUT R24, R25, 0x380, RZ, 0xc0, !PT ;  /* 0x0000038019187812 */ /* 0x000fc400078ec0ff */
[----:B------:R-:W-:Y:S01]  /*21a70*/  LOP3.LUT R32, R33, 0x380, RZ, 0xc0, !PT ;  /* 0x0000038021207812 */ /* 0x000fe200078ec0ff */
[----:B------:R-:W-:Y:S01]  /*21a80*/  IMAD.IADD R48, R178, 0x1, R3 ;  /* 0x00000001b2307824 */ /* 0x000fe200078e0203 */
[----:B------:R-:W-:Y:S02]  /*21a90*/  LOP3.LUT R36, R37, 0x380, RZ, 0xc0, !PT ;  /* 0x0000038025247812 */ /* 0x000fe400078ec0ff */
[----:B------:R-:W-:Y:S01]  /*21aa0*/  LOP3.LUT R40, R41, 0x380, RZ, 0xc0, !PT ;  /* 0x0000038029287812 */ /* 0x000fe200078ec0ff */
[----:B0-----:R-:W-:Y:S01]  /*21ab0*/  @P4 IMAD.HI.U32 R0, R48, R51, RZ ;  /* 0x0000003330004227 */ /* 0x001fe200078e00ff */
[----:B------:R-:W-:Y:S01]  /*21ac0*/  SHF.R.S32.HI R49, RZ, 0x1f, R102 ;  /* 0x0000001fff317819 */ /* 0x000fe20000011466 */
[----:B------:R-:W5:Y:S01]  /*21ad0*/  LD.E.128 R44, desc[UR46][R44.64] ;  /* 0x0000002e2c2c7980 */ /* 0x000f62000c101d00 */
[----:B------:R-:W-:Y:S01]  /*21ae0*/  LOP3.LUT R5, R72, 0x380, RZ, 0xc0, !PT ;  /* 0x0000038048057812 */ /* 0x000fe200078ec0ff */
[----:B------:R-:W-:Y:S01]  /*21af0*/  IMAD R21, R183, UR5, R21 ;  /* 0x00000005b7157c24 */ /* 0x000fe2000f8e0215 */
[----:B------:R-:W-:Y:S01]  /*21b00*/  ULDC.64 UR4, c[0x0][0xaf0] ;  /* 0x0002bc0000047ab9 */ /* 0x000fe20000000a00 */
[----:B------:R-:W-:Y:S01]  /*21b10*/  IMAD.MOV.U32 R3, RZ, RZ, R48 ;  /* 0x000000ffff037224 */ /* 0x000fe200078e0030 */
[----:B-1----:R-:W-:Y:S01]  /*21b20*/  @P4 SHF.R.U32.HI R3, RZ, R53, R0 ;  /* 0x00000035ff034219 */ /* 0x002fe20000011600 */
[----:B------:R-:W-:Y:S01]  /*21b30*/  IMAD R49, R49, UR4, RZ ;  /* 0x0000000431317c24 */ /* 0x000fe2000f8e02ff */
[----:B------:R-:W-:-:S02]  /*21b40*/  SHF.R.U64 R12, R12, 0x3, RZ ;  /* 0x000000030c0c7819 */ /* 0x000fc400000012ff */
[----:B------:R-:W-:Y:S02]  /*21b50*/  SHF.R.U64 R24, R24, 0x3, RZ ;  /* 0x0000000318187819 */ /* 0x000fe400000012ff */
[----:B------:R-:W-:Y:S02]  /*21b60*/  SHF.R.U64 R32, R32, 0x3, RZ ;  /* 0x0000000320207819 */ /* 0x000fe400000012ff */
[----:B------:R-:W-:Y:S02]  /*21b70*/  SHF.R.U64 R36, R36, 0x3, RZ ;  /* 0x0000000324247819 */ /* 0x000fe400000012ff */
[----:B------:R-:W-:Y:S02]  /*21b80*/  SHF.R.U64 R40, R40, 0x3, RZ ;  /* 0x0000000328287819 */ /* 0x000fe400000012ff */
[----:B------:R-:W-:Y:S01]  /*21b90*/  SHF.R.U64 R5, R5, 0x3, RZ ;  /* 0x0000000305057819 */ /* 0x000fe200000012ff */
[--C-:B------:R-:W-:Y:S01]  /*21ba0*/  IMAD.MOV R28, RZ, RZ, -R3.reuse ;  /* 0x000000ffff1c7224 */ /* 0x100fe200078e0a03 */
[----:B------:R-:W-:Y:S01]  /*21bb0*/  SHF.R.S32.HI R0, RZ, 0x1f, R3 ;  /* 0x0000001fff007819 */ /* 0x000fe20000011403 */
[----:B------:R-:W-:Y:S01]  /*21bc0*/  IMAD R49, R102, UR5, R49 ;  /* 0x0000000566317c24 */ /* 0x000fe2000f8e0231 */
        /* <DEDUP_REMOVED lines=11> */
[----:B------:R-:W-:Y:S01]  /*21c80*/  IMAD.WIDE.U32 R20, R102, UR4, R20 ;  /* 0x0000000466147c25 */ /* 0x000fe2000f8e0014 */
[----:B------:R-:W-:Y:S01]  /*21c90*/  ULDC.64 UR4, c[0x0][0xae0] ;  /* 0x0002b80000047ab9 */ /* 0x000fe20000000a00 */
[----:B------:R-:W5:Y:S02]  /*21ca0*/  LD.E.128 R12, desc[UR46][R12.64] ;  /* 0x0000002e0c0c7980 */ /* 0x000f64000c101d00 */
        /* <DEDUP_REMOVED lines=20> */
[----:B------:R-:W-:Y:S02]  /*21df0*/  IMAD.IADD R51, R209, 0x1, R178 ;  /* 0x00000001d1337824 */ /* 0x000fe400078e02b2 */
[C---:B------:R-:W-:Y:S02]  /*21e00*/  IMAD R49, R101.reuse, UR5, R0 ;  /* 0x0000000565317c24 */ /* 0x040fe4000f8e0200 */
[----:B------:R-:W-:Y:S01]  /*21e10*/  IMAD.WIDE.U32 R20, R101, UR4, R20 ;  /* 0x0000000465147c25 */ /* 0x000fe2000f8e0014 */
[C---:B------:R-:W-:Y:S01]  /*21e20*/  ISETP.GE.AND P2, PT, R51.reuse, R100, PT ;  /* 0x000000643300720c */ /* 0x040fe20003f46270 */
[----:B------:R-:W-:Y:S02]  /*21e30*/  ULDC.64 UR4, c[0x0][0xa80] ;  /* 0x0002a00000047ab9 */ /* 0x000fe40000000a00 */
[----:B------:R-:W-:Y:S01]  /*21e40*/  VIADD R3, R51, 0x20 ;  /* 0x0000002033037836 */ /* 0x000fe20000000000 */
[----:B------:R-:W-:Y:S01]  /*21e50*/  LEA R28, P3, R20, UR4, 0x1 ;  /* 0x00000004141c7c11 */ /* 0x000fe2000f8608ff */
[----:B------:R-:W-:-:S02]  /*21e60*/  IMAD.IADD R21, R21, 0x1, R49 ;  /* 0x0000000115157824 */ /* 0x000fc400078e0231 */
[----:B------:R-:W-:Y:S01]  /*21e70*/  VIADD R0, R2, 0x2a820 ;  /* 0x0002a82002007836 */ /* 0x000fe20000000000 */
[-C--:B------:R-:W-:Y:S01]  /*21e80*/  ISETP.GE.AND P0, PT, R3, R100.reuse, PT ;  /* 0x000000640300720c */ /* 0x080fe20003f06270 */
[----:B------:R-:W-:Y:S01]  /*21e90*/  VIADD R3, R51, 0x40 ;  /* 0x0000004033037836 */ /* 0x000fe20000000000 */
[----:B------:R-:W-:Y:S02]  /*21ea0*/  LEA.HI.X R50, R20, UR5, R21, 0x1, P3 ;  /* 0x0000000514327c11 */ /* 0x000fe400098f0c15 */
[----:B------:R-:W-:Y:S01]  /*21eb0*/  PRMT R0, RZ, 0x654, R0 ;  /* 0x00000654ff007816 */ /* 0x000fe20000000000 */
[----:B-1----:R0:W1:Y:S01]  /*21ec0*/  SHFL.IDX PT, R49, R28, RZ, 0x181f ;  /* 0x00181fff1c317589 */ /* 0x00206200000e0000 */
[----:B------:R-:W-:Y:S01]  /*21ed0*/  ISETP.GE.AND P1, PT, R3, R100, PT ;  /* 0x000000640300720c */ /* 0x000fe20003f26270 */
[----:B------:R-:W-:Y:S01]  /*21ee0*/  BSSY B1, `(.L_x_1724) ;  /* 0x000000f000017945 */ /* 0x000fe20003800000 */
[----:B------:R0:W-:Y:S01]  /*21ef0*/  SYNCS.ARRIVE.TRANS64.RED.A1T0 RZ, [R0+URZ], RZ ;  /* 0x000000ff00ff79a7 */ /* 0x0001e2000810043f */
[----:B------:R0:W2:Y:S01]  /*21f00*/  SHFL.IDX PT, R3, R50, RZ, 0x181f ;  /* 0x00181fff32037589 */ /* 0x0000a200000e0000 */
[----:B------:R-:W-:-:S02]  /*21f10*/  SHF.R.S32.HI R104, RZ, 0x1f, R184 ;  /* 0x0000001fff687819 */ /* 0x000fc400000114b8 */
[----:B------:R-:W-:Y:S01]  /*21f20*/  SHF.R.S32.HI R105, RZ, 0x1f, R182 ;  /* 0x0000001fff697819 */ /* 0x000fe200000114b6 */
[----:B------:R-:W-:Y:S06]  /*21f30*/  @P2 BRA `(.L_x_1725) ;  /* 0x0000000000242947 */ /* 0x000fec0003800000 */
        /* <DEDUP_REMOVED lines=9> */
.L_x_1725:
[----:B------:R-:W-:Y:S05]  /*21fd0*/  BSYNC B1 ;  /* 0x0000000000017941 */ /* 0x000fea0003800000 */
.L_x_1724:
        /* <DEDUP_REMOVED lines=13> */
.L_x_1727:
[----:B------:R-:W-:Y:S05]  /*220b0*/  BSYNC B1 ;  /* 0x0000000000017941 */ /* 0x000fea0003800000 */
.L_x_1726:
        /* <DEDUP_REMOVED lines=13> */
.L_x_1729:
[----:B------:R-:W-:Y:S05]  /*22190*/  BSYNC B1 ;  /* 0x0000000000017941 */ /* 0x000fea0003800000 */
.L_x_1728:
[----:B0-----:R-:W-:Y:S01]  /*221a0*/  VIADD R3, R51, 0x60 ;  /* 0x0000006033037836 */ /* 0x001fe20000000000 */
[----:B---3--:R0:W3:Y:S04]  /*221b0*/  SHFL.IDX PT, R7, R50, 0x3, 0x181f ;  /* 0x00781f0032077f89 */ /* 0x0080e800000e0000 */
[----:B------:R-:W-:Y:S01]  /*221c0*/  ISETP.GE.AND P0, PT, R3, R100, PT ;  /* 0x000000640300720c */ /* 0x000fe20003f06270 */
[----:B------:R0:W0:-:S12]  /*221d0*/  SHFL.IDX PT, R9, R28, 0x3, 0x181f ;  /* 0x00781f001c097f89 */ /* 0x00001800000e0000 */
[----:B------:R-:W-:Y:S05]  /*221e0*/  @P0 BRA `(.L_x_1730) ;  /* 0x00000018000c0947 */ /* 0x000fea0003800000 */
[----:B------:R-:W-:Y:S02]  /*221f0*/  ULDC UR4, c[0x0][0xac8] ;  /* 0x0002b20000047ab9 */ /* 0x000fe40000000800 */
[----:B------:R-:W-:-:S13]  /*22200*/  ISETP.GE.AND P1, PT, R182, UR4, PT ;  /* 0x00000004b6007c0c */ /* 0x000fda000bf26270 */
[----:B0-----:R-:W-:-:S04]  /*22210*/  @!P1 LEA R4, P0, R182, R9, 0x1 ;  /* 0x00000009b6049211 */ /* 0x001fc800078008ff */
[----:B---3--:R-:W-:Y:S02]  /*22220*/  @!P1 LEA.HI.X R5, R182, R7, R105, 0x1, P0 ;  /* 0x00000007b6059211 */ /* 0x008fe400000f0c69 */
[----:B------:R-:W-:-:S03]  /*22230*/  ISETP.GE.AND P0, PT, R184, UR4, PT ;  /* 0x00000004b8007c0c */ /* 0x000fc6000bf06270 */
[----:B------:R0:W-:Y:S10]  /*22240*/  @!P1 ST.E.128 desc[UR46][R4.64], R24 ;  /* 0x0000001804009985 */ /* 0x0001f4000c101d2e */
[----:B------:R-:W-:Y:S05]  /*22250*/  @P0 BRA `(.L_x_1730) ;  /* 0x0000001400f00947 */ /* 0x000fea0003800000 */
[----:B0-----:R-:W-:-:S04]  /*22260*/  LEA R4, P0, R184, R9, 0x1 ;  /* 0x00000009b8047211 */ /* 0x001fc800078008ff */
[----:B------:R-:W-:-:S05]  /*22270*/  LEA.HI.X R5, R184, R7, R104, 0x1, P0 ;  /* 0x00000007b8057211 */ /* 0x000fca00000f0c68 */
[----:B------:R0:W-:Y:S01]  /*22280*/  ST.E.128 desc[UR46][R4.64], R44 ;  /* 0x0000002c04007985 */ /* 0x0001e2000c101d2e */
[----:B------:R-:W-:Y:S05]  /*22290*/  BRA `(.L_x_1730) ;  /* 0x0000001400e07947 */ /* 0x000fea0003800000 */
.L_x_1723:
[----:B------:R-:W1:Y:S01]  /*222a0*/  @P4 LDC R11, c[0x0][0xbec] ;  /* 0x0002fb00ff0b4b82 */ /* 0x000e620000000800 */
[----:B------:R-:W-:Y:S01]  /*222b0*/  ULDC.64 UR4, c[0x0][0xb08] ;  /* 0x0002c20000047ab9 */ /* 0x000fe20000000a00 */
[----:B0-----:R-:W-:Y:S01]  /*222c0*/  SHF.R.S32.HI R3, RZ, 0x1f, R102 ;  /* 0x0000001fff037819 */ /* 0x001fe20000011466 */
[----:B------:R-:W-:Y:S01]  /*222d0*/  IMAD R103, R103, UR4, RZ ;  /* 0x0000000467677c24 */ /* 0x000fe2000f8e02ff */
[----:B------:R-:W-:Y:S01]  /*222e0*/  ULDC.64 UR6, c[0x0][0xb30] ;  /* 0x0002cc0000067ab9 */ /* 0x000fe20000000a00 */
[C---:B------:R-:W-:Y:S01]  /*222f0*/  IMAD.WIDE.U32 R4, R28.reuse, UR4, RZ ;  /* 0x000000041c047c25 */ /* 0x040fe2000f8e00ff */
[----:B------:R-:W-:Y:S01]  /*22300*/  ISETP.GE.AND P0, PT, R9, R100, PT ;  /* 0x000000640900720c */ /* 0x000fe20003f06270 */
[----:B------:R-:W-:Y:S01]  /*22310*/  BSSY B1, `(.L_x_1731) ;  /* 0x0000070000017945 */ /* 0x000fe20003800000 */
[----:B------:R-:W0:Y:S01]  /*22320*/  @P4 LDC R0, c[0x0][0xbf0] ;  /* 0x0002fc00ff004b82 */ /* 0x000e220000000800 */
[----:B------:R-:W-:Y:S01]  /*22330*/  IMAD R103, R28, UR5, R103 ;  /* 0x000000051c677c24 */ /* 0x000fe2000f8e0267 */
[----:B------:R-:W-:Y:S01]  /*22340*/  ULDC.64 UR4, c[0x0][0xb38] ;  /* 0x0002ce0000047ab9 */ /* 0x000fe20000000a00 */
[----:B------:R-:W-:-:S02]  /*22350*/  SHF.R.S32.HI R25, RZ, 0x1f, R199 ;  /* 0x0000001fff197819 */ /* 0x000fc400000114c7 */
[----:B------:R-:W-:Y:S01]  /*22360*/  IMAD.IADD R5, R5, 0x1, R103 ;  /* 0x0000000105057824 */ /* 0x000fe200078e0267 */
[----:B------:R-:W-:Y:S02]  /*22370*/  SHF.R.S32.HI R26, RZ, 0x1f, R200 ;  /* 0x0000001fff1a7819 */ /* 0x000fe400000114c8 */
        /* <DEDUP_REMOVED lines=9> */
[----:B-1----:R-:W-:Y:S01]  /*22410*/  @P4 IMAD.HI.U32 R11, R24, R11, RZ ;  /* 0x0000000b180b4227 */ /* 0x002fe200078e00ff */
[----:B------:R-:W-:-:S03]  /*22420*/  SHF.R.S32.HI R14, RZ, 0x1f, R208 ;  /* 0x0000001fff0e7819 */ /* 0x000fc600000114d0 */
[C---:B------:R-:W-:Y:S02]  /*22430*/  IMAD R7, R102.reuse, UR5, R3 ;  /* 0x0000000566077c24 */ /* 0x040fe4000f8e0203 */
[----:B------:R-:W-:Y:S01]  /*22440*/  IMAD.WIDE.U32 R4, R102, UR4, R4 ;  /* 0x0000000466047c25 */ /* 0x000fe2000f8e0004 */
[----:B------:R-:W-:-:S03]  /*22450*/  ULDC.64 UR4, c[0x0][0xb48] ;  /* 0x0002d20000047ab9 */ /* 0x000fc60000000a00 */
[----:B------:R-:W-:Y:S01]  /*22460*/  IMAD.MOV.U32 R3, RZ, RZ, R24 ;  /* 0x000000ffff037224 */ /* 0x000fe200078e0018 */
[----:B0-----:R-:W-:Y:S01]  /*22470*/  @P4 SHF.R.U32.HI R3, RZ, R0, R11 ;  /* 0x00000000ff034219 */ /* 0x001fe2000001160b */
[----:B------:R-:W-:-:S03]  /*22480*/  IMAD.IADD R5, R5, 0x1, R7 ;  /* 0x0000000105057824 */ /* 0x000fc600078e0207 */
        /* <DEDUP_REMOVED lines=31> */
[CC--:B------:R-:W-:Y:S01]  /*22680*/  @!P1 LEA R8, P5, R206.reuse, R4.reuse, 0x2 ;  /* 0x00000004ce089211 */ /* 0x0c0fe200078a10ff */
        /* <DEDUP_REMOVED lines=56> */
.L_x_1732:
[----:B------:R-:W-:Y:S05]  /*22a10*/  BSYNC B1 ;  /* 0x0000000000017941 */ /* 0x000fea0003800000 */
.L_x_1731:
        /* <DEDUP_REMOVED lines=70> */
.L_x_1721:
[----:B------:R-:W-:Y:S01]  /*22e80*/  ULDC.64 UR4, c[0x0][0xc08] ;  /* 0x0003020000047ab9 */ /* 0x000fe20000000a00 */
[----:B------:R-:W2:Y:S01]  /*22e90*/  LDC.64 R4, c[0x0][0xc00] ;  /* 0x00030000ff047b82 */ /* 0x000ea20000000a00 */
[----:B------:R-:W-:Y:S01]  /*22ea0*/  ISETP.NE.U32.AND P0, PT, RZ, UR4, PT ;  /* 0x00000004ff007c0c */ /* 0x000fe2000bf05070 */
[----:B------:R-:W-:-:S03]  /*22eb0*/  IMAD.MOV.U32 R3, RZ, RZ, RZ ;  /* 0x000000ffff037224 */ /* 0x000fc600078e00ff */
[----:B------:R-:W-:Y:S01]  /*22ec0*/  ISETP.NE.AND.EX P1, PT, RZ, UR5, PT, P0 ;  /* 0x00000005ff007c0c */ /* 0x000fe2000bf25300 */
[----:B------:R-:W-:Y:S02]  /*22ed0*/  ULDC.64 UR4, c[0x0][0xc00] ;  /* 0x0003000000047ab9 */ /* 0x000fe40000000a00 */
[----:B------:R-:W-:-:S04]  /*22ee0*/  ISETP.NE.U32.AND P0, PT, RZ, UR4, PT ;  /* 0x00000004ff007c0c */ /* 0x000fc8000bf05070 */
[----:B------:R-:W-:-:S06]  /*22ef0*/  ISETP.NE.AND.EX P0, PT, RZ, UR5, PT, P0 ;  /* 0x00000005ff007c0c */ /* 0x000fcc000bf05300 */
[----:B------:R-:W3:Y:S01]  /*22f00*/  @P1 LDC.64 R6, c[0x0][0xc08] ;  /* 0x00030200ff061b82 */ /* 0x000ee20000000a00 */
[----:B------:R-:W-:Y:S02]  /*22f10*/  ULDC UR4, c[0x0][0xa88] ;  /* 0x0002a20000047ab9 */ /* 0x000fe40000000800 */
[----:B------:R-:W-:Y:S02]  /*22f20*/  IMAD.U32 R0, RZ, RZ, UR4 ;  /* 0x00000004ff007e24 */ /* 0x000fe4000f8e00ff */
[----:B--2---:R-:W-:-:S05]  /*22f30*/  IMAD.WIDE R4, R187, 0x4, R4 ;  /* 0x00000004bb047825 */ /* 0x004fca00078e0204 */
[----:B------:R2:W5:Y:S01]  /*22f40*/  @P0 LDG.E R3, desc[UR46][R4.64] ;  /* 0x0000002e04030981 */ /* 0x000562000c1e1900 */
[----:B---3--:R-:W-:-:S05]  /*22f50*/  @P1 IMAD.WIDE R6, R187, 0x4, R6 ;  /* 0x00000004bb061825 */ /* 0x008fca00078e0206 */
[----:B------:R2:W5:Y:S01]  /*22f60*/  @P1 LDG.E R0, desc[UR46][R6.64] ;  /* 0x0000002e06001981 */ /* 0x000562000c1e1900 */
[----:B------:R-:W-:Y:S02]  /*22f70*/  ISETP.NE.AND P2, PT, R186, RZ, PT ;  /* 0x000000ffba00720c */ /* 0x000fe40003f45270 */
[----:B-1----:R-:W-:Y:S01]  /*22f80*/  SHF.R.S32.HI R28, RZ, 0x1f, R187 ;  /* 0x0000001fff1c7819 */ /* 0x002fe200000114bb */
[----:B------:R-:W1:Y:S10]  /*22f90*/  S2R R35, SR_TID.X ;  /* 0x0000000000237919 */ /* 0x000e740000002100 */
[----:B------:R-:W3:Y:S01]  /*22fa0*/  @!P2 LDC R186, c[0x0][0xad4] ;  /* 0x0002b500ffbaab82 */ /* 0x000ee20000000800 */
[----:B-1----:R-:W-:Y:S01]  /*22fb0*/  VIADD R8, R35, 0xffffff80 ;  /* 0xffffff8023087836 */ /* 0x002fe20000000000 */
[----:B---3--:R-:W-:-:S04]  /*22fc0*/  ISETP.GT.AND P2, PT, R186, 0x1, PT ;  /* 0x00000001ba00780c */ /* 0x008fc80003f44270 */
[----:B------:R-:W-:Y:S01]  /*22fd0*/  ISETP.GT.AND P3, PT, R8, 0x7f, PT ;  /* 0x0000007f0800780c */ /* 0x000fe20003f64270 */
[----:B--2---:R-:W-:-:S12]  /*22fe0*/  @P1 BRA `(.L_x_1733) ;  /* 0x0000000000101947 */ /* 0x004fd80003800000 */
[----:B------:R-:W-:Y:S05]  /*22ff0*/  @!P0 BRA `(.L_x_1733) ;  /* 0x00000000000c8947 */ /* 0x000fea0003800000 */
[----:B------:R-:W2:Y:S04]  /*23000*/  LDG.E R7, desc[UR46][R4.64] ;  /* 0x0000002e04077981 */ /* 0x000ea8000c1e1900 */
[----:B-----5:R-:W2:Y:S02]  /*23010*/  LDG.E R0, desc[UR46][R4.64+0x4] ;  /* 0x0000042e04007981 */ /* 0x020ea4000c1e1900 */
[----:B--2---:R-:W-:-:S07]  /*23020*/  IMAD.IADD R0, R0, 0x1, -R7 ;  /* 0x0000000100007824 */ /* 0x004fce00078e0a07 */
.L_x_1733:
[----:B------:R-:W-:Y:S01]  /*23030*/  BSSY B1, `(.L_x_1734) ;  /* 0x0000035000017945 */ /* 0x000fe20003800000 */
[----:B------:R-:W-:Y:S02]  /*23040*/  SEL R33, R187, RZ, !P0 ;  /* 0x000000ffbb217207 */ /* 0x000fe40004000000 */
[----:B------:R-:W-:Y:S02]  /*23050*/  SEL R28, R28, RZ, !P0 ;  /* 0x000000ff1c1c7207 */ /* 0x000fe40004000000 */
[----:B-----5:R-:W-:Y:S01]  /*23060*/  SHF.R.S32.HI R26, RZ, 0x1f, R3 ;  /* 0x0000001fff1a7819 */ /* 0x020fe20000011403 */
[----:B------:R-:W-:Y:S06]  /*23070*/  @P3 BRA `(.L_x_1735) ;  /* 0x0000000000c03947 */ /* 0x000fec0003800000 */
[----:B------:R-:W1:Y:S01]  /*23080*/  LDC R37, c[0x0][0xbe8] ;  /* 0x0002fa00ff257b82 */ /* 0x000e620000000800 */
[----:B------:R-:W-:Y:S01]  /*23090*/  IADD3 R35, R178, -0x80, R35 ;  /* 0xffffff80b2237810 */ /* 0x000fe20007ffe023 */
[----:B-1----:R-:W-:-:S05]  /*230a0*/  IMAD R4, R0, R37, RZ ;  /* 0x0000002500047224 */ /* 0x002fca00078e02ff */
[----:B------:R-:W-:-:S13]  /*230b0*/  ISETP.GE.AND P0, PT, R35, R4, PT ;  /* 0x000000042300720c */ /* 0x000fda0003f06270 */
[----:B------:R-:W-:Y:S05]  /*230c0*/  @P0 BRA `(.L_x_1735) ;  /* 0x0000000000ac0947 */ /* 0x000fea0003800000 */
[----:B------:R-:W-:Y:S01]  /*230d0*/  IMAD.MOV.U32 R24, RZ, RZ, 0x9b8 ;  /* 0x000009b8ff187424 */ /* 0x000fe200078e00ff */
[----:B------:R-:W-:Y:S01]  /*230e0*/  ISETP.GT.AND P0, PT, R186, 0x1, PT ;  /* 0x00000001ba00780c */ /* 0x000fe20003f04270 */
[----:B------:R-:W1:Y:S01]  /*230f0*/  LDC.64 R4, c[0x0][0xba8] ;  /* 0x0002ea00ff047b82 */ /* 0x000e620000000a00 */
[----:B------:R-:W-:Y:S01]  /*23100*/  ISETP.NE.AND P1, PT, R37, 0x1, PT ;  /* 0x000000012500780c */ /* 0x000fe20003f25270 */
[----:B------:R-:W-:Y:S01]  /*23110*/  IMAD.MOV.U32 R21, RZ, RZ, R35 ;  /* 0x000000ffff157224 */ /* 0x000fe200078e0023 */
[----:B------:R-:W-:-:S05]  /*23120*/  SEL R24, R24, 0x978, P0 ;  /* 0x0000097818187807 */ /* 0x000fca0000000000 */
[----:B------:R-:W2:Y:S08]  /*23130*/  LDC.64 R12, c[0x0][R24+0x220] ;  /* 0x00008800180c7b82 */ /* 0x000eb00000000a00 */
[----:B------:R-:W3:Y:S08]  /*23140*/  LDC.64 R10, c[0x0][R24+0x218] ;  /* 0x00008600180a7b82 */ /* 0x000ef00000000a00 */
[----:B------:R-:W4:Y:S08]  /*23150*/  LDC.64 R8, c[0x0][R24+0x228] ;  /* 0x00008a0018087b82 */ /* 0x000f300000000a00 */
[----:B------:R-:W5:Y:S08]  /*23160*/  LDC.64 R6, c[0x0][R24+0x210] ;  /* 0x0000840018067b82 */ /* 0x000f700000000a00 */
[----:B------:R-:W0:Y:S08]  /*23170*/  @P1 LDC R20, c[0x0][0xbec] ;  /* 0x0002fb00ff141b82 */ /* 0x000e300000000800 */
[----:B------:R-:W4:Y:S01]  /*23180*/  @P1 LDC R27, c[0x0][0xbf0] ;  /* 0x0002fc00ff1b1b82 */ /* 0x000f220000000800 */
[----:B--2---:R-:W-:-:S07]  /*23190*/  IMAD R13, R13, R33, RZ ;  /* 0x000000210d0d7224 */ /* 0x004fce00078e02ff */
[----:B-1----:R-:W1:Y:S01]  /*231a0*/  @!P0 LDC R4, c[0x0][0xb50] ;  /* 0x0002d400ff048b82 */ /* 0x002e620000000800 */
[----:B0-----:R-:W-:-:S07]  /*231b0*/  @P1 IMAD.HI.U32 R20, R35, R20, RZ ;  /* 0x0000001423141227 */ /* 0x001fce00078e00ff */
[----:B------:R-:W0:Y:S01]  /*231c0*/  @!P0 LDC R5, c[0x0][0xb54] ;  /* 0x0002d500ff058b82 */ /* 0x000e220000000800 */
[-C--:B---3--:R-:W-:Y:S02]  /*231d0*/  IMAD R25, R11, R183.reuse, RZ ;  /* 0x000000b70b197224 */ /* 0x088fe400078e02ff */
[----:B------:R-:W-:Y:S01]  /*231e0*/  IMAD.WIDE.U32 R14, R10, R183, RZ ;  /* 0x000000b70a0e7225 */ /* 0x000fe200078e00ff */
[----:B----4-:R-:W-:-:S03]  /*231f0*/  @P1 SHF.R.U32.HI R21, RZ, R27, R20 ;  /* 0x0000001bff151219 */ /* 0x010fc60000011614 */
[----:B------:R-:W-:-:S04]  /*23200*/  IMAD.WIDE.U32 R10, R12, R33, RZ ;  /* 0x000000210c0a7225 */ /* 0x000fc800078e00ff */
[----:B------:R-:W-:Y:S01]  /*23210*/  IMAD R27, R12, R28, R13 ;  /* 0x0000001c0c1b7224 */ /* 0x000fe200078e020d */
[----:B------:R-:W-:Y:S01]  /*23220*/  SEL R13, R190, RZ, P0 ;  /* 0x000000ffbe0d7207 */ /* 0x000fe20000000000 */
[----:B------:R-:W-:Y:S01]  /*23230*/  IMAD.IADD R25, R15, 0x1, R25 ;  /* 0x000000010f197824 */ /* 0x000fe200078e0219 */
[----:B------:R-:W-:Y:S01]  /*23240*/  IADD3 R14, P1, P3, R10, R14, R3 ;  /* 0x0000000e0a0e7210 */ /* 0x000fe20007b3e003 */
[----:B------:R-:W-:Y:S02]  /*23250*/  IMAD.MOV R10, RZ, RZ, -R21 ;  /* 0x000000ffff0a7224 */ /* 0x000fe400078e0a15 */
[----:B------:R-:W-:Y:S02]  /*23260*/  IMAD.IADD R27, R11, 0x1, R27 ;  /* 0x000000010b1b7824 */ /* 0x000fe400078e021b */
[-C--:B------:R-:W-:Y:S02]  /*23270*/  IMAD R15, R9, R13.reuse, RZ ;  /* 0x0000000d090f7224 */ /* 0x080fe400078e02ff */
[----:B------:R-:W-:-:S04]  /*23280*/  IMAD.WIDE.U32 R8, R8, R13, RZ ;  /* 0x0000000d08087225 */ /* 0x000fc800078e00ff */
[----:B------:R-:W-:Y:S01]  /*23290*/  IMAD R11, R37, R10, R35 ;  /* 0x0000000a250b7224 */ /* 0x000fe200078e0223 */
[----:B------:R-:W-:Y:S01]  /*232a0*/  IADD3.X R10, R27, R25, R26, P1, P3 ;  /* 0x000000191b0a7210 */ /* 0x000fe20000fe641a */
[----:B------:R-:W-:Y:S01]  /*232b0*/  IMAD.IADD R15, R9, 0x1, R15 ;  /* 0x00000001090f7824 */ /* 0x000fe200078e020f */
[----:B------:R-:W-:Y:S01]  /*232c0*/  IADD3 R8, P0, P1, R21, R14, R8 ;  /* 0x0000000e15087210 */ /* 0x000fe2000791e008 */
[----:B-----5:R-:W-:Y:S01]  /*232d0*/  IMAD R7, R7, R11, RZ ;  /* 0x0000000b07077224 */ /* 0x020fe200078e02ff */
[----:B------:R-:W-:Y:S02]  /*232e0*/  SHF.R.S32.HI R21, RZ, 0x1f, R21 ;  /* 0x0000001fff157819 */ /* 0x000fe40000011415 */
[----:B------:R-:W-:Y:S02]  /*232f0*/  SHF.R.S32.HI R13, RZ, 0x1f, R11 ;  /* 0x0000001fff0d7819 */ /* 0x000fe4000001140b */
[----:B------:R-:W-:-:S03]  /*23300*/  IADD3.X R9, R21, R10, R15, P0, P1 ;  /* 0x0000000a15097210 */ /* 0x000fc600007e240f */
[C---:B------:R-:W-:Y:S02]  /*23310*/  IMAD R13, R6.reuse, R13, R7 ;  /* 0x0000000d060d7224 */ /* 0x040fe400078e0207 */
[----:B------:R-:W-:-:S04]  /*23320*/  IMAD.WIDE.U32 R6, R6, R11, R8 ;  /* 0x0000000b06067225 */ /* 0x000fc800078e0008 */
[----:B------:R-:W-:Y:S01]  /*23330*/  IMAD.IADD R7, R7, 0x1, R13 ;  /* 0x0000000107077824 */ /* 0x000fe200078e020d */
[----:B-1----:R-:W-:-:S04]  /*23340*/  LEA R4, P0, R6, R4, 0x2 ;  /* 0x0000000406047211 */ /* 0x002fc800078010ff */
[----:B0-----:R-:W-:Y:S01]  /*23350*/  LEA.HI.X R5, R6, R5, R7, 0x2, P0 ;  /* 0x0000000506057211 */ /* 0x001fe200000f1407 */
[----:B------:R-:W-:-:S05]  /*23360*/  IMAD.MOV.U32 R7, RZ, RZ, -0x800000 ;  /* 0xff800000ff077424 */ /* 0x000fca00078e00ff */
[----:B------:R1:W-:Y:S03]  /*23370*/  STG.E desc[UR46][R4.64], R7 ;  /* 0x0000000704007986 */ /* 0x0003e6000c10192e */
.L_x_1735:
[----:B------:R-:W-:Y:S05]  /*23380*/  BSYNC B1 ;  /* 0x0000000000017941 */ /* 0x000fea0003800000 */
.L_x_1734:
[----:B------:R-:W-:Y:S05]  /*23390*/  @P2 BRA `(.L_x_1730) ;  /* 0x0000000400a02947 */ /* 0x000fea0003800000 */
[----:B------:R-:W2:Y:S01]  /*233a0*/  LDC R11, c[0x0][0xbe8] ;  /* 0x0002fa00ff0b7b82 */ /* 0x000ea20000000800 */
[----:B------:R-:W-:Y:S01]  /*233b0*/  ULDC.64 UR4, c[0x0][0xaa0] ;  /* 0x0002a80000047ab9 */ /* 0x000fe20000000a00 */
[----:B------:R-:W-:Y:S01]  /*233c0*/  ULDC.64 UR6, c[0x0][0xaf0] ;  /* 0x0002bc0000067ab9 */ /* 0x000fe20000000a00 */
[----:B-1----:R-:W-:Y:S01]  /*233d0*/  IMAD R4, R26, UR4, RZ ;  /* 0x000000041a047c24 */ /* 0x002fe2000f8e02ff */
        /* <DEDUP_REMOVED lines=8> */
[----:B------:R-:W-:Y:S02]  /*23460*/  IMAD.IADD R9, R178, 0x1, R3 ;  /* 0x00000001b2097824 */ /* 0x000fe400078e0203 */
[----:B------:R-:W-:-:S04]  /*23470*/  IMAD.WIDE.U32 R4, R183, UR4, R4 ;  /* 0x00000004b7047c25 */ /* 0x000fc8000f8e0004 */
[----:B------:R-:W-:Y:S01]  /*23480*/  IMAD.MOV.U32 R3, RZ, RZ, R9 ;  /* 0x000000ffff037224 */ /* 0x000fe200078e0009 */
[----:B--2---:R-:W-:Y:S01]  /*23490*/  ISETP.NE.AND P0, PT, R11, 0x1, PT ;  /* 0x000000010b00780c */ /* 0x004fe20003f05270 */
[----:B------:R-:W-:Y:S02]  /*234a0*/  IMAD R7, R28, UR6, RZ ;  /* 0x000000061c077c24 */ /* 0x000fe4000f8e02ff */
[----:B------:R-:W-:Y:S01]  /*234b0*/  IMAD R5, R183, UR5, R5 ;  /* 0x00000005b7057c24 */ /* 0x000fe2000f8e0205 */
[----:B------:R-:W-:Y:S01]  /*234c0*/  ULDC.64 UR4, c[0x0][0xae0] ;  /* 0x0002b80000047ab9 */ /* 0x000fe20000000a00 */
[C---:B------:R-:W-:Y:S02]  /*234d0*/  IMAD R7, R33.reuse, UR7, R7 ;  /* 0x0000000721077c24 */ /* 0x040fe4000f8e0207 */
[----:B------:R-:W-:-:S04]  /*234e0*/  IMAD.WIDE.U32 R4, R33, UR6, R4 ;  /* 0x0000000621047c25 */ /* 0x000fc8000f8e0004 */
[----:B------:R-:W-:Y:S02]  /*234f0*/  IMAD.IADD R5, R5, 0x1, R7 ;  /* 0x0000000105057824 */ /* 0x000fe400078e0207 */
[----:B------:R-:W1:Y:S01]  /*23500*/  @P0 LDC R6, c[0x0][0xbec] ;  /* 0x0002fb00ff060b82 */ /* 0x000e620000000800 */
[----:B------:R-:W-:-:S07]  /*23510*/  IMAD.IADD R178, R209, 0x1, R178 ;  /* 0x00000001d1b27824 */ /* 0x000fce00078e02b2 */
[----:B------:R-:W2:Y:S01]  /*23520*/  @P0 LDC R13, c[0x0][0xbf0] ;  /* 0x0002fc00ff0d0b82 */ /* 0x000ea20000000800 */
[----:B-1----:R-:W-:-:S05]  /*23530*/  @P0 IMAD.HI.U32 R6, R9, R6, RZ ;  /* 0x0000000609060227 */ /* 0x002fca00078e00ff */
[----:B--2---:R-:W-:-:S04]  /*23540*/  @P0 SHF.R.U32.HI R3, RZ, R13, R6 ;  /* 0x0000000dff030219 */ /* 0x004fc80000011606 */
[--C-:B------:R-:W-:Y:S01]  /*23550*/  SHF.R.S32.HI R6, RZ, 0x1f, R3.reuse ;  /* 0x0000001fff067819 */ /* 0x100fe20000011403 */
[----:B------:R-:W-:Y:S02]  /*23560*/  IMAD.MOV R8, RZ, RZ, -R3 ;  /* 0x000000ffff087224 */ /* 0x000fe400078e0a03 */
[----:B------:R-:W-:-:S04]  /*23570*/  IMAD.WIDE.U32 R4, R3, UR4, R4 ;  /* 0x0000000403047c25 */ /* 0x000fc8000f8e0004 */
[----:B------:R-:W-:Y:S02]  /*23580*/  IMAD R6, R6, UR4, RZ ;  /* 0x0000000406067c24 */ /* 0x000fe4000f8e02ff */
[----:B------:R-:W-:Y:S02]  /*23590*/  IMAD R7, R11, R8, R9 ;  /* 0x000000080b077224 */ /* 0x000fe400078e0209 */
[----:B------:R-:W-:Y:S01]  /*235a0*/  IMAD R9, R3, UR5, R6 ;  /* 0x0000000503097c24 */ /* 0x000fe2000f8e0206 */
[----:B------:R-:W-:Y:S01]  /*235b0*/  ULDC.64 UR4, c[0x0][0xad8] ;  /* 0x0002b60000047ab9 */ /* 0x000fe20000000a00 */
[----:B------:R-:W-:Y:S01]  /*235c0*/  IMAD R11, R0, R11, RZ ;  /* 0x0000000b000b7224 */ /* 0x000fe200078e02ff */
[----:B------:R-:W-:Y:S01]  /*235d0*/  SHF.R.S32.HI R3, RZ, 0x1f, R7 ;  /* 0x0000001fff037819 */ /* 0x000fe20000011407 */
[----:B------:R-:W-:Y:S02]  /*235e0*/  IMAD.IADD R5, R5, 0x1, R9 ;  /* 0x0000000105057824 */ /* 0x000fe400078e0209 */
[C---:B------:R-:W-:Y:S01]  /*235f0*/  VIADD R0, R178.reuse, 0x20 ;  /* 0x00000020b2007836 */ /* 0x040fe20000000000 */
[----:B------:R-:W-:Y:S01]  /*23600*/  ISETP.GE.AND P2, PT, R178, R11, PT ;  /* 0x0000000bb200720c */ /* 0x000fe20003f46270 */
[----:B------:R-:W-:-:S02]  /*23610*/  IMAD R6, R3, UR4, RZ ;  /* 0x0000000403067c24 */ /* 0x000fc4000f8e02ff */
[----:B------:R-:W-:Y:S01]  /*23620*/  IMAD.WIDE.U32 R4, R7, UR4, R4 ;  /* 0x0000000407047c25 */ /* 0x000fe2000f8e0004 */
[----:B------:R-:W-:-:S03]  /*23630*/  ISETP.GE.AND P1, PT, R0, R11, PT ;  /* 0x0000000b0000720c */ /* 0x000fc60003f26270 */
[----:B------:R-:W-:Y:S01]  /*23640*/  IMAD R3, R7, UR5, R6 ;  /* 0x0000000507037c24 */ /* 0x000fe2000f8e0206 */
[----:B------:R-:W-:Y:S01]  /*23650*/  ULDC.64 UR4, c[0x0][0xa80] ;  /* 0x0002a00000047ab9 */ /* 0x000fe20000000a00 */
[----:B------:R-:W-:Y:S01]  /*23660*/  VIADD R0, R178, 0x40 ;  /* 0x00000040b2007836 */ /* 0x000fe20000000000 */
[----:B------:R-:W-:Y:S01]  /*23670*/  LEA R6, P3, R4, UR4, 0x1 ;  /* 0x0000000404067c11 */ /* 0x000fe2000f8608ff */
[----:B------:R-:W-:-:S03]  /*23680*/  IMAD.IADD R3, R5, 0x1, R3 ;  /* 0x0000000105037824 */ /* 0x000fc600078e0203 */
[----:B------:R-:W-:Y:S01]  /*23690*/  ISETP.GE.AND P0, PT, R0, R11, PT ;  /* 0x0000000b0000720c */ /* 0x000fe20003f06270 */
[----:B------:R1:W2:Y:S01]  /*236a0*/  SHFL.IDX PT, R7, R6, RZ, 0x181f ;  /* 0x00181fff06077589 */ /* 0x0002a200000e0000 */
[----:B------:R-:W-:-:S05]  /*236b0*/  LEA.HI.X R3, R4, UR5, R3, 0x1, P3 ;  /* 0x0000000504037c11 */ /* 0x000fca00098f0c03 */
[----:B------:R1:W3:Y:S01]  /*236c0*/  SHFL.IDX PT, R5, R3, RZ, 0x181f ;  /* 0x00181fff03057589 */ /* 0x0002e200000e0000 */
[----:B------:R-:W-:Y:S05]  /*236d0*/  @P2 BRA `(.L_x_1737) ;  /* 0x0000000000242947 */ /* 0x000fea0003800000 */
[----:B------:R-:W-:Y:S02]  /*236e0*/  ULDC UR4, c[0x0][0xac8] ;  /* 0x0002b20000047ab9 */ /* 0x000fe40000000800 */
[----:B------:R-:W-:Y:S02]  /*236f0*/  ISETP.GE.AND P4, PT, R182, UR4, PT ;  /* 0x00000004b6007c0c */ /* 0x000fe4000bf86270 */
[----:B------:R-:W-:-:S11]  /*23700*/  ISETP.GE.AND P5, PT, R184, UR4, PT ;  /* 0x00000004b8007c0c */ /* 0x000fd6000bfa6270 */
[-C--:B--2---:R-:W-:Y:S02]  /*23710*/  @!P4 LEA R8, P2, R182, R7.reuse, 0x1 ;  /* 0x00000007b608c211 */ /* 0x084fe400078408ff */
[----:B------:R-:W-:Y:S02]  /*23720*/  @!P5 LEA R4, P3, R184, R7, 0x1 ;  /* 0x00000007b804d211 */ /* 0x000fe400078608ff */
[-C--:B---3--:R-:W-:Y:S02]  /*23730*/  @!P4 LEA.HI.X R9, R182, R5.reuse, R12, 0x1, P2 ;  /* 0x00000005b609c211 */ /* 0x088fe400010f0c0c */
[----:B------:R-:W-:-:S03]  /*23740*/  @!P5 LEA.HI.X R5, R184, R5, R10, 0x1, P3 ;  /* 0x00000005b805d211 */ /* 0x000fc600018f0c0a */
[----:B------:R4:W-:Y:S04]  /*23750*/  @!P4 ST.E.128 desc[UR46][R8.64], RZ ;  /* 0x000000ff0800c985 */ /* 0x0009e8000c101d2e */
[----:B------:R4:W-:Y:S02]  /*23760*/  @!P5 ST.E.128 desc[UR46][R4.64], RZ ;  /* 0x000000ff0400d985 */ /* 0x0009e4000c101d2e */
.L_x_1737:
[----:B------:R-:W-:Y:S05]  /*23770*/  BSYNC B1 ;  /* 0x0000000000017941 */ /* 0x000fea0003800000 */
.L_x_1736:
[----:B---34-:R3:W4:Y:S01]  /*23780*/  SHFL.IDX PT, R5, R3, 0x1, 0x181f ;  /* 0x00381f0003057f89 */ /* 0x01872200000e0000 */
[----:B------:R-:W-:Y:S03]  /*23790*/  BSSY B1, `(.L_x_1738) ;  /* 0x000000c000017945 */ /* 0x000fe60003800000 */
[----:B--2---:R3:W2:Y:S01]  /*237a0*/  SHFL.IDX PT, R7, R6, 0x1, 0x181f ;  /* 0x00381f0006077f89 */ /* 0x0046a200000e0000 */
[----:B------:R-:W-:Y:S05]  /*237b0*/  @P1 BRA `(.L_x_1739) ;  /* 0x0000000000241947 */ /* 0x000fea0003800000 */
[----:B------:R-:W-:Y:S02]  /*237c0*/  ULDC UR4, c[0x0][0xac8] ;  /* 0x0002b20000047ab9 */ /* 0x000fe40000000800 */
[----:B------:R-:W-:Y:S02]  /*237d0*/  ISETP.GE.AND P3, PT, R182, UR4, PT ;  /* 0x00000004b6007c0c */ /* 0x000fe4000bf66270 */
[----:B------:R-:W-:-:S11]  /*237e0*/  ISETP.GE.AND P4, PT, R184, UR4, PT ;  /* 0x00000004b8007c0c */ /* 0x000fd6000bf86270 */
[-C--:B--2---:R-:W-:Y:S02]  /*237f0*/  @!P3 LEA R8, P1, R182, R7.reuse, 0x1 ;  /* 0x00000007b608b211 */ /* 0x084fe400078208ff */
[----:B------:R-:W-:Y:S02]  /*23800*/  @!P4 LEA R4, P2, R184, R7, 0x1 ;  /* 0x00000007b804c211 */ /* 0x000fe400078408ff */
[-C--:B----4-:R-:W-:Y:S02]  /*23810*/  @!P3 LEA.HI.X R9, R182, R5.reuse, R12, 0x1, P1 ;  /* 0x00000005b609b211 */ /* 0x090fe400008f0c0c */
[----:B------:R-:W-:-:S03]  /*23820*/  @!P4 LEA.HI.X R5, R184, R5, R10, 0x1, P2 ;  /* 0x00000005b805c211 */ /* 0x000fc600010f0c0a */
[----:B------:R2:W-:Y:S04]  /*23830*/  @!P3 ST.E.128 desc[UR46][R8.64], RZ ;  /* 0x000000ff0800b985 */ /* 0x0005e8000c101d2e */
[----:B------:R2:W-:Y:S02]  /*23840*/  @!P4 ST.E.128 desc[UR46][R4.64], RZ ;  /* 0x000000ff0400c985 */ /* 0x0005e4000c101d2e */
.L_x_1739:
[----:B------:R-:W-:Y:S05]  /*23850*/  BSYNC B1 ;  /* 0x0000000000017941 */ /* 0x000fea0003800000 */
.L_x_1738:
[----:B--2-4-:R2:W4:Y:S01]  /*23860*/  SHFL.IDX PT, R5, R3, 0x2, 0x181f ;  /* 0x00581f0003057f89 */ /* 0x01452200000e0000 */
        /* <DEDUP_REMOVED lines=12> */
.L_x_1741:
[----:B------:R-:W-:Y:S05]  /*23930*/  BSYNC B1 ;  /* 0x0000000000017941 */ /* 0x000fea0003800000 */
.L_x_1740:
[----:B------:R-:W-:Y:S01]  /*23940*/  VIADD R0, R178, 0x60 ;  /* 0x00000060b2007836 */ /* 0x000fe20000000000 */
[----:B-123--:R-:W2:Y:S04]  /*23950*/  SHFL.IDX PT, R3, R3, 0x3, 0x181f ;  /* 0x00781f0003037f89 */ /* 0x00eea800000e0000 */
[----:B------:R-:W-:Y:S01]  /*23960*/  ISETP.GE.AND P0, PT, R0, R11, PT ;  /* 0x0000000b0000720c */ /* 0x000fe20003f06270 */
[----:B0---4-:R3:W4:-:S12]  /*23970*/  SHFL.IDX PT, R5, R6, 0x3, 0x181f ;  /* 0x00781f0006057f89 */ /* 0x01171800000e0000 */
[----:B---3--:R-:W-:Y:S05]  /*23980*/  @P0 BRA `(.L_x_1730) ;  /* 0x0000000000240947 */ /* 0x008fea0003800000 */
[----:B------:R-:W-:Y:S02]  /*23990*/  ULDC UR4, c[0x0][0xac8] ;  /* 0x0002b20000047ab9 */ /* 0x000fe40000000800 */
        /* <DEDUP_REMOVED lines=8> */
.L_x_1730:
[----:B------:R-:W-:Y:S05]  /*23a20*/  BSYNC B0 ;  /* 0x0000000000007941 */ /* 0x000fea0003800000 */
.L_x_1720:
[----:B------:R-:W-:Y:S02]  /*23a30*/  ULDC UR4, c[0x0][0xc3c] ;  /* 0x00030f0000047ab9 */ /* 0x000fe40000000800 */
[----:B------:R-:W-:-:S13]  /*23a40*/  ISETP.GE.AND P0, PT, R31, UR4, PT ;  /* 0x000000041f007c0c */ /* 0x000fda000bf06270 */
[----:B------:R-:W-:Y:S05]  /*23a50*/  @!P0 BRA `(.L_x_1742) ;  /* 0xfffffdd800b08947 */ /* 0x000fea000383ffff */
[----:B------:R-:W-:Y:S05]  /*23a60*/  BRA `(.L_x_1449) ;  /* 0x0000009000207947 */ /* 0x000fea0003800000 */
.L_x_1447:
[----:B------:R-:W-:-:S08]  /*23a70*/  NOP ;  /* 0x0000000000007918 */ /* 0x000fd00000000000 */
[----:B0-----:R-:W0:-:S00]  /*23a80*/  USETMAXREG.DEALLOC.CTAPOOL 0x18 ;  /* 0x00000018000079c8 */ /* 0x001e0000080e0500 */
[----:B0-----:R-:W-:Y:S01]  /*23a90*/  LOP3.LUT R0, R0, 0x3, RZ, 0xc0, !PT ;  /* 0x0000000300007812 */ /* 0x001fe200078ec0ff */
[----:B------:R-:W-:Y:S01]  /*23aa0*/  IMAD.MOV.U32 R7, RZ, RZ, RZ ;  /* 0x000000ffff077224 */ /* 0x000fe200078e00ff */
[----:B------:R-:W-:-:S04]  /*23ab0*/  LOP3.LUT R17, R17, 0xffffffef, RZ, 0xc0, !PT ;  /* 0xffffffef11117812 */ /* 0x000fc800078ec0ff */
[----:B------:R-:W0:Y:S02]  /*23ac0*/  SHFL.IDX PT, R0, R0, RZ, 0x1f ;  /* 0x00001fff00007589 */ /* 0x000e2400000e0000 */
[----:B0-----:R-:W-:-:S13]  /*23ad0*/  ISETP.NE.AND P0, PT, R0, RZ, PT ;  /* 0x000000ff0000720c */ /* 0x001fda0003f05270 */
[----:B------:R-:W-:Y:S01]  /*23ae0*/  @P0 LOP3.LUT R17, R17, 0x10, RZ, 0xfc, !PT ;  /* 0x0000001011110812 */ /* 0x000fe200078efcff */
[----:B------:R-:W-:Y:S06]  /*23af0*/  @!P0 BRA `(.L_x_1743) ;  /* 0x0000000000248947 */ /* 0x000fec0003800000 */
[----:B------:R-:W0:Y:S08]  /*23b00*/  S2UR UR5, SR_CgaCtaId ;  /* 0x00000000000579c3 */ /* 0x000e300000008800 */
[----:B------:R-:W-:Y:S06]  /*23b10*/  BAR.SYNC.DEFER_BLOCKING 0x5, 0x180 ;  /* 0x0146000000007b1d */ /* 0x000fec0000010000 */
[----:B------:R-:W-:-:S02]  /*23b20*/  UMOV UR4, 0x400 ;  /* 0x0000040000047882 */ /* 0x000fc40000000000 */
[----:B0-----:R-:W-:-:S09]  /*23b30*/  ULEA UR4, UR5, UR4, 0x18 ;  /* 0x0000000405047291 */ /* 0x001fd2000f8ec03f */
[----:B------:R-:W0:Y:S04]  /*23b40*/  LDS.128 R8, [UR4+0x2a8d0] ;  /* 0x02a8d004ff087984 */ /* 0x000e280008000c00 */
[----:B0-----:R3:W-:Y:S04]  /*23b50*/  STL.64 [R1], R8 ;  /* 0x0000000801007387 */ /* 0x0017e80000100a00 */
[----:B------:R3:W-:Y:S01]  /*23b60*/  STL.64 [R1+0x8], R10 ;  /* 0x0000080a01007387 */ /* 0x0007e20000100a00 */
[----:B------:R-:W-:Y:S06]  /*23b70*/  BAR.ARV 0x4, 0x180 ;  /* 0x0106000000007b1d */ /* 0x000fec0000002000 */
[----:B------:R-:W-:Y:S05]  /*23b80*/  BRA `(.L_x_1744) ;  /* 0x0000000c00b07947 */ /* 0x000fea0003800000 */
.L_x_1743:
[----:B------:R-:W-:Y:S01]  /*23b90*/  LOP3.LUT R0, R6, 0x1f, RZ, 0xc0, !PT ;  /* 0x0000001f06007812 */ /* 0x000fe200078ec0ff */
[----:B------:R-:W-:Y:S01]  /*23ba0*/  ULDC UR4, c[0x0][0xc3c] ;  /* 0x00030f0000047ab9 */ /* 0x000fe20000000800 */
[----:B------:R-:W-:Y:S01]  /*23bb0*/  IMAD.MOV.U32 R8, RZ, RZ, RZ ;  /* 0x000000ffff087224 */ /* 0x000fe200078e00ff */
[----:B------:R-:W0:Y:S01]  /*23bc0*/  S2UR UR6, SR_CTAID.X ;  /* 0x00000000000679c3 */ /* 0x000e220000002500 */
[----:B------:R-:W-:Y:S01]  /*23bd0*/  ISETP.NE.AND P0, PT, R0, 0x1f, PT ;  /* 0x0000001f0000780c */ /* 0x000fe20003f05270 */
[----:B------:R-:W-:-:S03]  /*23be0*/  ULDC UR5, c[0x0][0xc38] ;  /* 0x00030e0000057ab9 */ /* 0x000fc60000000800 */
[----:B------:R-:W-:-:S13]  /*23bf0*/  ISETP.GE.OR P1, PT, R0, UR4, !P0 ;  /* 0x0000000400007c0c */ /* 0x000fda000c726670 */
[----:B------:R-:W1:Y:S08]  /*23c00*/  @!P1 LDC.64 R2, c[0x0][0xc80] ;  /* 0x00032000ff029b82 */ /* 0x000e700000000a00 */
[----:B------:R-:W2:Y:S01]  /*23c10*/  @!P1 LDC.64 R4, c[0x0][0xc78] ;  /* 0x00031e00ff049b82 */ /* 0x000ea20000000a00 */
[----:B-1----:R-:W-:-:S05]  /*23c20*/  @!P1 IMAD.WIDE.U32 R2, R0, 0x4, R2 ;  /* 0x0000000400029825 */ /* 0x002fca00078e0002 */
        /* <DEDUP_REMOVED lines=33> */
.L_x_1747:
        /* <DEDUP_REMOVED lines=39> */
.L_x_1745:
        /* <DEDUP_REMOVED lines=12> */
.L_x_1748:
        /* <DEDUP_REMOVED lines=63> */
.L_x_1749:
[----:B-1----:R-:W1:Y:S02]  /*24560*/  LDC.64 R2, c[0x0][0xc90] ;  /* 0x00032400ff027b82 */ /* 0x002e640000000a00 */
        /* <DEDUP_REMOVED lines=60> */
.L_x_1750:
[----:B01----:R-:W-:-:S05]  /*24930*/  LOP3.LUT R3, RZ, R2, RZ, 0x33, !PT ;  /* 0x00000002ff037212 */ /* 0x003fca00078e33ff */
[----:B------:R-:W-:-:S05]  /*24940*/  IMAD.IADD R2, R4, 0x1, R3 ;  /* 0x0000000104027824 */ /* 0x000fca00078e0203 */
[----:B------:R1:W-:Y:S01]  /*24950*/  STL [R1+0x4], R2 ;  /* 0x0000040201007387 */ /* 0x0003e20000100800 */
[----:B------:R-:W-:Y:S05]  /*24960*/  BRA `(.L_x_1751) ;  /* 0x0000000000107947 */ /* 0x000fea0003800000 */
.L_x_1746:
[----:B------:R-:W-:Y:S01]  /*24970*/  IMAD.U32 R2, RZ, RZ, UR6 ;  /* 0x00000006ff027e24 */ /* 0x000fe2000f8e00ff */
[----:B------:R0:W-:Y:S04]  /*24980*/  STL [R1+0x4], RZ ;  /* 0x000004ff01007387 */ /* 0x0001e80000100800 */
[----:B------:R0:W-:Y:S04]  /*24990*/  STL [R1+0x8], RZ ;  /* 0x000008ff01007387 */ /* 0x0001e80000100800 */
[----:B------:R0:W-:Y:S02]  /*249a0*/  STL [R1], R2 ;  /* 0x0000000201007387 */ /* 0x0001e40000100800 */
.L_x_1751:
        /* <DEDUP_REMOVED lines=10> */
.L_x_1744:
[----:B--2---:R-:W2:Y:S01]  /*24a50*/  LDL R0, [R1+0xc] ;  /* 0x00000c0001007983 */ /* 0x004ea20000100800 */
[----:B------:R-:W-:-:S03]  /*24a60*/  ULDC UR4, c[0x0][0xc3c] ;  /* 0x00030f0000047ab9 */ /* 0x000fc60000000800 */
[----:B------:R4:W-:Y:S01]  /*24a70*/  STL [R1+0x10], RZ ;  /* 0x000010ff01007387 */ /* 0x0009e20000100800 */
[----:B--2---:R-:W-:Y:S01]  /*24a80*/  ISETP.GE.AND P0, PT, R0, UR4, PT ;  /* 0x0000000400007c0c */ /* 0x004fe2000bf06270 */
[----:B------:R-:W-:-:S05]  /*24a90*/  IMAD.MOV.U32 R0, RZ, RZ, 0x1 ;  /* 0x00000001ff007424 */ /* 0x000fca00078e00ff */
[----:B------:R4:W-:Y:S04]  /*24aa0*/  STL [R1+0x18], R0 ;  /* 0x0000180001007387 */ /* 0x0009e80000100800 */
[----:B------:R4:W-:Y:S03]  /*24ab0*/  STL [R1+0x58], RZ ;  /* 0x000058ff01007387 */ /* 0x0009e60000100800 */
[----:B------:R-:W-:Y:S05]  /*24ac0*/  @P0 BRA `(.L_x_1752) ;  /* 0x0000007c00180947 */ /* 0x000fea0003800000 */
[----:B----4-:R-:W2:Y:S01]  /*24ad0*/  LDL R0, [R1+0x94] ;  /* 0x0000940001007983 */ /* 0x010ea20000100800 */
[----:B------:R-:W4:Y:S01]  /*24ae0*/  S2UR UR5, SR_CgaCtaId ;  /* 0x00000000000579c3 */ /* 0x000f220000008800 */
[----:B------:R-:W-:Y:S01]  /*24af0*/  LOP3.LUT R4, R6, 0x7f, RZ, 0xc0, !PT ;  /* 0x0000007f06047812 */ /* 0x000fe200078ec0ff */
[----:B------:R-:W-:Y:S01]  /*24b00*/  UMOV UR4, 0x400 ;  /* 0x0000040000047882 */ /* 0x000fe20000000000 */
[----:B------:R-:W-:Y:S01]  /*24b10*/  LOP3.LUT R17, R17, 0xfffffffd, RZ, 0xc0, !PT ;  /* 0xfffffffd11117812 */ /* 0x000fe200078ec0ff */
[----:B------:R-:W-:Y:S01]  /*24b20*/  BSSY B8, `(.L_x_1752) ;  /* 0x00007c0000087945 */ /* 0x000fe20003800000 */
[C---:B------:R-:W-:Y:S01]  /*24b30*/  ISETP.NE.AND P1, PT, R4.reuse, RZ, PT ;  /* 0x000000ff0400720c */ /* 0x040fe20003f25270 */
[----:B01----:R-:W-:Y:S01]  /*24b40*/  IMAD.SHL.U32 R2, R4, 0x8, RZ ;  /* 0x0000000804027824 */ /* 0x003fe200078e00ff */
[----:B------:R-:W-:Y:S01]  /*24b50*/  ULDC.64 UR36, c[0x0][0x198] ;  /* 0x0000660000247ab9 */ /* 0x000fe20000000a00 */
[----:B------:R-:W-:-:S10]  /*24b60*/  ULDC UR39, c[0x0][0xc] ;  /* 0x0000030000277ab9 */ /* 0x000fd40000000800 */
[----:B------:R-:W-:-:S04]  /*24b70*/  @P1 LOP3.LUT R17, R17, 0x2, RZ, 0xfc, !PT ;  /* 0x0000000211111812 */ /* 0x000fc800078efcff */
[----:B------:R-:W-:Y:S01]  /*24b80*/  LOP3.LUT R17, R17, 0xfffffffe, RZ, 0xc0, !PT ;  /* 0xfffffffe11117812 */ /* 0x000fe200078ec0ff */
[----:B----4-:R-:W-:-:S06]  /*24b90*/  ULEA UR4, UR5, UR4, 0x18 ;  /* 0x0000000405047291 */ /* 0x010fcc000f8ec03f */
[----:B------:R-:W-:Y:S01]  /*24ba0*/  IMAD.U32 R19, RZ, RZ, UR4 ;  /* 0x00000004ff137e24 */ /* 0x000fe2000f8e00ff */
[----:B--2---:R-:W-:Y:S01]  /*24bb0*/  R2UR UR6, R0 ;  /* 0x00000000000672ca */ /* 0x004fe200000e0000 */
[----:B------:R-:W-:-:S05]  /*24bc0*/  IMAD.SHL.U32 R0, R6, 0x8, RZ ;  /* 0x0000000806007824 */ /* 0x000fca00078e00ff */
[C---:B------:R-:W-:Y:S02]  /*24bd0*/  LOP3.LUT R3, R0.reuse, 0x1f8, RZ, 0xc0, !PT ;  /* 0x000001f800037812 */ /* 0x040fe400078ec0ff */
[----:B------:R-:W-:Y:S02]  /*24be0*/  LOP3.LUT R0, R0, 0x38, RZ, 0xc0, !PT ;  /* 0x0000003800007812 */ /* 0x000fe400078ec0ff */
[----:B------:R-:W-:-:S03]  /*24bf0*/  LOP3.LUT R3, R3, 0x38, R6, 0x78, !PT ;  /* 0x0000003803037812 */ /* 0x000fc600078e7806 */
[----:B------:R-:W-:Y:S01]  /*24c00*/  ULOP3.LUT UR38, UR6, 0x2, URZ, 0xfc, !UPT ;  /* 0x0000000206267892 */ /* 0x000fe2000f8efc3f */
[----:B------:R-:W-:Y:S02]  /*24c10*/  LOP3.LUT R2, R3, 0x200, R2, 0xf8, !PT ;  /* 0x0000020003027812 */ /* 0x000fe400078ef802 */
[C---:B------:R-:W-:Y:S01]  /*24c20*/  LOP3.LUT P0, R3, R6.reuse, 0x1f, RZ, 0xc0, !PT ;  /* 0x0000001f06037812 */ /* 0x040fe2000780c0ff */
[----:B------:R-:W-:Y:S02]  /*24c30*/  IMAD.SHL.U32 R6, R6, 0x10, RZ ;  /* 0x0000001006067824 */ /* 0x000fe400078e00ff */
[----:B------:R-:W-:Y:S02]  /*24c40*/  IMAD R2, R2, 0x2, R19 ;  /* 0x0000000202027824 */ /* 0x000fe400078e0213 */
[----:B------:R0:W-:Y:S04]  /*24c50*/  STL [R1+0x28], R3 ;  /* 0x0000280301007387 */ /* 0x0001e80000100800 */
[----:B------:R1:W-:Y:S04]  /*24c60*/  STL [R1+0x2c], R2 ;  /* 0x00002c0201007387 */ /* 0x0003e80000100800 */
[----:B------:R-:W-:Y:S01]  /*24c70*/  STL [R1+0x58], RZ ;  /* 0x000058ff01007387 */ /* 0x000fe20000100800 */
[----:B------:R-:W-:-:S02]  /*24c80*/  @P0 LOP3.LUT R17, R17, 0x1, RZ, 0xfc, !PT ;  /* 0x0000000111110812 */ /* 0x000fc400078efcff */
[----:B0-----:R-:W-:Y:S02]  /*24c90*/  SHF.R.U32.HI R3, RZ, 0x3, R4 ;  /* 0x00000003ff037819 */ /* 0x001fe40000011604 */
[----:B------:R-:W-:Y:S01]  /*24ca0*/  ISETP.NE.OR P0, PT, R4, RZ, !P0 ;  /* 0x000000ff0400720c */ /* 0x000fe20004705670 */
[----:B-1----:R-:W-:Y:S01]  /*24cb0*/  IMAD.MOV.U32 R2, RZ, RZ, 0x1 ;  /* 0x00000001ff027424 */ /* 0x002fe200078e00ff */
[----:B------:R-:W-:Y:S01]  /*24cc0*/  LOP3.LUT R3, R3, 0x70, R6, 0xf8, !PT ;  /* 0x0000007003037812 */ /* 0x000fe200078ef806 */
[----:B------:R-:W-:Y:S01]  /*24cd0*/  IMAD.MOV.U32 R3, RZ, RZ, 0x1 ;  /* 0x00000001ff037424 */ /* 0x000fe200078e00ff */
[----:B------:R-:W-:Y:S02]  /*24ce0*/  LOP3.LUT R17, R17, 0xfffffff7, RZ, 0xc0, !PT ;  /* 0xfffffff711117812 */ /* 0x000fe400078ec0ff */
[----:B------:R0:W-:Y:S04]  /*24cf0*/  STL [R1+0x20], R2 ;  /* 0x0000200201007387 */ /* 0x0001e80000100800 */
[----:B------:R1:W-:Y:S03]  /*24d00*/  STL [R1+0x14], RZ ;  /* 0x000014ff01007387 */ /* 0x0003e60000100800 */
[----:B------:R-:W-:Y:S01]  /*24d10*/  @P0 LOP3.LUT R17, R17, 0x8, RZ, 0xfc, !PT ;  /* 0x0000000811110812 */ /* 0x000fe200078efcff */
[----:B------:R1:W-:Y:S01]  /*24d20*/  STL [R1+0x10], RZ ;  /* 0x000010ff01007387 */ /* 0x0003e20000100800 */
[----:B0-----:R-:W-:-:S03]  /*24d30*/  LOP3.LUT R2, R0, 0x40, RZ, 0xfc, !PT ;  /* 0x0000004000027812 */ /* 0x001fc600078efcff */
[----:B------:R1:W-:Y:S01]  /*24d40*/  STL [R1+0x18], R3 ;  /* 0x0000180301007387 */ /* 0x0003e20000100800 */
[----:B------:R-:W-:-:S07]  /*24d50*/  LOP3.LUT R0, R0, 0x80, RZ, 0xfc, !PT ;  /* 0x0000008000007812 */ /* 0x000fce00078efcff */
.L_x_1916:
[----:B------:R-:W2:Y:S01]  /*24d60*/  LDL R14, [R1+0xc] ;  /* 0x00000c00010e7983 */ /* 0x000ea20000100800 */
[----:B------:R-:W2:Y:S01]  /*24d70*/  LDC.64 R12, c[0x0][0xa00] ;  /* 0x00028000ff0c7b82 */ /* 0x000ea20000000a00 */
[----:B------:R-:W-:Y:S05]  /*24d80*/  YIELD ;  /* 0x0000000000007946 */ /* 0x000fea0003800000 */
[----:B------:R-:W-:Y:S01]  /*24d90*/  ULDC.64 UR4, c[0x0][0xa28] ;  /* 0x00028a0000047ab9 */ /* 0x000fe20000000a00 */
[----:B01----:R-:W-:Y:S02]  /*24da0*/  CS2R R6, SRZ ;  /* 0x0000000000067805 */ /* 0x003fe4000001ff00 */
[----:B------:R-:W-:Y:S01]  /*24db0*/  ISETP.NE.U32.AND P0, PT, RZ, UR4, PT ;  /* 0x00000004ff007c0c */ /* 0x000fe2000bf05070 */
[----:B------:R-:W-:Y:S01]  /*24dc0*/  ULDC.64 UR8, c[0x0][0xa18] ;  /* 0x0002860000087ab9 */ /* 0x000fe20000000a00 */
[----:B------:R-:W0:Y:S01]  /*24dd0*/  LDC.64 R4, c[0x0][0xa08] ;  /* 0x00028200ff047b82 */ /* 0x000e220000000a00 */
[----:B------:R-:W-:Y:S01]  /*24de0*/  ULDC.64 UR6, c[0x0][0xa08] ;  /* 0x0002820000067ab9 */ /* 0x000fe20000000a00 */
[----:B------:R-:W-:Y:S01]  /*24df0*/  ISETP.NE.AND.EX P0, PT, RZ, UR5, PT, P0 ;  /* 0x00000005ff007c0c */ /* 0x000fe2000bf05300 */
[----:B------:R-:W-:-:S02]  /*24e00*/  ULDC.64 UR4, c[0x0][0xa00] ;  /* 0x0002800000047ab9 */ /* 0x000fc40000000a00 */
[----:B------:R-:W-:-:S04]  /*24e10*/  ISETP.NE.U32.AND P1, PT, RZ, UR4, PT ;  /* 0x00000004ff007c0c */ /* 0x000fc8000bf25070 */
[----:B------:R-:W-:Y:S01]  /*24e20*/  ISETP.NE.AND.EX P1, PT, RZ, UR5, PT, P1 ;  /* 0x00000005ff007c0c */ /* 0x000fe2000bf25310 */
[----:B------:R-:W-:Y:S01]  /*24e30*/  ULDC.64 UR4, c[0x0][0xa10] ;  /* 0x0002840000047ab9 */ /* 0x000fe20000000a00 */
[----:B------:R-:W-:-:S04]  /*24e40*/  ISETP.NE.U32.AND P3, PT, RZ, UR8, PT ;  /* 0x00000008ff007c0c */ /* 0x000fc8000bf65070 */
[----:B------:R-:W-:Y:S01]  /*24e50*/  ISETP.NE.AND.EX P3, PT, RZ, UR9, PT, P3 ;  /* 0x00000009ff007c0c */ /* 0x000fe2000bf65330 */
[----:B-1-3--:R-:W1:-:S12]  /*24e60*/  @P0 LDC.64 R2, c[0x0][0xa28] ;  /* 0x00028a00ff020b82 */ /* 0x00ae580000000a00 */
[----:B---3--:R-:W3:Y:S01]  /*24e70*/  @P3 LDC.64 R10, c[0x0][0xa18] ;  /* 0x00028600ff0a3b82 */ /* 0x008ee20000000a00 */
[----:B--2---:R-:W-:-:S04]  /*24e80*/  IMAD.WIDE R12, R14, 0x4, R12 ;  /* 0x000000040e0c7825 */ /* 0x004fc800078e020c */
[C---:B-1----:R-:W-:Y:S01]  /*24e90*/  @P0 IMAD.WIDE R2, R14.reuse, 0x4, R2 ;  /* 0x000000040e020825 */ /* 0x042fe200078e0202 */
[----:B------:R-:W2:Y:S04]  /*24ea0*/  @P1 LDG.E R7, desc[UR46][R12.64] ;  /* 0x0000002e0c071981 */ /* 0x000ea8000c1e1900 */
[----:B------:R1:W5:Y:S01]  /*24eb0*/  @P0 LDG.E R6, desc[UR46][R2.64] ;  /* 0x0000002e02060981 */ /* 0x000362000c1e1900 */
[----:B------:R-:W-:Y:S01]  /*24ec0*/  ISETP.NE.U32.AND P0, PT, RZ, UR4, PT ;  /* 0x00000004ff007c0c */ /* 0x000fe2000bf05070 */
[----:B------:R-:W-:Y:S01]  /*24ed0*/  ULDC UR4, c[0x0][0x288] ;  /* 0x0000a20000047ab9 */ /* 0x000fe20000000800 */
[C---:B---3--:R-:W-:Y:S01]  /*24ee0*/  @P3 IMAD.WIDE R10, R14.reuse, 0x4, R10 ;  /* 0x000000040e0a3825 */ /* 0x048fe200078e020a */
[----:B------:R-:W-:Y:S02]  /*24ef0*/  ISETP.NE.U32.AND P2, PT, RZ, UR6, PT ;  /* 0x00000006ff007c0c */ /* 0x000fe4000bf45070 */
[----:B------:R-:W-:Y:S01]  /*24f00*/  ISETP.NE.AND.EX P0, PT, RZ, UR5, PT, P0 ;  /* 0x00000005ff007c0c */ /* 0x000fe2000bf05300 */
[----:B------:R-:W-:Y:S01]  /*24f10*/  IMAD.MOV.U32 R8, RZ, RZ, RZ ;  /* 0x000000ffff087224 */ /* 0x000fe200078e00ff */
[----:B------:R-:W-:Y:S01]  /*24f20*/  ISETP.NE.AND.EX P2, PT, RZ, UR7, PT, P2 ;  /* 0x00000007ff007c0c */ /* 0x000fe2000bf45320 */
[----:B------:R-:W-:Y:S01]  /*24f30*/  IMAD.MOV.U32 R0, RZ, RZ, RZ ;  /* 0x000000ffff007224 */ /* 0x000fe200078e00ff */
[----:B-1----:R-:W1:Y:S01]  /*24f40*/  LDC.64 R2, c[0x0][0xa10] ;  /* 0x00028400ff027b82 */ /* 0x002e620000000a00 */
[----:B0-----:R-:W-:-:S10]  /*24f50*/  IMAD.WIDE R4, R14, 0x4, R4 ;  /* 0x000000040e047825 */ /* 0x001fd400078e0204 */
[----:B------:R0:W5:Y:S01]  /*24f60*/  @P2 LDG.E R8, desc[UR46][R4.64] ;  /* 0x0000002e04082981 */ /* 0x000162000c1e1900 */
[----:B-1----:R-:W-:-:S05]  /*24f70*/  IMAD.WIDE R2, R14, 0x4, R2 ;  /* 0x000000040e027825 */ /* 0x002fca00078e0202 */
[----:B------:R0:W5:Y:S04]  /*24f80*/  @P0 LDG.E R0, desc[UR46][R2.64] ;  /* 0x0000002e02000981 */ /* 0x000168000c1e1900 */
[----:B--2---:R1:W-:Y:S02]  /*24f90*/  STL [R1+0x48], R7 ;  /* 0x0000480701007387 */ /* 0x0043e40000100800 */
[----:B-1----:R-:W-:Y:S01]  /*24fa0*/  IMAD.U32 R7, RZ, RZ, UR4 ;  /* 0x00000004ff077e24 */ /* 0x002fe2000f8e00ff */
[----:B------:R-:W-:-:S05]  /*24fb0*/  ULDC.64 UR4, c[0x0][0x418] ;  /* 0x0001060000047ab9 */ /* 0x000fca0000000a00 */
[----:B------:R-:W2:Y:S01]  /*24fc0*/  @P3 LDG.E R7, desc[UR46][R10.64] ;  /* 0x0000002e0a073981 */ /* 0x000ea2000c1e1900 */
[----:B------:R-:W-:-:S03]  /*24fd0*/  UISETP.NE.U32.AND UP0, UPT, UR4, URZ, UPT ;  /* 0x0000003f0400728c */ /* 0x000fc6000bf05070 */
[----:B------:R-:W-:Y:S01]  /*24fe0*/  ULDC UR4, c[0x0][0x424] ;  /* 0x0001090000047ab9 */ /* 0x000fe20000000800 */
[----:B------:R-:W-:-:S03]  /*24ff0*/  UISETP.NE.AND.EX UP0, UPT, UR5, URZ, UPT, UP0 ;  /* 0x0000003f0500728c */ /* 0x000fc6000bf05300 */
[----:B------:R-:W-:Y:S01]  /*25000*/  ULDC UR5, c[0x0][0x2f0] ;  /* 0x0000bc0000057ab9 */ /* 0x000fe20000000800 */
[----:B------:R-:W-:Y:S01]  /*25010*/  USEL UR4, UR4, 0x1, UP0 ;  /* 0x0000000104047887 */ /* 0x000fe20008000000 */
[----:B--2---:R1:W-:Y:S04]  /*25020*/  STL [R1+0x38], R7 ;  /* 0x0000380701007387 */ /* 0x0043e80000100800 */
[----:B------:R0:W5:Y:S01]  /*25030*/  LDL R15, [R1+0x38] ;  /* 0x00003800010f7983 */ /* 0x0001620000100800 */
[----:B------:R-:W-:-:S03]  /*25040*/  UIMAD UR4, UR4, UR5, URZ ;  /* 0x00000005040472a4 */ /* 0x000fc6000f8e023f */
[----:B------:R-:W-:Y:S02]  /*25050*/  ULDC UR5, c[0x0][0x348] ;  /* 0x0000d20000057ab9 */ /* 0x000fe40000000800 */
[----:B------:R-:W-:Y:S02]  /*25060*/  IMAD.U32 R10, RZ, RZ, UR5 ;  /* 0x00000005ff0a7e24 */ /* 0x000fe4000f8e00ff */
[----:B-1----:R-:W-:Y:S01]  /*25070*/  IMAD.U32 R7, RZ, RZ, UR4 ;  /* 0x00000004ff077e24 */ /* 0x002fe2000f8e00ff */
[----:B0-----:R-:W-:Y:S06]  /*25080*/  @P3 BRA `(.L_x_1753) ;  /* 0x0000000000143947 */ /* 0x001fec0003800000 */
[----:B------:R-:W-:Y:S05]  /*25090*/  @!P1 BRA `(.L_x_1753) ;  /* 0x0000000000109947 */ /* 0x000fea0003800000 */
[----:B------:R-:W2:Y:S04]  /*250a0*/  LDG.E R9, desc[UR46][R12.64] ;  /* 0x0000002e0c097981 */ /* 0x000ea8000c1e1900 */
[----:B------:R-:W2:Y:S02]  /*250b0*/  LDG.E R12, desc[UR46][R12.64+0x4] ;  /* 0x0000042e0c0c7981 */ /* 0x000ea4000c1e1900 */
[----:B--2--5:R-:W-:-:S05]  /*250c0*/  IMAD.IADD R15, R12, 0x1, -R9 ;  /* 0x000000010c0f7824 */ /* 0x024fca00078e0a09 */
[----:B------:R0:W-:Y:S02]  /*250d0*/  STL [R1+0x38], R15 ;  /* 0x0000380f01007387 */ /* 0x0001e40000100800 */
.L_x_1753:
[----:B------:R-:W2:Y:S01]  /*250e0*/  LDL.LU R11, [R1+0x8] ;  /* 0x00000800010b7983 */ /* 0x000ea20000300800 */
[----:B-----5:R-:W-:Y:S01]  /*250f0*/  IMAD.IADD R8, R8, 0x1, R6 ;  /* 0x0000000108087824 */ /* 0x020fe200078e0206 */
[----:B------:R-:W-:Y:S02]  /*25100*/  ULDC.64 UR4, c[0x0][0xa20] ;  /* 0x0002880000047ab9 */ /* 0x000fe40000000a00 */
[----:B------:R-:W-:Y:S02]  /*25110*/  ISETP.NE.U32.AND P1, PT, RZ, UR4, PT ;  /* 0x00000004ff007c0c */ /* 0x000fe4000bf25070 */
[----:B------:R1:W-:Y:S02]  /*25120*/  STL [R1+0x1c], R8 ;  /* 0x00001c0801007387 */ /* 0x0003e40000100800 */
[----:B------:R-:W-:Y:S02]  /*25130*/  ISETP.NE.AND.EX P1, PT, RZ, UR5, PT, P1 ;  /* 0x00000005ff007c0c */ /* 0x000fe4000bf25310 */
[----:B--2---:R-:W-:-:S02]  /*25140*/  LOP3.LUT R18, R11, 0xff000000, RZ, 0xc0, !PT ;  /* 0xff0000000b127812 */ /* 0x004fc400078ec0ff */
[C---:B------:R-:W-:Y:S02]  /*25150*/  LOP3.LUT R9, R11.reuse, 0xff0000, RZ, 0xc0, !PT ;  /* 0x00ff00000b097812 */ /* 0x040fe400078ec0ff */
[----:B------:R-:W-:Y:S02]  /*25160*/  SHF.R.U32.HI R18, RZ, 0x8, R18 ;  /* 0x00000008ff127819 */ /* 0x000fe40000011612 */
[----:B------:R-:W-:Y:S02]  /*25170*/  LOP3.LUT R16, R11, 0xffff, RZ, 0xc0, !PT ;  /* 0x0000ffff0b107812 */ /* 0x000fe400078ec0ff */
[----:B------:R-:W-:-:S03]  /*25180*/  LEA.HI R18, R9, R18, RZ, 0x10 ;  /* 0x0000001209127211 */ /* 0x000fc600078f80ff */
[----:B-1----:R-:W-:Y:S05]  /*25190*/  @!P1 BRA `(.L_x_1754) ;  /* 0x0000000000109947 */ /* 0x002fea0003800000 */
[----:B------:R-:W1:Y:S02]  /*251a0*/  LDC.64 R4, c[0x0][0xa20] ;  /* 0x00028800ff047b82 */ /* 0x000e640000000a00 */
[----:B-1----:R-:W-:-:S05]  /*251b0*/  IMAD.WIDE R4, R14, 0x4, R4 ;  /* 0x000000040e047825 */ /* 0x002fca00078e0204 */
[----:B------:R1:W5:Y:S01]  /*251c0*/  LDG.E R7, desc[UR46][R4.64] ;  /* 0x0000002e04077981 */ /* 0x000362000c1e1900 */
[----:B------:R-:W-:Y:S05]  /*251d0*/  BRA `(.L_x_1755) ;  /* 0x0000000000107947 */ /* 0x000fea0003800000 */
.L_x_1754:
[----:B------:R-:W-:Y:S05]  /*251e0*/  @!P2 BRA `(.L_x_1755) ;  /* 0x00000000000ca947 */ /* 0x000fea0003800000 */
[----:B------:R-:W2:Y:S04]  /*251f0*/  LDG.E R7, desc[UR46][R4.64] ;  /* 0x0000002e04077981 */ /* 0x000ea8000c1e1900 */
[----:B------:R-:W2:Y:S02]  /*25200*/  LDG.E R4, desc[UR46][R4.64+0x4] ;  /* 0x0000042e04047981 */ /* 0x000ea4000c1e1900 */
[----:B--2---:R-:W-:-:S07]  /*25210*/  IMAD.IADD R7, R4, 0x1, -R7 ;  /* 0x0000000104077824 */ /* 0x004fce00078e0a07 */
.L_x_1755:
[----:B------:R-:W2:Y:S04]  /*25220*/  LDL.LU R8, [R1+0x4] ;  /* 0x0000040001087983 */ /* 0x000ea80000300800 */
[----:B-1----:R-:W3:Y:S04]  /*25230*/  @P0 LDG.E R4, desc[UR46][R2.64] ;  /* 0x0000002e02040981 */ /* 0x002ee8000c1e1900 */
[----:B------:R1:W3:Y:S01]  /*25240*/  @P0 LDG.E R2, desc[UR46][R2.64+0x4] ;  /* 0x0000042e02020981 */ /* 0x0002e2000c1e1900 */
[----:B-----5:R-:W-:Y:S01]  /*25250*/  IMAD.IADD R9, R7, 0x1, -R6 ;  /* 0x0000000107097824 */ /* 0x020fe200078e0a06 */
[----:B-1----:R-:W1:Y:S02]  /*25260*/  LDC R3, c[0x0][0x448] ;  /* 0x00011200ff037b82 */ /* 0x002e640000000800 */
[----:B-1----:R-:W-:-:S13]  /*25270*/  ISETP.NE.AND P1, PT, R3, 0x1, PT ;  /* 0x000000010300780c */ /* 0x002fda0003f25270 */
[----:B------:R-:W1:Y:S08]  /*25280*/  @P1 LDC R3, c[0x0][0x44c] ;  /* 0x00011300ff031b82 */ /* 0x000e700000000800 */
[----:B------:R-:W4:Y:S01]  /*25290*/  @P1 LDC R5, c[0x0][0x450] ;  /* 0x00011400ff051b82 */ /* 0x000f220000000800 */
[----:B--2---:R-:W-:-:S04]  /*252a0*/  IMAD.SHL.U32 R12, R8, 0x80, RZ ;  /* 0x00000080080c7824 */ /* 0x004fc800078e00ff */
[----:B------:R-:W-:Y:S01]  /*252b0*/  VIADD R7, R12, 0x7f ;  /* 0x0000007f0c077836 */ /* 0x000fe20000000000 */
[----:B------:R2:W-:Y:S01]  /*252c0*/  STL [R1+0x34], R12 ;  /* 0x0000340c01007387 */ /* 0x0005e20000100800 */
[----:B---3--:R-:W-:Y:S02]  /*252d0*/  @P0 IMAD.IADD R10, R2, 0x1, -R4 ;  /* 0x00000001020a0824 */ /* 0x008fe400078e0a04 */
[----:B-1----:R-:W-:-:S04]  /*252e0*/  @P1 IMAD.HI.U32 R2, R7, R3, RZ ;  /* 0x0000000307021227 */ /* 0x002fc800078e00ff */
[----:B------:R-:W-:Y:S01]  /*252f0*/  IMAD.IADD R6, R9, 0x1, R10 ;  /* 0x0000000109067824 */ /* 0x000fe200078e020a */
[----:B----4-:R-:W-:-:S03]  /*25300*/  @P1 SHF.R.U32.HI R7, RZ, R5, R2 ;  /* 0x00000005ff071219 */ /* 0x010fc60000011602 */
[C---:B------:R-:W-:Y:S01]  /*25310*/  VIADD R2, R6.reuse, 0x5f ;  /* 0x0000005f06027836 */ /* 0x040fe20000000000 */
[----:B------:R-:W-:-:S03]  /*25320*/  IADD3 R21, R6, 0x1, -R15 ;  /* 0x0000000106157810 */ /* 0x000fc60007ffe80f */
[----:B------:R-:W-:-:S04]  /*25330*/  IMAD.HI R2, R2, 0x2aaaaaab, RZ ;  /* 0x2aaaaaab02027827 */ /* 0x000fc800078e02ff */
[----:B------:R-:W-:Y:S01]  /*25340*/  IMAD.IADD R7, R21, 0x1, R7 ;  /* 0x0000000115077824 */ /* 0x000fe200078e0207 */
[----:B------:R-:W-:-:S04]  /*25350*/  SHF.R.U32.HI R3, RZ, 0x1f, R2 ;  /* 0x0000001fff037819 */ /* 0x000fc80000011602 */
[----:B------:R-:W-:Y:S02]  /*25360*/  LEA.HI.SX32 R11, R2, R3, 0x1c ;  /* 0x00000003020b7211 */ /* 0x000fe400078fe2ff */
[----:B------:R-:W1:Y:S03]  /*25370*/  LDC.64 R2, c[0x0][0x9e0] ;  /* 0x00027800ff027b82 */ /* 0x000e660000000a00 */
[----:B------:R2:W-:Y:S01]  /*25380*/  STL [R1+0x5c], R11 ;  /* 0x00005c0b01007387 */ /* 0x0005e20000100800 */
[----:B-1----:R-:W-:Y:S01]  /*25390*/  ISETP.GE.AND P2, PT, R3, 0x1, PT ;  /* 0x000000010300780c */ /* 0x002fe20003f46270 */
        /* <DEDUP_REMOVED lines=13> */
.L_x_1758:
[----:B------:R-:W-:-:S13]  /*25470*/  ISETP.NE.AND P3, PT, R3, 0x1, PT ;  /* 0x000000010300780c */ /* 0x000fda0003f65270 */
[----:B------:R-:W1:Y:S02]  /*25480*/  @P3 LDC.64 R4, c[0x0][0x9e8] ;  /* 0x00027a00ff043b82 */ /* 0x000e640000000a00 */
[----:B-1----:R-:W-:-:S05]  /*25490*/  @P3 IMAD.HI.U32 R4, R2, R4, RZ ;  /* 0x0000000402043227 */ /* 0x002fca00078e00ff */
[----:B------:R-:W-:-:S07]  /*254a0*/  @P3 SHF.R.U32.HI R2, RZ, R5, R4 ;  /* 0x00000005ff023219 */ /* 0x000fce0000011604 */
.L_x_1759:
[----:B------:R-:W-:Y:S05]  /*254b0*/  BSYNC B0 ;  /* 0x0000000000007941 */ /* 0x000fea0003800000 */
.L_x_1757:
[----:B------:R-:W-:-:S05]  /*254c0*/  IMAD R2, R2, R3, R3 ;  /* 0x0000000302027224 */ /* 0x000fca00078e0203 */
[----:B------:R-:W-:-:S07]  /*254d0*/  VIMNMX R8, R8, R2, PT ;  /* 0x0000000208087248 */ /* 0x000fce0003fe0100 */
.L_x_1756:
[----:B------:R-:W1:Y:S01]  /*254e0*/  @P1 LDC R4, c[0x0][0x44c] ;  /* 0x00011300ff041b82 */ /* 0x000e620000000800 */
[----:B------:R-:W-:Y:S01]  /*254f0*/  VIADD R8, R8, 0x5f ;  /* 0x0000005f08087836 */ /* 0x000fe20000000000 */
[----:B------:R-:W-:Y:S01]  /*25500*/  ULDC UR4, c[0x0][0x9dc] ;  /* 0x0002770000047ab9 */ /* 0x000fe20000000800 */
[----:B------:R-:W-:Y:S02]  /*25510*/  IMAD.MOV.U32 R2, RZ, RZ, R12 ;  /* 0x000000ffff027224 */ /* 0x000fe400078e000c */
[----:B------:R-:W-:-:S03]  /*25520*/  IMAD.HI R8, R8, 0x2aaaaaab, RZ ;  /* 0x2aaaaaab08087827 */ /* 0x000fc600078e02ff */
[----:B------:R-:W2:Y:S01]  /*25530*/  @P1 LDC R5, c[0x0][0x450] ;  /* 0x00011400ff051b82 */ /* 0x000ea20000000800 */
[----:B------:R-:W-:Y:S01]  /*25540*/  IMAD.IADD R20, R6, 0x1, -R15 ;  /* 0x0000000106147824 */ /* 0x000fe200078e0a0f */
[----:B------:R-:W-:-:S04]  /*25550*/  SHF.R.U32.HI R7, RZ, 0x1f, R8 ;  /* 0x0000001fff077819 */ /* 0x000fc80000011608 */
[----:B------:R-:W-:-:S04]  /*25560*/  LEA.HI.SX32 R7, R8, R7, 0x1c ;  /* 0x0000000708077211 */ /* 0x000fc800078fe2ff */
[----:B------:R-:W-:Y:S01]  /*25570*/  VIMNMX R7, R11, R7, PT ;  /* 0x000000070b077248 */ /* 0x000fe20003fe0100 */
[----:B-1----:R-:W-:-:S05]  /*25580*/  @P1 IMAD.HI.U32 R4, R12, R4, RZ ;  /* 0x000000040c041227 */ /* 0x002fca00078e00ff */
[----:B--2---:R-:W-:-:S05]  /*25590*/  @P1 SHF.R.U32.HI R2, RZ, R5, R4 ;  /* 0x00000005ff021219 */ /* 0x004fca0000011604 */
        /* <DEDUP_REMOVED lines=13> */
.L_x_1762:
[----:B------:R-:W-:-:S13]  /*25670*/  ISETP.NE.AND P1, PT, R3, 0x1, PT ;  /* 0x000000010300780c */ /* 0x000fda0003f25270 */
[----:B------:R-:W1:Y:S02]  /*25680*/  @P1 LDC.64 R4, c[0x0][0x9e8] ;  /* 0x00027a00ff041b82 */ /* 0x000e640000000a00 */
[----:B-1----:R-:W-:-:S05]  /*25690*/  @P1 IMAD.HI.U32 R4, R2, R4, RZ ;  /* 0x0000000402041227 */ /* 0x002fca00078e00ff */
[----:B------:R-:W-:-:S07]  /*256a0*/  @P1 SHF.R.U32.HI R2, RZ, R5, R4 ;  /* 0x00000005ff021219 */ /* 0x000fce0000011604 */
.L_x_1763:
[----:B------:R-:W-:Y:S05]  /*256b0*/  BSYNC B0 ;  /* 0x0000000000007941 */ /* 0x000fea0003800000 */
.L_x_1761:
[----:B------:R-:W-:-:S05]  /*256c0*/  IMAD R2, R2, R3, RZ ;  /* 0x0000000302027224 */ /* 0x000fca00078e02ff */
[----:B------:R-:W-:-:S07]  /*256d0*/  VIMNMX R6, R6, R2, !PT ;  /* 0x0000000206067248 */ /* 0x000fce0007fe0100 */
.L_x_1760:
[----:B------:R-:W-:Y:S01]  /*256e0*/  IMAD.HI R6, R6, 0x2aaaaaab, RZ ;  /* 0x2aaaaaab06067827 */ /* 0x000fe200078e02ff */
[----:B------:R-:W-:Y:S01]  /*256f0*/  LOP3.LUT R12, R18, 0xff, RZ, 0xc0, !PT ;  /* 0x000000ff120c7812 */ /* 0x000fe200078ec0ff */
[----:B------:R-:W-:Y:S01]  /*25700*/  BSSY B0, `(.L_x_1764) ;  /* 0x0000027000007945 */ /* 0x000fe20003800000 */
[----:B------:R-:W-:Y:S01]  /*25710*/  SHF.R.U32.HI R18, RZ, 0x10, R18 ;  /* 0x00000010ff127819 */ /* 0x000fe20000011612 */
[----:B------:R-:W-:Y:S01]  /*25720*/  IMAD.MOV.U32 R2, RZ, RZ, RZ ;  /* 0x000000ffff027224 */ /* 0x000fe200078e00ff */
[----:B------:R-:W-:Y:S01]  /*25730*/  SHF.R.U32.HI R4, RZ, 0x1f, R6 ;  /* 0x0000001fff047819 */ /* 0x000fe20000011606 */
[----:B------:R1:W-:Y:S03]  /*25740*/  STL [R1+0x50], R12 ;  /* 0x0000500c01007387 */ /* 0x0003e60000100800 */
[----:B------:R-:W-:-:S04]  /*25750*/  LEA.HI.SX32 R4, R6, R4, 0x1c ;  /* 0x0000000406047211 */ /* 0x000fc800078fe2ff */
[----:B------:R-:W-:-:S04]  /*25760*/  VIMNMX R4, RZ, R4, !PT ;  /* 0x00000004ff047248 */ /* 0x000fc80007fe0100 */
[----:B------:R-:W-:-:S13]  /*25770*/  ISETP.GT.AND P1, PT, R7, R4, PT ;  /* 0x000000040700720c */ /* 0x000fda0003f24270 */
[----:B-1----:R-:W-:Y:S05]  /*25780*/  @!P1 BRA `(.L_x_1765) ;  /* 0x0000000000789947 */ /* 0x002fea0003800000 */
[----:B------:R-:W-:Y:S01]  /*25790*/  ISETP.NE.AND P1, PT, R18, RZ, PT ;  /* 0x000000ff1200720c */ /* 0x000fe20003f25270 */
[----:B------:R-:W-:-:S03]  /*257a0*/  ULDC UR4, c[0x0][0x9f0] ;  /* 0x00027c0000047ab9 */ /* 0x000fc60000000800 */
[----:B------:R-:W-:-:S04]  /*257b0*/  SEL R5, R18, UR4, P1 ;  /* 0x0000000412057c07 */ /* 0x000fc80008800000 */
[----:B------:R-:W-:Y:S02]  /*257c0*/  IABS R6, R5 ;  /* 0x0000000500067213 */ /* 0x000fe40000000000 */
[----:B------:R-:W-:Y:S02]  /*257d0*/  IADD3 R8, R5, -0x1, R7 ;  /* 0xffffffff05087810 */ /* 0x000fe40007ffe007 */
[----:B------:R-:W1:Y:S03]  /*257e0*/  I2F.RP R2, R6 ;  /* 0x0000000600027306 */ /* 0x000e660000209400 */
[----:B------:R-:W-:-:S05]  /*257f0*/  IMAD.IADD R8, R8, 0x1, -R4 ;  /* 0x0000000108087824 */ /* 0x000fca00078e0a04 */
[----:B-1----:R-:W1:Y:S02]  /*25800*/  MUFU.RCP R2, R2 ;  /* 0x0000000200027308 */ /* 0x002e640000001000 */
[----:B-1----:R-:W-:-:S06]  /*25810*/  VIADD R2, R2, 0xffffffe ;  /* 0x0ffffffe02027836 */ /* 0x002fcc0000000000 */
[----:B------:R1:W2:Y:S02]  /*25820*/  F2I.FTZ.U32.TRUNC.NTZ R3, R2 ;  /* 0x0000000200037305 */ /* 0x0002a4000021f000 */
[----:B-1----:R-:W-:-:S04]  /*25830*/  LOP3.LUT R2, R8, R5, RZ, 0x3c, !PT ;  /* 0x0000000508027212 */ /* 0x002fc800078e3cff */
[----:B------:R-:W-:Y:S01]  /*25840*/  ISETP.GE.AND P1, PT, R2, RZ, PT ;  /* 0x000000ff0200720c */ /* 0x000fe20003f26270 */
[----:B--2---:R-:W-:-:S04]  /*25850*/  IMAD.MOV R2, RZ, RZ, -R3 ;  /* 0x000000ffff027224 */ /* 0x004fc800078e0a03 */
[----:B------:R-:W-:Y:S02]  /*25860*/  IMAD R11, R2, R6, RZ ;  /* 0x00000006020b7224 */ /* 0x000fe400078e02ff */
[----:B------:R-:W-:-:S04]  /*25870*/  IMAD.MOV.U32 R2, RZ, RZ, RZ ;  /* 0x000000ffff027224 */ /* 0x000fc800078e00ff */
[----:B------:R-:W-:Y:S01]  /*25880*/  IMAD.HI.U32 R11, R3, R11, R2 ;  /* 0x0000000b030b7227 */ /* 0x000fe200078e0002 */
[----:B------:R-:W-:Y:S02]  /*25890*/  IABS R2, R5 ;  /* 0x0000000500027213 */ /* 0x000fe40000000000 */
[----:B------:R-:W-:-:S03]  /*258a0*/  IABS R3, R8 ;  /* 0x0000000800037213 */ /* 0x000fc60000000000 */
[----:B------:R-:W-:-:S04]  /*258b0*/  IMAD.MOV R2, RZ, RZ, -R2 ;  /* 0x000000ffff027224 */ /* 0x000fc800078e0a02 */
        /* <DEDUP_REMOVED lines=8> */
[----:B------:R-:W-:-:S03]  /*25940*/  ISETP.NE.AND P2, PT, R5, RZ, PT ;  /* 0x000000ff0500720c */ /* 0x000fc60003f45270 */
[----:B------:R-:W-:-:S10]  /*25950*/  @!P1 IMAD.MOV R2, RZ, RZ, -R2 ;  /* 0x000000ffff029224 */ /* 0x000fd400078e0a02 */
[----:B------:R-:W-:-:S07]  /*25960*/  @!P2 LOP3.LUT R2, RZ, R5, RZ, 0x33, !PT ;  /* 0x00000005ff02a212 */ /* 0x000fce00078e33ff */
.L_x_1765:
[----:B------:R-:W-:Y:S05]  /*25970*/  BSYNC B0 ;  /* 0x0000000000007941 */ /* 0x000fea0003800000 */
.L_x_1764:
[----:B------:R-:W-:Y:S01]  /*25980*/  IMAD R4, R12, R2, R4 ;  /* 0x000000020c047224 */ /* 0x000fe200078e0204 */
[----:B------:R-:W-:Y:S01]  /*25990*/  BSSY B0, `(.L_x_1766) ;  /* 0x000013b000007945 */ /* 0x000fe20003800000 */
[----:B------:R-:W-:-:S03]  /*259a0*/  PLOP3.LUT P5, PT, PT, PT, PT, 0x80, 0x0 ;  /* 0x000000000000781c */ /* 0x000fc60003faf070 */
        /* <DEDUP_REMOVED lines=22> */
.L_x_1959:
[----:B--2---:R-:W-:Y:S02]  /*25b10*/  ISETP.NE.AND P0, PT, R14, RZ, PT ;  /* 0x000000ff0e00720c */ /* 0x004fe40003f05270 */
[----:B------:R-:W-:-:S11]  /*25b20*/  PLOP3.LUT P2, PT, PT, PT, PT, 0x8, 0x0 ;  /* 0x000000000000781c */ /* 0x000fd60003f4e170 */
[----:B------:R-:W-:Y:S05]  /*25b30*/  @P0 BRA `(.L_x_1769) ;  /* 0x00000000000c0947 */ /* 0x000fea0003800000 */
[----:B------:R-:W-:-:S03]  /*25b40*/  UMOV UR4, 0xffffffff ;  /* 0xffffffff00047882 */ /* 0x000fc60000000000 */
[----:B------:R-:W-:Y:S05]  /*25b50*/  BRA.DIV UR4, `(.L_x_1770) ;  /* 0x0000007e04047947 */ /* 0x000fea000b800000 */
[----:B------:R-:W-:-:S13]  /*25b60*/  ELECT P2, URZ, PT ;  /* 0x00000000003f782f */ /* 0x000fda0003840000 */
.L_x_1769:
[----:B-1----:R-:W2:Y:S01]  /*25b70*/  LDL R4, [R1+0x58] ;  /* 0x0000580001047983 */ /* 0x002ea20000100800 */
[----:B------:R-:W-:Y:S01]  /*25b80*/  BSSY B1, `(.L_x_1771) ;  /* 0x0000008000017945 */ /* 0x000fe20003800000 */
[----:B--2---:R-:W-:-:S05]  /*25b90*/  VIADD R4, R4, 0x1 ;  /* 0x0000000104047836 */ /* 0x004fca0000000000 */
[----:B------:R-:W-:-:S04]  /*25ba0*/  LEA.HI R5, R4, R4, RZ, 0x1 ;  /* 0x0000000404057211 */ /* 0x000fc800078f08ff */
[----:B------:R-:W-:-:S05]  /*25bb0*/  LOP3.LUT R5, R5, 0xfffffffe, RZ, 0xc0, !PT ;  /* 0xfffffffe05057812 */ /* 0x000fca00078ec0ff */
[----:B------:R-:W-:-:S05]  /*25bc0*/  IMAD.IADD R4, R4, 0x1, -R5 ;  /* 0x0000000104047824 */ /* 0x000fca00078e0a05 */
[----:B------:R-:W-:-:S04]  /*25bd0*/  SHF.L.U32 R4, R4, 0x1f, RZ ;  /* 0x0000001f04047819 */ /* 0x000fc800000006ff */
[----:B------:R-:W1:Y:S02]  /*25be0*/  SYNCS.PHASECHK.TRANS64.TRYWAIT P0, [R19+URZ+0x2a820], R4 ;  /* 0x02a82004130075a7 */ /* 0x000e64000800017f */
[----:B-1----:R-:W-:Y:S05]  /*25bf0*/  @!P0 BRA `(.L_x_1772) ;  /* 0x0000007c00008947 */ /* 0x002fea0003800000 */
.L_x_1962:
[----:B------:R-:W-:Y:S05]  /*25c00*/  BSYNC B1 ;  /* 0x0000000000017941 */ /* 0x000fea0003800000 */
.L_x_1771:
[----:B------:R-:W-:Y:S04]  /*25c10*/  BSSY B1, `(.L_x_1773) ;  /* 0x000007c000017945 */ /* 0x000fe80003800000 */
[----:B------:R-:W-:Y:S05]  /*25c20*/  @!P2 BRA `(.L_x_1774) ;  /* 0x0000000400e8a947 */ /* 0x000fea0003800000 */
[----:B------:R-:W2:Y:S04]  /*25c30*/  LDL R6, [R1+0x14] ;  /* 0x0000140001067983 */ /* 0x000ea80000100800 */
[----:B------:R-:W3:Y:S01]  /*25c40*/  LDL R7, [R1+0x20] ;  /* 0x0000200001077983 */ /* 0x000ee20000100800 */
[----:B------:R-:W-:Y:S01]  /*25c50*/  BSSY B2, `(.L_x_1775) ;  /* 0x0000008000027945 */ /* 0x000fe20003800000 */
[----:B------:R-:W4:Y:S02]  /*25c60*/  S2R R5, SR_TID.X ;  /* 0x0000000000057919 */ /* 0x000f240000002100 */
[----:B----4-:R-:W-:-:S04]  /*25c70*/  LOP3.LUT R5, R5, 0x7f, RZ, 0xc0, !PT ;  /* 0x0000007f05057812 */ /* 0x010fc800078ec0ff */
[----:B------:R-:W-:Y:S01]  /*25c80*/  ISETP.NE.AND P4, PT, R5, RZ, PT ;  /* 0x000000ff0500720c */ /* 0x000fe20003f85270 */
[----:B--2---:R-:W-:Y:S01]  /*25c90*/  IMAD R6, R6, 0x8, R19 ;  /* 0x0000000806067824 */ /* 0x004fe200078e0213 */
[----:B---3--:R-:W-:-:S04]  /*25ca0*/  SHF.L.U32 R10, R7, 0x1f, RZ ;  /* 0x0000001f070a7819 */ /* 0x008fc800000006ff */
[----:B------:R-:W2:Y:S02]  /*25cb0*/  SYNCS.PHASECHK.TRANS64.TRYWAIT P0, [R6+URZ+0x2a8a0], R10 ;  /* 0x02a8a00a060075a7 */ /* 0x000ea4000800017f */
[----:B--2---:R-:W-:Y:S05]  /*25cc0*/  @!P0 BRA `(.L_x_1776) ;  /* 0x0000007800e08947 */ /* 0x004fea0003800000 */
.L_x_1963:
[----:B------:R-:W-:Y:S05]  /*25cd0*/  BSYNC B2 ;  /* 0x0000000000027941 */ /* 0x000fea0003800000 */
.L_x_1775:
[----:B------:R-:W-:Y:S04]  /*25ce0*/  BSSY B2, `(.L_x_1777) ;  /* 0x0000007000027945 */ /* 0x000fe80003800000 */
[----:B------:R-:W-:Y:S05]  /*25cf0*/  @P4 BRA `(.L_x_1778) ;  /* 0x0000000000144947 */ /* 0x000fea0003800000 */
[----:B------:R-:W-:Y:S01]  /*25d00*/  LOP3.LUT P0, RZ, R17, 0x1, RZ, 0xc0, !PT ;  /* 0x0000000111ff7812 */ /* 0x000fe2000780c0ff */
[----:B-1----:R-:W-:-:S04]  /*25d10*/  IMAD.MOV.U32 R4, RZ, RZ, 0x9000 ;  /* 0x00009000ff047424 */ /* 0x002fc800078e00ff */
[----:B------:R3:W-:Y:S08]  /*25d20*/  SYNCS.ARRIVE.TRANS64 RZ, [R6+URZ+0x2a890], R4 ;  /* 0x02a8900406ff79a7 */ /* 0x0007f0000800003f */
[----:B------:R-:W-:Y:S05]  /*25d30*/  @!P0 BRA `(.L_x_1778) ;  /* 0x0000000000048947 */ /* 0x000fea0003800000 */
[----:B------:R-:W-:Y:S01]  /*25d40*/  BPT.TRAP 0x1 ;  /* 0x000000040000795c */ /* 0x000fe20000300000 */
.L_x_1778:
[----:B------:R-:W-:Y:S05]  /*25d50*/  BSYNC B2 ;  /* 0x0000000000027941 */ /* 0x000fea0003800000 */
.L_x_1777:
[----:B-1-3--:R-:W3:Y:S01]  /*25d60*/  LDL R4, [R1+0x14] ;  /* 0x0000140001047983 */ /* 0x00aee20000100800 */
[----:B------:R-:W-:Y:S01]  /*25d70*/  IMAD.MOV.U32 R12, RZ, RZ, RZ ;  /* 0x000000ffff0c7224 */ /* 0x000fe200078e00ff */
[----:B------:R-:W-:Y:S01]  /*25d80*/  UIADD3 UR4, UP0, UR36, 0x570, URZ ;  /* 0x0000057024047890 */ /* 0x000fe2000ff1e03f */
[----:B------:R-:W-:Y:S01]  /*25d90*/  IMAD R5, R8, 0x60, R0 ;  /* 0x0000006008057824 */ /* 0x000fe200078e0200 */
[----:B------:R-:W-:Y:S01]  /*25da0*/  PLOP3.LUT P0, PT, PT, PT, PT, 0x80, 0x0 ;  /* 0x000000000000781c */ /* 0x000fe20003f0f070 */
[----:B------:R-:W-:Y:S01]  /*25db0*/  UMOV UR6, 0x0 ;  /* 0x0000000000067882 */ /* 0x000fe20000000000 */
[----:B------:R-:W-:Y:S01]  /*25dc0*/  R2UR UR10, R12 ;  /* 0x000000000c0a72ca */ /* 0x000fe200000e0000 */
[----:B------:R-:W-:Y:S01]  /*25dd0*/  VIADD R5, R5, 0xffffffa0 ;  /* 0xffffffa005057836 */ /* 0x000fe20000000000 */
[----:B------:R-:W-:Y:S01]  /*25de0*/  UIADD3.X UR5, URZ, UR37, URZ, UP0, !UPT ;  /* 0x000000253f057290 */ /* 0x000fe200087fe43f */
[----:B------:R-:W-:Y:S01]  /*25df0*/  UMOV UR7, 0x12f00000 ;  /* 0x12f0000000077882 */ /* 0x000fe20000000000 */
[----:B---3--:R-:W-:-:S02]  /*25e00*/  IMAD R9, R4, 0x9000, R19 ;  /* 0x0000900004097824 */ /* 0x008fc400078e0213 */
[----:B------:R-:W-:Y:S02]  /*25e10*/  VIADD R4, R6, 0x2a890 ;  /* 0x0002a89006047836 */ /* 0x000fe40000000000 */
[----:B------:R-:W-:-:S07]  /*25e20*/  VIADD R7, R9, 0x18400 ;  /* 0x0001840009077836 */ /* 0x000fce0000000000 */
.L_x_1779:
        /* <DEDUP_REMOVED lines=16> */
.L_x_1780:
        /* <DEDUP_REMOVED lines=15> */
.L_x_1781:
        /* <DEDUP_REMOVED lines=13> */
.L_x_1964:
[----:B------:R-:W-:Y:S05]  /*260f0*/  BSYNC B2 ;  /* 0x0000000000027941 */ /* 0x000fea0003800000 */
.L_x_1782:
[----:B------:R-:W-:Y:S01]  /*26100*/  BSSY B2, `(.L_x_1784) ;  /* 0x0000009000027945 */ /* 0x000fe20003800000 */
[----:B-12---:R-:W-:Y:S02]  /*26110*/  IMAD.MOV.U32 R10, RZ, RZ, 0x0 ;  /* 0x00000000ff0a7424 */ /* 0x006fe400078e00ff */
[----:B------:R-:W-:Y:S01]  /*26120*/  IMAD.MOV.U32 R11, RZ, RZ, 0x12f00000 ;  /* 0x12f00000ff0b7424 */ /* 0x000fe200078e00ff */
[----:B------:R-:W-:Y:S06]  /*26130*/  @P4 BRA `(.L_x_1785) ;  /* 0x0000000000144947 */ /* 0x000fec0003800000 */
[----:B------:R-:W-:Y:S01]  /*26140*/  LOP3.LUT P0, RZ, R17, 0x1, RZ, 0xc0, !PT ;  /* 0x0000000111ff7812 */ /* 0x000fe2000780c0ff */
[----:B------:R-:W-:-:S04]  /*26150*/  IMAD.MOV.U32 R4, RZ, RZ, 0x6000 ;  /* 0x00006000ff047424 */ /* 0x000fc800078e00ff */
[----:B------:R1:W-:Y:S08]  /*26160*/  SYNCS.ARRIVE.TRANS64 RZ, [R6+URZ+0x2a8b0], R4 ;  /* 0x02a8b00406ff79a7 */ /* 0x0003f0000800003f */
[----:B------:R-:W-:Y:S05]  /*26170*/  @!P0 BRA `(.L_x_1785) ;  /* 0x0000000000048947 */ /* 0x000fea0003800000 */
[----:B------:R-:W-:Y:S01]  /*26180*/  BPT.TRAP 0x1 ;  /* 0x000000040000795c */ /* 0x000fe20000300000 */
.L_x_1785:
[----:B------:R-:W-:Y:S05]  /*26190*/  BSYNC B2 ;  /* 0x0000000000027941 */ /* 0x000fea0003800000 */
.L_x_1784:
[----:B-1----:R-:W2:Y:S01]  /*261a0*/  LDL R4, [R1+0x14] ;  /* 0x0000140001047983 */ /* 0x002ea20000100800 */
[----:B------:R-:W-:Y:S01]  /*261b0*/  R2UR UR10, R12 ;  /* 0x000000000c0a72ca */ /* 0x000fe200000e0000 */
[----:B------:R-:W-:Y:S01]  /*261c0*/  UIADD3 UR4, UP0, UR36, 0x670, URZ ;  /* 0x0000067024047890 */ /* 0x000fe2000ff1e03f */
[----:B------:R-:W-:Y:S01]  /*261d0*/  R2UR UR6, R10 ;  /* 0x000000000a0672ca */ /* 0x000fe200000e0000 */
[----:B------:R-:W-:Y:S01]  /*261e0*/  VIADD R6, R6, 0x2a8b0 ;  /* 0x0002a8b006067836 */ /* 0x000fe20000000000 */
[----:B------:R-:W-:Y:S01]  /*261f0*/  R2UR UR7, R11 ;  /* 0x000000000b0772ca */ /* 0x000fe200000e0000 */
[----:B------:R-:W-:Y:S01]  /*26200*/  UIADD3.X UR5, URZ, UR37, URZ, UP0, !UPT ;  /* 0x000000253f057290 */ /* 0x000fe200087fe43f */
[----:B------:R-:W-:Y:S01]  /*26210*/  PLOP3.LUT P0, PT, PT, PT, PT, 0x80, 0x0 ;  /* 0x000000000000781c */ /* 0x000fe20003f0f070 */
[----:B--2---:R-:W-:-:S04]  /*26220*/  IMAD R7, R4, 0x6000, R19 ;  /* 0x0000600004077824 */ /* 0x004fc800078e0213 */
[----:B------:R-:W-:-:S08]  /*26230*/  VIADD R4, R7, 0x400 ;  /* 0x0000040007047836 */ /* 0x000fd00000000000 */
.L_x_1786:
        /* <DEDUP_REMOVED lines=10> */
[----:B------:R-:W-:Y:S01]  /*262e0*/  R2UR UR10, R13 ;  /* 0x000000000d0a72ca */ /* 0x000fe200000e0000 */
[----:B------:R-:W-:Y:S01]  /*262f0*/  VIADD R4, R7, 0x3400 ;  /* 0x0000340007047836 */ /* 0x000fe20000000000 */
[----:B------:R-:W-:Y:S02]  /*26300*/  R2UR UR6, R10 ;  /* 0x000000000a0672ca */ /* 0x000fe400000e0000 */
[----:B------:R-:W-:Y:S02]  /*26310*/  R2UR UR7, R11 ;  /* 0x000000000b0772ca */ /* 0x000fe400000e0000 */
[----:B------:R-:W-:-:S13]  /*26320*/  PLOP3.LUT P0, PT, PT, PT, PT, 0x80, 0x0 ;  /* 0x000000000000781c */ /* 0x000fda0003f0f070 */
.L_x_1787:
        /* <DEDUP_REMOVED lines=10> */
.L_x_1774:
[----:B------:R-:W-:Y:S05]  /*263d0*/  BSYNC B1 ;  /* 0x0000000000017941 */ /* 0x000fea0003800000 */
.L_x_1773:
[----:B------:R-:W1:Y:S04]  /*263e0*/  LDL.LU R9, [R1+0x14] ;  /* 0x0000140001097983 */ /* 0x000e680000300800 */
[----:B------:R-:W2:Y:S01]  /*263f0*/  LDL.LU R7, [R1+0x20] ;  /* 0x0000200001077983 */ /* 0x000ea20000300800 */
[----:B------:R-:W-:Y:S01]  /*26400*/  PLOP3.LUT P5, PT, PT, PT, PT, 0x8, 0x0 ;  /* 0x000000000000781c */ /* 0x000fe20003fae170 */
[----:B-1----:R-:W-:Y:S02]  /*26410*/  VIADD R4, R9, 0x1 ;  /* 0x0000000109047836 */ /* 0x002fe40000000000 */
        /* <DEDUP_REMOVED lines=9> */
.L_x_1803:
[----:B------:R-:W-:Y:S05]  /*264b0*/  YIELD ;  /* 0x0000000000007946 */ /* 0x000fea0003800000 */
[----:B------:R-:W-:Y:S04]  /*264c0*/  BSSY B1, `(.L_x_1788) ;  /* 0x000007b000017945 */ /* 0x000fe80003800000 */
[----:B--2---:R-:W-:Y:S05]  /*264d0*/  @!P2 BRA `(.L_x_1789) ;  /* 0x0000000400e4a947 */ /* 0x004fea0003800000 */
[----:B------:R-:W2:Y:S04]  /*264e0*/  LDL R6, [R1+0x14] ;  /* 0x0000140001067983 */ /* 0x000ea80000100800 */
[----:B------:R-:W3:Y:S01]  /*264f0*/  LDL R5, [R1+0x20] ;  /* 0x0000200001057983 */ /* 0x000ee20000100800 */
[----:B------:R-:W-:Y:S01]  /*26500*/  BSSY B2, `(.L_x_1790) ;  /* 0x0000008000027945 */ /* 0x000fe20003800000 */
[----:B-1----:R-:W1:Y:S02]  /*26510*/  S2R R4, SR_TID.X ;  /* 0x0000000000047919 */ /* 0x002e640000002100 */
[----:B-1----:R-:W-:-:S04]  /*26520*/  LOP3.LUT R4, R4, 0x7f, RZ, 0xc0, !PT ;  /* 0x0000007f04047812 */ /* 0x002fc800078ec0ff */
[----:B------:R-:W-:Y:S01]  /*26530*/  ISETP.NE.AND P1, PT, R4, RZ, PT ;  /* 0x000000ff0400720c */ /* 0x000fe20003f25270 */
[----:B--2---:R-:W-:Y:S01]  /*26540*/  IMAD R8, R6, 0x8, R19 ;  /* 0x0000000806087824 */ /* 0x004fe200078e0213 */
[----:B---3--:R-:W-:-:S04]  /*26550*/  SHF.L.U32 R7, R5, 0x1f, RZ ;  /* 0x0000001f05077819 */ /* 0x008fc800000006ff */
[----:B------:R-:W1:Y:S02]  /*26560*/  SYNCS.PHASECHK.TRANS64.TRYWAIT P0, [R8+URZ+0x2a8a0], R7 ;  /* 0x02a8a007080075a7 */ /* 0x000e64000800017f */
[----:B-1----:R-:W-:Y:S05]  /*26570*/  @!P0 BRA `(.L_x_1791) ;  /* 0x0000007000dc8947 */ /* 0x002fea0003800000 */
.L_x_1965:
[----:B------:R-:W-:Y:S05]  /*26580*/  BSYNC B2 ;  /* 0x0000000000027941 */ /* 0x000fea0003800000 */
.L_x_1790:
[----:B------:R-:W-:Y:S04]  /*26590*/  BSSY B2, `(.L_x_1792) ;  /* 0x0000007000027945 */ /* 0x000fe80003800000 */
[----:B------:R-:W-:Y:S05]  /*265a0*/  @P1 BRA `(.L_x_1793) ;  /* 0x0000000000141947 */ /* 0x000fea0003800000 */
[----:B------:R-:W-:Y:S01]  /*265b0*/  LOP3.LUT P0, RZ, R17, 0x1, RZ, 0xc0, !PT ;  /* 0x0000000111ff7812 */ /* 0x000fe2000780c0ff */
[----:B------:R-:W-:-:S04]  /*265c0*/  IMAD.MOV.U32 R4, RZ, RZ, 0x9000 ;  /* 0x00009000ff047424 */ /* 0x000fc800078e00ff */
[----:B------:R2:W-:Y:S08]  /*265d0*/  SYNCS.ARRIVE.TRANS64 RZ, [R8+URZ+0x2a890], R4 ;  /* 0x02a8900408ff79a7 */ /* 0x0005f0000800003f */
[----:B------:R-:W-:Y:S05]  /*265e0*/  @!P0 BRA `(.L_x_1793) ;  /* 0x0000000000048947 */ /* 0x000fea0003800000 */
[----:B------:R-:W-:Y:S01]  /*265f0*/  BPT.TRAP 0x1 ;  /* 0x000000040000795c */ /* 0x000fe20000300000 */
.L_x_1793:
[----:B------:R-:W-:Y:S05]  /*26600*/  BSYNC B2 ;  /* 0x0000000000027941 */ /* 0x000fea0003800000 */
.L_x_1792:
[----:B--2---:R-:W2:Y:S01]  /*26610*/  LDL R4, [R1+0x14] ;  /* 0x0000140001047983 */ /* 0x004ea20000100800 */
        /* <DEDUP_REMOVED lines=11> */
.L_x_1794:
        /* <DEDUP_REMOVED lines=10> */
[----:B------:R-:W-:Y:S01]  /*26770*/  IMAD.MOV.U32 R13, RZ, RZ, 0x40 ;  /* 0x00000040ff0d7424 */ /* 0x000fe200078e00ff */
[----:B------:R-:W-:Y:S01]  /*26780*/  PLOP3.LUT P0, PT, PT, PT, PT, 0x80, 0x0 ;  /* 0x000000000000781c */ /* 0x000fe20003f0f070 */
[----:B------:R-:W-:Y:S01]  /*26790*/  VIADD R10, R6, 0x1b400 ;  /* 0x0001b400060a7836 */ /* 0x000fe20000000000 */
[----:B------:R-:W-:Y:S01]  /*267a0*/  UMOV UR6, 0x0 ;  /* 0x0000000000067882 */ /* 0x000fe20000000000 */
[----:B------:R-:W-:Y:S01]  /*267b0*/  UMOV UR7, 0x12f00000 ;  /* 0x12f0000000077882 */ /* 0x000fe20000000000 */
[----:B------:R-:W-:-:S15]  /*267c0*/  R2UR UR10, R13 ;  /* 0x000000000d0a72ca */ /* 0x000fde00000e0000 */
.L_x_1795:
        /* <DEDUP_REMOVED lines=10> */
[----:B------:R-:W-:Y:S01]  /*26870*/  VIADD R6, R6, 0x1e400 ;  /* 0x0001e40006067836 */ /* 0x000fe20000000000 */
[----:B------:R-:W-:Y:S01]  /*26880*/  PLOP3.LUT P0, PT, PT, PT, PT, 0x80, 0x0 ;  /* 0x000000000000781c */ /* 0x000fe20003f0f070 */
[----:B------:R-:W-:Y:S01]  /*26890*/  UMOV UR6, 0x0 ;  /* 0x0000000000067882 */ /* 0x000fe20000000000 */
[----:B------:R-:W-:Y:S01]  /*268a0*/  UMOV UR7, 0x12f00000 ;  /* 0x12f0000000077882 */ /* 0x000fe20000000000 */
[----:B------:R-:W-:-:S10]  /*268b0*/  UMOV UR10, 0x80 ;  /* 0x00000080000a7882 */ /* 0x000fd40000000000 */
.L_x_1796:
        /* <DEDUP_REMOVED lines=10> */
[----:B------:R-:W2:Y:S01]  /*26960*/  SYNCS.PHASECHK.TRANS64.TRYWAIT P0, [R8+URZ+0x2a8c0], R7 ;  /* 0x02a8c007080075a7 */ /* 0x000ea2000800017f */
[----:B------:R-:W-:Y:S04]  /*26970*/  BSSY B2, `(.L_x_1797) ;  /* 0x0000002000027945 */ /* 0x000fe80003800000 */
[----:B--2---:R-:W-:Y:S05]  /*26980*/  @!P0 BRA `(.L_x_1798) ;  /* 0x0000006c00ec8947 */ /* 0x004fea0003800000 */
.L_x_1966:
[----:B------:R-:W-:Y:S05]  /*26990*/  BSYNC B2 ;  /* 0x0000000000027941 */ /* 0x000fea0003800000 */
.L_x_1797:
[----:B------:R-:W-:Y:S01]  /*269a0*/  BSSY B2, `(.L_x_1799) ;  /* 0x0000009000027945 */ /* 0x000fe20003800000 */
[----:B------:R-:W-:Y:S02]  /*269b0*/  IMAD.MOV.U32 R10, RZ, RZ, 0x0 ;  /* 0x00000000ff0a7424 */ /* 0x000fe400078e00ff */
[----:B------:R-:W-:Y:S01]  /*269c0*/  IMAD.MOV.U32 R11, RZ, RZ, 0x12f00000 ;  /* 0x12f00000ff0b7424 */ /* 0x000fe200078e00ff */
[----:B------:R-:W-:Y:S06]  /*269d0*/  @P1 BRA `(.L_x_1800) ;  /* 0x0000000000141947 */ /* 0x000fec0003800000 */
[----:B------:R-:W-:Y:S01]  /*269e0*/  LOP3.LUT P0, RZ, R17, 0x1, RZ, 0xc0, !PT ;  /* 0x0000000111ff7812 */ /* 0x000fe2000780c0ff */
[----:B------:R-:W-:-:S04]  /*269f0*/  IMAD.MOV.U32 R4, RZ, RZ, 0x6000 ;  /* 0x00006000ff047424 */ /* 0x000fc800078e00ff */
[----:B------:R3:W-:Y:S08]  /*26a00*/  SYNCS.ARRIVE.TRANS64 RZ, [R8+URZ+0x2a8b0], R4 ;  /* 0x02a8b00408ff79a7 */ /* 0x0007f0000800003f */
[----:B------:R-:W-:Y:S05]  /*26a10*/  @!P0 BRA `(.L_x_1800) ;  /* 0x0000000000048947 */ /* 0x000fea0003800000 */
[----:B------:R-:W-:Y:S01]  /*26a20*/  BPT.TRAP 0x1 ;  /* 0x000000040000795c */ /* 0x000fe20000300000 */
.L_x_1800:
[----:B------:R-:W-:Y:S05]  /*26a30*/  BSYNC B2 ;  /* 0x0000000000027941 */ /* 0x000fea0003800000 */
.L_x_1799:
[----:B---3--:R-:W3:Y:S01]  /*26a40*/  LDL R4, [R1+0x14] ;  /* 0x0000140001047983 */ /* 0x008ee20000100800 */
[----:B------:R-:W-:Y:S01]  /*26a50*/  R2UR UR10, R12 ;  /* 0x000000000c0a72ca */ /* 0x000fe200000e0000 */
[----:B------:R-:W-:Y:S01]  /*26a60*/  UIADD3 UR4, UP0, UR36, 0x670, URZ ;  /* 0x0000067024047890 */ /* 0x000fe2000ff1e03f */
[----:B------:R-:W-:Y:S01]  /*26a70*/  R2UR UR6, R10 ;  /* 0x000000000a0672ca */ /* 0x000fe200000e0000 */
[----:B-12---:R-:W-:Y:S01]  /*26a80*/  VIADD R8, R8, 0x2a8b0 ;  /* 0x0002a8b008087836 */ /* 0x006fe20000000000 */
[----:B------:R-:W-:Y:S01]  /*26a90*/  R2UR UR7, R11 ;  /* 0x000000000b0772ca */ /* 0x000fe200000e0000 */
[----:B------:R-:W-:Y:S01]  /*26aa0*/  UIADD3.X UR5, URZ, UR37, URZ, UP0, !UPT ;  /* 0x000000253f057290 */ /* 0x000fe200087fe43f */
[----:B------:R-:W-:Y:S01]  /*26ab0*/  PLOP3.LUT P0, PT, PT, PT, PT, 0x80, 0x0 ;  /* 0x000000000000781c */ /* 0x000fe20003f0f070 */
[----:B---3--:R-:W-:-:S04]  /*26ac0*/  IMAD R4, R4, 0x6000, R19 ;  /* 0x0000600004047824 */ /* 0x008fc800078e0213 */
[----:B------:R-:W-:-:S08]  /*26ad0*/  VIADD R6, R4, 0x400 ;  /* 0x0000040004067836 */ /* 0x000fd00000000000 */
.L_x_1801:
        /* <DEDUP_REMOVED lines=15> */
.L_x_1802:
        /* <DEDUP_REMOVED lines=10> */
.L_x_1789:
[----:B------:R-:W-:Y:S05]  /*26c70*/  BSYNC B1 ;  /* 0x0000000000017941 */ /* 0x000fea0003800000 */
.L_x_1788:
[----:B-1----:R-:W2:Y:S04]  /*26c80*/  LDL.LU R7, [R1+0x14] ;  /* 0x0000140001077983 */ /* 0x002ea80000300800 */
[----:B------:R-:W3:Y:S01]  /*26c90*/  LDL.LU R6, [R1+0x20] ;  /* 0x0000200001067983 */ /* 0x000ee20000300800 */
        /* <DEDUP_REMOVED lines=10> */
.L_x_1767:
[----:B------:R-:W-:Y:S05]  /*26d40*/  BSYNC B0 ;  /* 0x0000000000007941 */ /* 0x000fea0003800000 */
.L_x_1766:
[----:B-1----:R-:W3:Y:S01]  /*26d50*/  LDL R7, [R1+0x34] ;  /* 0x0000340001077983 */ /* 0x002ee20000100800 */
[----:B------:R-:W1:Y:S01]  /*26d60*/  LDC R0, c[0x0][0x448] ;  /* 0x00011200ff007b82 */ /* 0x000e620000000800 */
[----:B------:R-:W-:Y:S07]  /*26d70*/  @!P5 WARPSYNC.ALL ;  /* 0x000000000000d948 */ /* 0x000fee0003800000 */
[----:B------:R-:W-:Y:S01]  /*26d80*/  @!P5 BAR.SYNC.DEFER_BLOCKING 0xc, 0x180 ;  /* 0x030600000000db1d */ /* 0x000fe20000010000 */
[----:B-1----:R-:W-:-:S13]  /*26d90*/  ISETP.NE.AND P0, PT, R0, 0x1, PT ;  /* 0x000000010000780c */ /* 0x002fda0003f05270 */
[----:B------:R-:W1:Y:S08]  /*26da0*/  @P0 LDC R0, c[0x0][0x44c] ;  /* 0x00011300ff000b82 */ /* 0x000e700000000800 */
[----:B------:R-:W4:Y:S01]  /*26db0*/  @P0 LDC R3, c[0x0][0x450] ;  /* 0x00011400ff030b82 */ /* 0x000f220000000800 */
[----:B---3--:R-:W-:-:S04]  /*26dc0*/  VIADD R2, R7, 0x7f ;  /* 0x0000007f07027836 */ /* 0x008fc80000000000 */
[----:B-1----:R-:W-:-:S05]  /*26dd0*/  @P0 IMAD.HI.U32 R0, R2, R0, RZ ;  /* 0x0000000002000227 */ /* 0x002fca00078e00ff */
[----:B----4-:R-:W-:-:S05]  /*26de0*/  @P0 SHF.R.U32.HI R2, RZ, R3, R0 ;  /* 0x00000003ff020219 */ /* 0x010fca0000011600 */
[----:B------:R-:W-:Y:S02]  /*26df0*/  IMAD.IADD R0, R21, 0x1, R2 ;  /* 0x0000000115007824 */ /* 0x000fe400078e0202 */
[----:B------:R-:W1:Y:S02]  /*26e00*/  LDC.64 R2, c[0x0][0x9e0] ;  /* 0x00027800ff027b82 */ /* 0x000e640000000a00 */
[----:B-1----:R-:W-:Y:S01]  /*26e10*/  ISETP.GE.AND P1, PT, R3, 0x1, PT ;  /* 0x000000010300780c */ /* 0x002fe20003f26270 */
[----:B------:R-:W-:-:S12]  /*26e20*/  IMAD.IADD R2, R0, 0x1, R2 ;  /* 0x0000000100027824 */ /* 0x000fd800078e0202 */
[----:B------:R-:W-:Y:S05]  /*26e30*/  @!P1 BRA `(.L_x_1804) ;  /* 0x0000000000489947 */ /* 0x000fea0003800000 */
[C---:B------:R-:W-:Y:S01]  /*26e40*/  ISETP.GT.AND P2, PT, R0.reuse, RZ, PT ;  /* 0x000000ff0000720c */ /* 0x040fe20003f44270 */
[----:B------:R-:W-:Y:S01]  /*26e50*/  BSSY B0, `(.L_x_1805) ;  /* 0x000000e000007945 */ /* 0x000fe20003800000 */
[----:B--2---:R-:W-:-:S11]  /*26e60*/  VIADD R6, R0, 0xffffffff ;  /* 0xffffffff00067836 */ /* 0x004fd60000000000 */
        /* <DEDUP_REMOVED lines=8> */
.L_x_1806:
[----:B------:R-:W-:-:S13]  /*26ef0*/  ISETP.NE.AND P2, PT, R3, 0x1, PT ;  /* 0x000000010300780c */ /* 0x000fda0003f45270 */
[----:B------:R-:W1:Y:S02]  /*26f00*/  @P2 LDC.64 R4, c[0x0][0x9e8] ;  /* 0x00027a00ff042b82 */ /* 0x000e640000000a00 */
[----:B-1----:R-:W-:-:S05]  /*26f10*/  @P2 IMAD.HI.U32 R4, R6, R4, RZ ;  /* 0x0000000406042227 */ /* 0x002fca00078e00ff */
[----:B------:R-:W-:-:S07]  /*26f20*/  @P2 SHF.R.U32.HI R6, RZ, R5, R4 ;  /* 0x00000005ff062219 */ /* 0x000fce0000011604 */
.L_x_1807:
[----:B------:R-:W-:Y:S05]  /*26f30*/  BSYNC B0 ;  /* 0x0000000000007941 */ /* 0x000fea0003800000 */
.L_x_1805:
[----:B------:R-:W-:-:S05]  /*26f40*/  IMAD R6, R6, R3, R3 ;  /* 0x0000000306067224 */ /* 0x000fca00078e0203 */
[----:B------:R-:W-:-:S07]  /*26f50*/  VIMNMX R2, R2, R6, PT ;  /* 0x0000000602027248 */ /* 0x000fce0003fe0100 */
.L_x_1804:
[----:B--2---:R-:W2:Y:S01]  /*26f60*/  LDL R6, [R1+0x5c] ;  /* 0x00005c0001067983 */ /* 0x004ea20000100800 */
[----:B------:R-:W1:Y:S01]  /*26f70*/  @P0 LDC R0, c[0x0][0x44c] ;  /* 0x00011300ff000b82 */ /* 0x000e620000000800 */
[----:B------:R-:W-:Y:S01]  /*26f80*/  VIADD R2, R2, 0x5f ;  /* 0x0000005f02027836 */ /* 0x000fe20000000000 */
[----:B------:R-:W-:Y:S01]  /*26f90*/  ULDC UR4, c[0x0][0x9dc] ;  /* 0x0002770000047ab9 */ /* 0x000fe20000000800 */
[----:B------:R-:W-:Y:S02]  /*26fa0*/  IMAD.MOV.U32 R4, RZ, RZ, R7 ;  /* 0x000000ffff047224 */ /* 0x000fe400078e0007 */
[----:B------:R-:W-:-:S03]  /*26fb0*/  IMAD.HI R2, R2, 0x2aaaaaab, RZ ;  /* 0x2aaaaaab02027827 */ /* 0x000fc600078e02ff */
[----:B------:R-:W3:Y:S01]  /*26fc0*/  @P0 LDC R5, c[0x0][0x450] ;  /* 0x00011400ff050b82 */ /* 0x000ee20000000800 */
[----:B-1----:R-:W-:-:S05]  /*26fd0*/  @P0 IMAD.HI.U32 R0, R7, R0, RZ ;  /* 0x0000000007000227 */ /* 0x002fca00078e00ff */
[----:B---3--:R-:W-:-:S05]  /*26fe0*/  @P0 SHF.R.U32.HI R4, RZ, R5, R0 ;  /* 0x00000005ff040219 */ /* 0x008fca0000011600 */
[----:B------:R-:W-:Y:S01]  /*26ff0*/  IMAD.IADD R0, R20, 0x1, R4 ;  /* 0x0000000114007824 */ /* 0x000fe200078e0204 */
[----:B------:R-:W-:-:S04]  /*27000*/  SHF.R.U32.HI R4, RZ, 0x1f, R2 ;  /* 0x0000001fff047819 */ /* 0x000fc80000011602 */
[----:B------:R-:W-:Y:S01]  /*27010*/  LEA.HI.SX32 R7, R2, R4, 0x1c ;  /* 0x0000000402077211 */ /* 0x000fe200078fe2ff */
[----:B------:R-:W-:-:S04]  /*27020*/  VIADD R2, R0, -UR4 ;  /* 0x8000000400027c36 */ /* 0x000fc80008000000 */
[----:B------:R1:W-:Y:S01]  /*27030*/  STL [R1+0x60], R7 ;  /* 0x0000600701007387 */ /* 0x0003e20000100800 */
[----:B--2---:R-:W-:Y:S01]  /*27040*/  VIMNMX R6, R6, R7, PT ;  /* 0x0000000706067248 */ /* 0x004fe20003fe0100 */
[----:B-1----:R-:W-:Y:S06]  /*27050*/  @!P1 BRA `(.L_x_1808) ;  /* 0x0000000000449947 */ /* 0x002fec0003800000 */
        /* <DEDUP_REMOVED lines=10> */
.L_x_1810:
[----:B------:R-:W-:-:S13]  /*27100*/  ISETP.NE.AND P0, PT, R3, 0x1, PT ;  /* 0x000000010300780c */ /* 0x000fda0003f05270 */
[----:B------:R-:W1:Y:S02]  /*27110*/  @P0 LDC.64 R4, c[0x0][0x9e8] ;  /* 0x00027a00ff040b82 */ /* 0x000e640000000a00 */
[----:B-1----:R-:W-:-:S05]  /*27120*/  @P0 IMAD.HI.U32 R4, R0, R4, RZ ;  /* 0x0000000400040227 */ /* 0x002fca00078e00ff */
[----:B------:R-:W-:-:S07]  /*27130*/  @P0 SHF.R.U32.HI R0, RZ, R5, R4 ;  /* 0x00000005ff000219 */ /* 0x000fce0000011604 */
.L_x_1811:
[----:B------:R-:W-:Y:S05]  /*27140*/  BSYNC B0 ;  /* 0x0000000000007941 */ /* 0x000fea0003800000 */
.L_x_1809:
[----:B------:R-:W-:-:S05]  /*27150*/  IMAD R0, R0, R3, RZ ;  /* 0x0000000300007224 */ /* 0x000fca00078e02ff */
[----:B------:R-:W-:-:S07]  /*27160*/  VIMNMX R2, R2, R0, !PT ;  /* 0x0000000002027248 */ /* 0x000fce0007fe0100 */
.L_x_1808:
[----:B------:R-:W-:Y:S01]  /*27170*/  IMAD.HI R2, R2, 0x2aaaaaab, RZ ;  /* 0x2aaaaaab02027827 */ /* 0x000fe200078e02ff */
[----:B------:R-:W-:Y:S01]  /*27180*/  ISETP.NE.AND P1, PT, R18, RZ, PT ;  /* 0x000000ff1200720c */ /* 0x000fe20003f25270 */
[----:B------:R-:W-:Y:S03]  /*27190*/  BSSY B0, `(.L_x_1812) ;  /* 0x0000025000007945 */ /* 0x000fe60003800000 */
[----:B------:R-:W-:-:S04]  /*271a0*/  SHF.R.U32.HI R0, RZ, 0x1f, R2 ;  /* 0x0000001fff007819 */ /* 0x000fc80000011602 */
[----:B------:R-:W-:-:S04]  /*271b0*/  LEA.HI.SX32 R0, R2, R0, 0x1c ;  /* 0x0000000002007211 */ /* 0x000fc800078fe2ff */
[----:B------:R-:W-:Y:S01]  /*271c0*/  VIMNMX R8, RZ, R0, !PT ;  /* 0x00000000ff087248 */ /* 0x000fe20007fe0100 */
[----:B------:R-:W1:Y:S03]  /*271d0*/  @!P1 LDC R18, c[0x0][0x9f0] ;  /* 0x00027c00ff129b82 */ /* 0x000e660000000800 */
[----:B------:R-:W-:Y:S01]  /*271e0*/  ISETP.GT.AND P0, PT, R6, R8, PT ;  /* 0x000000080600720c */ /* 0x000fe20003f04270 */
[----:B------:R2:W-:Y:S04]  /*271f0*/  STL [R1+0x3c], R8 ;  /* 0x00003c0801007387 */ /* 0x0005e80000100800 */
[----:B------:R2:W-:Y:S08]  /*27200*/  STL [R1+0x40], RZ ;  /* 0x000040ff01007387 */ /* 0x0005f00000100800 */
[----:B--2---:R-:W-:Y:S05]  /*27210*/  @!P0 BRA `(.L_x_1813) ;  /* 0x0000000000708947 */ /* 0x004fea0003800000 */
[----:B-1----:R-:W-:-:S04]  /*27220*/  IABS R0, R18 ;  /* 0x0000001200007213 */ /* 0x002fc80000000000 */
[----:B------:R-:W1:Y:S08]  /*27230*/  I2F.RP R2, R0 ;  /* 0x0000000000027306 */ /* 0x000e700000209400 */
[----:B-1----:R-:W1:Y:S02]  /*27240*/  MUFU.RCP R2, R2 ;  /* 0x0000000200027308 */ /* 0x002e640000001000 */
[----:B-1----:R-:W-:-:S06]  /*27250*/  VIADD R2, R2, 0xffffffe ;  /* 0x0ffffffe02027836 */ /* 0x002fcc0000000000 */
[----:B------:R-:W1:Y:S02]  /*27260*/  F2I.FTZ.U32.TRUNC.NTZ R3, R2 ;  /* 0x0000000200037305 */ /* 0x000e64000021f000 */
[----:B-1----:R-:W-:-:S04]  /*27270*/  IMAD.MOV R2, RZ, RZ, -R3 ;  /* 0x000000ffff027224 */ /* 0x002fc800078e0a03 */
[----:B------:R-:W-:Y:S02]  /*27280*/  IMAD R4, R2, R0, RZ ;  /* 0x0000000002047224 */ /* 0x000fe400078e02ff */
[----:B------:R-:W-:-:S04]  /*27290*/  IMAD.MOV.U32 R2, RZ, RZ, RZ ;  /* 0x000000ffff027224 */ /* 0x000fc800078e00ff */
[----:B------:R-:W-:Y:S01]  /*272a0*/  IMAD.HI.U32 R7, R3, R4, R2 ;  /* 0x0000000403077227 */ /* 0x000fe200078e0002 */
[----:B------:R-:W-:Y:S02]  /*272b0*/  IADD3 R4, R18, -0x1, R6 ;  /* 0xffffffff12047810 */ /* 0x000fe40007ffe006 */
[----:B------:R-:W-:-:S03]  /*272c0*/  IABS R2, R18 ;  /* 0x0000001200027213 */ /* 0x000fc60000000000 */
[----:B------:R-:W-:Y:S02]  /*272d0*/  IMAD.IADD R4, R4, 0x1, -R8 ;  /* 0x0000000104047824 */ /* 0x000fe400078e0a08 */
[----:B------:R-:W-:-:S03]  /*272e0*/  IMAD.MOV R2, RZ, RZ, -R2 ;  /* 0x000000ffff027224 */ /* 0x000fc600078e0a02 */
[----:B------:R-:W-:Y:S01]  /*272f0*/  IABS R3, R4 ;  /* 0x0000000400037213 */ /* 0x000fe20000000000 */
[----:B------:R-:W-:Y:S01]  /*27300*/  IMAD.MOV.U32 R5, RZ, RZ, R2 ;  /* 0x000000ffff057224 */ /* 0x000fe200078e0002 */
        /* <DEDUP_REMOVED lines=13> */
.L_x_1813:
[----:B------:R-:W-:Y:S05]  /*273e0*/  BSYNC B0 ;  /* 0x0000000000007941 */ /* 0x000fea0003800000 */
.L_x_1812:
[----:B------:R-:W3:Y:S04]  /*273f0*/  LDL R0, [R1+0x40] ;  /* 0x0000400001007983 */ /* 0x000ee80000100800 */
[----:B--2---:R-:W3:Y:S01]  /*27400*/  LDL R2, [R1+0x50] ;  /* 0x0000500001027983 */ /* 0x004ee20000100800 */
[----:B------:R-:W-:Y:S01]  /*27410*/  BSSY B7, `(.L_x_1814) ;  /* 0x0000414000077945 */ /* 0x000fe20003800000 */
[----:B---3--:R-:W-:-:S05]  /*27420*/  IMAD R2, R2, R0, R8 ;  /* 0x0000000002027224 */ /* 0x008fca00078e0208 */
[----:B------:R-:W-:Y:S01]  /*27430*/  VIADDMNMX R0, R2, R0, R6, PT ;  /* 0x0000000002007246 */ /* 0x000fe20003800106 */
[----:B------:R2:W-:Y:S03]  /*27440*/  STL [R1+0x30], R2 ;  /* 0x0000300201007387 */ /* 0x0005e60000100800 */
[----:B------:R-:W-:Y:S01]  /*27450*/  ISETP.GT.AND P0, PT, R0, R2, PT ;  /* 0x000000020000720c */ /* 0x000fe20003f04270 */
[----:B------:R2:W-:-:S12]  /*27460*/  STL [R1+0x44], R0 ;  /* 0x0000440001007387 */ /* 0x0005d80000100800 */
[----:B--2---:R-:W-:Y:S05]  /*27470*/  @P0 BRA `(.L_x_1815) ;  /* 0x0000000000480947 */ /* 0x004fea0003800000 */
[----:B------:R-:W2:Y:S02]  /*27480*/  S2R R0, SR_TID.X ;  /* 0x0000000000007919 */ /* 0x000ea40000002100 */
[----:B--2---:R-:W-:-:S04]  /*27490*/  LOP3.LUT R0, R0, 0x7f, RZ, 0xc0, !PT ;  /* 0x0000007f00007812 */ /* 0x004fc800078ec0ff */
[----:B------:R-:W-:-:S13]  /*274a0*/  ISETP.NE.AND P1, PT, R0, RZ, PT ;  /* 0x000000ff0000720c */ /* 0x000fda0003f25270 */
[----:B------:R-:W-:Y:S05]  /*274b0*/  @P1 BRA `(.L_x_1816) ;  /* 0x0000004000241947 */ /* 0x000fea0003800000 */
[----:B------:R-:W2:Y:S01]  /*274c0*/  S2R R3, SR_LANEID ;  /* 0x0000000000037919 */ /* 0x000ea20000000000 */
[----:B------:R-:W-:Y:S02]  /*274d0*/  VOTEU.ANY UR4, UPT, PT ;  /* 0x0000000000047886 */ /* 0x000fe400038e0100 */
[----:B------:R-:W2:Y:S08]  /*274e0*/  FLO.U32 R0, UR4 ;  /* 0x0000000400007d00 */ /* 0x000eb000080e0000 */
[----:B------:R-:W3:Y:S01]  /*274f0*/  POPC R4, UR4 ;  /* 0x0000000400047d09 */ /* 0x000ee20008000000 */
[----:B--2---:R-:W-:-:S02]  /*27500*/  ISETP.EQ.U32.AND P0, PT, R0, R3, PT ;  /* 0x000000030000720c */ /* 0x004fc40003f02070 */
[----:B------:R-:W3:Y:S11]  /*27510*/  LDC.64 R2, c[0x0][0xc60] ;  /* 0x00031800ff027b82 */ /* 0x000ef60000000a00 */
[----:B---3--:R-:W2:Y:S01]  /*27520*/  @P0 ATOMG.E.ADD.STRONG.GPU PT, R3, desc[UR46][R2.64], R4 ;  /* 0x00000004020309a8 */ /* 0x008ea200081ee1ee */
[----:B------:R-:W3:Y:S02]  /*27530*/  S2R R5, SR_LTMASK ;  /* 0x0000000000057919 */ /* 0x000ee40000003900 */
[----:B---3--:R-:W-:-:S06]  /*27540*/  LOP3.LUT R5, R5, UR4, RZ, 0xc0, !PT ;  /* 0x0000000405057c12 */ /* 0x008fcc000f8ec0ff */
[----:B------:R-:W3:Y:S01]  /*27550*/  POPC R5, R5 ;  /* 0x0000000500057309 */ /* 0x000ee20000000000 */
[----:B--2---:R-:W3:Y:S02]  /*27560*/  SHFL.IDX PT, R0, R3, R0, 0x1f ;  /* 0x00001f0003007589 */ /* 0x004ee400000e0000 */
[----:B---3--:R-:W-:-:S05]  /*27570*/  IADD3 R0, R0, UR39, R5 ;  /* 0x0000002700007c10 */ /* 0x008fca000fffe005 */
[----:B------:R2:W-:Y:S01]  /*27580*/  STL [R1], R0 ;  /* 0x0000000001007387 */ /* 0x0005e20000100800 */
[----:B------:R-:W-:Y:S05]  /*27590*/  BRA `(.L_x_1816) ;  /* 0x0000003c00ec7947 */ /* 0x000fea0003800000 */
.L_x_1815:
        /* <DEDUP_REMOVED lines=19> */
[----:B012---:R-:W-:Y:S05]  /*276d0*/  CALL.ABS.NOINC R2 ;  /* 0x0000000002007343 */ /* 0x007fea0003c00000 */
.L_x_1818:
[----:B------:R-:W-:Y:S05]  /*276e0*/  BSYNC B6 ;  /* 0x0000000000067941 */ /* 0x000fea0003800000 */
.L_x_1817:
[----:B------:R-:W-:Y:S01]  /*276f0*/  VIADD R0, R19, 0x400 ;  /* 0x0000040013007836 */ /* 0x000fe20000000000 */
[----:B------:R-:W-:Y:S04]  /*27700*/  BSSY B6, `(.L_x_1819) ;  /* 0x0000022000067945 */ /* 0x000fe80003800000 */
[----:B------:R-:W-:-:S13]  /*27710*/  LOP3.LUT P0, RZ, R0, 0x3ff, RZ, 0xc0, !PT ;  /* 0x000003ff00ff7812 */ /* 0x000fda000780c0ff */
[----:B------:R-:W-:Y:S05]  /*27720*/  @!P0 BRA `(.L_x_1820) ;  /* 0x00000000007c8947 */ /* 0x000fea0003800000 */
[----:B-1----:R-:W-:Y:S01]  /*27730*/  MOV R18, 0x0 ;  /* 0x0000000000127802 */ /* 0x002fe20000000f00 */
[----:B------:R-:W-:Y:S01]  /*27740*/  ULDC.64 UR6, c[0x4][0x118] ;  /* 0x0100460000067ab9 */ /* 0x000fe20000000a00 */
[----:B------:R-:W-:Y:S01]  /*27750*/  ULDC.64 UR8, c[0x4][0x120] ;  /* 0x0100480000087ab9 */ /* 0x000fe20000000a00 */
[----:B------:R-:W-:Y:S01]  /*27760*/  ULDC.64 UR4, c[0x4][0xa8] ;  /* 0x01002a0000047ab9 */ /* 0x000fe20000000a00 */
[----:B------:R1:W2:Y:S01]  /*27770*/  LDC.64 R2, c[0x4][R18] ;  /* 0x0100000012027b82 */ /* 0x0002a20000000a00 */
        /* <DEDUP_REMOVED lines=10> */
[----:B0-2---:R-:W-:Y:S05]  /*27820*/  CALL.ABS.NOINC R2 ;  /* 0x0000000002007343 */ /* 0x005fea0003c00000 */
.L_x_1821:
        /* <DEDUP_REMOVED lines=15> */
.L_x_1820:
[----:B------:R-:W-:Y:S05]  /*27920*/  BSYNC B6 ;  /* 0x0000000000067941 */ /* 0x000fea0003800000 */
.L_x_1819:
[----:B------:R-:W2:Y:S01]  /*27930*/  LDL R0, [R1+0xc] ;  /* 0x00000c0001007983 */ /* 0x000ea20000100800 */
[----:B------:R-:W-:Y:S02]  /*27940*/  ULDC.64 UR4, c[0x0][0x9f8] ;  /* 0x00027e0000047ab9 */ /* 0x000fe40000000a00 */
[----:B------:R-:W-:Y:S01]  /*27950*/  ISETP.NE.U32.AND P0, PT, RZ, UR4, PT ;  /* 0x00000004ff007c0c */ /* 0x000fe2000bf05070 */
[----:B-1----:R-:W3:Y:S03]  /*27960*/  LDL R18, [R1+0x44] ;  /* 0x0000440001127983 */ /* 0x002ee60000100800 */
[----:B------:R-:W-:Y:S01]  /*27970*/  ISETP.NE.AND.EX P0, PT, RZ, UR5, PT, P0 ;  /* 0x00000005ff007c0c */ /* 0x000fe2000bf05300 */
[----:B------:R-:W-:-:S12]  /*27980*/  ULDC.64 UR4, c[0x0][0xa08] ;  /* 0x0002820000047ab9 */ /* 0x000fd80000000a00 */
[----:B------:R-:W1:Y:S01]  /*27990*/  @P0 LDC.64 R2, c[0x0][0x9f8] ;  /* 0x00027e00ff020b82 */ /* 0x000e620000000a00 */
[----:B--2---:R-:W-:Y:S02]  /*279a0*/  IMAD.MOV.U32 R7, RZ, RZ, R0 ;  /* 0x000000ffff077224 */ /* 0x004fe400078e0000 */
[----:B-1----:R-:W-:-:S05]  /*279b0*/  @P0 IMAD.WIDE R2, R0, 0x4, R2 ;  /* 0x0000000400020825 */ /* 0x002fca00078e0202 */
[----:B------:R1:W2:Y:S01]  /*279c0*/  @P0 LDG.E R7, desc[UR46][R2.64] ;  /* 0x0000002e02070981 */ /* 0x0002a2000c1e1900 */
[----:B---3--:R-:W-:Y:S01]  /*279d0*/  VIADD R0, R18, 0xffffffff ;  /* 0xffffffff12007836 */ /* 0x008fe20000000000 */
[----:B-1----:R-:W1:Y:S02]  /*279e0*/  LDC.64 R2, c[0x0][0x418] ;  /* 0x00010600ff027b82 */ /* 0x002e640000000a00 */
[----:B-1----:R-:W-:Y:S01]  /*279f0*/  LOP3.LUT P0, RZ, R2, UR4, RZ, 0xfc, !PT ;  /* 0x0000000402ff7c12 */ /* 0x002fe2000f80fcff */
[----:B------:R-:W-:-:S03]  /*27a00*/  UMOV UR4, 0xffffffff ;  /* 0xffffffff00047882 */ /* 0x000fc60000000000 */
[----:B------:R-:W-:Y:S02]  /*27a10*/  LOP3.LUT P0, RZ, R3, UR5, RZ, 0xfc, P0 ;  /* 0x0000000503ff7c12 */ /* 0x000fe4000800fcff */
[----:B--2---:R-:W-:Y:S01]  /*27a20*/  SHF.R.S32.HI R8, RZ, 0x1f, R7 ;  /* 0x0000001fff087819 */ /* 0x004fe20000011407 */
[----:B------:R1:W-:Y:S01]  /*27a30*/  STL [R1+0x8], R7 ;  /* 0x0000080701007387 */ /* 0x0003e20000100800 */
[----:B------:R-:W-:-:S03]  /*27a40*/  SEL R18, R7, RZ, !P0 ;  /* 0x000000ff07127207 */ /* 0x000fc60004000000 */
[----:B------:R1:W-:Y:S01]  /*27a50*/  STL [R1+0x24], R8 ;  /* 0x0000240801007387 */ /* 0x0003e20000100800 */
[----:B------:R-:W-:Y:S05]  /*27a60*/  BRA.DIV UR4, `(.L_x_1822) ;  /* 0x0000005e04c87947 */ /* 0x000fea000b800000 */
[----:B------:R-:W2:Y:S02]  /*27a70*/  S2R R4, SR_TID.X ;  /* 0x0000000000047919 */ /* 0x000ea40000002100 */
[----:B--2---:R-:W-:-:S04]  /*27a80*/  SHF.R.U32.HI R4, RZ, 0x5, R4 ;  /* 0x00000005ff047819 */ /* 0x004fc80000011604 */
[----:B------:R-:W-:-:S05]  /*27a90*/  LOP3.LUT R4, R4, 0x3, RZ, 0xc0, !PT ;  /* 0x0000000304047812 */ /* 0x000fca00078ec0ff */
[----:B------:R2:W3:Y:S02]  /*27aa0*/  SHFL.IDX PT, R14, R4, RZ, 0x1f ;  /* 0x00001fff040e7589 */ /* 0x0004e400000e0000 */
.L_x_1969:
[----:B------:R4:W-:Y:S01]  /*27ab0*/  STL [R1+0x4], R0 ;  /* 0x0000040001007387 */ /* 0x0009e20000100800 */
[----:B---3--:R-:W-:Y:S02]  /*27ac0*/  ISETP.NE.AND P0, PT, R14, RZ, PT ;  /* 0x000000ff0e00720c */ /* 0x008fe40003f05270 */
[----:B------:R-:W-:Y:S02]  /*27ad0*/  PLOP3.LUT P1, PT, PT, PT, PT, 0x8, 0x0 ;  /* 0x000000000000781c */ /* 0x000fe40003f2e170 */
[----:B------:R-:W-:-:S11]  /*27ae0*/  LOP3.LUT R17, R17, 0xfffffffb, RZ, 0xc0, !PT ;  /* 0xfffffffb11117812 */ /* 0x000fd600078ec0ff */
[----:B------:R-:W-:Y:S01]  /*27af0*/  @P1 LOP3.LUT R17, R17, 0x4, RZ, 0xfc, !PT ;  /* 0x0000000411111812 */ /* 0x000fe200078efcff */
[----:B----4-:R-:W-:Y:S06]  /*27b00*/  @P0 BRA `(.L_x_1823) ;  /* 0x0000000400300947 */ /* 0x010fec0003800000 */
[----:B------:R-:W-:-:S03]  /*27b10*/  UMOV UR4, 0xffffffff ;  /* 0xffffffff00047882 */ /* 0x000fc60000000000 */
[----:B------:R-:W-:Y:S05]  /*27b20*/  BRA.DIV UR4, `(.L_x_1824) ;  /* 0x0000005e04cc7947 */ /* 0x000fea000b800000 */
[----:B------:R-:W-:-:S13]  /*27b30*/  ELECT P6, URZ, PT ;  /* 0x00000000003f782f */ /* 0x000fda00038c0000 */
.L_x_1972:
[----:B------:R-:W-:Y:S05]  /*27b40*/  @!P6 BRA `(.L_x_1823) ;  /* 0x000000040020e947 */ /* 0x000fea0003800000 */
[----:B------:R-:W-:-:S04]  /*27b50*/  ISETP.NE.U32.AND P0, PT, R2, RZ, PT ;  /* 0x000000ff0200720c */ /* 0x000fc80003f05070 */
[----:B------:R-:W-:-:S13]  /*27b60*/  ISETP.NE.AND.EX P0, PT, R3, RZ, PT, P0 ;  /* 0x000000ff0300720c */ /* 0x000fda0003f05300 */
[----:B------:R-:W-:Y:S05]  /*27b70*/  @!P0 BRA `(.L_x_1825) ;  /* 0x0000000000508947 */ /* 0x000fea0003800000 */
[----:B------:R-:W3:Y:S01]  /*27b80*/  LDC R6, c[0x0][0x43c] ;  /* 0x00010f00ff067b82 */ /* 0x000ee20000000800 */
[----:B------:R-:W-:Y:S01]  /*27b90*/  IMAD.MOV.U32 R9, RZ, RZ, R0 ;  /* 0x000000ffff097224 */ /* 0x000fe200078e0000 */
[----:B------:R-:W-:-:S03]  /*27ba0*/  ULDC.64 UR4, c[0x0][0x428] ;  /* 0x00010a0000047ab9 */ /* 0x000fc60000000a00 */
[----:B------:R-:W-:Y:S01]  /*27bb0*/  IMAD.MOV.U32 R0, RZ, RZ, R9 ;  /* 0x000000ffff007224 */ /* 0x000fe200078e0009 */
[----:B---3--:R-:W-:-:S13]  /*27bc0*/  ISETP.NE.AND P0, PT, R6, 0x1, PT ;  /* 0x000000010600780c */ /* 0x008fda0003f05270 */
[----:B--2---:R-:W2:Y:S02]  /*27bd0*/  @P0 LDC.64 R4, c[0x0][0x440] ;  /* 0x00011000ff040b82 */ /* 0x004ea40000000a00 */
        /* <DEDUP_REMOVED lines=14> */
.L_x_1825:
[----:B------:R-:W4:Y:S04]  /*27cc0*/  LDL R0, [R1+0x10] ;  /* 0x0000100001007983 */ /* 0x000f280000100800 */
[----:B---3--:R-:W3:Y:S01]  /*27cd0*/  LDL R2, [R1+0x18] ;  /* 0x0000180001027983 */ /* 0x008ee20000100800 */
[----:B----4-:R-:W-:Y:S01]  /*27ce0*/  IMAD R0, R0, 0x8, R19 ;  /* 0x0000000800007824 */ /* 0x010fe200078e0213 */
[----:B---3--:R-:W-:-:S04]  /*27cf0*/  SHF.L.U32 R2, R2, 0x1f, RZ ;  /* 0x0000001f02027819 */ /* 0x008fc800000006ff */
[----:B------:R-:W3:Y:S02]  /*27d00*/  SYNCS.PHASECHK.TRANS64.TRYWAIT P0, [R0+URZ+0x2a840], R2 ;  /* 0x02a84002000075a7 */ /* 0x000ee4000800017f */
[----:B---3--:R-:W-:Y:S05]  /*27d10*/  @!P0 BRA `(.L_x_1826) ;  /* 0x0000005c00708947 */ /* 0x008fea0003800000 */
.L_x_1973:
[----:B------:R-:W4:Y:S02]  /*27d20*/  S2R R3, SR_TID.X ;  /* 0x0000000000037919 */ /* 0x000f240000002100 */
[----:B----4-:R-:W-:-:S04]  /*27d30*/  LOP3.LUT R3, R3, 0x7f, RZ, 0xc0, !PT ;  /* 0x0000007f03037812 */ /* 0x010fc800078ec0ff */
[----:B------:R-:W-:-:S13]  /*27d40*/  ISETP.NE.AND P0, PT, R3, RZ, PT ;  /* 0x000000ff0300720c */ /* 0x000fda0003f05270 */
[----:B------:R-:W-:Y:S05]  /*27d50*/  @P0 BRA `(.L_x_1827) ;  /* 0x0000000000140947 */ /* 0x000fea0003800000 */
[----:B------:R-:W-:Y:S01]  /*27d60*/  LOP3.LUT P1, RZ, R17, 0x1, RZ, 0xc0, !PT ;  /* 0x0000000111ff7812 */ /* 0x000fe2000782c0ff */
[----:B---3--:R-:W-:-:S04]  /*27d70*/  IMAD.MOV.U32 R2, RZ, RZ, 0x9000 ;  /* 0x00009000ff027424 */ /* 0x008fc800078e00ff */
[----:B------:R4:W-:Y:S08]  /*27d80*/  SYNCS.ARRIVE.TRANS64 RZ, [R0+URZ+0x2a830], R2 ;  /* 0x02a8300200ff79a7 */ /* 0x0009f0000800003f */
[----:B------:R-:W-:Y:S05]  /*27d90*/  @!P1 BRA `(.L_x_1827) ;  /* 0x0000000000049947 */ /* 0x000fea0003800000 */
[----:B------:R-:W-:Y:S01]  /*27da0*/  BPT.TRAP 0x1 ;  /* 0x000000040000795c */ /* 0x000fe20000300000 */
.L_x_1827:
[----:B--2---:R-:W2:Y:S04]  /*27db0*/  LDL R4, [R1+0x10] ;  /* 0x0000100001047983 */ /* 0x004ea80000100800 */
[----:B------:R-:W2:Y:S04]  /*27dc0*/  LDL R3, [R1+0x4] ;  /* 0x0000040001037983 */ /* 0x000ea80000100800 */
[----:B---34-:R-:W3:Y:S01]  /*27dd0*/  LDL R2, [R1+0x1c] ;  /* 0x00001c0001027983 */ /* 0x018ee20000100800 */
[----:B------:R-:W-:Y:S01]  /*27de0*/  R2UR UR9, R0 ;  /* 0x00000000000972ca */ /* 0x000fe200000e0000 */
[----:B------:R-:W-:Y:S01]  /*27df0*/  UIADD3 UR4, UP0, UR36, 0x370, URZ ;  /* 0x0000037024047890 */ /* 0x000fe2000ff1e03f */
[----:B------:R-:W-:Y:S01]  /*27e00*/  R2UR UR12, R16 ;  /* 0x00000000100c72ca */ /* 0x000fe200000e0000 */
[----:B------:R-:W-:Y:S01]  /*27e10*/  UMOV UR10, URZ ;  /* 0x0000003f000a7c82 */ /* 0x000fe20008000000 */
[----:B-----5:R-:W-:Y:S01]  /*27e20*/  R2UR UR13, R18 ;  /* 0x00000000120d72ca */ /* 0x020fe200000e0000 */
[----:B------:R-:W-:Y:S01]  /*27e30*/  UMOV UR6, 0x0 ;  /* 0x0000000000067882 */ /* 0x000fe20000000000 */
[----:B------:R-:W-:Y:S01]  /*27e40*/  UMOV UR7, 0x14f00000 ;  /* 0x14f0000000077882 */ /* 0x000fe20000000000 */
[----:B------:R-:W-:Y:S01]  /*27e50*/  UMOV UR17, 0x40 ;  /* 0x0000004000117882 */ /* 0x000fe20000000000 */
[----:B------:R-:W-:-:S02]  /*27e60*/  PLOP3.LUT P0, PT, PT, PT, PT, 0x80, 0x0 ;  /* 0x000000000000781c */ /* 0x000fc40003f0f070 */
[----:B------:R-:W-:-:S03]  /*27e70*/  LOP3.LUT R17, R17, 0xfffffffb, RZ, 0xc0, !PT ;  /* 0xfffffffb11117812 */ /* 0x000fc600078ec0ff */
[----:B------:R-:W-:-:S08]  /*27e80*/  UIADD3 UR9, UR9, 0x2a830, URZ ;  /* 0x0002a83009097890 */ /* 0x000fd0000fffe03f */
[----:B------:R-:W-:Y:S01]  /*27e90*/  @P0 LOP3.LUT R17, R17, 0x4, RZ, 0xfc, !PT ;  /* 0x0000000411110812 */ /* 0x000fe200078efcff */
[----:B--2---:R-:W-:Y:S01]  /*27ea0*/  IMAD R0, R4, 0x9000, R19 ;  /* 0x0000900004007824 */ /* 0x004fe200078e0213 */
[----:B------:R-:W-:-:S04]  /*27eb0*/  R2UR UR11, R3 ;  /* 0x00000000030b72ca */ /* 0x000fc800000e0000 */
[----:B------:R-:W-:Y:S02]  /*27ec0*/  R2UR UR8, R0 ;  /* 0x00000000000872ca */ /* 0x000fe400000e0000 */
[----:B---3--:R-:W-:-:S11]  /*27ed0*/  R2UR UR5, R2 ;  /* 0x00000000020572ca */ /* 0x008fd600000e0000 */
[----:B------:R-:W-:Y:S02]  /*27ee0*/  UIADD3 UR14, UR8, 0x18400, URZ ;  /* 0x00018400080e7890 */ /* 0x000fe4000fffe03f */
[----:B------:R-:W-:Y:S02]  /*27ef0*/  UIMAD UR11, UR11, 0x60, UR5 ;  /* 0x000000600b0b78a4 */ /* 0x000fe4000f8e0205 */
[----:B------:R-:W-:Y:S02]  /*27f00*/  UIADD3.X UR5, URZ, UR37, URZ, UP0, !UPT ;  /* 0x000000253f057290 */ /* 0x000fe400087fe43f */
[----:B------:R-:W-:Y:S02]  /*27f10*/  UIADD3 UR15, UR8, 0x1b400, URZ ;  /* 0x0001b400080f7890 */ /* 0x000fe4000fffe03f */
[----:B------:R-:W-:-:S03]  /*27f20*/  UIADD3 UR16, UR8, 0x1e400, URZ ;  /* 0x0001e40008107890 */ /* 0x000fc6000fffe03f */
[----:B------:R-:W-:Y:S01]  /*27f30*/  UMOV UR8, UR14 ;  /* 0x0000000e00087c82 */ /* 0x000fe20008000000 */
[----:B------:R-:W-:Y:S01]  /*27f40*/  UMOV UR14, 0x80 ;  /* 0x00000080000e7882 */ /* 0x000fe20000000000 */
[----:B------:R2:W-:Y:S02]  /*27f50*/  UTMALDG.4D [UR8], [UR4], desc[UR6] ;  /* 0x00000608040075b4 */ /* 0x0005e40008019000 */
[----:B--2---:R-:W-:Y:S01]  /*27f60*/  UMOV UR8, UR15 ;  /* 0x0000000f00087c82 */ /* 0x004fe20008000000 */
[----:B------:R-:W-:Y:S02]  /*27f70*/  UMOV UR10, UR17 ;  /* 0x00000011000a7c82 */ /* 0x000fe40008000000 */
[----:B------:R2:W-:Y:S02]  /*27f80*/  UTMALDG.4D [UR8], [UR4], desc[UR6] ;  /* 0x00000608040075b4 */ /* 0x0005e40008019000 */
[----:B--2---:R-:W-:Y:S01]  /*27f90*/  UMOV UR8, UR16 ;  /* 0x0000001000087c82 */ /* 0x004fe20008000000 */
[----:B------:R-:W-:-:S02]  /*27fa0*/  UMOV UR10, UR14 ;  /* 0x0000000e000a7c82 */ /* 0x000fc40008000000 */
[----:B------:R3:W-:Y:S02]  /*27fb0*/  UTMALDG.4D [UR8], [UR4], desc[UR6] ;  /* 0x00000608040075b4 */ /* 0x0007e40008019000 */
[----:B---3--:R-:W-:Y:S01]  /*27fc0*/  NOP ;  /* 0x0000000000007918 */ /* 0x008fe20000000000 */
.L_x_1823:
[----:B------:R-:W3:Y:S01]  /*27fd0*/  LDL.LU R3, [R1+0x48] ;  /* 0x0000480001037983 */ /* 0x000ee20000300800 */
[----:B------:R-:W-:Y:S05]  /*27fe0*/  WARPSYNC.ALL ;  /* 0x0000000000007948 */ /* 0x000fea0003800000 */
[----:B------:R-:W-:Y:S01]  /*27ff0*/  ULDC.64 UR4, c[0x0][0x298] ;  /* 0x0000a60000047ab9 */ /* 0x000fe20000000a00 */
[----:B------:R-:W-:Y:S01]  /*28000*/  BSSY B6, `(.L_x_1828) ;  /* 0x000001c000067945 */ /* 0x000fe20003800000 */
[----:B------:R-:W-:Y:S01]  /*28010*/  BAR.SYNC.DEFER_BLOCKING 0x8, 0x180 ;  /* 0x0206000000007b1d */ /* 0x000fe20000010000 */
[----:B---3--:R-:W-:Y:S01]  /*28020*/  SHF.R.S32.HI R0, RZ, 0x1f, R3 ;  /* 0x0000001fff007819 */ /* 0x008fe20000011403 */
[----:B--2---:R-:W-:-:S04]  /*28030*/  IMAD.WIDE.U32 R4, R3, UR4, RZ ;  /* 0x0000000403047c25 */ /* 0x004fc8000f8e00ff */
        /* <DEDUP_REMOVED lines=12> */
[----:B--2---:R-:W-:Y:S02]  /*28100*/  IMAD.U32 R4, RZ, RZ, UR4 ;  /* 0x00000004ff047e24 */ /* 0x004fe4000f8e00ff */
[----:B------:R-:W2:Y:S01]  /*28110*/  LDC.64 R2, c[0x4][R2] ;  /* 0x0100000002027b82 */ /* 0x000ea20000000a00 */
[----:B------:R-:W-:Y:S02]  /*28120*/  IMAD.U32 R5, RZ, RZ, UR5 ;  /* 0x00000005ff057e24 */ /* 0x000fe4000f8e00ff */
[----:B------:R-:W-:Y:S02]  /*28130*/  IMAD.U32 R6, RZ, RZ, UR6 ;  /* 0x00000006ff067e24 */ /* 0x000fe4000f8e00ff */
[----:B-1----:R-:W-:-:S02]  /*28140*/  IMAD.U32 R7, RZ, RZ, UR7 ;  /* 0x00000007ff077e24 */ /* 0x002fc4000f8e00ff */
[----:B------:R-:W-:Y:S02]  /*28150*/  IMAD.U32 R10, RZ, RZ, UR8 ;  /* 0x00000008ff0a7e24 */ /* 0x000fe4000f8e00ff */
[----:B------:R-:W-:Y:S02]  /*28160*/  IMAD.U32 R11, RZ, RZ, UR9 ;  /* 0x00000009ff0b7e24 */ /* 0x000fe4000f8e00ff */
[----:B------:R-:W-:Y:S02]  /*28170*/  IMAD.MOV.U32 R8, RZ, RZ, 0x70 ;  /* 0x00000070ff087424 */ /* 0x000fe400078e00ff */
[----:B------:R-:W-:Y:S02]  /*28180*/  IMAD.MOV.U32 R12, RZ, RZ, 0x1 ;  /* 0x00000001ff0c7424 */ /* 0x000fe400078e00ff */
[----:B------:R-:W-:-:S07]  /*28190*/  IMAD.MOV.U32 R13, RZ, RZ, RZ ;  /* 0x000000ffff0d7224 */ /* 0x000fce00078e00ff */
[----:B------:R-:W-:-:S07]  /*281a0*/  LEPC R20, `(.L_x_1829) ;  /* 0x000000001014794e */ /* 0x000fce0000000000 */
[----:B0-2---:R-:W-:Y:S05]  /*281b0*/  CALL.ABS.NOINC R2 ;  /* 0x0000000002007343 */ /* 0x005fea0003c00000 */
.L_x_1829:
[----:B------:R-:W-:Y:S05]  /*281c0*/  BSYNC B6 ;  /* 0x0000000000067941 */ /* 0x000fea0003800000 */
.L_x_1828:
[----:B--2---:R-:W2:Y:S01]  /*281d0*/  LDL.LU R0, [R1+0x54] ;  /* 0x0000540001007983 */ /* 0x004ea20000300800 */
[----:B------:R-:W-:Y:S01]  /*281e0*/  ULDC.64 UR6, c[0x0][0xa00] ;  /* 0x0002800000067ab9 */ /* 0x000fe20000000a00 */
[----:B-1----:R-:W1:Y:S01]  /*281f0*/  LDC R7, c[0x0][0x448] ;  /* 0x00011200ff077b82 */ /* 0x002e620000000800 */
[----:B------:R-:W-:Y:S01]  /*28200*/  ULDC.64 UR4, c[0x0][0x2d8] ;  /* 0x0000b60000047ab9 */ /* 0x000fe20000000a00 */
[----:B------:R-:W2:Y:S04]  /*28210*/  LDL.LU.64 R2, [R1+0x48] ;  /* 0x0000480001027983 */ /* 0x000ea80000300a00 */
[----:B------:R-:W3:Y:S04]  /*28220*/  LDL R5, [R1+0xc] ;  /* 0x00000c0001057983 */ /* 0x000ee80000100800 */
[----:B------:R-:W4:Y:S01]  /*28230*/  LDL R11, [R1+0x34] ;  /* 0x00003400010b7983 */ /* 0x000f220000100800 */
[----:B------:R-:W-:-:S04]  /*28240*/  ISETP.NE.U32.AND P0, PT, RZ, UR6, PT ;  /* 0x00000006ff007c0c */ /* 0x000fc8000bf05070 */
[----:B------:R-:W-:Y:S01]  /*28250*/  ISETP.NE.AND.EX P0, PT, RZ, UR7, PT, P0 ;  /* 0x00000007ff007c0c */ /* 0x000fe2000bf05300 */
[----:B------:R-:W5:Y:S02]  /*28260*/  S2R R8, SR_TID.X ;  /* 0x0000000000087919 */ /* 0x000f640000002100 */
[----:B-----5:R-:W-:Y:S01]  /*28270*/  IMAD.SHL.U32 R8, R8, 0x10, RZ ;  /* 0x0000001008087824 */ /* 0x020fe200078e00ff */
[----:B------:R-:W5:Y:S01]  /*28280*/  S2R R9, SR_TID.X ;  /* 0x0000000000097919 */ /* 0x000f620000002100 */
[----:B------:R-:W0:Y:S01]  /*28290*/  S2R R10, SR_TID.X ;  /* 0x00000000000a7919 */ /* 0x000e220000002100 */
[----:B-----5:R-:W-:-:S05]  /*282a0*/  IMAD.SHL.U32 R9, R9, 0x8, RZ ;  /* 0x0000000809097824 */ /* 0x020fca00078e00ff */
[----:B------:R-:W-:-:S04]  /*282b0*/  LOP3.LUT R9, R9, 0x38, RZ, 0xc0, !PT ;  /* 0x0000003809097812 */ /* 0x000fc800078ec0ff */
[C---:B------:R-:W-:Y:S02]  /*282c0*/  LOP3.LUT R12, R9.reuse, 0x40, RZ, 0xfc, !PT ;  /* 0x00000040090c7812 */ /* 0x040fe400078efcff */
[----:B------:R-:W-:Y:S02]  /*282d0*/  LOP3.LUT R9, R9, 0x80, RZ, 0xfc, !PT ;  /* 0x0000008009097812 */ /* 0x000fe400078efcff */
[----:B0-----:R-:W-:-:S04]  /*282e0*/  LOP3.LUT R10, R10, 0x7f, RZ, 0xc0, !PT ;  /* 0x0000007f0a0a7812 */ /* 0x001fc800078ec0ff */
[----:B------:R-:W-:Y:S01]  /*282f0*/  SHF.R.U32.HI R10, RZ, 0x3, R10 ;  /* 0x00000003ff0a7819 */ /* 0x000fe2000001160a */
[----:B--2---:R-:W-:Y:S01]  /*28300*/  IMAD.MOV.U32 R3, RZ, RZ, R0 ;  /* 0x000000ffff037224 */ /* 0x004fe200078e0000 */
[----:B---3--:R-:W-:-:S04]  /*28310*/  SHF.R.S32.HI R0, RZ, 0x1f, R5 ;  /* 0x0000001fff007819 */ /* 0x008fc80000011405 */
[----:B------:R-:W-:Y:S02]  /*28320*/  SEL R4, R0, RZ, !P0 ;  /* 0x000000ff00047207 */ /* 0x000fe40004000000 */
[----:B------:R-:W-:Y:S02]  /*28330*/  SEL R0, R5, RZ, !P0 ;  /* 0x000000ff05007207 */ /* 0x000fe40004000000 */
[----:B------:R-:W0:Y:S01]  /*28340*/  S2R R5, SR_TID.X ;  /* 0x0000000000057919 */ /* 0x000e220000002100 */
[----:B-1----:R-:W-:Y:S01]  /*28350*/  ISETP.NE.AND P0, PT, R7, 0x1, PT ;  /* 0x000000010700780c */ /* 0x002fe20003f05270 */
[----:B------:R-:W-:-:S04]  /*28360*/  IMAD.WIDE.U32 R2, R16, UR4, R2 ;  /* 0x0000000410027c25 */ /* 0x000fc8000f8e0002 */
[----:B------:R-:W-:Y:S01]  /*28370*/  IMAD R3, R16, UR5, R3 ;  /* 0x0000000510037c24 */ /* 0x000fe2000f8e0203 */
[----:B------:R-:W-:-:S07]  /*28380*/  ULDC.64 UR4, c[0x0][0x2e0] ;  /* 0x0000b80000047ab9 */ /* 0x000fce0000000a00 */
[----:B------:R-:W1:Y:S01]  /*28390*/  @P0 LDC R6, c[0x0][0x450] ;  /* 0x00011400ff060b82 */ /* 0x000e620000000800 */
[----:B0-----:R-:W-:-:S04]  /*283a0*/  LOP3.LUT R5, R5, 0x7f, RZ, 0xc0, !PT ;  /* 0x0000007f05057812 */ /* 0x001fc800078ec0ff */
[----:B------:R-:W-:-:S04]  /*283b0*/  SHF.R.U32.HI R5, RZ, 0x3, R5 ;  /* 0x00000003ff057819 */ /* 0x000fc80000011605 */
[----:B------:R-:W-:Y:S02]  /*283c0*/  LOP3.LUT R8, R5, 0x70, R8, 0xf8, !PT ;  /* 0x0000007005087812 */ /* 0x000fe400078ef808 */
[----:B------:R-:W0:Y:S01]  /*283d0*/  @P0 LDC R5, c[0x0][0x44c] ;  /* 0x00011300ff050b82 */ /* 0x000e220000000800 */
[----:B------:R-:W-:Y:S02]  /*283e0*/  IMAD R4, R4, UR4, RZ ;  /* 0x0000000404047c24 */ /* 0x000fe4000f8e02ff */
[----:B------:R-:W-:-:S04]  /*283f0*/  IMAD.WIDE.U32 R2, R0, UR4, R2 ;  /* 0x0000000400027c25 */ /* 0x000fc8000f8e0002 */
[----:B------:R-:W-:Y:S01]  /*28400*/  IMAD R0, R0, UR5, R4 ;  /* 0x0000000500007c24 */ /* 0x000fe2000f8e0204 */
[----:B------:R-:W-:Y:S01]  /*28410*/  ULDC.64 UR4, c[0x0][0x2d0] ;  /* 0x0000b40000047ab9 */ /* 0x000fe20000000a00 */
[----:B----4-:R-:W-:Y:S02]  /*28420*/  IMAD.IADD R4, R8, 0x1, R11 ;  /* 0x0000000108047824 */ /* 0x010fe400078e020b */
[----:B------:R-:W-:Y:S02]  /*28430*/  IMAD.IADD R3, R3, 0x1, R0 ;  /* 0x0000000103037824 */ /* 0x000fe400078e0200 */
[----:B------:R-:W-:Y:S01]  /*28440*/  IMAD.MOV.U32 R0, RZ, RZ, R4 ;  /* 0x000000ffff007224 */ /* 0x000fe200078e0004 */
[----:B------:R-:W2:Y:S01]  /*28450*/  S2R R8, SR_TID.X ;  /* 0x0000000000087919 */ /* 0x000ea20000002100 */
[----:B0-----:R-:W-:-:S05]  /*28460*/  @P0 IMAD.HI.U32 R5, R4, R5, RZ ;  /* 0x0000000504050227 */ /* 0x001fca00078e00ff */
[----:B-1----:R-:W-:-:S05]  /*28470*/  @P0 SHF.R.U32.HI R0, RZ, R6, R5 ;  /* 0x00000006ff000219 */ /* 0x002fca0000011605 */
        /* <DEDUP_REMOVED lines=8> */
[----:B------:R-:W-:-:S05]  /*28500*/  SHF.R.S32.HI R0, RZ, 0x1f, R4 ;  /* 0x0000001fff007819 */ /* 0x000fca0000011404 */
[----:B------:R-:W-:Y:S02]  /*28510*/  IMAD R0, R0, UR4, RZ ;  /* 0x0000000400007c24 */ /* 0x000fe4000f8e02ff */
[----:B------:R-:W-:-:S04]  /*28520*/  IMAD.WIDE.U32 R2, R4, UR4, R2 ;  /* 0x0000000404027c25 */ /* 0x000fc8000f8e0002 */
[----:B------:R-:W-:Y:S01]  /*28530*/  IMAD R4, R4, UR5, R0 ;  /* 0x0000000504047c24 */ /* 0x000fe2000f8e0200 */
[----:B------:R-:W-:Y:S01]  /*28540*/  ULDC.64 UR4, c[0x0][0x280] ;  /* 0x0000a00000047ab9 */ /* 0x000fe20000000a00 */
[----:B--2---:R-:W-:Y:S02]  /*28550*/  IMAD.SHL.U32 R8, R8, 0x8, RZ ;  /* 0x0000000808087824 */ /* 0x004fe400078e00ff */
[----:B------:R-:W-:Y:S01]  /*28560*/  IMAD.IADD R3, R3, 0x1, R4 ;  /* 0x0000000103037824 */ /* 0x000fe200078e0204 */
[----:B------:R-:W-:Y:S01]  /*28570*/  LEA R4, P0, R2, UR4, 0x1 ;  /* 0x0000000402047c11 */ /* 0x000fe2000f8008ff */
[----:B------:R-:W-:Y:S01]  /*28580*/  ULDC UR4, c[0x0][0x2b8] ;  /* 0x0000ae0000047ab9 */ /* 0x000fe20000000800 */
[----:B------:R-:W-:Y:S02]  /*28590*/  LOP3.LUT R8, R8, 0x38, RZ, 0xc0, !PT ;  /* 0x0000003808087812 */ /* 0x000fe400078ec0ff */
[----:B------:R-:W-:Y:S01]  /*285a0*/  LEA.HI.X R3, R2, UR5, R3, 0x1, P0 ;  /* 0x0000000502037c11 */ /* 0x000fe200080f0c03 */
[----:B------:R-:W-:Y:S01]  /*285b0*/  UMOV UR5, 0xffffffff ;  /* 0xffffffff00057882 */ /* 0x000fe20000000000 */
[----:B------:R-:W-:-:S02]  /*285c0*/  ISETP.GE.AND P3, PT, R8, UR4, PT ;  /* 0x0000000408007c0c */ /* 0x000fc4000bf66270 */
[----:B------:R-:W-:Y:S02]  /*285d0*/  ISETP.GE.AND P0, PT, R12, UR4, PT ;  /* 0x000000040c007c0c */ /* 0x000fe4000bf06270 */
[----:B------:R-:W-:Y:S01]  /*285e0*/  ISETP.GE.AND P1, PT, R9, UR4, PT ;  /* 0x0000000409007c0c */ /* 0x000fe2000bf26270 */
[----:B------:R-:W-:-:S12]  /*285f0*/  BRA.DIV UR5, `(.L_x_1830) ;  /* 0x00000056054c7947 */ /* 0x000fd8000b800000 */
[----:B------:R-:W2:Y:S04]  /*28600*/  LDL.LU R6, [R1+0x38] ;  /* 0x0000380001067983 */ /* 0x000ea80000300800 */
[----:B------:R-:W3:Y:S04]  /*28610*/  LDL.LU R11, [R1+0x34] ;  /* 0x00003400010b7983 */ /* 0x000ee80000300800 */
[----:B------:R-:W4:Y:S01]  /*28620*/  LDL R9, [R1+0x2c] ;  /* 0x00002c0001097983 */ /* 0x000f220000100800 */
[----:B--2---:R-:W-:-:S03]  /*28630*/  IMAD R2, R6, R7, RZ ;  /* 0x0000000706027224 */ /* 0x004fc600078e02ff */
[----:B------:R-:W0:Y:S01]  /*28640*/  SHFL.IDX PT, R7, R4, RZ, 0x181f ;  /* 0x00181fff04077589 */ /* 0x000e2200000e0000 */
[----:B---3--:R-:W-:-:S03]  /*28650*/  IMAD.IADD R0, R10, 0x1, R11 ;  /* 0x000000010a007824 */ /* 0x008fc600078e020b */
[----:B------:R-:W1:Y:S01]  /*28660*/  SHFL.IDX PT, R6, R3, RZ, 0x181f ;  /* 0x00181fff03067589 */ /* 0x000e6200000e0000 */
[C---:B------:R-:W-:Y:S01]  /*28670*/  VIADD R5, R0.reuse, 0x10 ;  /* 0x0000001000057836 */ /* 0x040fe20000000000 */
[----:B------:R-:W-:-:S13]  /*28680*/  ISETP.GE.AND P2, PT, R0, R2, PT ;  /* 0x000000020000720c */ /* 0x000fda0003f46270 */
[----:B0-----:R-:W-:-:S05]  /*28690*/  @!P2 LEA R7, P4, R8, R7, 0x1 ;  /* 0x000000070807a211 */ /* 0x001fca00078808ff */
[----:B-1----:R-:W-:-:S05]  /*286a0*/  @!P2 IMAD.X R6, RZ, RZ, R6, P4 ;  /* 0x000000ffff06a224 */ /* 0x002fca00020e0606 */
[----:B------:R-:W-:-:S04]  /*286b0*/  @!P2 LOP3.LUT R7, R7, R6, RZ, 0x3c, !PT ;  /* 0x000000060707a212 */ /* 0x000fc800078e3cff */
[----:B------:R-:W-:-:S04]  /*286c0*/  @!P2 LOP3.LUT R6, R7, R6, RZ, 0x3c, !PT ;  /* 0x000000060706a212 */ /* 0x000fc800078e3cff */
[----:B------:R-:W-:-:S05]  /*286d0*/  @!P2 LOP3.LUT R7, R7, R6, RZ, 0x3c, !PT ;  /* 0x000000060707a212 */ /* 0x000fca00078e3cff */
[----:B------:R-:W-:Y:S01]  /*286e0*/  @!PT LDS RZ, [RZ] ;  /* 0x00000000fffff984 */ /* 0x000fe20000000800 */
[----:B----4-:R-:W-:Y:S04]  /*286f0*/  @!P2 LDGSTS.E.BYPASS.LTC128B.128 [R9+0xc400], desc[UR46][R6.64], !P3 ;  /* 0x0c4000000609afae */ /* 0x010fe8000d901d6e */
        /* <DEDUP_REMOVED lines=69> */
.L_x_1990:
        /* <DEDUP_REMOVED lines=13> */
.L_x_1832:
[----:B------:R-:W-:Y:S05]  /*28c20*/  BSYNC B0 ;  /* 0x0000000000007941 */ /* 0x000fea0003800000 */
.L_x_1831:
[----:B------:R-:W-:Y:S01]  /*28c30*/  NOP ;  /* 0x0000000000007918 */ /* 0x000fe20000000000 */
[----:B------:R-:W-:-:S13]  /*28c40*/  PLOP3.LUT P0, PT, PT, PT, PT, 0x80, 0x0 ;  /* 0x000000000000781c */ /* 0x000fda0003f0f070 */
.L_x_1833:
        /* <DEDUP_REMOVED lines=18> */
.L_x_1991:
[----:B------:R-:W-:Y:S05]  /*28d70*/  BSYNC B0 ;  /* 0x0000000000007941 */ /* 0x000fea0003800000 */
.L_x_1834:
[----:B------:R-:W4:Y:S04]  /*28d80*/  LDL R2, [R1+0x44] ;  /* 0x0000440001027983 */ /* 0x000f280000100800 */
[----:B-1----:R-:W5:Y:S01]  /*28d90*/  LDL R4, [R1+0x30] ;  /* 0x0000300001047983 */ /* 0x002f620000100800 */
[----:B------:R-:W-:Y:S01]  /*28da0*/  BSSY B0, `(.L_x_1836) ;  /* 0x000021d000007945 */ /* 0x000fe20003800000 */
[----:B----4-:R-:W-:-:S05]  /*28db0*/  VIADD R0, R2, 0xfffffffe ;  /* 0xfffffffe02007836 */ /* 0x010fca0000000000 */
[----:B-----5:R-:W-:-:S13]  /*28dc0*/  ISETP.GE.AND P0, PT, R0, R4, PT ;  /* 0x000000040000720c */ /* 0x020fda0003f06270 */
[----:B------:R-:W-:Y:S05]  /*28dd0*/  @!P0 BRA `(.L_x_1837) ;  /* 0x0000002000648947 */ /* 0x000fea0003800000 */
[----:B---3--:R-:W3:Y:S04]  /*28de0*/  LDL.LU R3, [R1+0x50] ;  /* 0x0000500001037983 */ /* 0x008ee80000300800 */
[----:B0-----:R-:W4:Y:S04]  /*28df0*/  LDL.LU R7, [R1+0x40] ;  /* 0x0000400001077983 */ /* 0x001f280000300800 */
[----:B------:R-:W5:Y:S04]  /*28e00*/  LDL.LU R2, [R1+0x60] ;  /* 0x0000600001027983 */ /* 0x000f680000300800 */
[----:B------:R-:W5:Y:S04]  /*28e10*/  LDL.LU R6, [R1+0x3c] ;  /* 0x00003c0001067983 */ /* 0x000f680000300800 */
[----:B--2---:R-:W2:Y:S01]  /*28e20*/  LDL.LU R5, [R1+0x5c] ;  /* 0x00005c0001057983 */ /* 0x004ea20000300800 */
[----:B------:R-:W-:Y:S01]  /*28e30*/  LOP3.LUT R10, RZ, R4, RZ, 0x33, !PT ;  /* 0x00000004ff0a7212 */ /* 0x000fe200078e33ff */
[----:B------:R-:W-:Y:S01]  /*28e40*/  BSSY B2, `(.L_x_1838) ;  /* 0x00000ba000027945 */ /* 0x000fe20003800000 */
[----:B---3--:R-:W-:-:S04]  /*28e50*/  VIADD R3, R3, 0x1 ;  /* 0x0000000103037836 */ /* 0x008fc80000000000 */
[----:B----4-:R-:W-:Y:S01]  /*28e60*/  IMAD R3, R3, R7, RZ ;  /* 0x0000000703037224 */ /* 0x010fe200078e02ff */
[----:B-----5:R-:W-:-:S04]  /*28e70*/  LOP3.LUT R2, RZ, R2, RZ, 0x33, !PT ;  /* 0x00000002ff027212 */ /* 0x020fc800078e33ff */
[----:B------:R-:W-:-:S04]  /*28e80*/  LOP3.LUT R3, RZ, R3, RZ, 0x33, !PT ;  /* 0x00000003ff037212 */ /* 0x000fc800078e33ff */
[----:B------:R-:W-:Y:S02]  /*28e90*/  VIADDMNMX R2, R3, -R6, R2, !PT ;  /* 0x8000000603027246 */ /* 0x000fe40007800102 */
[----:B--2---:R-:W-:-:S04]  /*28ea0*/  LOP3.LUT R7, RZ, R5, RZ, 0x33, !PT ;  /* 0x00000005ff077212 */ /* 0x004fc800078e33ff */
        /* <DEDUP_REMOVED lines=9> */
[----:B------:R-:W-:Y:S01]  /*28f40*/  LOP3.LUT P1, RZ, R17, 0x4, RZ, 0xc0, !PT ;  /* 0x0000000411ff7812 */ /* 0x000fe2000782c0ff */
[----:B------:R-:W-:Y:S01]  /*28f50*/  BSSY B1, `(.L_x_1840) ;  /* 0x00000a4000017945 */ /* 0x000fe20003800000 */
[----:B--2---:R-:W-:-:S05]  /*28f60*/  VIADD R8, R5, 0x1 ;  /* 0x0000000105087836 */ /* 0x004fca0000000000 */
[----:B------:R-:W-:-:S04]  /*28f70*/  ISETP.NE.AND P0, PT, R8, 0x2, PT ;  /* 0x000000020800780c */ /* 0x000fc80003f05270 */
[----:B------:R-:W-:Y:S02]  /*28f80*/  SEL R9, RZ, 0x1, P0 ;  /* 0x00000001ff097807 */ /* 0x000fe40000000000 */
[----:B------:R-:W-:Y:S02]  /*28f90*/  SEL R8, R8, RZ, P0 ;  /* 0x000000ff08087207 */ /* 0x000fe40000000000 */
[----:B---3--:R-:W-:Y:S01]  /*28fa0*/  LOP3.LUT R9, R4, R9, RZ, 0x3c, !PT ;  /* 0x0000000904097212 */ /* 0x008fe200078e3cff */
[----:B------:R-:W-:Y:S06]  /*28fb0*/  @!P1 BRA `(.L_x_1841) ;  /* 0x0000000800749947 */ /* 0x000fec0003800000 */
        /* <DEDUP_REMOVED lines=24> */
.L_x_1842:
[----:B------:R-:W-:Y:S01]  /*29140*/  IMAD R3, R8, 0x8, R19 ;  /* 0x0000000808037824 */ /* 0x000fe200078e0213 */
[----:B------:R-:W-:Y:S01]  /*29150*/  SHF.L.U32 R2, R9, 0x1f, RZ ;  /* 0x0000001f09027819 */ /* 0x000fe200000006ff */
[----:B------:R-:W-:Y:S03]  /*29160*/  BSSY B3, `(.L_x_1843) ;  /* 0x0000003000037945 */ /* 0x000fe60003800000 */
[----:B------:R-:W1:Y:S02]  /*29170*/  SYNCS.PHASECHK.TRANS64.TRYWAIT P0, [R3+URZ+0x2a840], R2 ;  /* 0x02a84002030075a7 */ /* 0x000e64000800017f */
[----:B-1----:R-:W-:Y:S05]  /*29180*/  @!P0 BRA `(.L_x_1844) ;  /* 0x0000005400588947 */ /* 0x002fea0003800000 */
.L_x_1992:
[----:B------:R-:W-:Y:S05]  /*29190*/  BSYNC B3 ;  /* 0x0000000000037941 */ /* 0x000fea0003800000 */
.L_x_1843:
[----:B0-----:R-:W0:Y:S01]  /*291a0*/  S2R R5, SR_TID.X ;  /* 0x0000000000057919 */ /* 0x001e220000002100 */
[----:B------:R-:W-:Y:S01]  /*291b0*/  BSSY B3, `(.L_x_1845) ;  /* 0x0000009000037945 */ /* 0x000fe20003800000 */
[----:B0-----:R-:W-:-:S04]  /*291c0*/  LOP3.LUT R5, R5, 0x7f, RZ, 0xc0, !PT ;  /* 0x0000007f05057812 */ /* 0x001fc800078ec0ff */
[----:B------:R-:W-:-:S13]  /*291d0*/  ISETP.NE.AND P0, PT, R5, RZ, PT ;  /* 0x000000ff0500720c */ /* 0x000fda0003f05270 */
[----:B------:R-:W-:Y:S05]  /*291e0*/  @P0 BRA `(.L_x_1846) ;  /* 0x0000000000140947 */ /* 0x000fea0003800000 */
[----:B------:R-:W-:Y:S01]  /*291f0*/  LOP3.LUT P1, RZ, R17, 0x1, RZ, 0xc0, !PT ;  /* 0x0000000111ff7812 */ /* 0x000fe2000782c0ff */
[----:B-1----:R-:W-:-:S04]  /*29200*/  IMAD.MOV.U32 R2, RZ, RZ, 0x9000 ;  /* 0x00009000ff027424 */ /* 0x002fc800078e00ff */
[----:B------:R0:W-:Y:S08]  /*29210*/  SYNCS.ARRIVE.TRANS64 RZ, [R3+URZ+0x2a830], R2 ;  /* 0x02a8300203ff79a7 */ /* 0x0001f0000800003f */
[----:B------:R-:W-:Y:S05]  /*29220*/  @!P1 BRA `(.L_x_1846) ;  /* 0x0000000000049947 */ /* 0x000fea0003800000 */
[----:B------:R-:W-:Y:S01]  /*29230*/  BPT.TRAP 0x1 ;  /* 0x000000040000795c */ /* 0x000fe20000300000 */
.L_x_1846:
[----:B------:R-:W-:Y:S05]  /*29240*/  BSYNC B3 ;  /* 0x0000000000037941 */ /* 0x000fea0003800000 */
.L_x_1845:
[----:B01----:R-:W2:Y:S01]  /*29250*/  LDL R2, [R1+0x1c] ;  /* 0x00001c0001027983 */ /* 0x003ea20000100800 */
        /* <DEDUP_REMOVED lines=11> */
.L_x_1847:
        /* <DEDUP_REMOVED lines=16> */
.L_x_1848:
        /* <DEDUP_REMOVED lines=15> */
.L_x_1849:
        /* <DEDUP_REMOVED lines=10> */
[----:B------:R-:W2:Y:S04]  /*295a0*/  LDL.LU R13, [R1+0x18] ;  /* 0x00001800010d7983 */ /* 0x000ea80000300800 */
[----:B------:R-:W3:Y:S01]  /*295b0*/  LDL R6, [R1+0x10] ;  /* 0x0000100001067983 */ /* 0x000ee20000100800 */
[----:B------:R-:W-:Y:S01]  /*295c0*/  BSSY B3, `(.L_x_1850) ;  /* 0x0000005000037945 */ /* 0x000fe20003800000 */
[----:B--2---:R-:W-:Y:S01]  /*295d0*/  SHF.L.U32 R3, R13, 0x1f, RZ ;  /* 0x0000001f0d037819 */ /* 0x004fe200000006ff */
[----:B---3--:R-:W-:-:S04]  /*295e0*/  IMAD R2, R6, 0x8, R19 ;  /* 0x0000000806027824 */ /* 0x008fc800078e0213 */
[----:B------:R-:W0:Y:S02]  /*295f0*/  SYNCS.PHASECHK.TRANS64.TRYWAIT P0, [R2+URZ+0x2a860], R3 ;  /* 0x02a86003020075a7 */ /* 0x000e24000800017f */
[----:B0-----:R-:W-:Y:S05]  /*29600*/  @!P0 BRA `(.L_x_1851) ;  /* 0x00000050004c8947 */ /* 0x001fea0003800000 */
.L_x_1993:
[----:B------:R-:W-:Y:S05]  /*29610*/  BSYNC B3 ;  /* 0x0000000000037941 */ /* 0x000fea0003800000 */
.L_x_1850:
        /* <DEDUP_REMOVED lines=10> */
.L_x_1852:
[----:B------:R-:W-:Y:S01]  /*296c0*/  LOP3.LUT P0, RZ, R17, 0x8, RZ, 0xc0, !PT ;  /* 0x0000000811ff7812 */ /* 0x000fe2000780c0ff */
[----:B------:R-:W-:-:S12]  /*296d0*/  BSSY B3, `(.L_x_1853) ;  /* 0x0000003000037945 */ /* 0x000fd80003800000 */
[----:B------:R-:W-:Y:S05]  /*296e0*/  @P0 BRA `(.L_x_1854) ;  /* 0x0000000000040947 */ /* 0x000fea0003800000 */
[----:B------:R-:W-:Y:S01]  /*296f0*/  BPT.TRAP 0x1 ;  /* 0x000000040000795c */ /* 0x000fe20000300000 */
.L_x_1854:
[----:B------:R-:W-:Y:S05]  /*29700*/  BSYNC B3 ;  /* 0x0000000000037941 */ /* 0x000fea0003800000 */
.L_x_1853:
[----:B------:R-:W2:Y:S04]  /*29710*/  LDL.LU R6, [R1+0x10] ;  /* 0x0000100001067983 */ /* 0x000ea80000300800 */
[----:B------:R-:W3:Y:S04]  /*29720*/  LDL R5, [R1+0x1c] ;  /* 0x00001c0001057983 */ /* 0x000ee80000100800 */
[----:B------:R-:W3:Y:S01]  /*29730*/  LDL.LU R3, [R1+0x4] ;  /* 0x0000040001037983 */ /* 0x000ee20000300800 */
[----:B------:R-:W-:Y:S01]  /*29740*/  R2UR UR10, R11 ;  /* 0x000000000b0a72ca */ /* 0x000fe200000e0000 */
[----:B------:R-:W-:Y:S01]  /*29750*/  UIADD3 UR4, UP0, UR36, 0x470, URZ ;  /* 0x0000047024047890 */ /* 0x000fe2000ff1e03f */
[----:B------:R-:W-:Y:S01]  /*29760*/  PLOP3.LUT P0, PT, PT, PT, PT, 0x80, 0x0 ;  /* 0x000000000000781c */ /* 0x000fe20003f0f070 */
[----:B------:R-:W-:Y:S01]  /*29770*/  VIADD R2, R2, 0x2a850 ;  /* 0x0002a85002027836 */ /* 0x000fe20000000000 */
[----:B------:R-:W-:Y:S01]  /*29780*/  UMOV UR6, 0x0 ;  /* 0x0000000000067882 */ /* 0x000fe20000000000 */
[----:B------:R-:W-:Y:S01]  /*29790*/  UIADD3.X UR5, URZ, UR37, URZ, UP0, !UPT ;  /* 0x000000253f057290 */ /* 0x000fe200087fe43f */
[----:B------:R-:W-:Y:S01]  /*297a0*/  UMOV UR7, 0x14f00000 ;  /* 0x14f0000000077882 */ /* 0x000fe20000000000 */
[----:B--2---:R-:W-:-:S02]  /*297b0*/  IMAD R6, R6, 0x6000, R19 ;  /* 0x0000600006067824 */ /* 0x004fc400078e0213 */
[----:B---3--:R-:W-:Y:S02]  /*297c0*/  IMAD R3, R3, 0x60, R5 ;  /* 0x0000006003037824 */ /* 0x008fe400078e0205 */
[----:B------:R-:W-:-:S07]  /*297d0*/  VIADD R5, R6, 0x400 ;  /* 0x0000040006057836 */ /* 0x000fce0000000000 */
.L_x_1855:
        /* <DEDUP_REMOVED lines=15> */
.L_x_1856:
        /* <DEDUP_REMOVED lines=12> */
.L_x_1841:
[----:B------:R-:W-:Y:S05]  /*29990*/  BSYNC B1 ;  /* 0x0000000000017941 */ /* 0x000fea0003800000 */
.L_x_1840:
[----:B0-----:R-:W2:Y:S04]  /*299a0*/  LDL.LU R0, [R1+0x44] ;  /* 0x0000440001007983 */ /* 0x001ea80000300800 */
[----:B------:R0:W-:Y:S04]  /*299b0*/  STL [R1+0x10], R8 ;  /* 0x0000100801007387 */ /* 0x0001e80000100800 */
[----:B------:R0:W-:Y:S02]  /*299c0*/  STL [R1+0x18], R9 ;  /* 0x0000180901007387 */ /* 0x0001e40000100800 */
[----:B0-2---:R-:W-:-:S07]  /*299d0*/  VIADD R0, R0, 0xfffffffd ;  /* 0xfffffffd00007836 */ /* 0x005fce0000000000 */
.L_x_1839:
[----:B------:R-:W-:Y:S05]  /*299e0*/  BSYNC B2 ;  /* 0x0000000000027941 */ /* 0x000fea0003800000 */
.L_x_1838:
[----:B------:R-:W-:-:S05]  /*299f0*/  VIADD R10, R10, 0xfffffffe ;  /* 0xfffffffe0a0a7836 */ /* 0x000fca0000000000 */
[----:B------:R-:W-:-:S13]  /*29a00*/  ISETP.NE.AND P0, PT, R10, R7, PT ;  /* 0x000000070a00720c */ /* 0x000fda0003f05270 */
[----:B------:R-:W-:Y:S05]  /*29a10*/  @!P0 BRA `(.L_x_1837) ;  /* 0x0000001400548947 */ /* 0x000fea0003800000 */
[----:B------:R-:W-:-:S07]  /*29a20*/  IMAD.MOV.U32 R9, RZ, RZ, R18 ;  /* 0x000000ffff097224 */ /* 0x000fce00078e0012 */
.L_x_1891:
[----:B------:R-:W2:Y:S04]  /*29a30*/  LDL R3, [R1+0x10] ;  /* 0x0000100001037983 */ /* 0x000ea80000100800 */
[----:B------:R-:W3:Y:S01]  /*29a40*/  LDL R2, [R1+0x18] ;  /* 0x0000180001027983 */ /* 0x000ee20000100800 */
[----:B------:R-:W-:Y:S01]  /*29a50*/  LOP3.LUT P1, RZ, R17, 0x4, RZ, 0xc0, !PT ;  /* 0x0000000411ff7812 */ /* 0x000fe2000782c0ff */
[----:B------:R-:W-:Y:S05]  /*29a60*/  YIELD ;  /* 0x0000000000007946 */ /* 0x000fea0003800000 */
[----:B------:R-:W-:Y:S01]  /*29a70*/  BSSY B1, `(.L_x_1857) ;  /* 0x00000a4000017945 */ /* 0x000fe20003800000 */
[----:B--2---:R-:W-:-:S05]  /*29a80*/  VIADD R4, R3, 0x1 ;  /* 0x0000000103047836 */ /* 0x004fca0000000000 */
[----:B------:R-:W-:-:S04]  /*29a90*/  ISETP.NE.AND P0, PT, R4, 0x2, PT ;  /* 0x000000020400780c */ /* 0x000fc80003f05270 */
[----:B------:R-:W-:Y:S02]  /*29aa0*/  SEL R5, RZ, 0x1, P0 ;  /* 0x00000001ff057807 */ /* 0x000fe40000000000 */
[----:B------:R-:W-:Y:S02]  /*29ab0*/  SEL R4, R4, RZ, P0 ;  /* 0x000000ff04047207 */ /* 0x000fe40000000000 */
[----:B---3--:R-:W-:Y:S01]  /*29ac0*/  LOP3.LUT R5, R2, R5, RZ, 0x3c, !PT ;  /* 0x0000000502057212 */ /* 0x008fe200078e3cff */
[----:B01----:R-:W-:Y:S06]  /*29ad0*/  @!P1 BRA `(.L_x_1858) ;  /* 0x0000000800749947 */ /* 0x003fec0003800000 */
        /* <DEDUP_REMOVED lines=24> */
.L_x_1859:
[----:B------:R-:W-:Y:S01]  /*29c60*/  IMAD R3, R4, 0x8, R19 ;  /* 0x0000000804037824 */ /* 0x000fe200078e0213 */
[----:B------:R-:W-:Y:S01]  /*29c70*/  SHF.L.U32 R2, R5, 0x1f, RZ ;  /* 0x0000001f05027819 */ /* 0x000fe200000006ff */
[----:B------:R-:W-:Y:S03]  /*29c80*/  BSSY B2, `(.L_x_1860) ;  /* 0x0000003000027945 */ /* 0x000fe60003800000 */
[----:B------:R-:W1:Y:S02]  /*29c90*/  SYNCS.PHASECHK.TRANS64.TRYWAIT P0, [R3+URZ+0x2a840], R2 ;  /* 0x02a84002030075a7 */ /* 0x000e64000800017f */
[----:B-1----:R-:W-:Y:S05]  /*29ca0*/  @!P0 BRA `(.L_x_1861) ;  /* 0x0000004800b88947 */ /* 0x002fea0003800000 */
.L_x_1994:
[----:B------:R-:W-:Y:S05]  /*29cb0*/  BSYNC B2 ;  /* 0x0000000000027941 */ /* 0x000fea0003800000 */
.L_x_1860:
[----:B------:R-:W2:Y:S01]  /*29cc0*/  S2R R7, SR_TID.X ;  /* 0x0000000000077919 */ /* 0x000ea20000002100 */
[----:B------:R-:W-:Y:S01]  /*29cd0*/  BSSY B2, `(.L_x_1862) ;  /* 0x0000009000027945 */ /* 0x000fe20003800000 */
[----:B--2---:R-:W-:-:S04]  /*29ce0*/  LOP3.LUT R7, R7, 0x7f, RZ, 0xc0, !PT ;  /* 0x0000007f07077812 */ /* 0x004fc800078ec0ff */
[----:B------:R-:W-:-:S13]  /*29cf0*/  ISETP.NE.AND P0, PT, R7, RZ, PT ;  /* 0x000000ff0700720c */ /* 0x000fda0003f05270 */
[----:B------:R-:W-:Y:S05]  /*29d00*/  @P0 BRA `(.L_x_1863) ;  /* 0x0000000000140947 */ /* 0x000fea0003800000 */
[----:B------:R-:W-:Y:S01]  /*29d10*/  LOP3.LUT P1, RZ, R17, 0x1, RZ, 0xc0, !PT ;  /* 0x0000000111ff7812 */ /* 0x000fe2000782c0ff */
[----:B-1----:R-:W-:-:S04]  /*29d20*/  IMAD.MOV.U32 R2, RZ, RZ, 0x9000 ;  /* 0x00009000ff027424 */ /* 0x002fc800078e00ff */
[----:B------:R2:W-:Y:S08]  /*29d30*/  SYNCS.ARRIVE.TRANS64 RZ, [R3+URZ+0x2a830], R2 ;  /* 0x02a8300203ff79a7 */ /* 0x0005f0000800003f */
[----:B------:R-:W-:Y:S05]  /*29d40*/  @!P1 BRA `(.L_x_1863) ;  /* 0x0000000000049947 */ /* 0x000fea0003800000 */
[----:B------:R-:W-:Y:S01]  /*29d50*/  BPT.TRAP 0x1 ;  /* 0x000000040000795c */ /* 0x000fe20000300000 */
.L_x_1863:
[----:B------:R-:W-:Y:S05]  /*29d60*/  BSYNC B2 ;  /* 0x0000000000027941 */ /* 0x000fea0003800000 */
.L_x_1862:
[----:B-12---:R-:W2:Y:S01]  /*29d70*/  LDL R2, [R1+0x1c] ;  /* 0x00001c0001027983 */ /* 0x006ea20000100800 */
        /* <DEDUP_REMOVED lines=11> */
.L_x_1864:
        /* <DEDUP_REMOVED lines=16> */
.L_x_1865:
        /* <DEDUP_REMOVED lines=15> */
.L_x_1866:
        /* <DEDUP_REMOVED lines=17> */
.L_x_1995:
[----:B------:R-:W-:Y:S05]  /*2a130*/  BSYNC B2 ;  /* 0x0000000000027941 */ /* 0x000fea0003800000 */
.L_x_1867:
        /* <DEDUP_REMOVED lines=10> */
.L_x_1869:
[----:B------:R-:W-:Y:S01]  /*2a1e0*/  LOP3.LUT P0, RZ, R17, 0x8, RZ, 0xc0, !PT ;  /* 0x0000000811ff7812 */ /* 0x000fe2000780c0ff */
[----:B------:R-:W-:-:S12]  /*2a1f0*/  BSSY B2, `(.L_x_1870) ;  /* 0x0000003000027945 */ /* 0x000fd80003800000 */
[----:B------:R-:W-:Y:S05]  /*2a200*/  @P0 BRA `(.L_x_1871) ;  /* 0x0000000000040947 */ /* 0x000fea0003800000 */
[----:B------:R-:W-:Y:S01]  /*2a210*/  BPT.TRAP 0x1 ;  /* 0x000000040000795c */ /* 0x000fe20000300000 */
.L_x_1871:
[----:B------:R-:W-:Y:S05]  /*2a220*/  BSYNC B2 ;  /* 0x0000000000027941 */ /* 0x000fea0003800000 */
.L_x_1870:
        /* <DEDUP_REMOVED lines=13> */
.L_x_1872:
        /* <DEDUP_REMOVED lines=15> */
.L_x_1873:
        /* <DEDUP_REMOVED lines=12> */
.L_x_1858:
[----:B------:R-:W-:Y:S05]  /*2a4b0*/  BSYNC B1 ;  /* 0x0000000000017941 */ /* 0x000fea0003800000 */
.L_x_1857:
[----:B------:R-:W-:Y:S01]  /*2a4c0*/  VIADD R3, R4, 0x1 ;  /* 0x0000000104037836 */ /* 0x000fe20000000000 */
[----:B------:R-:W-:Y:S01]  /*2a4d0*/  LOP3.LUT P1, RZ, R17, 0x4, RZ, 0xc0, !PT ;  /* 0x0000000411ff7812 */ /* 0x000fe2000782c0ff */
[----:B------:R-:W-:Y:S01]  /*2a4e0*/  BSSY B1, `(.L_x_1874) ;  /* 0x00000a4000017945 */ /* 0x000fe20003800000 */
[----:B0-----:R-:W-:Y:S02]  /*2a4f0*/  VIADD R6, R0, 0xffffffff ;  /* 0xffffffff00067836 */ /* 0x001fe40000000000 */
[----:B------:R-:W-:-:S04]  /*2a500*/  ISETP.NE.AND P0, PT, R3, 0x2, PT ;  /* 0x000000020300780c */ /* 0x000fc80003f05270 */
[----:B------:R-:W-:Y:S02]  /*2a510*/  SEL R2, RZ, 0x1, P0 ;  /* 0x00000001ff027807 */ /* 0x000fe40000000000 */
[----:B------:R-:W-:Y:S02]  /*2a520*/  SEL R11, R3, RZ, P0 ;  /* 0x000000ff030b7207 */ /* 0x000fe40000000000 */
[----:B------:R-:W-:-:S05]  /*2a530*/  LOP3.LUT R10, R5, R2, RZ, 0x3c, !PT ;  /* 0x00000002050a7212 */ /* 0x000fca00078e3cff */
[----:B------:R0:W-:Y:S04]  /*2a540*/  STL [R1+0x18], R10 ;  /* 0x0000180a01007387 */ /* 0x0001e80000100800 */
[----:B------:R0:W-:Y:S01]  /*2a550*/  STL [R1+0x10], R11 ;  /* 0x0000100b01007387 */ /* 0x0001e20000100800 */
        /* <DEDUP_REMOVED lines=25> */
.L_x_1876:
[----:B------:R-:W-:Y:S01]  /*2a6f0*/  IMAD R3, R11, 0x8, R19 ;  /* 0x000000080b037824 */ /* 0x000fe200078e0213 */
[----:B------:R-:W-:Y:S01]  /*2a700*/  SHF.L.U32 R2, R10, 0x1f, RZ ;  /* 0x0000001f0a027819 */ /* 0x000fe200000006ff */
[----:B------:R-:W-:Y:S03]  /*2a710*/  BSSY B2, `(.L_x_1877) ;  /* 0x0000003000027945 */ /* 0x000fe60003800000 */
[----:B------:R-:W2:Y:S02]  /*2a720*/  SYNCS.PHASECHK.TRANS64.TRYWAIT P0, [R3+URZ+0x2a840], R2 ;  /* 0x02a84002030075a7 */ /* 0x000ea4000800017f */
[----:B--2---:R-:W-:Y:S05]  /*2a730*/  @!P0 BRA `(.L_x_1878) ;  /* 0x00000040003c8947 */ /* 0x004fea0003800000 */
.L_x_1996:
[----:B------:R-:W-:Y:S05]  /*2a740*/  BSYNC B2 ;  /* 0x0000000000027941 */ /* 0x000fea0003800000 */
.L_x_1877:
[----:B-1----:R-:W1:Y:S01]  /*2a750*/  S2R R8, SR_TID.X ;  /* 0x0000000000087919 */ /* 0x002e620000002100 */
[----:B------:R-:W-:Y:S01]  /*2a760*/  BSSY B2, `(.L_x_1879) ;  /* 0x0000009000027945 */ /* 0x000fe20003800000 */
[----:B-1----:R-:W-:-:S04]  /*2a770*/  LOP3.LUT R8, R8, 0x7f, RZ, 0xc0, !PT ;  /* 0x0000007f08087812 */ /* 0x002fc800078ec0ff */
[----:B------:R-:W-:-:S13]  /*2a780*/  ISETP.NE.AND P0, PT, R8, RZ, PT ;  /* 0x000000ff0800720c */ /* 0x000fda0003f05270 */
[----:B------:R-:W-:Y:S05]  /*2a790*/  @P0 BRA `(.L_x_1880) ;  /* 0x0000000000140947 */ /* 0x000fea0003800000 */
[----:B------:R-:W-:Y:S01]  /*2a7a0*/  LOP3.LUT P1, RZ, R17, 0x1, RZ, 0xc0, !PT ;  /* 0x0000000111ff7812 */ /* 0x000fe2000782c0ff */
[----:B--2---:R-:W-:-:S04]  /*2a7b0*/  IMAD.MOV.U32 R2, RZ, RZ, 0x9000 ;  /* 0x00009000ff027424 */ /* 0x004fc800078e00ff */
[----:B------:R1:W-:Y:S08]  /*2a7c0*/  SYNCS.ARRIVE.TRANS64 RZ, [R3+URZ+0x2a830], R2 ;  /* 0x02a8300203ff79a7 */ /* 0x0003f0000800003f */
[----:B------:R-:W-:Y:S05]  /*2a7d0*/  @!P1 BRA `(.L_x_1880) ;  /* 0x0000000000049947 */ /* 0x000fea0003800000 */
[----:B------:R-:W-:Y:S01]  /*2a7e0*/  BPT.TRAP 0x1 ;  /* 0x000000040000795c */ /* 0x000fe20000300000 */
.L_x_1880:
[----:B------:R-:W-:Y:S05]  /*2a7f0*/  BSYNC B2 ;  /* 0x0000000000027941 */ /* 0x000fea0003800000 */
.L_x_1879:
[----:B------:R-:W3:Y:S04]  /*2a800*/  LDL R8, [R1+0x10] ;  /* 0x0000100001087983 */ /* 0x000ee80000100800 */
[----:B-12---:R-:W2:Y:S01]  /*2a810*/  LDL R2, [R1+0x1c] ;  /* 0x00001c0001027983 */ /* 0x006ea20000100800 */
[----:B0-----:R-:W-:Y:S01]  /*2a820*/  IMAD.MOV.U32 R11, RZ, RZ, RZ ;  /* 0x000000ffff0b7224 */ /* 0x001fe200078e00ff */
[----:B------:R-:W-:Y:S01]  /*2a830*/  UIADD3 UR4, UP0, UR36, 0x370, URZ ;  /* 0x0000037024047890 */ /* 0x000fe2000ff1e03f */
[----:B------:R-:W-:Y:S01]  /*2a840*/  PLOP3.LUT P0, PT, PT, PT, PT, 0x80, 0x0 ;  /* 0x000000000000781c */ /* 0x000fe20003f0f070 */
[----:B------:R-:W-:Y:S01]  /*2a850*/  VIADD R3, R3, 0x2a830 ;  /* 0x0002a83003037836 */ /* 0x000fe20000000000 */
[----:B------:R-:W-:Y:S01]  /*2a860*/  UMOV UR6, 0x0 ;  /* 0x0000000000067882 */ /* 0x000fe20000000000 */
[----:B------:R-:W-:Y:S01]  /*2a870*/  R2UR UR10, R11 ;  /* 0x000000000b0a72ca */ /* 0x000fe200000e0000 */
[----:B------:R-:W-:Y:S01]  /*2a880*/  UIADD3.X UR5, URZ, UR37, URZ, UP0, !UPT ;  /* 0x000000253f057290 */ /* 0x000fe200087fe43f */
[----:B------:R-:W-:Y:S01]  /*2a890*/  UMOV UR7, 0x14f00000 ;  /* 0x14f0000000077882 */ /* 0x000fe20000000000 */
[----:B---3--:R-:W-:-:S02]  /*2a8a0*/  IMAD R8, R8, 0x9000, R19 ;  /* 0x0000900008087824 */ /* 0x008fc400078e0213 */
[----:B--2---:R-:W-:Y:S02]  /*2a8b0*/  IMAD R2, R7, 0x60, R2 ;  /* 0x0000006007027824 */ /* 0x004fe400078e0202 */
[----:B------:R-:W-:-:S08]  /*2a8c0*/  VIADD R10, R8, 0x18400 ;  /* 0x00018400080a7836 */ /* 0x000fd00000000000 */
.L_x_1881:
        /* <DEDUP_REMOVED lines=16> */
.L_x_1882:
        /* <DEDUP_REMOVED lines=15> */
.L_x_1883:
        /* <DEDUP_REMOVED lines=15> */
.L_x_1997:
[----:B------:R-:W-:Y:S05]  /*2abb0*/  BSYNC B2 ;  /* 0x0000000000027941 */ /* 0x000fea0003800000 */
.L_x_1884:
        /* <DEDUP_REMOVED lines=10> */
.L_x_1886:
[----:B------:R-:W-:Y:S01]  /*2ac60*/  LOP3.LUT P0, RZ, R17, 0x8, RZ, 0xc0, !PT ;  /* 0x0000000811ff7812 */ /* 0x000fe2000780c0ff */
[----:B------:R-:W-:-:S12]  /*2ac70*/  BSSY B2, `(.L_x_1887) ;  /* 0x0000003000027945 */ /* 0x000fd80003800000 */
[----:B------:R-:W-:Y:S05]  /*2ac80*/  @P0 BRA `(.L_x_1888) ;  /* 0x0000000000040947 */ /* 0x000fea0003800000 */
[----:B------:R-:W-:Y:S01]  /*2ac90*/  BPT.TRAP 0x1 ;  /* 0x000000040000795c */ /* 0x000fe20000300000 */
.L_x_1888:
[----:B------:R-:W-:Y:S05]  /*2aca0*/  BSYNC B2 ;  /* 0x0000000000027941 */ /* 0x000fea0003800000 */
.L_x_1887:
        /* <DEDUP_REMOVED lines=12> */
.L_x_1889:
        /* <DEDUP_REMOVED lines=15> */
.L_x_1890:
        /* <DEDUP_REMOVED lines=12> */
.L_x_1875:
[----:B------:R-:W-:Y:S05]  /*2af20*/  BSYNC B1 ;  /* 0x0000000000017941 */ /* 0x000fea0003800000 */
.L_x_1874:
[----:B------:R-:W2:Y:S01]  /*2af30*/  LDL R2, [R1+0x30] ;  /* 0x0000300001027983 */ /* 0x000ea20000100800 */
[----:B------:R-:W-:Y:S01]  /*2af40*/  VIADD R0, R0, 0xfffffffe ;  /* 0xfffffffe00007836 */ /* 0x000fe20000000000 */
[----:B--2---:R-:W-:-:S13]  /*2af50*/  ISETP.GT.AND P0, PT, R6, R2, PT ;  /* 0x000000020600720c */ /* 0x004fda0003f04270 */
[----:B------:R-:W-:Y:S05]  /*2af60*/  @P0 BRA `(.L_x_1891) ;  /* 0xffffffe800b00947 */ /* 0x000fea000383ffff */
.L_x_1837:
[----:B------:R-:W-:Y:S05]  /*2af70*/  BSYNC B0 ;  /* 0x0000000000007941 */ /* 0x000fea0003800000 */
.L_x_1836:
[----:B------:R-:W4:Y:S01]  /*2af80*/  S2R R2, SR_TID.X ;  /* 0x0000000000027919 */ /* 0x000f220000002100 */
[----:B------:R-:W-:Y:S01]  /*2af90*/  BSSY B0, `(.L_x_1892) ;  /* 0x0000011000007945 */ /* 0x000fe20003800000 */
[----:B----4-:R-:W-:-:S04]  /*2afa0*/  LOP3.LUT R2, R2, 0x7f, RZ, 0xc0, !PT ;  /* 0x0000007f02027812 */ /* 0x010fc800078ec0ff */
[----:B------:R-:W-:-:S13]  /*2afb0*/  ISETP.NE.AND P0, PT, R2, RZ, PT ;  /* 0x000000ff0200720c */ /* 0x000fda0003f05270 */
[----:B------:R-:W-:Y:S05]  /*2afc0*/  @P0 BRA `(.L_x_1893) ;  /* 0x0000000000340947 */ /* 0x000fea0003800000 */
[----:B------:R-:W4:Y:S01]  /*2afd0*/  S2R R2, SR_LANEID ;  /* 0x0000000000027919 */ /* 0x000f220000000000 */
[----:B------:R-:W-:Y:S01]  /*2afe0*/  VOTEU.ANY UR4, UPT, PT ;  /* 0x0000000000047886 */ /* 0x000fe200038e0100 */
[----:B--2---:R-:W2:Y:S01]  /*2aff0*/  LDC.64 R4, c[0x0][0xc60] ;  /* 0x00031800ff047b82 */ /* 0x004ea20000000a00 */
[----:B------:R-:W4:Y:S02]  /*2b000*/  FLO.U32 R0, UR4 ;  /* 0x0000000400007d00 */ /* 0x000f2400080e0000 */
[----:B----4-:R-:W-:-:S06]  /*2b010*/  ISETP.EQ.U32.AND P0, PT, R0, R2, PT ;  /* 0x000000020000720c */ /* 0x010fcc0003f02070 */
[----:B------:R-:W2:Y:S07]  /*2b020*/  POPC R2, UR4 ;  /* 0x0000000400027d09 */ /* 0x000eae0008000000 */
[----:B--2---:R-:W2:Y:S04]  /*2b030*/  @P0 ATOMG.E.ADD.STRONG.GPU PT, R2, desc[UR46][R4.64], R2 ;  /* 0x00000002040209a8 */ /* 0x004ea800081ee1ee */
[----:B--2---:R2:W4:Y:S02]  /*2b040*/  SHFL.IDX PT, R2, R2, R0, 0x1f ;  /* 0x00001f0002027589 */ /* 0x00452400000e0000 */
[----:B--2---:R-:W2:Y:S02]  /*2b050*/  S2R R0, SR_LTMASK ;  /* 0x0000000000007919 */ /* 0x004ea40000003900 */
[----:B--2---:R-:W-:-:S06]  /*2b060*/  LOP3.LUT R0, R0, UR4, RZ, 0xc0, !PT ;  /* 0x0000000400007c12 */ /* 0x004fcc000f8ec0ff */
[----:B------:R-:W4:Y:S02]  /*2b070*/  POPC R0, R0 ;  /* 0x0000000000007309 */ /* 0x000f240000000000 */
[----:B----4-:R-:W-:-:S05]  /*2b080*/  IADD3 R0, R2, UR39, R0 ;  /* 0x0000002702007c10 */ /* 0x010fca000fffe000 */
[----:B------:R4:W-:Y:S02]  /*2b090*/  STL [R1], R0 ;  /* 0x0000000001007387 */ /* 0x0009e40000100800 */
.L_x_1893:
[----:B------:R-:W-:Y:S05]  /*2b0a0*/  BSYNC B0 ;  /* 0x0000000000007941 */ /* 0x000fea0003800000 */
.L_x_1892:
[----:B------:R-:W-:Y:S01]  /*2b0b0*/  LOP3.LUT P0, RZ, R17, 0x4, RZ, 0xc0, !PT ;  /* 0x0000000411ff7812 */ /* 0x000fe2000780c0ff */
[----:B------:R-:W-:-:S12]  /*2b0c0*/  BSSY B0, `(.L_x_1894) ;  /* 0x000003f000007945 */ /* 0x000fd80003800000 */
[----:B------:R-:W-:Y:S05]  /*2b0d0*/  @!P0 BRA `(.L_x_1895) ;  /* 0x0000000000f48947 */ /* 0x000fea0003800000 */
[----:B----4-:R-:W4:Y:S04]  /*2b0e0*/  LDL R0, [R1+0x10] ;  /* 0x0000100001007983 */ /* 0x010f280000100800 */
[----:B------:R-:W5:Y:S01]  /*2b0f0*/  LDL R2, [R1+0x18] ;  /* 0x0000180001027983 */ /* 0x000f620000100800 */
[----:B------:R-:W-:Y:S01]  /*2b100*/  BSSY B1, `(.L_x_1896) ;  /* 0x0000005000017945 */ /* 0x000fe20003800000 */
[----:B----4-:R-:W-:Y:S01]  /*2b110*/  IMAD R0, R0, 0x8, R19 ;  /* 0x0000000800007824 */ /* 0x010fe200078e0213 */
[----:B-----5:R-:W-:-:S04]  /*2b120*/  SHF.L.U32 R2, R2, 0x1f, RZ ;  /* 0x0000001f02027819 */ /* 0x020fc800000006ff */
[----:B------:R-:W4:Y:S02]  /*2b130*/  SYNCS.PHASECHK.TRANS64.TRYWAIT P0, [R0+URZ+0x2a860], R2 ;  /* 0x02a86002000075a7 */ /* 0x000f24000800017f */
[----:B----4-:R-:W-:Y:S05]  /*2b140*/  @!P0 BRA `(.L_x_1897) ;  /* 0x0000003400e08947 */ /* 0x010fea0003800000 */
.L_x_1998:
[----:B------:R-:W-:Y:S05]  /*2b150*/  BSYNC B1 ;  /* 0x0000000000017941 */ /* 0x000fea0003800000 */
.L_x_1896:
[----:B---3--:R-:W3:Y:S01]  /*2b160*/  S2R R3, SR_TID.X ;  /* 0x0000000000037919 */ /* 0x008ee20000002100 */
[----:B------:R-:W-:-:S04]  /*2b170*/  UPRMT UR4, UR38, 0x9910, URZ ;  /* 0x0000991026047896 */ /* 0x000fc8000800003f */
[----:B------:R-:W-:Y:S01]  /*2b180*/  UISETP.NE.AND UP0, UPT, UR4, 0x2, UPT ;  /* 0x000000020400788c */ /* 0x000fe2000bf05270 */
[----:B---3--:R-:W-:-:S04]  /*2b190*/  LOP3.LUT R3, R3, 0x7f, RZ, 0xc0, !PT ;  /* 0x0000007f03037812 */ /* 0x008fc800078ec0ff */
[----:B------:R-:W-:-:S13]  /*2b1a0*/  ISETP.NE.AND P0, PT, R3, RZ, PT ;  /* 0x000000ff0300720c */ /* 0x000fda0003f05270 */
[----:B----4-:R-:W-:-:S04]  /*2b1b0*/  @!P0 IMAD.MOV.U32 R2, RZ, RZ, 0x6000 ;  /* 0x00006000ff028424 */ /* 0x010fc800078e00ff */
[----:B------:R3:W-:Y:S01]  /*2b1c0*/  @!P0 SYNCS.ARRIVE.TRANS64 RZ, [R0+URZ+0x2a850], R2 ;  /* 0x02a8500200ff89a7 */ /* 0x0007e2000800003f */
[----:B------:R-:W-:-:S13]  /*2b1d0*/  PLOP3.LUT P0, PT, PT, PT, UP0, 0x80, 0x0 ;  /* 0x000000000000781c */ /* 0x000fda0003f0f008 */
[----:B---3--:R-:W-:Y:S05]  /*2b1e0*/  @P0 BRA `(.L_x_1898) ;  /* 0x0000000000040947 */ /* 0x008fea0003800000 */
[----:B------:R-:W-:Y:S01]  /*2b1f0*/  BPT.TRAP 0x1 ;  /* 0x000000040000795c */ /* 0x000fe20000300000 */
.L_x_1898:
[----:B------:R-:W-:Y:S01]  /*2b200*/  LOP3.LUT P0, RZ, R17, 0x8, RZ, 0xc0, !PT ;  /* 0x0000000811ff7812 */ /* 0x000fe2000780c0ff */
[----:B------:R-:W-:-:S12]  /*2b210*/  BSSY B1, `(.L_x_1899) ;  /* 0x0000003000017945 */ /* 0x000fd80003800000 */
[----:B------:R-:W-:Y:S05]  /*2b220*/  @P0 BRA `(.L_x_1900) ;  /* 0x0000000000040947 */ /* 0x000fea0003800000 */
[----:B------:R-:W-:Y:S01]  /*2b230*/  BPT.TRAP 0x1 ;  /* 0x000000040000795c */ /* 0x000fe20000300000 */
.L_x_1900:
[----:B------:R-:W-:Y:S05]  /*2b240*/  BSYNC B1 ;  /* 0x0000000000017941 */ /* 0x000fea0003800000 */
.L_x_1899:
[----:B------:R-:W3:Y:S04]  /*2b250*/  LDL.LU R4, [R1+0x1c] ;  /* 0x00001c0001047983 */ /* 0x000ee80000300800 */
[----:B------:R-:W3:Y:S04]  /*2b260*/  LDL.LU R3, [R1+0x4] ;  /* 0x0000040001037983 */ /* 0x000ee80000300800 */
[----:B------:R-:W4:Y:S01]  /*2b270*/  LDL R2, [R1+0x10] ;  /* 0x0000100001027983 */ /* 0x000f220000100800 */
        /* <DEDUP_REMOVED lines=8> */
[----:B----4-:R-:W-:-:S04]  /*2b300*/  IMAD R2, R2, 0x6000, R19 ;  /* 0x0000600002027824 */ /* 0x010fc800078e0213 */
[----:B------:R-:W-:-:S07]  /*2b310*/  VIADD R4, R2, 0x400 ;  /* 0x0000040002047836 */ /* 0x000fce0000000000 */
.L_x_1901:
        /* <DEDUP_REMOVED lines=15> */
.L_x_1902:
        /* <DEDUP_REMOVED lines=10> */
.L_x_1895:
[----:B------:R-:W-:Y:S05]  /*2b4b0*/  BSYNC B0 ;  /* 0x0000000000007941 */ /* 0x000fea0003800000 */
.L_x_1894:
[----:B--2---:R-:W4:Y:S04]  /*2b4c0*/  LDL.LU R5, [R1+0x10] ;  /* 0x0000100001057983 */ /* 0x004f280000300800 */
[----:B------:R-:W2:Y:S01]  /*2b4d0*/  LDL.LU R4, [R1+0x18] ;  /* 0x0000180001047983 */ /* 0x000ea20000300800 */
[----:B----4-:R-:W-:-:S05]  /*2b4e0*/  VIADD R0, R5, 0x1 ;  /* 0x0000000105007836 */ /* 0x010fca0000000000 */
[----:B------:R-:W-:-:S04]  /*2b4f0*/  ISETP.NE.AND P0, PT, R0, 0x2, PT ;  /* 0x000000020000780c */ /* 0x000fc80003f05270 */
[----:B------:R-:W-:Y:S02]  /*2b500*/  SEL R2, RZ, 0x1, P0 ;  /* 0x00000001ff027807 */ /* 0x000fe40000000000 */
[----:B------:R-:W-:Y:S02]  /*2b510*/  SEL R0, R0, RZ, P0 ;  /* 0x000000ff00007207 */ /* 0x000fe40000000000 */
[----:B--2---:R-:W-:-:S03]  /*2b520*/  LOP3.LUT R4, R4, R2, RZ, 0x3c, !PT ;  /* 0x0000000204047212 */ /* 0x004fc600078e3cff */
[----:B------:R4:W-:Y:S04]  /*2b530*/  STL [R1+0x10], R0 ;  /* 0x0000100001007387 */ /* 0x0009e80000100800 */
[----:B------:R4:W-:Y:S02]  /*2b540*/  STL [R1+0x18], R4 ;  /* 0x0000180401007387 */ /* 0x0009e40000100800 */
.L_x_1816:
[----:B------:R-:W-:Y:S05]  /*2b550*/  BSYNC B7 ;  /* 0x0000000000077941 */ /* 0x000fea0003800000 */
.L_x_1814:
[----:B------:R-:W-:-:S13]  /*2b560*/  LOP3.LUT P0, RZ, R17, 0x10, RZ, 0xc0, !PT ;  /* 0x0000001011ff7812 */ /* 0x000fda000780c0ff */
[----:B------:R-:W-:Y:S05]  /*2b570*/  @!P0 BRA `(.L_x_1903) ;  /* 0x00000000002c8947 */ /* 0x000fea0003800000 */
[----:B------:R-:W-:Y:S05]  /*2b580*/  WARPSYNC.ALL ;  /* 0x0000000000007948 */ /* 0x000fea0003800000 */
[----:B------:R-:W5:Y:S08]  /*2b590*/  S2UR UR5, SR_CgaCtaId ;  /* 0x00000000000579c3 */ /* 0x000f700000008800 */
[----:B------:R-:W-:Y:S06]  /*2b5a0*/  BAR.SYNC.DEFER_BLOCKING 0x5, 0x180 ;  /* 0x0146000000007b1d */ /* 0x000fec0000010000 */
[----:B------:R-:W-:-:S02]  /*2b5b0*/  UMOV UR4, 0x400 ;  /* 0x0000040000047882 */ /* 0x000fc40000000000 */
[----:B-----5:R-:W-:-:S06]  /*2b5c0*/  ULEA UR4, UR5, UR4, 0x18 ;  /* 0x0000000405047291 */ /* 0x020fcc000f8ec03f */
[----:B------:R-:W-:-:S05]  /*2b5d0*/  IMAD.U32 R19, RZ, RZ, UR4 ;  /* 0x00000004ff137e24 */ /* 0x000fca000f8e00ff */
[----:B01--4-:R-:W0:Y:S04]  /*2b5e0*/  LDS.128 R4, [R19+0x2a8d0] ;  /* 0x02a8d00013047984 */ /* 0x013e280000000c00 */
[----:B0-----:R0:W-:Y:S04]  /*2b5f0*/  STL.64 [R1], R4 ;  /* 0x0000000401007387 */ /* 0x0011e80000100a00 */
[----:B------:R0:W-:Y:S01]  /*2b600*/  STL.64 [R1+0x8], R6 ;  /* 0x0000080601007387 */ /* 0x0001e20000100a00 */
[----:B------:R-:W-:Y:S06]  /*2b610*/  BAR.ARV 0x4, 0x180 ;  /* 0x0106000000007b1d */ /* 0x000fec0000002000 */
[----:B------:R-:W-:Y:S05]  /*2b620*/  BRA `(.L_x_1904) ;  /* 0x00000010002c7947 */ /* 0x000fea0003800000 */
.L_x_1903:
[----:B------:R-:W5:Y:S01]  /*2b630*/  LDL R16, [R1+0x28] ;  /* 0x0000280001107983 */ /* 0x000f620000100800 */
[----:B------:R-:W-:Y:S01]  /*2b640*/  UMOV UR4, 0xffffffff ;  /* 0xffffffff00047882 */ /* 0x000fe20000000000 */
[----:B-----5:R-:W-:Y:S02]  /*2b650*/  ISETP.NE.AND P5, PT, R16, 0x1f, PT ;  /* 0x0000001f1000780c */ /* 0x020fe40003fa5270 */
[----:B------:R-:W-:Y:S11]  /*2b660*/  BRA.DIV UR4, `(.L_x_1905) ;  /* 0x0000003204ac7947 */ /* 0x000ff6000b800000 */
[----:B---3--:R-:W2:Y:S01]  /*2b670*/  LDL R3, [R1+0xc] ;  /* 0x00000c0001037983 */ /* 0x008ea20000100800 */
[----:B------:R-:W-:-:S03]  /*2b680*/  ULDC UR4, c[0x0][0xc3c] ;  /* 0x00030f0000047ab9 */ /* 0x000fc60000000800 */
[----:B------:R-:W0:Y:S01]  /*2b690*/  LDL.LU R2, [R1] ;  /* 0x0000000001027983 */ /* 0x000e220000300800 */
[----:B------:R-:W-:Y:S01]  /*2b6a0*/  LOP3.LUT P4, RZ, R17, 0x1, RZ, 0xc0, !PT ;  /* 0x0000000111ff7812 */ /* 0x000fe2000788c0ff */
[----:B--2-4-:R-:W-:Y:S02]  /*2b6b0*/  IMAD.IADD R0, R3, 0x1, R16 ;  /* 0x0000000103007824 */ /* 0x014fe400078e0210 */
[----:B0-----:R-:W-:-:S03]  /*2b6c0*/  IMAD.MOV.U32 R10, RZ, RZ, R2 ;  /* 0x000000ffff0a7224 */ /* 0x001fc600078e0002 */
[----:B------:R-:W-:-:S13]  /*2b6d0*/  ISETP.GE.OR P0, PT, R0, UR4, !P5 ;  /* 0x0000000400007c0c */ /* 0x000fda000ef06670 */
[----:B------:R-:W0:Y:S08]  /*2b6e0*/  @!P0 LDC.64 R2, c[0x0][0xc80] ;  /* 0x00032000ff028b82 */ /* 0x000e300000000a00 */
[----:B-1----:R-:W1:Y:S01]  /*2b6f0*/  @!P0 LDC.64 R6, c[0x0][0xc78] ;  /* 0x00031e00ff068b82 */ /* 0x002e620000000a00 */
        /* <DEDUP_REMOVED lines=8> */
[----:B------:R-:W-:Y:S01]  /*2b780*/  SHFL.IDX PT, R5, R10, RZ, 0x1f ;  /* 0x00001fff0a057589 */ /* 0x000fe200000e0000 */
[----:B------:R-:W-:-:S03]  /*2b790*/  ISETP.GE.U32.AND P3, PT, R16, 0x10, PT ;  /* 0x000000101000780c */ /* 0x000fc60003f66070 */
[----:B------:R-:W-:Y:S01]  /*2b7a0*/  SHFL.IDX PT, R0, R10, 0x1, 0x1f ;  /* 0x00201f000a007f89 */ /* 0x000fe200000e0000 */
[----:B--2---:R-:W-:Y:S02]  /*2b7b0*/  @!P0 IMAD.MOV.U32 R4, RZ, RZ, R8 ;  /* 0x000000ffff048224 */ /* 0x004fe400078e0008 */
[----:B------:R-:W-:Y:S02]  /*2b7c0*/  IMAD.MOV.U32 R8, RZ, RZ, RZ ;  /* 0x000000ffff087224 */ /* 0x000fe400078e00ff */
[----:B---3--:R-:W-:Y:S01]  /*2b7d0*/  @!P0 IMAD.MOV.U32 R6, RZ, RZ, R2 ;  /* 0x000000ffff068224 */ /* 0x008fe200078e0002 */
        /* <DEDUP_REMOVED lines=18> */
.L_x_2008:
[----:B------:R-:W-:Y:S02]  /*2b900*/  ULDC UR4, c[0x0][0xc38] ;  /* 0x00030e0000047ab9 */ /* 0x000fe40000000800 */
[----:B------:R-:W-:-:S04]  /*2b910*/  IMAD.U32 R2, RZ, RZ, UR4 ;  /* 0x00000004ff027e24 */ /* 0x000fc8000f8e00ff */
[----:B-1----:R-:W-:-:S04]  /*2b920*/  IMAD R9, R9, R2, RZ ;  /* 0x0000000209097224 */ /* 0x002fc800078e02ff */
[----:B------:R-:W-:-:S05]  /*2b930*/  IMAD.IADD R0, R0, 0x1, R9 ;  /* 0x0000000100007824 */ /* 0x000fca00078e0209 */
[----:B------:R-:W-:-:S13]  /*2b940*/  ISETP.GT.AND P4, PT, R0, R5, PT ;  /* 0x000000050000720c */ /* 0x000fda0003f84270 */
[----:B------:R-:W-:Y:S05]  /*2b950*/  @P4 BRA `(.L_x_1906) ;  /* 0x0000000000ac4947 */ /* 0x000fea0003800000 */
.L_x_1909:
        /* <DEDUP_REMOVED lines=20> */
[----:B------:R-:W1:Y:S01]  /*2baa0*/  SHFL.UP PT, R3, R2, 0x1, RZ ;  /* 0x0420000002037989 */ /* 0x000e6200000e00ff */
[----:B------:R-:W-:-:S04]  /*2bab0*/  LOP3.LUT P4, RZ, R17, 0x1, RZ, 0xc0, !PT ;  /* 0x0000000111ff7812 */ /* 0x000fc8000788c0ff */
        /* <DEDUP_REMOVED lines=15> */
.L_x_2016:
[----:B------:R-:W-:Y:S02]  /*2bbb0*/  ULDC UR4, c[0x0][0xc38] ;  /* 0x00030e0000047ab9 */ /* 0x000fe40000000800 */
[----:B------:R-:W-:-:S04]  /*2bbc0*/  IMAD.U32 R2, RZ, RZ, UR4 ;  /* 0x00000004ff027e24 */ /* 0x000fc8000f8e00ff */
[----:B-1----:R-:W-:-:S04]  /*2bbd0*/  IMAD R9, R9, R2, RZ ;  /* 0x0000000209097224 */ /* 0x002fc800078e02ff */
[----:B------:R-:W-:-:S05]  /*2bbe0*/  IMAD.IADD R0, R9, 0x1, R0 ;  /* 0x0000000109007824 */ /* 0x000fca00078e0200 */
[----:B------:R-:W-:-:S13]  /*2bbf0*/  ISETP.GT.AND P4, PT, R0, R5, PT ;  /* 0x000000050000720c */ /* 0x000fda0003f84270 */
[----:B------:R-:W-:Y:S05]  /*2bc00*/  @!P4 BRA `(.L_x_1909) ;  /* 0xfffffffc0054c947 */ /* 0x000fea000383ffff */
.L_x_1906:
        /* <DEDUP_REMOVED lines=8> */
[----:B-1----:R1:W3:Y:S04]  /*2bc90*/  SHFL.IDX PT, R4, R4, R3, 0x1f ;  /* 0x00001f0304047589 */ /* 0x0022e800000e0000 */
[----:B------:R1:W4:Y:S01]  /*2bca0*/  SHFL.IDX PT, R6, R6, R3, 0x1f ;  /* 0x00001f0306067589 */ /* 0x00032200000e0000 */
[----:B--2---:R-:W-:-:S05]  /*2bcb0*/  IMAD.IADD R10, R3, 0x1, R10 ;  /* 0x00000001030a7824 */ /* 0x004fca00078e020a */
[----:B---34-:R1:W-:Y:S02]  /*2bcc0*/  STL [R1+0xc], R10 ;  /* 0x00000c0a01007387 */ /* 0x0183e40000100800 */
.L_x_2021:
[----:B------:R-:W-:-:S13]  /*2bcd0*/  ISETP.NE.AND P0, PT, R0, RZ, PT ;  /* 0x000000ff0000720c */ /* 0x000fda0003f05270 */
[----:B------:R-:W-:Y:S05]  /*2bce0*/  @!P0 BRA `(.L_x_1911) ;  /* 0x0000000000148947 */ /* 0x000fea0003800000 */
[----:B------:R-:W-:Y:S01]  /*2bcf0*/  UMOV UR4, 0xffffffff ;  /* 0xffffffff00047882 */ /* 0x000fe20000000000 */
[----:B-1----:R-:W-:Y:S02]  /*2bd00*/  VIADD R3, R3, 0xffffffff ;  /* 0xffffffff03037836 */ /* 0x002fe40000000000 */
[----:B------:R-:W-:Y:S05]  /*2bd10*/  BRA.DIV UR4, `(.L_x_1912) ;  /* 0x0000003604a47947 */ /* 0x000fea000b800000 */
[----:B------:R1:W2:Y:S02]  /*2bd20*/  SHFL.IDX PT, R3, R7, R3, 0x1f ;  /* 0x00001f0307037589 */ /* 0x0002a400000e0000 */
.L_x_2024:
[----:B--2---:R-:W-:-:S07]  /*2bd30*/  IMAD.MOV.U32 R8, RZ, RZ, R3 ;  /* 0x000000ffff087224 */ /* 0x004fce00078e0003 */
.L_x_1911:
[----:B------:R-:W-:Y:S01]  /*2bd40*/  ISETP.NE.AND P0, PT, R6, 0x1, PT ;  /* 0x000000010600780c */ /* 0x000fe20003f05270 */
[----:B------:R-:W-:-:S05]  /*2bd50*/  IMAD R0, R8, R2, R9 ;  /* 0x0000000208007224 */ /* 0x000fca00078e0209 */
[----:B------:R2:W-:Y:S02]  /*2bd60*/  STL [R1], R0 ;  /* 0x0000000001007387 */ /* 0x0005e40000100800 */
[----:B--2---:R-:W-:-:S05]  /*2bd70*/  IMAD.IADD R0, R5, 0x1, -R0 ;  /* 0x0000000105007824 */ /* 0x004fca00078e0a00 */
[----:B------:R-:W-:Y:S05]  /*2bd80*/  @!P0 BRA `(.L_x_1913) ;  /* 0x0000000000e48947 */ /* 0x000fea0003800000 */
[----:B------:R-:W-:-:S04]  /*2bd90*/  IABS R5, R4 ;  /* 0x0000000400057213 */ /* 0x000fc80000000000 */
[----:B------:R-:W2:Y:S08]  /*2bda0*/  I2F.RP R2, R5 ;  /* 0x0000000500027306 */ /* 0x000eb00000209400 */
[----:B--2---:R-:W2:Y:S02]  /*2bdb0*/  MUFU.RCP R2, R2 ;  /* 0x0000000200027308 */ /* 0x004ea40000001000 */
[----:B--2---:R-:W-:-:S06]  /*2bdc0*/  VIADD R2, R2, 0xffffffe ;  /* 0x0ffffffe02027836 */ /* 0x004fcc0000000000 */
[----:B-1----:R-:W1:Y:S02]  /*2bdd0*/  F2I.FTZ.U32.TRUNC.NTZ R3, R2 ;  /* 0x0000000200037305 */ /* 0x002e64000021f000 */
[----:B-1----:R-:W-:-:S04]  /*2bde0*/  IMAD.MOV R2, RZ, RZ, -R3 ;  /* 0x000000ffff027224 */ /* 0x002fc800078e0a03 */
        /* <DEDUP_REMOVED lines=14> */
[----:B------:R-:W1:Y:S07]  /*2bed0*/  I2F.RP R2, R5 ;  /* 0x0000000500027306 */ /* 0x000e6e0000209400 */
[----:B------:R-:W-:Y:S01]  /*2bee0*/  @P0 VIADD R8, R8, 0x1 ;  /* 0x0000000108080836 */ /* 0x000fe20000000000 */
[----:B-1----:R-:W1:Y:S02]  /*2bef0*/  MUFU.RCP R2, R2 ;  /* 0x0000000200027308 */ /* 0x002e640000001000 */
[----:B-1----:R-:W-:-:S06]  /*2bf00*/  VIADD R2, R2, 0xffffffe ;  /* 0x0ffffffe02027836 */ /* 0x002fcc0000000000 */
[----:B------:R-:W1:Y:S02]  /*2bf10*/  F2I.FTZ.U32.TRUNC.NTZ R3, R2 ;  /* 0x0000000200037305 */ /* 0x000e64000021f000 */
[----:B-1----:R-:W-:-:S04]  /*2bf20*/  IMAD.MOV R2, RZ, RZ, -R3 ;  /* 0x000000ffff027224 */ /* 0x002fc800078e0a03 */
[----:B0-----:R-:W-:Y:S02]  /*2bf30*/  IMAD R7, R2, R5, RZ ;  /* 0x0000000502077224 */ /* 0x001fe400078e02ff */
        /* <DEDUP_REMOVED lines=30> */
.L_x_1913:
[----:B-1----:R-:W2:Y:S01]  /*2c120*/  LDL R3, [R1+0xc] ;  /* 0x00000c0001037983 */ /* 0x002ea20000100800 */
[----:B0-----:R-:W2:Y:S02]  /*2c130*/  LDC.64 R6, c[0x0][0xc90] ;  /* 0x00032400ff067b82 */ /* 0x001ea40000000a00 */
        /* <DEDUP_REMOVED lines=31> */
[----:B------:R-:W-:-:S04]  /*2c330*/  VIADDMNMX R8, R8, R2, R3, PT ;  /* 0x0000000208087246 */ /* 0x000fc80003800103 */
[----:B------:R-:W-:-:S04]  /*2c340*/  IABS R9, R8 ;  /* 0x0000000800097213 */ /* 0x000fc80000000000 */
        /* <DEDUP_REMOVED lines=18> */
[----:B------:R-:W-:Y:S02]  /*2c470*/  LOP3.LUT R0, R6, R8, RZ, 0x3c, !PT ;  /* 0x0000000806007212 */ /* 0x000fe400078e3cff */
[----:B------:R-:W-:Y:S02]  /*2c480*/  IADD3 R6, R7, 0x1000000, R6 ;  /* 0x0100000007067810 */ /* 0x000fe40007ffe006 */
[----:B------:R-:W-:-:S07]  /*2c490*/  ISETP.GE.AND P1, PT, R0, RZ, PT ;  /* 0x000000ff0000720c */ /* 0x000fce0003f26270 */
[----:B------:R-:W-:-:S04]  /*2c4a0*/  @P0 VIADD R2, R2, 0x1 ;  /* 0x0000000102020836 */ /* 0x000fc80000000000 */
[----:B------:R-:W-:-:S04]  /*2c4b0*/  IMAD.MOV.U32 R0, RZ, RZ, R2 ;  /* 0x000000ffff007224 */ /* 0x000fc800078e0002 */
[----:B------:R-:W-:Y:S01]  /*2c4c0*/  @!P1 IMAD.MOV R0, RZ, RZ, -R0 ;  /* 0x000000ffff009224 */ /* 0x000fe200078e0a00 */
[----:B------:R-:W-:Y:S01]  /*2c4d0*/  @!P2 LOP3.LUT R0, RZ, R8, RZ, 0x33, !PT ;  /* 0x00000008ff00a212 */ /* 0x000fe200078e33ff */
[----:B------:R-:W-:-:S04]  /*2c4e0*/  IMAD.MOV R8, RZ, RZ, -R8 ;  /* 0x000000ffff087224 */ /* 0x000fc800078e0a08 */
[----:B------:R-:W-:-:S05]  /*2c4f0*/  IMAD R2, R0, R8, R6 ;  /* 0x0000000800027224 */ /* 0x000fca00078e0206 */
[----:B------:R1:W-:Y:S02]  /*2c500*/  STL [R1+0x8], R2 ;  /* 0x0000080201007387 */ /* 0x0003e40000100800 */
.L_x_1914:
[----:B------:R-:W-:-:S05]  /*2c510*/  LOP3.LUT R0, RZ, R0, RZ, 0x33, !PT ;  /* 0x00000000ff007212 */ /* 0x000fca00078e33ff */
[----:B------:R-:W-:-:S05]  /*2c520*/  IMAD.IADD R0, R4, 0x1, R0 ;  /* 0x0000000104007824 */ /* 0x000fca00078e0200 */
[----:B------:R2:W-:Y:S01]  /*2c530*/  STL [R1+0x4], R0 ;  /* 0x0000040001007387 */ /* 0x0005e20000100800 */
[----:B------:R-:W-:Y:S05]  /*2c540*/  BRA `(.L_x_1915) ;  /* 0x0000000000287947 */ /* 0x000fea0003800000 */
.L_x_1907:
        /* <DEDUP_REMOVED lines=10> */
.L_x_1915:
[----:B--23--:R-:W2:Y:S04]  /*2c5f0*/  LDL R0, [R1+0x28] ;  /* 0x0000280001007983 */ /* 0x00cea80000100800 */
[----:B01----:R-:W3:Y:S04]  /*2c600*/  LDL R2, [R1+0xc] ;  /* 0x00000c0001027983 */ /* 0x003ee80000100800 */
        /* <DEDUP_REMOVED lines=13> */
.L_x_1904:
[----:B--2---:R-:W2:Y:S01]  /*2c6e0*/  LDL R0, [R1+0xc] ;  /* 0x00000c0001007983 */ /* 0x004ea20000100800 */
[----:B------:R-:W-:Y:S02]  /*2c6f0*/  ULDC UR4, c[0x0][0xc3c] ;  /* 0x00030f0000047ab9 */ /* 0x000fe40000000800 */
[----:B--2---:R-:W-:-:S13]  /*2c700*/  ISETP.GE.AND P0, PT, R0, UR4, PT ;  /* 0x0000000400007c0c */ /* 0x004fda000bf06270 */
[----:B------:R-:W-:Y:S05]  /*2c710*/  @!P0 BRA `(.L_x_1916) ;  /* 0xffffff8400908947 */ /* 0x000fea000383ffff */
[----:B------:R-:W-:Y:S05]  /*2c720*/  BSYNC B8 ;  /* 0x0000000000087941 */ /* 0x000fea0003800000 */
.L_x_1752:
[----:B----4-:R-:W2:Y:S01]  /*2c730*/  LDL.LU R0, [R1+0x58] ;  /* 0x0000580001007983 */ /* 0x010ea20000300800 */
[----:B------:R-:W-:Y:S01]  /*2c740*/  BSSY B0, `(.L_x_1917) ;  /* 0x000000b000007945 */ /* 0x000fe20003800000 */
[----:B01----:R-:W0:Y:S01]  /*2c750*/  S2R R5, SR_CgaCtaId ;  /* 0x0000000000057919 */ /* 0x003e220000008800 */
[----:B--2---:R-:W-:-:S05]  /*2c760*/  VIADD R0, R0, 0x1 ;  /* 0x0000000100007836 */ /* 0x004fca0000000000 */
[----:B------:R-:W-:-:S04]  /*2c770*/  LEA.HI R2, R0, R0, RZ, 0x1 ;  /* 0x0000000000027211 */ /* 0x000fc800078f08ff */
[----:B---3--:R-:W-:-:S05]  /*2c780*/  LOP3.LUT R3, R2, 0xfffffffe, RZ, 0xc0, !PT ;  /* 0xfffffffe02037812 */ /* 0x008fca00078ec0ff */
[----:B------:R-:W-:Y:S01]  /*2c790*/  IMAD.IADD R3, R0, 0x1, -R3 ;  /* 0x0000000100037824 */ /* 0x000fe200078e0a03 */
[----:B------:R-:W-:-:S04]  /*2c7a0*/  MOV R0, 0x400 ;  /* 0x0000040000007802 */ /* 0x000fc80000000f00 */
[----:B0-----:R-:W-:Y:S02]  /*2c7b0*/  LEA R0, R5, R0, 0x18 ;  /* 0x0000000005007211 */ /* 0x001fe400078ec0ff */
[----:B------:R-:W-:-:S04]  /*2c7c0*/  SHF.L.U32 R3, R3, 0x1f, RZ ;  /* 0x0000001f03037819 */ /* 0x000fc800000006ff */
[----:B------:R-:W0:Y:S02]  /*2c7d0*/  SYNCS.PHASECHK.TRANS64.TRYWAIT P0, [R0+URZ+0x2a820], R3 ;  /* 0x02a82003000075a7 */ /* 0x000e24000800017f */
[----:B0-----:R-:W-:Y:S05]  /*2c7e0*/  @!P0 BRA `(.L_x_1918) ;  /* 0x0000002c001c8947 */ /* 0x001fea0003800000 */
.L_x_2025:
[----:B------:R-:W-:Y:S05]  /*2c7f0*/  BSYNC B0 ;  /* 0x0000000000007941 */ /* 0x000fea0003800000 */
.L_x_1917:
[----:B------:R-:W-:-:S03]  /*2c800*/  UMOV UR4, 0xffffffff ;  /* 0xffffffff00047882 */ /* 0x000fc60000000000 */
[----:B------:R-:W-:Y:S05]  /*2c810*/  BRA.DIV UR4, `(.L_x_1919) ;  /* 0x0000002e04247947 */ /* 0x000fea000b800000 */
[----:B------:R-:W1:Y:S02]  /*2c820*/  S2R R2, SR_TID.X ;  /* 0x0000000000027919 */ /* 0x000e640000002100 */
[----:B-1----:R-:W-:-:S04]  /*2c830*/  SHF.R.U32.HI R2, RZ, 0x5, R2 ;  /* 0x00000005ff027819 */ /* 0x002fc80000011602 */
[----:B------:R-:W-:-:S05]  /*2c840*/  LOP3.LUT R2, R2, 0x3, RZ, 0xc0, !PT ;  /* 0x0000000302027812 */ /* 0x000fca00078ec0ff */
[----:B------:R1:W2:Y:S02]  /*2c850*/  SHFL.IDX PT, R14, R2, RZ, 0x1f ;  /* 0x00001fff020e7589 */ /* 0x0002a400000e0000 */
.L_x_2028:
[----:B--2---:R-:W-:-:S13]  /*2c860*/  ISETP.NE.AND P0, PT, R14, RZ, PT ;  /* 0x000000ff0e00720c */ /* 0x004fda0003f05270 */
[----:B------:R-:W-:Y:S05]  /*2c870*/  @P0 BRA `(.L_x_1449) ;  /* 0x00000000009c0947 */ /* 0x000fea0003800000 */
[----:B------:R-:W-:-:S03]  /*2c880*/  UMOV UR4, 0xffffffff ;  /* 0xffffffff00047882 */ /* 0x000fc60000000000 */
[----:B------:R-:W-:Y:S05]  /*2c890*/  BRA.DIV UR4, `(.L_x_1920) ;  /* 0x0000002e04387947 */ /* 0x000fea000b800000 */
[----:B------:R-:W-:-:S13]  /*2c8a0*/  ELECT P6, URZ, PT ;  /* 0x00000000003f782f */ /* 0x000fda00038c0000 */
.L_x_2031:
        /* <DEDUP_REMOVED lines=8> */
.L_x_1921:
[----:B0-----:R-:W2:Y:S04]  /*2c930*/  LDL R3, [R1+0x10] ;  /* 0x0000100001037983 */ /* 0x001ea80000100800 */
[----:B------:R-:W3:Y:S01]  /*2c940*/  LDL.LU R7, [R1+0x18] ;  /* 0x0000180001077983 */ /* 0x000ee20000300800 */
[----:B------:R-:W-:-:S04]  /*2c950*/  VIADD R2, R0, 0x2a840 ;  /* 0x0002a84000027836 */ /* 0x000fc80000000000 */
[C---:B--2---:R-:W-:Y:S02]  /*2c960*/  IMAD R6, R3.reuse, 0x8, R2 ;  /* 0x0000000803067824 */ /* 0x044fe400078e0202 */
[----:B------:R-:W-:Y:S01]  /*2c970*/  VIADD R3, R3, 0x1 ;  /* 0x0000000103037836 */ /* 0x000fe20000000000 */
[----:B---3--:R-:W-:-:S04]  /*2c980*/  SHF.L.U32 R5, R7, 0x1f, RZ ;  /* 0x0000001f07057819 */ /* 0x008fc800000006ff */
        /* <DEDUP_REMOVED lines=8> */
.L_x_2032:
[----:B------:R-:W1:Y:S02]  /*2ca10*/  SYNCS.PHASECHK.TRANS64.TRYWAIT P0, [R7+URZ], R2 ;  /* 0x00000002070075a7 */ /* 0x000e64000800017f */
[----:B-1----:R-:W-:Y:S05]  /*2ca20*/  @!P0 BRA `(.L_x_1923) ;  /* 0x0000002c00088947 */ /* 0x002fea0003800000 */
.L_x_2033:
[----:B------:R-:W-:Y:S05]  /*2ca30*/  @!P2 BRA `(.L_x_1924) ;  /* 0x000000000004a947 */ /* 0x000fea0003800000 */
[----:B------:R-:W-:Y:S01]  /*2ca40*/  BPT.TRAP 0x1 ;  /* 0x000000040000795c */ /* 0x000fe20000300000 */
.L_x_1924:
[----:B------:R-:W2:Y:S01]  /*2ca50*/  LDL.LU R4, [R1+0x10] ;  /* 0x0000100001047983 */ /* 0x000ea20000300800 */
[----:B------:R-:W-:-:S04]  /*2ca60*/  VIADD R0, R0, 0x2a860 ;  /* 0x0002a86000007836 */ /* 0x000fc80000000000 */
[----:B--2---:R-:W-:-:S04]  /*2ca70*/  IMAD R4, R4, 0x8, R0 ;  /* 0x0000000804047824 */ /* 0x004fc800078e0200 */
[----:B------:R-:W2:Y:S02]  /*2ca80*/  SYNCS.PHASECHK.TRANS64.TRYWAIT P0, [R4+URZ], R5 ;  /* 0x00000005040075a7 */ /* 0x000ea4000800017f */
[----:B--2---:R-:W-:Y:S05]  /*2ca90*/  @!P0 BRA `(.L_x_1925) ;  /* 0x0000002c00008947 */ /* 0x004fea0003800000 */
.L_x_2034:
[----:B------:R-:W-:-:S07]  /*2caa0*/  IMAD R3, R3, 0x8, R0 ;  /* 0x0000000803037824 */ /* 0x000fce00078e0200 */
.L_x_1926:
[----:B---3--:R3:W4:Y:S02]  /*2cab0*/  SYNCS.PHASECHK.TRANS64.TRYWAIT P0, [R3+URZ], R2 ;  /* 0x00000002030075a7 */ /* 0x008724000800017f */
[----:B----4-:R-:W-:Y:S05]  /*2cac0*/  @!P0 NANOSLEEP.SYNCS 0x989680 ;  /* 0x009896800000895d */ /* 0x010fea0003900000 */
[----:B------:R-:W4:Y:S02]  /*2cad0*/  @!P0 SYNCS.PHASECHK.TRANS64 P0, [R3+URZ], R2 ;  /* 0x00000002030085a7 */ /* 0x000f24000800007f */
[----:B----4-:R-:W-:Y:S05]  /*2cae0*/  @!P0 BRA `(.L_x_1926) ;  /* 0xfffffffc00f08947 */ /* 0x010fea000383ffff */
.L_x_1449:
[----:B------:R-:W-:Y:S05]  /*2caf0*/  BSYNC B9 ;  /* 0x0000000000097941 */ /* 0x000fea0003800000 */
.L_x_1446:
[----:B------:R-:W-:Y:S05]  /*2cb00*/  EXIT ;  /* 0x000000000000794d */ /* 0x000fea0003800000 */
.L_x_1477:
[----:B0-----:R0:W1:Y:S02]  /*2cb10*/  SYNCS.PHASECHK.TRANS64.TRYWAIT P5, [R3+URZ+0x2a890], R0 ;  /* 0x02a89000030075a7 */ /* 0x00106400080a017f */
[----:B-1----:R-:W-:Y:S05]  /*2cb20*/  @!P5 NANOSLEEP.SYNCS 0x989680 ;  /* 0x009896800000d95d */ /* 0x002fea0003900000 */
[----:B------:R-:W1:Y:S02]  /*2cb30*/  @!P5 SYNCS.PHASECHK.TRANS64 P5, [R3+URZ+0x2a890], R0 ;  /* 0x02a890000300d5a7 */ /* 0x000e6400080a007f */
[----:B-1----:R-:W-:Y:S05]  /*2cb40*/  @!P5 BRA `(.L_x_1477) ;  /* 0xfffffffc00f0d947 */ /* 0x002fea000383ffff */
[----:B------:R-:W-:Y:S05]  /*2cb50*/  BRA `(.L_x_1927) ;  /* 0xfffffd7400007947 */ /* 0x000fea000383ffff */
.L_x_1531:
[----:B-1----:R1:W2:Y:S02]  /*2cb60*/  SYNCS.PHASECHK.TRANS64.TRYWAIT P5, [R3+URZ+0x2a890], R0 ;  /* 0x02a89000030075a7 */ /* 0x0022a400080a017f */
[----:B--2---:R-:W-:Y:S05]  /*2cb70*/  @!P5 NANOSLEEP.SYNCS 0x989680 ;  /* 0x009896800000d95d */ /* 0x004fea0003900000 */
[----:B------:R-:W2:Y:S02]  /*2cb80*/  @!P5 SYNCS.PHASECHK.TRANS64 P5, [R3+URZ+0x2a890], R0 ;  /* 0x02a890000300d5a7 */ /* 0x000ea400080a007f */
[----:B--2---:R-:W-:Y:S05]  /*2cb90*/  @!P5 BRA `(.L_x_1531) ;  /* 0xfffffffc00f0d947 */ /* 0x004fea000383ffff */
[----:B------:R-:W-:Y:S05]  /*2cba0*/  BRA `(.L_x_1928) ;  /* 0xfffffda8006c7947 */ /* 0x000fea000383ffff */
.L_x_1556:
[----:B0-----:R0:W1:Y:S02]  /*2cbb0*/  SYNCS.PHASECHK.TRANS64.TRYWAIT P4, [R3+URZ+0x2a890], R0 ;  /* 0x02a89000030075a7 */ /* 0x001064000808017f */
[----:B-1----:R-:W-:Y:S05]  /*2cbc0*/  @!P4 NANOSLEEP.SYNCS 0x989680 ;  /* 0x009896800000c95d */ /* 0x002fea0003900000 */
[----:B------:R-:W1:Y:S02]  /*2cbd0*/  @!P4 SYNCS.PHASECHK.TRANS64 P4, [R3+URZ+0x2a890], R0 ;  /* 0x02a890000300c5a7 */ /* 0x000e64000808007f */
[----:B-1----:R-:W-:Y:S05]  /*2cbe0*/  @!P4 BRA `(.L_x_1556) ;  /* 0xfffffffc00f0c947 */ /* 0x002fea000383ffff */
[----:B------:R-:W-:Y:S05]  /*2cbf0*/  BRA `(.L_x_1929) ;  /* 0xfffffddc00447947 */ /* 0x000fea000383ffff */
.L_x_1562:
[----:B0-----:R0:W1:Y:S02]  /*2cc00*/  SYNCS.PHASECHK.TRANS64.TRYWAIT P4, [R3+URZ+0x2a8b0], R0 ;  /* 0x02a8b000030075a7 */ /* 0x001064000808017f */
[----:B-1----:R-:W-:Y:S05]  /*2cc10*/  @!P4 NANOSLEEP.SYNCS 0x989680 ;  /* 0x009896800000c95d */ /* 0x002fea0003900000 */
[----:B------:R-:W1:Y:S02]  /*2cc20*/  @!P4 SYNCS.PHASECHK.TRANS64 P4, [R3+URZ+0x2a8b0], R0 ;  /* 0x02a8b0000300c5a7 */ /* 0x000e64000808007f */
[----:B-1----:R-:W-:Y:S05]  /*2cc30*/  @!P4 BRA `(.L_x_1562) ;  /* 0xfffffffc00f0c947 */ /* 0x002fea000383ffff */
[----:B------:R-:W-:Y:S05]  /*2cc40*/  BRA `(.L_x_1930) ;  /* 0xfffffde000447947 */ /* 0x000fea000383ffff */
.L_x_1590:
        /* <DEDUP_REMOVED lines=8> */
.L_x_1932:
[----:B------:R-:W-:Y:S05]  /*2ccd0*/  BSYNC B1 ;  /* 0x0000000000017941 */ /* 0x000fea0003800000 */
.L_x_1931:
        /* <DEDUP_REMOVED lines=8> */
.L_x_1933:
[----:B------:R-:W-:Y:S02]  /*2cd60*/  IMAD.MOV.U32 R13, RZ, RZ, R63 ;  /* 0x000000ffff0d7224 */ /* 0x000fe400078e003f */
[----:B------:R-:W-:-:S07]  /*2cd70*/  IMAD.MOV.U32 R6, RZ, RZ, R14 ;  /* 0x000000ffff067224 */ /* 0x000fce00078e000e */
[----:B------:R-:W-:Y:S05]  /*2cd80*/  WARPSYNC.COLLECTIVE R15, `(.L_x_1934) ;  /* 0x000000000f087348 */ /* 0x000fea0003c00000 */
[----:B------:R0:W1:Y:S02]  /*2cd90*/  SHFL.IDX P6, R14, R13, R12, R11 ;  /* 0x0000000c0d0e7389 */ /* 0x00006400000c000b */
[----:B01----:R-:W-:Y:S01]  /*2cda0*/  ENDCOLLECTIVE ;  /* 0x000000000000791b */ /* 0x003fe20003800000 */
.L_x_1934:
[----:B------:R-:W-:Y:S02]  /*2cdb0*/  IMAD.MOV.U32 R13, RZ, RZ, R3 ;  /* 0x000000ffff0d7224 */ /* 0x000fe400078e0003 */
[----:B------:R-:W-:-:S07]  /*2cdc0*/  IMAD.MOV.U32 R9, RZ, RZ, R14 ;  /* 0x000000ffff097224 */ /* 0x000fce00078e000e */
[----:B------:R-:W-:Y:S05]  /*2cdd0*/  WARPSYNC.COLLECTIVE R15, `(.L_x_1935) ;  /* 0x000000000f087348 */ /* 0x000fea0003c00000 */
[----:B------:R0:W1:Y:S02]  /*2cde0*/  SHFL.IDX P6, R14, R13, R12, R11 ;  /* 0x0000000c0d0e7389 */ /* 0x00006400000c000b */
[----:B01----:R-:W-:Y:S01]  /*2cdf0*/  ENDCOLLECTIVE ;  /* 0x000000000000791b */ /* 0x003fe20003800000 */
.L_x_1935:
[----:B------:R-:W-:Y:S01]  /*2ce00*/  IMAD.MOV.U32 R8, RZ, RZ, R14 ;  /* 0x000000ffff087224 */ /* 0x000fe200078e000e */
[----:B------:R-:W-:Y:S06]  /*2ce10*/  BRA `(.L_x_1936) ;  /* 0xfffffdf4000c7947 */ /* 0x000fec000383ffff */
.L_x_1593:
[----:B------:R-:W-:Y:S01]  /*2ce20*/  BSSY B1, `(.L_x_1937) ;  /* 0x0000008000017945 */ /* 0x000fe20003800000 */
[----:B------:R-:W-:Y:S02]  /*2ce30*/  IMAD.MOV.U32 R13, RZ, RZ, R0 ;  /* 0x000000ffff0d7224 */ /* 0x000fe400078e0000 */
[----:B------:R-:W-:Y:S02]  /*2ce40*/  IMAD.MOV.U32 R12, RZ, RZ, 0x1 ;  /* 0x00000001ff0c7424 */ /* 0x000fe400078e00ff */
[----:B------:R-:W-:Y:S02]  /*2ce50*/  IMAD.MOV.U32 R11, RZ, RZ, 0x1c1f ;  /* 0x00001c1fff0b7424 */ /* 0x000fe400078e00ff */
[----:B------:R-:W-:-:S07]  /*2ce60*/  IMAD.MOV.U32 R15, RZ, RZ, -0x1 ;  /* 0xffffffffff0f7424 */ /* 0x000fce00078e00ff */
[----:B0--34-:R-:W-:Y:S05]  /*2ce70*/  WARPSYNC.COLLECTIVE R15, `(.L_x_1938) ;  /* 0x000000000f087348 */ /* 0x019fea0003c00000 */
[----:B------:R1:W2:Y:S02]  /*2ce80*/  SHFL.IDX P6, R14, R13, R12, R11 ;  /* 0x0000000c0d0e7389 */ /* 0x0002a400000c000b */
[----:B01234-:R-:W-:Y:S01]  /*2ce90*/  ENDCOLLECTIVE ;  /* 0x000000000000791b */ /* 0x01ffe20003800000 */
.L_x_1938:
[----:B------:R-:W-:Y:S05]  /*2cea0*/  BSYNC B1 ;  /* 0x0000000000017941 */ /* 0x000fea0003800000 */
.L_x_1937:
[----:B------:R-:W-:Y:S02]  /*2ceb0*/  IMAD.MOV.U32 R13, RZ, RZ, R32 ;  /* 0x000000ffff0d7224 */ /* 0x000fe400078e0020 */
[----:B------:R-:W-:Y:S02]  /*2cec0*/  IMAD.MOV.U32 R12, RZ, RZ, 0x1 ;  /* 0x00000001ff0c7424 */ /* 0x000fe400078e00ff */
[----:B------:R-:W-:Y:S02]  /*2ced0*/  IMAD.MOV.U32 R11, RZ, RZ, 0x1c1f ;  /* 0x00001c1fff0b7424 */ /* 0x000fe400078e00ff */
[----:B------:R-:W-:Y:S02]  /*2cee0*/  IMAD.MOV.U32 R15, RZ, RZ, -0x1 ;  /* 0xffffffffff0f7424 */ /* 0x000fe400078e00ff */
[----:B------:R-:W-:-:S07]  /*2cef0*/  IMAD.MOV.U32 R0, RZ, RZ, R14 ;  /* 0x000000ffff007224 */ /* 0x000fce00078e000e */
[----:B------:R-:W-:Y:S05]  /*2cf00*/  WARPSYNC.COLLECTIVE R15, `(.L_x_1939) ;  /* 0x000000000f087348 */ /* 0x000fea0003c00000 */
[----:B------:R0:W1:Y:S02]  /*2cf10*/  SHFL.IDX P6, R14, R13, R12, R11 ;  /* 0x0000000c0d0e7389 */ /* 0x00006400000c000b */
[----:B01----:R-:W-:Y:S01]  /*2cf20*/  ENDCOLLECTIVE ;  /* 0x000000000000791b */ /* 0x003fe20003800000 */
.L_x_1939:
[----:B------:R-:W-:Y:S02]  /*2cf30*/  IMAD.MOV.U32 R13, RZ, RZ, R63 ;  /* 0x000000ffff0d7224 */ /* 0x000fe400078e003f */
[----:B------:R-:W-:-:S07]  /*2cf40*/  IMAD.MOV.U32 R65, RZ, RZ, R14 ;  /* 0x000000ffff417224 */ /* 0x000fce00078e000e */
[----:B------:R-:W-:Y:S05]  /*2cf50*/  WARPSYNC.COLLECTIVE R15, `(.L_x_1940) ;  /* 0x000000000f087348 */ /* 0x000fea0003c00000 */
[----:B------:R0:W1:Y:S02]  /*2cf60*/  SHFL.IDX P6, R14, R13, R12, R11 ;  /* 0x0000000c0d0e7389 */ /* 0x00006400000c000b */
[----:B01----:R-:W-:Y:S01]  /*2cf70*/  ENDCOLLECTIVE ;  /* 0x000000000000791b */ /* 0x003fe20003800000 */
.L_x_1940:
[----:B------:R-:W-:Y:S02]  /*2cf80*/  IMAD.MOV.U32 R13, RZ, RZ, R3 ;  /* 0x000000ffff0d7224 */ /* 0x000fe400078e0003 */
[----:B------:R-:W-:-:S07]  /*2cf90*/  IMAD.MOV.U32 R63, RZ, RZ, R14 ;  /* 0x000000ffff3f7224 */ /* 0x000fce00078e000e */
[----:B------:R-:W-:Y:S05]  /*2cfa0*/  WARPSYNC.COLLECTIVE R15, `(.L_x_1941) ;  /* 0x000000000f087348 */ /* 0x000fea0003c00000 */
[----:B------:R0:W1:Y:S02]  /*2cfb0*/  SHFL.IDX P6, R14, R13, R12, R11 ;  /* 0x0000000c0d0e7389 */ /* 0x00006400000c000b */
[----:B01----:R-:W-:Y:S01]  /*2cfc0*/  ENDCOLLECTIVE ;  /* 0x000000000000791b */ /* 0x003fe20003800000 */
.L_x_1941:
[----:B------:R-:W-:Y:S01]  /*2cfd0*/  IMAD.MOV.U32 R62, RZ, RZ, R14 ;  /* 0x000000ffff3e7224 */ /* 0x000fe200078e000e */
[----:B------:R-:W-:Y:S06]  /*2cfe0*/  BRA `(.L_x_1942) ;  /* 0xfffffdf800bc7947 */ /* 0x000fec000383ffff */
.L_x_1597:
[----:B0-----:R0:W1:Y:S02]  /*2cff0*/  SYNCS.PHASECHK.TRANS64.TRYWAIT P0, [R2+URZ+0x2a800], R5 ;  /* 0x02a80005020075a7 */ /* 0x001064000800017f */
[----:B-1----:R-:W-:Y:S05]  /*2d000*/  @!P0 NANOSLEEP.SYNCS 0x989680 ;  /* 0x009896800000895d */ /* 0x002fea0003900000 */
[----:B------:R-:W1:Y:S02]  /*2d010*/  @!P0 SYNCS.PHASECHK.TRANS64 P0, [R2+URZ+0x2a800], R5 ;  /* 0x02a80005020085a7 */ /* 0x000e64000800007f */
[----:B-1----:R-:W-:Y:S05]  /*2d020*/  @!P0 BRA `(.L_x_1597) ;  /* 0xfffffffc00f08947 */ /* 0x002fea000383ffff */
[----:B------:R-:W-:Y:S05]  /*2d030*/  BRA `(.L_x_1943) ;  /* 0xfffffe0000ec7947 */ /* 0x000fea000383ffff */
.L_x_1621:
        /* <DEDUP_REMOVED lines=8> */
.L_x_1945:
[----:B------:R-:W-:Y:S05]  /*2d0c0*/  BSYNC B1 ;  /* 0x0000000000017941 */ /* 0x000fea0003800000 */
.L_x_1944:
        /* <DEDUP_REMOVED lines=8> */
.L_x_1946:
[----:B------:R-:W-:Y:S02]  /*2d150*/  IMAD.MOV.U32 R13, RZ, RZ, R67 ;  /* 0x000000ffff0d7224 */ /* 0x000fe400078e0043 */
[----:B------:R-:W-:-:S07]  /*2d160*/  IMAD.MOV.U32 R6, RZ, RZ, R14 ;  /* 0x000000ffff067224 */ /* 0x000fce00078e000e */
[----:B------:R-:W-:Y:S05]  /*2d170*/  WARPSYNC.COLLECTIVE R15, `(.L_x_1947) ;  /* 0x000000000f087348 */ /* 0x000fea0003c00000 */
[----:B------:R0:W1:Y:S02]  /*2d180*/  SHFL.IDX P6, R14, R13, R12, R11 ;  /* 0x0000000c0d0e7389 */ /* 0x00006400000c000b */
[----:B01----:R-:W-:Y:S01]  /*2d190*/  ENDCOLLECTIVE ;  /* 0x000000000000791b */ /* 0x003fe20003800000 */
.L_x_1947:
[----:B------:R-:W-:Y:S02]  /*2d1a0*/  IMAD.MOV.U32 R13, RZ, RZ, R0 ;  /* 0x000000ffff0d7224 */ /* 0x000fe400078e0000 */
[----:B------:R-:W-:-:S07]  /*2d1b0*/  IMAD.MOV.U32 R4, RZ, RZ, R14 ;  /* 0x000000ffff047224 */ /* 0x000fce00078e000e */
[----:B------:R-:W-:Y:S05]  /*2d1c0*/  WARPSYNC.COLLECTIVE R15, `(.L_x_1948) ;  /* 0x000000000f087348 */ /* 0x000fea0003c00000 */
[----:B------:R0:W1:Y:S02]  /*2d1d0*/  SHFL.IDX P6, R14, R13, R12, R11 ;  /* 0x0000000c0d0e7389 */ /* 0x00006400000c000b */
[----:B01----:R-:W-:Y:S01]  /*2d1e0*/  ENDCOLLECTIVE ;  /* 0x000000000000791b */ /* 0x003fe20003800000 */
.L_x_1948:
[----:B------:R-:W-:Y:S05]  /*2d1f0*/  BRA `(.L_x_1949) ;  /* 0xfffffe2800807947 */ /* 0x000fea000383ffff */
.L_x_1624:
[----:B------:R-:W-:Y:S01]  /*2d200*/  BSSY B1, `(.L_x_1950) ;  /* 0x0000008000017945 */ /* 0x000fe20003800000 */
[----:B------:R-:W-:Y:S02]  /*2d210*/  IMAD.MOV.U32 R13, RZ, RZ, R61 ;  /* 0x000000ffff0d7224 */ /* 0x000fe400078e003d */
[----:B------:R-:W-:Y:S02]  /*2d220*/  IMAD.MOV.U32 R12, RZ, RZ, 0x1 ;  /* 0x00000001ff0c7424 */ /* 0x000fe400078e00ff */
[----:B------:R-:W-:Y:S02]  /*2d230*/  IMAD.MOV.U32 R11, RZ, RZ, 0x1c1f ;  /* 0x00001c1fff0b7424 */ /* 0x000fe400078e00ff */
[----:B------:R-:W-:-:S07]  /*2d240*/  IMAD.MOV.U32 R15, RZ, RZ, -0x1 ;  /* 0xffffffffff0f7424 */ /* 0x000fce00078e00ff */
[----:B0-----:R-:W-:Y:S05]  /*2d250*/  WARPSYNC.COLLECTIVE R15, `(.L_x_1951) ;  /* 0x000000000f087348 */ /* 0x001fea0003c00000 */
[----:B------:R1:W2:Y:S02]  /*2d260*/  SHFL.IDX P6, R14, R13, R12, R11 ;  /* 0x0000000c0d0e7389 */ /* 0x0002a400000c000b */
[----:B012---:R-:W-:Y:S01]  /*2d270*/  ENDCOLLECTIVE ;  /* 0x000000000000791b */ /* 0x007fe20003800000 */
.L_x_1951:
[----:B------:R-:W-:Y:S05]  /*2d280*/  BSYNC B1 ;  /* 0x0000000000017941 */ /* 0x000fea0003800000 */
.L_x_1950:
        /* <DEDUP_REMOVED lines=8> */
.L_x_1952:
[----:B------:R-:W-:Y:S02]  /*2d310*/  IMAD.MOV.U32 R13, RZ, RZ, R67 ;  /* 0x000000ffff0d7224 */ /* 0x000fe400078e0043 */
[----:B------:R-:W-:-:S07]  /*2d320*/  IMAD.MOV.U32 R60, RZ, RZ, R14 ;  /* 0x000000ffff3c7224 */ /* 0x000fce00078e000e */
[----:B------:R-:W-:Y:S05]  /*2d330*/  WARPSYNC.COLLECTIVE R15, `(.L_x_1953) ;  /* 0x000000000f087348 */ /* 0x000fea0003c00000 */
[----:B------:R0:W1:Y:S02]  /*2d340*/  SHFL.IDX P6, R14, R13, R12, R11 ;  /* 0x0000000c0d0e7389 */ /* 0x00006400000c000b */
[----:B01----:R-:W-:Y:S01]  /*2d350*/  ENDCOLLECTIVE ;  /* 0x000000000000791b */ /* 0x003fe20003800000 */
.L_x_1953:
[----:B------:R-:W-:Y:S02]  /*2d360*/  IMAD.MOV.U32 R13, RZ, RZ, R0 ;  /* 0x000000ffff0d7224 */ /* 0x000fe400078e0000 */
[----:B------:R-:W-:-:S07]  /*2d370*/  IMAD.MOV.U32 R67, RZ, RZ, R14 ;  /* 0x000000ffff437224 */ /* 0x000fce00078e000e */
[----:B------:R-:W-:Y:S05]  /*2d380*/  WARPSYNC.COLLECTIVE R15, `(.L_x_1954) ;  /* 0x000000000f087348 */ /* 0x000fea0003c00000 */
[----:B------:R0:W1:Y:S02]  /*2d390*/  SHFL.IDX P6, R14, R13, R12, R11 ;  /* 0x0000000c0d0e7389 */ /* 0x00006400000c000b */
[----:B01----:R-:W-:Y:S01]  /*2d3a0*/  ENDCOLLECTIVE ;  /* 0x000000000000791b */ /* 0x003fe20003800000 */
.L_x_1954:
[----:B------:R-:W-:Y:S01]  /*2d3b0*/  IMAD.MOV.U32 R66, RZ, RZ, R14 ;  /* 0x000000ffff427224 */ /* 0x000fe200078e000e */
[----:B------:R-:W-:Y:S06]  /*2d3c0*/  BRA `(.L_x_1955) ;  /* 0xfffffe2c00ac7947 */ /* 0x000fec000383ffff */
.L_x_1628:
[----:B0-----:R0:W1:Y:S02]  /*2d3d0*/  SYNCS.PHASECHK.TRANS64.TRYWAIT P0, [R2+URZ+0x2a800], R61 ;  /* 0x02a8003d020075a7 */ /* 0x001064000800017f */
[----:B-1----:R-:W-:Y:S05]  /*2d3e0*/  @!P0 NANOSLEEP.SYNCS 0x989680 ;  /* 0x009896800000895d */ /* 0x002fea0003900000 */
[----:B------:R-:W1:Y:S02]  /*2d3f0*/  @!P0 SYNCS.PHASECHK.TRANS64 P0, [R2+URZ+0x2a800], R61 ;  /* 0x02a8003d020085a7 */ /* 0x000e64000800007f */
[----:B-1----:R-:W-:Y:S05]  /*2d400*/  @!P0 BRA `(.L_x_1628) ;  /* 0xfffffffc00f08947 */ /* 0x002fea000383ffff */
[----:B------:R-:W-:Y:S05]  /*2d410*/  BRA `(.L_x_1956) ;  /* 0xfffffe34002c7947 */ /* 0x000fea000383ffff */
.L_x_1642:
[----:B-1----:R1:W2:Y:S02]  /*2d420*/  SYNCS.PHASECHK.TRANS64.TRYWAIT P2, [R14+URZ+0x2a830], R3 ;  /* 0x02a830030e0075a7 */ /* 0x0022a4000804017f */
[----:B--2---:R-:W-:Y:S05]  /*2d430*/  @!P2 NANOSLEEP.SYNCS 0x989680 ;  /* 0x009896800000a95d */ /* 0x004fea0003900000 */
[----:B------:R-:W2:Y:S02]  /*2d440*/  @!P2 SYNCS.PHASECHK.TRANS64 P2, [R14+URZ+0x2a830], R3 ;  /* 0x02a830030e00a5a7 */ /* 0x000ea4000804007f */
[----:B--2---:R-:W-:Y:S05]  /*2d450*/  @!P2 BRA `(.L_x_1642) ;  /* 0xfffffffc00f0a947 */ /* 0x004fea000383ffff */
[----:B------:R-:W-:Y:S05]  /*2d460*/  BRA `(.L_x_1641) ;  /* 0xfffffe5c00b07947 */ /* 0x000fea000383ffff */
.L_x_1662:
[----:B-1----:R1:W2:Y:S02]  /*2d470*/  SYNCS.PHASECHK.TRANS64.TRYWAIT P2, [R205+URZ+0x2a830], R10 ;  /* 0x02a8300acd0075a7 */ /* 0x0022a4000804017f */
[----:B--2---:R-:W-:Y:S05]  /*2d480*/  @!P2 NANOSLEEP.SYNCS 0x989680 ;  /* 0x009896800000a95d */ /* 0x004fea0003900000 */
[----:B------:R-:W2:Y:S02]  /*2d490*/  @!P2 SYNCS.PHASECHK.TRANS64 P2, [R205+URZ+0x2a830], R10 ;  /* 0x02a8300acd00a5a7 */ /* 0x000ea4000804007f */
[----:B--2---:R-:W-:Y:S05]  /*2d4a0*/  @!P2 BRA `(.L_x_1662) ;  /* 0xfffffffc00f0a947 */ /* 0x004fea000383ffff */
[----:B------:R-:W-:Y:S05]  /*2d4b0*/  BRA `(.L_x_1661) ;  /* 0xfffffe9000d47947 */ /* 0x000fea000383ffff */
.L_x_1667:
[----:B-1----:R1:W2:Y:S02]  /*2d4c0*/  SYNCS.PHASECHK.TRANS64.TRYWAIT P2, [R20+URZ+0x2a850], R7 ;  /* 0x02a85007140075a7 */ /* 0x0022a4000804017f */
[----:B--2---:R-:W-:Y:S05]  /*2d4d0*/  @!P2 NANOSLEEP.SYNCS 0x989680 ;  /* 0x009896800000a95d */ /* 0x004fea0003900000 */
[----:B------:R-:W2:Y:S02]  /*2d4e0*/  @!P2 SYNCS.PHASECHK.TRANS64 P2, [R20+URZ+0x2a850], R7 ;  /* 0x02a850071400a5a7 */ /* 0x000ea4000804007f */
[----:B--2---:R-:W-:Y:S05]  /*2d4f0*/  @!P2 BRA `(.L_x_1667) ;  /* 0xfffffffc00f0a947 */ /* 0x004fea000383ffff */
[----:B------:R-:W-:Y:S05]  /*2d500*/  BRA `(.L_x_1666) ;  /* 0xfffffe9c007c7947 */ /* 0x000fea000383ffff */
.L_x_1687:
[----:B-1----:R1:W2:Y:S02]  /*2d510*/  SYNCS.PHASECHK.TRANS64.TRYWAIT P2, [R4+URZ+0x2a830], R5 ;  /* 0x02a83005040075a7 */ /* 0x0022a4000804017f */
[----:B--2---:R-:W-:Y:S05]  /*2d520*/  @!P2 NANOSLEEP.SYNCS 0x989680 ;  /* 0x009896800000a95d */ /* 0x004fea0003900000 */
[----:B------:R-:W2:Y:S02]  /*2d530*/  @!P2 SYNCS.PHASECHK.TRANS64 P2, [R4+URZ+0x2a830], R5 ;  /* 0x02a830050400a5a7 */ /* 0x000ea4000804007f */
[----:B--2---:R-:W-:Y:S05]  /*2d540*/  @!P2 BRA `(.L_x_1687) ;  /* 0xfffffffc00f0a947 */ /* 0x004fea000383ffff */
[----:B------:R-:W-:Y:S05]  /*2d550*/  BRA `(.L_x_1686) ;  /* 0xfffffecc00747947 */ /* 0x000fea000383ffff */
.L_x_1692:
[----:B-1----:R1:W2:Y:S02]  /*2d560*/  SYNCS.PHASECHK.TRANS64.TRYWAIT P2, [R20+URZ+0x2a850], R4 ;  /* 0x02a85004140075a7 */ /* 0x0022a4000804017f */
[----:B--2---:R-:W-:Y:S05]  /*2d570*/  @!P2 NANOSLEEP.SYNCS 0x989680 ;  /* 0x009896800000a95d */ /* 0x004fea0003900000 */
[----:B------:R-:W2:Y:S02]  /*2d580*/  @!P2 SYNCS.PHASECHK.TRANS64 P2, [R20+URZ+0x2a850], R4 ;  /* 0x02a850041400a5a7 */ /* 0x000ea4000804007f */
[----:B--2---:R-:W-:Y:S05]  /*2d590*/  @!P2 BRA `(.L_x_1692) ;  /* 0xfffffffc00f0a947 */ /* 0x004fea000383ffff */
[----:B------:R-:W-:Y:S05]  /*2d5a0*/  BRA `(.L_x_1691) ;  /* 0xfffffed8001c7947 */ /* 0x000fea000383ffff */
.L_x_1700:
[----:B-1----:R1:W2:Y:S02]  /*2d5b0*/  SYNCS.PHASECHK.TRANS64.TRYWAIT P2, [R4+URZ+0x2a830], R5 ;  /* 0x02a83005040075a7 */ /* 0x0022a4000804017f */
[----:B--2---:R-:W-:Y:S05]  /*2d5c0*/  @!P2 NANOSLEEP.SYNCS 0x989680 ;  /* 0x009896800000a95d */ /* 0x004fea0003900000 */
[----:B------:R-:W2:Y:S02]  /*2d5d0*/  @!P2 SYNCS.PHASECHK.TRANS64 P2, [R4+URZ+0x2a830], R5 ;  /* 0x02a830050400a5a7 */ /* 0x000ea4000804007f */
[----:B--2---:R-:W-:Y:S05]  /*2d5e0*/  @!P2 BRA `(.L_x_1700) ;  /* 0xfffffffc00f0a947 */ /* 0x004fea000383ffff */
[----:B------:R-:W-:Y:S05]  /*2d5f0*/  BRA `(.L_x_1699) ;  /* 0xfffffef0009c7947 */ /* 0x000fea000383ffff */
.L_x_1705:
[----:B-1----:R1:W2:Y:S02]  /*2d600*/  SYNCS.PHASECHK.TRANS64.TRYWAIT P2, [R14+URZ+0x2a850], R4 ;  /* 0x02a850040e0075a7 */ /* 0x0022a4000804017f */
[----:B--2---:R-:W-:Y:S05]  /*2d610*/  @!P2 NANOSLEEP.SYNCS 0x989680 ;  /* 0x009896800000a95d */ /* 0x004fea0003900000 */
[----:B------:R-:W2:Y:S02]  /*2d620*/  @!P2 SYNCS.PHASECHK.TRANS64 P2, [R14+URZ+0x2a850], R4 ;  /* 0x02a850040e00a5a7 */ /* 0x000ea4000804007f */
[----:B--2---:R-:W-:Y:S05]  /*2d630*/  @!P2 BRA `(.L_x_1705) ;  /* 0xfffffffc00f0a947 */ /* 0x004fea000383ffff */
[----:B------:R-:W-:Y:S05]  /*2d640*/  BRA `(.L_x_1704) ;  /* 0xfffffefc00447947 */ /* 0x000fea000383ffff */
.L_x_1719:
[----:B-1----:R1:W2:Y:S02]  /*2d650*/  SYNCS.PHASECHK.TRANS64.TRYWAIT P0, [R13+URZ+0x2a850], R6 ;  /* 0x02a850060d0075a7 */ /* 0x0022a4000800017f */
[----:B--2---:R-:W-:Y:S05]  /*2d660*/  @!P0 NANOSLEEP.SYNCS 0x989680 ;  /* 0x009896800000895d */ /* 0x004fea0003900000 */
[----:B------:R-:W2:Y:S02]  /*2d670*/  @!P0 SYNCS.PHASECHK.TRANS64 P0, [R13+URZ+0x2a850], R6 ;  /* 0x02a850060d0085a7 */ /* 0x000ea4000800007f */
[----:B--2---:R-:W-:Y:S05]  /*2d680*/  @!P0 BRA `(.L_x_1719) ;  /* 0xfffffffc00f08947 */ /* 0x004fea000383ffff */
[----:B------:R-:W-:Y:S05]  /*2d690*/  BRA `(.L_x_1718) ;  /* 0xffffff2c00587947 */ /* 0x000fea000383ffff */
.L_x_1768:
[----:B------:R-:W1:Y:S01]  /*2d6a0*/  S2R R6, SR_TID.X ;  /* 0x0000000000067919 */ /* 0x000e620000002100 */
[----:B------:R-:W-:Y:S01]  /*2d6b0*/  BSSY B1, `(.L_x_1957) ;  /* 0x000000a000017945 */ /* 0x000fe20003800000 */
[----:B------:R-:W-:Y:S02]  /*2d6c0*/  IMAD.MOV.U32 R12, RZ, RZ, RZ ;  /* 0x000000ffff0c7224 */ /* 0x000fe400078e00ff */
[----:B------:R-:W-:Y:S02]  /*2d6d0*/  IMAD.MOV.U32 R11, RZ, RZ, 0x1f ;  /* 0x0000001fff0b7424 */ /* 0x000fe400078e00ff */
[----:B0-----:R-:W-:Y:S01]  /*2d6e0*/  IMAD.MOV.U32 R15, RZ, RZ, -0x1 ;  /* 0xffffffffff0f7424 */ /* 0x001fe200078e00ff */
[----:B-1----:R-:W-:-:S04]  /*2d6f0*/  SHF.R.U32.HI R6, RZ, 0x5, R6 ;  /* 0x00000005ff067819 */ /* 0x002fc80000011606 */
[----:B------:R-:W-:-:S05]  /*2d700*/  LOP3.LUT R6, R6, 0x3, RZ, 0xc0, !PT ;  /* 0x0000000306067812 */ /* 0x000fca00078ec0ff */
[----:B------:R-:W-:-:S07]  /*2d710*/  IMAD.MOV.U32 R13, RZ, RZ, R6 ;  /* 0x000000ffff0d7224 */ /* 0x000fce00078e0006 */
[----:B------:R-:W-:Y:S05]  /*2d720*/  WARPSYNC.COLLECTIVE R15, `(.L_x_1958) ;  /* 0x000000000f087348 */ /* 0x000fea0003c00000 */
[----:B------:R0:W1:Y:S02]  /*2d730*/  SHFL.IDX P6, R14, R13, R12, R11 ;  /* 0x0000000c0d0e7389 */ /* 0x00006400000c000b */
[----:B01----:R-:W-:Y:S01]  /*2d740*/  ENDCOLLECTIVE ;  /* 0x000000000000791b */ /* 0x003fe20003800000 */
.L_x_1958:
[----:B------:R-:W-:Y:S05]  /*2d750*/  BSYNC B1 ;  /* 0x0000000000017941 */ /* 0x000fea0003800000 */
.L_x_1957:
[----:B------:R-:W-:Y:S05]  /*2d760*/  BRA `(.L_x_1959) ;  /* 0xffffff8000e87947 */ /* 0x000fea000383ffff */
.L_x_1770:
[----:B------:R-:W-:Y:S01]  /*2d770*/  BSSY B1, `(.L_x_1960) ;  /* 0x0000006000017945 */ /* 0x000fe20003800000 */
[----:B0-----:R-:W-:-:S07]  /*2d780*/  IMAD.MOV.U32 R15, RZ, RZ, -0x1 ;  /* 0xffffffffff0f7424 */ /* 0x001fce00078e00ff */
[----:B-1----:R-:W-:Y:S05]  /*2d790*/  WARPSYNC.COLLECTIVE R15, `(.L_x_1961) ;  /* 0x000000000f0c7348 */ /* 0x002fea0003c00000 */
[----:B------:R-:W-:Y:S02]  /*2d7a0*/  ELECT P6, UR62, PT ;  /* 0x00000000003e782f */ /* 0x000fe400038c0000 */
[----:B------:R-:W-:Y:S01]  /*2d7b0*/  MOV R14, UR62 ;  /* 0x0000003e000e7c02 */ /* 0x000fe20008000f00 */
[----:B-1----:R-:W-:Y:S10]  /*2d7c0*/  ENDCOLLECTIVE ;  /* 0x000000000000791b */ /* 0x002ff40003800000 */
.L_x_1961:
[----:B------:R-:W-:Y:S05]  /*2d7d0*/  BSYNC B1 ;  /* 0x0000000000017941 */ /* 0x000fea0003800000 */
.L_x_1960:
[----:B------:R-:W-:Y:S01]  /*2d7e0*/  PLOP3.LUT P2, PT, P6, PT, PT, 0x80, 0x0 ;  /* 0x000000000000781c */ /* 0x000fe2000374f070 */
[----:B------:R-:W-:-:S12]  /*2d7f0*/  BRA `(.L_x_1769) ;  /* 0xffffff8000dc7947 */ /* 0x000fd8000383ffff */
.L_x_1772:
[----:B-1----:R1:W2:Y:S02]  /*2d800*/  SYNCS.PHASECHK.TRANS64.TRYWAIT P0, [R19+URZ+0x2a820], R4 ;  /* 0x02a82004130075a7 */ /* 0x0022a4000800017f */
[----:B--2---:R-:W-:Y:S05]  /*2d810*/  @!P0 NANOSLEEP.SYNCS 0x989680 ;  /* 0x009896800000895d */ /* 0x004fea0003900000 */
[----:B------:R-:W2:Y:S02]  /*2d820*/  @!P0 SYNCS.PHASECHK.TRANS64 P0, [R19+URZ+0x2a820], R4 ;  /* 0x02a82004130085a7 */ /* 0x000ea4000800007f */
[----:B--2---:R-:W-:Y:S05]  /*2d830*/  @!P0 BRA `(.L_x_1772) ;  /* 0xfffffffc00f08947 */ /* 0x004fea000383ffff */
[----:B------:R-:W-:Y:S05]  /*2d840*/  BRA `(.L_x_1962) ;  /* 0xffffff8000ec7947 */ /* 0x000fea000383ffff */
.L_x_1776:
[----:B--2---:R2:W3:Y:S02]  /*2d850*/  SYNCS.PHASECHK.TRANS64.TRYWAIT P0, [R6+URZ+0x2a8a0], R10 ;  /* 0x02a8a00a060075a7 */ /* 0x0044e4000800017f */
[----:B---3--:R-:W-:Y:S05]  /*2d860*/  @!P0 NANOSLEEP.SYNCS 0x989680 ;  /* 0x009896800000895d */ /* 0x008fea0003900000 */
[----:B------:R-:W3:Y:S02]  /*2d870*/  @!P0 SYNCS.PHASECHK.TRANS64 P0, [R6+URZ+0x2a8a0], R10 ;  /* 0x02a8a00a060085a7 */ /* 0x000ee4000800007f */
[----:B---3--:R-:W-:Y:S05]  /*2d880*/  @!P0 BRA `(.L_x_1776) ;  /* 0xfffffffc00f08947 */ /* 0x008fea000383ffff */
[----:B------:R-:W-:Y:S05]  /*2d890*/  BRA `(.L_x_1963) ;  /* 0xffffff84000c7947 */ /* 0x000fea000383ffff */
.L_x_1783:
[----:B-1----:R1:W3:Y:S02]  /*2d8a0*/  SYNCS.PHASECHK.TRANS64.TRYWAIT P0, [R6+URZ+0x2a8c0], R10 ;  /* 0x02a8c00a060075a7 */ /* 0x0022e4000800017f */
[----:B---3--:R-:W-:Y:S05]  /*2d8b0*/  @!P0 NANOSLEEP.SYNCS 0x989680 ;  /* 0x009896800000895d */ /* 0x008fea0003900000 */
[----:B------:R-:W3:Y:S02]  /*2d8c0*/  @!P0 SYNCS.PHASECHK.TRANS64 P0, [R6+URZ+0x2a8c0], R10 ;  /* 0x02a8c00a060085a7 */ /* 0x000ee4000800007f */
[----:B---3--:R-:W-:Y:S05]  /*2d8d0*/  @!P0 BRA `(.L_x_1783) ;  /* 0xfffffffc00f08947 */ /* 0x008fea000383ffff */
[----:B------:R-:W-:Y:S05]  /*2d8e0*/  BRA `(.L_x_1964) ;  /* 0xffffff8800007947 */ /* 0x000fea000383ffff */
.L_x_1791:
[----:B-1----:R1:W2:Y:S02]  /*2d8f0*/  SYNCS.PHASECHK.TRANS64.TRYWAIT P0, [R8+URZ+0x2a8a0], R7 ;  /* 0x02a8a007080075a7 */ /* 0x0022a4000800017f */
[----:B--2---:R-:W-:Y:S05]  /*2d900*/  @!P0 NANOSLEEP.SYNCS 0x989680 ;  /* 0x009896800000895d */ /* 0x004fea0003900000 */
[----:B------:R-:W2:Y:S02]  /*2d910*/  @!P0 SYNCS.PHASECHK.TRANS64 P0, [R8+URZ+0x2a8a0], R7 ;  /* 0x02a8a007080085a7 */ /* 0x000ea4000800007f */
[----:B--2---:R-:W-:Y:S05]  /*2d920*/  @!P0 BRA `(.L_x_1791) ;  /* 0xfffffffc00f08947 */ /* 0x004fea000383ffff */
[----:B------:R-:W-:Y:S05]  /*2d930*/  BRA `(.L_x_1965) ;  /* 0xffffff8c00107947 */ /* 0x000fea000383ffff */
.L_x_1798:
[----:B--2---:R2:W3:Y:S02]  /*2d940*/  SYNCS.PHASECHK.TRANS64.TRYWAIT P0, [R8+URZ+0x2a8c0], R7 ;  /* 0x02a8c007080075a7 */ /* 0x0044e4000800017f */
[----:B---3--:R-:W-:Y:S05]  /*2d950*/  @!P0 NANOSLEEP.SYNCS 0x989680 ;  /* 0x009896800000895d */ /* 0x008fea0003900000 */
[----:B------:R-:W3:Y:S02]  /*2d960*/  @!P0 SYNCS.PHASECHK.TRANS64 P0, [R8+URZ+0x2a8c0], R7 ;  /* 0x02a8c007080085a7 */ /* 0x000ee4000800007f */
[----:B---3--:R-:W-:Y:S05]  /*2d970*/  @!P0 BRA `(.L_x_1798) ;  /* 0xfffffffc00f08947 */ /* 0x008fea000383ffff */
[----:B------:R-:W-:Y:S05]  /*2d980*/  BRA `(.L_x_1966) ;  /* 0xffffff9000007947 */ /* 0x000fea000383ffff */
.L_x_1822:
[----:B------:R-:W2:Y:S01]  /*2d990*/  S2R R4, SR_TID.X ;  /* 0x0000000000047919 */ /* 0x000ea20000002100 */
[----:B------:R-:W-:Y:S01]  /*2d9a0*/  BSSY B0, `(.L_x_1967) ;  /* 0x000000a000007945 */ /* 0x000fe20003800000 */
[----:B------:R-:W-:Y:S02]  /*2d9b0*/  IMAD.MOV.U32 R12, RZ, RZ, RZ ;  /* 0x000000ffff0c7224 */ /* 0x000fe400078e00ff */
[----:B------:R-:W-:Y:S02]  /*2d9c0*/  IMAD.MOV.U32 R11, RZ, RZ, 0x1f ;  /* 0x0000001fff0b7424 */ /* 0x000fe400078e00ff */
[----:B0-----:R-:W-:Y:S01]  /*2d9d0*/  IMAD.MOV.U32 R15, RZ, RZ, -0x1 ;  /* 0xffffffffff0f7424 */ /* 0x001fe200078e00ff */
[----:B--2---:R-:W-:-:S04]  /*2d9e0*/  SHF.R.U32.HI R4, RZ, 0x5, R4 ;  /* 0x00000005ff047819 */ /* 0x004fc80000011604 */
[----:B------:R-:W-:-:S05]  /*2d9f0*/  LOP3.LUT R4, R4, 0x3, RZ, 0xc0, !PT ;  /* 0x0000000304047812 */ /* 0x000fca00078ec0ff */
[----:B------:R-:W-:-:S07]  /*2da00*/  IMAD.MOV.U32 R13, RZ, RZ, R4 ;  /* 0x000000ffff0d7224 */ /* 0x000fce00078e0004 */
[----:B-1----:R-:W-:Y:S05]  /*2da10*/  WARPSYNC.COLLECTIVE R15, `(.L_x_1968) ;  /* 0x000000000f087348 */ /* 0x002fea0003c00000 */
[----:B------:R0:W2:Y:S02]  /*2da20*/  SHFL.IDX P6, R14, R13, R12, R11 ;  /* 0x0000000c0d0e7389 */ /* 0x0000a400000c000b */
[----:B012---:R-:W-:Y:S01]  /*2da30*/  ENDCOLLECTIVE ;  /* 0x000000000000791b */ /* 0x007fe20003800000 */
.L_x_1968:
[----:B------:R-:W-:Y:S05]  /*2da40*/  BSYNC B0 ;  /* 0x0000000000007941 */ /* 0x000fea0003800000 */
.L_x_1967:
[----:B------:R-:W-:Y:S05]  /*2da50*/  BRA `(.L_x_1969) ;  /* 0xffffffa000147947 */ /* 0x000fea000383ffff */
.L_x_1824:
[----:B------:R-:W-:Y:S01]  /*2da60*/  BSSY B0, `(.L_x_1970) ;  /* 0x0000006000007945 */ /* 0x000fe20003800000 */
[----:B0-----:R-:W-:-:S07]  /*2da70*/  IMAD.MOV.U32 R15, RZ, RZ, -0x1 ;  /* 0xffffffffff0f7424 */ /* 0x001fce00078e00ff */
[----:B-12---:R-:W-:Y:S05]  /*2da80*/  WARPSYNC.COLLECTIVE R15, `(.L_x_1971) ;  /* 0x000000000f0c7348 */ /* 0x006fea0003c00000 */
[----:B------:R-:W-:Y:S02]  /*2da90*/  ELECT P6, UR62, PT ;  /* 0x00000000003e782f */ /* 0x000fe400038c0000 */
[----:B------:R-:W-:Y:S01]  /*2daa0*/  MOV R14, UR62 ;  /* 0x0000003e000e7c02 */ /* 0x000fe20008000f00 */
[----:B-12---:R-:W-:Y:S10]  /*2dab0*/  ENDCOLLECTIVE ;  /* 0x000000000000791b */ /* 0x006ff40003800000 */
.L_x_1971:
[----:B------:R-:W-:Y:S05]  /*2dac0*/  BSYNC B0 ;  /* 0x0000000000007941 */ /* 0x000fea0003800000 */
.L_x_1970:
[----:B------:R-:W-:Y:S05]  /*2dad0*/  BRA `(.L_x_1972) ;  /* 0xffffffa000187947 */ /* 0x000fea000383ffff */
.L_x_1826:
[----:B---3--:R3:W4:Y:S02]  /*2dae0*/  SYNCS.PHASECHK.TRANS64.TRYWAIT P0, [R0+URZ+0x2a840], R2 ;  /* 0x02a84002000075a7 */ /* 0x008724000800017f */
[----:B----4-:R-:W-:Y:S05]  /*2daf0*/  @!P0 NANOSLEEP.SYNCS 0x989680 ;  /* 0x009896800000895d */ /* 0x010fea0003900000 */
[----:B------:R-:W4:Y:S02]  /*2db00*/  @!P0 SYNCS.PHASECHK.TRANS64 P0, [R0+URZ+0x2a840], R2 ;  /* 0x02a84002000085a7 */ /* 0x000f24000800007f */
[----:B----4-:R-:W-:Y:S05]  /*2db10*/  @!P0 BRA `(.L_x_1826) ;  /* 0xfffffffc00f08947 */ /* 0x010fea000383ffff */
[----:B------:R-:W-:Y:S05]  /*2db20*/  BRA `(.L_x_1973) ;  /* 0xffffffa0007c7947 */ /* 0x000fea000383ffff */
.L_x_1830:
[----:B------:R0:W5:Y:S01]  /*2db30*/  LDL.LU R9, [R1+0x38] ;  /* 0x0000380001097983 */ /* 0x0001620000300800 */
[----:B------:R-:W-:Y:S02]  /*2db40*/  IMAD.MOV.U32 R5, RZ, RZ, R11 ;  /* 0x000000ffff057224 */ /* 0x000fe400078e000b */
[----:B------:R-:W-:Y:S02]  /*2db50*/  IMAD.MOV.U32 R13, RZ, RZ, R3 ;  /* 0x000000ffff0d7224 */ /* 0x000fe400078e0003 */
[----:B------:R-:W-:Y:S02]  /*2db60*/  IMAD.MOV.U32 R12, RZ, RZ, RZ ;  /* 0x000000ffff0c7224 */ /* 0x000fe400078e00ff */
[----:B------:R-:W-:Y:S02]  /*2db70*/  IMAD.MOV.U32 R11, RZ, RZ, 0x181f ;  /* 0x0000181fff0b7424 */ /* 0x000fe400078e00ff */
[----:B0-----:R-:W-:-:S07]  /*2db80*/  IMAD.MOV.U32 R15, RZ, RZ, -0x1 ;  /* 0xffffffffff0f7424 */ /* 0x001fce00078e00ff */
[----:B-----5:R-:W-:Y:S05]  /*2db90*/  WARPSYNC.COLLECTIVE R15, `(.L_x_1974) ;  /* 0x000000000f087348 */ /* 0x020fea0003c00000 */
[----:B------:R0:W1:Y:S02]  /*2dba0*/  SHFL.IDX P6, R14, R13, R12, R11 ;  /* 0x0000000c0d0e7389 */ /* 0x00006400000c000b */
[----:B01---5:R-:W-:Y:S01]  /*2dbb0*/  ENDCOLLECTIVE ;  /* 0x000000000000791b */ /* 0x023fe20003800000 */
.L_x_1974:
[----:B------:R-:W-:Y:S02]  /*2dbc0*/  IMAD.MOV.U32 R13, RZ, RZ, R4 ;  /* 0x000000ffff0d7224 */ /* 0x000fe400078e0004 */
[----:B------:R-:W-:-:S07]  /*2dbd0*/  IMAD.MOV.U32 R6, RZ, RZ, R14 ;  /* 0x000000ffff067224 */ /* 0x000fce00078e000e */
[----:B------:R-:W-:Y:S05]  /*2dbe0*/  WARPSYNC.COLLECTIVE R15, `(.L_x_1975) ;  /* 0x000000000f087348 */ /* 0x000fea0003c00000 */
[----:B------:R0:W1:Y:S02]  /*2dbf0*/  SHFL.IDX P6, R14, R13, R12, R11 ;  /* 0x0000000c0d0e7389 */ /* 0x00006400000c000b */
[----:B01----:R-:W-:Y:S01]  /*2dc00*/  ENDCOLLECTIVE ;  /* 0x000000000000791b */ /* 0x003fe20003800000 */
.L_x_1975:
[----:B------:R-:W-:Y:S02]  /*2dc10*/  IMAD R2, R9, R7, RZ ;  /* 0x0000000709027224 */ /* 0x000fe400078e02ff */
[----:B------:R0:W5:Y:S01]  /*2dc20*/  LDL R9, [R1+0x2c] ;  /* 0x00002c0001097983 */ /* 0x0001620000100800 */
[----:B------:R-:W-:Y:S02]  /*2dc30*/  IMAD.IADD R0, R10, 0x1, R5 ;  /* 0x000000010a007824 */ /* 0x000fe400078e0205 */
[----:B------:R-:W-:Y:S02]  /*2dc40*/  IMAD.MOV.U32 R7, RZ, RZ, R14 ;  /* 0x000000ffff077224 */ /* 0x000fe400078e000e */
[----:B------:R-:W-:Y:S01]  /*2dc50*/  IMAD.MOV.U32 R13, RZ, RZ, R3 ;  /* 0x000000ffff0d7224 */ /* 0x000fe200078e0003 */
[C---:B------:R-:W-:Y:S01]  /*2dc60*/  ISETP.GE.AND P2, PT, R0.reuse, R2, PT ;  /* 0x000000020000720c */ /* 0x040fe20003f46270 */
[----:B------:R-:W-:Y:S02]  /*2dc70*/  IMAD.MOV.U32 R12, RZ, RZ, 0x1 ;  /* 0x00000001ff0c7424 */ /* 0x000fe400078e00ff */
[----:B0-----:R-:W-:-:S10]  /*2dc80*/  VIADD R5, R0, 0x10 ;  /* 0x0000001000057836 */ /* 0x001fd40000000000 */
[----:B-----5:R-:W-:Y:S05]  /*2dc90*/  WARPSYNC.COLLECTIVE R15, `(.L_x_1976) ;  /* 0x000000000f087348 */ /* 0x020fea0003c00000 */
[----:B------:R0:W1:Y:S02]  /*2dca0*/  SHFL.IDX P6, R14, R13, R12, R11 ;  /* 0x0000000c0d0e7389 */ /* 0x00006400000c000b */
[----:B01---5:R-:W-:Y:S01]  /*2dcb0*/  ENDCOLLECTIVE ;  /* 0x000000000000791b */ /* 0x023fe20003800000 */
.L_x_1976:
        /* <DEDUP_REMOVED lines=17> */
.L_x_1977:
[----:B------:R-:W-:Y:S02]  /*2ddd0*/  IMAD.MOV.U32 R13, RZ, RZ, R3 ;  /* 0x000000ffff0d7224 */ /* 0x000fe400078e0003 */
[----:B------:R-:W-:Y:S02]  /*2dde0*/  IMAD.MOV.U32 R12, RZ, RZ, 0x2 ;  /* 0x00000002ff0c7424 */ /* 0x000fe400078e00ff */
[----:B------:R-:W-:-:S07]  /*2ddf0*/  IMAD.MOV.U32 R5, RZ, RZ, R14 ;  /* 0x000000ffff057224 */ /* 0x000fce00078e000e */
[----:B------:R-:W-:Y:S05]  /*2de00*/  WARPSYNC.COLLECTIVE R15, `(.L_x_1978) ;  /* 0x000000000f087348 */ /* 0x000fea0003c00000 */
[----:B------:R0:W1:Y:S02]  /*2de10*/  SHFL.IDX P6, R14, R13, R12, R11 ;  /* 0x0000000c0d0e7389 */ /* 0x00006400000c000b */
[----:B01----:R-:W-:Y:S01]  /*2de20*/  ENDCOLLECTIVE ;  /* 0x000000000000791b */ /* 0x003fe20003800000 */
.L_x_1978:
        /* <DEDUP_REMOVED lines=17> */
.L_x_1979:
[----:B------:R-:W-:Y:S02]  /*2df40*/  IMAD.MOV.U32 R13, RZ, RZ, R3 ;  /* 0x000000ffff0d7224 */ /* 0x000fe400078e0003 */
[----:B------:R-:W-:Y:S02]  /*2df50*/  IMAD.MOV.U32 R12, RZ, RZ, 0x3 ;  /* 0x00000003ff0c7424 */ /* 0x000fe400078e00ff */
[----:B------:R-:W-:-:S07]  /*2df60*/  IMAD.MOV.U32 R5, RZ, RZ, R14 ;  /* 0x000000ffff057224 */ /* 0x000fce00078e000e */
[----:B------:R-:W-:Y:S05]  /*2df70*/  WARPSYNC.COLLECTIVE R15, `(.L_x_1980) ;  /* 0x000000000f087348 */ /* 0x000fea0003c00000 */
[----:B------:R0:W1:Y:S02]  /*2df80*/  SHFL.IDX P6, R14, R13, R12, R11 ;  /* 0x0000000c0d0e7389 */ /* 0x00006400000c000b */
[----:B01----:R-:W-:Y:S01]  /*2df90*/  ENDCOLLECTIVE ;  /* 0x000000000000791b */ /* 0x003fe20003800000 */
.L_x_1980:
        /* <DEDUP_REMOVED lines=17> */
.L_x_1981:
[----:B------:R-:W-:Y:S02]  /*2e0b0*/  IMAD.MOV.U32 R13, RZ, RZ, R3 ;  /* 0x000000ffff0d7224 */ /* 0x000fe400078e0003 */
[----:B------:R-:W-:Y:S02]  /*2e0c0*/  IMAD.MOV.U32 R12, RZ, RZ, 0x4 ;  /* 0x00000004ff0c7424 */ /* 0x000fe400078e00ff */
[----:B------:R-:W-:-:S07]  /*2e0d0*/  IMAD.MOV.U32 R5, RZ, RZ, R14 ;  /* 0x000000ffff057224 */ /* 0x000fce00078e000e */
[----:B------:R-:W-:Y:S05]  /*2e0e0*/  WARPSYNC.COLLECTIVE R15, `(.L_x_1982) ;  /* 0x000000000f087348 */ /* 0x000fea0003c00000 */
[----:B------:R0:W1:Y:S02]  /*2e0f0*/  SHFL.IDX P6, R14, R13, R12, R11 ;  /* 0x0000000c0d0e7389 */ /* 0x00006400000c000b */
[----:B01----:R-:W-:Y:S01]  /*2e100*/  ENDCOLLECTIVE ;  /* 0x000000000000791b */ /* 0x003fe20003800000 */
.L_x_1982:
        /* <DEDUP_REMOVED lines=17> */
.L_x_1983:
[----:B------:R-:W-:Y:S02]  /*2e220*/  IMAD.MOV.U32 R13, RZ, RZ, R3 ;  /* 0x000000ffff0d7224 */ /* 0x000fe400078e0003 */
[----:B------:R-:W-:Y:S02]  /*2e230*/  IMAD.MOV.U32 R12, RZ, RZ, 0x5 ;  /* 0x00000005ff0c7424 */ /* 0x000fe400078e00ff */
[----:B------:R-:W-:-:S07]  /*2e240*/  IMAD.MOV.U32 R5, RZ, RZ, R14 ;  /* 0x000000ffff057224 */ /* 0x000fce00078e000e */
[----:B------:R-:W-:Y:S05]  /*2e250*/  WARPSYNC.COLLECTIVE R15, `(.L_x_1984) ;  /* 0x000000000f087348 */ /* 0x000fea0003c00000 */
[----:B------:R0:W1:Y:S02]  /*2e260*/  SHFL.IDX P6, R14, R13, R12, R11 ;  /* 0x0000000c0d0e7389 */ /* 0x00006400000c000b */
[----:B01----:R-:W-:Y:S01]  /*2e270*/  ENDCOLLECTIVE ;  /* 0x000000000000791b */ /* 0x003fe20003800000 */
.L_x_1984:
        /* <DEDUP_REMOVED lines=17> */
.L_x_1985:
[----:B------:R-:W-:Y:S02]  /*2e390*/  IMAD.MOV.U32 R13, RZ, RZ, R3 ;  /* 0x000000ffff0d7224 */ /* 0x000fe400078e0003 */
[----:B------:R-:W-:Y:S02]  /*2e3a0*/  IMAD.MOV.U32 R12, RZ, RZ, 0x6 ;  /* 0x00000006ff0c7424 */ /* 0x000fe400078e00ff */
[----:B------:R-:W-:-:S07]  /*2e3b0*/  IMAD.MOV.U32 R5, RZ, RZ, R14 ;  /* 0x000000ffff057224 */ /* 0x000fce00078e000e */
[----:B------:R-:W-:Y:S05]  /*2e3c0*/  WARPSYNC.COLLECTIVE R15, `(.L_x_1986) ;  /* 0x000000000f087348 */ /* 0x000fea0003c00000 */
[----:B------:R0:W1:Y:S02]  /*2e3d0*/  SHFL.IDX P6, R14, R13, R12, R11 ;  /* 0x0000000c0d0e7389 */ /* 0x00006400000c000b */
[----:B01----:R-:W-:Y:S01]  /*2e3e0*/  ENDCOLLECTIVE ;  /* 0x000000000000791b */ /* 0x003fe20003800000 */
.L_x_1986:
        /* <DEDUP_REMOVED lines=17> */
.L_x_1987:
[----:B------:R-:W-:Y:S02]  /*2e500*/  IMAD.MOV.U32 R13, RZ, RZ, R3 ;  /* 0x000000ffff0d7224 */ /* 0x000fe400078e0003 */
[----:B------:R-:W-:Y:S02]  /*2e510*/  IMAD.MOV.U32 R12, RZ, RZ, 0x7 ;  /* 0x00000007ff0c7424 */ /* 0x000fe400078e00ff */
[----:B------:R-:W-:-:S07]  /*2e520*/  IMAD.MOV.U32 R5, RZ, RZ, R14 ;  /* 0x000000ffff057224 */ /* 0x000fce00078e000e */
[----:B------:R-:W-:Y:S05]  /*2e530*/  WARPSYNC.COLLECTIVE R15, `(.L_x_1988) ;  /* 0x000000000f087348 */ /* 0x000fea0003c00000 */
[----:B------:R0:W1:Y:S02]  /*2e540*/  SHFL.IDX P6, R14, R13, R12, R11 ;  /* 0x0000000c0d0e7389 */ /* 0x00006400000c000b */
[----:B01----:R-:W-:Y:S01]  /*2e550*/  ENDCOLLECTIVE ;  /* 0x000000000000791b */ /* 0x003fe20003800000 */
.L_x_1988:
        /* <DEDUP_REMOVED lines=14> */
.L_x_1989:
[----:B------:R-:W-:Y:S01]  /*2e640*/  @!PT LDS RZ, [RZ] ;  /* 0x00000000fffff984 */ /* 0x000fe20000000800 */
[----:B------:R-:W-:Y:S01]  /*2e650*/  @!PT LDS RZ, [RZ] ;  /* 0x00000000fffff984 */ /* 0x000fe20000000800 */
[----:B------:R-:W-:Y:S01]  /*2e660*/  @!PT LDS RZ, [RZ] ;  /* 0x00000000fffff984 */ /* 0x000fe20000000800 */
[----:B------:R0:W-:Y:S01]  /*2e670*/  @!P2 LDGSTS.E.BYPASS.LTC128B.128 [R9+0x17400], desc[UR46][R6.64+0x100], !P1 ;  /* 0x174001000609afae */ /* 0x0001e2000c901d6e */
[----:B------:R-:W-:Y:S01]  /*2e680*/  IMAD.MOV.U32 R3, RZ, RZ, R14 ;  /* 0x000000ffff037224 */ /* 0x000fe200078e000e */
[----:B------:R-:W-:Y:S06]  /*2e690*/  BRA `(.L_x_1990) ;  /* 0xffffffa4002c7947 */ /* 0x000fec000383ffff */
.L_x_1835:
[----:B----4-:R4:W0:Y:S02]  /*2e6a0*/  SYNCS.PHASECHK.TRANS64.TRYWAIT P0, [R19+URZ+0x2a820], R0 ;  /* 0x02a82000130075a7 */ /* 0x010824000800017f */
[----:B0-----:R-:W-:Y:S05]  /*2e6b0*/  @!P0 NANOSLEEP.SYNCS 0x989680 ;  /* 0x009896800000895d */ /* 0x001fea0003900000 */
[----:B------:R-:W0:Y:S02]  /*2e6c0*/  @!P0 SYNCS.PHASECHK.TRANS64 P0, [R19+URZ+0x2a820], R0 ;  /* 0x02a82000130085a7 */ /* 0x000e24000800007f */
[----:B0-----:R-:W-:Y:S05]  /*2e6d0*/  @!P0 BRA `(.L_x_1835) ;  /* 0xfffffffc00f08947 */ /* 0x001fea000383ffff */
[----:B------:R-:W-:Y:S05]  /*2e6e0*/  BRA `(.L_x_1991) ;  /* 0xffffffa400a07947 */ /* 0x000fea000383ffff */
.L_x_1844:
[----:B-1----:R1:W2:Y:S02]  /*2e6f0*/  SYNCS.PHASECHK.TRANS64.TRYWAIT P0, [R3+URZ+0x2a840], R2 ;  /* 0x02a84002030075a7 */ /* 0x0022a4000800017f */
[----:B--2---:R-:W-:Y:S05]  /*2e700*/  @!P0 NANOSLEEP.SYNCS 0x989680 ;  /* 0x009896800000895d */ /* 0x004fea0003900000 */
[----:B------:R-:W2:Y:S02]  /*2e710*/  @!P0 SYNCS.PHASECHK.TRANS64 P0, [R3+URZ+0x2a840], R2 ;  /* 0x02a84002030085a7 */ /* 0x000ea4000800007f */
[----:B--2---:R-:W-:Y:S05]  /*2e720*/  @!P0 BRA `(.L_x_1844) ;  /* 0xfffffffc00f08947 */ /* 0x004fea000383ffff */
[----:B------:R-:W-:Y:S05]  /*2e730*/  BRA `(.L_x_1992) ;  /* 0xffffffa800947947 */ /* 0x000fea000383ffff */
.L_x_1851:
[----:B0-----:R0:W1:Y:S02]  /*2e740*/  SYNCS.PHASECHK.TRANS64.TRYWAIT P0, [R2+URZ+0x2a860], R3 ;  /* 0x02a86003020075a7 */ /* 0x001064000800017f */
[----:B-1----:R-:W-:Y:S05]  /*2e750*/  @!P0 NANOSLEEP.SYNCS 0x989680 ;  /* 0x009896800000895d */ /* 0x002fea0003900000 */
[----:B------:R-:W1:Y:S02]  /*2e760*/  @!P0 SYNCS.PHASECHK.TRANS64 P0, [R2+URZ+0x2a860], R3 ;  /* 0x02a86003020085a7 */ /* 0x000e64000800007f */
[----:B-1----:R-:W-:Y:S05]  /*2e770*/  @!P0 BRA `(.L_x_1851) ;  /* 0xfffffffc00f08947 */ /* 0x002fea000383ffff */
[----:B------:R-:W-:Y:S05]  /*2e780*/  BRA `(.L_x_1993) ;  /* 0xffffffac00a07947 */ /* 0x000fea000383ffff */
.L_x_1861:
[----:B-1----:R1:W2:Y:S02]  /*2e790*/  SYNCS.PHASECHK.TRANS64.TRYWAIT P0, [R3+URZ+0x2a840], R2 ;  /* 0x02a84002030075a7 */ /* 0x0022a4000800017f */
[----:B--2---:R-:W-:Y:S05]  /*2e7a0*/  @!P0 NANOSLEEP.SYNCS 0x989680 ;  /* 0x009896800000895d */ /* 0x004fea0003900000 */
[----:B------:R-:W2:Y:S02]  /*2e7b0*/  @!P0 SYNCS.PHASECHK.TRANS64 P0, [R3+URZ+0x2a840], R2 ;  /* 0x02a84002030085a7 */ /* 0x000ea4000800007f */
[----:B--2---:R-:W-:Y:S05]  /*2e7c0*/  @!P0 BRA `(.L_x_1861) ;  /* 0xfffffffc00f08947 */ /* 0x004fea000383ffff */
[----:B------:R-:W-:Y:S05]  /*2e7d0*/  BRA `(.L_x_1994) ;  /* 0xffffffb400347947 */ /* 0x000fea000383ffff */
.L_x_1868:
[----:B0-----:R0:W1:Y:S02]  /*2e7e0*/  SYNCS.PHASECHK.TRANS64.TRYWAIT P0, [R2+URZ+0x2a860], R3 ;  /* 0x02a86003020075a7 */ /* 0x001064000800017f */
[----:B-1----:R-:W-:Y:S05]  /*2e7f0*/  @!P0 NANOSLEEP.SYNCS 0x989680 ;  /* 0x009896800000895d */ /* 0x002fea0003900000 */
[----:B------:R-:W1:Y:S02]  /*2e800*/  @!P0 SYNCS.PHASECHK.TRANS64 P0, [R2+URZ+0x2a860], R3 ;  /* 0x02a86003020085a7 */ /* 0x000e64000800007f */
[----:B-1----:R-:W-:Y:S05]  /*2e810*/  @!P0 BRA `(.L_x_1868) ;  /* 0xfffffffc00f08947 */ /* 0x002fea000383ffff */
[----:B------:R-:W-:Y:S05]  /*2e820*/  BRA `(.L_x_1995) ;  /* 0xffffffb800407947 */ /* 0x000fea000383ffff */
.L_x_1878:
[----:B--2---:R2:W3:Y:S02]  /*2e830*/  SYNCS.PHASECHK.TRANS64.TRYWAIT P0, [R3+URZ+0x2a840], R2 ;  /* 0x02a84002030075a7 */ /* 0x0044e4000800017f */
[----:B---3--:R-:W-:Y:S05]  /*2e840*/  @!P0 NANOSLEEP.SYNCS 0x989680 ;  /* 0x009896800000895d */ /* 0x008fea0003900000 */
[----:B------:R-:W3:Y:S02]  /*2e850*/  @!P0 SYNCS.PHASECHK.TRANS64 P0, [R3+URZ+0x2a840], R2 ;  /* 0x02a84002030085a7 */ /* 0x000ee4000800007f */
[----:B---3--:R-:W-:Y:S05]  /*2e860*/  @!P0 BRA `(.L_x_1878) ;  /* 0xfffffffc00f08947 */ /* 0x008fea000383ffff */
[----:B------:R-:W-:Y:S05]  /*2e870*/  BRA `(.L_x_1996) ;  /* 0xffffffbc00b07947 */ /* 0x000fea000383ffff */
.L_x_1885:
[----:B0-----:R0:W1:Y:S02]  /*2e880*/  SYNCS.PHASECHK.TRANS64.TRYWAIT P0, [R2+URZ+0x2a860], R5 ;  /* 0x02a86005020075a7 */ /* 0x001064000800017f */
[----:B-1----:R-:W-:Y:S05]  /*2e890*/  @!P0 NANOSLEEP.SYNCS 0x989680 ;  /* 0x009896800000895d */ /* 0x002fea0003900000 */
[----:B------:R-:W1:Y:S02]  /*2e8a0*/  @!P0 SYNCS.PHASECHK.TRANS64 P0, [R2+URZ+0x2a860], R5 ;  /* 0x02a86005020085a7 */ /* 0x000e64000800007f */
[----:B-1----:R-:W-:Y:S05]  /*2e8b0*/  @!P0 BRA `(.L_x_1885) ;  /* 0xfffffffc00f08947 */ /* 0x002fea000383ffff */
[----:B------:R-:W-:Y:S05]  /*2e8c0*/  BRA `(.L_x_1997) ;  /* 0xffffffc000b87947 */ /* 0x000fea000383ffff */
.L_x_1897:
[----:B----4-:R4:W0:Y:S02]  /*2e8d0*/  SYNCS.PHASECHK.TRANS64.TRYWAIT P0, [R0+URZ+0x2a860], R2 ;  /* 0x02a86002000075a7 */ /* 0x010824000800017f */
[----:B0-----:R-:W-:Y:S05]  /*2e8e0*/  @!P0 NANOSLEEP.SYNCS 0x989680 ;  /* 0x009896800000895d */ /* 0x001fea0003900000 */
[----:B------:R-:W0:Y:S02]  /*2e8f0*/  @!P0 SYNCS.PHASECHK.TRANS64 P0, [R0+URZ+0x2a860], R2 ;  /* 0x02a86002000085a7 */ /* 0x000e24000800007f */
[----:B0-----:R-:W-:Y:S05]  /*2e900*/  @!P0 BRA `(.L_x_1897) ;  /* 0xfffffffc00f08947 */ /* 0x001fea000383ffff */
[----:B------:R-:W-:Y:S05]  /*2e910*/  BRA `(.L_x_1998) ;  /* 0xffffffc8000c7947 */ /* 0x000fea000383ffff */
.L_x_1905:
[----:B--2-4-:R-:W2:Y:S01]  /*2e920*/  LDL R0, [R1] ;  /* 0x0000000001007983 */ /* 0x014ea20000100800 */
[----:B------:R-:W-:Y:S01]  /*2e930*/  BSSY B0, `(.L_x_1999) ;  /* 0x0000008000007945 */ /* 0x000fe20003800000 */
[----:B------:R-:W-:Y:S02]  /*2e940*/  IMAD.MOV.U32 R12, RZ, RZ, RZ ;  /* 0x000000ffff0c7224 */ /* 0x000fe400078e00ff */
[----:B0-----:R-:W-:Y:S02]  /*2e950*/  IMAD.MOV.U32 R11, RZ, RZ, 0x1f ;  /* 0x0000001fff0b7424 */ /* 0x001fe400078e00ff */
[----:B------:R-:W-:Y:S02]  /*2e960*/  IMAD.MOV.U32 R15, RZ, RZ, -0x1 ;  /* 0xffffffffff0f7424 */ /* 0x000fe400078e00ff */
[----:B--2---:R-:W-:-:S07]  /*2e970*/  IMAD.MOV.U32 R13, RZ, RZ, R0 ;  /* 0x000000ffff0d7224 */ /* 0x004fce00078e0000 */
[----:B-1-3--:R-:W-:Y:S05]  /*2e980*/  WARPSYNC.COLLECTIVE R15, `(.L_x_2000) ;  /* 0x000000000f087348 */ /* 0x00afea0003c00000 */
[----:B------:R0:W2:Y:S02]  /*2e990*/  SHFL.IDX P6, R14, R13, R12, R11 ;  /* 0x0000000c0d0e7389 */ /* 0x0000a400000c000b */
[----:B0123--:R-:W-:Y:S01]  /*2e9a0*/  ENDCOLLECTIVE ;  /* 0x000000000000791b */ /* 0x00ffe20003800000 */
.L_x_2000:
[----:B------:R-:W-:Y:S05]  /*2e9b0*/  BSYNC B0 ;  /* 0x0000000000007941 */ /* 0x000fea0003800000 */
.L_x_1999:
        /* <DEDUP_REMOVED lines=10> */
.L_x_2001:
        /* <DEDUP_REMOVED lines=16> */
[----:B------:R-:W-:Y:S02]  /*2eb60*/  IMAD.MOV.U32 R8, RZ, RZ, RZ ;  /* 0x000000ffff087224 */ /* 0x000fe400078e00ff */
[----:B---3--:R-:W-:Y:S01]  /*2eb70*/  @!P0 IMAD.MOV.U32 R6, RZ, RZ, R2 ;  /* 0x000000ffff068224 */ /* 0x008fe200078e0002 */
[----:B------:R-:W-:-:S03]  /*2eb80*/  ISETP.GE.U32.AND P0, PT, R16, 0x2, PT ;  /* 0x000000021000780c */ /* 0x000fc60003f06070 */
[----:B------:R-:W-:-:S04]  /*2eb90*/  IMAD R2, R6, R4, RZ ;  /* 0x0000000406027224 */ /* 0x000fc800078e02ff */
[----:B------:R-:W-:-:S07]  /*2eba0*/  IMAD.MOV.U32 R13, RZ, RZ, R2 ;  /* 0x000000ffff0d7224 */ /* 0x000fce00078e0002 */
[----:B------:R-:W-:Y:S05]  /*2ebb0*/  WARPSYNC.COLLECTIVE R15, `(.L_x_2002) ;  /* 0x000000000f087348 */ /* 0x000fea0003c00000 */
[----:B------:R0:W1:Y:S02]  /*2ebc0*/  SHFL.UP P6, R14, R13, R12, R11 ;  /* 0x0400000c0d0e7389 */ /* 0x00006400000c000b */
[----:B01----:R-:W-:Y:S01]  /*2ebd0*/  ENDCOLLECTIVE ;  /* 0x000000000000791b */ /* 0x003fe20003800000 */
.L_x_2002:
        /* <DEDUP_REMOVED lines=9> */
.L_x_2003:
        /* <DEDUP_REMOVED lines=8> */
.L_x_2004:
        /* <DEDUP_REMOVED lines=8> */
.L_x_2005:
        /* <DEDUP_REMOVED lines=8> */
.L_x_2006:
        /* <DEDUP_REMOVED lines=9> */
.L_x_2007:
[----:B------:R-:W-:Y:S01]  /*2ee80*/  IMAD.MOV.U32 R9, RZ, RZ, R14 ;  /* 0x000000ffff097224 */ /* 0x000fe200078e000e */
[----:B------:R-:W-:Y:S06]  /*2ee90*/  BRA `(.L_x_2008) ;  /* 0xffffffc800987947 */ /* 0x000fec000383ffff */
.L_x_1908:
        /* <DEDUP_REMOVED lines=8> */
.L_x_2010:
[----:B------:R-:W-:Y:S05]  /*2ef20*/  BSYNC B0 ;  /* 0x0000000000007941 */ /* 0x000fea0003800000 */
.L_x_2009:
[----:B------:R-:W-:Y:S01]  /*2ef30*/  IMAD.MOV.U32 R3, RZ, RZ, R14 ;  /* 0x000000ffff037224 */ /* 0x000fe200078e000e */
[----:B------:R-:W-:Y:S01]  /*2ef40*/  LOP3.LUT P4, RZ, R17, 0x1, RZ, 0xc0, !PT ;  /* 0x0000000111ff7812 */ /* 0x000fe2000788c0ff */
        /* <DEDUP_REMOVED lines=9> */
.L_x_2011:
        /* <DEDUP_REMOVED lines=8> */
.L_x_2012:
        /* <DEDUP_REMOVED lines=8> */
.L_x_2013:
        /* <DEDUP_REMOVED lines=8> */
.L_x_2014:
        /* <DEDUP_REMOVED lines=9> */
.L_x_2015:
[----:B------:R-:W-:Y:S01]  /*2f1f0*/  IMAD.MOV.U32 R9, RZ, RZ, R14 ;  /* 0x000000ffff097224 */ /* 0x000fe200078e000e */
[----:B------:R-:W-:Y:S06]  /*2f200*/  BRA `(.L_x_2016) ;  /* 0xffffffc800687947 */ /* 0x000fec000383ffff */
.L_x_1910:
[----:B------:R-:W-:Y:S01]  /*2f210*/  BSSY B0, `(.L_x_2017) ;  /* 0x0000006000007945 */ /* 0x000fe20003800000 */
[----:B------:R-:W-:Y:S01]  /*2f220*/  PLOP3.LUT P6, PT, P6, PT, PT, 0x8, 0x0 ;  /* 0x000000000000781c */ /* 0x000fe200037ce170 */
[----:B------:R-:W-:-:S12]  /*2f230*/  IMAD.MOV.U32 R15, RZ, RZ, -0x1 ;  /* 0xffffffffff0f7424 */ /* 0x000fd800078e00ff */
[----:B0-----:R-:W-:Y:S05]  /*2f240*/  WARPSYNC.COLLECTIVE R15, `(.L_x_2018) ;  /* 0x000000000f087348 */ /* 0x001fea0003c00000 */
[----:B------:R-:W-:Y:S01]  /*2f250*/  VOTE.ANY R14, PT, P6 ;  /* 0x00000000000e7806 */ /* 0x000fe200030e0100 */
[----:B0-----:R-:W-:Y:S06]  /*2f260*/  ENDCOLLECTIVE ;  /* 0x000000000000791b */ /* 0x001fec0003800000 */
.L_x_2018:
[----:B------:R-:W-:Y:S05]  /*2f270*/  BSYNC B0 ;  /* 0x0000000000007941 */ /* 0x000fea0003800000 */
.L_x_2017:
        /* <DEDUP_REMOVED lines=10> */
.L_x_2019:
[----:B------:R-:W-:Y:S02]  /*2f320*/  IMAD.MOV.U32 R13, RZ, RZ, R6 ;  /* 0x000000ffff0d7224 */ /* 0x000fe400078e0006 */
[----:B------:R-:W-:-:S07]  /*2f330*/  IMAD.MOV.U32 R4, RZ, RZ, R14 ;  /* 0x000000ffff047224 */ /* 0x000fce00078e000e */
[----:B------:R-:W-:Y:S05]  /*2f340*/  WARPSYNC.COLLECTIVE R15, `(.L_x_2020) ;  /* 0x000000000f087348 */ /* 0x000fea0003c00000 */
[----:B------:R0:W1:Y:S02]  /*2f350*/  SHFL.IDX P6, R14, R13, R12, R11 ;  /* 0x0000000c0d0e7389 */ /* 0x00006400000c000b */
[----:B01----:R-:W-:Y:S01]  /*2f360*/  ENDCOLLECTIVE ;  /* 0x000000000000791b */ /* 0x003fe20003800000 */
.L_x_2020:
[----:B------:R-:W-:Y:S02]  /*2f370*/  IMAD.MOV.U32 R6, RZ, RZ, R14 ;  /* 0x000000ffff067224 */ /* 0x000fe400078e000e */
[----:B------:R-:W-:-:S05]  /*2f380*/  IMAD.IADD R10, R3, 0x1, R10 ;  /* 0x00000001030a7824 */ /* 0x000fca00078e020a */
[----:B------:R0:W-:Y:S01]  /*2f390*/  STL [R1+0xc], R10 ;  /* 0x00000c0a01007387 */ /* 0x0001e20000100800 */
[----:B------:R-:W-:Y:S05]  /*2f3a0*/  BRA `(.L_x_2021) ;  /* 0xffffffc800487947 */ /* 0x000fea000383ffff */
.L_x_1912:
        /* <DEDUP_REMOVED lines=8> */
.L_x_2023:
[----:B------:R-:W-:Y:S05]  /*2f430*/  BSYNC B0 ;  /* 0x0000000000007941 */ /* 0x000fea0003800000 */
.L_x_2022:
[----:B------:R-:W-:Y:S01]  /*2f440*/  IMAD.MOV.U32 R3, RZ, RZ, R14 ;  /* 0x000000ffff037224 */ /* 0x000fe200078e000e */
[----:B------:R-:W-:Y:S06]  /*2f450*/  BRA `(.L_x_2024) ;  /* 0xffffffc800347947 */ /* 0x000fec000383ffff */
.L_x_1918:
[----:B0-----:R0:W1:Y:S02]  /*2f460*/  SYNCS.PHASECHK.TRANS64.TRYWAIT P0, [R0+URZ+0x2a820], R3 ;  /* 0x02a82003000075a7 */ /* 0x001064000800017f */
[----:B-1----:R-:W-:Y:S05]  /*2f470*/  @!P0 NANOSLEEP.SYNCS 0x989680 ;  /* 0x009896800000895d */ /* 0x002fea0003900000 */
[----:B------:R-:W1:Y:S02]  /*2f480*/  @!P0 SYNCS.PHASECHK.TRANS64 P0, [R0+URZ+0x2a820], R3 ;  /* 0x02a82003000085a7 */ /* 0x000e64000800007f */
[----:B-1----:R-:W-:Y:S05]  /*2f490*/  @!P0 BRA `(.L_x_1918) ;  /* 0xfffffffc00f08947 */ /* 0x002fea000383ffff */
[----:B------:R-:W-:Y:S05]  /*2f4a0*/  BRA `(.L_x_2025) ;  /* 0xffffffd000d07947 */ /* 0x000fea000383ffff */
.L_x_1919:
        /* <DEDUP_REMOVED lines=11> */
.L_x_2027:
[----:B------:R-:W-:Y:S05]  /*2f560*/  BSYNC B0 ;  /* 0x0000000000007941 */ /* 0x000fea0003800000 */
.L_x_2026:
[----:B------:R-:W-:Y:S05]  /*2f570*/  BRA `(.L_x_2028) ;  /* 0xffffffd000b87947 */ /* 0x000fea000383ffff */
.L_x_1920:
[----:B------:R-:W-:Y:S01]  /*2f580*/  BSSY B0, `(.L_x_2029) ;  /* 0x0000006000007945 */ /* 0x000fe20003800000 */
[----:B------:R-:W-:-:S07]  /*2f590*/  IMAD.MOV.U32 R15, RZ, RZ, -0x1 ;  /* 0xffffffffff0f7424 */ /* 0x000fce00078e00ff */
[----:B01----:R-:W-:Y:S05]  /*2f5a0*/  WARPSYNC.COLLECTIVE R15, `(.L_x_2030) ;  /* 0x000000000f0c7348 */ /* 0x003fea0003c00000 */
[----:B------:R-:W-:Y:S02]  /*2f5b0*/  ELECT P6, UR62, PT ;  /* 0x00000000003e782f */ /* 0x000fe400038c0000 */
[----:B------:R-:W-:Y:S01]  /*2f5c0*/  MOV R14, UR62 ;  /* 0x0000003e000e7c02 */ /* 0x000fe20008000f00 */
[----:B01----:R-:W-:Y:S10]  /*2f5d0*/  ENDCOLLECTIVE ;  /* 0x000000000000791b */ /* 0x003ff40003800000 */
.L_x_2030:
[----:B------:R-:W-:Y:S05]  /*2f5e0*/  BSYNC B0 ;  /* 0x0000000000007941 */ /* 0x000fea0003800000 */
.L_x_2029:
[----:B------:R-:W-:Y:S05]  /*2f5f0*/  BRA `(.L_x_2031) ;  /* 0xffffffd000ac7947 */ /* 0x000fea000383ffff */
.L_x_1922:
[----:B0-----:R0:W1:Y:S02]  /*2f600*/  SYNCS.PHASECHK.TRANS64.TRYWAIT P0, [R6+URZ], R5 ;  /* 0x00000005060075a7 */ /* 0x001064000800017f */
[----:B-1----:R-:W-:Y:S05]  /*2f610*/  @!P0 NANOSLEEP.SYNCS 0x989680 ;  /* 0x009896800000895d */ /* 0x002fea0003900000 */
[----:B------:R-:W1:Y:S02]  /*2f620*/  @!P0 SYNCS.PHASECHK.TRANS64 P0, [R6+URZ], R5 ;  /* 0x00000005060085a7 */ /* 0x000e64000800007f */
[----:B-1----:R-:W-:Y:S05]  /*2f630*/  @!P0 BRA `(.L_x_1922) ;  /* 0xfffffffc00f08947 */ /* 0x002fea000383ffff */
[----:B------:R-:W-:Y:S05]  /*2f640*/  BRA `(.L_x_2032) ;  /* 0xffffffd000f07947 */ /* 0x000fea000383ffff */
.L_x_1923:
[----:B-1----:R1:W2:Y:S02]  /*2f650*/  SYNCS.PHASECHK.TRANS64.TRYWAIT P0, [R7+URZ], R2 ;  /* 0x00000002070075a7 */ /* 0x0022a4000800017f */
[----:B--2---:R-:W-:Y:S05]  /*2f660*/  @!P0 NANOSLEEP.SYNCS 0x989680 ;  /* 0x009896800000895d */ /* 0x004fea0003900000 */
[----:B------:R-:W2:Y:S02]  /*2f670*/  @!P0 SYNCS.PHASECHK.TRANS64 P0, [R7+URZ], R2 ;  /* 0x00000002070085a7 */ /* 0x000ea4000800007f */
[----:B--2---:R-:W-:Y:S05]  /*2f680*/  @!P0 BRA `(.L_x_1923) ;  /* 0xfffffffc00f08947 */ /* 0x004fea000383ffff */
[----:B------:R-:W-:Y:S05]  /*2f690*/  BRA `(.L_x_2033) ;  /* 0xffffffd000e47947 */ /* 0x000fea000383ffff */
.L_x_1925:
[----:B--2---:R2:W3:Y:S02]  /*2f6a0*/  SYNCS.PHASECHK.TRANS64.TRYWAIT P0, [R4+URZ], R5 ;  /* 0x00000005040075a7 */ /* 0x0044e4000800017f */
[----:B---3--:R-:W-:Y:S05]  /*2f6b0*/  @!P0 NANOSLEEP.SYNCS 0x989680 ;  /* 0x009896800000895d */ /* 0x008fea0003900000 */
[----:B------:R-:W3:Y:S02]  /*2f6c0*/  @!P0 SYNCS.PHASECHK.TRANS64 P0, [R4+URZ], R5 ;  /* 0x00000005040085a7 */ /* 0x000ee4000800007f */
[----:B---3--:R-:W-:Y:S05]  /*2f6d0*/  @!P0 BRA `(.L_x_1925) ;  /* 0xfffffffc00f08947 */ /* 0x008fea000383ffff */
[----:B------:R-:W-:Y:S05]  /*2f6e0*/  BRA `(.L_x_2034) ;  /* 0xffffffd000ec7947 */ /* 0x000fea000383ffff */
.L_x_2035:
        /* <DEDUP_REMOVED lines=9> */
.L_x_15163:


//--------------------- .text._ZN7cutlass13device_kernelIN5flash11enable_sm90INS1_16FlashAttnFwdSm90INS1_25CollectiveMainloopFwdSm90ILi2EN4cute5tupleIJNS5_1CILi1EEES8_S8_EEENS6_IJNS7_ILi128EEESA_NS7_ILi192EEEEEELi128ENS_10bfloat16_tEfNS_4arch4Sm90ELb1ELb0ELb1ELb0ELb0ELb0ELb0ELb1ELb1ELb1ELb1ELb0EEENS1_21CollectiveEpilogueFwdINS6_IJSA_SA_SA_EEES9_SD_SF_Li256ELb0ELb1ELb1ELb0EEENS1_19SingleTileSchedulerILb0ELb1ELb1ELi128EEEEEEEEEvNT_6ParamsE --------------------------
	.section	.text._ZN7cutlass13device_kernelIN5flash11enable_sm90INS1_16FlashAttnFwdSm90INS1_25CollectiveMainloopFwdSm90ILi2EN4cute5tupleIJNS5_1CILi1EEES8_S8_EEENS6_IJNS7_ILi128EEESA_NS7_ILi192EEEEEELi128ENS_10bfloat16_tEfNS_4arch4Sm90ELb1ELb0ELb1ELb0ELb0ELb0ELb0ELb1ELb1ELb1ELb1ELb0EEENS1_21CollectiveEpilogueFwdINS6_IJSA_SA_SA_EEES9_SD_SF_Li256ELb0ELb1ELb1ELb0EEENS1_19SingleTileSchedulerILb0ELb1ELb1ELi128EEEEEEEEEvNT_6ParamsE,"ax",@progbits
	.align	128
.text._ZN7cutlass13device_kernelIN5flash11enable_sm90INS1_16FlashAttnFwdSm90INS1_25CollectiveMainloopFwdSm90ILi2EN4cute5tupleIJNS5_1CILi1EEES8_S8_EEENS6_IJNS7_ILi128EEESA_NS7_ILi192EEEEEELi128ENS_10bfloat16_tEfNS_4arch4Sm90ELb1ELb0ELb1ELb0ELb0ELb0ELb0ELb1ELb1ELb1ELb1ELb0EEENS1_21CollectiveEpilogueFwdINS6_IJSA_SA_SA_EEES9_SD_SF_Li256ELb0ELb1ELb1ELb0EEENS1_19SingleTileSchedulerILb0ELb1ELb1ELi128EEEEEEEEEvNT_6ParamsE:
        .type           _ZN7cutlass13device_kernelIN5flash11enable_sm90INS1_16FlashAttnFwdSm90INS1_25CollectiveMainloopFwdSm90ILi2EN4cute5tupleIJNS5_1CILi1EEES8_S8_EEENS6_IJNS7_ILi128EEESA_NS7_ILi192EEEEEELi128ENS_10bfloat16_tEfNS_4arch4Sm90ELb1ELb0ELb1ELb0ELb0ELb0ELb0ELb1ELb1ELb1ELb1ELb0EEENS1_21CollectiveEpilogueFwdINS6_IJSA_SA_SA_EEES9_SD_SF_Li256ELb0ELb1ELb1ELb0EEENS1_19SingleTileSchedulerILb0ELb1ELb1ELi128EEEEEEEEEvNT_6ParamsE,@function
        .size           _ZN7cutlass13device_kernelIN5flash11enable_sm90INS1_16FlashAttnFwdSm90INS1_25CollectiveMainloopFwdSm90ILi2EN4cute5tupleIJNS5_1CILi1EEES8_S8_EEENS6_IJNS7_ILi128EEESA_NS7_ILi192EEEEEELi128ENS_10bfloat16_tEfNS_4arch4Sm90ELb1ELb0ELb1ELb0ELb0ELb0ELb0ELb1ELb1ELb1ELb1ELb0EEENS1_21CollectiveEpilogueFwdINS6_IJSA_SA_SA_EEES9_SD_SF_Li256ELb0ELb1ELb1ELb0EEENS1_19SingleTileSchedulerILb0ELb1ELb1ELi128EEEEEEEEEvNT_6ParamsE,(.L_x_15164 - _ZN7cutlass13device_kernelIN5flash11enable_sm90INS1_16FlashAttnFwdSm90INS1_25CollectiveMainloopFwdSm90ILi2EN4cute5tupleIJNS5_1CILi1EEES8_S8_EEENS6_IJNS7_ILi128EEESA_NS7_ILi192EEEEEELi128ENS_10bfloat16_tEfNS_4arch4Sm90ELb1ELb0ELb1ELb0ELb0ELb0ELb0ELb1ELb1ELb1ELb1ELb0EEENS1_21CollectiveEpilogueFwdINS6_IJSA_SA_SA_EEES9_SD_SF_Li256ELb0ELb1ELb1ELb0EEENS1_19SingleTileSchedulerILb0ELb1ELb1ELi128EEEEEEEEEvNT_6ParamsE)
        .other          _ZN7cutlass13device_kernelIN5flash11enable_sm90INS1_16FlashAttnFwdSm90INS1_25CollectiveMainloopFwdSm90ILi2EN4cute5tupleIJNS5_1CILi1EEES8_S8_EEENS6_IJNS7_ILi128EEESA_NS7_ILi192EEEEEELi128ENS_10bfloat16_tEfNS_4arch4Sm90ELb1ELb0ELb1ELb0ELb0ELb0ELb0ELb1ELb1ELb1ELb1ELb0EEENS1_21CollectiveEpilogueFwdINS6_IJSA_SA_SA_EEES9_SD_SF_Li256ELb0ELb1ELb1ELb0EEENS1_19SingleTileSchedulerILb0ELb1ELb1ELi128EEEEEEEEEvNT_6ParamsE,@"STO_CUDA_ENTRY STV_DEFAULT"
_ZN7cutlass13device_kernelIN5flash11enable_sm90INS1_16FlashAttnFwdSm90INS1_25CollectiveMainloopFwdSm90ILi2EN4cute5tupleIJNS5_1CILi1EEES8_S8_EEENS6_IJNS7_ILi128EEESA_NS7_ILi192EEEEEELi128ENS_10bfloat16_tEfNS_4arch4Sm90ELb1ELb0ELb1ELb0ELb0ELb0ELb0ELb1ELb1ELb1ELb1ELb0EEENS1_21CollectiveEpilogueFwdINS6_IJSA_SA_SA_EEES9_SD_SF_Li256ELb0ELb1ELb1ELb0EEENS1_19SingleTileSchedulerILb0ELb1ELb1ELi128EEEEEEEEEvNT_6ParamsE:
        /* <DEDUP_REMOVED lines=17> */
.L_x_2037:
[----:B------:R-:W-:Y:S05]  /*0110*/  BSYNC B0 ;  /* 0x0000000000007941 */ /* 0x000fea0003800000 */
.L_x_2036:
        /* <DEDUP_REMOVED lines=40> */
.L_x_2038:
        /* <DEDUP_REMOVED lines=22> */
.L_x_2039:
        /* <DEDUP_REMOVED lines=18> */
.L_x_2040:
        /* <DEDUP_REMOVED lines=22> */
.L_x_2041:
        /* <DEDUP_REMOVED lines=22> */
.L_x_2042:
        /* <DEDUP_REMOVED lines=9> */
.L_x_2045:
        /* <DEDUP_REMOVED lines=18> */
[----:B------:R-:W0:Y:S01]  /*0a90*/  LDC R0, c[0x0][0x448] ;  /* 0x00011200ff007b82 */ /* 0x000e220000000800 */
[----:B------:R-:W1:Y:S01]  /*0aa0*/  S2R R23, SR_CTAID.X ;  /* 0x0000000000177919 */ /* 0x000e620000002500 */
[----:B------:R-:W-:Y:S01]  /*0ab0*/  SHF.R.U32.HI R4, RZ, 0x10, R17 ;  /* 0x00000010ff047819 */ /* 0x000fe20000011611 */
[----:B------:R-:W-:Y:S01]  /*0ac0*/  IMAD.MOV.U32 R22, RZ, RZ, RZ ;  /* 0x000000ffff167224 */ /* 0x000fe200078e00ff */
[----:B------:R-:W-:-:S04]  /*0ad0*/  LOP3.LUT R17, R17, 0xffff, RZ, 0xc0, !PT ;  /* 0x0000ffff11117812 */ /* 0x000fc800078ec0ff */
[----:B------:R-:W2:Y:S08]  /*0ae0*/  LDC.64 R10, c[0x0][0x418] ;  /* 0x00010600ff0a7b82 */ /* 0x000eb00000000a00 */
[----:B------:R-:W3:Y:S01]  /*0af0*/  LDC R3, c[0x0][0x288] ;  /* 0x0000a200ff037b82 */ /* 0x000ee20000000800 */
[----:B0-----:R-:W-:-:S07]  /*0b00*/  ISETP.NE.AND P1, PT, R0, 0x1, PT ;  /* 0x000000010000780c */ /* 0x001fce0003f25270 */
[----:B------:R-:W0:Y:S01]  /*0b10*/  LDC R16, c[0x0][0x424] ;  /* 0x00010900ff107b82 */ /* 0x000e220000000800 */
[----:B--2---:R-:W-:-:S07]  /*0b20*/  ISETP.NE.U32.AND P0, PT, R10, RZ, PT ;  /* 0x000000ff0a00720c */ /* 0x004fce0003f05070 */
[----:B------:R-:W2:Y:S01]  /*0b30*/  LDC R9, c[0x0][0x2f0] ;  /* 0x0000bc00ff097b82 */ /* 0x000ea20000000800 */
[----:B-1----:R-:W-:Y:S01]  /*0b40*/  IMAD.SHL.U32 R23, R23, 0x80, RZ ;  /* 0x0000008017177824 */ /* 0x002fe200078e00ff */
[----:B------:R-:W-:-:S03]  /*0b50*/  ISETP.NE.AND.EX P0, PT, R11, RZ, PT, P0 ;  /* 0x000000ff0b00720c */ /* 0x000fc60003f05300 */
[----:B------:R-:W-:Y:S01]  /*0b60*/  @P1 VIADD R0, R23, 0x7f ;  /* 0x0000007f17001836 */ /* 0x000fe20000000000 */
[----:B---3--:R-:W-:Y:S02]  /*0b70*/  IADD3 R3, -R3, 0x80, RZ ;  /* 0x0000008003037810 */ /* 0x008fe40007ffe1ff */
[----:B------:R-:W1:Y:S08]  /*0b80*/  @P1 LDC R5, c[0x0][0x44c] ;  /* 0x00011300ff051b82 */ /* 0x000e700000000800 */
[----:B------:R-:W3:Y:S01]  /*0b90*/  @P1 LDC R7, c[0x0][0x450] ;  /* 0x00011400ff071b82 */ /* 0x000ee20000000800 */
[----:B0-----:R-:W-:-:S02]  /*0ba0*/  SEL R16, R16, 0x1, P0 ;  /* 0x0000000110107807 */ /* 0x001fc40000000000 */
[----:B------:R-:W-:-:S03]  /*0bb0*/  ISETP.NE.AND P0, PT, R4, RZ, PT ;  /* 0x000000ff0400720c */ /* 0x000fc60003f05270 */
[----:B--2---:R-:W-:Y:S02]  /*0bc0*/  IMAD R3, R16, R9, R3 ;  /* 0x0000000910037224 */ /* 0x004fe400078e0203 */
[----:B-1----:R-:W-:-:S08]  /*0bd0*/  @P1 IMAD.HI.U32 R2, R0, R5, RZ ;  /* 0x0000000500021227 */ /* 0x002fd000078e00ff */
[----:B------:R-:W0:Y:S01]  /*0be0*/  @!P0 LDC R4, c[0x0][0x9f0] ;  /* 0x00027c00ff048b82 */ /* 0x000e220000000800 */
[----:B------:R-:W-:Y:S01]  /*0bf0*/  VIADD R0, R23, 0x7f ;  /* 0x0000007f17007836 */ /* 0x000fe20000000000 */
[----:B---3--:R-:W-:Y:S01]  /*0c00*/  @P1 SHF.R.U32.HI R0, RZ, R7, R2 ;  /* 0x00000007ff001219 */ /* 0x008fe20000011602 */
[----:B------:R-:W-:-:S03]  /*0c10*/  IMAD R2, R16, R9, 0x7f ;  /* 0x0000007f10027424 */ /* 0x000fc600078e0209 */
[----:B------:R-:W-:Y:S02]  /*0c20*/  IADD3 R0, R3, R0, RZ ;  /* 0x0000000003007210 */ /* 0x000fe40007ffe0ff */
[----:B------:R-:W-:Y:S02]  /*0c30*/  SHF.R.S32.HI R3, RZ, 0x1f, R2 ;  /* 0x0000001fff037819 */ /* 0x000fe40000011402 */
[----:B------:R-:W-:Y:S02]  /*0c40*/  SHF.R.S32.HI R5, RZ, 0x1f, R0 ;  /* 0x0000001fff057819 */ /* 0x000fe40000011400 */
[----:B------:R-:W-:Y:S02]  /*0c50*/  LEA.HI R3, R3, R2, RZ, 0x7 ;  /* 0x0000000203037211 */ /* 0x000fe400078f38ff */
[----:B------:R-:W-:Y:S02]  /*0c60*/  LEA.HI R5, R5, R0, RZ, 0x7 ;  /* 0x0000000005057211 */ /* 0x000fe400078f38ff */
[----:B------:R-:W-:-:S02]  /*0c70*/  SHF.R.S32.HI R3, RZ, 0x7, R3 ;  /* 0x00000007ff037819 */ /* 0x000fc40000011403 */
[----:B------:R-:W-:-:S04]  /*0c80*/  SHF.R.S32.HI R0, RZ, 0x7, R5 ;  /* 0x00000007ff007819 */ /* 0x000fc80000011405 */
[----:B------:R-:W-:-:S04]  /*0c90*/  VIMNMX R11, R3, R0, PT ;  /* 0x00000000030b7248 */ /* 0x000fc80003fe0100 */
[----:B------:R-:W-:-:S13]  /*0ca0*/  ISETP.GE.AND P1, PT, R11, 0x1, PT ;  /* 0x000000010b00780c */ /* 0x000fda0003f26270 */
[----:B------:R-:W-:Y:S05]  /*0cb0*/  @!P1 BRA `(.L_x_2047) ;  /* 0x00000000006c9947 */ /* 0x000fea0003800000 */
[-C--:B0-----:R-:W-:Y:S02]  /*0cc0*/  IABS R7, R4.reuse ;  /* 0x0000000400077213 */ /* 0x081fe40000000000 */
[----:B------:R-:W-:Y:S02]  /*0cd0*/  IADD3 R5, R4, -0x1, R11 ;  /* 0xffffffff04057810 */ /* 0x000fe40007ffe00b */
[----:B------:R-:W0:Y:S01]  /*0ce0*/  I2F.RP R0, R7 ;  /* 0x0000000700007306 */ /* 0x000e220000209400 */
[----:B------:R-:W-:-:S04]  /*0cf0*/  IABS R8, R4 ;  /* 0x0000000400087213 */ /* 0x000fc80000000000 */
[----:B------:R-:W-:-:S03]  /*0d00*/  IADD3 R8, RZ, -R8, RZ ;  /* 0x80000008ff087210 */ /* 0x000fc60007ffe0ff */
[----:B0-----:R-:W0:Y:S02]  /*0d10*/  MUFU.RCP R0, R0 ;  /* 0x0000000000007308 */ /* 0x001e240000001000 */
[----:B0-----:R-:W-:Y:S01]  /*0d20*/  VIADD R2, R0, 0xffffffe ;  /* 0x0ffffffe00027836 */ /* 0x001fe20000000000 */
[----:B------:R-:W-:Y:S02]  /*0d30*/  IABS R0, R5 ;  /* 0x0000000500007213 */ /* 0x000fe40000000000 */
[----:B------:R-:W-:-:S03]  /*0d40*/  LOP3.LUT R5, R5, R4, RZ, 0x3c, !PT ;  /* 0x0000000405057212 */ /* 0x000fc600078e3cff */
[----:B------:R0:W1:Y:S01]  /*0d50*/  F2I.FTZ.U32.TRUNC.NTZ R3, R2 ;  /* 0x0000000200037305 */ /* 0x000062000021f000 */
[----:B------:R-:W-:Y:S01]  /*0d60*/  ISETP.GE.AND P2, PT, R5, RZ, PT ;  /* 0x000000ff0500720c */ /* 0x000fe20003f46270 */
[----:B0-----:R-:W-:Y:S02]  /*0d70*/  IMAD.MOV.U32 R2, RZ, RZ, RZ ;  /* 0x000000ffff027224 */ /* 0x001fe400078e00ff */
[----:B-1----:R-:W-:-:S04]  /*0d80*/  IMAD.MOV R6, RZ, RZ, -R3 ;  /* 0x000000ffff067224 */ /* 0x002fc800078e0a03 */
[----:B------:R-:W-:-:S04]  /*0d90*/  IMAD R9, R6, R7, RZ ;  /* 0x0000000706097224 */ /* 0x000fc800078e02ff */
[----:B------:R-:W-:-:S04]  /*0da0*/  IMAD.HI.U32 R3, R3, R9, R2 ;  /* 0x0000000903037227 */ /* 0x000fc800078e0002 */
[----:B------:R-:W-:Y:S02]  /*0db0*/  IMAD.MOV.U32 R2, RZ, RZ, R8 ;  /* 0x000000ffff027224 */ /* 0x000fe400078e0008 */
[----:B------:R-:W-:-:S04]  /*0dc0*/  IMAD.HI.U32 R3, R3, R0, RZ ;  /* 0x0000000003037227 */ /* 0x000fc800078e00ff */
[----:B------:R-:W-:-:S05]  /*0dd0*/  IMAD R0, R3, R2, R0 ;  /* 0x0000000203007224 */ /* 0x000fca00078e0200 */
[----:B------:R-:W-:-:S13]  /*0de0*/  ISETP.GT.U32.AND P1, PT, R7, R0, PT ;  /* 0x000000000700720c */ /* 0x000fda0003f24070 */
[----:B------:R-:W-:Y:S01]  /*0df0*/  @!P1 IMAD.IADD R0, R0, 0x1, -R7 ;  /* 0x0000000100009824 */ /* 0x000fe200078e0a07 */
[----:B------:R-:W-:Y:S02]  /*0e00*/  @!P1 IADD3 R3, R3, 0x1, RZ ;  /* 0x0000000103039810 */ /* 0x000fe40007ffe0ff */
[----:B------:R-:W-:Y:S02]  /*0e10*/  ISETP.NE.AND P1, PT, R4, RZ, PT ;  /* 0x000000ff0400720c */ /* 0x000fe40003f25270 */
[----:B------:R-:W-:-:S13]  /*0e20*/  ISETP.GE.U32.AND P0, PT, R0, R7, PT ;  /* 0x000000070000720c */ /* 0x000fda0003f06070 */
[----:B------:R-:W-:-:S04]  /*0e30*/  @P0 VIADD R3, R3, 0x1 ;  /* 0x0000000103030836 */ /* 0x000fc80000000000 */
[----:B------:R-:W-:Y:S01]  /*0e40*/  @!P2 IMAD.MOV R3, RZ, RZ, -R3 ;  /* 0x000000ffff03a224 */ /* 0x000fe200078e0a03 */
[----:B------:R-:W-:-:S05]  /*0e50*/  @!P1 LOP3.LUT R3, RZ, R4, RZ, 0x33, !PT ;  /* 0x00000004ff039212 */ /* 0x000fca00078e33ff */
[----:B------:R-:W-:-:S07]  /*0e60*/  IMAD.MOV.U32 R22, RZ, RZ, R3 ;  /* 0x000000ffff167224 */ /* 0x000fce00078e0003 */
.L_x_2047:
[----:B------:R-:W1:Y:S01]  /*0e70*/  S2R R0, SR_TID.X ;  /* 0x0000000000007919 */ /* 0x000e620000002100 */
[-C--:B------:R-:W-:Y:S01]  /*0e80*/  IMAD R17, R17, R22.reuse, RZ ;  /* 0x0000001611117224 */ /* 0x080fe200078e02ff */
[----:B------:R-:W-:Y:S01]  /*0e90*/  PLOP3.LUT P0, PT, PT, PT, PT, 0x80, 0x0 ;  /* 0x000000000000781c */ /* 0x000fe20003f0f070 */
[----:B------:R-:W-:Y:S01]  /*0ea0*/  IMAD.MOV.U32 R2, RZ, RZ, RZ ;  /* 0x000000ffff027224 */ /* 0x000fe200078e00ff */
[----:B------:R-:W-:Y:S02]  /*0eb0*/  CS2R R86, SRZ ;  /* 0x0000000000567805 */ /* 0x000fe4000001ff00 */
[----:B------:R-:W-:Y:S02]  /*0ec0*/  CS2R R84, SRZ ;  /* 0x0000000000547805 */ /* 0x000fe4000001ff00 */
[----:B------:R-:W-:Y:S02]  /*0ed0*/  VIADDMNMX R22, R17, R22, R11, PT ;  /* 0x0000001611167246 */ /* 0x000fe4000380010b */
[----:B------:R-:W-:-:S02]  /*0ee0*/  CS2R R82, SRZ ;  /* 0x0000000000527805 */ /* 0x000fc4000001ff00 */
[----:B------:R-:W-:Y:S02]  /*0ef0*/  CS2R R80, SRZ ;  /* 0x0000000000507805 */ /* 0x000fe4000001ff00 */
[----:B------:R-:W-:Y:S02]  /*0f00*/  CS2R R78, SRZ ;  /* 0x00000000004e7805 */ /* 0x000fe4000001ff00 */
[----:B------:R-:W-:Y:S02]  /*0f10*/  ISETP.GT.AND P1, PT, R22, R17, PT ;  /* 0x000000111600720c */ /* 0x000fe40003f24270 */
        /* <DEDUP_REMOVED lines=21> */
[----:B-1----:R-:W-:Y:S01]  /*1070*/  IADD3 R89, R0, -0x80, RZ ;  /* 0xffffff8000597810 */ /* 0x002fe20007ffe0ff */
[----:B------:R-:W-:Y:S01]  /*1080*/  IMAD.MOV.U32 R0, RZ, RZ, RZ ;  /* 0x000000ffff007224 */ /* 0x000fe200078e00ff */
[----:B------:R-:W-:Y:S02]  /*1090*/  CS2R R34, SRZ ;  /* 0x0000000000227805 */ /* 0x000fe4000001ff00 */
[----:B------:R-:W-:Y:S02]  /*10a0*/  CS2R R32, SRZ ;  /* 0x0000000000207805 */ /* 0x000fe4000001ff00 */
[----:B------:R-:W-:Y:S02]  /*10b0*/  CS2R R30, SRZ ;  /* 0x00000000001e7805 */ /* 0x000fe4000001ff00 */
[----:B------:R-:W-:Y:S02]  /*10c0*/  CS2R R28, SRZ ;  /* 0x00000000001c7805 */ /* 0x000fe4000001ff00 */
[----:B------:R-:W-:-:S02]  /*10d0*/  CS2R R26, SRZ ;  /* 0x00000000001a7805 */ /* 0x000fc4000001ff00 */
[----:B------:R-:W-:Y:S01]  /*10e0*/  CS2R R24, SRZ ;  /* 0x0000000000187805 */ /* 0x000fe2000001ff00 */
[----:B------:R-:W-:Y:S06]  /*10f0*/  @!P1 BRA `(.L_x_2048) ;  /* 0x0000009800989947 */ /* 0x000fec0003800000 */
[----:B------:R-:W-:Y:S01]  /*1100*/  SHF.R.S32.HI R90, RZ, 0x1f, R89 ;  /* 0x0000001fff5a7819 */ /* 0x000fe20000011459 */
[----:B------:R-:W1:Y:S01]  /*1110*/  S2UR UR6, SR_CgaCtaId ;  /* 0x00000000000679c3 */ /* 0x000e620000008800 */
[----:B------:R-:W-:Y:S02]  /*1120*/  UMOV UR36, 0x400 ;  /* 0x0000040000247882 */ /* 0x000fe40000000000 */
[----:B------:R-:W-:-:S04]  /*1130*/  LEA.HI R91, R90, R89, RZ, 0x7 ;  /* 0x000000595a5b7211 */ /* 0x000fc800078f38ff */
[----:B------:R-:W-:-:S05]  /*1140*/  SHF.R.S32.HI R92, RZ, 0x7, R91 ;  /* 0x00000007ff5c7819 */ /* 0x000fca000001145b */
[----:B------:R-:W2:Y:S01]  /*1150*/  SHFL.IDX PT, R0, R92, RZ, 0x1f ;  /* 0x00001fff5c007589 */ /* 0x000ea200000e0000 */
[----:B-1----:R-:W-:-:S04]  /*1160*/  ULEA UR36, UR6, UR36, 0x18 ;  /* 0x0000002406247291 */ /* 0x002fc8000f8ec03f */
[----:B------:R-:W-:-:S04]  /*1170*/  UIADD3 UR6, UR36, 0x10400, URZ ;  /* 0x0001040024067890 */ /* 0x000fc8000fffe03f */
[----:B------:R-:W-:Y:S01]  /*1180*/  ULOP3.LUT UP0, URZ, UR6, 0x3ff, URZ, 0xc0, !UPT ;  /* 0x000003ff063f7892 */ /* 0x000fe2000f80c03f */
[----:B--2---:R-:W-:-:S05]  /*1190*/  R2UR UR4, R0 ;  /* 0x00000000000472ca */ /* 0x004fca00000e0000 */
        /* <DEDUP_REMOVED lines=11> */
[----:B0-----:R-:W-:Y:S01]  /*1250*/  IMAD.U32 R4, RZ, RZ, UR4 ;  /* 0x00000004ff047e24 */ /* 0x001fe2000f8e00ff */
[----:B------:R0:W1:Y:S01]  /*1260*/  LDC.64 R2, c[0x4][R0] ;  /* 0x0100000000027b82 */ /* 0x0000620000000a00 */
[----:B------:R-:W-:Y:S01]  /*1270*/  MOV R5, UR5 ;  /* 0x0000000500057c02 */ /* 0x000fe20008000f00 */
[----:B------:R-:W-:Y:S01]  /*1280*/  ULDC.64 UR4, c[0x4][0x120] ;  /* 0x0100480000047ab9 */ /* 0x000fe20000000a00 */
[----:B------:R-:W-:Y:S01]  /*1290*/  IMAD.U32 R10, RZ, RZ, UR6 ;  /* 0x00000006ff0a7e24 */ /* 0x000fe2000f8e00ff */
[----:B------:R-:W-:Y:S01]  /*12a0*/  MOV R11, UR7 ;  /* 0x00000007000b7c02 */ /* 0x000fe20008000f00 */
[----:B------:R-:W-:Y:S02]  /*12b0*/  IMAD.U32 R6, RZ, RZ, UR4 ;  /* 0x00000004ff067e24 */ /* 0x000fe4000f8e00ff */
[----:B------:R-:W-:-:S02]  /*12c0*/  IMAD.U32 R7, RZ, RZ, UR5 ;  /* 0x00000005ff077e24 */ /* 0x000fc4000f8e00ff */
[----:B------:R-:W-:Y:S02]  /*12d0*/  IMAD.MOV.U32 R8, RZ, RZ, 0x70 ;  /* 0x00000070ff087424 */ /* 0x000fe400078e00ff */
[----:B------:R-:W-:Y:S02]  /*12e0*/  IMAD.MOV.U32 R12, RZ, RZ, 0x1 ;  /* 0x00000001ff0c7424 */ /* 0x000fe400078e00ff */
[----:B0-----:R-:W-:-:S07]  /*12f0*/  IMAD.MOV.U32 R13, RZ, RZ, RZ ;  /* 0x000000ffff0d7224 */ /* 0x001fce00078e00ff */
[----:B------:R-:W-:-:S07]  /*1300*/  LEPC R20, `(.L_x_2049) ;  /* 0x000000001014794e */ /* 0x000fce0000000000 */
[----:B-1----:R-:W-:Y:S05]  /*1310*/  CALL.ABS.NOINC R2 ;  /* 0x0000000002007343 */ /* 0x002fea0003c00000 */
.L_x_2049:
[----:B------:R-:W2:Y:S01]  /*1320*/  LDL.LU R19, [R1+0x14] ;  /* 0x0000140001137983 */ /* 0x000ea20000300800 */
[----:B------:R-:W-:-:S04]  /*1330*/  SHF.L.U32 R2, RZ, 0x1f, RZ ;  /* 0x0000001fff027819 */ /* 0x000fc800000006ff */
[----:B------:R-:W1:Y:S01]  /*1340*/  SYNCS.PHASECHK.TRANS64.TRYWAIT P1, [UR36+0x34800], R2 ;  /* 0x03480002ff0075a7 */ /* 0x000e620008020164 */
[----:B--2---:R-:W-:-:S04]  /*1350*/  LOP3.LUT R0, R19, 0x1, RZ, 0xfc, !PT ;  /* 0x0000000113007812 */ /* 0x004fc800078efcff */
[----:B------:R-:W-:Y:S01]  /*1360*/  ISETP.NE.AND P0, PT, R0, 0x3, PT ;  /* 0x000000030000780c */ /* 0x000fe20003f05270 */
[----:B-1----:R-:W-:-:S12]  /*1370*/  @!P1 BRA `(.L_x_2050) ;  /* 0x000000ec00c89947 */ /* 0x002fd80003800000 */
.L_x_2167:
[----:B------:R-:W-:Y:S05]  /*1380*/  @!P0 BRA `(.L_x_2051) ;  /* 0x0000000000048947 */ /* 0x000fea0003800000 */
[----:B------:R-:W-:Y:S01]  /*1390*/  BPT.TRAP 0x1 ;  /* 0x000000040000795c */ /* 0x000fe20000300000 */
.L_x_2051:
[----:B------:R2:W3:Y:S01]  /*13a0*/  SYNCS.PHASECHK.TRANS64.TRYWAIT P2, [UR36+0x34830], R2 ;  /* 0x03483002ff0075a7 */ /* 0x0004e20008040164 */
[----:B------:R-:W-:Y:S05]  /*13b0*/  @!P0 BRA `(.L_x_2052) ;  /* 0x0000000000048947 */ /* 0x000fea0003800000 */
[----:B------:R-:W-:Y:S01]  /*13c0*/  BPT.TRAP 0x1 ;  /* 0x000000040000795c */ /* 0x000fe20000300000 */
.L_x_2052:
[----:B------:R-:W4:Y:S01]  /*13d0*/  S2R R0, SR_TID.X ;  /* 0x0000000000007919 */ /* 0x000f220000002100 */
[----:B0-----:R-:W-:-:S04]  /*13e0*/  MOV R4, UR37 ;  /* 0x0000002500047c02 */ /* 0x001fc80008000f00 */
[----:B------:R-:W-:Y:S02]  /*13f0*/  LOP3.LUT R4, R4, 0x10000, RZ, 0xfc, !PT ;  /* 0x0001000004047812 */ /* 0x000fe400078efcff */
[----:B----4-:R-:W-:-:S04]  /*1400*/  LOP3.LUT R0, R0, 0x7f, RZ, 0xc0, !PT ;  /* 0x0000007f00007812 */ /* 0x010fc800078ec0ff */
[----:B------:R-:W-:Y:S01]  /*1410*/  ISETP.NE.AND P1, PT, R0, RZ, PT ;  /* 0x000000ff0000720c */ /* 0x000fe20003f25270 */
[----:B---3--:R-:W-:-:S12]  /*1420*/  @P2 BRA `(.L_x_2053) ;  /* 0x0000000000082947 */ /* 0x008fd80003800000 */
[----:B------:R-:W0:Y:S02]  /*1430*/  SYNCS.PHASECHK.TRANS64.TRYWAIT P2, [UR36+0x34830], R2 ;  /* 0x03483002ff0075a7 */ /* 0x000e240008040164 */
[----:B0-----:R-:W-:Y:S05]  /*1440*/  @!P2 BRA `(.L_x_2054) ;  /* 0x000000ec00aca947 */ /* 0x001fea0003800000 */
.L_x_2053:
[----:B------:R-:W-:Y:S05]  /*1450*/  WARPSYNC.ALL ;  /* 0x0000000000007948 */ /* 0x000fea0003800000 */
[----:B------:R-:W-:Y:S01]  /*1460*/  IMAD.MOV.U32 R5, RZ, RZ, 0x40000040 ;  /* 0x40000040ff057424 */ /* 0x000fe200078e00ff */
[----:B------:R-:W-:Y:S01]  /*1470*/  UIADD3 UR4, UR36, 0x1c400, URZ ;  /* 0x0001c40024047890 */ /* 0x000fe2000fffe03f */
[C---:B------:R-:W-:Y:S01]  /*1480*/  R2UR UR8, R4.reuse ;  /* 0x00000000040872ca */ /* 0x040fe200000e0000 */
[----:B------:R-:W-:Y:S02]  /*1490*/  WARPGROUP.ARRIVE ;  /* 0x00000000000079c5 */ /* 0x000fe40000000000 */
[----:B------:R-:W-:Y:S01]  /*14a0*/  R2UR UR9, R5 ;  /* 0x00000000050972ca */ /* 0x000fe200000e0000 */
[----:B------:R-:W-:Y:S01]  /*14b0*/  USHF.R.U32.HI UR4, URZ, 0x4, UR4 ;  /* 0x000000043f047899 */ /* 0x000fe20008011604 */
[----:B------:R-:W-:Y:S01]  /*14c0*/  R2UR UR6, R4 ;  /* 0x00000000040672ca */ /* 0x000fe200000e0000 */
[----:B------:R-:W-:Y:S01]  /*14d0*/  UMOV UR11, 0x40000040 ;  /* 0x40000040000b7882 */ /* 0x000fe20000000000 */
[----:B------:R-:W-:Y:S01]  /*14e0*/  UMOV UR5, 0x40000040 ;  /* 0x4000004000057882 */ /* 0x000fe20000000000 */
[----:B------:R-:W-:Y:S01]  /*14f0*/  ULOP3.LUT UR4, UR4, 0x3fff, URZ, 0xc0, !UPT ;  /* 0x00003fff04047892 */ /* 0x000fe2000f8ec03f */
[----:B------:R-:W3:Y:S01]  /*1500*/  LDC R8, c[0x0][0x448] ;  /* 0x00011200ff087b82 */ /* 0x000ee20000000800 */
[----:B------:R-:W-:Y:S01]  /*1510*/  UMOV UR13, 0x40000040 ;  /* 0x40000040000d7882 */ /* 0x000fe20000000000 */
[----:B------:R-:W-:Y:S01]  /*1520*/  UMOV UR15, 0x40000040 ;  /* 0x40000040000f7882 */ /* 0x000fe20000000000 */
[----:B------:R-:W-:Y:S01]  /*1530*/  ULOP3.LUT UR38, UR4, 0x10000, URZ, 0xfc, !UPT ;  /* 0x0001000004267892 */ /* 0x000fe2000f8efc3f */
[----:B------:R-:W-:Y:S01]  /*1540*/  LEA.HI R10, R92, R92, RZ, 0x1 ;  /* 0x0000005c5c0a7211 */ /* 0x000fe200078f08ff */
[----:B------:R-:W-:Y:S01]  /*1550*/  UMOV UR17, 0x40000040 ;  /* 0x4000004000117882 */ /* 0x000fe20000000000 */
[----:B------:R-:W-:Y:S01]  /*1560*/  UMOV UR19, 0x40000040 ;  /* 0x4000004000137882 */ /* 0x000fe20000000000 */
[----:B------:R-:W-:Y:S01]  /*1570*/  UIADD3 UR14, UR38, 0x6, URZ ;  /* 0x00000006260e7890 */ /* 0x000fe2000fffe03f */
[----:B------:R-:W-:Y:S01]  /*1580*/  LEA.HI R90, R90, R89, RZ, 0x2 ;  /* 0x000000595a5a7211 */ /* 0x000fe200078f10ff */
[----:B------:R-:W-:Y:S01]  /*1590*/  UIADD3 UR4, UR6, 0x2, URZ ;  /* 0x0000000206047890 */ /* 0x000fe2000fffe03f */
[----:B------:R-:W-:Y:S01]  /*15a0*/  CS2R R150, SRZ ;  /* 0x0000000000967805 */ /* 0x000fe2000001ff00 */
[----:B------:R-:W-:Y:S01]  /*15b0*/  UMOV UR10, UR38 ;  /* 0x00000026000a7c82 */ /* 0x000fe20008000000 */
[----:B------:R-:W-:Y:S01]  /*15c0*/  UIADD3 UR12, UR6, 0x6, URZ ;  /* 0x00000006060c7890 */ /* 0x000fe2000fffe03f */
[----:B------:R-:W-:Y:S01]  /*15d0*/  HGMMA.64x128x16.F32.BF16 R24, gdesc[UR8], RZ, !UPT, gsb0 ;  /* 0x01e00000081879f0 */ /* 0x000fe2000c0018ff */
[----:B------:R-:W-:Y:S01]  /*15e0*/  UIADD3 UR10, UR38, 0x2, URZ ;  /* 0x00000002260a7890 */ /* 0x000fe2000fffe03f */
[----:B------:R-:W-:Y:S01]  /*15f0*/  LOP3.LUT R90, R90, 0xfffffffc, RZ, 0xc0, !PT ;  /* 0xfffffffc5a5a7812 */ /* 0x000fe200078ec0ff */
[----:B------:R-:W-:Y:S01]  /*1600*/  UMOV UR8, UR4 ;  /* 0x0000000400087c82 */ /* 0x000fe20008000000 */
[----:B------:R-:W-:Y:S01]  /*1610*/  UMOV UR9, UR5 ;  /* 0x0000000500097c82 */ /* 0x000fe20008000000 */
[----:B------:R-:W-:Y:S01]  /*1620*/  UMOV UR11, 0x40000040 ;  /* 0x40000040000b7882 */ /* 0x000fe20000000000 */
[----:B------:R-:W-:Y:S01]  /*1630*/  UIADD3 UR16, UR6, 0x400, URZ ;  /* 0x0000040006107890 */ /* 0x000fe2000fffe03f */
[----:B------:R-:W-:Y:S01]  /*1640*/  IMAD.IADD R90, R89, 0x1, -R90 ;  /* 0x00000001595a7824 */ /* 0x000fe200078e0a5a */
[----:B------:R-:W-:Y:S01]  /*1650*/  UIADD3 UR18, UR38, 0x400, URZ ;  /* 0x0000040026127890 */ /* 0x000fe2000fffe03f */
[----:B------:R-:W-:Y:S01]  /*1660*/  CS2R R148, SRZ ;  /* 0x0000000000947805 */ /* 0x000fe2000001ff00 */
[----:B------:R-:W-:Y:S01]  /*1670*/  UIADD3 UR20, UR6, 0x402, URZ ;  /* 0x0000040206147890 */ /* 0x000fe2000fffe03f */
[----:B---3--:R-:W-:Y:S01]  /*1680*/  ISETP.NE.AND P2, PT, R8, 0x1, PT ;  /* 0x000000010800780c */ /* 0x008fe20003f45270 */
[----:B------:R-:W-:Y:S01]  /*1690*/  UIADD3 UR22, UR38, 0x402, URZ ;  /* 0x0000040226167890 */ /* 0x000fe2000fffe03f */
[----:B------:R-:W-:Y:S01]  /*16a0*/  LOP3.LUT R8, R91, 0xffffff80, RZ, 0xc0, !PT ;  /* 0xffffff805b087812 */ /* 0x000fe200078ec0ff */
[----:B------:R-:W-:Y:S01]  /*16b0*/  UMOV UR21, 0x40000040 ;  /* 0x4000004000157882 */ /* 0x000fe20000000000 */
[----:B------:R-:W-:Y:S01]  /*16c0*/  UMOV UR23, 0x40000040 ;  /* 0x4000004000177882 */ /* 0x000fe20000000000 */
[----:B------:R-:W-:Y:S01]  /*16d0*/  UIADD3 UR24, UR6, 0x404, URZ ;  /* 0x0000040406187890 */ /* 0x000fe2000fffe03f */
[----:B------:R-:W-:Y:S01]  /*16e0*/  CS2R R146, SRZ ;  /* 0x0000000000927805 */ /* 0x000fe2000001ff00 */
[----:B------:R-:W-:Y:S01]  /*16f0*/  UIADD3 UR26, UR38, 0x404, URZ ;  /* 0x00000404261a7890 */ /* 0x000fe2000fffe03f */
[----:B------:R-:W-:Y:S01]  /*1700*/  IMAD.IADD R9, R89, 0x1, -R8 ;  /* 0x0000000159097824 */ /* 0x000fe200078e0a08 */
[----:B------:R-:W-:Y:S01]  /*1710*/  UMOV UR25, 0x40000040 ;  /* 0x4000004000197882 */ /* 0x000fe20000000000 */
[----:B------:R-:W-:Y:S01]  /*1720*/  UMOV UR27, 0x40000040 ;  /* 0x40000040001b7882 */ /* 0x000fe20000000000 */
[----:B------:R-:W-:Y:S01]  /*1730*/  UIADD3 UR28, UR6, 0x406, URZ ;  /* 0x00000406061c7890 */ /* 0x000fe2000fffe03f */
[----:B------:R-:W-:Y:S01]  /*1740*/  CS2R R144, SRZ ;  /* 0x0000000000907805 */ /* 0x000fe2000001ff00 */
[----:B------:R-:W-:Y:S01]  /*1750*/  UIADD3 UR30, UR38, 0x406, URZ ;  /* 0x00000406261e7890 */ /* 0x000fe2000fffe03f */
[----:B------:R-:W-:Y:S01]  /*1760*/  SHF.R.S32.HI R8, RZ, 0x1f, R9 ;  /* 0x0000001fff087819 */ /* 0x000fe20000011409 */
[----:B------:R-:W-:Y:S01]  /*1770*/  UMOV UR29, 0x40000040 ;  /* 0x40000040001d7882 */ /* 0x000fe20000000000 */
[----:B------:R-:W-:Y:S01]  /*1780*/  UMOV UR31, 0x40000040 ;  /* 0x40000040001f7882 */ /* 0x000fe20000000000 */
[----:B------:R-:W-:Y:S01]  /*1790*/  UIADD3 UR32, UR6, 0x800, URZ ;  /* 0x0000080006207890 */ /* 0x000fe2000fffe03f */
[----:B------:R-:W-:Y:S01]  /*17a0*/  LEA.HI R11, R8, R9, RZ, 0x5 ;  /* 0x00000009080b7211 */ /* 0x000fe200078f28ff */
[----:B------:R-:W-:Y:S01]  /*17b0*/  UIADD3 UR34, UR38, 0x800, URZ ;  /* 0x0000080026227890 */ /* 0x000fe2000fffe03f */
[----:B------:R-:W-:Y:S01]  /*17c0*/  CS2R R142, SRZ ;  /* 0x00000000008e7805 */ /* 0x000fe2000001ff00 */
[----:B------:R-:W-:Y:S01]  /*17d0*/  UMOV UR33, 0x40000040 ;  /* 0x4000004000217882 */ /* 0x000fe20000000000 */
[----:B------:R-:W-:Y:S01]  /*17e0*/  UMOV UR35, 0x40000040 ;  /* 0x4000004000237882 */ /* 0x000fe20000000000 */
[----:B------:R-:W-:Y:S01]  /*17f0*/  UIADD3 UR44, UR6, 0x802, URZ ;  /* 0x00000802062c7890 */ /* 0x000fe2000fffe03f */
[----:B------:R-:W-:Y:S01]  /*1800*/  CS2R R140, SRZ ;  /* 0x00000000008c7805 */ /* 0x000fe2000001ff00 */
        /* <DEDUP_REMOVED lines=16> */
[----:B------:R-:W-:Y:S01]  /*1910*/  ULDC UR7, c[0x0][0x2f0] ;  /* 0x0000bc0000077ab9 */ /* 0x000fe20000000800 */
[----:B------:R-:W-:Y:S01]  /*1920*/  UMOV UR37, URZ ;  /* 0x0000003f00257c82 */ /* 0x000fe20008000000 */
        /* <DEDUP_REMOVED lines=18> */
[----:B------:R-:W-:Y:S01]  /*1a50*/  HGMMA.64x128x16.F32.BF16 R24, gdesc[UR8], R24, gsb0 ;  /* 0x01e00000081879f0 */ /* 0x000fe20008001818 */
[----:B------:R-:W-:Y:S02]  /*1a60*/  ULDC UR10, c[0x0][0x988] ;  /* 0x00026200000a7ab9 */ /* 0x000fe40000000800 */
        /* <DEDUP_REMOVED lines=30> */
[----:B012---:R-:W-:Y:S01]  /*1c50*/  FMUL.FTZ R2, R37, UR6 ;  /* 0x0000000625027c20 */ /* 0x007fe20008410000 */
[----:B------:R-:W-:Y:S01]  /*1c60*/  FMUL.FTZ R26, R26, UR6 ;  /* 0x000000061a1a7c20 */ /* 0x000fe20008410000 */
[----:B------:R0:W-:Y:S01]  /*1c70*/  MUFU.TANH R95, R31 ;  /* 0x0000001f005f7308 */ /* 0x0001e20000002400 */
[----:B------:R-:W-:Y:S01]  /*1c80*/  FMUL.FTZ R21, R33, UR6 ;  /* 0x0000000621157c20 */ /* 0x000fe20008410000 */
[----:B------:R-:W-:Y:S01]  /*1c90*/  FMUL.FTZ R6, R36, UR6 ;  /* 0x0000000624067c20 */ /* 0x000fe20008410000 */
[----:B------:R-:W-:Y:S01]  /*1ca0*/  FMUL.FTZ R30, R30, UR6 ;  /* 0x000000061e1e7c20 */ /* 0x000fe20008410000 */
[----:B------:R-:W1:Y:S01]  /*1cb0*/  @P2 LDC R33, c[0x0][0x44c] ;  /* 0x00011300ff212b82 */ /* 0x000e620000000800 */
[----:B------:R-:W-:Y:S01]  /*1cc0*/  FMUL.FTZ R34, R34, UR6 ;  /* 0x0000000622227c20 */ /* 0x000fe20008410000 */
[----:B------:R-:W-:Y:S01]  /*1cd0*/  FMUL.FTZ R35, R35, UR6 ;  /* 0x0000000623237c20 */ /* 0x000fe20008410000 */
[----:B------:R-:W-:Y:S01]  /*1ce0*/  FMUL.FTZ R38, R38, UR6 ;  /* 0x0000000626267c20 */ /* 0x000fe20008410000 */
[----:B------:R2:W-:Y:S01]  /*1cf0*/  MUFU.TANH R37, R27 ;  /* 0x0000001b00257308 */ /* 0x0005e20000002400 */
[----:B0-----:R-:W-:Y:S01]  /*1d00*/  LOP3.LUT R31, R10, 0x3fffffe, RZ, 0xc0, !PT ;  /* 0x03fffffe0a1f7812 */ /* 0x001fe200078ec0ff */
[----:B------:R-:W-:Y:S01]  /*1d10*/  FMUL.FTZ R39, R39, UR6 ;  /* 0x0000000627277c20 */ /* 0x000fe20008410000 */
[----:B------:R-:W-:Y:S01]  /*1d20*/  LEA.HI R10, R8, R9, RZ, 0x2 ;  /* 0x00000009080a7211 */ /* 0x000fe200078f10ff */
[----:B------:R-:W-:Y:S01]  /*1d30*/  FMUL.FTZ R42, R42, UR6 ;  /* 0x000000062a2a7c20 */ /* 0x000fe20008410000 */
[----:B------:R-:W-:Y:S01]  /*1d40*/  FMUL.FTZ R43, R43, UR6 ;  /* 0x000000062b2b7c20 */ /* 0x000fe20008410000 */
[----:B------:R-:W-:Y:S01]  /*1d50*/  IMAD.IADD R31, R92, 0x1, -R31 ;  /* 0x000000015c1f7824 */ /* 0x000fe200078e0a1f */
[--C-:B------:R-:W-:Y:S01]  /*1d60*/  SHF.R.S32.HI R8, RZ, 0x2, R10.reuse ;  /* 0x00000002ff087819 */ /* 0x100fe2000001140a */
[----:B------:R0:W3:Y:S01]  /*1d70*/  MUFU.TANH R36, R26 ;  /* 0x0000001a00247308 */ /* 0x0000e20000002400 */
[----:B--2---:R-:W-:Y:S01]  /*1d80*/  SHF.R.S32.HI R27, RZ, 0x1f, R10 ;  /* 0x0000001fff1b7819 */ /* 0x004fe2000001140a */
[----:B------:R-:W-:Y:S01]  /*1d90*/  FMUL.FTZ R46, R46, UR6 ;  /* 0x000000062e2e7c20 */ /* 0x000fe20008410000 */
[----:B------:R-:W-:Y:S01]  /*1da0*/  LOP3.LUT R10, R10, 0x7ffffffc, RZ, 0xc0, !PT ;  /* 0x7ffffffc0a0a7812 */ /* 0x000fe200078ec0ff */
[----:B------:R-:W-:Y:S01]  /*1db0*/  FMUL.FTZ R47, R47, UR6 ;  /* 0x000000062f2f7c20 */ /* 0x000fe20008410000 */
[----:B------:R-:W-:Y:S01]  /*1dc0*/  LEA.HI R27, R27, R8, RZ, 0x3 ;  /* 0x000000081b1b7211 */ /* 0x000fe200078f18ff */
[----:B------:R-:W-:Y:S01]  /*1dd0*/  FMUL.FTZ R50, R50, UR6 ;  /* 0x0000000632327c20 */ /* 0x000fe20008410000 */
[----:B------:R-:W-:Y:S01]  /*1de0*/  FMUL.FTZ R51, R51, UR6 ;  /* 0x0000000633337c20 */ /* 0x000fe20008410000 */
[----:B------:R2:W4:Y:S01]  /*1df0*/  MUFU.TANH R93, R30 ;  /* 0x0000001e005d7308 */ /* 0x0005220000002400 */
[----:B0-----:R-:W-:Y:S01]  /*1e00*/  SHF.R.S32.HI R26, RZ, 0x5, R11 ;  /* 0x00000005ff1a7819 */ /* 0x001fe2000001140b */
[----:B------:R-:W-:Y:S01]  /*1e10*/  IMAD.IADD R9, R9, 0x1, -R10 ;  /* 0x0000000109097824 */ /* 0x000fe200078e0a0a */
[----:B------:R-:W-:Y:S01]  /*1e20*/  LEA.HI R11, R90, R90, RZ, 0x1 ;  /* 0x0000005a5a0b7211 */ /* 0x000fe200078f08ff */
[----:B------:R-:W-:Y:S01]  /*1e30*/  FMUL.FTZ R54, R54, UR6 ;  /* 0x0000000636367c20 */ /* 0x000fe20008410000 */
[----:B------:R-:W-:Y:S01]  /*1e40*/  LEA R26, R26, R23, 0x4 ;  /* 0x000000171a1a7211 */ /* 0x000fe200078e20ff */
[----:B------:R-:W-:Y:S01]  /*1e50*/  FMUL.FTZ R55, R55, UR6 ;  /* 0x0000000637377c20 */ /* 0x000fe20008410000 */
[----:B------:R-:W-:Y:S01]  /*1e60*/  LOP3.LUT R27, R27, 0xfffffff8, RZ, 0xc0, !PT ;  /* 0xfffffff81b1b7812 */ /* 0x000fe200078ec0ff */
[----:B------:R0:W5:Y:S01]  /*1e70*/  MUFU.TANH R97, R34 ;  /* 0x0000002200617308 */ /* 0x0001620000002400 */
[----:B--2---:R-:W2:Y:S01]  /*1e80*/  @P2 LDC R30, c[0x0][0x450] ;  /* 0x00011400ff1e2b82 */ /* 0x004ea20000000800 */
[----:B------:R-:W-:Y:S01]  /*1e90*/  LOP3.LUT R11, R11, 0x1ffffffe, RZ, 0xc0, !PT ;  /* 0x1ffffffe0b0b7812 */ /* 0x000fe200078ec0ff */
[----:B------:R-:W-:Y:S01]  /*1ea0*/  FMUL.FTZ R58, R58, UR6 ;  /* 0x000000063a3a7c20 */ /* 0x000fe20008410000 */
[----:B------:R-:W-:Y:S01]  /*1eb0*/  IADD3 R26, R26, R8, -R27 ;  /* 0x000000081a1a7210 */ /* 0x000fe20007ffe81b */
[----:B------:R-:W-:Y:S01]  /*1ec0*/  FMUL.FTZ R59, R59, UR6 ;  /* 0x000000063b3b7c20 */ /* 0x000fe20008410000 */
[----:B------:R-:W-:Y:S01]  /*1ed0*/  FMUL.FTZ R7, R41, UR6 ;  /* 0x0000000629077c20 */ /* 0x000fe20008410000 */
[----:B------:R-:W-:Y:S01]  /*1ee0*/  IMAD.IADD R8, R90, 0x1, -R11 ;  /* 0x000000015a087824 */ /* 0x000fe200078e0a0b */
[----:B------:R-:W5:Y:S01]  /*1ef0*/  MUFU.TANH R35, R35 ;  /* 0x0000002300237308 */ /* 0x000f620000002400 */
[----:B------:R-:W-:Y:S01]  /*1f00*/  IMAD R31, R31, 0x40, R26 ;  /* 0x000000401f1f7824 */ /* 0x000fe200078e021a */
[----:B------:R-:W3:Y:S01]  /*1f10*/  LDC R27, c[0x0][0x288] ;  /* 0x0000a200ff1b7b82 */ /* 0x000ee20000000800 */
[----:B------:R-:W-:Y:S01]  /*1f20*/  FMUL.FTZ R62, R62, UR6 ;  /* 0x000000063e3e7c20 */ /* 0x000fe20008410000 */
[----:B------:R-:W-:Y:S01]  /*1f30*/  FMUL.FTZ R71, R71, UR6 ;  /* 0x0000000647477c20 */ /* 0x000fe20008410000 */
[----:B------:R-:W-:Y:S01]  /*1f40*/  FMUL.FTZ R63, R63, UR6 ;  /* 0x000000063f3f7c20 */ /* 0x000fe20008410000 */
[----:B------:R-:W-:Y:S01]  /*1f50*/  LEA R8, R8, R31, 0x3 ;  /* 0x0000001f08087211 */ /* 0x000fe200078e18ff */
[----:B------:R-:W-:Y:S01]  /*1f60*/  FMUL.FTZ R67, R67, UR6 ;  /* 0x0000000643437c20 */ /* 0x000fe20008410000 */
[----:B------:R-:W5:Y:S01]  /*1f70*/  MUFU.TANH R38, R38 ;  /* 0x0000002600267308 */ /* 0x000f620000002400 */
[----:B------:R-:W-:Y:S01]  /*1f80*/  FMUL.FTZ R66, R66, UR6 ;  /* 0x0000000642427c20 */ /* 0x000fe20008410000 */
[----:B------:R-:W-:Y:S01]  /*1f90*/  FMUL.FTZ R70, R70, UR6 ;  /* 0x0000000646467c20 */ /* 0x000fe20008410000 */
[----:B-1----:R-:W-:-:S04]  /*1fa0*/  @P2 IMAD.HI.U32 R11, R8, R33, RZ ;  /* 0x00000021080b2227 */ /* 0x002fc800078e00ff */
[----:B------:R-:W-:Y:S01]  /*1fb0*/  FMUL.FTZ R74, R74, UR6 ;  /* 0x000000064a4a7c20 */ /* 0x000fe20008410000 */
[----:B------:R-:W-:Y:S01]  /*1fc0*/  FMUL.FTZ R19, R32, UR6 ;  /* 0x0000000620137c20 */ /* 0x000fe20008410000 */
[----:B------:R-:W-:Y:S01]  /*1fd0*/  FMUL.FTZ R32, R57, UR6 ;  /* 0x0000000639207c20 */ /* 0x000fe20008410000 */
[----:B------:R-:W-:Y:S01]  /*1fe0*/  IMAD.MOV.U32 R26, RZ, RZ, R8 ;  /* 0x000000ffff1a7224 */ /* 0x000fe200078e0008 */
[----:B------:R-:W1:Y:S01]  /*1ff0*/  MUFU.TANH R39, R39 ;  /* 0x0000002700277308 */ /* 0x000e620000002400 */
[----:B--2---:R-:W-:Y:S01]  /*2000*/  @P2 SHF.R.U32.HI R26, RZ, R30, R11 ;  /* 0x0000001eff1a2219 */ /* 0x004fe2000001160b */
[----:B------:R-:W-:Y:S02]  /*2010*/  IMAD.MOV.U32 R11, RZ, RZ, -0x80 ;  /* 0xffffff80ff0b7424 */ /* 0x000fe400078e00ff */
[----:B------:R-:W-:Y:S01]  /*2020*/  FMUL.FTZ R75, R75, UR6 ;  /* 0x000000064b4b7c20 */ /* 0x000fe20008410000 */
[----:B------:R-:W-:Y:S01]  /*2030*/  FMUL.FTZ R12, R45, UR6 ;  /* 0x000000062d0c7c20 */ /* 0x000fe20008410000 */
[----:B------:R-:W-:Y:S01]  /*2040*/  FMUL.FTZ R78, R78, UR6 ;  /* 0x000000064e4e7c20 */ /* 0x000fe20008410000 */
[----:B------:R-:W3:Y:S01]  /*2050*/  SHFL.IDX PT, R33, R26, 0x1, 0x1c1f ;  /* 0x003c1f001a217f89 */ /* 0x000ee200000e0000 */
[----:B------:R-:W-:Y:S01]  /*2060*/  IMAD R11, R22, R11, 0x80 ;  /* 0x00000080160b7424 */ /* 0x000fe200078e020b */
[----:B------:R-:W2:Y:S01]  /*2070*/  MUFU.TANH R42, R42 ;  /* 0x0000002a002a7308 */ /* 0x000ea20000002400 */
[----:B------:R-:W-:Y:S01]  /*2080*/  FMUL.FTZ R79, R79, UR6 ;  /* 0x000000064f4f7c20 */ /* 0x000fe20008410000 */
[----:B------:R-:W-:Y:S01]  /*2090*/  FMUL.FTZ R82, R82, UR6 ;  /* 0x0000000652527c20 */ /* 0x000fe20008410000 */
[----:B------:R-:W-:Y:S01]  /*20a0*/  FMUL.FTZ R83, R83, UR6 ;  /* 0x0000000653537c20 */ /* 0x000fe20008410000 */
[----:B------:R-:W-:Y:S01]  /*20b0*/  IADD3 R10, R11, 0x1, RZ ;  /* 0x000000010b0a7810 */ /* 0x000fe20007ffe0ff */
[----:B------:R-:W-:Y:S01]  /*20c0*/  FMUL.FTZ R14, R24, UR6 ;  /* 0x00000006180e7c20 */ /* 0x000fe20008410000 */
[----:B------:R-:W-:Y:S01]  /*20d0*/  FMUL.FTZ R24, R25, UR6 ;  /* 0x0000000619187c20 */ /* 0x000fe20008410000 */
[----:B------:R-:W-:Y:S01]  /*20e0*/  FMUL.FTZ R25, R53, UR6 ;  /* 0x0000000635197c20 */ /* 0x000fe20008410000 */
[----:B------:R-:W2:Y:S01]  /*20f0*/  MUFU.TANH R43, R43 ;  /* 0x0000002b002b7308 */ /* 0x000ea20000002400 */
[----:B------:R-:W-:-:S02]  /*2100*/  IMAD R31, R9, -0x2, R10 ;  /* 0xfffffffe091f7824 */ /* 0x000fc400078e020a */
[----:B------:R-:W-:Y:S01]  /*2110*/  FMUL.FTZ R86, R86, UR6 ;  /* 0x0000000656567c20 */ /* 0x000fe20008410000 */
[C---:B------:R-:W-:Y:S02]  /*2120*/  IMAD R10, R16.reuse, UR7, R11 ;  /* 0x00000007100a7c24 */ /* 0x040fe4000f8e020b */
[----:B------:R-:W-:Y:S01]  /*2130*/  FMUL.FTZ R87, R87, UR6 ;  /* 0x0000000657577c20 */ /* 0x000fe20008410000 */
[----:B0-----:R-:W-:Y:S02]  /*2140*/  IMAD R34, R16, UR7, R31 ;  /* 0x0000000710227c24 */ /* 0x001fe4000f8e021f */
[----:B------:R-:W-:Y:S01]  /*2150*/  FMUL.FTZ R20, R49, UR6 ;  /* 0x0000000631147c20 */ /* 0x000fe20008410000 */
[----:B------:R-:W-:Y:S01]  /*2160*/  IMAD R30, R9, -0x2, R10 ;  /* 0xfffffffe091e7824 */ /* 0x000fe200078e020a */
[----:B------:R-:W0:Y:S01]  /*2170*/  MUFU.TANH R46, R46 ;  /* 0x0000002e002e7308 */ /* 0x000e220000002400 */
[----:B------:R-:W0:Y:S01]  /*2180*/  SHFL.IDX PT, R26, R26, RZ, 0x1c1f ;  /* 0x001c1fff1a1a7589 */ /* 0x000e2200000e0000 */
[----:B------:R-:W-:Y:S01]  /*2190*/  FMUL.FTZ R88, R28, UR6 ;  /* 0x000000061c587c20 */ /* 0x000fe20008410000 */
[----:B------:R-:W-:Y:S01]  /*21a0*/  FMUL.FTZ R61, R61, UR6 ;  /* 0x000000063d3d7c20 */ /* 0x000fe20008410000 */
[----:B------:R-:W-:Y:S01]  /*21b0*/  FMUL.FTZ R29, R29, UR6 ;  /* 0x000000061d1d7c20 */ /* 0x000fe20008410000 */
[----:B------:R-:W-:Y:S01]  /*21c0*/  FMUL.FTZ R0, R40, UR6 ;  /* 0x0000000628007c20 */ /* 0x000fe20008410000 */
[----:B---3--:R-:W-:Y:S01]  /*21d0*/  IADD3 R33, R33, -R27, R34 ;  /* 0x8000001b21217210 */ /* 0x008fe20007ffe022 */
[----:B------:R-:W-:Y:S01]  /*21e0*/  FMUL.FTZ R65, R65, UR6 ;  /* 0x0000000641417c20 */ /* 0x000fe20008410000 */
[----:B------:R-:W3:Y:S01]  /*21f0*/  MUFU.TANH R47, R47 ;  /* 0x0000002f002f7308 */ /* 0x000ee20000002400 */
[----:B------:R-:W-:Y:S01]  /*2200*/  FMUL.FTZ R69, R69, UR6 ;  /* 0x0000000645457c20 */ /* 0x000fe20008410000 */
[----:B------:R-:W-:Y:S01]  /*2210*/  VIMNMX R33, R30, R33, PT ;  /* 0x000000211e217248 */ /* 0x000fe20003fe0100 */
[----:B------:R-:W-:Y:S01]  /*2220*/  FMUL.FTZ R3, R44, UR6 ;  /* 0x000000062c037c20 */ /* 0x000fe20008410000 */
[----:B------:R-:W-:Y:S01]  /*2230*/  FMUL.FTZ R73, R73, UR6 ;  /* 0x0000000649497c20 */ /* 0x000fe20008410000 */
[----:B------:R-:W-:Y:S01]  /*2240*/  FMUL.FTZ R77, R77, UR6 ;  /* 0x000000064d4d7c20 */ /* 0x000fe20008410000 */
[C---:B------:R-:W-:Y:S01]  /*2250*/  ISETP.GT.AND P3, PT, R33.reuse, RZ, PT ;  /* 0x000000ff2100720c */ /* 0x040fe20003f64270 */
[----:B------:R-:W-:Y:S01]  /*2260*/  FMUL.FTZ R13, R48, UR6 ;  /* 0x00000006300d7c20 */ /* 0x000fe20008410000 */
[C---:B------:R-:W-:Y:S01]  /*2270*/  ISETP.GT.AND P4, PT, R33.reuse, 0x1, PT ;  /* 0x000000012100780c */ /* 0x040fe20003f84270 */
[----:B------:R-:W3:Y:S01]  /*2280*/  MUFU.TANH R50, R50 ;  /* 0x0000003200327308 */ /* 0x000ee20000002400 */
[----:B------:R-:W-:Y:S01]  /*2290*/  FSEL R91, R36, -INF , P3 ;  /* 0xff800000245b7808 */ /* 0x000fe20001800000 */
[----:B------:R-:W-:Y:S01]  /*22a0*/  FMUL.FTZ R15, R52, UR6 ;  /* 0x00000006340f7c20 */ /* 0x000fe20008410000 */
[----:B------:R-:W-:Y:S01]  /*22b0*/  ISETP.GT.AND P5, PT, R33, 0x8, PT ;  /* 0x000000082100780c */ /* 0x000fe20003fa4270 */
[----:B------:R-:W-:Y:S01]  /*22c0*/  FMUL.FTZ R81, R81, UR6 ;  /* 0x0000000651517c20 */ /* 0x000fe20008410000 */
[----:B------:R-:W-:Y:S01]  /*22d0*/  FSEL R36, R37, -INF , P4 ;  /* 0xff80000025247808 */ /* 0x000fe20002000000 */
[----:B------:R-:W-:Y:S01]  /*22e0*/  FMUL.FTZ R28, R56, UR6 ;  /* 0x00000006381c7c20 */ /* 0x000fe20008410000 */
[----:B------:R-:W-:Y:S01]  /*22f0*/  ISETP.GT.AND P3, PT, R33, 0x9, PT ;  /* 0x000000092100780c */ /* 0x000fe20003f64270 */
[----:B------:R-:W3:Y:S01]  /*2300*/  MUFU.TANH R51, R51 ;  /* 0x0000003300337308 */ /* 0x000ee20000002400 */
[----:B----4-:R-:W-:Y:S01]  /*2310*/  FSEL R93, R93, -INF , P5 ;  /* 0xff8000005d5d7808 */ /* 0x010fe20002800000 */
[----:B------:R-:W-:Y:S01]  /*2320*/  FMUL.FTZ R60, R60, UR6 ;  /* 0x000000063c3c7c20 */ /* 0x000fe20008410000 */
[----:B------:R-:W-:Y:S01]  /*2330*/  FMNMX.FTZ R10, R91, R36, !PT ;  /* 0x000000245b0a7209 */ /* 0x000fe20007810000 */
[----:B------:R-:W-:Y:S01]  /*2340*/  FMUL.FTZ R64, R64, UR6 ;  /* 0x0000000640407c20 */ /* 0x000fe20008410000 */
[----:B------:R-:W-:Y:S01]  /*2350*/  ISETP.GT.AND P4, PT, R33, 0x10, PT ;  /* 0x000000102100780c */ /* 0x000fe20003f84270 */
[----:B------:R-:W-:Y:S01]  /*2360*/  FMUL.FTZ R85, R85, UR6 ;  /* 0x0000000655557c20 */ /* 0x000fe20008410000 */
[----:B------:R-:W-:Y:S01]  /*2370*/  FSEL R95, R95, -INF , P3 ;  /* 0xff8000005f5f7808 */ /* 0x000fe20001800000 */
[----:B------:R-:W4:Y:S01]  /*2380*/  MUFU.TANH R54, R54 ;  /* 0x0000003600367308 */ /* 0x000f220000002400 */
[----:B------:R-:W-:Y:S01]  /*2390*/  FMNMX.FTZ R10, R93, R10, !PT ;  /* 0x0000000a5d0a7209 */ /* 0x000fe20007810000 */
[----:B------:R-:W-:Y:S01]  /*23a0*/  FMUL.FTZ R68, R68, UR6 ;  /* 0x0000000644447c20 */ /* 0x000fe20008410000 */
[----:B------:R-:W-:Y:S01]  /*23b0*/  ISETP.GT.AND P3, PT, R33, 0x11, PT ;  /* 0x000000112100780c */ /* 0x000fe20003f64270 */
[----:B------:R-:W-:Y:S01]  /*23c0*/  FMUL.FTZ R72, R72, UR6 ;  /* 0x0000000648487c20 */ /* 0x000fe20008410000 */
[----:B-----5:R-:W-:Y:S01]  /*23d0*/  FSEL R97, R97, -INF , P4 ;  /* 0xff80000061617808 */ /* 0x020fe20002000000 */
[----:B------:R-:W-:Y:S01]  /*23e0*/  FMUL.FTZ R76, R76, UR6 ;  /* 0x000000064c4c7c20 */ /* 0x000fe20008410000 */
[----:B------:R-:W-:Y:S01]  /*23f0*/  FMNMX.FTZ R10, R95, R10, !PT ;  /* 0x0000000a5f0a7209 */ /* 0x000fe20007810000 */
[----:B------:R-:W5:Y:S01]  /*2400*/  MUFU.TANH R55, R55 ;  /* 0x0000003700377308 */ /* 0x000f620000002400 */
[----:B------:R-:W-:Y:S01]  /*2410*/  ISETP.GT.AND P4, PT, R33, 0x18, PT ;  /* 0x000000182100780c */ /* 0x000fe20003f84270 */
[----:B------:R-:W-:Y:S01]  /*2420*/  FMUL.FTZ R80, R80, UR6 ;  /* 0x0000000650507c20 */ /* 0x000fe20008410000 */
[----:B------:R-:W-:Y:S01]  /*2430*/  FSEL R99, R35, -INF , P3 ;  /* 0xff80000023637808 */ /* 0x000fe20001800000 */
[----:B------:R-:W-:Y:S01]  /*2440*/  FMUL.FTZ R84, R84, UR6 ;  /* 0x0000000654547c20 */ /* 0x000fe20008410000 */
[----:B------:R-:W-:-:S02]  /*2450*/  FMNMX.FTZ R10, R97, R10, !PT ;  /* 0x0000000a610a7209 */ /* 0x000fc40007810000 */
[----:B------:R-:W-:Y:S01]  /*2460*/  ISETP.GT.AND P3, PT, R33, 0x19, PT ;  /* 0x000000192100780c */ /* 0x000fe20003f64270 */
[----:B------:R-:W5:Y:S01]  /*2470*/  MUFU.TANH R58, R58 ;  /* 0x0000003a003a7308 */ /* 0x000f620000002400 */
[----:B------:R-:W-:Y:S02]  /*2480*/  FSEL R101, R38, -INF , P4 ;  /* 0xff80000026657808 */ /* 0x000fe40002000000 */
[----:B------:R-:W-:Y:S02]  /*2490*/  FMNMX.FTZ R10, R99, R10, !PT ;  /* 0x0000000a630a7209 */ /* 0x000fe40007810000 */
[----:B------:R-:W-:Y:S02]  /*24a0*/  ISETP.GT.AND P4, PT, R33, 0x20, PT ;  /* 0x000000202100780c */ /* 0x000fe40003f84270 */
[----:B-1----:R-:W-:Y:S01]  /*24b0*/  FSEL R103, R39, -INF , P3 ;  /* 0xff80000027677808 */ /* 0x002fe20001800000 */
[----:B------:R-:W1:Y:S01]  /*24c0*/  MUFU.TANH R41, R59 ;  /* 0x0000003b00297308 */ /* 0x000e620000002400 */
[----:B------:R-:W-:-:S02]  /*24d0*/  FMNMX.FTZ R10, R101, R10, !PT ;  /* 0x0000000a650a7209 */ /* 0x000fc40007810000 */
[----:B------:R-:W-:Y:S02]  /*24e0*/  ISETP.GT.AND P3, PT, R33, 0x21, PT ;  /* 0x000000212100780c */ /* 0x000fe40003f64270 */
[----:B--2---:R-:W-:Y:S02]  /*24f0*/  FSEL R105, R42, -INF , P4 ;  /* 0xff8000002a697808 */ /* 0x004fe40002000000 */
[----:B------:R-:W-:Y:S01]  /*2500*/  FMNMX.FTZ R10, R103, R10, !PT ;  /* 0x0000000a670a7209 */ /* 0x000fe20007810000 */
[----:B------:R-:W2:Y:S01]  /*2510*/  MUFU.TANH R31, R62 ;  /* 0x0000003e001f7308 */ /* 0x000ea20000002400 */
[----:B------:R-:W-:Y:S02]  /*2520*/  ISETP.GT.AND P4, PT, R33, 0x28, PT ;  /* 0x000000282100780c */ /* 0x000fe40003f84270 */
[----:B------:R-:W-:Y:S02]  /*2530*/  FSEL R107, R43, -INF , P3 ;  /* 0xff8000002b6b7808 */ /* 0x000fe40001800000 */
[----:B------:R-:W-:-:S02]  /*2540*/  FMNMX.FTZ R10, R105, R10, !PT ;  /* 0x0000000a690a7209 */ /* 0x000fc40007810000 */
[----:B------:R-:W-:Y:S01]  /*2550*/  ISETP.GT.AND P3, PT, R33, 0x29, PT ;  /* 0x000000292100780c */ /* 0x000fe20003f64270 */
[----:B------:R4:W-:Y:S01]  /*2560*/  MUFU.TANH R59, R71 ;  /* 0x00000047003b7308 */ /* 0x0009e20000002400 */
[----:B0-----:R-:W-:Y:S02]  /*2570*/  FSEL R109, R46, -INF , P4 ;  /* 0xff8000002e6d7808 */ /* 0x001fe40002000000 */
[----:B------:R-:W-:Y:S02]  /*2580*/  FMNMX.FTZ R10, R107, R10, !PT ;  /* 0x0000000a6b0a7209 */ /* 0x000fe40007810000 */
[----:B------:R-:W-:Y:S02]  /*2590*/  ISETP.GT.AND P4, PT, R33, 0x30, PT ;  /* 0x000000302100780c */ /* 0x000fe40003f84270 */
[----:B---3--:R-:W-:Y:S01]  /*25a0*/  FSEL R111, R47, -INF , P3 ;  /* 0xff8000002f6f7808 */ /* 0x008fe20001800000 */
[----:B------:R-:W0:Y:S01]  /*25b0*/  MUFU.TANH R37, R63 ;  /* 0x0000003f00257308 */ /* 0x000e220000002400 */
[----:B------:R-:W-:-:S02]  /*25c0*/  FMNMX.FTZ R10, R109, R10, !PT ;  /* 0x0000000a6d0a7209 */ /* 0x000fc40007810000 */
[----:B------:R-:W-:Y:S02]  /*25d0*/  ISETP.GT.AND P3, PT, R33, 0x31, PT ;  /* 0x000000312100780c */ /* 0x000fe40003f64270 */
[----:B------:R-:W-:Y:S02]  /*25e0*/  FSEL R113, R50, -INF , P4 ;  /* 0xff80000032717808 */ /* 0x000fe40002000000 */
[----:B------:R-:W-:Y:S01]  /*25f0*/  FMNMX.FTZ R10, R111, R10, !PT ;  /* 0x0000000a6f0a7209 */ /* 0x000fe20007810000 */
[----:B------:R5:W-:Y:S01]  /*2600*/  MUFU.TANH R11, R67 ;  /* 0x00000043000b7308 */ /* 0x000be20000002400 */
[----:B------:R-:W-:Y:S02]  /*2610*/  ISETP.GT.AND P4, PT, R33, 0x38, PT ;  /* 0x000000382100780c */ /* 0x000fe40003f84270 */
[----:B------:R-:W-:Y:S02]  /*2620*/  FSEL R89, R51, -INF , P3 ;  /* 0xff80000033597808 */ /* 0x000fe40001800000 */
[----:B------:R-:W-:-:S02]  /*2630*/  FMNMX.FTZ R10, R113, R10, !PT ;  /* 0x0000000a710a7209 */ /* 0x000fc40007810000 */
[----:B------:R-:W-:Y:S01]  /*2640*/  ISETP.GT.AND P3, PT, R33, 0x39, PT ;  /* 0x000000392100780c */ /* 0x000fe20003f64270 */
[----:B------:R-:W3:Y:S01]  /*2650*/  MUFU.TANH R66, R66 ;  /* 0x0000004200427308 */ /* 0x000ee20000002400 */
[----:B----4-:R-:W-:Y:S02]  /*2660*/  FSEL R71, R54, -INF , P4 ;  /* 0xff80000036477808 */ /* 0x010fe40002000000 */
[----:B------:R-:W-:Y:S01]  /*2670*/  FMNMX.FTZ R10, R89, R10, !PT ;  /* 0x0000000a590a7209 */ /* 0x000fe20007810000 */
[----:B------:R-:W4:Y:S01]  /*2680*/  @P2 LDC R54, c[0x0][0x450] ;  /* 0x00011400ff362b82 */ /* 0x000f220000000800 */
[----:B------:R-:W-:Y:S02]  /*2690*/  ISETP.GT.AND P4, PT, R33, 0x40, PT ;  /* 0x000000402100780c */ /* 0x000fe40003f84270 */
[----:B-----5:R-:W-:Y:S01]  /*26a0*/  FSEL R67, R55, -INF , P3 ;  /* 0xff80000037437808 */ /* 0x020fe20001800000 */
[----:B------:R-:W5:Y:S01]  /*26b0*/  MUFU.TANH R70, R70 ;  /* 0x0000004600467308 */ /* 0x000f620000002400 */
[----:B------:R-:W-:-:S02]  /*26c0*/  FMNMX.FTZ R10, R71, R10, !PT ;  /* 0x0000000a470a7209 */ /* 0x000fc40007810000 */
[----:B------:R-:W-:Y:S02]  /*26d0*/  ISETP.GT.AND P3, PT, R33, 0x41, PT ;  /* 0x000000412100780c */ /* 0x000fe40003f64270 */
[----:B------:R-:W-:Y:S02]  /*26e0*/  FSEL R63, R58, -INF , P4 ;  /* 0xff8000003a3f7808 */ /* 0x000fe40002000000 */
[----:B------:R-:W-:Y:S01]  /*26f0*/  FMNMX.FTZ R10, R67, R10, !PT ;  /* 0x0000000a430a7209 */ /* 0x000fe20007810000 */
[----:B------:R-:W5:Y:S01]  /*2700*/  MUFU.TANH R57, R74 ;  /* 0x0000004a00397308 */ /* 0x000f620000002400 */
[----:B------:R-:W-:Y:S02]  /*2710*/  ISETP.GT.AND P4, PT, R33, 0x48, PT ;  /* 0x000000482100780c */ /* 0x000fe40003f84270 */
[----:B-1----:R-:W-:Y:S02]  /*2720*/  FSEL R41, R41, -INF , P3 ;  /* 0xff80000029297808 */ /* 0x002fe40001800000 */
[----:B------:R-:W-:-:S02]  /*2730*/  FMNMX.FTZ R10, R63, R10, !PT ;  /* 0x0000000a3f0a7209 */ /* 0x000fc40007810000 */
[----:B------:R-:W-:Y:S01]  /*2740*/  ISETP.GT.AND P3, PT, R33, 0x49, PT ;  /* 0x000000492100780c */ /* 0x000fe20003f64270 */
[----:B------:R-:W1:Y:S01]  /*2750*/  MUFU.TANH R45, R75 ;  /* 0x0000004b002d7308 */ /* 0x000e620000002400 */
[----:B--2---:R-:W-:Y:S02]  /*2760*/  FSEL R31, R31, -INF , P4 ;  /* 0xff8000001f1f7808 */ /* 0x004fe40002000000 */
[----:B------:R-:W-:Y:S02]  /*2770*/  FMNMX.FTZ R10, R41, R10, !PT ;  /* 0x0000000a290a7209 */ /* 0x000fe40007810000 */
[----:B------:R-:W-:Y:S02]  /*2780*/  ISETP.GT.AND P4, PT, R33, 0x50, PT ;  /* 0x000000502100780c */ /* 0x000fe40003f84270 */
[----:B0-----:R-:W-:Y:S01]  /*2790*/  FSEL R37, R37, -INF , P3 ;  /* 0xff80000025257808 */ /* 0x001fe20001800000 */
[----:B------:R-:W0:Y:S01]  /*27a0*/  MUFU.TANH R51, R78 ;  /* 0x0000004e00337308 */ /* 0x000e220000002400 */
[----:B------:R-:W-:-:S02]  /*27b0*/  FMNMX.FTZ R10, R31, R10, !PT ;  /* 0x0000000a1f0a7209 */ /* 0x000fc40007810000 */
[----:B------:R-:W-:Y:S02]  /*27c0*/  ISETP.GT.AND P3, PT, R33, 0x51, PT ;  /* 0x000000512100780c */ /* 0x000fe40003f64270 */
[----:B---3--:R-:W-:Y:S02]  /*27d0*/  FSEL R35, R66, -INF , P4 ;  /* 0xff80000042237808 */ /* 0x008fe40002000000 */
[----:B------:R-:W-:Y:S01]  /*27e0*/  FMNMX.FTZ R10, R37, R10, !PT ;  /* 0x0000000a250a7209 */ /* 0x000fe20007810000 */
[----:B------:R-:W2:Y:S01]  /*27f0*/  MUFU.TANH R55, R79 ;  /* 0x0000004f00377308 */ /* 0x000ea20000002400 */
[----:B------:R-:W-:Y:S02]  /*2800*/  ISETP.GT.AND P4, PT, R33, 0x58, PT ;  /* 0x000000582100780c */ /* 0x000fe40003f84270 */
[----:B------:R-:W-:Y:S02]  /*2810*/  FSEL R39, R11, -INF , P3 ;  /* 0xff8000000b277808 */ /* 0x000fe40001800000 */
[----:B------:R-:W-:-:S02]  /*2820*/  FMNMX.FTZ R10, R35, R10, !PT ;  /* 0x0000000a230a7209 */ /* 0x000fc40007810000 */
[----:B------:R-:W-:Y:S01]  /*2830*/  ISETP.GT.AND P3, PT, R33, 0x59, PT ;  /* 0x000000592100780c */ /* 0x000fe20003f64270 */
[----:B------:R-:W3:Y:S01]  /*2840*/  MUFU.TANH R47, R82 ;  /* 0x00000052002f7308 */ /* 0x000ee20000002400 */
[----:B-----5:R-:W-:Y:S02]  /*2850*/  FSEL R43, R70, -INF , P4 ;  /* 0xff800000462b7808 */ /* 0x020fe40002000000 */
[----:B------:R-:W-:Y:S02]  /*2860*/  FMNMX.FTZ R10, R39, R10, !PT ;  /* 0x0000000a270a7209 */ /* 0x000fe40007810000 */
[----:B------:R-:W-:Y:S02]  /*2870*/  ISETP.GT.AND P4, PT, R33, 0x60, PT ;  /* 0x000000602100780c */ /* 0x000fe40003f84270 */
[----:B------:R-:W-:Y:S01]  /*2880*/  FSEL R59, R59, -INF , P3 ;  /* 0xff8000003b3b7808 */ /* 0x000fe20001800000 */
[----:B------:R-:W5:Y:S01]  /*2890*/  MUFU.TANH R53, R83 ;  /* 0x0000005300357308 */ /* 0x000f620000002400 */
[----:B------:R-:W-:-:S02]  /*28a0*/  FMNMX.FTZ R10, R43, R10, !PT ;  /* 0x0000000a2b0a7209 */ /* 0x000fc40007810000 */
[----:B------:R-:W-:Y:S02]  /*28b0*/  ISETP.GT.AND P3, PT, R33, 0x61, PT ;  /* 0x000000612100780c */ /* 0x000fe40003f64270 */
[----:B------:R-:W-:Y:S02]  /*28c0*/  FSEL R57, R57, -INF , P4 ;  /* 0xff80000039397808 */ /* 0x000fe40002000000 */
[----:B------:R-:W-:Y:S01]  /*28d0*/  FMNMX.FTZ R10, R59, R10, !PT ;  /* 0x0000000a3b0a7209 */ /* 0x000fe20007810000 */
[----:B------:R-:W4:Y:S01]  /*28e0*/  MUFU.TANH R49, R86 ;  /* 0x0000005600317308 */ /* 0x000f220000002400 */
[----:B------:R-:W-:Y:S02]  /*28f0*/  ISETP.GT.AND P4, PT, R33, 0x68, PT ;  /* 0x000000682100780c */ /* 0x000fe40003f84270 */
[----:B-1----:R-:W-:Y:S02]  /*2900*/  FSEL R45, R45, -INF , P3 ;  /* 0xff8000002d2d7808 */ /* 0x002fe40001800000 */
[----:B------:R-:W-:-:S02]  /*2910*/  FMNMX.FTZ R10, R57, R10, !PT ;  /* 0x0000000a390a7209 */ /* 0x000fc40007810000 */
[----:B------:R-:W-:Y:S01]  /*2920*/  ISETP.GT.AND P3, PT, R33, 0x69, PT ;  /* 0x000000692100780c */ /* 0x000fe20003f64270 */
[----:B------:R-:W1:Y:S01]  /*2930*/  MUFU.TANH R87, R87 ;  /* 0x0000005700577308 */ /* 0x000e620000002400 */
[----:B0-----:R-:W-:Y:S02]  /*2940*/  FSEL R51, R51, -INF , P4 ;  /* 0xff80000033337808 */ /* 0x001fe40002000000 */
[----:B------:R-:W-:Y:S02]  /*2950*/  FMNMX.FTZ R10, R45, R10, !PT ;  /* 0x0000000a2d0a7209 */ /* 0x000fe40007810000 */
[----:B------:R-:W-:Y:S02]  /*2960*/  ISETP.GT.AND P4, PT, R33, 0x70, PT ;  /* 0x000000702100780c */ /* 0x000fe40003f84270 */
[----:B--2---:R-:W-:Y:S01]  /*2970*/  FSEL R55, R55, -INF , P3 ;  /* 0xff80000037377808 */ /* 0x004fe20001800000 */
[----:B------:R-:W-:Y:S01]  /*2980*/  MUFU.TANH R14, R14 ;  /* 0x0000000e000e7308 */ /* 0x000fe20000002400 */
[----:B------:R-:W-:-:S02]  /*2990*/  FMNMX.FTZ R10, R51, R10, !PT ;  /* 0x0000000a330a7209 */ /* 0x000fc40007810000 */
[----:B------:R-:W-:Y:S02]  /*29a0*/  ISETP.GT.AND P3, PT, R33, 0x71, PT ;  /* 0x000000712100780c */ /* 0x000fe40003f64270 */
[----:B---3--:R-:W-:Y:S02]  /*29b0*/  FSEL R47, R47, -INF , P4 ;  /* 0xff8000002f2f7808 */ /* 0x008fe40002000000 */
[----:B------:R-:W-:Y:S01]  /*29c0*/  FMNMX.FTZ R10, R55, R10, !PT ;  /* 0x0000000a370a7209 */ /* 0x000fe20007810000 */
[----:B------:R-:W0:Y:S01]  /*29d0*/  MUFU.TANH R24, R24 ;  /* 0x0000001800187308 */ /* 0x000e220000002400 */
[----:B------:R-:W-:Y:S02]  /*29e0*/  ISETP.GT.AND P4, PT, R33, 0x78, PT ;  /* 0x000000782100780c */ /* 0x000fe40003f84270 */
[----:B-----5:R-:W-:Y:S02]  /*29f0*/  FSEL R53, R53, -INF , P3 ;  /* 0xff80000035357808 */ /* 0x020fe40001800000 */
[----:B------:R-:W-:-:S02]  /*2a00*/  FMNMX.FTZ R10, R47, R10, !PT ;  /* 0x0000000a2f0a7209 */ /* 0x000fc40007810000 */
[----:B------:R-:W-:Y:S01]  /*2a10*/  ISETP.GT.AND P3, PT, R33, 0x79, PT ;  /* 0x000000792100780c */ /* 0x000fe20003f64270 */
[----:B------:R2:W-:Y:S01]  /*2a20*/  MUFU.TANH R40, R61 ;  /* 0x0000003d00287308 */ /* 0x0005e20000002400 */
[----:B----4-:R-:W-:Y:S02]  /*2a30*/  FSEL R49, R49, -INF , P4 ;  /* 0xff80000031317808 */ /* 0x010fe40002000000 */
[----:B------:R-:W-:Y:S02]  /*2a40*/  FMNMX.FTZ R10, R53, R10, !PT ;  /* 0x0000000a350a7209 */ /* 0x000fe40007810000 */
[----:B-1----:R-:W-:Y:S02]  /*2a50*/  FSEL R33, R87, -INF , P3 ;  /* 0xff80000057217808 */ /* 0x002fe40001800000 */
[----:B------:R-:W-:Y:S01]  /*2a60*/  FMNMX.FTZ R10, R49, R10, !PT ;  /* 0x0000000a310a7209 */ /* 0x000fe20007810000 */
[----:B------:R-:W1:Y:S01]  /*2a70*/  MUFU.TANH R88, R88 ;  /* 0x0000005800587308 */ /* 0x000e620000002400 */
[----:B--2---:R-:W-:-:S02]  /*2a80*/  IMAD.IADD R61, R34, 0x1, -R27 ;  /* 0x00000001223d7824 */ /* 0x004fc400078e0a1b */
[----:B------:R-:W-:-:S03]  /*2a90*/  FMNMX.FTZ R10, R33, R10, !PT ;  /* 0x0000000a210a7209 */ /* 0x000fc60007810000 */
[----:B------:R-:W-:Y:S02]  /*2aa0*/  VIADDMNMX R61, R26, R61, R30, PT ;  /* 0x0000003d1a3d7246 */ /* 0x000fe4000380011e */
[----:B------:R-:W2:Y:S01]  /*2ab0*/  SHFL.BFLY PT, R11, R10, 0x2, 0x1f ;  /* 0x0c401f000a0b7f89 */ /* 0x000ea200000e0000 */
[----:B------:R-:W3:Y:S01]  /*2ac0*/  MUFU.TANH R29, R29 ;  /* 0x0000001d001d7308 */ /* 0x000ee20000002400 */
[C---:B------:R-:W-:Y:S02]  /*2ad0*/  ISETP.GT.AND P4, PT, R61.reuse, 0x1, PT ;  /* 0x000000013d00780c */ /* 0x040fe40003f84270 */
[C---:B------:R-:W-:Y:S02]  /*2ae0*/  ISETP.GT.AND P5, PT, R61.reuse, 0x8, PT ;  /* 0x000000083d00780c */ /* 0x040fe40003fa4270 */
[----:B0-----:R-:W-:Y:S02]  /*2af0*/  FSEL R30, R24, -INF , P4 ;  /* 0xff800000181e7808 */ /* 0x001fe40002000000 */
[----:B------:R-:W-:Y:S01]  /*2b00*/  ISETP.GT.AND P4, PT, R61, 0x10, PT ;  /* 0x000000103d00780c */ /* 0x000fe20003f84270 */
[----:B------:R-:W0:Y:S08]  /*2b10*/  MUFU.TANH R19, R19 ;  /* 0x0000001300137308 */ /* 0x000e300000002400 */
[----:B------:R-:W4:Y:S01]  /*2b20*/  MUFU.TANH R21, R21 ;  /* 0x0000001500157308 */ /* 0x000f220000002400 */
[----:B--2---:R-:W-:Y:S01]  /*2b30*/  FMNMX.FTZ R38, R10, R11, !PT ;  /* 0x0000000b0a267209 */ /* 0x004fe20007810000 */
[----:B------:R-:W-:-:S06]  /*2b40*/  IMAD.U32 R10, RZ, RZ, UR10 ;  /* 0x0000000aff0a7e24 */ /* 0x000fcc000f8e00ff */
[----:B------:R-:W-:Y:S01]  /*2b50*/  MUFU.TANH R42, R65 ;  /* 0x00000041002a7308 */ /* 0x000fe20000002400 */
[----:B------:R-:W2:Y:S07]  /*2b60*/  SHFL.BFLY PT, R11, R38, 0x1, 0x1f ;  /* 0x0c201f00260b7f89 */ /* 0x000eae00000e0000 */
[----:B------:R-:W5:Y:S08]  /*2b70*/  MUFU.TANH R6, R6 ;  /* 0x0000000600067308 */ /* 0x000f700000002400 */
[----:B------:R1:W-:Y:S08]  /*2b80*/  MUFU.TANH R44, R69 ;  /* 0x00000045002c7308 */ /* 0x0003f00000002400 */
[----:B------:R-:W-:Y:S01]  /*2b90*/  MUFU.TANH R2, R2 ;  /* 0x0000000200027308 */ /* 0x000fe20000002400 */
[----:B-1----:R-:W-:-:S02]  /*2ba0*/  FSEL R69, R88, -INF , P5 ;  /* 0xff80000058457808 */ /* 0x002fc40002800000 */
[----:B--2---:R-:W-:-:S04]  /*2bb0*/  FMNMX.FTZ R11, R38, R11, !PT ;  /* 0x0000000b260b7209 */ /* 0x004fc80007810000 */
[C---:B------:R-:W-:Y:S01]  /*2bc0*/  FSETP.NEU.FTZ.AND P3, PT, R11.reuse, -INF , PT ;  /* 0xff8000000b00780b */ /* 0x040fe20003f7d000 */
[-C--:B------:R-:W-:Y:S01]  /*2bd0*/  FMUL.FTZ R38, R11, R10.reuse ;  /* 0x0000000a0b267220 */ /* 0x080fe20000410000 */
[----:B------:R-:W1:Y:S04]  /*2be0*/  MUFU.TANH R0, R0 ;  /* 0x0000000000007308 */ /* 0x000e680000002400 */
[----:B------:R-:W-:Y:S02]  /*2bf0*/  FSEL R38, R38, RZ, P3 ;  /* 0x000000ff26267208 */ /* 0x000fe40001800000 */
[----:B------:R-:W-:Y:S02]  /*2c00*/  ISETP.GT.AND P3, PT, R61, RZ, PT ;  /* 0x000000ff3d00720c */ /* 0x000fe40003f64270 */
[----:B------:R0:W-:Y:S01]  /*2c10*/  MUFU.TANH R46, R73 ;  /* 0x00000049002e7308 */ /* 0x0001e20000002400 */
[-CC-:B------:R-:W-:Y:S01]  /*2c20*/  FFMA.FTZ R181, R91, R10.reuse, -R38.reuse ;  /* 0x0000000a5bb57223 */ /* 0x180fe20000010826 */
[----:B------:R-:W-:Y:S01]  /*2c30*/  FSEL R65, R14, -INF , P3 ;  /* 0xff8000000e417808 */ /* 0x000fe20001800000 */
[-CC-:B------:R-:W-:Y:S01]  /*2c40*/  FFMA.FTZ R183, R93, R10.reuse, -R38.reuse ;  /* 0x0000000a5db77223 */ /* 0x180fe20000010826 */
[----:B------:R-:W-:Y:S01]  /*2c50*/  ISETP.GT.AND P3, PT, R61, 0x9, PT ;  /* 0x000000093d00780c */ /* 0x000fe20003f64270 */
[--C-:B------:R-:W-:Y:S01]  /*2c60*/  FFMA.FTZ R14, R95, R10, -R38.reuse ;  /* 0x0000000a5f0e7223 */ /* 0x100fe20000010826 */
[----:B------:R-:W-:Y:S01]  /*2c70*/  FMNMX.FTZ R24, R65, R30, !PT ;  /* 0x0000001e41187209 */ /* 0x000fe20007810000 */
[--C-:B------:R-:W-:Y:S01]  /*2c80*/  FFMA.FTZ R177, R97, R10, -R38.reuse ;  /* 0x0000000a61b17223 */ /* 0x100fe20000010826 */
[----:B---3--:R-:W-:Y:S01]  /*2c90*/  FSEL R29, R29, -INF , P3 ;  /* 0xff8000001d1d7808 */ /* 0x008fe20001800000 */
[----:B------:R-:W-:Y:S01]  /*2ca0*/  MUFU.TANH R7, R7 ;  /* 0x0000000700077308 */ /* 0x000fe20000002400 */
[----:B------:R-:W-:Y:S01]  /*2cb0*/  FMNMX.FTZ R24, R69, R24, !PT ;  /* 0x0000001845187209 */ /* 0x000fe20007810000 */
[-CC-:B------:R-:W-:Y:S01]  /*2cc0*/  FFMA.FTZ R99, R99, R10.reuse, -R38.reuse ;  /* 0x0000000a63637223 */ /* 0x180fe20000010826 */
[----:B------:R-:W-:Y:S01]  /*2cd0*/  ISETP.GT.AND P3, PT, R61, 0x11, PT ;  /* 0x000000113d00780c */ /* 0x000fe20003f64270 */
[-CC-:B------:R-:W-:Y:S01]  /*2ce0*/  FFMA.FTZ R179, R101, R10.reuse, -R38.reuse ;  /* 0x0000000a65b37223 */ /* 0x180fe20000010826 */
[----:B0-----:R-:W-:Y:S01]  /*2cf0*/  FSEL R73, R19, -INF , P4 ;  /* 0xff80000013497808 */ /* 0x001fe20002000000 */
[--C-:B------:R-:W-:Y:S01]  /*2d00*/  FFMA.FTZ R171, R71, R10, -R38.reuse ;  /* 0x0000000a47ab7223 */ /* 0x100fe20000010826 */
[----:B------:R-:W-:Y:S01]  /*2d10*/  FMNMX.FTZ R24, R29, R24, !PT ;  /* 0x000000181d187209 */ /* 0x000fe20007810000 */
[----:B------:R-:W0:Y:S01]  /*2d20*/  MUFU.TANH R3, R3 ;  /* 0x0000000300037308 */ /* 0x000e220000002400 */
[----:B------:R-:W-:Y:S01]  /*2d30*/  ISETP.GT.AND P4, PT, R61, 0x18, PT ;  /* 0x000000183d00780c */ /* 0x000fe20003f84270 */
[-CC-:B------:R-:W-:Y:S01]  /*2d40*/  FFMA.FTZ R19, R67, R10.reuse, -R38.reuse ;  /* 0x0000000a43137223 */ /* 0x180fe20000010826 */
[----:B----4-:R-:W-:Y:S01]  /*2d50*/  FSEL R21, R21, -INF , P3 ;  /* 0xff80000015157808 */ /* 0x010fe20001800000 */
[--C-:B------:R-:W-:Y:S01]  /*2d60*/  FFMA.FTZ R173, R105, R10, -R38.reuse ;  /* 0x0000000a69ad7223 */ /* 0x100fe20000010826 */
[----:B------:R-:W-:Y:S01]  /*2d70*/  FMNMX.FTZ R24, R73, R24, !PT ;  /* 0x0000001849187209 */ /* 0x000fe20007810000 */
[-CC-:B------:R-:W-:Y:S01]  /*2d80*/  FFMA.FTZ R165, R63, R10.reuse, -R38.reuse ;  /* 0x0000000a3fa57223 */ /* 0x180fe20000010826 */
[----:B------:R-:W-:Y:S01]  /*2d90*/  ISETP.GT.AND P3, PT, R61, 0x19, PT ;  /* 0x000000193d00780c */ /* 0x000fe20003f64270 */
[----:B------:R-:W-:Y:S01]  /*2da0*/  MUFU.TANH R12, R12 ;  /* 0x0000000c000c7308 */ /* 0x000fe20000002400 */
[----:B-----5:R-:W-:Y:S01]  /*2db0*/  FSEL R75, R6, -INF , P4 ;  /* 0xff800000064b7808 */ /* 0x020fe20002000000 */
[--C-:B------:R-:W-:Y:S01]  /*2dc0*/  FFMA.FTZ R34, R41, R10, -R38.reuse ;  /* 0x0000000a29227223 */ /* 0x100fe20000010826 */
[----:B------:R-:W-:Y:S01]  /*2dd0*/  FMNMX.FTZ R24, R21, R24, !PT ;  /* 0x0000001815187209 */ /* 0x000fe20007810000 */
[-CC-:B------:R-:W-:Y:S01]  /*2de0*/  FFMA.FTZ R167, R31, R10.reuse, -R38.reuse ;  /* 0x0000000a1fa77223 */ /* 0x180fe20000010826 */
[----:B------:R-:W-:Y:S01]  /*2df0*/  ISETP.GT.AND P4, PT, R61, 0x20, PT ;  /* 0x000000203d00780c */ /* 0x000fe20003f84270 */
[--C-:B------:R-:W-:Y:S01]  /*2e00*/  FFMA.FTZ R36, R36, R10, -R38.reuse ;  /* 0x0000000a24247223 */ /* 0x100fe20000010826 */
[----:B------:R-:W-:Y:S01]  /*2e10*/  FMNMX.FTZ R24, R75, R24, !PT ;  /* 0x000000184b187209 */ /* 0x000fe20007810000 */
[----:B------:R2:W-:Y:S01]  /*2e20*/  MUFU.TANH R48, R77 ;  /* 0x0000004d00307308 */ /* 0x0005e20000002400 */
[----:B-1----:R-:W-:Y:S01]  /*2e30*/  FSEL R79, R0, -INF , P4 ;  /* 0xff800000004f7808 */ /* 0x002fe20002000000 */
[-CC-:B------:R-:W-:Y:S01]  /*2e40*/  FFMA.FTZ R0, R103, R10.reuse, -R38.reuse ;  /* 0x0000000a67007223 */ /* 0x180fe20000010826 */
[----:B------:R-:W-:Y:S01]  /*2e50*/  ISETP.GT.AND P4, PT, R61, 0x28, PT ;  /* 0x000000283d00780c */ /* 0x000fe20003f84270 */
[-CC-:B------:R-:W-:Y:S01]  /*2e60*/  FFMA.FTZ R6, R107, R10.reuse, -R38.reuse ;  /* 0x0000000a6b067223 */ /* 0x180fe20000010826 */
[-CC-:B------:R-:W-:Y:S01]  /*2e70*/  FFMA.FTZ R175, R109, R10.reuse, -R38.reuse ;  /* 0x0000000a6daf7223 */ /* 0x180fe20000010826 */
[-CC-:B------:R-:W-:Y:S01]  /*2e80*/  FFMA.FTZ R169, R113, R10.reuse, -R38.reuse ;  /* 0x0000000a71a97223 */ /* 0x180fe20000010826 */
[----:B0-----:R-:W-:Y:S01]  /*2e90*/  FSEL R3, R3, -INF , P4 ;  /* 0xff80000003037808 */ /* 0x001fe20002000000 */
[----:B------:R-:W0:Y:S01]  /*2ea0*/  MUFU.TANH R13, R13 ;  /* 0x0000000d000d7308 */ /* 0x000e220000002400 */
[----:B--2---:R-:W-:Y:S01]  /*2eb0*/  FSEL R77, R2, -INF , P3 ;  /* 0xff800000024d7808 */ /* 0x004fe20001800000 */
[-CC-:B------:R-:W-:Y:S01]  /*2ec0*/  FFMA.FTZ R37, R37, R10.reuse, -R38.reuse ;  /* 0x0000000a25257223 */ /* 0x180fe20000010826 */
[----:B------:R-:W-:Y:S01]  /*2ed0*/  ISETP.GT.AND P3, PT, R61, 0x21, PT ;  /* 0x000000213d00780c */ /* 0x000fe20003f64270 */
[--C-:B------:R-:W-:Y:S01]  /*2ee0*/  FFMA.FTZ R35, R35, R10, -R38.reuse ;  /* 0x0000000a23237223 */ /* 0x100fe20000010826 */
[----:B------:R-:W-:Y:S01]  /*2ef0*/  FMNMX.FTZ R24, R77, R24, !PT ;  /* 0x000000184d187209 */ /* 0x000fe20007810000 */
[--C-:B------:R-:W-:Y:S01]  /*2f00*/  FFMA.FTZ R39, R39, R10, -R38.reuse ;  /* 0x0000000a27277223 */ /* 0x100fe20000010826 */
[----:B------:R-:W-:Y:S01]  /*2f10*/  FSEL R7, R7, -INF , P3 ;  /* 0xff80000007077808 */ /* 0x000fe20001800000 */
[----:B------:R-:W-:Y:S01]  /*2f20*/  MUFU.TANH R20, R20 ;  /* 0x0000001400147308 */ /* 0x000fe20000002400 */
[----:B------:R-:W-:Y:S01]  /*2f30*/  FMNMX.FTZ R24, R79, R24, !PT ;  /* 0x000000184f187209 */ /* 0x000fe20007810000 */
[-CC-:B------:R-:W-:Y:S01]  /*2f40*/  FFMA.FTZ R43, R43, R10.reuse, -R38.reuse ;  /* 0x0000000a2b2b7223 */ /* 0x180fe20000010826 */
[----:B------:R-:W-:Y:S01]  /*2f50*/  ISETP.GT.AND P3, PT, R61, 0x29, PT ;  /* 0x000000293d00780c */ /* 0x000fe20003f64270 */
[--C-:B------:R-:W-:Y:S01]  /*2f60*/  FFMA.FTZ R59, R59, R10, -R38.reuse ;  /* 0x0000000a3b3b7223 */ /* 0x100fe20000010826 */
[----:B------:R-:W-:Y:S01]  /*2f70*/  FMNMX.FTZ R24, R7, R24, !PT ;  /* 0x0000001807187209 */ /* 0x000fe20007810000 */
[--C-:B------:R-:W-:Y:S01]  /*2f80*/  FFMA.FTZ R57, R57, R10, -R38.reuse ;  /* 0x0000000a39397223 */ /* 0x100fe20000010826 */
[----:B------:R-:W-:Y:S01]  /*2f90*/  ISETP.GT.AND P4, PT, R61, 0x30, PT ;  /* 0x000000303d00780c */ /* 0x000fe20003f84270 */
[----:B------:R-:W1:Y:S01]  /*2fa0*/  MUFU.TANH R15, R15 ;  /* 0x0000000f000f7308 */ /* 0x000e620000002400 */
[----:B------:R-:W-:Y:S01]  /*2fb0*/  FMNMX.FTZ R24, R3, R24, !PT ;  /* 0x0000001803187209 */ /* 0x000fe20007810000 */
[-CC-:B------:R-:W-:Y:S01]  /*2fc0*/  FFMA.FTZ R45, R45, R10.reuse, -R38.reuse ;  /* 0x0000000a2d2d7223 */ /* 0x180fe20000010826 */
[----:B0-----:R-:W-:Y:S01]  /*2fd0*/  FSEL R13, R13, -INF , P4 ;  /* 0xff8000000d0d7808 */ /* 0x001fe20002000000 */
[-CC-:B------:R-:W-:Y:S01]  /*2fe0*/  FFMA.FTZ R51, R51, R10.reuse, -R38.reuse ;  /* 0x0000000a33337223 */ /* 0x180fe20000010826 */
[----:B------:R-:W-:Y:S01]  /*2ff0*/  ISETP.GT.AND P4, PT, R61, 0x38, PT ;  /* 0x000000383d00780c */ /* 0x000fe20003f84270 */
[-CC-:B------:R-:W-:Y:S01]  /*3000*/  FFMA.FTZ R55, R55, R10.reuse, -R38.reuse ;  /* 0x0000000a37377223 */ /* 0x180fe20000010826 */
[-CC-:B------:R-:W-:Y:S01]  /*3010*/  FFMA.FTZ R47, R47, R10.reuse, -R38.reuse ;  /* 0x0000000a2f2f7223 */ /* 0x180fe20000010826 */
[----:B------:R-:W0:Y:S01]  /*3020*/  MUFU.TANH R25, R25 ;  /* 0x0000001900197308 */ /* 0x000e220000002400 */
[-CC-:B------:R-:W-:Y:S01]  /*3030*/  FFMA.FTZ R53, R53, R10.reuse, -R38.reuse ;  /* 0x0000000a35357223 */ /* 0x180fe20000010826 */
[-CC-:B------:R-:W-:Y:S01]  /*3040*/  FFMA.FTZ R49, R49, R10.reuse, -R38.reuse ;  /* 0x0000000a31317223 */ /* 0x180fe20000010826 */
[----:B------:R-:W-:Y:S01]  /*3050*/  FFMA.FTZ R33, R33, R10, -R38 ;  /* 0x0000000a21217223 */ /* 0x000fe20000010826 */
[----:B------:R-:W-:-:S02]  /*3060*/  CS2R R112, SRZ ;  /* 0x0000000000707805 */ /* 0x000fc4000001ff00 */
[----:B------:R-:W-:Y:S02]  /*3070*/  CS2R R108, SRZ ;  /* 0x00000000006c7805 */ /* 0x000fe4000001ff00 */
[----:B------:R-:W-:Y:S01]  /*3080*/  CS2R R106, SRZ ;  /* 0x00000000006a7805 */ /* 0x000fe2000001ff00 */
[----:B------:R2:W-:Y:S01]  /*3090*/  MUFU.TANH R50, R81 ;  /* 0x0000005100327308 */ /* 0x0005e20000002400 */
[----:B-1----:R-:W-:Y:S02]  /*30a0*/  FSEL R15, R15, -INF , P4 ;  /* 0xff8000000f0f7808 */ /* 0x002fe40002000000 */
[----:B------:R-:W-:-:S05]  /*30b0*/  ISETP.GT.AND P4, PT, R61, 0x40, PT ;  /* 0x000000403d00780c */ /* 0x000fca0003f84270 */
[----:B------:R-:W-:Y:S01]  /*30c0*/  MUFU.TANH R28, R28 ;  /* 0x0000001c001c7308 */ /* 0x000fe20000002400 */
[----:B--2---:R-:W-:Y:S01]  /*30d0*/  FSEL R81, R12, -INF , P3 ;  /* 0xff8000000c517808 */ /* 0x004fe20001800000 */
[--C-:B------:R-:W-:Y:S01]  /*30e0*/  FFMA.FTZ R12, R111, R10, -R38.reuse ;  /* 0x0000000a6f0c7223 */ /* 0x100fe20000010826 */
[----:B------:R-:W-:Y:S02]  /*30f0*/  ISETP.GT.AND P3, PT, R61, 0x31, PT ;  /* 0x000000313d00780c */ /* 0x000fe40003f64270 */
[----:B------:R-:W-:Y:S02]  /*3100*/  CS2R R110, SRZ ;  /* 0x00000000006e7805 */ /* 0x000fe4000001ff00 */
[----:B------:R-:W-:Y:S02]  /*3110*/  FMNMX.FTZ R24, R81, R24, !PT ;  /* 0x0000001851187209 */ /* 0x000fe40007810000 */
[----:B------:R-:W-:Y:S01]  /*3120*/  FSEL R83, R20, -INF , P3 ;  /* 0xff80000014537808 */ /* 0x000fe20001800000 */
[----:B------:R-:W1:Y:S01]  /*3130*/  MUFU.TANH R32, R32 ;  /* 0x0000002000207308 */ /* 0x000e620000002400 */
[----:B------:R-:W-:Y:S01]  /*3140*/  FMNMX.FTZ R24, R13, R24, !PT ;  /* 0x000000180d187209 */ /* 0x000fe20007810000 */
[----:B------:R-:W-:Y:S01]  /*3150*/  FFMA.FTZ R20, R89, R10, -R38 ;  /* 0x0000000a59147223 */ /* 0x000fe20000010826 */
[----:B------:R-:W-:-:S02]  /*3160*/  ISETP.GT.AND P3, PT, R61, 0x39, PT ;  /* 0x000000393d00780c */ /* 0x000fc40003f64270 */
[----:B------:R-:W-:Y:S02]  /*3170*/  FMNMX.FTZ R24, R83, R24, !PT ;  /* 0x0000001853187209 */ /* 0x000fe40007810000 */
[----:B0-----:R-:W-:Y:S01]  /*3180*/  FSEL R25, R25, -INF , P3 ;  /* 0xff80000019197808 */ /* 0x001fe20001800000 */
[----:B------:R-:W0:Y:S01]  /*3190*/  MUFU.TANH R60, R60 ;  /* 0x0000003c003c7308 */ /* 0x000e220000002400 */
[----:B------:R-:W-:Y:S02]  /*31a0*/  FMNMX.FTZ R24, R15, R24, !PT ;  /* 0x000000180f187209 */ /* 0x000fe40007810000 */
[----:B------:R-:W-:Y:S02]  /*31b0*/  ISETP.GT.AND P3, PT, R61, 0x41, PT ;  /* 0x000000413d00780c */ /* 0x000fe40003f64270 */
[----:B------:R-:W-:-:S03]  /*31c0*/  FMNMX.FTZ R24, R25, R24, !PT ;  /* 0x0000001819187209 */ /* 0x000fc60007810000 */
[----:B------:R-:W2:Y:S01]  /*31d0*/  MUFU.TANH R64, R64 ;  /* 0x0000004000407308 */ /* 0x000ea20000002400 */
[----:B-1----:R-:W-:Y:S02]  /*31e0*/  FSEL R87, R32, -INF , P3 ;  /* 0xff80000020577808 */ /* 0x002fe40001800000 */
[----:B------:R-:W-:-:S04]  /*31f0*/  ISETP.GT.AND P3, PT, R61, 0x49, PT ;  /* 0x000000493d00780c */ /* 0x000fc80003f64270 */
[----:B------:R-:W-:Y:S01]  /*3200*/  FSEL R93, R40, -INF , P3 ;  /* 0xff800000285d7808 */ /* 0x000fe20001800000 */
[----:B------:R1:W-:Y:S01]  /*3210*/  MUFU.TANH R52, R85 ;  /* 0x0000005500347308 */ /* 0x0003e20000002400 */
[----:B------:R-:W-:-:S04]  /*3220*/  ISETP.GT.AND P3, PT, R61, 0x51, PT ;  /* 0x000000513d00780c */ /* 0x000fc80003f64270 */
[----:B------:R-:W-:Y:S02]  /*3230*/  FSEL R97, R42, -INF , P3 ;  /* 0xff8000002a617808 */ /* 0x000fe40001800000 */
[C---:B------:R-:W-:Y:S01]  /*3240*/  ISETP.GT.AND P3, PT, R61.reuse, 0x59, PT ;  /* 0x000000593d00780c */ /* 0x040fe20003f64270 */
[----:B------:R-:W3:Y:S01]  /*3250*/  MUFU.TANH R68, R68 ;  /* 0x0000004400447308 */ /* 0x000ee20000002400 */
[----:B-1----:R-:W-:Y:S02]  /*3260*/  FSEL R85, R28, -INF , P4 ;  /* 0xff8000001c557808 */ /* 0x002fe40002000000 */
[----:B------:R-:W-:Y:S02]  /*3270*/  ISETP.GT.AND P4, PT, R61, 0x48, PT ;  /* 0x000000483d00780c */ /* 0x000fe40003f84270 */
[----:B------:R-:W-:Y:S02]  /*3280*/  FMNMX.FTZ R24, R85, R24, !PT ;  /* 0x0000001855187209 */ /* 0x000fe40007810000 */
[----:B0-----:R-:W-:Y:S01]  /*3290*/  FSEL R91, R60, -INF , P4 ;  /* 0xff8000003c5b7808 */ /* 0x001fe20002000000 */
[----:B------:R-:W0:Y:S01]  /*32a0*/  MUFU.TANH R72, R72 ;  /* 0x0000004800487308 */ /* 0x000e220000002400 */
[----:B------:R-:W-:-:S02]  /*32b0*/  FMNMX.FTZ R24, R87, R24, !PT ;  /* 0x0000001857187209 */ /* 0x000fc40007810000 */
[----:B------:R-:W-:Y:S02]  /*32c0*/  ISETP.GT.AND P4, PT, R61, 0x50, PT ;  /* 0x000000503d00780c */ /* 0x000fe40003f84270 */
[----:B------:R-:W-:Y:S02]  /*32d0*/  FMNMX.FTZ R24, R91, R24, !PT ;  /* 0x000000185b187209 */ /* 0x000fe40007810000 */
[----:B--2---:R-:W-:Y:S01]  /*32e0*/  FSEL R95, R64, -INF , P4 ;  /* 0xff800000405f7808 */ /* 0x004fe20002000000 */
[----:B------:R-:W1:Y:S01]  /*32f0*/  MUFU.TANH R76, R76 ;  /* 0x0000004c004c7308 */ /* 0x000e620000002400 */
[----:B------:R-:W-:Y:S02]  /*3300*/  FMNMX.FTZ R24, R93, R24, !PT ;  /* 0x000000185d187209 */ /* 0x000fe40007810000 */
[----:B------:R-:W-:Y:S02]  /*3310*/  ISETP.GT.AND P4, PT, R61, 0x58, PT ;  /* 0x000000583d00780c */ /* 0x000fe40003f84270 */
[----:B------:R-:W-:-:S02]  /*3320*/  FMNMX.FTZ R24, R95, R24, !PT ;  /* 0x000000185f187209 */ /* 0x000fc40007810000 */
[----:B------:R-:W-:Y:S01]  /*3330*/  FSEL R89, R44, -INF , P3 ;  /* 0xff8000002c597808 */ /* 0x000fe20001800000 */
[----:B------:R3:W-:Y:S01]  /*3340*/  MUFU.EX2 R2, R99 ;  /* 0x0000006300027308 */ /* 0x0007e20000000800 */
[----:B------:R-:W-:Y:S02]  /*3350*/  FMNMX.FTZ R24, R97, R24, !PT ;  /* 0x0000001861187209 */ /* 0x000fe40007810000 */
[----:B------:R-:W-:-:S04]  /*3360*/  ISETP.GT.AND P3, PT, R61, 0x61, PT ;  /* 0x000000613d00780c */ /* 0x000fc80003f64270 */
[----:B------:R-:W-:Y:S01]  /*3370*/  FSEL R71, R46, -INF , P3 ;  /* 0xff8000002e477808 */ /* 0x000fe20001800000 */
[----:B------:R-:W2:Y:S01]  /*3380*/  MUFU.TANH R80, R80 ;  /* 0x0000005000507308 */ /* 0x000ea20000002400 */
[----:B---3--:R-:W-:Y:S02]  /*3390*/  FSEL R99, R68, -INF , P4 ;  /* 0xff80000044637808 */ /* 0x008fe40002000000 */
[----:B------:R-:W-:Y:S02]  /*33a0*/  ISETP.GT.AND P4, PT, R61, 0x60, PT ;  /* 0x000000603d00780c */ /* 0x000fe40003f84270 */
[----:B------:R-:W-:Y:S02]  /*33b0*/  FMNMX.FTZ R24, R99, R24, !PT ;  /* 0x0000001863187209 */ /* 0x000fe40007810000 */
[----:B0-----:R-:W-:Y:S01]  /*33c0*/  FSEL R101, R72, -INF , P4 ;  /* 0xff80000048657808 */ /* 0x001fe20002000000 */
[----:B------:R-:W0:Y:S01]  /*33d0*/  MUFU.TANH R84, R84 ;  /* 0x0000005400547308 */ /* 0x000e220000002400 */
[----:B------:R-:W-:-:S02]  /*33e0*/  FMNMX.FTZ R24, R89, R24, !PT ;  /* 0x0000001859187209 */ /* 0x000fc40007810000 */
[----:B------:R-:W-:Y:S02]  /*33f0*/  ISETP.GT.AND P4, PT, R61, 0x68, PT ;  /* 0x000000683d00780c */ /* 0x000fe40003f84270 */
[----:B------:R-:W-:Y:S02]  /*3400*/  FMNMX.FTZ R24, R101, R24, !PT ;  /* 0x0000001865187209 */ /* 0x000fe40007810000 */
[----:B------:R-:W-:Y:S01]  /*3410*/  ISETP.GT.AND P3, PT, R61, 0x69, PT ;  /* 0x000000693d00780c */ /* 0x000fe20003f64270 */
[----:B------:R-:W-:Y:S01]  /*3420*/  MUFU.EX2 R181, R181 ;  /* 0x000000b500b57308 */ /* 0x000fe20000000800 */
[----:B-1----:R-:W-:Y:S02]  /*3430*/  FSEL R103, R76, -INF , P4 ;  /* 0xff8000004c677808 */ /* 0x002fe40002000000 */
[----:B------:R-:W-:Y:S02]  /*3440*/  FMNMX.FTZ R28, R71, R24, !PT ;  /* 0x00000018471c7209 */ /* 0x000fe40007810000 */
[----:B------:R-:W-:-:S02]  /*3450*/  ISETP.GT.AND P4, PT, R61, 0x70, PT ;  /* 0x000000703d00780c */ /* 0x000fc40003f84270 */
[----:B------:R-:W-:Y:S01]  /*3460*/  FSEL R67, R48, -INF , P3 ;  /* 0xff80000030437808 */ /* 0x000fe20001800000 */
[----:B------:R-:W-:Y:S01]  /*3470*/  MUFU.EX2 R24, R19 ;  /* 0x0000001300187308 */ /* 0x000fe20000000800 */
[----:B------:R-:W-:Y:S02]  /*3480*/  FMNMX.FTZ R28, R103, R28, !PT ;  /* 0x0000001c671c7209 */ /* 0x000fe40007810000 */
[----:B------:R-:W-:Y:S02]  /*3490*/  ISETP.GT.AND P3, PT, R61, 0x71, PT ;  /* 0x000000713d00780c */ /* 0x000fe40003f64270 */
[----:B--2---:R-:W-:Y:S02]  /*34a0*/  FSEL R105, R80, -INF , P4 ;  /* 0xff80000050697808 */ /* 0x004fe40002000000 */
[----:B------:R-:W-:Y:S01]  /*34b0*/  FMNMX.FTZ R28, R67, R28, !PT ;  /* 0x0000001c431c7209 */ /* 0x000fe20007810000 */
[----:B------:R-:W1:Y:S01]  /*34c0*/  MUFU.EX2 R26, R36 ;  /* 0x00000024001a7308 */ /* 0x000e620000000800 */
[----:B------:R-:W-:-:S02]  /*34d0*/  ISETP.GT.AND P4, PT, R61, 0x78, PT ;  /* 0x000000783d00780c */ /* 0x000fc40003f84270 */
[----:B------:R-:W-:Y:S02]  /*34e0*/  FSEL R63, R50, -INF , P3 ;  /* 0xff800000323f7808 */ /* 0x000fe40001800000 */
[----:B------:R-:W-:Y:S02]  /*34f0*/  FMNMX.FTZ R28, R105, R28, !PT ;  /* 0x0000001c691c7209 */ /* 0x000fe40007810000 */
[----:B------:R-:W-:Y:S01]  /*3500*/  ISETP.GT.AND P3, PT, R61, 0x79, PT ;  /* 0x000000793d00780c */ /* 0x000fe20003f64270 */
[----:B------:R-:W2:Y:S01]  /*3510*/  MUFU.EX2 R183, R183 ;  /* 0x000000b700b77308 */ /* 0x000ea20000000800 */
[----:B0-----:R-:W-:Y:S02]  /*3520*/  FSEL R61, R84, -INF , P4 ;  /* 0xff800000543d7808 */ /* 0x001fe40002000000 */
[----:B------:R-:W-:Y:S02]  /*3530*/  FMNMX.FTZ R32, R63, R28, !PT ;  /* 0x0000001c3f207209 */ /* 0x000fe40007810000 */
[----:B------:R-:W-:-:S02]  /*3540*/  FSEL R41, R52, -INF , P3 ;  /* 0xff80000034297808 */ /* 0x000fc40001800000 */
[----:B------:R-:W-:Y:S01]  /*3550*/  FMNMX.FTZ R32, R61, R32, !PT ;  /* 0x000000203d207209 */ /* 0x000fe20007810000 */
[----:B------:R-:W0:Y:S01]  /*3560*/  MUFU.EX2 R14, R14 ;  /* 0x0000000e000e7308 */ /* 0x000e220000000800 */
[----:B-1----:R-:W-:Y:S01]  /*3570*/  FADD.FTZ R48, R181, R26 ;  /* 0x0000001ab5307221 */ /* 0x002fe20000010000 */
[----:B------:R-:W1:Y:S01]  /*3580*/  @P2 LDC R52, c[0x0][0x44c] ;  /* 0x00011300ff342b82 */ /* 0x000e620000000800 */
[----:B------:R-:W-:Y:S02]  /*3590*/  FMNMX.FTZ R32, R41, R32, !PT ;  /* 0x0000002029207209 */ /* 0x000fe40007810000 */
[----:B------:R-:W-:-:S03]  /*35a0*/  F2FP.BF16.F32.PACK_AB R181, R26, R181 ;  /* 0x000000b51ab5723e */ /* 0x000fc600000010ff */
[----:B------:R-:W3:Y:S01]  /*35b0*/  SHFL.BFLY PT, R19, R32, 0x2, 0x1f ;  /* 0x0c401f0020137f89 */ /* 0x000ee200000e0000 */
[----:B------:R-:W4:Y:S08]  /*35c0*/  MUFU.EX2 R177, R177 ;  /* 0x000000b100b17308 */ /* 0x000f300000000800 */
[----:B------:R-:W-:Y:S08]  /*35d0*/  MUFU.EX2 R179, R179 ;  /* 0x000000b300b37308 */ /* 0x000ff00000000800 */
[----:B------:R-:W-:Y:S01]  /*35e0*/  MUFU.EX2 R0, R0 ;  /* 0x0000000000007308 */ /* 0x000fe20000000800 */
[----:B---3--:R-:W-:-:S07]  /*35f0*/  FMNMX.FTZ R31, R32, R19, !PT ;  /* 0x00000013201f7209 */ /* 0x008fce0007810000 */
[----:B------:R-:W-:Y:S01]  /*3600*/  MUFU.EX2 R173, R173 ;  /* 0x000000ad00ad7308 */ /* 0x000fe20000000800 */
[----:B------:R-:W3:Y:S07]  /*3610*/  SHFL.BFLY PT, R32, R31, 0x1, 0x1f ;  /* 0x0c201f001f207f89 */ /* 0x000eee00000e0000 */
[----:B------:R-:W-:Y:S08]  /*3620*/  MUFU.EX2 R6, R6 ;  /* 0x0000000600067308 */ /* 0x000ff00000000800 */
[----:B------:R-:W-:Y:S08]  /*3630*/  MUFU.EX2 R175, R175 ;  /* 0x000000af00af7308 */ /* 0x000ff00000000800 */
[----:B------:R-:W-:Y:S01]  /*3640*/  MUFU.EX2 R12, R12 ;  /* 0x0000000c000c7308 */ /* 0x000fe20000000800 */
[----:B---3--:R-:W-:-:S04]  /*3650*/  FMNMX.FTZ R19, R31, R32, !PT ;  /* 0x000000201f137209 */ /* 0x008fc80007810000 */
        /* <DEDUP_REMOVED lines=21> */
[----:B--2---:R-:W-:Y:S01]  /*37b0*/  FADD.FTZ R3, R183, R48 ;  /* 0x00000030b7037221 */ /* 0x004fe20000010000 */
[-CC-:B------:R-:W-:Y:S01]  /*37c0*/  FFMA.FTZ R15, R15, R10.reuse, -R32.reuse ;  /* 0x0000000a0f0f7223 */ /* 0x180fe20000010820 */
[-CC-:B------:R-:W-:Y:S01]  /*37d0*/  FFMA.FTZ R25, R25, R10.reuse, -R32.reuse ;  /* 0x0000000a19197223 */ /* 0x180fe20000010820 */
[-CC-:B------:R-:W-:Y:S01]  /*37e0*/  FFMA.FTZ R85, R85, R10.reuse, -R32.reuse ;  /* 0x0000000a55557223 */ /* 0x180fe20000010820 */
[----:B0-----:R-:W-:Y:S01]  /*37f0*/  FADD.FTZ R48, R14, R3 ;  /* 0x000000030e307221 */ /* 0x001fe20000010000 */
[-CC-:B------:R-:W-:Y:S01]  /*3800*/  FFMA.FTZ R87, R87, R10.reuse, -R32.reuse ;  /* 0x0000000a57577223 */ /* 0x180fe20000010820 */
[-C--:B------:R-:W-:Y:S01]  /*3810*/  FFMA.FTZ R91, R91, R10.reuse, -R32 ;  /* 0x0000000a5b5b7223 */ /* 0x080fe20000010820 */
[----:B------:R-:W0:Y:S01]  /*3820*/  MUFU.EX2 R30, R30 ;  /* 0x0000001e001e7308 */ /* 0x000e220000000800 */
[----:B----4-:R-:W-:Y:S01]  /*3830*/  FADD.FTZ R3, R177, R48 ;  /* 0x00000030b1037221 */ /* 0x010fe20000010000 */
[-CC-:B------:R-:W-:Y:S01]  /*3840*/  FFMA.FTZ R93, R93, R10.reuse, -R32.reuse ;  /* 0x0000000a5d5d7223 */ /* 0x180fe20000010820 */
[-CC-:B------:R-:W-:Y:S01]  /*3850*/  FFMA.FTZ R95, R95, R10.reuse, -R32.reuse ;  /* 0x0000000a5f5f7223 */ /* 0x180fe20000010820 */
[-CC-:B------:R-:W-:Y:S01]  /*3860*/  FFMA.FTZ R97, R97, R10.reuse, -R32.reuse ;  /* 0x0000000a61617223 */ /* 0x180fe20000010820 */
[C---:B------:R-:W-:Y:S01]  /*3870*/  FADD.FTZ R48, R2.reuse, R3 ;  /* 0x0000000302307221 */ /* 0x040fe20000010000 */
[-CC-:B------:R-:W-:Y:S01]  /*3880*/  FFMA.FTZ R99, R99, R10.reuse, -R32.reuse ;  /* 0x0000000a63637223 */ /* 0x180fe20000010820 */
[----:B------:R-:W-:Y:S01]  /*3890*/  F2FP.BF16.F32.PACK_AB R177, R2, R177 ;  /* 0x000000b102b1723e */ /* 0x000fe200000010ff */
[----:B------:R-:W2:Y:S01]  /*38a0*/  MUFU.EX2 R69, R69 ;  /* 0x0000004500457308 */ /* 0x000ea20000000800 */
[-CC-:B------:R-:W-:Y:S01]  /*38b0*/  FFMA.FTZ R89, R89, R10.reuse, -R32.reuse ;  /* 0x0000000a59597223 */ /* 0x180fe20000010820 */
[-CC-:B------:R-:W-:Y:S01]  /*38c0*/  FFMA.FTZ R101, R101, R10.reuse, -R32.reuse ;  /* 0x0000000a65657223 */ /* 0x180fe20000010820 */
[-CC-:B------:R-:W-:Y:S01]  /*38d0*/  FFMA.FTZ R71, R71, R10.reuse, -R32.reuse ;  /* 0x0000000a47477223 */ /* 0x180fe20000010820 */
[-CC-:B------:R-:W-:Y:S01]  /*38e0*/  FFMA.FTZ R103, R103, R10.reuse, -R32.reuse ;  /* 0x0000000a67677223 */ /* 0x180fe20000010820 */
[----:B------:R-:W-:Y:S01]  /*38f0*/  F2FP.BF16.F32.PACK_AB R183, R14, R183 ;  /* 0x000000b70eb7723e */ /* 0x000fe200000010ff */
[-CC-:B------:R-:W-:Y:S01]  /*3900*/  FFMA.FTZ R67, R67, R10.reuse, -R32.reuse ;  /* 0x0000000a43437223 */ /* 0x180fe20000010820 */
[-CC-:B------:R-:W-:Y:S01]  /*3910*/  FFMA.FTZ R105, R105, R10.reuse, -R32.reuse ;  /* 0x0000000a69697223 */ /* 0x180fe20000010820 */
[----:B------:R-:W3:Y:S01]  /*3920*/  MUFU.EX2 R182, R29 ;  /* 0x0000001d00b67308 */ /* 0x000ee20000000800 */
[-CC-:B------:R-:W-:Y:S01]  /*3930*/  FFMA.FTZ R63, R63, R10.reuse, -R32.reuse ;  /* 0x0000000a3f3f7223 */ /* 0x180fe20000010820 */
[-CC-:B------:R-:W-:Y:S01]  /*3940*/  FFMA.FTZ R61, R61, R10.reuse, -R32.reuse ;  /* 0x0000000a3d3d7223 */ /* 0x180fe20000010820 */
[----:B------:R-:W-:Y:S01]  /*3950*/  FFMA.FTZ R32, R41, R10, -R32 ;  /* 0x0000000a29207223 */ /* 0x000fe20000010820 */
[----:B0-----:R-:W-:-:S04]  /*3960*/  F2FP.BF16.F32.PACK_AB R180, R30, R65 ;  /* 0x000000411eb4723e */ /* 0x001fc800000010ff */
[----:B------:R-:W0:Y:S08]  /*3970*/  MUFU.EX2 R73, R73 ;  /* 0x0000004900497308 */ /* 0x000e300000000800 */
[----:B------:R4:W5:Y:S08]  /*3980*/  MUFU.EX2 R176, R21 ;  /* 0x0000001500b07308 */ /* 0x0009700000000800 */
[----:B------:R1:W-:Y:S01]  /*3990*/  MUFU.EX2 R172, R7 ;  /* 0x0000000700ac7308 */ /* 0x0003e20000000800 */
[----:B----4-:R-:W-:-:S05]  /*39a0*/  IMAD.U32 R21, RZ, RZ, UR36 ;  /* 0x00000024ff157e24 */ /* 0x010fca000f8e00ff */
[----:B------:R-:W-:Y:S02]  /*39b0*/  @!P1 IADD3 R3, R21, 0x34840, RZ ;  /* 0x0003484015039810 */ /* 0x000fe40007ffe0ff */
[----:B------:R-:W4:Y:S01]  /*39c0*/  MUFU.EX2 R75, R75 ;  /* 0x0000004b004b7308 */ /* 0x000f220000000800 */
[----:B-1----:R-:W-:Y:S01]  /*39d0*/  FADD.FTZ R7, R179, R48 ;  /* 0x00000030b3077221 */ /* 0x002fe20000010000 */
[----:B------:R-:W-:Y:S01]  /*39e0*/  FADD.FTZ R48, R65, R30 ;  /* 0x0000001e41307221 */ /* 0x000fe20000010000 */
[----:B------:R-:W-:Y:S02]  /*39f0*/  @!P1 PRMT R3, RZ, 0x654, R3 ;  /* 0x00000654ff039816 */ /* 0x000fe40000000003 */
[----:B------:R-:W-:Y:S01]  /*3a00*/  FADD.FTZ R50, R0, R7 ;  /* 0x0000000700327221 */ /* 0x000fe20000010000 */
[----:B--2---:R-:W-:Y:S01]  /*3a10*/  FADD.FTZ R7, R69, R48 ;  /* 0x0000003045077221 */ /* 0x004fe20000010000 */
[----:B------:R0:W-:Y:S01]  /*3a20*/  @!P1 SYNCS.ARRIVE.TRANS64.RED.A1T0 RZ, [R3+URZ], RZ ;  /* 0x000000ff03ff99a7 */ /* 0x0001e2000810043f */
[----:B------:R-:W1:Y:S01]  /*3a30*/  MUFU.EX2 R178, R77 ;  /* 0x0000004d00b27308 */ /* 0x000e620000000800 */
[----:B------:R-:W-:Y:S01]  /*3a40*/  FADD.FTZ R21, R173, R50 ;  /* 0x00000032ad157221 */ /* 0x000fe20000010000 */
[----:B---3--:R-:W-:Y:S01]  /*3a50*/  FADD.FTZ R48, R182, R7 ;  /* 0x00000007b6307221 */ /* 0x008fe20000010000 */
[----:B------:R-:W-:-:S02]  /*3a60*/  F2FP.BF16.F32.PACK_AB R179, R0, R179 ;  /* 0x000000b300b3723e */ /* 0x000fc400000010ff */
[----:B------:R-:W-:Y:S01]  /*3a70*/  FADD.FTZ R50, R6, R21 ;  /* 0x0000001506327221 */ /* 0x000fe20000010000 */
[----:B------:R-:W-:-:S04]  /*3a80*/  @P2 IMAD.HI.U32 R21, R23, R52, RZ ;  /* 0x0000003417152227 */ /* 0x000fc800078e00ff */
[----:B0-----:R-:W-:Y:S01]  /*3a90*/  FADD.FTZ R3, R73, R48 ;  /* 0x0000003049037221 */ /* 0x001fe20000010000 */
[----:B------:R-:W0:Y:S01]  /*3aa0*/  MUFU.EX2 R79, R79 ;  /* 0x0000004f004f7308 */ /* 0x000e220000000800 */
[----:B------:R-:W-:Y:S01]  /*3ab0*/  FADD.FTZ R7, R175, R50 ;  /* 0x00000032af077221 */ /* 0x000fe20000010000 */
[----:B------:R-:W-:Y:S02]  /*3ac0*/  IMAD R52, R16, UR7, -R27 ;  /* 0x0000000710347c24 */ /* 0x000fe4000f8e0a1b */
[----:B-----5:R-:W-:Y:S01]  /*3ad0*/  FADD.FTZ R48, R176, R3 ;  /* 0x00000003b0307221 */ /* 0x020fe20000010000 */
[----:B------:R-:W-:Y:S01]  /*3ae0*/  @P2 SHF.R.U32.HI R23, RZ, R54, R21 ;  /* 0x00000036ff172219 */ /* 0x000fe20000011615 */
[----:B------:R-:W-:Y:S01]  /*3af0*/  FADD.FTZ R50, R12, R7 ;  /* 0x000000070c327221 */ /* 0x000fe20000010000 */
[----:B------:R-:W-:Y:S01]  /*3b00*/  F2FP.BF16.F32.PACK_AB R173, R6, R173 ;  /* 0x000000ad06ad723e */ /* 0x000fe200000010ff */
[----:B----4-:R-:W-:Y:S01]  /*3b10*/  FADD.FTZ R3, R75, R48 ;  /* 0x000000304b037221 */ /* 0x010fe20000010000 */
[----:B------:R-:W2:Y:S01]  /*3b20*/  MUFU.EX2 R171, R171 ;  /* 0x000000ab00ab7308 */ /* 0x000ea20000000800 */
[----:B------:R-:W-:Y:S01]  /*3b30*/  FADD.FTZ R7, R169, R50 ;  /* 0x00000032a9077221 */ /* 0x000fe20000010000 */
[----:B------:R-:W-:-:S02]  /*3b40*/  IMAD.IADD R52, R52, 0x1, R23 ;  /* 0x0000000134347824 */ /* 0x000fc400078e0217 */
[----:B-1----:R-:W-:Y:S01]  /*3b50*/  FADD.FTZ R48, R178, R3 ;  /* 0x00000003b2307221 */ /* 0x002fe20000010000 */
[----:B------:R-:W-:Y:S01]  /*3b60*/  F2FP.BF16.F32.PACK_AB R175, R12, R175 ;  /* 0x000000af0caf723e */ /* 0x000fe200000010ff */
[C---:B------:R-:W-:Y:S01]  /*3b70*/  FADD.FTZ R50, R20.reuse, R7 ;  /* 0x0000000714327221 */ /* 0x040fe20000010000 */
[----:B------:R-:W-:Y:S01]  /*3b80*/  F2FP.BF16.F32.PACK_AB R169, R20, R169 ;  /* 0x000000a914a9723e */ /* 0x000fe200000010ff */
[----:B------:R-:W1:Y:S01]  /*3b90*/  MUFU.EX2 R165, R165 ;  /* 0x000000a500a57308 */ /* 0x000e620000000800 */
[----:B0-----:R-:W-:Y:S01]  /*3ba0*/  FADD.FTZ R3, R79, R48 ;  /* 0x000000304f037221 */ /* 0x001fe20000010000 */
[----:B------:R-:W-:Y:S02]  /*3bb0*/  SHF.R.S32.HI R21, RZ, 0x1f, R52 ;  /* 0x0000001fff157819 */ /* 0x000fe40000011434 */
[----:B------:R-:W-:Y:S01]  /*3bc0*/  F2FP.BF16.F32.PACK_AB R182, R182, R69 ;  /* 0x00000045b6b6723e */ /* 0x000fe200000010ff */
[----:B------:R-:W-:Y:S01]  /*3bd0*/  FADD.FTZ R3, R172, R3 ;  /* 0x00000003ac037221 */ /* 0x000fe20000010000 */
[----:B------:R-:W-:-:S02]  /*3be0*/  LEA.HI R21, R21, R52, RZ, 0x7 ;  /* 0x0000003415157211 */ /* 0x000fc400078f38ff */
[----:B------:R-:W0:Y:S01]  /*3bf0*/  MUFU.EX2 R81, R81 ;  /* 0x0000005100517308 */ /* 0x000e220000000800 */
[----:B--2---:R-:W-:Y:S01]  /*3c00*/  FADD.FTZ R7, R171, R50 ;  /* 0x00000032ab077221 */ /* 0x004fe20000010000 */
[----:B------:R-:W-:Y:S01]  /*3c10*/  FADD.FTZ R48, R174, R3 ;  /* 0x00000003ae307221 */ /* 0x000fe20000010000 */
[C---:B------:R-:W-:Y:S02]  /*3c20*/  F2FP.BF16.F32.PACK_AB R171, R24.reuse, R171 ;  /* 0x000000ab18ab723e */ /* 0x040fe400000010ff */
[----:B------:R-:W-:Y:S01]  /*3c30*/  FADD.FTZ R50, R24, R7 ;  /* 0x0000000718327221 */ /* 0x000fe20000010000 */
[----:B------:R-:W-:Y:S02]  /*3c40*/  F2FP.BF16.F32.PACK_AB R176, R176, R73 ;  /* 0x00000049b0b0723e */ /* 0x000fe400000010ff */
[----:B------:R-:W2:Y:S01]  /*3c50*/  MUFU.EX2 R28, R34 ;  /* 0x00000022001c7308 */ /* 0x000ea20000000800 */
[----:B-1----:R-:W-:Y:S01]  /*3c60*/  FADD.FTZ R3, R165, R50 ;  /* 0x00000032a5037221 */ /* 0x002fe20000010000 */
[----:B------:R-:W-:-:S02]  /*3c70*/  F2FP.BF16.F32.PACK_AB R178, R178, R75 ;  /* 0x0000004bb2b2723e */ /* 0x000fc400000010ff */
[----:B------:R-:W-:-:S04]  /*3c80*/  F2FP.BF16.F32.PACK_AB R172, R172, R79 ;  /* 0x0000004facac723e */ /* 0x000fc800000010ff */
[----:B------:R-:W1:Y:S01]  /*3c90*/  MUFU.EX2 R13, R13 ;  /* 0x0000000d000d7308 */ /* 0x000e620000000800 */
[C---:B0-----:R-:W-:Y:S01]  /*3ca0*/  FADD.FTZ R48, R81.reuse, R48 ;  /* 0x0000003051307221 */ /* 0x041fe20000010000 */
[----:B------:R-:W-:-:S06]  /*3cb0*/  F2FP.BF16.F32.PACK_AB R174, R81, R174 ;  /* 0x000000ae51ae723e */ /* 0x000fcc00000010ff */
        /* <DEDUP_REMOVED lines=8> */
[----:B------:R-:W0:Y:S01]  /*3d40*/  MUFU.EX2 R85, R85 ;  /* 0x0000005500557308 */ /* 0x000e220000000800 */
[----:B--2---:R-:W-:-:S07]  /*3d50*/  FADD.FTZ R3, R15, R48 ;  /* 0x000000300f037221 */ /* 0x004fce0000010000 */
[----:B------:R-:W2:Y:S01]  /*3d60*/  MUFU.EX2 R167, R167 ;  /* 0x000000a700a77308 */ /* 0x000ea20000000800 */
[C---:B-1----:R-:W-:Y:S01]  /*3d70*/  FADD.FTZ R48, R170.reuse, R3 ;  /* 0x00000003aa307221 */ /* 0x042fe20000010000 */
[----:B------:R-:W-:Y:S01]  /*3d80*/  F2FP.BF16.F32.PACK_AB R170, R170, R15 ;  /* 0x0000000faaaa723e */ /* 0x000fe200000010ff */
[----:B------:R-:W-:-:S05]  /*3d90*/  VIADD R15, R22, 0xfffffffe ;  /* 0xfffffffe160f7836 */ /* 0x000fca0000000000 */
        /* <DEDUP_REMOVED lines=10> */
[----:B------:R0:W3:Y:S01]  /*3e40*/  MUFU.EX2 R166, R93 ;  /* 0x0000005d00a67308 */ /* 0x0000e20000000800 */
[----:B--2---:R-:W-:-:S07]  /*3e50*/  FADD.FTZ R3, R91, R2 ;  /* 0x000000025b037221 */ /* 0x004fce0000010000 */
[----:B------:R-:W2:Y:S01]  /*3e60*/  MUFU.EX2 R34, R39 ;  /* 0x0000002700227308 */ /* 0x000ea20000000800 */
[----:B-1----:R-:W-:Y:S01]  /*3e70*/  FADD.FTZ R7, R35, R50 ;  /* 0x0000003223077221 */ /* 0x002fe20000010000 */
[----:B0-----:R-:W-:-:S06]  /*3e80*/  CS2R R92, SRZ ;  /* 0x00000000005c7805 */ /* 0x001fcc000001ff00 */
[----:B------:R-:W0:Y:S01]  /*3e90*/  MUFU.EX2 R95, R95 ;  /* 0x0000005f005f7308 */ /* 0x000e220000000800 */
[C---:B---3--:R-:W-:Y:S01]  /*3ea0*/  FADD.FTZ R0, R166.reuse, R3 ;  /* 0x00000003a6007221 */ /* 0x048fe20000010000 */
[----:B------:R-:W-:Y:S02]  /*3eb0*/  F2FP.BF16.F32.PACK_AB R166, R166, R91 ;  /* 0x0000005ba6a6723e */ /* 0x000fe400000010ff */
[----:B------:R-:W-:-:S04]  /*3ec0*/  CS2R R90, SRZ ;  /* 0x00000000005a7805 */ /* 0x000fc8000001ff00 */
[----:B------:R-:W1:Y:S01]  /*3ed0*/  MUFU.EX2 R43, R43 ;  /* 0x0000002b002b7308 */ /* 0x000e620000000800 */
[C---:B--2---:R-:W-:Y:S01]  /*3ee0*/  FADD.FTZ R50, R34.reuse, R7 ;  /* 0x0000000722327221 */ /* 0x044fe20000010000 */
[----:B------:R-:W-:-:S06]  /*3ef0*/  F2FP.BF16.F32.PACK_AB R161, R34, R35 ;  /* 0x0000002322a1723e */ /* 0x000fcc00000010ff */
[----:B------:R2:W3:Y:S01]  /*3f00*/  MUFU.EX2 R160, R97 ;  /* 0x0000006100a07308 */ /* 0x0004e20000000800 */
[----:B0-----:R-:W-:-:S07]  /*3f10*/  FADD.FTZ R3, R95, R0 ;  /* 0x000000005f037221 */ /* 0x001fce0000010000 */
[----:B------:R-:W0:Y:S01]  /*3f20*/  MUFU.EX2 R40, R59 ;  /* 0x0000003b00287308 */ /* 0x000e220000000800 */
[----:B-1----:R-:W-:Y:S01]  /*3f30*/  FADD.FTZ R7, R43, R50 ;  /* 0x000000322b077221 */ /* 0x002fe20000010000 */
[----:B--2---:R-:W-:-:S06]  /*3f40*/  CS2R R96, SRZ ;  /* 0x0000000000607805 */ /* 0x004fcc000001ff00 */
[----:B------:R-:W1:Y:S01]  /*3f50*/  MUFU.EX2 R99, R99 ;  /* 0x0000006300637308 */ /* 0x000e620000000800 */
[C---:B---3--:R-:W-:Y:S01]  /*3f60*/  FADD.FTZ R0, R160.reuse, R3 ;  /* 0x00000003a0007221 */ /* 0x048fe20000010000 */
[----:B------:R-:W-:Y:S02]  /*3f70*/  F2FP.BF16.F32.PACK_AB R160, R160, R95 ;  /* 0x0000005fa0a0723e */ /* 0x000fe400000010ff */
[----:B------:R-:W-:-:S04]  /*3f80*/  CS2R R94, SRZ ;  /* 0x00000000005e7805 */ /* 0x000fc8000001ff00 */
[----:B------:R-:W2:Y:S01]  /*3f90*/  MUFU.EX2 R57, R57 ;  /* 0x0000003900397308 */ /* 0x000ea20000000800 */
[C---:B0-----:R-:W-:Y:S01]  /*3fa0*/  FADD.FTZ R14, R40.reuse, R7 ;  /* 0x00000007280e7221 */ /* 0x041fe20000010000 */
[----:B------:R-:W-:-:S06]  /*3fb0*/  F2FP.BF16.F32.PACK_AB R163, R40, R43 ;  /* 0x0000002b28a3723e */ /* 0x000fcc00000010ff */
[----:B------:R0:W3:Y:S01]  /*3fc0*/  MUFU.EX2 R162, R89 ;  /* 0x0000005900a27308 */ /* 0x0000e20000000800 */
[----:B-1----:R-:W-:-:S07]  /*3fd0*/  FADD.FTZ R3, R99, R0 ;  /* 0x0000000063037221 */ /* 0x002fce0000010000 */
[----:B------:R-:W1:Y:S01]  /*3fe0*/  MUFU.EX2 R42, R45 ;  /* 0x0000002d002a7308 */ /* 0x000e620000000800 */
[----:B--2---:R-:W-:Y:S01]  /*3ff0*/  FADD.FTZ R7, R57, R14 ;  /* 0x0000000e39077221 */ /* 0x004fe20000010000 */
[----:B------:R-:W-:Y:S02]  /*4000*/  SHF.R.S32.HI R14, RZ, 0x7, R21 ;  /* 0x00000007ff0e7819 */ /* 0x000fe40000011415 */
[----:B0-----:R-:W-:Y:S02]  /*4010*/  CS2R R88, SRZ ;  /* 0x0000000000587805 */ /* 0x001fe4000001ff00 */
[----:B------:R-:W-:Y:S02]  /*4020*/  VIMNMX R14, R17, R14, !PT ;  /* 0x0000000e110e7248 */ /* 0x000fe40007fe0100 */
[----:B------:R-:W0:Y:S01]  /*4030*/  MUFU.EX2 R101, R101 ;  /* 0x0000006500657308 */ /* 0x000e220000000800 */
[----:B---3--:R-:W-:Y:S01]  /*4040*/  FADD.FTZ R0, R162, R3 ;  /* 0x00000003a2007221 */ /* 0x008fe20000010000 */
[----:B------:R-:W-:-:S02]  /*4050*/  ISETP.GE.AND P3, PT, R15, R14, PT ;  /* 0x0000000e0f00720c */ /* 0x000fc40003f66270 */
[----:B------:R-:W-:Y:S02]  /*4060*/  F2FP.BF16.F32.PACK_AB R162, R162, R99 ;  /* 0x00000063a2a2723e */ /* 0x000fe400000010ff */
[----:B------:R-:W-:Y:S02]  /*4070*/  CS2R R98, SRZ ;  /* 0x0000000000627805 */ /* 0x000fe4000001ff00 */
        /* <DEDUP_REMOVED lines=9> */
[----:B------:R-:W-:Y:S02]  /*4110*/  F2FP.BF16.F32.PACK_AB R156, R156, R101 ;  /* 0x000000659c9c723e */ /* 0x000fe400000010ff */
[----:B------:R-:W-:-:S04]  /*4120*/  CS2R R100, SRZ ;  /* 0x0000000000647805 */ /* 0x000fc8000001ff00 */
        /* <DEDUP_REMOVED lines=9> */
[----:B------:R-:W-:Y:S02]  /*41c0*/  F2FP.BF16.F32.PACK_AB R158, R158, R103 ;  /* 0x000000679e9e723e */ /* 0x000fe400000010ff */
[----:B------:R-:W-:-:S04]  /*41d0*/  CS2R R102, SRZ ;  /* 0x0000000000667805 */ /* 0x000fc8000001ff00 */
[----:B------:R-:W0:Y:S01]  /*41e0*/  MUFU.EX2 R49, R49 ;  /* 0x0000003100317308 */ /* 0x000e220000000800 */
[C---:B--2---:R-:W-:Y:S01]  /*41f0*/  FADD.FTZ R2, R46.reuse, R7 ;  /* 0x000000072e027221 */ /* 0x044fe20000010000 */
[----:B------:R-:W-:-:S06]  /*4200*/  F2FP.BF16.F32.PACK_AB R153, R46, R47 ;  /* 0x0000002f2e99723e */ /* 0x000fcc00000010ff */
[----:B------:R-:W2:Y:S01]  /*4210*/  MUFU.EX2 R152, R63 ;  /* 0x0000003f00987308 */ /* 0x000ea20000000800 */
[----:B-1----:R-:W-:-:S07]  /*4220*/  FADD.FTZ R3, R105, R0 ;  /* 0x0000000069037221 */ /* 0x002fce0000010000 */
[----:B------:R-:W1:Y:S01]  /*4230*/  MUFU.EX2 R38, R33 ;  /* 0x0000002100267308 */ /* 0x000e620000000800 */
[----:B0-----:R-:W-:Y:S01]  /*4240*/  FADD.FTZ R7, R49, R2 ;  /* 0x0000000231077221 */ /* 0x001fe20000010000 */
[----:B------:R-:W-:-:S06]  /*4250*/  MOV R2, 0x3f800000 ;  /* 0x3f80000000027802 */ /* 0x000fcc0000000f00 */
[----:B------:R-:W0:Y:S01]  /*4260*/  MUFU.EX2 R61, R61 ;  /* 0x0000003d003d7308 */ /* 0x000e220000000800 */
[C---:B--2---:R-:W-:Y:S01]  /*4270*/  FADD.FTZ R0, R152.reuse, R3 ;  /* 0x0000000398007221 */ /* 0x044fe20000010000 */
[----:B------:R-:W-:Y:S01]  /*4280*/  F2FP.BF16.F32.PACK_AB R152, R152, R105 ;  /* 0x000000699898723e */ /* 0x000fe200000010ff */
[----:B------:R-:W-:Y:S01]  /*4290*/  IMAD.MOV.U32 R3, RZ, RZ, RZ ;  /* 0x000000ffff037224 */ /* 0x000fe200078e00ff */
[----:B------:R-:W-:-:S04]  /*42a0*/  CS2R R104, SRZ ;  /* 0x0000000000687805 */ /* 0x000fc8000001ff00 */
[----:B------:R-:W2:Y:S01]  /*42b0*/  MUFU.EX2 R32, R32 ;  /* 0x0000002000207308 */ /* 0x000ea20000000800 */
[C---:B-1----:R-:W-:Y:S01]  /*42c0*/  FADD.FTZ R6, R38.reuse, R7 ;  /* 0x0000000726067221 */ /* 0x042fe20000010000 */
[----:B------:R-:W-:Y:S01]  /*42d0*/  F2FP.BF16.F32.PACK_AB R155, R38, R49 ;  /* 0x00000031269b723e */ /* 0x000fe200000010ff */
[----:B0-----:R-:W-:Y:S01]  /*42e0*/  FADD.FTZ R7, R61, R0 ;  /* 0x000000003d077221 */ /* 0x001fe20000010000 */
[----:B------:R-:W-:-:S03]  /*42f0*/  IMAD.MOV.U32 R0, RZ, RZ, 0x3f800000 ;  /* 0x3f800000ff007424 */ /* 0x000fc600078e00ff */
[C---:B--2---:R-:W-:Y:S01]  /*4300*/  FADD.FTZ R7, R32.reuse, R7 ;  /* 0x0000000720077221 */ /* 0x044fe20000010000 */
[----:B------:R-:W-:Y:S01]  /*4310*/  F2FP.BF16.F32.PACK_AB R154, R32, R61 ;  /* 0x0000003d209a723e */ /* 0x000fe200000010ff */
[----:B------:R-:W-:Y:S06]  /*4320*/  @!P3 BRA `(.L_x_2055) ;  /* 0x000000300084b947 */ /* 0x000fec0003800000 */
[----:B------:R-:W-:Y:S01]  /*4330*/  IMAD.MOV.U32 R12, RZ, RZ, R11 ;  /* 0x000000ffff0c7224 */ /* 0x000fe200078e000b */
[----:B------:R-:W-:Y:S01]  /*4340*/  MOV R20, RZ ;  /* 0x000000ff00147202 */ /* 0x000fe20000000f00 */
[----:B------:R-:W-:Y:S01]  /*4350*/  IMAD.MOV.U32 R13, RZ, RZ, R19 ;  /* 0x000000ffff0d7224 */ /* 0x000fe200078e0013 */
[----:B------:R-:W-:Y:S01]  /*4360*/  UMOV UR39, URZ ;  /* 0x0000003f00277c82 */ /* 0x000fe20008000000 */
[----:B------:R-:W-:Y:S01]  /*4370*/  IMAD.MOV.U32 R0, RZ, RZ, 0x3f800000 ;  /* 0x3f800000ff007424 */ /* 0x000fe200078e00ff */
[----:B------:R-:W-:Y:S01]  /*4380*/  ULDC UR40, c[0x0][0x288] ;  /* 0x0000a20000287ab9 */ /* 0x000fe20000000800 */
[----:B------:R-:W-:Y:S01]  /*4390*/  IMAD.MOV.U32 R151, RZ, RZ, RZ ;  /* 0x000000ffff977224 */ /* 0x000fe200078e00ff */
[----:B------:R-:W-:Y:S01]  /*43a0*/  ULDC UR41, c[0x0][0x2f0] ;  /* 0x0000bc0000297ab9 */ /* 0x000fe20000000800 */
[----:B------:R-:W-:-:S05]  /*43b0*/  ULDC UR60, c[0x0][0x9d8] ;  /* 0x00027600003c7ab9 */ /* 0x000fca0000000800 */
.L_x_2064:
[----:B------:R-:W-:-:S04]  /*43c0*/  UIADD3 UR6, UR39, 0x1, URZ ;  /* 0x0000000127067890 */ /* 0x000fc8000fffe03f */
[----:B------:R-:W-:-:S04]  /*43d0*/  UISETP.NE.AND UP0, UPT, UR6, 0x2, UPT ;  /* 0x000000020600788c */ /* 0x000fc8000bf05270 */
[----:B------:R-:W-:Y:S02]  /*43e0*/  USEL UR7, URZ, 0x1, UP0 ;  /* 0x000000013f077887 */ /* 0x000fe40008000000 */
[----:B------:R-:W-:-:S04]  /*43f0*/  USEL UR37, UR6, URZ, UP0 ;  /* 0x0000003f06257287 */ /* 0x000fc80008000000 */
[----:B------:R-:W-:Y:S01]  /*4400*/  LOP3.LUT R3, R20, UR7, RZ, 0x3c, !PT ;  /* 0x0000000714037c12 */ /* 0x000fe2000f8e3cff */
[----:B------:R-:W-:Y:S07]  /*4410*/  @!P0 BRA `(.L_x_2056) ;  /* 0x0000000000048947 */ /* 0x000fee0003800000 */
[----:B------:R-:W-:Y:S01]  /*4420*/  BPT.TRAP 0x1 ;  /* 0x000000040000795c */ /* 0x000fe20000300000 */
.L_x_2056:
[----:B------:R-:W-:Y:S01]  /*4430*/  ULEA UR61, UR37, UR36, 0x3 ;  /* 0x00000024253d7291 */ /* 0x000fe2000f8e183f */
[----:B------:R-:W-:-:S08]  /*4440*/  SHF.L.U32 R10, R3, 0x1f, RZ ;  /* 0x0000001f030a7819 */ /* 0x000fd000000006ff */
[----:B------:R0:W1:Y:S01]  /*4450*/  SYNCS.PHASECHK.TRANS64.TRYWAIT P3, [UR61+0x34830], R10 ;  /* 0x0348300aff0075a7 */ /* 0x000062000806017d */
[----:B------:R-:W-:Y:S05]  /*4460*/  @!P0 BRA `(.L_x_2057) ;  /* 0x0000000000048947 */ /* 0x000fea0003800000 */
[----:B------:R-:W-:Y:S01]  /*4470*/  BPT.TRAP 0x1 ;  /* 0x000000040000795c */ /* 0x000fe20000300000 */
.L_x_2057:
[----:B-1----:R-:W-:Y:S05]  /*4480*/  @P3 BRA `(.L_x_2058) ;  /* 0x0000000000083947 */ /* 0x002fea0003800000 */
[----:B------:R-:W1:Y:S02]  /*4490*/  SYNCS.PHASECHK.TRANS64.TRYWAIT P3, [UR61+0x34830], R10 ;  /* 0x0348300aff0075a7 */ /* 0x000e64000806017d */
[----:B-1----:R-:W-:Y:S05]  /*44a0*/  @!P3 BRA `(.L_x_2059) ;  /* 0x000000bc00acb947 */ /* 0x002fea0003800000 */
.L_x_2058:
        /* <DEDUP_REMOVED lines=12> */
[----:B------:R-:W-:Y:S01]  /*4570*/  FMUL.FTZ R92, R92, R2 ;  /* 0x000000025c5c7220 */ /* 0x000fe20000410000 */
[----:B------:R-:W-:Y:S01]  /*4580*/  UMOV UR15, 0x40000040 ;  /* 0x40000040000f7882 */ /* 0x000fe20000000000 */
[----:B------:R-:W-:-:S02]  /*4590*/  UIADD3 UR18, UR58, 0x400, URZ ;  /* 0x000004003a127890 */ /* 0x000fc4000fffe03f */
[----:B------:R-:W-:Y:S01]  /*45a0*/  HGMMA.64x128x16.F32.BF16 R24, gdesc[UR56], RZ, !UPT, gsb0 ;  /* 0x01e00000381879f0 */ /* 0x000fe2000c0018ff */
        /* <DEDUP_REMOVED lines=112> */
.L_x_2060:
[----:B------:R-:W-:Y:S01]  /*4cb0*/  ULEA UR7, UR39, UR36, 0x3 ;  /* 0x0000002427077291 */ /* 0x000fe2000f8e183f */
[----:B------:R-:W-:-:S08]  /*4cc0*/  SHF.L.U32 R0, R20, 0x1f, RZ ;  /* 0x0000001f14007819 */ /* 0x000fd000000006ff */
[----:B------:R2:W3:Y:S01]  /*4cd0*/  SYNCS.PHASECHK.TRANS64.TRYWAIT P3, [UR7+0x34850], R0 ;  /* 0x03485000ff0075a7 */ /* 0x0004e20008060147 */
[----:B------:R-:W-:Y:S05]  /*4ce0*/  @!P0 BRA `(.L_x_2061) ;  /* 0x0000000000048947 */ /* 0x000fea0003800000 */
[----:B------:R-:W-:Y:S01]  /*4cf0*/  BPT.TRAP 0x1 ;  /* 0x000000040000795c */ /* 0x000fe20000300000 */
.L_x_2061:
[----:B---3--:R-:W-:Y:S05]  /*4d00*/  @P3 BRA `(.L_x_2062) ;  /* 0x0000000000083947 */ /* 0x008fea0003800000 */
[----:B------:R-:W3:Y:S02]  /*4d10*/  SYNCS.PHASECHK.TRANS64.TRYWAIT P3, [UR7+0x34850], R0 ;  /* 0x03485000ff0075a7 */ /* 0x000ee40008060147 */
[----:B---3--:R-:W-:Y:S05]  /*4d20*/  @!P3 BRA `(.L_x_2063) ;  /* 0x000000b400a4b947 */ /* 0x008fea0003800000 */
.L_x_2062:
[----:B------:R-:W-:Y:S01]  /*4d30*/  UIADD3 UR6, UR36, 0x400, URZ ;  /* 0x0000040024067890 */ /* 0x000fe2000fffe03f */
[----:B------:R-:W-:Y:S01]  /*4d40*/  WARPGROUP.ARRIVE ;  /* 0x00000000000079c5 */ /* 0x000fe20000000000 */
[----:B------:R-:W-:Y:S01]  /*4d50*/  UMOV UR11, 0x40000040 ;  /* 0x40000040000b7882 */ /* 0x000fe20000000000 */
[----:B-1----:R-:W1:Y:S01]  /*4d60*/  @P2 LDC R11, c[0x0][0x44c] ;  /* 0x00011300ff0b2b82 */ /* 0x002e620000000800 */
[----:B------:R-:W-:Y:S01]  /*4d70*/  USHF.R.U32.HI UR6, URZ, 0x4, UR6 ;  /* 0x000000043f067899 */ /* 0x000fe20008011606 */
[----:B------:R-:W-:Y:S01]  /*4d80*/  FMUL.FTZ R20, R29, UR60 ;  /* 0x0000003c1d147c20 */ /* 0x000fe20008410000 */
[----:B------:R-:W-:Y:S02]  /*4d90*/  IMAD.MOV.U32 R29, RZ, RZ, R8 ;  /* 0x000000ffff1d7224 */ /* 0x000fe400078e0008 */
[----:B------:R-:W-:Y:S01]  /*4da0*/  FMUL.FTZ R192, R26, UR60 ;  /* 0x0000003c1ac07c20 */ /* 0x000fe20008410000 */
[----:B------:R-:W-:Y:S01]  /*4db0*/  ULOP3.LUT UR6, UR6, 0x3fff, URZ, 0xc0, !UPT ;  /* 0x00003fff06067892 */ /* 0x000fe2000f8ec03f */
[----:B------:R-:W-:Y:S01]  /*4dc0*/  FMUL.FTZ R43, R43, UR60 ;  /* 0x0000003c2b2b7c20 */ /* 0x000fe20008410000 */
[----:B------:R-:W-:Y:S01]  /*4dd0*/  FMUL.FTZ R190, R27, UR60 ;  /* 0x0000003c1bbe7c20 */ /* 0x000fe20008410000 */
[----:B------:R-:W3:Y:S01]  /*4de0*/  @P2 LDC R2, c[0x0][0x450] ;  /* 0x00011400ff022b82 */ /* 0x000ee20000000800 */
[----:B------:R-:W-:Y:S01]  /*4df0*/  ULOP3.LUT UR6, UR6, 0x4000000, URZ, 0xfc, !UPT ;  /* 0x0400000006067892 */ /* 0x000fe2000f8efc3f */
[----:B------:R4:W-:Y:S01]  /*4e00*/  MUFU.TANH R21, R43 ;  /* 0x0000002b00157308 */ /* 0x0009e20000002400 */
[----:B------:R-:W-:Y:S01]  /*4e10*/  FMUL.FTZ R188, R30, UR60 ;  /* 0x0000003c1ebc7c20 */ /* 0x000fe20008410000 */
[----:B------:R-:W-:Y:S01]  /*4e20*/  FMUL.FTZ R186, R31, UR60 ;  /* 0x0000003c1fba7c20 */ /* 0x000fe20008410000 */
[----:B------:R-:W-:Y:S01]  /*4e30*/  ULEA UR6, UR39, UR6, 0xb ;  /* 0x0000000627067291 */ /* 0x000fe2000f8e583f */
[----:B------:R-:W-:Y:S01]  /*4e40*/  FMUL.FTZ R184, R34, UR60 ;  /* 0x0000003c22b87c20 */ /* 0x000fe20008410000 */
[----:B------:R-:W-:Y:S01]  /*4e50*/  FMUL.FTZ R38, R38, UR60 ;  /* 0x0000003c26267c20 */ /* 0x000fe20008410000 */
[----:B------:R-:W-:Y:S01]  /*4e60*/  FMUL.FTZ R39, R39, UR60 ;  /* 0x0000003c27277c20 */ /* 0x000fe20008410000 */
[----:B------:R-:W-:Y:S01]  /*4e70*/  FMUL.FTZ R42, R42, UR60 ;  /* 0x0000003c2a2a7c20 */ /* 0x000fe20008410000 */
[----:B------:R-:W5:Y:S01]  /*4e80*/  MUFU.TANH R192, R192 ;  /* 0x000000c000c07308 */ /* 0x000f620000002400 */
[----:B------:R-:W-:Y:S01]  /*4e90*/  FMUL.FTZ R46, R46, UR60 ;  /* 0x0000003c2e2e7c20 */ /* 0x000fe20008410000 */
[----:B------:R-:W-:Y:S01]  /*4ea0*/  UMOV UR10, UR6 ;  /* 0x00000006000a7c82 */ /* 0x000fe20008000000 */
[----:B------:R-:W-:Y:S01]  /*4eb0*/  FMUL.FTZ R47, R47, UR60 ;  /* 0x0000003c2f2f7c20 */ /* 0x000fe20008410000 */
[----:B------:R-:W-:Y:S01]  /*4ec0*/  HGMMA.64x128x16.F32.BF16 R88, R180, gdesc[UR8].tnspB, R88, gsb0 ;  /* 0x41e00008b4587df0 */ /* 0x000fe20008001858 */
[----:B------:R-:W-:Y:S01]  /*4ed0*/  UIADD3 UR10, UR6, 0x80, URZ ;  /* 0x00000080060a7890 */ /* 0x000fe2000fffe03f */
[----:B-1----:R-:W-:Y:S01]  /*4ee0*/  @P2 IMAD.HI.U32 R11, R8, R11, RZ ;  /* 0x0000000b080b2227 */ /* 0x002fe200078e00ff */
[----:B------:R-:W-:Y:S01]  /*4ef0*/  UMOV UR11, 0x40000040 ;  /* 0x40000040000b7882 */ /* 0x000fe20000000000 */
[----:B------:R-:W1:Y:S02]  /*4f00*/  MUFU.TANH R190, R190 ;  /* 0x000000be00be7308 */ /* 0x000e640000002400 */
[----:B------:R-:W-:Y:S01]  /*4f10*/  FMUL.FTZ R50, R50, UR60 ;  /* 0x0000003c32327c20 */ /* 0x000fe20008410000 */
[----:B------:R-:W-:Y:S01]  /*4f20*/  FMUL.FTZ R51, R51, UR60 ;  /* 0x0000003c33337c20 */ /* 0x000fe20008410000 */
[----:B------:R-:W-:Y:S01]  /*4f30*/  FMUL.FTZ R54, R54, UR60 ;  /* 0x0000003c36367c20 */ /* 0x000fe20008410000 */
[----:B------:R-:W-:Y:S01]  /*4f40*/  FMUL.FTZ R55, R55, UR60 ;  /* 0x0000003c37377c20 */ /* 0x000fe20008410000 */
[----:B------:R-:W-:Y:S01]  /*4f50*/  FMUL.FTZ R58, R58, UR60 ;  /* 0x0000003c3a3a7c20 */ /* 0x000fe20008410000 */
[----:B---3--:R-:W-:Y:S01]  /*4f60*/  @P2 SHF.R.U32.HI R29, RZ, R2, R11 ;  /* 0x00000002ff1d2219 */ /* 0x008fe2000001160b */
[----:B------:R-:W-:Y:S01]  /*4f70*/  FMUL.FTZ R59, R59, UR60 ;  /* 0x0000003c3b3b7c20 */ /* 0x000fe20008410000 */
[----:B------:R-:W-:Y:S01]  /*4f80*/  MOV R2, 0xffffff80 ;  /* 0xffffff8000027802 */ /* 0x000fe20000000f00 */
[----:B------:R-:W3:Y:S01]  /*4f90*/  MUFU.TANH R188, R188 ;  /* 0x000000bc00bc7308 */ /* 0x000ee20000002400 */
[----:B------:R-:W-:Y:S01]  /*4fa0*/  FMUL.FTZ R62, R62, UR60 ;  /* 0x0000003c3e3e7c20 */ /* 0x000fe20008410000 */
[----:B0-----:R-:W0:Y:S01]  /*4fb0*/  SHFL.IDX PT, R10, R29, 0x1, 0x1c1f ;  /* 0x003c1f001d0a7f89 */ /* 0x001e2200000e0000 */
[----:B------:R-:W-:Y:S01]  /*4fc0*/  FMUL.FTZ R70, R70, UR60 ;  /* 0x0000003c46467c20 */ /* 0x000fe20008410000 */
[----:B------:R-:W-:-:S02]  /*4fd0*/  IMAD R2, R15, R2, 0x1 ;  /* 0x000000010f027424 */ /* 0x000fc400078e0202 */
[----:B------:R-:W-:Y:S01]  /*4fe0*/  FMUL.FTZ R30, R36, UR60 ;  /* 0x0000003c241e7c20 */ /* 0x000fe20008410000 */
[----:B------:R-:W-:Y:S01]  /*4ff0*/  FMUL.FTZ R63, R63, UR60 ;  /* 0x0000003c3f3f7c20 */ /* 0x000fe20008410000 */
[----:B------:R-:W-:Y:S01]  /*5000*/  FMUL.FTZ R36, R48, UR60 ;  /* 0x0000003c30247c20 */ /* 0x000fe20008410000 */
[----:B----4-:R-:W-:Y:S01]  /*5010*/  IMAD R43, R9, -0x2, R2 ;  /* 0xfffffffe092b7824 */ /* 0x010fe200078e0202 */
[----:B------:R-:W4:Y:S01]  /*5020*/  MUFU.TANH R186, R186 ;  /* 0x000000ba00ba7308 */ /* 0x000f220000002400 */
[----:B------:R-:W-:Y:S01]  /*5030*/  FMUL.FTZ R2, R74, UR60 ;  /* 0x0000003c4a027c20 */ /* 0x000fe20008410000 */
[----:B------:R-:W-:Y:S01]  /*5040*/  FMUL.FTZ R66, R66, UR60 ;  /* 0x0000003c42427c20 */ /* 0x000fe20008410000 */
[----:B------:R-:W-:Y:S02]  /*5050*/  IMAD R43, R16, UR41, R43 ;  /* 0x00000029102b7c24 */ /* 0x000fe4000f8e022b */
[----:B------:R-:W-:Y:S01]  /*5060*/  FMUL.FTZ R22, R28, UR60 ;  /* 0x0000003c1c167c20 */ /* 0x000fe20008410000 */
[----:B------:R-:W-:Y:S01]  /*5070*/  FMUL.FTZ R28, R37, UR60 ;  /* 0x0000003c251c7c20 */ /* 0x000fe20008410000 */
        /* <DEDUP_REMOVED lines=11> */
[----:B0-----:R-:W-:Y:S01]  /*5130*/  IADD3 R10, R10, -UR40, R43 ;  /* 0x800000280a0a7c10 */ /* 0x001fe2000fffe02b */
[----:B------:R-:W-:Y:S01]  /*5140*/  FMUL.FTZ R34, R44, UR60 ;  /* 0x0000003c2c227c20 */ /* 0x000fe20008410000 */
[----:B------:R-:W-:Y:S01]  /*5150*/  FMUL.FTZ R83, R83, UR60 ;  /* 0x0000003c53537c20 */ /* 0x000fe20008410000 */
[----:B------:R-:W-:Y:S01]  /*5160*/  FMUL.FTZ R19, R25, UR60 ;  /* 0x0000003c19137c20 */ /* 0x000fe20008410000 */
[----:B------:R-:W-:Y:S01]  /*5170*/  ISETP.GT.AND P3, PT, R10, RZ, PT ;  /* 0x000000ff0a00720c */ /* 0x000fe20003f64270 */
[----:B------:R-:W-:Y:S01]  /*5180*/  FMUL.FTZ R86, R86, UR60 ;  /* 0x0000003c56567c20 */ /* 0x000fe20008410000 */
[----:B------:R-:W-:Y:S01]  /*5190*/  ISETP.GT.AND P4, PT, R10, 0x1, PT ;  /* 0x000000010a00780c */ /* 0x000fe20003f84270 */
[----:B------:R-:W-:Y:S01]  /*51a0*/  MUFU.TANH R46, R46 ;  /* 0x0000002e002e7308 */ /* 0x000fe20000002400 */
[----:B-----5:R-:W-:Y:S01]  /*51b0*/  FSEL R192, R192, -INF , P3 ;  /* 0xff800000c0c07808 */ /* 0x020fe20001800000 */
[----:B------:R-:W-:Y:S01]  /*51c0*/  FMUL.FTZ R87, R87, UR60 ;  /* 0x0000003c57577c20 */ /* 0x000fe20008410000 */
[----:B------:R-:W-:Y:S01]  /*51d0*/  ISETP.GT.AND P3, PT, R10, 0x8, PT ;  /* 0x000000080a00780c */ /* 0x000fe20003f64270 */
[----:B------:R-:W-:Y:S01]  /*51e0*/  FMUL.FTZ R31, R41, UR60 ;  /* 0x0000003c291f7c20 */ /* 0x000fe20008410000 */
[----:B-1----:R-:W-:Y:S01]  /*51f0*/  FSEL R190, R190, -INF , P4 ;  /* 0xff800000bebe7808 */ /* 0x002fe20002000000 */
[----:B------:R-:W-:Y:S01]  /*5200*/  FMUL.FTZ R41, R57, UR60 ;  /* 0x0000003c39297c20 */ /* 0x000fe20008410000 */
[----:B------:R-:W-:Y:S01]  /*5210*/  FMNMX.FTZ R11, R192, R12, !PT ;  /* 0x0000000cc00b7209 */ /* 0x000fe20007810000 */
[----:B------:R-:W-:Y:S01]  /*5220*/  MUFU.TANH R47, R47 ;  /* 0x0000002f002f7308 */ /* 0x000fe20000002400 */
[----:B------:R-:W-:Y:S01]  /*5230*/  ISETP.GT.AND P4, PT, R10, 0x9, PT ;  /* 0x000000090a00780c */ /* 0x000fe20003f84270 */
[----:B------:R-:W-:Y:S01]  /*5240*/  FMUL.FTZ R57, R72, UR60 ;  /* 0x0000003c48397c20 */ /* 0x000fe20008410000 */
[----:B---3--:R-:W-:Y:S01]  /*5250*/  FSEL R188, R188, -INF , P3 ;  /* 0xff800000bcbc7808 */ /* 0x008fe20001800000 */
[----:B------:R-:W0:Y:S01]  /*5260*/  SHFL.IDX PT, R72, R29, RZ, 0x1c1f ;  /* 0x001c1fff1d487589 */ /* 0x000e2200000e0000 */
[----:B------:R-:W-:Y:S01]  /*5270*/  FMNMX.FTZ R11, R190, R11, !PT ;  /* 0x0000000bbe0b7209 */ /* 0x000fe20007810000 */
[----:B--2---:R-:W-:Y:S01]  /*5280*/  FMUL.FTZ R0, R24, UR60 ;  /* 0x0000003c18007c20 */ /* 0x004fe20008410000 */
[----:B------:R-:W-:Y:S01]  /*5290*/  ISETP.GT.AND P3, PT, R10, 0x10, PT ;  /* 0x000000100a00780c */ /* 0x000fe20003f64270 */
[----:B------:R-:W-:Y:S01]  /*52a0*/  MUFU.TANH R50, R50 ;  /* 0x0000003200327308 */ /* 0x000fe20000002400 */
[----:B----4-:R-:W-:Y:S01]  /*52b0*/  FSEL R186, R186, -INF , P4 ;  /* 0xff800000baba7808 */ /* 0x010fe20002000000 */
[----:B------:R-:W-:Y:S01]  /*52c0*/  FMUL.FTZ R24, R33, UR60 ;  /* 0x0000003c21187c20 */ /* 0x000fe20008410000 */
[----:B------:R-:W-:Y:S01]  /*52d0*/  FMNMX.FTZ R11, R188, R11, !PT ;  /* 0x0000000bbc0b7209 */ /* 0x000fe20007810000 */
[----:B------:R-:W-:Y:S01]  /*52e0*/  FMUL.FTZ R33, R45, UR60 ;  /* 0x0000003c2d217c20 */ /* 0x000fe20008410000 */
[----:B------:R-:W-:Y:S01]  /*52f0*/  ISETP.GT.AND P4, PT, R10, 0x11, PT ;  /* 0x000000110a00780c */ /* 0x000fe20003f84270 */
[----:B------:R-:W-:Y:S01]  /*5300*/  UMOV UR39, UR37 ;  /* 0x0000002500277c82 */ /* 0x000fe20008000000 */
[----:B------:R-:W-:Y:S01]  /*5310*/  FSEL R184, R184, -INF , P3 ;  /* 0xff800000b8b87808 */ /* 0x000fe20001800000 */
[----:B------:R-:W-:Y:S01]  /*5320*/  MUFU.TANH R51, R51 ;  /* 0x0000003300337308 */ /* 0x000fe20000002400 */
[----:B------:R-:W-:-:S02]  /*5330*/  FMNMX.FTZ R11, R186, R11, !PT ;  /* 0x0000000bba0b7209 */ /* 0x000fc40007810000 */
[----:B------:R-:W-:Y:S02]  /*5340*/  ISETP.GT.AND P3, PT, R10, 0x18, PT ;  /* 0x000000180a00780c */ /* 0x000fe40003f64270 */
[----:B------:R-:W-:-:S03]  /*5350*/  FMNMX.FTZ R11, R184, R11, !PT ;  /* 0x0000000bb80b7209 */ /* 0x000fc60007810000 */
[----:B------:R-:W-:Y:S01]  /*5360*/  MUFU.TANH R54, R54 ;  /* 0x0000003600367308 */ /* 0x000fe20000002400 */
[----:B0-----:R-:W-:-:S07]  /*5370*/  IADD3 R72, R72, -UR40, R43 ;  /* 0x8000002848487c10 */ /* 0x001fce000fffe02b */
[----:B------:R-:W-:Y:S01]  /*5380*/  MUFU.TANH R55, R55 ;  /* 0x0000003700377308 */ /* 0x000fe20000002400 */
[----:B------:R-:W-:-:S07]  /*5390*/  ISETP.GT.AND P5, PT, R72, 0x1, PT ;  /* 0x000000014800780c */ /* 0x000fce0003fa4270 */
        /* <DEDUP_REMOVED lines=11> */
[----:B------:R-:W-:Y:S01]  /*5450*/  HGMMA.64x128x16.F32.BF16 R88, R176, gdesc[UR8].tnspB, R88, gsb0 ;  /* 0x41e00008b0587df0 */ /* 0x000fe20008001858 */
[----:B------:R-:W-:Y:S01]  /*5460*/  UIADD3 UR10, UR6, 0x100, URZ ;  /* 0x00000100060a7890 */ /* 0x000fe2000fffe03f */
[----:B------:R-:W-:-:S04]  /*5470*/  UMOV UR11, 0x40000040 ;  /* 0x40000040000b7882 */ /* 0x000fc80000000000 */
[----:B------:R-:W2:Y:S01]  /*5480*/  MUFU.TANH R182, R182 ;  /* 0x000000b600b67308 */ /* 0x000ea20000002400 */
[----:B0-----:R-:W-:Y:S01]  /*5490*/  FMUL.FTZ R38, R53, UR60 ;  /* 0x0000003c35267c20 */ /* 0x001fe20008410000 */
[----:B------:R-:W-:Y:S01]  /*54a0*/  FMUL.FTZ R53, R69, UR60 ;  /* 0x0000003c45357c20 */ /* 0x000fe20008410000 */
[----:B------:R-:W-:-:S05]  /*54b0*/  FMUL.FTZ R69, R84, UR60 ;  /* 0x0000003c54457c20 */ /* 0x000fca0008410000 */
[----:B------:R-:W-:Y:S01]  /*54c0*/  MUFU.TANH R2, R2 ;  /* 0x0000000200027308 */ /* 0x000fe20000002400 */
[----:B-1----:R-:W-:Y:S02]  /*54d0*/  FSEL R180, R180, -INF , P3 ;  /* 0xff800000b4b47808 */ /* 0x002fe40001800000 */
[----:B------:R-:W-:-:S05]  /*54e0*/  ISETP.GT.AND P3, PT, R10, 0x20, PT ;  /* 0x000000200a00780c */ /* 0x000fca0003f64270 */
[----:B------:R0:W-:Y:S01]  /*54f0*/  MUFU.TANH R40, R78 ;  /* 0x0000004e00287308 */ /* 0x0001e20000002400 */
[----:B--2---:R-:W-:Y:S02]  /*5500*/  FSEL R182, R182, -INF , P4 ;  /* 0xff800000b6b67808 */ /* 0x004fe40002000000 */
[----:B------:R-:W-:Y:S02]  /*5510*/  ISETP.GT.AND P4, PT, R10, 0x19, PT ;  /* 0x000000190a00780c */ /* 0x000fe40003f84270 */
[----:B------:R-:W-:-:S03]  /*5520*/  FMNMX.FTZ R11, R182, R11, !PT ;  /* 0x0000000bb60b7209 */ /* 0x000fc60007810000 */
[----:B------:R-:W-:Y:S01]  /*5530*/  MUFU.TANH R79, R79 ;  /* 0x0000004f004f7308 */ /* 0x000fe20000002400 */
[----:B------:R-:W-:Y:S01]  /*5540*/  FMNMX.FTZ R11, R180, R11, !PT ;  /* 0x0000000bb40b7209 */ /* 0x000fe20007810000 */
[----:B0-----:R-:W-:Y:S01]  /*5550*/  FMUL.FTZ R78, R65, UR60 ;  /* 0x0000003c414e7c20 */ /* 0x001fe20008410000 */
[----:B------:R-:W-:-:S05]  /*5560*/  FMUL.FTZ R65, R80, UR60 ;  /* 0x0000003c50417c20 */ /* 0x000fca0008410000 */
[----:B------:R0:W-:Y:S08]  /*5570*/  MUFU.TANH R27, R82 ;  /* 0x00000052001b7308 */ /* 0x0001f00000002400 */
[----:B------:R-:W-:Y:S01]  /*5580*/  MUFU.TANH R25, R83 ;  /* 0x0000005300197308 */ /* 0x000fe20000002400 */
[----:B0-----:R-:W-:Y:S01]  /*5590*/  FMUL.FTZ R82, R64, UR60 ;  /* 0x0000003c40527c20 */ /* 0x001fe20008410000 */
[----:B------:R-:W-:-:S06]  /*55a0*/  FMUL.FTZ R64, R81, UR60 ;  /* 0x0000003c51407c20 */ /* 0x000fcc0008410000 */
[----:B------:R-:W-:Y:S08]  /*55b0*/  MUFU.TANH R0, R0 ;  /* 0x0000000000007308 */ /* 0x000ff00000002400 */
[----:B------:R-:W0:Y:S08]  /*55c0*/  MUFU.TANH R19, R19 ;  /* 0x0000001300137308 */ /* 0x000e300000002400 */
[----:B------:R-:W-:Y:S08]  /*55d0*/  MUFU.TANH R22, R22 ;  /* 0x0000001600167308 */ /* 0x000ff00000002400 */
[----:B------:R-:W-:Y:S01]  /*55e0*/  MUFU.TANH R20, R20 ;  /* 0x0000001400147308 */ /* 0x000fe20000002400 */
[----:B0-----:R-:W-:-:S02]  /*55f0*/  FSEL R43, R19, -INF , P5 ;  /* 0xff800000132b7808 */ /* 0x001fc40002800000 */
[----:B------:R-:W-:-:S05]  /*5600*/  ISETP.GT.AND P5, PT, R72, 0x9, PT ;  /* 0x000000094800780c */ /* 0x000fca0003fa4270 */
        /* <DEDUP_REMOVED lines=10> */
[----:B------:R-:W-:Y:S02]  /*56b0*/  FSEL R176, R42, -INF , P3 ;  /* 0xff8000002ab07808 */ /* 0x000fe40001800000 */
[----:B------:R-:W-:Y:S02]  /*56c0*/  ISETP.GT.AND P3, PT, R10, 0x28, PT ;  /* 0x000000280a00780c */ /* 0x000fe40003f64270 */
[----:B------:R0:W1:Y:S01]  /*56d0*/  MUFU.TANH R178, R39 ;  /* 0x0000002700b27308 */ /* 0x0000620000002400 */
[----:B------:R-:W-:Y:S01]  /*56e0*/  HGMMA.64x128x16.F32.BF16 R88, R172, gdesc[UR8].tnspB, R88, gsb0 ;  /* 0x41e00008ac587df0 */ /* 0x000fe20008001858 */
[----:B------:R-:W-:Y:S01]  /*56f0*/  UIADD3 UR10, UR6, 0x180, URZ ;  /* 0x00000180060a7890 */ /* 0x000fe2000fffe03f */
[----:B------:R-:W-:-:S05]  /*5700*/  UMOV UR11, 0x40000040 ;  /* 0x40000040000b7882 */ /* 0x000fca0000000000 */
[----:B------:R2:W-:Y:S01]  /*5710*/  MUFU.TANH R42, R75 ;  /* 0x0000004b002a7308 */ /* 0x0005e20000002400 */
[----:B0-----:R-:W-:-:S07]  /*5720*/  FMUL.FTZ R39, R56, UR60 ;  /* 0x0000003c38277c20 */ /* 0x001fce0008410000 */
[----:B------:R-:W0:Y:S01]  /*5730*/  MUFU.TANH R56, R59 ;  /* 0x0000003b00387308 */ /* 0x000e220000002400 */
[----:B-1----:R-:W-:Y:S01]  /*5740*/  FSEL R178, R178, -INF , P4 ;  /* 0xff800000b2b27808 */ /* 0x002fe20002000000 */
[----:B--2---:R-:W-:Y:S01]  /*5750*/  FMUL.FTZ R75, R61, UR60 ;  /* 0x0000003c3d4b7c20 */ /* 0x004fe20008410000 */
[----:B------:R-:W-:Y:S01]  /*5760*/  ISETP.GT.AND P4, PT, R10, 0x21, PT ;  /* 0x000000210a00780c */ /* 0x000fe20003f84270 */
[----:B------:R-:W-:Y:S01]  /*5770*/  FMUL.FTZ R61, R76, UR60 ;  /* 0x0000003c4c3d7c20 */ /* 0x000fe20008410000 */
        /* <DEDUP_REMOVED lines=21> */
[----:B------:R-:W-:Y:S01]  /*58d0*/  MUFU.TANH R21, R87 ;  /* 0x0000005700157308 */ /* 0x000fe20000002400 */
[----:B------:R-:W-:Y:S01]  /*58e0*/  FSEL R172, R46, -INF , P3 ;  /* 0xff8000002eac7808 */ /* 0x000fe20001800000 */
[----:B------:R-:W-:Y:S01]  /*58f0*/  HGMMA.64x128x16.F32.BF16 R88, R168, gdesc[UR8].tnspB, R88, gsb0 ;  /* 0x41e00008a8587df0 */ /* 0x000fe20008001858 */
[----:B------:R-:W-:Y:S01]  /*5900*/  UIADD3 UR10, UR6, 0x200, URZ ;  /* 0x00000200060a7890 */ /* 0x000fe2000fffe03f */
[----:B------:R-:W-:Y:S01]  /*5910*/  FMNMX.FTZ R11, R174, R11, !PT ;  /* 0x0000000bae0b7209 */ /* 0x000fe20007810000 */
[----:B------:R-:W-:Y:S01]  /*5920*/  UMOV UR11, 0x40000040 ;  /* 0x40000040000b7882 */ /* 0x000fe20000000000 */
[----:B------:R-:W-:-:S02]  /*5930*/  ISETP.GT.AND P3, PT, R10, 0x30, PT ;  /* 0x000000300a00780c */ /* 0x000fc40003f64270 */
[----:B------:R-:W-:Y:S01]  /*5940*/  FMNMX.FTZ R11, R172, R11, !PT ;  /* 0x0000000bac0b7209 */ /* 0x000fe20007810000 */
[----:B------:R1:W2:Y:S02]  /*5950*/  MUFU.TANH R46, R71 ;  /* 0x00000047002e7308 */ /* 0x0002a40000002400 */
[----:B-1----:R-:W-:-:S06]  /*5960*/  FMUL.FTZ R71, R60, UR60 ;  /* 0x0000003c3c477c20 */ /* 0x002fcc0008410000 */
[----:B------:R-:W-:Y:S01]  /*5970*/  MUFU.TANH R71, R71 ;  /* 0x0000004700477308 */ /* 0x000fe20000002400 */
[----:B------:R-:W-:Y:S02]  /*5980*/  WARPGROUP.DEPBAR.LE gsb0, 0x0 ;  /* 0x00008000000079c5 */ /* 0x000fe40000010000 */
[----:B------:R-:W-:Y:S01]  /*5990*/  WARPGROUP.ARRIVE ;  /* 0x00000000000079c5 */ /* 0x000fe20000000000 */
[----:B------:R-:W-:Y:S02]  /*59a0*/  FSEL R170, R47, -INF , P4 ;  /* 0xff8000002faa7808 */ /* 0x000fe40002000000 */
[----:B------:R-:W-:Y:S02]  /*59b0*/  ISETP.GT.AND P4, PT, R10, 0x31, PT ;  /* 0x000000310a00780c */ /* 0x000fe40003f84270 */
[----:B------:R-:W-:Y:S01]  /*59c0*/  FSEL R168, R50, -INF , P3 ;  /* 0xff80000032a87808 */ /* 0x000fe20001800000 */
[----:B------:R-:W-:Y:S01]  /*59d0*/  HGMMA.64x128x16.F32.BF16 R88, R164, gdesc[UR8].tnspB, R88, gsb0 ;  /* 0x41e00008a4587df0 */ /* 0x000fe20008001858 */
[----:B------:R-:W-:Y:S01]  /*59e0*/  FMNMX.FTZ R11, R170, R11, !PT ;  /* 0x0000000baa0b7209 */ /* 0x000fe20007810000 */
[----:B------:R-:W-:Y:S01]  /*59f0*/  UIADD3 UR10, UR6, 0x280, URZ ;  /* 0x00000280060a7890 */ /* 0x000fe2000fffe03f */
[----:B------:R-:W-:Y:S01]  /*5a00*/  ISETP.GT.AND P3, PT, R10, 0x38, PT ;  /* 0x000000380a00780c */ /* 0x000fe20003f64270 */
[----:B------:R-:W-:Y:S01]  /*5a10*/  UMOV UR11, 0x40000040 ;  /* 0x40000040000b7882 */ /* 0x000fe20000000000 */
[----:B------:R-:W-:-:S02]  /*5a20*/  FSEL R74, R51, -INF , P4 ;  /* 0xff800000334a7808 */ /* 0x000fc40002000000 */
[----:B------:R-:W-:Y:S02]  /*5a30*/  FMNMX.FTZ R11, R168, R11, !PT ;  /* 0x0000000ba80b7209 */ /* 0x000fe40007810000 */
[----:B------:R-:W-:Y:S02]  /*5a40*/  ISETP.GT.AND P4, PT, R10, 0x39, PT ;  /* 0x000000390a00780c */ /* 0x000fe40003f84270 */
[----:B------:R-:W-:Y:S02]  /*5a50*/  FSEL R70, R54, -INF , P3 ;  /* 0xff80000036467808 */ /* 0x000fe40001800000 */
[----:B------:R-:W-:Y:S02]  /*5a60*/  FMNMX.FTZ R11, R74, R11, !PT ;  /* 0x0000000b4a0b7209 */ /* 0x000fe40007810000 */
[----:B------:R-:W-:Y:S02]  /*5a70*/  ISETP.GT.AND P3, PT, R10, 0x40, PT ;  /* 0x000000400a00780c */ /* 0x000fe40003f64270 */
[----:B------:R-:W-:Y:S01]  /*5a80*/  FSEL R66, R55, -INF , P4 ;  /* 0xff80000037427808 */ /* 0x000fe20002000000 */
[----:B------:R-:W-:Y:S01]  /*5a90*/  FMUL.FTZ R55, R73, UR60 ;  /* 0x0000003c49377c20 */ /* 0x000fe20008410000 */
[----:B------:R-:W-:-:S02]  /*5aa0*/  FMNMX.FTZ R11, R70, R11, !PT ;  /* 0x0000000b460b7209 */ /* 0x000fc40007810000 */
[----:B------:R-:W-:Y:S02]  /*5ab0*/  ISETP.GT.AND P4, PT, R10, 0x41, PT ;  /* 0x000000410a00780c */ /* 0x000fe40003f84270 */
[----:B------:R-:W-:Y:S01]  /*5ac0*/  FSEL R62, R58, -INF , P3 ;  /* 0xff8000003a3e7808 */ /* 0x000fe20001800000 */
[----:B------:R-:W-:Y:S01]  /*5ad0*/  MUFU.TANH R55, R55 ;  /* 0x0000003700377308 */ /* 0x000fe20000002400 */
[----:B------:R-:W-:Y:S02]  /*5ae0*/  FMNMX.FTZ R11, R66, R11, !PT ;  /* 0x0000000b420b7209 */ /* 0x000fe40007810000 */
[----:B------:R-:W-:Y:S02]  /*5af0*/  ISETP.GT.AND P3, PT, R10, 0x48, PT ;  /* 0x000000480a00780c */ /* 0x000fe40003f64270 */
[----:B0-----:R-:W-:Y:S02]  /*5b00*/  FSEL R56, R56, -INF , P4 ;  /* 0xff80000038387808 */ /* 0x001fe40002000000 */
[----:B------:R-:W-:-:S02]  /*5b10*/  FMNMX.FTZ R11, R62, R11, !PT ;  /* 0x0000000b3e0b7209 */ /* 0x000fc40007810000 */
[----:B------:R-:W-:Y:S02]  /*5b20*/  ISETP.GT.AND P4, PT, R10, 0x49, PT ;  /* 0x000000490a00780c */ /* 0x000fe40003f84270 */
[----:B------:R-:W-:Y:S02]  /*5b30*/  FSEL R58, R23, -INF , P3 ;  /* 0xff800000173a7808 */ /* 0x000fe40001800000 */
[----:B------:R-:W-:Y:S01]  /*5b40*/  FMNMX.FTZ R11, R56, R11, !PT ;  /* 0x0000000b380b7209 */ /* 0x000fe20007810000 */
[----:B------:R-:W0:Y:S01]  /*5b50*/  MUFU.TANH R23, R86 ;  /* 0x0000005600177308 */ /* 0x000e220000002400 */
[----:B------:R-:W-:Y:S02]  /*5b60*/  ISETP.GT.AND P3, PT, R10, 0x50, PT ;  /* 0x000000500a00780c */ /* 0x000fe40003f64270 */
[----:B------:R-:W-:Y:S02]  /*5b70*/  FSEL R54, R63, -INF , P4 ;  /* 0xff8000003f367808 */ /* 0x000fe40002000000 */
[----:B------:R-:W-:-:S02]  /*5b80*/  FMNMX.FTZ R11, R58, R11, !PT ;  /* 0x0000000b3a0b7209 */ /* 0x000fc40007810000 */
[----:B------:R-:W-:Y:S02]  /*5b90*/  ISETP.GT.AND P4, PT, R10, 0x51, PT ;  /* 0x000000510a00780c */ /* 0x000fe40003f84270 */
[----:B------:R-:W-:Y:S02]  /*5ba0*/  FSEL R52, R52, -INF , P3 ;  /* 0xff80000034347808 */ /* 0x000fe40001800000 */
[----:B------:R-:W-:Y:S02]  /*5bb0*/  FMNMX.FTZ R11, R54, R11, !PT ;  /* 0x0000000b360b7209 */ /* 0x000fe40007810000 */
[----:B------:R-:W-:Y:S02]  /*5bc0*/  ISETP.GT.AND P3, PT, R10, 0x58, PT ;  /* 0x000000580a00780c */ /* 0x000fe40003f64270 */
[----:B------:R-:W-:Y:S02]  /*5bd0*/  FSEL R50, R67, -INF , P4 ;  /* 0xff80000043327808 */ /* 0x000fe40002000000 */
[----:B------:R-:W-:-:S02]  /*5be0*/  FMNMX.FTZ R11, R52, R11, !PT ;  /* 0x0000000b340b7209 */ /* 0x000fc40007810000 */
[----:B------:R-:W-:Y:S02]  /*5bf0*/  ISETP.GT.AND P4, PT, R10, 0x59, PT ;  /* 0x000000590a00780c */ /* 0x000fe40003f84270 */
[----:B------:R-:W-:Y:S02]  /*5c00*/  FSEL R48, R48, -INF , P3 ;  /* 0xff80000030307808 */ /* 0x000fe40001800000 */
[----:B------:R-:W-:Y:S02]  /*5c10*/  FMNMX.FTZ R11, R50, R11, !PT ;  /* 0x0000000b320b7209 */ /* 0x000fe40007810000 */
[----:B------:R-:W-:Y:S02]  /*5c20*/  ISETP.GT.AND P3, PT, R10, 0x60, PT ;  /* 0x000000600a00780c */ /* 0x000fe40003f64270 */
[----:B--2---:R-:W-:Y:S02]  /*5c30*/  FSEL R46, R46, -INF , P4 ;  /* 0xff8000002e2e7808 */ /* 0x004fe40002000000 */
        /* <DEDUP_REMOVED lines=16> */
[----:B------:R-:W1:Y:S01]  /*5d40*/  MUFU.TANH R79, R79 ;  /* 0x0000004f004f7308 */ /* 0x000e620000002400 */
[----:B------:R-:W-:Y:S02]  /*5d50*/  FMNMX.FTZ R60, R2, R11, !PT ;  /* 0x0000000b023c7209 */ /* 0x000fe40007810000 */
[----:B------:R-:W-:Y:S02]  /*5d60*/  ISETP.GT.AND P3, PT, R10, 0x78, PT ;  /* 0x000000780a00780c */ /* 0x000fe40003f64270 */
[----:B------:R-:W-:Y:S02]  /*5d70*/  FSEL R25, R25, -INF , P4 ;  /* 0xff80000019197808 */ /* 0x000fe40002000000 */
[----:B------:R-:W-:-:S02]  /*5d80*/  FMNMX.FTZ R60, R27, R60, !PT ;  /* 0x0000003c1b3c7209 */ /* 0x000fc40007810000 */
[----:B------:R-:W-:Y:S02]  /*5d90*/  ISETP.GT.AND P4, PT, R10, 0x79, PT ;  /* 0x000000790a00780c */ /* 0x000fe40003f84270 */
[----:B0-----:R-:W-:Y:S01]  /*5da0*/  FSEL R23, R23, -INF , P3 ;  /* 0xff80000017177808 */ /* 0x001fe20001800000 */
[----:B------:R-:W0:Y:S01]  /*5db0*/  LDC R10, c[0x0][0x988] ;  /* 0x00026200ff0a7b82 */ /* 0x000e220000000800 */
[----:B------:R-:W-:Y:S02]  /*5dc0*/  FMNMX.FTZ R60, R25, R60, !PT ;  /* 0x0000003c193c7209 */ /* 0x000fe40007810000 */
[----:B------:R-:W-:Y:S02]  /*5dd0*/  FSEL R21, R21, -INF , P4 ;  /* 0xff80000015157808 */ /* 0x000fe40002000000 */
[----:B------:R-:W-:Y:S02]  /*5de0*/  FMNMX.FTZ R60, R23, R60, !PT ;  /* 0x0000003c173c7209 */ /* 0x000fe40007810000 */
[----:B------:R-:W-:-:S02]  /*5df0*/  ISETP.GT.AND P4, PT, R72, RZ, PT ;  /* 0x000000ff4800720c */ /* 0x000fc40003f84270 */
[----:B------:R-:W-:Y:S02]  /*5e00*/  FMNMX.FTZ R60, R21, R60, !PT ;  /* 0x0000003c153c7209 */ /* 0x000fe40007810000 */
[----:B------:R-:W-:Y:S02]  /*5e10*/  FSEL R0, R0, -INF , P4 ;  /* 0xff80000000007808 */ /* 0x000fe40002000000 */
[----:B------:R-:W-:Y:S01]  /*5e20*/  ISETP.GT.AND P4, PT, R72, 0x8, PT ;  /* 0x000000084800780c */ /* 0x000fe20003f84270 */
[----:B------:R-:W2:Y:S01]  /*5e30*/  SHFL.BFLY PT, R11, R60, 0x2, 0x1f ;  /* 0x0c401f003c0b7f89 */ /* 0x000ea200000e0000 */
[----:B------:R-:W-:Y:S02]  /*5e40*/  FMNMX.FTZ R76, R0, R13, !PT ;  /* 0x0000000d004c7209 */ /* 0x000fe40007810000 */
[----:B------:R-:W-:Y:S02]  /*5e50*/  FSEL R47, R20, -INF , P5 ;  /* 0xff800000142f7808 */ /* 0x000fe40002800000 */
[----:B------:R-:W-:-:S02]  /*5e60*/  FMNMX.FTZ R76, R43, R76, !PT ;  /* 0x0000004c2b4c7209 */ /* 0x000fc40007810000 */
[----:B------:R-:W-:-:S04]  /*5e70*/  ISETP.GT.AND P5, PT, R72, 0x11, PT ;  /* 0x000000114800780c */ /* 0x000fc80003fa4270 */
[----:B------:R-:W-:Y:S02]  /*5e80*/  FSEL R51, R24, -INF , P5 ;  /* 0xff80000018337808 */ /* 0x000fe40002800000 */
[----:B------:R-:W-:-:S04]  /*5e90*/  ISETP.GT.AND P5, PT, R72, 0x19, PT ;  /* 0x000000194800780c */ /* 0x000fc80003fa4270 */
[----:B------:R-:W-:Y:S02]  /*5ea0*/  FSEL R63, R28, -INF , P5 ;  /* 0xff8000001c3f7808 */ /* 0x000fe40002800000 */
[----:B------:R-:W-:Y:S01]  /*5eb0*/  ISETP.GT.AND P5, PT, R72, 0x21, PT ;  /* 0x000000214800780c */ /* 0x000fe20003fa4270 */
[----:B------:R-:W-:Y:S02]  /*5ec0*/  WARPGROUP.DEPBAR.LE gsb0, 0x0 ;  /* 0x00008000000079c5 */ /* 0x000fe40000010000 */
[----:B------:R-:W-:Y:S01]  /*5ed0*/  WARPGROUP.ARRIVE ;  /* 0x00000000000079c5 */ /* 0x000fe20000000000 */
[----:B------:R-:W-:Y:S02]  /*5ee0*/  FSEL R31, R31, -INF , P5 ;  /* 0xff8000001f1f7808 */ /* 0x000fe40002800000 */
[----:B--2---:R-:W-:Y:S01]  /*5ef0*/  FMNMX.FTZ R11, R60, R11, !PT ;  /* 0x0000000b3c0b7209 */ /* 0x004fe20007810000 */
[----:B------:R-:W-:Y:S01]  /*5f00*/  FMUL.FTZ R60, R77, UR60 ;  /* 0x0000003c4d3c7c20 */ /* 0x000fe20008410000 */
[C---:B------:R-:W-:Y:S01]  /*5f10*/  ISETP.GT.AND P5, PT, R72.reuse, 0x29, PT ;  /* 0x000000294800780c */ /* 0x040fe20003fa4270 */
[----:B------:R-:W-:Y:S01]  /*5f20*/  HGMMA.64x128x16.F32.BF16 R88, R160, gdesc[UR8].tnspB, R88, gsb0 ;  /* 0x41e00008a0587df0 */ /* 0x000fe20008001858 */
[----:B------:R-:W-:Y:S01]  /*5f30*/  UIADD3 UR10, UR6, 0x300, URZ ;  /* 0x00000300060a7890 */ /* 0x000fe2000fffe03f */
[----:B------:R-:W2:Y:S01]  /*5f40*/  SHFL.BFLY PT, R68, R11, 0x1, 0x1f ;  /* 0x0c201f000b447f89 */ /* 0x000ea200000e0000 */
[----:B------:R-:W-:Y:S01]  /*5f50*/  UMOV UR11, 0x40000040 ;  /* 0x40000040000b7882 */ /* 0x000fe20000000000 */
[----:B------:R-:W-:Y:S01]  /*5f60*/  FSEL R33, R33, -INF , P5 ;  /* 0xff80000021217808 */ /* 0x000fe20002800000 */
[----:B------:R-:W3:Y:S01]  /*5f70*/  MUFU.TANH R60, R60 ;  /* 0x0000003c003c7308 */ /* 0x000ee20000002400 */
[----:B------:R-:W-:Y:S01]  /*5f80*/  ISETP.GT.AND P5, PT, R72, 0x31, PT ;  /* 0x000000314800780c */ /* 0x000fe20003fa4270 */
[----:B------:R-:W-:-:S03]  /*5f90*/  UIADD3 UR6, UR6, 0x380, URZ ;  /* 0x0000038006067890 */ /* 0x000fc6000fffe03f */
[----:B------:R-:W-:Y:S02]  /*5fa0*/  FSEL R35, R35, -INF , P5 ;  /* 0xff80000023237808 */ /* 0x000fe40002800000 */
[----:B------:R-:W-:-:S04]  /*5fb0*/  ISETP.GT.AND P5, PT, R72, 0x39, PT ;  /* 0x000000394800780c */ /* 0x000fc80003fa4270 */
[----:B------:R-:W-:Y:S02]  /*5fc0*/  FSEL R83, R38, -INF , P5 ;  /* 0xff80000026537808 */ /* 0x000fe40002800000 */
[----:B------:R-:W-:-:S04]  /*5fd0*/  ISETP.GT.AND P5, PT, R72, 0x41, PT ;  /* 0x000000414800780c */ /* 0x000fc80003fa4270 */
[----:B------:R-:W-:Y:S02]  /*5fe0*/  FSEL R41, R41, -INF , P5 ;  /* 0xff80000029297808 */ /* 0x000fe40002800000 */
[C---:B------:R-:W-:Y:S02]  /*5ff0*/  ISETP.GT.AND P5, PT, R72.reuse, 0x49, PT ;  /* 0x000000494800780c */ /* 0x040fe40003fa4270 */
[----:B--2---:R-:W-:Y:S01]  /*6000*/  FMNMX.FTZ R11, R11, R68, !PT ;  /* 0x000000440b0b7209 */ /* 0x004fe20007810000 */
[----:B------:R-:W-:Y:S01]  /*6010*/  FMUL.FTZ R68, R85, UR60 ;  /* 0x0000003c55447c20 */ /* 0x000fe20008410000 */
[----:B------:R-:W-:Y:S02]  /*6020*/  FSEL R75, R75, -INF , P5 ;  /* 0xff8000004b4b7808 */ /* 0x000fe40002800000 */
[C---:B------:R-:W-:Y:S01]  /*6030*/  FSETP.NEU.FTZ.AND P3, PT, R11.reuse, -INF , PT ;  /* 0xff8000000b00780b */ /* 0x040fe20003f7d000 */
[----:B0-----:R-:W-:Y:S01]  /*6040*/  FMUL.FTZ R45, R11, R10 ;  /* 0x0000000a0b2d7220 */ /* 0x001fe20000410000 */
[----:B------:R-:W-:Y:S01]  /*6050*/  ISETP.GT.AND P5, PT, R72, 0x51, PT ;  /* 0x000000514800780c */ /* 0x000fe20003fa4270 */
[----:B------:R-:W0:Y:S03]  /*6060*/  MUFU.TANH R68, R68 ;  /* 0x0000004400447308 */ /* 0x000e260000002400 */
[----:B------:R-:W-:-:S02]  /*6070*/  FSEL R29, R45, RZ, P3 ;  /* 0x000000ff2d1d7208 */ /* 0x000fc40001800000 */
[----:B------:R-:W-:Y:S02]  /*6080*/  FSEL R45, R22, -INF , P4 ;  /* 0xff800000162d7808 */ /* 0x000fe40002000000 */
[----:B------:R-:W-:Y:S01]  /*6090*/  ISETP.GT.AND P4, PT, R72, 0x10, PT ;  /* 0x000000104800780c */ /* 0x000fe20003f84270 */
[--C-:B------:R-:W-:Y:S01]  /*60a0*/  FFMA.FTZ R24, R182, R10, -R29.reuse ;  /* 0x0000000ab6187223 */ /* 0x100fe2000001081d */
[----:B------:R-:W-:Y:S01]  /*60b0*/  FMNMX.FTZ R76, R45, R76, !PT ;  /* 0x0000004c2d4c7209 */ /* 0x000fe20007810000 */
[-CC-:B------:R-:W-:Y:S01]  /*60c0*/  FFMA.FTZ R187, R2, R10.reuse, -R29.reuse ;  /* 0x0000000a02bb7223 */ /* 0x180fe2000001081d */
[----:B------:R-:W-:Y:S01]  /*60d0*/  FSEL R49, R26, -INF , P4 ;  /* 0xff8000001a317808 */ /* 0x000fe20002000000 */
[--C-:B------:R-:W-:Y:S01]  /*60e0*/  FFMA.FTZ R181, R192, R10, -R29.reuse ;  /* 0x0000000ac0b57223 */ /* 0x100fe2000001081d */
[----:B------:R-:W-:Y:S01]  /*60f0*/  FMNMX.FTZ R76, R47, R76, !PT ;  /* 0x0000004c2f4c7209 */ /* 0x000fe20007810000 */
[-CC-:B------:R-:W-:Y:S01]  /*6100*/  FFMA.FTZ R179, R180, R10.reuse, -R29.reuse ;  /* 0x0000000ab4b37223 */ /* 0x180fe2000001081d */
[----:B------:R-:W-:Y:S01]  /*6110*/  ISETP.GT.AND P4, PT, R72, 0x18, PT ;  /* 0x000000184800780c */ /* 0x000fe20003f84270 */
[--C-:B------:R-:W-:Y:S01]  /*6120*/  FFMA.FTZ R190, R190, R10, -R29.reuse ;  /* 0x0000000abebe7223 */ /* 0x100fe2000001081d */
[----:B------:R-:W-:Y:S01]  /*6130*/  FMNMX.FTZ R76, R49, R76, !PT ;  /* 0x0000004c314c7209 */ /* 0x000fe20007810000 */
[----:B------:R-:W-:Y:S01]  /*6140*/  MUFU.EX2 R181, R181 ;  /* 0x000000b500b57308 */ /* 0x000fe20000000800 */
        /* <DEDUP_REMOVED lines=59> */
[----:B------:R-:W-:Y:S01]  /*6500*/  FFMA.FTZ R21, R21, R10, -R29 ;  /* 0x0000000a15157223 */ /* 0x000fe2000001081d */
[----:B------:R-:W-:-:S02]  /*6510*/  ISETP.GT.AND P4, PT, R72, 0x58, PT ;  /* 0x000000584800780c */ /* 0x000fc40003f84270 */
[----:B------:R-:W-:Y:S01]  /*6520*/  FSEL R39, R78, -INF , P5 ;  /* 0xff8000004e277808 */ /* 0x000fe20002800000 */
[----:B------:R-:W-:Y:S01]  /*6530*/  MUFU.EX2 R173, R173 ;  /* 0x000000ad00ad7308 */ /* 0x000fe20000000800 */
[----:B------:R-:W-:Y:S02]  /*6540*/  FMNMX.FTZ R76, R37, R76, !PT ;  /* 0x0000004c254c7209 */ /* 0x000fe40007810000 */
[C---:B------:R-:W-:Y:S02]  /*6550*/  ISETP.GT.AND P5, PT, R72.reuse, 0x59, PT ;  /* 0x000000594800780c */ /* 0x040fe40003fa4270 */
[----:B-1----:R-:W-:Y:S02]  /*6560*/  FSEL R79, R79, -INF , P4 ;  /* 0xff8000004f4f7808 */ /* 0x002fe40002000000 */
[----:B------:R-:W-:Y:S01]  /*6570*/  FMNMX.FTZ R76, R39, R76, !PT ;  /* 0x0000004c274c7209 */ /* 0x000fe20007810000 */
[----:B------:R-:W-:Y:S01]  /*6580*/  MUFU.EX2 R28, R28 ;  /* 0x0000001c001c7308 */ /* 0x000fe20000000800 */
[----:B------:R-:W-:-:S02]  /*6590*/  ISETP.GT.AND P4, PT, R72, 0x60, PT ;  /* 0x000000604800780c */ /* 0x000fc40003f84270 */
[----:B------:R-:W-:Y:S02]  /*65a0*/  FSEL R53, R53, -INF , P5 ;  /* 0xff80000035357808 */ /* 0x000fe40002800000 */
[----:B------:R-:W-:Y:S02]  /*65b0*/  FMNMX.FTZ R76, R79, R76, !PT ;  /* 0x0000004c4f4c7209 */ /* 0x000fe40007810000 */
[C---:B------:R-:W-:Y:S01]  /*65c0*/  ISETP.GT.AND P5, PT, R72.reuse, 0x61, PT ;  /* 0x000000614800780c */ /* 0x040fe20003fa4270 */
[----:B------:R-:W-:Y:S01]  /*65d0*/  MUFU.EX2 R175, R175 ;  /* 0x000000af00af7308 */ /* 0x000fe20000000800 */
[----:B------:R-:W-:Y:S02]  /*65e0*/  FSEL R57, R57, -INF , P4 ;  /* 0xff80000039397808 */ /* 0x000fe40002000000 */
[----:B------:R-:W-:Y:S02]  /*65f0*/  FMNMX.FTZ R76, R53, R76, !PT ;  /* 0x0000004c354c7209 */ /* 0x000fe40007810000 */
[----:B------:R-:W-:-:S02]  /*6600*/  ISETP.GT.AND P4, PT, R72, 0x68, PT ;  /* 0x000000684800780c */ /* 0x000fc40003f84270 */
[----:B------:R-:W-:Y:S01]  /*6610*/  FSEL R55, R55, -INF , P5 ;  /* 0xff80000037377808 */ /* 0x000fe20002800000 */
[----:B------:R-:W-:Y:S01]  /*6620*/  MUFU.EX2 R30, R30 ;  /* 0x0000001e001e7308 */ /* 0x000fe20000000800 */
[----:B------:R-:W-:Y:S01]  /*6630*/  FMNMX.FTZ R76, R57, R76, !PT ;  /* 0x0000004c394c7209 */ /* 0x000fe20007810000 */
[----:B------:R-:W-:Y:S02]  /*6640*/  WARPGROUP.DEPBAR.LE gsb0, 0x0 ;  /* 0x00008000000079c5 */ /* 0x000fe40000010000 */
[----:B------:R-:W-:Y:S01]  /*6650*/  WARPGROUP.ARRIVE ;  /* 0x00000000000079c5 */ /* 0x000fe20000000000 */
[----:B------:R-:W-:Y:S01]  /*6660*/  ISETP.GT.AND P5, PT, R72, 0x69, PT ;  /* 0x000000694800780c */ /* 0x000fe20003fa4270 */
[-CC-:B------:R-:W-:Y:S01]  /*6670*/  FFMA.FTZ R163, R48, R10.reuse, -R29.reuse ;  /* 0x0000000a30a37223 */ /* 0x180fe2000001081d */
[----:B------:R-:W-:Y:S01]  /*6680*/  FSEL R61, R61, -INF , P4 ;  /* 0xff8000003d3d7808 */ /* 0x000fe20002000000 */
[----:B------:R-:W-:Y:S01]  /*6690*/  FFMA.FTZ R161, R52, R10, -R29 ;  /* 0x0000000a34a17223 */ /* 0x000fe2000001081d */
[----:B------:R-:W-:Y:S01]  /*66a0*/  FMNMX.FTZ R76, R55, R76, !PT ;  /* 0x0000004c374c7209 */ /* 0x000fe20007810000 */
[----:B------:R-:W-:Y:S01]  /*66b0*/  HGMMA.64x128x16.F32.BF16 R88, R156, gdesc[UR8].tnspB, R88, gsb0 ;  /* 0x41e000089c587df0 */ /* 0x000fe20008001858 */
[----:B------:R-:W-:Y:S01]  /*66c0*/  ISETP.GT.AND P4, PT, R72, 0x70, PT ;  /* 0x000000704800780c */ /* 0x000fe20003f84270 */
[----:B------:R-:W-:Y:S01]  /*66d0*/  UMOV UR10, UR6 ;  /* 0x00000006000a7c82 */ /* 0x000fe20008000000 */
[----:B---3--:R-:W-:Y:S01]  /*66e0*/  FSEL R87, R60, -INF , P5 ;  /* 0xff8000003c577808 */ /* 0x008fe20002800000 */
[----:B------:R-:W-:Y:S01]  /*66f0*/  UMOV UR11, 0x40000040 ;  /* 0x40000040000b7882 */ /* 0x000fe20000000000 */
[----:B------:R-:W-:Y:S01]  /*6700*/  FMNMX.FTZ R76, R61, R76, !PT ;  /* 0x0000004c3d4c7209 */ /* 0x000fe20007810000 */
[----:B------:R-:W-:Y:S01]  /*6710*/  MUFU.EX2 R169, R169 ;  /* 0x000000a900a97308 */ /* 0x000fe20000000800 */
[----:B------:R-:W-:-:S02]  /*6720*/  ISETP.GT.AND P5, PT, R72, 0x71, PT ;  /* 0x000000714800780c */ /* 0x000fc40003fa4270 */
[----:B------:R-:W-:Y:S02]  /*6730*/  FSEL R65, R65, -INF , P4 ;  /* 0xff80000041417808 */ /* 0x000fe40002000000 */
[----:B------:R-:W-:Y:S02]  /*6740*/  FMNMX.FTZ R76, R87, R76, !PT ;  /* 0x0000004c574c7209 */ /* 0x000fe40007810000 */
[----:B------:R-:W-:Y:S01]  /*6750*/  ISETP.GT.AND P4, PT, R72, 0x78, PT ;  /* 0x000000784800780c */ /* 0x000fe20003f84270 */
[----:B------:R-:W-:Y:S01]  /*6760*/  MUFU.EX2 R32, R32 ;  /* 0x0000002000207308 */ /* 0x000fe20000000800 */
[----:B------:R-:W-:Y:S02]  /*6770*/  FSEL R185, R64, -INF , P5 ;  /* 0xff80000040b97808 */ /* 0x000fe40002800000 */
[----:B------:R-:W-:Y:S02]  /*6780*/  FMNMX.FTZ R76, R65, R76, !PT ;  /* 0x0000004c414c7209 */ /* 0x000fe40007810000 */
[----:B------:R-:W-:-:S02]  /*6790*/  ISETP.GT.AND P5, PT, R72, 0x79, PT ;  /* 0x000000794800780c */ /* 0x000fc40003fa4270 */
[----:B------:R-:W-:Y:S01]  /*67a0*/  FSEL R189, R69, -INF , P4 ;  /* 0xff80000045bd7808 */ /* 0x000fe20002000000 */
[--C-:B------:R-:W-:Y:S01]  /*67b0*/  FFMA.FTZ R69, R42, R10, -R29.reuse ;  /* 0x0000000a2a457223 */ /* 0x100fe2000001081d */
[----:B------:R-:W-:Y:S01]  /*67c0*/  FMNMX.FTZ R76, R185, R76, !PT ;  /* 0x0000004cb94c7209 */ /* 0x000fe20007810000 */
[----:B------:R-:W-:Y:S01]  /*67d0*/  FFMA.FTZ R42, R25, R10, -R29 ;  /* 0x0000000a192a7223 */ /* 0x000fe2000001081d */
[----:B0-----:R-:W-:Y:S01]  /*67e0*/  FSEL R191, R68, -INF , P5 ;  /* 0xff80000044bf7808 */ /* 0x001fe20002800000 */
[----:B------:R-:W-:Y:S01]  /*67f0*/  MUFU.EX2 R171, R171 ;  /* 0x000000ab00ab7308 */ /* 0x000fe20000000800 */
[----:B------:R-:W-:-:S04]  /*6800*/  FMNMX.FTZ R76, R189, R76, !PT ;  /* 0x0000004cbd4c7209 */ /* 0x000fc80007810000 */
        /* <DEDUP_REMOVED lines=20> */
[----:B------:R-:W-:Y:S01]  /*6950*/  FSEL R0, R19, RZ, P4 ;  /* 0x000000ff13007208 */ /* 0x000fe20002000000 */
[-CC-:B------:R-:W-:Y:S01]  /*6960*/  FFMA.FTZ R51, R31, R10.reuse, -R48.reuse ;  /* 0x0000000a1f337223 */ /* 0x180fe20000010830 */
[-CC-:B------:R-:W-:Y:S01]  /*6970*/  FFMA.FTZ R31, R35, R10.reuse, -R48.reuse ;  /* 0x0000000a231f7223 */ /* 0x180fe20000010830 */
[----:B------:R-:W-:Y:S01]  /*6980*/  FSEL R35, R11, RZ, P3 ;  /* 0x000000ff0b237208 */ /* 0x000fe20001800000 */
[-CC-:B------:R-:W-:Y:S01]  /*6990*/  FFMA.FTZ R180, R43, R10.reuse, -R48.reuse ;  /* 0x0000000a2bb47223 */ /* 0x180fe20000010830 */
[----:B------:R-:W-:Y:S01]  /*69a0*/  FADD.FTZ R13, -R0, R13 ;  /* 0x0000000d000d7221 */ /* 0x000fe20000010100 */
[----:B------:R-:W-:Y:S01]  /*69b0*/  MUFU.EX2 R25, R25 ;  /* 0x0000001900197308 */ /* 0x000fe20000000800 */
[-C--:B------:R-:W-:Y:S01]  /*69c0*/  FFMA.FTZ R43, R47, R10.reuse, -R48 ;  /* 0x0000000a2f2b7223 */ /* 0x080fe20000010830 */
[----:B------:R-:W-:Y:S01]  /*69d0*/  FADD.FTZ R35, -R35, R12 ;  /* 0x0000000c23237221 */ /* 0x000fe20000010100 */
[-C--:B------:R-:W-:Y:S01]  /*69e0*/  FMUL.FTZ R2, R13, R10.reuse ;  /* 0x0000000a0d027220 */ /* 0x080fe20000410000 */
[----:B------:R-:W-:Y:S01]  /*69f0*/  FFMA.FTZ R176, R49, R10, -R48 ;  /* 0x0000000a31b07223 */ /* 0x000fe20000010830 */
[----:B------:R-:W-:-:S02]  /*6a00*/  IMAD.U32 R12, RZ, RZ, UR61 ;  /* 0x0000003dff0c7e24 */ /* 0x000fc4000f8e00ff */
[-C--:B------:R-:W-:Y:S01]  /*6a10*/  FMUL.FTZ R35, R35, R10.reuse ;  /* 0x0000000a23237220 */ /* 0x080fe20000410000 */
[-CC-:B------:R-:W-:Y:S01]  /*6a20*/  FFMA.FTZ R178, R59, R10.reuse, -R48.reuse ;  /* 0x0000000a3bb27223 */ /* 0x180fe20000010830 */
[----:B------:R-:W-:Y:S01]  /*6a30*/  MUFU.EX2 R180, R180 ;  /* 0x000000b400b47308 */ /* 0x000fe20000000800 */
[----:B------:R-:W-:Y:S02]  /*6a40*/  @!P1 VIADD R12, R12, 0x34840 ;  /* 0x000348400c0c9836 */ /* 0x000fe40000000000 */
[-CC-:B------:R-:W-:Y:S01]  /*6a50*/  FFMA.FTZ R49, R63, R10.reuse, -R48.reuse ;  /* 0x0000000a3f317223 */ /* 0x180fe20000010830 */
[-CC-:B------:R-:W-:Y:S01]  /*6a60*/  FFMA.FTZ R172, R67, R10.reuse, -R48.reuse ;  /* 0x0000000a43ac7223 */ /* 0x180fe20000010830 */
[-CC-:B------:R-:W-:Y:S01]  /*6a70*/  FFMA.FTZ R174, R73, R10.reuse, -R48.reuse ;  /* 0x0000000a49ae7223 */ /* 0x180fe20000010830 */
[-C--:B------:R-:W-:Y:S01]  /*6a80*/  FFMA.FTZ R47, R33, R10.reuse, -R48 ;  /* 0x0000000a212f7223 */ /* 0x080fe20000010830 */
[----:B------:R-:W-:Y:S01]  /*6a90*/  @!P1 PRMT R12, RZ, 0x654, R12 ;  /* 0x00000654ff0c9816 */ /* 0x000fe2000000000c */
        /* <DEDUP_REMOVED lines=13> */
[----:B------:R-:W-:Y:S01]  /*6b70*/  FFMA.FTZ R57, R57, R10, -R48 ;  /* 0x0000000a39397223 */ /* 0x000fe20000010830 */
[----:B------:R-:W-:-:S02]  /*6b80*/  WARPGROUP.DEPBAR.LE gsb0, 0x0 ;  /* 0x00008000000079c5 */ /* 0x000fc40000010000 */
[----:B------:R-:W-:Y:S01]  /*6b90*/  WARPGROUP.ARRIVE ;  /* 0x00000000000079c5 */ /* 0x000fe20000000000 */
[----:B------:R-:W2:Y:S01]  /*6ba0*/  MUFU.EX2 R182, R182 ;  /* 0x000000b600b67308 */ /* 0x000ea20000000800 */
[----:B0-----:R-:W-:Y:S01]  /*6bb0*/  FFMA.FTZ R7, R2, R7, R25 ;  /* 0x0000000702077223 */ /* 0x001fe20000010019 */
[-CC-:B------:R-:W-:Y:S01]  /*6bc0*/  FFMA.FTZ R55, R55, R10.reuse, -R48.reuse ;  /* 0x0000000a37377223 */ /* 0x180fe20000010830 */
[-CC-:B------:R-:W-:Y:S01]  /*6bd0*/  FFMA.FTZ R61, R61, R10.reuse, -R48.reuse ;  /* 0x0000000a3d3d7223 */ /* 0x180fe20000010830 */
[--C-:B------:R-:W-:Y:S01]  /*6be0*/  FFMA.FTZ R87, R87, R10, -R48.reuse ;  /* 0x0000000a57577223 */ /* 0x100fe20000010830 */
[----:B------:R-:W-:Y:S01]  /*6bf0*/  HGMMA.64x128x16.F32.BF16 R88, R152, gdesc[UR8].tnspB, R88, gsb0 ;  /* 0x41e0000898587df0 */ /* 0x000fe20008001858 */
[C---:B------:R-:W-:Y:S01]  /*6c00*/  FADD.FTZ R7, R180.reuse, R7 ;  /* 0x00000007b4077221 */ /* 0x040fe20000010000 */
[----:B------:R-:W-:Y:S01]  /*6c10*/  F2FP.BF16.F32.PACK_AB R180, R180, R25 ;  /* 0x00000019b4b4723e */ /* 0x000fe200000010ff */
[----:B------:R-:W0:Y:S01]  /*6c20*/  MUFU.EX2 R43, R43 ;  /* 0x0000002b002b7308 */ /* 0x000e220000000800 */
[----:B-1----:R-:W-:Y:S01]  /*6c30*/  FFMA.FTZ R35, R0, R6, R181 ;  /* 0x0000000600237223 */ /* 0x002fe200000100b5 */
[-CC-:B------:R-:W-:Y:S01]  /*6c40*/  FFMA.FTZ R65, R65, R10.reuse, -R48.reuse ;  /* 0x0000000a41417223 */ /* 0x180fe20000010830 */
[-CC-:B------:R-:W-:Y:S01]  /*6c50*/  FFMA.FTZ R185, R185, R10.reuse, -R48.reuse ;  /* 0x0000000ab9b97223 */ /* 0x180fe20000010830 */
[-CC-:B------:R-:W-:Y:S01]  /*6c60*/  FFMA.FTZ R189, R189, R10.reuse, -R48.reuse ;  /* 0x0000000abdbd7223 */ /* 0x180fe20000010830 */
[C---:B------:R-:W-:Y:S01]  /*6c70*/  FADD.FTZ R6, R22.reuse, R35 ;  /* 0x0000002316067221 */ /* 0x040fe20000010000 */
[----:B------:R-:W-:Y:S01]  /*6c80*/  FFMA.FTZ R48, R191, R10, -R48 ;  /* 0x0000000abf307223 */ /* 0x000fe20000010830 */
[----:B------:R-:W-:Y:S01]  /*6c90*/  IMAD.U32 R41, RZ, RZ, UR7 ;  /* 0x00000007ff297e24 */ /* 0x000fe2000f8e00ff */
[----:B------:R-:W1:Y:S01]  /*6ca0*/  MUFU.EX2 R176, R176 ;  /* 0x000000b000b07308 */ /* 0x000e620000000800 */
[C---:B------:R-:W-:Y:S01]  /*6cb0*/  ISETP.GT.AND P3, PT, R15.reuse, R14, PT ;  /* 0x0000000e0f00720c */ /* 0x040fe20003f64270 */
[----:B------:R-:W-:Y:S01]  /*6cc0*/  VIADD R15, R15, 0xffffffff ;  /* 0xffffffff0f0f7836 */ /* 0x000fe20000000000 */
[----:B------:R-:W-:-:S02]  /*6cd0*/  F2FP.BF16.F32.PACK_AB R181, R22, R181 ;  /* 0x000000b516b5723e */ /* 0x000fc400000010ff */
[----:B------:R-:W-:-:S03]  /*6ce0*/  @!P1 IADD3 R41, R41, 0x34860, RZ ;  /* 0x0003486029299810 */ /* 0x000fc60007ffe0ff */
[----:B------:R-:W3:Y:S01]  /*6cf0*/  MUFU.EX2 R45, R45 ;  /* 0x0000002d002d7308 */ /* 0x000ee20000000800 */
[----:B------:R-:W-:-:S07]  /*6d00*/  @!P1 PRMT R41, RZ, 0x654, R41 ;  /* 0x00000654ff299816 */ /* 0x000fce0000000029 */
[----:B------:R-:W4:Y:S08]  /*6d10*/  MUFU.EX2 R178, R178 ;  /* 0x000000b200b27308 */ /* 0x000f300000000800 */
[----:B------:R-:W5:Y:S08]  /*6d20*/  MUFU.EX2 R49, R49 ;  /* 0x0000003100317308 */ /* 0x000f700000000800 */
        /* <DEDUP_REMOVED lines=12> */
[----:B------:R-:W5:Y:S01]  /*6df0*/  MUFU.EX2 R160, R37 ;  /* 0x0000002500a07308 */ /* 0x000f620000000800 */
[----:B------:R-:W-:-:S02]  /*6e00*/  WARPGROUP.DEPBAR.LE gsb0, 0x0 ;  /* 0x00008000000079c5 */ /* 0x000fc40000010000 */
[----:B------:R2:W-:Y:S05]  /*6e10*/  @!P1 SYNCS.ARRIVE.TRANS64.RED.A1T0 RZ, [R12+URZ], RZ ;  /* 0x000000ff0cff99a7 */ /* 0x0005ea000810043f */
[----:B------:R-:W5:Y:S01]  /*6e20*/  MUFU.EX2 R39, R39 ;  /* 0x0000002700277308 */ /* 0x000f620000000800 */
[----:B--2---:R-:W-:Y:S01]  /*6e30*/  FADD.FTZ R12, R182, R7 ;  /* 0x00000007b60c7221 */ /* 0x004fe20000010000 */
[----:B------:R-:W-:Y:S01]  /*6e40*/  FADD.FTZ R7, R183, R6 ;  /* 0x00000006b7077221 */ /* 0x000fe20000010000 */
[----:B------:R2:W-:Y:S05]  /*6e50*/  @!P1 SYNCS.ARRIVE.TRANS64.RED.A1T0 RZ, [R41+URZ], RZ ;  /* 0x000000ff29ff99a7 */ /* 0x0005ea000810043f */
[----:B------:R-:W2:Y:S01]  /*6e60*/  MUFU.EX2 R162, R79 ;  /* 0x0000004f00a27308 */ /* 0x000ea20000000800 */
[----:B0-----:R-:W-:Y:S01]  /*6e70*/  FADD.FTZ R35, R43, R12 ;  /* 0x0000000c2b237221 */ /* 0x001fe20000010000 */
[C---:B------:R-:W-:Y:S01]  /*6e80*/  FADD.FTZ R6, R20.reuse, R7 ;  /* 0x0000000714067221 */ /* 0x040fe20000010000 */
[----:B------:R-:W-:Y:S01]  /*6e90*/  F2FP.BF16.F32.PACK_AB R183, R20, R183 ;  /* 0x000000b714b7723e */ /* 0x000fe200000010ff */
[----:B------:R-:W-:-:S02]  /*6ea0*/  IMAD.MOV.U32 R20, RZ, RZ, R3 ;  /* 0x000000ffff147224 */ /* 0x000fc400078e0003 */
[----:B-1----:R-:W-:Y:S01]  /*6eb0*/  FADD.FTZ R12, R176, R35 ;  /* 0x00000023b00c7221 */ /* 0x002fe20000010000 */
[----:B------:R-:W-:Y:S01]  /*6ec0*/  FADD.FTZ R7, R177, R6 ;  /* 0x00000006b1077221 */ /* 0x000fe20000010000 */
[C---:B------:R-:W-:Y:S01]  /*6ed0*/  F2FP.BF16.F32.PACK_AB R177, R24.reuse, R177 ;  /* 0x000000b118b1723e */ /* 0x040fe200000010ff */
[----:B------:R-:W0:Y:S01]  /*6ee0*/  MUFU.EX2 R53, R53 ;  /* 0x0000003500357308 */ /* 0x000e220000000800 */
[----:B---3--:R-:W-:Y:S01]  /*6ef0*/  FADD.FTZ R29, R45, R12 ;  /* 0x0000000c2d1d7221 */ /* 0x008fe20000010000 */
[----:B------:R-:W-:Y:S01]  /*6f00*/  FADD.FTZ R6, R24, R7 ;  /* 0x0000000718067221 */ /* 0x000fe20000010000 */
[----:B------:R-:W-:Y:S02]  /*6f10*/  F2FP.BF16.F32.PACK_AB R182, R43, R182 ;  /* 0x000000b62bb6723e */ /* 0x000fe400000010ff */
[----:B----4-:R-:W-:Y:S01]  /*6f20*/  FADD.FTZ R12, R178, R29 ;  /* 0x0000001db20c7221 */ /* 0x010fe20000010000 */
[----:B------:R-:W-:Y:S01]  /*6f30*/  FADD.FTZ R7, R179, R6 ;  /* 0x00000006b3077221 */ /* 0x000fe20000010000 */
[----:B------:R-:W-:Y:S01]  /*6f40*/  F2FP.BF16.F32.PACK_AB R176, R45, R176 ;  /* 0x000000b02db0723e */ /* 0x000fe200000010ff */
[----:B------:R-:W-:Y:S01]  /*6f50*/  MUFU.EX2 R44, R44 ;  /* 0x0000002c002c7308 */ /* 0x000fe20000000800 */
[C---:B-----5:R-:W-:Y:S01]  /*6f60*/  FADD.FTZ R29, R49.reuse, R12 ;  /* 0x0000000c311d7221 */ /* 0x060fe20000010000 */
[----:B------:R-:W-:Y:S01]  /*6f70*/  FADD.FTZ R6, R26, R7 ;  /* 0x000000071a067221 */ /* 0x000fe20000010000 */
[----:B------:R-:W-:-:S02]  /*6f80*/  F2FP.BF16.F32.PACK_AB R178, R49, R178 ;  /* 0x000000b231b2723e */ /* 0x000fc400000010ff */
[----:B------:R-:W-:Y:S01]  /*6f90*/  FADD.FTZ R12, R172, R29 ;  /* 0x0000001dac0c7221 */ /* 0x000fe20000010000 */
[----:B------:R-:W-:Y:S01]  /*6fa0*/  FADD.FTZ R7, R173, R6 ;  /* 0x00000006ad077221 */ /* 0x000fe20000010000 */
[----:B------:R-:W-:Y:S01]  /*6fb0*/  F2FP.BF16.F32.PACK_AB R179, R26, R179 ;  /* 0x000000b31ab3723e */ /* 0x000fe200000010ff */
[----:B------:R-:W1:Y:S01]  /*6fc0*/  MUFU.EX2 R156, R57 ;  /* 0x00000039009c7308 */ /* 0x000e620000000800 */
[C---:B------:R-:W-:Y:S01]  /*6fd0*/  FADD.FTZ R29, R51.reuse, R12 ;  /* 0x0000000c331d7221 */ /* 0x040fe20000010000 */
[----:B------:R-:W-:Y:S01]  /*6fe0*/  FADD.FTZ R6, R28, R7 ;  /* 0x000000071c067221 */ /* 0x000fe20000010000 */
[----:B------:R-:W-:Y:S02]  /*6ff0*/  F2FP.BF16.F32.PACK_AB R172, R51, R172 ;  /* 0x000000ac33ac723e */ /* 0x000fe400000010ff */
[----:B------:R-:W-:Y:S01]  /*7000*/  FADD.FTZ R12, R174, R29 ;  /* 0x0000001dae0c7221 */ /* 0x000fe20000010000 */
[----:B------:R-:W-:Y:S01]  /*7010*/  FADD.FTZ R7, R175, R6 ;  /* 0x00000006af077221 */ /* 0x000fe20000010000 */
[----:B------:R-:W-:Y:S01]  /*7020*/  F2FP.BF16.F32.PACK_AB R173, R28, R173 ;  /* 0x000000ad1cad723e */ /* 0x000fe200000010ff */
[----:B------:R-:W-:Y:S01]  /*7030*/  MUFU.EX2 R69, R69 ;  /* 0x0000004500457308 */ /* 0x000fe20000000800 */
[C---:B------:R-:W-:Y:S01]  /*7040*/  FADD.FTZ R29, R47.reuse, R12 ;  /* 0x0000000c2f1d7221 */ /* 0x040fe20000010000 */
[----:B------:R-:W-:Y:S01]  /*7050*/  FADD.FTZ R6, R30, R7 ;  /* 0x000000071e067221 */ /* 0x000fe20000010000 */
[----:B------:R-:W-:-:S02]  /*7060*/  F2FP.BF16.F32.PACK_AB R174, R47, R174 ;  /* 0x000000ae2fae723e */ /* 0x000fc400000010ff */
[----:B------:R-:W-:Y:S01]  /*7070*/  FADD.FTZ R12, R168, R29 ;  /* 0x0000001da80c7221 */ /* 0x000fe20000010000 */
[----:B------:R-:W-:Y:S01]  /*7080*/  FADD.FTZ R7, R169, R6 ;  /* 0x00000006a9077221 */ /* 0x000fe20000010000 */
[----:B------:R-:W-:Y:S01]  /*7090*/  F2FP.BF16.F32.PACK_AB R175, R30, R175 ;  /* 0x000000af1eaf723e */ /* 0x000fe200000010ff */
[----:B------:R-:W3:Y:S01]  /*70a0*/  MUFU.EX2 R55, R55 ;  /* 0x0000003700377308 */ /* 0x000ee20000000800 */
        /* <DEDUP_REMOVED lines=12> */
[C---:B------:R-:W-:Y:S01]  /*7170*/  F2FP.BF16.F32.PACK_AB R164, R13.reuse, R164 ;  /* 0x000000a40da4723e */ /* 0x040fe200000010ff */
[----:B------:R-:W4:Y:S01]  /*7180*/  MUFU.EX2 R158, R61 ;  /* 0x0000003d009e7308 */ /* 0x000f220000000800 */
[----:B------:R-:W-:Y:S01]  /*7190*/  FADD.FTZ R25, R13, R12 ;  /* 0x0000000c0d197221 */ /* 0x000fe20000010000 */
[----:B------:R-:W-:Y:S01]  /*71a0*/  FADD.FTZ R6, R36, R7 ;  /* 0x0000000724067221 */ /* 0x000fe20000010000 */
[----:B------:R-:W-:Y:S01]  /*71b0*/  F2FP.BF16.F32.PACK_AB R171, R34, R171 ;  /* 0x000000ab22ab723e */ /* 0x000fe200000010ff */
[----:B------:R-:W-:Y:S02]  /*71c0*/  IMAD.MOV.U32 R12, RZ, RZ, R11 ;  /* 0x000000ffff0c7224 */ /* 0x000fe400078e000b */
        /* <DEDUP_REMOVED lines=10> */
[----:B------:R-:W5:Y:S01]  /*7270*/  MUFU.EX2 R87, R87 ;  /* 0x0000005700577308 */ /* 0x000f620000000800 */
[C---:B------:R-:W-:Y:S01]  /*7280*/  FADD.FTZ R25, R39.reuse, R25 ;  /* 0x0000001927197221 */ /* 0x040fe20000010000 */
[----:B------:R-:W-:Y:S01]  /*7290*/  FADD.FTZ R6, R38, R7 ;  /* 0x0000000726067221 */ /* 0x000fe20000010000 */
[----:B------:R-:W-:Y:S02]  /*72a0*/  F2FP.BF16.F32.PACK_AB R160, R39, R160 ;  /* 0x000000a027a0723e */ /* 0x000fe400000010ff */
[----:B--2---:R-:W-:Y:S01]  /*72b0*/  FADD.FTZ R25, R162, R25 ;  /* 0x00000019a2197221 */ /* 0x004fe20000010000 */
[----:B------:R-:W-:Y:S01]  /*72c0*/  FADD.FTZ R7, R163, R6 ;  /* 0x00000006a3077221 */ /* 0x000fe20000010000 */
[----:B------:R-:W-:Y:S01]  /*72d0*/  F2FP.BF16.F32.PACK_AB R161, R38, R161 ;  /* 0x000000a126a1723e */ /* 0x000fe200000010ff */
[----:B------:R-:W2:Y:S01]  /*72e0*/  MUFU.EX2 R27, R27 ;  /* 0x0000001b001b7308 */ /* 0x000ea20000000800 */
[C---:B0-----:R-:W-:Y:S01]  /*72f0*/  FADD.FTZ R25, R53.reuse, R25 ;  /* 0x0000001935197221 */ /* 0x041fe20000010000 */
[----:B------:R-:W-:Y:S01]  /*7300*/  FADD.FTZ R7, R46, R7 ;  /* 0x000000072e077221 */ /* 0x000fe20000010000 */
[----:B------:R-:W-:-:S02]  /*7310*/  F2FP.BF16.F32.PACK_AB R162, R53, R162 ;  /* 0x000000a235a2723e */ /* 0x000fc400000010ff */
[----:B-1----:R-:W-:Y:S01]  /*7320*/  FADD.FTZ R25, R156, R25 ;  /* 0x000000199c197221 */ /* 0x002fe20000010000 */
[----:B------:R-:W-:Y:S01]  /*7330*/  FADD.FTZ R6, R44, R7 ;  /* 0x000000072c067221 */ /* 0x000fe20000010000 */
[----:B------:R-:W-:Y:S01]  /*7340*/  F2FP.BF16.F32.PACK_AB R163, R46, R163 ;  /* 0x000000a32ea3723e */ /* 0x000fe200000010ff */
[----:B------:R-:W0:Y:S01]  /*7350*/  MUFU.EX2 R152, R65 ;  /* 0x0000004100987308 */ /* 0x000e220000000800 */
[----:B---3--:R-:W-:Y:S01]  /*7360*/  FADD.FTZ R25, R55, R25 ;  /* 0x0000001937197221 */ /* 0x008fe20000010000 */
[----:B------:R-:W-:Y:S01]  /*7370*/  FADD.FTZ R7, R69, R6 ;  /* 0x0000000645077221 */ /* 0x000fe20000010000 */
[----:B------:R-:W-:Y:S02]  /*7380*/  F2FP.BF16.F32.PACK_AB R156, R55, R156 ;  /* 0x0000009c379c723e */ /* 0x000fe400000010ff */
[----:B----4-:R-:W-:Y:S01]  /*7390*/  FADD.FTZ R25, R158, R25 ;  /* 0x000000199e197221 */ /* 0x010fe20000010000 */
[----:B------:R-:W-:Y:S01]  /*73a0*/  FADD.FTZ R6, R40, R7 ;  /* 0x0000000728067221 */ /* 0x000fe20000010000 */
[----:B------:R-:W-:Y:S01]  /*73b0*/  F2FP.BF16.F32.PACK_AB R157, R69, R44 ;  /* 0x0000002c459d723e */ /* 0x000fe200000010ff */
[----:B------:R-:W1:Y:S01]  /*73c0*/  MUFU.EX2 R42, R42 ;  /* 0x0000002a002a7308 */ /* 0x000e620000000800 */
[----:B-----5:R-:W-:Y:S01]  /*73d0*/  FADD.FTZ R25, R87, R25 ;  /* 0x0000001957197221 */ /* 0x020fe20000010000 */
[----:B------:R-:W-:Y:S01]  /*73e0*/  FADD.FTZ R6, R187, R6 ;  /* 0x00000006bb067221 */ /* 0x000fe20000010000 */
[----:B------:R-:W-:-:S02]  /*73f0*/  F2FP.BF16.F32.PACK_AB R158, R87, R158 ;  /* 0x0000009e579e723e */ /* 0x000fc400000010ff */
[----:B------:R-:W-:Y:S01]  /*7400*/  F2FP.BF16.F32.PACK_AB R159, R187, R40 ;  /* 0x00000028bb9f723e */ /* 0x000fe200000010ff */
[----:B--2---:R-:W-:Y:S01]  /*7410*/  FADD.FTZ R7, R27, R6 ;  /* 0x000000061b077221 */ /* 0x004fe20000010000 */
[----:B------:R-:W-:Y:S01]  /*7420*/  MOV R13, R19 ;  /* 0x00000013000d7202 */ /* 0x000fe20000000f00 */
        /* <DEDUP_REMOVED lines=11> */
[----:B-1----:R-:W-:-:S04]  /*74e0*/  FADD.FTZ R25, R154, R25 ;  /* 0x000000199a197221 */ /* 0x002fc80000010000 */
[C---:B--2---:R-:W-:Y:S01]  /*74f0*/  FADD.FTZ R7, R48.reuse, R25 ;  /* 0x0000001930077221 */ /* 0x044fe20000010000 */
[----:B------:R-:W-:Y:S01]  /*7500*/  F2FP.BF16.F32.PACK_AB R154, R48, R154 ;  /* 0x0000009a309a723e */ /* 0x000fe200000010ff */
[C---:B0-----:R-:W-:Y:S01]  /*7510*/  FADD.FTZ R6, R21.reuse, R6 ;  /* 0x0000000615067221 */ /* 0x041fe20000010000 */
[----:B------:R-:W-:Y:S01]  /*7520*/  F2FP.BF16.F32.PACK_AB R155, R21, R23 ;  /* 0x00000017159b723e */ /* 0x000fe200000010ff */
[----:B------:R-:W-:Y:S06]  /*7530*/  @P3 BRA `(.L_x_2064) ;  /* 0xffffffcc00a03947 */ /* 0x000fec000383ffff */
.L_x_2055:
[----:B------:R-:W-:-:S13]  /*7540*/  ISETP.GE.AND P2, PT, R15, R17, PT ;  /* 0x000000110f00720c */ /* 0x000fda0003f46270 */
[----:B------:R-:W-:Y:S05]  /*7550*/  @!P2 BRA `(.L_x_2065) ;  /* 0x000000280028a947 */ /* 0x000fea0003800000 */
[----:B------:R-:W-:Y:S01]  /*7560*/  IMAD.MOV.U32 R8, RZ, RZ, R11 ;  /* 0x000000ffff087224 */ /* 0x000fe200078e000b */
[----:B------:R-:W-:Y:S01]  /*7570*/  UMOV UR41, UR37 ;  /* 0x0000002500297c82 */ /* 0x000fe20008000000 */
[----:B------:R-:W-:Y:S01]  /*7580*/  IMAD.MOV.U32 R12, RZ, RZ, R19 ;  /* 0x000000ffff0c7224 */ /* 0x000fe200078e0013 */
[----:B------:R-:W-:Y:S01]  /*7590*/  ULDC UR39, c[0x0][0x9d8] ;  /* 0x0002760000277ab9 */ /* 0x000fe20000000800 */
[----:B------:R-:W-:-:S07]  /*75a0*/  IMAD.MOV.U32 R9, RZ, RZ, R3 ;  /* 0x000000ffff097224 */ /* 0x000fce00078e0003 */
.L_x_2074:
[----:B------:R-:W-:-:S04]  /*75b0*/  UIADD3 UR37, UR41, 0x1, URZ ;  /* 0x0000000129257890 */ /* 0x000fc8000fffe03f */
[----:B------:R-:W-:-:S04]  /*75c0*/  UISETP.NE.AND UP0, UPT, UR37, 0x2, UPT ;  /* 0x000000022500788c */ /* 0x000fc8000bf05270 */
[----:B------:R-:W-:Y:S02]  /*75d0*/  USEL UR6, URZ, 0x1, UP0 ;  /* 0x000000013f067887 */ /* 0x000fe40008000000 */
[----:B------:R-:W-:-:S04]  /*75e0*/  USEL UR37, UR37, URZ, UP0 ;  /* 0x0000003f25257287 */ /* 0x000fc80008000000 */
[----:B------:R-:W-:Y:S01]  /*75f0*/  LOP3.LUT R3, R9, UR6, RZ, 0x3c, !PT ;  /* 0x0000000609037c12 */ /* 0x000fe2000f8e3cff */
[----:B------:R-:W-:Y:S07]  /*7600*/  @!P0 BRA `(.L_x_2066) ;  /* 0x0000000000048947 */ /* 0x000fee0003800000 */
[----:B------:R-:W-:Y:S01]  /*7610*/  BPT.TRAP 0x1 ;  /* 0x000000040000795c */ /* 0x000fe20000300000 */
.L_x_2066:
[----:B------:R-:W-:Y:S01]  /*7620*/  ULEA UR40, UR37, UR36, 0x3 ;  /* 0x0000002425287291 */ /* 0x000fe2000f8e183f */
[----:B------:R-:W-:-:S08]  /*7630*/  SHF.L.U32 R10, R3, 0x1f, RZ ;  /* 0x0000001f030a7819 */ /* 0x000fd000000006ff */
[----:B------:R0:W1:Y:S01]  /*7640*/  SYNCS.PHASECHK.TRANS64.TRYWAIT P2, [UR40+0x34830], R10 ;  /* 0x0348300aff0075a7 */ /* 0x0000620008040168 */
[----:B------:R-:W-:Y:S05]  /*7650*/  @!P0 BRA `(.L_x_2067) ;  /* 0x0000000000048947 */ /* 0x000fea0003800000 */
[----:B------:R-:W-:Y:S01]  /*7660*/  BPT.TRAP 0x1 ;  /* 0x000000040000795c */ /* 0x000fe20000300000 */
.L_x_2067:
[----:B-1----:R-:W-:Y:S05]  /*7670*/  @P2 BRA `(.L_x_2068) ;  /* 0x0000000000082947 */ /* 0x002fea0003800000 */
[----:B------:R-:W1:Y:S02]  /*7680*/  SYNCS.PHASECHK.TRANS64.TRYWAIT P2, [UR40+0x34830], R10 ;  /* 0x0348300aff0075a7 */ /* 0x000e640008040168 */
[----:B-1----:R-:W-:Y:S05]  /*7690*/  @!P2 BRA `(.L_x_2069) ;  /* 0x0000008c0060a947 */ /* 0x002fea0003800000 */
.L_x_2068:
        /* <DEDUP_REMOVED lines=128> */
.L_x_2070:
[----:B------:R-:W-:Y:S01]  /*7ea0*/  ULEA UR7, UR41, UR36, 0x3 ;  /* 0x0000002429077291 */ /* 0x000fe2000f8e183f */
[----:B------:R-:W-:-:S08]  /*7eb0*/  SHF.L.U32 R0, R9, 0x1f, RZ ;  /* 0x0000001f09007819 */ /* 0x000fd000000006ff */
[----:B------:R2:W3:Y:S01]  /*7ec0*/  SYNCS.PHASECHK.TRANS64.TRYWAIT P2, [UR7+0x34850], R0 ;  /* 0x03485000ff0075a7 */ /* 0x0004e20008040147 */
[----:B------:R-:W-:Y:S05]  /*7ed0*/  @!P0 BRA `(.L_x_2071) ;  /* 0x0000000000048947 */ /* 0x000fea0003800000 */
[----:B------:R-:W-:Y:S01]  /*7ee0*/  BPT.TRAP 0x1 ;  /* 0x000000040000795c */ /* 0x000fe20000300000 */
.L_x_2071:
[----:B---3--:R-:W-:Y:S05]  /*7ef0*/  @P2 BRA `(.L_x_2072) ;  /* 0x0000000000082947 */ /* 0x008fea0003800000 */
[----:B------:R-:W3:Y:S02]  /*7f00*/  SYNCS.PHASECHK.TRANS64.TRYWAIT P2, [UR7+0x34850], R0 ;  /* 0x03485000ff0075a7 */ /* 0x000ee40008040147 */
[----:B---3--:R-:W-:Y:S05]  /*7f10*/  @!P2 BRA `(.L_x_2073) ;  /* 0x000000840058a947 */ /* 0x008fea0003800000 */
.L_x_2072:
[----:B------:R-:W-:Y:S01]  /*7f20*/  UIADD3 UR6, UR36, 0x400, URZ ;  /* 0x0000040024067890 */ /* 0x000fe2000fffe03f */
[----:B------:R-:W-:Y:S01]  /*7f30*/  WARPGROUP.ARRIVE ;  /* 0x00000000000079c5 */ /* 0x000fe20000000000 */
[----:B------:R-:W-:Y:S01]  /*7f40*/  UMOV UR11, 0x40000040 ;  /* 0x40000040000b7882 */ /* 0x000fe20000000000 */
[----:B-1----:R-:W-:Y:S01]  /*7f50*/  FMUL.FTZ R11, R24, UR39 ;  /* 0x00000027180b7c20 */ /* 0x002fe20008410000 */
[----:B------:R-:W-:Y:S01]  /*7f60*/  USHF.R.U32.HI UR6, URZ, 0x4, UR6 ;  /* 0x000000043f067899 */ /* 0x000fe20008011606 */
[----:B------:R-:W-:Y:S01]  /*7f70*/  FMUL.FTZ R185, R25, UR39 ;  /* 0x0000002719b97c20 */ /* 0x000fe20008410000 */
[----:B------:R-:W-:Y:S01]  /*7f80*/  FMUL.FTZ R187, R32, UR39 ;  /* 0x0000002720bb7c20 */ /* 0x000fe20008410000 */
[----:B------:R-:W-:Y:S01]  /*7f90*/  FMUL.FTZ R189, R33, UR39 ;  /* 0x0000002721bd7c20 */ /* 0x000fe20008410000 */
[----:B------:R-:W-:Y:S01]  /*7fa0*/  ULOP3.LUT UR6, UR6, 0x3fff, URZ, 0xc0, !UPT ;  /* 0x00003fff06067892 */ /* 0x000fe2000f8ec03f */
[----:B------:R-:W2:Y:S01]  /*7fb0*/  MUFU.TANH R11, R11 ;  /* 0x0000000b000b7308 */ /* 0x000ea20000002400 */
        /* <DEDUP_REMOVED lines=19> */
[----:B--23--:R-:W-:Y:S01]  /*80f0*/  FMNMX.FTZ R0, R11, R12, !PT ;  /* 0x0000000c0b007209 */ /* 0x00cfe20007810000 */
        /* <DEDUP_REMOVED lines=42> */
[----:B0-----:R-:W0:Y:S01]  /*83a0*/  LDC R10, c[0x0][0x988] ;  /* 0x00026200ff0a7b82 */ /* 0x001e220000000800 */
[----:B------:R-:W-:Y:S01]  /*83b0*/  FMUL.FTZ R221, R86, UR39 ;  /* 0x0000002756dd7c20 */ /* 0x000fe20008410000 */
[----:B------:R-:W-:Y:S01]  /*83c0*/  FMUL.FTZ R87, R87, UR39 ;  /* 0x0000002757577c20 */ /* 0x000fe20008410000 */
[----:B------:R-:W-:Y:S01]  /*83d0*/  MUFU.TANH R199, R199 ;  /* 0x000000c700c77308 */ /* 0x000fe20000002400 */
[C---:B------:R-:W-:Y:S01]  /*83e0*/  ISETP.GT.AND P2, PT, R15.reuse, R17, PT ;  /* 0x000000110f00720c */ /* 0x040fe20003f44270 */
[----:B------:R-:W-:Y:S01]  /*83f0*/  UMOV UR41, UR37 ;  /* 0x0000002500297c82 */ /* 0x000fe20008000000 */
[----:B------:R-:W-:-:S05]  /*8400*/  IADD3 R15, R15, -0x1, RZ ;  /* 0xffffffff0f0f7810 */ /* 0x000fca0007ffe0ff */
        /* <DEDUP_REMOVED lines=16> */
[----:B------:R-:W-:Y:S01]  /*8510*/  FMUL.FTZ R29, R38, UR39 ;  /* 0x00000027261d7c20 */ /* 0x000fe20008410000 */
[----:B------:R-:W-:Y:S01]  /*8520*/  HGMMA.64x128x16.F32.BF16 R88, R176, gdesc[UR8].tnspB, R88, gsb0 ;  /* 0x41e00008b0587df0 */ /* 0x000fe20008001858 */
[----:B------:R-:W-:Y:S01]  /*8530*/  UIADD3 UR10, UR6, 0x100, URZ ;  /* 0x00000100060a7890 */ /* 0x000fe2000fffe03f */
[----:B------:R-:W-:-:S04]  /*8540*/  UMOV UR11, 0x40000040 ;  /* 0x40000040000b7882 */ /* 0x000fc80000000000 */
[----:B------:R-:W1:Y:S08]  /*8550*/  MUFU.TANH R181, R181 ;  /* 0x000000b500b57308 */ /* 0x000e700000002400 */
[----:B------:R-:W2:Y:S08]  /*8560*/  MUFU.TANH R183, R183 ;  /* 0x000000b700b77308 */ /* 0x000eb00000002400 */
        /* <DEDUP_REMOVED lines=32> */
[----:B------:R-:W-:Y:S01]  /*8770*/  MUFU.TANH R41, R41 ;  /* 0x0000002900297308 */ /* 0x000fe20000002400 */
[----:B------:R-:W-:Y:S01]  /*8780*/  HGMMA.64x128x16.F32.BF16 R88, R172, gdesc[UR8].tnspB, R88, gsb0 ;  /* 0x41e00008ac587df0 */ /* 0x000fe20008001858 */
[----:B------:R-:W-:Y:S01]  /*8790*/  UIADD3 UR10, UR6, 0x180, URZ ;  /* 0x00000180060a7890 */ /* 0x000fe2000fffe03f */
[----:B------:R-:W-:-:S05]  /*87a0*/  UMOV UR11, 0x40000040 ;  /* 0x40000040000b7882 */ /* 0x000fca0000000000 */
[----:B------:R-:W1:Y:S08]  /*87b0*/  MUFU.TANH R177, R177 ;  /* 0x000000b100b17308 */ /* 0x000e700000002400 */
[----:B------:R-:W2:Y:S08]  /*87c0*/  MUFU.TANH R179, R179 ;  /* 0x000000b300b37308 */ /* 0x000eb00000002400 */
[----:B------:R-:W3:Y:S01]  /*87d0*/  MUFU.TANH R59, R59 ;  /* 0x0000003b003b7308 */ /* 0x000ee20000002400 */
        /* <DEDUP_REMOVED lines=9> */
[----:B---3--:R-:W-:-:S03]  /*8870*/  FMNMX.FTZ R0, R59, R0, !PT ;  /* 0x000000003b007209 */ /* 0x008fc60007810000 */
        /* <DEDUP_REMOVED lines=22> */
[----:B------:R-:W1:Y:S08]  /*89e0*/  MUFU.TANH R173, R173 ;  /* 0x000000ad00ad7308 */ /* 0x000e700000002400 */
[----:B------:R-:W2:Y:S08]  /*89f0*/  MUFU.TANH R175, R175 ;  /* 0x000000af00af7308 */ /* 0x000eb00000002400 */
[----:B------:R-:W-:Y:S01]  /*8a00*/  MUFU.TANH R221, R221 ;  /* 0x000000dd00dd7308 */ /* 0x000fe20000002400 */
[----:B-1----:R-:W-:-:S04]  /*8a10*/  FMNMX.FTZ R0, R173, R0, !PT ;  /* 0x00000000ad007209 */ /* 0x002fc80007810000 */
[----:B------:R-:W-:-:S03]  /*8a20*/  FMNMX.FTZ R0, R69, R0, !PT ;  /* 0x0000000045007209 */ /* 0x000fc60007810000 */
[----:B------:R-:W-:Y:S01]  /*8a30*/  MUFU.TANH R87, R87 ;  /* 0x0000005700577308 */ /* 0x000fe20000002400 */
[----:B--2---:R-:W-:-:S04]  /*8a40*/  FMNMX.FTZ R0, R175, R0, !PT ;  /* 0x00000000af007209 */ /* 0x004fc80007810000 */
[----:B------:R-:W-:-:S04]  /*8a50*/  FMNMX.FTZ R0, R73, R0, !PT ;  /* 0x0000000049007209 */ /* 0x000fc80007810000 */
[----:B------:R-:W-:-:S04]  /*8a60*/  FMNMX.FTZ R0, R209, R0, !PT ;  /* 0x00000000d1007209 */ /* 0x000fc80007810000 */
[----:B------:R-:W-:-:S04]  /*8a70*/  FMNMX.FTZ R0, R211, R0, !PT ;  /* 0x00000000d3007209 */ /* 0x000fc80007810000 */
[----:B------:R-:W-:-:S04]  /*8a80*/  FMNMX.FTZ R0, R213, R0, !PT ;  /* 0x00000000d5007209 */ /* 0x000fc80007810000 */
[----:B------:R-:W-:-:S04]  /*8a90*/  FMNMX.FTZ R0, R81, R0, !PT ;  /* 0x0000000051007209 */ /* 0x000fc80007810000 */
[----:B------:R-:W-:-:S04]  /*8aa0*/  FMNMX.FTZ R0, R217, R0, !PT ;  /* 0x00000000d9007209 */ /* 0x000fc80007810000 */
[----:B------:R-:W-:-:S05]  /*8ab0*/  FMNMX.FTZ R0, R215, R0, !PT ;  /* 0x00000000d7007209 */ /* 0x000fca0007810000 */
[----:B------:R-:W1:Y:S02]  /*8ac0*/  SHFL.BFLY PT, R19, R0, 0x2, 0x1f ;  /* 0x0c401f0000137f89 */ /* 0x000e6400000e0000 */
[----:B-1----:R-:W-:-:S05]  /*8ad0*/  FMNMX.FTZ R19, R0, R19, !PT ;  /* 0x0000001300137209 */ /* 0x002fca0007810000 */
[----:B------:R-:W1:Y:S02]  /*8ae0*/  SHFL.BFLY PT, R0, R19, 0x1, 0x1f ;  /* 0x0c201f0013007f89 */ /* 0x000e6400000e0000 */
[----:B-1----:R-:W-:-:S05]  /*8af0*/  FMNMX.FTZ R19, R19, R0, !PT ;  /* 0x0000000013137209 */ /* 0x002fca0007810000 */
        /* <DEDUP_REMOVED lines=18> */
[-CC-:B------:R-:W-:Y:S01]  /*8c20*/  FFMA.FTZ R174, R199, R10.reuse, -R0.reuse ;  /* 0x0000000ac7ae7223 */ /* 0x180fe20000010800 */
[----:B------:R-:W-:Y:S01]  /*8c30*/  FFMA.FTZ R191, R179, R10, -R0 ;  /* 0x0000000ab3bf7223 */ /* 0x000fe20000010800 */
[----:B------:R-:W-:-:S02]  /*8c40*/  WARPGROUP.DEPBAR.LE gsb0, 0x0 ;  /* 0x00008000000079c5 */ /* 0x000fc40000010000 */
[----:B------:R-:W-:Y:S01]  /*8c50*/  WARPGROUP.ARRIVE ;  /* 0x00000000000079c5 */ /* 0x000fe20000000000 */
[----:B------:R-:W-:Y:S01]  /*8c60*/  FMNMX.FTZ R12, R27, R12, !PT ;  /* 0x0000000c1b0c7209 */ /* 0x000fe20007810000 */
[----:B------:R-:W-:Y:S01]  /*8c70*/  FMUL.FTZ R169, R74, UR39 ;  /* 0x000000274aa97c20 */ /* 0x000fe20008410000 */
[----:B------:R-:W-:Y:S01]  /*8c80*/  FMUL.FTZ R171, R78, UR39 ;  /* 0x000000274eab7c20 */ /* 0x000fe20008410000 */
[----:B------:R-:W0:Y:S01]  /*8c90*/  MUFU.EX2 R223, R223 ;  /* 0x000000df00df7308 */ /* 0x000e220000000800 */
[----:B------:R-:W-:Y:S01]  /*8ca0*/  FMNMX.FTZ R12, R29, R12, !PT ;  /* 0x0000000c1d0c7209 */ /* 0x000fe20007810000 */
[----:B------:R-:W-:Y:S01]  /*8cb0*/  HGMMA.64x128x16.F32.BF16 R88, R164, gdesc[UR8].tnspB, R88, gsb0 ;  /* 0x41e00008a4587df0 */ /* 0x000fe20008001858 */
[----:B------:R-:W-:Y:S01]  /*8cc0*/  UIADD3 UR10, UR6, 0x280, URZ ;  /* 0x00000280060a7890 */ /* 0x000fe2000fffe03f */
[--C-:B------:R-:W-:Y:S01]  /*8cd0*/  FFMA.FTZ R168, R177, R10, -R0.reuse ;  /* 0x0000000ab1a87223 */ /* 0x100fe20000010800 */
[----:B------:R-:W-:Y:S01]  /*8ce0*/  UMOV UR11, 0x40000040 ;  /* 0x40000040000b7882 */ /* 0x000fe20000000000 */
[----:B------:R-:W-:Y:S01]  /*8cf0*/  FMNMX.FTZ R12, R31, R12, !PT ;  /* 0x0000000c1f0c7209 */ /* 0x000fe20007810000 */
[-CC-:B------:R-:W-:Y:S01]  /*8d00*/  FFMA.FTZ R170, R203, R10.reuse, -R0.reuse ;  /* 0x0000000acbaa7223 */ /* 0x180fe20000010800 */
[----:B------:R-:W-:Y:S01]  /*8d10*/  MUFU.TANH R169, R169 ;  /* 0x000000a900a97308 */ /* 0x000fe20000002400 */
[--C-:B------:R-:W-:Y:S01]  /*8d20*/  FFMA.FTZ R193, R205, R10, -R0.reuse ;  /* 0x0000000acdc17223 */ /* 0x100fe20000010800 */
[----:B------:R-:W-:Y:S01]  /*8d30*/  FMNMX.FTZ R12, R33, R12, !PT ;  /* 0x0000000c210c7209 */ /* 0x000fe20007810000 */
[-CC-:B------:R-:W-:Y:S01]  /*8d40*/  FFMA.FTZ R16, R213, R10.reuse, -R0.reuse ;  /* 0x0000000ad5107223 */ /* 0x180fe20000010800 */
[----:B------:R-:W-:-:S02]  /*8d50*/  FFMA.FTZ R20, R217, R10, -R0 ;  /* 0x0000000ad9147223 */ /* 0x000fc40000010800 */
[----:B------:R-:W-:Y:S02]  /*8d60*/  FMNMX.FTZ R12, R35, R12, !PT ;  /* 0x0000000c230c7209 */ /* 0x000fe40007810000 */
[----:B------:R-:W-:Y:S01]  /*8d70*/  MUFU.TANH R171, R171 ;  /* 0x000000ab00ab7308 */ /* 0x000fe20000002400 */
[----:B0-----:R-:W-:Y:S01]  /*8d80*/  FFMA.FTZ R7, R2, R7, R223 ;  /* 0x0000000702077223 */ /* 0x001fe200000100df */
[----:B------:R-:W-:-:S04]  /*8d90*/  FMNMX.FTZ R12, R37, R12, !PT ;  /* 0x0000000c250c7209 */ /* 0x000fc80007810000 */
[----:B------:R-:W-:Y:S02]  /*8da0*/  FMNMX.FTZ R12, R39, R12, !PT ;  /* 0x0000000c270c7209 */ /* 0x000fe40007810000 */
[----:B------:R-:W0:Y:S02]  /*8db0*/  MUFU.EX2 R180, R180 ;  /* 0x000000b400b47308 */ /* 0x000e240000000800 */
[----:B------:R-:W-:-:S04]  /*8dc0*/  FMNMX.FTZ R12, R41, R12, !PT ;  /* 0x0000000c290c7209 */ /* 0x000fc80007810000 */
[----:B------:R-:W-:Y:S02]  /*8dd0*/  FMNMX.FTZ R12, R43, R12, !PT ;  /* 0x0000000c2b0c7209 */ /* 0x000fe40007810000 */
[----:B------:R-:W1:Y:S02]  /*8de0*/  MUFU.EX2 R182, R182 ;  /* 0x000000b600b67308 */ /* 0x000e640000000800 */
[----:B------:R-:W-:-:S04]  /*8df0*/  FMNMX.FTZ R12, R47, R12, !PT ;  /* 0x0000000c2f0c7209 */ /* 0x000fc80007810000 */
[----:B------:R-:W-:Y:S02]  /*8e00*/  FMNMX.FTZ R12, R45, R12, !PT ;  /* 0x0000000c2d0c7209 */ /* 0x000fe40007810000 */
[----:B------:R-:W-:Y:S01]  /*8e10*/  MUFU.EX2 R176, R176 ;  /* 0x000000b000b07308 */ /* 0x000fe20000000800 */
[C---:B0-----:R-:W-:Y:S01]  /*8e20*/  FADD.FTZ R7, R180.reuse, R7 ;  /* 0x00000007b4077221 */ /* 0x041fe20000010000 */
[----:B------:R-:W-:Y:S02]  /*8e30*/  FMNMX.FTZ R12, R51, R12, !PT ;  /* 0x0000000c330c7209 */ /* 0x000fe40007810000 */
[----:B------:R-:W-:Y:S02]  /*8e40*/  F2FP.BF16.F32.PACK_AB R180, R180, R223 ;  /* 0x000000dfb4b4723e */ /* 0x000fe400000010ff */
[----:B------:R-:W-:Y:S02]  /*8e50*/  FMNMX.FTZ R12, R49, R12, !PT ;  /* 0x0000000c310c7209 */ /* 0x000fe40007810000 */
[----:B------:R-:W-:Y:S01]  /*8e60*/  MUFU.EX2 R178, R178 ;  /* 0x000000b200b27308 */ /* 0x000fe20000000800 */
[----:B-1----:R-:W-:Y:S01]  /*8e70*/  FADD.FTZ R28, R182, R7 ;  /* 0x00000007b61c7221 */ /* 0x002fe20000010000 */
        /* <DEDUP_REMOVED lines=19> */
[----:B------:R-:W-:Y:S01]  /*8fb0*/  FMNMX.FTZ R11, R87, R12, !PT ;  /* 0x0000000c570b7209 */ /* 0x000fe20007810000 */
[--C-:B------:R-:W-:Y:S01]  /*8fc0*/  FFMA.FTZ R12, R175, R10, -R0.reuse ;  /* 0x0000000aaf0c7223 */ /* 0x100fe20000010800 */
[----:B------:R-:W-:Y:S03]  /*8fd0*/  MUFU.EX2 R170, R170 ;  /* 0x000000aa00aa7308 */ /* 0x000fe60000000800 */
[----:B------:R-:W0:Y:S05]  /*8fe0*/  SHFL.BFLY PT, R14, R11, 0x2, 0x1f ;  /* 0x0c401f000b0e7f89 */ /* 0x000e2a00000e0000 */
[----:B------:R-:W-:Y:S08]  /*8ff0*/  MUFU.EX2 R193, R193 ;  /* 0x000000c100c17308 */ /* 0x000ff00000000800 */
[----:B------:R-:W-:Y:S08]  /*9000*/  MUFU.EX2 R12, R12 ;  /* 0x0000000c000c7308 */ /* 0x000ff00000000800 */
[----:B------:R-:W-:Y:S01]  /*9010*/  MUFU.EX2 R16, R16 ;  /* 0x0000001000107308 */ /* 0x000fe20000000800 */
[----:B0-----:R-:W-:Y:S01]  /*9020*/  FMNMX.FTZ R22, R11, R14, !PT ;  /* 0x0000000e0b167209 */ /* 0x001fe20007810000 */
[----:B------:R-:W-:-:S04]  /*9030*/  FFMA.FTZ R14, R209, R10, -R0 ;  /* 0x0000000ad10e7223 */ /* 0x000fc80000010800 */
[----:B------:R-:W0:Y:S02]  /*9040*/  SHFL.BFLY PT, R11, R22, 0x1, 0x1f ;  /* 0x0c201f00160b7f89 */ /* 0x000e2400000e0000 */
[----:B------:R-:W-:Y:S01]  /*9050*/  MUFU.EX2 R20, R20 ;  /* 0x0000001400147308 */ /* 0x000fe20000000800 */
        /* <DEDUP_REMOVED lines=9> */
[-CC-:B------:R-:W-:Y:S01]  /*90f0*/  FFMA.FTZ R65, R73, R10.reuse, -R0.reuse ;  /* 0x0000000a49417223 */ /* 0x180fe20000010800 */
[----:B------:R-:W-:Y:S01]  /*9100*/  UMOV UR11, 0x40000040 ;  /* 0x40000040000b7882 */ /* 0x000fe20000000000 */
[----:B------:R-:W-:Y:S01]  /*9110*/  UIADD3 UR6, UR6, 0x380, URZ ;  /* 0x0000038006067890 */ /* 0x000fe2000fffe03f */
[-CC-:B------:R-:W-:Y:S01]  /*9120*/  FFMA.FTZ R167, R189, R10.reuse, -R0.reuse ;  /* 0x0000000abda77223 */ /* 0x180fe20000010800 */
[-CC-:B------:R-:W-:Y:S01]  /*9130*/  FFMA.FTZ R61, R69, R10.reuse, -R0.reuse ;  /* 0x0000000a453d7223 */ /* 0x180fe20000010800 */
[-CC-:B------:R-:W-:Y:S01]  /*9140*/  FFMA.FTZ R73, R81, R10.reuse, -R0.reuse ;  /* 0x0000000a51497223 */ /* 0x180fe20000010800 */
[----:B0-----:R-:W-:Y:S01]  /*9150*/  FMNMX.FTZ R11, R22, R11, !PT ;  /* 0x0000000b160b7209 */ /* 0x001fe20007810000 */
[-CC-:B------:R-:W-:Y:S01]  /*9160*/  FFMA.FTZ R189, R201, R10.reuse, -R0.reuse ;  /* 0x0000000ac9bd7223 */ /* 0x180fe20000010800 */
[-CC-:B------:R-:W-:Y:S01]  /*9170*/  FFMA.FTZ R69, R211, R10.reuse, -R0.reuse ;  /* 0x0000000ad3457223 */ /* 0x180fe20000010800 */
[-C--:B------:R-:W-:Y:S01]  /*9180*/  FFMA.FTZ R81, R215, R10.reuse, -R0 ;  /* 0x0000000ad7517223 */ /* 0x080fe20000010800 */
[----:B------:R-:W0:Y:S01]  /*9190*/  MUFU.EX2 R165, R183 ;  /* 0x000000b700a57308 */ /* 0x000e220000000800 */
[----:B------:R-:W-:-:S04]  /*91a0*/  FMUL.FTZ R26, R11, R10 ;  /* 0x0000000a0b1a7220 */ /* 0x000fc80000410000 */
        /* <DEDUP_REMOVED lines=11> */
[-C--:B------:R-:W-:Y:S01]  /*9260*/  FFMA.FTZ R39, R39, R10.reuse, -R26 ;  /* 0x0000000a27277223 */ /* 0x080fe2000001081a */
[----:B0-----:R-:W-:Y:S01]  /*9270*/  FADD.FTZ R7, R165, R28 ;  /* 0x0000001ca5077221 */ /* 0x001fe20000010000 */
[----:B------:R-:W-:Y:S01]  /*9280*/  MUFU.EX2 R181, R181 ;  /* 0x000000b500b57308 */ /* 0x000fe20000000800 */
[-CC-:B-1----:R-:W-:Y:S01]  /*9290*/  FFMA.FTZ R13, R41, R10.reuse, -R26.reuse ;  /* 0x0000000a290d7223 */ /* 0x182fe2000001081a */
[-CC-:B------:R-:W-:Y:S01]  /*92a0*/  FFMA.FTZ R24, R43, R10.reuse, -R26.reuse ;  /* 0x0000000a2b187223 */ /* 0x180fe2000001081a */
[----:B------:R-:W-:Y:S01]  /*92b0*/  FADD.FTZ R28, R176, R7 ;  /* 0x00000007b01c7221 */ /* 0x000fe20000010000 */
        /* <DEDUP_REMOVED lines=13> */
[----:B0-----:R-:W-:Y:S01]  /*9390*/  MOV R21, UR40 ;  /* 0x0000002800157c02 */ /* 0x001fe20008000f00 */
[-CC-:B------:R-:W-:Y:S01]  /*93a0*/  FFMA.FTZ R171, R171, R10.reuse, -R26.reuse ;  /* 0x0000000aabab7223 */ /* 0x180fe2000001081a */
[-CC-:B------:R-:W-:Y:S01]  /*93b0*/  FFMA.FTZ R79, R79, R10.reuse, -R26.reuse ;  /* 0x0000000a4f4f7223 */ /* 0x180fe2000001081a */
[-CC-:B------:R-:W-:Y:S01]  /*93c0*/  FFMA.FTZ R219, R219, R10.reuse, -R26.reuse ;  /* 0x0000000adbdb7223 */ /* 0x180fe2000001081a */
[----:B------:R-:W-:Y:S01]  /*93d0*/  FFMA.FTZ R83, R83, R10, -R26 ;  /* 0x0000000a53537223 */ /* 0x000fe2000001081a */
[----:B------:R-:W-:-:S02]  /*93e0*/  @!P1 VIADD R21, R21, 0x34840 ;  /* 0x0003484015159836 */ /* 0x000fc40000000000 */
[----:B------:R-:W-:Y:S01]  /*93f0*/  FFMA.FTZ R221, R221, R10, -R26 ;  /* 0x0000000adddd7223 */ /* 0x000fe2000001081a */
[----:B------:R-:W-:Y:S01]  /*9400*/  MUFU.EX2 R25, R25 ;  /* 0x0000001900197308 */ /* 0x000fe20000000800 */
[----:B------:R-:W-:Y:S02]  /*9410*/  F2FP.BF16.F32.PACK_AB R182, R165, R182 ;  /* 0x000000b6a5b6723e */ /* 0x000fe400000010ff */
[----:B------:R-:W-:-:S05]  /*9420*/  @!P1 PRMT R21, RZ, 0x654, R21 ;  /* 0x00000654ff159816 */ /* 0x000fca0000000015 */
[----:B------:R-:W0:Y:S08]  /*9430*/  MUFU.EX2 R167, R167 ;  /* 0x000000a700a77308 */ /* 0x000e300000000800 */
[----:B------:R-:W1:Y:S08]  /*9440*/  MUFU.EX2 R27, R27 ;  /* 0x0000001b001b7308 */ /* 0x000e700000000800 */
[----:B------:R-:W-:Y:S01]  /*9450*/  MUFU.EX2 R29, R29 ;  /* 0x0000001d001d7308 */ /* 0x000fe20000000800 */
[C---:B0-----:R-:W-:Y:S01]  /*9460*/  FADD.FTZ R7, R167.reuse, R28 ;  /* 0x0000001ca7077221 */ /* 0x041fe20000010000 */
[----:B------:R-:W-:-:S03]  /*9470*/  F2FP.BF16.F32.PACK_AB R176, R167, R176 ;  /* 0x000000b0a7b0723e */ /* 0x000fc600000010ff */
[----:B------:R-:W-:Y:S01]  /*9480*/  FADD.FTZ R28, R178, R7 ;  /* 0x00000007b21c7221 */ /* 0x000fe20000010000 */
[C---:B------:R-:W-:Y:S02]  /*9490*/  F2FP.BF16.F32.PACK_AB R178, R185.reuse, R178 ;  /* 0x000000b2b9b2723e */ /* 0x040fe400000010ff */
[----:B------:R-:W0:Y:S01]  /*94a0*/  MUFU.EX2 R31, R31 ;  /* 0x0000001f001f7308 */ /* 0x000e220000000800 */
[----:B------:R-:W-:Y:S01]  /*94b0*/  FADD.FTZ R7, R185, R28 ;  /* 0x0000001cb9077221 */ /* 0x000fe20000010000 */
[----:B-1----:R-:W-:-:S03]  /*94c0*/  F2FP.BF16.F32.PACK_AB R177, R27, R25 ;  /* 0x000000191bb1723e */ /* 0x002fc600000010ff */
[----:B------:R-:W-:Y:S01]  /*94d0*/  FADD.FTZ R28, R172, R7 ;  /* 0x00000007ac1c7221 */ /* 0x000fe20000010000 */
[C---:B------:R-:W-:Y:S02]  /*94e0*/  F2FP.BF16.F32.PACK_AB R172, R187.reuse, R172 ;  /* 0x000000acbbac723e */ /* 0x040fe400000010ff */
[----:B------:R-:W-:Y:S01]  /*94f0*/  MUFU.EX2 R35, R35 ;  /* 0x0000002300237308 */ /* 0x000fe20000000800 */
[----:B------:R-:W-:-:S04]  /*9500*/  FADD.FTZ R7, R187, R28 ;  /* 0x0000001cbb077221 */ /* 0x000fc80000010000 */
[----:B------:R-:W-:-:S03]  /*9510*/  FADD.FTZ R28, R174, R7 ;  /* 0x00000007ae1c7221 */ /* 0x000fc60000010000 */
[----:B------:R-:W-:Y:S01]  /*9520*/  MUFU.EX2 R175, R175 ;  /* 0x000000af00af7308 */ /* 0x000fe20000000800 */
[----:B0-----:R-:W-:-:S07]  /*9530*/  F2FP.BF16.F32.PACK_AB R179, R31, R29 ;  /* 0x0000001d1fb3723e */ /* 0x001fce00000010ff */
[----:B------:R-:W0:Y:S08]  /*9540*/  MUFU.EX2 R189, R189 ;  /* 0x000000bd00bd7308 */ /* 0x000e300000000800 */
[----:B------:R-:W-:Y:S08]  /*9550*/  MUFU.EX2 R39, R39 ;  /* 0x0000002700277308 */ /* 0x000ff00000000800 */
[----:B------:R-:W-:Y:S01]  /*9560*/  MUFU.EX2 R13, R13 ;  /* 0x0000000d000d7308 */ /* 0x000fe20000000800 */
[C---:B0-----:R-:W-:Y:S01]  /*9570*/  FADD.FTZ R7, R189.reuse, R28 ;  /* 0x0000001cbd077221 */ /* 0x041fe20000010000 */
[----:B------:R-:W-:-:S03]  /*9580*/  F2FP.BF16.F32.PACK_AB R174, R189, R174 ;  /* 0x000000aebdae723e */ /* 0x000fc600000010ff */
[----:B------:R-:W-:Y:S01]  /*9590*/  FADD.FTZ R28, R168, R7 ;  /* 0x00000007a81c7221 */ /* 0x000fe20000010000 */
[----:B------:R-:W-:Y:S02]  /*95a0*/  F2FP.BF16.F32.PACK_AB R168, R191, R168 ;  /* 0x000000a8bfa8723e */ /* 0x000fe400000010ff */
[----:B------:R-:W-:Y:S01]  /*95b0*/  MUFU.EX2 R24, R24 ;  /* 0x0000001800187308 */ /* 0x000fe20000000800 */
[----:B------:R-:W-:Y:S02]  /*95c0*/  WARPGROUP.DEPBAR.LE gsb0, 0x0 ;  /* 0x00008000000079c5 */ /* 0x000fe40000010000 */
[----:B------:R-:W-:Y:S01]  /*95d0*/  WARPGROUP.ARRIVE ;  /* 0x00000000000079c5 */ /* 0x000fe20000000000 */
[----:B------:R-:W-:Y:S01]  /*95e0*/  FADD.FTZ R161, -R11, R8 ;  /* 0x000000080ba17221 */ /* 0x000fe20000010100 */
[-CC-:B------:R-:W-:Y:S01]  /*95f0*/  FFMA.FTZ R160, R207, R10.reuse, -R0.reuse ;  /* 0x0000000acfa07223 */ /* 0x180fe20000010800 */
[-C--:B------:R-:W-:Y:S01]  /*9600*/  FFMA.FTZ R162, R173, R10.reuse, -R0 ;  /* 0x0000000aada27223 */ /* 0x080fe20000010800 */
[-CC-:B------:R-:W-:Y:S01]  /*9610*/  FFMA.FTZ R173, R33, R10.reuse, -R26.reuse ;  /* 0x0000000a21ad7223 */ /* 0x180fe2000001081a */
[-C--:B------:R-:W-:Y:S01]  /*9620*/  FMUL.FTZ R161, R161, R10.reuse ;  /* 0x0000000aa1a17220 */ /* 0x080fe20000410000 */
[----:B------:R-:W-:Y:S01]  /*9630*/  HGMMA.64x128x16.F32.BF16 R88, R156, gdesc[UR8].tnspB, R88, gsb0 ;  /* 0x41e000089c587df0 */ /* 0x000fe20008001858 */
[----:B------:R-:W-:Y:S01]  /*9640*/  UMOV UR10, UR6 ;  /* 0x00000006000a7c82 */ /* 0x000fe20008000000 */
[----:B------:R-:W-:Y:S01]  /*9650*/  UMOV UR11, 0x40000040 ;  /* 0x40000040000b7882 */ /* 0x000fe20000000000 */
[----:B------:R-:W0:Y:S01]  /*9660*/  MUFU.EX2 R0, R161 ;  /* 0x000000a100007308 */ /* 0x000e220000000800 */
[-CC-:B------:R-:W-:Y:S01]  /*9670*/  FFMA.FTZ R8, R51, R10.reuse, -R26.reuse ;  /* 0x0000000a33087223 */ /* 0x180fe2000001081a */
[----:B------:R-:W-:-:S06]  /*9680*/  FFMA.FTZ R26, R87, R10, -R26 ;  /* 0x0000000a571a7223 */ /* 0x000fcc000001081a */
[----:B------:R-:W1:Y:S08]  /*9690*/  MUFU.EX2 R173, R173 ;  /* 0x000000ad00ad7308 */ /* 0x000e700000000800 */
[----:B------:R-:W2:Y:S01]  /*96a0*/  MUFU.EX2 R9, R9 ;  /* 0x0000000900097308 */ /* 0x000ea20000000800 */
[----:B0-----:R-:W-:Y:S01]  /*96b0*/  FFMA.FTZ R6, R0, R6, R181 ;  /* 0x0000000600067223 */ /* 0x001fe200000100b5 */
[----:B------:R-:W-:-:S03]  /*96c0*/  F2FP.BF16.F32.PACK_AB R181, R30, R181 ;  /* 0x000000b51eb5723e */ /* 0x000fc600000010ff */
[----:B------:R-:W-:-:S03]  /*96d0*/  FADD.FTZ R6, R30, R6 ;  /* 0x000000061e067221 */ /* 0x000fc60000010000 */
[----:B------:R-:W-:Y:S01]  /*96e0*/  MUFU.EX2 R22, R22 ;  /* 0x0000001600167308 */ /* 0x000fe20000000800 */
[----:B------:R-:W-:Y:S01]  /*96f0*/  FADD.FTZ R6, R183, R6 ;  /* 0x00000006b7067221 */ /* 0x000fe20000010000 */
[----:B------:R-:W-:-:S03]  /*9700*/  F2FP.BF16.F32.PACK_AB R183, R23, R183 ;  /* 0x000000b717b7723e */ /* 0x000fc600000010ff */
[----:B------:R-:W-:-:S03]  /*9710*/  FADD.FTZ R6, R23, R6 ;  /* 0x0000000617067221 */ /* 0x000fc60000010000 */
[----:B------:R-:W-:Y:S01]  /*9720*/  MUFU.EX2 R164, R164 ;  /* 0x000000a400a47308 */ /* 0x000fe20000000800 */
[----:B------:R-:W-:-:S04]  /*9730*/  FADD.FTZ R6, R25, R6 ;  /* 0x0000000619067221 */ /* 0x000fc80000010000 */
[----:B------:R-:W-:-:S03]  /*9740*/  FADD.FTZ R6, R27, R6 ;  /* 0x000000061b067221 */ /* 0x000fc60000010000 */
[----:B------:R-:W-:Y:S01]  /*9750*/  MUFU.EX2 R8, R8 ;  /* 0x0000000800087308 */ /* 0x000fe20000000800 */
[----:B------:R-:W-:-:S04]  /*9760*/  FADD.FTZ R6, R29, R6 ;  /* 0x000000061d067221 */ /* 0x000fc80000010000 */
[----:B------:R-:W-:-:S03]  /*9770*/  FADD.FTZ R6, R31, R6 ;  /* 0x000000061f067221 */ /* 0x000fc60000010000 */
[----:B------:R-:W-:Y:S01]  /*9780*/  MUFU.EX2 R55, R55 ;  /* 0x0000003700377308 */ /* 0x000fe20000000800 */
[----:B-1----:R-:W-:Y:S01]  /*9790*/  FADD.FTZ R6, R173, R6 ;  /* 0x00000006ad067221 */ /* 0x002fe20000010000 */
[----:B------:R-:W-:-:S03]  /*97a0*/  F2FP.BF16.F32.PACK_AB R173, R35, R173 ;  /* 0x000000ad23ad723e */ /* 0x000fc600000010ff */
[----:B------:R-:W-:-:S03]  /*97b0*/  FADD.FTZ R6, R35, R6 ;  /* 0x0000000623067221 */ /* 0x000fc60000010000 */
[----:B------:R-:W0:Y:S01]  /*97c0*/  MUFU.EX2 R49, R49 ;  /* 0x0000003100317308 */ /* 0x000e220000000800 */
[----:B------:R-:W-:Y:S01]  /*97d0*/  FADD.FTZ R6, R175, R6 ;  /* 0x00000006af067221 */ /* 0x000fe20000010000 */
[----:B------:R-:W-:-:S03]  /*97e0*/  F2FP.BF16.F32.PACK_AB R175, R39, R175 ;  /* 0x000000af27af723e */ /* 0x000fc600000010ff */
[----:B------:R-:W-:-:S03]  /*97f0*/  FADD.FTZ R6, R39, R6 ;  /* 0x0000000627067221 */ /* 0x000fc60000010000 */
[----:B------:R-:W-:Y:S01]  /*9800*/  MUFU.EX2 R166, R166 ;  /* 0x000000a600a67308 */ /* 0x000fe20000000800 */
[----:B------:R-:W-:-:S04]  /*9810*/  FADD.FTZ R7, R13, R6 ;  /* 0x000000060d077221 */ /* 0x000fc80000010000 */
[----:B------:R-:W-:-:S03]  /*9820*/  FADD.FTZ R6, R24, R7 ;  /* 0x0000000718067221 */ /* 0x000fc60000010000 */
[----:B------:R-:W1:Y:S01]  /*9830*/  MUFU.EX2 R32, R53 ;  /* 0x0000003500207308 */ /* 0x000e620000000800 */
[----:B--2---:R-:W-:Y:S01]  /*9840*/  FADD.FTZ R7, R9, R6 ;  /* 0x0000000609077221 */ /* 0x004fe20000010000 */
[----:B0-----:R-:W-:-:S03]  /*9850*/  F2FP.BF16.F32.PACK_AB R165, R49, R8 ;  /* 0x0000000831a5723e */ /* 0x001fc600000010ff */
[----:B------:R-:W-:-:S03]  /*9860*/  FADD.FTZ R7, R22, R7 ;  /* 0x0000000716077221 */ /* 0x000fc60000010000 */
[----:B------:R-:W-:Y:S01]  /*9870*/  MUFU.EX2 R57, R57 ;  /* 0x0000003900397308 */ /* 0x000fe20000000800 */
[----:B------:R-:W-:-:S04]  /*9880*/  FADD.FTZ R7, R8, R7 ;  /* 0x0000000708077221 */ /* 0x000fc80000010000 */
[----:B------:R-:W-:-:S03]  /*9890*/  FADD.FTZ R7, R49, R7 ;  /* 0x0000000731077221 */ /* 0x000fc60000010000 */
[----:B------:R-:W0:Y:S01]  /*98a0*/  MUFU.EX2 R63, R63 ;  /* 0x0000003f003f7308 */ /* 0x000e220000000800 */
[----:B-1----:R-:W-:-:S07]  /*98b0*/  FADD.FTZ R7, R32, R7 ;  /* 0x0000000720077221 */ /* 0x002fce0000010000 */
[----:B------:R-:W-:Y:S08]  /*98c0*/  MUFU.EX2 R160, R160 ;  /* 0x000000a000a07308 */ /* 0x000ff00000000800 */
[----:B------:R-:W1:Y:S01]  /*98d0*/  MUFU.EX2 R34, R77 ;  /* 0x0000004d00227308 */ /* 0x000e620000000800 */
[C---:B0-----:R-:W-:Y:S01]  /*98e0*/  FADD.FTZ R7, R63.reuse, R7 ;  /* 0x000000073f077221 */ /* 0x041fe20000010000 */
[----:B------:R-:W-:-:S06]  /*98f0*/  F2FP.BF16.F32.PACK_AB R167, R63, R32 ;  /* 0x000000203fa7723e */ /* 0x000fcc00000010ff */
[----:B------:R-:W-:Y:S08]  /*9900*/  MUFU.EX2 R59, R59 ;  /* 0x0000003b003b7308 */ /* 0x000ff00000000800 */
[----:B------:R-:W0:Y:S01]  /*9910*/  MUFU.EX2 R67, R67 ;  /* 0x0000004300437308 */ /* 0x000e220000000800 */
[----:B-1----:R-:W-:-:S07]  /*9920*/  FADD.FTZ R7, R34, R7 ;  /* 0x0000000722077221 */ /* 0x002fce0000010000 */
[----:B------:R-:W-:Y:S08]  /*9930*/  MUFU.EX2 R162, R162 ;  /* 0x000000a200a27308 */ /* 0x000ff00000000800 */
[----:B------:R-:W1:Y:S01]  /*9940*/  MUFU.EX2 R36, R85 ;  /* 0x0000005500247308 */ /* 0x000e620000000800 */
[C---:B0-----:R-:W-:Y:S01]  /*9950*/  FADD.FTZ R7, R67.reuse, R7 ;  /* 0x0000000743077221 */ /* 0x041fe20000010000 */
[----:B------:R-:W-:Y:S01]  /*9960*/  F2FP.BF16.F32.PACK_AB R161, R67, R34 ;  /* 0x0000002243a1723e */ /* 0x000fe200000010ff */
[----:B------:R-:W-:-:S02]  /*9970*/  WARPGROUP.DEPBAR.LE gsb0, 0x0 ;  /* 0x00008000000079c5 */ /* 0x000fc40000010000 */
[----:B------:R-:W-:-:S03]  /*9980*/  WARPGROUP.ARRIVE ;  /* 0x00000000000079c5 */ /* 0x000fc60000000000 */
[----:B------:R-:W-:Y:S03]  /*9990*/  MUFU.EX2 R61, R61 ;  /* 0x0000003d003d7308 */ /* 0x000fe60000000800 */
[----:B------:R-:W-:Y:S05]  /*99a0*/  HGMMA.64x128x16.F32.BF16 R88, R152, gdesc[UR8].tnspB, R88, gsb0 ;  /* 0x41e0000898587df0 */ /* 0x000fea0008001858 */
[----:B------:R-:W0:Y:S01]  /*99b0*/  MUFU.EX2 R71, R71 ;  /* 0x0000004700477308 */ /* 0x000e220000000800 */
[----:B-1----:R-:W-:-:S07]  /*99c0*/  FADD.FTZ R7, R36, R7 ;  /* 0x0000000724077221 */ /* 0x002fce0000010000 */
[----:B------:R1:W2:Y:S08]  /*99d0*/  MUFU.EX2 R38, R169 ;  /* 0x000000a900267308 */ /* 0x0002b00000000800 */
[----:B------:R-:W3:Y:S01]  /*99e0*/  MUFU.EX2 R65, R65 ;  /* 0x0000004100417308 */ /* 0x000ee20000000800 */
[----:B-1----:R-:W-:Y:S01]  /*99f0*/  F2FP.BF16.F32.PACK_AB R169, R24, R13 ;  /* 0x0000000d18a9723e */ /* 0x002fe200000010ff */
[C---:B0-----:R-:W-:Y:S01]  /*9a00*/  FADD.FTZ R7, R71.reuse, R7 ;  /* 0x0000000747077221 */ /* 0x041fe20000010000 */
[----:B------:R-:W-:-:S05]  /*9a10*/  F2FP.BF16.F32.PACK_AB R163, R71, R36 ;  /* 0x0000002447a3723e */ /* 0x000fca00000010ff */
[----:B------:R-:W0:Y:S01]  /*9a20*/  MUFU.EX2 R75, R75 ;  /* 0x0000004b004b7308 */ /* 0x000e220000000800 */
[----:B--2---:R-:W-:-:S07]  /*9a30*/  FADD.FTZ R7, R38, R7 ;  /* 0x0000000726077221 */ /* 0x004fce0000010000 */
[----:B------:R-:W-:Y:S01]  /*9a40*/  MUFU.EX2 R14, R14 ;  /* 0x0000000e000e7308 */ /* 0x000fe20000000800 */
[----:B---3--:R-:W-:-:S07]  /*9a50*/  F2FP.BF16.F32.PACK_AB R156, R65, R12 ;  /* 0x0000000c419c723e */ /* 0x008fce00000010ff */
[----:B------:R-:W1:Y:S01]  /*9a60*/  MUFU.EX2 R69, R69 ;  /* 0x0000004500457308 */ /* 0x000e620000000800 */
[C---:B0-----:R-:W-:Y:S01]  /*9a70*/  FADD.FTZ R7, R75.reuse, R7 ;  /* 0x000000074b077221 */ /* 0x041fe20000010000 */
[----:B------:R-:W-:-:S06]  /*9a80*/  F2FP.BF16.F32.PACK_AB R157, R75, R38 ;  /* 0x000000264b9d723e */ /* 0x000fcc00000010ff */
[----:B------:R-:W-:Y:S08]  /*9a90*/  MUFU.EX2 R79, R79 ;  /* 0x0000004f004f7308 */ /* 0x000ff00000000800 */
[----:B------:R-:W-:Y:S01]  /*9aa0*/  MUFU.EX2 R24, R219 ;  /* 0x000000db00187308 */ /* 0x000fe20000000800 */
[----:B-1----:R-:W-:-:S07]  /*9ab0*/  F2FP.BF16.F32.PACK_AB R158, R69, R14 ;  /* 0x0000000e459e723e */ /* 0x002fce00000010ff */
[----:B------:R-:W0:Y:S08]  /*9ac0*/  MUFU.EX2 R73, R73 ;  /* 0x0000004900497308 */ /* 0x000e300000000800 */
[----:B------:R-:W1:Y:S08]  /*9ad0*/  MUFU.EX2 R83, R83 ;  /* 0x0000005300537308 */ /* 0x000e700000000800 */
[----:B------:R-:W2:Y:S01]  /*9ae0*/  MUFU.EX2 R81, R81 ;  /* 0x0000005100517308 */ /* 0x000ea20000000800 */
[----:B------:R-:W-:-:S02]  /*9af0*/  WARPGROUP.DEPBAR.LE gsb0, 0x0 ;  /* 0x00008000000079c5 */ /* 0x000fc40000010000 */
[----:B------:R3:W-:Y:S05]  /*9b00*/  @!P1 SYNCS.ARRIVE.TRANS64.RED.A1T0 RZ, [R21+URZ], RZ ;  /* 0x000000ff15ff99a7 */ /* 0x0007ea000810043f */
[----:B------:R-:W-:Y:S01]  /*9b10*/  MUFU.EX2 R155, R26 ;  /* 0x0000001a009b7308 */ /* 0x000fe20000000800 */
[----:B0-----:R-:W-:Y:S02]  /*9b20*/  F2FP.BF16.F32.PACK_AB R152, R73, R16 ;  /* 0x000000104998723e */ /* 0x001fe400000010ff */
[----:B-1----:R-:W-:Y:S02]  /*9b30*/  F2FP.BF16.F32.PACK_AB R153, R83, R24 ;  /* 0x000000185399723e */ /* 0x002fe400000010ff */
[----:B--2---:R-:W-:Y:S01]  /*9b40*/  F2FP.BF16.F32.PACK_AB R154, R81, R20 ;  /* 0x00000014519a723e */ /* 0x004fe200000010ff */
[----:B---3--:R-:W-:-:S04]  /*9b50*/  IMAD.U32 R21, RZ, RZ, UR7 ;  /* 0x00000007ff157e24 */ /* 0x008fc8000f8e00ff */
[----:B------:R-:W-:-:S05]  /*9b60*/  @!P1 VIADD R21, R21, 0x34860 ;  /* 0x0003486015159836 */ /* 0x000fca0000000000 */
[----:B------:R-:W-:-:S04]  /*9b70*/  @!P1 PRMT R21, RZ, 0x654, R21 ;  /* 0x00000654ff159816 */ /* 0x000fc80000000015 */
[----:B------:R0:W-:Y:S02]  /*9b80*/  @!P1 SYNCS.ARRIVE.TRANS64.RED.A1T0 RZ, [R21+URZ], RZ ;  /* 0x000000ff15ff99a7 */ /* 0x0001e4000810043f */
[----:B0-----:R-:W-:-:S04]  /*9b90*/  FADD.FTZ R21, R191, R28 ;  /* 0x0000001cbf157221 */ /* 0x001fc80000010000 */
[----:B------:R-:W-:Y:S01]  /*9ba0*/  FADD.FTZ R28, R170, R21 ;  /* 0x00000015aa1c7221 */ /* 0x000fe20000010000 */
[----:B------:R-:W-:-:S03]  /*9bb0*/  F2FP.BF16.F32.PACK_AB R170, R193, R170 ;  /* 0x000000aac1aa723e */ /* 0x000fc600000010ff */
[----:B------:R-:W-:Y:S02]  /*9bc0*/  FADD.FTZ R21, R193, R28 ;  /* 0x0000001cc1157221 */ /* 0x000fe40000010000 */
[----:B------:R0:W1:Y:S02]  /*9bd0*/  MUFU.EX2 R28, R171 ;  /* 0x000000ab001c7308 */ /* 0x0000640000000800 */
[----:B------:R-:W-:Y:S01]  /*9be0*/  FADD.FTZ R6, R164, R21 ;  /* 0x00000015a4067221 */ /* 0x000fe20000010000 */
[----:B------:R-:W-:-:S03]  /*9bf0*/  F2FP.BF16.F32.PACK_AB R164, R55, R164 ;  /* 0x000000a437a4723e */ /* 0x000fc600000010ff */
[----:B------:R-:W-:Y:S01]  /*9c00*/  FADD.FTZ R21, R55, R6 ;  /* 0x0000000637157221 */ /* 0x000fe20000010000 */
[----:B0-----:R-:W-:-:S03]  /*9c10*/  F2FP.BF16.F32.PACK_AB R171, R22, R9 ;  /* 0x0000000916ab723e */ /* 0x001fc600000010ff */
[----:B------:R-:W-:Y:S01]  /*9c20*/  FADD.FTZ R6, R166, R21 ;  /* 0x00000015a6067221 */ /* 0x000fe20000010000 */
[----:B------:R-:W0:Y:S01]  /*9c30*/  MUFU.EX2 R22, R221 ;  /* 0x000000dd00167308 */ /* 0x000e220000000800 */
[C---:B------:R-:W-:Y:S02]  /*9c40*/  F2FP.BF16.F32.PACK_AB R166, R57.reuse, R166 ;  /* 0x000000a639a6723e */ /* 0x040fe400000010ff */
[----:B------:R-:W-:Y:S01]  /*9c50*/  FADD.FTZ R21, R57, R6 ;  /* 0x0000000639157221 */ /* 0x000fe20000010000 */
[----:B-1----:R-:W-:-:S03]  /*9c60*/  FADD.FTZ R7, R28, R7 ;  /* 0x000000071c077221 */ /* 0x002fc60000010000 */
[----:B------:R-:W-:Y:S01]  /*9c70*/  FADD.FTZ R6, R160, R21 ;  /* 0x00000015a0067221 */ /* 0x000fe20000010000 */
[----:B------:R-:W-:Y:S01]  /*9c80*/  F2FP.BF16.F32.PACK_AB R160, R59, R160 ;  /* 0x000000a03ba0723e */ /* 0x000fe200000010ff */
[----:B------:R-:W-:Y:S02]  /*9c90*/  FADD.FTZ R7, R79, R7 ;  /* 0x000000074f077221 */ /* 0x000fe40000010000 */
[----:B------:R-:W-:Y:S01]  /*9ca0*/  FADD.FTZ R13, R59, R6 ;  /* 0x000000063b0d7221 */ /* 0x000fe20000010000 */
[----:B------:R-:W-:Y:S01]  /*9cb0*/  F2FP.BF16.F32.PACK_AB R159, R79, R28 ;  /* 0x0000001c4f9f723e */ /* 0x000fe200000010ff */
[----:B------:R-:W-:Y:S02]  /*9cc0*/  FADD.FTZ R7, R24, R7 ;  /* 0x0000000718077221 */ /* 0x000fe40000010000 */
[----:B------:R-:W-:Y:S01]  /*9cd0*/  FADD.FTZ R6, R162, R13 ;  /* 0x0000000da2067221 */ /* 0x000fe20000010000 */
[----:B------:R-:W-:Y:S01]  /*9ce0*/  F2FP.BF16.F32.PACK_AB R162, R61, R162 ;  /* 0x000000a23da2723e */ /* 0x000fe200000010ff */
[----:B------:R-:W-:-:S02]  /*9cf0*/  FADD.FTZ R7, R83, R7 ;  /* 0x0000000753077221 */ /* 0x000fc40000010000 */
[----:B------:R-:W-:Y:S02]  /*9d00*/  FADD.FTZ R9, R61, R6 ;  /* 0x000000063d097221 */ /* 0x000fe40000010000 */
[----:B0-----:R-:W-:Y:S02]  /*9d10*/  FADD.FTZ R8, R22, R7 ;  /* 0x0000000716087221 */ /* 0x001fe40000010000 */
        /* <DEDUP_REMOVED lines=10> */
[C---:B------:R-:W-:Y:S01]  /*9dc0*/  FADD.FTZ R6, R155.reuse, R8 ;  /* 0x000000089b067221 */ /* 0x040fe20000010000 */
[----:B------:R-:W-:Y:S01]  /*9dd0*/  F2FP.BF16.F32.PACK_AB R155, R155, R22 ;  /* 0x000000169b9b723e */ /* 0x000fe200000010ff */
[----:B------:R-:W-:Y:S01]  /*9de0*/  IMAD.MOV.U32 R8, RZ, RZ, R11 ;  /* 0x000000ffff087224 */ /* 0x000fe200078e000b */
[----:B------:R-:W-:Y:S06]  /*9df0*/  @P2 BRA `(.L_x_2074) ;  /* 0xffffffd400ec2947 */ /* 0x000fec000383ffff */
.L_x_2065:
        /* <DEDUP_REMOVED lines=67> */
.L_x_2075:
[----:B------:R-:W-:Y:S01]  /*a230*/  ULEA UR5, UR37, UR36, 0x3 ;  /* 0x0000002425057291 */ /* 0x000fe2000f8e183f */
[----:B------:R-:W-:-:S08]  /*a240*/  SHF.L.U32 R3, R3, 0x1f, RZ ;  /* 0x0000001f03037819 */ /* 0x000fd000000006ff */
[----:B------:R0:W1:Y:S01]  /*a250*/  SYNCS.PHASECHK.TRANS64.TRYWAIT P2, [UR5+0x34850], R3 ;  /* 0x03485003ff0075a7 */ /* 0x0000620008040145 */
[----:B------:R-:W-:Y:S05]  /*a260*/  @!P0 BRA `(.L_x_2076) ;  /* 0x0000000000048947 */ /* 0x000fea0003800000 */
[----:B------:R-:W-:Y:S01]  /*a270*/  BPT.TRAP 0x1 ;  /* 0x000000040000795c */ /* 0x000fe20000300000 */
.L_x_2076:
[----:B-1----:R-:W-:Y:S05]  /*a280*/  @P2 BRA `(.L_x_2077) ;  /* 0x0000000000082947 */ /* 0x002fea0003800000 */
[----:B------:R-:W1:Y:S02]  /*a290*/  SYNCS.PHASECHK.TRANS64.TRYWAIT P0, [UR5+0x34850], R3 ;  /* 0x03485003ff0075a7 */ /* 0x000e640008000145 */
[----:B-1----:R-:W-:Y:S05]  /*a2a0*/  @!P0 BRA `(.L_x_2078) ;  /* 0x00000060008c8947 */ /* 0x002fea0003800000 */
.L_x_2077:
        /* <DEDUP_REMOVED lines=9> */
[----:B------:R-:W-:Y:S01]  /*a340*/  IMAD.MOV.U32 R2, RZ, RZ, -0x800000 ;  /* 0xff800000ff027424 */ /* 0x000fe200078e00ff */
[----:B------:R-:W-:-:S02]  /*a350*/  ULOP3.LUT UR4, UR36, 0x4000000, URZ, 0xfc, !UPT ;  /* 0x0400000024047892 */ /* 0x000fc4000f8efc3f */
[----:B------:R-:W-:Y:S02]  /*a360*/  @!P1 PRMT R9, RZ, 0x654, R9 ;  /* 0x00000654ff099816 */ /* 0x000fe40000000009 */
[----:B------:R-:W-:-:S07]  /*a370*/  ULEA UR4, UR37, UR4, 0xb ;  /* 0x0000000425047291 */ /* 0x000fce000f8e583f */
[----:B------:R-:W-:Y:S02]  /*a380*/  UMOV UR6, UR4 ;  /* 0x0000000400067c82 */ /* 0x000fe40008000000 */
[----:B------:R-:W-:Y:S01]  /*a390*/  HGMMA.64x128x16.F32.BF16 R24, R180, gdesc[UR4].tnspB, R24, gsb0 ;  /* 0x41e00004b4187df0 */ /* 0x000fe20008001818 */
[----:B------:R-:W-:Y:S01]  /*a3a0*/  UIADD3 UR6, UR4, 0x80, URZ ;  /* 0x0000008004067890 */ /* 0x000fe2000fffe03f */
[----:B-1----:R-:W-:Y:S01]  /*a3b0*/  FADD.FTZ R0, R0, R7 ;  /* 0x0000000700007221 */ /* 0x002fe20000010000 */
[----:B------:R-:W-:Y:S01]  /*a3c0*/  UMOV UR7, 0x40000040 ;  /* 0x4000004000077882 */ /* 0x000fe20000000000 */
[----:B0-----:R-:W-:Y:S01]  /*a3d0*/  FADD.FTZ R4, R3, R6 ;  /* 0x0000000603047221 */ /* 0x001fe20000010000 */
[----:B------:R-:W-:Y:S02]  /*a3e0*/  IMAD.MOV.U32 R6, RZ, RZ, RZ ;  /* 0x000000ffff067224 */ /* 0x000fe400078e00ff */
[----:B------:R-:W0:Y:S04]  /*a3f0*/  SHFL.BFLY PT, R3, R0, 0x1, 0x1f ;  /* 0x0c201f0000037f89 */ /* 0x000e2800000e0000 */
[----:B------:R-:W1:Y:S01]  /*a400*/  SHFL.BFLY PT, R5, R4, 0x1, 0x1f ;  /* 0x0c201f0004057f89 */ /* 0x000e6200000e0000 */
[----:B0-----:R-:W-:Y:S01]  /*a410*/  FADD.FTZ R12, R0, R3 ;  /* 0x00000003000c7221 */ /* 0x001fe20000010000 */
[----:B------:R-:W-:-:S02]  /*a420*/  MOV R3, RZ ;  /* 0x000000ff00037202 */ /* 0x000fc40000000f00 */
[----:B------:R-:W-:Y:S01]  /*a430*/  MOV R0, 0xff800000 ;  /* 0xff80000000007802 */ /* 0x000fe20000000f00 */
        /* <DEDUP_REMOVED lines=114> */
.L_x_2048:
[----:B------:R-:W-:Y:S05]  /*ab60*/  @P0 BRA `(.L_x_2079) ;  /* 0x0000001400340947 */ /* 0x000fea0003800000 */
[----:B------:R-:W1:Y:S01]  /*ab70*/  S2R R3, SR_TID.X ;  /* 0x0000000000037919 */ /* 0x000e620000002100 */
[----:B------:R-:W2:Y:S01]  /*ab80*/  LDC R17, c[0x0][0xbe8] ;  /* 0x0002fa00ff117b82 */ /* 0x000ea20000000800 */
[----:B------:R-:W-:Y:S01]  /*ab90*/  SHF.R.S32.HI R11, RZ, 0x1f, R18 ;  /* 0x0000001fff0b7819 */ /* 0x000fe20000011412 */
[----:B------:R-:W-:Y:S01]  /*aba0*/  ULDC.64 UR4, c[0x0][0xbd0] ;  /* 0x0002f40000047ab9 */ /* 0x000fe20000000a00 */
[----:B------:R-:W3:Y:S01]  /*abb0*/  S2R R16, SR_CTAID.X ;  /* 0x0000000000107919 */ /* 0x000ee20000002500 */
[----:B------:R-:W-:Y:S01]  /*abc0*/  ULDC.64 UR6, c[0x0][0xb38] ;  /* 0x0002ce0000067ab9 */ /* 0x000fe20000000a00 */
[----:B------:R-:W-:Y:S03]  /*abd0*/  BSSY B0, `(.L_x_2080) ;  /* 0x00000e2000007945 */ /* 0x000fe60003800000 */
[----:B------:R-:W4:Y:S08]  /*abe0*/  S2UR UR9, SR_CTAID.Z ;  /* 0x00000000000979c3 */ /* 0x000f300000002700 */
[----:B------:R-:W5:Y:S08]  /*abf0*/  LDC.64 R20, c[0x0][0xbd8] ;  /* 0x0002f600ff147b82 */ /* 0x000f700000000a00 */
[----:B------:R-:W-:Y:S01]  /*ac00*/  BAR.SYNC.DEFER_BLOCKING 0x1, 0x100 ;  /* 0x0044000000007b1d */ /* 0x000fe20000010000 */
[----:B--2---:R-:W-:-:S07]  /*ac10*/  ISETP.NE.AND P0, PT, R17, 0x1, PT ;  /* 0x000000011100780c */ /* 0x004fce0003f05270 */
[----:B------:R-:W2:Y:S01]  /*ac20*/  S2UR UR8, SR_CTAID.Y ;  /* 0x00000000000879c3 */ /* 0x000ea20000002600 */
[----:B-1----:R-:W-:-:S07]  /*ac30*/  VIADD R3, R3, 0xffffff80 ;  /* 0xffffff8003037836 */ /* 0x002fce0000000000 */
[----:B------:R-:W2:Y:S01]  /*ac40*/  LDC R19, c[0x0][0xc50] ;  /* 0x00031400ff137b82 */ /* 0x000ea20000000800 */
[----:B0-----:R-:W-:-:S04]  /*ac50*/  SHF.R.S32.HI R4, RZ, 0x1f, R3 ;  /* 0x0000001fff047819 */ /* 0x001fc80000011403 */
[----:B------:R-:W-:-:S03]  /*ac60*/  LEA.HI R5, R4, R3, RZ, 0x7 ;  /* 0x0000000304057211 */ /* 0x000fc600078f38ff */
[----:B------:R-:W0:Y:S01]  /*ac70*/  LDC.64 R22, c[0x0][0xb40] ;  /* 0x0002d000ff167b82 */ /* 0x000e220000000a00 */
[----:B------:R-:W-:Y:S02]  /*ac80*/  LEA.HI R4, R4, R3, RZ, 0x2 ;  /* 0x0000000304047211 */ /* 0x000fe400078f10ff */
[----:B------:R-:W-:Y:S02]  /*ac90*/  LOP3.LUT R6, R5, 0xffffff80, RZ, 0xc0, !PT ;  /* 0xffffff8005067812 */ /* 0x000fe400078ec0ff */
[----:B------:R-:W-:-:S03]  /*aca0*/  LOP3.LUT R4, R4, 0xfffffffc, RZ, 0xc0, !PT ;  /* 0xfffffffc04047812 */ /* 0x000fc600078ec0ff */
[C---:B------:R-:W-:Y:S01]  /*acb0*/  IMAD.IADD R88, R3.reuse, 0x1, -R6 ;  /* 0x0000000103587824 */ /* 0x040fe200078e0a06 */
[----:B------:R-:W-:Y:S01]  /*acc0*/  SHF.R.S32.HI R6, RZ, 0x7, R5 ;  /* 0x00000007ff067819 */ /* 0x000fe20000011405 */
[----:B------:R-:W1:Y:S01]  /*acd0*/  @P0 LDC R13, c[0x0][0xbec] ;  /* 0x0002fb00ff0d0b82 */ /* 0x000e620000000800 */
[----:B------:R-:W-:Y:S02]  /*ace0*/  IADD3 R10, R3, -R4, RZ ;  /* 0x80000004030a7210 */ /* 0x000fe40007ffe0ff */
[----:B------:R-:W-:Y:S02]  /*acf0*/  SHF.R.S32.HI R7, RZ, 0x1f, R88 ;  /* 0x0000001fff077819 */ /* 0x000fe40000011458 */
[----:B------:R-:W-:Y:S02]  /*ad00*/  LEA.HI R3, R5, R6, RZ, 0x1 ;  /* 0x0000000605037211 */ /* 0x000fe400078f08ff */
[CC--:B------:R-:W-:Y:S01]  /*ad10*/  LEA.HI R89, R7.reuse, R88.reuse, RZ, 0x2 ;  /* 0x0000005807597211 */ /* 0x0c0fe200078f10ff */
[----:B------:R-:W1:Y:S01]  /*ad20*/  @P0 LDC R91, c[0x0][0xbec] ;  /* 0x0002fb00ff5b0b82 */ /* 0x000e620000000800 */
[----:B------:R-:W-:-:S02]  /*ad30*/  LEA.HI R7, R7, R88, RZ, 0x5 ;  /* 0x0000005807077211 */ /* 0x000fc400078f28ff */
[--C-:B------:R-:W-:Y:S02]  /*ad40*/  SHF.R.S32.HI R8, RZ, 0x2, R89.reuse ;  /* 0x00000002ff087819 */ /* 0x100fe40000011459 */
[----:B------:R-:W-:Y:S02]  /*ad50*/  SHF.R.S32.HI R9, RZ, 0x1f, R89 ;  /* 0x0000001fff097819 */ /* 0x000fe40000011459 */
[----:B------:R-:W-:Y:S01]  /*ad60*/  LOP3.LUT R3, R3, 0x3fffffe, RZ, 0xc0, !PT ;  /* 0x03fffffe03037812 */ /* 0x000fe200078ec0ff */
[----:B------:R-:W1:Y:S01]  /*ad70*/  @P0 LDC R15, c[0x0][0xbf0] ;  /* 0x0002fc00ff0f0b82 */ /* 0x000e620000000800 */
[----:B------:R-:W-:Y:S02]  /*ad80*/  LEA.HI R9, R9, R8, RZ, 0x3 ;  /* 0x0000000809097211 */ /* 0x000fe400078f18ff */
[----:B------:R-:W-:Y:S01]  /*ad90*/  SHF.R.S32.HI R7, RZ, 0x5, R7 ;  /* 0x00000005ff077819 */ /* 0x000fe20000011407 */
[----:B------:R-:W-:Y:S01]  /*ada0*/  IMAD.IADD R3, R6, 0x1, -R3 ;  /* 0x0000000106037824 */ /* 0x000fe200078e0a03 */
[----:B------:R-:W-:-:S02]  /*adb0*/  LOP3.LUT R9, R9, 0xfffffff8, RZ, 0xc0, !PT ;  /* 0xfffffff809097812 */ /* 0x000fc400078ec0ff */
[----:B------:R-:W-:Y:S01]  /*adc0*/  LEA.HI R5, R10, R10, RZ, 0x1 ;  /* 0x0000000a0a057211 */ /* 0x000fe200078f08ff */
[----:B------:R-:W1:Y:S01]  /*add0*/  @P0 LDC R14, c[0x0][0xbf0] ;  /* 0x0002fc00ff0e0b82 */ /* 0x000e620000000800 */
[----:B------:R-:W-:Y:S01]  /*ade0*/  LOP3.LUT R89, R89, 0x7ffffffc, RZ, 0xc0, !PT ;  /* 0x7ffffffc59597812 */ /* 0x000fe200078ec0ff */
[----:B------:R-:W-:Y:S01]  /*adf0*/  IMAD.IADD R4, R8, 0x1, -R9 ;  /* 0x0000000108047824 */ /* 0x000fe200078e0a09 */
[----:B------:R-:W-:-:S03]  /*ae00*/  LOP3.LUT R5, R5, 0x1ffffffe, RZ, 0xc0, !PT ;  /* 0x1ffffffe05057812 */ /* 0x000fc600078ec0ff */
[----:B------:R-:W-:Y:S01]  /*ae10*/  IMAD R4, R7, 0x10, R4 ;  /* 0x0000001007047824 */ /* 0x000fe200078e0204 */
[----:B------:R-:W-:Y:S01]  /*ae20*/  IADD3 R8, R10, -R5, RZ ;  /* 0x800000050a087210 */ /* 0x000fe20007ffe0ff */
[----:B------:R-:W-:Y:S02]  /*ae30*/  IMAD R7, R11, UR4, RZ ;  /* 0x000000040b077c24 */ /* 0x000fe4000f8e02ff */
[----:B------:R-:W-:Y:S02]  /*ae40*/  IMAD R3, R3, 0x40, R4 ;  /* 0x0000004003037824 */ /* 0x000fe400078e0204 */
[----:B------:R-:W-:Y:S01]  /*ae50*/  IMAD.WIDE.U32 R4, R18, UR4, RZ ;  /* 0x0000000412047c25 */ /* 0x000fe2000f8e00ff */
[----:B----4-:R-:W-:-:S03]  /*ae60*/  USHF.R.S32.HI UR4, URZ, 0x1f, UR9 ;  /* 0x0000001f3f047899 */ /* 0x010fc60008011409 */
[----:B------:R-:W-:Y:S02]  /*ae70*/  IMAD R9, R18, UR5, R7 ;  /* 0x0000000512097c24 */ /* 0x000fe4000f8e0207 */
[----:B------:R-:W-:Y:S02]  /*ae80*/  IMAD R11, R11, UR6, RZ ;  /* 0x000000060b0b7c24 */ /* 0x000fe4000f8e02ff */
[----:B------:R-:W-:Y:S02]  /*ae90*/  IMAD R8, R8, 0x8, R3 ;  /* 0x0000000808087824 */ /* 0x000fe400078e0203 */
[----:B------:R-:W-:Y:S02]  /*aea0*/  IMAD.IADD R5, R5, 0x1, R9 ;  /* 0x0000000105057824 */ /* 0x000fe400078e0209 */
[----:B------:R-:W-:Y:S01]  /*aeb0*/  IMAD.WIDE.U32 R6, R18, UR6, RZ ;  /* 0x0000000612067c25 */ /* 0x000fe2000f8e00ff */
[----:B---3--:R-:W-:-:S03]  /*aec0*/  LEA R8, R16, R8, 0x7 ;  /* 0x0000000810087211 */ /* 0x008fc600078e38ff */
[----:B------:R-:W-:Y:S01]  /*aed0*/  IMAD R9, R18, UR7, R11 ;  /* 0x0000000712097c24 */ /* 0x000fe2000f8e020b */
[----:B------:R-:W-:Y:S01]  /*aee0*/  ULDC.64 UR6, c[0x0][0xb48] ;  /* 0x0002d20000067ab9 */ /* 0x000fe20000000a00 */
[C---:B-----5:R-:W-:Y:S02]  /*aef0*/  IMAD R10, R20.reuse, UR4, RZ ;  /* 0x00000004140a7c24 */ /* 0x060fe4000f8e02ff */
[----:B------:R-:W-:Y:S02]  /*af00*/  IMAD.MOV R18, RZ, RZ, -R18 ;  /* 0x000000ffff127224 */ /* 0x000fe400078e0a12 */
[----:B------:R-:W-:Y:S02]  /*af10*/  IMAD R11, R21, UR9, R10 ;  /* 0x00000009150b7c24 */ /* 0x000fe4000f8e020a */
[----:B------:R-:W-:-:S04]  /*af20*/  IMAD.WIDE.U32 R4, R20, UR9, R4 ;  /* 0x0000000914047c25 */ /* 0x000fc8000f8e0004 */
[----:B0-----:R-:W-:Y:S01]  /*af30*/  IMAD R12, R22, UR4, RZ ;  /* 0x00000004160c7c24 */ /* 0x001fe2000f8e02ff */
[----:B------:R-:W-:Y:S01]  /*af40*/  IADD3 R5, R5, R11, RZ ;  /* 0x0000000b05057210 */ /* 0x000fe20007ffe0ff */
[----:B--2---:R-:W-:Y:S01]  /*af50*/  IMAD R19, R19, R18, UR8 ;  /* 0x0000000813137e24 */ /* 0x004fe2000f8e0212 */
[----:B------:R-:W-:Y:S01]  /*af60*/  ULDC.64 UR4, c[0x0][0xbe0] ;  /* 0x0002f80000047ab9 */ /* 0x000fe20000000a00 */
[----:B------:R-:W-:Y:S02]  /*af70*/  IMAD.IADD R7, R7, 0x1, R9 ;  /* 0x0000000107077824 */ /* 0x000fe400078e0209 */
[----:B-1----:R-:W-:-:S04]  /*af80*/  @P0 IMAD.HI.U32 R10, R8, R13, RZ ;  /* 0x0000000d080a0227 */ /* 0x002fc800078e00ff */
[----:B------:R-:W-:Y:S01]  /*af90*/  IMAD R13, R23, UR9, R12 ;  /* 0x00000009170d7c24 */ /* 0x000fe2000f8e020c */
[----:B------:R-:W-:Y:S01]  /*afa0*/  SHF.R.S32.HI R12, RZ, 0x1f, R19 ;  /* 0x0000001fff0c7819 */ /* 0x000fe20000011413 */
[----:B------:R-:W-:Y:S01]  /*afb0*/  IMAD.WIDE.U32 R6, R22, UR9, R6 ;  /* 0x0000000916067c25 */ /* 0x000fe2000f8e0006 */
[----:B------:R-:W-:-:S03]  /*afc0*/  ULDC.64 UR8, c[0x0][0xb28] ;  /* 0x0002ca0000087ab9 */ /* 0x000fc60000000a00 */
        /* <DEDUP_REMOVED lines=10> */
[----:B------:R-:W-:Y:S01]  /*b070*/  IMAD R15, R19, UR7, R13 ;  /* 0x00000007130f7c24 */ /* 0x000fe2000f8e020d */
[--C-:B------:R-:W-:Y:S01]  /*b080*/  SHF.R.S32.HI R13, RZ, 0x1f, R9.reuse ;  /* 0x0000001fff0d7819 */ /* 0x100fe20000011409 */
[----:B------:R-:W-:Y:S01]  /*b090*/  IMAD.MOV R9, RZ, RZ, -R9 ;  /* 0x000000ffff097224 */ /* 0x000fe200078e0a09 */
[----:B------:R-:W-:Y:S01]  /*b0a0*/  IADD3 R14, -R11, RZ, RZ ;  /* 0x000000ff0b0e7210 */ /* 0x000fe20007ffe1ff */
[----:B------:R-:W-:Y:S01]  /*b0b0*/  IMAD R12, R19, UR5, R10 ;  /* 0x00000005130c7c24 */ /* 0x000fe2000f8e020a */
[----:B------:R-:W-:Y:S01]  /*b0c0*/  SHF.R.S32.HI R10, RZ, 0x1f, R11 ;  /* 0x0000001fff0a7819 */ /* 0x000fe2000001140b */
[----:B------:R-:W-:Y:S01]  /*b0d0*/  IMAD R9, R17, R9, R8 ;  /* 0x0000000911097224 */ /* 0x000fe200078e0208 */
[----:B------:R-:W-:Y:S01]  /*b0e0*/  ULDC.64 UR4, c[0x0][0xb30] ;  /* 0x0002cc0000047ab9 */ /* 0x000fe20000000a00 */
[----:B------:R-:W-:Y:S01]  /*b0f0*/  IMAD.WIDE.U32 R6, R19, UR6, R6 ;  /* 0x0000000613067c25 */ /* 0x000fe2000f8e0006 */
[----:B------:R-:W-:Y:S01]  /*b100*/  IADD3.X R5, R13, R5, R12, P0, !PT ;  /* 0x000000050d057210 */ /* 0x000fe200007fe40c */
[----:B------:R-:W-:-:S02]  /*b110*/  ULDC.64 UR6, c[0x0][0xbc8] ;  /* 0x0002f20000067ab9 */ /* 0x000fc40000000a00 */
        /* <DEDUP_REMOVED lines=21> */
[----:B------:R-:W-:Y:S01]  /*b270*/  IADD3 R5, R7, R15, RZ ;  /* 0x0000000f07057210 */ /* 0x000fe20007ffe0ff */
[----:B------:R-:W-:Y:S01]  /*b280*/  IMAD R3, R16, 0x80, R3 ;  /* 0x0000008010037824 */ /* 0x000fe200078e0203 */
[----:B------:R-:W-:Y:S01]  /*b290*/  LEA R20, P1, R6, UR8, 0x2 ;  /* 0x0000000806147c11 */ /* 0x000fe2000f8210ff */
[----:B0-----:R-:W-:Y:S01]  /*b2a0*/  ULEA UR4, UR5, UR4, 0x18 ;  /* 0x0000000405047291 */ /* 0x001fe2000f8ec03f */
[----:B------:R-:W-:Y:S01]  /*b2b0*/  LEA.HI.X R9, R4, UR7, R9, 0x2, P0 ;  /* 0x0000000704097c11 */ /* 0x000fe200080f1409 */
[----:B------:R-:W-:Y:S01]  /*b2c0*/  IMAD R16, R17, UR6, RZ ;  /* 0x0000000611107c24 */ /* 0x000fe2000f8e02ff */
[----:B------:R-:W-:Y:S01]  /*b2d0*/  LEA.HI.X R22, R6, UR9, R5, 0x2, P1 ;  /* 0x0000000906167c11 */ /* 0x000fe200088f1405 */
[----:B------:R-:W-:Y:S01]  /*b2e0*/  SHFL.IDX PT, R4, R8, RZ, 0x1c1f ;  /* 0x001c1fff08047589 */ /* 0x000fe200000e0000 */
[C---:B------:R-:W-:Y:S01]  /*b2f0*/  LOP3.LUT P0, RZ, R88.reuse, 0x3, RZ, 0xc0, !PT ;  /* 0x0000000358ff7812 */ /* 0x040fe2000780c0ff */
        /* <DEDUP_REMOVED lines=24> */
[----:B------:R-:W-:Y:S01]  /*b480*/  ISETP.GE.AND P0, PT, R6, UR4, PT ;  /* 0x0000000406007c0c */ /* 0x000fe2000bf06270 */
[----:B------:R-:W-:Y:S01]  /*b490*/  VIADD R9, R19, 0x30 ;  /* 0x0000003013097836 */ /* 0x000fe20000000000 */
[----:B------:R-:W-:Y:S01]  /*b4a0*/  ISETP.GE.AND P1, PT, R7, UR4, PT ;  /* 0x0000000407007c0c */ /* 0x000fe2000bf26270 */
[C---:B------:R-:W-:Y:S01]  /*b4b0*/  VIADD R10, R19.reuse, 0x38 ;  /* 0x00000038130a7836 */ /* 0x040fe20000000000 */
[C---:B------:R-:W-:Y:S01]  /*b4c0*/  IADD3 R11, R19.reuse, 0x40, RZ ;  /* 0x00000040130b7810 */ /* 0x040fe20007ffe0ff */
[----:B------:R-:W-:Y:S01]  /*b4d0*/  VIADD R12, R19, 0x50 ;  /* 0x00000050130c7836 */ /* 0x000fe20000000000 */
[----:B------:R-:W-:-:S02]  /*b4e0*/  ISETP.GE.AND P4, PT, R9, UR4, PT ;  /* 0x0000000409007c0c */ /* 0x000fc4000bf86270 */
[----:B------:R-:W-:Y:S01]  /*b4f0*/  ISETP.GE.AND P5, PT, R10, UR4, PT ;  /* 0x000000040a007c0c */ /* 0x000fe2000bfa6270 */
[----:B---34-:R-:W-:Y:S01]  /*b500*/  @!P2 IMAD.WIDE R2, R19, 0x4, R14 ;  /* 0x000000041302a825 */ /* 0x018fe200078e020e */
[----:B------:R-:W-:Y:S02]  /*b510*/  ISETP.GE.AND P6, PT, R11, UR4, PT ;  /* 0x000000040b007c0c */ /* 0x000fe4000bfc6270 */
[----:B------:R-:W-:Y:S02]  /*b520*/  @!P3 LEA.HI R0, R0, R0, RZ, 0x1 ;  /* 0x000000000000b211 */ /* 0x000fe400078f08ff */
[----:B------:R0:W-:Y:S01]  /*b530*/  @!P2 ST.E.64 desc[UR42][R2.64], R24 ;  /* 0x000000180200a985 */ /* 0x0001e2000c101b2a */
[----:B------:R-:W-:Y:S02]  /*b540*/  @!P0 LEA.HI R6, R6, R6, RZ, 0x1 ;  /* 0x0000000606068211 */ /* 0x000fe400078f08ff */
[----:B------:R-:W-:Y:S02]  /*b550*/  @!P3 LOP3.LUT R5, R0, 0xfffffffe, RZ, 0xc0, !PT ;  /* 0xfffffffe0005b812 */ /* 0x000fe400078ec0ff */
[----:B------:R-:W-:-:S02]  /*b560*/  IADD3 R0, R19, 0x20, RZ ;  /* 0x0000002013007810 */ /* 0x000fc40007ffe0ff */
        /* <DEDUP_REMOVED lines=10> */
[----:B------:R-:W-:Y:S02]  /*b610*/  @!P2 LEA.HI R0, R0, R0, RZ, 0x1 ;  /* 0x000000000000a211 */ /* 0x000fe400078f08ff */
[----:B------:R-:W-:Y:S02]  /*b620*/  IADD3 R18, R19, 0x60, RZ ;  /* 0x0000006013127810 */ /* 0x000fe40007ffe0ff */
[----:B------:R0:W-:Y:S01]  /*b630*/  @!P0 ST.E.64 desc[UR42][R2.64], R32 ;  /* 0x0000002002008985 */ /* 0x0001e2000c101b2a */
[----:B------:R-:W-:Y:S02]  /*b640*/  @!P3 LEA.HI R8, R8, R8, RZ, 0x1 ;  /* 0x000000080808b211 */ /* 0x000fe400078f08ff */
[----:B-1----:R-:W-:Y:S02]  /*b650*/  @!P1 LOP3.LUT R5, R7, 0xfffffffe, RZ, 0xc0, !PT ;  /* 0xfffffffe07059812 */ /* 0x002fe400078ec0ff */
[----:B------:R-:W-:-:S02]  /*b660*/  @!P2 LOP3.LUT R7, R0, 0xfffffffe, RZ, 0xc0, !PT ;  /* 0xfffffffe0007a812 */ /* 0x000fc400078ec0ff */
        /* <DEDUP_REMOVED lines=8> */
[----:B0-----:R-:W-:Y:S02]  /*b6f0*/  @!P3 IMAD.WIDE R2, R9, 0x4, R14 ;  /* 0x000000040902b825 */ /* 0x001fe400078e020e */
[----:B------:R0:W-:Y:S02]  /*b700*/  @!P2 ST.E.64 desc[UR42][R6.64], R40 ;  /* 0x000000280600a985 */ /* 0x0001e4000c101b2a */
[----:B------:R-:W-:-:S02]  /*b710*/  VIADD R0, R19, 0x48 ;  /* 0x0000004813007836 */ /* 0x000fc40000000000 */
[--C-:B------:R-:W-:Y:S01]  /*b720*/  @!P5 IMAD.WIDE R8, R13, 0x4, R14.reuse ;  /* 0x000000040d08d825 */ /* 0x100fe200078e020e */
[----:B------:R2:W-:Y:S01]  /*b730*/  @!P3 ST.E.64 desc[UR42][R2.64], R44 ;  /* 0x0000002c0200b985 */ /* 0x0005e2000c101b2a */
[----:B------:R-:W-:Y:S02]  /*b740*/  ISETP.GE.AND P3, PT, R18, UR4, PT ;  /* 0x0000000412007c0c */ /* 0x000fe4000bf66270 */
[----:B------:R-:W-:Y:S01]  /*b750*/  VIADD R13, R19, 0x58 ;  /* 0x00000058130d7836 */ /* 0x000fe20000000000 */
[----:B------:R-:W-:Y:S01]  /*b760*/  ISETP.GE.AND P0, PT, R0, UR4, PT ;  /* 0x0000000400007c0c */ /* 0x000fe2000bf06270 */
[--C-:B-1----:R-:W-:Y:S01]  /*b770*/  @!P4 IMAD.WIDE R4, R11, 0x4, R14.reuse ;  /* 0x000000040b04c825 */ /* 0x102fe200078e020e */
[----:B------:R-:W-:Y:S02]  /*b780*/  @!P1 LEA.HI R12, R12, R12, RZ, 0x1 ;  /* 0x0000000c0c0c9211 */ /* 0x000fe400078f08ff */
        /* <DEDUP_REMOVED lines=38> */
.L_x_2081:
[----:B------:R-:W-:Y:S05]  /*b9f0*/  BSYNC B0 ;  /* 0x0000000000007941 */ /* 0x000fea0003800000 */
.L_x_2080:
[----:B------:R-:W-:Y:S01]  /*ba00*/  ISETP.GE.AND P0, PT, R17, R16, PT ;  /* 0x000000101100720c */ /* 0x000fe20003f06270 */
[----:B0-----:R0:W1:Y:S04]  /*ba10*/  SHFL.IDX PT, R13, R22, 0x1, 0x1c1f ;  /* 0x003c1f00160d7f89 */ /* 0x00106800000e0000 */
[----:B------:R0:W0:Y:S08]  /*ba20*/  SHFL.IDX PT, R12, R20, 0x1, 0x1c1f ;  /* 0x003c1f00140c7f89 */ /* 0x00003000000e0000 */
[----:B------:R-:W-:Y:S05]  /*ba30*/  @P0 BRA `(.L_x_2046) ;  /* 0x0000004800100947 */ /* 0x000fea0003800000 */
[----:B------:R-:W-:Y:S01]  /*ba40*/  ULDC UR4, c[0x0][0xac8] ;  /* 0x0002b20000047ab9 */ /* 0x000fe20000000800 */
[C---:B--2---:R-:W-:Y:S01]  /*ba50*/  IADD3 R0, R19.reuse, 0x8, RZ ;  /* 0x0000000813007810 */ /* 0x044fe20007ffe0ff */
[C---:B------:R-:W-:Y:S01]  /*ba60*/  VIADD R4, R19.reuse, 0x10 ;  /* 0x0000001013047836 */ /* 0x040fe20000000000 */
[C---:B------:R-:W-:Y:S01]  /*ba70*/  ISETP.GE.AND P0, PT, R19.reuse, UR4, PT ;  /* 0x0000000413007c0c */ /* 0x040fe2000bf06270 */
        /* <DEDUP_REMOVED lines=8> */
[----:B------:R-:W-:Y:S01]  /*bb00*/  VIADD R16, R19, 0x40 ;  /* 0x0000004013107836 */ /* 0x000fe20000000000 */
[----:B------:R-:W-:Y:S01]  /*bb10*/  ISETP.GE.AND P3, PT, R9, UR4, PT ;  /* 0x0000000409007c0c */ /* 0x000fe2000bf66270 */
[C---:B0-----:R-:W-:Y:S01]  /*bb20*/  VIADD R20, R19.reuse, 0x70 ;  /* 0x0000007013147836 */ /* 0x041fe20000000000 */
[----:B------:R-:W-:Y:S01]  /*bb30*/  ISETP.GE.AND P2, PT, R10, UR4, PT ;  /* 0x000000040a007c0c */ /* 0x000fe2000bf46270 */
[----:B-1----:R-:W-:Y:S01]  /*bb40*/  @!P0 IMAD.WIDE R2, R19, 0x4, R12 ;  /* 0x0000000413028825 */ /* 0x002fe200078e020c */
[----:B------:R-:W-:-:S02]  /*bb50*/  ISETP.GE.AND P1, PT, R11, UR4, PT ;  /* 0x000000040b007c0c */ /* 0x000fc4000bf26270 */
[----:B------:R-:W-:Y:S02]  /*bb60*/  @!P5 LEA.HI R0, R0, R0, RZ, 0x1 ;  /* 0x000000000000d211 */ /* 0x000fe400078f08ff */
[----:B------:R0:W-:Y:S01]  /*bb70*/  @!P0 ST.E.64 desc[UR42][R2.64], R26 ;  /* 0x0000001a02008985 */ /* 0x0001e2000c101b2a */
[----:B------:R-:W-:Y:S02]  /*bb80*/  ISETP.GE.AND P0, PT, R6, UR4, PT ;  /* 0x0000000406007c0c */ /* 0x000fe4000bf06270 */
[----:B------:R-:W-:Y:S02]  /*bb90*/  @!P6 LEA.HI R4, R4, R4, RZ, 0x1 ;  /* 0x000000040404e211 */ /* 0x000fe400078f08ff */
[----:B------:R-:W-:Y:S02]  /*bba0*/  @!P5 LOP3.LUT R5, R0, 0xfffffffe, RZ, 0xc0, !PT ;  /* 0xfffffffe0005d812 */ /* 0x000fe400078ec0ff */
[----:B------:R-:W-:Y:S02]  /*bbb0*/  @!P6 LOP3.LUT R7, R4, 0xfffffffe, RZ, 0xc0, !PT ;  /* 0xfffffffe0407e812 */ /* 0x000fe400078ec0ff */
[----:B------:R-:W-:-:S02]  /*bbc0*/  @!P4 LEA.HI R8, R8, R8, RZ, 0x1 ;  /* 0x000000080808c211 */ /* 0x000fc400078f08ff */
[----:B------:R-:W-:Y:S02]  /*bbd0*/  @!P3 LEA.HI R0, R9, R9, RZ, 0x1 ;  /* 0x000000090900b211 */ /* 0x000fe400078f08ff */
[----:B------:R-:W-:Y:S01]  /*bbe0*/  @!P2 LEA.HI R10, R10, R10, RZ, 0x1 ;  /* 0x0000000a0a0aa211 */ /* 0x000fe200078f08ff */
[--C-:B0-----:R-:W-:Y:S01]  /*bbf0*/  @!P5 IMAD.WIDE R2, R5, 0x4, R12.reuse ;  /* 0x000000040502d825 */ /* 0x101fe200078e020c */
[----:B------:R-:W-:Y:S02]  /*bc00*/  @!P0 LEA.HI R6, R6, R6, RZ, 0x1 ;  /* 0x0000000606068211 */ /* 0x000fe400078f08ff */
[----:B---3--:R-:W-:Y:S01]  /*bc10*/  @!P1 LEA.HI R14, R11, R11, RZ, 0x1 ;  /* 0x0000000b0b0e9211 */ /* 0x008fe200078f08ff */
[----:B------:R-:W-:Y:S01]  /*bc20*/  @!P6 IMAD.WIDE R4, R7, 0x4, R12 ;  /* 0x000000040704e825 */ /* 0x000fe200078e020c */
[----:B------:R-:W-:Y:S01]  /*bc30*/  @!P0 LOP3.LUT R7, R6, 0xfffffffe, RZ, 0xc0, !PT ;  /* 0xfffffffe06078812 */ /* 0x000fe200078ec0ff */
[----:B------:R0:W-:Y:S01]  /*bc40*/  @!P5 ST.E.64 desc[UR42][R2.64], R30 ;  /* 0x0000001e0200d985 */ /* 0x0001e2000c101b2a */
[----:B------:R-:W-:-:S02]  /*bc50*/  @!P4 LOP3.LUT R9, R8, 0xfffffffe, RZ, 0xc0, !PT ;  /* 0xfffffffe0809c812 */ /* 0x000fc400078ec0ff */
[----:B------:R-:W-:Y:S01]  /*bc60*/  @!P3 LOP3.LUT R11, R0, 0xfffffffe, RZ, 0xc0, !PT ;  /* 0xfffffffe000bb812 */ /* 0x000fe200078ec0ff */
[----:B------:R1:W-:Y:S01]  /*bc70*/  @!P6 ST.E.64 desc[UR42][R4.64], R34 ;  /* 0x000000220400e985 */ /* 0x0003e2000c101b2a */
[----:B----4-:R-:W-:Y:S01]  /*bc80*/  @!P2 LOP3.LUT R15, R10, 0xfffffffe, RZ, 0xc0, !PT ;  /* 0xfffffffe0a0fa812 */ /* 0x010fe200078ec0ff */
[C---:B------:R-:W-:Y:S01]  /*bc90*/  VIADD R0, R19.reuse, 0x50 ;  /* 0x0000005013007836 */ /* 0x040fe20000000000 */
[----:B------:R-:W-:Y:S01]  /*bca0*/  @!P1 LOP3.LUT R17, R14, 0xfffffffe, RZ, 0xc0, !PT ;  /* 0xfffffffe0e119812 */ /* 0x000fe200078ec0ff */
[C---:B------:R-:W-:Y:S01]  /*bcb0*/  VIADD R14, R19.reuse, 0x58 ;  /* 0x00000058130e7836 */ /* 0x040fe20000000000 */
[----:B------:R-:W-:Y:S02]  /*bcc0*/  IADD3 R18, R19, 0x48, RZ ;  /* 0x0000004813127810 */ /* 0x000fe40007ffe0ff */
[----:B------:R-:W-:Y:S02]  /*bcd0*/  ISETP.GE.AND P5, PT, R16, UR4, PT ;  /* 0x0000000410007c0c */ /* 0x000fe4000bfa6270 */
[----:B------:R-:W-:Y:S01]  /*bce0*/  ISETP.GE.AND P6, PT, R18, UR4, PT ;  /* 0x0000000412007c0c */ /* 0x000fe2000bfc6270 */
[----:B0-----:R-:W-:-:S04]  /*bcf0*/  @!P0 IMAD.WIDE R2, R7, 0x4, R12 ;  /* 0x0000000407028825 */ /* 0x001fc800078e020c */
        /* <DEDUP_REMOVED lines=8> */
[----:B------:R-:W-:-:S02]  /*bd80*/  @!P5 LEA.HI R16, R16, R16, RZ, 0x1 ;  /* 0x000000101010d211 */ /* 0x000fc400078f08ff */
[----:B------:R-:W-:Y:S01]  /*bd90*/  @!P1 IMAD.WIDE R10, R17, 0x4, R12 ;  /* 0x00000004110a9825 */ /* 0x000fe200078e020c */
[----:B------:R3:W-:Y:S01]  /*bda0*/  @!P2 ST.E.64 desc[UR42][R8.64], R50 ;  /* 0x000000320800a985 */ /* 0x0007e2000c101b2a */
[C---:B------:R-:W-:Y:S02]  /*bdb0*/  IADD3 R17, R19.reuse, 0x68, RZ ;  /* 0x0000006813117810 */ /* 0x040fe40007ffe0ff */
[C---:B------:R-:W-:Y:S01]  /*bdc0*/  VIADD R15, R19.reuse, 0x60 ;  /* 0x00000060130f7836 */ /* 0x040fe20000000000 */
[----:B------:R4:W-:Y:S01]  /*bdd0*/  @!P1 ST.E.64 desc[UR42][R10.64], R54 ;  /* 0x000000360a009985 */ /* 0x0009e2000c101b2a */
[----:B------:R-:W-:Y:S01]  /*bde0*/  ISETP.GE.AND P1, PT, R14, UR4, PT ;  /* 0x000000040e007c0c */ /* 0x000fe2000bf26270 */
[----:B------:R-:W-:Y:S01]  /*bdf0*/  VIADD R19, R19, 0x78 ;  /* 0x0000007813137836 */ /* 0x000fe20000000000 */
[----:B------:R-:W-:Y:S02]  /*be00*/  ISETP.GE.AND P3, PT, R17, UR4, PT ;  /* 0x0000000411007c0c */ /* 0x000fe4000bf66270 */
        /* <DEDUP_REMOVED lines=17> */
[----:B----4-:R-:W-:Y:S01]  /*bf20*/  @!P4 LOP3.LUT R11, R20, 0xfffffffe, RZ, 0xc0, !PT ;  /* 0xfffffffe140bc812 */ /* 0x010fe200078ec0ff */
        /* <DEDUP_REMOVED lines=17> */
.L_x_2079:
[----:B------:R-:W1:Y:S02]  /*c040*/  S2R R0, SR_TID.X ;  /* 0x0000000000007919 */ /* 0x000e640000002100 */
[----:B-1----:R-:W-:-:S05]  /*c050*/  VIADD R2, R0, 0xffffff80 ;  /* 0xffffff8000027836 */ /* 0x002fca0000000000 */
[----:B------:R-:W-:-:S13]  /*c060*/  ISETP.GT.AND P0, PT, R2, 0x7f, PT ;  /* 0x0000007f0200780c */ /* 0x000fda0003f04270 */
[----:B------:R-:W-:Y:S05]  /*c070*/  @P0 BRA `(.L_x_2046) ;  /* 0x0000004000800947 */ /* 0x000fea0003800000 */
[----:B------:R-:W1:Y:S01]  /*c080*/  S2R R3, SR_CTAID.X ;  /* 0x0000000000037919 */ /* 0x000e620000002500 */
[----:B------:R-:W2:Y:S01]  /*c090*/  LDC R6, c[0x0][0xbe8] ;  /* 0x0002fa00ff067b82 */ /* 0x000ea20000000800 */
[----:B------:R-:W-:Y:S01]  /*c0a0*/  ULDC UR4, c[0x0][0xa88] ;  /* 0x0002a20000047ab9 */ /* 0x000fe20000000800 */
[----:B-1----:R-:W-:Y:S01]  /*c0b0*/  LEA R0, R3, R0, 0x7 ;  /* 0x0000000003007211 */ /* 0x002fe200078e38ff */
[----:B--2---:R-:W-:-:S04]  /*c0c0*/  IMAD R3, R6, UR4, RZ ;  /* 0x0000000406037c24 */ /* 0x004fc8000f8e02ff */
[----:B------:R-:W-:-:S05]  /*c0d0*/  VIADD R0, R0, 0xffffff80 ;  /* 0xffffff8000007836 */ /* 0x000fca0000000000 */
[----:B------:R-:W-:-:S13]  /*c0e0*/  ISETP.GE.AND P0, PT, R0, R3, PT ;  /* 0x000000030000720c */ /* 0x000fda0003f06270 */
[----:B------:R-:W-:Y:S05]  /*c0f0*/  @P0 BRA `(.L_x_2046) ;  /* 0x0000004000600947 */ /* 0x000fea0003800000 */
[----:B------:R-:W-:Y:S01]  /*c100*/  ISETP.NE.AND P0, PT, R6, 0x1, PT ;  /* 0x000000010600780c */ /* 0x000fe20003f05270 */
[----:B------:R-:W1:Y:S01]  /*c110*/  S2UR UR4, SR_CTAID.Z ;  /* 0x00000000000479c3 */ /* 0x000e620000002700 */
[----:B------:R-:W-:Y:S01]  /*c120*/  SHF.R.S32.HI R5, RZ, 0x1f, R18 ;  /* 0x0000001fff057819 */ /* 0x000fe20000011412 */
[----:B------:R-:W-:Y:S02]  /*c130*/  ULDC.64 UR6, c[0x0][0xbd0] ;  /* 0x0002f40000067ab9 */ /* 0x000fe40000000a00 */
[----:B------:R-:W-:-:S04]  /*c140*/  IMAD.WIDE.U32 R2, R18, UR6, RZ ;  /* 0x0000000612027c25 */ /* 0x000fc8000f8e00ff */
[----:B------:R-:W2:Y:S01]  /*c150*/  LDC.64 R12, c[0x0][0xbd8] ;  /* 0x0002f600ff0c7b82 */ /* 0x000ea20000000a00 */
[----:B------:R-:W-:-:S04]  /*c160*/  IMAD R5, R5, UR6, RZ ;  /* 0x0000000605057c24 */ /* 0x000fc8000f8e02ff */
[----:B------:R-:W-:Y:S02]  /*c170*/  IMAD R5, R18, UR7, R5 ;  /* 0x0000000712057c24 */ /* 0x000fe4000f8e0205 */
[----:B------:R-:W-:Y:S01]  /*c180*/  IMAD.MOV R18, RZ, RZ, -R18 ;  /* 0x000000ffff127224 */ /* 0x000fe200078e0a12 */
[----:B------:R-:W0:Y:S01]  /*c190*/  @P0 LDC R9, c[0x0][0xbec] ;  /* 0x0002fb00ff090b82 */ /* 0x000e220000000800 */
[----:B------:R-:W-:Y:S01]  /*c1a0*/  IMAD.IADD R3, R3, 0x1, R5 ;  /* 0x0000000103037824 */ /* 0x000fe200078e0205 */
[----:B------:R-:W-:-:S06]  /*c1b0*/  MOV R5, R0 ;  /* 0x0000000000057202 */ /* 0x000fcc0000000f00 */
[----:B------:R-:W3:Y:S01]  /*c1c0*/  S2UR UR8, SR_CTAID.Y ;  /* 0x00000000000879c3 */ /* 0x000ee20000002600 */
[----:B-1----:R-:W-:-:S07]  /*c1d0*/  USHF.R.S32.HI UR5, URZ, 0x1f, UR4 ;  /* 0x0000001f3f057899 */ /* 0x002fce0008011404 */
[----:B------:R-:W3:Y:S01]  /*c1e0*/  LDC R7, c[0x0][0xc50] ;  /* 0x00031400ff077b82 */ /* 0x000ee20000000800 */
[C---:B--2---:R-:W-:Y:S02]  /*c1f0*/  IMAD R8, R12.reuse, UR5, RZ ;  /* 0x000000050c087c24 */ /* 0x044fe4000f8e02ff */
[----:B------:R-:W-:-:S04]  /*c200*/  IMAD.WIDE.U32 R2, R12, UR4, R2 ;  /* 0x000000040c027c25 */ /* 0x000fc8000f8e0002 */
[----:B------:R-:W-:Y:S01]  /*c210*/  IMAD R13, R13, UR4, R8 ;  /* 0x000000040d0d7c24 */ /* 0x000fe2000f8e0208 */
[----:B------:R-:W1:Y:S01]  /*c220*/  @P0 LDC R11, c[0x0][0xbf0] ;  /* 0x0002fc00ff0b0b82 */ /* 0x000e620000000800 */
[----:B0-----:R-:W-:Y:S01]  /*c230*/  @P0 IMAD.HI.U32 R4, R0, R9, RZ ;  /* 0x0000000900040227 */ /* 0x001fe200078e00ff */
[----:B------:R-:W-:-:S03]  /*c240*/  ULDC.64 UR4, c[0x0][0xbe0] ;  /* 0x0002f80000047ab9 */ /* 0x000fc60000000a00 */
[----:B------:R-:W-:Y:S02]  /*c250*/  IMAD.IADD R3, R13, 0x1, R3 ;  /* 0x000000010d037824 */ /* 0x000fe400078e0203 */
[----:B---3--:R-:W-:-:S04]  /*c260*/  IMAD R9, R7, R18, UR8 ;  /* 0x0000000807097e24 */ /* 0x008fc8000f8e0212 */
[----:B------:R-:W-:Y:S01]  /*c270*/  IMAD.WIDE.U32 R2, R9, UR4, R2 ;  /* 0x0000000409027c25 */ /* 0x000fe2000f8e0002 */
[----:B-1----:R-:W-:Y:S02]  /*c280*/  @P0 SHF.R.U32.HI R5, RZ, R11, R4 ;  /* 0x0000000bff050219 */ /* 0x002fe40000011604 */
        /* <DEDUP_REMOVED lines=16> */
[----:B------:R-:W-:Y:S02]  /*c390*/  LEA.HI.X R5, R2, UR5, R3, 0x2, P0 ;  /* 0x0000000502057c11 */ /* 0x000fe400080f1403 */
[----:B------:R-:W-:-:S05]  /*c3a0*/  MOV R3, 0xff800000 ;  /* 0xff80000000037802 */ /* 0x000fca0000000f00 */
[----:B------:R1:W-:Y:S01]  /*c3b0*/  STG.E desc[UR42][R4.64], R3 ;  /* 0x0000000304007986 */ /* 0x0003e2000c10192a */
[----:B------:R-:W-:Y:S05]  /*c3c0*/  BRA `(.L_x_2046) ;  /* 0x0000003c00ac7947 */ /* 0x000fea0003800000 */
.L_x_2044:
        /* <DEDUP_REMOVED lines=18> */
.L_x_2082:
[----:B------:R-:W-:Y:S01]  /*c4f0*/  ULDC UR39, c[0x0][0xc50] ;  /* 0x0003140000277ab9 */ /* 0x000fe20000000800 */
[----:B------:R-:W-:Y:S01]  /*c500*/  UMOV UR36, UR6 ;  /* 0x0000000600247c82 */ /* 0x000fe20008000000 */
[----:B------:R-:W-:-:S11]  /*c510*/  UISETP.NE.AND UP0, UPT, UR39, 0x1, UPT ;  /* 0x000000012700788c */ /* 0x000fd6000bf05270 */
[----:B------:R-:W-:Y:S01]  /*c520*/  @UP0 ULDC UR4, c[0x0][0xc54] ;  /* 0x0003150000040ab9 */ /* 0x000fe20000000800 */
[----:B------:R-:W-:Y:S01]  /*c530*/  @UP0 ULDC UR7, c[0x0][0xc58] ;  /* 0x0003160000070ab9 */ /* 0x000fe20000000800 */
[----:B------:R-:W-:-:S04]  /*c540*/  UIMAD.WIDE.U32 UR4, UR6, UR4, URZ ;  /* 0x00000004060472a5 */ /* 0x000fc8000f8e003f */
[----:B------:R-:W-:-:S12]  /*c550*/  @UP0 USHF.R.U32.HI UR36, URZ, UR7, UR5 ;  /* 0x000000073f240299 */ /* 0x000fd80008011605 */
.L_x_2083:
        /* <DEDUP_REMOVED lines=10> */
[----:B------:R-:W-:Y:S01]  /*c600*/  UISETP.NE.AND UP1, UPT, UR5, 0x1, UPT ;  /* 0x000000010500788c */ /* 0x000fe2000bf25270 */
[----:B------:R1:W-:Y:S01]  /*c610*/  STL [R1+0xc], RZ ;  /* 0x00000cff01007387 */ /* 0x0003e20000100800 */
[----:B------:R-:W-:Y:S01]  /*c620*/  UISETP.NE.U32.AND UP0, UPT, UR6, URZ, UPT ;  /* 0x0000003f0600728c */ /* 0x000fe2000bf05070 */
[----:B------:R-:W-:Y:S02]  /*c630*/  ULDC UR5, c[0x0][0x288] ;  /* 0x0000a20000057ab9 */ /* 0x000fe40000000800 */
[----:B------:R-:W-:Y:S01]  /*c640*/  ULDC UR6, c[0x0][0x424] ;  /* 0x0001090000067ab9 */ /* 0x000fe20000000800 */
[----:B------:R-:W-:Y:S02]  /*c650*/  UISETP.NE.AND.EX UP0, UPT, UR7, URZ, UPT, UP0 ;  /* 0x0000003f0700728c */ /* 0x000fe4000bf05300 */
[----:B------:R-:W-:-:S02]  /*c660*/  UIADD3 UR10, -UR5, 0x80, URZ ;  /* 0x00000080050a7890 */ /* 0x000fc4000fffe13f */
[----:B------:R-:W-:Y:S01]  /*c670*/  USEL UR7, UR6, 0x1, UP0 ;  /* 0x0000000106077887 */ /* 0x000fe20008000000 */
[----:B------:R-:W-:-:S03]  /*c680*/  ULDC UR9, c[0x0][0x2f0] ;  /* 0x0000bc0000097ab9 */ /* 0x000fc60000000800 */
[----:B------:R-:W-:Y:S02]  /*c690*/  UIMAD UR10, UR7, UR9, UR10 ;  /* 0x00000009070a72a4 */ /* 0x000fe4000f8e020a */
[----:B------:R-:W-:Y:S02]  /*c6a0*/  UIMAD UR7, UR7, UR9, 0x7f ;  /* 0x0000007f070774a4 */ /* 0x000fe4000f8e0209 */
[----:B0-----:R-:W-:-:S03]  /*c6b0*/  ULEA UR8, UR4, 0x7f, 0x7 ;  /* 0x0000007f04087891 */ /* 0x001fc6000f8e383f */
[----:B------:R-:W-:Y:S02]  /*c6c0*/  @UP1 ULDC UR4, c[0x0][0x44c] ;  /* 0x0001130000041ab9 */ /* 0x000fe40000000800 */
[----:B------:R-:W-:Y:S02]  /*c6d0*/  UIMAD.WIDE.U32 UR4, UR8, UR4, URZ ;  /* 0x00000004080472a5 */ /* 0x000fe4000f8e003f */
[----:B------:R-:W-:Y:S01]  /*c6e0*/  UMOV UR6, UR8 ;  /* 0x0000000800067c82 */ /* 0x000fe20008000000 */
[----:B------:R-:W-:Y:S02]  /*c6f0*/  @UP1 ULDC UR8, c[0x0][0x450] ;  /* 0x0001140000081ab9 */ /* 0x000fe40000000800 */
[----:B------:R-:W-:Y:S02]  /*c700*/  @UP1 USHF.R.U32.HI UR6, URZ, UR8, UR5 ;  /* 0x000000083f061299 */ /* 0x000fe40008011605 */
[----:B------:R-:W-:Y:S02]  /*c710*/  USHF.R.S32.HI UR5, URZ, 0x1f, UR7 ;  /* 0x0000001f3f057899 */ /* 0x000fe40008011407 */
[----:B------:R-:W-:-:S02]  /*c720*/  UIADD3 UR6, UR10, UR6, URZ ;  /* 0x000000060a067290 */ /* 0x000fc4000fffe03f */
[----:B------:R-:W-:Y:S02]  /*c730*/  ULEA.HI UR5, UR5, UR7, URZ, 0x7 ;  /* 0x0000000705057291 */ /* 0x000fe4000f8f383f */
[----:B------:R-:W-:Y:S02]  /*c740*/  USHF.R.S32.HI UR4, URZ, 0x1f, UR6 ;  /* 0x0000001f3f047899 */ /* 0x000fe40008011406 */
[----:B------:R-:W-:Y:S02]  /*c750*/  USHF.R.S32.HI UR5, URZ, 0x7, UR5 ;  /* 0x000000073f057899 */ /* 0x000fe40008011405 */
[----:B------:R-:W-:-:S04]  /*c760*/  ULEA.HI UR4, UR4, UR6, URZ, 0x7 ;  /* 0x0000000604047291 */ /* 0x000fc8000f8f383f */
[----:B------:R-:W-:-:S04]  /*c770*/  USHF.R.S32.HI UR4, URZ, 0x7, UR4 ;  /* 0x000000073f047899 */ /* 0x000fc80008011404 */
[----:B------:R-:W-:-:S04]  /*c780*/  UISETP.LT.AND UP0, UPT, UR5, UR4, UPT ;  /* 0x000000040500728c */ /* 0x000fc8000bf01270 */
[----:B------:R-:W-:Y:S02]  /*c790*/  USEL UR40, UR5, UR4, UP0 ;  /* 0x0000000405287287 */ /* 0x000fe40008000000 */
[----:B------:R-:W-:Y:S02]  /*c7a0*/  USHF.R.U32.HI UR5, URZ, 0x10, UR39 ;  /* 0x000000103f057899 */ /* 0x000fe40008011627 */
[----:B------:R-:W-:Y:S02]  /*c7b0*/  UISETP.GE.AND UP1, UPT, UR40, 0x1, UPT ;  /* 0x000000012800788c */ /* 0x000fe4000bf26270 */
[----:B------:R-:W-:Y:S02]  /*c7c0*/  UISETP.NE.AND UP0, UPT, UR5, URZ, UPT ;  /* 0x0000003f0500728c */ /* 0x000fe4000bf05270 */
[----:B------:R-:W-:Y:S02]  /*c7d0*/  ULOP3.LUT UR39, UR39, 0xffff, URZ, 0xc0, !UPT ;  /* 0x0000ffff27277892 */ /* 0x000fe4000f8ec03f */
[----:B------:R-:W-:-:S07]  /*c7e0*/  PLOP3.LUT P0, PT, PT, PT, UP1, 0x80, 0x0 ;  /* 0x000000000000781c */ /* 0x000fce0003f0f018 */
[----:B------:R-:W-:-:S06]  /*c7f0*/  @!UP0 ULDC UR5, c[0x0][0x9f0] ;  /* 0x00027c0000058ab9 */ /* 0x000fcc0000000800 */
[----:B-1----:R-:W-:Y:S05]  /*c800*/  @!P0 BRA `(.L_x_2085) ;  /* 0x0000000000708947 */ /* 0x002fea0003800000 */
[----:B------:R-:W-:Y:S01]  /*c810*/  MOV R6, UR5 ;  /* 0x0000000500067c02 */ /* 0x000fe20008000f00 */
[----:B------:R-:W-:-:S03]  /*c820*/  UIADD3 UR4, UR5, -0x1, UR40 ;  /* 0xffffffff05047890 */ /* 0x000fc6000fffe028 */
[-C--:B------:R-:W-:Y:S02]  /*c830*/  IABS R0, R6.reuse ;  /* 0x0000000600007213 */ /* 0x080fe40000000000 */
[----:B------:R-:W-:Y:S02]  /*c840*/  IABS R6, R6 ;  /* 0x0000000600067213 */ /* 0x000fe40000000000 */
        /* <DEDUP_REMOVED lines=16> */
[----:B------:R-:W-:Y:S02]  /*c950*/  @!P1 IMAD.IADD R5, R5, 0x1, -R0 ;  /* 0x0000000105059824 */ /* 0x000fe400078e0a00 */
[----:B------:R-:W-:Y:S01]  /*c960*/  @!P1 VIADD R3, R3, 0x1 ;  /* 0x0000000103039836 */ /* 0x000fe20000000000 */
[----:B------:R-:W-:Y:S02]  /*c970*/  ISETP.NE.AND P1, PT, RZ, UR5, PT ;  /* 0x00000005ff007c0c */ /* 0x000fe4000bf25270 */
[----:B------:R-:W-:-:S13]  /*c980*/  ISETP.GE.U32.AND P0, PT, R5, R0, PT ;  /* 0x000000000500720c */ /* 0x000fda0003f06070 */
[----:B------:R-:W-:-:S05]  /*c990*/  @P0 IADD3 R3, R3, 0x1, RZ ;  /* 0x0000000103030810 */ /* 0x000fca0007ffe0ff */
[----:B------:R-:W-:Y:S01]  /*c9a0*/  @!P2 IMAD.MOV R3, RZ, RZ, -R3 ;  /* 0x000000ffff03a224 */ /* 0x000fe200078e0a03 */
[----:B------:R-:W-:-:S05]  /*c9b0*/  @!P1 LOP3.LUT R3, RZ, UR5, RZ, 0x33, !PT ;  /* 0x00000005ff039c12 */ /* 0x000fca000f8e33ff */
[----:B------:R0:W-:Y:S02]  /*c9c0*/  STL [R1+0xc], R3 ;  /* 0x00000c0301007387 */ /* 0x0001e40000100800 */
.L_x_2085:
[----:B------:R-:W2:Y:S01]  /*c9d0*/  LDL R2, [R1+0xc] ;  /* 0x00000c0001027983 */ /* 0x000ea20000100800 */
[----:B0-----:R-:W-:Y:S02]  /*c9e0*/  IMAD.MOV.U32 R3, RZ, RZ, 0x1 ;  /* 0x00000001ff037424 */ /* 0x001fe400078e00ff */
[----:B--2---:R-:W-:-:S05]  /*c9f0*/  IMAD R0, R2, UR39, RZ ;  /* 0x0000002702007c24 */ /* 0x004fca000f8e02ff */
[----:B------:R-:W-:Y:S01]  /*ca00*/  VIADDMNMX R17, R0, R2, UR40, PT ;  /* 0x0000002800117e46 */ /* 0x000fe2000b800102 */
[----:B------:R0:W-:Y:S03]  /*ca10*/  STL [R1+0x8], R0 ;  /* 0x0000080001007387 */ /* 0x0001e60000100800 */
[----:B------:R-:W-:Y:S01]  /*ca20*/  ISETP.GT.AND P0, PT, R17, R0, PT ;  /* 0x000000001100720c */ /* 0x000fe20003f04270 */
[----:B------:R1:W-:Y:S01]  /*ca30*/  STL [R1+0x10], R17 ;  /* 0x0000101101007387 */ /* 0x0003e20000100800 */
[----:B0-----:R-:W-:-:S11]  /*ca40*/  IMAD.MOV.U32 R0, RZ, RZ, RZ ;  /* 0x000000ffff007224 */ /* 0x001fd600078e00ff */
        /* <DEDUP_REMOVED lines=14> */
[----:B------:R-:W0:Y:S01]  /*cb30*/  LDC.64 R2, c[0x4][R2] ;  /* 0x0100000002027b82 */ /* 0x000e220000000a00 */
[----:B------:R-:W-:Y:S01]  /*cb40*/  IMAD.U32 R6, RZ, RZ, UR8 ;  /* 0x00000008ff067e24 */ /* 0x000fe2000f8e00ff */
[----:B------:R-:W-:Y:S01]  /*cb50*/  MOV R10, UR4 ;  /* 0x00000004000a7c02 */ /* 0x000fe20008000f00 */
[----:B------:R-:W-:Y:S01]  /*cb60*/  IMAD.U32 R7, RZ, RZ, UR9 ;  /* 0x00000009ff077e24 */ /* 0x000fe2000f8e00ff */
[----:B------:R-:W-:Y:S01]  /*cb70*/  MOV R13, RZ ;  /* 0x000000ff000d7202 */ /* 0x000fe20000000f00 */
[----:B------:R-:W-:-:S02]  /*cb80*/  IMAD.U32 R11, RZ, RZ, UR5 ;  /* 0x00000005ff0b7e24 */ /* 0x000fc4000f8e00ff */
[----:B------:R-:W-:Y:S02]  /*cb90*/  IMAD.MOV.U32 R8, RZ, RZ, 0x70 ;  /* 0x00000070ff087424 */ /* 0x000fe400078e00ff */
[----:B------:R-:W-:-:S07]  /*cba0*/  IMAD.MOV.U32 R12, RZ, RZ, 0x1 ;  /* 0x00000001ff0c7424 */ /* 0x000fce00078e00ff */
[----:B------:R-:W-:-:S07]  /*cbb0*/  LEPC R20, `(.L_x_2086) ;  /* 0x000000001014794e */ /* 0x000fce0000000000 */
[----:B0-----:R-:W-:Y:S05]  /*cbc0*/  CALL.ABS.NOINC R2 ;  /* 0x0000000002007343 */ /* 0x001fea0003c00000 */
.L_x_2086:
        /* <DEDUP_REMOVED lines=12> */
[----:B------:R-:W-:Y:S01]  /*cc90*/  MOV R12, 0x1 ;  /* 0x00000001000c7802 */ /* 0x000fe20000000f00 */
[----:B------:R-:W-:Y:S02]  /*cca0*/  IMAD.U32 R6, RZ, RZ, UR8 ;  /* 0x00000008ff067e24 */ /* 0x000fe4000f8e00ff */
[----:B------:R-:W-:-:S02]  /*ccb0*/  IMAD.U32 R10, RZ, RZ, UR4 ;  /* 0x00000004ff0a7e24 */ /* 0x000fc4000f8e00ff */
[----:B------:R-:W-:Y:S02]  /*ccc0*/  IMAD.U32 R11, RZ, RZ, UR5 ;  /* 0x00000005ff0b7e24 */ /* 0x000fe4000f8e00ff */
[----:B------:R-:W-:Y:S02]  /*ccd0*/  IMAD.MOV.U32 R8, RZ, RZ, 0x70 ;  /* 0x00000070ff087424 */ /* 0x000fe400078e00ff */
[----:B0-----:R-:W-:-:S07]  /*cce0*/  IMAD.MOV.U32 R13, RZ, RZ, RZ ;  /* 0x000000ffff0d7224 */ /* 0x001fce00078e00ff */
[----:B------:R-:W-:-:S07]  /*ccf0*/  LEPC R20, `(.L_x_2088) ;  /* 0x000000001014794e */ /* 0x000fce0000000000 */
[----:B-1----:R-:W-:Y:S05]  /*cd00*/  CALL.ABS.NOINC R2 ;  /* 0x0000000002007343 */ /* 0x002fea0003c00000 */
.L_x_2088:
[----:B------:R0:W1:Y:S01]  /*cd10*/  LDC.64 R2, c[0x4][R16] ;  /* 0x0100000010027b82 */ /* 0x0000620000000a00 */
[----:B------:R-:W-:Y:S01]  /*cd20*/  ULDC.64 UR6, c[0x4][0x118] ;  /* 0x0100460000067ab9 */ /* 0x000fe20000000a00 */
[----:B------:R-:W-:Y:S01]  /*cd30*/  ULDC.64 UR8, c[0x4][0x120] ;  /* 0x0100480000087ab9 */ /* 0x000fe20000000a00 */
[----:B------:R-:W-:Y:S01]  /*cd40*/  ULDC.64 UR4, c[0x4][0x80] ;  /* 0x0100200000047ab9 */ /* 0x000fe20000000a00 */
        /* <DEDUP_REMOVED lines=11> */
.L_x_2087:
        /* <DEDUP_REMOVED lines=20> */
.L_x_2169:
        /* <DEDUP_REMOVED lines=8> */
.L_x_2172:
[----:B------:R-:W-:Y:S05]  /*cfc0*/  @!P6 BRA `(.L_x_2090) ;  /* 0x000000040000e947 */ /* 0x000fea0003800000 */
[----:B------:R-:W-:Y:S01]  /*cfd0*/  MOV R16, R18 ;  /* 0x0000001200107202 */ /* 0x000fe20000000f00 */
[----:B------:R-:W-:Y:S06]  /*cfe0*/  @!P1 BRA `(.L_x_2092) ;  /* 0x0000000000489947 */ /* 0x000fec0003800000 */
[----:B------:R-:W1:Y:S01]  /*cff0*/  LDC R6, c[0x0][0x43c] ;  /* 0x00010f00ff067b82 */ /* 0x000e620000000800 */
[----:B0-----:R-:W-:Y:S01]  /*d000*/  IMAD.MOV.U32 R0, RZ, RZ, R17 ;  /* 0x000000ffff007224 */ /* 0x001fe200078e0011 */
[----:B------:R-:W-:Y:S02]  /*d010*/  ULDC.64 UR4, c[0x0][0x428] ;  /* 0x00010a0000047ab9 */ /* 0x000fe40000000a00 */
[----:B------:R-:W-:-:S04]  /*d020*/  IMAD R7, R19, UR4, RZ ;  /* 0x0000000413077c24 */ /* 0x000fc8000f8e02ff */
[----:B------:R-:W-:Y:S01]  /*d030*/  IMAD R7, R18, UR5, R7 ;  /* 0x0000000512077c24 */ /* 0x000fe2000f8e0207 */
[----:B-1----:R-:W-:-:S13]  /*d040*/  ISETP.NE.AND P0, PT, R6, 0x1, PT ;  /* 0x000000010600780c */ /* 0x002fda0003f05270 */
[----:B------:R-:W0:Y:S02]  /*d050*/  @P0 LDC.64 R4, c[0x0][0x440] ;  /* 0x00011000ff040b82 */ /* 0x000e240000000a00 */
[----:B0-----:R-:W-:-:S05]  /*d060*/  @P0 IMAD.HI.U32 R4, R17, R4, RZ ;  /* 0x0000000411040227 */ /* 0x001fca00078e00ff */
[----:B------:R-:W-:-:S04]  /*d070*/  @P0 SHF.R.U32.HI R0, RZ, R5, R4 ;  /* 0x00000005ff000219 */ /* 0x000fc80000011604 */
[--C-:B------:R-:W-:Y:S01]  /*d080*/  SHF.R.S32.HI R5, RZ, 0x1f, R0.reuse ;  /* 0x0000001fff057819 */ /* 0x100fe20000011400 */
[----:B------:R-:W-:-:S04]  /*d090*/  IMAD.MOV.U32 R4, RZ, RZ, R0 ;  /* 0x000000ffff047224 */ /* 0x000fc800078e0000 */
[----:B------:R-:W-:-:S04]  /*d0a0*/  IMAD.WIDE.U32 R4, R18, UR4, R4 ;  /* 0x0000000412047c25 */ /* 0x000fc8000f8e0004 */
[----:B------:R-:W-:Y:S01]  /*d0b0*/  IMAD.IADD R5, R5, 0x1, R7 ;  /* 0x0000000105057824 */ /* 0x000fe200078e0207 */
[----:B------:R-:W-:-:S04]  /*d0c0*/  LEA R2, P0, R4, R2, 0x2 ;  /* 0x0000000204027211 */ /* 0x000fc800078010ff */
[----:B------:R-:W-:-:S05]  /*d0d0*/  LEA.HI.X R3, R4, R3, R5, 0x2, P0 ;  /* 0x0000000304037211 */ /* 0x000fca00000f1405 */
[----:B------:R1:W5:Y:S01]  /*d0e0*/  LDG.E R16, desc[UR42][R2.64] ;  /* 0x0000002a02107981 */ /* 0x000362000c1e1900 */
[----:B------:R-:W-:-:S05]  /*d0f0*/  IADD3 R0, -R0, RZ, RZ ;  /* 0x000000ff00007210 */ /* 0x000fca0007ffe1ff */
[----:B------:R-:W-:-:S07]  /*d100*/  IMAD R17, R6, R0, R17 ;  /* 0x0000000006117224 */ /* 0x000fce00078e0211 */
.L_x_2092:
[----:B0-----:R-:W-:Y:S01]  /*d110*/  IMAD.MOV.U32 R0, RZ, RZ, 0x1 ;  /* 0x00000001ff007424 */ /* 0x001fe200078e00ff */
[----:B------:R-:W1:Y:S04]  /*d120*/  S2R R8, SR_TID.X ;  /* 0x0000000000087919 */ /* 0x000e680000002100 */
[----:B------:R-:W-:-:S04]  /*d130*/  SHF.L.U32 R0, R0, 0x1f, RZ ;  /* 0x0000001f00007819 */ /* 0x000fc800000006ff */
[----:B------:R-:W0:Y:S01]  /*d140*/  SYNCS.PHASECHK.TRANS64.TRYWAIT P0, [UR38+0x34840], R0 ;  /* 0x03484000ff0075a7 */ /* 0x000e220008000166 */
[----:B-1----:R-:W-:-:S04]  /*d150*/  LOP3.LUT R2, R8, 0x7f, RZ, 0xc0, !PT ;  /* 0x0000007f08027812 */ /* 0x002fc800078ec0ff */
[----:B------:R-:W-:Y:S01]  /*d160*/  ISETP.NE.AND P1, PT, R2, RZ, PT ;  /* 0x000000ff0200720c */ /* 0x000fe20003f25270 */
[----:B0-----:R-:W-:-:S12]  /*d170*/  @!P0 BRA `(.L_x_2093) ;  /* 0x0000003400308947 */ /* 0x001fd80003800000 */
.L_x_2173:
[----:B------:R-:W-:Y:S05]  /*d180*/  @P1 BRA `(.L_x_2094) ;  /* 0x0000000000181947 */ /* 0x000fea0003800000 */
[----:B------:R-:W1:Y:S01]  /*d190*/  S2R R2, SR_TID.X ;  /* 0x0000000000027919 */ /* 0x000e620000002100 */
[----:B0-----:R-:W-:-:S04]  /*d1a0*/  IMAD.MOV.U32 R0, RZ, RZ, 0xc000 ;  /* 0x0000c000ff007424 */ /* 0x001fc800078e00ff */
[----:B------:R2:W-:Y:S01]  /*d1b0*/  SYNCS.ARRIVE.TRANS64 RZ, [UR38+0x34830], R0 ;  /* 0x03483000ffff79a7 */ /* 0x0005e20008000026 */
[----:B-1----:R-:W-:-:S13]  /*d1c0*/  LOP3.LUT P0, RZ, R2, 0x1f, RZ, 0xc0, !PT ;  /* 0x0000001f02ff7812 */ /* 0x002fda000780c0ff */
[----:B--2---:R-:W-:Y:S05]  /*d1d0*/  @!P0 BRA `(.L_x_2094) ;  /* 0x0000000000048947 */ /* 0x004fea0003800000 */
[----:B------:R-:W-:Y:S01]  /*d1e0*/  BPT.TRAP 0x1 ;  /* 0x000000040000795c */ /* 0x000fe20000300000 */
.L_x_2094:
        /* <DEDUP_REMOVED lines=30> */
.L_x_2090:
        /* <DEDUP_REMOVED lines=12> */
[----:B------:R-:W1:Y:S01]  /*d490*/  LDC.64 R2, c[0x4][R2] ;  /* 0x0100000002027b82 */ /* 0x000e620000000a00 */
[----:B------:R-:W-:Y:S01]  /*d4a0*/  IMAD.U32 R6, RZ, RZ, UR8 ;  /* 0x00000008ff067e24 */ /* 0x000fe2000f8e00ff */
[----:B------:R-:W-:Y:S01]  /*d4b0*/  MOV R11, UR5 ;  /* 0x00000005000b7c02 */ /* 0x000fe20008000f00 */
[----:B------:R-:W-:Y:S02]  /*d4c0*/  IMAD.U32 R7, RZ, RZ, UR9 ;  /* 0x00000009ff077e24 */ /* 0x000fe4000f8e00ff */
[----:B------:R-:W-:-:S02]  /*d4d0*/  IMAD.U32 R10, RZ, RZ, UR4 ;  /* 0x00000004ff0a7e24 */ /* 0x000fc4000f8e00ff */
[----:B------:R-:W-:Y:S02]  /*d4e0*/  IMAD.MOV.U32 R8, RZ, RZ, 0x70 ;  /* 0x00000070ff087424 */ /* 0x000fe400078e00ff */
[----:B------:R-:W-:Y:S02]  /*d4f0*/  IMAD.MOV.U32 R12, RZ, RZ, 0x1 ;  /* 0x00000001ff0c7424 */ /* 0x000fe400078e00ff */
[----:B------:R-:W-:-:S07]  /*d500*/  IMAD.MOV.U32 R13, RZ, RZ, RZ ;  /* 0x000000ffff0d7224 */ /* 0x000fce00078e00ff */
[----:B------:R-:W-:-:S07]  /*d510*/  LEPC R20, `(.L_x_2095) ;  /* 0x000000001014794e */ /* 0x000fce0000000000 */
[----:B01----:R-:W-:Y:S05]  /*d520*/  CALL.ABS.NOINC R2 ;  /* 0x0000000002007343 */ /* 0x003fea0003c00000 */
.L_x_2095:
        /* <DEDUP_REMOVED lines=25> */
[----:B-1----:R-:W-:-:S04]  /*d6c0*/  @P0 IMAD.HI.U32 R7, R5, R4, RZ ;  /* 0x0000000405070227 */ /* 0x002fc800078e00ff */
[----:B------:R-:W-:Y:S01]  /*d6d0*/  IMAD.MOV.U32 R4, RZ, RZ, R5 ;  /* 0x000000ffff047224 */ /* 0x000fe200078e0005 */
[----:B0-----:R-:W-:Y:S02]  /*d6e0*/  @P0 SHF.R.U32.HI R4, RZ, R0, R7 ;  /* 0x00000000ff040219 */ /* 0x001fe40000011607 */
[----:B------:R-:W-:Y:S02]  /*d6f0*/  SHF.L.U32 R7, R11, 0x3, RZ ;  /* 0x000000030b077819 */ /* 0x000fe400000006ff */
[C---:B------:R-:W-:Y:S01]  /*d700*/  IADD3 R0, -R4.reuse, RZ, RZ ;  /* 0x000000ff04007210 */ /* 0x040fe20007ffe1ff */
        /* <DEDUP_REMOVED lines=31> */
[----:B------:R-:W-:Y:S02]  /*d900*/  IMAD R6, R9, 0x80, R6 ;  /* 0x0000008009067824 */ /* 0x000fe400078e0206 */
[----:B------:R-:W0:Y:S01]  /*d910*/  SHFL.IDX PT, R3, R0, RZ, 0x181f ;  /* 0x00181fff00037589 */ /* 0x000e2200000e0000 */
[----:B------:R-:W-:Y:S02]  /*d920*/  IMAD R4, R8, UR4, RZ ;  /* 0x0000000408047c24 */ /* 0x000fe4000f8e02ff */
[C---:B------:R-:W-:Y:S01]  /*d930*/  VIADD R9, R6.reuse, 0x10 ;  /* 0x0000001006097836 */ /* 0x040fe20000000000 */
[----:B------:R-:W1:Y:S02]  /*d940*/  SHFL.IDX PT, R8, R5, 0x1, 0x181f ;  /* 0x00381f0005087f89 */ /* 0x000e6400000e0000 */
[----:B------:R-:W-:-:S02]  /*d950*/  ISETP.GE.AND P3, PT, R6, R4, PT ;  /* 0x000000040600720c */ /* 0x000fc40003f66270 */
[----:B------:R-:W2:Y:S11]  /*d960*/  SHFL.IDX PT, R14, R0, 0x1, 0x181f ;  /* 0x00381f00000e7f89 */ /* 0x000eb600000e0000 */
[----:B------:R-:W-:-:S02]  /*d970*/  @!P3 LEA R21, R7, UR38, 0x1 ;  /* 0x000000260715bc11 */ /* 0x000fc4000f8e08ff */
        /* <DEDUP_REMOVED lines=8> */
[----:B-1----:R-:W-:Y:S01]  /*da00*/  IMAD.MOV.U32 R9, RZ, RZ, R8 ;  /* 0x000000ffff097224 */ /* 0x002fe200078e0008 */
[----:B--2---:R-:W-:-:S02]  /*da10*/  MOV R8, R14 ;  /* 0x0000000e00087202 */ /* 0x004fc40000000f00 */
        /* <DEDUP_REMOVED lines=9> */
[----:B0-----:R-:W-:-:S02]  /*dab0*/  IMAD.MOV.U32 R3, RZ, RZ, R2 ;  /* 0x000000ffff037224 */ /* 0x001fc400078e0002 */
[----:B------:R-:W-:Y:S01]  /*dac0*/  IMAD.MOV.U32 R2, RZ, RZ, R14 ;  /* 0x000000ffff027224 */ /* 0x000fe200078e000e */
[----:B-1----:R-:W0:Y:S01]  /*dad0*/  SHFL.IDX PT, R8, R5, 0x3, 0x181f ;  /* 0x00781f0005087f89 */ /* 0x002e2200000e0000 */
[----:B------:R-:W-:-:S08]  /*dae0*/  IADD3 R9, R6, 0x30, RZ ;  /* 0x0000003006097810 */ /* 0x000fd00007ffe0ff */
[----:B------:R-:W-:Y:S01]  /*daf0*/  @!P3 IMAD.WIDE.U32 R2, R10, 0x2, R2 ;  /* 0x000000020a02b825 */ /* 0x000fe200078e0002 */
[----:B------:R-:W-:Y:S01]  /*db00*/  @!P3 LEA R21, R7, UR38, 0x1 ;  /* 0x000000260715bc11 */ /* 0x000fe2000f8e08ff */
[----:B------:R-:W1:Y:S04]  /*db10*/  SHFL.IDX PT, R14, R0, 0x3, 0x181f ;  /* 0x00781f00000e7f89 */ /* 0x000e6800000e0000 */
[----:B------:R-:W-:Y:S04]  /*db20*/  @!P3 LDGSTS.E.BYPASS.LTC128B.128 [R21+0x11400], desc[UR42][R2.64], !P2 ;  /* 0x114000000215bfae */ /* 0x000fe8000d101d6a */
[----:B------:R-:W-:Y:S04]  /*db30*/  @!P3 LDGSTS.E.BYPASS.LTC128B.128 [R21+0x15400], desc[UR42][R2.64+0x80], !P0 ;  /* 0x154000800215bfae */ /* 0x000fe8000c101d6a */
[----:B------:R2:W-:Y:S01]  /*db40*/  @!P3 LDGSTS.E.BYPASS.LTC128B.128 [R21+0x19400], desc[UR42][R2.64+0x100], !P1 ;  /* 0x194001000215bfae */ /* 0x0005e2000c901d6a */
[----:B------:R-:W-:Y:S01]  /*db50*/  ISETP.GE.AND P3, PT, R9, R4, PT ;  /* 0x000000040900720c */ /* 0x000fe20003f66270 */
[----:B0-----:R-:W-:-:S02]  /*db60*/  IMAD.MOV.U32 R9, RZ, RZ, R8 ;  /* 0x000000ffff097224 */ /* 0x001fc400078e0008 */
[----:B-1----:R-:W-:Y:S01]  /*db70*/  IMAD.MOV.U32 R8, RZ, RZ, R14 ;  /* 0x000000ffff087224 */ /* 0x002fe200078e000e */
[----:B--2---:R-:W0:Y:S09]  /*db80*/  SHFL.IDX PT, R2, R5, 0x4, 0x181f ;  /* 0x00981f0005027f89 */ /* 0x004e3200000e0000 */
[----:B------:R-:W-:Y:S01]  /*db90*/  @!P3 LEA R20, R7, UR38, 0x1 ;  /* 0x000000260714bc11 */ /* 0x000fe2000f8e08ff */
[----:B------:R-:W-:Y:S01]  /*dba0*/  VIADD R3, R6, 0x40 ;  /* 0x0000004006037836 */ /* 0x000fe20000000000 */
[----:B------:R-:W1:Y:S01]  /*dbb0*/  SHFL.IDX PT, R14, R0, 0x4, 0x181f ;  /* 0x00981f00000e7f89 */ /* 0x000e6200000e0000 */
[----:B------:R-:W-:-:S05]  /*dbc0*/  @!P3 IMAD.WIDE.U32 R8, R10, 0x2, R8 ;  /* 0x000000020a08b825 */ /* 0x000fca00078e0008 */
[----:B------:R-:W-:Y:S04]  /*dbd0*/  @!P3 LDGSTS.E.BYPASS.LTC128B.128 [R20+0x11c00], desc[UR42][R8.64], !P2 ;  /* 0x11c000000814bfae */ /* 0x000fe8000d101d6a */
[----:B------:R-:W-:Y:S04]  /*dbe0*/  @!P3 LDGSTS.E.BYPASS.LTC128B.128 [R20+0x15c00], desc[UR42][R8.64+0x80], !P0 ;  /* 0x15c000800814bfae */ /* 0x000fe8000c101d6a */
[----:B------:R2:W-:Y:S01]  /*dbf0*/  @!P3 LDGSTS.E.BYPASS.LTC128B.128 [R20+0x19c00], desc[UR42][R8.64+0x100], !P1 ;  /* 0x19c001000814bfae */ /* 0x0005e2000c901d6a */
[----:B------:R-:W-:Y:S02]  /*dc00*/  ISETP.GE.AND P3, PT, R3, R4, PT ;  /* 0x000000040300720c */ /* 0x000fe40003f66270 */
[----:B0-----:R-:W-:Y:S01]  /*dc10*/  MOV R3, R2 ;  /* 0x0000000200037202 */ /* 0x001fe20000000f00 */
[----:B-1----:R-:W-:Y:S01]  /*dc20*/  IMAD.MOV.U32 R2, RZ, RZ, R14 ;  /* 0x000000ffff027224 */ /* 0x002fe200078e000e */
[----:B--2---:R-:W0:Y:S01]  /*dc30*/  SHFL.IDX PT, R8, R5, 0x5, 0x181f ;  /* 0x00b81f0005087f89 */ /* 0x004e2200000e0000 */
[----:B------:R-:W-:-:S08]  /*dc40*/  VIADD R9, R6, 0x50 ;  /* 0x0000005006097836 */ /* 0x000fd00000000000 */
        /* <DEDUP_REMOVED lines=18> */
[----:B0-----:R-:W-:-:S02]  /*dd70*/  IMAD.MOV.U32 R3, RZ, RZ, R2 ;  /* 0x000000ffff037224 */ /* 0x001fc400078e0002 */
[----:B-1----:R-:W-:Y:S01]  /*dd80*/  IMAD.MOV.U32 R2, RZ, RZ, R14 ;  /* 0x000000ffff027224 */ /* 0x002fe200078e000e */
[----:B--2---:R0:W1:Y:S09]  /*dd90*/  SHFL.IDX PT, R8, R5, 0x7, 0x181f ;  /* 0x00f81f0005087f89 */ /* 0x00407200000e0000 */
[----:B------:R-:W-:Y:S01]  /*dda0*/  @!P3 IMAD.WIDE.U32 R2, R10, 0x2, R2 ;  /* 0x000000020a02b825 */ /* 0x000fe200078e0002 */
[----:B------:R-:W-:Y:S01]  /*ddb0*/  @!P3 LEA R21, R7, UR38, 0x1 ;  /* 0x000000260715bc11 */ /* 0x000fe2000f8e08ff */
[----:B------:R0:W2:Y:S04]  /*ddc0*/  SHFL.IDX PT, R14, R0, 0x7, 0x181f ;  /* 0x00f81f00000e7f89 */ /* 0x0000a800000e0000 */
[----:B------:R0:W-:Y:S04]  /*ddd0*/  @!P3 LDGSTS.E.BYPASS.LTC128B.128 [R21+0x13400], desc[UR42][R2.64], !P2 ;  /* 0x134000000215bfae */ /* 0x0001e8000d101d6a */
[----:B------:R0:W-:Y:S04]  /*dde0*/  @!P3 LDGSTS.E.BYPASS.LTC128B.128 [R21+0x17400], desc[UR42][R2.64+0x80], !P0 ;  /* 0x174000800215bfae */ /* 0x0001e8000c101d6a */
[----:B------:R0:W-:Y:S02]  /*ddf0*/  @!P3 LDGSTS.E.BYPASS.LTC128B.128 [R21+0x1b400], desc[UR42][R2.64+0x100], !P1 ;  /* 0x1b4001000215bfae */ /* 0x0001e4000c901d6a */
.L_x_2190:
[----:B0-----:R-:W-:Y:S01]  /*de00*/  IADD3 R3, R6, 0x70, RZ ;  /* 0x0000007006037810 */ /* 0x001fe20007ffe0ff */
[----:B------:R-:W-:Y:S01]  /*de10*/  BSSY B0, `(.L_x_2097) ;  /* 0x000000d000007945 */ /* 0x000fe20003800000 */
[----:B--2---:R-:W-:Y:S02]  /*de20*/  IMAD.MOV.U32 R2, RZ, RZ, R14 ;  /* 0x000000ffff027224 */ /* 0x004fe400078e000e */
[----:B------:R-:W-:Y:S01]  /*de30*/  ISETP.GE.AND P3, PT, R3, R4, PT ;  /* 0x000000040300720c */ /* 0x000fe20003f66270 */
[----:B-1----:R-:W-:-:S12]  /*de40*/  IMAD.MOV.U32 R3, RZ, RZ, R8 ;  /* 0x000000ffff037224 */ /* 0x002fd800078e0008 */
        /* <DEDUP_REMOVED lines=9> */
.L_x_2098:
[----:B------:R-:W-:Y:S05]  /*dee0*/  BSYNC B0 ;  /* 0x0000000000007941 */ /* 0x000fea0003800000 */
.L_x_2097:
        /* <DEDUP_REMOVED lines=10> */
[----:B--2---:R-:W-:-:S04]  /*df90*/  IADD3 R0, R4, -0x2, RZ ;  /* 0xfffffffe04007810 */ /* 0x004fc80007ffe0ff */
[----:B---3--:R-:W-:Y:S01]  /*dfa0*/  ISETP.GE.AND P1, PT, R0, R3, PT ;  /* 0x000000030000720c */ /* 0x008fe20003f26270 */
[----:B-1----:R-:W-:-:S12]  /*dfb0*/  @!P0 BRA `(.L_x_2099) ;  /* 0x0000003000708947 */ /* 0x002fd80003800000 */
.L_x_2191:
[----:B------:R-:W-:Y:S02]  /*dfc0*/  IMAD.MOV.U32 R9, RZ, RZ, 0x1 ;  /* 0x00000001ff097424 */ /* 0x000fe400078e00ff */
        /* <DEDUP_REMOVED lines=16> */
[----:B------:R-:W-:Y:S01]  /*e0d0*/  ISETP.NE.AND P0, PT, R4, R3, PT ;  /* 0x000000030400720c */ /* 0x000fe20003f05270 */
[----:B------:R-:W-:Y:S01]  /*e0e0*/  IMAD.MOV.U32 R4, RZ, RZ, R16 ;  /* 0x000000ffff047224 */ /* 0x000fe200078e0010 */
[----:B------:R-:W-:-:S11]  /*e0f0*/  LOP3.LUT R12, R5, 0x1, RZ, 0xc0, !PT ;  /* 0x00000001050c7812 */ /* 0x000fd600078ec0ff */
[----:B------:R-:W-:Y:S05]  /*e100*/  @!P0 BRA `(.L_x_2101) ;  /* 0x0000001000748947 */ /* 0x000fea0003800000 */
[----:B------:R-:W-:Y:S01]  /*e110*/  BSSY B0, `(.L_x_2101) ;  /* 0x000011c000007945 */ /* 0x000fe20003800000 */
[----:B------:R-:W-:Y:S01]  /*e120*/  IADD3 R6, R5, -R12, RZ ;  /* 0x8000000c05067210 */ /* 0x000fe20007ffe0ff */
[----:B------:R-:W-:Y:S02]  /*e130*/  IMAD.MOV.U32 R7, RZ, RZ, 0x1 ;  /* 0x00000001ff077424 */ /* 0x000fe400078e00ff */
[----:B------:R-:W-:-:S07]  /*e140*/  IMAD.MOV.U32 R4, RZ, RZ, R16 ;  /* 0x000000ffff047224 */ /* 0x000fce00078e0010 */
.L_x_2134:
[----:B------:R-:W2:Y:S01]  /*e150*/  LDL R2, [R1] ;  /* 0x0000000001027983 */ /* 0x000ea20000100800 */
[----:B------:R-:W-:Y:S01]  /*e160*/  VIADD R6, R6, 0xfffffffe ;  /* 0xfffffffe06067836 */ /* 0x000fe20000000000 */
[----:B------:R-:W-:Y:S04]  /*e170*/  BSSY B1, `(.L_x_2102) ;  /* 0x0000088000017945 */ /* 0x000fe80003800000 */
[----:B------:R-:W-:Y:S02]  /*e180*/  ISETP.NE.AND P1, PT, R6, RZ, PT ;  /* 0x000000ff0600720c */ /* 0x000fe40003f25270 */
[----:B--2---:R-:W-:-:S13]  /*e190*/  ISETP.NE.AND P0, PT, R2, RZ, PT ;  /* 0x000000ff0200720c */ /* 0x004fda0003f05270 */
[----:B------:R-:W-:Y:S05]  /*e1a0*/  @!P0 BRA `(.L_x_2103) ;  /* 0x0000000800108947 */ /* 0x000fea0003800000 */
[----:B------:R-:W2:Y:S01]  /*e1b0*/  LDL R2, [R1+0x4] ;  /* 0x0000040001027983 */ /* 0x000ea20000100800 */
[----:B------:R-:W-:Y:S02]  /*e1c0*/  MOV R9, R0 ;  /* 0x0000000000097202 */ /* 0x000fe40000000f00 */
[----:B--2---:R-:W-:-:S13]  /*e1d0*/  ISETP.NE.AND P0, PT, R2, RZ, PT ;  /* 0x000000ff0200720c */ /* 0x004fda0003f05270 */
[----:B------:R-:W-:Y:S05]  /*e1e0*/  @!P0 BRA `(.L_x_2104) ;  /* 0x0000000000488947 */ /* 0x000fea0003800000 */
[----:B------:R-:W0:Y:S01]  /*e1f0*/  LDC R9, c[0x0][0x43c] ;  /* 0x00010f00ff097b82 */ /* 0x000e220000000800 */
[----:B------:R-:W-:Y:S02]  /*e200*/  ULDC.64 UR4, c[0x0][0x428] ;  /* 0x00010a0000047ab9 */ /* 0x000fe40000000a00 */
[----:B------:R-:W-:Y:S01]  /*e210*/  IMAD R5, R19, UR4, RZ ;  /* 0x0000000413057c24 */ /* 0x000fe2000f8e02ff */
[----:B0-----:R-:W-:-:S13]  /*e220*/  ISETP.NE.AND P0, PT, R9, 0x1, PT ;  /* 0x000000010900780c */ /* 0x001fda0003f05270 */
[----:B------:R-:W0:Y:S02]  /*e230*/  @P0 LDC.64 R2, c[0x0][0x440] ;  /* 0x00011000ff020b82 */ /* 0x000e240000000a00 */
[----:B0-----:R-:W-:-:S04]  /*e240*/  @P0 IMAD.HI.U32 R4, R0, R2, RZ ;  /* 0x0000000200040227 */ /* 0x001fc800078e00ff */
[----:B------:R-:W-:Y:S01]  /*e250*/  IMAD.MOV.U32 R2, RZ, RZ, R0 ;  /* 0x000000ffff027224 */ /* 0x000fe200078e0000 */
        /* <DEDUP_REMOVED lines=11> */
.L_x_2104:
[----:B------:R-:W1:Y:S01]  /*e310*/  S2R R2, SR_TID.X ;  /* 0x0000000000027919 */ /* 0x000e620000002100 */
[----:B------:R-:W-:Y:S01]  /*e320*/  BSSY B2, `(.L_x_2105) ;  /* 0x0000006000027945 */ /* 0x000fe20003800000 */
[----:B-1----:R-:W-:Y:S02]  /*e330*/  LOP3.LUT R3, R2, 0x7f, RZ, 0xc0, !PT ;  /* 0x0000007f02037812 */ /* 0x002fe400078ec0ff */
[----:B------:R-:W-:Y:S02]  /*e340*/  SHF.L.U32 R2, R7, 0x1f, RZ ;  /* 0x0000001f07027819 */ /* 0x000fe400000006ff */
[----:B------:R-:W-:Y:S02]  /*e350*/  ISETP.NE.AND P2, PT, R3, RZ, PT ;  /* 0x000000ff0300720c */ /* 0x000fe40003f45270 */
[----:B------:R-:W1:Y:S02]  /*e360*/  SYNCS.PHASECHK.TRANS64.TRYWAIT P0, [UR38+0x34848], R2 ;  /* 0x03484802ff0075a7 */ /* 0x000e640008000166 */
[----:B-1----:R-:W-:Y:S09]  /*e370*/  @!P0 BRA `(.L_x_2106) ;  /* 0x0000002c00988947 */ /* 0x002ff20003800000 */
.L_x_2192:
[----:B------:R-:W-:Y:S05]  /*e380*/  BSYNC B2 ;  /* 0x0000000000027941 */ /* 0x000fea0003800000 */
.L_x_2105:
[----:B------:R-:W-:Y:S04]  /*e390*/  BSSY B2, `(.L_x_2107) ;  /* 0x0000007000027945 */ /* 0x000fe80003800000 */
[----:B------:R-:W-:Y:S05]  /*e3a0*/  @P2 BRA `(.L_x_2108) ;  /* 0x0000000000142947 */ /* 0x000fea0003800000 */
[----:B------:R-:W-:Y:S02]  /*e3b0*/  ISETP.NE.AND P0, PT, R10, RZ, PT ;  /* 0x000000ff0a00720c */ /* 0x000fe40003f05270 */
[----:B-1----:R-:W-:-:S04]  /*e3c0*/  MOV R3, 0xc000 ;  /* 0x0000c00000037802 */ /* 0x002fc80000000f00 */
[----:B------:R2:W-:Y:S07]  /*e3d0*/  SYNCS.ARRIVE.TRANS64 RZ, [UR38+0x34838], R3 ;  /* 0x03483803ffff79a7 */ /* 0x0005ee0008000026 */
[----:B------:R-:W-:Y:S05]  /*e3e0*/  @!P0 BRA `(.L_x_2108) ;  /* 0x0000000000048947 */ /* 0x000fea0003800000 */
[----:B------:R-:W-:Y:S01]  /*e3f0*/  BPT.TRAP 0x1 ;  /* 0x000000040000795c */ /* 0x000fe20000300000 */
.L_x_2108:
[----:B------:R-:W-:Y:S05]  /*e400*/  BSYNC B2 ;  /* 0x0000000000027941 */ /* 0x000fea0003800000 */
.L_x_2107:
        /* <DEDUP_REMOVED lines=11> */
.L_x_2109:
        /* <DEDUP_REMOVED lines=13> */
.L_x_2110:
        /* <DEDUP_REMOVED lines=14> */
.L_x_2111:
        /* <DEDUP_REMOVED lines=12> */
.L_x_2193:
[----:B------:R-:W-:Y:S05]  /*e730*/  BSYNC B2 ;  /* 0x0000000000027941 */ /* 0x000fea0003800000 */
.L_x_2112:
        /* <DEDUP_REMOVED lines=9> */
.L_x_2115:
[----:B------:R-:W-:Y:S05]  /*e7d0*/  BSYNC B2 ;  /* 0x0000000000027941 */ /* 0x000fea0003800000 */
.L_x_2114:
        /* <DEDUP_REMOVED lines=10> */
.L_x_2116:
        /* <DEDUP_REMOVED lines=13> */
.L_x_2117:
        /* <DEDUP_REMOVED lines=8> */
[----:B------:R-:W-:Y:S01]  /*e9d0*/  MOV R17, R9 ;  /* 0x0000000900117202 */ /* 0x000fe20000000f00 */
[----:B------:R-:W-:-:S07]  /*e9e0*/  IMAD.MOV.U32 R16, RZ, RZ, R4 ;  /* 0x000000ffff107224 */ /* 0x000fce00078e0004 */
.L_x_2103:
[----:B------:R-:W-:Y:S05]  /*e9f0*/  BSYNC B1 ;  /* 0x0000000000017941 */ /* 0x000fea0003800000 */
.L_x_2102:
        /* <DEDUP_REMOVED lines=9> */
[----:B------:R-:W0:Y:S01]  /*ea90*/  LDC R4, c[0x0][0x43c] ;  /* 0x00010f00ff047b82 */ /* 0x000e220000000800 */
[----:B------:R-:W-:Y:S01]  /*eaa0*/  ULDC.64 UR4, c[0x0][0x428] ;  /* 0x00010a0000047ab9 */ /* 0x000fe20000000a00 */
[----:B0-----:R-:W-:-:S13]  /*eab0*/  ISETP.NE.AND P0, PT, R4, 0x1, PT ;  /* 0x000000010400780c */ /* 0x001fda0003f05270 */
[----:B------:R-:W0:Y:S02]  /*eac0*/  @P0 LDC.64 R2, c[0x0][0x440] ;  /* 0x00011000ff020b82 */ /* 0x000e240000000a00 */
[----:B0-----:R-:W-:-:S04]  /*ead0*/  @P0 IMAD.HI.U32 R5, R11, R2, RZ ;  /* 0x000000020b050227 */ /* 0x001fc800078e00ff */
        /* <DEDUP_REMOVED lines=13> */
.L_x_2120:
[----:B------:R-:W1:Y:S01]  /*ebb0*/  S2R R2, SR_TID.X ;  /* 0x0000000000027919 */ /* 0x000e620000002100 */
[----:B------:R-:W-:Y:S01]  /*ebc0*/  BSSY B2, `(.L_x_2121) ;  /* 0x0000006000027945 */ /* 0x000fe20003800000 */
[----:B-1----:R-:W-:Y:S02]  /*ebd0*/  LOP3.LUT R3, R2, 0x7f, RZ, 0xc0, !PT ;  /* 0x0000007f02037812 */ /* 0x002fe400078ec0ff */
[----:B------:R-:W-:Y:S02]  /*ebe0*/  SHF.L.U32 R2, R9, 0x1f, RZ ;  /* 0x0000001f09027819 */ /* 0x000fe400000006ff */
[----:B------:R-:W-:Y:S02]  /*ebf0*/  ISETP.NE.AND P2, PT, R3, RZ, PT ;  /* 0x000000ff0300720c */ /* 0x000fe40003f45270 */
[----:B------:R-:W1:Y:S02]  /*ec00*/  SYNCS.PHASECHK.TRANS64.TRYWAIT P0, [UR38+0x34840], R2 ;  /* 0x03484002ff0075a7 */ /* 0x000e640008000166 */
[----:B-1----:R-:W-:Y:S09]  /*ec10*/  @!P0 BRA `(.L_x_2122) ;  /* 0x0000002400a08947 */ /* 0x002ff20003800000 */
.L_x_2194:
[----:B------:R-:W-:Y:S05]  /*ec20*/  BSYNC B2 ;  /* 0x0000000000027941 */ /* 0x000fea0003800000 */
.L_x_2121:
[----:B------:R-:W-:Y:S04]  /*ec30*/  BSSY B2, `(.L_x_2123) ;  /* 0x0000007000027945 */ /* 0x000fe80003800000 */
[----:B------:R-:W-:Y:S05]  /*ec40*/  @P2 BRA `(.L_x_2124) ;  /* 0x0000000000142947 */ /* 0x000fea0003800000 */
[----:B------:R-:W-:Y:S01]  /*ec50*/  ISETP.NE.AND P0, PT, R10, RZ, PT ;  /* 0x000000ff0a00720c */ /* 0x000fe20003f05270 */
[----:B-1----:R-:W-:-:S04]  /*ec60*/  IMAD.MOV.U32 R2, RZ, RZ, 0xc000 ;  /* 0x0000c000ff027424 */ /* 0x002fc800078e00ff */
[----:B------:R2:W-:Y:S08]  /*ec70*/  SYNCS.ARRIVE.TRANS64 RZ, [UR38+0x34830], R2 ;  /* 0x03483002ffff79a7 */ /* 0x0005f00008000026 */
[----:B--2---:R-:W-:Y:S05]  /*ec80*/  @!P0 BRA `(.L_x_2124) ;  /* 0x0000000000048947 */ /* 0x004fea0003800000 */
[----:B------:R-:W-:Y:S01]  /*ec90*/  BPT.TRAP 0x1 ;  /* 0x000000040000795c */ /* 0x000fe20000300000 */
.L_x_2124:
[----:B------:R-:W-:Y:S05]  /*eca0*/  BSYNC B2 ;  /* 0x0000000000027941 */ /* 0x000fea0003800000 */
.L_x_2123:
[----:B0-----:R-:W-:Y:S01]  /*ecb0*/  IMAD.MOV.U32 R5, RZ, RZ, RZ ;  /* 0x000000ffff057224 */ /* 0x001fe200078e00ff */
[----:B------:R-:W-:Y:S01]  /*ecc0*/  ULDC.64 UR4, c[0x0][0x198] ;  /* 0x0000660000047ab9 */ /* 0x000fe20000000a00 */
[----:B------:R-:W-:Y:S01]  /*ecd0*/  PLOP3.LUT P0, PT, PT, PT, PT, 0x80, 0x0 ;  /* 0x000000000000781c */ /* 0x000fe20003f0f070 */
[----:B------:R-:W-:Y:S01]  /*ece0*/  UIADD3 UR4, UP0, UR4, 0x370, URZ ;  /* 0x0000037004047890 */ /* 0x000fe2000ff1e03f */
[----:B-1----:R-:W-:Y:S01]  /*ecf0*/  SHF.L.U32 R2, R11, 0x7, RZ ;  /* 0x000000070b027819 */ /* 0x002fe200000006ff */
[----:B------:R-:W-:Y:S01]  /*ed00*/  UIADD3 UR8, UR38, 0x1c400, URZ ;  /* 0x0001c40026087890 */ /* 0x000fe2000fffe03f */
[----:B------:R-:W-:Y:S01]  /*ed10*/  R2UR UR10, R5 ;  /* 0x00000000050a72ca */ /* 0x000fe200000e0000 */
[----:B------:R-:W-:Y:S02]  /*ed20*/  UIADD3 UR9, UR38, 0x34830, URZ ;  /* 0x0003483026097890 */ /* 0x000fe4000fffe03f */
[----:B------:R-:W-:Y:S01]  /*ed30*/  UIADD3.X UR5, URZ, UR5, URZ, UP0, !UPT ;  /* 0x000000053f057290 */ /* 0x000fe200087fe43f */
[----:B------:R-:W-:Y:S01]  /*ed40*/  UMOV UR6, 0x0 ;  /* 0x0000000000067882 */ /* 0x000fe20000000000 */
[----:B------:R-:W-:-:S10]  /*ed50*/  UMOV UR7, 0x14f00000 ;  /* 0x14f0000000077882 */ /* 0x000fd40000000000 */
.L_x_2125:
        /* <DEDUP_REMOVED lines=14> */
.L_x_2126:
        /* <DEDUP_REMOVED lines=13> */
.L_x_2127:
        /* <DEDUP_REMOVED lines=12> */
.L_x_2195:
[----:B------:R-:W-:Y:S05]  /*efd0*/  BSYNC B2 ;  /* 0x0000000000027941 */ /* 0x000fea0003800000 */
.L_x_2128:
        /* <DEDUP_REMOVED lines=9> */
.L_x_2131:
[----:B------:R-:W-:Y:S05]  /*f070*/  BSYNC B2 ;  /* 0x0000000000027941 */ /* 0x000fea0003800000 */
.L_x_2130:
        /* <DEDUP_REMOVED lines=10> */
.L_x_2132:
        /* <DEDUP_REMOVED lines=13> */
.L_x_2133:
        /* <DEDUP_REMOVED lines=8> */
[----:B------:R-:W-:Y:S02]  /*f270*/  IMAD.MOV.U32 R17, RZ, RZ, R11 ;  /* 0x000000ffff117224 */ /* 0x000fe400078e000b */
[----:B------:R-:W-:-:S07]  /*f280*/  IMAD.MOV.U32 R16, RZ, RZ, R4 ;  /* 0x000000ffff107224 */ /* 0x000fce00078e0004 */
.L_x_2119:
[----:B------:R-:W-:Y:S05]  /*f290*/  BSYNC B1 ;  /* 0x0000000000017941 */ /* 0x000fea0003800000 */
.L_x_2118:
[----:B------:R-:W-:Y:S01]  /*f2a0*/  IADD3 R0, R0, -0x2, RZ ;  /* 0xfffffffe00007810 */ /* 0x000fe20007ffe0ff */
[----:B0-----:R-:W-:Y:S01]  /*f2b0*/  IMAD.MOV.U32 R7, RZ, RZ, R9 ;  /* 0x000000ffff077224 */ /* 0x001fe200078e0009 */
[----:B------:R-:W-:Y:S06]  /*f2c0*/  @P1 BRA `(.L_x_2134) ;  /* 0xffffffec00a01947 */ /* 0x000fec000383ffff */
[----:B------:R-:W-:Y:S05]  /*f2d0*/  BSYNC B0 ;  /* 0x0000000000007941 */ /* 0x000fea0003800000 */
.L_x_2101:
        /* <DEDUP_REMOVED lines=10> */
[----:B------:R-:W0:Y:S01]  /*f380*/  LDC R7, c[0x0][0x43c] ;  /* 0x00010f00ff077b82 */ /* 0x000e220000000800 */
[----:B------:R-:W-:Y:S01]  /*f390*/  IMAD.MOV.U32 R6, RZ, RZ, R0 ;  /* 0x000000ffff067224 */ /* 0x000fe200078e0000 */
[----:B------:R-:W-:Y:S02]  /*f3a0*/  ULDC.64 UR4, c[0x0][0x428] ;  /* 0x00010a0000047ab9 */ /* 0x000fe40000000a00 */
[----:B------:R-:W-:-:S04]  /*f3b0*/  IMAD R19, R19, UR4, RZ ;  /* 0x0000000413137c24 */ /* 0x000fc8000f8e02ff */
[----:B------:R-:W-:Y:S01]  /*f3c0*/  IMAD R19, R18, UR5, R19 ;  /* 0x0000000512137c24 */ /* 0x000fe2000f8e0213 */
[----:B0-----:R-:W-:-:S13]  /*f3d0*/  ISETP.NE.AND P0, PT, R7, 0x1, PT ;  /* 0x000000010700780c */ /* 0x001fda0003f05270 */
[----:B------:R-:W0:Y:S02]  /*f3e0*/  @P0 LDC.64 R2, c[0x0][0x440] ;  /* 0x00011000ff020b82 */ /* 0x000e240000000a00 */
[----:B0-----:R-:W-:-:S05]  /*f3f0*/  @P0 IMAD.HI.U32 R2, R0, R2, RZ ;  /* 0x0000000200020227 */ /* 0x001fca00078e00ff */
[----:B------:R-:W-:-:S04]  /*f400*/  @P0 SHF.R.U32.HI R6, RZ, R3, R2 ;  /* 0x00000003ff060219 */ /* 0x000fc80000011602 */
[----:B------:R-:W-:Y:S02]  /*f410*/  SHF.R.S32.HI R3, RZ, 0x1f, R6 ;  /* 0x0000001fff037819 */ /* 0x000fe40000011406 */
[----:B------:R-:W-:-:S05]  /*f420*/  MOV R2, R6 ;  /* 0x0000000600027202 */ /* 0x000fca0000000f00 */
        /* <DEDUP_REMOVED lines=8> */
.L_x_2136:
[----:B------:R-:W1:Y:S01]  /*f4b0*/  S2R R2, SR_TID.X ;  /* 0x0000000000027919 */ /* 0x000e620000002100 */
[----:B------:R-:W-:Y:S01]  /*f4c0*/  BSSY B1, `(.L_x_2137) ;  /* 0x0000006000017945 */ /* 0x000fe20003800000 */
[----:B-1----:R-:W-:Y:S02]  /*f4d0*/  LOP3.LUT R3, R2, 0x7f, RZ, 0xc0, !PT ;  /* 0x0000007f02037812 */ /* 0x002fe400078ec0ff */
[----:B------:R-:W-:Y:S02]  /*f4e0*/  SHF.L.U32 R2, R9, 0x1f, RZ ;  /* 0x0000001f09027819 */ /* 0x000fe400000006ff */
[----:B------:R-:W-:Y:S02]  /*f4f0*/  ISETP.NE.AND P1, PT, R3, RZ, PT ;  /* 0x000000ff0300720c */ /* 0x000fe40003f25270 */
[----:B------:R-:W1:Y:S02]  /*f500*/  SYNCS.PHASECHK.TRANS64.TRYWAIT P0, [UR38+0x34848], R2 ;  /* 0x03484802ff0075a7 */ /* 0x000e640008000166 */
[----:B-1----:R-:W-:Y:S09]  /*f510*/  @!P0 BRA `(.L_x_2138) ;  /* 0x0000001c00908947 */ /* 0x002ff20003800000 */
.L_x_2196:
[----:B------:R-:W-:Y:S05]  /*f520*/  BSYNC B1 ;  /* 0x0000000000017941 */ /* 0x000fea0003800000 */
.L_x_2137:
[----:B------:R-:W-:Y:S04]  /*f530*/  BSSY B1, `(.L_x_2139) ;  /* 0x0000007000017945 */ /* 0x000fe80003800000 */
[----:B------:R-:W-:Y:S05]  /*f540*/  @P1 BRA `(.L_x_2140) ;  /* 0x0000000000141947 */ /* 0x000fea0003800000 */
[----:B------:R-:W-:Y:S01]  /*f550*/  ISETP.NE.AND P0, PT, R10, RZ, PT ;  /* 0x000000ff0a00720c */ /* 0x000fe20003f05270 */
[----:B-1----:R-:W-:-:S04]  /*f560*/  IMAD.MOV.U32 R3, RZ, RZ, 0xc000 ;  /* 0x0000c000ff037424 */ /* 0x002fc800078e00ff */
[----:B------:R2:W-:Y:S08]  /*f570*/  SYNCS.ARRIVE.TRANS64 RZ, [UR38+0x34838], R3 ;  /* 0x03483803ffff79a7 */ /* 0x0005f00008000026 */
[----:B--2---:R-:W-:Y:S05]  /*f580*/  @!P0 BRA `(.L_x_2140) ;  /* 0x0000000000048947 */ /* 0x004fea0003800000 */
[----:B------:R-:W-:Y:S01]  /*f590*/  BPT.TRAP 0x1 ;  /* 0x000000040000795c */ /* 0x000fe20000300000 */
.L_x_2140:
[----:B------:R-:W-:Y:S05]  /*f5a0*/  BSYNC B1 ;  /* 0x0000000000017941 */ /* 0x000fea0003800000 */
.L_x_2139:
[----:B0-----:R-:W-:Y:S01]  /*f5b0*/  MOV R5, RZ ;  /* 0x000000ff00057202 */ /* 0x001fe20000000f00 */
[----:B------:R-:W-:Y:S01]  /*f5c0*/  ULDC.64 UR4, c[0x0][0x198] ;  /* 0x0000660000047ab9 */ /* 0x000fe20000000a00 */
[----:B------:R-:W-:Y:S01]  /*f5d0*/  PLOP3.LUT P0, PT, PT, PT, PT, 0x80, 0x0 ;  /* 0x000000000000781c */ /* 0x000fe20003f0f070 */
[----:B------:R-:W-:Y:S01]  /*f5e0*/  UIADD3 UR4, UP0, UR4, 0x370, URZ ;  /* 0x0000037004047890 */ /* 0x000fe2000ff1e03f */
[----:B------:R-:W-:Y:S01]  /*f5f0*/  R2UR UR10, R5 ;  /* 0x00000000050a72ca */ /* 0x000fe200000e0000 */
[----:B-1----:R-:W-:Y:S01]  /*f600*/  IMAD.SHL.U32 R3, R0, 0x80, RZ ;  /* 0x0000008000037824 */ /* 0x002fe200078e00ff */
[----:B------:R-:W-:Y:S02]  /*f610*/  UIADD3 UR8, UR38, 0x28400, URZ ;  /* 0x0002840026087890 */ /* 0x000fe4000fffe03f */
[----:B------:R-:W-:Y:S02]  /*f620*/  UIADD3 UR9, UR38, 0x34838, URZ ;  /* 0x0003483826097890 */ /* 0x000fe4000fffe03f */
[----:B------:R-:W-:Y:S01]  /*f630*/  UIADD3.X UR5, URZ, UR5, URZ, UP0, !UPT ;  /* 0x000000053f057290 */ /* 0x000fe200087fe43f */
[----:B------:R-:W-:Y:S01]  /*f640*/  UMOV UR6, 0x0 ;  /* 0x0000000000067882 */ /* 0x000fe20000000000 */
[----:B------:R-:W-:-:S10]  /*f650*/  UMOV UR7, 0x14f00000 ;  /* 0x14f0000000077882 */ /* 0x000fd40000000000 */
.L_x_2141:
        /* <DEDUP_REMOVED lines=14> */
.L_x_2142:
        /* <DEDUP_REMOVED lines=13> */
.L_x_2143:
        /* <DEDUP_REMOVED lines=11> */
.L_x_2197:
[----:B------:R-:W-:Y:S05]  /*f8c0*/  BSYNC B1 ;  /* 0x0000000000017941 */ /* 0x000fea0003800000 */
.L_x_2144:
[----:B------:R-:W-:Y:S01]  /*f8d0*/  BSSY B1, `(.L_x_2146) ;  /* 0x0000009000017945 */ /* 0x000fe20003800000 */
[----:B0-----:R-:W-:Y:S01]  /*f8e0*/  IMAD.MOV.U32 R2, RZ, RZ, 0x0 ;  /* 0x00000000ff027424 */ /* 0x001fe200078e00ff */
[----:B------:R-:W-:Y:S02]  /*f8f0*/  MOV R3, 0x14f00000 ;  /* 0x14f0000000037802 */ /* 0x000fe40000000f00 */
[----:B------:R-:W-:Y:S05]  /*f900*/  @P1 BRA `(.L_x_2147) ;  /* 0x0000000000141947 */ /* 0x000fea0003800000 */
[----:B------:R-:W-:Y:S01]  /*f910*/  ISETP.NE.AND P0, PT, R10, RZ, PT ;  /* 0x000000ff0a00720c */ /* 0x000fe20003f05270 */
[----:B------:R-:W-:-:S04]  /*f920*/  IMAD.MOV.U32 R7, RZ, RZ, 0x8000 ;  /* 0x00008000ff077424 */ /* 0x000fc800078e00ff */
[----:B------:R0:W-:Y:S08]  /*f930*/  SYNCS.ARRIVE.TRANS64 RZ, [UR38+0x34850], R7 ;  /* 0x03485007ffff79a7 */ /* 0x0001f00008000026 */
[----:B0-----:R-:W-:Y:S05]  /*f940*/  @!P0 BRA `(.L_x_2147) ;  /* 0x0000000000048947 */ /* 0x001fea0003800000 */
[----:B------:R-:W-:Y:S01]  /*f950*/  BPT.TRAP 0x1 ;  /* 0x000000040000795c */ /* 0x000fe20000300000 */
.L_x_2147:
[----:B------:R-:W-:Y:S05]  /*f960*/  BSYNC B1 ;  /* 0x0000000000017941 */ /* 0x000fea0003800000 */
.L_x_2146:
        /* <DEDUP_REMOVED lines=10> */
.L_x_2148:
        /* <DEDUP_REMOVED lines=13> */
.L_x_2149:
        /* <DEDUP_REMOVED lines=8> */
[----:B------:R-:W-:Y:S01]  /*fb60*/  IMAD.MOV.U32 R17, RZ, RZ, R0 ;  /* 0x000000ffff117224 */ /* 0x000fe200078e0000 */
[----:B------:R-:W-:-:S07]  /*fb70*/  MOV R16, R4 ;  /* 0x0000000400107202 */ /* 0x000fce0000000f00 */
.L_x_2135:
[----:B------:R-:W-:Y:S05]  /*fb80*/  BSYNC B0 ;  /* 0x0000000000007941 */ /* 0x000fea0003800000 */
.L_x_2100:
        /* <DEDUP_REMOVED lines=12> */
.L_x_2198:
[----:B------:R-:W-:Y:S05]  /*fc50*/  BSYNC B1 ;  /* 0x0000000000017941 */ /* 0x000fea0003800000 */
.L_x_2152:
        /* <DEDUP_REMOVED lines=8> */
.L_x_2155:
[----:B------:R-:W-:Y:S05]  /*fce0*/  BSYNC B1 ;  /* 0x0000000000017941 */ /* 0x000fea0003800000 */
.L_x_2154:
[----:B------:R-:W-:Y:S01]  /*fcf0*/  R2UR UR4, R8 ;  /* 0x00000000080472ca */ /* 0x000fe200000e0000 */
[----:B------:R-:W-:Y:S01]  /*fd00*/  ULDC.64 UR6, c[0x0][0x198] ;  /* 0x0000660000067ab9 */ /* 0x000fe20000000a00 */
[----:B------:R-:W-:Y:S01]  /*fd10*/  R2UR UR9, R3 ;  /* 0x00000000030972ca */ /* 0x000fe200000e0000 */
[----:B------:R-:W-:Y:S01]  /*fd20*/  UIADD3 UR6, UP0, UR6, 0x470, URZ ;  /* 0x0000047006067890 */ /* 0x000fe2000ff1e03f */
[----:B------:R-:W-:Y:S01]  /*fd30*/  PLOP3.LUT P0, PT, PT, PT, PT, 0x80, 0x0 ;  /* 0x000000000000781c */ /* 0x000fe20003f0f070 */
[----:B------:R-:W-:Y:S01]  /*fd40*/  IMAD.SHL.U32 R17, R17, 0x80, RZ ;  /* 0x0000008011117824 */ /* 0x000fe200078e00ff */
[----:B------:R-:W-:Y:S01]  /*fd50*/  UMOV UR14, 0x0 ;  /* 0x00000000000e7882 */ /* 0x000fe20000000000 */
[----:B------:R-:W-:Y:S01]  /*fd60*/  UIADD3.X UR7, URZ, UR7, URZ, UP0, !UPT ;  /* 0x000000073f077290 */ /* 0x000fe200087fe43f */
[----:B------:R-:W-:Y:S01]  /*fd70*/  UMOV UR15, 0x14f00000 ;  /* 0x14f00000000f7882 */ /* 0x000fe20000000000 */
[----:B------:R-:W-:-:S04]  /*fd80*/  UMOV UR10, URZ ;  /* 0x0000003f000a7c82 */ /* 0x000fc80008000000 */
[----:B------:R-:W-:Y:S02]  /*fd90*/  ULEA UR4, UR4, UR38, 0xf ;  /* 0x0000002604047291 */ /* 0x000fe4000f8e783f */
[----:B------:R-:W-:Y:S02]  /*fda0*/  UIADD3 UR9, UR9, 0x34850, URZ ;  /* 0x0003485009097890 */ /* 0x000fe4000fffe03f */
[----:B------:R-:W-:-:S12]  /*fdb0*/  UIADD3 UR8, UR4, 0x400, URZ ;  /* 0x0000040004087890 */ /* 0x000fd8000fffe03f */
.L_x_2156:
        /* <DEDUP_REMOVED lines=13> */
.L_x_2157:
        /* <DEDUP_REMOVED lines=8> */
.L_x_2151:
[----:B------:R-:W-:Y:S05]  /*ff10*/  BSYNC B0 ;  /* 0x0000000000007941 */ /* 0x000fea0003800000 */
.L_x_2150:
[----:B-1----:R-:W-:Y:S01]  /*ff20*/  VIADD R0, R8, 0x1 ;  /* 0x0000000108007836 */ /* 0x002fe20000000000 */
[----:B------:R-:W-:-:S04]  /*ff30*/  MOV R3, RZ ;  /* 0x000000ff00037202 */ /* 0x000fc80000000f00 */
[----:B------:R-:W-:-:S04]  /*ff40*/  ISETP.NE.AND P0, PT, R0, 0x2, PT ;  /* 0x000000020000780c */ /* 0x000fc80003f05270 */
[----:B------:R-:W-:Y:S02]  /*ff50*/  SEL R2, RZ, 0x1, P0 ;  /* 0x00000001ff027807 */ /* 0x000fe40000000000 */
[----:B------:R-:W-:Y:S02]  /*ff60*/  SEL R0, R0, RZ, P0 ;  /* 0x000000ff00007207 */ /* 0x000fe40000000000 */
[----:B------:R-:W-:-:S07]  /*ff70*/  LOP3.LUT R9, R9, R2, RZ, 0x3c, !PT ;  /* 0x0000000209097212 */ /* 0x000fce00078e3cff */
.L_x_2084:
[----:B------:R-:W1:Y:S01]  /*ff80*/  S2R R5, SR_CgaCtaId ;  /* 0x0000000000057919 */ /* 0x000e620000008800 */
[----:B------:R-:W-:Y:S02]  /*ff90*/  MOV R2, 0x400 ;  /* 0x0000040000027802 */ /* 0x000fe40000000f00 */
[----:B------:R-:W-:Y:S02]  /*ffa0*/  SHF.L.U32 R3, R3, 0x1f, RZ ;  /* 0x0000001f03037819 */ /* 0x000fe400000006ff */
[----:B-1----:R-:W-:-:S04]  /*ffb0*/  LEA R2, R5, R2, 0x18 ;  /* 0x0000000205027211 */ /* 0x002fc800078ec0ff */
[----:B------:R-:W1:Y:S02]  /*ffc0*/  SYNCS.PHASECHK.TRANS64.TRYWAIT P0, [R2+URZ+0x34820], R3 ;  /* 0x03482003020075a7 */ /* 0x000e64000800017f */
[----:B-1----:R-:W-:Y:S05]  /*ffd0*/  @!P0 BRA `(.L_x_2158) ;  /* 0x0000001400248947 */ /* 0x002fea0003800000 */
.L_x_2199:
[----:B------:R-:W-:-:S03]  /*ffe0*/  UMOV UR4, 0xffffffff ;  /* 0xffffffff00047882 */ /* 0x000fc60000000000 */
[----:B------:R-:W-:Y:S05]  /*fff0*/  BRA.DIV UR4, `(.L_x_2159) ;  /* 0x0000001604307947 */ /* 0x000fea000b800000 */
[----:B-1----:R-:W1:Y:S02]  /*10000*/  S2R R3, SR_TID.X ;  /* 0x0000000000037919 */ /* 0x002e640000002100 */
[----:B-1----:R-:W-:-:S04]  /*10010*/  SHF.R.U32.HI R3, RZ, 0x5, R3 ;  /* 0x00000005ff037819 */ /* 0x002fc80000011603 */
[----:B------:R-:W-:-:S05]  /*10020*/  LOP3.LUT R3, R3, 0x3, RZ, 0xc0, !PT ;  /* 0x0000000303037812 */ /* 0x000fca00078ec0ff */
[----:B------:R1:W2:Y:S02]  /*10030*/  SHFL.IDX PT, R14, R3, RZ, 0x1f ;  /* 0x00001fff030e7589 */ /* 0x0002a400000e0000 */
.L_x_2202:
[----:B--2---:R-:W-:-:S13]  /*10040*/  ISETP.NE.AND P0, PT, R14, RZ, PT ;  /* 0x000000ff0e00720c */ /* 0x004fda0003f05270 */
[----:B------:R-:W-:Y:S05]  /*10050*/  @P0 BRA `(.L_x_2046) ;  /* 0x0000000000880947 */ /* 0x000fea0003800000 */
[----:B------:R-:W-:-:S03]  /*10060*/  UMOV UR4, 0xffffffff ;  /* 0xffffffff00047882 */ /* 0x000fc60000000000 */
[----:B------:R-:W-:Y:S05]  /*10070*/  BRA.DIV UR4, `(.L_x_2160) ;  /* 0x0000001604447947 */ /* 0x000fea000b800000 */
[----:B------:R-:W-:-:S13]  /*10080*/  ELECT P6, URZ, PT ;  /* 0x00000000003f782f */ /* 0x000fda00038c0000 */
.L_x_2205:
[----:B------:R-:W-:Y:S05]  /*10090*/  @!P6 BRA `(.L_x_2046) ;  /* 0x000000000078e947 */ /* 0x000fea0003800000 */
[----:B-1----:R-:W2:Y:S02]  /*100a0*/  LDL.LU R3, [R1+0x14] ;  /* 0x0000140001037983 */ /* 0x002ea40000300800 */
[----:B--2---:R-:W-:-:S04]  /*100b0*/  LOP3.LUT R3, R3, 0x2, RZ, 0xfc, !PT ;  /* 0x0000000203037812 */ /* 0x004fc800078efcff */
[----:B------:R-:W-:-:S13]  /*100c0*/  ISETP.NE.AND P2, PT, R3, 0x3, PT ;  /* 0x000000030300780c */ /* 0x000fda0003f45270 */
[----:B------:R-:W-:Y:S05]  /*100d0*/  @!P2 BRA `(.L_x_2161) ;  /* 0x000000000004a947 */ /* 0x000fea0003800000 */
[----:B------:R-:W-:Y:S01]  /*100e0*/  BPT.TRAP 0x1 ;  /* 0x000000040000795c */ /* 0x000fe20000300000 */
.L_x_2161:
[----:B0-----:R-:W-:Y:S01]  /*100f0*/  VIADD R7, R2, 0x34840 ;  /* 0x0003484002077836 */ /* 0x001fe20000000000 */
[----:B------:R-:W-:Y:S01]  /*10100*/  SHF.L.U32 R5, R9, 0x1f, RZ ;  /* 0x0000001f09057819 */ /* 0x000fe200000006ff */
[C---:B------:R-:W-:Y:S02]  /*10110*/  VIADD R3, R0.reuse, 0x1 ;  /* 0x0000000100037836 */ /* 0x040fe40000000000 */
[----:B------:R-:W-:-:S03]  /*10120*/  IMAD R6, R0, 0x8, R7 ;  /* 0x0000000800067824 */ /* 0x000fc600078e0207 */
[C---:B------:R-:W-:Y:S01]  /*10130*/  ISETP.NE.AND P1, PT, R3.reuse, 0x2, PT ;  /* 0x000000020300780c */ /* 0x040fe20003f25270 */
[----:B------:R-:W0:Y:S03]  /*10140*/  SYNCS.PHASECHK.TRANS64.TRYWAIT P0, [R6+URZ], R5 ;  /* 0x00000005060075a7 */ /* 0x000e26000800017f */
[----:B------:R-:W-:Y:S02]  /*10150*/  SEL R4, RZ, 0x1, P1 ;  /* 0x00000001ff047807 */ /* 0x000fe40000800000 */
[----:B------:R-:W-:Y:S02]  /*10160*/  SEL R8, R3, RZ, P1 ;  /* 0x000000ff03087207 */ /* 0x000fe40000800000 */
[----:B------:R-:W-:Y:S02]  /*10170*/  LOP3.LUT R4, R9, R4, RZ, 0x3c, !PT ;  /* 0x0000000409047212 */ /* 0x000fe400078e3cff */
[----:B------:R-:W-:-:S02]  /*10180*/  LEA R3, R8, R7, 0x3 ;  /* 0x0000000708037211 */ /* 0x000fc400078e18ff */
[----:B------:R-:W-:Y:S01]  /*10190*/  SHF.L.U32 R4, R4, 0x1f, RZ ;  /* 0x0000001f04047819 */ /* 0x000fe200000006ff */
[----:B0-----:R-:W-:Y:S06]  /*101a0*/  @!P0 BRA `(.L_x_2162) ;  /* 0x0000001400188947 */ /* 0x001fec0003800000 */
.L_x_2206:
[----:B------:R-:W1:Y:S02]  /*101b0*/  SYNCS.PHASECHK.TRANS64.TRYWAIT P0, [R3+URZ], R4 ;  /* 0x00000004030075a7 */ /* 0x000e64000800017f */
[----:B-1----:R-:W-:Y:S05]  /*101c0*/  @!P0 BRA `(.L_x_2163) ;  /* 0x0000001400248947 */ /* 0x002fea0003800000 */
.L_x_2207:
[----:B------:R-:W-:Y:S05]  /*101d0*/  @!P2 BRA `(.L_x_2164) ;  /* 0x000000000004a947 */ /* 0x000fea0003800000 */
[----:B------:R-:W-:Y:S01]  /*101e0*/  BPT.TRAP 0x1 ;  /* 0x000000040000795c */ /* 0x000fe20000300000 */
.L_x_2164:
[----:B-1----:R-:W-:-:S04]  /*101f0*/  VIADD R3, R2, 0x34860 ;  /* 0x0003486002037836 */ /* 0x002fc80000000000 */
[----:B------:R-:W-:-:S04]  /*10200*/  IMAD R0, R0, 0x8, R3 ;  /* 0x0000000800007824 */ /* 0x000fc800078e0203 */
[----:B------:R-:W1:Y:S02]  /*10210*/  SYNCS.PHASECHK.TRANS64.TRYWAIT P0, [R0+URZ], R5 ;  /* 0x00000005000075a7 */ /* 0x000e64000800017f */
[----:B-1----:R-:W-:Y:S05]  /*10220*/  @!P0 BRA `(.L_x_2165) ;  /* 0x0000001400208947 */ /* 0x002fea0003800000 */
.L_x_2208:
[----:B------:R-:W-:-:S07]  /*10230*/  IMAD R3, R8, 0x8, R3 ;  /* 0x0000000808037824 */ /* 0x000fce00078e0203 */
.L_x_2166:
[----:B--2---:R2:W3:Y:S02]  /*10240*/  SYNCS.PHASECHK.TRANS64.TRYWAIT P0, [R3+URZ], R4 ;  /* 0x00000004030075a7 */ /* 0x0044e4000800017f */
[----:B---3--:R-:W-:Y:S05]  /*10250*/  @!P0 NANOSLEEP.SYNCS 0x989680 ;  /* 0x009896800000895d */ /* 0x008fea0003900000 */
[----:B------:R-:W3:Y:S02]  /*10260*/  @!P0 SYNCS.PHASECHK.TRANS64 P0, [R3+URZ], R4 ;  /* 0x00000004030085a7 */ /* 0x000ee4000800007f */
[----:B---3--:R-:W-:Y:S05]  /*10270*/  @!P0 BRA `(.L_x_2166) ;  /* 0xfffffffc00f08947 */ /* 0x008fea000383ffff */
.L_x_2046:
[----:B------:R-:W-:Y:S05]  /*10280*/  BSYNC B6 ;  /* 0x0000000000067941 */ /* 0x000fea0003800000 */
.L_x_2043:
[----:B------:R-:W-:Y:S05]  /*10290*/  EXIT ;  /* 0x000000000000794d */ /* 0x000fea0003800000 */
.L_x_2050:
[----:B-1----:R-:W-:-:S04]  /*102a0*/  MOV R3, UR36 ;  /* 0x0000002400037c02 */ /* 0x002fc80008000f00 */
[----:B------:R1:W2:Y:S03]  /*102b0*/  SYNCS.PHASECHK.TRANS64.TRYWAIT P1, [R3+URZ+0x34800], R2 ;  /* 0x03480002030075a7 */ /* 0x0002a6000802017f */
[----:B--2---:R-:W-:Y:S05]  /*102c0*/  @!P1 NANOSLEEP.SYNCS 0x989680 ;  /* 0x009896800000995d */ /* 0x004fea0003900000 */
[----:B------:R-:W2:Y:S02]  /*102d0*/  @!P1 SYNCS.PHASECHK.TRANS64 P1, [R3+URZ+0x34800], R2 ;  /* 0x03480002030095a7 */ /* 0x000ea4000802007f */
[----:B--2---:R-:W-:Y:S05]  /*102e0*/  @!P1 BRA `(.L_x_2050) ;  /* 0xfffffffc00ec9947 */ /* 0x004fea000383ffff */
[----:B------:R-:W-:Y:S05]  /*102f0*/  BRA `(.L_x_2167) ;  /* 0xffffff1000207947 */ /* 0x000fea000383ffff */
.L_x_2054:
[----:B01----:R-:W-:-:S04]  /*10300*/  IMAD.U32 R3, RZ, RZ, UR36 ;  /* 0x00000024ff037e24 */ /* 0x003fc8000f8e00ff */
[----:B------:R0:W1:Y:S03]  /*10310*/  SYNCS.PHASECHK.TRANS64.TRYWAIT P2, [R3+URZ+0x34830], R2 ;  /* 0x03483002030075a7 */ /* 0x000066000804017f */
[----:B-1----:R-:W-:Y:S05]  /*10320*/  @!P2 NANOSLEEP.SYNCS 0x989680 ;  /* 0x009896800000a95d */ /* 0x002fea0003900000 */
[----:B------:R-:W1:Y:S02]  /*10330*/  @!P2 SYNCS.PHASECHK.TRANS64 P2, [R3+URZ+0x34830], R2 ;  /* 0x034830020300a5a7 */ /* 0x000e64000804007f */
[----:B-1----:R-:W-:Y:S05]  /*10340*/  @!P2 BRA `(.L_x_2054) ;  /* 0xfffffffc00eca947 */ /* 0x002fea000383ffff */
[----:B------:R-:W-:Y:S05]  /*10350*/  BRA `(.L_x_2053) ;  /* 0xffffff10003c7947 */ /* 0x000fea000383ffff */
.L_x_2059:
[----:B-1----:R-:W-:-:S04]  /*10360*/  IMAD.U32 R11, RZ, RZ, UR61 ;  /* 0x0000003dff0b7e24 */ /* 0x002fc8000f8e00ff */
[----:B------:R1:W2:Y:S03]  /*10370*/  SYNCS.PHASECHK.TRANS64.TRYWAIT P3, [R11+URZ+0x34830], R10 ;  /* 0x0348300a0b0075a7 */ /* 0x0002a6000806017f */
[----:B--2---:R-:W-:Y:S05]  /*10380*/  @!P3 NANOSLEEP.SYNCS 0x989680 ;  /* 0x009896800000b95d */ /* 0x004fea0003900000 */
[----:B------:R-:W2:Y:S02]  /*10390*/  @!P3 SYNCS.PHASECHK.TRANS64 P3, [R11+URZ+0x34830], R10 ;  /* 0x0348300a0b00b5a7 */ /* 0x000ea4000806007f */
[----:B--2---:R-:W-:Y:S05]  /*103a0*/  @!P3 BRA `(.L_x_2059) ;  /* 0xfffffffc00ecb947 */ /* 0x004fea000383ffff */
[----:B------:R-:W-:Y:S05]  /*103b0*/  BRA `(.L_x_2058) ;  /* 0xffffff40003c7947 */ /* 0x000fea000383ffff */
.L_x_2063:
[----:B-1----:R-:W-:-:S04]  /*103c0*/  IMAD.U32 R11, RZ, RZ, UR7 ;  /* 0x00000007ff0b7e24 */ /* 0x002fc8000f8e00ff */
[----:B------:R1:W3:Y:S03]  /*103d0*/  SYNCS.PHASECHK.TRANS64.TRYWAIT P3, [R11+URZ+0x34850], R0 ;  /* 0x034850000b0075a7 */ /* 0x0002e6000806017f */
[----:B---3--:R-:W-:Y:S05]  /*103e0*/  @!P3 NANOSLEEP.SYNCS 0x989680 ;  /* 0x009896800000b95d */ /* 0x008fea0003900000 */
[----:B------:R-:W3:Y:S02]  /*103f0*/  @!P3 SYNCS.PHASECHK.TRANS64 P3, [R11+URZ+0x34850], R0 ;  /* 0x034850000b00b5a7 */ /* 0x000ee4000806007f */
[----:B---3--:R-:W-:Y:S05]  /*10400*/  @!P3 BRA `(.L_x_2063) ;  /* 0xfffffffc00ecb947 */ /* 0x008fea000383ffff */
[----:B------:R-:W-:Y:S05]  /*10410*/  BRA `(.L_x_2062) ;  /* 0xffffff4800447947 */ /* 0x000fea000383ffff */
.L_x_2069:
[----:B-1----:R-:W-:-:S04]  /*10420*/  MOV R11, UR40 ;  /* 0x00000028000b7c02 */ /* 0x002fc80008000f00 */
[----:B------:R1:W2:Y:S03]  /*10430*/  SYNCS.PHASECHK.TRANS64.TRYWAIT P2, [R11+URZ+0x34830], R10 ;  /* 0x0348300a0b0075a7 */ /* 0x0002a6000804017f */
[----:B--2---:R-:W-:Y:S05]  /*10440*/  @!P2 NANOSLEEP.SYNCS 0x989680 ;  /* 0x009896800000a95d */ /* 0x004fea0003900000 */
[----:B------:R-:W2:Y:S02]  /*10450*/  @!P2 SYNCS.PHASECHK.TRANS64 P2, [R11+URZ+0x34830], R10 ;  /* 0x0348300a0b00a5a7 */ /* 0x000ea4000804007f */
[----:B--2---:R-:W-:Y:S05]  /*10460*/  @!P2 BRA `(.L_x_2069) ;  /* 0xfffffffc00eca947 */ /* 0x004fea000383ffff */
[----:B------:R-:W-:Y:S05]  /*10470*/  BRA `(.L_x_2068) ;  /* 0xffffff7000887947 */ /* 0x000fea000383ffff */
.L_x_2073:
[----:B---3--:R-:W-:-:S04]  /*10480*/  IMAD.U32 R9, RZ, RZ, UR7 ;  /* 0x00000007ff097e24 */ /* 0x008fc8000f8e00ff */
[----:B------:R3:W4:Y:S03]  /*10490*/  SYNCS.PHASECHK.TRANS64.TRYWAIT P2, [R9+URZ+0x34850], R0 ;  /* 0x03485000090075a7 */ /* 0x000726000804017f */
[----:B----4-:R-:W-:Y:S05]  /*104a0*/  @!P2 NANOSLEEP.SYNCS 0x989680 ;  /* 0x009896800000a95d */ /* 0x010fea0003900000 */
[----:B------:R-:W4:Y:S02]  /*104b0*/  @!P2 SYNCS.PHASECHK.TRANS64 P2, [R9+URZ+0x34850], R0 ;  /* 0x034850000900a5a7 */ /* 0x000f24000804007f */
[----:B----4-:R-:W-:Y:S05]  /*104c0*/  @!P2 BRA `(.L_x_2073) ;  /* 0xfffffffc00eca947 */ /* 0x010fea000383ffff */
[----:B------:R-:W-:Y:S05]  /*104d0*/  BRA `(.L_x_2072) ;  /* 0xffffff7800907947 */ /* 0x000fea000383ffff */
.L_x_2078:
[----:B-1----:R-:W-:-:S04]  /*104e0*/  IMAD.U32 R0, RZ, RZ, UR5 ;  /* 0x00000005ff007e24 */ /* 0x002fc8000f8e00ff */
[----:B------:R1:W2:Y:S03]  /*104f0*/  SYNCS.PHASECHK.TRANS64.TRYWAIT P0, [R0+URZ+0x34850], R3 ;  /* 0x03485003000075a7 */ /* 0x0002a6000800017f */
[----:B--2---:R-:W-:Y:S05]  /*10500*/  @!P0 NANOSLEEP.SYNCS 0x989680 ;  /* 0x009896800000895d */ /* 0x004fea0003900000 */
[----:B------:R-:W2:Y:S02]  /*10510*/  @!P0 SYNCS.PHASECHK.TRANS64 P0, [R0+URZ+0x34850], R3 ;  /* 0x03485003000085a7 */ /* 0x000ea4000800007f */
[----:B--2---:R-:W-:Y:S05]  /*10520*/  @!P0 BRA `(.L_x_2078) ;  /* 0xfffffffc00ec8947 */ /* 0x004fea000383ffff */
[----:B------:R-:W-:Y:S05]  /*10530*/  BRA `(.L_x_2077) ;  /* 0xffffff9c005c7947 */ /* 0x000fea000383ffff */
.L_x_2089:
[----:B------:R-:W-:Y:S01]  /*10540*/  IMAD.MOV.U32 R13, RZ, RZ, R0 ;  /* 0x000000ffff0d7224 */ /* 0x000fe200078e0000 */
[----:B------:R-:W-:Y:S01]  /*10550*/  MOV R12, RZ ;  /* 0x000000ff000c7202 */ /* 0x000fe20000000f00 */
[----:B------:R-:W-:Y:S02]  /*10560*/  IMAD.MOV.U32 R11, RZ, RZ, 0x1f ;  /* 0x0000001fff0b7424 */ /* 0x000fe400078e00ff */
[----:B------:R-:W-:-:S07]  /*10570*/  IMAD.MOV.U32 R15, RZ, RZ, -0x1 ;  /* 0xffffffffff0f7424 */ /* 0x000fce00078e00ff */
[----:B------:R-:W-:Y:S05]  /*10580*/  WARPSYNC.COLLECTIVE R15, `(.L_x_2168) ;  /* 0x000000000f087348 */ /* 0x000fea0003c00000 */
[----:B------:R0:W1:Y:S02]  /*10590*/  SHFL.IDX P6, R14, R13, R12, R11 ;  /* 0x0000000c0d0e7389 */ /* 0x00006400000c000b */
[----:B01----:R-:W-:Y:S01]  /*105a0*/  ENDCOLLECTIVE ;  /* 0x000000000000791b */ /* 0x003fe20003800000 */
.L_x_2168:
[----:B------:R-:W-:Y:S05]  /*105b0*/  BRA `(.L_x_2169) ;  /* 0xffffffc800607947 */ /* 0x000fea000383ffff */
.L_x_2091:
[----:B------:R-:W-:Y:S01]  /*105c0*/  BSSY B0, `(.L_x_2170) ;  /* 0x0000006000007945 */ /* 0x000fe20003800000 */
[----:B------:R-:W-:-:S07]  /*105d0*/  IMAD.MOV.U32 R15, RZ, RZ, -0x1 ;  /* 0xffffffffff0f7424 */ /* 0x000fce00078e00ff */
[----:B0-----:R-:W-:Y:S05]  /*105e0*/  WARPSYNC.COLLECTIVE R15, `(.L_x_2171) ;  /* 0x000000000f0c7348 */ /* 0x001fea0003c00000 */
[----:B------:R-:W-:Y:S02]  /*105f0*/  ELECT P6, UR62, PT ;  /* 0x00000000003e782f */ /* 0x000fe400038c0000 */
[----:B------:R-:W-:Y:S01]  /*10600*/  MOV R14, UR62 ;  /* 0x0000003e000e7c02 */ /* 0x000fe20008000f00 */
[----:B0-----:R-:W-:Y:S10]  /*10610*/  ENDCOLLECTIVE ;  /* 0x000000000000791b */ /* 0x001ff40003800000 */
.L_x_2171:
[----:B------:R-:W-:Y:S05]  /*10620*/  BSYNC B0 ;  /* 0x0000000000007941 */ /* 0x000fea0003800000 */
.L_x_2170:
[----:B------:R-:W-:Y:S05]  /*10630*/  BRA `(.L_x_2172) ;  /* 0xffffffc800607947 */ /* 0x000fea000383ffff */
.L_x_2093:
[----:B0-----:R-:W-:-:S04]  /*10640*/  MOV R3, UR38 ;  /* 0x0000002600037c02 */ /* 0x001fc80008000f00 */
[----:B------:R0:W1:Y:S03]  /*10650*/  SYNCS.PHASECHK.TRANS64.TRYWAIT P0, [R3+URZ+0x34840], R0 ;  /* 0x03484000030075a7 */ /* 0x000066000800017f */
[----:B-1----:R-:W-:Y:S05]  /*10660*/  @!P0 NANOSLEEP.SYNCS 0x989680 ;  /* 0x009896800000895d */ /* 0x002fea0003900000 */
[----:B------:R-:W1:Y:S02]  /*10670*/  @!P0 SYNCS.PHASECHK.TRANS64 P0, [R3+URZ+0x34840], R0 ;  /* 0x03484000030085a7 */ /* 0x000e64000800007f */
[----:B-1----:R-:W-:Y:S05]  /*10680*/  @!P0 BRA `(.L_x_2093) ;  /* 0xfffffffc00ec8947 */ /* 0x002fea000383ffff */
[----:B------:R-:W-:Y:S05]  /*10690*/  BRA `(.L_x_2173) ;  /* 0xffffffc800b87947 */ /* 0x000fea000383ffff */
.L_x_2096:
[----:B------:R-:W-:Y:S01]  /*106a0*/  IMAD.MOV.U32 R13, RZ, RZ, R5 ;  /* 0x000000ffff0d7224 */ /* 0x000fe200078e0005 */
[----:B------:R-:W-:Y:S01]  /*106b0*/  MOV R11, 0x181f ;  /* 0x0000181f000b7802 */ /* 0x000fe20000000f00 */
[----:B------:R-:W-:Y:S02]  /*106c0*/  IMAD.MOV.U32 R12, RZ, RZ, RZ ;  /* 0x000000ffff0c7224 */ /* 0x000fe400078e00ff */
[----:B------:R-:W-:Y:S02]  /*106d0*/  IMAD.MOV.U32 R15, RZ, RZ, -0x1 ;  /* 0xffffffffff0f7424 */ /* 0x000fe400078e00ff */
[----:B------:R-:W-:-:S07]  /*106e0*/  IMAD R6, R9, 0x80, R6 ;  /* 0x0000008009067824 */ /* 0x000fce00078e0206 */
[----:B------:R-:W-:Y:S05]  /*106f0*/  WARPSYNC.COLLECTIVE R15, `(.L_x_2174) ;  /* 0x000000000f087348 */ /* 0x000fea0003c00000 */
[----:B------:R0:W1:Y:S02]  /*10700*/  SHFL.IDX P6, R14, R13, R12, R11 ;  /* 0x0000000c0d0e7389 */ /* 0x00006400000c000b */
[----:B01----:R-:W-:Y:S01]  /*10710*/  ENDCOLLECTIVE ;  /* 0x000000000000791b */ /* 0x003fe20003800000 */
.L_x_2174:
[----:B------:R-:W-:Y:S02]  /*10720*/  VIADD R9, R6, 0x10 ;  /* 0x0000001006097836 */ /* 0x000fe40000000000 */
[----:B------:R-:W-:Y:S02]  /*10730*/  IMAD.MOV.U32 R13, RZ, RZ, R0 ;  /* 0x000000ffff0d7224 */ /* 0x000fe400078e0000 */
[----:B------:R-:W-:-:S07]  /*10740*/  IMAD.MOV.U32 R2, RZ, RZ, R14 ;  /* 0x000000ffff027224 */ /* 0x000fce00078e000e */
[----:B------:R-:W-:Y:S05]  /*10750*/  WARPSYNC.COLLECTIVE R15, `(.L_x_2175) ;  /* 0x000000000f087348 */ /* 0x000fea0003c00000 */
[----:B------:R0:W1:Y:S02]  /*10760*/  SHFL.IDX P6, R14, R13, R12, R11 ;  /* 0x0000000c0d0e7389 */ /* 0x00006400000c000b */
[----:B01----:R-:W-:Y:S01]  /*10770*/  ENDCOLLECTIVE ;  /* 0x000000000000791b */ /* 0x003fe20003800000 */
.L_x_2175:
[----:B------:R-:W-:Y:S02]  /*10780*/  ULDC UR4, c[0x0][0x288] ;  /* 0x0000a20000047ab9 */ /* 0x000fe40000000800 */
[----:B------:R-:W-:-:S05]  /*10790*/  IMAD R4, R8, UR4, RZ ;  /* 0x0000000408047c24 */ /* 0x000fca000f8e02ff */
[----:B------:R-:W-:Y:S01]  /*107a0*/  ISETP.GE.AND P3, PT, R6, R4, PT ;  /* 0x000000040600720c */ /* 0x000fe20003f66270 */
[----:B------:R-:W-:Y:S02]  /*107b0*/  IMAD.MOV.U32 R13, RZ, RZ, R5 ;  /* 0x000000ffff0d7224 */ /* 0x000fe400078e0005 */
[----:B------:R-:W-:-:S10]  /*107c0*/  IMAD.MOV.U32 R12, RZ, RZ, 0x1 ;  /* 0x00000001ff0c7424 */ /* 0x000fd400078e00ff */
[----:B------:R-:W-:Y:S02]  /*107d0*/  @!P3 LEA R21, R7, UR38, 0x1 ;  /* 0x000000260715bc11 */ /* 0x000fe4000f8e08ff */
[----:B------:R-:W-:-:S07]  /*107e0*/  MOV R3, R14 ;  /* 0x0000000e00037202 */ /* 0x000fce0000000f00 */
[----:B------:R-:W-:Y:S05]  /*107f0*/  WARPSYNC.COLLECTIVE R15, `(.L_x_2176) ;  /* 0x000000000f087348 */ /* 0x000fea0003c00000 */
[----:B------:R0:W1:Y:S02]  /*10800*/  SHFL.IDX P6, R14, R13, R12, R11 ;  /* 0x0000000c0d0e7389 */ /* 0x00006400000c000b */
[----:B01----:R-:W-:Y:S01]  /*10810*/  ENDCOLLECTIVE ;  /* 0x000000000000791b */ /* 0x003fe20003800000 */
.L_x_2176:
        /* <DEDUP_REMOVED lines=9> */
[----:B------:R-:W-:-:S03]  /*108b0*/  MOV R8, R14 ;  /* 0x0000000e00087202 */ /* 0x000fc60000000f00 */
[----:B------:R0:W-:Y:S04]  /*108c0*/  @!P3 LDGSTS.E.BYPASS.LTC128B.128 [R21+0x14400], desc[UR42][R2.64+0x80], !P0 ;  /* 0x144000800215bfae */ /* 0x0001e8000c101d6a */
[----:B0-----:R-:W-:Y:S05]  /*108d0*/  WARPSYNC.COLLECTIVE R15, `(.L_x_2177) ;  /* 0x000000000f087348 */ /* 0x001fea0003c00000 */
[----:B------:R1:W2:Y:S02]  /*108e0*/  SHFL.IDX P6, R14, R13, R12, R11 ;  /* 0x0000000c0d0e7389 */ /* 0x0002a400000c000b */
[----:B012---:R-:W-:Y:S01]  /*108f0*/  ENDCOLLECTIVE ;  /* 0x000000000000791b */ /* 0x007fe20003800000 */
.L_x_2177:
[----:B------:R-:W-:Y:S01]  /*10900*/  @!PT LDS RZ, [RZ] ;  /* 0x00000000fffff984 */ /* 0x000fe20000000800 */
[----:B------:R-:W-:Y:S01]  /*10910*/  @!PT LDS RZ, [RZ] ;  /* 0x00000000fffff984 */ /* 0x000fe20000000800 */
[----:B------:R-:W-:Y:S01]  /*10920*/  @!PT LDS RZ, [RZ] ;  /* 0x00000000fffff984 */ /* 0x000fe20000000800 */
[----:B------:R0:W-:Y:S01]  /*10930*/  @!P3 LDGSTS.E.BYPASS.LTC128B.128 [R21+0x18400], desc[UR42][R2.64+0x100], !P1 ;  /* 0x184001000215bfae */ /* 0x0001e2000c901d6a */
[----:B------:R-:W-:Y:S01]  /*10940*/  ISETP.GE.AND P3, PT, R9, R4, PT ;  /* 0x000000040900720c */ /* 0x000fe20003f66270 */
[----:B------:R-:W-:Y:S02]  /*10950*/  IMAD.MOV.U32 R9, RZ, RZ, R8 ;  /* 0x000000ffff097224 */ /* 0x000fe400078e0008 */
[----:B------:R-:W-:Y:S02]  /*10960*/  IMAD.MOV.U32 R13, RZ, RZ, R5 ;  /* 0x000000ffff0d7224 */ /* 0x000fe400078e0005 */
[----:B------:R-:W-:Y:S01]  /*10970*/  IMAD.MOV.U32 R12, RZ, RZ, 0x2 ;  /* 0x00000002ff0c7424 */ /* 0x000fe200078e00ff */
[----:B0-----:R-:W-:-:S07]  /*10980*/  IADD3 R3, R6, 0x20, RZ ;  /* 0x0000002006037810 */ /* 0x001fce0007ffe0ff */
[----:B------:R-:W-:Y:S01]  /*10990*/  @!P3 LEA R20, R7, UR38, 0x1 ;  /* 0x000000260714bc11 */ /* 0x000fe2000f8e08ff */
[----:B------:R-:W-:-:S07]  /*109a0*/  IMAD.MOV.U32 R8, RZ, RZ, R14 ;  /* 0x000000ffff087224 */ /* 0x000fce00078e000e */
[----:B------:R-:W-:Y:S05]  /*109b0*/  WARPSYNC.COLLECTIVE R15, `(.L_x_2178) ;  /* 0x000000000f087348 */ /* 0x000fea0003c00000 */
[----:B------:R0:W1:Y:S02]  /*109c0*/  SHFL.IDX P6, R14, R13, R12, R11 ;  /* 0x0000000c0d0e7389 */ /* 0x00006400000c000b */
[----:B01----:R-:W-:Y:S01]  /*109d0*/  ENDCOLLECTIVE ;  /* 0x000000000000791b */ /* 0x003fe20003800000 */
.L_x_2178:
        /* <DEDUP_REMOVED lines=13> */
.L_x_2179:
[----:B------:R-:W-:Y:S02]  /*10ab0*/  VIADD R9, R6, 0x30 ;  /* 0x0000003006097836 */ /* 0x000fe40000000000 */
[----:B------:R-:W-:Y:S01]  /*10ac0*/  IMAD.MOV.U32 R3, RZ, RZ, R2 ;  /* 0x000000ffff037224 */ /* 0x000fe200078e0002 */
[----:B------:R-:W-:Y:S02]  /*10ad0*/  @!P3 LEA R21, R7, UR38, 0x1 ;  /* 0x000000260715bc11 */ /* 0x000fe4000f8e08ff */
[----:B------:R-:W-:Y:S01]  /*10ae0*/  MOV R13, R5 ;  /* 0x00000005000d7202 */ /* 0x000fe20000000f00 */
[----:B------:R-:W-:Y:S02]  /*10af0*/  IMAD.MOV.U32 R12, RZ, RZ, 0x3 ;  /* 0x00000003ff0c7424 */ /* 0x000fe400078e00ff */
[----:B------:R-:W-:-:S07]  /*10b00*/  IMAD.MOV.U32 R2, RZ, RZ, R14 ;  /* 0x000000ffff027224 */ /* 0x000fce00078e000e */
[----:B------:R-:W-:Y:S05]  /*10b10*/  WARPSYNC.COLLECTIVE R15, `(.L_x_2180) ;  /* 0x000000000f087348 */ /* 0x000fea0003c00000 */
[----:B------:R0:W1:Y:S02]  /*10b20*/  SHFL.IDX P6, R14, R13, R12, R11 ;  /* 0x0000000c0d0e7389 */ /* 0x00006400000c000b */
[----:B01----:R-:W-:Y:S01]  /*10b30*/  ENDCOLLECTIVE ;  /* 0x000000000000791b */ /* 0x003fe20003800000 */
.L_x_2180:
        /* <DEDUP_REMOVED lines=13> */
.L_x_2181:
[----:B------:R-:W-:Y:S01]  /*10c10*/  VIADD R3, R6, 0x40 ;  /* 0x0000004006037836 */ /* 0x000fe20000000000 */
[----:B------:R-:W-:Y:S02]  /*10c20*/  MOV R9, R8 ;  /* 0x0000000800097202 */ /* 0x000fe40000000f00 */
[----:B------:R-:W-:Y:S01]  /*10c30*/  @!P3 LEA R20, R7, UR38, 0x1 ;  /* 0x000000260714bc11 */ /* 0x000fe2000f8e08ff */
[----:B------:R-:W-:Y:S01]  /*10c40*/  IMAD.MOV.U32 R13, RZ, RZ, R5 ;  /* 0x000000ffff0d7224 */ /* 0x000fe200078e0005 */
[----:B------:R-:W-:Y:S01]  /*10c50*/  MOV R12, 0x4 ;  /* 0x00000004000c7802 */ /* 0x000fe20000000f00 */
[----:B------:R-:W-:-:S07]  /*10c60*/  IMAD.MOV.U32 R8, RZ, RZ, R14 ;  /* 0x000000ffff087224 */ /* 0x000fce00078e000e */
[----:B------:R-:W-:Y:S05]  /*10c70*/  WARPSYNC.COLLECTIVE R15, `(.L_x_2182) ;  /* 0x000000000f087348 */ /* 0x000fea0003c00000 */
[----:B------:R0:W1:Y:S02]  /*10c80*/  SHFL.IDX P6, R14, R13, R12, R11 ;  /* 0x0000000c0d0e7389 */ /* 0x00006400000c000b */
[----:B01----:R-:W-:Y:S01]  /*10c90*/  ENDCOLLECTIVE ;  /* 0x000000000000791b */ /* 0x003fe20003800000 */
.L_x_2182:
        /* <DEDUP_REMOVED lines=13> */
.L_x_2183:
        /* <DEDUP_REMOVED lines=9> */
.L_x_2184:
        /* <DEDUP_REMOVED lines=13> */
.L_x_2185:
        /* <DEDUP_REMOVED lines=9> */
.L_x_2186:
        /* <DEDUP_REMOVED lines=13> */
.L_x_2187:
        /* <DEDUP_REMOVED lines=8> */
.L_x_2188:
        /* <DEDUP_REMOVED lines=12> */
.L_x_2189:
[----:B------:R-:W-:Y:S05]  /*11170*/  BRA `(.L_x_2190) ;  /* 0xffffffcc00207947 */ /* 0x000fea000383ffff */
.L_x_2099:
[----:B-1----:R-:W-:-:S04]  /*11180*/  IMAD.U32 R3, RZ, RZ, UR38 ;  /* 0x00000026ff037e24 */ /* 0x002fc8000f8e00ff */
[----:B------:R1:W2:Y:S03]  /*11190*/  SYNCS.PHASECHK.TRANS64.TRYWAIT P0, [R3+URZ+0x34820], R2 ;  /* 0x03482002030075a7 */ /* 0x0002a6000800017f */
[----:B--2---:R-:W-:Y:S05]  /*111a0*/  @!P0 NANOSLEEP.SYNCS 0x989680 ;  /* 0x009896800000895d */ /* 0x004fea0003900000 */
[----:B------:R-:W2:Y:S02]  /*111b0*/  @!P0 SYNCS.PHASECHK.TRANS64 P0, [R3+URZ+0x34820], R2 ;  /* 0x03482002030085a7 */ /* 0x000ea4000800007f */
[----:B--2---:R-:W-:Y:S05]  /*111c0*/  @!P0 BRA `(.L_x_2099) ;  /* 0xfffffffc00ec8947 */ /* 0x004fea000383ffff */
[----:B------:R-:W-:Y:S05]  /*111d0*/  BRA `(.L_x_2191) ;  /* 0xffffffcc00787947 */ /* 0x000fea000383ffff */
.L_x_2106:
[----:B-1----:R-:W-:-:S04]  /*111e0*/  MOV R3, UR38 ;  /* 0x0000002600037c02 */ /* 0x002fc80008000f00 */
[----:B------:R1:W2:Y:S03]  /*111f0*/  SYNCS.PHASECHK.TRANS64.TRYWAIT P0, [R3+URZ+0x34848], R2 ;  /* 0x03484802030075a7 */ /* 0x0002a6000800017f */
[----:B--2---:R-:W-:Y:S05]  /*11200*/  @!P0 NANOSLEEP.SYNCS 0x989680 ;  /* 0x009896800000895d */ /* 0x004fea0003900000 */
[----:B------:R-:W2:Y:S02]  /*11210*/  @!P0 SYNCS.PHASECHK.TRANS64 P0, [R3+URZ+0x34848], R2 ;  /* 0x03484802030085a7 */ /* 0x000ea4000800007f */
[----:B--2---:R-:W-:Y:S05]  /*11220*/  @!P0 BRA `(.L_x_2106) ;  /* 0xfffffffc00ec8947 */ /* 0x004fea000383ffff */
[----:B------:R-:W-:Y:S05]  /*11230*/  BRA `(.L_x_2192) ;  /* 0xffffffd000507947 */ /* 0x000fea000383ffff */
.L_x_2113:
[----:B0-----:R-:W-:-:S04]  /*11240*/  IMAD.U32 R3, RZ, RZ, UR38 ;  /* 0x00000026ff037e24 */ /* 0x001fc8000f8e00ff */
[----:B------:R0:W1:Y:S03]  /*11250*/  SYNCS.PHASECHK.TRANS64.TRYWAIT P0, [R3+URZ+0x34860], R2 ;  /* 0x03486002030075a7 */ /* 0x000066000800017f */
[----:B-1----:R-:W-:Y:S05]  /*11260*/  @!P0 NANOSLEEP.SYNCS 0x989680 ;  /* 0x009896800000895d */ /* 0x002fea0003900000 */
[----:B------:R-:W1:Y:S02]  /*11270*/  @!P0 SYNCS.PHASECHK.TRANS64 P0, [R3+URZ+0x34860], R2 ;  /* 0x03486002030085a7 */ /* 0x000e64000800007f */
[----:B-1----:R-:W-:Y:S05]  /*11280*/  @!P0 BRA `(.L_x_2113) ;  /* 0xfffffffc00ec8947 */ /* 0x002fea000383ffff */
[----:B------:R-:W-:Y:S05]  /*11290*/  BRA `(.L_x_2193) ;  /* 0xffffffd400247947 */ /* 0x000fea000383ffff */
.L_x_2122:
[----:B-1----:R-:W-:-:S04]  /*112a0*/  IMAD.U32 R3, RZ, RZ, UR38 ;  /* 0x00000026ff037e24 */ /* 0x002fc8000f8e00ff */
[----:B------:R1:W2:Y:S03]  /*112b0*/  SYNCS.PHASECHK.TRANS64.TRYWAIT P0, [R3+URZ+0x34840], R2 ;  /* 0x03484002030075a7 */ /* 0x0002a6000800017f */
[----:B--2---:R-:W-:Y:S05]  /*112c0*/  @!P0 NANOSLEEP.SYNCS 0x989680 ;  /* 0x009896800000895d */ /* 0x004fea0003900000 */
[----:B------:R-:W2:Y:S02]  /*112d0*/  @!P0 SYNCS.PHASECHK.TRANS64 P0, [R3+URZ+0x34840], R2 ;  /* 0x03484002030085a7 */ /* 0x000ea4000800007f */
[----:B--2---:R-:W-:Y:S05]  /*112e0*/  @!P0 BRA `(.L_x_2122) ;  /* 0xfffffffc00ec8947 */ /* 0x004fea000383ffff */
[----:B------:R-:W-:Y:S05]  /*112f0*/  BRA `(.L_x_2194) ;  /* 0xffffffd800487947 */ /* 0x000fea000383ffff */
.L_x_2129:
[----:B0-----:R-:W-:-:S04]  /*11300*/  MOV R3, UR38 ;  /* 0x0000002600037c02 */ /* 0x001fc80008000f00 */
[----:B------:R0:W1:Y:S03]  /*11310*/  SYNCS.PHASECHK.TRANS64.TRYWAIT P0, [R3+URZ+0x34868], R2 ;  /* 0x03486802030075a7 */ /* 0x000066000800017f */
[----:B-1----:R-:W-:Y:S05]  /*11320*/  @!P0 NANOSLEEP.SYNCS 0x989680 ;  /* 0x009896800000895d */ /* 0x002fea0003900000 */
[----:B------:R-:W1:Y:S02]  /*11330*/  @!P0 SYNCS.PHASECHK.TRANS64 P0, [R3+URZ+0x34868], R2 ;  /* 0x03486802030085a7 */ /* 0x000e64000800007f */
[----:B-1----:R-:W-:Y:S05]  /*11340*/  @!P0 BRA `(.L_x_2129) ;  /* 0xfffffffc00ec8947 */ /* 0x002fea000383ffff */
[----:B------:R-:W-:Y:S05]  /*11350*/  BRA `(.L_x_2195) ;  /* 0xffffffdc001c7947 */ /* 0x000fea000383ffff */
.L_x_2138:
[----:B-1----:R-:W-:-:S04]  /*11360*/  IMAD.U32 R3, RZ, RZ, UR38 ;  /* 0x00000026ff037e24 */ /* 0x002fc8000f8e00ff */
[----:B------:R1:W2:Y:S03]  /*11370*/  SYNCS.PHASECHK.TRANS64.TRYWAIT P0, [R3+URZ+0x34848], R2 ;  /* 0x03484802030075a7 */ /* 0x0002a6000800017f */
[----:B--2---:R-:W-:Y:S05]  /*11380*/  @!P0 NANOSLEEP.SYNCS 0x989680 ;  /* 0x009896800000895d */ /* 0x004fea0003900000 */
[----:B------:R-:W2:Y:S02]  /*11390*/  @!P0 SYNCS.PHASECHK.TRANS64 P0, [R3+URZ+0x34848], R2 ;  /* 0x03484802030085a7 */ /* 0x000ea4000800007f */
[----:B--2---:R-:W-:Y:S05]  /*113a0*/  @!P0 BRA `(.L_x_2138) ;  /* 0xfffffffc00ec8947 */ /* 0x004fea000383ffff */
[----:B------:R-:W-:Y:S05]  /*113b0*/  BRA `(.L_x_2196) ;  /* 0xffffffe000587947 */ /* 0x000fea000383ffff */
.L_x_2145:
[----:B0-----:R-:W-:-:S04]  /*113c0*/  IMAD.U32 R3, RZ, RZ, UR38 ;  /* 0x00000026ff037e24 */ /* 0x001fc8000f8e00ff */
[----:B------:R0:W1:Y:S03]  /*113d0*/  SYNCS.PHASECHK.TRANS64.TRYWAIT P0, [R3+URZ+0x34860], R2 ;  /* 0x03486002030075a7 */ /* 0x000066000800017f */
[----:B-1----:R-:W-:Y:S05]  /*113e0*/  @!P0 NANOSLEEP.SYNCS 0x989680 ;  /* 0x009896800000895d */ /* 0x002fea0003900000 */
[----:B------:R-:W1:Y:S02]  /*113f0*/  @!P0 SYNCS.PHASECHK.TRANS64 P0, [R3+URZ+0x34860], R2 ;  /* 0x03486002030085a7 */ /* 0x000e64000800007f */
[----:B-1----:R-:W-:Y:S05]  /*11400*/  @!P0 BRA `(.L_x_2145) ;  /* 0xfffffffc00ec8947 */ /* 0x002fea000383ffff */
[----:B------:R-:W-:Y:S05]  /*11410*/  BRA `(.L_x_2197) ;  /* 0xffffffe400287947 */ /* 0x000fea000383ffff */
.L_x_2153:
[----:B-1----:R1:W2:Y:S02]  /*11420*/  SYNCS.PHASECHK.TRANS64.TRYWAIT P0, [R3+URZ+0x34860], R0 ;  /* 0x03486000030075a7 */ /* 0x0022a4000800017f */
[----:B--2---:R-:W-:Y:S05]  /*11430*/  @!P0 NANOSLEEP.SYNCS 0x989680 ;  /* 0x009896800000895d */ /* 0x004fea0003900000 */
[----:B------:R-:W2:Y:S02]  /*11440*/  @!P0 SYNCS.PHASECHK.TRANS64 P0, [R3+URZ+0x34860], R0 ;  /* 0x03486000030085a7 */ /* 0x000ea4000800007f */
[----:B--2---:R-:W-:Y:S05]  /*11450*/  @!P0 BRA `(.L_x_2153) ;  /* 0xfffffffc00f08947 */ /* 0x004fea000383ffff */
[----:B------:R-:W-:Y:S05]  /*11460*/  BRA `(.L_x_2198) ;  /* 0xffffffe400f87947 */ /* 0x000fea000383ffff */
.L_x_2158:
[----:B-1----:R1:W2:Y:S02]  /*11470*/  SYNCS.PHASECHK.TRANS64.TRYWAIT P0, [R2+URZ+0x34820], R3 ;  /* 0x03482003020075a7 */ /* 0x0022a4000800017f */
[----:B--2---:R-:W-:Y:S05]  /*11480*/  @!P0 NANOSLEEP.SYNCS 0x989680 ;  /* 0x009896800000895d */ /* 0x004fea0003900000 */
[----:B------:R-:W2:Y:S02]  /*11490*/  @!P0 SYNCS.PHASECHK.TRANS64 P0, [R2+URZ+0x34820], R3 ;  /* 0x03482003020085a7 */ /* 0x000ea4000800007f */
[----:B--2---:R-:W-:Y:S05]  /*114a0*/  @!P0 BRA `(.L_x_2158) ;  /* 0xfffffffc00f08947 */ /* 0x004fea000383ffff */
[----:B------:R-:W-:Y:S05]  /*114b0*/  BRA `(.L_x_2199) ;  /* 0xffffffe800c87947 */ /* 0x000fea000383ffff */
.L_x_2159:
        /* <DEDUP_REMOVED lines=11> */
.L_x_2201:
[----:B------:R-:W-:Y:S05]  /*11570*/  BSYNC B0 ;  /* 0x0000000000007941 */ /* 0x000fea0003800000 */
.L_x_2200:
[----:B------:R-:W-:Y:S05]  /*11580*/  BRA `(.L_x_2202) ;  /* 0xffffffe800ac7947 */ /* 0x000fea000383ffff */
.L_x_2160:
[----:B------:R-:W-:Y:S01]  /*11590*/  BSSY B0, `(.L_x_2203) ;  /* 0x0000006000007945 */ /* 0x000fe20003800000 */
[----:B------:R-:W-:-:S07]  /*115a0*/  IMAD.MOV.U32 R15, RZ, RZ, -0x1 ;  /* 0xffffffffff0f7424 */ /* 0x000fce00078e00ff */
[----:B01----:R-:W-:Y:S05]  /*115b0*/  WARPSYNC.COLLECTIVE R15, `(.L_x_2204) ;  /* 0x000000000f0c7348 */ /* 0x003fea0003c00000 */
[----:B------:R-:W-:Y:S02]  /*115c0*/  ELECT P6, UR62, PT ;  /* 0x00000000003e782f */ /* 0x000fe400038c0000 */
[----:B------:R-:W-:Y:S01]  /*115d0*/  MOV R14, UR62 ;  /* 0x0000003e000e7c02 */ /* 0x000fe20008000f00 */
[----:B01----:R-:W-:Y:S10]  /*115e0*/  ENDCOLLECTIVE ;  /* 0x000000000000791b */ /* 0x003ff40003800000 */
.L_x_2204:
[----:B------:R-:W-:Y:S05]  /*115f0*/  BSYNC B0 ;  /* 0x0000000000007941 */ /* 0x000fea0003800000 */
.L_x_2203:
[----:B------:R-:W-:Y:S05]  /*11600*/  BRA `(.L_x_2205) ;  /* 0xffffffe800a07947 */ /* 0x000fea000383ffff */
.L_x_2162:
[----:B0-----:R0:W1:Y:S02]  /*11610*/  SYNCS.PHASECHK.TRANS64.TRYWAIT P0, [R6+URZ], R5 ;  /* 0x00000005060075a7 */ /* 0x001064000800017f */
[----:B-1----:R-:W-:Y:S05]  /*11620*/  @!P0 NANOSLEEP.SYNCS 0x989680 ;  /* 0x009896800000895d */ /* 0x002fea0003900000 */
[----:B------:R-:W1:Y:S02]  /*11630*/  @!P0 SYNCS.PHASECHK.TRANS64 P0, [R6+URZ], R5 ;  /* 0x00000005060085a7 */ /* 0x000e64000800007f */
[----:B-1----:R-:W-:Y:S05]  /*11640*/  @!P0 BRA `(.L_x_2162) ;  /* 0xfffffffc00f08947 */ /* 0x002fea000383ffff */
[----:B------:R-:W-:Y:S05]  /*11650*/  BRA `(.L_x_2206) ;  /* 0xffffffe800d47947 */ /* 0x000fea000383ffff */
.L_x_2163:
[----:B-1----:R1:W2:Y:S02]  /*11660*/  SYNCS.PHASECHK.TRANS64.TRYWAIT P0, [R3+URZ], R4 ;  /* 0x00000004030075a7 */ /* 0x0022a4000800017f */
[----:B--2---:R-:W-:Y:S05]  /*11670*/  @!P0 NANOSLEEP.SYNCS 0x989680 ;  /* 0x009896800000895d */ /* 0x004fea0003900000 */
[----:B------:R-:W2:Y:S02]  /*11680*/  @!P0 SYNCS.PHASECHK.TRANS64 P0, [R3+URZ], R4 ;  /* 0x00000004030085a7 */ /* 0x000ea4000800007f */
[----:B--2---:R-:W-:Y:S05]  /*11690*/  @!P0 BRA `(.L_x_2163) ;  /* 0xfffffffc00f08947 */ /* 0x004fea000383ffff */
[----:B------:R-:W-:Y:S05]  /*116a0*/  BRA `(.L_x_2207) ;  /* 0xffffffe800c87947 */ /* 0x000fea000383ffff */
.L_x_2165:
[----:B-1----:R1:W2:Y:S02]  /*116b0*/  SYNCS.PHASECHK.TRANS64.TRYWAIT P0, [R0+URZ], R5 ;  /* 0x00000005000075a7 */ /* 0x0022a4000800017f */
[----:B--2---:R-:W-:Y:S05]  /*116c0*/  @!P0 NANOSLEEP.SYNCS 0x989680 ;  /* 0x009896800000895d */ /* 0x004fea0003900000 */
[----:B------:R-:W2:Y:S02]  /*116d0*/  @!P0 SYNCS.PHASECHK.TRANS64 P0, [R0+URZ], R5 ;  /* 0x00000005000085a7 */ /* 0x000ea4000800007f */
[----:B--2---:R-:W-:Y:S05]  /*116e0*/  @!P0 BRA `(.L_x_2165) ;  /* 0xfffffffc00f08947 */ /* 0x004fea000383ffff */
[----:B------:R-:W-:Y:S05]  /*116f0*/  BRA `(.L_x_2208) ;  /* 0xffffffe800cc7947 */ /* 0x000fea000383ffff */
.L_x_2209:
        /* <DEDUP_REMOVED lines=16> */
.L_x_15164:


//--------------------- .text._ZN7cutlass13device_kernelIN5flash11enable_sm90INS1_16FlashAttnFwdSm90INS1_25CollectiveMainloopFwdSm90ILi2EN4cute5tupleIJNS5_1CILi1EEES8_S8_EEENS6_IJNS7_ILi128EEESA_NS7_ILi192EEEEEELi128ENS_10bfloat16_tEfNS_4arch4Sm90ELb1ELb0ELb1ELb1ELb0ELb0ELb0ELb1ELb1ELb1ELb1ELb0EEENS1_21CollectiveEpilogueFwdINS6_IJSA_SA_SA_EEES9_SD_SF_Li256ELb1ELb1ELb1ELb0EEENS1_36VarlenDynamicPersistentTileSchedulerILi128ELi128ELi256ELi128ELb1ELb1ELb1ELb1ELb1ELb1EEEEEEEEEvNT_6ParamsE --------------------------
	.section	.text._ZN7cutlass13device_kernelIN5flash11enable_sm90INS1_16FlashAttnFwdSm90INS1_25CollectiveMainloopFwdSm90ILi2EN4cute5tupleIJNS5_1CILi1EEES8_S8_EEENS6_IJNS7_ILi128EEESA_NS7_ILi192EEEEEELi128ENS_10bfloat16_tEfNS_4arch4Sm90ELb1ELb0ELb1ELb1ELb0ELb0ELb0ELb1ELb1ELb1ELb1ELb0EEENS1_21CollectiveEpilogueFwdINS6_IJSA_SA_SA_EEES9_SD_SF_Li256ELb1ELb1ELb1ELb0EEENS1_36VarlenDynamicPersistentTileSchedulerILi128ELi128ELi256ELi128ELb1ELb1ELb1ELb1ELb1ELb1EEEEEEEEEvNT_6ParamsE,"ax",@progbits
	.align	128
.text._ZN7cutlass13device_kernelIN5flash11enable_sm90INS1_16FlashAttnFwdSm90INS1_25CollectiveMainloopFwdSm90ILi2EN4cute5tupleIJNS5_1CILi1EEES8_S8_EEENS6_IJNS7_ILi128EEESA_NS7_ILi192EEEEEELi128ENS_10bfloat16_tEfNS_4arch4Sm90ELb1ELb0ELb1ELb1ELb0ELb0ELb0ELb1ELb1ELb1ELb1ELb0EEENS1_21CollectiveEpilogueFwdINS6_IJSA_SA_SA_EEES9_SD_SF_Li256ELb1ELb1ELb1ELb0EEENS1_36VarlenDynamicPersistentTileSchedulerILi128ELi128ELi256ELi128ELb1ELb1ELb1ELb1ELb1ELb1EEEEEEEEEvNT_6ParamsE:
        .type           _ZN7cutlass13device_kernelIN5flash11enable_sm90INS1_16FlashAttnFwdSm90INS1_25CollectiveMainloopFwdSm90ILi2EN4cute5tupleIJNS5_1CILi1EEES8_S8_EEENS6_IJNS7_ILi128EEESA_NS7_ILi192EEEEEELi128ENS_10bfloat16_tEfNS_4arch4Sm90ELb1ELb0ELb1ELb1ELb0ELb0ELb0ELb1ELb1ELb1ELb1ELb0EEENS1_21CollectiveEpilogueFwdINS6_IJSA_SA_SA_EEES9_SD_SF_Li256ELb1ELb1ELb1ELb0EEENS1_36VarlenDynamicPersistentTileSchedulerILi128ELi128ELi256ELi128ELb1ELb1ELb1ELb1ELb1ELb1EEEEEEEEEvNT_6ParamsE,@function
        .size           _ZN7cutlass13device_kernelIN5flash11enable_sm90INS1_16FlashAttnFwdSm90INS1_25CollectiveMainloopFwdSm90ILi2EN4cute5tupleIJNS5_1CILi1EEES8_S8_EEENS6_IJNS7_ILi128EEESA_NS7_ILi192EEEEEELi128ENS_10bfloat16_tEfNS_4arch4Sm90ELb1ELb0ELb1ELb1ELb0ELb0ELb0ELb1ELb1ELb1ELb1ELb0EEENS1_21CollectiveEpilogueFwdINS6_IJSA_SA_SA_EEES9_SD_SF_Li256ELb1ELb1ELb1ELb0EEENS1_36VarlenDynamicPersistentTileSchedulerILi128ELi128ELi256ELi128ELb1ELb1ELb1ELb1ELb1ELb1EEEEEEEEEvNT_6ParamsE,(.L_x_15165 - _ZN7cutlass13device_kernelIN5flash11enable_sm90INS1_16FlashAttnFwdSm90INS1_25CollectiveMainloopFwdSm90ILi2EN4cute5tupleIJNS5_1CILi1EEES8_S8_EEENS6_IJNS7_ILi128EEESA_NS7_ILi192EEEEEELi128ENS_10bfloat16_tEfNS_4arch4Sm90ELb1ELb0ELb1ELb1ELb0ELb0ELb0ELb1ELb1ELb1ELb1ELb0EEENS1_21CollectiveEpilogueFwdINS6_IJSA_SA_SA_EEES9_SD_SF_Li256ELb1ELb1ELb1ELb0EEENS1_36VarlenDynamicPersistentTileSchedulerILi128ELi128ELi256ELi128ELb1ELb1ELb1ELb1ELb1ELb1EEEEEEEEEvNT_6ParamsE)
        .other          _ZN7cutlass13device_kernelIN5flash11enable_sm90INS1_16FlashAttnFwdSm90INS1_25CollectiveMainloopFwdSm90ILi2EN4cute5tupleIJNS5_1CILi1EEES8_S8_EEENS6_IJNS7_ILi128EEESA_NS7_ILi192EEEEEELi128ENS_10bfloat16_tEfNS_4arch4Sm90ELb1ELb0ELb1ELb1ELb0ELb0ELb0ELb1ELb1ELb1ELb1ELb0EEENS1_21CollectiveEpilogueFwdINS6_IJSA_SA_SA_EEES9_SD_SF_Li256ELb1ELb1ELb1ELb0EEENS1_36VarlenDynamicPersistentTileSchedulerILi128ELi128ELi256ELi128ELb1ELb1ELb1ELb1ELb1ELb1EEEEEEEEEvNT_6ParamsE,@"STO_CUDA_ENTRY STV_DEFAULT"
_ZN7cutlass13device_kernelIN5flash11enable_sm90INS1_16FlashAttnFwdSm90INS1_25CollectiveMainloopFwdSm90ILi2EN4cute5tupleIJNS5_1CILi1EEES8_S8_EEENS6_IJNS7_ILi128EEESA_NS7_ILi192EEEEEELi128ENS_10bfloat16_tEfNS_4arch4Sm90ELb1ELb0ELb1ELb1ELb0ELb0ELb0ELb1ELb1ELb1ELb1ELb0EEENS1_21CollectiveEpilogueFwdINS6_IJSA_SA_SA_EEES9_SD_SF_Li256ELb1ELb1ELb1ELb0EEENS1_36VarlenDynamicPersistentTileSchedulerILi128ELi128ELi256ELi128ELb1ELb1ELb1ELb1ELb1ELb1EEEEEEEEEvNT_6ParamsE:
        /* <DEDUP_REMOVED lines=17> */
.L_x_2211:
[----:B------:R-:W-:Y:S05]  /*0110*/  BSYNC B0 ;  /* 0x0000000000007941 */ /* 0x000fea0003800000 */
.L_x_2210:
        /* <DEDUP_REMOVED lines=40> */
.L_x_2212:
        /* <DEDUP_REMOVED lines=22> */
.L_x_2213:
        /* <DEDUP_REMOVED lines=18> */
.L_x_2214:
        /* <DEDUP_REMOVED lines=22> */
.L_x_2215:
        /* <DEDUP_REMOVED lines=22> */
.L_x_2216:
        /* <DEDUP_REMOVED lines=8> */
.L_x_2218:
        /* <DEDUP_REMOVED lines=24> */
[----:B------:R-:W-:Y:S02]  /*0ae0*/  SHF.R.S32.HI R7, RZ, 0x1f, R6 ;  /* 0x0000001fff077819 */ /* 0x000fe40000011406 */
[----:B------:R-:W-:Y:S02]  /*0af0*/  SHF.R.S32.HI R226, RZ, 0x7, R3 ;  /* 0x00000007ffe27819 */ /* 0x000fe40000011403 */
[----:B------:R-:W-:Y:S02]  /*0b00*/  LEA.HI R10, R7, R8, RZ, 0x3 ;  /* 0x00000008070a7211 */ /* 0x000fe400078f18ff */
[----:B------:R-:W-:Y:S02]  /*0b10*/  LEA.HI R4, R0, R231, RZ, 0x5 ;  /* 0x000000e700047211 */ /* 0x000fe400078f28ff */
[----:B------:R-:W-:-:S02]  /*0b20*/  LOP3.LUT R11, R10, 0xfffffff8, RZ, 0xc0, !PT ;  /* 0xfffffff80a0b7812 */ /* 0x000fc400078ec0ff */
[----:B------:R-:W-:Y:S02]  /*0b30*/  LEA.HI R9, R9, R210, RZ, 0x5 ;  /* 0x000000d209097211 */ /* 0x000fe400078f28ff */
[----:B------:R-:W-:Y:S01]  /*0b40*/  LEA.HI R3, R3, R226, RZ, 0x1 ;  /* 0x000000e203037211 */ /* 0x000fe200078f08ff */
[----:B------:R-:W-:Y:S01]  /*0b50*/  IMAD.SHL.U32 R5, R4, 0x20, RZ ;  /* 0x0000002004057824 */ /* 0x000fe200078e00ff */
[----:B------:R-:W-:Y:S01]  /*0b60*/  SHF.R.S32.HI R9, RZ, 0x5, R9 ;  /* 0x00000005ff097819 */ /* 0x000fe20000011409 */
[----:B------:R-:W-:Y:S01]  /*0b70*/  IMAD.IADD R8, R8, 0x1, -R11 ;  /* 0x0000000108087824 */ /* 0x000fe200078e0a0b */
[----:B------:R-:W-:Y:S02]  /*0b80*/  LOP3.LUT R3, R3, 0x3fffffe, RZ, 0xc0, !PT ;  /* 0x03fffffe03037812 */ /* 0x000fe400078ec0ff */
[CC--:B0-----:R-:W-:Y:S02]  /*0b90*/  LEA.HI R2, R0.reuse, R231.reuse, RZ, 0x4 ;  /* 0x000000e700027211 */ /* 0x0c1fe400078f20ff */
[----:B------:R-:W-:Y:S01]  /*0ba0*/  LEA.HI R10, R0, R231, RZ, 0x2 ;  /* 0x000000e7000a7211 */ /* 0x000fe200078f10ff */
[----:B------:R-:W-:Y:S01]  /*0bb0*/  IMAD R8, R9, 0x10, R8 ;  /* 0x0000001009087824 */ /* 0x000fe200078e0208 */
[----:B------:R-:W-:Y:S01]  /*0bc0*/  LOP3.LUT R7, R5, 0xfffffc00, RZ, 0xc0, !PT ;  /* 0xfffffc0005077812 */ /* 0x000fe200078ec0ff */
[----:B------:R-:W-:Y:S01]  /*0bd0*/  IMAD.IADD R3, R226, 0x1, -R3 ;  /* 0x00000001e2037824 */ /* 0x000fe200078e0a03 */
[----:B------:R-:W-:-:S02]  /*0be0*/  LOP3.LUT R4, R2, 0x3fffff0, RZ, 0xc0, !PT ;  /* 0x03fffff002047812 */ /* 0x000fc400078ec0ff */
[----:B------:R-:W-:Y:S02]  /*0bf0*/  SHF.R.S32.HI R5, RZ, 0x4, R2 ;  /* 0x00000004ff057819 */ /* 0x000fe40000011402 */
[----:B------:R-:W-:Y:S02]  /*0c00*/  LOP3.LUT R10, R10, 0xfffffffc, RZ, 0xc0, !PT ;  /* 0xfffffffc0a0a7812 */ /* 0x000fe400078ec0ff */
[----:B------:R-:W-:Y:S01]  /*0c10*/  LEA.HI R0, R0, R231, RZ, 0x3 ;  /* 0x000000e700007211 */ /* 0x000fe200078f18ff */
[----:B------:R-:W-:Y:S01]  /*0c20*/  IMAD R227, R3, 0x40, R8 ;  /* 0x0000004003e37824 */ /* 0x000fe200078e0208 */
[----:B------:R-:W-:Y:S01]  /*0c30*/  LEA.HI R2, R2, R5, RZ, 0x1 ;  /* 0x0000000502027211 */ /* 0x000fe200078f08ff */
[C---:B------:R-:W-:Y:S01]  /*0c40*/  IMAD.IADD R4, R231.reuse, 0x1, -R4 ;  /* 0x00000001e7047824 */ /* 0x040fe200078e0a04 */
[----:B------:R-:W-:Y:S01]  /*0c50*/  LOP3.LUT R188, R0, 0xfffffff8, RZ, 0xc0, !PT ;  /* 0xfffffff800bc7812 */ /* 0x000fe200078ec0ff */
[C---:B------:R-:W-:Y:S01]  /*0c60*/  IMAD.IADD R10, R231.reuse, 0x1, -R10 ;  /* 0x00000001e70a7824 */ /* 0x040fe200078e0a0a */
[----:B------:R-:W-:Y:S01]  /*0c70*/  LOP3.LUT R3, R6, 0x7ffffffc, RZ, 0xc0, !PT ;  /* 0x7ffffffc06037812 */ /* 0x000fe200078ec0ff */
[----:B------:R-:W-:Y:S01]  /*0c80*/  IMAD R7, R4, 0x40, R7 ;  /* 0x0000004004077824 */ /* 0x000fe200078e0207 */
[----:B------:R-:W-:Y:S01]  /*0c90*/  LOP3.LUT R2, R2, 0x1ffffffe, RZ, 0xc0, !PT ;  /* 0x1ffffffe02027812 */ /* 0x000fe200078ec0ff */
[----:B------:R-:W-:Y:S01]  /*0ca0*/  IMAD.IADD R188, R231, 0x1, -R188 ;  /* 0x00000001e7bc7824 */ /* 0x000fe200078e0abc */
[----:B------:R-:W-:Y:S01]  /*0cb0*/  LEA.HI R4, R10, R10, RZ, 0x1 ;  /* 0x0000000a0a047211 */ /* 0x000fe200078f08ff */
[----:B------:R-:W-:-:S02]  /*0cc0*/  IMAD.IADD R3, R210, 0x1, -R3 ;  /* 0x00000001d2037824 */ /* 0x000fc400078e0a03 */
[----:B------:R-:W-:Y:S01]  /*0cd0*/  IMAD.IADD R2, R5, 0x1, -R2 ;  /* 0x0000000105027824 */ /* 0x000fe200078e0a02 */
[----:B------:R-:W-:Y:S01]  /*0ce0*/  LOP3.LUT R5, R4, 0x1ffffffe, RZ, 0xc0, !PT ;  /* 0x1ffffffe04057812 */ /* 0x000fe200078ec0ff */
[----:B------:R-:W-:Y:S02]  /*0cf0*/  IMAD.SHL.U32 R23, R188, 0x8, RZ ;  /* 0x00000008bc177824 */ /* 0x000fe400078e00ff */
[----:B------:R-:W-:Y:S02]  /*0d00*/  IMAD.SHL.U32 R184, R3, 0x2, RZ ;  /* 0x0000000203b87824 */ /* 0x000fe400078e00ff */
[----:B------:R-:W-:Y:S02]  /*0d10*/  VIADD R187, R23, 0x40 ;  /* 0x0000004017bb7836 */ /* 0x000fe40000000000 */
[C---:B------:R-:W-:Y:S01]  /*0d20*/  VIADD R206, R184.reuse, 0x8 ;  /* 0x00000008b8ce7836 */ /* 0x040fe20000000000 */
        /* <DEDUP_REMOVED lines=14> */
[----:B------:R-:W-:Y:S01]  /*0e10*/  IMAD.IADD R10, R10, 0x1, -R5 ;  /* 0x000000010a0a7824 */ /* 0x000fe200078e0a05 */
[----:B------:R-:W-:Y:S01]  /*0e20*/  SHF.R.S32.HI R208, RZ, 0x3, R0 ;  /* 0x00000003ffd07819 */ /* 0x000fe20000011400 */
[----:B------:R-:W-:Y:S01]  /*0e30*/  IMAD R228, R2, 0x8, R7 ;  /* 0x0000000802e47824 */ /* 0x000fe200078e0207 */
[----:B------:R-:W-:Y:S01]  /*0e40*/  SHF.R.S32.HI R230, RZ, 0x1f, R23 ;  /* 0x0000001fffe67819 */ /* 0x000fe20000011417 */
[----:B------:R-:W-:Y:S01]  /*0e50*/  IMAD.MOV.U32 R209, RZ, RZ, RZ ;  /* 0x000000ffffd17224 */ /* 0x000fe200078e00ff */
[----:B------:R-:W-:Y:S01]  /*0e60*/  SHF.R.S32.HI R229, RZ, 0x1f, R187 ;  /* 0x0000001fffe57819 */ /* 0x000fe200000114bb */
[----:B------:R-:W-:Y:S01]  /*0e70*/  IMAD R185, R10, 0x8, R227 ;  /* 0x000000080ab97824 */ /* 0x000fe200078e02e3 */
        /* <DEDUP_REMOVED lines=14> */
[----:B------:R-:W-:Y:S01]  /*0f60*/  SHF.R.S32.HI R211, RZ, 0x1f, R192 ;  /* 0x0000001fffd37819 */ /* 0x000fe200000114c0 */
[----:B------:R-:W-:Y:S01]  /*0f70*/  UMOV UR38, URZ ;  /* 0x0000003f00267c82 */ /* 0x000fe20008000000 */
[----:B------:R-:W-:Y:S01]  /*0f80*/  UMOV UR36, URZ ;  /* 0x0000003f00247c82 */ /* 0x000fe20008000000 */
[----:B--2---:R-:W-:-:S07]  /*0f90*/  LOP3.LUT R19, R12, 0x1, RZ, 0xfc, !PT ;  /* 0x000000010c137812 */ /* 0x004fce00078efcff */
.L_x_2276:
[----:B0-23--:R-:W0:Y:S01]  /*0fa0*/  LDC.64 R2, c[0x0][0xc88] ;  /* 0x00032200ff027b82 */ /* 0x00de220000000a00 */
[----:B------:R-:W-:Y:S01]  /*0fb0*/  ULDC.64 UR4, c[0x0][0xa28] ;  /* 0x00028a0000047ab9 */ /* 0x000fe20000000a00 */
[----:B------:R-:W-:-:S06]  /*0fc0*/  ULDC.64 UR6, c[0x0][0xa18] ;  /* 0x0002860000067ab9 */ /* 0x000fcc0000000a00 */
[----:B------:R-:W1:Y:S08]  /*0fd0*/  LDC R17, c[0x0][0x288] ;  /* 0x0000a200ff117b82 */ /* 0x000e700000000800 */
[----:B------:R-:W2:Y:S01]  /*0fe0*/  LDC.64 R8, c[0x0][0x418] ;  /* 0x00010600ff087b82 */ /* 0x000ea20000000a00 */
[----:B0-----:R-:W-:-:S07]  /*0ff0*/  IMAD.WIDE R2, R27, 0x4, R2 ;  /* 0x000000041b027825 */ /* 0x001fce00078e0202 */
[----:B------:R-:W0:Y:S01]  /*1000*/  LDC R10, c[0x0][0x424] ;  /* 0x00010900ff0a7b82 */ /* 0x000e220000000800 */
[----:B------:R-:W3:Y:S01]  /*1010*/  LDG.E R186, desc[UR56][R2.64] ;  /* 0x0000003802ba7981 */ /* 0x000ee2000c1e1900 */
[----:B------:R-:W-:Y:S01]  /*1020*/  ISETP.NE.U32.AND P1, PT, RZ, UR4, PT ;  /* 0x00000004ff007c0c */ /* 0x000fe2000bf25070 */
[----:B------:R-:W-:Y:S01]  /*1030*/  IMAD.MOV.U32 R7, RZ, RZ, RZ ;  /* 0x000000ffff077224 */ /* 0x000fe200078e00ff */
[----:B------:R-:W-:-:S04]  /*1040*/  ISETP.NE.U32.AND P0, PT, RZ, UR6, PT ;  /* 0x00000006ff007c0c */ /* 0x000fc8000bf05070 */
[----:B----4-:R-:W4:Y:S01]  /*1050*/  LDC R11, c[0x0][0x2f0] ;  /* 0x0000bc00ff0b7b82 */ /* 0x010f220000000800 */
[----:B------:R-:W-:Y:S02]  /*1060*/  ISETP.NE.AND.EX P1, PT, RZ, UR5, PT, P1 ;  /* 0x00000005ff007c0c */ /* 0x000fe4000bf25310 */
[----:B------:R-:W-:Y:S02]  /*1070*/  ISETP.NE.AND.EX P0, PT, RZ, UR7, PT, P0 ;  /* 0x00000007ff007c0c */ /* 0x000fe4000bf05300 */
[----:B---3--:R-:W-:-:S09]  /*1080*/  SHF.R.S32.HI R191, RZ, 0x1f, R186 ;  /* 0x0000001fffbf7819 */ /* 0x008fd200000114ba */
[----:B------:R-:W-:-:S04]  /*1090*/  @P1 LEA R4, P2, R186, UR4, 0x2 ;  /* 0x00000004ba041c11 */ /* 0x000fc8000f8410ff */
[C-C-:B------:R-:W-:Y:S02]  /*10a0*/  @P1 LEA.HI.X R5, R186.reuse, UR5, R191.reuse, 0x2, P2 ;  /* 0x00000005ba051c11 */ /* 0x140fe400090f14bf */
[----:B------:R-:W-:Y:S02]  /*10b0*/  @P0 LEA R2, P2, R186, UR6, 0x2 ;  /* 0x00000006ba020c11 */ /* 0x000fe4000f8410ff */
[----:B------:R-:W-:Y:S01]  /*10c0*/  LOP3.LUT R6, R26, 0xff000000, RZ, 0xc0, !PT ;  /* 0xff0000001a067812 */ /* 0x000fe200078ec0ff */
[----:B------:R3:W5:Y:S01]  /*10d0*/  @P1 LDG.E R7, desc[UR56][R4.64] ;  /* 0x0000003804071981 */ /* 0x000762000c1e1900 */
[----:B------:R-:W-:Y:S01]  /*10e0*/  @P0 LEA.HI.X R3, R186, UR7, R191, 0x2, P2 ;  /* 0x00000007ba030c11 */ /* 0x000fe200090f14bf */
[----:B------:R-:W-:-:S04]  /*10f0*/  ULDC.64 UR6, c[0x0][0xa20] ;  /* 0x0002880000067ab9 */ /* 0x000fc80000000a00 */
[----:B-1----:R1:W5:Y:S01]  /*1100*/  @P0 LDG.E R17, desc[UR56][R2.64] ;  /* 0x0000003802110981 */ /* 0x002362000c1e1900 */
[----:B--2---:R-:W-:Y:S02]  /*1110*/  ISETP.NE.U32.AND P1, PT, R8, RZ, PT ;  /* 0x000000ff0800720c */ /* 0x004fe40003f25070 */
[----:B------:R-:W-:Y:S02]  /*1120*/  ISETP.NE.U32.AND P2, PT, RZ, UR6, PT ;  /* 0x00000006ff007c0c */ /* 0x000fe4000bf45070 */
[----:B------:R-:W-:Y:S02]  /*1130*/  LOP3.LUT R0, R26, 0xff0000, RZ, 0xc0, !PT ;  /* 0x00ff00001a007812 */ /* 0x000fe400078ec0ff */
[----:B---3--:R-:W-:Y:S02]  /*1140*/  SHF.R.U32.HI R5, RZ, 0x8, R6 ;  /* 0x00000008ff057819 */ /* 0x008fe40000011606 */
[----:B------:R-:W-:Y:S02]  /*1150*/  ISETP.NE.AND.EX P1, PT, R9, RZ, PT, P1 ;  /* 0x000000ff0900720c */ /* 0x000fe40003f25310 */
[----:B------:R-:W-:-:S02]  /*1160*/  ISETP.NE.AND.EX P2, PT, RZ, UR7, PT, P2 ;  /* 0x00000007ff007c0c */ /* 0x000fc4000bf45320 */
[----:B------:R-:W-:Y:S02]  /*1170*/  LEA.HI R190, R0, R5, RZ, 0x10 ;  /* 0x0000000500be7211 */ /* 0x000fe400078f80ff */
[----:B0-----:R-:W-:Y:S01]  /*1180*/  SEL R0, R10, 0x1, P1 ;  /* 0x000000010a007807 */ /* 0x001fe20000800000 */
[----:B-1--4-:R-:W-:Y:S08]  /*1190*/  @P0 BRA `(.L_x_2219) ;  /* 0x0000000000240947 */ /* 0x012ff00003800000 */
        /* <DEDUP_REMOVED lines=9> */
.L_x_2219:
[----:B------:R-:W-:Y:S01]  /*1230*/  IMAD R16, R0, R11, RZ ;  /* 0x0000000b00107224 */ /* 0x000fe200078e02ff */
[----:B------:R-:W-:Y:S01]  /*1240*/  LOP3.LUT R189, R26, 0xffff, RZ, 0xc0, !PT ;  /* 0x0000ffff1abd7812 */ /* 0x000fe200078ec0ff */
[----:B------:R-:W-:Y:S06]  /*1250*/  @!P2 BRA `(.L_x_2220) ;  /* 0x000000000010a947 */ /* 0x000fec0003800000 */
[----:B------:R-:W-:-:S04]  /*1260*/  LEA R2, P0, R186, UR6, 0x2 ;  /* 0x00000006ba027c11 */ /* 0x000fc8000f8010ff */
[----:B------:R-:W-:-:S05]  /*1270*/  LEA.HI.X R3, R186, UR7, R191, 0x2, P0 ;  /* 0x00000007ba037c11 */ /* 0x000fca00080f14bf */
[----:B------:R0:W5:Y:S01]  /*1280*/  LDG.E R16, desc[UR56][R2.64] ;  /* 0x0000003802107981 */ /* 0x000162000c1e1900 */
[----:B------:R-:W-:Y:S05]  /*1290*/  BRA `(.L_x_2221) ;  /* 0x0000000000247947 */ /* 0x000fea0003800000 */
.L_x_2220:
[----:B------:R-:W-:Y:S02]  /*12a0*/  ULDC.64 UR4, c[0x0][0xa08] ;  /* 0x0002820000047ab9 */ /* 0x000fe40000000a00 */
[----:B------:R-:W-:-:S04]  /*12b0*/  ISETP.NE.U32.AND P0, PT, RZ, UR4, PT ;  /* 0x00000004ff007c0c */ /* 0x000fc8000bf05070 */
[----:B------:R-:W-:-:S13]  /*12c0*/  ISETP.NE.AND.EX P0, PT, RZ, UR5, PT, P0 ;  /* 0x00000005ff007c0c */ /* 0x000fda000bf05300 */
[----:B------:R-:W-:Y:S05]  /*12d0*/  @!P0 BRA `(.L_x_2221) ;  /* 0x0000000000148947 */ /* 0x000fea0003800000 */
[----:B------:R-:W0:Y:S02]  /*12e0*/  LDC.64 R2, c[0x0][0xa08] ;  /* 0x00028200ff027b82 */ /* 0x000e240000000a00 */
[----:B0-----:R-:W-:-:S05]  /*12f0*/  IMAD.WIDE R2, R186, 0x4, R2 ;  /* 0x00000004ba027825 */ /* 0x001fca00078e0202 */
[----:B------:R-:W2:Y:S04]  /*1300*/  LDG.E R16, desc[UR56][R2.64] ;  /* 0x0000003802107981 */ /* 0x000ea8000c1e1900 */
[----:B------:R-:W2:Y:S02]  /*1310*/  LDG.E R5, desc[UR56][R2.64+0x4] ;  /* 0x0000043802057981 */ /* 0x000ea4000c1e1900 */
[----:B--2---:R-:W-:-:S07]  /*1320*/  IMAD.IADD R16, R5, 0x1, -R16 ;  /* 0x0000000105107824 */ /* 0x004fce00078e0a10 */
.L_x_2221:
[----:B------:R-:W1:Y:S01]  /*1330*/  LDC R0, c[0x0][0x448] ;  /* 0x00011200ff007b82 */ /* 0x000e620000000800 */
[----:B------:R-:W-:Y:S01]  /*1340*/  IMAD.SHL.U32 R18, R25, 0x80, RZ ;  /* 0x0000008019127824 */ /* 0x000fe200078e00ff */
[----:B------:R-:W-:Y:S01]  /*1350*/  LOP3.LUT R207, R190, 0xff, RZ, 0xc0, !PT ;  /* 0x000000ffbecf7812 */ /* 0x000fe200078ec0ff */
[----:B-----5:R-:W-:Y:S01]  /*1360*/  IMAD.IADD R16, R16, 0x1, -R7 ;  /* 0x0000000110107824 */ /* 0x020fe200078e0a07 */
[----:B------:R-:W-:Y:S01]  /*1370*/  SHF.R.U32.HI R190, RZ, 0x10, R190 ;  /* 0x00000010ffbe7819 */ /* 0x000fe200000116be */
[----:B------:R-:W-:Y:S01]  /*1380*/  IMAD.MOV.U32 R95, RZ, RZ, RZ ;  /* 0x000000ffff5f7224 */ /* 0x000fe200078e00ff */
[----:B-1----:R-:W-:Y:S01]  /*1390*/  ISETP.NE.AND P0, PT, R0, 0x1, PT ;  /* 0x000000010000780c */ /* 0x002fe20003f05270 */
[----:B------:R-:W-:-:S12]  /*13a0*/  VIADD R0, R18, 0x7f ;  /* 0x0000007f12007836 */ /* 0x000fd80000000000 */
[----:B0-----:R-:W0:Y:S08]  /*13b0*/  @P0 LDC R3, c[0x0][0x44c] ;  /* 0x00011300ff030b82 */ /* 0x001e300000000800 */
[----:B------:R-:W1:Y:S01]  /*13c0*/  @P0 LDC R5, c[0x0][0x450] ;  /* 0x00011400ff050b82 */ /* 0x000e620000000800 */
[----:B0-----:R-:W-:Y:S01]  /*13d0*/  @P0 IMAD.HI.U32 R2, R0, R3, RZ ;  /* 0x0000000300020227 */ /* 0x001fe200078e00ff */
[----:B------:R-:W-:-:S04]  /*13e0*/  IADD3 R3, R16, 0x80, -R17 ;  /* 0x0000008010037810 */ /* 0x000fc80007ffe811 */
[----:B-1----:R-:W-:Y:S01]  /*13f0*/  @P0 SHF.R.U32.HI R0, RZ, R5, R2 ;  /* 0x00000005ff000219 */ /* 0x002fe20000011602 */
[----:B------:R-:W-:-:S04]  /*1400*/  VIADD R2, R16, 0x7f ;  /* 0x0000007f10027836 */ /* 0x000fc80000000000 */
[----:B------:R-:W-:Y:S01]  /*1410*/  IMAD.IADD R0, R3, 0x1, R0 ;  /* 0x0000000103007824 */ /* 0x000fe200078e0200 */
[----:B------:R-:W-:-:S04]  /*1420*/  SHF.R.S32.HI R3, RZ, 0x1f, R2 ;  /* 0x0000001fff037819 */ /* 0x000fc80000011402 */
[----:B------:R-:W-:Y:S02]  /*1430*/  SHF.R.S32.HI R5, RZ, 0x1f, R0 ;  /* 0x0000001fff057819 */ /* 0x000fe40000011400 */
[----:B------:R-:W-:Y:S02]  /*1440*/  LEA.HI R3, R3, R2, RZ, 0x7 ;  /* 0x0000000203037211 */ /* 0x000fe400078f38ff */
[----:B------:R-:W-:Y:S02]  /*1450*/  LEA.HI R5, R5, R0, RZ, 0x7 ;  /* 0x0000000005057211 */ /* 0x000fe400078f38ff */
[----:B------:R-:W-:Y:S02]  /*1460*/  SHF.R.S32.HI R3, RZ, 0x7, R3 ;  /* 0x00000007ff037819 */ /* 0x000fe40000011403 */
[----:B------:R-:W-:-:S04]  /*1470*/  SHF.R.S32.HI R0, RZ, 0x7, R5 ;  /* 0x00000007ff007819 */ /* 0x000fc80000011405 */
[----:B------:R-:W-:-:S04]  /*1480*/  VIMNMX R6, R3, R0, PT ;  /* 0x0000000003067248 */ /* 0x000fc80003fe0100 */
[----:B------:R-:W-:-:S13]  /*1490*/  ISETP.GE.AND P0, PT, R6, 0x1, PT ;  /* 0x000000010600780c */ /* 0x000fda0003f06270 */
[----:B------:R-:W-:Y:S05]  /*14a0*/  @!P0 BRA `(.L_x_2222) ;  /* 0x0000000000788947 */ /* 0x000fea0003800000 */
[----:B------:R-:W0:Y:S01]  /*14b0*/  LDC R3, c[0x0][0x9f0] ;  /* 0x00027c00ff037b82 */ /* 0x000e220000000800 */
[----:B------:R-:W-:-:S04]  /*14c0*/  ISETP.NE.AND P0, PT, R190, RZ, PT ;  /* 0x000000ffbe00720c */ /* 0x000fc80003f05270 */
[----:B0-----:R-:W-:-:S04]  /*14d0*/  SEL R9, R190, R3, P0 ;  /* 0x00000003be097207 */ /* 0x001fc80000000000 */
[-C--:B------:R-:W-:Y:S02]  /*14e0*/  IABS R5, R9.reuse ;  /* 0x0000000900057213 */ /* 0x080fe40000000000 */
        /* <DEDUP_REMOVED lines=26> */
.L_x_2222:
        /* <DEDUP_REMOVED lines=70> */
.L_x_2224:
[----:B------:R-:W-:Y:S02]  /*1af0*/  LEA.HI R0, R209, R209, RZ, 0x1 ;  /* 0x000000d1d1007211 */ /* 0x000fe400078f08ff */
[----:B------:R-:W-:Y:S02]  /*1b00*/  ISETP.NE.AND P0, PT, R19, 0x3, PT ;  /* 0x000000031300780c */ /* 0x000fe40003f05270 */
[----:B------:R-:W-:-:S05]  /*1b10*/  LOP3.LUT R0, R0, 0xfffffffe, RZ, 0xc0, !PT ;  /* 0xfffffffe00007812 */ /* 0x000fca00078ec0ff */
[----:B------:R-:W-:-:S05]  /*1b20*/  IMAD.IADD R0, R209, 0x1, -R0 ;  /* 0x00000001d1007824 */ /* 0x000fca00078e0a00 */
[----:B------:R-:W-:-:S04]  /*1b30*/  SHF.L.U32 R0, R0, 0x1f, RZ ;  /* 0x0000001f00007819 */ /* 0x000fc800000006ff */
[----:B------:R-:W0:Y:S02]  /*1b40*/  SYNCS.PHASECHK.TRANS64.TRYWAIT P1, [UR37+0x34800], R0 ;  /* 0x03480000ff0075a7 */ /* 0x000e240008020165 */
[----:B0-----:R-:W-:Y:S05]  /*1b50*/  @!P1 BRA `(.L_x_2225) ;  /* 0x0000013000e89947 */ /* 0x001fea0003800000 */
.L_x_2403:
[----:B------:R-:W-:Y:S05]  /*1b60*/  @!P0 BRA `(.L_x_2226) ;  /* 0x0000000000048947 */ /* 0x000fea0003800000 */
[----:B------:R-:W-:Y:S01]  /*1b70*/  BPT.TRAP 0x1 ;  /* 0x000000040000795c */ /* 0x000fe20000300000 */
.L_x_2226:
[----:B0-----:R-:W-:Y:S02]  /*1b80*/  IMAD.U32 R0, RZ, RZ, UR36 ;  /* 0x00000024ff007e24 */ /* 0x001fe4000f8e00ff */
[----:B------:R-:W-:-:S03]  /*1b90*/  IMAD.U32 R3, RZ, RZ, UR38 ;  /* 0x00000026ff037e24 */ /* 0x000fc6000f8e00ff */
[----:B------:R-:W-:Y:S02]  /*1ba0*/  LEA R0, R0, UR37, 0x3 ;  /* 0x0000002500007c11 */ /* 0x000fe4000f8e18ff */
[----:B------:R-:W-:-:S04]  /*1bb0*/  SHF.L.U32 R3, R3, 0x1f, RZ ;  /* 0x0000001f03037819 */ /* 0x000fc800000006ff */
[----:B------:R0:W1:Y:S01]  /*1bc0*/  SYNCS.PHASECHK.TRANS64.TRYWAIT P2, [R0+URZ+0x34830], R3 ;  /* 0x03483003000075a7 */ /* 0x000062000804017f */
[----:B------:R-:W-:Y:S05]  /*1bd0*/  @!P0 BRA `(.L_x_2227) ;  /* 0x0000000000048947 */ /* 0x000fea0003800000 */
[----:B------:R-:W-:Y:S01]  /*1be0*/  BPT.TRAP 0x1 ;  /* 0x000000040000795c */ /* 0x000fe20000300000 */
.L_x_2227:
[----:B------:R-:W2:Y:S02]  /*1bf0*/  S2R R2, SR_TID.X ;  /* 0x0000000000027919 */ /* 0x000ea40000002100 */
[----:B--2---:R-:W-:Y:S01]  /*1c00*/  LOP3.LUT P1, RZ, R2, 0x7f, RZ, 0xc0, !PT ;  /* 0x0000007f02ff7812 */ /* 0x004fe2000782c0ff */
[----:B-1----:R-:W-:-:S12]  /*1c10*/  @P2 BRA `(.L_x_2228) ;  /* 0x0000000000082947 */ /* 0x002fd80003800000 */
[----:B------:R-:W1:Y:S02]  /*1c20*/  SYNCS.PHASECHK.TRANS64.TRYWAIT P2, [R0+URZ+0x34830], R3 ;  /* 0x03483003000075a7 */ /* 0x000e64000804017f */
[----:B-1----:R-:W-:Y:S05]  /*1c30*/  @!P2 BRA `(.L_x_2229) ;  /* 0x0000013000c8a947 */ /* 0x002fea0003800000 */
.L_x_2228:
[----:B------:R-:W-:Y:S05]  /*1c40*/  WARPSYNC.ALL ;  /* 0x0000000000007948 */ /* 0x000fea0003800000 */
[----:B------:R-:W-:Y:S01]  /*1c50*/  UIADD3 UR4, UR37, 0x1c400, URZ ;  /* 0x0001c40025047890 */ /* 0x000fe2000fffe03f */
[----:B------:R-:W-:Y:S01]  /*1c60*/  WARPGROUP.ARRIVE ;  /* 0x00000000000079c5 */ /* 0x000fe20000000000 */
[----:B------:R-:W-:Y:S01]  /*1c70*/  ULOP3.LUT UR52, UR52, 0x10000, URZ, 0xfc, !UPT ;  /* 0x0001000034347892 */ /* 0x000fe2000f8efc3f */
[----:B------:R-:W2:Y:S01]  /*1c80*/  LDC R5, c[0x0][0x448] ;  /* 0x00011200ff057b82 */ /* 0x000ea20000000800 */
[----:B------:R-:W-:Y:S01]  /*1c90*/  USHF.R.U32.HI UR4, URZ, 0x4, UR4 ;  /* 0x000000043f047899 */ /* 0x000fe20008011604 */
[----:B01----:R-:W-:Y:S01]  /*1ca0*/  @!P1 VIADD R0, R0, 0x34840 ;  /* 0x0003484000009836 */ /* 0x003fe20000000000 */
[----:B------:R-:W-:Y:S01]  /*1cb0*/  UMOV UR53, 0x40000040 ;  /* 0x4000004000357882 */ /* 0x000fe20000000000 */
[----:B------:R-:W-:Y:S01]  /*1cc0*/  UMOV UR55, 0x40000040 ;  /* 0x4000004000377882 */ /* 0x000fe20000000000 */
[----:B------:R-:W-:Y:S01]  /*1cd0*/  ULOP3.LUT UR4, UR4, 0x3fff, URZ, 0xc0, !UPT ;  /* 0x00003fff04047892 */ /* 0x000fe2000f8ec03f */
[----:B------:R-:W-:Y:S01]  /*1ce0*/  CS2R R150, SRZ ;  /* 0x0000000000967805 */ /* 0x000fe2000001ff00 */
[----:B------:R-:W-:Y:S01]  /*1cf0*/  UMOV UR5, 0x40000040 ;  /* 0x4000004000057882 */ /* 0x000fe20000000000 */
[----:B------:R-:W-:Y:S01]  /*1d00*/  UMOV UR7, 0x40000040 ;  /* 0x4000004000077882 */ /* 0x000fe20000000000 */
[----:B------:R-:W-:Y:S01]  /*1d10*/  ULOP3.LUT UR39, UR4, 0x10000, URZ, 0xfc, !UPT ;  /* 0x0001000004277892 */ /* 0x000fe2000f8efc3f */
[----:B------:R-:W-:Y:S01]  /*1d20*/  @!P1 PRMT R0, RZ, 0x654, R0 ;  /* 0x00000654ff009816 */ /* 0x000fe20000000000 */
[----:B------:R-:W-:Y:S01]  /*1d30*/  UIADD3 UR4, UR52, 0x2, URZ ;  /* 0x0000000234047890 */ /* 0x000fe2000fffe03f */
[----:B------:R-:W-:Y:S01]  /*1d40*/  CS2R R148, SRZ ;  /* 0x0000000000947805 */ /* 0x000fe2000001ff00 */
[----:B------:R-:W-:Y:S01]  /*1d50*/  UIMAD UR54, UR36, 0xc00, UR39 ;  /* 0x00000c00243678a4 */ /* 0x000fe2000f8e0227 */
[----:B------:R-:W-:Y:S01]  /*1d60*/  CS2R R146, SRZ ;  /* 0x0000000000927805 */ /* 0x000fe2000001ff00 */
[----:B------:R-:W-:Y:S01]  /*1d70*/  UIADD3 UR8, UR52, 0x4, URZ ;  /* 0x0000000434087890 */ /* 0x000fe2000fffe03f */
[----:B------:R-:W-:Y:S01]  /*1d80*/  CS2R R144, SRZ ;  /* 0x0000000000907805 */ /* 0x000fe2000001ff00 */
[----:B------:R-:W-:Y:S01]  /*1d90*/  UIADD3 UR6, UR54, 0x2, URZ ;  /* 0x0000000236067890 */ /* 0x000fe2000fffe03f */
[----:B------:R-:W-:Y:S01]  /*1da0*/  CS2R R142, SRZ ;  /* 0x00000000008e7805 */ /* 0x000fe2000001ff00 */
[----:B------:R-:W-:Y:S01]  /*1db0*/  UIADD3 UR10, UR54, 0x4, URZ ;  /* 0x00000004360a7890 */ /* 0x000fe2000fffe03f */
[----:B------:R-:W-:Y:S01]  /*1dc0*/  CS2R R140, SRZ ;  /* 0x00000000008c7805 */ /* 0x000fe2000001ff00 */
[----:B------:R-:W-:Y:S01]  /*1dd0*/  UMOV UR9, 0x40000040 ;  /* 0x4000004000097882 */ /* 0x000fe20000000000 */
[----:B------:R-:W-:Y:S01]  /*1de0*/  HGMMA.64x128x16.F32.BF16 R24, gdesc[UR52], RZ, !UPT, gsb0 ;  /* 0x01e00000341879f0 */ /* 0x000fe2000c0018ff */
[----:B------:R-:W-:Y:S01]  /*1df0*/  UMOV UR11, 0x40000040 ;  /* 0x40000040000b7882 */ /* 0x000fe20000000000 */
[----:B------:R-:W-:Y:S01]  /*1e00*/  UIADD3 UR12, UR52, 0x6, URZ ;  /* 0x00000006340c7890 */ /* 0x000fe2000fffe03f */
[----:B--2---:R-:W-:Y:S01]  /*1e10*/  ISETP.NE.AND P2, PT, R5, 0x1, PT ;  /* 0x000000010500780c */ /* 0x004fe20003f45270 */
        /* <DEDUP_REMOVED lines=13> */
[----:B------:R-:W0:Y:S01]  /*1ef0*/  @P2 LDC R6, c[0x0][0x44c] ;  /* 0x00011300ff062b82 */ /* 0x000e220000000800 */
        /* <DEDUP_REMOVED lines=30> */
[----:B------:R-:W-:Y:S02]  /*20e0*/  WARPGROUP.DEPBAR.LE gsb0, 0x0 ;  /* 0x00008000000079c5 */ /* 0x000fe40000010000 */
[----:B------:R-:W-:-:S06]  /*20f0*/  WARPGROUP.ARRIVE ;  /* 0x00000000000079c5 */ /* 0x000fcc0000000000 */
[----:B------:R-:W-:Y:S01]  /*2100*/  HGMMA.64x128x16.F32.BF16 R24, gdesc[UR4], R24, gsb0 ;  /* 0x01e00000041879f0 */ /* 0x000fe20008001818 */
[----:B------:R-:W-:Y:S01]  /*2110*/  ULDC UR6, c[0x0][0x9d8] ;  /* 0x0002760000067ab9 */ /* 0x000fe20000000800 */
[----:B------:R-:W-:Y:S01]  /*2120*/  ULDC UR7, c[0x0][0x988] ;  /* 0x0002620000077ab9 */ /* 0x000fe20000000800 */
        /* <DEDUP_REMOVED lines=33> */
[----:B------:R-:W1:Y:S01]  /*2340*/  @P2 LDC R32, c[0x0][0x450] ;  /* 0x00011400ff202b82 */ /* 0x000e620000000800 */
        /* <DEDUP_REMOVED lines=11> */
[----:B--2---:R-:W-:-:S02]  /*2400*/  IMAD.IADD R31, R185, 0x1, R18 ;  /* 0x00000001b91f7824 */ /* 0x004fc400078e0212 */
[----:B------:R-:W-:Y:S01]  /*2410*/  FMUL.FTZ R43, R43, UR6 ;  /* 0x000000062b2b7c20 */ /* 0x000fe20008410000 */
[----:B------:R-:W-:Y:S01]  /*2420*/  FMUL.FTZ R46, R46, UR6 ;  /* 0x000000062e2e7c20 */ /* 0x000fe20008410000 */
[----:B------:R-:W-:Y:S01]  /*2430*/  FMUL.FTZ R47, R47, UR6 ;  /* 0x000000062f2f7c20 */ /* 0x000fe20008410000 */
[----:B0-----:R-:W-:-:S04]  /*2440*/  @P2 IMAD.HI.U32 R5, R31, R6, RZ ;  /* 0x000000061f052227 */ /* 0x001fc800078e00ff */
[----:B------:R-:W-:Y:S01]  /*2450*/  FMUL.FTZ R50, R50, UR6 ;  /* 0x0000000632327c20 */ /* 0x000fe20008410000 */
[----:B------:R-:W-:Y:S01]  /*2460*/  FMUL.FTZ R51, R51, UR6 ;  /* 0x0000000633337c20 */ /* 0x000fe20008410000 */
[----:B------:R-:W0:Y:S01]  /*2470*/  MUFU.TANH R27, R27 ;  /* 0x0000001b001b7308 */ /* 0x000e220000002400 */
[----:B------:R-:W-:Y:S02]  /*2480*/  IMAD.MOV.U32 R6, RZ, RZ, -0x80 ;  /* 0xffffff80ff067424 */ /* 0x000fe400078e00ff */
[----:B------:R-:W-:Y:S01]  /*2490*/  FMUL.FTZ R54, R54, UR6 ;  /* 0x0000000636367c20 */ /* 0x000fe20008410000 */
[----:B------:R-:W-:Y:S01]  /*24a0*/  FMUL.FTZ R55, R55, UR6 ;  /* 0x0000000637377c20 */ /* 0x000fe20008410000 */
[----:B------:R-:W-:Y:S01]  /*24b0*/  FMUL.FTZ R13, R44, UR6 ;  /* 0x000000062c0d7c20 */ /* 0x000fe20008410000 */
[----:B-1----:R-:W-:Y:S01]  /*24c0*/  @P2 SHF.R.U32.HI R31, RZ, R32, R5 ;  /* 0x00000020ff1f2219 */ /* 0x002fe20000011605 */
[----:B------:R-:W-:Y:S02]  /*24d0*/  IMAD R33, R95, R6, 0x80 ;  /* 0x000000805f217424 */ /* 0x000fe400078e0206 */
[----:B------:R-:W-:Y:S01]  /*24e0*/  FMUL.FTZ R58, R58, UR6 ;  /* 0x000000063a3a7c20 */ /* 0x000fe20008410000 */
[----:B------:R-:W1:Y:S01]  /*24f0*/  MUFU.TANH R30, R30 ;  /* 0x0000001e001e7308 */ /* 0x000e620000002400 */
[----:B------:R-:W-:Y:S01]  /*2500*/  FMUL.FTZ R70, R70, UR6 ;  /* 0x0000000646467c20 */ /* 0x000fe20008410000 */
[----:B------:R-:W2:Y:S01]  /*2510*/  SHFL.IDX PT, R5, R31, 0x1, 0x1c1f ;  /* 0x003c1f001f057f89 */ /* 0x000ea200000e0000 */
[C-C-:B------:R-:W-:Y:S01]  /*2520*/  IADD3 R100, -R184.reuse, 0x1, R33.reuse ;  /* 0x00000001b8647810 */ /* 0x140fe20007ffe121 */
[----:B------:R-:W-:Y:S01]  /*2530*/  FMUL.FTZ R59, R59, UR6 ;  /* 0x000000063b3b7c20 */ /* 0x000fe20008410000 */
[----:B------:R-:W-:Y:S01]  /*2540*/  IADD3 R33, -R184, R16, R33 ;  /* 0x00000010b8217210 */ /* 0x000fe20007ffe121 */
[----:B------:R-:W-:Y:S01]  /*2550*/  FMUL.FTZ R12, R40, UR6 ;  /* 0x00000006280c7c20 */ /* 0x000fe20008410000 */
[----:B------:R-:W-:Y:S01]  /*2560*/  IADD3 R100, -R17, R100, R16 ;  /* 0x0000006411647210 */ /* 0x000fe20007ffe110 */
        /* <DEDUP_REMOVED lines=18> */
[----:B--2---:R-:W-:Y:S01]  /*2690*/  VIADDMNMX R6, R5, R100, R33, PT ;  /* 0x0000006405067246 */ /* 0x004fe20003800121 */
[----:B------:R-:W-:Y:S01]  /*26a0*/  FMUL.FTZ R28, R56, UR6 ;  /* 0x00000006381c7c20 */ /* 0x000fe20008410000 */
[----:B------:R-:W-:Y:S01]  /*26b0*/  FMUL.FTZ R86, R86, UR6 ;  /* 0x0000000656567c20 */ /* 0x000fe20008410000 */
[----:B------:R-:W-:Y:S01]  /*26c0*/  FMUL.FTZ R87, R87, UR6 ;  /* 0x0000000657577c20 */ /* 0x000fe20008410000 */
[C---:B------:R-:W-:Y:S01]  /*26d0*/  ISETP.GT.AND P3, PT, R6.reuse, RZ, PT ;  /* 0x000000ff0600720c */ /* 0x040fe20003f64270 */
[----:B------:R-:W2:Y:S01]  /*26e0*/  SHFL.IDX PT, R31, R31, RZ, 0x1c1f ;  /* 0x001c1fff1f1f7589 */ /* 0x000ea200000e0000 */
[C---:B------:R-:W-:Y:S01]  /*26f0*/  ISETP.GT.AND P4, PT, R6.reuse, 0x1, PT ;  /* 0x000000010600780c */ /* 0x040fe20003f84270 */
[----:B------:R-:W2:Y:S01]  /*2700*/  MUFU.TANH R39, R39 ;  /* 0x0000002700277308 */ /* 0x000ea20000002400 */
[----:B------:R-:W-:Y:S01]  /*2710*/  ISETP.GT.AND P5, PT, R6, 0x8, PT ;  /* 0x000000080600780c */ /* 0x000fe20003fa4270 */
[----:B------:R-:W-:Y:S01]  /*2720*/  FMUL.FTZ R2, R24, UR6 ;  /* 0x0000000618027c20 */ /* 0x000fe20008410000 */
[----:B---3--:R-:W-:Y:S01]  /*2730*/  FSEL R112, R26, -INF , P3 ;  /* 0xff8000001a707808 */ /* 0x008fe20001800000 */
[----:B------:R-:W-:Y:S01]  /*2740*/  FMUL.FTZ R3, R25, UR6 ;  /* 0x0000000619037c20 */ /* 0x000fe20008410000 */
[----:B0-----:R-:W-:Y:S01]  /*2750*/  FSEL R110, R27, -INF , P4 ;  /* 0xff8000001b6e7808 */ /* 0x001fe20002000000 */
[----:B------:R-:W-:Y:S01]  /*2760*/  FMUL.FTZ R7, R29, UR6 ;  /* 0x000000061d077c20 */ /* 0x000fe20008410000 */
[----:B------:R-:W-:Y:S01]  /*2770*/  ISETP.GT.AND P3, PT, R6, 0x9, PT ;  /* 0x000000090600780c */ /* 0x000fe20003f64270 */
[----:B------:R-:W0:Y:S01]  /*2780*/  MUFU.TANH R42, R42 ;  /* 0x0000002a002a7308 */ /* 0x000e220000002400 */
[----:B-1----:R-:W-:Y:S01]  /*2790*/  FSEL R108, R30, -INF , P5 ;  /* 0xff8000001e6c7808 */ /* 0x002fe20002800000 */
[----:B------:R-:W-:Y:S01]  /*27a0*/  FMUL.FTZ R68, R68, UR6 ;  /* 0x0000000644447c20 */ /* 0x000fe20008410000 */
[----:B------:R-:W-:Y:S01]  /*27b0*/  FMNMX.FTZ R5, R112, R110, !PT ;  /* 0x0000006e70057209 */ /* 0x000fe20007810000 */
[----:B------:R-:W-:Y:S01]  /*27c0*/  FMUL.FTZ R11, R37, UR6 ;  /* 0x00000006250b7c20 */ /* 0x000fe20008410000 */
[----:B------:R-:W-:Y:S01]  /*27d0*/  ISETP.GT.AND P4, PT, R6, 0x10, PT ;  /* 0x000000100600780c */ /* 0x000fe20003f84270 */
[----:B------:R-:W-:Y:S01]  /*27e0*/  FMUL.FTZ R72, R72, UR6 ;  /* 0x0000000648487c20 */ /* 0x000fe20008410000 */
[----:B------:R-:W-:Y:S01]  /*27f0*/  FSEL R106, R106, -INF , P3 ;  /* 0xff8000006a6a7808 */ /* 0x000fe20001800000 */
[----:B------:R-:W1:Y:S01]  /*2800*/  MUFU.TANH R43, R43 ;  /* 0x0000002b002b7308 */ /* 0x000e620000002400 */
[----:B------:R-:W-:Y:S01]  /*2810*/  FMNMX.FTZ R5, R108, R5, !PT ;  /* 0x000000056c057209 */ /* 0x000fe20007810000 */
[----:B------:R-:W-:Y:S01]  /*2820*/  FMUL.FTZ R76, R76, UR6 ;  /* 0x000000064c4c7c20 */ /* 0x000fe20008410000 */
[----:B------:R-:W-:Y:S01]  /*2830*/  ISETP.GT.AND P3, PT, R6, 0x11, PT ;  /* 0x000000110600780c */ /* 0x000fe20003f64270 */
[----:B------:R-:W-:Y:S01]  /*2840*/  FMUL.FTZ R14, R41, UR6 ;  /* 0x00000006290e7c20 */ /* 0x000fe20008410000 */
[----:B----4-:R-:W-:Y:S01]  /*2850*/  FSEL R98, R34, -INF , P4 ;  /* 0xff80000022627808 */ /* 0x010fe20002000000 */
[----:B------:R-:W-:Y:S01]  /*2860*/  FMUL.FTZ R15, R45, UR6 ;  /* 0x000000062d0f7c20 */ /* 0x000fe20008410000 */
[----:B------:R-:W-:Y:S01]  /*2870*/  FMNMX.FTZ R5, R106, R5, !PT ;  /* 0x000000056a057209 */ /* 0x000fe20007810000 */
[----:B------:R-:W3:Y:S01]  /*2880*/  MUFU.TANH R46, R46 ;  /* 0x0000002e002e7308 */ /* 0x000ee20000002400 */
[----:B------:R-:W-:Y:S01]  /*2890*/  ISETP.GT.AND P4, PT, R6, 0x18, PT ;  /* 0x000000180600780c */ /* 0x000fe20003f84270 */
[----:B------:R-:W-:Y:S01]  /*28a0*/  FMUL.FTZ R24, R49, UR6 ;  /* 0x0000000631187c20 */ /* 0x000fe20008410000 */
[----:B-----5:R-:W-:Y:S01]  /*28b0*/  FSEL R104, R35, -INF , P3 ;  /* 0xff80000023687808 */ /* 0x020fe20001800000 */
[----:B------:R-:W-:Y:S01]  /*28c0*/  FMUL.FTZ R25, R53, UR6 ;  /* 0x0000000635197c20 */ /* 0x000fe20008410000 */
[----:B------:R-:W-:Y:S01]  /*28d0*/  FMNMX.FTZ R5, R98, R5, !PT ;  /* 0x0000000562057209 */ /* 0x000fe20007810000 */
[----:B------:R-:W-:Y:S01]  /*28e0*/  FMUL.FTZ R64, R64, UR6 ;  /* 0x0000000640407c20 */ /* 0x000fe20008410000 */
[----:B------:R-:W-:Y:S01]  /*28f0*/  ISETP.GT.AND P3, PT, R6, 0x19, PT ;  /* 0x000000190600780c */ /* 0x000fe20003f64270 */
[----:B------:R-:W4:Y:S01]  /*2900*/  MUFU.TANH R47, R47 ;  /* 0x0000002f002f7308 */ /* 0x000f220000002400 */
[----:B------:R-:W-:Y:S01]  /*2910*/  FSEL R102, R38, -INF , P4 ;  /* 0xff80000026667808 */ /* 0x000fe20002000000 */
[----:B------:R-:W-:Y:S01]  /*2920*/  FMUL.FTZ R29, R57, UR6 ;  /* 0x00000006391d7c20 */ /* 0x000fe20008410000 */
[----:B------:R-:W-:Y:S01]  /*2930*/  FMNMX.FTZ R5, R104, R5, !PT ;  /* 0x0000000568057209 */ /* 0x000fe20007810000 */
[----:B------:R-:W-:Y:S01]  /*2940*/  FMUL.FTZ R61, R61, UR6 ;  /* 0x000000063d3d7c20 */ /* 0x000fe20008410000 */
[----:B------:R-:W-:Y:S01]  /*2950*/  ISETP.GT.AND P4, PT, R6, 0x20, PT ;  /* 0x000000200600780c */ /* 0x000fe20003f84270 */
[----:B------:R-:W-:Y:S01]  /*2960*/  FMUL.FTZ R65, R65, UR6 ;  /* 0x0000000641417c20 */ /* 0x000fe20008410000 */
[----:B--2---:R-:W-:Y:S01]  /*2970*/  FSEL R96, R39, -INF , P3 ;  /* 0xff80000027607808 */ /* 0x004fe20001800000 */
[----:B------:R-:W2:Y:S01]  /*2980*/  MUFU.TANH R50, R50 ;  /* 0x0000003200327308 */ /* 0x000ea20000002400 */
[----:B------:R-:W-:Y:S01]  /*2990*/  FMNMX.FTZ R5, R102, R5, !PT ;  /* 0x0000000566057209 */ /* 0x000fe20007810000 */
[----:B------:R-:W-:Y:S01]  /*29a0*/  FMUL.FTZ R69, R69, UR6 ;  /* 0x0000000645457c20 */ /* 0x000fe20008410000 */
[----:B------:R-:W-:Y:S01]  /*29b0*/  ISETP.GT.AND P3, PT, R6, 0x21, PT ;  /* 0x000000210600780c */ /* 0x000fe20003f64270 */
[----:B------:R-:W-:Y:S01]  /*29c0*/  FMUL.FTZ R73, R73, UR6 ;  /* 0x0000000649497c20 */ /* 0x000fe20008410000 */
[----:B0-----:R-:W-:Y:S01]  /*29d0*/  FSEL R94, R42, -INF , P4 ;  /* 0xff8000002a5e7808 */ /* 0x001fe20002000000 */
[----:B------:R-:W-:Y:S01]  /*29e0*/  FMUL.FTZ R80, R80, UR6 ;  /* 0x0000000650507c20 */ /* 0x000fe20008410000 */
[----:B------:R-:W-:Y:S01]  /*29f0*/  FMNMX.FTZ R5, R96, R5, !PT ;  /* 0x0000000560057209 */ /* 0x000fe20007810000 */
[----:B------:R-:W0:Y:S01]  /*2a00*/  MUFU.TANH R51, R51 ;  /* 0x0000003300337308 */ /* 0x000e220000002400 */
[----:B------:R-:W-:Y:S01]  /*2a10*/  ISETP.GT.AND P4, PT, R6, 0x28, PT ;  /* 0x000000280600780c */ /* 0x000fe20003f84270 */
[----:B------:R-:W-:Y:S01]  /*2a20*/  FMUL.FTZ R77, R77, UR6 ;  /* 0x000000064d4d7c20 */ /* 0x000fe20008410000 */
[----:B-1----:R-:W-:Y:S01]  /*2a30*/  FSEL R92, R43, -INF , P3 ;  /* 0xff8000002b5c7808 */ /* 0x002fe20001800000 */
[----:B------:R-:W-:Y:S01]  /*2a40*/  FMUL.FTZ R81, R81, UR6 ;  /* 0x0000000651517c20 */ /* 0x000fe20008410000 */
[----:B------:R-:W-:Y:S01]  /*2a50*/  FMNMX.FTZ R5, R94, R5, !PT ;  /* 0x000000055e057209 */ /* 0x000fe20007810000 */
[----:B------:R-:W-:Y:S01]  /*2a60*/  FMUL.FTZ R84, R84, UR6 ;  /* 0x0000000654547c20 */ /* 0x000fe20008410000 */
[----:B------:R-:W-:Y:S01]  /*2a70*/  ISETP.GT.AND P3, PT, R6, 0x29, PT ;  /* 0x000000290600780c */ /* 0x000fe20003f64270 */
[----:B------:R-:W-:Y:S01]  /*2a80*/  MUFU.TANH R54, R54 ;  /* 0x0000003600367308 */ /* 0x000fe20000002400 */
[----:B---3--:R-:W-:Y:S01]  /*2a90*/  FSEL R90, R46, -INF , P4 ;  /* 0xff8000002e5a7808 */ /* 0x008fe20002000000 */
[----:B------:R-:W-:Y:S01]  /*2aa0*/  FMUL.FTZ R85, R85, UR6 ;  /* 0x0000000655557c20 */ /* 0x000fe20008410000 */
[----:B------:R-:W-:Y:S01]  /*2ab0*/  FMNMX.FTZ R5, R92, R5, !PT ;  /* 0x000000055c057209 */ /* 0x000fe20007810000 */
[----:B------:R1:W-:Y:S01]  /*2ac0*/  @!P1 SYNCS.ARRIVE.TRANS64.RED.A1T0 RZ, [R0+URZ], RZ ;  /* 0x000000ff00ff99a7 */ /* 0x0003e2000810043f */
[----:B------:R-:W-:-:S02]  /*2ad0*/  ISETP.GT.AND P4, PT, R6, 0x30, PT ;  /* 0x000000300600780c */ /* 0x000fc40003f84270 */
[----:B----4-:R-:W-:Y:S01]  /*2ae0*/  FSEL R88, R47, -INF , P3 ;  /* 0xff8000002f587808 */ /* 0x010fe20001800000 */
[----:B------:R-:W3:Y:S01]  /*2af0*/  MUFU.TANH R44, R55 ;  /* 0x00000037002c7308 */ /* 0x000ee20000002400 */
[----:B------:R-:W-:Y:S02]  /*2b00*/  FMNMX.FTZ R5, R90, R5, !PT ;  /* 0x000000055a057209 */ /* 0x000fe40007810000 */
[----:B------:R-:W-:Y:S02]  /*2b10*/  ISETP.GT.AND P3, PT, R6, 0x31, PT ;  /* 0x000000310600780c */ /* 0x000fe40003f64270 */
[----:B------:R-:W-:Y:S02]  /*2b20*/  FMNMX.FTZ R5, R88, R5, !PT ;  /* 0x0000000558057209 */ /* 0x000fe40007810000 */
[----:B------:R-:W-:Y:S01]  /*2b30*/  VIADDMNMX R31, R31, R100, R33, PT ;  /* 0x000000641f1f7246 */ /* 0x000fe20003800121 */
[----:B------:R-:W4:Y:S03]  /*2b40*/  MUFU.TANH R32, R58 ;  /* 0x0000003a00207308 */ /* 0x000f260000002400 */
[----:B------:R-:W-:-:S05]  /*2b50*/  ISETP.GT.AND P5, PT, R31, 0x8, PT ;  /* 0x000000081f00780c */ /* 0x000fca0003fa4270 */
[----:B------:R2:W-:Y:S08]  /*2b60*/  MUFU.TANH R40, R70 ;  /* 0x0000004600287308 */ /* 0x0005f00000002400 */
[----:B------:R-:W5:Y:S01]  /*2b70*/  MUFU.TANH R59, R59 ;  /* 0x0000003b003b7308 */ /* 0x000f620000002400 */
[----:B--2---:R-:W-:Y:S02]  /*2b80*/  FSEL R70, R50, -INF , P4 ;  /* 0xff80000032467808 */ /* 0x004fe40002000000 */
[----:B------:R-:W-:-:S02]  /*2b90*/  ISETP.GT.AND P4, PT, R6, 0x38, PT ;  /* 0x000000380600780c */ /* 0x000fc40003f84270 */
[----:B------:R-:W-:-:S03]  /*2ba0*/  FMNMX.FTZ R5, R70, R5, !PT ;  /* 0x0000000546057209 */ /* 0x000fc60007810000 */
[----:B------:R0:W-:Y:S08]  /*2bb0*/  MUFU.TANH R27, R66 ;  /* 0x00000042001b7308 */ /* 0x0001f00000002400 */
[----:B------:R2:W1:Y:S01]  /*2bc0*/  MUFU.TANH R36, R62 ;  /* 0x0000003e00247308 */ /* 0x0004620000002400 */
[----:B0-----:R-:W-:Y:S02]  /*2bd0*/  FSEL R66, R51, -INF , P3 ;  /* 0xff80000033427808 */ /* 0x001fe40001800000 */
[----:B------:R-:W-:-:S02]  /*2be0*/  ISETP.GT.AND P3, PT, R6, 0x39, PT ;  /* 0x000000390600780c */ /* 0x000fc40003f64270 */
[----:B------:R-:W-:Y:S02]  /*2bf0*/  FMNMX.FTZ R5, R66, R5, !PT ;  /* 0x0000000542057209 */ /* 0x000fe40007810000 */
[----:B---3--:R-:W-:Y:S01]  /*2c00*/  FSEL R44, R44, -INF , P3 ;  /* 0xff8000002c2c7808 */ /* 0x008fe20001800000 */
[----:B------:R-:W0:Y:S01]  /*2c10*/  MUFU.TANH R63, R63 ;  /* 0x0000003f003f7308 */ /* 0x000e220000002400 */
[----:B--2---:R-:W-:Y:S02]  /*2c20*/  FSEL R62, R54, -INF , P4 ;  /* 0xff800000363e7808 */ /* 0x004fe40002000000 */
[----:B------:R-:W-:Y:S02]  /*2c30*/  ISETP.GT.AND P4, PT, R6, 0x40, PT ;  /* 0x000000400600780c */ /* 0x000fe40003f84270 */
[----:B------:R-:W-:Y:S02]  /*2c40*/  FMNMX.FTZ R5, R62, R5, !PT ;  /* 0x000000053e057209 */ /* 0x000fe40007810000 */
[----:B------:R-:W-:Y:S01]  /*2c50*/  ISETP.GT.AND P3, PT, R6, 0x41, PT ;  /* 0x000000410600780c */ /* 0x000fe20003f64270 */
[----:B------:R-:W2:Y:S01]  /*2c60*/  MUFU.TANH R38, R67 ;  /* 0x0000004300267308 */ /* 0x000ea20000002400 */
[----:B----4-:R-:W-:-:S02]  /*2c70*/  FSEL R32, R32, -INF , P4 ;  /* 0xff80000020207808 */ /* 0x010fc40002000000 */
[----:B------:R-:W-:Y:S02]  /*2c80*/  FMNMX.FTZ R5, R44, R5, !PT ;  /* 0x000000052c057209 */ /* 0x000fe40007810000 */
[----:B------:R-:W-:Y:S02]  /*2c90*/  ISETP.GT.AND P4, PT, R6, 0x48, PT ;  /* 0x000000480600780c */ /* 0x000fe40003f84270 */
[----:B-----5:R-:W-:Y:S01]  /*2ca0*/  FSEL R30, R59, -INF , P3 ;  /* 0xff8000003b1e7808 */ /* 0x020fe20001800000 */
[----:B------:R-:W3:Y:S01]  /*2cb0*/  MUFU.TANH R42, R71 ;  /* 0x00000047002a7308 */ /* 0x000ee20000002400 */
[----:B------:R-:W-:Y:S02]  /*2cc0*/  FMNMX.FTZ R5, R32, R5, !PT ;  /* 0x0000000520057209 */ /* 0x000fe40007810000 */
[----:B------:R-:W-:Y:S02]  /*2cd0*/  ISETP.GT.AND P3, PT, R6, 0x49, PT ;  /* 0x000000490600780c */ /* 0x000fe40003f64270 */
[----:B-1----:R-:W-:-:S02]  /*2ce0*/  FSEL R26, R36, -INF , P4 ;  /* 0xff800000241a7808 */ /* 0x002fc40002000000 */
[----:B------:R-:W-:Y:S01]  /*2cf0*/  FMNMX.FTZ R5, R30, R5, !PT ;  /* 0x000000051e057209 */ /* 0x000fe20007810000 */
[----:B------:R-:W1:Y:S01]  /*2d00*/  MUFU.TANH R46, R74 ;  /* 0x0000004a002e7308 */ /* 0x000e620000002400 */
[----:B------:R-:W-:Y:S02]  /*2d10*/  ISETP.GT.AND P4, PT, R6, 0x50, PT ;  /* 0x000000500600780c */ /* 0x000fe40003f84270 */
[----:B0-----:R-:W-:Y:S02]  /*2d20*/  FSEL R34, R63, -INF , P3 ;  /* 0xff8000003f227808 */ /* 0x001fe40001800000 */
[----:B------:R-:W-:Y:S02]  /*2d30*/  FMNMX.FTZ R5, R26, R5, !PT ;  /* 0x000000051a057209 */ /* 0x000fe40007810000 */
[----:B------:R-:W-:Y:S01]  /*2d40*/  ISETP.GT.AND P3, PT, R6, 0x51, PT ;  /* 0x000000510600780c */ /* 0x000fe20003f64270 */
[----:B------:R-:W0:Y:S01]  /*2d50*/  MUFU.TANH R48, R75 ;  /* 0x0000004b00307308 */ /* 0x000e220000002400 */
[----:B------:R-:W-:-:S02]  /*2d60*/  FSEL R36, R27, -INF , P4 ;  /* 0xff8000001b247808 */ /* 0x000fc40002000000 */
[----:B------:R-:W-:Y:S02]  /*2d70*/  FMNMX.FTZ R5, R34, R5, !PT ;  /* 0x0000000522057209 */ /* 0x000fe40007810000 */
[----:B------:R-:W-:Y:S02]  /*2d80*/  ISETP.GT.AND P4, PT, R6, 0x58, PT ;  /* 0x000000580600780c */ /* 0x000fe40003f84270 */
[----:B--2---:R-:W-:Y:S01]  /*2d90*/  FSEL R38, R38, -INF , P3 ;  /* 0xff80000026267808 */ /* 0x004fe20001800000 */
[----:B------:R-:W2:Y:S01]  /*2da0*/  MUFU.TANH R50, R78 ;  /* 0x0000004e00327308 */ /* 0x000ea20000002400 */
[----:B------:R-:W-:Y:S02]  /*2db0*/  FMNMX.FTZ R5, R36, R5, !PT ;  /* 0x0000000524057209 */ /* 0x000fe40007810000 */
[----:B------:R-:W-:Y:S02]  /*2dc0*/  ISETP.GT.AND P3, PT, R6, 0x59, PT ;  /* 0x000000590600780c */ /* 0x000fe40003f64270 */
[----:B------:R-:W-:-:S02]  /*2dd0*/  FSEL R40, R40, -INF , P4 ;  /* 0xff80000028287808 */ /* 0x000fc40002000000 */
[----:B------:R-:W-:Y:S01]  /*2de0*/  FMNMX.FTZ R5, R38, R5, !PT ;  /* 0x0000000526057209 */ /* 0x000fe20007810000 */
[----:B------:R-:W4:Y:S01]  /*2df0*/  MUFU.TANH R52, R79 ;  /* 0x0000004f00347308 */ /* 0x000f220000002400 */
[----:B------:R-:W-:Y:S02]  /*2e00*/  ISETP.GT.AND P4, PT, R6, 0x60, PT ;  /* 0x000000600600780c */ /* 0x000fe40003f84270 */
[----:B---3--:R-:W-:Y:S02]  /*2e10*/  FSEL R42, R42, -INF , P3 ;  /* 0xff8000002a2a7808 */ /* 0x008fe40001800000 */
[----:B------:R-:W-:Y:S02]  /*2e20*/  FMNMX.FTZ R5, R40, R5, !PT ;  /* 0x0000000528057209 */ /* 0x000fe40007810000 */
[----:B------:R-:W-:Y:S01]  /*2e30*/  ISETP.GT.AND P3, PT, R6, 0x61, PT ;  /* 0x000000610600780c */ /* 0x000fe20003f64270 */
[----:B------:R-:W3:Y:S01]  /*2e40*/  MUFU.TANH R54, R82 ;  /* 0x0000005200367308 */ /* 0x000ee20000002400 */
[----:B-1----:R-:W-:-:S02]  /*2e50*/  FSEL R46, R46, -INF , P4 ;  /* 0xff8000002e2e7808 */ /* 0x002fc40002000000 */
[----:B------:R-:W-:Y:S02]  /*2e60*/  FMNMX.FTZ R5, R42, R5, !PT ;  /* 0x000000052a057209 */ /* 0x000fe40007810000 */
[----:B------:R-:W-:Y:S02]  /*2e70*/  ISETP.GT.AND P4, PT, R6, 0x68, PT ;  /* 0x000000680600780c */ /* 0x000fe40003f84270 */
[----:B0-----:R-:W-:Y:S01]  /*2e80*/  FSEL R48, R48, -INF , P3 ;  /* 0xff80000030307808 */ /* 0x001fe20001800000 */
[----:B------:R-:W0:Y:S01]  /*2e90*/  MUFU.TANH R56, R83 ;  /* 0x0000005300387308 */ /* 0x000e220000002400 */
[----:B------:R-:W-:Y:S02]  /*2ea0*/  FMNMX.FTZ R5, R46, R5, !PT ;  /* 0x000000052e057209 */ /* 0x000fe40007810000 */
[----:B------:R-:W-:Y:S02]  /*2eb0*/  ISETP.GT.AND P3, PT, R6, 0x69, PT ;  /* 0x000000690600780c */ /* 0x000fe40003f64270 */
[----:B--2---:R-:W-:-:S02]  /*2ec0*/  FSEL R50, R50, -INF , P4 ;  /* 0xff80000032327808 */ /* 0x004fc40002000000 */
[----:B------:R-:W-:Y:S01]  /*2ed0*/  FMNMX.FTZ R5, R48, R5, !PT ;  /* 0x0000000530057209 */ /* 0x000fe20007810000 */
[----:B------:R-:W1:Y:S01]  /*2ee0*/  MUFU.TANH R58, R86 ;  /* 0x00000056003a7308 */ /* 0x000e620000002400 */
[----:B------:R-:W-:Y:S02]  /*2ef0*/  ISETP.GT.AND P4, PT, R6, 0x70, PT ;  /* 0x000000700600780c */ /* 0x000fe40003f84270 */
[----:B----4-:R-:W-:Y:S02]  /*2f00*/  FSEL R52, R52, -INF , P3 ;  /* 0xff80000034347808 */ /* 0x010fe40001800000 */
[----:B------:R-:W-:Y:S01]  /*2f10*/  FMNMX.FTZ R27, R50, R5, !PT ;  /* 0x00000005321b7209 */ /* 0x000fe20007810000 */
[----:B------:R-:W-:Y:S01]  /*2f20*/  FMUL.FTZ R5, R60, UR6 ;  /* 0x000000063c057c20 */ /* 0x000fe20008410000 */
[----:B------:R-:W-:Y:S01]  /*2f30*/  ISETP.GT.AND P3, PT, R6, 0x71, PT ;  /* 0x000000710600780c */ /* 0x000fe20003f64270 */
[----:B------:R-:W2:Y:S01]  /*2f40*/  MUFU.TANH R87, R87 ;  /* 0x0000005700577308 */ /* 0x000ea20000002400 */
[----:B---3--:R-:W-:-:S02]  /*2f50*/  FSEL R54, R54, -INF , P4 ;  /* 0xff80000036367808 */ /* 0x008fc40002000000 */
[----:B------:R-:W-:Y:S02]  /*2f60*/  FMNMX.FTZ R27, R52, R27, !PT ;  /* 0x0000001b341b7209 */ /* 0x000fe40007810000 */
[----:B------:R-:W-:Y:S02]  /*2f70*/  ISETP.GT.AND P4, PT, R6, 0x78, PT ;  /* 0x000000780600780c */ /* 0x000fe40003f84270 */
[----:B0-----:R-:W-:Y:S01]  /*2f80*/  FSEL R56, R56, -INF , P3 ;  /* 0xff80000038387808 */ /* 0x001fe20001800000 */
[----:B------:R-:W-:Y:S01]  /*2f90*/  MUFU.TANH R114, R5 ;  /* 0x0000000500727308 */ /* 0x000fe20000002400 */
[----:B------:R-:W-:Y:S02]  /*2fa0*/  FMNMX.FTZ R27, R54, R27, !PT ;  /* 0x0000001b361b7209 */ /* 0x000fe40007810000 */
[----:B------:R-:W-:Y:S02]  /*2fb0*/  ISETP.GT.AND P3, PT, R6, 0x79, PT ;  /* 0x000000790600780c */ /* 0x000fe40003f64270 */
[----:B-1----:R-:W-:-:S02]  /*2fc0*/  FSEL R58, R58, -INF , P4 ;  /* 0xff8000003a3a7808 */ /* 0x002fc40002000000 */
[----:B------:R-:W-:Y:S01]  /*2fd0*/  FMNMX.FTZ R27, R56, R27, !PT ;  /* 0x0000001b381b7209 */ /* 0x000fe20007810000 */
[----:B------:R-:W-:Y:S01]  /*2fe0*/  MUFU.TANH R2, R2 ;  /* 0x0000000200027308 */ /* 0x000fe20000002400 */
[----:B--2---:R-:W-:Y:S02]  /*2ff0*/  FSEL R60, R87, -INF , P3 ;  /* 0xff800000573c7808 */ /* 0x004fe40001800000 */
[----:B------:R-:W-:Y:S02]  /*3000*/  FMNMX.FTZ R27, R58, R27, !PT ;  /* 0x0000001b3a1b7209 */ /* 0x000fe40007810000 */
[----:B------:R-:W-:Y:S02]  /*3010*/  ISETP.GT.AND P4, PT, R31, 0x1, PT ;  /* 0x000000011f00780c */ /* 0x000fe40003f84270 */
[----:B------:R-:W-:Y:S01]  /*3020*/  FMNMX.FTZ R27, R60, R27, !PT ;  /* 0x0000001b3c1b7209 */ /* 0x000fe20007810000 */
[----:B------:R-:W0:Y:S04]  /*3030*/  MUFU.TANH R3, R3 ;  /* 0x0000000300037308 */ /* 0x000e280000002400 */
[----:B------:R-:W1:Y:S04]  /*3040*/  SHFL.BFLY PT, R6, R27, 0x2, 0x1f ;  /* 0x0c401f001b067f89 */ /* 0x000e6800000e0000 */
[----:B------:R-:W2:Y:S08]  /*3050*/  MUFU.TANH R4, R4 ;  /* 0x0000000400047308 */ /* 0x000eb00000002400 */
[----:B------:R-:W3:Y:S01]  /*3060*/  MUFU.TANH R7, R7 ;  /* 0x0000000700077308 */ /* 0x000ee20000002400 */
[----:B0-----:R-:W-:-:S02]  /*3070*/  FSEL R3, R3, -INF , P4 ;  /* 0xff80000003037808 */ /* 0x001fc40002000000 */
[----:B------:R-:W-:-:S05]  /*3080*/  ISETP.GT.AND P4, PT, R31, 0x10, PT ;  /* 0x000000101f00780c */ /* 0x000fca0003f84270 */
[----:B------:R-:W-:Y:S01]  /*3090*/  MUFU.TANH R8, R8 ;  /* 0x0000000800087308 */ /* 0x000fe20000002400 */
[----:B-1----:R-:W-:-:S07]  /*30a0*/  FMNMX.FTZ R6, R27, R6, !PT ;  /* 0x000000061b067209 */ /* 0x002fce0007810000 */
[----:B------:R-:W0:Y:S01]  /*30b0*/  MUFU.TANH R10, R10 ;  /* 0x0000000a000a7308 */ /* 0x000e220000002400 */
[----:B------:R-:W1:Y:S07]  /*30c0*/  SHFL.BFLY PT, R5, R6, 0x1, 0x1f ;  /* 0x0c201f0006057f89 */ /* 0x000e6e00000e0000 */
[----:B------:R-:W4:Y:S08]  /*30d0*/  MUFU.TANH R9, R9 ;  /* 0x0000000900097308 */ /* 0x000f300000002400 */
[----:B------:R2:W-:Y:S08]  /*30e0*/  MUFU.TANH R35, R68 ;  /* 0x0000004400237308 */ /* 0x0005f00000002400 */
[----:B------:R-:W5:Y:S01]  /*30f0*/  MUFU.TANH R11, R11 ;  /* 0x0000000b000b7308 */ /* 0x000f620000002400 */
[----:B-1----:R-:W-:Y:S01]  /*3100*/  FMNMX.FTZ R6, R6, R5, !PT ;  /* 0x0000000506067209 */ /* 0x002fe20007810000 */
[----:B------:R-:W-:Y:S01]  /*3110*/  IMAD.U32 R5, RZ, RZ, UR7 ;  /* 0x00000007ff057e24 */ /* 0x000fe2000f8e00ff */
[----:B--2---:R-:W-:-:S02]  /*3120*/  FSEL R68, R4, -INF , P5 ;  /* 0xff80000004447808 */ /* 0x004fc40002800000 */
[C---:B------:R-:W-:Y:S01]  /*3130*/  FSETP.NEU.FTZ.AND P3, PT, R6.reuse, -INF , PT ;  /* 0xff8000000600780b */ /* 0x040fe20003f7d000 */
[----:B------:R-:W-:Y:S02]  /*3140*/  FMUL.FTZ R27, R6, R5 ;  /* 0x00000005061b7220 */ /* 0x000fe40000410000 */
[----:B------:R3:W-:Y:S03]  /*3150*/  MUFU.TANH R37, R72 ;  /* 0x0000004800257308 */ /* 0x0007e60000002400 */
[----:B------:R-:W-:Y:S02]  /*3160*/  FSEL R27, R27, RZ, P3 ;  /* 0x000000ff1b1b7208 */ /* 0x000fe40001800000 */
[----:B------:R-:W-:-:S03]  /*3170*/  ISETP.GT.AND P3, PT, R31, RZ, PT ;  /* 0x000000ff1f00720c */ /* 0x000fc60003f64270 */
[----:B------:R-:W1:Y:S01]  /*3180*/  MUFU.TANH R12, R12 ;  /* 0x0000000c000c7308 */ /* 0x000e620000002400 */
[----:B------:R-:W-:Y:S01]  /*3190*/  FSEL R74, R2, -INF , P3 ;  /* 0xff800000024a7808 */ /* 0x000fe20001800000 */
[-CC-:B------:R-:W-:Y:S01]  /*31a0*/  FFMA.FTZ R177, R98, R5.reuse, -R27.reuse ;  /* 0x0000000562b17223 */ /* 0x180fe2000001081b */
[----:B------:R-:W-:Y:S01]  /*31b0*/  ISETP.GT.AND P3, PT, R31, 0x9, PT ;  /* 0x000000091f00780c */ /* 0x000fe20003f64270 */
[--C-:B------:R-:W-:Y:S01]  /*31c0*/  FFMA.FTZ R4, R104, R5, -R27.reuse ;  /* 0x0000000568047223 */ /* 0x100fe2000001081b */
[----:B------:R-:W-:Y:S01]  /*31d0*/  FMNMX.FTZ R33, R74, R3, !PT ;  /* 0x000000034a217209 */ /* 0x000fe20007810000 */
[--C-:B------:R-:W-:Y:S01]  /*31e0*/  FFMA.FTZ R2, R106, R5, -R27.reuse ;  /* 0x000000056a027223 */ /* 0x100fe2000001081b */
[----:B---3--:R-:W-:Y:S01]  /*31f0*/  FSEL R72, R7, -INF , P3 ;  /* 0xff80000007487808 */ /* 0x008fe20001800000 */
[----:B------:R2:W-:Y:S01]  /*3200*/  MUFU.TANH R82, R76 ;  /* 0x0000004c00527308 */ /* 0x0005e20000002400 */
[----:B------:R-:W-:Y:S01]  /*3210*/  FMNMX.FTZ R33, R68, R33, !PT ;  /* 0x0000002144217209 */ /* 0x000fe20007810000 */
[-CC-:B------:R-:W-:Y:S01]  /*3220*/  FFMA.FTZ R179, R102, R5.reuse, -R27.reuse ;  /* 0x0000000566b37223 */ /* 0x180fe2000001081b */
[C---:B------:R-:W-:Y:S01]  /*3230*/  ISETP.GT.AND P3, PT, R31.reuse, 0x11, PT ;  /* 0x000000111f00780c */ /* 0x040fe20003f64270 */
[--C-:B------:R-:W-:Y:S01]  /*3240*/  FFMA.FTZ R183, R108, R5, -R27.reuse ;  /* 0x000000056cb77223 */ /* 0x100fe2000001081b */
[----:B------:R-:W-:Y:S01]  /*3250*/  FMNMX.FTZ R33, R72, R33, !PT ;  /* 0x0000002148217209 */ /* 0x000fe20007810000 */
[-CC-:B------:R-:W-:Y:S01]  /*3260*/  FFMA.FTZ R181, R112, R5.reuse, -R27.reuse ;  /* 0x0000000570b57223 */ /* 0x180fe2000001081b */
[----:B0-----:R-:W-:Y:S01]  /*3270*/  FSEL R98, R10, -INF , P3 ;  /* 0xff8000000a627808 */ /* 0x001fe20001800000 */
[----:B------:R-:W0:Y:S01]  /*3280*/  MUFU.TANH R14, R14 ;  /* 0x0000000e000e7308 */ /* 0x000e220000002400 */
[----:B--2---:R-:W-:Y:S01]  /*3290*/  FSEL R76, R8, -INF , P4 ;  /* 0xff800000084c7808 */ /* 0x004fe20002000000 */
[-CC-:B------:R-:W-:Y:S01]  /*32a0*/  FFMA.FTZ R8, R96, R5.reuse, -R27.reuse ;  /* 0x0000000560087223 */ /* 0x180fe2000001081b */
[C---:B------:R-:W-:Y:S01]  /*32b0*/  ISETP.GT.AND P4, PT, R31.reuse, 0x18, PT ;  /* 0x000000181f00780c */ /* 0x040fe20003f84270 */
[--C-:B------:R-:W-:Y:S01]  /*32c0*/  FFMA.FTZ R173, R94, R5, -R27.reuse ;  /* 0x000000055ead7223 */ /* 0x100fe2000001081b */
[----:B------:R-:W-:Y:S01]  /*32d0*/  FMNMX.FTZ R33, R76, R33, !PT ;  /* 0x000000214c217209 */ /* 0x000fe20007810000 */
[-CC-:B------:R-:W-:Y:S01]  /*32e0*/  FFMA.FTZ R169, R70, R5.reuse, -R27.reuse ;  /* 0x0000000546a97223 */ /* 0x180fe2000001081b */
[----:B------:R-:W-:Y:S01]  /*32f0*/  ISETP.GT.AND P3, PT, R31, 0x19, PT ;  /* 0x000000191f00780c */ /* 0x000fe20003f64270 */
[----:B------:R-:W2:Y:S01]  /*3300*/  MUFU.TANH R13, R13 ;  /* 0x0000000d000d7308 */ /* 0x000ea20000002400 */
[----:B----4-:R-:W-:Y:S01]  /*3310*/  FSEL R100, R9, -INF , P4 ;  /* 0xff80000009647808 */ /* 0x010fe20002000000 */
[--C-:B------:R-:W-:Y:S01]  /*3320*/  FFMA.FTZ R171, R62, R5, -R27.reuse ;  /* 0x000000053eab7223 */ /* 0x100fe2000001081b */
[----:B------:R-:W-:Y:S01]  /*3330*/  FMNMX.FTZ R33, R98, R33, !PT ;  /* 0x0000002162217209 */ /* 0x000fe20007810000 */
[-CC-:B------:R-:W-:Y:S01]  /*3340*/  FFMA.FTZ R175, R90, R5.reuse, -R27.reuse ;  /* 0x000000055aaf7223 */ /* 0x180fe2000001081b */
[----:B------:R-:W-:Y:S01]  /*3350*/  ISETP.GT.AND P4, PT, R31, 0x20, PT ;  /* 0x000000201f00780c */ /* 0x000fe20003f84270 */
[--C-:B------:R-:W-:Y:S01]  /*3360*/  FFMA.FTZ R10, R92, R5, -R27.reuse ;  /* 0x000000055c0a7223 */ /* 0x100fe2000001081b */
[----:B-----5:R-:W-:Y:S01]  /*3370*/  FSEL R104, R11, -INF , P3 ;  /* 0xff8000000b687808 */ /* 0x020fe20001800000 */
[----:B------:R-:W3:Y:S01]  /*3380*/  MUFU.TANH R15, R15 ;  /* 0x0000000f000f7308 */ /* 0x000ee20000002400 */
[----:B------:R-:W-:Y:S01]  /*3390*/  FMNMX.FTZ R33, R100, R33, !PT ;  /* 0x0000002164217209 */ /* 0x000fe20007810000 */
[-CC-:B------:R-:W-:Y:S01]  /*33a0*/  FFMA.FTZ R165, R32, R5.reuse, -R27.reuse ;  /* 0x0000000520a57223 */ /* 0x180fe2000001081b */
[C---:B------:R-:W-:Y:S01]  /*33b0*/  ISETP.GT.AND P3, PT, R31.reuse, 0x21, PT ;  /* 0x000000211f00780c */ /* 0x040fe20003f64270 */
[-CC-:B------:R-:W-:Y:S01]  /*33c0*/  FFMA.FTZ R32, R42, R5.reuse, -R27.reuse ;  /* 0x000000052a207223 */ /* 0x180fe2000001081b */
[----:B-1----:R-:W-:Y:S01]  /*33d0*/  FSEL R106, R12, -INF , P4 ;  /* 0xff8000000c6a7808 */ /* 0x002fe20002000000 */
[--C-:B------:R-:W-:Y:S01]  /*33e0*/  FFMA.FTZ R167, R26, R5, -R27.reuse ;  /* 0x000000051aa77223 */ /* 0x100fe2000001081b */
[----:B------:R-:W-:Y:S01]  /*33f0*/  FMNMX.FTZ R33, R104, R33, !PT ;  /* 0x0000002168217209 */ /* 0x000fe20007810000 */
[----:B------:R-:W-:Y:S01]  /*3400*/  MUFU.TANH R20, R20 ;  /* 0x0000001400147308 */ /* 0x000fe20000002400 */
[C---:B------:R-:W-:Y:S01]  /*3410*/  ISETP.GT.AND P4, PT, R31.reuse, 0x28, PT ;  /* 0x000000281f00780c */ /* 0x040fe20003f84270 */
[-CC-:B------:R-:W-:Y:S01]  /*3420*/  FFMA.FTZ R26, R34, R5.reuse, -R27.reuse ;  /* 0x00000005221a7223 */ /* 0x180fe2000001081b */
[----:B0-----:R-:W-:Y:S01]  /*3430*/  FSEL R102, R14, -INF , P3 ;  /* 0xff8000000e667808 */ /* 0x001fe20001800000 */
[--C-:B------:R-:W-:Y:S01]  /*3440*/  FFMA.FTZ R14, R88, R5, -R27.reuse ;  /* 0x00000005580e7223 */ /* 0x100fe2000001081b */
[----:B------:R-:W-:Y:S01]  /*3450*/  FMNMX.FTZ R33, R106, R33, !PT ;  /* 0x000000216a217209 */ /* 0x000fe20007810000 */
[--C-:B------:R-:W-:Y:S01]  /*3460*/  FFMA.FTZ R34, R48, R5, -R27.reuse ;  /* 0x0000000530227223 */ /* 0x100fe2000001081b */
[----:B------:R-:W-:Y:S01]  /*3470*/  ISETP.GT.AND P3, PT, R31, 0x29, PT ;  /* 0x000000291f00780c */ /* 0x000fe20003f64270 */
[----:B------:R-:W0:Y:S01]  /*3480*/  MUFU.TANH R24, R24 ;  /* 0x0000001800187308 */ /* 0x000e220000002400 */
[----:B--2---:R-:W-:Y:S01]  /*3490*/  FSEL R108, R13, -INF , P4 ;  /* 0xff8000000d6c7808 */ /* 0x004fe20002000000 */
[----:B------:R-:W1:Y:S01]  /*34a0*/  @P2 LDC R48, c[0x0][0x450] ;  /* 0x00011400ff302b82 */ /* 0x000e620000000800 */
[----:B------:R-:W-:Y:S01]  /*34b0*/  FMNMX.FTZ R33, R102, R33, !PT ;  /* 0x0000002166217209 */ /* 0x000fe20007810000 */
[-CC-:B------:R-:W-:Y:S01]  /*34c0*/  FFMA.FTZ R157, R46, R5.reuse, -R27.reuse ;  /* 0x000000052e9d7223 */ /* 0x180fe2000001081b */
[----:B------:R-:W-:Y:S01]  /*34d0*/  ISETP.GT.AND P4, PT, R31, 0x30, PT ;  /* 0x000000301f00780c */ /* 0x000fe20003f84270 */
[--C-:B------:R-:W-:Y:S01]  /*34e0*/  FFMA.FTZ R161, R36, R5, -R27.reuse ;  /* 0x0000000524a17223 */ /* 0x100fe2000001081b */
[----:B---3--:R-:W-:Y:S01]  /*34f0*/  FSEL R96, R15, -INF , P3 ;  /* 0xff8000000f607808 */ /* 0x008fe20001800000 */
[----:B------:R-:W2:Y:S01]  /*3500*/  MUFU.TANH R21, R21 ;  /* 0x0000001500157308 */ /* 0x000ea20000002400 */
[----:B------:R-:W-:Y:S01]  /*3510*/  FMNMX.FTZ R33, R108, R33, !PT ;  /* 0x000000216c217209 */ /* 0x000fe20007810000 */
[-CC-:B------:R-:W-:Y:S01]  /*3520*/  FFMA.FTZ R163, R40, R5.reuse, -R27.reuse ;  /* 0x0000000528a37223 */ /* 0x180fe2000001081b */
[C---:B------:R-:W-:Y:S01]  /*3530*/  ISETP.GT.AND P3, PT, R31.reuse, 0x31, PT ;  /* 0x000000311f00780c */ /* 0x040fe20003f64270 */
[--C-:B------:R-:W-:Y:S01]  /*3540*/  FFMA.FTZ R159, R50, R5, -R27.reuse ;  /* 0x00000005329f7223 */ /* 0x100fe2000001081b */
[----:B------:R-:W-:Y:S01]  /*3550*/  FMNMX.FTZ R33, R96, R33, !PT ;  /* 0x0000002160217209 */ /* 0x000fe20007810000 */
[-CC-:B------:R-:W-:Y:S01]  /*3560*/  FFMA.FTZ R36, R52, R5.reuse, -R27.reuse ;  /* 0x0000000534247223 */ /* 0x180fe2000001081b */
[-CC-:B------:R-:W-:Y:S01]  /*3570*/  FFMA.FTZ R153, R54, R5.reuse, -R27.reuse ;  /* 0x0000000536997223 */ /* 0x180fe2000001081b */
[----:B------:R-:W3:Y:S01]  /*3580*/  MUFU.TANH R25, R25 ;  /* 0x0000001900197308 */ /* 0x000ee20000002400 */
[----:B0-----:R-:W-:Y:S01]  /*3590*/  FSEL R112, R24, -INF , P3 ;  /* 0xff80000018707808 */ /* 0x001fe20001800000 */
[-CC-:B------:R-:W-:Y:S01]  /*35a0*/  FFMA.FTZ R24, R44, R5.reuse, -R27.reuse ;  /* 0x000000052c187223 */ /* 0x180fe2000001081b */
[----:B------:R-:W-:Y:S01]  /*35b0*/  ISETP.GT.AND P3, PT, R31, 0x39, PT ;  /* 0x000000391f00780c */ /* 0x000fe20003f64270 */
[-CC-:B------:R-:W-:Y:S01]  /*35c0*/  FFMA.FTZ R155, R58, R5.reuse, -R27.reuse ;  /* 0x000000053a9b7223 */ /* 0x180fe2000001081b */
[----:B------:R-:W-:-:S03]  /*35d0*/  FFMA.FTZ R40, R60, R5, -R27 ;  /* 0x000000053c287223 */ /* 0x000fc6000001081b */
[----:B------:R0:W-:Y:S08]  /*35e0*/  MUFU.TANH R86, R64 ;  /* 0x0000004000567308 */ /* 0x0001f00000002400 */
[----:B------:R-:W4:Y:S01]  /*35f0*/  MUFU.TANH R28, R28 ;  /* 0x0000001c001c7308 */ /* 0x000f220000002400 */
[-CC-:B0-----:R-:W-:Y:S01]  /*3600*/  FFMA.FTZ R64, R110, R5.reuse, -R27.reuse ;  /* 0x000000056e407223 */ /* 0x181fe2000001081b */
[----:B------:R-:W-:Y:S01]  /*3610*/  FSEL R110, R20, -INF , P4 ;  /* 0xff800000146e7808 */ /* 0x000fe20002000000 */
[----:B------:R-:W-:Y:S01]  /*3620*/  FFMA.FTZ R20, R66, R5, -R27 ;  /* 0x0000000542147223 */ /* 0x000fe2000001081b */
[----:B------:R-:W-:-:S02]  /*3630*/  ISETP.GT.AND P4, PT, R31, 0x38, PT ;  /* 0x000000381f00780c */ /* 0x000fc40003f84270 */
[----:B------:R-:W-:Y:S02]  /*3640*/  FMNMX.FTZ R33, R110, R33, !PT ;  /* 0x000000216e217209 */ /* 0x000fe40007810000 */
[----:B------:R-:W0:Y:S01]  /*3650*/  MUFU.TANH R29, R29 ;  /* 0x0000001d001d7308 */ /* 0x000e220000002400 */
[----:B--2---:R-:W-:Y:S02]  /*3660*/  FSEL R116, R21, -INF , P4 ;  /* 0xff80000015747808 */ /* 0x004fe40002000000 */
[----:B------:R-:W-:Y:S02]  /*3670*/  FMNMX.FTZ R33, R112, R33, !PT ;  /* 0x0000002170217209 */ /* 0x000fe40007810000 */
[----:B------:R-:W-:Y:S02]  /*3680*/  ISETP.GT.AND P4, PT, R31, 0x40, PT ;  /* 0x000000401f00780c */ /* 0x000fe40003f84270 */
[----:B---3--:R-:W-:Y:S01]  /*3690*/  FSEL R120, R25, -INF , P3 ;  /* 0xff80000019787808 */ /* 0x008fe20001800000 */
[----:B------:R-:W2:Y:S01]  /*36a0*/  MUFU.TANH R61, R61 ;  /* 0x0000003d003d7308 */ /* 0x000ea20000002400 */
[----:B------:R-:W-:-:S02]  /*36b0*/  FMNMX.FTZ R33, R116, R33, !PT ;  /* 0x0000002174217209 */ /* 0x000fc40007810000 */
[C---:B------:R-:W-:Y:S02]  /*36c0*/  ISETP.GT.AND P3, PT, R31.reuse, 0x41, PT ;  /* 0x000000411f00780c */ /* 0x040fe40003f64270 */
[----:B----4-:R-:W-:Y:S01]  /*36d0*/  FSEL R122, R28, -INF , P4 ;  /* 0xff8000001c7a7808 */ /* 0x010fe20002000000 */
[--C-:B------:R-:W-:Y:S01]  /*36e0*/  FFMA.FTZ R28, R30, R5, -R27.reuse ;  /* 0x000000051e1c7223 */ /* 0x100fe2000001081b */
[----:B------:R-:W-:Y:S01]  /*36f0*/  FMNMX.FTZ R33, R120, R33, !PT ;  /* 0x0000002178217209 */ /* 0x000fe20007810000 */
[----:B------:R-:W3:Y:S01]  /*3700*/  MUFU.TANH R65, R65 ;  /* 0x0000004100417308 */ /* 0x000ee20000002400 */
[----:B------:R-:W-:Y:S01]  /*3710*/  ISETP.GT.AND P4, PT, R31, 0x48, PT ;  /* 0x000000481f00780c */ /* 0x000fe20003f84270 */
[-CC-:B------:R-:W-:Y:S01]  /*3720*/  FFMA.FTZ R30, R38, R5.reuse, -R27.reuse ;  /* 0x00000005261e7223 */ /* 0x180fe2000001081b */
[----:B0-----:R-:W-:Y:S01]  /*3730*/  FSEL R118, R29, -INF , P3 ;  /* 0xff8000001d767808 */ /* 0x001fe20001800000 */
[----:B------:R-:W-:Y:S01]  /*3740*/  FFMA.FTZ R38, R56, R5, -R27 ;  /* 0x0000000538267223 */ /* 0x000fe2000001081b */
[----:B------:R-:W-:-:S02]  /*3750*/  FMNMX.FTZ R33, R122, R33, !PT ;  /* 0x000000217a217209 */ /* 0x000fc40007810000 */
[C---:B------:R-:W-:Y:S01]  /*3760*/  ISETP.GT.AND P3, PT, R31.reuse, 0x49, PT ;  /* 0x000000491f00780c */ /* 0x040fe20003f64270 */
[----:B------:R-:W0:Y:S01]  /*3770*/  MUFU.TANH R69, R69 ;  /* 0x0000004500457308 */ /* 0x000e220000002400 */
[----:B------:R-:W-:Y:S02]  /*3780*/  FSEL R114, R114, -INF , P4 ;  /* 0xff80000072727808 */ /* 0x000fe40002000000 */
[----:B------:R-:W-:Y:S02]  /*3790*/  FMNMX.FTZ R33, R118, R33, !PT ;  /* 0x0000002176217209 */ /* 0x000fe40007810000 */
[----:B------:R-:W-:Y:S02]  /*37a0*/  ISETP.GT.AND P4, PT, R31, 0x50, PT ;  /* 0x000000501f00780c */ /* 0x000fe40003f84270 */
[----:B--2---:R-:W-:Y:S01]  /*37b0*/  FSEL R94, R61, -INF , P3 ;  /* 0xff8000003d5e7808 */ /* 0x004fe20001800000 */
[----:B------:R-:W2:Y:S01]  /*37c0*/  MUFU.TANH R73, R73 ;  /* 0x0000004900497308 */ /* 0x000ea20000002400 */
[----:B------:R-:W-:-:S02]  /*37d0*/  FMNMX.FTZ R33, R114, R33, !PT ;  /* 0x0000002172217209 */ /* 0x000fc40007810000 */
[C---:B------:R-:W-:Y:S02]  /*37e0*/  ISETP.GT.AND P3, PT, R31.reuse, 0x51, PT ;  /* 0x000000511f00780c */ /* 0x040fe40003f64270 */
[----:B------:R-:W-:Y:S02]  /*37f0*/  FSEL R86, R86, -INF , P4 ;  /* 0xff80000056567808 */ /* 0x000fe40002000000 */
[----:B------:R-:W-:Y:S01]  /*3800*/  FMNMX.FTZ R33, R94, R33, !PT ;  /* 0x000000215e217209 */ /* 0x000fe20007810000 */
[----:B------:R3:W-:Y:S01]  /*3810*/  MUFU.TANH R39, R80 ;  /* 0x0000005000277308 */ /* 0x0007e20000002400 */
[----:B------:R-:W-:Y:S02]  /*3820*/  ISETP.GT.AND P4, PT, R31, 0x58, PT ;  /* 0x000000581f00780c */ /* 0x000fe40003f84270 */
[----:B------:R-:W-:Y:S02]  /*3830*/  FMNMX.FTZ R33, R86, R33, !PT ;  /* 0x0000002156217209 */ /* 0x000fe40007810000 */
[----:B------:R-:W-:-:S02]  /*3840*/  FSEL R70, R35, -INF , P4 ;  /* 0xff80000023467808 */ /* 0x000fc40002000000 */
[----:B------:R-:W-:Y:S01]  /*3850*/  ISETP.GT.AND P4, PT, R31, 0x60, PT ;  /* 0x000000601f00780c */ /* 0x000fe20003f84270 */
[----:B------:R-:W4:Y:S01]  /*3860*/  MUFU.TANH R77, R77 ;  /* 0x0000004d004d7308 */ /* 0x000f220000002400 */
[----:B---3--:R-:W-:Y:S02]  /*3870*/  FSEL R80, R65, -INF , P3 ;  /* 0xff80000041507808 */ /* 0x008fe40001800000 */
[----:B------:R-:W-:Y:S02]  /*3880*/  ISETP.GT.AND P3, PT, R31, 0x59, PT ;  /* 0x000000591f00780c */ /* 0x000fe40003f64270 */
[----:B------:R-:W-:Y:S02]  /*3890*/  FMNMX.FTZ R33, R80, R33, !PT ;  /* 0x0000002150217209 */ /* 0x000fe40007810000 */
[----:B0-----:R-:W-:Y:S01]  /*38a0*/  FSEL R78, R69, -INF , P3 ;  /* 0xff800000454e7808 */ /* 0x001fe20001800000 */
[----:B------:R-:W0:Y:S01]  /*38b0*/  MUFU.TANH R81, R81 ;  /* 0x0000005100517308 */ /* 0x000e220000002400 */
[----:B------:R-:W-:-:S02]  /*38c0*/  FMNMX.FTZ R33, R70, R33, !PT ;  /* 0x0000002146217209 */ /* 0x000fc40007810000 */
[----:B------:R-:W-:Y:S02]  /*38d0*/  ISETP.GT.AND P3, PT, R31, 0x61, PT ;  /* 0x000000611f00780c */ /* 0x000fe40003f64270 */
[----:B------:R-:W-:Y:S02]  /*38e0*/  FSEL R66, R37, -INF , P4 ;  /* 0xff80000025427808 */ /* 0x000fe40002000000 */
[----:B------:R-:W-:Y:S01]  /*38f0*/  FMNMX.FTZ R33, R78, R33, !PT ;  /* 0x000000214e217209 */ /* 0x000fe20007810000 */
[----:B------:R3:W5:Y:S01]  /*3900*/  MUFU.TANH R41, R84 ;  /* 0x0000005400297308 */ /* 0x0007620000002400 */
[----:B------:R-:W-:Y:S01]  /*3910*/  ISETP.GT.AND P4, PT, R31, 0x68, PT ;  /* 0x000000681f00780c */ /* 0x000fe20003f84270 */
[----:B------:R-:W1:Y:S01]  /*3920*/  @P2 LDC R37, c[0x0][0x44c] ;  /* 0x00011300ff252b82 */ /* 0x000e620000000800 */
[----:B--2---:R-:W-:Y:S02]  /*3930*/  FSEL R62, R73, -INF , P3 ;  /* 0xff800000493e7808 */ /* 0x004fe40001800000 */
[----:B------:R-:W-:-:S02]  /*3940*/  FMNMX.FTZ R33, R66, R33, !PT ;  /* 0x0000002142217209 */ /* 0x000fc40007810000 */
[C---:B------:R-:W-:Y:S01]  /*3950*/  ISETP.GT.AND P3, PT, R31.reuse, 0x69, PT ;  /* 0x000000691f00780c */ /* 0x040fe20003f64270 */
[----:B------:R-:W2:Y:S01]  /*3960*/  MUFU.TANH R85, R85 ;  /* 0x0000005500557308 */ /* 0x000ea20000002400 */
[----:B------:R-:W-:Y:S02]  /*3970*/  FSEL R82, R82, -INF , P4 ;  /* 0xff80000052527808 */ /* 0x000fe40002000000 */
[----:B------:R-:W-:Y:S02]  /*3980*/  FMNMX.FTZ R33, R62, R33, !PT ;  /* 0x000000213e217209 */ /* 0x000fe40007810000 */
[----:B------:R-:W-:Y:S02]  /*3990*/  ISETP.GT.AND P4, PT, R31, 0x70, PT ;  /* 0x000000701f00780c */ /* 0x000fe40003f84270 */
[----:B----4-:R-:W-:Y:S01]  /*39a0*/  FSEL R44, R77, -INF , P3 ;  /* 0xff8000004d2c7808 */ /* 0x010fe20001800000 */
[----:B------:R-:W-:Y:S01]  /*39b0*/  MUFU.EX2 R181, R181 ;  /* 0x000000b500b57308 */ /* 0x000fe20000000800 */
[----:B------:R-:W-:-:S02]  /*39c0*/  FMNMX.FTZ R33, R82, R33, !PT ;  /* 0x0000002152217209 */ /* 0x000fc40007810000 */
[----:B------:R-:W-:Y:S02]  /*39d0*/  ISETP.GT.AND P3, PT, R31, 0x71, PT ;  /* 0x000000711f00780c */ /* 0x000fe40003f64270 */
[----:B---3--:R-:W-:Y:S01]  /*39e0*/  FSEL R84, R39, -INF , P4 ;  /* 0xff80000027547808 */ /* 0x008fe20002000000 */
[----:B------:R-:W-:Y:S01]  /*39f0*/  IMAD.MOV.U32 R39, RZ, RZ, R18 ;  /* 0x000000ffff277224 */ /* 0x000fe200078e0012 */
[----:B------:R-:W-:Y:S01]  /*3a00*/  FMNMX.FTZ R33, R44, R33, !PT ;  /* 0x000000212c217209 */ /* 0x000fe20007810000 */
[----:B------:R-:W3:Y:S01]  /*3a10*/  MUFU.EX2 R64, R64 ;  /* 0x0000004000407308 */ /* 0x000ee20000000800 */
[----:B------:R-:W-:Y:S01]  /*3a20*/  ISETP.GT.AND P4, PT, R31, 0x78, PT ;  /* 0x000000781f00780c */ /* 0x000fe20003f84270 */
[----:B-1----:R-:W-:Y:S01]  /*3a30*/  @P2 IMAD.HI.U32 R37, R18, R37, RZ ;  /* 0x0000002512252227 */ /* 0x002fe200078e00ff */
[----:B0-----:R-:W-:Y:S02]  /*3a40*/  FSEL R88, R81, -INF , P3 ;  /* 0xff80000051587808 */ /* 0x001fe40001800000 */
[----:B------:R-:W-:-:S02]  /*3a50*/  FMNMX.FTZ R33, R84, R33, !PT ;  /* 0x0000002154217209 */ /* 0x000fc40007810000 */
[----:B------:R-:W-:Y:S01]  /*3a60*/  ISETP.GT.AND P3, PT, R31, 0x79, PT ;  /* 0x000000791f00780c */ /* 0x000fe20003f64270 */
[----:B------:R-:W0:Y:S01]  /*3a70*/  MUFU.EX2 R183, R183 ;  /* 0x000000b700b77308 */ /* 0x000e220000000800 */
[----:B-----5:R-:W-:Y:S02]  /*3a80*/  FSEL R90, R41, -INF , P4 ;  /* 0xff800000295a7808 */ /* 0x020fe40002000000 */
[----:B------:R-:W-:Y:S02]  /*3a90*/  FMNMX.FTZ R33, R88, R33, !PT ;  /* 0x0000002158217209 */ /* 0x000fe40007810000 */
[----:B--2---:R-:W-:Y:S02]  /*3aa0*/  FSEL R92, R85, -INF , P3 ;  /* 0xff800000555c7808 */ /* 0x004fe40001800000 */
[----:B------:R-:W-:Y:S01]  /*3ab0*/  FMNMX.FTZ R33, R90, R33, !PT ;  /* 0x000000215a217209 */ /* 0x000fe20007810000 */
[----:B------:R-:W1:Y:S01]  /*3ac0*/  MUFU.EX2 R2, R2 ;  /* 0x0000000200027308 */ /* 0x000e620000000800 */
[----:B---3--:R-:W-:Y:S01]  /*3ad0*/  FADD.FTZ R42, R181, R64 ;  /* 0x00000040b52a7221 */ /* 0x008fe20000010000 */
[----:B------:R-:W-:-:S02]  /*3ae0*/  @P2 SHF.R.U32.HI R39, RZ, R48, R37 ;  /* 0x00000030ff272219 */ /* 0x000fc40000011625 */
[----:B------:R-:W-:Y:S02]  /*3af0*/  FMNMX.FTZ R33, R92, R33, !PT ;  /* 0x000000215c217209 */ /* 0x000fe40007810000 */
[----:B------:R-:W-:Y:S02]  /*3b00*/  IADD3 R43, R39, R16, -R17 ;  /* 0x00000010272b7210 */ /* 0x000fe40007ffe811 */
[----:B------:R-:W2:Y:S01]  /*3b10*/  MUFU.EX2 R177, R177 ;  /* 0x000000b100b17308 */ /* 0x000ea20000000800 */
[----:B------:R-:W3:Y:S01]  /*3b20*/  SHFL.BFLY PT, R12, R33, 0x2, 0x1f ;  /* 0x0c401f00210c7f89 */ /* 0x000ee200000e0000 */
[----:B------:R-:W-:-:S06]  /*3b30*/  F2FP.BF16.F32.PACK_AB R181, R64, R181 ;  /* 0x000000b540b5723e */ /* 0x000fcc00000010ff */
[----:B------:R-:W4:Y:S08]  /*3b40*/  MUFU.EX2 R4, R4 ;  /* 0x0000000400047308 */ /* 0x000f300000000800 */
[----:B------:R-:W5:Y:S08]  /*3b50*/  MUFU.EX2 R179, R179 ;  /* 0x000000b300b37308 */ /* 0x000f700000000800 */
[----:B------:R-:W5:Y:S01]  /*3b60*/  MUFU.EX2 R8, R8 ;  /* 0x0000000800087308 */ /* 0x000f620000000800 */
[----:B---3--:R-:W-:-:S05]  /*3b70*/  FMNMX.FTZ R7, R33, R12, !PT ;  /* 0x0000000c21077209 */ /* 0x008fca0007810000 */
[----:B------:R-:W3:Y:S02]  /*3b80*/  SHFL.BFLY PT, R12, R7, 0x1, 0x1f ;  /* 0x0c201f00070c7f89 */ /* 0x000ee400000e0000 */
[----:B------:R-:W5:Y:S08]  /*3b90*/  MUFU.EX2 R173, R173 ;  /* 0x000000ad00ad7308 */ /* 0x000f700000000800 */
[----:B------:R-:W-:Y:S08]  /*3ba0*/  MUFU.EX2 R10, R10 ;  /* 0x0000000a000a7308 */ /* 0x000ff00000000800 */
[----:B------:R-:W-:Y:S01]  /*3bb0*/  MUFU.EX2 R175, R175 ;  /* 0x000000af00af7308 */ /* 0x000fe20000000800 */
[----:B---3--:R-:W-:-:S07]  /*3bc0*/  FMNMX.FTZ R12, R7, R12, !PT ;  /* 0x0000000c070c7209 */ /* 0x008fce0007810000 */
[----:B------:R-:W-:Y:S01]  /*3bd0*/  MUFU.EX2 R14, R14 ;  /* 0x0000000e000e7308 */ /* 0x000fe20000000800 */
[C---:B------:R-:W-:Y:S01]  /*3be0*/  FSETP.NEU.FTZ.AND P3, PT, R12.reuse, -INF , PT ;  /* 0xff8000000c00780b */ /* 0x040fe20003f7d000 */
[----:B------:R-:W-:-:S05]  /*3bf0*/  FMUL.FTZ R7, R12, R5 ;  /* 0x000000050c077220 */ /* 0x000fca0000410000 */
[----:B------:R-:W-:Y:S01]  /*3c00*/  FSEL R25, R7, RZ, P3 ;  /* 0x000000ff07197208 */ /* 0x000fe20001800000 */
[----:B------:R-:W-:Y:S04]  /*3c10*/  MUFU.EX2 R169, R169 ;  /* 0x000000a900a97308 */ /* 0x000fe80000000800 */
[-CC-:B------:R-:W-:Y:S01]  /*3c20*/  FFMA.FTZ R180, R74, R5.reuse, -R25.reuse ;  /* 0x000000054ab47223 */ /* 0x180fe20000010819 */
[-CC-:B------:R-:W-:Y:S01]  /*3c30*/  FFMA.FTZ R7, R3, R5.reuse, -R25.reuse ;  /* 0x0000000503077223 */ /* 0x180fe20000010819 */
[-CC-:B------:R-:W-:Y:S01]  /*3c40*/  FFMA.FTZ R182, R68, R5.reuse, -R25.reuse ;  /* 0x0000000544b67223 */ /* 0x180fe20000010819 */
[-CC-:B------:R-:W-:Y:S01]  /*3c50*/  FFMA.FTZ R9, R72, R5.reuse, -R25.reuse ;  /* 0x0000000548097223 */ /* 0x180fe20000010819 */
[----:B0-----:R-:W-:Y:S01]  /*3c60*/  FADD.FTZ R3, R183, R42 ;  /* 0x0000002ab7037221 */ /* 0x001fe20000010000 */
[-CC-:B------:R-:W-:Y:S01]  /*3c70*/  FFMA.FTZ R176, R76, R5.reuse, -R25.reuse ;  /* 0x000000054cb07223 */ /* 0x180fe20000010819 */
[----:B------:R-:W-:Y:S01]  /*3c80*/  MUFU.EX2 R180, R180 ;  /* 0x000000b400b47308 */ /* 0x000fe20000000800 */
[-C--:B------:R-:W-:Y:S01]  /*3c90*/  FFMA.FTZ R11, R98, R5.reuse, -R25 ;  /* 0x00000005620b7223 */ /* 0x080fe20000010819 */
[----:B-1----:R-:W-:Y:S01]  /*3ca0*/  FADD.FTZ R42, R2, R3 ;  /* 0x00000003022a7221 */ /* 0x002fe20000010000 */
[-CC-:B------:R-:W-:Y:S01]  /*3cb0*/  FFMA.FTZ R178, R100, R5.reuse, -R25.reuse ;  /* 0x0000000564b27223 */ /* 0x180fe20000010819 */
[-CC-:B------:R-:W-:Y:S01]  /*3cc0*/  FFMA.FTZ R13, R104, R5.reuse, -R25.reuse ;  /* 0x00000005680d7223 */ /* 0x180fe20000010819 */
[-CC-:B------:R-:W-:Y:S01]  /*3cd0*/  FFMA.FTZ R172, R106, R5.reuse, -R25.reuse ;  /* 0x000000056aac7223 */ /* 0x180fe20000010819 */
[----:B--2---:R-:W-:Y:S01]  /*3ce0*/  FADD.FTZ R3, R177, R42 ;  /* 0x0000002ab1037221 */ /* 0x004fe20000010000 */
[-CC-:B------:R-:W-:Y:S01]  /*3cf0*/  FFMA.FTZ R15, R102, R5.reuse, -R25.reuse ;  /* 0x00000005660f7223 */ /* 0x180fe20000010819 */
[----:B------:R-:W0:Y:S01]  /*3d00*/  MUFU.EX2 R7, R7 ;  /* 0x0000000700077308 */ /* 0x000e220000000800 */
[-C--:B------:R-:W-:Y:S01]  /*3d10*/  FFMA.FTZ R174, R108, R5.reuse, -R25 ;  /* 0x000000056cae7223 */ /* 0x080fe20000010819 */
[----:B----4-:R-:W-:Y:S01]  /*3d20*/  FADD.FTZ R42, R4, R3 ;  /* 0x00000003042a7221 */ /* 0x010fe20000010000 */
[-CC-:B------:R-:W-:Y:S01]  /*3d30*/  FFMA.FTZ R21, R96, R5.reuse, -R25.reuse ;  /* 0x0000000560157223 */ /* 0x180fe20000010819 */
[-CC-:B------:R-:W-:Y:S01]  /*3d40*/  FFMA.FTZ R168, R110, R5.reuse, -R25.reuse ;  /* 0x000000056ea87223 */ /* 0x180fe20000010819 */
[-CC-:B------:R-:W-:Y:S01]  /*3d50*/  FFMA.FTZ R27, R112, R5.reuse, -R25.reuse ;  /* 0x00000005701b7223 */ /* 0x180fe20000010819 */
[----:B-----5:R-:W-:Y:S01]  /*3d60*/  FADD.FTZ R33, R179, R42 ;  /* 0x0000002ab3217221 */ /* 0x020fe20000010000 */
[-CC-:B------:R-:W-:Y:S01]  /*3d70*/  FFMA.FTZ R170, R116, R5.reuse, -R25.reuse ;  /* 0x0000000574aa7223 */ /* 0x180fe20000010819 */
[----:B------:R-:W1:Y:S01]  /*3d80*/  MUFU.EX2 R182, R182 ;  /* 0x000000b600b67308 */ /* 0x000e620000000800 */
[-C--:B------:R-:W-:Y:S01]  /*3d90*/  FFMA.FTZ R29, R120, R5.reuse, -R25 ;  /* 0x00000005781d7223 */ /* 0x080fe20000010819 */
[----:B------:R-:W-:Y:S01]  /*3da0*/  FADD.FTZ R46, R8, R33 ;  /* 0x00000021082e7221 */ /* 0x000fe20000010000 */
[-CC-:B------:R-:W-:Y:S01]  /*3db0*/  FFMA.FTZ R164, R122, R5.reuse, -R25.reuse ;  /* 0x000000057aa47223 */ /* 0x180fe20000010819 */
[-CC-:B------:R-:W-:Y:S01]  /*3dc0*/  FFMA.FTZ R31, R118, R5.reuse, -R25.reuse ;  /* 0x00000005761f7223 */ /* 0x180fe20000010819 */
[-CC-:B------:R-:W-:Y:S01]  /*3dd0*/  FFMA.FTZ R166, R114, R5.reuse, -R25.reuse ;  /* 0x0000000572a67223 */ /* 0x180fe20000010819 */
[----:B------:R-:W-:Y:S01]  /*3de0*/  FADD.FTZ R35, R173, R46 ;  /* 0x0000002ead237221 */ /* 0x000fe20000010000 */
[-C--:B------:R-:W-:Y:S01]  /*3df0*/  FFMA.FTZ R94, R94, R5.reuse, -R25 ;  /* 0x000000055e5e7223 */ /* 0x080fe20000010819 */
[----:B------:R-:W2:Y:S01]  /*3e00*/  MUFU.EX2 R9, R9 ;  /* 0x0000000900097308 */ /* 0x000ea20000000800 */
[----:B0-----:R-:W-:Y:S01]  /*3e10*/  FADD.FTZ R3, R180, R7 ;  /* 0x00000007b4037221 */ /* 0x001fe20000010000 */
[-CC-:B------:R-:W-:Y:S01]  /*3e20*/  FFMA.FTZ R86, R86, R5.reuse, -R25.reuse ;  /* 0x0000000556567223 */ /* 0x180fe20000010819 */
[-CC-:B------:R-:W-:Y:S01]  /*3e30*/  FFMA.FTZ R80, R80, R5.reuse, -R25.reuse ;  /* 0x0000000550507223 */ /* 0x180fe20000010819 */
[-CC-:B------:R-:W-:Y:S01]  /*3e40*/  FFMA.FTZ R70, R70, R5.reuse, -R25.reuse ;  /* 0x0000000546467223 */ /* 0x180fe20000010819 */
[-CC-:B------:R-:W-:Y:S01]  /*3e50*/  FFMA.FTZ R78, R78, R5.reuse, -R25.reuse ;  /* 0x000000054e4e7223 */ /* 0x180fe20000010819 */
[----:B------:R-:W-:Y:S01]  /*3e60*/  FFMA.FTZ R66, R66, R5, -R25 ;  /* 0x0000000542427223 */ /* 0x000fe20000010819 */
[----:B------:R-:W-:Y:S01]  /*3e70*/  SHF.R.S32.HI R46, RZ, 0x1f, R43 ;  /* 0x0000001fff2e7819 */ /* 0x000fe2000001142b */
[----:B------:R-:W0:Y:S01]  /*3e80*/  MUFU.EX2 R176, R176 ;  /* 0x000000b000b07308 */ /* 0x000e220000000800 */
[----:B-1----:R-:W-:Y:S01]  /*3e90*/  FADD.FTZ R42, R182, R3 ;  /* 0x00000003b62a7221 */ /* 0x002fe20000010000 */
[----:B------:R-:W-:Y:S01]  /*3ea0*/  F2FP.BF16.F32.PACK_AB R183, R2, R183 ;  /* 0x000000b702b7723e */ /* 0x000fe200000010ff */
[-CC-:B------:R-:W-:Y:S01]  /*3eb0*/  FFMA.FTZ R62, R62, R5.reuse, -R25.reuse ;  /* 0x000000053e3e7223 */ /* 0x180fe20000010819 */
[-CC-:B------:R-:W-:Y:S01]  /*3ec0*/  FFMA.FTZ R82, R82, R5.reuse, -R25.reuse ;  /* 0x0000000552527223 */ /* 0x180fe20000010819 */
[-CC-:B------:R-:W-:Y:S01]  /*3ed0*/  FFMA.FTZ R44, R44, R5.reuse, -R25.reuse ;  /* 0x000000052c2c7223 */ /* 0x180fe20000010819 */
[-CC-:B------:R-:W-:Y:S01]  /*3ee0*/  FFMA.FTZ R84, R84, R5.reuse, -R25.reuse ;  /* 0x0000000554547223 */ /* 0x180fe20000010819 */
[-C--:B------:R-:W-:Y:S01]  /*3ef0*/  FFMA.FTZ R88, R88, R5.reuse, -R25 ;  /* 0x0000000558587223 */ /* 0x080fe20000010819 */
[----:B------:R-:W1:Y:S01]  /*3f00*/  MUFU.EX2 R11, R11 ;  /* 0x0000000b000b7308 */ /* 0x000e620000000800 */
[----:B--2---:R-:W-:Y:S01]  /*3f10*/  FADD.FTZ R3, R9, R42 ;  /* 0x0000002a09037221 */ /* 0x004fe20000010000 */
[----:B------:R-:W-:Y:S01]  /*3f20*/  FADD.FTZ R42, R10, R35 ;  /* 0x000000230a2a7221 */ /* 0x000fe20000010000 */
[-CC-:B------:R-:W-:Y:S01]  /*3f30*/  FFMA.FTZ R90, R90, R5.reuse, -R25.reuse ;  /* 0x000000055a5a7223 */ /* 0x180fe20000010819 */
[----:B------:R-:W-:Y:S01]  /*3f40*/  FFMA.FTZ R92, R92, R5, -R25 ;  /* 0x000000055c5c7223 */ /* 0x000fe20000010819 */
[----:B------:R-:W-:Y:S01]  /*3f50*/  LEA.HI R25, R46, R43, RZ, 0x7 ;  /* 0x0000002b2e197211 */ /* 0x000fe200078f38ff */
[----:B------:R-:W-:Y:S01]  /*3f60*/  FADD.FTZ R35, R175, R42 ;  /* 0x0000002aaf237221 */ /* 0x000fe20000010000 */
[----:B------:R-:W-:Y:S01]  /*3f70*/  F2FP.BF16.F32.PACK_AB R182, R9, R182 ;  /* 0x000000b609b6723e */ /* 0x000fe200000010ff */
[----:B------:R-:W2:Y:S01]  /*3f80*/  MUFU.EX2 R178, R178 ;  /* 0x000000b200b27308 */ /* 0x000ea20000000800 */
[----:B0-----:R-:W-:Y:S01]  /*3f90*/  FADD.FTZ R0, R176, R3 ;  /* 0x00000003b0007221 */ /* 0x001fe20000010000 */
[----:B------:R-:W-:Y:S01]  /*3fa0*/  FADD.FTZ R42, R14, R35 ;  /* 0x000000230e2a7221 */ /* 0x000fe20000010000 */
[----:B------:R-:W-:-:S02]  /*3fb0*/  F2FP.BF16.F32.PACK_AB R177, R4, R177 ;  /* 0x000000b104b1723e */ /* 0x000fc400000010ff */
[----:B------:R-:W-:Y:S02]  /*3fc0*/  CS2R R122, SRZ ;  /* 0x00000000007a7805 */ /* 0x000fe4000001ff00 */
[----:B------:R-:W-:Y:S01]  /*3fd0*/  F2FP.BF16.F32.PACK_AB R173, R10, R173 ;  /* 0x000000ad0aad723e */ /* 0x000fe200000010ff */
[----:B------:R-:W-:Y:S01]  /*3fe0*/  FADD.FTZ R37, R169, R42 ;  /* 0x0000002aa9257221 */ /* 0x000fe20000010000 */
[----:B------:R-:W-:Y:S01]  /*3ff0*/  VIADD R10, R95, 0xfffffffe ;  /* 0xfffffffe5f0a7836 */ /* 0x000fe20000000000 */
[----:B------:R-:W0:Y:S01]  /*4000*/  MUFU.EX2 R13, R13 ;  /* 0x0000000d000d7308 */ /* 0x000e220000000800 */
[----:B-1----:R-:W-:Y:S01]  /*4010*/  FADD.FTZ R3, R11, R0 ;  /* 0x000000000b037221 */ /* 0x002fe20000010000 */
[----:B------:R-:W-:Y:S02]  /*4020*/  F2FP.BF16.F32.PACK_AB R180, R7, R180 ;  /* 0x000000b407b4723e */ /* 0x000fe400000010ff */
[----:B------:R-:W-:Y:S02]  /*4030*/  CS2R R120, SRZ ;  /* 0x0000000000787805 */ /* 0x000fe4000001ff00 */
[----:B------:R-:W-:-:S02]  /*4040*/  F2FP.BF16.F32.PACK_AB R179, R8, R179 ;  /* 0x000000b308b3723e */ /* 0x000fc400000010ff */
[----:B------:R-:W-:Y:S02]  /*4050*/  CS2R R118, SRZ ;  /* 0x0000000000767805 */ /* 0x000fe4000001ff00 */
[----:B------:R-:W-:Y:S02]  /*4060*/  F2FP.BF16.F32.PACK_AB R175, R14, R175 ;  /* 0x000000af0eaf723e */ /* 0x000fe400000010ff */
[----:B------:R-:W-:Y:S01]  /*4070*/  CS2R R116, SRZ ;  /* 0x0000000000747805 */ /* 0x000fe2000001ff00 */
[----:B------:R-:W1:Y:S01]  /*4080*/  MUFU.EX2 R172, R172 ;  /* 0x000000ac00ac7308 */ /* 0x000e620000000800 */
[----:B--2---:R-:W-:Y:S01]  /*4090*/  FADD.FTZ R0, R178, R3 ;  /* 0x00000003b2007221 */ /* 0x004fe20000010000 */
[----:B------:R-:W-:Y:S02]  /*40a0*/  F2FP.BF16.F32.PACK_AB R176, R11, R176 ;  /* 0x000000b00bb0723e */ /* 0x000fe400000010ff */
[----:B------:R-:W-:Y:S02]  /*40b0*/  CS2R R114, SRZ ;  /* 0x0000000000727805 */ /* 0x000fe4000001ff00 */
[----:B------:R-:W-:-:S02]  /*40c0*/  CS2R R112, SRZ ;  /* 0x0000000000707805 */ /* 0x000fc4000001ff00 */
[----:B------:R-:W-:Y:S02]  /*40d0*/  CS2R R110, SRZ ;  /* 0x00000000006e7805 */ /* 0x000fe4000001ff00 */
[----:B------:R-:W-:Y:S02]  /*40e0*/  CS2R R108, SRZ ;  /* 0x00000000006c7805 */ /* 0x000fe4000001ff00 */
[----:B------:R-:W-:Y:S01]  /*40f0*/  CS2R R106, SRZ ;  /* 0x00000000006a7805 */ /* 0x000fe2000001ff00 */
[----:B------:R-:W2:Y:S01]  /*4100*/  MUFU.EX2 R20, R20 ;  /* 0x0000001400147308 */ /* 0x000ea20000000800 */
[C---:B0-----:R-:W-:Y:S01]  /*4110*/  FADD.FTZ R3, R13.reuse, R0 ;  /* 0x000000000d037221 */ /* 0x041fe20000010000 */
[----:B------:R-:W-:Y:S02]  /*4120*/  F2FP.BF16.F32.PACK_AB R178, R13, R178 ;  /* 0x000000b20db2723e */ /* 0x000fe400000010ff */
[----:B------:R-:W-:Y:S02]  /*4130*/  CS2R R104, SRZ ;  /* 0x0000000000687805 */ /* 0x000fe4000001ff00 */
[----:B------:R-:W-:-:S02]  /*4140*/  CS2R R102, SRZ ;  /* 0x0000000000667805 */ /* 0x000fc4000001ff00 */
[----:B------:R-:W-:Y:S02]  /*4150*/  CS2R R100, SRZ ;  /* 0x0000000000647805 */ /* 0x000fe4000001ff00 */
[----:B------:R-:W-:Y:S02]  /*4160*/  CS2R R98, SRZ ;  /* 0x0000000000627805 */ /* 0x000fe4000001ff00 */
[----:B------:R-:W-:Y:S01]  /*4170*/  CS2R R96, SRZ ;  /* 0x0000000000607805 */ /* 0x000fe2000001ff00 */
        /* <DEDUP_REMOVED lines=54> */
[----:B------:R-:W-:Y:S02]  /*44e0*/  F2FP.BF16.F32.PACK_AB R163, R32, R163 ;  /* 0x000000a320a3723e */ /* 0x000fe400000010ff */
[----:B--2---:R-:W-:-:S04]  /*44f0*/  CS2R R94, SRZ ;  /* 0x00000000005e7805 */ /* 0x004fc8000001ff00 */
[----:B------:R-:W1:Y:S01]  /*4500*/  MUFU.EX2 R86, R86 ;  /* 0x0000005600567308 */ /* 0x000e620000000800 */
[C---:B---3--:R-:W-:Y:S01]  /*4510*/  FADD.FTZ R3, R33.reuse, R0 ;  /* 0x0000000021037221 */ /* 0x048fe20000010000 */
        /* <DEDUP_REMOVED lines=33> */
[----:B------:R0:W3:Y:S01]  /*4730*/  MUFU.EX2 R43, R88 ;  /* 0x00000058002b7308 */ /* 0x0000e20000000800 */
[C---:B-1----:R-:W-:Y:S01]  /*4740*/  FADD.FTZ R9, R41.reuse, R0 ;  /* 0x0000000029097221 */ /* 0x042fe20000010000 */
[----:B------:R-:W-:-:S06]  /*4750*/  F2FP.BF16.F32.PACK_AB R158, R41, R82 ;  /* 0x00000052299e723e */ /* 0x000fcc00000010ff */
[----:B------:R-:W1:Y:S01]  /*4760*/  MUFU.EX2 R90, R90 ;  /* 0x0000005a005a7308 */ /* 0x000e620000000800 */
[----:B--2---:R-:W-:Y:S01]  /*4770*/  FADD.FTZ R0, R84, R9 ;  /* 0x0000000954007221 */ /* 0x004fe20000010000 */
[----:B0-----:R-:W-:-:S06]  /*4780*/  CS2R R88, SRZ ;  /* 0x0000000000587805 */ /* 0x001fcc000001ff00 */
[----:B------:R-:W0:Y:S01]  /*4790*/  MUFU.EX2 R155, R155 ;  /* 0x0000009b009b7308 */ /* 0x000e220000000800 */
[C---:B---3--:R-:W-:Y:S01]  /*47a0*/  FADD.FTZ R9, R43.reuse, R0 ;  /* 0x000000002b097221 */ /* 0x048fe20000010000 */
[----:B------:R-:W-:Y:S01]  /*47b0*/  F2FP.BF16.F32.PACK_AB R152, R43, R84 ;  /* 0x000000542b98723e */ /* 0x000fe200000010ff */
[----:B------:R-:W-:-:S05]  /*47c0*/  IMAD.MOV.U32 R0, RZ, RZ, 0x3f800000 ;  /* 0x3f800000ff007424 */ /* 0x000fca00078e00ff */
[----:B------:R2:W3:Y:S01]  /*47d0*/  MUFU.EX2 R7, R92 ;  /* 0x0000005c00077308 */ /* 0x0004e20000000800 */
[----:B-1----:R-:W-:Y:S01]  /*47e0*/  FADD.FTZ R4, R90, R9 ;  /* 0x000000095a047221 */ /* 0x002fe20000010000 */
[----:B------:R-:W-:-:S04]  /*47f0*/  SHF.R.S32.HI R9, RZ, 0x7, R25 ;  /* 0x00000007ff097819 */ /* 0x000fc80000011419 */
[----:B------:R-:W-:Y:S02]  /*4800*/  VIMNMX R9, R22, R9, !PT ;  /* 0x0000000916097248 */ /* 0x000fe40007fe0100 */
[----:B------:R-:W1:Y:S01]  /*4810*/  MUFU.EX2 R40, R40 ;  /* 0x0000002800287308 */ /* 0x000e620000000800 */
[----:B0-----:R-:W-:Y:S01]  /*4820*/  FADD.FTZ R3, R155, R2 ;  /* 0x000000029b037221 */ /* 0x001fe20000010000 */
[----:B------:R-:W-:Y:S01]  /*4830*/  ISETP.GE.AND P3, PT, R10, R9, PT ;  /* 0x000000090a00720c */ /* 0x000fe20003f66270 */
[----:B------:R-:W-:Y:S01]  /*4840*/  IMAD.MOV.U32 R2, RZ, RZ, 0x3f800000 ;  /* 0x3f800000ff027424 */ /* 0x000fe200078e00ff */
[----:B--2---:R-:W-:Y:S02]  /*4850*/  CS2R R92, SRZ ;  /* 0x00000000005c7805 */ /* 0x004fe4000001ff00 */
[C---:B---3--:R-:W-:Y:S01]  /*4860*/  F2FP.BF16.F32.PACK_AB R154, R7.reuse, R90 ;  /* 0x0000005a079a723e */ /* 0x048fe200000010ff */
[----:B------:R-:W-:Y:S01]  /*4870*/  FADD.FTZ R4, R7, R4 ;  /* 0x0000000407047221 */ /* 0x000fe20000010000 */
[----:B------:R-:W-:Y:S01]  /*4880*/  CS2R R90, SRZ ;  /* 0x00000000005a7805 */ /* 0x000fe2000001ff00 */
[C---:B-1----:R-:W-:Y:S01]  /*4890*/  FADD.FTZ R3, R40.reuse, R3 ;  /* 0x0000000328037221 */ /* 0x042fe20000010000 */
[----:B------:R-:W-:-:S05]  /*48a0*/  F2FP.BF16.F32.PACK_AB R155, R40, R155 ;  /* 0x0000009b289b723e */ /* 0x000fca00000010ff */
[----:B------:R-:W-:Y:S05]  /*48b0*/  @!P3 BRA `(.L_x_2230) ;  /* 0x000000300078b947 */ /* 0x000fea0003800000 */
[----:B------:R-:W-:Y:S01]  /*48c0*/  IMAD.MOV.U32 R7, RZ, RZ, R6 ;  /* 0x000000ffff077224 */ /* 0x000fe200078e0006 */
[----:B------:R-:W-:Y:S01]  /*48d0*/  UMOV UR61, UR38 ;  /* 0x00000026003d7c82 */ /* 0x000fe20008000000 */
[----:B------:R-:W-:Y:S01]  /*48e0*/  IMAD.MOV.U32 R8, RZ, RZ, R12 ;  /* 0x000000ffff087224 */ /* 0x000fe200078e000c */
[----:B------:R-:W-:Y:S01]  /*48f0*/  UMOV UR60, UR36 ;  /* 0x00000024003c7c82 */ /* 0x000fe20008000000 */
[----:B------:R-:W-:Y:S01]  /*4900*/  IMAD.MOV.U32 R0, RZ, RZ, 0x3f800000 ;  /* 0x3f800000ff007424 */ /* 0x000fe200078e00ff */
[----:B------:R-:W-:Y:S01]  /*4910*/  ULDC UR58, c[0x0][0x9d8] ;  /* 0x00027600003a7ab9 */ /* 0x000fe20000000800 */
[----:B------:R-:W-:-:S07]  /*4920*/  IMAD.MOV.U32 R151, RZ, RZ, RZ ;  /* 0x000000ffff977224 */ /* 0x000fce00078e00ff */
.L_x_2239:
[----:B------:R-:W-:-:S04]  /*4930*/  UIADD3 UR6, UR60, 0x1, URZ ;  /* 0x000000013c067890 */ /* 0x000fc8000fffe03f */
[----:B------:R-:W-:-:S04]  /*4940*/  UISETP.NE.AND UP0, UPT, UR6, 0x2, UPT ;  /* 0x000000020600788c */ /* 0x000fc8000bf05270 */
[----:B------:R-:W-:Y:S02]  /*4950*/  USEL UR38, URZ, 0x1, UP0 ;  /* 0x000000013f267887 */ /* 0x000fe40008000000 */
[----:B------:R-:W-:Y:S02]  /*4960*/  USEL UR36, UR6, URZ, UP0 ;  /* 0x0000003f06247287 */ /* 0x000fe40008000000 */
[----:B------:R-:W-:Y:S01]  /*4970*/  ULOP3.LUT UR38, UR61, UR38, URZ, 0x3c, !UPT ;  /* 0x000000263d267292 */ /* 0x000fe2000f8e3c3f */
[----:B------:R-:W-:Y:S11]  /*4980*/  @!P0 BRA `(.L_x_2231) ;  /* 0x0000000000048947 */ /* 0x000ff60003800000 */
[----:B------:R-:W-:Y:S01]  /*4990*/  BPT.TRAP 0x1 ;  /* 0x000000040000795c */ /* 0x000fe20000300000 */
.L_x_2231:
[----:B------:R-:W-:Y:S01]  /*49a0*/  ULEA UR59, UR36, UR37, 0x3 ;  /* 0x00000025243b7291 */ /* 0x000fe2000f8e183f */
[----:B------:R-:W-:-:S05]  /*49b0*/  IMAD.U32 R5, RZ, RZ, UR38 ;  /* 0x00000026ff057e24 */ /* 0x000fca000f8e00ff */
[----:B------:R-:W-:-:S04]  /*49c0*/  SHF.L.U32 R5, R5, 0x1f, RZ ;  /* 0x0000001f05057819 */ /* 0x000fc800000006ff */
[----:B------:R0:W1:Y:S01]  /*49d0*/  SYNCS.PHASECHK.TRANS64.TRYWAIT P3, [UR59+0x34830], R5 ;  /* 0x03483005ff0075a7 */ /* 0x000062000806017b */
[----:B------:R-:W-:Y:S05]  /*49e0*/  @!P0 BRA `(.L_x_2232) ;  /* 0x0000000000048947 */ /* 0x000fea0003800000 */
[----:B------:R-:W-:Y:S01]  /*49f0*/  BPT.TRAP 0x1 ;  /* 0x000000040000795c */ /* 0x000fe20000300000 */
.L_x_2232:
[----:B-1----:R-:W-:Y:S05]  /*4a00*/  @P3 BRA `(.L_x_2233) ;  /* 0x0000000000083947 */ /* 0x002fea0003800000 */
[----:B------:R-:W1:Y:S02]  /*4a10*/  SYNCS.PHASECHK.TRANS64.TRYWAIT P3, [UR59+0x34830], R5 ;  /* 0x03483005ff0075a7 */ /* 0x000e64000806017b */
[----:B-1----:R-:W-:Y:S05]  /*4a20*/  @!P3 BRA `(.L_x_2234) ;  /* 0x000001040060b947 */ /* 0x002fea0003800000 */
.L_x_2233:
[----:B------:R-:W-:Y:S01]  /*4a30*/  UIMAD UR54, UR36, 0xc00, UR39 ;  /* 0x00000c00243678a4 */ /* 0x000fe2000f8e0227 */
[----:B------:R-:W-:Y:S01]  /*4a40*/  WARPGROUP.ARRIVE ;  /* 0x00000000000079c5 */ /* 0x000fe20000000000 */
[----:B------:R-:W-:Y:S01]  /*4a50*/  UMOV UR55, 0x40000040 ;  /* 0x4000004000377882 */ /* 0x000fe20000000000 */
[----:B------:R-:W-:Y:S01]  /*4a60*/  UMOV UR7, 0x40000040 ;  /* 0x4000004000077882 */ /* 0x000fe20000000000 */
[----:B------:R-:W-:Y:S01]  /*4a70*/  UIADD3 UR6, UR54, 0x2, URZ ;  /* 0x0000000236067890 */ /* 0x000fe2000fffe03f */
[-C--:B------:R-:W-:Y:S01]  /*4a80*/  FMUL.FTZ R88, R88, R2.reuse ;  /* 0x0000000258587220 */ /* 0x080fe20000410000 */
[----:B------:R-:W-:Y:S01]  /*4a90*/  UIADD3 UR10, UR54, 0x4, URZ ;  /* 0x00000004360a7890 */ /* 0x000fe2000fffe03f */
[-C--:B------:R-:W-:Y:S01]  /*4aa0*/  FMUL.FTZ R89, R89, R2.reuse ;  /* 0x0000000259597220 */ /* 0x080fe20000410000 */
[----:B------:R-:W-:Y:S01]  /*4ab0*/  UMOV UR11, 0x40000040 ;  /* 0x40000040000b7882 */ /* 0x000fe20000000000 */
[----:B------:R-:W-:Y:S01]  /*4ac0*/  HGMMA.64x128x16.F32.BF16 R24, gdesc[UR52], RZ, !UPT, gsb0 ;  /* 0x01e00000341879f0 */ /* 0x000fe2000c0018ff */
        /* <DEDUP_REMOVED lines=116> */
.L_x_2235:
[----:B------:R-:W-:Y:S01]  /*5210*/  ULEA UR7, UR60, UR37, 0x3 ;  /* 0x000000253c077291 */ /* 0x000fe2000f8e183f */
[----:B------:R-:W-:-:S05]  /*5220*/  IMAD.U32 R0, RZ, RZ, UR61 ;  /* 0x0000003dff007e24 */ /* 0x000fca000f8e00ff */
[----:B------:R-:W-:-:S04]  /*5230*/  SHF.L.U32 R0, R0, 0x1f, RZ ;  /* 0x0000001f00007819 */ /* 0x000fc800000006ff */
[----:B------:R2:W3:Y:S01]  /*5240*/  SYNCS.PHASECHK.TRANS64.TRYWAIT P3, [UR7+0x34850], R0 ;  /* 0x03485000ff0075a7 */ /* 0x0004e20008060147 */
[----:B------:R-:W-:Y:S05]  /*5250*/  @!P0 BRA `(.L_x_2236) ;  /* 0x0000000000048947 */ /* 0x000fea0003800000 */
[----:B------:R-:W-:Y:S01]  /*5260*/  BPT.TRAP 0x1 ;  /* 0x000000040000795c */ /* 0x000fe20000300000 */
.L_x_2236:
[----:B---3--:R-:W-:Y:S05]  /*5270*/  @P3 BRA `(.L_x_2237) ;  /* 0x0000000000083947 */ /* 0x008fea0003800000 */
[----:B------:R-:W3:Y:S02]  /*5280*/  SYNCS.PHASECHK.TRANS64.TRYWAIT P3, [UR7+0x34850], R0 ;  /* 0x03485000ff0075a7 */ /* 0x000ee40008060147 */
[----:B---3--:R-:W-:Y:S05]  /*5290*/  @!P3 BRA `(.L_x_2238) ;  /* 0x000000fc005cb947 */ /* 0x008fea0003800000 */
.L_x_2237:
[----:B------:R-:W-:Y:S01]  /*52a0*/  UIADD3 UR6, UR37, 0x400, URZ ;  /* 0x0000040025067890 */ /* 0x000fe2000fffe03f */
[----:B------:R-:W-:Y:S01]  /*52b0*/  WARPGROUP.ARRIVE ;  /* 0x00000000000079c5 */ /* 0x000fe20000000000 */
[----:B------:R-:W-:Y:S01]  /*52c0*/  UMOV UR11, 0x40000040 ;  /* 0x40000040000b7882 */ /* 0x000fe20000000000 */
[----:B------:R-:W-:Y:S01]  /*52d0*/  FMUL.FTZ R13, R32, UR58 ;  /* 0x0000003a200d7c20 */ /* 0x000fe20008410000 */
[----:B------:R-:W-:Y:S01]  /*52e0*/  USHF.R.U32.HI UR6, URZ, 0x4, UR6 ;  /* 0x000000043f067899 */ /* 0x000fe20008011606 */
[----:B------:R-:W3:Y:S01]  /*52f0*/  @P2 LDC R32, c[0x0][0x44c] ;  /* 0x00011300ff202b82 */ /* 0x000ee20000000800 */
[----:B01----:R-:W-:Y:S01]  /*5300*/  FMUL.FTZ R5, R31, UR58 ;  /* 0x0000003a1f057c20 */ /* 0x003fe20008410000 */
[----:B------:R-:W-:Y:S01]  /*5310*/  FMUL.FTZ R15, R36, UR58 ;  /* 0x0000003a240f7c20 */ /* 0x000fe20008410000 */
[----:B------:R-:W-:Y:S01]  /*5320*/  ULOP3.LUT UR6, UR6, 0x3fff, URZ, 0xc0, !UPT ;  /* 0x00003fff06067892 */ /* 0x000fe2000f8ec03f */
[----:B------:R-:W-:Y:S01]  /*5330*/  FMUL.FTZ R20, R37, UR58 ;  /* 0x0000003a25147c20 */ /* 0x000fe20008410000 */
[----:B------:R-:W-:Y:S01]  /*5340*/  FMUL.FTZ R37, R39, UR58 ;  /* 0x0000003a27257c20 */ /* 0x000fe20008410000 */
[----:B------:R-:W-:Y:S01]  /*5350*/  IMAD.MOV.U32 R39, RZ, RZ, -0x80 ;  /* 0xffffff80ff277424 */ /* 0x000fe200078e00ff */
[----:B------:R-:W-:Y:S01]  /*5360*/  ULOP3.LUT UR6, UR6, 0x4000000, URZ, 0xfc, !UPT ;  /* 0x0400000006067892 */ /* 0x000fe2000f8efc3f */
[----:B------:R-:W0:Y:S01]  /*5370*/  @P2 LDC R31, c[0x0][0x450] ;  /* 0x00011400ff1f2b82 */ /* 0x000e220000000800 */
[----:B------:R-:W-:Y:S01]  /*5380*/  FMUL.FTZ R232, R26, UR58 ;  /* 0x0000003a1ae87c20 */ /* 0x000fe20008410000 */
[----:B------:R-:W-:Y:S01]  /*5390*/  IMAD R39, R10, R39, 0x1 ;  /* 0x000000010a277424 */ /* 0x000fe200078e0227 */
[----:B------:R-:W-:Y:S01]  /*53a0*/  ULEA UR6, UR60, UR6, 0xb ;  /* 0x000000063c067291 */ /* 0x000fe2000f8e583f */
[----:B------:R-:W-:Y:S01]  /*53b0*/  FMUL.FTZ R14, R33, UR58 ;  /* 0x0000003a210e7c20 */ /* 0x000fe20008410000 */
[----:B------:R-:W-:Y:S01]  /*53c0*/  FMUL.FTZ R33, R34, UR58 ;  /* 0x0000003a22217c20 */ /* 0x000fe20008410000 */
[----:B------:R-:W-:Y:S01]  /*53d0*/  FMUL.FTZ R6, R30, UR58 ;  /* 0x0000003a1e067c20 */ /* 0x000fe20008410000 */
[----:B------:R-:W-:Y:S01]  /*53e0*/  IADD3 R34, R16, R39, -R184 ;  /* 0x0000002710227210 */ /* 0x000fe20007ffe8b8 */
[----:B------:R-:W1:Y:S01]  /*53f0*/  MUFU.TANH R232, R232 ;  /* 0x000000e800e87308 */ /* 0x000e620000002400 */
[----:B------:R-:W-:Y:S01]  /*5400*/  FMUL.FTZ R35, R35, UR58 ;  /* 0x0000003a23237c20 */ /* 0x000fe20008410000 */
[----:B------:R-:W-:Y:S01]  /*5410*/  UMOV UR10, UR6 ;  /* 0x00000006000a7c82 */ /* 0x000fe20008000000 */
[----:B--2---:R-:W-:Y:S01]  /*5420*/  FMUL.FTZ R0, R24, UR58 ;  /* 0x0000003a18007c20 */ /* 0x004fe20008410000 */
[----:B------:R-:W-:Y:S01]  /*5430*/  HGMMA.64x128x16.F32.BF16 R88, R180, gdesc[UR8].tnspB, R88, gsb0 ;  /* 0x41e00008b4587df0 */ /* 0x000fe20008001858 */
[----:B------:R-:W-:Y:S01]  /*5440*/  UIADD3 UR10, UR6, 0x80, URZ ;  /* 0x00000080060a7890 */ /* 0x000fe2000fffe03f */
[----:B------:R-:W-:Y:S01]  /*5450*/  FMUL.FTZ R24, R41, UR58 ;  /* 0x0000003a29187c20 */ /* 0x000fe20008410000 */
[----:B------:R-:W-:Y:S01]  /*5460*/  UMOV UR11, 0x40000040 ;  /* 0x40000040000b7882 */ /* 0x000fe20000000000 */
        /* <DEDUP_REMOVED lines=29> */
[----:B------:R-:W-:Y:S01]  /*5640*/  UMOV UR61, UR38 ;  /* 0x00000026003d7c82 */ /* 0x000fe20008000000 */
[----:B------:R-:W-:-:S02]  /*5650*/  UMOV UR60, UR36 ;  /* 0x00000024003c7c82 */ /* 0x000fc40008000000 */
        /* <DEDUP_REMOVED lines=22> */
[----:B------:R-:W2:Y:S08]  /*57c0*/  MUFU.TANH R182, R182 ;  /* 0x000000b600b67308 */ /* 0x000eb00000002400 */
        /* <DEDUP_REMOVED lines=18> */
[----:B------:R-:W-:Y:S01]  /*58f0*/  UIADD3 UR10, UR6, 0x180, URZ ;  /* 0x00000180060a7890 */ /* 0x000fe2000fffe03f */
[----:B------:R-:W-:Y:S01]  /*5900*/  UMOV UR11, 0x40000040 ;  /* 0x40000040000b7882 */ /* 0x000fe20000000000 */
[----:B------:R-:W-:Y:S02]  /*5910*/  WARPGROUP.DEPBAR.LE gsb0, 0x0 ;  /* 0x00008000000079c5 */ /* 0x000fe40000010000 */
[----:B------:R-:W-:Y:S01]  /*5920*/  WARPGROUP.ARRIVE ;  /* 0x00000000000079c5 */ /* 0x000fe20000000000 */
[----:B------:R-:W-:-:S06]  /*5930*/  FMUL.FTZ R172, R38, UR58 ;  /* 0x0000003a26ac7c20 */ /* 0x000fcc0008410000 */
[----:B------:R-:W-:Y:S01]  /*5940*/  HGMMA.64x128x16.F32.BF16 R88, R168, gdesc[UR8].tnspB, R88, gsb0 ;  /* 0x41e00008a8587df0 */ /* 0x000fe20008001858 */
[----:B------:R-:W-:Y:S01]  /*5950*/  UIADD3 UR10, UR6, 0x200, URZ ;  /* 0x00000200060a7890 */ /* 0x000fe2000fffe03f */
[----:B------:R-:W4:Y:S01]  /*5960*/  MUFU.TANH R172, R172 ;  /* 0x000000ac00ac7308 */ /* 0x000f220000002400 */
[----:B------:R-:W-:Y:S01]  /*5970*/  UMOV UR11, 0x40000040 ;  /* 0x40000040000b7882 */ /* 0x000fe20000000000 */
[----:B------:R-:W-:Y:S02]  /*5980*/  WARPGROUP.DEPBAR.LE gsb0, 0x0 ;  /* 0x00008000000079c5 */ /* 0x000fe40000010000 */
[----:B------:R-:W-:Y:S01]  /*5990*/  WARPGROUP.ARRIVE ;  /* 0x00000000000079c5 */ /* 0x000fe20000000000 */
[----:B------:R-:W-:Y:S02]  /*59a0*/  IMAD.IADD R169, R185, 0x1, R18 ;  /* 0x00000001b9a97824 */ /* 0x000fe400078e0212 */
[----:B------:R-:W-:Y:S02]  /*59b0*/  FMUL.FTZ R168, R46, UR58 ;  /* 0x0000003a2ea87c20 */ /* 0x000fe40008410000 */
[----:B---3--:R-:W-:Y:S01]  /*59c0*/  @P2 IMAD.HI.U32 R32, R169, R32, RZ ;  /* 0x00000020a9202227 */ /* 0x008fe200078e00ff */
[----:B------:R-:W-:Y:S01]  /*59d0*/  HGMMA.64x128x16.F32.BF16 R88, R164, gdesc[UR8].tnspB, R88, gsb0 ;  /* 0x41e00008a4587df0 */ /* 0x000fe20008001858 */
[----:B------:R-:W-:-:S02]  /*59e0*/  UIADD3 UR10, UR6, 0x280, URZ ;  /* 0x00000280060a7890 */ /* 0x000fc4000fffe03f */
[----:B------:R-:W3:Y:S01]  /*59f0*/  MUFU.TANH R168, R168 ;  /* 0x000000a800a87308 */ /* 0x000ee20000002400 */
[----:B------:R-:W-:Y:S01]  /*5a00*/  UMOV UR11, 0x40000040 ;  /* 0x40000040000b7882 */ /* 0x000fe20000000000 */
[----:B0-----:R-:W-:Y:S01]  /*5a10*/  @P2 SHF.R.U32.HI R169, RZ, R31, R32 ;  /* 0x0000001fffa92219 */ /* 0x001fe20000011620 */
[----:B------:R-:W-:Y:S01]  /*5a20*/  FMUL.FTZ R32, R57, UR58 ;  /* 0x0000003a39207c20 */ /* 0x000fe20008410000 */
[----:B------:R-:W-:Y:S02]  /*5a30*/  IMAD.IADD R57, R34, 0x1, -R17 ;  /* 0x0000000122397824 */ /* 0x000fe400078e0a11 */
[----:B------:R-:W-:Y:S01]  /*5a40*/  FMUL.FTZ R31, R56, UR58 ;  /* 0x0000003a381f7c20 */ /* 0x000fe20008410000 */
[----:B------:R-:W0:Y:S02]  /*5a50*/  SHFL.IDX PT, R36, R169, 0x1, 0x1c1f ;  /* 0x003c1f00a9247f89 */ /* 0x000e2400000e0000 */
[----:B------:R-:W-:Y:S08]  /*5a60*/  MUFU.TANH R32, R32 ;  /* 0x0000002000207308 */ /* 0x000ff00000002400 */
[----:B------:R-:W-:Y:S01]  /*5a70*/  MUFU.TANH R31, R31 ;  /* 0x0000001f001f7308 */ /* 0x000fe20000002400 */
[----:B0-----:R-:W-:-:S05]  /*5a80*/  IMAD.IADD R39, R57, 0x1, R36 ;  /* 0x0000000139277824 */ /* 0x001fca00078e0224 */
[C---:B------:R-:W-:Y:S02]  /*5a90*/  ISETP.GT.AND P3, PT, R39.reuse, RZ, PT ;  /* 0x000000ff2700720c */ /* 0x040fe40003f64270 */
[C---:B------:R-:W-:Y:S02]  /*5aa0*/  ISETP.GT.AND P4, PT, R39.reuse, 0x1, PT ;  /* 0x000000012700780c */ /* 0x040fe40003f84270 */
[----:B-1----:R-:W-:Y:S02]  /*5ab0*/  FSEL R232, R232, -INF , P3 ;  /* 0xff800000e8e87808 */ /* 0x002fe40001800000 */
[C---:B------:R-:W-:Y:S02]  /*5ac0*/  ISETP.GT.AND P3, PT, R39.reuse, 0x8, PT ;  /* 0x000000082700780c */ /* 0x040fe40003f64270 */
[----:B--2---:R-:W-:Y:S02]  /*5ad0*/  FSEL R182, R182, -INF , P4 ;  /* 0xff800000b6b67808 */ /* 0x004fe40002000000 */
[----:B------:R-:W-:-:S02]  /*5ae0*/  ISETP.GT.AND P4, PT, R39, 0x9, PT ;  /* 0x000000092700780c */ /* 0x000fc40003f84270 */
[----:B------:R-:W-:Y:S02]  /*5af0*/  FSEL R36, R6, -INF , P3 ;  /* 0xff80000006247808 */ /* 0x000fe40001800000 */
[----:B------:R-:W-:Y:S01]  /*5b00*/  ISETP.GT.AND P3, PT, R39, 0x10, PT ;  /* 0x000000102700780c */ /* 0x000fe20003f64270 */
[----:B------:R0:W-:Y:S01]  /*5b10*/  MUFU.TANH R6, R63 ;  /* 0x0000003f00067308 */ /* 0x0001e20000002400 */
[----:B------:R-:W-:Y:S01]  /*5b20*/  FSEL R34, R5, -INF , P4 ;  /* 0xff80000005227808 */ /* 0x000fe20002000000 */
[----:B------:R-:W-:Y:S01]  /*5b30*/  FMUL.FTZ R5, R66, UR58 ;  /* 0x0000003a42057c20 */ /* 0x000fe20008410000 */
[----:B------:R-:W-:Y:S02]  /*5b40*/  ISETP.GT.AND P4, PT, R39, 0x11, PT ;  /* 0x000000112700780c */ /* 0x000fe40003f84270 */
[----:B------:R-:W-:Y:S01]  /*5b50*/  FSEL R40, R33, -INF , P3 ;  /* 0xff80000021287808 */ /* 0x000fe20001800000 */
[----:B------:R-:W-:Y:S01]  /*5b60*/  FMUL.FTZ R33, R67, UR58 ;  /* 0x0000003a43217c20 */ /* 0x000fe20008410000 */
[----:B------:R-:W-:Y:S01]  /*5b70*/  ISETP.GT.AND P3, PT, R39, 0x18, PT ;  /* 0x000000182700780c */ /* 0x000fe20003f64270 */
[----:B------:R-:W-:Y:S01]  /*5b80*/  MUFU.TANH R5, R5 ;  /* 0x0000000500057308 */ /* 0x000fe20000002400 */
[----:B------:R-:W-:Y:S01]  /*5b90*/  FSEL R38, R35, -INF , P4 ;  /* 0xff80000023267808 */ /* 0x000fe20002000000 */
[----:B------:R-:W-:Y:S01]  /*5ba0*/  FMUL.FTZ R35, R74, UR58 ;  /* 0x0000003a4a237c20 */ /* 0x000fe20008410000 */
[----:B------:R-:W-:Y:S01]  /*5bb0*/  ISETP.GT.AND P4, PT, R39, 0x19, PT ;  /* 0x000000192700780c */ /* 0x000fe20003f84270 */
[----:B0-----:R-:W-:Y:S01]  /*5bc0*/  FMUL.FTZ R63, R85, UR58 ;  /* 0x0000003a553f7c20 */ /* 0x001fe20008410000 */
[----:B----4-:R-:W-:-:S02]  /*5bd0*/  FSEL R44, R172, -INF , P3 ;  /* 0xff800000ac2c7808 */ /* 0x010fc40001800000 */
[----:B------:R-:W-:Y:S01]  /*5be0*/  ISETP.GT.AND P3, PT, R39, 0x20, PT ;  /* 0x000000202700780c */ /* 0x000fe20003f64270 */
[----:B------:R-:W-:Y:S01]  /*5bf0*/  MUFU.TANH R33, R33 ;  /* 0x0000002100217308 */ /* 0x000fe20000002400 */
        /* <DEDUP_REMOVED lines=9> */
[----:B------:R-:W-:-:S02]  /*5c90*/  ISETP.GT.AND P4, PT, R39, 0x29, PT ;  /* 0x000000292700780c */ /* 0x000fc40003f84270 */
[----:B---3--:R-:W-:Y:S02]  /*5ca0*/  FSEL R50, R168, -INF , P3 ;  /* 0xff800000a8327808 */ /* 0x008fe40001800000 */
        /* <DEDUP_REMOVED lines=12> */
[----:B------:R-:W-:Y:S01]  /*5d70*/  FSEL R58, R51, -INF , P3 ;  /* 0xff800000333a7808 */ /* 0x000fe20001800000 */
[----:B------:R-:W-:Y:S01]  /*5d80*/  FMUL.FTZ R51, R77, UR58 ;  /* 0x0000003a4d337c20 */ /* 0x000fe20008410000 */
[----:B------:R-:W-:Y:S01]  /*5d90*/  ISETP.GT.AND P3, PT, R39, 0x40, PT ;  /* 0x000000402700780c */ /* 0x000fe20003f64270 */
[----:B------:R-:W-:Y:S08]  /*5da0*/  MUFU.TANH R41, R41 ;  /* 0x0000002900297308 */ /* 0x000ff00000002400 */
[----:B------:R-:W-:Y:S08]  /*5db0*/  MUFU.TANH R43, R43 ;  /* 0x0000002b002b7308 */ /* 0x000ff00000002400 */
[----:B------:R-:W-:Y:S08]  /*5dc0*/  MUFU.TANH R45, R45 ;  /* 0x0000002d002d7308 */ /* 0x000ff00000002400 */
[----:B------:R-:W-:Y:S08]  /*5dd0*/  MUFU.TANH R47, R47 ;  /* 0x0000002f002f7308 */ /* 0x000ff00000002400 */
[----:B------:R-:W-:Y:S08]  /*5de0*/  MUFU.TANH R49, R49 ;  /* 0x0000003100317308 */ /* 0x000ff00000002400 */
[----:B------:R-:W-:Y:S01]  /*5df0*/  MUFU.TANH R51, R51 ;  /* 0x0000003300337308 */ /* 0x000fe20000002400 */
[----:B------:R-:W-:-:S02]  /*5e00*/  WARPGROUP.DEPBAR.LE gsb0, 0x0 ;  /* 0x00008000000079c5 */ /* 0x000fc40000010000 */
[----:B------:R-:W-:Y:S01]  /*5e10*/  FMNMX.FTZ R165, R232, R7, !PT ;  /* 0x00000007e8a57209 */ /* 0x000fe20007810000 */
[----:B------:R-:W-:Y:S01]  /*5e20*/  FMUL.FTZ R166, R70, UR58 ;  /* 0x0000003a46a67c20 */ /* 0x000fe20008410000 */
[----:B------:R-:W-:Y:S01]  /*5e30*/  FSEL R70, R55, -INF , P3 ;  /* 0xff80000037467808 */ /* 0x000fe20001800000 */
[----:B------:R-:W-:Y:S01]  /*5e40*/  WARPGROUP.ARRIVE ;  /* 0x00000000000079c5 */ /* 0x000fe20000000000 */
[----:B------:R-:W-:Y:S01]  /*5e50*/  FMNMX.FTZ R165, R182, R165, !PT ;  /* 0x000000a5b6a57209 */ /* 0x000fe20007810000 */
[----:B------:R0:W1:Y:S01]  /*5e60*/  MUFU.TANH R164, R62 ;  /* 0x0000003e00a47308 */ /* 0x0000620000002400 */
[----:B------:R-:W-:Y:S01]  /*5e70*/  ISETP.GT.AND P3, PT, R39, 0x48, PT ;  /* 0x000000482700780c */ /* 0x000fe20003f64270 */
[----:B------:R-:W-:Y:S01]  /*5e80*/  FMUL.FTZ R55, R81, UR58 ;  /* 0x0000003a51377c20 */ /* 0x000fe20008410000 */
[----:B------:R-:W-:Y:S01]  /*5e90*/  FMNMX.FTZ R165, R36, R165, !PT ;  /* 0x000000a524a57209 */ /* 0x000fe20007810000 */
[----:B------:R-:W-:Y:S01]  /*5ea0*/  HGMMA.64x128x16.F32.BF16 R88, R160, gdesc[UR8].tnspB, R88, gsb0 ;  /* 0x41e00008a0587df0 */ /* 0x000fe20008001858 */
[----:B------:R-:W-:-:S02]  /*5eb0*/  UIADD3 UR10, UR6, 0x300, URZ ;  /* 0x00000300060a7890 */ /* 0x000fc4000fffe03f */
[----:B------:R-:W-:Y:S01]  /*5ec0*/  FMNMX.FTZ R165, R34, R165, !PT ;  /* 0x000000a522a57209 */ /* 0x000fe20007810000 */
[----:B------:R-:W2:Y:S01]  /*5ed0*/  MUFU.TANH R166, R166 ;  /* 0x000000a600a67308 */ /* 0x000ea20000002400 */
[----:B0-----:R-:W-:Y:S01]  /*5ee0*/  FSEL R62, R53, -INF , P4 ;  /* 0xff800000353e7808 */ /* 0x001fe20002000000 */
[----:B------:R-:W-:Y:S01]  /*5ef0*/  FMUL.FTZ R53, R80, UR58 ;  /* 0x0000003a50357c20 */ /* 0x000fe20008410000 */
[----:B------:R-:W-:Y:S01]  /*5f00*/  FMNMX.FTZ R165, R40, R165, !PT ;  /* 0x000000a528a57209 */ /* 0x000fe20007810000 */
[----:B------:R-:W-:Y:S01]  /*5f10*/  UMOV UR11, 0x40000040 ;  /* 0x40000040000b7882 */ /* 0x000fe20000000000 */
[----:B------:R-:W-:Y:S01]  /*5f20*/  ISETP.GT.AND P4, PT, R39, 0x41, PT ;  /* 0x000000412700780c */ /* 0x000fe20003f84270 */
[----:B------:R-:W-:Y:S01]  /*5f30*/  UIADD3 UR6, UR6, 0x380, URZ ;  /* 0x0000038006067890 */ /* 0x000fe2000fffe03f */
[----:B------:R-:W-:Y:S01]  /*5f40*/  FMNMX.FTZ R165, R38, R165, !PT ;  /* 0x000000a526a57209 */ /* 0x000fe20007810000 */
[----:B------:R-:W-:Y:S01]  /*5f50*/  MUFU.TANH R53, R53 ;  /* 0x0000003500357308 */ /* 0x000fe20000002400 */
[----:B------:R-:W-:-:S02]  /*5f60*/  FSEL R66, R59, -INF , P4 ;  /* 0xff8000003b427808 */ /* 0x000fc40002000000 */
[----:B------:R-:W-:Y:S02]  /*5f70*/  FMNMX.FTZ R165, R44, R165, !PT ;  /* 0x000000a52ca57209 */ /* 0x000fe40007810000 */
[C---:B------:R-:W-:Y:S02]  /*5f80*/  ISETP.GT.AND P4, PT, R39.reuse, 0x49, PT ;  /* 0x000000492700780c */ /* 0x040fe40003f84270 */
[----:B------:R-:W-:Y:S01]  /*5f90*/  FMNMX.FTZ R165, R42, R165, !PT ;  /* 0x000000a52aa57209 */ /* 0x000fe20007810000 */
[----:B------:R-:W-:Y:S01]  /*5fa0*/  MUFU.TANH R55, R55 ;  /* 0x0000003700377308 */ /* 0x000fe20000002400 */
[----:B-1----:R-:W-:Y:S02]  /*5fb0*/  FSEL R74, R164, -INF , P3 ;  /* 0xff800000a44a7808 */ /* 0x002fe40001800000 */
[----:B------:R-:W-:Y:S02]  /*5fc0*/  FMNMX.FTZ R165, R48, R165, !PT ;  /* 0x000000a530a57209 */ /* 0x000fe40007810000 */
[----:B------:R-:W-:-:S02]  /*5fd0*/  ISETP.GT.AND P3, PT, R39, 0x50, PT ;  /* 0x000000502700780c */ /* 0x000fc40003f64270 */
[----:B------:R-:W-:Y:S01]  /*5fe0*/  FMNMX.FTZ R165, R46, R165, !PT ;  /* 0x000000a52ea57209 */ /* 0x000fe20007810000 */
[----:B------:R-:W-:Y:S01]  /*5ff0*/  MUFU.TANH R63, R63 ;  /* 0x0000003f003f7308 */ /* 0x000fe20000002400 */
[----:B------:R-:W-:Y:S01]  /*6000*/  FSEL R78, R6, -INF , P4 ;  /* 0xff800000064e7808 */ /* 0x000fe20002000000 */
[----:B------:R-:W-:Y:S01]  /*6010*/  FMUL.FTZ R6, R82, UR58 ;  /* 0x0000003a52067c20 */ /* 0x000fe20008410000 */
[----:B------:R-:W-:Y:S02]  /*6020*/  FMNMX.FTZ R165, R50, R165, !PT ;  /* 0x000000a532a57209 */ /* 0x000fe40007810000 */
[----:B------:R-:W-:Y:S02]  /*6030*/  ISETP.GT.AND P4, PT, R39, 0x51, PT ;  /* 0x000000512700780c */ /* 0x000fe40003f84270 */
[----:B------:R-:W-:Y:S01]  /*6040*/  FMNMX.FTZ R165, R52, R165, !PT ;  /* 0x000000a534a57209 */ /* 0x000fe20007810000 */
[----:B------:R-:W0:Y:S01]  /*6050*/  MUFU.TANH R6, R6 ;  /* 0x0000000600067308 */ /* 0x000e220000002400 */
[----:B------:R-:W-:Y:S01]  /*6060*/  FSEL R82, R5, -INF , P3 ;  /* 0xff80000005527808 */ /* 0x000fe20001800000 */
[----:B------:R-:W-:Y:S01]  /*6070*/  FMUL.FTZ R5, R86, UR58 ;  /* 0x0000003a56057c20 */ /* 0x000fe20008410000 */
[----:B------:R-:W-:-:S02]  /*6080*/  FMNMX.FTZ R165, R56, R165, !PT ;  /* 0x000000a538a57209 */ /* 0x000fc40007810000 */
[----:B------:R-:W-:Y:S02]  /*6090*/  ISETP.GT.AND P3, PT, R39, 0x58, PT ;  /* 0x000000582700780c */ /* 0x000fe40003f64270 */
[----:B------:R-:W-:Y:S01]  /*60a0*/  FMNMX.FTZ R165, R54, R165, !PT ;  /* 0x000000a536a57209 */ /* 0x000fe20007810000 */
[----:B------:R-:W1:Y:S01]  /*60b0*/  MUFU.TANH R5, R5 ;  /* 0x0000000500057308 */ /* 0x000e620000002400 */
[----:B------:R-:W-:Y:S01]  /*60c0*/  FSEL R164, R33, -INF , P4 ;  /* 0xff80000021a47808 */ /* 0x000fe20002000000 */
[----:B------:R-:W-:Y:S01]  /*60d0*/  FMUL.FTZ R33, R60, UR58 ;  /* 0x0000003a3c217c20 */ /* 0x000fe20008410000 */
[----:B------:R-:W-:Y:S02]  /*60e0*/  FMNMX.FTZ R165, R58, R165, !PT ;  /* 0x000000a53aa57209 */ /* 0x000fe40007810000 */
[----:B------:R-:W-:Y:S02]  /*60f0*/  ISETP.GT.AND P4, PT, R39, 0x59, PT ;  /* 0x000000592700780c */ /* 0x000fe40003f84270 */
[----:B------:R-:W-:Y:S01]  /*6100*/  FMNMX.FTZ R165, R62, R165, !PT ;  /* 0x000000a53ea57209 */ /* 0x000fe20007810000 */
[----:B------:R-:W3:Y:S01]  /*6110*/  MUFU.TANH R33, R33 ;  /* 0x0000002100217308 */ /* 0x000ee20000002400 */
[----:B--2---:R-:W-:-:S02]  /*6120*/  FSEL R166, R166, -INF , P3 ;  /* 0xff800000a6a67808 */ /* 0x004fc40001800000 */
[----:B------:R-:W-:Y:S02]  /*6130*/  FMNMX.FTZ R165, R70, R165, !PT ;  /* 0x000000a546a57209 */ /* 0x000fe40007810000 */
[C---:B------:R-:W-:Y:S02]  /*6140*/  ISETP.GT.AND P3, PT, R39.reuse, 0x60, PT ;  /* 0x000000602700780c */ /* 0x040fe40003f64270 */
[----:B------:R-:W-:Y:S02]  /*6150*/  FMNMX.FTZ R165, R66, R165, !PT ;  /* 0x000000a542a57209 */ /* 0x000fe40007810000 */
[----:B------:R-:W-:Y:S02]  /*6160*/  FSEL R168, R168, -INF , P4 ;  /* 0xff800000a8a87808 */ /* 0x000fe40002000000 */
[----:B------:R-:W-:Y:S02]  /*6170*/  FMNMX.FTZ R165, R74, R165, !PT ;  /* 0x000000a54aa57209 */ /* 0x000fe40007810000 */
[----:B------:R-:W-:-:S02]  /*6180*/  ISETP.GT.AND P4, PT, R39, 0x61, PT ;  /* 0x000000612700780c */ /* 0x000fc40003f84270 */
[----:B------:R-:W-:Y:S02]  /*6190*/  FMNMX.FTZ R165, R78, R165, !PT ;  /* 0x000000a54ea57209 */ /* 0x000fe40007810000 */
[----:B------:R-:W-:Y:S01]  /*61a0*/  FSEL R86, R35, -INF , P3 ;  /* 0xff80000023567808 */ /* 0x000fe20001800000 */
[----:B------:R-:W-:Y:S01]  /*61b0*/  FMUL.FTZ R35, R61, UR58 ;  /* 0x0000003a3d237c20 */ /* 0x000fe20008410000 */
[----:B------:R-:W-:Y:S02]  /*61c0*/  FMNMX.FTZ R165, R82, R165, !PT ;  /* 0x000000a552a57209 */ /* 0x000fe40007810000 */
[----:B------:R-:W-:Y:S02]  /*61d0*/  ISETP.GT.AND P3, PT, R39, 0x68, PT ;  /* 0x000000682700780c */ /* 0x000fe40003f64270 */
[----:B------:R-:W-:Y:S01]  /*61e0*/  FMNMX.FTZ R165, R164, R165, !PT ;  /* 0x000000a5a4a57209 */ /* 0x000fe20007810000 */
[----:B------:R-:W2:Y:S01]  /*61f0*/  MUFU.TANH R35, R35 ;  /* 0x0000002300237308 */ /* 0x000ea20000002400 */
[----:B------:R-:W-:-:S02]  /*6200*/  FSEL R170, R75, -INF , P4 ;  /* 0xff8000004baa7808 */ /* 0x000fc40002000000 */
[----:B------:R-:W-:Y:S02]  /*6210*/  FMNMX.FTZ R165, R166, R165, !PT ;  /* 0x000000a5a6a57209 */ /* 0x000fe40007810000 */
[----:B------:R-:W-:Y:S02]  /*6220*/  ISETP.GT.AND P4, PT, R39, 0x69, PT ;  /* 0x000000692700780c */ /* 0x000fe40003f84270 */
[----:B------:R-:W-:Y:S02]  /*6230*/  FMNMX.FTZ R165, R168, R165, !PT ;  /* 0x000000a5a8a57209 */ /* 0x000fe40007810000 */
[----:B------:R-:W-:Y:S01]  /*6240*/  FSEL R176, R37, -INF , P3 ;  /* 0xff80000025b07808 */ /* 0x000fe20001800000 */
[----:B------:R-:W-:Y:S01]  /*6250*/  FMUL.FTZ R37, R64, UR58 ;  /* 0x0000003a40257c20 */ /* 0x000fe20008410000 */
[----:B------:R-:W-:Y:S01]  /*6260*/  FMNMX.FTZ R165, R86, R165, !PT ;  /* 0x000000a556a57209 */ /* 0x000fe20007810000 */
[----:B------:R-:W4:Y:S01]  /*6270*/  SHFL.IDX PT, R64, R169, RZ, 0x1c1f ;  /* 0x001c1fffa9407589 */ /* 0x000f2200000e0000 */
[----:B------:R-:W-:-:S02]  /*6280*/  ISETP.GT.AND P3, PT, R39, 0x70, PT ;  /* 0x000000702700780c */ /* 0x000fc40003f64270 */
[----:B------:R-:W-:Y:S01]  /*6290*/  FMNMX.FTZ R165, R170, R165, !PT ;  /* 0x000000a5aaa57209 */ /* 0x000fe20007810000 */
[----:B------:R-:W5:Y:S01]  /*62a0*/  MUFU.TANH R37, R37 ;  /* 0x0000002500257308 */ /* 0x000f620000002400 */
[----:B------:R-:W-:Y:S02]  /*62b0*/  FSEL R178, R79, -INF , P4 ;  /* 0xff8000004fb27808 */ /* 0x000fe40002000000 */
[----:B------:R-:W-:Y:S02]  /*62c0*/  FMNMX.FTZ R165, R176, R165, !PT ;  /* 0x000000a5b0a57209 */ /* 0x000fe40007810000 */
[----:B------:R-:W-:Y:S02]  /*62d0*/  ISETP.GT.AND P4, PT, R39, 0x71, PT ;  /* 0x000000712700780c */ /* 0x000fe40003f84270 */
[----:B0-----:R-:W-:Y:S02]  /*62e0*/  FSEL R172, R6, -INF , P3 ;  /* 0xff80000006ac7808 */ /* 0x001fe40001800000 */
[----:B------:R-:W-:-:S02]  /*62f0*/  FMNMX.FTZ R165, R178, R165, !PT ;  /* 0x000000a5b2a57209 */ /* 0x000fc40007810000 */
[----:B------:R-:W-:Y:S02]  /*6300*/  ISETP.GT.AND P3, PT, R39, 0x78, PT ;  /* 0x000000782700780c */ /* 0x000fe40003f64270 */
[----:B------:R-:W-:Y:S02]  /*6310*/  FSEL R174, R83, -INF , P4 ;  /* 0xff80000053ae7808 */ /* 0x000fe40002000000 */
[----:B------:R-:W-:Y:S02]  /*6320*/  FMNMX.FTZ R165, R172, R165, !PT ;  /* 0x000000a5aca57209 */ /* 0x000fe40007810000 */
[----:B------:R-:W-:Y:S01]  /*6330*/  ISETP.GT.AND P4, PT, R39, 0x79, PT ;  /* 0x000000792700780c */ /* 0x000fe20003f84270 */
[----:B------:R-:W-:Y:S01]  /*6340*/  FMUL.FTZ R39, R65, UR58 ;  /* 0x0000003a41277c20 */ /* 0x000fe20008410000 */
[----:B-1----:R-:W-:Y:S01]  /*6350*/  FSEL R180, R5, -INF , P3 ;  /* 0xff80000005b47808 */ /* 0x002fe20001800000 */
[----:B----4-:R-:W-:Y:S01]  /*6360*/  IMAD.IADD R61, R57, 0x1, R64 ;  /* 0x00000001393d7824 */ /* 0x010fe200078e0240 */
[----:B------:R-:W-:Y:S01]  /*6370*/  FMNMX.FTZ R165, R174, R165, !PT ;  /* 0x000000a5aea57209 */ /* 0x000fe20007810000 */
[----:B------:R-:W0:Y:S01]  /*6380*/  LDC R5, c[0x0][0x988] ;  /* 0x00026200ff057b82 */ /* 0x000e220000000800 */
[----:B------:R-:W-:Y:S01]  /*6390*/  FSEL R60, R87, -INF , P4 ;  /* 0xff800000573c7808 */ /* 0x000fe20002000000 */
[----:B------:R-:W1:Y:S01]  /*63a0*/  MUFU.TANH R39, R39 ;  /* 0x0000002700277308 */ /* 0x000e620000002400 */
[----:B------:R-:W-:-:S02]  /*63b0*/  FMNMX.FTZ R165, R180, R165, !PT ;  /* 0x000000a5b4a57209 */ /* 0x000fc40007810000 */
[C---:B------:R-:W-:Y:S02]  /*63c0*/  ISETP.GT.AND P4, PT, R61.reuse, RZ, PT ;  /* 0x000000ff3d00720c */ /* 0x040fe40003f84270 */
[----:B------:R-:W-:Y:S02]  /*63d0*/  FMNMX.FTZ R165, R60, R165, !PT ;  /* 0x000000a53ca57209 */ /* 0x000fe40007810000 */
[C---:B------:R-:W-:Y:S02]  /*63e0*/  ISETP.GT.AND P5, PT, R61.reuse, 0x1, PT ;  /* 0x000000013d00780c */ /* 0x040fe40003fa4270 */
[----:B------:R-:W-:Y:S01]  /*63f0*/  FSEL R0, R0, -INF , P4 ;  /* 0xff80000000007808 */ /* 0x000fe20002000000 */
[----:B------:R-:W4:Y:S01]  /*6400*/  SHFL.BFLY PT, R6, R165, 0x2, 0x1f ;  /* 0x0c401f00a5067f89 */ /* 0x000f2200000e0000 */
[----:B------:R-:W-:Y:S02]  /*6410*/  ISETP.GT.AND P4, PT, R61, 0x8, PT ;  /* 0x000000083d00780c */ /* 0x000fe40003f84270 */
[----:B------:R-:W-:-:S02]  /*6420*/  FSEL R2, R2, -INF , P5 ;  /* 0xff80000002027808 */ /* 0x000fc40002800000 */
[----:B------:R-:W-:Y:S02]  /*6430*/  ISETP.GT.AND P5, PT, R61, 0x9, PT ;  /* 0x000000093d00780c */ /* 0x000fe40003fa4270 */
[----:B------:R-:W-:Y:S02]  /*6440*/  FSEL R68, R11, -INF , P4 ;  /* 0xff8000000b447808 */ /* 0x000fe40002000000 */
[C---:B------:R-:W-:Y:S02]  /*6450*/  ISETP.GT.AND P4, PT, R61.reuse, 0x10, PT ;  /* 0x000000103d00780c */ /* 0x040fe40003f84270 */
[----:B------:R-:W-:Y:S02]  /*6460*/  FSEL R72, R12, -INF , P5 ;  /* 0xff8000000c487808 */ /* 0x000fe40002800000 */
[----:B------:R-:W-:Y:S01]  /*6470*/  ISETP.GT.AND P5, PT, R61, 0x11, PT ;  /* 0x000000113d00780c */ /* 0x000fe20003fa4270 */
[----:B------:R-:W-:-:S03]  /*6480*/  WARPGROUP.DEPBAR.LE gsb0, 0x0 ;  /* 0x00008000000079c5 */ /* 0x000fc60000010000 */
[----:B------:R-:W-:Y:S01]  /*6490*/  FSEL R76, R14, -INF , P5 ;  /* 0xff8000000e4c7808 */ /* 0x000fe20002800000 */
[----:B------:R-:W-:Y:S01]  /*64a0*/  WARPGROUP.ARRIVE ;  /* 0x00000000000079c5 */ /* 0x000fe20000000000 */
[----:B------:R-:W-:Y:S02]  /*64b0*/  ISETP.GT.AND P5, PT, R61, 0x19, PT ;  /* 0x000000193d00780c */ /* 0x000fe40003fa4270 */
[----:B----4-:R-:W-:-:S03]  /*64c0*/  FMNMX.FTZ R6, R165, R6, !PT ;  /* 0x00000006a5067209 */ /* 0x010fc60007810000 */
[----:B------:R-:W-:Y:S01]  /*64d0*/  HGMMA.64x128x16.F32.BF16 R88, R156, gdesc[UR8].tnspB, R88, gsb0 ;  /* 0x41e000089c587df0 */ /* 0x000fe20008001858 */
[----:B------:R-:W-:Y:S02]  /*64e0*/  FSEL R20, R20, -INF , P5 ;  /* 0xff80000014147808 */ /* 0x000fe40002800000 */
[C---:B------:R-:W-:Y:S01]  /*64f0*/  ISETP.GT.AND P5, PT, R61.reuse, 0x21, PT ;  /* 0x000000213d00780c */ /* 0x040fe20003fa4270 */
[----:B------:R-:W4:Y:S03]  /*6500*/  SHFL.BFLY PT, R59, R6, 0x1, 0x1f ;  /* 0x0c201f00063b7f89 */ /* 0x000f2600000e0000 */
[----:B------:R-:W-:Y:S02]  /*6510*/  FSEL R80, R24, -INF , P5 ;  /* 0xff80000018507808 */ /* 0x000fe40002800000 */
[----:B------:R-:W-:Y:S02]  /*6520*/  ISETP.GT.AND P5, PT, R61, 0x29, PT ;  /* 0x000000293d00780c */ /* 0x000fe40003fa4270 */
[----:B----4-:R-:W-:Y:S01]  /*6530*/  FMNMX.FTZ R6, R6, R59, !PT ;  /* 0x0000003b06067209 */ /* 0x010fe20007810000 */
[----:B------:R-:W-:Y:S01]  /*6540*/  FMUL.FTZ R59, R84, UR58 ;  /* 0x0000003a543b7c20 */ /* 0x000fe20008410000 */
[----:B------:R-:W-:-:S02]  /*6550*/  FSEL R84, R26, -INF , P5 ;  /* 0xff8000001a547808 */ /* 0x000fc40002800000 */
[C---:B------:R-:W-:Y:S01]  /*6560*/  FSETP.NEU.FTZ.AND P3, PT, R6.reuse, -INF , PT ;  /* 0xff8000000600780b */ /* 0x040fe20003f7d000 */
[-C--:B0-----:R-:W-:Y:S01]  /*6570*/  FMUL.FTZ R65, R6, R5.reuse ;  /* 0x0000000506417220 */ /* 0x081fe20000410000 */
[----:B------:R-:W-:Y:S01]  /*6580*/  ISETP.GT.AND P5, PT, R61, 0x31, PT ;  /* 0x000000313d00780c */ /* 0x000fe20003fa4270 */
[----:B------:R-:W0:Y:S03]  /*6590*/  MUFU.TANH R59, R59 ;  /* 0x0000003b003b7308 */ /* 0x000e260000002400 */
[----:B------:R-:W-:Y:S02]  /*65a0*/  FSEL R57, R65, RZ, P3 ;  /* 0x000000ff41397208 */ /* 0x000fe40001800000 */
[----:B------:R-:W-:Y:S02]  /*65b0*/  FMNMX.FTZ R65, R0, R8, !PT ;  /* 0x0000000800417209 */ /* 0x000fe40007810000 */
[----:B------:R-:W-:Y:S01]  /*65c0*/  FSEL R160, R28, -INF , P5 ;  /* 0xff8000001ca07808 */ /* 0x000fe20002800000 */
        /* <DEDUP_REMOVED lines=22> */
[----:B------:R-:W-:Y:S01]  /*6730*/  MUFU.EX2 R181, R181 ;  /* 0x000000b500b57308 */ /* 0x000fe20000000800 */
        /* <DEDUP_REMOVED lines=16> */
[C---:B------:R-:W-:Y:S01]  /*6840*/  ISETP.GT.AND P4, PT, R61.reuse, 0x38, PT ;  /* 0x000000383d00780c */ /* 0x040fe20003f84270 */
        /* <DEDUP_REMOVED lines=11> */
[C---:B------:R-:W-:Y:S01]  /*6900*/  ISETP.GT.AND P4, PT, R61.reuse, 0x40, PT ;  /* 0x000000403d00780c */ /* 0x040fe20003f84270 */
[--C-:B------:R-:W-:Y:S01]  /*6910*/  FFMA.FTZ R66, R170, R5, -R57.reuse ;  /* 0x00000005aa427223 */ /* 0x100fe20000010839 */
[----:B------:R-:W-:Y:S01]  /*6920*/  FSEL R162, R30, -INF , P5 ;  /* 0xff8000001ea27808 */ /* 0x000fe20002800000 */
[----:B------:R-:W-:Y:S01]  /*6930*/  MUFU.EX2 R177, R177 ;  /* 0x000000b100b17308 */ /* 0x000fe20000000800 */
[----:B------:R-:W-:Y:S01]  /*6940*/  FMNMX.FTZ R65, R42, R65, !PT ;  /* 0x000000412a417209 */ /* 0x000fe20007810000 */
[-CC-:B------:R-:W-:Y:S01]  /*6950*/  FFMA.FTZ R30, R52, R5.reuse, -R57.reuse ;  /* 0x00000005341e7223 */ /* 0x180fe20000010839 */
[----:B------:R-:W-:Y:S01]  /*6960*/  ISETP.GT.AND P5, PT, R61, 0x41, PT ;  /* 0x000000413d00780c */ /* 0x000fe20003fa4270 */
[-CC-:B------:R-:W-:Y:S01]  /*6970*/  FFMA.FTZ R52, R62, R5.reuse, -R57.reuse ;  /* 0x000000053e347223 */ /* 0x180fe20000010839 */
[----:B------:R-:W-:Y:S01]  /*6980*/  FSEL R48, R31, -INF , P4 ;  /* 0xff8000001f307808 */ /* 0x000fe20002000000 */
[--C-:B------:R-:W-:Y:S01]  /*6990*/  FFMA.FTZ R62, R164, R5, -R57.reuse ;  /* 0x00000005a43e7223 */ /* 0x100fe20000010839 */
[----:B------:R-:W-:Y:S01]  /*69a0*/  FMNMX.FTZ R65, R162, R65, !PT ;  /* 0x00000041a2417209 */ /* 0x000fe20007810000 */
[----:B------:R-:W-:Y:S01]  /*69b0*/  MUFU.EX2 R24, R24 ;  /* 0x0000001800187308 */ /* 0x000fe20000000800 */
[C---:B------:R-:W-:Y:S01]  /*69c0*/  ISETP.GT.AND P4, PT, R61.reuse, 0x48, PT ;  /* 0x000000483d00780c */ /* 0x040fe20003f84270 */
[-CC-:B------:R-:W-:Y:S01]  /*69d0*/  FFMA.FTZ R163, R166, R5.reuse, -R57.reuse ;  /* 0x00000005a6a37223 */ /* 0x180fe20000010839 */
[----:B------:R-:W-:Y:S01]  /*69e0*/  FSEL R32, R32, -INF , P5 ;  /* 0xff80000020207808 */ /* 0x000fe20002800000 */
[--C-:B------:R-:W-:Y:S01]  /*69f0*/  FFMA.FTZ R56, R78, R5, -R57.reuse ;  /* 0x000000054e387223 */ /* 0x100fe20000010839 */
[----:B------:R-:W-:Y:S01]  /*6a00*/  FMNMX.FTZ R65, R48, R65, !PT ;  /* 0x0000004130417209 */ /* 0x000fe20007810000 */
[----:B------:R-:W-:Y:S01]  /*6a10*/  FFMA.FTZ R161, R82, R5, -R57 ;  /* 0x0000000552a17223 */ /* 0x000fe20000010839 */
[----:B------:R-:W-:Y:S01]  /*6a20*/  ISETP.GT.AND P5, PT, R61, 0x49, PT ;  /* 0x000000493d00780c */ /* 0x000fe20003fa4270 */
[----:B------:R-:W-:Y:S01]  /*6a30*/  MUFU.EX2 R179, R179 ;  /* 0x000000b300b37308 */ /* 0x000fe20000000800 */
[----:B---3--:R-:W-:-:S02]  /*6a40*/  FSEL R182, R33, -INF , P4 ;  /* 0xff80000021b67808 */ /* 0x008fc40002000000 */
[----:B------:R-:W-:Y:S02]  /*6a50*/  FMNMX.FTZ R65, R32, R65, !PT ;  /* 0x0000004120417209 */ /* 0x000fe40007810000 */
[----:B------:R-:W-:Y:S02]  /*6a60*/  ISETP.GT.AND P4, PT, R61, 0x50, PT ;  /* 0x000000503d00780c */ /* 0x000fe40003f84270 */
[----:B--2---:R-:W-:Y:S01]  /*6a70*/  FSEL R232, R35, -INF , P5 ;  /* 0xff80000023e87808 */ /* 0x004fe20002800000 */
[----:B------:R-:W-:Y:S01]  /*6a80*/  MUFU.EX2 R26, R26 ;  /* 0x0000001a001a7308 */ /* 0x000fe20000000800 */
[----:B------:R-:W-:Y:S02]  /*6a90*/  FMNMX.FTZ R65, R182, R65, !PT ;  /* 0x00000041b6417209 */ /* 0x000fe40007810000 */
[----:B------:R-:W-:Y:S02]  /*6aa0*/  ISETP.GT.AND P5, PT, R61, 0x51, PT ;  /* 0x000000513d00780c */ /* 0x000fe40003fa4270 */
[----:B-----5:R-:W-:-:S02]  /*6ab0*/  FSEL R50, R37, -INF , P4 ;  /* 0xff80000025327808 */ /* 0x020fc40002000000 */
[----:B------:R-:W-:Y:S01]  /*6ac0*/  FMNMX.FTZ R65, R232, R65, !PT ;  /* 0x00000041e8417209 */ /* 0x000fe20007810000 */
[----:B------:R-:W-:Y:S01]  /*6ad0*/  MUFU.EX2 R173, R173 ;  /* 0x000000ad00ad7308 */ /* 0x000fe20000000800 */
[----:B------:R-:W-:Y:S02]  /*6ae0*/  ISETP.GT.AND P4, PT, R61, 0x58, PT ;  /* 0x000000583d00780c */ /* 0x000fe40003f84270 */
[----:B-1----:R-:W-:Y:S02]  /*6af0*/  FSEL R234, R39, -INF , P5 ;  /* 0xff80000027ea7808 */ /* 0x002fe40002800000 */
[----:B------:R-:W-:Y:S02]  /*6b00*/  FMNMX.FTZ R65, R50, R65, !PT ;  /* 0x0000004132417209 */ /* 0x000fe40007810000 */
[----:B------:R-:W-:Y:S01]  /*6b10*/  ISETP.GT.AND P5, PT, R61, 0x59, PT ;  /* 0x000000593d00780c */ /* 0x000fe20003fa4270 */
[----:B------:R-:W-:Y:S01]  /*6b20*/  MUFU.EX2 R28, R28 ;  /* 0x0000001c001c7308 */ /* 0x000fe20000000800 */
[----:B------:R-:W-:-:S02]  /*6b30*/  FSEL R236, R41, -INF , P4 ;  /* 0xff80000029ec7808 */ /* 0x000fc40002000000 */
[----:B------:R-:W-:Y:S02]  /*6b40*/  FMNMX.FTZ R65, R234, R65, !PT ;  /* 0x00000041ea417209 */ /* 0x000fe40007810000 */
[----:B------:R-:W-:Y:S01]  /*6b50*/  ISETP.GT.AND P4, PT, R61, 0x60, PT ;  /* 0x000000603d00780c */ /* 0x000fe20003f84270 */
[----:B------:R-:W-:Y:S02]  /*6b60*/  WARPGROUP.DEPBAR.LE gsb0, 0x0 ;  /* 0x00008000000079c5 */ /* 0x000fe40000010000 */
[----:B------:R-:W-:Y:S01]  /*6b70*/  FSEL R43, R43, -INF , P5 ;  /* 0xff8000002b2b7808 */ /* 0x000fe20002800000 */
[----:B------:R-:W-:Y:S01]  /*6b80*/  WARPGROUP.ARRIVE ;  /* 0x00000000000079c5 */ /* 0x000fe20000000000 */
[----:B------:R-:W-:Y:S01]  /*6b90*/  FMNMX.FTZ R12, R236, R65, !PT ;  /* 0x00000041ec0c7209 */ /* 0x000fe20007810000 */
[----:B------:R-:W-:Y:S01]  /*6ba0*/  MUFU.EX2 R175, R175 ;  /* 0x000000af00af7308 */ /* 0x000fe20000000800 */
[----:B------:R-:W-:Y:S02]  /*6bb0*/  ISETP.GT.AND P5, PT, R61, 0x61, PT ;  /* 0x000000613d00780c */ /* 0x000fe40003fa4270 */
[----:B------:R-:W-:-:S02]  /*6bc0*/  FSEL R45, R45, -INF , P4 ;  /* 0xff8000002d2d7808 */ /* 0x000fc40002000000 */
[----:B------:R-:W-:Y:S02]  /*6bd0*/  FMNMX.FTZ R12, R43, R12, !PT ;  /* 0x0000000c2b0c7209 */ /* 0x000fe40007810000 */
[----:B------:R-:W-:Y:S01]  /*6be0*/  ISETP.GT.AND P4, PT, R61, 0x68, PT ;  /* 0x000000683d00780c */ /* 0x000fe20003f84270 */
[----:B------:R-:W-:Y:S01]  /*6bf0*/  MUFU.EX2 R30, R30 ;  /* 0x0000001e001e7308 */ /* 0x000fe20000000800 */
[----:B------:R-:W-:Y:S02]  /*6c00*/  FSEL R47, R47, -INF , P5 ;  /* 0xff8000002f2f7808 */ /* 0x000fe40002800000 */
[----:B------:R-:W-:Y:S02]  /*6c10*/  FMNMX.FTZ R12, R45, R12, !PT ;  /* 0x0000000c2d0c7209 */ /* 0x000fe40007810000 */
[----:B------:R-:W-:Y:S02]  /*6c20*/  ISETP.GT.AND P5, PT, R61, 0x69, PT ;  /* 0x000000693d00780c */ /* 0x000fe40003fa4270 */
[----:B------:R-:W-:Y:S01]  /*6c30*/  FSEL R49, R49, -INF , P4 ;  /* 0xff80000031317808 */ /* 0x000fe20002000000 */
[----:B------:R-:W-:Y:S01]  /*6c40*/  MUFU.EX2 R169, R169 ;  /* 0x000000a900a97308 */ /* 0x000fe20000000800 */
[----:B------:R-:W-:-:S02]  /*6c50*/  FMNMX.FTZ R12, R47, R12, !PT ;  /* 0x0000000c2f0c7209 */ /* 0x000fc40007810000 */
[----:B------:R-:W-:Y:S02]  /*6c60*/  ISETP.GT.AND P4, PT, R61, 0x70, PT ;  /* 0x000000703d00780c */ /* 0x000fe40003f84270 */
[----:B------:R-:W-:Y:S02]  /*6c70*/  FSEL R51, R51, -INF , P5 ;  /* 0xff80000033337808 */ /* 0x000fe40002800000 */
[----:B------:R-:W-:Y:S01]  /*6c80*/  FMNMX.FTZ R12, R49, R12, !PT ;  /* 0x0000000c310c7209 */ /* 0x000fe20007810000 */
[----:B------:R-:W-:Y:S01]  /*6c90*/  MUFU.EX2 R46, R46 ;  /* 0x0000002e002e7308 */ /* 0x000fe20000000800 */
[----:B------:R-:W-:Y:S02]  /*6ca0*/  ISETP.GT.AND P5, PT, R61, 0x71, PT ;  /* 0x000000713d00780c */ /* 0x000fe40003fa4270 */
[----:B------:R-:W-:Y:S02]  /*6cb0*/  FSEL R53, R53, -INF , P4 ;  /* 0xff80000035357808 */ /* 0x000fe40002000000 */
[----:B------:R-:W-:-:S02]  /*6cc0*/  FMNMX.FTZ R12, R51, R12, !PT ;  /* 0x0000000c330c7209 */ /* 0x000fc40007810000 */
[----:B------:R-:W-:Y:S01]  /*6cd0*/  ISETP.GT.AND P4, PT, R61, 0x78, PT ;  /* 0x000000783d00780c */ /* 0x000fe20003f84270 */
[----:B------:R-:W-:Y:S01]  /*6ce0*/  MUFU.EX2 R171, R171 ;  /* 0x000000ab00ab7308 */ /* 0x000fe20000000800 */
[----:B------:R-:W-:Y:S02]  /*6cf0*/  FSEL R55, R55, -INF , P5 ;  /* 0xff80000037377808 */ /* 0x000fe40002800000 */
[----:B------:R-:W-:Y:S02]  /*6d00*/  FMNMX.FTZ R12, R53, R12, !PT ;  /* 0x0000000c350c7209 */ /* 0x000fe40007810000 */
[----:B------:R-:W-:Y:S02]  /*6d10*/  ISETP.GT.AND P5, PT, R61, 0x79, PT ;  /* 0x000000793d00780c */ /* 0x000fe40003fa4270 */
[----:B0-----:R-:W-:Y:S01]  /*6d20*/  FSEL R59, R59, -INF , P4 ;  /* 0xff8000003b3b7808 */ /* 0x001fe20002000000 */
[----:B------:R-:W-:Y:S01]  /*6d30*/  MUFU.EX2 R52, R52 ;  /* 0x0000003400347308 */ /* 0x000fe20000000800 */
[----:B------:R-:W-:-:S02]  /*6d40*/  FMNMX.FTZ R12, R55, R12, !PT ;  /* 0x0000000c370c7209 */ /* 0x000fc40007810000 */
[----:B------:R-:W-:Y:S02]  /*6d50*/  FSEL R63, R63, -INF , P5 ;  /* 0xff8000003f3f7808 */ /* 0x000fe40002800000 */
[----:B------:R-:W-:-:S03]  /*6d60*/  FMNMX.FTZ R12, R59, R12, !PT ;  /* 0x0000000c3b0c7209 */ /* 0x000fc60007810000 */
[----:B------:R-:W-:Y:S01]  /*6d70*/  MUFU.EX2 R165, R165 ;  /* 0x000000a500a57308 */ /* 0x000fe20000000800 */
[----:B------:R-:W-:-:S05]  /*6d80*/  FMNMX.FTZ R12, R63, R12, !PT ;  /* 0x0000000c3f0c7209 */ /* 0x000fca0007810000 */
[----:B------:R-:W0:Y:S02]  /*6d90*/  SHFL.BFLY PT, R11, R12, 0x2, 0x1f ;  /* 0x0c401f000c0b7f89 */ /* 0x000e2400000e0000 */
[----:B------:R-:W-:Y:S08]  /*6da0*/  MUFU.EX2 R54, R54 ;  /* 0x0000003600367308 */ /* 0x000ff00000000800 */
[----:B------:R-:W-:Y:S08]  /*6db0*/  MUFU.EX2 R167, R167 ;  /* 0x000000a700a77308 */ /* 0x000ff00000000800 */
[----:B------:R-:W-:Y:S01]  /*6dc0*/  MUFU.EX2 R56, R56 ;  /* 0x0000003800387308 */ /* 0x000fe20000000800 */
[----:B0-----:R-:W-:Y:S01]  /*6dd0*/  FMNMX.FTZ R15, R12, R11, !PT ;  /* 0x0000000b0c0f7209 */ /* 0x001fe20007810000 */
[----:B------:R-:W-:-:S06]  /*6de0*/  FFMA.FTZ R11, R86, R5, -R57 ;  /* 0x00000005560b7223 */ /* 0x000fcc0000010839 */
[----:B------:R-:W-:Y:S01]  /*6df0*/  MUFU.EX2 R161, R161 ;  /* 0x000000a100a17308 */ /* 0x000fe20000000800 */
[----:B------:R-:W0:Y:S07]  /*6e00*/  SHFL.BFLY PT, R12, R15, 0x1, 0x1f ;  /* 0x0c201f000f0c7f89 */ /* 0x000e2e00000e0000 */
[----:B------:R-:W-:Y:S08]  /*6e10*/  MUFU.EX2 R62, R62 ;  /* 0x0000003e003e7308 */ /* 0x000ff00000000800 */
[----:B------:R-:W-:Y:S08]  /*6e20*/  MUFU.EX2 R163, R163 ;  /* 0x000000a300a37308 */ /* 0x000ff00000000800 */
[----:B------:R-:W-:Y:S01]  /*6e30*/  MUFU.EX2 R58, R58 ;  /* 0x0000003a003a7308 */ /* 0x000fe20000000800 */
[----:B0-----:R-:W-:Y:S01]  /*6e40*/  FMNMX.FTZ R12, R15, R12, !PT ;  /* 0x0000000c0f0c7209 */ /* 0x001fe20007810000 */
[-CC-:B------:R-:W-:Y:S01]  /*6e50*/  FFMA.FTZ R15, R172, R5.reuse, -R57.reuse ;  /* 0x00000005ac0f7223 */ /* 0x180fe20000010839 */
[----:B------:R-:W-:-:S02]  /*6e60*/  FFMA.FTZ R57, R60, R5, -R57 ;  /* 0x000000053c397223 */ /* 0x000fc40000010839 */
[C---:B------:R-:W-:Y:S01]  /*6e70*/  FSETP.NEU.FTZ.AND P4, PT, R12.reuse, -INF , PT ;  /* 0xff8000000c00780b */ /* 0x040fe20003f9d000 */
[----:B------:R-:W-:Y:S02]  /*6e80*/  FMUL.FTZ R27, R12, R5 ;  /* 0x000000050c1b7220 */ /* 0x000fe40000410000 */
[----:B------:R-:W-:Y:S03]  /*6e90*/  MUFU.EX2 R11, R11 ;  /* 0x0000000b000b7308 */ /* 0x000fe60000000800 */
[----:B------:R-:W-:-:S05]  /*6ea0*/  FSEL R27, R27, RZ, P4 ;  /* 0x000000ff1b1b7208 */ /* 0x000fca0002000000 */
[----:B------:R-:W-:Y:S01]  /*6eb0*/  MUFU.EX2 R66, R66 ;  /* 0x0000004200427308 */ /* 0x000fe20000000800 */
[-CC-:B------:R-:W-:Y:S01]  /*6ec0*/  FFMA.FTZ R33, R20, R5.reuse, -R27.reuse ;  /* 0x0000000514217223 */ /* 0x180fe2000001081b */
[----:B------:R-:W-:Y:S01]  /*6ed0*/  IMAD.U32 R20, RZ, RZ, UR7 ;  /* 0x00000007ff147e24 */ /* 0x000fe2000f8e00ff */
[----:B------:R-:W-:Y:S01]  /*6ee0*/  UMOV UR7, 0x40000040 ;  /* 0x4000004000077882 */ /* 0x000fe20000000000 */
[-CC-:B------:R-:W-:Y:S01]  /*6ef0*/  FFMA.FTZ R25, R0, R5.reuse, -R27.reuse ;  /* 0x0000000500197223 */ /* 0x180fe2000001081b */
[----:B------:R-:W-:Y:S01]  /*6f00*/  HGMMA.64x128x16.F32.BF16 R88, R152, gdesc[UR4].tnspB, R88, gsb0 ;  /* 0x41e0000498587df0 */ /* 0x000fe20008001858 */
[----:B------:R-:W-:Y:S01]  /*6f10*/  FSEL R0, R6, RZ, P3 ;  /* 0x000000ff06007208 */ /* 0x000fe20001800000 */
[-CC-:B------:R-:W-:Y:S01]  /*6f20*/  FFMA.FTZ R180, R2, R5.reuse, -R27.reuse ;  /* 0x0000000502b47223 */ /* 0x180fe2000001081b */
[-CC-:B------:R-:W-:Y:S01]  /*6f30*/  FFMA.FTZ R29, R68, R5.reuse, -R27.reuse ;  /* 0x00000005441d7223 */ /* 0x180fe2000001081b */
[-C--:B------:R-:W-:Y:S01]  /*6f40*/  FFMA.FTZ R68, R72, R5.reuse, -R27 ;  /* 0x0000000548447223 */ /* 0x080fe2000001081b */
[----:B------:R-:W-:Y:S01]  /*6f50*/  MUFU.EX2 R25, R25 ;  /* 0x0000001900197308 */ /* 0x000fe20000000800 */
[----:B------:R-:W-:Y:S01]  /*6f60*/  FADD.FTZ R0, -R0, R7 ;  /* 0x0000000700007221 */ /* 0x000fe20000010100 */
[----:B------:R-:W-:Y:S01]  /*6f70*/  FSEL R7, R12, RZ, P4 ;  /* 0x000000ff0c077208 */ /* 0x000fe20002000000 */
[-CC-:B------:R-:W-:Y:S01]  /*6f80*/  FFMA.FTZ R176, R36, R5.reuse, -R27.reuse ;  /* 0x0000000524b07223 */ /* 0x180fe2000001081b */
[-CC-:B------:R-:W-:Y:S01]  /*6f90*/  FFMA.FTZ R31, R76, R5.reuse, -R27.reuse ;  /* 0x000000054c1f7223 */ /* 0x180fe2000001081b */
[-C--:B------:R-:W-:Y:S01]  /*6fa0*/  FMUL.FTZ R0, R0, R5.reuse ;  /* 0x0000000500007220 */ /* 0x080fe20000410000 */
[-CC-:B------:R-:W-:Y:S01]  /*6fb0*/  FFMA.FTZ R178, R34, R5.reuse, -R27.reuse ;  /* 0x0000000522b27223 */ /* 0x180fe2000001081b */
[----:B------:R-:W-:Y:S01]  /*6fc0*/  FADD.FTZ R2, -R7, R8 ;  /* 0x0000000807027221 */ /* 0x000fe20000010100 */
[----:B------:R-:W-:Y:S01]  /*6fd0*/  IMAD.U32 R8, RZ, RZ, UR59 ;  /* 0x0000003bff087e24 */ /* 0x000fe2000f8e00ff */
[----:B------:R-:W-:Y:S01]  /*6fe0*/  MUFU.EX2 R180, R180 ;  /* 0x000000b400b47308 */ /* 0x000fe20000000800 */
[-C--:B------:R-:W-:Y:S01]  /*6ff0*/  FFMA.FTZ R172, R40, R5.reuse, -R27 ;  /* 0x0000000528ac7223 */ /* 0x080fe2000001081b */
[----:B------:R-:W-:Y:S01]  /*7000*/  FMUL.FTZ R2, R2, R5 ;  /* 0x0000000502027220 */ /* 0x000fe20000410000 */
[----:B------:R-:W-:-:S02]  /*7010*/  @!P1 VIADD R8, R8, 0x34840 ;  /* 0x0003484008089836 */ /* 0x000fc40000000000 */
[-CC-:B------:R-:W-:Y:S01]  /*7020*/  FFMA.FTZ R35, R80, R5.reuse, -R27.reuse ;  /* 0x0000000550237223 */ /* 0x180fe2000001081b */
[-CC-:B------:R-:W-:Y:S01]  /*7030*/  FFMA.FTZ R174, R38, R5.reuse, -R27.reuse ;  /* 0x0000000526ae7223 */ /* 0x180fe2000001081b */
[-CC-:B------:R-:W-:Y:S01]  /*7040*/  FFMA.FTZ R37, R84, R5.reuse, -R27.reuse ;  /* 0x0000000554257223 */ /* 0x180fe2000001081b */
[-CC-:B------:R-:W-:Y:S01]  /*7050*/  FFMA.FTZ R156, R45, R5.reuse, -R27.reuse ;  /* 0x000000052d9c7223 */ /* 0x180fe2000001081b */
[----:B------:R-:W0:Y:S01]  /*7060*/  MUFU.EX2 R2, R2 ;  /* 0x0000000200027308 */ /* 0x000e220000000800 */
[----:B------:R-:W-:Y:S01]  /*7070*/  @!P1 PRMT R8, RZ, 0x654, R8 ;  /* 0x00000654ff089816 */ /* 0x000fe20000000008 */
        /* <DEDUP_REMOVED lines=13> */
[-C--:B------:R-:W-:Y:S01]  /*7150*/  FFMA.FTZ R49, R49, R5.reuse, -R27 ;  /* 0x0000000531317223 */ /* 0x080fe2000001081b */
[----:B------:R-:W2:Y:S01]  /*7160*/  MUFU.EX2 R29, R29 ;  /* 0x0000001d001d7308 */ /* 0x000ea20000000800 */
[----:B0-----:R-:W-:Y:S01]  /*7170*/  FFMA.FTZ R61, R2, R4, R25 ;  /* 0x00000004023d7223 */ /* 0x001fe20000010019 */
[-CC-:B------:R-:W-:Y:S01]  /*7180*/  FFMA.FTZ R51, R51, R5.reuse, -R27.reuse ;  /* 0x0000000533337223 */ /* 0x180fe2000001081b */
[-CC-:B------:R-:W-:Y:S01]  /*7190*/  FFMA.FTZ R53, R53, R5.reuse, -R27.reuse ;  /* 0x0000000535357223 */ /* 0x180fe2000001081b */
[-C--:B------:R-:W-:Y:S01]  /*71a0*/  FFMA.FTZ R55, R55, R5.reuse, -R27 ;  /* 0x0000000537377223 */ /* 0x080fe2000001081b */
[C---:B------:R-:W-:Y:S01]  /*71b0*/  FADD.FTZ R4, R180.reuse, R61 ;  /* 0x0000003db4047221 */ /* 0x040fe20000010000 */
[----:B------:R-:W-:Y:S01]  /*71c0*/  FFMA.FTZ R59, R59, R5, -R27 ;  /* 0x000000053b3b7223 */ /* 0x000fe2000001081b */
[----:B------:R-:W-:Y:S01]  /*71d0*/  F2FP.BF16.F32.PACK_AB R180, R180, R25 ;  /* 0x00000019b4b4723e */ /* 0x000fe200000010ff */
[----:B------:R-:W0:Y:S01]  /*71e0*/  MUFU.EX2 R68, R68 ;  /* 0x0000004400447308 */ /* 0x000e220000000800 */
[----:B-1----:R-:W-:Y:S01]  /*71f0*/  FFMA.FTZ R65, R0, R3, R181 ;  /* 0x0000000300417223 */ /* 0x002fe200000100b5 */
[C---:B------:R-:W-:Y:S01]  /*7200*/  ISETP.GT.AND P3, PT, R10.reuse, R9, PT ;  /* 0x000000090a00720c */ /* 0x040fe20003f64270 */
[----:B------:R-:W-:Y:S01]  /*7210*/  VIADD R10, R10, 0xffffffff ;  /* 0xffffffff0a0a7836 */ /* 0x000fe20000000000 */
[----:B------:R-:W-:-:S02]  /*7220*/  F2FP.BF16.F32.PACK_AB R181, R64, R181 ;  /* 0x000000b540b5723e */ /* 0x000fc400000010ff */
[----:B------:R-:W-:Y:S02]  /*7230*/  F2FP.BF16.F32.PACK_AB R157, R66, R11 ;  /* 0x0000000b429d723e */ /* 0x000fe400000010ff */
[----:B------:R-:W1:Y:S01]  /*7240*/  MUFU.EX2 R176, R176 ;  /* 0x000000b000b07308 */ /* 0x000e620000000800 */
[----:B--2---:R-:W-:-:S07]  /*7250*/  FADD.FTZ R61, R29, R4 ;  /* 0x000000041d3d7221 */ /* 0x004fce0000010000 */
[----:B------:R-:W2:Y:S01]  /*7260*/  MUFU.EX2 R31, R31 ;  /* 0x0000001f001f7308 */ /* 0x000ea20000000800 */
[C---:B0-----:R-:W-:Y:S01]  /*7270*/  FADD.FTZ R61, R68.reuse, R61 ;  /* 0x0000003d443d7221 */ /* 0x041fe20000010000 */
[----:B------:R-:W-:-:S06]  /*7280*/  F2FP.BF16.F32.PACK_AB R182, R68, R29 ;  /* 0x0000001d44b6723e */ /* 0x000fcc00000010ff */
[----:B------:R-:W0:Y:S08]  /*7290*/  MUFU.EX2 R178, R178 ;  /* 0x000000b200b27308 */ /* 0x000e300000000800 */
[----:B------:R-:W3:Y:S08]  /*72a0*/  MUFU.EX2 R33, R33 ;  /* 0x0000002100217308 */ /* 0x000ef00000000800 */
[----:B------:R-:W4:Y:S08]  /*72b0*/  MUFU.EX2 R172, R172 ;  /* 0x000000ac00ac7308 */ /* 0x000f300000000800 */
        /* <DEDUP_REMOVED lines=9> */
[----:B-1----:R-:W-:-:S07]  /*7350*/  @!P1 VIADD R8, R20, 0x34860 ;  /* 0x0003486014089836 */ /* 0x002fce0000000000 */
[----:B------:R-:W1:Y:S01]  /*7360*/  MUFU.EX2 R164, R164 ;  /* 0x000000a400a47308 */ /* 0x000e620000000800 */
[----:B------:R-:W-:Y:S01]  /*7370*/  @!P1 PRMT R20, RZ, 0x654, R8 ;  /* 0x00000654ff149816 */ /* 0x000fe20000000008 */
[----:B------:R-:W-:-:S03]  /*7380*/  FADD.FTZ R8, R64, R65 ;  /* 0x0000004140087221 */ /* 0x000fc60000010000 */
[----:B------:R0:W-:Y:S01]  /*7390*/  @!P1 SYNCS.ARRIVE.TRANS64.RED.A1T0 RZ, [R20+URZ], RZ ;  /* 0x000000ff14ff99a7 */ /* 0x0001e2000810043f */
[----:B------:R-:W-:Y:S01]  /*73a0*/  FADD.FTZ R65, R183, R8 ;  /* 0x00000008b7417221 */ /* 0x000fe20000010000 */
[----:B------:R-:W-:Y:S01]  /*73b0*/  FADD.FTZ R8, R176, R61 ;  /* 0x0000003db0087221 */ /* 0x000fe20000010000 */
[----:B------:R-:W1:Y:S01]  /*73c0*/  MUFU.EX2 R7, R7 ;  /* 0x0000000700077308 */ /* 0x000e620000000800 */
[C---:B--2---:R-:W-:Y:S01]  /*73d0*/  F2FP.BF16.F32.PACK_AB R176, R31.reuse, R176 ;  /* 0x000000b01fb0723e */ /* 0x044fe200000010ff */
[C---:B------:R-:W-:Y:S01]  /*73e0*/  FADD.FTZ R4, R14.reuse, R65 ;  /* 0x000000410e047221 */ /* 0x040fe20000010000 */
[----:B------:R-:W-:Y:S01]  /*73f0*/  FADD.FTZ R65, R31, R8 ;  /* 0x000000081f417221 */ /* 0x000fe20000010000 */
[----:B------:R-:W-:Y:S02]  /*7400*/  F2FP.BF16.F32.PACK_AB R183, R14, R183 ;  /* 0x000000b70eb7723e */ /* 0x000fe400000010ff */
[----:B------:R-:W-:Y:S01]  /*7410*/  FADD.FTZ R61, R177, R4 ;  /* 0x00000004b13d7221 */ /* 0x000fe20000010000 */
[----:B0-----:R-:W-:Y:S01]  /*7420*/  FADD.FTZ R20, R178, R65 ;  /* 0x00000041b2147221 */ /* 0x001fe20000010000 */
[-CC-:B------:R-:W-:Y:S01]  /*7430*/  FFMA.FTZ R4, R43, R5.reuse, -R27.reuse ;  /* 0x000000052b047223 */ /* 0x180fe2000001081b */
[----:B------:R-:W-:Y:S01]  /*7440*/  FFMA.FTZ R27, R63, R5, -R27 ;  /* 0x000000053f1b7223 */ /* 0x000fe2000001081b */
[C---:B------:R-:W-:Y:S01]  /*7450*/  FADD.FTZ R8, R24.reuse, R61 ;  /* 0x0000003d18087221 */ /* 0x040fe20000010000 */
[----:B---3--:R-:W-:Y:S01]  /*7460*/  FADD.FTZ R61, R33, R20 ;  /* 0x00000014213d7221 */ /* 0x008fe20000010000 */
[----:B------:R-:W0:Y:S01]  /*7470*/  MUFU.EX2 R166, R166 ;  /* 0x000000a600a67308 */ /* 0x000e220000000800 */
[----:B------:R-:W-:Y:S01]  /*7480*/  F2FP.BF16.F32.PACK_AB R177, R24, R177 ;  /* 0x000000b118b1723e */ /* 0x000fe200000010ff */
[----:B------:R-:W-:Y:S01]  /*7490*/  FADD.FTZ R45, R179, R8 ;  /* 0x00000008b32d7221 */ /* 0x000fe20000010000 */
[----:B----4-:R-:W-:Y:S01]  /*74a0*/  FADD.FTZ R20, R172, R61 ;  /* 0x0000003dac147221 */ /* 0x010fe20000010000 */
[----:B------:R-:W-:-:S02]  /*74b0*/  F2FP.BF16.F32.PACK_AB R178, R33, R178 ;  /* 0x000000b221b2723e */ /* 0x000fc400000010ff */
[C---:B------:R-:W-:Y:S01]  /*74c0*/  FADD.FTZ R8, R26.reuse, R45 ;  /* 0x0000002d1a087221 */ /* 0x040fe20000010000 */
[----:B-----5:R-:W-:Y:S01]  /*74d0*/  FADD.FTZ R65, R35, R20 ;  /* 0x0000001423417221 */ /* 0x020fe20000010000 */
[----:B------:R2:W-:Y:S01]  /*74e0*/  MUFU.EX2 R45, R4 ;  /* 0x00000004002d7308 */ /* 0x0005e20000000800 */
[----:B------:R-:W-:Y:S01]  /*74f0*/  F2FP.BF16.F32.PACK_AB R179, R26, R179 ;  /* 0x000000b31ab3723e */ /* 0x000fe200000010ff */
[----:B------:R-:W-:Y:S01]  /*7500*/  FADD.FTZ R61, R173, R8 ;  /* 0x00000008ad3d7221 */ /* 0x000fe20000010000 */
[----:B------:R-:W-:Y:S01]  /*7510*/  FADD.FTZ R20, R174, R65 ;  /* 0x00000041ae147221 */ /* 0x000fe20000010000 */
[----:B------:R-:W-:Y:S02]  /*7520*/  F2FP.BF16.F32.PACK_AB R172, R35, R172 ;  /* 0x000000ac23ac723e */ /* 0x000fe400000010ff */
[C---:B------:R-:W-:Y:S01]  /*7530*/  FADD.FTZ R8, R28.reuse, R61 ;  /* 0x0000003d1c087221 */ /* 0x040fe20000010000 */
[----:B------:R-:W-:Y:S01]  /*7540*/  FADD.FTZ R63, R37, R20 ;  /* 0x00000014253f7221 */ /* 0x000fe20000010000 */
[----:B------:R-:W3:Y:S01]  /*7550*/  MUFU.EX2 R3, R232 ;  /* 0x000000e800037308 */ /* 0x000ee20000000800 */
[----:B------:R-:W-:Y:S01]  /*7560*/  F2FP.BF16.F32.PACK_AB R173, R28, R173 ;  /* 0x000000ad1cad723e */ /* 0x000fe200000010ff */
[----:B------:R-:W-:Y:S01]  /*7570*/  FADD.FTZ R61, R175, R8 ;  /* 0x00000008af3d7221 */ /* 0x000fe20000010000 */
[----:B--2---:R-:W-:Y:S01]  /*7580*/  FADD.FTZ R4, R168, R63 ;  /* 0x0000003fa8047221 */ /* 0x004fe20000010000 */
[----:B------:R-:W-:-:S02]  /*7590*/  F2FP.BF16.F32.PACK_AB R174, R37, R174 ;  /* 0x000000ae25ae723e */ /* 0x000fc400000010ff */
[C---:B------:R-:W-:Y:S01]  /*75a0*/  FADD.FTZ R8, R30.reuse, R61 ;  /* 0x0000003d1e087221 */ /* 0x040fe20000010000 */
[----:B------:R-:W-:Y:S01]  /*75b0*/  FADD.FTZ R63, R39, R4 ;  /* 0x00000004273f7221 */ /* 0x000fe20000010000 */
[----:B------:R-:W2:Y:S01]  /*75c0*/  MUFU.EX2 R160, R160 ;  /* 0x000000a000a07308 */ /* 0x000ea20000000800 */
[----:B------:R-:W-:Y:S01]  /*75d0*/  F2FP.BF16.F32.PACK_AB R175, R30, R175 ;  /* 0x000000af1eaf723e */ /* 0x000fe200000010ff */
[----:B------:R-:W-:Y:S01]  /*75e0*/  FADD.FTZ R61, R169, R8 ;  /* 0x00000008a93d7221 */ /* 0x000fe20000010000 */
[----:B------:R-:W-:Y:S01]  /*75f0*/  FADD.FTZ R8, R170, R63 ;  /* 0x0000003faa087221 */ /* 0x000fe20000010000 */
[----:B------:R-:W-:Y:S02]  /*7600*/  F2FP.BF16.F32.PACK_AB R168, R39, R168 ;  /* 0x000000a827a8723e */ /* 0x000fe400000010ff */
[C---:B------:R-:W-:Y:S01]  /*7610*/  FADD.FTZ R4, R46.reuse, R61 ;  /* 0x0000003d2e047221 */ /* 0x040fe20000010000 */
[----:B------:R-:W-:Y:S01]  /*7620*/  FADD.FTZ R31, R41, R8 ;  /* 0x00000008291f7221 */ /* 0x000fe20000010000 */
[----:B------:R-:W4:Y:S01]  /*7630*/  MUFU.EX2 R43, R234 ;  /* 0x000000ea002b7308 */ /* 0x000f220000000800 */
[----:B------:R-:W-:Y:S01]  /*7640*/  F2FP.BF16.F32.PACK_AB R169, R46, R169 ;  /* 0x000000a92ea9723e */ /* 0x000fe200000010ff */
[----:B------:R-:W-:Y:S01]  /*7650*/  FADD.FTZ R29, R171, R4 ;  /* 0x00000004ab1d7221 */ /* 0x000fe20000010000 */
[----:B-1----:R-:W-:Y:S01]  /*7660*/  FADD.FTZ R8, R164, R31 ;  /* 0x0000001fa4087221 */ /* 0x002fe20000010000 */
[----:B------:R-:W-:-:S02]  /*7670*/  F2FP.BF16.F32.PACK_AB R164, R7, R164 ;  /* 0x000000a407a4723e */ /* 0x000fc400000010ff */
[----:B------:R-:W-:Y:S01]  /*7680*/  FADD.FTZ R4, R52, R29 ;  /* 0x0000001d34047221 */ /* 0x000fe20000010000 */
[----:B------:R-:W-:Y:S01]  /*7690*/  FADD.FTZ R31, R7, R8 ;  /* 0x00000008071f7221 */ /* 0x000fe20000010000 */
[----:B------:R-:W1:Y:S01]  /*76a0*/  MUFU.EX2 R162, R162 ;  /* 0x000000a200a27308 */ /* 0x000e620000000800 */
[----:B------:R-:W-:Y:S01]  /*76b0*/  F2FP.BF16.F32.PACK_AB R170, R41, R170 ;  /* 0x000000aa29aa723e */ /* 0x000fe200000010ff */
[----:B------:R-:W-:Y:S01]  /*76c0*/  FADD.FTZ R29, R165, R4 ;  /* 0x00000004a51d7221 */ /* 0x000fe20000010000 */
[----:B0-----:R-:W-:Y:S01]  /*76d0*/  FADD.FTZ R8, R166, R31 ;  /* 0x0000001fa6087221 */ /* 0x001fe20000010000 */
[C---:B---3--:R-:W-:Y:S02]  /*76e0*/  F2FP.BF16.F32.PACK_AB R166, R3.reuse, R166 ;  /* 0x000000a603a6723e */ /* 0x048fe400000010ff */
[----:B------:R-:W-:Y:S01]  /*76f0*/  FADD.FTZ R4, R54, R29 ;  /* 0x0000001d36047221 */ /* 0x000fe20000010000 */
[----:B------:R-:W-:Y:S01]  /*7700*/  FADD.FTZ R31, R3, R8 ;  /* 0x00000008031f7221 */ /* 0x000fe20000010000 */
[----:B------:R-:W0:Y:S01]  /*7710*/  MUFU.EX2 R156, R156 ;  /* 0x0000009c009c7308 */ /* 0x000e220000000800 */
[----:B------:R-:W-:Y:S01]  /*7720*/  F2FP.BF16.F32.PACK_AB R171, R52, R171 ;  /* 0x000000ab34ab723e */ /* 0x000fe200000010ff */
[----:B------:R-:W-:Y:S01]  /*7730*/  FADD.FTZ R29, R167, R4 ;  /* 0x00000004a71d7221 */ /* 0x000fe20000010000 */
[----:B--2---:R-:W-:Y:S01]  /*7740*/  FADD.FTZ R8, R160, R31 ;  /* 0x0000001fa0087221 */ /* 0x004fe20000010000 */
[----:B------:R-:W-:-:S02]  /*7750*/  F2FP.BF16.F32.PACK_AB R165, R54, R165 ;  /* 0x000000a536a5723e */ /* 0x000fc400000010ff */
[C---:B------:R-:W-:Y:S01]  /*7760*/  FADD.FTZ R4, R56.reuse, R29 ;  /* 0x0000001d38047221 */ /* 0x040fe20000010000 */
[----:B----4-:R-:W-:Y:S01]  /*7770*/  FADD.FTZ R31, R43, R8 ;  /* 0x000000082b1f7221 */ /* 0x010fe20000010000 */
[----:B------:R-:W2:Y:S01]  /*7780*/  MUFU.EX2 R25, R47 ;  /* 0x0000002f00197308 */ /* 0x000ea20000000800 */
[----:B------:R-:W-:Y:S01]  /*7790*/  F2FP.BF16.F32.PACK_AB R167, R56, R167 ;  /* 0x000000a738a7723e */ /* 0x000fe200000010ff */
[----:B------:R-:W-:Y:S01]  /*77a0*/  FADD.FTZ R29, R161, R4 ;  /* 0x00000004a11d7221 */ /* 0x000fe20000010000 */
[----:B-1----:R-:W-:Y:S01]  /*77b0*/  FADD.FTZ R8, R162, R31 ;  /* 0x0000001fa2087221 */ /* 0x002fe20000010000 */
[----:B------:R-:W-:Y:S02]  /*77c0*/  F2FP.BF16.F32.PACK_AB R160, R43, R160 ;  /* 0x000000a02ba0723e */ /* 0x000fe400000010ff */
[C---:B------:R-:W-:Y:S01]  /*77d0*/  FADD.FTZ R4, R62.reuse, R29 ;  /* 0x0000001d3e047221 */ /* 0x040fe20000010000 */
[----:B------:R-:W-:Y:S01]  /*77e0*/  FADD.FTZ R3, R45, R8 ;  /* 0x000000082d037221 */ /* 0x000fe20000010000 */
[----:B------:R-:W1:Y:S01]  /*77f0*/  MUFU.EX2 R49, R49 ;  /* 0x0000003100317308 */ /* 0x000e620000000800 */
[----:B------:R-:W-:Y:S01]  /*7800*/  F2FP.BF16.F32.PACK_AB R161, R62, R161 ;  /* 0x000000a13ea1723e */ /* 0x000fe200000010ff */
[----:B------:R-:W-:Y:S01]  /*7810*/  FADD.FTZ R7, R163, R4 ;  /* 0x00000004a3077221 */ /* 0x000fe20000010000 */
[----:B0-----:R-:W-:Y:S01]  /*7820*/  FADD.FTZ R8, R156, R3 ;  /* 0x000000039c087221 */ /* 0x001fe20000010000 */
[----:B------:R-:W-:-:S02]  /*7830*/  F2FP.BF16.F32.PACK_AB R162, R45, R162 ;  /* 0x000000a22da2723e */ /* 0x000fc400000010ff */
[C---:B------:R-:W-:Y:S01]  /*7840*/  FADD.FTZ R4, R58.reuse, R7 ;  /* 0x000000073a047221 */ /* 0x040fe20000010000 */
[----:B------:R-:W-:Y:S01]  /*7850*/  F2FP.BF16.F32.PACK_AB R163, R58, R163 ;  /* 0x000000a33aa3723e */ /* 0x000fe200000010ff */
[----:B------:R-:W0:Y:S01]  /*7860*/  MUFU.EX2 R13, R13 ;  /* 0x0000000d000d7308 */ /* 0x000e220000000800 */
[----:B--2---:R-:W-:Y:S01]  /*7870*/  FADD.FTZ R8, R25, R8 ;  /* 0x0000000819087221 */ /* 0x004fe20000010000 */
[----:B------:R-:W-:Y:S01]  /*7880*/  FADD.FTZ R3, R11, R4 ;  /* 0x000000040b037221 */ /* 0x000fe20000010000 */
[----:B------:R-:W-:Y:S01]  /*7890*/  F2FP.BF16.F32.PACK_AB R156, R25, R156 ;  /* 0x0000009c199c723e */ /* 0x000fe200000010ff */
[----:B------:R-:W-:Y:S02]  /*78a0*/  IMAD.MOV.U32 R7, RZ, RZ, R6 ;  /* 0x000000ffff077224 */ /* 0x000fe400078e0006 */
[----:B------:R-:W-:Y:S02]  /*78b0*/  FADD.FTZ R4, R66, R3 ;  /* 0x0000000342047221 */ /* 0x000fe40000010000 */
[----:B------:R-:W2:Y:S01]  /*78c0*/  MUFU.EX2 R51, R51 ;  /* 0x0000003300337308 */ /* 0x000ea20000000800 */
[----:B-1----:R-:W-:-:S07]  /*78d0*/  FADD.FTZ R8, R49, R8 ;  /* 0x0000000831087221 */ /* 0x002fce0000010000 */
        /* <DEDUP_REMOVED lines=21> */
[----:B-1----:R-:W-:Y:S01]  /*7a30*/  FADD.FTZ R3, R21, R4 ;  /* 0x0000000415037221 */ /* 0x002fe20000010000 */
[C---:B0-----:R-:W-:Y:S01]  /*7a40*/  FADD.FTZ R4, R27.reuse, R8 ;  /* 0x000000081b047221 */ /* 0x041fe20000010000 */
[----:B------:R-:W-:Y:S01]  /*7a50*/  F2FP.BF16.F32.PACK_AB R154, R27, R59 ;  /* 0x0000003b1b9a723e */ /* 0x000fe200000010ff */
[----:B------:R-:W-:Y:S02]  /*7a60*/  IMAD.MOV.U32 R8, RZ, RZ, R12 ;  /* 0x000000ffff087224 */ /* 0x000fe400078e000c */
[C---:B--2---:R-:W-:Y:S01]  /*7a70*/  FADD.FTZ R3, R14.reuse, R3 ;  /* 0x000000030e037221 */ /* 0x044fe20000010000 */
[----:B------:R-:W-:Y:S01]  /*7a80*/  F2FP.BF16.F32.PACK_AB R155, R14, R21 ;  /* 0x000000150e9b723e */ /* 0x000fe200000010ff */
[----:B------:R-:W-:Y:S06]  /*7a90*/  @P3 BRA `(.L_x_2239) ;  /* 0xffffffcc00a43947 */ /* 0x000fec000383ffff */
.L_x_2230:
[----:B------:R-:W-:-:S13]  /*7aa0*/  ISETP.GE.AND P2, PT, R10, R22, PT ;  /* 0x000000160a00720c */ /* 0x000fda0003f46270 */
[----:B------:R-:W-:Y:S05]  /*7ab0*/  @!P2 BRA `(.L_x_2240) ;  /* 0x000000280028a947 */ /* 0x000fea0003800000 */
[----:B------:R-:W-:Y:S01]  /*7ac0*/  MOV R7, R6 ;  /* 0x0000000600077202 */ /* 0x000fe20000000f00 */
[----:B------:R-:W-:Y:S01]  /*7ad0*/  IMAD.MOV.U32 R9, RZ, RZ, R12 ;  /* 0x000000ffff097224 */ /* 0x000fe200078e000c */
[----:B------:R-:W-:Y:S01]  /*7ae0*/  UMOV UR60, UR38 ;  /* 0x00000026003c7c82 */ /* 0x000fe20008000000 */
[----:B------:R-:W-:Y:S01]  /*7af0*/  UMOV UR59, UR36 ;  /* 0x00000024003b7c82 */ /* 0x000fe20008000000 */
[----:B------:R-:W-:-:S05]  /*7b00*/  ULDC UR58, c[0x0][0x9d8] ;  /* 0x00027600003a7ab9 */ /* 0x000fca0000000800 */
.L_x_2249:
[----:B------:R-:W-:-:S04]  /*7b10*/  UIADD3 UR36, UR59, 0x1, URZ ;  /* 0x000000013b247890 */ /* 0x000fc8000fffe03f */
[----:B------:R-:W-:-:S04]  /*7b20*/  UISETP.NE.AND UP0, UPT, UR36, 0x2, UPT ;  /* 0x000000022400788c */ /* 0x000fc8000bf05270 */
[----:B------:R-:W-:Y:S02]  /*7b30*/  USEL UR38, URZ, 0x1, UP0 ;  /* 0x000000013f267887 */ /* 0x000fe40008000000 */
[----:B------:R-:W-:Y:S02]  /*7b40*/  USEL UR36, UR36, URZ, UP0 ;  /* 0x0000003f24247287 */ /* 0x000fe40008000000 */
[----:B------:R-:W-:Y:S01]  /*7b50*/  ULOP3.LUT UR38, UR60, UR38, URZ, 0x3c, !UPT ;  /* 0x000000263c267292 */ /* 0x000fe2000f8e3c3f */
[----:B------:R-:W-:Y:S11]  /*7b60*/  @!P0 BRA `(.L_x_2241) ;  /* 0x0000000000048947 */ /* 0x000ff60003800000 */
[----:B------:R-:W-:Y:S01]  /*7b70*/  BPT.TRAP 0x1 ;  /* 0x000000040000795c */ /* 0x000fe20000300000 */
.L_x_2241:
[----:B------:R-:W-:Y:S01]  /*7b80*/  ULEA UR6, UR36, UR37, 0x3 ;  /* 0x0000002524067291 */ /* 0x000fe2000f8e183f */
[----:B------:R-:W-:-:S05]  /*7b90*/  IMAD.U32 R5, RZ, RZ, UR38 ;  /* 0x00000026ff057e24 */ /* 0x000fca000f8e00ff */
[----:B------:R-:W-:-:S04]  /*7ba0*/  SHF.L.U32 R5, R5, 0x1f, RZ ;  /* 0x0000001f05057819 */ /* 0x000fc800000006ff */
[----:B------:R0:W1:Y:S01]  /*7bb0*/  SYNCS.PHASECHK.TRANS64.TRYWAIT P2, [UR6+0x34830], R5 ;  /* 0x03483005ff0075a7 */ /* 0x0000620008040146 */
[----:B------:R-:W-:Y:S05]  /*7bc0*/  @!P0 BRA `(.L_x_2242) ;  /* 0x0000000000048947 */ /* 0x000fea0003800000 */
[----:B------:R-:W-:Y:S01]  /*7bd0*/  BPT.TRAP 0x1 ;  /* 0x000000040000795c */ /* 0x000fe20000300000 */
.L_x_2242:
[----:B-1----:R-:W-:Y:S05]  /*7be0*/  @P2 BRA `(.L_x_2243) ;  /* 0x0000000000082947 */ /* 0x002fea0003800000 */
[----:B------:R-:W1:Y:S02]  /*7bf0*/  SYNCS.PHASECHK.TRANS64.TRYWAIT P2, [UR6+0x34830], R5 ;  /* 0x03483005ff0075a7 */ /* 0x000e640008040146 */
[----:B-1----:R-:W-:Y:S05]  /*7c00*/  @!P2 BRA `(.L_x_2244) ;  /* 0x000000d40018a947 */ /* 0x002fea0003800000 */
.L_x_2243:
        /* <DEDUP_REMOVED lines=126> */
.L_x_2245:
[----:B------:R-:W-:Y:S01]  /*83f0*/  ULEA UR7, UR59, UR37, 0x3 ;  /* 0x000000253b077291 */ /* 0x000fe2000f8e183f */
[----:B------:R-:W-:-:S05]  /*8400*/  IMAD.U32 R0, RZ, RZ, UR60 ;  /* 0x0000003cff007e24 */ /* 0x000fca000f8e00ff */
[----:B------:R-:W-:-:S04]  /*8410*/  SHF.L.U32 R0, R0, 0x1f, RZ ;  /* 0x0000001f00007819 */ /* 0x000fc800000006ff */
[----:B------:R2:W3:Y:S01]  /*8420*/  SYNCS.PHASECHK.TRANS64.TRYWAIT P2, [UR7+0x34850], R0 ;  /* 0x03485000ff0075a7 */ /* 0x0004e20008040147 */
[----:B------:R-:W-:Y:S05]  /*8430*/  @!P0 BRA `(.L_x_2246) ;  /* 0x0000000000048947 */ /* 0x000fea0003800000 */
[----:B------:R-:W-:Y:S01]  /*8440*/  BPT.TRAP 0x1 ;  /* 0x000000040000795c */ /* 0x000fe20000300000 */
.L_x_2246:
[----:B---3--:R-:W-:Y:S05]  /*8450*/  @P2 BRA `(.L_x_2247) ;  /* 0x0000000000082947 */ /* 0x008fea0003800000 */
[----:B------:R-:W3:Y:S02]  /*8460*/  SYNCS.PHASECHK.TRANS64.TRYWAIT P2, [UR7+0x34850], R0 ;  /* 0x03485000ff0075a7 */ /* 0x000ee40008040147 */
[----:B---3--:R-:W-:Y:S05]  /*8470*/  @!P2 BRA `(.L_x_2248) ;  /* 0x000000cc0014a947 */ /* 0x008fea0003800000 */
.L_x_2247:
        /* <DEDUP_REMOVED lines=27> */
[----:B------:R-:W2:Y:S01]  /*8630*/  MUFU.TANH R16, R16 ;  /* 0x0000001000107308 */ /* 0x000ea20000002400 */
[----:B------:R-:W-:Y:S01]  /*8640*/  UMOV UR11, 0x40000040 ;  /* 0x40000040000b7882 */ /* 0x000fe20000000000 */
[----:B0-----:R-:W-:Y:S01]  /*8650*/  FMNMX.FTZ R5, R0, R9, !PT ;  /* 0x0000000900057209 */ /* 0x001fe20007810000 */
[----:B------:R-:W-:Y:S01]  /*8660*/  FMUL.FTZ R17, R56, UR58 ;  /* 0x0000003a38117c20 */ /* 0x000fe20008410000 */
[----:B------:R-:W-:Y:S01]  /*8670*/  FMUL.FTZ R21, R57, UR58 ;  /* 0x0000003a39157c20 */ /* 0x000fe20008410000 */
[----:B------:R-:W-:Y:S01]  /*8680*/  FMUL.FTZ R25, R60, UR58 ;  /* 0x0000003a3c197c20 */ /* 0x000fe20008410000 */
[----:B------:R-:W-:Y:S01]  /*8690*/  FMUL.FTZ R14, R27, UR58 ;  /* 0x0000003a1b0e7c20 */ /* 0x000fe20008410000 */
[----:B-1----:R-:W-:Y:S01]  /*86a0*/  FMNMX.FTZ R5, R6, R5, !PT ;  /* 0x0000000506057209 */ /* 0x002fe20007810000 */
        /* <DEDUP_REMOVED lines=9> */
[----:B--2---:R-:W-:Y:S01]  /*8740*/  FMNMX.FTZ R5, R16, R5, !PT ;  /* 0x0000000510057209 */ /* 0x004fe20007810000 */
[----:B------:R-:W-:Y:S01]  /*8750*/  FMUL.FTZ R29, R77, UR58 ;  /* 0x0000003a4d1d7c20 */ /* 0x000fe20008410000 */
[----:B------:R-:W-:Y:S01]  /*8760*/  FMUL.FTZ R80, R80, UR58 ;  /* 0x0000003a50507c20 */ /* 0x000fe20008410000 */
[----:B------:R-:W-:Y:S01]  /*8770*/  FMUL.FTZ R24, R31, UR58 ;  /* 0x0000003a1f187c20 */ /* 0x000fe20008410000 */
[----:B------:R-:W-:Y:S01]  /*8780*/  FMUL.FTZ R31, R81, UR58 ;  /* 0x0000003a511f7c20 */ /* 0x000fe20008410000 */
[----:B------:R-:W-:Y:S01]  /*8790*/  FMUL.FTZ R33, R84, UR58 ;  /* 0x0000003a54217c20 */ /* 0x000fe20008410000 */
[----:B------:R-:W-:Y:S01]  /*87a0*/  FMUL.FTZ R28, R34, UR58 ;  /* 0x0000003a221c7c20 */ /* 0x000fe20008410000 */
[----:B------:R-:W2:Y:S01]  /*87b0*/  MUFU.TANH R32, R32 ;  /* 0x0000002000207308 */ /* 0x000ea20000002400 */
        /* <DEDUP_REMOVED lines=18> */
[----:B------:R-:W-:Y:S01]  /*88e0*/  FMUL.FTZ R78, R78, UR58 ;  /* 0x0000003a4e4e7c20 */ /* 0x000fe20008410000 */
[----:B------:R-:W-:Y:S01]  /*88f0*/  FMUL.FTZ R82, R82, UR58 ;  /* 0x0000003a52527c20 */ /* 0x000fe20008410000 */
[----:B------:R-:W-:Y:S01]  /*8900*/  FMUL.FTZ R41, R83, UR58 ;  /* 0x0000003a53297c20 */ /* 0x000fe20008410000 */
[----:B------:R-:W-:Y:S01]  /*8910*/  FMUL.FTZ R86, R86, UR58 ;  /* 0x0000003a56567c20 */ /* 0x000fe20008410000 */
[----:B------:R-:W-:Y:S01]  /*8920*/  FMUL.FTZ R43, R87, UR58 ;  /* 0x0000003a572b7c20 */ /* 0x000fe20008410000 */
[----:B------:R-:W-:Y:S01]  /*8930*/  MUFU.TANH R44, R44 ;  /* 0x0000002c002c7308 */ /* 0x000fe20000002400 */
[C---:B------:R-:W-:Y:S01]  /*8940*/  ISETP.GT.AND P2, PT, R10.reuse, R22, PT ;  /* 0x000000160a00720c */ /* 0x040fe20003f44270 */
[----:B------:R-:W-:Y:S01]  /*8950*/  UMOV UR60, UR38 ;  /* 0x00000026003c7c82 */ /* 0x000fe20008000000 */
[----:B------:R-:W-:Y:S01]  /*8960*/  UMOV UR59, UR36 ;  /* 0x00000024003b7c82 */ /* 0x000fe20008000000 */
[----:B------:R-:W-:-:S04]  /*8970*/  VIADD R10, R10, 0xffffffff ;  /* 0xffffffff0a0a7836 */ /* 0x000fc80000000000 */
        /* <DEDUP_REMOVED lines=17> */
[----:B------:R-:W-:Y:S01]  /*8a90*/  FMUL.FTZ R38, R39, UR58 ;  /* 0x0000003a27267c20 */ /* 0x000fe20008410000 */
[----:B------:R-:W-:Y:S01]  /*8aa0*/  HGMMA.64x128x16.F32.BF16 R88, R176, gdesc[UR8].tnspB, R88, gsb0 ;  /* 0x41e00008b0587df0 */ /* 0x000fe20008001858 */
[----:B------:R-:W-:Y:S01]  /*8ab0*/  UIADD3 UR10, UR6, 0x100, URZ ;  /* 0x00000100060a7890 */ /* 0x000fe2000fffe03f */
[----:B------:R-:W-:Y:S01]  /*8ac0*/  FMUL.FTZ R37, R75, UR58 ;  /* 0x0000003a4b257c20 */ /* 0x000fe20008410000 */
[----:B------:R-:W-:Y:S01]  /*8ad0*/  UMOV UR11, 0x40000040 ;  /* 0x40000040000b7882 */ /* 0x000fe20000000000 */
[----:B------:R-:W-:Y:S01]  /*8ae0*/  FMUL.FTZ R39, R79, UR58 ;  /* 0x0000003a4f277c20 */ /* 0x000fe20008410000 */
[----:B------:R-:W0:Y:S08]  /*8af0*/  MUFU.TANH R180, R180 ;  /* 0x000000b400b47308 */ /* 0x000e300000002400 */
[----:B------:R-:W1:Y:S08]  /*8b00*/  MUFU.TANH R182, R182 ;  /* 0x000000b600b67308 */ /* 0x000e700000002400 */
[----:B------:R-:W-:Y:S01]  /*8b10*/  MUFU.TANH R76, R76 ;  /* 0x0000004c004c7308 */ /* 0x000fe20000002400 */
[----:B0-----:R-:W-:-:S07]  /*8b20*/  FMNMX.FTZ R5, R180, R5, !PT ;  /* 0x00000005b4057209 */ /* 0x001fce0007810000 */
[----:B------:R-:W-:Y:S01]  /*8b30*/  MUFU.TANH R29, R29 ;  /* 0x0000001d001d7308 */ /* 0x000fe20000002400 */
[----:B-1----:R-:W-:-:S04]  /*8b40*/  FMNMX.FTZ R5, R182, R5, !PT ;  /* 0x00000005b6057209 */ /* 0x002fc80007810000 */
[----:B------:R-:W-:-:S03]  /*8b50*/  FMNMX.FTZ R5, R232, R5, !PT ;  /* 0x00000005e8057209 */ /* 0x000fc60007810000 */
[----:B------:R-:W-:Y:S01]  /*8b60*/  MUFU.TANH R80, R80 ;  /* 0x0000005000507308 */ /* 0x000fe20000002400 */
[----:B------:R-:W-:-:S04]  /*8b70*/  FMNMX.FTZ R5, R234, R5, !PT ;  /* 0x00000005ea057209 */ /* 0x000fc80007810000 */
[----:B------:R-:W-:-:S03]  /*8b80*/  FMNMX.FTZ R5, R44, R5, !PT ;  /* 0x000000052c057209 */ /* 0x000fc60007810000 */
[----:B------:R-:W-:Y:S01]  /*8b90*/  MUFU.TANH R31, R31 ;  /* 0x0000001f001f7308 */ /* 0x000fe20000002400 */
[----:B------:R-:W-:-:S07]  /*8ba0*/  FMNMX.FTZ R5, R236, R5, !PT ;  /* 0x00000005ec057209 */ /* 0x000fce0007810000 */
[----:B------:R-:W-:Y:S08]  /*8bb0*/  MUFU.TANH R33, R33 ;  /* 0x0000002100217308 */ /* 0x000ff00000002400 */
[----:B------:R-:W0:Y:S08]  /*8bc0*/  MUFU.TANH R8, R8 ;  /* 0x0000000800087308 */ /* 0x000e300000002400 */
[----:B------:R-:W-:Y:S08]  /*8bd0*/  MUFU.TANH R35, R35 ;  /* 0x0000002300237308 */ /* 0x000ff00000002400 */
[----:B------:R-:W1:Y:S08]  /*8be0*/  MUFU.TANH R14, R14 ;  /* 0x0000000e000e7308 */ /* 0x000e700000002400 */
[----:B------:R-:W2:Y:S08]  /*8bf0*/  MUFU.TANH R20, R20 ;  /* 0x0000001400147308 */ /* 0x000eb00000002400 */
[----:B------:R-:W3:Y:S08]  /*8c00*/  MUFU.TANH R24, R24 ;  /* 0x0000001800187308 */ /* 0x000ef00000002400 */
[----:B------:R-:W4:Y:S08]  /*8c10*/  MUFU.TANH R28, R28 ;  /* 0x0000001c001c7308 */ /* 0x000f300000002400 */
[----:B------:R-:W5:Y:S08]  /*8c20*/  MUFU.TANH R34, R34 ;  /* 0x0000002200227308 */ /* 0x000f700000002400 */
[----:B------:R-:W5:Y:S08]  /*8c30*/  MUFU.TANH R36, R36 ;  /* 0x0000002400247308 */ /* 0x000f700000002400 */
[----:B------:R-:W-:Y:S08]  /*8c40*/  MUFU.TANH R38, R38 ;  /* 0x0000002600267308 */ /* 0x000ff00000002400 */
[----:B------:R-:W-:Y:S08]  /*8c50*/  MUFU.TANH R40, R40 ;  /* 0x0000002800287308 */ /* 0x000ff00000002400 */
[----:B------:R-:W-:Y:S01]  /*8c60*/  MUFU.TANH R42, R42 ;  /* 0x0000002a002a7308 */ /* 0x000fe20000002400 */
[----:B------:R-:W-:-:S02]  /*8c70*/  WARPGROUP.DEPBAR.LE gsb0, 0x0 ;  /* 0x00008000000079c5 */ /* 0x000fc40000010000 */
[----:B------:R-:W-:Y:S01]  /*8c80*/  WARPGROUP.ARRIVE ;  /* 0x00000000000079c5 */ /* 0x000fe20000000000 */
[----:B------:R-:W-:Y:S01]  /*8c90*/  FMUL.FTZ R178, R48, UR58 ;  /* 0x0000003a30b27c20 */ /* 0x000fe20008410000 */
[----:B------:R-:W-:Y:S01]  /*8ca0*/  FMUL.FTZ R176, R47, UR58 ;  /* 0x0000003a2fb07c20 */ /* 0x000fe20008410000 */
[----:B0-----:R-:W-:Y:S01]  /*8cb0*/  FMNMX.FTZ R47, R8, R7, !PT ;  /* 0x00000007082f7209 */ /* 0x001fe20007810000 */
[----:B------:R-:W-:Y:S01]  /*8cc0*/  FMUL.FTZ R48, R50, UR58 ;  /* 0x0000003a32307c20 */ /* 0x000fe20008410000 */
[----:B------:R-:W-:Y:S01]  /*8cd0*/  MUFU.TANH R46, R46 ;  /* 0x0000002e002e7308 */ /* 0x000fe20000002400 */
[----:B------:R-:W-:Y:S01]  /*8ce0*/  HGMMA.64x128x16.F32.BF16 R88, R172, gdesc[UR8].tnspB, R88, gsb0 ;  /* 0x41e00008ac587df0 */ /* 0x000fe20008001858 */
[----:B------:R-:W-:Y:S01]  /*8cf0*/  UIADD3 UR10, UR6, 0x180, URZ ;  /* 0x00000180060a7890 */ /* 0x000fe2000fffe03f */
[----:B-1----:R-:W-:Y:S01]  /*8d00*/  FMNMX.FTZ R47, R14, R47, !PT ;  /* 0x0000002f0e2f7209 */ /* 0x002fe20007810000 */
[----:B------:R-:W-:Y:S01]  /*8d10*/  UMOV UR11, 0x40000040 ;  /* 0x40000040000b7882 */ /* 0x000fe20000000000 */
[----:B------:R-:W-:-:S02]  /*8d20*/  FMUL.FTZ R50, R51, UR58 ;  /* 0x0000003a33327c20 */ /* 0x000fc40008410000 */
[----:B--2---:R-:W-:Y:S01]  /*8d30*/  FMNMX.FTZ R47, R20, R47, !PT ;  /* 0x0000002f142f7209 */ /* 0x004fe20007810000 */
[----:B------:R-:W0:Y:S03]  /*8d40*/  MUFU.TANH R178, R178 ;  /* 0x000000b200b27308 */ /* 0x000e260000002400 */
[----:B---3--:R-:W-:-:S04]  /*8d50*/  FMNMX.FTZ R47, R24, R47, !PT ;  /* 0x0000002f182f7209 */ /* 0x008fc80007810000 */
[----:B----4-:R-:W-:Y:S01]  /*8d60*/  FMNMX.FTZ R49, R28, R47, !PT ;  /* 0x0000002f1c317209 */ /* 0x010fe20007810000 */
[----:B------:R-:W1:Y:S03]  /*8d70*/  MUFU.TANH R176, R176 ;  /* 0x000000b000b07308 */ /* 0x000e660000002400 */
[----:B-----5:R-:W-:-:S04]  /*8d80*/  FMNMX.FTZ R49, R34, R49, !PT ;  /* 0x0000003122317209 */ /* 0x020fc80007810000 */
[----:B------:R-:W-:Y:S01]  /*8d90*/  FMNMX.FTZ R49, R36, R49, !PT ;  /* 0x0000003124317209 */ /* 0x000fe20007810000 */
[----:B------:R-:W2:Y:S01]  /*8da0*/  MUFU.TANH R48, R48 ;  /* 0x0000003000307308 */ /* 0x000ea20000002400 */
[----:B0-----:R-:W-:Y:S02]  /*8db0*/  FMNMX.FTZ R2, R178, R5, !PT ;  /* 0x00000005b2027209 */ /* 0x001fe40007810000 */
[----:B------:R-:W-:Y:S02]  /*8dc0*/  FMNMX.FTZ R49, R38, R49, !PT ;  /* 0x0000003126317209 */ /* 0x000fe40007810000 */
[----:B------:R-:W-:Y:S02]  /*8dd0*/  FMNMX.FTZ R2, R11, R2, !PT ;  /* 0x000000020b027209 */ /* 0x000fe40007810000 */
[----:B------:R-:W-:Y:S01]  /*8de0*/  FMNMX.FTZ R49, R40, R49, !PT ;  /* 0x0000003128317209 */ /* 0x000fe20007810000 */
[----:B------:R-:W0:Y:S01]  /*8df0*/  MUFU.TANH R50, R50 ;  /* 0x0000003200327308 */ /* 0x000e220000002400 */
[----:B------:R-:W-:-:S02]  /*8e00*/  FMNMX.FTZ R2, R13, R2, !PT ;  /* 0x000000020d027209 */ /* 0x000fc40007810000 */
[----:B------:R-:W-:Y:S02]  /*8e10*/  FMNMX.FTZ R49, R42, R49, !PT ;  /* 0x000000312a317209 */ /* 0x000fe40007810000 */
[----:B------:R-:W-:Y:S02]  /*8e20*/  FMNMX.FTZ R2, R15, R2, !PT ;  /* 0x000000020f027209 */ /* 0x000fe40007810000 */
[----:B------:R-:W-:Y:S01]  /*8e30*/  FMNMX.FTZ R51, R46, R49, !PT ;  /* 0x000000312e337209 */ /* 0x000fe20007810000 */
[----:B------:R-:W3:Y:S01]  /*8e40*/  MUFU.TANH R52, R52 ;  /* 0x0000003400347308 */ /* 0x000ee20000002400 */
[----:B------:R-:W-:Y:S02]  /*8e50*/  FMNMX.FTZ R2, R17, R2, !PT ;  /* 0x0000000211027209 */ /* 0x000fe40007810000 */
[----:B-1----:R-:W-:Y:S02]  /*8e60*/  FMNMX.FTZ R51, R176, R51, !PT ;  /* 0x00000033b0337209 */ /* 0x002fe40007810000 */
[----:B------:R-:W-:-:S02]  /*8e70*/  FMNMX.FTZ R2, R21, R2, !PT ;  /* 0x0000000215027209 */ /* 0x000fc40007810000 */
[----:B--2---:R-:W-:Y:S01]  /*8e80*/  FMNMX.FTZ R51, R48, R51, !PT ;  /* 0x0000003330337209 */ /* 0x004fe20007810000 */
[----:B------:R-:W1:Y:S01]  /*8e90*/  MUFU.TANH R54, R54 ;  /* 0x0000003600367308 */ /* 0x000e620000002400 */
[----:B------:R-:W-:Y:S02]  /*8ea0*/  FMNMX.FTZ R2, R25, R2, !PT ;  /* 0x0000000219027209 */ /* 0x000fe40007810000 */
[----:B0-----:R-:W-:Y:S02]  /*8eb0*/  FMNMX.FTZ R51, R50, R51, !PT ;  /* 0x0000003332337209 */ /* 0x001fe40007810000 */
[----:B------:R-:W-:-:S03]  /*8ec0*/  FMNMX.FTZ R5, R27, R2, !PT ;  /* 0x000000021b057209 */ /* 0x000fc60007810000 */
[----:B------:R-:W0:Y:S01]  /*8ed0*/  MUFU.TANH R56, R56 ;  /* 0x0000003800387308 */ /* 0x000e220000002400 */
[----:B------:R-:W-:Y:S02]  /*8ee0*/  FMNMX.FTZ R5, R62, R5, !PT ;  /* 0x000000053e057209 */ /* 0x000fe40007810000 */
[----:B---3--:R-:W-:Y:S02]  /*8ef0*/  FMNMX.FTZ R53, R52, R51, !PT ;  /* 0x0000003334357209 */ /* 0x008fe40007810000 */
[----:B------:R-:W-:-:S03]  /*8f00*/  FMNMX.FTZ R5, R64, R5, !PT ;  /* 0x0000000540057209 */ /* 0x000fc60007810000 */
[----:B------:R-:W2:Y:S01]  /*8f10*/  MUFU.TANH R58, R58 ;  /* 0x0000003a003a7308 */ /* 0x000ea20000002400 */
[----:B------:R-:W-:Y:S02]  /*8f20*/  FMNMX.FTZ R5, R68, R5, !PT ;  /* 0x0000000544057209 */ /* 0x000fe40007810000 */
[----:B-1----:R-:W-:-:S05]  /*8f30*/  FMNMX.FTZ R53, R54, R53, !PT ;  /* 0x0000003536357209 */ /* 0x002fca0007810000 */
[----:B------:R-:W-:Y:S01]  /*8f40*/  MUFU.TANH R60, R60 ;  /* 0x0000003c003c7308 */ /* 0x000fe20000002400 */
[----:B0-----:R-:W-:-:S07]  /*8f50*/  FMNMX.FTZ R53, R56, R53, !PT ;  /* 0x0000003538357209 */ /* 0x001fce0007810000 */
[----:B------:R-:W-:Y:S01]  /*8f60*/  MUFU.TANH R84, R84 ;  /* 0x0000005400547308 */ /* 0x000fe20000002400 */
[----:B--2---:R-:W-:-:S07]  /*8f70*/  FMNMX.FTZ R53, R58, R53, !PT ;  /* 0x000000353a357209 */ /* 0x004fce0007810000 */
        /* <DEDUP_REMOVED lines=33> */
[C---:B0-----:R-:W-:Y:S01]  /*9190*/  FMUL.FTZ R59, R12.reuse, R5 ;  /* 0x000000050c3b7220 */ /* 0x041fe20000410000 */
[----:B------:R-:W-:-:S03]  /*91a0*/  FADD.FTZ R2, -R12, R9 ;  /* 0x000000090c027221 */ /* 0x000fc60000010100 */
        /* <DEDUP_REMOVED lines=8> */
[-C--:B------:R-:W-:Y:S01]  /*9230*/  FMUL.FTZ R2, R2, R5.reuse ;  /* 0x0000000502027220 */ /* 0x080fe20000410000 */
[--C-:B------:R-:W-:Y:S01]  /*9240*/  FFMA.FTZ R16, R16, R5, -R59.reuse ;  /* 0x0000000510107223 */ /* 0x100fe2000001083b */
[----:B------:R-:W-:Y:S01]  /*9250*/  FMNMX.FTZ R13, R66, R11, !PT ;  /* 0x0000000b420d7209 */ /* 0x000fe20007810000 */
        /* <DEDUP_REMOVED lines=12> */
[----:B------:R-:W-:Y:S01]  /*9320*/  FMUL.FTZ R168, R67, UR58 ;  /* 0x0000003a43a87c20 */ /* 0x000fe20008410000 */
[----:B------:R-:W-:Y:S01]  /*9330*/  FMUL.FTZ R170, R71, UR58 ;  /* 0x0000003a47aa7c20 */ /* 0x000fe20008410000 */
[-CC-:B0-----:R-:W-:Y:S01]  /*9340*/  FFMA.FTZ R234, R27, R5.reuse, -R59.reuse ;  /* 0x000000051bea7223 */ /* 0x181fe2000001083b */
[----:B------:R-:W-:Y:S01]  /*9350*/  MUFU.EX2 R11, R6 ;  /* 0x00000006000b7308 */ /* 0x000fe20000000800 */
[----:B------:R-:W-:Y:S01]  /*9360*/  FFMA.FTZ R25, R172, R5, -R59 ;  /* 0x00000005ac197223 */ /* 0x000fe2000001083b */
[----:B------:R-:W-:Y:S01]  /*9370*/  HGMMA.64x128x16.F32.BF16 R88, R164, gdesc[UR8].tnspB, R88, gsb0 ;  /* 0x41e00008a4587df0 */ /* 0x000fe20008001858 */
[----:B------:R-:W-:Y:S01]  /*9380*/  UIADD3 UR10, UR6, 0x280, URZ ;  /* 0x00000280060a7890 */ /* 0x000fe2000fffe03f */
[----:B------:R-:W-:-:S04]  /*9390*/  UMOV UR11, 0x40000040 ;  /* 0x40000040000b7882 */ /* 0x000fc80000000000 */
[----:B------:R-:W0:Y:S08]  /*93a0*/  MUFU.TANH R168, R168 ;  /* 0x000000a800a87308 */ /* 0x000e300000002400 */
        /* <DEDUP_REMOVED lines=10> */
[----:B------:R-:W-:Y:S01]  /*9450*/  MUFU.EX2 R16, R16 ;  /* 0x0000001000107308 */ /* 0x000fe20000000800 */
[----:B------:R-:W-:Y:S01]  /*9460*/  FMNMX.FTZ R13, R39, R0, !PT ;  /* 0x00000000270d7209 */ /* 0x000fe20007810000 */
[----:B0-----:R-:W-:-:S03]  /*9470*/  FFMA.FTZ R4, R2, R4, R9 ;  /* 0x0000000402047223 */ /* 0x001fc60000010009 */
[----:B------:R-:W-:-:S03]  /*9480*/  FMNMX.FTZ R0, R82, R13, !PT ;  /* 0x0000000d52007209 */ /* 0x000fc60007810000 */
[----:B------:R-:W-:Y:S01]  /*9490*/  MUFU.EX2 R55, R55 ;  /* 0x0000003700377308 */ /* 0x000fe20000000800 */
[----:B------:R-:W-:-:S04]  /*94a0*/  FMNMX.FTZ R13, R41, R0, !PT ;  /* 0x00000000290d7209 */ /* 0x000fc80007810000 */
[----:B------:R-:W-:Y:S01]  /*94b0*/  FMNMX.FTZ R0, R86, R13, !PT ;  /* 0x0000000d56007209 */ /* 0x000fe20007810000 */
[-CC-:B------:R-:W-:Y:S01]  /*94c0*/  FFMA.FTZ R13, R72, R5.reuse, -R59.reuse ;  /* 0x00000005480d7223 */ /* 0x180fe2000001083b */
[----:B------:R-:W-:Y:S01]  /*94d0*/  FFMA.FTZ R72, R35, R5, -R59 ;  /* 0x0000000523487223 */ /* 0x000fe2000001083b */
[----:B------:R-:W-:Y:S01]  /*94e0*/  IMAD.U32 R35, RZ, RZ, UR7 ;  /* 0x00000007ff237e24 */ /* 0x000fe2000f8e00ff */
[----:B------:R-:W-:Y:S01]  /*94f0*/  UMOV UR7, 0x40000040 ;  /* 0x4000004000077882 */ /* 0x000fe20000000000 */
[----:B------:R-:W-:Y:S01]  /*9500*/  FMNMX.FTZ R0, R43, R0, !PT ;  /* 0x000000002b007209 */ /* 0x000fe20007810000 */
[----:B------:R-:W-:Y:S04]  /*9510*/  MUFU.EX2 R57, R57 ;  /* 0x0000003900397308 */ /* 0x000fe80000000800 */
[----:B------:R-:W0:Y:S04]  /*9520*/  SHFL.BFLY PT, R27, R0, 0x2, 0x1f ;  /* 0x0c401f00001b7f89 */ /* 0x000e2800000e0000 */
[----:B------:R1:W-:Y:S08]  /*9530*/  MUFU.EX2 R47, R180 ;  /* 0x000000b4002f7308 */ /* 0x0003f00000000800 */
[----:B------:R-:W-:Y:S01]  /*9540*/  MUFU.EX2 R30, R30 ;  /* 0x0000001e001e7308 */ /* 0x000fe20000000800 */
[----:B-1----:R-:W-:-:S07]  /*9550*/  F2FP.BF16.F32.PACK_AB R180, R45, R9 ;  /* 0x000000092db4723e */ /* 0x002fce00000010ff */
        /* <DEDUP_REMOVED lines=22> */
[----:B------:R-:W-:Y:S01]  /*96c0*/  FFMA.FTZ R24, R38, R5, -R7 ;  /* 0x0000000526187223 */ /* 0x000fe20000010807 */
[----:B------:R-:W-:-:S02]  /*96d0*/  WARPGROUP.DEPBAR.LE gsb0, 0x0 ;  /* 0x00008000000079c5 */ /* 0x000fc40000010000 */
[----:B------:R-:W-:Y:S01]  /*96e0*/  WARPGROUP.ARRIVE ;  /* 0x00000000000079c5 */ /* 0x000fe20000000000 */
[----:B------:R-:W0:Y:S01]  /*96f0*/  MUFU.EX2 R181, R181 ;  /* 0x000000b500b57308 */ /* 0x000e220000000800 */
[-CC-:B------:R-:W-:Y:S01]  /*9700*/  FFMA.FTZ R166, R32, R5.reuse, -R59.reuse ;  /* 0x0000000520a67223 */ /* 0x180fe2000001083b */
[-C--:B------:R-:W-:Y:S01]  /*9710*/  FFMA.FTZ R164, R182, R5.reuse, -R59 ;  /* 0x00000005b6a47223 */ /* 0x080fe2000001083b */
[-C--:B------:R-:W-:Y:S01]  /*9720*/  FFMA.FTZ R175, R46, R5.reuse, -R7 ;  /* 0x000000052eaf7223 */ /* 0x080fe20000010807 */
[-C--:B------:R-:W-:Y:S01]  /*9730*/  FFMA.FTZ R32, R232, R5.reuse, -R59 ;  /* 0x00000005e8207223 */ /* 0x080fe2000001083b */
[----:B------:R-:W-:Y:S01]  /*9740*/  HGMMA.64x128x16.F32.BF16 R88, R160, gdesc[UR8].tnspB, R88, gsb0 ;  /* 0x41e00008a0587df0 */ /* 0x000fe20008001858 */
[----:B------:R-:W-:Y:S01]  /*9750*/  UIADD3 UR10, UR6, 0x300, URZ ;  /* 0x00000300060a7890 */ /* 0x000fe2000fffe03f */
[-CC-:B------:R-:W-:Y:S01]  /*9760*/  FFMA.FTZ R173, R40, R5.reuse, -R7.reuse ;  /* 0x0000000528ad7223 */ /* 0x180fe20000010807 */
[----:B------:R-:W-:Y:S01]  /*9770*/  UMOV UR11, 0x40000040 ;  /* 0x40000040000b7882 */ /* 0x000fe20000000000 */
[----:B------:R-:W-:Y:S01]  /*9780*/  UIADD3 UR6, UR6, 0x380, URZ ;  /* 0x0000038006067890 */ /* 0x000fe2000fffe03f */
[----:B------:R-:W1:Y:S01]  /*9790*/  MUFU.EX2 R8, R8 ;  /* 0x0000000800087308 */ /* 0x000e620000000800 */
[-CC-:B------:R-:W-:Y:S01]  /*97a0*/  FFMA.FTZ R169, R48, R5.reuse, -R7.reuse ;  /* 0x0000000530a97223 */ /* 0x180fe20000010807 */
[-CC-:B------:R-:W-:Y:S01]  /*97b0*/  FFMA.FTZ R36, R50, R5.reuse, -R7.reuse ;  /* 0x0000000532247223 */ /* 0x180fe20000010807 */
[-CC-:B------:R-:W-:Y:S01]  /*97c0*/  FFMA.FTZ R34, R176, R5.reuse, -R7.reuse ;  /* 0x00000005b0227223 */ /* 0x180fe20000010807 */
[-CC-:B------:R-:W-:Y:S01]  /*97d0*/  FFMA.FTZ R171, R52, R5.reuse, -R7.reuse ;  /* 0x0000000534ab7223 */ /* 0x180fe20000010807 */
[-CC-:B------:R-:W-:Y:S01]  /*97e0*/  FFMA.FTZ R38, R54, R5.reuse, -R7.reuse ;  /* 0x0000000536267223 */ /* 0x180fe20000010807 */
[----:B------:R-:W-:Y:S01]  /*97f0*/  FFMA.FTZ R165, R56, R5, -R7 ;  /* 0x0000000538a57223 */ /* 0x000fe20000010807 */
[----:B0-----:R-:W-:Y:S01]  /*9800*/  FFMA.FTZ R3, R0, R3, R181 ;  /* 0x0000000300037223 */ /* 0x001fe200000100b5 */
[----:B------:R-:W0:Y:S01]  /*9810*/  MUFU.EX2 R183, R183 ;  /* 0x000000b700b77308 */ /* 0x000e220000000800 */
[-C--:B------:R-:W-:Y:S01]  /*9820*/  FFMA.FTZ R232, R21, R5.reuse, -R59 ;  /* 0x0000000515e87223 */ /* 0x080fe2000001083b */
[-CC-:B------:R-:W-:Y:S01]  /*9830*/  FFMA.FTZ R40, R58, R5.reuse, -R7.reuse ;  /* 0x000000053a287223 */ /* 0x180fe20000010807 */
[----:B------:R-:W-:Y:S01]  /*9840*/  F2FP.BF16.F32.PACK_AB R182, R55, R16 ;  /* 0x0000001037b6723e */ /* 0x000fe200000010ff */
[-C--:B------:R-:W-:Y:S01]  /*9850*/  FFMA.FTZ R167, R60, R5.reuse, -R7 ;  /* 0x000000053ca77223 */ /* 0x080fe20000010807 */
[-C--:B------:R-:W-:Y:S01]  /*9860*/  FFMA.FTZ R21, R64, R5.reuse, -R59 ;  /* 0x0000000540157223 */ /* 0x080fe2000001083b */
[-CC-:B------:R-:W-:Y:S01]  /*9870*/  FFMA.FTZ R37, R37, R5.reuse, -R7.reuse ;  /* 0x0000000525257223 */ /* 0x180fe20000010807 */
[----:B------:R-:W-:Y:S01]  /*9880*/  FFMA.FTZ R78, R78, R5, -R7 ;  /* 0x000000054e4e7223 */ /* 0x000fe20000010807 */
[----:B------:R-:W2:Y:S01]  /*9890*/  MUFU.EX2 R14, R14 ;  /* 0x0000000e000e7308 */ /* 0x000ea20000000800 */
[C---:B-1----:R-:W-:Y:S01]  /*98a0*/  FADD.FTZ R42, R8.reuse, R3 ;  /* 0x00000003082a7221 */ /* 0x042fe20000010000 */
[----:B------:R-:W-:Y:S01]  /*98b0*/  F2FP.BF16.F32.PACK_AB R181, R8, R181 ;  /* 0x000000b508b5723e */ /* 0x000fe200000010ff */
[-C--:B------:R-:W-:Y:S01]  /*98c0*/  FFMA.FTZ R64, R29, R5.reuse, -R59 ;  /* 0x000000051d407223 */ /* 0x080fe2000001083b */
[-C--:B------:R-:W-:Y:S01]  /*98d0*/  FFMA.FTZ R39, R39, R5.reuse, -R7 ;  /* 0x0000000527277223 */ /* 0x080fe20000010807 */
[-C--:B------:R-:W-:Y:S01]  /*98e0*/  FFMA.FTZ R29, R80, R5.reuse, -R59 ;  /* 0x00000005501d7223 */ /* 0x080fe2000001083b */
[-CC-:B------:R-:W-:Y:S01]  /*98f0*/  FFMA.FTZ R82, R82, R5.reuse, -R7.reuse ;  /* 0x0000000552527223 */ /* 0x180fe20000010807 */
[-CC-:B------:R-:W-:Y:S01]  /*9900*/  FFMA.FTZ R41, R41, R5.reuse, -R7.reuse ;  /* 0x0000000529297223 */ /* 0x180fe20000010807 */
[----:B------:R-:W-:Y:S01]  /*9910*/  MUFU.EX2 R177, R177 ;  /* 0x000000b100b17308 */ /* 0x000fe20000000800 */
[----:B0-----:R-:W-:Y:S01]  /*9920*/  FADD.FTZ R3, R183, R42 ;  /* 0x0000002ab7037221 */ /* 0x001fe20000010000 */
[-CC-:B------:R-:W-:Y:S01]  /*9930*/  FFMA.FTZ R42, R168, R5.reuse, -R7.reuse ;  /* 0x00000005a82a7223 */ /* 0x180fe20000010807 */
[----:B------:R-:W-:Y:S01]  /*9940*/  FFMA.FTZ R86, R86, R5, -R7 ;  /* 0x0000000556567223 */ /* 0x000fe20000010807 */
[----:B------:R-:W-:-:S04]  /*9950*/  F2FP.BF16.F32.PACK_AB R168, R53, R26 ;  /* 0x0000001a35a8723e */ /* 0x000fc800000010ff */
[----:B------:R-:W0:Y:S01]  /*9960*/  MUFU.EX2 R166, R166 ;  /* 0x000000a600a67308 */ /* 0x000e220000000800 */
[C---:B--2---:R-:W-:Y:S01]  /*9970*/  FADD.FTZ R48, R14.reuse, R3 ;  /* 0x000000030e307221 */ /* 0x044fe20000010000 */
[----:B------:R-:W-:-:S06]  /*9980*/  F2FP.BF16.F32.PACK_AB R183, R14, R183 ;  /* 0x000000b70eb7723e */ /* 0x000fcc00000010ff */
[----:B------:R-:W-:Y:S08]  /*9990*/  MUFU.EX2 R20, R20 ;  /* 0x0000001400147308 */ /* 0x000ff00000000800 */
[----:B------:R-:W-:Y:S01]  /*99a0*/  MUFU.EX2 R179, R179 ;  /* 0x000000b300b37308 */ /* 0x000fe20000000800 */
[----:B0-----:R-:W-:-:S07]  /*99b0*/  F2FP.BF16.F32.PACK_AB R176, R166, R57 ;  /* 0x00000039a6b0723e */ /* 0x001fce00000010ff */
[----:B------:R-:W0:Y:S08]  /*99c0*/  MUFU.EX2 R164, R164 ;  /* 0x000000a400a47308 */ /* 0x000e300000000800 */
[----:B------:R-:W-:Y:S08]  /*99d0*/  MUFU.EX2 R24, R24 ;  /* 0x0000001800187308 */ /* 0x000ff00000000800 */
[----:B------:R-:W1:Y:S01]  /*99e0*/  MUFU.EX2 R32, R32 ;  /* 0x0000002000207308 */ /* 0x000e620000000800 */
[----:B0-----:R-:W-:-:S07]  /*99f0*/  F2FP.BF16.F32.PACK_AB R178, R164, R47 ;  /* 0x0000002fa4b2723e */ /* 0x001fce00000010ff */
[----:B------:R-:W-:Y:S08]  /*9a00*/  MUFU.EX2 R173, R173 ;  /* 0x000000ad00ad7308 */ /* 0x000ff00000000800 */
[----:B------:R-:W-:Y:S01]  /*9a10*/  MUFU.EX2 R28, R28 ;  /* 0x0000001c001c7308 */ /* 0x000fe20000000800 */
[----:B-1----:R-:W-:-:S07]  /*9a20*/  F2FP.BF16.F32.PACK_AB R172, R49, R32 ;  /* 0x0000002031ac723e */ /* 0x002fce00000010ff */
        /* <DEDUP_REMOVED lines=11> */
[----:B------:R-:W-:Y:S01]  /*9ae0*/  IMAD.U32 R33, RZ, RZ, UR36 ;  /* 0x00000024ff217e24 */ /* 0x000fe2000f8e00ff */
[----:B------:R-:W-:Y:S01]  /*9af0*/  MUFU.EX2 R165, R165 ;  /* 0x000000a500a57308 */ /* 0x000fe20000000800 */
[----:B------:R-:W-:Y:S01]  /*9b00*/  HGMMA.64x128x16.F32.BF16 R88, R156, gdesc[UR8].tnspB, R88, gsb0 ;  /* 0x41e000089c587df0 */ /* 0x000fe20008001858 */
[-C--:B------:R-:W-:Y:S01]  /*9b10*/  FFMA.FTZ R160, R62, R5.reuse, -R59 ;  /* 0x000000053ea07223 */ /* 0x080fe2000001083b */
[-CC-:B------:R-:W-:Y:S01]  /*9b20*/  FFMA.FTZ R161, R66, R5.reuse, -R7.reuse ;  /* 0x0000000542a17223 */ /* 0x180fe20000010807 */
[----:B------:R-:W-:Y:S01]  /*9b30*/  @!P1 LEA R33, R33, UR37, 0x3 ;  /* 0x0000002521219c11 */ /* 0x000fe2000f8e18ff */
[-C--:B------:R-:W-:Y:S01]  /*9b40*/  FFMA.FTZ R163, R70, R5.reuse, -R7 ;  /* 0x0000000546a37223 */ /* 0x080fe20000010807 */
[----:B------:R-:W-:Y:S01]  /*9b50*/  FFMA.FTZ R62, R174, R5, -R59 ;  /* 0x00000005ae3e7223 */ /* 0x000fe2000001083b */
[----:B------:R-:W-:Y:S01]  /*9b60*/  F2FP.BF16.F32.PACK_AB R174, R51, R30 ;  /* 0x0000001e33ae723e */ /* 0x000fe200000010ff */
[----:B------:R-:W-:Y:S01]  /*9b70*/  MUFU.EX2 R232, R232 ;  /* 0x000000e800e87308 */ /* 0x000fe20000000800 */
[----:B------:R-:W-:-:S05]  /*9b80*/  @!P1 VIADD R33, R33, 0x34840 ;  /* 0x0003484021219836 */ /* 0x000fca0000000000 */
[----:B------:R-:W-:Y:S02]  /*9b90*/  @!P1 PRMT R33, RZ, 0x654, R33 ;  /* 0x00000654ff219816 */ /* 0x000fe40000000021 */
        /* <DEDUP_REMOVED lines=12> */
[----:B------:R-:W-:Y:S08]  /*9c60*/  MUFU.EX2 R27, R27 ;  /* 0x0000001b001b7308 */ /* 0x000ff00000000800 */
[----:B------:R-:W1:Y:S08]  /*9c70*/  MUFU.EX2 R64, R64 ;  /* 0x0000004000407308 */ /* 0x000e700000000800 */
[----:B------:R-:W-:Y:S08]  /*9c80*/  MUFU.EX2 R39, R39 ;  /* 0x0000002700277308 */ /* 0x000ff00000000800 */
[----:B------:R-:W-:Y:S01]  /*9c90*/  MUFU.EX2 R29, R29 ;  /* 0x0000001d001d7308 */ /* 0x000fe20000000800 */
[----:B------:R-:W-:-:S02]  /*9ca0*/  WARPGROUP.DEPBAR.LE gsb0, 0x0 ;  /* 0x00008000000079c5 */ /* 0x000fc40000010000 */
[----:B------:R-:W-:Y:S01]  /*9cb0*/  WARPGROUP.ARRIVE ;  /* 0x00000000000079c5 */ /* 0x000fe20000000000 */
[----:B------:R-:W-:-:S04]  /*9cc0*/  FFMA.FTZ R157, R74, R5, -R7 ;  /* 0x000000054a9d7223 */ /* 0x000fc80000010807 */
[----:B------:R-:W-:Y:S01]  /*9cd0*/  MUFU.EX2 R159, R78 ;  /* 0x0000004e009f7308 */ /* 0x000fe20000000800 */
[----:B0-----:R-:W-:Y:S02]  /*9ce0*/  F2FP.BF16.F32.PACK_AB R156, R62, R13 ;  /* 0x0000000d3e9c723e */ /* 0x001fe400000010ff */
[----:B-1----:R-:W-:Y:S01]  /*9cf0*/  F2FP.BF16.F32.PACK_AB R158, R64, R27 ;  /* 0x0000001b409e723e */ /* 0x002fe200000010ff */
[----:B------:R-:W-:Y:S04]  /*9d00*/  HGMMA.64x128x16.F32.BF16 R88, R152, gdesc[UR4].tnspB, R88, gsb0 ;  /* 0x41e0000498587df0 */ /* 0x000fe80008001858 */
[----:B------:R-:W-:Y:S08]  /*9d10*/  MUFU.EX2 R157, R157 ;  /* 0x0000009d009d7308 */ /* 0x000ff00000000800 */
        /* <DEDUP_REMOVED lines=9> */
[----:B--2---:R-:W-:-:S04]  /*9db0*/  @!P1 VIADD R33, R35, 0x34860 ;  /* 0x0003486023219836 */ /* 0x004fc80000000000 */
[----:B------:R-:W-:Y:S01]  /*9dc0*/  MUFU.EX2 R155, R86 ;  /* 0x00000056009b7308 */ /* 0x000fe20000000800 */
[----:B------:R-:W-:Y:S01]  /*9dd0*/  @!P1 PRMT R35, RZ, 0x654, R33 ;  /* 0x00000654ff239816 */ /* 0x000fe20000000021 */
[----:B------:R-:W-:Y:S01]  /*9de0*/  FADD.FTZ R33, R45, R4 ;  /* 0x000000042d217221 */ /* 0x000fe20000010000 */
[----:B------:R-:W-:Y:S02]  /*9df0*/  FFMA.FTZ R4, R84, R5, -R7 ;  /* 0x0000000554047223 */ /* 0x000fe40000010807 */
[----:B------:R0:W-:Y:S01]  /*9e00*/  @!P1 SYNCS.ARRIVE.TRANS64.RED.A1T0 RZ, [R35+URZ], RZ ;  /* 0x000000ff23ff99a7 */ /* 0x0001e2000810043f */
[----:B------:R-:W-:Y:S01]  /*9e10*/  FADD.FTZ R46, R16, R33 ;  /* 0x00000021102e7221 */ /* 0x000fe20000010000 */
[----:B------:R-:W-:Y:S01]  /*9e20*/  FADD.FTZ R33, R177, R48 ;  /* 0x00000030b1217221 */ /* 0x000fe20000010000 */
[C---:B------:R-:W-:Y:S01]  /*9e30*/  F2FP.BF16.F32.PACK_AB R177, R20.reuse, R177 ;  /* 0x000000b114b1723e */ /* 0x040fe200000010ff */
[----:B------:R-:W1:Y:S01]  /*9e40*/  MUFU.EX2 R4, R4 ;  /* 0x0000000400047308 */ /* 0x000e620000000800 */
[----:B------:R-:W-:Y:S01]  /*9e50*/  FADD.FTZ R46, R55, R46 ;  /* 0x0000002e372e7221 */ /* 0x000fe20000010000 */
[----:B------:R-:W-:-:S03]  /*9e60*/  FADD.FTZ R50, R20, R33 ;  /* 0x0000002114327221 */ /* 0x000fc60000010000 */
[----:B------:R-:W-:Y:S01]  /*9e70*/  FADD.FTZ R3, R57, R46 ;  /* 0x0000002e39037221 */ /* 0x000fe20000010000 */
[----:B------:R-:W-:Y:S01]  /*9e80*/  FADD.FTZ R33, R179, R50 ;  /* 0x00000032b3217221 */ /* 0x000fe20000010000 */
[-CC-:B------:R-:W-:Y:S01]  /*9e90*/  FFMA.FTZ R46, R170, R5.reuse, -R7.reuse ;  /* 0x00000005aa2e7223 */ /* 0x180fe20000010807 */
[----:B------:R-:W-:Y:S01]  /*9ea0*/  FFMA.FTZ R7, R43, R5, -R7 ;  /* 0x000000052b077223 */ /* 0x000fe20000010807 */
[----:B------:R-:W-:Y:S01]  /*9eb0*/  FADD.FTZ R48, R166, R3 ;  /* 0x00000003a6307221 */ /* 0x000fe20000010000 */
[----:B------:R-:W-:Y:S02]  /*9ec0*/  F2FP.BF16.F32.PACK_AB R179, R24, R179 ;  /* 0x000000b318b3723e */ /* 0x000fe400000010ff */
[----:B------:R-:W-:Y:S01]  /*9ed0*/  F2FP.BF16.F32.PACK_AB R170, R44, R11 ;  /* 0x0000000b2caa723e */ /* 0x000fe200000010ff */
[----:B------:R-:W-:Y:S01]  /*9ee0*/  FADD.FTZ R3, R47, R48 ;  /* 0x000000302f037221 */ /* 0x000fe20000010000 */
[----:B------:R-:W-:Y:S01]  /*9ef0*/  FADD.FTZ R48, R24, R33 ;  /* 0x0000002118307221 */ /* 0x000fe20000010000 */
[----:B------:R-:W2:Y:S01]  /*9f00*/  MUFU.EX2 R46, R46 ;  /* 0x0000002e002e7308 */ /* 0x000ea20000000800 */
[----:B------:R-:W-:Y:S01]  /*9f10*/  F2FP.BF16.F32.PACK_AB R166, R234, R15 ;  /* 0x0000000feaa6723e */ /* 0x000fe200000010ff */
[----:B------:R-:W-:Y:S01]  /*9f20*/  FADD.FTZ R3, R164, R3 ;  /* 0x00000003a4037221 */ /* 0x000fe20000010000 */
[----:B------:R-:W-:-:S03]  /*9f30*/  F2FP.BF16.F32.PACK_AB R164, R232, R17 ;  /* 0x00000011e8a4723e */ /* 0x000fc600000010ff */
[----:B------:R-:W-:Y:S01]  /*9f40*/  FADD.FTZ R50, R32, R3 ;  /* 0x0000000320327221 */ /* 0x000fe20000010000 */
[----:B------:R-:W-:Y:S01]  /*9f50*/  FADD.FTZ R3, R173, R48 ;  /* 0x00000030ad037221 */ /* 0x000fe20000010000 */
[----:B------:R-:W3:Y:S01]  /*9f60*/  MUFU.EX2 R7, R7 ;  /* 0x0000000700077308 */ /* 0x000ee20000000800 */
[C---:B------:R-:W-:Y:S01]  /*9f70*/  F2FP.BF16.F32.PACK_AB R173, R28.reuse, R173 ;  /* 0x000000ad1cad723e */ /* 0x040fe200000010ff */
        /* <DEDUP_REMOVED lines=24> */
[----:B-1----:R-:W-:Y:S02]  /*a100*/  F2FP.BF16.F32.PACK_AB R167, R4, R167 ;  /* 0x000000a704a7723e */ /* 0x002fe400000010ff */
[----:B------:R-:W-:Y:S01]  /*a110*/  FADD.FTZ R3, R234, R3 ;  /* 0x00000003ea037221 */ /* 0x000fe20000010000 */
[----:B------:R-:W-:-:S03]  /*a120*/  FADD.FTZ R8, R4, R9 ;  /* 0x0000000904087221 */ /* 0x000fc60000010000 */
        /* <DEDUP_REMOVED lines=8> */
[----:B------:R-:W-:Y:S01]  /*a1b0*/  F2FP.BF16.F32.PACK_AB R162, R25, R162 ;  /* 0x000000a219a2723e */ /* 0x000fe200000010ff */
[----:B------:R-:W-:-:S02]  /*a1c0*/  IMAD.MOV.U32 R9, RZ, RZ, R12 ;  /* 0x000000ffff097224 */ /* 0x000fc400078e000c */
[----:B------:R-:W-:Y:S01]  /*a1d0*/  FADD.FTZ R14, R25, R14 ;  /* 0x0000000e190e7221 */ /* 0x000fe20000010000 */
[C---:B--2---:R-:W-:Y:S01]  /*a1e0*/  FADD.FTZ R8, R46.reuse, R3 ;  /* 0x000000032e087221 */ /* 0x044fe20000010000 */
[----:B------:R-:W-:Y:S02]  /*a1f0*/  F2FP.BF16.F32.PACK_AB R163, R46, R163 ;  /* 0x000000a32ea3723e */ /* 0x000fe400000010ff */
        /* <DEDUP_REMOVED lines=17> */
[C---:B---3--:R-:W-:Y:S02]  /*a310*/  F2FP.BF16.F32.PACK_AB R155, R7.reuse, R155 ;  /* 0x0000009b079b723e */ /* 0x048fe400000010ff */
[----:B------:R-:W-:Y:S01]  /*a320*/  FADD.FTZ R4, R72, R3 ;  /* 0x0000000348047221 */ /* 0x000fe20000010000 */
[----:B------:R-:W-:Y:S01]  /*a330*/  FADD.FTZ R3, R7, R8 ;  /* 0x0000000807037221 */ /* 0x000fe20000010000 */
[----:B------:R-:W-:Y:S01]  /*a340*/  IMAD.MOV.U32 R7, RZ, RZ, R6 ;  /* 0x000000ffff077224 */ /* 0x000fe200078e0006 */
[----:B0-----:R-:W-:Y:S06]  /*a350*/  @P2 BRA `(.L_x_2249) ;  /* 0xffffffd400ec2947 */ /* 0x001fec000383ffff */
.L_x_2240:
        /* <DEDUP_REMOVED lines=67> */
.L_x_2250:
[----:B------:R-:W-:Y:S01]  /*a790*/  ULEA UR5, UR36, UR37, 0x3 ;  /* 0x0000002524057291 */ /* 0x000fe2000f8e183f */
[----:B------:R-:W-:-:S05]  /*a7a0*/  IMAD.U32 R0, RZ, RZ, UR38 ;  /* 0x00000026ff007e24 */ /* 0x000fca000f8e00ff */
[----:B------:R-:W-:-:S04]  /*a7b0*/  SHF.L.U32 R0, R0, 0x1f, RZ ;  /* 0x0000001f00007819 */ /* 0x000fc800000006ff */
[----:B------:R0:W1:Y:S01]  /*a7c0*/  SYNCS.PHASECHK.TRANS64.TRYWAIT P2, [UR5+0x34850], R0 ;  /* 0x03485000ff0075a7 */ /* 0x0000620008040145 */
[----:B------:R-:W-:Y:S05]  /*a7d0*/  @!P0 BRA `(.L_x_2251) ;  /* 0x0000000000048947 */ /* 0x000fea0003800000 */
[----:B------:R-:W-:Y:S01]  /*a7e0*/  BPT.TRAP 0x1 ;  /* 0x000000040000795c */ /* 0x000fe20000300000 */
.L_x_2251:
[----:B-1----:R-:W-:Y:S05]  /*a7f0*/  @P2 BRA `(.L_x_2252) ;  /* 0x0000000000082947 */ /* 0x002fea0003800000 */
[----:B------:R-:W1:Y:S02]  /*a800*/  SYNCS.PHASECHK.TRANS64.TRYWAIT P0, [UR5+0x34850], R0 ;  /* 0x03485000ff0075a7 */ /* 0x000e640008000145 */
[----:B-1----:R-:W-:Y:S05]  /*a810*/  @!P0 BRA `(.L_x_2253) ;  /* 0x000000a800448947 */ /* 0x002fea0003800000 */
.L_x_2252:
[----:B------:R-:W-:Y:S01]  /*a820*/  UIADD3 UR37, UR37, 0x400, URZ ;  /* 0x0000040025257890 */ /* 0x000fe2000fffe03f */
[----:B------:R-:W-:Y:S01]  /*a830*/  WARPGROUP.ARRIVE ;  /* 0x00000000000079c5 */ /* 0x000fe20000000000 */
[----:B------:R-:W-:Y:S01]  /*a840*/  UMOV UR7, 0x40000040 ;  /* 0x4000004000077882 */ /* 0x000fe20000000000 */
[----:B-1----:R-:W1:Y:S01]  /*a850*/  SHFL.BFLY PT, R7, R4, 0x2, 0x1f ;  /* 0x0c401f0004077f89 */ /* 0x002e6200000e0000 */
[----:B------:R-:W-:Y:S01]  /*a860*/  USHF.R.U32.HI UR37, URZ, 0x4, UR37 ;  /* 0x000000043f257899 */ /* 0x000fe20008011625 */
[----:B------:R-:W-:Y:S02]  /*a870*/  IMAD.MOV.U32 R94, RZ, RZ, -0x800000 ;  /* 0xff800000ff5e7424 */ /* 0x000fe400078e00ff */
[----:B0-----:R-:W0:Y:S01]  /*a880*/  SHFL.BFLY PT, R0, R3, 0x2, 0x1f ;  /* 0x0c401f0003007f89 */ /* 0x001e2200000e0000 */
[----:B------:R-:W-:Y:S01]  /*a890*/  ULOP3.LUT UR37, UR37, 0x3fff, URZ, 0xc0, !UPT ;  /* 0x00003fff25257892 */ /* 0x000fe2000f8ec03f */
[----:B------:R-:W-:-:S03]  /*a8a0*/  VIADD R209, R209, 0x1 ;  /* 0x00000001d1d17836 */ /* 0x000fc60000000000 */
[----:B------:R-:W-:-:S04]  /*a8b0*/  ULOP3.LUT UR4, UR37, 0x4000000, URZ, 0xfc, !UPT ;  /* 0x0400000025047892 */ /* 0x000fc8000f8efc3f */
[----:B------:R-:W-:Y:S02]  /*a8c0*/  ULEA UR4, UR36, UR4, 0xb ;  /* 0x0000000424047291 */ /* 0x000fe4000f8e583f */
[----:B------:R-:W-:-:S04]  /*a8d0*/  UIADD3 UR36, UR36, 0x1, URZ ;  /* 0x0000000124247890 */ /* 0x000fc8000fffe03f */
[----:B------:R-:W-:Y:S01]  /*a8e0*/  UISETP.NE.AND UP0, UPT, UR36, 0x2, UPT ;  /* 0x000000022400788c */ /* 0x000fe2000bf05270 */
[----:B------:R-:W-:Y:S02]  /*a8f0*/  UMOV UR6, UR4 ;  /* 0x0000000400067c82 */ /* 0x000fe40008000000 */
[----:B------:R-:W-:Y:S01]  /*a900*/  HGMMA.64x128x16.F32.BF16 R24, R180, gdesc[UR4].tnspB, R24, gsb0 ;  /* 0x41e00004b4187df0 */ /* 0x000fe20008001818 */
[----:B------:R-:W-:Y:S01]  /*a910*/  UIADD3 UR6, UR4, 0x80, URZ ;  /* 0x0000008004067890 */ /* 0x000fe2000fffe03f */
[----:B-1----:R-:W-:Y:S01]  /*a920*/  FADD.FTZ R7, R7, R4 ;  /* 0x0000000407077221 */ /* 0x002fe20000010000 */
[----:B------:R-:W-:Y:S01]  /*a930*/  UMOV UR7, 0x40000040 ;  /* 0x4000004000077882 */ /* 0x000fe20000000000 */
[----:B------:R-:W-:Y:S02]  /*a940*/  IMAD.MOV.U32 R4, RZ, RZ, RZ ;  /* 0x000000ffff047224 */ /* 0x000fe400078e00ff */
[----:B0-----:R-:W-:Y:S01]  /*a950*/  FADD.FTZ R2, R0, R3 ;  /* 0x0000000300027221 */ /* 0x001fe20000010000 */
[----:B------:R-:W-:Y:S01]  /*a960*/  IMAD.U32 R3, RZ, RZ, UR5 ;  /* 0x00000005ff037e24 */ /* 0x000fe2000f8e00ff */
[----:B------:R-:W0:Y:S01]  /*a970*/  SHFL.BFLY PT, R0, R7, 0x1, 0x1f ;  /* 0x0c201f0007007f89 */ /* 0x000e2200000e0000 */
[----:B------:R-:W-:-:S03]  /*a980*/  USEL UR36, UR36, URZ, UP0 ;  /* 0x0000003f24247287 */ /* 0x000fc60008000000 */
[----:B------:R-:W1:Y:S01]  /*a990*/  SHFL.BFLY PT, R9, R2, 0x1, 0x1f ;  /* 0x0c201f0002097f89 */ /* 0x000e6200000e0000 */
[----:B0-----:R-:W-:Y:S01]  /*a9a0*/  FADD.FTZ R11, R7, R0 ;  /* 0x00000000070b7221 */ /* 0x001fe20000010000 */
[----:B------:R-:W-:Y:S02]  /*a9b0*/  IMAD.MOV.U32 R0, RZ, RZ, -0x800000 ;  /* 0xff800000ff007424 */ /* 0x000fe400078e00ff */
[----:B-1----:R-:W-:Y:S02]  /*a9c0*/  FADD.FTZ R13, R2, R9 ;  /* 0x00000009020d7221 */ /* 0x002fe40000010000 */
[----:B------:R-:W-:Y:S01]  /*a9d0*/  FSETP.NE.FTZ.AND P0, PT, R11, RZ, PT ;  /* 0x000000ff0b00720b */ /* 0x000fe20003f15000 */
[----:B------:R-:W-:Y:S02]  /*a9e0*/  IMAD.MOV.U32 R9, RZ, RZ, RZ ;  /* 0x000000ffff097224 */ /* 0x000fe400078e00ff */
[----:B------:R-:W-:Y:S01]  /*a9f0*/  @!P1 VIADD R2, R3, 0x34860 ;  /* 0x0003486003029836 */ /* 0x000fe20000000000 */
[----:B------:R-:W-:-:S04]  /*aa00*/  FSETP.NE.FTZ.AND P2, PT, R13, RZ, PT ;  /* 0x000000ff0d00720b */ /* 0x000fc80003f55000 */
[----:B------:R-:W-:-:S05]  /*aa10*/  @!P1 PRMT R2, RZ, 0x654, R2 ;  /* 0x00000654ff029816 */ /* 0x000fca0000000002 */
        /* <DEDUP_REMOVED lines=56> */
[-C--:B-1----:R-:W-:Y:S01]  /*ada0*/  FMUL.FTZ R2, R24, R4.reuse ;  /* 0x0000000418027220 */ /* 0x082fe20000410000 */
        /* <DEDUP_REMOVED lines=55> */
[----:B------:R-:W-:-:S07]  /*b120*/  FMUL.FTZ R87, R87, R9 ;  /* 0x0000000957577220 */ /* 0x000fce0000410000 */
.L_x_2223:
        /* <DEDUP_REMOVED lines=8> */
[----:B------:R-:W2:Y:S01]  /*b1b0*/  S2R R5, SR_SWINHI ;  /* 0x0000000000057919 */ /* 0x000ea20000002f00 */
[----:B------:R-:W-:Y:S01]  /*b1c0*/  F2FP.BF16.F32.PACK_AB R36, R73, R72 ;  /* 0x000000484924723e */ /* 0x000fe200000010ff */
[----:B------:R-:W3:Y:S01]  /*b1d0*/  LDC.64 R106, c[0x0][0xc00] ;  /* 0x00030000ff6a7b82 */ /* 0x000ee20000000a00 */
[----:B------:R-:W-:Y:S01]  /*b1e0*/  ULDC.64 UR4, c[0x0][0xc08] ;  /* 0x0003020000047ab9 */ /* 0x000fe20000000a00 */
[----:B------:R-:W-:Y:S02]  /*b1f0*/  MOV R16, R22 ;  /* 0x0000001600107202 */ /* 0x000fe40000000f00 */
[----:B--2---:R-:W-:-:S03]  /*b200*/  MOV R17, R5 ;  /* 0x0000000500117202 */ /* 0x004fc60000000f00 */
[----:B------:R-:W-:-:S03]  /*b210*/  IMAD.WIDE R8, R228, 0x2, R16 ;  /* 0x00000002e4087825 */ /* 0x000fc600078e0210 */
[C---:B------:R-:W-:Y:S02]  /*b220*/  IADD3 R11, P3, R8.reuse, 0x4000, RZ ;  /* 0x00004000080b7810 */ /* 0x040fe40007f7e0ff */
[C---:B------:R-:W-:Y:S02]  /*b230*/  IADD3 R95, P2, R8.reuse, 0x4020, RZ ;  /* 0x00004020085f7810 */ /* 0x040fe40007f5e0ff */
[----:B------:R-:W-:Y:S01]  /*b240*/  LOP3.LUT R4, R11, 0x380, RZ, 0xc0, !PT ;  /* 0x000003800b047812 */ /* 0x000fe200078ec0ff */
[--C-:B------:R-:W-:Y:S01]  /*b250*/  IMAD.X R29, RZ, RZ, R9.reuse, P3 ;  /* 0x000000ffff1d7224 */ /* 0x100fe200018e0609 */
[----:B------:R-:W-:Y:S01]  /*b260*/  LOP3.LUT R6, R95, 0x380, RZ, 0xc0, !PT ;  /* 0x000003805f067812 */ /* 0x000fe200078ec0ff */
[----:B------:R-:W-:Y:S01]  /*b270*/  IMAD.X R33, RZ, RZ, R9, P2 ;  /* 0x000000ffff217224 */ /* 0x000fe200010e0609 */
[----:B------:R-:W-:Y:S02]  /*b280*/  IADD3 R105, P0, R8, 0x4060, RZ ;  /* 0x0000406008697810 */ /* 0x000fe40007f1e0ff */
[----:B------:R-:W-:-:S02]  /*b290*/  SHF.R.U64 R4, R4, 0x3, RZ ;  /* 0x0000000304047819 */ /* 0x000fc400000012ff */
[C---:B------:R-:W-:Y:S01]  /*b2a0*/  LOP3.LUT R5, R8.reuse, 0x380, RZ, 0xc0, !PT ;  /* 0x0000038008057812 */ /* 0x040fe200078ec0ff */
[--C-:B------:R-:W-:Y:S01]  /*b2b0*/  IMAD.X R31, RZ, RZ, R9.reuse, P0 ;  /* 0x000000ffff1f7224 */ /* 0x100fe200000e0609 */
[C---:B------:R-:W-:Y:S02]  /*b2c0*/  IADD3 R103, P1, R8.reuse, 0x4040, RZ ;  /* 0x0000404008677810 */ /* 0x040fe40007f3e0ff */
[----:B------:R-:W-:Y:S02]  /*b2d0*/  IADD3 R35, P6, R8, 0x20, RZ ;  /* 0x0000002008237810 */ /* 0x000fe40007fde0ff */
[----:B------:R-:W-:Y:S01]  /*b2e0*/  SHF.R.U64 R6, R6, 0x3, RZ ;  /* 0x0000000306067819 */ /* 0x000fe200000012ff */
[--C-:B------:R-:W-:Y:S01]  /*b2f0*/  IMAD.X R15, RZ, RZ, R9.reuse, P1 ;  /* 0x000000ffff0f7224 */ /* 0x100fe200008e0609 */
[C---:B------:R-:W-:Y:S01]  /*b300*/  IADD3 R39, P4, R8.reuse, 0x60, RZ ;  /* 0x0000006008277810 */ /* 0x040fe20007f9e0ff */
[----:B------:R-:W-:Y:S01]  /*b310*/  IMAD.X R13, RZ, RZ, R9, P6 ;  /* 0x000000ffff0d7224 */ /* 0x000fe200030e0609 */
[----:B------:R-:W-:-:S02]  /*b320*/  IADD3 R37, P5, R8, 0x40, RZ ;  /* 0x0000004008257810 */ /* 0x000fc40007fbe0ff */
[----:B------:R-:W-:Y:S01]  /*b330*/  LOP3.LUT R12, R105, 0x380, RZ, 0xc0, !PT ;  /* 0x00000380690c7812 */ /* 0x000fe200078ec0ff */
[----:B------:R-:W-:Y:S01]  /*b340*/  IMAD.X R7, RZ, RZ, R9, P4 ;  /* 0x000000ffff077224 */ /* 0x000fe200020e0609 */
[----:B------:R-:W-:Y:S02]  /*b350*/  LOP3.LUT R28, R4, R11, RZ, 0x3c, !PT ;  /* 0x0000000b041c7212 */ /* 0x000fe400078e3cff */
[----:B------:R-:W-:Y:S02]  /*b360*/  SHF.R.U64 R5, R5, 0x3, RZ ;  /* 0x0000000305057819 */ /* 0x000fe400000012ff */
[----:B------:R-:W-:Y:S02]  /*b370*/  LOP3.LUT R10, R103, 0x380, RZ, 0xc0, !PT ;  /* 0x00000380670a7812 */ /* 0x000fe400078ec0ff */
[----:B------:R-:W-:Y:S02]  /*b380*/  LOP3.LUT R32, R6, R95, RZ, 0x3c, !PT ;  /* 0x0000005f06207212 */ /* 0x000fe400078e3cff */
[----:B------:R-:W-:-:S02]  /*b390*/  LOP3.LUT R4, R35, 0x380, RZ, 0xc0, !PT ;  /* 0x0000038023047812 */ /* 0x000fc400078ec0ff */
[----:B------:R-:W-:Y:S02]  /*b3a0*/  LOP3.LUT R6, R39, 0x380, RZ, 0xc0, !PT ;  /* 0x0000038027067812 */ /* 0x000fe400078ec0ff */
[----:B------:R-:W-:Y:S02]  /*b3b0*/  LOP3.LUT R34, R37, 0x380, RZ, 0xc0, !PT ;  /* 0x0000038025227812 */ /* 0x000fe400078ec0ff */
[----:B------:R-:W-:Y:S02]  /*b3c0*/  SHF.R.U64 R12, R12, 0x3, RZ ;  /* 0x000000030c0c7819 */ /* 0x000fe400000012ff */
[----:B------:R-:W-:Y:S01]  /*b3d0*/  LOP3.LUT R8, R5, R8, RZ, 0x3c, !PT ;  /* 0x0000000805087212 */ /* 0x000fe200078e3cff */
[----:B------:R-:W-:Y:S01]  /*b3e0*/  IMAD.X R5, RZ, RZ, R9, P5 ;  /* 0x000000ffff057224 */ /* 0x000fe200028e0609 */
[----:B------:R-:W-:Y:S02]  /*b3f0*/  SHF.R.U64 R10, R10, 0x3, RZ ;  /* 0x000000030a0a7819 */ /* 0x000fe400000012ff */
[----:B------:R-:W-:-:S02]  /*b400*/  SHF.R.U64 R4, R4, 0x3, RZ ;  /* 0x0000000304047819 */ /* 0x000fc400000012ff */
[----:B------:R-:W-:Y:S02]  /*b410*/  SHF.R.U64 R6, R6, 0x3, RZ ;  /* 0x0000000306067819 */ /* 0x000fe400000012ff */
[----:B------:R-:W-:Y:S02]  /*b420*/  SHF.R.U64 R34, R34, 0x3, RZ ;  /* 0x0000000322227819 */ /* 0x000fe400000012ff */
[----:B------:R-:W-:Y:S02]  /*b430*/  LOP3.LUT R30, R12, R105, RZ, 0x3c, !PT ;  /* 0x000000690c1e7212 */ /* 0x000fe400078e3cff */
[----:B------:R-:W-:Y:S02]  /*b440*/  LOP3.LUT R14, R10, R103, RZ, 0x3c, !PT ;  /* 0x000000670a0e7212 */ /* 0x000fe400078e3cff */
[----:B-1----:R-:W-:Y:S01]  /*b450*/  MOV R24, R8 ;  /* 0x0000000800187202 */ /* 0x002fe20000000f00 */
[----:B------:R-:W1:Y:S01]  /*b460*/  LDC.64 R102, c[0x0][0xc00] ;  /* 0x00030000ff667b82 */ /* 0x000e620000000a00 */
[----:B------:R-:W-:-:S02]  /*b470*/  LOP3.LUT R12, R4, R35, RZ, 0x3c, !PT ;  /* 0x00000023040c7212 */ /* 0x000fc400078e3cff */
[----:B------:R-:W-:Y:S02]  /*b480*/  F2FP.BF16.F32.PACK_AB R8, R3, R2 ;  /* 0x000000020308723e */ /* 0x000fe400000010ff */
[----:B------:R-:W-:Y:S02]  /*b490*/  F2FP.BF16.F32.PACK_AB R9, R93, R92 ;  /* 0x0000005c5d09723e */ /* 0x000fe400000010ff */
[----:B------:R-:W-:Y:S02]  /*b4a0*/  F2FP.BF16.F32.PACK_AB R10, R21, R20 ;  /* 0x00000014150a723e */ /* 0x000fe400000010ff */
[----:B------:R-:W-:Y:S01]  /*b4b0*/  F2FP.BF16.F32.PACK_AB R11, R97, R96 ;  /* 0x00000060610b723e */ /* 0x000fe200000010ff */
[----:B------:R-:W-:Y:S01]  /*b4c0*/  BAR.SYNC.DEFER_BLOCKING 0x1, 0x100 ;  /* 0x0044000000007b1d */ /* 0x000fe20000010000 */
[----:B------:R-:W-:Y:S02]  /*b4d0*/  LOP3.LUT R6, R6, R39, RZ, 0x3c, !PT ;  /* 0x0000002706067212 */ /* 0x000fe400078e3cff */
        /* <DEDUP_REMOVED lines=9> */
[----:B------:R-:W-:Y:S02]  /*b570*/  F2FP.BF16.F32.PACK_AB R12, R49, R48 ;  /* 0x00000030310c723e */ /* 0x000fe400000010ff */
[----:B------:R-:W-:Y:S01]  /*b580*/  F2FP.BF16.F32.PACK_AB R13, R51, R50 ;  /* 0x00000032330d723e */ /* 0x000fe200000010ff */
[----:B------:R2:W-:Y:S01]  /*b590*/  STSM.16.M88.4 [R24], R8 ;  /* 0x0000000818007844 */ /* 0x0005e20000000200 */
[----:B------:R-:W-:Y:S02]  /*b5a0*/  F2FP.BF16.F32.PACK_AB R14, R53, R52 ;  /* 0x00000034350e723e */ /* 0x000fe400000010ff */
[----:B------:R-:W-:Y:S01]  /*b5b0*/  F2FP.BF16.F32.PACK_AB R15, R55, R54 ;  /* 0x00000036370f723e */ /* 0x000fe200000010ff */
[----:B------:R4:W-:Y:S01]  /*b5c0*/  STSM.16.M88.4 [R108], R4 ;  /* 0x000000046c007844 */ /* 0x0009e20000000200 */
[----:B------:R-:W-:-:S02]  /*b5d0*/  MOV R95, R30 ;  /* 0x0000001e005f7202 */ /* 0x000fc40000000f00 */
[----:B------:R-:W-:Y:S02]  /*b5e0*/  MOV R104, R28 ;  /* 0x0000001c00687202 */ /* 0x000fe40000000f00 */
[----:B------:R-:W-:Y:S02]  /*b5f0*/  F2FP.BF16.F32.PACK_AB R28, R57, R56 ;  /* 0x00000038391c723e */ /* 0x000fe400000010ff */
[----:B------:R-:W-:Y:S02]  /*b600*/  F2FP.BF16.F32.PACK_AB R29, R59, R58 ;  /* 0x0000003a3b1d723e */ /* 0x000fe400000010ff */
[----:B------:R-:W-:Y:S02]  /*b610*/  F2FP.BF16.F32.PACK_AB R30, R61, R60 ;  /* 0x0000003c3d1e723e */ /* 0x000fe400000010ff */
[----:B------:R-:W-:Y:S02]  /*b620*/  F2FP.BF16.F32.PACK_AB R31, R63, R62 ;  /* 0x0000003e3f1f723e */ /* 0x000fe400000010ff */
[----:B--2---:R-:W-:-:S02]  /*b630*/  F2FP.BF16.F32.PACK_AB R8, R41, R40 ;  /* 0x000000282908723e */ /* 0x004fc400000010ff */
[----:B------:R-:W-:Y:S02]  /*b640*/  F2FP.BF16.F32.PACK_AB R9, R43, R42 ;  /* 0x0000002a2b09723e */ /* 0x000fe400000010ff */
[----:B------:R-:W-:Y:S02]  /*b650*/  F2FP.BF16.F32.PACK_AB R10, R45, R44 ;  /* 0x0000002c2d0a723e */ /* 0x000fe400000010ff */
[----:B------:R-:W-:Y:S02]  /*b660*/  F2FP.BF16.F32.PACK_AB R11, R47, R46 ;  /* 0x0000002e2f0b723e */ /* 0x000fe400000010ff */
[----:B------:R-:W-:Y:S02]  /*b670*/  MOV R24, R32 ;  /* 0x0000002000187202 */ /* 0x000fe40000000f00 */
[----:B------:R-:W-:Y:S01]  /*b680*/  F2FP.BF16.F32.PACK_AB R32, R65, R64 ;  /* 0x000000404120723e */ /* 0x000fe200000010ff */
[----:B------:R3:W-:Y:S01]  /*b690*/  STSM.16.M88.4 [R38], R8 ;  /* 0x0000000826007844 */ /* 0x0007e20000000200 */
[----:B------:R-:W-:-:S02]  /*b6a0*/  F2FP.BF16.F32.PACK_AB R33, R67, R66 ;  /* 0x000000424321723e */ /* 0x000fc400000010ff */
[----:B------:R-:W-:Y:S01]  /*b6b0*/  F2FP.BF16.F32.PACK_AB R34, R69, R68 ;  /* 0x000000444522723e */ /* 0x000fe200000010ff */
[----:B------:R2:W-:Y:S01]  /*b6c0*/  STSM.16.M88.4 [R39], R12 ;  /* 0x0000000c27007844 */ /* 0x0005e20000000200 */
[----:B------:R-:W-:Y:S02]  /*b6d0*/  F2FP.BF16.F32.PACK_AB R35, R71, R70 ;  /* 0x000000464723723e */ /* 0x000fe400000010ff */
[----:B------:R-:W-:Y:S01]  /*b6e0*/  F2FP.BF16.F32.PACK_AB R37, R75, R74 ;  /* 0x0000004a4b25723e */ /* 0x000fe200000010ff */
[----:B------:R0:W-:Y:S01]  /*b6f0*/  STSM.16.M88.4 [R104], R28 ;  /* 0x0000001c68007844 */ /* 0x0001e20000000200 */
[----:B----4-:R-:W-:Y:S02]  /*b700*/  F2FP.BF16.F32.PACK_AB R4, R81, R80 ;  /* 0x000000505104723e */ /* 0x010fe400000010ff */
[----:B------:R-:W-:Y:S01]  /*b710*/  F2FP.BF16.F32.PACK_AB R5, R83, R82 ;  /* 0x000000525305723e */ /* 0x000fe200000010ff */
[----:B------:R-:W-:Y:S01]  /*b720*/  STSM.16.M88.4 [R24], R32 ;  /* 0x0000002018007844 */ /* 0x000fe20000000200 */
[----:B------:R-:W-:-:S02]  /*b730*/  F2FP.BF16.F32.PACK_AB R6, R85, R84 ;  /* 0x000000545506723e */ /* 0x000fc400000010ff */
[----:B------:R-:W-:Y:S01]  /*b740*/  F2FP.BF16.F32.PACK_AB R7, R87, R86 ;  /* 0x000000565707723e */ /* 0x000fe200000010ff */
[----:B---3--:R-:W-:Y:S01]  /*b750*/  IMAD.WIDE R8, R186, 0x4, R106 ;  /* 0x00000004ba087825 */ /* 0x008fe200078e026a */
[----:B------:R-:W-:Y:S02]  /*b760*/  F2FP.BF16.F32.PACK_AB R38, R77, R76 ;  /* 0x0000004c4d26723e */ /* 0x000fe400000010ff */
[----:B-1----:R-:W-:Y:S02]  /*b770*/  ISETP.NE.U32.AND P0, PT, R102, RZ, PT ;  /* 0x000000ff6600720c */ /* 0x002fe40003f05070 */
[----:B--2---:R-:W-:Y:S02]  /*b780*/  F2FP.BF16.F32.PACK_AB R39, R79, R78 ;  /* 0x0000004e4f27723e */ /* 0x004fe400000010ff */
[----:B------:R-:W-:Y:S01]  /*b790*/  ISETP.NE.AND.EX P0, PT, R103, RZ, PT, P0 ;  /* 0x000000ff6700720c */ /* 0x000fe20003f05300 */
[----:B0-----:R-:W-:Y:S02]  /*b7a0*/  IMAD.MOV.U32 R104, RZ, RZ, RZ ;  /* 0x000000ffff687224 */ /* 0x001fe400078e00ff */
[----:B------:R-:W-:Y:S04]  /*b7b0*/  STSM.16.M88.4 [R105], R36 ;  /* 0x0000002469007844 */ /* 0x000fe80000000200 */
[----:B------:R0:W-:Y:S01]  /*b7c0*/  STSM.16.M88.4 [R95], R4 ;  /* 0x000000045f007844 */ /* 0x0001e20000000200 */
[----:B------:R-:W-:Y:S01]  /*b7d0*/  BAR.SYNC.DEFER_BLOCKING 0x1, 0x100 ;  /* 0x0044000000007b1d */ /* 0x000fe20000010000 */
[----:B------:R-:W-:-:S07]  /*b7e0*/  ISETP.NE.U32.AND P1, PT, RZ, UR4, PT ;  /* 0x00000004ff007c0c */ /* 0x000fce000bf25070 */
[----:B0-----:R-:W0:Y:S08]  /*b7f0*/  LDC R5, c[0x0][0xad4] ;  /* 0x0002b500ff057b82 */ /* 0x001e300000000800 */
[----:B------:R-:W1:Y:S01]  /*b800*/  LDC R95, c[0x0][0xbe8] ;  /* 0x0002fa00ff5f7b82 */ /* 0x000e620000000800 */
[----:B------:R-:W2:Y:S01]  /*b810*/  @P0 LDG.E R104, desc[UR56][R8.64] ;  /* 0x0000003808680981 */ /* 0x000ea2000c1e1900 */
[----:B------:R-:W-:Y:S01]  /*b820*/  ISETP.NE.AND.EX P1, PT, RZ, UR5, PT, P1 ;  /* 0x00000005ff007c0c */ /* 0x000fe2000bf25310 */
[----:B------:R-:W-:-:S12]  /*b830*/  IMAD.MOV.U32 R30, RZ, RZ, 0x9b8 ;  /* 0x000009b8ff1e7424 */ /* 0x000fd800078e00ff */
[C---:B------:R-:W-:Y:S01]  /*b840*/  @P1 LEA R12, P2, R186.reuse, UR4, 0x2 ;  /* 0x00000004ba0c1c11 */ /* 0x040fe2000f8410ff */
[----:B------:R-:W-:Y:S02]  /*b850*/  ULDC UR4, c[0x0][0xa88] ;  /* 0x0002a20000047ab9 */ /* 0x000fe40000000800 */
[----:B------:R-:W-:Y:S01]  /*b860*/  IMAD.U32 R24, RZ, RZ, UR4 ;  /* 0x00000004ff187e24 */ /* 0x000fe2000f8e00ff */
[----:B------:R-:W-:Y:S02]  /*b870*/  @P1 LEA.HI.X R13, R186, UR5, R191, 0x2, P2 ;  /* 0x00000005ba0d1c11 */ /* 0x000fe400090f14bf */
[C---:B------:R-:W-:Y:S02]  /*b880*/  ISETP.NE.AND P2, PT, R190.reuse, RZ, PT ;  /* 0x000000ffbe00720c */ /* 0x040fe40003f45270 */
[----:B-1----:R-:W-:Y:S01]  /*b890*/  ISETP.NE.AND P4, PT, R95, 0x1, PT ;  /* 0x000000015f00780c */ /* 0x002fe20003f85270 */
[----:B------:R1:W5:Y:S01]  /*b8a0*/  @P1 LDG.E R24, desc[UR56][R12.64] ;  /* 0x000000380c181981 */ /* 0x000362000c1e1900 */
[----:B0-----:R-:W-:Y:S01]  /*b8b0*/  SEL R5, R190, R5, P2 ;  /* 0x00000005be057207 */ /* 0x001fe20001000000 */
[----:B------:R-:W-:Y:S01]  /*b8c0*/  IMAD.IADD R35, R185, 0x1, R18 ;  /* 0x00000001b9237824 */ /* 0x000fe200078e0212 */
[----:B------:R-:W-:-:S02]  /*b8d0*/  ISETP.NE.U32.AND P2, PT, R102, RZ, PT ;  /* 0x000000ff6600720c */ /* 0x000fc40003f45070 */
[----:B------:R-:W-:Y:S02]  /*b8e0*/  ISETP.GT.AND P3, PT, R5, 0x1, PT ;  /* 0x000000010500780c */ /* 0x000fe40003f64270 */
[----:B------:R-:W-:Y:S01]  /*b8f0*/  ISETP.NE.AND.EX P2, PT, R103, RZ, PT, P2 ;  /* 0x000000ff6700720c */ /* 0x000fe20003f45320 */
[----:B------:R-:W0:Y:S01]  /*b900*/  LDC.64 R4, c[0x0][0xba8] ;  /* 0x0002ea00ff047b82 */ /* 0x000e220000000a00 */
[----:B------:R-:W-:Y:S02]  /*b910*/  SEL R30, R30, 0x978, P3 ;  /* 0x000009781e1e7807 */ /* 0x000fe40001800000 */
[----:B------:R-:W-:Y:S02]  /*b920*/  SEL R186, R186, RZ, !P2 ;  /* 0x000000ffbaba7207 */ /* 0x000fe40005000000 */
[----:B------:R-:W-:Y:S02]  /*b930*/  SEL R191, R191, RZ, !P2 ;  /* 0x000000ffbfbf7207 */ /* 0x000fe40005000000 */
[----:B------:R-:W-:Y:S01]  /*b940*/  SEL R29, R207, RZ, P3 ;  /* 0x000000ffcf1d7207 */ /* 0x000fe20001800000 */
[----:B------:R-:W3:Y:S08]  /*b950*/  LDC.64 R10, c[0x0][R30+0x220] ;  /* 0x000088001e0a7b82 */ /* 0x000ef00000000a00 */
[----:B------:R-:W4:Y:S08]  /*b960*/  LDC.64 R6, c[0x0][R30+0x218] ;  /* 0x000086001e067b82 */ /* 0x000f300000000a00 */
[----:B------:R-:W2:Y:S08]  /*b970*/  @P4 LDC R32, c[0x0][0xbec] ;  /* 0x0002fb00ff204b82 */ /* 0x000eb00000000800 */
[----:B------:R-:W2:Y:S01]  /*b980*/  @P4 LDC R33, c[0x0][0xbf0] ;  /* 0x0002fc00ff214b82 */ /* 0x000ea20000000800 */
[----:B---3--:R-:W-:-:S04]  /*b990*/  IMAD R11, R11, R186, RZ ;  /* 0x000000ba0b0b7224 */ /* 0x008fc800078e02ff */
[C---:B------:R-:W-:Y:S02]  /*b9a0*/  IMAD R191, R10.reuse, R191, R11 ;  /* 0x000000bf0abf7224 */ /* 0x040fe400078e020b */
[----:B------:R-:W-:Y:S01]  /*b9b0*/  IMAD.WIDE.U32 R10, R10, R186, RZ ;  /* 0x000000ba0a0a7225 */ /* 0x000fe200078e00ff */
[----:B-1----:R-:W1:Y:S03]  /*b9c0*/  LDC.64 R12, c[0x0][R30+0x228] ;  /* 0x00008a001e0c7b82 */ /* 0x002e660000000a00 */
[----:B----4-:R-:W-:-:S04]  /*b9d0*/  IMAD.WIDE.U32 R14, R6, R189, RZ ;  /* 0x000000bd060e7225 */ /* 0x010fc800078e00ff */
[----:B------:R-:W-:Y:S01]  /*b9e0*/  IMAD R31, R7, R189, RZ ;  /* 0x000000bd071f7224 */ /* 0x000fe200078e02ff */
[----:B0-----:R-:W0:Y:S01]  /*b9f0*/  @!P3 LDC R4, c[0x0][0xb50] ;  /* 0x0002d400ff04bb82 */ /* 0x001e220000000800 */
[----:B------:R-:W-:Y:S02]  /*ba00*/  IMAD.IADD R191, R11, 0x1, R191 ;  /* 0x000000010bbf7824 */ /* 0x000fe400078e02bf */
[----:B------:R-:W-:Y:S01]  /*ba10*/  IMAD.IADD R31, R15, 0x1, R31 ;  /* 0x000000010f1f7824 */ /* 0x000fe200078e021f */
[----:B------:R-:W-:-:S04]  /*ba20*/  MOV R15, R35 ;  /* 0x00000023000f7202 */ /* 0x000fc80000000f00 */
[----:B------:R-:W3:Y:S01]  /*ba30*/  LDC.64 R6, c[0x0][R30+0x210] ;  /* 0x000084001e067b82 */ /* 0x000ee20000000a00 */
[----:B-1----:R-:W-:-:S07]  /*ba40*/  IMAD R13, R13, R29, RZ ;  /* 0x0000001d0d0d7224 */ /* 0x002fce00078e02ff */
[----:B------:R-:W1:Y:S01]  /*ba50*/  @!P3 LDC R5, c[0x0][0xb54] ;  /* 0x0002d500ff05bb82 */ /* 0x000e620000000800 */
[--C-:B--2---:R-:W-:Y:S01]  /*ba60*/  IADD3 R28, P2, P5, R10, R14, R104.reuse ;  /* 0x0000000e0a1c7210 */ /* 0x104fe20007d5e068 */
[----:B------:R-:W-:Y:S01]  /*ba70*/  @P4 IMAD.HI.U32 R14, R35, R32, RZ ;  /* 0x00000020230e4227 */ /* 0x000fe200078e00ff */
[----:B------:R-:W-:-:S03]  /*ba80*/  SHF.R.S32.HI R102, RZ, 0x1f, R104 ;  /* 0x0000001fff667819 */ /* 0x000fc60000011468 */
[----:B------:R-:W-:Y:S01]  /*ba90*/  IMAD.WIDE.U32 R10, R12, R29, RZ ;  /* 0x0000001d0c0a7225 */ /* 0x000fe200078e00ff */
[----:B------:R-:W-:Y:S02]  /*baa0*/  @P4 SHF.R.U32.HI R15, RZ, R33, R14 ;  /* 0x00000021ff0f4219 */ /* 0x000fe4000001160e */
[----:B------:R-:W-:Y:S01]  /*bab0*/  IADD3.X R12, R191, R31, R102, P2, P5 ;  /* 0x0000001fbf0c7210 */ /* 0x000fe200017ea466 */
[----:B------:R-:W-:Y:S01]  /*bac0*/  IMAD.IADD R29, R11, 0x1, R13 ;  /* 0x000000010b1d7824 */ /* 0x000fe200078e020d */
[----:B------:R-:W-:Y:S01]  /*bad0*/  IADD3 R10, P2, P5, R15, R28, R10 ;  /* 0x0000001c0f0a7210 */ /* 0x000fe20007d5e00a */
[--C-:B------:R-:W-:Y:S01]  /*bae0*/  IMAD.MOV R14, RZ, RZ, -R15.reuse ;  /* 0x000000ffff0e7224 */ /* 0x100fe200078e0a0f */
[----:B------:R-:W-:-:S03]  /*baf0*/  SHF.R.S32.HI R11, RZ, 0x1f, R15 ;  /* 0x0000001fff0b7819 */ /* 0x000fc6000001140f */
[----:B------:R-:W-:Y:S01]  /*bb00*/  IMAD R13, R95, R14, R35 ;  /* 0x0000000e5f0d7224 */ /* 0x000fe200078e0223 */
[----:B------:R-:W-:-:S03]  /*bb10*/  IADD3.X R11, R11, R12, R29, P2, P5 ;  /* 0x0000000c0b0b7210 */ /* 0x000fc600017ea41d */
[----:B---3--:R-:W-:Y:S01]  /*bb20*/  IMAD R7, R7, R13, RZ ;  /* 0x0000000d07077224 */ /* 0x008fe200078e02ff */
[----:B------:R-:W-:-:S05]  /*bb30*/  SHF.R.S32.HI R15, RZ, 0x1f, R13 ;  /* 0x0000001fff0f7819 */ /* 0x000fca000001140d */
[C---:B------:R-:W-:Y:S02]  /*bb40*/  IMAD R15, R6.reuse, R15, R7 ;  /* 0x0000000f060f7224 */ /* 0x040fe400078e0207 */
[----:B------:R-:W-:-:S04]  /*bb50*/  IMAD.WIDE.U32 R6, R6, R13, R10 ;  /* 0x0000000d06067225 */ /* 0x000fc800078e000a */
[----:B------:R-:W-:Y:S01]  /*bb60*/  IMAD.IADD R7, R7, 0x1, R15 ;  /* 0x0000000107077824 */ /* 0x000fe200078e020f */
[----:B0-----:R-:W-:-:S04]  /*bb70*/  LEA R10, P2, R6, R4, 0x2 ;  /* 0x00000004060a7211 */ /* 0x001fc800078410ff */
[----:B-1----:R-:W-:Y:S01]  /*bb80*/  LEA.HI.X R11, R6, R5, R7, 0x2, P2 ;  /* 0x00000005060b7211 */ /* 0x002fe200010f1407 */
[----:B------:R-:W-:Y:S08]  /*bb90*/  @P1 BRA `(.L_x_2256) ;  /* 0x0000000000101947 */ /* 0x000ff00003800000 */
[----:B------:R-:W-:Y:S05]  /*bba0*/  @!P0 BRA `(.L_x_2256) ;  /* 0x00000000000c8947 */ /* 0x000fea0003800000 */
[----:B------:R-:W2:Y:S04]  /*bbb0*/  LDG.E R5, desc[UR56][R8.64] ;  /* 0x0000003808057981 */ /* 0x000ea8000c1e1900 */
[----:B-----5:R-:W2:Y:S02]  /*bbc0*/  LDG.E R24, desc[UR56][R8.64+0x4] ;  /* 0x0000043808187981 */ /* 0x020ea4000c1e1900 */
[----:B--2---:R-:W-:-:S07]  /*bbd0*/  IMAD.IADD R24, R24, 0x1, -R5 ;  /* 0x0000000118187824 */ /* 0x004fce00078e0a05 */
.L_x_2256:
[----:B------:R-:W-:Y:S01]  /*bbe0*/  SHFL.IDX PT, R4, R10, RZ, 0x1c1f ;  /* 0x001c1fff0a047589 */ /* 0x000fe200000e0000 */
[----:B------:R-:W-:Y:S01]  /*bbf0*/  IMAD.IADD R13, R227, 0x1, R18 ;  /* 0x00000001e30d7824 */ /* 0x000fe200078e0212 */
[----:B------:R-:W-:Y:S01]  /*bc00*/  LOP3.LUT P0, RZ, R210, 0x3, RZ, 0xc0, !PT ;  /* 0x00000003d2ff7812 */ /* 0x000fe2000780c0ff */
[----:B-----5:R-:W-:Y:S01]  /*bc10*/  IMAD R24, R24, R95, RZ ;  /* 0x0000005f18187224 */ /* 0x020fe200078e02ff */
[----:B------:R-:W0:Y:S01]  /*bc20*/  SHFL.IDX PT, R5, R11, RZ, 0x1c1f ;  /* 0x001c1fff0b057589 */ /* 0x000e2200000e0000 */
[----:B------:R-:W-:-:S03]  /*bc30*/  VIADD R29, R13, 0x8 ;  /* 0x000000080d1d7836 */ /* 0x000fc60000000000 */
[----:B------:R-:W-:Y:S01]  /*bc40*/  SHFL.IDX PT, R6, R10, 0x1, 0x1c1f ;  /* 0x003c1f000a067f89 */ /* 0x000fe200000e0000 */
[-C--:B------:R-:W-:Y:S02]  /*bc50*/  ISETP.GE.OR P1, PT, R13, R24.reuse, P0 ;  /* 0x000000180d00720c */ /* 0x080fe40000726670 */
[----:B------:R-:W-:Y:S01]  /*bc60*/  ISETP.GE.OR P0, PT, R29, R24, P0 ;  /* 0x000000181d00720c */ /* 0x000fe20000706670 */
[----:B------:R-:W1:Y:S10]  /*bc70*/  SHFL.IDX PT, R7, R11, 0x1, 0x1c1f ;  /* 0x003c1f000b077f89 */ /* 0x000e7400000e0000 */
[----:B0-----:R0:W-:Y:S04]  /*bc80*/  @!P1 ST.E desc[UR56][R4.64], R94 ;  /* 0x0000005e04009985 */ /* 0x0011e8000c101938 */
[----:B-1----:R0:W-:Y:S01]  /*bc90*/  @!P0 ST.E desc[UR56][R6.64], R0 ;  /* 0x0000000006008985 */ /* 0x0021e2000c101938 */
[----:B------:R-:W-:Y:S05]  /*bca0*/  @P3 BRA `(.L_x_2257) ;  /* 0x00000008007c3947 */ /* 0x000fea0003800000 */
[----:B------:R-:W-:Y:S01]  /*bcb0*/  IMAD R3, R208, 0x40, R23 ;  /* 0x00000040d0037824 */ /* 0x000fe200078e0217 */
[----:B------:R-:W1:Y:S01]  /*bcc0*/  @P4 LDC R49, c[0x0][0xbec] ;  /* 0x0002fb00ff314b82 */ /* 0x000e620000000800 */
[----:B------:R-:W-:Y:S02]  /*bcd0*/  ULDC.64 UR4, c[0x0][0xaa0] ;  /* 0x0002a80000047ab9 */ /* 0x000fe40000000a00 */
[----:B------:R-:W-:-:S03]  /*bce0*/  IMAD.WIDE R16, R3, 0x2, R16 ;  /* 0x0000000203107825 */ /* 0x000fc600078e0210 */
[C---:B------:R-:W-:Y:S02]  /*bcf0*/  IADD3 R9, P6, R16.reuse, 0x1000, RZ ;  /* 0x0000100010097810 */ /* 0x040fe40007fde0ff */
[----:B------:R-:W2:Y:S01]  /*bd00*/  @P4 LDC R51, c[0x0][0xbf0] ;  /* 0x0002fc00ff334b82 */ /* 0x000ea20000000800 */
[C---:B------:R-:W-:Y:S02]  /*bd10*/  IADD3 R13, P5, R16.reuse, 0x2000, RZ ;  /* 0x00002000100d7810 */ /* 0x040fe40007fbe0ff */
[----:B------:R-:W-:Y:S02]  /*bd20*/  LOP3.LUT R8, R9, 0x380, RZ, 0xc0, !PT ;  /* 0x0000038009087812 */ /* 0x000fe400078ec0ff */
[----:B------:R-:W-:Y:S02]  /*bd30*/  IADD3 R29, P3, R16, 0x3000, RZ ;  /* 0x00003000101d7810 */ /* 0x000fe40007f7e0ff */
[----:B------:R-:W-:Y:S02]  /*bd40*/  SHF.R.U64 R8, R8, 0x3, RZ ;  /* 0x0000000308087819 */ /* 0x000fe400000012ff */
[----:B------:R-:W-:-:S02]  /*bd50*/  IADD3 R33, P2, R16, 0x4000, RZ ;  /* 0x0000400010217810 */ /* 0x000fc40007f5e0ff */
[----:B------:R-:W-:Y:S01]  /*bd60*/  LOP3.LUT R8, R8, R9, RZ, 0x3c, !PT ;  /* 0x0000000908087212 */ /* 0x000fe200078e3cff */
[--C-:B------:R-:W-:Y:S01]  /*bd70*/  IMAD.X R9, RZ, RZ, R17.reuse, P6 ;  /* 0x000000ffff097224 */ /* 0x100fe200030e0611 */
[C---:B------:R-:W-:Y:S02]  /*bd80*/  IADD3 R3, P6, R16.reuse, 0x7000, RZ ;  /* 0x0000700010037810 */ /* 0x040fe40007fde0ff */
[C---:B------:R-:W-:Y:S02]  /*bd90*/  IADD3 R37, P1, R16.reuse, 0x5000, RZ ;  /* 0x0000500010257810 */ /* 0x040fe40007f3e0ff */
[C---:B------:R-:W-:Y:S01]  /*bda0*/  IADD3 R41, P0, R16.reuse, 0x6000, RZ ;  /* 0x0000600010297810 */ /* 0x040fe20007f1e0ff */
[----:B------:R-:W-:Y:S01]  /*bdb0*/  IMAD.X R45, RZ, RZ, R17, P6 ;  /* 0x000000ffff2d7224 */ /* 0x000fe200030e0611 */
[----:B0-----:R-:W-:Y:S01]  /*bdc0*/  LOP3.LUT R5, R16, 0x380, RZ, 0xc0, !PT ;  /* 0x0000038010057812 */ /* 0x001fe200078ec0ff */
[----:B------:R-:W5:Y:S01]  /*bdd0*/  LD.E.128 R8, desc[UR56][R8.64] ;  /* 0x0000003808087980 */ /* 0x000f62000c101d00 */
[----:B------:R-:W-:-:S02]  /*bde0*/  LOP3.LUT R0, R3, 0x380, RZ, 0xc0, !PT ;  /* 0x0000038003007812 */ /* 0x000fc400078ec0ff */
[----:B------:R-:W-:Y:S02]  /*bdf0*/  LOP3.LUT R12, R13, 0x380, RZ, 0xc0, !PT ;  /* 0x000003800d0c7812 */ /* 0x000fe400078ec0ff */
[----:B------:R-:W-:Y:S02]  /*be00*/  LOP3.LUT R28, R29, 0x380, RZ, 0xc0, !PT ;  /* 0x000003801d1c7812 */ /* 0x000fe400078ec0ff */
[----:B------:R-:W-:Y:S02]  /*be10*/  LOP3.LUT R32, R33, 0x380, RZ, 0xc0, !PT ;  /* 0x0000038021207812 */ /* 0x000fe400078ec0ff */
[----:B------:R-:W-:Y:S02]  /*be20*/  LOP3.LUT R36, R37, 0x380, RZ, 0xc0, !PT ;  /* 0x0000038025247812 */ /* 0x000fe400078ec0ff */
[----:B------:R-:W-:Y:S02]  /*be30*/  LOP3.LUT R40, R41, 0x380, RZ, 0xc0, !PT ;  /* 0x0000038029287812 */ /* 0x000fe400078ec0ff */
[----:B------:R-:W-:-:S02]  /*be40*/  SHF.R.U64 R5, R5, 0x3, RZ ;  /* 0x0000000305057819 */ /* 0x000fc400000012ff */
[----:B------:R-:W-:Y:S02]  /*be50*/  SHF.R.U64 R0, R0, 0x3, RZ ;  /* 0x0000000300007819 */ /* 0x000fe400000012ff */
[----:B------:R-:W-:Y:S02]  /*be60*/  SHF.R.U64 R12, R12, 0x3, RZ ;  /* 0x000000030c0c7819 */ /* 0x000fe400000012ff */
[----:B------:R-:W-:Y:S02]  /*be70*/  SHF.R.U64 R28, R28, 0x3, RZ ;  /* 0x000000031c1c7819 */ /* 0x000fe400000012ff */
[----:B------:R-:W-:Y:S02]  /*be80*/  SHF.R.U64 R32, R32, 0x3, RZ ;  /* 0x0000000320207819 */ /* 0x000fe400000012ff */
[----:B------:R-:W-:Y:S02]  /*be90*/  SHF.R.U64 R36, R36, 0x3, RZ ;  /* 0x0000000324247819 */ /* 0x000fe400000012ff */
[----:B------:R-:W-:-:S02]  /*bea0*/  SHF.R.U64 R40, R40, 0x3, RZ ;  /* 0x0000000328287819 */ /* 0x000fc400000012ff */
[----:B------:R-:W-:Y:S02]  /*beb0*/  LOP3.LUT R16, R5, R16, RZ, 0x3c, !PT ;  /* 0x0000001005107212 */ /* 0x000fe400078e3cff */
[----:B------:R-:W-:Y:S01]  /*bec0*/  LOP3.LUT R44, R0, R3, RZ, 0x3c, !PT ;  /* 0x00000003002c7212 */ /* 0x000fe200078e3cff */
[----:B------:R-:W-:Y:S01]  /*bed0*/  IMAD R3, R102, UR4, RZ ;  /* 0x0000000466037c24 */ /* 0x000fe2000f8e02ff */
        /* <DEDUP_REMOVED lines=10> */
[----:B------:R0:W5:Y:S01]  /*bf80*/  LD.E.128 R4, desc[UR56][R16.64] ;  /* 0x0000003810047980 */ /* 0x000162000c101d00 */
[----:B------:R-:W-:-:S03]  /*bf90*/  SHF.R.S32.HI R21, RZ, 0x1f, R186 ;  /* 0x0000001fff157819 */ /* 0x000fc600000114ba */
[----:B------:R-:W5:Y:S04]  /*bfa0*/  LD.E.128 R12, desc[UR56][R12.64] ;  /* 0x000000380c0c7980 */ /* 0x000f68000c101d00 */
[----:B------:R-:W5:Y:S01]  /*bfb0*/  LD.E.128 R28, desc[UR56][R28.64] ;  /* 0x000000381c1c7980 */ /* 0x000f62000c101d00 */
[C---:B0-----:R-:W-:Y:S02]  /*bfc0*/  IMAD R17, R104.reuse, UR5, R3 ;  /* 0x0000000568117c24 */ /* 0x041fe4000f8e0203 */
[----:B------:R-:W-:Y:S01]  /*bfd0*/  IMAD.WIDE.U32 R2, R104, UR4, RZ ;  /* 0x0000000468027c25 */ /* 0x000fe2000f8e00ff */
[----:B------:R-:W-:Y:S01]  /*bfe0*/  ULDC.64 UR4, c[0x0][0xae8] ;  /* 0x0002ba0000047ab9 */ /* 0x000fe20000000a00 */
[----:B------:R-:W5:Y:S02]  /*bff0*/  LD.E.128 R32, desc[UR56][R32.64] ;  /* 0x0000003820207980 */ /* 0x000f64000c101d00 */
[----:B------:R-:W-:-:S02]  /*c000*/  IMAD.IADD R3, R3, 0x1, R17 ;  /* 0x0000000103037824 */ /* 0x000fc400078e0211 */
[----:B------:R-:W-:Y:S01]  /*c010*/  IMAD R17, R188, 0x20, R208 ;  /* 0x00000020bc117824 */ /* 0x000fe200078e02d0 */
[----:B------:R-:W5:Y:S03]  /*c020*/  LD.E.128 R36, desc[UR56][R36.64] ;  /* 0x0000003824247980 */ /* 0x000f66000c101d00 */
[----:B------:R-:W-:Y:S01]  /*c030*/  IMAD.IADD R20, R18, 0x1, R17 ;  /* 0x0000000112147824 */ /* 0x000fe200078e0211 */
[----:B------:R-:W5:Y:S01]  /*c040*/  LD.E.128 R40, desc[UR56][R40.64] ;  /* 0x0000003828287980 */ /* 0x000f62000c101d00 */
[----:B------:R-:W-:-:S03]  /*c050*/  IMAD.WIDE.U32 R2, R189, UR4, R2 ;  /* 0x00000004bd027c25 */ /* 0x000fc6000f8e0002 */
[----:B------:R-:W5:Y:S01]  /*c060*/  LD.E.128 R44, desc[UR56][R44.64] ;  /* 0x000000382c2c7980 */ /* 0x000f62000c101d00 */
[----:B-1----:R-:W-:Y:S01]  /*c070*/  @P4 IMAD.HI.U32 R0, R20, R49, RZ ;  /* 0x0000003114004227 */ /* 0x002fe200078e00ff */
[----:B------:R-:W-:Y:S01]  /*c080*/  @!PT LDS RZ, [RZ] ;  /* 0x00000000fffff984 */ /* 0x000fe20000000800 */
[----:B------:R-:W-:Y:S01]  /*c090*/  @!PT LDS RZ, [RZ] ;  /* 0x00000000fffff984 */ /* 0x000fe20000000800 */
[----:B------:R-:W-:Y:S01]  /*c0a0*/  @!PT LDS RZ, [RZ] ;  /* 0x00000000fffff984 */ /* 0x000fe20000000800 */
[----:B------:R-:W-:Y:S01]  /*c0b0*/  @!PT LDS RZ, [RZ] ;  /* 0x00000000fffff984 */ /* 0x000fe20000000800 */
[----:B------:R0:W-:Y:S06]  /*c0c0*/  MEMBAR.ALL.CTA ;  /* 0x0000000000007992 */ /* 0x0001ec0000008000 */
[----:B0-----:R-:W0:Y:S01]  /*c0d0*/  FENCE.VIEW.ASYNC.S ;  /* 0x00000000000073c6 */ /* 0x001e220000000000 */
[----:B------:R-:W-:Y:S01]  /*c0e0*/  IMAD R3, R189, UR5, R3 ;  /* 0x00000005bd037c24 */ /* 0x000fe2000f8e0203 */
[----:B------:R-:W-:Y:S01]  /*c0f0*/  ULDC.64 UR4, c[0x0][0xaf0] ;  /* 0x0002bc0000047ab9 */ /* 0x000fe20000000a00 */
[----:B------:R-:W-:Y:S01]  /*c100*/  IMAD.MOV.U32 R17, RZ, RZ, R20 ;  /* 0x000000ffff117224 */ /* 0x000fe200078e0014 */
[----:B--2---:R-:W-:Y:S01]  /*c110*/  @P4 SHF.R.U32.HI R17, RZ, R51, R0 ;  /* 0x00000033ff114219 */ /* 0x004fe20000011600 */
[----:B------:R-:W-:-:S03]  /*c120*/  IMAD R21, R21, UR4, RZ ;  /* 0x0000000415157c24 */ /* 0x000fc6000f8e02ff */
[--C-:B------:R-:W-:Y:S01]  /*c130*/  SHF.R.S32.HI R0, RZ, 0x1f, R17.reuse ;  /* 0x0000001fff007819 */ /* 0x100fe20000011411 */
[----:B------:R-:W-:Y:S02]  /*c140*/  IMAD.MOV R16, RZ, RZ, -R17 ;  /* 0x000000ffff107224 */ /* 0x000fe400078e0a11 */
[C---:B------:R-:W-:Y:S02]  /*c150*/  IMAD R21, R186.reuse, UR5, R21 ;  /* 0x00000005ba157c24 */ /* 0x040fe4000f8e0215 */
[----:B------:R-:W-:Y:S01]  /*c160*/  IMAD.WIDE.U32 R2, R186, UR4, R2 ;  /* 0x00000004ba027c25 */ /* 0x000fe2000f8e0002 */
[----:B------:R-:W-:-:S03]  /*c170*/  ULDC.64 UR4, c[0x0][0xae0] ;  /* 0x0002b80000047ab9 */ /* 0x000fc60000000a00 */
[----:B------:R-:W-:Y:S02]  /*c180*/  IMAD R0, R0, UR4, RZ ;  /* 0x0000000400007c24 */ /* 0x000fe4000f8e02ff */
[----:B------:R-:W-:Y:S02]  /*c190*/  IMAD R95, R95, R16, R20 ;  /* 0x000000105f5f7224 */ /* 0x000fe400078e0214 */
[----:B------:R-:W-:Y:S02]  /*c1a0*/  IMAD.IADD R3, R3, 0x1, R21 ;  /* 0x0000000103037824 */ /* 0x000fe400078e0215 */
[C---:B------:R-:W-:Y:S01]  /*c1b0*/  IMAD R21, R17.reuse, UR5, R0 ;  /* 0x0000000511157c24 */ /* 0x040fe2000f8e0200 */
[----:B------:R-:W-:Y:S01]  /*c1c0*/  SHF.R.S32.HI R0, RZ, 0x1f, R95 ;  /* 0x0000001fff007819 */ /* 0x000fe2000001145f */
[----:B------:R-:W-:Y:S01]  /*c1d0*/  IMAD.WIDE.U32 R2, R17, UR4, R2 ;  /* 0x0000000411027c25 */ /* 0x000fe2000f8e0002 */
[----:B------:R-:W-:-:S03]  /*c1e0*/  ULDC.64 UR4, c[0x0][0xad8] ;  /* 0x0002b60000047ab9 */ /* 0x000fc60000000a00 */
[----:B------:R-:W-:Y:S02]  /*c1f0*/  IMAD.IADD R3, R3, 0x1, R21 ;  /* 0x0000000103037824 */ /* 0x000fe400078e0215 */
[----:B------:R-:W-:Y:S02]  /*c200*/  IMAD R0, R0, UR4, RZ ;  /* 0x0000000400007c24 */ /* 0x000fe4000f8e02ff */
[----:B------:R-:W-:Y:S02]  /*c210*/  IMAD.IADD R49, R208, 0x1, R18 ;  /* 0x00000001d0317824 */ /* 0x000fe400078e0212 */
        /* <DEDUP_REMOVED lines=12> */
[----:B0-----:R0:W-:Y:S01]  /*c2e0*/  SYNCS.ARRIVE.TRANS64.RED.A1T0 RZ, [R22+URZ], RZ ;  /* 0x000000ff16ff79a7 */ /* 0x0011e2000810043f */
[----:B------:R0:W1:Y:S01]  /*c2f0*/  SHFL.IDX PT, R16, R0, RZ, 0x181f ;  /* 0x00181fff00107589 */ /* 0x00006200000e0000 */
[----:B------:R-:W-:Y:S03]  /*c300*/  BSSY B1, `(.L_x_2258) ;  /* 0x000000d000017945 */ /* 0x000fe60003800000 */
[----:B------:R0:W2:Y:S01]  /*c310*/  SHFL.IDX PT, R20, R18, RZ, 0x181f ;  /* 0x00181fff12147589 */ /* 0x0000a200000e0000 */
        /* <DEDUP_REMOVED lines=11> */
.L_x_2259:
[----:B------:R-:W-:Y:S05]  /*c3d0*/  BSYNC B1 ;  /* 0x0000000000017941 */ /* 0x000fea0003800000 */
.L_x_2258:
        /* <DEDUP_REMOVED lines=13> */
.L_x_2261:
[----:B------:R-:W-:Y:S05]  /*c4b0*/  BSYNC B1 ;  /* 0x0000000000017941 */ /* 0x000fea0003800000 */
.L_x_2260:
[----:B----4-:R4:W1:Y:S01]  /*c4c0*/  SHFL.IDX PT, R6, R18, 0x2, 0x181f ;  /* 0x00581f0012067f89 */ /* 0x01086200000e0000 */
[----:B------:R-:W-:Y:S03]  /*c4d0*/  BSSY B1, `(.L_x_2262) ;  /* 0x000000c000017945 */ /* 0x000fe60003800000 */
[----:B0-----:R4:W0:Y:S01]  /*c4e0*/  SHFL.IDX PT, R4, R0, 0x2, 0x181f ;  /* 0x00581f0000047f89 */ /* 0x00182200000e0000 */
[----:B------:R-:W-:Y:S05]  /*c4f0*/  @P1 BRA `(.L_x_2263) ;  /* 0x0000000000241947 */ /* 0x000fea0003800000 */
[----:B------:R-:W-:Y:S02]  /*c500*/  ULDC UR4, c[0x0][0xac8] ;  /* 0x0002b20000047ab9 */ /* 0x000fe40000000800 */
[----:B------:R-:W-:Y:S02]  /*c510*/  ISETP.GE.AND P2, PT, R23, UR4, PT ;  /* 0x0000000417007c0c */ /* 0x000fe4000bf46270 */
[----:B------:R-:W-:-:S11]  /*c520*/  ISETP.GE.AND P3, PT, R187, UR4, PT ;  /* 0x00000004bb007c0c */ /* 0x000fd6000bf66270 */
[-C--:B0-----:R-:W-:Y:S02]  /*c530*/  @!P2 LEA R2, P0, R23, R4.reuse, 0x1 ;  /* 0x000000041702a211 */ /* 0x081fe400078008ff */
[----:B------:R-:W-:Y:S02]  /*c540*/  @!P3 LEA R4, P1, R187, R4, 0x1 ;  /* 0x00000004bb04b211 */ /* 0x000fe400078208ff */
[-C--:B-1----:R-:W-:Y:S02]  /*c550*/  @!P2 LEA.HI.X R3, R23, R6.reuse, R230, 0x1, P0 ;  /* 0x000000061703a211 */ /* 0x082fe400000f0ce6 */
[----:B------:R-:W-:-:S03]  /*c560*/  @!P3 LEA.HI.X R5, R187, R6, R229, 0x1, P1 ;  /* 0x00000006bb05b211 */ /* 0x000fc600008f0ce5 */
[----:B------:R0:W-:Y:S04]  /*c570*/  @!P2 ST.E.128 desc[UR56][R2.64], R12 ;  /* 0x0000000c0200a985 */ /* 0x0001e8000c101d38 */
[----:B------:R0:W-:Y:S02]  /*c580*/  @!P3 ST.E.128 desc[UR56][R4.64], R40 ;  /* 0x000000280400b985 */ /* 0x0001e4000c101d38 */
.L_x_2263:
[----:B------:R-:W-:Y:S05]  /*c590*/  BSYNC B1 ;  /* 0x0000000000017941 */ /* 0x000fea0003800000 */
.L_x_2262:
[----:B0-----:R-:W-:Y:S01]  /*c5a0*/  VIADD R3, R49, 0x60 ;  /* 0x0000006031037836 */ /* 0x001fe20000000000 */
[----:B---34-:R-:W0:Y:S04]  /*c5b0*/  SHFL.IDX PT, R18, R18, 0x3, 0x181f ;  /* 0x00781f0012127f89 */ /* 0x018e2800000e0000 */
[----:B------:R-:W-:Y:S01]  /*c5c0*/  ISETP.GE.AND P0, PT, R3, R24, PT ;  /* 0x000000180300720c */ /* 0x000fe20003f06270 */
[----:B------:R-:W3:-:S12]  /*c5d0*/  SHFL.IDX PT, R0, R0, 0x3, 0x181f ;  /* 0x00781f0000007f89 */ /* 0x000ed800000e0000 */
[----:B------:R-:W-:Y:S05]  /*c5e0*/  @P0 BRA `(.L_x_2264) ;  /* 0x0000001400dc0947 */ /* 0x000fea0003800000 */
        /* <DEDUP_REMOVED lines=11> */
.L_x_2257:
[----:B0-----:R-:W0:Y:S01]  /*c6a0*/  @P4 LDC R0, c[0x0][0xbec] ;  /* 0x0002fb00ff004b82 */ /* 0x001e220000000800 */
[----:B------:R-:W-:Y:S01]  /*c6b0*/  ULDC.64 UR4, c[0x0][0xb08] ;  /* 0x0002c20000047ab9 */ /* 0x000fe20000000a00 */
[----:B------:R-:W-:Y:S01]  /*c6c0*/  ULDC.64 UR6, c[0x0][0xb30] ;  /* 0x0002cc0000067ab9 */ /* 0x000fe20000000a00 */
[----:B------:R-:W-:Y:S01]  /*c6d0*/  IMAD R7, R102, UR4, RZ ;  /* 0x0000000466077c24 */ /* 0x000fe2000f8e02ff */
[----:B------:R-:W-:Y:S01]  /*c6e0*/  ISETP.GE.AND P0, PT, R13, R24, PT ;  /* 0x000000180d00720c */ /* 0x000fe20003f06270 */
[C---:B------:R-:W-:Y:S01]  /*c6f0*/  IMAD.WIDE.U32 R4, R104.reuse, UR4, RZ ;  /* 0x0000000468047c25 */ /* 0x040fe2000f8e00ff */
[----:B------:R-:W-:Y:S02]  /*c700*/  BSSY B1, `(.L_x_2265) ;  /* 0x0000069000017945 */ /* 0x000fe40003800000 */
[----:B------:R-:W1:Y:S01]  /*c710*/  @P4 LDC R11, c[0x0][0xbf0] ;  /* 0x0002fc00ff0b4b82 */ /* 0x000e620000000800 */
[----:B------:R-:W-:Y:S01]  /*c720*/  IMAD R7, R104, UR5, R7 ;  /* 0x0000000568077c24 */ /* 0x000fe2000f8e0207 */
[----:B------:R-:W-:Y:S01]  /*c730*/  ULDC.64 UR4, c[0x0][0xb38] ;  /* 0x0002ce0000047ab9 */ /* 0x000fe20000000a00 */
[----:B------:R-:W-:-:S02]  /*c740*/  VIADD R22, R22, 0x34820 ;  /* 0x0003482016167836 */ /* 0x000fc40000000000 */
[----:B------:R-:W-:Y:S01]  /*c750*/  IMAD.IADD R5, R5, 0x1, R7 ;  /* 0x0000000105057824 */ /* 0x000fe200078e0207 */
[----:B------:R-:W-:Y:S02]  /*c760*/  SHF.R.S32.HI R7, RZ, 0x1f, R186 ;  /* 0x0000001fff077819 */ /* 0x000fe400000114ba */
[----:B------:R-:W-:Y:S01]  /*c770*/  PRMT R22, RZ, 0x654, R22 ;  /* 0x00000654ff167816 */ /* 0x000fe20000000016 */
[----:B------:R-:W-:-:S03]  /*c780*/  IMAD.WIDE.U32 R4, R189, UR4, R4 ;  /* 0x00000004bd047c25 */ /* 0x000fc6000f8e0004 */
[----:B------:R2:W-:Y:S01]  /*c790*/  SYNCS.ARRIVE.TRANS64.RED.A1T0 RZ, [R22+URZ], RZ ;  /* 0x000000ff16ff79a7 */ /* 0x0005e2000810043f */
[----:B------:R-:W-:Y:S01]  /*c7a0*/  IMAD R5, R189, UR5, R5 ;  /* 0x00000005bd057c24 */ /* 0x000fe2000f8e0205 */
[----:B------:R-:W-:Y:S02]  /*c7b0*/  ULDC.64 UR4, c[0x0][0xb40] ;  /* 0x0002d00000047ab9 */ /* 0x000fe40000000a00 */
[----:B------:R-:W-:Y:S02]  /*c7c0*/  IMAD R7, R7, UR4, RZ ;  /* 0x0000000407077c24 */ /* 0x000fe4000f8e02ff */
[----:B0-----:R-:W-:-:S04]  /*c7d0*/  @P4 IMAD.HI.U32 R0, R35, R0, RZ ;  /* 0x0000000023004227 */ /* 0x001fc800078e00ff */
[C---:B------:R-:W-:Y:S02]  /*c7e0*/  IMAD R9, R186.reuse, UR5, R7 ;  /* 0x00000005ba097c24 */ /* 0x040fe4000f8e0207 */
[----:B------:R-:W-:Y:S01]  /*c7f0*/  IMAD.WIDE.U32 R4, R186, UR4, R4 ;  /* 0x00000004ba047c25 */ /* 0x000fe2000f8e0004 */
[----:B------:R-:W-:-:S03]  /*c800*/  ULDC.64 UR4, c[0x0][0xb48] ;  /* 0x0002d20000047ab9 */ /* 0x000fc60000000a00 */
[----:B------:R-:W-:Y:S01]  /*c810*/  IMAD.MOV.U32 R7, RZ, RZ, R35 ;  /* 0x000000ffff077224 */ /* 0x000fe200078e0023 */
[----:B-1----:R-:W-:Y:S01]  /*c820*/  @P4 SHF.R.U32.HI R7, RZ, R11, R0 ;  /* 0x0000000bff074219 */ /* 0x002fe20000011600 */
        /* <DEDUP_REMOVED lines=11> */
[----:B------:R-:W-:Y:S01]  /*c8e0*/  IMAD R0, R0, UR4, RZ ;  /* 0x0000000400007c24 */ /* 0x000fe2000f8e02ff */
[----:B------:R-:W-:-:S03]  /*c8f0*/  IADD3 R5, R5, R9, RZ ;  /* 0x0000000905057210 */ /* 0x000fc60007ffe0ff */
        /* <DEDUP_REMOVED lines=73> */
.L_x_2266:
[----:B------:R-:W-:Y:S05]  /*cd90*/  BSYNC B1 ;  /* 0x0000000000017941 */ /* 0x000fea0003800000 */
.L_x_2265:
[----:B------:R-:W-:Y:S01]  /*cda0*/  ISETP.GE.AND P0, PT, R29, R24, PT ;  /* 0x000000181d00720c */ /* 0x000fe20003f06270 */
[----:B----4-:R3:W4:Y:S04]  /*cdb0*/  SHFL.IDX PT, R5, R16, 0x1, 0x1c1f ;  /* 0x003c1f0010057f89 */ /* 0x01072800000e0000 */
[----:B------:R3:W0:Y:S08]  /*cdc0*/  SHFL.IDX PT, R4, R0, 0x1, 0x1c1f ;  /* 0x003c1f0000047f89 */ /* 0x00063000000e0000 */
[----:B---3--:R-:W-:Y:S05]  /*cdd0*/  @P0 BRA `(.L_x_2264) ;  /* 0x0000000c00e00947 */ /* 0x008fea0003800000 */
        /* <DEDUP_REMOVED lines=8> */
[-C--:B-1--4-:R-:W-:Y:S01]  /*ce60*/  @!P1 LEA.HI.X R7, R206, R5.reuse, R225, 0x2, P5 ;  /* 0x00000005ce079211 */ /* 0x092fe200028f14e1 */
        /* <DEDUP_REMOVED lines=53> */
[----:B---3--:R-:W-:-:S04]  /*d1c0*/  LEA R2, P0, R192, R4, 0x2 ;  /* 0x00000004c0027211 */ /* 0x008fc800078010ff */
[----:B------:R-:W-:-:S05]  /*d1d0*/  LEA.HI.X R3, R192, R5, R211, 0x2, P0 ;  /* 0x00000005c0037211 */ /* 0x000fca00000f14d3 */
[----:B------:R0:W-:Y:S01]  /*d1e0*/  ST.E.64 desc[UR56][R2.64], R86 ;  /* 0x0000005602007985 */ /* 0x0001e2000c101b38 */
[----:B------:R-:W-:Y:S05]  /*d1f0*/  BRA `(.L_x_2264) ;  /* 0x0000000800d87947 */ /* 0x000fea0003800000 */
.L_x_2255:
[----:B------:R-:W2:Y:S01]  /*d200*/  LDC.64 R4, c[0x0][0xc00] ;  /* 0x00030000ff047b82 */ /* 0x000ea20000000a00 */
[----:B------:R-:W-:Y:S01]  /*d210*/  ULDC.64 UR4, c[0x0][0xc08] ;  /* 0x0003020000047ab9 */ /* 0x000fe20000000a00 */
[----:B------:R-:W-:Y:S01]  /*d220*/  IMAD.MOV.U32 R13, RZ, RZ, RZ ;  /* 0x000000ffff0d7224 */ /* 0x000fe200078e00ff */
[----:B------:R-:W-:-:S04]  /*d230*/  ISETP.NE.U32.AND P1, PT, RZ, UR4, PT ;  /* 0x00000004ff007c0c */ /* 0x000fc8000bf25070 */
[----:B------:R-:W-:Y:S01]  /*d240*/  ISETP.NE.AND.EX P1, PT, RZ, UR5, PT, P1 ;  /* 0x00000005ff007c0c */ /* 0x000fe2000bf25310 */
[----:B------:R-:W3:Y:S01]  /*d250*/  LDC.64 R2, c[0x0][0xc00] ;  /* 0x00030000ff027b82 */ /* 0x000ee20000000a00 */
[----:B--2---:R-:W-:-:S04]  /*d260*/  ISETP.NE.U32.AND P0, PT, R4, RZ, PT ;  /* 0x000000ff0400720c */ /* 0x004fc80003f05070 */
[----:B------:R-:W-:-:S07]  /*d270*/  ISETP.NE.AND.EX P0, PT, R5, RZ, PT, P0 ;  /* 0x000000ff0500720c */ /* 0x000fce0003f05300 */
[C---:B------:R-:W-:Y:S01]  /*d280*/  @P1 LEA R4, P2, R186.reuse, UR4, 0x2 ;  /* 0x00000004ba041c11 */ /* 0x040fe2000f8410ff */
[----:B------:R-:W-:Y:S01]  /*d290*/  ULDC UR4, c[0x0][0xa88] ;  /* 0x0002a20000047ab9 */ /* 0x000fe20000000800 */
[C---:B---3--:R-:W-:Y:S02]  /*d2a0*/  IMAD.WIDE R2, R186.reuse, 0x4, R2 ;  /* 0x00000004ba027825 */ /* 0x048fe400078e0202 */
[----:B------:R-:W-:Y:S02]  /*d2b0*/  @P1 LEA.HI.X R5, R186, UR5, R191, 0x2, P2 ;  /* 0x00000005ba051c11 */ /* 0x000fe400090f14bf */
[----:B------:R-:W-:Y:S01]  /*d2c0*/  IMAD.U32 R0, RZ, RZ, UR4 ;  /* 0x00000004ff007e24 */ /* 0x000fe2000f8e00ff */
[----:B------:R2:W5:Y:S05]  /*d2d0*/  @P0 LDG.E R13, desc[UR56][R2.64] ;  /* 0x00000038020d0981 */ /* 0x00056a000c1e1900 */
        /* <DEDUP_REMOVED lines=10> */
.L_x_2267:
[----:B------:R-:W-:Y:S01]  /*d380*/  BSSY B1, `(.L_x_2268) ;  /* 0x0000036000017945 */ /* 0x000fe20003800000 */
[----:B------:R-:W-:Y:S02]  /*d390*/  SEL R21, R186, RZ, !P0 ;  /* 0x000000ffba157207 */ /* 0x000fe40004000000 */
[----:B------:R-:W-:Y:S02]  /*d3a0*/  SEL R191, R191, RZ, !P0 ;  /* 0x000000ffbfbf7207 */ /* 0x000fe40004000000 */
[----:B-----5:R-:W-:Y:S01]  /*d3b0*/  SHF.R.S32.HI R16, RZ, 0x1f, R13 ;  /* 0x0000001fff107819 */ /* 0x020fe2000001140d */
[----:B------:R-:W-:Y:S06]  /*d3c0*/  @P3 BRA `(.L_x_2269) ;  /* 0x0000000000c43947 */ /* 0x000fec0003800000 */
[----:B------:R-:W2:Y:S01]  /*d3d0*/  S2R R3, SR_TID.X ;  /* 0x0000000000037919 */ /* 0x000ea20000002100 */
[----:B------:R-:W3:Y:S02]  /*d3e0*/  LDC R33, c[0x0][0xbe8] ;  /* 0x0002fa00ff217b82 */ /* 0x000ee40000000800 */
[----:B---3--:R-:W-:Y:S01]  /*d3f0*/  IMAD R2, R0, R33, RZ ;  /* 0x0000002100027224 */ /* 0x008fe200078e02ff */
[----:B--2---:R-:W-:-:S04]  /*d400*/  IADD3 R29, R18, -0x80, R3 ;  /* 0xffffff80121d7810 */ /* 0x004fc80007ffe003 */
[----:B------:R-:W-:-:S13]  /*d410*/  ISETP.GE.AND P0, PT, R29, R2, PT ;  /* 0x000000021d00720c */ /* 0x000fda0003f06270 */
[----:B------:R-:W-:Y:S05]  /*d420*/  @P0 BRA `(.L_x_2269) ;  /* 0x0000000000ac0947 */ /* 0x000fea0003800000 */
[----:B------:R-:W-:Y:S01]  /*d430*/  ISETP.NE.AND P1, PT, R33, 0x1, PT ;  /* 0x000000012100780c */ /* 0x000fe20003f25270 */
[----:B------:R-:W-:Y:S01]  /*d440*/  IMAD.MOV.U32 R14, RZ, RZ, 0x9b8 ;  /* 0x000009b8ff0e7424 */ /* 0x000fe200078e00ff */
[----:B------:R-:W-:Y:S01]  /*d450*/  ISETP.GT.AND P0, PT, R190, 0x1, PT ;  /* 0x00000001be00780c */ /* 0x000fe20003f04270 */
[----:B------:R-:W2:Y:S01]  /*d460*/  LDC.64 R30, c[0x0][0xba8] ;  /* 0x0002ea00ff1e7b82 */ /* 0x000ea20000000a00 */
[----:B------:R-:W-:Y:S02]  /*d470*/  IMAD.MOV.U32 R15, RZ, RZ, R29 ;  /* 0x000000ffff0f7224 */ /* 0x000fe400078e001d */
[----:B------:R-:W-:Y:S02]  /*d480*/  SEL R14, R14, 0x978, P0 ;  /* 0x000009780e0e7807 */ /* 0x000fe40000000000 */
[----:B------:R-:W-:-:S03]  /*d490*/  SEL R207, R207, RZ, P0 ;  /* 0x000000ffcfcf7207 */ /* 0x000fc60000000000 */
[----:B------:R-:W3:Y:S08]  /*d4a0*/  LDC.64 R4, c[0x0][R14+0x220] ;  /* 0x000088000e047b82 */ /* 0x000ef00000000a00 */
[----:B------:R-:W4:Y:S08]  /*d4b0*/  @P1 LDC R12, c[0x0][0xbec] ;  /* 0x0002fb00ff0c1b82 */ /* 0x000f300000000800 */
[----:B------:R-:W5:Y:S08]  /*d4c0*/  LDC.64 R2, c[0x0][R14+0x218] ;  /* 0x000086000e027b82 */ /* 0x000f700000000a00 */
[----:B------:R-:W0:Y:S01]  /*d4d0*/  @P1 LDC R35, c[0x0][0xbf0] ;  /* 0x0002fc00ff231b82 */ /* 0x000e220000000800 */
[----:B---3--:R-:W-:-:S02]  /*d4e0*/  IMAD R5, R5, R21, RZ ;  /* 0x0000001505057224 */ /* 0x008fc400078e02ff */
[----:B------:R-:W-:-:S04]  /*d4f0*/  IMAD.WIDE.U32 R10, R4, R21, RZ ;  /* 0x00000015040a7225 */ /* 0x000fc800078e00ff */
[----:B------:R-:W-:Y:S01]  /*d500*/  IMAD R5, R4, R191, R5 ;  /* 0x000000bf04057224 */ /* 0x000fe200078e0205 */
[----:B------:R-:W3:Y:S01]  /*d510*/  LDC.64 R6, c[0x0][R14+0x228] ;  /* 0x00008a000e067b82 */ /* 0x000ee20000000a00 */
[----:B----4-:R-:W-:-:S04]  /*d520*/  @P1 IMAD.HI.U32 R12, R29, R12, RZ ;  /* 0x0000000c1d0c1227 */ /* 0x010fc800078e00ff */
[----:B------:R-:W-:-:S03]  /*d530*/  IMAD.IADD R11, R11, 0x1, R5 ;  /* 0x000000010b0b7824 */ /* 0x000fc600078e0205 */
[----:B------:R-:W4:Y:S01]  /*d540*/  LDC.64 R8, c[0x0][R14+0x210] ;  /* 0x000084000e087b82 */ /* 0x000f220000000a00 */
[-C--:B-----5:R-:W-:Y:S02]  /*d550*/  IMAD R17, R3, R189.reuse, RZ ;  /* 0x000000bd03117224 */ /* 0x0a0fe400078e02ff */
[----:B------:R-:W-:-:S04]  /*d560*/  IMAD.WIDE.U32 R2, R2, R189, RZ ;  /* 0x000000bd02027225 */ /* 0x000fc800078e00ff */
[----:B------:R-:W-:Y:S01]  /*d570*/  IMAD.IADD R17, R3, 0x1, R17 ;  /* 0x0000000103117824 */ /* 0x000fe200078e0211 */
[----:B0-----:R-:W-:Y:S01]  /*d580*/  @P1 SHF.R.U32.HI R15, RZ, R35, R12 ;  /* 0x00000023ff0f1219 */ /* 0x001fe2000001160c */
[----:B--2---:R-:W0:Y:S01]  /*d590*/  @!P0 LDC R30, c[0x0][0xb50] ;  /* 0x0002d400ff1e8b82 */ /* 0x004e220000000800 */
[----:B------:R-:W-:-:S03]  /*d5a0*/  IADD3 R4, P1, P3, R10, R2, R13 ;  /* 0x000000020a047210 */ /* 0x000fc60007b3e00d */
[----:B------:R-:W-:Y:S02]  /*d5b0*/  IMAD.MOV R10, RZ, RZ, -R15 ;  /* 0x000000ffff0a7224 */ /* 0x000fe400078e0a0f */
[----:B---3--:R-:W-:Y:S02]  /*d5c0*/  IMAD.WIDE.U32 R2, R6, R207, RZ ;  /* 0x000000cf06027225 */ /* 0x008fe400078e00ff */
[----:B------:R-:W2:Y:S01]  /*d5d0*/  @!P0 LDC R31, c[0x0][0xb54] ;  /* 0x0002d500ff1f8b82 */ /* 0x000ea20000000800 */
[----:B------:R-:W-:Y:S01]  /*d5e0*/  IADD3.X R6, R11, R17, R16, P1, P3 ;  /* 0x000000110b067210 */ /* 0x000fe20000fe6410 */
[----:B------:R-:W-:Y:S01]  /*d5f0*/  IMAD R7, R7, R207, RZ ;  /* 0x000000cf07077224 */ /* 0x000fe200078e02ff */
[----:B------:R-:W-:Y:S01]  /*d600*/  IADD3 R2, P0, P1, R15, R4, R2 ;  /* 0x000000040f027210 */ /* 0x000fe2000791e002 */
[----:B------:R-:W-:Y:S01]  /*d610*/  IMAD R5, R33, R10, R29 ;  /* 0x0000000a21057224 */ /* 0x000fe200078e021d */
[----:B------:R-:W-:Y:S01]  /*d620*/  SHF.R.S32.HI R15, RZ, 0x1f, R15 ;  /* 0x0000001fff0f7819 */ /* 0x000fe2000001140f */
[----:B------:R-:W-:-:S02]  /*d630*/  IMAD.IADD R7, R3, 0x1, R7 ;  /* 0x0000000103077824 */ /* 0x000fc400078e0207 */
[----:B----4-:R-:W-:-:S03]  /*d640*/  IMAD R4, R9, R5, RZ ;  /* 0x0000000509047224 */ /* 0x010fc600078e02ff */
[----:B------:R-:W-:Y:S02]  /*d650*/  IADD3.X R3, R15, R6, R7, P0, P1 ;  /* 0x000000060f037210 */ /* 0x000fe400007e2407 */
[----:B------:R-:W-:Y:S01]  /*d660*/  SHF.R.S32.HI R7, RZ, 0x1f, R5 ;  /* 0x0000001fff077819 */ /* 0x000fe20000011405 */
[----:B------:R-:W-:-:S04]  /*d670*/  IMAD.WIDE.U32 R2, R8, R5, R2 ;  /* 0x0000000508027225 */ /* 0x000fc800078e0002 */
[----:B------:R-:W-:Y:S01]  /*d680*/  IMAD R7, R8, R7, R4 ;  /* 0x0000000708077224 */ /* 0x000fe200078e0204 */
[----:B0-----:R-:W-:-:S03]  /*d690*/  LEA R4, P0, R2, R30, 0x2 ;  /* 0x0000001e02047211 */ /* 0x001fc600078010ff */
[----:B------:R-:W-:-:S05]  /*d6a0*/  IMAD.IADD R3, R3, 0x1, R7 ;  /* 0x0000000103037824 */ /* 0x000fca00078e0207 */
[----:B--2---:R-:W-:Y:S01]  /*d6b0*/  LEA.HI.X R5, R2, R31, R3, 0x2, P0 ;  /* 0x0000001f02057211 */ /* 0x004fe200000f1403 */
[----:B------:R-:W-:-:S05]  /*d6c0*/  IMAD.MOV.U32 R3, RZ, RZ, -0x800000 ;  /* 0xff800000ff037424 */ /* 0x000fca00078e00ff */
[----:B------:R2:W-:Y:S02]  /*d6d0*/  STG.E desc[UR56][R4.64], R3 ;  /* 0x0000000304007986 */ /* 0x0005e4000c101938 */
.L_x_2269:
[----:B------:R-:W-:Y:S05]  /*d6e0*/  BSYNC B1 ;  /* 0x0000000000017941 */ /* 0x000fea0003800000 */
.L_x_2268:
[----:B------:R-:W-:Y:S05]  /*d6f0*/  @P2 BRA `(.L_x_2264) ;  /* 0x0000000400982947 */ /* 0x000fea0003800000 */
[----:B------:R-:W3:Y:S01]  /*d700*/  LDC R11, c[0x0][0xbe8] ;  /* 0x0002fa00ff0b7b82 */ /* 0x000ee20000000800 */
[----:B------:R-:W-:Y:S01]  /*d710*/  ULDC.64 UR4, c[0x0][0xaa0] ;  /* 0x0002a80000047ab9 */ /* 0x000fe20000000a00 */
[----:B------:R-:W-:Y:S01]  /*d720*/  IMAD R7, R188, 0x20, R208 ;  /* 0x00000020bc077824 */ /* 0x000fe200078e02d0 */
[----:B------:R-:W-:Y:S01]  /*d730*/  ULDC.64 UR6, c[0x0][0xaf0] ;  /* 0x0002bc0000067ab9 */ /* 0x000fe20000000a00 */
[----:B------:R-:W-:Y:S01]  /*d740*/  IMAD R2, R16, UR4, RZ ;  /* 0x0000000410027c24 */ /* 0x000fe2000f8e02ff */
[----:B------:R-:W-:Y:S01]  /*d750*/  BSSY B1, `(.L_x_2270) ;  /* 0x0000036000017945 */ /* 0x000fe20003800000 */
[----:B------:R-:W-:Y:S02]  /*d760*/  IMAD.IADD R9, R18, 0x1, R7 ;  /* 0x0000000112097824 */ /* 0x000fe400078e0207 */
[C---:B--2---:R-:W-:Y:S02]  /*d770*/  IMAD R5, R13.reuse, UR5, R2 ;  /* 0x000000050d057c24 */ /* 0x044fe4000f8e0202 */
[----:B------:R-:W-:Y:S01]  /*d780*/  IMAD.WIDE.U32 R2, R13, UR4, RZ ;  /* 0x000000040d027c25 */ /* 0x000fe2000f8e00ff */
[----:B------:R-:W-:-:S03]  /*d790*/  ULDC.64 UR4, c[0x0][0xae8] ;  /* 0x0002ba0000047ab9 */ /* 0x000fc60000000a00 */
[----:B------:R-:W-:Y:S02]  /*d7a0*/  IMAD.IADD R3, R3, 0x1, R5 ;  /* 0x0000000103037824 */ /* 0x000fe400078e0205 */
[----:B------:R-:W-:Y:S02]  /*d7b0*/  IMAD.MOV.U32 R5, RZ, RZ, R9 ;  /* 0x000000ffff057224 */ /* 0x000fe400078e0009 */
[----:B------:R-:W-:-:S04]  /*d7c0*/  IMAD.WIDE.U32 R2, R189, UR4, R2 ;  /* 0x00000004bd027c25 */ /* 0x000fc8000f8e0002 */
[----:B------:R-:W-:Y:S01]  /*d7d0*/  IMAD R6, R191, UR6, RZ ;  /* 0x00000006bf067c24 */ /* 0x000fe2000f8e02ff */
[----:B---3--:R-:W-:Y:S01]  /*d7e0*/  ISETP.NE.AND P0, PT, R11, 0x1, PT ;  /* 0x000000010b00780c */ /* 0x008fe20003f05270 */
[----:B------:R-:W-:Y:S01]  /*d7f0*/  IMAD R3, R189, UR5, R3 ;  /* 0x00000005bd037c24 */ /* 0x000fe2000f8e0203 */
[----:B------:R-:W-:Y:S01]  /*d800*/  ULDC.64 UR4, c[0x0][0xae0] ;  /* 0x0002b80000047ab9 */ /* 0x000fe20000000a00 */
[C---:B------:R-:W-:Y:S02]  /*d810*/  IMAD R7, R21.reuse, UR7, R6 ;  /* 0x0000000715077c24 */ /* 0x040fe4000f8e0206 */
[----:B------:R-:W-:-:S04]  /*d820*/  IMAD.WIDE.U32 R2, R21, UR6, R2 ;  /* 0x0000000615027c25 */ /* 0x000fc8000f8e0002 */
[----:B------:R-:W-:Y:S02]  /*d830*/  IMAD.IADD R3, R3, 0x1, R7 ;  /* 0x0000000103037824 */ /* 0x000fe400078e0207 */
[----:B------:R-:W-:Y:S02]  /*d840*/  IMAD.IADD R18, R208, 0x1, R18 ;  /* 0x00000001d0127824 */ /* 0x000fe400078e0212 */
[----:B------:R-:W2:Y:S08]  /*d850*/  @P0 LDC R4, c[0x0][0xbec] ;  /* 0x0002fb00ff040b82 */ /* 0x000eb00000000800 */
[----:B------:R-:W3:Y:S01]  /*d860*/  @P0 LDC R15, c[0x0][0xbf0] ;  /* 0x0002fc00ff0f0b82 */ /* 0x000ee20000000800 */
[----:B--2---:R-:W-:-:S05]  /*d870*/  @P0 IMAD.HI.U32 R4, R9, R4, RZ ;  /* 0x0000000409040227 */ /* 0x004fca00078e00ff */
        /* <DEDUP_REMOVED lines=21> */
[----:B------:R-:W-:Y:S02]  /*d9d0*/  ISETP.GE.AND P0, PT, R0, R11, PT ;  /* 0x0000000b0000720c */ /* 0x000fe40003f06270 */
[----:B------:R-:W-:Y:S02]  /*d9e0*/  LEA.HI.X R5, R2, UR5, R3, 0x1, P3 ;  /* 0x0000000502057c11 */ /* 0x000fe400098f0c03 */
[----:B------:R2:W3:Y:S04]  /*d9f0*/  SHFL.IDX PT, R2, R4, RZ, 0x181f ;  /* 0x00181fff04027589 */ /* 0x0004e800000e0000 */
[----:B------:R2:W4:Y:S01]  /*da00*/  SHFL.IDX PT, R0, R5, RZ, 0x181f ;  /* 0x00181fff05007589 */ /* 0x00052200000e0000 */
        /* <DEDUP_REMOVED lines=10> */
.L_x_2271:
[----:B------:R-:W-:Y:S05]  /*dab0*/  BSYNC B1 ;  /* 0x0000000000017941 */ /* 0x000fea0003800000 */
.L_x_2270:
        /* <DEDUP_REMOVED lines=11> */
[----:B------:R0:W-:Y:S04]  /*db70*/  @!P3 ST.E.128 desc[UR56][R6.64], RZ ;  /* 0x000000ff0600b985 */ /* 0x0001e8000c101d38 */
[----:B------:R0:W-:Y:S02]  /*db80*/  @!P4 ST.E.128 desc[UR56][R2.64], RZ ;  /* 0x000000ff0200c985 */ /* 0x0001e4000c101d38 */
.L_x_2273:
[----:B------:R-:W-:Y:S05]  /*db90*/  BSYNC B1 ;  /* 0x0000000000017941 */ /* 0x000fea0003800000 */
.L_x_2272:
[----:B0-----:R0:W0:Y:S01]  /*dba0*/  SHFL.IDX PT, R0, R5, 0x2, 0x181f ;  /* 0x00581f0005007f89 */ /* 0x00102200000e0000 */
[----:B------:R-:W-:Y:S03]  /*dbb0*/  BSSY B1, `(.L_x_2274) ;  /* 0x000000c000017945 */ /* 0x000fe60003800000 */
[----:B---3--:R3:W0:Y:S01]  /*dbc0*/  SHFL.IDX PT, R2, R4, 0x2, 0x181f ;  /* 0x00581f0004027f89 */ /* 0x00862200000e0000 */
[----:B------:R-:W-:Y:S05]  /*dbd0*/  @P0 BRA `(.L_x_2275) ;  /* 0x0000000000240947 */ /* 0x000fea0003800000 */
[----:B------:R-:W-:Y:S02]  /*dbe0*/  ULDC UR4, c[0x0][0xac8] ;  /* 0x0002b20000047ab9 */ /* 0x000fe40000000800 */
[----:B------:R-:W-:Y:S02]  /*dbf0*/  ISETP.GE.AND P2, PT, R23, UR4, PT ;  /* 0x0000000417007c0c */ /* 0x000fe4000bf46270 */
[----:B------:R-:W-:-:S11]  /*dc00*/  ISETP.GE.AND P3, PT, R187, UR4, PT ;  /* 0x00000004bb007c0c */ /* 0x000fd6000bf66270 */
[-C--:B0-----:R-:W-:Y:S02]  /*dc10*/  @!P2 LEA R6, P0, R23, R2.reuse, 0x1 ;  /* 0x000000021706a211 */ /* 0x081fe400078008ff */
[----:B------:R-:W-:Y:S02]  /*dc20*/  @!P3 LEA R2, P1, R187, R2, 0x1 ;  /* 0x00000002bb02b211 */ /* 0x000fe400078208ff */
[-C--:B------:R-:W-:Y:S02]  /*dc30*/  @!P2 LEA.HI.X R7, R23, R0.reuse, R230, 0x1, P0 ;  /* 0x000000001707a211 */ /* 0x080fe400000f0ce6 */
[----:B------:R-:W-:-:S03]  /*dc40*/  @!P3 LEA.HI.X R3, R187, R0, R229, 0x1, P1 ;  /* 0x00000000bb03b211 */ /* 0x000fc600008f0ce5 */
[----:B------:R0:W-:Y:S04]  /*dc50*/  @!P2 ST.E.128 desc[UR56][R6.64], RZ ;  /* 0x000000ff0600a985 */ /* 0x0001e8000c101d38 */
[----:B------:R0:W-:Y:S02]  /*dc60*/  @!P3 ST.E.128 desc[UR56][R2.64], RZ ;  /* 0x000000ff0200b985 */ /* 0x0001e4000c101d38 */
.L_x_2275:
[----:B------:R-:W-:Y:S05]  /*dc70*/  BSYNC B1 ;  /* 0x0000000000017941 */ /* 0x000fea0003800000 */
.L_x_2274:
[----:B0-----:R-:W-:Y:S01]  /*dc80*/  VIADD R0, R18, 0x60 ;  /* 0x0000006012007836 */ /* 0x001fe20000000000 */
[----:B------:R0:W0:Y:S04]  /*dc90*/  SHFL.IDX PT, R6, R5, 0x3, 0x181f ;  /* 0x00781f0005067f89 */ /* 0x00002800000e0000 */
[----:B------:R-:W-:Y:S01]  /*dca0*/  ISETP.GE.AND P0, PT, R0, R11, PT ;  /* 0x0000000b0000720c */ /* 0x000fe20003f06270 */
[----:B------:R0:W0:-:S12]  /*dcb0*/  SHFL.IDX PT, R2, R4, 0x3, 0x181f ;  /* 0x00781f0004027f89 */ /* 0x00001800000e0000 */
[----:B------:R-:W-:Y:S05]  /*dcc0*/  @P0 BRA `(.L_x_2264) ;  /* 0x0000000000240947 */ /* 0x000fea0003800000 */
[----:B------:R-:W-:Y:S02]  /*dcd0*/  ULDC UR4, c[0x0][0xac8] ;  /* 0x0002b20000047ab9 */ /* 0x000fe40000000800 */
[----:B------:R-:W-:Y:S02]  /*dce0*/  ISETP.GE.AND P2, PT, R23, UR4, PT ;  /* 0x0000000417007c0c */ /* 0x000fe4000bf46270 */
[----:B------:R-:W-:-:S11]  /*dcf0*/  ISETP.GE.AND P3, PT, R187, UR4, PT ;  /* 0x00000004bb007c0c */ /* 0x000fd6000bf66270 */
[-C--:B0-234-:R-:W-:Y:S02]  /*dd00*/  @!P2 LEA R4, P0, R23, R2.reuse, 0x1 ;  /* 0x000000021704a211 */ /* 0x09dfe400078008ff */
[----:B------:R-:W-:Y:S02]  /*dd10*/  @!P3 LEA R2, P1, R187, R2, 0x1 ;  /* 0x00000002bb02b211 */ /* 0x000fe400078208ff */
[-C--:B------:R-:W-:Y:S02]  /*dd20*/  @!P2 LEA.HI.X R5, R23, R6.reuse, R230, 0x1, P0 ;  /* 0x000000061705a211 */ /* 0x080fe400000f0ce6 */
[----:B------:R-:W-:-:S03]  /*dd30*/  @!P3 LEA.HI.X R3, R187, R6, R229, 0x1, P1 ;  /* 0x00000006bb03b211 */ /* 0x000fc600008f0ce5 */
[----:B------:R0:W-:Y:S04]  /*dd40*/  @!P2 ST.E.128 desc[UR56][R4.64], RZ ;  /* 0x000000ff0400a985 */ /* 0x0001e8000c101d38 */
[----:B------:R0:W-:Y:S02]  /*dd50*/  @!P3 ST.E.128 desc[UR56][R2.64], RZ ;  /* 0x000000ff0200b985 */ /* 0x0001e4000c101d38 */
.L_x_2264:
[----:B------:R-:W-:Y:S05]  /*dd60*/  BSYNC B0 ;  /* 0x0000000000007941 */ /* 0x000fea0003800000 */
.L_x_2254:
[----:B------:R-:W-:Y:S02]  /*dd70*/  ULDC UR4, c[0x0][0xc3c] ;  /* 0x00030f0000047ab9 */ /* 0x000fe40000000800 */
[----:B-1----:R-:W-:-:S13]  /*dd80*/  ISETP.GE.AND P0, PT, R27, UR4, PT ;  /* 0x000000041b007c0c */ /* 0x002fda000bf06270 */
[----:B------:R-:W-:Y:S05]  /*dd90*/  @!P0 BRA `(.L_x_2276) ;  /* 0xffffff3000808947 */ /* 0x000fea000383ffff */
[----:B------:R-:W-:Y:S05]  /*dda0*/  EXIT ;  /* 0x000000000000794d */ /* 0x000fea0003800000 */
.L_x_2217:
        /* <DEDUP_REMOVED lines=18> */
.L_x_2277:
[----:B0-----:R-:W0:Y:S01]  /*ded0*/  S2R R0, SR_TID.X ;  /* 0x0000000000007919 */ /* 0x001e220000002100 */
[----:B------:R-:W-:Y:S01]  /*dee0*/  ULDC UR4, c[0x0][0xc3c] ;  /* 0x00030f0000047ab9 */ /* 0x000fe20000000800 */
        /* <DEDUP_REMOVED lines=9> */
[----:B--2---:R-:W-:-:S04]  /*df80*/  @!P1 IMAD.WIDE.U32 R2, R0, 0x4, R4 ;  /* 0x0000000400029825 */ /* 0x004fc800078e0004 */
[----:B------:R-:W-:-:S06]  /*df90*/  IMAD.MOV.U32 R5, RZ, RZ, RZ ;  /* 0x000000ffff057224 */ /* 0x000fcc00078e00ff */
        /* <DEDUP_REMOVED lines=21> */
[----:B0-----:R-:W-:-:S04]  /*e0f0*/  SEL R3, R3, RZ, P5 ;  /* 0x000000ff03037207 */ /* 0x001fc80002800000 */
[----:B------:R-:W-:-:S05]  /*e100*/  IADD3 R3, R2, R3, RZ ;  /* 0x0000000302037210 */ /* 0x000fca0007ffe0ff */
        /* <DEDUP_REMOVED lines=8> */
.L_x_2281:
        /* <DEDUP_REMOVED lines=39> */
.L_x_2279:
        /* <DEDUP_REMOVED lines=10> */
[----:B------:R-:W-:-:S06]  /*e4a0*/  VIADD R8, R10, 0xffffffff ;  /* 0xffffffff0a087836 */ /* 0x000fcc0000000000 */
[----:B------:R3:W4:Y:S02]  /*e4b0*/  SHFL.IDX PT, R8, R3, R8, 0x1f ;  /* 0x00001f0803087589 */ /* 0x00072400000e0000 */
.L_x_2282:
[----:B---34-:R-:W-:Y:S01]  /*e4c0*/  IMAD R3, R8, UR5, R9 ;  /* 0x0000000508037c24 */ /* 0x018fe2000f8e0209 */
[----:B-1----:R-:W-:Y:S01]  /*e4d0*/  ISETP.NE.AND P0, PT, R7, 0x1, PT ;  /* 0x000000010700780c */ /* 0x002fe20003f05270 */
[----:B------:R-:W-:-:S03]  /*e4e0*/  VIADD R13, R10, UR4 ;  /* 0x000000040a0d7c36 */ /* 0x000fc60008000000 */
[----:B------:R1:W-:Y:S01]  /*e4f0*/  STL [R1], R3 ;  /* 0x0000000301007387 */ /* 0x0003e20000100800 */
[----:B0-----:R-:W-:-:S03]  /*e500*/  IADD3 R5, -R3, UR6, RZ ;  /* 0x0000000603057c10 */ /* 0x001fc6000fffe1ff */
[----:B------:R1:W-:Y:S05]  /*e510*/  STL [R1+0xc], R13 ;  /* 0x00000c0d01007387 */ /* 0x0003ea0000100800 */
[----:B------:R-:W-:Y:S05]  /*e520*/  @!P0 BRA `(.L_x_2283) ;  /* 0x0000000000e08947 */ /* 0x000fea0003800000 */
[----:B--2---:R-:W-:Y:S01]  /*e530*/  IABS R6, R4 ;  /* 0x0000000400067213 */ /* 0x004fe20000000000 */
[----:B------:R-:W-:Y:S01]  /*e540*/  IMAD.MOV.U32 R2, RZ, RZ, RZ ;  /* 0x000000ffff027224 */ /* 0x000fe200078e00ff */
[----:B------:R-:W-:Y:S02]  /*e550*/  IABS R8, R7 ;  /* 0x0000000700087213 */ /* 0x000fe40000000000 */
[----:B------:R-:W0:Y:S08]  /*e560*/  I2F.RP R9, R6 ;  /* 0x0000000600097306 */ /* 0x000e300000209400 */
[----:B------:R-:W-:Y:S08]  /*e570*/  I2F.RP R12, R8 ;  /* 0x00000008000c7306 */ /* 0x000ff00000209400 */
[----:B0-----:R-:W1:Y:S02]  /*e580*/  MUFU.RCP R9, R9 ;  /* 0x0000000900097308 */ /* 0x001e640000001000 */
[----:B-1----:R-:W-:-:S06]  /*e590*/  VIADD R3, R9, 0xffffffe ;  /* 0x0ffffffe09037836 */ /* 0x002fcc0000000000 */
[----:B------:R-:W0:Y:S02]  /*e5a0*/  F2I.FTZ.U32.TRUNC.NTZ R3, R3 ;  /* 0x0000000300037305 */ /* 0x000e24000021f000 */
[----:B0-----:R-:W-:-:S04]  /*e5b0*/  IMAD.MOV R11, RZ, RZ, -R3 ;  /* 0x000000ffff0b7224 */ /* 0x001fc800078e0a03 */
[----:B------:R-:W-:-:S04]  /*e5c0*/  IMAD R11, R11, R6, RZ ;  /* 0x000000060b0b7224 */ /* 0x000fc800078e02ff */
[----:B------:R-:W-:Y:S01]  /*e5d0*/  IMAD.HI.U32 R10, R3, R11, R2 ;  /* 0x0000000b030a7227 */ /* 0x000fe200078e0002 */
[----:B------:R-:W-:Y:S01]  /*e5e0*/  IABS R11, R5 ;  /* 0x00000005000b7213 */ /* 0x000fe20000000000 */
[----:B------:R-:W0:Y:S01]  /*e5f0*/  MUFU.RCP R2, R12 ;  /* 0x0000000c00027308 */ /* 0x000e220000001000 */
[----:B------:R-:W-:-:S03]  /*e600*/  IABS R3, R4 ;  /* 0x0000000400037213 */ /* 0x000fc60000000000 */
[----:B------:R-:W-:-:S04]  /*e610*/  IMAD.HI.U32 R9, R10, R11, RZ ;  /* 0x0000000b0a097227 */ /* 0x000fc800078e00ff */
[----:B------:R-:W-:-:S04]  /*e620*/  IMAD.MOV R14, RZ, RZ, -R3 ;  /* 0x000000ffff0e7224 */ /* 0x000fc800078e0a03 */
[----:B------:R-:W-:Y:S02]  /*e630*/  IMAD R11, R9, R14, R11 ;  /* 0x0000000e090b7224 */ /* 0x000fe400078e020b */
[----:B0-----:R-:W-:-:S03]  /*e640*/  VIADD R3, R2, 0xffffffe ;  /* 0x0ffffffe02037836 */ /* 0x001fc60000000000 */
[----:B------:R-:W-:Y:S01]  /*e650*/  ISETP.GT.U32.AND P1, PT, R6, R11, PT ;  /* 0x0000000b0600720c */ /* 0x000fe20003f24070 */
[----:B------:R-:W-:Y:S02]  /*e660*/  IMAD.MOV.U32 R2, RZ, RZ, RZ ;  /* 0x000000ffff027224 */ /* 0x000fe400078e00ff */
[----:B------:R-:W0:Y:S10]  /*e670*/  F2I.FTZ.U32.TRUNC.NTZ R3, R3 ;  /* 0x0000000300037305 */ /* 0x000e34000021f000 */
[----:B------:R-:W-:-:S02]  /*e680*/  @!P1 IMAD.IADD R11, R11, 0x1, -R6 ;  /* 0x000000010b0b9824 */ /* 0x000fc400078e0a06 */
[----:B------:R-:W-:Y:S01]  /*e690*/  @!P1 VIADD R9, R9, 0x1 ;  /* 0x0000000109099836 */ /* 0x000fe20000000000 */
[----:B------:R-:W-:Y:S02]  /*e6a0*/  ISETP.NE.AND P1, PT, R4, RZ, PT ;  /* 0x000000ff0400720c */ /* 0x000fe40003f25270 */
[----:B------:R-:W-:Y:S01]  /*e6b0*/  ISETP.GE.U32.AND P0, PT, R11, R6, PT ;  /* 0x000000060b00720c */ /* 0x000fe20003f06070 */
[----:B0-----:R-:W-:-:S04]  /*e6c0*/  IMAD.MOV R11, RZ, RZ, -R3 ;  /* 0x000000ffff0b7224 */ /* 0x001fc800078e0a03 */
[----:B------:R-:W-:-:S04]  /*e6d0*/  IMAD R11, R11, R8, RZ ;  /* 0x000000080b0b7224 */ /* 0x000fc800078e02ff */
[----:B------:R-:W-:Y:S01]  /*e6e0*/  IMAD.HI.U32 R6, R3, R11, R2 ;  /* 0x0000000b03067227 */ /* 0x000fe200078e0002 */
[----:B------:R-:W-:-:S03]  /*e6f0*/  LOP3.LUT R2, R5, R4, RZ, 0x3c, !PT ;  /* 0x0000000405027212 */ /* 0x000fc600078e3cff */
[----:B------:R-:W-:Y:S01]  /*e700*/  @P0 VIADD R9, R9, 0x1 ;  /* 0x0000000109090836 */ /* 0x000fe20000000000 */
[----:B------:R-:W-:Y:S02]  /*e710*/  ISETP.GE.AND P2, PT, R2, RZ, PT ;  /* 0x000000ff0200720c */ /* 0x000fe40003f46270 */
[----:B------:R-:W-:-:S05]  /*e720*/  IABS R2, R7 ;  /* 0x0000000700027213 */ /* 0x000fca0000000000 */
[----:B------:R-:W-:-:S06]  /*e730*/  IMAD.MOV R2, RZ, RZ, -R2 ;  /* 0x000000ffff027224 */ /* 0x000fcc00078e0a02 */
[----:B------:R-:W-:Y:S01]  /*e740*/  @!P2 IMAD.MOV R9, RZ, RZ, -R9 ;  /* 0x000000ffff09a224 */ /* 0x000fe200078e0a09 */
[----:B------:R-:W-:-:S04]  /*e750*/  @!P1 LOP3.LUT R9, RZ, R4, RZ, 0x33, !PT ;  /* 0x00000004ff099212 */ /* 0x000fc800078e33ff */
[----:B------:R-:W-:-:S05]  /*e760*/  IABS R3, R9 ;  /* 0x0000000900037213 */ /* 0x000fca0000000000 */
        /* <DEDUP_REMOVED lines=9> */
[----:B------:R-:W-:-:S05]  /*e800*/  @P0 IADD3 R6, R6, 0x1, RZ ;  /* 0x0000000106060810 */ /* 0x000fca0007ffe0ff */
[----:B------:R-:W-:Y:S01]  /*e810*/  @!P2 IMAD.MOV R6, RZ, RZ, -R6 ;  /* 0x000000ffff06a224 */ /* 0x000fe200078e0a06 */
[----:B------:R-:W-:-:S05]  /*e820*/  @!P1 LOP3.LUT R6, RZ, R7, RZ, 0x33, !PT ;  /* 0x00000007ff069212 */ /* 0x000fca00078e33ff */
[--C-:B------:R-:W-:Y:S02]  /*e830*/  IMAD.MOV R2, RZ, RZ, -R6.reuse ;  /* 0x000000ffff027224 */ /* 0x100fe400078e0a06 */
[C---:B------:R-:W-:Y:S02]  /*e840*/  IMAD R6, R7.reuse, 0x1000000, R6 ;  /* 0x0100000007067824 */ /* 0x040fe400078e0206 */
[--C-:B------:R-:W-:Y:S02]  /*e850*/  IMAD R7, R7, R2, R9.reuse ;  /* 0x0000000207077224 */ /* 0x100fe400078e0209 */
[----:B------:R-:W-:Y:S02]  /*e860*/  IMAD.MOV R2, RZ, RZ, -R9 ;  /* 0x000000ffff027224 */ /* 0x000fe400078e0a09 */
[----:B------:R-:W-:Y:S02]  /*e870*/  IMAD R3, R7, 0x10000, R6 ;  /* 0x0001000007037824 */ /* 0x000fe400078e0206 */
[----:B------:R-:W-:-:S03]  /*e880*/  IMAD R2, R4, R2, R5 ;  /* 0x0000000204027224 */ /* 0x000fc600078e0205 */
[----:B------:R0:W-:Y:S01]  /*e890*/  STL [R1+0x8], R3 ;  /* 0x0000080301007387 */ /* 0x0001e20000100800 */
[----:B------:R-:W-:Y:S05]  /*e8a0*/  BRA `(.L_x_2284) ;  /* 0x0000000000f47947 */ /* 0x000fea0003800000 */
.L_x_2283:
[----:B-1----:R-:W0:Y:S02]  /*e8b0*/  LDC.64 R2, c[0x0][0xc90] ;  /* 0x00032400ff027b82 */ /* 0x002e240000000a00 */
[----:B0-----:R-:W-:-:S05]  /*e8c0*/  IMAD.WIDE R2, R13, 0x4, R2 ;  /* 0x000000040d027825 */ /* 0x001fca00078e0202 */
[----:B------:R0:W2:Y:S02]  /*e8d0*/  LDG.E R7, desc[UR56][R2.64] ;  /* 0x0000003802077981 */ /* 0x0000a4000c1e1900 */
        /* <DEDUP_REMOVED lines=29> */
[----:B------:R-:W-:-:S04]  /*eab0*/  VIADDMNMX R7, R10, UR5, R7, PT ;  /* 0x000000050a077c46 */ /* 0x000fc8000b800107 */
[-C--:B------:R-:W-:Y:S02]  /*eac0*/  IABS R9, R7.reuse ;  /* 0x0000000700097213 */ /* 0x080fe40000000000 */
        /* <DEDUP_REMOVED lines=11> */
[----:B------:R-:W-:Y:S02]  /*eb80*/  LOP3.LUT R3, R5, R7, RZ, 0x3c, !PT ;  /* 0x0000000705037212 */ /* 0x000fe400078e3cff */
[----:B------:R-:W-:Y:S01]  /*eb90*/  IADD3 R5, R8, 0x1000000, R5 ;  /* 0x0100000008057810 */ /* 0x000fe20007ffe005 */
        /* <DEDUP_REMOVED lines=10> */
[----:B------:R-:W-:Y:S01]  /*ec40*/  @!P1 LOP3.LUT R2, RZ, R7, RZ, 0x33, !PT ;  /* 0x00000007ff029212 */ /* 0x000fe200078e33ff */
[----:B------:R-:W-:-:S04]  /*ec50*/  IMAD.MOV R7, RZ, RZ, -R7 ;  /* 0x000000ffff077224 */ /* 0x000fc800078e0a07 */
[----:B------:R-:W-:-:S05]  /*ec60*/  IMAD R3, R2, R7, R5 ;  /* 0x0000000702037224 */ /* 0x000fca00078e0205 */
[----:B------:R1:W-:Y:S02]  /*ec70*/  STL [R1+0x8], R3 ;  /* 0x0000080301007387 */ /* 0x0003e40000100800 */
.L_x_2284:
[----:B01----:R-:W-:-:S05]  /*ec80*/  LOP3.LUT R3, RZ, R2, RZ, 0x33, !PT ;  /* 0x00000002ff037212 */ /* 0x003fca00078e33ff */
[----:B------:R-:W-:-:S05]  /*ec90*/  IMAD.IADD R2, R4, 0x1, R3 ;  /* 0x0000000104027824 */ /* 0x000fca00078e0203 */
[----:B------:R1:W-:Y:S01]  /*eca0*/  STL [R1+0x4], R2 ;  /* 0x0000040201007387 */ /* 0x0003e20000100800 */
[----:B------:R-:W-:Y:S05]  /*ecb0*/  BRA `(.L_x_2285) ;  /* 0x0000000000107947 */ /* 0x000fea0003800000 */
.L_x_2280:
[----:B------:R-:W-:Y:S01]  /*ecc0*/  IMAD.U32 R2, RZ, RZ, UR6 ;  /* 0x00000006ff027e24 */ /* 0x000fe2000f8e00ff */
[----:B------:R0:W-:Y:S04]  /*ecd0*/  STL [R1+0x4], RZ ;  /* 0x000004ff01007387 */ /* 0x0001e80000100800 */
[----:B------:R0:W-:Y:S04]  /*ece0*/  STL [R1+0x8], RZ ;  /* 0x000008ff01007387 */ /* 0x0001e80000100800 */
[----:B------:R0:W-:Y:S02]  /*ecf0*/  STL [R1], R2 ;  /* 0x0000000201007387 */ /* 0x0001e40000100800 */
.L_x_2285:
        /* <DEDUP_REMOVED lines=10> */
.L_x_2278:
[----:B0-2---:R-:W2:Y:S01]  /*eda0*/  LDL R0, [R1+0xc] ;  /* 0x00000c0001007983 */ /* 0x005ea20000100800 */
[----:B------:R-:W-:Y:S01]  /*edb0*/  ULDC UR4, c[0x0][0xc3c] ;  /* 0x00030f0000047ab9 */ /* 0x000fe20000000800 */
[----:B------:R-:W-:Y:S02]  /*edc0*/  IMAD.MOV.U32 R19, RZ, RZ, RZ ;  /* 0x000000ffff137224 */ /* 0x000fe400078e00ff */
[----:B------:R0:W-:Y:S01]  /*edd0*/  STL [R1+0x48], RZ ;  /* 0x000048ff01007387 */ /* 0x0001e20000100800 */
[----:B--2---:R-:W-:Y:S01]  /*ede0*/  ISETP.GE.AND P0, PT, R0, UR4, PT ;  /* 0x0000000400007c0c */ /* 0x004fe2000bf06270 */
[----:B------:R-:W-:-:S05]  /*edf0*/  IMAD.MOV.U32 R0, RZ, RZ, 0x1 ;  /* 0x00000001ff007424 */ /* 0x000fca00078e00ff */
[----:B------:R0:W-:Y:S07]  /*ee00*/  STL [R1+0x14], R0 ;  /* 0x0000140001007387 */ /* 0x0001ee0000100800 */
[----:B------:R-:W-:Y:S05]  /*ee10*/  @P0 BRA `(.L_x_2286) ;  /* 0x0000005c004c0947 */ /* 0x000fea0003800000 */
[----:B---3--:R-:W0:Y:S01]  /*ee20*/  S2R R5, SR_TID.X ;  /* 0x0000000000057919 */ /* 0x008e220000002100 */
[----:B------:R-:W2:Y:S01]  /*ee30*/  S2UR UR5, SR_CgaCtaId ;  /* 0x00000000000579c3 */ /* 0x000ea20000008800 */
[----:B------:R-:W-:Y:S01]  /*ee40*/  UMOV UR4, 0x400 ;  /* 0x0000040000047882 */ /* 0x000fe20000000000 */
[----:B------:R-:W-:Y:S01]  /*ee50*/  BSSY B8, `(.L_x_2286) ;  /* 0x00005cf000087945 */ /* 0x000fe20003800000 */
[----:B------:R-:W-:Y:S01]  /*ee60*/  IMAD.MOV.U32 R19, RZ, RZ, RZ ;  /* 0x000000ffff137224 */ /* 0x000fe200078e00ff */
[----:B------:R-:W-:Y:S01]  /*ee70*/  ULDC UR36, c[0x0][0xc] ;  /* 0x0000030000247ab9 */ /* 0x000fe20000000800 */
[----:B------:R-:W-:Y:S01]  /*ee80*/  ULDC.64 UR38, c[0x0][0x198] ;  /* 0x0000660000267ab9 */ /* 0x000fe20000000a00 */
[----:B--2---:R-:W-:-:S06]  /*ee90*/  ULEA UR4, UR5, UR4, 0x18 ;  /* 0x0000000405047291 */ /* 0x004fcc000f8ec03f */
[----:B------:R-:W-:Y:S01]  /*eea0*/  MOV R18, UR4 ;  /* 0x0000000400127c02 */ /* 0x000fe20008000f00 */
[C---:B0-----:R-:W-:Y:S01]  /*eeb0*/  IMAD.SHL.U32 R0, R5.reuse, 0x8, RZ ;  /* 0x0000000805007824 */ /* 0x041fe200078e00ff */
[----:B------:R-:W-:-:S04]  /*eec0*/  LOP3.LUT R4, R5, 0x7f, RZ, 0xc0, !PT ;  /* 0x0000007f05047812 */ /* 0x000fc800078ec0ff */
[C---:B-1----:R-:W-:Y:S02]  /*eed0*/  LOP3.LUT R2, R0.reuse, 0x1f8, RZ, 0xc0, !PT ;  /* 0x000001f800027812 */ /* 0x042fe400078ec0ff */
[----:B------:R-:W-:Y:S02]  /*eee0*/  LOP3.LUT R0, R0, 0x38, RZ, 0xc0, !PT ;  /* 0x0000003800007812 */ /* 0x000fe400078ec0ff */
[----:B------:R-:W-:Y:S01]  /*eef0*/  LOP3.LUT R3, R2, 0x38, R5, 0x78, !PT ;  /* 0x0000003802037812 */ /* 0x000fe200078e7805 */
[----:B------:R-:W-:Y:S01]  /*ef00*/  IMAD.SHL.U32 R2, R4, 0x8, RZ ;  /* 0x0000000804027824 */ /* 0x000fe200078e00ff */
[----:B------:R-:W-:-:S04]  /*ef10*/  SHF.R.U32.HI R4, RZ, 0x3, R4 ;  /* 0x00000003ff047819 */ /* 0x000fc80000011604 */
[----:B------:R-:W-:Y:S01]  /*ef20*/  LOP3.LUT R3, R3, 0x200, R2, 0xf8, !PT ;  /* 0x0000020003037812 */ /* 0x000fe200078ef802 */
[----:B------:R-:W-:-:S04]  /*ef30*/  IMAD.SHL.U32 R2, R5, 0x10, RZ ;  /* 0x0000001005027824 */ /* 0x000fc800078e00ff */
        /* <DEDUP_REMOVED lines=8> */
.L_x_2390:
[----:B------:R-:W2:Y:S01]  /*efc0*/  LDL R0, [R1+0xc] ;  /* 0x00000c0001007983 */ /* 0x000ea20000100800 */
[----:B------:R-:W2:Y:S01]  /*efd0*/  LDC.64 R2, c[0x0][0xc88] ;  /* 0x00032200ff027b82 */ /* 0x000ea20000000a00 */
[----:B------:R-:W-:Y:S05]  /*efe0*/  YIELD ;  /* 0x0000000000007946 */ /* 0x000fea0003800000 */
[----:B------:R-:W-:Y:S01]  /*eff0*/  ULDC.64 UR4, c[0x0][0xa28] ;  /* 0x00028a0000047ab9 */ /* 0x000fe20000000a00 */
[----:B01----:R-:W-:Y:S01]  /*f000*/  IMAD.MOV.U32 R6, RZ, RZ, RZ ;  /* 0x000000ffff067224 */ /* 0x003fe200078e00ff */
        /* <DEDUP_REMOVED lines=14> */
[----:B------:R0:W-:Y:S01]  /*f0f0*/  STL [R1+0x44], R4 ;  /* 0x0000440401007387 */ /* 0x0001e20000100800 */
        /* <DEDUP_REMOVED lines=32> */
[----:B------:R-:W0:Y:S04]  /*f300*/  LDG.E R7, desc[UR56][R2.64] ;  /* 0x0000003802077981 */ /* 0x000e28000c1e1900 */
[----:B------:R-:W0:Y:S02]  /*f310*/  LDG.E R2, desc[UR56][R2.64+0x4] ;  /* 0x0000043802027981 */ /* 0x000e24000c1e1900 */
[----:B0-----:R-:W-:-:S05]  /*f320*/  IMAD.IADD R9, R2, 0x1, -R7 ;  /* 0x0000000102097824 */ /* 0x001fca00078e0a07 */
[----:B------:R1:W-:Y:S02]  /*f330*/  STL [R1+0x38], R9 ;  /* 0x0000380901007387 */ /* 0x0003e40000100800 */
.L_x_2287:
[----:B------:R-:W2:Y:S01]  /*f340*/  LDL.LU R7, [R1+0x8] ;  /* 0x0000080001077983 */ /* 0x000ea20000300800 */
[----:B------:R-:W-:Y:S02]  /*f350*/  ULDC.64 UR4, c[0x0][0xa20] ;  /* 0x0002880000047ab9 */ /* 0x000fe40000000a00 */
[----:B------:R-:W-:-:S04]  /*f360*/  ISETP.NE.U32.AND P1, PT, RZ, UR4, PT ;  /* 0x00000004ff007c0c */ /* 0x000fc8000bf25070 */
[----:B------:R-:W-:Y:S02]  /*f370*/  ISETP.NE.AND.EX P1, PT, RZ, UR5, PT, P1 ;  /* 0x00000005ff007c0c */ /* 0x000fe4000bf25310 */
[C---:B--2---:R-:W-:Y:S02]  /*f380*/  LOP3.LUT R2, R7.reuse, 0xff000000, RZ, 0xc0, !PT ;  /* 0xff00000007027812 */ /* 0x044fe400078ec0ff */
        /* <DEDUP_REMOVED lines=10> */
[----:B--2---:R-:W-:-:S05]  /*f430*/  IADD3.X R7, R10, UR5, RZ, P0, !PT ;  /* 0x000000050a077c10 */ /* 0x004fca00087fe4ff */
[----:B------:R3:W5:Y:S01]  /*f440*/  LDG.E R6, desc[UR56][R6.64] ;  /* 0x0000003806067981 */ /* 0x000762000c1e1900 */
[----:B------:R-:W-:Y:S05]  /*f450*/  BRA `(.L_x_2289) ;  /* 0x0000000000107947 */ /* 0x000fea0003800000 */
.L_x_2288:
[----:B------:R-:W-:Y:S05]  /*f460*/  @!P0 BRA `(.L_x_2289) ;  /* 0x00000000000c8947 */ /* 0x000fea0003800000 */
[----:B------:R-:W3:Y:S04]  /*f470*/  LDG.E R6, desc[UR56][R4.64] ;  /* 0x0000003804067981 */ /* 0x000ee8000c1e1900 */
[----:B------:R-:W3:Y:S02]  /*f480*/  LDG.E R4, desc[UR56][R4.64+0x4] ;  /* 0x0000043804047981 */ /* 0x000ee4000c1e1900 */
[----:B---3--:R-:W-:-:S07]  /*f490*/  IMAD.IADD R6, R4, 0x1, -R6 ;  /* 0x0000000104067824 */ /* 0x008fce00078e0a06 */
.L_x_2289:
[----:B------:R-:W4:Y:S01]  /*f4a0*/  LDL R5, [R1+0x4] ;  /* 0x0000040001057983 */ /* 0x000f220000100800 */
[----:B-----5:R-:W-:Y:S01]  /*f4b0*/  IMAD.IADD R6, R6, 0x1, -R0 ;  /* 0x0000000106067824 */ /* 0x020fe200078e0a00 */
[----:B------:R-:W-:Y:S01]  /*f4c0*/  BSSY B0, `(.L_x_2290) ;  /* 0x000003a000007945 */ /* 0x000fe20003800000 */
[----:B------:R-:W0:Y:S02]  /*f4d0*/  LDC R0, c[0x0][0x448] ;  /* 0x00011200ff007b82 */ /* 0x000e240000000800 */
[----:B0-----:R-:W-:-:S13]  /*f4e0*/  ISETP.NE.AND P0, PT, R0, 0x1, PT ;  /* 0x000000010000780c */ /* 0x001fda0003f05270 */
[----:B--2---:R-:W0:Y:S08]  /*f4f0*/  @P0 LDC R3, c[0x0][0x44c] ;  /* 0x00011300ff030b82 */ /* 0x004e300000000800 */
[----:B------:R-:W2:Y:S01]  /*f500*/  @P0 LDC R4, c[0x0][0x450] ;  /* 0x00011400ff040b82 */ /* 0x000ea20000000800 */
[----:B----4-:R-:W-:Y:S02]  /*f510*/  IMAD.SHL.U32 R0, R5, 0x80, RZ ;  /* 0x0000008005007824 */ /* 0x010fe400078e00ff */
[----:B------:R-:W-:-:S02]  /*f520*/  IMAD.MOV.U32 R5, RZ, RZ, RZ ;  /* 0x000000ffff057224 */ /* 0x000fc400078e00ff */
[----:B------:R-:W-:Y:S02]  /*f530*/  VIADD R0, R0, 0x7f ;  /* 0x0000007f00007836 */ /* 0x000fe40000000000 */
[----:B------:R-:W-:Y:S02]  /*f540*/  IMAD.MOV.U32 R10, RZ, RZ, R5 ;  /* 0x000000ffff0a7224 */ /* 0x000fe400078e0005 */
[----:B0-----:R-:W-:-:S05]  /*f550*/  @P0 IMAD.HI.U32 R3, R0, R3, RZ ;  /* 0x0000000300030227 */ /* 0x001fca00078e00ff */
[----:B--2---:R-:W-:Y:S02]  /*f560*/  @P0 SHF.R.U32.HI R0, RZ, R4, R3 ;  /* 0x00000004ff000219 */ /* 0x004fe40000011603 */
[C---:B------:R-:W-:Y:S01]  /*f570*/  IADD3 R3, R6.reuse, 0x80, -R9 ;  /* 0x0000008006037810 */ /* 0x040fe20007ffe809 */
[----:B------:R-:W-:Y:S01]  /*f580*/  VIADD R6, R6, 0x7f ;  /* 0x0000007f06067836 */ /* 0x000fe20000000000 */
[----:B-1----:R-:W-:-:S03]  /*f590*/  LOP3.LUT R9, R2, 0xff, RZ, 0xc0, !PT ;  /* 0x000000ff02097812 */ /* 0x002fc600078ec0ff */
[----:B------:R-:W-:Y:S01]  /*f5a0*/  IMAD.IADD R0, R3, 0x1, R0 ;  /* 0x0000000103007824 */ /* 0x000fe200078e0200 */
[----:B------:R-:W-:-:S04]  /*f5b0*/  SHF.R.S32.HI R3, RZ, 0x1f, R6 ;  /* 0x0000001fff037819 */ /* 0x000fc80000011406 */
[----:B------:R-:W-:Y:S02]  /*f5c0*/  SHF.R.S32.HI R4, RZ, 0x1f, R0 ;  /* 0x0000001fff047819 */ /* 0x000fe40000011400 */
[----:B------:R-:W-:Y:S02]  /*f5d0*/  LEA.HI R3, R3, R6, RZ, 0x7 ;  /* 0x0000000603037211 */ /* 0x000fe400078f38ff */
[----:B------:R-:W-:Y:S02]  /*f5e0*/  LEA.HI R4, R4, R0, RZ, 0x7 ;  /* 0x0000000004047211 */ /* 0x000fe400078f38ff */
[----:B------:R-:W-:Y:S02]  /*f5f0*/  SHF.R.U32.HI R0, RZ, 0x10, R2 ;  /* 0x00000010ff007819 */ /* 0x000fe40000011602 */
[----:B------:R-:W-:Y:S02]  /*f600*/  SHF.R.S32.HI R3, RZ, 0x7, R3 ;  /* 0x00000007ff037819 */ /* 0x000fe40000011403 */
[----:B------:R-:W-:-:S02]  /*f610*/  ISETP.NE.AND P0, PT, R0, RZ, PT ;  /* 0x000000ff0000720c */ /* 0x000fc40003f05270 */
[----:B------:R-:W-:-:S04]  /*f620*/  SHF.R.S32.HI R4, RZ, 0x7, R4 ;  /* 0x00000007ff047819 */ /* 0x000fc80000011404 */
[----:B------:R-:W-:-:S04]  /*f630*/  VIMNMX R8, R3, R4, PT ;  /* 0x0000000403087248 */ /* 0x000fc80003fe0100 */
[----:B------:R-:W-:Y:S01]  /*f640*/  ISETP.GE.AND P1, PT, R8, 0x1, PT ;  /* 0x000000010800780c */ /* 0x000fe20003f26270 */
[----:B------:R0:W-:Y:S02]  /*f650*/  STL [R1+0x30], R8 ;  /* 0x0000300801007387 */ /* 0x0001e40000100800 */
[----:B------:R-:W1:Y:S02]  /*f660*/  @!P0 LDC R0, c[0x0][0x9f0] ;  /* 0x00027c00ff008b82 */ /* 0x000e640000000800 */
[----:B------:R0:W-:Y:S04]  /*f670*/  STL [R1+0x3c], R5 ;  /* 0x00003c0501007387 */ /* 0x0001e80000100800 */
[----:B------:R0:W-:Y:S04]  /*f680*/  STL [R1+0x58], R9 ;  /* 0x0000580901007387 */ /* 0x0001e80000100800 */
[----:B------:R-:W-:Y:S05]  /*f690*/  @!P1 BRA `(.L_x_2291) ;  /* 0x0000000000709947 */ /* 0x000fea0003800000 */
[----:B-1----:R-:W-:-:S04]  /*f6a0*/  IABS R4, R0 ;  /* 0x0000000000047213 */ /* 0x002fc80000000000 */
[----:B------:R-:W1:Y:S08]  /*f6b0*/  I2F.RP R2, R4 ;  /* 0x0000000400027306 */ /* 0x000e700000209400 */
[----:B-1----:R-:W1:Y:S02]  /*f6c0*/  MUFU.RCP R2, R2 ;  /* 0x0000000200027308 */ /* 0x002e640000001000 */
[----:B-1----:R-:W-:-:S06]  /*f6d0*/  VIADD R2, R2, 0xffffffe ;  /* 0x0ffffffe02027836 */ /* 0x002fcc0000000000 */
[----:B------:R-:W1:Y:S02]  /*f6e0*/  F2I.FTZ.U32.TRUNC.NTZ R3, R2 ;  /* 0x0000000200037305 */ /* 0x000e64000021f000 */
[----:B-1----:R-:W-:-:S04]  /*f6f0*/  IMAD.MOV R2, RZ, RZ, -R3 ;  /* 0x000000ffff027224 */ /* 0x002fc800078e0a03 */
[----:B0-----:R-:W-:Y:S02]  /*f700*/  IMAD R5, R2, R4, RZ ;  /* 0x0000000402057224 */ /* 0x001fe400078e02ff */
[----:B------:R-:W-:-:S04]  /*f710*/  IMAD.MOV.U32 R2, RZ, RZ, RZ ;  /* 0x000000ffff027224 */ /* 0x000fc800078e00ff */
[----:B---3--:R-:W-:Y:S01]  /*f720*/  IMAD.HI.U32 R7, R3, R5, R2 ;  /* 0x0000000503077227 */ /* 0x008fe200078e0002 */
        /* <DEDUP_REMOVED lines=19> */
.L_x_2291:
[----:B------:R-:W-:Y:S05]  /*f860*/  BSYNC B0 ;  /* 0x0000000000007941 */ /* 0x000fea0003800000 */
.L_x_2290:
[----:B-1----:R-:W-:Y:S01]  /*f870*/  IMAD.MOV.U32 R0, RZ, RZ, R10 ;  /* 0x000000ffff007224 */ /* 0x002fe200078e000a */
[----:B------:R-:W-:Y:S03]  /*f880*/  BSSY B7, `(.L_x_2292) ;  /* 0x000040d000077945 */ /* 0x000fe60003800000 */
[----:B------:R-:W-:-:S05]  /*f890*/  IMAD R2, R9, R0, RZ ;  /* 0x0000000009027224 */ /* 0x000fca00078e02ff */
[----:B------:R-:W-:Y:S01]  /*f8a0*/  VIADDMNMX R0, R2, R0, R8, PT ;  /* 0x0000000002007246 */ /* 0x000fe20003800108 */
[----:B------:R1:W-:Y:S03]  /*f8b0*/  STL [R1+0x28], R2 ;  /* 0x0000280201007387 */ /* 0x0003e60000100800 */
[----:B------:R-:W-:Y:S01]  /*f8c0*/  ISETP.GT.AND P0, PT, R0, R2, PT ;  /* 0x000000020000720c */ /* 0x000fe20003f04270 */
[----:B------:R1:W-:-:S12]  /*f8d0*/  STL [R1+0x40], R0 ;  /* 0x0000400001007387 */ /* 0x0003d80000100800 */
[----:B------:R-:W-:Y:S05]  /*f8e0*/  @P0 BRA `(.L_x_2293) ;  /* 0x0000000000480947 */ /* 0x000fea0003800000 */
[----:B-1----:R-:W1:Y:S02]  /*f8f0*/  S2R R0, SR_TID.X ;  /* 0x0000000000007919 */ /* 0x002e640000002100 */
[----:B-1----:R-:W-:-:S04]  /*f900*/  LOP3.LUT R0, R0, 0x7f, RZ, 0xc0, !PT ;  /* 0x0000007f00007812 */ /* 0x002fc800078ec0ff */
[----:B------:R-:W-:-:S13]  /*f910*/  ISETP.NE.AND P0, PT, R0, RZ, PT ;  /* 0x000000ff0000720c */ /* 0x000fda0003f05270 */
[----:B------:R-:W-:Y:S05]  /*f920*/  @P0 BRA `(.L_x_2294) ;  /* 0x0000004000080947 */ /* 0x000fea0003800000 */
[----:B------:R-:W1:Y:S01]  /*f930*/  S2R R3, SR_LANEID ;  /* 0x0000000000037919 */ /* 0x000e620000000000 */
[----:B------:R-:W-:Y:S02]  /*f940*/  VOTEU.ANY UR4, UPT, PT ;  /* 0x0000000000047886 */ /* 0x000fe400038e0100 */
[----:B------:R-:W1:Y:S08]  /*f950*/  FLO.U32 R0, UR4 ;  /* 0x0000000400007d00 */ /* 0x000e7000080e0000 */
[----:B0-----:R-:W0:Y:S01]  /*f960*/  POPC R5, UR4 ;  /* 0x0000000400057d09 */ /* 0x001e220008000000 */
[----:B-1----:R-:W-:-:S02]  /*f970*/  ISETP.EQ.U32.AND P0, PT, R0, R3, PT ;  /* 0x000000030000720c */ /* 0x002fc40003f02070 */
[----:B------:R-:W0:Y:S11]  /*f980*/  LDC.64 R2, c[0x0][0xc60] ;  /* 0x00031800ff027b82 */ /* 0x000e360000000a00 */
[----:B0-----:R-:W4:Y:S01]  /*f990*/  @P0 ATOMG.E.ADD.STRONG.GPU PT, R3, desc[UR56][R2.64], R5 ;  /* 0x00000005020309a8 */ /* 0x001f2200081ee1f8 */
[----:B------:R-:W0:Y:S02]  /*f9a0*/  S2R R4, SR_LTMASK ;  /* 0x0000000000047919 */ /* 0x000e240000003900 */
[----:B0-----:R-:W-:-:S04]  /*f9b0*/  LOP3.LUT R4, R4, UR4, RZ, 0xc0, !PT ;  /* 0x0000000404047c12 */ /* 0x001fc8000f8ec0ff */
[----:B---3--:R-:W0:Y:S01]  /*f9c0*/  POPC R7, R4 ;  /* 0x0000000400077309 */ /* 0x008e220000000000 */
[----:B----4-:R-:W0:Y:S02]  /*f9d0*/  SHFL.IDX PT, R0, R3, R0, 0x1f ;  /* 0x00001f0003007589 */ /* 0x010e2400000e0000 */
[----:B0-----:R-:W-:-:S05]  /*f9e0*/  IADD3 R0, R0, UR36, R7 ;  /* 0x0000002400007c10 */ /* 0x001fca000fffe007 */
[----:B------:R4:W-:Y:S01]  /*f9f0*/  STL [R1], R0 ;  /* 0x0000000001007387 */ /* 0x0009e20000100800 */
[----:B------:R-:W-:Y:S05]  /*fa00*/  BRA `(.L_x_2294) ;  /* 0x0000003c00d07947 */ /* 0x000fea0003800000 */
.L_x_2293:
[----:B-1----:R-:W-:Y:S01]  /*fa10*/  IADD3 R0, R18, 0x1c400, RZ ;  /* 0x0001c40012007810 */ /* 0x002fe20007ffe0ff */
[----:B------:R-:W-:Y:S03]  /*fa20*/  BSSY B6, `(.L_x_2295) ;  /* 0x0000013000067945 */ /* 0x000fe60003800000 */
[----:B------:R-:W-:-:S13]  /*fa30*/  LOP3.LUT P0, RZ, R0, 0x3ff, RZ, 0xc0, !PT ;  /* 0x000003ff00ff7812 */ /* 0x000fda000780c0ff */
        /* <DEDUP_REMOVED lines=9> */
[----:B---3--:R-:W-:-:S02]  /*fad0*/  IMAD.U32 R7, RZ, RZ, UR9 ;  /* 0x00000009ff077e24 */ /* 0x008fc4000f8e00ff */
[----:B--2---:R-:W-:Y:S02]  /*fae0*/  IMAD.U32 R10, RZ, RZ, UR4 ;  /* 0x00000004ff0a7e24 */ /* 0x004fe4000f8e00ff */
[----:B------:R-:W-:Y:S02]  /*faf0*/  IMAD.U32 R11, RZ, RZ, UR5 ;  /* 0x00000005ff0b7e24 */ /* 0x000fe4000f8e00ff */
[----:B------:R-:W-:Y:S02]  /*fb00*/  IMAD.MOV.U32 R8, RZ, RZ, 0x70 ;  /* 0x00000070ff087424 */ /* 0x000fe400078e00ff */
[----:B------:R-:W-:Y:S02]  /*fb10*/  IMAD.MOV.U32 R12, RZ, RZ, 0x1 ;  /* 0x00000001ff0c7424 */ /* 0x000fe400078e00ff */
[----:B------:R-:W-:-:S07]  /*fb20*/  IMAD.MOV.U32 R13, RZ, RZ, RZ ;  /* 0x000000ffff0d7224 */ /* 0x000fce00078e00ff */
[----:B------:R-:W-:-:S07]  /*fb30*/  LEPC R20, `(.L_x_2296) ;  /* 0x000000001014794e */ /* 0x000fce0000000000 */
[----:B-1----:R-:W-:Y:S05]  /*fb40*/  CALL.ABS.NOINC R2 ;  /* 0x0000000002007343 */ /* 0x002fea0003c00000 */
.L_x_2296:
[----:B------:R-:W-:Y:S05]  /*fb50*/  BSYNC B6 ;  /* 0x0000000000067941 */ /* 0x000fea0003800000 */
.L_x_2295:
        /* <DEDUP_REMOVED lines=9> */
[----:B------:R-:W-:Y:S02]  /*fbf0*/  IMAD.U32 R4, RZ, RZ, UR6 ;  /* 0x00000006ff047e24 */ /* 0x000fe4000f8e00ff */
[----:B0-----:R-:W-:Y:S02]  /*fc00*/  IMAD.U32 R5, RZ, RZ, UR7 ;  /* 0x00000007ff057e24 */ /* 0x001fe4000f8e00ff */
[----:B------:R-:W-:Y:S02]  /*fc10*/  IMAD.U32 R6, RZ, RZ, UR8 ;  /* 0x00000008ff067e24 */ /* 0x000fe4000f8e00ff */
[----:B---3--:R-:W-:-:S02]  /*fc20*/  IMAD.U32 R7, RZ, RZ, UR9 ;  /* 0x00000009ff077e24 */ /* 0x008fc4000f8e00ff */
[----:B--2---:R-:W-:Y:S02]  /*fc30*/  IMAD.U32 R10, RZ, RZ, UR4 ;  /* 0x00000004ff0a7e24 */ /* 0x004fe4000f8e00ff */
[----:B------:R-:W-:Y:S02]  /*fc40*/  IMAD.U32 R11, RZ, RZ, UR5 ;  /* 0x00000005ff0b7e24 */ /* 0x000fe4000f8e00ff */
[----:B------:R-:W-:Y:S02]  /*fc50*/  IMAD.MOV.U32 R8, RZ, RZ, 0x70 ;  /* 0x00000070ff087424 */ /* 0x000fe400078e00ff */
[----:B------:R-:W-:Y:S02]  /*fc60*/  IMAD.MOV.U32 R12, RZ, RZ, 0x1 ;  /* 0x00000001ff0c7424 */ /* 0x000fe400078e00ff */
[----:B-1----:R-:W-:-:S07]  /*fc70*/  IMAD.MOV.U32 R13, RZ, RZ, RZ ;  /* 0x000000ffff0d7224 */ /* 0x002fce00078e00ff */
[----:B------:R-:W-:-:S07]  /*fc80*/  LEPC R20, `(.L_x_2299) ;  /* 0x000000001014794e */ /* 0x000fce0000000000 */
[----:B----4-:R-:W-:Y:S05]  /*fc90*/  CALL.ABS.NOINC R2 ;  /* 0x0000000002007343 */ /* 0x010fea0003c00000 */
.L_x_2299:
[----:B------:R-:W-:Y:S01]  /*fca0*/  MOV R2, 0x0 ;  /* 0x0000000000027802 */ /* 0x000fe20000000f00 */
        /* <DEDUP_REMOVED lines=15> */
.L_x_2298:
[----:B------:R-:W-:Y:S05]  /*fda0*/  BSYNC B6 ;  /* 0x0000000000067941 */ /* 0x000fea0003800000 */
.L_x_2297:
[----:B------:R-:W4:Y:S01]  /*fdb0*/  LDL.LU R4, [R1+0x1c] ;  /* 0x00001c0001047983 */ /* 0x000f220000300800 */
[----:B------:R-:W-:-:S03]  /*fdc0*/  ULDC.64 UR4, c[0x0][0x9f8] ;  /* 0x00027e0000047ab9 */ /* 0x000fc60000000a00 */
[----:B---3--:R-:W3:Y:S01]  /*fdd0*/  LDL R7, [R1+0x10] ;  /* 0x0000100001077983 */ /* 0x008ee20000100800 */
[----:B------:R-:W-:-:S03]  /*fde0*/  ISETP.NE.U32.AND P0, PT, RZ, UR4, PT ;  /* 0x00000004ff007c0c */ /* 0x000fc6000bf05070 */
[----:B------:R-:W5:Y:S01]  /*fdf0*/  LDL R0, [R1+0x40] ;  /* 0x0000400001007983 */ /* 0x000f620000100800 */
[----:B------:R-:W-:-:S13]  /*fe00*/  ISETP.NE.AND.EX P0, PT, RZ, UR5, PT, P0 ;  /* 0x00000005ff007c0c */ /* 0x000fda000bf05300 */
[----:B------:R-:W-:-:S04]  /*fe10*/  @P0 IADD3 R2, P1, R17, UR4, RZ ;  /* 0x0000000411020c10 */ /* 0x000fc8000ff3e0ff */
[----:B----4-:R-:W-:Y:S01]  /*fe20*/  @P0 IADD3.X R3, R4, UR5, RZ, P1, !PT ;  /* 0x0000000504030c10 */ /* 0x010fe20008ffe4ff */
[----:B------:R-:W-:-:S04]  /*fe30*/  ULDC.64 UR4, c[0x0][0xa08] ;  /* 0x0002820000047ab9 */ /* 0x000fc80000000a00 */
[----:B---3--:R1:W0:Y:S02]  /*fe40*/  @P0 LDG.E R7, desc[UR56][R2.64] ;  /* 0x0000003802070981 */ /* 0x008224000c1e1900 */
[----:B-1----:R-:W1:Y:S01]  /*fe50*/  LDC.64 R2, c[0x0][0x418] ;  /* 0x00010600ff027b82 */ /* 0x002e620000000a00 */
[----:B-----5:R-:W-:Y:S01]  /*fe60*/  VIADD R0, R0, 0xffffffff ;  /* 0xffffffff00007836 */ /* 0x020fe20000000000 */
[----:B0-----:R-:W-:Y:S01]  /*fe70*/  SHF.R.S32.HI R8, RZ, 0x1f, R7 ;  /* 0x0000001fff087819 */ /* 0x001fe20000011407 */
[----:B------:R0:W-:Y:S04]  /*fe80*/  @P0 STL [R1+0x10], R7 ;  /* 0x0000100701000387 */ /* 0x0001e80000100800 */
[----:B------:R0:W-:Y:S01]  /*fe90*/  STL [R1+0x1c], R8 ;  /* 0x00001c0801007387 */ /* 0x0001e20000100800 */
[----:B-1----:R-:W-:Y:S01]  /*fea0*/  LOP3.LUT P0, RZ, R2, UR4, RZ, 0xfc, !PT ;  /* 0x0000000402ff7c12 */ /* 0x002fe2000f80fcff */
[----:B------:R-:W-:-:S03]  /*feb0*/  UMOV UR4, 0xffffffff ;  /* 0xffffffff00047882 */ /* 0x000fc60000000000 */
[----:B------:R-:W-:-:S04]  /*fec0*/  LOP3.LUT P0, RZ, R3, UR5, RZ, 0xfc, P0 ;  /* 0x0000000503ff7c12 */ /* 0x000fc8000800fcff */
[----:B------:R-:W-:Y:S01]  /*fed0*/  SEL R17, R7, RZ, !P0 ;  /* 0x000000ff07117207 */ /* 0x000fe20004000000 */
[----:B0-----:R-:W-:Y:S08]  /*fee0*/  BRA.DIV UR4, `(.L_x_2300) ;  /* 0x0000005204a87947 */ /* 0x001ff0000b800000 */
[----:B------:R-:W0:Y:S02]  /*fef0*/  S2R R4, SR_TID.X ;  /* 0x0000000000047919 */ /* 0x000e240000002100 */
[----:B0-----:R-:W-:-:S04]  /*ff00*/  SHF.R.U32.HI R4, RZ, 0x5, R4 ;  /* 0x00000005ff047819 */ /* 0x001fc80000011604 */
[----:B------:R-:W-:-:S05]  /*ff10*/  LOP3.LUT R4, R4, 0x3, RZ, 0xc0, !PT ;  /* 0x0000000304047812 */ /* 0x000fca00078ec0ff */
[----:B------:R0:W1:Y:S02]  /*ff20*/  SHFL.IDX PT, R14, R4, RZ, 0x1f ;  /* 0x00001fff040e7589 */ /* 0x00006400000e0000 */
.L_x_2406:
[----:B------:R-:W-:Y:S01]  /*ff30*/  PLOP3.LUT P1, PT, PT, PT, PT, 0x8, 0x0 ;  /* 0x000000000000781c */ /* 0x000fe20003f2e170 */
[----:B------:R3:W-:Y:S01]  /*ff40*/  STL [R1+0x8], R0 ;  /* 0x0000080001007387 */ /* 0x0007e20000100800 */
[----:B-1----:R-:W-:Y:S02]  /*ff50*/  ISETP.NE.AND P0, PT, R14, RZ, PT ;  /* 0x000000ff0e00720c */ /* 0x002fe40003f05270 */
[----:B0-----:R-:W-:-:S05]  /*ff60*/  P2R R4, PR, RZ, 0x2 ;  /* 0x00000002ff047803 */ /* 0x001fca0000000000 */
[----:B------:R3:W-:Y:S06]  /*ff70*/  STL [R1+0x20], R4 ;  /* 0x0000200401007387 */ /* 0x0007ec0000100800 */
[----:B------:R-:W-:Y:S05]  /*ff80*/  @P0 BRA `(.L_x_2301) ;  /* 0x0000000400300947 */ /* 0x000fea0003800000 */
[----:B------:R-:W-:-:S03]  /*ff90*/  UMOV UR4, 0xffffffff ;  /* 0xffffffff00047882 */ /* 0x000fc60000000000 */
[----:B------:R-:W-:Y:S05]  /*ffa0*/  BRA.DIV UR4, `(.L_x_2302) ;  /* 0x0000005204ac7947 */ /* 0x000fea000b800000 */
[----:B------:R-:W-:-:S13]  /*ffb0*/  ELECT P6, URZ, PT ;  /* 0x00000000003f782f */ /* 0x000fda00038c0000 */
.L_x_2409:
[----:B------:R-:W-:Y:S05]  /*ffc0*/  @!P6 BRA `(.L_x_2301) ;  /* 0x000000040020e947 */ /* 0x000fea0003800000 */
[----:B------:R-:W-:-:S04]  /*ffd0*/  ISETP.NE.U32.AND P0, PT, R2, RZ, PT ;  /* 0x000000ff0200720c */ /* 0x000fc80003f05070 */
[----:B------:R-:W-:-:S13]  /*ffe0*/  ISETP.NE.AND.EX P0, PT, R3, RZ, PT, P0 ;  /* 0x000000ff0300720c */ /* 0x000fda0003f05300 */
[----:B------:R-:W-:Y:S05]  /*fff0*/  @!P0 BRA `(.L_x_2303) ;  /* 0x0000000000508947 */ /* 0x000fea0003800000 */
[----:B------:R-:W0:Y:S01]  /*10000*/  LDC R6, c[0x0][0x43c] ;  /* 0x00010f00ff067b82 */ /* 0x000e220000000800 */
[----:B------:R-:W-:Y:S01]  /*10010*/  IMAD.MOV.U32 R9, RZ, RZ, R0 ;  /* 0x000000ffff097224 */ /* 0x000fe200078e0000 */
[----:B------:R-:W-:-:S03]  /*10020*/  ULDC.64 UR4, c[0x0][0x428] ;  /* 0x00010a0000047ab9 */ /* 0x000fc60000000a00 */
[----:B---3--:R-:W-:Y:S01]  /*10030*/  IMAD.MOV.U32 R0, RZ, RZ, R9 ;  /* 0x000000ffff007224 */ /* 0x008fe200078e0009 */
[----:B0-----:R-:W-:-:S13]  /*10040*/  ISETP.NE.AND P0, PT, R6, 0x1, PT ;  /* 0x000000010600780c */ /* 0x001fda0003f05270 */
[----:B------:R-:W0:Y:S02]  /*10050*/  @P0 LDC.64 R4, c[0x0][0x440] ;  /* 0x00011000ff040b82 */ /* 0x000e240000000a00 */
[----:B0-----:R-:W-:-:S05]  /*10060*/  @P0 IMAD.HI.U32 R4, R9, R4, RZ ;  /* 0x0000000409040227 */ /* 0x001fca00078e00ff */
[----:B------:R-:W-:-:S04]  /*10070*/  @P0 SHF.R.U32.HI R0, RZ, R5, R4 ;  /* 0x00000005ff000219 */ /* 0x000fc80000011604 */
[----:B------:R-:W-:Y:S02]  /*10080*/  IADD3 R4, -R0, RZ, RZ ;  /* 0x000000ff00047210 */ /* 0x000fe40007ffe1ff */
[----:B------:R-:W-:-:S03]  /*10090*/  SHF.R.S32.HI R5, RZ, 0x1f, R0 ;  /* 0x0000001fff057819 */ /* 0x000fc60000011400 */
        /* <DEDUP_REMOVED lines=10> */
.L_x_2303:
[----:B0-----:R-:W4:Y:S01]  /*10140*/  LDL R2, [R1+0x14] ;  /* 0x0000140001027983 */ /* 0x001f220000100800 */
[----:B---3--:R-:W-:Y:S01]  /*10150*/  IMAD R0, R19, 0x8, R18 ;  /* 0x0000000813007824 */ /* 0x008fe200078e0212 */
[----:B----4-:R-:W-:-:S04]  /*10160*/  SHF.L.U32 R2, R2, 0x1f, RZ ;  /* 0x0000001f02027819 */ /* 0x010fc800000006ff */
[----:B------:R-:W0:Y:S02]  /*10170*/  SYNCS.PHASECHK.TRANS64.TRYWAIT P0, [R0+URZ+0x34840], R2 ;  /* 0x03484002000075a7 */ /* 0x000e24000800017f */
[----:B0-----:R-:W-:Y:S05]  /*10180*/  @!P0 BRA `(.L_x_2304) ;  /* 0x0000005000548947 */ /* 0x001fea0003800000 */
.L_x_2410:
[----:B------:R-:W1:Y:S02]  /*10190*/  S2R R3, SR_TID.X ;  /* 0x0000000000037919 */ /* 0x000e640000002100 */
[----:B-1----:R-:W-:-:S04]  /*101a0*/  LOP3.LUT R3, R3, 0x7f, RZ, 0xc0, !PT ;  /* 0x0000007f03037812 */ /* 0x002fc800078ec0ff */
[----:B------:R-:W-:-:S13]  /*101b0*/  ISETP.NE.AND P0, PT, R3, RZ, PT ;  /* 0x000000ff0300720c */ /* 0x000fda0003f05270 */
[----:B------:R-:W-:Y:S05]  /*101c0*/  @P0 BRA `(.L_x_2305) ;  /* 0x00000000001c0947 */ /* 0x000fea0003800000 */
[----:B------:R-:W1:Y:S01]  /*101d0*/  S2R R3, SR_TID.X ;  /* 0x0000000000037919 */ /* 0x000e620000002100 */
[----:B0-----:R-:W-:-:S04]  /*101e0*/  IMAD.MOV.U32 R2, RZ, RZ, 0xc000 ;  /* 0x0000c000ff027424 */ /* 0x001fc800078e00ff */
[----:B------:R3:W-:Y:S01]  /*101f0*/  SYNCS.ARRIVE.TRANS64 RZ, [R0+URZ+0x34830], R2 ;  /* 0x0348300200ff79a7 */ /* 0x0007e2000800003f */
[----:B-1----:R-:W-:-:S04]  /*10200*/  LOP3.LUT R3, R3, 0x1f, RZ, 0xc0, !PT ;  /* 0x0000001f03037812 */ /* 0x002fc800078ec0ff */
[----:B------:R-:W-:-:S13]  /*10210*/  ISETP.NE.AND P0, PT, R3, RZ, PT ;  /* 0x000000ff0300720c */ /* 0x000fda0003f05270 */
[----:B---3--:R-:W-:Y:S05]  /*10220*/  @!P0 BRA `(.L_x_2305) ;  /* 0x0000000000048947 */ /* 0x008fea0003800000 */
[----:B------:R-:W-:Y:S01]  /*10230*/  BPT.TRAP 0x1 ;  /* 0x000000040000795c */ /* 0x000fe20000300000 */
.L_x_2305:
[----:B------:R-:W3:Y:S04]  /*10240*/  LDL R3, [R1+0x8] ;  /* 0x0000080001037983 */ /* 0x000ee80000100800 */
[----:B0-----:R-:W4:Y:S01]  /*10250*/  LDL R2, [R1+0x18] ;  /* 0x0000180001027983 */ /* 0x001f220000100800 */
        /* <DEDUP_REMOVED lines=20> */
[----:B----4-:R-:W-:-:S13]  /*103a0*/  R2UR UR5, R2 ;  /* 0x00000000020572ca */ /* 0x010fda00000e0000 */
[----:B------:R-:W-:Y:S02]  /*103b0*/  ULEA UR11, UR11, UR5, 0x7 ;  /* 0x000000050b0b7291 */ /* 0x000fe4000f8e383f */
        /* <DEDUP_REMOVED lines=8> */
[----:B0-----:R-:W-:Y:S01]  /*10440*/  NOP ;  /* 0x0000000000007918 */ /* 0x001fe20000000000 */
.L_x_2301:
[----:B------:R-:W4:Y:S04]  /*10450*/  LDL.LU R3, [R1+0x34] ;  /* 0x0000340001037983 */ /* 0x000f280000300800 */
[----:B------:R-:W5:Y:S04]  /*10460*/  LDL.LU R5, [R1+0x2c] ;  /* 0x00002c0001057983 */ /* 0x000f680000300800 */
[----:B---3--:R-:W3:Y:S01]  /*10470*/  LDL.LU R4, [R1+0x44] ;  /* 0x0000440001047983 */ /* 0x008ee20000300800 */
        /* <DEDUP_REMOVED lines=9> */
[----:B----4-:R-:W-:Y:S02]  /*10510*/  SHF.R.S32.HI R0, RZ, 0x1f, R3 ;  /* 0x0000001fff007819 */ /* 0x010fe40000011403 */
[----:B-----5:R-:W-:-:S03]  /*10520*/  SEL R5, R5, RZ, !P0 ;  /* 0x000000ff05057207 */ /* 0x020fc60004000000 */
[----:B------:R-:W-:Y:S01]  /*10530*/  IMAD R0, R0, UR4, RZ ;  /* 0x0000000400007c24 */ /* 0x000fe2000f8e02ff */
[----:B---3--:R-:W-:-:S03]  /*10540*/  SEL R4, R4, RZ, !P0 ;  /* 0x000000ff04047207 */ /* 0x008fc60004000000 */
        /* <DEDUP_REMOVED lines=23> */
[----:B0-----:R-:W-:Y:S05]  /*106c0*/  CALL.ABS.NOINC R2 ;  /* 0x0000000002007343 */ /* 0x001fea0003c00000 */
.L_x_2307:
[----:B------:R-:W-:Y:S05]  /*106d0*/  BSYNC B6 ;  /* 0x0000000000067941 */ /* 0x000fea0003800000 */
.L_x_2306:
[----:B0-----:R-:W3:Y:S01]  /*106e0*/  LDL.LU R0, [R1+0x44] ;  /* 0x0000440001007983 */ /* 0x001ee20000300800 */
[----:B------:R-:W-:Y:S01]  /*106f0*/  ULDC.64 UR4, c[0x0][0x2d8] ;  /* 0x0000b60000047ab9 */ /* 0x000fe20000000a00 */
[----:B------:R-:W0:Y:S01]  /*10700*/  LDC R7, c[0x0][0x448] ;  /* 0x00011200ff077b82 */ /* 0x000e220000000800 */
[----:B------:R-:W-:Y:S01]  /*10710*/  ULDC.64 UR6, c[0x0][0x280] ;  /* 0x0000a00000067ab9 */ /* 0x000fe20000000a00 */
[----:B------:R-:W4:Y:S04]  /*10720*/  LDL.LU R5, [R1+0x34] ;  /* 0x0000340001057983 */ /* 0x000f280000300800 */
[----:B------:R-:W4:Y:S04]  /*10730*/  LDL.LU.64 R2, [R1+0x50] ;  /* 0x0000500001027983 */ /* 0x000f280000300a00 */
[----:B------:R-:W3:Y:S04]  /*10740*/  LDL.LU R4, [R1+0x2c] ;  /* 0x00002c0001047983 */ /* 0x000ee80000300800 */
[----:B------:R-:W3:Y:S01]  /*10750*/  LDL R9, [R1+0x4] ;  /* 0x0000040001097983 */ /* 0x000ee20000100800 */
[----:B--2---:R-:W1:Y:S01]  /*10760*/  S2R R10, SR_TID.X ;  /* 0x00000000000a7919 */ /* 0x004e620000002100 */
[----:B0-----:R-:W-:-:S13]  /*10770*/  ISETP.NE.AND P0, PT, R7, 0x1, PT ;  /* 0x000000010700780c */ /* 0x001fda0003f05270 */
[----:B------:R-:W0:Y:S01]  /*10780*/  @P0 LDC R6, c[0x0][0x450] ;  /* 0x00011400ff060b82 */ /* 0x000e220000000800 */
[----:B-1----:R-:W-:-:S05]  /*10790*/  IMAD.SHL.U32 R10, R10, 0x8, RZ ;  /* 0x000000080a0a7824 */ /* 0x002fca00078e00ff */
[----:B------:R-:W-:-:S04]  /*107a0*/  LOP3.LUT R10, R10, 0x38, RZ, 0xc0, !PT ;  /* 0x000000380a0a7812 */ /* 0x000fc800078ec0ff */
[C---:B------:R-:W-:Y:S02]  /*107b0*/  LOP3.LUT R11, R10.reuse, 0x40, RZ, 0xfc, !PT ;  /* 0x000000400a0b7812 */ /* 0x040fe400078efcff */
[----:B------:R-:W-:Y:S01]  /*107c0*/  LOP3.LUT R10, R10, 0x80, RZ, 0xfc, !PT ;  /* 0x000000800a0a7812 */ /* 0x000fe200078efcff */
[----:B----4-:R-:W-:Y:S02]  /*107d0*/  IMAD.MOV.U32 R3, RZ, RZ, R5 ;  /* 0x000000ffff037224 */ /* 0x010fe400078e0005 */
[----:B------:R-:W1:Y:S01]  /*107e0*/  S2R R5, SR_TID.X ;  /* 0x0000000000057919 */ /* 0x000e620000002100 */
[----:B------:R-:W-:-:S04]  /*107f0*/  IMAD.WIDE.U32 R2, R16, UR4, R2 ;  /* 0x0000000410027c25 */ /* 0x000fc8000f8e0002 */
[----:B------:R-:W-:Y:S01]  /*10800*/  IMAD R3, R16, UR5, R3 ;  /* 0x0000000510037c24 */ /* 0x000fe2000f8e0203 */
[----:B------:R-:W-:Y:S02]  /*10810*/  ULDC.64 UR4, c[0x0][0x2e0] ;  /* 0x0000b80000047ab9 */ /* 0x000fe40000000a00 */
[----:B---3--:R-:W-:Y:S02]  /*10820*/  IMAD R0, R0, UR4, RZ ;  /* 0x0000000400007c24 */ /* 0x008fe4000f8e02ff */
[----:B------:R-:W-:-:S04]  /*10830*/  IMAD.WIDE.U32 R2, R4, UR4, R2 ;  /* 0x0000000404027c25 */ /* 0x000fc8000f8e0002 */
[----:B------:R-:W-:Y:S01]  /*10840*/  IMAD R0, R4, UR5, R0 ;  /* 0x0000000504007c24 */ /* 0x000fe2000f8e0200 */
[----:B------:R-:W-:Y:S01]  /*10850*/  ULDC.64 UR4, c[0x0][0x2d0] ;  /* 0x0000b40000047ab9 */ /* 0x000fe20000000a00 */
[----:B------:R-:W2:Y:S02]  /*10860*/  S2R R4, SR_TID.X ;  /* 0x0000000000047919 */ /* 0x000ea40000002100 */
[----:B------:R-:W-:Y:S01]  /*10870*/  IMAD.IADD R3, R3, 0x1, R0 ;  /* 0x0000000103037824 */ /* 0x000fe200078e0200 */
[----:B-1----:R-:W-:-:S04]  /*10880*/  LOP3.LUT R5, R5, 0x7f, RZ, 0xc0, !PT ;  /* 0x0000007f05057812 */ /* 0x002fc800078ec0ff */
[----:B------:R-:W-:Y:S01]  /*10890*/  SHF.R.U32.HI R5, RZ, 0x3, R5 ;  /* 0x00000003ff057819 */ /* 0x000fe20000011605 */
[----:B--2---:R-:W-:-:S05]  /*108a0*/  IMAD.SHL.U32 R4, R4, 0x10, RZ ;  /* 0x0000001004047824 */ /* 0x004fca00078e00ff */
[----:B------:R-:W-:Y:S02]  /*108b0*/  LOP3.LUT R4, R5, 0x70, R4, 0xf8, !PT ;  /* 0x0000007005047812 */ /* 0x000fe400078ef804 */
[----:B------:R-:W1:Y:S03]  /*108c0*/  @P0 LDC R5, c[0x0][0x44c] ;  /* 0x00011300ff050b82 */ /* 0x000e660000000800 */
[----:B------:R-:W-:-:S04]  /*108d0*/  IMAD R0, R9, 0x80, R4 ;  /* 0x0000008009007824 */ /* 0x000fc800078e0204 */
[----:B------:R-:W-:Y:S02]  /*108e0*/  IMAD.MOV.U32 R4, RZ, RZ, R0 ;  /* 0x000000ffff047224 */ /* 0x000fe400078e0000 */
[----:B-1----:R-:W-:-:S05]  /*108f0*/  @P0 IMAD.HI.U32 R5, R0, R5, RZ ;  /* 0x0000000500050227 */ /* 0x002fca00078e00ff */
[----:B0-----:R-:W-:-:S05]  /*10900*/  @P0 SHF.R.U32.HI R4, RZ, R6, R5 ;  /* 0x00000006ff040219 */ /* 0x001fca0000011605 */
[----:B------:R-:W-:Y:S02]  /*10910*/  IMAD.MOV R5, RZ, RZ, -R4 ;  /* 0x000000ffff057224 */ /* 0x000fe400078e0a04 */
[----:B------:R-:W-:-:S04]  /*10920*/  IMAD.WIDE.U32 R2, R4, UR4, R2 ;  /* 0x0000000404027c25 */ /* 0x000fc8000f8e0002 */
[----:B------:R-:W-:Y:S01]  /*10930*/  IMAD R0, R7, R5, R0 ;  /* 0x0000000507007224 */ /* 0x000fe200078e0200 */
[----:B------:R-:W-:-:S05]  /*10940*/  SHF.R.S32.HI R5, RZ, 0x1f, R4 ;  /* 0x0000001fff057819 */ /* 0x000fca0000011404 */
[----:B------:R-:W-:-:S04]  /*10950*/  IMAD R5, R5, UR4, RZ ;  /* 0x0000000405057c24 */ /* 0x000fc8000f8e02ff */
[----:B------:R-:W-:Y:S01]  /*10960*/  IMAD R4, R4, UR5, R5 ;  /* 0x0000000504047c24 */ /* 0x000fe2000f8e0205 */
[----:B------:R-:W-:Y:S01]  /*10970*/  ULDC.64 UR4, c[0x0][0x2c8] ;  /* 0x0000b20000047ab9 */ /* 0x000fe20000000a00 */
[----:B------:R-:W0:Y:S02]  /*10980*/  S2R R5, SR_TID.X ;  /* 0x0000000000057919 */ /* 0x000e240000002100 */
[----:B------:R-:W-:Y:S01]  /*10990*/  IMAD.IADD R3, R3, 0x1, R4 ;  /* 0x0000000103037824 */ /* 0x000fe200078e0204 */
[----:B------:R-:W-:Y:S01]  /*109a0*/  SHF.R.S32.HI R4, RZ, 0x1f, R0 ;  /* 0x0000001fff047819 */ /* 0x000fe20000011400 */
[----:B------:R-:W-:-:S04]  /*109b0*/  IMAD.WIDE.U32 R2, R0, UR4, R2 ;  /* 0x0000000400027c25 */ /* 0x000fc8000f8e0002 */
[----:B------:R-:W-:Y:S01]  /*109c0*/  IMAD R4, R4, UR4, RZ ;  /* 0x0000000404047c24 */ /* 0x000fe2000f8e02ff */
[----:B------:R-:W-:Y:S02]  /*109d0*/  ULDC UR4, c[0x0][0x2b8] ;  /* 0x0000ae0000047ab9 */ /* 0x000fe40000000800 */
[----:B------:R-:W-:Y:S01]  /*109e0*/  ISETP.GE.AND P0, PT, R10, UR4, PT ;  /* 0x000000040a007c0c */ /* 0x000fe2000bf06270 */
[----:B------:R-:W-:Y:S01]  /*109f0*/  IMAD R0, R0, UR5, R4 ;  /* 0x0000000500007c24 */ /* 0x000fe2000f8e0204 */
[----:B------:R1:W5:Y:S01]  /*10a00*/  LDL R10, [R1+0x24] ;  /* 0x00002400010a7983 */ /* 0x0003620000100800 */
[----:B------:R-:W-:Y:S02]  /*10a10*/  LEA R4, P3, R2, UR6, 0x1 ;  /* 0x0000000602047c11 */ /* 0x000fe4000f8608ff */
[----:B------:R-:W-:Y:S01]  /*10a20*/  IMAD.IADD R0, R3, 0x1, R0 ;  /* 0x0000000103007824 */ /* 0x000fe200078e0200 */
[----:B------:R-:W-:Y:S01]  /*10a30*/  ISETP.GE.AND P1, PT, R11, UR4, PT ;  /* 0x000000040b007c0c */ /* 0x000fe2000bf26270 */
[----:B0-----:R-:W-:-:S05]  /*10a40*/  IMAD.SHL.U32 R8, R5, 0x8, RZ ;  /* 0x0000000805087824 */ /* 0x001fca00078e00ff */
[----:B------:R-:W-:-:S04]  /*10a50*/  LOP3.LUT R8, R8, 0x38, RZ, 0xc0, !PT ;  /* 0x0000003808087812 */ /* 0x000fc800078ec0ff */
[----:B------:R-:W-:Y:S01]  /*10a60*/  ISETP.GE.AND P2, PT, R8, UR4, PT ;  /* 0x0000000408007c0c */ /* 0x000fe2000bf46270 */
[----:B------:R-:W-:Y:S01]  /*10a70*/  UMOV UR4, 0xffffffff ;  /* 0xffffffff00047882 */ /* 0x000fe20000000000 */
[----:B------:R-:W-:Y:S02]  /*10a80*/  LEA.HI.X R3, R2, UR7, R0, 0x1, P3 ;  /* 0x0000000702037c11 */ /* 0x000fe400098f0c00 */
[----:B-1----:R-:W-:Y:S09]  /*10a90*/  BRA.DIV UR4, `(.L_x_2308) ;  /* 0x0000004a04247947 */ /* 0x002ff2000b800000 */
[----:B------:R-:W0:Y:S02]  /*10aa0*/  S2R R6, SR_TID.X ;  /* 0x0000000000067919 */ /* 0x000e240000002100 */
[----:B0-----:R-:W-:-:S04]  /*10ab0*/  LOP3.LUT R6, R6, 0x7f, RZ, 0xc0, !PT ;  /* 0x0000007f06067812 */ /* 0x001fc800078ec0ff */
[----:B------:R-:W-:Y:S02]  /*10ac0*/  SHF.R.U32.HI R9, RZ, 0x3, R6 ;  /* 0x00000003ff097819 */ /* 0x000fe40000011606 */
[----:B------:R-:W2:Y:S04]  /*10ad0*/  LDL.LU R6, [R1+0x4] ;  /* 0x0000040001067983 */ /* 0x000ea80000300800 */
[----:B------:R-:W3:Y:S01]  /*10ae0*/  LDL.LU R8, [R1+0x38] ;  /* 0x0000380001087983 */ /* 0x000ee20000300800 */
[----:B--2---:R-:W-:Y:S02]  /*10af0*/  IMAD R2, R6, 0x80, R9 ;  /* 0x0000008006027824 */ /* 0x004fe400078e0209 */
[----:B------:R-:W0:Y:S01]  /*10b00*/  S2R R6, SR_TID.X ;  /* 0x0000000000067919 */ /* 0x000e220000002100 */
[----:B---3--:R-:W-:-:S02]  /*10b10*/  IMAD R0, R8, R7, RZ ;  /* 0x0000000708007224 */ /* 0x008fc400078e02ff */
[----:B------:R-:W1:Y:S01]  /*10b20*/  SHFL.IDX PT, R7, R4, RZ, 0x181f ;  /* 0x00181fff04077589 */ /* 0x000e6200000e0000 */
[C---:B------:R-:W-:Y:S02]  /*10b30*/  VIADD R5, R2.reuse, 0x10 ;  /* 0x0000001002057836 */ /* 0x040fe40000000000 */
[-C--:B------:R-:W-:Y:S01]  /*10b40*/  ISETP.GE.AND P4, PT, R2, R0.reuse, PT ;  /* 0x000000000200720c */ /* 0x080fe20003f86270 */
[----:B------:R-:W-:Y:S02]  /*10b50*/  SHFL.IDX PT, R9, R3, 0x1, 0x181f ;  /* 0x00381f0003097f89 */ /* 0x000fe400000e0000 */
[----:B------:R-:W-:Y:S02]  /*10b60*/  ISETP.GE.AND P3, PT, R5, R0, PT ;  /* 0x000000000500720c */ /* 0x000fe40003f66270 */
[----:B------:R-:W-:Y:S01]  /*10b70*/  SHFL.IDX PT, R5, R4, 0x1, 0x181f ;  /* 0x00381f0004057f89 */ /* 0x000fe200000e0000 */
[----:B0-----:R-:W-:-:S03]  /*10b80*/  IMAD.SHL.U32 R11, R6, 0x8, RZ ;  /* 0x00000008060b7824 */ /* 0x001fc600078e00ff */
[----:B------:R-:W0:Y:S02]  /*10b90*/  SHFL.IDX PT, R6, R3, RZ, 0x181f ;  /* 0x00181fff03067589 */ /* 0x000e2400000e0000 */
[----:B------:R-:W-:-:S04]  /*10ba0*/  LOP3.LUT R11, R11, 0x38, RZ, 0xc0, !PT ;  /* 0x000000380b0b7812 */ /* 0x000fc800078ec0ff */
[----:B-1----:R-:W-:-:S05]  /*10bb0*/  @!P4 LEA R7, P5, R11, R7, 0x1 ;  /* 0x000000070b07c211 */ /* 0x002fca00078a08ff */
[----:B0-----:R-:W-:Y:S01]  /*10bc0*/  @!P4 IMAD.X R6, RZ, RZ, R6, P5 ;  /* 0x000000ffff06c224 */ /* 0x001fe200028e0606 */
[----:B------:R-:W-:-:S04]  /*10bd0*/  @!P3 LEA R8, P5, R11, R5, 0x1 ;  /* 0x000000050b08b211 */ /* 0x000fc800078a08ff */
[----:B------:R-:W-:Y:S01]  /*10be0*/  @!P4 LOP3.LUT R7, R7, R6, RZ, 0x3c, !PT ;  /* 0x000000060707c212 */ /* 0x000fe200078e3cff */
[----:B------:R-:W-:-:S03]  /*10bf0*/  @!P3 IMAD.X R5, RZ, RZ, R9, P5 ;  /* 0x000000ffff05b224 */ /* 0x000fc600028e0609 */
[----:B------:R-:W-:-:S04]  /*10c00*/  @!P4 LOP3.LUT R6, R7, R6, RZ, 0x3c, !PT ;  /* 0x000000060706c212 */ /* 0x000fc800078e3cff */
[----:B------:R-:W-:-:S05]  /*10c10*/  @!P4 LOP3.LUT R7, R7, R6, RZ, 0x3c, !PT ;  /* 0x000000060707c212 */ /* 0x000fca00078e3cff */
[----:B-----5:R-:W-:Y:S04]  /*10c20*/  @!P4 LDGSTS.E.BYPASS.LTC128B.128 [R10+0x10400], desc[UR56][R6.64], !P2 ;  /* 0x10400000060acfae */ /* 0x020fe8000d101d78 */
[----:B------:R-:W-:Y:S04]  /*10c30*/  @!P4 LDGSTS.E.BYPASS.LTC128B.128 [R10+0x14400], desc[UR56][R6.64+0x80], !P1 ;  /* 0x14400080060acfae */ /* 0x000fe8000c901d78 */
[----:B------:R0:W-:Y:S02]  /*10c40*/  @!P4 LDGSTS.E.BYPASS.LTC128B.128 [R10+0x18400], desc[UR56][R6.64+0x100], !P0 ;  /* 0x18400100060acfae */ /* 0x0001e4000c101d78 */
[----:B0-----:R-:W-:Y:S01]  /*10c50*/  @!P3 IMAD.MOV.U32 R6, RZ, RZ, R8 ;  /* 0x000000ffff06b224 */ /* 0x001fe200078e0008 */
[----:B------:R-:W-:Y:S01]  /*10c60*/  @!P3 MOV R7, R5 ;  /* 0x000000050007b202 */ /* 0x000fe20000000f00 */
[----:B------:R-:W-:Y:S01]  /*10c70*/  VIADD R5, R2, 0x20 ;  /* 0x0000002002057836 */ /* 0x000fe20000000000 */
[----:B------:R-:W-:Y:S04]  /*10c80*/  SHFL.IDX PT, R8, R3, 0x2, 0x181f ;  /* 0x00581f0003087f89 */ /* 0x000fe800000e0000 */
[----:B------:R-:W-:Y:S04]  /*10c90*/  @!P3 LDGSTS.E.BYPASS.LTC128B.128 [R10+0x10c00], desc[UR56][R6.64], !P2 ;  /* 0x10c00000060abfae */ /* 0x000fe8000d101d78 */
[----:B------:R-:W-:Y:S04]  /*10ca0*/  @!P3 LDGSTS.E.BYPASS.LTC128B.128 [R10+0x14c00], desc[UR56][R6.64+0x80], !P1 ;  /* 0x14c00080060abfae */ /* 0x000fe8000c901d78 */
[----:B------:R0:W-:Y:S01]  /*10cb0*/  @!P3 LDGSTS.E.BYPASS.LTC128B.128 [R10+0x18c00], desc[UR56][R6.64+0x100], !P0 ;  /* 0x18c00100060abfae */ /* 0x0001e2000c101d78 */
[----:B------:R-:W-:-:S03]  /*10cc0*/  ISETP.GE.AND P3, PT, R5, R0, PT ;  /* 0x000000000500720c */ /* 0x000fc60003f66270 */
[----:B------:R-:W1:Y:S10]  /*10cd0*/  SHFL.IDX PT, R5, R4, 0x2, 0x181f ;  /* 0x00581f0004057f89 */ /* 0x000e7400000e0000 */
        /* <DEDUP_REMOVED lines=53> */
.L_x_2427:
[----:B------:R-:W-:Y:S01]  /*11030*/  VIADD R2, R2, 0x70 ;  /* 0x0000007002027836 */ /* 0x000fe20000000000 */
[----:B------:R-:W-:Y:S04]  /*11040*/  BSSY B0, `(.L_x_2309) ;  /* 0x000000e000007945 */ /* 0x000fe80003800000 */
[----:B------:R-:W-:-:S13]  /*11050*/  ISETP.GE.AND P3, PT, R2, R0, PT ;  /* 0x000000000200720c */ /* 0x000fda0003f66270 */
[----:B------:R-:W-:Y:S05]  /*11060*/  @P3 BRA `(.L_x_2310) ;  /* 0x00000000002c3947 */ /* 0x000fea0003800000 */
[----:B0-----:R-:W0:Y:S02]  /*11070*/  S2R R4, SR_TID.X ;  /* 0x0000000000047919 */ /* 0x001e240000002100 */
        /* <DEDUP_REMOVED lines=10> */
.L_x_2310:
[----:B------:R-:W-:Y:S05]  /*11120*/  BSYNC B0 ;  /* 0x0000000000007941 */ /* 0x000fea0003800000 */
.L_x_2309:
[----:B------:R-:W-:Y:S01]  /*11130*/  NOP ;  /* 0x0000000000007918 */ /* 0x000fe20000000000 */
[----:B------:R-:W-:Y:S01]  /*11140*/  PLOP3.LUT P0, PT, PT, PT, PT, 0x80, 0x0 ;  /* 0x000000000000781c */ /* 0x000fe20003f0f070 */
[----:B0--3--:R-:W-:-:S12]  /*11150*/  VIADD R6, R18, 0x34800 ;  /* 0x0003480012067836 */ /* 0x009fd80000000000 */
.L_x_2311:
[----:B------:R-:W-:Y:S02]  /*11160*/  PLOP3.LUT P1, PT, P1, P0, PT, 0xa2, 0x0 ;  /* 0x000000000000781c */ /* 0x000fe40000f21472 */
[----:B------:R-:W-:-:S08]  /*11170*/  @P0 R2UR P1, UR4, R18 ;  /* 0x00000000120402ca */ /* 0x000fd00000020000 */
[----:B------:R-:W-:-:S05]  /*11180*/  @P0 PLOP3.LUT P0, PT, P1, PT, PT, 0x80, 0x0 ;  /* 0x000000000000081c */ /* 0x000fca0000f0f070 */
[----:B------:R-:W-:Y:S01]  /*11190*/  @!P1 SYNCS.ARRIVE.TRANS64.RED.A0T1 RZ, [UR4+0x34800], RZ ;  /* 0x034800ffffff99a7 */ /* 0x000fe20008200404 */
[----:B------:R-:W-:Y:S07]  /*111a0*/  @!P1 ARRIVES.LDGSTSBAR.64.TRANSCNT [UR4+0x34800] ;  /* 0x03480000ff0099b0 */ /* 0x000fee0008000a84 */
[----:B------:R-:W-:Y:S05]  /*111b0*/  @P0 BRA.U.ANY `(.L_x_2311) ;  /* 0xfffffffd00e80947 */ /* 0x000fea000393ffff */
[----:B----4-:R-:W3:Y:S02]  /*111c0*/  LDL.LU R2, [R1+0x48] ;  /* 0x0000480001027983 */ /* 0x010ee40000300800 */
        /* <DEDUP_REMOVED lines=11> */
.L_x_2428:
[----:B------:R-:W-:Y:S05]  /*11280*/  BSYNC B0 ;  /* 0x0000000000007941 */ /* 0x000fea0003800000 */
.L_x_2312:
[----:B------:R-:W0:Y:S04]  /*11290*/  LDL R2, [R1+0x40] ;  /* 0x0000400001027983 */ /* 0x000e280000100800 */
[----:B--2---:R-:W2:Y:S01]  /*112a0*/  LDL R3, [R1+0x28] ;  /* 0x0000280001037983 */ /* 0x004ea20000100800 */
[----:B------:R-:W-:Y:S01]  /*112b0*/  BSSY B0, `(.L_x_2314) ;  /* 0x0000213000007945 */ /* 0x000fe20003800000 */
[----:B0-----:R-:W-:-:S05]  /*112c0*/  VIADD R0, R2, 0xfffffffe ;  /* 0xfffffffe02007836 */ /* 0x001fca0000000000 */
[----:B--2---:R-:W-:-:S13]  /*112d0*/  ISETP.GE.AND P0, PT, R0, R3, PT ;  /* 0x000000030000720c */ /* 0x004fda0003f06270 */
[----:B------:R-:W-:Y:S05]  /*112e0*/  @!P0 BRA `(.L_x_2315) ;  /* 0x00000020003c8947 */ /* 0x000fea0003800000 */
[----:B------:R-:W2:Y:S04]  /*112f0*/  LDL.LU R2, [R1+0x58] ;  /* 0x0000580001027983 */ /* 0x000ea80000300800 */
[----:B-1----:R-:W3:Y:S04]  /*11300*/  LDL.LU R5, [R1+0x3c] ;  /* 0x00003c0001057983 */ /* 0x002ee80000300800 */
[----:B------:R-:W4:Y:S01]  /*11310*/  LDL.LU R4, [R1+0x30] ;  /* 0x0000300001047983 */ /* 0x000f220000300800 */
[----:B------:R-:W-:Y:S01]  /*11320*/  LOP3.LUT R12, RZ, R3, RZ, 0x33, !PT ;  /* 0x00000003ff0c7212 */ /* 0x000fe200078e33ff */
[----:B------:R-:W-:Y:S01]  /*11330*/  BSSY B2, `(.L_x_2316) ;  /* 0x00000b5000027945 */ /* 0x000fe20003800000 */
[----:B--2---:R-:W-:-:S04]  /*11340*/  VIADD R2, R2, 0x1 ;  /* 0x0000000102027836 */ /* 0x004fc80000000000 */
[----:B---3--:R-:W-:-:S05]  /*11350*/  IMAD R2, R2, R5, RZ ;  /* 0x0000000502027224 */ /* 0x008fca00078e02ff */
        /* <DEDUP_REMOVED lines=9> */
[----:B------:R-:W-:Y:S01]  /*113f0*/  IADD3 R9, R19, 0x1, RZ ;  /* 0x0000000113097810 */ /* 0x000fe20007ffe0ff */
[----:B------:R-:W-:Y:S03]  /*11400*/  BSSY B1, `(.L_x_2318) ;  /* 0x00000a3000017945 */ /* 0x000fe60003800000 */
        /* <DEDUP_REMOVED lines=30> */
.L_x_2320:
[----:B------:R-:W-:Y:S01]  /*115f0*/  IMAD R3, R9, 0x8, R18 ;  /* 0x0000000809037824 */ /* 0x000fe200078e0212 */
[----:B------:R-:W-:Y:S01]  /*11600*/  SHF.L.U32 R2, R13, 0x1f, RZ ;  /* 0x0000001f0d027819 */ /* 0x000fe200000006ff */
[----:B------:R-:W-:Y:S03]  /*11610*/  BSSY B3, `(.L_x_2321) ;  /* 0x0000003000037945 */ /* 0x000fe60003800000 */
[----:B------:R-:W1:Y:S02]  /*11620*/  SYNCS.PHASECHK.TRANS64.TRYWAIT P0, [R3+URZ+0x34840], R2 ;  /* 0x03484002030075a7 */ /* 0x000e64000800017f */
[----:B-1----:R-:W-:Y:S05]  /*11630*/  @!P0 BRA `(.L_x_2322) ;  /* 0x0000004800448947 */ /* 0x002fea0003800000 */
.L_x_2429:
[----:B------:R-:W-:Y:S05]  /*11640*/  BSYNC B3 ;  /* 0x0000000000037941 */ /* 0x000fea0003800000 */
.L_x_2321:
        /* <DEDUP_REMOVED lines=12> */
.L_x_2324:
[----:B------:R-:W-:Y:S05]  /*11710*/  BSYNC B3 ;  /* 0x0000000000037941 */ /* 0x000fea0003800000 */
.L_x_2323:
        /* <DEDUP_REMOVED lines=12> */
.L_x_2325:
        /* <DEDUP_REMOVED lines=16> */
.L_x_2326:
        /* <DEDUP_REMOVED lines=15> */
.L_x_2327:
        /* <DEDUP_REMOVED lines=16> */
.L_x_2430:
[----:B------:R-:W-:Y:S05]  /*11ad0*/  BSYNC B3 ;  /* 0x0000000000037941 */ /* 0x000fea0003800000 */
.L_x_2328:
        /* <DEDUP_REMOVED lines=12> */
.L_x_2331:
[----:B------:R-:W-:Y:S05]  /*11ba0*/  BSYNC B3 ;  /* 0x0000000000037941 */ /* 0x000fea0003800000 */
.L_x_2330:
        /* <DEDUP_REMOVED lines=13> */
.L_x_2332:
        /* <DEDUP_REMOVED lines=15> */
.L_x_2333:
        /* <DEDUP_REMOVED lines=12> */
.L_x_2319:
[----:B------:R-:W-:Y:S05]  /*11e30*/  BSYNC B1 ;  /* 0x0000000000017941 */ /* 0x000fea0003800000 */
.L_x_2318:
[----:B0-----:R-:W2:Y:S01]  /*11e40*/  LDL.LU R0, [R1+0x40] ;  /* 0x0000400001007983 */ /* 0x001ea20000300800 */
[----:B------:R-:W-:-:S03]  /*11e50*/  IMAD.MOV.U32 R19, RZ, RZ, R9 ;  /* 0x000000ffff137224 */ /* 0x000fc600078e0009 */
[----:B------:R0:W-:Y:S02]  /*11e60*/  STL [R1+0x14], R13 ;  /* 0x0000140d01007387 */ /* 0x0001e40000100800 */
[----:B0-2---:R-:W-:-:S07]  /*11e70*/  VIADD R0, R0, 0xfffffffd ;  /* 0xfffffffd00007836 */ /* 0x005fce0000000000 */
.L_x_2317:
[----:B------:R-:W-:Y:S05]  /*11e80*/  BSYNC B2 ;  /* 0x0000000000027941 */ /* 0x000fea0003800000 */
.L_x_2316:
[----:B------:R-:W-:Y:S01]  /*11e90*/  VIADD R12, R12, 0xfffffffe ;  /* 0xfffffffe0c0c7836 */ /* 0x000fe20000000000 */
[----:B------:R-:W-:-:S04]  /*11ea0*/  LOP3.LUT R4, RZ, R4, RZ, 0x33, !PT ;  /* 0x00000004ff047212 */ /* 0x000fc800078e33ff */
[----:B------:R-:W-:-:S13]  /*11eb0*/  ISETP.NE.AND P0, PT, R12, R4, PT ;  /* 0x000000040c00720c */ /* 0x000fda0003f05270 */
[----:B------:R-:W-:Y:S05]  /*11ec0*/  @!P0 BRA `(.L_x_2315) ;  /* 0x0000001400448947 */ /* 0x000fea0003800000 */
[----:B------:R-:W-:-:S07]  /*11ed0*/  IMAD.MOV.U32 R9, RZ, RZ, R17 ;  /* 0x000000ffff097224 */ /* 0x000fce00078e0011 */
.L_x_2366:
        /* <DEDUP_REMOVED lines=12> */
[----:B------:R-:W-:Y:S02]  /*11fa0*/  MOV R7, R0 ;  /* 0x0000000000077202 */ /* 0x000fe40000000f00 */
        /* <DEDUP_REMOVED lines=22> */
.L_x_2336:
[----:B------:R-:W-:Y:S01]  /*12110*/  IMAD R3, R4, 0x8, R18 ;  /* 0x0000000804037824 */ /* 0x000fe200078e0212 */
[----:B------:R-:W-:Y:S01]  /*12120*/  SHF.L.U32 R2, R5, 0x1f, RZ ;  /* 0x0000001f05027819 */ /* 0x000fe200000006ff */
[----:B------:R-:W-:Y:S03]  /*12130*/  BSSY B2, `(.L_x_2337) ;  /* 0x0000003000027945 */ /* 0x000fe60003800000 */
[----:B------:R-:W1:Y:S02]  /*12140*/  SYNCS.PHASECHK.TRANS64.TRYWAIT P0, [R3+URZ+0x34840], R2 ;  /* 0x03484002030075a7 */ /* 0x000e64000800017f */
[----:B-1----:R-:W-:Y:S05]  /*12150*/  @!P0 BRA `(.L_x_2338) ;  /* 0x0000003c00a48947 */ /* 0x002fea0003800000 */
.L_x_2431:
[----:B------:R-:W-:Y:S05]  /*12160*/  BSYNC B2 ;  /* 0x0000000000027941 */ /* 0x000fea0003800000 */
.L_x_2337:
        /* <DEDUP_REMOVED lines=12> */
.L_x_2340:
[----:B------:R-:W-:Y:S05]  /*12230*/  BSYNC B2 ;  /* 0x0000000000027941 */ /* 0x000fea0003800000 */
.L_x_2339:
        /* <DEDUP_REMOVED lines=12> */
.L_x_2341:
        /* <DEDUP_REMOVED lines=16> */
.L_x_2342:
        /* <DEDUP_REMOVED lines=15> */
.L_x_2343:
        /* <DEDUP_REMOVED lines=16> */
.L_x_2432:
[----:B------:R-:W-:Y:S05]  /*125f0*/  BSYNC B2 ;  /* 0x0000000000027941 */ /* 0x000fea0003800000 */
.L_x_2344:
        /* <DEDUP_REMOVED lines=11> */
.L_x_2347:
[----:B------:R-:W-:Y:S05]  /*126b0*/  BSYNC B2 ;  /* 0x0000000000027941 */ /* 0x000fea0003800000 */
.L_x_2346:
        /* <DEDUP_REMOVED lines=12> */
.L_x_2348:
        /* <DEDUP_REMOVED lines=15> */
.L_x_2349:
        /* <DEDUP_REMOVED lines=12> */
.L_x_2335:
[----:B------:R-:W-:Y:S05]  /*12930*/  BSYNC B1 ;  /* 0x0000000000017941 */ /* 0x000fea0003800000 */
.L_x_2334:
        /* <DEDUP_REMOVED lines=35> */
.L_x_2352:
[----:B------:R-:W-:Y:S01]  /*12b70*/  IMAD R2, R19, 0x8, R18 ;  /* 0x0000000813027824 */ /* 0x000fe200078e0212 */
[----:B------:R-:W-:Y:S01]  /*12b80*/  SHF.L.U32 R3, R12, 0x1f, RZ ;  /* 0x0000001f0c037819 */ /* 0x000fe200000006ff */
[----:B------:R-:W-:Y:S03]  /*12b90*/  BSSY B2, `(.L_x_2353) ;  /* 0x0000003000027945 */ /* 0x000fe60003800000 */
[----:B------:R-:W2:Y:S02]  /*12ba0*/  SYNCS.PHASECHK.TRANS64.TRYWAIT P0, [R2+URZ+0x34840], R3 ;  /* 0x03484003020075a7 */ /* 0x000ea4000800017f */
[----:B--2---:R-:W-:Y:S05]  /*12bb0*/  @!P0 BRA `(.L_x_2354) ;  /* 0x0000003400348947 */ /* 0x004fea0003800000 */
.L_x_2433:
[----:B------:R-:W-:Y:S05]  /*12bc0*/  BSYNC B2 ;  /* 0x0000000000027941 */ /* 0x000fea0003800000 */
.L_x_2353:
        /* <DEDUP_REMOVED lines=12> */
.L_x_2356:
[----:B------:R-:W-:Y:S05]  /*12c90*/  BSYNC B2 ;  /* 0x0000000000027941 */ /* 0x000fea0003800000 */
.L_x_2355:
[----:B--2---:R-:W2:Y:S01]  /*12ca0*/  LDL R2, [R1+0x18] ;  /* 0x0000180001027983 */ /* 0x004ea20000100800 */
[----:B0-----:R-:W-:Y:S01]  /*12cb0*/  MOV R12, RZ ;  /* 0x000000ff000c7202 */ /* 0x001fe20000000f00 */
[C---:B------:R-:W-:Y:S01]  /*12cc0*/  IMAD R3, R19.reuse, 0x8, R6 ;  /* 0x0000000813037824 */ /* 0x040fe200078e0206 */
[----:B------:R-:W-:Y:S01]  /*12cd0*/  UIADD3 UR4, UP0, UR38, 0x370, URZ ;  /* 0x0000037026047890 */ /* 0x000fe2000ff1e03f */
[----:B------:R-:W-:Y:S01]  /*12ce0*/  IMAD R10, R19, 0xc000, R18 ;  /* 0x0000c000130a7824 */ /* 0x000fe200078e0212 */
[----:B------:R-:W-:Y:S01]  /*12cf0*/  R2UR UR10, R12 ;  /* 0x000000000c0a72ca */ /* 0x000fe200000e0000 */
[----:B------:R-:W-:Y:S01]  /*12d00*/  VIADD R3, R3, 0x30 ;  /* 0x0000003003037836 */ /* 0x000fe20000000000 */
[----:B------:R-:W-:Y:S01]  /*12d10*/  PLOP3.LUT P0, PT, PT, PT, PT, 0x80, 0x0 ;  /* 0x000000000000781c */ /* 0x000fe20003f0f070 */
[----:B------:R-:W-:Y:S01]  /*12d20*/  VIADD R11, R10, 0x1c400 ;  /* 0x0001c4000a0b7836 */ /* 0x000fe20000000000 */
[----:B------:R-:W-:Y:S01]  /*12d30*/  UIADD3.X UR5, URZ, UR39, URZ, UP0, !UPT ;  /* 0x000000273f057290 */ /* 0x000fe200087fe43f */
[----:B------:R-:W-:Y:S01]  /*12d40*/  UMOV UR6, 0x0 ;  /* 0x0000000000067882 */ /* 0x000fe20000000000 */
[----:B------:R-:W-:Y:S01]  /*12d50*/  UMOV UR7, 0x14f00000 ;  /* 0x14f0000000077882 */ /* 0x000fe20000000000 */
[----:B--2---:R-:W-:-:S09]  /*12d60*/  IMAD R2, R8, 0x80, R2 ;  /* 0x0000008008027824 */ /* 0x004fd200078e0202 */
.L_x_2357:
        /* <DEDUP_REMOVED lines=16> */
.L_x_2358:
        /* <DEDUP_REMOVED lines=15> */
.L_x_2359:
        /* <DEDUP_REMOVED lines=15> */
.L_x_2434:
[----:B------:R-:W-:Y:S05]  /*13050*/  BSYNC B2 ;  /* 0x0000000000027941 */ /* 0x000fea0003800000 */
.L_x_2360:
        /* <DEDUP_REMOVED lines=11> */
.L_x_2363:
[----:B------:R-:W-:Y:S05]  /*13110*/  BSYNC B2 ;  /* 0x0000000000027941 */ /* 0x000fea0003800000 */
.L_x_2362:
        /* <DEDUP_REMOVED lines=12> */
.L_x_2364:
        /* <DEDUP_REMOVED lines=15> */
.L_x_2365:
        /* <DEDUP_REMOVED lines=12> */
.L_x_2351:
[----:B------:R-:W-:Y:S05]  /*13390*/  BSYNC B1 ;  /* 0x0000000000017941 */ /* 0x000fea0003800000 */
.L_x_2350:
[----:B------:R-:W2:Y:S01]  /*133a0*/  LDL R2, [R1+0x28] ;  /* 0x0000280001027983 */ /* 0x000ea20000100800 */
[----:B------:R-:W-:Y:S01]  /*133b0*/  VIADD R0, R0, 0xfffffffe ;  /* 0xfffffffe00007836 */ /* 0x000fe20000000000 */
[----:B--2---:R-:W-:-:S13]  /*133c0*/  ISETP.GT.AND P0, PT, R7, R2, PT ;  /* 0x000000020700720c */ /* 0x004fda0003f04270 */
[----:B------:R-:W-:Y:S05]  /*133d0*/  @P0 BRA `(.L_x_2366) ;  /* 0xffffffe800c00947 */ /* 0x000fea000383ffff */
.L_x_2315:
[----:B------:R-:W-:Y:S05]  /*133e0*/  BSYNC B0 ;  /* 0x0000000000007941 */ /* 0x000fea0003800000 */
.L_x_2314:
[----:B------:R-:W2:Y:S01]  /*133f0*/  S2R R2, SR_TID.X ;  /* 0x0000000000027919 */ /* 0x000ea20000002100 */
[----:B------:R-:W-:Y:S01]  /*13400*/  BSSY B0, `(.L_x_2367) ;  /* 0x0000011000007945 */ /* 0x000fe20003800000 */
[----:B--2---:R-:W-:-:S04]  /*13410*/  LOP3.LUT R3, R2, 0x7f, RZ, 0xc0, !PT ;  /* 0x0000007f02037812 */ /* 0x004fc800078ec0ff */
[----:B------:R-:W-:-:S13]  /*13420*/  ISETP.NE.AND P0, PT, R3, RZ, PT ;  /* 0x000000ff0300720c */ /* 0x000fda0003f05270 */
[----:B------:R-:W-:Y:S05]  /*13430*/  @P0 BRA `(.L_x_2368) ;  /* 0x0000000000340947 */ /* 0x000fea0003800000 */
[----:B------:R-:W2:Y:S01]  /*13440*/  S2R R2, SR_LANEID ;  /* 0x0000000000027919 */ /* 0x000ea20000000000 */
[----:B------:R-:W-:Y:S01]  /*13450*/  VOTEU.ANY UR4, UPT, PT ;  /* 0x0000000000047886 */ /* 0x000fe200038e0100 */
[----:B-1----:R-:W1:Y:S01]  /*13460*/  LDC.64 R4, c[0x0][0xc60] ;  /* 0x00031800ff047b82 */ /* 0x002e620000000a00 */
[----:B------:R-:W2:Y:S02]  /*13470*/  FLO.U32 R0, UR4 ;  /* 0x0000000400007d00 */ /* 0x000ea400080e0000 */
        /* <DEDUP_REMOVED lines=9> */
.L_x_2368:
[----:B------:R-:W-:Y:S05]  /*13510*/  BSYNC B0 ;  /* 0x0000000000007941 */ /* 0x000fea0003800000 */
.L_x_2367:
[----:B--2---:R-:W2:Y:S01]  /*13520*/  LDL.LU R0, [R1+0x20] ;  /* 0x0000200001007983 */ /* 0x004ea20000300800 */
[----:B------:R-:W-:Y:S01]  /*13530*/  BSSY B0, `(.L_x_2369) ;  /* 0x000003a000007945 */ /* 0x000fe20003800000 */
[----:B--2---:R-:W-:-:S13]  /*13540*/  ISETP.NE.AND P0, PT, R0, RZ, PT ;  /* 0x000000ff0000720c */ /* 0x004fda0003f05270 */
        /* <DEDUP_REMOVED lines=8> */
.L_x_2435:
[----:B------:R-:W-:Y:S05]  /*135d0*/  BSYNC B1 ;  /* 0x0000000000017941 */ /* 0x000fea0003800000 */
.L_x_2371:
        /* <DEDUP_REMOVED lines=9> */
.L_x_2374:
[----:B------:R-:W-:Y:S05]  /*13670*/  BSYNC B1 ;  /* 0x0000000000017941 */ /* 0x000fea0003800000 */
.L_x_2373:
        /* <DEDUP_REMOVED lines=12> */
.L_x_2375:
        /* <DEDUP_REMOVED lines=15> */
.L_x_2376:
        /* <DEDUP_REMOVED lines=10> */
.L_x_2370:
[----:B------:R-:W-:Y:S05]  /*138d0*/  BSYNC B0 ;  /* 0x0000000000007941 */ /* 0x000fea0003800000 */
.L_x_2369:
[----:B------:R-:W2:Y:S01]  /*138e0*/  LDL.LU R4, [R1+0x14] ;  /* 0x0000140001047983 */ /* 0x000ea20000300800 */
[----:B------:R-:W-:-:S05]  /*138f0*/  VIADD R19, R19, 0x1 ;  /* 0x0000000113137836 */ /* 0x000fca0000000000 */
[----:B------:R-:W-:-:S04]  /*13900*/  ISETP.NE.AND P0, PT, R19, 0x2, PT ;  /* 0x000000021300780c */ /* 0x000fc80003f05270 */
[----:B------:R-:W-:Y:S02]  /*13910*/  SEL R0, RZ, 0x1, P0 ;  /* 0x00000001ff007807 */ /* 0x000fe40000000000 */
[----:B------:R-:W-:Y:S02]  /*13920*/  SEL R19, R19, RZ, P0 ;  /* 0x000000ff13137207 */ /* 0x000fe40000000000 */
[----:B--2---:R-:W-:-:S05]  /*13930*/  LOP3.LUT R4, R4, R0, RZ, 0x3c, !PT ;  /* 0x0000000004047212 */ /* 0x004fca00078e3cff */
[----:B------:R2:W-:Y:S02]  /*13940*/  STL [R1+0x14], R4 ;  /* 0x0000140401007387 */ /* 0x0005e40000100800 */
.L_x_2294:
[----:B------:R-:W-:Y:S05]  /*13950*/  BSYNC B7 ;  /* 0x0000000000077941 */ /* 0x000fea0003800000 */
.L_x_2292:
        /* <DEDUP_REMOVED lines=14> */
.L_x_2377:
[----:B------:R-:W2:Y:S01]  /*13a40*/  S2R R0, SR_TID.X ;  /* 0x0000000000007919 */ /* 0x000ea20000002100 */
[----:B------:R-:W-:Y:S01]  /*13a50*/  UMOV UR4, 0xffffffff ;  /* 0xffffffff00047882 */ /* 0x000fe20000000000 */
[----:B--2---:R-:W-:-:S04]  /*13a60*/  LOP3.LUT R10, R0, 0x1f, RZ, 0xc0, !PT ;  /* 0x0000001f000a7812 */ /* 0x004fc800078ec0ff */
[----:B------:R-:W-:Y:S01]  /*13a70*/  ISETP.NE.AND P0, PT, R10, 0x1f, PT ;  /* 0x0000001f0a00780c */ /* 0x000fe20003f05270 */
[----:B------:R-:W-:-:S12]  /*13a80*/  BRA.DIV UR4, `(.L_x_2379) ;  /* 0x0000002604bc7947 */ /* 0x000fd8000b800000 */
[----:B------:R-:W2:Y:S01]  /*13a90*/  LDL.LU R3, [R1] ;  /* 0x0000000001037983 */ /* 0x000ea20000300800 */
[----:B------:R-:W-:-:S03]  /*13aa0*/  ULDC UR4, c[0x0][0xc3c] ;  /* 0x00030f0000047ab9 */ /* 0x000fc60000000800 */
[----:B01----:R-:W4:Y:S02]  /*13ab0*/  LDL R8, [R1+0xc] ;  /* 0x00000c0001087983 */ /* 0x003f240000100800 */
[----:B----4-:R-:W-:Y:S02]  /*13ac0*/  IMAD.IADD R0, R8, 0x1, R10 ;  /* 0x0000000108007824 */ /* 0x010fe400078e020a */
[----:B--2---:R-:W-:-:S03]  /*13ad0*/  IMAD.MOV.U32 R8, RZ, RZ, R3 ;  /* 0x000000ffff087224 */ /* 0x004fc600078e0003 */
[----:B------:R-:W-:-:S13]  /*13ae0*/  ISETP.GE.OR P1, PT, R0, UR4, !P0 ;  /* 0x0000000400007c0c */ /* 0x000fda000c726670 */
[----:B------:R-:W0:Y:S08]  /*13af0*/  @!P1 LDC.64 R2, c[0x0][0xc80] ;  /* 0x00032000ff029b82 */ /* 0x000e300000000a00 */
[----:B---3--:R-:W1:Y:S01]  /*13b00*/  @!P1 LDC.64 R6, c[0x0][0xc78] ;  /* 0x00031e00ff069b82 */ /* 0x008e620000000a00 */
[----:B0-----:R-:W-:-:S05]  /*13b10*/  @!P1 IMAD.WIDE R2, R0, 0x4, R2 ;  /* 0x0000000400029825 */ /* 0x001fca00078e0202 */
[----:B------:R1:W2:Y:S02]  /*13b20*/  @!P1 LDG.E R5, desc[UR56][R2.64] ;  /* 0x0000003802059981 */ /* 0x0002a4000c1e1900 */
[----:B-1----:R-:W-:-:S06]  /*13b30*/  @!P1 IMAD.WIDE R2, R0, 0x4, R6 ;  /* 0x0000000400029825 */ /* 0x002fcc00078e0206 */
[----:B------:R-:W3:Y:S01]  /*13b40*/  @!P1 LDG.E R2, desc[UR56][R2.64] ;  /* 0x0000003802029981 */ /* 0x000ee2000c1e1900 */
[----:B------:R-:W-:Y:S02]  /*13b50*/  CS2R R6, SRZ ;  /* 0x0000000000067805 */ /* 0x000fe4000001ff00 */
[C---:B------:R-:W-:Y:S02]  /*13b60*/  ISETP.GE.U32.AND P2, PT, R10.reuse, 0x2, PT ;  /* 0x000000020a00780c */ /* 0x040fe40003f46070 */
[C---:B------:R-:W-:Y:S01]  /*13b70*/  ISETP.GE.U32.AND P3, PT, R10.reuse, 0x4, PT ;  /* 0x000000040a00780c */ /* 0x040fe20003f66070 */
[----:B------:R-:W-:Y:S01]  /*13b80*/  SHFL.IDX PT, R4, R8, RZ, 0x1f ;  /* 0x00001fff08047589 */ /* 0x000fe200000e0000 */
[C---:B------:R-:W-:Y:S02]  /*13b90*/  ISETP.GE.U32.AND P4, PT, R10.reuse, 0x8, PT ;  /* 0x000000080a00780c */ /* 0x040fe40003f86070 */
[----:B------:R-:W-:Y:S01]  /*13ba0*/  ISETP.GE.U32.AND P5, PT, R10, 0x10, PT ;  /* 0x000000100a00780c */ /* 0x000fe20003fa6070 */
[----:B------:R-:W-:Y:S01]  /*13bb0*/  SHFL.IDX PT, R0, R8, 0x1, 0x1f ;  /* 0x00201f0008007f89 */ /* 0x000fe200000e0000 */
[----:B--2---:R-:W-:Y:S01]  /*13bc0*/  @!P1 IMAD.MOV.U32 R6, RZ, RZ, R5 ;  /* 0x000000ffff069224 */ /* 0x004fe200078e0005 */
[----:B---3--:R-:W-:-:S02]  /*13bd0*/  @!P1 MOV R7, R2 ;  /* 0x0000000200079202 */ /* 0x008fc40000000f00 */
[----:B------:R-:W-:-:S03]  /*13be0*/  ISETP.NE.AND P1, PT, R10, RZ, PT ;  /* 0x000000ff0a00720c */ /* 0x000fc60003f25270 */
[----:B------:R-:W-:-:S05]  /*13bf0*/  IMAD R2, R7, R6, RZ ;  /* 0x0000000607027224 */ /* 0x000fca00078e02ff */
[----:B------:R-:W0:Y:S02]  /*13c00*/  SHFL.UP PT, R3, R2, 0x1, RZ ;  /* 0x0420000002037989 */ /* 0x000e2400000e00ff */
[----:B0-----:R-:W-:-:S05]  /*13c10*/  SEL R5, R3, RZ, P1 ;  /* 0x000000ff03057207 */ /* 0x001fca0000800000 */
[----:B------:R-:W-:Y:S02]  /*13c20*/  IMAD.IADD R2, R2, 0x1, R5 ;  /* 0x0000000102027824 */ /* 0x000fe400078e0205 */
[----:B------:R-:W-:-:S03]  /*13c30*/  IMAD.MOV.U32 R5, RZ, RZ, RZ ;  /* 0x000000ffff057224 */ /* 0x000fc600078e00ff */
        /* <DEDUP_REMOVED lines=13> */
.L_x_2445:
[----:B------:R-:W-:Y:S02]  /*13d10*/  ULDC UR4, c[0x0][0xc38] ;  /* 0x00030e0000047ab9 */ /* 0x000fe40000000800 */
[----:B------:R-:W-:-:S04]  /*13d20*/  IMAD.U32 R8, RZ, RZ, UR4 ;  /* 0x00000004ff087e24 */ /* 0x000fc8000f8e00ff */
[----:B-1----:R-:W-:-:S04]  /*13d30*/  IMAD R9, R9, R8, RZ ;  /* 0x0000000809097224 */ /* 0x002fc800078e02ff */
[----:B------:R-:W-:-:S05]  /*13d40*/  IMAD.IADD R0, R0, 0x1, R9 ;  /* 0x0000000100007824 */ /* 0x000fca00078e0209 */
[----:B------:R-:W-:-:S13]  /*13d50*/  ISETP.GT.AND P6, PT, R0, R4, PT ;  /* 0x000000040000720c */ /* 0x000fda0003fc4270 */
[----:B------:R-:W-:Y:S05]  /*13d60*/  @P6 BRA `(.L_x_2380) ;  /* 0x0000000000ac6947 */ /* 0x000fea0003800000 */
.L_x_2383:
[----:B------:R-:W2:Y:S01]  /*13d70*/  LDL.LU R3, [R1+0xc] ;  /* 0x00000c0001037983 */ /* 0x000ea20000300800 */
[----:B0-----:R-:W0:Y:S01]  /*13d80*/  LDC R2, c[0x0][0xc3c] ;  /* 0x00030f00ff027b82 */ /* 0x001e220000000800 */
[----:B--2---:R-:W-:-:S05]  /*13d90*/  VIADD R3, R3, 0x1f ;  /* 0x0000001f03037836 */ /* 0x004fca0000000000 */
[----:B0-----:R-:W-:-:S13]  /*13da0*/  ISETP.GE.AND P6, PT, R3, R2, PT ;  /* 0x000000020300720c */ /* 0x001fda0003fc6270 */
[----:B------:R-:W-:Y:S05]  /*13db0*/  @P6 BRA `(.L_x_2381) ;  /* 0x0000000800e86947 */ /* 0x000fea0003800000 */
[----:B------:R-:W0:Y:S01]  /*13dc0*/  S2R R6, SR_TID.X ;  /* 0x0000000000067919 */ /* 0x000e220000002100 */
        /* <DEDUP_REMOVED lines=31> */
.L_x_2453:
[----:B------:R-:W-:Y:S02]  /*13fc0*/  ULDC UR4, c[0x0][0xc38] ;  /* 0x00030e0000047ab9 */ /* 0x000fe40000000800 */
[----:B------:R-:W-:-:S04]  /*13fd0*/  IMAD.U32 R8, RZ, RZ, UR4 ;  /* 0x00000004ff087e24 */ /* 0x000fc8000f8e00ff */
[----:B-1----:R-:W-:-:S04]  /*13fe0*/  IMAD R9, R9, R8, RZ ;  /* 0x0000000809097224 */ /* 0x002fc800078e02ff */
[----:B------:R-:W-:-:S05]  /*13ff0*/  IMAD.IADD R0, R9, 0x1, R0 ;  /* 0x0000000109007824 */ /* 0x000fca00078e0200 */
[----:B------:R-:W-:-:S13]  /*14000*/  ISETP.GT.AND P6, PT, R0, R4, PT ;  /* 0x000000040000720c */ /* 0x000fda0003fc4270 */
[----:B------:R-:W-:Y:S05]  /*14010*/  @!P6 BRA `(.L_x_2383) ;  /* 0xfffffffc0054e947 */ /* 0x000fea000383ffff */
.L_x_2380:
        /* <DEDUP_REMOVED lines=12> */
.L_x_2458:
[----:B------:R-:W-:-:S13]  /*140e0*/  ISETP.NE.AND P0, PT, R3, RZ, PT ;  /* 0x000000ff0300720c */ /* 0x000fda0003f05270 */
[----:B------:R-:W-:Y:S05]  /*140f0*/  @!P0 BRA `(.L_x_2385) ;  /* 0x0000000000148947 */ /* 0x000fea0003800000 */
[----:B------:R-:W-:Y:S01]  /*14100*/  UMOV UR4, 0xffffffff ;  /* 0xffffffff00047882 */ /* 0x000fe20000000000 */
[----:B---3--:R-:W-:Y:S02]  /*14110*/  VIADD R10, R10, 0xffffffff ;  /* 0xffffffff0a0a7836 */ /* 0x008fe40000000000 */
[----:B------:R-:W-:Y:S05]  /*14120*/  BRA.DIV UR4, `(.L_x_2386) ;  /* 0x0000002a04b07947 */ /* 0x000fea000b800000 */
[----:B0-----:R0:W1:Y:S02]  /*14130*/  SHFL.IDX PT, R2, R2, R10, 0x1f ;  /* 0x00001f0a02027589 */ /* 0x00106400000e0000 */
.L_x_2461:
[----:B-1----:R-:W-:-:S07]  /*14140*/  IMAD.MOV.U32 R5, RZ, RZ, R2 ;  /* 0x000000ffff057224 */ /* 0x002fce00078e0002 */
.L_x_2385:
[----:B0-----:R-:W-:Y:S01]  /*14150*/  IMAD R2, R5, R8, R9 ;  /* 0x0000000805027224 */ /* 0x001fe200078e0209 */
[----:B------:R-:W-:-:S03]  /*14160*/  ISETP.NE.AND P0, PT, R7, 0x1, PT ;  /* 0x000000010700780c */ /* 0x000fc60003f05270 */
[----:B------:R-:W-:Y:S01]  /*14170*/  IMAD.IADD R4, R4, 0x1, -R2 ;  /* 0x0000000104047824 */ /* 0x000fe200078e0a02 */
[----:B------:R0:W-:Y:S09]  /*14180*/  STL [R1], R2 ;  /* 0x0000000201007387 */ /* 0x0001f20000100800 */
[----:B------:R-:W-:Y:S05]  /*14190*/  @!P0 BRA `(.L_x_2387) ;  /* 0x0000000000e48947 */ /* 0x000fea0003800000 */
[----:B------:R-:W-:-:S04]  /*141a0*/  IABS R5, R0 ;  /* 0x0000000000057213 */ /* 0x000fc80000000000 */
        /* <DEDUP_REMOVED lines=24> */
[----:B0-----:R-:W-:-:S05]  /*14330*/  IADD3 R2, RZ, -R3, RZ ;  /* 0x80000003ff027210 */ /* 0x001fca0007ffe0ff */
[----:B---3--:R-:W-:Y:S02]  /*14340*/  IMAD R6, R2, R5, RZ ;  /* 0x0000000502067224 */ /* 0x008fe400078e02ff */
        /* <DEDUP_REMOVED lines=30> */
.L_x_2387:
[----:B------:R-:W2:Y:S01]  /*14530*/  LDL R5, [R1+0xc] ;  /* 0x00000c0001057983 */ /* 0x000ea20000100800 */
[----:B0-----:R-:W2:Y:S02]  /*14540*/  LDC.64 R2, c[0x0][0xc90] ;  /* 0x00032400ff027b82 */ /* 0x001ea40000000a00 */
[----:B--2---:R-:W-:-:S05]  /*14550*/  IMAD.WIDE R2, R5, 0x4, R2 ;  /* 0x0000000405027825 */ /* 0x004fca00078e0202 */
[----:B---3--:R-:W2:Y:S02]  /*14560*/  LDG.E R6, desc[UR56][R2.64] ;  /* 0x0000003802067981 */ /* 0x008ea4000c1e1900 */
        /* <DEDUP_REMOVED lines=52> */
[----:B------:R-:W-:-:S06]  /*148b0*/  @P0 IADD3 R2, R2, 0x1, RZ ;  /* 0x0000000102020810 */ /* 0x000fcc0007ffe0ff */
[----:B------:R-:W-:Y:S01]  /*148c0*/  @!P2 IMAD.MOV R2, RZ, RZ, -R2 ;  /* 0x000000ffff02a224 */ /* 0x000fe200078e0a02 */
[----:B------:R-:W-:Y:S01]  /*148d0*/  @!P1 LOP3.LUT R2, RZ, R6, RZ, 0x33, !PT ;  /* 0x00000006ff029212 */ /* 0x000fe200078e33ff */
[----:B------:R-:W-:-:S04]  /*148e0*/  IMAD.MOV R6, RZ, RZ, -R6 ;  /* 0x000000ffff067224 */ /* 0x000fc800078e0a06 */
[----:B------:R-:W-:Y:S02]  /*148f0*/  IMAD R3, R2, R6, R7 ;  /* 0x0000000602037224 */ /* 0x000fe400078e0207 */
[----:B------:R-:W-:-:S03]  /*14900*/  IMAD.MOV.U32 R4, RZ, RZ, R2 ;  /* 0x000000ffff047224 */ /* 0x000fc600078e0002 */
[----:B------:R0:W-:Y:S04]  /*14910*/  STL [R1+0x8], R3 ;  /* 0x0000080301007387 */ /* 0x0001e80000100800 */
.L_x_2388:
[----:B0-----:R-:W-:-:S05]  /*14920*/  LOP3.LUT R3, RZ, R4, RZ, 0x33, !PT ;  /* 0x00000004ff037212 */ /* 0x001fca00078e33ff */
[----:B------:R-:W-:-:S05]  /*14930*/  IMAD.IADD R0, R0, 0x1, R3 ;  /* 0x0000000100007824 */ /* 0x000fca00078e0203 */
[----:B------:R2:W-:Y:S01]  /*14940*/  STL [R1+0x4], R0 ;  /* 0x0000040001007387 */ /* 0x0005e20000100800 */
[----:B------:R-:W-:Y:S05]  /*14950*/  BRA `(.L_x_2389) ;  /* 0x0000000000287947 */ /* 0x000fea0003800000 */
.L_x_2381:
        /* <DEDUP_REMOVED lines=10> */
.L_x_2389:
[----:B0-----:R-:W3:Y:S04]  /*14a00*/  LDL R3, [R1+0x8] ;  /* 0x0000080001037983 */ /* 0x001ee80000100800 */
[----:B-1----:R-:W4:Y:S04]  /*14a10*/  LDL R2, [R1+0xc] ;  /* 0x00000c0001027983 */ /* 0x002f280000100800 */
[----:B------:R-:W5:Y:S04]  /*14a20*/  LDL R4, [R1] ;  /* 0x0000000001047983 */ /* 0x000f680000100800 */
[----:B------:R-:W5:Y:S01]  /*14a30*/  LDL R5, [R1+0x4] ;  /* 0x0000040001057983 */ /* 0x000f620000100800 */
[----:B------:R-:W-:Y:S05]  /*14a40*/  WARPSYNC.ALL ;  /* 0x0000000000007948 */ /* 0x000fea0003800000 */
[----:B--2---:R-:W0:Y:S02]  /*14a50*/  S2R R0, SR_TID.X ;  /* 0x0000000000007919 */ /* 0x004e240000002100 */
        /* <DEDUP_REMOVED lines=10> */
.L_x_2378:
[----:B------:R-:W2:Y:S01]  /*14b00*/  LDL R0, [R1+0xc] ;  /* 0x00000c0001007983 */ /* 0x000ea20000100800 */
[----:B------:R-:W-:Y:S02]  /*14b10*/  ULDC UR4, c[0x0][0xc3c] ;  /* 0x00030f0000047ab9 */ /* 0x000fe40000000800 */
[----:B--2---:R-:W-:-:S13]  /*14b20*/  ISETP.GE.AND P0, PT, R0, UR4, PT ;  /* 0x0000000400007c0c */ /* 0x004fda000bf06270 */
[----:B------:R-:W-:Y:S05]  /*14b30*/  @!P0 BRA `(.L_x_2390) ;  /* 0xffffffa400208947 */ /* 0x000fea000383ffff */
[----:B------:R-:W-:Y:S05]  /*14b40*/  BSYNC B8 ;  /* 0x0000000000087941 */ /* 0x000fea0003800000 */
.L_x_2286:
[----:B0-----:R-:W2:Y:S01]  /*14b50*/  LDL.LU R0, [R1+0x48] ;  /* 0x0000480001007983 */ /* 0x001ea20000300800 */
[----:B------:R-:W-:Y:S01]  /*14b60*/  BSSY B0, `(.L_x_2391) ;  /* 0x000000b000007945 */ /* 0x000fe20003800000 */
[----:B-1-3--:R-:W0:Y:S01]  /*14b70*/  S2R R5, SR_CgaCtaId ;  /* 0x0000000000057919 */ /* 0x00ae220000008800 */
        /* <DEDUP_REMOVED lines=9> */
.L_x_2462:
[----:B------:R-:W-:Y:S05]  /*14c10*/  BSYNC B0 ;  /* 0x0000000000007941 */ /* 0x000fea0003800000 */
.L_x_2391:
[----:B------:R-:W-:-:S03]  /*14c20*/  UMOV UR4, 0xffffffff ;  /* 0xffffffff00047882 */ /* 0x000fc60000000000 */
[----:B------:R-:W-:Y:S05]  /*14c30*/  BRA.DIV UR4, `(.L_x_2393) ;  /* 0x00000022042c7947 */ /* 0x000fea000b800000 */
[----:B------:R-:W1:Y:S02]  /*14c40*/  S2R R2, SR_TID.X ;  /* 0x0000000000027919 */ /* 0x000e640000002100 */
[----:B-1----:R-:W-:-:S04]  /*14c50*/  SHF.R.U32.HI R2, RZ, 0x5, R2 ;  /* 0x00000005ff027819 */ /* 0x002fc80000011602 */
[----:B------:R-:W-:-:S05]  /*14c60*/  LOP3.LUT R2, R2, 0x3, RZ, 0xc0, !PT ;  /* 0x0000000302027812 */ /* 0x000fca00078ec0ff */
[----:B------:R1:W2:Y:S02]  /*14c70*/  SHFL.IDX PT, R14, R2, RZ, 0x1f ;  /* 0x00001fff020e7589 */ /* 0x0002a400000e0000 */
.L_x_2465:
[----:B--2---:R-:W-:Y:S01]  /*14c80*/  ISETP.NE.AND P0, PT, R14, RZ, PT ;  /* 0x000000ff0e00720c */ /* 0x004fe20003f05270 */
[----:B------:R-:W-:-:S12]  /*14c90*/  BSSY B0, `(.L_x_2394) ;  /* 0x0000025000007945 */ /* 0x000fd80003800000 */
[----:B------:R-:W-:Y:S05]  /*14ca0*/  @P0 BRA `(.L_x_2395) ;  /* 0x00000000008c0947 */ /* 0x000fea0003800000 */
[----:B------:R-:W-:-:S03]  /*14cb0*/  UMOV UR4, 0xffffffff ;  /* 0xffffffff00047882 */ /* 0x000fc60000000000 */
[----:B------:R-:W-:Y:S05]  /*14cc0*/  BRA.DIV UR4, `(.L_x_2396) ;  /* 0x00000022043c7947 */ /* 0x000fea000b800000 */
[----:B------:R-:W-:-:S13]  /*14cd0*/  ELECT P6, URZ, PT ;  /* 0x00000000003f782f */ /* 0x000fda00038c0000 */
.L_x_2468:
[----:B------:R-:W-:Y:S05]  /*14ce0*/  @!P6 BRA `(.L_x_2395) ;  /* 0x00000000007ce947 */ /* 0x000fea0003800000 */
[----:B-1----:R-:W2:Y:S02]  /*14cf0*/  LDL.LU R2, [R1+0x60] ;  /* 0x0000600001027983 */ /* 0x002ea40000300800 */
[----:B--2---:R-:W-:-:S04]  /*14d00*/  LOP3.LUT R2, R2, 0x2, RZ, 0xfc, !PT ;  /* 0x0000000202027812 */ /* 0x004fc800078efcff */
[----:B------:R-:W-:-:S13]  /*14d10*/  ISETP.NE.AND P2, PT, R2, 0x3, PT ;  /* 0x000000030200780c */ /* 0x000fda0003f45270 */
[----:B------:R-:W-:Y:S05]  /*14d20*/  @!P2 BRA `(.L_x_2397) ;  /* 0x000000000004a947 */ /* 0x000fea0003800000 */
[----:B------:R-:W-:Y:S01]  /*14d30*/  BPT.TRAP 0x1 ;  /* 0x000000040000795c */ /* 0x000fe20000300000 */
.L_x_2397:
        /* <DEDUP_REMOVED lines=13> */
.L_x_2469:
[----:B------:R-:W1:Y:S02]  /*14e10*/  SYNCS.PHASECHK.TRANS64.TRYWAIT P0, [R7+URZ], R2 ;  /* 0x00000002070075a7 */ /* 0x000e64000800017f */
[----:B-1----:R-:W-:Y:S05]  /*14e20*/  @!P0 BRA `(.L_x_2399) ;  /* 0x0000002000188947 */ /* 0x002fea0003800000 */
.L_x_2470:
[----:B------:R-:W-:Y:S05]  /*14e30*/  @!P2 BRA `(.L_x_2400) ;  /* 0x000000000004a947 */ /* 0x000fea0003800000 */
[----:B------:R-:W-:Y:S01]  /*14e40*/  BPT.TRAP 0x1 ;  /* 0x000000040000795c */ /* 0x000fe20000300000 */
.L_x_2400:
[----:B------:R-:W-:-:S04]  /*14e50*/  VIADD R0, R0, 0x34860 ;  /* 0x0003486000007836 */ /* 0x000fc80000000000 */
[----:B------:R-:W-:-:S04]  /*14e60*/  IMAD R4, R19, 0x8, R0 ;  /* 0x0000000813047824 */ /* 0x000fc800078e0200 */
[----:B------:R-:W2:Y:S02]  /*14e70*/  SYNCS.PHASECHK.TRANS64.TRYWAIT P0, [R4+URZ], R5 ;  /* 0x00000005040075a7 */ /* 0x000ea4000800017f */
[----:B--2---:R-:W-:Y:S05]  /*14e80*/  @!P0 BRA `(.L_x_2401) ;  /* 0x0000002000148947 */ /* 0x004fea0003800000 */
.L_x_2471:
[----:B------:R-:W-:-:S07]  /*14e90*/  IMAD R3, R3, 0x8, R0 ;  /* 0x0000000803037824 */ /* 0x000fce00078e0200 */
.L_x_2402:
[----:B---3--:R3:W4:Y:S02]  /*14ea0*/  SYNCS.PHASECHK.TRANS64.TRYWAIT P0, [R3+URZ], R2 ;  /* 0x00000002030075a7 */ /* 0x008724000800017f */
[----:B----4-:R-:W-:Y:S05]  /*14eb0*/  @!P0 NANOSLEEP.SYNCS 0x989680 ;  /* 0x009896800000895d */ /* 0x010fea0003900000 */
[----:B------:R-:W4:Y:S02]  /*14ec0*/  @!P0 SYNCS.PHASECHK.TRANS64 P0, [R3+URZ], R2 ;  /* 0x00000002030085a7 */ /* 0x000f24000800007f */
[----:B----4-:R-:W-:Y:S05]  /*14ed0*/  @!P0 BRA `(.L_x_2402) ;  /* 0xfffffffc00f08947 */ /* 0x010fea000383ffff */
.L_x_2395:
[----:B------:R-:W-:Y:S05]  /*14ee0*/  BSYNC B0 ;  /* 0x0000000000007941 */ /* 0x000fea0003800000 */
.L_x_2394:
[----:B------:R-:W-:Y:S05]  /*14ef0*/  EXIT ;  /* 0x000000000000794d */ /* 0x000fea0003800000 */
.L_x_2225:
[----:B0-----:R-:W-:-:S04]  /*14f00*/  IMAD.U32 R3, RZ, RZ, UR37 ;  /* 0x00000025ff037e24 */ /* 0x001fc8000f8e00ff */
[----:B------:R0:W1:Y:S03]  /*14f10*/  SYNCS.PHASECHK.TRANS64.TRYWAIT P1, [R3+URZ+0x34800], R0 ;  /* 0x03480000030075a7 */ /* 0x000066000802017f */
[----:B-1----:R-:W-:Y:S05]  /*14f20*/  @!P1 NANOSLEEP.SYNCS 0x989680 ;  /* 0x009896800000995d */ /* 0x002fea0003900000 */
[----:B------:R-:W1:Y:S02]  /*14f30*/  @!P1 SYNCS.PHASECHK.TRANS64 P1, [R3+URZ+0x34800], R0 ;  /* 0x03480000030095a7 */ /* 0x000e64000802007f */
[----:B-1----:R-:W-:Y:S05]  /*14f40*/  @!P1 BRA `(.L_x_2225) ;  /* 0xfffffffc00ec9947 */ /* 0x002fea000383ffff */
[----:B------:R-:W-:Y:S05]  /*14f50*/  BRA `(.L_x_2403) ;  /* 0xfffffecc00007947 */ /* 0x000fea000383ffff */
.L_x_2229:
[----:B-1----:R1:W2:Y:S02]  /*14f60*/  SYNCS.PHASECHK.TRANS64.TRYWAIT P2, [R0+URZ+0x34830], R3 ;  /* 0x03483003000075a7 */ /* 0x0022a4000804017f */
[----:B--2---:R-:W-:Y:S05]  /*14f70*/  @!P2 NANOSLEEP.SYNCS 0x989680 ;  /* 0x009896800000a95d */ /* 0x004fea0003900000 */
[----:B------:R-:W2:Y:S02]  /*14f80*/  @!P2 SYNCS.PHASECHK.TRANS64 P2, [R0+URZ+0x34830], R3 ;  /* 0x034830030000a5a7 */ /* 0x000ea4000804007f */
[----:B--2---:R-:W-:Y:S05]  /*14f90*/  @!P2 BRA `(.L_x_2229) ;  /* 0xfffffffc00f0a947 */ /* 0x004fea000383ffff */
[----:B------:R-:W-:Y:S05]  /*14fa0*/  BRA `(.L_x_2228) ;  /* 0xfffffecc00247947 */ /* 0x000fea000383ffff */
.L_x_2234:
[----:B-1----:R-:W-:-:S04]  /*14fb0*/  IMAD.U32 R6, RZ, RZ, UR59 ;  /* 0x0000003bff067e24 */ /* 0x002fc8000f8e00ff */
[----:B------:R1:W2:Y:S03]  /*14fc0*/  SYNCS.PHASECHK.TRANS64.TRYWAIT P3, [R6+URZ+0x34830], R5 ;  /* 0x03483005060075a7 */ /* 0x0002a6000806017f */
[----:B--2---:R-:W-:Y:S05]  /*14fd0*/  @!P3 NANOSLEEP.SYNCS 0x989680 ;  /* 0x009896800000b95d */ /* 0x004fea0003900000 */
[----:B------:R-:W2:Y:S02]  /*14fe0*/  @!P3 SYNCS.PHASECHK.TRANS64 P3, [R6+URZ+0x34830], R5 ;  /* 0x034830050600b5a7 */ /* 0x000ea4000806007f */
[----:B--2---:R-:W-:Y:S05]  /*14ff0*/  @!P3 BRA `(.L_x_2234) ;  /* 0xfffffffc00ecb947 */ /* 0x004fea000383ffff */
[----:B------:R-:W-:Y:S05]  /*15000*/  BRA `(.L_x_2233) ;  /* 0xfffffef800887947 */ /* 0x000fea000383ffff */
.L_x_2238:
[----:B01----:R-:W-:-:S04]  /*15010*/  IMAD.U32 R5, RZ, RZ, UR7 ;  /* 0x00000007ff057e24 */ /* 0x003fc8000f8e00ff */
[----:B------:R0:W1:Y:S03]  /*15020*/  SYNCS.PHASECHK.TRANS64.TRYWAIT P3, [R5+URZ+0x34850], R0 ;  /* 0x03485000050075a7 */ /* 0x000066000806017f */
[----:B-1----:R-:W-:Y:S05]  /*15030*/  @!P3 NANOSLEEP.SYNCS 0x989680 ;  /* 0x009896800000b95d */ /* 0x002fea0003900000 */
[----:B------:R-:W1:Y:S02]  /*15040*/  @!P3 SYNCS.PHASECHK.TRANS64 P3, [R5+URZ+0x34850], R0 ;  /* 0x034850000500b5a7 */ /* 0x000e64000806007f */
[----:B-1----:R-:W-:Y:S05]  /*15050*/  @!P3 BRA `(.L_x_2238) ;  /* 0xfffffffc00ecb947 */ /* 0x002fea000383ffff */
[----:B------:R-:W-:Y:S05]  /*15060*/  BRA `(.L_x_2237) ;  /* 0xffffff00008c7947 */ /* 0x000fea000383ffff */
.L_x_2244:
[----:B-1----:R-:W-:-:S04]  /*15070*/  IMAD.U32 R6, RZ, RZ, UR6 ;  /* 0x00000006ff067e24 */ /* 0x002fc8000f8e00ff */
[----:B------:R1:W2:Y:S03]  /*15080*/  SYNCS.PHASECHK.TRANS64.TRYWAIT P2, [R6+URZ+0x34830], R5 ;  /* 0x03483005060075a7 */ /* 0x0002a6000804017f */
[----:B--2---:R-:W-:Y:S05]  /*15090*/  @!P2 NANOSLEEP.SYNCS 0x989680 ;  /* 0x009896800000a95d */ /* 0x004fea0003900000 */
[----:B------:R-:W2:Y:S02]  /*150a0*/  @!P2 SYNCS.PHASECHK.TRANS64 P2, [R6+URZ+0x34830], R5 ;  /* 0x034830050600a5a7 */ /* 0x000ea4000804007f */
[----:B--2---:R-:W-:Y:S05]  /*150b0*/  @!P2 BRA `(.L_x_2244) ;  /* 0xfffffffc00eca947 */ /* 0x004fea000383ffff */
[----:B------:R-:W-:Y:S05]  /*150c0*/  BRA `(.L_x_2243) ;  /* 0xffffff2800d07947 */ /* 0x000fea000383ffff */
.L_x_2248:
[----:B01----:R-:W-:-:S04]  /*150d0*/  IMAD.U32 R5, RZ, RZ, UR7 ;  /* 0x00000007ff057e24 */ /* 0x003fc8000f8e00ff */
[----:B------:R0:W1:Y:S03]  /*150e0*/  SYNCS.PHASECHK.TRANS64.TRYWAIT P2, [R5+URZ+0x34850], R0 ;  /* 0x03485000050075a7 */ /* 0x000066000804017f */
[----:B-1----:R-:W-:Y:S05]  /*150f0*/  @!P2 NANOSLEEP.SYNCS 0x989680 ;  /* 0x009896800000a95d */ /* 0x002fea0003900000 */
[----:B------:R-:W1:Y:S02]  /*15100*/  @!P2 SYNCS.PHASECHK.TRANS64 P2, [R5+URZ+0x34850], R0 ;  /* 0x034850000500a5a7 */ /* 0x000e64000804007f */
[----:B-1----:R-:W-:Y:S05]  /*15110*/  @!P2 BRA `(.L_x_2248) ;  /* 0xfffffffc00eca947 */ /* 0x002fea000383ffff */
[----:B------:R-:W-:Y:S05]  /*15120*/  BRA `(.L_x_2247) ;  /* 0xffffff3000d47947 */ /* 0x000fea000383ffff */
.L_x_2253:
[----:B-1----:R-:W-:-:S04]  /*15130*/  IMAD.U32 R7, RZ, RZ, UR5 ;  /* 0x00000005ff077e24 */ /* 0x002fc8000f8e00ff */
[----:B------:R1:W2:Y:S03]  /*15140*/  SYNCS.PHASECHK.TRANS64.TRYWAIT P0, [R7+URZ+0x34850], R0 ;  /* 0x03485000070075a7 */ /* 0x0002a6000800017f */
[----:B--2---:R-:W-:Y:S05]  /*15150*/  @!P0 NANOSLEEP.SYNCS 0x989680 ;  /* 0x009896800000895d */ /* 0x004fea0003900000 */
[----:B------:R-:W2:Y:S02]  /*15160*/  @!P0 SYNCS.PHASECHK.TRANS64 P0, [R7+URZ+0x34850], R0 ;  /* 0x03485000070085a7 */ /* 0x000ea4000800007f */
[----:B--2---:R-:W-:Y:S05]  /*15170*/  @!P0 BRA `(.L_x_2253) ;  /* 0xfffffffc00ec8947 */ /* 0x004fea000383ffff */
[----:B------:R-:W-:Y:S05]  /*15180*/  BRA `(.L_x_2252) ;  /* 0xffffff5400a47947 */ /* 0x000fea000383ffff */
.L_x_2300:
        /* <DEDUP_REMOVED lines=8> */
[----:B--2---:R-:W-:Y:S05]  /*15210*/  WARPSYNC.COLLECTIVE R15, `(.L_x_2405) ;  /* 0x000000000f087348 */ /* 0x004fea0003c00000 */
[----:B------:R0:W1:Y:S02]  /*15220*/  SHFL.IDX P6, R14, R13, R12, R11 ;  /* 0x0000000c0d0e7389 */ /* 0x00006400000c000b */
[----:B012---:R-:W-:Y:S01]  /*15230*/  ENDCOLLECTIVE ;  /* 0x000000000000791b */ /* 0x007fe20003800000 */
.L_x_2405:
[----:B------:R-:W-:Y:S05]  /*15240*/  BSYNC B0 ;  /* 0x0000000000007941 */ /* 0x000fea0003800000 */
.L_x_2404:
[----:B------:R-:W-:Y:S05]  /*15250*/  BRA `(.L_x_2406) ;  /* 0xffffffac00347947 */ /* 0x000fea000383ffff */
.L_x_2302:
[----:B------:R-:W-:Y:S01]  /*15260*/  BSSY B0, `(.L_x_2407) ;  /* 0x0000006000007945 */ /* 0x000fe20003800000 */
[----:B------:R-:W-:-:S07]  /*15270*/  IMAD.MOV.U32 R15, RZ, RZ, -0x1 ;  /* 0xffffffffff0f7424 */ /* 0x000fce00078e00ff */
[----:B--23--:R-:W-:Y:S05]  /*15280*/  WARPSYNC.COLLECTIVE R15, `(.L_x_2408) ;  /* 0x000000000f0c7348 */ /* 0x00cfea0003c00000 */
[----:B------:R-:W-:Y:S02]  /*15290*/  ELECT P6, UR62, PT ;  /* 0x00000000003e782f */ /* 0x000fe400038c0000 */
[----:B------:R-:W-:Y:S01]  /*152a0*/  MOV R14, UR62 ;  /* 0x0000003e000e7c02 */ /* 0x000fe20008000f00 */
[----:B--23--:R-:W-:Y:S10]  /*152b0*/  ENDCOLLECTIVE ;  /* 0x000000000000791b */ /* 0x00cff40003800000 */
.L_x_2408:
[----:B------:R-:W-:Y:S05]  /*152c0*/  BSYNC B0 ;  /* 0x0000000000007941 */ /* 0x000fea0003800000 */
.L_x_2407:
[----:B------:R-:W-:Y:S05]  /*152d0*/  BRA `(.L_x_2409) ;  /* 0xffffffac00387947 */ /* 0x000fea000383ffff */
.L_x_2304:
[----:B0-----:R0:W1:Y:S02]  /*152e0*/  SYNCS.PHASECHK.TRANS64.TRYWAIT P0, [R0+URZ+0x34840], R2 ;  /* 0x03484002000075a7 */ /* 0x001064000800017f */
[----:B-1----:R-:W-:Y:S05]  /*152f0*/  @!P0 NANOSLEEP.SYNCS 0x989680 ;  /* 0x009896800000895d */ /* 0x002fea0003900000 */
[----:B------:R-:W1:Y:S02]  /*15300*/  @!P0 SYNCS.PHASECHK.TRANS64 P0, [R0+URZ+0x34840], R2 ;  /* 0x03484002000085a7 */ /* 0x000e64000800007f */
[----:B-1----:R-:W-:Y:S05]  /*15310*/  @!P0 BRA `(.L_x_2304) ;  /* 0xfffffffc00f08947 */ /* 0x002fea000383ffff */
[----:B------:R-:W-:Y:S05]  /*15320*/  BRA `(.L_x_2410) ;  /* 0xffffffac00987947 */ /* 0x000fea000383ffff */
.L_x_2308:
[----:B------:R-:W2:Y:S01]  /*15330*/  LDL.LU R11, [R1+0x38] ;  /* 0x00003800010b7983 */ /* 0x000ea20000300800 */
[----:B------:R-:W-:Y:S01]  /*15340*/  IMAD.MOV.U32 R13, RZ, RZ, R3 ;  /* 0x000000ffff0d7224 */ /* 0x000fe200078e0003 */
[----:B------:R-:W-:Y:S01]  /*15350*/  MOV R12, RZ ;  /* 0x000000ff000c7202 */ /* 0x000fe20000000f00 */
[----:B------:R-:W-:Y:S01]  /*15360*/  IMAD.MOV.U32 R15, RZ, RZ, -0x1 ;  /* 0xffffffffff0f7424 */ /* 0x000fe200078e00ff */
[----:B------:R-:W-:-:S04]  /*15370*/  LOP3.LUT R5, R5, 0x7f, RZ, 0xc0, !PT ;  /* 0x0000007f05057812 */ /* 0x000fc800078ec0ff */
[----:B------:R-:W-:-:S05]  /*15380*/  SHF.R.U32.HI R5, RZ, 0x3, R5 ;  /* 0x00000003ff057819 */ /* 0x000fca0000011605 */
[----:B------:R-:W-:-:S04]  /*15390*/  IMAD R2, R9, 0x80, R5 ;  /* 0x0000008009027824 */ /* 0x000fc800078e0205 */
[----:B------:R-:W-:Y:S02]  /*153a0*/  VIADD R5, R2, 0x10 ;  /* 0x0000001002057836 */ /* 0x000fe40000000000 */
[----:B--2---:R-:W-:Y:S02]  /*153b0*/  IMAD R0, R11, R7, RZ ;  /* 0x000000070b007224 */ /* 0x004fe400078e02ff */
[----:B------:R-:W-:-:S03]  /*153c0*/  IMAD.MOV.U32 R11, RZ, RZ, 0x181f ;  /* 0x0000181fff0b7424 */ /* 0x000fc600078e00ff */
[----:B------:R-:W-:-:S13]  /*153d0*/  ISETP.GE.AND P3, PT, R2, R0, PT ;  /* 0x000000000200720c */ /* 0x000fda0003f66270 */
[----:B-----5:R-:W-:Y:S05]  /*153e0*/  WARPSYNC.COLLECTIVE R15, `(.L_x_2411) ;  /* 0x000000000f087348 */ /* 0x020fea0003c00000 */
[----:B------:R0:W1:Y:S02]  /*153f0*/  SHFL.IDX P6, R14, R13, R12, R11 ;  /* 0x0000000c0d0e7389 */ /* 0x00006400000c000b */
[----:B01---5:R-:W-:Y:S01]  /*15400*/  ENDCOLLECTIVE ;  /* 0x000000000000791b */ /* 0x023fe20003800000 */
.L_x_2411:
[----:B------:R-:W-:Y:S02]  /*15410*/  IMAD.MOV.U32 R13, RZ, RZ, R4 ;  /* 0x000000ffff0d7224 */ /* 0x000fe400078e0004 */
[----:B------:R-:W-:-:S07]  /*15420*/  IMAD.MOV.U32 R6, RZ, RZ, R14 ;  /* 0x000000ffff067224 */ /* 0x000fce00078e000e */
[----:B------:R-:W-:Y:S05]  /*15430*/  WARPSYNC.COLLECTIVE R15, `(.L_x_2412) ;  /* 0x000000000f087348 */ /* 0x000fea0003c00000 */
[----:B------:R0:W1:Y:S02]  /*15440*/  SHFL.IDX P6, R14, R13, R12, R11 ;  /* 0x0000000c0d0e7389 */ /* 0x00006400000c000b */
[----:B01----:R-:W-:Y:S01]  /*15450*/  ENDCOLLECTIVE ;  /* 0x000000000000791b */ /* 0x003fe20003800000 */
.L_x_2412:
[----:B------:R-:W-:Y:S02]  /*15460*/  IMAD.MOV.U32 R13, RZ, RZ, R3 ;  /* 0x000000ffff0d7224 */ /* 0x000fe400078e0003 */
[----:B------:R-:W-:Y:S02]  /*15470*/  IMAD.MOV.U32 R12, RZ, RZ, 0x1 ;  /* 0x00000001ff0c7424 */ /* 0x000fe400078e00ff */
[----:B------:R-:W-:-:S07]  /*15480*/  IMAD.MOV.U32 R7, RZ, RZ, R14 ;  /* 0x000000ffff077224 */ /* 0x000fce00078e000e */
[----:B------:R-:W-:Y:S05]  /*15490*/  WARPSYNC.COLLECTIVE R15, `(.L_x_2413) ;  /* 0x000000000f087348 */ /* 0x000fea0003c00000 */
[----:B------:R0:W1:Y:S02]  /*154a0*/  SHFL.IDX P6, R14, R13, R12, R11 ;  /* 0x0000000c0d0e7389 */ /* 0x00006400000c000b */
[----:B01----:R-:W-:Y:S01]  /*154b0*/  ENDCOLLECTIVE ;  /* 0x000000000000791b */ /* 0x003fe20003800000 */
.L_x_2413:
[----:B------:R-:W-:-:S05]  /*154c0*/  @!P3 LEA R7, P5, R8, R7, 0x1 ;  /* 0x000000070807b211 */ /* 0x000fca00078a08ff */
[----:B------:R-:W-:-:S05]  /*154d0*/  @!P3 IMAD.X R6, RZ, RZ, R6, P5 ;  /* 0x000000ffff06b224 */ /* 0x000fca00028e0606 */
[----:B------:R-:W-:Y:S01]  /*154e0*/  @!P3 LOP3.LUT R7, R7, R6, RZ, 0x3c, !PT ;  /* 0x000000060707b212 */ /* 0x000fe200078e3cff */
[----:B------:R-:W-:-:S03]  /*154f0*/  IMAD.MOV.U32 R13, RZ, RZ, R4 ;  /* 0x000000ffff0d7224 */ /* 0x000fc600078e0004 */
[----:B------:R-:W-:-:S04]  /*15500*/  @!P3 LOP3.LUT R6, R7, R6, RZ, 0x3c, !PT ;  /* 0x000000060706b212 */ /* 0x000fc800078e3cff */
[----:B------:R-:W-:Y:S01]  /*15510*/  @!P3 LOP3.LUT R7, R7, R6, RZ, 0x3c, !PT ;  /* 0x000000060707b212 */ /* 0x000fe200078e3cff */
[----:B------:R-:W-:-:S07]  /*15520*/  IMAD.MOV.U32 R9, RZ, RZ, R14 ;  /* 0x000000ffff097224 */ /* 0x000fce00078e000e */
[----:B------:R-:W-:Y:S05]  /*15530*/  WARPSYNC.COLLECTIVE R15, `(.L_x_2414) ;  /* 0x000000000f087348 */ /* 0x000fea0003c00000 */
[----:B------:R0:W1:Y:S02]  /*15540*/  SHFL.IDX P6, R14, R13, R12, R11 ;  /* 0x0000000c0d0e7389 */ /* 0x00006400000c000b */
[----:B01----:R-:W-:Y:S01]  /*15550*/  ENDCOLLECTIVE ;  /* 0x000000000000791b */ /* 0x003fe20003800000 */
.L_x_2414:
[----:B------:R-:W-:Y:S01]  /*15560*/  @!PT LDS RZ, [RZ] ;  /* 0x00000000fffff984 */ /* 0x000fe20000000800 */
[----:B------:R-:W-:Y:S01]  /*15570*/  @!PT LDS RZ, [RZ] ;  /* 0x00000000fffff984 */ /* 0x000fe20000000800 */
[----:B------:R-:W-:Y:S01]  /*15580*/  @!PT LDS RZ, [RZ] ;  /* 0x00000000fffff984 */ /* 0x000fe20000000800 */
[----:B------:R0:W-:Y:S04]  /*15590*/  @!P3 LDGSTS.E.BYPASS.LTC128B.128 [R10+0x10400], desc[UR56][R6.64], !P2 ;  /* 0x10400000060abfae */ /* 0x0001e8000d101d78 */
[----:B------:R0:W-:Y:S04]  /*155a0*/  @!P3 LDGSTS.E.BYPASS.LTC128B.128 [R10+0x14400], desc[UR56][R6.64+0x80], !P1 ;  /* 0x14400080060abfae */ /* 0x0001e8000c901d78 */
[----:B------:R0:W-:Y:S01]  /*155b0*/  @!P3 LDGSTS.E.BYPASS.LTC128B.128 [R10+0x18400], desc[UR56][R6.64+0x100], !P0 ;  /* 0x18400100060abfae */ /* 0x0001e2000c101d78 */
[----:B------:R-:W-:Y:S01]  /*155c0*/  ISETP.GE.AND P3, PT, R5, R0, PT ;  /* 0x000000000500720c */ /* 0x000fe20003f66270 */
[----:B------:R-:W-:-:S02]  /*155d0*/  IMAD.MOV.U32 R13, RZ, RZ, R3 ;  /* 0x000000ffff0d7224 */ /* 0x000fc400078e0003 */
[----:B------:R-:W-:Y:S02]  /*155e0*/  IMAD.MOV.U32 R12, RZ, RZ, 0x2 ;  /* 0x00000002ff0c7424 */ /* 0x000fe400078e00ff */
[----:B------:R-:W-:-:S08]  /*155f0*/  IMAD.MOV.U32 R5, RZ, RZ, R14 ;  /* 0x000000ffff057224 */ /* 0x000fd000078e000e */
[----:B0-----:R-:W-:Y:S05]  /*15600*/  WARPSYNC.COLLECTIVE R15, `(.L_x_2415) ;  /* 0x000000000f087348 */ /* 0x001fea0003c00000 */
[----:B------:R1:W2:Y:S02]  /*15610*/  SHFL.IDX P6, R14, R13, R12, R11 ;  /* 0x0000000c0d0e7389 */ /* 0x0002a400000c000b */
[----:B012---:R-:W-:Y:S01]  /*15620*/  ENDCOLLECTIVE ;  /* 0x000000000000791b */ /* 0x007fe20003800000 */
.L_x_2415:
[----:B------:R-:W-:-:S05]  /*15630*/  @!P3 LEA R8, P5, R8, R5, 0x1 ;  /* 0x000000050808b211 */ /* 0x000fca00078a08ff */
[----:B------:R-:W-:Y:S02]  /*15640*/  @!P3 IMAD.X R5, RZ, RZ, R9, P5 ;  /* 0x000000ffff05b224 */ /* 0x000fe400028e0609 */
[----:B------:R-:W0:Y:S01]  /*15650*/  S2R R9, SR_TID.X ;  /* 0x0000000000097919 */ /* 0x000e220000002100 */
[----:B------:R-:W-:Y:S02]  /*15660*/  @!P3 IMAD.MOV.U32 R6, RZ, RZ, R8 ;  /* 0x000000ffff06b224 */ /* 0x000fe400078e0008 */
[----:B------:R-:W-:Y:S02]  /*15670*/  @!P3 IMAD.MOV.U32 R7, RZ, RZ, R5 ;  /* 0x000000ffff07b224 */ /* 0x000fe400078e0005 */
[----:B------:R-:W-:Y:S02]  /*15680*/  IMAD.MOV.U32 R13, RZ, RZ, R4 ;  /* 0x000000ffff0d7224 */ /* 0x000fe400078e0004 */
[----:B------:R-:W-:Y:S01]  /*15690*/  VIADD R5, R2, 0x20 ;  /* 0x0000002002057836 */ /* 0x000fe20000000000 */
[----:B------:R-:W-:Y:S01]  /*156a0*/  @!PT LDS RZ, [RZ] ;  /* 0x00000000fffff984 */ /* 0x000fe20000000800 */
[----:B------:R-:W-:Y:S01]  /*156b0*/  @!PT LDS RZ, [RZ] ;  /* 0x00000000fffff984 */ /* 0x000fe20000000800 */
[----:B------:R-:W-:Y:S01]  /*156c0*/  @!PT LDS RZ, [RZ] ;  /* 0x00000000fffff984 */ /* 0x000fe20000000800 */
[----:B------:R1:W-:Y:S04]  /*156d0*/  @!P3 LDGSTS.E.BYPASS.LTC128B.128 [R10+0x10c00], desc[UR56][R6.64], !P2 ;  /* 0x10c00000060abfae */ /* 0x0003e8000d101d78 */
[----:B------:R1:W-:Y:S01]  /*156e0*/  @!P3 LDGSTS.E.BYPASS.LTC128B.128 [R10+0x14c00], desc[UR56][R6.64+0x80], !P1 ;  /* 0x14c00080060abfae */ /* 0x0003e2000c901d78 */
[----:B------:R-:W-:-:S07]  /*156f0*/  IMAD.MOV.U32 R8, RZ, RZ, R14 ;  /* 0x000000ffff087224 */ /* 0x000fce00078e000e */
[----:B01----:R-:W-:Y:S05]  /*15700*/  WARPSYNC.COLLECTIVE R15, `(.L_x_2416) ;  /* 0x000000000f087348 */ /* 0x003fea0003c00000 */
[----:B------:R2:W3:Y:S02]  /*15710*/  SHFL.IDX P6, R14, R13, R12, R11 ;  /* 0x0000000c0d0e7389 */ /* 0x0004e400000c000b */
[----:B0123--:R-:W-:Y:S01]  /*15720*/  ENDCOLLECTIVE ;  /* 0x000000000000791b */ /* 0x00ffe20003800000 */
.L_x_2416:
[----:B------:R-:W-:Y:S01]  /*15730*/  @!PT LDS RZ, [RZ] ;  /* 0x00000000fffff984 */ /* 0x000fe20000000800 */
[----:B------:R-:W-:Y:S01]  /*15740*/  @!PT LDS RZ, [RZ] ;  /* 0x00000000fffff984 */ /* 0x000fe20000000800 */
[----:B------:R-:W-:Y:S01]  /*15750*/  @!PT LDS RZ, [RZ] ;  /* 0x00000000fffff984 */ /* 0x000fe20000000800 */
[----:B------:R0:W-:Y:S01]  /*15760*/  @!P3 LDGSTS.E.BYPASS.LTC128B.128 [R10+0x18c00], desc[UR56][R6.64+0x100], !P0 ;  /* 0x18c00100060abfae */ /* 0x0001e2000c101d78 */
[----:B------:R-:W-:Y:S01]  /*15770*/  ISETP.GE.AND P3, PT, R5, R0, PT ;  /* 0x000000000500720c */ /* 0x000fe20003f66270 */
[----:B------:R-:W-:Y:S02]  /*15780*/  IMAD.MOV.U32 R13, RZ, RZ, R3 ;  /* 0x000000ffff0d7224 */ /* 0x000fe400078e0003 */
[----:B------:R-:W-:Y:S02]  /*15790*/  IMAD.MOV.U32 R12, RZ, RZ, 0x3 ;  /* 0x00000003ff0c7424 */ /* 0x000fe400078e00ff */
[----:B------:R-:W-:-:S05]  /*157a0*/  IMAD.SHL.U32 R9, R9, 0x8, RZ ;  /* 0x0000000809097824 */ /* 0x000fca00078e00ff */
[----:B------:R-:W-:Y:S01]  /*157b0*/  LOP3.LUT R9, R9, 0x38, RZ, 0xc0, !PT ;  /* 0x0000003809097812 */ /* 0x000fe200078ec0ff */
[----:B0-----:R-:W-:-:S07]  /*157c0*/  IMAD.MOV.U32 R5, RZ, RZ, R14 ;  /* 0x000000ffff057224 */ /* 0x001fce00078e000e */
[----:B------:R-:W-:Y:S05]  /*157d0*/  WARPSYNC.COLLECTIVE R15, `(.L_x_2417) ;  /* 0x000000000f087348 */ /* 0x000fea0003c00000 */
[----:B------:R0:W1:Y:S02]  /*157e0*/  SHFL.IDX P6, R14, R13, R12, R11 ;  /* 0x0000000c0d0e7389 */ /* 0x00006400000c000b */
[----:B01----:R-:W-:Y:S01]  /*157f0*/  ENDCOLLECTIVE ;  /* 0x000000000000791b */ /* 0x003fe20003800000 */
.L_x_2417:
[----:B------:R-:W-:-:S05]  /*15800*/  @!P3 LEA R5, P4, R9, R5, 0x1 ;  /* 0x000000050905b211 */ /* 0x000fca00078808ff */
[----:B------:R-:W-:-:S04]  /*15810*/  @!P3 IMAD.X R6, RZ, RZ, R8, P4 ;  /* 0x000000ffff06b224 */ /* 0x000fc800020e0608 */
[----:B------:R-:W-:Y:S02]  /*15820*/  @!P3 IMAD.MOV.U32 R7, RZ, RZ, R6 ;  /* 0x000000ffff07b224 */ /* 0x000fe400078e0006 */
[----:B------:R-:W-:Y:S01]  /*15830*/  @!P3 IMAD.MOV.U32 R6, RZ, RZ, R5 ;  /* 0x000000ffff06b224 */ /* 0x000fe200078e0005 */
[----:B------:R-:W-:Y:S01]  /*15840*/  MOV R13, R4 ;  /* 0x00000004000d7202 */ /* 0x000fe20000000f00 */
[----:B------:R-:W-:-:S03]  /*15850*/  VIADD R5, R2, 0x30 ;  /* 0x0000003002057836 */ /* 0x000fc60000000000 */
        /* <DEDUP_REMOVED lines=11> */
.L_x_2418:
[----:B------:R-:W-:Y:S02]  /*15910*/  IMAD.MOV.U32 R13, RZ, RZ, R3 ;  /* 0x000000ffff0d7224 */ /* 0x000fe400078e0003 */
[----:B------:R-:W-:Y:S02]  /*15920*/  IMAD.MOV.U32 R12, RZ, RZ, 0x4 ;  /* 0x00000004ff0c7424 */ /* 0x000fe400078e00ff */
[----:B------:R-:W-:-:S07]  /*15930*/  IMAD.MOV.U32 R5, RZ, RZ, R14 ;  /* 0x000000ffff057224 */ /* 0x000fce00078e000e */
[----:B------:R-:W-:Y:S05]  /*15940*/  WARPSYNC.COLLECTIVE R15, `(.L_x_2419) ;  /* 0x000000000f087348 */ /* 0x000fea0003c00000 */
[----:B------:R0:W1:Y:S02]  /*15950*/  SHFL.IDX P6, R14, R13, R12, R11 ;  /* 0x0000000c0d0e7389 */ /* 0x00006400000c000b */
[----:B01----:R-:W-:Y:S01]  /*15960*/  ENDCOLLECTIVE ;  /* 0x000000000000791b */ /* 0x003fe20003800000 */
.L_x_2419:
        /* <DEDUP_REMOVED lines=17> */
.L_x_2420:
[----:B------:R-:W-:Y:S02]  /*15a80*/  IMAD.MOV.U32 R13, RZ, RZ, R3 ;  /* 0x000000ffff0d7224 */ /* 0x000fe400078e0003 */
[----:B------:R-:W-:Y:S02]  /*15a90*/  IMAD.MOV.U32 R12, RZ, RZ, 0x5 ;  /* 0x00000005ff0c7424 */ /* 0x000fe400078e00ff */
[----:B------:R-:W-:-:S07]  /*15aa0*/  IMAD.MOV.U32 R5, RZ, RZ, R14 ;  /* 0x000000ffff057224 */ /* 0x000fce00078e000e */
[----:B------:R-:W-:Y:S05]  /*15ab0*/  WARPSYNC.COLLECTIVE R15, `(.L_x_2421) ;  /* 0x000000000f087348 */ /* 0x000fea0003c00000 */
[----:B------:R0:W1:Y:S02]  /*15ac0*/  SHFL.IDX P6, R14, R13, R12, R11 ;  /* 0x0000000c0d0e7389 */ /* 0x00006400000c000b */
[----:B01----:R-:W-:Y:S01]  /*15ad0*/  ENDCOLLECTIVE ;  /* 0x000000000000791b */ /* 0x003fe20003800000 */
.L_x_2421:
        /* <DEDUP_REMOVED lines=17> */
.L_x_2422:
[----:B------:R-:W-:Y:S02]  /*15bf0*/  IMAD.MOV.U32 R13, RZ, RZ, R3 ;  /* 0x000000ffff0d7224 */ /* 0x000fe400078e0003 */
[----:B------:R-:W-:Y:S02]  /*15c00*/  IMAD.MOV.U32 R12, RZ, RZ, 0x6 ;  /* 0x00000006ff0c7424 */ /* 0x000fe400078e00ff */
[----:B------:R-:W-:-:S07]  /*15c10*/  IMAD.MOV.U32 R5, RZ, RZ, R14 ;  /* 0x000000ffff057224 */ /* 0x000fce00078e000e */
[----:B------:R-:W-:Y:S05]  /*15c20*/  WARPSYNC.COLLECTIVE R15, `(.L_x_2423) ;  /* 0x000000000f087348 */ /* 0x000fea0003c00000 */
[----:B------:R0:W1:Y:S02]  /*15c30*/  SHFL.IDX P6, R14, R13, R12, R11 ;  /* 0x0000000c0d0e7389 */ /* 0x00006400000c000b */
[----:B01----:R-:W-:Y:S01]  /*15c40*/  ENDCOLLECTIVE ;  /* 0x000000000000791b */ /* 0x003fe20003800000 */
.L_x_2423:
        /* <DEDUP_REMOVED lines=11> */
[----:B0-----:R-:W-:-:S07]  /*15d00*/  IMAD.MOV.U32 R6, RZ, RZ, R14 ;  /* 0x000000ffff067224 */ /* 0x001fce00078e000e */
[----:B------:R-:W-:Y:S05]  /*15d10*/  WARPSYNC.COLLECTIVE R15, `(.L_x_2424) ;  /* 0x000000000f087348 */ /* 0x000fea0003c00000 */
[----:B------:R0:W1:Y:S02]  /*15d20*/  SHFL.IDX P6, R14, R13, R12, R11 ;  /* 0x0000000c0d0e7389 */ /* 0x00006400000c000b */
[----:B01----:R-:W-:Y:S01]  /*15d30*/  ENDCOLLECTIVE ;  /* 0x000000000000791b */ /* 0x003fe20003800000 */
.L_x_2424:
[----:B------:R-:W-:-:S05]  /*15d40*/  VIADD R7, R2, 0x60 ;  /* 0x0000006002077836 */ /* 0x000fca0000000000 */
[----:B------:R-:W-:Y:S01]  /*15d50*/  ISETP.GE.AND P4, PT, R7, R0, PT ;  /* 0x000000000700720c */ /* 0x000fe20003f86270 */
[----:B------:R-:W-:Y:S02]  /*15d60*/  IMAD.MOV.U32 R13, RZ, RZ, R3 ;  /* 0x000000ffff0d7224 */ /* 0x000fe400078e0003 */
[----:B------:R-:W-:Y:S02]  /*15d70*/  IMAD.MOV.U32 R12, RZ, RZ, 0x7 ;  /* 0x00000007ff0c7424 */ /* 0x000fe400078e00ff */
[----:B------:R-:W-:-:S08]  /*15d80*/  IMAD.MOV.U32 R5, RZ, RZ, R14 ;  /* 0x000000ffff057224 */ /* 0x000fd000078e000e */
[----:B------:R-:W-:Y:S05]  /*15d90*/  WARPSYNC.COLLECTIVE R15, `(.L_x_2425) ;  /* 0x000000000f087348 */ /* 0x000fea0003c00000 */
[----:B------:R0:W1:Y:S02]  /*15da0*/  SHFL.IDX P6, R14, R13, R12, R11 ;  /* 0x0000000c0d0e7389 */ /* 0x00006400000c000b */
[----:B01----:R-:W-:Y:S01]  /*15db0*/  ENDCOLLECTIVE ;  /* 0x000000000000791b */ /* 0x003fe20003800000 */
.L_x_2425:
[----:B------:R-:W-:-:S05]  /*15dc0*/  @!P4 LEA R5, P3, R9, R5, 0x1 ;  /* 0x000000050905c211 */ /* 0x000fca00078608ff */
[----:B------:R-:W-:-:S04]  /*15dd0*/  @!P4 IMAD.X R6, RZ, RZ, R6, P3 ;  /* 0x000000ffff06c224 */ /* 0x000fc800018e0606 */
[----:B------:R-:W-:Y:S01]  /*15de0*/  @!P4 IMAD.MOV.U32 R7, RZ, RZ, R6 ;  /* 0x000000ffff07c224 */ /* 0x000fe200078e0006 */
[----:B------:R-:W-:Y:S01]  /*15df0*/  @!P4 MOV R6, R5 ;  /* 0x000000050006c202 */ /* 0x000fe20000000f00 */
[----:B------:R-:W-:-:S04]  /*15e00*/  IMAD.MOV.U32 R13, RZ, RZ, R4 ;  /* 0x000000ffff0d7224 */ /* 0x000fc800078e0004 */
[----:B------:R-:W-:Y:S01]  /*15e10*/  @!PT LDS RZ, [RZ] ;  /* 0x00000000fffff984 */ /* 0x000fe20000000800 */
[----:B------:R-:W-:Y:S01]  /*15e20*/  @!PT LDS RZ, [RZ] ;  /* 0x00000000fffff984 */ /* 0x000fe20000000800 */
[----:B------:R-:W-:Y:S01]  /*15e30*/  @!PT LDS RZ, [RZ] ;  /* 0x00000000fffff984 */ /* 0x000fe20000000800 */
[----:B------:R0:W-:Y:S04]  /*15e40*/  @!P4 LDGSTS.E.BYPASS.LTC128B.128 [R10+0x13400], desc[UR56][R6.64], !P2 ;  /* 0x13400000060acfae */ /* 0x0001e8000d101d78 */
[----:B------:R0:W-:Y:S01]  /*15e50*/  @!P4 LDGSTS.E.BYPASS.LTC128B.128 [R10+0x17400], desc[UR56][R6.64+0x80], !P1 ;  /* 0x17400080060acfae */ /* 0x0001e2000c901d78 */
[----:B------:R-:W-:-:S07]  /*15e60*/  IMAD.MOV.U32 R5, RZ, RZ, R14 ;  /* 0x000000ffff057224 */ /* 0x000fce00078e000e */
[----:B0-----:R-:W-:Y:S05]  /*15e70*/  WARPSYNC.COLLECTIVE R15, `(.L_x_2426) ;  /* 0x000000000f087348 */ /* 0x001fea0003c00000 */
[----:B------:R1:W2:Y:S02]  /*15e80*/  SHFL.IDX P6, R14, R13, R12, R11 ;  /* 0x0000000c0d0e7389 */ /* 0x0002a400000c000b */
[----:B012---:R-:W-:Y:S01]  /*15e90*/  ENDCOLLECTIVE ;  /* 0x000000000000791b */ /* 0x007fe20003800000 */
.L_x_2426:
[----:B------:R-:W-:Y:S01]  /*15ea0*/  @!PT LDS RZ, [RZ] ;  /* 0x00000000fffff984 */ /* 0x000fe20000000800 */
[----:B------:R-:W-:Y:S01]  /*15eb0*/  @!PT LDS RZ, [RZ] ;  /* 0x00000000fffff984 */ /* 0x000fe20000000800 */
[----:B------:R-:W-:Y:S01]  /*15ec0*/  @!PT LDS RZ, [RZ] ;  /* 0x00000000fffff984 */ /* 0x000fe20000000800 */
[----:B------:R3:W-:Y:S01]  /*15ed0*/  @!P4 LDGSTS.E.BYPASS.LTC128B.128 [R10+0x1b400], desc[UR56][R6.64+0x100], !P0 ;  /* 0x1b400100060acfae */ /* 0x0007e2000c101d78 */
[----:B------:R-:W-:Y:S01]  /*15ee0*/  IMAD.MOV.U32 R3, RZ, RZ, R14 ;  /* 0x000000ffff037224 */ /* 0x000fe200078e000e */
[----:B------:R-:W-:Y:S06]  /*15ef0*/  BRA `(.L_x_2427) ;  /* 0xffffffb0004c7947 */ /* 0x000fec000383ffff */
.L_x_2313:
[----:B0-----:R0:W3:Y:S02]  /*15f00*/  SYNCS.PHASECHK.TRANS64.TRYWAIT P0, [R18+URZ+0x34820], R0 ;  /* 0x03482000120075a7 */ /* 0x0010e4000800017f */
[----:B---3--:R-:W-:Y:S05]  /*15f10*/  @!P0 NANOSLEEP.SYNCS 0x989680 ;  /* 0x009896800000895d */ /* 0x008fea0003900000 */
[----:B------:R-:W3:Y:S02]  /*15f20*/  @!P0 SYNCS.PHASECHK.TRANS64 P0, [R18+URZ+0x34820], R0 ;  /* 0x03482000120085a7 */ /* 0x000ee4000800007f */
[----:B---3--:R-:W-:Y:S05]  /*15f30*/  @!P0 BRA `(.L_x_2313) ;  /* 0xfffffffc00f08947 */ /* 0x008fea000383ffff */
[----:B------:R-:W-:Y:S05]  /*15f40*/  BRA `(.L_x_2428) ;  /* 0xffffffb000cc7947 */ /* 0x000fea000383ffff */
.L_x_2322:
[----:B-1----:R1:W2:Y:S02]  /*15f50*/  SYNCS.PHASECHK.TRANS64.TRYWAIT P0, [R3+URZ+0x34840], R2 ;  /* 0x03484002030075a7 */ /* 0x0022a4000800017f */
[----:B--2---:R-:W-:Y:S05]  /*15f60*/  @!P0 NANOSLEEP.SYNCS 0x989680 ;  /* 0x009896800000895d */ /* 0x004fea0003900000 */
[----:B------:R-:W2:Y:S02]  /*15f70*/  @!P0 SYNCS.PHASECHK.TRANS64 P0, [R3+URZ+0x34840], R2 ;  /* 0x03484002030085a7 */ /* 0x000ea4000800007f */
[----:B--2---:R-:W-:Y:S05]  /*15f80*/  @!P0 BRA `(.L_x_2322) ;  /* 0xfffffffc00f08947 */ /* 0x004fea000383ffff */
[----:B------:R-:W-:Y:S05]  /*15f90*/  BRA `(.L_x_2429) ;  /* 0xffffffb400a87947 */ /* 0x000fea000383ffff */
.L_x_2329:
[----:B-1----:R1:W2:Y:S02]  /*15fa0*/  SYNCS.PHASECHK.TRANS64.TRYWAIT P0, [R3+URZ+0x60], R2 ;  /* 0x00006002030075a7 */ /* 0x0022a4000800017f */
[----:B--2---:R-:W-:Y:S05]  /*15fb0*/  @!P0 NANOSLEEP.SYNCS 0x989680 ;  /* 0x009896800000895d */ /* 0x004fea0003900000 */
[----:B------:R-:W2:Y:S02]  /*15fc0*/  @!P0 SYNCS.PHASECHK.TRANS64 P0, [R3+URZ+0x60], R2 ;  /* 0x00006002030085a7 */ /* 0x000ea4000800007f */
[----:B--2---:R-:W-:Y:S05]  /*15fd0*/  @!P0 BRA `(.L_x_2329) ;  /* 0xfffffffc00f08947 */ /* 0x004fea000383ffff */
[----:B------:R-:W-:Y:S05]  /*15fe0*/  BRA `(.L_x_2430) ;  /* 0xffffffb800b87947 */ /* 0x000fea000383ffff */
.L_x_2338:
[----:B-1----:R1:W2:Y:S02]  /*15ff0*/  SYNCS.PHASECHK.TRANS64.TRYWAIT P0, [R3+URZ+0x34840], R2 ;  /* 0x03484002030075a7 */ /* 0x0022a4000800017f */
[----:B--2---:R-:W-:Y:S05]  /*16000*/  @!P0 NANOSLEEP.SYNCS 0x989680 ;  /* 0x009896800000895d */ /* 0x004fea0003900000 */
[----:B------:R-:W2:Y:S02]  /*16010*/  @!P0 SYNCS.PHASECHK.TRANS64 P0, [R3+URZ+0x34840], R2 ;  /* 0x03484002030085a7 */ /* 0x000ea4000800007f */
[----:B--2---:R-:W-:Y:S05]  /*16020*/  @!P0 BRA `(.L_x_2338) ;  /* 0xfffffffc00f08947 */ /* 0x004fea000383ffff */
[----:B------:R-:W-:Y:S05]  /*16030*/  BRA `(.L_x_2431) ;  /* 0xffffffc000487947 */ /* 0x000fea000383ffff */
.L_x_2345:
[----:B0-----:R0:W1:Y:S02]  /*16040*/  SYNCS.PHASECHK.TRANS64.TRYWAIT P0, [R2+URZ+0x60], R3 ;  /* 0x00006003020075a7 */ /* 0x001064000800017f */
[----:B-1----:R-:W-:Y:S05]  /*16050*/  @!P0 NANOSLEEP.SYNCS 0x989680 ;  /* 0x009896800000895d */ /* 0x002fea0003900000 */
[----:B------:R-:W1:Y:S02]  /*16060*/  @!P0 SYNCS.PHASECHK.TRANS64 P0, [R2+URZ+0x60], R3 ;  /* 0x00006003020085a7 */ /* 0x000e64000800007f */
[----:B-1----:R-:W-:Y:S05]  /*16070*/  @!P0 BRA `(.L_x_2345) ;  /* 0xfffffffc00f08947 */ /* 0x002fea000383ffff */
[----:B------:R-:W-:Y:S05]  /*16080*/  BRA `(.L_x_2432) ;  /* 0xffffffc400587947 */ /* 0x000fea000383ffff */
.L_x_2354:
[----:B--2---:R2:W3:Y:S02]  /*16090*/  SYNCS.PHASECHK.TRANS64.TRYWAIT P0, [R2+URZ+0x34840], R3 ;  /* 0x03484003020075a7 */ /* 0x0044e4000800017f */
[----:B---3--:R-:W-:Y:S05]  /*160a0*/  @!P0 NANOSLEEP.SYNCS 0x989680 ;  /* 0x009896800000895d */ /* 0x008fea0003900000 */
[----:B------:R-:W3:Y:S02]  /*160b0*/  @!P0 SYNCS.PHASECHK.TRANS64 P0, [R2+URZ+0x34840], R3 ;  /* 0x03484003020085a7 */ /* 0x000ee4000800007f */
[----:B---3--:R-:W-:Y:S05]  /*160c0*/  @!P0 BRA `(.L_x_2354) ;  /* 0xfffffffc00f08947 */ /* 0x008fea000383ffff */
[----:B------:R-:W-:Y:S05]  /*160d0*/  BRA `(.L_x_2433) ;  /* 0xffffffc800b87947 */ /* 0x000fea000383ffff */
.L_x_2361:
[----:B0-----:R0:W1:Y:S02]  /*160e0*/  SYNCS.PHASECHK.TRANS64.TRYWAIT P0, [R2+URZ+0x60], R5 ;  /* 0x00006005020075a7 */ /* 0x001064000800017f */
[----:B-1----:R-:W-:Y:S05]  /*160f0*/  @!P0 NANOSLEEP.SYNCS 0x989680 ;  /* 0x009896800000895d */ /* 0x002fea0003900000 */
[----:B------:R-:W1:Y:S02]  /*16100*/  @!P0 SYNCS.PHASECHK.TRANS64 P0, [R2+URZ+0x60], R5 ;  /* 0x00006005020085a7 */ /* 0x000e64000800007f */
[----:B-1----:R-:W-:Y:S05]  /*16110*/  @!P0 BRA `(.L_x_2361) ;  /* 0xfffffffc00f08947 */ /* 0x002fea000383ffff */
[----:B------:R-:W-:Y:S05]  /*16120*/  BRA `(.L_x_2434) ;  /* 0xffffffcc00c87947 */ /* 0x000fea000383ffff */
.L_x_2372:
[----:B--2---:R2:W3:Y:S02]  /*16130*/  SYNCS.PHASECHK.TRANS64.TRYWAIT P0, [R0+URZ+0x34860], R2 ;  /* 0x03486002000075a7 */ /* 0x0044e4000800017f */
[----:B---3--:R-:W-:Y:S05]  /*16140*/  @!P0 NANOSLEEP.SYNCS 0x989680 ;  /* 0x009896800000895d */ /* 0x008fea0003900000 */
[----:B------:R-:W3:Y:S02]  /*16150*/  @!P0 SYNCS.PHASECHK.TRANS64 P0, [R0+URZ+0x34860], R2 ;  /* 0x03486002000085a7 */ /* 0x000ee4000800007f */
[----:B---3--:R-:W-:Y:S05]  /*16160*/  @!P0 BRA `(.L_x_2372) ;  /* 0xfffffffc00f08947 */ /* 0x008fea000383ffff */
[----:B------:R-:W-:Y:S05]  /*16170*/  BRA `(.L_x_2435) ;  /* 0xffffffd400147947 */ /* 0x000fea000383ffff */
.L_x_2379:
[----:B------:R-:W2:Y:S01]  /*16180*/  LDL R0, [R1] ;  /* 0x0000000001007983 */ /* 0x000ea20000100800 */
[----:B------:R-:W-:Y:S01]  /*16190*/  BSSY B0, `(.L_x_2436) ;  /* 0x0000008000007945 */ /* 0x000fe20003800000 */
[----:B0-----:R-:W-:Y:S02]  /*161a0*/  IMAD.MOV.U32 R12, RZ, RZ, RZ ;  /* 0x000000ffff0c7224 */ /* 0x001fe400078e00ff */
[----:B------:R-:W-:Y:S02]  /*161b0*/  IMAD.MOV.U32 R11, RZ, RZ, 0x1f ;  /* 0x0000001fff0b7424 */ /* 0x000fe400078e00ff */
[----:B------:R-:W-:Y:S02]  /*161c0*/  IMAD.MOV.U32 R15, RZ, RZ, -0x1 ;  /* 0xffffffffff0f7424 */ /* 0x000fe400078e00ff */
[----:B--2---:R-:W-:-:S07]  /*161d0*/  IMAD.MOV.U32 R13, RZ, RZ, R0 ;  /* 0x000000ffff0d7224 */ /* 0x004fce00078e0000 */
[----:B-1-3--:R-:W-:Y:S05]  /*161e0*/  WARPSYNC.COLLECTIVE R15, `(.L_x_2437) ;  /* 0x000000000f087348 */ /* 0x00afea0003c00000 */
[----:B------:R0:W2:Y:S02]  /*161f0*/  SHFL.IDX P6, R14, R13, R12, R11 ;  /* 0x0000000c0d0e7389 */ /* 0x0000a400000c000b */
[----:B0123--:R-:W-:Y:S01]  /*16200*/  ENDCOLLECTIVE ;  /* 0x000000000000791b */ /* 0x00ffe20003800000 */
.L_x_2437:
[----:B------:R-:W-:Y:S05]  /*16210*/  BSYNC B0 ;  /* 0x0000000000007941 */ /* 0x000fea0003800000 */
.L_x_2436:
        /* <DEDUP_REMOVED lines=9> */
.L_x_2438:
        /* <DEDUP_REMOVED lines=11> */
[----:B------:R-:W-:Y:S02]  /*16360*/  CS2R R6, SRZ ;  /* 0x0000000000067805 */ /* 0x000fe4000001ff00 */
[C---:B------:R-:W-:Y:S02]  /*16370*/  ISETP.GE.U32.AND P2, PT, R10.reuse, 0x2, PT ;  /* 0x000000020a00780c */ /* 0x040fe40003f46070 */
[C---:B------:R-:W-:Y:S02]  /*16380*/  ISETP.GE.U32.AND P3, PT, R10.reuse, 0x4, PT ;  /* 0x000000040a00780c */ /* 0x040fe40003f66070 */
[C---:B------:R-:W-:Y:S02]  /*16390*/  ISETP.GE.U32.AND P4, PT, R10.reuse, 0x8, PT ;  /* 0x000000080a00780c */ /* 0x040fe40003f86070 */
[----:B------:R-:W-:Y:S01]  /*163a0*/  ISETP.GE.U32.AND P5, PT, R10, 0x10, PT ;  /* 0x000000100a00780c */ /* 0x000fe20003fa6070 */
        /* <DEDUP_REMOVED lines=9> */
.L_x_2439:
        /* <DEDUP_REMOVED lines=8> */
.L_x_2440:
        /* <DEDUP_REMOVED lines=8> */
.L_x_2441:
        /* <DEDUP_REMOVED lines=8> */
.L_x_2442:
        /* <DEDUP_REMOVED lines=8> */
.L_x_2443:
        /* <DEDUP_REMOVED lines=9> */
.L_x_2444:
[----:B------:R-:W-:Y:S01]  /*166d0*/  IMAD.MOV.U32 R9, RZ, RZ, R14 ;  /* 0x000000ffff097224 */ /* 0x000fe200078e000e */
[----:B------:R-:W-:Y:S06]  /*166e0*/  BRA `(.L_x_2445) ;  /* 0xffffffd400887947 */ /* 0x000fec000383ffff */
.L_x_2382:
        /* <DEDUP_REMOVED lines=8> */
.L_x_2447:
[----:B------:R-:W-:Y:S05]  /*16770*/  BSYNC B0 ;  /* 0x0000000000007941 */ /* 0x000fea0003800000 */
.L_x_2446:
        /* <DEDUP_REMOVED lines=10> */
.L_x_2448:
        /* <DEDUP_REMOVED lines=8> */
.L_x_2449:
        /* <DEDUP_REMOVED lines=8> */
.L_x_2450:
[----:B------:R-:W-:Y:S01]  /*16920*/  IMAD.MOV.U32 R12, RZ, RZ, 0x10 ;  /* 0x00000010ff0c7424 */ /* 0x000fe200078e00ff */
[----:B------:R-:W-:-:S04]  /*16930*/  MOV R3, R14 ;  /* 0x0000000e00037202 */ /* 0x000fc80000000f00 */
[----:B------:R-:W-:-:S05]  /*16940*/  SEL R3, R3, RZ, P4 ;  /* 0x000000ff03037207 */ /* 0x000fca0002000000 */
[----:B------:R-:W-:-:S04]  /*16950*/  IMAD.IADD R2, R2, 0x1, R3 ;  /* 0x0000000102027824 */ /* 0x000fc800078e0203 */
[----:B------:R-:W-:-:S07]  /*16960*/  IMAD.MOV.U32 R13, RZ, RZ, R2 ;  /* 0x000000ffff0d7224 */ /* 0x000fce00078e0002 */
[----:B------:R-:W-:Y:S05]  /*16970*/  WARPSYNC.COLLECTIVE R15, `(.L_x_2451) ;  /* 0x000000000f087348 */ /* 0x000fea0003c00000 */
[----:B------:R0:W1:Y:S02]  /*16980*/  SHFL.UP P6, R14, R13, R12, R11 ;  /* 0x0400000c0d0e7389 */ /* 0x00006400000c000b */
[----:B01----:R-:W-:Y:S01]  /*16990*/  ENDCOLLECTIVE ;  /* 0x000000000000791b */ /* 0x003fe20003800000 */
.L_x_2451:
        /* <DEDUP_REMOVED lines=9> */
.L_x_2452:
[----:B------:R-:W-:Y:S01]  /*16a30*/  IMAD.MOV.U32 R9, RZ, RZ, R14 ;  /* 0x000000ffff097224 */ /* 0x000fe200078e000e */
[----:B------:R-:W-:Y:S06]  /*16a40*/  BRA `(.L_x_2453) ;  /* 0xffffffd4005c7947 */ /* 0x000fec000383ffff */
.L_x_2384:
[----:B------:R-:W-:Y:S01]  /*16a50*/  BSSY B0, `(.L_x_2454) ;  /* 0x0000006000007945 */ /* 0x000fe20003800000 */
[----:B------:R-:W-:Y:S01]  /*16a60*/  PLOP3.LUT P6, PT, P6, PT, PT, 0x8, 0x0 ;  /* 0x000000000000781c */ /* 0x000fe200037ce170 */
[----:B------:R-:W-:-:S12]  /*16a70*/  IMAD.MOV.U32 R15, RZ, RZ, -0x1 ;  /* 0xffffffffff0f7424 */ /* 0x000fd800078e00ff */
[----:B0-----:R-:W-:Y:S05]  /*16a80*/  WARPSYNC.COLLECTIVE R15, `(.L_x_2455) ;  /* 0x000000000f087348 */ /* 0x001fea0003c00000 */
[----:B------:R-:W-:Y:S01]  /*16a90*/  VOTE.ANY R14, PT, P6 ;  /* 0x00000000000e7806 */ /* 0x000fe200030e0100 */
[----:B0-----:R-:W-:Y:S06]  /*16aa0*/  ENDCOLLECTIVE ;  /* 0x000000000000791b */ /* 0x001fec0003800000 */
.L_x_2455:
[----:B------:R-:W-:Y:S05]  /*16ab0*/  BSYNC B0 ;  /* 0x0000000000007941 */ /* 0x000fea0003800000 */
.L_x_2454:
        /* <DEDUP_REMOVED lines=10> */
.L_x_2456:
[----:B------:R-:W-:Y:S02]  /*16b60*/  IMAD.MOV.U32 R13, RZ, RZ, R7 ;  /* 0x000000ffff0d7224 */ /* 0x000fe400078e0007 */
[----:B------:R-:W-:-:S07]  /*16b70*/  IMAD.MOV.U32 R0, RZ, RZ, R14 ;  /* 0x000000ffff007224 */ /* 0x000fce00078e000e */
[----:B------:R-:W-:Y:S05]  /*16b80*/  WARPSYNC.COLLECTIVE R15, `(.L_x_2457) ;  /* 0x000000000f087348 */ /* 0x000fea0003c00000 */
[----:B------:R0:W1:Y:S02]  /*16b90*/  SHFL.IDX P6, R14, R13, R12, R11 ;  /* 0x0000000c0d0e7389 */ /* 0x00006400000c000b */
[----:B01----:R-:W-:Y:S01]  /*16ba0*/  ENDCOLLECTIVE ;  /* 0x000000000000791b */ /* 0x003fe20003800000 */
.L_x_2457:
[----:B------:R-:W-:Y:S02]  /*16bb0*/  IMAD.MOV.U32 R7, RZ, RZ, R14 ;  /* 0x000000ffff077224 */ /* 0x000fe400078e000e */
[----:B------:R-:W-:-:S05]  /*16bc0*/  IMAD.IADD R6, R10, 0x1, R16 ;  /* 0x000000010a067824 */ /* 0x000fca00078e0210 */
[----:B------:R0:W-:Y:S01]  /*16bd0*/  STL [R1+0xc], R6 ;  /* 0x00000c0601007387 */ /* 0x0001e20000100800 */
[----:B------:R-:W-:Y:S05]  /*16be0*/  BRA `(.L_x_2458) ;  /* 0xffffffd4003c7947 */ /* 0x000fea000383ffff */
.L_x_2386:
        /* <DEDUP_REMOVED lines=8> */
.L_x_2460:
[----:B------:R-:W-:Y:S05]  /*16c70*/  BSYNC B0 ;  /* 0x0000000000007941 */ /* 0x000fea0003800000 */
.L_x_2459:
[----:B------:R-:W-:Y:S01]  /*16c80*/  IMAD.MOV.U32 R2, RZ, RZ, R14 ;  /* 0x000000ffff027224 */ /* 0x000fe200078e000e */
[----:B------:R-:W-:Y:S06]  /*16c90*/  BRA `(.L_x_2461) ;  /* 0xffffffd400287947 */ /* 0x000fec000383ffff */
.L_x_2392:
[----:B0-----:R0:W1:Y:S02]  /*16ca0*/  SYNCS.PHASECHK.TRANS64.TRYWAIT P0, [R0+URZ+0x34820], R3 ;  /* 0x03482003000075a7 */ /* 0x001064000800017f */
[----:B-1----:R-:W-:Y:S05]  /*16cb0*/  @!P0 NANOSLEEP.SYNCS 0x989680 ;  /* 0x009896800000895d */ /* 0x002fea0003900000 */
[----:B------:R-:W1:Y:S02]  /*16cc0*/  @!P0 SYNCS.PHASECHK.TRANS64 P0, [R0+URZ+0x34820], R3 ;  /* 0x03482003000085a7 */ /* 0x000e64000800007f */
[----:B-1----:R-:W-:Y:S05]  /*16cd0*/  @!P0 BRA `(.L_x_2392) ;  /* 0xfffffffc00f08947 */ /* 0x002fea000383ffff */
[----:B------:R-:W-:Y:S05]  /*16ce0*/  BRA `(.L_x_2462) ;  /* 0xffffffdc00c87947 */ /* 0x000fea000383ffff */
.L_x_2393:
        /* <DEDUP_REMOVED lines=11> */
.L_x_2464:
[----:B------:R-:W-:Y:S05]  /*16da0*/  BSYNC B0 ;  /* 0x0000000000007941 */ /* 0x000fea0003800000 */
.L_x_2463:
[----:B------:R-:W-:Y:S05]  /*16db0*/  BRA `(.L_x_2465) ;  /* 0xffffffdc00b07947 */ /* 0x000fea000383ffff */
.L_x_2396:
[----:B------:R-:W-:Y:S01]  /*16dc0*/  BSSY B1, `(.L_x_2466) ;  /* 0x0000006000017945 */ /* 0x000fe20003800000 */
[----:B------:R-:W-:-:S07]  /*16dd0*/  IMAD.MOV.U32 R15, RZ, RZ, -0x1 ;  /* 0xffffffffff0f7424 */ /* 0x000fce00078e00ff */
[----:B01----:R-:W-:Y:S05]  /*16de0*/  WARPSYNC.COLLECTIVE R15, `(.L_x_2467) ;  /* 0x000000000f0c7348 */ /* 0x003fea0003c00000 */
[----:B------:R-:W-:Y:S02]  /*16df0*/  ELECT P6, UR62, PT ;  /* 0x00000000003e782f */ /* 0x000fe400038c0000 */
[----:B------:R-:W-:Y:S01]  /*16e00*/  MOV R14, UR62 ;  /* 0x0000003e000e7c02 */ /* 0x000fe20008000f00 */
[----:B01----:R-:W-:Y:S10]  /*16e10*/  ENDCOLLECTIVE ;  /* 0x000000000000791b */ /* 0x003ff40003800000 */
.L_x_2467:
[----:B------:R-:W-:Y:S05]  /*16e20*/  BSYNC B1 ;  /* 0x0000000000017941 */ /* 0x000fea0003800000 */
.L_x_2466:
[----:B------:R-:W-:Y:S05]  /*16e30*/  BRA `(.L_x_2468) ;  /* 0xffffffdc00a87947 */ /* 0x000fea000383ffff */
.L_x_2398:
[----:B0-----:R0:W1:Y:S02]  /*16e40*/  SYNCS.PHASECHK.TRANS64.TRYWAIT P0, [R6+URZ], R5 ;  /* 0x00000005060075a7 */ /* 0x001064000800017f */
[----:B-1----:R-:W-:Y:S05]  /*16e50*/  @!P0 NANOSLEEP.SYNCS 0x989680 ;  /* 0x009896800000895d */ /* 0x002fea0003900000 */
[----:B------:R-:W1:Y:S02]  /*16e60*/  @!P0 SYNCS.PHASECHK.TRANS64 P0, [R6+URZ], R5 ;  /* 0x00000005060085a7 */ /* 0x000e64000800007f */
[----:B-1----:R-:W-:Y:S05]  /*16e70*/  @!P0 BRA `(.L_x_2398) ;  /* 0xfffffffc00f08947 */ /* 0x002fea000383ffff */
[----:B------:R-:W-:Y:S05]  /*16e80*/  BRA `(.L_x_2469) ;  /* 0xffffffdc00e07947 */ /* 0x000fea000383ffff */
.L_x_2399:
[----:B-1----:R1:W2:Y:S02]  /*16e90*/  SYNCS.PHASECHK.TRANS64.TRYWAIT P0, [R7+URZ], R2 ;  /* 0x00000002070075a7 */ /* 0x0022a4000800017f */
[----:B--2---:R-:W-:Y:S05]  /*16ea0*/  @!P0 NANOSLEEP.SYNCS 0x989680 ;  /* 0x009896800000895d */ /* 0x004fea0003900000 */
[----:B------:R-:W2:Y:S02]  /*16eb0*/  @!P0 SYNCS.PHASECHK.TRANS64 P0, [R7+URZ], R2 ;  /* 0x00000002070085a7 */ /* 0x000ea4000800007f */
[----:B--2---:R-:W-:Y:S05]  /*16ec0*/  @!P0 BRA `(.L_x_2399) ;  /* 0xfffffffc00f08947 */ /* 0x004fea000383ffff */
[----:B------:R-:W-:Y:S05]  /*16ed0*/  BRA `(.L_x_2470) ;  /* 0xffffffdc00d47947 */ /* 0x000fea000383ffff */
.L_x_2401:
[----:B--2---:R2:W3:Y:S02]  /*16ee0*/  SYNCS.PHASECHK.TRANS64.TRYWAIT P0, [R4+URZ], R5 ;  /* 0x00000005040075a7 */ /* 0x0044e4000800017f */
[----:B---3--:R-:W-:Y:S05]  /*16ef0*/  @!P0 NANOSLEEP.SYNCS 0x989680 ;  /* 0x009896800000895d */ /* 0x008fea0003900000 */
[----:B------:R-:W3:Y:S02]  /*16f00*/  @!P0 SYNCS.PHASECHK.TRANS64 P0, [R4+URZ], R5 ;  /* 0x00000005040085a7 */ /* 0x000ee4000800007f */
[----:B---3--:R-:W-:Y:S05]  /*16f10*/  @!P0 BRA `(.L_x_2401) ;  /* 0xfffffffc00f08947 */ /* 0x008fea000383ffff */
[----:B------:R-:W-:Y:S05]  /*16f20*/  BRA `(.L_x_2471) ;  /* 0xffffffdc00d87947 */ /* 0x000fea000383ffff */
.L_x_2472:
        /* <DEDUP_REMOVED lines=13> */
.L_x_15165:


//--------------------- .text._ZN7cutlass13device_kernelIN5flash11enable_sm90INS1_16FlashAttnFwdSm90INS1_25CollectiveMainloopFwdSm90ILi2EN4cute5tupleIJNS5_1CILi1EEES8_S8_EEENS6_IJNS7_ILi128EEESA_NS7_ILi192EEEEEELi128ENS_10bfloat16_tEfNS_4arch4Sm90ELb1ELb0ELb1ELb1ELb0ELb1ELb0ELb1ELb1ELb1ELb1ELb0EEENS1_21CollectiveEpilogueFwdINS6_IJSA_SA_SA_EEES9_SD_SF_Li256ELb1ELb1ELb1ELb0EEENS1_36VarlenDynamicPersistentTileSchedulerILi128ELi128ELi256ELi128ELb1ELb1ELb1ELb1ELb1ELb1EEEEEEEEEvNT_6ParamsE --------------------------
	.section	.text._ZN7cutlass13device_kernelIN5flash11enable_sm90INS1_16FlashAttnFwdSm90INS1_25CollectiveMainloopFwdSm90ILi2EN4cute5tupleIJNS5_1CILi1EEES8_S8_EEENS6_IJNS7_ILi128EEESA_NS7_ILi192EEEEEELi128ENS_10bfloat16_tEfNS_4arch4Sm90ELb1ELb0ELb1ELb1ELb0ELb1ELb0ELb1ELb1ELb1ELb1ELb0EEENS1_21CollectiveEpilogueFwdINS6_IJSA_SA_SA_EEES9_SD_SF_Li256ELb1ELb1ELb1ELb0EEENS1_36VarlenDynamicPersistentTileSchedulerILi128ELi128ELi256ELi128ELb1ELb1ELb1ELb1ELb1ELb1EEEEEEEEEvNT_6ParamsE,"ax",@progbits
	.align	128
.text._ZN7cutlass13device_kernelIN5flash11enable_sm90INS1_16FlashAttnFwdSm90INS1_25CollectiveMainloopFwdSm90ILi2EN4cute5tupleIJNS5_1CILi1EEES8_S8_EEENS6_IJNS7_ILi128EEESA_NS7_ILi192EEEEEELi128ENS_10bfloat16_tEfNS_4arch4Sm90ELb1ELb0ELb1ELb1ELb0ELb1ELb0ELb1ELb1ELb1ELb1ELb0EEENS1_21CollectiveEpilogueFwdINS6_IJSA_SA_SA_EEES9_SD_SF_Li256ELb1ELb1ELb1ELb0EEENS1_36VarlenDynamicPersistentTileSchedulerILi128ELi128ELi256ELi128ELb1ELb1ELb1ELb1ELb1ELb1EEEEEEEEEvNT_6ParamsE:
        .type           _ZN7cutlass13device_kernelIN5flash11enable_sm90INS1_16FlashAttnFwdSm90INS1_25CollectiveMainloopFwdSm90ILi2EN4cute5tupleIJNS5_1CILi1EEES8_S8_EEENS6_IJNS7_ILi128EEESA_NS7_ILi192EEEEEELi128ENS_10bfloat16_tEfNS_4arch4Sm90ELb1ELb0ELb1ELb1ELb0ELb1ELb0ELb1ELb1ELb1ELb1ELb0EEENS1_21CollectiveEpilogueFwdINS6_IJSA_SA_SA_EEES9_SD_SF_Li256ELb1ELb1ELb1ELb0EEENS1_36VarlenDynamicPersistentTileSchedulerILi128ELi128ELi256ELi128ELb1ELb1ELb1ELb1ELb1ELb1EEEEEEEEEvNT_6ParamsE,@function
        .size           _ZN7cutlass13device_kernelIN5flash11enable_sm90INS1_16FlashAttnFwdSm90INS1_25CollectiveMainloopFwdSm90ILi2EN4cute5tupleIJNS5_1CILi1EEES8_S8_EEENS6_IJNS7_ILi128EEESA_NS7_ILi192EEEEEELi128ENS_10bfloat16_tEfNS_4arch4Sm90ELb1ELb0ELb1ELb1ELb0ELb1ELb0ELb1ELb1ELb1ELb1ELb0EEENS1_21CollectiveEpilogueFwdINS6_IJSA_SA_SA_EEES9_SD_SF_Li256ELb1ELb1ELb1ELb0EEENS1_36VarlenDynamicPersistentTileSchedulerILi128ELi128ELi256ELi128ELb1ELb1ELb1ELb1ELb1ELb1EEEEEEEEEvNT_6ParamsE,(.L_x_15166 - _ZN7cutlass13device_kernelIN5flash11enable_sm90INS1_16FlashAttnFwdSm90INS1_25CollectiveMainloopFwdSm90ILi2EN4cute5tupleIJNS5_1CILi1EEES8_S8_EEENS6_IJNS7_ILi128EEESA_NS7_ILi192EEEEEELi128ENS_10bfloat16_tEfNS_4arch4Sm90ELb1ELb0ELb1ELb1ELb0ELb1ELb0ELb1ELb1ELb1ELb1ELb0EEENS1_21CollectiveEpilogueFwdINS6_IJSA_SA_SA_EEES9_SD_SF_Li256ELb1ELb1ELb1ELb0EEENS1_36VarlenDynamicPersistentTileSchedulerILi128ELi128ELi256ELi128ELb1ELb1ELb1ELb1ELb1ELb1EEEEEEEEEvNT_6ParamsE)
        .other          _ZN7cutlass13device_kernelIN5flash11enable_sm90INS1_16FlashAttnFwdSm90INS1_25CollectiveMainloopFwdSm90ILi2EN4cute5tupleIJNS5_1CILi1EEES8_S8_EEENS6_IJNS7_ILi128EEESA_NS7_ILi192EEEEEELi128ENS_10bfloat16_tEfNS_4arch4Sm90ELb1ELb0ELb1ELb1ELb0ELb1ELb0ELb1ELb1ELb1ELb1ELb0EEENS1_21CollectiveEpilogueFwdINS6_IJSA_SA_SA_EEES9_SD_SF_Li256ELb1ELb1ELb1ELb0EEENS1_36VarlenDynamicPersistentTileSchedulerILi128ELi128ELi256ELi128ELb1ELb1ELb1ELb1ELb1ELb1EEEEEEEEEvNT_6ParamsE,@"STO_CUDA_ENTRY STV_DEFAULT"
_ZN7cutlass13device_kernelIN5flash11enable_sm90INS1_16FlashAttnFwdSm90INS1_25CollectiveMainloopFwdSm90ILi2EN4cute5tupleIJNS5_1CILi1EEES8_S8_EEENS6_IJNS7_ILi128EEESA_NS7_ILi192EEEEEELi128ENS_10bfloat16_tEfNS_4arch4Sm90ELb1ELb0ELb1ELb1ELb0ELb1ELb0ELb1ELb1ELb1ELb1ELb0EEENS1_21CollectiveEpilogueFwdINS6_IJSA_SA_SA_EEES9_SD_SF_Li256ELb1ELb1ELb1ELb0EEENS1_36VarlenDynamicPersistentTileSchedulerILi128ELi128ELi256ELi128ELb1ELb1ELb1ELb1ELb1ELb1EEEEEEEEEvNT_6ParamsE:
        /* <DEDUP_REMOVED lines=24> */
.L_x_2474:
[----:B------:R-:W-:Y:S05]  /*0180*/  BSYNC B0 ;  /* 0x0000000000007941 */ /* 0x000fea0003800000 */
.L_x_2473:
        /* <DEDUP_REMOVED lines=41> */
.L_x_2475:
        /* <DEDUP_REMOVED lines=22> */
.L_x_2476:
        /* <DEDUP_REMOVED lines=18> */
.L_x_2477:
        /* <DEDUP_REMOVED lines=22> */
.L_x_2478:
        /* <DEDUP_REMOVED lines=22> */
.L_x_2479:
        /* <DEDUP_REMOVED lines=10> */
.L_x_2482:
        /* <DEDUP_REMOVED lines=28> */
[----:B------:R-:W-:Y:S02]  /*0bc0*/  LOP3.LUT R5, R3, 0xffffff80, RZ, 0xc0, !PT ;  /* 0xffffff8003057812 */ /* 0x000fe400078ec0ff */
[----:B------:R-:W-:Y:S01]  /*0bd0*/  SHF.R.S32.HI R7, RZ, 0x4, R4 ;  /* 0x00000004ff077819 */ /* 0x000fe20000011404 */
[----:B------:R-:W-:Y:S01]  /*0be0*/  ULOP3.LUT UR5, UR5, 0x1, URZ, 0xfc, !UPT ;  /* 0x0000000105057892 */ /* 0x000fe2000f8efc3f */
[----:B------:R-:W-:Y:S01]  /*0bf0*/  LEA.HI R196, R0, R18, RZ, 0x5 ;  /* 0x0000001200c47211 */ /* 0x000fe200078f28ff */
[----:B------:R-:W-:Y:S01]  /*0c00*/  IMAD.IADD R24, R18, 0x1, -R5 ;  /* 0x0000000112187824 */ /* 0x000fe200078e0a05 */
[----:B------:R-:W-:-:S02]  /*0c10*/  LOP3.LUT R5, R4, 0x3fffff0, RZ, 0xc0, !PT ;  /* 0x03fffff004057812 */ /* 0x000fc400078ec0ff */
[----:B------:R-:W-:Y:S02]  /*0c20*/  LEA.HI R4, R4, R7, RZ, 0x1 ;  /* 0x0000000704047211 */ /* 0x000fe400078f08ff */
[----:B------:R-:W-:Y:S01]  /*0c30*/  SHF.R.S32.HI R6, RZ, 0x1f, R24 ;  /* 0x0000001fff067819 */ /* 0x000fe20000011418 */
[----:B------:R-:W-:Y:S01]  /*0c40*/  IMAD.IADD R5, R18, 0x1, -R5 ;  /* 0x0000000112057824 */ /* 0x000fe200078e0a05 */
[----:B------:R-:W-:Y:S02]  /*0c50*/  SHF.R.S32.HI R196, RZ, 0x5, R196 ;  /* 0x00000005ffc47819 */ /* 0x000fe400000114c4 */
[----:B------:R-:W-:Y:S02]  /*0c60*/  LOP3.LUT R4, R4, 0x1ffffffe, RZ, 0xc0, !PT ;  /* 0x1ffffffe04047812 */ /* 0x000fe400078ec0ff */
[----:B------:R-:W-:Y:S01]  /*0c70*/  LEA.HI R8, R6, R24, RZ, 0x2 ;  /* 0x0000001806087211 */ /* 0x000fe200078f10ff */
[----:B------:R-:W-:Y:S01]  /*0c80*/  IMAD R5, R196, 0x10, R5 ;  /* 0x00000010c4057824 */ /* 0x000fe200078e0205 */
[----:B------:R-:W-:Y:S01]  /*0c90*/  SHF.R.S32.HI R11, RZ, 0x7, R3 ;  /* 0x00000007ff0b7819 */ /* 0x000fe20000011403 */
[----:B------:R-:W-:Y:S01]  /*0ca0*/  IMAD.IADD R4, R7, 0x1, -R4 ;  /* 0x0000000107047824 */ /* 0x000fe200078e0a04 */
[----:B------:R-:W-:-:S02]  /*0cb0*/  SHF.R.S32.HI R9, RZ, 0x2, R8 ;  /* 0x00000002ff097819 */ /* 0x000fc40000011408 */
[----:B------:R-:W-:Y:S01]  /*0cc0*/  SHF.R.S32.HI R10, RZ, 0x1f, R8 ;  /* 0x0000001fff0a7819 */ /* 0x000fe20000011408 */
[----:B------:R-:W-:Y:S01]  /*0cd0*/  IMAD R19, R5, 0x8, R4 ;  /* 0x0000000805137824 */ /* 0x000fe200078e0204 */
[----:B------:R-:W-:Y:S02]  /*0ce0*/  LEA.HI R4, R0, R18, RZ, 0x2 ;  /* 0x0000001200047211 */ /* 0x000fe400078f10ff */
[----:B------:R-:W-:Y:S02]  /*0cf0*/  LEA.HI R10, R10, R9, RZ, 0x3 ;  /* 0x000000090a0a7211 */ /* 0x000fe400078f18ff */
[----:B------:R-:W-:Y:S02]  /*0d00*/  LEA.HI R6, R6, R24, RZ, 0x5 ;  /* 0x0000001806067211 */ /* 0x000fe400078f28ff */
[----:B------:R-:W-:Y:S02]  /*0d10*/  LOP3.LUT R216, R4, 0xfffffffc, RZ, 0xc0, !PT ;  /* 0xfffffffc04d87812 */ /* 0x000fe400078ec0ff */
[----:B------:R-:W-:-:S02]  /*0d20*/  LOP3.LUT R10, R10, 0xfffffff8, RZ, 0xc0, !PT ;  /* 0xfffffff80a0a7812 */ /* 0x000fc400078ec0ff */
[----:B------:R-:W-:Y:S01]  /*0d30*/  LEA.HI R3, R3, R11, RZ, 0x1 ;  /* 0x0000000b03037211 */ /* 0x000fe200078f08ff */
[----:B------:R-:W-:Y:S01]  /*0d40*/  IMAD.IADD R216, R18, 0x1, -R216 ;  /* 0x0000000112d87824 */ /* 0x000fe200078e0ad8 */
[----:B------:R-:W-:Y:S01]  /*0d50*/  SHF.R.S32.HI R5, RZ, 0x5, R6 ;  /* 0x00000005ff057819 */ /* 0x000fe20000011406 */
[----:B------:R-:W-:Y:S01]  /*0d60*/  IMAD.IADD R10, R9, 0x1, -R10 ;  /* 0x00000001090a7824 */ /* 0x000fe200078e0a0a */
[--C-:B------:R-:W-:Y:S01]  /*0d70*/  SHF.R.S32.HI R17, RZ, 0x2, R4.reuse ;  /* 0x00000002ff117819 */ /* 0x100fe20000011404 */
[----:B------:R-:W-:Y:S01]  /*0d80*/  IMAD.SHL.U32 R22, R216, 0x4, RZ ;  /* 0x00000004d8167824 */ /* 0x000fe200078e00ff */
[----:B------:R-:W-:Y:S01]  /*0d90*/  SHF.R.S32.HI R6, RZ, 0x1f, R4 ;  /* 0x0000001fff067819 */ /* 0x000fe20000011404 */
[----:B------:R-:W-:Y:S01]  /*0da0*/  IMAD R10, R5, 0x10, R10 ;  /* 0x00000010050a7824 */ /* 0x000fe200078e020a */
[----:B------:R-:W-:Y:S01]  /*0db0*/  LOP3.LUT R3, R3, 0x3fffffe, RZ, 0xc0, !PT ;  /* 0x03fffffe03037812 */ /* 0x000fe200078ec0ff */
[----:B------:R-:W-:Y:S01]  /*0dc0*/  VIADD R214, R17, 0x40 ;  /* 0x0000004011d67836 */ /* 0x000fe20000000000 */
[----:B------:R-:W-:Y:S01]  /*0dd0*/  LEA.HI R6, R6, R17, RZ, 0x3 ;  /* 0x0000001106067211 */ /* 0x000fe200078f18ff */
[----:B------:R-:W-:Y:S01]  /*0de0*/  VIADD R189, R22, 0x20 ;  /* 0x0000002016bd7836 */ /* 0x000fe20000000000 */
[----:B------:R-:W-:Y:S01]  /*0df0*/  LEA.HI R0, R0, R18, RZ, 0x3 ;  /* 0x0000001200007211 */ /* 0x000fe200078f18ff */
[----:B------:R-:W-:Y:S01]  /*0e00*/  IMAD.IADD R3, R11, 0x1, -R3 ;  /* 0x000000010b037824 */ /* 0x000fe200078e0a03 */
[----:B------:R-:W-:Y:S01]  /*0e10*/  LOP3.LUT R6, R6, 0xfffffff8, RZ, 0xc0, !PT ;  /* 0xfffffff806067812 */ /* 0x000fe200078ec0ff */
[----:B------:R-:W-:Y:S01]  /*0e20*/  IMAD.IADD R185, R22, 0x1, R189 ;  /* 0x0000000116b97824 */ /* 0x000fe200078e02bd */
[----:B------:R-:W-:Y:S01]  /*0e30*/  LOP3.LUT R208, R0, 0xfffffff8, RZ, 0xc0, !PT ;  /* 0xfffffff800d07812 */ /* 0x000fe200078ec0ff */
[----:B------:R-:W-:Y:S01]  /*0e40*/  IMAD R20, R3, 0x40, R10 ;  /* 0x0000004003147824 */ /* 0x000fe200078e020a */
[----:B------:R-:W-:Y:S01]  /*0e50*/  SHF.R.S32.HI R3, RZ, 0x1f, R214 ;  /* 0x0000001fff037819 */ /* 0x000fe200000114d6 */
[----:B------:R-:W-:Y:S01]  /*0e60*/  IMAD.IADD R4, R17, 0x1, -R6 ;  /* 0x0000000111047824 */ /* 0x000fe200078e0a06 */
[----:B------:R-:W-:Y:S01]  /*0e70*/  SHF.R.S32.HI R233, RZ, 0x3, R0 ;  /* 0x00000003ffe97819 */ /* 0x000fe20000011400 */
[----:B------:R-:W-:Y:S01]  /*0e80*/  VIADD R191, R22, 0x40 ;  /* 0x0000004016bf7836 */ /* 0x000fe20000000000 */
[----:B------:R-:W-:Y:S01]  /*0e90*/  STL [R1+0x7c], R20 ;  /* 0x00007c1401007387 */ /* 0x000fe20000100800 */
[----:B------:R-:W-:Y:S01]  /*0ea0*/  LEA.HI R3, R3, R214, RZ, 0x3 ;  /* 0x000000d603037211 */ /* 0x000fe200078f18ff */
[----:B------:R-:W-:Y:S01]  /*0eb0*/  IMAD.SHL.U32 R195, R4, 0x40, RZ ;  /* 0x0000004004c37824 */ /* 0x000fe200078e00ff */
[----:B------:R-:W-:Y:S01]  /*0ec0*/  LOP3.LUT R8, R8, 0x7ffffffc, RZ, 0xc0, !PT ;  /* 0x7ffffffc08087812 */ /* 0x000fe200078ec0ff */
[----:B------:R0:W-:Y:S01]  /*0ed0*/  STL [R1+0x44], R4 ;  /* 0x0000440401007387 */ /* 0x0001e20000100800 */
[--C-:B------:R-:W-:Y:S01]  /*0ee0*/  IMAD.IADD R186, R22, 0x1, R191.reuse ;  /* 0x0000000116ba7824 */ /* 0x100fe200078e02bf */
[----:B------:R-:W-:Y:S01]  /*0ef0*/  SHF.R.S32.HI R237, RZ, 0x1f, R191 ;  /* 0x0000001fffed7819 */ /* 0x000fe200000114bf */
[----:B------:R-:W-:Y:S01]  /*0f00*/  IMAD.SHL.U32 R194, R214, 0x40, RZ ;  /* 0x00000040d6c27824 */ /* 0x000fe200078e00ff */
[----:B------:R-:W-:Y:S01]  /*0f10*/  LOP3.LUT R195, R195, 0x1c0, RZ, 0xc0, !PT ;  /* 0x000001c0c3c37812 */ /* 0x000fe200078ec0ff */
[----:B------:R-:W-:Y:S01]  /*0f20*/  IMAD.SHL.U32 R3, R3, 0x40, RZ ;  /* 0x0000004003037824 */ /* 0x000fe200078e00ff */
[----:B------:R-:W-:Y:S01]  /*0f30*/  SHF.R.S32.HI R5, RZ, 0x1f, R186 ;  /* 0x0000001fff057819 */ /* 0x000fe200000114ba */
[----:B------:R-:W-:Y:S01]  /*0f40*/  IMAD.IADD R208, R18, 0x1, -R208 ;  /* 0x0000000112d07824 */ /* 0x000fe200078e0ad0 */
[----:B------:R-:W-:Y:S01]  /*0f50*/  LOP3.LUT R194, R194, 0x1c0, RZ, 0xc0, !PT ;  /* 0x000001c0c2c27812 */ /* 0x000fe200078ec0ff */
[----:B------:R-:W-:Y:S01]  /*0f60*/  IMAD.U32 R0, RZ, RZ, UR4 ;  /* 0x00000004ff007e24 */ /* 0x000fe2000f8e00ff */
[----:B0-----:R-:W-:Y:S01]  /*0f70*/  SHF.R.S32.HI R4, RZ, 0x1f, R185 ;  /* 0x0000001fff047819 */ /* 0x001fe200000114b9 */
[----:B------:R-:W-:Y:S01]  /*0f80*/  IMAD.SHL.U32 R203, R208, 0x8, RZ ;  /* 0x00000008d0cb7824 */ /* 0x000fe200078e00ff */
[----:B------:R-:W-:Y:S01]  /*0f90*/  LOP3.LUT R198, R3, 0xfffffe00, RZ, 0xc0, !PT ;  /* 0xfffffe0003c67812 */ /* 0x000fe200078ec0ff */
[----:B------:R-:W-:Y:S01]  /*0fa0*/  VIADD R192, R22, 0x30 ;  /* 0x0000003016c07836 */ /* 0x000fe20000000000 */
[-C--:B------:R-:W-:Y:S01]  /*0fb0*/  LEA.HI R234, R4, R185.reuse, RZ, 0x3 ;  /* 0x000000b904ea7211 */ /* 0x080fe200078f18ff */
[----:B------:R-:W-:Y:S01]  /*0fc0*/  IMAD.SHL.U32 R18, R216, 0x8, RZ ;  /* 0x00000008d8127824 */ /* 0x000fe200078e00ff */
[----:B------:R-:W-:Y:S01]  /*0fd0*/  LEA.HI R4, R4, R185, RZ, 0x6 ;  /* 0x000000b904047211 */ /* 0x000fe200078f30ff */
[----:B------:R-:W-:Y:S01]  /*0fe0*/  IMAD.IADD R8, R24, 0x1, -R8 ;  /* 0x0000000118087824 */ /* 0x000fe200078e0a08 */
[-C--:B------:R-:W-:Y:S01]  /*0ff0*/  LEA.HI R235, R5, R186.reuse, RZ, 0x3 ;  /* 0x000000ba05eb7211 */ /* 0x080fe200078f18ff */
[----:B------:R-:W-:Y:S01]  /*1000*/  VIADD R207, R203, 0x40 ;  /* 0x00000040cbcf7836 */ /* 0x000fe20000000000 */
[----:B------:R-:W-:Y:S01]  /*1010*/  SHF.R.U32.HI R21, RZ, 0x3, R194 ;  /* 0x00000003ff157819 */ /* 0x000fe200000116c2 */
[----:B------:R-:W-:Y:S01]  /*1020*/  IMAD.SHL.U32 R3, R4, 0x80, RZ ;  /* 0x0000008004037824 */ /* 0x000fe200078e00ff */
[--C-:B------:R-:W-:Y:S01]  /*1030*/  LOP3.LUT R9, R194, 0x38, R234.reuse, 0xf8, !PT ;  /* 0x00000038c2097812 */ /* 0x100fe200078ef8ea */
[----:B------:R-:W-:Y:S01]  /*1040*/  IMAD.SHL.U32 R204, R8, 0x2, RZ ;  /* 0x0000000208cc7824 */ /* 0x000fe200078e00ff */
[----:B------:R-:W-:Y:S01]  /*1050*/  LEA.HI R6, R5, R186, RZ, 0x6 ;  /* 0x000000ba05067211 */ /* 0x000fe200078f30ff */
[----:B------:R-:W-:Y:S01]  /*1060*/  VIADD R193, R22, 0x50 ;  /* 0x0000005016c17836 */ /* 0x000fe20000000000 */
[----:B------:R-:W-:Y:S01]  /*1070*/  SHF.R.U32.HI R197, RZ, 0x3, R195 ;  /* 0x00000003ffc57819 */ /* 0x000fe200000116c3 */
[----:B------:R-:W-:Y:S01]  /*1080*/  VIADD R231, R204, 0x8 ;  /* 0x00000008cce77836 */ /* 0x000fe20000000000 */
[----:B------:R-:W-:Y:S01]  /*1090*/  LOP3.LUT R4, R195, 0x38, R234, 0xf8, !PT ;  /* 0x00000038c3047812 */ /* 0x000fe200078ef8ea */
[----:B------:R-:W-:Y:S01]  /*10a0*/  IMAD.SHL.U32 R7, R6, 0x80, RZ ;  /* 0x0000008006077824 */ /* 0x000fe200078e00ff */
[----:B------:R-:W-:Y:S01]  /*10b0*/  LOP3.LUT R11, R194, 0x38, R235, 0xf8, !PT ;  /* 0x00000038c20b7812 */ /* 0x000fe200078ef8eb */
[C---:B------:R-:W-:Y:S01]  /*10c0*/  VIADD R230, R204.reuse, 0x10 ;  /* 0x00000010cce67836 */ /* 0x040fe20000000000 */
[----:B------:R-:W-:Y:S01]  /*10d0*/  LOP3.LUT R3, R3, 0xffffe000, RZ, 0xc0, !PT ;  /* 0xffffe00003037812 */ /* 0x000fe200078ec0ff */
[C---:B------:R-:W-:Y:S01]  /*10e0*/  VIADD R228, R204.reuse, 0x20 ;  /* 0x00000020cce47836 */ /* 0x040fe20000000000 */
[----:B------:R-:W-:Y:S01]  /*10f0*/  LOP3.LUT R10, R9, R21, RZ, 0x3c, !PT ;  /* 0x00000015090a7212 */ /* 0x000fe200078e3cff */
[----:B------:R-:W-:Y:S01]  /*1100*/  VIADD R227, R204, 0x28 ;  /* 0x00000028cce37836 */ /* 0x000fe20000000000 */
[----:B------:R-:W-:Y:S01]  /*1110*/  LOP3.LUT R5, R4, R197, RZ, 0x3c, !PT ;  /* 0x000000c504057212 */ /* 0x000fe200078e3cff */
[----:B------:R-:W-:Y:S01]  /*1120*/  IMAD R4, R196, 0x200, R3 ;  /* 0x00000200c4047824 */ /* 0x000fe200078e0203 */
[----:B------:R-:W-:Y:S01]  /*1130*/  LOP3.LUT R12, R11, R21, RZ, 0x3c, !PT ;  /* 0x000000150b0c7212 */ /* 0x000fe200078e3cff */
[----:B------:R-:W-:Y:S01]  /*1140*/  VIADD R225, R204, 0x38 ;  /* 0x00000038cce17836 */ /* 0x000fe20000000000 */
[----:B------:R-:W-:Y:S01]  /*1150*/  IADD3 R11, R10, R3, R198 ;  /* 0x000000030a0b7210 */ /* 0x000fe20007ffe0c6 */
[----:B------:R-:W-:Y:S01]  /*1160*/  IMAD.U32 R3, RZ, RZ, UR5 ;  /* 0x00000005ff037e24 */ /* 0x000fe2000f8e00ff */
[----:B------:R-:W-:Y:S01]  /*1170*/  LOP3.LUT R6, R195, 0x38, R235, 0xf8, !PT ;  /* 0x00000038c3067812 */ /* 0x000fe200078ef8eb */
[C---:B------:R-:W-:Y:S01]  /*1180*/  VIADD R224, R204.reuse, 0x40 ;  /* 0x00000040cce07836 */ /* 0x040fe20000000000 */
[----:B------:R-:W-:Y:S01]  /*1190*/  LOP3.LUT R7, R7, 0xffffe000, RZ, 0xc0, !PT ;  /* 0xffffe00007077812 */ /* 0x000fe200078ec0ff */
[----:B------:R-:W-:Y:S01]  /*11a0*/  VIADD R222, R204, 0x50 ;  /* 0x00000050ccde7836 */ /* 0x000fe20000000000 */
[----:B------:R0:W-:Y:S01]  /*11b0*/  STL [R1+0x14], R3 ;  /* 0x0000140301007387 */ /* 0x0001e20000100800 */
[----:B------:R-:W-:Y:S01]  /*11c0*/  LOP3.LUT R9, R6, R197, RZ, 0x3c, !PT ;  /* 0x000000c506097212 */ /* 0x000fe200078e3cff */
[----:B------:R-:W-:Y:S01]  /*11d0*/  VIADD R221, R204, 0x58 ;  /* 0x00000058ccdd7836 */ /* 0x000fe20000000000 */
[----:B------:R-:W-:Y:S01]  /*11e0*/  SHF.R.S32.HI R8, RZ, 0x1f, R231 ;  /* 0x0000001fff087819 */ /* 0x000fe200000114e7 */
[----:B------:R1:W-:Y:S01]  /*11f0*/  STL [R1+0x84], R0 ;  /* 0x0000840001007387 */ /* 0x0003e20000100800 */
[----:B------:R-:W-:Y:S01]  /*1200*/  IMAD R6, R196, 0x200, R7 ;  /* 0x00000200c4067824 */ /* 0x000fe200078e0207 */
[----:B------:R-:W-:Y:S01]  /*1210*/  SHF.R.S32.HI R8, RZ, 0x1f, R228 ;  /* 0x0000001fff087819 */ /* 0x000fe200000114e4 */
[----:B------:R-:W-:Y:S01]  /*1220*/  VIADD R219, R204, 0x68 ;  /* 0x00000068ccdb7836 */ /* 0x000fe20000000000 */
[----:B------:R-:W-:Y:S01]  /*1230*/  IADD3 R12, R12, R7, R198 ;  /* 0x000000070c0c7210 */ /* 0x000fe20007ffe0c6 */
[----:B------:R-:W-:Y:S01]  /*1240*/  IMAD.IADD R10, R6, 0x1, R9 ;  /* 0x00000001060a7824 */ /* 0x000fe200078e0209 */
[----:B------:R-:W-:Y:S01]  /*1250*/  LOP3.LUT R9, R194, 0x38, R18, 0xf8, !PT ;  /* 0x00000038c2097812 */ /* 0x000fe200078ef812 */
[----:B------:R-:W-:Y:S01]  /*1260*/  VIADD R218, R204, 0x70 ;  /* 0x00000070ccda7836 */ /* 0x000fe20000000000 */
[----:B0-----:R-:W-:Y:S01]  /*1270*/  LEA.HI R3, R216, R216, RZ, 0x1 ;  /* 0x000000d8d8037211 */ /* 0x001fe200078f08ff */
[----:B------:R-:W-:Y:S01]  /*1280*/  IMAD.IADD R4, R4, 0x1, R5 ;  /* 0x0000000104047824 */ /* 0x000fe200078e0205 */
[----:B-1----:R-:W-:Y:S01]  /*1290*/  SHF.R.S32.HI R0, RZ, 0x1f, R203 ;  /* 0x0000001fff007819 */ /* 0x002fe200000114cb */
[C---:B------:R-:W-:Y:S01]  /*12a0*/  VIADD R229, R204.reuse, 0x18 ;  /* 0x00000018cce57836 */ /* 0x040fe20000000000 */
[----:B------:R-:W-:Y:S01]  /*12b0*/  SHF.R.S32.HI R0, RZ, 0x1f, R192 ;  /* 0x0000001fff007819 */ /* 0x000fe200000114c0 */
[----:B------:R-:W-:Y:S01]  /*12c0*/  VIADD R226, R204, 0x30 ;  /* 0x00000030cce27836 */ /* 0x000fe20000000000 */
[----:B------:R-:W-:Y:S01]  /*12d0*/  LOP3.LUT R9, R198, R9, R21, 0xf6, !PT ;  /* 0x00000009c6097212 */ /* 0x000fe200078ef615 */
[C---:B------:R-:W-:Y:S01]  /*12e0*/  VIADD R223, R204.reuse, 0x48 ;  /* 0x00000048ccdf7836 */ /* 0x040fe20000000000 */
[----:B------:R-:W-:Y:S01]  /*12f0*/  SHF.R.S32.HI R8, RZ, 0x1f, R225 ;  /* 0x0000001fff087819 */ /* 0x000fe200000114e1 */
[----:B------:R0:W-:Y:S01]  /*1300*/  STL [R1+0x40], R0 ;  /* 0x0000400001007387 */ /* 0x0001e20000100800 */
[----:B------:R-:W-:Y:S01]  /*1310*/  LOP3.LUT R3, R3, 0x1ffffffe, RZ, 0xc0, !PT ;  /* 0x1ffffffe03037812 */ /* 0x000fe200078ec0ff */
[C---:B------:R-:W-:Y:S01]  /*1320*/  VIADD R220, R204.reuse, 0x60 ;  /* 0x00000060ccdc7836 */ /* 0x040fe20000000000 */
[----:B------:R-:W-:Y:S01]  /*1330*/  SHF.R.S32.HI R8, RZ, 0x1f, R222 ;  /* 0x0000001fff087819 */ /* 0x000fe200000114de */
[----:B------:R-:W-:Y:S01]  /*1340*/  VIADD R217, R204, 0x78 ;  /* 0x00000078ccd97836 */ /* 0x000fe20000000000 */
[----:B------:R-:W-:Y:S01]  /*1350*/  SHF.R.S32.HI R8, RZ, 0x1f, R219 ;  /* 0x0000001fff087819 */ /* 0x000fe200000114db */
[----:B------:R-:W-:Y:S01]  /*1360*/  IMAD.IADD R3, R216, 0x1, -R3 ;  /* 0x00000001d8037824 */ /* 0x000fe200078e0a03 */
[----:B------:R-:W-:Y:S01]  /*1370*/  LEA R8, R11, UR4, 0x1 ;  /* 0x000000040b087c11 */ /* 0x000fe2000f8e08ff */
[----:B------:R-:W-:Y:S01]  /*1380*/  IMAD.MOV.U32 R5, RZ, RZ, R13 ;  /* 0x000000ffff057224 */ /* 0x000fe200078e000d */
[----:B------:R-:W-:Y:S01]  /*1390*/  SHF.R.S32.HI R13, RZ, 0x1f, R207 ;  /* 0x0000001fff0d7819 */ /* 0x000fe200000114cf */
[----:B0-----:R-:W-:Y:S01]  /*13a0*/  IMAD.SHL.U32 R0, R19, 0x8, RZ ;  /* 0x0000000813007824 */ /* 0x001fe200078e00ff */
[----:B------:R-:W-:Y:S01]  /*13b0*/  SHF.R.S32.HI R236, RZ, 0x1f, R193 ;  /* 0x0000001fffec7819 */ /* 0x000fe200000114c1 */
[----:B------:R-:W-:Y:S01]  /*13c0*/  IMAD R205, R3, 0x8, R20 ;  /* 0x0000000803cd7824 */ /* 0x000fe200078e0214 */
[----:B------:R-:W-:Y:S01]  /*13d0*/  LEA R3, R4, UR4, 0x1 ;  /* 0x0000000404037c11 */ /* 0x000fe2000f8e08ff */
[----:B------:R-:W-:Y:S01]  /*13e0*/  IMAD.MOV.U32 R6, RZ, RZ, R14 ;  /* 0x000000ffff067224 */ /* 0x000fe200078e000e */
[----:B------:R0:W-:Y:S01]  /*13f0*/  STL [R1+0x80], R0 ;  /* 0x0000800001007387 */ /* 0x0001e20000100800 */
[----:B------:R-:W-:Y:S01]  /*1400*/  IMAD.MOV.U32 R7, RZ, RZ, R15 ;  /* 0x000000ffff077224 */ /* 0x000fe200078e000f */
[----:B------:R-:W-:Y:S01]  /*1410*/  SHF.R.S32.HI R234, RZ, 0x3, R234 ;  /* 0x00000003ffea7819 */ /* 0x000fe200000114ea */
[----:B------:R-:W-:Y:S01]  /*1420*/  VIADD R190, R22, 0x10 ;  /* 0x0000001016be7836 */ /* 0x000fe20000000000 */
[----:B------:R-:W-:-:S02]  /*1430*/  SHF.R.S32.HI R235, RZ, 0x3, R235 ;  /* 0x00000003ffeb7819 */ /* 0x000fc400000114eb */
[----:B0-----:R-:W-:Y:S02]  /*1440*/  LEA R0, R9, UR4, 0x1 ;  /* 0x0000000409007c11 */ /* 0x001fe4000f8e08ff */
[----:B------:R-:W-:Y:S02]  /*1450*/  SHF.R.S32.HI R9, RZ, 0x1f, R229 ;  /* 0x0000001fff097819 */ /* 0x000fe400000114e5 */
[----:B------:R-:W-:Y:S01]  /*1460*/  SHF.R.S32.HI R9, RZ, 0x1f, R226 ;  /* 0x0000001fff097819 */ /* 0x000fe200000114e2 */
[----:B------:R0:W-:Y:S01]  /*1470*/  STL [R1+0x74], R0 ;  /* 0x0000740001007387 */ /* 0x0001e20000100800 */
[----:B------:R-:W-:Y:S02]  /*1480*/  SHF.R.S32.HI R9, RZ, 0x1f, R223 ;  /* 0x0000001fff097819 */ /* 0x000fe400000114df */
[----:B------:R-:W-:Y:S01]  /*1490*/  SHF.R.S32.HI R9, RZ, 0x1f, R220 ;  /* 0x0000001fff097819 */ /* 0x000fe200000114dc */
[----:B------:R-:W-:Y:S01]  /*14a0*/  STL [R1+0x6c], R8 ;  /* 0x00006c0801007387 */ /* 0x000fe20000100800 */
[----:B------:R-:W-:-:S02]  /*14b0*/  SHF.R.S32.HI R9, RZ, 0x1f, R217 ;  /* 0x0000001fff097819 */ /* 0x000fc400000114d9 */
[----:B0-----:R-:W-:Y:S02]  /*14c0*/  SHF.R.S32.HI R0, RZ, 0x1f, R230 ;  /* 0x0000001fff007819 */ /* 0x001fe400000114e6 */
[----:B------:R-:W-:Y:S02]  /*14d0*/  SHF.R.S32.HI R0, RZ, 0x1f, R227 ;  /* 0x0000001fff007819 */ /* 0x000fe400000114e3 */
[----:B------:R-:W-:Y:S02]  /*14e0*/  SHF.R.S32.HI R0, RZ, 0x1f, R224 ;  /* 0x0000001fff007819 */ /* 0x000fe400000114e0 */
[----:B------:R-:W-:Y:S02]  /*14f0*/  SHF.R.S32.HI R0, RZ, 0x1f, R221 ;  /* 0x0000001fff007819 */ /* 0x000fe400000114dd */
[----:B------:R-:W-:Y:S02]  /*1500*/  SHF.R.S32.HI R0, RZ, 0x1f, R218 ;  /* 0x0000001fff007819 */ /* 0x000fe400000114da */
[----:B------:R-:W-:-:S05]  /*1510*/  LEA R0, R12, UR4, 0x1 ;  /* 0x000000040c007c11 */ /* 0x000fca000f8e08ff */
[----:B------:R0:W-:Y:S02]  /*1520*/  STL [R1+0x68], R0 ;  /* 0x0000680001007387 */ /* 0x0001e40000100800 */
[----:B0-----:R-:W-:-:S05]  /*1530*/  LEA R0, R10, UR4, 0x1 ;  /* 0x000000040a007c11 */ /* 0x001fca000f8e08ff */
[----:B------:R0:W-:Y:S04]  /*1540*/  STL [R1+0x70], R0 ;  /* 0x0000700001007387 */ /* 0x0001e80000100800 */
[----:B------:R0:W-:Y:S02]  /*1550*/  STL [R1+0x78], R3 ;  /* 0x0000780301007387 */ /* 0x0001e40000100800 */
.L_x_2714:
[----:B-1----:R-:W1:Y:S01]  /*1560*/  LDC.64 R210, c[0x0][0xc88] ;  /* 0x00032200ffd27b82 */ /* 0x002e620000000a00 */
[----:B------:R-:W-:Y:S01]  /*1570*/  ULDC.64 UR4, c[0x0][0xa28] ;  /* 0x00028a0000047ab9 */ /* 0x000fe20000000a00 */
[----:B------:R-:W-:Y:S01]  /*1580*/  ULDC.64 UR8, c[0x0][0xa18] ;  /* 0x0002860000087ab9 */ /* 0x000fe20000000a00 */
[----:B------:R-:W-:Y:S01]  /*1590*/  ULDC.64 UR6, c[0x0][0xa08] ;  /* 0x0002820000067ab9 */ /* 0x000fe20000000a00 */
[----:B-1----:R-:W-:-:S06]  /*15a0*/  IMAD.WIDE R210, R7, 0x4, R210 ;  /* 0x0000000407d27825 */ /* 0x002fcc00078e02d2 */
[----:B--2---:R-:W2:Y:S01]  /*15b0*/  LDG.E R210, desc[UR60][R210.64] ;  /* 0x0000003cd2d27981 */ /* 0x004ea2000c1e1900 */
[----:B------:R-:W-:Y:S01]  /*15c0*/  ISETP.NE.U32.AND P2, PT, RZ, UR4, PT ;  /* 0x00000004ff007c0c */ /* 0x000fe2000bf45070 */
[----:B----4-:R-:W-:Y:S01]  /*15d0*/  IMAD.MOV.U32 R15, RZ, RZ, RZ ;  /* 0x000000ffff0f7224 */ /* 0x010fe200078e00ff */
        /* <DEDUP_REMOVED lines=8> */
[C---:B0-----:R-:W-:Y:S02]  /*1660*/  @P2 LEA R8, P3, R210.reuse, UR4, 0x2 ;  /* 0x00000004d2082c11 */ /* 0x041fe4000f8610ff */
[C-C-:B------:R-:W-:Y:S02]  /*1670*/  SHF.L.U64.HI R212, R210.reuse, 0x2, R232.reuse ;  /* 0x00000002d2d47819 */ /* 0x140fe400000102e8 */
[----:B---3--:R-:W-:Y:S01]  /*1680*/  @P2 LEA.HI.X R9, R210, UR5, R232, 0x2, P3 ;  /* 0x00000005d2092c11 */ /* 0x008fe200098f14e8 */
[----:B------:R-:W-:Y:S01]  /*1690*/  ULDC UR4, c[0x0][0x288] ;  /* 0x0000a20000047ab9 */ /* 0x000fe20000000800 */
[----:B------:R-:W-:-:S03]  /*16a0*/  IADD3 R12, P4, R211, UR6, RZ ;  /* 0x00000006d30c7c10 */ /* 0x000fc6000ff9e0ff */
[----:B------:R1:W5:Y:S01]  /*16b0*/  @P2 LDG.E R15, desc[UR60][R8.64] ;  /* 0x0000003c080f2981 */ /* 0x000362000c1e1900 */
[----:B------:R-:W-:Y:S01]  /*16c0*/  @P1 IADD3 R10, P2, R211, UR8, RZ ;  /* 0x00000008d30a1c10 */ /* 0x000fe2000ff5e0ff */
[----:B------:R-:W-:Y:S01]  /*16d0*/  IMAD.U32 R201, RZ, RZ, UR4 ;  /* 0x00000004ffc97e24 */ /* 0x000fe2000f8e00ff */
[C---:B------:R-:W-:Y:S01]  /*16e0*/  IADD3.X R13, R212.reuse, UR7, RZ, P4, !PT ;  /* 0x00000007d40d7c10 */ /* 0x040fe2000a7fe4ff */
[----:B------:R-:W-:Y:S01]  /*16f0*/  ULDC.64 UR4, c[0x0][0x418] ;  /* 0x0001060000047ab9 */ /* 0x000fe20000000a00 */
[----:B------:R-:W-:Y:S01]  /*1700*/  @P1 IADD3.X R11, R212, UR9, RZ, P2, !PT ;  /* 0x00000009d40b1c10 */ /* 0x000fe200097fe4ff */
[----:B------:R-:W-:Y:S02]  /*1710*/  ULDC.64 UR6, c[0x0][0xa20] ;  /* 0x0002880000067ab9 */ /* 0x000fe40000000a00 */
[----:B------:R1:W5:Y:S04]  /*1720*/  @P0 LDG.E R27, desc[UR60][R12.64] ;  /* 0x0000003c0c1b0981 */ /* 0x000368000c1e1900 */
[----:B------:R1:W5:Y:S01]  /*1730*/  @P1 LDG.E R201, desc[UR60][R10.64] ;  /* 0x0000003c0ac91981 */ /* 0x000362000c1e1900 */
[----:B------:R-:W-:Y:S01]  /*1740*/  UISETP.NE.U32.AND UP0, UPT, UR4, URZ, UPT ;  /* 0x0000003f0400728c */ /* 0x000fe2000bf05070 */
[----:B0-----:R-:W-:-:S02]  /*1750*/  LOP3.LUT R3, R6, 0xff000000, RZ, 0xc0, !PT ;  /* 0xff00000006037812 */ /* 0x001fc400078ec0ff */
[----:B------:R-:W-:Y:S01]  /*1760*/  ULDC UR4, c[0x0][0x424] ;  /* 0x0001090000047ab9 */ /* 0x000fe20000000800 */
[----:B------:R-:W-:Y:S01]  /*1770*/  UISETP.NE.AND.EX UP0, UPT, UR5, URZ, UPT, UP0 ;  /* 0x0000003f0500728c */ /* 0x000fe2000bf05300 */
[----:B------:R-:W-:Y:S02]  /*1780*/  ISETP.NE.U32.AND P2, PT, RZ, UR6, PT ;  /* 0x00000006ff007c0c */ /* 0x000fe4000bf45070 */
[----:B------:R-:W-:Y:S01]  /*1790*/  ULDC UR5, c[0x0][0x2f0] ;  /* 0x0000bc0000057ab9 */ /* 0x000fe20000000800 */
[----:B------:R-:W-:Y:S01]  /*17a0*/  USEL UR4, UR4, 0x1, UP0 ;  /* 0x0000000104047887 */ /* 0x000fe20008000000 */
[----:B------:R-:W-:Y:S02]  /*17b0*/  LOP3.LUT R0, R6, 0xff0000, RZ, 0xc0, !PT ;  /* 0x00ff000006007812 */ /* 0x000fe400078ec0ff */
[----:B------:R-:W-:Y:S01]  /*17c0*/  SHF.R.U32.HI R3, RZ, 0x8, R3 ;  /* 0x00000008ff037819 */ /* 0x000fe20000011603 */
[----:B------:R-:W-:Y:S01]  /*17d0*/  UIMAD UR4, UR4, UR5, URZ ;  /* 0x00000005040472a4 */ /* 0x000fe2000f8e023f */
[----:B------:R-:W-:-:S02]  /*17e0*/  ISETP.NE.AND.EX P2, PT, RZ, UR7, PT, P2 ;  /* 0x00000007ff007c0c */ /* 0x000fc4000bf45320 */
[----:B------:R-:W-:Y:S01]  /*17f0*/  ULDC UR5, c[0x0][0x348] ;  /* 0x0000d20000057ab9 */ /* 0x000fe20000000800 */
[----:B------:R-:W-:Y:S02]  /*1800*/  LEA.HI R209, R0, R3, RZ, 0x10 ;  /* 0x0000000300d17211 */ /* 0x000fe400078f80ff */
[----:B------:R-:W-:Y:S01]  /*1810*/  LOP3.LUT R206, R6, 0xffff, RZ, 0xc0, !PT ;  /* 0x0000ffff06ce7812 */ /* 0x000fe200078ec0ff */
[----:B-1----:R-:W-:Y:S07]  /*1820*/  @P1 BRA `(.L_x_2484) ;  /* 0x0000000000241947 */ /* 0x002fee0003800000 */
        /* <DEDUP_REMOVED lines=9> */
.L_x_2484:
[----:B------:R-:W-:Y:S02]  /*18c0*/  IMAD.U32 R25, RZ, RZ, UR5 ;  /* 0x00000005ff197e24 */ /* 0x000fe4000f8e00ff */
[----:B------:R-:W-:Y:S01]  /*18d0*/  IMAD.U32 R26, RZ, RZ, UR4 ;  /* 0x00000004ff1a7e24 */ /* 0x000fe2000f8e00ff */
[----:B------:R-:W-:Y:S06]  /*18e0*/  @!P2 BRA `(.L_x_2485) ;  /* 0x000000000010a947 */ /* 0x000fec0003800000 */
[----:B------:R-:W-:-:S04]  /*18f0*/  IADD3 R6, P0, R211, UR6, RZ ;  /* 0x00000006d3067c10 */ /* 0x000fc8000ff1e0ff */
[----:B------:R-:W-:-:S05]  /*1900*/  IADD3.X R7, R212, UR7, RZ, P0, !PT ;  /* 0x00000007d4077c10 */ /* 0x000fca00087fe4ff */
[----:B------:R0:W5:Y:S01]  /*1910*/  LDG.E R26, desc[UR60][R6.64] ;  /* 0x0000003c061a7981 */ /* 0x000162000c1e1900 */
[----:B------:R-:W-:Y:S05]  /*1920*/  BRA `(.L_x_2486) ;  /* 0x0000000000107947 */ /* 0x000fea0003800000 */
.L_x_2485:
[----:B------:R-:W-:Y:S05]  /*1930*/  @!P0 BRA `(.L_x_2486) ;  /* 0x00000000000c8947 */ /* 0x000fea0003800000 */
[----:B------:R-:W2:Y:S04]  /*1940*/  LDG.E R3, desc[UR60][R12.64] ;  /* 0x0000003c0c037981 */ /* 0x000ea8000c1e1900 */
[----:B------:R-:W2:Y:S02]  /*1950*/  LDG.E R26, desc[UR60][R12.64+0x4] ;  /* 0x0000043c0c1a7981 */ /* 0x000ea4000c1e1900 */
[----:B--2---:R-:W-:-:S07]  /*1960*/  IMAD.IADD R26, R26, 0x1, -R3 ;  /* 0x000000011a1a7824 */ /* 0x004fce00078e0a03 */
.L_x_2486:
[----:B------:R-:W-:Y:S01]  /*1970*/  ULDC.64 UR4, c[0x0][0xa10] ;  /* 0x0002840000047ab9 */ /* 0x000fe20000000a00 */
[----:B------:R-:W1:Y:S01]  /*1980*/  LDC R4, c[0x0][0x448] ;  /* 0x00011200ff047b82 */ /* 0x000e620000000800 */
[----:B------:R-:W-:-:S04]  /*1990*/  ISETP.NE.U32.AND P0, PT, RZ, UR4, PT ;  /* 0x00000004ff007c0c */ /* 0x000fc8000bf05070 */
[----:B------:R-:W-:Y:S01]  /*19a0*/  ISETP.NE.AND.EX P0, PT, RZ, UR5, PT, P0 ;  /* 0x00000005ff007c0c */ /* 0x000fe2000bf05300 */
[----:B------:R-:W-:-:S12]  /*19b0*/  ULDC.64 UR4, c[0x0][0xa30] ;  /* 0x00028c0000047ab9 */ /* 0x000fd80000000a00 */
[----:B0-----:R-:W0:Y:S02]  /*19c0*/  @P0 LDC.64 R6, c[0x0][0xa10] ;  /* 0x00028400ff060b82 */ /* 0x001e240000000a00 */
[----:B0-----:R-:W-:-:S05]  /*19d0*/  @P0 IMAD.WIDE R6, R210, 0x4, R6 ;  /* 0x00000004d2060825 */ /* 0x001fca00078e0206 */
[----:B------:R-:W2:Y:S04]  /*19e0*/  @P0 LDG.E R0, desc[UR60][R6.64] ;  /* 0x0000003c06000981 */ /* 0x000ea8000c1e1900 */
[----:B------:R0:W2:Y:S01]  /*19f0*/  @P0 LDG.E R3, desc[UR60][R6.64+0x4] ;  /* 0x0000043c06030981 */ /* 0x0000a2000c1e1900 */
[----:B------:R-:W-:Y:S01]  /*1a00*/  ISETP.NE.U32.AND P1, PT, RZ, UR4, PT ;  /* 0x00000004ff007c0c */ /* 0x000fe2000bf25070 */
[----:B-----5:R-:W-:-:S03]  /*1a10*/  IMAD.MOV.U32 R141, RZ, RZ, R26 ;  /* 0x000000ffff8d7224 */ /* 0x020fc600078e001a */
[----:B------:R-:W-:-:S13]  /*1a20*/  ISETP.NE.AND.EX P1, PT, RZ, UR5, PT, P1 ;  /* 0x00000005ff007c0c */ /* 0x000fda000bf25310 */
[----:B------:R-:W-:-:S04]  /*1a30*/  @P1 IADD3 R8, P2, R211, UR4, RZ ;  /* 0x00000004d3081c10 */ /* 0x000fc8000ff5e0ff */
[----:B------:R-:W-:-:S05]  /*1a40*/  @P1 IADD3.X R9, R212, UR5, RZ, P2, !PT ;  /* 0x00000005d4091c10 */ /* 0x000fca00097fe4ff */
[----:B------:R3:W5:Y:S01]  /*1a50*/  @P1 LDG.E R141, desc[UR60][R8.64] ;  /* 0x0000003c088d1981 */ /* 0x000762000c1e1900 */
[----:B-1----:R-:W-:Y:S01]  /*1a60*/  ISETP.NE.AND P1, PT, R4, 0x1, PT ;  /* 0x000000010400780c */ /* 0x002fe20003f25270 */
[----:B------:R-:W-:Y:S01]  /*1a70*/  IMAD.SHL.U32 R200, R5, 0x80, RZ ;  /* 0x0000008005c87824 */ /* 0x000fe200078e00ff */
[----:B------:R-:W-:Y:S01]  /*1a80*/  BSSY B0, `(.L_x_2487) ;  /* 0x0000035000007945 */ /* 0x000fe20003800000 */
[----:B------:R-:W-:Y:S01]  /*1a90*/  IMAD.IADD R10, R26, 0x1, -R15 ;  /* 0x000000011a0a7824 */ /* 0x000fe200078e0a0f */
[----:B------:R-:W-:Y:S01]  /*1aa0*/  LOP3.LUT R215, R209, 0xff, RZ, 0xc0, !PT ;  /* 0x000000ffd1d77812 */ /* 0x000fe200078ec0ff */
[----:B------:R-:W-:Y:S01]  /*1ab0*/  VIADD R4, R200, 0x7f ;  /* 0x0000007fc8047836 */ /* 0x000fe20000000000 */
[----:B------:R-:W-:-:S07]  /*1ac0*/  SHF.R.U32.HI R209, RZ, 0x10, R209 ;  /* 0x00000010ffd17819 */ /* 0x000fce00000116d1 */
[----:B------:R-:W1:Y:S08]  /*1ad0*/  @P1 LDC R11, c[0x0][0x44c] ;  /* 0x00011300ff0b1b82 */ /* 0x000e700000000800 */
[----:B0-----:R-:W0:Y:S01]  /*1ae0*/  @P1 LDC R7, c[0x0][0x450] ;  /* 0x00011400ff071b82 */ /* 0x001e220000000800 */
[----:B--2---:R-:W-:Y:S02]  /*1af0*/  @P0 IMAD.IADD R25, R3, 0x1, -R0 ;  /* 0x0000000103190824 */ /* 0x004fe400078e0a00 */
[----:B-1----:R-:W-:-:S04]  /*1b00*/  @P1 IMAD.HI.U32 R0, R4, R11, RZ ;  /* 0x0000000b04001227 */ /* 0x002fc800078e00ff */
[----:B------:R-:W-:Y:S01]  /*1b10*/  IMAD.IADD R202, R10, 0x1, R25 ;  /* 0x000000010aca7824 */ /* 0x000fe200078e0219 */
[----:B0-----:R-:W-:-:S03]  /*1b20*/  @P1 SHF.R.U32.HI R4, RZ, R7, R0 ;  /* 0x00000007ff041219 */ /* 0x001fc60000011600 */
[C---:B------:R-:W-:Y:S01]  /*1b30*/  VIADD R0, R202.reuse, 0x7f ;  /* 0x0000007fca007836 */ /* 0x040fe20000000000 */
[----:B------:R-:W-:-:S04]  /*1b40*/  IADD3 R146, R202, 0x80, -R201 ;  /* 0x00000080ca927810 */ /* 0x000fc80007ffe8c9 */
[----:B------:R-:W-:Y:S01]  /*1b50*/  SHF.R.S32.HI R3, RZ, 0x1f, R0 ;  /* 0x0000001fff037819 */ /* 0x000fe20000011400 */
[----:B------:R-:W-:-:S03]  /*1b60*/  IMAD.IADD R4, R146, 0x1, R4 ;  /* 0x0000000192047824 */ /* 0x000fc600078e0204 */
[----:B------:R-:W-:Y:S02]  /*1b70*/  LEA.HI R3, R3, R0, RZ, 0x7 ;  /* 0x0000000003037211 */ /* 0x000fe400078f38ff */
[----:B------:R-:W-:Y:S02]  /*1b80*/  SHF.R.S32.HI R5, RZ, 0x1f, R4 ;  /* 0x0000001fff057819 */ /* 0x000fe40000011404 */
[----:B------:R-:W-:Y:S02]  /*1b90*/  SHF.R.S32.HI R147, RZ, 0x7, R3 ;  /* 0x00000007ff937819 */ /* 0x000fe40000011403 */
[----:B------:R-:W-:-:S04]  /*1ba0*/  LEA.HI R5, R5, R4, RZ, 0x7 ;  /* 0x0000000405057211 */ /* 0x000fc800078f38ff */
[----:B------:R-:W-:-:S04]  /*1bb0*/  SHF.R.S32.HI R0, RZ, 0x7, R5 ;  /* 0x00000007ff007819 */ /* 0x000fc80000011405 */
[----:B---3--:R-:W-:Y:S01]  /*1bc0*/  VIMNMX R9, R147, R0, PT ;  /* 0x0000000093097248 */ /* 0x008fe20003fe0100 */
[----:B------:R-:W-:-:S03]  /*1bd0*/  IMAD.MOV.U32 R0, RZ, RZ, RZ ;  /* 0x000000ffff007224 */ /* 0x000fc600078e00ff */
[----:B------:R-:W-:-:S13]  /*1be0*/  ISETP.GE.AND P0, PT, R9, 0x1, PT ;  /* 0x000000010900780c */ /* 0x000fda0003f06270 */
[----:B------:R-:W-:Y:S05]  /*1bf0*/  @!P0 BRA `(.L_x_2488) ;  /* 0x0000000000748947 */ /* 0x000fea0003800000 */
[----:B------:R-:W-:Y:S01]  /*1c00*/  ISETP.NE.AND P0, PT, R209, RZ, PT ;  /* 0x000000ffd100720c */ /* 0x000fe20003f05270 */
[----:B------:R-:W-:-:S03]  /*1c10*/  ULDC UR4, c[0x0][0x9f0] ;  /* 0x00027c0000047ab9 */ /* 0x000fc60000000800 */
[----:B------:R-:W-:-:S04]  /*1c20*/  SEL R11, R209, UR4, P0 ;  /* 0x00000004d10b7c07 */ /* 0x000fc80008000000 */
[-C--:B------:R-:W-:Y:S02]  /*1c30*/  IABS R6, R11.reuse ;  /* 0x0000000b00067213 */ /* 0x080fe40000000000 */
        /* <DEDUP_REMOVED lines=25> */
.L_x_2488:
[----:B------:R-:W-:Y:S05]  /*1dd0*/  BSYNC B0 ;  /* 0x0000000000007941 */ /* 0x000fea0003800000 */
.L_x_2487:
        /* <DEDUP_REMOVED lines=36> */
.L_x_2491:
[----:B------:R-:W-:Y:S05]  /*2020*/  BSYNC B6 ;  /* 0x0000000000067941 */ /* 0x000fea0003800000 */
.L_x_2490:
        /* <DEDUP_REMOVED lines=20> */
.L_x_2493:
[----:B------:R-:W-:Y:S05]  /*2170*/  BSYNC B6 ;  /* 0x0000000000067941 */ /* 0x000fea0003800000 */
.L_x_2492:
[----:B------:R-:W-:Y:S01]  /*2180*/  ULDC.64 UR4, c[0x0][0x9f8] ;  /* 0x00027e0000047ab9 */ /* 0x000fe20000000a00 */
[----:B------:R-:W-:Y:S01]  /*2190*/  IMAD.MOV.U32 R3, RZ, RZ, R210 ;  /* 0x000000ffff037224 */ /* 0x000fe200078e00d2 */
[----:B------:R-:W-:Y:S01]  /*21a0*/  ISETP.NE.U32.AND P0, PT, RZ, UR4, PT ;  /* 0x00000004ff007c0c */ /* 0x000fe2000bf05070 */
[----:B------:R-:W2:Y:S01]  /*21b0*/  LDL.LU R20, [R1+0x10] ;  /* 0x0000100001147983 */ /* 0x000ea20000300800 */
[----:B------:R-:W0:Y:S01]  /*21c0*/  LDC.64 R6, c[0x0][0x300] ;  /* 0x0000c000ff067b82 */ /* 0x000e220000000a00 */
[----:B------:R-:W-:Y:S01]  /*21d0*/  IMAD.IADD R118, R27, 0x1, R26 ;  /* 0x000000011b767824 */ /* 0x000fe200078e021a */
[----:B------:R-:W-:Y:S01]  /*21e0*/  ISETP.NE.AND.EX P0, PT, RZ, UR5, PT, P0 ;  /* 0x00000005ff007c0c */ /* 0x000fe2000bf05300 */
[C---:B------:R-:W-:Y:S01]  /*21f0*/  VIADD R8, R18.reuse, 0x80 ;  /* 0x0000008012087836 */ /* 0x040fe20000000000 */
[----:B------:R-:W-:Y:S01]  /*2200*/  SHF.R.S32.HI R19, RZ, 0x1f, R18 ;  /* 0x0000001fff137819 */ /* 0x000fe20000011412 */
[----:B------:R-:W-:Y:S01]  /*2210*/  ULDC.64 UR6, c[0x0][0x330] ;  /* 0x0000cc0000067ab9 */ /* 0x000fe20000000a00 */
[----:B------:R-:W-:-:S02]  /*2220*/  VIADD R91, R18, 0x60 ;  /* 0x00000060125b7836 */ /* 0x000fc40000000000 */
[----:B------:R-:W-:Y:S01]  /*2230*/  VIADD R12, R18, 0xa0 ;  /* 0x000000a0120c7836 */ /* 0x000fe20000000000 */
[----:B------:R-:W1:Y:S06]  /*2240*/  LDC.64 R104, c[0x0][0x3f8] ;  /* 0x0000fe00ff687b82 */ /* 0x000e6c0000000a00 */
[----:B------:R-:W-:Y:S01]  /*2250*/  @P0 IADD3 R4, P1, R211, UR4, RZ ;  /* 0x00000004d3040c10 */ /* 0x000fe2000ff3e0ff */
[----:B------:R-:W-:Y:S01]  /*2260*/  ULDC UR4, c[0x0][0x2f4] ;  /* 0x0000bd0000047ab9 */ /* 0x000fe20000000800 */
[----:B------:R-:W3:Y:S02]  /*2270*/  LDC R13, c[0x0][0x3f4] ;  /* 0x0000fd00ff0d7b82 */ /* 0x000ee40000000800 */
[----:B------:R-:W-:-:S05]  /*2280*/  @P0 IADD3.X R5, R212, UR5, RZ, P1, !PT ;  /* 0x00000005d4050c10 */ /* 0x000fca0008ffe4ff */
[----:B------:R4:W2:Y:S01]  /*2290*/  @P0 LDG.E R3, desc[UR60][R4.64] ;  /* 0x0000003c04030981 */ /* 0x0008a2000c1e1900 */
[----:B------:R-:W-:Y:S01]  /*22a0*/  ISETP.GE.AND P1, PT, R185, UR4, PT ;  /* 0x00000004b9007c0c */ /* 0x000fe2000bf26270 */
[----:B------:R-:W-:Y:S01]  /*22b0*/  IMAD.WIDE.U32 R94, R206, UR6, R18 ;  /* 0x00000006ce5e7c25 */ /* 0x000fe2000f8e0012 */
[----:B------:R-:W-:Y:S01]  /*22c0*/  ISETP.GE.AND P0, PT, R18, UR4, PT ;  /* 0x0000000412007c0c */ /* 0x000fe2000bf06270 */
[----:B------:R-:W2:Y:S01]  /*22d0*/  S2R R148, SR_TID.X ;  /* 0x0000000000947919 */ /* 0x000ea20000002100 */
[----:B------:R-:W-:Y:S01]  /*22e0*/  SEL R9, RZ, 0xffffffff, P1 ;  /* 0xffffffffff097807 */ /* 0x000fe20000800000 */
[----:B------:R-:W-:Y:S01]  /*22f0*/  IMAD R95, R206, UR7, R95 ;  /* 0x00000007ce5f7c24 */ /* 0x000fe2000f8e025f */
[----:B------:R-:W-:Y:S01]  /*2300*/  SHF.R.S32.HI R0, RZ, 0x1f, R118 ;  /* 0x0000001fff007819 */ /* 0x000fe20000011476 */
[----:B------:R-:W-:Y:S01]  /*2310*/  ULDC.64 UR6, c[0x0][0xa08] ;  /* 0x0002820000067ab9 */ /* 0x000fe20000000a00 */
[----:B------:R-:W-:Y:S01]  /*2320*/  ISETP.GE.AND P3, PT, R8, UR4, PT ;  /* 0x0000000408007c0c */ /* 0x000fe2000bf66270 */
[----:B------:R-:W-:Y:S01]  /*2330*/  IMAD.SHL.U32 R9, R9, 0x2, RZ ;  /* 0x0000000209097824 */ /* 0x000fe200078e00ff */
[----:B----4-:R-:W-:Y:S01]  /*2340*/  SEL R4, RZ, 0x1, P0 ;  /* 0x00000001ff047807 */ /* 0x010fe20000000000 */
[----:B-1----:R-:W-:Y:S01]  /*2350*/  IMAD.WIDE.U32 R98, R17, R104, R18 ;  /* 0x0000006811627225 */ /* 0x002fe200078e0012 */
[----:B------:R-:W-:-:S02]  /*2360*/  ISETP.GE.AND P0, PT, R186, UR4, PT ;  /* 0x00000004ba007c0c */ /* 0x000fc4000bf06270 */
[----:B------:R-:W-:Y:S01]  /*2370*/  LOP3.LUT R8, R9, 0x2, R4, 0xe2, !PT ;  /* 0x0000000209087812 */ /* 0x000fe200078ee204 */
[-C--:B0-----:R-:W-:Y:S01]  /*2380*/  IMAD R9, R0, R6.reuse, RZ ;  /* 0x0000000600097224 */ /* 0x081fe200078e02ff */
[----:B------:R-:W-:Y:S01]  /*2390*/  ISETP.GE.AND P1, PT, R91, UR4, PT ;  /* 0x000000045b007c0c */ /* 0x000fe2000bf26270 */
[----:B------:R-:W-:Y:S01]  /*23a0*/  IMAD.WIDE.U32 R4, R118, R6, RZ ;  /* 0x0000000676047225 */ /* 0x000fe200078e00ff */
[----:B------:R-:W-:Y:S01]  /*23b0*/  ISETP.GE.AND P2, PT, R12, UR4, PT ;  /* 0x000000040c007c0c */ /* 0x000fe2000bf46270 */
[----:B------:R-:W-:Y:S01]  /*23c0*/  ULDC.64 UR4, c[0x0][0x308] ;  /* 0x0000c20000047ab9 */ /* 0x000fe20000000a00 */
[----:B------:R-:W-:Y:S01]  /*23d0*/  SEL R10, RZ, 0x8, P1 ;  /* 0x00000008ff0a7807 */ /* 0x000fe20000800000 */
[----:B------:R-:W-:Y:S01]  /*23e0*/  IMAD R11, R118, R7, R9 ;  /* 0x00000007760b7224 */ /* 0x000fe200078e0209 */
[----:B------:R-:W-:Y:S02]  /*23f0*/  SEL R9, RZ, 0x4, P0 ;  /* 0x00000004ff097807 */ /* 0x000fe40000000000 */
[----:B------:R-:W-:Y:S01]  /*2400*/  ISETP.NE.U32.AND P0, PT, RZ, UR6, PT ;  /* 0x00000006ff007c0c */ /* 0x000fe2000bf05070 */
[----:B------:R-:W-:Y:S01]  /*2410*/  IMAD.IADD R5, R5, 0x1, R11 ;  /* 0x0000000105057824 */ /* 0x000fe200078e020b */
[----:B------:R-:W-:-:S02]  /*2420*/  LOP3.LUT R8, R10, R8, R9, 0xfe, !PT ;  /* 0x000000080a087212 */ /* 0x000fc400078efe09 */
[----:B------:R-:W-:Y:S01]  /*2430*/  ISETP.NE.AND.EX P0, PT, RZ, UR7, PT, P0 ;  /* 0x00000007ff007c0c */ /* 0x000fe2000bf05300 */
[C---:B------:R-:W-:Y:S01]  /*2440*/  IMAD.WIDE.U32 R92, R206.reuse, UR4, R4 ;  /* 0x00000004ce5c7c25 */ /* 0x040fe2000f8e0004 */
[----:B------:R-:W-:Y:S02]  /*2450*/  SEL R11, RZ, 0x10, P3 ;  /* 0x00000010ff0b7807 */ /* 0x000fe40001800000 */
[----:B------:R-:W-:Y:S01]  /*2460*/  SHF.R.S32.HI R143, RZ, 0x1f, R17 ;  /* 0x0000001fff8f7819 */ /* 0x000fe20000011411 */
[----:B------:R-:W-:Y:S01]  /*2470*/  IMAD R93, R206, UR5, R93 ;  /* 0x00000005ce5d7c24 */ /* 0x000fe2000f8e025d */
[----:B------:R-:W-:Y:S01]  /*2480*/  ULDC.64 UR4, c[0x0][0x310] ;  /* 0x0000c40000047ab9 */ /* 0x000fe20000000a00 */
[----:B------:R-:W-:Y:S02]  /*2490*/  LOP3.LUT R11, R8, R11, RZ, 0xfc, !PT ;  /* 0x0000000b080b7212 */ /* 0x000fe400078efcff */
[----:B------:R-:W-:Y:S01]  /*24a0*/  IMAD R8, R143, R104, RZ ;  /* 0x000000688f087224 */ /* 0x000fe200078e02ff */
[----:B---3--:R-:W-:-:S02]  /*24b0*/  ISETP.GE.AND P4, PT, R186, R13, PT ;  /* 0x0000000dba00720c */ /* 0x008fc40003f86270 */
[----:B------:R-:W-:Y:S01]  /*24c0*/  SHF.R.S32.HI R23, RZ, 0x1f, R22 ;  /* 0x0000001fff177819 */ /* 0x000fe20000011416 */
[----:B------:R-:W-:Y:S01]  /*24d0*/  IMAD R15, R17, R105, R8 ;  /* 0x00000069110f7224 */ /* 0x000fe200078e0208 */
[----:B------:R-:W-:Y:S01]  /*24e0*/  ISETP.GE.AND P1, PT, R185, R13, PT ;  /* 0x0000000db900720c */ /* 0x000fe20003f26270 */
[----:B------:R-:W-:Y:S01]  /*24f0*/  IMAD.WIDE.U32 R8, R17, R6, R18 ;  /* 0x0000000611087225 */ /* 0x000fe200078e0012 */
[----:B------:R-:W-:-:S03]  /*2500*/  SHF.R.U32.HI R30, RZ, 0x3, R194 ;  /* 0x00000003ff1e7819 */ /* 0x000fc600000116c2 */
[----:B------:R-:W-:-:S04]  /*2510*/  IMAD.WIDE.U32 R96, R17, R104, R22 ;  /* 0x0000006811607225 */ /* 0x000fc800078e0016 */
[----:B------:R-:W-:Y:S02]  /*2520*/  IMAD.IADD R97, R97, 0x1, R15 ;  /* 0x0000000161617824 */ /* 0x000fe400078e020f */
[----:B------:R-:W-:Y:S01]  /*2530*/  IMAD.IADD R99, R15, 0x1, R99 ;  /* 0x000000010f637824 */ /* 0x000fe200078e0263 */
[----:B------:R-:W-:Y:S02]  /*2540*/  SEL R15, R13, RZ, P4 ;  /* 0x000000ff0d0f7207 */ /* 0x000fe40002000000 */
[----:B--2---:R-:W-:-:S04]  /*2550*/  LOP3.LUT R20, R20, 0xfffffffe, RZ, 0xc0, !PT ;  /* 0xfffffffe14147812 */ /* 0x004fc800078ec0ff */
[----:B------:R-:W-:-:S05]  /*2560*/  @P4 LOP3.LUT R20, R20, 0x1, RZ, 0xfc, !PT ;  /* 0x0000000114144812 */ /* 0x000fca00078efcff */
[----:B------:R0:W-:Y:S02]  /*2570*/  STL [R1+0x10], R20 ;  /* 0x0000101401007387 */ /* 0x0001e40000100800 */
[----:B0-----:R-:W-:Y:S01]  /*2580*/  IMAD.IADD R20, R186, 0x1, R15 ;  /* 0x00000001ba147824 */ /* 0x001fe200078e020f */
[----:B------:R-:W-:Y:S02]  /*2590*/  SHF.R.S32.HI R4, RZ, 0x1f, R3 ;  /* 0x0000001fff047819 */ /* 0x000fe40000011403 */
[----:B------:R-:W-:Y:S02]  /*25a0*/  SEL R3, R3, RZ, !P0 ;  /* 0x000000ff03037207 */ /* 0x000fe40004000000 */
[----:B------:R-:W-:Y:S02]  /*25b0*/  SEL R10, R4, RZ, !P0 ;  /* 0x000000ff040a7207 */ /* 0x000fe40004000000 */
[----:B------:R-:W0:Y:S01]  /*25c0*/  LDC.64 R4, c[0x0][0x408] ;  /* 0x00010200ff047b82 */ /* 0x000e220000000a00 */
[----:B------:R-:W-:-:S04]  /*25d0*/  IMAD.WIDE.U32 R92, R3, UR4, R92 ;  /* 0x00000004035c7c25 */ /* 0x000fc8000f8e005c */
[----:B------:R-:W-:Y:S01]  /*25e0*/  IMAD R12, R10, UR4, RZ ;  /* 0x000000040a0c7c24 */ /* 0x000fe2000f8e02ff */
[----:B------:R-:W-:-:S03]  /*25f0*/  IADD3 R90, P0, R92, R8, RZ ;  /* 0x000000085c5a7210 */ /* 0x000fc60007f1e0ff */
[----:B------:R-:W-:Y:S01]  /*2600*/  IMAD R89, R3, UR5, R12 ;  /* 0x0000000503597c24 */ /* 0x000fe2000f8e020c */
[----:B------:R-:W-:Y:S01]  /*2610*/  ULDC.64 UR4, c[0x0][0x338] ;  /* 0x0000ce0000047ab9 */ /* 0x000fe20000000a00 */
[----:B------:R-:W-:Y:S02]  /*2620*/  IMAD R12, R143, R6, RZ ;  /* 0x000000068f0c7224 */ /* 0x000fe400078e02ff */
[----:B------:R-:W-:Y:S02]  /*2630*/  IMAD.IADD R89, R93, 0x1, R89 ;  /* 0x000000015d597824 */ /* 0x000fe400078e0259 */
[----:B------:R-:W-:Y:S02]  /*2640*/  IMAD R12, R17, R7, R12 ;  /* 0x00000007110c7224 */ /* 0x000fe400078e020c */
[----:B------:R-:W-:Y:S02]  /*2650*/  IMAD R10, R10, UR4, RZ ;  /* 0x000000040a0a7c24 */ /* 0x000fe4000f8e02ff */
[----:B------:R-:W-:Y:S01]  /*2660*/  IMAD.WIDE.U32 R94, R3, UR4, R94 ;  /* 0x00000004035e7c25 */ /* 0x000fe2000f8e005e */
[----:B------:R-:W-:-:S02]  /*2670*/  IADD3.X R88, R89, R9, R12, P0, !PT ;  /* 0x0000000959587210 */ /* 0x000fc400007fe40c */
[----:B------:R-:W-:Y:S01]  /*2680*/  ISETP.GE.AND P0, PT, R18, R13, PT ;  /* 0x0000000d1200720c */ /* 0x000fe20003f06270 */
[----:B------:R-:W-:Y:S02]  /*2690*/  IMAD R3, R3, UR5, R10 ;  /* 0x0000000503037c24 */ /* 0x000fe4000f8e020a */
[-C--:B0-----:R-:W-:Y:S01]  /*26a0*/  IMAD R8, R143, R4.reuse, RZ ;  /* 0x000000048f087224 */ /* 0x081fe200078e02ff */
[----:B------:R-:W-:Y:S01]  /*26b0*/  SEL R9, R13, RZ, P0 ;  /* 0x000000ff0d097207 */ /* 0x000fe20000000000 */
[----:B------:R-:W-:-:S04]  /*26c0*/  IMAD.WIDE.U32 R100, R17, R4, R22 ;  /* 0x0000000411647225 */ /* 0x000fc800078e0016 */
[----:B------:R-:W-:Y:S01]  /*26d0*/  IMAD R21, R17, R5, R8 ;  /* 0x0000000511157224 */ /* 0x000fe200078e0208 */
[----:B------:R-:W-:Y:S01]  /*26e0*/  SEL R8, R13, RZ, P1 ;  /* 0x000000ff0d087207 */ /* 0x000fe20000800000 */
[----:B------:R-:W-:-:S04]  /*26f0*/  IMAD.WIDE.U32 R102, R17, R4, R18 ;  /* 0x0000000411667225 */ /* 0x000fc800078e0012 */
[----:B------:R-:W-:Y:S02]  /*2700*/  IMAD.IADD R10, R185, 0x1, R8 ;  /* 0x00000001b90a7824 */ /* 0x000fe400078e0208 */
[----:B------:R-:W-:Y:S02]  /*2710*/  IMAD.IADD R9, R18, 0x1, R9 ;  /* 0x0000000112097824 */ /* 0x000fe400078e0209 */
[----:B------:R-:W-:Y:S01]  /*2720*/  IMAD.IADD R101, R101, 0x1, R21 ;  /* 0x0000000165657824 */ /* 0x000fe200078e0215 */
[----:B------:R-:W-:Y:S01]  /*2730*/  SHF.R.S32.HI R15, RZ, 0x1f, R10 ;  /* 0x0000001fff0f7819 */ /* 0x000fe2000001140a */
[----:B------:R-:W-:Y:S01]  /*2740*/  IMAD.IADD R103, R21, 0x1, R103 ;  /* 0x0000000115677824 */ /* 0x000fe200078e0267 */
[----:B------:R-:W-:Y:S02]  /*2750*/  SHF.R.S32.HI R21, RZ, 0x1f, R20 ;  /* 0x0000001fff157819 */ /* 0x000fe40000011414 */
[----:B------:R-:W-:Y:S02]  /*2760*/  SHF.R.S32.HI R8, RZ, 0x1f, R9 ;  /* 0x0000001fff087819 */ /* 0x000fe40000011409 */
[----:B------:R-:W-:-:S02]  /*2770*/  LEA.HI R32, R21, R20, RZ, 0x3 ;  /* 0x0000001415207211 */ /* 0x000fc400078f18ff */
[----:B------:R-:W-:Y:S02]  /*2780*/  LEA.HI R12, R15, R10, RZ, 0x3 ;  /* 0x0000000a0f0c7211 */ /* 0x000fe400078f18ff */
[----:B------:R-:W-:Y:S02]  /*2790*/  LEA.HI R21, R21, R20, RZ, 0x6 ;  /* 0x0000001415157211 */ /* 0x000fe400078f30ff */
[----:B------:R-:W-:Y:S02]  /*27a0*/  LEA.HI R10, R15, R10, RZ, 0x6 ;  /* 0x0000000a0f0a7211 */ /* 0x000fe400078f30ff */
[CC--:B------:R-:W-:Y:S01]  /*27b0*/  LEA.HI R14, R8.reuse, R9.reuse, RZ, 0x3 ;  /* 0x00000009080e7211 */ /* 0x0c0fe200078f18ff */
[----:B------:R-:W-:Y:S01]  /*27c0*/  IMAD.SHL.U32 R27, R21, 0x80, RZ ;  /* 0x00000080151b7824 */ /* 0x000fe200078e00ff */
[----:B------:R-:W-:Y:S01]  /*27d0*/  LEA.HI R8, R8, R9, RZ, 0x6 ;  /* 0x0000000908087211 */ /* 0x000fe200078f30ff */
[----:B------:R-:W-:Y:S01]  /*27e0*/  IMAD.SHL.U32 R20, R10, 0x80, RZ ;  /* 0x000000800a147824 */ /* 0x000fe200078e00ff */
[----:B------:R-:W-:-:S02]  /*27f0*/  LOP3.LUT R21, R194, 0x38, R14, 0xf8, !PT ;  /* 0x00000038c2157812 */ /* 0x000fc400078ef80e */
[----:B------:R-:W-:Y:S01]  /*2800*/  LOP3.LUT R28, R194, 0x38, R12, 0xf8, !PT ;  /* 0x00000038c21c7812 */ /* 0x000fe200078ef80c */
[----:B------:R-:W-:Y:S01]  /*2810*/  IMAD.SHL.U32 R9, R8, 0x80, RZ ;  /* 0x0000008008097824 */ /* 0x000fe200078e00ff */
[----:B------:R-:W-:Y:S02]  /*2820*/  LOP3.LUT R138, R21, R30, RZ, 0x3c, !PT ;  /* 0x0000001e158a7212 */ /* 0x000fe400078e3cff */
[----:B------:R-:W-:Y:S02]  /*2830*/  LOP3.LUT R21, R20, 0xffffe000, RZ, 0xc0, !PT ;  /* 0xffffe00014157812 */ /* 0x000fe400078ec0ff */
[----:B------:R-:W2:Y:S01]  /*2840*/  LDL R20, [R1+0x44] ;  /* 0x0000440001147983 */ /* 0x000ea20000100800 */
[----:B------:R-:W-:Y:S02]  /*2850*/  LOP3.LUT R9, R9, 0xffffe000, RZ, 0xc0, !PT ;  /* 0xffffe00009097812 */ /* 0x000fe400078ec0ff */
[----:B------:R-:W-:Y:S02]  /*2860*/  LOP3.LUT R8, R195, 0x38, R14, 0xf8, !PT ;  /* 0x00000038c3087812 */ /* 0x000fe400078ef80e */
[----:B------:R-:W-:Y:S01]  /*2870*/  IADD3 R138, R138, R9, R198 ;  /* 0x000000098a8a7210 */ /* 0x000fe20007ffe0c6 */
[----:B------:R-:W-:Y:S01]  /*2880*/  IMAD R140, R196, 0x200, R9 ;  /* 0x00000200c48c7824 */ /* 0x000fe200078e0209 */
[----:B-----5:R-:W-:-:S02]  /*2890*/  SHF.R.S32.HI R9, RZ, 0x1f, R141 ;  /* 0x0000001fff097819 */ /* 0x020fc4000001148d */
[----:B------:R-:W-:Y:S02]  /*28a0*/  LOP3.LUT R29, R194, 0x38, R32, 0xf8, !PT ;  /* 0x00000038c21d7812 */ /* 0x000fe400078ef820 */
[----:B------:R-:W-:Y:S01]  /*28b0*/  LOP3.LUT R15, R8, R197, RZ, 0x3c, !PT ;  /* 0x000000c5080f7212 */ /* 0x000fe200078e3cff */
[----:B------:R-:W-:Y:S01]  /*28c0*/  IMAD R8, R9, R104, RZ ;  /* 0x0000006809087224 */ /* 0x000fe200078e02ff */
[-C--:B------:R-:W-:Y:S02]  /*28d0*/  LOP3.LUT R28, R28, R30.reuse, RZ, 0x3c, !PT ;  /* 0x0000001e1c1c7212 */ /* 0x080fe400078e3cff */
[----:B------:R-:W-:Y:S02]  /*28e0*/  LOP3.LUT R27, R27, 0xffffe000, RZ, 0xc0, !PT ;  /* 0xffffe0001b1b7812 */ /* 0x000fe400078ec0ff */
[----:B------:R-:W-:Y:S01]  /*28f0*/  LOP3.LUT R29, R29, R30, RZ, 0x3c, !PT ;  /* 0x0000001e1d1d7212 */ /* 0x000fe200078e3cff */
[----:B------:R-:W-:Y:S01]  /*2900*/  IMAD R139, R196, 0x200, R21 ;  /* 0x00000200c48b7824 */ /* 0x000fe200078e0215 */
[----:B------:R-:W-:Y:S01]  /*2910*/  IADD3 R136, R28, R21, R198 ;  /* 0x000000151c887210 */ /* 0x000fe20007ffe0c6 */
[----:B------:R-:W-:Y:S01]  /*2920*/  IMAD R21, R141, R105, R8 ;  /* 0x000000698d157224 */ /* 0x000fe200078e0208 */
[----:B------:R-:W-:Y:S01]  /*2930*/  SHF.L.U64.HI R128, R104, 0x7, R105 ;  /* 0x0000000768807819 */ /* 0x000fe20000010269 */
[C---:B------:R-:W-:Y:S01]  /*2940*/  IMAD.SHL.U32 R31, R6.reuse, 0x80, RZ ;  /* 0x00000080061f7824 */ /* 0x040fe200078e00ff */
[----:B------:R-:W-:Y:S01]  /*2950*/  IADD3 R135, R29, R27, R198 ;  /* 0x0000001b1d877210 */ /* 0x000fe20007ffe0c6 */
[C---:B------:R-:W-:Y:S01]  /*2960*/  IMAD.SHL.U32 R133, R6.reuse, 0x40, RZ ;  /* 0x0000004006857824 */ /* 0x040fe200078e00ff */
[--C-:B------:R-:W-:Y:S01]  /*2970*/  SHF.L.U64.HI R123, R6, 0x7, R7.reuse ;  /* 0x00000007067b7819 */ /* 0x100fe20000010207 */
[----:B------:R-:W-:Y:S01]  /*2980*/  IMAD.SHL.U32 R30, R104, 0x80, RZ ;  /* 0x00000080681e7824 */ /* 0x000fe200078e00ff */
[----:B------:R-:W-:Y:S01]  /*2990*/  SHF.L.U64.HI R132, R6, 0x6, R7 ;  /* 0x0000000606847819 */ /* 0x000fe20000010207 */
[----:B------:R-:W-:Y:S01]  /*29a0*/  IMAD.WIDE.U32 R96, R141, R104, R96 ;  /* 0x000000688d607225 */ /* 0x000fe200078e0060 */
[----:B------:R-:W-:-:S02]  /*29b0*/  SHF.L.U64.HI R105, R104, 0x6, R105 ;  /* 0x0000000668697819 */ /* 0x000fc40000010269 */
[C---:B------:R-:W-:Y:S01]  /*29c0*/  SHF.L.U64.HI R129, R4.reuse, 0x7, R5 ;  /* 0x0000000704817819 */ /* 0x040fe20000010205 */
[----:B------:R-:W-:Y:S01]  /*29d0*/  IMAD.WIDE.U32 R98, R141, R104, R98 ;  /* 0x000000688d627225 */ /* 0x000fe200078e0062 */
[----:B------:R-:W-:Y:S02]  /*29e0*/  SHF.L.U64.HI R29, R4, 0x6, R5 ;  /* 0x00000006041d7819 */ /* 0x000fe40000010205 */
[----:B------:R-:W-:Y:S01]  /*29f0*/  IADD3 R118, P4, R17, R118, RZ ;  /* 0x0000007611767210 */ /* 0x000fe20007f9e0ff */
[----:B------:R-:W-:Y:S01]  /*2a00*/  IMAD.SHL.U32 R106, R104, 0x40, RZ ;  /* 0x00000040686a7824 */ /* 0x000fe200078e00ff */
[----:B------:R-:W-:Y:S01]  /*2a10*/  LOP3.LUT R26, R195, 0x38, R32, 0xf8, !PT ;  /* 0x00000038c31a7812 */ /* 0x000fe200078ef820 */
[-C--:B------:R-:W-:Y:S01]  /*2a20*/  IMAD R6, R9, R4.reuse, RZ ;  /* 0x0000000409067224 */ /* 0x080fe200078e02ff */
[----:B------:R-:W-:Y:S01]  /*2a30*/  LOP3.LUT R10, R195, 0x38, R12, 0xf8, !PT ;  /* 0x00000038c30a7812 */ /* 0x000fe200078ef80c */
[----:B------:R-:W-:Y:S01]  /*2a40*/  IMAD.SHL.U32 R28, R4, 0x80, RZ ;  /* 0x00000080041c7824 */ /* 0x000fe200078e00ff */
[-C--:B------:R-:W-:Y:S01]  /*2a50*/  LOP3.LUT R26, R26, R197.reuse, RZ, 0x3c, !PT ;  /* 0x000000c51a1a7212 */ /* 0x080fe200078e3cff */
[----:B------:R-:W-:Y:S01]  /*2a60*/  IMAD.WIDE.U32 R100, R141, R4, R100 ;  /* 0x000000048d647225 */ /* 0x000fe200078e0064 */
[----:B------:R-:W-:-:S03]  /*2a70*/  LOP3.LUT R10, R10, R197, RZ, 0x3c, !PT ;  /* 0x000000c50a0a7212 */ /* 0x000fc600078e3cff */
[----:B------:R-:W-:-:S04]  /*2a80*/  IMAD.WIDE.U32 R102, R141, R4, R102 ;  /* 0x000000048d667225 */ /* 0x000fc800078e0066 */
[----:B------:R-:W-:Y:S01]  /*2a90*/  IMAD.SHL.U32 R104, R4, 0x40, RZ ;  /* 0x0000004004687824 */ /* 0x000fe200078e00ff */
[----:B------:R-:W-:Y:S01]  /*2aa0*/  LOP3.LUT R4, R195, 0x18, R18, 0xf8, !PT ;  /* 0x00000018c3047812 */ /* 0x000fe200078ef812 */
[----:B------:R-:W-:Y:S02]  /*2ab0*/  IMAD R137, R196, 0x200, R27 ;  /* 0x00000200c4897824 */ /* 0x000fe400078e021b */
[----:B------:R-:W-:Y:S01]  /*2ac0*/  IMAD.MOV.U32 R122, RZ, RZ, 0x20 ;  /* 0x00000020ff7a7424 */ /* 0x000fe200078e00ff */
[----:B------:R-:W-:Y:S01]  /*2ad0*/  LOP3.LUT R27, R4, R197, RZ, 0x3c, !PT ;  /* 0x000000c5041b7212 */ /* 0x000fe200078e3cff */
[----:B------:R-:W-:Y:S01]  /*2ae0*/  IMAD.X R119, R0, 0x1, R143, P4 ;  /* 0x0000000100777824 */ /* 0x000fe200020e068f */
[----:B------:R-:W-:Y:S01]  /*2af0*/  SEL R0, RZ, 0x20, P2 ;  /* 0x00000020ff007807 */ /* 0x000fe20001000000 */
[----:B------:R-:W-:Y:S01]  /*2b00*/  IMAD.IADD R140, R140, 0x1, R15 ;  /* 0x000000018c8c7824 */ /* 0x000fe200078e020f */
[----:B------:R-:W-:Y:S01]  /*2b10*/  SHF.R.S32.HI R112, RZ, 0x3, R14 ;  /* 0x00000003ff707819 */ /* 0x000fe2000001140e */
[----:B------:R-:W-:Y:S01]  /*2b20*/  IMAD.SHL.U32 R120, R13, 0x2, RZ ;  /* 0x000000020d787824 */ /* 0x000fe200078e00ff */
[----:B------:R-:W-:Y:S01]  /*2b30*/  SHF.R.S32.HI R111, RZ, 0x3, R12 ;  /* 0x00000003ff6f7819 */ /* 0x000fe2000001140c */
[----:B------:R-:W-:Y:S01]  /*2b40*/  IMAD R15, R141, R5, R6 ;  /* 0x000000058d0f7224 */ /* 0x000fe200078e0206 */
[----:B------:R-:W-:Y:S01]  /*2b50*/  LOP3.LUT R13, R12, 0xfffffff8, RZ, 0xc0, !PT ;  /* 0xfffffff80c0d7812 */ /* 0x000fe200078ec0ff */
[----:B------:R-:W-:Y:S01]  /*2b60*/  IMAD R27, R196, 0x200, R27 ;  /* 0x00000200c41b7824 */ /* 0x000fe200078e021b */
[----:B------:R-:W-:-:S02]  /*2b70*/  LOP3.LUT R14, R14, 0xfffffff8, RZ, 0xc0, !PT ;  /* 0xfffffff80e0e7812 */ /* 0x000fc400078ec0ff */
[----:B------:R-:W-:Y:S02]  /*2b80*/  LOP3.LUT R12, R32, 0xfffffff8, RZ, 0xc0, !PT ;  /* 0xfffffff8200c7812 */ /* 0x000fe400078ec0ff */
[----:B------:R-:W-:Y:S01]  /*2b90*/  LOP3.LUT R0, R11, R0, RZ, 0xfc, !PT ;  /* 0x000000000b007212 */ /* 0x000fe200078efcff */
[----:B------:R-:W-:Y:S01]  /*2ba0*/  IMAD.IADD R137, R137, 0x1, R26 ;  /* 0x0000000189897824 */ /* 0x000fe200078e021a */
[----:B------:R-:W-:Y:S01]  /*2bb0*/  SHF.R.S32.HI R145, RZ, 0x1f, R214 ;  /* 0x0000001fff917819 */ /* 0x000fe200000114d6 */
[----:B------:R-:W-:Y:S01]  /*2bc0*/  IMAD.IADD R139, R139, 0x1, R10 ;  /* 0x000000018b8b7824 */ /* 0x000fe200078e020a */
[----:B------:R-:W-:Y:S01]  /*2bd0*/  LEA.HI R148, R148, 0x8, RZ, 0x19 ;  /* 0x0000000894947811 */ /* 0x000fe200078fc8ff */
[----:B------:R-:W-:Y:S01]  /*2be0*/  IMAD.IADD R26, R97, 0x1, R21 ;  /* 0x00000001611a7824 */ /* 0x000fe200078e0215 */
[----:B------:R-:W-:Y:S01]  /*2bf0*/  SHF.R.S32.HI R110, RZ, 0x3, R32 ;  /* 0x00000003ff6e7819 */ /* 0x000fe20000011420 */
[----:B------:R-:W-:Y:S01]  /*2c00*/  IMAD.IADD R21, R21, 0x1, R99 ;  /* 0x0000000115157824 */ /* 0x000fe200078e0263 */
[----:B------:R-:W-:Y:S01]  /*2c10*/  LOP3.LUT R11, R11, 0x1, RZ, 0xc0, !PT ;  /* 0x000000010b0b7812 */ /* 0x000fe200078ec0ff */
[----:B------:R-:W-:Y:S01]  /*2c20*/  IMAD.IADD R5, R95, 0x1, R3 ;  /* 0x000000015f057824 */ /* 0x000fe200078e0203 */
[----:B------:R-:W-:-:S02]  /*2c30*/  SHF.R.S32.HI R109, RZ, 0x1f, R14 ;  /* 0x0000001fff6d7819 */ /* 0x000fc4000001140e */
[----:B------:R-:W-:Y:S02]  /*2c40*/  SHF.R.S32.HI R108, RZ, 0x1f, R13 ;  /* 0x0000001fff6c7819 */ /* 0x000fe4000001140d */
[----:B------:R-:W-:Y:S02]  /*2c50*/  SHF.R.S32.HI R107, RZ, 0x1f, R12 ;  /* 0x0000001fff6b7819 */ /* 0x000fe4000001140c */
[C---:B------:R-:W-:Y:S02]  /*2c60*/  LOP3.LUT R10, R0.reuse, 0x2, RZ, 0xc0, !PT ;  /* 0x00000002000a7812 */ /* 0x040fe400078ec0ff */
[C---:B------:R-:W-:Y:S02]  /*2c70*/  LOP3.LUT R9, R0.reuse, 0x4, RZ, 0xc0, !PT ;  /* 0x0000000400097812 */ /* 0x040fe400078ec0ff */
[C---:B------:R-:W-:Y:S02]  /*2c80*/  LOP3.LUT R8, R0.reuse, 0x8, RZ, 0xc0, !PT ;  /* 0x0000000800087812 */ /* 0x040fe400078ec0ff */
[----:B------:R-:W-:-:S02]  /*2c90*/  LOP3.LUT R7, R0, 0x10, RZ, 0xc0, !PT ;  /* 0x0000001000077812 */ /* 0x000fc400078ec0ff */
[----:B------:R-:W-:Y:S02]  /*2ca0*/  LOP3.LUT R6, R0, 0x20, RZ, 0xc0, !PT ;  /* 0x0000002000067812 */ /* 0x000fe400078ec0ff */
[----:B--2---:R-:W-:-:S04]  /*2cb0*/  LOP3.LUT P3, RZ, R20, 0x4, RZ, 0xc0, !PT ;  /* 0x0000000414ff7812 */ /* 0x004fc8000786c0ff */
[----:B------:R-:W-:Y:S01]  /*2cc0*/  SEL R122, R122, 0xffffffe0, !P3 ;  /* 0xffffffe07a7a7807 */ /* 0x000fe20005800000 */
[----:B------:R-:W-:Y:S02]  /*2cd0*/  IMAD.IADD R20, R101, 0x1, R15 ;  /* 0x0000000165147824 */ /* 0x000fe400078e020f */
[----:B------:R-:W-:Y:S02]  /*2ce0*/  IMAD.IADD R15, R15, 0x1, R103 ;  /* 0x000000010f0f7824 */ /* 0x000fe400078e0267 */
[----:B------:R-:W-:-:S07]  /*2cf0*/  IMAD.IADD R134, R122, 0x1, R27 ;  /* 0x000000017a867824 */ /* 0x000fce00078e021b */
.L_x_2593:
[----:B0-2---:R-:W2:Y:S01]  /*2d00*/  LDL.LU R33, [R1+0x10] ;  /* 0x0000100001217983 */ /* 0x005ea20000300800 */
[----:B------:R-:W-:Y:S01]  /*2d10*/  VIADD R32, R24, 0xffffffff ;  /* 0xffffffff18207836 */ /* 0x000fe20000000000 */
[----:B------:R-:W0:Y:S01]  /*2d20*/  LDC.64 R114, c[0x0][0x2e8] ;  /* 0x0000ba00ff727b82 */ /* 0x000e220000000a00 */
[----:B------:R-:W-:Y:S01]  /*2d30*/  IMAD R43, R16, 0x6000, R27 ;  /* 0x00006000102b7824 */ /* 0x000fe200078e021b */
[----:B------:R-:W-:Y:S05]  /*2d40*/  YIELD ;  /* 0x0000000000007946 */ /* 0x000fea0003800000 */
[----:B------:R-:W-:Y:S01]  /*2d50*/  SHF.R.S32.HI R34, RZ, 0x1f, R32 ;  /* 0x0000001fff227819 */ /* 0x000fe20000011420 */
[-C--:B------:R-:W-:Y:S01]  /*2d60*/  IMAD R0, R123, R32.reuse, RZ ;  /* 0x000000207b007224 */ /* 0x080fe200078e02ff */
[----:B------:R-:W1:Y:S01]  /*2d70*/  LDC R117, c[0x0][0x3f4] ;  /* 0x0000fd00ff757b82 */ /* 0x000e620000000800 */
[----:B------:R-:W-:Y:S01]  /*2d80*/  IMAD.WIDE.U32 R124, R31, R32, RZ ;  /* 0x000000201f7c7225 */ /* 0x000fe200078e00ff */
[----:B------:R-:W-:Y:S03]  /*2d90*/  BSSY B0, `(.L_x_2494) ;  /* 0x00007b4000007945 */ /* 0x000fe60003800000 */
[----:B------:R-:W-:Y:S01]  /*2da0*/  IMAD R3, R34, R31, R0 ;  /* 0x0000001f22037224 */ /* 0x000fe200078e0200 */
[CC--:B------:R-:W-:Y:S01]  /*2db0*/  IADD3 R0, P3, P4, R90.reuse, R124.reuse, R133 ;  /* 0x0000007c5a007210 */ /* 0x0c0fe20007c7e085 */
[----:B------:R-:W-:Y:S01]  /*2dc0*/  IMAD R43, R43, 0x2, R116 ;  /* 0x000000022b2b7824 */ /* 0x000fe200078e0274 */
[----:B------:R-:W-:Y:S01]  /*2dd0*/  IADD3 R4, P5, R90, R124, RZ ;  /* 0x0000007c5a047210 */ /* 0x000fe20007fbe0ff */
[----:B------:R-:W-:-:S04]  /*2de0*/  IMAD.IADD R84, R125, 0x1, R3 ;  /* 0x000000017d547824 */ /* 0x000fc800078e0203 */
[----:B------:R-:W-:Y:S01]  /*2df0*/  IMAD.X R24, R84, 0x1, R88, P5 ;  /* 0x0000000154187824 */ /* 0x000fe200028e0658 */
[----:B------:R-:W-:Y:S02]  /*2e00*/  IADD3.X R3, R88, R84, R132, P3, P4 ;  /* 0x0000005458037210 */ /* 0x000fe40001fe8484 */
[----:B------:R-:W-:Y:S02]  /*2e10*/  ISETP.GT.AND P3, PT, R32, R121, PT ;  /* 0x000000792000720c */ /* 0x000fe40003f64270 */
[-C--:B0-----:R-:W-:Y:S02]  /*2e20*/  LEA R44, P2, R4, R114.reuse, 0x1 ;  /* 0x00000072042c7211 */ /* 0x081fe400078408ff */
[----:B------:R-:W-:Y:S02]  /*2e30*/  LEA R40, P5, R0, R114, 0x1 ;  /* 0x0000007200287211 */ /* 0x000fe400078a08ff */
[----:B------:R-:W-:Y:S01]  /*2e40*/  LEA.HI.X R45, R4, R115, R24, 0x1, P2 ;  /* 0x00000073042d7211 */ /* 0x000fe200010f0c18 */
[----:B------:R-:W-:Y:S01]  /*2e50*/  IMAD.MOV.U32 R24, RZ, RZ, R32 ;  /* 0x000000ffff187224 */ /* 0x000fe200078e0020 */
[----:B-1----:R-:W-:-:S02]  /*2e60*/  ISETP.GE.AND P2, PT, R117, 0x1, PT ;  /* 0x000000017500780c */ /* 0x002fc40003f46270 */
[----:B------:R-:W-:Y:S01]  /*2e70*/  LEA.HI.X R41, R0, R115, R3, 0x1, P5 ;  /* 0x0000007300297211 */ /* 0x000fe200028f0c03 */
[----:B------:R-:W-:-:S04]  /*2e80*/  IMAD R3, R16, 0x6000, R134 ;  /* 0x0000600010037824 */ /* 0x000fc800078e0286 */
[----:B------:R-:W-:Y:S01]  /*2e90*/  IMAD R42, R3, 0x2, R116 ;  /* 0x00000002032a7824 */ /* 0x000fe200078e0274 */
[----:B--2---:R-:W-:-:S04]  /*2ea0*/  LOP3.LUT R33, R33, 0xfffffffd, RZ, 0xc0, !PT ;  /* 0xfffffffd21217812 */ /* 0x004fc800078ec0ff */
[----:B------:R-:W-:-:S05]  /*2eb0*/  @P3 LOP3.LUT R33, R33, 0x2, RZ, 0xfc, !PT ;  /* 0x0000000221213812 */ /* 0x000fca00078efcff */
[----:B------:R0:W-:Y:S01]  /*2ec0*/  STL [R1+0x10], R33 ;  /* 0x0000102101007387 */ /* 0x0001e20000100800 */
[----:B------:R-:W-:Y:S05]  /*2ed0*/  @!P2 BRA `(.L_x_2495) ;  /* 0x00000074009ca947 */ /* 0x000fea0003800000 */
[----:B------:R-:W-:Y:S01]  /*2ee0*/  ULDC.U8 UR4, c[0x0][0x410] ;  /* 0x0001040000047ab9 */ /* 0x000fe20000000000 */
[-C--:B------:R-:W-:Y:S01]  /*2ef0*/  IMAD R3, R128, R32.reuse, RZ ;  /* 0x0000002080037224 */ /* 0x080fe200078e02ff */
[----:B------:R-:W-:Y:S01]  /*2f00*/  ISETP.NE.AND P2, PT, RZ, UR4, PT ;  /* 0x00000004ff007c0c */ /* 0x000fe2000bf45270 */
[----:B0-----:R-:W-:Y:S02]  /*2f10*/  IMAD R33, R129, R32, RZ ;  /* 0x0000002081217224 */ /* 0x001fe400078e02ff */
        /* <DEDUP_REMOVED lines=65> */
.L_x_2498:
[----:B------:R-:W-:Y:S05]  /*3330*/  BSYNC B1 ;  /* 0x0000000000017941 */ /* 0x000fea0003800000 */
.L_x_2497:
        /* <DEDUP_REMOVED lines=54> */
.L_x_2500:
[----:B------:R-:W-:Y:S05]  /*36a0*/  BSYNC B1 ;  /* 0x0000000000017941 */ /* 0x000fea0003800000 */
.L_x_2499:
        /* <DEDUP_REMOVED lines=14> */
[----:B------:R-:W-:-:S03]  /*3790*/  IMAD.MOV.U32 R3, RZ, RZ, R75 ;  /* 0x000000ffff037224 */ /* 0x000fc600078e004b */
[----:B------:R-:W-:Y:S01]  /*37a0*/  PRMT R163, R163, 0x5410, R0 ;  /* 0x00005410a3a37816 */ /* 0x000fe20000000000 */
[----:B------:R-:W-:Y:S01]  /*37b0*/  IMAD.MOV.U32 R0, RZ, RZ, R78 ;  /* 0x000000ffff007224 */ /* 0x000fe200078e004e */
[----:B------:R-:W-:Y:S01]  /*37c0*/  PRMT R162, R162, 0x5410, R3 ;  /* 0x00005410a2a27816 */ /* 0x000fe20000000003 */
[----:B------:R-:W-:Y:S01]  /*37d0*/  IMAD.MOV.U32 R3, RZ, RZ, R79 ;  /* 0x000000ffff037224 */ /* 0x000fe200078e004f */
[----:B------:R-:W-:Y:S02]  /*37e0*/  UISETP.NE.AND UP0, UPT, UR4, 0x3, UPT ;  /* 0x000000030400788c */ /* 0x000fe4000bf05270 */
[----:B------:R-:W-:Y:S01]  /*37f0*/  PRMT R164, R164, 0x5410, R0 ;  /* 0x00005410a4a47816 */ /* 0x000fe20000000000 */
[----:B------:R-:W-:Y:S01]  /*3800*/  IMAD.MOV.U32 R0, RZ, RZ, R124 ;  /* 0x000000ffff007224 */ /* 0x000fe200078e007c */
[----:B------:R-:W-:Y:S01]  /*3810*/  PRMT R163, R3, 0x7610, R163 ;  /* 0x0000761003a37816 */ /* 0x000fe200000000a3 */
[----:B------:R-:W-:Y:S01]  /*3820*/  IMAD.MOV.U32 R3, RZ, RZ, R125 ;  /* 0x000000ffff037224 */ /* 0x000fe200078e007d */
[----:B------:R-:W-:-:S02]  /*3830*/  PLOP3.LUT P2, PT, PT, PT, UP0, 0x80, 0x0 ;  /* 0x000000000000781c */ /* 0x000fc40003f4f008 */
[----:B------:R-:W-:Y:S01]  /*3840*/  PRMT R142, R142, 0x5410, R0 ;  /* 0x000054108e8e7816 */ /* 0x000fe20000000000 */
[----:B------:R-:W-:Y:S01]  /*3850*/  IMAD.MOV.U32 R0, RZ, RZ, R69 ;  /* 0x000000ffff007224 */ /* 0x000fe200078e0045 */
[----:B------:R-:W-:Y:S01]  /*3860*/  PRMT R144, R144, 0x5410, R3 ;  /* 0x0000541090907816 */ /* 0x000fe20000000003 */
        /* <DEDUP_REMOVED lines=64> */
.L_x_2501:
[----:B------:R-:W-:Y:S01]  /*3c70*/  IMAD R3, R16, 0x8, R2 ;  /* 0x0000000810037824 */ /* 0x000fe200078e0202 */
[----:B------:R-:W-:Y:S01]  /*3c80*/  SHF.L.U32 R0, R188, 0x1f, RZ ;  /* 0x0000001fbc007819 */ /* 0x000fe200000006ff */
[----:B------:R-:W-:Y:S03]  /*3c90*/  BSSY B1, `(.L_x_2502) ;  /* 0x0000003000017945 */ /* 0x000fe60003800000 */
[----:B------:R-:W0:Y:S02]  /*3ca0*/  SYNCS.PHASECHK.TRANS64.TRYWAIT P5, [R3+URZ+0x34890], R0 ;  /* 0x03489000030075a7 */ /* 0x000e2400080a017f */
[----:B0-----:R-:W-:Y:S05]  /*3cb0*/  @!P5 BRA `(.L_x_2503) ;  /* 0x0000024800fcd947 */ /* 0x001fea0003800000 */
.L_x_2883:
[----:B------:R-:W-:Y:S05]  /*3cc0*/  BSYNC B1 ;  /* 0x0000000000017941 */ /* 0x000fea0003800000 */
.L_x_2502:
        /* <DEDUP_REMOVED lines=18> */
[----:B------:R-:W-:Y:S02]  /*3df0*/  LOP3.LUT R144, R33, 0xffff0000, RZ, 0xc0, !PT ;  /* 0xffff000021907812 */ /* 0x000fe400078ec0ff */
[C---:B------:R-:W-:Y:S01]  /*3e00*/  LOP3.LUT R142, R125.reuse, 0xffff0000, RZ, 0xc0, !PT ;  /* 0xffff00007d8e7812 */ /* 0x040fe200078ec0ff */
[----:B------:R-:W-:Y:S01]  /*3e10*/  IMAD.U32 R125, R125, 0x10000, RZ ;  /* 0x000100007d7d7824 */ /* 0x000fe200078e00ff */
[C---:B------:R-:W-:Y:S01]  /*3e20*/  LOP3.LUT R33, R82.reuse, 0xffff0000, RZ, 0xc0, !PT ;  /* 0xffff000052217812 */ /* 0x040fe200078ec0ff */
[----:B------:R-:W-:Y:S02]  /*3e30*/  IMAD.U32 R82, R82, 0x10000, RZ ;  /* 0x0001000052527824 */ /* 0x000fe400078e00ff */
[----:B------:R-:W-:-:S04]  /*3e40*/  FMUL.FTZ R124, R144, R142 ;  /* 0x0000008e907c7220 */ /* 0x000fc80000410000 */
[CC--:B------:R-:W-:Y:S01]  /*3e50*/  FFMA.FTZ R124, R127.reuse, R33.reuse, -R124 ;  /* 0x000000217f7c7223 */ /* 0x0c0fe2000001087c */
        /* <DEDUP_REMOVED lines=31> */
.L_x_2509:
[----:B------:R-:W-:Y:S05]  /*4050*/  BSYNC B3 ;  /* 0x0000000000037941 */ /* 0x000fea0003800000 */
.L_x_2508:
[----:B--2---:R1:W-:Y:S02]  /*4060*/  STG.E.128 desc[UR60][R44.64], R32 ;  /* 0x000000202c007986 */ /* 0x0043e4000c101d3c */
.L_x_2507:
[----:B------:R-:W-:Y:S05]  /*4070*/  BSYNC B2 ;  /* 0x0000000000027941 */ /* 0x000fea0003800000 */
.L_x_2506:
        /* <DEDUP_REMOVED lines=10> */
[----:B------:R-:W-:Y:S02]  /*4120*/  PRMT R82, R165, 0x5432, R82 ;  /* 0x00005432a5527816 */ /* 0x000fe40000000052 */
        /* <DEDUP_REMOVED lines=43> */
.L_x_2513:
[----:B------:R-:W-:Y:S05]  /*43e0*/  BSYNC B3 ;  /* 0x0000000000037941 */ /* 0x000fea0003800000 */
.L_x_2512:
[----:B--2---:R2:W-:Y:S02]  /*43f0*/  STG.E.128 desc[UR60][R44.64+0x40], R32 ;  /* 0x000040202c007986 */ /* 0x0045e4000c101d3c */
.L_x_2511:
[----:B------:R-:W-:Y:S05]  /*4400*/  BSYNC B2 ;  /* 0x0000000000027941 */ /* 0x000fea0003800000 */
.L_x_2510:
        /* <DEDUP_REMOVED lines=54> */
.L_x_2517:
[----:B------:R-:W-:Y:S05]  /*4770*/  BSYNC B3 ;  /* 0x0000000000037941 */ /* 0x000fea0003800000 */
.L_x_2516:
[----:B--2---:R3:W-:Y:S02]  /*4780*/  STG.E.128 desc[UR60][R44.64+0x80], R32 ;  /* 0x000080202c007986 */ /* 0x0047e4000c101d3c */
.L_x_2515:
[----:B------:R-:W-:Y:S05]  /*4790*/  BSYNC B2 ;  /* 0x0000000000027941 */ /* 0x000fea0003800000 */
.L_x_2514:
        /* <DEDUP_REMOVED lines=55> */
.L_x_2521:
[----:B------:R-:W-:Y:S05]  /*4b10*/  BSYNC B3 ;  /* 0x0000000000037941 */ /* 0x000fea0003800000 */
.L_x_2520:
[----:B--2---:R4:W-:Y:S02]  /*4b20*/  STG.E.128 desc[UR60][R44.64+0xc0], R32 ;  /* 0x0000c0202c007986 */ /* 0x0049e4000c101d3c */
.L_x_2519:
[----:B------:R-:W-:Y:S05]  /*4b30*/  BSYNC B2 ;  /* 0x0000000000027941 */ /* 0x000fea0003800000 */
.L_x_2518:
        /* <DEDUP_REMOVED lines=55> */
.L_x_2525:
[----:B------:R-:W-:Y:S05]  /*4eb0*/  BSYNC B3 ;  /* 0x0000000000037941 */ /* 0x000fea0003800000 */
.L_x_2524:
[----:B--2---:R1:W-:Y:S02]  /*4ec0*/  STG.E.128 desc[UR60][R44.64+0x100], R32 ;  /* 0x000100202c007986 */ /* 0x0043e4000c101d3c */
.L_x_2523:
[----:B------:R-:W-:Y:S05]  /*4ed0*/  BSYNC B2 ;  /* 0x0000000000027941 */ /* 0x000fea0003800000 */
.L_x_2522:
        /* <DEDUP_REMOVED lines=11> */
[----:B------:R-:W-:Y:S02]  /*4f90*/  PRMT R67, R158, 0x5432, R70 ;  /* 0x000054329e437816 */ /* 0x000fe40000000046 */
[----:B------:R-:W-:-:S02]  /*4fa0*/  LOP3.LUT R72, R33, 0xffff0000, RZ, 0xc0, !PT ;  /* 0xffff000021487812 */ /* 0x000fc400078ec0ff */
[----:B------:R-:W-:Y:S02]  /*4fb0*/  LOP3.LUT R70, R68, 0xffff0000, RZ, 0xc0, !PT ;  /* 0xffff000044467812 */ /* 0x000fe400078ec0ff */
        /* <DEDUP_REMOVED lines=21> */
[----:B------:R-:W-:Y:S02]  /*5110*/  IMAD.U32 R71, R68, 0x10000, RZ ;  /* 0x0001000044477824 */ /* 0x000fe400078e00ff */
        /* <DEDUP_REMOVED lines=16> */
.L_x_2527:
[----:B------:R-:W-:Y:S05]  /*5220*/  BSYNC B2 ;  /* 0x0000000000027941 */ /* 0x000fea0003800000 */
.L_x_2526:
[----:B--2---:R1:W-:Y:S02]  /*5230*/  STG.E.128 desc[UR60][R44.64+0x140], R32 ;  /* 0x000140202c007986 */ /* 0x0043e4000c101d3c */
.L_x_2505:
[----:B------:R-:W-:Y:S05]  /*5240*/  BSYNC B1 ;  /* 0x0000000000017941 */ /* 0x000fea0003800000 */
.L_x_2504:
        /* <DEDUP_REMOVED lines=53> */
.L_x_2532:
[----:B------:R-:W-:Y:S05]  /*55a0*/  BSYNC B2 ;  /* 0x0000000000027941 */ /* 0x000fea0003800000 */
.L_x_2531:
[----:B--2---:R1:W-:Y:S02]  /*55b0*/  STG.E.128 desc[UR60][R40.64], R32 ;  /* 0x0000002028007986 */ /* 0x0043e4000c101d3c */
.L_x_2530:
[----:B------:R-:W-:Y:S05]  /*55c0*/  BSYNC B1 ;  /* 0x0000000000017941 */ /* 0x000fea0003800000 */
.L_x_2529:
        /* <DEDUP_REMOVED lines=29> */
[C---:B------:R-:W-:Y:S01]  /*57a0*/  FFMA.FTZ R67, R61.reuse, R33, R67 ;  /* 0x000000213d437223 */ /* 0x040fe20000010043 */
[CC--:B------:R-:W-:Y:S01]  /*57b0*/  FMUL.FTZ R68, R34.reuse, R64.reuse ;  /* 0x0000004022447220 */ /* 0x0c0fe20000410000 */
[-C--:B------:R-:W-:Y:S01]  /*57c0*/  FMUL.FTZ R33, R34, R65.reuse ;  /* 0x0000004122217220 */ /* 0x080fe20000410000 */
[----:B------:R-:W-:Y:S01]  /*57d0*/  LOP3.LUT R156, R156, 0xffff0000, RZ, 0xc0, !PT ;  /* 0xffff00009c9c7812 */ /* 0x000fe200078ec0ff */
[----:B------:R-:W-:Y:S01]  /*57e0*/  IMAD.U32 R44, R44, 0x10000, RZ ;  /* 0x000100002c2c7824 */ /* 0x000fe200078e00ff */
[----:B------:R-:W-:Y:S01]  /*57f0*/  LOP3.LUT R58, R58, 0xffff0000, RZ, 0xc0, !PT ;  /* 0xffff00003a3a7812 */ /* 0x000fe200078ec0ff */
[C---:B------:R-:W-:Y:S01]  /*5800*/  FFMA.FTZ R68, R60.reuse, R65, -R68 ;  /* 0x000000413c447223 */ /* 0x040fe20000010844 */
[----:B------:R-:W-:Y:S01]  /*5810*/  FFMA.FTZ R33, R60, R64, R33 ;  /* 0x000000403c217223 */ /* 0x000fe20000010021 */
[C---:B------:R-:W-:Y:S01]  /*5820*/  FMUL.FTZ R34, R32.reuse, R45 ;  /* 0x0000002d20227220 */ /* 0x040fe20000410000 */
[----:B------:R-:W-:Y:S01]  /*5830*/  FFMA.FTZ R66, R61, R62, -R66 ;  /* 0x0000003e3d427223 */ /* 0x000fe20000010842 */
[----:B------:R-:W-:Y:S01]  /*5840*/  FMUL.FTZ R60, R59, R156 ;  /* 0x0000009c3b3c7220 */ /* 0x000fe20000410000 */
[----:B------:R-:W-:Y:S01]  /*5850*/  FMUL.FTZ R32, R32, R44 ;  /* 0x0000002c20207220 */ /* 0x000fe20000410000 */
[----:B------:R-:W-:-:S02]  /*5860*/  IMAD.U32 R35, R35, 0x10000, RZ ;  /* 0x0001000023237824 */ /* 0x000fc400078e00ff */
        /* <DEDUP_REMOVED lines=11> */
.L_x_2536:
[----:B------:R-:W-:Y:S05]  /*5920*/  BSYNC B2 ;  /* 0x0000000000027941 */ /* 0x000fea0003800000 */
.L_x_2535:
[----:B--2---:R1:W-:Y:S02]  /*5930*/  STG.E.128 desc[UR60][R40.64+0x40], R32 ;  /* 0x0000402028007986 */ /* 0x0043e4000c101d3c */
.L_x_2534:
[----:B------:R-:W-:Y:S05]  /*5940*/  BSYNC B1 ;  /* 0x0000000000017941 */ /* 0x000fea0003800000 */
.L_x_2533:
        /* <DEDUP_REMOVED lines=11> */
[----:B------:R-:W-:Y:S02]  /*5a00*/  PRMT R56, R153, 0x5410, R56 ;  /* 0x0000541099387816 */ /* 0x000fe40000000038 */
[----:B------:R-:W-:Y:S01]  /*5a10*/  PRMT R54, R152, 0x5410, R59 ;  /* 0x0000541098367816 */ /* 0x000fe2000000003b */
[----:B------:R-:W-:Y:S01]  /*5a20*/  IMAD.U32 R59, R33, 0x10000, RZ ;  /* 0x00010000213b7824 */ /* 0x000fe200078e00ff */
[----:B------:R-:W-:-:S02]  /*5a30*/  SHF.R.U32.HI R55, RZ, 0x10, R55 ;  /* 0x00000010ff377819 */ /* 0x000fc40000011637 */
[----:B------:R-:W-:Y:S02]  /*5a40*/  PRMT R153, R153, 0x5432, R58 ;  /* 0x0000543299997816 */ /* 0x000fe4000000003a */
[----:B------:R-:W-:Y:S01]  /*5a50*/  LOP3.LUT R57, R33, 0xffff0000, RZ, 0xc0, !PT ;  /* 0xffff000021397812 */ /* 0x000fe200078ec0ff */
[----:B------:R-:W-:Y:S01]  /*5a60*/  IMAD.U32 R33, R32, 0x10000, RZ ;  /* 0x0001000020217824 */ /* 0x000fe200078e00ff */
[C---:B------:R-:W-:Y:S01]  /*5a70*/  LOP3.LUT R62, R56.reuse, 0xffff0000, RZ, 0xc0, !PT ;  /* 0xffff0000383e7812 */ /* 0x040fe200078ec0ff */
[----:B------:R-:W-:Y:S01]  /*5a80*/  IMAD.U32 R56, R56, 0x10000, RZ ;  /* 0x0001000038387824 */ /* 0x000fe200078e00ff */
[C---:B------:R-:W-:Y:S01]  /*5a90*/  LOP3.LUT R58, R54.reuse, 0xffff0000, RZ, 0xc0, !PT ;  /* 0xffff0000363a7812 */ /* 0x040fe200078ec0ff */
[----:B------:R-:W-:Y:S01]  /*5aa0*/  IMAD.U32 R54, R54, 0x10000, RZ ;  /* 0x0001000036367824 */ /* 0x000fe200078e00ff */
[----:B------:R-:W-:Y:S01]  /*5ab0*/  PRMT R152, R152, 0x5432, R55 ;  /* 0x0000543298987816 */ /* 0x000fe20000000037 */
[----:B------:R-:W-:Y:S01]  /*5ac0*/  IMAD.U32 R55, R153, 0x10000, RZ ;  /* 0x0001000099377824 */ /* 0x000fe200078e00ff */
[----:B------:R-:W-:Y:S01]  /*5ad0*/  LOP3.LUT R45, R34, 0xffff0000, RZ, 0xc0, !PT ;  /* 0xffff0000222d7812 */ /* 0x000fe200078ec0ff */
[C---:B------:R-:W-:Y:S01]  /*5ae0*/  FMUL.FTZ R64, R57.reuse, R62 ;  /* 0x0000003e39407220 */ /* 0x040fe20000410000 */
[-C--:B------:R-:W-:Y:S01]  /*5af0*/  FMUL.FTZ R61, R57, R58.reuse ;  /* 0x0000003a393d7220 */ /* 0x080fe20000410000 */
[----:B------:R-:W-:Y:S01]  /*5b00*/  IMAD.U32 R60, R152, 0x10000, RZ ;  /* 0x00010000983c7824 */ /* 0x000fe200078e00ff */
[----:B------:R-:W-:Y:S01]  /*5b10*/  LOP3.LUT R34, R35, 0xffff0000, RZ, 0xc0, !PT ;  /* 0xffff000023227812 */ /* 0x000fe200078ec0ff */
[----:B------:R-:W-:Y:S01]  /*5b20*/  FMUL.FTZ R63, R45, R55 ;  /* 0x000000372d3f7220 */ /* 0x000fe20000410000 */
[----:B------:R-:W-:Y:S01]  /*5b30*/  LOP3.LUT R57, R32, 0xffff0000, RZ, 0xc0, !PT ;  /* 0xffff000020397812 */ /* 0x000fe200078ec0ff */
[----:B------:R-:W-:Y:S01]  /*5b40*/  FFMA.FTZ R32, R59, R58, -R64 ;  /* 0x0000003a3b207223 */ /* 0x000fe20000010840 */
[----:B------:R-:W-:Y:S01]  /*5b50*/  LOP3.LUT R153, R153, 0xffff0000, RZ, 0xc0, !PT ;  /* 0xffff000099997812 */ /* 0x000fe200078ec0ff */
[----:B------:R-:W-:Y:S01]  /*5b60*/  FFMA.FTZ R59, R59, R62, R61 ;  /* 0x0000003e3b3b7223 */ /* 0x000fe2000001003d */
[----:B------:R-:W-:Y:S01]  /*5b70*/  LOP3.LUT R152, R152, 0xffff0000, RZ, 0xc0, !PT ;  /* 0xffff000098987812 */ /* 0x000fe200078ec0ff */
[-C--:B------:R-:W-:Y:S01]  /*5b80*/  FMUL.FTZ R61, R45, R60.reuse ;  /* 0x0000003c2d3d7220 */ /* 0x080fe20000410000 */
[----:B------:R-:W-:Y:S01]  /*5b90*/  FFMA.FTZ R45, R44, R60, -R63 ;  /* 0x0000003c2c2d7223 */ /* 0x000fe2000001083f */
[----:B------:R-:W-:Y:S01]  /*5ba0*/  FMUL.FTZ R58, R34, R153 ;  /* 0x00000099223a7220 */ /* 0x000fe20000410000 */
[----:B------:R-:W-:-:S02]  /*5bb0*/  IMAD.U32 R35, R35, 0x10000, RZ ;  /* 0x0001000023237824 */ /* 0x000fc400078e00ff */
[----:B------:R-:W-:Y:S01]  /*5bc0*/  FMUL.FTZ R60, R34, R152 ;  /* 0x00000098223c7220 */ /* 0x000fe20000410000 */
[C---:B------:R-:W-:Y:S01]  /*5bd0*/  FMUL.FTZ R34, R57.reuse, R56 ;  /* 0x0000003839227220 */ /* 0x040fe20000410000 */
[----:B------:R-:W-:Y:S01]  /*5be0*/  FFMA.FTZ R44, R44, R55, R61 ;  /* 0x000000372c2c7223 */ /* 0x000fe2000001003d */
[----:B------:R-:W-:Y:S01]  /*5bf0*/  FMUL.FTZ R57, R57, R54 ;  /* 0x0000003639397220 */ /* 0x000fe20000410000 */
[----:B------:R-:W-:Y:S01]  /*5c00*/  FFMA.FTZ R58, R35, R152, -R58 ;  /* 0x00000098233a7223 */ /* 0x000fe2000001083a */
[----:B------:R-:W-:Y:S01]  /*5c10*/  FFMA.FTZ R34, R33, R54, -R34 ;  /* 0x0000003621227223 */ /* 0x000fe20000010822 */
[----:B------:R-:W-:Y:S01]  /*5c20*/  FFMA.FTZ R35, R35, R153, R60 ;  /* 0x0000009923237223 */ /* 0x000fe2000001003c */
[----:B------:R-:W-:Y:S01]  /*5c30*/  FFMA.FTZ R57, R33, R56, R57 ;  /* 0x0000003821397223 */ /* 0x000fe20000010039 */
[----:B------:R-:W-:Y:S02]  /*5c40*/  F2FP.BF16.F32.PACK_AB R44, R44, R45 ;  /* 0x0000002d2c2c723e */ /* 0x000fe400000010ff */
[----:B------:R-:W-:-:S02]  /*5c50*/  F2FP.BF16.F32.PACK_AB R33, R59, R32 ;  /* 0x000000203b21723e */ /* 0x000fc400000010ff */
[----:B------:R-:W-:Y:S01]  /*5c60*/  F2FP.BF16.F32.PACK_AB R32, R57, R34 ;  /* 0x000000223920723e */ /* 0x000fe200000010ff */
[----:B------:R-:W-:Y:S01]  /*5c70*/  IMAD.MOV.U32 R34, RZ, RZ, R44 ;  /* 0x000000ffff227224 */ /* 0x000fe200078e002c */
[----:B------:R-:W-:-:S07]  /*5c80*/  F2FP.BF16.F32.PACK_AB R35, R35, R58 ;  /* 0x0000003a2323723e */ /* 0x000fce00000010ff */
.L_x_2540:
[----:B------:R-:W-:Y:S05]  /*5c90*/  BSYNC B2 ;  /* 0x0000000000027941 */ /* 0x000fea0003800000 */
.L_x_2539:
[----:B--2---:R1:W-:Y:S02]  /*5ca0*/  STG.E.128 desc[UR60][R40.64+0x80], R32 ;  /* 0x0000802028007986 */ /* 0x0043e4000c101d3c */
.L_x_2538:
[----:B------:R-:W-:Y:S05]  /*5cb0*/  BSYNC B1 ;  /* 0x0000000000017941 */ /* 0x000fea0003800000 */
.L_x_2537:
        /* <DEDUP_REMOVED lines=26> */
[----:B------:R-:W-:Y:S01]  /*5e60*/  FFMA.FTZ R59, R50, R53, -R59 ;  /* 0x00000035323b7223 */ /* 0x000fe2000001083b */
[----:B------:R-:W-:-:S02]  /*5e70*/  IMAD.U32 R33, R32, 0x10000, RZ ;  /* 0x0001000020217824 */ /* 0x000fc400078e00ff */
[----:B------:R-:W-:Y:S01]  /*5e80*/  FMUL.FTZ R61, R52, R57 ;  /* 0x00000039343d7220 */ /* 0x000fe20000410000 */
[----:B------:R-:W-:Y:S01]  /*5e90*/  FFMA.FTZ R50, R50, R56, R51 ;  /* 0x0000003832327223 */ /* 0x000fe20000010033 */
[----:B------:R-:W-:Y:S01]  /*5ea0*/  LOP3.LUT R151, R151, 0xffff0000, RZ, 0xc0, !PT ;  /* 0xffff000097977812 */ /* 0x000fe200078ec0ff */
        /* <DEDUP_REMOVED lines=9> */
[----:B------:R-:W-:-:S02]  /*5f40*/  IMAD.U32 R35, R35, 0x10000, RZ ;  /* 0x0001000023237824 */ /* 0x000fc400078e00ff */
[C---:B------:R-:W-:Y:S01]  /*5f50*/  FMUL.FTZ R34, R32.reuse, R54 ;  /* 0x0000003620227220 */ /* 0x040fe20000410000 */
[----:B------:R-:W-:Y:S01]  /*5f60*/  FMUL.FTZ R51, R32, R45 ;  /* 0x0000002d20337220 */ /* 0x000fe20000410000 */
[----:B------:R-:W-:Y:S01]  /*5f70*/  F2FP.BF16.F32.PACK_AB R44, R44, R61 ;  /* 0x0000003d2c2c723e */ /* 0x000fe200000010ff */
[----:B------:R-:W-:Y:S01]  /*5f80*/  FFMA.FTZ R52, R35, R150, -R52 ;  /* 0x0000009623347223 */ /* 0x000fe20000010834 */
[C---:B------:R-:W-:Y:S01]  /*5f90*/  FFMA.FTZ R34, R33.reuse, R45, -R34 ;  /* 0x0000002d21227223 */ /* 0x040fe20000010822 */
[----:B------:R-:W-:Y:S01]  /*5fa0*/  FFMA.FTZ R51, R33, R54, R51 ;  /* 0x0000003621337223 */ /* 0x000fe20000010033 */
[----:B------:R-:W-:Y:S01]  /*5fb0*/  FFMA.FTZ R35, R35, R151, R56 ;  /* 0x0000009723237223 */ /* 0x000fe20000010038 */
[----:B------:R-:W-:-:S03]  /*5fc0*/  F2FP.BF16.F32.PACK_AB R33, R50, R59 ;  /* 0x0000003b3221723e */ /* 0x000fc600000010ff */
[----:B------:R-:W-:Y:S01]  /*5fd0*/  F2FP.BF16.F32.PACK_AB R32, R51, R34 ;  /* 0x000000223320723e */ /* 0x000fe200000010ff */
[----:B------:R-:W-:Y:S01]  /*5fe0*/  IMAD.MOV.U32 R34, RZ, RZ, R44 ;  /* 0x000000ffff227224 */ /* 0x000fe200078e002c */
[----:B------:R-:W-:-:S07]  /*5ff0*/  F2FP.BF16.F32.PACK_AB R35, R35, R52 ;  /* 0x000000342323723e */ /* 0x000fce00000010ff */
.L_x_2544:
[----:B------:R-:W-:Y:S05]  /*6000*/  BSYNC B2 ;  /* 0x0000000000027941 */ /* 0x000fea0003800000 */
.L_x_2543:
[----:B--2---:R1:W-:Y:S02]  /*6010*/  STG.E.128 desc[UR60][R40.64+0xc0], R32 ;  /* 0x0000c02028007986 */ /* 0x0043e4000c101d3c */
.L_x_2542:
[----:B------:R-:W-:Y:S05]  /*6020*/  BSYNC B1 ;  /* 0x0000000000017941 */ /* 0x000fea0003800000 */
.L_x_2541:
        /* <DEDUP_REMOVED lines=18> */
[C---:B------:R-:W-:Y:S01]  /*6150*/  LOP3.LUT R52, R50.reuse, 0xffff0000, RZ, 0xc0, !PT ;  /* 0xffff000032347812 */ /* 0x040fe200078ec0ff */
[----:B------:R-:W-:Y:S01]  /*6160*/  IMAD.U32 R51, R131, 0x10000, RZ ;  /* 0x0001000083337824 */ /* 0x000fe200078e00ff */
[----:B------:R-:W-:Y:S01]  /*6170*/  LOP3.LUT R48, R47, 0xffff0000, RZ, 0xc0, !PT ;  /* 0xffff00002f307812 */ /* 0x000fe200078ec0ff */
[----:B------:R-:W-:Y:S01]  /*6180*/  IMAD.U32 R50, R50, 0x10000, RZ ;  /* 0x0001000032327824 */ /* 0x000fe200078e00ff */
[----:B------:R-:W-:Y:S01]  /*6190*/  LOP3.LUT R45, R34, 0xffff0000, RZ, 0xc0, !PT ;  /* 0xffff0000222d7812 */ /* 0x000fe200078ec0ff */
[C---:B------:R-:W-:Y:S01]  /*61a0*/  IMAD.U32 R34, R35.reuse, 0x10000, RZ ;  /* 0x0001000023227824 */ /* 0x040fe200078e00ff */
[----:B------:R-:W-:Y:S01]  /*61b0*/  LOP3.LUT R46, R35, 0xffff0000, RZ, 0xc0, !PT ;  /* 0xffff0000232e7812 */ /* 0x000fe200078ec0ff */
[----:B------:R-:W-:Y:S01]  /*61c0*/  FMUL.FTZ R54, R43, R52 ;  /* 0x000000342b367220 */ /* 0x000fe20000410000 */
[----:B------:R-:W-:-:S02]  /*61d0*/  IMAD.U32 R35, R33, 0x10000, RZ ;  /* 0x0001000021237824 */ /* 0x000fc400078e00ff */
[-C--:B------:R-:W-:Y:S01]  /*61e0*/  FMUL.FTZ R43, R43, R48.reuse ;  /* 0x000000302b2b7220 */ /* 0x080fe20000410000 */
[----:B------:R-:W-:Y:S01]  /*61f0*/  FMUL.FTZ R55, R45, R51 ;  /* 0x000000332d377220 */ /* 0x000fe20000410000 */
[C---:B------:R-:W-:Y:S02]  /*6200*/  IMAD.U32 R33, R32.reuse, 0x10000, RZ ;  /* 0x0001000020217824 */ /* 0x040fe400078e00ff */
[C---:B------:R-:W-:Y:S01]  /*6210*/  FFMA.FTZ R54, R35.reuse, R48, -R54 ;  /* 0x0000003023367223 */ /* 0x040fe20000010836 */
[----:B------:R-:W-:Y:S01]  /*6220*/  FFMA.FTZ R53, R35, R52, R43 ;  /* 0x0000003423357223 */ /* 0x000fe2000001002b */
[----:B------:R-:W-:Y:S01]  /*6230*/  FMUL.FTZ R45, R45, R49 ;  /* 0x000000312d2d7220 */ /* 0x000fe20000410000 */
[----:B------:R-:W-:Y:S01]  /*6240*/  LOP3.LUT R131, R131, 0xffff0000, RZ, 0xc0, !PT ;  /* 0xffff000083837812 */ /* 0x000fe200078ec0ff */
[----:B------:R-:W-:Y:S01]  /*6250*/  IMAD.U32 R47, R47, 0x10000, RZ ;  /* 0x000100002f2f7824 */ /* 0x000fe200078e00ff */
[----:B------:R-:W-:Y:S01]  /*6260*/  LOP3.LUT R32, R32, 0xffff0000, RZ, 0xc0, !PT ;  /* 0xffff000020207812 */ /* 0x000fe200078ec0ff */
[----:B------:R-:W-:Y:S01]  /*6270*/  FFMA.FTZ R48, R44, R51, R45 ;  /* 0x000000332c307223 */ /* 0x000fe2000001002d */
[----:B------:R-:W-:Y:S01]  /*6280*/  LOP3.LUT R35, R130, 0xffff0000, RZ, 0xc0, !PT ;  /* 0xffff000082237812 */ /* 0x000fe200078ec0ff */
[----:B------:R-:W-:Y:S01]  /*6290*/  FFMA.FTZ R55, R44, R49, -R55 ;  /* 0x000000312c377223 */ /* 0x000fe20000010837 */
[----:B------:R-:W-:Y:S01]  /*62a0*/  FMUL.FTZ R45, R46, R131 ;  /* 0x000000832e2d7220 */ /* 0x000fe20000410000 */
[CC--:B------:R-:W-:Y:S01]  /*62b0*/  FMUL.FTZ R44, R32.reuse, R50.reuse ;  /* 0x00000032202c7220 */ /* 0x0c0fe20000410000 */
[----:B------:R-:W-:Y:S01]  /*62c0*/  FMUL.FTZ R43, R32, R47 ;  /* 0x0000002f202b7220 */ /* 0x000fe20000410000 */
        /* <DEDUP_REMOVED lines=8> */
[----:B------:R-:W-:-:S07]  /*6350*/  F2FP.BF16.F32.PACK_AB R32, R43, R44 ;  /* 0x0000002c2b20723e */ /* 0x000fce00000010ff */
.L_x_2548:
[----:B------:R-:W-:Y:S05]  /*6360*/  BSYNC B2 ;  /* 0x0000000000027941 */ /* 0x000fea0003800000 */
.L_x_2547:
[----:B--2---:R1:W-:Y:S02]  /*6370*/  STG.E.128 desc[UR60][R40.64+0x100], R32 ;  /* 0x0001002028007986 */ /* 0x0043e4000c101d3c */
.L_x_2546:
[----:B------:R-:W-:Y:S05]  /*6380*/  BSYNC B1 ;  /* 0x0000000000017941 */ /* 0x000fea0003800000 */
.L_x_2545:
        /* <DEDUP_REMOVED lines=52> */
.L_x_2550:
[----:B------:R-:W-:Y:S05]  /*66d0*/  BSYNC B1 ;  /* 0x0000000000017941 */ /* 0x000fea0003800000 */
.L_x_2549:
[----:B--2---:R1:W-:Y:S01]  /*66e0*/  STG.E.128 desc[UR60][R40.64+0x140], R32 ;  /* 0x0001402028007986 */ /* 0x0043e2000c101d3c */
[----:B------:R-:W-:Y:S05]  /*66f0*/  BRA `(.L_x_2528) ;  /* 0x0000004000747947 */ /* 0x000fea0003800000 */
.L_x_2496:
        /* <DEDUP_REMOVED lines=47> */
.L_x_2552:
[----:B------:R-:W-:Y:S05]  /*69f0*/  BSYNC B1 ;  /* 0x0000000000017941 */ /* 0x000fea0003800000 */
.L_x_2551:
        /* <DEDUP_REMOVED lines=45> */
.L_x_2554:
[----:B------:R-:W-:Y:S05]  /*6cd0*/  BSYNC B1 ;  /* 0x0000000000017941 */ /* 0x000fea0003800000 */
.L_x_2553:
        /* <DEDUP_REMOVED lines=17> */
[----:B------:R-:W-:-:S03]  /*6df0*/  PLOP3.LUT P2, PT, PT, PT, UP0, 0x80, 0x0 ;  /* 0x000000000000781c */ /* 0x000fc60003f4f008 */
        /* <DEDUP_REMOVED lines=67> */
.L_x_2555:
[----:B------:R-:W-:Y:S01]  /*7230*/  IMAD R3, R16, 0x8, R2 ;  /* 0x0000000810037824 */ /* 0x000fe200078e0202 */
[----:B------:R-:W-:Y:S01]  /*7240*/  SHF.L.U32 R0, R188, 0x1f, RZ ;  /* 0x0000001fbc007819 */ /* 0x000fe200000006ff */
[----:B------:R-:W0:Y:S01]  /*7250*/  LDC R142, c[0x0][0x2f4] ;  /* 0x0000bd00ff8e7b82 */ /* 0x000e220000000800 */
[----:B------:R-:W-:Y:S01]  /*7260*/  BSSY B1, `(.L_x_2556) ;  /* 0x0000004000017945 */ /* 0x000fe20003800000 */
[----:B------:R-:W-:Y:S01]  /*7270*/  IMAD.MOV.U32 R125, RZ, RZ, R84 ;  /* 0x000000ffff7d7224 */ /* 0x000fe200078e0054 */
[----:B------:R-:W1:Y:S02]  /*7280*/  SYNCS.PHASECHK.TRANS64.TRYWAIT P5, [R3+URZ+0x34890], R0 ;  /* 0x03489000030075a7 */ /* 0x000e6400080a017f */
[----:B-1----:R-:W-:Y:S05]  /*7290*/  @!P5 BRA `(.L_x_2557) ;  /* 0x000002140098d947 */ /* 0x002fea0003800000 */
.L_x_2884:
[----:B------:R-:W-:Y:S05]  /*72a0*/  BSYNC B1 ;  /* 0x0000000000017941 */ /* 0x000fea0003800000 */
.L_x_2556:
        /* <DEDUP_REMOVED lines=126> */
.L_x_2563:
[----:B------:R-:W-:Y:S05]  /*7a90*/  BSYNC B3 ;  /* 0x0000000000037941 */ /* 0x000fea0003800000 */
.L_x_2562:
        /* <DEDUP_REMOVED lines=12> */
.L_x_2561:
[----:B------:R-:W-:Y:S05]  /*7b60*/  BSYNC B2 ;  /* 0x0000000000027941 */ /* 0x000fea0003800000 */
.L_x_2560:
        /* <DEDUP_REMOVED lines=117> */
.L_x_2567:
[----:B------:R-:W-:Y:S05]  /*82c0*/  BSYNC B3 ;  /* 0x0000000000037941 */ /* 0x000fea0003800000 */
.L_x_2566:
        /* <DEDUP_REMOVED lines=12> */
.L_x_2565:
[----:B------:R-:W-:Y:S05]  /*8390*/  BSYNC B2 ;  /* 0x0000000000027941 */ /* 0x000fea0003800000 */
.L_x_2564:
[----:B------:R-:W-:-:S13]  /*83a0*/  ISETP.NE.AND P4, PT, R9, RZ, PT ;  /* 0x000000ff0900720c */ /* 0x000fda0003f85270 */
[----:B------:R-:W-:Y:S05]  /*83b0*/  @!P4 BRA `(.L_x_2559) ;  /* 0x00000008000cc947 */ /* 0x000fea0003800000 */
[----:B---3--:R-:W3:Y:S01]  /*83c0*/  LDL R36, [R1+0x10] ;  /* 0x0000100001247983 */ /* 0x008ee20000100800 */
[----:B------:R-:W-:Y:S01]  /*83d0*/  BSSY B2, `(.L_x_2568) ;  /* 0x000007f000027945 */ /* 0x000fe20003800000 */
[----:B---3--:R-:W-:-:S04]  /*83e0*/  LOP3.LUT P5, RZ, R36, 0x1, RZ, 0xc0, !PT ;  /* 0x0000000124ff7812 */ /* 0x008fc800078ac0ff */
[----:B------:R-:W-:-:S04]  /*83f0*/  SEL R36, R120, R144, !P5 ;  /* 0x0000009078247207 */ /* 0x000fc80006800000 */
        /* <DEDUP_REMOVED lines=18> */
[----:B------:R-:W-:-:S05]  /*8520*/  LEA.HI R36, R38, R36, RZ, 0x3 ;  /* 0x0000002426247211 */ /* 0x000fca00078f18ff */
[----:B------:R-:W-:-:S05]  /*8530*/  IMAD.SHL.U32 R36, R36, 0x400, RZ ;  /* 0x0000040024247824 */ /* 0x000fca00078e00ff */
[----:B------:R-:W-:-:S05]  /*8540*/  LOP3.LUT R36, R36, 0x7fffe000, RZ, 0xc0, !PT ;  /* 0x7fffe00024247812 */ /* 0x000fca00078ec0ff */
        /* <DEDUP_REMOVED lines=12> */
[----:B------:R-:W-:Y:S02]  /*8610*/  SHF.R.U64 R35, R44, 0x10, R45 ;  /* 0x000000102c237819 */ /* 0x000fe4000000122d */
[----:B------:R-:W-:Y:S02]  /*8620*/  SHF.R.U64 R32, R32, 0x10, R33 ;  /* 0x0000001020207819 */ /* 0x000fe40000001221 */
[----:B------:R-:W-:Y:S02]  /*8630*/  SHF.R.U32.HI R44, RZ, 0x10, R45 ;  /* 0x00000010ff2c7819 */ /* 0x000fe4000001162d */
[----:B------:R-:W-:-:S02]  /*8640*/  SHF.R.U32.HI R33, RZ, 0x10, R33 ;  /* 0x00000010ff217819 */ /* 0x000fc40000011621 */
[C---:B------:R-:W-:Y:S02]  /*8650*/  PRMT R35, R171.reuse, 0x5410, R35 ;  /* 0x00005410ab237816 */ /* 0x040fe40000000023 */
[----:B------:R-:W-:Y:S01]  /*8660*/  PRMT R171, R171, 0x5432, R44 ;  /* 0x00005432abab7816 */ /* 0x000fe2000000002c */
[----:B--2---:R-:W-:Y:S01]  /*8670*/  IMAD.U32 R44, R37, 0x10000, RZ ;  /* 0x00010000252c7824 */ /* 0x004fe200078e00ff */
[----:B------:R-:W-:Y:S02]  /*8680*/  PRMT R33, R169, 0x5432, R33 ;  /* 0x00005432a9217816 */ /* 0x000fe40000000021 */
[--C-:B------:R-:W-:Y:S01]  /*8690*/  SHF.R.U64 R45, R46, 0x10, R47.reuse ;  /* 0x000000102e2d7819 */ /* 0x100fe2000000122f */
[----:B------:R-:W-:Y:S01]  /*86a0*/  IMAD.U32 R53, R171, 0x10000, RZ ;  /* 0x00010000ab357824 */ /* 0x000fe200078e00ff */
[----:B------:R-:W-:Y:S01]  /*86b0*/  SHF.R.U32.HI R46, RZ, 0x10, R47 ;  /* 0x00000010ff2e7819 */ /* 0x000fe2000001162f */
[----:B------:R-:W-:Y:S01]  /*86c0*/  IMAD.U32 R47, R33, 0x10000, RZ ;  /* 0x00010000212f7824 */ /* 0x000fe200078e00ff */
[----:B------:R-:W-:Y:S01]  /*86d0*/  LOP3.LUT R41, R41, 0xffff0000, RZ, 0xc0, !PT ;  /* 0xffff000029297812 */ /* 0x000fe200078ec0ff */
[----:B------:R-:W-:Y:S01]  /*86e0*/  FMUL.FTZ R55, R54, R53 ;  /* 0x0000003536377220 */ /* 0x000fe20000410000 */
[----:B------:R-:W-:Y:S01]  /*86f0*/  PRMT R45, R170, 0x5410, R45 ;  /* 0x00005410aa2d7816 */ /* 0x000fe2000000002d */
[-C--:B------:R-:W-:Y:S01]  /*8700*/  FMUL.FTZ R54, R54, R47.reuse ;  /* 0x0000002f36367220 */ /* 0x080fe20000410000 */
[----:B------:R-:W-:Y:S01]  /*8710*/  PRMT R170, R170, 0x5432, R46 ;  /* 0x00005432aaaa7816 */ /* 0x000fe2000000002e */
[----:B------:R-:W-:Y:S01]  /*8720*/  FFMA.FTZ R47, R44, R47, -R55 ;  /* 0x0000002f2c2f7223 */ /* 0x000fe20000010837 */
[----:B------:R-:W-:Y:S01]  /*8730*/  PRMT R52, R168, 0x5432, R52 ;  /* 0x00005432a8347816 */ /* 0x000fe20000000034 */
[----:B------:R-:W-:Y:S01]  /*8740*/  FFMA.FTZ R44, R44, R53, R54 ;  /* 0x000000352c2c7223 */ /* 0x000fe20000010036 */
[----:B------:R-:W-:Y:S01]  /*8750*/  LOP3.LUT R53, R171, 0xffff0000, RZ, 0xc0, !PT ;  /* 0xffff0000ab357812 */ /* 0x000fe200078ec0ff */
[----:B------:R-:W-:Y:S01]  /*8760*/  IMAD.U32 R55, R43, 0x10000, RZ ;  /* 0x000100002b377824 */ /* 0x000fe200078e00ff */
[----:B------:R-:W-:-:S02]  /*8770*/  LOP3.LUT R54, R33, 0xffff0000, RZ, 0xc0, !PT ;  /* 0xffff000021367812 */ /* 0x000fc400078ec0ff */
[----:B------:R-:W-:Y:S01]  /*8780*/  LOP3.LUT R33, R37, 0xffff0000, RZ, 0xc0, !PT ;  /* 0xffff000025217812 */ /* 0x000fe200078ec0ff */
[-C--:B------:R-:W-:Y:S01]  /*8790*/  FMUL.FTZ R37, R41, R53.reuse ;  /* 0x0000003529257220 */ /* 0x080fe20000410000 */
[----:B------:R-:W-:Y:S01]  /*87a0*/  PRMT R32, R169, 0x5410, R32 ;  /* 0x00005410a9207816 */ /* 0x000fe20000000020 */
[-C--:B------:R-:W-:Y:S01]  /*87b0*/  FMUL.FTZ R41, R41, R54.reuse ;  /* 0x0000003629297220 */ /* 0x080fe20000410000 */
[----:B------:R-:W-:Y:S01]  /*87c0*/  PRMT R34, R168, 0x5410, R34 ;  /* 0x00005410a8227816 */ /* 0x000fe20000000022 */
[C---:B------:R-:W-:Y:S01]  /*87d0*/  FFMA.FTZ R37, R33.reuse, R54, -R37 ;  /* 0x0000003621257223 */ /* 0x040fe20000010825 */
[C---:B------:R-:W-:Y:S02]  /*87e0*/  IMAD.U32 R54, R170.reuse, 0x10000, RZ ;  /* 0x00010000aa367824 */ /* 0x040fe400078e00ff */
[----:B------:R-:W-:Y:S01]  /*87f0*/  FFMA.FTZ R33, R33, R53, R41 ;  /* 0x0000003521217223 */ /* 0x000fe20000010029 */
[----:B------:R-:W-:Y:S01]  /*8800*/  IMAD.U32 R53, R39, 0x10000, RZ ;  /* 0x0001000027357824 */ /* 0x000fe200078e00ff */
[----:B------:R-:W-:Y:S01]  /*8810*/  LOP3.LUT R170, R170, 0xffff0000, RZ, 0xc0, !PT ;  /* 0xffff0000aaaa7812 */ /* 0x000fe200078ec0ff */
[----:B------:R-:W-:-:S02]  /*8820*/  IMAD.U32 R41, R52, 0x10000, RZ ;  /* 0x0001000034297824 */ /* 0x000fc400078e00ff */
[-C--:B------:R-:W-:Y:S01]  /*8830*/  FMUL.FTZ R46, R55, R54.reuse ;  /* 0x00000036372e7220 */ /* 0x080fe20000410000 */
[----:B------:R-:W-:Y:S02]  /*8840*/  LOP3.LUT R52, R52, 0xffff0000, RZ, 0xc0, !PT ;  /* 0xffff000034347812 */ /* 0x000fe400078ec0ff */
[----:B------:R-:W-:Y:S01]  /*8850*/  LOP3.LUT R39, R39, 0xffff0000, RZ, 0xc0, !PT ;  /* 0xffff000027277812 */ /* 0x000fe200078ec0ff */
[-C--:B------:R-:W-:Y:S01]  /*8860*/  FFMA.FTZ R46, R53, R41.reuse, -R46 ;  /* 0x00000029352e7223 */ /* 0x080fe2000001082e */
[----:B------:R-:W-:Y:S01]  /*8870*/  FMUL.FTZ R41, R55, R41 ;  /* 0x0000002937297220 */ /* 0x000fe20000410000 */
[C---:B------:R-:W-:Y:S01]  /*8880*/  IMAD.U32 R55, R32.reuse, 0x10000, RZ ;  /* 0x0001000020377824 */ /* 0x040fe200078e00ff */
[----:B------:R-:W-:Y:S02]  /*8890*/  LOP3.LUT R32, R32, 0xffff0000, RZ, 0xc0, !PT ;  /* 0xffff000020207812 */ /* 0x000fe400078ec0ff */
[----:B------:R-:W-:Y:S01]  /*88a0*/  FFMA.FTZ R41, R53, R54, R41 ;  /* 0x0000003635297223 */ /* 0x000fe20000010029 */
[----:B------:R-:W-:Y:S01]  /*88b0*/  LOP3.LUT R53, R43, 0xffff0000, RZ, 0xc0, !PT ;  /* 0xffff00002b357812 */ /* 0x000fe200078ec0ff */
[C---:B------:R-:W-:Y:S01]  /*88c0*/  IMAD.U32 R54, R40.reuse, 0x10000, RZ ;  /* 0x0001000028367824 */ /* 0x040fe200078e00ff */
[----:B------:R-:W-:-:S02]  /*88d0*/  LOP3.LUT R40, R40, 0xffff0000, RZ, 0xc0, !PT ;  /* 0xffff000028287812 */ /* 0x000fc400078ec0ff */
[----:B------:R-:W-:Y:S01]  /*88e0*/  F2FP.BF16.F32.PACK_AB R44, R33, R44 ;  /* 0x0000002c212c723e */ /* 0x000fe200000010ff */
[----:B------:R-:W-:Y:S01]  /*88f0*/  FMUL.FTZ R43, R53, R170 ;  /* 0x000000aa352b7220 */ /* 0x000fe20000410000 */
[----:B------:R-:W-:-:S03]  /*8900*/  F2FP.BF16.F32.PACK_AB R37, R37, R47 ;  /* 0x0000002f2525723e */ /* 0x000fc600000010ff */
[-C--:B------:R-:W-:Y:S01]  /*8910*/  FFMA.FTZ R43, R39, R52.reuse, -R43 ;  /* 0x00000034272b7223 */ /* 0x080fe2000001082b */
[----:B------:R-:W-:Y:S01]  /*8920*/  FMUL.FTZ R52, R53, R52 ;  /* 0x0000003435347220 */ /* 0x000fe20000410000 */
[C---:B------:R-:W-:Y:S01]  /*8930*/  IMAD.U32 R53, R35.reuse, 0x10000, RZ ;  /* 0x0001000023357824 */ /* 0x040fe200078e00ff */
[----:B------:R-:W-:Y:S02]  /*8940*/  LOP3.LUT R35, R35, 0xffff0000, RZ, 0xc0, !PT ;  /* 0xffff000023237812 */ /* 0x000fe400078ec0ff */
[----:B------:R-:W-:Y:S01]  /*8950*/  FFMA.FTZ R39, R39, R170, R52 ;  /* 0x000000aa27277223 */ /* 0x000fe20000010034 */
[----:B------:R-:W-:Y:S01]  /*8960*/  FMUL.FTZ R80, R54, R53 ;  /* 0x0000003536507220 */ /* 0x000fe20000410000 */
[----:B------:R-:W-:Y:S02]  /*8970*/  IMAD.U32 R52, R36, 0x10000, RZ ;  /* 0x0001000024347824 */ /* 0x000fe400078e00ff */
[-C--:B------:R-:W-:Y:S01]  /*8980*/  FMUL.FTZ R54, R54, R55.reuse ;  /* 0x0000003736367220 */ /* 0x080fe20000410000 */
[----:B------:R-:W-:Y:S01]  /*8990*/  LOP3.LUT R36, R36, 0xffff0000, RZ, 0xc0, !PT ;  /* 0xffff000024247812 */ /* 0x000fe200078ec0ff */
[----:B------:R-:W-:-:S02]  /*89a0*/  FFMA.FTZ R80, R52, R55, -R80 ;  /* 0x0000003734507223 */ /* 0x000fc40000010850 */
[----:B------:R-:W-:Y:S01]  /*89b0*/  FFMA.FTZ R54, R52, R53, R54 ;  /* 0x0000003534367223 */ /* 0x000fe20000010036 */
[CC--:B------:R-:W-:Y:S01]  /*89c0*/  FMUL.FTZ R52, R40.reuse, R35.reuse ;  /* 0x0000002328347220 */ /* 0x0c0fe20000410000 */
        /* <DEDUP_REMOVED lines=13> */
[----:B------:R-:W-:-:S02]  /*8aa0*/  F2FP.BF16.F32.PACK_AB R43, R43, R46 ;  /* 0x0000002e2b2b723e */ /* 0x000fc400000010ff */
[C---:B------:R-:W-:Y:S01]  /*8ab0*/  FFMA.FTZ R55, R36.reuse, R53, -R55 ;  /* 0x0000003524377223 */ /* 0x040fe20000010837 */
[----:B------:R-:W-:Y:S01]  /*8ac0*/  FFMA.FTZ R52, R36, R40, R52 ;  /* 0x0000002824347223 */ /* 0x000fe20000010034 */
[C---:B------:R-:W-:Y:S01]  /*8ad0*/  FMUL.FTZ R36, R42.reuse, R45 ;  /* 0x0000002d2a247220 */ /* 0x040fe20000410000 */
[-C--:B------:R-:W-:Y:S01]  /*8ae0*/  FMUL.FTZ R42, R42, R34.reuse ;  /* 0x000000222a2a7220 */ /* 0x080fe20000410000 */
[----:B------:R-:W-:Y:S01]  /*8af0*/  F2FP.BF16.F32.PACK_AB R33, R39, R41 ;  /* 0x000000292721723e */ /* 0x000fe200000010ff */
[----:B------:R-:W-:Y:S02]  /*8b00*/  IMAD.MOV.U32 R39, RZ, RZ, R43 ;  /* 0x000000ffff277224 */ /* 0x000fe400078e002b */
[C---:B------:R-:W-:Y:S01]  /*8b10*/  FFMA.FTZ R36, R38.reuse, R34, -R36 ;  /* 0x0000002226247223 */ /* 0x040fe20000010824 */
[----:B------:R-:W-:Y:S01]  /*8b20*/  FFMA.FTZ R42, R38, R45, R42 ;  /* 0x0000002d262a7223 */ /* 0x000fe2000001002a */
        /* <DEDUP_REMOVED lines=9> */
.L_x_2569:
[----:B------:R-:W-:Y:S05]  /*8bc0*/  BSYNC B2 ;  /* 0x0000000000027941 */ /* 0x000fea0003800000 */
.L_x_2568:
[----:B--2---:R4:W-:Y:S04]  /*8bd0*/  STG.E.128 desc[UR60][R48.64], R36 ;  /* 0x0000002430007986 */ /* 0x0049e8000c101d3c */
[----:B0-----:R4:W-:Y:S02]  /*8be0*/  @!P4 STG.E.128 desc[UR60][R50.64], R40 ;  /* 0x000000283200c986 */ /* 0x0019e4000c101d3c */
.L_x_2559:
[----:B------:R-:W-:Y:S05]  /*8bf0*/  BSYNC B1 ;  /* 0x0000000000017941 */ /* 0x000fea0003800000 */
.L_x_2558:
        /* <DEDUP_REMOVED lines=18> */
[----:B------:R-:W-:Y:S01]  /*8d20*/  LEA.HI R38, R38, R34, RZ, 0x3 ;  /* 0x0000002226267211 */ /* 0x000fe200078f18ff */
[----:B------:R-:W-:Y:S01]  /*8d30*/  IMAD R34, R16, 0x6000, R138 ;  /* 0x0000600010227824 */ /* 0x000fe200078e028a */
[----:B------:R-:W-:-:S03]  /*8d40*/  ISETP.GE.AND P3, PT, R36, R142, PT ;  /* 0x0000008e2400720c */ /* 0x000fc60003f66270 */
[----:B------:R-:W-:Y:S02]  /*8d50*/  IMAD.SHL.U32 R38, R38, 0x400, RZ ;  /* 0x0000040026267824 */ /* 0x000fe400078e00ff */
[----:B------:R-:W-:-:S03]  /*8d60*/  IMAD R34, R34, 0x2, R2 ;  /* 0x0000000222227824 */ /* 0x000fc600078e0202 */
[----:B------:R-:W-:-:S05]  /*8d70*/  LOP3.LUT R38, R38, 0x7fffe000, RZ, 0xc0, !PT ;  /* 0x7fffe00026267812 */ /* 0x000fca00078ec0ff */
[--C-:B------:R-:W-:Y:S02]  /*8d80*/  @!P3 SHF.R.S32.HI R32, RZ, 0x1f, R36.reuse ;  /* 0x0000001fff20b819 */ /* 0x100fe40000011424 */
[--C-:B------:R-:W-:Y:S02]  /*8d90*/  @!P3 IADD3 R33, P4, P5, R92, R124, R36.reuse ;  /* 0x0000007c5c21b210 */ /* 0x100fe40007d9e024 */
[----:B------:R-:W-:Y:S02]  /*8da0*/  LOP3.LUT R36, R194, 0x38, R36, 0xf8, !PT ;  /* 0x00000038c2247812 */ /* 0x000fe400078ef824 */
[----:B------:R-:W-:Y:S02]  /*8db0*/  @!P3 IADD3.X R32, R89, R44, R32, P4, P5 ;  /* 0x0000002c5920b210 */ /* 0x000fe400027ea420 */
[----:B------:R-:W-:Y:S02]  /*8dc0*/  LOP3.LUT R36, R36, R39, RZ, 0x3c, !PT ;  /* 0x0000002724247212 */ /* 0x000fe400078e3cff */
[----:B------:R-:W-:-:S02]  /*8dd0*/  LEA R40, P4, R35, R114, 0x1 ;  /* 0x0000007223287211 */ /* 0x000fc400078808ff */
[----:B------:R-:W-:Y:S02]  /*8de0*/  IADD3 R36, R36, R38, R198 ;  /* 0x0000002624247210 */ /* 0x000fe40007ffe0c6 */
[----:B------:R-:W-:Y:S02]  /*8df0*/  LEA.HI.X R41, R35, R115, R37, 0x1, P4 ;  /* 0x0000007323297211 */ /* 0x000fe400020f0c25 */
[----:B------:R-:W-:Y:S01]  /*8e00*/  @!P3 LEA R42, P4, R33, R114, 0x1 ;  /* 0x00000072212ab211 */ /* 0x000fe200078808ff */
[----:B------:R-:W-:-:S03]  /*8e10*/  IMAD R36, R16, 0x6000, R36 ;  /* 0x0000600010247824 */ /* 0x000fc600078e0224 */
[----:B------:R-:W-:Y:S01]  /*8e20*/  @!P3 LEA.HI.X R43, R33, R115, R32, 0x1, P4 ;  /* 0x00000073212bb211 */ /* 0x000fe200020f0c20 */
[----:B------:R-:W-:Y:S01]  /*8e30*/  IMAD R36, R36, 0x2, R2 ;  /* 0x0000000224247824 */ /* 0x000fe200078e0202 */
[----:B------:R-:W0:Y:S01]  /*8e40*/  LDS.128 R32, [R34+0x1c400] ;  /* 0x01c4000022207984 */ /* 0x000e220000000c00 */
[----:B------:R-:W-:-:S04]  /*8e50*/  ISETP.GE.AND P4, PT, R18, R117, PT ;  /* 0x000000751200720c */ /* 0x000fc80003f86270 */
[----:B------:R-:W2:Y:S09]  /*8e60*/  LDS.128 R36, [R36+0x1c400] ;  /* 0x01c4000024247984 */ /* 0x000eb20000000c00 */
        /* <DEDUP_REMOVED lines=45> */
[----:B------:R-:W-:Y:S01]  /*9140*/  LOP3.LUT R49, R39, 0xffff0000, RZ, 0xc0, !PT ;  /* 0xffff000027317812 */ /* 0x000fe200078ec0ff */
[----:B------:R-:W-:Y:S01]  /*9150*/  IMAD.U32 R54, R66, 0x10000, RZ ;  /* 0x0001000042367824 */ /* 0x000fe200078e00ff */
        /* <DEDUP_REMOVED lines=24> */
[----:B------:R-:W-:Y:S01]  /*92e0*/  IMAD.U32 R32, R34, 0x10000, RZ ;  /* 0x0001000022207824 */ /* 0x000fe200078e00ff */
[----:B------:R-:W-:Y:S01]  /*92f0*/  LOP3.LUT R78, R78, 0xffff0000, RZ, 0xc0, !PT ;  /* 0xffff00004e4e7812 */ /* 0x000fe200078ec0ff */
[C---:B------:R-:W-:Y:S01]  /*9300*/  FMUL.FTZ R55, R47.reuse, R48 ;  /* 0x000000302f377220 */ /* 0x040fe20000410000 */
[----:B------:R-:W-:Y:S01]  /*9310*/  LOP3.LUT R34, R34, 0xffff0000, RZ, 0xc0, !PT ;  /* 0xffff000022227812 */ /* 0x000fe200078ec0ff */
[----:B------:R-:W-:Y:S01]  /*9320*/  FMUL.FTZ R47, R47, R54 ;  /* 0x000000362f2f7220 */ /* 0x000fe20000410000 */
[----:B------:R-:W-:Y:S01]  /*9330*/  F2FP.BF16.F32.PACK_AB R35, R35, R50 ;  /* 0x000000322323723e */ /* 0x000fe200000010ff */
[----:B------:R-:W-:Y:S01]  /*9340*/  FFMA.FTZ R55, R32, R54, -R55 ;  /* 0x0000003620377223 */ /* 0x000fe20000010837 */
[C---:B------:R-:W-:Y:S01]  /*9350*/  FMUL.FTZ R54, R38.reuse, R78 ;  /* 0x0000004e26367220 */ /* 0x040fe20000410000 */
[----:B------:R-:W-:Y:S01]  /*9360*/  FMUL.FTZ R38, R38, R66 ;  /* 0x0000004226267220 */ /* 0x000fe20000410000 */
[----:B------:R-:W-:Y:S01]  /*9370*/  F2FP.BF16.F32.PACK_AB R39, R39, R52 ;  /* 0x000000342727723e */ /* 0x000fe200000010ff */
[----:B------:R-:W-:Y:S01]  /*9380*/  FFMA.FTZ R47, R32, R48, R47 ;  /* 0x00000030202f7223 */ /* 0x000fe2000001002f */
        /* <DEDUP_REMOVED lines=13> */
.L_x_2573:
[----:B------:R-:W-:Y:S05]  /*9460*/  BSYNC B2 ;  /* 0x0000000000027941 */ /* 0x000fea0003800000 */
.L_x_2572:
[----:B0-----:R0:W-:Y:S04]  /*9470*/  STG.E.128 desc[UR60][R40.64], R32 ;  /* 0x0000002028007986 */ /* 0x0011e8000c101d3c */
[----:B--2---:R0:W-:Y:S02]  /*9480*/  @!P3 STG.E.128 desc[UR60][R42.64], R36 ;  /* 0x000000242a00b986 */ /* 0x0041e4000c101d3c */
.L_x_2571:
[----:B------:R-:W-:Y:S05]  /*9490*/  BSYNC B1 ;  /* 0x0000000000017941 */ /* 0x000fea0003800000 */
.L_x_2570:
        /* <DEDUP_REMOVED lines=15> */
[----:B------:R-:W-:Y:S01]  /*9590*/  LOP3.LUT R36, R194, 0x38, R37, 0xf8, !PT ;  /* 0x00000038c2247812 */ /* 0x000fe200078ef825 */
[----:B------:R-:W-:-:S05]  /*95a0*/  IMAD.SHL.U32 R39, R39, 0x400, RZ ;  /* 0x0000040027277824 */ /* 0x000fca00078e00ff */
[----:B------:R-:W-:-:S05]  /*95b0*/  LOP3.LUT R39, R39, 0x7fffe000, RZ, 0xc0, !PT ;  /* 0x7fffe00027277812 */ /* 0x000fca00078ec0ff */
[--C-:B------:R-:W-:Y:S02]  /*95c0*/  @!P3 SHF.R.S32.HI R33, RZ, 0x1f, R37.reuse ;  /* 0x0000001fff21b819 */ /* 0x100fe40000011425 */
[----:B------:R-:W-:Y:S02]  /*95d0*/  @!P3 IADD3 R32, P4, P5, R92, R124, R37 ;  /* 0x0000007c5c20b210 */ /* 0x000fe40007d9e025 */
[----:B------:R-:W-:Y:S02]  /*95e0*/  LOP3.LUT R37, R36, R38, RZ, 0x3c, !PT ;  /* 0x0000002624257212 */ /* 0x000fe400078e3cff */
[----:B------:R-:W-:Y:S02]  /*95f0*/  @!P3 IADD3.X R33, R89, R44, R33, P4, P5 ;  /* 0x0000002c5921b210 */ /* 0x000fe400027ea421 */
[----:B------:R-:W-:Y:S01]  /*9600*/  IADD3 R39, R37, R39, R198 ;  /* 0x0000002725277210 */ /* 0x000fe20007ffe0c6 */
[----:B------:R-:W-:Y:S01]  /*9610*/  IMAD R37, R16, 0x6000, R136 ;  /* 0x0000600010257824 */ /* 0x000fe200078e0288 */
[----:B------:R-:W-:-:S03]  /*9620*/  LEA R40, P4, R34, R114, 0x1 ;  /* 0x0000007222287211 */ /* 0x000fc600078808ff */
        /* <DEDUP_REMOVED lines=47> */
[C---:B------:R-:W-:Y:S01]  /*9920*/  FMUL.FTZ R60, R55.reuse, R64 ;  /* 0x00000040373c7220 */ /* 0x040fe20000410000 */
[----:B------:R-:W-:Y:S01]  /*9930*/  LOP3.LUT R74, R74, 0xffff0000, RZ, 0xc0, !PT ;  /* 0xffff00004a4a7812 */ /* 0x000fe200078ec0ff */
[-C--:B------:R-:W-:Y:S01]  /*9940*/  FMUL.FTZ R55, R55, R49.reuse ;  /* 0x0000003137377220 */ /* 0x080fe20000410000 */
[----:B------:R-:W-:Y:S01]  /*9950*/  PRMT R47, R157, 0x5410, R47 ;  /* 0x000054109d2f7816 */ /* 0x000fe2000000002f */
[----:B------:R-:W-:Y:S01]  /*9960*/  FFMA.FTZ R52, R50, R72, R52 ;  /* 0x0000004832347223 */ /* 0x000fe20000010034 */
[----:B------:R-:W-:Y:S01]  /*9970*/  PRMT R45, R154, 0x5432, R45 ;  /* 0x000054329a2d7816 */ /* 0x000fe2000000002d */
[----:B------:R-:W-:Y:S01]  /*9980*/  FFMA.FTZ R60, R54, R49, -R60 ;  /* 0x00000031363c7223 */ /* 0x000fe2000001083c */
[----:B------:R-:W-:Y:S01]  /*9990*/  LOP3.LUT R62, R62, 0xffff0000, RZ, 0xc0, !PT ;  /* 0xffff00003e3e7812 */ /* 0x000fe200078ec0ff */
[----:B------:R-:W-:Y:S01]  /*99a0*/  FFMA.FTZ R55, R54, R64, R55 ;  /* 0x0000004036377223 */ /* 0x000fe20000010037 */
[----:B------:R-:W-:Y:S01]  /*99b0*/  LOP3.LUT R35, R35, 0xffff0000, RZ, 0xc0, !PT ;  /* 0xffff000023237812 */ /* 0x000fe200078ec0ff */
[----:B------:R-:W-:Y:S01]  /*99c0*/  FMUL.FTZ R72, R39, R74 ;  /* 0x0000004a27487220 */ /* 0x000fe20000410000 */
[----:B------:R-:W-:Y:S01]  /*99d0*/  IMAD.U32 R54, R47, 0x10000, RZ ;  /* 0x000100002f367824 */ /* 0x000fe200078e00ff */
[----:B------:R-:W-:Y:S01]  /*99e0*/  LOP3.LUT R36, R36, 0xffff0000, RZ, 0xc0, !PT ;  /* 0xffff000024247812 */ /* 0x000fe200078ec0ff */
[----:B------:R-:W-:-:S02]  /*99f0*/  IMAD.U32 R50, R45, 0x10000, RZ ;  /* 0x000100002d327824 */ /* 0x000fc400078e00ff */
[-C--:B------:R-:W-:Y:S01]  /*9a00*/  FMUL.FTZ R64, R39, R62.reuse ;  /* 0x0000003e27407220 */ /* 0x080fe20000410000 */
[----:B------:R-:W-:Y:S01]  /*9a10*/  LOP3.LUT R47, R47, 0xffff0000, RZ, 0xc0, !PT ;  /* 0xffff00002f2f7812 */ /* 0x000fe200078ec0ff */
[----:B------:R-:W-:Y:S01]  /*9a20*/  FFMA.FTZ R39, R35, R62, -R72 ;  /* 0x0000003e23277223 */ /* 0x000fe20000010848 */
[----:B------:R-:W-:Y:S01]  /*9a30*/  LOP3.LUT R45, R45, 0xffff0000, RZ, 0xc0, !PT ;  /* 0xffff00002d2d7812 */ /* 0x000fe200078ec0ff */
[C---:B------:R-:W-:Y:S01]  /*9a40*/  FMUL.FTZ R62, R37.reuse, R54 ;  /* 0x00000036253e7220 */ /* 0x040fe20000410000 */
[----:B------:R-:W-:Y:S01]  /*9a50*/  FMUL.FTZ R37, R37, R50 ;  /* 0x0000003225257220 */ /* 0x000fe20000410000 */
[----:B------:R-:W-:Y:S01]  /*9a60*/  PRMT R46, R155, 0x5432, R46 ;  /* 0x000054329b2e7816 */ /* 0x000fe2000000002e */
[----:B------:R-:W-:Y:S01]  /*9a70*/  FFMA.FTZ R64, R35, R74, R64 ;  /* 0x0000004a23407223 */ /* 0x000fe20000010040 */
[C---:B------:R-:W-:Y:S01]  /*9a80*/  FMUL.FTZ R35, R36.reuse, R47 ;  /* 0x0000002f24237220 */ /* 0x040fe20000410000 */
[-C--:B------:R-:W-:Y:S01]  /*9a90*/  FMUL.FTZ R49, R36, R45.reuse ;  /* 0x0000002d24317220 */ /* 0x080fe20000410000 */
[----:B------:R-:W-:Y:S01]  /*9aa0*/  LOP3.LUT R32, R32, 0xffff0000, RZ, 0xc0, !PT ;  /* 0xffff000020207812 */ /* 0x000fe200078ec0ff */
[----:B------:R-:W-:Y:S01]  /*9ab0*/  IMAD.U32 R36, R65, 0x10000, RZ ;  /* 0x0001000041247824 */ /* 0x000fe200078e00ff */
[----:B------:R-:W-:Y:S01]  /*9ac0*/  LOP3.LUT R38, R38, 0xffff0000, RZ, 0xc0, !PT ;  /* 0xffff000026267812 */ /* 0x000fe200078ec0ff */
[C---:B------:R-:W-:Y:S01]  /*9ad0*/  FFMA.FTZ R62, R33.reuse, R50, -R62 ;  /* 0x00000032213e7223 */ /* 0x040fe2000001083e */
[----:B------:R-:W-:Y:S01]  /*9ae0*/  FFMA.FTZ R37, R33, R54, R37 ;  /* 0x0000003621257223 */ /* 0x000fe20000010025 */
[----:B------:R-:W-:Y:S01]  /*9af0*/  LOP3.LUT R65, R65, 0xffff0000, RZ, 0xc0, !PT ;  /* 0xffff000041417812 */ /* 0x000fe200078ec0ff */
[C---:B------:R-:W-:Y:S01]  /*9b00*/  IMAD.U32 R50, R46.reuse, 0x10000, RZ ;  /* 0x000100002e327824 */ /* 0x040fe200078e00ff */
[----:B------:R-:W-:Y:S01]  /*9b10*/  LOP3.LUT R33, R46, 0xffff0000, RZ, 0xc0, !PT ;  /* 0xffff00002e217812 */ /* 0x000fe200078ec0ff */
[----:B------:R-:W-:Y:S01]  /*9b20*/  FFMA.FTZ R35, R32, R45, -R35 ;  /* 0x0000002d20237223 */ /* 0x000fe20000010823 */
[----:B------:R-:W-:Y:S01]  /*9b30*/  LOP3.LUT R34, R34, 0xffff0000, RZ, 0xc0, !PT ;  /* 0xffff000022227812 */ /* 0x000fe200078ec0ff */
[C---:B------:R-:W-:Y:S01]  /*9b40*/  FMUL.FTZ R46, R61.reuse, R36 ;  /* 0x000000243d2e7220 */ /* 0x040fe20000410000 */
[C---:B------:R-:W-:Y:S01]  /*9b50*/  FMUL.FTZ R45, R38.reuse, R65 ;  /* 0x00000041262d7220 */ /* 0x040fe20000410000 */
[----:B------:R-:W-:Y:S01]  /*9b60*/  FMUL.FTZ R61, R61, R50 ;  /* 0x000000323d3d7220 */ /* 0x000fe20000410000 */
[----:B------:R-:W-:Y:S01]  /*9b70*/  FMUL.FTZ R38, R38, R33 ;  /* 0x0000002126267220 */ /* 0x000fe20000410000 */
[----:B------:R-:W-:Y:S01]  /*9b80*/  FFMA.FTZ R32, R32, R47, R49 ;  /* 0x0000002f20207223 */ /* 0x000fe20000010031 */
[----:B------:R-:W-:Y:S01]  /*9b90*/  F2FP.BF16.F32.PACK_AB R39, R39, R60 ;  /* 0x0000003c2727723e */ /* 0x000fe200000010ff */
[C---:B------:R-:W-:Y:S01]  /*9ba0*/  FFMA.FTZ R36, R53.reuse, R36, R61 ;  /* 0x0000002435247223 */ /* 0x040fe2000001003d */
[----:B------:R-:W-:Y:S01]  /*9bb0*/  FFMA.FTZ R65, R34, R65, R38 ;  /* 0x0000004122417223 */ /* 0x000fe20000010026 */
[----:B------:R-:W-:Y:S01]  /*9bc0*/  FFMA.FTZ R50, R53, R50, -R46 ;  /* 0x0000003235327223 */ /* 0x000fe2000001082e */
[----:B------:R-:W-:Y:S01]  /*9bd0*/  F2FP.BF16.F32.PACK_AB R38, R32, R37 ;  /* 0x000000252026723e */ /* 0x000fe200000010ff */
[----:B------:R-:W-:Y:S01]  /*9be0*/  FFMA.FTZ R45, R34, R33, -R45 ;  /* 0x00000021222d7223 */ /* 0x000fe2000001082d */
[----:B------:R-:W-:-:S02]  /*9bf0*/  F2FP.BF16.F32.PACK_AB R51, R52, R51 ;  /* 0x000000333433723e */ /* 0x000fc400000010ff */
        /* <DEDUP_REMOVED lines=8> */
[----:B------:R-:W-:Y:S02]  /*9c80*/  IMAD.MOV.U32 R37, RZ, RZ, R51 ;  /* 0x000000ffff257224 */ /* 0x000fe400078e0033 */
[----:B------:R-:W-:-:S02]  /*9c90*/  IMAD.MOV.U32 R38, RZ, RZ, R54 ;  /* 0x000000ffff267224 */ /* 0x000fc400078e0036 */
[----:B------:R-:W-:-:S07]  /*9ca0*/  IMAD.MOV.U32 R39, RZ, RZ, R55 ;  /* 0x000000ffff277224 */ /* 0x000fce00078e0037 */
.L_x_2577:
[----:B------:R-:W-:Y:S05]  /*9cb0*/  BSYNC B2 ;  /* 0x0000000000027941 */ /* 0x000fea0003800000 */
.L_x_2576:
[----:B0-----:R0:W-:Y:S04]  /*9cc0*/  STG.E.128 desc[UR60][R40.64], R32 ;  /* 0x0000002028007986 */ /* 0x0011e8000c101d3c */
[----:B--2---:R0:W-:Y:S02]  /*9cd0*/  @!P3 STG.E.128 desc[UR60][R42.64], R36 ;  /* 0x000000242a00b986 */ /* 0x0041e4000c101d3c */
.L_x_2575:
[----:B------:R-:W-:Y:S05]  /*9ce0*/  BSYNC B1 ;  /* 0x0000000000017941 */ /* 0x000fea0003800000 */
.L_x_2574:
[----:B------:R-:W-:-:S13]  /*9cf0*/  ISETP.NE.AND P3, PT, R9, RZ, PT ;  /* 0x000000ff0900720c */ /* 0x000fda0003f65270 */
[----:B------:R-:W-:Y:S05]  /*9d00*/  @!P3 BRA `(.L_x_2528) ;  /* 0x0000000800f0b947 */ /* 0x000fea0003800000 */
[----:B0-----:R-:W2:Y:S01]  /*9d10*/  LDL R32, [R1+0x10] ;  /* 0x0000100001207983 */ /* 0x001ea20000100800 */
[----:B------:R-:W-:Y:S01]  /*9d20*/  SHF.R.U32.HI R35, RZ, 0x3, R194 ;  /* 0x00000003ff237819 */ /* 0x000fe200000116c2 */
[----:B------:R-:W-:Y:S01]  /*9d30*/  BSSY B1, `(.L_x_2578) ;  /* 0x0000077000017945 */ /* 0x000fe20003800000 */
[----:B--2---:R-:W-:-:S04]  /*9d40*/  LOP3.LUT P4, RZ, R32, 0x1, RZ, 0xc0, !PT ;  /* 0x0000000120ff7812 */ /* 0x004fc8000788c0ff */
[----:B------:R-:W-:Y:S02]  /*9d50*/  SEL R144, R120, R144, !P4 ;  /* 0x0000009078907207 */ /* 0x000fe40006000000 */
[----:B---34-:R-:W-:Y:S02]  /*9d60*/  IADD3 R41, P3, P4, R92, R124, R12 ;  /* 0x0000007c5c297210 */ /* 0x018fe40007c7e00c */
[----:B------:R-:W-:Y:S02]  /*9d70*/  SHF.R.S32.HI R33, RZ, 0x1f, R144 ;  /* 0x0000001fff217819 */ /* 0x000fe40000011490 */
[----:B------:R-:W-:Y:S02]  /*9d80*/  IADD3.X R42, R89, R44, R107, P3, P4 ;  /* 0x0000002c592a7210 */ /* 0x000fe40001fe846b */
[----:B------:R-:W-:Y:S02]  /*9d90*/  LEA.HI R33, R33, R144, RZ, 0x4 ;  /* 0x0000009021217211 */ /* 0x000fe400078f20ff */
[----:B------:R-:W-:-:S02]  /*9da0*/  ISETP.GE.AND P4, PT, R186, R117, PT ;  /* 0x00000075ba00720c */ /* 0x000fc40003f86270 */
[----:B------:R-:W-:Y:S02]  /*9db0*/  LEA.HI.SX32 R33, R33, R110, 0x1c ;  /* 0x0000006e21217211 */ /* 0x000fe400078fe2ff */
[----:B------:R-:W-:Y:S02]  /*9dc0*/  LEA R40, P3, R41, R114, 0x1 ;  /* 0x0000007229287211 */ /* 0x000fe400078608ff */
[----:B------:R-:W-:Y:S01]  /*9dd0*/  SHF.R.S32.HI R32, RZ, 0x1f, R33 ;  /* 0x0000001fff207819 */ /* 0x000fe20000011421 */
[----:B------:R-:W-:Y:S01]  /*9de0*/  IMAD.SHL.U32 R43, R33, 0x8, RZ ;  /* 0x00000008212b7824 */ /* 0x000fe200078e00ff */
[----:B------:R-:W-:Y:S02]  /*9df0*/  LEA.HI.X R41, R41, R115, R42, 0x1, P3 ;  /* 0x0000007329297211 */ /* 0x000fe400018f0c2a */
        /* <DEDUP_REMOVED lines=23> */
[----:B------:R-:W-:-:S02]  /*9f70*/  SHF.R.U64 R45, R58, 0x10, R59 ;  /* 0x000000103a2d7819 */ /* 0x000fc4000000123b */
[----:B------:R-:W-:Y:S02]  /*9f80*/  PRMT R57, R150, 0x5432, R57 ;  /* 0x0000543296397816 */ /* 0x000fe40000000039 */
[----:B------:R-:W-:Y:S02]  /*9f90*/  SHF.R.U64 R52, R70, 0x10, R71 ;  /* 0x0000001046347819 */ /* 0x000fe40000001247 */
[----:B------:R-:W-:Y:S01]  /*9fa0*/  SHF.R.U32.HI R58, RZ, 0x10, R59 ;  /* 0x00000010ff3a7819 */ /* 0x000fe2000001163b */
[----:B------:R-:W-:Y:S01]  /*9fb0*/  IMAD.U32 R59, R56, 0x10000, RZ ;  /* 0x00010000383b7824 */ /* 0x000fe200078e00ff */
[----:B------:R-:W-:Y:S02]  /*9fc0*/  SHF.R.U32.HI R70, RZ, 0x10, R71 ;  /* 0x00000010ff467819 */ /* 0x000fe40000011647 */
[----:B------:R-:W-:Y:S01]  /*9fd0*/  PRMT R150, R150, 0x5410, R45 ;  /* 0x0000541096967816 */ /* 0x000fe2000000002d */
[----:B------:R-:W-:Y:S01]  /*9fe0*/  IMAD.U32 R45, R57, 0x10000, RZ ;  /* 0x00010000392d7824 */ /* 0x000fe200078e00ff */
[----:B------:R-:W-:Y:S01]  /*9ff0*/  PRMT R70, R151, 0x5432, R70 ;  /* 0x0000543297467816 */ /* 0x000fe20000000046 */
[C---:B------:R-:W-:Y:S01]  /*a000*/  FMUL.FTZ R61, R55.reuse, R59 ;  /* 0x0000003b373d7220 */ /* 0x040fe20000410000 */
[----:B------:R-:W-:Y:S01]  /*a010*/  PRMT R152, R152, 0x5410, R47 ;  /* 0x0000541098987816 */ /* 0x000fe2000000002f */
[-C--:B------:R-:W-:Y:S01]  /*a020*/  FMUL.FTZ R55, R55, R45.reuse ;  /* 0x0000002d37377220 */ /* 0x080fe20000410000 */
[----:B------:R-:W-:Y:S01]  /*a030*/  LOP3.LUT R53, R37, 0xffff0000, RZ, 0xc0, !PT ;  /* 0xffff000025357812 */ /* 0x000fe200078ec0ff */
[C---:B------:R-:W-:Y:S01]  /*a040*/  FFMA.FTZ R45, R50.reuse, R45, -R61 ;  /* 0x0000002d322d7223 */ /* 0x040fe2000001083d */
[----:B------:R-:W-:Y:S01]  /*a050*/  PRMT R58, R149, 0x5432, R58 ;  /* 0x00005432953a7816 */ /* 0x000fe2000000003a */
[----:B------:R-:W-:Y:S01]  /*a060*/  FFMA.FTZ R50, R50, R59, R55 ;  /* 0x0000003b32327223 */ /* 0x000fe20000010037 */
[----:B------:R-:W-:Y:S01]  /*a070*/  LOP3.LUT R47, R56, 0xffff0000, RZ, 0xc0, !PT ;  /* 0xffff0000382f7812 */ /* 0x000fe200078ec0ff */
[----:B------:R-:W-:Y:S01]  /*a080*/  IMAD.U32 R37, R36, 0x10000, RZ ;  /* 0x0001000024257824 */ /* 0x000fe200078e00ff */
[----:B------:R-:W-:Y:S01]  /*a090*/  LOP3.LUT R56, R57, 0xffff0000, RZ, 0xc0, !PT ;  /* 0xffff000039387812 */ /* 0x000fe200078ec0ff */
[----:B------:R-:W-:Y:S01]  /*a0a0*/  IMAD.U32 R57, R70, 0x10000, RZ ;  /* 0x0001000046397824 */ /* 0x000fe200078e00ff */
[----:B------:R-:W-:Y:S01]  /*a0b0*/  LOP3.LUT R46, R33, 0xffff0000, RZ, 0xc0, !PT ;  /* 0xffff0000212e7812 */ /* 0x000fe200078ec0ff */
[----:B------:R-:W-:Y:S01]  /*a0c0*/  FMUL.FTZ R61, R53, R47 ;  /* 0x0000002f353d7220 */ /* 0x000fe20000410000 */
[----:B------:R-:W-:-:S02]  /*a0d0*/  IMAD.U32 R55, R58, 0x10000, RZ ;  /* 0x000100003a377824 */ /* 0x000fc400078e00ff */
[-C--:B------:R-:W-:Y:S01]  /*a0e0*/  FMUL.FTZ R53, R53, R56.reuse ;  /* 0x0000003835357220 */ /* 0x080fe20000410000 */
[----:B------:R-:W-:Y:S01]  /*a0f0*/  LOP3.LUT R39, R39, 0xffff0000, RZ, 0xc0, !PT ;  /* 0xffff000027277812 */ /* 0x000fe200078ec0ff */
[----:B------:R-:W-:Y:S01]  /*a100*/  FMUL.FTZ R60, R54, R57 ;  /* 0x00000039363c7220 */ /* 0x000fe20000410000 */
[----:B------:R-:W-:Y:S01]  /*a110*/  LOP3.LUT R70, R70, 0xffff0000, RZ, 0xc0, !PT ;  /* 0xffff000046467812 */ /* 0x000fe200078ec0ff */
[----:B------:R-:W-:Y:S01]  /*a120*/  FMUL.FTZ R54, R54, R55 ;  /* 0x0000003736367220 */ /* 0x000fe20000410000 */
[----:B------:R-:W-:Y:S01]  /*a130*/  LOP3.LUT R58, R58, 0xffff0000, RZ, 0xc0, !PT ;  /* 0xffff00003a3a7812 */ /* 0x000fe200078ec0ff */
[C---:B------:R-:W-:Y:S01]  /*a140*/  FFMA.FTZ R56, R46.reuse, R56, -R61 ;  /* 0x000000382e387223 */ /* 0x040fe2000001083d */
[----:B------:R-:W-:Y:S01]  /*a150*/  PRMT R42, R149, 0x5410, R42 ;  /* 0x00005410952a7816 */ /* 0x000fe2000000002a */
[----:B------:R-:W-:Y:S01]  /*a160*/  FFMA.FTZ R47, R46, R47, R53 ;  /* 0x0000002f2e2f7223 */ /* 0x000fe20000010035 */
[----:B------:R-:W-:Y:S01]  /*a170*/  LOP3.LUT R35, R35, 0xffff0000, RZ, 0xc0, !PT ;  /* 0xffff000023237812 */ /* 0x000fe200078ec0ff */
[----:B------:R-:W-:Y:S01]  /*a180*/  FFMA.FTZ R46, R51, R55, -R60 ;  /* 0x00000037332e7223 */ /* 0x000fe2000001083c */
[----:B------:R-:W-:Y:S01]  /*a190*/  LOP3.LUT R36, R36, 0xffff0000, RZ, 0xc0, !PT ;  /* 0xffff000024247812 */ /* 0x000fe200078ec0ff */
[C---:B------:R-:W-:Y:S01]  /*a1a0*/  FMUL.FTZ R62, R39.reuse, R70 ;  /* 0x00000046273e7220 */ /* 0x040fe20000410000 */
[----:B------:R-:W-:Y:S01]  /*a1b0*/  FMUL.FTZ R64, R39, R58 ;  /* 0x0000003a27407220 */ /* 0x000fe20000410000 */
[C---:B------:R-:W-:Y:S01]  /*a1c0*/  LOP3.LUT R55, R152.reuse, 0xffff0000, RZ, 0xc0, !PT ;  /* 0xffff000098377812 */ /* 0x040fe200078ec0ff */
[----:B------:R-:W-:Y:S01]  /*a1d0*/  FFMA.FTZ R51, R51, R57, R54 ;  /* 0x0000003933337223 */ /* 0x000fe20000010036 */
[----:B------:R-:W-:Y:S01]  /*a1e0*/  IMAD.U32 R60, R152, 0x10000, RZ ;  /* 0x00010000983c7824 */ /* 0x000fe200078e00ff */
[C---:B------:R-:W-:Y:S01]  /*a1f0*/  LOP3.LUT R53, R42.reuse, 0xffff0000, RZ, 0xc0, !PT ;  /* 0xffff00002a357812 */ /* 0x040fe200078ec0ff */
[----:B------:R-:W-:-:S02]  /*a200*/  IMAD.U32 R54, R42, 0x10000, RZ ;  /* 0x000100002a367824 */ /* 0x000fc400078e00ff */
[C---:B------:R-:W-:Y:S01]  /*a210*/  FFMA.FTZ R39, R35.reuse, R58, -R62 ;  /* 0x0000003a23277223 */ /* 0x040fe2000001083e */
[C---:B------:R-:W-:Y:S01]  /*a220*/  IMAD.U32 R33, R32.reuse, 0x10000, RZ ;  /* 0x0001000020217824 */ /* 0x040fe200078e00ff */
[----:B------:R-:W-:Y:S01]  /*a230*/  LOP3.LUT R32, R32, 0xffff0000, RZ, 0xc0, !PT ;  /* 0xffff000020207812 */ /* 0x000fe200078ec0ff */
[----:B------:R-:W-:Y:S01]  /*a240*/  FFMA.FTZ R64, R35, R70, R64 ;  /* 0x0000004623407223 */ /* 0x000fe20000010040 */
[----:B------:R-:W-:Y:S01]  /*a250*/  PRMT R52, R151, 0x5410, R52 ;  /* 0x0000541097347816 */ /* 0x000fe20000000034 */
[C---:B------:R-:W-:Y:S01]  /*a260*/  FMUL.FTZ R42, R37.reuse, R60 ;  /* 0x0000003c252a7220 */ /* 0x040fe20000410000 */
[C---:B------:R-:W-:Y:S01]  /*a270*/  FMUL.FTZ R35, R36.reuse, R55 ;  /* 0x0000003724237220 */ /* 0x040fe20000410000 */
[----:B------:R-:W-:Y:S01]  /*a280*/  FMUL.FTZ R37, R37, R54 ;  /* 0x0000003625257220 */ /* 0x000fe20000410000 */
[-C--:B------:R-:W-:Y:S01]  /*a290*/  FMUL.FTZ R57, R36, R53.reuse ;  /* 0x0000003524397220 */ /* 0x080fe20000410000 */
[----:B------:R-:W-:Y:S01]  /*a2a0*/  LOP3.LUT R49, R34, 0xffff0000, RZ, 0xc0, !PT ;  /* 0xffff000022317812 */ /* 0x000fe200078ec0ff */
[----:B------:R-:W-:Y:S01]  /*a2b0*/  FFMA.FTZ R53, R32, R53, -R35 ;  /* 0x0000003520357223 */ /* 0x000fe20000010823 */
[----:B------:R-:W-:-:S02]  /*a2c0*/  IMAD.U32 R34, R38, 0x10000, RZ ;  /* 0x0001000026227824 */ /* 0x000fc400078e00ff */
[C---:B------:R-:W-:Y:S01]  /*a2d0*/  FFMA.FTZ R42, R33.reuse, R54, -R42 ;  /* 0x00000036212a7223 */ /* 0x040fe2000001082a */
[----:B------:R-:W-:Y:S01]  /*a2e0*/  FFMA.FTZ R37, R33, R60, R37 ;  /* 0x0000003c21257223 */ /* 0x000fe20000010025 */
[----:B------:R-:W-:Y:S01]  /*a2f0*/  IMAD.U32 R35, R52, 0x10000, RZ ;  /* 0x0001000034237824 */ /* 0x000fe200078e00ff */
[----:B------:R-:W-:Y:S01]  /*a300*/  LOP3.LUT R38, R38, 0xffff0000, RZ, 0xc0, !PT ;  /* 0xffff000026267812 */ /* 0x000fe200078ec0ff */
[----:B------:R-:W-:Y:S01]  /*a310*/  IMAD.U32 R33, R150, 0x10000, RZ ;  /* 0x0001000096217824 */ /* 0x000fe200078e00ff */
[----:B------:R-:W-:Y:S01]  /*a320*/  LOP3.LUT R52, R52, 0xffff0000, RZ, 0xc0, !PT ;  /* 0xffff000034347812 */ /* 0x000fe200078ec0ff */
[----:B------:R-:W-:Y:S01]  /*a330*/  FFMA.FTZ R32, R32, R55, R57 ;  /* 0x0000003720207223 */ /* 0x000fe20000010039 */
[----:B------:R-:W-:Y:S01]  /*a340*/  LOP3.LUT R150, R150, 0xffff0000, RZ, 0xc0, !PT ;  /* 0xffff000096967812 */ /* 0x000fe200078ec0ff */
[C---:B------:R-:W-:Y:S01]  /*a350*/  FMUL.FTZ R55, R34.reuse, R35 ;  /* 0x0000002322377220 */ /* 0x040fe20000410000 */
[-C--:B------:R-:W-:Y:S01]  /*a360*/  FMUL.FTZ R34, R34, R33.reuse ;  /* 0x0000002122227220 */ /* 0x080fe20000410000 */
[C---:B------:R-:W-:Y:S01]  /*a370*/  FMUL.FTZ R36, R38.reuse, R52 ;  /* 0x0000003426247220 */ /* 0x040fe20000410000 */
[----:B------:R-:W-:Y:S01]  /*a380*/  F2FP.BF16.F32.PACK_AB R47, R47, R50 ;  /* 0x000000322f2f723e */ /* 0x000fe200000010ff */
        /* <DEDUP_REMOVED lines=17> */
.L_x_2579:
[----:B------:R-:W-:Y:S05]  /*a4a0*/  BSYNC B1 ;  /* 0x0000000000017941 */ /* 0x000fea0003800000 */
.L_x_2578:
        /* <DEDUP_REMOVED lines=10> */
.L_x_2495:
[----:B------:R-:W2:Y:S02]  /*a550*/  LDL R32, [R1+0x14] ;  /* 0x0000140001207983 */ /* 0x000ea40000100800 */
[----:B--2---:R-:W-:-:S13]  /*a560*/  R2UR UR4, R32 ;  /* 0x00000000200472ca */ /* 0x004fda00000e0000 */
[----:B------:R-:W-:-:S06]  /*a570*/  UISETP.NE.AND UP0, UPT, UR4, 0x3, UPT ;  /* 0x000000030400788c */ /* 0x000fcc000bf05270 */
[----:B------:R-:W-:-:S13]  /*a580*/  PLOP3.LUT P2, PT, PT, PT, UP0, 0x80, 0x0 ;  /* 0x000000000000781c */ /* 0x000fda0003f4f008 */
[----:B------:R-:W-:Y:S05]  /*a590*/  @!P2 BRA `(.L_x_2580) ;  /* 0x000000000004a947 */ /* 0x000fea0003800000 */
[----:B------:R-:W-:Y:S01]  /*a5a0*/  BPT.TRAP 0x1 ;  /* 0x000000040000795c */ /* 0x000fe20000300000 */
.L_x_2580:
[----:B------:R-:W-:Y:S01]  /*a5b0*/  IMAD R3, R16, 0x8, R2 ;  /* 0x0000000810037824 */ /* 0x000fe200078e0202 */
[----:B------:R-:W-:Y:S01]  /*a5c0*/  SHF.L.U32 R0, R188, 0x1f, RZ ;  /* 0x0000001fbc007819 */ /* 0x000fe200000006ff */
[----:B------:R-:W-:Y:S01]  /*a5d0*/  IMAD R4, R24, -0x80, R25 ;  /* 0xffffff8018047824 */ /* 0x000fe200078e0219 */
[----:B------:R-:W-:Y:S02]  /*a5e0*/  BSSY B1, `(.L_x_2581) ;  /* 0x0000005000017945 */ /* 0x000fe40003800000 */
[----:B------:R-:W1:Y:S02]  /*a5f0*/  SYNCS.PHASECHK.TRANS64.TRYWAIT P4, [R3+URZ+0x34890], R0 ;  /* 0x03489000030075a7 */ /* 0x000e64000808017f */
[----:B------:R-:W-:-:S04]  /*a600*/  VIMNMX R4, R4, 0x80, PT ;  /* 0x0000008004047848 */ /* 0x000fc80003fe0100 */
[----:B------:R-:W-:Y:S01]  /*a610*/  ISETP.GE.AND P3, PT, R17, R4, PT ;  /* 0x000000041100720c */ /* 0x000fe20003f66270 */
[----:B-1----:R-:W-:-:S12]  /*a620*/  @!P4 BRA `(.L_x_2582) ;  /* 0x000001e000c8c947 */ /* 0x002fd80003800000 */
.L_x_2885:
[----:B------:R-:W-:Y:S05]  /*a630*/  BSYNC B1 ;  /* 0x0000000000017941 */ /* 0x000fea0003800000 */
.L_x_2581:
[----:B------:R-:W-:Y:S04]  /*a640*/  BSSY B1, `(.L_x_2583) ;  /* 0x0000014000017945 */ /* 0x000fe80003800000 */
[----:B------:R-:W-:Y:S05]  /*a650*/  @P3 BRA `(.L_x_2584) ;  /* 0x0000000000483947 */ /* 0x000fea0003800000 */
[----:B------:R-:W-:Y:S02]  /*a660*/  ISETP.NE.AND P4, PT, R11, RZ, PT ;  /* 0x000000ff0b00720c */ /* 0x000fe40003f85270 */
[----:B------:R-:W-:-:S11]  /*a670*/  ISETP.NE.AND P3, PT, R10, RZ, PT ;  /* 0x000000ff0a00720c */ /* 0x000fd60003f65270 */
[----:B0-----:R-:W0:Y:S04]  /*a680*/  @P4 LDS.128 R32, [R43] ;  /* 0x000000002b204984 */ /* 0x001e280000000c00 */
[----:B------:R-:W2:Y:S04]  /*a690*/  @P3 LDS.128 R36, [R42] ;  /* 0x000000002a243984 */ /* 0x000ea80000000c00 */
[----:B0-----:R-:W-:Y:S01]  /*a6a0*/  @P4 STG.E.128 desc[UR60][R44.64], R32 ;  /* 0x000000202c004986 */ /* 0x001fe2000c101d3c */
[----:B------:R-:W-:-:S03]  /*a6b0*/  ISETP.NE.AND P4, PT, R9, RZ, PT ;  /* 0x000000ff0900720c */ /* 0x000fc60003f85270 */
[----:B--2---:R-:W-:Y:S01]  /*a6c0*/  @P3 STG.E.128 desc[UR60][R44.64+0x40], R36 ;  /* 0x000040242c003986 */ /* 0x004fe2000c101d3c */
[----:B------:R-:W-:-:S09]  /*a6d0*/  ISETP.NE.AND P3, PT, R8, RZ, PT ;  /* 0x000000ff0800720c */ /* 0x000fd20003f65270 */
[----:B------:R-:W0:Y:S04]  /*a6e0*/  @P4 LDS.128 R32, [R43+0x4000] ;  /* 0x004000002b204984 */ /* 0x000e280000000c00 */
[----:B------:R-:W2:Y:S04]  /*a6f0*/  @P3 LDS.128 R36, [R42+0x4000] ;  /* 0x004000002a243984 */ /* 0x000ea80000000c00 */
[----:B0-----:R-:W-:Y:S01]  /*a700*/  @P4 STG.E.128 desc[UR60][R44.64+0x80], R32 ;  /* 0x000080202c004986 */ /* 0x001fe2000c101d3c */
[----:B------:R-:W-:-:S03]  /*a710*/  ISETP.NE.AND P4, PT, R6, RZ, PT ;  /* 0x000000ff0600720c */ /* 0x000fc60003f85270 */
[----:B--2---:R-:W-:Y:S01]  /*a720*/  @P3 STG.E.128 desc[UR60][R44.64+0xc0], R36 ;  /* 0x0000c0242c003986 */ /* 0x004fe2000c101d3c */
[----:B------:R-:W-:-:S09]  /*a730*/  ISETP.NE.AND P3, PT, R7, RZ, PT ;  /* 0x000000ff0700720c */ /* 0x000fd20003f65270 */
[----:B------:R-:W0:Y:S04]  /*a740*/  @P4 LDS.128 R36, [R42+0x8000] ;  /* 0x008000002a244984 */ /* 0x000e280000000c00 */
[----:B------:R-:W2:Y:S04]  /*a750*/  @P3 LDS.128 R32, [R43+0x8000] ;  /* 0x008000002b203984 */ /* 0x000ea80000000c00 */
[----:B0-----:R3:W-:Y:S04]  /*a760*/  @P4 STG.E.128 desc[UR60][R44.64+0x140], R36 ;  /* 0x000140242c004986 */ /* 0x0017e8000c101d3c */
[----:B--2---:R3:W-:Y:S02]  /*a770*/  @P3 STG.E.128 desc[UR60][R44.64+0x100], R32 ;  /* 0x000100202c003986 */ /* 0x0047e4000c101d3c */
.L_x_2584:
[----:B------:R-:W-:Y:S05]  /*a780*/  BSYNC B1 ;  /* 0x0000000000017941 */ /* 0x000fea0003800000 */
.L_x_2583:
[----:B------:R-:W-:-:S13]  /*a790*/  ISETP.GE.AND P3, PT, R214, R4, PT ;  /* 0x00000004d600720c */ /* 0x000fda0003f66270 */
[----:B------:R-:W-:Y:S05]  /*a7a0*/  @P3 BRA `(.L_x_2528) ;  /* 0x0000000000483947 */ /* 0x000fea0003800000 */
[----:B------:R-:W-:Y:S02]  /*a7b0*/  ISETP.NE.AND P4, PT, R11, RZ, PT ;  /* 0x000000ff0b00720c */ /* 0x000fe40003f85270 */
[----:B------:R-:W-:-:S11]  /*a7c0*/  ISETP.NE.AND P3, PT, R9, RZ, PT ;  /* 0x000000ff0900720c */ /* 0x000fd60003f65270 */
[----:B0--3--:R-:W0:Y:S04]  /*a7d0*/  @P4 LDS.128 R32, [R43+0x2000] ;  /* 0x002000002b204984 */ /* 0x009e280000000c00 */
[----:B------:R-:W2:Y:S04]  /*a7e0*/  @P3 LDS.128 R36, [R43+0x6000] ;  /* 0x006000002b243984 */ /* 0x000ea80000000c00 */
        /* <DEDUP_REMOVED lines=14> */
.L_x_2528:
[----:B------:R-:W-:Y:S05]  /*a8d0*/  BSYNC B0 ;  /* 0x0000000000007941 */ /* 0x000fea0003800000 */
.L_x_2494:
        /* <DEDUP_REMOVED lines=17> */
.L_x_2586:
[----:B------:R-:W-:Y:S05]  /*a9f0*/  BSYNC B0 ;  /* 0x0000000000007941 */ /* 0x000fea0003800000 */
.L_x_2585:
        /* <DEDUP_REMOVED lines=8> */
.L_x_2886:
[----:B------:R-:W-:Y:S05]  /*aa80*/  BSYNC B0 ;  /* 0x0000000000007941 */ /* 0x000fea0003800000 */
.L_x_2587:
        /* <DEDUP_REMOVED lines=26> */
.L_x_2590:
[----:B------:R-:W-:Y:S05]  /*ac30*/  BSYNC B0 ;  /* 0x0000000000007941 */ /* 0x000fea0003800000 */
.L_x_2589:
        /* <DEDUP_REMOVED lines=25> */
.L_x_2592:
[----:B------:R-:W-:Y:S05]  /*add0*/  BSYNC B0 ;  /* 0x0000000000007941 */ /* 0x000fea0003800000 */
.L_x_2591:
[----:B------:R-:W3:Y:S01]  /*ade0*/  LDL R0, [R1+0x10] ;  /* 0x0000100001007983 */ /* 0x000ee20000100800 */
[----:B------:R-:W-:Y:S01]  /*adf0*/  @!P3 VIADD R3, R3, 0x348c0 ;  /* 0x000348c00303b836 */ /* 0x000fe20000000000 */
[----:B------:R-:W-:Y:S01]  /*ae00*/  PLOP3.LUT P2, PT, PT, PT, PT, 0x8, 0x0 ;  /* 0x000000000000781c */ /* 0x000fe20003f4e170 */
[----:B------:R-:W-:Y:S01]  /*ae10*/  VIADD R16, R16, 0x1 ;  /* 0x0000000110107836 */ /* 0x000fe20000000000 */
[----:B------:R-:W-:Y:S01]  /*ae20*/  @!PT LDS RZ, [RZ] ;  /* 0x00000000fffff984 */ /* 0x000fe20000000800 */
[----:B------:R-:W-:Y:S01]  /*ae30*/  @!PT LDS RZ, [RZ] ;  /* 0x00000000fffff984 */ /* 0x000fe20000000800 */
[----:B------:R-:W-:Y:S01]  /*ae40*/  @!PT LDS RZ, [RZ] ;  /* 0x00000000fffff984 */ /* 0x000fe20000000800 */
[----:B------:R-:W-:Y:S01]  /*ae50*/  @!PT LDS RZ, [RZ] ;  /* 0x00000000fffff984 */ /* 0x000fe20000000800 */
[----:B------:R1:W-:Y:S06]  /*ae60*/  MEMBAR.ALL.CTA ;  /* 0x0000000000007992 */ /* 0x0003ec0000008000 */
[----:B-1----:R-:W1:Y:S01]  /*ae70*/  FENCE.VIEW.ASYNC.S ;  /* 0x00000000000073c6 */ /* 0x002e620000000000 */
[----:B------:R-:W-:Y:S01]  /*ae80*/  @!P3 PRMT R3, RZ, 0x654, R3 ;  /* 0x00000654ff03b816 */ /* 0x000fe20000000003 */
[----:B-1----:R1:W-:Y:S06]  /*ae90*/  BAR.SYNC.DEFER_BLOCKING R148, 0x80 ;  /* 0x000200940000751d */ /* 0x0023ec0000010000 */
[----:B------:R4:W-:Y:S01]  /*aea0*/  @!P3 SYNCS.ARRIVE.TRANS64.RED.A1T0 RZ, [R3+URZ], RZ ;  /* 0x000000ff03ffb9a7 */ /* 0x0009e2000810043f */
[----:B------:R-:W-:-:S04]  /*aeb0*/  ISETP.NE.AND P3, PT, R16, 0x2, PT ;  /* 0x000000021000780c */ /* 0x000fc80003f65270 */
[----:B------:R-:W-:Y:S02]  /*aec0*/  SEL R16, R16, RZ, P3 ;  /* 0x000000ff10107207 */ /* 0x000fe40001800000 */
[----:B----4-:R-:W-:-:S04]  /*aed0*/  SEL R3, RZ, 0x1, P3 ;  /* 0x00000001ff037807 */ /* 0x010fc80001800000 */
[----:B------:R-:W-:Y:S02]  /*aee0*/  LOP3.LUT R188, R188, R3, RZ, 0x3c, !PT ;  /* 0x00000003bcbc7212 */ /* 0x000fe400078e3cff */
[----:B---3--:R-:W-:-:S13]  /*aef0*/  LOP3.LUT P4, RZ, R0, 0x2, RZ, 0xc0, !PT ;  /* 0x0000000200ff7812 */ /* 0x008fda000788c0ff */
[----:B-1----:R-:W-:Y:S05]  /*af00*/  @P4 BRA `(.L_x_2593) ;  /* 0xffffff7c007c4947 */ /* 0x002fea000383ffff */
.L_x_2489:
[----:B------:R-:W1:Y:S01]  /*af10*/  LDC R0, c[0x0][0x448] ;  /* 0x00011200ff007b82 */ /* 0x000e620000000800 */
[----:B------:R-:W-:Y:S01]  /*af20*/  VIADD R3, R200, 0x7f ;  /* 0x0000007fc8037836 */ /* 0x000fe20000000000 */
[----:B------:R-:W-:Y:S01]  /*af30*/  BSSY B0, `(.L_x_2594) ;  /* 0x0000010000007945 */ /* 0x000fe20003800000 */
[----:B------:R-:W-:Y:S01]  /*af40*/  IMAD.MOV.U32 R88, RZ, RZ, RZ ;  /* 0x000000ffff587224 */ /* 0x000fe200078e00ff */
[----:B-1----:R-:W-:-:S13]  /*af50*/  ISETP.NE.AND P0, PT, R0, 0x1, PT ;  /* 0x000000010000780c */ /* 0x002fda0003f05270 */
[----:B------:R-:W1:Y:S08]  /*af60*/  @P0 LDC R0, c[0x0][0x44c] ;  /* 0x00011300ff000b82 */ /* 0x000e700000000800 */
[----:B------:R-:W3:Y:S01]  /*af70*/  @P0 LDC R5, c[0x0][0x450] ;  /* 0x00011400ff050b82 */ /* 0x000ee20000000800 */
[----:B-1----:R-:W-:-:S05]  /*af80*/  @P0 IMAD.HI.U32 R0, R3, R0, RZ ;  /* 0x0000000003000227 */ /* 0x002fca00078e00ff */
[----:B---3--:R-:W-:-:S05]  /*af90*/  @P0 SHF.R.U32.HI R3, RZ, R5, R0 ;  /* 0x00000005ff030219 */ /* 0x008fca0000011600 */
[----:B------:R-:W-:-:S05]  /*afa0*/  IMAD.IADD R3, R146, 0x1, R3 ;  /* 0x0000000192037824 */ /* 0x000fca00078e0203 */
[----:B------:R-:W-:-:S04]  /*afb0*/  SHF.R.S32.HI R0, RZ, 0x1f, R3 ;  /* 0x0000001fff007819 */ /* 0x000fc80000011403 */
[----:B------:R-:W-:-:S04]  /*afc0*/  LEA.HI R0, R0, R3, RZ, 0x7 ;  /* 0x0000000300007211 */ /* 0x000fc800078f38ff */
[----:B------:R-:W-:-:S04]  /*afd0*/  SHF.R.S32.HI R0, RZ, 0x7, R0 ;  /* 0x00000007ff007819 */ /* 0x000fc80000011400 */
[----:B------:R-:W-:-:S04]  /*afe0*/  VIMNMX R147, R147, R0, PT ;  /* 0x0000000093937248 */ /* 0x000fc80003fe0100 */
[----:B------:R-:W-:Y:S01]  /*aff0*/  ISETP.GE.AND P0, PT, R147, 0x1, PT ;  /* 0x000000019300780c */ /* 0x000fe20003f06270 */
[----:B------:R-:W-:-:S12]  /*b000*/  @P2 BRA `(.L_x_2595) ;  /* 0x0000000000082947 */ /* 0x000fd80003800000 */
[----:B------:R-:W1:Y:S02]  /*b010*/  FENCE.VIEW.ASYNC.G ;  /* 0x00000000000073c6 */ /* 0x000e640000000100 */
[----:B-1----:R-:W-:Y:S06]  /*b020*/  BAR.ARV 0xc, 0x180 ;  /* 0x0306000000007b1d */ /* 0x002fec0000002000 */
.L_x_2595:
[----:B------:R-:W-:Y:S05]  /*b030*/  BSYNC B0 ;  /* 0x0000000000007941 */ /* 0x000fea0003800000 */
.L_x_2594:
[----:B------:R-:W-:Y:S04]  /*b040*/  BSSY B0, `(.L_x_2596) ;  /* 0x000001f000007945 */ /* 0x000fe80003800000 */
[----:B------:R-:W-:Y:S05]  /*b050*/  @!P0 BRA `(.L_x_2597) ;  /* 0x0000000000748947 */ /* 0x000fea0003800000 */
[----:B------:R-:W-:Y:S01]  /*b060*/  ISETP.NE.AND P0, PT, R209, RZ, PT ;  /* 0x000000ffd100720c */ /* 0x000fe20003f05270 */
[----:B------:R-:W-:-:S03]  /*b070*/  ULDC UR4, c[0x0][0x9f0] ;  /* 0x00027c0000047ab9 */ /* 0x000fc60000000800 */
[----:B------:R-:W-:-:S04]  /*b080*/  SEL R9, R209, UR4, P0 ;  /* 0x00000004d1097c07 */ /* 0x000fc80008000000 */
[-C--:B------:R-:W-:Y:S02]  /*b090*/  IABS R6, R9.reuse ;  /* 0x0000000900067213 */ /* 0x080fe40000000000 */
[----:B------:R-:W-:Y:S02]  /*b0a0*/  IADD3 R0, R9, -0x1, R147 ;  /* 0xffffffff09007810 */ /* 0x000fe40007ffe093 */
[----:B------:R-:W1:Y:S01]  /*b0b0*/  I2F.RP R3, R6 ;  /* 0x0000000600037306 */ /* 0x000e620000209400 */
[-C--:B------:R-:W-:Y:S02]  /*b0c0*/  IABS R10, R9.reuse ;  /* 0x00000009000a7213 */ /* 0x080fe40000000000 */
        /* <DEDUP_REMOVED lines=22> */
.L_x_2597:
[----:B------:R-:W-:Y:S05]  /*b230*/  BSYNC B0 ;  /* 0x0000000000007941 */ /* 0x000fea0003800000 */
.L_x_2596:
        /* <DEDUP_REMOVED lines=28> */
[----:B0-----:R-:W-:Y:S02]  /*b400*/  CS2R R42, SRZ ;  /* 0x00000000002a7805 */ /* 0x001fe4000001ff00 */
[----:B--2---:R-:W-:Y:S02]  /*b410*/  CS2R R40, SRZ ;  /* 0x0000000000287805 */ /* 0x004fe4000001ff00 */
        /* <DEDUP_REMOVED lines=9> */
[----:B------:R-:W2:Y:S01]  /*b4b0*/  LDL R5, [R1+0x84] ;  /* 0x0000840001057983 */ /* 0x000ea20000100800 */
        /* <DEDUP_REMOVED lines=33> */
.L_x_2599:
        /* <DEDUP_REMOVED lines=12> */
.L_x_2603:
[----:B-1----:R1:W2:Y:S02]  /*b790*/  SYNCS.PHASECHK.TRANS64.TRYWAIT P0, [R2+URZ+0x34800], R3 ;  /* 0x03480003020075a7 */ /* 0x0022a4000800017f */
[----:B--2---:R-:W-:Y:S05]  /*b7a0*/  @!P0 NANOSLEEP.SYNCS 0x989680 ;  /* 0x009896800000895d */ /* 0x004fea0003900000 */
[----:B------:R-:W2:Y:S02]  /*b7b0*/  @!P0 SYNCS.PHASECHK.TRANS64 P0, [R2+URZ+0x34800], R3 ;  /* 0x03480003020085a7 */ /* 0x000ea4000800007f */
[----:B--2---:R-:W-:Y:S05]  /*b7c0*/  @!P0 BRA `(.L_x_2603) ;  /* 0xfffffffc00f08947 */ /* 0x004fea000383ffff */
.L_x_2602:
[----:B------:R-:W-:Y:S05]  /*b7d0*/  BSYNC B0 ;  /* 0x0000000000007941 */ /* 0x000fea0003800000 */
.L_x_2601:
[----:B------:R-:W-:Y:S05]  /*b7e0*/  BRA `(.L_x_2604) ;  /* 0x0000007400307947 */ /* 0x000fea0003800000 */
.L_x_2600:
[----:B------:R-:W-:Y:S01]  /*b7f0*/  ISETP.NE.AND P0, PT, R24, RZ, PT ;  /* 0x000000ff1800720c */ /* 0x000fe20003f05270 */
[----:B------:R-:W-:Y:S01]  /*b800*/  ULDC.64 UR4, c[0x0][0x3f8] ;  /* 0x0000fe0000047ab9 */ /* 0x000fe20000000a00 */
[----:B-----5:R-:W-:Y:S01]  /*b810*/  SHF.R.S32.HI R0, RZ, 0x1f, R141 ;  /* 0x0000001fff007819 */ /* 0x020fe2000001148d */
[----:B------:R-:W-:Y:S01]  /*b820*/  ULDC.64 UR6, c[0x0][0x408] ;  /* 0x0001020000067ab9 */ /* 0x000fe20000000a00 */
[----:B------:R-:W-:-:S04]  /*b830*/  IMAD.WIDE.U32 R24, R141, UR4, RZ ;  /* 0x000000048d187c25 */ /* 0x000fc8000f8e00ff */
[C---:B------:R-:W-:Y:S02]  /*b840*/  IMAD R4, R0.reuse, UR4, RZ ;  /* 0x0000000400047c24 */ /* 0x040fe4000f8e02ff */
[----:B------:R-:W-:Y:S02]  /*b850*/  IMAD R0, R0, UR6, RZ ;  /* 0x0000000600007c24 */ /* 0x000fe4000f8e02ff */
[C---:B------:R-:W-:Y:S02]  /*b860*/  IMAD R29, R141.reuse, UR5, R4 ;  /* 0x000000058d1d7c24 */ /* 0x040fe4000f8e0204 */
[C---:B------:R-:W-:Y:S02]  /*b870*/  IMAD R31, R141.reuse, UR7, R0 ;  /* 0x000000078d1f7c24 */ /* 0x040fe4000f8e0200 */
[----:B------:R-:W-:-:S04]  /*b880*/  IMAD.WIDE.U32 R26, R141, UR6, RZ ;  /* 0x000000068d1a7c25 */ /* 0x000fc8000f8e00ff */
        /* <DEDUP_REMOVED lines=19> */
.L_x_2605:
        /* <DEDUP_REMOVED lines=9> */
[----:B------:R-:W-:Y:S01]  /*ba50*/  IMAD.MOV.U32 R4, RZ, RZ, R24 ;  /* 0x000000ffff047224 */ /* 0x000fe200078e0018 */
[----:B------:R-:W-:Y:S01]  /*ba60*/  SHF.R.S32.HI R73, RZ, 0x1f, R190 ;  /* 0x0000001fff497819 */ /* 0x000fe200000114be */
[----:B------:R-:W-:Y:S01]  /*ba70*/  IMAD.MOV.U32 R6, RZ, RZ, R26 ;  /* 0x000000ffff067224 */ /* 0x000fe200078e001a */
[----:B------:R-:W-:Y:S01]  /*ba80*/  SHF.R.S32.HI R66, RZ, 0x1f, R189 ;  /* 0x0000001fff427819 */ /* 0x000fe200000114bd */
        /* <DEDUP_REMOVED lines=28> */
.L_x_2892:
        /* <DEDUP_REMOVED lines=16> */
[----:B------:R-:W3:Y:S01]  /*bd50*/  LDL R5, [R1+0x40] ;  /* 0x0000400001057983 */ /* 0x000ee20000100800 */
[----:B------:R-:W-:Y:S01]  /*bd60*/  ULDC UR4, c[0x0][0x3f4] ;  /* 0x0000fd0000047ab9 */ /* 0x000fe20000000800 */
[----:B------:R-:W-:Y:S02]  /*bd70*/  CS2R R60, SRZ ;  /* 0x00000000003c7805 */ /* 0x000fe4000001ff00 */
[----:B------:R-:W-:Y:S02]  /*bd80*/  ISETP.GE.AND P3, PT, R190, UR4, PT ;  /* 0x00000004be007c0c */ /* 0x000fe4000bf66270 */
[----:B------:R-:W-:Y:S02]  /*bd90*/  CS2R R58, SRZ ;  /* 0x00000000003a7805 */ /* 0x000fe4000001ff00 */
[----:B------:R-:W-:Y:S02]  /*bda0*/  ISETP.GE.AND P2, PT, R189, UR4, PT ;  /* 0x00000004bd007c0c */ /* 0x000fe4000bf46270 */
[----:B------:R-:W-:-:S02]  /*bdb0*/  ISETP.GE.AND P1, PT, R192, UR4, PT ;  /* 0x00000004c0007c0c */ /* 0x000fc4000bf26270 */
[----:B------:R-:W-:Y:S02]  /*bdc0*/  ISETP.GE.AND P0, PT, R191, UR4, PT ;  /* 0x00000004bf007c0c */ /* 0x000fe4000bf06270 */
[----:B------:R-:W-:-:S03]  /*bdd0*/  ISETP.GE.AND P4, PT, R22, UR4, PT ;  /* 0x0000000416007c0c */ /* 0x000fc6000bf86270 */
[C---:B------:R-:W-:Y:S01]  /*bde0*/  @!P3 IMAD.SHL.U32 R27, R190.reuse, 0x2, RZ ;  /* 0x00000002be1bb824 */ /* 0x040fe200078e00ff */
[----:B------:R-:W-:-:S03]  /*bdf0*/  @!P3 SHF.L.U64.HI R4, R190, 0x1, R73 ;  /* 0x00000001be04b819 */ /* 0x000fc60000010249 */
[C---:B------:R-:W-:Y:S01]  /*be00*/  @!P2 IMAD.SHL.U32 R21, R189.reuse, 0x2, RZ ;  /* 0x00000002bd15a824 */ /* 0x040fe200078e00ff */
[----:B------:R-:W-:Y:S01]  /*be10*/  @!P2 SHF.L.U64.HI R10, R189, 0x1, R66 ;  /* 0x00000001bd0aa819 */ /* 0x000fe20000010242 */
[----:B------:R-:W-:Y:S01]  /*be20*/  @!P1 IMAD.SHL.U32 R13, R192, 0x2, RZ ;  /* 0x00000002c00d9824 */ /* 0x000fe200078e00ff */
[-C--:B--2---:R-:W-:Y:S01]  /*be30*/  @!P3 IADD3 R28, P6, R6, R27.reuse, RZ ;  /* 0x0000001b061cb210 */ /* 0x084fe20007fde0ff */
[C---:B------:R-:W-:Y:S01]  /*be40*/  @!P0 IMAD.SHL.U32 R35, R191.reuse, 0x2, RZ ;  /* 0x00000002bf238824 */ /* 0x040fe200078e00ff */
[----:B----4-:R-:W-:Y:S01]  /*be50*/  @!P3 IADD3 R26, P5, R8, R27, RZ ;  /* 0x0000001b081ab210 */ /* 0x010fe20007fbe0ff */
[----:B-1----:R-:W-:Y:S01]  /*be60*/  @!P4 IMAD.WIDE R32, R22, 0x2, R6 ;  /* 0x000000021620c825 */ /* 0x002fe200078e0206 */
[----:B------:R-:W-:-:S03]  /*be70*/  @!P0 SHF.L.U64.HI R36, R191, 0x1, R237 ;  /* 0x00000001bf248819 */ /* 0x000fc600000102ed */
[--C-:B------:R-:W-:Y:S01]  /*be80*/  @!P3 IMAD.X R29, R7, 0x1, R4.reuse, P6 ;  /* 0x00000001071db824 */ /* 0x100fe200030e0604 */
[-C--:B------:R-:W-:Y:S01]  /*be90*/  @!P2 IADD3 R24, P6, R6, R21.reuse, RZ ;  /* 0x000000150618a210 */ /* 0x080fe20007fde0ff */
[----:B---3--:R-:W-:Y:S01]  /*bea0*/  @!P3 IMAD.X R27, R9, 0x1, R4, P5 ;  /* 0x00000001091bb824 */ /* 0x008fe200028e0604 */
[----:B------:R-:W-:Y:S01]  /*beb0*/  @!P2 IADD3 R20, P5, R8, R21, RZ ;  /* 0x000000150814a210 */ /* 0x000fe20007fbe0ff */
[----:B------:R1:W5:Y:S02]  /*bec0*/  @!P4 LD.E.64 R60, desc[UR60][R32.64] ;  /* 0x0000003c203cc980 */ /* 0x000364000c101b00 */
[--C-:B------:R-:W-:Y:S01]  /*bed0*/  @!P2 IMAD.X R25, R7, 0x1, R10.reuse, P6 ;  /* 0x000000010719a824 */ /* 0x100fe200030e060a */
[----:B------:R-:W-:Y:S01]  /*bee0*/  @!P1 IADD3 R14, P6, R6, R13, RZ ;  /* 0x0000000d060e9210 */ /* 0x000fe20007fde0ff */
[----:B------:R-:W-:Y:S01]  /*bef0*/  @!P2 IMAD.X R21, R9, 0x1, R10, P5 ;  /* 0x000000010915a824 */ /* 0x000fe200028e060a */
        /* <DEDUP_REMOVED lines=10> */
[----:B------:R1:W5:Y:S01]  /*bfa0*/  @!P3 LD.E.64 R56, desc[UR60][R28.64] ;  /* 0x0000003c1c38b980 */ /* 0x000362000c101b00 */
[----:B------:R-:W-:-:S03]  /*bfb0*/  @!P5 SHF.L.U64.HI R34, R193, 0x1, R236 ;  /* 0x00000001c122d819 */ /* 0x000fc600000102ec */
[----:B------:R1:W5:Y:S04]  /*bfc0*/  @!P3 LD.E.64 R54, desc[UR60][R26.64] ;  /* 0x0000003c1a36b980 */ /* 0x000368000c101b00 */
[----:B------:R1:W5:Y:S04]  /*bfd0*/  @!P2 LD.E.64 R52, desc[UR60][R24.64] ;  /* 0x0000003c1834a980 */ /* 0x000368000c101b00 */
[----:B------:R1:W5:Y:S01]  /*bfe0*/  @!P2 LD.E.64 R50, desc[UR60][R20.64] ;  /* 0x0000003c1432a980 */ /* 0x000362000c101b00 */
[----:B------:R-:W-:Y:S01]  /*bff0*/  @!P1 SHF.L.U64.HI R4, R192, 0x1, R5 ;  /* 0x00000001c0049819 */ /* 0x000fe20000010205 */
[----:B------:R-:W-:-:S04]  /*c000*/  @!P4 IMAD.MOV.U32 R5, RZ, RZ, R9 ;  /* 0x000000ffff05c224 */ /* 0x000fc800078e0009 */
[----:B------:R-:W-:Y:S01]  /*c010*/  @!P1 IMAD.X R15, R7, 0x1, R4, P6 ;  /* 0x00000001070f9824 */ /* 0x000fe200030e0604 */
[----:B------:R-:W-:-:S04]  /*c020*/  @!P1 IADD3 R12, P6, R8, R13, RZ ;  /* 0x0000000d080c9210 */ /* 0x000fc80007fde0ff */
[----:B------:R1:W5:Y:S01]  /*c030*/  @!P1 LD.E.64 R48, desc[UR60][R14.64] ;  /* 0x0000003c0e309980 */ /* 0x000362000c101b00 */
[----:B------:R-:W-:Y:S01]  /*c040*/  @!P1 IMAD.X R13, R9, 0x1, R4, P6 ;  /* 0x00000001090d9824 */ /* 0x000fe200030e0604 */
[----:B------:R-:W-:Y:S01]  /*c050*/  @!P0 IADD3 R10, P6, R6, R35, RZ ;  /* 0x00000023060a8210 */ /* 0x000fe20007fde0ff */
[----:B------:R-:W-:-:S03]  /*c060*/  @!P4 IMAD.MOV.U32 R4, RZ, RZ, R8 ;  /* 0x000000ffff04c224 */ /* 0x000fc600078e0008 */
[----:B------:R1:W5:Y:S01]  /*c070*/  @!P1 LD.E.64 R46, desc[UR60][R12.64] ;  /* 0x0000003c0c2e9980 */ /* 0x000362000c101b00 */
[----:B------:R-:W-:-:S04]  /*c080*/  @!P4 IMAD.WIDE R30, R22, 0x2, R4 ;  /* 0x00000002161ec825 */ /* 0x000fc800078e0204 */
[--C-:B------:R-:W-:Y:S01]  /*c090*/  @!P0 IMAD.X R11, R7, 0x1, R36.reuse, P6 ;  /* 0x00000001070b8824 */ /* 0x100fe200030e0624 */
[----:B------:R-:W-:Y:S01]  /*c0a0*/  @!P0 IADD3 R4, P6, R8, R35, RZ ;  /* 0x0000002308048210 */ /* 0x000fe20007fde0ff */
[----:B------:R-:W-:Y:S01]  /*c0b0*/  @!P5 IMAD.SHL.U32 R35, R193, 0x2, RZ ;  /* 0x00000002c123d824 */ /* 0x000fe200078e00ff */
[----:B------:R1:W5:Y:S03]  /*c0c0*/  @!P4 LD.E.64 R58, desc[UR60][R30.64] ;  /* 0x0000003c1e3ac980 */ /* 0x000366000c101b00 */
[----:B------:R-:W-:Y:S01]  /*c0d0*/  @!P0 IMAD.X R5, R9, 0x1, R36, P6 ;  /* 0x0000000109058824 */ /* 0x000fe200030e0624 */
[-C--:B------:R-:W-:Y:S01]  /*c0e0*/  @!P5 IADD3 R6, P4, R6, R35.reuse, RZ ;  /* 0x000000230606d210 */ /* 0x080fe20007f9e0ff */
[----:B------:R1:W5:Y:S01]  /*c0f0*/  @!P0 LD.E.64 R44, desc[UR60][R10.64] ;  /* 0x0000003c0a2c8980 */ /* 0x000362000c101b00 */
[----:B------:R-:W-:Y:S02]  /*c100*/  @!P5 IADD3 R8, P6, R8, R35, RZ ;  /* 0x000000230808d210 */ /* 0x000fe40007fde0ff */
[----:B------:R-:W-:Y:S01]  /*c110*/  CS2R R36, SRZ ;  /* 0x0000000000247805 */ /* 0x000fe2000001ff00 */
[--C-:B------:R-:W-:Y:S01]  /*c120*/  @!P5 IMAD.X R7, R7, 0x1, R34.reuse, P4 ;  /* 0x000000010707d824 */ /* 0x100fe200020e0622 */
[----:B------:R1:W5:Y:S01]  /*c130*/  @!P0 LD.E.64 R42, desc[UR60][R4.64] ;  /* 0x0000003c042a8980 */ /* 0x000362000c101b00 */
[----:B------:R-:W-:-:S03]  /*c140*/  @!P5 IMAD.X R9, R9, 0x1, R34, P6 ;  /* 0x000000010909d824 */ /* 0x000fc600030e0622 */
[----:B------:R1:W5:Y:S04]  /*c150*/  @!P5 LD.E.64 R36, desc[UR60][R6.64] ;  /* 0x0000003c0624d980 */ /* 0x000368000c101b00 */
[----:B------:R1:W5:Y:S02]  /*c160*/  @!P5 LD.E.64 R38, desc[UR60][R8.64] ;  /* 0x0000003c0826d980 */ /* 0x000364000c101b00 */
.L_x_2610:
[----:B------:R-:W-:Y:S05]  /*c170*/  BSYNC B1 ;  /* 0x0000000000017941 */ /* 0x000fea0003800000 */
.L_x_2609:
        /* <DEDUP_REMOVED lines=49> */
[----:B------:R-:W-:Y:S01]  /*c490*/  PRMT R67, R7, 0x7610, R67 ;  /* 0x0000761007437816 */ /* 0x000fe20000000043 */
[----:B------:R-:W-:Y:S06]  /*c4a0*/  BRA.DIV UR4, `(.L_x_2611) ;  /* 0x000001c604c47947 */ /* 0x000fec000b800000 */
[----:B0-----:R-:W0:Y:S04]  /*c4b0*/  SHFL.IDX PT, R0, R0, 0x1, 0x1c1f ;  /* 0x003c1f0000007f89 */ /* 0x001e2800000e0000 */
[----:B------:R-:W1:Y:S04]  /*c4c0*/  SHFL.IDX PT, R65, R65, 0x1, 0x1c1f ;  /* 0x003c1f0041417f89 */ /* 0x000e6800000e0000 */
[----:B------:R-:W2:Y:S04]  /*c4d0*/  SHFL.IDX PT, R63, R63, 0x1, 0x1c1f ;  /* 0x003c1f003f3f7f89 */ /* 0x000ea800000e0000 */
[----:B------:R0:W0:Y:S02]  /*c4e0*/  SHFL.IDX PT, R62, R3, 0x1, 0x1c1f ;  /* 0x003c1f00033e7f89 */ /* 0x00002400000e0000 */
.L_x_2898:
[----:B0-----:R-:W5:Y:S01]  /*c4f0*/  LDL R3, [R1+0x44] ;  /* 0x0000440001037983 */ /* 0x001f620000100800 */
[----:B------:R-:W-:Y:S01]  /*c500*/  VIADD R69, R69, 0x40 ;  /* 0x0000004045457836 */ /* 0x000fe20000000000 */
[----:B------:R-:W-:Y:S01]  /*c510*/  LOP3.LUT R4, R195, 0x18, R18, 0xf8, !PT ;  /* 0x00000018c3047812 */ /* 0x000fe200078ef812 */
[----:B------:R-:W-:Y:S01]  /*c520*/  BSSY B1, `(.L_x_2612) ;  /* 0x0000056000017945 */ /* 0x000fe20003800000 */
[----:B------:R-:W-:Y:S02]  /*c530*/  CS2R R32, SRZ ;  /* 0x0000000000207805 */ /* 0x000fe4000001ff00 */
[----:B------:R-:W-:Y:S02]  /*c540*/  CS2R R26, SRZ ;  /* 0x00000000001a7805 */ /* 0x000fe4000001ff00 */
[----:B------:R-:W-:Y:S02]  /*c550*/  ISETP.GE.AND P1, PT, R69, R64, PT ;  /* 0x000000404500720c */ /* 0x000fe40003f26270 */
[----:B------:R-:W-:-:S02]  /*c560*/  CS2R R20, SRZ ;  /* 0x0000000000147805 */ /* 0x000fc4000001ff00 */
[----:B------:R-:W-:Y:S02]  /*c570*/  CS2R R12, SRZ ;  /* 0x00000000000c7805 */ /* 0x000fe4000001ff00 */
[----:B---34-:R-:W-:Y:S02]  /*c580*/  CS2R R8, SRZ ;  /* 0x0000000000087805 */ /* 0x018fe4000001ff00 */
[----:B------:R-:W-:Y:S02]  /*c590*/  CS2R R40, SRZ ;  /* 0x0000000000287805 */ /* 0x000fe4000001ff00 */
[----:B------:R-:W-:Y:S02]  /*c5a0*/  CS2R R34, SRZ ;  /* 0x0000000000227805 */ /* 0x000fe4000001ff00 */
[----:B------:R-:W-:Y:S02]  /*c5b0*/  CS2R R28, SRZ ;  /* 0x00000000001c7805 */ /* 0x000fe4000001ff00 */
[----:B------:R-:W-:-:S02]  /*c5c0*/  CS2R R24, SRZ ;  /* 0x0000000000187805 */ /* 0x000fc4000001ff00 */
[----:B------:R-:W-:Y:S02]  /*c5d0*/  CS2R R14, SRZ ;  /* 0x00000000000e7805 */ /* 0x000fe4000001ff00 */
[----:B------:R-:W-:Y:S02]  /*c5e0*/  CS2R R10, SRZ ;  /* 0x00000000000a7805 */ /* 0x000fe4000001ff00 */
[----:B-----5:R-:W-:Y:S02]  /*c5f0*/  LOP3.LUT P0, RZ, R3, 0x4, RZ, 0xc0, !PT ;  /* 0x0000000403ff7812 */ /* 0x020fe4000780c0ff */
[----:B------:R-:W-:-:S05]  /*c600*/  LOP3.LUT R3, R4, R197, RZ, 0x3c, !PT ;  /* 0x000000c504037212 */ /* 0x000fca00078e3cff */
[----:B------:R-:W-:-:S04]  /*c610*/  IMAD R3, R196, 0x200, R3 ;  /* 0x00000200c4037824 */ /* 0x000fc800078e0203 */
[----:B------:R-:W-:Y:S01]  /*c620*/  IMAD R3, R3, 0x2, R2 ;  /* 0x0000000203037824 */ /* 0x000fe200078e0202 */
        /* <DEDUP_REMOVED lines=8> */
[----:B------:R-:W-:-:S05]  /*c6b0*/  ISETP.GE.AND P1, PT, R191, UR4, PT ;  /* 0x00000004bf007c0c */ /* 0x000fca000bf26270 */
[C---:B------:R-:W-:Y:S01]  /*c6c0*/  @!P4 IMAD.SHL.U32 R24, R190.reuse, 0x2, RZ ;  /* 0x00000002be18c824 */ /* 0x040fe200078e00ff */
[----:B------:R-:W-:-:S03]  /*c6d0*/  @!P4 SHF.L.U64.HI R73, R190, 0x1, R73 ;  /* 0x00000001be49c819 */ /* 0x000fc60000010249 */
[C---:B------:R-:W-:Y:S01]  /*c6e0*/  @!P3 IMAD.SHL.U32 R14, R189.reuse, 0x2, RZ ;  /* 0x00000002bd0eb824 */ /* 0x040fe200078e00ff */
[----:B------:R-:W-:Y:S01]  /*c6f0*/  @!P3 SHF.L.U64.HI R66, R189, 0x1, R66 ;  /* 0x00000001bd42b819 */ /* 0x000fe20000010242 */
[----:B------:R-:W-:Y:S01]  /*c700*/  @!P2 IMAD.SHL.U32 R10, R192, 0x2, RZ ;  /* 0x00000002c00aa824 */ /* 0x000fe200078e00ff */
[-C--:B-1----:R-:W-:Y:S01]  /*c710*/  @!P4 IADD3 R26, P5, R65, R24.reuse, RZ ;  /* 0x00000018411ac210 */ /* 0x082fe20007fbe0ff */
[----:B------:R-:W-:Y:S01]  /*c720*/  @!P1 IMAD.SHL.U32 R6, R191, 0x2, RZ ;  /* 0x00000002bf069824 */ /* 0x000fe200078e00ff */
[----:B------:R-:W-:-:S03]  /*c730*/  @!P4 IADD3 R24, P6, R62, R24, RZ ;  /* 0x000000183e18c210 */ /* 0x000fc60007fde0ff */
[--C-:B------:R-:W-:Y:S01]  /*c740*/  @!P4 IMAD.X R27, R0, 0x1, R73.reuse, P5 ;  /* 0x00000001001bc824 */ /* 0x100fe200028e0649 */
[-C--:B------:R-:W-:Y:S01]  /*c750*/  @!P3 IADD3 R20, P5, R65, R14.reuse, RZ ;  /* 0x0000000e4114b210 */ /* 0x080fe20007fbe0ff */
[----:B--2---:R-:W-:Y:S01]  /*c760*/  @!P4 IMAD.X R25, R63, 0x1, R73, P6 ;  /* 0x000000013f19c824 */ /* 0x004fe200030e0649 */
[----:B------:R-:W-:-:S03]  /*c770*/  @!P3 IADD3 R14, P6, R62, R14, RZ ;  /* 0x0000000e3e0eb210 */ /* 0x000fc60007fde0ff */
[--C-:B------:R-:W-:Y:S01]  /*c780*/  @!P3 IMAD.X R21, R0, 0x1, R66.reuse, P5 ;  /* 0x000000010015b824 */ /* 0x100fe200028e0642 */
[-C--:B------:R-:W-:Y:S01]  /*c790*/  @!P2 IADD3 R12, P5, R65, R10.reuse, RZ ;  /* 0x0000000a410ca210 */ /* 0x080fe20007fbe0ff */
[----:B------:R-:W-:Y:S01]  /*c7a0*/  @!P3 IMAD.X R15, R63, 0x1, R66, P6 ;  /* 0x000000013f0fb824 */ /* 0x000fe200030e0642 */
[----:B------:R-:W-:Y:S02]  /*c7b0*/  @!P2 IADD3 R10, P6, R62, R10, RZ ;  /* 0x0000000a3e0aa210 */ /* 0x000fe40007fde0ff */
[----:B------:R-:W-:-:S06]  /*c7c0*/  CS2R R34, SRZ ;  /* 0x0000000000227805 */ /* 0x000fcc000001ff00 */
[----:B------:R0:W5:Y:S02]  /*c7d0*/  @!P4 LD.E.64 R34, desc[UR60][R26.64] ;  /* 0x0000003c1a22c980 */ /* 0x000164000c101b00 */
[----:B0-----:R-:W-:-:S06]  /*c7e0*/  CS2R R26, SRZ ;  /* 0x00000000001a7805 */ /* 0x001fcc000001ff00 */
[----:B------:R0:W5:Y:S02]  /*c7f0*/  @!P3 LD.E.64 R26, desc[UR60][R14.64] ;  /* 0x0000003c0e1ab980 */ /* 0x000164000c101b00 */
[----:B0-----:R-:W-:Y:S02]  /*c800*/  CS2R R14, SRZ ;  /* 0x00000000000e7805 */ /* 0x001fe4000001ff00 */
[----:B---3--:R-:W-:Y:S02]  /*c810*/  @!P2 SHF.L.U64.HI R4, R192, 0x1, R5 ;  /* 0x00000001c004a819 */ /* 0x008fe40000010205 */
[----:B------:R-:W-:-:S03]  /*c820*/  @!P1 SHF.L.U64.HI R5, R191, 0x1, R237 ;  /* 0x00000001bf059819 */ /* 0x000fc600000102ed */
[--C-:B------:R-:W-:Y:S01]  /*c830*/  @!P2 IMAD.X R13, R0, 0x1, R4.reuse, P5 ;  /* 0x00000001000da824 */ /* 0x100fe200028e0604 */
[----:B------:R-:W-:Y:S01]  /*c840*/  @!P1 IADD3 R8, P5, R65, R6, RZ ;  /* 0x0000000641089210 */ /* 0x000fe20007fbe0ff */
[----:B------:R-:W-:Y:S01]  /*c850*/  @!P2 IMAD.X R11, R63, 0x1, R4, P6 ;  /* 0x000000013f0ba824 */ /* 0x000fe200030e0604 */
[----:B------:R-:W-:-:S03]  /*c860*/  ISETP.GE.AND P6, PT, R22, UR4, PT ;  /* 0x0000000416007c0c */ /* 0x000fc6000bfc6270 */
[----:B------:R-:W-:Y:S01]  /*c870*/  @!P1 IMAD.X R9, R0, 0x1, R5, P5 ;  /* 0x0000000100099824 */ /* 0x000fe200028e0605 */
[----:B------:R-:W-:-:S04]  /*c880*/  @!P1 IADD3 R4, P5, R62, R6, RZ ;  /* 0x000000063e049210 */ /* 0x000fc80007fbe0ff */
[----:B------:R-:W5:Y:S01]  /*c890*/  @!P1 LD.E.64 R14, desc[UR60][R8.64] ;  /* 0x0000003c080e9980 */ /* 0x000f62000c101b00 */
        /* <DEDUP_REMOVED lines=8> */
[----:B------:R-:W5:Y:S03]  /*c920*/  @!P6 LD.E.64 R40, desc[UR60][R28.64] ;  /* 0x0000003c1c28e980 */ /* 0x000f66000c101b00 */
[C---:B------:R-:W-:Y:S01]  /*c930*/  @!P5 IMAD.SHL.U32 R33, R193.reuse, 0x2, RZ ;  /* 0x00000002c121d824 */ /* 0x040fe200078e00ff */
[----:B------:R0:W5:Y:S01]  /*c940*/  @!P6 LD.E.64 R30, desc[UR60][R6.64] ;  /* 0x0000003c061ee980 */ /* 0x000162000c101b00 */
[----:B------:R-:W-:-:S03]  /*c950*/  @!P5 SHF.L.U64.HI R32, R193, 0x1, R236 ;  /* 0x00000001c120d819 */ /* 0x000fc600000102ec */
[----:B0-----:R-:W-:-:S05]  /*c960*/  @!P5 IADD3 R6, P6, R65, R33, RZ ;  /* 0x000000214106d210 */ /* 0x001fca0007fde0ff */
[----:B------:R-:W-:Y:S01]  /*c970*/  @!P5 IMAD.X R7, R0, 0x1, R32, P6 ;  /* 0x000000010007d824 */ /* 0x000fe200030e0620 */
[----:B------:R-:W-:Y:S02]  /*c980*/  @!P5 IADD3 R62, P6, R62, R33, RZ ;  /* 0x000000213e3ed210 */ /* 0x000fe40007fde0ff */
[----:B------:R-:W-:-:S03]  /*c990*/  CS2R R28, SRZ ;  /* 0x00000000001c7805 */ /* 0x000fc6000001ff00 */
[----:B------:R-:W-:Y:S01]  /*c9a0*/  @!P5 IMAD.X R63, R63, 0x1, R32, P6 ;  /* 0x000000013f3fd824 */ /* 0x000fe200030e0620 */
[----:B------:R-:W-:Y:S02]  /*c9b0*/  CS2R R32, SRZ ;  /* 0x0000000000207805 */ /* 0x000fe4000001ff00 */
[----:B------:R0:W5:Y:S04]  /*c9c0*/  @!P3 LD.E.64 R28, desc[UR60][R20.64] ;  /* 0x0000003c141cb980 */ /* 0x000168000c101b00 */
[----:B------:R1:W5:Y:S01]  /*c9d0*/  @!P4 LD.E.64 R32, desc[UR60][R24.64] ;  /* 0x0000003c1820c980 */ /* 0x000362000c101b00 */
[----:B0-----:R-:W-:Y:S02]  /*c9e0*/  CS2R R20, SRZ ;  /* 0x0000000000147805 */ /* 0x001fe4000001ff00 */
[----:B-1----:R-:W-:-:S04]  /*c9f0*/  CS2R R24, SRZ ;  /* 0x0000000000187805 */ /* 0x002fc8000001ff00 */
[----:B------:R0:W5:Y:S01]  /*ca00*/  @!P2 LD.E.64 R20, desc[UR60][R10.64] ;  /* 0x0000003c0a14a980 */ /* 0x000162000c101b00 */
[----:B------:R-:W-:-:S03]  /*ca10*/  CS2R R8, SRZ ;  /* 0x0000000000087805 */ /* 0x000fc6000001ff00 */
[----:B------:R1:W5:Y:S04]  /*ca20*/  @!P2 LD.E.64 R24, desc[UR60][R12.64] ;  /* 0x0000003c0c18a980 */ /* 0x000368000c101b00 */
[----:B------:R3:W5:Y:S01]  /*ca30*/  @!P5 LD.E.64 R8, desc[UR60][R62.64] ;  /* 0x0000003c3e08d980 */ /* 0x000762000c101b00 */
[----:B0-----:R-:W-:Y:S02]  /*ca40*/  CS2R R10, SRZ ;  /* 0x00000000000a7805 */ /* 0x001fe4000001ff00 */
[----:B-1----:R-:W-:-:S04]  /*ca50*/  CS2R R12, SRZ ;  /* 0x00000000000c7805 */ /* 0x002fc8000001ff00 */
[----:B------:R3:W5:Y:S04]  /*ca60*/  @!P5 LD.E.64 R10, desc[UR60][R6.64] ;  /* 0x0000003c060ad980 */ /* 0x000768000c101b00 */
[----:B------:R3:W5:Y:S02]  /*ca70*/  @!P1 LD.E.64 R12, desc[UR60][R4.64] ;  /* 0x0000003c040c9980 */ /* 0x000764000c101b00 */
.L_x_2613:
[----:B------:R-:W-:Y:S05]  /*ca80*/  BSYNC B1 ;  /* 0x0000000000017941 */ /* 0x000fea0003800000 */
.L_x_2612:
[----:B---3--:R-:W-:Y:S01]  /*ca90*/  LEA.HI R4, R213, R213, RZ, 0x1 ;  /* 0x000000d5d5047211 */ /* 0x008fe200078f08ff */
[----:B-----5:R-:W-:Y:S01]  /*caa0*/  IMAD.MOV.U32 R5, RZ, RZ, R30 ;  /* 0x000000ffff057224 */ /* 0x020fe200078e001e */
[----:B------:R-:W-:Y:S01]  /*cab0*/  VIADDMNMX R64, R64, -R200, 0x80, PT ;  /* 0x0000008040407446 */ /* 0x000fe200038009c8 */
[C---:B------:R-:W-:Y:S01]  /*cac0*/  VIADD R6, R3.reuse, 0x10400 ;  /* 0x0001040003067836 */ /* 0x040fe20000000000 */
[----:B------:R-:W-:Y:S01]  /*cad0*/  LOP3.LUT R4, R4, 0xfffffffe, RZ, 0xc0, !PT ;  /* 0xfffffffe04047812 */ /* 0x000fe200078ec0ff */
[----:B------:R-:W-:Y:S01]  /*cae0*/  VIADD R0, R3, 0x10440 ;  /* 0x0001044003007836 */ /* 0x000fe20000000000 */
[----:B------:R-:W-:Y:S01]  /*caf0*/  PRMT R105, R5, 0x7610, R105 ;  /* 0x0000761005697816 */ /* 0x000fe20000000069 */
[----:B------:R-:W-:Y:S01]  /*cb00*/  IMAD.MOV.U32 R5, RZ, RZ, R31 ;  /* 0x000000ffff057224 */ /* 0x000fe200078e001f */
[----:B------:R-:W-:Y:S01]  /*cb10*/  BSSY B1, `(.L_x_2614) ;  /* 0x0000032000017945 */ /* 0x000fe20003800000 */
[----:B------:R-:W-:Y:S01]  /*cb20*/  IMAD.IADD R4, R213, 0x1, -R4 ;  /* 0x00000001d5047824 */ /* 0x000fe200078e0a04 */
[----:B------:R-:W-:Y:S01]  /*cb30*/  ISETP.GE.AND P1, PT, R17, R64, PT ;  /* 0x000000401100720c */ /* 0x000fe20003f26270 */
[----:B------:R-:W-:Y:S01]  /*cb40*/  @P0 VIADD R0, R6, 0xffffffc0 ;  /* 0xffffffc006000836 */ /* 0x000fe20000000000 */
[----:B------:R-:W-:Y:S01]  /*cb50*/  PRMT R106, R5, 0x7610, R106 ;  /* 0x00007610056a7816 */ /* 0x000fe2000000006a */
[----:B------:R-:W-:Y:S01]  /*cb60*/  IMAD.MOV.U32 R6, RZ, RZ, R32 ;  /* 0x000000ffff067224 */ /* 0x000fe200078e0020 */
[----:B------:R-:W-:Y:S01]  /*cb70*/  SHF.L.U32 R5, R4, 0x1f, RZ ;  /* 0x0000001f04057819 */ /* 0x000fe200000006ff */
[----:B------:R-:W-:-:S02]  /*cb80*/  IMAD.MOV.U32 R7, RZ, RZ, R33 ;  /* 0x000000ffff077224 */ /* 0x000fc400078e0021 */
        /* <DEDUP_REMOVED lines=18> */
[----:B--2---:R-:W-:Y:S01]  /*ccb0*/  PRMT R63, R62, 0x7610, R63 ;  /* 0x000076103e3f7816 */ /* 0x004fe2000000003f */
[----:B------:R-:W-:Y:S01]  /*ccc0*/  IMAD.MOV.U32 R7, RZ, RZ, R41 ;  /* 0x000000ffff077224 */ /* 0x000fe200078e0029 */
[----:B------:R-:W-:Y:S01]  /*ccd0*/  PRMT R62, R4, 0x7610, R62 ;  /* 0x00007610043e7816 */ /* 0x000fe2000000003e */
[----:B------:R-:W-:Y:S01]  /*cce0*/  IMAD.MOV.U32 R4, RZ, RZ, R35 ;  /* 0x000000ffff047224 */ /* 0x000fe200078e0023 */
[----:B------:R-:W-:Y:S01]  /*ccf0*/  PRMT R107, R6, 0x7610, R107 ;  /* 0x00007610066b7816 */ /* 0x000fe2000000006b */
[----:B------:R-:W-:Y:S01]  /*cd00*/  IMAD.MOV.U32 R6, RZ, RZ, R28 ;  /* 0x000000ffff067224 */ /* 0x000fe200078e001c */
        /* <DEDUP_REMOVED lines=17> */
[----:B0-----:R-:W-:Y:S06]  /*ce20*/  @!P0 BRA `(.L_x_2615) ;  /* 0x000001bc00d88947 */ /* 0x001fec0003800000 */
.L_x_2899:
[----:B------:R-:W-:Y:S05]  /*ce30*/  BSYNC B1 ;  /* 0x0000000000017941 */ /* 0x000fea0003800000 */
.L_x_2614:
        /* <DEDUP_REMOVED lines=8> */
[-C--:B------:R-:W-:Y:S02]  /*cec0*/  ISETP.GE.AND P2, PT, R189, R4.reuse, PT ;  /* 0x00000004bd00720c */ /* 0x080fe40003f46270 */
[-C--:B------:R-:W-:Y:S02]  /*ced0*/  ISETP.GE.AND P3, PT, R192, R4.reuse, PT ;  /* 0x00000004c000720c */ /* 0x080fe40003f66270 */
[----:B------:R-:W-:-:S02]  /*cee0*/  ISETP.GE.AND P4, PT, R191, R4, PT ;  /* 0x00000004bf00720c */ /* 0x000fc40003f86270 */
[----:B------:R-:W-:-:S03]  /*cef0*/  ISETP.GE.AND P5, PT, R193, R4, PT ;  /* 0x00000004c100720c */ /* 0x000fc60003fa6270 */
[----:B------:R-:W-:Y:S10]  /*cf00*/  @P0 BRA `(.L_x_2619) ;  /* 0x0000000000b80947 */ /* 0x000ff40003800000 */
[----:B0-----:R-:W0:Y:S01]  /*cf10*/  LDS.128 R4, [R3+0x10400] ;  /* 0x0104000003047984 */ /* 0x001e220000000c00 */
[----:B------:R-:W-:Y:S02]  /*cf20*/  SHF.R.U64 R114, R60, 0x10, R61 ;  /* 0x000000103c727819 */ /* 0x000fe4000000123d */
[----:B------:R-:W-:Y:S02]  /*cf30*/  SHF.R.U32.HI R112, RZ, 0x10, R59 ;  /* 0x00000010ff707819 */ /* 0x000fe4000001163b */
[----:B------:R-:W-:Y:S02]  /*cf40*/  SHF.R.U32.HI R60, RZ, 0x10, R61 ;  /* 0x00000010ff3c7819 */ /* 0x000fe4000001163d */
[----:B------:R-:W-:Y:S02]  /*cf50*/  PRMT R112, R109, 0x5410, R112 ;  /* 0x000054106d707816 */ /* 0x000fe40000000070 */
[----:B------:R-:W-:Y:S02]  /*cf60*/  SHF.R.U64 R113, R58, 0x10, R59 ;  /* 0x000000103a717819 */ /* 0x000fe4000000123b */
        /* <DEDUP_REMOVED lines=40> */
.L_x_2619:
[----:B------:R-:W-:Y:S05]  /*d1f0*/  BSYNC B2 ;  /* 0x0000000000027941 */ /* 0x000fea0003800000 */
.L_x_2618:
[----:B------:R-:W-:Y:S04]  /*d200*/  BSSY B2, `(.L_x_2620) ;  /* 0x0000030000027945 */ /* 0x000fe80003800000 */
[----:B------:R-:W-:Y:S05]  /*d210*/  @P1 BRA `(.L_x_2621) ;  /* 0x0000000000b81947 */ /* 0x000fea0003800000 */
[----:B01----:R-:W0:Y:S01]  /*d220*/  LDS.128 R4, [R0] ;  /* 0x0000000000047984 */ /* 0x003e220000000c00 */
        /* <DEDUP_REMOVED lines=45> */
.L_x_2621:
[----:B------:R-:W-:Y:S05]  /*d500*/  BSYNC B2 ;  /* 0x0000000000027941 */ /* 0x000fea0003800000 */
.L_x_2620:
        /* <DEDUP_REMOVED lines=48> */
.L_x_2623:
[----:B------:R-:W-:Y:S05]  /*d810*/  BSYNC B2 ;  /* 0x0000000000027941 */ /* 0x000fea0003800000 */
.L_x_2622:
        /* <DEDUP_REMOVED lines=19> */
[CC--:B------:R-:W-:Y:S01]  /*d950*/  FMUL.FTZ R52, R47.reuse, R50.reuse ;  /* 0x000000322f347220 */ /* 0x0c0fe20000410000 */
[----:B------:R-:W-:Y:S01]  /*d960*/  FMUL.FTZ R53, R47, R51 ;  /* 0x000000332f357220 */ /* 0x000fe20000410000 */
[C---:B------:R-:W-:Y:S01]  /*d970*/  FMUL.FTZ R47, R49.reuse, R85 ;  /* 0x00000055312f7220 */ /* 0x040fe20000410000 */
[----:B------:R-:W-:Y:S02]  /*d980*/  IMAD.U32 R6, R4, 0x10000, RZ ;  /* 0x0001000004067824 */ /* 0x000fe400078e00ff */
[----:B------:R-:W-:Y:S01]  /*d990*/  FFMA.FTZ R55, R46, R51, R52 ;  /* 0x000000332e377223 */ /* 0x000fe20000010034 */
[-C--:B------:R-:W-:Y:S01]  /*d9a0*/  FMUL.FTZ R51, R49, R87.reuse ;  /* 0x0000005731337220 */ /* 0x080fe20000410000 */
[----:B------:R-:W-:Y:S01]  /*d9b0*/  FFMA.FTZ R87, R48, R87, -R47 ;  /* 0x0000005730577223 */ /* 0x000fe2000001082f */
        /* <DEDUP_REMOVED lines=22> */
.L_x_2625:
[----:B------:R-:W-:Y:S05]  /*db20*/  BSYNC B2 ;  /* 0x0000000000027941 */ /* 0x000fea0003800000 */
.L_x_2624:
[----:B------:R-:W-:Y:S04]  /*db30*/  BSSY B2, `(.L_x_2626) ;  /* 0x0000030000027945 */ /* 0x000fe80003800000 */
        /* <DEDUP_REMOVED lines=47> */
.L_x_2627:
[----:B------:R-:W-:Y:S05]  /*de30*/  BSYNC B2 ;  /* 0x0000000000027941 */ /* 0x000fea0003800000 */
.L_x_2626:
[----:B------:R-:W-:Y:S05]  /*de40*/  @P5 BRA `(.L_x_2617) ;  /* 0x0000000000b85947 */ /* 0x000fea0003800000 */
[----:B01234-:R-:W0:Y:S01]  /*de50*/  LDS.128 R4, [R0+0x8000] ;  /* 0x0080000000047984 */ /* 0x01fe220000000c00 */
        /* <DEDUP_REMOVED lines=45> */
.L_x_2617:
[----:B------:R-:W-:Y:S05]  /*e130*/  BSYNC B1 ;  /* 0x0000000000017941 */ /* 0x000fea0003800000 */
.L_x_2616:
        /* <DEDUP_REMOVED lines=57> */
.L_x_2630:
[----:B------:R-:W-:Y:S05]  /*e4d0*/  BSYNC B1 ;  /* 0x0000000000017941 */ /* 0x000fea0003800000 */
.L_x_2629:
        /* <DEDUP_REMOVED lines=48> */
.L_x_2632:
[----:B------:R-:W-:Y:S05]  /*e7e0*/  BSYNC B1 ;  /* 0x0000000000017941 */ /* 0x000fea0003800000 */
.L_x_2631:
        /* <DEDUP_REMOVED lines=48> */
.L_x_2634:
[----:B------:R-:W-:Y:S05]  /*eaf0*/  BSYNC B1 ;  /* 0x0000000000017941 */ /* 0x000fea0003800000 */
.L_x_2633:
        /* <DEDUP_REMOVED lines=48> */
.L_x_2636:
[----:B------:R-:W-:Y:S05]  /*ee00*/  BSYNC B1 ;  /* 0x0000000000017941 */ /* 0x000fea0003800000 */
.L_x_2635:
        /* <DEDUP_REMOVED lines=48> */
.L_x_2638:
[----:B------:R-:W-:Y:S05]  /*f110*/  BSYNC B1 ;  /* 0x0000000000017941 */ /* 0x000fea0003800000 */
.L_x_2637:
        /* <DEDUP_REMOVED lines=11> */
[----:B------:R-:W-:Y:S01]  /*f1d0*/  IMAD.U32 R11, R66, 0x10000, RZ ;  /* 0x00010000420b7824 */ /* 0x000fe200078e00ff */
[----:B------:R-:W-:Y:S02]  /*f1e0*/  LOP3.LUT R62, R62, 0xffff0000, RZ, 0xc0, !PT ;  /* 0xffff00003e3e7812 */ /* 0x000fe400078ec0ff */
[----:B------:R-:W-:Y:S02]  /*f1f0*/  LOP3.LUT R66, R66, 0xffff0000, RZ, 0xc0, !PT ;  /* 0xffff000042427812 */ /* 0x000fe400078ec0ff */
[C---:B0-----:R-:W-:Y:S01]  /*f200*/  LOP3.LUT R9, R6.reuse, 0xffff0000, RZ, 0xc0, !PT ;  /* 0xffff000006097812 */ /* 0x041fe200078ec0ff */
[C---:B------:R-:W-:Y:S01]  /*f210*/  IMAD.U32 R10, R7.reuse, 0x10000, RZ ;  /* 0x00010000070a7824 */ /* 0x040fe200078e00ff */
[----:B------:R-:W-:Y:S01]  /*f220*/  LOP3.LUT R7, R7, 0xffff0000, RZ, 0xc0, !PT ;  /* 0xffff000007077812 */ /* 0x000fe200078ec0ff */
[----:B------:R-:W-:-:S02]  /*f230*/  IMAD.U32 R8, R6, 0x10000, RZ ;  /* 0x0001000006087824 */ /* 0x000fc400078e00ff */
[C---:B------:R-:W-:Y:S01]  /*f240*/  FMUL.FTZ R13, R9.reuse, R12 ;  /* 0x0000000c090d7220 */ /* 0x040fe20000410000 */
[-C--:B------:R-:W-:Y:S01]  /*f250*/  FMUL.FTZ R9, R9, R11.reuse ;  /* 0x0000000b09097220 */ /* 0x080fe20000410000 */
[C---:B------:R-:W-:Y:S01]  /*f260*/  FMUL.FTZ R15, R7.reuse, R62 ;  /* 0x0000003e070f7220 */ /* 0x040fe20000410000 */
[----:B------:R-:W-:Y:S02]  /*f270*/  IMAD.U32 R3, R4, 0x10000, RZ ;  /* 0x0001000004037824 */ /* 0x000fe400078e00ff */
[C---:B------:R-:W-:Y:S01]  /*f280*/  FFMA.FTZ R13, R8.reuse, R11, -R13 ;  /* 0x0000000b080d7223 */ /* 0x040fe2000001080d */
[----:B------:R-:W-:Y:S01]  /*f290*/  FFMA.FTZ R14, R8, R12, R9 ;  /* 0x0000000c080e7223 */ /* 0x000fe20000010009 */
[-C--:B------:R-:W-:Y:S01]  /*f2a0*/  FMUL.FTZ R9, R7, R66.reuse ;  /* 0x0000004207097220 */ /* 0x080fe20000410000 */
[----:B------:R-:W-:Y:S01]  /*f2b0*/  IMAD.U32 R6, R5, 0x10000, RZ ;  /* 0x0001000005067824 */ /* 0x000fe200078e00ff */
[----:B------:R-:W-:Y:S01]  /*f2c0*/  LOP3.LUT R4, R4, 0xffff0000, RZ, 0xc0, !PT ;  /* 0xffff000004047812 */ /* 0x000fe200078ec0ff */
[----:B------:R-:W-:Y:S01]  /*f2d0*/  IMAD.U32 R8, R63, 0x10000, RZ ;  /* 0x000100003f087824 */ /* 0x000fe200078e00ff */
[----:B------:R-:W-:Y:S01]  /*f2e0*/  LOP3.LUT R5, R5, 0xffff0000, RZ, 0xc0, !PT ;  /* 0xffff000005057812 */ /* 0x000fe200078ec0ff */
[----:B------:R-:W-:Y:S01]  /*f2f0*/  IMAD.U32 R7, R65, 0x10000, RZ ;  /* 0x0001000041077824 */ /* 0x000fe200078e00ff */
[----:B------:R-:W-:Y:S01]  /*f300*/  LOP3.LUT R63, R63, 0xffff0000, RZ, 0xc0, !PT ;  /* 0xffff00003f3f7812 */ /* 0x000fe200078ec0ff */
[C---:B------:R-:W-:Y:S01]  /*f310*/  FFMA.FTZ R15, R10.reuse, R66, -R15 ;  /* 0x000000420a0f7223 */ /* 0x040fe2000001080f */
[----:B------:R-:W-:Y:S01]  /*f320*/  LOP3.LUT R65, R65, 0xffff0000, RZ, 0xc0, !PT ;  /* 0xffff000041417812 */ /* 0x000fe200078ec0ff */
[----:B------:R-:W-:Y:S01]  /*f330*/  FFMA.FTZ R62, R10, R62, R9 ;  /* 0x0000003e0a3e7223 */ /* 0x000fe20000010009 */
[CC--:B------:R-:W-:Y:S01]  /*f340*/  FMUL.FTZ R10, R4.reuse, R8.reuse ;  /* 0x00000008040a7220 */ /* 0x0c0fe20000410000 */
        /* <DEDUP_REMOVED lines=13> */
.L_x_2607:
        /* <DEDUP_REMOVED lines=30> */
[----:B------:R-:W0:Y:S04]  /*f600*/  SHFL.IDX PT, R3, R61, RZ, 0x1c1f ;  /* 0x001c1fff3d037589 */ /* 0x000e2800000e0000 */
[----:B------:R-:W1:Y:S04]  /*f610*/  SHFL.IDX PT, R0, R60, RZ, 0x1c1f ;  /* 0x001c1fff3c007589 */ /* 0x000e6800000e0000 */
[----:B------:R2:W3:Y:S04]  /*f620*/  SHFL.IDX PT, R4, R67, RZ, 0x1c1f ;  /* 0x001c1fff43047589 */ /* 0x0004e800000e0000 */
[----:B------:R2:W4:Y:S01]  /*f630*/  SHFL.IDX PT, R14, R66, RZ, 0x1c1f ;  /* 0x001c1fff420e7589 */ /* 0x00052200000e0000 */
[----:B0-----:R-:W-:-:S02]  /*f640*/  IMAD.MOV.U32 R7, RZ, RZ, R3 ;  /* 0x000000ffff077224 */ /* 0x001fc400078e0003 */
[----:B-12---:R-:W-:-:S07]  /*f650*/  IMAD.MOV.U32 R6, RZ, RZ, R0 ;  /* 0x000000ffff067224 */ /* 0x006fce00078e0000 */
.L_x_2905:
        /* <DEDUP_REMOVED lines=27> */
[----:B------:R-:W-:-:S04]  /*f810*/  @!P0 IMAD.WIDE R8, R18, 0x2, R6 ;  /* 0x0000000212088825 */ /* 0x000fc800078e0206 */
        /* <DEDUP_REMOVED lines=11> */
[----:B------:R-:W-:Y:S01]  /*f8d0*/  CS2R R38, SRZ ;  /* 0x0000000000267805 */ /* 0x000fe2000001ff00 */
[--C-:B0-----:R-:W-:Y:S01]  /*f8e0*/  @!P1 IMAD.WIDE R8, R3, 0x2, R12.reuse ;  /* 0x0000000203089825 */ /* 0x101fe200078e020c */
[----:B------:R0:W5:Y:S03]  /*f8f0*/  @!P1 LD.E.128 R28, desc[UR60][R4.64] ;  /* 0x0000003c041c9980 */ /* 0x000166000c101d00 */
[--C-:B------:R-:W-:Y:S01]  /*f900*/  @!P2 IMAD.WIDE R10, R11, 0x2, R12.reuse ;  /* 0x000000020b0aa825 */ /* 0x100fe200078e020c */
[----:B------:R0:W5:Y:S03]  /*f910*/  @!P1 LD.E.128 R40, desc[UR60][R8.64] ;  /* 0x0000003c08289980 */ /* 0x000166000c101d00 */
[----:B------:R-:W-:Y:S01]  /*f920*/  @!P0 IMAD.WIDE R12, R18, 0x2, R12 ;  /* 0x00000002120c8825 */ /* 0x000fe200078e020c */
[----:B------:R0:W5:Y:S04]  /*f930*/  @!P2 LD.E.128 R24, desc[UR60][R6.64] ;  /* 0x0000003c0618a980 */ /* 0x000168000c101d00 */
[----:B------:R0:W5:Y:S04]  /*f940*/  @!P0 LD.E.128 R44, desc[UR60][R12.64] ;  /* 0x0000003c0c2c8980 */ /* 0x000168000c101d00 */
[----:B------:R0:W5:Y:S02]  /*f950*/  @!P2 LD.E.128 R36, desc[UR60][R10.64] ;  /* 0x0000003c0a24a980 */ /* 0x000164000c101d00 */
.L_x_2641:
[----:B------:R-:W-:Y:S05]  /*f960*/  BSYNC B1 ;  /* 0x0000000000017941 */ /* 0x000fea0003800000 */
.L_x_2640:
[----:B-----5:R-:W-:Y:S01]  /*f970*/  IMAD.MOV.U32 R3, RZ, RZ, R44 ;  /* 0x000000ffff037224 */ /* 0x020fe200078e002c */
[----:B------:R-:W-:Y:S01]  /*f980*/  UMOV UR4, 0xffffffff ;  /* 0xffffffff00047882 */ /* 0x000fe20000000000 */
[----:B0-----:R-:W-:Y:S02]  /*f990*/  IMAD.MOV.U32 R4, RZ, RZ, R45 ;  /* 0x000000ffff047224 */ /* 0x001fe400078e002d */
        /* <DEDUP_REMOVED lines=48> */
[----:B------:R-:W0:Y:S04]  /*fca0*/  SHFL.IDX PT, R61, R61, 0x1, 0x1c1f ;  /* 0x003c1f003d3d7f89 */ /* 0x000e2800000e0000 */
[----:B------:R-:W1:Y:S04]  /*fcb0*/  SHFL.IDX PT, R60, R60, 0x1, 0x1c1f ;  /* 0x003c1f003c3c7f89 */ /* 0x000e6800000e0000 */
[----:B------:R-:W2:Y:S04]  /*fcc0*/  SHFL.IDX PT, R67, R67, 0x1, 0x1c1f ;  /* 0x003c1f0043437f89 */ /* 0x000ea800000e0000 */
[----:B------:R-:W3:Y:S02]  /*fcd0*/  SHFL.IDX PT, R66, R66, 0x1, 0x1c1f ;  /* 0x003c1f0042427f89 */ /* 0x000ee400000e0000 */
.L_x_2911:
        /* <DEDUP_REMOVED lines=24> */
[----:B01----:R-:W-:-:S04]  /*fe60*/  @!P0 IMAD.WIDE R4, R18, 0x2, R60 ;  /* 0x0000000212048825 */ /* 0x003fc800078e023c */
        /* <DEDUP_REMOVED lines=12> */
[--C-:B--23--:R-:W-:Y:S01]  /*ff30*/  @!P1 IMAD.WIDE R62, R63, 0x2, R66.reuse ;  /* 0x000000023f3e9825 */ /* 0x10cfe200078e0242 */
[----:B------:R4:W5:Y:S03]  /*ff40*/  @!P1 LD.E.128 R52, desc[UR60][R20.64] ;  /* 0x0000003c14349980 */ /* 0x000966000c101d00 */
[--C-:B------:R-:W-:Y:S01]  /*ff50*/  @!P2 IMAD.WIDE R64, R65, 0x2, R66.reuse ;  /* 0x000000024140a825 */ /* 0x100fe200078e0242 */
[----:B------:R4:W5:Y:S03]  /*ff60*/  @!P1 LD.E.128 R8, desc[UR60][R62.64] ;  /* 0x0000003c3e089980 */ /* 0x000966000c101d00 */
[----:B------:R-:W-:Y:S01]  /*ff70*/  @!P0 IMAD.WIDE R66, R18, 0x2, R66 ;  /* 0x0000000212428825 */ /* 0x000fe200078e0242 */
[----:B------:R4:W5:Y:S04]  /*ff80*/  @!P2 LD.E.128 R56, desc[UR60][R60.64] ;  /* 0x0000003c3c38a980 */ /* 0x000968000c101d00 */
[----:B------:R4:W5:Y:S04]  /*ff90*/  @!P0 LD.E.128 R4, desc[UR60][R66.64] ;  /* 0x0000003c42048980 */ /* 0x000968000c101d00 */
[----:B------:R4:W5:Y:S02]  /*ffa0*/  @!P2 LD.E.128 R12, desc[UR60][R64.64] ;  /* 0x0000003c400ca980 */ /* 0x000964000c101d00 */
.L_x_2644:
[----:B------:R-:W-:Y:S05]  /*ffb0*/  BSYNC B1 ;  /* 0x0000000000017941 */ /* 0x000fea0003800000 */
.L_x_2643:
[----:B----4-:R-:W-:Y:S01]  /*ffc0*/  LEA.HI R20, R213, R213, RZ, 0x1 ;  /* 0x000000d5d5147211 */ /* 0x010fe200078f08ff */
[----:B0----5:R-:W-:Y:S01]  /*ffd0*/  IMAD.MOV.U32 R61, RZ, RZ, R7 ;  /* 0x000000ffff3d7224 */ /* 0x021fe200078e0007 */
[----:B------:R-:W-:Y:S01]  /*ffe0*/  VIADDMNMX R0, R0, -R200, 0x80, PT ;  /* 0x0000008000007446 */ /* 0x000fe200038009c8 */
[----:B------:R-:W-:Y:S01]  /*fff0*/  IMAD.MOV.U32 R21, RZ, RZ, R4 ;  /* 0x000000ffff157224 */ /* 0x000fe200078e0004 */
[----:B------:R-:W-:Y:S01]  /*10000*/  LOP3.LUT R20, R20, 0xfffffffe, RZ, 0xc0, !PT ;  /* 0xfffffffe14147812 */ /* 0x000fe200078ec0ff */
[----:B-1----:R-:W-:Y:S01]  /*10010*/  IMAD.MOV.U32 R60, RZ, RZ, R5 ;  /* 0x000000ffff3c7224 */ /* 0x002fe200078e0005 */
        /* <DEDUP_REMOVED lines=19> */
[----:B------:R-:W-:Y:S01]  /*10150*/  BSSY B1, `(.L_x_2645) ;  /* 0x000001e000017945 */ /* 0x000fe20003800000 */
        /* <DEDUP_REMOVED lines=25> */
[----:B------:R-:W-:-:S02]  /*102f0*/  ISETP.GE.AND P1, PT, R17, R0, PT ;  /* 0x000000001100720c */ /* 0x000fc40003f26270 */
[----:B------:R-:W-:Y:S02]  /*10300*/  PRMT R70, R63, 0x7610, R70 ;  /* 0x000076103f467816 */ /* 0x000fe40000000046 */
[----:B------:R-:W-:Y:S01]  /*10310*/  PRMT R71, R64, 0x7610, R71 ;  /* 0x0000761040477816 */ /* 0x000fe20000000047 */
[----:B0-----:R-:W-:Y:S08]  /*10320*/  @!P0 BRA `(.L_x_2646) ;  /* 0x0000018c00988947 */ /* 0x001ff00003800000 */
.L_x_2912:
[----:B------:R-:W-:Y:S05]  /*10330*/  BSYNC B1 ;  /* 0x0000000000017941 */ /* 0x000fea0003800000 */
.L_x_2645:
        /* <DEDUP_REMOVED lines=10> */
[----:B0-----:R-:W-:Y:S02]  /*103e0*/  LEA.HI R61, R75, R216, RZ, 0x1d ;  /* 0x000000d84b3d7211 */ /* 0x001fe400078fe8ff */
[----:B------:R-:W-:Y:S02]  /*103f0*/  LOP3.LUT R60, R195, 0x38, R18, 0xf8, !PT ;  /* 0x00000038c33c7812 */ /* 0x000fe400078ef812 */
[----:B------:R-:W-:Y:S02]  /*10400*/  SHF.R.S32.HI R62, RZ, 0x1f, R61 ;  /* 0x0000001fff3e7819 */ /* 0x000fe4000001143d */
[----:B------:R-:W-:Y:S02]  /*10410*/  SHF.R.U64 R112, R44, 0x10, R45 ;  /* 0x000000102c707819 */ /* 0x000fe4000000122d */
[----:B------:R-:W-:Y:S01]  /*10420*/  LEA.HI R63, R62, R61, RZ, 0x3 ;  /* 0x0000003d3e3f7211 */ /* 0x000fe200078f18ff */
[----:B------:R-:W-:Y:S01]  /*10430*/  IMAD.SHL.U32 R62, R61, 0x8, RZ ;  /* 0x000000083d3e7824 */ /* 0x000fe200078e00ff */
[----:B------:R-:W-:-:S02]  /*10440*/  LOP3.LUT R61, R60, R197, RZ, 0x3c, !PT ;  /* 0x000000c53c3d7212 */ /* 0x000fc400078e3cff */
[----:B------:R-:W-:Y:S01]  /*10450*/  SHF.R.U64 R115, R32, 0x10, R33 ;  /* 0x0000001020737819 */ /* 0x000fe20000001221 */
[----:B------:R-:W-:Y:S01]  /*10460*/  IMAD.SHL.U32 R63, R63, 0x400, RZ ;  /* 0x000004003f3f7824 */ /* 0x000fe200078e00ff */
[----:B------:R-:W-:Y:S01]  /*10470*/  LOP3.LUT R62, R195, 0x38, R62, 0xf8, !PT ;  /* 0x00000038c33e7812 */ /* 0x000fe200078ef83e */
[----:B------:R-:W-:Y:S01]  /*10480*/  IMAD R61, R196, 0x200, R61 ;  /* 0x00000200c43d7824 */ /* 0x000fe200078e023d */
[----:B------:R-:W-:Y:S02]  /*10490*/  SHF.R.U32.HI R32, RZ, 0x10, R33 ;  /* 0x00000010ff207819 */ /* 0x000fe40000011621 */
[----:B------:R-:W-:Y:S01]  /*104a0*/  LOP3.LUT R63, R63, 0x7fffe000, RZ, 0xc0, !PT ;  /* 0x7fffe0003f3f7812 */ /* 0x000fe200078ec0ff */
[----:B------:R-:W-:Y:S01]  /*104b0*/  IMAD R92, R61, 0x2, R2 ;  /* 0x000000023d5c7824 */ /* 0x000fe200078e0202 */
[----:B------:R-:W-:Y:S02]  /*104c0*/  LOP3.LUT R62, R62, R197, RZ, 0x3c, !PT ;  /* 0x000000c53e3e7212 */ /* 0x000fe400078e3cff */
[----:B------:R-:W-:Y:S01]  /*104d0*/  SHF.R.U64 R113, R34, 0x10, R35 ;  /* 0x0000001022717819 */ /* 0x000fe20000001223 */
[----:B------:R-:W-:Y:S01]  /*104e0*/  IMAD R63, R196, 0x200, R63 ;  /* 0x00000200c43f7824 */ /* 0x000fe200078e023f */
[----:B------:R-:W-:-:S02]  /*104f0*/  SHF.R.U32.HI R33, RZ, 0x10, R35 ;  /* 0x00000010ff217819 */ /* 0x000fc40000011623 */
[----:B------:R-:W-:Y:S01]  /*10500*/  SHF.R.U32.HI R44, RZ, 0x10, R45 ;  /* 0x00000010ff2c7819 */ /* 0x000fe2000001162d */
[----:B------:R-:W-:Y:S01]  /*10510*/  IMAD.IADD R93, R63, 0x1, R62 ;  /* 0x000000013f5d7824 */ /* 0x000fe200078e023e */
[----:B------:R-:W-:Y:S01]  /*10520*/  PRMT R111, R111, 0x5410, R112 ;  /* 0x000054106f6f7816 */ /* 0x000fe20000000070 */
[----:B------:R-:W0:Y:S01]  /*10530*/  LDS.128 R60, [R92+0x10400] ;  /* 0x010400005c3c7984 */ /* 0x000e220000000c00 */
[----:B------:R-:W-:Y:S01]  /*10540*/  SHF.R.U64 R45, R46, 0x10, R47 ;  /* 0x000000102e2d7819 */ /* 0x000fe2000000122f */
[----:B------:R-:W-:Y:S01]  /*10550*/  IMAD R93, R93, 0x2, R2 ;  /* 0x000000025d5d7824 */ /* 0x000fe200078e0202 */
[----:B------:R-:W-:Y:S01]  /*10560*/  PRMT R35, R72, 0x5432, R115 ;  /* 0x0000543248237816 */ /* 0x000fe20000000073 */
[----:B------:R-:W-:Y:S01]  /*10570*/  IMAD.U32 R120, R111, 0x10000, RZ ;  /* 0x000100006f787824 */ /* 0x000fe200078e00ff */
[----:B------:R-:W-:Y:S02]  /*10580*/  SHF.R.U32.HI R110, RZ, 0x10, R47 ;  /* 0x00000010ff6e7819 */ /* 0x000fe4000001162f */
[----:B--23--:R-:W1:Y:S01]  /*10590*/  LDS.128 R64, [R93+0x10400] ;  /* 0x010400005d407984 */ /* 0x00ce620000000c00 */
        /* <DEDUP_REMOVED lines=17> */
[----:B------:R-:W-:Y:S01]  /*106b0*/  IMAD.U32 R116, R61, 0x10000, RZ ;  /* 0x000100003d747824 */ /* 0x000fe200078e00ff */
[C---:B-1----:R-:W-:Y:S01]  /*106c0*/  LOP3.LUT R112, R64.reuse, 0xffff0000, RZ, 0xc0, !PT ;  /* 0xffff000040707812 */ /* 0x042fe200078ec0ff */
[----:B------:R-:W-:Y:S01]  /*106d0*/  IMAD.U32 R115, R64, 0x10000, RZ ;  /* 0x0001000040737824 */ /* 0x000fe200078e00ff */
[C---:B------:R-:W-:Y:S01]  /*106e0*/  LOP3.LUT R63, R66.reuse, 0xffff0000, RZ, 0xc0, !PT ;  /* 0xffff0000423f7812 */ /* 0x040fe200078ec0ff */
[C---:B------:R-:W-:Y:S01]  /*106f0*/  IMAD.U32 R117, R65.reuse, 0x10000, RZ ;  /* 0x0001000041757824 */ /* 0x040fe200078e00ff */
[----:B------:R-:W-:Y:S01]  /*10700*/  LOP3.LUT R65, R65, 0xffff0000, RZ, 0xc0, !PT ;  /* 0xffff000041417812 */ /* 0x000fe200078ec0ff */
        /* <DEDUP_REMOVED lines=56> */
.L_x_2650:
[----:B------:R-:W-:Y:S05]  /*10a90*/  BSYNC B2 ;  /* 0x0000000000027941 */ /* 0x000fea0003800000 */
.L_x_2649:
[----:B------:R-:W-:Y:S04]  /*10aa0*/  BSSY B2, `(.L_x_2651) ;  /* 0x000006a000027945 */ /* 0x000fe80003800000 */
[----:B------:R-:W-:Y:S05]  /*10ab0*/  @P1 BRA `(.L_x_2652) ;  /* 0x0000000400a01947 */ /* 0x000fea0003800000 */
[----:B-1----:R-:W4:Y:S01]  /*10ac0*/  LDL R93, [R1+0x78] ;  /* 0x00007800015d7983 */ /* 0x002f220000100800 */
[----:B------:R-:W-:Y:S02]  /*10ad0*/  LEA.HI R32, R75, R234, RZ, 0x1d ;  /* 0x000000ea4b207211 */ /* 0x000fe400078fe8ff */
[--C-:B0-----:R-:W-:Y:S02]  /*10ae0*/  SHF.R.U64 R61, R30, 0x10, R31.reuse ;  /* 0x000000101e3d7819 */ /* 0x101fe4000000121f */
[----:B------:R-:W-:Y:S02]  /*10af0*/  SHF.R.S32.HI R33, RZ, 0x1f, R32 ;  /* 0x0000001fff217819 */ /* 0x000fe40000011420 */
[----:B------:R-:W-:Y:S02]  /*10b00*/  SHF.R.U32.HI R30, RZ, 0x10, R31 ;  /* 0x00000010ff1e7819 */ /* 0x000fe4000001161f */
[----:B------:R-:W-:Y:S01]  /*10b10*/  LEA.HI R33, R33, R32, RZ, 0x3 ;  /* 0x0000002021217211 */ /* 0x000fe200078f18ff */
[----:B------:R-:W-:Y:S01]  /*10b20*/  IMAD.SHL.U32 R32, R32, 0x8, RZ ;  /* 0x0000000820207824 */ /* 0x000fe200078e00ff */
[----:B------:R-:W-:-:S02]  /*10b30*/  SHF.R.U64 R31, R40, 0x10, R41 ;  /* 0x00000010281f7819 */ /* 0x000fc40000001229 */
[----:B------:R-:W-:Y:S01]  /*10b40*/  SHF.R.U32.HI R40, RZ, 0x10, R41 ;  /* 0x00000010ff287819 */ /* 0x000fe20000011629 */
[----:B------:R-:W-:Y:S01]  /*10b50*/  IMAD.SHL.U32 R33, R33, 0x400, RZ ;  /* 0x0000040021217824 */ /* 0x000fe200078e00ff */
[----:B------:R-:W-:Y:S02]  /*10b60*/  LOP3.LUT R32, R195, 0x38, R32, 0xf8, !PT ;  /* 0x00000038c3207812 */ /* 0x000fe400078ef820 */
[--C-:B------:R-:W-:Y:S02]  /*10b70*/  SHF.R.U64 R63, R28, 0x10, R29.reuse ;  /* 0x000000101c3f7819 */ /* 0x100fe4000000121d */
[----:B------:R-:W-:Y:S02]  /*10b80*/  LOP3.LUT R33, R33, 0x7fffe000, RZ, 0xc0, !PT ;  /* 0x7fffe00021217812 */ /* 0x000fe400078ec0ff */
[----:B------:R-:W-:Y:S02]  /*10b90*/  LOP3.LUT R32, R32, R197, RZ, 0x3c, !PT ;  /* 0x000000c520207212 */ /* 0x000fe400078e3cff */
[----:B------:R-:W-:Y:S01]  /*10ba0*/  SHF.R.U32.HI R28, RZ, 0x10, R29 ;  /* 0x00000010ff1c7819 */ /* 0x000fe2000001161d */
[----:B------:R-:W-:Y:S01]  /*10bb0*/  IMAD R33, R196, 0x200, R33 ;  /* 0x00000200c4217824 */ /* 0x000fe200078e0221 */
[----:B------:R-:W-:-:S02]  /*10bc0*/  PRMT R102, R102, 0x5410, R31 ;  /* 0x0000541066667816 */ /* 0x000fc4000000001f */
[--C-:B------:R-:W-:Y:S01]  /*10bd0*/  SHF.R.U64 R29, R42, 0x10, R43.reuse ;  /* 0x000000102a1d7819 */ /* 0x100fe2000000122b */
[----:B------:R-:W-:Y:S01]  /*10be0*/  IMAD.IADD R45, R33, 0x1, R32 ;  /* 0x00000001212d7824 */ /* 0x000fe200078e0220 */
[----:B------:R-:W-:Y:S02]  /*10bf0*/  PRMT R103, R103, 0x5410, R40 ;  /* 0x0000541067677816 */ /* 0x000fe40000000028 */
[----:B------:R-:W-:Y:S01]  /*10c00*/  SHF.R.U32.HI R42, RZ, 0x10, R43 ;  /* 0x00000010ff2a7819 */ /* 0x000fe2000001162b */
[----:B------:R-:W-:Y:S01]  /*10c10*/  IMAD R60, R45, 0x2, R2 ;  /* 0x000000022d3c7824 */ /* 0x000fe200078e0202 */
[----:B------:R-:W-:Y:S01]  /*10c20*/  PRMT R106, R106, 0x5410, R63 ;  /* 0x000054106a6a7816 */ /* 0x000fe2000000003f */
[----:B------:R-:W-:Y:S01]  /*10c30*/  IMAD.U32 R63, R102, 0x10000, RZ ;  /* 0x00010000663f7824 */ /* 0x000fe200078e00ff */
[----:B------:R-:W-:Y:S01]  /*10c40*/  PRMT R107, R107, 0x5410, R28 ;  /* 0x000054106b6b7816 */ /* 0x000fe2000000001c */
[----:B------:R-:W-:Y:S01]  /*10c50*/  IMAD.U32 R64, R103, 0x10000, RZ ;  /* 0x0001000067407824 */ /* 0x000fe200078e00ff */
[----:B------:R-:W0:Y:S01]  /*10c60*/  LDS.128 R44, [R60+0x10400] ;  /* 0x010400003c2c7984 */ /* 0x000e220000000c00 */
        /* <DEDUP_REMOVED lines=10> */
[----:B---3--:R-:W-:Y:S01]  /*10d10*/  FMUL.FTZ R66, R42, R64 ;  /* 0x000000402a427220 */ /* 0x008fe20000410000 */
[----:B------:R-:W-:-:S02]  /*10d20*/  LOP3.LUT R46, R47, 0xffff0000, RZ, 0xc0, !PT ;  /* 0xffff00002f2e7812 */ /* 0x000fc400078ec0ff */
[----:B------:R-:W-:Y:S01]  /*10d30*/  LOP3.LUT R45, R45, 0xffff0000, RZ, 0xc0, !PT ;  /* 0xffff00002d2d7812 */ /* 0x000fe200078ec0ff */
[----:B----4-:R-:W0:Y:S02]  /*10d40*/  LDS.128 R32, [R93] ;  /* 0x000000005d207984 */ /* 0x010e240000000c00 */
        /* <DEDUP_REMOVED lines=14> */
[-C--:B--2---:R-:W-:Y:S01]  /*10e30*/  FMUL.FTZ R67, R33, R35.reuse ;  /* 0x0000002321437220 */ /* 0x084fe20000410000 */
        /* <DEDUP_REMOVED lines=48> */
.L_x_2652:
[----:B------:R-:W-:Y:S05]  /*11140*/  BSYNC B2 ;  /* 0x0000000000027941 */ /* 0x000fea0003800000 */
.L_x_2651:
[----:B------:R-:W-:Y:S05]  /*11150*/  @P2 BRA `(.L_x_2648) ;  /* 0x0000000400a02947 */ /* 0x000fea0003800000 */
[----:B----4-:R-:W4:Y:S01]  /*11160*/  LDL R60, [R1+0x70] ;  /* 0x00007000013c7983 */ /* 0x010f220000100800 */
[----:B------:R-:W-:Y:S02]  /*11170*/  LEA.HI R75, R75, R235, RZ, 0x1d ;  /* 0x000000eb4b4b7211 */ /* 0x000fe400078fe8ff */
[----:B-1----:R-:W-:Y:S02]  /*11180*/  SHF.R.U64 R46, R24, 0x10, R25 ;  /* 0x00000010182e7819 */ /* 0x002fe40000001219 */
[----:B------:R-:W-:Y:S02]  /*11190*/  SHF.R.S32.HI R28, RZ, 0x1f, R75 ;  /* 0x0000001fff1c7819 */ /* 0x000fe4000001144b */
[----:B------:R-:W-:Y:S02]  /*111a0*/  SHF.R.U32.HI R44, RZ, 0x10, R25 ;  /* 0x00000010ff2c7819 */ /* 0x000fe40000011619 */
[----:B------:R-:W-:Y:S01]  /*111b0*/  LEA.HI R29, R28, R75, RZ, 0x3 ;  /* 0x0000004b1c1d7211 */ /* 0x000fe200078f18ff */
[----:B------:R-:W-:Y:S01]  /*111c0*/  IMAD.SHL.U32 R28, R75, 0x8, RZ ;  /* 0x000000084b1c7824 */ /* 0x000fe200078e00ff */
[----:B------:R-:W-:-:S02]  /*111d0*/  SHF.R.U64 R25, R26, 0x10, R27 ;  /* 0x000000101a197819 */ /* 0x000fc4000000121b */
[----:B------:R-:W-:Y:S01]  /*111e0*/  SHF.R.U64 R26, R36, 0x10, R37 ;  /* 0x00000010241a7819 */ /* 0x000fe20000001225 */
[----:B------:R-:W-:Y:S01]  /*111f0*/  IMAD.SHL.U32 R29, R29, 0x400, RZ ;  /* 0x000004001d1d7824 */ /* 0x000fe200078e00ff */
[----:B------:R-:W-:Y:S02]  /*11200*/  LOP3.LUT R28, R195, 0x38, R28, 0xf8, !PT ;  /* 0x00000038c31c7812 */ /* 0x000fe400078ef81c */
[----:B------:R-:W-:Y:S02]  /*11210*/  SHF.R.U64 R24, R38, 0x10, R39 ;  /* 0x0000001026187819 */ /* 0x000fe40000001227 */
[----:B------:R-:W-:Y:S02]  /*11220*/  LOP3.LUT R29, R29, 0x7fffe000, RZ, 0xc0, !PT ;  /* 0x7fffe0001d1d7812 */ /* 0x000fe400078ec0ff */
[----:B------:R-:W-:Y:S02]  /*11230*/  LOP3.LUT R28, R28, R197, RZ, 0x3c, !PT ;  /* 0x000000c51c1c7212 */ /* 0x000fe400078e3cff */
[----:B------:R-:W-:Y:S01]  /*11240*/  SHF.R.U32.HI R42, RZ, 0x10, R27 ;  /* 0x00000010ff2a7819 */ /* 0x000fe2000001161b */
[----:B------:R-:W-:Y:S01]  /*11250*/  IMAD R29, R196, 0x200, R29 ;  /* 0x00000200c41d7824 */ /* 0x000fe200078e021d */
[----:B------:R-:W-:-:S02]  /*11260*/  SHF.R.U32.HI R37, RZ, 0x10, R37 ;  /* 0x00000010ff257819 */ /* 0x000fc40000011625 */
[----:B------:R-:W-:Y:S01]  /*11270*/  PRMT R90, R90, 0x5410, R25 ;  /* 0x000054105a5a7816 */ /* 0x000fe20000000019 */
[----:B------:R-:W-:Y:S01]  /*11280*/  IMAD.IADD R33, R29, 0x1, R28 ;  /* 0x000000011d217824 */ /* 0x000fe200078e021c */
[----:B------:R-:W-:Y:S02]  /*11290*/  PRMT R83, R83, 0x5410, R26 ;  /* 0x0000541053537816 */ /* 0x000fe4000000001a */
[----:B------:R-:W-:Y:S01]  /*112a0*/  PRMT R85, R85, 0x5410, R24 ;  /* 0x0000541055557816 */ /* 0x000fe20000000018 */
[----:B------:R-:W-:Y:S01]  /*112b0*/  IMAD R40, R33, 0x2, R2 ;  /* 0x0000000221287824 */ /* 0x000fe200078e0202 */
[----:B------:R-:W-:Y:S02]  /*112c0*/  PRMT R87, R87, 0x5410, R46 ;  /* 0x0000541057577816 */ /* 0x000fe4000000002e */
[----:B------:R-:W-:Y:S01]  /*112d0*/  PRMT R91, R91, 0x5410, R42 ;  /* 0x000054105b5b7816 */ /* 0x000fe2000000002a */
[----:B------:R-:W-:Y:S01]  /*112e0*/  IMAD.U32 R42, R83, 0x10000, RZ ;  /* 0x00010000532a7824 */ /* 0x000fe200078e00ff */
[----:B------:R-:W1:Y:S01]  /*112f0*/  LDS.128 R32, [R40+0x10400] ;  /* 0x0104000028207984 */ /* 0x000e620000000c00 */
[----:B------:R-:W-:Y:S01]  /*11300*/  PRMT R84, R84, 0x5410, R37 ;  /* 0x0000541054547816 */ /* 0x000fe20000000025 */
[----:B------:R-:W-:Y:S01]  /*11310*/  IMAD.U32 R41, R87, 0x10000, RZ ;  /* 0x0001000057297824 */ /* 0x000fe200078e00ff */
[----:B------:R-:W-:-:S02]  /*11320*/  SHF.R.U32.HI R39, RZ, 0x10, R39 ;  /* 0x00000010ff277819 */ /* 0x000fc40000011627 */
[----:B------:R-:W-:Y:S01]  /*11330*/  PRMT R89, R89, 0x5410, R44 ;  /* 0x0000541059597816 */ /* 0x000fe2000000002c */
[----:B------:R-:W-:Y:S01]  /*11340*/  IMAD.U32 R43, R84, 0x10000, RZ ;  /* 0x00010000542b7824 */ /* 0x000fe200078e00ff */
[----:B------:R-:W-:Y:S02]  /*11350*/  PRMT R86, R86, 0x5410, R39 ;  /* 0x0000541056567816 */ /* 0x000fe40000000027 */
[----:B------:R-:W-:Y:S02]  /*11360*/  LOP3.LUT R83, R83, 0xffff0000, RZ, 0xc0, !PT ;  /* 0xffff000053537812 */ /* 0x000fe400078ec0ff */
[----:B------:R-:W-:Y:S02]  /*11370*/  LOP3.LUT R87, R87, 0xffff0000, RZ, 0xc0, !PT ;  /* 0xffff000057577812 */ /* 0x000fe400078ec0ff */
        /* <DEDUP_REMOVED lines=8> */
[----:B----4-:R-:W0:Y:S02]  /*11400*/  LDS.128 R28, [R60] ;  /* 0x000000003c1c7984 */ /* 0x010e240000000c00 */
        /* <DEDUP_REMOVED lines=14> */
[----:B------:R-:W-:Y:S01]  /*114f0*/  FFMA.FTZ R45, R24, R41, -R45 ;  /* 0x00000029182d7223 */ /* 0x000fe2000001082d */
        /* <DEDUP_REMOVED lines=10> */
[----:B------:R-:W-:Y:S01]  /*115a0*/  FMUL.FTZ R24, R32, R83 ;  /* 0x0000005320187220 */ /* 0x000fe20000410000 */
[----:B------:R-:W-:Y:S01]  /*115b0*/  FFMA.FTZ R41, R36, R41, R42 ;  /* 0x0000002924297223 */ /* 0x000fe2000001002a */
[-C--:B------:R-:W-:Y:S01]  /*115c0*/  FMUL.FTZ R36, R32, R87.reuse ;  /* 0x0000005720247220 */ /* 0x080fe20000410000 */
[----:B------:R-:W-:Y:S01]  /*115d0*/  FMUL.FTZ R44, R38, R26 ;  /* 0x0000001a262c7220 */ /* 0x000fe20000410000 */
        /* <DEDUP_REMOVED lines=8> */
[----:B------:R-:W-:Y:S01]  /*11660*/  LOP3.LUT R91, R91, 0xffff0000, RZ, 0xc0, !PT ;  /* 0xffff00005b5b7812 */ /* 0x000fe200078ec0ff */
[C---:B------:R-:W-:Y:S01]  /*11670*/  FMUL.FTZ R24, R34.reuse, R85 ;  /* 0x0000005522187220 */ /* 0x040fe20000410000 */
[----:B------:R-:W-:Y:S01]  /*11680*/  FMUL.FTZ R34, R34, R90 ;  /* 0x0000005a22227220 */ /* 0x000fe20000410000 */
[----:B------:R-:W-:Y:S01]  /*11690*/  FMUL.FTZ R31, R33, R84 ;  /* 0x00000054211f7220 */ /* 0x000fe20000410000 */
[----:B------:R-:W-:Y:S01]  /*116a0*/  FMUL.FTZ R25, R35, R86 ;  /* 0x0000005623197220 */ /* 0x000fe20000410000 */
[----:B------:R-:W-:Y:S01]  /*116b0*/  FMUL.FTZ R33, R33, R89 ;  /* 0x0000005921217220 */ /* 0x000fe20000410000 */
[----:B------:R-:W-:Y:S01]  /*116c0*/  FMUL.FTZ R35, R35, R91 ;  /* 0x0000005b23237220 */ /* 0x000fe20000410000 */
[----:B------:R-:W-:Y:S01]  /*116d0*/  FFMA.FTZ R38, R27, R26, R38 ;  /* 0x0000001a1b267223 */ /* 0x000fe20000010026 */
[C---:B------:R-:W-:Y:S01]  /*116e0*/  FFMA.FTZ R27, R29.reuse, R90, -R24 ;  /* 0x0000005a1d1b7223 */ /* 0x040fe20000010818 */
[----:B------:R-:W-:Y:S01]  /*116f0*/  FFMA.FTZ R85, R29, R85, R34 ;  /* 0x000000551d557223 */ /* 0x000fe20000010022 */
        /* <DEDUP_REMOVED lines=14> */
.L_x_2648:
[----:B------:R-:W-:Y:S05]  /*117e0*/  BSYNC B1 ;  /* 0x0000000000017941 */ /* 0x000fea0003800000 */
.L_x_2647:
[----:B------:R-:W-:-:S13]  /*117f0*/  ISETP.GE.AND P0, PT, R214, R0, PT ;  /* 0x00000000d600720c */ /* 0x000fda0003f06270 */
[----:B------:R-:W-:Y:S05]  /*11800*/  @P0 BRA `(.L_x_2628) ;  /* 0x0000001400040947 */ /* 0x000fea0003800000 */
[----:B-1--4-:R-:W1:Y:S01]  /*11810*/  LDC R33, c[0x0][0x3f4] ;  /* 0x0000fd00ff217b82 */ /* 0x012e620000000800 */
[----:B------:R-:W-:Y:S01]  /*11820*/  BSSY B1, `(.L_x_2653) ;  /* 0x000006d000017945 */ /* 0x000fe20003800000 */
[----:B------:R-:W-:Y:S02]  /*11830*/  SHF.R.U32.HI R42, RZ, 0x3, R194 ;  /* 0x00000003ff2a7819 */ /* 0x000fe400000116c2 */
[-C--:B-1----:R-:W-:Y:S02]  /*11840*/  ISETP.GE.AND P0, PT, R18, R33.reuse, PT ;  /* 0x000000211200720c */ /* 0x082fe40003f06270 */
[-C--:B------:R-:W-:Y:S02]  /*11850*/  ISETP.GE.AND P1, PT, R185, R33.reuse, PT ;  /* 0x00000021b900720c */ /* 0x080fe40003f26270 */
[----:B------:R-:W-:-:S09]  /*11860*/  ISETP.GE.AND P2, PT, R186, R33, PT ;  /* 0x00000021ba00720c */ /* 0x000fd20003f46270 */
[----:B------:R-:W-:Y:S05]  /*11870*/  @P0 BRA `(.L_x_2654) ;  /* 0x00000004009c0947 */ /* 0x000fea0003800000 */
[----:B------:R-:W4:Y:S01]  /*11880*/  LDL R44, [R1+0x74] ;  /* 0x00007400012c7983 */ /* 0x000f220000100800 */
[----:B------:R-:W-:Y:S02]  /*11890*/  LEA.HI R0, R33, R216, RZ, 0x1d ;  /* 0x000000d821007211 */ /* 0x000fe400078fe8ff */
[--C-:B------:R-:W-:Y:S02]  /*118a0*/  SHF.R.U64 R35, R4, 0x10, R5.reuse ;  /* 0x0000001004237819 */ /* 0x100fe40000001205 */
[----:B0-----:R-:W-:Y:S01]  /*118b0*/  SHF.R.S32.HI R27, RZ, 0x1f, R0 ;  /* 0x0000001fff1b7819 */ /* 0x001fe20000011400 */
        /* <DEDUP_REMOVED lines=16> */
[----:B------:R-:W-:Y:S02]  /*119c0*/  PRMT R97, R97, 0x5410, R6 ;  /* 0x0000541061617816 */ /* 0x000fe40000000006 */
[----:B------:R-:W0:Y:S01]  /*119d0*/  LDS.128 R28, [R0+0x10400] ;  /* 0x01040000001c7984 */ /* 0x000e220000000c00 */
[----:B------:R-:W-:Y:S02]  /*119e0*/  SHF.R.U64 R37, R50, 0x10, R51 ;  /* 0x0000001032257819 */ /* 0x000fe40000001233 */
[----:B------:R-:W-:Y:S01]  /*119f0*/  PRMT R98, R98, 0x5410, R39 ;  /* 0x0000541062627816 */ /* 0x000fe20000000027 */
[----:B------:R-:W-:Y:S01]  /*11a00*/  IMAD.U32 R39, R95, 0x10000, RZ ;  /* 0x000100005f277824 */ /* 0x000fe200078e00ff */
[----:B------:R-:W-:-:S02]  /*11a10*/  SHF.R.U32.HI R48, RZ, 0x10, R49 ;  /* 0x00000010ff307819 */ /* 0x000fc40000011631 */
[----:B------:R-:W-:Y:S01]  /*11a20*/  PRMT R100, R100, 0x5410, R37 ;  /* 0x0000541064647816 */ /* 0x000fe20000000025 */
[----:B------:R-:W-:Y:S01]  /*11a30*/  IMAD.U32 R37, R98, 0x10000, RZ ;  /* 0x0001000062257824 */ /* 0x000fe200078e00ff */
[----:B------:R-:W-:Y:S02]  /*11a40*/  PRMT R99, R99, 0x5410, R48 ;  /* 0x0000541063637816 */ /* 0x000fe40000000030 */
[----:B------:R-:W-:Y:S02]  /*11a50*/  SHF.R.U32.HI R50, RZ, 0x10, R51 ;  /* 0x00000010ff327819 */ /* 0x000fe40000011633 */
[----:B------:R-:W-:Y:S02]  /*11a60*/  LOP3.LUT R94, R94, 0xffff0000, RZ, 0xc0, !PT ;  /* 0xffff00005e5e7812 */ /* 0x000fe400078ec0ff */
[----:B------:R-:W-:Y:S02]  /*11a70*/  PRMT R101, R101, 0x5410, R50 ;  /* 0x0000541065657816 */ /* 0x000fe40000000032 */
[----:B------:R-:W-:-:S02]  /*11a80*/  LOP3.LUT R98, R98, 0xffff0000, RZ, 0xc0, !PT ;  /* 0xffff000062627812 */ /* 0x000fc400078ec0ff */
[----:B------:R-:W-:Y:S01]  /*11a90*/  LOP3.LUT R95, R95, 0xffff0000, RZ, 0xc0, !PT ;  /* 0xffff00005f5f7812 */ /* 0x000fe200078ec0ff */
[C---:B0-----:R-:W-:Y:S01]  /*11aa0*/  IMAD.U32 R34, R29.reuse, 0x10000, RZ ;  /* 0x000100001d227824 */ /* 0x041fe200078e00ff */
[----:B------:R-:W-:Y:S01]  /*11ab0*/  LOP3.LUT R29, R29, 0xffff0000, RZ, 0xc0, !PT ;  /* 0xffff00001d1d7812 */ /* 0x000fe200078ec0ff */
[C---:B------:R-:W-:Y:S01]  /*11ac0*/  IMAD.U32 R36, R31.reuse, 0x10000, RZ ;  /* 0x000100001f247824 */ /* 0x040fe200078e00ff */
[----:B------:R-:W-:Y:S01]  /*11ad0*/  LOP3.LUT R31, R31, 0xffff0000, RZ, 0xc0, !PT ;  /* 0xffff00001f1f7812 */ /* 0x000fe200078ec0ff */
[----:B------:R-:W-:Y:S01]  /*11ae0*/  FMUL.FTZ R45, R34, R39 ;  /* 0x00000027222d7220 */ /* 0x000fe20000410000 */
        /* <DEDUP_REMOVED lines=19> */
[-C--:B------:R-:W-:Y:S01]  /*11c20*/  FMUL.FTZ R47, R34, R27.reuse ;  /* 0x0000001b222f7220 */ /* 0x080fe20000410000 */
[----:B------:R-:W-:Y:S01]  /*11c30*/  FFMA.FTZ R45, R6, R27, -R45 ;  /* 0x0000001b062d7223 */ /* 0x000fe2000001082d */
[----:B------:R-:W-:Y:S01]  /*11c40*/  FFMA.FTZ R43, R4, R38, R43 ;  /* 0x00000026042b7223 */ /* 0x000fe2000001002b */
[----:B------:R-:W-:-:S02]  /*11c50*/  IMAD.U32 R37, R101, 0x10000, RZ ;  /* 0x0001000065257824 */ /* 0x000fc400078e00ff */
[----:B------:R-:W-:Y:S01]  /*11c60*/  FMUL.FTZ R27, R36, R41 ;  /* 0x00000029241b7220 */ /* 0x000fe20000410000 */
[----:B------:R-:W-:Y:S01]  /*11c70*/  FMUL.FTZ R4, R28, R94 ;  /* 0x0000005e1c047220 */ /* 0x000fe20000410000 */
[----:B------:R-:W-:Y:S01]  /*11c80*/  FFMA.FTZ R47, R6, R39, R47 ;  /* 0x00000027062f7223 */ /* 0x000fe2000001002f */
[-C--:B------:R-:W-:Y:S01]  /*11c90*/  FMUL.FTZ R36, R36, R37.reuse ;  /* 0x0000002524247220 */ /* 0x080fe20000410000 */
[----:B------:R-:W-:Y:S01]  /*11ca0*/  FFMA.FTZ R38, R32, R37, -R27 ;  /* 0x0000002520267223 */ /* 0x000fe2000001081b */
[----:B------:R-:W-:Y:S01]  /*11cb0*/  FFMA.FTZ R27, R5, R98, -R4 ;  /* 0x00000062051b7223 */ /* 0x000fe20000010804 */
[----:B------:R-:W-:Y:S02]  /*11cc0*/  IMAD.U32 R6, R96, 0x10000, RZ ;  /* 0x0001000060067824 */ /* 0x000fe400078e00ff */
[C---:B------:R-:W-:Y:S01]  /*11cd0*/  FMUL.FTZ R37, R29.reuse, R95 ;  /* 0x0000005f1d257220 */ /* 0x040fe20000410000 */
[----:B------:R-:W-:Y:S01]  /*11ce0*/  FMUL.FTZ R34, R29, R99 ;  /* 0x000000631d227220 */ /* 0x000fe20000410000 */
[----:B------:R-:W-:-:S02]  /*11cf0*/  IMAD.U32 R4, R100, 0x10000, RZ ;  /* 0x0001000064047824 */ /* 0x000fc400078e00ff */
[----:B------:R-:W-:Y:S01]  /*11d00*/  FFMA.FTZ R41, R32, R41, R36 ;  /* 0x0000002920297223 */ /* 0x000fe20000010024 */
[----:B------:R-:W-:Y:S01]  /*11d10*/  FMUL.FTZ R28, R28, R98 ;  /* 0x000000621c1c7220 */ /* 0x000fe20000410000 */
        /* <DEDUP_REMOVED lines=29> */
.L_x_2654:
[----:B------:R-:W-:Y:S05]  /*11ef0*/  BSYNC B1 ;  /* 0x0000000000017941 */ /* 0x000fea0003800000 */
.L_x_2653:
[----:B------:R-:W-:Y:S04]  /*11f00*/  BSSY B1, `(.L_x_2655) ;  /* 0x0000069000017945 */ /* 0x000fe80003800000 */
[----:B------:R-:W-:Y:S05]  /*11f10*/  @P1 BRA `(.L_x_2656) ;  /* 0x00000004009c1947 */ /* 0x000fea0003800000 */
[----:B0-----:R-:W4:Y:S01]  /*11f20*/  LDL R40, [R1+0x6c] ;  /* 0x00006c0001287983 */ /* 0x001f220000100800 */
[----:B-1----:R-:W-:Y:S02]  /*11f30*/  LEA.HI R0, R33, R234, RZ, 0x1d ;  /* 0x000000ea21007211 */ /* 0x002fe400078fe8ff */
        /* <DEDUP_REMOVED lines=13> */
[----:B------:R-:W-:Y:S01]  /*12010*/  PRMT R74, R74, 0x5410, R29 ;  /* 0x000054104a4a7816 */ /* 0x000fe2000000001d */
[----:B------:R-:W-:Y:S01]  /*12020*/  IMAD.U32 R35, R79, 0x10000, RZ ;  /* 0x000100004f237824 */ /* 0x000fe200078e00ff */
[----:B------:R-:W-:Y:S01]  /*12030*/  SHF.R.U32.HI R53, RZ, 0x10, R53 ;  /* 0x00000010ff357819 */ /* 0x000fe20000011635 */
[----:B------:R-:W-:Y:S01]  /*12040*/  IMAD R0, R25, 0x2, R2 ;  /* 0x0000000219007824 */ /* 0x000fe200078e0202 */
[----:B------:R-:W-:Y:S01]  /*12050*/  SHF.R.U64 R8, R10, 0x10, R11 ;  /* 0x000000100a087819 */ /* 0x000fe2000000120b */
[----:B------:R-:W-:Y:S01]  /*12060*/  IMAD.U32 R37, R74, 0x10000, RZ ;  /* 0x000100004a257824 */ /* 0x000fe200078e00ff */
[----:B------:R-:W-:Y:S02]  /*12070*/  PRMT R76, R76, 0x5410, R9 ;  /* 0x000054104c4c7816 */ /* 0x000fe40000000009 */
[----:B------:R-:W0:Y:S01]  /*12080*/  LDS.128 R24, [R0+0x10400] ;  /* 0x0104000000187984 */ /* 0x000e220000000c00 */
[----:B------:R-:W-:Y:S02]  /*12090*/  SHF.R.U32.HI R11, RZ, 0x10, R11 ;  /* 0x00000010ff0b7819 */ /* 0x000fe4000001160b */
[----:B------:R-:W-:Y:S01]  /*120a0*/  PRMT R81, R81, 0x5410, R28 ;  /* 0x0000541051517816 */ /* 0x000fe2000000001c */
[----:B------:R-:W-:Y:S01]  /*120b0*/  IMAD.U32 R32, R76, 0x10000, RZ ;  /* 0x000100004c207824 */ /* 0x000fe200078e00ff */
[----:B------:R-:W-:-:S02]  /*120c0*/  SHF.R.U32.HI R55, RZ, 0x10, R55 ;  /* 0x00000010ff377819 */ /* 0x000fc40000011637 */
[----:B------:R-:W-:Y:S02]  /*120d0*/  PRMT R80, R80, 0x5410, R53 ;  /* 0x0000541050507816 */ /* 0x000fe40000000035 */
[----:B------:R-:W-:Y:S02]  /*120e0*/  PRMT R77, R77, 0x5410, R8 ;  /* 0x000054104d4d7816 */ /* 0x000fe40000000008 */
[----:B------:R-:W-:Y:S02]  /*120f0*/  PRMT R78, R78, 0x5410, R11 ;  /* 0x000054104e4e7816 */ /* 0x000fe4000000000b */
[----:B------:R-:W-:Y:S02]  /*12100*/  PRMT R82, R82, 0x5410, R55 ;  /* 0x0000541052527816 */ /* 0x000fe40000000037 */
[----:B------:R-:W-:Y:S01]  /*12110*/  LOP3.LUT R79, R79, 0xffff0000, RZ, 0xc0, !PT ;  /* 0xffff00004f4f7812 */ /* 0x000fe200078ec0ff */
[----:B------:R-:W-:Y:S01]  /*12120*/  IMAD.U32 R34, R78, 0x10000, RZ ;  /* 0x000100004e227824 */ /* 0x000fe200078e00ff */
[----:B------:R-:W-:-:S02]  /*12130*/  LOP3.LUT R76, R76, 0xffff0000, RZ, 0xc0, !PT ;  /* 0xffff00004c4c7812 */ /* 0x000fc400078ec0ff */
[----:B------:R-:W-:Y:S01]  /*12140*/  LOP3.LUT R78, R78, 0xffff0000, RZ, 0xc0, !PT ;  /* 0xffff00004e4e7812 */ /* 0x000fe200078ec0ff */
[C---:B0-----:R-:W-:Y:S01]  /*12150*/  IMAD.U32 R28, R24.reuse, 0x10000, RZ ;  /* 0x00010000181c7824 */ /* 0x041fe200078e00ff */
[----:B------:R-:W-:Y:S01]  /*12160*/  LOP3.LUT R24, R24, 0xffff0000, RZ, 0xc0, !PT ;  /* 0xffff000018187812 */ /* 0x000fe200078ec0ff */
[C---:B------:R-:W-:Y:S01]  /*12170*/  IMAD.U32 R29, R25.reuse, 0x10000, RZ ;  /* 0x00010000191d7824 */ /* 0x040fe200078e00ff */
[----:B------:R-:W-:Y:S01]  /*12180*/  LOP3.LUT R25, R25, 0xffff0000, RZ, 0xc0, !PT ;  /* 0xffff000019197812 */ /* 0x000fe200078ec0ff */
[C---:B------:R-:W-:Y:S01]  /*12190*/  FMUL.FTZ R39, R28.reuse, R37 ;  /* 0x000000251c277220 */ /* 0x040fe20000410000 */
[----:B------:R-:W-:Y:S01]  /*121a0*/  FMUL.FTZ R41, R28, R35 ;  /* 0x000000231c297220 */ /* 0x000fe20000410000 */
[C---:B------:R-:W-:Y:S02]  /*121b0*/  IMAD.U32 R28, R80.reuse, 0x10000, RZ ;  /* 0x00010000501c7824 */ /* 0x040fe400078e00ff */
[----:B------:R-:W-:Y:S01]  /*121c0*/  FMUL.FTZ R36, R29, R32 ;  /* 0x000000201d247220 */ /* 0x000fe20000410000 */
[----:B------:R-:W-:Y:S01]  /*121d0*/  IMAD.U32 R31, R27, 0x10000, RZ ;  /* 0x000100001b1f7824 */ /* 0x000fe200078e00ff */
[----:B------:R-:W-:Y:S01]  /*121e0*/  LOP3.LUT R80, R80, 0xffff0000, RZ, 0xc0, !PT ;  /* 0xffff000050507812 */ /* 0x000fe200078ec0ff */
[----:B------:R-:W-:Y:S01]  /*121f0*/  FMUL.FTZ R38, R29, R28 ;  /* 0x0000001c1d267220 */ /* 0x000fe20000410000 */
[----:B------:R-:W-:Y:S01]  /*12200*/  LOP3.LUT R29, R74, 0xffff0000, RZ, 0xc0, !PT ;  /* 0xffff00004a1d7812 */ /* 0x000fe200078ec0ff */
[C---:B------:R-:W-:Y:S01]  /*12210*/  IMAD.U32 R30, R26.reuse, 0x10000, RZ ;  /* 0x000100001a1e7824 */ /* 0x040fe200078e00ff */
[----:B------:R-:W-:-:S02]  /*12220*/  LOP3.LUT R26, R26, 0xffff0000, RZ, 0xc0, !PT ;  /* 0xffff00001a1a7812 */ /* 0x000fc400078ec0ff */
[----:B------:R-:W-:Y:S01]  /*12230*/  LOP3.LUT R27, R27, 0xffff0000, RZ, 0xc0, !PT ;  /* 0xffff00001b1b7812 */ /* 0x000fe200078ec0ff */
[----:B----4-:R-:W0:Y:S02]  /*12240*/  LDS.128 R4, [R40] ;  /* 0x0000000028047984 */ /* 0x010e240000000c00 */
[C---:B0-----:R-:W-:Y:S01]  /*12250*/  IMAD.U32 R8, R4.reuse, 0x10000, RZ ;  /* 0x0001000004087824 */ /* 0x041fe200078e00ff */
[----:B------:R-:W-:Y:S01]  /*12260*/  LOP3.LUT R4, R4, 0xffff0000, RZ, 0xc0, !PT ;  /* 0xffff000004047812 */ /* 0x000fe200078ec0ff */
[C---:B------:R-:W-:Y:S01]  /*12270*/  IMAD.U32 R9, R5.reuse, 0x10000, RZ ;  /* 0x0001000005097824 */ /* 0x040fe200078e00ff */
[----:B------:R-:W-:Y:S01]  /*12280*/  LOP3.LUT R5, R5, 0xffff0000, RZ, 0xc0, !PT ;  /* 0xffff000005057812 */ /* 0x000fe200078ec0ff */
[C---:B------:R-:W-:Y:S01]  /*12290*/  FFMA.FTZ R39, R8.reuse, R35, -R39 ;  /* 0x0000002308277223 */ /* 0x040fe20000010827 */
[----:B------:R-:W-:Y:S01]  /*122a0*/  FFMA.FTZ R41, R8, R37, R41 ;  /* 0x0000002508297223 */ /* 0x000fe20000010029 */
[----:B------:R-:W-:Y:S02]  /*122b0*/  IMAD.U32 R8, R82, 0x10000, RZ ;  /* 0x0001000052087824 */ /* 0x000fe400078e00ff */
[----:B------:R-:W-:Y:S01]  /*122c0*/  FFMA.FTZ R36, R9, R28, -R36 ;  /* 0x0000001c09247223 */ /* 0x000fe20000010824 */
[----:B------:R-:W-:Y:S01]  /*122d0*/  FMUL.FTZ R28, R31, R34 ;  /* 0x000000221f1c7220 */ /* 0x000fe20000410000 */
[----:B------:R-:W-:-:S02]  /*122e0*/  IMAD.U32 R11, R7, 0x10000, RZ ;  /* 0x00010000070b7824 */ /* 0x000fc400078e00ff */
[----:B------:R-:W-:Y:S01]  /*122f0*/  FMUL.FTZ R31, R31, R8 ;  /* 0x000000081f1f7220 */ /* 0x000fe20000410000 */
[----:B------:R-:W-:Y:S01]  /*12300*/  FFMA.FTZ R38, R9, R32, R38 ;  /* 0x0000002009267223 */ /* 0x000fe20000010026 */
[C---:B------:R-:W-:Y:S01]  /*12310*/  FMUL.FTZ R9, R24.reuse, R29 ;  /* 0x0000001d18097220 */ /* 0x040fe20000410000 */
[C---:B------:R-:W-:Y:S01]  /*12320*/  FFMA.FTZ R32, R11.reuse, R8, -R28 ;  /* 0x000000080b207223 */ /* 0x040fe2000001081c */
[----:B------:R-:W-:Y:S01]  /*12330*/  FFMA.FTZ R34, R11, R34, R31 ;  /* 0x000000220b227223 */ /* 0x000fe2000001001f */
[-C--:B------:R-:W-:Y:S01]  /*12340*/  FMUL.FTZ R31, R24, R79.reuse ;  /* 0x0000004f181f7220 */ /* 0x080fe20000410000 */
[----:B------:R-:W-:Y:S01]  /*12350*/  FFMA.FTZ R8, R4, R79, -R9 ;  /* 0x0000004f04087223 */ /* 0x000fe20000010809 */
[----:B------:R-:W-:Y:S02]  /*12360*/  IMAD.U32 R11, R77, 0x10000, RZ ;  /* 0x000100004d0b7824 */ /* 0x000fe400078e00ff */
[C---:B------:R-:W-:Y:S01]  /*12370*/  FMUL.FTZ R28, R25.reuse, R76 ;  /* 0x0000004c191c7220 */ /* 0x040fe20000410000 */
[----:B------:R-:W-:Y:S01]  /*12380*/  FMUL.FTZ R35, R25, R80 ;  /* 0x0000005019237220 */ /* 0x000fe20000410000 */
[----:B------:R-:W-:-:S02]  /*12390*/  IMAD.U32 R9, R81, 0x10000, RZ ;  /* 0x0001000051097824 */ /* 0x000fc400078e00ff */
[----:B------:R-:W-:Y:S01]  /*123a0*/  FFMA.FTZ R24, R4, R29, R31 ;  /* 0x0000001d04187223 */ /* 0x000fe2000001001f */
[----:B------:R-:W-:Y:S02]  /*123b0*/  IMAD.U32 R10, R6, 0x10000, RZ ;  /* 0x00010000060a7824 */ /* 0x000fe400078e00ff */
[C---:B------:R-:W-:Y:S01]  /*123c0*/  FMUL.FTZ R29, R30.reuse, R11 ;  /* 0x0000000b1e1d7220 */ /* 0x040fe20000410000 */
[C---:B------:R-:W-:Y:S01]  /*123d0*/  FFMA.FTZ R25, R5.reuse, R80, -R28 ;  /* 0x0000005005197223 */ /* 0x040fe2000001081c */
[----:B------:R-:W-:Y:S01]  /*123e0*/  FFMA.FTZ R35, R5, R76, R35 ;  /* 0x0000004c05237223 */ /* 0x000fe20000010023 */
        /* <DEDUP_REMOVED lines=11> */
[----:B------:R-:W-:Y:S01]  /*124a0*/  FMUL.FTZ R27, R27, R82 ;  /* 0x000000521b1b7220 */ /* 0x000fe20000410000 */
[C---:B------:R-:W-:Y:S01]  /*124b0*/  FFMA.FTZ R26, R6.reuse, R81, -R5 ;  /* 0x00000051061a7223 */ /* 0x040fe20000010805 */
[----:B------:R-:W-:Y:S01]  /*124c0*/  F2FP.BF16.F32.PACK_AB R5, R25, R36 ;  /* 0x000000241905723e */ /* 0x000fe200000010ff */
        /* <DEDUP_REMOVED lines=12> */
.L_x_2656:
[----:B------:R-:W-:Y:S05]  /*12590*/  BSYNC B1 ;  /* 0x0000000000017941 */ /* 0x000fea0003800000 */
.L_x_2655:
[----:B------:R-:W-:Y:S05]  /*125a0*/  @P2 BRA `(.L_x_2628) ;  /* 0x00000004009c2947 */ /* 0x000fea0003800000 */
[----:B------:R-:W5:Y:S01]  /*125b0*/  LDL R36, [R1+0x68] ;  /* 0x0000680001247983 */ /* 0x000f620000100800 */
[----:B------:R-:W-:Y:S02]  /*125c0*/  LEA.HI R33, R33, R235, RZ, 0x1d ;  /* 0x000000eb21217211 */ /* 0x000fe400078fe8ff */
[----:B01----:R-:W-:Y:S02]  /*125d0*/  SHF.R.U64 R27, R56, 0x10, R57 ;  /* 0x00000010381b7819 */ /* 0x003fe40000001239 */
[----:B----4-:R-:W-:Y:S01]  /*125e0*/  SHF.R.S32.HI R0, RZ, 0x1f, R33 ;  /* 0x0000001fff007819 */ /* 0x010fe20000011421 */
[----:B------:R-:W-:Y:S01]  /*125f0*/  IMAD.SHL.U32 R5, R33, 0x8, RZ ;  /* 0x0000000821057824 */ /* 0x000fe200078e00ff */
[----:B------:R-:W-:Y:S02]  /*12600*/  SHF.R.U64 R25, R58, 0x10, R59 ;  /* 0x000000103a197819 */ /* 0x000fe4000000123b */
[----:B------:R-:W-:Y:S02]  /*12610*/  LEA.HI R33, R0, R33, RZ, 0x3 ;  /* 0x0000002100217211 */ /* 0x000fe400078f18ff */
[----:B------:R-:W-:-:S02]  /*12620*/  LOP3.LUT R0, R194, 0x38, R5, 0xf8, !PT ;  /* 0x00000038c2007812 */ /* 0x000fc400078ef805 */
[--C-:B------:R-:W-:Y:S01]  /*12630*/  SHF.R.U64 R24, R12, 0x10, R13.reuse ;  /* 0x000000100c187819 */ /* 0x100fe2000000120d */
[----:B------:R-:W-:Y:S01]  /*12640*/  IMAD.SHL.U32 R33, R33, 0x400, RZ ;  /* 0x0000040021217824 */ /* 0x000fe200078e00ff */
[----:B------:R-:W-:Y:S02]  /*12650*/  LOP3.LUT R5, R0, R42, RZ, 0x3c, !PT ;  /* 0x0000002a00057212 */ /* 0x000fe400078e3cff */
[----:B------:R-:W-:Y:S02]  /*12660*/  SHF.R.U32.HI R12, RZ, 0x10, R13 ;  /* 0x00000010ff0c7819 */ /* 0x000fe4000001160d */
[----:B------:R-:W-:Y:S02]  /*12670*/  LOP3.LUT R9, R33, 0x7fffe000, RZ, 0xc0, !PT ;  /* 0x7fffe00021097812 */ /* 0x000fe400078ec0ff */
[----:B------:R-:W-:Y:S02]  /*12680*/  PRMT R70, R70, 0x5410, R27 ;  /* 0x0000541046467816 */ /* 0x000fe4000000001b */
[----:B------:R-:W-:-:S02]  /*12690*/  IADD3 R9, R5, R9, R198 ;  /* 0x0000000905097210 */ /* 0x000fc40007ffe0c6 */
[----:B------:R-:W-:Y:S01]  /*126a0*/  PRMT R72, R72, 0x5410, R25 ;  /* 0x0000541048487816 */ /* 0x000fe20000000019 */
[----:B------:R-:W-:Y:S01]  /*126b0*/  IMAD.U32 R26, R70, 0x10000, RZ ;  /* 0x00010000461a7824 */ /* 0x000fe200078e00ff */
[----:B------:R-:W-:Y:S01]  /*126c0*/  PRMT R69, R69, 0x5410, R24 ;  /* 0x0000541045457816 */ /* 0x000fe20000000018 */
[----:B------:R-:W-:Y:S01]  /*126d0*/  IMAD R0, R9, 0x2, R2 ;  /* 0x0000000209007824 */ /* 0x000fe200078e0202 */
[----:B------:R-:W-:Y:S02]  /*126e0*/  SHF.R.U32.HI R56, RZ, 0x10, R57 ;  /* 0x00000010ff387819 */ /* 0x000fe40000011639 */
[--C-:B------:R-:W-:Y:S01]  /*126f0*/  SHF.R.U64 R29, R14, 0x10, R15.reuse ;  /* 0x000000100e1d7819 */ /* 0x100fe2000000120f */
[----:B------:R-:W-:Y:S01]  /*12700*/  IMAD.U32 R28, R69, 0x10000, RZ ;  /* 0x00010000451c7824 */ /* 0x000fe200078e00ff */
[----:B------:R-:W0:Y:S01]  /*12710*/  LDS.128 R8, [R0+0x10400] ;  /* 0x0104000000087984 */ /* 0x000e220000000c00 */
[----:B------:R-:W-:Y:S02]  /*12720*/  PRMT R25, R21, 0x5410, R12 ;  /* 0x0000541015197816 */ /* 0x000fe4000000000c */
[----:B------:R-:W-:-:S02]  /*12730*/  SHF.R.U32.HI R30, RZ, 0x10, R15 ;  /* 0x00000010ff1e7819 */ /* 0x000fc4000001160f */
[----:B------:R-:W-:Y:S01]  /*12740*/  PRMT R71, R71, 0x5410, R56 ;  /* 0x0000541047477816 */ /* 0x000fe20000000038 */
[----:B------:R-:W-:Y:S01]  /*12750*/  IMAD.U32 R27, R25, 0x10000, RZ ;  /* 0x00010000191b7824 */ /* 0x000fe200078e00ff */
[----:B------:R-:W-:Y:S02]  /*12760*/  PRMT R29, R20, 0x5410, R29 ;  /* 0x00005410141d7816 */ /* 0x000fe4000000001d */
        /* <DEDUP_REMOVED lines=42> */
[----:B------:R-:W-:Y:S01]  /*12a10*/  FFMA.FTZ R15, R4, R3, -R15 ;  /* 0x00000003040f7223 */ /* 0x000fe2000001080f */
[----:B------:R-:W-:Y:S02]  /*12a20*/  IMAD.U32 R8, R72, 0x10000, RZ ;  /* 0x0001000048087824 */ /* 0x000fe400078e00ff */
[----:B------:R-:W-:Y:S01]  /*12a30*/  FMUL.FTZ R24, R9, R14 ;  /* 0x0000000e09187220 */ /* 0x000fe20000410000 */
[----:B------:R-:W-:Y:S01]  /*12a40*/  FFMA.FTZ R25, R4, R69, R25 ;  /* 0x0000004504197223 */ /* 0x000fe20000010019 */
[----:B------:R-:W-:Y:S01]  /*12a50*/  FMUL.FTZ R4, R21, R20 ;  /* 0x0000001415047220 */ /* 0x000fe20000410000 */
[-C--:B------:R-:W-:Y:S01]  /*12a60*/  FMUL.FTZ R9, R9, R12.reuse ;  /* 0x0000000c09097220 */ /* 0x080fe20000410000 */
[----:B------:R-:W-:Y:S01]  /*12a70*/  FFMA.FTZ R24, R5, R12, -R24 ;  /* 0x0000000c05187223 */ /* 0x000fe20000010818 */
[----:B------:R-:W-:Y:S01]  /*12a80*/  LOP3.LUT R3, R72, 0xffff0000, RZ, 0xc0, !PT ;  /* 0xffff000048037812 */ /* 0x000fe200078ec0ff */
[----:B------:R-:W-:Y:S01]  /*12a90*/  FFMA.FTZ R12, R13, R8, -R4 ;  /* 0x000000080d0c7223 */ /* 0x000fe20000010804 */
[----:B------:R-:W-:Y:S01]  /*12aa0*/  LOP3.LUT R4, R73, 0xffff0000, RZ, 0xc0, !PT ;  /* 0xffff000049047812 */ /* 0x000fe200078ec0ff */
[----:B------:R-:W-:Y:S01]  /*12ab0*/  FFMA.FTZ R14, R5, R14, R9 ;  /* 0x0000000e050e7223 */ /* 0x000fe20000010009 */
[----:B------:R-:W-:Y:S01]  /*12ac0*/  LOP3.LUT R6, R6, 0xffff0000, RZ, 0xc0, !PT ;  /* 0xffff000006067812 */ /* 0x000fe200078ec0ff */
[----:B------:R-:W-:Y:S01]  /*12ad0*/  FMUL.FTZ R26, R21, R8 ;  /* 0x00000008151a7220 */ /* 0x000fe20000410000 */
[----:B------:R-:W-:Y:S01]  /*12ae0*/  LOP3.LUT R7, R7, 0xffff0000, RZ, 0xc0, !PT ;  /* 0xffff000007077812 */ /* 0x000fe200078ec0ff */
[C---:B------:R-:W-:Y:S01]  /*12af0*/  FMUL.FTZ R5, R10.reuse, R29 ;  /* 0x0000001d0a057220 */ /* 0x040fe20000410000 */
[C---:B------:R-:W-:Y:S01]  /*12b00*/  FMUL.FTZ R8, R11.reuse, R30 ;  /* 0x0000001e0b087220 */ /* 0x040fe20000410000 */
[-C--:B------:R-:W-:Y:S01]  /*12b10*/  FMUL.FTZ R10, R10, R3.reuse ;  /* 0x000000030a0a7220 */ /* 0x080fe20000410000 */
[----:B------:R-:W-:Y:S01]  /*12b20*/  FMUL.FTZ R11, R11, R4 ;  /* 0x000000040b0b7220 */ /* 0x000fe20000410000 */
[----:B------:R-:W-:Y:S01]  /*12b30*/  FFMA.FTZ R26, R13, R20, R26 ;  /* 0x000000140d1a7223 */ /* 0x000fe2000001001a */
        /* <DEDUP_REMOVED lines=14> */
.L_x_2628:
[----:B------:R-:W-:Y:S05]  /*12c20*/  BSYNC B0 ;  /* 0x0000000000007941 */ /* 0x000fea0003800000 */
.L_x_2606:
        /* <DEDUP_REMOVED lines=8> */
.L_x_2604:
[----:B01234-:R-:W2:Y:S02]  /*12cb0*/  LDL R0, [R1+0x14] ;  /* 0x0000140001007983 */ /* 0x01fea40000100800 */
[----:B--2---:R-:W-:-:S13]  /*12cc0*/  R2UR UR4, R0 ;  /* 0x00000000000472ca */ /* 0x004fda00000e0000 */
[----:B------:R-:W-:-:S05]  /*12cd0*/  IMAD.U32 R0, RZ, RZ, UR4 ;  /* 0x00000004ff007e24 */ /* 0x000fca000f8e00ff */
[----:B------:R-:W-:-:S13]  /*12ce0*/  ISETP.NE.AND P0, PT, R0, 0x3, PT ;  /* 0x000000030000780c */ /* 0x000fda0003f05270 */
[----:B------:R-:W-:Y:S05]  /*12cf0*/  @!P0 BRA `(.L_x_2657) ;  /* 0x0000000000048947 */ /* 0x000fea0003800000 */
[----:B------:R-:W-:Y:S01]  /*12d00*/  BPT.TRAP 0x1 ;  /* 0x000000040000795c */ /* 0x000fe20000300000 */
.L_x_2657:
[----:B------:R-:W-:Y:S01]  /*12d10*/  IMAD R0, R184, 0x8, R2 ;  /* 0x00000008b8007824 */ /* 0x000fe200078e0202 */
[----:B------:R-:W-:-:S04]  /*12d20*/  SHF.L.U32 R3, R187, 0x1f, RZ ;  /* 0x0000001fbb037819 */ /* 0x000fc800000006ff */
[----:B------:R0:W1:Y:S01]  /*12d30*/  SYNCS.PHASECHK.TRANS64.TRYWAIT P2, [R0+URZ+0x34830], R3 ;  /* 0x03483003000075a7 */ /* 0x000062000804017f */
[----:B------:R-:W-:Y:S05]  /*12d40*/  @!P0 BRA `(.L_x_2658) ;  /* 0x0000000000048947 */ /* 0x000fea0003800000 */
[----:B------:R-:W-:Y:S01]  /*12d50*/  BPT.TRAP 0x1 ;  /* 0x000000040000795c */ /* 0x000fe20000300000 */
.L_x_2658:
[----:B------:R-:W2:Y:S02]  /*12d60*/  S2R R4, SR_TID.X ;  /* 0x0000000000047919 */ /* 0x000ea40000002100 */
[----:B--2---:R-:W-:-:S04]  /*12d70*/  LOP3.LUT R4, R4, 0x7f, RZ, 0xc0, !PT ;  /* 0x0000007f04047812 */ /* 0x004fc800078ec0ff */
[----:B------:R-:W-:Y:S01]  /*12d80*/  ISETP.NE.AND P1, PT, R4, RZ, PT ;  /* 0x000000ff0400720c */ /* 0x000fe20003f25270 */
[----:B-1----:R-:W-:-:S12]  /*12d90*/  @P2 BRA `(.L_x_2659) ;  /* 0x0000000000082947 */ /* 0x002fd80003800000 */
[----:B------:R-:W1:Y:S02]  /*12da0*/  SYNCS.PHASECHK.TRANS64.TRYWAIT P2, [R0+URZ+0x34830], R3 ;  /* 0x03483003000075a7 */ /* 0x000e64000804017f */
[----:B-1----:R-:W-:Y:S05]  /*12db0*/  @!P2 BRA `(.L_x_2660) ;  /* 0x000001640008a947 */ /* 0x002fea0003800000 */
.L_x_2659:
        /* <DEDUP_REMOVED lines=16> */
[----:B------:R-:W-:Y:S01]  /*12ec0*/  IMAD.MOV.U32 R7, RZ, RZ, 0x40000040 ;  /* 0x40000040ff077424 */ /* 0x000fe200078e00ff */
        /* <DEDUP_REMOVED lines=9> */
[----:B------:R-:W-:Y:S01]  /*12f60*/  R2UR UR11, R9 ;  /* 0x00000000090b72ca */ /* 0x000fe200000e0000 */
[----:B------:R-:W-:Y:S01]  /*12f70*/  IMAD.MOV.U32 R9, RZ, RZ, 0x40000040 ;  /* 0x40000040ff097424 */ /* 0x000fe200078e00ff */
[----:B------:R-:W-:Y:S01]  /*12f80*/  R2UR UR50, R8 ;  /* 0x00000000083272ca */ /* 0x000fe200000e0000 */
[----:B------:R-:W-:Y:S01]  /*12f90*/  VIADD R8, R6, 0x4 ;  /* 0x0000000406087836 */ /* 0x000fe20000000000 */
[----:B------:R-:W-:Y:S01]  /*12fa0*/  UIADD3 UR56, UR52, 0x804, URZ ;  /* 0x0000080434387890 */ /* 0x000fe2000fffe03f */
[----:B------:R-:W-:Y:S01]  /*12fb0*/  IMAD.U32 R11, RZ, RZ, UR9 ;  /* 0x00000009ff0b7e24 */ /* 0x000fe2000f8e00ff */
[----:B------:R-:W-:Y:S01]  /*12fc0*/  UMOV UR8, UR4 ;  /* 0x0000000400087c82 */ /* 0x000fe20008000000 */
[----:B------:R-:W-:Y:S01]  /*12fd0*/  UIADD3 UR4, UR52, 0x400, URZ ;  /* 0x0000040034047890 */ /* 0x000fe2000fffe03f */
[----:B------:R-:W-:Y:S01]  /*12fe0*/  R2UR UR46, R8 ;  /* 0x00000000082e72ca */ /* 0x000fe200000e0000 */
[----:B------:R-:W-:Y:S01]  /*12ff0*/  VIADD R8, R6, 0x6 ;  /* 0x0000000606087836 */ /* 0x000fe20000000000 */
[----:B------:R-:W-:Y:S01]  /*13000*/  UMOV UR57, 0x40000040 ;  /* 0x4000004000397882 */ /* 0x000fe20000000000 */
[----:B------:R-:W-:Y:S01]  /*13010*/  HGMMA.64x128x16.F32.BF16 R24, gdesc[UR52], RZ, !UPT, gsb0 ;  /* 0x01e00000341879f0 */ /* 0x000fe2000c0018ff */
[----:B------:R-:W-:Y:S01]  /*13020*/  IMAD.U32 R10, RZ, RZ, UR8 ;  /* 0x00000008ff0a7e24 */ /* 0x000fe2000f8e00ff */
[----:B------:R-:W-:Y:S01]  /*13030*/  R2UR UR39, R7 ;  /* 0x00000000072772ca */ /* 0x000fe200000e0000 */
[----:B------:R-:W-:Y:S01]  /*13040*/  UIADD3 UR36, UR52, 0x806, URZ ;  /* 0x0000080634247890 */ /* 0x000fe2000fffe03f */
[----:B------:R-:W-:Y:S01]  /*13050*/  R2UR UR10, R8 ;  /* 0x00000000080a72ca */ /* 0x000fe200000e0000 */
[----:B------:R-:W-:Y:S01]  /*13060*/  VIADD R8, R6, 0x400 ;  /* 0x0000040006087836 */ /* 0x000fe20000000000 */
[----:B------:R0:W-:Y:S01]  /*13070*/  STL.64 [R1+0x38], R10 ;  /* 0x0000380a01007387 */ /* 0x0001e20000100a00 */
[----:B------:R-:W-:Y:S01]  /*13080*/  UMOV UR37, 0x40000040 ;  /* 0x4000004000257882 */ /* 0x000fe20000000000 */
[----:B------:R-:W-:Y:S01]  /*13090*/  ULDC UR5, c[0x0][0x988] ;  /* 0x0002620000057ab9 */ /* 0x000fe20000000800 */
[----:B------:R-:W-:Y:S01]  /*130a0*/  @!P1 VIADD R0, R0, 0x34840 ;  /* 0x0003484000009836 */ /* 0x000fe20000000000 */
[----:B------:R-:W-:Y:S01]  /*130b0*/  BSSY B0, `(.L_x_2661) ;  /* 0x0000631000007945 */ /* 0x000fe20003800000 */
[----:B------:R-:W-:-:S02]  /*130c0*/  CS2R R150, SRZ ;  /* 0x0000000000967805 */ /* 0x000fc4000001ff00 */
[----:B------:R-:W-:Y:S02]  /*130d0*/  CS2R R148, SRZ ;  /* 0x0000000000947805 */ /* 0x000fe4000001ff00 */
[----:B------:R-:W-:Y:S02]  /*130e0*/  CS2R R146, SRZ ;  /* 0x0000000000927805 */ /* 0x000fe4000001ff00 */
[----:B------:R-:W-:Y:S02]  /*130f0*/  @!P1 PRMT R0, RZ, 0x654, R0 ;  /* 0x00000654ff009816 */ /* 0x000fe40000000000 */
[----:B------:R-:W-:Y:S02]  /*13100*/  CS2R R144, SRZ ;  /* 0x0000000000907805 */ /* 0x000fe4000001ff00 */
[----:B------:R-:W-:Y:S02]  /*13110*/  CS2R R142, SRZ ;  /* 0x00000000008e7805 */ /* 0x000fe4000001ff00 */
[----:B-----5:R-:W-:-:S02]  /*13120*/  CS2R R140, SRZ ;  /* 0x00000000008c7805 */ /* 0x020fc4000001ff00 */
        /* <DEDUP_REMOVED lines=89> */
[C---:B------:R-:W-:Y:S01]  /*136c0*/  VIADD R8, R6.reuse, 0x804 ;  /* 0x0000080406087836 */ /* 0x040fe20000000000 */
[----:B------:R-:W-:Y:S01]  /*136d0*/  ULDC UR4, c[0x0][0x9d8] ;  /* 0x0002760000047ab9 */ /* 0x000fe20000000800 */
[----:B------:R-:W-:Y:S02]  /*136e0*/  IMAD.MOV.U32 R9, RZ, RZ, 0x40000040 ;  /* 0x40000040ff097424 */ /* 0x000fe400078e00ff */
[----:B------:R-:W-:Y:S01]  /*136f0*/  VIADD R6, R6, 0x806 ;  /* 0x0000080606067836 */ /* 0x000fe20000000000 */
[----:B------:R-:W-:Y:S01]  /*13700*/  R2UR UR58, R8 ;  /* 0x00000000083a72ca */ /* 0x000fe200000e0000 */
[----:B0-----:R-:W-:Y:S01]  /*13710*/  IMAD.U32 R10, RZ, RZ, UR8 ;  /* 0x00000008ff0a7e24 */ /* 0x001fe2000f8e00ff */
[----:B------:R-:W-:Y:S01]  /*13720*/  R2UR UR59, R9 ;  /* 0x00000000093b72ca */ /* 0x000fe200000e0000 */
[----:B------:R-:W0:Y:S01]  /*13730*/  LDC R8, c[0x0][0x448] ;  /* 0x00011200ff087b82 */ /* 0x000e220000000800 */
[----:B------:R-:W-:Y:S01]  /*13740*/  R2UR UR38, R6 ;  /* 0x00000000062672ca */ /* 0x000fe200000e0000 */
[----:B------:R-:W-:-:S05]  /*13750*/  IMAD.U32 R11, RZ, RZ, UR9 ;  /* 0x00000009ff0b7e24 */ /* 0x000fca000f8e00ff */
[----:B------:R1:W-:Y:S01]  /*13760*/  STL.64 [R1], R10 ;  /* 0x0000000a01007387 */ /* 0x0003e20000100a00 */
[----:B0-----:R-:W-:-:S13]  /*13770*/  ISETP.NE.AND P2, PT, R8, 0x1, PT ;  /* 0x000000010800780c */ /* 0x001fda0003f45270 */
[----:B------:R-:W0:Y:S01]  /*13780*/  @P2 LDC R9, c[0x0][0x44c] ;  /* 0x00011300ff092b82 */ /* 0x000e220000000800 */
[----:B------:R-:W-:Y:S02]  /*13790*/  WARPGROUP.DEPBAR.LE gsb0, 0x0 ;  /* 0x00008000000079c5 */ /* 0x000fe40000010000 */
[----:B------:R-:W-:-:S06]  /*137a0*/  WARPGROUP.ARRIVE ;  /* 0x00000000000079c5 */ /* 0x000fcc0000000000 */
[----:B------:R-:W-:Y:S03]  /*137b0*/  HGMMA.64x128x16.F32.BF16 R24, gdesc[UR8], R24, gsb0 ;  /* 0x01e00000081879f0 */ /* 0x000fe60008001818 */
[----:B------:R-:W-:Y:S02]  /*137c0*/  WARPGROUP.DEPBAR.LE gsb0, 0x0 ;  /* 0x00008000000079c5 */ /* 0x000fe40000010000 */
[----:B------:R-:W-:-:S07]  /*137d0*/  WARPGROUP.ARRIVE ;  /* 0x00000000000079c5 */ /* 0x000fce0000000000 */
[----:B------:R-:W-:Y:S01]  /*137e0*/  HGMMA.64x128x16.F32.BF16 R24, gdesc[UR56], R24, gsb0 ;  /* 0x01e00000381879f0 */ /* 0x000fe20008001818 */
[----:B------:R-:W-:Y:S01]  /*137f0*/  ULDC UR58, c[0x0][0x9d8] ;  /* 0x00027600003a7ab9 */ /* 0x000fe20000000800 */
[----:B------:R-:W-:Y:S01]  /*13800*/  ULDC UR59, c[0x0][0x9d8] ;  /* 0x00027600003b7ab9 */ /* 0x000fe20000000800 */
[----:B------:R-:W-:Y:S02]  /*13810*/  WARPGROUP.DEPBAR.LE gsb0, 0x0 ;  /* 0x00008000000079c5 */ /* 0x000fe40000010000 */
[----:B------:R-:W-:-:S07]  /*13820*/  WARPGROUP.ARRIVE ;  /* 0x00000000000079c5 */ /* 0x000fce0000000000 */
[----:B------:R-:W-:Y:S03]  /*13830*/  HGMMA.64x128x16.F32.BF16 R24, gdesc[UR36], R24, gsb0 ;  /* 0x01e00000241879f0 */ /* 0x000fe60008001818 */
[----:B------:R-:W-:Y:S02]  /*13840*/  WARPGROUP.DEPBAR.LE gsb0, 0x0 ;  /* 0x00008000000079c5 */ /* 0x000fe40000010000 */
[----:B------:R-:W-:Y:S01]  /*13850*/  FMUL.FTZ R89, R28, UR4 ;  /* 0x000000041c597c20 */ /* 0x000fe20008410000 */
[----:B------:R-:W-:Y:S01]  /*13860*/  FMUL.FTZ R28, R29, UR4 ;  /* 0x000000041d1c7c20 */ /* 0x000fe20008410000 */
[----:B------:R-:W-:Y:S01]  /*13870*/  FMUL.FTZ R30, R30, UR4 ;  /* 0x000000041e1e7c20 */ /* 0x000fe20008410000 */
[----:B------:R-:W2:Y:S01]  /*13880*/  @P2 LDC R29, c[0x0][0x450] ;  /* 0x00011400ff1d2b82 */ /* 0x000ea20000000800 */
        /* <DEDUP_REMOVED lines=10> */
[----:B------:R-:W4:Y:S01]  /*13930*/  MUFU.TANH R26, R26 ;  /* 0x0000001a001a7308 */ /* 0x000f220000002400 */
[----:B---3--:R-:W-:-:S02]  /*13940*/  IMAD.IADD R30, R205, 0x1, R200 ;  /* 0x00000001cd1e7824 */ /* 0x008fc400078e02c8 */
[----:B------:R-:W-:Y:S01]  /*13950*/  FMUL.FTZ R46, R46, UR4 ;  /* 0x000000042e2e7c20 */ /* 0x000fe20008410000 */
[----:B------:R-:W-:Y:S01]  /*13960*/  FMUL.FTZ R47, R47, UR4 ;  /* 0x000000042f2f7c20 */ /* 0x000fe20008410000 */
[----:B------:R-:W-:Y:S01]  /*13970*/  FMUL.FTZ R50, R50, UR4 ;  /* 0x0000000432327c20 */ /* 0x000fe20008410000 */
[----:B0-----:R-:W-:-:S04]  /*13980*/  @P2 IMAD.HI.U32 R8, R30, R9, RZ ;  /* 0x000000091e082227 */ /* 0x001fc800078e00ff */
[----:B------:R-:W-:Y:S01]  /*13990*/  FMUL.FTZ R51, R51, UR4 ;  /* 0x0000000433337c20 */ /* 0x000fe20008410000 */
[----:B-1----:R-:W-:Y:S01]  /*139a0*/  FMUL.FTZ R10, R45, UR4 ;  /* 0x000000042d0a7c20 */ /* 0x002fe20008410000 */
[----:B------:R-:W0:Y:S01]  /*139b0*/  MUFU.TANH R27, R27 ;  /* 0x0000001b001b7308 */ /* 0x000e220000002400 */
[----:B------:R-:W-:Y:S02]  /*139c0*/  IMAD.MOV.U32 R9, RZ, RZ, -0x80 ;  /* 0xffffff80ff097424 */ /* 0x000fe400078e00ff */
[----:B------:R-:W-:Y:S01]  /*139d0*/  FMUL.FTZ R54, R54, UR4 ;  /* 0x0000000436367c20 */ /* 0x000fe20008410000 */
[----:B------:R-:W-:Y:S01]  /*139e0*/  FMUL.FTZ R20, R37, UR4 ;  /* 0x0000000425147c20 */ /* 0x000fe20008410000 */
[----:B------:R-:W-:Y:S01]  /*139f0*/  FMUL.FTZ R55, R55, UR4 ;  /* 0x0000000437377c20 */ /* 0x000fe20008410000 */
[----:B--2---:R-:W-:Y:S01]  /*13a00*/  @P2 SHF.R.U32.HI R30, RZ, R29, R8 ;  /* 0x0000001dff1e2219 */ /* 0x004fe20000011608 */
[----:B------:R-:W-:Y:S02]  /*13a10*/  IMAD R9, R88, R9, 0x80 ;  /* 0x0000008058097424 */ /* 0x000fe400078e0209 */
[----:B------:R-:W-:Y:S01]  /*13a20*/  FMUL.FTZ R58, R58, UR4 ;  /* 0x000000043a3a7c20 */ /* 0x000fe20008410000 */
[----:B------:R1:W-:Y:S01]  /*13a30*/  MUFU.TANH R107, R34 ;  /* 0x00000022006b7308 */ /* 0x0003e20000002400 */
[----:B------:R-:W-:Y:S01]  /*13a40*/  FMUL.FTZ R59, R59, UR4 ;  /* 0x000000043b3b7c20 */ /* 0x000fe20008410000 */
[----:B------:R-:W2:Y:S01]  /*13a50*/  SHFL.IDX PT, R8, R30, 0x1, 0x1c1f ;  /* 0x003c1f001e087f89 */ /* 0x000ea200000e0000 */
[--C-:B------:R-:W-:Y:S01]  /*13a60*/  IADD3 R111, -R204, 0x1, R9.reuse ;  /* 0x00000001cc6f7810 */ /* 0x100fe20007ffe109 */
[----:B------:R-:W-:Y:S01]  /*13a70*/  FMUL.FTZ R62, R62, UR4 ;  /* 0x000000043e3e7c20 */ /* 0x000fe20008410000 */
[----:B------:R-:W-:Y:S01]  /*13a80*/  FMUL.FTZ R90, R25, UR4 ;  /* 0x00000004195a7c20 */ /* 0x000fe20008410000 */
[----:B------:R-:W-:Y:S01]  /*13a90*/  FMUL.FTZ R63, R63, UR4 ;  /* 0x000000043f3f7c20 */ /* 0x000fe20008410000 */
[----:B------:R-:W-:Y:S01]  /*13aa0*/  IADD3 R111, -R201, R111, R202 ;  /* 0x0000006fc96f7210 */ /* 0x000fe20007ffe1ca */
[----:B------:R-:W3:Y:S01]  /*13ab0*/  MUFU.TANH R31, R31 ;  /* 0x0000001f001f7308 */ /* 0x000ee20000002400 */
[----:B-1----:R-:W-:Y:S01]  /*13ac0*/  IADD3 R34, -R204, R202, R9 ;  /* 0x000000cacc227210 */ /* 0x002fe20007ffe109 */
        /* <DEDUP_REMOVED lines=16> */
[----:B--2---:R-:W-:Y:S01]  /*13bd0*/  VIADDMNMX R8, R8, R111, R34, PT ;  /* 0x0000006f08087246 */ /* 0x004fe20003800122 */
[----:B------:R-:W-:Y:S01]  /*13be0*/  FMUL.FTZ R83, R83, UR4 ;  /* 0x0000000453537c20 */ /* 0x000fe20008410000 */
[----:B------:R-:W-:Y:S01]  /*13bf0*/  FMUL.FTZ R86, R86, UR4 ;  /* 0x0000000456567c20 */ /* 0x000fe20008410000 */
[----:B------:R-:W-:Y:S01]  /*13c00*/  FMUL.FTZ R87, R87, UR4 ;  /* 0x0000000457577c20 */ /* 0x000fe20008410000 */
[----:B------:R-:W-:Y:S01]  /*13c10*/  ISETP.GT.AND P3, PT, R8, RZ, PT ;  /* 0x000000ff0800720c */ /* 0x000fe20003f64270 */
[----:B------:R-:W-:Y:S01]  /*13c20*/  FMUL.FTZ R21, R36, UR4 ;  /* 0x0000000424157c20 */ /* 0x000fe20008410000 */
[C---:B------:R-:W-:Y:S01]  /*13c30*/  ISETP.GT.AND P4, PT, R8.reuse, 0x1, PT ;  /* 0x000000010800780c */ /* 0x040fe20003f84270 */
[----:B------:R-:W2:Y:S01]  /*13c40*/  MUFU.TANH R39, R39 ;  /* 0x0000002700277308 */ /* 0x000ea20000002400 */
[----:B------:R-:W-:Y:S01]  /*13c50*/  ISETP.GT.AND P5, PT, R8, 0x8, PT ;  /* 0x000000080800780c */ /* 0x000fe20003fa4270 */
[----:B------:R-:W-:Y:S01]  /*13c60*/  FMUL.FTZ R36, R61, UR4 ;  /* 0x000000043d247c20 */ /* 0x000fe20008410000 */
[----:B----4-:R-:W-:Y:S01]  /*13c70*/  FSEL R117, R26, -INF , P3 ;  /* 0xff8000001a757808 */ /* 0x010fe20001800000 */
[----:B------:R-:W4:Y:S01]  /*13c80*/  SHFL.IDX PT, R30, R30, RZ, 0x1c1f ;  /* 0x001c1fff1e1e7589 */ /* 0x000f2200000e0000 */
[----:B0-----:R-:W-:Y:S01]  /*13c90*/  FSEL R115, R27, -INF , P4 ;  /* 0xff8000001b737808 */ /* 0x001fe20002000000 */
[----:B------:R-:W-:Y:S01]  /*13ca0*/  FMUL.FTZ R91, R24, UR4 ;  /* 0x00000004185b7c20 */ /* 0x000fe20008410000 */
[----:B------:R-:W-:Y:S01]  /*13cb0*/  ISETP.GT.AND P3, PT, R8, 0x9, PT ;  /* 0x000000090800780c */ /* 0x000fe20003f64270 */
[----:B------:R-:W0:Y:S01]  /*13cc0*/  MUFU.TANH R42, R42 ;  /* 0x0000002a002a7308 */ /* 0x000e220000002400 */
[----:B------:R-:W-:Y:S01]  /*13cd0*/  FSEL R113, R113, -INF , P5 ;  /* 0xff80000071717808 */ /* 0x000fe20002800000 */
[----:B------:R-:W-:Y:S01]  /*13ce0*/  FMUL.FTZ R24, R32, UR4 ;  /* 0x0000000420187c20 */ /* 0x000fe20008410000 */
[----:B------:R-:W-:Y:S01]  /*13cf0*/  FMNMX.FTZ R26, R117, R115, !PT ;  /* 0x00000073751a7209 */ /* 0x000fe20007810000 */
[----:B------:R-:W-:Y:S01]  /*13d00*/  FMUL.FTZ R13, R40, UR4 ;  /* 0x00000004280d7c20 */ /* 0x000fe20008410000 */
[----:B------:R-:W-:Y:S01]  /*13d10*/  ISETP.GT.AND P4, PT, R8, 0x10, PT ;  /* 0x000000100800780c */ /* 0x000fe20003f84270 */
[----:B------:R-:W-:Y:S01]  /*13d20*/  FMUL.FTZ R12, R44, UR4 ;  /* 0x000000042c0c7c20 */ /* 0x000fe20008410000 */
[----:B---3--:R-:W-:Y:S01]  /*13d30*/  FSEL R109, R31, -INF , P3 ;  /* 0xff8000001f6d7808 */ /* 0x008fe20001800000 */
[----:B------:R-:W3:Y:S01]  /*13d40*/  MUFU.TANH R43, R43 ;  /* 0x0000002b002b7308 */ /* 0x000ee20000002400 */
[----:B------:R-:W-:Y:S01]  /*13d50*/  FMNMX.FTZ R26, R113, R26, !PT ;  /* 0x0000001a711a7209 */ /* 0x000fe20007810000 */
[----:B------:R-:W-:Y:S01]  /*13d60*/  FMUL.FTZ R5, R48, UR4 ;  /* 0x0000000430057c20 */ /* 0x000fe20008410000 */
[----:B------:R-:W-:Y:S01]  /*13d70*/  ISETP.GT.AND P3, PT, R8, 0x11, PT ;  /* 0x000000110800780c */ /* 0x000fe20003f64270 */
[----:B------:R-:W-:Y:S01]  /*13d80*/  FMUL.FTZ R3, R52, UR4 ;  /* 0x0000000434037c20 */ /* 0x000fe20008410000 */
[----:B------:R-:W-:Y:S01]  /*13d90*/  FSEL R107, R107, -INF , P4 ;  /* 0xff8000006b6b7808 */ /* 0x000fe20002000000 */
[----:B------:R-:W-:Y:S01]  /*13da0*/  FMUL.FTZ R11, R56, UR4 ;  /* 0x00000004380b7c20 */ /* 0x000fe20008410000 */
[----:B------:R-:W-:Y:S01]  /*13db0*/  FMNMX.FTZ R26, R109, R26, !PT ;  /* 0x0000001a6d1a7209 */ /* 0x000fe20007810000 */
[----:B------:R-:W4:Y:S01]  /*13dc0*/  MUFU.TANH R46, R46 ;  /* 0x0000002e002e7308 */ /* 0x000f220000002400 */
[----:B------:R-:W-:Y:S01]  /*13dd0*/  ISETP.GT.AND P4, PT, R8, 0x18, PT ;  /* 0x000000180800780c */ /* 0x000fe20003f84270 */
[----:B------:R-:W-:Y:S01]  /*13de0*/  FMUL.FTZ R32, R60, UR4 ;  /* 0x000000043c207c20 */ /* 0x000fe20008410000 */
[----:B-1----:R-:W-:Y:S01]  /*13df0*/  FSEL R105, R35, -INF , P3 ;  /* 0xff80000023697808 */ /* 0x002fe20001800000 */
[----:B------:R-:W-:Y:S01]  /*13e00*/  FMUL.FTZ R52, R77, UR4 ;  /* 0x000000044d347c20 */ /* 0x000fe20008410000 */
[----:B------:R-:W-:Y:S01]  /*13e10*/  FMNMX.FTZ R26, R107, R26, !PT ;  /* 0x0000001a6b1a7209 */ /* 0x000fe20007810000 */
[----:B------:R-:W-:Y:S01]  /*13e20*/  FMUL.FTZ R40, R68, UR4 ;  /* 0x0000000444287c20 */ /* 0x000fe20008410000 */
[----:B------:R-:W-:Y:S01]  /*13e30*/  ISETP.GT.AND P3, PT, R8, 0x19, PT ;  /* 0x000000190800780c */ /* 0x000fe20003f64270 */
[----:B------:R-:W1:Y:S01]  /*13e40*/  MUFU.TANH R47, R47 ;  /* 0x0000002f002f7308 */ /* 0x000e620000002400 */
[----:B------:R-:W-:Y:S01]  /*13e50*/  FSEL R103, R38, -INF , P4 ;  /* 0xff80000026677808 */ /* 0x000fe20002000000 */
[----:B------:R-:W-:Y:S01]  /*13e60*/  FMUL.FTZ R38, R64, UR4 ;  /* 0x0000000440267c20 */ /* 0x000fe20008410000 */
[----:B------:R-:W-:Y:S01]  /*13e70*/  FMNMX.FTZ R26, R105, R26, !PT ;  /* 0x0000001a691a7209 */ /* 0x000fe20007810000 */
[----:B------:R-:W-:Y:S01]  /*13e80*/  FMUL.FTZ R56, R81, UR4 ;  /* 0x0000000451387c20 */ /* 0x000fe20008410000 */
[----:B------:R-:W-:Y:S01]  /*13e90*/  ISETP.GT.AND P4, PT, R8, 0x20, PT ;  /* 0x000000200800780c */ /* 0x000fe20003f84270 */
[----:B------:R-:W-:Y:S01]  /*13ea0*/  FMUL.FTZ R60, R85, UR4 ;  /* 0x00000004553c7c20 */ /* 0x000fe20008410000 */
[----:B--2---:R-:W-:Y:S01]  /*13eb0*/  FSEL R101, R39, -INF , P3 ;  /* 0xff80000027657808 */ /* 0x004fe20001800000 */
[----:B------:R2:W1:Y:S01]  /*13ec0*/  MUFU.TANH R45, R50 ;  /* 0x00000032002d7308 */ /* 0x0004620000002400 */
        /* <DEDUP_REMOVED lines=9> */
[----:B--2---:R-:W-:Y:S01]  /*13f60*/  FMUL.FTZ R50, R73, UR4 ;  /* 0x0000000449327c20 */ /* 0x004fe20008410000 */
[----:B---3--:R-:W-:Y:S01]  /*13f70*/  FSEL R97, R43, -INF , P3 ;  /* 0xff8000002b617808 */ /* 0x008fe20001800000 */
[----:B------:R2:W-:Y:S01]  /*13f80*/  @!P1 SYNCS.ARRIVE.TRANS64.RED.A1T0 RZ, [R0+URZ], RZ ;  /* 0x000000ff00ff99a7 */ /* 0x0005e2000810043f */
[----:B------:R-:W-:-:S02]  /*13f90*/  FMNMX.FTZ R26, R99, R26, !PT ;  /* 0x0000001a631a7209 */ /* 0x000fc40007810000 */
[----:B------:R-:W-:Y:S01]  /*13fa0*/  ISETP.GT.AND P3, PT, R8, 0x29, PT ;  /* 0x000000290800780c */ /* 0x000fe20003f64270 */
[----:B------:R3:W2:Y:S01]  /*13fb0*/  MUFU.TANH R37, R54 ;  /* 0x0000003600257308 */ /* 0x0006a20000002400 */
[----:B----4-:R-:W-:Y:S01]  /*13fc0*/  FSEL R95, R46, -INF , P4 ;  /* 0xff8000002e5f7808 */ /* 0x010fe20002000000 */
[----:B------:R-:W-:Y:S01]  /*13fd0*/  FMUL.FTZ R46, R69, UR4 ;  /* 0x00000004452e7c20 */ /* 0x000fe20008410000 */
[----:B------:R-:W-:Y:S02]  /*13fe0*/  FMNMX.FTZ R26, R97, R26, !PT ;  /* 0x0000001a611a7209 */ /* 0x000fe40007810000 */
[----:B------:R-:W-:Y:S02]  /*13ff0*/  ISETP.GT.AND P4, PT, R8, 0x30, PT ;  /* 0x000000300800780c */ /* 0x000fe40003f84270 */
[----:B-1----:R-:W-:Y:S01]  /*14000*/  FSEL R93, R47, -INF , P3 ;  /* 0xff8000002f5d7808 */ /* 0x002fe20001800000 */
[----:B------:R-:W1:Y:S01]  /*14010*/  MUFU.TANH R29, R55 ;  /* 0x00000037001d7308 */ /* 0x000e620000002400 */
[----:B------:R-:W-:Y:S01]  /*14020*/  FMNMX.FTZ R26, R95, R26, !PT ;  /* 0x0000001a5f1a7209 */ /* 0x000fe20007810000 */
[----:B---3--:R-:W-:Y:S01]  /*14030*/  FMUL.FTZ R54, R80, UR4 ;  /* 0x0000000450367c20 */ /* 0x008fe20008410000 */
[----:B------:R-:W-:-:S02]  /*14040*/  ISETP.GT.AND P3, PT, R8, 0x31, PT ;  /* 0x000000310800780c */ /* 0x000fc40003f64270 */
[----:B------:R-:W-:Y:S02]  /*14050*/  FSEL R45, R45, -INF , P4 ;  /* 0xff8000002d2d7808 */ /* 0x000fe40002000000 */
[----:B------:R-:W-:Y:S01]  /*14060*/  FMNMX.FTZ R26, R93, R26, !PT ;  /* 0x0000001a5d1a7209 */ /* 0x000fe20007810000 */
[----:B------:R-:W3:Y:S01]  /*14070*/  MUFU.TANH R58, R58 ;  /* 0x0000003a003a7308 */ /* 0x000ee20000002400 */
[C---:B------:R-:W-:Y:S02]  /*14080*/  ISETP.GT.AND P4, PT, R8.reuse, 0x38, PT ;  /* 0x000000380800780c */ /* 0x040fe40003f84270 */
[----:B0-----:R-:W-:Y:S02]  /*14090*/  FSEL R35, R51, -INF , P3 ;  /* 0xff80000033237808 */ /* 0x001fe40001800000 */
[----:B------:R-:W-:Y:S02]  /*140a0*/  FMNMX.FTZ R26, R45, R26, !PT ;  /* 0x0000001a2d1a7209 */ /* 0x000fe40007810000 */
[----:B------:R-:W-:Y:S01]  /*140b0*/  ISETP.GT.AND P3, PT, R8, 0x39, PT ;  /* 0x000000390800780c */ /* 0x000fe20003f64270 */
[----:B------:R-:W0:Y:S01]  /*140c0*/  MUFU.TANH R59, R59 ;  /* 0x0000003b003b7308 */ /* 0x000e220000002400 */
[----:B--2---:R-:W-:-:S02]  /*140d0*/  FSEL R37, R37, -INF , P4 ;  /* 0xff80000025257808 */ /* 0x004fc40002000000 */
[----:B------:R-:W-:Y:S02]  /*140e0*/  FMNMX.FTZ R26, R35, R26, !PT ;  /* 0x0000001a231a7209 */ /* 0x000fe40007810000 */
[C---:B------:R-:W-:Y:S02]  /*140f0*/  ISETP.GT.AND P4, PT, R8.reuse, 0x40, PT ;  /* 0x000000400800780c */ /* 0x040fe40003f84270 */
[----:B-1----:R-:W-:Y:S01]  /*14100*/  FSEL R29, R29, -INF , P3 ;  /* 0xff8000001d1d7808 */ /* 0x002fe20001800000 */
[----:B------:R-:W1:Y:S01]  /*14110*/  MUFU.TANH R33, R62 ;  /* 0x0000003e00217308 */ /* 0x000e620000002400 */
[----:B------:R-:W-:Y:S02]  /*14120*/  FMNMX.FTZ R26, R37, R26, !PT ;  /* 0x0000001a251a7209 */ /* 0x000fe40007810000 */
[----:B------:R-:W-:Y:S02]  /*14130*/  ISETP.GT.AND P3, PT, R8, 0x41, PT ;  /* 0x000000410800780c */ /* 0x000fe40003f64270 */
[----:B---3--:R-:W-:Y:S01]  /*14140*/  FSEL R27, R58, -INF , P4 ;  /* 0xff8000003a1b7808 */ /* 0x008fe20002000000 */
[----:B------:R-:W-:Y:S01]  /*14150*/  FMUL.FTZ R58, R84, UR4 ;  /* 0x00000004543a7c20 */ /* 0x000fe20008410000 */
[----:B------:R-:W-:Y:S01]  /*14160*/  FMNMX.FTZ R26, R29, R26, !PT ;  /* 0x0000001a1d1a7209 */ /* 0x000fe20007810000 */
[----:B------:R-:W2:Y:S01]  /*14170*/  MUFU.TANH R63, R63 ;  /* 0x0000003f003f7308 */ /* 0x000ea20000002400 */
[----:B------:R-:W-:-:S02]  /*14180*/  ISETP.GT.AND P4, PT, R8, 0x48, PT ;  /* 0x000000480800780c */ /* 0x000fc40003f84270 */
[----:B0-----:R-:W-:Y:S02]  /*14190*/  FSEL R31, R59, -INF , P3 ;  /* 0xff8000003b1f7808 */ /* 0x001fe40001800000 */
[----:B------:R-:W-:Y:S02]  /*141a0*/  FMNMX.FTZ R26, R27, R26, !PT ;  /* 0x0000001a1b1a7209 */ /* 0x000fe40007810000 */
[C---:B------:R-:W-:Y:S01]  /*141b0*/  ISETP.GT.AND P3, PT, R8.reuse, 0x49, PT ;  /* 0x000000490800780c */ /* 0x040fe20003f64270 */
[----:B------:R-:W0:Y:S01]  /*141c0*/  MUFU.TANH R41, R66 ;  /* 0x0000004200297308 */ /* 0x000e220000002400 */
[----:B-1----:R-:W-:Y:S02]  /*141d0*/  FSEL R33, R33, -INF , P4 ;  /* 0xff80000021217808 */ /* 0x002fe40002000000 */
[----:B------:R-:W-:Y:S02]  /*141e0*/  FMNMX.FTZ R26, R31, R26, !PT ;  /* 0x0000001a1f1a7209 */ /* 0x000fe40007810000 */
[----:B------:R-:W-:-:S02]  /*141f0*/  ISETP.GT.AND P4, PT, R8, 0x50, PT ;  /* 0x000000500800780c */ /* 0x000fc40003f84270 */
[----:B------:R-:W-:Y:S01]  /*14200*/  FMNMX.FTZ R26, R33, R26, !PT ;  /* 0x0000001a211a7209 */ /* 0x000fe20007810000 */
[----:B------:R-:W1:Y:S01]  /*14210*/  MUFU.TANH R67, R67 ;  /* 0x0000004300437308 */ /* 0x000e620000002400 */
[----:B--2---:R-:W-:Y:S02]  /*14220*/  FSEL R39, R63, -INF , P3 ;  /* 0xff8000003f277808 */ /* 0x004fe40001800000 */
[----:B------:R-:W-:Y:S02]  /*14230*/  ISETP.GT.AND P3, PT, R8, 0x51, PT ;  /* 0x000000510800780c */ /* 0x000fe40003f64270 */
[----:B------:R-:W-:Y:S02]  /*14240*/  FMNMX.FTZ R26, R39, R26, !PT ;  /* 0x0000001a271a7209 */ /* 0x000fe40007810000 */
[----:B------:R-:W-:Y:S01]  /*14250*/  VIADDMNMX R34, R30, R111, R34, PT ;  /* 0x0000006f1e227246 */ /* 0x000fe20003800122 */
[----:B------:R-:W2:Y:S01]  /*14260*/  MUFU.TANH R70, R70 ;  /* 0x0000004600467308 */ /* 0x000ea20000002400 */
[----:B0-----:R-:W-:-:S02]  /*14270*/  FSEL R41, R41, -INF , P4 ;  /* 0xff80000029297808 */ /* 0x001fc40002000000 */
[----:B------:R-:W-:Y:S02]  /*14280*/  CS2R R110, SRZ ;  /* 0x00000000006e7805 */ /* 0x000fe4000001ff00 */
[----:B------:R-:W-:Y:S02]  /*14290*/  ISETP.GT.AND P4, PT, R8, 0x58, PT ;  /* 0x000000580800780c */ /* 0x000fe40003f84270 */
[----:B------:R-:W-:Y:S02]  /*142a0*/  FMNMX.FTZ R26, R41, R26, !PT ;  /* 0x0000001a291a7209 */ /* 0x000fe40007810000 */
[----:B------:R-:W-:Y:S01]  /*142b0*/  ISETP.GT.AND P5, PT, R34, 0x8, PT ;  /* 0x000000082200780c */ /* 0x000fe20003fa4270 */
[----:B------:R-:W0:Y:S01]  /*142c0*/  MUFU.TANH R49, R71 ;  /* 0x0000004700317308 */ /* 0x000e220000002400 */
[----:B-1----:R-:W-:Y:S02]  /*142d0*/  FSEL R43, R67, -INF , P3 ;  /* 0xff800000432b7808 */ /* 0x002fe40001800000 */
[----:B------:R-:W-:-:S02]  /*142e0*/  ISETP.GT.AND P3, PT, R8, 0x59, PT ;  /* 0x000000590800780c */ /* 0x000fc40003f64270 */
[----:B------:R-:W-:-:S03]  /*142f0*/  FMNMX.FTZ R26, R43, R26, !PT ;  /* 0x0000001a2b1a7209 */ /* 0x000fc60007810000 */
[----:B------:R-:W1:Y:S01]  /*14300*/  MUFU.TANH R53, R74 ;  /* 0x0000004a00357308 */ /* 0x000e620000002400 */
[----:B--2---:R-:W-:Y:S02]  /*14310*/  FSEL R47, R70, -INF , P4 ;  /* 0xff800000462f7808 */ /* 0x004fe40002000000 */
[----:B------:R-:W-:Y:S02]  /*14320*/  ISETP.GT.AND P4, PT, R8, 0x60, PT ;  /* 0x000000600800780c */ /* 0x000fe40003f84270 */
[----:B------:R-:W-:-:S03]  /*14330*/  FMNMX.FTZ R26, R47, R26, !PT ;  /* 0x0000001a2f1a7209 */ /* 0x000fc60007810000 */
[----:B------:R-:W2:Y:S01]  /*14340*/  MUFU.TANH R51, R75 ;  /* 0x0000004b00337308 */ /* 0x000ea20000002400 */
[----:B0-----:R-:W-:Y:S02]  /*14350*/  FSEL R49, R49, -INF , P3 ;  /* 0xff80000031317808 */ /* 0x001fe40001800000 */
[----:B------:R-:W-:Y:S02]  /*14360*/  ISETP.GT.AND P3, PT, R8, 0x61, PT ;  /* 0x000000610800780c */ /* 0x000fe40003f64270 */
[----:B------:R-:W-:-:S03]  /*14370*/  FMNMX.FTZ R26, R49, R26, !PT ;  /* 0x0000001a311a7209 */ /* 0x000fc60007810000 */
        /* <DEDUP_REMOVED lines=24> */
[----:B------:R-:W-:Y:S01]  /*14500*/  MUFU.TANH R91, R91 ;  /* 0x0000005b005b7308 */ /* 0x000fe20000002400 */
[----:B-1----:R-:W-:Y:S02]  /*14510*/  FSEL R63, R63, -INF , P4 ;  /* 0xff8000003f3f7808 */ /* 0x002fe40002000000 */
[----:B------:R-:W-:Y:S02]  /*14520*/  ISETP.GT.AND P4, PT, R34, 0x1, PT ;  /* 0x000000012200780c */ /* 0x000fe40003f84270 */
[----:B------:R-:W-:-:S03]  /*14530*/  FMNMX.FTZ R26, R63, R26, !PT ;  /* 0x0000001a3f1a7209 */ /* 0x000fc60007810000 */
[----:B------:R-:W0:Y:S01]  /*14540*/  MUFU.TANH R90, R90 ;  /* 0x0000005a005a7308 */ /* 0x000e220000002400 */
[----:B--2---:R-:W-:-:S04]  /*14550*/  FSEL R61, R87, -INF , P3 ;  /* 0xff800000573d7808 */ /* 0x004fc80001800000 */
[----:B------:R-:W-:-:S03]  /*14560*/  FMNMX.FTZ R26, R61, R26, !PT ;  /* 0x0000001a3d1a7209 */ /* 0x000fc60007810000 */
[----:B------:R-:W1:Y:S02]  /*14570*/  MUFU.TANH R89, R89 ;  /* 0x0000005900597308 */ /* 0x000e640000002400 */
[----:B------:R-:W2:Y:S06]  /*14580*/  SHFL.BFLY PT, R9, R26, 0x2, 0x1f ;  /* 0x0c401f001a097f89 */ /* 0x000eac00000e0000 */
[----:B------:R-:W-:Y:S01]  /*14590*/  MUFU.TANH R28, R28 ;  /* 0x0000001c001c7308 */ /* 0x000fe20000002400 */
[----:B0-----:R-:W-:Y:S02]  /*145a0*/  FSEL R90, R90, -INF , P4 ;  /* 0xff8000005a5a7808 */ /* 0x001fe40002000000 */
[----:B------:R-:W-:-:S05]  /*145b0*/  ISETP.GT.AND P4, PT, R34, 0x10, PT ;  /* 0x000000102200780c */ /* 0x000fca0003f84270 */
[----:B------:R-:W0:Y:S01]  /*145c0*/  MUFU.TANH R24, R24 ;  /* 0x0000001800187308 */ /* 0x000e220000002400 */
[----:B-1----:R-:W-:-:S07]  /*145d0*/  FSEL R89, R89, -INF , P5 ;  /* 0xff80000059597808 */ /* 0x002fce0002800000 */
[----:B------:R-:W-:Y:S01]  /*145e0*/  MUFU.TANH R25, R25 ;  /* 0x0000001900197308 */ /* 0x000fe20000002400 */
[----:B--2---:R-:W-:-:S05]  /*145f0*/  FMNMX.FTZ R9, R26, R9, !PT ;  /* 0x000000091a097209 */ /* 0x004fca0007810000 */
[----:B------:R-:W1:Y:S02]  /*14600*/  SHFL.BFLY PT, R8, R9, 0x1, 0x1f ;  /* 0x0c201f0009087f89 */ /* 0x000e6400000e0000 */
[----:B------:R-:W2:Y:S01]  /*14610*/  MUFU.TANH R21, R21 ;  /* 0x0000001500157308 */ /* 0x000ea20000002400 */
[----:B0-----:R-:W-:Y:S02]  /*14620*/  FSEL R69, R24, -INF , P4 ;  /* 0xff80000018457808 */ /* 0x001fe40002000000 */
[----:B------:R-:W-:-:S05]  /*14630*/  ISETP.GT.AND P4, PT, R34, 0x18, PT ;  /* 0x000000182200780c */ /* 0x000fca0003f84270 */
[----:B------:R-:W-:Y:S08]  /*14640*/  MUFU.TANH R20, R20 ;  /* 0x0000001400147308 */ /* 0x000ff00000002400 */
[----:B------:R-:W0:Y:S01]  /*14650*/  MUFU.TANH R13, R13 ;  /* 0x0000000d000d7308 */ /* 0x000e220000002400 */
[----:B--2---:R-:W-:Y:S02]  /*14660*/  FSEL R21, R21, -INF , P4 ;  /* 0xff80000015157808 */ /* 0x004fe40002000000 */
[----:B------:R-:W-:-:S02]  /*14670*/  ISETP.GT.AND P4, PT, R34, 0x20, PT ;  /* 0x000000202200780c */ /* 0x000fc40003f84270 */
[----:B-1----:R-:W-:Y:S01]  /*14680*/  FMNMX.FTZ R9, R9, R8, !PT ;  /* 0x0000000809097209 */ /* 0x002fe20007810000 */
[----:B------:R-:W-:Y:S02]  /*14690*/  IMAD.U32 R8, RZ, RZ, UR5 ;  /* 0x00000005ff087e24 */ /* 0x000fe4000f8e00ff */
[----:B------:R-:W1:Y:S01]  /*146a0*/  MUFU.TANH R15, R15 ;  /* 0x0000000f000f7308 */ /* 0x000e620000002400 */
[C---:B------:R-:W-:Y:S01]  /*146b0*/  FSETP.NEU.FTZ.AND P3, PT, R9.reuse, -INF , PT ;  /* 0xff8000000900780b */ /* 0x040fe20003f7d000 */
[----:B------:R-:W-:-:S05]  /*146c0*/  FMUL.FTZ R26, R9, R8 ;  /* 0x00000008091a7220 */ /* 0x000fca0000410000 */
[----:B------:R-:W-:Y:S01]  /*146d0*/  FSEL R26, R26, RZ, P3 ;  /* 0x000000ff1a1a7208 */ /* 0x000fe20001800000 */
[----:B------:R-:W2:Y:S01]  /*146e0*/  MUFU.TANH R12, R12 ;  /* 0x0000000c000c7308 */ /* 0x000ea20000002400 */
[C---:B------:R-:W-:Y:S02]  /*146f0*/  ISETP.GT.AND P3, PT, R34.reuse, RZ, PT ;  /* 0x000000ff2200720c */ /* 0x040fe40003f64270 */
[----:B0-----:R-:W-:Y:S01]  /*14700*/  FSEL R13, R13, -INF , P4 ;  /* 0xff8000000d0d7808 */ /* 0x001fe20002000000 */
[-CC-:B------:R-:W-:Y:S01]  /*14710*/  FFMA.FTZ R169, R45, R8.reuse, -R26.reuse ;  /* 0x000000082da97223 */ /* 0x180fe2000001081a */
[----:B------:R-:W-:Y:S01]  /*14720*/  FSEL R91, R91, -INF , P3 ;  /* 0xff8000005b5b7808 */ /* 0x000fe20001800000 */
[--C-:B------:R-:W-:Y:S01]  /*14730*/  FFMA.FTZ R175, R95, R8, -R26.reuse ;  /* 0x000000085faf7223 */ /* 0x100fe2000001081a */
[----:B------:R-:W-:Y:S01]  /*14740*/  ISETP.GT.AND P3, PT, R34, 0x9, PT ;  /* 0x000000092200780c */ /* 0x000fe20003f64270 */
[----:B------:R-:W0:Y:S01]  /*14750*/  MUFU.TANH R10, R10 ;  /* 0x0000000a000a7308 */ /* 0x000e220000002400 */
[----:B------:R-:W-:Y:S01]  /*14760*/  FMNMX.FTZ R62, R91, R90, !PT ;  /* 0x0000005a5b3e7209 */ /* 0x000fe20007810000 */
[-CC-:B------:R-:W-:Y:S01]  /*14770*/  FFMA.FTZ R171, R37, R8.reuse, -R26.reuse ;  /* 0x0000000825ab7223 */ /* 0x180fe2000001081a */
[----:B------:R-:W-:Y:S01]  /*14780*/  FSEL R65, R28, -INF , P3 ;  /* 0xff8000001c417808 */ /* 0x000fe20001800000 */
[--C-:B------:R-:W-:Y:S01]  /*14790*/  FFMA.FTZ R24, R29, R8, -R26.reuse ;  /* 0x000000081d187223 */ /* 0x100fe2000001081a */
[----:B------:R-:W-:Y:S01]  /*147a0*/  FMNMX.FTZ R62, R89, R62, !PT ;  /* 0x0000003e593e7209 */ /* 0x000fe20007810000 */
[--C-:B------:R-:W-:Y:S01]  /*147b0*/  FFMA.FTZ R173, R99, R8, -R26.reuse ;  /* 0x0000000863ad7223 */ /* 0x100fe2000001081a */
[C---:B------:R-:W-:Y:S01]  /*147c0*/  ISETP.GT.AND P3, PT, R34.reuse, 0x11, PT ;  /* 0x000000112200780c */ /* 0x040fe20003f64270 */
[----:B------:R-:W3:Y:S01]  /*147d0*/  MUFU.TANH R5, R5 ;  /* 0x0000000500057308 */ /* 0x000ee20000002400 */
[----:B------:R-:W-:Y:S01]  /*147e0*/  FMNMX.FTZ R62, R65, R62, !PT ;  /* 0x0000003e413e7209 */ /* 0x000fe20007810000 */
[-CC-:B------:R-:W-:Y:S01]  /*147f0*/  FFMA.FTZ R101, R101, R8.reuse, -R26.reuse ;  /* 0x0000000865657223 */ /* 0x180fe2000001081a */
[----:B------:R-:W-:Y:S01]  /*14800*/  FSEL R25, R25, -INF , P3 ;  /* 0xff80000019197808 */ /* 0x000fe20001800000 */
[--C-:B------:R-:W-:Y:S01]  /*14810*/  FFMA.FTZ R165, R27, R8, -R26.reuse ;  /* 0x000000081ba57223 */ /* 0x100fe2000001081a */
[----:B------:R-:W-:Y:S01]  /*14820*/  FMNMX.FTZ R62, R69, R62, !PT ;  /* 0x0000003e453e7209 */ /* 0x000fe20007810000 */
[--C-:B------:R-:W-:Y:S01]  /*14830*/  FFMA.FTZ R167, R33, R8, -R26.reuse ;  /* 0x0000000821a77223 */ /* 0x100fe2000001081a */
[----:B------:R-:W-:Y:S01]  /*14840*/  ISETP.GT.AND P3, PT, R34, 0x19, PT ;  /* 0x000000192200780c */ /* 0x000fe20003f64270 */
[----:B------:R-:W4:Y:S01]  /*14850*/  MUFU.TANH R6, R6 ;  /* 0x0000000600067308 */ /* 0x000f220000002400 */
[----:B------:R-:W-:Y:S01]  /*14860*/  FMNMX.FTZ R62, R25, R62, !PT ;  /* 0x0000003e193e7209 */ /* 0x000fe20007810000 */
[-CC-:B------:R-:W-:Y:S01]  /*14870*/  FFMA.FTZ R181, R117, R8.reuse, -R26.reuse ;  /* 0x0000000875b57223 */ /* 0x180fe2000001081a */
[----:B------:R-:W-:Y:S01]  /*14880*/  FSEL R71, R20, -INF , P3 ;  /* 0xff80000014477808 */ /* 0x000fe20001800000 */
[--C-:B------:R-:W-:Y:S01]  /*14890*/  FFMA.FTZ R115, R115, R8, -R26.reuse ;  /* 0x0000000873737223 */ /* 0x100fe2000001081a */
[----:B------:R-:W-:Y:S01]  /*148a0*/  FMNMX.FTZ R62, R21, R62, !PT ;  /* 0x0000003e153e7209 */ /* 0x000fe20007810000 */
[--C-:B------:R-:W-:Y:S01]  /*148b0*/  FFMA.FTZ R183, R113, R8, -R26.reuse ;  /* 0x0000000871b77223 */ /* 0x100fe2000001081a */
[C---:B------:R-:W-:Y:S01]  /*148c0*/  ISETP.GT.AND P3, PT, R34.reuse, 0x21, PT ;  /* 0x000000212200780c */ /* 0x040fe20003f64270 */
[----:B------:R-:W4:Y:S01]  /*148d0*/  MUFU.TANH R3, R3 ;  /* 0x0000000300037308 */ /* 0x000f220000002400 */
[----:B------:R-:W-:Y:S01]  /*148e0*/  FMNMX.FTZ R62, R71, R62, !PT ;  /* 0x0000003e473e7209 */ /* 0x000fe20007810000 */
[-CC-:B------:R-:W-:Y:S01]  /*148f0*/  FFMA.FTZ R109, R109, R8.reuse, -R26.reuse ;  /* 0x000000086d6d7223 */ /* 0x180fe2000001081a */
[C---:B------:R-:W-:Y:S01]  /*14900*/  ISETP.GT.AND P4, PT, R34.reuse, 0x28, PT ;  /* 0x000000282200780c */ /* 0x040fe20003f84270 */
[-CC-:B------:R-:W-:Y:S01]  /*14910*/  FFMA.FTZ R177, R107, R8.reuse, -R26.reuse ;  /* 0x000000086bb17223 */ /* 0x180fe2000001081a */
[----:B-1----:R-:W-:Y:S01]  /*14920*/  FSEL R15, R15, -INF , P3 ;  /* 0xff8000000f0f7808 */ /* 0x002fe20001800000 */
[--C-:B------:R-:W-:Y:S01]  /*14930*/  FFMA.FTZ R105, R105, R8, -R26.reuse ;  /* 0x0000000869697223 */ /* 0x100fe2000001081a */
[----:B------:R-:W-:Y:S01]  /*14940*/  FMNMX.FTZ R62, R13, R62, !PT ;  /* 0x0000003e0d3e7209 */ /* 0x000fe20007810000 */
[----:B------:R-:W1:Y:S01]  /*14950*/  MUFU.TANH R7, R7 ;  /* 0x0000000700077308 */ /* 0x000e620000002400 */
[----:B------:R-:W-:Y:S01]  /*14960*/  ISETP.GT.AND P3, PT, R34, 0x29, PT ;  /* 0x000000292200780c */ /* 0x000fe20003f64270 */
[-CC-:B------:R-:W-:Y:S01]  /*14970*/  FFMA.FTZ R179, R103, R8.reuse, -R26.reuse ;  /* 0x0000000867b37223 */ /* 0x180fe2000001081a */
[----:B--2---:R-:W-:Y:S01]  /*14980*/  FSEL R73, R12, -INF , P4 ;  /* 0xff8000000c497808 */ /* 0x004fe20002000000 */
[--C-:B------:R-:W-:Y:S01]  /*14990*/  FFMA.FTZ R12, R93, R8, -R26.reuse ;  /* 0x000000085d0c7223 */ /* 0x100fe2000001081a */
[----:B------:R-:W-:Y:S01]  /*149a0*/  FMNMX.FTZ R62, R15, R62, !PT ;  /* 0x0000003e0f3e7209 */ /* 0x000fe20007810000 */
[-CC-:B------:R-:W-:Y:S01]  /*149b0*/  FFMA.FTZ R163, R47, R8.reuse, -R26.reuse ;  /* 0x000000082fa37223 */ /* 0x180fe2000001081a */
[----:B------:R-:W-:Y:S01]  /*149c0*/  ISETP.GT.AND P4, PT, R34, 0x30, PT ;  /* 0x000000302200780c */ /* 0x000fe20003f84270 */
[----:B------:R-:W2:Y:S01]  /*149d0*/  MUFU.TANH R11, R11 ;  /* 0x0000000b000b7308 */ /* 0x000ea20000002400 */
[----:B0-----:R-:W-:Y:S01]  /*149e0*/  FSEL R75, R10, -INF , P3 ;  /* 0xff8000000a4b7808 */ /* 0x001fe20001800000 */
[--C-:B------:R-:W-:Y:S01]  /*149f0*/  FFMA.FTZ R161, R41, R8, -R26.reuse ;  /* 0x0000000829a17223 */ /* 0x100fe2000001081a */
[----:B------:R-:W-:Y:S01]  /*14a00*/  FMNMX.FTZ R62, R73, R62, !PT ;  /* 0x0000003e493e7209 */ /* 0x000fe20007810000 */
[-CC-:B------:R-:W-:Y:S01]  /*14a10*/  FFMA.FTZ R157, R53, R8.reuse, -R26.reuse ;  /* 0x00000008359d7223 */ /* 0x180fe2000001081a */
[C---:B------:R-:W-:Y:S01]  /*14a20*/  ISETP.GT.AND P3, PT, R34.reuse, 0x31, PT ;  /* 0x000000312200780c */ /* 0x040fe20003f64270 */
[--C-:B------:R-:W-:Y:S01]  /*14a30*/  FFMA.FTZ R159, R55, R8, -R26.reuse ;  /* 0x00000008379f7223 */ /* 0x100fe2000001081a */
[----:B---3--:R-:W-:Y:S01]  /*14a40*/  FSEL R5, R5, -INF , P4 ;  /* 0xff80000005057808 */ /* 0x008fe20002000000 */
[----:B------:R-:W0:Y:S01]  /*14a50*/  MUFU.TANH R14, R14 ;  /* 0x0000000e000e7308 */ /* 0x000e220000002400 */
[----:B------:R-:W-:Y:S01]  /*14a60*/  FMNMX.FTZ R62, R75, R62, !PT ;  /* 0x0000003e4b3e7209 */ /* 0x000fe20007810000 */
[-CC-:B------:R-:W-:Y:S01]  /*14a70*/  FFMA.FTZ R153, R59, R8.reuse, -R26.reuse ;  /* 0x000000083b997223 */ /* 0x180fe2000001081a */
[----:B------:R-:W-:Y:S01]  /*14a80*/  ISETP.GT.AND P4, PT, R34, 0x38, PT ;  /* 0x000000382200780c */ /* 0x000fe20003f84270 */
[-CC-:B------:R-:W-:Y:S01]  /*14a90*/  FFMA.FTZ R67, R67, R8.reuse, -R26.reuse ;  /* 0x0000000843437223 */ /* 0x180fe2000001081a */
[----:B----4-:R-:W-:Y:S01]  /*14aa0*/  FSEL R77, R6, -INF , P3 ;  /* 0xff800000064d7808 */ /* 0x010fe20001800000 */
[--C-:B------:R-:W-:Y:S01]  /*14ab0*/  FFMA.FTZ R6, R97, R8, -R26.reuse ;  /* 0x0000000861067223 */ /* 0x100fe2000001081a */
[----:B------:R-:W-:Y:S01]  /*14ac0*/  FMNMX.FTZ R62, R5, R62, !PT ;  /* 0x0000003e053e7209 */ /* 0x000fe20007810000 */
[----:B------:R-:W3:Y:S01]  /*14ad0*/  MUFU.TANH R32, R32 ;  /* 0x0000002000207308 */ /* 0x000ee20000002400 */
[----:B------:R-:W-:Y:S01]  /*14ae0*/  ISETP.GT.AND P3, PT, R34, 0x39, PT ;  /* 0x000000392200780c */ /* 0x000fe20003f64270 */
[----:B------:R-:W-:Y:S01]  /*14af0*/  FFMA.FTZ R155, R63, R8, -R26 ;  /* 0x000000083f9b7223 */ /* 0x000fe2000001081a */
[----:B------:R-:W-:-:S02]  /*14b00*/  FSEL R3, R3, -INF , P4 ;  /* 0xff80000003037808 */ /* 0x000fc40002000000 */
[----:B------:R-:W-:Y:S02]  /*14b10*/  CS2R R116, SRZ ;  /* 0x0000000000747805 */ /* 0x000fe4000001ff00 */
[----:B------:R-:W-:Y:S02]  /*14b20*/  FMNMX.FTZ R62, R77, R62, !PT ;  /* 0x0000003e4d3e7209 */ /* 0x000fe40007810000 */
[----:B------:R-:W-:Y:S02]  /*14b30*/  CS2R R112, SRZ ;  /* 0x0000000000707805 */ /* 0x000fe4000001ff00 */
[----:B------:R-:W-:Y:S01]  /*14b40*/  ISETP.GT.AND P4, PT, R34, 0x40, PT ;  /* 0x000000402200780c */ /* 0x000fe20003f84270 */
[----:B------:R-:W4:Y:S01]  /*14b50*/  MUFU.TANH R36, R36 ;  /* 0x0000002400247308 */ /* 0x000f220000002400 */
[----:B-1----:R-:W-:Y:S02]  /*14b60*/  FSEL R79, R7, -INF , P3 ;  /* 0xff800000074f7808 */ /* 0x002fe40001800000 */
[----:B------:R-:W-:-:S02]  /*14b70*/  CS2R R106, SRZ ;  /* 0x00000000006a7805 */ /* 0x000fc4000001ff00 */
[----:B------:R-:W-:Y:S02]  /*14b80*/  FMNMX.FTZ R62, R3, R62, !PT ;  /* 0x0000003e033e7209 */ /* 0x000fe40007810000 */
[----:B------:R-:W-:Y:S02]  /*14b90*/  CS2R R102, SRZ ;  /* 0x0000000000667805 */ /* 0x000fe4000001ff00 */
[C---:B------:R-:W-:Y:S02]  /*14ba0*/  ISETP.GT.AND P3, PT, R34.reuse, 0x41, PT ;  /* 0x000000412200780c */ /* 0x040fe40003f64270 */
[----:B--2---:R-:W-:Y:S01]  /*14bb0*/  FSEL R11, R11, -INF , P4 ;  /* 0xff8000000b0b7808 */ /* 0x004fe20002000000 */
[----:B------:R-:W1:Y:S01]  /*14bc0*/  MUFU.TANH R38, R38 ;  /* 0x0000002600267308 */ /* 0x000e620000002400 */
[----:B------:R-:W-:Y:S02]  /*14bd0*/  FMNMX.FTZ R62, R79, R62, !PT ;  /* 0x0000003e4f3e7209 */ /* 0x000fe40007810000 */
[----:B------:R-:W-:-:S02]  /*14be0*/  ISETP.GT.AND P4, PT, R34, 0x48, PT ;  /* 0x000000482200780c */ /* 0x000fc40003f84270 */
[----:B0-----:R-:W-:Y:S01]  /*14bf0*/  FSEL R81, R14, -INF , P3 ;  /* 0xff8000000e517808 */ /* 0x001fe20001800000 */
[--C-:B------:R-:W-:Y:S01]  /*14c00*/  FFMA.FTZ R14, R35, R8, -R26.reuse ;  /* 0x00000008230e7223 */ /* 0x100fe2000001081a */
[----:B------:R-:W-:Y:S01]  /*14c10*/  FMNMX.FTZ R62, R11, R62, !PT ;  /* 0x0000003e0b3e7209 */ /* 0x000fe20007810000 */
[----:B------:R-:W0:Y:S01]  /*14c20*/  MUFU.TANH R42, R42 ;  /* 0x0000002a002a7308 */ /* 0x000e220000002400 */
[----:B------:R-:W-:Y:S02]  /*14c30*/  ISETP.GT.AND P3, PT, R34, 0x49, PT ;  /* 0x000000492200780c */ /* 0x000fe40003f64270 */
[----:B---3--:R-:W-:Y:S01]  /*14c40*/  FSEL R85, R32, -INF , P4 ;  /* 0xff80000020557808 */ /* 0x008fe20002000000 */
[--C-:B------:R-:W-:Y:S01]  /*14c50*/  FFMA.FTZ R32, R31, R8, -R26.reuse ;  /* 0x000000081f207223 */ /* 0x100fe2000001081a */
[----:B------:R-:W-:Y:S02]  /*14c60*/  FMNMX.FTZ R62, R81, R62, !PT ;  /* 0x0000003e513e7209 */ /* 0x000fe40007810000 */
[----:B------:R-:W-:Y:S01]  /*14c70*/  ISETP.GT.AND P4, PT, R34, 0x50, PT ;  /* 0x000000502200780c */ /* 0x000fe20003f84270 */
[----:B------:R-:W2:Y:S01]  /*14c80*/  MUFU.TANH R40, R40 ;  /* 0x0000002800287308 */ /* 0x000ea20000002400 */
[----:B----4-:R-:W-:Y:S01]  /*14c90*/  FSEL R83, R36, -INF , P3 ;  /* 0xff80000024537808 */ /* 0x010fe20001800000 */
[----:B------:R-:W-:Y:S01]  /*14ca0*/  FFMA.FTZ R36, R43, R8, -R26 ;  /* 0x000000082b247223 */ /* 0x000fe2000001081a */
[----:B------:R-:W-:-:S02]  /*14cb0*/  FMNMX.FTZ R62, R85, R62, !PT ;  /* 0x0000003e553e7209 */ /* 0x000fc40007810000 */
[----:B------:R-:W-:Y:S02]  /*14cc0*/  ISETP.GT.AND P3, PT, R34, 0x51, PT ;  /* 0x000000512200780c */ /* 0x000fe40003f64270 */
[----:B-1----:R-:W-:Y:S01]  /*14cd0*/  FSEL R87, R38, -INF , P4 ;  /* 0xff80000026577808 */ /* 0x002fe20002000000 */
[----:B------:R-:W1:Y:S01]  /*14ce0*/  MUFU.TANH R46, R46 ;  /* 0x0000002e002e7308 */ /* 0x000e620000002400 */
[----:B------:R-:W-:Y:S01]  /*14cf0*/  FMNMX.FTZ R62, R83, R62, !PT ;  /* 0x0000003e533e7209 */ /* 0x000fe20007810000 */
[-CC-:B------:R-:W-:Y:S01]  /*14d00*/  FFMA.FTZ R38, R49, R8.reuse, -R26.reuse ;  /* 0x0000000831267223 */ /* 0x180fe2000001081a */
[----:B------:R-:W-:Y:S01]  /*14d10*/  ISETP.GT.AND P4, PT, R34, 0x58, PT ;  /* 0x000000582200780c */ /* 0x000fe20003f84270 */
[----:B------:R-:W3:Y:S01]  /*14d20*/  @P2 LDC R49, c[0x0][0x44c] ;  /* 0x00011300ff312b82 */ /* 0x000ee20000000800 */
[----:B0-----:R-:W-:Y:S01]  /*14d30*/  FSEL R45, R42, -INF , P3 ;  /* 0xff8000002a2d7808 */ /* 0x001fe20001800000 */
[----:B------:R-:W-:Y:S01]  /*14d40*/  FFMA.FTZ R42, R57, R8, -R26 ;  /* 0x00000008392a7223 */ /* 0x000fe2000001081a */
[----:B------:R-:W-:Y:S01]  /*14d50*/  FMNMX.FTZ R62, R87, R62, !PT ;  /* 0x0000003e573e7209 */ /* 0x000fe20007810000 */
[----:B------:R-:W0:Y:S01]  /*14d60*/  MUFU.TANH R44, R44 ;  /* 0x0000002c002c7308 */ /* 0x000e220000002400 */
[----:B------:R-:W-:-:S02]  /*14d70*/  ISETP.GT.AND P3, PT, R34, 0x59, PT ;  /* 0x000000592200780c */ /* 0x000fc40003f64270 */
[----:B--2---:R-:W-:Y:S01]  /*14d80*/  FSEL R93, R40, -INF , P4 ;  /* 0xff800000285d7808 */ /* 0x004fe20002000000 */
[----:B------:R-:W-:Y:S01]  /*14d90*/  FFMA.FTZ R40, R51, R8, -R26 ;  /* 0x0000000833287223 */ /* 0x000fe2000001081a */
[----:B------:R-:W-:Y:S01]  /*14da0*/  FMNMX.FTZ R62, R45, R62, !PT ;  /* 0x0000003e2d3e7209 */ /* 0x000fe20007810000 */
[----:B------:R-:W2:Y:S01]  /*14db0*/  @P2 LDC R51, c[0x0][0x450] ;  /* 0x00011400ff332b82 */ /* 0x000ea20000000800 */
[----:B------:R-:W-:Y:S01]  /*14dc0*/  ISETP.GT.AND P4, PT, R34, 0x60, PT ;  /* 0x000000602200780c */ /* 0x000fe20003f84270 */
[----:B------:R-:W4:Y:S01]  /*14dd0*/  MUFU.TANH R50, R50 ;  /* 0x0000003200327308 */ /* 0x000f220000002400 */
[----:B-1----:R-:W-:Y:S02]  /*14de0*/  FSEL R35, R46, -INF , P3 ;  /* 0xff8000002e237808 */ /* 0x002fe40001800000 */
[----:B------:R-:W-:Y:S02]  /*14df0*/  FMNMX.FTZ R62, R93, R62, !PT ;  /* 0x0000003e5d3e7209 */ /* 0x000fe40007810000 */
[----:B------:R-:W-:-:S02]  /*14e00*/  ISETP.GT.AND P3, PT, R34, 0x61, PT ;  /* 0x000000612200780c */ /* 0x000fc40003f64270 */
[----:B------:R-:W-:Y:S01]  /*14e10*/  FMNMX.FTZ R62, R35, R62, !PT ;  /* 0x0000003e233e7209 */ /* 0x000fe20007810000 */
[----:B------:R-:W1:Y:S01]  /*14e20*/  MUFU.TANH R48, R48 ;  /* 0x0000003000307308 */ /* 0x000e620000002400 */
[----:B0-----:R-:W-:Y:S02]  /*14e30*/  FSEL R95, R44, -INF , P4 ;  /* 0xff8000002c5f7808 */ /* 0x001fe40002000000 */
[----:B------:R-:W-:Y:S02]  /*14e40*/  ISETP.GT.AND P4, PT, R34, 0x68, PT ;  /* 0x000000682200780c */ /* 0x000fe40003f84270 */
[----:B------:R-:W-:-:S03]  /*14e50*/  FMNMX.FTZ R62, R95, R62, !PT ;  /* 0x0000003e5f3e7209 */ /* 0x000fc60007810000 */
[----:B------:R-:W0:Y:S01]  /*14e60*/  MUFU.TANH R52, R52 ;  /* 0x0000003400347308 */ /* 0x000e220000002400 */
[----:B----4-:R-:W-:Y:S02]  /*14e70*/  FSEL R37, R50, -INF , P3 ;  /* 0xff80000032257808 */ /* 0x010fe40001800000 */
[----:B------:R-:W-:Y:S02]  /*14e80*/  ISETP.GT.AND P3, PT, R34, 0x69, PT ;  /* 0x000000692200780c */ /* 0x000fe40003f64270 */
[----:B------:R-:W-:-:S03]  /*14e90*/  FMNMX.FTZ R62, R37, R62, !PT ;  /* 0x0000003e253e7209 */ /* 0x000fc60007810000 */
[----:B------:R-:W4:Y:S01]  /*14ea0*/  MUFU.TANH R54, R54 ;  /* 0x0000003600367308 */ /* 0x000f220000002400 */
[----:B-1----:R-:W-:Y:S02]  /*14eb0*/  FSEL R97, R48, -INF , P4 ;  /* 0xff80000030617808 */ /* 0x002fe40002000000 */
[----:B------:R-:W-:Y:S02]  /*14ec0*/  ISETP.GT.AND P4, PT, R34, 0x70, PT ;  /* 0x000000702200780c */ /* 0x000fe40003f84270 */
[----:B------:R-:W-:-:S03]  /*14ed0*/  FMNMX.FTZ R62, R97, R62, !PT ;  /* 0x0000003e613e7209 */ /* 0x000fc60007810000 */
        /* <DEDUP_REMOVED lines=10> */
[----:B------:R-:W-:Y:S01]  /*14f80*/  ISETP.GT.AND P3, PT, R34, 0x79, PT ;  /* 0x000000792200780c */ /* 0x000fe20003f64270 */
[--C-:B------:R-:W-:Y:S01]  /*14f90*/  FFMA.FTZ R34, R39, R8, -R26.reuse ;  /* 0x0000000827227223 */ /* 0x100fe2000001081a */
[----:B------:R-:W-:Y:S01]  /*14fa0*/  FMNMX.FTZ R62, R27, R62, !PT ;  /* 0x0000003e1b3e7209 */ /* 0x000fe20007810000 */
[----:B------:R-:W-:Y:S02]  /*14fb0*/  FFMA.FTZ R26, R61, R8, -R26 ;  /* 0x000000083d1a7223 */ /* 0x000fe4000001081a */
[----:B------:R0:W-:Y:S08]  /*14fc0*/  MUFU.EX2 R10, R101 ;  /* 0x00000065000a7308 */ /* 0x0001f00000000800 */
[----:B------:R-:W-:Y:S01]  /*14fd0*/  MUFU.EX2 R181, R181 ;  /* 0x000000b500b57308 */ /* 0x000fe20000000800 */
[----:B0-----:R-:W-:-:S02]  /*14fe0*/  FSEL R101, R58, -INF , P4 ;  /* 0xff8000003a657808 */ /* 0x001fc40002000000 */
[----:B----4-:R-:W-:Y:S02]  /*14ff0*/  FSEL R31, R60, -INF , P3 ;  /* 0xff8000003c1f7808 */ /* 0x010fe40001800000 */
[----:B------:R-:W-:-:S03]  /*15000*/  FMNMX.FTZ R62, R101, R62, !PT ;  /* 0x0000003e653e7209 */ /* 0x000fc60007810000 */
[----:B------:R0:W1:Y:S01]  /*15010*/  MUFU.EX2 R30, R115 ;  /* 0x00000073001e7308 */ /* 0x0000620000000800 */
[----:B------:R-:W-:-:S05]  /*15020*/  FMNMX.FTZ R62, R31, R62, !PT ;  /* 0x0000003e1f3e7209 */ /* 0x000fca0007810000 */
[----:B------:R-:W4:Y:S02]  /*15030*/  SHFL.BFLY PT, R7, R62, 0x2, 0x1f ;  /* 0x0c401f003e077f89 */ /* 0x000f2400000e0000 */
[----:B------:R-:W3:Y:S01]  /*15040*/  MUFU.EX2 R183, R183 ;  /* 0x000000b700b77308 */ /* 0x000ee20000000800 */
[----:B0-----:R-:W-:-:S07]  /*15050*/  CS2R R114, SRZ ;  /* 0x0000000000727805 */ /* 0x001fce000001ff00 */
[----:B------:R0:W2:Y:S01]  /*15060*/  MUFU.EX2 R28, R109 ;  /* 0x0000006d001c7308 */ /* 0x0000a20000000800 */
[----:B-1----:R-:W-:Y:S01]  /*15070*/  FADD.FTZ R48, R181, R30 ;  /* 0x0000001eb5307221 */ /* 0x002fe20000010000 */
[----:B------:R-:W-:-:S06]  /*15080*/  F2FP.BF16.F32.PACK_AB R181, R30, R181 ;  /* 0x000000b51eb5723e */ /* 0x000fcc00000010ff */
[----:B------:R-:W1:Y:S01]  /*15090*/  MUFU.EX2 R177, R177 ;  /* 0x000000b100b17308 */ /* 0x000e620000000800 */
[----:B0-----:R-:W-:Y:S02]  /*150a0*/  CS2R R108, SRZ ;  /* 0x00000000006c7805 */ /* 0x001fe4000001ff00 */
[----:B----4-:R-:W-:-:S05]  /*150b0*/  FMNMX.FTZ R33, R62, R7, !PT ;  /* 0x000000073e217209 */ /* 0x010fca0007810000 */
[----:B------:R0:W4:Y:S01]  /*150c0*/  MUFU.EX2 R20, R105 ;  /* 0x0000006900147308 */ /* 0x0001220000000800 */
[----:B------:R-:W3:Y:S07]  /*150d0*/  SHFL.BFLY PT, R44, R33, 0x1, 0x1f ;  /* 0x0c201f00212c7f89 */ /* 0x000eee00000e0000 */
[----:B------:R-:W4:Y:S01]  /*150e0*/  MUFU.EX2 R179, R179 ;  /* 0x000000b300b37308 */ /* 0x000f220000000800 */
[----:B0-----:R-:W-:-:S07]  /*150f0*/  CS2R R104, SRZ ;  /* 0x0000000000687805 */ /* 0x001fce000001ff00 */
[----:B------:R-:W0:Y:S08]  /*15100*/  MUFU.EX2 R173, R173 ;  /* 0x000000ad00ad7308 */ /* 0x000e300000000800 */
        /* <DEDUP_REMOVED lines=10> */
[-C--:B------:R-:W-:Y:S01]  /*151b0*/  FFMA.FTZ R168, R5, R8.reuse, -R46 ;  /* 0x0000000805a87223 */ /* 0x080fe2000001082e */
[----:B------:R-:W-:Y:S01]  /*151c0*/  FADD.FTZ R5, R183, R48 ;  /* 0x00000030b7057221 */ /* 0x000fe20000010000 */
[-CC-:B------:R-:W-:Y:S01]  /*151d0*/  FFMA.FTZ R39, R65, R8.reuse, -R46.reuse ;  /* 0x0000000841277223 */ /* 0x180fe2000001082e */
[-CC-:B------:R-:W-:Y:S01]  /*151e0*/  FFMA.FTZ R176, R69, R8.reuse, -R46.reuse ;  /* 0x0000000845b07223 */ /* 0x180fe2000001082e */
[----:B------:R-:W-:Y:S01]  /*151f0*/  MUFU.EX2 R180, R180 ;  /* 0x000000b400b47308 */ /* 0x000fe20000000800 */
[----:B--2---:R-:W-:Y:S01]  /*15200*/  FADD.FTZ R48, R28, R5 ;  /* 0x000000051c307221 */ /* 0x004fe20000010000 */
[-CC-:B------:R-:W-:Y:S01]  /*15210*/  FFMA.FTZ R25, R25, R8.reuse, -R46.reuse ;  /* 0x0000000819197223 */ /* 0x180fe2000001082e */
[-CC-:B------:R-:W-:Y:S01]  /*15220*/  FFMA.FTZ R178, R21, R8.reuse, -R46.reuse ;  /* 0x0000000815b27223 */ /* 0x180fe2000001082e */
[-C--:B------:R-:W-:Y:S01]  /*15230*/  FFMA.FTZ R21, R71, R8.reuse, -R46 ;  /* 0x0000000847157223 */ /* 0x080fe2000001082e */
[----:B-1----:R-:W-:Y:S01]  /*15240*/  FADD.FTZ R5, R177, R48 ;  /* 0x00000030b1057221 */ /* 0x002fe20000010000 */
[-CC-:B------:R-:W-:Y:S01]  /*15250*/  FFMA.FTZ R172, R13, R8.reuse, -R46.reuse ;  /* 0x000000080dac7223 */ /* 0x180fe2000001082e */
[-CC-:B------:R-:W-:Y:S01]  /*15260*/  FFMA.FTZ R13, R15, R8.reuse, -R46.reuse ;  /* 0x000000080f0d7223 */ /* 0x180fe2000001082e */
[----:B------:R-:W1:Y:S01]  /*15270*/  MUFU.EX2 R33, R33 ;  /* 0x0000002100217308 */ /* 0x000e620000000800 */
[----:B----4-:R-:W-:Y:S01]  /*15280*/  FADD.FTZ R48, R20, R5 ;  /* 0x0000000514307221 */ /* 0x010fe20000010000 */
[-CC-:B------:R-:W-:Y:S01]  /*15290*/  FFMA.FTZ R174, R73, R8.reuse, -R46.reuse ;  /* 0x0000000849ae7223 */ /* 0x180fe2000001082e */
[-CC-:B------:R-:W-:Y:S01]  /*152a0*/  FFMA.FTZ R15, R75, R8.reuse, -R46.reuse ;  /* 0x000000084b0f7223 */ /* 0x180fe2000001082e */
[-C--:B------:R-:W-:Y:S01]  /*152b0*/  FFMA.FTZ R41, R77, R8.reuse, -R46 ;  /* 0x000000084d297223 */ /* 0x080fe2000001082e */
[----:B------:R-:W-:Y:S01]  /*152c0*/  FADD.FTZ R43, R179, R48 ;  /* 0x00000030b32b7221 */ /* 0x000fe20000010000 */
[-CC-:B------:R-:W-:Y:S01]  /*152d0*/  FFMA.FTZ R170, R3, R8.reuse, -R46.reuse ;  /* 0x0000000803aa7223 */ /* 0x180fe2000001082e */
[-CC-:B------:R-:W-:Y:S01]  /*152e0*/  FFMA.FTZ R3, R79, R8.reuse, -R46.reuse ;  /* 0x000000084f037223 */ /* 0x180fe2000001082e */
[----:B------:R-:W2:Y:S01]  /*152f0*/  MUFU.EX2 R182, R182 ;  /* 0x000000b600b67308 */ /* 0x000ea20000000800 */
[----:B------:R-:W-:Y:S01]  /*15300*/  FADD.FTZ R50, R10, R43 ;  /* 0x0000002b0a327221 */ /* 0x000fe20000010000 */
[-CC-:B------:R-:W-:Y:S01]  /*15310*/  FFMA.FTZ R164, R11, R8.reuse, -R46.reuse ;  /* 0x000000080ba47223 */ /* 0x180fe2000001082e */
[-CC-:B------:R-:W-:Y:S01]  /*15320*/  FFMA.FTZ R11, R81, R8.reuse, -R46.reuse ;  /* 0x00000008510b7223 */ /* 0x180fe2000001082e */
[----:B------:R-:W-:Y:S01]  /*15330*/  FFMA.FTZ R166, R85, R8, -R46 ;  /* 0x0000000855a67223 */ /* 0x000fe2000001082e */
[----:B0-----:R-:W-:Y:S01]  /*15340*/  FADD.FTZ R47, R173, R50 ;  /* 0x00000032ad2f7221 */ /* 0x001fe20000010000 */
[----:B------:R-:W-:-:S04]  /*15350*/  @P2 IMAD.HI.U32 R50, R200, R49, RZ ;  /* 0x00000031c8322227 */ /* 0x000fc800078e00ff */
[-C--:B------:R-:W-:Y:S01]  /*15360*/  FFMA.FTZ R43, R83, R8.reuse, -R46 ;  /* 0x00000008532b7223 */ /* 0x080fe2000001082e */
[----:B------:R-:W0:Y:S01]  /*15370*/  MUFU.EX2 R39, R39 ;  /* 0x0000002700277308 */ /* 0x000e220000000800 */
[----:B-1----:R-:W-:Y:S01]  /*15380*/  FADD.FTZ R5, R180, R33 ;  /* 0x00000021b4057221 */ /* 0x002fe20000010000 */
[----:B------:R-:W-:Y:S01]  /*15390*/  IMAD.MOV.U32 R49, RZ, RZ, R200 ;  /* 0x000000ffff317224 */ /* 0x000fe200078e00c8 */
[----:B------:R-:W-:Y:S01]  /*153a0*/  @P2 SHF.R.U32.HI R49, RZ, R51, R50 ;  /* 0x00000033ff312219 */ /* 0x000fe20000011632 */
[-CC-:B------:R-:W-:Y:S01]  /*153b0*/  FFMA.FTZ R160, R87, R8.reuse, -R46.reuse ;  /* 0x0000000857a07223 */ /* 0x180fe2000001082e */
[-CC-:B------:R-:W-:Y:S01]  /*153c0*/  FFMA.FTZ R45, R45, R8.reuse, -R46.reuse ;  /* 0x000000082d2d7223 */ /* 0x180fe2000001082e */
[--C-:B------:R-:W-:Y:S01]  /*153d0*/  FFMA.FTZ R162, R93, R8, -R46.reuse ;  /* 0x000000085da27223 */ /* 0x100fe2000001082e */
[----:B------:R-:W-:Y:S01]  /*153e0*/  IADD3 R50, R49, R202, -R201 ;  /* 0x000000ca31327210 */ /* 0x000fe20007ffe8c9 */
[----:B------:R-:W1:Y:S01]  /*153f0*/  MUFU.EX2 R176, R176 ;  /* 0x000000b000b07308 */ /* 0x000e620000000800 */
[----:B--2---:R-:W-:Y:S01]  /*15400*/  FADD.FTZ R48, R182, R5 ;  /* 0x00000005b6307221 */ /* 0x004fe20000010000 */
[-CC-:B------:R-:W-:Y:S01]  /*15410*/  FFMA.FTZ R35, R35, R8.reuse, -R46.reuse ;  /* 0x0000000823237223 */ /* 0x180fe2000001082e */
[-CC-:B------:R-:W-:Y:S01]  /*15420*/  FFMA.FTZ R156, R95, R8.reuse, -R46.reuse ;  /* 0x000000085f9c7223 */ /* 0x180fe2000001082e */
[-CC-:B------:R-:W-:Y:S01]  /*15430*/  FFMA.FTZ R37, R37, R8.reuse, -R46.reuse ;  /* 0x0000000825257223 */ /* 0x180fe2000001082e */
[-CC-:B------:R-:W-:Y:S01]  /*15440*/  FFMA.FTZ R97, R97, R8.reuse, -R46.reuse ;  /* 0x0000000861617223 */ /* 0x180fe2000001082e */
[-CC-:B------:R-:W-:Y:S01]  /*15450*/  FFMA.FTZ R29, R29, R8.reuse, -R46.reuse ;  /* 0x000000081d1d7223 */ /* 0x180fe2000001082e */
[-C--:B------:R-:W-:Y:S01]  /*15460*/  FFMA.FTZ R99, R99, R8.reuse, -R46 ;  /* 0x0000000863637223 */ /* 0x080fe2000001082e */
[----:B------:R-:W2:Y:S01]  /*15470*/  MUFU.EX2 R25, R25 ;  /* 0x0000001900197308 */ /* 0x000ea20000000800 */
[----:B0-----:R-:W-:Y:S01]  /*15480*/  FADD.FTZ R5, R39, R48 ;  /* 0x0000003027057221 */ /* 0x001fe20000010000 */
[----:B------:R-:W-:Y:S01]  /*15490*/  FADD.FTZ R48, R6, R47 ;  /* 0x0000002f06307221 */ /* 0x000fe20000010000 */
[-CC-:B------:R-:W-:Y:S01]  /*154a0*/  FFMA.FTZ R101, R101, R8.reuse, -R46.reuse ;  /* 0x0000000865657223 */ /* 0x180fe2000001082e */
[----:B------:R-:W-:Y:S01]  /*154b0*/  FFMA.FTZ R31, R31, R8, -R46 ;  /* 0x000000081f1f7223 */ /* 0x000fe2000001082e */
[----:B------:R-:W-:Y:S01]  /*154c0*/  F2FP.BF16.F32.PACK_AB R177, R20, R177 ;  /* 0x000000b114b1723e */ /* 0x000fe200000010ff */
[----:B------:R-:W-:Y:S01]  /*154d0*/  FADD.FTZ R47, R175, R48 ;  /* 0x00000030af2f7221 */ /* 0x000fe20000010000 */
[----:B------:R-:W-:Y:S01]  /*154e0*/  F2FP.BF16.F32.PACK_AB R173, R6, R173 ;  /* 0x000000ad06ad723e */ /* 0x000fe200000010ff */
[----:B------:R-:W0:Y:S01]  /*154f0*/  MUFU.EX2 R178, R178 ;  /* 0x000000b200b27308 */ /* 0x000e220000000800 */
[----:B-1----:R-:W-:Y:S01]  /*15500*/  FADD.FTZ R0, R176, R5 ;  /* 0x00000005b0007221 */ /* 0x002fe20000010000 */
[C---:B------:R-:W-:Y:S01]  /*15510*/  FADD.FTZ R48, R12.reuse, R47 ;  /* 0x0000002f0c307221 */ /* 0x040fe20000010000 */
[----:B------:R-:W-:Y:S01]  /*15520*/  SHF.R.S32.HI R53, RZ, 0x1f, R50 ;  /* 0x0000001fff357819 */ /* 0x000fe20000011432 */
[----:B------:R-:W-:Y:S01]  /*15530*/  IMAD.MOV.U32 R87, RZ, RZ, 0x3f800000 ;  /* 0x3f800000ff577424 */ /* 0x000fe200078e00ff */
[----:B------:R-:W-:Y:S01]  /*15540*/  F2FP.BF16.F32.PACK_AB R175, R12, R175 ;  /* 0x000000af0caf723e */ /* 0x000fe200000010ff */
[----:B------:R-:W-:Y:S01]  /*15550*/  VIADD R12, R88, 0xfffffffe ;  /* 0xfffffffe580c7836 */ /* 0x000fe20000000000 */
[----:B------:R-:W-:Y:S01]  /*15560*/  F2FP.BF16.F32.PACK_AB R183, R28, R183 ;  /* 0x000000b71cb7723e */ /* 0x000fe200000010ff */
[----:B------:R-:W1:Y:S01]  /*15570*/  MUFU.EX2 R169, R169 ;  /* 0x000000a900a97308 */ /* 0x000e620000000800 */
[----:B--2---:R-:W-:Y:S01]  /*15580*/  FADD.FTZ R5, R25, R0 ;  /* 0x0000000019057221 */ /* 0x004fe20000010000 */
[----:B------:R-:W-:-:S02]  /*15590*/  F2FP.BF16.F32.PACK_AB R179, R10, R179 ;  /* 0x000000b30ab3723e */ /* 0x000fc400000010ff */
[----:B------:R-:W-:Y:S02]  /*155a0*/  CS2R R94, SRZ ;  /* 0x00000000005e7805 */ /* 0x000fe4000001ff00 */
[----:B------:R-:W-:Y:S02]  /*155b0*/  F2FP.BF16.F32.PACK_AB R180, R33, R180 ;  /* 0x000000b421b4723e */ /* 0x000fe400000010ff */
[----:B------:R-:W-:Y:S02]  /*155c0*/  CS2R R92, SRZ ;  /* 0x00000000005c7805 */ /* 0x000fe4000001ff00 */
[----:B------:R-:W-:Y:S02]  /*155d0*/  F2FP.BF16.F32.PACK_AB R182, R39, R182 ;  /* 0x000000b627b6723e */ /* 0x000fe400000010ff */
[----:B------:R-:W-:Y:S01]  /*155e0*/  CS2R R90, SRZ ;  /* 0x00000000005a7805 */ /* 0x000fe2000001ff00 */
[----:B------:R-:W2:Y:S01]  /*155f0*/  MUFU.EX2 R21, R21 ;  /* 0x0000001500157308 */ /* 0x000ea20000000800 */
[----:B0-----:R-:W-:Y:S01]  /*15600*/  FADD.FTZ R0, R178, R5 ;  /* 0x00000005b2007221 */ /* 0x001fe20000010000 */
[----:B------:R-:W-:-:S02]  /*15610*/  F2FP.BF16.F32.PACK_AB R176, R25, R176 ;  /* 0x000000b019b0723e */ /* 0x000fc400000010ff */
[----:B------:R-:W-:-:S04]  /*15620*/  CS2R R88, SRZ ;  /* 0x0000000000587805 */ /* 0x000fc8000001ff00 */
        /* <DEDUP_REMOVED lines=27> */
[----:B------:R-:W-:Y:S01]  /*157e0*/  FFMA.FTZ R47, R27, R8, -R46 ;  /* 0x000000081b2f7223 */ /* 0x000fe2000001082e */
[----:B------:R-:W-:-:S05]  /*157f0*/  F2FP.BF16.F32.PACK_AB R165, R32, R165 ;  /* 0x000000a520a5723e */ /* 0x000fca00000010ff */
        /* <DEDUP_REMOVED lines=11> */
[----:B-1----:R-:W-:Y:S01]  /*158b0*/  FADD.FTZ R0, R170, R5 ;  /* 0x00000005aa007221 */ /* 0x002fe20000010000 */
[----:B------:R-:W-:-:S06]  /*158c0*/  LEA.HI R5, R53, R50, RZ, 0x7 ;  /* 0x0000003235057211 */ /* 0x000fcc00078f38ff */
        /* <DEDUP_REMOVED lines=21> */
[----:B-1----:R-:W-:Y:S01]  /*15a20*/  FADD.FTZ R49, R157, R20 ;  /* 0x000000149d317221 */ /* 0x002fe20000010000 */
[----:B------:R-:W-:-:S06]  /*15a30*/  IMAD.MOV.U32 R20, RZ, RZ, 0x3f800000 ;  /* 0x3f800000ff147424 */ /* 0x000fcc00078e00ff */
[----:B------:R-:W-:Y:S01]  /*15a40*/  MUFU.EX2 R160, R160 ;  /* 0x000000a000a07308 */ /* 0x000fe20000000800 */
[----:B--2---:R-:W-:-:S07]  /*15a50*/  F2FP.BF16.F32.PACK_AB R166, R43, R166 ;  /* 0x000000a62ba6723e */ /* 0x004fce00000010ff */
[----:B------:R-:W1:Y:S01]  /*15a60*/  MUFU.EX2 R159, R159 ;  /* 0x0000009f009f7308 */ /* 0x000e620000000800 */
[C---:B0-----:R-:W-:Y:S01]  /*15a70*/  FADD.FTZ R6, R40.reuse, R49 ;  /* 0x0000003128067221 */ /* 0x041fe20000010000 */
[----:B------:R-:W-:-:S06]  /*15a80*/  F2FP.BF16.F32.PACK_AB R157, R40, R157 ;  /* 0x0000009d289d723e */ /* 0x000fcc00000010ff */
[----:B------:R-:W-:Y:S08]  /*15a90*/  MUFU.EX2 R45, R45 ;  /* 0x0000002d002d7308 */ /* 0x000ff00000000800 */
[----:B------:R-:W0:Y:S01]  /*15aa0*/  MUFU.EX2 R42, R42 ;  /* 0x0000002a002a7308 */ /* 0x000e220000000800 */
[----:B-1----:R-:W-:-:S07]  /*15ab0*/  FADD.FTZ R49, R159, R6 ;  /* 0x000000069f317221 */ /* 0x002fce0000010000 */
[----:B------:R-:W1:Y:S08]  /*15ac0*/  MUFU.EX2 R162, R162 ;  /* 0x000000a200a27308 */ /* 0x000e700000000800 */
[----:B------:R-:W2:Y:S01]  /*15ad0*/  MUFU.EX2 R153, R153 ;  /* 0x0000009900997308 */ /* 0x000ea20000000800 */
[C---:B0-----:R-:W-:Y:S01]  /*15ae0*/  FADD.FTZ R6, R42.reuse, R49 ;  /* 0x000000312a067221 */ /* 0x041fe20000010000 */
[----:B------:R-:W-:-:S06]  /*15af0*/  F2FP.BF16.F32.PACK_AB R159, R42, R159 ;  /* 0x0000009f2a9f723e */ /* 0x000fcc00000010ff */
[----:B------:R-:W0:Y:S08]  /*15b00*/  MUFU.EX2 R35, R35 ;  /* 0x0000002300237308 */ /* 0x000e300000000800 */
[----:B------:R3:W-:Y:S08]  /*15b10*/  MUFU.EX2 R27, R37 ;  /* 0x00000025001b7308 */ /* 0x0007f00000000800 */
[----:B------:R-:W4:Y:S01]  /*15b20*/  MUFU.EX2 R44, R67 ;  /* 0x00000043002c7308 */ /* 0x000f220000000800 */
[----:B---3--:R-:W-:-:S04]  /*15b30*/  FADD.FTZ R37, R43, R0 ;  /* 0x000000002b257221 */ /* 0x008fc80000010000 */
[----:B------:R-:W-:Y:S01]  /*15b40*/  FADD.FTZ R0, R160, R37 ;  /* 0x00000025a0007221 */ /* 0x000fe20000010000 */
[C---:B------:R-:W-:Y:S02]  /*15b50*/  F2FP.BF16.F32.PACK_AB R160, R45.reuse, R160 ;  /* 0x000000a02da0723e */ /* 0x040fe400000010ff */
[----:B------:R-:W3:Y:S01]  /*15b60*/  MUFU.EX2 R156, R156 ;  /* 0x0000009c009c7308 */ /* 0x000ee20000000800 */
[----:B------:R-:W-:-:S04]  /*15b70*/  FADD.FTZ R37, R45, R0 ;  /* 0x000000002d257221 */ /* 0x000fc80000010000 */
[----:B-1----:R-:W-:Y:S01]  /*15b80*/  FADD.FTZ R0, R162, R37 ;  /* 0x00000025a2007221 */ /* 0x002fe20000010000 */
[----:B--2---:R-:W-:Y:S01]  /*15b90*/  FADD.FTZ R37, R153, R6 ;  /* 0x0000000699257221 */ /* 0x004fe20000010000 */
[----:B0-----:R-:W-:Y:S01]  /*15ba0*/  F2FP.BF16.F32.PACK_AB R162, R35, R162 ;  /* 0x000000a223a2723e */ /* 0x001fe200000010ff */
[----:B------:R-:W0:Y:S01]  /*15bb0*/  MUFU.EX2 R155, R155 ;  /* 0x0000009b009b7308 */ /* 0x000e220000000800 */
[C---:B----4-:R-:W-:Y:S01]  /*15bc0*/  F2FP.BF16.F32.PACK_AB R153, R44.reuse, R153 ;  /* 0x000000992c99723e */ /* 0x050fe200000010ff */
[----:B------:R-:W-:-:S06]  /*15bd0*/  FADD.FTZ R6, R44, R37 ;  /* 0x000000252c067221 */ /* 0x000fcc0000010000 */
[----:B------:R-:W1:Y:S08]  /*15be0*/  MUFU.EX2 R26, R26 ;  /* 0x0000001a001a7308 */ /* 0x000e700000000800 */
[----:B------:R-:W2:Y:S08]  /*15bf0*/  MUFU.EX2 R97, R97 ;  /* 0x0000006100617308 */ /* 0x000eb00000000800 */
[----:B------:R4:W2:Y:S08]  /*15c00*/  MUFU.EX2 R158, R29 ;  /* 0x0000001d009e7308 */ /* 0x0008b00000000800 */
[----:B------:R-:W2:Y:S01]  /*15c10*/  MUFU.EX2 R99, R99 ;  /* 0x0000006300637308 */ /* 0x000ea20000000800 */
[----:B----4-:R-:W-:-:S04]  /*15c20*/  FADD.FTZ R29, R35, R0 ;  /* 0x00000000231d7221 */ /* 0x010fc80000010000 */
[----:B---3--:R-:W-:Y:S01]  /*15c30*/  FADD.FTZ R0, R156, R29 ;  /* 0x0000001d9c007221 */ /* 0x008fe20000010000 */
[----:B0-----:R-:W-:Y:S01]  /*15c40*/  FADD.FTZ R29, R155, R6 ;  /* 0x000000069b1d7221 */ /* 0x001fe20000010000 */
[C---:B-1----:R-:W-:Y:S01]  /*15c50*/  F2FP.BF16.F32.PACK_AB R155, R26.reuse, R155 ;  /* 0x0000009b1a9b723e */ /* 0x042fe200000010ff */
[----:B------:R-:W0:Y:S01]  /*15c60*/  MUFU.EX2 R152, R47 ;  /* 0x0000002f00987308 */ /* 0x000e220000000800 */
[C---:B------:R-:W-:Y:S01]  /*15c70*/  FADD.FTZ R6, R27.reuse, R0 ;  /* 0x000000001b067221 */ /* 0x040fe20000010000 */
[----:B------:R-:W-:Y:S01]  /*15c80*/  FADD.FTZ R0, R26, R29 ;  /* 0x0000001d1a007221 */ /* 0x000fe20000010000 */
[----:B------:R-:W-:Y:S02]  /*15c90*/  F2FP.BF16.F32.PACK_AB R156, R27, R156 ;  /* 0x0000009c1b9c723e */ /* 0x000fe400000010ff */
[----:B--2---:R-:W-:-:S03]  /*15ca0*/  FADD.FTZ R29, R97, R6 ;  /* 0x00000006611d7221 */ /* 0x004fc60000010000 */
[----:B------:R-:W1:Y:S01]  /*15cb0*/  MUFU.EX2 R101, R101 ;  /* 0x0000006500657308 */ /* 0x000e620000000800 */
[C---:B------:R-:W-:Y:S01]  /*15cc0*/  FADD.FTZ R6, R158.reuse, R29 ;  /* 0x0000001d9e067221 */ /* 0x040fe20000010000 */
[----:B------:R-:W-:Y:S02]  /*15cd0*/  F2FP.BF16.F32.PACK_AB R158, R158, R97 ;  /* 0x000000619e9e723e */ /* 0x000fe400000010ff */
[----:B------:R-:W-:Y:S01]  /*15ce0*/  CS2R R96, SRZ ;  /* 0x0000000000607805 */ /* 0x000fe2000001ff00 */
[----:B------:R-:W-:-:S03]  /*15cf0*/  FADD.FTZ R13, R99, R6 ;  /* 0x00000006630d7221 */ /* 0x000fc60000010000 */
[----:B------:R-:W2:Y:S01]  /*15d00*/  MUFU.EX2 R154, R31 ;  /* 0x0000001f009a7308 */ /* 0x000ea20000000800 */
[C---:B0-----:R-:W-:Y:S01]  /*15d10*/  FADD.FTZ R6, R152.reuse, R13 ;  /* 0x0000000d98067221 */ /* 0x041fe20000010000 */
[----:B------:R-:W-:Y:S02]  /*15d20*/  F2FP.BF16.F32.PACK_AB R152, R152, R99 ;  /* 0x000000639898723e */ /* 0x000fe400000010ff */
[----:B------:R-:W-:Y:S01]  /*15d30*/  CS2R R98, SRZ ;  /* 0x0000000000627805 */ /* 0x000fe2000001ff00 */
[----:B-1----:R-:W-:Y:S01]  /*15d40*/  FADD.FTZ R3, R101, R6 ;  /* 0x0000000665037221 */ /* 0x002fe20000010000 */
[----:B------:R-:W-:-:S04]  /*15d50*/  SHF.R.S32.HI R6, RZ, 0x7, R5 ;  /* 0x00000007ff067819 */ /* 0x000fc80000011405 */
[----:B------:R-:W-:Y:S01]  /*15d60*/  VIMNMX R5, R199, R6, !PT ;  /* 0x00000006c7057248 */ /* 0x000fe20007fe0100 */
[----:B--2---:R-:W-:-:S03]  /*15d70*/  FADD.FTZ R3, R154, R3 ;  /* 0x000000039a037221 */ /* 0x004fc60000010000 */
[----:B------:R-:W-:Y:S02]  /*15d80*/  ISETP.GE.AND P3, PT, R12, R5, PT ;  /* 0x000000050c00720c */ /* 0x000fe40003f66270 */
[----:B------:R-:W-:Y:S02]  /*15d90*/  F2FP.BF16.F32.PACK_AB R154, R154, R101 ;  /* 0x000000659a9a723e */ /* 0x000fe400000010ff */
[----:B------:R-:W-:-:S09]  /*15da0*/  CS2R R100, SRZ ;  /* 0x0000000000647805 */ /* 0x000fd2000001ff00 */
[----:B------:R-:W-:Y:S05]  /*15db0*/  @!P3 BRA `(.L_x_2662) ;  /* 0x000000340080b947 */ /* 0x000fea0003800000 */
[----:B------:R-:W-:Y:S01]  /*15dc0*/  BSSY B1, `(.L_x_2662) ;  /* 0x000035f000017945 */ /* 0x000fe20003800000 */
[----:B------:R-:W-:Y:S02]  /*15dd0*/  IMAD.MOV.U32 R10, RZ, RZ, R9 ;  /* 0x000000ffff0a7224 */ /* 0x000fe400078e0009 */
[----:B------:R-:W-:Y:S02]  /*15de0*/  IMAD.MOV.U32 R11, RZ, RZ, R7 ;  /* 0x000000ffff0b7224 */ /* 0x000fe400078e0007 */
[----:B------:R-:W-:Y:S02]  /*15df0*/  IMAD.MOV.U32 R14, RZ, RZ, R187 ;  /* 0x000000ffff0e7224 */ /* 0x000fe400078e00bb */
[----:B------:R-:W-:Y:S02]  /*15e00*/  IMAD.MOV.U32 R6, RZ, RZ, R184 ;  /* 0x000000ffff067224 */ /* 0x000fe400078e00b8 */
[----:B------:R-:W-:Y:S02]  /*15e10*/  IMAD.MOV.U32 R87, RZ, RZ, 0x3f800000 ;  /* 0x3f800000ff577424 */ /* 0x000fe400078e00ff */
[----:B------:R-:W-:-:S07]  /*15e20*/  IMAD.MOV.U32 R151, RZ, RZ, RZ ;  /* 0x000000ffff977224 */ /* 0x000fce00078e00ff */
.L_x_2673:
[----:B------:R-:W-:-:S05]  /*15e30*/  VIADD R7, R6, 0x1 ;  /* 0x0000000106077836 */ /* 0x000fca0000000000 */
[----:B------:R-:W-:-:S04]  /*15e40*/  ISETP.NE.AND P3, PT, R7, 0x2, PT ;  /* 0x000000020700780c */ /* 0x000fc80003f65270 */
[----:B------:R-:W-:Y:S02]  /*15e50*/  SEL R187, RZ, 0x1, P3 ;  /* 0x00000001ffbb7807 */ /* 0x000fe40001800000 */
[----:B------:R-:W-:Y:S02]  /*15e60*/  SEL R184, R7, RZ, P3 ;  /* 0x000000ff07b87207 */ /* 0x000fe40001800000 */
[----:B------:R-:W-:Y:S01]  /*15e70*/  LOP3.LUT R187, R14, R187, RZ, 0x3c, !PT ;  /* 0x000000bb0ebb7212 */ /* 0x000fe200078e3cff */
[----:B------:R-:W-:Y:S06]  /*15e80*/  @!P0 BRA `(.L_x_2663) ;  /* 0x0000000000048947 */ /* 0x000fec0003800000 */
[----:B------:R-:W-:Y:S01]  /*15e90*/  BPT.TRAP 0x1 ;  /* 0x000000040000795c */ /* 0x000fe20000300000 */
.L_x_2663:
[----:B------:R-:W-:Y:S01]  /*15ea0*/  IMAD R13, R184, 0x8, R2 ;  /* 0x00000008b80d7824 */ /* 0x000fe200078e0202 */
[----:B------:R-:W-:-:S04]  /*15eb0*/  SHF.L.U32 R8, R187, 0x1f, RZ ;  /* 0x0000001fbb087819 */ /* 0x000fc800000006ff */
[----:B------:R0:W1:Y:S01]  /*15ec0*/  SYNCS.PHASECHK.TRANS64.TRYWAIT P3, [R13+URZ+0x34830], R8 ;  /* 0x034830080d0075a7 */ /* 0x000062000806017f */
[----:B------:R-:W-:Y:S05]  /*15ed0*/  @!P0 BRA `(.L_x_2664) ;  /* 0x0000000000048947 */ /* 0x000fea0003800000 */
[----:B------:R-:W-:Y:S01]  /*15ee0*/  BPT.TRAP 0x1 ;  /* 0x000000040000795c */ /* 0x000fe20000300000 */
.L_x_2664:
[----:B------:R-:W-:Y:S01]  /*15ef0*/  IMAD R21, R184, 0xc00, R4 ;  /* 0x00000c00b8157824 */ /* 0x000fe200078e0204 */
[----:B------:R-:W-:Y:S03]  /*15f00*/  BSSY B2, `(.L_x_2665) ;  /* 0x0000006000027945 */ /* 0x000fe60003800000 */
[C---:B------:R-:W-:Y:S02]  /*15f10*/  VIADD R24, R21.reuse, 0x2 ;  /* 0x0000000215187836 */ /* 0x040fe40000000000 */
[----:B------:R-:W-:Y:S01]  /*15f20*/  VIADD R7, R21, 0x4 ;  /* 0x0000000415077836 */ /* 0x000fe20000000000 */
[----:B-1----:R-:W-:Y:S06]  /*15f30*/  @P3 BRA `(.L_x_2666) ;  /* 0x0000000000083947 */ /* 0x002fec0003800000 */
[----:B------:R-:W1:Y:S02]  /*15f40*/  SYNCS.PHASECHK.TRANS64.TRYWAIT P3, [R13+URZ+0x34830], R8 ;  /* 0x034830080d0075a7 */ /* 0x000e64000806017f */
[----:B-1----:R-:W-:Y:S05]  /*15f50*/  @!P3 BRA `(.L_x_2667) ;  /* 0x0000013000b4b947 */ /* 0x002fea0003800000 */
.L_x_2666:
[----:B------:R-:W-:Y:S05]  /*15f60*/  BSYNC B2 ;  /* 0x0000000000027941 */ /* 0x000fea0003800000 */
.L_x_2665:
[----:B------:R-:W-:Y:S01]  /*15f70*/  R2UR UR50, R24 ;  /* 0x00000000183272ca */ /* 0x000fe200000e0000 */
[C---:B------:R-:W-:Y:S01]  /*15f80*/  VIADD R24, R21.reuse, 0x6 ;  /* 0x0000000615187836 */ /* 0x040fe20000000000 */
[----:B------:R2:W-:Y:S01]  /*15f90*/  STL.64 [R1+0xa8], R12 ;  /* 0x0000a80c01007387 */ /* 0x0005e20000100a00 */
[----:B01----:R-:W-:Y:S02]  /*15fa0*/  IMAD.MOV.U32 R8, RZ, RZ, R21 ;  /* 0x000000ffff087224 */ /* 0x003fe400078e0015 */
[----:B------:R-:W-:Y:S01]  /*15fb0*/  IMAD.MOV.U32 R9, RZ, RZ, 0x40000040 ;  /* 0x40000040ff097424 */ /* 0x000fe200078e00ff */
[----:B------:R-:W-:Y:S01]  /*15fc0*/  R2UR UR34, R24 ;  /* 0x00000000182272ca */ /* 0x000fe200000e0000 */
[C---:B------:R-:W-:Y:S02]  /*15fd0*/  VIADD R26, R21.reuse, 0x400 ;  /* 0x00000400151a7836 */ /* 0x040fe40000000000 */
[----:B------:R-:W-:Y:S01]  /*15fe0*/  VIADD R24, R21, 0x404 ;  /* 0x0000040415187836 */ /* 0x000fe20000000000 */
[----:B------:R-:W-:Y:S01]  /*15ff0*/  R2UR UR54, R8 ;  /* 0x00000000083672ca */ /* 0x000fe200000e0000 */
[----:B------:R-:W-:Y:S01]  /*16000*/  IMAD.MOV.U32 R25, RZ, RZ, 0x40000040 ;  /* 0x40000040ff197424 */ /* 0x000fe200078e00ff */
[----:B------:R-:W-:Y:S01]  /*16010*/  R2UR UR55, R9 ;  /* 0x00000000093772ca */ /* 0x000fe200000e0000 */
[----:B------:R-:W-:Y:S01]  /*16020*/  IMAD.MOV.U32 R27, RZ, RZ, 0x40000040 ;  /* 0x40000040ff1b7424 */ /* 0x000fe200078e00ff */
[----:B------:R-:W-:Y:S01]  /*16030*/  R2UR UR30, R26 ;  /* 0x000000001a1e72ca */ /* 0x000fe200000e0000 */
[C---:B------:R-:W-:Y:S01]  /*16040*/  VIADD R26, R21.reuse, 0x406 ;  /* 0x00000406151a7836 */ /* 0x040fe20000000000 */
        /* <DEDUP_REMOVED lines=42> */
[----:B--2---:R-:W2:Y:S01]  /*162f0*/  LDL.64 R12, [R1+0x30] ;  /* 0x00003000010c7983 */ /* 0x004ea20000100a00 */
[----:B------:R-:W-:Y:S01]  /*16300*/  WARPGROUP.ARRIVE ;  /* 0x00000000000079c5 */ /* 0x000fe20000000000 */
[----:B------:R-:W-:-:S02]  /*16310*/  IMAD.MOV.U32 R8, RZ, RZ, R7 ;  /* 0x000000ffff087224 */ /* 0x000fc400078e0007 */
[----:B------:R0:W-:Y:S03]  /*16320*/  STL.64 [R1+0xa0], R10 ;  /* 0x0000a00a01007387 */ /* 0x0001e60000100a00 */
[----:B------:R-:W-:Y:S01]  /*16330*/  HGMMA.64x128x16.F32.BF16 R24, gdesc[UR52], RZ, !UPT, gsb0 ;  /* 0x01e00000341879f0 */ /* 0x000fe2000c0018ff */
[----:B------:R-:W-:Y:S01]  /*16340*/  R2UR UR46, R8 ;  /* 0x00000000082e72ca */ /* 0x000fe200000e0000 */
[----:B------:R-:W-:-:S05]  /*16350*/  VIADD R8, R21, 0x402 ;  /* 0x0000040215087836 */ /* 0x000fca0000000000 */
[----:B------:R-:W-:Y:S01]  /*16360*/  R2UR UR26, R8 ;  /* 0x00000000081a72ca */ /* 0x000fe200000e0000 */
[C---:B------:R-:W-:Y:S01]  /*16370*/  VIADD R8, R21.reuse, 0x800 ;  /* 0x0000080015087836 */ /* 0x040fe20000000000 */
[----:B0-----:R-:W3:Y:S04]  /*16380*/  LDL.64 R10, [R1+0x28] ;  /* 0x00002800010a7983 */ /* 0x001ee80000100a00 */
[----:B------:R-:W-:Y:S01]  /*16390*/  R2UR UR14, R8 ;  /* 0x00000000080e72ca */ /* 0x000fe200000e0000 */
[----:B------:R-:W-:Y:S01]  /*163a0*/  VIADD R8, R21, 0x804 ;  /* 0x0000080415087836 */ /* 0x000fe20000000000 */
[----:B------:R0:W-:Y:S01]  /*163b0*/  STL.64 [R1+0x98], R4 ;  /* 0x0000980401007387 */ /* 0x0001e20000100a00 */
[C---:B------:R-:W-:Y:S02]  /*163c0*/  R2UR UR47, R9.reuse ;  /* 0x00000000092f72ca */ /* 0x040fe400000e0000 */
[----:B------:R-:W-:-:S02]  /*163d0*/  R2UR UR27, R9 ;  /* 0x00000000091b72ca */ /* 0x000fc400000e0000 */
[C---:B------:R-:W-:Y:S02]  /*163e0*/  R2UR UR15, R9.reuse ;  /* 0x00000000090f72ca */ /* 0x040fe400000e0000 */
[----:B------:R-:W-:Y:S02]  /*163f0*/  R2UR UR6, R8 ;  /* 0x00000000080672ca */ /* 0x000fe400000e0000 */
[----:B------:R-:W-:Y:S01]  /*16400*/  R2UR UR7, R9 ;  /* 0x00000000090772ca */ /* 0x000fe200000e0000 */
[----:B0-----:R-:W4:Y:S04]  /*16410*/  LDL.64 R4, [R1+0x20] ;  /* 0x0000200001047983 */ /* 0x001f280000100a00 */
[----:B------:R0:W-:Y:S04]  /*16420*/  STL.64 [R1+0x90], R2 ;  /* 0x0000900201007387 */ /* 0x0001e80000100a00 */
[----:B------:R-:W2:Y:S04]  /*16430*/  LDL.64 R8, [R1+0x38] ;  /* 0x0000380001087983 */ /* 0x000ea80000100a00 */
[----:B0-----:R-:W4:Y:S01]  /*16440*/  LDL.64 R2, [R1+0x18] ;  /* 0x0000180001027983 */ /* 0x001f220000100a00 */
        /* <DEDUP_REMOVED lines=33> */
[----:B------:R-:W-:Y:S01]  /*16660*/  IMAD.MOV.U32 R21, RZ, RZ, 0x40000040 ;  /* 0x40000040ff157424 */ /* 0x000fe200078e00ff */
[----:B------:R-:W-:Y:S02]  /*16670*/  WARPGROUP.DEPBAR.LE gsb0, 0x0 ;  /* 0x00008000000079c5 */ /* 0x000fe40000010000 */
[----:B------:R-:W-:-:S06]  /*16680*/  WARPGROUP.ARRIVE ;  /* 0x00000000000079c5 */ /* 0x000fcc0000000000 */
[----:B------:R-:W-:Y:S03]  /*16690*/  HGMMA.64x128x16.F32.BF16 R24, gdesc[UR48], R24, gsb0 ;  /* 0x01e00000301879f0 */ /* 0x000fe60008001818 */
[----:B------:R-:W-:Y:S02]  /*166a0*/  WARPGROUP.DEPBAR.LE gsb0, 0x0 ;  /* 0x00008000000079c5 */ /* 0x000fe40000010000 */
[----:B------:R-:W-:-:S07]  /*166b0*/  WARPGROUP.ARRIVE ;  /* 0x00000000000079c5 */ /* 0x000fce0000000000 */
[----:B------:R-:W-:Y:S01]  /*166c0*/  HGMMA.64x128x16.F32.BF16 R24, gdesc[UR44], R24, gsb0 ;  /* 0x01e000002c1879f0 */ /* 0x000fe20008001818 */
[----:B--2---:R-:W-:Y:S02]  /*166d0*/  R2UR UR32, R8 ;  /* 0x00000000082072ca */ /* 0x004fe400000e0000 */
[----:B------:R-:W-:Y:S02]  /*166e0*/  R2UR UR33, R9 ;  /* 0x00000000092172ca */ /* 0x000fe400000e0000 */
[----:B------:R-:W-:Y:S01]  /*166f0*/  R2UR UR28, R12 ;  /* 0x000000000c1c72ca */ /* 0x000fe200000e0000 */
[----:B------:R-:W2:Y:S01]  /*16700*/  LDL.64 R8, [R1] ;  /* 0x0000000001087983 */ /* 0x000ea20000100a00 */
[----:B------:R-:W-:Y:S02]  /*16710*/  WARPGROUP.DEPBAR.LE gsb0, 0x0 ;  /* 0x00008000000079c5 */ /* 0x000fe40000010000 */
[----:B------:R-:W-:-:S07]  /*16720*/  WARPGROUP.ARRIVE ;  /* 0x00000000000079c5 */ /* 0x000fce0000000000 */
[----:B------:R-:W-:Y:S01]  /*16730*/  HGMMA.64x128x16.F32.BF16 R24, gdesc[UR32], R24, gsb0 ;  /* 0x01e00000201879f0 */ /* 0x000fe20008001818 */
[----:B------:R-:W-:Y:S02]  /*16740*/  R2UR UR29, R13 ;  /* 0x000000000d1d72ca */ /* 0x000fe400000e0000 */
[----:B---3--:R-:W-:Y:S02]  /*16750*/  R2UR UR24, R10 ;  /* 0x000000000a1872ca */ /* 0x008fe400000e0000 */
[----:B------:R-:W-:Y:S01]  /*16760*/  R2UR UR25, R11 ;  /* 0x000000000b1972ca */ /* 0x000fe200000e0000 */
[----:B------:R-:W-:Y:S02]  /*16770*/  WARPGROUP.DEPBAR.LE gsb0, 0x0 ;  /* 0x00008000000079c5 */ /* 0x000fe40000010000 */
[----:B------:R-:W-:-:S06]  /*16780*/  WARPGROUP.ARRIVE ;  /* 0x00000000000079c5 */ /* 0x000fcc0000000000 */
[----:B------:R-:W-:Y:S01]  /*16790*/  HGMMA.64x128x16.F32.BF16 R24, gdesc[UR28], R24, gsb0 ;  /* 0x01e000001c1879f0 */ /* 0x000fe20008001818 */
[----:B------:R-:W-:Y:S02]  /*167a0*/  R2UR UR38, R20 ;  /* 0x00000000142672ca */ /* 0x000fe400000e0000 */
[----:B------:R-:W-:Y:S02]  /*167b0*/  R2UR UR39, R21 ;  /* 0x00000000152772ca */ /* 0x000fe400000e0000 */
[----:B------:R-:W3:Y:S01]  /*167c0*/  LDL.64 R20, [R1+0x8] ;  /* 0x0000080001147983 */ /* 0x000ee20000100a00 */
[----:B----4-:R-:W-:Y:S02]  /*167d0*/  R2UR UR20, R4 ;  /* 0x00000000041472ca */ /* 0x010fe400000e0000 */
[----:B------:R-:W-:Y:S01]  /*167e0*/  R2UR UR21, R5 ;  /* 0x00000000051572ca */ /* 0x000fe200000e0000 */
[----:B------:R0:W5:Y:S01]  /*167f0*/  LDL.LU.64 R12, [R1+0xa8] ;  /* 0x0000a800010c7983 */ /* 0x0001620000300a00 */
[----:B------:R-:W-:-:S02]  /*16800*/  R2UR UR16, R2 ;  /* 0x00000000021072ca */ /* 0x000fc400000e0000 */
[----:B------:R-:W-:Y:S01]  /*16810*/  R2UR UR17, R3 ;  /* 0x00000000031172ca */ /* 0x000fe200000e0000 */
[----:B------:R0:W5:Y:S04]  /*16820*/  LDL.LU.64 R10, [R1+0xa0] ;  /* 0x0000a000010a7983 */ /* 0x0001680000300a00 */
[----:B------:R0:W5:Y:S04]  /*16830*/  LDL.LU.64 R4, [R1+0x98] ;  /* 0x0000980001047983 */ /* 0x0001680000300a00 */
[----:B------:R0:W5:Y:S01]  /*16840*/  LDL.LU.64 R2, [R1+0x90] ;  /* 0x0000900001027983 */ /* 0x0001620000300a00 */
[----:B------:R-:W-:-:S02]  /*16850*/  WARPGROUP.DEPBAR.LE gsb0, 0x0 ;  /* 0x00008000000079c5 */ /* 0x000fc40000010000 */
[----:B------:R-:W-:-:S06]  /*16860*/  WARPGROUP.ARRIVE ;  /* 0x00000000000079c5 */ /* 0x000fcc0000000000 */
[----:B------:R-:W-:Y:S03]  /*16870*/  HGMMA.64x128x16.F32.BF16 R24, gdesc[UR24], R24, gsb0 ;  /* 0x01e00000181879f0 */ /* 0x000fe60008001818 */
[----:B------:R-:W-:Y:S02]  /*16880*/  WARPGROUP.DEPBAR.LE gsb0, 0x0 ;  /* 0x00008000000079c5 */ /* 0x000fe40000010000 */
[----:B------:R-:W-:-:S07]  /*16890*/  WARPGROUP.ARRIVE ;  /* 0x00000000000079c5 */ /* 0x000fce0000000000 */
[----:B------:R-:W-:Y:S01]  /*168a0*/  HGMMA.64x128x16.F32.BF16 R24, gdesc[UR20], R24, gsb0 ;  /* 0x01e00000141879f0 */ /* 0x000fe20008001818 */
[----:B---3--:R-:W-:Y:S02]  /*168b0*/  R2UR UR12, R20 ;  /* 0x00000000140c72ca */ /* 0x008fe400000e0000 */
        /* <DEDUP_REMOVED lines=8> */
[----:B------:R-:W-:Y:S01]  /*16940*/  HGMMA.64x128x16.F32.BF16 R24, gdesc[UR12], R24, gsb0 ;  /* 0x01e000000c1879f0 */ /* 0x000fe20008001818 */
[----:B------:R-:W-:Y:S01]  /*16950*/  UMOV UR4, UR56 ;  /* 0x0000003800047c82 */ /* 0x000fe20008000000 */
[----:B------:R-:W-:Y:S01]  /*16960*/  UMOV UR5, UR57 ;  /* 0x0000003900057c82 */ /* 0x000fe20008000000 */
        /* <DEDUP_REMOVED lines=12> */
.L_x_2668:
[----:B------:R-:W-:Y:S01]  /*16a30*/  SHF.L.U32 R7, R14, 0x1f, RZ ;  /* 0x0000001f0e077819 */ /* 0x000fe200000006ff */
[----:B-----5:R-:W-:-:S04]  /*16a40*/  IMAD R14, R6, 0x8, R2 ;  /* 0x00000008060e7824 */ /* 0x020fc800078e0202 */
[----:B------:R0:W1:Y:S01]  /*16a50*/  SYNCS.PHASECHK.TRANS64.TRYWAIT P3, [R14+URZ+0x34850], R7 ;  /* 0x034850070e0075a7 */ /* 0x000062000806017f */
[----:B------:R-:W-:Y:S05]  /*16a60*/  @!P0 BRA `(.L_x_2669) ;  /* 0x0000000000048947 */ /* 0x000fea0003800000 */
[----:B------:R-:W-:Y:S01]  /*16a70*/  BPT.TRAP 0x1 ;  /* 0x000000040000795c */ /* 0x000fe20000300000 */
.L_x_2669:
[----:B------:R-:W-:Y:S04]  /*16a80*/  BSSY B2, `(.L_x_2670) ;  /* 0x0000004000027945 */ /* 0x000fe80003800000 */
[----:B-1----:R-:W-:Y:S05]  /*16a90*/  @P3 BRA `(.L_x_2671) ;  /* 0x0000000000083947 */ /* 0x002fea0003800000 */
[----:B------:R-:W1:Y:S02]  /*16aa0*/  SYNCS.PHASECHK.TRANS64.TRYWAIT P3, [R14+URZ+0x34850], R7 ;  /* 0x034850070e0075a7 */ /* 0x000e64000806017f */
[----:B-1----:R-:W-:Y:S05]  /*16ab0*/  @!P3 BRA `(.L_x_2672) ;  /* 0x0000012400f0b947 */ /* 0x002fea0003800000 */
.L_x_2671:
[----:B------:R-:W-:Y:S05]  /*16ac0*/  BSYNC B2 ;  /* 0x0000000000027941 */ /* 0x000fea0003800000 */
.L_x_2670:
        /* <DEDUP_REMOVED lines=10> */
[----:B------:R-:W-:Y:S01]  /*16b70*/  FMUL.FTZ R40, R48, UR59 ;  /* 0x0000003b30287c20 */ /* 0x000fe20008410000 */
[----:B------:R-:W-:Y:S01]  /*16b80*/  FMUL.FTZ R48, R56, UR59 ;  /* 0x0000003b38307c20 */ /* 0x000fe20008410000 */
[----:B------:R-:W-:Y:S01]  /*16b90*/  IMAD.IADD R56, R205, 0x1, R200 ;  /* 0x00000001cd387824 */ /* 0x000fe200078e02c8 */
[----:B------:R-:W-:Y:S01]  /*16ba0*/  LOP3.LUT R7, R7, 0x4000000, RZ, 0xfc, !PT ;  /* 0x0400000007077812 */ /* 0x000fe200078efcff */
[----:B------:R-:W-:Y:S01]  /*16bb0*/  FMUL.FTZ R20, R25, UR59 ;  /* 0x0000003b19147c20 */ /* 0x000fe20008410000 */
[----:B------:R-:W-:Y:S01]  /*16bc0*/  FMUL.FTZ R25, R28, UR59 ;  /* 0x0000003b1c197c20 */ /* 0x000fe20008410000 */
[----:B------:R-:W-:Y:S01]  /*16bd0*/  FMUL.FTZ R15, R26, UR59 ;  /* 0x0000003b1a0f7c20 */ /* 0x000fe20008410000 */
[----:B------:R-:W-:Y:S01]  /*16be0*/  FMUL.FTZ R26, R29, UR59 ;  /* 0x0000003b1d1a7c20 */ /* 0x000fe20008410000 */
[----:B------:R-:W-:-:S02]  /*16bf0*/  IMAD R6, R6, 0x800, R7 ;  /* 0x0000080006067824 */ /* 0x000fc400078e0207 */
[----:B------:R-:W-:Y:S01]  /*16c00*/  FMUL.FTZ R28, R32, UR59 ;  /* 0x0000003b201c7c20 */ /* 0x000fe20008410000 */
[----:B------:R-:W-:Y:S01]  /*16c10*/  IMAD.MOV.U32 R7, RZ, RZ, 0x40000040 ;  /* 0x40000040ff077424 */ /* 0x000fe200078e00ff */
[----:B------:R-:W-:Y:S01]  /*16c20*/  MUFU.TANH R20, R20 ;  /* 0x0000001400147308 */ /* 0x000fe20000002400 */
[C---:B------:R-:W-:Y:S01]  /*16c30*/  VIADD R8, R6.reuse, 0x80 ;  /* 0x0000008006087836 */ /* 0x040fe20000000000 */
        /* <DEDUP_REMOVED lines=15> */
[----:B------:R-:W-:Y:S01]  /*16d30*/  HGMMA.64x128x16.F32.BF16 R88, R180, gdesc[UR4].tnspB, R88, gsb0 ;  /* 0x41e00004b4587df0 */ /* 0x000fe20008001858 */
[----:B------:R-:W-:Y:S01]  /*16d40*/  R2UR UR6, R8 ;  /* 0x00000000080672ca */ /* 0x000fe200000e0000 */
[----:B------:R-:W-:Y:S01]  /*16d50*/  VIADD R8, R6, 0x100 ;  /* 0x0000010006087836 */ /* 0x000fe20000000000 */
[----:B------:R-:W-:Y:S01]  /*16d60*/  R2UR UR7, R9 ;  /* 0x00000000090772ca */ /* 0x000fe200000e0000 */
[----:B------:R-:W-:Y:S01]  /*16d70*/  IMAD.MOV.U32 R9, RZ, RZ, 0x40000040 ;  /* 0x40000040ff097424 */ /* 0x000fe200078e00ff */
        /* <DEDUP_REMOVED lines=17> */
[----:B------:R-:W-:Y:S01]  /*16e90*/  ULDC UR4, c[0x0][0x988] ;  /* 0x0002620000047ab9 */ /* 0x000fe20000000800 */
[----:B------:R-:W-:Y:S01]  /*16ea0*/  FMUL.FTZ R43, R43, UR59 ;  /* 0x0000003b2b2b7c20 */ /* 0x000fe20008410000 */
[----:B------:R-:W-:Y:S01]  /*16eb0*/  FMUL.FTZ R46, R46, UR59 ;  /* 0x0000003b2e2e7c20 */ /* 0x000fe20008410000 */
        /* <DEDUP_REMOVED lines=19> */
[----:B------:R-:W-:Y:S01]  /*16ff0*/  @!P1 VIADD R13, R13, 0x34840 ;  /* 0x000348400d0d9836 */ /* 0x000fe20000000000 */
[----:B------:R-:W5:Y:S01]  /*17000*/  MUFU.TANH R35, R35 ;  /* 0x0000002300237308 */ /* 0x000f620000002400 */
[----:B------:R-:W-:-:S03]  /*17010*/  @!P1 VIADD R14, R14, 0x34860 ;  /* 0x000348600e0e9836 */ /* 0x000fc60000000000 */
[----:B------:R-:W-:Y:S02]  /*17020*/  @!P1 PRMT R13, RZ, 0x654, R13 ;  /* 0x00000654ff0d9816 */ /* 0x000fe4000000000d */
[----:B------:R-:W-:Y:S02]  /*17030*/  @!P1 PRMT R14, RZ, 0x654, R14 ;  /* 0x00000654ff0e9816 */ /* 0x000fe4000000000e */
[----:B------:R-:W5:Y:S08]  /*17040*/  MUFU.TANH R36, R36 ;  /* 0x0000002400247308 */ /* 0x000f700000002400 */
        /* <DEDUP_REMOVED lines=10> */
[----:B------:R-:W5:Y:S01]  /*170f0*/  MUFU.TANH R53, R53 ;  /* 0x0000003500357308 */ /* 0x000f620000002400 */
[----:B------:R-:W-:-:S02]  /*17100*/  WARPGROUP.DEPBAR.LE gsb0, 0x0 ;  /* 0x00008000000079c5 */ /* 0x000fc40000010000 */
[----:B------:R-:W-:-:S05]  /*17110*/  WARPGROUP.ARRIVE ;  /* 0x00000000000079c5 */ /* 0x000fca0000000000 */
[----:B------:R-:W5:Y:S01]  /*17120*/  MUFU.TANH R57, R57 ;  /* 0x0000003900397308 */ /* 0x000f620000002400 */
[----:B------:R-:W-:Y:S01]  /*17130*/  HGMMA.64x128x16.F32.BF16 R88, R176, gdesc[UR4].tnspB, R88, gsb0 ;  /* 0x41e00004b0587df0 */ /* 0x000fe20008001858 */
[----:B------:R-:W-:Y:S01]  /*17140*/  R2UR UR6, R8 ;  /* 0x00000000080672ca */ /* 0x000fe200000e0000 */
[----:B------:R-:W-:Y:S01]  /*17150*/  VIADD R8, R6, 0x180 ;  /* 0x0000018006087836 */ /* 0x000fe20000000000 */
[----:B------:R-:W-:Y:S01]  /*17160*/  R2UR UR7, R9 ;  /* 0x00000000090772ca */ /* 0x000fe200000e0000 */
[----:B------:R-:W-:-:S03]  /*17170*/  IMAD.MOV.U32 R9, RZ, RZ, 0x40000040 ;  /* 0x40000040ff097424 */ /* 0x000fc600078e00ff */
        /* <DEDUP_REMOVED lines=43> */
[----:B------:R-:W-:Y:S02]  /*17430*/  R2UR UR7, R9 ;  /* 0x00000000090772ca */ /* 0x000fe400000e0000 */
[----:B------:R-:W0:Y:S01]  /*17440*/  @P2 LDC R9, c[0x0][0x44c] ;  /* 0x00011300ff092b82 */ /* 0x000e220000000800 */
[----:B------:R-:W-:-:S07]  /*17450*/  R2UR UR6, R8 ;  /* 0x00000000080672ca */ /* 0x000fce00000e0000 */
[----:B------:R-:W1:Y:S01]  /*17460*/  @P2 LDC R8, c[0x0][0x450] ;  /* 0x00011400ff082b82 */ /* 0x000e620000000800 */
[----:B0-----:R-:W-:-:S05]  /*17470*/  @P2 IMAD.HI.U32 R9, R56, R9, RZ ;  /* 0x0000000938092227 */ /* 0x001fca00078e00ff */
[----:B-1----:R-:W-:Y:S01]  /*17480*/  @P2 SHF.R.U32.HI R56, RZ, R8, R9 ;  /* 0x00000008ff382219 */ /* 0x002fe20000011609 */
[----:B------:R-:W-:Y:S02]  /*17490*/  IMAD.MOV.U32 R9, RZ, RZ, 0x40000040 ;  /* 0x40000040ff097424 */ /* 0x000fe400078e00ff */
[----:B------:R-:W-:Y:S02]  /*174a0*/  VIADD R8, R6, 0x280 ;  /* 0x0000028006087836 */ /* 0x000fe40000000000 */
[----:B------:R-:W0:Y:S01]  /*174b0*/  SHFL.IDX PT, R69, R56, RZ, 0x1c1f ;  /* 0x001c1fff38457589 */ /* 0x000e2200000e0000 */
[----:B------:R-:W-:Y:S02]  /*174c0*/  WARPGROUP.DEPBAR.LE gsb0, 0x0 ;  /* 0x00008000000079c5 */ /* 0x000fe40000010000 */
[----:B------:R-:W-:-:S06]  /*174d0*/  WARPGROUP.ARRIVE ;  /* 0x00000000000079c5 */ /* 0x000fcc0000000000 */
[----:B------:R-:W-:Y:S01]  /*174e0*/  HGMMA.64x128x16.F32.BF16 R88, R164, gdesc[UR4].tnspB, R88, gsb0 ;  /* 0x41e00004a4587df0 */ /* 0x000fe20008001858 */
[----:B------:R-:W-:Y:S01]  /*174f0*/  R2UR UR7, R9 ;  /* 0x00000000090772ca */ /* 0x000fe200000e0000 */
[----:B------:R-:W-:Y:S01]  /*17500*/  IMAD.MOV.U32 R9, RZ, RZ, -0x80 ;  /* 0xffffff80ff097424 */ /* 0x000fe200078e00ff */
[----:B------:R-:W-:Y:S01]  /*17510*/  R2UR UR6, R8 ;  /* 0x00000000080672ca */ /* 0x000fe200000e0000 */
[----:B------:R-:W-:Y:S01]  /*17520*/  FMUL.FTZ R8, R72, UR59 ;  /* 0x0000003b48087c20 */ /* 0x000fe20008410000 */
[----:B------:R-:W-:Y:S01]  /*17530*/  FMUL.FTZ R72, R77, UR59 ;  /* 0x0000003b4d487c20 */ /* 0x000fe20008410000 */
[----:B------:R-:W-:Y:S02]  /*17540*/  IMAD R9, R12, R9, 0x1 ;  /* 0x000000010c097424 */ /* 0x000fe400078e0209 */
[----:B------:R-:W-:Y:S01]  /*17550*/  FMUL.FTZ R77, R80, UR59 ;  /* 0x0000003b504d7c20 */ /* 0x000fe20008410000 */
[----:B------:R-:W-:Y:S01]  /*17560*/  FMUL.FTZ R80, R81, UR59 ;  /* 0x0000003b51507c20 */ /* 0x000fe20008410000 */
[----:B------:R-:W1:Y:S01]  /*17570*/  MUFU.TANH R8, R8 ;  /* 0x0000000800087308 */ /* 0x000e620000002400 */
[----:B------:R-:W-:-:S05]  /*17580*/  IADD3 R9, R202, R9, -R204 ;  /* 0x00000009ca097210 */ /* 0x000fca0007ffe8cc */
[----:B------:R-:W-:Y:S02]  /*17590*/  IMAD.IADD R9, R9, 0x1, -R201 ;  /* 0x0000000109097824 */ /* 0x000fe400078e0ac9 */
[----:B------:R-:W1:Y:S02]  /*175a0*/  MUFU.TANH R72, R72 ;  /* 0x0000004800487308 */ /* 0x000e640000002400 */
[----:B0-----:R-:W-:-:S05]  /*175b0*/  IMAD.IADD R69, R9, 0x1, R69 ;  /* 0x0000000109457824 */ /* 0x001fca00078e0245 */
[C---:B------:R-:W-:Y:S01]  /*175c0*/  ISETP.GT.AND P5, PT, R69.reuse, RZ, PT ;  /* 0x000000ff4500720c */ /* 0x040fe20003fa4270 */
[----:B------:R-:W0:Y:S01]  /*175d0*/  MUFU.TANH R77, R77 ;  /* 0x0000004d004d7308 */ /* 0x000e220000002400 */
[----:B------:R-:W-:Y:S02]  /*175e0*/  ISETP.GT.AND P6, PT, R69, 0x1, PT ;  /* 0x000000014500780c */ /* 0x000fe40003fc4270 */
[----:B------:R-:W-:Y:S02]  /*175f0*/  FSEL R42, R7, -INF , P5 ;  /* 0xff800000072a7808 */ /* 0x000fe40002800000 */
[----:B------:R-:W-:Y:S02]  /*17600*/  ISETP.GT.AND P3, PT, R69, 0x8, PT ;  /* 0x000000084500780c */ /* 0x000fe40003f64270 */
[----:B------:R-:W-:Y:S01]  /*17610*/  FSEL R20, R20, -INF , P6 ;  /* 0xff80000014147808 */ /* 0x000fe20003000000 */
[----:B------:R-:W0:Y:S01]  /*17620*/  MUFU.TANH R80, R80 ;  /* 0x0000005000507308 */ /* 0x000e220000002400 */
[----:B------:R-:W-:-:S02]  /*17630*/  FMNMX.FTZ R7, R42, R11, !PT ;  /* 0x0000000b2a077209 */ /* 0x000fc40007810000 */
[----:B------:R-:W-:Y:S02]  /*17640*/  ISETP.GT.AND P4, PT, R69, 0x9, PT ;  /* 0x000000094500780c */ /* 0x000fe40003f84270 */
[----:B------:R-:W-:Y:S02]  /*17650*/  FSEL R25, R25, -INF , P3 ;  /* 0xff80000019197808 */ /* 0x000fe40001800000 */
[----:B------:R-:W-:Y:S02]  /*17660*/  FMNMX.FTZ R7, R20, R7, !PT ;  /* 0x0000000714077209 */ /* 0x000fe40007810000 */
[----:B------:R-:W-:Y:S02]  /*17670*/  ISETP.GT.AND P5, PT, R69, 0x10, PT ;  /* 0x000000104500780c */ /* 0x000fe40003fa4270 */
[----:B--2---:R-:W-:Y:S02]  /*17680*/  FSEL R26, R26, -INF , P4 ;  /* 0xff8000001a1a7808 */ /* 0x004fe40002000000 */
[----:B------:R-:W-:-:S02]  /*17690*/  FMNMX.FTZ R7, R25, R7, !PT ;  /* 0x0000000719077209 */ /* 0x000fc40007810000 */
[C---:B------:R-:W-:Y:S02]  /*176a0*/  ISETP.GT.AND P6, PT, R69.reuse, 0x11, PT ;  /* 0x000000114500780c */ /* 0x040fe40003fc4270 */
[----:B---3--:R-:W-:Y:S02]  /*176b0*/  FSEL R28, R28, -INF , P5 ;  /* 0xff8000001c1c7808 */ /* 0x008fe40002800000 */
[----:B------:R-:W-:Y:S02]  /*176c0*/  FMNMX.FTZ R7, R26, R7, !PT ;  /* 0x000000071a077209 */ /* 0x000fe40007810000 */
[----:B------:R-:W-:Y:S02]  /*176d0*/  ISETP.GT.AND P3, PT, R69, 0x18, PT ;  /* 0x000000184500780c */ /* 0x000fe40003f64270 */
[----:B----4-:R-:W-:Y:S02]  /*176e0*/  FSEL R31, R31, -INF , P6 ;  /* 0xff8000001f1f7808 */ /* 0x010fe40003000000 */
[----:B------:R-:W-:-:S02]  /*176f0*/  FMNMX.FTZ R7, R28, R7, !PT ;  /* 0x000000071c077209 */ /* 0x000fc40007810000 */
[----:B------:R-:W-:Y:S02]  /*17700*/  ISETP.GT.AND P4, PT, R69, 0x19, PT ;  /* 0x000000194500780c */ /* 0x000fe40003f84270 */
[----:B-----5:R-:W-:Y:S02]  /*17710*/  FSEL R33, R33, -INF , P3 ;  /* 0xff80000021217808 */ /* 0x020fe40001800000 */
        /* <DEDUP_REMOVED lines=39> */
[----:B------:R-:W-:Y:S02]  /*17990*/  WARPGROUP.DEPBAR.LE gsb0, 0x0 ;  /* 0x00008000000079c5 */ /* 0x000fe40000010000 */
[----:B------:R-:W-:Y:S01]  /*179a0*/  FMNMX.FTZ R7, R52, R7, !PT ;  /* 0x0000000734077209 */ /* 0x000fe20007810000 */
[----:B------:R-:W-:Y:S01]  /*179b0*/  WARPGROUP.ARRIVE ;  /* 0x00000000000079c5 */ /* 0x000fe20000000000 */
[----:B------:R-:W-:-:S02]  /*179c0*/  ISETP.GT.AND P6, PT, R69, 0x51, PT ;  /* 0x000000514500780c */ /* 0x000fc40003fc4270 */
[----:B------:R-:W-:Y:S02]  /*179d0*/  FSEL R57, R57, -INF , P5 ;  /* 0xff80000039397808 */ /* 0x000fe40002800000 */
[----:B------:R-:W-:Y:S01]  /*179e0*/  FMNMX.FTZ R7, R53, R7, !PT ;  /* 0x0000000735077209 */ /* 0x000fe20007810000 */
[----:B------:R-:W-:Y:S01]  /*179f0*/  HGMMA.64x128x16.F32.BF16 R88, R160, gdesc[UR4].tnspB, R88, gsb0 ;  /* 0x41e00004a0587df0 */ /* 0x000fe20008001858 */
[----:B------:R-:W-:Y:S02]  /*17a00*/  ISETP.GT.AND P3, PT, R69, 0x58, PT ;  /* 0x000000584500780c */ /* 0x000fe40003f64270 */
[----:B------:R-:W-:Y:S02]  /*17a10*/  FSEL R60, R60, -INF , P6 ;  /* 0xff8000003c3c7808 */ /* 0x000fe40003000000 */
[----:B------:R-:W-:Y:S02]  /*17a20*/  FMNMX.FTZ R7, R57, R7, !PT ;  /* 0x0000000739077209 */ /* 0x000fe40007810000 */
[----:B------:R-:W-:-:S02]  /*17a30*/  ISETP.GT.AND P4, PT, R69, 0x59, PT ;  /* 0x000000594500780c */ /* 0x000fc40003f84270 */
[----:B------:R-:W-:Y:S02]  /*17a40*/  FSEL R61, R61, -INF , P3 ;  /* 0xff8000003d3d7808 */ /* 0x000fe40001800000 */
[----:B------:R-:W-:Y:S02]  /*17a50*/  FMNMX.FTZ R7, R60, R7, !PT ;  /* 0x000000073c077209 */ /* 0x000fe40007810000 */
[----:B------:R-:W-:Y:S02]  /*17a60*/  ISETP.GT.AND P5, PT, R69, 0x60, PT ;  /* 0x000000604500780c */ /* 0x000fe40003fa4270 */
[----:B------:R-:W-:Y:S02]  /*17a70*/  FSEL R64, R64, -INF , P4 ;  /* 0xff80000040407808 */ /* 0x000fe40002000000 */
[----:B------:R-:W-:Y:S02]  /*17a80*/  FMNMX.FTZ R7, R61, R7, !PT ;  /* 0x000000073d077209 */ /* 0x000fe40007810000 */
[----:B-1----:R-:W-:Y:S01]  /*17a90*/  FSEL R76, R8, -INF , P5 ;  /* 0xff800000084c7808 */ /* 0x002fe20002800000 */
[----:B------:R-:W-:Y:S01]  /*17aa0*/  FMUL.FTZ R8, R84, UR59 ;  /* 0x0000003b54087c20 */ /* 0x000fe20008410000 */
[C---:B------:R-:W-:Y:S01]  /*17ab0*/  ISETP.GT.AND P6, PT, R69.reuse, 0x61, PT ;  /* 0x000000614500780c */ /* 0x040fe20003fc4270 */
[----:B------:R-:W-:Y:S01]  /*17ac0*/  FMUL.FTZ R84, R86, UR59 ;  /* 0x0000003b56547c20 */ /* 0x000fe20008410000 */
[----:B------:R-:W-:Y:S01]  /*17ad0*/  FMNMX.FTZ R7, R64, R7, !PT ;  /* 0x0000000740077209 */ /* 0x000fe20007810000 */
[----:B------:R1:W2:Y:S01]  /*17ae0*/  SHFL.IDX PT, R86, R56, 0x1, 0x1c1f ;  /* 0x003c1f0038567f89 */ /* 0x0002a200000e0000 */
[C---:B------:R-:W-:Y:S01]  /*17af0*/  ISETP.GT.AND P3, PT, R69.reuse, 0x68, PT ;  /* 0x000000684500780c */ /* 0x040fe20003f64270 */
[----:B------:R-:W3:Y:S01]  /*17b00*/  MUFU.TANH R8, R8 ;  /* 0x0000000800087308 */ /* 0x000ee20000002400 */
[----:B------:R-:W-:-:S02]  /*17b10*/  ISETP.GT.AND P4, PT, R69, 0x69, PT ;  /* 0x000000694500780c */ /* 0x000fc40003f84270 */
[----:B------:R-:W-:Y:S02]  /*17b20*/  FSEL R65, R65, -INF , P6 ;  /* 0xff80000041417808 */ /* 0x000fe40003000000 */
[----:B------:R-:W-:Y:S02]  /*17b30*/  FMNMX.FTZ R7, R76, R7, !PT ;  /* 0x000000074c077209 */ /* 0x000fe40007810000 */
[----:B------:R-:W-:Y:S01]  /*17b40*/  FSEL R68, R68, -INF , P3 ;  /* 0xff80000044447808 */ /* 0x000fe20001800000 */
[----:B-1----:R1:W-:Y:S01]  /*17b50*/  MUFU.TANH R56, R84 ;  /* 0x0000005400387308 */ /* 0x0023e20000002400 */
[----:B------:R-:W-:Y:S02]  /*17b60*/  FSEL R72, R72, -INF , P4 ;  /* 0xff80000048487808 */ /* 0x000fe40002000000 */
[C---:B------:R-:W-:Y:S02]  /*17b70*/  ISETP.GT.AND P5, PT, R69.reuse, 0x70, PT ;  /* 0x000000704500780c */ /* 0x040fe40003fa4270 */
[----:B------:R-:W-:-:S02]  /*17b80*/  ISETP.GT.AND P6, PT, R69, 0x71, PT ;  /* 0x000000714500780c */ /* 0x000fc40003fc4270 */
[C---:B------:R-:W-:Y:S02]  /*17b90*/  ISETP.GT.AND P3, PT, R69.reuse, 0x78, PT ;  /* 0x000000784500780c */ /* 0x040fe40003f64270 */
[----:B------:R-:W-:Y:S01]  /*17ba0*/  ISETP.GT.AND P4, PT, R69, 0x79, PT ;  /* 0x000000794500780c */ /* 0x000fe20003f84270 */
[----:B-1----:R-:W-:Y:S01]  /*17bb0*/  FMUL.FTZ R84, R87, UR59 ;  /* 0x0000003b57547c20 */ /* 0x002fe20008410000 */
[----:B------:R-:W-:Y:S02]  /*17bc0*/  FMNMX.FTZ R69, R65, R7, !PT ;  /* 0x0000000741457209 */ /* 0x000fe40007810000 */
[----:B------:R-:W1:Y:S01]  /*17bd0*/  MUFU.TANH R7, R85 ;  /* 0x0000005500077308 */ /* 0x000e620000002400 */
[----:B0-----:R-:W-:Y:S01]  /*17be0*/  FSEL R77, R77, -INF , P5 ;  /* 0xff8000004d4d7808 */ /* 0x001fe20002800000 */
[----:B--2---:R-:W-:Y:S01]  /*17bf0*/  IMAD.IADD R9, R9, 0x1, R86 ;  /* 0x0000000109097824 */ /* 0x004fe200078e0256 */
[----:B------:R-:W-:Y:S02]  /*17c00*/  FMNMX.FTZ R69, R68, R69, !PT ;  /* 0x0000004544457209 */ /* 0x000fe40007810000 */
[----:B------:R-:W-:-:S02]  /*17c10*/  FSEL R80, R80, -INF , P6 ;  /* 0xff80000050507808 */ /* 0x000fc40003000000 */
[----:B------:R-:W-:Y:S01]  /*17c20*/  FMNMX.FTZ R81, R72, R69, !PT ;  /* 0x0000004548517209 */ /* 0x000fe20007810000 */
[----:B------:R-:W-:Y:S01]  /*17c30*/  MUFU.TANH R84, R84 ;  /* 0x0000005400547308 */ /* 0x000fe20000002400 */
[----:B------:R-:W-:Y:S02]  /*17c40*/  ISETP.GT.AND P5, PT, R9, 0x1, PT ;  /* 0x000000010900780c */ /* 0x000fe40003fa4270 */
[----:B------:R-:W-:Y:S02]  /*17c50*/  FMNMX.FTZ R81, R77, R81, !PT ;  /* 0x000000514d517209 */ /* 0x000fe40007810000 */
[----:B------:R-:W-:Y:S02]  /*17c60*/  FSEL R21, R21, -INF , P5 ;  /* 0xff80000015157808 */ /* 0x000fe40002800000 */
[----:B------:R-:W-:Y:S01]  /*17c70*/  ISETP.GT.AND P5, PT, R9, 0x9, PT ;  /* 0x000000090900780c */ /* 0x000fe20003fa4270 */
[----:B------:R3:W-:Y:S03]  /*17c80*/  MUFU.TANH R69, R62 ;  /* 0x0000003e00457308 */ /* 0x0007e60000002400 */
[----:B------:R-:W-:-:S02]  /*17c90*/  FSEL R27, R27, -INF , P5 ;  /* 0xff8000001b1b7808 */ /* 0x000fc40002800000 */
[C---:B------:R-:W-:Y:S02]  /*17ca0*/  ISETP.GT.AND P5, PT, R9.reuse, 0x11, PT ;  /* 0x000000110900780c */ /* 0x040fe40003fa4270 */
[----:B---3--:R-:W-:Y:S02]  /*17cb0*/  FSEL R62, R8, -INF , P3 ;  /* 0xff800000083e7808 */ /* 0x008fe40001800000 */
[----:B------:R-:W-:Y:S02]  /*17cc0*/  FMNMX.FTZ R8, R80, R81, !PT ;  /* 0x0000005150087209 */ /* 0x000fe40007810000 */
[----:B------:R1:W0:Y:S01]  /*17cd0*/  MUFU.TANH R81, R63 ;  /* 0x0000003f00517308 */ /* 0x0002220000002400 */
[----:B------:R-:W-:Y:S02]  /*17ce0*/  FSEL R30, R30, -INF , P5 ;  /* 0xff8000001e1e7808 */ /* 0x000fe40002800000 */
[----:B------:R-:W-:-:S04]  /*17cf0*/  ISETP.GT.AND P5, PT, R9, 0x19, PT ;  /* 0x000000190900780c */ /* 0x000fc80003fa4270 */
[----:B------:R-:W-:Y:S02]  /*17d00*/  FSEL R34, R34, -INF , P5 ;  /* 0xff80000022227808 */ /* 0x000fe40002800000 */
[----:B-1----:R-:W-:Y:S02]  /*17d10*/  FSEL R63, R7, -INF , P4 ;  /* 0xff800000073f7808 */ /* 0x002fe40002000000 */
[----:B------:R-:W-:Y:S02]  /*17d20*/  FMNMX.FTZ R7, R62, R8, !PT ;  /* 0x000000083e077209 */ /* 0x000fe40007810000 */
[----:B------:R-:W-:Y:S02]  /*17d30*/  ISETP.GT.AND P4, PT, R9, RZ, PT ;  /* 0x000000ff0900720c */ /* 0x000fe40003f84270 */
[----:B------:R-:W-:Y:S02]  /*17d40*/  FMNMX.FTZ R7, R63, R7, !PT ;  /* 0x000000073f077209 */ /* 0x000fe40007810000 */
[----:B------:R-:W-:-:S03]  /*17d50*/  ISETP.GT.AND P5, PT, R9, 0x21, PT ;  /* 0x000000210900780c */ /* 0x000fc60003fa4270 */
[----:B------:R-:W1:Y:S01]  /*17d60*/  SHFL.BFLY PT, R8, R7, 0x2, 0x1f ;  /* 0x0c401f0007087f89 */ /* 0x000e6200000e0000 */
[----:B------:R-:W-:Y:S02]  /*17d70*/  FSEL R43, R43, -INF , P5 ;  /* 0xff8000002b2b7808 */ /* 0x000fe40002800000 */
[----:B------:R-:W-:-:S04]  /*17d80*/  ISETP.GT.AND P5, PT, R9, 0x29, PT ;  /* 0x000000290900780c */ /* 0x000fc80003fa4270 */
[----:B------:R-:W-:Y:S02]  /*17d90*/  FSEL R47, R47, -INF , P5 ;  /* 0xff8000002f2f7808 */ /* 0x000fe40002800000 */
[----:B------:R-:W-:-:S04]  /*17da0*/  ISETP.GT.AND P5, PT, R9, 0x31, PT ;  /* 0x000000310900780c */ /* 0x000fc80003fa4270 */
[----:B------:R-:W-:Y:S02]  /*17db0*/  FSEL R51, R51, -INF , P5 ;  /* 0xff80000033337808 */ /* 0x000fe40002800000 */
[----:B------:R-:W-:-:S04]  /*17dc0*/  ISETP.GT.AND P5, PT, R9, 0x39, PT ;  /* 0x000000390900780c */ /* 0x000fc80003fa4270 */
[----:B------:R-:W-:Y:S02]  /*17dd0*/  FSEL R55, R55, -INF , P5 ;  /* 0xff80000037377808 */ /* 0x000fe40002800000 */
[----:B------:R-:W-:Y:S02]  /*17de0*/  ISETP.GT.AND P5, PT, R9, 0x41, PT ;  /* 0x000000410900780c */ /* 0x000fe40003fa4270 */
[----:B-1----:R-:W-:Y:S02]  /*17df0*/  FMNMX.FTZ R7, R7, R8, !PT ;  /* 0x0000000807077209 */ /* 0x002fe40007810000 */
[----:B------:R-:W-:Y:S02]  /*17e00*/  FSEL R59, R59, -INF , P5 ;  /* 0xff8000003b3b7808 */ /* 0x000fe40002800000 */
[----:B------:R-:W-:Y:S01]  /*17e10*/  ISETP.GT.AND P5, PT, R9, 0x49, PT ;  /* 0x000000490900780c */ /* 0x000fe20003fa4270 */
[----:B------:R-:W1:Y:S03]  /*17e20*/  SHFL.BFLY PT, R8, R7, 0x1, 0x1f ;  /* 0x0c201f0007087f89 */ /* 0x000e6600000e0000 */
[----:B0-----:R-:W-:-:S02]  /*17e30*/  FSEL R81, R81, -INF , P5 ;  /* 0xff80000051517808 */ /* 0x001fc40002800000 */
        /* <DEDUP_REMOVED lines=8> */
[----:B------:R-:W-:Y:S02]  /*17ec0*/  ISETP.GT.AND P5, PT, R9, 0x69, PT ;  /* 0x000000690900780c */ /* 0x000fe40003fa4270 */
[----:B-1----:R-:W-:Y:S01]  /*17ed0*/  FMNMX.FTZ R7, R7, R8, !PT ;  /* 0x0000000807077209 */ /* 0x002fe20007810000 */
[----:B------:R-:W-:Y:S01]  /*17ee0*/  IMAD.U32 R8, RZ, RZ, UR4 ;  /* 0x00000004ff087e24 */ /* 0x000fe2000f8e00ff */
[----:B------:R-:W-:-:S02]  /*17ef0*/  FSEL R79, R79, -INF , P5 ;  /* 0xff8000004f4f7808 */ /* 0x000fc40002800000 */
[C---:B------:R-:W-:Y:S01]  /*17f00*/  FSETP.NEU.FTZ.AND P3, PT, R7.reuse, -INF , PT ;  /* 0xff8000000700780b */ /* 0x040fe20003f7d000 */
[----:B------:R-:W-:Y:S01]  /*17f10*/  FMUL.FTZ R85, R7, R8 ;  /* 0x0000000807557220 */ /* 0x000fe20000410000 */
[----:B------:R-:W-:-:S04]  /*17f20*/  ISETP.GT.AND P5, PT, R9, 0x71, PT ;  /* 0x000000710900780c */ /* 0x000fc80003fa4270 */
[----:B------:R-:W-:Y:S02]  /*17f30*/  FSEL R85, R85, RZ, P3 ;  /* 0x000000ff55557208 */ /* 0x000fe40001800000 */
[----:B------:R-:W-:Y:S02]  /*17f40*/  FSEL R83, R83, -INF , P5 ;  /* 0xff80000053537808 */ /* 0x000fe40002800000 */
[----:B------:R-:W-:Y:S01]  /*17f50*/  ISETP.GT.AND P5, PT, R9, 0x79, PT ;  /* 0x000000790900780c */ /* 0x000fe20003fa4270 */
[-CC-:B------:R-:W-:Y:S01]  /*17f60*/  FFMA.FTZ R180, R42, R8.reuse, -R85.reuse ;  /* 0x000000082ab47223 */ /* 0x180fe20000010855 */
[-CC-:B------:R-:W-:Y:S01]  /*17f70*/  FFMA.FTZ R42, R20, R8.reuse, -R85.reuse ;  /* 0x00000008142a7223 */ /* 0x180fe20000010855 */
[----:B------:R-:W-:Y:S01]  /*17f80*/  FSEL R20, R15, -INF , P4 ;  /* 0xff8000000f147808 */ /* 0x000fe20002000000 */
        /* <DEDUP_REMOVED lines=8> */
[--C-:B------:R-:W-:Y:S01]  /*18010*/  FFMA.FTZ R178, R33, R8, -R85.reuse ;  /* 0x0000000821b27223 */ /* 0x100fe20000010855 */
[----:B------:R-:W-:Y:S01]  /*18020*/  ISETP.GT.AND P4, PT, R9, 0x10, PT ;  /* 0x000000100900780c */ /* 0x000fe20003f84270 */
[----:B------:R-:W-:Y:S01]  /*18030*/  IMAD.MOV.U32 R33, RZ, RZ, 0x40000040 ;  /* 0x40000040ff217424 */ /* 0x000fe200078e00ff */
[----:B------:R-:W-:Y:S01]  /*18040*/  FMNMX.FTZ R24, R25, R24, !PT ;  /* 0x0000001819187209 */ /* 0x000fe20007810000 */
[--C-:B------:R-:W-:Y:S01]  /*18050*/  FFMA.FTZ R162, R61, R8, -R85.reuse ;  /* 0x000000083da27223 */ /* 0x100fe20000010855 */
[----:B------:R-:W-:Y:S01]  /*18060*/  FSEL R29, R29, -INF , P4 ;  /* 0xff8000001d1d7808 */ /* 0x000fe20002000000 */
[----:B------:R-:W-:Y:S01]  /*18070*/  MUFU.EX2 R180, R180 ;  /* 0x000000b400b47308 */ /* 0x000fe20000000800 */
[----:B------:R-:W-:Y:S01]  /*18080*/  FMNMX.FTZ R24, R27, R24, !PT ;  /* 0x000000181b187209 */ /* 0x000fe20007810000 */
[-CC-:B------:R-:W-:Y:S01]  /*18090*/  FFMA.FTZ R35, R35, R8.reuse, -R85.reuse ;  /* 0x0000000823237223 */ /* 0x180fe20000010855 */
[----:B------:R-:W-:Y:S01]  /*180a0*/  ISETP.GT.AND P4, PT, R9, 0x18, PT ;  /* 0x000000180900780c */ /* 0x000fe20003f84270 */
[--C-:B------:R-:W-:Y:S01]  /*180b0*/  FFMA.FTZ R172, R36, R8, -R85.reuse ;  /* 0x0000000824ac7223 */ /* 0x100fe20000010855 */
[----:B------:R-:W-:Y:S01]  /*180c0*/  FMNMX.FTZ R26, R29, R24, !PT ;  /* 0x000000181d1a7209 */ /* 0x000fe20007810000 */
[--C-:B------:R-:W-:Y:S01]  /*180d0*/  FFMA.FTZ R37, R37, R8, -R85.reuse ;  /* 0x0000000825257223 */ /* 0x100fe20000010855 */
[----:B------:R-:W-:Y:S01]  /*180e0*/  FSEL R28, R32, -INF , P4 ;  /* 0xff800000201c7808 */ /* 0x000fe20002000000 */
[----:B------:R0:W-:Y:S01]  /*180f0*/  MUFU.EX2 R24, R31 ;  /* 0x0000001f00187308 */ /* 0x0001e20000000800 */
[----:B------:R-:W-:Y:S01]  /*18100*/  FMNMX.FTZ R26, R30, R26, !PT ;  /* 0x0000001a1e1a7209 */ /* 0x000fe20007810000 */
[-CC-:B------:R-:W-:Y:S01]  /*18110*/  FFMA.FTZ R174, R38, R8.reuse, -R85.reuse ;  /* 0x0000000826ae7223 */ /* 0x180fe20000010855 */
[----:B------:R-:W-:Y:S01]  /*18120*/  ISETP.GT.AND P4, PT, R9, 0x20, PT ;  /* 0x000000200900780c */ /* 0x000fe20003f84270 */
[--C-:B------:R-:W-:Y:S01]  /*18130*/  FFMA.FTZ R168, R40, R8, -R85.reuse ;  /* 0x0000000828a87223 */ /* 0x100fe20000010855 */
        /* <DEDUP_REMOVED lines=8> */
[----:B0-----:R-:W-:Y:S01]  /*181c0*/  FMNMX.FTZ R31, R73, R26, !PT ;  /* 0x0000001a491f7209 */ /* 0x001fe20007810000 */
[-CC-:B------:R-:W-:Y:S01]  /*181d0*/  FFMA.FTZ R38, R49, R8.reuse, -R85.reuse ;  /* 0x0000000831267223 */ /* 0x180fe20000010855 */
[----:B------:R-:W-:Y:S01]  /*181e0*/  FSEL R46, R46, -INF , P4 ;  /* 0xff8000002e2e7808 */ /* 0x000fe20002000000 */
[----:B------:R-:W-:Y:S01]  /*181f0*/  MUFU.EX2 R182, R182 ;  /* 0x000000b600b67308 */ /* 0x000fe20000000800 */
[----:B------:R-:W-:Y:S01]  /*18200*/  FMNMX.FTZ R31, R43, R31, !PT ;  /* 0x0000001f2b1f7209 */ /* 0x000fe20007810000 */
[-CC-:B------:R-:W-:Y:S01]  /*18210*/  FFMA.FTZ R166, R52, R8.reuse, -R85.reuse ;  /* 0x0000000834a67223 */ /* 0x180fe20000010855 */
[----:B------:R-:W-:Y:S01]  /*18220*/  ISETP.GT.AND P4, PT, R9, 0x30, PT ;  /* 0x000000300900780c */ /* 0x000fe20003f84270 */
[-CC-:B------:R-:W-:Y:S01]  /*18230*/  FFMA.FTZ R40, R53, R8.reuse, -R85.reuse ;  /* 0x0000000835287223 */ /* 0x180fe20000010855 */
[----:B------:R-:W-:Y:S01]  /*18240*/  FMNMX.FTZ R31, R46, R31, !PT ;  /* 0x0000001f2e1f7209 */ /* 0x000fe20007810000 */
        /* <DEDUP_REMOVED lines=20> */
[----:B------:R-:W-:Y:S01]  /*18390*/  FFMA.FTZ R57, R63, R8, -R85 ;  /* 0x000000083f397223 */ /* 0x000fe20000010855 */
[----:B------:R-:W-:-:S02]  /*183a0*/  ISETP.GT.AND P4, PT, R9, 0x48, PT ;  /* 0x000000480900780c */ /* 0x000fc40003f84270 */
[----:B------:R-:W-:Y:S02]  /*183b0*/  FMNMX.FTZ R32, R58, R32, !PT ;  /* 0x000000203a207209 */ /* 0x000fe40007810000 */
[----:B------:R-:W-:Y:S01]  /*183c0*/  FSEL R69, R69, -INF , P4 ;  /* 0xff80000045457808 */ /* 0x000fe20002000000 */
[----:B------:R0:W-:Y:S01]  /*183d0*/  MUFU.EX2 R26, R35 ;  /* 0x00000023001a7308 */ /* 0x0001e20000000800 */
[----:B------:R-:W-:Y:S02]  /*183e0*/  FMNMX.FTZ R32, R59, R32, !PT ;  /* 0x000000203b207209 */ /* 0x000fe40007810000 */
[----:B------:R-:W-:Y:S02]  /*183f0*/  ISETP.GT.AND P4, PT, R9, 0x50, PT ;  /* 0x000000500900780c */ /* 0x000fe40003f84270 */
[----:B------:R-:W-:Y:S02]  /*18400*/  FMNMX.FTZ R32, R69, R32, !PT ;  /* 0x0000002045207209 */ /* 0x000fe40007810000 */
[----:B------:R-:W-:Y:S01]  /*18410*/  FSEL R66, R66, -INF , P4 ;  /* 0xff80000042427808 */ /* 0x000fe20002000000 */
[----:B------:R-:W-:Y:S01]  /*18420*/  MUFU.EX2 R172, R172 ;  /* 0x000000ac00ac7308 */ /* 0x000fe20000000800 */
[----:B------:R-:W-:Y:S01]  /*18430*/  FMNMX.FTZ R32, R81, R32, !PT ;  /* 0x0000002051207209 */ /* 0x000fe20007810000 */
[-CC-:B0-----:R-:W-:Y:S01]  /*18440*/  FFMA.FTZ R35, R39, R8.reuse, -R85.reuse ;  /* 0x0000000827237223 */ /* 0x181fe20000010855 */
[----:B------:R-:W-:Y:S01]  /*18450*/  ISETP.GT.AND P4, PT, R9, 0x58, PT ;  /* 0x000000580900780c */ /* 0x000fe20003f84270 */
[----:B------:R-:W-:Y:S01]  /*18460*/  FFMA.FTZ R39, R76, R8, -R85 ;  /* 0x000000084c277223 */ /* 0x000fe20000010855 */
[----:B------:R-:W-:-:S02]  /*18470*/  FMNMX.FTZ R32, R66, R32, !PT ;  /* 0x0000002042207209 */ /* 0x000fc40007810000 */
        /* <DEDUP_REMOVED lines=13> */
[----:B------:R-:W-:Y:S01]  /*18550*/  MUFU.EX2 R35, R35 ;  /* 0x0000002300237308 */ /* 0x000fe20000000800 */
[----:B------:R-:W-:Y:S02]  /*18560*/  FMNMX.FTZ R32, R75, R32, !PT ;  /* 0x000000204b207209 */ /* 0x000fe40007810000 */
[----:B------:R-:W-:Y:S02]  /*18570*/  ISETP.GT.AND P4, PT, R9, 0x70, PT ;  /* 0x000000700900780c */ /* 0x000fe40003f84270 */
[----:B------:R-:W-:Y:S02]  /*18580*/  FMNMX.FTZ R32, R78, R32, !PT ;  /* 0x000000204e207209 */ /* 0x000fe40007810000 */
[----:B------:R-:W-:Y:S01]  /*18590*/  FSEL R82, R82, -INF , P4 ;  /* 0xff80000052527808 */ /* 0x000fe20002000000 */
[----:B------:R-:W-:Y:S01]  /*185a0*/  MUFU.EX2 R168, R168 ;  /* 0x000000a800a87308 */ /* 0x000fe20000000800 */
[----:B------:R-:W-:-:S02]  /*185b0*/  FMNMX.FTZ R32, R79, R32, !PT ;  /* 0x000000204f207209 */ /* 0x000fc40007810000 */
[----:B------:R-:W-:Y:S02]  /*185c0*/  ISETP.GT.AND P4, PT, R9, 0x78, PT ;  /* 0x000000780900780c */ /* 0x000fe40003f84270 */
[----:B------:R-:W-:Y:S02]  /*185d0*/  FMNMX.FTZ R32, R82, R32, !PT ;  /* 0x0000002052207209 */ /* 0x000fe40007810000 */
[----:B------:R-:W-:Y:S01]  /*185e0*/  FSEL R86, R56, -INF , P4 ;  /* 0xff80000038567808 */ /* 0x000fe20002000000 */
[----:B------:R-:W-:Y:S01]  /*185f0*/  MUFU.EX2 R36, R36 ;  /* 0x0000002400247308 */ /* 0x000fe20000000800 */
[----:B------:R-:W-:Y:S01]  /*18600*/  FMNMX.FTZ R32, R83, R32, !PT ;  /* 0x0000002053207209 */ /* 0x000fe20007810000 */
[----:B------:R-:W-:Y:S01]  /*18610*/  FFMA.FTZ R56, R62, R8, -R85 ;  /* 0x000000083e387223 */ /* 0x000fe20000010855 */
[----:B------:R-:W-:Y:S02]  /*18620*/  FSEL R84, R84, -INF , P5 ;  /* 0xff80000054547808 */ /* 0x000fe40002800000 */
[----:B------:R-:W-:-:S02]  /*18630*/  FMNMX.FTZ R9, R86, R32, !PT ;  /* 0x0000002056097209 */ /* 0x000fc40007810000 */
[----:B------:R-:W-:Y:S01]  /*18640*/  R2UR UR7, R33 ;  /* 0x00000000210772ca */ /* 0x000fe200000e0000 */
        /* <DEDUP_REMOVED lines=12> */
[----:B0-----:R-:W-:Y:S01]  /*18710*/  FMNMX.FTZ R9, R9, R32, !PT ;  /* 0x0000002009097209 */ /* 0x001fe20007810000 */
[----:B------:R-:W-:-:S03]  /*18720*/  VIADD R32, R6, 0x300 ;  /* 0x0000030006207836 */ /* 0x000fc60000000000 */
[C---:B------:R-:W-:Y:S01]  /*18730*/  FSETP.NEU.FTZ.AND P4, PT, R9.reuse, -INF , PT ;  /* 0xff8000000900780b */ /* 0x040fe20003f9d000 */
[----:B------:R-:W-:Y:S01]  /*18740*/  FMUL.FTZ R61, R9, R8 ;  /* 0x00000008093d7220 */ /* 0x000fe20000410000 */
[----:B------:R-:W-:Y:S01]  /*18750*/  R2UR UR6, R32 ;  /* 0x00000000200672ca */ /* 0x000fe200000e0000 */
[----:B------:R-:W-:Y:S03]  /*18760*/  MUFU.EX2 R162, R162 ;  /* 0x000000a200a27308 */ /* 0x000fe60000000800 */
[----:B------:R-:W-:-:S05]  /*18770*/  FSEL R61, R61, RZ, P4 ;  /* 0x000000ff3d3d7208 */ /* 0x000fca0002000000 */
[-CC-:B------:R-:W-:Y:S01]  /*18780*/  FFMA.FTZ R181, R20, R8.reuse, -R61.reuse ;  /* 0x0000000814b57223 */ /* 0x180fe2000001083d */
[----:B------:R-:W-:Y:S01]  /*18790*/  FSEL R20, R7, RZ, P3 ;  /* 0x000000ff07147208 */ /* 0x000fe20001800000 */
[-CC-:B------:R-:W-:Y:S01]  /*187a0*/  FFMA.FTZ R21, R21, R8.reuse, -R61.reuse ;  /* 0x0000000815157223 */ /* 0x180fe2000001083d */
[-CC-:B------:R-:W-:Y:S01]  /*187b0*/  FFMA.FTZ R183, R25, R8.reuse, -R61.reuse ;  /* 0x0000000819b77223 */ /* 0x180fe2000001083d */
[----:B------:R-:W-:Y:S01]  /*187c0*/  HGMMA.64x128x16.F32.BF16 R88, R156, gdesc[UR4].tnspB, R88, gsb0 ;  /* 0x41e000049c587df0 */ /* 0x000fe20008001858 */
[-C--:B------:R-:W-:Y:S01]  /*187d0*/  FFMA.FTZ R32, R27, R8.reuse, -R61 ;  /* 0x000000081b207223 */ /* 0x080fe2000001083d */
[----:B------:R-:W-:Y:S01]  /*187e0*/  FADD.FTZ R20, -R20, R11 ;  /* 0x0000000b14147221 */ /* 0x000fe20000010100 */
[----:B------:R-:W-:Y:S01]  /*187f0*/  FSEL R11, R9, RZ, P4 ;  /* 0x000000ff090b7208 */ /* 0x000fe20002000000 */
[----:B------:R-:W-:Y:S01]  /*18800*/  MUFU.EX2 R181, R181 ;  /* 0x000000b500b57308 */ /* 0x000fe20000000800 */
[-CC-:B------:R-:W-:Y:S01]  /*18810*/  FFMA.FTZ R177, R29, R8.reuse, -R61.reuse ;  /* 0x000000081db17223 */ /* 0x180fe2000001083d */
[-C--:B------:R-:W-:Y:S01]  /*18820*/  FMUL.FTZ R20, R20, R8.reuse ;  /* 0x0000000814147220 */ /* 0x080fe20000410000 */
[----:B------:R-:W-:Y:S01]  /*18830*/  FFMA.FTZ R25, R30, R8, -R61 ;  /* 0x000000081e197223 */ /* 0x000fe2000001083d */
[----:B------:R-:W-:Y:S01]  /*18840*/  FADD.FTZ R11, -R11, R10 ;  /* 0x0000000a0b0b7221 */ /* 0x000fe20000010100 */
[----:B------:R-:W-:-:S02]  /*18850*/  VIADD R10, R6, 0x380 ;  /* 0x00000380060a7836 */ /* 0x000fc40000000000 */
[-CC-:B------:R-:W-:Y:S01]  /*18860*/  FFMA.FTZ R179, R28, R8.reuse, -R61.reuse ;  /* 0x000000081cb37223 */ /* 0x180fe2000001083d */
[-CC-:B------:R-:W-:Y:S01]  /*18870*/  FFMA.FTZ R28, R34, R8.reuse, -R61.reuse ;  /* 0x00000008221c7223 */ /* 0x180fe2000001083d */
[-C--:B------:R-:W-:Y:S01]  /*18880*/  FMUL.FTZ R11, R11, R8.reuse ;  /* 0x000000080b0b7220 */ /* 0x080fe20000410000 */
[----:B------:R-:W0:Y:S01]  /*18890*/  MUFU.EX2 R20, R20 ;  /* 0x0000001400147308 */ /* 0x000e220000000800 */
[----:B------:R-:W-:Y:S01]  /*188a0*/  R2UR UR6, R10 ;  /* 0x000000000a0672ca */ /* 0x000fe200000e0000 */
[-CC-:B------:R-:W-:Y:S01]  /*188b0*/  FFMA.FTZ R173, R73, R8.reuse, -R61.reuse ;  /* 0x0000000849ad7223 */ /* 0x180fe2000001083d */
[-CC-:B------:R-:W-:Y:S01]  /*188c0*/  FFMA.FTZ R30, R43, R8.reuse, -R61.reuse ;  /* 0x000000082b1e7223 */ /* 0x180fe2000001083d */
[-CC-:B------:R-:W-:Y:S01]  /*188d0*/  FFMA.FTZ R175, R46, R8.reuse, -R61.reuse ;  /* 0x000000082eaf7223 */ /* 0x180fe2000001083d */
[-CC-:B------:R-:W-:Y:S01]  /*188e0*/  FFMA.FTZ R27, R47, R8.reuse, -R61.reuse ;  /* 0x000000082f1b7223 */ /* 0x180fe2000001083d */
[-CC-:B------:R-:W-:Y:S01]  /*188f0*/  FFMA.FTZ R169, R50, R8.reuse, -R61.reuse ;  /* 0x0000000832a97223 */ /* 0x180fe2000001083d */
[-CC-:B------:R-:W-:Y:S01]  /*18900*/  FFMA.FTZ R29, R51, R8.reuse, -R61.reuse ;  /* 0x00000008331d7223 */ /* 0x180fe2000001083d */
[----:B------:R1:W2:Y:S01]  /*18910*/  MUFU.EX2 R87, R11 ;  /* 0x0000000b00577308 */ /* 0x0002a20000000800 */
[-CC-:B------:R-:W-:Y:S01]  /*18920*/  FFMA.FTZ R171, R54, R8.reuse, -R61.reuse ;  /* 0x0000000836ab7223 */ /* 0x180fe2000001083d */
[-CC-:B------:R-:W-:Y:S01]  /*18930*/  FFMA.FTZ R33, R55, R8.reuse, -R61.reuse ;  /* 0x0000000837217223 */ /* 0x180fe2000001083d */
[-CC-:B------:R-:W-:Y:S01]  /*18940*/  FFMA.FTZ R165, R58, R8.reuse, -R61.reuse ;  /* 0x000000083aa57223 */ /* 0x180fe2000001083d */
[-CC-:B------:R-:W-:Y:S01]  /*18950*/  FFMA.FTZ R6, R59, R8.reuse, -R61.reuse ;  /* 0x000000083b067223 */ /* 0x180fe2000001083d */
[-CC-:B------:R-:W-:Y:S01]  /*18960*/  FFMA.FTZ R167, R69, R8.reuse, -R61.reuse ;  /* 0x0000000845a77223 */ /* 0x180fe2000001083d */
[-CC-:B------:R-:W-:Y:S01]  /*18970*/  FFMA.FTZ R81, R81, R8.reuse, -R61.reuse ;  /* 0x0000000851517223 */ /* 0x180fe2000001083d */
[----:B------:R-:W-:Y:S01]  /*18980*/  FFMA.FTZ R161, R66, R8, -R61 ;  /* 0x0000000842a17223 */ /* 0x000fe2000001083d */
[----:B------:R-:W3:Y:S01]  /*18990*/  MUFU.EX2 R21, R21 ;  /* 0x0000001500157308 */ /* 0x000ee20000000800 */
[----:B-1----:R-:W-:-:S02]  /*189a0*/  IMAD.MOV.U32 R11, RZ, RZ, 0x40000040 ;  /* 0x40000040ff0b7424 */ /* 0x002fc400078e00ff */
[----:B0-----:R-:W-:Y:S01]  /*189b0*/  FFMA.FTZ R3, R20, R3, R180 ;  /* 0x0000000314037223 */ /* 0x001fe200000100b4 */
[-CC-:B------:R-:W-:Y:S01]  /*189c0*/  FFMA.FTZ R163, R70, R8.reuse, -R61.reuse ;  /* 0x0000000846a37223 */ /* 0x180fe2000001083d */
[-CC-:B------:R-:W-:Y:S01]  /*189d0*/  FFMA.FTZ R75, R75, R8.reuse, -R61.reuse ;  /* 0x000000084b4b7223 */ /* 0x180fe2000001083d */
[----:B------:R-:W-:Y:S01]  /*189e0*/  FFMA.FTZ R78, R78, R8, -R61 ;  /* 0x000000084e4e7223 */ /* 0x000fe2000001083d */
[----:B------:R-:W-:Y:S01]  /*189f0*/  R2UR UR7, R11 ;  /* 0x000000000b0772ca */ /* 0x000fe200000e0000 */
[----:B------:R-:W-:Y:S01]  /*18a00*/  FADD.FTZ R3, R42, R3 ;  /* 0x000000032a037221 */ /* 0x000fe20000010000 */
[----:B------:R-:W0:Y:S01]  /*18a10*/  MUFU.EX2 R183, R183 ;  /* 0x000000b700b77308 */ /* 0x000e220000000800 */
[----:B--2---:R-:W-:Y:S01]  /*18a20*/  FFMA.FTZ R0, R87, R0, R181 ;  /* 0x0000000057007223 */ /* 0x004fe200000100b5 */
[-C--:B------:R-:W-:Y:S01]  /*18a30*/  FFMA.FTZ R79, R79, R8.reuse, -R61 ;  /* 0x000000084f4f7223 */ /* 0x080fe2000001083d */
[----:B------:R-:W-:Y:S01]  /*18a40*/  FADD.FTZ R3, R182, R3 ;  /* 0x00000003b6037221 */ /* 0x000fe20000010000 */
[-CC-:B------:R-:W-:Y:S01]  /*18a50*/  FFMA.FTZ R82, R82, R8.reuse, -R61.reuse ;  /* 0x0000000852527223 */ /* 0x180fe2000001083d */
[-CC-:B------:R-:W-:Y:S01]  /*18a60*/  FFMA.FTZ R83, R83, R8.reuse, -R61.reuse ;  /* 0x0000000853537223 */ /* 0x180fe2000001083d */
[-C--:B------:R-:W-:Y:S01]  /*18a70*/  FFMA.FTZ R86, R86, R8.reuse, -R61 ;  /* 0x0000000856567223 */ /* 0x080fe2000001083d */
[----:B------:R-:W-:Y:S01]  /*18a80*/  FADD.FTZ R3, R15, R3 ;  /* 0x000000030f037221 */ /* 0x000fe20000010000 */
[----:B------:R-:W1:Y:S01]  /*18a90*/  MUFU.EX2 R32, R32 ;  /* 0x0000002000207308 */ /* 0x000e620000000800 */
[----:B---3--:R-:W-:Y:S01]  /*18aa0*/  FADD.FTZ R0, R21, R0 ;  /* 0x0000000015007221 */ /* 0x008fe20000010000 */
[----:B------:R-:W-:Y:S01]  /*18ab0*/  ISETP.GT.AND P3, PT, R12, R5, PT ;  /* 0x000000050c00720c */ /* 0x000fe20003f64270 */
[----:B------:R-:W-:Y:S01]  /*18ac0*/  FADD.FTZ R11, R176, R3 ;  /* 0x00000003b00b7221 */ /* 0x000fe20000010000 */
[----:B------:R-:W-:Y:S01]  /*18ad0*/  FFMA.FTZ R3, R67, R8, -R61 ;  /* 0x0000000843037223 */ /* 0x000fe2000001083d */
[----:B------:R-:W-:Y:S01]  /*18ae0*/  F2FP.BF16.F32.PACK_AB R180, R42, R180 ;  /* 0x000000b42ab4723e */ /* 0x000fe200000010ff */
[----:B------:R-:W-:-:S02]  /*18af0*/  VIADD R12, R12, 0xffffffff ;  /* 0xffffffff0c0c7836 */ /* 0x000fc40000000000 */
[----:B------:R-:W-:Y:S01]  /*18b00*/  FADD.FTZ R11, R24, R11 ;  /* 0x0000000b180b7221 */ /* 0x000fe20000010000 */
[----:B------:R-:W2:Y:S01]  /*18b10*/  MUFU.EX2 R177, R177 ;  /* 0x000000b100b17308 */ /* 0x000ea20000000800 */
[----:B0-----:R-:W-:Y:S01]  /*18b20*/  FADD.FTZ R10, R183, R0 ;  /* 0x00000000b70a7221 */ /* 0x001fe20000010000 */
[----:B------:R-:W-:Y:S01]  /*18b30*/  F2FP.BF16.F32.PACK_AB R182, R15, R182 ;  /* 0x000000b60fb6723e */ /* 0x000fe200000010ff */
[----:B------:R-:W-:Y:S01]  /*18b40*/  FADD.FTZ R11, R178, R11 ;  /* 0x0000000bb20b7221 */ /* 0x000fe20000010000 */
[----:B------:R-:W-:Y:S02]  /*18b50*/  F2FP.BF16.F32.PACK_AB R181, R21, R181 ;  /* 0x000000b515b5723e */ /* 0x000fe400000010ff */
[----:B------:R-:W-:Y:S01]  /*18b60*/  F2FP.BF16.F32.PACK_AB R176, R24, R176 ;  /* 0x000000b018b0723e */ /* 0x000fe200000010ff */
[----:B------:R-:W-:Y:S01]  /*18b70*/  FADD.FTZ R11, R26, R11 ;  /* 0x0000000b1a0b7221 */ /* 0x000fe20000010000 */
[----:B------:R-:W0:Y:S01]  /*18b80*/  MUFU.EX2 R25, R25 ;  /* 0x0000001900197308 */ /* 0x000e220000000800 */
[C---:B-1----:R-:W-:Y:S01]  /*18b90*/  FADD.FTZ R10, R32.reuse, R10 ;  /* 0x0000000a200a7221 */ /* 0x042fe20000010000 */
[----:B------:R-:W-:Y:S01]  /*18ba0*/  F2FP.BF16.F32.PACK_AB R183, R32, R183 ;  /* 0x000000b720b7723e */ /* 0x000fe200000010ff */
[----:B------:R-:W-:Y:S01]  /*18bb0*/  FADD.FTZ R11, R172, R11 ;  /* 0x0000000bac0b7221 */ /* 0x000fe20000010000 */
[----:B------:R-:W-:-:S02]  /*18bc0*/  F2FP.BF16.F32.PACK_AB R178, R26, R178 ;  /* 0x000000b21ab2723e */ /* 0x000fc400000010ff */
[C---:B------:R-:W-:Y:S01]  /*18bd0*/  F2FP.BF16.F32.PACK_AB R172, R31.reuse, R172 ;  /* 0x000000ac1fac723e */ /* 0x040fe200000010ff */
[----:B------:R-:W-:Y:S01]  /*18be0*/  FADD.FTZ R11, R31, R11 ;  /* 0x0000000b1f0b7221 */ /* 0x000fe20000010000 */
[----:B------:R-:W-:Y:S01]  /*18bf0*/  MUFU.EX2 R179, R179 ;  /* 0x000000b300b37308 */ /* 0x000fe20000000800 */
[----:B--2---:R-:W-:Y:S02]  /*18c00*/  FADD.FTZ R10, R177, R10 ;  /* 0x0000000ab10a7221 */ /* 0x004fe40000010000 */
[----:B------:R-:W-:Y:S01]  /*18c10*/  FADD.FTZ R11, R174, R11 ;  /* 0x0000000bae0b7221 */ /* 0x000fe20000010000 */
[----:B------:R-:W-:-:S03]  /*18c20*/  F2FP.BF16.F32.PACK_AB R174, R35, R174 ;  /* 0x000000ae23ae723e */ /* 0x000fc600000010ff */
[----:B------:R-:W-:Y:S01]  /*18c30*/  FADD.FTZ R11, R35, R11 ;  /* 0x0000000b230b7221 */ /* 0x000fe20000010000 */
[----:B------:R-:W-:Y:S01]  /*18c40*/  MUFU.EX2 R28, R28 ;  /* 0x0000001c001c7308 */ /* 0x000fe20000000800 */
[----:B0-----:R-:W-:Y:S02]  /*18c50*/  F2FP.BF16.F32.PACK_AB R177, R25, R177 ;  /* 0x000000b119b1723e */ /* 0x001fe400000010ff */
[----:B------:R-:W-:Y:S01]  /*18c60*/  FADD.FTZ R11, R168, R11 ;  /* 0x0000000ba80b7221 */ /* 0x000fe20000010000 */
[----:B------:R-:W-:-:S03]  /*18c70*/  F2FP.BF16.F32.PACK_AB R168, R36, R168 ;  /* 0x000000a824a8723e */ /* 0x000fc600000010ff */
[----:B------:R-:W-:Y:S01]  /*18c80*/  FADD.FTZ R11, R36, R11 ;  /* 0x0000000b240b7221 */ /* 0x000fe20000010000 */
[----:B------:R-:W-:Y:S03]  /*18c90*/  MUFU.EX2 R173, R173 ;  /* 0x000000ad00ad7308 */ /* 0x000fe60000000800 */
        /* <DEDUP_REMOVED lines=16> */
[----:B------:R-:W-:-:S05]  /*18da0*/  FADD.FTZ R11, R162, R11 ;  /* 0x0000000ba20b7221 */ /* 0x000fca0000010000 */
[----:B------:R-:W-:Y:S08]  /*18db0*/  MUFU.EX2 R29, R29 ;  /* 0x0000001d001d7308 */ /* 0x000ff00000000800 */
[----:B------:R-:W-:Y:S08]  /*18dc0*/  MUFU.EX2 R171, R171 ;  /* 0x000000ab00ab7308 */ /* 0x000ff00000000800 */
[----:B------:R-:W-:Y:S01]  /*18dd0*/  MUFU.EX2 R33, R33 ;  /* 0x0000002100217308 */ /* 0x000fe20000000800 */
[----:B------:R-:W-:-:S02]  /*18de0*/  WARPGROUP.DEPBAR.LE gsb0, 0x0 ;  /* 0x00008000000079c5 */ /* 0x000fc40000010000 */
[----:B------:R-:W-:Y:S01]  /*18df0*/  WARPGROUP.ARRIVE ;  /* 0x00000000000079c5 */ /* 0x000fe20000000000 */
[----:B------:R-:W-:-:S04]  /*18e00*/  FFMA.FTZ R157, R74, R8, -R61 ;  /* 0x000000084a9d7223 */ /* 0x000fc8000001083d */
[----:B------:R-:W-:Y:S01]  /*18e10*/  MUFU.EX2 R165, R165 ;  /* 0x000000a500a57308 */ /* 0x000fe20000000800 */
[----:B------:R-:W-:Y:S07]  /*18e20*/  HGMMA.64x128x16.F32.BF16 R88, R152, gdesc[UR4].tnspB, R88, gsb0 ;  /* 0x41e0000498587df0 */ /* 0x000fee0008001858 */
        /* <DEDUP_REMOVED lines=20> */
[----:B-1----:R-:W-:Y:S01]  /*18f70*/  F2FP.BF16.F32.PACK_AB R159, R79, R78 ;  /* 0x0000004e4f9f723e */ /* 0x002fe200000010ff */
[----:B------:R-:W-:Y:S02]  /*18f80*/  WARPGROUP.DEPBAR.LE gsb0, 0x0 ;  /* 0x00008000000079c5 */ /* 0x000fe40000010000 */
[----:B------:R0:W-:Y:S04]  /*18f90*/  @!P1 SYNCS.ARRIVE.TRANS64.RED.A1T0 RZ, [R13+URZ], RZ ;  /* 0x000000ff0dff99a7 */ /* 0x0001e8000810043f */
[----:B------:R-:W1:Y:S01]  /*18fa0*/  MUFU.EX2 R53, R53 ;  /* 0x0000003500357308 */ /* 0x000e620000000800 */
[----:B0-----:R-:W-:Y:S01]  /*18fb0*/  FADD.FTZ R13, R25, R10 ;  /* 0x0000000a190d7221 */ /* 0x001fe20000010000 */
[-C--:B------:R-:W-:Y:S01]  /*18fc0*/  FFMA.FTZ R10, R71, R8.reuse, -R61 ;  /* 0x00000008470a7223 */ /* 0x080fe2000001083d */
[----:B------:R0:W-:Y:S05]  /*18fd0*/  @!P1 SYNCS.ARRIVE.TRANS64.RED.A1T0 RZ, [R14+URZ], RZ ;  /* 0x000000ff0eff99a7 */ /* 0x0001ea000810043f */
[----:B------:R-:W2:Y:S01]  /*18fe0*/  MUFU.EX2 R83, R83 ;  /* 0x0000005300537308 */ /* 0x000ea20000000800 */
[----:B------:R-:W-:Y:S01]  /*18ff0*/  FADD.FTZ R13, R179, R13 ;  /* 0x0000000db30d7221 */ /* 0x000fe20000010000 */
[----:B------:R-:W-:Y:S01]  /*19000*/  FFMA.FTZ R61, R84, R8, -R61 ;  /* 0x00000008543d7223 */ /* 0x000fe2000001083d */
[----:B------:R-:W-:-:S02]  /*19010*/  F2FP.BF16.F32.PACK_AB R179, R28, R179 ;  /* 0x000000b31cb3723e */ /* 0x000fc400000010ff */
[----:B------:R-:W-:Y:S01]  /*19020*/  FADD.FTZ R13, R28, R13 ;  /* 0x0000000d1c0d7221 */ /* 0x000fe20000010000 */
[----:B-1----:R-:W-:Y:S02]  /*19030*/  F2FP.BF16.F32.PACK_AB R152, R53, R52 ;  /* 0x000000343598723e */ /* 0x002fe400000010ff */
[----:B------:R-:W-:Y:S01]  /*19040*/  MUFU.EX2 R10, R10 ;  /* 0x0000000a000a7308 */ /* 0x000fe20000000800 */
[----:B------:R-:W-:Y:S01]  /*19050*/  FADD.FTZ R13, R173, R13 ;  /* 0x0000000dad0d7221 */ /* 0x000fe20000010000 */
[----:B------:R-:W-:-:S03]  /*19060*/  F2FP.BF16.F32.PACK_AB R173, R30, R173 ;  /* 0x000000ad1ead723e */ /* 0x000fc600000010ff */
[----:B------:R-:W-:-:S03]  /*19070*/  FADD.FTZ R13, R30, R13 ;  /* 0x0000000d1e0d7221 */ /* 0x000fc60000010000 */
[----:B------:R-:W-:Y:S01]  /*19080*/  MUFU.EX2 R56, R56 ;  /* 0x0000003800387308 */ /* 0x000fe20000000800 */
[----:B------:R-:W-:Y:S01]  /*19090*/  FADD.FTZ R13, R175, R13 ;  /* 0x0000000daf0d7221 */ /* 0x000fe20000010000 */
[----:B------:R-:W-:Y:S02]  /*190a0*/  F2FP.BF16.F32.PACK_AB R175, R27, R175 ;  /* 0x000000af1baf723e */ /* 0x000fe400000010ff */
[----:B--2---:R-:W-:Y:S01]  /*190b0*/  F2FP.BF16.F32.PACK_AB R153, R83, R82 ;  /* 0x000000525399723e */ /* 0x004fe200000010ff */
[----:B------:R-:W-:-:S03]  /*190c0*/  FADD.FTZ R13, R27, R13 ;  /* 0x0000000d1b0d7221 */ /* 0x000fc60000010000 */
[----:B------:R-:W-:Y:S01]  /*190d0*/  MUFU.EX2 R86, R86 ;  /* 0x0000005600567308 */ /* 0x000fe20000000800 */
[----:B------:R-:W-:Y:S01]  /*190e0*/  FADD.FTZ R13, R169, R13 ;  /* 0x0000000da90d7221 */ /* 0x000fe20000010000 */
[----:B------:R-:W-:-:S03]  /*190f0*/  F2FP.BF16.F32.PACK_AB R169, R29, R169 ;  /* 0x000000a91da9723e */ /* 0x000fc600000010ff */
[----:B------:R-:W-:-:S03]  /*19100*/  FADD.FTZ R13, R29, R13 ;  /* 0x0000000d1d0d7221 */ /* 0x000fc60000010000 */
[----:B------:R-:W1:Y:S01]  /*19110*/  MUFU.EX2 R57, R57 ;  /* 0x0000003900397308 */ /* 0x000e620000000800 */
[----:B------:R-:W-:Y:S01]  /*19120*/  FADD.FTZ R13, R171, R13 ;  /* 0x0000000dab0d7221 */ /* 0x000fe20000010000 */
[----:B------:R-:W-:-:S03]  /*19130*/  F2FP.BF16.F32.PACK_AB R171, R33, R171 ;  /* 0x000000ab21ab723e */ /* 0x000fc600000010ff */
[----:B------:R-:W-:-:S03]  /*19140*/  FADD.FTZ R13, R33, R13 ;  /* 0x0000000d210d7221 */ /* 0x000fc60000010000 */
[----:B------:R-:W2:Y:S01]  /*19150*/  MUFU.EX2 R61, R61 ;  /* 0x0000003d003d7308 */ /* 0x000ea20000000800 */
[----:B------:R-:W-:Y:S01]  /*19160*/  FADD.FTZ R13, R165, R13 ;  /* 0x0000000da50d7221 */ /* 0x000fe20000010000 */
[----:B------:R-:W-:-:S03]  /*19170*/  F2FP.BF16.F32.PACK_AB R165, R6, R165 ;  /* 0x000000a506a5723e */ /* 0x000fc600000010ff */
[----:B------:R-:W-:-:S04]  /*19180*/  FADD.FTZ R13, R6, R13 ;  /* 0x0000000d060d7221 */ /* 0x000fc80000010000 */
[----:B------:R-:W-:Y:S01]  /*19190*/  FADD.FTZ R13, R167, R13 ;  /* 0x0000000da70d7221 */ /* 0x000fe20000010000 */
[C---:B------:R-:W-:Y:S02]  /*191a0*/  F2FP.BF16.F32.PACK_AB R167, R0.reuse, R167 ;  /* 0x000000a700a7723e */ /* 0x040fe400000010ff */
[----:B-1----:R-:W-:Y:S01]  /*191b0*/  F2FP.BF16.F32.PACK_AB R154, R57, R56 ;  /* 0x00000038399a723e */ /* 0x002fe200000010ff */
[----:B------:R-:W-:-:S04]  /*191c0*/  FADD.FTZ R13, R0, R13 ;  /* 0x0000000d000d7221 */ /* 0x000fc80000010000 */
[----:B0-----:R-:W-:Y:S01]  /*191d0*/  FADD.FTZ R14, R161, R13 ;  /* 0x0000000da10e7221 */ /* 0x001fe20000010000 */
[----:B------:R-:W-:Y:S02]  /*191e0*/  F2FP.BF16.F32.PACK_AB R161, R3, R161 ;  /* 0x000000a103a1723e */ /* 0x000fe400000010ff */
[----:B--2---:R-:W-:Y:S01]  /*191f0*/  F2FP.BF16.F32.PACK_AB R155, R61, R86 ;  /* 0x000000563d9b723e */ /* 0x004fe200000010ff */
[----:B------:R-:W-:-:S04]  /*19200*/  FADD.FTZ R14, R3, R14 ;  /* 0x0000000e030e7221 */ /* 0x000fc80000010000 */
[----:B------:R-:W-:Y:S01]  /*19210*/  FADD.FTZ R13, R163, R14 ;  /* 0x0000000ea30d7221 */ /* 0x000fe20000010000 */
[----:B------:R-:W-:Y:S01]  /*19220*/  FADD.FTZ R14, R44, R11 ;  /* 0x0000000b2c0e7221 */ /* 0x000fe20000010000 */
[C---:B------:R-:W-:Y:S02]  /*19230*/  F2FP.BF16.F32.PACK_AB R163, R10.reuse, R163 ;  /* 0x000000a30aa3723e */ /* 0x040fe400000010ff */
[----:B------:R-:W-:Y:S01]  /*19240*/  FADD.FTZ R6, R10, R13 ;  /* 0x0000000d0a067221 */ /* 0x000fe20000010000 */
[----:B------:R-:W-:Y:S01]  /*19250*/  FADD.FTZ R14, R39, R14 ;  /* 0x0000000e270e7221 */ /* 0x000fe20000010000 */
[----:B------:R-:W-:Y:S02]  /*19260*/  IMAD.MOV.U32 R10, RZ, RZ, R9 ;  /* 0x000000ffff0a7224 */ /* 0x000fe400078e0009 */
[----:B------:R-:W-:Y:S01]  /*19270*/  FADD.FTZ R6, R157, R6 ;  /* 0x000000069d067221 */ /* 0x000fe20000010000 */
[----:B------:R-:W-:Y:S01]  /*19280*/  FADD.FTZ R11, R45, R14 ;  /* 0x0000000e2d0b7221 */ /* 0x000fe20000010000 */
[----:B------:R-:W-:Y:S01]  /*19290*/  F2FP.BF16.F32.PACK_AB R157, R75, R157 ;  /* 0x0000009d4b9d723e */ /* 0x000fe200000010ff */
[----:B------:R-:W-:-:S02]  /*192a0*/  IMAD.MOV.U32 R14, RZ, RZ, R187 ;  /* 0x000000ffff0e7224 */ /* 0x000fc400078e00bb */
        /* <DEDUP_REMOVED lines=16> */
[----:B------:R-:W-:Y:S05]  /*193b0*/  BSYNC B1 ;  /* 0x0000000000017941 */ /* 0x000fea0003800000 */
.L_x_2662:
[----:B------:R-:W-:Y:S05]  /*193c0*/  BSYNC B0 ;  /* 0x0000000000007941 */ /* 0x000fea0003800000 */
.L_x_2661:
[----:B------:R-:W-:Y:S01]  /*193d0*/  ISETP.GE.AND P2, PT, R12, R199, PT ;  /* 0x000000c70c00720c */ /* 0x000fe20003f46270 */
[----:B------:R-:W-:-:S12]  /*193e0*/  BSSY B0, `(.L_x_2674) ;  /* 0x00002ca000007945 */ /* 0x000fd80003800000 */
[----:B------:R-:W-:Y:S05]  /*193f0*/  @!P2 BRA `(.L_x_2675) ;  /* 0x0000002c0020a947 */ /* 0x000fea0003800000 */
[----:B------:R-:W-:Y:S02]  /*19400*/  IMAD.MOV.U32 R10, RZ, RZ, R9 ;  /* 0x000000ffff0a7224 */ /* 0x000fe400078e0009 */
[----:B------:R-:W-:Y:S02]  /*19410*/  IMAD.MOV.U32 R5, RZ, RZ, R7 ;  /* 0x000000ffff057224 */ /* 0x000fe400078e0007 */
[----:B------:R-:W-:Y:S02]  /*19420*/  IMAD.MOV.U32 R11, RZ, RZ, R187 ;  /* 0x000000ffff0b7224 */ /* 0x000fe400078e00bb */
[----:B------:R-:W-:-:S07]  /*19430*/  IMAD.MOV.U32 R6, RZ, RZ, R184 ;  /* 0x000000ffff067224 */ /* 0x000fce00078e00b8 */
.L_x_2686:
        /* <DEDUP_REMOVED lines=8> */
.L_x_2676:
[----:B------:R-:W-:Y:S01]  /*194c0*/  IMAD R8, R184, 0x8, R2 ;  /* 0x00000008b8087824 */ /* 0x000fe200078e0202 */
[----:B------:R-:W-:-:S04]  /*194d0*/  SHF.L.U32 R9, R187, 0x1f, RZ ;  /* 0x0000001fbb097819 */ /* 0x000fc800000006ff */
[----:B------:R0:W1:Y:S01]  /*194e0*/  SYNCS.PHASECHK.TRANS64.TRYWAIT P2, [R8+URZ+0x34830], R9 ;  /* 0x03483009080075a7 */ /* 0x000062000804017f */
[----:B------:R-:W-:Y:S05]  /*194f0*/  @!P0 BRA `(.L_x_2677) ;  /* 0x0000000000048947 */ /* 0x000fea0003800000 */
[----:B------:R-:W-:Y:S01]  /*19500*/  BPT.TRAP 0x1 ;  /* 0x000000040000795c */ /* 0x000fe20000300000 */
.L_x_2677:
[----:B------:R-:W-:Y:S01]  /*19510*/  IMAD R7, R184, 0xc00, R4 ;  /* 0x00000c00b8077824 */ /* 0x000fe200078e0204 */
[----:B------:R-:W-:Y:S03]  /*19520*/  BSSY B1, `(.L_x_2678) ;  /* 0x0000006000017945 */ /* 0x000fe60003800000 */
[C---:B------:R-:W-:Y:S02]  /*19530*/  VIADD R14, R7.reuse, 0x2 ;  /* 0x00000002070e7836 */ /* 0x040fe40000000000 */
[----:B------:R-:W-:Y:S01]  /*19540*/  VIADD R21, R7, 0x4 ;  /* 0x0000000407157836 */ /* 0x000fe20000000000 */
[----:B-1----:R-:W-:Y:S06]  /*19550*/  @P2 BRA `(.L_x_2679) ;  /* 0x0000000000082947 */ /* 0x002fec0003800000 */
[----:B------:R-:W1:Y:S02]  /*19560*/  SYNCS.PHASECHK.TRANS64.TRYWAIT P2, [R8+URZ+0x34830], R9 ;  /* 0x03483009080075a7 */ /* 0x000e64000804017f */
[----:B-1----:R-:W-:Y:S05]  /*19570*/  @!P2 BRA `(.L_x_2680) ;  /* 0x000000fc0054a947 */ /* 0x002fea0003800000 */
.L_x_2679:
[----:B------:R-:W-:Y:S05]  /*19580*/  BSYNC B1 ;  /* 0x0000000000017941 */ /* 0x000fea0003800000 */
.L_x_2678:
[----:B01----:R-:W-:Y:S01]  /*19590*/  IMAD.MOV.U32 R8, RZ, RZ, R7 ;  /* 0x000000ffff087224 */ /* 0x003fe200078e0007 */
[----:B------:R0:W-:Y:S01]  /*195a0*/  STL.64 [R1+0xa0], R10 ;  /* 0x0000a00a01007387 */ /* 0x0001e20000100a00 */
[----:B------:R-:W-:Y:S02]  /*195b0*/  IMAD.MOV.U32 R9, RZ, RZ, 0x40000040 ;  /* 0x40000040ff097424 */ /* 0x000fe400078e00ff */
[----:B------:R-:W-:Y:S01]  /*195c0*/  VIADD R24, R7, 0x400 ;  /* 0x0000040007187836 */ /* 0x000fe20000000000 */
[----:B------:R-:W-:Y:S01]  /*195d0*/  R2UR UR54, R8 ;  /* 0x00000000083672ca */ /* 0x000fe200000e0000 */
[----:B------:R-:W-:Y:S01]  /*195e0*/  IMAD.MOV.U32 R25, RZ, RZ, 0x40000040 ;  /* 0x40000040ff197424 */ /* 0x000fe200078e00ff */
[----:B------:R-:W-:Y:S02]  /*195f0*/  R2UR UR55, R9 ;  /* 0x00000000093772ca */ /* 0x000fe400000e0000 */
        /* <DEDUP_REMOVED lines=37> */
[----:B0-----:R-:W2:Y:S01]  /*19850*/  LDL.64 R10, [R1+0x30] ;  /* 0x00003000010a7983 */ /* 0x001ea20000100a00 */
        /* <DEDUP_REMOVED lines=16> */
[----:B------:R-:W-:Y:S02]  /*19960*/  R2UR UR7, R9 ;  /* 0x00000000090772ca */ /* 0x000fe400000e0000 */
[----:B------:R-:W4:Y:S01]  /*19970*/  LDL.64 R8, [R1+0x38] ;  /* 0x0000380001087983 */ /* 0x000f220000100a00 */
[----:B------:R-:W-:Y:S01]  /*19980*/  IMAD.MOV.U32 R15, RZ, RZ, 0x40000040 ;  /* 0x40000040ff0f7424 */ /* 0x000fe200078e00ff */
[----:B------:R-:W-:Y:S02]  /*19990*/  R2UR UR50, R14 ;  /* 0x000000000e3272ca */ /* 0x000fe400000e0000 */
[----:B0-----:R-:W3:Y:S01]  /*199a0*/  LDL.64 R2, [R1+0x20] ;  /* 0x0000200001027983 */ /* 0x001ee20000100a00 */
[----:B------:R-:W-:Y:S01]  /*199b0*/  VIADD R14, R7, 0x6 ;  /* 0x00000006070e7836 */ /* 0x000fe20000000000 */
[C---:B------:R-:W-:Y:S01]  /*199c0*/  R2UR UR51, R15.reuse ;  /* 0x000000000f3372ca */ /* 0x040fe200000e0000 */
[-C--:B------:R-:W-:Y:S01]  /*199d0*/  FMUL.FTZ R88, R88, R20.reuse ;  /* 0x0000001458587220 */ /* 0x080fe20000410000 */
[----:B------:R-:W-:Y:S01]  /*199e0*/  R2UR UR35, R15 ;  /* 0x000000000f2372ca */ /* 0x000fe200000e0000 */
[-C--:B------:R-:W-:Y:S01]  /*199f0*/  FMUL.FTZ R89, R89, R20.reuse ;  /* 0x0000001459597220 */ /* 0x080fe20000410000 */
[----:B------:R-:W-:Y:S01]  /*19a00*/  R2UR UR34, R14 ;  /* 0x000000000e2272ca */ /* 0x000fe200000e0000 */
[----:B------:R-:W-:Y:S01]  /*19a10*/  VIADD R14, R7, 0x404 ;  /* 0x00000404070e7836 */ /* 0x000fe20000000000 */
[C---:B------:R-:W-:Y:S01]  /*19a20*/  R2UR UR23, R15.reuse ;  /* 0x000000000f1772ca */ /* 0x040fe200000e0000 */
[-C--:B------:R-:W-:Y:S01]  /*19a30*/  FMUL.FTZ R92, R92, R20.reuse ;  /* 0x000000145c5c7220 */ /* 0x080fe20000410000 */
[----:B------:R-:W-:Y:S01]  /*19a40*/  R2UR UR11, R15 ;  /* 0x000000000f0b72ca */ /* 0x000fe200000e0000 */
[----:B------:R-:W-:Y:S01]  /*19a50*/  FMUL.FTZ R93, R93, R20 ;  /* 0x000000145d5d7220 */ /* 0x000fe20000410000 */
[----:B------:R-:W-:Y:S01]  /*19a60*/  R2UR UR22, R14 ;  /* 0x000000000e1672ca */ /* 0x000fe200000e0000 */
[----:B------:R-:W-:-:S02]  /*19a70*/  VIADD R14, R7, 0x802 ;  /* 0x00000802070e7836 */ /* 0x000fc40000000000 */
[-C--:B------:R-:W-:Y:S01]  /*19a80*/  FMUL.FTZ R96, R96, R20.reuse ;  /* 0x0000001460607220 */ /* 0x080fe20000410000 */
[-C--:B------:R-:W-:Y:S01]  /*19a90*/  FMUL.FTZ R97, R97, R20.reuse ;  /* 0x0000001461617220 */ /* 0x080fe20000410000 */
[-C--:B------:R-:W-:Y:S01]  /*19aa0*/  FMUL.FTZ R100, R100, R20.reuse ;  /* 0x0000001464647220 */ /* 0x080fe20000410000 */
        /* <DEDUP_REMOVED lines=27> */
[----:B------:R-:W-:Y:S01]  /*19c60*/  WARPGROUP.ARRIVE ;  /* 0x00000000000079c5 */ /* 0x000fe20000000000 */
[----:B------:R-:W-:Y:S01]  /*19c70*/  VIADD R14, R7, 0x806 ;  /* 0x00000806070e7836 */ /* 0x000fe20000000000 */
[----:B------:R-:W-:Y:S01]  /*19c80*/  R2UR UR39, R15 ;  /* 0x000000000f2772ca */ /* 0x000fe200000e0000 */
[----:B------:R-:W3:Y:S03]  /*19c90*/  LDL.64 R20, [R1+0x8] ;  /* 0x0000080001147983 */ /* 0x000ee60000100a00 */
[----:B------:R-:W-:Y:S03]  /*19ca0*/  HGMMA.64x128x16.F32.BF16 R24, gdesc[UR48], R24, gsb0 ;  /* 0x01e00000301879f0 */ /* 0x000fe60008001818 */
[----:B------:R-:W-:Y:S02]  /*19cb0*/  WARPGROUP.DEPBAR.LE gsb0, 0x0 ;  /* 0x00008000000079c5 */ /* 0x000fe40000010000 */
[----:B------:R-:W-:-:S07]  /*19cc0*/  WARPGROUP.ARRIVE ;  /* 0x00000000000079c5 */ /* 0x000fce0000000000 */
[----:B------:R-:W-:Y:S01]  /*19cd0*/  HGMMA.64x128x16.F32.BF16 R24, gdesc[UR44], R24, gsb0 ;  /* 0x01e000002c1879f0 */ /* 0x000fe20008001818 */
[----:B----4-:R-:W-:Y:S02]  /*19ce0*/  R2UR UR32, R8 ;  /* 0x00000000082072ca */ /* 0x010fe400000e0000 */
[----:B------:R-:W-:Y:S02]  /*19cf0*/  R2UR UR33, R9 ;  /* 0x00000000092172ca */ /* 0x000fe400000e0000 */
[----:B--2---:R-:W-:Y:S01]  /*19d00*/  R2UR UR28, R10 ;  /* 0x000000000a1c72ca */ /* 0x004fe200000e0000 */
[----:B------:R-:W2:Y:S01]  /*19d10*/  LDL.64 R8, [R1] ;  /* 0x0000000001087983 */ /* 0x000ea20000100a00 */
[----:B------:R-:W-:Y:S02]  /*19d20*/  WARPGROUP.DEPBAR.LE gsb0, 0x0 ;  /* 0x00008000000079c5 */ /* 0x000fe40000010000 */
[----:B------:R-:W-:-:S07]  /*19d30*/  WARPGROUP.ARRIVE ;  /* 0x00000000000079c5 */ /* 0x000fce0000000000 */
[----:B------:R-:W-:Y:S01]  /*19d40*/  HGMMA.64x128x16.F32.BF16 R24, gdesc[UR32], R24, gsb0 ;  /* 0x01e00000201879f0 */ /* 0x000fe20008001818 */
[----:B------:R-:W-:Y:S02]  /*19d50*/  R2UR UR29, R11 ;  /* 0x000000000b1d72ca */ /* 0x000fe400000e0000 */
[----:B------:R-:W-:Y:S02]  /*19d60*/  R2UR UR38, R14 ;  /* 0x000000000e2672ca */ /* 0x000fe400000e0000 */
[----:B------:R-:W4:Y:S01]  /*19d70*/  LDL.64 R14, [R1+0x18] ;  /* 0x00001800010e7983 */ /* 0x000f220000100a00 */
[----:B---3--:R-:W-:Y:S02]  /*19d80*/  R2UR UR24, R4 ;  /* 0x00000000041872ca */ /* 0x008fe400000e0000 */
[----:B------:R-:W-:Y:S01]  /*19d90*/  R2UR UR25, R5 ;  /* 0x00000000051972ca */ /* 0x000fe200000e0000 */
[----:B------:R0:W5:Y:S01]  /*19da0*/  LDL.LU.64 R10, [R1+0xa0] ;  /* 0x0000a000010a7983 */ /* 0x0001620000300a00 */
[----:B------:R-:W-:-:S02]  /*19db0*/  R2UR UR20, R2 ;  /* 0x00000000021472ca */ /* 0x000fc400000e0000 */
[----:B------:R-:W-:Y:S01]  /*19dc0*/  R2UR UR21, R3 ;  /* 0x00000000031572ca */ /* 0x000fe200000e0000 */
[----:B------:R0:W5:Y:S01]  /*19dd0*/  LDL.LU.64 R4, [R1+0x98] ;  /* 0x0000980001047983 */ /* 0x0001620000300a00 */
[----:B------:R-:W-:Y:S02]  /*19de0*/  R2UR UR12, R20 ;  /* 0x00000000140c72ca */ /* 0x000fe400000e0000 */
[----:B------:R-:W-:Y:S01]  /*19df0*/  R2UR UR13, R21 ;  /* 0x00000000150d72ca */ /* 0x000fe200000e0000 */
[----:B------:R0:W5:Y:S01]  /*19e00*/  LDL.LU.64 R2, [R1+0x90] ;  /* 0x0000900001027983 */ /* 0x0001620000300a00 */
[----:B------:R-:W-:Y:S02]  /*19e10*/  WARPGROUP.DEPBAR.LE gsb0, 0x0 ;  /* 0x00008000000079c5 */ /* 0x000fe40000010000 */
[----:B------:R-:W-:-:S06]  /*19e20*/  WARPGROUP.ARRIVE ;  /* 0x00000000000079c5 */ /* 0x000fcc0000000000 */
[----:B------:R-:W-:Y:S03]  /*19e30*/  HGMMA.64x128x16.F32.BF16 R24, gdesc[UR28], R24, gsb0 ;  /* 0x01e000001c1879f0 */ /* 0x000fe60008001818 */
[----:B------:R-:W-:Y:S02]  /*19e40*/  WARPGROUP.DEPBAR.LE gsb0, 0x0 ;  /* 0x00008000000079c5 */ /* 0x000fe40000010000 */
[----:B------:R-:W-:-:S07]  /*19e50*/  WARPGROUP.ARRIVE ;  /* 0x00000000000079c5 */ /* 0x000fce0000000000 */
[----:B------:R-:W-:Y:S01]  /*19e60*/  HGMMA.64x128x16.F32.BF16 R24, gdesc[UR24], R24, gsb0 ;  /* 0x01e00000181879f0 */ /* 0x000fe20008001818 */
[----:B----4-:R-:W-:Y:S02]  /*19e70*/  R2UR UR16, R14 ;  /* 0x000000000e1072ca */ /* 0x010fe400000e0000 */
[----:B------:R-:W-:Y:S01]  /*19e80*/  R2UR UR17, R15 ;  /* 0x000000000f1172ca */ /* 0x000fe200000e0000 */
[----:B------:R-:W-:Y:S02]  /*19e90*/  WARPGROUP.DEPBAR.LE gsb0, 0x0 ;  /* 0x00008000000079c5 */ /* 0x000fe40000010000 */
[----:B------:R-:W-:-:S06]  /*19ea0*/  WARPGROUP.ARRIVE ;  /* 0x00000000000079c5 */ /* 0x000fcc0000000000 */
[----:B------:R-:W-:Y:S03]  /*19eb0*/  HGMMA.64x128x16.F32.BF16 R24, gdesc[UR20], R24, gsb0 ;  /* 0x01e00000141879f0 */ /* 0x000fe60008001818 */
[----:B------:R-:W-:Y:S02]  /*19ec0*/  WARPGROUP.DEPBAR.LE gsb0, 0x0 ;  /* 0x00008000000079c5 */ /* 0x000fe40000010000 */
[----:B------:R-:W-:-:S07]  /*19ed0*/  WARPGROUP.ARRIVE ;  /* 0x00000000000079c5 */ /* 0x000fce0000000000 */
        /* <DEDUP_REMOVED lines=20> */
.L_x_2681:
[----:B-----5:R-:W-:Y:S01]  /*1a020*/  SHF.L.U32 R7, R11, 0x1f, RZ ;  /* 0x0000001f0b077819 */ /* 0x020fe200000006ff */
[----:B------:R-:W-:-:S04]  /*1a030*/  IMAD R11, R6, 0x8, R2 ;  /* 0x00000008060b7824 */ /* 0x000fc800078e0202 */
[----:B------:R0:W1:Y:S01]  /*1a040*/  SYNCS.PHASECHK.TRANS64.TRYWAIT P2, [R11+URZ+0x34850], R7 ;  /* 0x034850070b0075a7 */ /* 0x000062000804017f */
[----:B------:R-:W-:Y:S05]  /*1a050*/  @!P0 BRA `(.L_x_2682) ;  /* 0x0000000000048947 */ /* 0x000fea0003800000 */
[----:B------:R-:W-:Y:S01]  /*1a060*/  BPT.TRAP 0x1 ;  /* 0x000000040000795c */ /* 0x000fe20000300000 */
.L_x_2682:
[----:B------:R-:W-:Y:S04]  /*1a070*/  BSSY B1, `(.L_x_2683) ;  /* 0x0000004000017945 */ /* 0x000fe80003800000 */
[----:B-1----:R-:W-:Y:S05]  /*1a080*/  @P2 BRA `(.L_x_2684) ;  /* 0x0000000000082947 */ /* 0x002fea0003800000 */
[----:B------:R-:W1:Y:S02]  /*1a090*/  SYNCS.PHASECHK.TRANS64.TRYWAIT P2, [R11+URZ+0x34850], R7 ;  /* 0x034850070b0075a7 */ /* 0x000e64000804017f */
[----:B-1----:R-:W-:Y:S05]  /*1a0a0*/  @!P2 BRA `(.L_x_2685) ;  /* 0x000000f0009ca947 */ /* 0x002fea0003800000 */
.L_x_2684:
[----:B------:R-:W-:Y:S05]  /*1a0b0*/  BSYNC B1 ;  /* 0x0000000000017941 */ /* 0x000fea0003800000 */
.L_x_2683:
        /* <DEDUP_REMOVED lines=42> */
[----:B------:R-:W-:Y:S01]  /*1a360*/  IMAD.MOV.U32 R9, RZ, RZ, 0x40000040 ;  /* 0x40000040ff097424 */ /* 0x000fe200078e00ff */
        /* <DEDUP_REMOVED lines=14> */
[----:B------:R-:W-:Y:S01]  /*1a450*/  ULDC UR4, c[0x0][0x988] ;  /* 0x0002620000047ab9 */ /* 0x000fe20000000800 */
        /* <DEDUP_REMOVED lines=10> */
[----:B------:R-:W-:-:S02]  /*1a500*/  VIADD R40, R6, 0x280 ;  /* 0x0000028006287836 */ /* 0x000fc40000000000 */
[----:B------:R-:W-:Y:S01]  /*1a510*/  FMUL.FTZ R78, R78, UR58 ;  /* 0x0000003a4e4e7c20 */ /* 0x000fe20008410000 */
[----:B------:R-:W-:Y:S02]  /*1a520*/  IMAD.MOV.U32 R41, RZ, RZ, 0x40000040 ;  /* 0x40000040ff297424 */ /* 0x000fe400078e00ff */
[----:B------:R-:W-:Y:S01]  /*1a530*/  FMUL.FTZ R79, R79, UR58 ;  /* 0x0000003a4f4f7c20 */ /* 0x000fe20008410000 */
[----:B------:R-:W-:Y:S01]  /*1a540*/  FMUL.FTZ R82, R82, UR58 ;  /* 0x0000003a52527c20 */ /* 0x000fe20008410000 */
[----:B------:R-:W-:Y:S01]  /*1a550*/  FMUL.FTZ R83, R83, UR58 ;  /* 0x0000003a53537c20 */ /* 0x000fe20008410000 */
[----:B------:R-:W-:Y:S01]  /*1a560*/  @!P1 IMAD R13, R13, 0x8, R2 ;  /* 0x000000080d0d9824 */ /* 0x000fe200078e0202 */
[----:B------:R-:W-:Y:S01]  /*1a570*/  MUFU.TANH R44, R44 ;  /* 0x0000002c002c7308 */ /* 0x000fe20000002400 */
[----:B------:R-:W-:Y:S01]  /*1a580*/  @!P1 VIADD R11, R11, 0x34860 ;  /* 0x000348600b0b9836 */ /* 0x000fe20000000000 */
[----:B------:R-:W-:Y:S01]  /*1a590*/  ISETP.GT.AND P2, PT, R12, R199, PT ;  /* 0x000000c70c00720c */ /* 0x000fe20003f44270 */
[----:B------:R-:W-:-:S02]  /*1a5a0*/  @!P1 VIADD R13, R13, 0x34840 ;  /* 0x000348400d0d9836 */ /* 0x000fc40000000000 */
[----:B------:R-:W-:Y:S01]  /*1a5b0*/  VIADD R12, R12, 0xffffffff ;  /* 0xffffffff0c0c7836 */ /* 0x000fe20000000000 */
[----:B------:R-:W-:Y:S02]  /*1a5c0*/  @!P1 PRMT R11, RZ, 0x654, R11 ;  /* 0x00000654ff0b9816 */ /* 0x000fe4000000000b */
        /* <DEDUP_REMOVED lines=74> */
[----:B------:R-:W-:Y:S01]  /*1aa70*/  R2UR UR6, R8 ;  /* 0x00000000080672ca */ /* 0x000fe200000e0000 */
[----:B------:R-:W-:-:S03]  /*1aa80*/  FMUL.FTZ R85, R87, UR58 ;  /* 0x0000003a57557c20 */ /* 0x000fc60008410000 */
[----:B------:R-:W2:Y:S01]  /*1aa90*/  MUFU.TANH R33, R33 ;  /* 0x0000002100217308 */ /* 0x000ea20000002400 */
[----:B0-----:R-:W-:-:S04]  /*1aaa0*/  FMNMX.FTZ R7, R9, R5, !PT ;  /* 0x0000000509077209 */ /* 0x001fc80007810000 */
[----:B------:R-:W-:-:S03]  /*1aab0*/  FMNMX.FTZ R7, R21, R7, !PT ;  /* 0x0000000715077209 */ /* 0x000fc60007810000 */
[----:B------:R-:W0:Y:S01]  /*1aac0*/  MUFU.TANH R62, R62 ;  /* 0x0000003e003e7308 */ /* 0x000e220000002400 */
[----:B------:R-:W-:-:S04]  /*1aad0*/  FMNMX.FTZ R7, R25, R7, !PT ;  /* 0x0000000719077209 */ /* 0x000fc80007810000 */
[----:B------:R-:W-:-:S03]  /*1aae0*/  FMNMX.FTZ R7, R27, R7, !PT ;  /* 0x000000071b077209 */ /* 0x000fc60007810000 */
[----:B------:R-:W3:Y:S01]  /*1aaf0*/  MUFU.TANH R65, R65 ;  /* 0x0000004100417308 */ /* 0x000ee20000002400 */
[----:B------:R-:W-:-:S04]  /*1ab00*/  FMNMX.FTZ R7, R29, R7, !PT ;  /* 0x000000071d077209 */ /* 0x000fc80007810000 */
[----:B-1----:R-:W-:-:S03]  /*1ab10*/  FMNMX.FTZ R7, R30, R7, !PT ;  /* 0x000000071e077209 */ /* 0x002fc60007810000 */
[----:B------:R-:W1:Y:S01]  /*1ab20*/  MUFU.TANH R69, R69 ;  /* 0x0000004500457308 */ /* 0x000e620000002400 */
[----:B--2---:R-:W-:-:S04]  /*1ab30*/  FMNMX.FTZ R7, R33, R7, !PT ;  /* 0x0000000721077209 */ /* 0x004fc80007810000 */
[----:B------:R-:W-:-:S03]  /*1ab40*/  FMNMX.FTZ R7, R35, R7, !PT ;  /* 0x0000000723077209 */ /* 0x000fc60007810000 */
[----:B------:R-:W2:Y:S01]  /*1ab50*/  MUFU.TANH R73, R73 ;  /* 0x0000004900497308 */ /* 0x000ea20000002400 */
[----:B------:R-:W-:-:S04]  /*1ab60*/  FMNMX.FTZ R7, R37, R7, !PT ;  /* 0x0000000725077209 */ /* 0x000fc80007810000 */
[----:B------:R-:W-:-:S03]  /*1ab70*/  FMNMX.FTZ R7, R38, R7, !PT ;  /* 0x0000000726077209 */ /* 0x000fc60007810000 */
[----:B------:R-:W4:Y:S01]  /*1ab80*/  MUFU.TANH R77, R77 ;  /* 0x0000004d004d7308 */ /* 0x000f220000002400 */
[----:B------:R-:W-:-:S04]  /*1ab90*/  FMNMX.FTZ R7, R43, R7, !PT ;  /* 0x000000072b077209 */ /* 0x000fc80007810000 */
[----:B------:R-:W-:-:S03]  /*1aba0*/  FMNMX.FTZ R7, R44, R7, !PT ;  /* 0x000000072c077209 */ /* 0x000fc60007810000 */
[----:B------:R-:W5:Y:S01]  /*1abb0*/  MUFU.TANH R80, R80 ;  /* 0x0000005000507308 */ /* 0x000f620000002400 */
[----:B------:R-:W-:-:S04]  /*1abc0*/  FMNMX.FTZ R7, R47, R7, !PT ;  /* 0x000000072f077209 */ /* 0x000fc80007810000 */
[----:B------:R-:W-:-:S03]  /*1abd0*/  FMNMX.FTZ R7, R49, R7, !PT ;  /* 0x0000000731077209 */ /* 0x000fc60007810000 */
[----:B------:R-:W5:Y:S01]  /*1abe0*/  MUFU.TANH R24, R24 ;  /* 0x0000001800187308 */ /* 0x000f620000002400 */
        /* <DEDUP_REMOVED lines=10> */
[----:B0-----:R-:W-:-:S03]  /*1ac90*/  FMNMX.FTZ R7, R62, R7, !PT ;  /* 0x000000073e077209 */ /* 0x001fc60007810000 */
[----:B------:R-:W-:Y:S01]  /*1aca0*/  MUFU.TANH R50, R50 ;  /* 0x0000003200327308 */ /* 0x000fe20000002400 */
[----:B------:R-:W-:-:S04]  /*1acb0*/  FMNMX.FTZ R7, R64, R7, !PT ;  /* 0x0000000740077209 */ /* 0x000fc80007810000 */
[----:B---3--:R-:W-:-:S03]  /*1acc0*/  FMNMX.FTZ R7, R65, R7, !PT ;  /* 0x0000000741077209 */ /* 0x008fc60007810000 */
[----:B------:R-:W-:Y:S01]  /*1acd0*/  MUFU.TANH R54, R54 ;  /* 0x0000003600367308 */ /* 0x000fe20000002400 */
[----:B------:R-:W-:-:S04]  /*1ace0*/  FMNMX.FTZ R7, R68, R7, !PT ;  /* 0x0000000744077209 */ /* 0x000fc80007810000 */
[----:B-1----:R-:W-:-:S03]  /*1acf0*/  FMNMX.FTZ R7, R69, R7, !PT ;  /* 0x0000000745077209 */ /* 0x002fc60007810000 */
[----:B------:R-:W-:Y:S01]  /*1ad00*/  MUFU.TANH R58, R58 ;  /* 0x0000003a003a7308 */ /* 0x000fe20000002400 */
[----:B------:R-:W-:-:S04]  /*1ad10*/  FMNMX.FTZ R7, R72, R7, !PT ;  /* 0x0000000748077209 */ /* 0x000fc80007810000 */
[----:B--2---:R-:W-:-:S03]  /*1ad20*/  FMNMX.FTZ R7, R73, R7, !PT ;  /* 0x0000000749077209 */ /* 0x004fc60007810000 */
[----:B------:R-:W-:Y:S01]  /*1ad30*/  MUFU.TANH R85, R85 ;  /* 0x0000005500557308 */ /* 0x000fe20000002400 */
[----:B----4-:R-:W-:-:S04]  /*1ad40*/  FMNMX.FTZ R7, R77, R7, !PT ;  /* 0x000000074d077209 */ /* 0x010fc80007810000 */
[----:B------:R-:W-:Y:S01]  /*1ad50*/  FMNMX.FTZ R7, R81, R7, !PT ;  /* 0x0000000751077209 */ /* 0x000fe20007810000 */
[----:B------:R-:W-:Y:S02]  /*1ad60*/  WARPGROUP.DEPBAR.LE gsb0, 0x0 ;  /* 0x00008000000079c5 */ /* 0x000fe40000010000 */
[----:B------:R-:W-:Y:S01]  /*1ad70*/  WARPGROUP.ARRIVE ;  /* 0x00000000000079c5 */ /* 0x000fe20000000000 */
[----:B------:R-:W-:-:S04]  /*1ad80*/  FMNMX.FTZ R7, R76, R7, !PT ;  /* 0x000000074c077209 */ /* 0x000fc80007810000 */
[----:B-----5:R-:W-:Y:S01]  /*1ad90*/  FMNMX.FTZ R7, R80, R7, !PT ;  /* 0x0000000750077209 */ /* 0x020fe20007810000 */
[----:B------:R-:W-:Y:S01]  /*1ada0*/  HGMMA.64x128x16.F32.BF16 R88, R164, gdesc[UR4].tnspB, R88, gsb0 ;  /* 0x41e00004a4587df0 */ /* 0x000fe20008001858 */
[----:B------:R-:W-:Y:S01]  /*1adb0*/  R2UR UR6, R40 ;  /* 0x00000000280672ca */ /* 0x000fe200000e0000 */
[----:B------:R-:W-:Y:S01]  /*1adc0*/  VIADD R40, R6, 0x300 ;  /* 0x0000030006287836 */ /* 0x000fe20000000000 */
[----:B------:R-:W-:Y:S01]  /*1add0*/  R2UR UR7, R41 ;  /* 0x00000000290772ca */ /* 0x000fe200000e0000 */
[----:B------:R-:W0:Y:S02]  /*1ade0*/  SHFL.BFLY PT, R8, R7, 0x2, 0x1f ;  /* 0x0c401f0007087f89 */ /* 0x000e2400000e0000 */
[----:B0-----:R-:W-:-:S05]  /*1adf0*/  FMNMX.FTZ R7, R7, R8, !PT ;  /* 0x0000000807077209 */ /* 0x001fca0007810000 */
[----:B------:R-:W0:Y:S02]  /*1ae00*/  SHFL.BFLY PT, R8, R7, 0x1, 0x1f ;  /* 0x0c201f0007087f89 */ /* 0x000e2400000e0000 */
[----:B0-----:R-:W-:Y:S01]  /*1ae10*/  FMNMX.FTZ R7, R7, R8, !PT ;  /* 0x0000000807077209 */ /* 0x001fe20007810000 */
[----:B------:R-:W-:-:S04]  /*1ae20*/  IMAD.U32 R8, RZ, RZ, UR4 ;  /* 0x00000004ff087e24 */ /* 0x000fc8000f8e00ff */
[C---:B------:R-:W-:Y:S01]  /*1ae30*/  FMUL.FTZ R86, R7.reuse, R8 ;  /* 0x0000000807567220 */ /* 0x040fe20000410000 */
[----:B------:R-:W-:-:S03]  /*1ae40*/  FADD.FTZ R5, -R7, R5 ;  /* 0x0000000507057221 */ /* 0x000fc60000010100 */
[--C-:B------:R-:W-:Y:S01]  /*1ae50*/  FFMA.FTZ R180, R9, R8, -R86.reuse ;  /* 0x0000000809b47223 */ /* 0x100fe20000010856 */
[----:B------:R-:W-:Y:S01]  /*1ae60*/  FMNMX.FTZ R9, R14, R10, !PT ;  /* 0x0000000a0e097209 */ /* 0x000fe20007810000 */
[-CC-:B------:R-:W-:Y:S01]  /*1ae70*/  FFMA.FTZ R178, R33, R8.reuse, -R86.reuse ;  /* 0x0000000821b27223 */ /* 0x180fe20000010856 */
[-C--:B------:R-:W-:Y:S01]  /*1ae80*/  FMUL.FTZ R5, R5, R8.reuse ;  /* 0x0000000805057220 */ /* 0x080fe20000410000 */
[-CC-:B------:R-:W-:Y:S01]  /*1ae90*/  FFMA.FTZ R182, R25, R8.reuse, -R86.reuse ;  /* 0x0000000819b67223 */ /* 0x180fe20000010856 */
[----:B------:R-:W-:Y:S01]  /*1aea0*/  FMNMX.FTZ R9, R15, R9, !PT ;  /* 0x000000090f097209 */ /* 0x000fe20007810000 */
[----:B------:R-:W-:Y:S01]  /*1aeb0*/  MUFU.EX2 R180, R180 ;  /* 0x000000b400b47308 */ /* 0x000fe20000000800 */
[-CC-:B------:R-:W-:Y:S01]  /*1aec0*/  FFMA.FTZ R27, R27, R8.reuse, -R86.reuse ;  /* 0x000000081b1b7223 */ /* 0x180fe20000010856 */
[-CC-:B------:R-:W-:Y:S01]  /*1aed0*/  FFMA.FTZ R176, R29, R8.reuse, -R86.reuse ;  /* 0x000000081db07223 */ /* 0x180fe20000010856 */
[----:B------:R-:W-:Y:S01]  /*1aee0*/  FMNMX.FTZ R9, R24, R9, !PT ;  /* 0x0000000918097209 */ /* 0x000fe20007810000 */
[-CC-:B------:R-:W-:Y:S01]  /*1aef0*/  FFMA.FTZ R25, R30, R8.reuse, -R86.reuse ;  /* 0x000000081e197223 */ /* 0x180fe20000010856 */
[-CC-:B------:R-:W-:Y:S01]  /*1af00*/  FFMA.FTZ R172, R37, R8.reuse, -R86.reuse ;  /* 0x0000000825ac7223 */ /* 0x180fe20000010856 */
[-CC-:B------:R-:W-:Y:S01]  /*1af10*/  FFMA.FTZ R174, R43, R8.reuse, -R86.reuse ;  /* 0x000000082bae7223 */ /* 0x180fe20000010856 */
[----:B------:R-:W-:Y:S01]  /*1af20*/  FMNMX.FTZ R9, R26, R9, !PT ;  /* 0x000000091a097209 */ /* 0x000fe20007810000 */
[----:B------:R0:W1:Y:S01]  /*1af30*/  MUFU.EX2 R20, R5 ;  /* 0x0000000500147308 */ /* 0x0000620000000800 */
[-CC-:B------:R-:W-:Y:S01]  /*1af40*/  FFMA.FTZ R168, R47, R8.reuse, -R86.reuse ;  /* 0x000000082fa87223 */ /* 0x180fe20000010856 */
[-CC-:B------:R-:W-:Y:S01]  /*1af50*/  FFMA.FTZ R170, R51, R8.reuse, -R86.reuse ;  /* 0x0000000833aa7223 */ /* 0x180fe20000010856 */
[----:B------:R-:W-:Y:S01]  /*1af60*/  FMNMX.FTZ R9, R28, R9, !PT ;  /* 0x000000091c097209 */ /* 0x000fe20007810000 */
[-CC-:B------:R-:W-:Y:S01]  /*1af70*/  FFMA.FTZ R37, R53, R8.reuse, -R86.reuse ;  /* 0x0000000835257223 */ /* 0x180fe20000010856 */
[-CC-:B------:R-:W-:Y:S01]  /*1af80*/  FFMA.FTZ R29, R57, R8.reuse, -R86.reuse ;  /* 0x00000008391d7223 */ /* 0x180fe20000010856 */
[-CC-:B------:R-:W-:Y:S01]  /*1af90*/  FFMA.FTZ R43, R60, R8.reuse, -R86.reuse ;  /* 0x000000083c2b7223 */ /* 0x180fe20000010856 */
[----:B------:R-:W-:Y:S01]  /*1afa0*/  FMNMX.FTZ R9, R31, R9, !PT ;  /* 0x000000091f097209 */ /* 0x000fe20007810000 */
[----:B------:R-:W-:Y:S01]  /*1afb0*/  MUFU.EX2 R182, R182 ;  /* 0x000000b600b67308 */ /* 0x000fe20000000800 */
[-CC-:B0-----:R-:W-:Y:S01]  /*1afc0*/  FFMA.FTZ R5, R21, R8.reuse, -R86.reuse ;  /* 0x0000000815057223 */ /* 0x181fe20000010856 */
[-CC-:B------:R-:W-:Y:S01]  /*1afd0*/  FFMA.FTZ R30, R65, R8.reuse, -R86.reuse ;  /* 0x00000008411e7223 */ /* 0x180fe20000010856 */
[----:B------:R-:W-:Y:S01]  /*1afe0*/  FMNMX.FTZ R9, R32, R9, !PT ;  /* 0x0000000920097209 */ /* 0x000fe20007810000 */
[-CC-:B------:R-:W-:Y:S01]  /*1aff0*/  FFMA.FTZ R21, R68, R8.reuse, -R86.reuse ;  /* 0x0000000844157223 */ /* 0x180fe20000010856 */
[-CC-:B------:R-:W-:Y:S01]  /*1b000*/  FFMA.FTZ R47, R72, R8.reuse, -R86.reuse ;  /* 0x00000008482f7223 */ /* 0x180fe20000010856 */
[-C--:B------:R-:W-:Y:S01]  /*1b010*/  FFMA.FTZ R51, R77, R8.reuse, -R86 ;  /* 0x000000084d337223 */ /* 0x080fe20000010856 */
[----:B------:R-:W-:Y:S01]  /*1b020*/  FMNMX.FTZ R9, R34, R9, !PT ;  /* 0x0000000922097209 */ /* 0x000fe20007810000 */
[----:B------:R-:W0:Y:S01]  /*1b030*/  MUFU.EX2 R5, R5 ;  /* 0x0000000500057308 */ /* 0x000e220000000800 */
[----:B-1----:R-:W-:Y:S01]  /*1b040*/  FFMA.FTZ R3, R20, R3, R180 ;  /* 0x0000000314037223 */ /* 0x002fe200000100b4 */
[-CC-:B------:R-:W-:Y:S01]  /*1b050*/  FFMA.FTZ R53, R81, R8.reuse, -R86.reuse ;  /* 0x0000000851357223 */ /* 0x180fe20000010856 */
[----:B------:R-:W-:Y:S01]  /*1b060*/  FMNMX.FTZ R9, R36, R9, !PT ;  /* 0x0000000924097209 */ /* 0x000fe20007810000 */
[----:B------:R-:W-:-:S03]  /*1b070*/  FFMA.FTZ R80, R80, R8, -R86 ;  /* 0x0000000850507223 */ /* 0x000fc60000010856 */
[----:B------:R-:W-:Y:S01]  /*1b080*/  FMNMX.FTZ R9, R39, R9, !PT ;  /* 0x0000000927097209 */ /* 0x000fe20007810000 */
[----:B------:R-:W-:Y:S03]  /*1b090*/  MUFU.EX2 R176, R176 ;  /* 0x000000b000b07308 */ /* 0x000fe60000000800 */
[----:B------:R-:W-:-:S04]  /*1b0a0*/  FMNMX.FTZ R9, R42, R9, !PT ;  /* 0x000000092a097209 */ /* 0x000fc80007810000 */
[----:B------:R-:W-:Y:S01]  /*1b0b0*/  FMNMX.FTZ R9, R45, R9, !PT ;  /* 0x000000092d097209 */ /* 0x000fe20007810000 */
[----:B------:R-:W-:Y:S01]  /*1b0c0*/  MUFU.EX2 R25, R25 ;  /* 0x0000001900197308 */ /* 0x000fe20000000800 */
[C---:B0-----:R-:W-:Y:S01]  /*1b0d0*/  FADD.FTZ R3, R5.reuse, R3 ;  /* 0x0000000305037221 */ /* 0x041fe20000010000 */
[----:B------:R-:W-:Y:S02]  /*1b0e0*/  F2FP.BF16.F32.PACK_AB R180, R5, R180 ;  /* 0x000000b405b4723e */ /* 0x000fe400000010ff */
[----:B------:R-:W-:Y:S01]  /*1b0f0*/  FMNMX.FTZ R9, R46, R9, !PT ;  /* 0x000000092e097209 */ /* 0x000fe20007810000 */
[----:B------:R-:W-:-:S03]  /*1b100*/  FADD.FTZ R3, R182, R3 ;  /* 0x00000003b6037221 */ /* 0x000fc60000010000 */
        /* <DEDUP_REMOVED lines=8> */
[----:B------:R-:W-:Y:S01]  /*1b190*/  FMNMX.FTZ R9, R58, R9, !PT ;  /* 0x000000093a097209 */ /* 0x000fe20007810000 */
[----:B------:R-:W-:-:S03]  /*1b1a0*/  WARPGROUP.DEPBAR.LE gsb0, 0x0 ;  /* 0x00008000000079c5 */ /* 0x000fc60000010000 */
[----:B------:R-:W-:Y:S01]  /*1b1b0*/  FMNMX.FTZ R9, R63, R9, !PT ;  /* 0x000000093f097209 */ /* 0x000fe20007810000 */
[----:B------:R-:W-:Y:S01]  /*1b1c0*/  WARPGROUP.ARRIVE ;  /* 0x00000000000079c5 */ /* 0x000fe20000000000 */
[----:B------:R-:W-:Y:S01]  /*1b1d0*/  MUFU.EX2 R168, R168 ;  /* 0x000000a800a87308 */ /* 0x000fe20000000800 */
[-CC-:B------:R-:W-:Y:S01]  /*1b1e0*/  FFMA.FTZ R164, R55, R8.reuse, -R86.reuse ;  /* 0x0000000837a47223 */ /* 0x180fe20000010856 */
[----:B------:R-:W-:Y:S01]  /*1b1f0*/  FMNMX.FTZ R9, R66, R9, !PT ;  /* 0x0000000942097209 */ /* 0x000fe20007810000 */
[-CC-:B------:R-:W-:Y:S01]  /*1b200*/  FFMA.FTZ R166, R59, R8.reuse, -R86.reuse ;  /* 0x000000083ba67223 */ /* 0x180fe20000010856 */
[----:B------:R-:W-:Y:S01]  /*1b210*/  FFMA.FTZ R55, R76, R8, -R86 ;  /* 0x000000084c377223 */ /* 0x000fe20000010856 */
[----:B------:R-:W-:Y:S01]  /*1b220*/  HGMMA.64x128x16.F32.BF16 R88, R160, gdesc[UR4].tnspB, R88, gsb0 ;  /* 0x41e00004a0587df0 */ /* 0x000fe20008001858 */
[----:B------:R-:W-:Y:S02]  /*1b230*/  FMNMX.FTZ R9, R67, R9, !PT ;  /* 0x0000000943097209 */ /* 0x000fe40007810000 */
[----:B------:R-:W-:Y:S01]  /*1b240*/  R2UR UR6, R40 ;  /* 0x00000000280672ca */ /* 0x000fe200000e0000 */
        /* <DEDUP_REMOVED lines=27> */
[----:B------:R-:W-:-:S06]  /*1b400*/  IMAD.MOV.U32 R41, RZ, RZ, 0x40000040 ;  /* 0x40000040ff297424 */ /* 0x000fcc00078e00ff */
[----:B------:R-:W-:Y:S01]  /*1b410*/  MUFU.EX2 R55, R55 ;  /* 0x0000003700377308 */ /* 0x000fe20000000800 */
[----:B------:R-:W-:Y:S01]  /*1b420*/  FADD.FTZ R40, -R9, R10 ;  /* 0x0000000a09287221 */ /* 0x000fe20000010100 */
[----:B------:R-:W-:Y:S01]  /*1b430*/  R2UR UR7, R41 ;  /* 0x00000000290772ca */ /* 0x000fe200000e0000 */
[-C--:B------:R-:W-:Y:S02]  /*1b440*/  FMUL.FTZ R41, R9, R8.reuse ;  /* 0x0000000809297220 */ /* 0x080fe40000410000 */
[----:B------:R-:W-:-:S03]  /*1b450*/  FMUL.FTZ R40, R40, R8 ;  /* 0x0000000828287220 */ /* 0x000fc60000410000 */
[----:B------:R-:W-:Y:S01]  /*1b460*/  MUFU.EX2 R10, R80 ;  /* 0x00000050000a7308 */ /* 0x000fe20000000800 */
[-CC-:B------:R-:W-:Y:S01]  /*1b470*/  FFMA.FTZ R181, R14, R8.reuse, -R41.reuse ;  /* 0x000000080eb57223 */ /* 0x180fe20000010829 */
[----:B------:R-:W-:Y:S02]  /*1b480*/  VIADD R14, R6, 0x380 ;  /* 0x00000380060e7836 */ /* 0x000fe40000000000 */
        /* <DEDUP_REMOVED lines=14> */
[----:B0-----:R-:W-:Y:S01]  /*1b570*/  FFMA.FTZ R40, R15, R8, -R41 ;  /* 0x000000080f287223 */ /* 0x001fe20000010829 */
[----:B------:R-:W-:-:S02]  /*1b580*/  IMAD.MOV.U32 R15, RZ, RZ, 0x40000040 ;  /* 0x40000040ff0f7424 */ /* 0x000fc400078e00ff */
[-CC-:B------:R-:W-:Y:S01]  /*1b590*/  FFMA.FTZ R171, R50, R8.reuse, -R41.reuse ;  /* 0x0000000832ab7223 */ /* 0x180fe20000010829 */
        /* <DEDUP_REMOVED lines=13> */
[----:B------:R-:W-:-:S02]  /*1b670*/  WARPGROUP.DEPBAR.LE gsb0, 0x0 ;  /* 0x00008000000079c5 */ /* 0x000fc40000010000 */
[----:B------:R-:W-:Y:S01]  /*1b680*/  WARPGROUP.ARRIVE ;  /* 0x00000000000079c5 */ /* 0x000fe20000000000 */
[----:B-1----:R-:W-:Y:S01]  /*1b690*/  FFMA.FTZ R0, R87, R0, R181 ;  /* 0x0000000057007223 */ /* 0x002fe200000100b5 */
[-CC-:B------:R-:W-:Y:S01]  /*1b6a0*/  FFMA.FTZ R161, R35, R8.reuse, -R86.reuse ;  /* 0x0000000823a17223 */ /* 0x180fe20000010856 */
[-CC-:B------:R-:W-:Y:S01]  /*1b6b0*/  FFMA.FTZ R35, R38, R8.reuse, -R86.reuse ;  /* 0x0000000826237223 */ /* 0x180fe20000010856 */
[-C--:B------:R-:W-:Y:S01]  /*1b6c0*/  FFMA.FTZ R160, R61, R8.reuse, -R86 ;  /* 0x000000083da07223 */ /* 0x080fe20000010856 */
[----:B------:R1:W2:Y:S01]  /*1b6d0*/  MUFU.EX2 R163, R27 ;  /* 0x0000001b00a37308 */ /* 0x0002a20000000800 */
[----:B------:R-:W-:Y:S01]  /*1b6e0*/  HGMMA.64x128x16.F32.BF16 R88, R156, gdesc[UR4].tnspB, R88, gsb0 ;  /* 0x41e000049c587df0 */ /* 0x000fe20008001858 */
[----:B------:R-:W-:Y:S01]  /*1b6f0*/  R2UR UR6, R14 ;  /* 0x000000000e0672ca */ /* 0x000fe200000e0000 */
[----:B0-----:R-:W-:Y:S01]  /*1b700*/  FADD.FTZ R0, R40, R0 ;  /* 0x0000000028007221 */ /* 0x001fe20000010000 */
[----:B------:R-:W-:Y:S01]  /*1b710*/  R2UR UR7, R15 ;  /* 0x000000000f0772ca */ /* 0x000fe200000e0000 */
[-CC-:B------:R-:W-:Y:S01]  /*1b720*/  FFMA.FTZ R38, R62, R8.reuse, -R86.reuse ;  /* 0x000000083e267223 */ /* 0x180fe20000010856 */
[----:B------:R-:W-:Y:S01]  /*1b730*/  @!P1 PRMT R14, RZ, 0x654, R13 ;  /* 0x00000654ff0e9816 */ /* 0x000fe2000000000d */
[-CC-:B------:R-:W-:Y:S01]  /*1b740*/  FFMA.FTZ R162, R64, R8.reuse, -R86.reuse ;  /* 0x0000000840a27223 */ /* 0x180fe20000010856 */
[----:B------:R-:W-:Y:S01]  /*1b750*/  MUFU.EX2 R24, R24 ;  /* 0x0000001800187308 */ /* 0x000fe20000000800 */
[-CC-:B-1----:R-:W-:Y:S01]  /*1b760*/  FFMA.FTZ R27, R44, R8.reuse, -R86.reuse ;  /* 0x000000082c1b7223 */ /* 0x182fe20000010856 */
[-CC-:B------:R-:W-:Y:S01]  /*1b770*/  FFMA.FTZ R44, R49, R8.reuse, -R86.reuse ;  /* 0x00000008312c7223 */ /* 0x180fe20000010856 */
[----:B------:R-:W-:Y:S01]  /*1b780*/  FFMA.FTZ R49, R73, R8, -R86 ;  /* 0x0000000849317223 */ /* 0x000fe20000010856 */
[----:B------:R-:W-:-:S04]  /*1b790*/  F2FP.BF16.F32.PACK_AB R181, R40, R181 ;  /* 0x000000b528b5723e */ /* 0x000fc800000010ff */
[----:B------:R-:W-:Y:S01]  /*1b7a0*/  MUFU.EX2 R177, R177 ;  /* 0x000000b100b17308 */ /* 0x000fe20000000800 */
[C---:B--2---:R-:W-:Y:S01]  /*1b7b0*/  FADD.FTZ R3, R163.reuse, R3 ;  /* 0x00000003a3037221 */ /* 0x044fe20000010000 */
[----:B------:R-:W-:-:S03]  /*1b7c0*/  F2FP.BF16.F32.PACK_AB R182, R163, R182 ;  /* 0x000000b6a3b6723e */ /* 0x000fc600000010ff */
[----:B------:R-:W-:Y:S01]  /*1b7d0*/  FADD.FTZ R15, R176, R3 ;  /* 0x00000003b00f7221 */ /* 0x000fe20000010000 */
[----:B------:R-:W-:Y:S01]  /*1b7e0*/  FFMA.FTZ R3, R66, R8, -R41 ;  /* 0x0000000842037223 */ /* 0x000fe20000010829 */
[C---:B------:R-:W-:Y:S01]  /*1b7f0*/  F2FP.BF16.F32.PACK_AB R176, R25.reuse, R176 ;  /* 0x000000b019b0723e */ /* 0x040fe200000010ff */
[----:B------:R-:W-:Y:S01]  /*1b800*/  MUFU.EX2 R26, R26 ;  /* 0x0000001a001a7308 */ /* 0x000fe20000000800 */
[----:B------:R-:W-:-:S04]  /*1b810*/  FADD.FTZ R15, R25, R15 ;  /* 0x0000000f190f7221 */ /* 0x000fc80000010000 */
[----:B------:R-:W-:Y:S01]  /*1b820*/  FADD.FTZ R39, R178, R15 ;  /* 0x0000000fb2277221 */ /* 0x000fe20000010000 */
[----:B------:R-:W-:Y:S02]  /*1b830*/  FFMA.FTZ R15, R71, R8, -R41 ;  /* 0x00000008470f7223 */ /* 0x000fe40000010829 */
[----:B------:R-:W-:Y:S08]  /*1b840*/  MUFU.EX2 R179, R179 ;  /* 0x000000b300b37308 */ /* 0x000ff00000000800 */
[----:B------:R-:W0:Y:S08]  /*1b850*/  MUFU.EX2 R161, R161 ;  /* 0x000000a100a17308 */ /* 0x000e300000000800 */
[----:B------:R-:W-:Y:S08]  /*1b860*/  MUFU.EX2 R28, R28 ;  /* 0x0000001c001c7308 */ /* 0x000ff00000000800 */
[----:B------:R-:W-:Y:S01]  /*1b870*/  MUFU.EX2 R173, R173 ;  /* 0x000000ad00ad7308 */ /* 0x000fe20000000800 */
[C---:B0-----:R-:W-:Y:S01]  /*1b880*/  FADD.FTZ R39, R161.reuse, R39 ;  /* 0x00000027a1277221 */ /* 0x041fe20000010000 */
[----:B------:R-:W-:-:S03]  /*1b890*/  F2FP.BF16.F32.PACK_AB R178, R161, R178 ;  /* 0x000000b2a1b2723e */ /* 0x000fc600000010ff */
[----:B------:R-:W-:-:S03]  /*1b8a0*/  FADD.FTZ R39, R172, R39 ;  /* 0x00000027ac277221 */ /* 0x000fc60000010000 */
        /* <DEDUP_REMOVED lines=17> */
[----:B------:R-:W-:Y:S01]  /*1b9c0*/  FADD.FTZ R39, R170, R39 ;  /* 0x00000027aa277221 */ /* 0x000fe20000010000 */
[C---:B------:R-:W-:Y:S02]  /*1b9d0*/  F2FP.BF16.F32.PACK_AB R170, R37.reuse, R170 ;  /* 0x000000aa25aa723e */ /* 0x040fe400000010ff */
[----:B------:R-:W-:Y:S01]  /*1b9e0*/  MUFU.EX2 R6, R6 ;  /* 0x0000000600067308 */ /* 0x000fe20000000800 */
[----:B------:R-:W-:-:S04]  /*1b9f0*/  FADD.FTZ R39, R37, R39 ;  /* 0x0000002725277221 */ /* 0x000fc80000010000 */
[----:B------:R-:W-:Y:S01]  /*1ba00*/  FADD.FTZ R39, R164, R39 ;  /* 0x00000027a4277221 */ /* 0x000fe20000010000 */
[C---:B------:R-:W-:Y:S01]  /*1ba10*/  F2FP.BF16.F32.PACK_AB R164, R29.reuse, R164 ;  /* 0x000000a41da4723e */ /* 0x040fe200000010ff */
[----:B------:R-:W-:Y:S02]  /*1ba20*/  WARPGROUP.DEPBAR.LE gsb0, 0x0 ;  /* 0x00008000000079c5 */ /* 0x000fe40000010000 */
[----:B------:R-:W-:Y:S01]  /*1ba30*/  WARPGROUP.ARRIVE ;  /* 0x00000000000079c5 */ /* 0x000fe20000000000 */
[----:B------:R-:W-:Y:S01]  /*1ba40*/  MUFU.EX2 R165, R165 ;  /* 0x000000a500a57308 */ /* 0x000fe20000000800 */
[----:B------:R-:W-:Y:S01]  /*1ba50*/  FADD.FTZ R39, R29, R39 ;  /* 0x000000271d277221 */ /* 0x000fe20000010000 */
[----:B------:R-:W-:Y:S01]  /*1ba60*/  FFMA.FTZ R157, R74, R8, -R41 ;  /* 0x000000084a9d7223 */ /* 0x000fe20000010829 */
[----:B------:R-:W-:Y:S02]  /*1ba70*/  F2FP.BF16.F32.PACK_AB R156, R33, R21 ;  /* 0x00000015219c723e */ /* 0x000fe400000010ff */
[----:B------:R-:W-:Y:S01]  /*1ba80*/  HGMMA.64x128x16.F32.BF16 R88, R152, gdesc[UR4].tnspB, R88, gsb0 ;  /* 0x41e0000498587df0 */ /* 0x000fe20008001858 */
[----:B------:R-:W-:Y:S01]  /*1ba90*/  FADD.FTZ R39, R166, R39 ;  /* 0x00000027a6277221 */ /* 0x000fe20000010000 */
[C---:B------:R-:W-:Y:S01]  /*1baa0*/  F2FP.BF16.F32.PACK_AB R166, R43.reuse, R166 ;  /* 0x000000a62ba6723e */ /* 0x040fe200000010ff */
[----:B------:R-:W-:Y:S02]  /*1bab0*/  MUFU.EX2 R13, R56 ;  /* 0x00000038000d7308 */ /* 0x000fe40000000800 */
[----:B------:R-:W-:-:S06]  /*1bac0*/  FADD.FTZ R39, R43, R39 ;  /* 0x000000272b277221 */ /* 0x000fcc0000010000 */
[----:B------:R-:W-:Y:S08]  /*1bad0*/  MUFU.EX2 R167, R167 ;  /* 0x000000a700a77308 */ /* 0x000ff00000000800 */
[----:B------:R-:W0:Y:S08]  /*1bae0*/  MUFU.EX2 R160, R160 ;  /* 0x000000a000a07308 */ /* 0x000e300000000800 */
[----:B------:R-:W-:Y:S08]  /*1baf0*/  MUFU.EX2 R3, R3 ;  /* 0x0000000300037308 */ /* 0x000ff00000000800 */
[----:B------:R-:W1:Y:S01]  /*1bb00*/  MUFU.EX2 R38, R38 ;  /* 0x0000002600267308 */ /* 0x000e620000000800 */
[----:B0-----:R-:W-:-:S07]  /*1bb10*/  FADD.FTZ R39, R160, R39 ;  /* 0x00000027a0277221 */ /* 0x001fce0000010000 */
[----:B------:R-:W0:Y:S08]  /*1bb20*/  MUFU.EX2 R162, R162 ;  /* 0x000000a200a27308 */ /* 0x000e300000000800 */
[----:B------:R-:W-:Y:S01]  /*1bb30*/  MUFU.EX2 R15, R15 ;  /* 0x0000000f000f7308 */ /* 0x000fe20000000800 */
[C---:B-1----:R-:W-:Y:S01]  /*1bb40*/  FADD.FTZ R39, R38.reuse, R39 ;  /* 0x0000002726277221 */ /* 0x042fe20000010000 */
[----:B------:R-:W-:-:S06]  /*1bb50*/  F2FP.BF16.F32.PACK_AB R160, R38, R160 ;  /* 0x000000a026a0723e */ /* 0x000fcc00000010ff */
[----:B------:R-:W-:Y:S01]  /*1bb60*/  MUFU.EX2 R157, R157 ;  /* 0x0000009d009d7308 */ /* 0x000fe20000000800 */
[----:B0-----:R-:W-:Y:S01]  /*1bb70*/  FADD.FTZ R39, R162, R39 ;  /* 0x00000027a2277221 */ /* 0x001fe20000010000 */
[----:B------:R-:W-:-:S06]  /*1bb80*/  F2FP.BF16.F32.PACK_AB R162, R30, R162 ;  /* 0x000000a21ea2723e */ /* 0x000fcc00000010ff */
[----:B------:R-:W-:Y:S08]  /*1bb90*/  MUFU.EX2 R75, R75 ;  /* 0x0000004b004b7308 */ /* 0x000ff00000000800 */
[----:B------:R-:W-:Y:S08]  /*1bba0*/  MUFU.EX2 R78, R78 ;  /* 0x0000004e004e7308 */ /* 0x000ff00000000800 */
[----:B------:R-:W0:Y:S08]  /*1bbb0*/  MUFU.EX2 R49, R49 ;  /* 0x0000003100317308 */ /* 0x000e300000000800 */
[----:B------:R-:W1:Y:S08]  /*1bbc0*/  MUFU.EX2 R79, R79 ;  /* 0x0000004f004f7308 */ /* 0x000e700000000800 */
[----:B------:R-:W-:Y:S01]  /*1bbd0*/  MUFU.EX2 R82, R82 ;  /* 0x0000005200527308 */ /* 0x000fe20000000800 */
[----:B0-----:R-:W-:-:S07]  /*1bbe0*/  F2FP.BF16.F32.PACK_AB R158, R49, R47 ;  /* 0x0000002f319e723e */ /* 0x001fce00000010ff */
[----:B------:R-:W0:Y:S01]  /*1bbf0*/  MUFU.EX2 R83, R83 ;  /* 0x0000005300537308 */ /* 0x000e220000000800 */
[----:B-1----:R-:W-:-:S07]  /*1bc00*/  F2FP.BF16.F32.PACK_AB R159, R79, R78 ;  /* 0x0000004e4f9f723e */ /* 0x002fce00000010ff */
[----:B------:R-:W-:Y:S01]  /*1bc10*/  MUFU.EX2 R84, R84 ;  /* 0x0000005400547308 */ /* 0x000fe20000000800 */
[----:B------:R-:W-:Y:S02]  /*1bc20*/  WARPGROUP.DEPBAR.LE gsb0, 0x0 ;  /* 0x00008000000079c5 */ /* 0x000fe40000010000 */
[----:B------:R1:W-:Y:S01]  /*1bc30*/  @!P1 SYNCS.ARRIVE.TRANS64.RED.A1T0 RZ, [R14+URZ], RZ ;  /* 0x000000ff0eff99a7 */ /* 0x0003e2000810043f */
[----:B------:R-:W-:Y:S02]  /*1bc40*/  F2FP.BF16.F32.PACK_AB R154, R10, R55 ;  /* 0x000000370a9a723e */ /* 0x000fe400000010ff */
[----:B------:R-:W-:Y:S02]  /*1bc50*/  F2FP.BF16.F32.PACK_AB R152, R53, R51 ;  /* 0x000000333598723e */ /* 0x000fe400000010ff */
[----:B0-----:R-:W-:Y:S01]  /*1bc60*/  F2FP.BF16.F32.PACK_AB R153, R83, R82 ;  /* 0x000000525399723e */ /* 0x001fe200000010ff */
[----:B-1----:R-:W-:Y:S01]  /*1bc70*/  FADD.FTZ R14, R183, R0 ;  /* 0x00000000b70e7221 */ /* 0x002fe20000010000 */
[----:B------:R0:W-:Y:S01]  /*1bc80*/  @!P1 SYNCS.ARRIVE.TRANS64.RED.A1T0 RZ, [R11+URZ], RZ ;  /* 0x000000ff0bff99a7 */ /* 0x0001e2000810043f */
[----:B------:R-:W-:Y:S01]  /*1bc90*/  MUFU.EX2 R0, R63 ;  /* 0x0000003f00007308 */ /* 0x000fe20000000800 */
[C---:B------:R-:W-:Y:S01]  /*1bca0*/  F2FP.BF16.F32.PACK_AB R183, R24.reuse, R183 ;  /* 0x000000b718b7723e */ /* 0x040fe200000010ff */
[----:B------:R-:W-:-:S04]  /*1bcb0*/  FADD.FTZ R14, R24, R14 ;  /* 0x0000000e180e7221 */ /* 0x000fc80000010000 */
[----:B------:R-:W-:Y:S01]  /*1bcc0*/  FADD.FTZ R36, R177, R14 ;  /* 0x0000000eb1247221 */ /* 0x000fe20000010000 */
[-CC-:B0-----:R-:W-:Y:S01]  /*1bcd0*/  FFMA.FTZ R11, R67, R8.reuse, -R41.reuse ;  /* 0x00000008430b7223 */ /* 0x181fe20000010829 */
[-CC-:B------:R-:W-:Y:S01]  /*1bce0*/  FFMA.FTZ R14, R70, R8.reuse, -R41.reuse ;  /* 0x00000008460e7223 */ /* 0x180fe20000010829 */
[----:B------:R-:W-:Y:S01]  /*1bcf0*/  FFMA.FTZ R41, R85, R8, -R41 ;  /* 0x0000000855297223 */ /* 0x000fe20000010829 */
[C---:B------:R-:W-:Y:S01]  /*1bd00*/  FADD.FTZ R36, R26.reuse, R36 ;  /* 0x000000241a247221 */ /* 0x040fe20000010000 */
[----:B------:R-:W-:Y:S02]  /*1bd10*/  F2FP.BF16.F32.PACK_AB R177, R26, R177 ;  /* 0x000000b11ab1723e */ /* 0x000fe400000010ff */
[----:B------:R-:W0:Y:S01]  /*1bd20*/  MUFU.EX2 R11, R11 ;  /* 0x0000000b000b7308 */ /* 0x000e220000000800 */
        /* <DEDUP_REMOVED lines=9> */
[----:B0-----:R-:W-:Y:S02]  /*1bdc0*/  F2FP.BF16.F32.PACK_AB R161, R11, R3 ;  /* 0x000000030ba1723e */ /* 0x001fe400000010ff */
[C---:B------:R-:W-:Y:S01]  /*1bdd0*/  F2FP.BF16.F32.PACK_AB R175, R32.reuse, R175 ;  /* 0x000000af20af723e */ /* 0x040fe200000010ff */
[----:B------:R-:W-:-:S04]  /*1bde0*/  FADD.FTZ R36, R32, R36 ;  /* 0x0000002420247221 */ /* 0x000fc80000010000 */
[----:B------:R-:W-:Y:S01]  /*1bdf0*/  FADD.FTZ R36, R169, R36 ;  /* 0x00000024a9247221 */ /* 0x000fe20000010000 */
[C---:B------:R-:W-:Y:S02]  /*1be00*/  F2FP.BF16.F32.PACK_AB R169, R34.reuse, R169 ;  /* 0x000000a922a9723e */ /* 0x040fe400000010ff */
[----:B-1----:R-:W-:Y:S01]  /*1be10*/  F2FP.BF16.F32.PACK_AB R163, R15, R14 ;  /* 0x0000000e0fa3723e */ /* 0x002fe200000010ff */
[----:B------:R-:W-:-:S04]  /*1be20*/  FADD.FTZ R36, R34, R36 ;  /* 0x0000002422247221 */ /* 0x000fc80000010000 */
[----:B------:R-:W-:Y:S01]  /*1be30*/  FADD.FTZ R36, R171, R36 ;  /* 0x00000024ab247221 */ /* 0x000fe20000010000 */
[C---:B------:R-:W-:Y:S02]  /*1be40*/  F2FP.BF16.F32.PACK_AB R171, R6.reuse, R171 ;  /* 0x000000ab06ab723e */ /* 0x040fe400000010ff */
[----:B--2---:R-:W-:Y:S01]  /*1be50*/  F2FP.BF16.F32.PACK_AB R155, R41, R84 ;  /* 0x00000054299b723e */ /* 0x004fe200000010ff */
        /* <DEDUP_REMOVED lines=9> */
[----:B------:R-:W-:Y:S01]  /*1bef0*/  FADD.FTZ R24, R30, R39 ;  /* 0x000000271e187221 */ /* 0x000fe20000010000 */
[----:B------:R-:W-:Y:S02]  /*1bf00*/  IMAD.MOV.U32 R11, RZ, RZ, R187 ;  /* 0x000000ffff0b7224 */ /* 0x000fe400078e00bb */
[----:B------:R-:W-:Y:S01]  /*1bf10*/  FADD.FTZ R6, R14, R5 ;  /* 0x000000050e067221 */ /* 0x000fe20000010000 */
[----:B------:R-:W-:-:S03]  /*1bf20*/  FADD.FTZ R24, R21, R24 ;  /* 0x0000001815187221 */ /* 0x000fc60000010000 */
[----:B------:R-:W-:Y:S01]  /*1bf30*/  FADD.FTZ R6, R15, R6 ;  /* 0x000000060f067221 */ /* 0x000fe20000010000 */
[----:B------:R-:W-:-:S03]  /*1bf40*/  FADD.FTZ R24, R33, R24 ;  /* 0x0000001821187221 */ /* 0x000fc60000010000 */
[----:B------:R-:W-:Y:S01]  /*1bf50*/  FADD.FTZ R6, R157, R6 ;  /* 0x000000069d067221 */ /* 0x000fe20000010000 */
[----:B------:R-:W-:Y:S01]  /*1bf60*/  FADD.FTZ R24, R47, R24 ;  /* 0x000000182f187221 */ /* 0x000fe20000010000 */
[C---:B------:R-:W-:Y:S02]  /*1bf70*/  F2FP.BF16.F32.PACK_AB R157, R75.reuse, R157 ;  /* 0x0000009d4b9d723e */ /* 0x040fe400000010ff */
        /* <DEDUP_REMOVED lines=8> */
[----:B------:R-:W-:-:S03]  /*1c000*/  FADD.FTZ R5, R55, R24 ;  /* 0x0000001837057221 */ /* 0x000fc60000010000 */
[----:B------:R-:W-:-:S04]  /*1c010*/  FADD.FTZ R3, R83, R0 ;  /* 0x0000000053037221 */ /* 0x000fc80000010000 */
[----:B------:R-:W-:Y:S01]  /*1c020*/  FADD.FTZ R0, R84, R3 ;  /* 0x0000000354007221 */ /* 0x000fe20000010000 */
[----:B------:R-:W-:Y:S01]  /*1c030*/  FADD.FTZ R3, R10, R5 ;  /* 0x000000050a037221 */ /* 0x000fe20000010000 */
[----:B------:R-:W-:Y:S02]  /*1c040*/  IMAD.MOV.U32 R10, RZ, RZ, R9 ;  /* 0x000000ffff0a7224 */ /* 0x000fe400078e0009 */
[----:B------:R-:W-:Y:S01]  /*1c050*/  FADD.FTZ R0, R41, R0 ;  /* 0x0000000029007221 */ /* 0x000fe20000010000 */
[----:B------:R-:W-:Y:S01]  /*1c060*/  IMAD.MOV.U32 R5, RZ, RZ, R7 ;  /* 0x000000ffff057224 */ /* 0x000fe200078e0007 */
[----:B------:R-:W-:Y:S06]  /*1c070*/  @P2 BRA `(.L_x_2686) ;  /* 0xffffffd000f02947 */ /* 0x000fec000383ffff */
.L_x_2675:
[----:B------:R-:W-:Y:S05]  /*1c080*/  BSYNC B0 ;  /* 0x0000000000007941 */ /* 0x000fea0003800000 */
.L_x_2674:
        /* <DEDUP_REMOVED lines=65> */
[----:B------:R-:W-:Y:S06]  /*1c4a0*/  @!P0 BRA `(.L_x_2687) ;  /* 0x0000000000048947 */ /* 0x000fec0003800000 */
[----:B------:R-:W-:Y:S01]  /*1c4b0*/  BPT.TRAP 0x1 ;  /* 0x000000040000795c */ /* 0x000fe20000300000 */
.L_x_2687:
[----:B------:R-:W-:Y:S01]  /*1c4c0*/  IMAD R6, R184, 0x8, R2 ;  /* 0x00000008b8067824 */ /* 0x000fe200078e0202 */
[----:B------:R-:W-:-:S04]  /*1c4d0*/  SHF.L.U32 R5, R187, 0x1f, RZ ;  /* 0x0000001fbb057819 */ /* 0x000fc800000006ff */
[----:B------:R0:W1:Y:S01]  /*1c4e0*/  SYNCS.PHASECHK.TRANS64.TRYWAIT P2, [R6+URZ+0x34850], R5 ;  /* 0x03485005060075a7 */ /* 0x000062000804017f */
[----:B------:R-:W-:Y:S05]  /*1c4f0*/  @!P0 BRA `(.L_x_2688) ;  /* 0x0000000000048947 */ /* 0x000fea0003800000 */
[----:B------:R-:W-:Y:S01]  /*1c500*/  BPT.TRAP 0x1 ;  /* 0x000000040000795c */ /* 0x000fe20000300000 */
.L_x_2688:
        /* <DEDUP_REMOVED lines=9> */
.L_x_2690:
[----:B------:R-:W-:Y:S05]  /*1c5a0*/  BSYNC B0 ;  /* 0x0000000000007941 */ /* 0x000fea0003800000 */
.L_x_2689:
        /* <DEDUP_REMOVED lines=154> */
.L_x_2598:
        /* <DEDUP_REMOVED lines=10> */
[----:B------:R-:W-:Y:S01]  /*1cff0*/  F2FP.BF16.F32.PACK_AB R36, R73, R72 ;  /* 0x000000484924723e */ /* 0x000fe200000010ff */
        /* <DEDUP_REMOVED lines=15> */
[----:B-1----:R-:W-:Y:S01]  /*1d0f0*/  LOP3.LUT R4, R35, 0x380, RZ, 0xc0, !PT ;  /* 0x0000038023047812 */ /* 0x002fe200078ec0ff */
[--C-:B------:R-:W-:Y:S01]  /*1d100*/  IMAD.X R27, RZ, RZ, R13.reuse, P3 ;  /* 0x000000ffff1b7224 */ /* 0x100fe200018e060d */
[C---:B------:R-:W-:Y:S01]  /*1d110*/  IADD3 R105, P2, R12.reuse, 0x4020, RZ ;  /* 0x000040200c697810 */ /* 0x040fe20007f5e0ff */
[----:B------:R-:W-:Y:S01]  /*1d120*/  IMAD.X R11, RZ, RZ, R13, P5 ;  /* 0x000000ffff0b7224 */ /* 0x000fe200028e060d */
[----:B------:R-:W-:-:S02]  /*1d130*/  IADD3 R107, P1, R12, 0x4040, RZ ;  /* 0x000040400c6b7810 */ /* 0x000fc40007f3e0ff */
[----:B------:R-:W-:Y:S01]  /*1d140*/  IADD3 R109, P0, R12, 0x4060, RZ ;  /* 0x000040600c6d7810 */ /* 0x000fe20007f1e0ff */
[--C-:B------:R-:W-:Y:S01]  /*1d150*/  IMAD.X R29, RZ, RZ, R13.reuse, P2 ;  /* 0x000000ffff1d7224 */ /* 0x100fe200010e060d */
[----:B------:R-:W-:Y:S01]  /*1d160*/  LOP3.LUT R12, R15, R12, RZ, 0x3c, !PT ;  /* 0x0000000c0f0c7212 */ /* 0x000fe200078e3cff */
[--C-:B------:R-:W-:Y:S01]  /*1d170*/  IMAD.X R31, RZ, RZ, R13.reuse, P1 ;  /* 0x000000ffff1f7224 */ /* 0x100fe200008e060d */
[----:B------:R-:W-:Y:S01]  /*1d180*/  LOP3.LUT R14, R39, 0x380, RZ, 0xc0, !PT ;  /* 0x00000380270e7812 */ /* 0x000fe200078ec0ff */
[----:B------:R-:W-:Y:S01]  /*1d190*/  IMAD.X R33, RZ, RZ, R13, P0 ;  /* 0x000000ffff217224 */ /* 0x000fe200000e060d */
[----:B------:R-:W-:Y:S02]  /*1d1a0*/  LOP3.LUT R15, R26, 0x380, RZ, 0xc0, !PT ;  /* 0x000003801a0f7812 */ /* 0x000fe400078ec0ff */
[----:B------:R-:W-:Y:S02]  /*1d1b0*/  LOP3.LUT R10, R37, 0x380, RZ, 0xc0, !PT ;  /* 0x00000380250a7812 */ /* 0x000fe400078ec0ff */
[----:B------:R-:W-:-:S02]  /*1d1c0*/  SHF.R.U64 R4, R4, 0x3, RZ ;  /* 0x0000000304047819 */ /* 0x000fc400000012ff */
[----:B------:R-:W-:Y:S02]  /*1d1d0*/  SHF.R.U64 R14, R14, 0x3, RZ ;  /* 0x000000030e0e7819 */ /* 0x000fe400000012ff */
[----:B------:R-:W-:Y:S02]  /*1d1e0*/  SHF.R.U64 R15, R15, 0x3, RZ ;  /* 0x000000030f0f7819 */ /* 0x000fe400000012ff */
[----:B------:R-:W-:Y:S02]  /*1d1f0*/  SHF.R.U64 R10, R10, 0x3, RZ ;  /* 0x000000030a0a7819 */ /* 0x000fe400000012ff */
[----:B------:R-:W-:Y:S02]  /*1d200*/  LOP3.LUT R8, R4, R35, RZ, 0x3c, !PT ;  /* 0x0000002304087212 */ /* 0x000fe400078e3cff */
[----:B------:R-:W-:Y:S02]  /*1d210*/  LOP3.LUT R4, R105, 0x380, RZ, 0xc0, !PT ;  /* 0x0000038069047812 */ /* 0x000fe400078ec0ff */
[----:B------:R-:W-:-:S02]  /*1d220*/  LOP3.LUT R30, R107, 0x380, RZ, 0xc0, !PT ;  /* 0x000003806b1e7812 */ /* 0x000fc400078ec0ff */
[----:B------:R-:W-:Y:S02]  /*1d230*/  LOP3.LUT R24, R14, R39, RZ, 0x3c, !PT ;  /* 0x000000270e187212 */ /* 0x000fe400078e3cff */
[----:B------:R-:W-:Y:S02]  /*1d240*/  LOP3.LUT R26, R15, R26, RZ, 0x3c, !PT ;  /* 0x0000001a0f1a7212 */ /* 0x000fe400078e3cff */
[----:B------:R-:W-:Y:S02]  /*1d250*/  MOV R34, R12 ;  /* 0x0000000c00227202 */ /* 0x000fe40000000f00 */
[----:B------:R-:W-:Y:S02]  /*1d260*/  LOP3.LUT R32, R109, 0x380, RZ, 0xc0, !PT ;  /* 0x000003806d207812 */ /* 0x000fe400078ec0ff */
[----:B------:R-:W-:Y:S02]  /*1d270*/  LOP3.LUT R10, R10, R37, RZ, 0x3c, !PT ;  /* 0x000000250a0a7212 */ /* 0x000fe400078e3cff */
[----:B------:R-:W-:-:S02]  /*1d280*/  F2FP.BF16.F32.PACK_AB R12, R21, R20 ;  /* 0x00000014150c723e */ /* 0x000fc400000010ff */
[----:B------:R-:W-:Y:S02]  /*1d290*/  F2FP.BF16.F32.PACK_AB R13, R97, R96 ;  /* 0x00000060610d723e */ /* 0x000fe400000010ff */
[----:B------:R-:W-:Y:S02]  /*1d2a0*/  F2FP.BF16.F32.PACK_AB R14, R91, R90 ;  /* 0x0000005a5b0e723e */ /* 0x000fe400000010ff */
[----:B------:R-:W-:Y:S02]  /*1d2b0*/  F2FP.BF16.F32.PACK_AB R15, R99, R98 ;  /* 0x00000062630f723e */ /* 0x000fe400000010ff */
[----:B------:R-:W-:Y:S02]  /*1d2c0*/  SHF.R.U64 R4, R4, 0x3, RZ ;  /* 0x0000000304047819 */ /* 0x000fe400000012ff */
[----:B------:R-:W-:Y:S01]  /*1d2d0*/  SHF.R.U64 R30, R30, 0x3, RZ ;  /* 0x000000031e1e7819 */ /* 0x000fe200000012ff */
[----:B------:R1:W-:Y:S01]  /*1d2e0*/  STSM.16.M88.4 [R34], R12 ;  /* 0x0000000c22007844 */ /* 0x0003e20000000200 */
[----:B------:R-:W-:-:S02]  /*1d2f0*/  SHF.R.U64 R32, R32, 0x3, RZ ;  /* 0x0000000320207819 */ /* 0x000fc400000012ff */
[----:B------:R-:W-:Y:S02]  /*1d300*/  MOV R37, R8 ;  /* 0x0000000800257202 */ /* 0x000fe40000000f00 */
[----:B------:R-:W-:Y:S02]  /*1d310*/  MOV R38, R10 ;  /* 0x0000000a00267202 */ /* 0x000fe40000000f00 */
[----:B------:R-:W-:Y:S02]  /*1d320*/  LOP3.LUT R28, R4, R105, RZ, 0x3c, !PT ;  /* 0x00000069041c7212 */ /* 0x000fe400078e3cff */
[----:B------:R-:W-:Y:S02]  /*1d330*/  F2FP.BF16.F32.PACK_AB R8, R93, R92 ;  /* 0x0000005c5d08723e */ /* 0x000fe400000010ff */
[----:B------:R-:W-:Y:S02]  /*1d340*/  F2FP.BF16.F32.PACK_AB R9, R101, R100 ;  /* 0x000000646509723e */ /* 0x000fe400000010ff */
[----:B------:R-:W-:-:S02]  /*1d350*/  F2FP.BF16.F32.PACK_AB R10, R95, R94 ;  /* 0x0000005e5f0a723e */ /* 0x000fc400000010ff */
[----:B------:R-:W-:Y:S02]  /*1d360*/  F2FP.BF16.F32.PACK_AB R11, R103, R102 ;  /* 0x00000066670b723e */ /* 0x000fe400000010ff */
[----:B------:R-:W-:Y:S02]  /*1d370*/  LOP3.LUT R30, R30, R107, RZ, 0x3c, !PT ;  /* 0x0000006b1e1e7212 */ /* 0x000fe400078e3cff */
[----:B------:R-:W-:Y:S01]  /*1d380*/  MOV R39, R24 ;  /* 0x0000001800277202 */ /* 0x000fe20000000f00 */
[----:B------:R-:W-:Y:S01]  /*1d390*/  STSM.16.M88.4 [R37], R8 ;  /* 0x0000000825007844 */ /* 0x000fe20000000200 */
[----:B------:R-:W-:Y:S02]  /*1d3a0*/  MOV R4, R26 ;  /* 0x0000001a00047202 */ /* 0x000fe40000000f00 */
[----:B-1----:R-:W-:Y:S02]  /*1d3b0*/  F2FP.BF16.F32.PACK_AB R12, R41, R40 ;  /* 0x00000028290c723e */ /* 0x002fe400000010ff */
[----:B------:R-:W-:-:S02]  /*1d3c0*/  F2FP.BF16.F32.PACK_AB R13, R43, R42 ;  /* 0x0000002a2b0d723e */ /* 0x000fc400000010ff */
[----:B------:R-:W-:Y:S02]  /*1d3d0*/  F2FP.BF16.F32.PACK_AB R14, R45, R44 ;  /* 0x0000002c2d0e723e */ /* 0x000fe400000010ff */
[----:B------:R-:W-:Y:S02]  /*1d3e0*/  F2FP.BF16.F32.PACK_AB R15, R47, R46 ;  /* 0x0000002e2f0f723e */ /* 0x000fe400000010ff */
[----:B------:R-:W-:Y:S02]  /*1d3f0*/  LOP3.LUT R32, R32, R109, RZ, 0x3c, !PT ;  /* 0x0000006d20207212 */ /* 0x000fe400078e3cff */
[----:B------:R-:W-:Y:S01]  /*1d400*/  F2FP.BF16.F32.PACK_AB R24, R49, R48 ;  /* 0x000000303118723e */ /* 0x000fe200000010ff */
[----:B------:R-:W-:Y:S01]  /*1d410*/  STSM.16.M88.4 [R38], R12 ;  /* 0x0000000c26007844 */ /* 0x000fe20000000200 */
[----:B------:R-:W-:Y:S02]  /*1d420*/  F2FP.BF16.F32.PACK_AB R25, R51, R50 ;  /* 0x000000323319723e */ /* 0x000fe400000010ff */
[----:B------:R-:W-:-:S02]  /*1d430*/  F2FP.BF16.F32.PACK_AB R26, R53, R52 ;  /* 0x00000034351a723e */ /* 0x000fc400000010ff */
[----:B------:R-:W-:Y:S02]  /*1d440*/  F2FP.BF16.F32.PACK_AB R27, R55, R54 ;  /* 0x00000036371b723e */ /* 0x000fe400000010ff */
[----:B------:R-:W-:Y:S02]  /*1d450*/  MOV R105, R28 ;  /* 0x0000001c00697202 */ /* 0x000fe40000000f00 */
[----:B------:R-:W-:Y:S01]  /*1d460*/  MOV R106, R30 ;  /* 0x0000001e006a7202 */ /* 0x000fe20000000f00 */
[----:B------:R1:W-:Y:S01]  /*1d470*/  STSM.16.M88.4 [R39], R24 ;  /* 0x0000001827007844 */ /* 0x0003e20000000200 */
[----:B------:R-:W-:Y:S02]  /*1d480*/  F2FP.BF16.F32.PACK_AB R28, R57, R56 ;  /* 0x00000038391c723e */ /* 0x000fe400000010ff */
[----:B------:R-:W-:Y:S02]  /*1d490*/  F2FP.BF16.F32.PACK_AB R29, R59, R58 ;  /* 0x0000003a3b1d723e */ /* 0x000fe400000010ff */
[----:B------:R-:W-:-:S02]  /*1d4a0*/  F2FP.BF16.F32.PACK_AB R30, R61, R60 ;  /* 0x0000003c3d1e723e */ /* 0x000fc400000010ff */
[----:B------:R-:W-:Y:S02]  /*1d4b0*/  F2FP.BF16.F32.PACK_AB R31, R63, R62 ;  /* 0x0000003e3f1f723e */ /* 0x000fe400000010ff */
[----:B------:R-:W-:Y:S02]  /*1d4c0*/  MOV R104, R32 ;  /* 0x0000002000687202 */ /* 0x000fe40000000f00 */
[----:B------:R-:W-:Y:S01]  /*1d4d0*/  F2FP.BF16.F32.PACK_AB R32, R65, R64 ;  /* 0x000000404120723e */ /* 0x000fe200000010ff */
[----:B------:R2:W-:Y:S01]  /*1d4e0*/  STSM.16.M88.4 [R4], R28 ;  /* 0x0000001c04007844 */ /* 0x0005e20000000200 */
[----:B------:R-:W-:Y:S02]  /*1d4f0*/  F2FP.BF16.F32.PACK_AB R33, R67, R66 ;  /* 0x000000424321723e */ /* 0x000fe400000010ff */
[----:B------:R-:W-:Y:S01]  /*1d500*/  F2FP.BF16.F32.PACK_AB R34, R69, R68 ;  /* 0x000000444522723e */ /* 0x000fe200000010ff */
[----:B-1----:R-:W1:Y:S01]  /*1d510*/  LDC.64 R26, c[0x0][0xba8] ;  /* 0x0002ea00ff1a7b82 */ /* 0x002e620000000a00 */
[----:B------:R-:W-:-:S02]  /*1d520*/  F2FP.BF16.F32.PACK_AB R35, R71, R70 ;  /* 0x000000464723723e */ /* 0x000fc400000010ff */
[----:B------:R-:W-:Y:S02]  /*1d530*/  F2FP.BF16.F32.PACK_AB R37, R75, R74 ;  /* 0x0000004a4b25723e */ /* 0x000fe400000010ff */
[----:B------:R-:W-:Y:S01]  /*1d540*/  F2FP.BF16.F32.PACK_AB R38, R77, R76 ;  /* 0x0000004c4d26723e */ /* 0x000fe200000010ff */
[----:B------:R-:W-:Y:S01]  /*1d550*/  STSM.16.M88.4 [R105], R32 ;  /* 0x0000002069007844 */ /* 0x000fe20000000200 */
[----:B------:R-:W-:Y:S02]  /*1d560*/  F2FP.BF16.F32.PACK_AB R39, R79, R78 ;  /* 0x0000004e4f27723e */ /* 0x000fe400000010ff */
[----:B------:R-:W-:Y:S02]  /*1d570*/  F2FP.BF16.F32.PACK_AB R8, R81, R80 ;  /* 0x000000505108723e */ /* 0x000fe400000010ff */
[----:B------:R-:W-:Y:S01]  /*1d580*/  F2FP.BF16.F32.PACK_AB R9, R83, R82 ;  /* 0x000000525309723e */ /* 0x000fe200000010ff */
[----:B------:R-:W-:Y:S01]  /*1d590*/  STSM.16.M88.4 [R106], R36 ;  /* 0x000000246a007844 */ /* 0x000fe20000000200 */
[----:B------:R-:W-:Y:S01]  /*1d5a0*/  F2FP.BF16.F32.PACK_AB R10, R85, R84 ;  /* 0x00000054550a723e */ /* 0x000fe200000010ff */
[----:B--2---:R-:W-:Y:S01]  /*1d5b0*/  IMAD.MOV.U32 R4, RZ, RZ, RZ ;  /* 0x000000ffff047224 */ /* 0x004fe200078e00ff */
[----:B------:R-:W-:-:S02]  /*1d5c0*/  F2FP.BF16.F32.PACK_AB R11, R87, R86 ;  /* 0x00000056570b723e */ /* 0x000fc400000010ff */
[----:B------:R-:W-:Y:S02]  /*1d5d0*/  ISETP.NE.U32.AND P0, PT, RZ, UR6, PT ;  /* 0x00000006ff007c0c */ /* 0x000fe4000bf05070 */
[----:B------:R-:W-:Y:S01]  /*1d5e0*/  IADD3 R12, P1, R211, UR6, RZ ;  /* 0x00000006d30c7c10 */ /* 0x000fe2000ff3e0ff */
[----:B------:R2:W-:Y:S01]  /*1d5f0*/  STSM.16.M88.4 [R104], R8 ;  /* 0x0000000868007844 */ /* 0x0005e20000000200 */
[----:B------:R-:W-:Y:S01]  /*1d600*/  BAR.SYNC.DEFER_BLOCKING 0x1, 0x100 ;  /* 0x0044000000007b1d */ /* 0x000fe20000010000 */
[----:B------:R-:W-:Y:S02]  /*1d610*/  ISETP.NE.AND.EX P0, PT, RZ, UR7, PT, P0 ;  /* 0x00000007ff007c0c */ /* 0x000fe4000bf05300 */
[----:B------:R-:W-:Y:S01]  /*1d620*/  IADD3.X R13, R212, UR7, RZ, P1, !PT ;  /* 0x00000007d40d7c10 */ /* 0x000fe20008ffe4ff */
[----:B------:R-:W-:-:S04]  /*1d630*/  IMAD.MOV.U32 R28, RZ, RZ, 0x9b8 ;  /* 0x000009b8ff1c7424 */ /* 0x000fc800078e00ff */
[----:B--2---:R-:W2:Y:S06]  /*1d640*/  LDC R104, c[0x0][0xbe8] ;  /* 0x0002fa00ff687b82 */ /* 0x004eac0000000800 */
[----:B------:R-:W3:Y:S01]  /*1d650*/  @P0 LDG.E R4, desc[UR60][R12.64] ;  /* 0x0000003c0c040981 */ /* 0x000ee2000c1e1900 */
[----:B------:R-:W-:-:S04]  /*1d660*/  ISETP.NE.U32.AND P1, PT, RZ, UR4, PT ;  /* 0x00000004ff007c0c */ /* 0x000fc8000bf25070 */
[----:B------:R-:W-:-:S13]  /*1d670*/  ISETP.NE.AND.EX P1, PT, RZ, UR5, PT, P1 ;  /* 0x00000005ff007c0c */ /* 0x000fda000bf25310 */
[----:B------:R-:W-:Y:S01]  /*1d680*/  @P1 IADD3 R8, P2, R211, UR4, RZ ;  /* 0x00000004d3081c10 */ /* 0x000fe2000ff5e0ff */
[----:B------:R-:W-:Y:S02]  /*1d690*/  ULDC UR4, c[0x0][0xa88] ;  /* 0x0002a20000047ab9 */ /* 0x000fe40000000800 */
[----:B------:R-:W-:Y:S01]  /*1d6a0*/  IMAD.U32 R105, RZ, RZ, UR4 ;  /* 0x00000004ff697e24 */ /* 0x000fe2000f8e00ff */
[----:B------:R-:W-:Y:S01]  /*1d6b0*/  @P1 IADD3.X R9, R212, UR5, RZ, P2, !PT ;  /* 0x00000005d4091c10 */ /* 0x000fe200097fe4ff */
[----:B------:R-:W-:Y:S01]  /*1d6c0*/  ULDC UR4, c[0x0][0xad4] ;  /* 0x0002b50000047ab9 */ /* 0x000fe20000000800 */
[C---:B------:R-:W-:Y:S02]  /*1d6d0*/  ISETP.NE.AND P2, PT, R209.reuse, RZ, PT ;  /* 0x000000ffd100720c */ /* 0x040fe40003f45270 */
[----:B--2---:R-:W-:Y:S01]  /*1d6e0*/  ISETP.NE.AND P4, PT, R104, 0x1, PT ;  /* 0x000000016800780c */ /* 0x004fe20003f85270 */
[----:B------:R2:W5:Y:S01]  /*1d6f0*/  @P1 LDG.E R105, desc[UR60][R8.64] ;  /* 0x0000003c08691981 */ /* 0x000562000c1e1900 */
[----:B------:R-:W-:-:S02]  /*1d700*/  SEL R209, R209, UR4, P2 ;  /* 0x00000004d1d17c07 */ /* 0x000fc40009000000 */
[----:B------:R-:W-:Y:S02]  /*1d710*/  ISETP.NE.U32.AND P2, PT, RZ, UR6, PT ;  /* 0x00000006ff007c0c */ /* 0x000fe4000bf45070 */
[----:B------:R-:W-:Y:S02]  /*1d720*/  ISETP.GT.AND P3, PT, R209, 0x1, PT ;  /* 0x00000001d100780c */ /* 0x000fe40003f64270 */
[----:B------:R-:W-:Y:S02]  /*1d730*/  ISETP.NE.AND.EX P2, PT, RZ, UR7, PT, P2 ;  /* 0x00000007ff007c0c */ /* 0x000fe4000bf45320 */
[----:B------:R-:W-:Y:S02]  /*1d740*/  SEL R28, R28, 0x978, P3 ;  /* 0x000009781c1c7807 */ /* 0x000fe40001800000 */
[----:B------:R-:W-:Y:S01]  /*1d750*/  SEL R210, R210, RZ, !P2 ;  /* 0x000000ffd2d27207 */ /* 0x000fe20005000000 */
[----:B------:R-:W4:Y:S01]  /*1d760*/  @P4 LDC R30, c[0x0][0xbec] ;  /* 0x0002fb00ff1e4b82 */ /* 0x000f220000000800 */
[----:B------:R-:W-:-:S02]  /*1d770*/  SEL R29, R232, RZ, !P2 ;  /* 0x000000ffe81d7207 */ /* 0x000fc40005000000 */
[----:B------:R-:W-:-:S05]  /*1d780*/  SEL R31, R215, RZ, P3 ;  /* 0x000000ffd71f7207 */ /* 0x000fca0001800000 */
[----:B------:R-:W0:Y:S08]  /*1d790*/  LDC.64 R10, c[0x0][R28+0x220] ;  /* 0x000088001c0a7b82 */ /* 0x000e300000000a00 */
[----:B------:R-:W4:Y:S08]  /*1d7a0*/  LDC.64 R14, c[0x0][R28+0x218] ;  /* 0x000086001c0e7b82 */ /* 0x000f300000000a00 */
[----:B------:R-:W4:Y:S08]  /*1d7b0*/  LDC.64 R24, c[0x0][R28+0x228] ;  /* 0x00008a001c187b82 */ /* 0x000f300000000a00 */
[----:B--2---:R2:W2:Y:S08]  /*1d7c0*/  LDC.64 R8, c[0x0][R28+0x210] ;  /* 0x000084001c087b82 */ /* 0x0044b00000000a00 */
[----:B------:R-:W2:Y:S08]  /*1d7d0*/  @P4 LDC R37, c[0x0][0xbf0] ;  /* 0x0002fc00ff254b82 */ /* 0x000eb00000000800 */
[----:B-1----:R-:W1:Y:S01]  /*1d7e0*/  @!P3 LDC R26, c[0x0][0xb50] ;  /* 0x0002d400ff1abb82 */ /* 0x002e620000000800 */
[----:B0-----:R-:W-:-:S07]  /*1d7f0*/  IMAD R11, R11, R210, RZ ;  /* 0x000000d20b0b7224 */ /* 0x001fce00078e02ff */
[----:B------:R-:W0:Y:S01]  /*1d800*/  @!P3 LDC R27, c[0x0][0xb54] ;  /* 0x0002d500ff1bbb82 */ /* 0x000e220000000800 */
[C---:B------:R-:W-:Y:S02]  /*1d810*/  IMAD R35, R10.reuse, R29, R11 ;  /* 0x0000001d0a237224 */ /* 0x040fe400078e020b */
[----:B------:R-:W-:-:S04]  /*1d820*/  IMAD.WIDE.U32 R10, R10, R210, RZ ;  /* 0x000000d20a0a7225 */ /* 0x000fc800078e00ff */
[-C--:B----4-:R-:W-:Y:S02]  /*1d830*/  IMAD R33, R15, R206.reuse, RZ ;  /* 0x000000ce0f217224 */ /* 0x090fe400078e02ff */
[----:B------:R-:W-:-:S04]  /*1d840*/  IMAD.WIDE.U32 R14, R14, R206, RZ ;  /* 0x000000ce0e0e7225 */ /* 0x000fc800078e00ff */
[----:B------:R-:W-:Y:S02]  /*1d850*/  IMAD.IADD R29, R205, 0x1, R200 ;  /* 0x00000001cd1d7824 */ /* 0x000fe400078e02c8 */
[----:B------:R-:W-:Y:S02]  /*1d860*/  IMAD.IADD R35, R11, 0x1, R35 ;  /* 0x000000010b237824 */ /* 0x000fe400078e0223 */
[----:B------:R-:W-:Y:S02]  /*1d870*/  IMAD.MOV.U32 R11, RZ, RZ, R29 ;  /* 0x000000ffff0b7224 */ /* 0x000fe400078e001d */
[----:B------:R-:W-:Y:S02]  /*1d880*/  IMAD.IADD R15, R15, 0x1, R33 ;  /* 0x000000010f0f7824 */ /* 0x000fe400078e0221 */
[-C--:B------:R-:W-:Y:S02]  /*1d890*/  IMAD R33, R25, R31.reuse, RZ ;  /* 0x0000001f19217224 */ /* 0x080fe400078e02ff */
[----:B------:R-:W-:-:S04]  /*1d8a0*/  IMAD.WIDE.U32 R24, R24, R31, RZ ;  /* 0x0000001f18187225 */ /* 0x000fc800078e00ff */
[----:B------:R-:W-:Y:S01]  /*1d8b0*/  IMAD.IADD R33, R25, 0x1, R33 ;  /* 0x0000000119217824 */ /* 0x000fe200078e0221 */
[--C-:B---3--:R-:W-:Y:S01]  /*1d8c0*/  IADD3 R14, P2, P5, R10, R14, R4.reuse ;  /* 0x0000000e0a0e7210 */ /* 0x108fe20007d5e004 */
        /* <DEDUP_REMOVED lines=13> */
[----:B-1----:R-:W-:-:S03]  /*1d9a0*/  LEA R14, P2, R24, R26, 0x2 ;  /* 0x0000001a180e7211 */ /* 0x002fc600078410ff */
[----:B------:R-:W-:-:S05]  /*1d9b0*/  IMAD.IADD R8, R25, 0x1, R9 ;  /* 0x0000000119087824 */ /* 0x000fca00078e0209 */
[----:B0-----:R-:W-:Y:S01]  /*1d9c0*/  LEA.HI.X R27, R24, R27, R8, 0x2, P2 ;  /* 0x0000001b181b7211 */ /* 0x001fe200010f1408 */
[----:B------:R-:W-:Y:S06]  /*1d9d0*/  @P1 BRA `(.L_x_2694) ;  /* 0x0000000000101947 */ /* 0x000fec0003800000 */
[----:B------:R-:W-:Y:S05]  /*1d9e0*/  @!P0 BRA `(.L_x_2694) ;  /* 0x00000000000c8947 */ /* 0x000fea0003800000 */
[----:B------:R-:W2:Y:S04]  /*1d9f0*/  LDG.E R8, desc[UR60][R12.64] ;  /* 0x0000003c0c087981 */ /* 0x000ea8000c1e1900 */
[----:B-----5:R-:W2:Y:S02]  /*1da00*/  LDG.E R105, desc[UR60][R12.64+0x4] ;  /* 0x0000043c0c697981 */ /* 0x020ea4000c1e1900 */
[----:B--2---:R-:W-:-:S07]  /*1da10*/  IMAD.IADD R105, R105, 0x1, -R8 ;  /* 0x0000000169697824 */ /* 0x004fce00078e0a08 */
.L_x_2694:
[----:B------:R-:W2:Y:S01]  /*1da20*/  LDL R12, [R1+0x7c] ;  /* 0x00007c00010c7983 */ /* 0x000ea20000100800 */
[----:B-----5:R-:W-:Y:S01]  /*1da30*/  IMAD R105, R105, R104, RZ ;  /* 0x0000006869697224 */ /* 0x020fe200078e02ff */
[----:B------:R-:W0:Y:S02]  /*1da40*/  S2R R15, SR_TID.X ;  /* 0x00000000000f7919 */ /* 0x000e240000002100 */
[----:B------:R-:W-:Y:S04]  /*1da50*/  SHFL.IDX PT, R8, R14, RZ, 0x1c1f ;  /* 0x001c1fff0e087589 */ /* 0x000fe800000e0000 */
[----:B------:R-:W1:Y:S04]  /*1da60*/  SHFL.IDX PT, R9, R27, RZ, 0x1c1f ;  /* 0x001c1fff1b097589 */ /* 0x000e6800000e0000 */
[----:B------:R-:W-:Y:S04]  /*1da70*/  SHFL.IDX PT, R10, R14, 0x1, 0x1c1f ;  /* 0x003c1f000e0a7f89 */ /* 0x000fe800000e0000 */
[----:B------:R-:W3:Y:S01]  /*1da80*/  SHFL.IDX PT, R11, R27, 0x1, 0x1c1f ;  /* 0x003c1f001b0b7f89 */ /* 0x000ee200000e0000 */
[----:B0-----:R-:W-:-:S05]  /*1da90*/  VIADD R15, R15, 0xffffff80 ;  /* 0xffffff800f0f7836 */ /* 0x001fca0000000000 */
[----:B------:R-:W-:-:S04]  /*1daa0*/  SHF.R.S32.HI R13, RZ, 0x1f, R15 ;  /* 0x0000001fff0d7819 */ /* 0x000fc8000001140f */
[----:B------:R-:W-:-:S04]  /*1dab0*/  LEA.HI R13, R13, R15, RZ, 0x7 ;  /* 0x0000000f0d0d7211 */ /* 0x000fc800078f38ff */
[----:B------:R-:W-:-:S05]  /*1dac0*/  LOP3.LUT R13, R13, 0xffffff80, RZ, 0xc0, !PT ;  /* 0xffffff800d0d7812 */ /* 0x000fca00078ec0ff */
[----:B------:R-:W-:-:S05]  /*1dad0*/  IMAD.IADD R13, R15, 0x1, -R13 ;  /* 0x000000010f0d7824 */ /* 0x000fca00078e0a0d */
[----:B------:R-:W-:Y:S01]  /*1dae0*/  LOP3.LUT P0, RZ, R13, 0x3, RZ, 0xc0, !PT ;  /* 0x000000030dff7812 */ /* 0x000fe2000780c0ff */
[----:B--2---:R-:W-:-:S04]  /*1daf0*/  IMAD.IADD R12, R12, 0x1, R200 ;  /* 0x000000010c0c7824 */ /* 0x004fc800078e02c8 */
[C---:B------:R-:W-:Y:S01]  /*1db00*/  VIADD R26, R12.reuse, 0x8 ;  /* 0x000000080c1a7836 */ /* 0x040fe20000000000 */
[----:B------:R-:W-:-:S04]  /*1db10*/  ISETP.GE.OR P1, PT, R12, R105, P0 ;  /* 0x000000690c00720c */ /* 0x000fc80000726670 */
[----:B------:R-:W-:-:S09]  /*1db20*/  ISETP.GE.OR P0, PT, R26, R105, P0 ;  /* 0x000000691a00720c */ /* 0x000fd20000706670 */
[----:B-1----:R0:W-:Y:S04]  /*1db30*/  @!P1 ST.E desc[UR60][R8.64], R0 ;  /* 0x0000000008009985 */ /* 0x0021e8000c10193c */
[----:B---3--:R0:W-:Y:S01]  /*1db40*/  @!P0 ST.E desc[UR60][R10.64], R3 ;  /* 0x000000030a008985 */ /* 0x0081e2000c10193c */
[----:B------:R-:W-:Y:S05]  /*1db50*/  @P3 BRA `(.L_x_2695) ;  /* 0x0000000800843947 */ /* 0x000fea0003800000 */
[----:B0-----:R-:W-:Y:S01]  /*1db60*/  IMAD R3, R233, 0x40, R203 ;  /* 0x00000040e9037824 */ /* 0x001fe200078e02cb */
[----:B------:R-:W0:Y:S01]  /*1db70*/  @P4 LDC R51, c[0x0][0xbec] ;  /* 0x0002fb00ff334b82 */ /* 0x000e220000000800 */
[----:B------:R-:W-:Y:S02]  /*1db80*/  ULDC.64 UR4, c[0x0][0xaa0] ;  /* 0x0002a80000047ab9 */ /* 0x000fe40000000a00 */
[----:B------:R-:W-:-:S03]  /*1db90*/  IMAD.WIDE R88, R3, 0x2, R88 ;  /* 0x0000000203587825 */ /* 0x000fc600078e0258 */
[----:B------:R-:W-:Y:S02]  /*1dba0*/  IADD3 R13, P6, R88, 0x1000, RZ ;  /* 0x00001000580d7810 */ /* 0x000fe40007fde0ff */
[----:B------:R-:W1:Y:S01]  /*1dbb0*/  @P4 LDC R53, c[0x0][0xbf0] ;  /* 0x0002fc00ff354b82 */ /* 0x000e620000000800 */
[----:B------:R-:W-:Y:S01]  /*1dbc0*/  IMAD.WIDE.U32 R20, R4, UR4, RZ ;  /* 0x0000000404147c25 */ /* 0x000fe2000f8e00ff */
[C---:B------:R-:W-:Y:S02]  /*1dbd0*/  IADD3 R25, P5, R88.reuse, 0x2000, RZ ;  /* 0x0000200058197810 */ /* 0x040fe40007fbe0ff */
[----:B------:R-:W-:Y:S02]  /*1dbe0*/  LOP3.LUT R12, R13, 0x380, RZ, 0xc0, !PT ;  /* 0x000003800d0c7812 */ /* 0x000fe400078ec0ff */
        /* <DEDUP_REMOVED lines=14> */
[----:B------:R-:W-:Y:S01]  /*1dcd0*/  IMAD R3, R106, UR4, RZ ;  /* 0x000000046a037c24 */ /* 0x000fe2000f8e02ff */
[----:B------:R-:W-:Y:S02]  /*1dce0*/  LOP3.LUT R24, R25, 0x380, RZ, 0xc0, !PT ;  /* 0x0000038019187812 */ /* 0x000fe400078ec0ff */
[----:B------:R-:W-:Y:S01]  /*1dcf0*/  LOP3.LUT R28, R29, 0x380, RZ, 0xc0, !PT ;  /* 0x000003801d1c7812 */ /* 0x000fe200078ec0ff */
[----:B------:R-:W-:Y:S01]  /*1dd00*/  IMAD R3, R4, UR5, R3 ;  /* 0x0000000504037c24 */ /* 0x000fe2000f8e0203 */
[----:B------:R-:W-:Y:S01]  /*1dd10*/  ULDC.64 UR4, c[0x0][0xae8] ;  /* 0x0002ba0000047ab9 */ /* 0x000fe20000000a00 */
[----:B------:R-:W-:Y:S01]  /*1dd20*/  LOP3.LUT R32, R33, 0x380, RZ, 0xc0, !PT ;  /* 0x0000038021207812 */ /* 0x000fe200078ec0ff */
[----:B------:R-:W5:Y:S01]  /*1dd30*/  LD.E.128 R44, desc[UR60][R44.64] ;  /* 0x0000003c2c2c7980 */ /* 0x000f62000c101d00 */
[----:B------:R-:W-:Y:S01]  /*1dd40*/  IMAD.IADD R21, R21, 0x1, R3 ;  /* 0x0000000115157824 */ /* 0x000fe200078e0203 */
[----:B------:R-:W-:Y:S01]  /*1dd50*/  LOP3.LUT R36, R37, 0x380, RZ, 0xc0, !PT ;  /* 0x0000038025247812 */ /* 0x000fe200078ec0ff */
[----:B------:R-:W-:Y:S01]  /*1dd60*/  IMAD R3, R208, 0x20, R233 ;  /* 0x00000020d0037824 */ /* 0x000fe200078e02e9 */
[----:B------:R-:W-:Y:S01]  /*1dd70*/  LOP3.LUT R40, R41, 0x380, RZ, 0xc0, !PT ;  /* 0x0000038029287812 */ /* 0x000fe200078ec0ff */
[----:B------:R-:W-:Y:S01]  /*1dd80*/  IMAD.WIDE.U32 R20, R206, UR4, R20 ;  /* 0x00000004ce147c25 */ /* 0x000fe2000f8e0014 */
[----:B------:R-:W-:-:S02]  /*1dd90*/  LOP3.LUT R9, R88, 0x380, RZ, 0xc0, !PT ;  /* 0x0000038058097812 */ /* 0x000fc400078ec0ff */
[----:B------:R-:W-:Y:S01]  /*1dda0*/  SHF.R.U64 R24, R24, 0x3, RZ ;  /* 0x0000000318187819 */ /* 0x000fe200000012ff */
[----:B------:R-:W-:Y:S01]  /*1ddb0*/  IMAD.IADD R4, R200, 0x1, R3 ;  /* 0x00000001c8047824 */ /* 0x000fe200078e0203 */
[----:B------:R-:W-:Y:S01]  /*1ddc0*/  SHF.R.U64 R28, R28, 0x3, RZ ;  /* 0x000000031c1c7819 */ /* 0x000fe200000012ff */
[----:B------:R-:W-:Y:S01]  /*1ddd0*/  IMAD R21, R206, UR5, R21 ;  /* 0x00000005ce157c24 */ /* 0x000fe2000f8e0215 */
[----:B------:R-:W-:Y:S01]  /*1dde0*/  ULDC.64 UR4, c[0x0][0xaf0] ;  /* 0x0002bc0000047ab9 */ /* 0x000fe20000000a00 */
[----:B0-----:R-:W-:Y:S01]  /*1ddf0*/  @P4 IMAD.HI.U32 R0, R4, R51, RZ ;  /* 0x0000003304004227 */ /* 0x001fe200078e00ff */
[----:B------:R-:W-:Y:S02]  /*1de00*/  SHF.R.U64 R32, R32, 0x3, RZ ;  /* 0x0000000320207819 */ /* 0x000fe400000012ff */
[----:B------:R-:W-:Y:S01]  /*1de10*/  SHF.R.U64 R36, R36, 0x3, RZ ;  /* 0x0000000324247819 */ /* 0x000fe200000012ff */
[----:B------:R-:W-:Y:S01]  /*1de20*/  IMAD.MOV.U32 R3, RZ, RZ, R4 ;  /* 0x000000ffff037224 */ /* 0x000fe200078e0004 */
[----:B------:R-:W-:Y:S01]  /*1de30*/  SHF.R.U64 R40, R40, 0x3, RZ ;  /* 0x0000000328287819 */ /* 0x000fe200000012ff */
[----:B------:R-:W-:Y:S01]  /*1de40*/  IMAD R49, R49, UR4, RZ ;  /* 0x0000000431317c24 */ /* 0x000fe2000f8e02ff */
[----:B-1----:R-:W-:-:S02]  /*1de50*/  @P4 SHF.R.U32.HI R3, RZ, R53, R0 ;  /* 0x00000035ff034219 */ /* 0x002fc40000011600 */
[----:B------:R-:W-:Y:S01]  /*1de60*/  SHF.R.U64 R9, R9, 0x3, RZ ;  /* 0x0000000309097819 */ /* 0x000fe200000012ff */
[----:B------:R-:W-:Y:S01]  /*1de70*/  IMAD R49, R210, UR5, R49 ;  /* 0x00000005d2317c24 */ /* 0x000fe2000f8e0231 */
[----:B------:R-:W-:Y:S01]  /*1de80*/  LOP3.LUT R24, R24, R25, RZ, 0x3c, !PT ;  /* 0x0000001918187212 */ /* 0x000fe200078e3cff */
[----:B------:R-:W-:Y:S01]  /*1de90*/  IMAD.WIDE.U32 R20, R210, UR4, R20 ;  /* 0x00000004d2147c25 */ /* 0x000fe2000f8e0014 */
[----:B------:R-:W-:Y:S01]  /*1dea0*/  LOP3.LUT R28, R28, R29, RZ, 0x3c, !PT ;  /* 0x0000001d1c1c7212 */ /* 0x000fe200078e3cff */
[----:B------:R-:W-:Y:S01]  /*1deb0*/  ULDC.64 UR4, c[0x0][0xae0] ;  /* 0x0002b80000047ab9 */ /* 0x000fe20000000a00 */
[----:B------:R-:W-:Y:S01]  /*1dec0*/  LOP3.LUT R32, R32, R33, RZ, 0x3c, !PT ;  /* 0x0000002120207212 */ /* 0x000fe200078e3cff */
[--C-:B------:R-:W-:Y:S01]  /*1ded0*/  IMAD.X R25, RZ, RZ, R89.reuse, P5 ;  /* 0x000000ffff197224 */ /* 0x100fe200028e0659 */
[----:B------:R-:W-:Y:S01]  /*1dee0*/  LOP3.LUT R36, R36, R37, RZ, 0x3c, !PT ;  /* 0x0000002524247212 */ /* 0x000fe200078e3cff */
[--C-:B------:R-:W-:Y:S01]  /*1def0*/  IMAD.X R29, RZ, RZ, R89.reuse, P3 ;  /* 0x000000ffff1d7224 */ /* 0x100fe200018e0659 */
[----:B------:R-:W-:Y:S01]  /*1df00*/  LOP3.LUT R40, R40, R41, RZ, 0x3c, !PT ;  /* 0x0000002928287212 */ /* 0x000fe200078e3cff */
[----:B------:R-:W-:Y:S01]  /*1df10*/  IMAD.X R33, RZ, RZ, R89, P2 ;  /* 0x000000ffff217224 */ /* 0x000fe200010e0659 */
[----:B------:R-:W-:Y:S01]  /*1df20*/  SHF.R.S32.HI R0, RZ, 0x1f, R3 ;  /* 0x0000001fff007819 */ /* 0x000fe20000011403 */
[--C-:B------:R-:W-:Y:S01]  /*1df30*/  IMAD.X R37, RZ, RZ, R89.reuse, P1 ;  /* 0x000000ffff257224 */ /* 0x100fe200008e0659 */
[----:B------:R-:W-:Y:S01]  /*1df40*/  LOP3.LUT R88, R9, R88, RZ, 0x3c, !PT ;  /* 0x0000005809587212 */ /* 0x000fe200078e3cff */
[----:B------:R-:W-:Y:S01]  /*1df50*/  IMAD.X R41, RZ, RZ, R89, P0 ;  /* 0x000000ffff297224 */ /* 0x000fe200000e0659 */
[----:B------:R-:W5:Y:S01]  /*1df60*/  LD.E.128 R24, desc[UR60][R24.64] ;  /* 0x0000003c18187980 */ /* 0x000f62000c101d00 */
[----:B------:R-:W-:-:S02]  /*1df70*/  IMAD.MOV R51, RZ, RZ, -R3 ;  /* 0x000000ffff337224 */ /* 0x000fc400078e0a03 */
[----:B------:R-:W-:Y:S01]  /*1df80*/  IMAD.IADD R21, R21, 0x1, R49 ;  /* 0x0000000115157824 */ /* 0x000fe200078e0231 */
[----:B------:R0:W5:Y:S01]  /*1df90*/  LD.E.128 R8, desc[UR60][R88.64] ;  /* 0x0000003c58087980 */ /* 0x000162000c101d00 */
[----:B------:R-:W-:Y:S02]  /*1dfa0*/  IMAD R0, R0, UR4, RZ ;  /* 0x0000000400007c24 */ /* 0x000fe4000f8e02ff */
[----:B------:R-:W-:Y:S01]  /*1dfb0*/  IMAD R49, R104, R51, R4 ;  /* 0x0000003368317224 */ /* 0x000fe200078e0204 */
[----:B------:R-:W5:Y:S01]  /*1dfc0*/  LD.E.128 R28, desc[UR60][R28.64] ;  /* 0x0000003c1c1c7980 */ /* 0x000f62000c101d00 */
[----:B------:R-:W-:-:S03]  /*1dfd0*/  IMAD R51, R3, UR5, R0 ;  /* 0x0000000503337c24 */ /* 0x000fc6000f8e0200 */
[----:B------:R-:W5:Y:S01]  /*1dfe0*/  LD.E.128 R32, desc[UR60][R32.64] ;  /* 0x0000003c20207980 */ /* 0x000f62000c101d00 */
[----:B------:R-:W-:-:S03]  /*1dff0*/  SHF.R.S32.HI R0, RZ, 0x1f, R49 ;  /* 0x0000001fff007819 */ /* 0x000fc60000011431 */
[----:B------:R-:W5:Y:S04]  /*1e000*/  LD.E.128 R36, desc[UR60][R36.64] ;  /* 0x0000003c24247980 */ /* 0x000f68000c101d00 */
[----:B------:R-:W5:Y:S01]  /*1e010*/  LD.E.128 R40, desc[UR60][R40.64] ;  /* 0x0000003c28287980 */ /* 0x000f62000c101d00 */
[----:B------:R-:W-:Y:S01]  /*1e020*/  IMAD.WIDE.U32 R20, R3, UR4, R20 ;  /* 0x0000000403147c25 */ /* 0x000fe2000f8e0014 */
[----:B------:R-:W-:Y:S01]  /*1e030*/  ULDC.64 UR4, c[0x0][0xad8] ;  /* 0x0002b60000047ab9 */ /* 0x000fe20000000a00 */
[----:B------:R-:W-:Y:S01]  /*1e040*/  @!PT LDS RZ, [RZ] ;  /* 0x00000000fffff984 */ /* 0x000fe20000000800 */
[----:B------:R-:W-:Y:S01]  /*1e050*/  @!PT LDS RZ, [RZ] ;  /* 0x00000000fffff984 */ /* 0x000fe20000000800 */
[----:B------:R-:W-:Y:S01]  /*1e060*/  @!PT LDS RZ, [RZ] ;  /* 0x00000000fffff984 */ /* 0x000fe20000000800 */
[----:B------:R-:W-:Y:S01]  /*1e070*/  @!PT LDS RZ, [RZ] ;  /* 0x00000000fffff984 */ /* 0x000fe20000000800 */
[----:B------:R1:W-:Y:S06]  /*1e080*/  MEMBAR.ALL.CTA ;  /* 0x0000000000007992 */ /* 0x0003ec0000008000 */
[----:B-1----:R-:W1:Y:S01]  /*1e090*/  FENCE.VIEW.ASYNC.S ;  /* 0x00000000000073c6 */ /* 0x002e620000000000 */
[----:B------:R-:W-:-:S02]  /*1e0a0*/  IMAD.IADD R200, R233, 0x1, R200 ;  /* 0x00000001e9c87824 */ /* 0x000fc400078e02c8 */
[----:B------:R-:W-:Y:S02]  /*1e0b0*/  IMAD.IADD R21, R21, 0x1, R51 ;  /* 0x0000000115157824 */ /* 0x000fe400078e0233 */
[----:B------:R-:W-:Y:S02]  /*1e0c0*/  IMAD R4, R0, UR4, RZ ;  /* 0x0000000400047c24 */ /* 0x000fe4000f8e02ff */
[----:B------:R-:W-:Y:S02]  /*1e0d0*/  VIADD R0, R200, 0x20 ;  /* 0x00000020c8007836 */ /* 0x000fe40000000000 */
[C---:B------:R-:W-:Y:S02]  /*1e0e0*/  IMAD R3, R49.reuse, UR5, R4 ;  /* 0x0000000531037c24 */ /* 0x040fe4000f8e0204 */
[----:B------:R-:W-:Y:S01]  /*1e0f0*/  IMAD.WIDE.U32 R20, R49, UR4, R20 ;  /* 0x0000000431147c25 */ /* 0x000fe2000f8e0014 */
[-C--:B------:R-:W-:Y:S01]  /*1e100*/  ISETP.GE.AND P0, PT, R0, R105.reuse, PT ;  /* 0x000000690000720c */ /* 0x080fe20003f06270 */
[----:B------:R-:W-:Y:S01]  /*1e110*/  ULDC.64 UR4, c[0x0][0xa80] ;  /* 0x0002a00000047ab9 */ /* 0x000fe20000000a00 */
[----:B------:R-:W-:Y:S01]  /*1e120*/  ISETP.GE.AND P2, PT, R200, R105, PT ;  /* 0x00000069c800720c */ /* 0x000fe20003f46270 */
[----:B------:R-:W-:Y:S01]  /*1e130*/  VIADD R0, R2, 0x34820 ;  /* 0x0003482002007836 */ /* 0x000fe20000000000 */
[----:B------:R-:W-:Y:S01]  /*1e140*/  LEA R50, P3, R20, UR4, 0x1 ;  /* 0x0000000414327c11 */ /* 0x000fe2000f8608ff */
[----:B------:R-:W-:-:S03]  /*1e150*/  IMAD.IADD R3, R21, 0x1, R3 ;  /* 0x0000000115037824 */ /* 0x000fc600078e0203 */
[----:B------:R-:W-:Y:S02]  /*1e160*/  PRMT R0, RZ, 0x654, R0 ;  /* 0x00000654ff007816 */ /* 0x000fe40000000000 */
[----:B------:R-:W-:Y:S01]  /*1e170*/  LEA.HI.X R3, R20, UR5, R3, 0x1, P3 ;  /* 0x0000000514037c11 */ /* 0x000fe200098f0c03 */
[----:B------:R-:W-:Y:S01]  /*1e180*/  VIADD R4, R200, 0x40 ;  /* 0x00000040c8047836 */ /* 0x000fe20000000000 */
[----:B-1----:R1:W-:Y:S01]  /*1e190*/  SYNCS.ARRIVE.TRANS64.RED.A1T0 RZ, [R0+URZ], RZ ;  /* 0x000000ff00ff79a7 */ /* 0x0023e2000810043f */
[----:B------:R0:W2:Y:S01]  /*1e1a0*/  SHFL.IDX PT, R48, R50, RZ, 0x181f ;  /* 0x00181fff32307589 */ /* 0x0000a200000e0000 */
[----:B------:R-:W-:Y:S01]  /*1e1b0*/  BSSY B1, `(.L_x_2696) ;  /* 0x000000f000017945 */ /* 0x000fe20003800000 */
[----:B------:R-:W-:Y:S02]  /*1e1c0*/  SHF.R.S32.HI R107, RZ, 0x1f, R207 ;  /* 0x0000001fff6b7819 */ /* 0x000fe400000114cf */
[----:B------:R-:W-:Y:S01]  /*1e1d0*/  ISETP.GE.AND P1, PT, R4, R105, PT ;  /* 0x000000690400720c */ /* 0x000fe20003f26270 */
[----:B-1----:R0:W1:Y:S01]  /*1e1e0*/  SHFL.IDX PT, R0, R3, RZ, 0x181f ;  /* 0x00181fff03007589 */ /* 0x00206200000e0000 */
[----:B------:R-:W-:Y:S01]  /*1e1f0*/  SHF.R.S32.HI R108, RZ, 0x1f, R203 ;  /* 0x0000001fff6c7819 */ /* 0x000fe200000114cb */
[----:B------:R-:W-:Y:S10]  /*1e200*/  @P2 BRA `(.L_x_2697) ;  /* 0x0000000000242947 */ /* 0x000ff40003800000 */
[----:B------:R-:W-:Y:S02]  /*1e210*/  ULDC UR4, c[0x0][0xac8] ;  /* 0x0002b20000047ab9 */ /* 0x000fe40000000800 */
[----:B------:R-:W-:Y:S02]  /*1e220*/  ISETP.GE.AND P2, PT, R203, UR4, PT ;  /* 0x00000004cb007c0c */ /* 0x000fe4000bf46270 */
[----:B------:R-:W-:-:S11]  /*1e230*/  ISETP.GE.AND P3, PT, R207, UR4, PT ;  /* 0x00000004cf007c0c */ /* 0x000fd6000bf66270 */
[-C--:B--2---:R-:W-:Y:S02]  /*1e240*/  @!P2 LEA R20, P4, R203, R48.reuse, 0x1 ;  /* 0x00000030cb14a211 */ /* 0x084fe400078808ff */
[----:B------:R-:W-:Y:S02]  /*1e250*/  @!P3 LEA R48, P5, R207, R48, 0x1 ;  /* 0x00000030cf30b211 */ /* 0x000fe400078a08ff */
[-C--:B-1----:R-:W-:Y:S02]  /*1e260*/  @!P2 LEA.HI.X R21, R203, R0.reuse, R108, 0x1, P4 ;  /* 0x00000000cb15a211 */ /* 0x082fe400020f0c6c */
[----:B------:R-:W-:-:S03]  /*1e270*/  @!P3 LEA.HI.X R49, R207, R0, R107, 0x1, P5 ;  /* 0x00000000cf31b211 */ /* 0x000fc600028f0c6b */
[----:B-----5:R3:W-:Y:S04]  /*1e280*/  @!P2 ST.E.128 desc[UR60][R20.64], R8 ;  /* 0x000000081400a985 */ /* 0x0207e8000c101d3c */
[----:B------:R3:W-:Y:S02]  /*1e290*/  @!P3 ST.E.128 desc[UR60][R48.64], R32 ;  /* 0x000000203000b985 */ /* 0x0007e4000c101d3c */
.L_x_2697:
[----:B------:R-:W-:Y:S05]  /*1e2a0*/  BSYNC B1 ;  /* 0x0000000000017941 */ /* 0x000fea0003800000 */
.L_x_2696:
[----:B-1----:R1:W4:Y:S01]  /*1e2b0*/  SHFL.IDX PT, R0, R3, 0x1, 0x181f ;  /* 0x00381f0003007f89 */ /* 0x00232200000e0000 */
        /* <DEDUP_REMOVED lines=12> */
.L_x_2699:
[----:B------:R-:W-:Y:S05]  /*1e380*/  BSYNC B1 ;  /* 0x0000000000017941 */ /* 0x000fea0003800000 */
.L_x_2698:
        /* <DEDUP_REMOVED lines=13> */
.L_x_2701:
[----:B------:R-:W-:Y:S05]  /*1e460*/  BSYNC B1 ;  /* 0x0000000000017941 */ /* 0x000fea0003800000 */
.L_x_2700:
[----:B0-----:R-:W-:Y:S01]  /*1e470*/  VIADD R0, R200, 0x60 ;  /* 0x00000060c8007836 */ /* 0x001fe20000000000 */
[----:B------:R0:W0:Y:S04]  /*1e480*/  SHFL.IDX PT, R4, R3, 0x3, 0x181f ;  /* 0x00781f0003047f89 */ /* 0x00002800000e0000 */
[----:B------:R-:W-:Y:S01]  /*1e490*/  ISETP.GE.AND P0, PT, R0, R105, PT ;  /* 0x000000690000720c */ /* 0x000fe20003f06270 */
[----:B-1--4-:R-:W1:-:S12]  /*1e4a0*/  SHFL.IDX PT, R50, R50, 0x3, 0x181f ;  /* 0x00781f0032327f89 */ /* 0x012e5800000e0000 */
[----:B------:R-:W-:Y:S05]  /*1e4b0*/  @P0 BRA `(.L_x_2702) ;  /* 0x0000001800280947 */ /* 0x000fea0003800000 */
[----:B------:R-:W-:Y:S02]  /*1e4c0*/  ULDC UR4, c[0x0][0xac8] ;  /* 0x0002b20000047ab9 */ /* 0x000fe40000000800 */
[----:B------:R-:W-:-:S13]  /*1e4d0*/  ISETP.GE.AND P1, PT, R203, UR4, PT ;  /* 0x00000004cb007c0c */ /* 0x000fda000bf26270 */
[----:B-1----:R-:W-:-:S04]  /*1e4e0*/  @!P1 LEA R8, P0, R203, R50, 0x1 ;  /* 0x00000032cb089211 */ /* 0x002fc800078008ff */
        /* <DEDUP_REMOVED lines=8> */
.L_x_2695:
[----:B0-----:R-:W0:Y:S01]  /*1e570*/  @P4 LDC R0, c[0x0][0xbec] ;  /* 0x0002fb00ff004b82 */ /* 0x001e220000000800 */
[----:B------:R-:W-:Y:S01]  /*1e580*/  ULDC.64 UR4, c[0x0][0xb08] ;  /* 0x0002c20000047ab9 */ /* 0x000fe20000000a00 */
[----:B------:R-:W-:Y:S01]  /*1e590*/  ULDC.64 UR6, c[0x0][0xb30] ;  /* 0x0002cc0000067ab9 */ /* 0x000fe20000000a00 */
[----:B------:R-:W-:Y:S01]  /*1e5a0*/  IMAD R3, R106, UR4, RZ ;  /* 0x000000046a037c24 */ /* 0x000fe2000f8e02ff */
[----:B------:R-:W-:Y:S01]  /*1e5b0*/  ISETP.GE.AND P0, PT, R12, R105, PT ;  /* 0x000000690c00720c */ /* 0x000fe20003f06270 */
[C---:B------:R-:W-:Y:S01]  /*1e5c0*/  IMAD.WIDE.U32 R8, R4.reuse, UR4, RZ ;  /* 0x0000000404087c25 */ /* 0x040fe2000f8e00ff */
[----:B------:R-:W-:Y:S01]  /*1e5d0*/  BSSY B1, `(.L_x_2703) ;  /* 0x0000078000017945 */ /* 0x000fe20003800000 */
[----:B------:R-:W-:Y:S01]  /*1e5e0*/  SHF.R.S32.HI R28, RZ, 0x1f, R217 ;  /* 0x0000001fff1c7819 */ /* 0x000fe200000114d9 */
[----:B------:R-:W1:Y:S01]  /*1e5f0*/  @P4 LDC R13, c[0x0][0xbf0] ;  /* 0x0002fc00ff0d4b82 */ /* 0x000e620000000800 */
[----:B------:R-:W-:Y:S01]  /*1e600*/  IMAD R3, R4, UR5, R3 ;  /* 0x0000000504037c24 */ /* 0x000fe2000f8e0203 */
[----:B------:R-:W-:Y:S01]  /*1e610*/  ULDC.64 UR4, c[0x0][0xb38] ;  /* 0x0002ce0000047ab9 */ /* 0x000fe20000000a00 */
[----:B------:R-:W-:Y:S01]  /*1e620*/  VIADD R4, R2, 0x34820 ;  /* 0x0003482002047836 */ /* 0x000fe20000000000 */
[----:B------:R-:W-:Y:S01]  /*1e630*/  SHF.R.S32.HI R30, RZ, 0x1f, R218 ;  /* 0x0000001fff1e7819 */ /* 0x000fe200000114da */
[----:B------:R-:W-:Y:S01]  /*1e640*/  IMAD.IADD R9, R9, 0x1, R3 ;  /* 0x0000000109097824 */ /* 0x000fe200078e0203 */
[----:B------:R-:W-:-:S02]  /*1e650*/  SHF.R.S32.HI R3, RZ, 0x1f, R210 ;  /* 0x0000001fff037819 */ /* 0x000fc400000114d2 */
[----:B------:R-:W-:Y:S01]  /*1e660*/  PRMT R4, RZ, 0x654, R4 ;  /* 0x00000654ff047816 */ /* 0x000fe20000000004 */
[C---:B------:R-:W-:Y:S01]  /*1e670*/  IMAD.WIDE.U32 R8, R206.reuse, UR4, R8 ;  /* 0x00000004ce087c25 */ /* 0x040fe2000f8e0008 */
[----:B------:R-:W-:Y:S02]  /*1e680*/  SHF.R.S32.HI R31, RZ, 0x1f, R219 ;  /* 0x0000001fff1f7819 */ /* 0x000fe400000114db */
[----:B------:R2:W-:Y:S01]  /*1e690*/  SYNCS.ARRIVE.TRANS64.RED.A1T0 RZ, [R4+URZ], RZ ;  /* 0x000000ff04ff79a7 */ /* 0x0005e2000810043f */
        /* <DEDUP_REMOVED lines=11> */
[----:B------:R-:W-:Y:S01]  /*1e750*/  ULDC.64 UR4, c[0x0][0xb48] ;  /* 0x0002d20000047ab9 */ /* 0x000fe20000000a00 */
[----:B------:R-:W-:Y:S02]  /*1e760*/  SHF.R.S32.HI R37, RZ, 0x1f, R225 ;  /* 0x0000001fff257819 */ /* 0x000fe400000114e1 */
[----:B------:R-:W-:Y:S01]  /*1e770*/  IMAD.MOV.U32 R3, RZ, RZ, R29 ;  /* 0x000000ffff037224 */ /* 0x000fe200078e001d */
[----:B-1----:R-:W-:Y:S01]  /*1e780*/  @P4 SHF.R.U32.HI R3, RZ, R13, R0 ;  /* 0x0000000dff034219 */ /* 0x002fe20000011600 */
[----:B------:R-:W-:Y:S01]  /*1e790*/  IMAD.IADD R9, R9, 0x1, R11 ;  /* 0x0000000109097824 */ /* 0x000fe200078e020b */
[----:B------:R-:W-:-:S02]  /*1e7a0*/  SHF.R.S32.HI R38, RZ, 0x1f, R226 ;  /* 0x0000001fff267819 */ /* 0x000fc400000114e2 */
[--C-:B------:R-:W-:Y:S01]  /*1e7b0*/  SHF.R.S32.HI R0, RZ, 0x1f, R3.reuse ;  /* 0x0000001fff007819 */ /* 0x100fe20000011403 */
[----:B------:R-:W-:Y:S01]  /*1e7c0*/  IMAD.MOV R11, RZ, RZ, -R3 ;  /* 0x000000ffff0b7224 */ /* 0x000fe200078e0a03 */
[----:B------:R-:W-:Y:S01]  /*1e7d0*/  SHF.R.S32.HI R39, RZ, 0x1f, R227 ;  /* 0x0000001fff277819 */ /* 0x000fe200000114e3 */
[C---:B------:R-:W-:Y:S01]  /*1e7e0*/  IMAD.WIDE.U32 R8, R215.reuse, UR4, R8 ;  /* 0x00000004d7087c25 */ /* 0x040fe2000f8e0008 */
[----:B------:R-:W-:Y:S02]  /*1e7f0*/  SHF.R.S32.HI R88, RZ, 0x1f, R228 ;  /* 0x0000001fff587819 */ /* 0x000fe400000114e4 */
[----:B------:R-:W-:Y:S01]  /*1e800*/  SHF.R.S32.HI R27, RZ, 0x1f, R229 ;  /* 0x0000001fff1b7819 */ /* 0x000fe200000114e5 */
[----:B------:R-:W-:Y:S01]  /*1e810*/  IMAD R11, R104, R11, R29 ;  /* 0x0000000b680b7224 */ /* 0x000fe200078e021d */
[----:B------:R-:W-:Y:S01]  /*1e820*/  SHF.R.S32.HI R89, RZ, 0x1f, R230 ;  /* 0x0000001fff597819 */ /* 0x000fe200000114e6 */
[----:B------:R-:W-:Y:S01]  /*1e830*/  IMAD R0, R0, UR6, RZ ;  /* 0x0000000600007c24 */ /* 0x000fe2000f8e02ff */
[----:B------:R-:W-:Y:S01]  /*1e840*/  SHF.R.S32.HI R107, RZ, 0x1f, R231 ;  /* 0x0000001fff6b7819 */ /* 0x000fe200000114e7 */
        /* <DEDUP_REMOVED lines=12> */
[----:B------:R-:W-:Y:S02]  /*1e910*/  LEA.HI.X R3, R8, UR5, R3, 0x2, P1 ;  /* 0x0000000508037c11 */ /* 0x000fe400088f1403 */
        /* <DEDUP_REMOVED lines=9> */
[----:B01----:R-:W-:-:S04]  /*1e9b0*/  @!P3 IMAD.WIDE R10, R204, 0x4, R8 ;  /* 0x00000004cc0ab825 */ /* 0x003fc800078e0208 */
        /* <DEDUP_REMOVED lines=20> */
[----:B---3--:R-:W-:-:S02]  /*1eb00*/  @!P5 LEA R14, P6, R226, R8, 0x2 ;  /* 0x00000008e20ed211 */ /* 0x008fc400078c10ff */
        /* <DEDUP_REMOVED lines=8> */
[----:B---3--:R-:W-:Y:S01]  /*1eb90*/  @!P0 LEA R14, P6, R223, R8, 0x2 ;  /* 0x00000008df0e8211 */ /* 0x008fe200078c10ff */
[----:B------:R0:W-:Y:S01]  /*1eba0*/  @!P2 ST.E.64 desc[UR60][R10.64], R52 ;  /* 0x000000340a00a985 */ /* 0x0001e2000c101b3c */
[----:B------:R-:W-:-:S02]  /*1ebb0*/  @!P1 LEA.HI.X R13, R224, R9, R36, 0x2, P5 ;  /* 0x00000009e00d9211 */ /* 0x000fc400028f1424 */
[-C--:B------:R-:W-:Y:S02]  /*1ebc0*/  @!P0 LEA.HI.X R15, R223, R9.reuse, R35, 0x2, P6 ;  /* 0x00000009df0f8211 */ /* 0x080fe400030f1423 */
[----:B------:R-:W-:Y:S01]  /*1ebd0*/  ISETP.GE.AND P2, PT, R220, UR4, PT ;  /* 0x00000004dc007c0c */ /* 0x000fe2000bf46270 */
[----:B------:R-:W-:Y:S01]  /*1ebe0*/  @!P1 ST.E.64 desc[UR60][R12.64], R56 ;  /* 0x000000380c009985 */ /* 0x000fe2000c101b3c */
[----:B------:R-:W-:Y:S02]  /*1ebf0*/  @!P3 LEA R24, P5, R222, R8, 0x2 ;  /* 0x00000008de18b211 */ /* 0x000fe400078a10ff */
[----:B------:R-:W-:Y:S01]  /*1ec00*/  ISETP.GE.AND P1, PT, R219, UR4, PT ;  /* 0x00000004db007c0c */ /* 0x000fe2000bf26270 */
[----:B------:R1:W-:Y:S01]  /*1ec10*/  @!P0 ST.E.64 desc[UR60][R14.64], R60 ;  /* 0x0000003c0e008985 */ /* 0x0003e2000c101b3c */
[----:B------:R-:W-:Y:S02]  /*1ec20*/  ISETP.GE.AND P0, PT, R218, UR4, PT ;  /* 0x00000004da007c0c */ /* 0x000fe4000bf06270 */
[----:B------:R-:W-:-:S02]  /*1ec30*/  @!P3 LEA.HI.X R25, R222, R9, R34, 0x2, P5 ;  /* 0x00000009de19b211 */ /* 0x000fc400028f1422 */
[----:B------:R-:W-:Y:S02]  /*1ec40*/  ISETP.GE.AND P5, PT, R217, UR4, PT ;  /* 0x00000004d9007c0c */ /* 0x000fe4000bfa6270 */
[CC--:B------:R-:W-:Y:S01]  /*1ec50*/  @!P4 LEA R20, P6, R221.reuse, R8.reuse, 0x2 ;  /* 0x00000008dd14c211 */ /* 0x0c0fe200078c10ff */
[----:B------:R3:W-:Y:S01]  /*1ec60*/  @!P3 ST.E.64 desc[UR60][R24.64], R64 ;  /* 0x000000401800b985 */ /* 0x0007e2000c101b3c */
[CC--:B0-----:R-:W-:Y:S02]  /*1ec70*/  @!P2 LEA R10, P3, R220.reuse, R8.reuse, 0x2 ;  /* 0x00000008dc0aa211 */ /* 0x0c1fe400078610ff */
[-C--:B------:R-:W-:Y:S02]  /*1ec80*/  @!P4 LEA.HI.X R21, R221, R9.reuse, R33, 0x2, P6 ;  /* 0x00000009dd15c211 */ /* 0x080fe400030f1421 */
[----:B------:R-:W-:Y:S02]  /*1ec90*/  @!P2 LEA.HI.X R11, R220, R9, R32, 0x2, P3 ;  /* 0x00000009dc0ba211 */ /* 0x000fe400018f1420 */
[-C--:B-1----:R-:W-:Y:S01]  /*1eca0*/  @!P1 LEA R14, P6, R219, R8.reuse, 0x2 ;  /* 0x00000008db0e9211 */ /* 0x082fe200078c10ff */
[----:B------:R3:W-:Y:S01]  /*1ecb0*/  @!P4 ST.E.64 desc[UR60][R20.64], R68 ;  /* 0x000000441400c985 */ /* 0x0007e2000c101b3c */
[----:B------:R-:W-:-:S02]  /*1ecc0*/  @!P0 LEA R12, P4, R218, R8, 0x2 ;  /* 0x00000008da0c8211 */ /* 0x000fc400078810ff */
        /* <DEDUP_REMOVED lines=8> */
.L_x_2704:
[----:B------:R-:W-:Y:S05]  /*1ed50*/  BSYNC B1 ;  /* 0x0000000000017941 */ /* 0x000fea0003800000 */
.L_x_2703:
[----:B------:R-:W-:Y:S01]  /*1ed60*/  ISETP.GE.AND P0, PT, R26, R105, PT ;  /* 0x000000691a00720c */ /* 0x000fe20003f06270 */
[----:B-1-3--:R1:W3:Y:S04]  /*1ed70*/  SHFL.IDX PT, R9, R3, 0x1, 0x1c1f ;  /* 0x003c1f0003097f89 */ /* 0x00a2e800000e0000 */
        /* <DEDUP_REMOVED lines=9> */
[-C--:B------:R-:W-:Y:S02]  /*1ee10*/  @!P0 LEA R14, P6, R230, R8.reuse, 0x2 ;  /* 0x00000008e60e8211 */ /* 0x080fe400078c10ff */
        /* <DEDUP_REMOVED lines=58> */
.L_x_2693:
        /* <DEDUP_REMOVED lines=16> */
[----:B-1----:R-:W1:-:S12]  /*1f2c0*/  S2R R4, SR_TID.X ;  /* 0x0000000000047919 */ /* 0x002e580000002100 */
        /* <DEDUP_REMOVED lines=9> */
.L_x_2705:
[----:B------:R-:W-:Y:S01]  /*1f360*/  BSSY B1, `(.L_x_2706) ;  /* 0x0000036000017945 */ /* 0x000fe20003800000 */
[----:B------:R-:W-:Y:S02]  /*1f370*/  SEL R31, R210, RZ, !P0 ;  /* 0x000000ffd21f7207 */ /* 0x000fe40004000000 */
[----:B------:R-:W-:Y:S02]  /*1f380*/  SEL R232, R232, RZ, !P0 ;  /* 0x000000ffe8e87207 */ /* 0x000fe40004000000 */
[----:B-----5:R-:W-:Y:S01]  /*1f390*/  SHF.R.S32.HI R28, RZ, 0x1f, R3 ;  /* 0x0000001fff1c7819 */ /* 0x020fe20000011403 */
[----:B------:R-:W-:Y:S06]  /*1f3a0*/  @P3 BRA `(.L_x_2707) ;  /* 0x0000000000c43947 */ /* 0x000fec0003800000 */
[----:B------:R-:W1:Y:S01]  /*1f3b0*/  S2R R9, SR_TID.X ;  /* 0x0000000000097919 */ /* 0x000e620000002100 */
[----:B------:R-:W2:Y:S02]  /*1f3c0*/  LDC R33, c[0x0][0xbe8] ;  /* 0x0002fa00ff217b82 */ /* 0x000ea40000000800 */
[----:B--2---:R-:W-:Y:S01]  /*1f3d0*/  IMAD R4, R0, R33, RZ ;  /* 0x0000002100047224 */ /* 0x004fe200078e02ff */
[----:B-1----:R-:W-:-:S04]  /*1f3e0*/  IADD3 R30, R200, -0x80, R9 ;  /* 0xffffff80c81e7810 */ /* 0x002fc80007ffe009 */
[----:B------:R-:W-:-:S13]  /*1f3f0*/  ISETP.GE.AND P0, PT, R30, R4, PT ;  /* 0x000000041e00720c */ /* 0x000fda0003f06270 */
[----:B------:R-:W-:Y:S05]  /*1f400*/  @P0 BRA `(.L_x_2707) ;  /* 0x0000000000ac0947 */ /* 0x000fea0003800000 */
[----:B------:R-:W-:Y:S01]  /*1f410*/  IMAD.MOV.U32 R26, RZ, RZ, 0x9b8 ;  /* 0x000009b8ff1a7424 */ /* 0x000fe200078e00ff */
[----:B------:R-:W-:Y:S01]  /*1f420*/  ISETP.GT.AND P0, PT, R209, 0x1, PT ;  /* 0x00000001d100780c */ /* 0x000fe20003f04270 */
[----:B------:R-:W1:Y:S01]  /*1f430*/  LDC.64 R8, c[0x0][0xba8] ;  /* 0x0002ea00ff087b82 */ /* 0x000e620000000a00 */
[----:B------:R-:W-:Y:S01]  /*1f440*/  ISETP.NE.AND P1, PT, R33, 0x1, PT ;  /* 0x000000012100780c */ /* 0x000fe20003f25270 */
[----:B------:R-:W-:Y:S01]  /*1f450*/  IMAD.MOV.U32 R27, RZ, RZ, R30 ;  /* 0x000000ffff1b7224 */ /* 0x000fe200078e001e */
[----:B------:R-:W-:Y:S02]  /*1f460*/  SEL R26, R26, 0x978, P0 ;  /* 0x000009781a1a7807 */ /* 0x000fe40000000000 */
[----:B------:R-:W-:-:S03]  /*1f470*/  SEL R215, R215, RZ, P0 ;  /* 0x000000ffd7d77207 */ /* 0x000fc60000000000 */
        /* <DEDUP_REMOVED lines=8> */
[----:B------:R-:W-:Y:S02]  /*1f500*/  IMAD R21, R20, R232, R21 ;  /* 0x000000e814157224 */ /* 0x000fe400078e0215 */
[----:B0-----:R-:W-:-:S05]  /*1f510*/  @P1 IMAD.HI.U32 R4, R30, R25, RZ ;  /* 0x000000191e041227 */ /* 0x001fca00078e00ff */
[----:B------:R-:W0:Y:S01]  /*1f520*/  @!P0 LDC R9, c[0x0][0xb54] ;  /* 0x0002d500ff098b82 */ /* 0x000e220000000800 */
[----:B---3--:R-:W-:Y:S02]  /*1f530*/  IMAD R29, R15, R206, RZ ;  /* 0x000000ce0f1d7224 */ /* 0x008fe400078e02ff */
[----:B------:R-:W-:Y:S01]  /*1f540*/  IMAD.WIDE.U32 R24, R20, R31, RZ ;  /* 0x0000001f14187225 */ /* 0x000fe200078e00ff */
[----:B----4-:R-:W-:-:S03]  /*1f550*/  @P1 SHF.R.U32.HI R27, RZ, R35, R4 ;  /* 0x00000023ff1b1219 */ /* 0x010fc60000011604 */
[----:B------:R-:W-:-:S04]  /*1f560*/  IMAD.WIDE.U32 R14, R14, R206, RZ ;  /* 0x000000ce0e0e7225 */ /* 0x000fc800078e00ff */
[----:B------:R-:W-:Y:S01]  /*1f570*/  IMAD.IADD R4, R25, 0x1, R21 ;  /* 0x0000000119047824 */ /* 0x000fe200078e0215 */
[----:B------:R-:W-:Y:S01]  /*1f580*/  IADD3 R14, P1, P3, R24, R14, R3 ;  /* 0x0000000e180e7210 */ /* 0x000fe20007b3e003 */
[----:B------:R-:W-:Y:S02]  /*1f590*/  IMAD.IADD R29, R15, 0x1, R29 ;  /* 0x000000010f1d7824 */ /* 0x000fe400078e021d */
[-C--:B------:R-:W-:Y:S02]  /*1f5a0*/  IMAD R21, R13, R215.reuse, RZ ;  /* 0x000000d70d157224 */ /* 0x080fe400078e02ff */
[----:B------:R-:W-:Y:S01]  /*1f5b0*/  IMAD.WIDE.U32 R12, R12, R215, RZ ;  /* 0x000000d70c0c7225 */ /* 0x000fe200078e00ff */
[----:B------:R-:W-:-:S03]  /*1f5c0*/  IADD3.X R4, R4, R29, R28, P1, P3 ;  /* 0x0000001d04047210 */ /* 0x000fc60000fe641c */
[----:B------:R-:W-:Y:S01]  /*1f5d0*/  IMAD.MOV R15, RZ, RZ, -R27 ;  /* 0x000000ffff0f7224 */ /* 0x000fe200078e0a1b */
[----:B------:R-:W-:Y:S01]  /*1f5e0*/  IADD3 R12, P0, P1, R27, R14, R12 ;  /* 0x0000000e1b0c7210 */ /* 0x000fe2000791e00c */
[----:B------:R-:W-:Y:S01]  /*1f5f0*/  IMAD.IADD R21, R13, 0x1, R21 ;  /* 0x000000010d157824 */ /* 0x000fe200078e0215 */
[----:B------:R-:W-:Y:S01]  /*1f600*/  SHF.R.S32.HI R27, RZ, 0x1f, R27 ;  /* 0x0000001fff1b7819 */ /* 0x000fe2000001141b */
[----:B------:R-:W-:-:S03]  /*1f610*/  IMAD R15, R33, R15, R30 ;  /* 0x0000000f210f7224 */ /* 0x000fc600078e021e */
[----:B------:R-:W-:Y:S01]  /*1f620*/  IADD3.X R13, R27, R4, R21, P0, P1 ;  /* 0x000000041b0d7210 */ /* 0x000fe200007e2415 */
[----:B-----5:R-:W-:Y:S01]  /*1f630*/  IMAD R4, R11, R15, RZ ;  /* 0x0000000f0b047224 */ /* 0x020fe200078e02ff */
[----:B------:R-:W-:-:S05]  /*1f640*/  SHF.R.S32.HI R21, RZ, 0x1f, R15 ;  /* 0x0000001fff157819 */ /* 0x000fca000001140f */
[C---:B------:R-:W-:Y:S02]  /*1f650*/  IMAD R21, R10.reuse, R21, R4 ;  /* 0x000000150a157224 */ /* 0x040fe400078e0204 */
[----:B------:R-:W-:-:S04]  /*1f660*/  IMAD.WIDE.U32 R10, R10, R15, R12 ;  /* 0x0000000f0a0a7225 */ /* 0x000fc800078e000c */
[----:B------:R-:W-:Y:S01]  /*1f670*/  IMAD.IADD R4, R11, 0x1, R21 ;  /* 0x000000010b047824 */ /* 0x000fe200078e0215 */
[----:B-1----:R-:W-:Y:S01]  /*1f680*/  LEA R8, P0, R10, R8, 0x2 ;  /* 0x000000080a087211 */ /* 0x002fe200078010ff */
[----:B------:R-:W-:-:S03]  /*1f690*/  IMAD.MOV.U32 R11, RZ, RZ, -0x800000 ;  /* 0xff800000ff0b7424 */ /* 0x000fc600078e00ff */
[----:B0-----:R-:W-:-:S05]  /*1f6a0*/  LEA.HI.X R9, R10, R9, R4, 0x2, P0 ;  /* 0x000000090a097211 */ /* 0x001fca00000f1404 */
[----:B------:R1:W-:Y:S04]  /*1f6b0*/  STG.E desc[UR60][R8.64], R11 ;  /* 0x0000000b08007986 */ /* 0x0003e8000c10193c */
.L_x_2707:
[----:B------:R-:W-:Y:S05]  /*1f6c0*/  BSYNC B1 ;  /* 0x0000000000017941 */ /* 0x000fea0003800000 */
.L_x_2706:
[----:B------:R-:W-:Y:S05]  /*1f6d0*/  @P2 BRA `(.L_x_2702) ;  /* 0x0000000400a02947 */ /* 0x000fea0003800000 */
[----:B------:R-:W2:Y:S01]  /*1f6e0*/  LDC R15, c[0x0][0xbe8] ;  /* 0x0002fa00ff0f7b82 */ /* 0x000ea20000000800 */
[----:B------:R-:W-:Y:S01]  /*1f6f0*/  ULDC.64 UR4, c[0x0][0xaa0] ;  /* 0x0002a80000047ab9 */ /* 0x000fe20000000a00 */
[----:B------:R-:W-:Y:S01]  /*1f700*/  ULDC.64 UR6, c[0x0][0xaf0] ;  /* 0x0002bc0000067ab9 */ /* 0x000fe20000000a00 */
[----:B------:R-:W-:Y:S01]  /*1f710*/  IMAD R4, R28, UR4, RZ ;  /* 0x000000041c047c24 */ /* 0x000fe2000f8e02ff */
[----:B------:R-:W-:Y:S01]  /*1f720*/  BSSY B1, `(.L_x_2708) ;  /* 0x0000039000017945 */ /* 0x000fe20003800000 */
[C---:B-1----:R-:W-:Y:S01]  /*1f730*/  IMAD.WIDE.U32 R8, R3.reuse, UR4, RZ ;  /* 0x0000000403087c25 */ /* 0x042fe2000f8e00ff */
[----:B------:R-:W-:Y:S02]  /*1f740*/  SHF.R.S32.HI R14, RZ, 0x1f, R207 ;  /* 0x0000001fff0e7819 */ /* 0x000fe400000114cf */
[----:B------:R-:W-:Y:S01]  /*1f750*/  SHF.R.S32.HI R20, RZ, 0x1f, R203 ;  /* 0x0000001fff147819 */ /* 0x000fe200000114cb */
[----:B------:R-:W-:Y:S01]  /*1f760*/  IMAD R11, R3, UR5, R4 ;  /* 0x00000005030b7c24 */ /* 0x000fe2000f8e0204 */
[----:B------:R-:W-:Y:S01]  /*1f770*/  ULDC.64 UR4, c[0x0][0xae8] ;  /* 0x0002ba0000047ab9 */ /* 0x000fe20000000a00 */
[----:B------:R-:W-:-:S02]  /*1f780*/  IMAD R3, R208, 0x20, R233 ;  /* 0x00000020d0037824 */ /* 0x000fc400078e02e9 */
[----:B------:R-:W-:Y:S02]  /*1f790*/  IMAD.IADD R9, R9, 0x1, R11 ;  /* 0x0000000109097824 */ /* 0x000fe400078e020b */
[----:B------:R-:W-:Y:S02]  /*1f7a0*/  IMAD.IADD R13, R200, 0x1, R3 ;  /* 0x00000001c80d7824 */ /* 0x000fe400078e0203 */
[----:B------:R-:W-:-:S04]  /*1f7b0*/  IMAD.WIDE.U32 R8, R206, UR4, R8 ;  /* 0x00000004ce087c25 */ /* 0x000fc8000f8e0008 */
[----:B------:R-:W-:Y:S02]  /*1f7c0*/  IMAD.MOV.U32 R3, RZ, RZ, R13 ;  /* 0x000000ffff037224 */ /* 0x000fe400078e000d */
[----:B------:R-:W-:Y:S01]  /*1f7d0*/  IMAD R9, R206, UR5, R9 ;  /* 0x00000005ce097c24 */ /* 0x000fe2000f8e0209 */
[----:B--2---:R-:W-:Y:S01]  /*1f7e0*/  ISETP.NE.AND P0, PT, R15, 0x1, PT ;  /* 0x000000010f00780c */ /* 0x004fe20003f05270 */
[----:B------:R-:W-:Y:S01]  /*1f7f0*/  ULDC.64 UR4, c[0x0][0xae0] ;  /* 0x0002b80000047ab9 */ /* 0x000fe20000000a00 */
[----:B------:R-:W-:Y:S02]  /*1f800*/  IMAD.IADD R200, R233, 0x1, R200 ;  /* 0x00000001e9c87824 */ /* 0x000fe400078e02c8 */
[----:B------:R-:W-:-:S09]  /*1f810*/  IMAD.WIDE.U32 R8, R31, UR6, R8 ;  /* 0x000000061f087c25 */ /* 0x000fd2000f8e0008 */
[----:B------:R-:W1:Y:S08]  /*1f820*/  @P0 LDC R10, c[0x0][0xbec] ;  /* 0x0002fb00ff0a0b82 */ /* 0x000e700000000800 */
[----:B------:R-:W2:Y:S01]  /*1f830*/  @P0 LDC R21, c[0x0][0xbf0] ;  /* 0x0002fc00ff150b82 */ /* 0x000ea20000000800 */
[----:B-1----:R-:W-:-:S04]  /*1f840*/  @P0 IMAD.HI.U32 R4, R13, R10, RZ ;  /* 0x0000000a0d040227 */ /* 0x002fc800078e00ff */
[----:B------:R-:W-:Y:S01]  /*1f850*/  IMAD R10, R232, UR6, RZ ;  /* 0x00000006e80a7c24 */ /* 0x000fe2000f8e02ff */
[----:B--2---:R-:W-:-:S03]  /*1f860*/  @P0 SHF.R.U32.HI R3, RZ, R21, R4 ;  /* 0x00000015ff030219 */ /* 0x004fc60000011604 */
        /* <DEDUP_REMOVED lines=12> */
[----:B------:R-:W-:Y:S02]  /*1f930*/  IMAD R15, R0, R15, RZ ;  /* 0x0000000f000f7224 */ /* 0x000fe400078e02ff */
[----:B------:R-:W-:-:S02]  /*1f940*/  IMAD R3, R11, UR5, R4 ;  /* 0x000000050b037c24 */ /* 0x000fc4000f8e0204 */
[----:B------:R-:W-:Y:S01]  /*1f950*/  IMAD.WIDE.U32 R8, R11, UR4, R8 ;  /* 0x000000040b087c25 */ /* 0x000fe2000f8e0008 */
[C---:B------:R-:W-:Y:S01]  /*1f960*/  ISETP.GE.AND P2, PT, R200.reuse, R15, PT ;  /* 0x0000000fc800720c */ /* 0x040fe20003f46270 */
[----:B------:R-:W-:Y:S02]  /*1f970*/  ULDC.64 UR4, c[0x0][0xa80] ;  /* 0x0002a00000047ab9 */ /* 0x000fe40000000a00 */
[----:B------:R-:W-:Y:S01]  /*1f980*/  VIADD R0, R200, 0x20 ;  /* 0x00000020c8007836 */ /* 0x000fe20000000000 */
[----:B------:R-:W-:Y:S01]  /*1f990*/  LEA R4, P3, R8, UR4, 0x1 ;  /* 0x0000000408047c11 */ /* 0x000fe2000f8608ff */
[----:B------:R-:W-:-:S03]  /*1f9a0*/  IMAD.IADD R3, R9, 0x1, R3 ;  /* 0x0000000109037824 */ /* 0x000fc600078e0203 */
[-C--:B------:R-:W-:Y:S01]  /*1f9b0*/  ISETP.GE.AND P1, PT, R0, R15.reuse, PT ;  /* 0x0000000f0000720c */ /* 0x080fe20003f26270 */
[----:B------:R-:W-:Y:S01]  /*1f9c0*/  VIADD R0, R200, 0x40 ;  /* 0x00000040c8007836 */ /* 0x000fe20000000000 */
[----:B------:R-:W-:Y:S02]  /*1f9d0*/  LEA.HI.X R3, R8, UR5, R3, 0x1, P3 ;  /* 0x0000000508037c11 */ /* 0x000fe400098f0c03 */
[----:B------:R1:W2:Y:S02]  /*1f9e0*/  SHFL.IDX PT, R8, R4, RZ, 0x181f ;  /* 0x00181fff04087589 */ /* 0x0002a400000e0000 */
[----:B------:R-:W-:Y:S02]  /*1f9f0*/  ISETP.GE.AND P0, PT, R0, R15, PT ;  /* 0x0000000f0000720c */ /* 0x000fe40003f06270 */
[----:B------:R1:W3:Y:S01]  /*1fa00*/  SHFL.IDX PT, R0, R3, RZ, 0x181f ;  /* 0x00181fff03007589 */ /* 0x0002e200000e0000 */
[----:B------:R-:W-:Y:S10]  /*1fa10*/  @P2 BRA `(.L_x_2709) ;  /* 0x0000000000242947 */ /* 0x000ff40003800000 */
        /* <DEDUP_REMOVED lines=9> */
.L_x_2709:
[----:B------:R-:W-:Y:S05]  /*1fab0*/  BSYNC B1 ;  /* 0x0000000000017941 */ /* 0x000fea0003800000 */
.L_x_2708:
[----:B---3--:R3:W0:Y:S01]  /*1fac0*/  SHFL.IDX PT, R0, R3, 0x1, 0x181f ;  /* 0x00381f0003007f89 */ /* 0x00862200000e0000 */
[----:B------:R-:W-:Y:S03]  /*1fad0*/  BSSY B1, `(.L_x_2710) ;  /* 0x000000c000017945 */ /* 0x000fe60003800000 */
[----:B--2-4-:R3:W2:Y:S01]  /*1fae0*/  SHFL.IDX PT, R8, R4, 0x1, 0x181f ;  /* 0x00381f0004087f89 */ /* 0x0146a200000e0000 */
[----:B------:R-:W-:Y:S05]  /*1faf0*/  @P1 BRA `(.L_x_2711) ;  /* 0x0000000000241947 */ /* 0x000fea0003800000 */
        /* <DEDUP_REMOVED lines=9> */
.L_x_2711:
[----:B------:R-:W-:Y:S05]  /*1fb90*/  BSYNC B1 ;  /* 0x0000000000017941 */ /* 0x000fea0003800000 */
.L_x_2710:
[----:B0-----:R0:W0:Y:S01]  /*1fba0*/  SHFL.IDX PT, R0, R3, 0x2, 0x181f ;  /* 0x00581f0003007f89 */ /* 0x00102200000e0000 */
[----:B------:R-:W-:Y:S03]  /*1fbb0*/  BSSY B1, `(.L_x_2712) ;  /* 0x000000c000017945 */ /* 0x000fe60003800000 */
[----:B--2-4-:R2:W4:Y:S01]  /*1fbc0*/  SHFL.IDX PT, R8, R4, 0x2, 0x181f ;  /* 0x00581f0004087f89 */ /* 0x01452200000e0000 */
[----:B------:R-:W-:Y:S05]  /*1fbd0*/  @P0 BRA `(.L_x_2713) ;  /* 0x0000000000240947 */ /* 0x000fea0003800000 */
        /* <DEDUP_REMOVED lines=9> */
.L_x_2713:
[----:B------:R-:W-:Y:S05]  /*1fc70*/  BSYNC B1 ;  /* 0x0000000000017941 */ /* 0x000fea0003800000 */
.L_x_2712:
[----:B0-----:R-:W-:Y:S01]  /*1fc80*/  VIADD R0, R200, 0x60 ;  /* 0x00000060c8007836 */ /* 0x001fe20000000000 */
[----:B------:R0:W0:Y:S04]  /*1fc90*/  SHFL.IDX PT, R10, R3, 0x3, 0x181f ;  /* 0x00781f00030a7f89 */ /* 0x00002800000e0000 */
[----:B------:R-:W-:Y:S01]  /*1fca0*/  ISETP.GE.AND P0, PT, R0, R15, PT ;  /* 0x0000000f0000720c */ /* 0x000fe20003f06270 */
[----:B-123--:R-:W1:-:S12]  /*1fcb0*/  SHFL.IDX PT, R4, R4, 0x3, 0x181f ;  /* 0x00781f0004047f89 */ /* 0x00ee5800000e0000 */
[----:B------:R-:W-:Y:S05]  /*1fcc0*/  @P0 BRA `(.L_x_2702) ;  /* 0x0000000000240947 */ /* 0x000fea0003800000 */
[----:B------:R-:W-:Y:S02]  /*1fcd0*/  ULDC UR4, c[0x0][0xac8] ;  /* 0x0002b20000047ab9 */ /* 0x000fe40000000800 */
[----:B------:R-:W-:Y:S02]  /*1fce0*/  ISETP.GE.AND P2, PT, R203, UR4, PT ;  /* 0x00000004cb007c0c */ /* 0x000fe4000bf46270 */
[----:B------:R-:W-:-:S11]  /*1fcf0*/  ISETP.GE.AND P3, PT, R207, UR4, PT ;  /* 0x00000004cf007c0c */ /* 0x000fd6000bf66270 */
[-C--:B-1----:R-:W-:Y:S02]  /*1fd00*/  @!P2 LEA R12, P0, R203, R4.reuse, 0x1 ;  /* 0x00000004cb0ca211 */ /* 0x082fe400078008ff */
[----:B----4-:R-:W-:Y:S02]  /*1fd10*/  @!P3 LEA R8, P1, R207, R4, 0x1 ;  /* 0x00000004cf08b211 */ /* 0x010fe400078208ff */
[-C--:B0-----:R-:W-:Y:S02]  /*1fd20*/  @!P2 LEA.HI.X R13, R203, R10.reuse, R20, 0x1, P0 ;  /* 0x0000000acb0da211 */ /* 0x081fe400000f0c14 */
[----:B------:R-:W-:-:S03]  /*1fd30*/  @!P3 LEA.HI.X R9, R207, R10, R14, 0x1, P1 ;  /* 0x0000000acf09b211 */ /* 0x000fc600008f0c0e */
[----:B------:R0:W-:Y:S04]  /*1fd40*/  @!P2 ST.E.128 desc[UR60][R12.64], RZ ;  /* 0x000000ff0c00a985 */ /* 0x0001e8000c101d3c */
[----:B------:R0:W-:Y:S02]  /*1fd50*/  @!P3 ST.E.128 desc[UR60][R8.64], RZ ;  /* 0x000000ff0800b985 */ /* 0x0001e4000c101d3c */
.L_x_2702:
[----:B------:R-:W-:Y:S05]  /*1fd60*/  BSYNC B0 ;  /* 0x0000000000007941 */ /* 0x000fea0003800000 */
.L_x_2692:
[----:B------:R-:W-:Y:S02]  /*1fd70*/  ULDC UR4, c[0x0][0xc3c] ;  /* 0x00030f0000047ab9 */ /* 0x000fe40000000800 */
[----:B------:R-:W-:-:S13]  /*1fd80*/  ISETP.GE.AND P0, PT, R7, UR4, PT ;  /* 0x0000000407007c0c */ /* 0x000fda000bf06270 */
[----:B------:R-:W-:Y:S05]  /*1fd90*/  @!P0 BRA `(.L_x_2714) ;  /* 0xfffffe1400f08947 */ /* 0x000fea000383ffff */
[----:B------:R-:W-:Y:S05]  /*1fda0*/  BRA `(.L_x_2483) ;  /* 0x0000008800b87947 */ /* 0x000fea0003800000 */
.L_x_2481:
        /* <DEDUP_REMOVED lines=20> */
.L_x_2715:
        /* <DEDUP_REMOVED lines=43> */
.L_x_2719:
        /* <DEDUP_REMOVED lines=39> */
.L_x_2717:
        /* <DEDUP_REMOVED lines=12> */
.L_x_2720:
        /* <DEDUP_REMOVED lines=63> */
.L_x_2721:
        /* <DEDUP_REMOVED lines=61> */
.L_x_2722:
[----:B01----:R-:W-:-:S05]  /*20c90*/  LOP3.LUT R3, RZ, R2, RZ, 0x33, !PT ;  /* 0x00000002ff037212 */ /* 0x003fca00078e33ff */
[----:B------:R-:W-:-:S05]  /*20ca0*/  IMAD.IADD R2, R4, 0x1, R3 ;  /* 0x0000000104027824 */ /* 0x000fca00078e0203 */
[----:B------:R1:W-:Y:S01]  /*20cb0*/  STL [R1+0x4], R2 ;  /* 0x0000040201007387 */ /* 0x0003e20000100800 */
[----:B------:R-:W-:Y:S05]  /*20cc0*/  BRA `(.L_x_2723) ;  /* 0x0000000000107947 */ /* 0x000fea0003800000 */
.L_x_2718:
[----:B------:R-:W-:Y:S01]  /*20cd0*/  IMAD.U32 R2, RZ, RZ, UR6 ;  /* 0x00000006ff027e24 */ /* 0x000fe2000f8e00ff */
[----:B------:R0:W-:Y:S04]  /*20ce0*/  STL [R1+0x4], RZ ;  /* 0x000004ff01007387 */ /* 0x0001e80000100800 */
[----:B------:R0:W-:Y:S04]  /*20cf0*/  STL [R1+0x8], RZ ;  /* 0x000008ff01007387 */ /* 0x0001e80000100800 */
[----:B------:R0:W-:Y:S02]  /*20d00*/  STL [R1], R2 ;  /* 0x0000000201007387 */ /* 0x0001e40000100800 */
.L_x_2723:
        /* <DEDUP_REMOVED lines=10> */
.L_x_2716:
        /* <DEDUP_REMOVED lines=16> */
[----:B01----:R-:W-:Y:S01]  /*20eb0*/  IMAD.SHL.U32 R2, R5, 0x8, RZ ;  /* 0x0000000805027824 */ /* 0x003fe200078e00ff */
        /* <DEDUP_REMOVED lines=21> */
[----:B------:R-:W-:Y:S01]  /*21010*/  LOP3.LUT R5, R2, 0x70, R6, 0xf8, !PT ;  /* 0x0000007002057812 */ /* 0x000fe200078ef806 */
[----:B------:R-:W-:Y:S02]  /*21020*/  IMAD R2, R3, 0x2, R18 ;  /* 0x0000000203027824 */ /* 0x000fe400078e0212 */
[----:B------:R-:W-:-:S03]  /*21030*/  IMAD.MOV.U32 R3, RZ, RZ, 0x1 ;  /* 0x00000001ff037424 */ /* 0x000fc600078e00ff */
[----:B------:R0:W-:Y:S01]  /*21040*/  STL [R1+0x30], R2 ;  /* 0x0000300201007387 */ /* 0x0001e20000100800 */
[----:B------:R-:W-:-:S03]  /*21050*/  @P0 LOP3.LUT R4, R4, 0x8, RZ, 0xfc, !PT ;  /* 0x0000000804040812 */ /* 0x000fc600078efcff */
        /* <DEDUP_REMOVED lines=8> */
.L_x_2872:
[----:B------:R-:W2:Y:S01]  /*210e0*/  LDL R0, [R1+0xc] ;  /* 0x00000c0001007983 */ /* 0x000ea20000100800 */
[----:B-1----:R-:W2:Y:S01]  /*210f0*/  LDC.64 R2, c[0x0][0xc88] ;  /* 0x00032200ff027b82 */ /* 0x002ea20000000a00 */
[----:B------:R-:W-:Y:S05]  /*21100*/  YIELD ;  /* 0x0000000000007946 */ /* 0x000fea0003800000 */
[----:B------:R-:W-:Y:S01]  /*21110*/  ULDC.64 UR4, c[0x0][0xa28] ;  /* 0x00028a0000047ab9 */ /* 0x000fe20000000a00 */
[----:B------:R-:W-:Y:S01]  /*21120*/  ULDC.64 UR10, c[0x0][0xa18] ;  /* 0x00028600000a7ab9 */ /* 0x000fe20000000a00 */
[----:B------:R-:W-:Y:S01]  /*21130*/  ISETP.NE.U32.AND P0, PT, RZ, UR4, PT ;  /* 0x00000004ff007c0c */ /* 0x000fe2000bf05070 */
[----:B------:R-:W-:Y:S01]  /*21140*/  ULDC.64 UR6, c[0x0][0xa08] ;  /* 0x0002820000067ab9 */ /* 0x000fe20000000a00 */
[----:B--2---:R-:W-:Y:S01]  /*21150*/  IMAD.WIDE R2, R0, 0x4, R2 ;  /* 0x0000000400027825 */ /* 0x004fe200078e0202 */
[----:B------:R-:W-:-:S04]  /*21160*/  ULDC.64 UR8, c[0x0][0xa10] ;  /* 0x0002840000087ab9 */ /* 0x000fc80000000a00 */
[----:B0-----:R-:W2:Y:S01]  /*21170*/  LDG.E R4, desc[UR60][R2.64] ;  /* 0x0000003c02047981 */ /* 0x001ea2000c1e1900 */
[----:B------:R-:W-:Y:S01]  /*21180*/  ISETP.NE.AND.EX P0, PT, RZ, UR5, PT, P0 ;  /* 0x00000005ff007c0c */ /* 0x000fe2000bf05300 */
[----:B------:R-:W-:Y:S01]  /*21190*/  IMAD.MOV.U32 R0, RZ, RZ, RZ ;  /* 0x000000ffff007224 */ /* 0x000fe200078e00ff */
[----:B------:R-:W-:-:S04]  /*211a0*/  ISETP.NE.U32.AND P3, PT, RZ, UR10, PT ;  /* 0x0000000aff007c0c */ /* 0x000fc8000bf65070 */
[----:B------:R-:W-:Y:S01]  /*211b0*/  ISETP.NE.AND.EX P3, PT, RZ, UR11, PT, P3 ;  /* 0x0000000bff007c0c */ /* 0x000fe2000bf65330 */
[----:B------:R-:W-:Y:S01]  /*211c0*/  IMAD.MOV.U32 R12, RZ, RZ, RZ ;  /* 0x000000ffff0c7224 */ /* 0x000fe200078e00ff */
[----:B--2---:R-:W-:Y:S01]  /*211d0*/  SHF.R.S32.HI R5, RZ, 0x1f, R4 ;  /* 0x0000001fff057819 */ /* 0x004fe20000011404 */
[----:B------:R-:W-:-:S04]  /*211e0*/  IMAD.SHL.U32 R15, R4, 0x4, RZ ;  /* 0x00000004040f7824 */ /* 0x000fc800078e00ff */
[C---:B------:R-:W-:Y:S01]  /*211f0*/  @P0 LEA R2, P1, R4.reuse, UR4, 0x2 ;  /* 0x0000000404020c11 */ /* 0x040fe2000f8210ff */
[----:B------:R0:W-:Y:S01]  /*21200*/  STL [R1+0x38], R4 ;  /* 0x0000380401007387 */ /* 0x0001e20000100800 */
[C-C-:B------:R-:W-:Y:S02]  /*21210*/  SHF.L.U64.HI R14, R4.reuse, 0x2, R5.reuse ;  /* 0x00000002040e7819 */ /* 0x140fe40000010205 */
[----:B------:R-:W-:Y:S01]  /*21220*/  @P0 LEA.HI.X R3, R4, UR5, R5, 0x2, P1 ;  /* 0x0000000504030c11 */ /* 0x000fe200088f1405 */
[----:B------:R-:W-:Y:S01]  /*21230*/  ULDC.64 UR4, c[0x0][0xa00] ;  /* 0x0002800000047ab9 */ /* 0x000fe20000000a00 */
[C---:B------:R-:W-:Y:S01]  /*21240*/  @P3 IADD3 R8, P1, R15.reuse, UR10, RZ ;  /* 0x0000000a0f083c10 */ /* 0x040fe2000ff3e0ff */
        /* <DEDUP_REMOVED lines=12> */
[----:B--2---:R-:W-:-:S04]  /*21310*/  IADD3 R2, P0, R15, UR4, RZ ;  /* 0x000000040f027c10 */ /* 0x004fc8000ff1e0ff */
[----:B------:R-:W-:Y:S01]  /*21320*/  IADD3.X R3, R14, UR5, RZ, P0, !PT ;  /* 0x000000050e037c10 */ /* 0x000fe200087fe4ff */
[----:B------:R-:W-:Y:S01]  /*21330*/  ULDC UR4, c[0x0][0x288] ;  /* 0x0000a20000047ab9 */ /* 0x000fe20000000800 */
[----:B0-----:R-:W-:-:S03]  /*21340*/  IADD3 R4, P0, R15, UR8, RZ ;  /* 0x000000080f047c10 */ /* 0x001fc6000ff1e0ff */
[----:B------:R0:W5:Y:S01]  /*21350*/  @P2 LDG.E R11, desc[UR60][R6.64] ;  /* 0x0000003c060b2981 */ /* 0x000162000c1e1900 */
[----:B-1----:R-:W-:Y:S02]  /*21360*/  IADD3.X R5, R14, UR9, RZ, P0, !PT ;  /* 0x000000090e057c10 */ /* 0x002fe400087fe4ff */
[----:B------:R-:W-:Y:S01]  /*21370*/  ISETP.NE.U32.AND P0, PT, RZ, UR8, PT ;  /* 0x00000008ff007c0c */ /* 0x000fe2000bf05070 */
[----:B------:R-:W2:Y:S03]  /*21380*/  @P1 LDG.E R12, desc[UR60][R2.64] ;  /* 0x0000003c020c1981 */ /* 0x000ea6000c1e1900 */
[----:B------:R-:W-:-:S13]  /*21390*/  ISETP.NE.AND.EX P0, PT, RZ, UR9, PT, P0 ;  /* 0x00000009ff007c0c */ /* 0x000fda000bf05300 */
        /* <DEDUP_REMOVED lines=15> */
[----:B------:R-:W-:Y:S01]  /*21490*/  IMAD.U32 R8, RZ, RZ, UR4 ;  /* 0x00000004ff087e24 */ /* 0x000fe2000f8e00ff */
[----:B0-----:R-:W-:Y:S06]  /*214a0*/  @P3 BRA `(.L_x_2725) ;  /* 0x0000000000143947 */ /* 0x001fec0003800000 */
[----:B------:R-:W-:Y:S05]  /*214b0*/  @!P1 BRA `(.L_x_2725) ;  /* 0x0000000000109947 */ /* 0x000fea0003800000 */
[----:B------:R-:W2:Y:S04]  /*214c0*/  LDG.E R12, desc[UR60][R2.64] ;  /* 0x0000003c020c7981 */ /* 0x000ea8000c1e1900 */
[----:B------:R-:W2:Y:S02]  /*214d0*/  LDG.E R2, desc[UR60][R2.64+0x4] ;  /* 0x0000043c02027981 */ /* 0x000ea4000c1e1900 */
[----:B--2--5:R-:W-:-:S05]  /*214e0*/  IMAD.IADD R13, R2, 0x1, -R12 ;  /* 0x00000001020d7824 */ /* 0x024fca00078e0a0c */
[----:B------:R0:W-:Y:S02]  /*214f0*/  STL [R1+0x50], R13 ;  /* 0x0000500d01007387 */ /* 0x0001e40000100800 */
.L_x_2725:
[----:B------:R-:W2:Y:S01]  /*21500*/  LDL.LU R3, [R1+0x8] ;  /* 0x0000080001037983 */ /* 0x000ea20000300800 */
[----:B------:R-:W-:Y:S02]  /*21510*/  ULDC.64 UR4, c[0x0][0xa20] ;  /* 0x0002880000047ab9 */ /* 0x000fe40000000a00 */
[----:B------:R-:W-:Y:S01]  /*21520*/  ISETP.NE.U32.AND P1, PT, RZ, UR4, PT ;  /* 0x00000004ff007c0c */ /* 0x000fe2000bf25070 */
[----:B------:R-:W3:Y:S03]  /*21530*/  LDL R12, [R1+0x38] ;  /* 0x00003800010c7983 */ /* 0x000ee60000100800 */
[----:B------:R-:W-:Y:S02]  /*21540*/  ISETP.NE.AND.EX P1, PT, RZ, UR5, PT, P1 ;  /* 0x00000005ff007c0c */ /* 0x000fe4000bf25310 */
[C---:B--2---:R-:W-:Y:S02]  /*21550*/  LOP3.LUT R17, R3.reuse, 0xff000000, RZ, 0xc0, !PT ;  /* 0xff00000003117812 */ /* 0x044fe400078ec0ff */
[----:B------:R-:W-:-:S02]  /*21560*/  LOP3.LUT R2, R3, 0xff0000, RZ, 0xc0, !PT ;  /* 0x00ff000003027812 */ /* 0x000fc400078ec0ff */
[----:B------:R-:W-:Y:S02]  /*21570*/  SHF.R.U32.HI R17, RZ, 0x8, R17 ;  /* 0x00000008ff117819 */ /* 0x000fe40000011611 */
[----:B------:R-:W-:Y:S02]  /*21580*/  LOP3.LUT R16, R3, 0xffff, RZ, 0xc0, !PT ;  /* 0x0000ffff03107812 */ /* 0x000fe400078ec0ff */
[----:B------:R-:W-:Y:S01]  /*21590*/  LEA.HI R17, R2, R17, RZ, 0x10 ;  /* 0x0000001102117211 */ /* 0x000fe200078f80ff */
[----:B-----5:R-:W-:-:S05]  /*215a0*/  IMAD.IADD R2, R11, 0x1, R0 ;  /* 0x000000010b027824 */ /* 0x020fca00078e0200 */
[----:B------:R1:W-:Y:S04]  /*215b0*/  STL [R1+0x20], R2 ;  /* 0x0000200201007387 */ /* 0x0003e80000100800 */
[----:B---3--:R1:W-:Y:S01]  /*215c0*/  STL [R1+0x18], R12 ;  /* 0x0000180c01007387 */ /* 0x0083e20000100800 */
[----:B------:R-:W-:Y:S05]  /*215d0*/  @!P1 BRA `(.L_x_2726) ;  /* 0x0000000000109947 */ /* 0x000fea0003800000 */
[----:B-1----:R-:W-:-:S04]  /*215e0*/  IADD3 R2, P1, R15, UR4, RZ ;  /* 0x000000040f027c10 */ /* 0x002fc8000ff3e0ff */
[----:B------:R-:W-:-:S05]  /*215f0*/  IADD3.X R3, R14, UR5, RZ, P1, !PT ;  /* 0x000000050e037c10 */ /* 0x000fca0008ffe4ff */
[----:B------:R2:W5:Y:S01]  /*21600*/  LDG.E R8, desc[UR60][R2.64] ;  /* 0x0000003c02087981 */ /* 0x000562000c1e1900 */
[----:B------:R-:W-:Y:S05]  /*21610*/  BRA `(.L_x_2727) ;  /* 0x0000000000107947 */ /* 0x000fea0003800000 */
.L_x_2726:
[----:B------:R-:W-:Y:S05]  /*21620*/  @!P2 BRA `(.L_x_2727) ;  /* 0x00000000000ca947 */ /* 0x000fea0003800000 */
[----:B------:R-:W2:Y:S04]  /*21630*/  LDG.E R8, desc[UR60][R6.64] ;  /* 0x0000003c06087981 */ /* 0x000ea8000c1e1900 */
[----:B------:R-:W2:Y:S02]  /*21640*/  LDG.E R6, desc[UR60][R6.64+0x4] ;  /* 0x0000043c06067981 */ /* 0x000ea4000c1e1900 */
[----:B--2---:R-:W-:-:S07]  /*21650*/  IMAD.IADD R8, R6, 0x1, -R8 ;  /* 0x0000000106087824 */ /* 0x004fce00078e0a08 */
.L_x_2727:
[----:B-12---:R-:W2:Y:S01]  /*21660*/  @P0 LDG.E R2, desc[UR60][R4.64] ;  /* 0x0000003c04020981 */ /* 0x006ea2000c1e1900 */
[----:B------:R-:W1:Y:S03]  /*21670*/  LDC R3, c[0x0][0x448] ;  /* 0x00011200ff037b82 */ /* 0x000e660000000800 */
[----:B------:R-:W3:Y:S04]  /*21680*/  LDL R6, [R1+0x4] ;  /* 0x0000040001067983 */ /* 0x000ee80000100800 */
[----:B------:R4:W2:Y:S01]  /*21690*/  @P0 LDG.E R4, desc[UR60][R4.64+0x4] ;  /* 0x0000043c04040981 */ /* 0x0008a2000c1e1900 */
[----:B-1----:R-:W-:-:S13]  /*216a0*/  ISETP.NE.AND P1, PT, R3, 0x1, PT ;  /* 0x000000010300780c */ /* 0x002fda0003f25270 */
[----:B------:R-:W1:Y:S08]  /*216b0*/  @P1 LDC R3, c[0x0][0x44c] ;  /* 0x00011300ff031b82 */ /* 0x000e700000000800 */
[----:B----4-:R-:W4:Y:S01]  /*216c0*/  @P1 LDC R5, c[0x0][0x450] ;  /* 0x00011400ff051b82 */ /* 0x010f220000000800 */
[----:B-----5:R-:W-:Y:S01]  /*216d0*/  IMAD.IADD R7, R8, 0x1, -R0 ;  /* 0x0000000108077824 */ /* 0x020fe200078e0a00 */
[----:B------:R-:W-:-:S05]  /*216e0*/  LOP3.LUT R11, R17, 0xff, RZ, 0xc0, !PT ;  /* 0x000000ff110b7812 */ /* 0x000fca00078ec0ff */
[----:B------:R0:W-:Y:S01]  /*216f0*/  STL [R1+0x60], R11 ;  /* 0x0000600b01007387 */ /* 0x0001e20000100800 */
[----:B------:R-:W-:Y:S01]  /*21700*/  BSSY B0, `(.L_x_2728) ;  /* 0x0000032000007945 */ /* 0x000fe20003800000 */
[----:B------:R-:W-:Y:S01]  /*21710*/  SHF.R.U32.HI R17, RZ, 0x10, R17 ;  /* 0x00000010ff117819 */ /* 0x000fe20000011611 */
[----:B--2---:R-:W-:Y:S02]  /*21720*/  @P0 IMAD.IADD R9, R4, 0x1, -R2 ;  /* 0x0000000104090824 */ /* 0x004fe400078e0a02 */
[----:B---3--:R-:W-:-:S04]  /*21730*/  IMAD.SHL.U32 R2, R6, 0x80, RZ ;  /* 0x0000008006027824 */ /* 0x008fc800078e00ff */
[----:B------:R-:W-:-:S04]  /*21740*/  VIADD R2, R2, 0x7f ;  /* 0x0000007f02027836 */ /* 0x000fc80000000000 */
[----:B-1----:R-:W-:-:S05]  /*21750*/  @P1 IMAD.HI.U32 R0, R2, R3, RZ ;  /* 0x0000000302001227 */ /* 0x002fca00078e00ff */
[----:B----4-:R-:W-:Y:S01]  /*21760*/  @P1 SHF.R.U32.HI R2, RZ, R5, R0 ;  /* 0x00000005ff021219 */ /* 0x010fe20000011600 */
[----:B------:R-:W-:-:S05]  /*21770*/  IMAD.IADD R0, R7, 0x1, R9 ;  /* 0x0000000107007824 */ /* 0x000fca00078e0209 */
[C---:B------:R-:W-:Y:S01]  /*21780*/  IADD3 R21, R0.reuse, 0x80, -R13 ;  /* 0x0000008000157810 */ /* 0x040fe20007ffe80d */
        /* <DEDUP_REMOVED lines=9> */
[----:B------:R-:W-:Y:S01]  /*21820*/  ISETP.GE.AND P1, PT, R6, 0x1, PT ;  /* 0x000000010600780c */ /* 0x000fe20003f26270 */
[----:B------:R-:W-:-:S12]  /*21830*/  IMAD.MOV.U32 R0, RZ, RZ, RZ ;  /* 0x000000ffff007224 */ /* 0x000fd800078e00ff */
[----:B0-----:R-:W-:Y:S05]  /*21840*/  @!P1 BRA `(.L_x_2729) ;  /* 0x0000000000749947 */ /* 0x001fea0003800000 */
[----:B------:R-:W-:Y:S01]  /*21850*/  ISETP.NE.AND P1, PT, R17, RZ, PT ;  /* 0x000000ff1100720c */ /* 0x000fe20003f25270 */
[----:B------:R-:W-:-:S03]  /*21860*/  ULDC UR4, c[0x0][0x9f0] ;  /* 0x00027c0000047ab9 */ /* 0x000fc60000000800 */
[----:B------:R-:W-:-:S04]  /*21870*/  SEL R2, R17, UR4, P1 ;  /* 0x0000000411027c07 */ /* 0x000fc80008800000 */
[----:B------:R-:W-:Y:S02]  /*21880*/  IABS R3, R2 ;  /* 0x0000000200037213 */ /* 0x000fe40000000000 */
[----:B------:R-:W-:Y:S02]  /*21890*/  IADD3 R0, R2, -0x1, R6 ;  /* 0xffffffff02007810 */ /* 0x000fe40007ffe006 */
[----:B------:R-:W0:Y:S08]  /*218a0*/  I2F.RP R4, R3 ;  /* 0x0000000300047306 */ /* 0x000e300000209400 */
[----:B0-----:R-:W0:Y:S02]  /*218b0*/  MUFU.RCP R4, R4 ;  /* 0x0000000400047308 */ /* 0x001e240000001000 */
[----:B0-----:R-:W-:-:S06]  /*218c0*/  VIADD R4, R4, 0xffffffe ;  /* 0x0ffffffe04047836 */ /* 0x001fcc0000000000 */
[----:B------:R0:W1:Y:S02]  /*218d0*/  F2I.FTZ.U32.TRUNC.NTZ R5, R4 ;  /* 0x0000000400057305 */ /* 0x000064000021f000 */
[----:B0-----:R-:W-:-:S04]  /*218e0*/  LOP3.LUT R4, R0, R2, RZ, 0x3c, !PT ;  /* 0x0000000200047212 */ /* 0x001fc800078e3cff */
[----:B------:R-:W-:Y:S01]  /*218f0*/  ISETP.GE.AND P1, PT, R4, RZ, PT ;  /* 0x000000ff0400720c */ /* 0x000fe20003f26270 */
[----:B-1----:R-:W-:-:S04]  /*21900*/  IMAD.MOV R4, RZ, RZ, -R5 ;  /* 0x000000ffff047224 */ /* 0x002fc800078e0a05 */
[----:B------:R-:W-:Y:S02]  /*21910*/  IMAD R8, R4, R3, RZ ;  /* 0x0000000304087224 */ /* 0x000fe400078e02ff */
[----:B------:R-:W-:-:S04]  /*21920*/  IMAD.MOV.U32 R4, RZ, RZ, RZ ;  /* 0x000000ffff047224 */ /* 0x000fc800078e00ff */
[----:B------:R-:W-:Y:S01]  /*21930*/  IMAD.HI.U32 R8, R5, R8, R4 ;  /* 0x0000000805087227 */ /* 0x000fe200078e0004 */
[----:B------:R-:W-:Y:S02]  /*21940*/  IABS R4, R0 ;  /* 0x0000000000047213 */ /* 0x000fe40000000000 */
[----:B------:R-:W-:-:S05]  /*21950*/  IABS R0, R2 ;  /* 0x0000000200007213 */ /* 0x000fca0000000000 */
        /* <DEDUP_REMOVED lines=12> */
.L_x_2729:
[----:B------:R-:W-:Y:S05]  /*21a20*/  BSYNC B0 ;  /* 0x0000000000007941 */ /* 0x000fea0003800000 */
.L_x_2728:
        /* <DEDUP_REMOVED lines=20> */
[----:B------:R-:W0:Y:S02]  /*21b70*/  S2R R2, SR_TID.X ;  /* 0x0000000000027919 */ /* 0x000e240000002100 */
[----:B0-----:R-:W-:-:S04]  /*21b80*/  SHF.R.U32.HI R2, RZ, 0x5, R2 ;  /* 0x00000005ff027819 */ /* 0x001fc80000011602 */
[----:B------:R-:W-:-:S05]  /*21b90*/  LOP3.LUT R2, R2, 0x3, RZ, 0xc0, !PT ;  /* 0x0000000302027812 */ /* 0x000fca00078ec0ff */
[----:B------:R0:W1:Y:S02]  /*21ba0*/  SHFL.IDX PT, R14, R2, RZ, 0x1f ;  /* 0x00001fff020e7589 */ /* 0x00006400000e0000 */
.L_x_2915:
[----:B-1----:R-:W-:Y:S02]  /*21bb0*/  ISETP.NE.AND P0, PT, R14, RZ, PT ;  /* 0x000000ff0e00720c */ /* 0x002fe40003f05270 */
[----:B------:R-:W-:-:S11]  /*21bc0*/  PLOP3.LUT P2, PT, PT, PT, PT, 0x8, 0x0 ;  /* 0x000000000000781c */ /* 0x000fd60003f4e170 */
[----:B------:R-:W-:Y:S05]  /*21bd0*/  @P0 BRA `(.L_x_2733) ;  /* 0x00000000000c0947 */ /* 0x000fea0003800000 */
[----:B------:R-:W-:-:S03]  /*21be0*/  UMOV UR4, 0xffffffff ;  /* 0xffffffff00047882 */ /* 0x000fc60000000000 */
[----:B------:R-:W-:Y:S05]  /*21bf0*/  BRA.DIV UR4, `(.L_x_2734) ;  /* 0x0000007a04247947 */ /* 0x000fea000b800000 */
[----:B------:R-:W-:-:S13]  /*21c00*/  ELECT P2, URZ, PT ;  /* 0x00000000003f782f */ /* 0x000fda0003840000 */
.L_x_2733:
[----:B0-----:R-:W2:Y:S01]  /*21c10*/  LDL R2, [R1+0x64] ;  /* 0x0000640001027983 */ /* 0x001ea20000100800 */
[----:B------:R-:W-:Y:S01]  /*21c20*/  BSSY B1, `(.L_x_2735) ;  /* 0x0000008000017945 */ /* 0x000fe20003800000 */
[----:B--2---:R-:W-:-:S05]  /*21c30*/  VIADD R2, R2, 0x1 ;  /* 0x0000000102027836 */ /* 0x004fca0000000000 */
[----:B------:R-:W-:-:S04]  /*21c40*/  LEA.HI R3, R2, R2, RZ, 0x1 ;  /* 0x0000000202037211 */ /* 0x000fc800078f08ff */
[----:B------:R-:W-:-:S05]  /*21c50*/  LOP3.LUT R3, R3, 0xfffffffe, RZ, 0xc0, !PT ;  /* 0xfffffffe03037812 */ /* 0x000fca00078ec0ff */
[----:B------:R-:W-:-:S05]  /*21c60*/  IMAD.IADD R2, R2, 0x1, -R3 ;  /* 0x0000000102027824 */ /* 0x000fca00078e0a03 */
[----:B------:R-:W-:-:S04]  /*21c70*/  SHF.L.U32 R2, R2, 0x1f, RZ ;  /* 0x0000001f02027819 */ /* 0x000fc800000006ff */
[----:B------:R-:W0:Y:S02]  /*21c80*/  SYNCS.PHASECHK.TRANS64.TRYWAIT P0, [R18+URZ+0x34820], R2 ;  /* 0x03482002120075a7 */ /* 0x000e24000800017f */
[----:B0-----:R-:W-:Y:S05]  /*21c90*/  @!P0 BRA `(.L_x_2736) ;  /* 0x0000007800208947 */ /* 0x001fea0003800000 */
.L_x_2918:
[----:B------:R-:W-:Y:S05]  /*21ca0*/  BSYNC B1 ;  /* 0x0000000000017941 */ /* 0x000fea0003800000 */
.L_x_2735:
        /* <DEDUP_REMOVED lines=12> */
.L_x_2919:
[----:B------:R-:W-:Y:S05]  /*21d70*/  BSYNC B2 ;  /* 0x0000000000027941 */ /* 0x000fea0003800000 */
.L_x_2739:
        /* <DEDUP_REMOVED lines=8> */
.L_x_2742:
[----:B------:R-:W-:Y:S05]  /*21e00*/  BSYNC B2 ;  /* 0x0000000000027941 */ /* 0x000fea0003800000 */
.L_x_2741:
        /* <DEDUP_REMOVED lines=10> */
[----:B--2---:R-:W-:-:S02]  /*21eb0*/  IMAD R7, R2, 0xc000, R18 ;  /* 0x0000c00002077824 */ /* 0x004fc400078e0212 */
[----:B------:R-:W-:Y:S02]  /*21ec0*/  VIADD R2, R5, 0x34890 ;  /* 0x0003489005027836 */ /* 0x000fe40000000000 */
[----:B------:R-:W-:-:S07]  /*21ed0*/  VIADD R4, R7, 0x1c400 ;  /* 0x0001c40007047836 */ /* 0x000fce0000000000 */
.L_x_2743:
        /* <DEDUP_REMOVED lines=16> */
.L_x_2744:
        /* <DEDUP_REMOVED lines=15> */
.L_x_2745:
        /* <DEDUP_REMOVED lines=13> */
.L_x_2920:
[----:B------:R-:W-:Y:S05]  /*221a0*/  BSYNC B2 ;  /* 0x0000000000027941 */ /* 0x000fea0003800000 */
.L_x_2746:
        /* <DEDUP_REMOVED lines=10> */
.L_x_2749:
[----:B------:R-:W-:Y:S05]  /*22250*/  BSYNC B2 ;  /* 0x0000000000027941 */ /* 0x000fea0003800000 */
.L_x_2748:
        /* <DEDUP_REMOVED lines=10> */
.L_x_2750:
        /* <DEDUP_REMOVED lines=19> */
.L_x_2751:
        /* <DEDUP_REMOVED lines=10> */
.L_x_2738:
[----:B------:R-:W-:Y:S05]  /*224d0*/  BSYNC B1 ;  /* 0x0000000000017941 */ /* 0x000fea0003800000 */
.L_x_2737:
        /* <DEDUP_REMOVED lines=13> */
.L_x_2767:
[----:B------:R-:W-:Y:S05]  /*225b0*/  YIELD ;  /* 0x0000000000007946 */ /* 0x000fea0003800000 */
[----:B------:R-:W-:Y:S04]  /*225c0*/  BSSY B1, `(.L_x_2752) ;  /* 0x000007d000017945 */ /* 0x000fe80003800000 */
[----:B-1----:R-:W-:Y:S05]  /*225d0*/  @!P2 BRA `(.L_x_2753) ;  /* 0x0000000400eca947 */ /* 0x002fea0003800000 */
[----:B0-----:R-:W2:Y:S04]  /*225e0*/  LDL R4, [R1+0x14] ;  /* 0x0000140001047983 */ /* 0x001ea80000100800 */
[----:B------:R-:W3:Y:S01]  /*225f0*/  LDL R3, [R1+0x24] ;  /* 0x0000240001037983 */ /* 0x000ee20000100800 */
[----:B------:R-:W-:Y:S01]  /*22600*/  BSSY B2, `(.L_x_2754) ;  /* 0x0000008000027945 */ /* 0x000fe20003800000 */
[----:B------:R-:W0:Y:S02]  /*22610*/  S2R R2, SR_TID.X ;  /* 0x0000000000027919 */ /* 0x000e240000002100 */
[----:B0-----:R-:W-:-:S04]  /*22620*/  LOP3.LUT R2, R2, 0x7f, RZ, 0xc0, !PT ;  /* 0x0000007f02027812 */ /* 0x001fc800078ec0ff */
[----:B------:R-:W-:Y:S01]  /*22630*/  ISETP.NE.AND P1, PT, R2, RZ, PT ;  /* 0x000000ff0200720c */ /* 0x000fe20003f25270 */
[----:B--2---:R-:W-:Y:S01]  /*22640*/  IMAD R6, R4, 0x8, R18 ;  /* 0x0000000804067824 */ /* 0x004fe200078e0212 */
[----:B---3--:R-:W-:-:S04]  /*22650*/  SHF.L.U32 R5, R3, 0x1f, RZ ;  /* 0x0000001f03057819 */ /* 0x008fc800000006ff */
[----:B------:R-:W0:Y:S02]  /*22660*/  SYNCS.PHASECHK.TRANS64.TRYWAIT P0, [R6+URZ+0x348a0], R5 ;  /* 0x0348a005060075a7 */ /* 0x000e24000800017f */
[----:B0-----:R-:W-:Y:S05]  /*22670*/  @!P0 BRA `(.L_x_2755) ;  /* 0x0000006c00e48947 */ /* 0x001fea0003800000 */
.L_x_2921:
[----:B------:R-:W-:Y:S05]  /*22680*/  BSYNC B2 ;  /* 0x0000000000027941 */ /* 0x000fea0003800000 */
.L_x_2754:
[----:B------:R-:W-:Y:S04]  /*22690*/  BSSY B2, `(.L_x_2756) ;  /* 0x0000008000027945 */ /* 0x000fe80003800000 */
[----:B------:R-:W-:Y:S05]  /*226a0*/  @P1 BRA `(.L_x_2757) ;  /* 0x0000000000181947 */ /* 0x000fea0003800000 */
[----:B------:R-:W2:Y:S02]  /*226b0*/  LDL R2, [R1+0x10] ;  /* 0x0000100001027983 */ /* 0x000ea40000100800 */
[----:B--2---:R-:W-:Y:S01]  /*226c0*/  LOP3.LUT P0, RZ, R2, 0x1, RZ, 0xc0, !PT ;  /* 0x0000000102ff7812 */ /* 0x004fe2000780c0ff */
[----:B------:R-:W-:-:S04]  /*226d0*/  IMAD.MOV.U32 R2, RZ, RZ, 0xc000 ;  /* 0x0000c000ff027424 */ /* 0x000fc800078e00ff */
[----:B------:R1:W-:Y:S08]  /*226e0*/  SYNCS.ARRIVE.TRANS64 RZ, [R6+URZ+0x34890], R2 ;  /* 0x0348900206ff79a7 */ /* 0x0003f0000800003f */
[----:B------:R-:W-:Y:S05]  /*226f0*/  @!P0 BRA `(.L_x_2757) ;  /* 0x0000000000048947 */ /* 0x000fea0003800000 */
[----:B------:R-:W-:Y:S01]  /*22700*/  BPT.TRAP 0x1 ;  /* 0x000000040000795c */ /* 0x000fe20000300000 */
.L_x_2757:
[----:B------:R-:W-:Y:S05]  /*22710*/  BSYNC B2 ;  /* 0x0000000000027941 */ /* 0x000fea0003800000 */
.L_x_2756:
        /* <DEDUP_REMOVED lines=12> */
.L_x_2758:
        /* <DEDUP_REMOVED lines=16> */
.L_x_2759:
        /* <DEDUP_REMOVED lines=15> */
.L_x_2760:
        /* <DEDUP_REMOVED lines=13> */
.L_x_2922:
[----:B------:R-:W-:Y:S05]  /*22aa0*/  BSYNC B2 ;  /* 0x0000000000027941 */ /* 0x000fea0003800000 */
.L_x_2761:
        /* <DEDUP_REMOVED lines=10> */
.L_x_2764:
[----:B------:R-:W-:Y:S05]  /*22b50*/  BSYNC B2 ;  /* 0x0000000000027941 */ /* 0x000fea0003800000 */
.L_x_2763:
        /* <DEDUP_REMOVED lines=10> */
.L_x_2765:
        /* <DEDUP_REMOVED lines=15> */
.L_x_2766:
        /* <DEDUP_REMOVED lines=10> */
.L_x_2753:
[----:B------:R-:W-:Y:S05]  /*22d90*/  BSYNC B1 ;  /* 0x0000000000017941 */ /* 0x000fea0003800000 */
.L_x_2752:
[----:B------:R-:W2:Y:S04]  /*22da0*/  LDL.LU R5, [R1+0x14] ;  /* 0x0000140001057983 */ /* 0x000ea80000300800 */
[----:B0-----:R-:W3:Y:S01]  /*22db0*/  LDL.LU R4, [R1+0x24] ;  /* 0x0000240001047983 */ /* 0x001ee20000300800 */
        /* <DEDUP_REMOVED lines=10> */
.L_x_2731:
[----:B------:R-:W-:Y:S05]  /*22e60*/  BSYNC B0 ;  /* 0x0000000000007941 */ /* 0x000fea0003800000 */
.L_x_2730:
[----:B01----:R-:W2:Y:S01]  /*22e70*/  LDL R4, [R1+0x4] ;  /* 0x0000040001047983 */ /* 0x003ea20000100800 */
[----:B------:R-:W0:Y:S01]  /*22e80*/  LDC R0, c[0x0][0x448] ;  /* 0x00011200ff007b82 */ /* 0x000e220000000800 */
[----:B------:R-:W-:Y:S01]  /*22e90*/  ISETP.NE.AND P1, PT, R17, RZ, PT ;  /* 0x000000ff1100720c */ /* 0x000fe20003f25270 */
[----:B------:R-:W-:Y:S05]  /*22ea0*/  @!P5 WARPSYNC.ALL ;  /* 0x000000000000d948 */ /* 0x000fea0003800000 */
[----:B------:R-:W-:Y:S07]  /*22eb0*/  BSSY B0, `(.L_x_2768) ;  /* 0x000002d000007945 */ /* 0x000fee0003800000 */
[----:B------:R-:W1:Y:S08]  /*22ec0*/  @!P1 LDC R17, c[0x0][0x9f0] ;  /* 0x00027c00ff119b82 */ /* 0x000e700000000800 */
[----:B------:R-:W-:Y:S01]  /*22ed0*/  @!P5 BAR.SYNC.DEFER_BLOCKING 0xc, 0x180 ;  /* 0x030600000000db1d */ /* 0x000fe20000010000 */
[----:B0-----:R-:W-:-:S13]  /*22ee0*/  ISETP.NE.AND P0, PT, R0, 0x1, PT ;  /* 0x000000010000780c */ /* 0x001fda0003f05270 */
[----:B------:R-:W0:Y:S08]  /*22ef0*/  @P0 LDC R2, c[0x0][0x44c] ;  /* 0x00011300ff020b82 */ /* 0x000e300000000800 */
[----:B------:R-:W3:Y:S01]  /*22f00*/  @P0 LDC R3, c[0x0][0x450] ;  /* 0x00011400ff030b82 */ /* 0x000ee20000000800 */
[----:B--2---:R-:W-:-:S05]  /*22f10*/  LEA R0, R4, 0x7f, 0x7 ;  /* 0x0000007f04007811 */ /* 0x004fca00078e38ff */
[----:B0-----:R-:W-:-:S05]  /*22f20*/  @P0 IMAD.HI.U32 R2, R0, R2, RZ ;  /* 0x0000000200020227 */ /* 0x001fca00078e00ff */
[----:B---3--:R-:W-:-:S05]  /*22f30*/  @P0 SHF.R.U32.HI R0, RZ, R3, R2 ;  /* 0x00000003ff000219 */ /* 0x008fca0000011602 */
[----:B------:R-:W-:-:S05]  /*22f40*/  IMAD.IADD R0, R21, 0x1, R0 ;  /* 0x0000000115007824 */ /* 0x000fca00078e0200 */
[----:B------:R-:W-:-:S04]  /*22f50*/  SHF.R.S32.HI R2, RZ, 0x1f, R0 ;  /* 0x0000001fff027819 */ /* 0x000fc80000011400 */
[----:B------:R-:W-:-:S04]  /*22f60*/  LEA.HI R0, R2, R0, RZ, 0x7 ;  /* 0x0000000002007211 */ /* 0x000fc800078f38ff */
[----:B------:R-:W-:-:S04]  /*22f70*/  SHF.R.S32.HI R0, RZ, 0x7, R0 ;  /* 0x00000007ff007819 */ /* 0x000fc80000011400 */
[----:B------:R-:W-:-:S04]  /*22f80*/  VIMNMX R7, R20, R0, PT ;  /* 0x0000000014077248 */ /* 0x000fc80003fe0100 */
[----:B------:R-:W-:Y:S01]  /*22f90*/  ISETP.GE.AND P0, PT, R7, 0x1, PT ;  /* 0x000000010700780c */ /* 0x000fe20003f06270 */
[----:B------:R0:W-:Y:S04]  /*22fa0*/  STL [R1+0x40], R7 ;  /* 0x0000400701007387 */ /* 0x0001e80000100800 */
[----:B------:R0:W-:Y:S08]  /*22fb0*/  STL [R1+0x44], RZ ;  /* 0x000044ff01007387 */ /* 0x0001f00000100800 */
[----:B01----:R-:W-:Y:S05]  /*22fc0*/  @!P0 BRA `(.L_x_2769) ;  /* 0x00000000006c8947 */ /* 0x003fea0003800000 */
        /* <DEDUP_REMOVED lines=27> */
.L_x_2769:
[----:B------:R-:W-:Y:S05]  /*23180*/  BSYNC B0 ;  /* 0x0000000000007941 */ /* 0x000fea0003800000 */
.L_x_2768:
[----:B------:R-:W2:Y:S04]  /*23190*/  LDL R0, [R1+0x44] ;  /* 0x0000440001007983 */ /* 0x000ea80000100800 */
[----:B0-----:R-:W2:Y:S01]  /*231a0*/  LDL R2, [R1+0x60] ;  /* 0x0000600001027983 */ /* 0x001ea20000100800 */
[----:B------:R-:W-:Y:S01]  /*231b0*/  BSSY B7, `(.L_x_2770) ;  /* 0x0000414000077945 */ /* 0x000fe20003800000 */
[----:B--2---:R-:W-:-:S05]  /*231c0*/  IMAD R2, R2, R0, RZ ;  /* 0x0000000002027224 */ /* 0x004fca00078e02ff */
[----:B------:R-:W-:Y:S01]  /*231d0*/  VIADDMNMX R0, R2, R0, R7, PT ;  /* 0x0000000002007246 */ /* 0x000fe20003800107 */
[----:B------:R0:W-:Y:S03]  /*231e0*/  STL [R1+0x34], R2 ;  /* 0x0000340201007387 */ /* 0x0001e60000100800 */
[----:B------:R-:W-:Y:S01]  /*231f0*/  ISETP.GT.AND P0, PT, R0, R2, PT ;  /* 0x000000020000720c */ /* 0x000fe20003f04270 */
[----:B------:R0:W-:-:S12]  /*23200*/  STL [R1+0x48], R0 ;  /* 0x0000480001007387 */ /* 0x0001d80000100800 */
[----:B0-----:R-:W-:Y:S05]  /*23210*/  @P0 BRA `(.L_x_2771) ;  /* 0x0000000000480947 */ /* 0x001fea0003800000 */
[----:B------:R-:W0:Y:S02]  /*23220*/  S2R R0, SR_TID.X ;  /* 0x0000000000007919 */ /* 0x000e240000002100 */
[----:B0-----:R-:W-:-:S04]  /*23230*/  LOP3.LUT R0, R0, 0x7f, RZ, 0xc0, !PT ;  /* 0x0000007f00007812 */ /* 0x001fc800078ec0ff */
[----:B------:R-:W-:-:S13]  /*23240*/  ISETP.NE.AND P1, PT, R0, RZ, PT ;  /* 0x000000ff0000720c */ /* 0x000fda0003f25270 */
[----:B------:R-:W-:Y:S05]  /*23250*/  @P1 BRA `(.L_x_2772) ;  /* 0x0000004000241947 */ /* 0x000fea0003800000 */
[----:B------:R-:W0:Y:S01]  /*23260*/  S2R R3, SR_LANEID ;  /* 0x0000000000037919 */ /* 0x000e220000000000 */
        /* <DEDUP_REMOVED lines=13> */
.L_x_2771:
        /* <DEDUP_REMOVED lines=20> */
.L_x_2774:
[----:B------:R-:W-:Y:S05]  /*23480*/  BSYNC B6 ;  /* 0x0000000000067941 */ /* 0x000fea0003800000 */
.L_x_2773:
        /* <DEDUP_REMOVED lines=8> */
[----:B------:R0:W1:Y:S01]  /*23510*/  LDC.64 R2, c[0x4][R17] ;  /* 0x0100000011027b82 */ /* 0x0000620000000a00 */
        /* <DEDUP_REMOVED lines=11> */
.L_x_2777:
        /* <DEDUP_REMOVED lines=15> */
.L_x_2776:
[----:B------:R-:W-:Y:S05]  /*236c0*/  BSYNC B6 ;  /* 0x0000000000067941 */ /* 0x000fea0003800000 */
.L_x_2775:
[----:B------:R-:W2:Y:S01]  /*236d0*/  LDL.LU R2, [R1+0x28] ;  /* 0x0000280001027983 */ /* 0x000ea20000300800 */
[----:B------:R-:W-:-:S03]  /*236e0*/  ULDC.64 UR4, c[0x0][0x9f8] ;  /* 0x00027e0000047ab9 */ /* 0x000fc60000000a00 */
[----:B------:R-:W3:Y:S04]  /*236f0*/  LDL.LU R0, [R1+0x3c] ;  /* 0x00003c0001007983 */ /* 0x000ee80000300800 */
[----:B------:R-:W4:Y:S01]  /*23700*/  LDL R7, [R1+0x18] ;  /* 0x0000180001077983 */ /* 0x000f220000100800 */
[----:B------:R-:W-:-:S03]  /*23710*/  ISETP.NE.U32.AND P0, PT, RZ, UR4, PT ;  /* 0x00000004ff007c0c */ /* 0x000fc6000bf05070 */
[----:B------:R-:W5:Y:S01]  /*23720*/  LDL R17, [R1+0x48] ;  /* 0x0000480001117983 */ /* 0x000f620000100800 */
[----:B------:R-:W-:-:S13]  /*23730*/  ISETP.NE.AND.EX P0, PT, RZ, UR5, PT, P0 ;  /* 0x00000005ff007c0c */ /* 0x000fda000bf05300 */
[----:B--2---:R-:W-:-:S04]  /*23740*/  @P0 IADD3 R2, P1, R2, UR4, RZ ;  /* 0x0000000402020c10 */ /* 0x004fc8000ff3e0ff */
[----:B---3--:R-:W-:Y:S01]  /*23750*/  @P0 IADD3.X R3, R0, UR5, RZ, P1, !PT ;  /* 0x0000000500030c10 */ /* 0x008fe20008ffe4ff */
[----:B------:R-:W-:-:S04]  /*23760*/  ULDC.64 UR4, c[0x0][0xa08] ;  /* 0x0002820000047ab9 */ /* 0x000fc80000000a00 */
[----:B----4-:R0:W2:Y:S02]  /*23770*/  @P0 LDG.E R7, desc[UR60][R2.64] ;  /* 0x0000003c02070981 */ /* 0x0100a4000c1e1900 */
[----:B0-----:R-:W0:Y:S01]  /*23780*/  LDC.64 R2, c[0x0][0x418] ;  /* 0x00010600ff027b82 */ /* 0x001e220000000a00 */
[----:B-----5:R-:W-:Y:S01]  /*23790*/  VIADD R0, R17, 0xffffffff ;  /* 0xffffffff11007836 */ /* 0x020fe20000000000 */
        /* <DEDUP_REMOVED lines=12> */
.L_x_2925:
        /* <DEDUP_REMOVED lines=11> */
.L_x_2928:
        /* <DEDUP_REMOVED lines=24> */
.L_x_2781:
[----:B-1----:R-:W2:Y:S01]  /*23a90*/  LDL R2, [R1+0x1c] ;  /* 0x00001c0001027983 */ /* 0x002ea20000100800 */
[----:B0-----:R-:W-:Y:S01]  /*23aa0*/  IMAD R0, R19, 0x8, R18 ;  /* 0x0000000813007824 */ /* 0x001fe200078e0212 */
[----:B--2---:R-:W-:-:S04]  /*23ab0*/  SHF.L.U32 R2, R2, 0x1f, RZ ;  /* 0x0000001f02027819 */ /* 0x004fc800000006ff */
[----:B------:R-:W0:Y:S02]  /*23ac0*/  SYNCS.PHASECHK.TRANS64.TRYWAIT P0, [R0+URZ+0x34840], R2 ;  /* 0x03484002000075a7 */ /* 0x000e24000800017f */
[----:B0-----:R-:W-:Y:S05]  /*23ad0*/  @!P0 BRA `(.L_x_2782) ;  /* 0x0000005c00488947 */ /* 0x001fea0003800000 */
.L_x_2929:
        /* <DEDUP_REMOVED lines=10> */
.L_x_2783:
        /* <DEDUP_REMOVED lines=34> */
.L_x_2779:
        /* <DEDUP_REMOVED lines=40> */
.L_x_2785:
[----:B------:R-:W-:Y:S05]  /*24020*/  BSYNC B6 ;  /* 0x0000000000067941 */ /* 0x000fea0003800000 */
.L_x_2784:
[----:B0-----:R-:W2:Y:S01]  /*24030*/  LDL.LU R0, [R1+0x4c] ;  /* 0x00004c0001007983 */ /* 0x001ea20000300800 */
[----:B------:R-:W-:Y:S01]  /*24040*/  ULDC.64 UR4, c[0x0][0x2d8] ;  /* 0x0000b60000047ab9 */ /* 0x000fe20000000a00 */
[----:B------:R-:W0:Y:S02]  /*24050*/  LDC R7, c[0x0][0x448] ;  /* 0x00011200ff077b82 */ /* 0x000e240000000800 */
[----:B------:R-:W3:Y:S04]  /*24060*/  LDL.LU R4, [R1+0x3c] ;  /* 0x00003c0001047983 */ /* 0x000ee80000300800 */
[----:B------:R-:W3:Y:S04]  /*24070*/  LDL.LU.64 R2, [R1+0x58] ;  /* 0x0000580001027983 */ /* 0x000ee80000300a00 */
[----:B------:R-:W4:Y:S04]  /*24080*/  LDL.LU R5, [R1+0x38] ;  /* 0x0000380001057983 */ /* 0x000f280000300800 */
[----:B------:R-:W5:Y:S01]  /*24090*/  LDL R10, [R1+0x4] ;  /* 0x00000400010a7983 */ /* 0x000f620000100800 */
[----:B------:R-:W1:Y:S01]  /*240a0*/  S2R R9, SR_TID.X ;  /* 0x0000000000097919 */ /* 0x000e620000002100 */
[----:B------:R-:W1:Y:S01]  /*240b0*/  S2R R8, SR_TID.X ;  /* 0x0000000000087919 */ /* 0x000e620000002100 */
[----:B0-----:R-:W-:-:S13]  /*240c0*/  ISETP.NE.AND P0, PT, R7, 0x1, PT ;  /* 0x000000010700780c */ /* 0x001fda0003f05270 */
[----:B------:R-:W0:Y:S01]  /*240d0*/  @P0 LDC R6, c[0x0][0x450] ;  /* 0x00011400ff060b82 */ /* 0x000e220000000800 */
[----:B-1----:R-:W-:Y:S02]  /*240e0*/  IMAD.SHL.U32 R9, R9, 0x8, RZ ;  /* 0x0000000809097824 */ /* 0x002fe400078e00ff */
[----:B------:R-:W-:-:S03]  /*240f0*/  IMAD.SHL.U32 R8, R8, 0x8, RZ ;  /* 0x0000000808087824 */ /* 0x000fc600078e00ff */
[----:B------:R-:W-:-:S04]  /*24100*/  LOP3.LUT R9, R9, 0x38, RZ, 0xc0, !PT ;  /* 0x0000003809097812 */ /* 0x000fc800078ec0ff */
[C---:B------:R-:W-:Y:S02]  /*24110*/  LOP3.LUT R11, R9.reuse, 0x40, RZ, 0xfc, !PT ;  /* 0x00000040090b7812 */ /* 0x040fe400078efcff */
[----:B------:R-:W-:Y:S02]  /*24120*/  LOP3.LUT R8, R8, 0x38, RZ, 0xc0, !PT ;  /* 0x0000003808087812 */ /* 0x000fe400078ec0ff */
[----:B------:R-:W-:Y:S01]  /*24130*/  LOP3.LUT R9, R9, 0x80, RZ, 0xfc, !PT ;  /* 0x0000008009097812 */ /* 0x000fe200078efcff */
[----:B---3--:R-:W-:Y:S02]  /*24140*/  IMAD.MOV.U32 R3, RZ, RZ, R4 ;  /* 0x000000ffff037224 */ /* 0x008fe400078e0004 */
[----:B------:R-:W1:Y:S01]  /*24150*/  S2R R4, SR_TID.X ;  /* 0x0000000000047919 */ /* 0x000e620000002100 */
[----:B------:R-:W-:-:S04]  /*24160*/  IMAD.WIDE.U32 R2, R16, UR4, R2 ;  /* 0x0000000410027c25 */ /* 0x000fc8000f8e0002 */
[----:B------:R-:W-:Y:S01]  /*24170*/  IMAD R3, R16, UR5, R3 ;  /* 0x0000000510037c24 */ /* 0x000fe2000f8e0203 */
[----:B------:R-:W-:Y:S02]  /*24180*/  ULDC.64 UR4, c[0x0][0x2e0] ;  /* 0x0000b80000047ab9 */ /* 0x000fe40000000a00 */
[----:B--2---:R-:W-:Y:S02]  /*24190*/  IMAD R0, R0, UR4, RZ ;  /* 0x0000000400007c24 */ /* 0x004fe4000f8e02ff */
[----:B----4-:R-:W-:-:S04]  /*241a0*/  IMAD.WIDE.U32 R2, R5, UR4, R2 ;  /* 0x0000000405027c25 */ /* 0x010fc8000f8e0002 */
[----:B------:R-:W-:Y:S01]  /*241b0*/  IMAD R0, R5, UR5, R0 ;  /* 0x0000000505007c24 */ /* 0x000fe2000f8e0200 */
[----:B------:R-:W-:-:S03]  /*241c0*/  ULDC.64 UR4, c[0x0][0x2d0] ;  /* 0x0000b40000047ab9 */ /* 0x000fc60000000a00 */
[----:B------:R-:W-:Y:S01]  /*241d0*/  IMAD.IADD R3, R3, 0x1, R0 ;  /* 0x0000000103037824 */ /* 0x000fe200078e0200 */
[----:B-1----:R-:W-:-:S04]  /*241e0*/  LOP3.LUT R4, R4, 0x7f, RZ, 0xc0, !PT ;  /* 0x0000007f04047812 */ /* 0x002fc800078ec0ff */
[----:B------:R-:W-:Y:S02]  /*241f0*/  SHF.R.U32.HI R5, RZ, 0x3, R4 ;  /* 0x00000003ff057819 */ /* 0x000fe40000011604 */
[----:B------:R-:W1:Y:S02]  /*24200*/  S2R R4, SR_TID.X ;  /* 0x0000000000047919 */ /* 0x000e640000002100 */
[----:B-1----:R-:W-:-:S05]  /*24210*/  IMAD.SHL.U32 R4, R4, 0x10, RZ ;  /* 0x0000001004047824 */ /* 0x002fca00078e00ff */
[----:B------:R-:W-:Y:S02]  /*24220*/  LOP3.LUT R4, R5, 0x70, R4, 0xf8, !PT ;  /* 0x0000007005047812 */ /* 0x000fe400078ef804 */
[----:B------:R-:W1:Y:S03]  /*24230*/  @P0 LDC R5, c[0x0][0x44c] ;  /* 0x00011300ff050b82 */ /* 0x000e660000000800 */
[----:B-----5:R-:W-:-:S04]  /*24240*/  IMAD R4, R10, 0x80, R4 ;  /* 0x000000800a047824 */ /* 0x020fc800078e0204 */
        /* <DEDUP_REMOVED lines=17> */
[----:B------:R-:W-:Y:S01]  /*24360*/  LEA R4, P0, R2, UR4, 0x1 ;  /* 0x0000000402047c11 */ /* 0x000fe2000f8008ff */
        /* <DEDUP_REMOVED lines=11> */
[----:B------:R-:W-:-:S05]  /*24420*/  SHF.R.U32.HI R11, RZ, 0x3, R11 ;  /* 0x00000003ff0b7819 */ /* 0x000fca000001160b */
[----:B------:R-:W-:-:S04]  /*24430*/  IMAD R0, R10, 0x80, R11 ;  /* 0x000000800a007824 */ /* 0x000fc800078e020b */
[----:B------:R-:W-:Y:S02]  /*24440*/  VIADD R5, R0, 0x10 ;  /* 0x0000001000057836 */ /* 0x000fe40000000000 */
[----:B--2---:R-:W-:Y:S02]  /*24450*/  IMAD R2, R6, R7, RZ ;  /* 0x0000000706027224 */ /* 0x004fe400078e02ff */
[----:B------:R-:W0:Y:S04]  /*24460*/  SHFL.IDX PT, R7, R4, RZ, 0x181f ;  /* 0x00181fff04077589 */ /* 0x000e2800000e0000 */
[----:B------:R-:W1:Y:S01]  /*24470*/  SHFL.IDX PT, R6, R3, RZ, 0x181f ;  /* 0x00181fff03067589 */ /* 0x000e6200000e0000 */
        /* <DEDUP_REMOVED lines=77> */
.L_x_2946:
        /* <DEDUP_REMOVED lines=13> */
.L_x_2788:
[----:B------:R-:W-:Y:S05]  /*24a20*/  BSYNC B0 ;  /* 0x0000000000007941 */ /* 0x000fea0003800000 */
.L_x_2787:
[----:B------:R-:W-:Y:S01]  /*24a30*/  NOP ;  /* 0x0000000000007918 */ /* 0x000fe20000000000 */
[----:B------:R-:W-:-:S13]  /*24a40*/  PLOP3.LUT P0, PT, PT, PT, PT, 0x80, 0x0 ;  /* 0x000000000000781c */ /* 0x000fda0003f0f070 */
.L_x_2789:
        /* <DEDUP_REMOVED lines=18> */
.L_x_2947:
[----:B------:R-:W-:Y:S05]  /*24b70*/  BSYNC B0 ;  /* 0x0000000000007941 */ /* 0x000fea0003800000 */
.L_x_2790:
[----:B------:R-:W4:Y:S04]  /*24b80*/  LDL R2, [R1+0x48] ;  /* 0x0000480001027983 */ /* 0x000f280000100800 */
[----:B-1-3--:R-:W3:Y:S01]  /*24b90*/  LDL R3, [R1+0x34] ;  /* 0x0000340001037983 */ /* 0x00aee20000100800 */
[----:B------:R-:W-:Y:S01]  /*24ba0*/  BSSY B0, `(.L_x_2792) ;  /* 0x0000219000007945 */ /* 0x000fe20003800000 */
[----:B----4-:R-:W-:-:S05]  /*24bb0*/  VIADD R0, R2, 0xfffffffe ;  /* 0xfffffffe02007836 */ /* 0x010fca0000000000 */
[----:B---3--:R-:W-:-:S13]  /*24bc0*/  ISETP.GE.AND P0, PT, R0, R3, PT ;  /* 0x000000030000720c */ /* 0x008fda0003f06270 */
[----:B------:R-:W-:Y:S05]  /*24bd0*/  @!P0 BRA `(.L_x_2793) ;  /* 0x0000002000548947 */ /* 0x000fea0003800000 */
[----:B------:R-:W3:Y:S04]  /*24be0*/  LDL.LU R2, [R1+0x60] ;  /* 0x0000600001027983 */ /* 0x000ee80000300800 */
[----:B--2---:R-:W2:Y:S04]  /*24bf0*/  LDL.LU R5, [R1+0x44] ;  /* 0x0000440001057983 */ /* 0x004ea80000300800 */
[----:B------:R-:W0:Y:S01]  /*24c00*/  LDL.LU R4, [R1+0x40] ;  /* 0x0000400001047983 */ /* 0x000e220000300800 */
[----:B------:R-:W-:Y:S01]  /*24c10*/  BSSY B2, `(.L_x_2794) ;  /* 0x00000b7000027945 */ /* 0x000fe20003800000 */
[----:B---3--:R-:W-:-:S04]  /*24c20*/  VIADD R2, R2, 0x1 ;  /* 0x0000000102027836 */ /* 0x008fc80000000000 */
[----:B--2---:R-:W-:-:S05]  /*24c30*/  IMAD R2, R2, R5, RZ ;  /* 0x0000000502027224 */ /* 0x004fca00078e02ff */
[----:B0-----:R-:W-:Y:S02]  /*24c40*/  VIMNMX R6, R4, R2, PT ;  /* 0x0000000204067248 */ /* 0x001fe40003fe0100 */
[----:B------:R-:W-:-:S03]  /*24c50*/  LOP3.LUT R2, RZ, R3, RZ, 0x33, !PT ;  /* 0x00000003ff027212 */ /* 0x000fc600078e33ff */
        /* <DEDUP_REMOVED lines=40> */
.L_x_2798:
[----:B------:R-:W-:Y:S01]  /*24ee0*/  IMAD R3, R8, 0x8, R18 ;  /* 0x0000000808037824 */ /* 0x000fe200078e0212 */
[----:B------:R-:W-:Y:S01]  /*24ef0*/  SHF.L.U32 R2, R10, 0x1f, RZ ;  /* 0x0000001f0a027819 */ /* 0x000fe200000006ff */
[----:B------:R-:W-:Y:S03]  /*24f00*/  BSSY B3, `(.L_x_2799) ;  /* 0x0000003000037945 */ /* 0x000fe60003800000 */
[----:B------:R-:W1:Y:S02]  /*24f10*/  SYNCS.PHASECHK.TRANS64.TRYWAIT P0, [R3+URZ+0x34840], R2 ;  /* 0x03484002030075a7 */ /* 0x000e64000800017f */
[----:B-1----:R-:W-:Y:S05]  /*24f20*/  @!P0 BRA `(.L_x_2800) ;  /* 0x0000005400408947 */ /* 0x002fea0003800000 */
.L_x_2948:
[----:B------:R-:W-:Y:S05]  /*24f30*/  BSYNC B3 ;  /* 0x0000000000037941 */ /* 0x000fea0003800000 */
.L_x_2799:
        /* <DEDUP_REMOVED lines=11> */
.L_x_2802:
[----:B------:R-:W-:Y:S05]  /*24ff0*/  BSYNC B3 ;  /* 0x0000000000037941 */ /* 0x000fea0003800000 */
.L_x_2801:
        /* <DEDUP_REMOVED lines=12> */
.L_x_2803:
        /* <DEDUP_REMOVED lines=16> */
.L_x_2804:
        /* <DEDUP_REMOVED lines=15> */
.L_x_2805:
        /* <DEDUP_REMOVED lines=16> */
.L_x_2949:
[----:B------:R-:W-:Y:S05]  /*253b0*/  BSYNC B3 ;  /* 0x0000000000037941 */ /* 0x000fea0003800000 */
.L_x_2806:
        /* <DEDUP_REMOVED lines=10> */
.L_x_2808:
[----:B------:R-:W2:Y:S01]  /*25460*/  LDL R3, [R1+0x10] ;  /* 0x0000100001037983 */ /* 0x000ea20000100800 */
[----:B------:R-:W-:Y:S01]  /*25470*/  BSSY B3, `(.L_x_2809) ;  /* 0x0000004000037945 */ /* 0x000fe20003800000 */
[----:B--2---:R-:W-:-:S13]  /*25480*/  LOP3.LUT P0, RZ, R3, 0x8, RZ, 0xc0, !PT ;  /* 0x0000000803ff7812 */ /* 0x004fda000780c0ff */
[----:B------:R-:W-:Y:S05]  /*25490*/  @P0 BRA `(.L_x_2810) ;  /* 0x0000000000040947 */ /* 0x000fea0003800000 */
[----:B------:R-:W-:Y:S01]  /*254a0*/  BPT.TRAP 0x1 ;  /* 0x000000040000795c */ /* 0x000fe20000300000 */
.L_x_2810:
[----:B------:R-:W-:Y:S05]  /*254b0*/  BSYNC B3 ;  /* 0x0000000000037941 */ /* 0x000fea0003800000 */
.L_x_2809:
        /* <DEDUP_REMOVED lines=12> */
.L_x_2811:
        /* <DEDUP_REMOVED lines=15> */
.L_x_2812:
        /* <DEDUP_REMOVED lines=12> */
.L_x_2797:
[----:B------:R-:W-:Y:S05]  /*25730*/  BSYNC B1 ;  /* 0x0000000000017941 */ /* 0x000fea0003800000 */
.L_x_2796:
[----:B0-----:R-:W2:Y:S01]  /*25740*/  LDL.LU R0, [R1+0x48] ;  /* 0x0000480001007983 */ /* 0x001ea20000300800 */
[----:B------:R-:W-:-:S03]  /*25750*/  IMAD.MOV.U32 R19, RZ, RZ, R8 ;  /* 0x000000ffff137224 */ /* 0x000fc600078e0008 */
[----:B------:R0:W-:Y:S02]  /*25760*/  STL [R1+0x1c], R10 ;  /* 0x00001c0a01007387 */ /* 0x0001e40000100800 */
[----:B0-2---:R-:W-:-:S07]  /*25770*/  VIADD R0, R0, 0xfffffffd ;  /* 0xfffffffd00007836 */ /* 0x005fce0000000000 */
.L_x_2795:
[----:B------:R-:W-:Y:S05]  /*25780*/  BSYNC B2 ;  /* 0x0000000000027941 */ /* 0x000fea0003800000 */
.L_x_2794:
[----:B------:R-:W-:Y:S01]  /*25790*/  VIADD R9, R9, 0xfffffffe ;  /* 0xfffffffe09097836 */ /* 0x000fe20000000000 */
[----:B------:R-:W-:-:S04]  /*257a0*/  LOP3.LUT R6, RZ, R6, RZ, 0x33, !PT ;  /* 0x00000006ff067212 */ /* 0x000fc800078e33ff */
[----:B------:R-:W-:-:S13]  /*257b0*/  ISETP.NE.AND P0, PT, R9, R6, PT ;  /* 0x000000060900720c */ /* 0x000fda0003f05270 */
[----:B------:R-:W-:Y:S05]  /*257c0*/  @!P0 BRA `(.L_x_2793) ;  /* 0x0000001400588947 */ /* 0x000fea0003800000 */
[----:B------:R-:W-:-:S07]  /*257d0*/  IMAD.MOV.U32 R9, RZ, RZ, R17 ;  /* 0x000000ffff097224 */ /* 0x000fce00078e0011 */
.L_x_2847:
        /* <DEDUP_REMOVED lines=35> */
.L_x_2815:
[----:B------:R-:W-:Y:S01]  /*25a10*/  IMAD R3, R4, 0x8, R18 ;  /* 0x0000000804037824 */ /* 0x000fe200078e0212 */
[----:B------:R-:W-:Y:S01]  /*25a20*/  SHF.L.U32 R2, R5, 0x1f, RZ ;  /* 0x0000001f05027819 */ /* 0x000fe200000006ff */
[----:B------:R-:W-:Y:S03]  /*25a30*/  BSSY B2, `(.L_x_2816) ;  /* 0x0000003000027945 */ /* 0x000fe60003800000 */
[----:B------:R-:W1:Y:S02]  /*25a40*/  SYNCS.PHASECHK.TRANS64.TRYWAIT P0, [R3+URZ+0x34840], R2 ;  /* 0x03484002030075a7 */ /* 0x000e64000800017f */
[----:B-1----:R-:W-:Y:S05]  /*25a50*/  @!P0 BRA `(.L_x_2817) ;  /* 0x00000048009c8947 */ /* 0x002fea0003800000 */
.L_x_2950:
[----:B------:R-:W-:Y:S05]  /*25a60*/  BSYNC B2 ;  /* 0x0000000000027941 */ /* 0x000fea0003800000 */
.L_x_2816:
        /* <DEDUP_REMOVED lines=11> */
.L_x_2819:
[----:B------:R-:W-:Y:S05]  /*25b20*/  BSYNC B2 ;  /* 0x0000000000027941 */ /* 0x000fea0003800000 */
.L_x_2818:
        /* <DEDUP_REMOVED lines=12> */
.L_x_2820:
        /* <DEDUP_REMOVED lines=16> */
.L_x_2821:
        /* <DEDUP_REMOVED lines=15> */
.L_x_2822:
        /* <DEDUP_REMOVED lines=16> */
.L_x_2951:
[----:B------:R-:W-:Y:S05]  /*25ee0*/  BSYNC B2 ;  /* 0x0000000000027941 */ /* 0x000fea0003800000 */
.L_x_2823:
        /* <DEDUP_REMOVED lines=10> */
.L_x_2825:
[----:B------:R-:W2:Y:S01]  /*25f90*/  LDL R3, [R1+0x10] ;  /* 0x0000100001037983 */ /* 0x000ea20000100800 */
[----:B------:R-:W-:Y:S01]  /*25fa0*/  BSSY B2, `(.L_x_2826) ;  /* 0x0000004000027945 */ /* 0x000fe20003800000 */
[----:B--2---:R-:W-:-:S13]  /*25fb0*/  LOP3.LUT P0, RZ, R3, 0x8, RZ, 0xc0, !PT ;  /* 0x0000000803ff7812 */ /* 0x004fda000780c0ff */
[----:B------:R-:W-:Y:S05]  /*25fc0*/  @P0 BRA `(.L_x_2827) ;  /* 0x0000000000040947 */ /* 0x000fea0003800000 */
[----:B------:R-:W-:Y:S01]  /*25fd0*/  BPT.TRAP 0x1 ;  /* 0x000000040000795c */ /* 0x000fe20000300000 */
.L_x_2827:
[----:B------:R-:W-:Y:S05]  /*25fe0*/  BSYNC B2 ;  /* 0x0000000000027941 */ /* 0x000fea0003800000 */
.L_x_2826:
        /* <DEDUP_REMOVED lines=12> */
.L_x_2828:
        /* <DEDUP_REMOVED lines=15> */
.L_x_2829:
        /* <DEDUP_REMOVED lines=12> */
.L_x_2814:
[----:B------:R-:W-:Y:S05]  /*26260*/  BSYNC B1 ;  /* 0x0000000000017941 */ /* 0x000fea0003800000 */
.L_x_2813:
        /* <DEDUP_REMOVED lines=35> */
.L_x_2832:
[----:B------:R-:W-:Y:S01]  /*264a0*/  IMAD R3, R19, 0x8, R18 ;  /* 0x0000000813037824 */ /* 0x000fe200078e0212 */
[----:B------:R-:W-:Y:S01]  /*264b0*/  SHF.L.U32 R2, R10, 0x1f, RZ ;  /* 0x0000001f0a027819 */ /* 0x000fe200000006ff */
[----:B------:R-:W-:Y:S03]  /*264c0*/  BSSY B2, `(.L_x_2833) ;  /* 0x0000003000027945 */ /* 0x000fe60003800000 */
[----:B------:R-:W2:Y:S02]  /*264d0*/  SYNCS.PHASECHK.TRANS64.TRYWAIT P0, [R3+URZ+0x34840], R2 ;  /* 0x03484002030075a7 */ /* 0x000ea4000800017f */
[----:B--2---:R-:W-:Y:S05]  /*264e0*/  @!P0 BRA `(.L_x_2834) ;  /* 0x0000004000208947 */ /* 0x004fea0003800000 */
.L_x_2952:
[----:B------:R-:W-:Y:S05]  /*264f0*/  BSYNC B2 ;  /* 0x0000000000027941 */ /* 0x000fea0003800000 */
.L_x_2833:
        /* <DEDUP_REMOVED lines=11> */
.L_x_2836:
[----:B------:R-:W-:Y:S05]  /*265b0*/  BSYNC B2 ;  /* 0x0000000000027941 */ /* 0x000fea0003800000 */
.L_x_2835:
        /* <DEDUP_REMOVED lines=12> */
.L_x_2837:
        /* <DEDUP_REMOVED lines=16> */
.L_x_2838:
        /* <DEDUP_REMOVED lines=15> */
.L_x_2839:
        /* <DEDUP_REMOVED lines=15> */
.L_x_2953:
[----:B------:R-:W-:Y:S05]  /*26960*/  BSYNC B2 ;  /* 0x0000000000027941 */ /* 0x000fea0003800000 */
.L_x_2840:
        /* <DEDUP_REMOVED lines=10> */
.L_x_2842:
[----:B------:R-:W2:Y:S01]  /*26a10*/  LDL R3, [R1+0x10] ;  /* 0x0000100001037983 */ /* 0x000ea20000100800 */
[----:B------:R-:W-:Y:S01]  /*26a20*/  BSSY B2, `(.L_x_2843) ;  /* 0x0000004000027945 */ /* 0x000fe20003800000 */
[----:B--2---:R-:W-:-:S13]  /*26a30*/  LOP3.LUT P0, RZ, R3, 0x8, RZ, 0xc0, !PT ;  /* 0x0000000803ff7812 */ /* 0x004fda000780c0ff */
[----:B------:R-:W-:Y:S05]  /*26a40*/  @P0 BRA `(.L_x_2844) ;  /* 0x0000000000040947 */ /* 0x000fea0003800000 */
[----:B------:R-:W-:Y:S01]  /*26a50*/  BPT.TRAP 0x1 ;  /* 0x000000040000795c */ /* 0x000fe20000300000 */
.L_x_2844:
[----:B------:R-:W-:Y:S05]  /*26a60*/  BSYNC B2 ;  /* 0x0000000000027941 */ /* 0x000fea0003800000 */
.L_x_2843:
        /* <DEDUP_REMOVED lines=12> */
.L_x_2845:
        /* <DEDUP_REMOVED lines=15> */
.L_x_2846:
        /* <DEDUP_REMOVED lines=12> */
.L_x_2831:
[----:B------:R-:W-:Y:S05]  /*26ce0*/  BSYNC B1 ;  /* 0x0000000000017941 */ /* 0x000fea0003800000 */
.L_x_2830:
[----:B------:R-:W2:Y:S01]  /*26cf0*/  LDL R2, [R1+0x34] ;  /* 0x0000340001027983 */ /* 0x000ea20000100800 */
[----:B------:R-:W-:Y:S01]  /*26d00*/  VIADD R0, R0, 0xfffffffe ;  /* 0xfffffffe00007836 */ /* 0x000fe20000000000 */
[----:B--2---:R-:W-:-:S13]  /*26d10*/  ISETP.GT.AND P0, PT, R6, R2, PT ;  /* 0x000000020600720c */ /* 0x004fda0003f04270 */
[----:B------:R-:W-:Y:S05]  /*26d20*/  @P0 BRA `(.L_x_2847) ;  /* 0xffffffe800ac0947 */ /* 0x000fea000383ffff */
.L_x_2793:
[----:B------:R-:W-:Y:S05]  /*26d30*/  BSYNC B0 ;  /* 0x0000000000007941 */ /* 0x000fea0003800000 */
.L_x_2792:
        /* <DEDUP_REMOVED lines=18> */
.L_x_2849:
[----:B------:R-:W-:Y:S05]  /*26e60*/  BSYNC B0 ;  /* 0x0000000000007941 */ /* 0x000fea0003800000 */
.L_x_2848:
        /* <DEDUP_REMOVED lines=10> */
.L_x_2954:
[----:B------:R-:W-:Y:S05]  /*26f10*/  BSYNC B1 ;  /* 0x0000000000017941 */ /* 0x000fea0003800000 */
.L_x_2852:
        /* <DEDUP_REMOVED lines=10> */
.L_x_2854:
[----:B------:R-:W3:Y:S01]  /*26fc0*/  LDL R2, [R1+0x10] ;  /* 0x0000100001027983 */ /* 0x000ee20000100800 */
[----:B------:R-:W-:Y:S01]  /*26fd0*/  BSSY B1, `(.L_x_2855) ;  /* 0x0000004000017945 */ /* 0x000fe20003800000 */
[----:B---3--:R-:W-:-:S13]  /*26fe0*/  LOP3.LUT P0, RZ, R2, 0x8, RZ, 0xc0, !PT ;  /* 0x0000000802ff7812 */ /* 0x008fda000780c0ff */
[----:B------:R-:W-:Y:S05]  /*26ff0*/  @P0 BRA `(.L_x_2856) ;  /* 0x0000000000040947 */ /* 0x000fea0003800000 */
[----:B------:R-:W-:Y:S01]  /*27000*/  BPT.TRAP 0x1 ;  /* 0x000000040000795c */ /* 0x000fe20000300000 */
.L_x_2856:
[----:B------:R-:W-:Y:S05]  /*27010*/  BSYNC B1 ;  /* 0x0000000000017941 */ /* 0x000fea0003800000 */
.L_x_2855:
        /* <DEDUP_REMOVED lines=12> */
.L_x_2857:
        /* <DEDUP_REMOVED lines=15> */
.L_x_2858:
        /* <DEDUP_REMOVED lines=10> */
.L_x_2851:
[----:B------:R-:W-:Y:S05]  /*27270*/  BSYNC B0 ;  /* 0x0000000000007941 */ /* 0x000fea0003800000 */
.L_x_2850:
[----:B------:R-:W3:Y:S01]  /*27280*/  LDL.LU R4, [R1+0x1c] ;  /* 0x00001c0001047983 */ /* 0x000ee20000300800 */
[----:B------:R-:W-:-:S05]  /*27290*/  VIADD R19, R19, 0x1 ;  /* 0x0000000113137836 */ /* 0x000fca0000000000 */
[----:B------:R-:W-:-:S04]  /*272a0*/  ISETP.NE.AND P0, PT, R19, 0x2, PT ;  /* 0x000000021300780c */ /* 0x000fc80003f05270 */
[----:B------:R-:W-:Y:S02]  /*272b0*/  SEL R0, RZ, 0x1, P0 ;  /* 0x00000001ff007807 */ /* 0x000fe40000000000 */
[----:B------:R-:W-:Y:S02]  /*272c0*/  SEL R19, R19, RZ, P0 ;  /* 0x000000ff13137207 */ /* 0x000fe40000000000 */
[----:B---3--:R-:W-:-:S05]  /*272d0*/  LOP3.LUT R4, R4, R0, RZ, 0x3c, !PT ;  /* 0x0000000004047212 */ /* 0x008fca00078e3cff */
[----:B------:R3:W-:Y:S02]  /*272e0*/  STL [R1+0x1c], R4 ;  /* 0x00001c0401007387 */ /* 0x0007e40000100800 */
.L_x_2772:
[----:B------:R-:W-:Y:S05]  /*272f0*/  BSYNC B7 ;  /* 0x0000000000077941 */ /* 0x000fea0003800000 */
.L_x_2770:
[----:B0-----:R-:W5:Y:S02]  /*27300*/  LDL R10, [R1+0x10] ;  /* 0x00001000010a7983 */ /* 0x001f640000100800 */
[----:B-----5:R-:W-:-:S13]  /*27310*/  LOP3.LUT P0, RZ, R10, 0x10, RZ, 0xc0, !PT ;  /* 0x000000100aff7812 */ /* 0x020fda000780c0ff */
[----:B------:R-:W-:Y:S05]  /*27320*/  @!P0 BRA `(.L_x_2859) ;  /* 0x00000000002c8947 */ /* 0x000fea0003800000 */
[----:B------:R-:W-:Y:S05]  /*27330*/  WARPSYNC.ALL ;  /* 0x0000000000007948 */ /* 0x000fea0003800000 */
[----:B------:R-:W0:Y:S08]  /*27340*/  S2UR UR5, SR_CgaCtaId ;  /* 0x00000000000579c3 */ /* 0x000e300000008800 */
[----:B------:R-:W-:Y:S06]  /*27350*/  BAR.SYNC.DEFER_BLOCKING 0x5, 0x180 ;  /* 0x0146000000007b1d */ /* 0x000fec0000010000 */
[----:B------:R-:W-:-:S02]  /*27360*/  UMOV UR4, 0x400 ;  /* 0x0000040000047882 */ /* 0x000fc40000000000 */
[----:B0-----:R-:W-:-:S06]  /*27370*/  ULEA UR4, UR5, UR4, 0x18 ;  /* 0x0000000405047291 */ /* 0x001fcc000f8ec03f */
[----:B------:R-:W-:-:S05]  /*27380*/  IMAD.U32 R18, RZ, RZ, UR4 ;  /* 0x00000004ff127e24 */ /* 0x000fca000f8e00ff */
[----:B-123--:R-:W0:Y:S04]  /*27390*/  LDS.128 R4, [R18+0x348d0] ;  /* 0x0348d00012047984 */ /* 0x00ee280000000c00 */
[----:B0-----:R1:W-:Y:S04]  /*273a0*/  STL.64 [R1], R4 ;  /* 0x0000000401007387 */ /* 0x0013e80000100a00 */
[----:B------:R1:W-:Y:S01]  /*273b0*/  STL.64 [R1+0x8], R6 ;  /* 0x0000080601007387 */ /* 0x0003e20000100a00 */
[----:B------:R-:W-:Y:S06]  /*273c0*/  BAR.ARV 0x4, 0x180 ;  /* 0x0106000000007b1d */ /* 0x000fec0000002000 */
[----:B------:R-:W-:Y:S05]  /*273d0*/  BRA `(.L_x_2860) ;  /* 0x0000001000307947 */ /* 0x000fea0003800000 */
.L_x_2859:
[----:B------:R-:W5:Y:S01]  /*273e0*/  LDL R16, [R1+0x2c] ;  /* 0x00002c0001107983 */ /* 0x000f620000100800 */
[----:B------:R-:W-:Y:S01]  /*273f0*/  UMOV UR4, 0xffffffff ;  /* 0xffffffff00047882 */ /* 0x000fe20000000000 */
[----:B-----5:R-:W-:Y:S02]  /*27400*/  ISETP.NE.AND P5, PT, R16, 0x1f, PT ;  /* 0x0000001f1000780c */ /* 0x020fe40003fa5270 */
[----:B------:R-:W-:Y:S11]  /*27410*/  BRA.DIV UR4, `(.L_x_2861) ;  /* 0x0000003204907947 */ /* 0x000ff6000b800000 */
[----:B------:R-:W4:Y:S01]  /*27420*/  LDL R3, [R1+0xc] ;  /* 0x00000c0001037983 */ /* 0x000f220000100800 */
[----:B------:R-:W-:-:S03]  /*27430*/  ULDC UR4, c[0x0][0xc3c] ;  /* 0x00030f0000047ab9 */ /* 0x000fc60000000800 */
[----:B------:R-:W5:Y:S01]  /*27440*/  LDL.LU R2, [R1] ;  /* 0x0000000001027983 */ /* 0x000f620000300800 */
[----:B------:R-:W-:Y:S01]  /*27450*/  LOP3.LUT P4, RZ, R10, 0x1, RZ, 0xc0, !PT ;  /* 0x000000010aff7812 */ /* 0x000fe2000788c0ff */
[----:B----4-:R-:W-:Y:S02]  /*27460*/  IMAD.IADD R0, R3, 0x1, R16 ;  /* 0x0000000103007824 */ /* 0x010fe400078e0210 */
[----:B-----5:R-:W-:-:S03]  /*27470*/  IMAD.MOV.U32 R10, RZ, RZ, R2 ;  /* 0x000000ffff0a7224 */ /* 0x020fc600078e0002 */
[----:B------:R-:W-:-:S13]  /*27480*/  ISETP.GE.OR P0, PT, R0, UR4, !P5 ;  /* 0x0000000400007c0c */ /* 0x000fda000ef06670 */
[----:B------:R-:W0:Y:S08]  /*27490*/  @!P0 LDC.64 R2, c[0x0][0xc80] ;  /* 0x00032000ff028b82 */ /* 0x000e300000000a00 */
[----:B-1----:R-:W1:Y:S01]  /*274a0*/  @!P0 LDC.64 R6, c[0x0][0xc78] ;  /* 0x00031e00ff068b82 */ /* 0x002e620000000a00 */
        /* <DEDUP_REMOVED lines=9> */
[----:B------:R-:W-:-:S03]  /*27540*/  ISETP.GE.U32.AND P3, PT, R16, 0x10, PT ;  /* 0x000000101000780c */ /* 0x000fc60003f66070 */
[----:B------:R-:W-:Y:S01]  /*27550*/  SHFL.IDX PT, R0, R10, 0x1, 0x1f ;  /* 0x00201f000a007f89 */ /* 0x000fe200000e0000 */
[----:B----4-:R-:W-:Y:S02]  /*27560*/  @!P0 IMAD.MOV.U32 R4, RZ, RZ, R8 ;  /* 0x000000ffff048224 */ /* 0x010fe400078e0008 */
[----:B------:R-:W-:Y:S02]  /*27570*/  IMAD.MOV.U32 R8, RZ, RZ, RZ ;  /* 0x000000ffff087224 */ /* 0x000fe400078e00ff */
        /* <DEDUP_REMOVED lines=19> */
.L_x_2964:
[----:B------:R-:W-:Y:S02]  /*276b0*/  ULDC UR4, c[0x0][0xc38] ;  /* 0x00030e0000047ab9 */ /* 0x000fe40000000800 */
[----:B------:R-:W-:-:S04]  /*276c0*/  IMAD.U32 R2, RZ, RZ, UR4 ;  /* 0x00000004ff027e24 */ /* 0x000fc8000f8e00ff */
[----:B-1----:R-:W-:-:S04]  /*276d0*/  IMAD R9, R9, R2, RZ ;  /* 0x0000000209097224 */ /* 0x002fc800078e02ff */
[----:B------:R-:W-:-:S05]  /*276e0*/  IMAD.IADD R0, R0, 0x1, R9 ;  /* 0x0000000100007824 */ /* 0x000fca00078e0209 */
[----:B------:R-:W-:-:S13]  /*276f0*/  ISETP.GT.AND P4, PT, R0, R5, PT ;  /* 0x000000050000720c */ /* 0x000fda0003f84270 */
[----:B------:R-:W-:Y:S05]  /*27700*/  @P4 BRA `(.L_x_2862) ;  /* 0x0000000000b04947 */ /* 0x000fea0003800000 */
.L_x_2865:
        /* <DEDUP_REMOVED lines=38> */
.L_x_2972:
[----:B------:R-:W-:Y:S02]  /*27970*/  ULDC UR4, c[0x0][0xc38] ;  /* 0x00030e0000047ab9 */ /* 0x000fe40000000800 */
[----:B------:R-:W-:-:S04]  /*27980*/  IMAD.U32 R2, RZ, RZ, UR4 ;  /* 0x00000004ff027e24 */ /* 0x000fc8000f8e00ff */
[----:B-1----:R-:W-:-:S04]  /*27990*/  IMAD R9, R9, R2, RZ ;  /* 0x0000000209097224 */ /* 0x002fc800078e02ff */
[----:B------:R-:W-:-:S05]  /*279a0*/  IMAD.IADD R0, R9, 0x1, R0 ;  /* 0x0000000109007824 */ /* 0x000fca00078e0200 */
[----:B------:R-:W-:-:S13]  /*279b0*/  ISETP.GT.AND P4, PT, R0, R5, PT ;  /* 0x000000050000720c */ /* 0x000fda0003f84270 */
[----:B------:R-:W-:Y:S05]  /*279c0*/  @!P4 BRA `(.L_x_2865) ;  /* 0xfffffffc0050c947 */ /* 0x000fea000383ffff */
.L_x_2862:
        /* <DEDUP_REMOVED lines=12> */
.L_x_2977:
[----:B------:R-:W-:-:S13]  /*27a90*/  ISETP.NE.AND P0, PT, R0, RZ, PT ;  /* 0x000000ff0000720c */ /* 0x000fda0003f05270 */
[----:B------:R-:W-:Y:S05]  /*27aa0*/  @!P0 BRA `(.L_x_2867) ;  /* 0x0000000000148947 */ /* 0x000fea0003800000 */
[----:B------:R-:W-:Y:S01]  /*27ab0*/  UMOV UR4, 0xffffffff ;  /* 0xffffffff00047882 */ /* 0x000fe20000000000 */
[----:B-1----:R-:W-:Y:S02]  /*27ac0*/  VIADD R3, R3, 0xffffffff ;  /* 0xffffffff03037836 */ /* 0x002fe40000000000 */
[----:B------:R-:W-:Y:S05]  /*27ad0*/  BRA.DIV UR4, `(.L_x_2868) ;  /* 0x0000003604887947 */ /* 0x000fea000b800000 */
[----:B------:R1:W2:Y:S02]  /*27ae0*/  SHFL.IDX PT, R3, R7, R3, 0x1f ;  /* 0x00001f0307037589 */ /* 0x0002a400000e0000 */
.L_x_2980:
[----:B--2---:R-:W-:-:S07]  /*27af0*/  IMAD.MOV.U32 R8, RZ, RZ, R3 ;  /* 0x000000ffff087224 */ /* 0x004fce00078e0003 */
.L_x_2867:
        /* <DEDUP_REMOVED lines=62> */
.L_x_2869:
        /* <DEDUP_REMOVED lines=63> */
.L_x_2870:
[----:B------:R-:W-:-:S05]  /*282d0*/  LOP3.LUT R0, RZ, R0, RZ, 0x33, !PT ;  /* 0x00000000ff007212 */ /* 0x000fca00078e33ff */
[----:B------:R-:W-:-:S05]  /*282e0*/  IMAD.IADD R0, R4, 0x1, R0 ;  /* 0x0000000104007824 */ /* 0x000fca00078e0200 */
[----:B------:R2:W-:Y:S01]  /*282f0*/  STL [R1+0x4], R0 ;  /* 0x0000040001007387 */ /* 0x0005e20000100800 */
[----:B------:R-:W-:Y:S05]  /*28300*/  BRA `(.L_x_2871) ;  /* 0x0000000000287947 */ /* 0x000fea0003800000 */
.L_x_2863:
        /* <DEDUP_REMOVED lines=10> */
.L_x_2871:
[----:B-12---:R-:W2:Y:S04]  /*283b0*/  LDL R0, [R1+0x2c] ;  /* 0x00002c0001007983 */ /* 0x006ea80000100800 */
[----:B0-----:R-:W3:Y:S04]  /*283c0*/  LDL R2, [R1+0xc] ;  /* 0x00000c0001027983 */ /* 0x001ee80000100800 */
        /* <DEDUP_REMOVED lines=13> */
.L_x_2860:
[----:B----4-:R-:W2:Y:S01]  /*284a0*/  LDL R0, [R1+0xc] ;  /* 0x00000c0001007983 */ /* 0x010ea20000100800 */
[----:B------:R-:W-:Y:S02]  /*284b0*/  ULDC UR4, c[0x0][0xc3c] ;  /* 0x00030f0000047ab9 */ /* 0x000fe40000000800 */
[----:B--2---:R-:W-:-:S13]  /*284c0*/  ISETP.GE.AND P0, PT, R0, UR4, PT ;  /* 0x0000000400007c0c */ /* 0x004fda000bf06270 */
[----:B------:R-:W-:Y:S05]  /*284d0*/  @!P0 BRA `(.L_x_2872) ;  /* 0xffffff8c00008947 */ /* 0x000fea000383ffff */
[----:B------:R-:W-:Y:S05]  /*284e0*/  BSYNC B8 ;  /* 0x0000000000087941 */ /* 0x000fea0003800000 */
.L_x_2724:
        /* <DEDUP_REMOVED lines=12> */
.L_x_2981:
[----:B------:R-:W-:Y:S05]  /*285b0*/  BSYNC B0 ;  /* 0x0000000000007941 */ /* 0x000fea0003800000 */
.L_x_2873:
[----:B------:R-:W-:-:S03]  /*285c0*/  UMOV UR4, 0xffffffff ;  /* 0xffffffff00047882 */ /* 0x000fc60000000000 */
[----:B------:R-:W-:Y:S05]  /*285d0*/  BRA.DIV UR4, `(.L_x_2875) ;  /* 0x0000002e04087947 */ /* 0x000fea000b800000 */
[----:B------:R-:W1:Y:S02]  /*285e0*/  S2R R2, SR_TID.X ;  /* 0x0000000000027919 */ /* 0x000e640000002100 */
[----:B-1----:R-:W-:-:S04]  /*285f0*/  SHF.R.U32.HI R2, RZ, 0x5, R2 ;  /* 0x00000005ff027819 */ /* 0x002fc80000011602 */
[----:B------:R-:W-:-:S05]  /*28600*/  LOP3.LUT R2, R2, 0x3, RZ, 0xc0, !PT ;  /* 0x0000000302027812 */ /* 0x000fca00078ec0ff */
[----:B------:R1:W2:Y:S02]  /*28610*/  SHFL.IDX PT, R14, R2, RZ, 0x1f ;  /* 0x00001fff020e7589 */ /* 0x0002a400000e0000 */
.L_x_2984:
[----:B--2---:R-:W-:-:S13]  /*28620*/  ISETP.NE.AND P0, PT, R14, RZ, PT ;  /* 0x000000ff0e00720c */ /* 0x004fda0003f05270 */
[----:B------:R-:W-:Y:S05]  /*28630*/  @P0 BRA `(.L_x_2483) ;  /* 0x0000000000940947 */ /* 0x000fea0003800000 */
[----:B------:R-:W-:-:S03]  /*28640*/  UMOV UR4, 0xffffffff ;  /* 0xffffffff00047882 */ /* 0x000fc60000000000 */
[----:B------:R-:W-:Y:S05]  /*28650*/  BRA.DIV UR4, `(.L_x_2876) ;  /* 0x0000002e041c7947 */ /* 0x000fea000b800000 */
[----:B------:R-:W-:-:S13]  /*28660*/  ELECT P6, URZ, PT ;  /* 0x00000000003f782f */ /* 0x000fda00038c0000 */
.L_x_2987:
        /* <DEDUP_REMOVED lines=8> */
.L_x_2877:
        /* <DEDUP_REMOVED lines=13> */
.L_x_2988:
[----:B------:R-:W1:Y:S02]  /*287c0*/  SYNCS.PHASECHK.TRANS64.TRYWAIT P0, [R7+URZ], R2 ;  /* 0x00000002070075a7 */ /* 0x000e64000800017f */
[----:B-1----:R-:W-:Y:S05]  /*287d0*/  @!P0 BRA `(.L_x_2879) ;  /* 0x0000002800f08947 */ /* 0x002fea0003800000 */
.L_x_2989:
[----:B------:R-:W-:Y:S05]  /*287e0*/  @!P2 BRA `(.L_x_2880) ;  /* 0x000000000004a947 */ /* 0x000fea0003800000 */
[----:B------:R-:W-:Y:S01]  /*287f0*/  BPT.TRAP 0x1 ;  /* 0x000000040000795c */ /* 0x000fe20000300000 */
.L_x_2880:
[----:B------:R-:W-:-:S04]  /*28800*/  VIADD R0, R0, 0x34860 ;  /* 0x0003486000007836 */ /* 0x000fc80000000000 */
[----:B------:R-:W-:-:S04]  /*28810*/  IMAD R4, R19, 0x8, R0 ;  /* 0x0000000813047824 */ /* 0x000fc800078e0200 */
[----:B------:R-:W2:Y:S02]  /*28820*/  SYNCS.PHASECHK.TRANS64.TRYWAIT P0, [R4+URZ], R5 ;  /* 0x00000005040075a7 */ /* 0x000ea4000800017f */
[----:B--2---:R-:W-:Y:S05]  /*28830*/  @!P0 BRA `(.L_x_2881) ;  /* 0x0000002800ec8947 */ /* 0x004fea0003800000 */
.L_x_2990:
[----:B------:R-:W-:-:S07]  /*28840*/  IMAD R3, R3, 0x8, R0 ;  /* 0x0000000803037824 */ /* 0x000fce00078e0200 */
.L_x_2882:
[----:B---3--:R3:W4:Y:S02]  /*28850*/  SYNCS.PHASECHK.TRANS64.TRYWAIT P0, [R3+URZ], R2 ;  /* 0x00000002030075a7 */ /* 0x008724000800017f */
[----:B----4-:R-:W-:Y:S05]  /*28860*/  @!P0 NANOSLEEP.SYNCS 0x989680 ;  /* 0x009896800000895d */ /* 0x010fea0003900000 */
[----:B------:R-:W4:Y:S02]  /*28870*/  @!P0 SYNCS.PHASECHK.TRANS64 P0, [R3+URZ], R2 ;  /* 0x00000002030085a7 */ /* 0x000f24000800007f */
[----:B----4-:R-:W-:Y:S05]  /*28880*/  @!P0 BRA `(.L_x_2882) ;  /* 0xfffffffc00f08947 */ /* 0x010fea000383ffff */
.L_x_2483:
[----:B------:R-:W-:Y:S05]  /*28890*/  BSYNC B9 ;  /* 0x0000000000097941 */ /* 0x000fea0003800000 */
.L_x_2480:
[----:B------:R-:W-:Y:S05]  /*288a0*/  EXIT ;  /* 0x000000000000794d */ /* 0x000fea0003800000 */
.L_x_2503:
[----:B0-----:R0:W1:Y:S02]  /*288b0*/  SYNCS.PHASECHK.TRANS64.TRYWAIT P5, [R3+URZ+0x34890], R0 ;  /* 0x03489000030075a7 */ /* 0x00106400080a017f */
[----:B-1----:R-:W-:Y:S05]  /*288c0*/  @!P5 NANOSLEEP.SYNCS 0x989680 ;  /* 0x009896800000d95d */ /* 0x002fea0003900000 */
[----:B------:R-:W1:Y:S02]  /*288d0*/  @!P5 SYNCS.PHASECHK.TRANS64 P5, [R3+URZ+0x34890], R0 ;  /* 0x034890000300d5a7 */ /* 0x000e6400080a007f */
[----:B-1----:R-:W-:Y:S05]  /*288e0*/  @!P5 BRA `(.L_x_2503) ;  /* 0xfffffffc00f0d947 */ /* 0x002fea000383ffff */
[----:B------:R-:W-:Y:S05]  /*288f0*/  BRA `(.L_x_2883) ;  /* 0xfffffdb000f07947 */ /* 0x000fea000383ffff */
.L_x_2557:
[----:B-1----:R1:W2:Y:S02]  /*28900*/  SYNCS.PHASECHK.TRANS64.TRYWAIT P5, [R3+URZ+0x34890], R0 ;  /* 0x03489000030075a7 */ /* 0x0022a400080a017f */
[----:B--2---:R-:W-:Y:S05]  /*28910*/  @!P5 NANOSLEEP.SYNCS 0x989680 ;  /* 0x009896800000d95d */ /* 0x004fea0003900000 */
[----:B------:R-:W2:Y:S02]  /*28920*/  @!P5 SYNCS.PHASECHK.TRANS64 P5, [R3+URZ+0x34890], R0 ;  /* 0x034890000300d5a7 */ /* 0x000ea400080a007f */
[----:B--2---:R-:W-:Y:S05]  /*28930*/  @!P5 BRA `(.L_x_2557) ;  /* 0xfffffffc00f0d947 */ /* 0x004fea000383ffff */
[----:B------:R-:W-:Y:S05]  /*28940*/  BRA `(.L_x_2884) ;  /* 0xfffffde800547947 */ /* 0x000fea000383ffff */
.L_x_2582:
[----:B-1----:R1:W2:Y:S02]  /*28950*/  SYNCS.PHASECHK.TRANS64.TRYWAIT P4, [R3+URZ+0x34890], R0 ;  /* 0x03489000030075a7 */ /* 0x0022a4000808017f */
[----:B--2---:R-:W-:Y:S05]  /*28960*/  @!P4 NANOSLEEP.SYNCS 0x989680 ;  /* 0x009896800000c95d */ /* 0x004fea0003900000 */
[----:B------:R-:W2:Y:S02]  /*28970*/  @!P4 SYNCS.PHASECHK.TRANS64 P4, [R3+URZ+0x34890], R0 ;  /* 0x034890000300c5a7 */ /* 0x000ea4000808007f */
[----:B--2---:R-:W-:Y:S05]  /*28980*/  @!P4 BRA `(.L_x_2582) ;  /* 0xfffffffc00f0c947 */ /* 0x004fea000383ffff */
[----:B------:R-:W-:Y:S05]  /*28990*/  BRA `(.L_x_2885) ;  /* 0xfffffe1c00247947 */ /* 0x000fea000383ffff */
.L_x_2588:
[----:B0-----:R0:W1:Y:S02]  /*289a0*/  SYNCS.PHASECHK.TRANS64.TRYWAIT P4, [R3+URZ+0x348b0], R0 ;  /* 0x0348b000030075a7 */ /* 0x001064000808017f */
[----:B-1----:R-:W-:Y:S05]  /*289b0*/  @!P4 NANOSLEEP.SYNCS 0x989680 ;  /* 0x009896800000c95d */ /* 0x002fea0003900000 */
[----:B------:R-:W1:Y:S02]  /*289c0*/  @!P4 SYNCS.PHASECHK.TRANS64 P4, [R3+URZ+0x348b0], R0 ;  /* 0x0348b0000300c5a7 */ /* 0x000e64000808007f */
[----:B-1----:R-:W-:Y:S05]  /*289d0*/  @!P4 BRA `(.L_x_2588) ;  /* 0xfffffffc00f0c947 */ /* 0x002fea000383ffff */
[----:B------:R-:W-:Y:S05]  /*289e0*/  BRA `(.L_x_2886) ;  /* 0xfffffe2000247947 */ /* 0x000fea000383ffff */
.L_x_2608:
        /* <DEDUP_REMOVED lines=8> */
.L_x_2888:
[----:B------:R-:W-:Y:S05]  /*28a70*/  BSYNC B1 ;  /* 0x0000000000017941 */ /* 0x000fea0003800000 */
.L_x_2887:
        /* <DEDUP_REMOVED lines=8> */
.L_x_2889:
[----:B------:R-:W-:Y:S02]  /*28b00*/  IMAD.MOV.U32 R13, RZ, RZ, R63 ;  /* 0x000000ffff0d7224 */ /* 0x000fe400078e003f */
[----:B------:R-:W-:-:S07]  /*28b10*/  IMAD.MOV.U32 R6, RZ, RZ, R14 ;  /* 0x000000ffff067224 */ /* 0x000fce00078e000e */
[----:B------:R-:W-:Y:S05]  /*28b20*/  WARPSYNC.COLLECTIVE R15, `(.L_x_2890) ;  /* 0x000000000f087348 */ /* 0x000fea0003c00000 */
[----:B------:R0:W1:Y:S02]  /*28b30*/  SHFL.IDX P6, R14, R13, R12, R11 ;  /* 0x0000000c0d0e7389 */ /* 0x00006400000c000b */
[----:B01----:R-:W-:Y:S01]  /*28b40*/  ENDCOLLECTIVE ;  /* 0x000000000000791b */ /* 0x003fe20003800000 */
.L_x_2890:
[----:B------:R-:W-:Y:S02]  /*28b50*/  IMAD.MOV.U32 R13, RZ, RZ, R3 ;  /* 0x000000ffff0d7224 */ /* 0x000fe400078e0003 */
[----:B------:R-:W-:-:S07]  /*28b60*/  IMAD.MOV.U32 R9, RZ, RZ, R14 ;  /* 0x000000ffff097224 */ /* 0x000fce00078e000e */
[----:B------:R-:W-:Y:S05]  /*28b70*/  WARPSYNC.COLLECTIVE R15, `(.L_x_2891) ;  /* 0x000000000f087348 */ /* 0x000fea0003c00000 */
[----:B------:R0:W1:Y:S02]  /*28b80*/  SHFL.IDX P6, R14, R13, R12, R11 ;  /* 0x0000000c0d0e7389 */ /* 0x00006400000c000b */
[----:B01----:R-:W-:Y:S01]  /*28b90*/  ENDCOLLECTIVE ;  /* 0x000000000000791b */ /* 0x003fe20003800000 */
.L_x_2891:
[----:B------:R-:W-:Y:S01]  /*28ba0*/  IMAD.MOV.U32 R8, RZ, RZ, R14 ;  /* 0x000000ffff087224 */ /* 0x000fe200078e000e */
[----:B------:R-:W-:Y:S06]  /*28bb0*/  BRA `(.L_x_2892) ;  /* 0xfffffe3000247947 */ /* 0x000fec000383ffff */
.L_x_2611:
        /* <DEDUP_REMOVED lines=8> */
.L_x_2894:
[----:B------:R-:W-:Y:S05]  /*28c40*/  BSYNC B1 ;  /* 0x0000000000017941 */ /* 0x000fea0003800000 */
.L_x_2893:
        /* <DEDUP_REMOVED lines=8> */
.L_x_2895:
[----:B------:R-:W-:Y:S02]  /*28cd0*/  IMAD.MOV.U32 R13, RZ, RZ, R63 ;  /* 0x000000ffff0d7224 */ /* 0x000fe400078e003f */
[----:B------:R-:W-:-:S07]  /*28ce0*/  IMAD.MOV.U32 R65, RZ, RZ, R14 ;  /* 0x000000ffff417224 */ /* 0x000fce00078e000e */
[----:B------:R-:W-:Y:S05]  /*28cf0*/  WARPSYNC.COLLECTIVE R15, `(.L_x_2896) ;  /* 0x000000000f087348 */ /* 0x000fea0003c00000 */
[----:B------:R0:W1:Y:S02]  /*28d00*/  SHFL.IDX P6, R14, R13, R12, R11 ;  /* 0x0000000c0d0e7389 */ /* 0x00006400000c000b */
[----:B01----:R-:W-:Y:S01]  /*28d10*/  ENDCOLLECTIVE ;  /* 0x000000000000791b */ /* 0x003fe20003800000 */
.L_x_2896:
[----:B------:R-:W-:Y:S02]  /*28d20*/  IMAD.MOV.U32 R13, RZ, RZ, R3 ;  /* 0x000000ffff0d7224 */ /* 0x000fe400078e0003 */
[----:B------:R-:W-:-:S07]  /*28d30*/  IMAD.MOV.U32 R63, RZ, RZ, R14 ;  /* 0x000000ffff3f7224 */ /* 0x000fce00078e000e */
[----:B------:R-:W-:Y:S05]  /*28d40*/  WARPSYNC.COLLECTIVE R15, `(.L_x_2897) ;  /* 0x000000000f087348 */ /* 0x000fea0003c00000 */
[----:B------:R0:W1:Y:S02]  /*28d50*/  SHFL.IDX P6, R14, R13, R12, R11 ;  /* 0x0000000c0d0e7389 */ /* 0x00006400000c000b */
[----:B01----:R-:W-:Y:S01]  /*28d60*/  ENDCOLLECTIVE ;  /* 0x000000000000791b */ /* 0x003fe20003800000 */
.L_x_2897:
[----:B------:R-:W-:Y:S01]  /*28d70*/  IMAD.MOV.U32 R62, RZ, RZ, R14 ;  /* 0x000000ffff3e7224 */ /* 0x000fe200078e000e */
[----:B------:R-:W-:Y:S06]  /*28d80*/  BRA `(.L_x_2898) ;  /* 0xfffffe3400d87947 */ /* 0x000fec000383ffff */
.L_x_2615:
[----:B0-----:R0:W1:Y:S02]  /*28d90*/  SYNCS.PHASECHK.TRANS64.TRYWAIT P0, [R2+URZ+0x34800], R5 ;  /* 0x03480005020075a7 */ /* 0x001064000800017f */
[----:B-1----:R-:W-:Y:S05]  /*28da0*/  @!P0 NANOSLEEP.SYNCS 0x989680 ;  /* 0x009896800000895d */ /* 0x002fea0003900000 */
[----:B------:R-:W1:Y:S02]  /*28db0*/  @!P0 SYNCS.PHASECHK.TRANS64 P0, [R2+URZ+0x34800], R5 ;  /* 0x03480005020085a7 */ /* 0x000e64000800007f */
[----:B-1----:R-:W-:Y:S05]  /*28dc0*/  @!P0 BRA `(.L_x_2615) ;  /* 0xfffffffc00f08947 */ /* 0x002fea000383ffff */
[----:B------:R-:W-:Y:S05]  /*28dd0*/  BRA `(.L_x_2899) ;  /* 0xfffffe4000147947 */ /* 0x000fea000383ffff */
.L_x_2639:
        /* <DEDUP_REMOVED lines=8> */
.L_x_2901:
[----:B------:R-:W-:Y:S05]  /*28e60*/  BSYNC B1 ;  /* 0x0000000000017941 */ /* 0x000fea0003800000 */
.L_x_2900:
        /* <DEDUP_REMOVED lines=8> */
.L_x_2902:
[----:B------:R-:W-:Y:S02]  /*28ef0*/  IMAD.MOV.U32 R7, RZ, RZ, R3 ;  /* 0x000000ffff077224 */ /* 0x000fe400078e0003 */
[----:B------:R-:W-:Y:S02]  /*28f00*/  IMAD.MOV.U32 R13, RZ, RZ, R67 ;  /* 0x000000ffff0d7224 */ /* 0x000fe400078e0043 */
[----:B------:R-:W-:-:S07]  /*28f10*/  IMAD.MOV.U32 R0, RZ, RZ, R14 ;  /* 0x000000ffff007224 */ /* 0x000fce00078e000e */
[----:B------:R-:W-:Y:S05]  /*28f20*/  WARPSYNC.COLLECTIVE R15, `(.L_x_2903) ;  /* 0x000000000f087348 */ /* 0x000fea0003c00000 */
[----:B------:R0:W1:Y:S02]  /*28f30*/  SHFL.IDX P6, R14, R13, R12, R11 ;  /* 0x0000000c0d0e7389 */ /* 0x00006400000c000b */
[----:B01----:R-:W-:Y:S01]  /*28f40*/  ENDCOLLECTIVE ;  /* 0x000000000000791b */ /* 0x003fe20003800000 */
.L_x_2903:
[----:B------:R-:W-:Y:S02]  /*28f50*/  IMAD.MOV.U32 R6, RZ, RZ, R0 ;  /* 0x000000ffff067224 */ /* 0x000fe400078e0000 */
[----:B------:R-:W-:Y:S02]  /*28f60*/  IMAD.MOV.U32 R13, RZ, RZ, R66 ;  /* 0x000000ffff0d7224 */ /* 0x000fe400078e0042 */
[----:B------:R-:W-:-:S07]  /*28f70*/  IMAD.MOV.U32 R4, RZ, RZ, R14 ;  /* 0x000000ffff047224 */ /* 0x000fce00078e000e */
[----:B------:R-:W-:Y:S05]  /*28f80*/  WARPSYNC.COLLECTIVE R15, `(.L_x_2904) ;  /* 0x000000000f087348 */ /* 0x000fea0003c00000 */
[----:B------:R0:W1:Y:S02]  /*28f90*/  SHFL.IDX P6, R14, R13, R12, R11 ;  /* 0x0000000c0d0e7389 */ /* 0x00006400000c000b */
[----:B01----:R-:W-:Y:S01]  /*28fa0*/  ENDCOLLECTIVE ;  /* 0x000000000000791b */ /* 0x003fe20003800000 */
.L_x_2904:
[----:B------:R-:W-:Y:S05]  /*28fb0*/  BRA `(.L_x_2905) ;  /* 0xfffffe6400a87947 */ /* 0x000fea000383ffff */
.L_x_2642:
[----:B------:R-:W-:Y:S01]  /*28fc0*/  BSSY B1, `(.L_x_2906) ;  /* 0x0000008000017945 */ /* 0x000fe20003800000 */
[----:B------:R-:W-:Y:S02]  /*28fd0*/  IMAD.MOV.U32 R13, RZ, RZ, R61 ;  /* 0x000000ffff0d7224 */ /* 0x000fe400078e003d */
[----:B------:R-:W-:Y:S02]  /*28fe0*/  IMAD.MOV.U32 R12, RZ, RZ, 0x1 ;  /* 0x00000001ff0c7424 */ /* 0x000fe400078e00ff */
[----:B------:R-:W-:Y:S02]  /*28ff0*/  IMAD.MOV.U32 R11, RZ, RZ, 0x1c1f ;  /* 0x00001c1fff0b7424 */ /* 0x000fe400078e00ff */
[----:B------:R-:W-:-:S07]  /*29000*/  IMAD.MOV.U32 R15, RZ, RZ, -0x1 ;  /* 0xffffffffff0f7424 */ /* 0x000fce00078e00ff */
[----:B------:R-:W-:Y:S05]  /*29010*/  WARPSYNC.COLLECTIVE R15, `(.L_x_2907) ;  /* 0x000000000f087348 */ /* 0x000fea0003c00000 */
[----:B------:R0:W1:Y:S02]  /*29020*/  SHFL.IDX P6, R14, R13, R12, R11 ;  /* 0x0000000c0d0e7389 */ /* 0x00006400000c000b */
[----:B01----:R-:W-:Y:S01]  /*29030*/  ENDCOLLECTIVE ;  /* 0x000000000000791b */ /* 0x003fe20003800000 */
.L_x_2907:
[----:B------:R-:W-:Y:S05]  /*29040*/  BSYNC B1 ;  /* 0x0000000000017941 */ /* 0x000fea0003800000 */
.L_x_2906:
        /* <DEDUP_REMOVED lines=8> */
.L_x_2908:
[----:B------:R-:W-:Y:S02]  /*290d0*/  IMAD.MOV.U32 R13, RZ, RZ, R67 ;  /* 0x000000ffff0d7224 */ /* 0x000fe400078e0043 */
[----:B------:R-:W-:-:S07]  /*290e0*/  IMAD.MOV.U32 R60, RZ, RZ, R14 ;  /* 0x000000ffff3c7224 */ /* 0x000fce00078e000e */
[----:B------:R-:W-:Y:S05]  /*290f0*/  WARPSYNC.COLLECTIVE R15, `(.L_x_2909) ;  /* 0x000000000f087348 */ /* 0x000fea0003c00000 */
[----:B------:R0:W1:Y:S02]  /*29100*/  SHFL.IDX P6, R14, R13, R12, R11 ;  /* 0x0000000c0d0e7389 */ /* 0x00006400000c000b */
[----:B01----:R-:W-:Y:S01]  /*29110*/  ENDCOLLECTIVE ;  /* 0x000000000000791b */ /* 0x003fe20003800000 */
.L_x_2909:
[----:B------:R-:W-:Y:S02]  /*29120*/  IMAD.MOV.U32 R13, RZ, RZ, R66 ;  /* 0x000000ffff0d7224 */ /* 0x000fe400078e0042 */
[----:B------:R-:W-:-:S07]  /*29130*/  IMAD.MOV.U32 R67, RZ, RZ, R14 ;  /* 0x000000ffff437224 */ /* 0x000fce00078e000e */
[----:B------:R-:W-:Y:S05]  /*29140*/  WARPSYNC.COLLECTIVE R15, `(.L_x_2910) ;  /* 0x000000000f087348 */ /* 0x000fea0003c00000 */
[----:B------:R0:W1:Y:S02]  /*29150*/  SHFL.IDX P6, R14, R13, R12, R11 ;  /* 0x0000000c0d0e7389 */ /* 0x00006400000c000b */
[----:B01----:R-:W-:Y:S01]  /*29160*/  ENDCOLLECTIVE ;  /* 0x000000000000791b */ /* 0x003fe20003800000 */
.L_x_2910:
[----:B------:R-:W-:Y:S01]  /*29170*/  IMAD.MOV.U32 R66, RZ, RZ, R14 ;  /* 0x000000ffff427224 */ /* 0x000fe200078e000e */
[----:B------:R-:W-:Y:S06]  /*29180*/  BRA `(.L_x_2911) ;  /* 0xfffffe6800d47947 */ /* 0x000fec000383ffff */
.L_x_2646:
[----:B0-----:R0:W1:Y:S02]  /*29190*/  SYNCS.PHASECHK.TRANS64.TRYWAIT P0, [R2+URZ+0x34800], R61 ;  /* 0x0348003d020075a7 */ /* 0x001064000800017f */
[----:B-1----:R-:W-:Y:S05]  /*291a0*/  @!P0 NANOSLEEP.SYNCS 0x989680 ;  /* 0x009896800000895d */ /* 0x002fea0003900000 */
[----:B------:R-:W1:Y:S02]  /*291b0*/  @!P0 SYNCS.PHASECHK.TRANS64 P0, [R2+URZ+0x34800], R61 ;  /* 0x0348003d020085a7 */ /* 0x000e64000800007f */
[----:B-1----:R-:W-:Y:S05]  /*291c0*/  @!P0 BRA `(.L_x_2646) ;  /* 0xfffffffc00f08947 */ /* 0x002fea000383ffff */
[----:B------:R-:W-:Y:S05]  /*291d0*/  BRA `(.L_x_2912) ;  /* 0xfffffe7000547947 */ /* 0x000fea000383ffff */
.L_x_2660:
[----:B-1----:R1:W2:Y:S02]  /*291e0*/  SYNCS.PHASECHK.TRANS64.TRYWAIT P2, [R0+URZ+0x34830], R3 ;  /* 0x03483003000075a7 */ /* 0x0022a4000804017f */
[----:B--2---:R-:W-:Y:S05]  /*291f0*/  @!P2 NANOSLEEP.SYNCS 0x989680 ;  /* 0x009896800000a95d */ /* 0x004fea0003900000 */
[----:B------:R-:W2:Y:S02]  /*29200*/  @!P2 SYNCS.PHASECHK.TRANS64 P2, [R0+URZ+0x34830], R3 ;  /* 0x034830030000a5a7 */ /* 0x000ea4000804007f */
[----:B--2---:R-:W-:Y:S05]  /*29210*/  @!P2 BRA `(.L_x_2660) ;  /* 0xfffffffc00f0a947 */ /* 0x004fea000383ffff */
[----:B------:R-:W-:Y:S05]  /*29220*/  BRA `(.L_x_2659) ;  /* 0xfffffe9800e47947 */ /* 0x000fea000383ffff */
.L_x_2667:
[----:B-1----:R1:W2:Y:S02]  /*29230*/  SYNCS.PHASECHK.TRANS64.TRYWAIT P3, [R13+URZ+0x34830], R8 ;  /* 0x034830080d0075a7 */ /* 0x0022a4000806017f */
[----:B--2---:R-:W-:Y:S05]  /*29240*/  @!P3 NANOSLEEP.SYNCS 0x989680 ;  /* 0x009896800000b95d */ /* 0x004fea0003900000 */
[----:B------:R-:W2:Y:S02]  /*29250*/  @!P3 SYNCS.PHASECHK.TRANS64 P3, [R13+URZ+0x34830], R8 ;  /* 0x034830080d00b5a7 */ /* 0x000ea4000806007f */
[----:B--2---:R-:W-:Y:S05]  /*29260*/  @!P3 BRA `(.L_x_2667) ;  /* 0xfffffffc00f0b947 */ /* 0x004fea000383ffff */
[----:B------:R-:W-:Y:S05]  /*29270*/  BRA `(.L_x_2666) ;  /* 0xfffffecc00387947 */ /* 0x000fea000383ffff */
.L_x_2672:
[----:B-1----:R1:W2:Y:S02]  /*29280*/  SYNCS.PHASECHK.TRANS64.TRYWAIT P3, [R14+URZ+0x34850], R7 ;  /* 0x034850070e0075a7 */ /* 0x0022a4000806017f */
[----:B--2---:R-:W-:Y:S05]  /*29290*/  @!P3 NANOSLEEP.SYNCS 0x989680 ;  /* 0x009896800000b95d */ /* 0x004fea0003900000 */
[----:B------:R-:W2:Y:S02]  /*292a0*/  @!P3 SYNCS.PHASECHK.TRANS64 P3, [R14+URZ+0x34850], R7 ;  /* 0x034850070e00b5a7 */ /* 0x000ea4000806007f */
[----:B--2---:R-:W-:Y:S05]  /*292b0*/  @!P3 BRA `(.L_x_2672) ;  /* 0xfffffffc00f0b947 */ /* 0x004fea000383ffff */
[----:B------:R-:W-:Y:S05]  /*292c0*/  BRA `(.L_x_2671) ;  /* 0xfffffed400fc7947 */ /* 0x000fea000383ffff */
.L_x_2680:
[----:B-1----:R1:W2:Y:S02]  /*292d0*/  SYNCS.PHASECHK.TRANS64.TRYWAIT P2, [R8+URZ+0x34830], R9 ;  /* 0x03483009080075a7 */ /* 0x0022a4000804017f */
[----:B--2---:R-:W-:Y:S05]  /*292e0*/  @!P2 NANOSLEEP.SYNCS 0x989680 ;  /* 0x009896800000a95d */ /* 0x004fea0003900000 */
[----:B------:R-:W2:Y:S02]  /*292f0*/  @!P2 SYNCS.PHASECHK.TRANS64 P2, [R8+URZ+0x34830], R9 ;  /* 0x034830090800a5a7 */ /* 0x000ea4000804007f */
[----:B--2---:R-:W-:Y:S05]  /*29300*/  @!P2 BRA `(.L_x_2680) ;  /* 0xfffffffc00f0a947 */ /* 0x004fea000383ffff */
[----:B------:R-:W-:Y:S05]  /*29310*/  BRA `(.L_x_2679) ;  /* 0xffffff0000987947 */ /* 0x000fea000383ffff */
.L_x_2685:
[----:B-1----:R1:W2:Y:S02]  /*29320*/  SYNCS.PHASECHK.TRANS64.TRYWAIT P2, [R11+URZ+0x34850], R7 ;  /* 0x034850070b0075a7 */ /* 0x0022a4000804017f */
[----:B--2---:R-:W-:Y:S05]  /*29330*/  @!P2 NANOSLEEP.SYNCS 0x989680 ;  /* 0x009896800000a95d */ /* 0x004fea0003900000 */
[----:B------:R-:W2:Y:S02]  /*29340*/  @!P2 SYNCS.PHASECHK.TRANS64 P2, [R11+URZ+0x34850], R7 ;  /* 0x034850070b00a5a7 */ /* 0x000ea4000804007f */
[----:B--2---:R-:W-:Y:S05]  /*29350*/  @!P2 BRA `(.L_x_2685) ;  /* 0xfffffffc00f0a947 */ /* 0x004fea000383ffff */
[----:B------:R-:W-:Y:S05]  /*29360*/  BRA `(.L_x_2684) ;  /* 0xffffff0c00507947 */ /* 0x000fea000383ffff */
.L_x_2691:
[----:B-1----:R1:W2:Y:S02]  /*29370*/  SYNCS.PHASECHK.TRANS64.TRYWAIT P0, [R6+URZ+0x34850], R5 ;  /* 0x03485005060075a7 */ /* 0x0022a4000800017f */
[----:B--2---:R-:W-:Y:S05]  /*29380*/  @!P0 NANOSLEEP.SYNCS 0x989680 ;  /* 0x009896800000895d */ /* 0x004fea0003900000 */
[----:B------:R-:W2:Y:S02]  /*29390*/  @!P0 SYNCS.PHASECHK.TRANS64 P0, [R6+URZ+0x34850], R5 ;  /* 0x03485005060085a7 */ /* 0x000ea4000800007f */
[----:B--2---:R-:W-:Y:S05]  /*293a0*/  @!P0 BRA `(.L_x_2691) ;  /* 0xfffffffc00f08947 */ /* 0x004fea000383ffff */
[----:B------:R-:W-:Y:S05]  /*293b0*/  BRA `(.L_x_2690) ;  /* 0xffffff3000787947 */ /* 0x000fea000383ffff */
.L_x_2732:
        /* <DEDUP_REMOVED lines=11> */
.L_x_2914:
[----:B------:R-:W-:Y:S05]  /*29470*/  BSYNC B1 ;  /* 0x0000000000017941 */ /* 0x000fea0003800000 */
.L_x_2913:
[----:B------:R-:W-:Y:S05]  /*29480*/  BRA `(.L_x_2915) ;  /* 0xffffff8400c87947 */ /* 0x000fea000383ffff */
.L_x_2734:
[----:B------:R-:W-:Y:S01]  /*29490*/  BSSY B1, `(.L_x_2916) ;  /* 0x0000006000017945 */ /* 0x000fe20003800000 */
[----:B------:R-:W-:-:S07]  /*294a0*/  IMAD.MOV.U32 R15, RZ, RZ, -0x1 ;  /* 0xffffffffff0f7424 */ /* 0x000fce00078e00ff */
[----:B0-----:R-:W-:Y:S05]  /*294b0*/  WARPSYNC.COLLECTIVE R15, `(.L_x_2917) ;  /* 0x000000000f0c7348 */ /* 0x001fea0003c00000 */
[----:B------:R-:W-:Y:S02]  /*294c0*/  ELECT P6, UR62, PT ;  /* 0x00000000003e782f */ /* 0x000fe400038c0000 */
[----:B------:R-:W-:Y:S01]  /*294d0*/  MOV R14, UR62 ;  /* 0x0000003e000e7c02 */ /* 0x000fe20008000f00 */
[----:B0-----:R-:W-:Y:S10]  /*294e0*/  ENDCOLLECTIVE ;  /* 0x000000000000791b */ /* 0x001ff40003800000 */
.L_x_2917:
[----:B------:R-:W-:Y:S05]  /*294f0*/  BSYNC B1 ;  /* 0x0000000000017941 */ /* 0x000fea0003800000 */
.L_x_2916:
[----:B------:R-:W-:Y:S01]  /*29500*/  PLOP3.LUT P2, PT, P6, PT, PT, 0x80, 0x0 ;  /* 0x000000000000781c */ /* 0x000fe2000374f070 */
[----:B------:R-:W-:-:S12]  /*29510*/  BRA `(.L_x_2733) ;  /* 0xffffff8400bc7947 */ /* 0x000fd8000383ffff */
.L_x_2736:
[----:B0-----:R0:W1:Y:S02]  /*29520*/  SYNCS.PHASECHK.TRANS64.TRYWAIT P0, [R18+URZ+0x34820], R2 ;  /* 0x03482002120075a7 */ /* 0x001064000800017f */
[----:B-1----:R-:W-:Y:S05]  /*29530*/  @!P0 NANOSLEEP.SYNCS 0x989680 ;  /* 0x009896800000895d */ /* 0x002fea0003900000 */
[----:B------:R-:W1:Y:S02]  /*29540*/  @!P0 SYNCS.PHASECHK.TRANS64 P0, [R18+URZ+0x34820], R2 ;  /* 0x03482002120085a7 */ /* 0x000e64000800007f */
[----:B-1----:R-:W-:Y:S05]  /*29550*/  @!P0 BRA `(.L_x_2736) ;  /* 0xfffffffc00f08947 */ /* 0x002fea000383ffff */
[----:B------:R-:W-:Y:S05]  /*29560*/  BRA `(.L_x_2918) ;  /* 0xffffff8400cc7947 */ /* 0x000fea000383ffff */
.L_x_2740:
[----:B-1----:R1:W2:Y:S02]  /*29570*/  SYNCS.PHASECHK.TRANS64.TRYWAIT P0, [R5+URZ+0x348a0], R8 ;  /* 0x0348a008050075a7 */ /* 0x0022a4000800017f */
[----:B--2---:R-:W-:Y:S05]  /*29580*/  @!P0 NANOSLEEP.SYNCS 0x989680 ;  /* 0x009896800000895d */ /* 0x004fea0003900000 */
[----:B------:R-:W2:Y:S02]  /*29590*/  @!P0 SYNCS.PHASECHK.TRANS64 P0, [R5+URZ+0x348a0], R8 ;  /* 0x0348a008050085a7 */ /* 0x000ea4000800007f */
[----:B--2---:R-:W-:Y:S05]  /*295a0*/  @!P0 BRA `(.L_x_2740) ;  /* 0xfffffffc00f08947 */ /* 0x004fea000383ffff */
[----:B------:R-:W-:Y:S05]  /*295b0*/  BRA `(.L_x_2919) ;  /* 0xffffff8400ec7947 */ /* 0x000fea000383ffff */
.L_x_2747:
[----:B0-----:R0:W2:Y:S02]  /*295c0*/  SYNCS.PHASECHK.TRANS64.TRYWAIT P0, [R5+URZ+0x348c0], R8 ;  /* 0x0348c008050075a7 */ /* 0x0010a4000800017f */
[----:B--2---:R-:W-:Y:S05]  /*295d0*/  @!P0 NANOSLEEP.SYNCS 0x989680 ;  /* 0x009896800000895d */ /* 0x004fea0003900000 */
[----:B------:R-:W2:Y:S02]  /*295e0*/  @!P0 SYNCS.PHASECHK.TRANS64 P0, [R5+URZ+0x348c0], R8 ;  /* 0x0348c008050085a7 */ /* 0x000ea4000800007f */
[----:B--2---:R-:W-:Y:S05]  /*295f0*/  @!P0 BRA `(.L_x_2747) ;  /* 0xfffffffc00f08947 */ /* 0x004fea000383ffff */
[----:B------:R-:W-:Y:S05]  /*29600*/  BRA `(.L_x_2920) ;  /* 0xffffff8800e47947 */ /* 0x000fea000383ffff */
.L_x_2755:
[----:B0-----:R0:W1:Y:S02]  /*29610*/  SYNCS.PHASECHK.TRANS64.TRYWAIT P0, [R6+URZ+0x348a0], R5 ;  /* 0x0348a005060075a7 */ /* 0x001064000800017f */
[----:B-1----:R-:W-:Y:S05]  /*29620*/  @!P0 NANOSLEEP.SYNCS 0x989680 ;  /* 0x009896800000895d */ /* 0x002fea0003900000 */
[----:B------:R-:W1:Y:S02]  /*29630*/  @!P0 SYNCS.PHASECHK.TRANS64 P0, [R6+URZ+0x348a0], R5 ;  /* 0x0348a005060085a7 */ /* 0x000e64000800007f */
[----:B-1----:R-:W-:Y:S05]  /*29640*/  @!P0 BRA `(.L_x_2755) ;  /* 0xfffffffc00f08947 */ /* 0x002fea000383ffff */
[----:B------:R-:W-:Y:S05]  /*29650*/  BRA `(.L_x_2921) ;  /* 0xffffff9000087947 */ /* 0x000fea000383ffff */
.L_x_2762:
[----:B-1----:R1:W2:Y:S02]  /*29660*/  SYNCS.PHASECHK.TRANS64.TRYWAIT P0, [R6+URZ+0x348c0], R5 ;  /* 0x0348c005060075a7 */ /* 0x0022a4000800017f */
[----:B--2---:R-:W-:Y:S05]  /*29670*/  @!P0 NANOSLEEP.SYNCS 0x989680 ;  /* 0x009896800000895d */ /* 0x004fea0003900000 */
[----:B------:R-:W2:Y:S02]  /*29680*/  @!P0 SYNCS.PHASECHK.TRANS64 P0, [R6+URZ+0x348c0], R5 ;  /* 0x0348c005060085a7 */ /* 0x000ea4000800007f */
[----:B--2---:R-:W-:Y:S05]  /*29690*/  @!P0 BRA `(.L_x_2762) ;  /* 0xfffffffc00f08947 */ /* 0x004fea000383ffff */
[----:B------:R-:W-:Y:S05]  /*296a0*/  BRA `(.L_x_2922) ;  /* 0xffffff9000fc7947 */ /* 0x000fea000383ffff */
.L_x_2778:
        /* <DEDUP_REMOVED lines=11> */
.L_x_2924:
[----:B------:R-:W-:Y:S05]  /*29760*/  BSYNC B0 ;  /* 0x0000000000007941 */ /* 0x000fea0003800000 */
.L_x_2923:
[----:B------:R-:W-:Y:S05]  /*29770*/  BRA `(.L_x_2925) ;  /* 0xffffffa000387947 */ /* 0x000fea000383ffff */
.L_x_2780:
[----:B------:R-:W-:Y:S01]  /*29780*/  BSSY B0, `(.L_x_2926) ;  /* 0x0000006000007945 */ /* 0x000fe20003800000 */
[----:B------:R-:W-:-:S07]  /*29790*/  IMAD.MOV.U32 R15, RZ, RZ, -0x1 ;  /* 0xffffffffff0f7424 */ /* 0x000fce00078e00ff */
[----:B0-----:R-:W-:Y:S05]  /*297a0*/  WARPSYNC.COLLECTIVE R15, `(.L_x_2927) ;  /* 0x000000000f0c7348 */ /* 0x001fea0003c00000 */
[----:B------:R-:W-:Y:S02]  /*297b0*/  ELECT P6, UR62, PT ;  /* 0x00000000003e782f */ /* 0x000fe400038c0000 */
[----:B------:R-:W-:Y:S01]  /*297c0*/  MOV R14, UR62 ;  /* 0x0000003e000e7c02 */ /* 0x000fe20008000f00 */
[----:B0-----:R-:W-:Y:S10]  /*297d0*/  ENDCOLLECTIVE ;  /* 0x000000000000791b */ /* 0x001ff40003800000 */
.L_x_2927:
[----:B------:R-:W-:Y:S05]  /*297e0*/  BSYNC B0 ;  /* 0x0000000000007941 */ /* 0x000fea0003800000 */
.L_x_2926:
[----:B------:R-:W-:Y:S05]  /*297f0*/  BRA `(.L_x_2928) ;  /* 0xffffffa000447947 */ /* 0x000fea000383ffff */
.L_x_2782:
[----:B0-----:R0:W1:Y:S02]  /*29800*/  SYNCS.PHASECHK.TRANS64.TRYWAIT P0, [R0+URZ+0x34840], R2 ;  /* 0x03484002000075a7 */ /* 0x001064000800017f */
[----:B-1----:R-:W-:Y:S05]  /*29810*/  @!P0 NANOSLEEP.SYNCS 0x989680 ;  /* 0x009896800000895d */ /* 0x002fea0003900000 */
[----:B------:R-:W1:Y:S02]  /*29820*/  @!P0 SYNCS.PHASECHK.TRANS64 P0, [R0+URZ+0x34840], R2 ;  /* 0x03484002000085a7 */ /* 0x000e64000800007f */
[----:B-1----:R-:W-:Y:S05]  /*29830*/  @!P0 BRA `(.L_x_2782) ;  /* 0xfffffffc00f08947 */ /* 0x002fea000383ffff */
[----:B------:R-:W-:Y:S05]  /*29840*/  BRA `(.L_x_2929) ;  /* 0xffffffa000a47947 */ /* 0x000fea000383ffff */
.L_x_2786:
        /* <DEDUP_REMOVED lines=9> */
.L_x_2930:
[----:B------:R-:W-:Y:S02]  /*298e0*/  IMAD.MOV.U32 R13, RZ, RZ, R4 ;  /* 0x000000ffff0d7224 */ /* 0x000fe400078e0004 */
[----:B------:R-:W-:-:S07]  /*298f0*/  IMAD.MOV.U32 R6, RZ, RZ, R14 ;  /* 0x000000ffff067224 */ /* 0x000fce00078e000e */
[----:B------:R-:W-:Y:S05]  /*29900*/  WARPSYNC.COLLECTIVE R15, `(.L_x_2931) ;  /* 0x000000000f087348 */ /* 0x000fea0003c00000 */
[----:B------:R0:W1:Y:S02]  /*29910*/  SHFL.IDX P6, R14, R13, R12, R11 ;  /* 0x0000000c0d0e7389 */ /* 0x00006400000c000b */
[----:B01----:R-:W-:Y:S01]  /*29920*/  ENDCOLLECTIVE ;  /* 0x000000000000791b */ /* 0x003fe20003800000 */
.L_x_2931:
[----:B------:R-:W-:-:S04]  /*29930*/  LOP3.LUT R5, R5, 0x7f, RZ, 0xc0, !PT ;  /* 0x0000007f05057812 */ /* 0x000fc800078ec0ff */
[----:B------:R-:W-:Y:S01]  /*29940*/  SHF.R.U32.HI R0, RZ, 0x3, R5 ;  /* 0x00000003ff007819 */ /* 0x000fe20000011605 */
[----:B------:R-:W-:Y:S02]  /*29950*/  IMAD R2, R9, R7, RZ ;  /* 0x0000000709027224 */ /* 0x000fe400078e02ff */
[----:B------:R0:W5:Y:S02]  /*29960*/  LDL R9, [R1+0x30] ;  /* 0x0000300001097983 */ /* 0x0001640000100800 */
[----:B------:R-:W-:Y:S02]  /*29970*/  IMAD R0, R10, 0x80, R0 ;  /* 0x000000800a007824 */ /* 0x000fe400078e0200 */
        /* <DEDUP_REMOVED lines=8> */
.L_x_2932:
        /* <DEDUP_REMOVED lines=17> */
.L_x_2933:
[----:B------:R-:W-:Y:S02]  /*29b10*/  IMAD.MOV.U32 R13, RZ, RZ, R3 ;  /* 0x000000ffff0d7224 */ /* 0x000fe400078e0003 */
[----:B------:R-:W-:Y:S02]  /*29b20*/  IMAD.MOV.U32 R12, RZ, RZ, 0x2 ;  /* 0x00000002ff0c7424 */ /* 0x000fe400078e00ff */
[----:B------:R-:W-:-:S07]  /*29b30*/  IMAD.MOV.U32 R5, RZ, RZ, R14 ;  /* 0x000000ffff057224 */ /* 0x000fce00078e000e */
[----:B------:R-:W-:Y:S05]  /*29b40*/  WARPSYNC.COLLECTIVE R15, `(.L_x_2934) ;  /* 0x000000000f087348 */ /* 0x000fea0003c00000 */
[----:B------:R0:W1:Y:S02]  /*29b50*/  SHFL.IDX P6, R14, R13, R12, R11 ;  /* 0x0000000c0d0e7389 */ /* 0x00006400000c000b */
[----:B01----:R-:W-:Y:S01]  /*29b60*/  ENDCOLLECTIVE ;  /* 0x000000000000791b */ /* 0x003fe20003800000 */
.L_x_2934:
        /* <DEDUP_REMOVED lines=17> */
.L_x_2935:
[----:B------:R-:W-:Y:S02]  /*29c80*/  IMAD.MOV.U32 R13, RZ, RZ, R3 ;  /* 0x000000ffff0d7224 */ /* 0x000fe400078e0003 */
[----:B------:R-:W-:Y:S02]  /*29c90*/  IMAD.MOV.U32 R12, RZ, RZ, 0x3 ;  /* 0x00000003ff0c7424 */ /* 0x000fe400078e00ff */
[----:B------:R-:W-:-:S07]  /*29ca0*/  IMAD.MOV.U32 R5, RZ, RZ, R14 ;  /* 0x000000ffff057224 */ /* 0x000fce00078e000e */
[----:B------:R-:W-:Y:S05]  /*29cb0*/  WARPSYNC.COLLECTIVE R15, `(.L_x_2936) ;  /* 0x000000000f087348 */ /* 0x000fea0003c00000 */
[----:B------:R0:W1:Y:S02]  /*29cc0*/  SHFL.IDX P6, R14, R13, R12, R11 ;  /* 0x0000000c0d0e7389 */ /* 0x00006400000c000b */
[----:B01----:R-:W-:Y:S01]  /*29cd0*/  ENDCOLLECTIVE ;  /* 0x000000000000791b */ /* 0x003fe20003800000 */
.L_x_2936:
        /* <DEDUP_REMOVED lines=17> */
.L_x_2937:
[----:B------:R-:W-:Y:S02]  /*29df0*/  IMAD.MOV.U32 R13, RZ, RZ, R3 ;  /* 0x000000ffff0d7224 */ /* 0x000fe400078e0003 */
[----:B------:R-:W-:Y:S02]  /*29e00*/  IMAD.MOV.U32 R12, RZ, RZ, 0x4 ;  /* 0x00000004ff0c7424 */ /* 0x000fe400078e00ff */
[----:B------:R-:W-:-:S07]  /*29e10*/  IMAD.MOV.U32 R5, RZ, RZ, R14 ;  /* 0x000000ffff057224 */ /* 0x000fce00078e000e */
[----:B------:R-:W-:Y:S05]  /*29e20*/  WARPSYNC.COLLECTIVE R15, `(.L_x_2938) ;  /* 0x000000000f087348 */ /* 0x000fea0003c00000 */
[----:B------:R0:W1:Y:S02]  /*29e30*/  SHFL.IDX P6, R14, R13, R12, R11 ;  /* 0x0000000c0d0e7389 */ /* 0x00006400000c000b */
[----:B01----:R-:W-:Y:S01]  /*29e40*/  ENDCOLLECTIVE ;  /* 0x000000000000791b */ /* 0x003fe20003800000 */
.L_x_2938:
        /* <DEDUP_REMOVED lines=17> */
.L_x_2939:
[----:B------:R-:W-:Y:S02]  /*29f60*/  IMAD.MOV.U32 R13, RZ, RZ, R3 ;  /* 0x000000ffff0d7224 */ /* 0x000fe400078e0003 */
[----:B------:R-:W-:Y:S02]  /*29f70*/  IMAD.MOV.U32 R12, RZ, RZ, 0x5 ;  /* 0x00000005ff0c7424 */ /* 0x000fe400078e00ff */
[----:B------:R-:W-:-:S07]  /*29f80*/  IMAD.MOV.U32 R5, RZ, RZ, R14 ;  /* 0x000000ffff057224 */ /* 0x000fce00078e000e */
[----:B------:R-:W-:Y:S05]  /*29f90*/  WARPSYNC.COLLECTIVE R15, `(.L_x_2940) ;  /* 0x000000000f087348 */ /* 0x000fea0003c00000 */
[----:B------:R0:W1:Y:S02]  /*29fa0*/  SHFL.IDX P6, R14, R13, R12, R11 ;  /* 0x0000000c0d0e7389 */ /* 0x00006400000c000b */
[----:B01----:R-:W-:Y:S01]  /*29fb0*/  ENDCOLLECTIVE ;  /* 0x000000000000791b */ /* 0x003fe20003800000 */
.L_x_2940:
        /* <DEDUP_REMOVED lines=17> */
.L_x_2941:
[----:B------:R-:W-:Y:S02]  /*2a0d0*/  IMAD.MOV.U32 R13, RZ, RZ, R3 ;  /* 0x000000ffff0d7224 */ /* 0x000fe400078e0003 */
[----:B------:R-:W-:Y:S02]  /*2a0e0*/  IMAD.MOV.U32 R12, RZ, RZ, 0x6 ;  /* 0x00000006ff0c7424 */ /* 0x000fe400078e00ff */
[----:B------:R-:W-:-:S07]  /*2a0f0*/  IMAD.MOV.U32 R5, RZ, RZ, R14 ;  /* 0x000000ffff057224 */ /* 0x000fce00078e000e */
[----:B------:R-:W-:Y:S05]  /*2a100*/  WARPSYNC.COLLECTIVE R15, `(.L_x_2942) ;  /* 0x000000000f087348 */ /* 0x000fea0003c00000 */
[----:B------:R0:W1:Y:S02]  /*2a110*/  SHFL.IDX P6, R14, R13, R12, R11 ;  /* 0x0000000c0d0e7389 */ /* 0x00006400000c000b */
[----:B01----:R-:W-:Y:S01]  /*2a120*/  ENDCOLLECTIVE ;  /* 0x000000000000791b */ /* 0x003fe20003800000 */
.L_x_2942:
        /* <DEDUP_REMOVED lines=17> */
.L_x_2943:
[----:B------:R-:W-:Y:S02]  /*2a240*/  IMAD.MOV.U32 R13, RZ, RZ, R3 ;  /* 0x000000ffff0d7224 */ /* 0x000fe400078e0003 */
[----:B------:R-:W-:Y:S02]  /*2a250*/  IMAD.MOV.U32 R12, RZ, RZ, 0x7 ;  /* 0x00000007ff0c7424 */ /* 0x000fe400078e00ff */
[----:B------:R-:W-:-:S07]  /*2a260*/  IMAD.MOV.U32 R5, RZ, RZ, R14 ;  /* 0x000000ffff057224 */ /* 0x000fce00078e000e */
[----:B------:R-:W-:Y:S05]  /*2a270*/  WARPSYNC.COLLECTIVE R15, `(.L_x_2944) ;  /* 0x000000000f087348 */ /* 0x000fea0003c00000 */
[----:B------:R0:W1:Y:S02]  /*2a280*/  SHFL.IDX P6, R14, R13, R12, R11 ;  /* 0x0000000c0d0e7389 */ /* 0x00006400000c000b */
[----:B01----:R-:W-:Y:S01]  /*2a290*/  ENDCOLLECTIVE ;  /* 0x000000000000791b */ /* 0x003fe20003800000 */
.L_x_2944:
        /* <DEDUP_REMOVED lines=14> */
.L_x_2945:
[----:B------:R-:W-:Y:S01]  /*2a380*/  @!PT LDS RZ, [RZ] ;  /* 0x00000000fffff984 */ /* 0x000fe20000000800 */
[----:B------:R-:W-:Y:S01]  /*2a390*/  @!PT LDS RZ, [RZ] ;  /* 0x00000000fffff984 */ /* 0x000fe20000000800 */
[----:B------:R-:W-:Y:S01]  /*2a3a0*/  @!PT LDS RZ, [RZ] ;  /* 0x00000000fffff984 */ /* 0x000fe20000000800 */
[----:B------:R0:W-:Y:S01]  /*2a3b0*/  @!P2 LDGSTS.E.BYPASS.LTC128B.128 [R9+0x1b400], desc[UR60][R6.64+0x100], !P1 ;  /* 0x1b4001000609afae */ /* 0x0001e2000c901d7c */
[----:B------:R-:W-:Y:S01]  /*2a3c0*/  IMAD.MOV.U32 R3, RZ, RZ, R14 ;  /* 0x000000ffff037224 */ /* 0x000fe200078e000e */
[----:B------:R-:W-:Y:S06]  /*2a3d0*/  BRA `(.L_x_2946) ;  /* 0xffffffa4005c7947 */ /* 0x000fec000383ffff */
.L_x_2791:
[----:B----4-:R4:W0:Y:S02]  /*2a3e0*/  SYNCS.PHASECHK.TRANS64.TRYWAIT P0, [R18+URZ+0x34820], R0 ;  /* 0x03482000120075a7 */ /* 0x010824000800017f */
[----:B0-----:R-:W-:Y:S05]  /*2a3f0*/  @!P0 NANOSLEEP.SYNCS 0x989680 ;  /* 0x009896800000895d */ /* 0x001fea0003900000 */
[----:B------:R-:W0:Y:S02]  /*2a400*/  @!P0 SYNCS.PHASECHK.TRANS64 P0, [R18+URZ+0x34820], R0 ;  /* 0x03482000120085a7 */ /* 0x000e24000800007f */
[----:B0-----:R-:W-:Y:S05]  /*2a410*/  @!P0 BRA `(.L_x_2791) ;  /* 0xfffffffc00f08947 */ /* 0x001fea000383ffff */
[----:B------:R-:W-:Y:S05]  /*2a420*/  BRA `(.L_x_2947) ;  /* 0xffffffa400d07947 */ /* 0x000fea000383ffff */
.L_x_2800:
[----:B-1----:R1:W2:Y:S02]  /*2a430*/  SYNCS.PHASECHK.TRANS64.TRYWAIT P0, [R3+URZ+0x34840], R2 ;  /* 0x03484002030075a7 */ /* 0x0022a4000800017f */
[----:B--2---:R-:W-:Y:S05]  /*2a440*/  @!P0 NANOSLEEP.SYNCS 0x989680 ;  /* 0x009896800000895d */ /* 0x004fea0003900000 */
[----:B------:R-:W2:Y:S02]  /*2a450*/  @!P0 SYNCS.PHASECHK.TRANS64 P0, [R3+URZ+0x34840], R2 ;  /* 0x03484002030085a7 */ /* 0x000ea4000800007f */
[----:B--2---:R-:W-:Y:S05]  /*2a460*/  @!P0 BRA `(.L_x_2800) ;  /* 0xfffffffc00f08947 */ /* 0x004fea000383ffff */
[----:B------:R-:W-:Y:S05]  /*2a470*/  BRA `(.L_x_2948) ;  /* 0xffffffa800ac7947 */ /* 0x000fea000383ffff */
.L_x_2807:
[----:B0-----:R0:W1:Y:S02]  /*2a480*/  SYNCS.PHASECHK.TRANS64.TRYWAIT P0, [R2+URZ+0x34860], R3 ;  /* 0x03486003020075a7 */ /* 0x001064000800017f */
[----:B-1----:R-:W-:Y:S05]  /*2a490*/  @!P0 NANOSLEEP.SYNCS 0x989680 ;  /* 0x009896800000895d */ /* 0x002fea0003900000 */
[----:B------:R-:W1:Y:S02]  /*2a4a0*/  @!P0 SYNCS.PHASECHK.TRANS64 P0, [R2+URZ+0x34860], R3 ;  /* 0x03486003020085a7 */ /* 0x000e64000800007f */
[----:B-1----:R-:W-:Y:S05]  /*2a4b0*/  @!P0 BRA `(.L_x_2807) ;  /* 0xfffffffc00f08947 */ /* 0x002fea000383ffff */
[----:B------:R-:W-:Y:S05]  /*2a4c0*/  BRA `(.L_x_2949) ;  /* 0xffffffac00b87947 */ /* 0x000fea000383ffff */
.L_x_2817:
[----:B-1----:R1:W2:Y:S02]  /*2a4d0*/  SYNCS.PHASECHK.TRANS64.TRYWAIT P0, [R3+URZ+0x34840], R2 ;  /* 0x03484002030075a7 */ /* 0x0022a4000800017f */
[----:B--2---:R-:W-:Y:S05]  /*2a4e0*/  @!P0 NANOSLEEP.SYNCS 0x989680 ;  /* 0x009896800000895d */ /* 0x004fea0003900000 */
[----:B------:R-:W2:Y:S02]  /*2a4f0*/  @!P0 SYNCS.PHASECHK.TRANS64 P0, [R3+URZ+0x34840], R2 ;  /* 0x03484002030085a7 */ /* 0x000ea4000800007f */
[----:B--2---:R-:W-:Y:S05]  /*2a500*/  @!P0 BRA `(.L_x_2817) ;  /* 0xfffffffc00f08947 */ /* 0x004fea000383ffff */
[----:B------:R-:W-:Y:S05]  /*2a510*/  BRA `(.L_x_2950) ;  /* 0xffffffb400507947 */ /* 0x000fea000383ffff */
.L_x_2824:
[----:B0-----:R0:W1:Y:S02]  /*2a520*/  SYNCS.PHASECHK.TRANS64.TRYWAIT P0, [R2+URZ+0x34860], R3 ;  /* 0x03486003020075a7 */ /* 0x001064000800017f */
[----:B-1----:R-:W-:Y:S05]  /*2a530*/  @!P0 NANOSLEEP.SYNCS 0x989680 ;  /* 0x009896800000895d */ /* 0x002fea0003900000 */
[----:B------:R-:W1:Y:S02]  /*2a540*/  @!P0 SYNCS.PHASECHK.TRANS64 P0, [R2+URZ+0x34860], R3 ;  /* 0x03486003020085a7 */ /* 0x000e64000800007f */
[----:B-1----:R-:W-:Y:S05]  /*2a550*/  @!P0 BRA `(.L_x_2824) ;  /* 0xfffffffc00f08947 */ /* 0x002fea000383ffff */
[----:B------:R-:W-:Y:S05]  /*2a560*/  BRA `(.L_x_2951) ;  /* 0xffffffb8005c7947 */ /* 0x000fea000383ffff */
.L_x_2834:
[----:B--2---:R2:W3:Y:S02]  /*2a570*/  SYNCS.PHASECHK.TRANS64.TRYWAIT P0, [R3+URZ+0x34840], R2 ;  /* 0x03484002030075a7 */ /* 0x0044e4000800017f */
[----:B---3--:R-:W-:Y:S05]  /*2a580*/  @!P0 NANOSLEEP.SYNCS 0x989680 ;  /* 0x009896800000895d */ /* 0x008fea0003900000 */
[----:B------:R-:W3:Y:S02]  /*2a590*/  @!P0 SYNCS.PHASECHK.TRANS64 P0, [R3+URZ+0x34840], R2 ;  /* 0x03484002030085a7 */ /* 0x000ee4000800007f */
[----:B---3--:R-:W-:Y:S05]  /*2a5a0*/  @!P0 BRA `(.L_x_2834) ;  /* 0xfffffffc00f08947 */ /* 0x008fea000383ffff */
[----:B------:R-:W-:Y:S05]  /*2a5b0*/  BRA `(.L_x_2952) ;  /* 0xffffffbc00cc7947 */ /* 0x000fea000383ffff */
.L_x_2841:
[----:B0-----:R0:W1:Y:S02]  /*2a5c0*/  SYNCS.PHASECHK.TRANS64.TRYWAIT P0, [R2+URZ+0x34860], R5 ;  /* 0x03486005020075a7 */ /* 0x001064000800017f */
[----:B-1----:R-:W-:Y:S05]  /*2a5d0*/  @!P0 NANOSLEEP.SYNCS 0x989680 ;  /* 0x009896800000895d */ /* 0x002fea0003900000 */
[----:B------:R-:W1:Y:S02]  /*2a5e0*/  @!P0 SYNCS.PHASECHK.TRANS64 P0, [R2+URZ+0x34860], R5 ;  /* 0x03486005020085a7 */ /* 0x000e64000800007f */
[----:B-1----:R-:W-:Y:S05]  /*2a5f0*/  @!P0 BRA `(.L_x_2841) ;  /* 0xfffffffc00f08947 */ /* 0x002fea000383ffff */
[----:B------:R-:W-:Y:S05]  /*2a600*/  BRA `(.L_x_2953) ;  /* 0xffffffc000d47947 */ /* 0x000fea000383ffff */
.L_x_2853:
[----:B---3--:R3:W4:Y:S02]  /*2a610*/  SYNCS.PHASECHK.TRANS64.TRYWAIT P0, [R0+URZ+0x34860], R2 ;  /* 0x03486002000075a7 */ /* 0x008724000800017f */
[----:B----4-:R-:W-:Y:S05]  /*2a620*/  @!P0 NANOSLEEP.SYNCS 0x989680 ;  /* 0x009896800000895d */ /* 0x010fea0003900000 */
[----:B------:R-:W4:Y:S02]  /*2a630*/  @!P0 SYNCS.PHASECHK.TRANS64 P0, [R0+URZ+0x34860], R2 ;  /* 0x03486002000085a7 */ /* 0x000f24000800007f */
[----:B----4-:R-:W-:Y:S05]  /*2a640*/  @!P0 BRA `(.L_x_2853) ;  /* 0xfffffffc00f08947 */ /* 0x010fea000383ffff */
[----:B------:R-:W-:Y:S05]  /*2a650*/  BRA `(.L_x_2954) ;  /* 0xffffffc8002c7947 */ /* 0x000fea000383ffff */
.L_x_2861:
[----:B----4-:R-:W4:Y:S01]  /*2a660*/  LDL R0, [R1] ;  /* 0x0000000001007983 */ /* 0x010f220000100800 */
[----:B------:R-:W-:Y:S01]  /*2a670*/  BSSY B0, `(.L_x_2955) ;  /* 0x0000008000007945 */ /* 0x000fe20003800000 */
[----:B------:R-:W-:Y:S02]  /*2a680*/  IMAD.MOV.U32 R12, RZ, RZ, RZ ;  /* 0x000000ffff0c7224 */ /* 0x000fe400078e00ff */
[----:B------:R-:W-:Y:S02]  /*2a690*/  IMAD.MOV.U32 R11, RZ, RZ, 0x1f ;  /* 0x0000001fff0b7424 */ /* 0x000fe400078e00ff */
[----:B------:R-:W-:Y:S02]  /*2a6a0*/  IMAD.MOV.U32 R15, RZ, RZ, -0x1 ;  /* 0xffffffffff0f7424 */ /* 0x000fe400078e00ff */
[----:B----4-:R-:W-:-:S07]  /*2a6b0*/  IMAD.MOV.U32 R13, RZ, RZ, R0 ;  /* 0x000000ffff0d7224 */ /* 0x010fce00078e0000 */
[----:B-123--:R-:W-:Y:S05]  /*2a6c0*/  WARPSYNC.COLLECTIVE R15, `(.L_x_2956) ;  /* 0x000000000f087348 */ /* 0x00efea0003c00000 */
[----:B------:R0:W4:Y:S02]  /*2a6d0*/  SHFL.IDX P6, R14, R13, R12, R11 ;  /* 0x0000000c0d0e7389 */ /* 0x00012400000c000b */
[----:B01234-:R-:W-:Y:S01]  /*2a6e0*/  ENDCOLLECTIVE ;  /* 0x000000000000791b */ /* 0x01ffe20003800000 */
.L_x_2956:
[----:B------:R-:W-:Y:S05]  /*2a6f0*/  BSYNC B0 ;  /* 0x0000000000007941 */ /* 0x000fea0003800000 */
.L_x_2955:
        /* <DEDUP_REMOVED lines=10> */
.L_x_2957:
        /* <DEDUP_REMOVED lines=24> */
.L_x_2958:
        /* <DEDUP_REMOVED lines=9> */
.L_x_2959:
        /* <DEDUP_REMOVED lines=8> */
.L_x_2960:
        /* <DEDUP_REMOVED lines=8> */
.L_x_2961:
        /* <DEDUP_REMOVED lines=8> */
.L_x_2962:
        /* <DEDUP_REMOVED lines=9> */
.L_x_2963:
[----:B------:R-:W-:Y:S01]  /*2abc0*/  IMAD.MOV.U32 R9, RZ, RZ, R14 ;  /* 0x000000ffff097224 */ /* 0x000fe200078e000e */
[----:B------:R-:W-:Y:S06]  /*2abd0*/  BRA `(.L_x_2964) ;  /* 0xffffffc800b47947 */ /* 0x000fec000383ffff */
.L_x_2864:
        /* <DEDUP_REMOVED lines=8> */
.L_x_2966:
[----:B------:R-:W-:Y:S05]  /*2ac60*/  BSYNC B0 ;  /* 0x0000000000007941 */ /* 0x000fea0003800000 */
.L_x_2965:
        /* <DEDUP_REMOVED lines=12> */
.L_x_2967:
        /* <DEDUP_REMOVED lines=8> */
.L_x_2968:
        /* <DEDUP_REMOVED lines=8> */
.L_x_2969:
        /* <DEDUP_REMOVED lines=8> */
.L_x_2970:
        /* <DEDUP_REMOVED lines=9> */
.L_x_2971:
[----:B------:R-:W-:Y:S01]  /*2af40*/  IMAD.MOV.U32 R9, RZ, RZ, R14 ;  /* 0x000000ffff097224 */ /* 0x000fe200078e000e */
[----:B------:R-:W-:Y:S06]  /*2af50*/  BRA `(.L_x_2972) ;  /* 0xffffffc800847947 */ /* 0x000fec000383ffff */
.L_x_2866:
[----:B------:R-:W-:Y:S01]  /*2af60*/  BSSY B0, `(.L_x_2973) ;  /* 0x0000006000007945 */ /* 0x000fe20003800000 */
[----:B------:R-:W-:Y:S01]  /*2af70*/  PLOP3.LUT P6, PT, P6, PT, PT, 0x8, 0x0 ;  /* 0x000000000000781c */ /* 0x000fe200037ce170 */
[----:B------:R-:W-:-:S12]  /*2af80*/  IMAD.MOV.U32 R15, RZ, RZ, -0x1 ;  /* 0xffffffffff0f7424 */ /* 0x000fd800078e00ff */
[----:B0-----:R-:W-:Y:S05]  /*2af90*/  WARPSYNC.COLLECTIVE R15, `(.L_x_2974) ;  /* 0x000000000f087348 */ /* 0x001fea0003c00000 */
[----:B------:R-:W-:Y:S01]  /*2afa0*/  VOTE.ANY R14, PT, P6 ;  /* 0x00000000000e7806 */ /* 0x000fe200030e0100 */
[----:B0-----:R-:W-:Y:S06]  /*2afb0*/  ENDCOLLECTIVE ;  /* 0x000000000000791b */ /* 0x001fec0003800000 */
.L_x_2974:
[----:B------:R-:W-:Y:S05]  /*2afc0*/  BSYNC B0 ;  /* 0x0000000000007941 */ /* 0x000fea0003800000 */
.L_x_2973:
        /* <DEDUP_REMOVED lines=10> */
.L_x_2975:
[----:B------:R-:W-:Y:S02]  /*2b070*/  IMAD.MOV.U32 R13, RZ, RZ, R6 ;  /* 0x000000ffff0d7224 */ /* 0x000fe400078e0006 */
[----:B------:R-:W-:-:S07]  /*2b080*/  IMAD.MOV.U32 R4, RZ, RZ, R14 ;  /* 0x000000ffff047224 */ /* 0x000fce00078e000e */
[----:B------:R-:W-:Y:S05]  /*2b090*/  WARPSYNC.COLLECTIVE R15, `(.L_x_2976) ;  /* 0x000000000f087348 */ /* 0x000fea0003c00000 */
[----:B------:R0:W1:Y:S02]  /*2b0a0*/  SHFL.IDX P6, R14, R13, R12, R11 ;  /* 0x0000000c0d0e7389 */ /* 0x00006400000c000b */
[----:B01----:R-:W-:Y:S01]  /*2b0b0*/  ENDCOLLECTIVE ;  /* 0x000000000000791b */ /* 0x003fe20003800000 */
.L_x_2976:
[----:B------:R-:W-:Y:S02]  /*2b0c0*/  IMAD.MOV.U32 R6, RZ, RZ, R14 ;  /* 0x000000ffff067224 */ /* 0x000fe400078e000e */
[----:B------:R-:W-:-:S05]  /*2b0d0*/  IMAD.IADD R10, R3, 0x1, R10 ;  /* 0x00000001030a7824 */ /* 0x000fca00078e020a */
[----:B------:R0:W-:Y:S01]  /*2b0e0*/  STL [R1+0xc], R10 ;  /* 0x00000c0a01007387 */ /* 0x0001e20000100800 */
[----:B------:R-:W-:Y:S05]  /*2b0f0*/  BRA `(.L_x_2977) ;  /* 0xffffffc800647947 */ /* 0x000fea000383ffff */
.L_x_2868:
        /* <DEDUP_REMOVED lines=8> */
.L_x_2979:
[----:B------:R-:W-:Y:S05]  /*2b180*/  BSYNC B0 ;  /* 0x0000000000007941 */ /* 0x000fea0003800000 */
.L_x_2978:
[----:B------:R-:W-:Y:S01]  /*2b190*/  IMAD.MOV.U32 R3, RZ, RZ, R14 ;  /* 0x000000ffff037224 */ /* 0x000fe200078e000e */
[----:B------:R-:W-:Y:S06]  /*2b1a0*/  BRA `(.L_x_2980) ;  /* 0xffffffc800507947 */ /* 0x000fec000383ffff */
.L_x_2874:
[----:B0-----:R0:W1:Y:S02]  /*2b1b0*/  SYNCS.PHASECHK.TRANS64.TRYWAIT P0, [R0+URZ+0x34820], R3 ;  /* 0x03482003000075a7 */ /* 0x001064000800017f */
[----:B-1----:R-:W-:Y:S05]  /*2b1c0*/  @!P0 NANOSLEEP.SYNCS 0x989680 ;  /* 0x009896800000895d */ /* 0x002fea0003900000 */
[----:B------:R-:W1:Y:S02]  /*2b1d0*/  @!P0 SYNCS.PHASECHK.TRANS64 P0, [R0+URZ+0x34820], R3 ;  /* 0x03482003000085a7 */ /* 0x000e64000800007f */
[----:B-1----:R-:W-:Y:S05]  /*2b1e0*/  @!P0 BRA `(.L_x_2874) ;  /* 0xfffffffc00f08947 */ /* 0x002fea000383ffff */
[----:B------:R-:W-:Y:S05]  /*2b1f0*/  BRA `(.L_x_2981) ;  /* 0xffffffd000ec7947 */ /* 0x000fea000383ffff */
.L_x_2875:
        /* <DEDUP_REMOVED lines=11> */
.L_x_2983:
[----:B------:R-:W-:Y:S05]  /*2b2b0*/  BSYNC B0 ;  /* 0x0000000000007941 */ /* 0x000fea0003800000 */
.L_x_2982:
[----:B------:R-:W-:Y:S05]  /*2b2c0*/  BRA `(.L_x_2984) ;  /* 0xffffffd000d47947 */ /* 0x000fea000383ffff */
.L_x_2876:
[----:B------:R-:W-:Y:S01]  /*2b2d0*/  BSSY B0, `(.L_x_2985) ;  /* 0x0000006000007945 */ /* 0x000fe20003800000 */
[----:B------:R-:W-:-:S07]  /*2b2e0*/  IMAD.MOV.U32 R15, RZ, RZ, -0x1 ;  /* 0xffffffffff0f7424 */ /* 0x000fce00078e00ff */
[----:B01----:R-:W-:Y:S05]  /*2b2f0*/  WARPSYNC.COLLECTIVE R15, `(.L_x_2986) ;  /* 0x000000000f0c7348 */ /* 0x003fea0003c00000 */
[----:B------:R-:W-:Y:S02]  /*2b300*/  ELECT P6, UR62, PT ;  /* 0x00000000003e782f */ /* 0x000fe400038c0000 */
[----:B------:R-:W-:Y:S01]  /*2b310*/  MOV R14, UR62 ;  /* 0x0000003e000e7c02 */ /* 0x000fe20008000f00 */
[----:B01----:R-:W-:Y:S10]  /*2b320*/  ENDCOLLECTIVE ;  /* 0x000000000000791b */ /* 0x003ff40003800000 */
.L_x_2986:
[----:B------:R-:W-:Y:S05]  /*2b330*/  BSYNC B0 ;  /* 0x0000000000007941 */ /* 0x000fea0003800000 */
.L_x_2985:
[----:B------:R-:W-:Y:S05]  /*2b340*/  BRA `(.L_x_2987) ;  /* 0xffffffd000c87947 */ /* 0x000fea000383ffff */
.L_x_2878:
[----:B0-----:R0:W1:Y:S02]  /*2b350*/  SYNCS.PHASECHK.TRANS64.TRYWAIT P0, [R6+URZ], R5 ;  /* 0x00000005060075a7 */ /* 0x001064000800017f */
[----:B-1----:R-:W-:Y:S05]  /*2b360*/  @!P0 NANOSLEEP.SYNCS 0x989680 ;  /* 0x009896800000895d */ /* 0x002fea0003900000 */
[----:B------:R-:W1:Y:S02]  /*2b370*/  @!P0 SYNCS.PHASECHK.TRANS64 P0, [R6+URZ], R5 ;  /* 0x00000005060085a7 */ /* 0x000e64000800007f */
[----:B-1----:R-:W-:Y:S05]  /*2b380*/  @!P0 BRA `(.L_x_2878) ;  /* 0xfffffffc00f08947 */ /* 0x002fea000383ffff */
[----:B------:R-:W-:Y:S05]  /*2b390*/  BRA `(.L_x_2988) ;  /* 0xffffffd400087947 */ /* 0x000fea000383ffff */
.L_x_2879:
[----:B-1----:R1:W2:Y:S02]  /*2b3a0*/  SYNCS.PHASECHK.TRANS64.TRYWAIT P0, [R7+URZ], R2 ;  /* 0x00000002070075a7 */ /* 0x0022a4000800017f */
[----:B--2---:R-:W-:Y:S05]  /*2b3b0*/  @!P0 NANOSLEEP.SYNCS 0x989680 ;  /* 0x009896800000895d */ /* 0x004fea0003900000 */
[----:B------:R-:W2:Y:S02]  /*2b3c0*/  @!P0 SYNCS.PHASECHK.TRANS64 P0, [R7+URZ], R2 ;  /* 0x00000002070085a7 */ /* 0x000ea4000800007f */
[----:B--2---:R-:W-:Y:S05]  /*2b3d0*/  @!P0 BRA `(.L_x_2879) ;  /* 0xfffffffc00f08947 */ /* 0x004fea000383ffff */
[----:B------:R-:W-:Y:S05]  /*2b3e0*/  BRA `(.L_x_2989) ;  /* 0xffffffd000fc7947 */ /* 0x000fea000383ffff */
.L_x_2881:
[----:B--2---:R2:W3:Y:S02]  /*2b3f0*/  SYNCS.PHASECHK.TRANS64.TRYWAIT P0, [R4+URZ], R5 ;  /* 0x00000005040075a7 */ /* 0x0044e4000800017f */
[----:B---3--:R-:W-:Y:S05]  /*2b400*/  @!P0 NANOSLEEP.SYNCS 0x989680 ;  /* 0x009896800000895d */ /* 0x008fea0003900000 */
[----:B------:R-:W3:Y:S02]  /*2b410*/  @!P0 SYNCS.PHASECHK.TRANS64 P0, [R4+URZ], R5 ;  /* 0x00000005040085a7 */ /* 0x000ee4000800007f */
[----:B---3--:R-:W-:Y:S05]  /*2b420*/  @!P0 BRA `(.L_x_2881) ;  /* 0xfffffffc00f08947 */ /* 0x008fea000383ffff */
[----:B------:R-:W-:Y:S05]  /*2b430*/  BRA `(.L_x_2990) ;  /* 0xffffffd400007947 */ /* 0x000fea000383ffff */
.L_x_2991:
        /* <DEDUP_REMOVED lines=12> */
.L_x_15166:


//--------------------- .text._ZN7cutlass13device_kernelIN5flash11enable_sm90INS1_16FlashAttnFwdSm90INS1_25CollectiveMainloopFwdSm90ILi2EN4cute5tupleIJNS5_1CILi1EEES8_S8_EEENS6_IJNS7_ILi64EEESA_SA_EEELi512ENS_10bfloat16_tEfNS_4arch4Sm90ELb0ELb0ELb1ELb0ELb0ELb0ELb0ELb0ELb0ELb1ELb1ELb0EEENS1_21CollectiveEpilogueFwdINS6_IJSA_NS7_ILi512EEESA_EEES9_SC_SE_Li256ELb0ELb1ELb1ELb0EEENS1_19SingleTileSchedulerILb0ELb1ELb1ELi64EEEEEEEEEvNT_6ParamsE --------------------------
	.section	.text._ZN7cutlass13device_kernelIN5flash11enable_sm90INS1_16FlashAttnFwdSm90INS1_25CollectiveMainloopFwdSm90ILi2EN4cute5tupleIJNS5_1CILi1EEES8_S8_EEENS6_IJNS7_ILi64EEESA_SA_EEELi512ENS_10bfloat16_tEfNS_4arch4Sm90ELb0ELb0ELb1ELb0ELb0ELb0ELb0ELb0ELb0ELb1ELb1ELb0EEENS1_21CollectiveEpilogueFwdINS6_IJSA_NS7_ILi512EEESA_EEES9_SC_SE_Li256ELb0ELb1ELb1ELb0EEENS1_19SingleTileSchedulerILb0ELb1ELb1ELi64EEEEEEEEEvNT_6ParamsE,"ax",@progbits
	.align	128
.text._ZN7cutlass13device_kernelIN5flash11enable_sm90INS1_16FlashAttnFwdSm90INS1_25CollectiveMainloopFwdSm90ILi2EN4cute5tupleIJNS5_1CILi1EEES8_S8_EEENS6_IJNS7_ILi64EEESA_SA_EEELi512ENS_10bfloat16_tEfNS_4arch4Sm90ELb0ELb0ELb1ELb0ELb0ELb0ELb0ELb0ELb0ELb1ELb1ELb0EEENS1_21CollectiveEpilogueFwdINS6_IJSA_NS7_ILi512EEESA_EEES9_SC_SE_Li256ELb0ELb1ELb1ELb0EEENS1_19SingleTileSchedulerILb0ELb1ELb1ELi64EEEEEEEEEvNT_6ParamsE:
        .type           _ZN7cutlass13device_kernelIN5flash11enable_sm90INS1_16FlashAttnFwdSm90INS1_25CollectiveMainloopFwdSm90ILi2EN4cute5tupleIJNS5_1CILi1EEES8_S8_EEENS6_IJNS7_ILi64EEESA_SA_EEELi512ENS_10bfloat16_tEfNS_4arch4Sm90ELb0ELb0ELb1ELb0ELb0ELb0ELb0ELb0ELb0ELb1ELb1ELb0EEENS1_21CollectiveEpilogueFwdINS6_IJSA_NS7_ILi512EEESA_EEES9_SC_SE_Li256ELb0ELb1ELb1ELb0EEENS1_19SingleTileSchedulerILb0ELb1ELb1ELi64EEEEEEEEEvNT_6ParamsE,@function
        .size           _ZN7cutlass13device_kernelIN5flash11enable_sm90INS1_16FlashAttnFwdSm90INS1_25CollectiveMainloopFwdSm90ILi2EN4cute5tupleIJNS5_1CILi1EEES8_S8_EEENS6_IJNS7_ILi64EEESA_SA_EEELi512ENS_10bfloat16_tEfNS_4arch4Sm90ELb0ELb0ELb1ELb0ELb0ELb0ELb0ELb0ELb0ELb1ELb1ELb0EEENS1_21CollectiveEpilogueFwdINS6_IJSA_NS7_ILi512EEESA_EEES9_SC_SE_Li256ELb0ELb1ELb1ELb0EEENS1_19SingleTileSchedulerILb0ELb1ELb1ELi64EEEEEEEEEvNT_6ParamsE,(.L_x_15167 - _ZN7cutlass13device_kernelIN5flash11enable_sm90INS1_16FlashAttnFwdSm90INS1_25CollectiveMainloopFwdSm90ILi2EN4cute5tupleIJNS5_1CILi1EEES8_S8_EEENS6_IJNS7_ILi64EEESA_SA_EEELi512ENS_10bfloat16_tEfNS_4arch4Sm90ELb0ELb0ELb1ELb0ELb0ELb0ELb0ELb0ELb0ELb1ELb1ELb0EEENS1_21CollectiveEpilogueFwdINS6_IJSA_NS7_ILi512EEESA_EEES9_SC_SE_Li256ELb0ELb1ELb1ELb0EEENS1_19SingleTileSchedulerILb0ELb1ELb1ELi64EEEEEEEEEvNT_6ParamsE)
        .other          _ZN7cutlass13device_kernelIN5flash11enable_sm90INS1_16FlashAttnFwdSm90INS1_25CollectiveMainloopFwdSm90ILi2EN4cute5tupleIJNS5_1CILi1EEES8_S8_EEENS6_IJNS7_ILi64EEESA_SA_EEELi512ENS_10bfloat16_tEfNS_4arch4Sm90ELb0ELb0ELb1ELb0ELb0ELb0ELb0ELb0ELb0ELb1ELb1ELb0EEENS1_21CollectiveEpilogueFwdINS6_IJSA_NS7_ILi512EEESA_EEES9_SC_SE_Li256ELb0ELb1ELb1ELb0EEENS1_19SingleTileSchedulerILb0ELb1ELb1ELi64EEEEEEEEEvNT_6ParamsE,@"STO_CUDA_ENTRY STV_DEFAULT"
_ZN7cutlass13device_kernelIN5flash11enable_sm90INS1_16FlashAttnFwdSm90INS1_25CollectiveMainloopFwdSm90ILi2EN4cute5tupleIJNS5_1CILi1EEES8_S8_EEENS6_IJNS7_ILi64EEESA_SA_EEELi512ENS_10bfloat16_tEfNS_4arch4Sm90ELb0ELb0ELb1ELb0ELb0ELb0ELb0ELb0ELb0ELb1ELb1ELb0EEENS1_21CollectiveEpilogueFwdINS6_IJSA_NS7_ILi512EEESA_EEES9_SC_SE_Li256ELb0ELb1ELb1ELb0EEENS1_19SingleTileSchedulerILb0ELb1ELb1ELi64EEEEEEEEEvNT_6ParamsE:
        /* <DEDUP_REMOVED lines=17> */
.L_x_2993:
[----:B------:R-:W-:Y:S05]  /*0110*/  BSYNC B0 ;  /* 0x0000000000007941 */ /* 0x000fea0003800000 */
.L_x_2992:
        /* <DEDUP_REMOVED lines=16> */
[----:B------:R0:W1:Y:S01]  /*0220*/  SHFL.IDX PT, R3, R2, RZ, 0x1f ;  /* 0x00001fff02037589 */ /* 0x00006200000e0000 */
[----:B------:R-:W-:-:S03]  /*0230*/  VOTEU.ANY UP0, P0 ;  /* 0x00000000003f7886 */ /* 0x000fc60000000100 */
[----:B------:R-:W2:Y:S02]  /*0240*/  FENCE.VIEW.ASYNC.S ;  /* 0x00000000000073c6 */ /* 0x000ea40000000000 */
[----:B--2---:R0:W2:Y:S05]  /*0250*/  @UP0 SYNCS.EXCH.64 URZ, [UR8+0x28c00], UR4 ;  /* 0x028c0004083f05b2 */ /* 0x0040aa0008000100 */
[----:B------:R0:W3:Y:S02]  /*0260*/  @UP1 SYNCS.EXCH.64 URZ, [UR8+0x28c20], UR6 ;  /* 0x028c2006083f15b2 */ /* 0x0000e40008000100 */
[----:B0-----:R-:W-:Y:S05]  /*0270*/  @P1 BRA `(.L_x_2994) ;  /* 0x0000000000381947 */ /* 0x001fea0003800000 */
[----:B------:R-:W0:Y:S01]  /*0280*/  S2UR UR5, SR_CgaCtaId ;  /* 0x00000000000579c3 */ /* 0x000e220000008800 */
        /* <DEDUP_REMOVED lines=8> */
[----:B0-----:R0:W4:Y:S01]  /*0310*/  SYNCS.EXCH.64 URZ, [UR6+0x28c30], UR4 ;  /* 0x028c3004063f75b2 */ /* 0x0011220008000100 */
[----:B------:R0:W0:Y:S01]  /*0320*/  SYNCS.EXCH.64 URZ, [UR6+0x28c40], UR4 ;  /* 0x028c4004063f75b2 */ /* 0x0000220008000100 */
[----:B------:R0:W0:Y:S01]  /*0330*/  SYNCS.EXCH.64 URZ, [UR6+0x28c38], UR4 ;  /* 0x028c3804063f75b2 */ /* 0x0000220008000100 */
[----:B------:R0:W0:Y:S01]  /*0340*/  SYNCS.EXCH.64 URZ, [UR6+0x28c48], UR4 ;  /* 0x028c4804063f75b2 */ /* 0x0000220008000100 */
[----:B------:R-:W-:Y:S01]  /*0350*/  NOP ;  /* 0x0000000000007918 */ /* 0x000fe20000000000 */
.L_x_2994:
[----:B------:R-:W5:Y:S01]  /*0360*/  SHFL.IDX PT, R2, R0, RZ, 0x1f ;  /* 0x00001fff00027589 */ /* 0x000f6200000e0000 */
[----:B------:R-:W-:Y:S01]  /*0370*/  NOP ;  /* 0x0000000000007918 */ /* 0x000fe20000000000 */
[----:B-----5:R-:W-:-:S13]  /*0380*/  ISETP.NE.AND P0, PT, R2, RZ, PT ;  /* 0x000000ff0200720c */ /* 0x020fda0003f05270 */
[----:B------:R-:W-:Y:S05]  /*0390*/  @P0 BRA `(.L_x_2995) ;  /* 0x0000000000480947 */ /* 0x000fea0003800000 */
[----:B0-----:R-:W0:Y:S01]  /*03a0*/  S2UR UR5, SR_CgaCtaId ;  /* 0x00000000000579c3 */ /* 0x001e220000008800 */
[----:B------:R-:W-:Y:S01]  /*03b0*/  UMOV UR4, 0x400 ;  /* 0x0000040000047882 */ /* 0x000fe20000000000 */
[----:B------:R-:W-:Y:S01]  /*03c0*/  UMOV UR6, 0x1 ;  /* 0x0000000100067882 */ /* 0x000fe20000000000 */
[----:B------:R-:W-:Y:S01]  /*03d0*/  UMOV UR9, 0x2 ;  /* 0x0000000200097882 */ /* 0x000fe20000000000 */
[----:B------:R-:W-:-:S04]  /*03e0*/  UIADD3 UR6, -UR6, 0x100000, URZ ;  /* 0x0010000006067890 */ /* 0x000fc8000fffe13f */
[----:B------:R-:W-:Y:S02]  /*03f0*/  USHF.L.U32 UR7, UR6, 0xb, URZ ;  /* 0x0000000b06077899 */ /* 0x000fe4000800063f */
[----:B------:R-:W-:Y:S01]  /*0400*/  USHF.L.U32 UR6, UR6, 0x1, URZ ;  /* 0x0000000106067899 */ /* 0x000fe2000800063f */
[----:B------:R-:W-:Y:S01]  /*0410*/  ELECT P0, URZ, PT ;  /* 0x00000000003f782f */ /* 0x000fe20003800000 */
[----:B0-----:R-:W-:Y:S02]  /*0420*/  ULEA UR8, UR5, UR4, 0x18 ;  /* 0x0000000405087291 */ /* 0x001fe4000f8ec03f */
[----:B------:R-:W-:-:S04]  /*0430*/  UIADD3 UR4, -UR9, 0x100000, URZ ;  /* 0x0010000009047890 */ /* 0x000fc8000fffe13f */
[----:B------:R-:W-:Y:S02]  /*0440*/  USHF.L.U32 UR5, UR4, 0xb, URZ ;  /* 0x0000000b04057899 */ /* 0x000fe4000800063f */
[----:B------:R-:W-:Y:S01]  /*0450*/  USHF.L.U32 UR4, UR4, 0x1, URZ ;  /* 0x0000000104047899 */ /* 0x000fe2000800063f */
[----:B------:R-:W0:Y:S03]  /*0460*/  FENCE.VIEW.ASYNC.S ;  /* 0x00000000000073c6 */ /* 0x000e260000000000 */
[----:B0-----:R0:W0:Y:S08]  /*0470*/  SYNCS.EXCH.64 URZ, [UR8+0x28c50], UR6 ;  /* 0x028c5006083f75b2 */ /* 0x0010300008000100 */
[----:B------:R0:W0:Y:S01]  /*0480*/  SYNCS.EXCH.64 URZ, [UR8+0x28c60], UR4 ;  /* 0x028c6004083f75b2 */ /* 0x0000220008000100 */
[----:B------:R0:W0:Y:S01]  /*0490*/  SYNCS.EXCH.64 URZ, [UR8+0x28c58], UR6 ;  /* 0x028c5806083f75b2 */ /* 0x0000220008000100 */
[----:B------:R0:W0:Y:S01]  /*04a0*/  SYNCS.EXCH.64 URZ, [UR8+0x28c68], UR4 ;  /* 0x028c6804083f75b2 */ /* 0x0000220008000100 */
[----:B------:R-:W-:Y:S01]  /*04b0*/  NOP ;  /* 0x0000000000007918 */ /* 0x000fe20000000000 */
.L_x_2995:
[----:B------:R-:W5:Y:S01]  /*04c0*/  SHFL.IDX PT, R2, R0, RZ, 0x1f ;  /* 0x00001fff00027589 */ /* 0x000f6200000e0000 */
[----:B------:R-:W-:Y:S01]  /*04d0*/  NOP ;  /* 0x0000000000007918 */ /* 0x000fe20000000000 */
[----:B-----5:R-:W-:-:S13]  /*04e0*/  ISETP.NE.AND P0, PT, R2, RZ, PT ;  /* 0x000000ff0200720c */ /* 0x020fda0003f05270 */
        /* <DEDUP_REMOVED lines=13> */
[----:B------:R0:W0:Y:S01]  /*05c0*/  SYNCS.EXCH.64 URZ, [UR6+0x28c88], UR4 ;  /* 0x028c8804063f75b2 */ /* 0x0000220008000100 */
[----:B------:R-:W-:Y:S01]  /*05d0*/  NOP ;  /* 0x0000000000007918 */ /* 0x000fe20000000000 */
.L_x_2996:
        /* <DEDUP_REMOVED lines=22> */
.L_x_2997:
        /* <DEDUP_REMOVED lines=22> */
.L_x_2998:
[----:B------:R-:W-:Y:S01]  /*08a0*/  IMAD.MOV.U32 R2, RZ, RZ, 0x1 ;  /* 0x00000001ff027424 */ /* 0x000fe200078e00ff */
[----:B-1----:R-:W-:Y:S01]  /*08b0*/  ISETP.NE.AND P0, PT, R3, RZ, PT ;  /* 0x000000ff0300720c */ /* 0x002fe20003f05270 */
[----:B------:R-:W-:Y:S01]  /*08c0*/  NOP ;  /* 0x0000000000007918 */ /* 0x000fe20000000000 */
[----:B------:R-:W-:Y:S01]  /*08d0*/  ULDC.64 UR42, c[0x0][0x208] ;  /* 0x00008200002a7ab9 */ /* 0x000fe20000000a00 */
[----:B------:R-:W-:Y:S01]  /*08e0*/  BSSY B6, `(.L_x_2999) ;  /* 0x0000d99000067945 */ /* 0x000fe20003800000 */
[----:B------:R-:W-:-:S05]  /*08f0*/  SEL R2, R2, 0x2, !P0 ;  /* 0x0000000202027807 */ /* 0x000fca0004000000 */
[----:B------:R1:W-:Y:S01]  /*0900*/  STL [R1+0x14], R2 ;  /* 0x0000140201007387 */ /* 0x0003e20000100800 */
[----:B0-234-:R-:W-:Y:S06]  /*0910*/  BAR.SYNC.DEFER_BLOCKING 0x0 ;  /* 0x0000000000007b1d */ /* 0x01dfec0000010000 */
[----:B------:R-:W-:Y:S05]  /*0920*/  @!P0 BRA `(.L_x_3000) ;  /* 0x0000009000d48947 */ /* 0x000fea0003800000 */
.L_x_3001:
[----:B------:R-:W-:-:S08]  /*0930*/  NOP ;  /* 0x0000000000007918 */ /* 0x000fd00000000000 */
[----:B------:R-:W0:Y:S02]  /*0940*/  USETMAXREG.TRY_ALLOC.CTAPOOL UP0, 0xf0 ;  /* 0x000000f0000079c8 */ /* 0x000e240008000600 */
[----:B0-----:R-:W-:-:S13]  /*0950*/  PLOP3.LUT P0, PT, PT, PT, UP0, 0x80, 0x0 ;  /* 0x000000000000781c */ /* 0x001fda0003f0f008 */
[----:B------:R-:W-:Y:S05]  /*0960*/  @!P0 BRA `(.L_x_3001) ;  /* 0xfffffffc00f08947 */ /* 0x000fea000383ffff */
[----:B------:R-:W0:Y:S01]  /*0970*/  S2R R6, SR_TID.X ;  /* 0x0000000000067919 */ /* 0x000e220000002100 */
[----:B------:R-:W2:Y:S08]  /*0980*/  LDC R4, c[0x0][0xc50] ;  /* 0x00031400ff047b82 */ /* 0x000eb00000000800 */
[----:B------:R-:W1:Y:S08]  /*0990*/  S2UR UR4, SR_CTAID.Y ;  /* 0x00000000000479c3 */ /* 0x000e700000002600 */
[----:B------:R-:W3:Y:S01]  /*09a0*/  S2UR UR5, SR_CTAID.Z ;  /* 0x00000000000579c3 */ /* 0x000ee20000002700 */
[----:B--2---:R-:W-:-:S02]  /*09b0*/  ISETP.NE.AND P1, PT, R4, 0x1, PT ;  /* 0x000000010400780c */ /* 0x004fc40003f25270 */
[----:B0-----:R-:W-:Y:S01]  /*09c0*/  LOP3.LUT R0, R6, 0xffffff80, RZ, 0xc0, !PT ;  /* 0xffffff8006007812 */ /* 0x001fe200078ec0ff */
[----:B-1----:R-:W-:-:S03]  /*09d0*/  IMAD.U32 R2, RZ, RZ, UR4 ;  /* 0x00000004ff027e24 */ /* 0x002fc6000f8e00ff */
[----:B------:R-:W-:-:S07]  /*09e0*/  ISETP.NE.AND P0, PT, R0, 0x80, PT ;  /* 0x000000800000780c */ /* 0x000fce0003f05270 */
[----:B------:R-:W0:Y:S08]  /*09f0*/  @P1 LDC R0, c[0x0][0xc54] ;  /* 0x00031500ff001b82 */ /* 0x000e300000000800 */
[----:B------:R-:W1:Y:S08]  /*0a00*/  @P1 LDC R5, c[0x0][0xc58] ;  /* 0x00031600ff051b82 */ /* 0x000e700000000800 */
[----:B------:R-:W-:Y:S06]  /*0a10*/  @!P0 BAR.ARV 0x8, 0x100 ;  /* 0x0204000000008b1d */ /* 0x000fec0000002000 */
[----:B------:R-:W-:Y:S01]  /*0a20*/  ISETP.GE.U32.AND P0, PT, R6, 0x100, PT ;  /* 0x000001000600780c */ /* 0x000fe20003f06070 */
[----:B0-----:R-:W-:-:S12]  /*0a30*/  @P1 IMAD.HI.U32 R0, R0, UR4, RZ ;  /* 0x0000000400001c27 */ /* 0x001fd8000f8e00ff */
[----:B------:R-:W-:Y:S06]  /*0a40*/  @P0 BAR.ARV 0xf, 0x100 ;  /* 0x03c4000000000b1d */ /* 0x000fec0000002000 */
[----:B---3--:R-:W-:Y:S02]  /*0a50*/  ISETP.LE.AND P0, PT, RZ, UR5, PT ;  /* 0x00000005ff007c0c */ /* 0x008fe4000bf03270 */
[----:B-1----:R-:W-:-:S05]  /*0a60*/  @P1 SHF.R.U32.HI R2, RZ, R5, R0 ;  /* 0x00000005ff021219 */ /* 0x002fca0000011600 */
[----:B------:R-:W-:-:S04]  /*0a70*/  IMAD.MOV R5, RZ, RZ, -R2 ;  /* 0x000000ffff057224 */ /* 0x000fc800078e0a02 */
[----:B------:R-:W-:Y:S02]  /*0a80*/  IMAD R4, R4, R5, UR4 ;  /* 0x0000000404047e24 */ /* 0x000fe4000f8e0205 */
[----:B------:R-:W-:Y:S05]  /*0a90*/  @!P0 BRA `(.L_x_3002) ;  /* 0x000000d400f48947 */ /* 0x000fea0003800000 */
[----:B------:R-:W0:Y:S01]  /*0aa0*/  LDC.64 R8, c[0x0][0x418] ;  /* 0x00010600ff087b82 */ /* 0x000e220000000a00 */
[----:B------:R-:W-:Y:S02]  /*0ab0*/  SHF.R.U32.HI R7, RZ, 0x10, R4 ;  /* 0x00000010ff077819 */ /* 0x000fe40000011604 */
[----:B------:R-:W-:Y:S02]  /*0ac0*/  IADD3 R18, R6, -0x80, RZ ;  /* 0xffffff8006127810 */ /* 0x000fe40007ffe0ff */
[----:B------:R-:W-:Y:S02]  /*0ad0*/  ISETP.NE.AND P1, PT, R7, RZ, PT ;  /* 0x000000ff0700720c */ /* 0x000fe40003f25270 */
[----:B------:R-:W-:Y:S01]  /*0ae0*/  LOP3.LUT R16, R4, 0xffff, RZ, 0xc0, !PT ;  /* 0x0000ffff04107812 */ /* 0x000fe200078ec0ff */
[----:B------:R-:W1:Y:S08]  /*0af0*/  LDC R22, c[0x0][0x424] ;  /* 0x00010900ff167b82 */ /* 0x000e700000000800 */
[----:B------:R-:W2:Y:S01]  /*0b00*/  LDC R5, c[0x0][0x2f0] ;  /* 0x0000bc00ff057b82 */ /* 0x000ea20000000800 */
[----:B0-----:R-:W-:-:S07]  /*0b10*/  ISETP.NE.U32.AND P0, PT, R8, RZ, PT ;  /* 0x000000ff0800720c */ /* 0x001fce0003f05070 */
[----:B------:R-:W0:Y:S01]  /*0b20*/  @!P1 LDC R7, c[0x0][0x9f0] ;  /* 0x00027c00ff079b82 */ /* 0x000e220000000800 */
[----:B------:R-:W-:-:S04]  /*0b30*/  ISETP.NE.AND.EX P0, PT, R9, RZ, PT, P0 ;  /* 0x000000ff0900720c */ /* 0x000fc80003f05300 */
[----:B-1----:R-:W-:Y:S02]  /*0b40*/  SEL R22, R22, 0x1, P0 ;  /* 0x0000000116167807 */ /* 0x002fe40000000000 */
[----:B------:R-:W-:-:S03]  /*0b50*/  ISETP.NE.AND P0, PT, R3, 0x1, PT ;  /* 0x000000010300780c */ /* 0x000fc60003f05270 */
[----:B--2---:R-:W-:-:S04]  /*0b60*/  IMAD R22, R22, R5, RZ ;  /* 0x0000000516167224 */ /* 0x004fc800078e02ff */
[----:B------:R-:W-:-:S05]  /*0b70*/  VIADD R0, R22, 0x3f ;  /* 0x0000003f16007836 */ /* 0x000fca0000000000 */
[----:B------:R-:W-:-:S04]  /*0b80*/  SHF.R.S32.HI R5, RZ, 0x1f, R0 ;  /* 0x0000001fff057819 */ /* 0x000fc80000011400 */
[----:B------:R-:W-:-:S04]  /*0b90*/  LEA.HI R5, R5, R0, RZ, 0x6 ;  /* 0x0000000005057211 */ /* 0x000fc800078f30ff */
[----:B------:R-:W-:Y:S01]  /*0ba0*/  SHF.R.S32.HI R0, RZ, 0x6, R5 ;  /* 0x00000006ff007819 */ /* 0x000fe20000011405 */
[----:B------:R-:W-:Y:S06]  /*0bb0*/  @!P0 BRA `(.L_x_3003) ;  /* 0x0000001c00d88947 */ /* 0x000fec0003800000 */
[----:B------:R-:W-:Y:S01]  /*0bc0*/  ISETP.GE.AND P0, PT, R22, 0x1, PT ;  /* 0x000000011600780c */ /* 0x000fe20003f06270 */
[----:B------:R-:W-:-:S12]  /*0bd0*/  IMAD.MOV.U32 R4, RZ, RZ, RZ ;  /* 0x000000ffff047224 */ /* 0x000fd800078e00ff */
[----:B------:R-:W-:Y:S05]  /*0be0*/  @!P0 BRA `(.L_x_3004) ;  /* 0x0000000000688947 */ /* 0x000fea0003800000 */
        /* <DEDUP_REMOVED lines=23> */
[----:B------:R-:W-:-:S04]  /*0d60*/  IMAD.MOV.U32 R4, RZ, RZ, R5 ;  /* 0x000000ffff047224 */ /* 0x000fc800078e0005 */
[----:B------:R-:W-:Y:S01]  /*0d70*/  @!P2 IMAD.MOV R4, RZ, RZ, -R4 ;  /* 0x000000ffff04a224 */ /* 0x000fe200078e0a04 */
[----:B------:R-:W-:-:S07]  /*0d80*/  @!P1 LOP3.LUT R4, RZ, R7, RZ, 0x33, !PT ;  /* 0x00000007ff049212 */ /* 0x000fce00078e33ff */
.L_x_3004:
[-C--:B------:R-:W-:Y:S01]  /*0d90*/  IMAD R3, R16, R4.reuse, RZ ;  /* 0x0000000410037224 */ /* 0x080fe200078e02ff */
[----:B------:R-:W-:Y:S02]  /*0da0*/  PLOP3.LUT P0, PT, PT, PT, PT, 0x80, 0x0 ;  /* 0x000000000000781c */ /* 0x000fe40003f0f070 */
[----:B0-----:R-:W-:Y:S02]  /*0db0*/  CS2R R6, SRZ ;  /* 0x0000000000067805 */ /* 0x001fe4000001ff00 */
        /* <DEDUP_REMOVED lines=67> */
[----:B------:R-:W2:Y:S01]  /*11f0*/  LDL.LU R8, [R1+0x14] ;  /* 0x0000140001087983 */ /* 0x000ea20000300800 */
[----:B------:R-:W-:Y:S01]  /*1200*/  SHF.R.S32.HI R5, RZ, 0x1f, R18 ;  /* 0x0000001fff057819 */ /* 0x000fe20000011412 */
[----:B------:R-:W0:Y:S01]  /*1210*/  S2UR UR8, SR_CgaCtaId ;  /* 0x00000000000879c3 */ /* 0x000e220000008800 */
[----:B------:R-:W-:Y:S02]  /*1220*/  UMOV UR7, 0x400 ;  /* 0x0000040000077882 */ /* 0x000fe40000000000 */
[----:B------:R-:W-:-:S04]  /*1230*/  LEA.HI R5, R5, R18, RZ, 0x7 ;  /* 0x0000001205057211 */ /* 0x000fc800078f38ff */
[----:B------:R-:W-:Y:S02]  /*1240*/  SHF.R.S32.HI R4, RZ, 0x7, R5 ;  /* 0x00000007ff047819 */ /* 0x000fe40000011405 */
[----:B------:R-:W-:-:S04]  /*1250*/  LOP3.LUT R5, R5, 0xffffff80, RZ, 0xc0, !PT ;  /* 0xffffff8005057812 */ /* 0x000fc800078ec0ff */
[----:B------:R-:W1:Y:S01]  /*1260*/  SHFL.IDX PT, R4, R4, RZ, 0x1f ;  /* 0x00001fff04047589 */ /* 0x000e6200000e0000 */
[----:B------:R-:W-:-:S05]  /*1270*/  IMAD.IADD R5, R18, 0x1, -R5 ;  /* 0x0000000112057824 */ /* 0x000fca00078e0a05 */
[----:B------:R-:W-:Y:S02]  /*1280*/  SHF.R.S32.HI R6, RZ, 0x1f, R5 ;  /* 0x0000001fff067819 */ /* 0x000fe40000011405 */
[----:B-1----:R-:W-:Y:S02]  /*1290*/  R2UR UR4, R4 ;  /* 0x00000000040472ca */ /* 0x002fe400000e0000 */
[CC--:B------:R-:W-:Y:S02]  /*12a0*/  LEA.HI R4, R6.reuse, R5.reuse, RZ, 0x2 ;  /* 0x0000000506047211 */ /* 0x0c0fe400078f10ff */
[----:B------:R-:W-:Y:S02]  /*12b0*/  LEA.HI R5, R6, R5, RZ, 0x5 ;  /* 0x0000000506057211 */ /* 0x000fe400078f28ff */
[--C-:B------:R-:W-:Y:S02]  /*12c0*/  SHF.R.S32.HI R7, RZ, 0x2, R4.reuse ;  /* 0x00000002ff077819 */ /* 0x100fe40000011404 */
[----:B------:R-:W-:-:S02]  /*12d0*/  SHF.R.S32.HI R4, RZ, 0x1f, R4 ;  /* 0x0000001fff047819 */ /* 0x000fc40000011404 */
[----:B------:R-:W-:Y:S02]  /*12e0*/  SHF.R.S32.HI R5, RZ, 0x5, R5 ;  /* 0x00000005ff057819 */ /* 0x000fe40000011405 */
[----:B------:R-:W-:Y:S01]  /*12f0*/  LEA.HI R4, R4, R7, RZ, 0x3 ;  /* 0x0000000704047211 */ /* 0x000fe200078f18ff */
[----:B------:R-:W-:-:S03]  /*1300*/  ULEA.HI UR5, UR4, UR4, URZ, 0x1 ;  /* 0x0000000404057291 */ /* 0x000fc6000f8f083f */
[----:B------:R-:W-:Y:S01]  /*1310*/  LOP3.LUT R4, R4, 0xfffffff8, RZ, 0xc0, !PT ;  /* 0xfffffff804047812 */ /* 0x000fe200078ec0ff */
[----:B------:R-:W-:Y:S02]  /*1320*/  ULOP3.LUT UR6, UR5, 0x1fffe, URZ, 0xc0, !UPT ;  /* 0x0001fffe05067892 */ /* 0x000fe4000f8ec03f */
[----:B0-----:R-:W-:Y:S01]  /*1330*/  ULEA UR5, UR8, UR7, 0x18 ;  /* 0x0000000708057291 */ /* 0x001fe2000f8ec03f */
[----:B------:R-:W-:Y:S01]  /*1340*/  IADD3 R4, R7, -R4, RZ ;  /* 0x8000000407047210 */ /* 0x000fe20007ffe0ff */
[----:B------:R-:W-:-:S04]  /*1350*/  UIADD3 UR6, UR4, -UR6, URZ ;  /* 0x8000000604067290 */ /* 0x000fc8000fffe03f */
[----:B------:R-:W-:Y:S01]  /*1360*/  ULEA UR6, UR6, UR5, 0xf ;  /* 0x0000000506067291 */ /* 0x000fe2000f8e783f */
[----:B------:R-:W-:-:S03]  /*1370*/  IMAD R4, R5, 0x10, R4 ;  /* 0x0000001005047824 */ /* 0x000fc600078e0204 */
[----:B------:R-:W-:-:S04]  /*1380*/  UIADD3 UR6, UR6, 0x400, URZ ;  /* 0x0000040006067890 */ /* 0x000fc8000fffe03f */
[----:B------:R-:W-:-:S04]  /*1390*/  USHF.R.U32.HI UR6, URZ, 0x4, UR6 ;  /* 0x000000043f067899 */ /* 0x000fc80008011606 */
[----:B------:R-:W-:-:S04]  /*13a0*/  ULOP3.LUT UR6, UR6, 0x3fff, URZ, 0xc0, !UPT ;  /* 0x00003fff06067892 */ /* 0x000fc8000f8ec03f */
[----:B------:R-:W-:Y:S01]  /*13b0*/  ULOP3.LUT UR6, UR6, 0x2000000, URZ, 0xfc, !UPT ;  /* 0x0200000006067892 */ /* 0x000fe2000f8efc3f */
[----:B--2---:R-:W-:-:S04]  /*13c0*/  LOP3.LUT R8, R8, 0x1, RZ, 0xfc, !PT ;  /* 0x0000000108087812 */ /* 0x004fc800078efcff */
[----:B------:R-:W-:-:S13]  /*13d0*/  ISETP.NE.AND P0, PT, R8, 0x3, PT ;  /* 0x000000030800780c */ /* 0x000fda0003f05270 */
[----:B------:R-:W-:Y:S05]  /*13e0*/  @!P0 BRA `(.L_x_3006) ;  /* 0x0000000000048947 */ /* 0x000fea0003800000 */
[----:B------:R-:W-:Y:S01]  /*13f0*/  BPT.TRAP 0x1 ;  /* 0x000000040000795c */ /* 0x000fe20000300000 */
.L_x_3006:
[----:B------:R-:W-:-:S04]  /*1400*/  SHF.L.U32 R5, RZ, 0x1f, RZ ;  /* 0x0000001fff057819 */ /* 0x000fc800000006ff */
[----:B------:R-:W0:Y:S02]  /*1410*/  SYNCS.PHASECHK.TRANS64.TRYWAIT P1, [UR5+0x28c50], R5 ;  /* 0x028c5005ff0075a7 */ /* 0x000e240008020145 */
[----:B0-----:R-:W-:Y:S05]  /*1420*/  @!P1 BRA `(.L_x_3007) ;  /* 0x000000cc00989947 */ /* 0x001fea0003800000 */
.L_x_3139:
[----:B------:R-:W-:Y:S01]  /*1430*/  BAR.SYNC.DEFER_BLOCKING 0xe, 0x100 ;  /* 0x0384000000007b1d */ /* 0x000fe20000010000 */
[----:B------:R-:W-:Y:S01]  /*1440*/  UIADD3 UR4, UR5, 0x26800, URZ ;  /* 0x0002680005047890 */ /* 0x000fe2000fffe03f */
[----:B------:R-:W-:Y:S01]  /*1450*/  VIADD R0, R0, 0xfffffffe ;  /* 0xfffffffe00007836 */ /* 0x000fe20000000000 */
[----:B------:R-:W-:Y:S01]  /*1460*/  UIADD3 UR14, UR6, 0x80, URZ ;  /* 0x00000080060e7890 */ /* 0x000fe2000fffe03f */
[----:B0-----:R-:W-:Y:S01]  /*1470*/  IMAD.U32 R5, RZ, RZ, UR5 ;  /* 0x00000005ff057e24 */ /* 0x001fe2000f8e00ff */
[----:B------:R-:W-:Y:S01]  /*1480*/  USHF.R.U32.HI UR4, URZ, 0x4, UR4 ;  /* 0x000000043f047899 */ /* 0x000fe20008011604 */
[----:B------:R-:W-:Y:S01]  /*1490*/  UMOV UR9, 0x40000040 ;  /* 0x4000004000097882 */ /* 0x000fe20000000000 */
[----:B------:R-:W-:Y:S02]  /*14a0*/  UMOV UR10, UR6 ;  /* 0x00000006000a7c82 */ /* 0x000fe40008000000 */
[----:B------:R-:W-:Y:S01]  /*14b0*/  ULOP3.LUT UR4, UR4, 0x3fff, URZ, 0xc0, !UPT ;  /* 0x00003fff04047892 */ /* 0x000fe2000f8ec03f */
[----:B------:R-:W0:Y:S01]  /*14c0*/  S2R R6, SR_TID.X ;  /* 0x0000000000067919 */ /* 0x000e220000002100 */
[----:B------:R-:W-:Y:S01]  /*14d0*/  UMOV UR11, 0x40000040 ;  /* 0x40000040000b7882 */ /* 0x000fe20000000000 */
[----:B------:R-:W-:Y:S01]  /*14e0*/  UMOV UR13, 0x40000040 ;  /* 0x40000040000d7882 */ /* 0x000fe20000000000 */
[----:B------:R-:W-:Y:S01]  /*14f0*/  ULOP3.LUT UR4, UR4, 0x10000, URZ, 0xfc, !UPT ;  /* 0x0001000004047892 */ /* 0x000fe2000f8efc3f */
[----:B------:R-:W-:Y:S01]  /*1500*/  ISETP.GE.AND P1, PT, R0, R3, PT ;  /* 0x000000030000720c */ /* 0x000fe20003f26270 */
[----:B------:R-:W-:Y:S01]  /*1510*/  UMOV UR15, 0x40000040 ;  /* 0x40000040000f7882 */ /* 0x000fe20000000000 */
[----:B------:R-:W-:-:S02]  /*1520*/  UIADD3 UR18, UR6, 0x100, URZ ;  /* 0x0000010006127890 */ /* 0x000fc4000fffe03f */
[----:B------:R-:W-:Y:S02]  /*1530*/  UIADD3 UR12, UR4, 0x2, URZ ;  /* 0x00000002040c7890 */ /* 0x000fe4000fffe03f */
[----:B------:R-:W-:Y:S01]  /*1540*/  UMOV UR8, UR4 ;  /* 0x0000000400087c82 */ /* 0x000fe20008000000 */
[----:B------:R-:W-:Y:S01]  /*1550*/  UIADD3 UR16, UR4, 0x4, URZ ;  /* 0x0000000404107890 */ /* 0x000fe2000fffe03f */
[----:B------:R-:W-:Y:S01]  /*1560*/  UMOV UR17, 0x40000040 ;  /* 0x4000004000117882 */ /* 0x000fe20000000000 */
[----:B------:R-:W-:Y:S01]  /*1570*/  WARPGROUP.ARRIVE ;  /* 0x00000000000079c5 */ /* 0x000fe20000000000 */
[----:B------:R-:W-:Y:S01]  /*1580*/  UMOV UR19, 0x40000040 ;  /* 0x4000004000137882 */ /* 0x000fe20000000000 */
[----:B------:R-:W-:Y:S02]  /*1590*/  UIADD3 UR20, UR4, 0x6, URZ ;  /* 0x0000000604147890 */ /* 0x000fe4000fffe03f */
[----:B------:R-:W-:Y:S02]  /*15a0*/  UIADD3 UR22, UR6, 0x180, URZ ;  /* 0x0000018006167890 */ /* 0x000fe4000fffe03f */
[----:B------:R-:W-:Y:S01]  /*15b0*/  HGMMA.64x256x16.F32.BF16 R24, gdesc[UR8].tnspB, RZ, !UPT, gsb0 ;  /* 0x43e00000081879f0 */ /* 0x000fe2000c0018ff */
[----:B------:R-:W-:Y:S01]  /*15c0*/  UMOV UR21, 0x40000040 ;  /* 0x4000004000157882 */ /* 0x000fe20000000000 */
[----:B------:R-:W-:Y:S01]  /*15d0*/  UMOV UR23, 0x40000040 ;  /* 0x4000004000177882 */ /* 0x000fe20000000000 */
[----:B------:R-:W-:Y:S01]  /*15e0*/  UMOV UR4, URZ ;  /* 0x0000003f00047c82 */ /* 0x000fe20008000000 */
[----:B0-----:R-:W-:-:S04]  /*15f0*/  LOP3.LUT R6, R6, 0x7f, RZ, 0xc0, !PT ;  /* 0x0000007f06067812 */ /* 0x001fc800078ec0ff */
[----:B------:R-:W-:-:S13]  /*1600*/  ISETP.NE.AND P2, PT, R6, RZ, PT ;  /* 0x000000ff0600720c */ /* 0x000fda0003f45270 */
[----:B------:R-:W-:-:S05]  /*1610*/  @!P2 VIADD R5, R5, 0x28c60 ;  /* 0x00028c600505a836 */ /* 0x000fca0000000000 */
[----:B------:R-:W-:Y:S01]  /*1620*/  @!P2 PRMT R5, RZ, 0x654, R5 ;  /* 0x00000654ff05a816 */ /* 0x000fe20000000005 */
[----:B------:R-:W-:Y:S02]  /*1630*/  WARPGROUP.DEPBAR.LE gsb0, 0x0 ;  /* 0x00008000000079c5 */ /* 0x000fe40000010000 */
[----:B------:R-:W-:-:S06]  /*1640*/  WARPGROUP.ARRIVE ;  /* 0x00000000000079c5 */ /* 0x000fcc0000000000 */
[----:B------:R-:W-:Y:S03]  /*1650*/  HGMMA.64x256x16.F32.BF16 R24, gdesc[UR12].tnspB, R24, gsb0 ;  /* 0x43e000000c1879f0 */ /* 0x000fe60008001818 */
[----:B------:R-:W-:Y:S02]  /*1660*/  WARPGROUP.DEPBAR.LE gsb0, 0x0 ;  /* 0x00008000000079c5 */ /* 0x000fe40000010000 */
[----:B------:R-:W-:-:S15]  /*1670*/  WARPGROUP.ARRIVE ;  /* 0x00000000000079c5 */ /* 0x000fde0000000000 */
[----:B------:R-:W-:-:S08]  /*1680*/  NOP ;  /* 0x0000000000007918 */ /* 0x000fd00000000000 */
[----:B------:R-:W-:Y:S03]  /*1690*/  HGMMA.64x256x16.F32.BF16 R24, gdesc[UR16].tnspB, R24, gsb0 ;  /* 0x43e00000101879f0 */ /* 0x000fe60008001818 */
[----:B------:R-:W-:Y:S02]  /*16a0*/  WARPGROUP.DEPBAR.LE gsb0, 0x0 ;  /* 0x00008000000079c5 */ /* 0x000fe40000010000 */
[----:B------:R-:W-:-:S15]  /*16b0*/  WARPGROUP.ARRIVE ;  /* 0x00000000000079c5 */ /* 0x000fde0000000000 */
[----:B------:R-:W-:-:S08]  /*16c0*/  NOP ;  /* 0x0000000000007918 */ /* 0x000fd00000000000 */
[----:B------:R-:W-:Y:S03]  /*16d0*/  HGMMA.64x256x16.F32.BF16 R24, gdesc[UR20].tnspB, R24, gsb0 ;  /* 0x43e00000141879f0 */ /* 0x000fe60008001818 */
[----:B------:R-:W-:Y:S02]  /*16e0*/  WARPGROUP.DEPBAR.LE gsb0, 0x0 ;  /* 0x00008000000079c5 */ /* 0x000fe40000010000 */
[----:B------:R-:W-:Y:S06]  /*16f0*/  BAR.ARV 0xf, 0x100 ;  /* 0x03c4000000007b1d */ /* 0x000fec0000002000 */
[----:B------:R0:W-:Y:S01]  /*1700*/  @!P2 SYNCS.ARRIVE.TRANS64.RED.A1T0 RZ, [R5+URZ], RZ ;  /* 0x000000ff05ffa9a7 */ /* 0x0001e2000810043f */
[----:B------:R-:W-:Y:S05]  /*1710*/  @!P1 BRA `(.L_x_3008) ;  /* 0x0000000800dc9947 */ /* 0x000fea0003800000 */
[----:B------:R-:W-:Y:S01]  /*1720*/  IMAD.MOV.U32 R8, RZ, RZ, RZ ;  /* 0x000000ffff087224 */ /* 0x000fe200078e00ff */
[----:B------:R-:W-:-:S06]  /*1730*/  UMOV UR4, URZ ;  /* 0x0000003f00047c82 */ /* 0x000fcc0008000000 */
.L_x_3013:
[----:B------:R-:W-:Y:S01]  /*1740*/  BAR.SYNC.DEFER_BLOCKING 0xe, 0x100 ;  /* 0x0384000000007b1d */ /* 0x000fe20000010000 */
[----:B01----:R-:W-:Y:S01]  /*1750*/  MOV R5, UR4 ;  /* 0x0000000400057c02 */ /* 0x003fe20008000f00 */
[----:B------:R-:W-:Y:S01]  /*1760*/  UIADD3 UR4, UR4, 0x1, URZ ;  /* 0x0000000104047890 */ /* 0x000fe2000fffe03f */
[C---:B------:R-:W-:Y:S01]  /*1770*/  ISETP.GT.AND P3, PT, R0.reuse, R3, PT ;  /* 0x000000030000720c */ /* 0x040fe20003f64270 */
[----:B------:R-:W-:Y:S02]  /*1780*/  VIADD R0, R0, 0xffffffff ;  /* 0xffffffff00007836 */ /* 0x000fe40000000000 */
[----:B------:R-:W-:Y:S01]  /*1790*/  IMAD R5, R5, 0x40, R4 ;  /* 0x0000004005057824 */ /* 0x000fe200078e0204 */
[----:B------:R-:W-:-:S04]  /*17a0*/  UISETP.NE.AND UP0, UPT, UR4, 0x2, UPT ;  /* 0x000000020400788c */ /* 0x000fc8000bf05270 */
[----:B------:R-:W-:Y:S01]  /*17b0*/  LEA R5, R5, UR5, 0x2 ;  /* 0x0000000505057c11 */ /* 0x000fe2000f8e10ff */
[----:B------:R-:W-:Y:S02]  /*17c0*/  USEL UR7, URZ, 0x1, UP0 ;  /* 0x000000013f077887 */ /* 0x000fe40008000000 */
[----:B------:R-:W-:-:S04]  /*17d0*/  USEL UR4, UR4, URZ, UP0 ;  /* 0x0000003f04047287 */ /* 0x000fc80008000000 */
[----:B------:R-:W-:Y:S01]  /*17e0*/  LOP3.LUT R8, R8, UR7, RZ, 0x3c, !PT ;  /* 0x0000000708087c12 */ /* 0x000fe2000f8e3cff */
[----:B------:R-:W0:Y:S04]  /*17f0*/  LDS R6, [R5+0x28800] ;  /* 0x0288000005067984 */ /* 0x000e280000000800 */
[----:B------:R-:W1:Y:S01]  /*1800*/  LDS R7, [R5+0x28820] ;  /* 0x0288200005077984 */ /* 0x000e620000000800 */
        /* <DEDUP_REMOVED lines=130> */
.L_x_3009:
[----:B------:R-:W-:Y:S01]  /*2030*/  ULEA UR7, UR4, UR5, 0x3 ;  /* 0x0000000504077291 */ /* 0x000fe2000f8e183f */
[----:B------:R-:W-:-:S08]  /*2040*/  SHF.L.U32 R5, R8, 0x1f, RZ ;  /* 0x0000001f08057819 */ /* 0x000fd000000006ff */
[----:B------:R0:W1:Y:S01]  /*2050*/  SYNCS.PHASECHK.TRANS64.TRYWAIT P1, [UR7+0x28c50], R5 ;  /* 0x028c5005ff0075a7 */ /* 0x0000620008020147 */
[----:B------:R-:W-:Y:S05]  /*2060*/  @!P0 BRA `(.L_x_3010) ;  /* 0x0000000000048947 */ /* 0x000fea0003800000 */
[----:B------:R-:W-:Y:S01]  /*2070*/  BPT.TRAP 0x1 ;  /* 0x000000040000795c */ /* 0x000fe20000300000 */
.L_x_3010:
[----:B-1----:R-:W-:Y:S05]  /*2080*/  @P1 BRA `(.L_x_3011) ;  /* 0x0000000000081947 */ /* 0x002fea0003800000 */
[----:B------:R-:W1:Y:S02]  /*2090*/  SYNCS.PHASECHK.TRANS64.TRYWAIT P1, [UR7+0x28c50], R5 ;  /* 0x028c5005ff0075a7 */ /* 0x000e640008020147 */
[----:B-1----:R-:W-:Y:S05]  /*20a0*/  @!P1 BRA `(.L_x_3012) ;  /* 0x000000c000909947 */ /* 0x002fea0003800000 */
.L_x_3011:
[----:B------:R-:W-:Y:S01]  /*20b0*/  ULEA UR10, UR4, UR6, 0xc ;  /* 0x00000006040a7291 */ /* 0x000fe2000f8e603f */
[----:B------:R-:W-:Y:S01]  /*20c0*/  WARPGROUP.ARRIVE ;  /* 0x00000000000079c5 */ /* 0x000fe20000000000 */
[----:B------:R-:W-:Y:S01]  /*20d0*/  UMOV UR11, 0x40000040 ;  /* 0x40000040000b7882 */ /* 0x000fe20000000000 */
[----:B------:R-:W-:Y:S01]  /*20e0*/  UMOV UR15, 0x40000040 ;  /* 0x40000040000f7882 */ /* 0x000fe20000000000 */
[----:B------:R-:W-:Y:S01]  /*20f0*/  UIADD3 UR14, UR10, 0x80, URZ ;  /* 0x000000800a0e7890 */ /* 0x000fe2000fffe03f */
[----:B01----:R-:W-:Y:S01]  /*2100*/  IMAD.U32 R5, RZ, RZ, UR7 ;  /* 0x00000007ff057e24 */ /* 0x003fe2000f8e00ff */
[----:B------:R-:W-:Y:S01]  /*2110*/  UIADD3 UR18, UR10, 0x100, URZ ;  /* 0x000001000a127890 */ /* 0x000fe2000fffe03f */
[----:B------:R-:W-:Y:S02]  /*2120*/  UMOV UR19, 0x40000040 ;  /* 0x4000004000137882 */ /* 0x000fe40000000000 */
[----:B------:R-:W-:Y:S01]  /*2130*/  HGMMA.64x256x16.F32.BF16 R24, gdesc[UR8].tnspB, R24, gsb0 ;  /* 0x43e00000081879f0 */ /* 0x000fe20008001818 */
[----:B------:R-:W-:Y:S01]  /*2140*/  UIADD3 UR22, UR10, 0x180, URZ ;  /* 0x000001800a167890 */ /* 0x000fe2000fffe03f */
[----:B------:R-:W-:Y:S01]  /*2150*/  @!P2 VIADD R5, R5, 0x28c60 ;  /* 0x00028c600505a836 */ /* 0x000fe20000000000 */
[----:B------:R-:W-:-:S04]  /*2160*/  UMOV UR23, 0x40000040 ;  /* 0x4000004000177882 */ /* 0x000fc80000000000 */
[----:B------:R-:W-:Y:S01]  /*2170*/  @!P2 PRMT R5, RZ, 0x654, R5 ;  /* 0x00000654ff05a816 */ /* 0x000fe20000000005 */
[----:B------:R-:W-:Y:S02]  /*2180*/  WARPGROUP.DEPBAR.LE gsb0, 0x0 ;  /* 0x00008000000079c5 */ /* 0x000fe40000010000 */
[----:B------:R-:W-:-:S15]  /*2190*/  WARPGROUP.ARRIVE ;  /* 0x00000000000079c5 */ /* 0x000fde0000000000 */
[----:B------:R-:W-:-:S03]  /*21a0*/  NOP ;  /* 0x0000000000007918 */ /* 0x000fc60000000000 */
        /* <DEDUP_REMOVED lines=12> */
[----:B------:R-:W-:Y:S05]  /*2270*/  @P3 BRA `(.L_x_3013) ;  /* 0xfffffff400303947 */ /* 0x000fea000383ffff */
[----:B------:R-:W-:-:S12]  /*2280*/  USHF.L.U32 UR4, UR4, 0x6, URZ ;  /* 0x0000000604047899 */ /* 0x000fd8000800063f */
.L_x_3008:
[----:B------:R-:W-:Y:S01]  /*2290*/  BAR.SYNC.DEFER_BLOCKING 0xe, 0x100 ;  /* 0x0384000000007b1d */ /* 0x000fe20000010000 */
[----:B------:R-:W-:Y:S01]  /*22a0*/  VIADD R4, R4, UR4 ;  /* 0x0000000404047c36 */ /* 0x000fe20008000000 */
[----:B------:R-:W-:Y:S02]  /*22b0*/  PLOP3.LUT P0, PT, PT, PT, PT, 0x8, 0x0 ;  /* 0x000000000000781c */ /* 0x000fe40003f0e170 */
[----:B------:R-:W-:Y:S02]  /*22c0*/  CS2R R6, SRZ ;  /* 0x0000000000067805 */ /* 0x000fe4000001ff00 */
[----:B------:R-:W-:-:S05]  /*22d0*/  LEA R4, R4, UR5, 0x2 ;  /* 0x0000000504047c11 */ /* 0x000fca000f8e10ff */
[----:B------:R-:W2:Y:S04]  /*22e0*/  LDS R3, [R4+0x28800] ;  /* 0x0288000004037984 */ /* 0x000ea80000000800 */
[----:B------:R-:W3:Y:S01]  /*22f0*/  LDS R0, [R4+0x28820] ;  /* 0x0288200004007984 */ /* 0x000ee20000000800 */
        /* <DEDUP_REMOVED lines=64> */
[-C--:B---3--:R-:W-:Y:S01]  /*2700*/  FMUL.FTZ R26, R26, R0.reuse ;  /* 0x000000001a1a7220 */ /* 0x088fe20000410000 */
        /* <DEDUP_REMOVED lines=63> */
[----:B------:R-:W-:Y:S06]  /*2b00*/  BAR.ARV 0xf, 0x100 ;  /* 0x03c4000000007b1d */ /* 0x000fec0000002000 */
[----:B------:R-:W-:Y:S05]  /*2b10*/  BRA `(.L_x_3005) ;  /* 0x00000048008c7947 */ /* 0x000fea0003800000 */
.L_x_3003:
[----:B------:R-:W-:Y:S02]  /*2b20*/  ISETP.GE.AND P0, PT, R22, 0x1, PT ;  /* 0x000000011600780c */ /* 0x000fe40003f06270 */
[----:B------:R-:W-:-:S11]  /*2b30*/  MOV R17, RZ ;  /* 0x000000ff00117202 */ /* 0x000fd60000000f00 */
[----:B------:R-:W-:Y:S05]  /*2b40*/  @!P0 BRA `(.L_x_3014) ;  /* 0x0000000000688947 */ /* 0x000fea0003800000 */
        /* <DEDUP_REMOVED lines=25> */
[----:B------:R-:W-:-:S07]  /*2ce0*/  @!P0 LOP3.LUT R17, RZ, R7, RZ, 0x33, !PT ;  /* 0x00000007ff118212 */ /* 0x000fce00078e33ff */
.L_x_3014:
        /* <DEDUP_REMOVED lines=76> */
[----:B0-----:R-:W-:Y:S01]  /*31b0*/  ULEA UR36, UR6, UR36, 0x18 ;  /* 0x0000002406247291 */ /* 0x001fe2000f8ec03f */
[----:B-1----:R-:W-:-:S13]  /*31c0*/  R2UR UR4, R0 ;  /* 0x00000000000472ca */ /* 0x002fda00000e0000 */
[----:B------:R-:W-:-:S04]  /*31d0*/  ULEA.HI UR5, UR4, UR4, URZ, 0x1 ;  /* 0x0000000404057291 */ /* 0x000fc8000f8f083f */
[----:B------:R-:W-:-:S04]  /*31e0*/  ULOP3.LUT UR5, UR5, 0x1fffe, URZ, 0xc0, !UPT ;  /* 0x0001fffe05057892 */ /* 0x000fc8000f8ec03f */
[----:B------:R-:W-:Y:S02]  /*31f0*/  UIADD3 UR5, UR4, -UR5, URZ ;  /* 0x8000000504057290 */ /* 0x000fe4000fffe03f */
[----:B------:R-:W-:Y:S02]  /*3200*/  UIADD3 UR4, UR36, 0x26800, URZ ;  /* 0x0002680024047890 */ /* 0x000fe4000fffe03f */
[----:B------:R-:W-:Y:S02]  /*3210*/  ULEA UR5, UR5, UR36, 0xf ;  /* 0x0000002405057291 */ /* 0x000fe4000f8e783f */
[----:B------:R-:W-:Y:S02]  /*3220*/  ULOP3.LUT UP0, URZ, UR4, 0x3ff, URZ, 0xc0, !UPT ;  /* 0x000003ff043f7892 */ /* 0x000fe4000f80c03f */
[----:B------:R-:W-:-:S04]  /*3230*/  UIADD3 UR5, UR5, 0x400, URZ ;  /* 0x0000040005057890 */ /* 0x000fc8000fffe03f */
[----:B------:R-:W-:Y:S01]  /*3240*/  PLOP3.LUT P0, PT, PT, PT, UP0, 0x80, 0x0 ;  /* 0x000000000000781c */ /* 0x000fe20003f0f008 */
[----:B------:R-:W-:-:S04]  /*3250*/  USHF.R.U32.HI UR5, URZ, 0x4, UR5 ;  /* 0x000000043f057899 */ /* 0x000fc80008011605 */
[----:B------:R-:W-:-:S08]  /*3260*/  ULOP3.LUT UR37, UR5, 0x3fff, URZ, 0xc0, !UPT ;  /* 0x00003fff05257892 */ /* 0x000fd0000f8ec03f */
        /* <DEDUP_REMOVED lines=9> */
[----:B------:R-:W-:Y:S01]  /*3300*/  MOV R6, UR4 ;  /* 0x0000000400067c02 */ /* 0x000fe20008000f00 */
[----:B------:R-:W-:Y:S01]  /*3310*/  IMAD.U32 R7, RZ, RZ, UR5 ;  /* 0x00000005ff077e24 */ /* 0x000fe2000f8e00ff */
[----:B------:R-:W-:Y:S01]  /*3320*/  MOV R13, RZ ;  /* 0x000000ff000d7202 */ /* 0x000fe20000000f00 */
[----:B------:R-:W-:-:S02]  /*3330*/  IMAD.U32 R11, RZ, RZ, UR7 ;  /* 0x00000007ff0b7e24 */ /* 0x000fc4000f8e00ff */
[----:B------:R-:W-:Y:S02]  /*3340*/  IMAD.MOV.U32 R8, RZ, RZ, 0x70 ;  /* 0x00000070ff087424 */ /* 0x000fe400078e00ff */
[----:B0-----:R-:W-:-:S07]  /*3350*/  IMAD.MOV.U32 R12, RZ, RZ, 0x1 ;  /* 0x00000001ff0c7424 */ /* 0x001fce00078e00ff */
[----:B------:R-:W-:-:S07]  /*3360*/  LEPC R20, `(.L_x_3015) ;  /* 0x000000001014794e */ /* 0x000fce0000000000 */
[----:B-1----:R-:W-:Y:S05]  /*3370*/  CALL.ABS.NOINC R14 ;  /* 0x000000000e007343 */ /* 0x002fea0003c00000 */
.L_x_3015:
[----:B------:R-:W2:Y:S01]  /*3380*/  LDL.LU R20, [R1+0x14] ;  /* 0x0000140001147983 */ /* 0x000ea20000300800 */
[----:B------:R-:W-:Y:S02]  /*3390*/  SHF.L.U32 R13, RZ, 0x1f, RZ ;  /* 0x0000001fff0d7819 */ /* 0x000fe400000006ff */
[----:B------:R-:W-:Y:S02]  /*33a0*/  LOP3.LUT R23, R23, 0xffffff80, RZ, 0xc0, !PT ;  /* 0xffffff8017177812 */ /* 0x000fe400078ec0ff */
[----:B------:R-:W0:Y:S01]  /*33b0*/  SYNCS.PHASECHK.TRANS64.TRYWAIT P1, [UR36+0x28c00], R13 ;  /* 0x028c000dff0075a7 */ /* 0x000e220008020164 */
[----:B------:R-:W-:Y:S02]  /*33c0*/  LEA.HI R3, R24, R24, RZ, 0x1 ;  /* 0x0000001818037211 */ /* 0x000fe400078f08ff */
[----:B------:R-:W-:Y:S02]  /*33d0*/  IMAD.IADD R23, R18, 0x1, -R23 ;  /* 0x0000000112177824 */ /* 0x000fe400078e0a17 */
[----:B------:R-:W-:-:S03]  /*33e0*/  LOP3.LUT R3, R3, 0xfffffe, RZ, 0xc0, !PT ;  /* 0x00fffffe03037812 */ /* 0x000fc600078ec0ff */
[----:B------:R-:W-:Y:S02]  /*33f0*/  SHF.R.S32.HI R4, RZ, 0x1f, R23 ;  /* 0x0000001fff047819 */ /* 0x000fe40000011417 */
[----:B------:R-:W-:Y:S02]  /*3400*/  IMAD.IADD R3, R24, 0x1, -R3 ;  /* 0x0000000118037824 */ /* 0x000fe400078e0a03 */
[CC--:B------:R-:W-:Y:S02]  /*3410*/  LEA.HI R0, R4.reuse, R23.reuse, RZ, 0x2 ;  /* 0x0000001704007211 */ /* 0x0c0fe400078f10ff */
[----:B------:R-:W-:Y:S02]  /*3420*/  LEA.HI R4, R4, R23, RZ, 0x5 ;  /* 0x0000001704047211 */ /* 0x000fe400078f28ff */
[--C-:B------:R-:W-:Y:S02]  /*3430*/  SHF.R.S32.HI R5, RZ, 0x2, R0.reuse ;  /* 0x00000002ff057819 */ /* 0x100fe40000011400 */
[----:B------:R-:W-:-:S02]  /*3440*/  SHF.R.S32.HI R6, RZ, 0x1f, R0 ;  /* 0x0000001fff067819 */ /* 0x000fc40000011400 */
[----:B------:R-:W-:Y:S02]  /*3450*/  LOP3.LUT R0, R0, 0x7ffffffc, RZ, 0xc0, !PT ;  /* 0x7ffffffc00007812 */ /* 0x000fe400078ec0ff */
[----:B------:R-:W-:Y:S02]  /*3460*/  LEA.HI R6, R6, R5, RZ, 0x3 ;  /* 0x0000000506067211 */ /* 0x000fe400078f18ff */
[----:B------:R-:W-:Y:S01]  /*3470*/  SHF.R.S32.HI R4, RZ, 0x5, R4 ;  /* 0x00000005ff047819 */ /* 0x000fe20000011404 */
[----:B------:R-:W-:Y:S01]  /*3480*/  IMAD.IADD R0, R23, 0x1, -R0 ;  /* 0x0000000117007824 */ /* 0x000fe200078e0a00 */
[----:B------:R-:W-:-:S03]  /*3490*/  LOP3.LUT R6, R6, 0xfffffff8, RZ, 0xc0, !PT ;  /* 0xfffffff806067812 */ /* 0x000fc600078ec0ff */
[----:B------:R-:W-:Y:S02]  /*34a0*/  IMAD.SHL.U32 R0, R0, 0x2, RZ ;  /* 0x0000000200007824 */ /* 0x000fe400078e00ff */
[----:B------:R-:W-:Y:S01]  /*34b0*/  IMAD.IADD R5, R5, 0x1, -R6 ;  /* 0x0000000105057824 */ /* 0x000fe200078e0a06 */
[----:B--2---:R-:W-:-:S04]  /*34c0*/  LOP3.LUT R7, R20, 0x1, RZ, 0xfc, !PT ;  /* 0x0000000114077812 */ /* 0x004fc800078efcff */
[----:B------:R-:W-:Y:S01]  /*34d0*/  ISETP.NE.AND P0, PT, R7, 0x3, PT ;  /* 0x000000030700780c */ /* 0x000fe20003f05270 */
[----:B0-----:R-:W-:-:S12]  /*34e0*/  @!P1 BRA `(.L_x_3016) ;  /* 0x000000ac00989947 */ /* 0x001fd80003800000 */
.L_x_3140:
[----:B0-----:R-:W-:Y:S01]  /*34f0*/  LEA R6, R4, R5, 0x4 ;  /* 0x0000000504067211 */ /* 0x001fe200078e20ff */
[----:B------:R-:W-:Y:S01]  /*3500*/  IMAD R4, R3, 0x100, R0 ;  /* 0x0000010003047824 */ /* 0x000fe200078e0200 */
[----:B------:R-:W-:Y:S06]  /*3510*/  @!P0 BRA `(.L_x_3017) ;  /* 0x0000000000048947 */ /* 0x000fec0003800000 */
[----:B------:R-:W-:Y:S01]  /*3520*/  BPT.TRAP 0x1 ;  /* 0x000000040000795c */ /* 0x000fe20000300000 */
.L_x_3017:
[----:B------:R0:W1:Y:S01]  /*3530*/  SYNCS.PHASECHK.TRANS64.TRYWAIT P2, [UR36+0x28c30], R13 ;  /* 0x028c300dff0075a7 */ /* 0x0000620008040164 */
[----:B------:R-:W-:Y:S05]  /*3540*/  @!P0 BRA `(.L_x_3018) ;  /* 0x0000000000048947 */ /* 0x000fea0003800000 */
[----:B------:R-:W-:Y:S01]  /*3550*/  BPT.TRAP 0x1 ;  /* 0x000000040000795c */ /* 0x000fe20000300000 */
.L_x_3018:
[----:B------:R-:W2:Y:S02]  /*3560*/  S2R R3, SR_TID.X ;  /* 0x0000000000037919 */ /* 0x000ea40000002100 */
[----:B--2---:R-:W-:-:S04]  /*3570*/  LOP3.LUT R3, R3, 0x7f, RZ, 0xc0, !PT ;  /* 0x0000007f03037812 */ /* 0x004fc800078ec0ff */
[----:B------:R-:W-:Y:S01]  /*3580*/  ISETP.NE.AND P1, PT, R3, RZ, PT ;  /* 0x000000ff0300720c */ /* 0x000fe20003f25270 */
[----:B-1----:R-:W-:-:S12]  /*3590*/  @P2 BRA `(.L_x_3019) ;  /* 0x0000000000082947 */ /* 0x002fd80003800000 */
[----:B------:R-:W1:Y:S02]  /*35a0*/  SYNCS.PHASECHK.TRANS64.TRYWAIT P2, [UR36+0x28c30], R13 ;  /* 0x028c300dff0075a7 */ /* 0x000e640008040164 */
[----:B-1----:R-:W-:Y:S05]  /*35b0*/  @!P2 BRA `(.L_x_3020) ;  /* 0x000000ac007ca947 */ /* 0x002fea0003800000 */
.L_x_3019:
[----:B------:R-:W-:Y:S05]  /*35c0*/  WARPSYNC.ALL ;  /* 0x0000000000007948 */ /* 0x000fea0003800000 */
[----:B------:R-:W-:Y:S01]  /*35d0*/  UIADD3 UR4, UR36, 0x20400, URZ ;  /* 0x0002040024047890 */ /* 0x000fe2000fffe03f */
[----:B------:R-:W-:Y:S01]  /*35e0*/  WARPGROUP.ARRIVE ;  /* 0x00000000000079c5 */ /* 0x000fe20000000000 */
[----:B------:R-:W-:Y:S01]  /*35f0*/  UIADD3 UR5, UR36, 0x22400, URZ ;  /* 0x0002240024057890 */ /* 0x000fe2000fffe03f */
[----:B------:R-:W-:Y:S01]  /*3600*/  IMAD R3, R17, -0x40, R22 ;  /* 0xffffffc011037824 */ /* 0x000fe200078e0216 */
[----:B------:R-:W-:Y:S02]  /*3610*/  USHF.R.U32.HI UR4, URZ, 0x4, UR4 ;  /* 0x000000043f047899 */ /* 0x000fe40008011604 */
[----:B------:R-:W-:-:S02]  /*3620*/  USHF.R.U32.HI UR5, URZ, 0x4, UR5 ;  /* 0x000000043f057899 */ /* 0x000fc40008011605 */
[----:B------:R-:W-:Y:S01]  /*3630*/  ULOP3.LUT UR4, UR4, 0x3fff, URZ, 0xc0, !UPT ;  /* 0x00003fff04047892 */ /* 0x000fe2000f8ec03f */
[----:B------:R-:W-:Y:S01]  /*3640*/  IADD3 R3, -R0, 0x40, R3 ;  /* 0x0000004000037810 */ /* 0x000fe20007ffe103 */
[----:B------:R-:W-:Y:S02]  /*3650*/  ULOP3.LUT UR5, UR5, 0x3fff, URZ, 0xc0, !UPT ;  /* 0x00003fff05057892 */ /* 0x000fe4000f8ec03f */
[----:B------:R-:W-:Y:S01]  /*3660*/  ULOP3.LUT UR8, UR4, 0x10000, URZ, 0xfc, !UPT ;  /* 0x0001000004087892 */ /* 0x000fe2000f8efc3f */
[C---:B------:R-:W-:Y:S01]  /*3670*/  ISETP.GT.AND P3, PT, R3.reuse, RZ, PT ;  /* 0x000000ff0300720c */ /* 0x040fe20003f64270 */
[----:B------:R-:W-:Y:S01]  /*3680*/  ULOP3.LUT UR6, UR5, 0x10000, URZ, 0xfc, !UPT ;  /* 0x0001000005067892 */ /* 0x000fe2000f8efc3f */
[C---:B------:R-:W-:Y:S01]  /*3690*/  ISETP.GT.AND P6, PT, R3.reuse, 0x1, PT ;  /* 0x000000010300780c */ /* 0x040fe20003fc4270 */
[----:B------:R-:W-:Y:S01]  /*36a0*/  UMOV UR9, 0x40000040 ;  /* 0x4000004000097882 */ /* 0x000fe20000000000 */
[----:B------:R-:W-:Y:S01]  /*36b0*/  UMOV UR7, 0x40000040 ;  /* 0x4000004000077882 */ /* 0x000fe20000000000 */
[----:B------:R-:W-:Y:S01]  /*36c0*/  UMOV UR5, UR9 ;  /* 0x0000000900057c82 */ /* 0x000fe20008000000 */
[----:B------:R-:W-:Y:S01]  /*36d0*/  UMOV UR4, UR8 ;  /* 0x0000000800047c82 */ /* 0x000fe20008000000 */
[----:B------:R-:W-:Y:S01]  /*36e0*/  UIADD3 UR12, UR8, 0x2, URZ ;  /* 0x00000002080c7890 */ /* 0x000fe2000fffe03f */
[----:B------:R-:W-:Y:S01]  /*36f0*/  ISETP.GT.AND P5, PT, R3, 0x8, PT ;  /* 0x000000080300780c */ /* 0x000fe20003fa4270 */
[----:B------:R-:W-:-:S02]  /*3700*/  UIADD3 UR14, UR6, 0x2, URZ ;  /* 0x00000002060e7890 */ /* 0x000fc4000fffe03f */
[----:B------:R-:W-:Y:S01]  /*3710*/  HGMMA.64x64x16.F32.BF16 R24, gdesc[UR4], RZ, !UPT, gsb0 ;  /* 0x00e00000041879f0 */ /* 0x000fe2000c0018ff */
[----:B------:R-:W-:Y:S01]  /*3720*/  UMOV UR13, 0x40000040 ;  /* 0x40000040000d7882 */ /* 0x000fe20000000000 */
[----:B------:R-:W-:Y:S01]  /*3730*/  UMOV UR15, 0x40000040 ;  /* 0x40000040000f7882 */ /* 0x000fe20000000000 */
[----:B------:R-:W-:Y:S01]  /*3740*/  UIADD3 UR16, UR8, 0x4, URZ ;  /* 0x0000000408107890 */ /* 0x000fe2000fffe03f */
[C---:B------:R-:W-:Y:S01]  /*3750*/  ISETP.GT.AND P4, PT, R3.reuse, 0x9, PT ;  /* 0x000000090300780c */ /* 0x040fe20003f84270 */
[----:B------:R-:W-:Y:S01]  /*3760*/  UIADD3 UR18, UR6, 0x4, URZ ;  /* 0x0000000406127890 */ /* 0x000fe2000fffe03f */
[----:B------:R-:W-:Y:S01]  /*3770*/  ISETP.GT.AND P2, PT, R3, 0x10, PT ;  /* 0x000000100300780c */ /* 0x000fe20003f44270 */
        /* <DEDUP_REMOVED lines=8> */
[----:B------:R-:W-:-:S02]  /*3800*/  WARPGROUP.DEPBAR.LE gsb0, 0x0 ;  /* 0x00008000000079c5 */ /* 0x000fc40000010000 */
[----:B------:R-:W-:-:S06]  /*3810*/  WARPGROUP.ARRIVE ;  /* 0x00000000000079c5 */ /* 0x000fcc0000000000 */
[----:B------:R-:W-:Y:S03]  /*3820*/  HGMMA.64x64x16.F32.BF16 R24, gdesc[UR12], R24, gsb0 ;  /* 0x00e000000c1879f0 */ /* 0x000fe60008001818 */
[----:B------:R-:W-:Y:S02]  /*3830*/  WARPGROUP.DEPBAR.LE gsb0, 0x0 ;  /* 0x00008000000079c5 */ /* 0x000fe40000010000 */
[----:B------:R-:W-:-:S06]  /*3840*/  WARPGROUP.ARRIVE ;  /* 0x00000000000079c5 */ /* 0x000fcc0000000000 */
[----:B------:R-:W-:Y:S03]  /*3850*/  HGMMA.64x64x16.F32.BF16 R24, gdesc[UR16], R24, gsb0 ;  /* 0x00e00000101879f0 */ /* 0x000fe60008001818 */
[----:B------:R-:W-:Y:S02]  /*3860*/  WARPGROUP.DEPBAR.LE gsb0, 0x0 ;  /* 0x00008000000079c5 */ /* 0x000fe40000010000 */
[----:B------:R-:W-:-:S06]  /*3870*/  WARPGROUP.ARRIVE ;  /* 0x00000000000079c5 */ /* 0x000fcc0000000000 */
[----:B------:R-:W-:Y:S03]  /*3880*/  HGMMA.64x64x16.F32.BF16 R24, gdesc[UR20], R24, gsb0 ;  /* 0x00e00000141879f0 */ /* 0x000fe60008001818 */
[----:B------:R-:W-:Y:S02]  /*3890*/  WARPGROUP.DEPBAR.LE gsb0, 0x0 ;  /* 0x00008000000079c5 */ /* 0x000fe40000010000 */
        /* <DEDUP_REMOVED lines=23> */
[----:B--2---:R-:W-:Y:S01]  /*3a10*/  FSEL R24, R24, -INF , P3 ;  /* 0xff80000018187808 */ /* 0x004fe20001800000 */
[----:B------:R-:W-:Y:S01]  /*3a20*/  FMUL.FTZ R42, R42, UR4 ;  /* 0x000000042a2a7c20 */ /* 0x000fe20008410000 */
[----:B------:R-:W-:Y:S01]  /*3a30*/  FMUL.FTZ R48, R48, UR4 ;  /* 0x0000000430307c20 */ /* 0x000fe20008410000 */
[----:B------:R-:W-:Y:S01]  /*3a40*/  FMUL.FTZ R43, R43, UR4 ;  /* 0x000000042b2b7c20 */ /* 0x000fe20008410000 */
[----:B------:R-:W-:Y:S01]  /*3a50*/  FMUL.FTZ R49, R49, UR4 ;  /* 0x0000000431317c20 */ /* 0x000fe20008410000 */
        /* <DEDUP_REMOVED lines=11> */
[----:B----4-:R-:W-:Y:S01]  /*3b10*/  FSEL R28, R28, -INF , P5 ;  /* 0xff8000001c1c7808 */ /* 0x010fe20002800000 */
[----:B------:R-:W-:-:S03]  /*3b20*/  FMUL.FTZ R55, R55, UR4 ;  /* 0x0000000437377c20 */ /* 0x000fc60008410000 */
[----:B------:R-:W-:-:S03]  /*3b30*/  FMNMX.FTZ R5, R28, R5, !PT ;  /* 0x000000051c057209 */ /* 0x000fc60007810000 */
[----:B------:R-:W4:Y:S01]  /*3b40*/  MUFU.TANH R32, R32 ;  /* 0x0000002000207308 */ /* 0x000f220000002400 */
[----:B--2---:R-:W-:-:S04]  /*3b50*/  FSEL R10, R29, -INF , P4 ;  /* 0xff8000001d0a7808 */ /* 0x004fc80002000000 */
[----:B------:R-:W-:-:S03]  /*3b60*/  FMNMX.FTZ R5, R10, R5, !PT ;  /* 0x000000050a057209 */ /* 0x000fc60007810000 */
[----:B------:R-:W2:Y:S01]  /*3b70*/  MUFU.TANH R27, R27 ;  /* 0x0000001b001b7308 */ /* 0x000ea20000002400 */
[----:B---3--:R-:W-:Y:S02]  /*3b80*/  FSEL R26, R26, -INF , P3 ;  /* 0xff8000001a1a7808 */ /* 0x008fe40001800000 */
[----:B------:R-:W-:-:S05]  /*3b90*/  ISETP.GT.AND P3, PT, R3, 0x11, PT ;  /* 0x000000110300780c */ /* 0x000fca0003f64270 */
[----:B------:R-:W3:Y:S01]  /*3ba0*/  MUFU.TANH R33, R33 ;  /* 0x0000002100217308 */ /* 0x000ee20000002400 */
[----:B----4-:R-:W-:-:S04]  /*3bb0*/  FSEL R32, R32, -INF , P2 ;  /* 0xff80000020207808 */ /* 0x010fc80001000000 */
[----:B------:R-:W-:-:S03]  /*3bc0*/  FMNMX.FTZ R5, R32, R5, !PT ;  /* 0x0000000520057209 */ /* 0x000fc60007810000 */
[----:B------:R-:W4:Y:S01]  /*3bd0*/  MUFU.TANH R30, R30 ;  /* 0x0000001e001e7308 */ /* 0x000f220000002400 */
[----:B--2---:R-:W-:Y:S02]  /*3be0*/  FSEL R27, R27, -INF , P6 ;  /* 0xff8000001b1b7808 */ /* 0x004fe40003000000 */
[----:B------:R-:W-:-:S05]  /*3bf0*/  ISETP.GT.AND P6, PT, R3, 0x18, PT ;  /* 0x000000180300780c */ /* 0x000fca0003fc4270 */
[----:B------:R-:W2:Y:S01]  /*3c00*/  MUFU.TANH R36, R36 ;  /* 0x0000002400247308 */ /* 0x000ea20000002400 */
[----:B---3--:R-:W-:-:S04]  /*3c10*/  FSEL R14, R33, -INF , P3 ;  /* 0xff800000210e7808 */ /* 0x008fc80001800000 */
[----:B------:R-:W-:-:S03]  /*3c20*/  FMNMX.FTZ R5, R14, R5, !PT ;  /* 0x000000050e057209 */ /* 0x000fc60007810000 */
[----:B------:R-:W1:Y:S01]  /*3c30*/  MUFU.TANH R31, R31 ;  /* 0x0000001f001f7308 */ /* 0x000e620000002400 */
[----:B----4-:R-:W-:Y:S02]  /*3c40*/  FSEL R30, R30, -INF , P5 ;  /* 0xff8000001e1e7808 */ /* 0x010fe40002800000 */
        /* <DEDUP_REMOVED lines=48> */
[----:B------:R-:W-:Y:S02]  /*3f50*/  ISETP.GT.AND P2, PT, R3, 0x39, PT ;  /* 0x000000390300780c */ /* 0x000fe40003f44270 */
[----:B------:R-:W-:-:S03]  /*3f60*/  FMNMX.FTZ R3, R26, R27, !PT ;  /* 0x0000001b1a037209 */ /* 0x000fc60007810000 */
[----:B------:R-:W2:Y:S01]  /*3f70*/  MUFU.TANH R47, R47 ;  /* 0x0000002f002f7308 */ /* 0x000ea20000002400 */
[----:B-1----:R-:W-:Y:S02]  /*3f80*/  FSEL R52, R52, -INF , P3 ;  /* 0xff80000034347808 */ /* 0x002fe40001800000 */
[----:B------:R-:W-:Y:S02]  /*3f90*/  FMNMX.FTZ R3, R30, R3, !PT ;  /* 0x000000031e037209 */ /* 0x000fe40007810000 */
[----:B------:R-:W-:Y:S02]  /*3fa0*/  FMNMX.FTZ R5, R52, R5, !PT ;  /* 0x0000000534057209 */ /* 0x000fe40007810000 */
[----:B------:R-:W-:Y:S01]  /*3fb0*/  FMNMX.FTZ R3, R8, R3, !PT ;  /* 0x0000000308037209 */ /* 0x000fe20007810000 */
[----:B------:R-:W1:Y:S01]  /*3fc0*/  MUFU.TANH R50, R50 ;  /* 0x0000003200327308 */ /* 0x000e620000002400 */
[----:B---3--:R-:W-:Y:S02]  /*3fd0*/  FSEL R68, R53, -INF , P2 ;  /* 0xff80000035447808 */ /* 0x008fe40001000000 */
[----:B------:R-:W-:-:S02]  /*3fe0*/  FMNMX.FTZ R3, R34, R3, !PT ;  /* 0x0000000322037209 */ /* 0x000fc40007810000 */
[----:B------:R-:W-:Y:S02]  /*3ff0*/  FMNMX.FTZ R5, R68, R5, !PT ;  /* 0x0000000544057209 */ /* 0x000fe40007810000 */
[----:B------:R-:W-:Y:S01]  /*4000*/  FMNMX.FTZ R3, R12, R3, !PT ;  /* 0x000000030c037209 */ /* 0x000fe20007810000 */
[----:B------:R-:W-:Y:S01]  /*4010*/  MUFU.TANH R51, R51 ;  /* 0x0000003300337308 */ /* 0x000fe20000002400 */
[----:B--2---:R-:W-:Y:S01]  /*4020*/  FSEL R48, R47, -INF , P6 ;  /* 0xff8000002f307808 */ /* 0x004fe20003000000 */
[----:B------:R-:W2:Y:S01]  /*4030*/  SHFL.BFLY PT, R0, R5, 0x2, 0x1f ;  /* 0x0c401f0005007f89 */ /* 0x000ea200000e0000 */
[----:B------:R-:W-:-:S04]  /*4040*/  FMNMX.FTZ R3, R38, R3, !PT ;  /* 0x0000000326037209 */ /* 0x000fc80007810000 */
[----:B------:R-:W-:Y:S01]  /*4050*/  FMNMX.FTZ R3, R20, R3, !PT ;  /* 0x0000000314037209 */ /* 0x000fe20007810000 */
[----:B------:R-:W3:Y:S01]  /*4060*/  MUFU.TANH R54, R54 ;  /* 0x0000003600367308 */ /* 0x000ee20000002400 */
[----:B-1----:R-:W-:Y:S02]  /*4070*/  FSEL R50, R50, -INF , P5 ;  /* 0xff80000032327808 */ /* 0x002fe40002800000 */
[----:B------:R-:W-:-:S04]  /*4080*/  FMNMX.FTZ R3, R42, R3, !PT ;  /* 0x000000032a037209 */ /* 0x000fc80007810000 */
[----:B------:R-:W-:Y:S01]  /*4090*/  FMNMX.FTZ R3, R44, R3, !PT ;  /* 0x000000032c037209 */ /* 0x000fe20007810000 */
[----:B------:R-:W1:Y:S03]  /*40a0*/  MUFU.TANH R55, R55 ;  /* 0x0000003700377308 */ /* 0x000e660000002400 */
[----:B------:R-:W-:-:S04]  /*40b0*/  FMNMX.FTZ R3, R46, R3, !PT ;  /* 0x000000032e037209 */ /* 0x000fc80007810000 */
[----:B------:R-:W-:Y:S02]  /*40c0*/  FMNMX.FTZ R3, R48, R3, !PT ;  /* 0x0000000330037209 */ /* 0x000fe40007810000 */
[----:B---3--:R-:W-:Y:S02]  /*40d0*/  FSEL R54, R54, -INF , P3 ;  /* 0xff80000036367808 */ /* 0x008fe40001800000 */
[----:B--2---:R-:W-:Y:S01]  /*40e0*/  FMNMX.FTZ R0, R5, R0, !PT ;  /* 0x0000000005007209 */ /* 0x004fe20007810000 */
[----:B------:R-:W-:Y:S01]  /*40f0*/  IMAD.U32 R5, RZ, RZ, UR5 ;  /* 0x00000005ff057e24 */ /* 0x000fe2000f8e00ff */
[----:B------:R-:W-:-:S03]  /*4100*/  FMNMX.FTZ R3, R50, R3, !PT ;  /* 0x0000000332037209 */ /* 0x000fc60007810000 */
[----:B------:R-:W2:Y:S01]  /*4110*/  SHFL.BFLY PT, R7, R0, 0x1, 0x1f ;  /* 0x0c201f0000077f89 */ /* 0x000ea200000e0000 */
[----:B-1----:R-:W-:Y:S02]  /*4120*/  FSEL R66, R55, -INF , P2 ;  /* 0xff80000037427808 */ /* 0x002fe40001000000 */
[----:B--2---:R-:W-:-:S04]  /*4130*/  FMNMX.FTZ R0, R0, R7, !PT ;  /* 0x0000000700007209 */ /* 0x004fc80007810000 */
[C---:B------:R-:W-:Y:S01]  /*4140*/  FSETP.NEU.FTZ.AND P6, PT, R0.reuse, -INF , PT ;  /* 0xff8000000000780b */ /* 0x040fe20003fdd000 */
[----:B------:R-:W-:-:S05]  /*4150*/  FMUL.FTZ R7, R0, R5 ;  /* 0x0000000500077220 */ /* 0x000fca0000410000 */
[----:B------:R-:W-:-:S05]  /*4160*/  FSEL R7, R7, RZ, P6 ;  /* 0x000000ff07077208 */ /* 0x000fca0003000000 */
[-CC-:B------:R-:W-:Y:S01]  /*4170*/  FFMA.FTZ R9, R24, R5.reuse, -R7.reuse ;  /* 0x0000000518097223 */ /* 0x180fe20000010807 */
[----:B------:R-:W-:Y:S01]  /*4180*/  FSEL R24, R51, -INF , P4 ;  /* 0xff80000033187808 */ /* 0x000fe20002000000 */
        /* <DEDUP_REMOVED lines=12> */
[-CC-:B-1----:R-:W-:Y:S01]  /*4250*/  FFMA.FTZ R9, R10, R5.reuse, -R7.reuse ;  /* 0x000000050a097223 */ /* 0x182fe20000010807 */
[-CC-:B------:R-:W-:Y:S01]  /*4260*/  FFMA.FTZ R58, R58, R5.reuse, -R7.reuse ;  /* 0x000000053a3a7223 */ /* 0x180fe20000010807 */
[-CC-:B------:R-:W-:Y:S01]  /*4270*/  FFMA.FTZ R60, R60, R5.reuse, -R7.reuse ;  /* 0x000000053c3c7223 */ /* 0x180fe20000010807 */
[-CC-:B------:R-:W-:Y:S01]  /*4280*/  FFMA.FTZ R62, R62, R5.reuse, -R7.reuse ;  /* 0x000000053e3e7223 */ /* 0x180fe20000010807 */
[----:B------:R-:W1:Y:S01]  /*4290*/  SHFL.BFLY PT, R10, R3, 0x2, 0x1f ;  /* 0x0c401f00030a7f89 */ /* 0x000e6200000e0000 */
[----:B------:R-:W-:Y:S01]  /*42a0*/  MUFU.EX2 R11, R9 ;  /* 0x00000009000b7308 */ /* 0x000fe20000000800 */
[-CC-:B------:R-:W-:Y:S01]  /*42b0*/  FFMA.FTZ R64, R64, R5.reuse, -R7.reuse ;  /* 0x0000000540407223 */ /* 0x180fe20000010807 */
[-CC-:B------:R-:W-:Y:S01]  /*42c0*/  FFMA.FTZ R52, R52, R5.reuse, -R7.reuse ;  /* 0x0000000534347223 */ /* 0x180fe20000010807 */
[----:B------:R-:W-:Y:S01]  /*42d0*/  FFMA.FTZ R68, R68, R5, -R7 ;  /* 0x0000000544447223 */ /* 0x000fe20000010807 */
[----:B------:R-:W-:-:S04]  /*42e0*/  LEA.HI R7, R19, R18, RZ, 0x4 ;  /* 0x0000001213077211 */ /* 0x000fc800078f20ff */
[----:B------:R-:W-:Y:S08]  /*42f0*/  MUFU.EX2 R25, R25 ;  /* 0x0000001900197308 */ /* 0x000ff00000000800 */
[----:B------:R-:W2:Y:S01]  /*4300*/  MUFU.EX2 R28, R28 ;  /* 0x0000001c001c7308 */ /* 0x000ea20000000800 */
[----:B-1----:R-:W-:-:S07]  /*4310*/  FMNMX.FTZ R10, R3, R10, !PT ;  /* 0x0000000a030a7209 */ /* 0x002fce0007810000 */
[----:B------:R-:W-:Y:S01]  /*4320*/  MUFU.EX2 R32, R32 ;  /* 0x0000002000207308 */ /* 0x000fe20000000800 */
[----:B------:R-:W1:Y:S07]  /*4330*/  SHFL.BFLY PT, R3, R10, 0x1, 0x1f ;  /* 0x0c201f000a037f89 */ /* 0x000e6e00000e0000 */
[----:B------:R3:W4:Y:S01]  /*4340*/  MUFU.EX2 R15, R14 ;  /* 0x0000000e000f7308 */ /* 0x0007220000000800 */
[----:B--2---:R-:W-:-:S07]  /*4350*/  F2FP.BF16.F32.PACK_AB R154, R11, R28 ;  /* 0x0000001c0b9a723e */ /* 0x004fce00000010ff */
[----:B------:R-:W-:Y:S01]  /*4360*/  MUFU.EX2 R36, R36 ;  /* 0x0000002400247308 */ /* 0x000fe20000000800 */
[----:B---3--:R-:W-:-:S07]  /*4370*/  IMAD.U32 R14, RZ, RZ, UR36 ;  /* 0x00000024ff0e7e24 */ /* 0x008fce000f8e00ff */
[----:B------:R-:W-:Y:S01]  /*4380*/  MUFU.EX2 R21, R22 ;  /* 0x0000001600157308 */ /* 0x000fe20000000800 */
[----:B----4-:R-:W-:Y:S02]  /*4390*/  F2FP.BF16.F32.PACK_AB R156, R15, R32 ;  /* 0x000000200f9c723e */ /* 0x010fe400000010ff */
[----:B-1----:R-:W-:-:S04]  /*43a0*/  FMNMX.FTZ R3, R10, R3, !PT ;  /* 0x000000030a037209 */ /* 0x002fc80007810000 */
[C---:B------:R-:W-:Y:S01]  /*43b0*/  FSETP.NEU.FTZ.AND P2, PT, R3.reuse, -INF , PT ;  /* 0xff8000000300780b */ /* 0x040fe20003f5d000 */
[-C--:B------:R-:W-:Y:S01]  /*43c0*/  FMUL.FTZ R9, R3, R5.reuse ;  /* 0x0000000503097220 */ /* 0x080fe20000410000 */
[----:B------:R-:W-:Y:S04]  /*43d0*/  MUFU.EX2 R40, R40 ;  /* 0x0000002800287308 */ /* 0x000fe80000000800 */
[----:B------:R-:W-:Y:S02]  /*43e0*/  FSEL R35, R9, RZ, P2 ;  /* 0x000000ff09237208 */ /* 0x000fe40001000000 */
[----:B------:R-:W-:Y:S02]  /*43f0*/  LOP3.LUT R9, R7, 0xfffffff0, RZ, 0xc0, !PT ;  /* 0xfffffff007097812 */ /* 0x000fe400078ec0ff */
[----:B------:R-:W1:Y:S01]  /*4400*/  MUFU.EX2 R23, R56 ;  /* 0x0000003800177308 */ /* 0x000e620000000800 */
[-CC-:B------:R-:W-:Y:S01]  /*4410*/  FFMA.FTZ R10, R8, R5.reuse, -R35.reuse ;  /* 0x00000005080a7223 */ /* 0x180fe20000010823 */
[----:B------:R-:W-:Y:S01]  /*4420*/  FFMA.FTZ R12, R12, R5, -R35 ;  /* 0x000000050c0c7223 */ /* 0x000fe20000010823 */
[----:B------:R-:W-:-:S02]  /*4430*/  IMAD.IADD R9, R18, 0x1, -R9 ;  /* 0x0000000112097824 */ /* 0x000fc400078e0a09 */
[-CC-:B------:R-:W-:Y:S01]  /*4440*/  FFMA.FTZ R26, R26, R5.reuse, -R35.reuse ;  /* 0x000000051a1a7223 */ /* 0x180fe20000010823 */
[-CC-:B------:R-:W-:Y:S01]  /*4450*/  FFMA.FTZ R27, R27, R5.reuse, -R35.reuse ;  /* 0x000000051b1b7223 */ /* 0x180fe20000010823 */
[-CC-:B------:R-:W-:Y:S01]  /*4460*/  FFMA.FTZ R30, R30, R5.reuse, -R35.reuse ;  /* 0x000000051e1e7223 */ /* 0x180fe20000010823 */
[-C--:B------:R-:W-:Y:S01]  /*4470*/  FFMA.FTZ R34, R34, R5.reuse, -R35 ;  /* 0x0000000522227223 */ /* 0x080fe20000010823 */
[----:B------:R-:W-:Y:S01]  /*4480*/  SHF.R.S32.HI R8, RZ, 0x1f, R9 ;  /* 0x0000001fff087819 */ /* 0x000fe20000011409 */
[----:B------:R2:W-:Y:S01]  /*4490*/  MUFU.EX2 R155, R10 ;  /* 0x0000000a009b7308 */ /* 0x0005e20000000800 */
[-CC-:B------:R-:W-:Y:S01]  /*44a0*/  FFMA.FTZ R38, R38, R5.reuse, -R35.reuse ;  /* 0x0000000526267223 */ /* 0x180fe20000010823 */
[----:B------:R-:W-:Y:S01]  /*44b0*/  LEA.HI R18, R19, R18, RZ, 0x5 ;  /* 0x0000001213127211 */ /* 0x000fe200078f28ff */
[--C-:B------:R-:W-:Y:S01]  /*44c0*/  FFMA.FTZ R20, R20, R5, -R35.reuse ;  /* 0x0000000514147223 */ /* 0x100fe20000010823 */
[----:B------:R-:W-:Y:S01]  /*44d0*/  LEA.HI R8, R8, R9, RZ, 0x3 ;  /* 0x0000000908087211 */ /* 0x000fe200078f18ff */
[-CC-:B------:R-:W-:Y:S01]  /*44e0*/  FFMA.FTZ R42, R42, R5.reuse, -R35.reuse ;  /* 0x000000052a2a7223 */ /* 0x180fe20000010823 */
[----:B------:R-:W-:Y:S01]  /*44f0*/  FFMA.FTZ R44, R44, R5, -R35 ;  /* 0x000000052c2c7223 */ /* 0x000fe20000010823 */
[----:B------:R-:W-:Y:S01]  /*4500*/  IMAD.SHL.U32 R18, R18, 0x20, RZ ;  /* 0x0000002012127824 */ /* 0x000fe200078e00ff */
[----:B------:R3:W-:Y:S01]  /*4510*/  MUFU.EX2 R157, R12 ;  /* 0x0000000c009d7308 */ /* 0x0007e20000000800 */
[C---:B--2---:R-:W-:Y:S01]  /*4520*/  LOP3.LUT R10, R8.reuse, 0xfffffff8, RZ, 0xc0, !PT ;  /* 0xfffffff8080a7812 */ /* 0x044fe200078ec0ff */
[----:B------:R-:W-:-:S02]  /*4530*/  IMAD.SHL.U32 R8, R8, 0x40, RZ ;  /* 0x0000004008087824 */ /* 0x000fc400078e00ff */
[-CC-:B------:R-:W-:Y:S01]  /*4540*/  FFMA.FTZ R46, R46, R5.reuse, -R35.reuse ;  /* 0x000000052e2e7223 */ /* 0x180fe20000010823 */
[----:B------:R-:W-:Y:S01]  /*4550*/  LOP3.LUT R37, R18, 0x7ffffc00, RZ, 0xc0, !PT ;  /* 0x7ffffc0012257812 */ /* 0x000fe200078ec0ff */
[-C--:B------:R-:W-:Y:S01]  /*4560*/  FFMA.FTZ R48, R48, R5.reuse, -R35 ;  /* 0x0000000530307223 */ /* 0x080fe20000010823 */
[----:B------:R-:W-:Y:S01]  /*4570*/  IMAD.IADD R10, R9, 0x1, -R10 ;  /* 0x00000001090a7824 */ /* 0x000fe200078e0a0a */
[----:B------:R-:W-:Y:S01]  /*4580*/  SHF.R.S32.HI R9, RZ, 0x4, R7 ;  /* 0x00000004ff097819 */ /* 0x000fe20000011407 */
[----:B------:R-:W-:Y:S01]  /*4590*/  MUFU.EX2 R26, R26 ;  /* 0x0000001a001a7308 */ /* 0x000fe20000000800 */
[-C--:B------:R-:W-:Y:S01]  /*45a0*/  FFMA.FTZ R50, R50, R5.reuse, -R35 ;  /* 0x0000000532327223 */ /* 0x080fe20000010823 */
[----:B------:R-:W-:Y:S01]  /*45b0*/  IMAD.SHL.U32 R7, R10, 0x40, RZ ;  /* 0x000000400a077824 */ /* 0x000fe200078e00ff */
[----:B---3--:R-:W-:Y:S01]  /*45c0*/  SHF.L.U32 R12, R9, 0x3, RZ ;  /* 0x00000003090c7819 */ /* 0x008fe200000006ff */
[----:B------:R-:W-:Y:S01]  /*45d0*/  FADD.FTZ R9, R152, R25 ;  /* 0x0000001998097221 */ /* 0x000fe20000010000 */
[----:B------:R-:W-:Y:S01]  /*45e0*/  LOP3.LUT P2, RZ, R10, 0x2, RZ, 0xc0, !PT ;  /* 0x000000020aff7812 */ /* 0x000fe2000784c0ff */
[-C--:B------:R-:W-:Y:S01]  /*45f0*/  FFMA.FTZ R24, R24, R5.reuse, -R35 ;  /* 0x0000000518187223 */ /* 0x080fe20000010823 */
[----:B------:R-:W-:Y:S01]  /*4600*/  LOP3.LUT R7, R7, 0x1c0, RZ, 0xc0, !PT ;  /* 0x000001c007077812 */ /* 0x000fe200078ec0ff */
[----:B------:R-:W2:Y:S01]  /*4610*/  MUFU.EX2 R27, R27 ;  /* 0x0000001b001b7308 */ /* 0x000ea20000000800 */
[----:B------:R-:W-:Y:S01]  /*4620*/  LOP3.LUT P3, RZ, R10, 0x4, RZ, 0xc0, !PT ;  /* 0x000000040aff7812 */ /* 0x000fe2000786c0ff */
[----:B------:R-:W-:Y:S01]  /*4630*/  FADD.FTZ R10, R28, R9 ;  /* 0x000000091c0a7221 */ /* 0x000fe20000010000 */
[----:B------:R-:W-:Y:S01]  /*4640*/  LOP3.LUT R12, R7, 0x8, R12, 0xf8, !PT ;  /* 0x00000008070c7812 */ /* 0x000fe200078ef80c */
[----:B------:R-:W-:Y:S01]  /*4650*/  FFMA.FTZ R54, R54, R5, -R35 ;  /* 0x0000000536367223 */ /* 0x000fe20000010823 */
[----:B------:R-:W-:Y:S01]  /*4660*/  SHF.R.U32.HI R7, RZ, 0x3, R7 ;  /* 0x00000003ff077819 */ /* 0x000fe20000011607 */
[----:B------:R-:W-:Y:S01]  /*4670*/  FADD.FTZ R9, R11, R10 ;  /* 0x0000000a0b097221 */ /* 0x000fe20000010000 */
[----:B------:R-:W-:Y:S01]  /*4680*/  LOP3.LUT R10, R8, 0x7ffffe00, RZ, 0xc0, !PT ;  /* 0x7ffffe00080a7812 */ /* 0x000fe200078ec0ff */
[----:B------:R-:W3:Y:S01]  /*4690*/  MUFU.EX2 R30, R30 ;  /* 0x0000001e001e7308 */ /* 0x000ee20000000800 */
[----:B------:R-:W-:Y:S01]  /*46a0*/  LOP3.LUT R12, R12, R7, RZ, 0x3c, !PT ;  /* 0x000000070c0c7212 */ /* 0x000fe200078e3cff */
[----:B------:R-:W-:-:S02]  /*46b0*/  @!P1 VIADD R7, R14, 0x28c40 ;  /* 0x00028c400e079836 */ /* 0x000fc40000000000 */
[----:B------:R-:W-:Y:S01]  /*46c0*/  FADD.FTZ R8, R32, R9 ;  /* 0x0000000920087221 */ /* 0x000fe20000010000 */
[----:B-1----:R-:W-:Y:S01]  /*46d0*/  F2FP.BF16.F32.PACK_AB R160, R23, R40 ;  /* 0x0000002817a0723e */ /* 0x002fe200000010ff */
[----:B------:R-:W-:Y:S01]  /*46e0*/  FFMA.FTZ R35, R66, R5, -R35 ;  /* 0x0000000542237223 */ /* 0x000fe20000010823 */
[----:B------:R-:W-:Y:S01]  /*46f0*/  IADD3 R12, R12, R10, R37 ;  /* 0x0000000a0c0c7210 */ /* 0x000fe20007ffe025 */
[----:B------:R-:W-:Y:S01]  /*4700*/  FADD.FTZ R9, R15, R8 ;  /* 0x000000080f097221 */ /* 0x000fe20000010000 */
[----:B------:R-:W1:Y:S01]  /*4710*/  MUFU.EX2 R34, R34 ;  /* 0x0000002200227308 */ /* 0x000e620000000800 */
[----:B------:R-:W-:Y:S02]  /*4720*/  @!P1 PRMT R7, RZ, 0x654, R7 ;  /* 0x00000654ff079816 */ /* 0x000fe40000000007 */
[----:B------:R-:W-:Y:S01]  /*4730*/  FADD.FTZ R10, R36, R9 ;  /* 0x00000009240a7221 */ /* 0x000fe20000010000 */
[----:B------:R-:W-:Y:S01]  /*4740*/  F2FP.BF16.F32.PACK_AB R158, R21, R36 ;  /* 0x00000024159e723e */ /* 0x000fe200000010ff */
[----:B------:R4:W-:Y:S01]  /*4750*/  @!P1 SYNCS.ARRIVE.TRANS64.RED.A1T0 RZ, [R7+URZ], RZ ;  /* 0x000000ff07ff99a7 */ /* 0x0009e2000810043f */
[----:B------:R-:W-:Y:S01]  /*4760*/  F2FP.BF16.F32.PACK_AB R152, R25, R152 ;  /* 0x000000981998723e */ /* 0x000fe200000010ff */
[----:B------:R-:W-:Y:S01]  /*4770*/  FADD.FTZ R9, R21, R10 ;  /* 0x0000000a15097221 */ /* 0x000fe20000010000 */
[----:B------:R-:W5:Y:S01]  /*4780*/  MUFU.EX2 R38, R38 ;  /* 0x0000002600267308 */ /* 0x000f620000000800 */
[----:B--2---:R-:W-:-:S02]  /*4790*/  F2FP.BF16.F32.PACK_AB R153, R27, R26 ;  /* 0x0000001a1b99723e */ /* 0x004fc400000010ff */
[----:B------:R-:W-:Y:S01]  /*47a0*/  FADD.FTZ R10, R40, R9 ;  /* 0x00000009280a7221 */ /* 0x000fe20000010000 */
[----:B----4-:R-:W-:-:S03]  /*47b0*/  FADD.FTZ R7, R26, R27 ;  /* 0x0000001b1a077221 */ /* 0x010fc60000010000 */
[----:B------:R-:W-:Y:S01]  /*47c0*/  FADD.FTZ R15, R23, R10 ;  /* 0x0000000a170f7221 */ /* 0x000fe20000010000 */
[----:B------:R-:W2:Y:S01]  /*47d0*/  MUFU.EX2 R159, R20 ;  /* 0x00000014009f7308 */ /* 0x000ea20000000800 */
[----:B---3--:R-:W-:Y:S01]  /*47e0*/  FADD.FTZ R8, R30, R7 ;  /* 0x000000071e087221 */ /* 0x008fe20000010000 */
[----:B------:R-:W-:-:S03]  /*47f0*/  IMAD.MOV.U32 R23, RZ, RZ, 0x20 ;  /* 0x00000020ff177424 */ /* 0x000fc600078e00ff */
[C---:B------:R-:W-:Y:S01]  /*4800*/  FADD.FTZ R7, R155.reuse, R8 ;  /* 0x000000089b077221 */ /* 0x040fe20000010000 */
[----:B------:R-:W-:Y:S02]  /*4810*/  F2FP.BF16.F32.PACK_AB R155, R155, R30 ;  /* 0x0000001e9b9b723e */ /* 0x000fe400000010ff */
[----:B------:R-:W3:Y:S01]  /*4820*/  MUFU.EX2 R42, R42 ;  /* 0x0000002a002a7308 */ /* 0x000ee20000000800 */
[----:B-1----:R-:W-:Y:S01]  /*4830*/  FADD.FTZ R8, R34, R7 ;  /* 0x0000000722087221 */ /* 0x002fe20000010000 */
[----:B------:R-:W-:-:S03]  /*4840*/  SEL R23, R23, 0xffffffe0, !P2 ;  /* 0xffffffe017177807 */ /* 0x000fc60005000000 */
[C---:B------:R-:W-:Y:S01]  /*4850*/  FADD.FTZ R7, R157.reuse, R8 ;  /* 0x000000089d077221 */ /* 0x040fe20000010000 */
[----:B------:R-:W-:Y:S02]  /*4860*/  F2FP.BF16.F32.PACK_AB R157, R157, R34 ;  /* 0x000000229d9d723e */ /* 0x000fe400000010ff */
[----:B------:R-:W1:Y:S01]  /*4870*/  MUFU.EX2 R161, R44 ;  /* 0x0000002c00a17308 */ /* 0x000e620000000800 */
[----:B-----5:R-:W-:Y:S01]  /*4880*/  FADD.FTZ R8, R38, R7 ;  /* 0x0000000726087221 */ /* 0x020fe20000010000 */
[----:B------:R-:W-:Y:S01]  /*4890*/  LEA R7, R12, UR36, 0x1 ;  /* 0x000000240c077c11 */ /* 0x000fe2000f8e08ff */
[----:B------:R-:W-:Y:S02]  /*48a0*/  BAR.SYNC.DEFER_BLOCKING 0xf, 0x100 ;  /* 0x03c4000000007b1d */ /* 0x000fe40000010000 */
[----:B--2---:R-:W-:Y:S01]  /*48b0*/  FADD.FTZ R9, R159, R8 ;  /* 0x000000089f097221 */ /* 0x004fe20000010000 */
[C---:B------:R-:W-:Y:S01]  /*48c0*/  IADD3 R12, R7.reuse, 0x26800, RZ ;  /* 0x00026800070c7810 */ /* 0x040fe20007ffe0ff */
[----:B------:R-:W-:Y:S01]  /*48d0*/  VIADD R8, R7, 0x26840 ;  /* 0x0002684007087836 */ /* 0x000fe20000000000 */
[----:B------:R-:W-:Y:S01]  /*48e0*/  F2FP.BF16.F32.PACK_AB R159, R159, R38 ;  /* 0x000000269f9f723e */ /* 0x000fe200000010ff */
[----:B------:R-:W2:Y:S01]  /*48f0*/  MUFU.EX2 R58, R58 ;  /* 0x0000003a003a7308 */ /* 0x000ea20000000800 */
[----:B---3--:R-:W-:Y:S01]  /*4900*/  FADD.FTZ R10, R42, R9 ;  /* 0x000000092a0a7221 */ /* 0x008fe20000010000 */
[----:B------:R-:W-:-:S02]  /*4910*/  @P3 VIADD R8, R12, 0xffffffc0 ;  /* 0xffffffc00c083836 */ /* 0x000fc40000000000 */
[----:B------:R-:W-:-:S04]  /*4920*/  IMAD.IADD R9, R12, 0x1, R23 ;  /* 0x000000010c097824 */ /* 0x000fc800078e0217 */
[----:B------:R-:W3:Y:S01]  /*4930*/  MUFU.EX2 R46, R46 ;  /* 0x0000002e002e7308 */ /* 0x000ee20000000800 */
[C---:B-1----:R-:W-:Y:S01]  /*4940*/  FADD.FTZ R21, R161.reuse, R10 ;  /* 0x0000000aa1157221 */ /* 0x042fe20000010000 */
[----:B------:R-:W-:Y:S01]  /*4950*/  F2FP.BF16.F32.PACK_AB R161, R161, R42 ;  /* 0x0000002aa1a1723e */ /* 0x000fe200000010ff */
[----:B------:R-:W-:-:S05]  /*4960*/  IMAD.IADD R10, R23, 0x1, R8 ;  /* 0x00000001170a7824 */ /* 0x000fca00078e0208 */
[----:B------:R-:W1:Y:S01]  /*4970*/  MUFU.EX2 R29, R60 ;  /* 0x0000003c001d7308 */ /* 0x000e620000000800 */
[----:B--2---:R-:W-:Y:S01]  /*4980*/  FADD.FTZ R12, R58, R15 ;  /* 0x0000000f3a0c7221 */ /* 0x004fe20000010000 */
[----:B------:R2:W-:Y:S04]  /*4990*/  STSM.16.M88.4 [R7+0x26800], R152 ;  /* 0x0268009807007844 */ /* 0x0005e80000000200 */
[----:B------:R2:W-:Y:S02]  /*49a0*/  STSM.16.M88.4 [R9], R156 ;  /* 0x0000009c09007844 */ /* 0x0005e40000000200 */
[----:B------:R-:W4:Y:S01]  /*49b0*/  MUFU.EX2 R19, R48 ;  /* 0x0000003000137308 */ /* 0x000f220000000800 */
[----:B---3--:R-:W-:-:S07]  /*49c0*/  FADD.FTZ R18, R46, R21 ;  /* 0x000000152e127221 */ /* 0x008fce0000010000 */
[----:B------:R-:W-:Y:S01]  /*49d0*/  MUFU.EX2 R62, R62 ;  /* 0x0000003e003e7308 */ /* 0x000fe20000000800 */
[C---:B-1----:R-:W-:Y:S01]  /*49e0*/  F2FP.BF16.F32.PACK_AB R162, R29.reuse, R58 ;  /* 0x0000003a1da2723e */ /* 0x042fe200000010ff */
[----:B------:R-:W-:-:S06]  /*49f0*/  FADD.FTZ R29, R29, R12 ;  /* 0x0000000c1d1d7221 */ /* 0x000fcc0000010000 */
[----:B------:R-:W1:Y:S01]  /*4a00*/  MUFU.EX2 R31, R64 ;  /* 0x00000040001f7308 */ /* 0x000e620000000800 */
[C---:B----4-:R-:W-:Y:S01]  /*4a10*/  F2FP.BF16.F32.PACK_AB R163, R19.reuse, R46 ;  /* 0x0000002e13a3723e */ /* 0x050fe200000010ff */
[----:B------:R-:W-:-:S04]  /*4a20*/  FADD.FTZ R19, R19, R18 ;  /* 0x0000001213137221 */ /* 0x000fc80000010000 */
[----:B------:R2:W-:Y:S02]  /*4a30*/  STSM.16.M88.4 [R8], R160 ;  /* 0x000000a008007844 */ /* 0x0005e40000000200 */
[----:B------:R-:W-:Y:S08]  /*4a40*/  MUFU.EX2 R50, R50 ;  /* 0x0000003200327308 */ /* 0x000ff00000000800 */
[----:B------:R-:W3:Y:S01]  /*4a50*/  MUFU.EX2 R11, R24 ;  /* 0x00000018000b7308 */ /* 0x000ee20000000800 */
[----:B-1----:R-:W-:Y:S01]  /*4a60*/  F2FP.BF16.F32.PACK_AB R164, R31, R62 ;  /* 0x0000003e1fa4723e */ /* 0x002fe200000010ff */
[----:B------:R-:W-:-:S04]  /*4a70*/  FADD.FTZ R62, R62, R29 ;  /* 0x0000001d3e3e7221 */ /* 0x000fc80000010000 */
[----:B------:R-:W-:Y:S02]  /*4a80*/  FADD.FTZ R31, R31, R62 ;  /* 0x0000003e1f1f7221 */ /* 0x000fe40000010000 */
[----:B------:R-:W1:Y:S08]  /*4a90*/  MUFU.EX2 R52, R52 ;  /* 0x0000003400347308 */ /* 0x000e700000000800 */
[----:B------:R-:W4:Y:S01]  /*4aa0*/  MUFU.EX2 R33, R68 ;  /* 0x0000004400217308 */ /* 0x000f220000000800 */
[----:B---3--:R-:W-:Y:S01]  /*4ab0*/  F2FP.BF16.F32.PACK_AB R165, R11, R50 ;  /* 0x000000320ba5723e */ /* 0x008fe200000010ff */
[----:B------:R-:W-:-:S04]  /*4ac0*/  FADD.FTZ R50, R50, R19 ;  /* 0x0000001332327221 */ /* 0x000fc80000010000 */
[----:B------:R-:W-:Y:S02]  /*4ad0*/  FADD.FTZ R11, R11, R50 ;  /* 0x000000320b0b7221 */ /* 0x000fe40000010000 */
[----:B------:R-:W-:Y:S01]  /*4ae0*/  MUFU.EX2 R54, R54 ;  /* 0x0000003600367308 */ /* 0x000fe20000000800 */
[----:B-1----:R-:W-:-:S07]  /*4af0*/  FADD.FTZ R12, R52, R31 ;  /* 0x0000001f340c7221 */ /* 0x002fce0000010000 */
[----:B------:R-:W1:Y:S01]  /*4b00*/  MUFU.EX2 R35, R35 ;  /* 0x0000002300237308 */ /* 0x000e620000000800 */
[C---:B----4-:R-:W-:Y:S01]  /*4b10*/  F2FP.BF16.F32.PACK_AB R166, R33.reuse, R52 ;  /* 0x0000003421a6723e */ /* 0x050fe200000010ff */
[----:B------:R-:W-:Y:S01]  /*4b20*/  FADD.FTZ R12, R33, R12 ;  /* 0x0000000c210c7221 */ /* 0x000fe20000010000 */
[----:B-1----:R-:W-:Y:S01]  /*4b30*/  F2FP.BF16.F32.PACK_AB R167, R35, R54 ;  /* 0x0000003623a7723e */ /* 0x002fe200000010ff */
[----:B------:R-:W-:-:S04]  /*4b40*/  FADD.FTZ R54, R54, R11 ;  /* 0x0000000b36367221 */ /* 0x000fc80000010000 */
[----:B------:R2:W-:Y:S01]  /*4b50*/  STSM.16.M88.4 [R10], R164 ;  /* 0x000000a40a007844 */ /* 0x0005e20000000200 */
[----:B------:R-:W-:Y:S01]  /*4b60*/  FADD.FTZ R11, R35, R54 ;  /* 0x00000036230b7221 */ /* 0x000fe20000010000 */
[----:B------:R-:W-:Y:S06]  /*4b70*/  @!P0 BRA `(.L_x_3021) ;  /* 0x0000000000048947 */ /* 0x000fec0003800000 */
[----:B------:R-:W-:Y:S01]  /*4b80*/  BPT.TRAP 0x1 ;  /* 0x000000040000795c */ /* 0x000fe20000300000 */
.L_x_3021:
[----:B------:R1:W3:Y:S01]  /*4b90*/  SYNCS.PHASECHK.TRANS64.TRYWAIT P2, [UR36+0x28c50], R13 ;  /* 0x028c500dff0075a7 */ /* 0x0002e20008040164 */
[----:B------:R-:W-:Y:S05]  /*4ba0*/  @!P0 BRA `(.L_x_3022) ;  /* 0x0000000000048947 */ /* 0x000fea0003800000 */
[----:B------:R-:W-:Y:S01]  /*4bb0*/  BPT.TRAP 0x1 ;  /* 0x000000040000795c */ /* 0x000fe20000300000 */
.L_x_3022:
[----:B------:R-:W-:Y:S01]  /*4bc0*/  ULOP3.LUT UR24, UR37, 0x2000000, URZ, 0xfc, !UPT ;  /* 0x0200000025187892 */ /* 0x000fe2000f8efc3f */
[----:B---3--:R-:W-:Y:S11]  /*4bd0*/  @P2 BRA `(.L_x_3023) ;  /* 0x0000000000082947 */ /* 0x008ff60003800000 */
[----:B------:R-:W3:Y:S02]  /*4be0*/  SYNCS.PHASECHK.TRANS64.TRYWAIT P2, [UR36+0x28c50], R13 ;  /* 0x028c500dff0075a7 */ /* 0x000ee40008040164 */
[----:B---3--:R-:W-:Y:S05]  /*4bf0*/  @!P2 BRA `(.L_x_3024) ;  /* 0x000000980004a947 */ /* 0x008fea0003800000 */
.L_x_3023:
[----:B------:R-:W-:Y:S01]  /*4c00*/  WARPGROUP.ARRIVE ;  /* 0x00000000000079c5 */ /* 0x000fe20000000000 */
[----:B------:R-:W-:Y:S01]  /*4c10*/  UMOV UR10, UR24 ;  /* 0x00000018000a7c82 */ /* 0x000fe20008000000 */
[----:B------:R-:W-:Y:S01]  /*4c20*/  UMOV UR11, 0x40000040 ;  /* 0x40000040000b7882 */ /* 0x000fe20000000000 */
[----:B------:R-:W-:Y:S01]  /*4c30*/  UIADD3 UR4, UR24, 0x80, URZ ;  /* 0x0000008018047890 */ /* 0x000fe2000fffe03f */
[----:B01-3--:R-:W-:Y:S01]  /*4c40*/  IADD3 R13, R17, -0x2, RZ ;  /* 0xfffffffe110d7810 */ /* 0x00bfe20007ffe0ff */
[----:B------:R-:W-:Y:S01]  /*4c50*/  @!P1 VIADD R14, R14, 0x28c60 ;  /* 0x00028c600e0e9836 */ /* 0x000fe20000000000 */
[----:B------:R-:W-:Y:S01]  /*4c60*/  HGMMA.64x256x16.F32.BF16 R24, R152, gdesc[UR8].tnspB, RZ, !UPT, gsb0 ;  /* 0x43e0000898187df0 */ /* 0x000fe2000c0018ff */
[----:B------:R-:W-:Y:S01]  /*4c70*/  UMOV UR11, 0x40000040 ;  /* 0x40000040000b7882 */ /* 0x000fe20000000000 */
[----:B------:R-:W-:Y:S02]  /*4c80*/  ISETP.GE.AND P2, PT, R13, R16, PT ;  /* 0x000000100d00720c */ /* 0x000fe40003f46270 */
[----:B------:R-:W-:Y:S01]  /*4c90*/  UMOV UR10, UR4 ;  /* 0x00000004000a7c82 */ /* 0x000fe20008000000 */
[----:B------:R-:W-:Y:S01]  /*4ca0*/  UIADD3 UR4, UR24, 0x100, URZ ;  /* 0x0000010018047890 */ /* 0x000fe2000fffe03f */
[----:B------:R-:W-:Y:S01]  /*4cb0*/  @!P1 PRMT R14, RZ, 0x654, R14 ;  /* 0x00000654ff0e9816 */ /* 0x000fe2000000000e */
[----:B------:R-:W-:-:S02]  /*4cc0*/  WARPGROUP.DEPBAR.LE gsb0, 0x0 ;  /* 0x00008000000079c5 */ /* 0x000fc40000010000 */
[----:B------:R-:W-:-:S15]  /*4cd0*/  WARPGROUP.ARRIVE ;  /* 0x00000000000079c5 */ /* 0x000fde0000000000 */
[----:B------:R-:W-:-:S04]  /*4ce0*/  NOP ;  /* 0x0000000000007918 */ /* 0x000fc80000000000 */
[----:B------:R-:W-:Y:S01]  /*4cf0*/  HGMMA.64x256x16.F32.BF16 R24, R156, gdesc[UR8].tnspB, R24, gsb0 ;  /* 0x43e000089c187df0 */ /* 0x000fe20008001818 */
[----:B------:R-:W-:Y:S01]  /*4d00*/  UMOV UR10, UR4 ;  /* 0x00000004000a7c82 */ /* 0x000fe20008000000 */
[----:B------:R-:W-:Y:S01]  /*4d10*/  UMOV UR11, 0x40000040 ;  /* 0x40000040000b7882 */ /* 0x000fe20000000000 */
[----:B------:R-:W-:Y:S01]  /*4d20*/  UIADD3 UR4, UR24, 0x180, URZ ;  /* 0x0000018018047890 */ /* 0x000fe2000fffe03f */
[----:B------:R-:W-:Y:S02]  /*4d30*/  WARPGROUP.DEPBAR.LE gsb0, 0x0 ;  /* 0x00008000000079c5 */ /* 0x000fe40000010000 */
[----:B------:R-:W-:-:S15]  /*4d40*/  WARPGROUP.ARRIVE ;  /* 0x00000000000079c5 */ /* 0x000fde0000000000 */
[----:B------:R-:W-:-:S07]  /*4d50*/  NOP ;  /* 0x0000000000007918 */ /* 0x000fce0000000000 */
[----:B------:R-:W-:Y:S01]  /*4d60*/  HGMMA.64x256x16.F32.BF16 R24, R160, gdesc[UR8].tnspB, R24, gsb0 ;  /* 0x43e00008a0187df0 */ /* 0x000fe20008001818 */
[----:B------:R-:W-:Y:S01]  /*4d70*/  UMOV UR10, UR4 ;  /* 0x00000004000a7c82 */ /* 0x000fe20008000000 */
[----:B------:R-:W-:Y:S01]  /*4d80*/  UMOV UR11, 0x40000040 ;  /* 0x40000040000b7882 */ /* 0x000fe20000000000 */
[----:B------:R-:W-:Y:S01]  /*4d90*/  UMOV UR4, URZ ;  /* 0x0000003f00047c82 */ /* 0x000fe20008000000 */
[----:B------:R-:W-:Y:S02]  /*4da0*/  WARPGROUP.DEPBAR.LE gsb0, 0x0 ;  /* 0x00008000000079c5 */ /* 0x000fe40000010000 */
[----:B------:R-:W-:-:S15]  /*4db0*/  WARPGROUP.ARRIVE ;  /* 0x00000000000079c5 */ /* 0x000fde0000000000 */
[----:B------:R-:W-:-:S07]  /*4dc0*/  NOP ;  /* 0x0000000000007918 */ /* 0x000fce0000000000 */
[----:B------:R-:W-:Y:S03]  /*4dd0*/  HGMMA.64x256x16.F32.BF16 R24, R164, gdesc[UR8].tnspB, R24, gsb0 ;  /* 0x43e00008a4187df0 */ /* 0x000fe60008001818 */
[----:B------:R-:W-:Y:S02]  /*4de0*/  WARPGROUP.DEPBAR.LE gsb0, 0x0 ;  /* 0x00008000000079c5 */ /* 0x000fe40000010000 */
[----:B------:R-:W-:Y:S01]  /*4df0*/  @!PT LDS RZ, [RZ] ;  /* 0x00000000fffff984 */ /* 0x000fe20000000800 */
[----:B------:R-:W-:Y:S01]  /*4e00*/  @!PT LDS RZ, [RZ] ;  /* 0x00000000fffff984 */ /* 0x000fe20000000800 */
[----:B------:R-:W-:Y:S01]  /*4e10*/  @!PT LDS RZ, [RZ] ;  /* 0x00000000fffff984 */ /* 0x000fe20000000800 */
[----:B------:R-:W-:Y:S01]  /*4e20*/  @!PT LDS RZ, [RZ] ;  /* 0x00000000fffff984 */ /* 0x000fe20000000800 */
[----:B------:R0:W-:Y:S06]  /*4e30*/  MEMBAR.ALL.CTA ;  /* 0x0000000000007992 */ /* 0x0001ec0000008000 */
[----:B0-----:R-:W0:Y:S02]  /*4e40*/  FENCE.VIEW.ASYNC.S ;  /* 0x00000000000073c6 */ /* 0x001e240000000000 */
[----:B0-----:R-:W-:Y:S01]  /*4e50*/  NOP ;  /* 0x0000000000007918 */ /* 0x001fe20000000000 */
[----:B------:R-:W-:Y:S06]  /*4e60*/  BAR.ARV 0xe, 0x100 ;  /* 0x0384000000007b1d */ /* 0x000fec0000002000 */
[----:B------:R0:W-:Y:S01]  /*4e70*/  @!P1 SYNCS.ARRIVE.TRANS64.RED.A1T0 RZ, [R14+URZ], RZ ;  /* 0x000000ff0eff99a7 */ /* 0x0001e2000810043f */
[----:B------:R-:W-:Y:S05]  /*4e80*/  @!P2 BRA `(.L_x_3025) ;  /* 0x0000001c002ca947 */ /* 0x000fea0003800000 */
[----:B------:R-:W-:Y:S01]  /*4e90*/  IMAD.MOV.U32 R185, RZ, RZ, RZ ;  /* 0x000000ffffb97224 */ /* 0x000fe200078e00ff */
[----:B------:R-:W-:Y:S01]  /*4ea0*/  UMOV UR4, URZ ;  /* 0x0000003f00047c82 */ /* 0x000fe20008000000 */
[----:B------:R-:W-:-:S05]  /*4eb0*/  ULDC UR25, c[0x0][0x9d8] ;  /* 0x0002760000197ab9 */ /* 0x000fca0000000800 */
.L_x_3034:
[----:B------:R-:W-:Y:S01]  /*4ec0*/  UIADD3 UR5, UR4, 0x1, URZ ;  /* 0x0000000104057890 */ /* 0x000fe2000fffe03f */
[C---:B------:R-:W-:Y:S01]  /*4ed0*/  ISETP.GT.AND P2, PT, R13.reuse, R16, PT ;  /* 0x000000100d00720c */ /* 0x040fe20003f44270 */
[----:B------:R-:W-:Y:S02]  /*4ee0*/  VIADD R13, R13, 0xffffffff ;  /* 0xffffffff0d0d7836 */ /* 0x000fe40000000000 */
[----:B------:R-:W-:-:S04]  /*4ef0*/  UISETP.NE.AND UP0, UPT, UR5, 0x2, UPT ;  /* 0x000000020500788c */ /* 0x000fc8000bf05270 */
[----:B------:R-:W-:Y:S02]  /*4f00*/  USEL UR7, URZ, 0x1, UP0 ;  /* 0x000000013f077887 */ /* 0x000fe40008000000 */
[----:B------:R-:W-:-:S04]  /*4f10*/  USEL UR5, UR5, URZ, UP0 ;  /* 0x0000003f05057287 */ /* 0x000fc80008000000 */
[----:B------:R-:W-:Y:S01]  /*4f20*/  LOP3.LUT R185, R185, UR7, RZ, 0x3c, !PT ;  /* 0x00000007b9b97c12 */ /* 0x000fe2000f8e3cff */
[----:B-1-34-:R-:W-:Y:S07]  /*4f30*/  @!P0 BRA `(.L_x_3026) ;  /* 0x0000000000048947 */ /* 0x01afee0003800000 */
[----:B------:R-:W-:Y:S01]  /*4f40*/  BPT.TRAP 0x1 ;  /* 0x000000040000795c */ /* 0x000fe20000300000 */
.L_x_3026:
[----:B------:R-:W-:Y:S01]  /*4f50*/  ULEA UR7, UR5, UR36, 0x3 ;  /* 0x0000002405077291 */ /* 0x000fe2000f8e183f */
[----:B0-----:R-:W-:-:S08]  /*4f60*/  SHF.L.U32 R14, R185, 0x1f, RZ ;  /* 0x0000001fb90e7819 */ /* 0x001fd000000006ff */
[----:B------:R0:W1:Y:S01]  /*4f70*/  SYNCS.PHASECHK.TRANS64.TRYWAIT P3, [UR7+0x28c30], R14 ;  /* 0x028c300eff0075a7 */ /* 0x0000620008060147 */
[----:B------:R-:W-:Y:S05]  /*4f80*/  @!P0 BRA `(.L_x_3027) ;  /* 0x0000000000048947 */ /* 0x000fea0003800000 */
[----:B------:R-:W-:Y:S01]  /*4f90*/  BPT.TRAP 0x1 ;  /* 0x000000040000795c */ /* 0x000fe20000300000 */
.L_x_3027:
[----:B-1----:R-:W-:Y:S05]  /*4fa0*/  @P3 BRA `(.L_x_3028) ;  /* 0x0000000000083947 */ /* 0x002fea0003800000 */
[----:B------:R-:W1:Y:S02]  /*4fb0*/  SYNCS.PHASECHK.TRANS64.TRYWAIT P3, [UR7+0x28c30], R14 ;  /* 0x028c300eff0075a7 */ /* 0x000e640008060147 */
[----:B-1----:R-:W-:Y:S05]  /*4fc0*/  @!P3 BRA `(.L_x_3029) ;  /* 0x000000940024b947 */ /* 0x002fea0003800000 */
.L_x_3028:
[----:B------:R-:W-:Y:S01]  /*4fd0*/  ULEA UR10, UR5, UR6, 0x9 ;  /* 0x00000006050a7291 */ /* 0x000fe2000f8e483f */
[----:B--2---:R-:W-:Y:S01]  /*4fe0*/  WARPGROUP.ARRIVE ;  /* 0x00000000000079c5 */ /* 0x004fe20000000000 */
[----:B------:R-:W-:Y:S01]  /*4ff0*/  UMOV UR11, 0x40000040 ;  /* 0x40000040000b7882 */ /* 0x000fe20000000000 */
[----:B------:R-:W-:Y:S01]  /*5000*/  UMOV UR15, 0x40000040 ;  /* 0x40000040000f7882 */ /* 0x000fe20000000000 */
[----:B------:R-:W-:Y:S01]  /*5010*/  UIADD3 UR14, UR10, 0x2, URZ ;  /* 0x000000020a0e7890 */ /* 0x000fe2000fffe03f */
[----:B------:R-:W-:Y:S01]  /*5020*/  ISETP.NE.AND P3, PT, R4, RZ, PT ;  /* 0x000000ff0400720c */ /* 0x000fe20003f65270 */
[----:B------:R-:W-:Y:S01]  /*5030*/  UIADD3 UR18, UR10, 0x4, URZ ;  /* 0x000000040a127890 */ /* 0x000fe2000fffe03f */
[----:B------:R-:W-:Y:S02]  /*5040*/  UMOV UR19, 0x40000040 ;  /* 0x4000004000137882 */ /* 0x000fe40000000000 */
[----:B------:R-:W-:Y:S01]  /*5050*/  HGMMA.64x64x16.F32.BF16 R152, gdesc[UR8], RZ, !UPT, gsb0 ;  /* 0x00e00000089879f0 */ /* 0x000fe2000c0018ff */
[----:B------:R-:W-:Y:S01]  /*5060*/  UIADD3 UR22, UR10, 0x6, URZ ;  /* 0x000000060a167890 */ /* 0x000fe2000fffe03f */
[----:B------:R-:W-:Y:S01]  /*5070*/  UMOV UR23, 0x40000040 ;  /* 0x4000004000177882 */ /* 0x000fe20000000000 */
        /* <DEDUP_REMOVED lines=33> */
[----:B-1----:R-:W-:Y:S01]  /*5290*/  FMNMX.FTZ R5, R15, R0, !PT ;  /* 0x000000000f057209 */ /* 0x002fe20007810000 */
        /* <DEDUP_REMOVED lines=13> */
[----:B------:R-:W-:Y:S01]  /*5370*/  IMAD.U32 R177, RZ, RZ, UR4 ;  /* 0x00000004ffb17e24 */ /* 0x000fe2000f8e00ff */
[----:B------:R-:W2:Y:S01]  /*5380*/  MUFU.TANH R158, R158 ;  /* 0x0000009e009e7308 */ /* 0x000ea20000002400 */
[----:B---3--:R-:W-:Y:S01]  /*5390*/  FMNMX.FTZ R5, R154, R5, !PT ;  /* 0x000000059a057209 */ /* 0x008fe20007810000 */
[----:B------:R-:W-:-:S06]  /*53a0*/  IMAD.U32 R171, RZ, RZ, UR7 ;  /* 0x00000007ffab7e24 */ /* 0x000fcc000f8e00ff */
        /* <DEDUP_REMOVED lines=25> */
[----:B-1----:R-:W-:-:S05]  /*5540*/  FMNMX.FTZ R5, R194, R5, !PT ;  /* 0x00000005c2057209 */ /* 0x002fca0007810000 */
[----:B------:R-:W1:Y:S02]  /*5550*/  SHFL.BFLY PT, R202, R5, 0x2, 0x1f ;  /* 0x0c401f0005ca7f89 */ /* 0x000e6400000e0000 */
[----:B------:R-:W4:Y:S01]  /*5560*/  MUFU.TANH R22, R22 ;  /* 0x0000001600167308 */ /* 0x000f220000002400 */
[----:B--2---:R-:W-:-:S07]  /*5570*/  FMNMX.FTZ R17, R18, R3, !PT ;  /* 0x0000000312117209 */ /* 0x004fce0007810000 */
[----:B------:R-:W2:Y:S01]  /*5580*/  MUFU.TANH R152, R152 ;  /* 0x0000009800987308 */ /* 0x000ea20000002400 */
[----:B---3--:R-:W-:-:S07]  /*5590*/  FMNMX.FTZ R17, R20, R17, !PT ;  /* 0x0000001114117209 */ /* 0x008fce0007810000 */
[----:B------:R-:W3:Y:S01]  /*55a0*/  MUFU.TANH R162, R162 ;  /* 0x000000a200a27308 */ /* 0x000ee20000002400 */
[----:B----4-:R-:W-:Y:S02]  /*55b0*/  FMNMX.FTZ R17, R22, R17, !PT ;  /* 0x0000001116117209 */ /* 0x010fe40007810000 */
[----:B-1----:R-:W-:Y:S01]  /*55c0*/  FMNMX.FTZ R21, R5, R202, !PT ;  /* 0x000000ca05157209 */ /* 0x002fe20007810000 */
[----:B------:R-:W-:-:S04]  /*55d0*/  FMUL.FTZ R202, R175, UR25 ;  /* 0x00000019afca7c20 */ /* 0x000fc80008410000 */
[----:B------:R-:W1:Y:S01]  /*55e0*/  MUFU.TANH R196, R196 ;  /* 0x000000c400c47308 */ /* 0x000e620000002400 */
[----:B--2---:R-:W-:Y:S01]  /*55f0*/  FMNMX.FTZ R17, R152, R17, !PT ;  /* 0x0000001198117209 */ /* 0x004fe20007810000 */
[----:B------:R-:W2:Y:S01]  /*5600*/  LDC R5, c[0x0][0x988] ;  /* 0x00026200ff057b82 */ /* 0x000ea20000000800 */
[----:B------:R-:W4:Y:S05]  /*5610*/  SHFL.BFLY PT, R208, R21, 0x1, 0x1f ;  /* 0x0c201f0015d07f89 */ /* 0x000f2a00000e0000 */
[----:B------:R-:W5:Y:S01]  /*5620*/  MUFU.TANH R166, R166 ;  /* 0x000000a600a67308 */ /* 0x000f620000002400 */
[----:B---3--:R-:W-:-:S07]  /*5630*/  FMNMX.FTZ R19, R162, R17, !PT ;  /* 0x00000011a2137209 */ /* 0x008fce0007810000 */
[----:B------:R-:W3:Y:S01]  /*5640*/  MUFU.TANH R198, R198 ;  /* 0x000000c600c67308 */ /* 0x000ee20000002400 */
[----:B-1----:R-:W-:-:S07]  /*5650*/  FMNMX.FTZ R19, R196, R19, !PT ;  /* 0x00000013c4137209 */ /* 0x002fce0007810000 */
[----:B------:R-:W1:Y:S01]  /*5660*/  MUFU.TANH R170, R170 ;  /* 0x000000aa00aa7308 */ /* 0x000e620000002400 */
[----:B-----5:R-:W-:Y:S02]  /*5670*/  FMNMX.FTZ R19, R166, R19, !PT ;  /* 0x00000013a6137209 */ /* 0x020fe40007810000 */
[----:B----4-:R-:W-:-:S05]  /*5680*/  FMNMX.FTZ R17, R21, R208, !PT ;  /* 0x000000d015117209 */ /* 0x010fca0007810000 */
[----:B------:R-:W4:Y:S01]  /*5690*/  MUFU.TANH R200, R200 ;  /* 0x000000c800c87308 */ /* 0x000f220000002400 */
[----:B---3--:R-:W-:Y:S01]  /*56a0*/  FMNMX.FTZ R21, R198, R19, !PT ;  /* 0x00000013c6157209 */ /* 0x008fe20007810000 */
[C---:B------:R-:W-:Y:S01]  /*56b0*/  FADD.FTZ R0, -R17.reuse, R0 ;  /* 0x0000000011007221 */ /* 0x040fe20000010100 */
[----:B--2---:R-:W-:-:S03]  /*56c0*/  FMUL.FTZ R163, R17, R5 ;  /* 0x0000000511a37220 */ /* 0x004fc60000410000 */
[-C--:B------:R-:W-:Y:S01]  /*56d0*/  FMUL.FTZ R23, R0, R5.reuse ;  /* 0x0000000500177220 */ /* 0x080fe20000410000 */
[--C-:B------:R-:W-:Y:S01]  /*56e0*/  FFMA.FTZ R0, R15, R5, -R163.reuse ;  /* 0x000000050f007223 */ /* 0x100fe200000108a3 */
[----:B------:R-:W2:Y:S01]  /*56f0*/  MUFU.TANH R174, R174 ;  /* 0x000000ae00ae7308 */ /* 0x000ea20000002400 */
[----:B-1----:R-:W-:Y:S01]  /*5700*/  FMNMX.FTZ R21, R170, R21, !PT ;  /* 0x00000015aa157209 */ /* 0x002fe20007810000 */
[-CC-:B------:R-:W-:Y:S01]  /*5710*/  FFMA.FTZ R15, R184, R5.reuse, -R163.reuse ;  /* 0x00000005b80f7223 */ /* 0x180fe200000108a3 */
[-CC-:B------:R-:W-:Y:S01]  /*5720*/  FFMA.FTZ R157, R156, R5.reuse, -R163.reuse ;  /* 0x000000059c9d7223 */ /* 0x180fe200000108a3 */
[-CC-:B------:R-:W-:Y:S01]  /*5730*/  FFMA.FTZ R154, R154, R5.reuse, -R163.reuse ;  /* 0x000000059a9a7223 */ /* 0x180fe200000108a3 */
[-CC-:B------:R-:W-:Y:S01]  /*5740*/  FFMA.FTZ R156, R158, R5.reuse, -R163.reuse ;  /* 0x000000059e9c7223 */ /* 0x180fe200000108a3 */
[-CC-:B------:R-:W-:Y:S01]  /*5750*/  FFMA.FTZ R158, R164, R5.reuse, -R163.reuse ;  /* 0x00000005a49e7223 */ /* 0x180fe200000108a3 */
[--C-:B------:R-:W-:Y:S01]  /*5760*/  FFMA.FTZ R159, R176, R5, -R163.reuse ;  /* 0x00000005b09f7223 */ /* 0x100fe200000108a3 */
[----:B------:R-:W1:Y:S01]  /*5770*/  MUFU.TANH R202, R202 ;  /* 0x000000ca00ca7308 */ /* 0x000e620000002400 */
[----:B----4-:R-:W-:Y:S01]  /*5780*/  FMNMX.FTZ R21, R200, R21, !PT ;  /* 0x00000015c8157209 */ /* 0x010fe20007810000 */
[-CC-:B------:R-:W-:Y:S01]  /*5790*/  FFMA.FTZ R165, R180, R5.reuse, -R163.reuse ;  /* 0x00000005b4a57223 */ /* 0x180fe200000108a3 */
[-CC-:B------:R-:W-:Y:S01]  /*57a0*/  FFMA.FTZ R153, R186, R5.reuse, -R163.reuse ;  /* 0x00000005ba997223 */ /* 0x180fe200000108a3 */
[-CC-:B------:R-:W-:Y:S01]  /*57b0*/  FFMA.FTZ R164, R190, R5.reuse, -R163.reuse ;  /* 0x00000005bea47223 */ /* 0x180fe200000108a3 */
[-CC-:B------:R-:W-:Y:S01]  /*57c0*/  FFMA.FTZ R176, R192, R5.reuse, -R163.reuse ;  /* 0x00000005c0b07223 */ /* 0x180fe200000108a3 */
[----:B------:R-:W-:-:S02]  /*57d0*/  FFMA.FTZ R180, R194, R5, -R163 ;  /* 0x00000005c2b47223 */ /* 0x000fc400000108a3 */
[----:B------:R-:W3:Y:S01]  /*57e0*/  MUFU.TANH R178, R178 ;  /* 0x000000b200b27308 */ /* 0x000ee20000002400 */
[----:B--2---:R-:W-:-:S07]  /*57f0*/  FMNMX.FTZ R21, R174, R21, !PT ;  /* 0x00000015ae157209 */ /* 0x004fce0007810000 */
[----:B------:R-:W2:Y:S01]  /*5800*/  MUFU.TANH R204, R204 ;  /* 0x000000cc00cc7308 */ /* 0x000ea20000002400 */
[----:B-1----:R-:W-:-:S07]  /*5810*/  FMNMX.FTZ R21, R202, R21, !PT ;  /* 0x00000015ca157209 */ /* 0x002fce0007810000 */
[----:B------:R-:W1:Y:S01]  /*5820*/  MUFU.TANH R182, R182 ;  /* 0x000000b600b67308 */ /* 0x000e620000002400 */
[----:B---3--:R-:W-:-:S07]  /*5830*/  FMNMX.FTZ R21, R178, R21, !PT ;  /* 0x00000015b2157209 */ /* 0x008fce0007810000 */
[----:B------:R-:W3:Y:S01]  /*5840*/  MUFU.TANH R206, R206 ;  /* 0x000000ce00ce7308 */ /* 0x000ee20000002400 */
[----:B--2---:R-:W-:-:S07]  /*5850*/  FMNMX.FTZ R21, R204, R21, !PT ;  /* 0x00000015cc157209 */ /* 0x004fce0007810000 */
[----:B------:R2:W4:Y:S01]  /*5860*/  MUFU.EX2 R19, R23 ;  /* 0x0000001700137308 */ /* 0x0005220000000800 */
[----:B-1----:R-:W-:-:S07]  /*5870*/  FMNMX.FTZ R21, R182, R21, !PT ;  /* 0x00000015b6157209 */ /* 0x002fce0007810000 */
[----:B------:R-:W1:Y:S01]  /*5880*/  MUFU.EX2 R0, R0 ;  /* 0x0000000000007308 */ /* 0x000e620000000800 */
[----:B---3--:R-:W-:Y:S01]  /*5890*/  FMNMX.FTZ R155, R206, R21, !PT ;  /* 0x00000015ce9b7209 */ /* 0x008fe20007810000 */
[-CC-:B--2---:R-:W-:Y:S01]  /*58a0*/  FFMA.FTZ R23, R160, R5.reuse, -R163.reuse ;  /* 0x00000005a0177223 */ /* 0x184fe200000108a3 */
[----:B------:R-:W-:-:S03]  /*58b0*/  FFMA.FTZ R160, R168, R5, -R163 ;  /* 0x00000005a8a07223 */ /* 0x000fc600000108a3 */
[----:B------:R-:W2:Y:S02]  /*58c0*/  SHFL.BFLY PT, R184, R155, 0x2, 0x1f ;  /* 0x0c401f009bb87f89 */ /* 0x000ea400000e0000 */
[----:B------:R3:W-:Y:S01]  /*58d0*/  MUFU.EX2 R21, R157 ;  /* 0x0000009d00157308 */ /* 0x0007e20000000800 */
[-C--:B----4-:R-:W-:Y:S01]  /*58e0*/  FMUL.FTZ R24, R24, R19.reuse ;  /* 0x0000001318187220 */ /* 0x090fe20000410000 */
[-C--:B------:R-:W-:Y:S01]  /*58f0*/  FMUL.FTZ R25, R25, R19.reuse ;  /* 0x0000001319197220 */ /* 0x080fe20000410000 */
[-C--:B------:R-:W-:Y:S01]  /*5900*/  FMUL.FTZ R28, R28, R19.reuse ;  /* 0x000000131c1c7220 */ /* 0x080fe20000410000 */
[-C--:B------:R-:W-:Y:S01]  /*5910*/  FMUL.FTZ R29, R29, R19.reuse ;  /* 0x000000131d1d7220 */ /* 0x080fe20000410000 */
[-C--:B------:R-:W-:Y:S01]  /*5920*/  FMUL.FTZ R32, R32, R19.reuse ;  /* 0x0000001320207220 */ /* 0x080fe20000410000 */
[-C--:B------:R-:W-:Y:S01]  /*5930*/  FMUL.FTZ R33, R33, R19.reuse ;  /* 0x0000001321217220 */ /* 0x080fe20000410000 */
[----:B------:R-:W-:Y:S01]  /*5940*/  FMUL.FTZ R36, R36, R19 ;  /* 0x0000001324247220 */ /* 0x000fe20000410000 */
[----:B------:R-:W4:Y:S01]  /*5950*/  MUFU.EX2 R15, R15 ;  /* 0x0000000f000f7308 */ /* 0x000f220000000800 */
[--C-:B---3--:R-:W-:Y:S01]  /*5960*/  FFMA.FTZ R157, R172, R5, -R163.reuse ;  /* 0x00000005ac9d7223 */ /* 0x108fe200000108a3 */
[----:B-1----:R-:W-:Y:S01]  /*5970*/  FFMA.FTZ R12, R19, R12, R0 ;  /* 0x0000000c130c7223 */ /* 0x002fe20000010000 */
[-C--:B------:R-:W-:Y:S01]  /*5980*/  FMUL.FTZ R37, R37, R19.reuse ;  /* 0x0000001325257220 */ /* 0x080fe20000410000 */
[-C--:B------:R-:W-:Y:S01]  /*5990*/  FMUL.FTZ R40, R40, R19.reuse ;  /* 0x0000001328287220 */ /* 0x080fe20000410000 */
[-C--:B------:R-:W-:Y:S01]  /*59a0*/  FMUL.FTZ R41, R41, R19.reuse ;  /* 0x0000001329297220 */ /* 0x080fe20000410000 */
[-C--:B------:R-:W-:Y:S01]  /*59b0*/  FMUL.FTZ R44, R44, R19.reuse ;  /* 0x000000132c2c7220 */ /* 0x080fe20000410000 */
[-C--:B------:R-:W-:Y:S01]  /*59c0*/  FMUL.FTZ R45, R45, R19.reuse ;  /* 0x000000132d2d7220 */ /* 0x080fe20000410000 */
[----:B------:R-:W1:Y:S01]  /*59d0*/  MUFU.EX2 R154, R154 ;  /* 0x0000009a009a7308 */ /* 0x000e620000000800 */
[-C--:B------:R-:W-:Y:S01]  /*59e0*/  FMUL.FTZ R48, R48, R19.reuse ;  /* 0x0000001330307220 */ /* 0x080fe20000410000 */
[-C--:B------:R-:W-:Y:S01]  /*59f0*/  FMUL.FTZ R49, R49, R19.reuse ;  /* 0x0000001331317220 */ /* 0x080fe20000410000 */
[-C--:B------:R-:W-:Y:S01]  /*5a00*/  FMUL.FTZ R52, R52, R19.reuse ;  /* 0x0000001334347220 */ /* 0x080fe20000410000 */
[-C--:B------:R-:W-:Y:S01]  /*5a10*/  FMUL.FTZ R53, R53, R19.reuse ;  /* 0x0000001335357220 */ /* 0x080fe20000410000 */
[----:B------:R-:W-:Y:S01]  /*5a20*/  FMUL.FTZ R56, R56, R19 ;  /* 0x0000001338387220 */ /* 0x000fe20000410000 */
[----:B--2---:R-:W-:Y:S01]  /*5a30*/  FMNMX.FTZ R184, R155, R184, !PT ;  /* 0x000000b89bb87209 */ /* 0x004fe20007810000 */
[----:B------:R-:W-:Y:S01]  /*5a40*/  FFMA.FTZ R155, R188, R5, -R163 ;  /* 0x00000005bc9b7223 */ /* 0x000fe200000108a3 */
[----:B------:R-:W2:Y:S01]  /*5a50*/  MUFU.EX2 R156, R156 ;  /* 0x0000009c009c7308 */ /* 0x000ea20000000800 */
[-C--:B------:R-:W-:Y:S01]  /*5a60*/  FMUL.FTZ R57, R57, R19.reuse ;  /* 0x0000001339397220 */ /* 0x080fe20000410000 */
[-C--:B------:R-:W-:Y:S01]  /*5a70*/  FMUL.FTZ R60, R60, R19.reuse ;  /* 0x000000133c3c7220 */ /* 0x080fe20000410000 */
[----:B------:R-:W3:Y:S01]  /*5a80*/  SHFL.BFLY PT, R161, R184, 0x1, 0x1f ;  /* 0x0c201f00b8a17f89 */ /* 0x000ee200000e0000 */
[-C--:B------:R-:W-:Y:S01]  /*5a90*/  FMUL.FTZ R61, R61, R19.reuse ;  /* 0x000000133d3d7220 */ /* 0x080fe20000410000 */
[-C--:B------:R-:W-:Y:S01]  /*5aa0*/  FMUL.FTZ R64, R64, R19.reuse ;  /* 0x0000001340407220 */ /* 0x080fe20000410000 */
[-C--:B------:R-:W-:Y:S01]  /*5ab0*/  FMUL.FTZ R65, R65, R19.reuse ;  /* 0x0000001341417220 */ /* 0x080fe20000410000 */
[-C--:B------:R-:W-:Y:S01]  /*5ac0*/  FMUL.FTZ R68, R68, R19.reuse ;  /* 0x0000001344447220 */ /* 0x080fe20000410000 */
[----:B------:R-:W-:Y:S01]  /*5ad0*/  MUFU.EX2 R23, R23 ;  /* 0x0000001700177308 */ /* 0x000fe20000000800 */
[-C--:B------:R-:W-:Y:S01]  /*5ae0*/  FMUL.FTZ R69, R69, R19.reuse ;  /* 0x0000001345457220 */ /* 0x080fe20000410000 */
[-C--:B------:R-:W-:Y:S01]  /*5af0*/  FMUL.FTZ R72, R72, R19.reuse ;  /* 0x0000001348487220 */ /* 0x080fe20000410000 */
[-C--:B------:R-:W-:Y:S01]  /*5b00*/  FMUL.FTZ R73, R73, R19.reuse ;  /* 0x0000001349497220 */ /* 0x080fe20000410000 */
        /* <DEDUP_REMOVED lines=14> */
[----:B------:R-:W-:Y:S01]  /*5bf0*/  FMUL.FTZ R100, R100, R19 ;  /* 0x0000001364647220 */ /* 0x000fe20000410000 */
[----:B---3--:R-:W-:Y:S01]  /*5c00*/  FMNMX.FTZ R168, R184, R161, !PT ;  /* 0x000000a1b8a87209 */ /* 0x008fe20007810000 */
[-C--:B------:R-:W-:Y:S01]  /*5c10*/  FMUL.FTZ R101, R101, R19.reuse ;  /* 0x0000001365657220 */ /* 0x080fe20000410000 */
[-C--:B------:R-:W-:Y:S01]  /*5c20*/  FMUL.FTZ R104, R104, R19.reuse ;  /* 0x0000001368687220 */ /* 0x080fe20000410000 */
[-C--:B------:R-:W-:Y:S01]  /*5c30*/  FMUL.FTZ R105, R105, R19.reuse ;  /* 0x0000001369697220 */ /* 0x080fe20000410000 */
[----:B------:R-:W-:Y:S01]  /*5c40*/  FMUL.FTZ R108, R108, R19 ;  /* 0x000000136c6c7220 */ /* 0x000fe20000410000 */
[C---:B------:R-:W-:Y:S01]  /*5c50*/  FADD.FTZ R172, -R168.reuse, R3 ;  /* 0x00000003a8ac7221 */ /* 0x040fe20000010100 */
[----:B------:R-:W-:Y:S01]  /*5c60*/  FMUL.FTZ R175, R168, R5 ;  /* 0x00000005a8af7220 */ /* 0x000fe20000410000 */
[----:B------:R3:W-:Y:S01]  /*5c70*/  MUFU.EX2 R161, R165 ;  /* 0x000000a500a17308 */ /* 0x0007e20000000800 */
[----:B------:R-:W-:Y:S01]  /*5c80*/  FMUL.FTZ R109, R109, R19 ;  /* 0x000000136d6d7220 */ /* 0x000fe20000410000 */
[-C--:B------:R-:W-:Y:S01]  /*5c90*/  FMUL.FTZ R172, R172, R5.reuse ;  /* 0x00000005acac7220 */ /* 0x080fe20000410000 */
[-CC-:B------:R-:W-:Y:S01]  /*5ca0*/  FFMA.FTZ R3, R18, R5.reuse, -R175.reuse ;  /* 0x0000000512037223 */ /* 0x180fe200000108af */
[-CC-:B------:R-:W-:Y:S01]  /*5cb0*/  FFMA.FTZ R18, R20, R5.reuse, -R175.reuse ;  /* 0x0000000514127223 */ /* 0x180fe200000108af */
[-CC-:B------:R-:W-:Y:S01]  /*5cc0*/  FFMA.FTZ R20, R22, R5.reuse, -R175.reuse ;  /* 0x0000000516147223 */ /* 0x180fe200000108af */
[-CC-:B------:R-:W-:Y:S01]  /*5cd0*/  FFMA.FTZ R163, R152, R5.reuse, -R175.reuse ;  /* 0x0000000598a37223 */ /* 0x180fe200000108af */
[----:B------:R-:W-:Y:S01]  /*5ce0*/  FFMA.FTZ R22, R162, R5, -R175 ;  /* 0x00000005a2167223 */ /* 0x000fe200000108af */
[----:B------:R-:W-:Y:S01]  /*5cf0*/  MUFU.EX2 R172, R172 ;  /* 0x000000ac00ac7308 */ /* 0x000fe20000000800 */
[----:B------:R-:W-:Y:S01]  /*5d00*/  @!P3 LEA R162, R177, R6, 0x6 ;  /* 0x00000006b1a2b211 */ /* 0x000fe200078e30ff */
[----:B----4-:R-:W-:Y:S01]  /*5d10*/  FADD.FTZ R177, R15, R12 ;  /* 0x0000000c0fb17221 */ /* 0x010fe20000010000 */
[----:B------:R-:W-:-:S02]  /*5d20*/  @!P1 VIADD R152, R171, 0x28c40 ;  /* 0x00028c40ab989836 */ /* 0x000fc40000000000 */
[-CC-:B---3--:R-:W-:Y:S01]  /*5d30*/  FFMA.FTZ R165, R196, R5.reuse, -R175.reuse ;  /* 0x00000005c4a57223 */ /* 0x188fe200000108af */
[-C--:B------:R-:W-:Y:S01]  /*5d40*/  FFMA.FTZ R167, R166, R5.reuse, -R175 ;  /* 0x00000005a6a77223 */ /* 0x080fe200000108af */
[----:B-1----:R-:W-:Y:S01]  /*5d50*/  FADD.FTZ R12, R154, R177 ;  /* 0x000000b19a0c7221 */ /* 0x002fe20000010000 */
[-CC-:B------:R-:W-:Y:S01]  /*5d60*/  FFMA.FTZ R184, R198, R5.reuse, -R175.reuse ;  /* 0x00000005c6b87223 */ /* 0x180fe200000108af */
[----:B------:R-:W1:Y:S01]  /*5d70*/  MUFU.EX2 R3, R3 ;  /* 0x0000000300037308 */ /* 0x000e620000000800 */
[----:B------:R-:W-:Y:S01]  /*5d80*/  @!P1 PRMT R152, RZ, 0x654, R152 ;  /* 0x00000654ff989816 */ /* 0x000fe20000000098 */
[----:B------:R-:W-:Y:S01]  /*5d90*/  FADD.FTZ R177, R21, R12 ;  /* 0x0000000c15b17221 */ /* 0x000fe20000010000 */
[-CC-:B------:R-:W-:Y:S01]  /*5da0*/  FFMA.FTZ R169, R170, R5.reuse, -R175.reuse ;  /* 0x00000005aaa97223 */ /* 0x180fe200000108af */
[-CC-:B------:R-:W-:Y:S01]  /*5db0*/  FFMA.FTZ R170, R200, R5.reuse, -R175.reuse ;  /* 0x00000005c8aa7223 */ /* 0x180fe200000108af */
[----:B------:R2:W-:Y:S01]  /*5dc0*/  @!P1 SYNCS.ARRIVE.TRANS64.RED.A1T0 RZ, [R152+URZ], RZ ;  /* 0x000000ff98ff99a7 */ /* 0x0005e2000810043f */
[-CC-:B------:R-:W-:Y:S01]  /*5dd0*/  FFMA.FTZ R173, R174, R5.reuse, -R175.reuse ;  /* 0x00000005aead7223 */ /* 0x180fe200000108af */
[-CC-:B------:R-:W-:Y:S01]  /*5de0*/  FFMA.FTZ R202, R202, R5.reuse, -R175.reuse ;  /* 0x00000005caca7223 */ /* 0x180fe200000108af */
[----:B------:R-:W3:Y:S01]  /*5df0*/  MUFU.EX2 R18, R18 ;  /* 0x0000001200127308 */ /* 0x000ee20000000800 */
[----:B------:R-:W-:Y:S01]  /*5e00*/  @!P3 LEA R162, R162, UR36, 0x2 ;  /* 0x00000024a2a2bc11 */ /* 0x000fe2000f8e10ff */
[-CC-:B------:R-:W-:Y:S01]  /*5e10*/  FFMA.FTZ R178, R178, R5.reuse, -R175.reuse ;  /* 0x00000005b2b27223 */ /* 0x180fe200000108af */
[-CC-:B------:R-:W-:Y:S01]  /*5e20*/  FFMA.FTZ R182, R182, R5.reuse, -R175.reuse ;  /* 0x00000005b6b67223 */ /* 0x180fe200000108af */
[-C--:B------:R-:W-:Y:S01]  /*5e30*/  FFMA.FTZ R204, R204, R5.reuse, -R175 ;  /* 0x00000005cccc7223 */ /* 0x080fe200000108af */
[----:B--2---:R-:W-:Y:S01]  /*5e40*/  FADD.FTZ R152, R156, R177 ;  /* 0x000000b19c987221 */ /* 0x004fe20000010000 */
[----:B------:R-:W-:Y:S01]  /*5e50*/  @!P3 STS [R162+0x28800], R19 ;  /* 0x02880013a200b388 */ /* 0x000fe20000000800 */
[----:B------:R-:W-:Y:S01]  /*5e60*/  FFMA.FTZ R206, R206, R5, -R175 ;  /* 0x00000005cece7223 */ /* 0x000fe200000108af */
[----:B------:R-:W2:Y:S01]  /*5e70*/  MUFU.EX2 R20, R20 ;  /* 0x0000001400147308 */ /* 0x000ea20000000800 */
[----:B-1----:R-:W-:Y:S01]  /*5e80*/  FFMA.FTZ R11, R172, R11, R3 ;  /* 0x0000000bac0b7223 */ /* 0x002fe20000010003 */
[----:B------:R-:W-:Y:S01]  /*5e90*/  FADD.FTZ R177, R23, R152 ;  /* 0x0000009817b17221 */ /* 0x000fe20000010000 */
[----:B------:R1:W-:Y:S01]  /*5ea0*/  @!P3 STS [R162+0x28820], R172 ;  /* 0x028820aca200b388 */ /* 0x0003e20000000800 */
[-C--:B------:R-:W-:Y:S01]  /*5eb0*/  FMUL.FTZ R112, R112, R19.reuse ;  /* 0x0000001370707220 */ /* 0x080fe20000410000 */
[-C--:B------:R-:W-:Y:S01]  /*5ec0*/  FMUL.FTZ R113, R113, R19.reuse ;  /* 0x0000001371717220 */ /* 0x080fe20000410000 */
[----:B------:R-:W-:Y:S01]  /*5ed0*/  FADD.FTZ R152, R158, R177 ;  /* 0x000000b19e987221 */ /* 0x000fe20000010000 */
[-C--:B------:R-:W-:Y:S01]  /*5ee0*/  FMUL.FTZ R116, R116, R19.reuse ;  /* 0x0000001374747220 */ /* 0x080fe20000410000 */
[----:B------:R-:W4:Y:S01]  /*5ef0*/  MUFU.EX2 R163, R163 ;  /* 0x000000a300a37308 */ /* 0x000f220000000800 */
[----:B---3--:R-:W-:Y:S01]  /*5f00*/  FADD.FTZ R11, R18, R11 ;  /* 0x0000000b120b7221 */ /* 0x008fe20000010000 */
[-C--:B------:R-:W-:Y:S01]  /*5f10*/  FMUL.FTZ R117, R117, R19.reuse ;  /* 0x0000001375757220 */ /* 0x080fe20000410000 */
[-C--:B------:R-:W-:Y:S01]  /*5f20*/  FMUL.FTZ R120, R120, R19.reuse ;  /* 0x0000001378787220 */ /* 0x080fe20000410000 */
[-C--:B------:R-:W-:Y:S01]  /*5f30*/  FMUL.FTZ R121, R121, R19.reuse ;  /* 0x0000001379797220 */ /* 0x080fe20000410000 */
[-C--:B------:R-:W-:Y:S01]  /*5f40*/  FMUL.FTZ R124, R124, R19.reuse ;  /* 0x000000137c7c7220 */ /* 0x080fe20000410000 */
[-C--:B------:R-:W-:Y:S01]  /*5f50*/  FMUL.FTZ R125, R125, R19.reuse ;  /* 0x000000137d7d7220 */ /* 0x080fe20000410000 */
[-C--:B------:R-:W-:Y:S01]  /*5f60*/  FMUL.FTZ R128, R128, R19.reuse ;  /* 0x0000001380807220 */ /* 0x080fe20000410000 */
[----:B------:R-:W3:Y:S01]  /*5f70*/  MUFU.EX2 R22, R22 ;  /* 0x0000001600167308 */ /* 0x000ee20000000800 */
[----:B--2---:R-:W-:Y:S01]  /*5f80*/  FADD.FTZ R12, R20, R11 ;  /* 0x0000000b140c7221 */ /* 0x004fe20000010000 */
[-C--:B------:R-:W-:Y:S01]  /*5f90*/  FMUL.FTZ R129, R129, R19.reuse ;  /* 0x0000001381817220 */ /* 0x080fe20000410000 */
[-C--:B------:R-:W-:Y:S01]  /*5fa0*/  FMUL.FTZ R132, R132, R19.reuse ;  /* 0x0000001384847220 */ /* 0x080fe20000410000 */
[-C--:B------:R-:W-:Y:S01]  /*5fb0*/  FMUL.FTZ R133, R133, R19.reuse ;  /* 0x0000001385857220 */ /* 0x080fe20000410000 */
[-C--:B------:R-:W-:Y:S01]  /*5fc0*/  FMUL.FTZ R136, R136, R19.reuse ;  /* 0x0000001388887220 */ /* 0x080fe20000410000 */
[-C--:B------:R-:W-:Y:S01]  /*5fd0*/  FMUL.FTZ R137, R137, R19.reuse ;  /* 0x0000001389897220 */ /* 0x080fe20000410000 */
[-C--:B------:R-:W-:Y:S01]  /*5fe0*/  FMUL.FTZ R140, R140, R19.reuse ;  /* 0x000000138c8c7220 */ /* 0x080fe20000410000 */
[----:B------:R-:W2:Y:S01]  /*5ff0*/  MUFU.EX2 R165, R165 ;  /* 0x000000a500a57308 */ /* 0x000ea20000000800 */
[----:B----4-:R-:W-:Y:S01]  /*6000*/  FADD.FTZ R11, R163, R12 ;  /* 0x0000000ca30b7221 */ /* 0x010fe20000010000 */
[-C--:B------:R-:W-:Y:S01]  /*6010*/  FMUL.FTZ R141, R141, R19.reuse ;  /* 0x000000138d8d7220 */ /* 0x080fe20000410000 */
[-C--:B------:R-:W-:Y:S01]  /*6020*/  FMUL.FTZ R144, R144, R19.reuse ;  /* 0x0000001390907220 */ /* 0x080fe20000410000 */
[-C--:B------:R-:W-:Y:S01]  /*6030*/  FMUL.FTZ R145, R145, R19.reuse ;  /* 0x0000001391917220 */ /* 0x080fe20000410000 */
[-C--:B------:R-:W-:Y:S01]  /*6040*/  FMUL.FTZ R148, R148, R19.reuse ;  /* 0x0000001394947220 */ /* 0x080fe20000410000 */
[----:B------:R-:W-:Y:S01]  /*6050*/  FMUL.FTZ R149, R149, R19 ;  /* 0x0000001395957220 */ /* 0x000fe20000410000 */
[C---:B------:R-:W-:Y:S01]  /*6060*/  F2FP.BF16.F32.PACK_AB R158, R153.reuse, R158 ;  /* 0x0000009e999e723e */ /* 0x040fe200000010ff */
[----:B------:R-:W4:Y:S01]  /*6070*/  MUFU.EX2 R160, R160 ;  /* 0x000000a000a07308 */ /* 0x000f220000000800 */
[----:B---3--:R-:W-:Y:S01]  /*6080*/  FADD.FTZ R12, R22, R11 ;  /* 0x0000000b160c7221 */ /* 0x008fe20000010000 */
[----:B------:R-:W-:Y:S01]  /*6090*/  FADD.FTZ R11, R153, R152 ;  /* 0x00000098990b7221 */ /* 0x000fe20000010000 */
[----:B------:R-:W-:Y:S01]  /*60a0*/  F2FP.BF16.F32.PACK_AB R154, R21, R154 ;  /* 0x0000009a159a723e */ /* 0x000fe200000010ff */
[-C--:B------:R-:W-:Y:S01]  /*60b0*/  FMUL.FTZ R26, R26, R172.reuse ;  /* 0x000000ac1a1a7220 */ /* 0x080fe20000410000 */
[----:B------:R-:W-:Y:S01]  /*60c0*/  F2FP.BF16.F32.PACK_AB R153, R18, R3 ;  /* 0x000000031299723e */ /* 0x000fe200000010ff */
[----:B------:R-:W-:Y:S01]  /*60d0*/  FMUL.FTZ R27, R27, R172 ;  /* 0x000000ac1b1b7220 */ /* 0x000fe20000410000 */
[----:B------:R-:W-:Y:S01]  /*60e0*/  F2FP.BF16.F32.PACK_AB R156, R23, R156 ;  /* 0x0000009c179c723e */ /* 0x000fe200000010ff */
        /* <DEDUP_REMOVED lines=14> */
[-C--:B------:R-:W-:Y:S01]  /*61d0*/  FMUL.FTZ R50, R50, R172.reuse ;  /* 0x000000ac32327220 */ /* 0x080fe20000410000 */
        /* <DEDUP_REMOVED lines=8> */
[----:B------:R-:W-:Y:S01]  /*6260*/  FMUL.FTZ R63, R63, R172 ;  /* 0x000000ac3f3f7220 */ /* 0x000fe20000410000 */
[----:B------:R-:W3:Y:S01]  /*6270*/  MUFU.EX2 R157, R157 ;  /* 0x0000009d009d7308 */ /* 0x000ee20000000800 */
[C---:B--2---:R-:W-:Y:S01]  /*6280*/  FADD.FTZ R152, R155.reuse, R152 ;  /* 0x000000989b987221 */ /* 0x044fe20000010000 */
[----:B------:R-:W-:Y:S01]  /*6290*/  F2FP.BF16.F32.PACK_AB R160, R155, R160 ;  /* 0x000000a09ba0723e */ /* 0x000fe200000010ff */
[----:B------:R-:W-:Y:S01]  /*62a0*/  FMUL.FTZ R66, R66, R172 ;  /* 0x000000ac42427220 */ /* 0x000fe20000410000 */
[----:B------:R-:W-:Y:S01]  /*62b0*/  F2FP.BF16.F32.PACK_AB R155, R163, R20 ;  /* 0x00000014a39b723e */ /* 0x000fe200000010ff */
        /* <DEDUP_REMOVED lines=10> */
[----:B------:R-:W-:Y:S01]  /*6360*/  FMUL.FTZ R83, R83, R172 ;  /* 0x000000ac53537220 */ /* 0x000fe20000410000 */
[----:B------:R-:W4:Y:S01]  /*6370*/  MUFU.EX2 R164, R164 ;  /* 0x000000a400a47308 */ /* 0x000f220000000800 */
[----:B---3--:R-:W-:Y:S01]  /*6380*/  FADD.FTZ R177, R157, R152 ;  /* 0x000000989db17221 */ /* 0x008fe20000010000 */
[----:B------:R-:W-:Y:S01]  /*6390*/  F2FP.BF16.F32.PACK_AB R152, R15, R0 ;  /* 0x000000000f98723e */ /* 0x000fe200000010ff */
[----:B------:R-:W-:Y:S01]  /*63a0*/  BAR.SYNC.DEFER_BLOCKING 0xf, 0x100 ;  /* 0x03c4000000007b1d */ /* 0x000fe20000010000 */
        /* <DEDUP_REMOVED lines=14> */
[C---:B----4-:R-:W-:Y:S01]  /*6490*/  FADD.FTZ R12, R164.reuse, R177 ;  /* 0x000000b1a40c7221 */ /* 0x050fe20000010000 */
[----:B-1----:R-:W-:Y:S01]  /*64a0*/  F2FP.BF16.F32.PACK_AB R162, R164, R157 ;  /* 0x0000009da4a2723e */ /* 0x002fe200000010ff */
[----:B------:R-:W-:Y:S01]  /*64b0*/  FMUL.FTZ R107, R107, R172 ;  /* 0x000000ac6b6b7220 */ /* 0x000fe20000410000 */
[----:B------:R-:W-:Y:S01]  /*64c0*/  F2FP.BF16.F32.PACK_AB R157, R165, R22 ;  /* 0x00000016a59d723e */ /* 0x000fe200000010ff */
[-C--:B------:R-:W-:Y:S01]  /*64d0*/  FMUL.FTZ R110, R110, R172.reuse ;  /* 0x000000ac6e6e7220 */ /* 0x080fe20000410000 */
[-C--:B------:R-:W-:Y:S01]  /*64e0*/  FMUL.FTZ R111, R111, R172.reuse ;  /* 0x000000ac6f6f7220 */ /* 0x080fe20000410000 */
[-C--:B------:R-:W-:Y:S01]  /*64f0*/  FMUL.FTZ R114, R114, R172.reuse ;  /* 0x000000ac72727220 */ /* 0x080fe20000410000 */
[----:B------:R-:W1:Y:S01]  /*6500*/  MUFU.EX2 R173, R173 ;  /* 0x000000ad00ad7308 */ /* 0x000e620000000800 */
[----:B---3--:R-:W-:Y:S01]  /*6510*/  FADD.FTZ R15, R159, R12 ;  /* 0x0000000c9f0f7221 */ /* 0x008fe20000010000 */
[----:B------:R3:W-:Y:S01]  /*6520*/  STSM.16.M88.4 [R7+0x26800], R152 ;  /* 0x0268009807007844 */ /* 0x0007e20000000200 */
[-C--:B------:R-:W-:Y:S01]  /*6530*/  FMUL.FTZ R115, R115, R172.reuse ;  /* 0x000000ac73737220 */ /* 0x080fe20000410000 */
[-C--:B------:R-:W-:Y:S01]  /*6540*/  FMUL.FTZ R118, R118, R172.reuse ;  /* 0x000000ac76767220 */ /* 0x080fe20000410000 */
[-C--:B------:R-:W-:Y:S01]  /*6550*/  FMUL.FTZ R119, R119, R172.reuse ;  /* 0x000000ac77777220 */ /* 0x080fe20000410000 */
[-C--:B------:R-:W-:Y:S01]  /*6560*/  FMUL.FTZ R122, R122, R172.reuse ;  /* 0x000000ac7a7a7220 */ /* 0x080fe20000410000 */
[-C--:B------:R-:W-:Y:S01]  /*6570*/  FMUL.FTZ R123, R123, R172.reuse ;  /* 0x000000ac7b7b7220 */ /* 0x080fe20000410000 */
[----:B------:R-:W4:Y:S01]  /*6580*/  MUFU.EX2 R176, R176 ;  /* 0x000000b000b07308 */ /* 0x000f220000000800 */
        /* <DEDUP_REMOVED lines=8> */
[----:B-1----:R-:W-:Y:S01]  /*6610*/  FADD.FTZ R11, R173, R0 ;  /* 0x00000000ad0b7221 */ /* 0x002fe20000010000 */
[-C--:B------:R-:W-:Y:S01]  /*6620*/  FMUL.FTZ R138, R138, R172.reuse ;  /* 0x000000ac8a8a7220 */ /* 0x080fe20000410000 */
[-C--:B------:R-:W-:Y:S01]  /*6630*/  FMUL.FTZ R139, R139, R172.reuse ;  /* 0x000000ac8b8b7220 */ /* 0x080fe20000410000 */
[-C--:B------:R-:W-:Y:S01]  /*6640*/  FMUL.FTZ R142, R142, R172.reuse ;  /* 0x000000ac8e8e7220 */ /* 0x080fe20000410000 */
[-C--:B------:R-:W-:Y:S01]  /*6650*/  FMUL.FTZ R143, R143, R172.reuse ;  /* 0x000000ac8f8f7220 */ /* 0x080fe20000410000 */
[-C--:B------:R-:W-:Y:S01]  /*6660*/  FMUL.FTZ R146, R146, R172.reuse ;  /* 0x000000ac92927220 */ /* 0x080fe20000410000 */
[-C--:B------:R-:W-:Y:S01]  /*6670*/  FMUL.FTZ R147, R147, R172.reuse ;  /* 0x000000ac93937220 */ /* 0x080fe20000410000 */
[----:B------:R-:W1:Y:S01]  /*6680*/  MUFU.EX2 R178, R178 ;  /* 0x000000b200b27308 */ /* 0x000e620000000800 */
[C---:B----4-:R-:W-:Y:S01]  /*6690*/  FADD.FTZ R0, R176.reuse, R15 ;  /* 0x0000000fb0007221 */ /* 0x050fe20000010000 */
[----:B------:R-:W-:Y:S01]  /*66a0*/  F2FP.BF16.F32.PACK_AB R164, R176, R159 ;  /* 0x0000009fb0a4723e */ /* 0x000fe200000010ff */
[-C--:B------:R-:W-:Y:S01]  /*66b0*/  FMUL.FTZ R150, R150, R172.reuse ;  /* 0x000000ac96967220 */ /* 0x080fe20000410000 */
[----:B------:R-:W-:Y:S01]  /*66c0*/  F2FP.BF16.F32.PACK_AB R159, R184, R167 ;  /* 0x000000a7b89f723e */ /* 0x000fe200000010ff */
[----:B------:R-:W-:Y:S01]  /*66d0*/  FADD.FTZ R19, R161, R0 ;  /* 0x00000000a1137221 */ /* 0x000fe20000010000 */
[----:B------:R-:W-:-:S02]  /*66e0*/  FMUL.FTZ R151, R151, R172 ;  /* 0x000000ac97977220 */ /* 0x000fc40000410000 */
[----:B------:R-:W4:Y:S01]  /*66f0*/  MUFU.EX2 R180, R180 ;  /* 0x000000b400b47308 */ /* 0x000f220000000800 */
[C---:B--2---:R-:W-:Y:S01]  /*6700*/  FADD.FTZ R11, R202.reuse, R11 ;  /* 0x0000000bca0b7221 */ /* 0x044fe20000010000 */
[----:B------:R-:W-:Y:S01]  /*6710*/  F2FP.BF16.F32.PACK_AB R163, R202, R173 ;  /* 0x000000adcaa3723e */ /* 0x000fe200000010ff */
[----:B------:R3:W-:Y:S05]  /*6720*/  STSM.16.M88.4 [R9], R156 ;  /* 0x0000009c09007844 */ /* 0x0007ea0000000200 */
[----:B------:R-:W2:Y:S01]  /*6730*/  MUFU.EX2 R175, R204 ;  /* 0x000000cc00af7308 */ /* 0x000ea20000000800 */
[----:B-1----:R-:W-:-:S07]  /*6740*/  FADD.FTZ R0, R178, R11 ;  /* 0x0000000bb2007221 */ /* 0x002fce0000010000 */
[----:B------:R-:W1:Y:S01]  /*6750*/  MUFU.EX2 R182, R182 ;  /* 0x000000b600b67308 */ /* 0x000e620000000800 */
[C---:B----4-:R-:W-:Y:S01]  /*6760*/  F2FP.BF16.F32.PACK_AB R166, R180.reuse, R161 ;  /* 0x000000a1b4a6723e */ /* 0x050fe200000010ff */
[----:B------:R-:W-:Y:S01]  /*6770*/  FADD.FTZ R12, R180, R19 ;  /* 0x00000013b40c7221 */ /* 0x000fe20000010000 */
[----:B------:R-:W-:-:S05]  /*6780*/  F2FP.BF16.F32.PACK_AB R161, R170, R169 ;  /* 0x000000a9aaa1723e */ /* 0x000fca00000010ff */
[----:B------:R-:W4:Y:S01]  /*6790*/  MUFU.EX2 R15, R206 ;  /* 0x000000ce000f7308 */ /* 0x000f220000000800 */
[C---:B--2---:R-:W-:Y:S01]  /*67a0*/  FADD.FTZ R3, R175.reuse, R0 ;  /* 0x00000000af037221 */ /* 0x044fe20000010000 */
[----:B------:R-:W-:Y:S01]  /*67b0*/  F2FP.BF16.F32.PACK_AB R165, R175, R178 ;  /* 0x000000b2afa5723e */ /* 0x000fe200000010ff */
[----:B------:R3:W-:Y:S02]  /*67c0*/  STSM.16.M88.4 [R8], R160 ;  /* 0x000000a008007844 */ /* 0x0007e40000000200 */
[----:B-1----:R-:W-:Y:S01]  /*67d0*/  FADD.FTZ R0, R182, R3 ;  /* 0x00000003b6007221 */ /* 0x002fe20000010000 */
[----:B----4-:R-:W-:-:S03]  /*67e0*/  F2FP.BF16.F32.PACK_AB R167, R15, R182 ;  /* 0x000000b60fa7723e */ /* 0x010fc600000010ff */
[----:B------:R-:W-:Y:S02]  /*67f0*/  FADD.FTZ R11, R15, R0 ;  /* 0x000000000f0b7221 */ /* 0x000fe40000010000 */
[----:B------:R3:W-:Y:S01]  /*6800*/  STSM.16.M88.4 [R10], R164 ;  /* 0x000000a40a007844 */ /* 0x0007e20000000200 */
[----:B------:R-:W-:Y:S05]  /*6810*/  @!P0 BRA `(.L_x_3030) ;  /* 0x0000000000048947 */ /* 0x000fea0003800000 */
[----:B------:R-:W-:Y:S01]  /*6820*/  BPT.TRAP 0x1 ;  /* 0x000000040000795c */ /* 0x000fe20000300000 */
.L_x_3030:
[----:B------:R1:W2:Y:S01]  /*6830*/  SYNCS.PHASECHK.TRANS64.TRYWAIT P3, [UR7+0x28c50], R14 ;  /* 0x028c500eff0075a7 */ /* 0x0002a20008060147 */
[----:B------:R-:W-:Y:S05]  /*6840*/  @!P0 BRA `(.L_x_3031) ;  /* 0x0000000000048947 */ /* 0x000fea0003800000 */
[----:B------:R-:W-:Y:S01]  /*6850*/  BPT.TRAP 0x1 ;  /* 0x000000040000795c */ /* 0x000fe20000300000 */
.L_x_3031:
[----:B--2---:R-:W-:Y:S05]  /*6860*/  @P3 BRA `(.L_x_3032) ;  /* 0x0000000000083947 */ /* 0x004fea0003800000 */
[----:B------:R-:W2:Y:S02]  /*6870*/  SYNCS.PHASECHK.TRANS64.TRYWAIT P3, [UR7+0x28c50], R14 ;  /* 0x028c500eff0075a7 */ /* 0x000ea40008060147 */
[----:B--2---:R-:W-:Y:S05]  /*6880*/  @!P3 BRA `(.L_x_3033) ;  /* 0x0000007c000cb947 */ /* 0x004fea0003800000 */
.L_x_3032:
[----:B------:R-:W-:Y:S01]  /*6890*/  ULEA UR4, UR5, UR24, 0xc ;  /* 0x0000001805047291 */ /* 0x000fe2000f8e603f */
[----:B------:R-:W-:Y:S01]  /*68a0*/  WARPGROUP.ARRIVE ;  /* 0x00000000000079c5 */ /* 0x000fe20000000000 */
[----:B------:R-:W-:Y:S01]  /*68b0*/  UMOV UR11, 0x40000040 ;  /* 0x40000040000b7882 */ /* 0x000fe20000000000 */
[----:B--2---:R-:W-:Y:S02]  /*68c0*/  @!P1 VIADD R171, R171, 0x28c60 ;  /* 0x00028c60abab9836 */ /* 0x004fe40000000000 */
[----:B------:R-:W-:Y:S02]  /*68d0*/  IMAD.MOV.U32 R3, RZ, RZ, R168 ;  /* 0x000000ffff037224 */ /* 0x000fe400078e00a8 */
[----:B------:R-:W-:Y:S01]  /*68e0*/  UMOV UR10, UR4 ;  /* 0x00000004000a7c82 */ /* 0x000fe20008000000 */
[----:B------:R-:W-:Y:S01]  /*68f0*/  @!P1 PRMT R171, RZ, 0x654, R171 ;  /* 0x00000654ffab9816 */ /* 0x000fe200000000ab */
[----:B------:R-:W-:Y:S01]  /*6900*/  HGMMA.64x256x16.F32.BF16 R24, R152, gdesc[UR8].tnspB, R24, gsb0 ;  /* 0x43e0000898187df0 */ /* 0x000fe20008001818 */
[----:B------:R-:W-:Y:S01]  /*6910*/  UIADD3 UR10, UR4, 0x80, URZ ;  /* 0x00000080040a7890 */ /* 0x000fe2000fffe03f */
[----:B------:R-:W-:Y:S01]  /*6920*/  IMAD.MOV.U32 R0, RZ, RZ, R17 ;  /* 0x000000ffff007224 */ /* 0x000fe200078e0011 */
[----:B------:R-:W-:Y:S01]  /*6930*/  UMOV UR11, 0x40000040 ;  /* 0x40000040000b7882 */ /* 0x000fe20000000000 */
[----:B------:R-:W-:-:S02]  /*6940*/  WARPGROUP.DEPBAR.LE gsb0, 0x0 ;  /* 0x00008000000079c5 */ /* 0x000fc40000010000 */
[----:B------:R-:W-:-:S15]  /*6950*/  WARPGROUP.ARRIVE ;  /* 0x00000000000079c5 */ /* 0x000fde0000000000 */
[----:B------:R-:W-:-:S07]  /*6960*/  NOP ;  /* 0x0000000000007918 */ /* 0x000fce0000000000 */
[----:B------:R-:W-:Y:S01]  /*6970*/  HGMMA.64x256x16.F32.BF16 R24, R156, gdesc[UR8].tnspB, R24, gsb0 ;  /* 0x43e000089c187df0 */ /* 0x000fe20008001818 */
[----:B------:R-:W-:Y:S01]  /*6980*/  UIADD3 UR10, UR4, 0x100, URZ ;  /* 0x00000100040a7890 */ /* 0x000fe2000fffe03f */
        /* <DEDUP_REMOVED lines=8> */
[----:B------:R-:W-:Y:S01]  /*6a10*/  UMOV UR4, UR5 ;  /* 0x0000000500047c82 */ /* 0x000fe20008000000 */
        /* <DEDUP_REMOVED lines=10> */
[----:B--2---:R-:W2:Y:S02]  /*6ac0*/  FENCE.VIEW.ASYNC.S ;  /* 0x00000000000073c6 */ /* 0x004ea40000000000 */
[----:B--2---:R-:W-:Y:S01]  /*6ad0*/  NOP ;  /* 0x0000000000007918 */ /* 0x004fe20000000000 */
[----:B------:R-:W-:Y:S06]  /*6ae0*/  BAR.ARV 0xe, 0x100 ;  /* 0x0384000000007b1d */ /* 0x000fec0000002000 */
[----:B------:R4:W-:Y:S01]  /*6af0*/  @!P1 SYNCS.ARRIVE.TRANS64.RED.A1T0 RZ, [R171+URZ], RZ ;  /* 0x000000ffabff99a7 */ /* 0x0009e2000810043f */
[----:B------:R-:W-:Y:S05]  /*6b00*/  @P2 BRA `(.L_x_3034) ;  /* 0xffffffe000ec2947 */ /* 0x000fea000383ffff */
[----:B------:R-:W-:Y:S01]  /*6b10*/  IMAD.MOV.U32 R3, RZ, RZ, R168 ;  /* 0x000000ffff037224 */ /* 0x000fe200078e00a8 */
[----:B------:R-:W-:Y:S01]  /*6b20*/  USHF.L.U32 UR4, UR5, 0x6, URZ ;  /* 0x0000000605047899 */ /* 0x000fe2000800063f */
[----:B------:R-:W-:-:S11]  /*6b30*/  IMAD.MOV.U32 R0, RZ, RZ, R17 ;  /* 0x000000ffff007224 */ /* 0x000fd600078e0011 */
.L_x_3025:
[----:B--23--:R-:W2:Y:S01]  /*6b40*/  SHFL.BFLY PT, R7, R12, 0x2, 0x1f ;  /* 0x0c401f000c077f89 */ /* 0x00cea200000e0000 */
[----:B------:R-:W-:Y:S08]  /*6b50*/  BAR.ARV 0x8, 0x100 ;  /* 0x0204000000007b1d */ /* 0x000ff00000002000 */
[----:B------:R-:W-:Y:S01]  /*6b60*/  BAR.SYNC.DEFER_BLOCKING 0xf, 0x100 ;  /* 0x03c4000000007b1d */ /* 0x000fe20000010000 */
[----:B------:R-:W-:Y:S01]  /*6b70*/  ISETP.NE.AND P0, PT, R4, RZ, PT ;  /* 0x000000ff0400720c */ /* 0x000fe20003f05270 */
[----:B------:R-:W-:-:S04]  /*6b80*/  IMAD.MOV.U32 R4, RZ, RZ, RZ ;  /* 0x000000ffff047224 */ /* 0x000fc800078e00ff */
[----:B------:R-:W3:Y:S01]  /*6b90*/  SHFL.BFLY PT, R10, R11, 0x2, 0x1f ;  /* 0x0c401f000b0a7f89 */ /* 0x000ee200000e0000 */
[----:B--2---:R-:W-:-:S05]  /*6ba0*/  FADD.FTZ R7, R7, R12 ;  /* 0x0000000c07077221 */ /* 0x004fca0000010000 */
[----:B------:R-:W2:Y:S01]  /*6bb0*/  SHFL.BFLY PT, R8, R7, 0x1, 0x1f ;  /* 0x0c201f0007087f89 */ /* 0x000ea200000e0000 */
[----:B---3--:R-:W-:-:S05]  /*6bc0*/  FADD.FTZ R10, R10, R11 ;  /* 0x0000000b0a0a7221 */ /* 0x008fca0000010000 */
[----:B------:R-:W3:Y:S01]  /*6bd0*/  SHFL.BFLY PT, R9, R10, 0x1, 0x1f ;  /* 0x0c201f000a097f89 */ /* 0x000ee200000e0000 */
[----:B--2---:R-:W-:Y:S01]  /*6be0*/  FADD.FTZ R13, R7, R8 ;  /* 0x00000008070d7221 */ /* 0x004fe20000010000 */
[----:B------:R-:W-:Y:S01]  /*6bf0*/  MOV R8, RZ ;  /* 0x000000ff00087202 */ /* 0x000fe20000000f00 */
[----:B------:R-:W-:Y:S02]  /*6c00*/  VIADD R7, R6, UR4 ;  /* 0x0000000406077c36 */ /* 0x000fe40008000000 */
[----:B------:R-:W-:Y:S01]  /*6c10*/  IMAD.MOV.U32 R6, RZ, RZ, -0x800000 ;  /* 0xff800000ff067424 */ /* 0x000fe200078e00ff */
[----:B------:R-:W-:Y:S02]  /*6c20*/  FSETP.NE.FTZ.AND P1, PT, R13, RZ, PT ;  /* 0x000000ff0d00720b */ /* 0x000fe40003f35000 */
[----:B------:R-:W-:-:S11]  /*6c30*/  @!P0 LEA R7, R7, UR36, 0x2 ;  /* 0x0000002407078c11 */ /* 0x000fd6000f8e10ff */
[----:B------:R-:W2:Y:S01]  /*6c40*/  @P1 MUFU.RCP R8, R13 ;  /* 0x0000000d00081308 */ /* 0x000ea20000001000 */
[----:B---3--:R-:W-:-:S05]  /*6c50*/  FADD.FTZ R9, R10, R9 ;  /* 0x000000090a097221 */ /* 0x008fca0000010000 */
[----:B------:R-:W-:Y:S02]  /*6c60*/  FSETP.NE.FTZ.AND P2, PT, R9, RZ, PT ;  /* 0x000000ff0900720b */ /* 0x000fe40003f55000 */
[----:B------:R-:W-:Y:S01]  /*6c70*/  @P1 MUFU.LG2 R10, R13 ;  /* 0x0000000d000a1308 */ /* 0x000fe20000000c00 */
[----:B--2---:R2:W-:Y:S01]  /*6c80*/  @!P0 STS [R7+0x28800], R8 ;  /* 0x0288000807008388 */ /* 0x0045e20000000800 */
[-C--:B------:R-:W-:Y:S01]  /*6c90*/  FMUL.FTZ R24, R24, R8.reuse ;  /* 0x0000000818187220 */ /* 0x080fe20000410000 */
[----:B------:R-:W-:-:S08]  /*6ca0*/  FMUL.FTZ R25, R25, R8 ;  /* 0x0000000819197220 */ /* 0x000fd00000410000 */
[----:B------:R-:W3:Y:S01]  /*6cb0*/  @P2 MUFU.RCP R4, R9 ;  /* 0x0000000900042308 */ /* 0x000ee20000001000 */
[-C--:B------:R-:W-:Y:S01]  /*6cc0*/  FMUL.FTZ R28, R28, R8.reuse ;  /* 0x000000081c1c7220 */ /* 0x080fe20000410000 */
[-C--:B------:R-:W-:Y:S01]  /*6cd0*/  FMUL.FTZ R29, R29, R8.reuse ;  /* 0x000000081d1d7220 */ /* 0x080fe20000410000 */
[-C--:B------:R-:W-:Y:S01]  /*6ce0*/  FMUL.FTZ R32, R32, R8.reuse ;  /* 0x0000000820207220 */ /* 0x080fe20000410000 */
[-C--:B------:R-:W-:Y:S01]  /*6cf0*/  FMUL.FTZ R33, R33, R8.reuse ;  /* 0x0000000821217220 */ /* 0x080fe20000410000 */
[-C--:B------:R-:W-:Y:S01]  /*6d00*/  FMUL.FTZ R36, R36, R8.reuse ;  /* 0x0000000824247220 */ /* 0x080fe20000410000 */
[-C--:B------:R-:W-:Y:S01]  /*6d10*/  FMUL.FTZ R37, R37, R8.reuse ;  /* 0x0000000825257220 */ /* 0x080fe20000410000 */
[-C--:B------:R-:W-:Y:S01]  /*6d20*/  FMUL.FTZ R40, R40, R8.reuse ;  /* 0x0000000828287220 */ /* 0x080fe20000410000 */
[----:B------:R5:W2:Y:S01]  /*6d30*/  @P2 MUFU.LG2 R11, R9 ;  /* 0x00000009000b2308 */ /* 0x000aa20000000c00 */
        /* <DEDUP_REMOVED lines=8> */
[----:B---3--:R3:W-:Y:S01]  /*6dc0*/  @!P0 STS [R7+0x28820], R4 ;  /* 0x0288200407008388 */ /* 0x0087e20000000800 */
        /* <DEDUP_REMOVED lines=47> */
[C---:B-----5:R-:W-:Y:S01]  /*70c0*/  @P1 FMUL.FTZ R9, R5.reuse, 0.69314718246459960938 ;  /* 0x3f31721805091820 */ /* 0x060fe20000410000 */
[----:B------:R-:W-:Y:S01]  /*70d0*/  @P2 FMUL.FTZ R5, R5, 0.69314718246459960938 ;  /* 0x3f31721805052820 */ /* 0x000fe20000410000 */
[----:B------:R-:W-:Y:S01]  /*70e0*/  @P1 FMUL.FTZ R10, R10, 0.69314718246459960938 ;  /* 0x3f3172180a0a1820 */ /* 0x000fe20000410000 */
[----:B--2---:R-:W-:Y:S01]  /*70f0*/  @P2 FMUL.FTZ R8, R11, 0.69314718246459960938 ;  /* 0x3f3172180b082820 */ /* 0x004fe20000410000 */
[----:B---3--:R-:W-:Y:S01]  /*7100*/  IMAD.MOV.U32 R7, RZ, RZ, -0x800000 ;  /* 0xff800000ff077424 */ /* 0x008fe200078e00ff */
[----:B------:R-:W-:Y:S01]  /*7110*/  PLOP3.LUT P0, PT, PT, PT, PT, 0x8, 0x0 ;  /* 0x000000000000781c */ /* 0x000fe20003f0e170 */
        /* <DEDUP_REMOVED lines=64> */
[----:B------:R-:W-:Y:S01]  /*7520*/  @P1 FFMA.FTZ R6, R9, R0, R10 ;  /* 0x0000000009061223 */ /* 0x000fe2000001000a */
[----:B------:R-:W-:Y:S01]  /*7530*/  @P2 FFMA.FTZ R7, R5, R3, R8 ;  /* 0x0000000305072223 */ /* 0x000fe20000010008 */
[----:B------:R-:W-:Y:S06]  /*7540*/  BAR.ARV 0xe, 0x100 ;  /* 0x0384000000007b1d */ /* 0x000fec0000002000 */
.L_x_3005:
[----:B------:R-:W-:Y:S05]  /*7550*/  @P0 BRA `(.L_x_3035) ;  /* 0x0000002000e00947 */ /* 0x000fea0003800000 */
[----:B------:R-:W2:Y:S01]  /*7560*/  S2R R0, SR_TID.X ;  /* 0x0000000000007919 */ /* 0x000ea20000002100 */
[----:B------:R-:W3:Y:S01]  /*7570*/  S2UR UR5, SR_CgaCtaId ;  /* 0x00000000000579c3 */ /* 0x000ee20000008800 */
[----:B------:R-:W-:Y:S01]  /*7580*/  UMOV UR4, 0x400 ;  /* 0x0000040000047882 */ /* 0x000fe20000000000 */
[----:B------:R-:W-:-:S06]  /*7590*/  IADD3 R3, -R2, RZ, RZ ;  /* 0x000000ff02037210 */ /* 0x000fcc0007ffe1ff */
[----:B------:R-:W-:Y:S01]  /*75a0*/  BAR.SYNC.DEFER_BLOCKING 0x1, 0x100 ;  /* 0x0044000000007b1d */ /* 0x000fe20000010000 */
[----:B------:R-:W-:-:S07]  /*75b0*/  SHF.R.S32.HI R19, RZ, 0x1f, R2 ;  /* 0x0000001fff137819 */ /* 0x000fce0000011402 */
[----:B------:R-:W5:Y:S08]  /*75c0*/  S2UR UR6, SR_CTAID.Y ;  /* 0x00000000000679c3 */ /* 0x000f700000002600 */
[----:B------:R-:W5:Y:S01]  /*75d0*/  LDC R4, c[0x0][0xc50] ;  /* 0x00031400ff047b82 */ /* 0x000f620000000800 */
[----:B---3--:R-:W-:-:S07]  /*75e0*/  ULEA UR4, UR5, UR4, 0x18 ;  /* 0x0000000405047291 */ /* 0x008fce000f8ec03f */
[----:B------:R-:W3:Y:S01]  /*75f0*/  LDC R9, c[0x0][0xbe8] ;  /* 0x0002fa00ff097b82 */ /* 0x000ee20000000800 */
[----:B------:R-:W-:Y:S01]  /*7600*/  UIADD3 UR4, UR4, 0x28c20, URZ ;  /* 0x00028c2004047890 */ /* 0x000fe2000fffe03f */
[----:B--2---:R-:W-:-:S03]  /*7610*/  VIADD R152, R0, 0xffffff80 ;  /* 0xffffff8000987836 */ /* 0x004fc60000000000 */
[----:B------:R-:W-:Y:S02]  /*7620*/  UPRMT UR4, URZ, 0x654, UR4 ;  /* 0x000006543f047896 */ /* 0x000fe40008000004 */
[----:B------:R-:W-:-:S04]  /*7630*/  SHF.R.S32.HI R21, RZ, 0x1f, R152 ;  /* 0x0000001fff157819 */ /* 0x000fc80000011498 */
[----:B01----:R-:W-:Y:S01]  /*7640*/  LEA.HI R5, R21, R152, RZ, 0x7 ;  /* 0x0000009815057211 */ /* 0x003fe200078f38ff */
[----:B-----5:R-:W-:Y:S02]  /*7650*/  IMAD R3, R4, R3, UR6 ;  /* 0x0000000604037e24 */ /* 0x020fe4000f8e0203 */
[----:B------:R-:W-:Y:S01]  /*7660*/  SYNCS.ARRIVE.TRANS64.RED.A1T0 RZ, [UR4], RZ ;  /* 0x000000ffffff79a7 */ /* 0x000fe20008100404 */
[----:B------:R-:W-:Y:S02]  /*7670*/  SHF.R.S32.HI R8, RZ, 0x7, R5 ;  /* 0x00000007ff087819 */ /* 0x000fe40000011405 */
[----:B------:R-:W-:Y:S02]  /*7680*/  LOP3.LUT R11, R5, 0xffffff80, RZ, 0xc0, !PT ;  /* 0xffffff80050b7812 */ /* 0x000fe400078ec0ff */
[----:B------:R-:W-:Y:S01]  /*7690*/  SHF.R.S32.HI R4, RZ, 0x1f, R3 ;  /* 0x0000001fff047819 */ /* 0x000fe20000011403 */
[----:B------:R-:W0:Y:S02]  /*76a0*/  SHFL.IDX PT, R10, R8, RZ, 0x1f ;  /* 0x00001fff080a7589 */ /* 0x000e2400000e0000 */
[----:B------:R-:W-:-:S05]  /*76b0*/  IMAD.IADD R0, R152, 0x1, -R11 ;  /* 0x0000000198007824 */ /* 0x000fca00078e0a0b */
[----:B------:R-:W-:Y:S02]  /*76c0*/  SHF.R.S32.HI R157, RZ, 0x1f, R0 ;  /* 0x0000001fff9d7819 */ /* 0x000fe40000011400 */
[----:B0-----:R-:W-:Y:S02]  /*76d0*/  ISETP.NE.AND P0, PT, R10, RZ, PT ;  /* 0x000000ff0a00720c */ /* 0x001fe40003f05270 */
[----:B------:R-:W-:-:S11]  /*76e0*/  LEA.HI R10, R157, R0, RZ, 0x2 ;  /* 0x000000009d0a7211 */ /* 0x000fd600078f10ff */
[----:B---3--:R-:W-:Y:S05]  /*76f0*/  @P0 BRA `(.L_x_3036) ;  /* 0x0000000400380947 */ /* 0x008fea0003800000 */
[----:B------:R-:W0:Y:S01]  /*7700*/  LDC R18, c[0x0][0xbe8] ;  /* 0x0002fa00ff127b82 */ /* 0x000e220000000800 */
[----:B------:R-:W-:Y:S01]  /*7710*/  LOP3.LUT R5, R5, 0xffffff80, RZ, 0xc0, !PT ;  /* 0xffffff8005057812 */ /* 0x000fe200078ec0ff */
[----:B------:R-:W1:Y:S01]  /*7720*/  S2R R16, SR_CTAID.X ;  /* 0x0000000000107919 */ /* 0x000e620000002500 */
[----:B------:R-:W-:-:S03]  /*7730*/  ULDC.64 UR4, c[0x0][0xbd0] ;  /* 0x0002f40000047ab9 */ /* 0x000fc60000000a00 */
[----:B------:R-:W-:Y:S01]  /*7740*/  IMAD.IADD R153, R152, 0x1, -R5 ;  /* 0x0000000198997824 */ /* 0x000fe200078e0a05 */
[----:B------:R-:W-:Y:S01]  /*7750*/  LEA.HI R5, R21, R152, RZ, 0x2 ;  /* 0x0000009815057211 */ /* 0x000fe200078f10ff */
[----:B------:R-:W2:Y:S03]  /*7760*/  S2UR UR6, SR_CTAID.Z ;  /* 0x00000000000679c3 */ /* 0x000ea60000002700 */
[----:B------:R-:W-:Y:S02]  /*7770*/  SHF.R.S32.HI R12, RZ, 0x1f, R153 ;  /* 0x0000001fff0c7819 */ /* 0x000fe40000011499 */
[----:B------:R-:W-:Y:S02]  /*7780*/  LOP3.LUT R5, R5, 0xfffffffc, RZ, 0xc0, !PT ;  /* 0xfffffffc05057812 */ /* 0x000fe400078ec0ff */
[CC--:B------:R-:W-:Y:S01]  /*7790*/  LEA.HI R154, R12.reuse, R153.reuse, RZ, 0x2 ;  /* 0x000000990c9a7211 */ /* 0x0c0fe200078f10ff */
[----:B------:R-:W3:Y:S01]  /*77a0*/  LDC.64 R22, c[0x0][0xbd8] ;  /* 0x0002f600ff167b82 */ /* 0x000ee20000000a00 */
[----:B------:R-:W-:Y:S01]  /*77b0*/  LEA.HI R13, R12, R153, RZ, 0x5 ;  /* 0x000000990c0d7211 */ /* 0x000fe200078f28ff */
[----:B------:R-:W-:Y:S01]  /*77c0*/  IMAD.IADD R5, R152, 0x1, -R5 ;  /* 0x0000000198057824 */ /* 0x000fe200078e0a05 */
[----:B------:R-:W-:-:S02]  /*77d0*/  SHF.R.S32.HI R11, RZ, 0x2, R154 ;  /* 0x00000002ff0b7819 */ /* 0x000fc4000001149a */
[----:B------:R-:W-:Y:S02]  /*77e0*/  SHF.R.S32.HI R14, RZ, 0x1f, R154 ;  /* 0x0000001fff0e7819 */ /* 0x000fe4000001149a */
[----:B------:R-:W-:Y:S02]  /*77f0*/  SHF.R.S32.HI R13, RZ, 0x5, R13 ;  /* 0x00000005ff0d7819 */ /* 0x000fe4000001140d */
[----:B0-----:R-:W-:Y:S02]  /*7800*/  ISETP.NE.AND P0, PT, R18, 0x1, PT ;  /* 0x000000011200780c */ /* 0x001fe40003f05270 */
[----:B------:R-:W-:Y:S02]  /*7810*/  LEA.HI R14, R14, R11, RZ, 0x3 ;  /* 0x0000000b0e0e7211 */ /* 0x000fe400078f18ff */
[----:B------:R-:W-:Y:S02]  /*7820*/  LOP3.LUT R154, R154, 0x7ffffffc, RZ, 0xc0, !PT ;  /* 0x7ffffffc9a9a7812 */ /* 0x000fe400078ec0ff */
[----:B------:R-:W-:-:S03]  /*7830*/  LOP3.LUT R14, R14, 0xfffffff8, RZ, 0xc0, !PT ;  /* 0xfffffff80e0e7812 */ /* 0x000fc600078ec0ff */
[----:B------:R-:W-:Y:S02]  /*7840*/  IMAD.IADD R154, R153, 0x1, -R154 ;  /* 0x00000001999a7824 */ /* 0x000fe400078e0a9a */
[----:B------:R-:W-:Y:S01]  /*7850*/  IMAD.IADD R14, R11, 0x1, -R14 ;  /* 0x000000010b0e7824 */ /* 0x000fe200078e0a0e */
[----:B------:R-:W-:Y:S01]  /*7860*/  LEA.HI R11, R5, R5, RZ, 0x1 ;  /* 0x00000005050b7211 */ /* 0x000fe200078f08ff */
[----:B------:R-:W0:Y:S01]  /*7870*/  @P0 LDC R20, c[0x0][0xbec] ;  /* 0x0002fb00ff140b82 */ /* 0x000e220000000800 */
[----:B------:R-:W-:Y:S02]  /*7880*/  SHF.L.U32 R154, R154, 0x1, RZ ;  /* 0x000000019a9a7819 */ /* 0x000fe400000006ff */
[----:B------:R-:W-:Y:S01]  /*7890*/  LOP3.LUT R12, R11, 0x1ffffffe, RZ, 0xc0, !PT ;  /* 0x1ffffffe0b0c7812 */ /* 0x000fe200078ec0ff */
[----:B------:R-:W-:Y:S01]  /*78a0*/  IMAD R11, R19, UR4, RZ ;  /* 0x00000004130b7c24 */ /* 0x000fe2000f8e02ff */
[----:B------:R-:W-:-:S03]  /*78b0*/  LEA R155, R13, R14, 0x4 ;  /* 0x0000000e0d9b7211 */ /* 0x000fc600078e20ff */
[----:B------:R-:W5:Y:S01]  /*78c0*/  @P0 LDC R17, c[0x0][0xbf0] ;  /* 0x0002fc00ff110b82 */ /* 0x000f620000000800 */
[----:B------:R-:W-:Y:S02]  /*78d0*/  IMAD.IADD R5, R5, 0x1, -R12 ;  /* 0x0000000105057824 */ /* 0x000fe400078e0a0c */
[----:B------:R-:W-:Y:S01]  /*78e0*/  IMAD.WIDE.U32 R12, R2, UR4, RZ ;  /* 0x00000004020c7c25 */ /* 0x000fe2000f8e00ff */
[----:B--2---:R-:W-:-:S03]  /*78f0*/  USHF.R.S32.HI UR4, URZ, 0x1f, UR6 ;  /* 0x0000001f3f047899 */ /* 0x004fc60008011406 */
[----:B------:R-:W-:Y:S02]  /*7900*/  IMAD R5, R5, 0x8, R155 ;  /* 0x0000000805057824 */ /* 0x000fe400078e029b */
[----:B------:R-:W-:Y:S02]  /*7910*/  IMAD R11, R2, UR5, R11 ;  /* 0x00000005020b7c24 */ /* 0x000fe4000f8e020b */
[----:B---3--:R-:W-:Y:S01]  /*7920*/  IMAD R14, R22, UR4, RZ ;  /* 0x00000004160e7c24 */ /* 0x008fe2000f8e02ff */
[----:B------:R-:W-:Y:S01]  /*7930*/  ULDC.64 UR4, c[0x0][0xbe0] ;  /* 0x0002f80000047ab9 */ /* 0x000fe20000000a00 */
[----:B-1----:R-:W-:Y:S02]  /*7940*/  IMAD R5, R16, 0x40, R5 ;  /* 0x0000004010057824 */ /* 0x002fe400078e0205 */
[----:B------:R-:W-:Y:S02]  /*7950*/  IMAD R15, R23, UR6, R14 ;  /* 0x00000006170f7c24 */ /* 0x000fe4000f8e020e */
[----:B------:R-:W-:-:S02]  /*7960*/  IMAD.IADD R13, R13, 0x1, R11 ;  /* 0x000000010d0d7824 */ /* 0x000fc400078e020b */
[----:B0-----:R-:W-:-:S04]  /*7970*/  @P0 IMAD.HI.U32 R14, R5, R20, RZ ;  /* 0x00000014050e0227 */ /* 0x001fc800078e00ff */
[----:B------:R-:W-:-:S04]  /*7980*/  IMAD.WIDE.U32 R12, R22, UR6, R12 ;  /* 0x00000006160c7c25 */ /* 0x000fc8000f8e000c */
[----:B------:R-:W-:Y:S01]  /*7990*/  IMAD.MOV.U32 R11, RZ, RZ, R5 ;  /* 0x000000ffff0b7224 */ /* 0x000fe200078e0005 */
[----:B-----5:R-:W-:Y:S01]  /*79a0*/  @P0 SHF.R.U32.HI R11, RZ, R17, R14 ;  /* 0x00000011ff0b0219 */ /* 0x020fe2000001160e */
[----:B------:R-:W-:Y:S02]  /*79b0*/  IMAD.IADD R13, R13, 0x1, R15 ;  /* 0x000000010d0d7824 */ /* 0x000fe400078e020f */
[----:B------:R-:W-:Y:S01]  /*79c0*/  IMAD R14, R4, UR4, RZ ;  /* 0x00000004040e7c24 */ /* 0x000fe2000f8e02ff */
[----:B------:R-:W-:Y:S01]  /*79d0*/  IADD3 R15, -R11, RZ, RZ ;  /* 0x000000ff0b0f7210 */ /* 0x000fe20007ffe1ff */
[----:B------:R-:W-:-:S04]  /*79e0*/  IMAD.WIDE.U32 R12, R3, UR4, R12 ;  /* 0x00000004030c7c25 */ /* 0x000fc8000f8e000c */
[----:B------:R-:W-:Y:S01]  /*79f0*/  IMAD R5, R18, R15, R5 ;  /* 0x0000000f12057224 */ /* 0x000fe200078e0205 */
[----:B------:R-:W-:Y:S01]  /*7a00*/  SHF.R.S32.HI R15, RZ, 0x1f, R11 ;  /* 0x0000001fff0f7819 */ /* 0x000fe2000001140b */
[----:B------:R-:W-:Y:S01]  /*7a10*/  IMAD R14, R3, UR5, R14 ;  /* 0x00000005030e7c24 */ /* 0x000fe2000f8e020e */
[----:B------:R-:W-:Y:S01]  /*7a20*/  IADD3 R12, P0, R11, R12, RZ ;  /* 0x0000000c0b0c7210 */ /* 0x000fe20007f1e0ff */
[----:B------:R-:W-:Y:S01]  /*7a30*/  ULDC.64 UR4, c[0x0][0xbc8] ;  /* 0x0002f20000047ab9 */ /* 0x000fe20000000a00 */
[----:B------:R-:W-:Y:S02]  /*7a40*/  SHF.R.S32.HI R11, RZ, 0x1f, R5 ;  /* 0x0000001fff0b7819 */ /* 0x000fe40000011405 */
[----:B------:R-:W-:-:S03]  /*7a50*/  IADD3.X R13, R15, R13, R14, P0, !PT ;  /* 0x0000000d0f0d7210 */ /* 0x000fc600007fe40e */
[----:B------:R-:W-:Y:S01]  /*7a60*/  IMAD R14, R11, UR4, RZ ;  /* 0x000000040b0e7c24 */ /* 0x000fe2000f8e02ff */
[----:B------:R-:W-:Y:S01]  /*7a70*/  LEA.HI R11, R8, R8, RZ, 0x1 ;  /* 0x00000008080b7211 */ /* 0x000fe200078f08ff */
[----:B------:R-:W-:-:S03]  /*7a80*/  IMAD.WIDE.U32 R12, R5, UR4, R12 ;  /* 0x00000004050c7c25 */ /* 0x000fc6000f8e000c */
[----:B------:R-:W-:Y:S01]  /*7a90*/  LOP3.LUT R11, R11, 0xfffffe, RZ, 0xc0, !PT ;  /* 0x00fffffe0b0b7812 */ /* 0x000fe200078ec0ff */
[----:B------:R-:W-:Y:S01]  /*7aa0*/  IMAD R5, R5, UR5, R14 ;  /* 0x0000000505057c24 */ /* 0x000fe2000f8e020e */
[----:B------:R-:W-:Y:S02]  /*7ab0*/  ULDC.64 UR4, c[0x0][0xba8] ;  /* 0x0002ea0000047ab9 */ /* 0x000fe40000000a00 */
[----:B------:R-:W-:Y:S01]  /*7ac0*/  LEA R17, P0, R12, UR4, 0x2 ;  /* 0x000000040c117c11 */ /* 0x000fe2000f8010ff */
[----:B------:R-:W-:Y:S01]  /*7ad0*/  IMAD.IADD R5, R13, 0x1, R5 ;  /* 0x000000010d057824 */ /* 0x000fe200078e0205 */
[----:B------:R-:W-:Y:S01]  /*7ae0*/  ULDC UR4, c[0x0][0xa88] ;  /* 0x0002a20000047ab9 */ /* 0x000fe20000000800 */
[----:B------:R-:W-:Y:S02]  /*7af0*/  IMAD.IADD R11, R8, 0x1, -R11 ;  /* 0x00000001080b7824 */ /* 0x000fe400078e0a0b */
[----:B------:R-:W-:Y:S01]  /*7b00*/  SHFL.IDX PT, R14, R17, 0x1, 0x1c1f ;  /* 0x003c1f00110e7f89 */ /* 0x000fe200000e0000 */
[----:B------:R-:W-:Y:S01]  /*7b10*/  LEA.HI.X R20, R12, UR5, R5, 0x2, P0 ;  /* 0x000000050c147c11 */ /* 0x000fe200080f1405 */
[----:B------:R-:W-:-:S02]  /*7b20*/  IMAD.U32 R11, R11, -0x100, RZ ;  /* 0xffffff000b0b7824 */ /* 0x000fc400078e00ff */
[----:B------:R-:W-:Y:S01]  /*7b30*/  SHFL.IDX PT, R12, R17, RZ, 0x1c1f ;  /* 0x001c1fff110c7589 */ /* 0x000fe200000e0000 */
[----:B------:R-:W-:Y:S02]  /*7b40*/  IMAD R5, R16, 0x40, R155 ;  /* 0x0000004010057824 */ /* 0x000fe400078e029b */
[----:B------:R-:W-:Y:S01]  /*7b50*/  IMAD R16, R18, UR4, RZ ;  /* 0x0000000412107c24 */ /* 0x000fe2000f8e02ff */
[----:B------:R-:W0:Y:S01]  /*7b60*/  SHFL.IDX PT, R13, R20, RZ, 0x1c1f ;  /* 0x001c1fff140d7589 */ /* 0x000e2200000e0000 */
[----:B------:R-:W-:Y:S01]  /*7b70*/  ISETP.NE.AND P0, PT, R154, R11, PT ;  /* 0x0000000b9a00720c */ /* 0x000fe20003f05270 */
[C---:B------:R-:W-:Y:S02]  /*7b80*/  VIADD R11, R5.reuse, 0x8 ;  /* 0x00000008050b7836 */ /* 0x040fe40000000000 */
[----:B------:R-:W1:Y:S01]  /*7b90*/  SHFL.IDX PT, R15, R20, 0x1, 0x1c1f ;  /* 0x003c1f00140f7f89 */ /* 0x000e6200000e0000 */
[-C--:B------:R-:W-:Y:S02]  /*7ba0*/  ISETP.GE.OR P1, PT, R5, R16.reuse, P0 ;  /* 0x000000100500720c */ /* 0x080fe40000726670 */
[----:B------:R-:W-:-:S11]  /*7bb0*/  ISETP.GE.OR P0, PT, R11, R16, P0 ;  /* 0x000000100b00720c */ /* 0x000fd60000706670 */
[----:B0-----:R0:W-:Y:S04]  /*7bc0*/  @!P1 ST.E desc[UR42][R12.64], R6 ;  /* 0x000000060c009985 */ /* 0x0011e8000c10192a */
[----:B-1----:R0:W-:Y:S02]  /*7bd0*/  @!P0 ST.E desc[UR42][R14.64], R7 ;  /* 0x000000070e008985 */ /* 0x0021e4000c10192a */
.L_x_3036:
[----:B------:R-:W-:Y:S01]  /*7be0*/  ISETP.NE.AND P0, PT, R9, 0x1, PT ;  /* 0x000000010900780c */ /* 0x000fe20003f05270 */
[----:B0-----:R-:W0:Y:S01]  /*7bf0*/  S2R R15, SR_CTAID.X ;  /* 0x00000000000f7919 */ /* 0x001e220000002500 */
[--C-:B------:R-:W-:Y:S01]  /*7c00*/  SHF.R.S32.HI R5, RZ, 0x2, R10.reuse ;  /* 0x00000002ff057819 */ /* 0x100fe2000001140a */
[----:B------:R-:W1:Y:S01]  /*7c10*/  S2UR UR6, SR_CTAID.Z ;  /* 0x00000000000679c3 */ /* 0x000e620000002700 */
[----:B------:R-:W-:Y:S01]  /*7c20*/  SHF.R.S32.HI R6, RZ, 0x1f, R10 ;  /* 0x0000001fff067819 */ /* 0x000fe2000001140a */
[----:B------:R-:W-:Y:S01]  /*7c30*/  ULDC.64 UR4, c[0x0][0xb38] ;  /* 0x0002ce0000047ab9 */ /* 0x000fe20000000a00 */
[----:B------:R-:W-:Y:S01]  /*7c40*/  LEA.HI R21, R21, R152, RZ, 0x2 ;  /* 0x0000009815157211 */ /* 0x000fe200078f10ff */
[----:B------:R-:W-:Y:S01]  /*7c50*/  BSSY B0, `(.L_x_3037) ;  /* 0x0000101000007945 */ /* 0x000fe20003800000 */
[----:B------:R-:W-:Y:S02]  /*7c60*/  LEA.HI R6, R6, R5, RZ, 0x3 ;  /* 0x0000000506067211 */ /* 0x000fe400078f18ff */
[----:B------:R-:W-:Y:S01]  /*7c70*/  LOP3.LUT R21, R21, 0xfffffffc, RZ, 0xc0, !PT ;  /* 0xfffffffc15157812 */ /* 0x000fe200078ec0ff */
[----:B------:R-:W2:Y:S01]  /*7c80*/  LDC.64 R12, c[0x0][0xb40] ;  /* 0x0002d000ff0c7b82 */ /* 0x000ea20000000a00 */
[----:B------:R-:W-:-:S02]  /*7c90*/  LOP3.LUT R6, R6, 0xfffffff8, RZ, 0xc0, !PT ;  /* 0xfffffff806067812 */ /* 0x000fc400078ec0ff */
[----:B------:R-:W-:Y:S01]  /*7ca0*/  LEA.HI R157, R157, R0, RZ, 0x5 ;  /* 0x000000009d9d7211 */ /* 0x000fe200078f28ff */
[----:B------:R-:W-:Y:S02]  /*7cb0*/  IMAD.IADD R21, R152, 0x1, -R21 ;  /* 0x0000000198157824 */ /* 0x000fe400078e0a15 */
[----:B------:R-:W-:Y:S01]  /*7cc0*/  IMAD.IADD R14, R5, 0x1, -R6 ;  /* 0x00000001050e7824 */ /* 0x000fe200078e0a06 */
[----:B------:R-:W-:Y:S01]  /*7cd0*/  SHF.R.S32.HI R157, RZ, 0x5, R157 ;  /* 0x00000005ff9d7819 */ /* 0x000fe2000001149d */
[----:B------:R-:W3:Y:S01]  /*7ce0*/  @P0 LDC R16, c[0x0][0xbec] ;  /* 0x0002fb00ff100b82 */ /* 0x000ee20000000800 */
[----:B------:R-:W-:-:S03]  /*7cf0*/  LEA.HI R5, R21, R21, RZ, 0x1 ;  /* 0x0000001515057211 */ /* 0x000fc600078f08ff */
[----:B------:R-:W-:Y:S01]  /*7d00*/  IMAD R14, R157, 0x10, R14 ;  /* 0x000000109d0e7824 */ /* 0x000fe200078e020e */
[----:B------:R-:W-:Y:S01]  /*7d10*/  LOP3.LUT R6, R5, 0x1ffffffe, RZ, 0xc0, !PT ;  /* 0x1ffffffe05067812 */ /* 0x000fe200078ec0ff */
[----:B------:R-:W-:Y:S02]  /*7d20*/  IMAD R5, R19, UR4, RZ ;  /* 0x0000000413057c24 */ /* 0x000fe4000f8e02ff */
[----:B------:R-:W5:Y:S02]  /*7d30*/  @P0 LDC R17, c[0x0][0xbf0] ;  /* 0x0002fc00ff110b82 */ /* 0x000f640000000800 */
[----:B------:R-:W-:Y:S02]  /*7d40*/  IMAD.IADD R21, R21, 0x1, -R6 ;  /* 0x0000000115157824 */ /* 0x000fe400078e0a06 */
[C---:B------:R-:W-:Y:S01]  /*7d50*/  IMAD.WIDE.U32 R6, R2.reuse, UR4, RZ ;  /* 0x0000000402067c25 */ /* 0x040fe2000f8e00ff */
[----:B-1----:R-:W-:Y:S02]  /*7d60*/  USHF.R.S32.HI UR4, URZ, 0x1f, UR6 ;  /* 0x0000001f3f047899 */ /* 0x002fe40008011406 */
[----:B------:R-:W-:Y:S01]  /*7d70*/  LEA R21, R21, R14, 0x3 ;  /* 0x0000000e15157211 */ /* 0x000fe200078e18ff */
[----:B------:R-:W-:-:S03]  /*7d80*/  IMAD R5, R2, UR5, R5 ;  /* 0x0000000502057c24 */ /* 0x000fc6000f8e0205 */
[C---:B--2---:R-:W-:Y:S01]  /*7d90*/  IMAD R2, R12.reuse, UR4, RZ ;  /* 0x000000040c027c24 */ /* 0x044fe2000f8e02ff */
[----:B------:R-:W-:Y:S01]  /*7da0*/  ULDC.64 UR4, c[0x0][0xb48] ;  /* 0x0002d20000047ab9 */ /* 0x000fe20000000a00 */
[----:B------:R-:W-:Y:S02]  /*7db0*/  IMAD.IADD R7, R7, 0x1, R5 ;  /* 0x0000000107077824 */ /* 0x000fe400078e0205 */
[----:B0-----:R-:W-:Y:S02]  /*7dc0*/  IMAD R21, R15, 0x40, R21 ;  /* 0x000000400f157824 */ /* 0x001fe400078e0215 */
[----:B------:R-:W-:Y:S02]  /*7dd0*/  IMAD R11, R13, UR6, R2 ;  /* 0x000000060d0b7c24 */ /* 0x000fe4000f8e0202 */
[----:B------:R-:W-:-:S04]  /*7de0*/  IMAD.WIDE.U32 R6, R12, UR6, R6 ;  /* 0x000000060c067c25 */ /* 0x000fc8000f8e0006 */
[----:B---3--:R-:W-:-:S04]  /*7df0*/  @P0 IMAD.HI.U32 R16, R21, R16, RZ ;  /* 0x0000001015100227 */ /* 0x008fc800078e00ff */
[----:B------:R-:W-:Y:S02]  /*7e00*/  IMAD R4, R4, UR4, RZ ;  /* 0x0000000404047c24 */ /* 0x000fe4000f8e02ff */
[----:B------:R-:W-:Y:S01]  /*7e10*/  IMAD.MOV.U32 R5, RZ, RZ, R21 ;  /* 0x000000ffff057224 */ /* 0x000fe200078e0015 */
[----:B-----5:R-:W-:Y:S01]  /*7e20*/  @P0 SHF.R.U32.HI R5, RZ, R17, R16 ;  /* 0x00000011ff050219 */ /* 0x020fe20000011610 */
[----:B------:R-:W-:Y:S02]  /*7e30*/  IMAD.IADD R7, R7, 0x1, R11 ;  /* 0x0000000107077824 */ /* 0x000fe400078e020b */
[C---:B------:R-:W-:Y:S01]  /*7e40*/  IMAD R11, R3.reuse, UR5, R4 ;  /* 0x00000005030b7c24 */ /* 0x040fe2000f8e0204 */
[----:B------:R-:W-:Y:S01]  /*7e50*/  SHF.R.S32.HI R4, RZ, 0x1f, R5 ;  /* 0x0000001fff047819 */ /* 0x000fe20000011405 */
[----:B------:R-:W-:Y:S01]  /*7e60*/  IMAD.WIDE.U32 R2, R3, UR4, R6 ;  /* 0x0000000403027c25 */ /* 0x000fe2000f8e0006 */
[----:B------:R-:W-:Y:S01]  /*7e70*/  ULDC.64 UR4, c[0x0][0xb30] ;  /* 0x0002cc0000047ab9 */ /* 0x000fe20000000a00 */
[----:B------:R-:W-:-:S02]  /*7e80*/  LEA.HI R6, R8, R8, RZ, 0x1 ;  /* 0x0000000808067211 */ /* 0x000fc400078f08ff */
[----:B------:R-:W-:Y:S01]  /*7e90*/  IMAD.MOV R12, RZ, RZ, -R5 ;  /* 0x000000ffff0c7224 */ /* 0x000fe200078e0a05 */
[----:B------:R-:W-:Y:S01]  /*7ea0*/  IADD3 R3, R3, R11, RZ ;  /* 0x0000000b03037210 */ /* 0x000fe20007ffe0ff */
[----:B------:R-:W-:Y:S01]  /*7eb0*/  IMAD R4, R4, UR4, RZ ;  /* 0x0000000404047c24 */ /* 0x000fe2000f8e02ff */
[----:B------:R-:W-:Y:S01]  /*7ec0*/  LOP3.LUT R13, R6, 0xfffffe, RZ, 0xc0, !PT ;  /* 0x00fffffe060d7812 */ /* 0x000fe200078ec0ff */
[----:B------:R-:W-:Y:S02]  /*7ed0*/  IMAD R7, R9, R12, R21 ;  /* 0x0000000c09077224 */ /* 0x000fe400078e0215 */
[C---:B------:R-:W-:Y:S02]  /*7ee0*/  IMAD R11, R5.reuse, UR5, R4 ;  /* 0x00000005050b7c24 */ /* 0x040fe4000f8e0204 */
[----:B------:R-:W-:Y:S01]  /*7ef0*/  IMAD.WIDE.U32 R2, R5, UR4, R2 ;  /* 0x0000000405027c25 */ /* 0x000fe2000f8e0002 */
[----:B------:R-:W-:Y:S01]  /*7f00*/  SHF.R.S32.HI R4, RZ, 0x1f, R7 ;  /* 0x0000001fff047819 */ /* 0x000fe20000011407 */
[----:B------:R-:W-:-:S02]  /*7f10*/  ULDC.64 UR4, c[0x0][0xb28] ;  /* 0x0002ca0000047ab9 */ /* 0x000fc40000000a00 */
[----:B------:R-:W-:Y:S01]  /*7f20*/  IMAD.IADD R3, R3, 0x1, R11 ;  /* 0x0000000103037824 */ /* 0x000fe200078e020b */
[----:B------:R-:W-:Y:S01]  /*7f30*/  LOP3.LUT R11, R10, 0x7ffffffc, RZ, 0xc0, !PT ;  /* 0x7ffffffc0a0b7812 */ /* 0x000fe200078ec0ff */
[----:B------:R-:W-:Y:S02]  /*7f40*/  IMAD R4, R4, UR4, RZ ;  /* 0x0000000404047c24 */ /* 0x000fe4000f8e02ff */
[----:B------:R-:W-:-:S04]  /*7f50*/  IMAD.WIDE.U32 R2, R7, UR4, R2 ;  /* 0x0000000407027c25 */ /* 0x000fc8000f8e0002 */
[----:B------:R-:W-:Y:S01]  /*7f60*/  IMAD R5, R7, UR5, R4 ;  /* 0x0000000507057c24 */ /* 0x000fe2000f8e0204 */
[----:B------:R-:W-:Y:S01]  /*7f70*/  ULDC.64 UR4, c[0x0][0xb00] ;  /* 0x0002c00000047ab9 */ /* 0x000fe20000000a00 */
[----:B------:R-:W-:Y:S01]  /*7f80*/  IMAD R7, R15, 0x40, R14 ;  /* 0x000000400f077824 */ /* 0x000fe200078e020e */
[----:B------:R-:W-:Y:S01]  /*7f90*/  LEA R4, P0, R2, UR4, 0x2 ;  /* 0x0000000402047c11 */ /* 0x000fe2000f8010ff */
[----:B------:R-:W-:Y:S01]  /*7fa0*/  ULDC UR4, c[0x0][0xa88] ;  /* 0x0002a20000047ab9 */ /* 0x000fe20000000800 */
[----:B------:R-:W-:Y:S02]  /*7fb0*/  IMAD.IADD R5, R3, 0x1, R5 ;  /* 0x0000000103057824 */ /* 0x000fe400078e0205 */
[----:B------:R-:W-:Y:S02]  /*7fc0*/  IMAD R6, R9, UR4, RZ ;  /* 0x0000000409067c24 */ /* 0x000fe4000f8e02ff */
[----:B------:R-:W-:Y:S01]  /*7fd0*/  IMAD.IADD R13, R8, 0x1, -R13 ;  /* 0x00000001080d7824 */ /* 0x000fe200078e0a0d */
[----:B------:R-:W-:Y:S01]  /*7fe0*/  LEA.HI.X R5, R2, UR5, R5, 0x2, P0 ;  /* 0x0000000502057c11 */ /* 0x000fe200080f1405 */
[----:B------:R-:W-:Y:S01]  /*7ff0*/  IMAD.IADD R0, R0, 0x1, -R11 ;  /* 0x0000000100007824 */ /* 0x000fe200078e0a0b */
[----:B------:R-:W-:Y:S01]  /*8000*/  ISETP.GE.AND P0, PT, R7, R6, PT ;  /* 0x000000060700720c */ /* 0x000fe20003f06270 */
[----:B------:R0:W1:Y:S03]  /*8010*/  SHFL.IDX PT, R2, R4, RZ, 0x1c1f ;  /* 0x001c1fff04027589 */ /* 0x00006600000e0000 */
[----:B------:R-:W-:Y:S01]  /*8020*/  LEA R0, R13, R0, 0x7 ;  /* 0x000000000d007211 */ /* 0x000fe200078e38ff */
[----:B------:R0:W2:Y:S04]  /*8030*/  SHFL.IDX PT, R3, R5, RZ, 0x1c1f ;  /* 0x001c1fff05037589 */ /* 0x0000a800000e0000 */
[----:B------:R-:W-:-:S04]  /*8040*/  IMAD.SHL.U32 R0, R0, 0x2, RZ ;  /* 0x0000000200007824 */ /* 0x000fc800078e00ff */
[----:B0-----:R-:W-:Y:S05]  /*8050*/  @P0 BRA `(.L_x_3038) ;  /* 0x0000000c00000947 */ /* 0x001fea0003800000 */
[C---:B------:R-:W-:Y:S01]  /*8060*/  VIADD R9, R0.reuse, 0x8 ;  /* 0x0000000800097836 */ /* 0x040fe20000000000 */
[----:B------:R-:W-:Y:S01]  /*8070*/  ULDC UR4, c[0x0][0xac8] ;  /* 0x0002b20000047ab9 */ /* 0x000fe20000000800 */
[C---:B------:R-:W-:Y:S01]  /*8080*/  VIADD R11, R0.reuse, 0x10 ;  /* 0x00000010000b7836 */ /* 0x040fe20000000000 */
[C---:B------:R-:W-:Y:S01]  /*8090*/  ISETP.GE.AND P2, PT, R0.reuse, UR4, PT ;  /* 0x0000000400007c0c */ /* 0x040fe2000bf46270 */
[C---:B------:R-:W-:Y:S01]  /*80a0*/  VIADD R13, R0.reuse, 0x18 ;  /* 0x00000018000d7836 */ /* 0x040fe20000000000 */
[----:B------:R-:W-:Y:S01]  /*80b0*/  ISETP.GE.AND P3, PT, R9, UR4, PT ;  /* 0x0000000409007c0c */ /* 0x000fe2000bf66270 */
[C---:B------:R-:W-:Y:S01]  /*80c0*/  VIADD R16, R0.reuse, 0x20 ;  /* 0x0000002000107836 */ /* 0x040fe20000000000 */
[----:B------:R-:W-:Y:S01]  /*80d0*/  ISETP.GE.AND P4, PT, R11, UR4, PT ;  /* 0x000000040b007c0c */ /* 0x000fe2000bf86270 */
[C---:B------:R-:W-:Y:S01]  /*80e0*/  VIADD R18, R0.reuse, 0x30 ;  /* 0x0000003000127836 */ /* 0x040fe20000000000 */
[----:B------:R-:W-:Y:S01]  /*80f0*/  ISETP.GE.AND P5, PT, R13, UR4, PT ;  /* 0x000000040d007c0c */ /* 0x000fe2000bfa6270 */
[C---:B------:R-:W-:Y:S01]  /*8100*/  VIADD R19, R0.reuse, 0x38 ;  /* 0x0000003800137836 */ /* 0x040fe20000000000 */
[C---:B------:R-:W-:Y:S01]  /*8110*/  IADD3 R17, R0.reuse, 0x28, RZ ;  /* 0x0000002800117810 */ /* 0x040fe20007ffe0ff */
[----:B------:R-:W-:Y:S01]  /*8120*/  VIADD R20, R0, 0x40 ;  /* 0x0000004000147836 */ /* 0x000fe20000000000 */
[----:B------:R-:W-:Y:S01]  /*8130*/  ISETP.GE.AND P0, PT, R16, UR4, PT ;  /* 0x0000000410007c0c */ /* 0x000fe2000bf06270 */
[C---:B------:R-:W-:Y:S01]  /*8140*/  VIADD R21, R0.reuse, 0x48 ;  /* 0x0000004800157836 */ /* 0x040fe20000000000 */
[----:B------:R-:W-:Y:S01]  /*8150*/  ISETP.GE.AND P1, PT, R17, UR4, PT ;  /* 0x0000000411007c0c */ /* 0x000fe2000bf26270 */
[C---:B------:R-:W-:Y:S01]  /*8160*/  VIADD R22, R0.reuse, 0x50 ;  /* 0x0000005000167836 */ /* 0x040fe20000000000 */
[----:B------:R-:W-:-:S02]  /*8170*/  @!P2 LEA.HI R8, R0, R0, RZ, 0x1 ;  /* 0x000000000008a211 */ /* 0x000fc400078f08ff */
[----:B------:R-:W-:Y:S02]  /*8180*/  @!P3 LEA.HI R10, R9, R9, RZ, 0x1 ;  /* 0x00000009090ab211 */ /* 0x000fe400078f08ff */
[----:B------:R-:W-:Y:S02]  /*8190*/  @!P4 LEA.HI R12, R11, R11, RZ, 0x1 ;  /* 0x0000000b0b0cc211 */ /* 0x000fe400078f08ff */
[----:B------:R-:W-:Y:S02]  /*81a0*/  @!P5 LEA.HI R14, R13, R13, RZ, 0x1 ;  /* 0x0000000d0d0ed211 */ /* 0x000fe400078f08ff */
[----:B------:R-:W-:Y:S02]  /*81b0*/  @!P2 LOP3.LUT R9, R8, 0xfffffffe, RZ, 0xc0, !PT ;  /* 0xfffffffe0809a812 */ /* 0x000fe400078ec0ff */
[----:B------:R-:W-:Y:S02]  /*81c0*/  @!P3 LOP3.LUT R11, R10, 0xfffffffe, RZ, 0xc0, !PT ;  /* 0xfffffffe0a0bb812 */ /* 0x000fe400078ec0ff */
[----:B------:R-:W-:Y:S01]  /*81d0*/  @!P4 LOP3.LUT R13, R12, 0xfffffffe, RZ, 0xc0, !PT ;  /* 0xfffffffe0c0dc812 */ /* 0x000fe200078ec0ff */
[----:B-12---:R-:W-:Y:S01]  /*81e0*/  @!P2 IMAD.WIDE R8, R9, 0x4, R2 ;  /* 0x000000040908a825 */ /* 0x006fe200078e0202 */
[----:B------:R-:W-:-:S02]  /*81f0*/  @!P5 LOP3.LUT R15, R14, 0xfffffffe, RZ, 0xc0, !PT ;  /* 0xfffffffe0e0fd812 */ /* 0x000fc400078ec0ff */
[----:B------:R-:W-:Y:S01]  /*8200*/  ISETP.GE.AND P6, PT, R22, UR4, PT ;  /* 0x0000000416007c0c */ /* 0x000fe2000bfc6270 */
[--C-:B------:R-:W-:Y:S01]  /*8210*/  @!P3 IMAD.WIDE R10, R11, 0x4, R2.reuse ;  /* 0x000000040b0ab825 */ /* 0x100fe200078e0202 */
[----:B------:R0:W-:Y:S01]  /*8220*/  @!P2 ST.E.64 desc[UR42][R8.64], R24 ;  /* 0x000000180800a985 */ /* 0x0001e2000c101b2a */
[----:B------:R-:W-:Y:S02]  /*8230*/  ISETP.GE.AND P2, PT, R18, UR4, PT ;  /* 0x0000000412007c0c */ /* 0x000fe4000bf46270 */
[--C-:B------:R-:W-:Y:S01]  /*8240*/  @!P4 IMAD.WIDE R12, R13, 0x4, R2.reuse ;  /* 0x000000040d0cc825 */ /* 0x100fe200078e0202 */
[----:B------:R1:W-:Y:S01]  /*8250*/  @!P3 ST.E.64 desc[UR42][R10.64], R28 ;  /* 0x0000001c0a00b985 */ /* 0x0003e2000c101b2a */
[----:B------:R-:W-:Y:S02]  /*8260*/  ISETP.GE.AND P3, PT, R19, UR4, PT ;  /* 0x0000000413007c0c */ /* 0x000fe4000bf66270 */
[----:B------:R-:W-:Y:S01]  /*8270*/  @!P5 IMAD.WIDE R14, R15, 0x4, R2 ;  /* 0x000000040f0ed825 */ /* 0x000fe200078e0202 */
[----:B------:R2:W-:Y:S01]  /*8280*/  @!P4 ST.E.64 desc[UR42][R12.64], R32 ;  /* 0x000000200c00c985 */ /* 0x0005e2000c101b2a */
[----:B------:R-:W-:-:S02]  /*8290*/  ISETP.GE.AND P4, PT, R20, UR4, PT ;  /* 0x0000000414007c0c */ /* 0x000fc4000bf86270 */
[----:B------:R-:W-:Y:S01]  /*82a0*/  @!P0 LEA.HI R16, R16, R16, RZ, 0x1 ;  /* 0x0000001010108211 */ /* 0x000fe200078f08ff */
[----:B------:R3:W-:Y:S01]  /*82b0*/  @!P5 ST.E.64 desc[UR42][R14.64], R36 ;  /* 0x000000240e00d985 */ /* 0x0007e2000c101b2a */
[----:B------:R-:W-:Y:S01]  /*82c0*/  ISETP.GE.AND P5, PT, R21, UR4, PT ;  /* 0x0000000415007c0c */ /* 0x000fe2000bfa6270 */
[----:B0-----:R-:W-:Y:S01]  /*82d0*/  VIADD R24, R0, 0x60 ;  /* 0x0000006000187836 */ /* 0x001fe20000000000 */
[----:B------:R-:W-:Y:S02]  /*82e0*/  @!P1 LEA.HI R17, R17, R17, RZ, 0x1 ;  /* 0x0000001111119211 */ /* 0x000fe400078f08ff */
[----:B------:R-:W-:Y:S02]  /*82f0*/  @!P0 LOP3.LUT R9, R16, 0xfffffffe, RZ, 0xc0, !PT ;  /* 0xfffffffe10098812 */ /* 0x000fe400078ec0ff */
[----:B-1----:R-:W-:Y:S02]  /*8300*/  @!P1 LOP3.LUT R11, R17, 0xfffffffe, RZ, 0xc0, !PT ;  /* 0xfffffffe110b9812 */ /* 0x002fe400078ec0ff */
[----:B------:R-:W-:Y:S01]  /*8310*/  @!P2 LEA.HI R18, R18, R18, RZ, 0x1 ;  /* 0x000000121212a211 */ /* 0x000fe200078f08ff */
[----:B------:R-:W-:Y:S01]  /*8320*/  @!P0 IMAD.WIDE R8, R9, 0x4, R2 ;  /* 0x0000000409088825 */ /* 0x000fe200078e0202 */
[----:B------:R-:W-:-:S02]  /*8330*/  @!P3 LEA.HI R19, R19, R19, RZ, 0x1 ;  /* 0x000000131313b211 */ /* 0x000fc400078f08ff */
[----:B------:R-:W-:Y:S01]  /*8340*/  @!P4 LEA.HI R20, R20, R20, RZ, 0x1 ;  /* 0x000000141414c211 */ /* 0x000fe200078f08ff */
[----:B------:R-:W-:Y:S01]  /*8350*/  @!P1 IMAD.WIDE R10, R11, 0x4, R2 ;  /* 0x000000040b0a9825 */ /* 0x000fe200078e0202 */
[----:B------:R-:W-:Y:S01]  /*8360*/  @!P5 LEA.HI R21, R21, R21, RZ, 0x1 ;  /* 0x000000151515d211 */ /* 0x000fe200078f08ff */
[----:B------:R0:W-:Y:S01]  /*8370*/  @!P0 ST.E.64 desc[UR42][R8.64], R40 ;  /* 0x0000002808008985 */ /* 0x0001e2000c101b2a */
[----:B------:R-:W-:Y:S02]  /*8380*/  @!P6 LEA.HI R22, R22, R22, RZ, 0x1 ;  /* 0x000000161616e211 */ /* 0x000fe400078f08ff */
[----:B--2---:R-:W-:Y:S01]  /*8390*/  @!P2 LOP3.LUT R13, R18, 0xfffffffe, RZ, 0xc0, !PT ;  /* 0xfffffffe120da812 */ /* 0x004fe200078ec0ff */
[----:B------:R1:W-:Y:S01]  /*83a0*/  @!P1 ST.E.64 desc[UR42][R10.64], R44 ;  /* 0x0000002c0a009985 */ /* 0x0003e2000c101b2a */
[----:B------:R-:W-:Y:S01]  /*83b0*/  @!P3 LOP3.LUT R19, R19, 0xfffffffe, RZ, 0xc0, !PT ;  /* 0xfffffffe1313b812 */ /* 0x000fe200078ec0ff */
[----:B------:R-:W-:Y:S01]  /*83c0*/  VIADD R18, R0, 0x68 ;  /* 0x0000006800127836 */ /* 0x000fe20000000000 */
[----:B---3--:R-:W-:Y:S01]  /*83d0*/  @!P4 LOP3.LUT R15, R20, 0xfffffffe, RZ, 0xc0, !PT ;  /* 0xfffffffe140fc812 */ /* 0x008fe200078ec0ff */
[----:B------:R-:W-:Y:S01]  /*83e0*/  VIADD R20, R0, 0x78 ;  /* 0x0000007800147836 */ /* 0x000fe20000000000 */
[----:B------:R-:W-:-:S02]  /*83f0*/  @!P5 LOP3.LUT R21, R21, 0xfffffffe, RZ, 0xc0, !PT ;  /* 0xfffffffe1515d812 */ /* 0x000fc400078ec0ff */
[----:B------:R-:W-:Y:S02]  /*8400*/  IADD3 R23, R0, 0x58, RZ ;  /* 0x0000005800177810 */ /* 0x000fe40007ffe0ff */
[----:B------:R-:W-:Y:S01]  /*8410*/  @!P6 LOP3.LUT R17, R22, 0xfffffffe, RZ, 0xc0, !PT ;  /* 0xfffffffe1611e812 */ /* 0x000fe200078ec0ff */
[--C-:B0-----:R-:W-:Y:S01]  /*8420*/  @!P2 IMAD.WIDE R8, R13, 0x4, R2.reuse ;  /* 0x000000040d08a825 */ /* 0x101fe200078e0202 */
[----:B------:R-:W-:Y:S02]  /*8430*/  ISETP.GE.AND P1, PT, R23, UR4, PT ;  /* 0x0000000417007c0c */ /* 0x000fe4000bf26270 */
[----:B------:R-:W-:Y:S01]  /*8440*/  ISETP.GE.AND P0, PT, R24, UR4, PT ;  /* 0x0000000418007c0c */ /* 0x000fe2000bf06270 */
[--C-:B-1----:R-:W-:Y:S01]  /*8450*/  @!P3 IMAD.WIDE R10, R19, 0x4, R2.reuse ;  /* 0x00000004130ab825 */ /* 0x102fe200078e0202 */
[----:B------:R0:W-:Y:S01]  /*8460*/  @!P2 ST.E.64 desc[UR42][R8.64], R48 ;  /* 0x000000300800a985 */ /* 0x0001e2000c101b2a */
[----:B------:R-:W-:Y:S02]  /*8470*/  IADD3 R22, R0, 0x88, RZ ;  /* 0x0000008800167810 */ /* 0x000fe40007ffe0ff */
[----:B------:R-:W-:Y:S01]  /*8480*/  @!P4 IMAD.WIDE R12, R15, 0x4, R2 ;  /* 0x000000040f0cc825 */ /* 0x000fe200078e0202 */
[----:B------:R1:W-:Y:S01]  /*8490*/  @!P3 ST.E.64 desc[UR42][R10.64], R52 ;  /* 0x000000340a00b985 */ /* 0x0003e2000c101b2a */
[----:B------:R-:W-:-:S02]  /*84a0*/  ISETP.GE.AND P2, PT, R18, UR4, PT ;  /* 0x0000000412007c0c */ /* 0x000fc4000bf46270 */
[--C-:B------:R-:W-:Y:S01]  /*84b0*/  @!P5 IMAD.WIDE R14, R21, 0x4, R2.reuse ;  /* 0x00000004150ed825 */ /* 0x100fe200078e0202 */
[----:B------:R2:W-:Y:S01]  /*84c0*/  @!P4 ST.E.64 desc[UR42][R12.64], R56 ;  /* 0x000000380c00c985 */ /* 0x0005e2000c101b2a */
[----:B------:R-:W-:Y:S02]  /*84d0*/  ISETP.GE.AND P3, PT, R22, UR4, PT ;  /* 0x0000000416007c0c */ /* 0x000fe4000bf66270 */
[----:B------:R-:W-:Y:S01]  /*84e0*/  @!P6 IMAD.WIDE R16, R17, 0x4, R2 ;  /* 0x000000041110e825 */ /* 0x000fe200078e0202 */
[----:B------:R3:W-:Y:S01]  /*84f0*/  @!P5 ST.E.64 desc[UR42][R14.64], R60 ;  /* 0x0000003c0e00d985 */ /* 0x0007e2000c101b2a */
[----:B------:R-:W-:Y:S02]  /*8500*/  ISETP.GE.AND P5, PT, R20, UR4, PT ;  /* 0x0000000414007c0c */ /* 0x000fe4000bfa6270 */
[C---:B------:R-:W-:Y:S01]  /*8510*/  VIADD R19, R0.reuse, 0x70 ;  /* 0x0000007000137836 */ /* 0x040fe20000000000 */
[----:B------:R5:W-:Y:S01]  /*8520*/  @!P6 ST.E.64 desc[UR42][R16.64], R64 ;  /* 0x000000401000e985 */ /* 0x000be2000c101b2a */
[----:B------:R-:W-:Y:S01]  /*8530*/  VIADD R21, R0, 0x80 ;  /* 0x0000008000157836 */ /* 0x000fe20000000000 */
[----:B------:R-:W-:-:S02]  /*8540*/  @!P1 LEA.HI R23, R23, R23, RZ, 0x1 ;  /* 0x0000001717179211 */ /* 0x000fc400078f08ff */
[----:B------:R-:W-:Y:S02]  /*8550*/  ISETP.GE.AND P6, PT, R19, UR4, PT ;  /* 0x0000000413007c0c */ /* 0x000fe4000bfc6270 */
[----:B------:R-:W-:Y:S02]  /*8560*/  ISETP.GE.AND P4, PT, R21, UR4, PT ;  /* 0x0000000415007c0c */ /* 0x000fe4000bf86270 */
[----:B------:R-:W-:Y:S02]  /*8570*/  @!P0 LEA.HI R24, R24, R24, RZ, 0x1 ;  /* 0x0000001818188211 */ /* 0x000fe400078f08ff */
[----:B0-----:R-:W-:Y:S01]  /*8580*/  @!P1 LOP3.LUT R9, R23, 0xfffffffe, RZ, 0xc0, !PT ;  /* 0xfffffffe17099812 */ /* 0x001fe200078ec0ff */
[----:B------:R-:W-:Y:S01]  /*8590*/  VIADD R23, R0, 0x90 ;  /* 0x0000009000177836 */ /* 0x000fe20000000000 */
[----:B-1----:R-:W-:Y:S01]  /*85a0*/  @!P0 LOP3.LUT R11, R24, 0xfffffffe, RZ, 0xc0, !PT ;  /* 0xfffffffe180b8812 */ /* 0x002fe200078ec0ff */
[----:B------:R-:W-:Y:S01]  /*85b0*/  VIADD R24, R0, 0x98 ;  /* 0x0000009800187836 */ /* 0x000fe20000000000 */
        /* <DEDUP_REMOVED lines=12> */
[----:B---3--:R-:W-:-:S02]  /*8680*/  @!P5 LOP3.LUT R15, R20, 0xfffffffe, RZ, 0xc0, !PT ;  /* 0xfffffffe140fd812 */ /* 0x008fc400078ec0ff */
[----:B------:R-:W-:Y:S02]  /*8690*/  @!P4 LOP3.LUT R21, R21, 0xfffffffe, RZ, 0xc0, !PT ;  /* 0xfffffffe1515c812 */ /* 0x000fe400078ec0ff */
[----:B-----5:R-:W-:Y:S01]  /*86a0*/  @!P3 LOP3.LUT R17, R22, 0xfffffffe, RZ, 0xc0, !PT ;  /* 0xfffffffe1611b812 */ /* 0x020fe200078ec0ff */
[----:B------:R-:W-:Y:S01]  /*86b0*/  VIADD R22, R0, 0xc0 ;  /* 0x000000c000167836 */ /* 0x000fe20000000000 */
[----:B------:R-:W-:Y:S01]  /*86c0*/  ISETP.GE.AND P0, PT, R23, UR4, PT ;  /* 0x0000000417007c0c */ /* 0x000fe2000bf06270 */
[--C-:B0-----:R-:W-:Y:S01]  /*86d0*/  @!P2 IMAD.WIDE R8, R13, 0x4, R2.reuse ;  /* 0x000000040d08a825 */ /* 0x101fe200078e0202 */
[----:B------:R-:W-:Y:S02]  /*86e0*/  ISETP.GE.AND P1, PT, R24, UR4, PT ;  /* 0x0000000418007c0c */ /* 0x000fe4000bf26270 */
[----:B------:R-:W-:Y:S01]  /*86f0*/  IADD3 R20, R0, 0xb0, RZ ;  /* 0x000000b000147810 */ /* 0x000fe20007ffe0ff */
[----:B-1----:R-:W-:Y:S01]  /*8700*/  @!P6 IMAD.WIDE R10, R19, 0x4, R2 ;  /* 0x00000004130ae825 */ /* 0x002fe200078e0202 */
[----:B------:R0:W-:Y:S01]  /*8710*/  @!P2 ST.E.64 desc[UR42][R8.64], R76 ;  /* 0x0000004c0800a985 */ /* 0x0001e2000c101b2a */
[----:B------:R-:W-:-:S02]  /*8720*/  ISETP.GE.AND P2, PT, R18, UR4, PT ;  /* 0x0000000412007c0c */ /* 0x000fc4000bf46270 */
[--C-:B------:R-:W-:Y:S01]  /*8730*/  @!P5 IMAD.WIDE R12, R15, 0x4, R2.reuse ;  /* 0x000000040f0cd825 */ /* 0x100fe200078e0202 */
        /* <DEDUP_REMOVED lines=8> */
[C---:B------:R-:W-:Y:S01]  /*87c0*/  VIADD R19, R0.reuse, 0xa8 ;  /* 0x000000a800137836 */ /* 0x040fe20000000000 */
[----:B------:R5:W-:Y:S01]  /*87d0*/  @!P3 ST.E.64 desc[UR42][R16.64], R92 ;  /* 0x0000005c1000b985 */ /* 0x000be2000c101b2a */
[----:B------:R-:W-:Y:S01]  /*87e0*/  VIADD R21, R0, 0xb8 ;  /* 0x000000b800157836 */ /* 0x000fe20000000000 */
[----:B------:R-:W-:Y:S02]  /*87f0*/  @!P1 LEA.HI R24, R24, R24, RZ, 0x1 ;  /* 0x0000001818189211 */ /* 0x000fe400078f08ff */
[----:B------:R-:W-:Y:S02]  /*8800*/  ISETP.GE.AND P3, PT, R19, UR4, PT ;  /* 0x0000000413007c0c */ /* 0x000fe4000bf66270 */
[----:B------:R-:W-:Y:S02]  /*8810*/  ISETP.GE.AND P5, PT, R21, UR4, PT ;  /* 0x0000000415007c0c */ /* 0x000fe4000bfa6270 */
[----:B0-----:R-:W-:Y:S02]  /*8820*/  @!P0 LOP3.LUT R9, R23, 0xfffffffe, RZ, 0xc0, !PT ;  /* 0xfffffffe17098812 */ /* 0x001fe400078ec0ff */
[----:B------:R-:W-:-:S02]  /*8830*/  @!P2 LEA.HI R18, R18, R18, RZ, 0x1 ;  /* 0x000000121212a211 */ /* 0x000fc400078f08ff */
[----:B-1----:R-:W-:Y:S01]  /*8840*/  @!P1 LOP3.LUT R11, R24, 0xfffffffe, RZ, 0xc0, !PT ;  /* 0xfffffffe180b9812 */ /* 0x002fe200078ec0ff */
[--C-:B------:R-:W-:Y:S01]  /*8850*/  @!P0 IMAD.WIDE R8, R9, 0x4, R2.reuse ;  /* 0x0000000409088825 */ /* 0x100fe200078e0202 */
[----:B------:R-:W-:Y:S02]  /*8860*/  @!P4 LEA.HI R20, R20, R20, RZ, 0x1 ;  /* 0x000000141414c211 */ /* 0x000fe400078f08ff */
[----:B--2---:R-:W-:Y:S01]  /*8870*/  @!P2 LOP3.LUT R13, R18, 0xfffffffe, RZ, 0xc0, !PT ;  /* 0xfffffffe120da812 */ /* 0x004fe200078ec0ff */
[--C-:B------:R-:W-:Y:S01]  /*8880*/  @!P1 IMAD.WIDE R10, R11, 0x4, R2.reuse ;  /* 0x000000040b0a9825 */ /* 0x100fe200078e0202 */
[----:B------:R-:W-:Y:S01]  /*8890*/  @!P3 LEA.HI R19, R19, R19, RZ, 0x1 ;  /* 0x000000131313b211 */ /* 0x000fe200078f08ff */
[----:B------:R0:W-:Y:S01]  /*88a0*/  @!P0 ST.E.64 desc[UR42][R8.64], R96 ;  /* 0x0000006008008985 */ /* 0x0001e2000c101b2a */
[----:B------:R-:W-:Y:S01]  /*88b0*/  @!P5 LEA.HI R21, R21, R21, RZ, 0x1 ;  /* 0x000000151515d211 */ /* 0x000fe200078f08ff */
[----:B------:R-:W-:Y:S01]  /*88c0*/  @!P2 IMAD.WIDE R12, R13, 0x4, R2 ;  /* 0x000000040d0ca825 */ /* 0x000fe200078e0202 */
[----:B------:R-:W-:Y:S01]  /*88d0*/  @!P3 LOP3.LUT R19, R19, 0xfffffffe, RZ, 0xc0, !PT ;  /* 0xfffffffe1313b812 */ /* 0x000fe200078ec0ff */
[----:B------:R1:W-:Y:S01]  /*88e0*/  @!P1 ST.E.64 desc[UR42][R10.64], R100 ;  /* 0x000000640a009985 */ /* 0x0003e2000c101b2a */
[----:B------:R-:W-:Y:S01]  /*88f0*/  @!P6 LEA.HI R22, R22, R22, RZ, 0x1 ;  /* 0x000000161616e211 */ /* 0x000fe200078f08ff */
[----:B------:R-:W-:Y:S01]  /*8900*/  VIADD R18, R0, 0xc8 ;  /* 0x000000c800127836 */ /* 0x000fe20000000000 */
[----:B---3--:R-:W-:Y:S01]  /*8910*/  @!P4 LOP3.LUT R15, R20, 0xfffffffe, RZ, 0xc0, !PT ;  /* 0xfffffffe140fc812 */ /* 0x008fe200078ec0ff */
[----:B------:R-:W-:Y:S01]  /*8920*/  @!P2 ST.E.64 desc[UR42][R12.64], R104 ;  /* 0x000000680c00a985 */ /* 0x000fe2000c101b2a */
[----:B------:R-:W-:-:S02]  /*8930*/  @!P5 LOP3.LUT R21, R21, 0xfffffffe, RZ, 0xc0, !PT ;  /* 0xfffffffe1515d812 */ /* 0x000fc400078ec0ff */
[----:B-----5:R-:W-:Y:S02]  /*8940*/  @!P6 LOP3.LUT R17, R22, 0xfffffffe, RZ, 0xc0, !PT ;  /* 0xfffffffe1611e812 */ /* 0x020fe400078ec0ff */
[----:B------:R-:W-:Y:S01]  /*8950*/  IADD3 R20, R0, 0xd8, RZ ;  /* 0x000000d800147810 */ /* 0x000fe20007ffe0ff */
[--C-:B0-----:R-:W-:Y:S01]  /*8960*/  @!P3 IMAD.WIDE R8, R19, 0x4, R2.reuse ;  /* 0x000000041308b825 */ /* 0x101fe200078e0202 */
[----:B------:R-:W-:Y:S02]  /*8970*/  ISETP.GE.AND P0, PT, R18, UR4, PT ;  /* 0x0000000412007c0c */ /* 0x000fe4000bf06270 */
[----:B------:R-:W-:Y:S01]  /*8980*/  ISETP.GE.AND P2, PT, R20, UR4, PT ;  /* 0x0000000414007c0c */ /* 0x000fe2000bf46270 */
[--C-:B-1----:R-:W-:Y:S01]  /*8990*/  @!P4 IMAD.WIDE R10, R15, 0x4, R2.reuse ;  /* 0x000000040f0ac825 */ /* 0x102fe200078e0202 */
[----:B------:R0:W-:Y:S03]  /*89a0*/  @!P3 ST.E.64 desc[UR42][R8.64], R108 ;  /* 0x0000006c0800b985 */ /* 0x0001e6000c101b2a */
[--C-:B------:R-:W-:Y:S01]  /*89b0*/  @!P5 IMAD.WIDE R14, R21, 0x4, R2.reuse ;  /* 0x00000004150ed825 */ /* 0x100fe200078e0202 */
[----:B------:R1:W-:Y:S03]  /*89c0*/  @!P4 ST.E.64 desc[UR42][R10.64], R112 ;  /* 0x000000700a00c985 */ /* 0x0003e6000c101b2a */
[----:B------:R-:W-:Y:S01]  /*89d0*/  VIADD R19, R0, 0xd0 ;  /* 0x000000d000137836 */ /* 0x000fe20000000000 */
[----:B------:R2:W-:Y:S01]  /*89e0*/  @!P5 ST.E.64 desc[UR42][R14.64], R116 ;  /* 0x000000740e00d985 */ /* 0x0005e2000c101b2a */
[----:B------:R-:W-:Y:S01]  /*89f0*/  @!P6 IMAD.WIDE R16, R17, 0x4, R2 ;  /* 0x000000041110e825 */ /* 0x000fe200078e0202 */
[----:B------:R-:W-:-:S02]  /*8a00*/  @!P0 LEA.HI R18, R18, R18, RZ, 0x1 ;  /* 0x0000001212128211 */ /* 0x000fc400078f08ff */
[----:B------:R-:W-:Y:S01]  /*8a10*/  ISETP.GE.AND P1, PT, R19, UR4, PT ;  /* 0x0000000413007c0c */ /* 0x000fe2000bf26270 */
[C---:B------:R-:W-:Y:S01]  /*8a20*/  VIADD R21, R0.reuse, 0xe0 ;  /* 0x000000e000157836 */ /* 0x040fe20000000000 */
[----:B------:R3:W-:Y:S01]  /*8a30*/  @!P6 ST.E.64 desc[UR42][R16.64], R120 ;  /* 0x000000781000e985 */ /* 0x0007e2000c101b2a */
[----:B0-----:R-:W-:Y:S01]  /*8a40*/  VIADD R9, R0, 0xf8 ;  /* 0x000000f800097836 */ /* 0x001fe20000000000 */
[----:B------:R-:W-:Y:S01]  /*8a50*/  @!P2 LEA.HI R20, R20, R20, RZ, 0x1 ;  /* 0x000000141414a211 */ /* 0x000fe200078f08ff */
[C---:B------:R-:W-:Y:S01]  /*8a60*/  VIADD R12, R0.reuse, 0xe8 ;  /* 0x000000e8000c7836 */ /* 0x040fe20000000000 */
[----:B------:R-:W-:Y:S01]  /*8a70*/  ISETP.GE.AND P3, PT, R21, UR4, PT ;  /* 0x0000000415007c0c */ /* 0x000fe2000bf66270 */
[----:B------:R-:W-:Y:S01]  /*8a80*/  VIADD R13, R0, 0xf0 ;  /* 0x000000f0000d7836 */ /* 0x000fe20000000000 */
[----:B------:R-:W-:Y:S02]  /*8a90*/  ISETP.GE.AND P6, PT, R9, UR4, PT ;  /* 0x0000000409007c0c */ /* 0x000fe4000bfc6270 */
[----:B------:R-:W-:-:S02]  /*8aa0*/  ISETP.GE.AND P4, PT, R12, UR4, PT ;  /* 0x000000040c007c0c */ /* 0x000fc4000bf86270 */
[----:B------:R-:W-:Y:S02]  /*8ab0*/  ISETP.GE.AND P5, PT, R13, UR4, PT ;  /* 0x000000040d007c0c */ /* 0x000fe4000bfa6270 */
[----:B------:R-:W-:-:S04]  /*8ac0*/  @!P1 LEA.HI R19, R19, R19, RZ, 0x1 ;  /* 0x0000001313139211 */ /* 0x000fc800078f08ff */
[----:B-1----:R-:W-:Y:S02]  /*8ad0*/  @!P1 LOP3.LUT R11, R19, 0xfffffffe, RZ, 0xc0, !PT ;  /* 0xfffffffe130b9812 */ /* 0x002fe400078ec0ff */
[----:B------:R-:W-:Y:S02]  /*8ae0*/  @!P3 LEA.HI R21, R21, R21, RZ, 0x1 ;  /* 0x000000151515b211 */ /* 0x000fe400078f08ff */
[----:B------:R-:W-:Y:S02]  /*8af0*/  @!P6 LEA.HI R10, R9, R9, RZ, 0x1 ;  /* 0x00000009090ae211 */ /* 0x000fe400078f08ff */
[----:B------:R-:W-:Y:S02]  /*8b00*/  @!P4 LEA.HI R12, R12, R12, RZ, 0x1 ;  /* 0x0000000c0c0cc211 */ /* 0x000fe400078f08ff */
[----:B------:R-:W-:Y:S02]  /*8b10*/  @!P5 LEA.HI R8, R13, R13, RZ, 0x1 ;  /* 0x0000000d0d08d211 */ /* 0x000fe400078f08ff */
[----:B------:R-:W-:-:S02]  /*8b20*/  @!P0 LOP3.LUT R9, R18, 0xfffffffe, RZ, 0xc0, !PT ;  /* 0xfffffffe12098812 */ /* 0x000fc400078ec0ff */
[----:B------:R-:W-:Y:S02]  /*8b30*/  @!P2 LOP3.LUT R13, R20, 0xfffffffe, RZ, 0xc0, !PT ;  /* 0xfffffffe140da812 */ /* 0x000fe400078ec0ff */
[----:B--2---:R-:W-:Y:S02]  /*8b40*/  @!P3 LOP3.LUT R15, R21, 0xfffffffe, RZ, 0xc0, !PT ;  /* 0xfffffffe150fb812 */ /* 0x004fe400078ec0ff */
[----:B---3--:R-:W-:Y:S01]  /*8b50*/  @!P4 LOP3.LUT R17, R12, 0xfffffffe, RZ, 0xc0, !PT ;  /* 0xfffffffe0c11c812 */ /* 0x008fe200078ec0ff */
[--C-:B------:R-:W-:Y:S01]  /*8b60*/  @!P2 IMAD.WIDE R12, R13, 0x4, R2.reuse ;  /* 0x000000040d0ca825 */ /* 0x100fe200078e0202 */
[----:B------:R-:W-:Y:S02]  /*8b70*/  @!P5 LOP3.LUT R19, R8, 0xfffffffe, RZ, 0xc0, !PT ;  /* 0xfffffffe0813d812 */ /* 0x000fe400078ec0ff */
[----:B------:R-:W-:Y:S01]  /*8b80*/  @!P6 LOP3.LUT R21, R10, 0xfffffffe, RZ, 0xc0, !PT ;  /* 0xfffffffe0a15e812 */ /* 0x000fe200078ec0ff */
[----:B------:R-:W-:-:S04]  /*8b90*/  @!P0 IMAD.WIDE R8, R9, 0x4, R2 ;  /* 0x0000000409088825 */ /* 0x000fc800078e0202 */
        /* <DEDUP_REMOVED lines=12> */
.L_x_3038:
[----:B------:R-:W-:Y:S05]  /*8c60*/  BSYNC B0 ;  /* 0x0000000000007941 */ /* 0x000fea0003800000 */
.L_x_3037:
[----:B------:R-:W-:Y:S01]  /*8c70*/  IADD3 R7, R7, 0x8, RZ ;  /* 0x0000000807077810 */ /* 0x000fe20007ffe0ff */
[----:B0-2---:R0:W2:Y:S03]  /*8c80*/  SHFL.IDX PT, R3, R5, 0x1, 0x1c1f ;  /* 0x003c1f0005037f89 */ /* 0x0050a600000e0000 */
[----:B------:R-:W-:Y:S01]  /*8c90*/  ISETP.GE.AND P0, PT, R7, R6, PT ;  /* 0x000000060700720c */ /* 0x000fe20003f06270 */
[----:B-1----:R0:W1:-:S12]  /*8ca0*/  SHFL.IDX PT, R2, R4, 0x1, 0x1c1f ;  /* 0x003c1f0004027f89 */ /* 0x00205800000e0000 */
        /* <DEDUP_REMOVED lines=12> */
[----:B------:R-:W-:Y:S01]  /*8d70*/  ISETP.GE.AND P6, PT, R11, UR4, PT ;  /* 0x000000040b007c0c */ /* 0x000fe2000bfc6270 */
[C---:B------:R-:W-:Y:S01]  /*8d80*/  VIADD R15, R0.reuse, 0x40 ;  /* 0x00000040000f7836 */ /* 0x040fe20000000000 */
[C---:B------:R-:W-:Y:S01]  /*8d90*/  IADD3 R12, R0.reuse, 0x28, RZ ;  /* 0x00000028000c7810 */ /* 0x040fe20007ffe0ff */
[C---:B------:R-:W-:Y:S01]  /*8da0*/  VIADD R16, R0.reuse, 0x48 ;  /* 0x0000004800107836 */ /* 0x040fe20000000000 */
[C---:B------:R-:W-:Y:S01]  /*8db0*/  IADD3 R18, R0.reuse, 0x50, RZ ;  /* 0x0000005000127810 */ /* 0x040fe20007ffe0ff */
[C---:B------:R-:W-:Y:S01]  /*8dc0*/  VIADD R19, R0.reuse, 0x58 ;  /* 0x0000005800137836 */ /* 0x040fe20000000000 */
[C---:B------:R-:W-:Y:S01]  /*8dd0*/  @!P0 LEA.HI R4, R0.reuse, R0, RZ, 0x1 ;  /* 0x0000000000048211 */ /* 0x040fe200078f08ff */
[----:B------:R-:W-:Y:S01]  /*8de0*/  VIADD R20, R0, 0x80 ;  /* 0x0000008000147836 */ /* 0x000fe20000000000 */
[----:B------:R-:W-:-:S02]  /*8df0*/  @!P1 LEA.HI R6, R5, R5, RZ, 0x1 ;  /* 0x0000000505069211 */ /* 0x000fc400078f08ff */
[----:B------:R-:W-:Y:S02]  /*8e00*/  @!P2 LEA.HI R8, R7, R7, RZ, 0x1 ;  /* 0x000000070708a211 */ /* 0x000fe400078f08ff */
[----:B------:R-:W-:Y:S02]  /*8e10*/  @!P0 LOP3.LUT R5, R4, 0xfffffffe, RZ, 0xc0, !PT ;  /* 0xfffffffe04058812 */ /* 0x000fe400078ec0ff */
[----:B------:R-:W-:Y:S02]  /*8e20*/  @!P1 LOP3.LUT R7, R6, 0xfffffffe, RZ, 0xc0, !PT ;  /* 0xfffffffe06079812 */ /* 0x000fe400078ec0ff */
[----:B------:R-:W-:Y:S01]  /*8e30*/  @!P2 LOP3.LUT R9, R8, 0xfffffffe, RZ, 0xc0, !PT ;  /* 0xfffffffe0809a812 */ /* 0x000fe200078ec0ff */
[--C-:B-12---:R-:W-:Y:S01]  /*8e40*/  @!P0 IMAD.WIDE R4, R5, 0x4, R2.reuse ;  /* 0x0000000405048825 */ /* 0x106fe200078e0202 */
[----:B------:R-:W-:Y:S02]  /*8e50*/  ISETP.GE.AND P3, PT, R15, UR4, PT ;  /* 0x000000040f007c0c */ /* 0x000fe4000bf66270 */
[----:B------:R-:W-:Y:S01]  /*8e60*/  ISETP.GE.AND P4, PT, R16, UR4, PT ;  /* 0x0000000410007c0c */ /* 0x000fe2000bf86270 */
[----:B------:R-:W-:Y:S01]  /*8e70*/  @!P1 IMAD.WIDE R6, R7, 0x4, R2 ;  /* 0x0000000407069825 */ /* 0x000fe200078e0202 */
[----:B------:R0:W-:Y:S01]  /*8e80*/  @!P0 ST.E.64 desc[UR42][R4.64], R26 ;  /* 0x0000001a04008985 */ /* 0x0001e2000c101b2a */
[----:B------:R-:W-:-:S02]  /*8e90*/  ISETP.GE.AND P0, PT, R12, UR4, PT ;  /* 0x000000040c007c0c */ /* 0x000fc4000bf06270 */
[----:B------:R-:W-:Y:S01]  /*8ea0*/  @!P2 IMAD.WIDE R8, R9, 0x4, R2 ;  /* 0x000000040908a825 */ /* 0x000fe200078e0202 */
[----:B------:R1:W-:Y:S01]  /*8eb0*/  @!P1 ST.E.64 desc[UR42][R6.64], R30 ;  /* 0x0000001e06009985 */ /* 0x0003e2000c101b2a */
[----:B------:R-:W-:Y:S02]  /*8ec0*/  ISETP.GE.AND P1, PT, R13, UR4, PT ;  /* 0x000000040d007c0c */ /* 0x000fe4000bf26270 */
[----:B------:R-:W-:Y:S01]  /*8ed0*/  @!P5 LEA.HI R10, R10, R10, RZ, 0x1 ;  /* 0x0000000a0a0ad211 */ /* 0x000fe200078f08ff */
[----:B------:R2:W-:Y:S01]  /*8ee0*/  @!P2 ST.E.64 desc[UR42][R8.64], R34 ;  /* 0x000000220800a985 */ /* 0x0005e2000c101b2a */
[----:B------:R-:W-:Y:S02]  /*8ef0*/  ISETP.GE.AND P2, PT, R14, UR4, PT ;  /* 0x000000040e007c0c */ /* 0x000fe4000bf46270 */
[----:B------:R-:W-:Y:S02]  /*8f00*/  @!P6 LEA.HI R11, R11, R11, RZ, 0x1 ;  /* 0x0000000b0b0be211 */ /* 0x000fe400078f08ff */
[----:B------:R-:W-:-:S02]  /*8f10*/  @!P3 LEA.HI R15, R15, R15, RZ, 0x1 ;  /* 0x0000000f0f0fb211 */ /* 0x000fc400078f08ff */
[----:B0-----:R-:W-:Y:S02]  /*8f20*/  @!P5 LOP3.LUT R5, R10, 0xfffffffe, RZ, 0xc0, !PT ;  /* 0xfffffffe0a05d812 */ /* 0x001fe400078ec0ff */
[----:B------:R-:W-:Y:S02]  /*8f30*/  @!P0 LEA.HI R12, R12, R12, RZ, 0x1 ;  /* 0x0000000c0c0c8211 */ /* 0x000fe400078f08ff */
[----:B-1----:R-:W-:Y:S01]  /*8f40*/  @!P6 LOP3.LUT R7, R11, 0xfffffffe, RZ, 0xc0, !PT ;  /* 0xfffffffe0b07e812 */ /* 0x002fe200078ec0ff */
[--C-:B------:R-:W-:Y:S01]  /*8f50*/  @!P5 IMAD.WIDE R4, R5, 0x4, R2.reuse ;  /* 0x000000040504d825 */ /* 0x100fe200078e0202 */
[----:B------:R-:W-:Y:S02]  /*8f60*/  @!P1 LEA.HI R13, R13, R13, RZ, 0x1 ;  /* 0x0000000d0d0d9211 */ /* 0x000fe400078f08ff */
[----:B------:R-:W-:Y:S01]  /*8f70*/  @!P2 LEA.HI R14, R14, R14, RZ, 0x1 ;  /* 0x0000000e0e0ea211 */ /* 0x000fe200078f08ff */
[----:B------:R-:W-:Y:S01]  /*8f80*/  @!P6 IMAD.WIDE R6, R7, 0x4, R2 ;  /* 0x000000040706e825 */ /* 0x000fe200078e0202 */
[----:B------:R-:W-:Y:S01]  /*8f90*/  @!P4 LEA.HI R16, R16, R16, RZ, 0x1 ;  /* 0x000000101010c211 */ /* 0x000fe200078f08ff */
[----:B------:R0:W-:Y:S01]  /*8fa0*/  @!P5 ST.E.64 desc[UR42][R4.64], R38 ;  /* 0x000000260400d985 */ /* 0x0001e2000c101b2a */
[----:B--2---:R-:W-:-:S02]  /*8fb0*/  @!P0 LOP3.LUT R9, R12, 0xfffffffe, RZ, 0xc0, !PT ;  /* 0xfffffffe0c098812 */ /* 0x004fc400078ec0ff */
[----:B------:R-:W-:Y:S01]  /*8fc0*/  @!P1 LOP3.LUT R13, R13, 0xfffffffe, RZ, 0xc0, !PT ;  /* 0xfffffffe0d0d9812 */ /* 0x000fe200078ec0ff */
[----:B------:R1:W-:Y:S01]  /*8fd0*/  @!P6 ST.E.64 desc[UR42][R6.64], R42 ;  /* 0x0000002a0600e985 */ /* 0x0003e2000c101b2a */
[----:B------:R-:W-:Y:S01]  /*8fe0*/  @!P2 LOP3.LUT R11, R14, 0xfffffffe, RZ, 0xc0, !PT ;  /* 0xfffffffe0e0ba812 */ /* 0x000fe200078ec0ff */
[----:B------:R-:W-:Y:S01]  /*8ff0*/  VIADD R14, R0, 0x60 ;  /* 0x00000060000e7836 */ /* 0x000fe20000000000 */
[----:B------:R-:W-:Y:S02]  /*9000*/  @!P3 LOP3.LUT R15, R15, 0xfffffffe, RZ, 0xc0, !PT ;  /* 0xfffffffe0f0fb812 */ /* 0x000fe400078ec0ff */
[----:B------:R-:W-:Y:S01]  /*9010*/  @!P4 LOP3.LUT R17, R16, 0xfffffffe, RZ, 0xc0, !PT ;  /* 0xfffffffe1011c812 */ /* 0x000fe200078ec0ff */
[----:B------:R-:W-:Y:S01]  /*9020*/  VIADD R16, R0, 0x70 ;  /* 0x0000007000107836 */ /* 0x000fe20000000000 */
        /* <DEDUP_REMOVED lines=12> */
[----:B------:R-:W-:Y:S01]  /*90f0*/  @!P4 IMAD.WIDE R12, R17, 0x4, R2 ;  /* 0x00000004110cc825 */ /* 0x000fe200078e0202 */
[----:B------:R3:W-:Y:S01]  /*9100*/  @!P3 ST.E.64 desc[UR42][R10.64], R58 ;  /* 0x0000003a0a00b985 */ /* 0x0007e2000c101b2a */
[C---:B------:R-:W-:Y:S02]  /*9110*/  IADD3 R17, R0.reuse, 0x78, RZ ;  /* 0x0000007800117810 */ /* 0x040fe40007ffe0ff */
[----:B------:R-:W-:Y:S01]  /*9120*/  VIADD R15, R0, 0x68 ;  /* 0x00000068000f7836 */ /* 0x000fe20000000000 */
[----:B------:R5:W-:Y:S01]  /*9130*/  @!P4 ST.E.64 desc[UR42][R12.64], R62 ;  /* 0x0000003e0c00c985 */ /* 0x000be2000c101b2a */
[----:B------:R-:W-:Y:S02]  /*9140*/  ISETP.GE.AND P4, PT, R14, UR4, PT ;  /* 0x000000040e007c0c */ /* 0x000fe4000bf86270 */
[----:B------:R-:W-:Y:S02]  /*9150*/  ISETP.GE.AND P1, PT, R17, UR4, PT ;  /* 0x0000000411007c0c */ /* 0x000fe4000bf26270 */
[----:B------:R-:W-:-:S02]  /*9160*/  ISETP.GE.AND P3, PT, R15, UR4, PT ;  /* 0x000000040f007c0c */ /* 0x000fc4000bf66270 */
[----:B------:R-:W-:Y:S02]  /*9170*/  @!P6 LEA.HI R19, R19, R19, RZ, 0x1 ;  /* 0x000000131313e211 */ /* 0x000fe400078f08ff */
[----:B0-----:R-:W-:Y:S01]  /*9180*/  @!P5 LOP3.LUT R5, R18, 0xfffffffe, RZ, 0xc0, !PT ;  /* 0xfffffffe1205d812 */ /* 0x001fe200078ec0ff */
[C---:B------:R-:W-:Y:S01]  /*9190*/  VIADD R18, R0.reuse, 0x88 ;  /* 0x0000008800127836 */ /* 0x040fe20000000000 */
[----:B-1----:R-:W-:Y:S01]  /*91a0*/  @!P6 LOP3.LUT R7, R19, 0xfffffffe, RZ, 0xc0, !PT ;  /* 0xfffffffe1307e812 */ /* 0x002fe200078ec0ff */
[----:B------:R-:W-:Y:S01]  /*91b0*/  VIADD R19, R0, 0x90 ;  /* 0x0000009000137836 */ /* 0x000fe20000000000 */
        /* <DEDUP_REMOVED lines=10> */
[----:B------:R-:W-:Y:S01]  /*9260*/  @!P3 LOP3.LUT R15, R15, 0xfffffffe, RZ, 0xc0, !PT ;  /* 0xfffffffe0f0fb812 */ /* 0x000fe200078ec0ff */
[----:B------:R-:W-:Y:S01]  /*9270*/  VIADD R14, R0, 0x98 ;  /* 0x00000098000e7836 */ /* 0x000fe20000000000 */
[----:B---3--:R-:W-:Y:S01]  /*9280*/  @!P2 LOP3.LUT R11, R16, 0xfffffffe, RZ, 0xc0, !PT ;  /* 0xfffffffe100ba812 */ /* 0x008fe200078ec0ff */
[----:B------:R-:W-:Y:S01]  /*9290*/  VIADD R16, R0, 0xa8 ;  /* 0x000000a800107836 */ /* 0x000fe20000000000 */
[----:B------:R-:W-:Y:S02]  /*92a0*/  @!P1 LOP3.LUT R17, R17, 0xfffffffe, RZ, 0xc0, !PT ;  /* 0xfffffffe11119812 */ /* 0x000fe400078ec0ff */
[----:B-----5:R-:W-:Y:S01]  /*92b0*/  @!P0 LOP3.LUT R13, R20, 0xfffffffe, RZ, 0xc0, !PT ;  /* 0xfffffffe140d8812 */ /* 0x020fe200078ec0ff */
[----:B------:R-:W-:Y:S01]  /*92c0*/  VIADD R20, R0, 0xb8 ;  /* 0x000000b800147836 */ /* 0x000fe20000000000 */
[----:B------:R-:W-:Y:S01]  /*92d0*/  ISETP.GE.AND P6, PT, R18, UR4, PT ;  /* 0x0000000412007c0c */ /* 0x000fe2000bfc6270 */
[----:B0-----:R-:W-:Y:S01]  /*92e0*/  @!P4 IMAD.WIDE R4, R9, 0x4, R2 ;  /* 0x000000040904c825 */ /* 0x001fe200078e0202 */
[----:B------:R-:W-:-:S03]  /*92f0*/  ISETP.GE.AND P5, PT, R19, UR4, PT ;  /* 0x0000000413007c0c */ /* 0x000fc6000bfa6270 */
[--C-:B-1----:R-:W-:Y:S01]  /*9300*/  @!P3 IMAD.WIDE R6, R15, 0x4, R2.reuse ;  /* 0x000000040f06b825 */ /* 0x102fe200078e0202 */
[----:B------:R0:W-:Y:S01]  /*9310*/  @!P4 ST.E.64 desc[UR42][R4.64], R74 ;  /* 0x0000004a0400c985 */ /* 0x0001e2000c101b2a */
[----:B------:R-:W-:Y:S02]  /*9320*/  IADD3 R15, R0, 0xa0, RZ ;  /* 0x000000a0000f7810 */ /* 0x000fe40007ffe0ff */
[--C-:B------:R-:W-:Y:S01]  /*9330*/  @!P2 IMAD.WIDE R8, R11, 0x4, R2.reuse ;  /* 0x000000040b08a825 */ /* 0x100fe200078e0202 */
[----:B------:R1:W-:Y:S01]  /*9340*/  @!P3 ST.E.64 desc[UR42][R6.64], R78 ;  /* 0x0000004e0600b985 */ /* 0x0003e2000c101b2a */
[----:B------:R-:W-:Y:S02]  /*9350*/  ISETP.GE.AND P4, PT, R15, UR4, PT ;  /* 0x000000040f007c0c */ /* 0x000fe4000bf86270 */
[----:B------:R-:W-:Y:S01]  /*9360*/  @!P1 IMAD.WIDE R10, R17, 0x4, R2 ;  /* 0x00000004110a9825 */ /* 0x000fe200078e0202 */
[----:B------:R2:W-:Y:S01]  /*9370*/  @!P2 ST.E.64 desc[UR42][R8.64], R82 ;  /* 0x000000520800a985 */ /* 0x0005e2000c101b2a */
[----:B------:R-:W-:-:S02]  /*9380*/  ISETP.GE.AND P3, PT, R16, UR4, PT ;  /* 0x0000000410007c0c */ /* 0x000fc4000bf66270 */
        /* <DEDUP_REMOVED lines=9> */
[----:B0-----:R-:W-:Y:S01]  /*9420*/  @!P6 LOP3.LUT R5, R18, 0xfffffffe, RZ, 0xc0, !PT ;  /* 0xfffffffe1205e812 */ /* 0x001fe200078ec0ff */
[----:B------:R-:W-:Y:S01]  /*9430*/  VIADD R18, R0, 0xc0 ;  /* 0x000000c000127836 */ /* 0x000fe20000000000 */
        /* <DEDUP_REMOVED lines=16> */
[----:B-----5:R-:W-:Y:S02]  /*9540*/  @!P1 LOP3.LUT R13, R20, 0xfffffffe, RZ, 0xc0, !PT ;  /* 0xfffffffe140d9812 */ /* 0x020fe400078ec0ff */
[----:B------:R-:W-:Y:S01]  /*9550*/  IADD3 R19, R0, 0xc8, RZ ;  /* 0x000000c800137810 */ /* 0x000fe20007ffe0ff */
[----:B0-----:R-:W-:Y:S01]  /*9560*/  @!P0 IMAD.WIDE R4, R9, 0x4, R2 ;  /* 0x0000000409048825 */ /* 0x001fe200078e0202 */
[----:B------:R-:W-:-:S02]  /*9570*/  ISETP.GE.AND P5, PT, R18, UR4, PT ;  /* 0x0000000412007c0c */ /* 0x000fc4000bfa6270 */
[----:B------:R-:W-:Y:S01]  /*9580*/  ISETP.GE.AND P6, PT, R19, UR4, PT ;  /* 0x0000000413007c0c */ /* 0x000fe2000bfc6270 */
        /* <DEDUP_REMOVED lines=12> */
[C---:B------:R-:W-:Y:S01]  /*9650*/  VIADD R15, R0.reuse, 0xd8 ;  /* 0x000000d8000f7836 */ /* 0x040fe20000000000 */
[----:B------:R5:W-:Y:S01]  /*9660*/  @!P1 ST.E.64 desc[UR42][R12.64], R118 ;  /* 0x000000760c009985 */ /* 0x000be2000c101b2a */
[----:B------:R-:W-:Y:S01]  /*9670*/  VIADD R17, R0, 0xe8 ;  /* 0x000000e800117836 */ /* 0x000fe20000000000 */
[----:B------:R-:W-:Y:S01]  /*9680*/  @!P5 LEA.HI R18, R18, R18, RZ, 0x1 ;  /* 0x000000121212d211 */ /* 0x000fe200078f08ff */
        /* <DEDUP_REMOVED lines=16> */
[----:B------:R-:W-:Y:S02]  /*9790*/  @!P1 LOP3.LUT R15, R15, 0xfffffffe, RZ, 0xc0, !PT ;  /* 0xfffffffe0f0f9812 */ /* 0x000fe400078ec0ff */
[----:B---3--:R-:W-:Y:S02]  /*97a0*/  @!P2 LOP3.LUT R11, R16, 0xfffffffe, RZ, 0xc0, !PT ;  /* 0xfffffffe100ba812 */ /* 0x008fe400078ec0ff */
[----:B------:R-:W-:Y:S02]  /*97b0*/  @!P3 LOP3.LUT R17, R17, 0xfffffffe, RZ, 0xc0, !PT ;  /* 0xfffffffe1111b812 */ /* 0x000fe400078ec0ff */
[----:B-----5:R-:W-:Y:S01]  /*97c0*/  @!P4 LOP3.LUT R13, R20, 0xfffffffe, RZ, 0xc0, !PT ;  /* 0xfffffffe140dc812 */ /* 0x020fe200078ec0ff */
        /* <DEDUP_REMOVED lines=17> */
.L_x_3035:
[----:B------:R-:W2:Y:S02]  /*98e0*/  S2R R0, SR_TID.X ;  /* 0x0000000000007919 */ /* 0x000ea40000002100 */
[----:B--2---:R-:W-:-:S05]  /*98f0*/  VIADD R3, R0, 0xffffff80 ;  /* 0xffffff8000037836 */ /* 0x004fca0000000000 */
[----:B------:R-:W-:-:S13]  /*9900*/  ISETP.GT.AND P0, PT, R3, 0x3f, PT ;  /* 0x0000003f0300780c */ /* 0x000fda0003f04270 */
[----:B------:R-:W-:Y:S05]  /*9910*/  @P0 BRA `(.L_x_3002) ;  /* 0x0000004800540947 */ /* 0x000fea0003800000 */
[----:B------:R-:W2:Y:S01]  /*9920*/  S2R R3, SR_CTAID.X ;  /* 0x0000000000037919 */ /* 0x000ea20000002500 */
[----:B------:R-:W3:Y:S01]  /*9930*/  LDC R8, c[0x0][0xbe8] ;  /* 0x0002fa00ff087b82 */ /* 0x000ee20000000800 */
[----:B------:R-:W-:Y:S01]  /*9940*/  ULDC UR4, c[0x0][0xa88] ;  /* 0x0002a20000047ab9 */ /* 0x000fe20000000800 */
[----:B--2---:R-:W-:Y:S02]  /*9950*/  IMAD R0, R3, 0x40, R0 ;  /* 0x0000004003007824 */ /* 0x004fe400078e0200 */
[----:B---3--:R-:W-:Y:S02]  /*9960*/  IMAD R3, R8, UR4, RZ ;  /* 0x0000000408037c24 */ /* 0x008fe4000f8e02ff */
[----:B------:R-:W-:-:S05]  /*9970*/  VIADD R0, R0, 0xffffff80 ;  /* 0xffffff8000007836 */ /* 0x000fca0000000000 */
[----:B------:R-:W-:-:S13]  /*9980*/  ISETP.GE.AND P0, PT, R0, R3, PT ;  /* 0x000000030000720c */ /* 0x000fda0003f06270 */
[----:B------:R-:W-:Y:S05]  /*9990*/  @P0 BRA `(.L_x_3002) ;  /* 0x0000004800340947 */ /* 0x000fea0003800000 */
[----:B------:R-:W-:Y:S01]  /*99a0*/  ISETP.NE.AND P0, PT, R8, 0x1, PT ;  /* 0x000000010800780c */ /* 0x000fe20003f05270 */
[----:B------:R-:W2:Y:S01]  /*99b0*/  S2UR UR4, SR_CTAID.Z ;  /* 0x00000000000479c3 */ /* 0x000ea20000002700 */
[----:B------:R-:W-:Y:S01]  /*99c0*/  SHF.R.S32.HI R3, RZ, 0x1f, R2 ;  /* 0x0000001fff037819 */ /* 0x000fe20000011402 */
[----:B------:R-:W-:Y:S01]  /*99d0*/  ULDC.64 UR6, c[0x0][0xbd0] ;  /* 0x0002f40000067ab9 */ /* 0x000fe20000000a00 */
[C---:B------:R-:W-:Y:S01]  /*99e0*/  IADD3 R7, -R2.reuse, RZ, RZ ;  /* 0x000000ff02077210 */ /* 0x040fe20007ffe1ff */
[----:B01----:R-:W-:-:S04]  /*99f0*/  IMAD.WIDE.U32 R4, R2, UR6, RZ ;  /* 0x0000000602047c25 */ /* 0x003fc8000f8e00ff */
[----:B------:R-:W0:Y:S01]  /*9a00*/  LDC.64 R12, c[0x0][0xbd8] ;  /* 0x0002f600ff0c7b82 */ /* 0x000e220000000a00 */
[----:B------:R-:W-:-:S04]  /*9a10*/  IMAD R3, R3, UR6, RZ ;  /* 0x0000000603037c24 */ /* 0x000fc8000f8e02ff */
[----:B------:R-:W-:Y:S02]  /*9a20*/  IMAD R3, R2, UR7, R3 ;  /* 0x0000000702037c24 */ /* 0x000fe4000f8e0203 */
[----:B------:R-:W-:Y:S01]  /*9a30*/  IMAD.MOV.U32 R2, RZ, RZ, R4 ;  /* 0x000000ffff027224 */ /* 0x000fe200078e0004 */
[----:B------:R-:W1:Y:S01]  /*9a40*/  @P0 LDC R9, c[0x0][0xbec] ;  /* 0x0002fb00ff090b82 */ /* 0x000e620000000800 */
[----:B------:R-:W-:Y:S02]  /*9a50*/  IMAD.IADD R3, R5, 0x1, R3 ;  /* 0x0000000105037824 */ /* 0x000fe400078e0203 */
[----:B------:R-:W-:-:S05]  /*9a60*/  IMAD.MOV.U32 R5, RZ, RZ, R0 ;  /* 0x000000ffff057224 */ /* 0x000fca00078e0000 */
[----:B------:R-:W3:Y:S01]  /*9a70*/  S2UR UR8, SR_CTAID.Y ;  /* 0x00000000000879c3 */ /* 0x000ee20000002600 */
[----:B--2---:R-:W-:-:S07]  /*9a80*/  USHF.R.S32.HI UR5, URZ, 0x1f, UR4 ;  /* 0x0000001f3f057899 */ /* 0x004fce0008011404 */
[----:B------:R-:W3:Y:S01]  /*9a90*/  LDC R10, c[0x0][0xc50] ;  /* 0x00031400ff0a7b82 */ /* 0x000ee20000000800 */
[C---:B0-----:R-:W-:Y:S02]  /*9aa0*/  IMAD R14, R12.reuse, UR5, RZ ;  /* 0x000000050c0e7c24 */ /* 0x041fe4000f8e02ff */
[----:B------:R-:W-:-:S04]  /*9ab0*/  IMAD.WIDE.U32 R2, R12, UR4, R2 ;  /* 0x000000040c027c25 */ /* 0x000fc8000f8e0002 */
[----:B------:R-:W-:Y:S01]  /*9ac0*/  IMAD R13, R13, UR4, R14 ;  /* 0x000000040d0d7c24 */ /* 0x000fe2000f8e020e */
[----:B------:R-:W0:Y:S01]  /*9ad0*/  @P0 LDC R11, c[0x0][0xbf0] ;  /* 0x0002fc00ff0b0b82 */ /* 0x000e220000000800 */
[----:B-1----:R-:W-:Y:S01]  /*9ae0*/  @P0 IMAD.HI.U32 R6, R0, R9, RZ ;  /* 0x0000000900060227 */ /* 0x002fe200078e00ff */
[----:B------:R-:W-:Y:S02]  /*9af0*/  ULDC.64 UR4, c[0x0][0xbe0] ;  /* 0x0002f80000047ab9 */ /* 0x000fe40000000a00 */
[----:B------:R-:W-:Y:S01]  /*9b00*/  IADD3 R3, R13, R3, RZ ;  /* 0x000000030d037210 */ /* 0x000fe20007ffe0ff */
[----:B---3--:R-:W-:-:S04]  /*9b10*/  IMAD R9, R10, R7, UR8 ;  /* 0x000000080a097e24 */ /* 0x008fc8000f8e0207 */
[----:B------:R-:W-:Y:S01]  /*9b20*/  IMAD.WIDE.U32 R2, R9, UR4, R2 ;  /* 0x0000000409027c25 */ /* 0x000fe2000f8e0002 */
[----:B------:R-:W-:Y:S02]  /*9b30*/  SHF.R.S32.HI R4, RZ, 0x1f, R9 ;  /* 0x0000001fff047819 */ /* 0x000fe40000011409 */
[----:B0-----:R-:W-:-:S03]  /*9b40*/  @P0 SHF.R.U32.HI R5, RZ, R11, R6 ;  /* 0x0000000bff050219 */ /* 0x001fc60000011606 */
[----:B------:R-:W-:Y:S01]  /*9b50*/  IMAD R4, R4, UR4, RZ ;  /* 0x0000000404047c24 */ /* 0x000fe2000f8e02ff */
[----:B------:R-:W-:Y:S01]  /*9b60*/  IADD3 R2, P0, R5, R2, RZ ;  /* 0x0000000205027210 */ /* 0x000fe20007f1e0ff */
[--C-:B------:R-:W-:Y:S02]  /*9b70*/  IMAD.MOV R7, RZ, RZ, -R5.reuse ;  /* 0x000000ffff077224 */ /* 0x100fe400078e0a05 */
[----:B------:R-:W-:Y:S01]  /*9b80*/  IMAD R4, R9, UR5, R4 ;  /* 0x0000000509047c24 */ /* 0x000fe2000f8e0204 */
[----:B------:R-:W-:Y:S01]  /*9b90*/  SHF.R.S32.HI R9, RZ, 0x1f, R5 ;  /* 0x0000001fff097819 */ /* 0x000fe20000011405 */
[----:B------:R-:W-:Y:S01]  /*9ba0*/  IMAD R7, R8, R7, R0 ;  /* 0x0000000708077224 */ /* 0x000fe200078e0200 */
[----:B------:R-:W-:Y:S02]  /*9bb0*/  ULDC.64 UR4, c[0x0][0xbc8] ;  /* 0x0002f20000047ab9 */ /* 0x000fe40000000a00 */
[----:B------:R-:W-:Y:S02]  /*9bc0*/  IADD3.X R3, R9, R3, R4, P0, !PT ;  /* 0x0000000309037210 */ /* 0x000fe400007fe404 */
[----:B------:R-:W-:Y:S01]  /*9bd0*/  SHF.R.S32.HI R0, RZ, 0x1f, R7 ;  /* 0x0000001fff007819 */ /* 0x000fe20000011407 */
[----:B------:R-:W-:-:S04]  /*9be0*/  IMAD.WIDE.U32 R2, R7, UR4, R2 ;  /* 0x0000000407027c25 */ /* 0x000fc8000f8e0002 */
[----:B------:R-:W-:-:S04]  /*9bf0*/  IMAD R0, R0, UR4, RZ ;  /* 0x0000000400007c24 */ /* 0x000fc8000f8e02ff */
        /* <DEDUP_REMOVED lines=8> */
.L_x_3000:
[----:B------:R-:W-:-:S08]  /*9c80*/  NOP ;  /* 0x0000000000007918 */ /* 0x000fd00000000000 */
[----:B-1----:R-:W0:-:S00]  /*9c90*/  USETMAXREG.DEALLOC.CTAPOOL 0x18 ;  /* 0x00000018000079c8 */ /* 0x002e0000080e0500 */
        /* <DEDUP_REMOVED lines=16> */
.L_x_3039:
[----:B------:R-:W-:Y:S01]  /*9da0*/  ULDC UR7, c[0x0][0xc50] ;  /* 0x0003140000077ab9 */ /* 0x000fe20000000800 */
[----:B------:R-:W-:Y:S01]  /*9db0*/  UMOV UR36, UR6 ;  /* 0x0000000600247c82 */ /* 0x000fe20008000000 */
[----:B------:R-:W-:-:S11]  /*9dc0*/  UISETP.NE.AND UP0, UPT, UR7, 0x1, UPT ;  /* 0x000000010700788c */ /* 0x000fd6000bf05270 */
[----:B------:R-:W-:Y:S01]  /*9dd0*/  @UP0 ULDC UR4, c[0x0][0xc54] ;  /* 0x0003150000040ab9 */ /* 0x000fe20000000800 */
[----:B------:R-:W-:Y:S01]  /*9de0*/  @UP0 ULDC UR8, c[0x0][0xc58] ;  /* 0x0003160000080ab9 */ /* 0x000fe20000000800 */
[----:B------:R-:W-:-:S04]  /*9df0*/  UIMAD.WIDE.U32 UR4, UR6, UR4, URZ ;  /* 0x00000004060472a5 */ /* 0x000fc8000f8e003f */
[----:B------:R-:W-:-:S12]  /*9e00*/  @UP0 USHF.R.U32.HI UR36, URZ, UR8, UR5 ;  /* 0x000000083f240299 */ /* 0x000fd80008011605 */
.L_x_3040:
[----:B------:R-:W-:Y:S01]  /*9e10*/  ISETP.GE.AND P0, PT, R17, RZ, PT ;  /* 0x000000ff1100720c */ /* 0x000fe20003f06270 */
[----:B------:R-:W-:Y:S01]  /*9e20*/  UIADD3 UR4, -UR36, URZ, URZ ;  /* 0x0000003f24047290 */ /* 0x000fe2000fffe13f */
[----:B------:R-:W-:Y:S01]  /*9e30*/  IMAD.MOV.U32 R0, RZ, RZ, 0x1 ;  /* 0x00000001ff007424 */ /* 0x000fe200078e00ff */
[----:B------:R-:W-:Y:S01]  /*9e40*/  MOV R9, 0x1 ;  /* 0x0000000100097802 */ /* 0x000fe20000000f00 */
[----:B------:R-:W-:Y:S01]  /*9e50*/  IMAD.MOV.U32 R6, RZ, RZ, RZ ;  /* 0x000000ffff067224 */ /* 0x000fe200078e00ff */
        /* <DEDUP_REMOVED lines=27> */
[----:B0-----:R-:W-:-:S02]  /*a010*/  VIADD R2, R5, 0xffffffe ;  /* 0x0ffffffe05027836 */ /* 0x001fc40000000000 */
[----:B------:R-:W-:-:S04]  /*a020*/  IMAD.MOV R5, RZ, RZ, -R6 ;  /* 0x000000ffff057224 */ /* 0x000fc800078e0a06 */
[----:B------:R0:W1:Y:S02]  /*a030*/  F2I.FTZ.U32.TRUNC.NTZ R3, R2 ;  /* 0x0000000200037305 */ /* 0x000064000021f000 */
[----:B0-----:R-:W-:Y:S02]  /*a040*/  IMAD.MOV.U32 R2, RZ, RZ, RZ ;  /* 0x000000ffff027224 */ /* 0x001fe400078e00ff */
[----:B-1----:R-:W-:-:S04]  /*a050*/  IMAD.MOV R7, RZ, RZ, -R3 ;  /* 0x000000ffff077224 */ /* 0x002fc800078e0a03 */
[----:B------:R-:W-:-:S04]  /*a060*/  IMAD R7, R7, R4, RZ ;  /* 0x0000000407077224 */ /* 0x000fc800078e02ff */
[----:B------:R-:W-:Y:S01]  /*a070*/  IMAD.HI.U32 R3, R3, R7, R2 ;  /* 0x0000000703037227 */ /* 0x000fe200078e0002 */
[----:B------:R-:W-:Y:S01]  /*a080*/  MOV R7, UR5 ;  /* 0x0000000500077c02 */ /* 0x000fe20008000f00 */
[----:B------:R-:W-:-:S03]  /*a090*/  ULOP3.LUT UR5, UR5, UR4, URZ, 0x3c, !UPT ;  /* 0x0000000405057292 */ /* 0x000fc6000f8e3c3f */
[----:B------:R-:W-:-:S03]  /*a0a0*/  IABS R2, R7 ;  /* 0x0000000700027213 */ /* 0x000fc60000000000 */
        /* <DEDUP_REMOVED lines=8> */
[----:B------:R-:W-:-:S05]  /*a130*/  @P0 VIADD R3, R3, 0x1 ;  /* 0x0000000103030836 */ /* 0x000fca0000000000 */
[----:B------:R-:W-:Y:S02]  /*a140*/  @!P2 IADD3 R3, -R3, RZ, RZ ;  /* 0x000000ff0303a210 */ /* 0x000fe40007ffe1ff */
[----:B------:R-:W-:-:S05]  /*a150*/  @!P1 LOP3.LUT R3, RZ, UR4, RZ, 0x33, !PT ;  /* 0x00000004ff039c12 */ /* 0x000fca000f8e33ff */
[----:B------:R0:W-:Y:S02]  /*a160*/  STL [R1+0xc], R3 ;  /* 0x00000c0301007387 */ /* 0x0001e40000100800 */
.L_x_3042:
[----:B0-----:R-:W2:Y:S01]  /*a170*/  LDL R3, [R1+0xc] ;  /* 0x00000c0001037983 */ /* 0x001ea20000100800 */
[----:B------:R-:W-:Y:S02]  /*a180*/  IMAD.MOV.U32 R6, RZ, RZ, RZ ;  /* 0x000000ffff067224 */ /* 0x000fe400078e00ff */
[----:B------:R-:W-:Y:S02]  /*a190*/  IMAD.MOV.U32 R9, RZ, RZ, 0x1 ;  /* 0x00000001ff097424 */ /* 0x000fe400078e00ff */
[----:B--2---:R-:W-:-:S05]  /*a1a0*/  IMAD R2, R3, UR40, RZ ;  /* 0x0000002803027c24 */ /* 0x004fca000f8e02ff */
[----:B------:R-:W-:Y:S01]  /*a1b0*/  VIADDMNMX R18, R2, R3, UR39, PT ;  /* 0x0000002702127e46 */ /* 0x000fe2000b800103 */
[----:B------:R0:W-:Y:S03]  /*a1c0*/  STL [R1+0x8], R2 ;  /* 0x0000080201007387 */ /* 0x0001e60000100800 */
[----:B------:R-:W-:Y:S01]  /*a1d0*/  ISETP.GT.AND P0, PT, R18, R2, PT ;  /* 0x000000021200720c */ /* 0x000fe20003f04270 */
[----:B------:R0:W-:-:S12]  /*a1e0*/  STL [R1+0x10], R18 ;  /* 0x0000101201007387 */ /* 0x0001d80000100800 */
[----:B0-----:R-:W-:Y:S05]  /*a1f0*/  @!P0 BRA `(.L_x_3041) ;  /* 0x0000003c005c8947 */ /* 0x001fea0003800000 */
        /* <DEDUP_REMOVED lines=15> */
[----:B------:R-:W-:Y:S01]  /*a2f0*/  MOV R12, 0x1 ;  /* 0x00000001000c7802 */ /* 0x000fe20000000f00 */
[----:B------:R-:W-:Y:S02]  /*a300*/  IMAD.U32 R7, RZ, RZ, UR9 ;  /* 0x00000009ff077e24 */ /* 0x000fe4000f8e00ff */
[----:B------:R-:W-:-:S02]  /*a310*/  IMAD.U32 R10, RZ, RZ, UR4 ;  /* 0x00000004ff0a7e24 */ /* 0x000fc4000f8e00ff */
[----:B------:R-:W-:Y:S02]  /*a320*/  IMAD.U32 R11, RZ, RZ, UR5 ;  /* 0x00000005ff0b7e24 */ /* 0x000fe4000f8e00ff */
[----:B------:R-:W-:Y:S02]  /*a330*/  IMAD.MOV.U32 R8, RZ, RZ, 0x70 ;  /* 0x00000070ff087424 */ /* 0x000fe400078e00ff */
[----:B------:R-:W-:-:S07]  /*a340*/  IMAD.MOV.U32 R13, RZ, RZ, RZ ;  /* 0x000000ffff0d7224 */ /* 0x000fce00078e00ff */
[----:B------:R-:W-:-:S07]  /*a350*/  LEPC R20, `(.L_x_3043) ;  /* 0x000000001014794e */ /* 0x000fce0000000000 */
[----:B0-----:R-:W-:Y:S05]  /*a360*/  CALL.ABS.NOINC R2 ;  /* 0x0000000002007343 */ /* 0x001fea0003c00000 */
.L_x_3043:
        /* <DEDUP_REMOVED lines=20> */
.L_x_3045:
[----:B------:R0:W1:Y:S01]  /*a4b0*/  LDC.64 R2, c[0x4][R16] ;  /* 0x0100000010027b82 */ /* 0x0000620000000a00 */
[----:B------:R-:W-:Y:S01]  /*a4c0*/  ULDC.64 UR6, c[0x4][0x118] ;  /* 0x0100460000067ab9 */ /* 0x000fe20000000a00 */
[----:B------:R-:W-:Y:S01]  /*a4d0*/  ULDC.64 UR8, c[0x4][0x120] ;  /* 0x0100480000087ab9 */ /* 0x000fe20000000a00 */
[----:B------:R-:W-:Y:S01]  /*a4e0*/  ULDC.64 UR4, c[0x4][0x50] ;  /* 0x0100140000047ab9 */ /* 0x000fe20000000a00 */
[----:B------:R-:W-:Y:S01]  /*a4f0*/  IMAD.U32 R4, RZ, RZ, UR6 ;  /* 0x00000006ff047e24 */ /* 0x000fe2000f8e00ff */
[----:B------:R-:W-:Y:S01]  /*a500*/  MOV R10, UR4 ;  /* 0x00000004000a7c02 */ /* 0x000fe20008000f00 */
        /* <DEDUP_REMOVED lines=9> */
.L_x_3044:
[----:B------:R-:W0:Y:S02]  /*a5a0*/  LDC.64 R2, c[0x0][0x9f8] ;  /* 0x00027e00ff027b82 */ /* 0x000e240000000a00 */
[----:B0-----:R-:W-:-:S04]  /*a5b0*/  ISETP.NE.U32.AND P0, PT, R2, RZ, PT ;  /* 0x000000ff0200720c */ /* 0x001fc80003f05070 */
[----:B------:R-:W-:-:S13]  /*a5c0*/  ISETP.NE.AND.EX P0, PT, R3, RZ, PT, P0 ;  /* 0x000000ff0300720c */ /* 0x000fda0003f05300 */
[----:B------:R-:W0:Y:S02]  /*a5d0*/  @P0 LDC.64 R2, c[0x0][0x9f8] ;  /* 0x00027e00ff020b82 */ /* 0x000e240000000a00 */
[----:B0-----:R-:W-:-:S05]  /*a5e0*/  @P0 IMAD.WIDE R2, R17, 0x4, R2 ;  /* 0x0000000411020825 */ /* 0x001fca00078e0202 */
[----:B------:R0:W2:Y:S01]  /*a5f0*/  @P0 LDG.E R17, desc[UR42][R2.64] ;  /* 0x0000002a02110981 */ /* 0x0000a2000c1e1900 */
[----:B------:R-:W-:Y:S01]  /*a600*/  UMOV UR4, 0xffffffff ;  /* 0xffffffff00047882 */ /* 0x000fe20000000000 */
[----:B------:R-:W-:Y:S01]  /*a610*/  IADD3 R0, R18, -0x1, RZ ;  /* 0xffffffff12007810 */ /* 0x000fe20007ffe0ff */
[----:B0-----:R-:W0:Y:S02]  /*a620*/  LDC.64 R2, c[0x0][0x418] ;  /* 0x00010600ff027b82 */ /* 0x001e240000000a00 */
[----:B0-----:R-:W-:-:S04]  /*a630*/  ISETP.NE.U32.AND P0, PT, R2, RZ, PT ;  /* 0x000000ff0200720c */ /* 0x001fc80003f05070 */
[----:B------:R-:W-:-:S04]  /*a640*/  ISETP.NE.AND.EX P1, PT, R3, RZ, PT, P0 ;  /* 0x000000ff0300720c */ /* 0x000fc80003f25300 */
[----:B------:R-:W-:-:S05]  /*a650*/  P2R R4, PR, RZ, 0x2 ;  /* 0x00000002ff047803 */ /* 0x000fca0000000000 */
[----:B------:R0:W-:Y:S01]  /*a660*/  STL [R1], R4 ;  /* 0x0000000401007387 */ /* 0x0001e20000100800 */
[----:B--2---:R-:W-:Y:S02]  /*a670*/  SHF.R.S32.HI R18, RZ, 0x1f, R17 ;  /* 0x0000001fff127819 */ /* 0x004fe40000011411 */
[----:B------:R-:W-:Y:S01]  /*a680*/  SEL R16, R17, RZ, !P1 ;  /* 0x000000ff11107207 */ /* 0x000fe20004800000 */
[----:B0-----:R-:W-:Y:S06]  /*a690*/  BRA.DIV UR4, `(.L_x_3046) ;  /* 0x0000003e049c7947 */ /* 0x001fec000b800000 */
[----:B------:R0:W1:Y:S02]  /*a6a0*/  SHFL.IDX PT, R14, R19, RZ, 0x1f ;  /* 0x00001fff130e7589 */ /* 0x00006400000e0000 */
.L_x_3142:
[----:B------:R2:W-:Y:S01]  /*a6b0*/  STL [R1+0x4], R0 ;  /* 0x0000040001007387 */ /* 0x0005e20000100800 */
[----:B-1----:R-:W-:Y:S02]  /*a6c0*/  ISETP.NE.AND P0, PT, R14, RZ, PT ;  /* 0x000000ff0e00720c */ /* 0x002fe40003f05270 */
[----:B------:R-:W-:-:S04]  /*a6d0*/  PLOP3.LUT P2, PT, PT, PT, PT, 0x8, 0x0 ;  /* 0x000000000000781c */ /* 0x000fc80003f4e170 */
[----:B0-----:R-:W-:-:S07]  /*a6e0*/  P2R R19, PR, RZ, 0x4 ;  /* 0x00000004ff137803 */ /* 0x001fce0000000000 */
[----:B--2---:R-:W-:Y:S05]  /*a6f0*/  @P0 BRA `(.L_x_3047) ;  /* 0x0000000000e00947 */ /* 0x004fea0003800000 */
[----:B------:R-:W-:-:S03]  /*a700*/  UMOV UR4, 0xffffffff ;  /* 0xffffffff00047882 */ /* 0x000fc60000000000 */
[----:B------:R-:W-:Y:S05]  /*a710*/  BRA.DIV UR4, `(.L_x_3048) ;  /* 0x0000003e049c7947 */ /* 0x000fea000b800000 */
[----:B------:R-:W-:-:S13]  /*a720*/  ELECT P6, URZ, PT ;  /* 0x00000000003f782f */ /* 0x000fda00038c0000 */
.L_x_3145:
[----:B------:R-:W-:Y:S05]  /*a730*/  @!P6 BRA `(.L_x_3047) ;  /* 0x0000000000d0e947 */ /* 0x000fea0003800000 */
[----:B------:R-:W-:Y:S01]  /*a740*/  IMAD.MOV.U32 R16, RZ, RZ, R17 ;  /* 0x000000ffff107224 */ /* 0x000fe200078e0011 */
[----:B------:R-:W-:Y:S06]  /*a750*/  @!P1 BRA `(.L_x_3049) ;  /* 0x00000000004c9947 */ /* 0x000fec0003800000 */
[----:B------:R-:W0:Y:S01]  /*a760*/  LDC R6, c[0x0][0x43c] ;  /* 0x00010f00ff067b82 */ /* 0x000e220000000800 */
[----:B------:R-:W-:Y:S01]  /*a770*/  IMAD.MOV.U32 R7, RZ, RZ, R0 ;  /* 0x000000ffff077224 */ /* 0x000fe200078e0000 */
[----:B------:R-:W-:Y:S01]  /*a780*/  ULDC.64 UR4, c[0x0][0x428] ;  /* 0x00010a0000047ab9 */ /* 0x000fe20000000a00 */
[----:B0-----:R-:W-:-:S13]  /*a790*/  ISETP.NE.AND P0, PT, R6, 0x1, PT ;  /* 0x000000010600780c */ /* 0x001fda0003f05270 */
[----:B------:R-:W0:Y:S02]  /*a7a0*/  @P0 LDC.64 R4, c[0x0][0x440] ;  /* 0x00011000ff040b82 */ /* 0x000e240000000a00 */
[----:B0-----:R-:W-:-:S04]  /*a7b0*/  @P0 IMAD.HI.U32 R0, R7, R4, RZ ;  /* 0x0000000407000227 */ /* 0x001fc800078e00ff */
[----:B------:R-:W-:Y:S01]  /*a7c0*/  IMAD.MOV.U32 R4, RZ, RZ, R7 ;  /* 0x000000ffff047224 */ /* 0x000fe200078e0007 */
[----:B------:R-:W-:Y:S01]  /*a7d0*/  @P0 SHF.R.U32.HI R4, RZ, R5, R0 ;  /* 0x00000005ff040219 */ /* 0x000fe20000011600 */
[----:B------:R-:W-:-:S04]  /*a7e0*/  IMAD R0, R18, UR4, RZ ;  /* 0x0000000412007c24 */ /* 0x000fc8000f8e02ff */
[----:B------:R-:W-:-:S04]  /*a7f0*/  IMAD.MOV R5, RZ, RZ, -R4 ;  /* 0x000000ffff057224 */ /* 0x000fc800078e0a04 */
[----:B------:R-:W-:Y:S01]  /*a800*/  IMAD R7, R6, R5, R7 ;  /* 0x0000000506077224 */ /* 0x000fe200078e0207 */
[----:B------:R-:W-:-:S04]  /*a810*/  SHF.R.S32.HI R5, RZ, 0x1f, R4 ;  /* 0x0000001fff057819 */ /* 0x000fc80000011404 */
[----:B------:R0:W-:Y:S01]  /*a820*/  STL [R1+0x4], R7 ;  /* 0x0000040701007387 */ /* 0x0001e20000100800 */
[----:B------:R-:W-:-:S03]  /*a830*/  IMAD.WIDE.U32 R4, R17, UR4, R4 ;  /* 0x0000000411047c25 */ /* 0x000fc6000f8e0004 */
[----:B------:R-:W-:Y:S01]  /*a840*/  LEA R2, P0, R4, R2, 0x2 ;  /* 0x0000000204027211 */ /* 0x000fe200078010ff */
[----:B0-----:R-:W-:-:S05]  /*a850*/  IMAD R7, R17, UR5, R0 ;  /* 0x0000000511077c24 */ /* 0x001fca000f8e0200 */
[----:B------:R-:W-:-:S04]  /*a860*/  IADD3 R0, R5, R7, RZ ;  /* 0x0000000705007210 */ /* 0x000fc80007ffe0ff */
[----:B------:R-:W-:-:S05]  /*a870*/  LEA.HI.X R3, R4, R3, R0, 0x2, P0 ;  /* 0x0000000304037211 */ /* 0x000fca00000f1400 */
[----:B------:R0:W5:Y:S02]  /*a880*/  LDG.E R16, desc[UR42][R2.64] ;  /* 0x0000002a02107981 */ /* 0x000164000c1e1900 */
.L_x_3049:
[----:B------:R-:W-:Y:S01]  /*a890*/  IMAD.MOV.U32 R0, RZ, RZ, 0x1 ;  /* 0x00000001ff007424 */ /* 0x000fe200078e00ff */
[----:B------:R-:W0:Y:S04]  /*a8a0*/  S2R R8, SR_TID.X ;  /* 0x0000000000087919 */ /* 0x000e280000002100 */
[----:B------:R-:W-:-:S04]  /*a8b0*/  SHF.L.U32 R0, R0, 0x1f, RZ ;  /* 0x0000001f00007819 */ /* 0x000fc800000006ff */
[----:B------:R-:W1:Y:S01]  /*a8c0*/  SYNCS.PHASECHK.TRANS64.TRYWAIT P0, [UR38+0x28c40], R0 ;  /* 0x028c4000ff0075a7 */ /* 0x000e620008000166 */
[----:B0-----:R-:W-:-:S04]  /*a8d0*/  LOP3.LUT R2, R8, 0x7f, RZ, 0xc0, !PT ;  /* 0x0000007f08027812 */ /* 0x001fc800078ec0ff */
[----:B------:R-:W-:Y:S01]  /*a8e0*/  ISETP.NE.AND P1, PT, R2, RZ, PT ;  /* 0x000000ff0200720c */ /* 0x000fe20003f25270 */
[----:B-1----:R-:W-:-:S12]  /*a8f0*/  @!P0 BRA `(.L_x_3050) ;  /* 0x0000003c00448947 */ /* 0x002fd80003800000 */
.L_x_3146:
[----:B------:R-:W-:Y:S05]  /*a900*/  @P1 BRA `(.L_x_3051) ;  /* 0x0000000000181947 */ /* 0x000fea0003800000 */
[----:B------:R-:W1:Y:S01]  /*a910*/  S2R R2, SR_TID.X ;  /* 0x0000000000027919 */ /* 0x000e620000002100 */
[----:B0-----:R-:W-:-:S04]  /*a920*/  IMAD.MOV.U32 R0, RZ, RZ, 0x2000 ;  /* 0x00002000ff007424 */ /* 0x001fc800078e00ff */
[----:B------:R2:W-:Y:S01]  /*a930*/  SYNCS.ARRIVE.TRANS64 RZ, [UR38+0x28c30], R0 ;  /* 0x028c3000ffff79a7 */ /* 0x0005e20008000026 */
[----:B-1----:R-:W-:-:S13]  /*a940*/  LOP3.LUT P0, RZ, R2, 0x1f, RZ, 0xc0, !PT ;  /* 0x0000001f02ff7812 */ /* 0x002fda000780c0ff */
[----:B--2---:R-:W-:Y:S05]  /*a950*/  @!P0 BRA `(.L_x_3051) ;  /* 0x0000000000048947 */ /* 0x004fea0003800000 */
[----:B------:R-:W-:Y:S01]  /*a960*/  BPT.TRAP 0x1 ;  /* 0x000000040000795c */ /* 0x000fe20000300000 */
.L_x_3051:
[----:B0-----:R-:W2:Y:S01]  /*a970*/  LDL R0, [R1+0x4] ;  /* 0x0000040001007983 */ /* 0x001ea20000100800 */
[----:B------:R-:W-:Y:S01]  /*a980*/  ULDC.64 UR4, c[0x0][0x198] ;  /* 0x0000660000047ab9 */ /* 0x000fe20000000a00 */
[----:B-----5:R-:W-:Y:S01]  /*a990*/  R2UR UR13, R16 ;  /* 0x00000000100d72ca */ /* 0x020fe200000e0000 */
[----:B------:R-:W-:Y:S01]  /*a9a0*/  UIADD3 UR4, UP0, UR4, 0x370, URZ ;  /* 0x0000037004047890 */ /* 0x000fe2000ff1e03f */
[----:B------:R-:W-:Y:S01]  /*a9b0*/  PLOP3.LUT P0, PT, PT, PT, PT, 0x80, 0x0 ;  /* 0x000000000000781c */ /* 0x000fe20003f0f070 */
[----:B------:R-:W-:Y:S02]  /*a9c0*/  UIADD3 UR8, UR38, 0x22400, URZ ;  /* 0x0002240026087890 */ /* 0x000fe4000fffe03f */
[----:B------:R-:W-:Y:S01]  /*a9d0*/  UIADD3 UR9, UR38, 0x28c30, URZ ;  /* 0x00028c3026097890 */ /* 0x000fe2000fffe03f */
[----:B------:R-:W-:Y:S01]  /*a9e0*/  P2R R19, PR, RZ, 0x1 ;  /* 0x00000001ff137803 */ /* 0x000fe20000000000 */
[----:B------:R-:W-:Y:S01]  /*a9f0*/  UIADD3.X UR5, URZ, UR5, URZ, UP0, !UPT ;  /* 0x000000053f057290 */ /* 0x000fe200087fe43f */
[----:B------:R-:W-:Y:S01]  /*aa00*/  UMOV UR6, 0x0 ;  /* 0x0000000000067882 */ /* 0x000fe20000000000 */
[----:B------:R-:W-:Y:S01]  /*aa10*/  UMOV UR7, 0x14f00000 ;  /* 0x14f0000000077882 */ /* 0x000fe20000000000 */
[----:B------:R-:W-:Y:S01]  /*aa20*/  UMOV UR10, URZ ;  /* 0x0000003f000a7c82 */ /* 0x000fe20008000000 */
[----:B------:R-:W-:Y:S01]  /*aa30*/  UMOV UR12, UR36 ;  /* 0x00000024000c7c82 */ /* 0x000fe20008000000 */
[----:B--2---:R-:W-:-:S13]  /*aa40*/  R2UR UR11, R0 ;  /* 0x00000000000b72ca */ /* 0x004fda00000e0000 */
[----:B------:R-:W-:-:S09]  /*aa50*/  USHF.L.U32 UR11, UR11, 0x6, URZ ;  /* 0x000000060b0b7899 */ /* 0x000fd2000800063f */
[----:B------:R0:W-:Y:S02]  /*aa60*/  UTMALDG.4D [UR8], [UR4], desc[UR6] ;  /* 0x00000608040075b4 */ /* 0x0001e40008019000 */
[----:B0-----:R-:W-:Y:S01]  /*aa70*/  NOP ;  /* 0x0000000000007918 */ /* 0x001fe20000000000 */
.L_x_3047:
        /* <DEDUP_REMOVED lines=22> */
.L_x_3052:
[----:B------:R-:W0:Y:S01]  /*abe0*/  S2R R4, SR_CTAID.Z ;  /* 0x0000000000047919 */ /* 0x000e220000002700 */
[----:B------:R-:W1:Y:S01]  /*abf0*/  LDC R9, c[0x0][0x448] ;  /* 0x00011200ff097b82 */ /* 0x000e620000000800 */
[----:B------:R-:W-:Y:S01]  /*ac00*/  USHF.R.S32.HI UR4, URZ, 0x1f, UR36 ;  /* 0x0000001f3f047899 */ /* 0x000fe20008011424 */
[----:B------:R-:W2:Y:S01]  /*ac10*/  S2R R12, SR_TID.X ;  /* 0x00000000000c7919 */ /* 0x000ea20000002100 */
[----:B------:R-:W-:Y:S02]  /*ac20*/  ULDC.64 UR8, c[0x0][0x2d8] ;  /* 0x0000b60000087ab9 */ /* 0x000fe40000000a00 */
[----:B------:R-:W-:Y:S01]  /*ac30*/  UIMAD UR6, UR4, UR8, URZ ;  /* 0x00000008040672a4 */ /* 0x000fe2000f8e023f */
[----:B------:R-:W3:Y:S02]  /*ac40*/  S2R R10, SR_CTAID.X ;  /* 0x00000000000a7919 */ /* 0x000ee40000002500 */
[----:B------:R-:W4:Y:S01]  /*ac50*/  LDC.64 R2, c[0x0][0x2e0] ;  /* 0x0000b800ff027b82 */ /* 0x000f220000000a00 */
[----:B------:R-:W-:-:S02]  /*ac60*/  UIMAD.WIDE.U32 UR4, UR36, UR8, URZ ;  /* 0x00000008240472a5 */ /* 0x000fc4000f8e003f */
[----:B------:R-:W-:-:S04]  /*ac70*/  UIMAD UR6, UR36, UR9, UR6 ;  /* 0x00000009240672a4 */ /* 0x000fc8000f8e0206 */
[----:B------:R-:W-:Y:S01]  /*ac80*/  UIADD3 UR5, UR5, UR6, URZ ;  /* 0x0000000605057290 */ /* 0x000fe2000fffe03f */
[----:B-1----:R-:W-:Y:S02]  /*ac90*/  ISETP.NE.AND P0, PT, R9, 0x1, PT ;  /* 0x000000010900780c */ /* 0x002fe40003f05270 */
[----:B0-----:R-:W-:Y:S02]  /*aca0*/  SHF.R.S32.HI R5, RZ, 0x1f, R4 ;  /* 0x0000001fff057819 */ /* 0x001fe40000011404 */
[----:B--2---:R-:W-:-:S03]  /*acb0*/  LOP3.LUT R11, R12, 0x7f, RZ, 0xc0, !PT ;  /* 0x0000007f0c0b7812 */ /* 0x004fc600078ec0ff */
[----:B----4-:R-:W-:-:S06]  /*acc0*/  IMAD R0, R5, R2, RZ ;  /* 0x0000000205007224 */ /* 0x010fcc00078e02ff */
[----:B------:R-:W0:Y:S01]  /*acd0*/  @P0 LDC R7, c[0x0][0x44c] ;  /* 0x00011300ff070b82 */ /* 0x000e220000000800 */
[C---:B------:R-:W-:Y:S02]  /*ace0*/  IMAD R5, R4.reuse, R3, R0 ;  /* 0x0000000304057224 */ /* 0x040fe400078e0200 */
[----:B------:R-:W-:Y:S01]  /*acf0*/  IMAD.WIDE.U32 R2, R4, R2, UR4 ;  /* 0x0000000404027e25 */ /* 0x000fe2000f8e0002 */
[----:B------:R-:W-:-:S04]  /*ad00*/  ULDC.64 UR4, c[0x0][0x2d0] ;  /* 0x0000b40000047ab9 */ /* 0x000fc80000000a00 */
[----:B------:R-:W1:Y:S01]  /*ad10*/  @P0 LDC R0, c[0x0][0x450] ;  /* 0x00011400ff000b82 */ /* 0x000e620000000800 */
[----:B------:R-:W-:Y:S01]  /*ad20*/  IMAD.IADD R3, R3, 0x1, R5 ;  /* 0x0000000103037824 */ /* 0x000fe200078e0205 */
[----:B------:R-:W-:Y:S01]  /*ad30*/  SHF.R.U32.HI R5, RZ, 0x3, R11 ;  /* 0x00000003ff057819 */ /* 0x000fe2000001160b */
[----:B------:R-:W-:-:S05]  /*ad40*/  IMAD.SHL.U32 R4, R12, 0x10, RZ ;  /* 0x000000100c047824 */ /* 0x000fca00078e00ff */
[----:B------:R-:W-:-:S05]  /*ad50*/  LOP3.LUT R4, R5, 0x70, R4, 0xf8, !PT ;  /* 0x0000007005047812 */ /* 0x000fca00078ef804 */
[----:B---3--:R-:W-:-:S04]  /*ad60*/  IMAD R6, R10, 0x40, R4 ;  /* 0x000000400a067824 */ /* 0x008fc800078e0204 */
[----:B0-----:R-:W-:Y:S01]  /*ad70*/  @P0 IMAD.HI.U32 R7, R6, R7, RZ ;  /* 0x0000000706070227 */ /* 0x001fe200078e00ff */
[----:B------:R-:W-:-:S04]  /*ad80*/  MOV R4, R6 ;  /* 0x0000000600047202 */ /* 0x000fc80000000f00 */
[----:B-1----:R-:W-:-:S05]  /*ad90*/  @P0 SHF.R.U32.HI R4, RZ, R0, R7 ;  /* 0x00000000ff040219 */ /* 0x002fca0000011607 */
        /* <DEDUP_REMOVED lines=15> */
[----:B------:R-:W-:Y:S01]  /*ae90*/  ULDC UR4, c[0x0][0x2b8] ;  /* 0x0000ae0000047ab9 */ /* 0x000fe20000000800 */
[----:B------:R-:W-:-:S03]  /*aea0*/  SHF.L.U32 R4, R11, 0x3, RZ ;  /* 0x000000030b047819 */ /* 0x000fc600000006ff */
[----:B------:R-:W-:Y:S01]  /*aeb0*/  LEA.HI.X R3, R2, UR5, R3, 0x1, P0 ;  /* 0x0000000502037c11 */ /* 0x000fe200080f0c03 */
[----:B------:R-:W-:-:S05]  /*aec0*/  IMAD.SHL.U32 R2, R12, 0x8, RZ ;  /* 0x000000080c027824 */ /* 0x000fca00078e00ff */
[C---:B------:R-:W-:Y:S02]  /*aed0*/  LOP3.LUT R8, R2.reuse, 0x38, RZ, 0xc0, !PT ;  /* 0x0000003802087812 */ /* 0x040fe400078ec0ff */
[----:B------:R-:W-:Y:S02]  /*aee0*/  LOP3.LUT R2, R2, 0x1f8, RZ, 0xc0, !PT ;  /* 0x000001f802027812 */ /* 0x000fe400078ec0ff */
[----:B------:R-:W-:Y:S01]  /*aef0*/  ISETP.GE.AND P0, PT, R8, UR4, PT ;  /* 0x0000000408007c0c */ /* 0x000fe2000bf06270 */
[----:B------:R-:W-:Y:S01]  /*af00*/  UMOV UR4, 0xffffffff ;  /* 0xffffffff00047882 */ /* 0x000fe20000000000 */
[----:B------:R-:W-:-:S04]  /*af10*/  LOP3.LUT R7, R2, 0x38, R12, 0x78, !PT ;  /* 0x0000003802077812 */ /* 0x000fc800078e780c */
[----:B------:R-:W-:Y:S01]  /*af20*/  LOP3.LUT R4, R7, 0x200, R4, 0xf8, !PT ;  /* 0x0000020007047812 */ /* 0x000fe200078ef804 */
[----:B------:R-:W-:Y:S06]  /*af30*/  BRA.DIV UR4, `(.L_x_3053) ;  /* 0x0000003604cc7947 */ /* 0x000fec000b800000 */
[----:B------:R-:W0:Y:S01]  /*af40*/  SHFL.IDX PT, R7, R0, RZ, 0x181f ;  /* 0x00181fff00077589 */ /* 0x000e2200000e0000 */
[----:B------:R-:W-:Y:S01]  /*af50*/  ULDC UR4, c[0x0][0x288] ;  /* 0x0000a20000047ab9 */ /* 0x000fe20000000800 */
[----:B------:R-:W-:Y:S02]  /*af60*/  IMAD R5, R10, 0x40, R5 ;  /* 0x000000400a057824 */ /* 0x000fe400078e0205 */
[----:B------:R-:W1:Y:S01]  /*af70*/  SHFL.IDX PT, R6, R3, RZ, 0x181f ;  /* 0x00181fff03067589 */ /* 0x000e6200000e0000 */
[----:B------:R-:W-:Y:S02]  /*af80*/  IMAD R2, R9, UR4, RZ ;  /* 0x0000000409027c24 */ /* 0x000fe4000f8e02ff */
[C---:B------:R-:W-:Y:S01]  /*af90*/  VIADD R11, R5.reuse, 0x10 ;  /* 0x00000010050b7836 */ /* 0x040fe20000000000 */
[----:B------:R-:W2:Y:S02]  /*afa0*/  SHFL.IDX PT, R14, R0, 0x1, 0x181f ;  /* 0x00381f00000e7f89 */ /* 0x000ea400000e0000 */
[----:B------:R-:W-:-:S13]  /*afb0*/  ISETP.GE.AND P1, PT, R5, R2, PT ;  /* 0x000000020500720c */ /* 0x000fda0003f26270 */
[----:B------:R-:W-:Y:S02]  /*afc0*/  @!P1 LEA R9, R4, UR38, 0x1 ;  /* 0x0000002604099c11 */ /* 0x000fe4000f8e08ff */
[----:B0-----:R-:W-:-:S05]  /*afd0*/  @!P1 LEA R7, P2, R8, R7, 0x1 ;  /* 0x0000000708079211 */ /* 0x001fca00078408ff */
[----:B-1----:R-:W-:-:S05]  /*afe0*/  @!P1 IMAD.X R6, RZ, RZ, R6, P2 ;  /* 0x000000ffff069224 */ /* 0x002fca00010e0606 */
[----:B------:R-:W-:-:S04]  /*aff0*/  @!P1 LOP3.LUT R7, R7, R6, RZ, 0x3c, !PT ;  /* 0x0000000607079212 */ /* 0x000fc800078e3cff */
[----:B------:R-:W-:-:S04]  /*b000*/  @!P1 LOP3.LUT R6, R7, R6, RZ, 0x3c, !PT ;  /* 0x0000000607069212 */ /* 0x000fc800078e3cff */
[----:B------:R-:W-:-:S05]  /*b010*/  @!P1 LOP3.LUT R7, R7, R6, RZ, 0x3c, !PT ;  /* 0x0000000607079212 */ /* 0x000fca00078e3cff */
[----:B------:R0:W-:Y:S01]  /*b020*/  @!P1 LDGSTS.E.BYPASS.LTC128B.128 [R9+0x20400], desc[UR42][R6.64], !P0 ;  /* 0x2040000006099fae */ /* 0x0001e2000c101d6a */
[----:B------:R-:W-:Y:S02]  /*b030*/  ISETP.GE.AND P1, PT, R11, R2, PT ;  /* 0x000000020b00720c */ /* 0x000fe40003f26270 */
[----:B------:R-:W-:Y:S01]  /*b040*/  IADD3 R11, R5, 0x20, RZ ;  /* 0x00000020050b7810 */ /* 0x000fe20007ffe0ff */
[----:B0-----:R-:W0:Y:S10]  /*b050*/  SHFL.IDX PT, R6, R3, 0x1, 0x181f ;  /* 0x00381f0003067f89 */ /* 0x001e3400000e0000 */
[----:B--2---:R-:W-:-:S02]  /*b060*/  @!P1 LEA R7, P2, R8, R14, 0x1 ;  /* 0x0000000e08079211 */ /* 0x004fc400078408ff */
[----:B------:R-:W-:Y:S01]  /*b070*/  @!P1 LEA R9, R4, UR38, 0x1 ;  /* 0x0000002604099c11 */ /* 0x000fe2000f8e08ff */
[----:B------:R-:W1:Y:S02]  /*b080*/  SHFL.IDX PT, R14, R0, 0x2, 0x181f ;  /* 0x00581f00000e7f89 */ /* 0x000e6400000e0000 */
[----:B0-----:R-:W-:-:S05]  /*b090*/  @!P1 IMAD.X R6, RZ, RZ, R6, P2 ;  /* 0x000000ffff069224 */ /* 0x001fca00010e0606 */
[----:B------:R-:W-:-:S04]  /*b0a0*/  @!P1 LOP3.LUT R7, R7, R6, RZ, 0x3c, !PT ;  /* 0x0000000607079212 */ /* 0x000fc800078e3cff */
[----:B------:R-:W-:-:S04]  /*b0b0*/  @!P1 LOP3.LUT R6, R7, R6, RZ, 0x3c, !PT ;  /* 0x0000000607069212 */ /* 0x000fc800078e3cff */
[----:B------:R-:W-:-:S05]  /*b0c0*/  @!P1 LOP3.LUT R7, R7, R6, RZ, 0x3c, !PT ;  /* 0x0000000607079212 */ /* 0x000fca00078e3cff */
[----:B------:R0:W-:Y:S01]  /*b0d0*/  @!P1 LDGSTS.E.BYPASS.LTC128B.128 [R9+0x20c00], desc[UR42][R6.64], !P0 ;  /* 0x20c0000006099fae */ /* 0x0001e2000c101d6a */
[----:B------:R-:W-:-:S03]  /*b0e0*/  ISETP.GE.AND P1, PT, R11, R2, PT ;  /* 0x000000020b00720c */ /* 0x000fc60003f26270 */
[----:B0-----:R-:W0:Y:S10]  /*b0f0*/  SHFL.IDX PT, R6, R3, 0x2, 0x181f ;  /* 0x00581f0003067f89 */ /* 0x001e3400000e0000 */
[----:B-1----:R-:W-:-:S02]  /*b100*/  @!P1 LEA R7, P2, R8, R14, 0x1 ;  /* 0x0000000e08079211 */ /* 0x002fc400078408ff */
[----:B------:R-:W-:Y:S01]  /*b110*/  @!P1 LEA R9, R4, UR38, 0x1 ;  /* 0x0000002604099c11 */ /* 0x000fe2000f8e08ff */
[----:B------:R-:W1:Y:S04]  /*b120*/  SHFL.IDX PT, R3, R3, 0x3, 0x181f ;  /* 0x00781f0003037f89 */ /* 0x000e6800000e0000 */
[----:B------:R2:W3:Y:S01]  /*b130*/  SHFL.IDX PT, R14, R0, 0x3, 0x181f ;  /* 0x00781f00000e7f89 */ /* 0x0004e200000e0000 */
[----:B0-----:R-:W-:-:S05]  /*b140*/  @!P1 IMAD.X R6, RZ, RZ, R6, P2 ;  /* 0x000000ffff069224 */ /* 0x001fca00010e0606 */
[----:B------:R-:W-:-:S04]  /*b150*/  @!P1 LOP3.LUT R7, R7, R6, RZ, 0x3c, !PT ;  /* 0x0000000607079212 */ /* 0x000fc800078e3cff */
[----:B------:R-:W-:-:S04]  /*b160*/  @!P1 LOP3.LUT R6, R7, R6, RZ, 0x3c, !PT ;  /* 0x0000000607069212 */ /* 0x000fc800078e3cff */
[----:B------:R-:W-:-:S05]  /*b170*/  @!P1 LOP3.LUT R7, R7, R6, RZ, 0x3c, !PT ;  /* 0x0000000607079212 */ /* 0x000fca00078e3cff */
[----:B-1-3--:R2:W-:Y:S02]  /*b180*/  @!P1 LDGSTS.E.BYPASS.LTC128B.128 [R9+0x21400], desc[UR42][R6.64], !P0 ;  /* 0x2140000006099fae */ /* 0x00a5e4000c101d6a */
.L_x_3155:
[----:B------:R-:W-:-:S05]  /*b190*/  VIADD R5, R5, 0x30 ;  /* 0x0000003005057836 */ /* 0x000fca0000000000 */
[----:B------:R-:W-:-:S13]  /*b1a0*/  ISETP.GE.AND P1, PT, R5, R2, PT ;  /* 0x000000020500720c */ /* 0x000fda0003f26270 */
[----:B------:R-:W-:Y:S02]  /*b1b0*/  @!P1 LEA R2, P2, R8, R14, 0x1 ;  /* 0x0000000e08029211 */ /* 0x000fe400078408ff */
[----:B------:R-:W-:Y:S01]  /*b1c0*/  @!P1 LEA R5, R4, UR38, 0x1 ;  /* 0x0000002604059c11 */ /* 0x000fe2000f8e08ff */
[----:B------:R-:W-:Y:S02]  /*b1d0*/  IMAD.MOV.U32 R4, RZ, RZ, 0x1 ;  /* 0x00000001ff047424 */ /* 0x000fe400078e00ff */
[----:B------:R-:W-:-:S03]  /*b1e0*/  @!P1 IMAD.X R3, RZ, RZ, R3, P2 ;  /* 0x000000ffff039224 */ /* 0x000fc600010e0603 */
[----:B------:R-:W-:Y:S02]  /*b1f0*/  SHF.L.U32 R4, R4, 0x1f, RZ ;  /* 0x0000001f04047819 */ /* 0x000fe400000006ff */
[----:B------:R-:W-:Y:S01]  /*b200*/  @!PT LDS RZ, [RZ] ;  /* 0x00000000fffff984 */ /* 0x000fe20000000800 */
[----:B------:R-:W-:Y:S01]  /*b210*/  @!PT LDS RZ, [RZ] ;  /* 0x00000000fffff984 */ /* 0x000fe20000000800 */
[----:B------:R-:W-:Y:S01]  /*b220*/  @!PT LDS RZ, [RZ] ;  /* 0x00000000fffff984 */ /* 0x000fe20000000800 */
[----:B------:R0:W-:Y:S01]  /*b230*/  @!P1 LDGSTS.E.BYPASS.LTC128B.128 [R5+0x21c00], desc[UR42][R2.64], !P0 ;  /* 0x21c0000002059fae */ /* 0x0001e2000c101d6a */
[----:B------:R-:W-:Y:S01]  /*b240*/  NOP ;  /* 0x0000000000007918 */ /* 0x000fe20000000000 */
[----:B------:R-:W-:Y:S02]  /*b250*/  SYNCS.ARRIVE.TRANS64.RED.A0T1 RZ, [UR38+0x28c00], RZ ;  /* 0x028c00ffffff79a7 */ /* 0x000fe40008200426 */
[----:B------:R-:W-:Y:S01]  /*b260*/  ARRIVES.LDGSTSBAR.64.TRANSCNT [UR38+0x28c00] ;  /* 0x028c0000ff0079b0 */ /* 0x000fe20008000aa6 */
[----:B------:R-:W-:Y:S01]  /*b270*/  NOP ;  /* 0x0000000000007918 */ /* 0x000fe20000000000 */
[----:B------:R-:W-:Y:S01]  /*b280*/  SYNCS.ARRIVE.TRANS64.A1T0 RZ, [UR38+0x28c00], RZ ;  /* 0x028c00ffffff79a7 */ /* 0x000fe20008100026 */
[----:B------:R-:W1:Y:S02]  /*b290*/  SYNCS.PHASECHK.TRANS64.TRYWAIT P0, [UR38+0x28c20], R4 ;  /* 0x028c2004ff0075a7 */ /* 0x000e640008000166 */
[----:B01----:R-:W-:Y:S05]  /*b2a0*/  @!P0 BRA `(.L_x_3054) ;  /* 0x0000003800388947 */ /* 0x003fea0003800000 */
.L_x_3156:
[----:B------:R-:W-:Y:S01]  /*b2b0*/  ISETP.NE.AND P0, PT, R19, RZ, PT ;  /* 0x000000ff1300720c */ /* 0x000fe20003f05270 */
[----:B------:R-:W-:Y:S01]  /*b2c0*/  BSSY B0, `(.L_x_3055) ;  /* 0x000007f000007945 */ /* 0x000fe20003800000 */
[----:B--2---:R-:W-:-:S11]  /*b2d0*/  MOV R0, 0x1 ;  /* 0x0000000100007802 */ /* 0x004fd60000000f00 */
[----:B------:R-:W-:Y:S05]  /*b2e0*/  @!P0 BRA `(.L_x_3056) ;  /* 0x0000000400f08947 */ /* 0x000fea0003800000 */
[----:B------:R-:W1:Y:S01]  /*b2f0*/  SYNCS.PHASECHK.TRANS64.TRYWAIT P0, [UR38+0x28c60], R4 ;  /* 0x028c6004ff0075a7 */ /* 0x000e620008000166 */
[----:B------:R-:W2:Y:S02]  /*b300*/  S2R R2, SR_TID.X ;  /* 0x0000000000027919 */ /* 0x000ea40000002100 */
[----:B--2---:R-:W-:-:S04]  /*b310*/  LOP3.LUT R2, R2, 0x7f, RZ, 0xc0, !PT ;  /* 0x0000007f02027812 */ /* 0x004fc800078ec0ff */
[----:B------:R-:W-:Y:S01]  /*b320*/  ISETP.NE.AND P1, PT, R2, RZ, PT ;  /* 0x000000ff0200720c */ /* 0x000fe20003f25270 */
[----:B-1----:R-:W-:-:S12]  /*b330*/  @!P0 BRA `(.L_x_3057) ;  /* 0x00000038002c8947 */ /* 0x002fd80003800000 */
.L_x_3157:
[----:B------:R-:W-:Y:S04]  /*b340*/  BSSY B1, `(.L_x_3058) ;  /* 0x0000008000017945 */ /* 0x000fe80003800000 */
[----:B------:R-:W-:Y:S05]  /*b350*/  @P1 BRA `(.L_x_3059) ;  /* 0x0000000000181947 */ /* 0x000fea0003800000 */
[----:B0-----:R-:W0:Y:S01]  /*b360*/  S2R R3, SR_TID.X ;  /* 0x0000000000037919 */ /* 0x001e220000002100 */
[----:B------:R-:W-:-:S04]  /*b370*/  IMAD.MOV.U32 R2, RZ, RZ, 0x10000 ;  /* 0x00010000ff027424 */ /* 0x000fc800078e00ff */
[----:B------:R1:W-:Y:S01]  /*b380*/  SYNCS.ARRIVE.TRANS64 RZ, [UR38+0x28c50], R2 ;  /* 0x028c5002ffff79a7 */ /* 0x0003e20008000026 */
[----:B0-----:R-:W-:-:S13]  /*b390*/  LOP3.LUT P0, RZ, R3, 0x1f, RZ, 0xc0, !PT ;  /* 0x0000001f03ff7812 */ /* 0x001fda000780c0ff */
[----:B-1----:R-:W-:Y:S05]  /*b3a0*/  @!P0 BRA `(.L_x_3059) ;  /* 0x0000000000048947 */ /* 0x002fea0003800000 */
[----:B------:R-:W-:Y:S01]  /*b3b0*/  BPT.TRAP 0x1 ;  /* 0x000000040000795c */ /* 0x000fe20000300000 */
.L_x_3059:
[----:B------:R-:W-:Y:S05]  /*b3c0*/  BSYNC B1 ;  /* 0x0000000000017941 */ /* 0x000fea0003800000 */
.L_x_3058:
[----:B------:R-:W2:Y:S01]  /*b3d0*/  LDL.LU R2, [R1+0x4] ;  /* 0x0000040001027983 */ /* 0x000ea20000300800 */
[----:B------:R-:W-:Y:S01]  /*b3e0*/  ULDC.64 UR4, c[0x0][0x198] ;  /* 0x0000660000047ab9 */ /* 0x000fe20000000a00 */
[----:B------:R-:W-:Y:S01]  /*b3f0*/  PLOP3.LUT P0, PT, PT, PT, PT, 0x80, 0x0 ;  /* 0x000000000000781c */ /* 0x000fe20003f0f070 */
[----:B------:R-:W-:Y:S02]  /*b400*/  UIADD3 UR4, UP0, UR4, 0x470, URZ ;  /* 0x0000047004047890 */ /* 0x000fe4000ff1e03f */
[----:B------:R-:W-:Y:S02]  /*b410*/  UIADD3 UR8, UR38, 0x400, URZ ;  /* 0x0000040026087890 */ /* 0x000fe4000fffe03f */
[----:B------:R-:W-:Y:S02]  /*b420*/  UIADD3 UR9, UR38, 0x28c50, URZ ;  /* 0x00028c5026097890 */ /* 0x000fe4000fffe03f */
[----:B------:R-:W-:Y:S01]  /*b430*/  UIADD3.X UR5, URZ, UR5, URZ, UP0, !UPT ;  /* 0x000000053f057290 */ /* 0x000fe200087fe43f */
[----:B------:R-:W-:Y:S01]  /*b440*/  UMOV UR6, 0x0 ;  /* 0x0000000000067882 */ /* 0x000fe20000000000 */
[----:B------:R-:W-:Y:S01]  /*b450*/  UMOV UR7, 0x14f00000 ;  /* 0x14f0000000077882 */ /* 0x000fe20000000000 */
[----:B------:R-:W-:Y:S01]  /*b460*/  UMOV UR10, URZ ;  /* 0x0000003f000a7c82 */ /* 0x000fe20008000000 */
[----:B--2---:R-:W-:-:S08]  /*b470*/  IMAD.SHL.U32 R2, R2, 0x40, RZ ;  /* 0x0000004002027824 */ /* 0x004fd000078e00ff */
.L_x_3060:
        /* <DEDUP_REMOVED lines=13> */
.L_x_3061:
        /* <DEDUP_REMOVED lines=13> */
.L_x_3062:
        /* <DEDUP_REMOVED lines=13> */
.L_x_3063:
        /* <DEDUP_REMOVED lines=13> */
.L_x_3064:
        /* <DEDUP_REMOVED lines=13> */
.L_x_3065:
        /* <DEDUP_REMOVED lines=13> */
.L_x_3066:
        /* <DEDUP_REMOVED lines=13> */
.L_x_3067:
        /* <DEDUP_REMOVED lines=8> */
.L_x_3056:
[----:B------:R-:W-:Y:S05]  /*bab0*/  BSYNC B0 ;  /* 0x0000000000007941 */ /* 0x000fea0003800000 */
.L_x_3055:
[----:B0-----:R-:W2:Y:S04]  /*bac0*/  LDL.LU R4, [R1+0x10] ;  /* 0x0000100001047983 */ /* 0x001ea80000300800 */
[----:B------:R-:W3:Y:S01]  /*bad0*/  LDL R3, [R1+0x8] ;  /* 0x0000080001037983 */ /* 0x000ee20000100800 */
[----:B------:R-:W-:Y:S01]  /*bae0*/  IMAD.MOV.U32 R9, RZ, RZ, RZ ;  /* 0x000000ffff097224 */ /* 0x000fe200078e00ff */
[----:B------:R-:W-:Y:S01]  /*baf0*/  MOV R6, 0x1 ;  /* 0x0000000100067802 */ /* 0x000fe20000000f00 */
[----:B--2---:R-:W-:-:S05]  /*bb00*/  VIADD R7, R4, 0xfffffffe ;  /* 0xfffffffe04077836 */ /* 0x004fca0000000000 */
[----:B---3--:R-:W-:-:S13]  /*bb10*/  ISETP.GE.AND P0, PT, R7, R3, PT ;  /* 0x000000030700720c */ /* 0x008fda0003f06270 */
[----:B------:R-:W-:Y:S05]  /*bb20*/  @!P0 BRA `(.L_x_3041) ;  /* 0x0000002400108947 */ /* 0x000fea0003800000 */
[----:B------:R-:W2:Y:S01]  /*bb30*/  LDL.LU R4, [R1+0xc] ;  /* 0x00000c0001047983 */ /* 0x000ea20000300800 */
[----:B------:R-:W-:Y:S01]  /*bb40*/  UIADD3 UR4, UR40, 0x1, URZ ;  /* 0x0000000128047890 */ /* 0x000fe2000fffe03f */
[----:B------:R-:W-:Y:S01]  /*bb50*/  LOP3.LUT R2, RZ, R3, RZ, 0x33, !PT ;  /* 0x00000003ff027212 */ /* 0x000fe200078e33ff */
[----:B------:R-:W-:-:S04]  /*bb60*/  IMAD.MOV.U32 R6, RZ, RZ, 0x1 ;  /* 0x00000001ff067424 */ /* 0x000fc800078e00ff */
[----:B--2---:R-:W-:Y:S02]  /*bb70*/  IMAD R0, R4, UR4, RZ ;  /* 0x0000000404007c24 */ /* 0x004fe4000f8e02ff */
[----:B------:R-:W0:Y:S03]  /*bb80*/  S2R R4, SR_TID.X ;  /* 0x0000000000047919 */ /* 0x000e260000002100 */
[----:B------:R-:W-:-:S05]  /*bb90*/  VIMNMX R0, R0, UR39, PT ;  /* 0x0000002700007c48 */ /* 0x000fca000bfe0100 */
[----:B------:R-:W-:-:S05]  /*bba0*/  IMAD.MOV R3, RZ, RZ, -R0 ;  /* 0x000000ffff037224 */ /* 0x000fca00078e0a00 */
[----:B------:R-:W-:Y:S02]  /*bbb0*/  VIADDMNMX R3, R3, 0x1, R2, !PT ;  /* 0x0000000103037846 */ /* 0x000fe40007800102 */
[----:B------:R-:W-:-:S03]  /*bbc0*/  LOP3.LUT R2, RZ, R0, RZ, 0x33, !PT ;  /* 0x00000000ff027212 */ /* 0x000fc600078e33ff */
[----:B------:R-:W-:Y:S02]  /*bbd0*/  VIADD R5, R3, 0xfffffffe ;  /* 0xfffffffe03057836 */ /* 0x000fe40000000000 */
[----:B------:R-:W-:Y:S01]  /*bbe0*/  IMAD.IADD R3, R0, 0x1, R3 ;  /* 0x0000000100037824 */ /* 0x000fe200078e0203 */
[----:B------:R-:W-:Y:S02]  /*bbf0*/  MOV R0, 0x1 ;  /* 0x0000000100007802 */ /* 0x000fe40000000f00 */
[----:B------:R-:W-:Y:S02]  /*bc00*/  ISETP.NE.AND P0, PT, R5, R2, PT ;  /* 0x000000020500720c */ /* 0x000fe40003f05270 */
[----:B------:R-:W-:Y:S02]  /*bc10*/  LOP3.LUT R12, R3, 0x1, RZ, 0xc0, !PT ;  /* 0x00000001030c7812 */ /* 0x000fe400078ec0ff */
[----:B0-----:R-:W-:-:S09]  /*bc20*/  LOP3.LUT R10, R4, 0x1f, RZ, 0xc0, !PT ;  /* 0x0000001f040a7812 */ /* 0x001fd200078ec0ff */
[----:B------:R-:W-:Y:S05]  /*bc30*/  @!P0 BRA `(.L_x_3068) ;  /* 0x0000001400dc8947 */ /* 0x000fea0003800000 */
[----:B------:R-:W-:Y:S01]  /*bc40*/  BSSY B0, `(.L_x_3068) ;  /* 0x0000176000007945 */ /* 0x000fe20003800000 */
[----:B------:R-:W-:Y:S02]  /*bc50*/  IMAD.IADD R8, R3, 0x1, -R12 ;  /* 0x0000000103087824 */ /* 0x000fe400078e0a0c */
[----:B------:R-:W-:-:S07]  /*bc60*/  IMAD.MOV.U32 R0, RZ, RZ, 0x1 ;  /* 0x00000001ff007424 */ /* 0x000fce00078e00ff */
.L_x_3109:
[----:B------:R-:W-:Y:S01]  /*bc70*/  ISETP.NE.AND P0, PT, R19, RZ, PT ;  /* 0x000000ff1300720c */ /* 0x000fe20003f05270 */
[----:B------:R-:W-:Y:S01]  /*bc80*/  VIADD R8, R8, 0xfffffffe ;  /* 0xfffffffe08087836 */ /* 0x000fe20000000000 */
[----:B------:R-:W-:Y:S04]  /*bc90*/  BSSY B1, `(.L_x_3069) ;  /* 0x00000b6000017945 */ /* 0x000fe80003800000 */
[----:B------:R-:W-:-:S07]  /*bca0*/  ISETP.NE.AND P1, PT, R8, RZ, PT ;  /* 0x000000ff0800720c */ /* 0x000fce0003f25270 */
[----:B------:R-:W-:Y:S06]  /*bcb0*/  @!P0 BRA `(.L_x_3070) ;  /* 0x0000000800cc8947 */ /* 0x000fec0003800000 */
[----:B------:R-:W2:Y:S01]  /*bcc0*/  LDL R2, [R1] ;  /* 0x0000000001027983 */ /* 0x000ea20000100800 */
[----:B------:R-:W-:Y:S01]  /*bcd0*/  IMAD.MOV.U32 R13, RZ, RZ, R7 ;  /* 0x000000ffff0d7224 */ /* 0x000fe200078e0007 */
[----:B--2---:R-:W-:-:S13]  /*bce0*/  ISETP.NE.AND P0, PT, R2, RZ, PT ;  /* 0x000000ff0200720c */ /* 0x004fda0003f05270 */
[----:B------:R-:W-:Y:S05]  /*bcf0*/  @!P0 BRA `(.L_x_3071) ;  /* 0x00000000004c8947 */ /* 0x000fea0003800000 */
[----:B------:R-:W0:Y:S01]  /*bd00*/  LDC R13, c[0x0][0x43c] ;  /* 0x00010f00ff0d7b82 */ /* 0x000e220000000800 */
[----:B------:R-:W-:Y:S01]  /*bd10*/  MOV R11, R7 ;  /* 0x00000007000b7202 */ /* 0x000fe20000000f00 */
[----:B------:R-:W-:Y:S01]  /*bd20*/  ULDC.64 UR4, c[0x0][0x428] ;  /* 0x00010a0000047ab9 */ /* 0x000fe20000000a00 */
[----:B0-----:R-:W-:-:S13]  /*bd30*/  ISETP.NE.AND P0, PT, R13, 0x1, PT ;  /* 0x000000010d00780c */ /* 0x001fda0003f05270 */
[----:B------:R-:W0:Y:S02]  /*bd40*/  @P0 LDC.64 R2, c[0x0][0x440] ;  /* 0x00011000ff020b82 */ /* 0x000e240000000a00 */
[----:B0-----:R-:W-:-:S05]  /*bd50*/  @P0 IMAD.HI.U32 R2, R7, R2, RZ ;  /* 0x0000000207020227 */ /* 0x001fca00078e00ff */
[----:B------:R-:W-:Y:S01]  /*bd60*/  @P0 SHF.R.U32.HI R11, RZ, R3, R2 ;  /* 0x00000003ff0b0219 */ /* 0x000fe20000011602 */
[----:B------:R-:W-:-:S03]  /*bd70*/  IMAD R2, R18, UR4, RZ ;  /* 0x0000000412027c24 */ /* 0x000fc6000f8e02ff */
[--C-:B------:R-:W-:Y:S01]  /*bd80*/  SHF.R.S32.HI R3, RZ, 0x1f, R11.reuse ;  /* 0x0000001fff037819 */ /* 0x100fe2000001140b */
        /* <DEDUP_REMOVED lines=10> */
.L_x_3071:
[----:B------:R-:W1:Y:S01]  /*be30*/  S2R R2, SR_TID.X ;  /* 0x0000000000027919 */ /* 0x000e620000002100 */
[----:B------:R-:W-:Y:S01]  /*be40*/  BSSY B2, `(.L_x_3072) ;  /* 0x0000006000027945 */ /* 0x000fe20003800000 */
[----:B-1----:R-:W-:Y:S02]  /*be50*/  LOP3.LUT R3, R2, 0x7f, RZ, 0xc0, !PT ;  /* 0x0000007f02037812 */ /* 0x002fe400078ec0ff */
[----:B------:R-:W-:Y:S02]  /*be60*/  SHF.L.U32 R2, R0, 0x1f, RZ ;  /* 0x0000001f00027819 */ /* 0x000fe400000006ff */
[----:B------:R-:W-:Y:S02]  /*be70*/  ISETP.NE.AND P2, PT, R3, RZ, PT ;  /* 0x000000ff0300720c */ /* 0x000fe40003f45270 */
[----:B------:R-:W1:Y:S02]  /*be80*/  SYNCS.PHASECHK.TRANS64.TRYWAIT P0, [UR38+0x28c48], R2 ;  /* 0x028c4802ff0075a7 */ /* 0x000e640008000166 */
[----:B-1----:R-:W-:Y:S09]  /*be90*/  @!P0 BRA `(.L_x_3073) ;  /* 0x0000002c006c8947 */ /* 0x002ff20003800000 */
.L_x_3158:
[----:B------:R-:W-:Y:S05]  /*bea0*/  BSYNC B2 ;  /* 0x0000000000027941 */ /* 0x000fea0003800000 */
.L_x_3072:
[----:B------:R-:W-:Y:S04]  /*beb0*/  BSSY B2, `(.L_x_3074) ;  /* 0x0000007000027945 */ /* 0x000fe80003800000 */
[----:B------:R-:W-:Y:S05]  /*bec0*/  @P2 BRA `(.L_x_3075) ;  /* 0x0000000000142947 */ /* 0x000fea0003800000 */
[----:B------:R-:W-:Y:S01]  /*bed0*/  ISETP.NE.AND P0, PT, R10, RZ, PT ;  /* 0x000000ff0a00720c */ /* 0x000fe20003f05270 */
[----:B-1----:R-:W-:-:S04]  /*bee0*/  IMAD.MOV.U32 R3, RZ, RZ, 0x2000 ;  /* 0x00002000ff037424 */ /* 0x002fc800078e00ff */
[----:B------:R2:W-:Y:S08]  /*bef0*/  SYNCS.ARRIVE.TRANS64 RZ, [UR38+0x28c38], R3 ;  /* 0x028c3803ffff79a7 */ /* 0x0005f00008000026 */
[----:B--2---:R-:W-:Y:S05]  /*bf00*/  @!P0 BRA `(.L_x_3075) ;  /* 0x0000000000048947 */ /* 0x004fea0003800000 */
[----:B------:R-:W-:Y:S01]  /*bf10*/  BPT.TRAP 0x1 ;  /* 0x000000040000795c */ /* 0x000fe20000300000 */
.L_x_3075:
[----:B------:R-:W-:Y:S05]  /*bf20*/  BSYNC B2 ;  /* 0x0000000000027941 */ /* 0x000fea0003800000 */
.L_x_3074:
[----:B0-----:R-:W-:Y:S01]  /*bf30*/  MOV R4, RZ ;  /* 0x000000ff00047202 */ /* 0x001fe20000000f00 */
[----:B------:R-:W-:Y:S01]  /*bf40*/  ULDC.64 UR4, c[0x0][0x198] ;  /* 0x0000660000047ab9 */ /* 0x000fe20000000a00 */
[----:B------:R-:W-:Y:S01]  /*bf50*/  PLOP3.LUT P0, PT, PT, PT, PT, 0x80, 0x0 ;  /* 0x000000000000781c */ /* 0x000fe20003f0f070 */
[----:B------:R-:W-:Y:S01]  /*bf60*/  UIADD3 UR4, UP0, UR4, 0x370, URZ ;  /* 0x0000037004047890 */ /* 0x000fe2000ff1e03f */
[----:B------:R-:W-:Y:S01]  /*bf70*/  R2UR UR34, R4 ;  /* 0x00000000042272ca */ /* 0x000fe200000e0000 */
[----:B------:R-:W-:Y:S01]  /*bf80*/  IMAD.SHL.U32 R5, R13, 0x40, RZ ;  /* 0x000000400d057824 */ /* 0x000fe200078e00ff */
[----:B------:R-:W-:Y:S02]  /*bf90*/  UIADD3 UR32, UR38, 0x24400, URZ ;  /* 0x0002440026207890 */ /* 0x000fe4000fffe03f */
[----:B------:R-:W-:Y:S02]  /*bfa0*/  UIADD3 UR33, UR38, 0x28c38, URZ ;  /* 0x00028c3826217890 */ /* 0x000fe4000fffe03f */
[----:B------:R-:W-:Y:S01]  /*bfb0*/  UIADD3.X UR5, URZ, UR5, URZ, UP0, !UPT ;  /* 0x000000053f057290 */ /* 0x000fe200087fe43f */
[----:B------:R-:W-:Y:S01]  /*bfc0*/  UMOV UR6, 0x0 ;  /* 0x0000000000067882 */ /* 0x000fe20000000000 */
[----:B------:R-:W-:-:S10]  /*bfd0*/  UMOV UR7, 0x14f00000 ;  /* 0x14f0000000077882 */ /* 0x000fd40000000000 */
.L_x_3076:
[----:B------:R-:W-:-:S13]  /*bfe0*/  @P0 ELECT P3, URZ, PT ;  /* 0x00000000003f082f */ /* 0x000fda0003860000 */
[----:B-----5:R-:W-:Y:S02]  /*bff0*/  @P3 R2UR UR37, R16 ;  /* 0x00000000102532ca */ /* 0x020fe400000e0000 */
        /* <DEDUP_REMOVED lines=8> */
.L_x_3159:
[----:B------:R-:W-:Y:S05]  /*c080*/  BSYNC B2 ;  /* 0x0000000000027941 */ /* 0x000fea0003800000 */
.L_x_3077:
[----:B------:R-:W-:Y:S01]  /*c090*/  BSSY B2, `(.L_x_3079) ;  /* 0x0000009000027945 */ /* 0x000fe20003800000 */
[----:B01----:R-:W-:Y:S02]  /*c0a0*/  IMAD.MOV.U32 R2, RZ, RZ, 0x0 ;  /* 0x00000000ff027424 */ /* 0x003fe400078e00ff */
[----:B------:R-:W-:Y:S01]  /*c0b0*/  IMAD.MOV.U32 R3, RZ, RZ, 0x14f00000 ;  /* 0x14f00000ff037424 */ /* 0x000fe200078e00ff */
[----:B------:R-:W-:Y:S06]  /*c0c0*/  @P2 BRA `(.L_x_3080) ;  /* 0x0000000000142947 */ /* 0x000fec0003800000 */
[----:B------:R-:W-:Y:S01]  /*c0d0*/  ISETP.NE.AND P0, PT, R10, RZ, PT ;  /* 0x000000ff0a00720c */ /* 0x000fe20003f05270 */
[----:B------:R-:W-:-:S04]  /*c0e0*/  IMAD.MOV.U32 R11, RZ, RZ, 0x10000 ;  /* 0x00010000ff0b7424 */ /* 0x000fc800078e00ff */
[----:B------:R0:W-:Y:S08]  /*c0f0*/  SYNCS.ARRIVE.TRANS64 RZ, [UR38+0x28c58], R11 ;  /* 0x028c580bffff79a7 */ /* 0x0001f00008000026 */
[----:B0-----:R-:W-:Y:S05]  /*c100*/  @!P0 BRA `(.L_x_3080) ;  /* 0x0000000000048947 */ /* 0x001fea0003800000 */
[----:B------:R-:W-:Y:S01]  /*c110*/  BPT.TRAP 0x1 ;  /* 0x000000040000795c */ /* 0x000fe20000300000 */
.L_x_3080:
[----:B------:R-:W-:Y:S05]  /*c120*/  BSYNC B2 ;  /* 0x0000000000027941 */ /* 0x000fea0003800000 */
.L_x_3079:
[----:B------:R-:W-:Y:S01]  /*c130*/  R2UR UR10, R4 ;  /* 0x00000000040a72ca */ /* 0x000fe200000e0000 */
[----:B------:R-:W-:Y:S01]  /*c140*/  ULDC.64 UR4, c[0x0][0x198] ;  /* 0x0000660000047ab9 */ /* 0x000fe20000000a00 */
[----:B------:R-:W-:Y:S01]  /*c150*/  R2UR UR6, R2 ;  /* 0x00000000020672ca */ /* 0x000fe200000e0000 */
[----:B------:R-:W-:Y:S01]  /*c160*/  UIADD3 UR4, UP0, UR4, 0x470, URZ ;  /* 0x0000047004047890 */ /* 0x000fe2000ff1e03f */
[----:B------:R-:W-:Y:S01]  /*c170*/  R2UR UR7, R3 ;  /* 0x00000000030772ca */ /* 0x000fe200000e0000 */
[----:B------:R-:W-:Y:S01]  /*c180*/  UIADD3 UR8, UR38, 0x10400, URZ ;  /* 0x0001040026087890 */ /* 0x000fe2000fffe03f */
[----:B------:R-:W-:Y:S01]  /*c190*/  PLOP3.LUT P0, PT, PT, PT, PT, 0x80, 0x0 ;  /* 0x000000000000781c */ /* 0x000fe20003f0f070 */
[----:B------:R-:W-:Y:S02]  /*c1a0*/  UIADD3 UR9, UR38, 0x28c58, URZ ;  /* 0x00028c5826097890 */ /* 0x000fe4000fffe03f */
[----:B------:R-:W-:-:S12]  /*c1b0*/  UIADD3.X UR5, URZ, UR5, URZ, UP0, !UPT ;  /* 0x000000053f057290 */ /* 0x000fd800087fe43f */
.L_x_3081:
        /* <DEDUP_REMOVED lines=10> */
[----:B------:R-:W-:Y:S01]  /*c260*/  R2UR UR7, R3 ;  /* 0x00000000030772ca */ /* 0x000fe200000e0000 */
[----:B------:R-:W-:Y:S01]  /*c270*/  UMOV UR10, 0x40 ;  /* 0x00000040000a7882 */ /* 0x000fe20000000000 */
[----:B------:R-:W-:-:S13]  /*c280*/  PLOP3.LUT P0, PT, PT, PT, PT, 0x80, 0x0 ;  /* 0x000000000000781c */ /* 0x000fda0003f0f070 */
.L_x_3082:
        /* <DEDUP_REMOVED lines=13> */
.L_x_3083:
        /* <DEDUP_REMOVED lines=13> */
.L_x_3084:
        /* <DEDUP_REMOVED lines=13> */
.L_x_3085:
        /* <DEDUP_REMOVED lines=13> */
.L_x_3086:
        /* <DEDUP_REMOVED lines=13> */
.L_x_3087:
        /* <DEDUP_REMOVED lines=13> */
.L_x_3088:
        /* <DEDUP_REMOVED lines=8> */
.L_x_3070:
[----:B------:R-:W-:Y:S05]  /*c7f0*/  BSYNC B1 ;  /* 0x0000000000017941 */ /* 0x000fea0003800000 */
.L_x_3069:
[----:B------:R-:W-:Y:S01]  /*c800*/  ISETP.NE.AND P3, PT, R19, RZ, PT ;  /* 0x000000ff1300720c */ /* 0x000fe20003f65270 */
[----:B------:R-:W-:Y:S01]  /*c810*/  BSSY B1, `(.L_x_3089) ;  /* 0x00000b6000017945 */ /* 0x000fe20003800000 */
[----:B------:R-:W-:-:S11]  /*c820*/  LOP3.LUT R0, R0, 0x1, RZ, 0x3c, !PT ;  /* 0x0000000100007812 */ /* 0x000fd600078e3cff */
[----:B------:R-:W-:Y:S05]  /*c830*/  @!P3 BRA `(.L_x_3090) ;  /* 0x0000000800ccb947 */ /* 0x000fea0003800000 */
[----:B------:R-:W2:Y:S01]  /*c840*/  LDL R2, [R1] ;  /* 0x0000000001027983 */ /* 0x000ea20000100800 */
[----:B------:R-:W-:Y:S02]  /*c850*/  IADD3 R11, R7, -0x1, RZ ;  /* 0xffffffff070b7810 */ /* 0x000fe40007ffe0ff */
        /* <DEDUP_REMOVED lines=15> */
[----:B------:R-:W-:Y:S02]  /*c950*/  ULDC.64 UR4, c[0x0][0x418] ;  /* 0x0001060000047ab9 */ /* 0x000fe40000000a00 */
[----:B------:R-:W-:Y:S01]  /*c960*/  LEA R4, P0, R2, UR4, 0x2 ;  /* 0x0000000402047c11 */ /* 0x000fe2000f8010ff */
[----:B------:R-:W-:-:S05]  /*c970*/  IMAD.IADD R3, R5, 0x1, R3 ;  /* 0x0000000105037824 */ /* 0x000fca00078e0203 */
[----:B------:R-:W-:-:S05]  /*c980*/  LEA.HI.X R5, R2, UR5, R3, 0x2, P0 ;  /* 0x0000000502057c11 */ /* 0x000fca00080f1403 */
[----:B------:R0:W5:Y:S02]  /*c990*/  LDG.E R16, desc[UR42][R4.64] ;  /* 0x0000002a04107981 */ /* 0x000164000c1e1900 */
.L_x_3091:
[----:B------:R-:W1:Y:S01]  /*c9a0*/  S2R R2, SR_TID.X ;  /* 0x0000000000027919 */ /* 0x000e620000002100 */
[----:B------:R-:W-:Y:S01]  /*c9b0*/  BSSY B2, `(.L_x_3092) ;  /* 0x0000006000027945 */ /* 0x000fe20003800000 */
[----:B-1----:R-:W-:Y:S02]  /*c9c0*/  LOP3.LUT R3, R2, 0x7f, RZ, 0xc0, !PT ;  /* 0x0000007f02037812 */ /* 0x002fe400078ec0ff */
[----:B------:R-:W-:Y:S02]  /*c9d0*/  SHF.L.U32 R2, R0, 0x1f, RZ ;  /* 0x0000001f00027819 */ /* 0x000fe400000006ff */
[----:B------:R-:W-:Y:S02]  /*c9e0*/  ISETP.NE.AND P2, PT, R3, RZ, PT ;  /* 0x000000ff0300720c */ /* 0x000fe40003f45270 */
[----:B------:R-:W1:Y:S02]  /*c9f0*/  SYNCS.PHASECHK.TRANS64.TRYWAIT P0, [UR38+0x28c40], R2 ;  /* 0x028c4002ff0075a7 */ /* 0x000e640008000166 */
[----:B-1----:R-:W-:Y:S09]  /*ca00*/  @!P0 BRA `(.L_x_3093) ;  /* 0x0000002000c08947 */ /* 0x002ff20003800000 */
.L_x_3160:
[----:B------:R-:W-:Y:S05]  /*ca10*/  BSYNC B2 ;  /* 0x0000000000027941 */ /* 0x000fea0003800000 */
.L_x_3092:
[----:B------:R-:W-:Y:S04]  /*ca20*/  BSSY B2, `(.L_x_3094) ;  /* 0x0000007000027945 */ /* 0x000fe80003800000 */
[----:B------:R-:W-:Y:S05]  /*ca30*/  @P2 BRA `(.L_x_3095) ;  /* 0x0000000000142947 */ /* 0x000fea0003800000 */
[----:B------:R-:W-:Y:S01]  /*ca40*/  ISETP.NE.AND P0, PT, R10, RZ, PT ;  /* 0x000000ff0a00720c */ /* 0x000fe20003f05270 */
[----:B-1----:R-:W-:-:S04]  /*ca50*/  IMAD.MOV.U32 R3, RZ, RZ, 0x2000 ;  /* 0x00002000ff037424 */ /* 0x002fc800078e00ff */
[----:B------:R2:W-:Y:S08]  /*ca60*/  SYNCS.ARRIVE.TRANS64 RZ, [UR38+0x28c30], R3 ;  /* 0x028c3003ffff79a7 */ /* 0x0005f00008000026 */
[----:B--2---:R-:W-:Y:S05]  /*ca70*/  @!P0 BRA `(.L_x_3095) ;  /* 0x0000000000048947 */ /* 0x004fea0003800000 */
[----:B------:R-:W-:Y:S01]  /*ca80*/  BPT.TRAP 0x1 ;  /* 0x000000040000795c */ /* 0x000fe20000300000 */
.L_x_3095:
[----:B------:R-:W-:Y:S05]  /*ca90*/  BSYNC B2 ;  /* 0x0000000000027941 */ /* 0x000fea0003800000 */
.L_x_3094:
        /* <DEDUP_REMOVED lines=11> */
.L_x_3096:
        /* <DEDUP_REMOVED lines=11> */
.L_x_3161:
[----:B------:R-:W-:Y:S05]  /*cc00*/  BSYNC B2 ;  /* 0x0000000000027941 */ /* 0x000fea0003800000 */
.L_x_3097:
        /* <DEDUP_REMOVED lines=9> */
.L_x_3100:
[----:B------:R-:W-:Y:S05]  /*cca0*/  BSYNC B2 ;  /* 0x0000000000027941 */ /* 0x000fea0003800000 */
.L_x_3099:
        /* <DEDUP_REMOVED lines=9> */
.L_x_3101:
        /* <DEDUP_REMOVED lines=13> */
.L_x_3102:
        /* <DEDUP_REMOVED lines=13> */
.L_x_3103:
        /* <DEDUP_REMOVED lines=13> */
.L_x_3104:
        /* <DEDUP_REMOVED lines=13> */
.L_x_3105:
        /* <DEDUP_REMOVED lines=13> */
.L_x_3106:
        /* <DEDUP_REMOVED lines=13> */
.L_x_3107:
        /* <DEDUP_REMOVED lines=13> */
.L_x_3108:
        /* <DEDUP_REMOVED lines=8> */
.L_x_3090:
[----:B------:R-:W-:Y:S05]  /*d370*/  BSYNC B1 ;  /* 0x0000000000017941 */ /* 0x000fea0003800000 */
.L_x_3089:
[----:B------:R-:W-:Y:S01]  /*d380*/  IADD3 R7, R7, -0x2, RZ ;  /* 0xfffffffe07077810 */ /* 0x000fe20007ffe0ff */
[----:B------:R-:W-:Y:S06]  /*d390*/  @P1 BRA `(.L_x_3109) ;  /* 0xffffffe800341947 */ /* 0x000fec000383ffff */
[----:B------:R-:W-:Y:S05]  /*d3a0*/  BSYNC B0 ;  /* 0x0000000000007941 */ /* 0x000fea0003800000 */
.L_x_3068:
[----:B------:R-:W-:-:S13]  /*d3b0*/  ISETP.NE.AND P0, PT, R12, RZ, PT ;  /* 0x000000ff0c00720c */ /* 0x000fda0003f05270 */
[----:B------:R-:W-:Y:S05]  /*d3c0*/  @!P0 BRA `(.L_x_3041) ;  /* 0x0000000800e88947 */ /* 0x000fea0003800000 */
[----:B------:R-:W-:Y:S01]  /*d3d0*/  ISETP.NE.AND P1, PT, R19, RZ, PT ;  /* 0x000000ff1300720c */ /* 0x000fe20003f25270 */
[----:B------:R-:W-:-:S12]  /*d3e0*/  BSSY B0, `(.L_x_3110) ;  /* 0x00000b5000007945 */ /* 0x000fd80003800000 */
[----:B------:R-:W-:Y:S05]  /*d3f0*/  @!P1 BRA `(.L_x_3111) ;  /* 0x0000000800cc9947 */ /* 0x000fea0003800000 */
[----:B------:R-:W2:Y:S02]  /*d400*/  LDL.LU R2, [R1] ;  /* 0x0000000001027983 */ /* 0x000ea40000300800 */
        /* <DEDUP_REMOVED lines=21> */
.L_x_3112:
[----:B------:R-:W1:Y:S01]  /*d560*/  S2R R2, SR_TID.X ;  /* 0x0000000000027919 */ /* 0x000e620000002100 */
[----:B------:R-:W-:Y:S01]  /*d570*/  BSSY B1, `(.L_x_3113) ;  /* 0x0000006000017945 */ /* 0x000fe20003800000 */
[----:B-1----:R-:W-:Y:S02]  /*d580*/  LOP3.LUT R3, R2, 0x7f, RZ, 0xc0, !PT ;  /* 0x0000007f02037812 */ /* 0x002fe400078ec0ff */
[----:B------:R-:W-:Y:S02]  /*d590*/  SHF.L.U32 R2, R0, 0x1f, RZ ;  /* 0x0000001f00027819 */ /* 0x000fe400000006ff */
[----:B------:R-:W-:Y:S02]  /*d5a0*/  ISETP.NE.AND P1, PT, R3, RZ, PT ;  /* 0x000000ff0300720c */ /* 0x000fe40003f25270 */
[----:B------:R-:W1:Y:S02]  /*d5b0*/  SYNCS.PHASECHK.TRANS64.TRYWAIT P0, [UR38+0x28c48], R2 ;  /* 0x028c4802ff0075a7 */ /* 0x000e640008000166 */
[----:B-1----:R-:W-:Y:S09]  /*d5c0*/  @!P0 BRA `(.L_x_3114) ;  /* 0x0000001800008947 */ /* 0x002ff20003800000 */
.L_x_3162:
[----:B------:R-:W-:Y:S05]  /*d5d0*/  BSYNC B1 ;  /* 0x0000000000017941 */ /* 0x000fea0003800000 */
.L_x_3113:
[----:B------:R-:W-:Y:S04]  /*d5e0*/  BSSY B1, `(.L_x_3115) ;  /* 0x0000007000017945 */ /* 0x000fe80003800000 */
[----:B------:R-:W-:Y:S05]  /*d5f0*/  @P1 BRA `(.L_x_3116) ;  /* 0x0000000000141947 */ /* 0x000fea0003800000 */
[----:B------:R-:W-:Y:S02]  /*d600*/  ISETP.NE.AND P0, PT, R10, RZ, PT ;  /* 0x000000ff0a00720c */ /* 0x000fe40003f05270 */
[----:B-1----:R-:W-:-:S04]  /*d610*/  MOV R3, 0x2000 ;  /* 0x0000200000037802 */ /* 0x002fc80000000f00 */
[----:B------:R2:W-:Y:S07]  /*d620*/  SYNCS.ARRIVE.TRANS64 RZ, [UR38+0x28c38], R3 ;  /* 0x028c3803ffff79a7 */ /* 0x0005ee0008000026 */
[----:B------:R-:W-:Y:S05]  /*d630*/  @!P0 BRA `(.L_x_3116) ;  /* 0x0000000000048947 */ /* 0x000fea0003800000 */
[----:B------:R-:W-:Y:S01]  /*d640*/  BPT.TRAP 0x1 ;  /* 0x000000040000795c */ /* 0x000fe20000300000 */
.L_x_3116:
[----:B------:R-:W-:Y:S05]  /*d650*/  BSYNC B1 ;  /* 0x0000000000017941 */ /* 0x000fea0003800000 */
.L_x_3115:
[----:B------:R-:W-:Y:S01]  /*d660*/  IMAD.MOV.U32 R4, RZ, RZ, RZ ;  /* 0x000000ffff047224 */ /* 0x000fe200078e00ff */
[----:B------:R-:W-:Y:S01]  /*d670*/  ULDC.64 UR4, c[0x0][0x198] ;  /* 0x0000660000047ab9 */ /* 0x000fe20000000a00 */
[----:B------:R-:W-:Y:S01]  /*d680*/  PLOP3.LUT P0, PT, PT, PT, PT, 0x80, 0x0 ;  /* 0x000000000000781c */ /* 0x000fe20003f0f070 */
[----:B------:R-:W-:Y:S01]  /*d690*/  UIADD3 UR4, UP0, UR4, 0x370, URZ ;  /* 0x0000037004047890 */ /* 0x000fe2000ff1e03f */
[----:B------:R-:W-:Y:S01]  /*d6a0*/  IMAD.SHL.U32 R7, R7, 0x40, RZ ;  /* 0x0000004007077824 */ /* 0x000fe200078e00ff */
[----:B------:R-:W-:Y:S01]  /*d6b0*/  R2UR UR10, R4 ;  /* 0x00000000040a72ca */ /* 0x000fe200000e0000 */
[----:B------:R-:W-:Y:S02]  /*d6c0*/  UIADD3 UR8, UR38, 0x24400, URZ ;  /* 0x0002440026087890 */ /* 0x000fe4000fffe03f */
[----:B------:R-:W-:Y:S02]  /*d6d0*/  UIADD3 UR9, UR38, 0x28c38, URZ ;  /* 0x00028c3826097890 */ /* 0x000fe4000fffe03f */
[----:B------:R-:W-:Y:S01]  /*d6e0*/  UIADD3.X UR5, URZ, UR5, URZ, UP0, !UPT ;  /* 0x000000053f057290 */ /* 0x000fe200087fe43f */
[----:B------:R-:W-:Y:S01]  /*d6f0*/  UMOV UR6, 0x0 ;  /* 0x0000000000067882 */ /* 0x000fe20000000000 */
[----:B------:R-:W-:-:S10]  /*d700*/  UMOV UR7, 0x14f00000 ;  /* 0x14f0000000077882 */ /* 0x000fd40000000000 */
.L_x_3117:
[----:B------:R-:W-:-:S13]  /*d710*/  @P0 ELECT P2, URZ, PT ;  /* 0x00000000003f082f */ /* 0x000fda0003840000 */
[----:B-----5:R-:W-:Y:S01]  /*d720*/  @P2 R2UR UR13, R16 ;  /* 0x00000000100d22ca */ /* 0x020fe200000e0000 */
[----:B------:R-:W-:Y:S01]  /*d730*/  UMOV UR12, UR36 ;  /* 0x00000024000c7c82 */ /* 0x000fe20008000000 */
[----:B------:R-:W-:Y:S02]  /*d740*/  @P2 R2UR UR11, R7 ;  /* 0x00000000070b22ca */ /* 0x000fe400000e0000 */
[----:B------:R-:W-:Y:S02]  /*d750*/  @P2 PLOP3.LUT P0, PT, P2, PT, PT, 0x8, 0x0 ;  /* 0x000000000000281c */ /* 0x000fe4000170e170 */
[----:B------:R-:W-:-:S09]  /*d760*/  PLOP3.LUT P2, PT, PT, PT, PT, 0x8, 0x0 ;  /* 0x000000000000781c */ /* 0x000fd20003f4e170 */
[----:B------:R3:W-:Y:S02]  /*d770*/  UTMALDG.4D [UR8], [UR4], desc[UR6] ;  /* 0x00000608040075b4 */ /* 0x0007e40008019000 */
[----:B---3--:R-:W-:Y:S05]  /*d780*/  @P0 BRA.U.ANY `(.L_x_3117) ;  /* 0xfffffffd00e00947 */ /* 0x008fea000393ffff */
[----:B------:R-:W3:Y:S01]  /*d790*/  SYNCS.PHASECHK.TRANS64.TRYWAIT P0, [UR38+0x28c68], R2 ;  /* 0x028c6802ff0075a7 */ /* 0x000ee20008000166 */
[----:B------:R-:W-:Y:S04]  /*d7a0*/  BSSY B1, `(.L_x_3118) ;  /* 0x0000002000017945 */ /* 0x000fe80003800000 */
[----:B---3--:R-:W-:Y:S05]  /*d7b0*/  @!P0 BRA `(.L_x_3119) ;  /* 0x00000014009c8947 */ /* 0x008fea0003800000 */
.L_x_3163:
[----:B------:R-:W-:Y:S05]  /*d7c0*/  BSYNC B1 ;  /* 0x0000000000017941 */ /* 0x000fea0003800000 */
.L_x_3118:
[----:B------:R-:W-:Y:S01]  /*d7d0*/  BSSY B1, `(.L_x_3120) ;  /* 0x0000009000017945 */ /* 0x000fe20003800000 */
[----:B-1----:R-:W-:Y:S02]  /*d7e0*/  IMAD.MOV.U32 R2, RZ, RZ, 0x0 ;  /* 0x00000000ff027424 */ /* 0x002fe400078e00ff */
[----:B--2---:R-:W-:Y:S01]  /*d7f0*/  IMAD.MOV.U32 R3, RZ, RZ, 0x14f00000 ;  /* 0x14f00000ff037424 */ /* 0x004fe200078e00ff */
[----:B------:R-:W-:Y:S06]  /*d800*/  @P1 BRA `(.L_x_3121) ;  /* 0x0000000000141947 */ /* 0x000fec0003800000 */
[----:B------:R-:W-:Y:S02]  /*d810*/  ISETP.NE.AND P0, PT, R10, RZ, PT ;  /* 0x000000ff0a00720c */ /* 0x000fe40003f05270 */
[----:B------:R-:W-:-:S04]  /*d820*/  MOV R5, 0x10000 ;  /* 0x0001000000057802 */ /* 0x000fc80000000f00 */
[----:B------:R1:W-:Y:S07]  /*d830*/  SYNCS.ARRIVE.TRANS64 RZ, [UR38+0x28c58], R5 ;  /* 0x028c5805ffff79a7 */ /* 0x0003ee0008000026 */
[----:B------:R-:W-:Y:S05]  /*d840*/  @!P0 BRA `(.L_x_3121) ;  /* 0x0000000000048947 */ /* 0x000fea0003800000 */
[----:B------:R-:W-:Y:S01]  /*d850*/  BPT.TRAP 0x1 ;  /* 0x000000040000795c */ /* 0x000fe20000300000 */
.L_x_3121:
[----:B------:R-:W-:Y:S05]  /*d860*/  BSYNC B1 ;  /* 0x0000000000017941 */ /* 0x000fea0003800000 */
.L_x_3120:
        /* <DEDUP_REMOVED lines=9> */
.L_x_3122:
        /* <DEDUP_REMOVED lines=8> */
[----:B------:R-:W-:Y:S01]  /*d980*/  R2UR UR6, R2 ;  /* 0x00000000020672ca */ /* 0x000fe200000e0000 */
[----:B------:R-:W-:Y:S01]  /*d990*/  UIADD3 UR8, UR38, 0x12400, URZ ;  /* 0x0001240026087890 */ /* 0x000fe2000fffe03f */
[----:B------:R-:W-:Y:S01]  /*d9a0*/  R2UR UR7, R3 ;  /* 0x00000000030772ca */ /* 0x000fe200000e0000 */
[----:B------:R-:W-:Y:S01]  /*d9b0*/  UMOV UR10, 0x40 ;  /* 0x00000040000a7882 */ /* 0x000fe20000000000 */
[----:B------:R-:W-:-:S13]  /*d9c0*/  PLOP3.LUT P0, PT, PT, PT, PT, 0x80, 0x0 ;  /* 0x000000000000781c */ /* 0x000fda0003f0f070 */
.L_x_3123:
        /* <DEDUP_REMOVED lines=13> */
.L_x_3124:
        /* <DEDUP_REMOVED lines=13> */
.L_x_3125:
        /* <DEDUP_REMOVED lines=13> */
.L_x_3126:
        /* <DEDUP_REMOVED lines=13> */
.L_x_3127:
        /* <DEDUP_REMOVED lines=13> */
.L_x_3128:
        /* <DEDUP_REMOVED lines=13> */
.L_x_3129:
        /* <DEDUP_REMOVED lines=8> */
.L_x_3111:
[----:B------:R-:W-:Y:S05]  /*df30*/  BSYNC B0 ;  /* 0x0000000000007941 */ /* 0x000fea0003800000 */
.L_x_3110:
[----:B------:R-:W-:Y:S01]  /*df40*/  LOP3.LUT R0, R0, 0x1, RZ, 0x3c, !PT ;  /* 0x0000000100007812 */ /* 0x000fe200078e3cff */
[----:B------:R-:W-:Y:S02]  /*df50*/  IMAD.MOV.U32 R6, RZ, RZ, RZ ;  /* 0x000000ffff067224 */ /* 0x000fe400078e00ff */
[----:B------:R-:W-:-:S07]  /*df60*/  IMAD.MOV.U32 R9, RZ, RZ, RZ ;  /* 0x000000ffff097224 */ /* 0x000fce00078e00ff */
.L_x_3041:
[----:B------:R-:W2:Y:S01]  /*df70*/  S2R R3, SR_CgaCtaId ;  /* 0x0000000000037919 */ /* 0x000ea20000008800 */
[----:B------:R-:W-:Y:S02]  /*df80*/  MOV R2, 0x400 ;  /* 0x0000040000027802 */ /* 0x000fe40000000f00 */
[----:B------:R-:W-:Y:S02]  /*df90*/  SHF.L.U32 R9, R9, 0x1f, RZ ;  /* 0x0000001f09097819 */ /* 0x000fe400000006ff */
[----:B--2---:R-:W-:-:S04]  /*dfa0*/  LEA R2, R3, R2, 0x18 ;  /* 0x0000000203027211 */ /* 0x004fc800078ec0ff */
[----:B------:R-:W2:Y:S02]  /*dfb0*/  SYNCS.PHASECHK.TRANS64.TRYWAIT P0, [R2+URZ+0x28c20], R9 ;  /* 0x028c2009020075a7 */ /* 0x000ea4000800017f */
[----:B--2---:R-:W-:Y:S05]  /*dfc0*/  @!P0 BRA `(.L_x_3130) ;  /* 0x0000000c00b08947 */ /* 0x004fea0003800000 */
.L_x_3164:
[----:B------:R-:W-:-:S03]  /*dfd0*/  UMOV UR4, 0xffffffff ;  /* 0xffffffff00047882 */ /* 0x000fc60000000000 */
[----:B------:R-:W-:Y:S05]  /*dfe0*/  BRA.DIV UR4, `(.L_x_3131) ;  /* 0x0000000e04bc7947 */ /* 0x000fea000b800000 */
[----:B------:R-:W3:Y:S02]  /*dff0*/  S2R R3, SR_TID.X ;  /* 0x0000000000037919 */ /* 0x000ee40000002100 */
[----:B---3--:R-:W-:-:S04]  /*e000*/  SHF.R.U32.HI R3, RZ, 0x5, R3 ;  /* 0x00000005ff037819 */ /* 0x008fc80000011603 */
[----:B------:R-:W-:-:S05]  /*e010*/  LOP3.LUT R3, R3, 0x3, RZ, 0xc0, !PT ;  /* 0x0000000303037812 */ /* 0x000fca00078ec0ff */
[----:B------:R3:W4:Y:S02]  /*e020*/  SHFL.IDX PT, R14, R3, RZ, 0x1f ;  /* 0x00001fff030e7589 */ /* 0x00072400000e0000 */
.L_x_3167:
[----:B----4-:R-:W-:-:S13]  /*e030*/  ISETP.NE.AND P0, PT, R14, RZ, PT ;  /* 0x000000ff0e00720c */ /* 0x010fda0003f05270 */
[----:B------:R-:W-:Y:S05]  /*e040*/  @P0 BRA `(.L_x_3002) ;  /* 0x0000000000880947 */ /* 0x000fea0003800000 */
[----:B------:R-:W-:-:S03]  /*e050*/  UMOV UR4, 0xffffffff ;  /* 0xffffffff00047882 */ /* 0x000fc60000000000 */
[----:B------:R-:W-:Y:S05]  /*e060*/  BRA.DIV UR4, `(.L_x_3132) ;  /* 0x0000000e04d07947 */ /* 0x000fea000b800000 */
[----:B------:R-:W-:-:S13]  /*e070*/  ELECT P6, URZ, PT ;  /* 0x00000000003f782f */ /* 0x000fda00038c0000 */
.L_x_3170:
[----:B------:R-:W-:Y:S05]  /*e080*/  @!P6 BRA `(.L_x_3002) ;  /* 0x000000000078e947 */ /* 0x000fea0003800000 */
[----:B---3--:R-:W3:Y:S02]  /*e090*/  LDL.LU R3, [R1+0x14] ;  /* 0x0000140001037983 */ /* 0x008ee40000300800 */
[----:B---3--:R-:W-:-:S04]  /*e0a0*/  LOP3.LUT R3, R3, 0x2, RZ, 0xfc, !PT ;  /* 0x0000000203037812 */ /* 0x008fc800078efcff */
[----:B------:R-:W-:-:S13]  /*e0b0*/  ISETP.NE.AND P2, PT, R3, 0x3, PT ;  /* 0x000000030300780c */ /* 0x000fda0003f45270 */
[----:B------:R-:W-:Y:S05]  /*e0c0*/  @!P2 BRA `(.L_x_3133) ;  /* 0x000000000004a947 */ /* 0x000fea0003800000 */
[----:B------:R-:W-:Y:S01]  /*e0d0*/  BPT.TRAP 0x1 ;  /* 0x000000040000795c */ /* 0x000fe20000300000 */
.L_x_3133:
[----:B------:R-:W-:Y:S01]  /*e0e0*/  VIADD R8, R2, 0x28c40 ;  /* 0x00028c4002087836 */ /* 0x000fe20000000000 */
[----:B------:R-:W-:Y:S02]  /*e0f0*/  SHF.L.U32 R4, R0, 0x1f, RZ ;  /* 0x0000001f00047819 */ /* 0x000fe400000006ff */
[C---:B------:R-:W-:Y:S01]  /*e100*/  IADD3 R3, R6.reuse, 0x1, RZ ;  /* 0x0000000106037810 */ /* 0x040fe20007ffe0ff */
[----:B------:R-:W-:-:S03]  /*e110*/  IMAD R7, R6, 0x8, R8 ;  /* 0x0000000806077824 */ /* 0x000fc600078e0208 */
[C---:B------:R-:W-:Y:S01]  /*e120*/  ISETP.NE.AND P1, PT, R3.reuse, 0x2, PT ;  /* 0x000000020300780c */ /* 0x040fe20003f25270 */
[----:B------:R-:W3:Y:S03]  /*e130*/  SYNCS.PHASECHK.TRANS64.TRYWAIT P0, [R7+URZ], R4 ;  /* 0x00000004070075a7 */ /* 0x000ee6000800017f */
[----:B-1----:R-:W-:Y:S02]  /*e140*/  SEL R5, RZ, 0x1, P1 ;  /* 0x00000001ff057807 */ /* 0x002fe40000800000 */
[----:B------:R-:W-:Y:S02]  /*e150*/  SEL R3, R3, RZ, P1 ;  /* 0x000000ff03037207 */ /* 0x000fe40000800000 */
[----:B------:R-:W-:-:S03]  /*e160*/  LOP3.LUT R0, R0, R5, RZ, 0x3c, !PT ;  /* 0x0000000500007212 */ /* 0x000fc600078e3cff */
[----:B------:R-:W-:Y:S01]  /*e170*/  IMAD R5, R3, 0x8, R8 ;  /* 0x0000000803057824 */ /* 0x000fe200078e0208 */
[----:B------:R-:W-:Y:S01]  /*e180*/  SHF.L.U32 R0, R0, 0x1f, RZ ;  /* 0x0000001f00007819 */ /* 0x000fe200000006ff */
[----:B---3--:R-:W-:Y:S06]  /*e190*/  @!P0 BRA `(.L_x_3134) ;  /* 0x0000000c00a48947 */ /* 0x008fec0003800000 */
.L_x_3171:
[----:B------:R-:W3:Y:S02]  /*e1a0*/  SYNCS.PHASECHK.TRANS64.TRYWAIT P0, [R5+URZ], R0 ;  /* 0x00000000050075a7 */ /* 0x000ee4000800017f */
[----:B---3--:R-:W-:Y:S05]  /*e1b0*/  @!P0 BRA `(.L_x_3135) ;  /* 0x0000000c00b08947 */ /* 0x008fea0003800000 */
.L_x_3172:
[----:B------:R-:W-:Y:S05]  /*e1c0*/  @!P2 BRA `(.L_x_3136) ;  /* 0x000000000004a947 */ /* 0x000fea0003800000 */
[----:B------:R-:W-:Y:S01]  /*e1d0*/  BPT.TRAP 0x1 ;  /* 0x000000040000795c */ /* 0x000fe20000300000 */
.L_x_3136:
[----:B--2---:R-:W-:-:S04]  /*e1e0*/  VIADD R2, R2, 0x28c60 ;  /* 0x00028c6002027836 */ /* 0x004fc80000000000 */
[----:B---3--:R-:W-:-:S04]  /*e1f0*/  IMAD R5, R6, 0x8, R2 ;  /* 0x0000000806057824 */ /* 0x008fc800078e0202 */
[----:B------:R-:W2:Y:S02]  /*e200*/  SYNCS.PHASECHK.TRANS64.TRYWAIT P0, [R5+URZ], R4 ;  /* 0x00000004050075a7 */ /* 0x000ea4000800017f */
[----:B--2---:R-:W-:Y:S05]  /*e210*/  @!P0 BRA `(.L_x_3137) ;  /* 0x0000000c00ac8947 */ /* 0x004fea0003800000 */
.L_x_3173:
[----:B------:R-:W-:-:S07]  /*e220*/  IMAD R3, R3, 0x8, R2 ;  /* 0x0000000803037824 */ /* 0x000fce00078e0202 */
.L_x_3138:
[----:B---3--:R3:W4:Y:S02]  /*e230*/  SYNCS.PHASECHK.TRANS64.TRYWAIT P0, [R3+URZ], R0 ;  /* 0x00000000030075a7 */ /* 0x008724000800017f */
[----:B----4-:R-:W-:Y:S05]  /*e240*/  @!P0 NANOSLEEP.SYNCS 0x989680 ;  /* 0x009896800000895d */ /* 0x010fea0003900000 */
[----:B------:R-:W4:Y:S02]  /*e250*/  @!P0 SYNCS.PHASECHK.TRANS64 P0, [R3+URZ], R0 ;  /* 0x00000000030085a7 */ /* 0x000f24000800007f */
[----:B----4-:R-:W-:Y:S05]  /*e260*/  @!P0 BRA `(.L_x_3138) ;  /* 0xfffffffc00f08947 */ /* 0x010fea000383ffff */
.L_x_3002:
[----:B------:R-:W-:Y:S05]  /*e270*/  BSYNC B6 ;  /* 0x0000000000067941 */ /* 0x000fea0003800000 */
.L_x_2999:
[----:B------:R-:W-:Y:S05]  /*e280*/  EXIT ;  /* 0x000000000000794d */ /* 0x000fea0003800000 */
.L_x_3007:
[----:B0-----:R-:W-:-:S04]  /*e290*/  MOV R6, UR5 ;  /* 0x0000000500067c02 */ /* 0x001fc80008000f00 */
[----:B------:R0:W1:Y:S03]  /*e2a0*/  SYNCS.PHASECHK.TRANS64.TRYWAIT P1, [R6+URZ+0x28c50], R5 ;  /* 0x028c5005060075a7 */ /* 0x000066000802017f */
[----:B-1----:R-:W-:Y:S05]  /*e2b0*/  @!P1 NANOSLEEP.SYNCS 0x989680 ;  /* 0x009896800000995d */ /* 0x002fea0003900000 */
[----:B------:R-:W1:Y:S02]  /*e2c0*/  @!P1 SYNCS.PHASECHK.TRANS64 P1, [R6+URZ+0x28c50], R5 ;  /* 0x028c5005060095a7 */ /* 0x000e64000802007f */
[----:B-1----:R-:W-:Y:S05]  /*e2d0*/  @!P1 BRA `(.L_x_3007) ;  /* 0xfffffffc00ec9947 */ /* 0x002fea000383ffff */
[----:B------:R-:W-:Y:S05]  /*e2e0*/  BRA `(.L_x_3139) ;  /* 0xffffff3000507947 */ /* 0x000fea000383ffff */
.L_x_3012:
[----:B-1----:R-:W-:-:S04]  /*e2f0*/  IMAD.U32 R6, RZ, RZ, UR7 ;  /* 0x00000007ff067e24 */ /* 0x002fc8000f8e00ff */
[----:B------:R1:W2:Y:S03]  /*e300*/  SYNCS.PHASECHK.TRANS64.TRYWAIT P1, [R6+URZ+0x28c50], R5 ;  /* 0x028c5005060075a7 */ /* 0x0002a6000802017f */
[----:B--2---:R-:W-:Y:S05]  /*e310*/  @!P1 NANOSLEEP.SYNCS 0x989680 ;  /* 0x009896800000995d */ /* 0x004fea0003900000 */
[----:B------:R-:W2:Y:S02]  /*e320*/  @!P1 SYNCS.PHASECHK.TRANS64 P1, [R6+URZ+0x28c50], R5 ;  /* 0x028c5005060095a7 */ /* 0x000ea4000802007f */
[----:B--2---:R-:W-:Y:S05]  /*e330*/  @!P1 BRA `(.L_x_3012) ;  /* 0xfffffffc00ec9947 */ /* 0x004fea000383ffff */
[----:B------:R-:W-:Y:S05]  /*e340*/  BRA `(.L_x_3011) ;  /* 0xffffff3c00587947 */ /* 0x000fea000383ffff */
.L_x_3016:
[----:B0-----:R-:W-:-:S04]  /*e350*/  IMAD.U32 R6, RZ, RZ, UR36 ;  /* 0x00000024ff067e24 */ /* 0x001fc8000f8e00ff */
[----:B------:R0:W1:Y:S03]  /*e360*/  SYNCS.PHASECHK.TRANS64.TRYWAIT P1, [R6+URZ+0x28c00], R13 ;  /* 0x028c000d060075a7 */ /* 0x000066000802017f */
[----:B-1----:R-:W-:Y:S05]  /*e370*/  @!P1 NANOSLEEP.SYNCS 0x989680 ;  /* 0x009896800000995d */ /* 0x002fea0003900000 */
[----:B------:R-:W1:Y:S02]  /*e380*/  @!P1 SYNCS.PHASECHK.TRANS64 P1, [R6+URZ+0x28c00], R13 ;  /* 0x028c000d060095a7 */ /* 0x000e64000802007f */
[----:B-1----:R-:W-:Y:S05]  /*e390*/  @!P1 BRA `(.L_x_3016) ;  /* 0xfffffffc00ec9947 */ /* 0x002fea000383ffff */
[----:B------:R-:W-:Y:S05]  /*e3a0*/  BRA `(.L_x_3140) ;  /* 0xffffff5000507947 */ /* 0x000fea000383ffff */
.L_x_3020:
[----:B-1----:R-:W-:-:S04]  /*e3b0*/  IMAD.U32 R8, RZ, RZ, UR36 ;  /* 0x00000024ff087e24 */ /* 0x002fc8000f8e00ff */
[----:B------:R1:W2:Y:S03]  /*e3c0*/  SYNCS.PHASECHK.TRANS64.TRYWAIT P2, [R8+URZ+0x28c30], R13 ;  /* 0x028c300d080075a7 */ /* 0x0002a6000804017f */
[----:B--2---:R-:W-:Y:S05]  /*e3d0*/  @!P2 NANOSLEEP.SYNCS 0x989680 ;  /* 0x009896800000a95d */ /* 0x004fea0003900000 */
[----:B------:R-:W2:Y:S02]  /*e3e0*/  @!P2 SYNCS.PHASECHK.TRANS64 P2, [R8+URZ+0x28c30], R13 ;  /* 0x028c300d0800a5a7 */ /* 0x000ea4000804007f */
[----:B--2---:R-:W-:Y:S05]  /*e3f0*/  @!P2 BRA `(.L_x_3020) ;  /* 0xfffffffc00eca947 */ /* 0x004fea000383ffff */
[----:B------:R-:W-:Y:S05]  /*e400*/  BRA `(.L_x_3019) ;  /* 0xffffff50006c7947 */ /* 0x000fea000383ffff */
.L_x_3024:
[----:B---3--:R3:W4:Y:S02]  /*e410*/  SYNCS.PHASECHK.TRANS64.TRYWAIT P2, [R14+URZ+0x28c50], R13 ;  /* 0x028c500d0e0075a7 */ /* 0x008724000804017f */
[----:B----4-:R-:W-:Y:S05]  /*e420*/  @!P2 NANOSLEEP.SYNCS 0x989680 ;  /* 0x009896800000a95d */ /* 0x010fea0003900000 */
[----:B------:R-:W4:Y:S02]  /*e430*/  @!P2 SYNCS.PHASECHK.TRANS64 P2, [R14+URZ+0x28c50], R13 ;  /* 0x028c500d0e00a5a7 */ /* 0x000f24000804007f */
[----:B----4-:R-:W-:Y:S05]  /*e440*/  @!P2 BRA `(.L_x_3024) ;  /* 0xfffffffc00f0a947 */ /* 0x010fea000383ffff */
[----:B------:R-:W-:Y:S05]  /*e450*/  BRA `(.L_x_3023) ;  /* 0xffffff6400e87947 */ /* 0x000fea000383ffff */
.L_x_3029:
[----:B-1----:R-:W-:-:S04]  /*e460*/  IMAD.U32 R5, RZ, RZ, UR7 ;  /* 0x00000007ff057e24 */ /* 0x002fc8000f8e00ff */
[----:B------:R1:W3:Y:S03]  /*e470*/  SYNCS.PHASECHK.TRANS64.TRYWAIT P3, [R5+URZ+0x28c30], R14 ;  /* 0x028c300e050075a7 */ /* 0x0002e6000806017f */
[----:B---3--:R-:W-:Y:S05]  /*e480*/  @!P3 NANOSLEEP.SYNCS 0x989680 ;  /* 0x009896800000b95d */ /* 0x008fea0003900000 */
[----:B------:R-:W3:Y:S02]  /*e490*/  @!P3 SYNCS.PHASECHK.TRANS64 P3, [R5+URZ+0x28c30], R14 ;  /* 0x028c300e0500b5a7 */ /* 0x000ee4000806007f */
[----:B---3--:R-:W-:Y:S05]  /*e4a0*/  @!P3 BRA `(.L_x_3029) ;  /* 0xfffffffc00ecb947 */ /* 0x008fea000383ffff */
[----:B------:R-:W-:Y:S05]  /*e4b0*/  BRA `(.L_x_3028) ;  /* 0xffffff6800c47947 */ /* 0x000fea000383ffff */
.L_x_3033:
[----:B--2---:R2:W4:Y:S02]  /*e4c0*/  SYNCS.PHASECHK.TRANS64.TRYWAIT P3, [R171+URZ+0x28c50], R14 ;  /* 0x028c500eab0075a7 */ /* 0x004524000806017f */
[----:B----4-:R-:W-:Y:S05]  /*e4d0*/  @!P3 NANOSLEEP.SYNCS 0x989680 ;  /* 0x009896800000b95d */ /* 0x010fea0003900000 */
[----:B------:R-:W4:Y:S02]  /*e4e0*/  @!P3 SYNCS.PHASECHK.TRANS64 P3, [R171+URZ+0x28c50], R14 ;  /* 0x028c500eab00b5a7 */ /* 0x000f24000806007f */
[----:B----4-:R-:W-:Y:S05]  /*e4f0*/  @!P3 BRA `(.L_x_3033) ;  /* 0xfffffffc00f0b947 */ /* 0x010fea000383ffff */
[----:B------:R-:W-:Y:S05]  /*e500*/  BRA `(.L_x_3032) ;  /* 0xffffff8000e07947 */ /* 0x000fea000383ffff */
.L_x_3046:
[----:B------:R-:W-:Y:S01]  /*e510*/  MOV R13, R19 ;  /* 0x00000013000d7202 */ /* 0x000fe20000000f00 */
[----:B------:R-:W-:Y:S02]  /*e520*/  IMAD.MOV.U32 R12, RZ, RZ, RZ ;  /* 0x000000ffff0c7224 */ /* 0x000fe400078e00ff */
[----:B------:R-:W-:Y:S02]  /*e530*/  IMAD.MOV.U32 R11, RZ, RZ, 0x1f ;  /* 0x0000001fff0b7424 */ /* 0x000fe400078e00ff */
[----:B------:R-:W-:-:S07]  /*e540*/  IMAD.MOV.U32 R15, RZ, RZ, -0x1 ;  /* 0xffffffffff0f7424 */ /* 0x000fce00078e00ff */
[----:B------:R-:W-:Y:S05]  /*e550*/  WARPSYNC.COLLECTIVE R15, `(.L_x_3141) ;  /* 0x000000000f087348 */ /* 0x000fea0003c00000 */
[----:B------:R0:W1:Y:S02]  /*e560*/  SHFL.IDX P6, R14, R13, R12, R11 ;  /* 0x0000000c0d0e7389 */ /* 0x00006400000c000b */
[----:B01----:R-:W-:Y:S01]  /*e570*/  ENDCOLLECTIVE ;  /* 0x000000000000791b */ /* 0x003fe20003800000 */
.L_x_3141:
[----:B------:R-:W-:Y:S05]  /*e580*/  BRA `(.L_x_3142) ;  /* 0xffffffc000487947 */ /* 0x000fea000383ffff */
.L_x_3048:
[----:B------:R-:W-:Y:S01]  /*e590*/  BSSY B0, `(.L_x_3143) ;  /* 0x0000006000007945 */ /* 0x000fe20003800000 */
[----:B------:R-:W-:-:S07]  /*e5a0*/  IMAD.MOV.U32 R15, RZ, RZ, -0x1 ;  /* 0xffffffffff0f7424 */ /* 0x000fce00078e00ff */
[----:B------:R-:W-:Y:S05]  /*e5b0*/  WARPSYNC.COLLECTIVE R15, `(.L_x_3144) ;  /* 0x000000000f0c7348 */ /* 0x000fea0003c00000 */
[----:B------:R-:W-:Y:S02]  /*e5c0*/  ELECT P6, UR62, PT ;  /* 0x00000000003e782f */ /* 0x000fe400038c0000 */
[----:B------:R-:W-:Y:S01]  /*e5d0*/  MOV R14, UR62 ;  /* 0x0000003e000e7c02 */ /* 0x000fe20008000f00 */
[----:B------:R-:W-:Y:S10]  /*e5e0*/  ENDCOLLECTIVE ;  /* 0x000000000000791b */ /* 0x000ff40003800000 */
.L_x_3144:
[----:B------:R-:W-:Y:S05]  /*e5f0*/  BSYNC B0 ;  /* 0x0000000000007941 */ /* 0x000fea0003800000 */
.L_x_3143:
[----:B------:R-:W-:Y:S05]  /*e600*/  BRA `(.L_x_3145) ;  /* 0xffffffc000487947 */ /* 0x000fea000383ffff */
.L_x_3050:
[----:B0-----:R-:W-:-:S04]  /*e610*/  MOV R3, UR38 ;  /* 0x0000002600037c02 */ /* 0x001fc80008000f00 */
[----:B------:R0:W1:Y:S03]  /*e620*/  SYNCS.PHASECHK.TRANS64.TRYWAIT P0, [R3+URZ+0x28c40], R0 ;  /* 0x028c4000030075a7 */ /* 0x000066000800017f */
[----:B-1----:R-:W-:Y:S05]  /*e630*/  @!P0 NANOSLEEP.SYNCS 0x989680 ;  /* 0x009896800000895d */ /* 0x002fea0003900000 */
[----:B------:R-:W1:Y:S02]  /*e640*/  @!P0 SYNCS.PHASECHK.TRANS64 P0, [R3+URZ+0x28c40], R0 ;  /* 0x028c4000030085a7 */ /* 0x000e64000800007f */
[----:B-1----:R-:W-:Y:S05]  /*e650*/  @!P0 BRA `(.L_x_3050) ;  /* 0xfffffffc00ec8947 */ /* 0x002fea000383ffff */
[----:B------:R-:W-:Y:S05]  /*e660*/  BRA `(.L_x_3146) ;  /* 0xffffffc000a47947 */ /* 0x000fea000383ffff */
.L_x_3053:
[----:B------:R-:W-:Y:S01]  /*e670*/  IMAD.MOV.U32 R13, RZ, RZ, R3 ;  /* 0x000000ffff0d7224 */ /* 0x000fe200078e0003 */
[----:B------:R-:W-:Y:S01]  /*e680*/  MOV R15, 0xffffffff ;  /* 0xffffffff000f7802 */ /* 0x000fe20000000f00 */
[----:B------:R-:W-:Y:S02]  /*e690*/  IMAD.MOV.U32 R12, RZ, RZ, RZ ;  /* 0x000000ffff0c7224 */ /* 0x000fe400078e00ff */
[----:B------:R-:W-:Y:S02]  /*e6a0*/  IMAD.MOV.U32 R11, RZ, RZ, 0x181f ;  /* 0x0000181fff0b7424 */ /* 0x000fe400078e00ff */
[----:B------:R-:W-:-:S07]  /*e6b0*/  IMAD R5, R10, 0x40, R5 ;  /* 0x000000400a057824 */ /* 0x000fce00078e0205 */
[----:B------:R-:W-:Y:S05]  /*e6c0*/  WARPSYNC.COLLECTIVE R15, `(.L_x_3147) ;  /* 0x000000000f087348 */ /* 0x000fea0003c00000 */
[----:B------:R0:W1:Y:S02]  /*e6d0*/  SHFL.IDX P6, R14, R13, R12, R11 ;  /* 0x0000000c0d0e7389 */ /* 0x00006400000c000b */
[----:B01----:R-:W-:Y:S01]  /*e6e0*/  ENDCOLLECTIVE ;  /* 0x000000000000791b */ /* 0x003fe20003800000 */
.L_x_3147:
[----:B------:R-:W-:Y:S01]  /*e6f0*/  IADD3 R21, R5, 0x10, RZ ;  /* 0x0000001005157810 */ /* 0x000fe20007ffe0ff */
[----:B------:R-:W-:Y:S02]  /*e700*/  IMAD.MOV.U32 R13, RZ, RZ, R0 ;  /* 0x000000ffff0d7224 */ /* 0x000fe400078e0000 */
[----:B------:R-:W-:-:S07]  /*e710*/  IMAD.MOV.U32 R6, RZ, RZ, R14 ;  /* 0x000000ffff067224 */ /* 0x000fce00078e000e */
[----:B------:R-:W-:Y:S05]  /*e720*/  WARPSYNC.COLLECTIVE R15, `(.L_x_3148) ;  /* 0x000000000f087348 */ /* 0x000fea0003c00000 */
[----:B------:R0:W1:Y:S02]  /*e730*/  SHFL.IDX P6, R14, R13, R12, R11 ;  /* 0x0000000c0d0e7389 */ /* 0x00006400000c000b */
[----:B01----:R-:W-:Y:S01]  /*e740*/  ENDCOLLECTIVE ;  /* 0x000000000000791b */ /* 0x003fe20003800000 */
.L_x_3148:
[----:B------:R-:W-:Y:S02]  /*e750*/  ULDC UR4, c[0x0][0x288] ;  /* 0x0000a20000047ab9 */ /* 0x000fe40000000800 */
[----:B------:R-:W-:-:S05]  /*e760*/  IMAD R2, R9, UR4, RZ ;  /* 0x0000000409027c24 */ /* 0x000fca000f8e02ff */
[----:B------:R-:W-:Y:S01]  /*e770*/  ISETP.GE.AND P1, PT, R5, R2, PT ;  /* 0x000000020500720c */ /* 0x000fe20003f26270 */
[----:B------:R-:W-:Y:S02]  /*e780*/  IMAD.MOV.U32 R13, RZ, RZ, R3 ;  /* 0x000000ffff0d7224 */ /* 0x000fe400078e0003 */
[----:B------:R-:W-:-:S10]  /*e790*/  IMAD.MOV.U32 R12, RZ, RZ, 0x1 ;  /* 0x00000001ff0c7424 */ /* 0x000fd400078e00ff */
[----:B------:R-:W-:Y:S01]  /*e7a0*/  @!P1 LEA R9, R4, UR38, 0x1 ;  /* 0x0000002604099c11 */ /* 0x000fe2000f8e08ff */
[----:B------:R-:W-:-:S07]  /*e7b0*/  IMAD.MOV.U32 R7, RZ, RZ, R14 ;  /* 0x000000ffff077224 */ /* 0x000fce00078e000e */
[----:B------:R-:W-:Y:S05]  /*e7c0*/  WARPSYNC.COLLECTIVE R15, `(.L_x_3149) ;  /* 0x000000000f087348 */ /* 0x000fea0003c00000 */
[----:B------:R0:W1:Y:S02]  /*e7d0*/  SHFL.IDX P6, R14, R13, R12, R11 ;  /* 0x0000000c0d0e7389 */ /* 0x00006400000c000b */
[----:B01----:R-:W-:Y:S01]  /*e7e0*/  ENDCOLLECTIVE ;  /* 0x000000000000791b */ /* 0x003fe20003800000 */
.L_x_3149:
[----:B------:R-:W-:-:S05]  /*e7f0*/  @!P1 LEA R7, P2, R8, R7, 0x1 ;  /* 0x0000000708079211 */ /* 0x000fca00078408ff */
[----:B------:R-:W-:-:S05]  /*e800*/  @!P1 IMAD.X R6, RZ, RZ, R6, P2 ;  /* 0x000000ffff069224 */ /* 0x000fca00010e0606 */
[----:B------:R-:W-:Y:S01]  /*e810*/  @!P1 LOP3.LUT R7, R7, R6, RZ, 0x3c, !PT ;  /* 0x0000000607079212 */ /* 0x000fe200078e3cff */
[----:B------:R-:W-:-:S03]  /*e820*/  IMAD.MOV.U32 R13, RZ, RZ, R0 ;  /* 0x000000ffff0d7224 */ /* 0x000fc600078e0000 */
[----:B------:R-:W-:-:S04]  /*e830*/  @!P1 LOP3.LUT R6, R7, R6, RZ, 0x3c, !PT ;  /* 0x0000000607069212 */ /* 0x000fc800078e3cff */
[----:B------:R-:W-:-:S05]  /*e840*/  @!P1 LOP3.LUT R7, R7, R6, RZ, 0x3c, !PT ;  /* 0x0000000607079212 */ /* 0x000fca00078e3cff */
[----:B------:R-:W-:Y:S01]  /*e850*/  @!PT LDS RZ, [RZ] ;  /* 0x00000000fffff984 */ /* 0x000fe20000000800 */
[----:B------:R-:W-:Y:S01]  /*e860*/  @!PT LDS RZ, [RZ] ;  /* 0x00000000fffff984 */ /* 0x000fe20000000800 */
[----:B------:R-:W-:Y:S01]  /*e870*/  @!PT LDS RZ, [RZ] ;  /* 0x00000000fffff984 */ /* 0x000fe20000000800 */
[----:B------:R0:W-:Y:S01]  /*e880*/  @!P1 LDGSTS.E.BYPASS.LTC128B.128 [R9+0x20400], desc[UR42][R6.64], !P0 ;  /* 0x2040000006099fae */ /* 0x0001e2000c101d6a */
[----:B------:R-:W-:Y:S01]  /*e890*/  ISETP.GE.AND P1, PT, R21, R2, PT ;  /* 0x000000021500720c */ /* 0x000fe20003f26270 */
[----:B------:R-:W-:Y:S02]  /*e8a0*/  VIADD R21, R5, 0x20 ;  /* 0x0000002005157836 */ /* 0x000fe40000000000 */
[----:B0-----:R-:W-:-:S10]  /*e8b0*/  IMAD.MOV.U32 R6, RZ, RZ, R14 ;  /* 0x000000ffff067224 */ /* 0x001fd400078e000e */
[----:B------:R-:W-:Y:S05]  /*e8c0*/  WARPSYNC.COLLECTIVE R15, `(.L_x_3150) ;  /* 0x000000000f087348 */ /* 0x000fea0003c00000 */
[----:B------:R0:W1:Y:S02]  /*e8d0*/  SHFL.IDX P6, R14, R13, R12, R11 ;  /* 0x0000000c0d0e7389 */ /* 0x00006400000c000b */
[----:B01----:R-:W-:Y:S01]  /*e8e0*/  ENDCOLLECTIVE ;  /* 0x000000000000791b */ /* 0x003fe20003800000 */
.L_x_3150:
[----:B------:R-:W-:Y:S01]  /*e8f0*/  @!P1 LEA R9, R4, UR38, 0x1 ;  /* 0x0000002604099c11 */ /* 0x000fe2000f8e08ff */
[----:B------:R-:W-:Y:S02]  /*e900*/  IMAD.MOV.U32 R13, RZ, RZ, R3 ;  /* 0x000000ffff0d7224 */ /* 0x000fe400078e0003 */
[----:B------:R-:W-:Y:S01]  /*e910*/  IMAD.MOV.U32 R12, RZ, RZ, 0x2 ;  /* 0x00000002ff0c7424 */ /* 0x000fe200078e00ff */
[----:B------:R-:W-:-:S13]  /*e920*/  @!P1 LEA R7, P2, R8, R14, 0x1 ;  /* 0x0000000e08079211 */ /* 0x000fda00078408ff */
[----:B------:R-:W-:Y:S05]  /*e930*/  WARPSYNC.COLLECTIVE R15, `(.L_x_3151) ;  /* 0x000000000f087348 */ /* 0x000fea0003c00000 */
[----:B------:R0:W1:Y:S02]  /*e940*/  SHFL.IDX P6, R14, R13, R12, R11 ;  /* 0x0000000c0d0e7389 */ /* 0x00006400000c000b */
[----:B01----:R-:W-:Y:S01]  /*e950*/  ENDCOLLECTIVE ;  /* 0x000000000000791b */ /* 0x003fe20003800000 */
.L_x_3151:
[----:B------:R-:W-:-:S04]  /*e960*/  @!P1 IADD3.X R6, RZ, R6, RZ, P2, !PT ;  /* 0x00000006ff069210 */ /* 0x000fc800017fe4ff */
[----:B------:R-:W-:-:S04]  /*e970*/  @!P1 LOP3.LUT R7, R7, R6, RZ, 0x3c, !PT ;  /* 0x0000000607079212 */ /* 0x000fc800078e3cff */
[----:B------:R-:W-:-:S04]  /*e980*/  @!P1 LOP3.LUT R6, R7, R6, RZ, 0x3c, !PT ;  /* 0x0000000607069212 */ /* 0x000fc800078e3cff */
[----:B------:R-:W-:Y:S02]  /*e990*/  @!P1 LOP3.LUT R7, R7, R6, RZ, 0x3c, !PT ;  /* 0x0000000607079212 */ /* 0x000fe400078e3cff */
[----:B------:R-:W-:-:S03]  /*e9a0*/  MOV R13, R0 ;  /* 0x00000000000d7202 */ /* 0x000fc60000000f00 */
[----:B------:R-:W-:Y:S01]  /*e9b0*/  @!PT LDS RZ, [RZ] ;  /* 0x00000000fffff984 */ /* 0x000fe20000000800 */
[----:B------:R-:W-:Y:S01]  /*e9c0*/  @!PT LDS RZ, [RZ] ;  /* 0x00000000fffff984 */ /* 0x000fe20000000800 */
[----:B------:R-:W-:Y:S01]  /*e9d0*/  @!PT LDS RZ, [RZ] ;  /* 0x00000000fffff984 */ /* 0x000fe20000000800 */
[----:B------:R0:W-:Y:S01]  /*e9e0*/  @!P1 LDGSTS.E.BYPASS.LTC128B.128 [R9+0x20c00], desc[UR42][R6.64], !P0 ;  /* 0x20c0000006099fae */ /* 0x0001e2000c101d6a */
[----:B------:R-:W-:Y:S01]  /*e9f0*/  ISETP.GE.AND P1, PT, R21, R2, PT ;  /* 0x000000021500720c */ /* 0x000fe20003f26270 */
[----:B0-----:R-:W-:-:S12]  /*ea00*/  IMAD.MOV.U32 R6, RZ, RZ, R14 ;  /* 0x000000ffff067224 */ /* 0x001fd800078e000e */
[----:B------:R-:W-:Y:S05]  /*ea10*/  WARPSYNC.COLLECTIVE R15, `(.L_x_3152) ;  /* 0x000000000f087348 */ /* 0x000fea0003c00000 */
[----:B------:R0:W1:Y:S02]  /*ea20*/  SHFL.IDX P6, R14, R13, R12, R11 ;  /* 0x0000000c0d0e7389 */ /* 0x00006400000c000b */
[----:B01----:R-:W-:Y:S01]  /*ea30*/  ENDCOLLECTIVE ;  /* 0x000000000000791b */ /* 0x003fe20003800000 */
.L_x_3152:
[----:B------:R-:W-:Y:S01]  /*ea40*/  @!P1 LEA R9, R4, UR38, 0x1 ;  /* 0x0000002604099c11 */ /* 0x000fe2000f8e08ff */
[----:B------:R-:W-:Y:S02]  /*ea50*/  IMAD.MOV.U32 R13, RZ, RZ, R3 ;  /* 0x000000ffff0d7224 */ /* 0x000fe400078e0003 */
[----:B------:R-:W-:Y:S01]  /*ea60*/  IMAD.MOV.U32 R12, RZ, RZ, 0x3 ;  /* 0x00000003ff0c7424 */ /* 0x000fe200078e00ff */
[----:B------:R-:W-:-:S13]  /*ea70*/  @!P1 LEA R7, P2, R8, R14, 0x1 ;  /* 0x0000000e08079211 */ /* 0x000fda00078408ff */
[----:B------:R-:W-:Y:S05]  /*ea80*/  WARPSYNC.COLLECTIVE R15, `(.L_x_3153) ;  /* 0x000000000f087348 */ /* 0x000fea0003c00000 */
[----:B------:R0:W1:Y:S02]  /*ea90*/  SHFL.IDX P6, R14, R13, R12, R11 ;  /* 0x0000000c0d0e7389 */ /* 0x00006400000c000b */
[----:B01----:R-:W-:Y:S01]  /*eaa0*/  ENDCOLLECTIVE ;  /* 0x000000000000791b */ /* 0x003fe20003800000 */
.L_x_3153:
[----:B------:R-:W-:-:S05]  /*eab0*/  @!P1 IMAD.X R6, RZ, RZ, R6, P2 ;  /* 0x000000ffff069224 */ /* 0x000fca00010e0606 */
[----:B------:R-:W-:-:S04]  /*eac0*/  @!P1 LOP3.LUT R7, R7, R6, RZ, 0x3c, !PT ;  /* 0x0000000607079212 */ /* 0x000fc800078e3cff */
[C---:B------:R-:W-:Y:S02]  /*ead0*/  @!P1 LOP3.LUT R6, R7.reuse, R6, RZ, 0x3c, !PT ;  /* 0x0000000607069212 */ /* 0x040fe400078e3cff */
[----:B------:R-:W-:Y:S02]  /*eae0*/  MOV R13, R0 ;  /* 0x00000000000d7202 */ /* 0x000fe40000000f00 */
[----:B------:R-:W-:-:S05]  /*eaf0*/  @!P1 LOP3.LUT R7, R7, R6, RZ, 0x3c, !PT ;  /* 0x0000000607079212 */ /* 0x000fca00078e3cff */
[----:B------:R-:W-:Y:S01]  /*eb00*/  @!PT LDS RZ, [RZ] ;  /* 0x00000000fffff984 */ /* 0x000fe20000000800 */
[----:B------:R-:W-:Y:S01]  /*eb10*/  @!PT LDS RZ, [RZ] ;  /* 0x00000000fffff984 */ /* 0x000fe20000000800 */
[----:B------:R-:W-:Y:S01]  /*eb20*/  @!PT LDS RZ, [RZ] ;  /* 0x00000000fffff984 */ /* 0x000fe20000000800 */
[----:B------:R0:W-:Y:S01]  /*eb30*/  @!P1 LDGSTS.E.BYPASS.LTC128B.128 [R9+0x21400], desc[UR42][R6.64], !P0 ;  /* 0x2140000006099fae */ /* 0x0001e2000c101d6a */
[----:B------:R-:W-:-:S07]  /*eb40*/  IMAD.MOV.U32 R3, RZ, RZ, R14 ;  /* 0x000000ffff037224 */ /* 0x000fce00078e000e */
[----:B0-----:R-:W-:Y:S05]  /*eb50*/  WARPSYNC.COLLECTIVE R15, `(.L_x_3154) ;  /* 0x000000000f087348 */ /* 0x001fea0003c00000 */
[----:B------:R1:W2:Y:S02]  /*eb60*/  SHFL.IDX P6, R14, R13, R12, R11 ;  /* 0x0000000c0d0e7389 */ /* 0x0002a400000c000b */
[----:B012---:R-:W-:Y:S01]  /*eb70*/  ENDCOLLECTIVE ;  /* 0x000000000000791b */ /* 0x007fe20003800000 */
.L_x_3154:
[----:B------:R-:W-:Y:S05]  /*eb80*/  BRA `(.L_x_3155) ;  /* 0xffffffc400807947 */ /* 0x000fea000383ffff */
.L_x_3054:
[----:B0-----:R-:W-:-:S04]  /*eb90*/  IMAD.U32 R3, RZ, RZ, UR38 ;  /* 0x00000026ff037e24 */ /* 0x001fc8000f8e00ff */
[----:B------:R0:W1:Y:S03]  /*eba0*/  SYNCS.PHASECHK.TRANS64.TRYWAIT P0, [R3+URZ+0x28c20], R4 ;  /* 0x028c2004030075a7 */ /* 0x000066000800017f */
[----:B-1----:R-:W-:Y:S05]  /*ebb0*/  @!P0 NANOSLEEP.SYNCS 0x989680 ;  /* 0x009896800000895d */ /* 0x002fea0003900000 */
[----:B------:R-:W1:Y:S02]  /*ebc0*/  @!P0 SYNCS.PHASECHK.TRANS64 P0, [R3+URZ+0x28c20], R4 ;  /* 0x028c2004030085a7 */ /* 0x000e64000800007f */
[----:B-1----:R-:W-:Y:S05]  /*ebd0*/  @!P0 BRA `(.L_x_3054) ;  /* 0xfffffffc00ec8947 */ /* 0x002fea000383ffff */
[----:B------:R-:W-:Y:S05]  /*ebe0*/  BRA `(.L_x_3156) ;  /* 0xffffffc400b07947 */ /* 0x000fea000383ffff */
.L_x_3057:
[----:B0-----:R-:W-:-:S04]  /*ebf0*/  IMAD.U32 R3, RZ, RZ, UR38 ;  /* 0x00000026ff037e24 */ /* 0x001fc8000f8e00ff */
[----:B------:R0:W1:Y:S03]  /*ec00*/  SYNCS.PHASECHK.TRANS64.TRYWAIT P0, [R3+URZ+0x28c60], R4 ;  /* 0x028c6004030075a7 */ /* 0x000066000800017f */
[----:B-1----:R-:W-:Y:S05]  /*ec10*/  @!P0 NANOSLEEP.SYNCS 0x989680 ;  /* 0x009896800000895d */ /* 0x002fea0003900000 */
[----:B------:R-:W1:Y:S02]  /*ec20*/  @!P0 SYNCS.PHASECHK.TRANS64 P0, [R3+URZ+0x28c60], R4 ;  /* 0x028c6004030085a7 */ /* 0x000e64000800007f */
[----:B-1----:R-:W-:Y:S05]  /*ec30*/  @!P0 BRA `(.L_x_3057) ;  /* 0xfffffffc00ec8947 */ /* 0x002fea000383ffff */
[----:B------:R-:W-:Y:S05]  /*ec40*/  BRA `(.L_x_3157) ;  /* 0xffffffc400bc7947 */ /* 0x000fea000383ffff */
.L_x_3073:
[----:B-1----:R-:W-:-:S04]  /*ec50*/  IMAD.U32 R3, RZ, RZ, UR38 ;  /* 0x00000026ff037e24 */ /* 0x002fc8000f8e00ff */
[----:B------:R1:W2:Y:S03]  /*ec60*/  SYNCS.PHASECHK.TRANS64.TRYWAIT P0, [R3+URZ+0x28c48], R2 ;  /* 0x028c4802030075a7 */ /* 0x0002a6000800017f */
[----:B--2---:R-:W-:Y:S05]  /*ec70*/  @!P0 NANOSLEEP.SYNCS 0x989680 ;  /* 0x009896800000895d */ /* 0x004fea0003900000 */
[----:B------:R-:W2:Y:S02]  /*ec80*/  @!P0 SYNCS.PHASECHK.TRANS64 P0, [R3+URZ+0x28c48], R2 ;  /* 0x028c4802030085a7 */ /* 0x000ea4000800007f */
[----:B--2---:R-:W-:Y:S05]  /*ec90*/  @!P0 BRA `(.L_x_3073) ;  /* 0xfffffffc00ec8947 */ /* 0x004fea000383ffff */
[----:B------:R-:W-:Y:S05]  /*eca0*/  BRA `(.L_x_3158) ;  /* 0xffffffd0007c7947 */ /* 0x000fea000383ffff */
.L_x_3078:
[----:B01----:R-:W-:-:S04]  /*ecb0*/  IMAD.U32 R3, RZ, RZ, UR38 ;  /* 0x00000026ff037e24 */ /* 0x003fc8000f8e00ff */
[----:B------:R0:W1:Y:S03]  /*ecc0*/  SYNCS.PHASECHK.TRANS64.TRYWAIT P0, [R3+URZ+0x28c68], R2 ;  /* 0x028c6802030075a7 */ /* 0x000066000800017f */
[----:B-1----:R-:W-:Y:S05]  /*ecd0*/  @!P0 NANOSLEEP.SYNCS 0x989680 ;  /* 0x009896800000895d */ /* 0x002fea0003900000 */
[----:B------:R-:W1:Y:S02]  /*ece0*/  @!P0 SYNCS.PHASECHK.TRANS64 P0, [R3+URZ+0x28c68], R2 ;  /* 0x028c6802030085a7 */ /* 0x000e64000800007f */
[----:B-1----:R-:W-:Y:S05]  /*ecf0*/  @!P0 BRA `(.L_x_3078) ;  /* 0xfffffffc00ec8947 */ /* 0x002fea000383ffff */
[----:B------:R-:W-:Y:S05]  /*ed00*/  BRA `(.L_x_3159) ;  /* 0xffffffd000dc7947 */ /* 0x000fea000383ffff */
.L_x_3093:
[----:B-1----:R-:W-:-:S04]  /*ed10*/  MOV R3, UR38 ;  /* 0x0000002600037c02 */ /* 0x002fc80008000f00 */
[----:B------:R1:W2:Y:S03]  /*ed20*/  SYNCS.PHASECHK.TRANS64.TRYWAIT P0, [R3+URZ+0x28c40], R2 ;  /* 0x028c4002030075a7 */ /* 0x0002a6000800017f */
[----:B--2---:R-:W-:Y:S05]  /*ed30*/  @!P0 NANOSLEEP.SYNCS 0x989680 ;  /* 0x009896800000895d */ /* 0x004fea0003900000 */
[----:B------:R-:W2:Y:S02]  /*ed40*/  @!P0 SYNCS.PHASECHK.TRANS64 P0, [R3+URZ+0x28c40], R2 ;  /* 0x028c4002030085a7 */ /* 0x000ea4000800007f */
[----:B--2---:R-:W-:Y:S05]  /*ed50*/  @!P0 BRA `(.L_x_3093) ;  /* 0xfffffffc00ec8947 */ /* 0x004fea000383ffff */
[----:B------:R-:W-:Y:S05]  /*ed60*/  BRA `(.L_x_3160) ;  /* 0xffffffdc00287947 */ /* 0x000fea000383ffff */
.L_x_3098:
[----:B01----:R-:W-:-:S04]  /*ed70*/  IMAD.U32 R3, RZ, RZ, UR38 ;  /* 0x00000026ff037e24 */ /* 0x003fc8000f8e00ff */
[----:B------:R0:W1:Y:S03]  /*ed80*/  SYNCS.PHASECHK.TRANS64.TRYWAIT P0, [R3+URZ+0x28c60], R2 ;  /* 0x028c6002030075a7 */ /* 0x000066000800017f */
[----:B-1----:R-:W-:Y:S05]  /*ed90*/  @!P0 NANOSLEEP.SYNCS 0x989680 ;  /* 0x009896800000895d */ /* 0x002fea0003900000 */
[----:B------:R-:W1:Y:S02]  /*eda0*/  @!P0 SYNCS.PHASECHK.TRANS64 P0, [R3+URZ+0x28c60], R2 ;  /* 0x028c6002030085a7 */ /* 0x000e64000800007f */
[----:B-1----:R-:W-:Y:S05]  /*edb0*/  @!P0 BRA `(.L_x_3098) ;  /* 0xfffffffc00ec8947 */ /* 0x002fea000383ffff */
[----:B------:R-:W-:Y:S05]  /*edc0*/  BRA `(.L_x_3161) ;  /* 0xffffffdc008c7947 */ /* 0x000fea000383ffff */
.L_x_3114:
[----:B-1----:R-:W-:-:S04]  /*edd0*/  IMAD.U32 R3, RZ, RZ, UR38 ;  /* 0x00000026ff037e24 */ /* 0x002fc8000f8e00ff */
[----:B------:R1:W2:Y:S03]  /*ede0*/  SYNCS.PHASECHK.TRANS64.TRYWAIT P0, [R3+URZ+0x28c48], R2 ;  /* 0x028c4802030075a7 */ /* 0x0002a6000800017f */
[----:B--2---:R-:W-:Y:S05]  /*edf0*/  @!P0 NANOSLEEP.SYNCS 0x989680 ;  /* 0x009896800000895d */ /* 0x004fea0003900000 */
[----:B------:R-:W2:Y:S02]  /*ee00*/  @!P0 SYNCS.PHASECHK.TRANS64 P0, [R3+URZ+0x28c48], R2 ;  /* 0x028c4802030085a7 */ /* 0x000ea4000800007f */
[----:B--2---:R-:W-:Y:S05]  /*ee10*/  @!P0 BRA `(.L_x_3114) ;  /* 0xfffffffc00ec8947 */ /* 0x004fea000383ffff */
[----:B------:R-:W-:Y:S05]  /*ee20*/  BRA `(.L_x_3162) ;  /* 0xffffffe400e87947 */ /* 0x000fea000383ffff */
.L_x_3119:
[----:B-12---:R-:W-:-:S04]  /*ee30*/  IMAD.U32 R3, RZ, RZ, UR38 ;  /* 0x00000026ff037e24 */ /* 0x006fc8000f8e00ff */
[----:B------:R1:W2:Y:S03]  /*ee40*/  SYNCS.PHASECHK.TRANS64.TRYWAIT P0, [R3+URZ+0x28c68], R2 ;  /* 0x028c6802030075a7 */ /* 0x0002a6000800017f */
[----:B--2---:R-:W-:Y:S05]  /*ee50*/  @!P0 NANOSLEEP.SYNCS 0x989680 ;  /* 0x009896800000895d */ /* 0x004fea0003900000 */
[----:B------:R-:W2:Y:S02]  /*ee60*/  @!P0 SYNCS.PHASECHK.TRANS64 P0, [R3+URZ+0x28c68], R2 ;  /* 0x028c6802030085a7 */ /* 0x000ea4000800007f */
[----:B--2---:R-:W-:Y:S05]  /*ee70*/  @!P0 BRA `(.L_x_3119) ;  /* 0xfffffffc00ec8947 */ /* 0x004fea000383ffff */
[----:B------:R-:W-:Y:S05]  /*ee80*/  BRA `(.L_x_3163) ;  /* 0xffffffe8004c7947 */ /* 0x000fea000383ffff */
.L_x_3130:
[----:B--2---:R2:W3:Y:S02]  /*ee90*/  SYNCS.PHASECHK.TRANS64.TRYWAIT P0, [R2+URZ+0x28c20], R9 ;  /* 0x028c2009020075a7 */ /* 0x0044e4000800017f */
[----:B---3--:R-:W-:Y:S05]  /*eea0*/  @!P0 NANOSLEEP.SYNCS 0x989680 ;  /* 0x009896800000895d */ /* 0x008fea0003900000 */
[----:B------:R-:W3:Y:S02]  /*eeb0*/  @!P0 SYNCS.PHASECHK.TRANS64 P0, [R2+URZ+0x28c20], R9 ;  /* 0x028c2009020085a7 */ /* 0x000ee4000800007f */
[----:B---3--:R-:W-:Y:S05]  /*eec0*/  @!P0 BRA `(.L_x_3130) ;  /* 0xfffffffc00f08947 */ /* 0x008fea000383ffff */
[----:B------:R-:W-:Y:S05]  /*eed0*/  BRA `(.L_x_3164) ;  /* 0xfffffff0003c7947 */ /* 0x000fea000383ffff */
.L_x_3131:
[----:B------:R-:W3:Y:S01]  /*eee0*/  S2R R3, SR_TID.X ;  /* 0x0000000000037919 */ /* 0x000ee20000002100 */
[----:B------:R-:W-:Y:S01]  /*eef0*/  BSSY B0, `(.L_x_3165) ;  /* 0x000000a000007945 */ /* 0x000fe20003800000 */
[----:B------:R-:W-:Y:S01]  /*ef00*/  MOV R12, RZ ;  /* 0x000000ff000c7202 */ /* 0x000fe20000000f00 */
[----:B------:R-:W-:Y:S02]  /*ef10*/  IMAD.MOV.U32 R11, RZ, RZ, 0x1f ;  /* 0x0000001fff0b7424 */ /* 0x000fe400078e00ff */
[----:B------:R-:W-:Y:S01]  /*ef20*/  IMAD.MOV.U32 R15, RZ, RZ, -0x1 ;  /* 0xffffffffff0f7424 */ /* 0x000fe200078e00ff */
[----:B---3--:R-:W-:-:S04]  /*ef30*/  SHF.R.U32.HI R3, RZ, 0x5, R3 ;  /* 0x00000005ff037819 */ /* 0x008fc80000011603 */
[----:B------:R-:W-:-:S05]  /*ef40*/  LOP3.LUT R3, R3, 0x3, RZ, 0xc0, !PT ;  /* 0x0000000303037812 */ /* 0x000fca00078ec0ff */
[----:B------:R-:W-:-:S07]  /*ef50*/  IMAD.MOV.U32 R13, RZ, RZ, R3 ;  /* 0x000000ffff0d7224 */ /* 0x000fce00078e0003 */
[----:B012---:R-:W-:Y:S05]  /*ef60*/  WARPSYNC.COLLECTIVE R15, `(.L_x_3166) ;  /* 0x000000000f087348 */ /* 0x007fea0003c00000 */
[----:B------:R3:W4:Y:S02]  /*ef70*/  SHFL.IDX P6, R14, R13, R12, R11 ;  /* 0x0000000c0d0e7389 */ /* 0x00072400000c000b */
[----:B01234-:R-:W-:Y:S01]  /*ef80*/  ENDCOLLECTIVE ;  /* 0x000000000000791b */ /* 0x01ffe20003800000 */
.L_x_3166:
[----:B------:R-:W-:Y:S05]  /*ef90*/  BSYNC B0 ;  /* 0x0000000000007941 */ /* 0x000fea0003800000 */
.L_x_3165:
[----:B------:R-:W-:Y:S05]  /*efa0*/  BRA `(.L_x_3167) ;  /* 0xfffffff000207947 */ /* 0x000fea000383ffff */
.L_x_3132:
[----:B------:R-:W-:Y:S01]  /*efb0*/  BSSY B0, `(.L_x_3168) ;  /* 0x0000006000007945 */ /* 0x000fe20003800000 */
[----:B------:R-:W-:-:S07]  /*efc0*/  IMAD.MOV.U32 R15, RZ, RZ, -0x1 ;  /* 0xffffffffff0f7424 */ /* 0x000fce00078e00ff */
[----:B0123--:R-:W-:Y:S05]  /*efd0*/  WARPSYNC.COLLECTIVE R15, `(.L_x_3169) ;  /* 0x000000000f0c7348 */ /* 0x00ffea0003c00000 */
[----:B------:R-:W-:Y:S02]  /*efe0*/  ELECT P6, UR62, PT ;  /* 0x00000000003e782f */ /* 0x000fe400038c0000 */
[----:B------:R-:W-:Y:S01]  /*eff0*/  MOV R14, UR62 ;  /* 0x0000003e000e7c02 */ /* 0x000fe20008000f00 */
[----:B0123--:R-:W-:Y:S10]  /*f000*/  ENDCOLLECTIVE ;  /* 0x000000000000791b */ /* 0x00fff40003800000 */
.L_x_3169:
[----:B------:R-:W-:Y:S05]  /*f010*/  BSYNC B0 ;  /* 0x0000000000007941 */ /* 0x000fea0003800000 */
.L_x_3168:
[----:B------:R-:W-:Y:S05]  /*f020*/  BRA `(.L_x_3170) ;  /* 0xfffffff000147947 */ /* 0x000fea000383ffff */
.L_x_3134:
[----:B-1----:R1:W3:Y:S02]  /*f030*/  SYNCS.PHASECHK.TRANS64.TRYWAIT P0, [R7+URZ], R4 ;  /* 0x00000004070075a7 */ /* 0x0022e4000800017f */
[----:B---3--:R-:W-:Y:S05]  /*f040*/  @!P0 NANOSLEEP.SYNCS 0x989680 ;  /* 0x009896800000895d */ /* 0x008fea0003900000 */
[----:B------:R-:W3:Y:S02]  /*f050*/  @!P0 SYNCS.PHASECHK.TRANS64 P0, [R7+URZ], R4 ;  /* 0x00000004070085a7 */ /* 0x000ee4000800007f */
[----:B---3--:R-:W-:Y:S05]  /*f060*/  @!P0 BRA `(.L_x_3134) ;  /* 0xfffffffc00f08947 */ /* 0x008fea000383ffff */
[----:B------:R-:W-:Y:S05]  /*f070*/  BRA `(.L_x_3171) ;  /* 0xfffffff000487947 */ /* 0x000fea000383ffff */
.L_x_3135:
[----:B---3--:R3:W4:Y:S02]  /*f080*/  SYNCS.PHASECHK.TRANS64.TRYWAIT P0, [R5+URZ], R0 ;  /* 0x00000000050075a7 */ /* 0x008724000800017f */
[----:B----4-:R-:W-:Y:S05]  /*f090*/  @!P0 NANOSLEEP.SYNCS 0x989680 ;  /* 0x009896800000895d */ /* 0x010fea0003900000 */
[----:B------:R-:W4:Y:S02]  /*f0a0*/  @!P0 SYNCS.PHASECHK.TRANS64 P0, [R5+URZ], R0 ;  /* 0x00000000050085a7 */ /* 0x000f24000800007f */
[----:B----4-:R-:W-:Y:S05]  /*f0b0*/  @!P0 BRA `(.L_x_3135) ;  /* 0xfffffffc00f08947 */ /* 0x010fea000383ffff */
[----:B------:R-:W-:Y:S05]  /*f0c0*/  BRA `(.L_x_3172) ;  /* 0xfffffff0003c7947 */ /* 0x000fea000383ffff */
.L_x_3137:
[----:B--2---:R2:W3:Y:S02]  /*f0d0*/  SYNCS.PHASECHK.TRANS64.TRYWAIT P0, [R5+URZ], R4 ;  /* 0x00000004050075a7 */ /* 0x0044e4000800017f */
[----:B---3--:R-:W-:Y:S05]  /*f0e0*/  @!P0 NANOSLEEP.SYNCS 0x989680 ;  /* 0x009896800000895d */ /* 0x008fea0003900000 */
[----:B------:R-:W3:Y:S02]  /*f0f0*/  @!P0 SYNCS.PHASECHK.TRANS64 P0, [R5+URZ], R4 ;  /* 0x00000004050085a7 */ /* 0x000ee4000800007f */
[----:B---3--:R-:W-:Y:S05]  /*f100*/  @!P0 BRA `(.L_x_3137) ;  /* 0xfffffffc00f08947 */ /* 0x008fea000383ffff */
[----:B------:R-:W-:Y:S05]  /*f110*/  BRA `(.L_x_3173) ;  /* 0xfffffff000407947 */ /* 0x000fea000383ffff */
.L_x_3174:
        /* <DEDUP_REMOVED lines=14> */
.L_x_15167:


//--------------------- .text._ZN7cutlass13device_kernelIN5flash11enable_sm90INS1_16FlashAttnFwdSm90INS1_25CollectiveMainloopFwdSm90ILi2EN4cute5tupleIJNS5_1CILi1EEES8_S8_EEENS6_IJNS7_ILi64EEESA_SA_EEELi512ENS_10bfloat16_tEfNS_4arch4Sm90ELb0ELb0ELb1ELb0ELb0ELb0ELb1ELb0ELb0ELb1ELb1ELb0EEENS1_21CollectiveEpilogueFwdINS6_IJSA_NS7_ILi512EEESA_EEES9_SC_SE_Li256ELb0ELb1ELb1ELb0EEENS1_19SingleTileSchedulerILb0ELb1ELb1ELi64EEEEEEEEEvNT_6ParamsE --------------------------
	.section	.text._ZN7cutlass13device_kernelIN5flash11enable_sm90INS1_16FlashAttnFwdSm90INS1_25CollectiveMainloopFwdSm90ILi2EN4cute5tupleIJNS5_1CILi1EEES8_S8_EEENS6_IJNS7_ILi64EEESA_SA_EEELi512ENS_10bfloat16_tEfNS_4arch4Sm90ELb0ELb0ELb1ELb0ELb0ELb0ELb1ELb0ELb0ELb1ELb1ELb0EEENS1_21CollectiveEpilogueFwdINS6_IJSA_NS7_ILi512EEESA_EEES9_SC_SE_Li256ELb0ELb1ELb1ELb0EEENS1_19SingleTileSchedulerILb0ELb1ELb1ELi64EEEEEEEEEvNT_6ParamsE,"ax",@progbits
	.align	128
.text._ZN7cutlass13device_kernelIN5flash11enable_sm90INS1_16FlashAttnFwdSm90INS1_25CollectiveMainloopFwdSm90ILi2EN4cute5tupleIJNS5_1CILi1EEES8_S8_EEENS6_IJNS7_ILi64EEESA_SA_EEELi512ENS_10bfloat16_tEfNS_4arch4Sm90ELb0ELb0ELb1ELb0ELb0ELb0ELb1ELb0ELb0ELb1ELb1ELb0EEENS1_21CollectiveEpilogueFwdINS6_IJSA_NS7_ILi512EEESA_EEES9_SC_SE_Li256ELb0ELb1ELb1ELb0EEENS1_19SingleTileSchedulerILb0ELb1ELb1ELi64EEEEEEEEEvNT_6ParamsE:
        .type           _ZN7cutlass13device_kernelIN5flash11enable_sm90INS1_16FlashAttnFwdSm90INS1_25CollectiveMainloopFwdSm90ILi2EN4cute5tupleIJNS5_1CILi1EEES8_S8_EEENS6_IJNS7_ILi64EEESA_SA_EEELi512ENS_10bfloat16_tEfNS_4arch4Sm90ELb0ELb0ELb1ELb0ELb0ELb0ELb1ELb0ELb0ELb1ELb1ELb0EEENS1_21CollectiveEpilogueFwdINS6_IJSA_NS7_ILi512EEESA_EEES9_SC_SE_Li256ELb0ELb1ELb1ELb0EEENS1_19SingleTileSchedulerILb0ELb1ELb1ELi64EEEEEEEEEvNT_6ParamsE,@function
        .size           _ZN7cutlass13device_kernelIN5flash11enable_sm90INS1_16FlashAttnFwdSm90INS1_25CollectiveMainloopFwdSm90ILi2EN4cute5tupleIJNS5_1CILi1EEES8_S8_EEENS6_IJNS7_ILi64EEESA_SA_EEELi512ENS_10bfloat16_tEfNS_4arch4Sm90ELb0ELb0ELb1ELb0ELb0ELb0ELb1ELb0ELb0ELb1ELb1ELb0EEENS1_21CollectiveEpilogueFwdINS6_IJSA_NS7_ILi512EEESA_EEES9_SC_SE_Li256ELb0ELb1ELb1ELb0EEENS1_19SingleTileSchedulerILb0ELb1ELb1ELi64EEEEEEEEEvNT_6ParamsE,(.L_x_15168 - _ZN7cutlass13device_kernelIN5flash11enable_sm90INS1_16FlashAttnFwdSm90INS1_25CollectiveMainloopFwdSm90ILi2EN4cute5tupleIJNS5_1CILi1EEES8_S8_EEENS6_IJNS7_ILi64EEESA_SA_EEELi512ENS_10bfloat16_tEfNS_4arch4Sm90ELb0ELb0ELb1ELb0ELb0ELb0ELb1ELb0ELb0ELb1ELb1ELb0EEENS1_21CollectiveEpilogueFwdINS6_IJSA_NS7_ILi512EEESA_EEES9_SC_SE_Li256ELb0ELb1ELb1ELb0EEENS1_19SingleTileSchedulerILb0ELb1ELb1ELi64EEEEEEEEEvNT_6ParamsE)
        .other          _ZN7cutlass13device_kernelIN5flash11enable_sm90INS1_16FlashAttnFwdSm90INS1_25CollectiveMainloopFwdSm90ILi2EN4cute5tupleIJNS5_1CILi1EEES8_S8_EEENS6_IJNS7_ILi64EEESA_SA_EEELi512ENS_10bfloat16_tEfNS_4arch4Sm90ELb0ELb0ELb1ELb0ELb0ELb0ELb1ELb0ELb0ELb1ELb1ELb0EEENS1_21CollectiveEpilogueFwdINS6_IJSA_NS7_ILi512EEESA_EEES9_SC_SE_Li256ELb0ELb1ELb1ELb0EEENS1_19SingleTileSchedulerILb0ELb1ELb1ELi64EEEEEEEEEvNT_6ParamsE,@"STO_CUDA_ENTRY STV_DEFAULT"
_ZN7cutlass13device_kernelIN5flash11enable_sm90INS1_16FlashAttnFwdSm90INS1_25CollectiveMainloopFwdSm90ILi2EN4cute5tupleIJNS5_1CILi1EEES8_S8_EEENS6_IJNS7_ILi64EEESA_SA_EEELi512ENS_10bfloat16_tEfNS_4arch4Sm90ELb0ELb0ELb1ELb0ELb0ELb0ELb1ELb0ELb0ELb1ELb1ELb0EEENS1_21CollectiveEpilogueFwdINS6_IJSA_NS7_ILi512EEESA_EEES9_SC_SE_Li256ELb0ELb1ELb1ELb0EEENS1_19SingleTileSchedulerILb0ELb1ELb1ELi64EEEEEEEEEvNT_6ParamsE:
[----:B------:R-:W0:Y:S02]  /*0000*/  LDC R1, c[0x0][0x28] ;  /* 0x00000a00ff017b82 */ /* 0x000e240000000800 */
[----:B0-----:R-:W-:Y:S01]  /*0010*/  VIADD R1, R1, 0xffffffd0 ;  /* 0xffffffd001017836 */ /* 0x001fe20000000000 */
[----:B------:R-:W0:Y:S01]  /*0020*/  S2R R3, SR_TID.X ;  /* 0x0000000000037919 */ /* 0x000e220000002100 */
[----:B------:R-:W-:Y:S01]  /*0030*/  ELECT P0, URZ, PT ;  /* 0x00000000003f782f */ /* 0x000fe20003800000 */
[----:B------:R-:W-:Y:S01]  /*0040*/  BSSY B0, `(.L_x_3175) ;  /* 0x000000e000007945 */ /* 0x000fe20003800000 */
[--C-:B0-----:R-:W-:Y:S02]  /*0050*/  SHF.R.U32.HI R0, RZ, 0x5, R3.reuse ;  /* 0x00000005ff007819 */ /* 0x101fe40000011603 */
[----:B------:R-:W-:-:S03]  /*0060*/  SHF.R.U32.HI R3, RZ, 0x7, R3 ;  /* 0x00000007ff037819 */ /* 0x000fc60000011603 */
        /* <DEDUP_REMOVED lines=11> */
.L_x_3176:
[----:B------:R-:W-:Y:S05]  /*0120*/  BSYNC B0 ;  /* 0x0000000000007941 */ /* 0x000fea0003800000 */
.L_x_3175:
        /* <DEDUP_REMOVED lines=21> */
[----:B0-----:R0:W1:Y:S01]  /*0280*/  @UP1 SYNCS.EXCH.64 URZ, [UR8+0x38800], UR4 ;  /* 0x03880004083f15b2 */ /* 0x0010620008000100 */
[----:B------:R0:W2:Y:S04]  /*0290*/  @UP2 SYNCS.EXCH.64 URZ, [UR8+0x38810], UR4 ;  /* 0x03881004083f25b2 */ /* 0x0000a80008000100 */
[----:B------:R0:W3:Y:S01]  /*02a0*/  @UP3 SYNCS.EXCH.64 URZ, [UR8+0x38820], UR6 ;  /* 0x03882006083f35b2 */ /* 0x0000e20008000100 */
        /* <DEDUP_REMOVED lines=14> */
[----:B----4-:R-:W-:Y:S01]  /*0390*/  NOP ;  /* 0x0000000000007918 */ /* 0x010fe20000000000 */
.L_x_3177:
[----:B------:R-:W4:Y:S01]  /*03a0*/  SHFL.IDX PT, R2, R0, RZ, 0x1f ;  /* 0x00001fff00027589 */ /* 0x000f2200000e0000 */
[----:B------:R-:W-:Y:S01]  /*03b0*/  NOP ;  /* 0x0000000000007918 */ /* 0x000fe20000000000 */
[----:B----4-:R-:W-:-:S13]  /*03c0*/  ISETP.NE.AND P0, PT, R2, RZ, PT ;  /* 0x000000ff0200720c */ /* 0x010fda0003f05270 */
        /* <DEDUP_REMOVED lines=18> */
[----:B----4-:R-:W-:Y:S01]  /*04f0*/  NOP ;  /* 0x0000000000007918 */ /* 0x010fe20000000000 */
.L_x_3178:
[----:B------:R-:W4:Y:S01]  /*0500*/  SHFL.IDX PT, R2, R0, RZ, 0x1f ;  /* 0x00001fff00027589 */ /* 0x000f2200000e0000 */
[----:B------:R-:W-:Y:S01]  /*0510*/  NOP ;  /* 0x0000000000007918 */ /* 0x000fe20000000000 */
[----:B----4-:R-:W-:-:S13]  /*0520*/  ISETP.NE.AND P0, PT, R2, RZ, PT ;  /* 0x000000ff0200720c */ /* 0x010fda0003f05270 */
        /* <DEDUP_REMOVED lines=15> */
.L_x_3179:
        /* <DEDUP_REMOVED lines=22> */
.L_x_3180:
        /* <DEDUP_REMOVED lines=22> */
.L_x_3181:
[----:B0-----:R-:W-:Y:S01]  /*08e0*/  UMOV UR4, 0x1 ;  /* 0x0000000100047882 */ /* 0x001fe20000000000 */
[----:B------:R-:W-:Y:S01]  /*08f0*/  PLOP3.LUT P0, PT, PT, PT, UP0, 0x80, 0x0 ;  /* 0x000000000000781c */ /* 0x000fe20003f0f008 */
[----:B------:R-:W-:Y:S01]  /*0900*/  USEL UR4, UR4, 0x2, !UP0 ;  /* 0x0000000204047887 */ /* 0x000fe2000c000000 */
[----:B------:R-:W-:Y:S01]  /*0910*/  NOP ;  /* 0x0000000000007918 */ /* 0x000fe20000000000 */
[----:B------:R-:W-:Y:S04]  /*0920*/  BSSY B6, `(.L_x_3182) ;  /* 0x0001187000067945 */ /* 0x000fe80003800000 */
[----:B------:R-:W-:-:S05]  /*0930*/  IMAD.U32 R2, RZ, RZ, UR4 ;  /* 0x00000004ff027e24 */ /* 0x000fca000f8e00ff */
[----:B------:R0:W-:Y:S01]  /*0940*/  STL [R1+0x28], R2 ;  /* 0x0000280201007387 */ /* 0x0001e20000100800 */
[----:B-123--:R-:W-:Y:S06]  /*0950*/  BAR.SYNC.DEFER_BLOCKING 0x0 ;  /* 0x0000000000007b1d */ /* 0x00efec0000010000 */
[----:B------:R-:W-:Y:S05]  /*0960*/  @!P0 BRA `(.L_x_3183) ;  /* 0x000000c0002c8947 */ /* 0x000fea0003800000 */
.L_x_3184:
[----:B------:R-:W-:-:S08]  /*0970*/  NOP ;  /* 0x0000000000007918 */ /* 0x000fd00000000000 */
[----:B------:R-:W1:Y:S02]  /*0980*/  USETMAXREG.TRY_ALLOC.CTAPOOL UP0, 0xf0 ;  /* 0x000000f0000079c8 */ /* 0x000e640008000600 */
[----:B-1----:R-:W-:-:S13]  /*0990*/  PLOP3.LUT P0, PT, PT, PT, UP0, 0x80, 0x0 ;  /* 0x000000000000781c */ /* 0x002fda0003f0f008 */
[----:B------:R-:W-:Y:S05]  /*09a0*/  @!P0 BRA `(.L_x_3184) ;  /* 0xfffffffc00f08947 */ /* 0x000fea000383ffff */
[----:B------:R-:W1:Y:S01]  /*09b0*/  S2R R11, SR_TID.X ;  /* 0x00000000000b7919 */ /* 0x000e620000002100 */
[----:B------:R-:W2:Y:S01]  /*09c0*/  S2UR UR6, SR_CTAID.Y ;  /* 0x00000000000679c3 */ /* 0x000ea20000002600 */
[----:B------:R-:W-:Y:S02]  /*09d0*/  ULDC UR7, c[0x0][0xd50] ;  /* 0x0003540000077ab9 */ /* 0x000fe40000000800 */
[----:B------:R-:W-:-:S05]  /*09e0*/  UISETP.NE.AND UP0, UPT, UR7, 0x1, UPT ;  /* 0x000000010700788c */ /* 0x000fca000bf05270 */
[----:B------:R-:W3:Y:S06]  /*09f0*/  S2UR UR8, SR_CTAID.Z ;  /* 0x00000000000879c3 */ /* 0x000eec0000002700 */
[----:B------:R-:W-:Y:S01]  /*0a00*/  @UP0 ULDC UR4, c[0x0][0xd54] ;  /* 0x0003550000040ab9 */ /* 0x000fe20000000800 */
[----:B------:R-:W-:Y:S01]  /*0a10*/  @UP0 ULDC UR10, c[0x0][0xd58] ;  /* 0x00035600000a0ab9 */ /* 0x000fe20000000800 */
[----:B--2---:R-:W-:Y:S02]  /*0a20*/  UIMAD.WIDE.U32 UR4, UR6, UR4, URZ ;  /* 0x00000004060472a5 */ /* 0x004fe4000f8e003f */
[----:B------:R-:W-:-:S02]  /*0a30*/  UMOV UR11, UR6 ;  /* 0x00000006000b7c82 */ /* 0x000fc40008000000 */
[----:B------:R-:W-:Y:S01]  /*0a40*/  @UP0 USHF.R.U32.HI UR11, URZ, UR10, UR5 ;  /* 0x0000000a3f0b0299 */ /* 0x000fe20008011605 */
[----:B-1----:R-:W-:-:S03]  /*0a50*/  LOP3.LUT R0, R11, 0xffffff80, RZ, 0xc0, !PT ;  /* 0xffffff800b007812 */ /* 0x002fc600078ec0ff */
[----:B------:R-:W-:Y:S01]  /*0a60*/  UIADD3 UR4, -UR11, URZ, URZ ;  /* 0x0000003f0b047290 */ /* 0x000fe2000fffe13f */
[----:B------:R-:W-:Y:S01]  /*0a70*/  ISETP.NE.AND P0, PT, R0, 0x80, PT ;  /* 0x000000800000780c */ /* 0x000fe20003f05270 */
[----:B------:R-:W-:Y:S02]  /*0a80*/  IMAD.U32 R0, RZ, RZ, UR11 ;  /* 0x0000000bff007e24 */ /* 0x000fe4000f8e00ff */
[----:B------:R-:W-:-:S03]  /*0a90*/  UIMAD UR7, UR7, UR4, UR6 ;  /* 0x00000004070772a4 */ /* 0x000fc6000f8e0206 */
[----:B------:R4:W-:Y:S07]  /*0aa0*/  STL [R1], R0 ;  /* 0x0000000001007387 */ /* 0x0009ee0000100800 */
[----:B------:R-:W-:Y:S06]  /*0ab0*/  @!P0 BAR.ARV 0x8, 0x100 ;  /* 0x0204000000008b1d */ /* 0x000fec0000002000 */
[----:B------:R-:W-:-:S13]  /*0ac0*/  ISETP.GE.U32.AND P0, PT, R11, 0x100, PT ;  /* 0x000001000b00780c */ /* 0x000fda0003f06070 */
[----:B------:R-:W-:Y:S06]  /*0ad0*/  @P0 BAR.ARV 0xf, 0x100 ;  /* 0x03c4000000000b1d */ /* 0x000fec0000002000 */
[----:B---3--:R-:W-:-:S13]  /*0ae0*/  ISETP.LE.AND P0, PT, RZ, UR8, PT ;  /* 0x00000008ff007c0c */ /* 0x008fda000bf03270 */
[----:B----4-:R-:W-:Y:S05]  /*0af0*/  @!P0 BRA `(.L_x_3185) ;  /* 0x0000011400a48947 */ /* 0x010fea0003800000 */
[----:B------:R-:W-:Y:S01]  /*0b00*/  ULDC.64 UR4, c[0x0][0x418] ;  /* 0x0001060000047ab9 */ /* 0x000fe20000000a00 */
[----:B------:R-:W-:Y:S01]  /*0b10*/  ULDC UR60, c[0x0][0x424] ;  /* 0x00010900003c7ab9 */ /* 0x000fe20000000800 */
[----:B------:R-:W-:Y:S01]  /*0b20*/  UISETP.NE.U32.AND UP0, UPT, UR4, URZ, UPT ;  /* 0x0000003f0400728c */ /* 0x000fe2000bf05070 */
[----:B------:R-:W-:Y:S01]  /*0b30*/  VIADD R152, R11, 0xffffff80 ;  /* 0xffffff800b987836 */ /* 0x000fe20000000000 */
[----:B------:R-:W-:Y:S02]  /*0b40*/  UISETP.NE.AND UP1, UPT, UR9, 0x1, UPT ;  /* 0x000000010900788c */ /* 0x000fe4000bf25270 */
[----:B------:R-:W-:Y:S01]  /*0b50*/  UISETP.NE.AND.EX UP0, UPT, UR5, URZ, UPT, UP0 ;  /* 0x0000003f0500728c */ /* 0x000fe2000bf05300 */
[----:B------:R-:W-:Y:S01]  /*0b60*/  ULDC UR4, c[0x0][0x2f0] ;  /* 0x0000bc0000047ab9 */ /* 0x000fe20000000800 */
[----:B------:R-:W-:Y:S02]  /*0b70*/  USHF.R.U32.HI UR11, URZ, 0x10, UR7 ;  /* 0x000000103f0b7899 */ /* 0x000fe40008011607 */
[----:B------:R-:W-:Y:S01]  /*0b80*/  PLOP3.LUT P0, PT, PT, PT, UP1, 0x80, 0x0 ;  /* 0x000000000000781c */ /* 0x000fe20003f0f018 */
[----:B------:R-:W-:-:S02]  /*0b90*/  USEL UR60, UR60, 0x1, UP0 ;  /* 0x000000013c3c7887 */ /* 0x000fc40008000000 */
[----:B------:R-:W-:Y:S02]  /*0ba0*/  UISETP.NE.AND UP0, UPT, UR11, URZ, UPT ;  /* 0x0000003f0b00728c */ /* 0x000fe4000bf05270 */
[----:B------:R-:W-:Y:S02]  /*0bb0*/  UIMAD UR60, UR60, UR4, URZ ;  /* 0x000000043c3c72a4 */ /* 0x000fe4000f8e023f */
[----:B------:R-:W-:Y:S02]  /*0bc0*/  ULOP3.LUT UR7, UR7, 0xffff, URZ, 0xc0, !UPT ;  /* 0x0000ffff07077892 */ /* 0x000fe4000f8ec03f */
[----:B------:R-:W-:-:S04]  /*0bd0*/  UIADD3 UR4, UR60, 0x3f, URZ ;  /* 0x0000003f3c047890 */ /* 0x000fc8000fffe03f */
[----:B------:R-:W-:Y:S01]  /*0be0*/  USHF.R.S32.HI UR5, URZ, 0x1f, UR4 ;  /* 0x0000001f3f057899 */ /* 0x000fe20008011404 */
[----:B------:R-:W-:-:S03]  /*0bf0*/  @!UP0 ULDC UR11, c[0x0][0xae8] ;  /* 0x0002ba00000b8ab9 */ /* 0x000fc60000000800 */
[----:B------:R-:W-:-:S04]  /*0c00*/  ULEA.HI UR5, UR5, UR4, URZ, 0x6 ;  /* 0x0000000405057291 */ /* 0x000fc8000f8f303f */
[----:B------:R-:W-:Y:S01]  /*0c10*/  USHF.R.S32.HI UR6, URZ, 0x6, UR5 ;  /* 0x000000063f067899 */ /* 0x000fe20008011405 */
[----:B------:R-:W-:Y:S11]  /*0c20*/  @!P0 BRA `(.L_x_3186) ;  /* 0x0000001c00948947 */ /* 0x000ff60003800000 */
[----:B------:R-:W-:Y:S01]  /*0c30*/  UISETP.GE.AND UP0, UPT, UR60, 0x1, UPT ;  /* 0x000000013c00788c */ /* 0x000fe2000bf06270 */
[----:B------:R-:W-:Y:S02]  /*0c40*/  PLOP3.LUT P0, PT, PT, PT, PT, 0x80, 0x0 ;  /* 0x000000000000781c */ /* 0x000fe40003f0f070 */
[----:B------:R-:W-:Y:S02]  /*0c50*/  CS2R R4, SRZ ;  /* 0x0000000000047805 */ /* 0x000fe4000001ff00 */
[----:B------:R-:W-:Y:S02]  /*0c60*/  CS2R R150, SRZ ;  /* 0x0000000000967805 */ /* 0x000fe4000001ff00 */
[----:B------:R-:W-:Y:S02]  /*0c70*/  CS2R R148, SRZ ;  /* 0x0000000000947805 */ /* 0x000fe4000001ff00 */
[----:B------:R-:W-:Y:S02]  /*0c80*/  CS2R R146, SRZ ;  /* 0x0000000000927805 */ /* 0x000fe4000001ff00 */
[----:B------:R-:W-:-:S02]  /*0c90*/  PLOP3.LUT P1, PT, PT, PT, UP0, 0x80, 0x0 ;  /* 0x000000000000781c */ /* 0x000fc40003f2f008 */
        /* <DEDUP_REMOVED lines=54> */
[----:B------:R-:W-:-:S02]  /*1000*/  IMAD.MOV.U32 R37, RZ, RZ, RZ ;  /* 0x000000ffff257224 */ /* 0x000fc400078e00ff */
[----:B------:R-:W-:Y:S01]  /*1010*/  IMAD.MOV.U32 R3, RZ, RZ, RZ ;  /* 0x000000ffff037224 */ /* 0x000fe200078e00ff */
[----:B------:R-:W-:Y:S06]  /*1020*/  @!P1 BRA `(.L_x_3187) ;  /* 0x0000000000709947 */ /* 0x000fec0003800000 */
[----:B------:R-:W-:Y:S01]  /*1030*/  IMAD.U32 R6, RZ, RZ, UR11 ;  /* 0x0000000bff067e24 */ /* 0x000fe2000f8e00ff */
[----:B------:R-:W-:-:S04]  /*1040*/  UIADD3 UR4, UR6, -0x1, UR11 ;  /* 0xffffffff06047890 */ /* 0x000fc8000fffe00b */
[-C--:B------:R-:W-:Y:S02]  /*1050*/  IABS R7, R6.reuse ;  /* 0x0000000600077213 */ /* 0x080fe40000000000 */
[----:B------:R-:W-:Y:S01]  /*1060*/  IMAD.U32 R8, RZ, RZ, UR4 ;  /* 0x00000004ff087e24 */ /* 0x000fe2000f8e00ff */
[----:B------:R-:W-:Y:S01]  /*1070*/  IABS R6, R6 ;  /* 0x0000000600067213 */ /* 0x000fe20000000000 */
[----:B------:R-:W1:Y:S01]  /*1080*/  I2F.RP R0, R7 ;  /* 0x0000000700007306 */ /* 0x000e620000209400 */
[----:B------:R-:W-:-:S03]  /*1090*/  ULOP3.LUT UR4, UR4, UR11, URZ, 0x3c, !UPT ;  /* 0x0000000b04047292 */ /* 0x000fc6000f8e3c3f */
[----:B------:R-:W-:-:S03]  /*10a0*/  IMAD.MOV R6, RZ, RZ, -R6 ;  /* 0x000000ffff067224 */ /* 0x000fc600078e0a06 */
[----:B------:R-:W-:Y:S01]  /*10b0*/  ISETP.LE.AND P3, PT, RZ, UR4, PT ;  /* 0x00000004ff007c0c */ /* 0x000fe2000bf63270 */
[----:B-1----:R-:W0:Y:S02]  /*10c0*/  MUFU.RCP R0, R0 ;  /* 0x0000000000007308 */ /* 0x002e240000001000 */
[----:B0-----:R-:W-:Y:S01]  /*10d0*/  VIADD R2, R0, 0xffffffe ;  /* 0x0ffffffe00027836 */ /* 0x001fe20000000000 */
[----:B------:R-:W-:-:S05]  /*10e0*/  IABS R0, R8 ;  /* 0x0000000800007213 */ /* 0x000fca0000000000 */
[----:B------:R0:W1:Y:S02]  /*10f0*/  F2I.FTZ.U32.TRUNC.NTZ R3, R2 ;  /* 0x0000000200037305 */ /* 0x000064000021f000 */
        /* <DEDUP_REMOVED lines=14> */
[----:B------:R-:W-:-:S07]  /*11e0*/  @!P2 LOP3.LUT R3, RZ, UR11, RZ, 0x33, !PT ;  /* 0x0000000bff03ac12 */ /* 0x000fce000f8e33ff */
.L_x_3187:
[----:B------:R-:W-:Y:S01]  /*11f0*/  IMAD R0, R3, UR7, RZ ;  /* 0x0000000703007c24 */ /* 0x000fe2000f8e02ff */
[----:B------:R-:W-:Y:S01]  /*1200*/  CS2R R34, SRZ ;  /* 0x0000000000227805 */ /* 0x000fe2000001ff00 */
[----:B------:R-:W-:Y:S01]  /*1210*/  IMAD.MOV.U32 R36, RZ, RZ, RZ ;  /* 0x000000ffff247224 */ /* 0x000fe200078e00ff */
[----:B------:R-:W-:Y:S02]  /*1220*/  CS2R R32, SRZ ;  /* 0x0000000000207805 */ /* 0x000fe4000001ff00 */
[----:B------:R-:W-:Y:S02]  /*1230*/  CS2R R30, SRZ ;  /* 0x00000000001e7805 */ /* 0x000fe4000001ff00 */
[----:B------:R-:W-:Y:S02]  /*1240*/  VIADDMNMX R3, R0, R3, UR6, PT ;  /* 0x0000000600037e46 */ /* 0x000fe4000b800103 */
[----:B------:R-:W-:Y:S02]  /*1250*/  CS2R R28, SRZ ;  /* 0x00000000001c7805 */ /* 0x000fe4000001ff00 */
[----:B------:R-:W-:-:S02]  /*1260*/  CS2R R26, SRZ ;  /* 0x00000000001a7805 */ /* 0x000fc4000001ff00 */
[----:B------:R-:W-:Y:S02]  /*1270*/  CS2R R24, SRZ ;  /* 0x0000000000187805 */ /* 0x000fe4000001ff00 */
[----:B------:R-:W-:-:S13]  /*1280*/  ISETP.GT.AND P1, PT, R3, R0, PT ;  /* 0x000000000300720c */ /* 0x000fda0003f24270 */
[----:B------:R-:W-:Y:S05]  /*1290*/  @!P1 BRA `(.L_x_3188) ;  /* 0x0000008c00c89947 */ /* 0x000fea0003800000 */
[----:B------:R-:W-:Y:S01]  /*12a0*/  SHF.R.S32.HI R5, RZ, 0x1f, R152 ;  /* 0x0000001fff057819 */ /* 0x000fe20000011498 */
[----:B------:R-:W1:Y:S08]  /*12b0*/  S2UR UR7, SR_CgaCtaId ;  /* 0x00000000000779c3 */ /* 0x000e700000008800 */
[----:B------:R-:W-:Y:S01]  /*12c0*/  BAR.SYNC.DEFER_BLOCKING 0xe, 0x100 ;  /* 0x0384000000007b1d */ /* 0x000fe20000010000 */
[----:B------:R-:W-:Y:S01]  /*12d0*/  LOP3.LUT R6, R11, 0x7f, RZ, 0xc0, !PT ;  /* 0x0000007f0b067812 */ /* 0x000fe200078ec0ff */
[----:B------:R-:W-:Y:S01]  /*12e0*/  VIADD R3, R3, 0xfffffffe ;  /* 0xfffffffe03037836 */ /* 0x000fe20000000000 */
[----:B------:R-:W-:-:S02]  /*12f0*/  LEA.HI R5, R5, R152, RZ, 0x7 ;  /* 0x0000009805057211 */ /* 0x000fc400078f38ff */
[----:B------:R-:W-:Y:S01]  /*1300*/  ISETP.NE.AND P1, PT, R6, RZ, PT ;  /* 0x000000ff0600720c */ /* 0x000fe20003f25270 */
[----:B------:R-:W-:Y:S01]  /*1310*/  UMOV UR9, 0x40000040 ;  /* 0x4000004000097882 */ /* 0x000fe20000000000 */
[----:B0-----:R-:W-:Y:S01]  /*1320*/  SHF.R.S32.HI R2, RZ, 0x7, R5 ;  /* 0x00000007ff027819 */ /* 0x001fe20000011405 */
[----:B------:R-:W-:Y:S01]  /*1330*/  UMOV UR11, 0x40000040 ;  /* 0x40000040000b7882 */ /* 0x000fe20000000000 */
[----:B------:R-:W-:Y:S01]  /*1340*/  UMOV UR13, 0x40000040 ;  /* 0x40000040000d7882 */ /* 0x000fe20000000000 */
[----:B------:R-:W-:Y:S01]  /*1350*/  UMOV UR15, 0x40000040 ;  /* 0x40000040000f7882 */ /* 0x000fe20000000000 */
[----:B------:R-:W-:Y:S01]  /*1360*/  UMOV UR17, 0x40000040 ;  /* 0x4000004000117882 */ /* 0x000fe20000000000 */
[----:B------:R-:W-:Y:S01]  /*1370*/  UMOV UR19, 0x40000040 ;  /* 0x4000004000137882 */ /* 0x000fe20000000000 */
[----:B------:R-:W0:Y:S01]  /*1380*/  SHFL.IDX PT, R2, R2, RZ, 0x1f ;  /* 0x00001fff02027589 */ /* 0x000e2200000e0000 */
[----:B------:R-:W-:Y:S01]  /*1390*/  UMOV UR21, 0x40000040 ;  /* 0x4000004000157882 */ /* 0x000fe20000000000 */
[----:B------:R-:W-:Y:S01]  /*13a0*/  UMOV UR23, 0x40000040 ;  /* 0x4000004000177882 */ /* 0x000fe20000000000 */
[----:B------:R-:W-:-:S02]  /*13b0*/  LOP3.LUT R5, R5, 0xffffff80, RZ, 0xc0, !PT ;  /* 0xffffff8005057812 */ /* 0x000fc400078ec0ff */
[----:B------:R-:W-:-:S03]  /*13c0*/  ISETP.GE.AND P0, PT, R3, R0, PT ;  /* 0x000000000300720c */ /* 0x000fc60003f06270 */
[----:B------:R-:W-:Y:S01]  /*13d0*/  IMAD.IADD R5, R152, 0x1, -R5 ;  /* 0x0000000198057824 */ /* 0x000fe200078e0a05 */
[----:B------:R-:W-:Y:S01]  /*13e0*/  WARPGROUP.ARRIVE ;  /* 0x00000000000079c5 */ /* 0x000fe20000000000 */
[----:B0-----:R-:W-:-:S03]  /*13f0*/  R2UR UR4, R2 ;  /* 0x00000000020472ca */ /* 0x001fc600000e0000 */
[----:B------:R-:W-:-:S04]  /*1400*/  SHF.R.S32.HI R2, RZ, 0x1f, R5 ;  /* 0x0000001fff027819 */ /* 0x000fc80000011405 */
[CC--:B------:R-:W-:Y:S02]  /*1410*/  LEA.HI R4, R2.reuse, R5.reuse, RZ, 0x2 ;  /* 0x0000000502047211 */ /* 0x0c0fe400078f10ff */
[----:B------:R-:W-:Y:S02]  /*1420*/  LEA.HI R2, R2, R5, RZ, 0x5 ;  /* 0x0000000502027211 */ /* 0x000fe400078f28ff */
[----:B------:R-:W-:Y:S02]  /*1430*/  SHF.R.S32.HI R7, RZ, 0x1f, R4 ;  /* 0x0000001fff077819 */ /* 0x000fe40000011404 */
[----:B------:R-:W-:Y:S01]  /*1440*/  SHF.R.S32.HI R2, RZ, 0x5, R2 ;  /* 0x00000005ff027819 */ /* 0x000fe20000011402 */
[----:B------:R-:W-:-:S04]  /*1450*/  ULEA.HI UR5, UR4, UR4, URZ, 0x1 ;  /* 0x0000000404057291 */ /* 0x000fc8000f8f083f */
[----:B------:R-:W-:-:S03]  /*1460*/  ULOP3.LUT UR6, UR5, 0x1fffe, URZ, 0xc0, !UPT ;  /* 0x0001fffe05067892 */ /* 0x000fc6000f8ec03f */
[----:B------:R-:W-:Y:S01]  /*1470*/  UMOV UR5, 0x400 ;  /* 0x0000040000057882 */ /* 0x000fe20000000000 */
[----:B------:R-:W-:Y:S02]  /*1480*/  UIADD3 UR6, UR4, -UR6, URZ ;  /* 0x8000000604067290 */ /* 0x000fe4000fffe03f */
[----:B-1----:R-:W-:-:S04]  /*1490*/  ULEA UR5, UR7, UR5, 0x18 ;  /* 0x0000000507057291 */ /* 0x002fc8000f8ec03f */
[----:B------:R-:W-:Y:S02]  /*14a0*/  ULEA UR6, UR6, UR5, 0xf ;  /* 0x0000000506067291 */ /* 0x000fe4000f8e783f */
[----:B------:R-:W-:Y:S02]  /*14b0*/  UIADD3 UR4, UR5, 0x36400, URZ ;  /* 0x0003640005047890 */ /* 0x000fe4000fffe03f */
[----:B------:R-:W-:Y:S01]  /*14c0*/  IMAD.U32 R6, RZ, RZ, UR5 ;  /* 0x00000005ff067e24 */ /* 0x000fe2000f8e00ff */
[----:B------:R-:W-:Y:S02]  /*14d0*/  UIADD3 UR6, UR6, 0x400, URZ ;  /* 0x0000040006067890 */ /* 0x000fe4000fffe03f */
[----:B------:R-:W-:Y:S01]  /*14e0*/  USHF.R.U32.HI UR4, URZ, 0x4, UR4 ;  /* 0x000000043f047899 */ /* 0x000fe20008011604 */
[----:B------:R-:W-:Y:S01]  /*14f0*/  @!P1 VIADD R6, R6, 0x38860 ;  /* 0x0003886006069836 */ /* 0x000fe20000000000 */
[----:B------:R-:W-:Y:S02]  /*1500*/  USHF.R.U32.HI UR6, URZ, 0x4, UR6 ;  /* 0x000000043f067899 */ /* 0x000fe40008011606 */
[----:B------:R-:W-:-:S02]  /*1510*/  ULOP3.LUT UR4, UR4, 0x3fff, URZ, 0xc0, !UPT ;  /* 0x00003fff04047892 */ /* 0x000fc4000f8ec03f */
[----:B------:R-:W-:Y:S01]  /*1520*/  ULOP3.LUT UR6, UR6, 0x3fff, URZ, 0xc0, !UPT ;  /* 0x00003fff06067892 */ /* 0x000fe2000f8ec03f */
[----:B------:R-:W-:Y:S01]  /*1530*/  @!P1 PRMT R8, RZ, 0x654, R6 ;  /* 0x00000654ff089816 */ /* 0x000fe20000000006 */
[----:B------:R-:W-:Y:S01]  /*1540*/  ULOP3.LUT UR4, UR4, 0x10000, URZ, 0xfc, !UPT ;  /* 0x0001000004047892 */ /* 0x000fe2000f8efc3f */
[----:B------:R-:W-:Y:S01]  /*1550*/  SHF.R.S32.HI R6, RZ, 0x2, R4 ;  /* 0x00000002ff067819 */ /* 0x000fe20000011404 */
[----:B------:R-:W-:Y:S02]  /*1560*/  ULOP3.LUT UR6, UR6, 0x2000000, URZ, 0xfc, !UPT ;  /* 0x0200000006067892 */ /* 0x000fe4000f8efc3f */
[----:B------:R-:W-:Y:S01]  /*1570*/  UIADD3 UR12, UR4, 0x2, URZ ;  /* 0x00000002040c7890 */ /* 0x000fe2000fffe03f */
[----:B------:R-:W-:Y:S01]  /*1580*/  LEA.HI R7, R7, R6, RZ, 0x3 ;  /* 0x0000000607077211 */ /* 0x000fe200078f18ff */
[----:B------:R-:W-:Y:S01]  /*1590*/  UIADD3 UR14, UR6, 0x80, URZ ;  /* 0x00000080060e7890 */ /* 0x000fe2000fffe03f */
[----:B------:R-:W-:Y:S02]  /*15a0*/  UMOV UR8, UR4 ;  /* 0x0000000400087c82 */ /* 0x000fe40008000000 */
[----:B------:R-:W-:Y:S01]  /*15b0*/  UMOV UR10, UR6 ;  /* 0x00000006000a7c82 */ /* 0x000fe20008000000 */
[----:B------:R-:W-:Y:S01]  /*15c0*/  UIADD3 UR16, UR4, 0x4, URZ ;  /* 0x0000000404107890 */ /* 0x000fe2000fffe03f */
[----:B------:R-:W-:Y:S01]  /*15d0*/  HGMMA.64x256x16.F32.BF16 R24, gdesc[UR8].tnspB, RZ, !UPT, gsb0 ;  /* 0x43e00000081879f0 */ /* 0x000fe2000c0018ff */
[----:B------:R-:W-:Y:S01]  /*15e0*/  UIADD3 UR18, UR6, 0x100, URZ ;  /* 0x0000010006127890 */ /* 0x000fe2000fffe03f */
[----:B------:R-:W-:Y:S01]  /*15f0*/  LOP3.LUT R7, R7, 0xfffffff8, RZ, 0xc0, !PT ;  /* 0xfffffff807077812 */ /* 0x000fe200078ec0ff */
[----:B------:R-:W-:-:S02]  /*1600*/  UIADD3 UR20, UR4, 0x6, URZ ;  /* 0x0000000604147890 */ /* 0x000fc4000fffe03f */
[----:B------:R-:W-:Y:S02]  /*1610*/  UIADD3 UR22, UR6, 0x180, URZ ;  /* 0x0000018006167890 */ /* 0x000fe4000fffe03f */
[----:B------:R-:W-:Y:S01]  /*1620*/  IMAD.IADD R7, R6, 0x1, -R7 ;  /* 0x0000000106077824 */ /* 0x000fe200078e0a07 */
[----:B------:R-:W-:-:S03]  /*1630*/  UMOV UR4, URZ ;  /* 0x0000003f00047c82 */ /* 0x000fc60008000000 */
[----:B------:R-:W-:Y:S01]  /*1640*/  IMAD R2, R2, 0x10, R7 ;  /* 0x0000001002027824 */ /* 0x000fe200078e0207 */
[----:B------:R-:W-:Y:S02]  /*1650*/  WARPGROUP.DEPBAR.LE gsb0, 0x0 ;  /* 0x00008000000079c5 */ /* 0x000fe40000010000 */
[----:B------:R-:W-:-:S14]  /*1660*/  WARPGROUP.ARRIVE ;  /* 0x00000000000079c5 */ /* 0x000fdc0000000000 */
        /* <DEDUP_REMOVED lines=13> */
[----:B------:R-:W-:-:S05]  /*1740*/  UMOV UR4, URZ ;  /* 0x0000003f00047c82 */ /* 0x000fca0008000000 */
.L_x_3190:
[----:B------:R-:W-:Y:S01]  /*1750*/  BAR.SYNC.DEFER_BLOCKING 0xe, 0x100 ;  /* 0x0384000000007b1d */ /* 0x000fe20000010000 */
[----:B------:R-:W-:Y:S01]  /*1760*/  IMAD.U32 R5, RZ, RZ, UR4 ;  /* 0x00000004ff057e24 */ /* 0x000fe2000f8e00ff */
[----:B------:R-:W-:Y:S01]  /*1770*/  UIADD3 UR4, UR4, 0x1, URZ ;  /* 0x0000000104047890 */ /* 0x000fe2000fffe03f */
[C---:B------:R-:W-:Y:S01]  /*1780*/  ISETP.GT.AND P0, PT, R3.reuse, R0, PT ;  /* 0x000000000300720c */ /* 0x040fe20003f04270 */
[----:B------:R-:W-:Y:S02]  /*1790*/  VIADD R3, R3, 0xffffffff ;  /* 0xffffffff03037836 */ /* 0x000fe40000000000 */
[----:B-1----:R-:W-:Y:S01]  /*17a0*/  IMAD R4, R5, 0x40, R2 ;  /* 0x0000004005047824 */ /* 0x002fe200078e0202 */
[----:B------:R-:W-:Y:S01]  /*17b0*/  UISETP.NE.AND UP0, UPT, UR4, 0x2, UPT ;  /* 0x000000020400788c */ /* 0x000fe2000bf05270 */
[----:B------:R-:W-:Y:S01]  /*17c0*/  UMOV UR11, 0x40000040 ;  /* 0x40000040000b7882 */ /* 0x000fe20000000000 */
[----:B------:R-:W-:Y:S02]  /*17d0*/  UMOV UR15, 0x40000040 ;  /* 0x40000040000f7882 */ /* 0x000fe40000000000 */
[----:B------:R-:W-:Y:S01]  /*17e0*/  LEA R4, R4, UR5, 0x2 ;  /* 0x0000000504047c11 */ /* 0x000fe2000f8e10ff */
[----:B------:R-:W-:Y:S01]  /*17f0*/  USEL UR4, UR4, URZ, UP0 ;  /* 0x0000003f04047287 */ /* 0x000fe20008000000 */
[----:B------:R-:W-:Y:S01]  /*1800*/  UMOV UR19, 0x40000040 ;  /* 0x4000004000137882 */ /* 0x000fe20000000000 */
[----:B------:R-:W-:-:S02]  /*1810*/  UMOV UR23, 0x40000040 ;  /* 0x4000004000177882 */ /* 0x000fc40000000000 */
[----:B------:R-:W-:-:S04]  /*1820*/  ULEA UR10, UR4, UR6, 0xc ;  /* 0x00000006040a7291 */ /* 0x000fc8000f8e603f */
[----:B------:R-:W-:Y:S02]  /*1830*/  UIADD3 UR14, UR10, 0x80, URZ ;  /* 0x000000800a0e7890 */ /* 0x000fe4000fffe03f */
[----:B------:R-:W-:Y:S01]  /*1840*/  UIADD3 UR18, UR10, 0x100, URZ ;  /* 0x000001000a127890 */ /* 0x000fe2000fffe03f */
[----:B------:R-:W1:Y:S01]  /*1850*/  LDS R5, [R4+0x38400] ;  /* 0x0384000004057984 */ /* 0x000e620000000800 */
[----:B------:R-:W-:-:S03]  /*1860*/  UIADD3 UR22, UR10, 0x180, URZ ;  /* 0x000001800a167890 */ /* 0x000fc6000fffe03f */
[----:B------:R2:W3:Y:S02]  /*1870*/  LDS R6, [R4+0x38420] ;  /* 0x0384200004067984 */ /* 0x0004e40000000800 */
[----:B--2---:R-:W-:-:S05]  /*1880*/  IMAD.U32 R4, RZ, RZ, UR4 ;  /* 0x00000004ff047e24 */ /* 0x004fca000f8e00ff */
[----:B------:R-:W-:-:S05]  /*1890*/  @!P1 LEA R4, R4, UR5, 0x3 ;  /* 0x0000000504049c11 */ /* 0x000fca000f8e18ff */
[----:B------:R-:W-:-:S05]  /*18a0*/  @!P1 VIADD R4, R4, 0x38860 ;  /* 0x0003886004049836 */ /* 0x000fca0000000000 */
[----:B------:R-:W-:Y:S01]  /*18b0*/  @!P1 PRMT R4, RZ, 0x654, R4 ;  /* 0x00000654ff049816 */ /* 0x000fe20000000004 */
        /* <DEDUP_REMOVED lines=127> */
[----:B------:R-:W-:-:S06]  /*20b0*/  FMUL.FTZ R151, R151, R6 ;  /* 0x0000000697977220 */ /* 0x000fcc0000410000 */
        /* <DEDUP_REMOVED lines=19> */
.L_x_3189:
[----:B------:R-:W-:Y:S01]  /*21f0*/  BAR.SYNC.DEFER_BLOCKING 0xe, 0x100 ;  /* 0x0384000000007b1d */ /* 0x000fe20000010000 */
[----:B------:R-:W-:Y:S01]  /*2200*/  VIADD R2, R2, UR4 ;  /* 0x0000000402027c36 */ /* 0x000fe20008000000 */
[----:B------:R-:W-:Y:S02]  /*2210*/  PLOP3.LUT P0, PT, PT, PT, PT, 0x8, 0x0 ;  /* 0x000000000000781c */ /* 0x000fe40003f0e170 */
[----:B-1----:R-:W-:Y:S02]  /*2220*/  CS2R R4, SRZ ;  /* 0x0000000000047805 */ /* 0x002fe4000001ff00 */
[----:B------:R-:W-:-:S05]  /*2230*/  LEA R2, R2, UR5, 0x2 ;  /* 0x0000000502027c11 */ /* 0x000fca000f8e10ff */
[----:B------:R-:W1:Y:S04]  /*2240*/  LDS R3, [R2+0x38400] ;  /* 0x0384000002037984 */ /* 0x000e680000000800 */
[----:B------:R-:W2:Y:S01]  /*2250*/  LDS R0, [R2+0x38420] ;  /* 0x0384200002007984 */ /* 0x000ea20000000800 */
        /* <DEDUP_REMOVED lines=130> */
.L_x_3186:
[----:B------:R-:W-:Y:S01]  /*2a80*/  UISETP.GE.AND UP0, UPT, UR60, 0x1, UPT ;  /* 0x000000013c00788c */ /* 0x000fe2000bf06270 */
[----:B------:R-:W-:-:S05]  /*2a90*/  UMOV UR4, URZ ;  /* 0x0000003f00047c82 */ /* 0x000fca0008000000 */
[----:B------:R-:W-:-:S13]  /*2aa0*/  PLOP3.LUT P0, PT, PT, PT, UP0, 0x80, 0x0 ;  /* 0x000000000000781c */ /* 0x000fda0003f0f008 */
[----:B------:R-:W-:Y:S05]  /*2ab0*/  @!P0 BRA `(.L_x_3191) ;  /* 0x0000000000848947 */ /* 0x000fea0003800000 */
[----:B------:R-:W-:Y:S01]  /*2ac0*/  IMAD.U32 R3, RZ, RZ, UR11 ;  /* 0x0000000bff037e24 */ /* 0x000fe2000f8e00ff */
[----:B------:R-:W-:Y:S01]  /*2ad0*/  UIADD3 UR8, UR6, -0x1, UR11 ;  /* 0xffffffff06087890 */ /* 0x000fe2000fffe00b */
[----:B------:R-:W-:-:S03]  /*2ae0*/  UMOV UR4, URZ ;  /* 0x0000003f00047c82 */ /* 0x000fc60008000000 */
[-C--:B------:R-:W-:Y:S02]  /*2af0*/  IABS R0, R3.reuse ;  /* 0x0000000300007213 */ /* 0x080fe40000000000 */
[----:B------:R-:W-:Y:S01]  /*2b00*/  IMAD.U32 R4, RZ, RZ, UR8 ;  /* 0x00000008ff047e24 */ /* 0x000fe2000f8e00ff */
[----:B------:R-:W-:Y:S01]  /*2b10*/  IABS R5, R3 ;  /* 0x0000000300057213 */ /* 0x000fe20000000000 */
[----:B------:R-:W-:Y:S01]  /*2b20*/  ULOP3.LUT UR8, UR8, UR11, URZ, 0x3c, !UPT ;  /* 0x0000000b08087292 */ /* 0x000fe2000f8e3c3f */
[----:B------:R-:W-:Y:S02]  /*2b30*/  R2UR UR12, R0 ;  /* 0x00000000000c72ca */ /* 0x000fe400000e0000 */
[----:B------:R-:W-:-:S05]  /*2b40*/  IABS R4, R4 ;  /* 0x0000000400047213 */ /* 0x000fca0000000000 */
[----:B------:R-:W-:-:S05]  /*2b50*/  IMAD.MOV.U32 R3, RZ, RZ, R4 ;  /* 0x000000ffff037224 */ /* 0x000fca00078e0004 */
[----:B------:R-:W-:Y:S01]  /*2b60*/  R2UR UR10, R3 ;  /* 0x00000000030a72ca */ /* 0x000fe200000e0000 */
[----:B------:R-:W1:Y:S08]  /*2b70*/  I2F.RP R0, UR12 ;  /* 0x0000000c00007d06 */ /* 0x000e700008209400 */
[----:B-1----:R-:W0:Y:S02]  /*2b80*/  MUFU.RCP R0, R0 ;  /* 0x0000000000007308 */ /* 0x002e240000001000 */
[----:B0-----:R-:W-:-:S02]  /*2b90*/  VIADD R2, R0, 0xffffffe ;  /* 0x0ffffffe00027836 */ /* 0x001fc40000000000 */
[----:B------:R-:W-:-:S04]  /*2ba0*/  IMAD.MOV R0, RZ, RZ, -R5 ;  /* 0x000000ffff007224 */ /* 0x000fc800078e0a05 */
        /* <DEDUP_REMOVED lines=18> */
.L_x_3191:
[----:B------:R-:W-:Y:S01]  /*2cd0*/  UIMAD UR5, UR7, UR4, URZ ;  /* 0x00000004070572a4 */ /* 0x000fe2000f8e023f */
[----:B------:R-:W-:Y:S01]  /*2ce0*/  IMAD.U32 R0, RZ, RZ, UR6 ;  /* 0x00000006ff007e24 */ /* 0x000fe2000f8e00ff */
[----:B------:R-:W-:Y:S01]  /*2cf0*/  PLOP3.LUT P0, PT, PT, PT, PT, 0x80, 0x0 ;  /* 0x000000000000781c */ /* 0x000fe20003f0f070 */
[----:B------:R-:W-:Y:S01]  /*2d00*/  IMAD.U32 R3, RZ, RZ, UR4 ;  /* 0x00000004ff037e24 */ /* 0x000fe2000f8e00ff */
[----:B------:R-:W-:Y:S02]  /*2d10*/  CS2R R4, SRZ ;  /* 0x0000000000047805 */ /* 0x000fe4000001ff00 */
[----:B------:R-:W-:Y:S01]  /*2d20*/  CS2R R150, SRZ ;  /* 0x0000000000967805 */ /* 0x000fe2000001ff00 */
[----:B0-----:R-:W-:Y:S01]  /*2d30*/  IMAD.U32 R2, RZ, RZ, UR5 ;  /* 0x00000005ff027e24 */ /* 0x001fe2000f8e00ff */
[----:B------:R-:W-:Y:S02]  /*2d40*/  CS2R R148, SRZ ;  /* 0x0000000000947805 */ /* 0x000fe4000001ff00 */
[----:B------:R-:W-:-:S02]  /*2d50*/  VIADDMNMX R0, R3, UR5, R0, PT ;  /* 0x0000000503007c46 */ /* 0x000fc4000b800100 */
[----:B------:R-:W-:Y:S02]  /*2d60*/  CS2R R146, SRZ ;  /* 0x0000000000927805 */ /* 0x000fe4000001ff00 */
[----:B------:R-:W-:Y:S02]  /*2d70*/  CS2R R144, SRZ ;  /* 0x0000000000907805 */ /* 0x000fe4000001ff00 */
[----:B------:R-:W-:Y:S02]  /*2d80*/  CS2R R142, SRZ ;  /* 0x00000000008e7805 */ /* 0x000fe4000001ff00 */
[----:B------:R-:W-:Y:S02]  /*2d90*/  R2UR UR61, R0 ;  /* 0x00000000003d72ca */ /* 0x000fe400000e0000 */
        /* <DEDUP_REMOVED lines=12> */
[----:B------:R-:W-:Y:S01]  /*2e60*/  UISETP.GT.AND UP0, UPT, UR61, UR5, UPT ;  /* 0x000000053d00728c */ /* 0x000fe2000bf04270 */
[----:B------:R-:W-:Y:S02]  /*2e70*/  CS2R R116, SRZ ;  /* 0x0000000000747805 */ /* 0x000fe4000001ff00 */
[----:B------:R-:W-:-:S02]  /*2e80*/  CS2R R114, SRZ ;  /* 0x0000000000727805 */ /* 0x000fc4000001ff00 */
[----:B------:R-:W-:Y:S02]  /*2e90*/  CS2R R112, SRZ ;  /* 0x0000000000707805 */ /* 0x000fe4000001ff00 */
[----:B------:R-:W-:Y:S02]  /*2ea0*/  CS2R R110, SRZ ;  /* 0x00000000006e7805 */ /* 0x000fe4000001ff00 */
[----:B------:R-:W-:Y:S02]  /*2eb0*/  CS2R R108, SRZ ;  /* 0x00000000006c7805 */ /* 0x000fe4000001ff00 */
[----:B------:R-:W-:Y:S02]  /*2ec0*/  PLOP3.LUT P1, PT, PT, PT, UP0, 0x80, 0x0 ;  /* 0x000000000000781c */ /* 0x000fe40003f2f008 */
        /* <DEDUP_REMOVED lines=43> */
[----:B------:R-:W-:Y:S01]  /*3180*/  SHF.R.S32.HI R57, RZ, 0x1f, R152 ;  /* 0x0000001fff397819 */ /* 0x000fe20000011498 */
[----:B------:R-:W0:Y:S01]  /*3190*/  S2R R5, SR_CgaCtaId ;  /* 0x0000000000057919 */ /* 0x000e220000008800 */
[----:B------:R-:W-:Y:S02]  /*31a0*/  MOV R184, 0x400 ;  /* 0x0000040000b87802 */ /* 0x000fe40000000f00 */
[----:B------:R-:W-:-:S04]  /*31b0*/  LEA.HI R16, R57, R152, RZ, 0x7 ;  /* 0x0000009839107211 */ /* 0x000fc800078f38ff */
[----:B------:R-:W-:-:S05]  /*31c0*/  SHF.R.S32.HI R18, RZ, 0x7, R16 ;  /* 0x00000007ff127819 */ /* 0x000fca0000011410 */
[----:B------:R-:W1:Y:S01]  /*31d0*/  SHFL.IDX PT, R0, R18, RZ, 0x1f ;  /* 0x00001fff12007589 */ /* 0x000e6200000e0000 */
[----:B0-----:R-:W-:Y:S02]  /*31e0*/  LEA R184, R5, R184, 0x18 ;  /* 0x000000b805b87211 */ /* 0x001fe400078ec0ff */
[----:B-1----:R-:W-:-:S04]  /*31f0*/  LEA.HI R3, R0, R0, RZ, 0x1 ;  /* 0x0000000000037211 */ /* 0x002fc800078f08ff */
[----:B------:R-:W-:-:S05]  /*3200*/  LOP3.LUT R3, R3, 0x1fffe, RZ, 0xc0, !PT ;  /* 0x0001fffe03037812 */ /* 0x000fca00078ec0ff */
[----:B------:R-:W-:Y:S02]  /*3210*/  IMAD.IADD R3, R0, 0x1, -R3 ;  /* 0x0000000100037824 */ /* 0x000fe400078e0a03 */
[----:B------:R-:W-:Y:S02]  /*3220*/  VIADD R0, R184, 0x36400 ;  /* 0x00036400b8007836 */ /* 0x000fe40000000000 */
[----:B------:R-:W-:-:S03]  /*3230*/  IMAD R3, R3, 0x8000, R184 ;  /* 0x0000800003037824 */ /* 0x000fc600078e02b8 */
[----:B------:R-:W-:Y:S01]  /*3240*/  LOP3.LUT P0, RZ, R0, 0x3ff, RZ, 0xc0, !PT ;  /* 0x000003ff00ff7812 */ /* 0x000fe2000780c0ff */
[----:B------:R-:W-:-:S05]  /*3250*/  VIADD R3, R3, 0x400 ;  /* 0x0000040003037836 */ /* 0x000fca0000000000 */
[----:B------:R-:W-:-:S04]  /*3260*/  SHF.R.U32.HI R3, RZ, 0x4, R3 ;  /* 0x00000004ff037819 */ /* 0x000fc80000011603 */
        /* <DEDUP_REMOVED lines=18> */
.L_x_3192:
[----:B------:R-:W-:Y:S02]  /*3390*/  SHF.L.U32 R7, RZ, 0x1f, RZ ;  /* 0x0000001fff077819 */ /* 0x000fe400000006ff */
[----:B------:R-:W-:Y:S02]  /*33a0*/  LOP3.LUT R3, R16, 0xffffff80, RZ, 0xc0, !PT ;  /* 0xffffff8010037812 */ /* 0x000fe400078ec0ff */
[----:B------:R-:W0:Y:S01]  /*33b0*/  SYNCS.PHASECHK.TRANS64.TRYWAIT P0, [R184+URZ+0x38800], R7 ;  /* 0x03880007b80075a7 */ /* 0x000e22000800017f */
[----:B------:R-:W-:Y:S02]  /*33c0*/  LEA.HI R0, R18, R18, RZ, 0x1 ;  /* 0x0000001212007211 */ /* 0x000fe400078f08ff */
[----:B------:R-:W-:Y:S02]  /*33d0*/  IMAD.IADD R5, R152, 0x1, -R3 ;  /* 0x0000000198057824 */ /* 0x000fe400078e0a03 */
[----:B------:R-:W-:-:S03]  /*33e0*/  LOP3.LUT R3, R0, 0xfffffe, RZ, 0xc0, !PT ;  /* 0x00fffffe00037812 */ /* 0x000fc600078ec0ff */
[----:B------:R-:W-:-:S04]  /*33f0*/  SHF.R.S32.HI R4, RZ, 0x1f, R5 ;  /* 0x0000001fff047819 */ /* 0x000fc80000011405 */
[----:B------:R-:W-:-:S04]  /*3400*/  LEA.HI R6, R4, R5, RZ, 0x2 ;  /* 0x0000000504067211 */ /* 0x000fc800078f10ff */
[--C-:B------:R-:W-:Y:S02]  /*3410*/  SHF.R.S32.HI R8, RZ, 0x2, R6.reuse ;  /* 0x00000002ff087819 */ /* 0x100fe40000011406 */
[----:B------:R-:W-:Y:S01]  /*3420*/  SHF.R.S32.HI R9, RZ, 0x1f, R6 ;  /* 0x0000001fff097819 */ /* 0x000fe20000011406 */
[----:B0-----:R-:W-:Y:S06]  /*3430*/  @!P0 BRA `(.L_x_3193) ;  /* 0x000000ec005c8947 */ /* 0x001fec0003800000 */
.L_x_3321:
[----:B------:R-:W2:Y:S01]  /*3440*/  LDL R0, [R1+0x28] ;  /* 0x0000280001007983 */ /* 0x000ea20000100800 */
[----:B------:R-:W-:Y:S01]  /*3450*/  LEA.HI R9, R9, R8, RZ, 0x3 ;  /* 0x0000000809097211 */ /* 0x000fe200078f18ff */
[----:B------:R-:W-:Y:S01]  /*3460*/  IMAD.IADD R3, R18, 0x1, -R3 ;  /* 0x0000000112037824 */ /* 0x000fe200078e0a03 */
[----:B------:R-:W-:Y:S02]  /*3470*/  LEA.HI R4, R4, R5, RZ, 0x5 ;  /* 0x0000000504047211 */ /* 0x000fe400078f28ff */
[----:B------:R-:W-:Y:S02]  /*3480*/  LOP3.LUT R9, R9, 0xfffffff8, RZ, 0xc0, !PT ;  /* 0xfffffff809097812 */ /* 0x000fe400078ec0ff */
[----:B------:R-:W-:-:S03]  /*3490*/  SHF.R.S32.HI R4, RZ, 0x5, R4 ;  /* 0x00000005ff047819 */ /* 0x000fc60000011404 */
[----:B------:R-:W-:Y:S01]  /*34a0*/  IMAD.IADD R9, R8, 0x1, -R9 ;  /* 0x0000000108097824 */ /* 0x000fe200078e0a09 */
[----:B--2---:R-:W-:Y:S02]  /*34b0*/  R2UR UR4, R0 ;  /* 0x00000000000472ca */ /* 0x004fe400000e0000 */
[----:B------:R-:W-:-:S05]  /*34c0*/  LOP3.LUT R0, R6, 0x7ffffffc, RZ, 0xc0, !PT ;  /* 0x7ffffffc06007812 */ /* 0x000fca00078ec0ff */
[----:B------:R-:W-:-:S04]  /*34d0*/  IMAD.IADD R0, R5, 0x1, -R0 ;  /* 0x0000000105007824 */ /* 0x000fc800078e0a00 */
[----:B------:R-:W-:Y:S02]  /*34e0*/  IMAD.SHL.U32 R56, R0, 0x2, RZ ;  /* 0x0000000200387824 */ /* 0x000fe400078e00ff */
[----:B------:R-:W-:Y:S02]  /*34f0*/  ULOP3.LUT UR4, UR4, 0x1, URZ, 0xfc, !UPT ;  /* 0x0000000104047892 */ /* 0x000fe4000f8efc3f */
[----:B------:R-:W-:Y:S02]  /*3500*/  IMAD R0, R3, 0x100, R56 ;  /* 0x0000010003007824 */ /* 0x000fe400078e0238 */
[----:B------:R-:W-:Y:S02]  /*3510*/  IMAD R3, R4, 0x10, R9 ;  /* 0x0000001004037824 */ /* 0x000fe400078e0209 */
[----:B------:R-:W-:-:S05]  /*3520*/  IMAD.U32 R6, RZ, RZ, UR4 ;  /* 0x00000004ff067e24 */ /* 0x000fca000f8e00ff */
[----:B------:R-:W-:-:S13]  /*3530*/  ISETP.NE.AND P0, PT, R6, 0x3, PT ;  /* 0x000000030600780c */ /* 0x000fda0003f05270 */
[----:B------:R-:W-:Y:S05]  /*3540*/  @!P0 BRA `(.L_x_3194) ;  /* 0x0000000000048947 */ /* 0x000fea0003800000 */
[----:B------:R-:W-:Y:S01]  /*3550*/  BPT.TRAP 0x1 ;  /* 0x000000040000795c */ /* 0x000fe20000300000 */
.L_x_3194:
[----:B------:R1:W2:Y:S01]  /*3560*/  SYNCS.PHASECHK.TRANS64.TRYWAIT P1, [R184+URZ+0x38830], R7 ;  /* 0x03883007b80075a7 */ /* 0x0002a2000802017f */
[----:B------:R-:W-:Y:S05]  /*3570*/  @!P0 BRA `(.L_x_3195) ;  /* 0x0000000000048947 */ /* 0x000fea0003800000 */
[----:B------:R-:W-:Y:S01]  /*3580*/  BPT.TRAP 0x1 ;  /* 0x000000040000795c */ /* 0x000fe20000300000 */
.L_x_3195:
[----:B--2---:R-:W-:Y:S05]  /*3590*/  @P1 BRA `(.L_x_3196) ;  /* 0x0000000000081947 */ /* 0x004fea0003800000 */
[----:B------:R-:W2:Y:S02]  /*35a0*/  SYNCS.PHASECHK.TRANS64.TRYWAIT P1, [R184+URZ+0x38830], R7 ;  /* 0x03883007b80075a7 */ /* 0x000ea4000802017f */
[----:B--2---:R-:W-:Y:S05]  /*35b0*/  @!P1 BRA `(.L_x_3197) ;  /* 0x000000ec00109947 */ /* 0x004fea0003800000 */
.L_x_3196:
[----:B------:R-:W-:Y:S05]  /*35c0*/  WARPSYNC.ALL ;  /* 0x0000000000007948 */ /* 0x000fea0003800000 */
[C---:B------:R-:W-:Y:S01]  /*35d0*/  VIADD R4, R184.reuse, 0x20400 ;  /* 0x00020400b8047836 */ /* 0x040fe20000000000 */
[----:B------:R-:W-:Y:S01]  /*35e0*/  WARPGROUP.ARRIVE ;  /* 0x00000000000079c5 */ /* 0x000fe20000000000 */
[----:B------:R-:W-:Y:S01]  /*35f0*/  VIADD R5, R184, 0x22400 ;  /* 0x00022400b8057836 */ /* 0x000fe20000000000 */
[----:B------:R-:W-:Y:S01]  /*3600*/  UMOV UR9, 0x40000040 ;  /* 0x4000004000097882 */ /* 0x000fe20000000000 */
[----:B------:R-:W-:Y:S01]  /*3610*/  UMOV UR7, 0x40000040 ;  /* 0x4000004000077882 */ /* 0x000fe20000000000 */
[----:B------:R-:W-:Y:S01]  /*3620*/  SHF.R.U32.HI R4, RZ, 0x4, R4 ;  /* 0x00000004ff047819 */ /* 0x000fe20000011604 */
[----:B------:R-:W-:Y:S01]  /*3630*/  UMOV UR5, UR9 ;  /* 0x0000000900057c82 */ /* 0x000fe20008000000 */
[----:B------:R-:W-:Y:S01]  /*3640*/  SHF.R.U32.HI R5, RZ, 0x4, R5 ;  /* 0x00000004ff057819 */ /* 0x000fe20000011605 */
[----:B------:R-:W-:Y:S01]  /*3650*/  IMAD.U32 R11, RZ, RZ, UR9 ;  /* 0x00000009ff0b7e24 */ /* 0x000fe2000f8e00ff */
[----:B------:R-:W-:Y:S01]  /*3660*/  LOP3.LUT R4, R4, 0x3fff, RZ, 0xc0, !PT ;  /* 0x00003fff04047812 */ /* 0x000fe200078ec0ff */
[----:B------:R-:W-:Y:S01]  /*3670*/  UMOV UR9, 0x40000040 ;  /* 0x4000004000097882 */ /* 0x000fe20000000000 */
[----:B------:R-:W-:Y:S01]  /*3680*/  LOP3.LUT R5, R5, 0x3fff, RZ, 0xc0, !PT ;  /* 0x00003fff05057812 */ /* 0x000fe200078ec0ff */
[----:B------:R-:W-:Y:S01]  /*3690*/  IMAD.U32 R13, RZ, RZ, UR9 ;  /* 0x00000009ff0d7e24 */ /* 0x000fe2000f8e00ff */
[----:B------:R-:W-:-:S02]  /*36a0*/  LOP3.LUT R6, R4, 0x10000, RZ, 0xfc, !PT ;  /* 0x0001000004067812 */ /* 0x000fc400078efcff */
[----:B------:R-:W-:Y:S02]  /*36b0*/  LOP3.LUT R4, R5, 0x10000, RZ, 0xfc, !PT ;  /* 0x0001000005047812 */ /* 0x000fe400078efcff */
[C---:B------:R-:W-:Y:S01]  /*36c0*/  R2UR UR4, R6.reuse ;  /* 0x00000000060472ca */ /* 0x040fe200000e0000 */
[----:B------:R-:W-:Y:S01]  /*36d0*/  VIADD R5, R6, 0x2 ;  /* 0x0000000206057836 */ /* 0x000fe20000000000 */
[C---:B------:R-:W-:Y:S01]  /*36e0*/  R2UR UR6, R4.reuse ;  /* 0x00000000040672ca */ /* 0x040fe200000e0000 */
[----:B------:R-:W-:-:S10]  /*36f0*/  VIADD R8, R4, 0x2 ;  /* 0x0000000204087836 */ /* 0x000fd40000000000 */
[----:B------:R-:W-:Y:S02]  /*3700*/  UMOV UR8, UR4 ;  /* 0x0000000400087c82 */ /* 0x000fe40008000000 */
[----:B------:R-:W-:Y:S01]  /*3710*/  UMOV UR4, UR8 ;  /* 0x0000000800047c82 */ /* 0x000fe20008000000 */
[----:B------:R-:W-:Y:S01]  /*3720*/  IMAD.U32 R10, RZ, RZ, UR8 ;  /* 0x00000008ff0a7e24 */ /* 0x000fe2000f8e00ff */
[----:B------:R-:W-:Y:S01]  /*3730*/  HGMMA.64x64x16.F32.BF16 R24, gdesc[UR4], RZ, !UPT, gsb0 ;  /* 0x00e00000041879f0 */ /* 0x000fe2000c0018ff */
[----:B------:R-:W-:Y:S01]  /*3740*/  R2UR UR4, R5 ;  /* 0x00000000050472ca */ /* 0x000fe200000e0000 */
[----:B------:R-:W-:Y:S01]  /*3750*/  UMOV UR5, UR9 ;  /* 0x0000000900057c82 */ /* 0x000fe20008000000 */
[----:B------:R-:W-:Y:S01]  /*3760*/  R2UR UR6, R8 ;  /* 0x00000000080672ca */ /* 0x000fe200000e0000 */
[----:B------:R-:W-:Y:S01]  /*3770*/  UMOV UR7, 0x40000040 ;  /* 0x4000004000077882 */ /* 0x000fe20000000000 */
[----:B------:R-:W-:Y:S01]  /*3780*/  VIADD R5, R6, 0x4 ;  /* 0x0000000406057836 */ /* 0x000fe20000000000 */
[----:B------:R-:W-:Y:S01]  /*3790*/  UMOV UR9, 0x40000040 ;  /* 0x4000004000097882 */ /* 0x000fe20000000000 */
[----:B------:R-:W-:-:S02]  /*37a0*/  VIADD R8, R4, 0x4 ;  /* 0x0000000404087836 */ /* 0x000fc40000000000 */
[----:B------:R-:W-:-:S05]  /*37b0*/  IMAD.U32 R15, RZ, RZ, UR9 ;  /* 0x00000009ff0f7e24 */ /* 0x000fca000f8e00ff */
[----:B------:R-:W-:Y:S02]  /*37c0*/  UMOV UR8, UR4 ;  /* 0x0000000400087c82 */ /* 0x000fe40008000000 */
[----:B------:R-:W-:Y:S01]  /*37d0*/  UMOV UR4, UR8 ;  /* 0x0000000800047c82 */ /* 0x000fe20008000000 */
[----:B------:R-:W-:Y:S01]  /*37e0*/  IMAD.U32 R12, RZ, RZ, UR8 ;  /* 0x00000008ff0c7e24 */ /* 0x000fe2000f8e00ff */
[----:B------:R-:W-:Y:S02]  /*37f0*/  WARPGROUP.DEPBAR.LE gsb0, 0x0 ;  /* 0x00008000000079c5 */ /* 0x000fe40000010000 */
[----:B------:R-:W-:-:S06]  /*3800*/  WARPGROUP.ARRIVE ;  /* 0x00000000000079c5 */ /* 0x000fcc0000000000 */
[----:B------:R-:W-:Y:S01]  /*3810*/  HGMMA.64x64x16.F32.BF16 R24, gdesc[UR4], R24, gsb0 ;  /* 0x00e00000041879f0 */ /* 0x000fe20008001818 */
[----:B------:R-:W-:Y:S01]  /*3820*/  R2UR UR4, R5 ;  /* 0x00000000050472ca */ /* 0x000fe200000e0000 */
[----:B------:R-:W-:Y:S01]  /*3830*/  UMOV UR5, UR9 ;  /* 0x0000000900057c82 */ /* 0x000fe20008000000 */
[----:B------:R-:W-:Y:S01]  /*3840*/  R2UR UR6, R8 ;  /* 0x00000000080672ca */ /* 0x000fe200000e0000 */
[----:B------:R-:W-:Y:S01]  /*3850*/  UMOV UR7, 0x40000040 ;  /* 0x4000004000077882 */ /* 0x000fe20000000000 */
[----:B------:R-:W-:Y:S01]  /*3860*/  VIADD R5, R6, 0x6 ;  /* 0x0000000606057836 */ /* 0x000fe20000000000 */
[----:B------:R-:W-:Y:S01]  /*3870*/  UMOV UR9, 0x40000040 ;  /* 0x4000004000097882 */ /* 0x000fe20000000000 */
[----:B------:R-:W-:Y:S02]  /*3880*/  VIADD R6, R4, 0x6 ;  /* 0x0000000604067836 */ /* 0x000fe40000000000 */
        /* <DEDUP_REMOVED lines=10> */
[----:B------:R-:W-:-:S10]  /*3930*/  UMOV UR7, 0x40000040 ;  /* 0x4000004000077882 */ /* 0x000fd40000000000 */
[----:B------:R-:W-:Y:S02]  /*3940*/  UMOV UR8, UR4 ;  /* 0x0000000400087c82 */ /* 0x000fe40008000000 */
[----:B------:R-:W-:Y:S01]  /*3950*/  UMOV UR4, UR8 ;  /* 0x0000000800047c82 */ /* 0x000fe20008000000 */
[----:B------:R-:W-:Y:S01]  /*3960*/  IMAD.U32 R16, RZ, RZ, UR8 ;  /* 0x00000008ff107e24 */ /* 0x000fe2000f8e00ff */
[----:B------:R-:W-:Y:S02]  /*3970*/  WARPGROUP.DEPBAR.LE gsb0, 0x0 ;  /* 0x00008000000079c5 */ /* 0x000fe40000010000 */
[----:B------:R-:W-:-:S06]  /*3980*/  WARPGROUP.ARRIVE ;  /* 0x00000000000079c5 */ /* 0x000fcc0000000000 */
[----:B------:R-:W-:Y:S03]  /*3990*/  HGMMA.64x64x16.F32.BF16 R24, gdesc[UR4], R24, gsb0 ;  /* 0x00e00000041879f0 */ /* 0x000fe60008001818 */
[----:B------:R-:W-:Y:S02]  /*39a0*/  WARPGROUP.DEPBAR.LE gsb0, 0x0 ;  /* 0x00008000000079c5 */ /* 0x000fe40000010000 */
[----:B------:R-:W3:Y:S02]  /*39b0*/  SYNCS.PHASECHK.TRANS64.TRYWAIT P1, [R184+URZ+0x38810], R7 ;  /* 0x03881007b80075a7 */ /* 0x000ee4000802017f */
[----:B---3--:R-:W-:Y:S05]  /*39c0*/  @!P1 BRA `(.L_x_3198) ;  /* 0x000000e800209947 */ /* 0x008fea0003800000 */
.L_x_3322:
[----:B------:R-:W-:Y:S05]  /*39d0*/  @!P0 BRA `(.L_x_3199) ;  /* 0x0000000000048947 */ /* 0x000fea0003800000 */
[----:B------:R-:W-:Y:S01]  /*39e0*/  BPT.TRAP 0x1 ;  /* 0x000000040000795c */ /* 0x000fe20000300000 */
.L_x_3199:
[----:B------:R4:W0:Y:S01]  /*39f0*/  SYNCS.PHASECHK.TRANS64.TRYWAIT P1, [R184+URZ+0x38850], R7 ;  /* 0x03885007b80075a7 */ /* 0x000822000802017f */
[----:B------:R-:W-:Y:S05]  /*3a00*/  @!P0 BRA `(.L_x_3200) ;  /* 0x0000000000048947 */ /* 0x000fea0003800000 */
[----:B------:R-:W-:Y:S01]  /*3a10*/  BPT.TRAP 0x1 ;  /* 0x000000040000795c */ /* 0x000fe20000300000 */
.L_x_3200:
[C---:B------:R-:W-:Y:S02]  /*3a20*/  VIADD R5, R184.reuse, 0x26400 ;  /* 0x00026400b8057836 */ /* 0x040fe40000000000 */
[----:B------:R-:W-:-:S03]  /*3a30*/  VIADD R6, R184, 0x400 ;  /* 0x00000400b8067836 */ /* 0x000fc60000000000 */
[----:B------:R-:W-:Y:S02]  /*3a40*/  SHF.R.U32.HI R5, RZ, 0x4, R5 ;  /* 0x00000004ff057819 */ /* 0x000fe40000011605 */
[----:B------:R-:W-:Y:S02]  /*3a50*/  SHF.R.U32.HI R6, RZ, 0x4, R6 ;  /* 0x00000004ff067819 */ /* 0x000fe40000011606 */
[----:B------:R-:W-:Y:S02]  /*3a60*/  LOP3.LUT R5, R5, 0x3fff, RZ, 0xc0, !PT ;  /* 0x00003fff05057812 */ /* 0x000fe400078ec0ff */
[----:B------:R-:W-:Y:S02]  /*3a70*/  LOP3.LUT R6, R6, 0x3fff, RZ, 0xc0, !PT ;  /* 0x00003fff06067812 */ /* 0x000fe400078ec0ff */
[----:B------:R-:W-:Y:S02]  /*3a80*/  LOP3.LUT R5, R5, 0x10000, RZ, 0xfc, !PT ;  /* 0x0001000005057812 */ /* 0x000fe400078efcff */
[----:B------:R-:W-:Y:S01]  /*3a90*/  LOP3.LUT R6, R6, 0x10000, RZ, 0xfc, !PT ;  /* 0x0001000006067812 */ /* 0x000fe200078efcff */
[----:B0-----:R-:W-:Y:S06]  /*3aa0*/  @P1 BRA `(.L_x_3201) ;  /* 0x0000000000081947 */ /* 0x001fec0003800000 */
[----:B------:R-:W0:Y:S02]  /*3ab0*/  SYNCS.PHASECHK.TRANS64.TRYWAIT P1, [R184+URZ+0x38850], R7 ;  /* 0x03885007b80075a7 */ /* 0x000e24000802017f */
[----:B0-----:R-:W-:Y:S05]  /*3ac0*/  @!P1 BRA `(.L_x_3202) ;  /* 0x000000e400f49947 */ /* 0x001fea0003800000 */
.L_x_3201:
[C---:B------:R-:W-:Y:S01]  /*3ad0*/  R2UR UR4, R5.reuse ;  /* 0x00000000050472ca */ /* 0x040fe200000e0000 */
[----:B------:R-:W-:Y:S01]  /*3ae0*/  WARPGROUP.ARRIVE ;  /* 0x00000000000079c5 */ /* 0x000fe20000000000 */
[C---:B------:R-:W-:Y:S01]  /*3af0*/  R2UR UR6, R6.reuse ;  /* 0x00000000060672ca */ /* 0x040fe200000e0000 */
[----:B------:R-:W-:Y:S01]  /*3b00*/  UMOV UR9, 0x40000040 ;  /* 0x4000004000097882 */ /* 0x000fe20000000000 */
[----:B------:R-:W-:Y:S01]  /*3b10*/  UMOV UR7, 0x40000040 ;  /* 0x4000004000077882 */ /* 0x000fe20000000000 */
[----:B------:R-:W-:Y:S01]  /*3b20*/  UMOV UR5, UR9 ;  /* 0x0000000900057c82 */ /* 0x000fe20008000000 */
[----:B-1234-:R-:W-:Y:S01]  /*3b30*/  VIADD R7, R5, 0x2 ;  /* 0x0000000205077836 */ /* 0x01efe20000000000 */
[----:B------:R-:W-:Y:S01]  /*3b40*/  UMOV UR11, 0x40000040 ;  /* 0x40000040000b7882 */ /* 0x000fe20000000000 */
[----:B------:R-:W-:Y:S01]  /*3b50*/  VIADD R8, R6, 0x2 ;  /* 0x0000000206087836 */ /* 0x000fe20000000000 */
[----:B------:R-:W-:Y:S01]  /*3b60*/  UMOV UR13, 0x40000040 ;  /* 0x40000040000d7882 */ /* 0x000fe20000000000 */
[----:B------:R-:W-:Y:S01]  /*3b70*/  IMAD.U32 R19, RZ, RZ, UR9 ;  /* 0x00000009ff137e24 */ /* 0x000fe2000f8e00ff */
[----:B------:R-:W-:Y:S01]  /*3b80*/  UMOV UR9, 0x40000040 ;  /* 0x4000004000097882 */ /* 0x000fe20000000000 */
[----:B------:R-:W-:Y:S01]  /*3b90*/  UMOV UR15, 0x40000040 ;  /* 0x40000040000f7882 */ /* 0x000fe20000000000 */
[----:B------:R-:W-:Y:S01]  /*3ba0*/  UMOV UR8, UR4 ;  /* 0x0000000400087c82 */ /* 0x000fe20008000000 */
[----:B------:R-:W-:Y:S01]  /*3bb0*/  IMAD.U32 R21, RZ, RZ, UR9 ;  /* 0x00000009ff157e24 */ /* 0x000fe2000f8e00ff */
[----:B------:R-:W-:Y:S01]  /*3bc0*/  UMOV UR4, UR8 ;  /* 0x0000000800047c82 */ /* 0x000fe20008000000 */
[----:B------:R-:W-:Y:S01]  /*3bd0*/  IMAD.U32 R18, RZ, RZ, UR8 ;  /* 0x00000008ff127e24 */ /* 0x000fe2000f8e00ff */
[----:B------:R-:W-:Y:S01]  /*3be0*/  HGMMA.64x64x16.F32.BF16 R24, gdesc[UR4], R24, gsb0 ;  /* 0x00e00000041879f0 */ /* 0x000fe20008001818 */
[----:B------:R-:W-:Y:S01]  /*3bf0*/  R2UR UR4, R7 ;  /* 0x00000000070472ca */ /* 0x000fe200000e0000 */
[----:B------:R-:W-:Y:S01]  /*3c00*/  UMOV UR5, UR9 ;  /* 0x0000000900057c82 */ /* 0x000fe20008000000 */
[----:B------:R-:W-:Y:S01]  /*3c10*/  R2UR UR6, R8 ;  /* 0x00000000080672ca */ /* 0x000fe200000e0000 */
[----:B------:R-:W-:Y:S01]  /*3c20*/  UMOV UR7, 0x40000040 ;  /* 0x4000004000077882 */ /* 0x000fe20000000000 */
[C---:B------:R-:W-:Y:S01]  /*3c30*/  VIADD R7, R5.reuse, 0x4 ;  /* 0x0000000405077836 */ /* 0x040fe20000000000 */
[----:B------:R-:W-:Y:S01]  /*3c40*/  UMOV UR9, 0x40000040 ;  /* 0x4000004000097882 */ /* 0x000fe20000000000 */
[----:B------:R-:W-:Y:S01]  /*3c50*/  VIADD R8, R6, 0x4 ;  /* 0x0000000406087836 */ /* 0x000fe20000000000 */
[----:B------:R-:W-:Y:S01]  /*3c60*/  UMOV UR17, 0x40000040 ;  /* 0x4000004000117882 */ /* 0x000fe20000000000 */
[----:B------:R-:W-:Y:S01]  /*3c70*/  IMAD.U32 R23, RZ, RZ, UR9 ;  /* 0x00000009ff177e24 */ /* 0x000fe2000f8e00ff */
[----:B------:R-:W-:Y:S01]  /*3c80*/  UMOV UR19, 0x40000040 ;  /* 0x4000004000137882 */ /* 0x000fe20000000000 */
[----:B------:R-:W-:Y:S01]  /*3c90*/  UMOV UR21, 0x40000040 ;  /* 0x4000004000157882 */ /* 0x000fe20000000000 */
[----:B------:R-:W-:Y:S01]  /*3ca0*/  UMOV UR23, 0x40000040 ;  /* 0x4000004000177882 */ /* 0x000fe20000000000 */
[----:B------:R-:W-:Y:S01]  /*3cb0*/  UMOV UR25, 0x40000040 ;  /* 0x4000004000197882 */ /* 0x000fe20000000000 */
[----:B------:R-:W-:Y:S01]  /*3cc0*/  UMOV UR8, UR4 ;  /* 0x0000000400087c82 */ /* 0x000fe20008000000 */
[----:B------:R-:W-:Y:S01]  /*3cd0*/  UMOV UR27, 0x40000040 ;  /* 0x40000040001b7882 */ /* 0x000fe20000000000 */
[----:B------:R-:W-:Y:S01]  /*3ce0*/  UMOV UR4, UR8 ;  /* 0x0000000800047c82 */ /* 0x000fe20008000000 */
[----:B------:R-:W-:Y:S01]  /*3cf0*/  IMAD.U32 R20, RZ, RZ, UR8 ;  /* 0x00000008ff147e24 */ /* 0x000fe2000f8e00ff */
        /* <DEDUP_REMOVED lines=12> */
[----:B------:R-:W0:Y:S01]  /*3dc0*/  S2R R9, SR_TID.X ;  /* 0x0000000000097919 */ /* 0x000e220000002100 */
[----:B------:R-:W-:Y:S01]  /*3dd0*/  UMOV UR53, 0x40000040 ;  /* 0x4000004000357882 */ /* 0x000fe20000000000 */
[----:B------:R-:W-:Y:S01]  /*3de0*/  UMOV UR55, 0x40000040 ;  /* 0x4000004000377882 */ /* 0x000fe20000000000 */
[----:B------:R-:W-:Y:S01]  /*3df0*/  UMOV UR57, 0x40000040 ;  /* 0x4000004000397882 */ /* 0x000fe20000000000 */
[----:B------:R-:W-:Y:S01]  /*3e00*/  UMOV UR59, 0x40000040 ;  /* 0x40000040003b7882 */ /* 0x000fe20000000000 */
[----:B------:R-:W-:Y:S01]  /*3e10*/  IMAD.MOV.U32 R62, RZ, RZ, 0x4 ;  /* 0x00000004ff3e7424 */ /* 0x000fe200078e00ff */
[----:B------:R-:W-:Y:S01]  /*3e20*/  UIMAD UR60, UR61, -0x40, UR60 ;  /* 0xffffffc03d3c78a4 */ /* 0x000fe2000f8e023c */
[----:B------:R-:W-:Y:S01]  /*3e30*/  VIADD R185, R5, 0xe00 ;  /* 0x00000e0005b97836 */ /* 0x000fe20000000000 */
[----:B------:R-:W1:Y:S01]  /*3e40*/  S2R R65, SR_TID.X ;  /* 0x0000000000417919 */ /* 0x000e620000002100 */
[----:B------:R-:W-:Y:S01]  /*3e50*/  IMAD.MOV.U32 R192, RZ, RZ, 0x20 ;  /* 0x00000020ffc07424 */ /* 0x000fe200078e00ff */
[----:B------:R-:W-:Y:S01]  /*3e60*/  LOP3.LUT R188, R188, 0x2000000, RZ, 0xfc, !PT ;  /* 0x02000000bcbc7812 */ /* 0x000fe200078efcff */
[----:B------:R-:W-:-:S04]  /*3e70*/  UIADD3 UR61, UR61, -0x2, URZ ;  /* 0xfffffffe3d3d7890 */ /* 0x000fc8000fffe03f */
[----:B------:R-:W-:Y:S01]  /*3e80*/  VIADD R209, R188, 0x80 ;  /* 0x00000080bcd17836 */ /* 0x000fe20000000000 */
[----:B0-----:R-:W-:Y:S02]  /*3e90*/  SHF.R.U32.HI R9, RZ, 0x7, R9 ;  /* 0x00000007ff097819 */ /* 0x001fe40000011609 */
[----:B-1----:R-:W-:Y:S01]  /*3ea0*/  LOP3.LUT R65, R65, 0x7f, RZ, 0xc0, !PT ;  /* 0x0000007f41417812 */ /* 0x002fe200078ec0ff */
        /* <DEDUP_REMOVED lines=9> */
[----:B------:R-:W-:-:S07]  /*3f40*/  VIADD R8, R6, 0x6 ;  /* 0x0000000606087836 */ /* 0x000fce0000000000 */
[----:B------:R-:W-:Y:S02]  /*3f50*/  UMOV UR8, UR4 ;  /* 0x0000000400087c82 */ /* 0x000fe40008000000 */
[----:B------:R-:W-:Y:S01]  /*3f60*/  UMOV UR4, UR8 ;  /* 0x0000000800047c82 */ /* 0x000fe20008000000 */
[----:B------:R-:W-:Y:S01]  /*3f70*/  IMAD.U32 R22, RZ, RZ, UR8 ;  /* 0x00000008ff167e24 */ /* 0x000fe2000f8e00ff */
[----:B------:R-:W-:Y:S02]  /*3f80*/  WARPGROUP.DEPBAR.LE gsb0, 0x0 ;  /* 0x00008000000079c5 */ /* 0x000fe40000010000 */
[----:B------:R-:W-:-:S06]  /*3f90*/  WARPGROUP.ARRIVE ;  /* 0x00000000000079c5 */ /* 0x000fcc0000000000 */
[----:B------:R-:W-:Y:S01]  /*3fa0*/  HGMMA.64x64x16.F32.BF16 R24, gdesc[UR4], R24, gsb0 ;  /* 0x00e00000041879f0 */ /* 0x000fe20008001818 */
[----:B------:R-:W-:Y:S01]  /*3fb0*/  R2UR UR4, R7 ;  /* 0x00000000070472ca */ /* 0x000fe200000e0000 */
[----:B------:R-:W-:Y:S01]  /*3fc0*/  UMOV UR5, 0x40000040 ;  /* 0x4000004000057882 */ /* 0x000fe20000000000 */
[----:B------:R-:W-:Y:S01]  /*3fd0*/  R2UR UR6, R8 ;  /* 0x00000000080672ca */ /* 0x000fe200000e0000 */
[----:B------:R-:W-:Y:S01]  /*3fe0*/  UMOV UR7, 0x40000040 ;  /* 0x4000004000077882 */ /* 0x000fe20000000000 */
[----:B------:R-:W-:Y:S02]  /*3ff0*/  VIADD R7, R5, 0x200 ;  /* 0x0000020005077836 */ /* 0x000fe40000000000 */
[----:B------:R-:W-:-:S03]  /*4000*/  VIADD R8, R6, 0x200 ;  /* 0x0000020006087836 */ /* 0x000fc60000000000 */
[----:B------:R-:W-:Y:S01]  /*4010*/  R2UR UR8, R7 ;  /* 0x00000000070872ca */ /* 0x000fe200000e0000 */
[----:B------:R-:W-:Y:S01]  /*4020*/  VIADD R7, R5, 0x202 ;  /* 0x0000020205077836 */ /* 0x000fe20000000000 */
[----:B------:R-:W-:Y:S01]  /*4030*/  R2UR UR10, R8 ;  /* 0x00000000080a72ca */ /* 0x000fe200000e0000 */
        /* <DEDUP_REMOVED lines=40> */
[----:B------:R-:W-:Y:S01]  /*42c0*/  VIADD R8, R6, 0x606 ;  /* 0x0000060606087836 */ /* 0x000fe20000000000 */
[----:B------:R-:W-:Y:S02]  /*42d0*/  WARPGROUP.DEPBAR.LE gsb0, 0x0 ;  /* 0x00008000000079c5 */ /* 0x000fe40000010000 */
[----:B------:R-:W-:Y:S01]  /*42e0*/  WARPGROUP.ARRIVE ;  /* 0x00000000000079c5 */ /* 0x000fe20000000000 */
[----:B------:R-:W-:Y:S02]  /*42f0*/  R2UR UR52, R7 ;  /* 0x00000000073472ca */ /* 0x000fe400000e0000 */
[----:B------:R-:W-:Y:S01]  /*4300*/  R2UR UR54, R8 ;  /* 0x00000000083672ca */ /* 0x000fe200000e0000 */
[----:B------:R0:W1:Y:S02]  /*4310*/  SHFL.IDX PT, R7, R9, RZ, 0x1f ;  /* 0x00001fff09077589 */ /* 0x00006400000e0000 */
[----:B------:R-:W-:Y:S01]  /*4320*/  HGMMA.64x64x16.F32.BF16 R24, gdesc[UR4], R24, gsb0 ;  /* 0x00e00000041879f0 */ /* 0x000fe20008001818 */
[----:B------:R-:W-:Y:S01]  /*4330*/  ULDC UR6, c[0x0][0xad0] ;  /* 0x0002b40000067ab9 */ /* 0x000fe20000000800 */
[----:B------:R-:W-:Y:S01]  /*4340*/  R2UR UR7, R2 ;  /* 0x00000000020772ca */ /* 0x000fe200000e0000 */
[----:B0-----:R-:W-:-:S12]  /*4350*/  VIADD R9, R6, 0x800 ;  /* 0x0000080006097836 */ /* 0x001fd80000000000 */
[----:B------:R-:W-:Y:S01]  /*4360*/  UISETP.GE.AND UP0, UPT, UR61, UR7, UPT ;  /* 0x000000073d00728c */ /* 0x000fe2000bf06270 */
[----:B-1----:R-:W-:Y:S01]  /*4370*/  ISETP.GT.AND P1, PT, R7, 0x7f, PT ;  /* 0x0000007f0700780c */ /* 0x002fe20003f24270 */
[----:B------:R-:W-:-:S03]  /*4380*/  VIADD R7, R5, 0x800 ;  /* 0x0000080005077836 */ /* 0x000fc60000000000 */
[----:B------:R-:W-:Y:S02]  /*4390*/  SEL R58, RZ, 0x2, !P1 ;  /* 0x00000002ff3a7807 */ /* 0x000fe40004800000 */
[C---:B------:R-:W-:Y:S02]  /*43a0*/  SEL R60, R62.reuse, 0x2, P1 ;  /* 0x000000023e3c7807 */ /* 0x040fe40000800000 */
[----:B------:R-:W-:Y:S01]  /*43b0*/  SEL R62, R62, 0x6, !P1 ;  /* 0x000000063e3e7807 */ /* 0x000fe20004800000 */
[C---:B------:R-:W-:Y:S02]  /*43c0*/  IMAD.IADD R8, R58.reuse, 0x1, R7 ;  /* 0x000000013a087824 */ /* 0x040fe400078e0207 */
[----:B------:R-:W-:-:S03]  /*43d0*/  IMAD.IADD R59, R58, 0x1, R9 ;  /* 0x000000013a3b7824 */ /* 0x000fc600078e0209 */
[----:B------:R-:W-:Y:S01]  /*43e0*/  R2UR UR56, R8 ;  /* 0x00000000083872ca */ /* 0x000fe200000e0000 */
[--C-:B------:R-:W-:Y:S01]  /*43f0*/  IMAD.IADD R8, R7, 0x1, R60.reuse ;  /* 0x0000000107087824 */ /* 0x100fe200078e023c */
[----:B------:R-:W-:Y:S01]  /*4400*/  R2UR UR58, R59 ;  /* 0x000000003b3a72ca */ /* 0x000fe200000e0000 */
[C---:B------:R-:W-:Y:S02]  /*4410*/  IMAD.IADD R59, R9.reuse, 0x1, R60 ;  /* 0x00000001093b7824 */ /* 0x040fe400078e023c */
[----:B------:R-:W-:Y:S01]  /*4420*/  IMAD.IADD R9, R9, 0x1, R62 ;  /* 0x0000000109097824 */ /* 0x000fe200078e023e */
[----:B------:R-:W-:Y:S02]  /*4430*/  WARPGROUP.DEPBAR.LE gsb0, 0x0 ;  /* 0x00008000000079c5 */ /* 0x000fe40000010000 */
[----:B------:R-:W-:-:S06]  /*4440*/  WARPGROUP.ARRIVE ;  /* 0x00000000000079c5 */ /* 0x000fcc0000000000 */
[----:B------:R-:W-:Y:S01]  /*4450*/  HGMMA.64x64x16.F32.BF16 R24, gdesc[UR8], R24, gsb0 ;  /* 0x00e00000081879f0 */ /* 0x000fe20008001818 */
[----:B------:R-:W-:Y:S01]  /*4460*/  R2UR UR10, R188 ;  /* 0x00000000bc0a72ca */ /* 0x000fe200000e0000 */
[----:B------:R-:W-:Y:S01]  /*4470*/  UMOV UR11, 0x40000040 ;  /* 0x40000040000b7882 */ /* 0x000fe20000000000 */
[----:B------:R-:W-:Y:S02]  /*4480*/  WARPGROUP.DEPBAR.LE gsb0, 0x0 ;  /* 0x00008000000079c5 */ /* 0x000fe40000010000 */
        /* <DEDUP_REMOVED lines=34> */
[----:B------:R-:W-:Y:S01]  /*46b0*/  HGMMA.64x64x16.F32.BF16 R24, gdesc[UR56], R24, gsb0 ;  /* 0x00e00000381879f0 */ /* 0x000fe20008001818 */
[----:B------:R-:W-:Y:S01]  /*46c0*/  R2UR UR56, R8 ;  /* 0x00000000083872ca */ /* 0x000fe200000e0000 */
[----:B------:R-:W-:Y:S01]  /*46d0*/  UMOV UR57, 0x40000040 ;  /* 0x4000004000397882 */ /* 0x000fe20000000000 */
[----:B------:R-:W-:Y:S01]  /*46e0*/  R2UR UR58, R59 ;  /* 0x000000003b3a72ca */ /* 0x000fe200000e0000 */
[----:B------:R-:W-:Y:S01]  /*46f0*/  UMOV UR59, 0x40000040 ;  /* 0x40000040003b7882 */ /* 0x000fe20000000000 */
[----:B------:R-:W-:Y:S01]  /*4700*/  IMAD.IADD R8, R7, 0x1, R62 ;  /* 0x0000000107087824 */ /* 0x000fe200078e023e */
[----:B------:R-:W-:Y:S02]  /*4710*/  WARPGROUP.DEPBAR.LE gsb0, 0x0 ;  /* 0x00008000000079c5 */ /* 0x000fe40000010000 */
[----:B------:R-:W-:-:S08]  /*4720*/  WARPGROUP.ARRIVE ;  /* 0x00000000000079c5 */ /* 0x000fd00000000000 */
[----:B------:R-:W-:Y:S01]  /*4730*/  HGMMA.64x64x16.F32.BF16 R24, gdesc[UR56], R24, gsb0 ;  /* 0x00e00000381879f0 */ /* 0x000fe20008001818 */
[----:B------:R-:W-:Y:S01]  /*4740*/  R2UR UR58, R9 ;  /* 0x00000000093a72ca */ /* 0x000fe200000e0000 */
[----:B------:R-:W-:Y:S01]  /*4750*/  UMOV UR59, 0x40000040 ;  /* 0x40000040003b7882 */ /* 0x000fe20000000000 */
[----:B------:R-:W-:Y:S01]  /*4760*/  R2UR UR56, R8 ;  /* 0x00000000083872ca */ /* 0x000fe200000e0000 */
[----:B------:R-:W-:Y:S01]  /*4770*/  UMOV UR57, 0x40000040 ;  /* 0x4000004000397882 */ /* 0x000fe20000000000 */
[----:B------:R-:W-:Y:S02]  /*4780*/  IMAD.MOV.U32 R8, RZ, RZ, 0x28 ;  /* 0x00000028ff087424 */ /* 0x000fe400078e00ff */
[----:B------:R-:W-:-:S03]  /*4790*/  IMAD.MOV.U32 R9, RZ, RZ, 0xa00 ;  /* 0x00000a00ff097424 */ /* 0x000fc600078e00ff */
[----:B------:R-:W-:Y:S02]  /*47a0*/  SEL R8, R8, 0x26, P1 ;  /* 0x0000002608087807 */ /* 0x000fe40000800000 */
[----:B------:R-:W-:Y:S02]  /*47b0*/  SEL R9, R9, 0x980, P1 ;  /* 0x0000098009097807 */ /* 0x000fe40000800000 */
[----:B------:R-:W-:Y:S02]  /*47c0*/  LOP3.LUT R8, R8, 0x6, RZ, 0xc0, !PT ;  /* 0x0000000608087812 */ /* 0x000fe400078ec0ff */
[----:B------:R-:W-:-:S04]  /*47d0*/  LOP3.LUT R9, R9, 0xa00, RZ, 0xc0, !PT ;  /* 0x00000a0009097812 */ /* 0x000fc800078ec0ff */
[CC--:B------:R-:W-:Y:S02]  /*47e0*/  IADD3 R59, R8.reuse, R9.reuse, R5 ;  /* 0x00000009083b7210 */ /* 0x0c0fe40007ffe005 */
[----:B------:R-:W-:Y:S01]  /*47f0*/  IADD3 R8, R8, R9, R6 ;  /* 0x0000000908087210 */ /* 0x000fe20007ffe006 */
[----:B------:R-:W-:-:S04]  /*4800*/  VIADD R9, R6, 0xa00 ;  /* 0x00000a0006097836 */ /* 0x000fc80000000000 */
[----:B------:R-:W-:Y:S01]  /*4810*/  IMAD.IADD R61, R58, 0x1, R9 ;  /* 0x000000013a3d7824 */ /* 0x000fe200078e0209 */
[----:B------:R-:W-:Y:S02]  /*4820*/  WARPGROUP.DEPBAR.LE gsb0, 0x0 ;  /* 0x00008000000079c5 */ /* 0x000fe40000010000 */
[----:B------:R-:W-:-:S06]  /*4830*/  WARPGROUP.ARRIVE ;  /* 0x00000000000079c5 */ /* 0x000fcc0000000000 */
[----:B------:R-:W-:Y:S01]  /*4840*/  HGMMA.64x64x16.F32.BF16 R24, gdesc[UR56], R24, gsb0 ;  /* 0x00e00000381879f0 */ /* 0x000fe20008001818 */
[----:B------:R-:W-:Y:S01]  /*4850*/  R2UR UR56, R59 ;  /* 0x000000003b3872ca */ /* 0x000fe200000e0000 */
[----:B------:R-:W-:Y:S01]  /*4860*/  UMOV UR57, 0x40000040 ;  /* 0x4000004000397882 */ /* 0x000fe20000000000 */
[----:B------:R-:W-:Y:S01]  /*4870*/  R2UR UR58, R8 ;  /* 0x00000000083a72ca */ /* 0x000fe200000e0000 */
[----:B------:R-:W-:Y:S01]  /*4880*/  UMOV UR59, 0x40000040 ;  /* 0x40000040003b7882 */ /* 0x000fe20000000000 */
        /* <DEDUP_REMOVED lines=9> */
[C---:B------:R-:W-:Y:S02]  /*4920*/  IMAD.IADD R59, R60.reuse, 0x1, R8 ;  /* 0x000000013c3b7824 */ /* 0x040fe400078e0208 */
[--C-:B------:R-:W-:Y:S02]  /*4930*/  IMAD.IADD R61, R60, 0x1, R9.reuse ;  /* 0x000000013c3d7824 */ /* 0x100fe400078e0209 */
[----:B------:R-:W-:Y:S01]  /*4940*/  IMAD.IADD R9, R62, 0x1, R9 ;  /* 0x000000013e097824 */ /* 0x000fe200078e0209 */
[----:B------:R-:W-:-:S02]  /*4950*/  WARPGROUP.DEPBAR.LE gsb0, 0x0 ;  /* 0x00008000000079c5 */ /* 0x000fc40000010000 */
        /* <DEDUP_REMOVED lines=30> */
[----:B------:R-:W-:Y:S02]  /*4b40*/  VIADD R59, R6, 0xc00 ;  /* 0x00000c00063b7836 */ /* 0x000fe40000000000 */
[C---:B------:R-:W-:Y:S02]  /*4b50*/  IMAD.IADD R61, R58.reuse, 0x1, R9 ;  /* 0x000000013a3d7824 */ /* 0x040fe400078e0209 */
        /* <DEDUP_REMOVED lines=77> */
[----:B------:R-:W-:-:S05]  /*5030*/  IMAD.U32 R59, RZ, RZ, UR60 ;  /* 0x0000003cff3b7e24 */ /* 0x000fca000f8e00ff */
[----:B------:R-:W-:-:S04]  /*5040*/  IADD3 R56, -R56, 0x40, R59 ;  /* 0x0000004038387810 */ /* 0x000fc80007ffe13b */
[C---:B------:R-:W-:Y:S02]  /*5050*/  ISETP.GT.AND P1, PT, R56.reuse, RZ, PT ;  /* 0x000000ff3800720c */ /* 0x040fe40003f24270 */
[C---:B------:R-:W-:Y:S02]  /*5060*/  ISETP.GT.AND P2, PT, R56.reuse, 0x1, PT ;  /* 0x000000013800780c */ /* 0x040fe40003f44270 */
[C---:B------:R-:W-:Y:S02]  /*5070*/  ISETP.GT.AND P3, PT, R56.reuse, 0x8, PT ;  /* 0x000000083800780c */ /* 0x040fe40003f64270 */
[C---:B------:R-:W-:Y:S02]  /*5080*/  ISETP.GT.AND P4, PT, R56.reuse, 0x9, PT ;  /* 0x000000093800780c */ /* 0x040fe40003f84270 */
[C---:B------:R-:W-:Y:S02]  /*5090*/  ISETP.GT.AND P5, PT, R56.reuse, 0x10, PT ;  /* 0x000000103800780c */ /* 0x040fe40003fa4270 */
[----:B------:R-:W-:Y:S01]  /*50a0*/  ISETP.GT.AND P6, PT, R56, 0x11, PT ;  /* 0x000000113800780c */ /* 0x000fe20003fc4270 */
[----:B------:R-:W-:-:S02]  /*50b0*/  WARPGROUP.DEPBAR.LE gsb0, 0x0 ;  /* 0x00008000000079c5 */ /* 0x000fc40000010000 */
[----:B------:R-:W-:-:S06]  /*50c0*/  WARPGROUP.ARRIVE ;  /* 0x00000000000079c5 */ /* 0x000fcc0000000000 */
[----:B------:R-:W-:Y:S01]  /*50d0*/  HGMMA.64x64x16.F32.BF16 R24, gdesc[UR56], R24, gsb0 ;  /* 0x00e00000381879f0 */ /* 0x000fe20008001818 */
[----:B------:R-:W-:Y:S01]  /*50e0*/  R2UR UR56, R60 ;  /* 0x000000003c3872ca */ /* 0x000fe200000e0000 */
[----:B------:R-:W-:Y:S01]  /*50f0*/  UMOV UR57, 0x40000040 ;  /* 0x4000004000397882 */ /* 0x000fe20000000000 */
[----:B------:R-:W-:Y:S01]  /*5100*/  R2UR UR58, R58 ;  /* 0x000000003a3a72ca */ /* 0x000fe200000e0000 */
[----:B------:R-:W-:Y:S01]  /*5110*/  UMOV UR59, 0x40000040 ;  /* 0x40000040003b7882 */ /* 0x000fe20000000000 */
[----:B------:R-:W-:Y:S02]  /*5120*/  WARPGROUP.DEPBAR.LE gsb0, 0x0 ;  /* 0x00008000000079c5 */ /* 0x000fe40000010000 */
[----:B------:R-:W-:-:S09]  /*5130*/  WARPGROUP.ARRIVE ;  /* 0x00000000000079c5 */ /* 0x000fd20000000000 */
        /* <DEDUP_REMOVED lines=43> */
[----:B------:R-:W-:-:S02]  /*53f0*/  ULDC UR6, c[0x0][0xa80] ;  /* 0x0002a00000067ab9 */ /* 0x000fc40000000800 */
[----:B------:R-:W-:-:S03]  /*5400*/  FMNMX.FTZ R58, R28, R59, !PT ;  /* 0x0000003b1c3a7209 */ /* 0x000fc60007810000 */
[----:B------:R-:W2:Y:S01]  /*5410*/  MUFU.TANH R26, R26 ;  /* 0x0000001a001a7308 */ /* 0x000ea20000002400 */
[----:B0-----:R-:W-:-:S04]  /*5420*/  FSEL R29, R29, -INF , P4 ;  /* 0xff8000001d1d7808 */ /* 0x001fc80002000000 */
[----:B------:R-:W-:-:S03]  /*5430*/  FMNMX.FTZ R59, R29, R58, !PT ;  /* 0x0000003a1d3b7209 */ /* 0x000fc60007810000 */
        /* <DEDUP_REMOVED lines=65> */
[----:B------:R-:W-:-:S03]  /*5850*/  FMNMX.FTZ R58, R53, R56, !PT ;  /* 0x00000038353a7209 */ /* 0x000fc60007810000 */
[----:B------:R-:W1:Y:S01]  /*5860*/  MUFU.TANH R50, R50 ;  /* 0x0000003200327308 */ /* 0x000e620000002400 */
[----:B--2---:R-:W-:Y:S01]  /*5870*/  FSEL R46, R46, -INF , P5 ;  /* 0xff8000002e2e7808 */ /* 0x004fe20002800000 */
[----:B------:R-:W2:Y:S06]  /*5880*/  SHFL.BFLY PT, R59, R58, 0x2, 0x1f ;  /* 0x0c401f003a3b7f89 */ /* 0x000eac00000e0000 */
[----:B------:R-:W3:Y:S01]  /*5890*/  MUFU.TANH R51, R51 ;  /* 0x0000003300337308 */ /* 0x000ee20000002400 */
[----:B0-----:R-:W-:-:S07]  /*58a0*/  FSEL R47, R47, -INF , P6 ;  /* 0xff8000002f2f7808 */ /* 0x001fce0003000000 */
[----:B------:R-:W0:Y:S01]  /*58b0*/  MUFU.TANH R54, R54 ;  /* 0x0000003600367308 */ /* 0x000e220000002400 */
[----:B-1----:R-:W-:-:S07]  /*58c0*/  FSEL R50, R50, -INF , P1 ;  /* 0xff80000032327808 */ /* 0x002fce0000800000 */
[----:B------:R-:W1:Y:S01]  /*58d0*/  MUFU.TANH R55, R55 ;  /* 0x0000003700377308 */ /* 0x000e620000002400 */
[----:B---3--:R-:W-:Y:S02]  /*58e0*/  FSEL R51, R51, -INF , P2 ;  /* 0xff80000033337808 */ /* 0x008fe40001000000 */
[----:B--2---:R-:W-:Y:S02]  /*58f0*/  FMNMX.FTZ R186, R58, R59, !PT ;  /* 0x0000003b3aba7209 */ /* 0x004fe40007810000 */
[----:B------:R-:W-:-:S03]  /*5900*/  FMNMX.FTZ R59, R26, R27, !PT ;  /* 0x0000001b1a3b7209 */ /* 0x000fc60007810000 */
[----:B------:R-:W2:Y:S01]  /*5910*/  SHFL.BFLY PT, R61, R186, 0x1, 0x1f ;  /* 0x0c201f00ba3d7f89 */ /* 0x000ea200000e0000 */
[----:B------:R-:W-:Y:S02]  /*5920*/  FMNMX.FTZ R56, R30, R59, !PT ;  /* 0x0000003b1e387209 */ /* 0x000fe40007810000 */
[----:B0-----:R-:W-:Y:S02]  /*5930*/  FSEL R54, R54, -INF , P3 ;  /* 0xff80000036367808 */ /* 0x001fe40001800000 */
[----:B------:R-:W-:-:S04]  /*5940*/  FMNMX.FTZ R59, R31, R56, !PT ;  /* 0x000000381f3b7209 */ /* 0x000fc80007810000 */
[----:B------:R-:W-:Y:S02]  /*5950*/  FMNMX.FTZ R56, R34, R59, !PT ;  /* 0x0000003b22387209 */ /* 0x000fe40007810000 */
[----:B-1----:R-:W-:Y:S02]  /*5960*/  FSEL R55, R55, -INF , P4 ;  /* 0xff80000037377808 */ /* 0x002fe40002000000 */
[----:B------:R-:W-:-:S04]  /*5970*/  FMNMX.FTZ R59, R35, R56, !PT ;  /* 0x00000038233b7209 */ /* 0x000fc80007810000 */
[----:B------:R-:W-:-:S04]  /*5980*/  FMNMX.FTZ R56, R38, R59, !PT ;  /* 0x0000003b26387209 */ /* 0x000fc80007810000 */
[----:B------:R-:W-:Y:S02]  /*5990*/  FMNMX.FTZ R59, R39, R56, !PT ;  /* 0x00000038273b7209 */ /* 0x000fe40007810000 */
[----:B--2---:R-:W-:Y:S02]  /*59a0*/  FMNMX.FTZ R186, R186, R61, !PT ;  /* 0x0000003dbaba7209 */ /* 0x004fe40007810000 */
[----:B------:R-:W-:Y:S02]  /*59b0*/  FMNMX.FTZ R56, R42, R59, !PT ;  /* 0x0000003b2a387209 */ /* 0x000fe40007810000 */
[C---:B------:R-:W-:Y:S01]  /*59c0*/  FSETP.NEU.FTZ.AND P5, PT, R186.reuse, -INF , PT ;  /* 0xff800000ba00780b */ /* 0x040fe20003fbd000 */
[----:B------:R-:W-:Y:S01]  /*59d0*/  FMUL.FTZ R58, R186, UR6 ;  /* 0x00000006ba3a7c20 */ /* 0x000fe20008410000 */
[----:B------:R-:W-:-:S04]  /*59e0*/  FMNMX.FTZ R59, R43, R56, !PT ;  /* 0x000000382b3b7209 */ /* 0x000fc80007810000 */
[----:B------:R-:W-:Y:S02]  /*59f0*/  FMNMX.FTZ R56, R46, R59, !PT ;  /* 0x0000003b2e387209 */ /* 0x000fe40007810000 */
[----:B------:R-:W-:Y:S02]  /*5a00*/  FSEL R58, R58, RZ, P5 ;  /* 0x000000ff3a3a7208 */ /* 0x000fe40002800000 */
[----:B------:R-:W-:-:S03]  /*5a10*/  FMNMX.FTZ R59, R47, R56, !PT ;  /* 0x000000382f3b7209 */ /* 0x000fc60007810000 */
[--C-:B------:R-:W-:Y:S01]  /*5a20*/  FFMA.FTZ R168, R24, UR6, -R58.reuse ;  /* 0x0000000618a87c23 */ /* 0x100fe2000801083a */
[----:B------:R-:W-:Y:S01]  /*5a30*/  FMNMX.FTZ R24, R50, R59, !PT ;  /* 0x0000003b32187209 */ /* 0x000fe20007810000 */
[--C-:B------:R-:W-:Y:S01]  /*5a40*/  FFMA.FTZ R169, R25, UR6, -R58.reuse ;  /* 0x0000000619a97c23 */ /* 0x100fe2000801083a */
[--C-:B------:R-:W-:Y:S01]  /*5a50*/  FFMA.FTZ R171, R29, UR6, -R58.reuse ;  /* 0x000000061dab7c23 */ /* 0x100fe2000801083a */
        /* <DEDUP_REMOVED lines=13> */
[--C-:B------:R-:W-:Y:S01]  /*5b30*/  FFMA.FTZ R181, R49, UR6, -R58.reuse ;  /* 0x0000000631b57c23 */ /* 0x100fe2000801083a */
[----:B------:R-:W0:Y:S01]  /*5b40*/  SHFL.BFLY PT, R25, R24, 0x2, 0x1f ;  /* 0x0c401f0018197f89 */ /* 0x000e2200000e0000 */
[--C-:B------:R-:W-:Y:S01]  /*5b50*/  FFMA.FTZ R182, R52, UR6, -R58.reuse ;  /* 0x0000000634b67c23 */ /* 0x100fe2000801083a */
[----:B------:R-:W-:Y:S01]  /*5b60*/  FFMA.FTZ R193, R53, UR6, -R58 ;  /* 0x0000000635c17c23 */ /* 0x000fe2000801083a */
[----:B------:R-:W-:Y:S08]  /*5b70*/  MUFU.EX2 R168, R168 ;  /* 0x000000a800a87308 */ /* 0x000ff00000000800 */
[----:B------:R-:W-:Y:S08]  /*5b80*/  MUFU.EX2 R169, R169 ;  /* 0x000000a900a97308 */ /* 0x000ff00000000800 */
[----:B------:R-:W-:Y:S01]  /*5b90*/  MUFU.EX2 R170, R170 ;  /* 0x000000aa00aa7308 */ /* 0x000fe20000000800 */
[----:B0-----:R-:W-:-:S07]  /*5ba0*/  FMNMX.FTZ R25, R24, R25, !PT ;  /* 0x0000001918197209 */ /* 0x001fce0007810000 */
[----:B------:R-:W0:Y:S01]  /*5bb0*/  MUFU.EX2 R171, R171 ;  /* 0x000000ab00ab7308 */ /* 0x000e220000000800 */
[----:B------:R-:W1:Y:S07]  /*5bc0*/  SHFL.BFLY PT, R24, R25, 0x1, 0x1f ;  /* 0x0c201f0019187f89 */ /* 0x000e6e00000e0000 */
[----:B------:R-:W-:Y:S08]  /*5bd0*/  MUFU.EX2 R172, R172 ;  /* 0x000000ac00ac7308 */ /* 0x000ff00000000800 */
[----:B------:R-:W2:Y:S01]  /*5be0*/  MUFU.EX2 R173, R173 ;  /* 0x000000ad00ad7308 */ /* 0x000ea20000000800 */
[----:B0-----:R-:W-:-:S07]  /*5bf0*/  F2FP.BF16.F32.PACK_AB R154, R171, R170 ;  /* 0x000000aaab9a723e */ /* 0x001fce00000010ff */
[----:B------:R-:W-:Y:S01]  /*5c00*/  MUFU.EX2 R174, R174 ;  /* 0x000000ae00ae7308 */ /* 0x000fe20000000800 */
[----:B-1----:R-:W-:-:S04]  /*5c10*/  FMNMX.FTZ R187, R25, R24, !PT ;  /* 0x0000001819bb7209 */ /* 0x002fc80007810000 */
[C---:B------:R-:W-:Y:S01]  /*5c20*/  FSETP.NEU.FTZ.AND P1, PT, R187.reuse, -INF , PT ;  /* 0xff800000bb00780b */ /* 0x040fe20003f3d000 */
[----:B------:R-:W-:Y:S02]  /*5c30*/  FMUL.FTZ R24, R187, UR6 ;  /* 0x00000006bb187c20 */ /* 0x000fe40008410000 */
[----:B------:R-:W0:Y:S01]  /*5c40*/  MUFU.EX2 R175, R175 ;  /* 0x000000af00af7308 */ /* 0x000e220000000800 */
[----:B--2---:R-:W-:Y:S02]  /*5c50*/  F2FP.BF16.F32.PACK_AB R156, R173, R172 ;  /* 0x000000acad9c723e */ /* 0x004fe400000010ff */
[----:B------:R-:W-:Y:S02]  /*5c60*/  FSEL R29, R24, RZ, P1 ;  /* 0x000000ff181d7208 */ /* 0x000fe40000800000 */
[CC--:B------:R-:W-:Y:S02]  /*5c70*/  LEA.HI R24, R57.reuse, R152.reuse, RZ, 0x4 ;  /* 0x0000009839187211 */ /* 0x0c0fe400078f20ff */
[----:B------:R-:W-:Y:S01]  /*5c80*/  LEA.HI R57, R57, R152, RZ, 0x5 ;  /* 0x0000009839397211 */ /* 0x000fe200078f28ff */
[--C-:B------:R-:W-:Y:S01]  /*5c90*/  FFMA.FTZ R183, R26, UR6, -R29.reuse ;  /* 0x000000061ab77c23 */ /* 0x100fe2000801081d */
[----:B------:R-:W-:Y:S01]  /*5ca0*/  LOP3.LUT R25, R24, 0xfffffff0, RZ, 0xc0, !PT ;  /* 0xfffffff018197812 */ /* 0x000fe200078ec0ff */
[----:B------:R-:W-:Y:S01]  /*5cb0*/  FFMA.FTZ R194, R27, UR6, -R29 ;  /* 0x000000061bc27c23 */ /* 0x000fe2000801081d */
[----:B------:R-:W-:Y:S01]  /*5cc0*/  SHF.R.U32.HI R24, RZ, 0x1, R24 ;  /* 0x00000001ff187819 */ /* 0x000fe20000011618 */
[----:B------:R-:W-:Y:S01]  /*5cd0*/  IMAD.SHL.U32 R57, R57, 0x20, RZ ;  /* 0x0000002039397824 */ /* 0x000fe200078e00ff */
[----:B------:R-:W-:Y:S01]  /*5ce0*/  ISETP.NE.AND P1, PT, R65, RZ, PT ;  /* 0x000000ff4100720c */ /* 0x000fe20003f25270 */
[----:B------:R-:W-:-:S02]  /*5cf0*/  IMAD.IADD R25, R152, 0x1, -R25 ;  /* 0x0000000198197824 */ /* 0x000fc400078e0a19 */
[--C-:B------:R-:W-:Y:S01]  /*5d00*/  FFMA.FTZ R195, R30, UR6, -R29.reuse ;  /* 0x000000061ec37c23 */ /* 0x100fe2000801081d */
[--C-:B------:R-:W-:Y:S01]  /*5d10*/  FFMA.FTZ R196, R31, UR6, -R29.reuse ;  /* 0x000000061fc47c23 */ /* 0x100fe2000801081d */
[----:B------:R-:W-:Y:S01]  /*5d20*/  LOP3.LUT R57, R57, 0x7ffffc00, RZ, 0xc0, !PT ;  /* 0x7ffffc0039397812 */ /* 0x000fe200078ec0ff */
[----:B------:R-:W-:Y:S01]  /*5d30*/  FFMA.FTZ R197, R34, UR6, -R29 ;  /* 0x0000000622c57c23 */ /* 0x000fe2000801081d */
[----:B------:R-:W-:Y:S01]  /*5d40*/  SHF.R.S32.HI R26, RZ, 0x1f, R25 ;  /* 0x0000001fff1a7819 */ /* 0x000fe20000011419 */
[--C-:B------:R-:W-:Y:S01]  /*5d50*/  FFMA.FTZ R198, R35, UR6, -R29.reuse ;  /* 0x0000000623c67c23 */ /* 0x100fe2000801081d */
[--C-:B------:R-:W-:Y:S01]  /*5d60*/  FFMA.FTZ R199, R38, UR6, -R29.reuse ;  /* 0x0000000626c77c23 */ /* 0x100fe2000801081d */
[--C-:B------:R-:W-:Y:S01]  /*5d70*/  FFMA.FTZ R200, R39, UR6, -R29.reuse ;  /* 0x0000000627c87c23 */ /* 0x100fe2000801081d */
[----:B------:R-:W-:Y:S01]  /*5d80*/  LEA.HI R26, R26, R25, RZ, 0x3 ;  /* 0x000000191a1a7211 */ /* 0x000fe200078f18ff */
[--C-:B------:R-:W-:Y:S01]  /*5d90*/  FFMA.FTZ R201, R42, UR6, -R29.reuse ;  /* 0x000000062ac97c23 */ /* 0x100fe2000801081d */
[--C-:B------:R-:W-:Y:S01]  /*5da0*/  FFMA.FTZ R202, R43, UR6, -R29.reuse ;  /* 0x000000062bca7c23 */ /* 0x100fe2000801081d */
[----:B------:R-:W-:Y:S01]  /*5db0*/  FFMA.FTZ R203, R46, UR6, -R29 ;  /* 0x000000062ecb7c23 */ /* 0x000fe2000801081d */
[C---:B------:R-:W-:Y:S01]  /*5dc0*/  LOP3.LUT R28, R26.reuse, 0xfffffff8, RZ, 0xc0, !PT ;  /* 0xfffffff81a1c7812 */ /* 0x040fe200078ec0ff */
[----:B------:R-:W-:-:S02]  /*5dd0*/  IMAD.SHL.U32 R26, R26, 0x40, RZ ;  /* 0x000000401a1a7824 */ /* 0x000fc400078e00ff */
[--C-:B------:R-:W-:Y:S01]  /*5de0*/  FFMA.FTZ R204, R47, UR6, -R29.reuse ;  /* 0x000000062fcc7c23 */ /* 0x100fe2000801081d */
[--C-:B------:R-:W-:Y:S01]  /*5df0*/  FFMA.FTZ R205, R50, UR6, -R29.reuse ;  /* 0x0000000632cd7c23 */ /* 0x100fe2000801081d */
[--C-:B------:R-:W-:Y:S01]  /*5e00*/  FFMA.FTZ R206, R51, UR6, -R29.reuse ;  /* 0x0000000633ce7c23 */ /* 0x100fe2000801081d */
[----:B------:R-:W-:Y:S01]  /*5e10*/  IMAD.IADD R28, R25, 0x1, -R28 ;  /* 0x00000001191c7824 */ /* 0x000fe200078e0a1c */
[----:B------:R-:W-:Y:S01]  /*5e20*/  LOP3.LUT R26, R26, 0x7ffffe00, RZ, 0xc0, !PT ;  /* 0x7ffffe001a1a7812 */ /* 0x000fe200078ec0ff */
[--C-:B------:R-:W-:Y:S01]  /*5e30*/  FFMA.FTZ R207, R54, UR6, -R29.reuse ;  /* 0x0000000636cf7c23 */ /* 0x100fe2000801081d */
[----:B------:R-:W-:Y:S01]  /*5e40*/  FFMA.FTZ R208, R55, UR6, -R29 ;  /* 0x0000000637d07c23 */ /* 0x000fe2000801081d */
[C---:B------:R-:W-:Y:S01]  /*5e50*/  IMAD.SHL.U32 R25, R28.reuse, 0x40, RZ ;  /* 0x000000401c197824 */ /* 0x040fe200078e00ff */
[----:B------:R-:W-:Y:S01]  /*5e60*/  MUFU.EX2 R183, R183 ;  /* 0x000000b700b77308 */ /* 0x000fe20000000800 */
[C---:B------:R-:W-:Y:S02]  /*5e70*/  LOP3.LUT P3, RZ, R28.reuse, 0x4, RZ, 0xc0, !PT ;  /* 0x000000041cff7812 */ /* 0x040fe4000786c0ff */
[----:B------:R-:W-:-:S02]  /*5e80*/  LOP3.LUT P2, RZ, R28, 0x2, RZ, 0xc0, !PT ;  /* 0x000000021cff7812 */ /* 0x000fc4000784c0ff */
[----:B------:R-:W-:Y:S02]  /*5e90*/  LOP3.LUT R25, R25, 0x1c0, RZ, 0xc0, !PT ;  /* 0x000001c019197812 */ /* 0x000fe400078ec0ff */
[----:B------:R-:W-:Y:S01]  /*5ea0*/  SEL R192, R192, 0xffffffe0, !P2 ;  /* 0xffffffe0c0c07807 */ /* 0x000fe20005000000 */
[----:B------:R-:W1:Y:S01]  /*5eb0*/  MUFU.EX2 R194, R194 ;  /* 0x000000c200c27308 */ /* 0x000e620000000800 */
[----:B------:R-:W-:Y:S02]  /*5ec0*/  LOP3.LUT R24, R25, 0x8, R24, 0xf8, !PT ;  /* 0x0000000819187812 */ /* 0x000fe400078ef818 */
[----:B------:R-:W-:Y:S02]  /*5ed0*/  SHF.R.U32.HI R25, RZ, 0x3, R25 ;  /* 0x00000003ff197819 */ /* 0x000fe40000011619 */
[----:B------:R-:W-:Y:S01]  /*5ee0*/  F2FP.BF16.F32.PACK_AB R152, R169, R168 ;  /* 0x000000a8a998723e */ /* 0x000fe200000010ff */
[----:B------:R-:W-:Y:S01]  /*5ef0*/  FADD.FTZ R169, R168, R169 ;  /* 0x000000a9a8a97221 */ /* 0x000fe20000010000 */
[----:B------:R-:W-:Y:S01]  /*5f00*/  LOP3.LUT R24, R24, R25, RZ, 0x3c, !PT ;  /* 0x0000001918187212 */ /* 0x000fe200078e3cff */
[----:B------:R-:W-:Y:S01]  /*5f10*/  MUFU.EX2 R195, R195 ;  /* 0x000000c300c37308 */ /* 0x000fe20000000800 */
[----:B0-----:R-:W-:Y:S01]  /*5f20*/  F2FP.BF16.F32.PACK_AB R158, R175, R174 ;  /* 0x000000aeaf9e723e */ /* 0x001fe200000010ff */
[----:B------:R-:W-:Y:S01]  /*5f30*/  FADD.FTZ R170, R170, R169 ;  /* 0x000000a9aaaa7221 */ /* 0x000fe20000010000 */
[----:B------:R-:W-:Y:S01]  /*5f40*/  IADD3 R57, R24, R26, R57 ;  /* 0x0000001a18397210 */ /* 0x000fe20007ffe039 */
[----:B------:R-:W-:Y:S01]  /*5f50*/  @!P1 VIADD R24, R184, 0x38840 ;  /* 0x00038840b8189836 */ /* 0x000fe20000000000 */
[----:B------:R-:W-:Y:S01]  /*5f60*/  PLOP3.LUT P2, PT, PT, PT, UP0, 0x80, 0x0 ;  /* 0x000000000000781c */ /* 0x000fe20003f4f008 */
[----:B------:R-:W-:-:S02]  /*5f70*/  FADD.FTZ R171, R171, R170 ;  /* 0x000000aaabab7221 */ /* 0x000fc40000010000 */
[----:B------:R-:W0:Y:S01]  /*5f80*/  MUFU.EX2 R196, R196 ;  /* 0x000000c400c47308 */ /* 0x000e220000000800 */
[----:B------:R-:W-:Y:S01]  /*5f90*/  @!P1 PRMT R24, RZ, 0x654, R24 ;  /* 0x00000654ff189816 */ /* 0x000fe20000000018 */
[----:B------:R-:W-:Y:S01]  /*5fa0*/  IMAD R189, R57, 0x2, R184 ;  /* 0x0000000239bd7824 */ /* 0x000fe200078e02b8 */
[----:B-1----:R-:W-:Y:S01]  /*5fb0*/  F2FP.BF16.F32.PACK_AB R153, R194, R183 ;  /* 0x000000b7c299723e */ /* 0x002fe200000010ff */
[----:B------:R-:W-:Y:S01]  /*5fc0*/  FADD.FTZ R194, R183, R194 ;  /* 0x000000c2b7c27221 */ /* 0x000fe20000010000 */
[----:B------:R1:W-:Y:S01]  /*5fd0*/  @!P1 SYNCS.ARRIVE.TRANS64.RED.A1T0 RZ, [R24+URZ], RZ ;  /* 0x000000ff18ff99a7 */ /* 0x0003e2000810043f */
[C---:B------:R-:W-:Y:S02]  /*5fe0*/  VIADD R191, R189.reuse, 0x36400 ;  /* 0x00036400bdbf7836 */ /* 0x040fe40000000000 */
[----:B------:R-:W-:Y:S01]  /*5ff0*/  FADD.FTZ R172, R172, R171 ;  /* 0x000000abacac7221 */ /* 0x000fe20000010000 */
[----:B------:R-:W-:Y:S01]  /*6000*/  MUFU.EX2 R197, R197 ;  /* 0x000000c500c57308 */ /* 0x000fe20000000800 */
[----:B------:R-:W-:-:S02]  /*6010*/  VIADD R190, R189, 0x36440 ;  /* 0x00036440bdbe7836 */ /* 0x000fc40000000000 */
[----:B------:R-:W-:Y:S02]  /*6020*/  @P3 VIADD R190, R191, 0xffffffc0 ;  /* 0xffffffc0bfbe3836 */ /* 0x000fe40000000000 */
[----:B------:R-:W-:Y:S01]  /*6030*/  FADD.FTZ R173, R173, R172 ;  /* 0x000000acadad7221 */ /* 0x000fe20000010000 */
[----:B------:R-:W-:Y:S02]  /*6040*/  IMAD.IADD R191, R191, 0x1, R192 ;  /* 0x00000001bfbf7824 */ /* 0x000fe400078e02c0 */
[----:B------:R-:W-:Y:S01]  /*6050*/  IMAD.IADD R192, R192, 0x1, R190 ;  /* 0x00000001c0c07824 */ /* 0x000fe200078e02be */
[----:B------:R-:W2:Y:S01]  /*6060*/  MUFU.EX2 R198, R198 ;  /* 0x000000c600c67308 */ /* 0x000ea20000000800 */
[----:B0-----:R-:W-:Y:S01]  /*6070*/  F2FP.BF16.F32.PACK_AB R155, R196, R195 ;  /* 0x000000c3c49b723e */ /* 0x001fe200000010ff */
[----:B------:R-:W-:Y:S01]  /*6080*/  BAR.SYNC.DEFER_BLOCKING 0xf, 0x100 ;  /* 0x03c4000000007b1d */ /* 0x000fe20000010000 */
[----:B------:R-:W-:Y:S01]  /*6090*/  FADD.FTZ R195, R195, R194 ;  /* 0x000000c2c3c37221 */ /* 0x000fe20000010000 */
[----:B------:R-:W-:-:S03]  /*60a0*/  FADD.FTZ R174, R174, R173 ;  /* 0x000000adaeae7221 */ /* 0x000fc60000010000 */
[----:B------:R-:W-:Y:S01]  /*60b0*/  FADD.FTZ R196, R196, R195 ;  /* 0x000000c3c4c47221 */ /* 0x000fe20000010000 */
[----:B------:R-:W-:Y:S01]  /*60c0*/  MUFU.EX2 R199, R199 ;  /* 0x000000c700c77308 */ /* 0x000fe20000000800 */
[----:B------:R-:W-:-:S07]  /*60d0*/  FADD.FTZ R175, R175, R174 ;  /* 0x000000aeafaf7221 */ /* 0x000fce0000010000 */
[----:B------:R-:W0:Y:S01]  /*60e0*/  MUFU.EX2 R200, R200 ;  /* 0x000000c800c87308 */ /* 0x000e220000000800 */
[----:B--2---:R-:W-:Y:S01]  /*60f0*/  F2FP.BF16.F32.PACK_AB R157, R198, R197 ;  /* 0x000000c5c69d723e */ /* 0x004fe200000010ff */
[----:B------:R-:W-:-:S04]  /*6100*/  FADD.FTZ R197, R197, R196 ;  /* 0x000000c4c5c57221 */ /* 0x000fc80000010000 */
[----:B------:R-:W-:Y:S02]  /*6110*/  FADD.FTZ R198, R198, R197 ;  /* 0x000000c5c6c67221 */ /* 0x000fe40000010000 */
[----:B------:R-:W-:Y:S01]  /*6120*/  MUFU.EX2 R176, R176 ;  /* 0x000000b000b07308 */ /* 0x000fe20000000800 */
[----:B------:R2:W-:Y:S07]  /*6130*/  STSM.16.M88.4 [R189+0x36400], R152 ;  /* 0x03640098bd007844 */ /* 0x0005ee0000000200 */
[----:B------:R-:W3:Y:S01]  /*6140*/  MUFU.EX2 R177, R177 ;  /* 0x000000b100b17308 */ /* 0x000ee20000000800 */
[----:B0-----:R-:W-:Y:S01]  /*6150*/  F2FP.BF16.F32.PACK_AB R159, R200, R199 ;  /* 0x000000c7c89f723e */ /* 0x001fe200000010ff */
[----:B------:R-:W-:-:S04]  /*6160*/  FADD.FTZ R199, R199, R198 ;  /* 0x000000c6c7c77221 */ /* 0x000fc80000010000 */
[----:B------:R0:W-:Y:S01]  /*6170*/  STSM.16.M88.4 [R191], R156 ;  /* 0x0000009cbf007844 */ /* 0x0001e20000000200 */
[----:B------:R-:W-:Y:S01]  /*6180*/  FADD.FTZ R200, R200, R199 ;  /* 0x000000c7c8c87221 */ /* 0x000fe20000010000 */
[----:B------:R-:W-:Y:S08]  /*6190*/  MUFU.EX2 R178, R178 ;  /* 0x000000b200b27308 */ /* 0x000ff00000000800 */
[----:B------:R-:W4:Y:S01]  /*61a0*/  MUFU.EX2 R179, R179 ;  /* 0x000000b300b37308 */ /* 0x000f220000000800 */
[----:B---3--:R-:W-:Y:S01]  /*61b0*/  F2FP.BF16.F32.PACK_AB R160, R177, R176 ;  /* 0x000000b0b1a0723e */ /* 0x008fe200000010ff */
[----:B------:R-:W-:-:S04]  /*61c0*/  FADD.FTZ R176, R176, R175 ;  /* 0x000000afb0b07221 */ /* 0x000fc80000010000 */
[----:B------:R-:W-:Y:S02]  /*61d0*/  FADD.FTZ R177, R177, R176 ;  /* 0x000000b0b1b17221 */ /* 0x000fe40000010000 */
[----:B------:R-:W-:Y:S08]  /*61e0*/  MUFU.EX2 R201, R201 ;  /* 0x000000c900c97308 */ /* 0x000ff00000000800 */
[----:B------:R-:W3:Y:S01]  /*61f0*/  MUFU.EX2 R202, R202 ;  /* 0x000000ca00ca7308 */ /* 0x000ee20000000800 */
[----:B----4-:R-:W-:Y:S01]  /*6200*/  F2FP.BF16.F32.PACK_AB R162, R179, R178 ;  /* 0x000000b2b3a2723e */ /* 0x010fe200000010ff */
[----:B------:R-:W-:-:S04]  /*6210*/  FADD.FTZ R178, R178, R177 ;  /* 0x000000b1b2b27221 */ /* 0x000fc80000010000 */
[----:B------:R-:W-:Y:S02]  /*6220*/  FADD.FTZ R179, R179, R178 ;  /* 0x000000b2b3b37221 */ /* 0x000fe40000010000 */
        /* <DEDUP_REMOVED lines=25> */
[----:B------:R-:W-:Y:S01]  /*63c0*/  FADD.FTZ R206, R206, R205 ;  /* 0x000000cdcece7221 */ /* 0x000fe20000010000 */
[----:B----4-:R-:W-:-:S03]  /*63d0*/  F2FP.BF16.F32.PACK_AB R167, R208, R207 ;  /* 0x000000cfd0a7723e */ /* 0x010fc600000010ff */
[----:B------:R-:W-:Y:S02]  /*63e0*/  FADD.FTZ R207, R207, R206 ;  /* 0x000000cecfcf7221 */ /* 0x000fe40000010000 */
[----:B------:R0:W-:Y:S01]  /*63f0*/  STSM.16.M88.4 [R192], R164 ;  /* 0x000000a4c0007844 */ /* 0x0001e20000000200 */
[----:B-1----:R-:W-:Y:S01]  /*6400*/  WARPGROUP.ARRIVE ;  /* 0x00000000000079c5 */ /* 0x002fe20000000000 */
[----:B------:R-:W-:-:S05]  /*6410*/  FADD.FTZ R194, R208, R207 ;  /* 0x000000cfd0c27221 */ /* 0x000fca0000010000 */
[----:B------:R-:W-:Y:S01]  /*6420*/  HGMMA.64x256x16.F32.BF16 R24, R152, gdesc[UR8].tnspB, RZ, !UPT, gsb0 ;  /* 0x43e0000898187df0 */ /* 0x000fe2000c0018ff */
[----:B------:R-:W-:Y:S01]  /*6430*/  R2UR UR10, R209 ;  /* 0x00000000d10a72ca */ /* 0x000fe200000e0000 */
[----:B------:R-:W-:Y:S01]  /*6440*/  UMOV UR11, 0x40000040 ;  /* 0x40000040000b7882 */ /* 0x000fe20000000000 */
[C---:B------:R-:W-:Y:S01]  /*6450*/  VIADD R209, R188.reuse, 0x100 ;  /* 0x00000100bcd17836 */ /* 0x040fe20000000000 */
[----:B------:R-:W-:Y:S02]  /*6460*/  WARPGROUP.DEPBAR.LE gsb0, 0x0 ;  /* 0x00008000000079c5 */ /* 0x000fe40000010000 */
[----:B------:R-:W-:Y:S01]  /*6470*/  WARPGROUP.ARRIVE ;  /* 0x00000000000079c5 */ /* 0x000fe20000000000 */
[----:B--2---:R-:W-:-:S15]  /*6480*/  VIADD R152, R188, 0x180 ;  /* 0x00000180bc987836 */ /* 0x004fde0000000000 */
[----:B------:R-:W-:-:S06]  /*6490*/  NOP ;  /* 0x0000000000007918 */ /* 0x000fcc0000000000 */
[----:B------:R-:W-:Y:S01]  /*64a0*/  HGMMA.64x256x16.F32.BF16 R24, R156, gdesc[UR8].tnspB, R24, gsb0 ;  /* 0x43e000089c187df0 */ /* 0x000fe20008001818 */
[----:B------:R-:W-:Y:S01]  /*64b0*/  R2UR UR10, R209 ;  /* 0x00000000d10a72ca */ /* 0x000fe200000e0000 */
[----:B------:R-:W-:Y:S01]  /*64c0*/  UMOV UR11, 0x40000040 ;  /* 0x40000040000b7882 */ /* 0x000fe20000000000 */
[----:B------:R-:W-:Y:S02]  /*64d0*/  WARPGROUP.DEPBAR.LE gsb0, 0x0 ;  /* 0x00008000000079c5 */ /* 0x000fe40000010000 */
[----:B------:R-:W-:-:S15]  /*64e0*/  WARPGROUP.ARRIVE ;  /* 0x00000000000079c5 */ /* 0x000fde0000000000 */
[----:B------:R-:W-:-:S08]  /*64f0*/  NOP ;  /* 0x0000000000007918 */ /* 0x000fd00000000000 */
[----:B------:R-:W-:Y:S01]  /*6500*/  HGMMA.64x256x16.F32.BF16 R24, R160, gdesc[UR8].tnspB, R24, gsb0 ;  /* 0x43e00008a0187df0 */ /* 0x000fe20008001818 */
[----:B------:R-:W-:Y:S01]  /*6510*/  R2UR UR10, R152 ;  /* 0x00000000980a72ca */ /* 0x000fe200000e0000 */
[----:B------:R-:W-:Y:S01]  /*6520*/  UMOV UR11, 0x40000040 ;  /* 0x40000040000b7882 */ /* 0x000fe20000000000 */
[----:B------:R-:W-:-:S05]  /*6530*/  @!P1 VIADD R152, R184, 0x38860 ;  /* 0x00038860b8989836 */ /* 0x000fca0000000000 */
[----:B------:R-:W-:Y:S01]  /*6540*/  @!P1 PRMT R152, RZ, 0x654, R152 ;  /* 0x00000654ff989816 */ /* 0x000fe20000000098 */
[----:B------:R-:W-:Y:S02]  /*6550*/  WARPGROUP.DEPBAR.LE gsb0, 0x0 ;  /* 0x00008000000079c5 */ /* 0x000fe40000010000 */
[----:B------:R-:W-:-:S15]  /*6560*/  WARPGROUP.ARRIVE ;  /* 0x00000000000079c5 */ /* 0x000fde0000000000 */
[----:B------:R-:W-:-:S02]  /*6570*/  NOP ;  /* 0x0000000000007918 */ /* 0x000fc40000000000 */
[----:B------:R-:W-:Y:S03]  /*6580*/  HGMMA.64x256x16.F32.BF16 R24, R164, gdesc[UR8].tnspB, R24, gsb0 ;  /* 0x43e00008a4187df0 */ /* 0x000fe60008001818 */
[----:B------:R-:W-:Y:S02]  /*6590*/  WARPGROUP.DEPBAR.LE gsb0, 0x0 ;  /* 0x00008000000079c5 */ /* 0x000fe40000010000 */
[----:B------:R-:W-:Y:S01]  /*65a0*/  @!PT LDS RZ, [RZ] ;  /* 0x00000000fffff984 */ /* 0x000fe20000000800 */
[----:B------:R-:W-:Y:S01]  /*65b0*/  @!PT LDS RZ, [RZ] ;  /* 0x00000000fffff984 */ /* 0x000fe20000000800 */
[----:B------:R-:W-:Y:S01]  /*65c0*/  @!PT LDS RZ, [RZ] ;  /* 0x00000000fffff984 */ /* 0x000fe20000000800 */
[----:B------:R-:W-:Y:S01]  /*65d0*/  @!PT LDS RZ, [RZ] ;  /* 0x00000000fffff984 */ /* 0x000fe20000000800 */
[----:B------:R1:W-:Y:S06]  /*65e0*/  MEMBAR.ALL.CTA ;  /* 0x0000000000007992 */ /* 0x0003ec0000008000 */
[----:B-1----:R-:W1:Y:S02]  /*65f0*/  FENCE.VIEW.ASYNC.S ;  /* 0x00000000000073c6 */ /* 0x002e640000000000 */
[----:B-1----:R-:W-:Y:S01]  /*6600*/  NOP ;  /* 0x0000000000007918 */ /* 0x002fe20000000000 */
[----:B------:R-:W-:Y:S06]  /*6610*/  BAR.ARV 0xe, 0x100 ;  /* 0x0384000000007b1d */ /* 0x000fec0000002000 */
[----:B------:R1:W-:Y:S02]  /*6620*/  @!P1 SYNCS.ARRIVE.TRANS64.RED.A1T0 RZ, [R152+URZ], RZ ;  /* 0x000000ff98ff99a7 */ /* 0x0003e4000810043f */
[----:B-1----:R-:W-:Y:S01]  /*6630*/  IMAD.MOV.U32 R152, RZ, RZ, RZ ;  /* 0x000000ffff987224 */ /* 0x002fe200078e00ff */
[----:B0-----:R-:W-:Y:S06]  /*6640*/  @!P2 BRA `(.L_x_3203) ;  /* 0x000000300050a947 */ /* 0x001fec0003800000 */
[----:B------:R-:W-:Y:S01]  /*6650*/  IMAD.MOV.U32 R196, RZ, RZ, RZ ;  /* 0x000000ffffc47224 */ /* 0x000fe200078e00ff */
[----:B------:R-:W-:Y:S01]  /*6660*/  ULDC UR60, c[0x0][0xad0] ;  /* 0x0002b400003c7ab9 */ /* 0x000fe20000000800 */
[----:B------:R-:W-:Y:S01]  /*6670*/  IMAD.U32 R198, RZ, RZ, UR61 ;  /* 0x0000003dffc67e24 */ /* 0x000fe2000f8e00ff */
[----:B------:R-:W-:-:S06]  /*6680*/  UMOV UR61, URZ ;  /* 0x0000003f003d7c82 */ /* 0x000fcc0008000000 */
.L_x_3212:
[----:B------:R-:W-:Y:S01]  /*6690*/  VIADD R197, R196, 0x1 ;  /* 0x00000001c4c57836 */ /* 0x000fe20000000000 */
[----:B------:R-:W-:Y:S02]  /*66a0*/  R2UR UR10, R198 ;  /* 0x00000000c60a72ca */ /* 0x000fe400000e0000 */
[----:B------:R-:W-:Y:S02]  /*66b0*/  R2UR UR7, R2 ;  /* 0x00000000020772ca */ /* 0x000fe400000e0000 */
[----:B------:R-:W-:-:S04]  /*66c0*/  ISETP.NE.AND P3, PT, R197, 0x2, PT ;  /* 0x00000002c500780c */ /* 0x000fc80003f65270 */
[----:B-1----:R-:W-:Y:S02]  /*66d0*/  SEL R152, RZ, 0x1, P3 ;  /* 0x00000001ff987807 */ /* 0x002fe40001800000 */
[----:B------:R-:W-:Y:S02]  /*66e0*/  SEL R197, R197, RZ, P3 ;  /* 0x000000ffc5c57207 */ /* 0x000fe40001800000 */
[----:B------:R-:W-:Y:S01]  /*66f0*/  R2UR UR6, R152 ;  /* 0x00000000980672ca */ /* 0x000fe200000e0000 */
[----:B------:R-:W-:Y:S01]  /*6700*/  IMAD.U32 R152, RZ, RZ, UR10 ;  /* 0x0000000aff987e24 */ /* 0x000fe2000f8e00ff */
[----:B------:R-:W-:-:S04]  /*6710*/  UIADD3 UR10, UR10, -0x1, URZ ;  /* 0xffffffff0a0a7890 */ /* 0x000fc8000fffe03f */
[----:B------:R-:W-:Y:S02]  /*6720*/  ISETP.GT.AND P2, PT, R152, UR7, PT ;  /* 0x0000000798007c0c */ /* 0x000fe4000bf44270 */
[----:B------:R-:W-:-:S05]  /*6730*/  IMAD.U32 R198, RZ, RZ, UR10 ;  /* 0x0000000affc67e24 */ /* 0x000fca000f8e00ff */
[----:B------:R-:W-:Y:S01]  /*6740*/  ULOP3.LUT UR61, UR61, UR6, URZ, 0x3c, !UPT ;  /* 0x000000063d3d7292 */ /* 0x000fe2000f8e3c3f */
[----:B------:R-:W-:Y:S11]  /*6750*/  @!P0 BRA `(.L_x_3204) ;  /* 0x0000000000048947 */ /* 0x000ff60003800000 */
[----:B------:R-:W-:Y:S01]  /*6760*/  BPT.TRAP 0x1 ;  /* 0x000000040000795c */ /* 0x000fe20000300000 */
.L_x_3204:
[----:B------:R-:W-:Y:S02]  /*6770*/  IMAD.U32 R200, RZ, RZ, UR61 ;  /* 0x0000003dffc87e24 */ /* 0x000fe4000f8e00ff */
[----:B------:R-:W-:-:S03]  /*6780*/  IMAD R195, R197, 0x8, R184 ;  /* 0x00000008c5c37824 */ /* 0x000fc600078e02b8 */
[----:B------:R-:W-:-:S04]  /*6790*/  SHF.L.U32 R200, R200, 0x1f, RZ ;  /* 0x0000001fc8c87819 */ /* 0x000fc800000006ff */
[----:B------:R0:W1:Y:S01]  /*67a0*/  SYNCS.PHASECHK.TRANS64.TRYWAIT P3, [R195+URZ+0x38830], R200 ;  /* 0x038830c8c30075a7 */ /* 0x000062000806017f */
[----:B------:R-:W-:Y:S05]  /*67b0*/  @!P0 BRA `(.L_x_3205) ;  /* 0x0000000000048947 */ /* 0x000fea0003800000 */
[----:B------:R-:W-:Y:S01]  /*67c0*/  BPT.TRAP 0x1 ;  /* 0x000000040000795c */ /* 0x000fe20000300000 */
.L_x_3205:
[----:B------:R-:W-:Y:S01]  /*67d0*/  IMAD R199, R197, 0x200, R4 ;  /* 0x00000200c5c77824 */ /* 0x000fe200078e0204 */
[----:B-1----:R-:W-:Y:S06]  /*67e0*/  @P3 BRA `(.L_x_3206) ;  /* 0x0000000000083947 */ /* 0x002fec0003800000 */
[----:B------:R-:W1:Y:S02]  /*67f0*/  SYNCS.PHASECHK.TRANS64.TRYWAIT P3, [R195+URZ+0x38830], R200 ;  /* 0x038830c8c30075a7 */ /* 0x000e64000806017f */
[----:B-1----:R-:W-:Y:S05]  /*6800*/  @!P3 BRA `(.L_x_3207) ;  /* 0x000000b800b8b947 */ /* 0x002fea0003800000 */
.L_x_3206:
[----:B------:R-:W-:Y:S01]  /*6810*/  R2UR UR6, R199 ;  /* 0x00000000c70672ca */ /* 0x000fe200000e0000 */
[----:B------:R-:W-:Y:S01]  /*6820*/  WARPGROUP.ARRIVE ;  /* 0x00000000000079c5 */ /* 0x000fe20000000000 */
[----:B------:R-:W-:Y:S01]  /*6830*/  MOV R201, UR17 ;  /* 0x0000001100c97c02 */ /* 0x000fe20008000f00 */
[----:B------:R-:W-:Y:S01]  /*6840*/  UMOV UR19, 0x40000040 ;  /* 0x4000004000137882 */ /* 0x000fe20000000000 */
[----:B------:R-:W-:Y:S01]  /*6850*/  MOV R202, UR16 ;  /* 0x0000001000ca7c02 */ /* 0x000fe20008000f00 */
[----:B------:R-:W-:Y:S01]  /*6860*/  UMOV UR15, 0x40000040 ;  /* 0x40000040000f7882 */ /* 0x000fe20000000000 */
[----:B------:R-:W-:Y:S01]  /*6870*/  R2UR UR16, R10 ;  /* 0x000000000a1072ca */ /* 0x000fe200000e0000 */
[----:B------:R-:W-:Y:S01]  /*6880*/  UMOV UR11, 0x40000040 ;  /* 0x40000040000b7882 */ /* 0x000fe20000000000 */
[----:B------:R-:W-:Y:S01]  /*6890*/  R2UR UR17, R11 ;  /* 0x000000000b1172ca */ /* 0x000fe200000e0000 */
[----:B------:R-:W-:Y:S01]  /*68a0*/  UMOV UR59, 0x40000040 ;  /* 0x40000040003b7882 */ /* 0x000fe20000000000 */
[----:B------:R-:W-:-:S02]  /*68b0*/  MOV R203, UR13 ;  /* 0x0000000d00cb7c02 */ /* 0x000fc40008000f00 */
[----:B------:R-:W-:Y:S01]  /*68c0*/  MOV R204, UR12 ;  /* 0x0000000c00cc7c02 */ /* 0x000fe20008000f00 */
[----:B------:R-:W-:Y:S01]  /*68d0*/  UMOV UR18, UR6 ;  /* 0x0000000600127c82 */ /* 0x000fe20008000000 */
[----:B------:R-:W-:Y:S02]  /*68e0*/  R2UR UR12, R12 ;  /* 0x000000000c0c72ca */ /* 0x000fe400000e0000 */
[----:B------:R-:W-:Y:S02]  /*68f0*/  R2UR UR13, R13 ;  /* 0x000000000d0d72ca */ /* 0x000fe400000e0000 */
[----:B------:R-:W-:Y:S02]  /*6900*/  MOV R205, UR9 ;  /* 0x0000000900cd7c02 */ /* 0x000fe40008000f00 */
[----:B------:R-:W-:Y:S01]  /*6910*/  MOV R206, UR8 ;  /* 0x0000000800ce7c02 */ /* 0x000fe20008000f00 */
[----:B------:R-:W-:Y:S01]  /*6920*/  HGMMA.64x64x16.F32.BF16 R152, gdesc[UR16], RZ, !UPT, gsb0 ;  /* 0x00e00000109879f0 */ /* 0x000fe2000c0018ff */
[----:B------:R-:W-:Y:S01]  /*6930*/  R2UR UR17, R201 ;  /* 0x00000000c91172ca */ /* 0x000fe200000e0000 */
[----:B------:R-:W-:Y:S01]  /*6940*/  VIADD R201, R199, 0x2 ;  /* 0x00000002c7c97836 */ /* 0x000fe20000000000 */
[----:B------:R-:W-:-:S02]  /*6950*/  R2UR UR8, R14 ;  /* 0x000000000e0872ca */ /* 0x000fc400000e0000 */
[----:B------:R-:W-:Y:S02]  /*6960*/  R2UR UR9, R15 ;  /* 0x000000000f0972ca */ /* 0x000fe400000e0000 */
[----:B------:R-:W-:Y:S01]  /*6970*/  R2UR UR6, R201 ;  /* 0x00000000c90672ca */ /* 0x000fe200000e0000 */
[C---:B------:R-:W-:Y:S01]  /*6980*/  VIADD R201, R199.reuse, 0x4 ;  /* 0x00000004c7c97836 */ /* 0x040fe20000000000 */
[----:B------:R-:W-:Y:S01]  /*6990*/  R2UR UR56, R16 ;  /* 0x00000000103872ca */ /* 0x000fe200000e0000 */
[----:B------:R-:W-:Y:S01]  /*69a0*/  VIADD R199, R199, 0x6 ;  /* 0x00000006c7c77836 */ /* 0x000fe20000000000 */
[----:B------:R-:W-:Y:S02]  /*69b0*/  R2UR UR57, R17 ;  /* 0x00000000113972ca */ /* 0x000fe400000e0000 */
[----:B------:R-:W-:-:S07]  /*69c0*/  R2UR UR16, R202 ;  /* 0x00000000ca1072ca */ /* 0x000fce00000e0000 */
[----:B------:R-:W-:Y:S01]  /*69d0*/  UMOV UR14, UR6 ;  /* 0x00000006000e7c82 */ /* 0x000fe20008000000 */
[----:B------:R-:W-:-:S13]  /*69e0*/  R2UR UR6, R201 ;  /* 0x00000000c90672ca */ /* 0x000fda00000e0000 */
[----:B------:R-:W-:Y:S01]  /*69f0*/  UMOV UR10, UR6 ;  /* 0x00000006000a7c82 */ /* 0x000fe20008000000 */
[----:B------:R-:W-:-:S13]  /*6a00*/  R2UR UR6, R199 ;  /* 0x00000000c70672ca */ /* 0x000fda00000e0000 */
[----:B------:R-:W-:Y:S01]  /*6a10*/  UMOV UR58, UR6 ;  /* 0x00000006003a7c82 */ /* 0x000fe20008000000 */
[----:B------:R-:W-:Y:S02]  /*6a20*/  WARPGROUP.DEPBAR.LE gsb0, 0x0 ;  /* 0x00008000000079c5 */ /* 0x000fe40000010000 */
[----:B------:R-:W-:-:S06]  /*6a30*/  WARPGROUP.ARRIVE ;  /* 0x00000000000079c5 */ /* 0x000fcc0000000000 */
[----:B------:R-:W-:Y:S01]  /*6a40*/  HGMMA.64x64x16.F32.BF16 R152, gdesc[UR12], R152, gsb0 ;  /* 0x00e000000c9879f0 */ /* 0x000fe20008001898 */
[----:B------:R-:W-:Y:S02]  /*6a50*/  R2UR UR13, R203 ;  /* 0x00000000cb0d72ca */ /* 0x000fe400000e0000 */
[----:B------:R-:W-:Y:S01]  /*6a60*/  R2UR UR12, R204 ;  /* 0x00000000cc0c72ca */ /* 0x000fe200000e0000 */
[----:B------:R-:W-:Y:S02]  /*6a70*/  WARPGROUP.DEPBAR.LE gsb0, 0x0 ;  /* 0x00008000000079c5 */ /* 0x000fe40000010000 */
[----:B------:R-:W-:-:S06]  /*6a80*/  WARPGROUP.ARRIVE ;  /* 0x00000000000079c5 */ /* 0x000fcc0000000000 */
[----:B------:R-:W-:Y:S01]  /*6a90*/  HGMMA.64x64x16.F32.BF16 R152, gdesc[UR8], R152, gsb0 ;  /* 0x00e00000089879f0 */ /* 0x000fe20008001898 */
[----:B------:R-:W-:Y:S02]  /*6aa0*/  R2UR UR9, R205 ;  /* 0x00000000cd0972ca */ /* 0x000fe400000e0000 */
[----:B------:R-:W-:Y:S01]  /*6ab0*/  R2UR UR8, R206 ;  /* 0x00000000ce0872ca */ /* 0x000fe200000e0000 */
[----:B------:R-:W-:Y:S02]  /*6ac0*/  WARPGROUP.DEPBAR.LE gsb0, 0x0 ;  /* 0x00008000000079c5 */ /* 0x000fe40000010000 */
[----:B------:R-:W-:-:S06]  /*6ad0*/  WARPGROUP.ARRIVE ;  /* 0x00000000000079c5 */ /* 0x000fcc0000000000 */
[----:B------:R-:W-:Y:S03]  /*6ae0*/  HGMMA.64x64x16.F32.BF16 R152, gdesc[UR56], R152, gsb0 ;  /* 0x00e00000389879f0 */ /* 0x000fe60008001898 */
[----:B------:R-:W-:Y:S02]  /*6af0*/  WARPGROUP.DEPBAR.LE gsb0, 0x0 ;  /* 0x00008000000079c5 */ /* 0x000fe40000010000 */
[----:B------:R-:W-:Y:S05]  /*6b00*/  @!P0 BRA `(.L_x_3208) ;  /* 0x0000000000048947 */ /* 0x000fea0003800000 */
[----:B------:R-:W-:Y:S01]  /*6b10*/  BPT.TRAP 0x1 ;  /* 0x000000040000795c */ /* 0x000fe20000300000 */
.L_x_3208:
[----:B------:R2:W3:Y:S01]  /*6b20*/  SYNCS.PHASECHK.TRANS64.TRYWAIT P3, [R195+URZ+0x38850], R200 ;  /* 0x038850c8c30075a7 */ /* 0x0004e2000806017f */
[----:B------:R-:W-:Y:S05]  /*6b30*/  @!P0 BRA `(.L_x_3209) ;  /* 0x0000000000048947 */ /* 0x000fea0003800000 */
[----:B------:R-:W-:Y:S01]  /*6b40*/  BPT.TRAP 0x1 ;  /* 0x000000040000795c */ /* 0x000fe20000300000 */
.L_x_3209:
[----:B---3--:R-:W-:Y:S05]  /*6b50*/  @P3 BRA `(.L_x_3210) ;  /* 0x0000000000083947 */ /* 0x008fea0003800000 */
[----:B------:R-:W3:Y:S02]  /*6b60*/  SYNCS.PHASECHK.TRANS64.TRYWAIT P3, [R195+URZ+0x38850], R200 ;  /* 0x038850c8c30075a7 */ /* 0x000ee4000806017f */
[----:B---3--:R-:W-:Y:S05]  /*6b70*/  @!P3 BRA `(.L_x_3211) ;  /* 0x000000b400f0b947 */ /* 0x008fea0003800000 */
.L_x_3210:
[----:B------:R-:W-:Y:S01]  /*6b80*/  IMAD R199, R197, 0x1000, R6 ;  /* 0x00001000c5c77824 */ /* 0x000fe200078e0206 */
[----:B0123--:R-:W-:Y:S01]  /*6b90*/  MOV R200, UR49 ;  /* 0x0000003100c87c02 */ /* 0x00ffe20008000f00 */
[----:B------:R-:W-:Y:S01]  /*6ba0*/  WARPGROUP.ARRIVE ;  /* 0x00000000000079c5 */ /* 0x000fe20000000000 */
[----:B------:R-:W-:Y:S01]  /*6bb0*/  MOV R201, UR48 ;  /* 0x0000003000c97c02 */ /* 0x000fe20008000f00 */
[----:B------:R-:W-:Y:S01]  /*6bc0*/  UMOV UR51, 0x40000040 ;  /* 0x4000004000337882 */ /* 0x000fe20000000000 */
[----:B------:R-:W-:Y:S01]  /*6bd0*/  R2UR UR6, R199 ;  /* 0x00000000c70672ca */ /* 0x000fe200000e0000 */
[----:B------:R-:W-:Y:S01]  /*6be0*/  UMOV UR55, 0x40000040 ;  /* 0x4000004000377882 */ /* 0x000fe20000000000 */
[----:B------:R-:W-:Y:S01]  /*6bf0*/  R2UR UR48, R18 ;  /* 0x00000000123072ca */ /* 0x000fe200000e0000 */
[----:B------:R-:W-:Y:S01]  /*6c00*/  UMOV UR59, 0x40000040 ;  /* 0x40000040003b7882 */ /* 0x000fe20000000000 */
[----:B------:R-:W-:Y:S01]  /*6c10*/  R2UR UR49, R19 ;  /* 0x00000000133172ca */ /* 0x000fe200000e0000 */
[----:B------:R-:W-:Y:S01]  /*6c20*/  UMOV UR7, 0x40000040 ;  /* 0x4000004000077882 */ /* 0x000fe20000000000 */
[----:B------:R-:W-:Y:S01]  /*6c30*/  MOV R202, UR53 ;  /* 0x0000003500ca7c02 */ /* 0x000fe20008000f00 */
[----:B------:R-:W-:Y:S01]  /*6c40*/  UMOV UR11, 0x40000040 ;  /* 0x40000040000b7882 */ /* 0x000fe20000000000 */
[----:B------:R-:W-:Y:S01]  /*6c50*/  MOV R203, UR52 ;  /* 0x0000003400cb7c02 */ /* 0x000fe20008000f00 */
[----:B------:R-:W-:Y:S01]  /*6c60*/  UMOV UR15, 0x40000040 ;  /* 0x40000040000f7882 */ /* 0x000fe20000000000 */
[----:B------:R-:W-:Y:S01]  /*6c70*/  R2UR UR52, R20 ;  /* 0x00000000143472ca */ /* 0x000fe200000e0000 */
[----:B------:R-:W-:Y:S01]  /*6c80*/  UMOV UR19, 0x40000040 ;  /* 0x4000004000137882 */ /* 0x000fe20000000000 */
[----:B------:R-:W-:Y:S01]  /*6c90*/  R2UR UR53, R21 ;  /* 0x00000000153572ca */ /* 0x000fe200000e0000 */
[----:B------:R-:W-:Y:S01]  /*6ca0*/  UMOV UR50, UR6 ;  /* 0x0000000600327c82 */ /* 0x000fe20008000000 */
[----:B------:R-:W-:Y:S01]  /*6cb0*/  R2UR UR56, R22 ;  /* 0x00000000163872ca */ /* 0x000fe200000e0000 */
[----:B------:R-:W-:Y:S01]  /*6cc0*/  UMOV UR23, 0x40000040 ;  /* 0x4000004000177882 */ /* 0x000fe20000000000 */
[----:B------:R-:W-:Y:S01]  /*6cd0*/  R2UR UR57, R23 ;  /* 0x00000000173972ca */ /* 0x000fe200000e0000 */
[----:B------:R-:W-:Y:S01]  /*6ce0*/  HGMMA.64x64x16.F32.BF16 R152, gdesc[UR48], R152, gsb0 ;  /* 0x00e00000309879f0 */ /* 0x000fe20008001898 */
[----:B------:R-:W-:Y:S01]  /*6cf0*/  R2UR UR49, R200 ;  /* 0x00000000c83172ca */ /* 0x000fe200000e0000 */
[C---:B------:R-:W-:Y:S01]  /*6d00*/  VIADD R200, R199.reuse, 0x2 ;  /* 0x00000002c7c87836 */ /* 0x040fe20000000000 */
[----:B------:R-:W-:Y:S01]  /*6d10*/  UMOV UR27, 0x40000040 ;  /* 0x40000040001b7882 */ /* 0x000fe20000000000 */
[----:B------:R-:W-:Y:S01]  /*6d20*/  UMOV UR31, 0x40000040 ;  /* 0x40000040001f7882 */ /* 0x000fe20000000000 */
[----:B------:R-:W-:Y:S01]  /*6d30*/  UMOV UR35, 0x40000040 ;  /* 0x4000004000237882 */ /* 0x000fe20000000000 */
[----:B------:R-:W-:Y:S01]  /*6d40*/  UMOV UR39, 0x40000040 ;  /* 0x4000004000277882 */ /* 0x000fe20000000000 */
[----:B------:R-:W-:Y:S01]  /*6d50*/  R2UR UR6, R200 ;  /* 0x00000000c80672ca */ /* 0x000fe200000e0000 */
[----:B------:R-:W-:Y:S01]  /*6d60*/  VIADD R200, R199, 0x4 ;  /* 0x00000004c7c87836 */ /* 0x000fe20000000000 */
[----:B------:R-:W-:Y:S01]  /*6d70*/  UMOV UR43, 0x40000040 ;  /* 0x40000040002b7882 */ /* 0x000fe20000000000 */
[----:B------:R-:W-:Y:S01]  /*6d80*/  UMOV UR47, 0x40000040 ;  /* 0x40000040002f7882 */ /* 0x000fe20000000000 */
[----:B------:R-:W-:Y:S01]  /*6d90*/  R2UR UR48, R201 ;  /* 0x00000000c93072ca */ /* 0x000fe200000e0000 */
[----:B------:R-:W-:Y:S01]  /*6da0*/  UMOV UR51, 0x40000040 ;  /* 0x4000004000337882 */ /* 0x000fe20000000000 */
[----:B------:R-:W0:Y:S01]  /*6db0*/  S2R R204, SR_TID.X ;  /* 0x0000000000cc7919 */ /* 0x000e220000002100 */
[----:B------:R-:W-:-:S02]  /*6dc0*/  VIADD R201, R199, 0x800 ;  /* 0x00000800c7c97836 */ /* 0x000fc40000000000 */
[----:B------:R-:W-:-:S04]  /*6dd0*/  IMAD R216, R197, 0x1000, R188 ;  /* 0x00001000c5d87824 */ /* 0x000fc800078e02bc */
[----:B------:R-:W-:Y:S01]  /*6de0*/  UMOV UR54, UR6 ;  /* 0x0000000600367c82 */ /* 0x000fe20008000000 */
[----:B------:R-:W-:Y:S01]  /*6df0*/  R2UR UR6, R200 ;  /* 0x00000000c80672ca */ /* 0x000fe200000e0000 */
[----:B------:R-:W-:Y:S02]  /*6e00*/  VIADD R200, R199, 0x6 ;  /* 0x00000006c7c87836 */ /* 0x000fe40000000000 */
[----:B------:R-:W-:-:S10]  /*6e10*/  VIADD R217, R216, 0x80 ;  /* 0x00000080d8d97836 */ /* 0x000fd40000000000 */
[----:B------:R-:W-:Y:S01]  /*6e20*/  UMOV UR58, UR6 ;  /* 0x00000006003a7c82 */ /* 0x000fe20008000000 */
[----:B------:R-:W-:Y:S01]  /*6e30*/  R2UR UR6, R200 ;  /* 0x00000000c80672ca */ /* 0x000fe200000e0000 */
[----:B------:R-:W-:-:S05]  /*6e40*/  VIADD R200, R199, 0x200 ;  /* 0x00000200c7c87836 */ /* 0x000fca0000000000 */
[----:B------:R-:W-:Y:S01]  /*6e50*/  R2UR UR10, R200 ;  /* 0x00000000c80a72ca */ /* 0x000fe200000e0000 */
[----:B------:R-:W-:Y:S01]  /*6e60*/  VIADD R200, R199, 0x202 ;  /* 0x00000202c7c87836 */ /* 0x000fe20000000000 */
[----:B0-----:R-:W-:-:S04]  /*6e70*/  SHF.R.U32.HI R204, RZ, 0x7, R204 ;  /* 0x00000007ffcc7819 */ /* 0x001fc800000116cc */
[----:B------:R-:W-:Y:S01]  /*6e80*/  R2UR UR14, R200 ;  /* 0x00000000c80e72ca */ /* 0x000fe200000e0000 */
[----:B------:R-:W-:-:S05]  /*6e90*/  VIADD R200, R199, 0x204 ;  /* 0x00000204c7c87836 */ /* 0x000fca0000000000 */
[----:B------:R-:W-:Y:S01]  /*6ea0*/  R2UR UR18, R200 ;  /* 0x00000000c81272ca */ /* 0x000fe200000e0000 */
[----:B------:R-:W-:-:S05]  /*6eb0*/  VIADD R200, R199, 0x206 ;  /* 0x00000206c7c87836 */ /* 0x000fca0000000000 */
[----:B------:R-:W-:Y:S01]  /*6ec0*/  R2UR UR22, R200 ;  /* 0x00000000c81672ca */ /* 0x000fe200000e0000 */
[----:B------:R-:W-:-:S05]  /*6ed0*/  VIADD R200, R199, 0x400 ;  /* 0x00000400c7c87836 */ /* 0x000fca0000000000 */
[----:B------:R-:W-:Y:S01]  /*6ee0*/  R2UR UR26, R200 ;  /* 0x00000000c81a72ca */ /* 0x000fe200000e0000 */
[----:B------:R-:W-:-:S05]  /*6ef0*/  VIADD R200, R199, 0x402 ;  /* 0x00000402c7c87836 */ /* 0x000fca0000000000 */
[----:B------:R-:W-:Y:S01]  /*6f00*/  R2UR UR30, R200 ;  /* 0x00000000c81e72ca */ /* 0x000fe200000e0000 */
[C---:B------:R-:W-:Y:S01]  /*6f10*/  VIADD R200, R199.reuse, 0x404 ;  /* 0x00000404c7c87836 */ /* 0x040fe20000000000 */
[----:B------:R-:W-:Y:S02]  /*6f20*/  WARPGROUP.DEPBAR.LE gsb0, 0x0 ;  /* 0x00008000000079c5 */ /* 0x000fe40000010000 */
[----:B------:R-:W-:Y:S02]  /*6f30*/  WARPGROUP.ARRIVE ;  /* 0x00000000000079c5 */ /* 0x000fe40000000000 */
[----:B------:R-:W-:Y:S01]  /*6f40*/  R2UR UR34, R200 ;  /* 0x00000000c82272ca */ /* 0x000fe200000e0000 */
[----:B------:R-:W-:-:S03]  /*6f50*/  VIADD R200, R199, 0x406 ;  /* 0x00000406c7c87836 */ /* 0x000fc60000000000 */
[----:B------:R-:W-:Y:S02]  /*6f60*/  HGMMA.64x64x16.F32.BF16 R152, gdesc[UR52], R152, gsb0 ;  /* 0x00e00000349879f0 */ /* 0x000fe40008001898 */
[----:B------:R-:W-:Y:S01]  /*6f70*/  R2UR UR38, R200 ;  /* 0x00000000c82672ca */ /* 0x000fe200000e0000 */
[----:B------:R-:W-:Y:S01]  /*6f80*/  VIADD R200, R199, 0x600 ;  /* 0x00000600c7c87836 */ /* 0x000fe20000000000 */
[----:B------:R-:W-:Y:S01]  /*6f90*/  R2UR UR53, R202 ;  /* 0x00000000ca3572ca */ /* 0x000fe200000e0000 */
[----:B------:R-:W-:Y:S01]  /*6fa0*/  UMOV UR55, 0x40000040 ;  /* 0x4000004000377882 */ /* 0x000fe20000000000 */
[----:B------:R-:W-:Y:S02]  /*6fb0*/  R2UR UR52, R203 ;  /* 0x00000000cb3472ca */ /* 0x000fe400000e0000 */
[----:B------:R-:W-:Y:S01]  /*6fc0*/  R2UR UR42, R200 ;  /* 0x00000000c82a72ca */ /* 0x000fe200000e0000 */
[----:B------:R-:W-:-:S05]  /*6fd0*/  VIADD R200, R199, 0x602 ;  /* 0x00000602c7c87836 */ /* 0x000fca0000000000 */
[----:B------:R-:W-:Y:S01]  /*6fe0*/  R2UR UR46, R200 ;  /* 0x00000000c82e72ca */ /* 0x000fe200000e0000 */
[----:B------:R-:W-:-:S05]  /*6ff0*/  VIADD R200, R199, 0x604 ;  /* 0x00000604c7c87836 */ /* 0x000fca0000000000 */
[----:B------:R-:W-:Y:S01]  /*7000*/  R2UR UR50, R200 ;  /* 0x00000000c83272ca */ /* 0x000fe200000e0000 */
[----:B------:R-:W-:-:S05]  /*7010*/  VIADD R200, R199, 0x606 ;  /* 0x00000606c7c87836 */ /* 0x000fca0000000000 */
[----:B------:R-:W-:Y:S02]  /*7020*/  R2UR UR54, R200 ;  /* 0x00000000c83672ca */ /* 0x000fe400000e0000 */
[----:B------:R0:W1:Y:S02]  /*7030*/  SHFL.IDX PT, R200, R204, RZ, 0x1f ;  /* 0x00001fffccc87589 */ /* 0x00006400000e0000 */
[----:B0-----:R-:W-:Y:S01]  /*7040*/  IMAD.MOV.U32 R204, RZ, RZ, 0x4 ;  /* 0x00000004ffcc7424 */ /* 0x001fe200078e00ff */
[----:B-1----:R-:W-:-:S04]  /*7050*/  ISETP.GT.AND P3, PT, R200, 0x7f, PT ;  /* 0x0000007fc800780c */ /* 0x002fc80003f64270 */
[----:B------:R-:W-:-:S05]  /*7060*/  SEL R200, RZ, 0x2, !P3 ;  /* 0x00000002ffc87807 */ /* 0x000fca0005800000 */
[----:B------:R-:W-:Y:S02]  /*7070*/  IMAD.IADD R202, R7, 0x1, R200 ;  /* 0x0000000107ca7824 */ /* 0x000fe400078e02c8 */
        /* <DEDUP_REMOVED lines=8> */
[C---:B------:R-:W-:Y:S02]  /*7100*/  SEL R202, R204.reuse, 0x2, P3 ;  /* 0x00000002ccca7807 */ /* 0x040fe40001800000 */
[----:B------:R-:W-:-:S03]  /*7110*/  SEL R204, R204, 0x6, !P3 ;  /* 0x00000006cccc7807 */ /* 0x000fc60005800000 */
[--C-:B------:R-:W-:Y:S02]  /*7120*/  IMAD.IADD R203, R7, 0x1, R202.reuse ;  /* 0x0000000107cb7824 */ /* 0x100fe400078e02ca */
[C---:B------:R-:W-:Y:S02]  /*7130*/  IMAD.IADD R205, R201.reuse, 0x1, R202 ;  /* 0x00000001c9cd7824 */ /* 0x040fe400078e02ca */
[----:B------:R-:W-:Y:S01]  /*7140*/  IMAD.IADD R201, R201, 0x1, R204 ;  /* 0x00000001c9c97824 */ /* 0x000fe200078e02cc */
[----:B------:R-:W-:Y:S02]  /*7150*/  WARPGROUP.DEPBAR.LE gsb0, 0x0 ;  /* 0x00008000000079c5 */ /* 0x000fe40000010000 */
[----:B------:R-:W-:-:S06]  /*7160*/  WARPGROUP.ARRIVE ;  /* 0x00000000000079c5 */ /* 0x000fcc0000000000 */
[----:B------:R-:W-:Y:S01]  /*7170*/  HGMMA.64x64x16.F32.BF16 R152, gdesc[UR4], R152, gsb0 ;  /* 0x00e00000049879f0 */ /* 0x000fe20008001898 */
[----:B------:R-:W-:Y:S02]  /*7180*/  ULDC UR7, c[0x0][0xa80] ;  /* 0x0002a00000077ab9 */ /* 0x000fe40000000800 */
[----:B------:R-:W-:Y:S01]  /*7190*/  UMOV UR6, UR7 ;  /* 0x0000000700067c82 */ /* 0x000fe20008000000 */
        /* <DEDUP_REMOVED lines=69> */
[----:B------:R-:W-:Y:S02]  /*75f0*/  IMAD.IADD R203, R8, 0x1, R200 ;  /* 0x0000000108cb7824 */ /* 0x000fe400078e02c8 */
        /* <DEDUP_REMOVED lines=8> */
[----:B------:R-:W-:Y:S02]  /*7680*/  IMAD.IADD R203, R8, 0x1, R202 ;  /* 0x0000000108cb7824 */ /* 0x000fe400078e02ca */
        /* <DEDUP_REMOVED lines=108> */
[----:B------:R-:W-:Y:S02]  /*7d50*/  LOP3.LUT R201, R201, 0x1e00, RZ, 0xc0, !PT ;  /* 0x00001e00c9c97812 */ /* 0x000fe400078ec0ff */
[----:B------:R-:W-:Y:S02]  /*7d60*/  ISETP.NE.AND P3, PT, R0, RZ, PT ;  /* 0x000000ff0000720c */ /* 0x000fe40003f65270 */
[----:B------:R-:W-:-:S02]  /*7d70*/  IADD3 R202, R200, R201, R5 ;  /* 0x000000c9c8ca7210 */ /* 0x000fc40007ffe005 */
        /* <DEDUP_REMOVED lines=37> */
[----:B------:R-:W-:-:S05]  /*7fd0*/  FMUL.FTZ R165, R179, UR60 ;  /* 0x0000003cb3a57c20 */ /* 0x000fca0008410000 */
[----:B------:R-:W0:Y:S01]  /*7fe0*/  MUFU.TANH R202, R202 ;  /* 0x000000ca00ca7308 */ /* 0x000e220000002400 */
[----:B-1----:R-:W-:-:S07]  /*7ff0*/  FMNMX.FTZ R156, R200, R157, !PT ;  /* 0x0000009dc89c7209 */ /* 0x002fce0007810000 */
[----:B------:R-:W1:Y:S01]  /*8000*/  MUFU.TANH R203, R203 ;  /* 0x000000cb00cb7308 */ /* 0x000e620000002400 */
[----:B--2---:R-:W-:-:S07]  /*8010*/  FMNMX.FTZ R157, R201, R156, !PT ;  /* 0x0000009cc99d7209 */ /* 0x004fce0007810000 */
[----:B------:R-:W2:Y:S01]  /*8020*/  MUFU.TANH R204, R204 ;  /* 0x000000cc00cc7308 */ /* 0x000ea20000002400 */
[----:B0-----:R-:W-:-:S07]  /*8030*/  FMNMX.FTZ R156, R202, R157, !PT ;  /* 0x0000009dca9c7209 */ /* 0x001fce0007810000 */
        /* <DEDUP_REMOVED lines=19> */
[----:B0-----:R-:W-:Y:S01]  /*8170*/  FMNMX.FTZ R158, R212, R157, !PT ;  /* 0x0000009dd49e7209 */ /* 0x001fe20007810000 */
[----:B------:R-:W-:-:S06]  /*8180*/  FMUL.FTZ R157, R163, UR60 ;  /* 0x0000003ca39d7c20 */ /* 0x000fcc0008410000 */
[----:B------:R-:W0:Y:S01]  /*8190*/  MUFU.TANH R207, R207 ;  /* 0x000000cf00cf7308 */ /* 0x000e220000002400 */
[----:B-1----:R-:W-:Y:S01]  /*81a0*/  FMNMX.FTZ R159, R213, R158, !PT ;  /* 0x0000009ed59f7209 */ /* 0x002fe20007810000 */
[----:B------:R-:W-:-:S06]  /*81b0*/  FMUL.FTZ R158, R166, UR60 ;  /* 0x0000003ca69e7c20 */ /* 0x000fcc0008410000 */
[----:B------:R-:W1:Y:S01]  /*81c0*/  MUFU.TANH R152, R152 ;  /* 0x0000009800987308 */ /* 0x000e620000002400 */
[----:B--2---:R-:W-:Y:S01]  /*81d0*/  FMNMX.FTZ R160, R214, R159, !PT ;  /* 0x0000009fd6a07209 */ /* 0x004fe20007810000 */
[----:B------:R-:W-:-:S06]  /*81e0*/  FMUL.FTZ R159, R167, UR60 ;  /* 0x0000003ca79f7c20 */ /* 0x000fcc0008410000 */
[----:B------:R-:W2:Y:S01]  /*81f0*/  MUFU.TANH R153, R153 ;  /* 0x0000009900997308 */ /* 0x000ea20000002400 */
[----:B0-----:R-:W-:Y:S01]  /*8200*/  FMNMX.FTZ R164, R207, R160, !PT ;  /* 0x000000a0cfa47209 */ /* 0x001fe20007810000 */
[----:B------:R-:W-:-:S04]  /*8210*/  FMUL.FTZ R160, R170, UR60 ;  /* 0x0000003caaa07c20 */ /* 0x000fc80008410000 */
[----:B------:R-:W0:Y:S02]  /*8220*/  SHFL.BFLY PT, R163, R164, 0x2, 0x1f ;  /* 0x0c401f00a4a37f89 */ /* 0x000e2400000e0000 */
[----:B------:R-:W3:Y:S01]  /*8230*/  MUFU.TANH R154, R154 ;  /* 0x0000009a009a7308 */ /* 0x000ee20000002400 */
[----:B-1----:R-:W-:-:S07]  /*8240*/  FMNMX.FTZ R166, R152, R187, !PT ;  /* 0x000000bb98a67209 */ /* 0x002fce0007810000 */
[----:B------:R-:W1:Y:S01]  /*8250*/  MUFU.TANH R155, R155 ;  /* 0x0000009b009b7308 */ /* 0x000e620000002400 */
[----:B--2---:R-:W-:Y:S01]  /*8260*/  FMNMX.FTZ R167, R153, R166, !PT ;  /* 0x000000a699a77209 */ /* 0x004fe20007810000 */
[----:B------:R-:W-:-:S06]  /*8270*/  FMUL.FTZ R166, R182, UR60 ;  /* 0x0000003cb6a67c20 */ /* 0x000fcc0008410000 */
[----:B------:R-:W2:Y:S01]  /*8280*/  MUFU.TANH R156, R156 ;  /* 0x0000009c009c7308 */ /* 0x000ea20000002400 */
[----:B---3--:R-:W-:Y:S02]  /*8290*/  FMNMX.FTZ R168, R154, R167, !PT ;  /* 0x000000a79aa87209 */ /* 0x008fe40007810000 */
[----:B0-----:R-:W-:Y:S01]  /*82a0*/  FMNMX.FTZ R169, R164, R163, !PT ;  /* 0x000000a3a4a97209 */ /* 0x001fe20007810000 */
[----:B------:R-:W-:-:S04]  /*82b0*/  FMUL.FTZ R163, R175, UR60 ;  /* 0x0000003cafa37c20 */ /* 0x000fc80008410000 */
[----:B------:R-:W0:Y:S01]  /*82c0*/  MUFU.TANH R157, R157 ;  /* 0x0000009d009d7308 */ /* 0x000e220000002400 */
[----:B-1----:R-:W-:Y:S01]  /*82d0*/  FMNMX.FTZ R167, R155, R168, !PT ;  /* 0x000000a89ba77209 */ /* 0x002fe20007810000 */
[----:B------:R-:W-:Y:S01]  /*82e0*/  FMUL.FTZ R164, R178, UR60 ;  /* 0x0000003cb2a47c20 */ /* 0x000fe20008410000 */
[----:B------:R-:W1:Y:S05]  /*82f0*/  SHFL.BFLY PT, R170, R169, 0x1, 0x1f ;  /* 0x0c201f00a9aa7f89 */ /* 0x000e6a00000e0000 */
[----:B------:R-:W3:Y:S01]  /*8300*/  MUFU.TANH R158, R158 ;  /* 0x0000009e009e7308 */ /* 0x000ee20000002400 */
[----:B--2---:R-:W-:Y:S01]  /*8310*/  FMNMX.FTZ R168, R156, R167, !PT ;  /* 0x000000a79ca87209 */ /* 0x004fe20007810000 */
[----:B------:R-:W-:-:S06]  /*8320*/  FMUL.FTZ R167, R183, UR60 ;  /* 0x0000003cb7a77c20 */ /* 0x000fcc0008410000 */
[----:B------:R-:W2:Y:S01]  /*8330*/  MUFU.TANH R159, R159 ;  /* 0x0000009f009f7308 */ /* 0x000ea20000002400 */
[----:B0-----:R-:W-:-:S07]  /*8340*/  FMNMX.FTZ R171, R157, R168, !PT ;  /* 0x000000a89dab7209 */ /* 0x001fce0007810000 */
[----:B------:R-:W0:Y:S01]  /*8350*/  MUFU.TANH R160, R160 ;  /* 0x000000a000a07308 */ /* 0x000e220000002400 */
[----:B---3--:R-:W-:Y:S02]  /*8360*/  FMNMX.FTZ R168, R158, R171, !PT ;  /* 0x000000ab9ea87209 */ /* 0x008fe40007810000 */
[----:B-1----:R-:W-:-:S05]  /*8370*/  FMNMX.FTZ R169, R169, R170, !PT ;  /* 0x000000aaa9a97209 */ /* 0x002fca0007810000 */
[----:B------:R-:W1:Y:S01]  /*8380*/  MUFU.TANH R161, R161 ;  /* 0x000000a100a17308 */ /* 0x000e620000002400 */
[----:B------:R-:W-:Y:S01]  /*8390*/  FADD.FTZ R170, -R169, R186 ;  /* 0x000000baa9aa7221 */ /* 0x000fe20000010100 */
[----:B--2---:R-:W-:Y:S01]  /*83a0*/  FMNMX.FTZ R171, R159, R168, !PT ;  /* 0x000000a89fab7209 */ /* 0x004fe20007810000 */
[----:B------:R-:W-:Y:S02]  /*83b0*/  FMUL.FTZ R215, R169, UR6 ;  /* 0x00000006a9d77c20 */ /* 0x000fe40008410000 */
[----:B------:R-:W-:Y:S02]  /*83c0*/  FMUL.FTZ R174, R170, UR6 ;  /* 0x00000006aaae7c20 */ /* 0x000fe40008410000 */
[--C-:B------:R-:W-:Y:S01]  /*83d0*/  FFMA.FTZ R200, R200, UR6, -R215.reuse ;  /* 0x00000006c8c87c23 */ /* 0x100fe200080108d7 */
[----:B------:R-:W2:Y:S01]  /*83e0*/  MUFU.TANH R162, R162 ;  /* 0x000000a200a27308 */ /* 0x000ea20000002400 */
[----:B0-----:R-:W-:Y:S01]  /*83f0*/  FMNMX.FTZ R170, R160, R171, !PT ;  /* 0x000000aba0aa7209 */ /* 0x001fe20007810000 */
[--C-:B------:R-:W-:Y:S01]  /*8400*/  FFMA.FTZ R171, R199, UR6, -R215.reuse ;  /* 0x00000006c7ab7c23 */ /* 0x100fe200080108d7 */
[--C-:B------:R-:W-:Y:S01]  /*8410*/  FFMA.FTZ R201, R201, UR6, -R215.reuse ;  /* 0x00000006c9c97c23 */ /* 0x100fe200080108d7 */
[--C-:B------:R-:W-:Y:S01]  /*8420*/  FFMA.FTZ R214, R214, UR6, -R215.reuse ;  /* 0x00000006d6d67c23 */ /* 0x100fe200080108d7 */
[--C-:B------:R-:W-:Y:S01]  /*8430*/  FFMA.FTZ R175, R204, UR6, -R215.reuse ;  /* 0x00000006ccaf7c23 */ /* 0x100fe200080108d7 */
[--C-:B------:R-:W-:Y:S01]  /*8440*/  FFMA.FTZ R176, R205, UR6, -R215.reuse ;  /* 0x00000006cdb07c23 */ /* 0x100fe200080108d7 */
[--C-:B------:R-:W-:Y:S01]  /*8450*/  FFMA.FTZ R177, R206, UR6, -R215.reuse ;  /* 0x00000006ceb17c23 */ /* 0x100fe200080108d7 */
[----:B------:R-:W0:Y:S01]  /*8460*/  MUFU.TANH R163, R163 ;  /* 0x000000a300a37308 */ /* 0x000e220000002400 */
[----:B-1----:R-:W-:Y:S01]  /*8470*/  FMNMX.FTZ R173, R161, R170, !PT ;  /* 0x000000aaa1ad7209 */ /* 0x002fe20007810000 */
[--C-:B------:R-:W-:Y:S01]  /*8480*/  FFMA.FTZ R178, R208, UR6, -R215.reuse ;  /* 0x00000006d0b27c23 */ /* 0x100fe200080108d7 */
[--C-:B------:R-:W-:Y:S01]  /*8490*/  FFMA.FTZ R181, R211, UR6, -R215.reuse ;  /* 0x00000006d3b57c23 */ /* 0x100fe200080108d7 */
[--C-:B------:R-:W-:Y:S01]  /*84a0*/  FFMA.FTZ R182, R212, UR6, -R215.reuse ;  /* 0x00000006d4b67c23 */ /* 0x100fe200080108d7 */
[----:B------:R-:W-:-:S03]  /*84b0*/  FFMA.FTZ R183, R213, UR6, -R215 ;  /* 0x00000006d5b77c23 */ /* 0x000fc600080108d7 */
        /* <DEDUP_REMOVED lines=8> */
[----:B------:R0:W2:Y:S08]  /*8540*/  MUFU.EX2 R168, R174 ;  /* 0x000000ae00a87308 */ /* 0x0000b00000000800 */
[----:B------:R3:W-:Y:S01]  /*8550*/  MUFU.EX2 R170, R200 ;  /* 0x000000c800aa7308 */ /* 0x0007e20000000800 */
[----:B0-----:R-:W-:Y:S01]  /*8560*/  FMNMX.FTZ R174, R166, R173, !PT ;  /* 0x000000ada6ae7209 */ /* 0x001fe20007810000 */
[----:B------:R-:W-:-:S03]  /*8570*/  FFMA.FTZ R173, R202, UR6, -R215 ;  /* 0x00000006caad7c23 */ /* 0x000fc600080108d7 */
[----:B-1----:R-:W-:Y:S01]  /*8580*/  FMNMX.FTZ R179, R167, R174, !PT ;  /* 0x000000aea7b37209 */ /* 0x002fe20007810000 */
[--C-:B------:R-:W-:Y:S02]  /*8590*/  FFMA.FTZ R174, R203, UR6, -R215.reuse ;  /* 0x00000006cbae7c23 */ /* 0x100fe400080108d7 */
[----:B------:R0:W-:Y:S01]  /*85a0*/  MUFU.EX2 R172, R201 ;  /* 0x000000c900ac7308 */ /* 0x0001e20000000800 */
[-C--:B--2---:R-:W-:Y:S01]  /*85b0*/  FMUL.FTZ R24, R24, R168.reuse ;  /* 0x000000a818187220 */ /* 0x084fe20000410000 */
[----:B------:R-:W1:Y:S01]  /*85c0*/  SHFL.BFLY PT, R180, R179, 0x2, 0x1f ;  /* 0x0c401f00b3b47f89 */ /* 0x000e6200000e0000 */
        /* <DEDUP_REMOVED lines=13> */
[----:B------:R-:W2:Y:S01]  /*86a0*/  MUFU.EX2 R173, R173 ;  /* 0x000000ad00ad7308 */ /* 0x000ea20000000800 */
        /* <DEDUP_REMOVED lines=8> */
[----:B------:R-:W-:Y:S01]  /*8730*/  FMUL.FTZ R64, R64, R168 ;  /* 0x000000a840407220 */ /* 0x000fe20000410000 */
[----:B-1----:R-:W-:Y:S01]  /*8740*/  FMNMX.FTZ R186, R179, R180, !PT ;  /* 0x000000b4b3ba7209 */ /* 0x002fe20007810000 */
[--C-:B------:R-:W-:Y:S01]  /*8750*/  FFMA.FTZ R179, R209, UR6, -R215.reuse ;  /* 0x00000006d1b37c23 */ /* 0x100fe200080108d7 */
[--C-:B------:R-:W-:Y:S01]  /*8760*/  FFMA.FTZ R180, R210, UR6, -R215.reuse ;  /* 0x00000006d2b47c23 */ /* 0x100fe200080108d7 */
[-C--:B------:R-:W-:Y:S01]  /*8770*/  FMUL.FTZ R65, R65, R168.reuse ;  /* 0x000000a841417220 */ /* 0x080fe20000410000 */
[-C--:B------:R-:W-:Y:S01]  /*8780*/  FMUL.FTZ R68, R68, R168.reuse ;  /* 0x000000a844447220 */ /* 0x080fe20000410000 */
[----:B------:R-:W3:Y:S01]  /*8790*/  SHFL.BFLY PT, R199, R186, 0x1, 0x1f ;  /* 0x0c201f00bac77f89 */ /* 0x000ee200000e0000 */
        /* <DEDUP_REMOVED lines=23> */
[----:B---3--:R-:W-:Y:S01]  /*8910*/  FMNMX.FTZ R200, R186, R199, !PT ;  /* 0x000000c7bac87209 */ /* 0x008fe20007810000 */
[----:B------:R-:W-:Y:S01]  /*8920*/  FFMA.FTZ R199, R207, UR6, -R215 ;  /* 0x00000006cfc77c23 */ /* 0x000fe200080108d7 */
[----:B------:R1:W-:Y:S01]  /*8930*/  MUFU.EX2 R186, R214 ;  /* 0x000000d600ba7308 */ /* 0x0003e20000000800 */
[-C--:B------:R-:W-:Y:S01]  /*8940*/  FMUL.FTZ R109, R109, R168.reuse ;  /* 0x000000a86d6d7220 */ /* 0x080fe20000410000 */
[-C--:B------:R-:W-:Y:S01]  /*8950*/  FMUL.FTZ R112, R112, R168.reuse ;  /* 0x000000a870707220 */ /* 0x080fe20000410000 */
[C---:B------:R-:W-:Y:S01]  /*8960*/  FADD.FTZ R187, -R200.reuse, R187 ;  /* 0x000000bbc8bb7221 */ /* 0x040fe20000010100 */
[----:B------:R-:W-:Y:S01]  /*8970*/  FMUL.FTZ R209, R200, UR6 ;  /* 0x00000006c8d17c20 */ /* 0x000fe20008410000 */
[-C--:B------:R-:W-:Y:S01]  /*8980*/  FMUL.FTZ R113, R113, R168.reuse ;  /* 0x000000a871717220 */ /* 0x080fe20000410000 */
[----:B------:R-:W-:Y:S01]  /*8990*/  FMUL.FTZ R116, R116, R168 ;  /* 0x000000a874747220 */ /* 0x000fe20000410000 */
[----:B------:R-:W-:Y:S01]  /*89a0*/  FMUL.FTZ R187, R187, UR6 ;  /* 0x00000006bbbb7c20 */ /* 0x000fe20008410000 */
[--C-:B------:R-:W-:Y:S01]  /*89b0*/  FFMA.FTZ R202, R152, UR6, -R209.reuse ;  /* 0x0000000698ca7c23 */ /* 0x100fe200080108d1 */
[----:B0-----:R-:W-:Y:S01]  /*89c0*/  FFMA.FTZ R201, R153, UR6, -R209 ;  /* 0x0000000699c97c23 */ /* 0x001fe200080108d1 */
[----:B------:R-:W-:-:S02]  /*89d0*/  @!P1 VIADD R152, R195, 0x38840 ;  /* 0x00038840c3989836 */ /* 0x000fc40000000000 */
[----:B------:R-:W-:Y:S01]  /*89e0*/  FFMA.FTZ R203, R154, UR6, -R209 ;  /* 0x000000069acb7c23 */ /* 0x000fe200080108d1 */
[----:B------:R-:W-:Y:S01]  /*89f0*/  @!P3 IMAD R153, R196, 0x40, R3 ;  /* 0x00000040c499b824 */ /* 0x000fe200078e0203 */
[----:B------:R-:W0:Y:S01]  /*8a00*/  MUFU.EX2 R187, R187 ;  /* 0x000000bb00bb7308 */ /* 0x000e220000000800 */
[--C-:B------:R-:W-:Y:S01]  /*8a10*/  FFMA.FTZ R204, R155, UR6, -R209.reuse ;  /* 0x000000069bcc7c23 */ /* 0x100fe200080108d1 */
[----:B------:R-:W-:Y:S01]  /*8a20*/  @!P1 PRMT R152, RZ, 0x654, R152 ;  /* 0x00000654ff989816 */ /* 0x000fe20000000098 */
[----:B------:R-:W-:Y:S02]  /*8a30*/  @!P3 IMAD R153, R153, 0x4, R184 ;  /* 0x000000049999b824 */ /* 0x000fe400078e02b8 */
[--C-:B------:R-:W-:Y:S01]  /*8a40*/  FFMA.FTZ R205, R156, UR6, -R209.reuse ;  /* 0x000000069ccd7c23 */ /* 0x100fe200080108d1 */
[--C-:B------:R-:W-:Y:S01]  /*8a50*/  FFMA.FTZ R206, R157, UR6, -R209.reuse ;  /* 0x000000069dce7c23 */ /* 0x100fe200080108d1 */
[--C-:B------:R-:W-:Y:S01]  /*8a60*/  FFMA.FTZ R207, R158, UR6, -R209.reuse ;  /* 0x000000069ecf7c23 */ /* 0x100fe200080108d1 */
[--C-:B------:R-:W-:Y:S01]  /*8a70*/  FFMA.FTZ R208, R159, UR6, -R209.reuse ;  /* 0x000000069fd07c23 */ /* 0x100fe200080108d1 */
[--C-:B------:R-:W-:Y:S01]  /*8a80*/  FFMA.FTZ R210, R160, UR6, -R209.reuse ;  /* 0x00000006a0d27c23 */ /* 0x100fe200080108d1 */
[--C-:B------:R-:W-:Y:S01]  /*8a90*/  FFMA.FTZ R211, R161, UR6, -R209.reuse ;  /* 0x00000006a1d37c23 */ /* 0x100fe200080108d1 */
[--C-:B------:R-:W-:Y:S01]  /*8aa0*/  FFMA.FTZ R212, R162, UR6, -R209.reuse ;  /* 0x00000006a2d47c23 */ /* 0x100fe200080108d1 */
[--C-:B------:R-:W-:Y:S01]  /*8ab0*/  FFMA.FTZ R213, R163, UR6, -R209.reuse ;  /* 0x00000006a3d57c23 */ /* 0x100fe200080108d1 */
[--C-:B-1----:R-:W-:Y:S01]  /*8ac0*/  FFMA.FTZ R214, R164, UR6, -R209.reuse ;  /* 0x00000006a4d67c23 */ /* 0x102fe200080108d1 */
[--C-:B------:R-:W-:Y:S01]  /*8ad0*/  FFMA.FTZ R215, R165, UR6, -R209.reuse ;  /* 0x00000006a5d77c23 */ /* 0x100fe200080108d1 */
[--C-:B------:R-:W-:Y:S01]  /*8ae0*/  FFMA.FTZ R196, R166, UR6, -R209.reuse ;  /* 0x00000006a6c47c23 */ /* 0x100fe200080108d1 */
[----:B------:R1:W-:Y:S01]  /*8af0*/  @!P1 SYNCS.ARRIVE.TRANS64.RED.A1T0 RZ, [R152+URZ], RZ ;  /* 0x000000ff98ff99a7 */ /* 0x0003e2000810043f */
[----:B------:R-:W-:Y:S01]  /*8b00*/  FFMA.FTZ R209, R167, UR6, -R209 ;  /* 0x00000006a7d17c23 */ /* 0x000fe200080108d1 */
[----:B------:R-:W-:Y:S01]  /*8b10*/  @!P3 STS [R153+0x38400], R168 ;  /* 0x038400a89900b388 */ /* 0x000fe20000000800 */
[----:B------:R-:W-:Y:S01]  /*8b20*/  MUFU.EX2 R202, R202 ;  /* 0x000000ca00ca7308 */ /* 0x000fe20000000800 */
[----:B--2---:R-:W-:Y:S01]  /*8b30*/  F2FP.BF16.F32.PACK_AB R154, R173, R172 ;  /* 0x000000acad9a723e */ /* 0x004fe200000010ff */
[-C--:B0-----:R-:W-:Y:S01]  /*8b40*/  FMUL.FTZ R26, R26, R187.reuse ;  /* 0x000000bb1a1a7220 */ /* 0x081fe20000410000 */
[----:B------:R0:W-:Y:S01]  /*8b50*/  @!P3 STS [R153+0x38420], R187 ;  /* 0x038420bb9900b388 */ /* 0x0001e20000000800 */
[----:B------:R-:W-:Y:S01]  /*8b60*/  F2FP.BF16.F32.PACK_AB R156, R175, R174 ;  /* 0x000000aeaf9c723e */ /* 0x000fe200000010ff */
[----:B------:R-:W-:Y:S01]  /*8b70*/  FMUL.FTZ R27, R27, R187 ;  /* 0x000000bb1b1b7220 */ /* 0x000fe20000410000 */
[----:B-1----:R-:W-:Y:S01]  /*8b80*/  F2FP.BF16.F32.PACK_AB R152, R170, R171 ;  /* 0x000000abaa98723e */ /* 0x002fe200000010ff */
[-C--:B------:R-:W-:Y:S01]  /*8b90*/  FMUL.FTZ R30, R30, R187.reuse ;  /* 0x000000bb1e1e7220 */ /* 0x080fe20000410000 */
[----:B------:R-:W0:Y:S01]  /*8ba0*/  MUFU.EX2 R201, R201 ;  /* 0x000000c900c97308 */ /* 0x000e220000000800 */
[----:B------:R-:W-:Y:S01]  /*8bb0*/  F2FP.BF16.F32.PACK_AB R158, R177, R176 ;  /* 0x000000b0b19e723e */ /* 0x000fe200000010ff */
        /* <DEDUP_REMOVED lines=14> */
[----:B------:R-:W1:Y:S01]  /*8ca0*/  MUFU.EX2 R204, R204 ;  /* 0x000000cc00cc7308 */ /* 0x000e620000000800 */
[----:B0-----:R-:W-:Y:S01]  /*8cb0*/  F2FP.BF16.F32.PACK_AB R153, R201, R202 ;  /* 0x000000cac999723e */ /* 0x001fe200000010ff */
        /* <DEDUP_REMOVED lines=13> */
[----:B------:R-:W-:Y:S01]  /*8d90*/  FMUL.FTZ R82, R82, R187 ;  /* 0x000000bb52527220 */ /* 0x000fe20000410000 */
[----:B------:R-:W0:Y:S01]  /*8da0*/  MUFU.EX2 R206, R206 ;  /* 0x000000ce00ce7308 */ /* 0x000e220000000800 */
[----:B-1----:R-:W-:Y:S01]  /*8db0*/  F2FP.BF16.F32.PACK_AB R155, R204, R203 ;  /* 0x000000cbcc9b723e */ /* 0x002fe200000010ff */
[----:B------:R-:W-:Y:S01]  /*8dc0*/  BAR.SYNC.DEFER_BLOCKING 0xf, 0x100 ;  /* 0x03c4000000007b1d */ /* 0x000fe20000010000 */
        /* <DEDUP_REMOVED lines=27> */
[----:B------:R-:W-:Y:S01]  /*8f80*/  FMUL.FTZ R123, R123, R187 ;  /* 0x000000bb7b7b7220 */ /* 0x000fe20000410000 */
[-C--:B------:R-:W-:Y:S01]  /*8f90*/  FMUL.FTZ R124, R124, R168.reuse ;  /* 0x000000a87c7c7220 */ /* 0x080fe20000410000 */
[----:B------:R-:W0:Y:S01]  /*8fa0*/  MUFU.EX2 R179, R179 ;  /* 0x000000b300b37308 */ /* 0x000e220000000800 */
[----:B-1----:R-:W-:Y:S01]  /*8fb0*/  F2FP.BF16.F32.PACK_AB R159, R208, R207 ;  /* 0x000000cfd09f723e */ /* 0x002fe200000010ff */
        /* <DEDUP_REMOVED lines=32> */
[----:B------:R-:W-:Y:S01]  /*91c0*/  FMUL.FTZ R151, R151, R187 ;  /* 0x000000bb97977220 */ /* 0x000fe20000410000 */
[----:B------:R1:W-:Y:S01]  /*91d0*/  STSM.16.M88.4 [R189+0x36400], R152 ;  /* 0x03640098bd007844 */ /* 0x0003e20000000200 */
[----:B------:R-:W-:Y:S01]  /*91e0*/  FFMA.FTZ R171, R168, R193, R171 ;  /* 0x000000c1a8ab7223 */ /* 0x000fe200000100ab */
[----:B------:R-:W-:Y:S01]  /*91f0*/  FFMA.FTZ R194, R187, R194, R202 ;  /* 0x000000c2bbc27223 */ /* 0x000fe200000100ca */
[----:B------:R-:W-:Y:S01]  /*9200*/  @!P1 VIADD R195, R195, 0x38860 ;  /* 0x00038860c3c39836 */ /* 0x000fe20000000000 */
[----:B------:R1:W-:Y:S01]  /*9210*/  STSM.16.M88.4 [R191], R156 ;  /* 0x0000009cbf007844 */ /* 0x0003e20000000200 */
[----:B------:R-:W-:Y:S01]  /*9220*/  MUFU.EX2 R212, R212 ;  /* 0x000000d400d47308 */ /* 0x000fe20000000800 */
[----:B------:R-:W-:Y:S01]  /*9230*/  FADD.FTZ R171, R170, R171 ;  /* 0x000000abaaab7221 */ /* 0x000fe20000010000 */
[----:B------:R-:W-:Y:S01]  /*9240*/  FADD.FTZ R194, R201, R194 ;  /* 0x000000c2c9c27221 */ /* 0x000fe20000010000 */
[----:B------:R-:W-:Y:S01]  /*9250*/  @!P1 PRMT R195, RZ, 0x654, R195 ;  /* 0x00000654ffc39816 */ /* 0x000fe200000000c3 */
[----:B------:R-:W-:-:S02]  /*9260*/  IMAD.MOV.U32 R187, RZ, RZ, R200 ;  /* 0x000000ffffbb7224 */ /* 0x000fc400078e00c8 */
[----:B------:R-:W-:Y:S01]  /*9270*/  FADD.FTZ R172, R172, R171 ;  /* 0x000000abacac7221 */ /* 0x000fe20000010000 */
[----:B------:R-:W-:Y:S01]  /*9280*/  FADD.FTZ R203, R203, R194 ;  /* 0x000000c2cbcb7221 */ /* 0x000fe20000010000 */
[----:B------:R-:W2:Y:S01]  /*9290*/  MUFU.EX2 R213, R213 ;  /* 0x000000d500d57308 */ /* 0x000ea20000000800 */
[----:B0-----:R-:W-:Y:S01]  /*92a0*/  F2FP.BF16.F32.PACK_AB R161, R211, R210 ;  /* 0x000000d2d3a1723e */ /* 0x001fe200000010ff */
[----:B------:R-:W-:Y:S01]  /*92b0*/  FADD.FTZ R173, R173, R172 ;  /* 0x000000acadad7221 */ /* 0x000fe20000010000 */
[----:B------:R-:W-:-:S03]  /*92c0*/  FADD.FTZ R204, R204, R203 ;  /* 0x000000cbcccc7221 */ /* 0x000fc60000010000 */
[----:B------:R-:W-:Y:S01]  /*92d0*/  FADD.FTZ R174, R174, R173 ;  /* 0x000000adaeae7221 */ /* 0x000fe20000010000 */
[----:B------:R-:W-:Y:S01]  /*92e0*/  FADD.FTZ R205, R205, R204 ;  /* 0x000000cccdcd7221 */ /* 0x000fe20000010000 */
[----:B------:R-:W-:Y:S02]  /*92f0*/  MUFU.EX2 R182, R182 ;  /* 0x000000b600b67308 */ /* 0x000fe40000000800 */
[----:B------:R-:W-:Y:S01]  /*9300*/  FADD.FTZ R175, R175, R174 ;  /* 0x000000aeafaf7221 */ /* 0x000fe20000010000 */
[----:B------:R-:W-:-:S03]  /*9310*/  FADD.FTZ R206, R206, R205 ;  /* 0x000000cdcece7221 */ /* 0x000fc60000010000 */
[----:B------:R-:W-:Y:S01]  /*9320*/  FADD.FTZ R176, R176, R175 ;  /* 0x000000afb0b07221 */ /* 0x000fe20000010000 */
[----:B------:R-:W-:Y:S01]  /*9330*/  FADD.FTZ R207, R207, R206 ;  /* 0x000000cecfcf7221 */ /* 0x000fe20000010000 */
[----:B------:R-:W0:Y:S01]  /*9340*/  MUFU.EX2 R183, R183 ;  /* 0x000000b700b77308 */ /* 0x000e220000000800 */
[----:B--2---:R-:W-:Y:S01]  /*9350*/  F2FP.BF16.F32.PACK_AB R163, R213, R212 ;  /* 0x000000d4d5a3723e */ /* 0x004fe200000010ff */
[----:B------:R-:W-:Y:S01]  /*9360*/  FADD.FTZ R177, R177, R176 ;  /* 0x000000b0b1b17221 */ /* 0x000fe20000010000 */
[----:B------:R-:W-:-:S03]  /*9370*/  FADD.FTZ R207, R208, R207 ;  /* 0x000000cfd0cf7221 */ /* 0x000fc60000010000 */
[----:B------:R1:W-:Y:S01]  /*9380*/  STSM.16.M88.4 [R190], R160 ;  /* 0x000000a0be007844 */ /* 0x0003e20000000200 */
[----:B------:R-:W-:Y:S01]  /*9390*/  FADD.FTZ R178, R178, R177 ;  /* 0x000000b1b2b27221 */ /* 0x000fe20000010000 */
[----:B------:R-:W2:Y:S01]  /*93a0*/  MUFU.EX2 R199, R199 ;  /* 0x000000c700c77308 */ /* 0x000ea20000000800 */
[----:B------:R-:W-:Y:S02]  /*93b0*/  FADD.FTZ R210, R210, R207 ;  /* 0x000000cfd2d27221 */ /* 0x000fe40000010000 */
[----:B------:R-:W-:Y:S02]  /*93c0*/  FADD.FTZ R179, R179, R178 ;  /* 0x000000b2b3b37221 */ /* 0x000fe40000010000 */
[----:B------:R-:W-:Y:S02]  /*93d0*/  FADD.FTZ R211, R211, R210 ;  /* 0x000000d2d3d37221 */ /* 0x000fe40000010000 */
[----:B------:R-:W-:Y:S01]  /*93e0*/  FADD.FTZ R180, R180, R179 ;  /* 0x000000b3b4b47221 */ /* 0x000fe20000010000 */
[----:B------:R-:W-:Y:S01]  /*93f0*/  MUFU.EX2 R214, R214 ;  /* 0x000000d600d67308 */ /* 0x000fe20000000800 */
[----:B0-----:R-:W-:Y:S01]  /*9400*/  F2FP.BF16.F32.PACK_AB R164, R183, R182 ;  /* 0x000000b6b7a4723e */ /* 0x001fe200000010ff */
[----:B------:R-:W-:Y:S01]  /*9410*/  FADD.FTZ R212, R212, R211 ;  /* 0x000000d3d4d47221 */ /* 0x000fe20000010000 */
[----:B------:R-:W-:-:S03]  /*9420*/  FADD.FTZ R181, R181, R180 ;  /* 0x000000b4b5b57221 */ /* 0x000fc60000010000 */
[----:B------:R-:W-:Y:S01]  /*9430*/  FADD.FTZ R213, R213, R212 ;  /* 0x000000d4d5d57221 */ /* 0x000fe20000010000 */
[----:B------:R-:W-:Y:S01]  /*9440*/  FADD.FTZ R182, R182, R181 ;  /* 0x000000b5b6b67221 */ /* 0x000fe20000010000 */
[----:B------:R-:W0:Y:S01]  /*9450*/  MUFU.EX2 R215, R215 ;  /* 0x000000d700d77308 */ /* 0x000e220000000800 */
[----:B--2---:R-:W-:Y:S02]  /*9460*/  F2FP.BF16.F32.PACK_AB R166, R199, R186 ;  /* 0x000000bac7a6723e */ /* 0x004fe400000010ff */
[----:B------:R-:W-:-:S04]  /*9470*/  FADD.FTZ R183, R183, R182 ;  /* 0x000000b6b7b77221 */ /* 0x000fc80000010000 */
[----:B------:R-:W-:Y:S01]  /*9480*/  FADD.FTZ R186, R186, R183 ;  /* 0x000000b7baba7221 */ /* 0x000fe20000010000 */
[----:B------:R-:W2:Y:S03]  /*9490*/  MUFU.EX2 R196, R196 ;  /* 0x000000c400c47308 */ /* 0x000ea60000000800 */
[----:B------:R-:W-:Y:S01]  /*94a0*/  FADD.FTZ R193, R199, R186 ;  /* 0x000000bac7c17221 */ /* 0x000fe20000010000 */
[----:B------:R-:W-:-:S04]  /*94b0*/  IMAD.MOV.U32 R186, RZ, RZ, R169 ;  /* 0x000000ffffba7224 */ /* 0x000fc800078e00a9 */
[----:B------:R-:W3:Y:S01]  /*94c0*/  MUFU.EX2 R209, R209 ;  /* 0x000000d100d17308 */ /* 0x000ee20000000800 */
[----:B0-----:R-:W-:Y:S01]  /*94d0*/  F2FP.BF16.F32.PACK_AB R165, R215, R214 ;  /* 0x000000d6d7a5723e */ /* 0x001fe200000010ff */
[----:B------:R-:W-:-:S04]  /*94e0*/  FADD.FTZ R214, R214, R213 ;  /* 0x000000d5d6d67221 */ /* 0x000fc80000010000 */
[----:B------:R-:W-:-:S04]  /*94f0*/  FADD.FTZ R215, R215, R214 ;  /* 0x000000d6d7d77221 */ /* 0x000fc80000010000 */
[----:B--2---:R-:W-:Y:S01]  /*9500*/  FADD.FTZ R194, R196, R215 ;  /* 0x000000d7c4c27221 */ /* 0x004fe20000010000 */
[----:B---3--:R-:W-:-:S03]  /*9510*/  F2FP.BF16.F32.PACK_AB R167, R209, R196 ;  /* 0x000000c4d1a7723e */ /* 0x008fc600000010ff */
[----:B------:R-:W-:Y:S01]  /*9520*/  FADD.FTZ R194, R209, R194 ;  /* 0x000000c2d1c27221 */ /* 0x000fe20000010000 */
[----:B------:R-:W-:Y:S01]  /*9530*/  IMAD.MOV.U32 R196, RZ, RZ, R197 ;  /* 0x000000ffffc47224 */ /* 0x000fe200078e00c5 */
[----:B------:R1:W-:Y:S01]  /*9540*/  STSM.16.M88.4 [R192], R164 ;  /* 0x000000a4c0007844 */ /* 0x0003e20000000200 */
[----:B------:R-:W-:-:S06]  /*9550*/  WARPGROUP.ARRIVE ;  /* 0x00000000000079c5 */ /* 0x000fcc0000000000 */
[----:B------:R-:W-:Y:S01]  /*9560*/  HGMMA.64x256x16.F32.BF16 R24, R152, gdesc[UR8].tnspB, R24, gsb0 ;  /* 0x43e0000898187df0 */ /* 0x000fe20008001818 */
[----:B------:R-:W-:Y:S01]  /*9570*/  R2UR UR10, R217 ;  /* 0x00000000d90a72ca */ /* 0x000fe200000e0000 */
[----:B------:R-:W-:Y:S01]  /*9580*/  UMOV UR11, 0x40000040 ;  /* 0x40000040000b7882 */ /* 0x000fe20000000000 */
[C---:B------:R-:W-:Y:S02]  /*9590*/  VIADD R217, R216.reuse, 0x100 ;  /* 0x00000100d8d97836 */ /* 0x040fe40000000000 */
[----:B------:R-:W-:Y:S01]  /*95a0*/  VIADD R216, R216, 0x180 ;  /* 0x00000180d8d87836 */ /* 0x000fe20000000000 */
[----:B------:R-:W-:Y:S02]  /*95b0*/  WARPGROUP.DEPBAR.LE gsb0, 0x0 ;  /* 0x00008000000079c5 */ /* 0x000fe40000010000 */
[----:B------:R-:W-:-:S15]  /*95c0*/  WARPGROUP.ARRIVE ;  /* 0x00000000000079c5 */ /* 0x000fde0000000000 */
[----:B------:R-:W-:-:S05]  /*95d0*/  NOP ;  /* 0x0000000000007918 */ /* 0x000fca0000000000 */
        /* <DEDUP_REMOVED lines=9> */
[----:B------:R-:W-:Y:S02]  /*9670*/  WARPGROUP.DEPBAR.LE gsb0, 0x0 ;  /* 0x00008000000079c5 */ /* 0x000fe40000010000 */
[----:B------:R-:W-:-:S15]  /*9680*/  WARPGROUP.ARRIVE ;  /* 0x00000000000079c5 */ /* 0x000fde0000000000 */
[----:B------:R-:W-:-:S08]  /*9690*/  NOP ;  /* 0x0000000000007918 */ /* 0x000fd00000000000 */
        /* <DEDUP_REMOVED lines=11> */
[----:B------:R-:W-:Y:S05]  /*9750*/  @P2 BRA `(.L_x_3212) ;  /* 0xffffffcc00cc2947 */ /* 0x000fea000383ffff */
[----:B-1----:R-:W-:Y:S02]  /*9760*/  IMAD.SHL.U32 R152, R197, 0x40, RZ ;  /* 0x00000040c5987824 */ /* 0x002fe400078e00ff */
[----:B------:R-:W-:Y:S02]  /*9770*/  IMAD.MOV.U32 R187, RZ, RZ, R200 ;  /* 0x000000ffffbb7224 */ /* 0x000fe400078e00c8 */
[----:B------:R-:W-:-:S07]  /*9780*/  IMAD.MOV.U32 R186, RZ, RZ, R169 ;  /* 0x000000ffffba7224 */ /* 0x000fce00078e00a9 */
.L_x_3203:
[----:B------:R-:W0:Y:S01]  /*9790*/  SHFL.BFLY PT, R2, R193, 0x2, 0x1f ;  /* 0x0c401f00c1027f89 */ /* 0x000e2200000e0000 */
[----:B------:R-:W-:Y:S08]  /*97a0*/  BAR.ARV 0x8, 0x100 ;  /* 0x0204000000007b1d */ /* 0x000ff00000002000 */
[----:B------:R-:W-:Y:S01]  /*97b0*/  BAR.SYNC.DEFER_BLOCKING 0xf, 0x100 ;  /* 0x03c4000000007b1d */ /* 0x000fe20000010000 */
[----:B------:R-:W-:Y:S01]  /*97c0*/  ISETP.NE.AND P0, PT, R0, RZ, PT ;  /* 0x000000ff0000720c */ /* 0x000fe20003f05270 */
[----:B------:R-:W-:-:S02]  /*97d0*/  IMAD.MOV.U32 R0, RZ, RZ, RZ ;  /* 0x000000ffff007224 */ /* 0x000fc400078e00ff */
[----:B------:R-:W-:Y:S02]  /*97e0*/  IMAD.IADD R3, R3, 0x1, R152 ;  /* 0x0000000103037824 */ /* 0x000fe400078e0298 */
[----:B------:R-:W1:Y:S01]  /*97f0*/  SHFL.BFLY PT, R7, R194, 0x2, 0x1f ;  /* 0x0c401f00c2077f89 */ /* 0x000e6200000e0000 */
[----:B0-----:R-:W-:-:S07]  /*9800*/  FADD.FTZ R2, R2, R193 ;  /* 0x000000c102027221 */ /* 0x001fce0000010000 */
[----:B------:R-:W-:Y:S01]  /*9810*/  @!P0 IMAD R3, R3, 0x4, R184 ;  /* 0x0000000403038824 */ /* 0x000fe200078e02b8 */
[----:B------:R-:W0:Y:S01]  /*9820*/  SHFL.BFLY PT, R5, R2, 0x1, 0x1f ;  /* 0x0c201f0002057f89 */ /* 0x000e2200000e0000 */
[----:B-1----:R-:W-:-:S05]  /*9830*/  FADD.FTZ R7, R7, R194 ;  /* 0x000000c207077221 */ /* 0x002fca0000010000 */
[----:B------:R-:W1:Y:S01]  /*9840*/  SHFL.BFLY PT, R4, R7, 0x1, 0x1f ;  /* 0x0c201f0007047f89 */ /* 0x000e6200000e0000 */
[----:B0-----:R-:W-:-:S05]  /*9850*/  FADD.FTZ R5, R2, R5 ;  /* 0x0000000502057221 */ /* 0x001fca0000010000 */
[----:B------:R-:W-:-:S13]  /*9860*/  FSETP.NE.FTZ.AND P1, PT, R5, RZ, PT ;  /* 0x000000ff0500720b */ /* 0x000fda0003f35000 */
[----:B------:R-:W0:Y:S01]  /*9870*/  @P1 MUFU.LG2 R2, R5 ;  /* 0x0000000500021308 */ /* 0x000e220000000c00 */
[----:B-1----:R-:W-:Y:S01]  /*9880*/  FADD.FTZ R8, R7, R4 ;  /* 0x0000000407087221 */ /* 0x002fe20000010000 */
[----:B------:R-:W-:Y:S02]  /*9890*/  IMAD.MOV.U32 R4, RZ, RZ, RZ ;  /* 0x000000ffff047224 */ /* 0x000fe400078e00ff */
[----:B------:R-:W-:Y:S02]  /*98a0*/  IMAD.U32 R7, RZ, RZ, UR6 ;  /* 0x00000006ff077e24 */ /* 0x000fe4000f8e00ff */
[----:B------:R-:W-:Y:S02]  /*98b0*/  FSETP.NE.FTZ.AND P2, PT, R8, RZ, PT ;  /* 0x000000ff0800720b */ /* 0x000fe40003f55000 */
[----:B------:R1:W2:Y:S01]  /*98c0*/  @P1 MUFU.RCP R4, R5 ;  /* 0x0000000500041308 */ /* 0x0002a20000001000 */
[----:B0-----:R-:W-:Y:S01]  /*98d0*/  @P1 FMUL.FTZ R2, R2, 0.69314718246459960938 ;  /* 0x3f31721802021820 */ /* 0x001fe20000410000 */
[----:B-1----:R-:W-:-:S09]  /*98e0*/  IMAD.MOV.U32 R5, RZ, RZ, -0x800000 ;  /* 0xff800000ff057424 */ /* 0x002fd200078e00ff */
[----:B------:R-:W0:Y:S01]  /*98f0*/  @P2 MUFU.RCP R0, R8 ;  /* 0x0000000800002308 */ /* 0x000e220000001000 */
[----:B------:R-:W-:Y:S01]  /*9900*/  @P2 FMUL.FTZ R7, R7, 0.69314718246459960938 ;  /* 0x3f31721807072820 */ /* 0x000fe20000410000 */
[----:B--2---:R-:W-:Y:S01]  /*9910*/  @!P0 STS [R3+0x38400], R4 ;  /* 0x0384000403008388 */ /* 0x004fe20000000800 */
[----:B------:R-:W-:-:S05]  /*9920*/  FMUL.FTZ R24, R24, R4 ;  /* 0x0000000418187220 */ /* 0x000fca0000410000 */
[----:B------:R-:W1:Y:S01]  /*9930*/  @P2 MUFU.LG2 R6, R8 ;  /* 0x0000000800062308 */ /* 0x000e620000000c00 */
        /* <DEDUP_REMOVED lines=8> */
[----:B0-----:R0:W-:Y:S01]  /*99c0*/  @!P0 STS [R3+0x38420], R0 ;  /* 0x0384200003008388 */ /* 0x0011e20000000800 */
[-C--:B------:R-:W-:Y:S01]  /*99d0*/  FMUL.FTZ R41, R41, R4.reuse ;  /* 0x0000000429297220 */ /* 0x080fe20000410000 */
[-C--:B------:R-:W-:Y:S01]  /*99e0*/  FMUL.FTZ R44, R44, R4.reuse ;  /* 0x000000042c2c7220 */ /* 0x080fe20000410000 */
[-C--:B------:R-:W-:Y:S01]  /*99f0*/  FMUL.FTZ R45, R45, R4.reuse ;  /* 0x000000042d2d7220 */ /* 0x080fe20000410000 */
[-C--:B------:R-:W-:Y:S01]  /*9a00*/  FMUL.FTZ R48, R48, R4.reuse ;  /* 0x0000000430307220 */ /* 0x080fe20000410000 */
[-C--:B------:R-:W-:Y:S01]  /*9a10*/  FMUL.FTZ R49, R49, R4.reuse ;  /* 0x0000000431317220 */ /* 0x080fe20000410000 */
[-C--:B------:R-:W-:Y:S01]  /*9a20*/  FMUL.FTZ R52, R52, R4.reuse ;  /* 0x0000000434347220 */ /* 0x080fe20000410000 */
[-C--:B------:R-:W-:Y:S01]  /*9a30*/  FMUL.FTZ R53, R53, R4.reuse ;  /* 0x0000000435357220 */ /* 0x080fe20000410000 */
[----:B-1----:R-:W-:Y:S01]  /*9a40*/  @P2 FMUL.FTZ R6, R6, 0.69314718246459960938 ;  /* 0x3f31721806062820 */ /* 0x002fe20000410000 */
[----:B------:R-:W-:Y:S01]  /*9a50*/  FMUL.FTZ R56, R56, R4 ;  /* 0x0000000438387220 */ /* 0x000fe20000410000 */
[----:B0-----:R-:W-:-:S02]  /*9a60*/  IMAD.U32 R3, RZ, RZ, UR6 ;  /* 0x00000006ff037e24 */ /* 0x001fc4000f8e00ff */
[-C--:B------:R-:W-:Y:S01]  /*9a70*/  FMUL.FTZ R57, R57, R4.reuse ;  /* 0x0000000439397220 */ /* 0x080fe20000410000 */
[-C--:B------:R-:W-:Y:S01]  /*9a80*/  FMUL.FTZ R60, R60, R4.reuse ;  /* 0x000000043c3c7220 */ /* 0x080fe20000410000 */
[-C--:B------:R-:W-:Y:S01]  /*9a90*/  FMUL.FTZ R61, R61, R4.reuse ;  /* 0x000000043d3d7220 */ /* 0x080fe20000410000 */
[----:B------:R-:W-:Y:S01]  /*9aa0*/  @P1 FMUL.FTZ R3, R3, 0.69314718246459960938 ;  /* 0x3f31721803031820 */ /* 0x000fe20000410000 */
        /* <DEDUP_REMOVED lines=44> */
[----:B------:R-:W-:Y:S01]  /*9d70*/  IMAD.MOV.U32 R4, RZ, RZ, -0x800000 ;  /* 0xff800000ff047424 */ /* 0x000fe200078e00ff */
        /* <DEDUP_REMOVED lines=68> */
.L_x_3188:
[----:B------:R-:W-:Y:S05]  /*a1c0*/  @P0 BRA `(.L_x_3213) ;  /* 0x0000002400180947 */ /* 0x000fea0003800000 */
[----:B------:R-:W2:Y:S01]  /*a1d0*/  LDL R156, [R1] ;  /* 0x00000000019c7983 */ /* 0x000ea20000100800 */
[----:B------:R-:W1:Y:S01]  /*a1e0*/  S2UR UR5, SR_CgaCtaId ;  /* 0x00000000000579c3 */ /* 0x000e620000008800 */
[----:B------:R-:W-:Y:S01]  /*a1f0*/  UMOV UR4, 0x400 ;  /* 0x0000040000047882 */ /* 0x000fe20000000000 */
[----:B------:R-:W3:Y:S06]  /*a200*/  S2R R0, SR_TID.X ;  /* 0x0000000000007919 */ /* 0x000eec0000002100 */
[----:B------:R-:W4:Y:S08]  /*a210*/  S2UR UR6, SR_CTAID.Y ;  /* 0x00000000000679c3 */ /* 0x000f300000002600 */
[----:B------:R-:W4:Y:S08]  /*a220*/  LDC R3, c[0x0][0xd50] ;  /* 0x00035400ff037b82 */ /* 0x000f300000000800 */
[----:B------:R-:W5:Y:S01]  /*a230*/  LDC R6, c[0x0][0xce8] ;  /* 0x00033a00ff067b82 */ /* 0x000f620000000800 */
[----:B-1----:R-:W-:-:S04]  /*a240*/  ULEA UR4, UR5, UR4, 0x18 ;  /* 0x0000000405047291 */ /* 0x002fc8000f8ec03f */
[----:B------:R-:W-:-:S04]  /*a250*/  UIADD3 UR4, UR4, 0x38820, URZ ;  /* 0x0003882004047890 */ /* 0x000fc8000fffe03f */
[----:B------:R-:W-:Y:S01]  /*a260*/  UPRMT UR4, URZ, 0x654, UR4 ;  /* 0x000006543f047896 */ /* 0x000fe20008000004 */
[----:B------:R-:W-:Y:S01]  /*a270*/  BAR.SYNC.DEFER_BLOCKING 0x1, 0x100 ;  /* 0x0044000000007b1d */ /* 0x000fe20000010000 */
[----:B---3--:R-:W-:-:S05]  /*a280*/  VIADD R22, R0, 0xffffff80 ;  /* 0xffffff8000167836 */ /* 0x008fca0000000000 */
[----:B------:R-:W-:-:S04]  /*a290*/  SHF.R.S32.HI R19, RZ, 0x1f, R22 ;  /* 0x0000001fff137819 */ /* 0x000fc80000011416 */
[----:B------:R-:W-:-:S04]  /*a2a0*/  LEA.HI R9, R19, R22, RZ, 0x7 ;  /* 0x0000001613097211 */ /* 0x000fc800078f38ff */
[----:B------:R-:W-:Y:S02]  /*a2b0*/  SHF.R.S32.HI R0, RZ, 0x7, R9 ;  /* 0x00000007ff007819 */ /* 0x000fe40000011409 */
[----:B------:R-:W-:Y:S02]  /*a2c0*/  LOP3.LUT R7, R9, 0xffffff80, RZ, 0xc0, !PT ;  /* 0xffffff8009077812 */ /* 0x000fe400078ec0ff */
[----:B-----5:R-:W-:Y:S01]  /*a2d0*/  ISETP.NE.AND P1, PT, R6, 0x1, PT ;  /* 0x000000010600780c */ /* 0x020fe20003f25270 */
[----:B------:R-:W1:Y:S02]  /*a2e0*/  SHFL.IDX PT, R10, R0, RZ, 0x1f ;  /* 0x00001fff000a7589 */ /* 0x000e6400000e0000 */
[----:B0-----:R-:W-:Y:S01]  /*a2f0*/  IMAD.IADD R8, R22, 0x1, -R7 ;  /* 0x0000000116087824 */ /* 0x001fe200078e0a07 */
[----:B------:R-:W-:Y:S04]  /*a300*/  SYNCS.ARRIVE.TRANS64.RED.A1T0 RZ, [UR4], RZ ;  /* 0x000000ffffff79a7 */ /* 0x000fe80008100404 */
[----:B------:R-:W-:-:S04]  /*a310*/  SHF.R.S32.HI R155, RZ, 0x1f, R8 ;  /* 0x0000001fff9b7819 */ /* 0x000fc80000011408 */
[----:B------:R-:W-:-:S04]  /*a320*/  LEA.HI R7, R155, R8, RZ, 0x2 ;  /* 0x000000089b077211 */ /* 0x000fc800078f10ff */
[----:B------:R-:W-:Y:S02]  /*a330*/  SHF.R.S32.HI R154, RZ, 0x2, R7 ;  /* 0x00000002ff9a7819 */ /* 0x000fe40000011407 */
[----:B-1----:R-:W-:Y:S02]  /*a340*/  ISETP.NE.AND P0, PT, R10, RZ, PT ;  /* 0x000000ff0a00720c */ /* 0x002fe40003f05270 */
[----:B--2---:R-:W-:-:S13]  /*a350*/  R2UR UR7, R156 ;  /* 0x000000009c0772ca */ /* 0x004fda00000e0000 */
[----:B------:R-:W-:-:S04]  /*a360*/  IMAD R2, RZ, RZ, -UR7 ;  /* 0x80000007ff027e24 */ /* 0x000fc8000f8e02ff */
[----:B----4-:R-:W-:Y:S01]  /*a370*/  IMAD R2, R3, R2, UR6 ;  /* 0x0000000603027e24 */ /* 0x010fe2000f8e0202 */
[----:B------:R-:W-:-:S04]  /*a380*/  USHF.R.S32.HI UR6, URZ, 0x1f, UR7 ;  /* 0x0000001f3f067899 */ /* 0x000fc80008011407 */
[----:B------:R-:W-:Y:S01]  /*a390*/  SHF.R.S32.HI R3, RZ, 0x1f, R2 ;  /* 0x0000001fff037819 */ /* 0x000fe20000011402 */
[----:B------:R-:W-:Y:S07]  /*a3a0*/  @P0 BRA `(.L_x_3214) ;  /* 0x00000004004c0947 */ /* 0x000fee0003800000 */
[----:B------:R-:W0:Y:S01]  /*a3b0*/  LDC R18, c[0x0][0xce8] ;  /* 0x00033a00ff127b82 */ /* 0x000e220000000800 */
[----:B------:R-:W-:Y:S01]  /*a3c0*/  LOP3.LUT R9, R9, 0xffffff80, RZ, 0xc0, !PT ;  /* 0xffffff8009097812 */ /* 0x000fe200078ec0ff */
[----:B------:R-:W1:Y:S01]  /*a3d0*/  S2R R14, SR_CTAID.X ;  /* 0x00000000000e7919 */ /* 0x000e620000002500 */
[----:B------:R-:W-:Y:S01]  /*a3e0*/  R2UR UR10, R156 ;  /* 0x000000009c0a72ca */ /* 0x000fe200000e0000 */
[----:B------:R-:W-:Y:S02]  /*a3f0*/  ULDC.64 UR4, c[0x0][0xcd0] ;  /* 0x0003340000047ab9 */ /* 0x000fe40000000a00 */
[----:B------:R-:W-:Y:S01]  /*a400*/  IMAD.IADD R23, R22, 0x1, -R9 ;  /* 0x0000000116177824 */ /* 0x000fe200078e0a09 */
[----:B------:R-:W-:Y:S01]  /*a410*/  LEA.HI R9, R19, R22, RZ, 0x2 ;  /* 0x0000001613097211 */ /* 0x000fe200078f10ff */
[----:B------:R-:W2:Y:S03]  /*a420*/  S2UR UR7, SR_CTAID.Z ;  /* 0x00000000000779c3 */ /* 0x000ea60000002700 */
[----:B------:R-:W-:-:S02]  /*a430*/  SHF.R.S32.HI R12, RZ, 0x1f, R23 ;  /* 0x0000001fff0c7819 */ /* 0x000fc40000011417 */
[----:B------:R-:W-:Y:S02]  /*a440*/  LOP3.LUT R9, R9, 0xfffffffc, RZ, 0xc0, !PT ;  /* 0xfffffffc09097812 */ /* 0x000fe400078ec0ff */
[CC--:B------:R-:W-:Y:S01]  /*a450*/  LEA.HI R152, R12.reuse, R23.reuse, RZ, 0x2 ;  /* 0x000000170c987211 */ /* 0x0c0fe200078f10ff */
[----:B------:R-:W3:Y:S01]  /*a460*/  LDC.64 R20, c[0x0][0xcd8] ;  /* 0x00033600ff147b82 */ /* 0x000ee20000000a00 */
[----:B------:R-:W-:Y:S01]  /*a470*/  LEA.HI R12, R12, R23, RZ, 0x5 ;  /* 0x000000170c0c7211 */ /* 0x000fe200078f28ff */
[----:B------:R-:W-:Y:S01]  /*a480*/  IMAD.IADD R9, R22, 0x1, -R9 ;  /* 0x0000000116097824 */ /* 0x000fe200078e0a09 */
[--C-:B------:R-:W-:Y:S01]  /*a490*/  SHF.R.S32.HI R10, RZ, 0x2, R152.reuse ;  /* 0x00000002ff0a7819 */ /* 0x100fe20000011498 */
[----:B------:R-:W-:Y:S01]  /*a4a0*/  UIMAD.WIDE.U32 UR8, UR10, UR4, URZ ;  /* 0x000000040a0872a5 */ /* 0x000fe2000f8e003f */
[----:B------:R-:W-:Y:S01]  /*a4b0*/  SHF.R.S32.HI R11, RZ, 0x1f, R152 ;  /* 0x0000001fff0b7819 */ /* 0x000fe20000011498 */
[----:B------:R-:W-:Y:S01]  /*a4c0*/  UIMAD UR4, UR6, UR4, URZ ;  /* 0x00000004060472a4 */ /* 0x000fe2000f8e023f */
[----:B------:R-:W-:-:S02]  /*a4d0*/  SHF.R.S32.HI R12, RZ, 0x5, R12 ;  /* 0x00000005ff0c7819 */ /* 0x000fc4000001140c */
[----:B0-----:R-:W-:Y:S01]  /*a4e0*/  ISETP.NE.AND P0, PT, R18, 0x1, PT ;  /* 0x000000011200780c */ /* 0x001fe20003f05270 */
[----:B------:R-:W-:Y:S01]  /*a4f0*/  UIMAD UR4, UR10, UR5, UR4 ;  /* 0x000000050a0472a4 */ /* 0x000fe2000f8e0204 */
[----:B------:R-:W-:Y:S02]  /*a500*/  LEA.HI R11, R11, R10, RZ, 0x3 ;  /* 0x0000000a0b0b7211 */ /* 0x000fe400078f18ff */
[----:B------:R-:W-:Y:S01]  /*a510*/  LOP3.LUT R152, R152, 0x7ffffffc, RZ, 0xc0, !PT ;  /* 0x7ffffffc98987812 */ /* 0x000fe200078ec0ff */
[----:B------:R-:W-:Y:S01]  /*a520*/  UIADD3 UR4, UR9, UR4, URZ ;  /* 0x0000000409047290 */ /* 0x000fe2000fffe03f */
[----:B------:R-:W-:Y:S01]  /*a530*/  LOP3.LUT R11, R11, 0xfffffff8, RZ, 0xc0, !PT ;  /* 0xfffffff80b0b7812 */ /* 0x000fe200078ec0ff */
[----:B--2---:R-:W-:Y:S02]  /*a540*/  USHF.R.S32.HI UR5, URZ, 0x1f, UR7 ;  /* 0x0000001f3f057899 */ /* 0x004fe40008011407 */
[----:B------:R-:W-:Y:S01]  /*a550*/  IMAD.IADD R152, R23, 0x1, -R152 ;  /* 0x0000000117987824 */ /* 0x000fe200078e0a98 */
[----:B------:R-:W-:Y:S01]  /*a560*/  ULDC.64 UR10, c[0x0][0x208] ;  /* 0x00008200000a7ab9 */ /* 0x000fe20000000a00 */
[----:B------:R-:W-:Y:S01]  /*a570*/  IMAD.IADD R11, R10, 0x1, -R11 ;  /* 0x000000010a0b7824 */ /* 0x000fe200078e0a0b */
[----:B------:R-:W-:Y:S01]  /*a580*/  LEA.HI R10, R9, R9, RZ, 0x1 ;  /* 0x00000009090a7211 */ /* 0x000fe200078f08ff */
[----:B------:R-:W0:Y:S01]  /*a590*/  @P0 LDC R16, c[0x0][0xcec] ;  /* 0x00033b00ff100b82 */ /* 0x000e220000000800 */
[----:B------:R-:W-:-:S02]  /*a5a0*/  IMAD.SHL.U32 R152, R152, 0x2, RZ ;  /* 0x0000000298987824 */ /* 0x000fc400078e00ff */
[----:B------:R-:W-:Y:S01]  /*a5b0*/  LOP3.LUT R10, R10, 0x1ffffffe, RZ, 0xc0, !PT ;  /* 0x1ffffffe0a0a7812 */ /* 0x000fe200078ec0ff */
[----:B------:R-:W-:Y:S02]  /*a5c0*/  IMAD R153, R12, 0x10, R11 ;  /* 0x000000100c997824 */ /* 0x000fe400078e020b */
[----:B---3--:R-:W-:Y:S02]  /*a5d0*/  IMAD R12, R20, UR5, RZ ;  /* 0x00000005140c7c24 */ /* 0x008fe4000f8e02ff */
[----:B------:R-:W2:Y:S01]  /*a5e0*/  @P0 LDC R17, c[0x0][0xcf0] ;  /* 0x00033c00ff110b82 */ /* 0x000ea20000000800 */
[----:B------:R-:W-:Y:S02]  /*a5f0*/  IMAD.IADD R9, R9, 0x1, -R10 ;  /* 0x0000000109097824 */ /* 0x000fe400078e0a0a */
[----:B------:R-:W-:Y:S02]  /*a600*/  IMAD R15, R21, UR7, R12 ;  /* 0x00000007150f7c24 */ /* 0x000fe4000f8e020c */
[----:B------:R-:W-:-:S02]  /*a610*/  IMAD R9, R9, 0x8, R153 ;  /* 0x0000000809097824 */ /* 0x000fc400078e0299 */
[----:B------:R-:W-:Y:S02]  /*a620*/  IMAD.U32 R11, RZ, RZ, UR9 ;  /* 0x00000009ff0b7e24 */ /* 0x000fe4000f8e00ff */
[----:B-1----:R-:W-:Y:S02]  /*a630*/  IMAD R9, R14, 0x40, R9 ;  /* 0x000000400e097824 */ /* 0x002fe400078e0209 */
[----:B------:R-:W-:Y:S02]  /*a640*/  IMAD.U32 R10, RZ, RZ, UR8 ;  /* 0x00000008ff0a7e24 */ /* 0x000fe4000f8e00ff */
[----:B------:R-:W-:Y:S01]  /*a650*/  IMAD.U32 R11, RZ, RZ, UR4 ;  /* 0x00000004ff0b7e24 */ /* 0x000fe2000f8e00ff */
[----:B------:R-:W-:Y:S01]  /*a660*/  ULDC.64 UR4, c[0x0][0xce0] ;  /* 0x0003380000047ab9 */ /* 0x000fe20000000a00 */
[----:B------:R-:W-:Y:S02]  /*a670*/  IMAD.MOV.U32 R13, RZ, RZ, R9 ;  /* 0x000000ffff0d7224 */ /* 0x000fe400078e0009 */
[----:B0-----:R-:W-:-:S04]  /*a680*/  @P0 IMAD.HI.U32 R12, R9, R16, RZ ;  /* 0x00000010090c0227 */ /* 0x001fc800078e00ff */
[----:B------:R-:W-:Y:S01]  /*a690*/  IMAD.WIDE.U32 R10, R20, UR7, R10 ;  /* 0x00000007140a7c25 */ /* 0x000fe2000f8e000a */
[----:B--2---:R-:W-:-:S03]  /*a6a0*/  @P0 SHF.R.U32.HI R13, RZ, R17, R12 ;  /* 0x00000011ff0d0219 */ /* 0x004fc6000001160c */
[----:B------:R-:W-:Y:S02]  /*a6b0*/  IMAD.IADD R11, R11, 0x1, R15 ;  /* 0x000000010b0b7824 */ /* 0x000fe400078e020f */
[----:B------:R-:W-:Y:S02]  /*a6c0*/  IMAD R15, R3, UR4, RZ ;  /* 0x00000004030f7c24 */ /* 0x000fe4000f8e02ff */
[----:B------:R-:W-:Y:S02]  /*a6d0*/  IMAD.MOV R12, RZ, RZ, -R13 ;  /* 0x000000ffff0c7224 */ /* 0x000fe400078e0a0d */
[----:B------:R-:W-:-:S04]  /*a6e0*/  IMAD.WIDE.U32 R10, R2, UR4, R10 ;  /* 0x00000004020a7c25 */ /* 0x000fc8000f8e000a */
[----:B------:R-:W-:Y:S01]  /*a6f0*/  IMAD R9, R18, R12, R9 ;  /* 0x0000000c12097224 */ /* 0x000fe200078e0209 */
[----:B------:R-:W-:Y:S01]  /*a700*/  IADD3 R10, P0, R13, R10, RZ ;  /* 0x0000000a0d0a7210 */ /* 0x000fe20007f1e0ff */
        /* <DEDUP_REMOVED lines=8> */
[----:B------:R-:W-:Y:S01]  /*a790*/  LEA.HI R12, R0, R0, RZ, 0x1 ;  /* 0x00000000000c7211 */ /* 0x000fe200078f08ff */
[----:B------:R-:W-:Y:S02]  /*a7a0*/  ULDC.64 UR4, c[0x0][0xca8] ;  /* 0x00032a0000047ab9 */ /* 0x000fe40000000a00 */
[----:B------:R-:W-:Y:S01]  /*a7b0*/  IMAD.IADD R9, R11, 0x1, R9 ;  /* 0x000000010b097824 */ /* 0x000fe200078e0209 */
[----:B------:R-:W-:Y:S01]  /*a7c0*/  LEA R16, P0, R10, UR4, 0x2 ;  /* 0x000000040a107c11 */ /* 0x000fe2000f8010ff */
[----:B------:R-:W-:Y:S01]  /*a7d0*/  ULDC UR4, c[0x0][0xb88] ;  /* 0x0002e20000047ab9 */ /* 0x000fe20000000800 */
[----:B------:R-:W-:Y:S02]  /*a7e0*/  LOP3.LUT R11, R12, 0xfffffe, RZ, 0xc0, !PT ;  /* 0x00fffffe0c0b7812 */ /* 0x000fe400078ec0ff */
[----:B------:R-:W-:Y:S01]  /*a7f0*/  LEA.HI.X R17, R10, UR5, R9, 0x2, P0 ;  /* 0x000000050a117c11 */ /* 0x000fe200080f1409 */
[----:B------:R-:W-:Y:S01]  /*a800*/  SHFL.IDX PT, R12, R16, 0x1, 0x1c1f ;  /* 0x003c1f00100c7f89 */ /* 0x000fe200000e0000 */
[----:B------:R-:W-:-:S02]  /*a810*/  IMAD R9, R14, 0x40, R153 ;  /* 0x000000400e097824 */ /* 0x000fc400078e0299 */
[----:B------:R-:W-:Y:S01]  /*a820*/  IMAD.IADD R15, R0, 0x1, -R11 ;  /* 0x00000001000f7824 */ /* 0x000fe200078e0a0b */
[----:B------:R-:W-:Y:S01]  /*a830*/  SHFL.IDX PT, R10, R16, RZ, 0x1c1f ;  /* 0x001c1fff100a7589 */ /* 0x000fe200000e0000 */
[----:B------:R-:W-:Y:S02]  /*a840*/  IMAD R14, R18, UR4, RZ ;  /* 0x00000004120e7c24 */ /* 0x000fe4000f8e02ff */
[----:B------:R-:W-:Y:S01]  /*a850*/  IMAD.U32 R15, R15, -0x100, RZ ;  /* 0xffffff000f0f7824 */ /* 0x000fe200078e00ff */
[----:B------:R-:W0:Y:S04]  /*a860*/  SHFL.IDX PT, R11, R17, RZ, 0x1c1f ;  /* 0x001c1fff110b7589 */ /* 0x000e2800000e0000 */
[----:B------:R-:W1:Y:S01]  /*a870*/  SHFL.IDX PT, R13, R17, 0x1, 0x1c1f ;  /* 0x003c1f00110d7f89 */ /* 0x000e6200000e0000 */
[----:B------:R-:W-:Y:S01]  /*a880*/  ISETP.NE.AND P0, PT, R152, R15, PT ;  /* 0x0000000f9800720c */ /* 0x000fe20003f05270 */
[----:B------:R-:W-:-:S03]  /*a890*/  VIADD R15, R9, 0x8 ;  /* 0x00000008090f7836 */ /* 0x000fc60000000000 */
[-C--:B------:R-:W-:Y:S02]  /*a8a0*/  ISETP.GE.OR P2, PT, R9, R14.reuse, P0 ;  /* 0x0000000e0900720c */ /* 0x080fe40000746670 */
[----:B------:R-:W-:-:S11]  /*a8b0*/  ISETP.GE.OR P0, PT, R15, R14, P0 ;  /* 0x0000000e0f00720c */ /* 0x000fd60000706670 */
[----:B0-----:R0:W-:Y:S04]  /*a8c0*/  @!P2 ST.E desc[UR10][R10.64], R5 ;  /* 0x000000050a00a985 */ /* 0x0011e8000c10190a */
[----:B-1----:R0:W-:Y:S02]  /*a8d0*/  @!P0 ST.E desc[UR10][R12.64], R4 ;  /* 0x000000040c008985 */ /* 0x0021e4000c10190a */
.L_x_3214:
[----:B------:R-:W1:Y:S01]  /*a8e0*/  S2R R14, SR_CTAID.X ;  /* 0x00000000000e7919 */ /* 0x000e620000002500 */
[----:B------:R-:W-:Y:S01]  /*a8f0*/  LEA.HI R19, R19, R22, RZ, 0x2 ;  /* 0x0000001613137211 */ /* 0x000fe200078f10ff */
[----:B------:R-:W2:Y:S01]  /*a900*/  S2UR UR7, SR_CTAID.Z ;  /* 0x00000000000779c3 */ /* 0x000ea20000002700 */
[----:B0-----:R-:W-:Y:S01]  /*a910*/  SHF.R.S32.HI R5, RZ, 0x1f, R7 ;  /* 0x0000001fff057819 */ /* 0x001fe20000011407 */
[----:B------:R-:W-:Y:S01]  /*a920*/  ULDC.64 UR8, c[0x0][0xc38] ;  /* 0x00030e0000087ab9 */ /* 0x000fe20000000a00 */
[----:B------:R-:W-:Y:S01]  /*a930*/  LOP3.LUT R19, R19, 0xfffffffc, RZ, 0xc0, !PT ;  /* 0xfffffffc13137812 */ /* 0x000fe200078ec0ff */
[----:B------:R-:W-:Y:S01]  /*a940*/  UIMAD UR6, UR6, UR8, URZ ;  /* 0x00000008060672a4 */ /* 0x000fe2000f8e023f */
[----:B------:R-:W-:Y:S01]  /*a950*/  LEA.HI R5, R5, R154, RZ, 0x3 ;  /* 0x0000009a05057211 */ /* 0x000fe200078f18ff */
[----:B------:R-:W-:Y:S01]  /*a960*/  BSSY B0, `(.L_x_3215) ;  /* 0x0000103000007945 */ /* 0x000fe20003800000 */
[----:B------:R-:W-:Y:S01]  /*a970*/  R2UR UR10, R156 ;  /* 0x000000009c0a72ca */ /* 0x000fe200000e0000 */
[----:B------:R-:W-:Y:S01]  /*a980*/  IMAD.IADD R19, R22, 0x1, -R19 ;  /* 0x0000000116137824 */ /* 0x000fe200078e0a13 */
[----:B------:R-:W0:Y:S01]  /*a990*/  LDC.64 R12, c[0x0][0xc40] ;  /* 0x00031000ff0c7b82 */ /* 0x000e220000000a00 */
[----:B------:R-:W-:-:S02]  /*a9a0*/  LOP3.LUT R5, R5, 0xfffffff8, RZ, 0xc0, !PT ;  /* 0xfffffff805057812 */ /* 0x000fc400078ec0ff */
[----:B------:R-:W-:Y:S02]  /*a9b0*/  LEA.HI R155, R155, R8, RZ, 0x5 ;  /* 0x000000089b9b7211 */ /* 0x000fe400078f28ff */
[----:B------:R-:W-:Y:S01]  /*a9c0*/  LEA.HI R4, R19, R19, RZ, 0x1 ;  /* 0x0000001313047211 */ /* 0x000fe200078f08ff */
[----:B------:R-:W-:Y:S01]  /*a9d0*/  IMAD.IADD R154, R154, 0x1, -R5 ;  /* 0x000000019a9a7824 */ /* 0x000fe200078e0a05 */
[----:B------:R-:W-:Y:S01]  /*a9e0*/  SHF.R.S32.HI R155, RZ, 0x5, R155 ;  /* 0x00000005ff9b7819 */ /* 0x000fe2000001149b */
[----:B------:R-:W3:Y:S01]  /*a9f0*/  @P1 LDC R16, c[0x0][0xcec] ;  /* 0x00033b00ff101b82 */ /* 0x000ee20000000800 */
[----:B------:R-:W-:Y:S02]  /*aa00*/  LOP3.LUT R4, R4, 0x1ffffffe, RZ, 0xc0, !PT ;  /* 0x1ffffffe04047812 */ /* 0x000fe400078ec0ff */
[----:B------:R-:W-:Y:S01]  /*aa10*/  UIMAD.WIDE.U32 UR4, UR10, UR8, URZ ;  /* 0x000000080a0472a5 */ /* 0x000fe2000f8e003f */
[----:B------:R-:W-:Y:S01]  /*aa20*/  IMAD R155, R155, 0x10, R154 ;  /* 0x000000109b9b7824 */ /* 0x000fe200078e029a */
[----:B------:R-:W-:Y:S01]  /*aa30*/  UIMAD UR6, UR10, UR9, UR6 ;  /* 0x000000090a0672a4 */ /* 0x000fe2000f8e0206 */
[----:B------:R-:W-:Y:S01]  /*aa40*/  IMAD.IADD R4, R19, 0x1, -R4 ;  /* 0x0000000113047824 */ /* 0x000fe200078e0a04 */
[----:B--2---:R-:W-:Y:S01]  /*aa50*/  USHF.R.S32.HI UR8, URZ, 0x1f, UR7 ;  /* 0x0000001f3f087899 */ /* 0x004fe20008011407 */
[----:B------:R-:W2:Y:S01]  /*aa60*/  @P1 LDC R17, c[0x0][0xcf0] ;  /* 0x00033c00ff111b82 */ /* 0x000ea20000000800 */
[----:B------:R-:W-:Y:S01]  /*aa70*/  UIADD3 UR6, UR5, UR6, URZ ;  /* 0x0000000605067290 */ /* 0x000fe2000fffe03f */
[----:B------:R-:W-:-:S02]  /*aa80*/  IMAD R9, R4, 0x8, R155 ;  /* 0x0000000804097824 */ /* 0x000fc400078e029b */
[----:B------:R-:W-:Y:S02]  /*aa90*/  IMAD.U32 R5, RZ, RZ, UR5 ;  /* 0x00000005ff057e24 */ /* 0x000fe4000f8e00ff */
[----:B-1----:R-:W-:Y:S02]  /*aaa0*/  IMAD R15, R14, 0x40, R9 ;  /* 0x000000400e0f7824 */ /* 0x002fe400078e0209 */
[----:B------:R-:W-:Y:S01]  /*aab0*/  IMAD.U32 R4, RZ, RZ, UR4 ;  /* 0x00000004ff047e24 */ /* 0x000fe2000f8e00ff */
[----:B------:R-:W-:Y:S01]  /*aac0*/  ULDC.64 UR4, c[0x0][0xc48] ;  /* 0x0003120000047ab9 */ /* 0x000fe20000000a00 */
[----:B------:R-:W-:Y:S02]  /*aad0*/  IMAD.U32 R5, RZ, RZ, UR6 ;  /* 0x00000006ff057e24 */ /* 0x000fe4000f8e00ff */
[----:B0-----:R-:W-:Y:S02]  /*aae0*/  IMAD R10, R12, UR8, RZ ;  /* 0x000000080c0a7c24 */ /* 0x001fe4000f8e02ff */
[----:B------:R-:W-:-:S02]  /*aaf0*/  IMAD.MOV.U32 R9, RZ, RZ, R15 ;  /* 0x000000ffff097224 */ /* 0x000fc400078e000f */
[----:B---3--:R-:W-:-:S04]  /*ab00*/  @P1 IMAD.HI.U32 R16, R15, R16, RZ ;  /* 0x000000100f101227 */ /* 0x008fc800078e00ff */
[----:B------:R-:W-:Y:S02]  /*ab10*/  IMAD R11, R13, UR7, R10 ;  /* 0x000000070d0b7c24 */ /* 0x000fe4000f8e020a */
[----:B------:R-:W-:Y:S01]  /*ab20*/  IMAD.WIDE.U32 R4, R12, UR7, R4 ;  /* 0x000000070c047c25 */ /* 0x000fe2000f8e0004 */
[----:B--2---:R-:W-:-:S03]  /*ab30*/  @P1 SHF.R.U32.HI R9, RZ, R17, R16 ;  /* 0x00000011ff091219 */ /* 0x004fc60000011610 */
[----:B------:R-:W-:Y:S02]  /*ab40*/  IMAD R3, R3, UR4, RZ ;  /* 0x0000000403037c24 */ /* 0x000fe4000f8e02ff */
[----:B------:R-:W-:Y:S01]  /*ab50*/  IMAD.IADD R5, R5, 0x1, R11 ;  /* 0x0000000105057824 */ /* 0x000fe200078e020b */
[--C-:B------:R-:W-:Y:S01]  /*ab60*/  SHF.R.S32.HI R10, RZ, 0x1f, R9.reuse ;  /* 0x0000001fff0a7819 */ /* 0x100fe20000011409 */
[----:B------:R-:W-:Y:S02]  /*ab70*/  IMAD.MOV R13, RZ, RZ, -R9 ;  /* 0x000000ffff0d7224 */ /* 0x000fe400078e0a09 */
[C---:B------:R-:W-:Y:S02]  /*ab80*/  IMAD R11, R2.reuse, UR5, R3 ;  /* 0x00000005020b7c24 */ /* 0x040fe4000f8e0203 */
[----:B------:R-:W-:Y:S01]  /*ab90*/  IMAD.WIDE.U32 R2, R2, UR4, R4 ;  /* 0x0000000402027c25 */ /* 0x000fe2000f8e0004 */
[----:B------:R-:W-:-:S03]  /*aba0*/  ULDC.64 UR4, c[0x0][0xc30] ;  /* 0x00030c0000047ab9 */ /* 0x000fc60000000a00 */
[----:B------:R-:W-:Y:S02]  /*abb0*/  IMAD R5, R6, R13, R15 ;  /* 0x0000000d06057224 */ /* 0x000fe400078e020f */
[----:B------:R-:W-:Y:S02]  /*abc0*/  IMAD R10, R10, UR4, RZ ;  /* 0x000000040a0a7c24 */ /* 0x000fe4000f8e02ff */
[----:B------:R-:W-:Y:S01]  /*abd0*/  IMAD.IADD R3, R3, 0x1, R11 ;  /* 0x0000000103037824 */ /* 0x000fe200078e020b */
[----:B------:R-:W-:Y:S01]  /*abe0*/  SHF.R.S32.HI R4, RZ, 0x1f, R5 ;  /* 0x0000001fff047819 */ /* 0x000fe20000011405 */
[C---:B------:R-:W-:Y:S02]  /*abf0*/  IMAD R11, R9.reuse, UR5, R10 ;  /* 0x00000005090b7c24 */ /* 0x040fe4000f8e020a */
[----:B------:R-:W-:Y:S01]  /*ac00*/  IMAD.WIDE.U32 R2, R9, UR4, R2 ;  /* 0x0000000409027c25 */ /* 0x000fe2000f8e0002 */
[----:B------:R-:W-:-:S03]  /*ac10*/  ULDC.64 UR4, c[0x0][0xc28] ;  /* 0x00030a0000047ab9 */ /* 0x000fc60000000a00 */
[----:B------:R-:W-:Y:S02]  /*ac20*/  IMAD R4, R4, UR4, RZ ;  /* 0x0000000404047c24 */ /* 0x000fe4000f8e02ff */
[----:B------:R-:W-:Y:S02]  /*ac30*/  IMAD.IADD R3, R3, 0x1, R11 ;  /* 0x0000000103037824 */ /* 0x000fe400078e020b */
[C---:B------:R-:W-:Y:S02]  /*ac40*/  IMAD R9, R5.reuse, UR5, R4 ;  /* 0x0000000505097c24 */ /* 0x040fe4000f8e0204 */
[----:B------:R-:W-:Y:S01]  /*ac50*/  IMAD.WIDE.U32 R2, R5, UR4, R2 ;  /* 0x0000000405027c25 */ /* 0x000fe2000f8e0002 */
[----:B------:R-:W-:-:S03]  /*ac60*/  ULDC.64 UR4, c[0x0][0xc00] ;  /* 0x0003000000047ab9 */ /* 0x000fc60000000a00 */
[----:B------:R-:W-:Y:S01]  /*ac70*/  IMAD.IADD R5, R3, 0x1, R9 ;  /* 0x0000000103057824 */ /* 0x000fe200078e0209 */
[----:B------:R-:W-:Y:S02]  /*ac80*/  LEA.HI R9, R0, R0, RZ, 0x1 ;  /* 0x0000000000097211 */ /* 0x000fe400078f08ff */
[----:B------:R-:W-:Y:S01]  /*ac90*/  LEA R4, P0, R2, UR4, 0x2 ;  /* 0x0000000402047c11 */ /* 0x000fe2000f8010ff */
[----:B------:R-:W-:Y:S01]  /*aca0*/  ULDC UR4, c[0x0][0xb88] ;  /* 0x0002e20000047ab9 */ /* 0x000fe20000000800 */
[----:B------:R-:W-:Y:S01]  /*acb0*/  LOP3.LUT R11, R9, 0xfffffe, RZ, 0xc0, !PT ;  /* 0x00fffffe090b7812 */ /* 0x000fe200078ec0ff */
[----:B------:R-:W-:Y:S01]  /*acc0*/  IMAD R6, R6, UR4, RZ ;  /* 0x0000000406067c24 */ /* 0x000fe2000f8e02ff */
[----:B------:R-:W-:Y:S01]  /*acd0*/  LOP3.LUT R9, R7, 0x7ffffffc, RZ, 0xc0, !PT ;  /* 0x7ffffffc07097812 */ /* 0x000fe200078ec0ff */
[----:B------:R-:W-:Y:S01]  /*ace0*/  IMAD R7, R14, 0x40, R155 ;  /* 0x000000400e077824 */ /* 0x000fe200078e029b */
[----:B------:R-:W-:Y:S01]  /*acf0*/  LEA.HI.X R5, R2, UR5, R5, 0x2, P0 ;  /* 0x0000000502057c11 */ /* 0x000fe200080f1405 */
[----:B------:R-:W-:Y:S01]  /*ad00*/  IMAD.IADD R11, R0, 0x1, -R11 ;  /* 0x00000001000b7824 */ /* 0x000fe200078e0a0b */
[----:B------:R0:W1:Y:S01]  /*ad10*/  SHFL.IDX PT, R2, R4, RZ, 0x1c1f ;  /* 0x001c1fff04027589 */ /* 0x00006200000e0000 */
[----:B------:R-:W-:Y:S01]  /*ad20*/  IMAD.IADD R0, R8, 0x1, -R9 ;  /* 0x0000000108007824 */ /* 0x000fe200078e0a09 */
[----:B------:R-:W-:-:S02]  /*ad30*/  ISETP.GE.AND P0, PT, R7, R6, PT ;  /* 0x000000060700720c */ /* 0x000fc40003f06270 */
[----:B------:R0:W2:Y:S01]  /*ad40*/  SHFL.IDX PT, R3, R5, RZ, 0x1c1f ;  /* 0x001c1fff05037589 */ /* 0x0000a200000e0000 */
[----:B------:R-:W-:-:S04]  /*ad50*/  IMAD R0, R11, 0x80, R0 ;  /* 0x000000800b007824 */ /* 0x000fc800078e0200 */
[----:B------:R-:W-:-:S06]  /*ad60*/  IMAD.SHL.U32 R0, R0, 0x2, RZ ;  /* 0x0000000200007824 */ /* 0x000fcc00078e00ff */
        /* <DEDUP_REMOVED lines=15> */
[----:B------:R-:W-:Y:S01]  /*ae60*/  ULDC.64 UR6, c[0x0][0x208] ;  /* 0x0000820000067ab9 */ /* 0x000fe20000000a00 */
[C---:B------:R-:W-:Y:S01]  /*ae70*/  VIADD R20, R0.reuse, 0x40 ;  /* 0x0000004000147836 */ /* 0x040fe20000000000 */
[C---:B------:R-:W-:Y:S01]  /*ae80*/  @!P2 LEA.HI R8, R0.reuse, R0, RZ, 0x1 ;  /* 0x000000000008a211 */ /* 0x040fe200078f08ff */
[C---:B------:R-:W-:Y:S01]  /*ae90*/  VIADD R21, R0.reuse, 0x48 ;  /* 0x0000004800157836 */ /* 0x040fe20000000000 */
[----:B------:R-:W-:Y:S01]  /*aea0*/  @!P3 LEA.HI R10, R9, R9, RZ, 0x1 ;  /* 0x00000009090ab211 */ /* 0x000fe200078f08ff */
[C---:B------:R-:W-:Y:S01]  /*aeb0*/  VIADD R22, R0.reuse, 0x50 ;  /* 0x0000005000167836 */ /* 0x040fe20000000000 */
[----:B------:R-:W-:Y:S01]  /*aec0*/  @!P4 LEA.HI R12, R11, R11, RZ, 0x1 ;  /* 0x0000000b0b0cc211 */ /* 0x000fe200078f08ff */
[----:B------:R-:W-:Y:S01]  /*aed0*/  VIADD R23, R0, 0x58 ;  /* 0x0000005800177836 */ /* 0x000fe20000000000 */
[----:B------:R-:W-:-:S02]  /*aee0*/  @!P5 LEA.HI R14, R13, R13, RZ, 0x1 ;  /* 0x0000000d0d0ed211 */ /* 0x000fc400078f08ff */
[----:B------:R-:W-:Y:S02]  /*aef0*/  @!P2 LOP3.LUT R9, R8, 0xfffffffe, RZ, 0xc0, !PT ;  /* 0xfffffffe0809a812 */ /* 0x000fe400078ec0ff */
[----:B------:R-:W-:Y:S02]  /*af00*/  @!P3 LOP3.LUT R11, R10, 0xfffffffe, RZ, 0xc0, !PT ;  /* 0xfffffffe0a0bb812 */ /* 0x000fe400078ec0ff */
[----:B------:R-:W-:Y:S01]  /*af10*/  @!P4 LOP3.LUT R13, R12, 0xfffffffe, RZ, 0xc0, !PT ;  /* 0xfffffffe0c0dc812 */ /* 0x000fe200078ec0ff */
[--C-:B-12---:R-:W-:Y:S01]  /*af20*/  @!P2 IMAD.WIDE R8, R9, 0x4, R2.reuse ;  /* 0x000000040908a825 */ /* 0x106fe200078e0202 */
[----:B------:R-:W-:Y:S02]  /*af30*/  @!P5 LOP3.LUT R15, R14, 0xfffffffe, RZ, 0xc0, !PT ;  /* 0xfffffffe0e0fd812 */ /* 0x000fe400078ec0ff */
[----:B------:R-:W-:Y:S01]  /*af40*/  ISETP.GE.AND P6, PT, R22, UR4, PT ;  /* 0x0000000416007c0c */ /* 0x000fe2000bfc6270 */
        /* <DEDUP_REMOVED lines=9> */
[----:B------:R-:W-:Y:S01]  /*afe0*/  @!P0 LEA.HI R16, R16, R16, RZ, 0x1 ;  /* 0x0000001010108211 */ /* 0x000fe200078f08ff */
[----:B------:R3:W-:Y:S01]  /*aff0*/  @!P5 ST.E.64 desc[UR6][R14.64], R36 ;  /* 0x000000240e00d985 */ /* 0x0007e2000c101b06 */
[----:B------:R-:W-:Y:S01]  /*b000*/  ISETP.GE.AND P5, PT, R21, UR4, PT ;  /* 0x0000000415007c0c */ /* 0x000fe2000bfa6270 */
[----:B0-----:R-:W-:Y:S01]  /*b010*/  VIADD R24, R0, 0x60 ;  /* 0x0000006000187836 */ /* 0x001fe20000000000 */
[----:B------:R-:W-:-:S02]  /*b020*/  @!P1 LEA.HI R17, R17, R17, RZ, 0x1 ;  /* 0x0000001111119211 */ /* 0x000fc400078f08ff */
[----:B------:R-:W-:Y:S02]  /*b030*/  @!P0 LOP3.LUT R9, R16, 0xfffffffe, RZ, 0xc0, !PT ;  /* 0xfffffffe10098812 */ /* 0x000fe400078ec0ff */
        /* <DEDUP_REMOVED lines=16> */
[----:B------:R-:W-:Y:S01]  /*b140*/  @!P6 LOP3.LUT R17, R22, 0xfffffffe, RZ, 0xc0, !PT ;  /* 0xfffffffe1611e812 */ /* 0x000fe200078ec0ff */
[----:B------:R-:W-:Y:S01]  /*b150*/  VIADD R22, R0, 0x88 ;  /* 0x0000008800167836 */ /* 0x000fe20000000000 */
        /* <DEDUP_REMOVED lines=14> */
[----:B------:R-:W-:Y:S02]  /*b240*/  ISETP.GE.AND P5, PT, R20, UR4, PT ;  /* 0x0000000414007c0c */ /* 0x000fe4000bfa6270 */
[C---:B------:R-:W-:Y:S01]  /*b250*/  VIADD R19, R0.reuse, 0x70 ;  /* 0x0000007000137836 */ /* 0x040fe20000000000 */
[----:B------:R4:W-:Y:S01]  /*b260*/  @!P6 ST.E.64 desc[UR6][R16.64], R64 ;  /* 0x000000401000e985 */ /* 0x0009e2000c101b06 */
[----:B------:R-:W-:Y:S01]  /*b270*/  VIADD R21, R0, 0x80 ;  /* 0x0000008000157836 */ /* 0x000fe20000000000 */
[----:B------:R-:W-:Y:S02]  /*b280*/  @!P0 LEA.HI R24, R24, R24, RZ, 0x1 ;  /* 0x0000001818188211 */ /* 0x000fe400078f08ff */
[----:B------:R-:W-:Y:S02]  /*b290*/  ISETP.GE.AND P6, PT, R19, UR4, PT ;  /* 0x0000000413007c0c */ /* 0x000fe4000bfc6270 */
[----:B------:R-:W-:-:S02]  /*b2a0*/  ISETP.GE.AND P4, PT, R21, UR4, PT ;  /* 0x0000000415007c0c */ /* 0x000fc4000bf86270 */
[----:B0-----:R-:W-:Y:S01]  /*b2b0*/  @!P1 LOP3.LUT R9, R23, 0xfffffffe, RZ, 0xc0, !PT ;  /* 0xfffffffe17099812 */ /* 0x001fe200078ec0ff */
[----:B------:R-:W-:Y:S01]  /*b2c0*/  VIADD R23, R0, 0x90 ;  /* 0x0000009000177836 */ /* 0x000fe20000000000 */
        /* <DEDUP_REMOVED lines=17> */
[----:B----4-:R-:W-:Y:S01]  /*b3e0*/  @!P3 LOP3.LUT R17, R22, 0xfffffffe, RZ, 0xc0, !PT ;  /* 0xfffffffe1611b812 */ /* 0x010fe200078ec0ff */
        /* <DEDUP_REMOVED lines=22> */
[----:B0-----:R-:W-:Y:S02]  /*b550*/  @!P0 LOP3.LUT R9, R23, 0xfffffffe, RZ, 0xc0, !PT ;  /* 0xfffffffe17098812 */ /* 0x001fe400078ec0ff */
[----:B------:R-:W-:Y:S02]  /*b560*/  @!P2 LEA.HI R18, R18, R18, RZ, 0x1 ;  /* 0x000000121212a211 */ /* 0x000fe400078f08ff */
        /* <DEDUP_REMOVED lines=15> */
[----:B------:R-:W-:Y:S01]  /*b660*/  @!P5 LOP3.LUT R21, R21, 0xfffffffe, RZ, 0xc0, !PT ;  /* 0xfffffffe1515d812 */ /* 0x000fe200078ec0ff */
[----:B------:R-:W-:Y:S01]  /*b670*/  VIADD R20, R0, 0xd8 ;  /* 0x000000d800147836 */ /* 0x000fe20000000000 */
[----:B----4-:R-:W-:-:S02]  /*b680*/  @!P6 LOP3.LUT R17, R22, 0xfffffffe, RZ, 0xc0, !PT ;  /* 0xfffffffe1611e812 */ /* 0x010fc400078ec0ff */
[----:B------:R-:W-:Y:S01]  /*b690*/  ISETP.GE.AND P0, PT, R18, UR4, PT ;  /* 0x0000000412007c0c */ /* 0x000fe2000bf06270 */
[----:B0-----:R-:W-:Y:S01]  /*b6a0*/  @!P3 IMAD.WIDE R8, R19, 0x4, R2 ;  /* 0x000000041308b825 */ /* 0x001fe200078e0202 */
[----:B------:R-:W-:-:S03]  /*b6b0*/  ISETP.GE.AND P2, PT, R20, UR4, PT ;  /* 0x0000000414007c0c */ /* 0x000fc6000bf46270 */
        /* <DEDUP_REMOVED lines=45> */
.L_x_3216:
[----:B------:R-:W-:Y:S05]  /*b990*/  BSYNC B0 ;  /* 0x0000000000007941 */ /* 0x000fea0003800000 */
.L_x_3215:
[----:B------:R-:W-:Y:S01]  /*b9a0*/  VIADD R7, R7, 0x8 ;  /* 0x0000000807077836 */ /* 0x000fe20000000000 */
[----:B0-2---:R0:W2:Y:S04]  /*b9b0*/  SHFL.IDX PT, R3, R5, 0x1, 0x1c1f ;  /* 0x003c1f0005037f89 */ /* 0x0050a800000e0000 */
        /* <DEDUP_REMOVED lines=16> */
[----:B------:R-:W-:-:S02]  /*bac0*/  VIADD R14, R0, 0x38 ;  /* 0x00000038000e7836 */ /* 0x000fc40000000000 */
[C---:B------:R-:W-:Y:S01]  /*bad0*/  VIADD R15, R0.reuse, 0x40 ;  /* 0x00000040000f7836 */ /* 0x040fe20000000000 */
[C---:B------:R-:W-:Y:S01]  /*bae0*/  @!P0 LEA.HI R4, R0.reuse, R0, RZ, 0x1 ;  /* 0x0000000000048211 */ /* 0x040fe200078f08ff */
[C---:B------:R-:W-:Y:S01]  /*baf0*/  VIADD R16, R0.reuse, 0x48 ;  /* 0x0000004800107836 */ /* 0x040fe20000000000 */
[----:B------:R-:W-:Y:S01]  /*bb00*/  @!P1 LEA.HI R6, R5, R5, RZ, 0x1 ;  /* 0x0000000505069211 */ /* 0x000fe200078f08ff */
[C---:B------:R-:W-:Y:S01]  /*bb10*/  VIADD R18, R0.reuse, 0x50 ;  /* 0x0000005000127836 */ /* 0x040fe20000000000 */
[----:B------:R-:W-:Y:S01]  /*bb20*/  @!P2 LEA.HI R8, R7, R7, RZ, 0x1 ;  /* 0x000000070708a211 */ /* 0x000fe200078f08ff */
[----:B------:R-:W-:Y:S01]  /*bb30*/  VIADD R19, R0, 0x58 ;  /* 0x0000005800137836 */ /* 0x000fe20000000000 */
[----:B------:R-:W-:Y:S01]  /*bb40*/  @!P0 LOP3.LUT R5, R4, 0xfffffffe, RZ, 0xc0, !PT ;  /* 0xfffffffe04058812 */ /* 0x000fe200078ec0ff */
[----:B------:R-:W-:Y:S01]  /*bb50*/  VIADD R20, R0, 0x80 ;  /* 0x0000008000147836 */ /* 0x000fe20000000000 */
[----:B------:R-:W-:Y:S02]  /*bb60*/  @!P1 LOP3.LUT R7, R6, 0xfffffffe, RZ, 0xc0, !PT ;  /* 0xfffffffe06079812 */ /* 0x000fe400078ec0ff */
[----:B------:R-:W-:Y:S01]  /*bb70*/  @!P2 LOP3.LUT R9, R8, 0xfffffffe, RZ, 0xc0, !PT ;  /* 0xfffffffe0809a812 */ /* 0x000fe200078ec0ff */
[----:B-12---:R-:W-:Y:S01]  /*bb80*/  @!P0 IMAD.WIDE R4, R5, 0x4, R2 ;  /* 0x0000000405048825 */ /* 0x006fe200078e0202 */
[----:B------:R-:W-:-:S02]  /*bb90*/  ISETP.GE.AND P3, PT, R15, UR4, PT ;  /* 0x000000040f007c0c */ /* 0x000fc4000bf66270 */
[----:B------:R-:W-:Y:S01]  /*bba0*/  ISETP.GE.AND P4, PT, R16, UR4, PT ;  /* 0x0000000410007c0c */ /* 0x000fe2000bf86270 */
        /* <DEDUP_REMOVED lines=8> */
[----:B------:R-:W-:-:S02]  /*bc30*/  ISETP.GE.AND P2, PT, R14, UR4, PT ;  /* 0x000000040e007c0c */ /* 0x000fc4000bf46270 */
[----:B------:R-:W-:Y:S02]  /*bc40*/  @!P6 LEA.HI R11, R11, R11, RZ, 0x1 ;  /* 0x0000000b0b0be211 */ /* 0x000fe400078f08ff */
[----:B------:R-:W-:Y:S02]  /*bc50*/  @!P3 LEA.HI R15, R15, R15, RZ, 0x1 ;  /* 0x0000000f0f0fb211 */ /* 0x000fe400078f08ff */
[----:B0-----:R-:W-:Y:S02]  /*bc60*/  @!P5 LOP3.LUT R5, R10, 0xfffffffe, RZ, 0xc0, !PT ;  /* 0xfffffffe0a05d812 */ /* 0x001fe400078ec0ff */
[----:B------:R-:W-:Y:S02]  /*bc70*/  @!P0 LEA.HI R12, R12, R12, RZ, 0x1 ;  /* 0x0000000c0c0c8211 */ /* 0x000fe400078f08ff */
[----:B-1----:R-:W-:Y:S01]  /*bc80*/  @!P6 LOP3.LUT R7, R11, 0xfffffffe, RZ, 0xc0, !PT ;  /* 0xfffffffe0b07e812 */ /* 0x002fe200078ec0ff */
[----:B------:R-:W-:Y:S01]  /*bc90*/  @!P5 IMAD.WIDE R4, R5, 0x4, R2 ;  /* 0x000000040504d825 */ /* 0x000fe200078e0202 */
[----:B------:R-:W-:-:S02]  /*bca0*/  @!P1 LEA.HI R13, R13, R13, RZ, 0x1 ;  /* 0x0000000d0d0d9211 */ /* 0x000fc400078f08ff */
[----:B------:R-:W-:Y:S01]  /*bcb0*/  @!P2 LEA.HI R14, R14, R14, RZ, 0x1 ;  /* 0x0000000e0e0ea211 */ /* 0x000fe200078f08ff */
[----:B------:R-:W-:Y:S01]  /*bcc0*/  @!P6 IMAD.WIDE R6, R7, 0x4, R2 ;  /* 0x000000040706e825 */ /* 0x000fe200078e0202 */
[----:B------:R-:W-:Y:S01]  /*bcd0*/  @!P4 LEA.HI R16, R16, R16, RZ, 0x1 ;  /* 0x000000101010c211 */ /* 0x000fe200078f08ff */
[----:B------:R0:W-:Y:S01]  /*bce0*/  @!P5 ST.E.64 desc[UR6][R4.64], R38 ;  /* 0x000000260400d985 */ /* 0x0001e2000c101b06 */
[----:B--2---:R-:W-:Y:S02]  /*bcf0*/  @!P0 LOP3.LUT R9, R12, 0xfffffffe, RZ, 0xc0, !PT ;  /* 0xfffffffe0c098812 */ /* 0x004fe400078ec0ff */
[----:B------:R-:W-:Y:S01]  /*bd00*/  @!P1 LOP3.LUT R13, R13, 0xfffffffe, RZ, 0xc0, !PT ;  /* 0xfffffffe0d0d9812 */ /* 0x000fe200078ec0ff */
[----:B------:R1:W-:Y:S01]  /*bd10*/  @!P6 ST.E.64 desc[UR6][R6.64], R42 ;  /* 0x0000002a0600e985 */ /* 0x0003e2000c101b06 */
[----:B------:R-:W-:Y:S01]  /*bd20*/  @!P2 LOP3.LUT R11, R14, 0xfffffffe, RZ, 0xc0, !PT ;  /* 0xfffffffe0e0ba812 */ /* 0x000fe200078ec0ff */
[----:B------:R-:W-:Y:S01]  /*bd30*/  VIADD R14, R0, 0x60 ;  /* 0x00000060000e7836 */ /* 0x000fe20000000000 */
[----:B------:R-:W-:-:S02]  /*bd40*/  @!P3 LOP3.LUT R15, R15, 0xfffffffe, RZ, 0xc0, !PT ;  /* 0xfffffffe0f0fb812 */ /* 0x000fc400078ec0ff */
        /* <DEDUP_REMOVED lines=16> */
[----:B------:R-:W-:Y:S02]  /*be50*/  @!P6 LEA.HI R19, R19, R19, RZ, 0x1 ;  /* 0x000000131313e211 */ /* 0x000fe400078f08ff */
[C---:B------:R-:W-:Y:S01]  /*be60*/  VIADD R15, R0.reuse, 0x68 ;  /* 0x00000068000f7836 */ /* 0x040fe20000000000 */
[----:B------:R4:W-:Y:S01]  /*be70*/  @!P4 ST.E.64 desc[UR6][R12.64], R62 ;  /* 0x0000003e0c00c985 */ /* 0x0009e2000c101b06 */
[----:B------:R-:W-:Y:S01]  /*be80*/  VIADD R17, R0, 0x78 ;  /* 0x0000007800117836 */ /* 0x000fe20000000000 */
[----:B------:R-:W-:Y:S02]  /*be90*/  ISETP.GE.AND P4, PT, R14, UR4, PT ;  /* 0x000000040e007c0c */ /* 0x000fe4000bf86270 */
[----:B------:R-:W-:Y:S02]  /*bea0*/  ISETP.GE.AND P3, PT, R15, UR4, PT ;  /* 0x000000040f007c0c */ /* 0x000fe4000bf66270 */
[----:B------:R-:W-:-:S02]  /*beb0*/  ISETP.GE.AND P1, PT, R17, UR4, PT ;  /* 0x0000000411007c0c */ /* 0x000fc4000bf26270 */
        /* <DEDUP_REMOVED lines=25> */
[----:B------:R0:W-:Y:S03]  /*c050*/  @!P4 ST.E.64 desc[UR6][R4.64], R74 ;  /* 0x0000004a0400c985 */ /* 0x0001e6000c101b06 */
[--C-:B------:R-:W-:Y:S01]  /*c060*/  @!P2 IMAD.WIDE R8, R11, 0x4, R2.reuse ;  /* 0x000000040b08a825 */ /* 0x100fe200078e0202 */
[----:B------:R1:W-:Y:S01]  /*c070*/  @!P3 ST.E.64 desc[UR6][R6.64], R78 ;  /* 0x0000004e0600b985 */ /* 0x0003e2000c101b06 */
[----:B------:R-:W-:Y:S02]  /*c080*/  ISETP.GE.AND P3, PT, R16, UR4, PT ;  /* 0x0000000410007c0c */ /* 0x000fe4000bf66270 */
[----:B------:R-:W-:Y:S01]  /*c090*/  @!P1 IMAD.WIDE R10, R17, 0x4, R2 ;  /* 0x00000004110a9825 */ /* 0x000fe200078e0202 */
[----:B------:R2:W-:Y:S01]  /*c0a0*/  @!P2 ST.E.64 desc[UR6][R8.64], R82 ;  /* 0x000000520800a985 */ /* 0x0005e2000c101b06 */
[----:B------:R-:W-:-:S02]  /*c0b0*/  @!P6 LEA.HI R18, R18, R18, RZ, 0x1 ;  /* 0x000000121212e211 */ /* 0x000fc400078f08ff */
[----:B------:R-:W-:Y:S01]  /*c0c0*/  @!P0 IMAD.WIDE R12, R13, 0x4, R2 ;  /* 0x000000040d0c8825 */ /* 0x000fe200078e0202 */
[----:B------:R-:W-:Y:S01]  /*c0d0*/  @!P1 ST.E.64 desc[UR6][R10.64], R86 ;  /* 0x000000560a009985 */ /* 0x000fe2000c101b06 */
[----:B------:R-:W-:Y:S02]  /*c0e0*/  @!P5 LEA.HI R19, R19, R19, RZ, 0x1 ;  /* 0x000000131313d211 */ /* 0x000fe400078f08ff */
[----:B------:R-:W-:Y:S01]  /*c0f0*/  VIADD R15, R0, 0xa0 ;  /* 0x000000a0000f7836 */ /* 0x000fe20000000000 */
[----:B------:R-:W-:Y:S01]  /*c100*/  @!P0 ST.E.64 desc[UR6][R12.64], R90 ;  /* 0x0000005a0c008985 */ /* 0x000fe2000c101b06 */
[----:B------:R-:W-:Y:S01]  /*c110*/  ISETP.GE.AND P0, PT, R14, UR4, PT ;  /* 0x000000040e007c0c */ /* 0x000fe2000bf06270 */
[----:B------:R-:W-:Y:S01]  /*c120*/  VIADD R17, R0, 0xb0 ;  /* 0x000000b000117836 */ /* 0x000fe20000000000 */
[----:B0-----:R-:W-:Y:S01]  /*c130*/  @!P6 LOP3.LUT R5, R18, 0xfffffffe, RZ, 0xc0, !PT ;  /* 0xfffffffe1205e812 */ /* 0x001fe200078ec0ff */
[----:B------:R-:W-:Y:S01]  /*c140*/  VIADD R18, R0, 0xc0 ;  /* 0x000000c000127836 */ /* 0x000fe20000000000 */
[----:B------:R-:W-:-:S02]  /*c150*/  ISETP.GE.AND P4, PT, R15, UR4, PT ;  /* 0x000000040f007c0c */ /* 0x000fc4000bf86270 */
[----:B------:R-:W-:Y:S01]  /*c160*/  ISETP.GE.AND P2, PT, R17, UR4, PT ;  /* 0x0000000411007c0c */ /* 0x000fe2000bf46270 */
[--C-:B------:R-:W-:Y:S01]  /*c170*/  @!P6 IMAD.WIDE R4, R5, 0x4, R2.reuse ;  /* 0x000000040504e825 */ /* 0x100fe200078e0202 */
[----:B------:R-:W-:Y:S02]  /*c180*/  ISETP.GE.AND P1, PT, R20, UR4, PT ;  /* 0x0000000414007c0c */ /* 0x000fe4000bf26270 */
[----:B-1----:R-:W-:Y:S01]  /*c190*/  @!P5 LOP3.LUT R7, R19, 0xfffffffe, RZ, 0xc0, !PT ;  /* 0xfffffffe1307d812 */ /* 0x002fe200078ec0ff */
[----:B------:R-:W-:Y:S01]  /*c1a0*/  VIADD R19, R0, 0xc8 ;  /* 0x000000c800137836 */ /* 0x000fe20000000000 */
[----:B------:R0:W-:Y:S01]  /*c1b0*/  @!P6 ST.E.64 desc[UR6][R4.64], R94 ;  /* 0x0000005e0400e985 */ /* 0x0001e2000c101b06 */
[----:B------:R-:W-:Y:S02]  /*c1c0*/  @!P0 LEA.HI R14, R14, R14, RZ, 0x1 ;  /* 0x0000000e0e0e8211 */ /* 0x000fe400078f08ff */
[----:B------:R-:W-:Y:S01]  /*c1d0*/  @!P5 IMAD.WIDE R6, R7, 0x4, R2 ;  /* 0x000000040706d825 */ /* 0x000fe200078e0202 */
[----:B------:R-:W-:-:S02]  /*c1e0*/  @!P3 LEA.HI R16, R16, R16, RZ, 0x1 ;  /* 0x000000101010b211 */ /* 0x000fc400078f08ff */
[----:B--2---:R-:W-:Y:S01]  /*c1f0*/  @!P0 LOP3.LUT R9, R14, 0xfffffffe, RZ, 0xc0, !PT ;  /* 0xfffffffe0e098812 */ /* 0x004fe200078ec0ff */
[----:B------:R-:W-:Y:S01]  /*c200*/  VIADD R14, R0, 0xd0 ;  /* 0x000000d0000e7836 */ /* 0x000fe20000000000 */
[----:B------:R-:W-:Y:S01]  /*c210*/  @!P4 LEA.HI R15, R15, R15, RZ, 0x1 ;  /* 0x0000000f0f0fc211 */ /* 0x000fe200078f08ff */
[----:B------:R1:W-:Y:S01]  /*c220*/  @!P5 ST.E.64 desc[UR6][R6.64], R98 ;  /* 0x000000620600d985 */ /* 0x0003e2000c101b06 */
[----:B------:R-:W-:Y:S02]  /*c230*/  ISETP.GE.AND P5, PT, R18, UR4, PT ;  /* 0x0000000412007c0c */ /* 0x000fe4000bfa6270 */
[----:B------:R-:W-:Y:S01]  /*c240*/  @!P2 LEA.HI R17, R17, R17, RZ, 0x1 ;  /* 0x000000111111a211 */ /* 0x000fe200078f08ff */
[----:B0-----:R-:W-:Y:S01]  /*c250*/  @!P0 IMAD.WIDE R4, R9, 0x4, R2 ;  /* 0x0000000409048825 */ /* 0x001fe200078e0202 */
[----:B------:R-:W-:Y:S02]  /*c260*/  @!P1 LEA.HI R20, R20, R20, RZ, 0x1 ;  /* 0x0000001414149211 */ /* 0x000fe400078f08ff */
[----:B------:R-:W-:-:S02]  /*c270*/  @!P4 LOP3.LUT R15, R15, 0xfffffffe, RZ, 0xc0, !PT ;  /* 0xfffffffe0f0fc812 */ /* 0x000fc400078ec0ff */
[----:B------:R-:W-:Y:S01]  /*c280*/  @!P3 LOP3.LUT R11, R16, 0xfffffffe, RZ, 0xc0, !PT ;  /* 0xfffffffe100bb812 */ /* 0x000fe200078ec0ff */
[----:B------:R0:W-:Y:S01]  /*c290*/  @!P0 ST.E.64 desc[UR6][R4.64], R102 ;  /* 0x0000006604008985 */ /* 0x0001e2000c101b06 */
[----:B------:R-:W-:Y:S01]  /*c2a0*/  @!P2 LOP3.LUT R17, R17, 0xfffffffe, RZ, 0xc0, !PT ;  /* 0xfffffffe1111a812 */ /* 0x000fe200078ec0ff */
[----:B------:R-:W-:Y:S01]  /*c2b0*/  VIADD R16, R0, 0xe0 ;  /* 0x000000e000107836 */ /* 0x000fe20000000000 */
[----:B------:R-:W-:Y:S01]  /*c2c0*/  ISETP.GE.AND P6, PT, R19, UR4, PT ;  /* 0x0000000413007c0c */ /* 0x000fe2000bfc6270 */
[--C-:B-1----:R-:W-:Y:S01]  /*c2d0*/  @!P4 IMAD.WIDE R6, R15, 0x4, R2.reuse ;  /* 0x000000040f06c825 */ /* 0x102fe200078e0202 */
[----:B------:R-:W-:Y:S02]  /*c2e0*/  @!P1 LOP3.LUT R13, R20, 0xfffffffe, RZ, 0xc0, !PT ;  /* 0xfffffffe140d9812 */ /* 0x000fe400078ec0ff */
[----:B------:R-:W-:Y:S01]  /*c2f0*/  ISETP.GE.AND P0, PT, R14, UR4, PT ;  /* 0x000000040e007c0c */ /* 0x000fe2000bf06270 */
[----:B------:R-:W-:Y:S01]  /*c300*/  @!P3 IMAD.WIDE R8, R11, 0x4, R2 ;  /* 0x000000040b08b825 */ /* 0x000fe200078e0202 */
[----:B------:R1:W-:Y:S01]  /*c310*/  @!P4 ST.E.64 desc[UR6][R6.64], R106 ;  /* 0x0000006a0600c985 */ /* 0x0003e2000c101b06 */
[----:B------:R-:W-:-:S02]  /*c320*/  @!P5 LEA.HI R18, R18, R18, RZ, 0x1 ;  /* 0x000000121212d211 */ /* 0x000fc400078f08ff */
[--C-:B------:R-:W-:Y:S01]  /*c330*/  @!P2 IMAD.WIDE R10, R17, 0x4, R2.reuse ;  /* 0x00000004110aa825 */ /* 0x100fe200078e0202 */
[----:B------:R2:W-:Y:S01]  /*c340*/  @!P3 ST.E.64 desc[UR6][R8.64], R110 ;  /* 0x0000006e0800b985 */ /* 0x0005e2000c101b06 */
[----:B0-----:R-:W-:Y:S02]  /*c350*/  @!P5 LOP3.LUT R5, R18, 0xfffffffe, RZ, 0xc0, !PT ;  /* 0xfffffffe1205d812 */ /* 0x001fe400078ec0ff */
[--C-:B------:R-:W-:Y:S01]  /*c360*/  @!P1 IMAD.WIDE R12, R13, 0x4, R2.reuse ;  /* 0x000000040d0c9825 */ /* 0x100fe200078e0202 */
[----:B------:R-:W-:Y:S01]  /*c370*/  @!P2 ST.E.64 desc[UR6][R10.64], R114 ;  /* 0x000000720a00a985 */ /* 0x000fe2000c101b06 */
[----:B------:R-:W-:Y:S02]  /*c380*/  ISETP.GE.AND P2, PT, R16, UR4, PT ;  /* 0x0000000410007c0c */ /* 0x000fe4000bf46270 */
        /* <DEDUP_REMOVED lines=10> */
[----:B------:R-:W-:Y:S01]  /*c430*/  @!P0 LEA.HI R14, R14, R14, RZ, 0x1 ;  /* 0x0000000e0e0e8211 */ /* 0x000fe200078f08ff */
[----:B------:R0:W-:Y:S01]  /*c440*/  @!P5 ST.E.64 desc[UR6][R4.64], R122 ;  /* 0x0000007a0400d985 */ /* 0x0001e2000c101b06 */
[----:B-1----:R-:W-:Y:S02]  /*c450*/  @!P6 LOP3.LUT R7, R19, 0xfffffffe, RZ, 0xc0, !PT ;  /* 0xfffffffe1307e812 */ /* 0x002fe400078ec0ff */
[----:B--2---:R-:W-:Y:S02]  /*c460*/  @!P0 LOP3.LUT R9, R14, 0xfffffffe, RZ, 0xc0, !PT ;  /* 0xfffffffe0e098812 */ /* 0x004fe400078ec0ff */
[----:B------:R-:W-:Y:S01]  /*c470*/  @!P2 LEA.HI R16, R16, R16, RZ, 0x1 ;  /* 0x000000101010a211 */ /* 0x000fe200078f08ff */
[----:B------:R-:W-:Y:S01]  /*c480*/  @!P6 IMAD.WIDE R6, R7, 0x4, R2 ;  /* 0x000000040706e825 */ /* 0x000fe200078e0202 */
[----:B------:R-:W-:-:S02]  /*c490*/  @!P1 LEA.HI R15, R15, R15, RZ, 0x1 ;  /* 0x0000000f0f0f9211 */ /* 0x000fc400078f08ff */
[----:B------:R-:W-:Y:S02]  /*c4a0*/  @!P3 LEA.HI R17, R17, R17, RZ, 0x1 ;  /* 0x000000111111b211 */ /* 0x000fe400078f08ff */
[----:B------:R1:W-:Y:S01]  /*c4b0*/  @!P6 ST.E.64 desc[UR6][R6.64], R126 ;  /* 0x0000007e0600e985 */ /* 0x0003e2000c101b06 */
[----:B------:R-:W-:Y:S01]  /*c4c0*/  @!P4 LEA.HI R20, R20, R20, RZ, 0x1 ;  /* 0x000000141414c211 */ /* 0x000fe200078f08ff */
[----:B0-----:R-:W-:Y:S01]  /*c4d0*/  @!P0 IMAD.WIDE R4, R9, 0x4, R2 ;  /* 0x0000000409048825 */ /* 0x001fe200078e0202 */
[----:B------:R-:W-:Y:S02]  /*c4e0*/  @!P1 LOP3.LUT R15, R15, 0xfffffffe, RZ, 0xc0, !PT ;  /* 0xfffffffe0f0f9812 */ /* 0x000fe400078ec0ff */
[----:B------:R-:W-:Y:S02]  /*c4f0*/  @!P2 LOP3.LUT R11, R16, 0xfffffffe, RZ, 0xc0, !PT ;  /* 0xfffffffe100ba812 */ /* 0x000fe400078ec0ff */
[----:B------:R0:W-:Y:S01]  /*c500*/  @!P0 ST.E.64 desc[UR6][R4.64], R130 ;  /* 0x0000008204008985 */ /* 0x0001e2000c101b06 */
[----:B------:R-:W-:-:S02]  /*c510*/  ISETP.GE.AND P0, PT, R0, UR4, PT ;  /* 0x0000000400007c0c */ /* 0x000fc4000bf06270 */
[----:B------:R-:W-:Y:S01]  /*c520*/  @!P3 LOP3.LUT R17, R17, 0xfffffffe, RZ, 0xc0, !PT ;  /* 0xfffffffe1111b812 */ /* 0x000fe200078ec0ff */
        /* <DEDUP_REMOVED lines=12> */
[----:B0-----:R-:W-:-:S05]  /*c5f0*/  LOP3.LUT R5, R0, 0xfffffffe, RZ, 0xc0, !PT ;  /* 0xfffffffe00057812 */ /* 0x001fca00078ec0ff */
[----:B------:R-:W-:-:S05]  /*c600*/  IMAD.WIDE R2, R5, 0x4, R2 ;  /* 0x0000000405027825 */ /* 0x000fca00078e0202 */
[----:B------:R0:W-:Y:S01]  /*c610*/  ST.E.64 desc[UR4][R2.64], R150 ;  /* 0x0000009602007985 */ /* 0x0001e2000c101b04 */
[----:B------:R-:W-:Y:S05]  /*c620*/  BRA `(.L_x_3185) ;  /* 0x0000005800d87947 */ /* 0x000fea0003800000 */
.L_x_3213:
        /* <DEDUP_REMOVED lines=12> */
[----:B------:R-:W2:Y:S01]  /*c6f0*/  LDL R4, [R1] ;  /* 0x0000000001047983 */ /* 0x000ea20000100800 */
[----:B------:R-:W-:Y:S01]  /*c700*/  ISETP.NE.AND P0, PT, R6, 0x1, PT ;  /* 0x000000010600780c */ /* 0x000fe20003f05270 */
[----:B------:R-:W-:Y:S01]  /*c710*/  S2UR UR7, SR_CTAID.Z ;  /* 0x00000000000779c3 */ /* 0x000fe20000002700 */
[----:B------:R-:W-:Y:S01]  /*c720*/  ULDC.64 UR8, c[0x0][0xcd0] ;  /* 0x0003340000087ab9 */ /* 0x000fe20000000a00 */
[----:B------:R-:W-:Y:S01]  /*c730*/  IMAD.MOV.U32 R5, RZ, RZ, R0 ;  /* 0x000000ffff057224 */ /* 0x000fe200078e0000 */
[----:B------:R-:W-:-:S05]  /*c740*/  ULDC.64 UR12, c[0x0][0x208] ;  /* 0x00008200000c7ab9 */ /* 0x000fca0000000a00 */
[----:B------:R-:W0:Y:S08]  /*c750*/  LDC.64 R10, c[0x0][0xcd8] ;  /* 0x00033600ff0a7b82 */ /* 0x000e300000000a00 */
[----:B------:R-:W1:Y:S08]  /*c760*/  @P0 LDC R7, c[0x0][0xcec] ;  /* 0x00033b00ff070b82 */ /* 0x000e700000000800 */
[----:B------:R-:W3:Y:S08]  /*c770*/  @P0 LDC R9, c[0x0][0xcf0] ;  /* 0x00033c00ff090b82 */ /* 0x000ef00000000800 */
[----:B------:R-:W4:Y:S08]  /*c780*/  S2UR UR10, SR_CTAID.Y ;  /* 0x00000000000a79c3 */ /* 0x000f300000002600 */
[----:B------:R-:W4:Y:S01]  /*c790*/  LDC R8, c[0x0][0xd50] ;  /* 0x00035400ff087b82 */ /* 0x000f220000000800 */
[----:B--2---:R-:W-:Y:S01]  /*c7a0*/  R2UR UR11, R4 ;  /* 0x00000000040b72ca */ /* 0x004fe200000e0000 */
[----:B-1----:R-:W-:-:S05]  /*c7b0*/  @P0 IMAD.HI.U32 R4, R0, R7, RZ ;  /* 0x0000000700040227 */ /* 0x002fca00078e00ff */
[----:B---3--:R-:W-:-:S07]  /*c7c0*/  @P0 SHF.R.U32.HI R5, RZ, R9, R4 ;  /* 0x00000009ff050219 */ /* 0x008fce0000011604 */
[----:B------:R-:W-:Y:S02]  /*c7d0*/  USHF.R.S32.HI UR6, URZ, 0x1f, UR11 ;  /* 0x0000001f3f067899 */ /* 0x000fe4000801140b */
[----:B------:R-:W-:Y:S01]  /*c7e0*/  IMAD R7, RZ, RZ, -UR11 ;  /* 0x8000000bff077e24 */ /* 0x000fe2000f8e02ff */
[----:B------:R-:W-:Y:S02]  /*c7f0*/  UIMAD.WIDE.U32 UR4, UR11, UR8, URZ ;  /* 0x000000080b0472a5 */ /* 0x000fe4000f8e003f */
[----:B------:R-:W-:Y:S01]  /*c800*/  UIMAD UR6, UR6, UR8, URZ ;  /* 0x00000008060672a4 */ /* 0x000fe2000f8e023f */
[----:B----4-:R-:W-:Y:S01]  /*c810*/  IMAD R9, R8, R7, UR10 ;  /* 0x0000000a08097e24 */ /* 0x010fe2000f8e0207 */
[----:B------:R-:W-:Y:S01]  /*c820*/  USHF.R.S32.HI UR8, URZ, 0x1f, UR7 ;  /* 0x0000001f3f087899 */ /* 0x000fe20008011407 */
[----:B------:R-:W-:Y:S01]  /*c830*/  IMAD.MOV R7, RZ, RZ, -R5 ;  /* 0x000000ffff077224 */ /* 0x000fe200078e0a05 */
[----:B------:R-:W-:Y:S01]  /*c840*/  UIMAD UR6, UR11, UR9, UR6 ;  /* 0x000000090b0672a4 */ /* 0x000fe2000f8e0206 */
[----:B------:R-:W-:Y:S01]  /*c850*/  IMAD.U32 R3, RZ, RZ, UR5 ;  /* 0x00000005ff037e24 */ /* 0x000fe2000f8e00ff */
[----:B------:R-:W-:Y:S01]  /*c860*/  SHF.R.S32.HI R4, RZ, 0x1f, R9 ;  /* 0x0000001fff047819 */ /* 0x000fe20000011409 */
[----:B------:R-:W-:Y:S01]  /*c870*/  IMAD.U32 R2, RZ, RZ, UR4 ;  /* 0x00000004ff027e24 */ /* 0x000fe2000f8e00ff */
[----:B------:R-:W-:Y:S01]  /*c880*/  UIADD3 UR6, UR5, UR6, URZ ;  /* 0x0000000605067290 */ /* 0x000fe2000fffe03f */
[----:B0-----:R-:W-:-:S02]  /*c890*/  IMAD R12, R10, UR8, RZ ;  /* 0x000000080a0c7c24 */ /* 0x001fc4000f8e02ff */
[----:B------:R-:W-:Y:S01]  /*c8a0*/  ULDC.64 UR4, c[0x0][0xce0] ;  /* 0x0003380000047ab9 */ /* 0x000fe20000000a00 */
[----:B------:R-:W-:Y:S02]  /*c8b0*/  IMAD R7, R6, R7, R0 ;  /* 0x0000000706077224 */ /* 0x000fe400078e0200 */
[----:B------:R-:W-:Y:S02]  /*c8c0*/  IMAD.U32 R3, RZ, RZ, UR6 ;  /* 0x00000006ff037e24 */ /* 0x000fe4000f8e00ff */
[----:B------:R-:W-:Y:S01]  /*c8d0*/  IMAD R11, R11, UR7, R12 ;  /* 0x000000070b0b7c24 */ /* 0x000fe2000f8e020c */
[----:B------:R-:W-:Y:S01]  /*c8e0*/  SHF.R.S32.HI R0, RZ, 0x1f, R7 ;  /* 0x0000001fff007819 */ /* 0x000fe20000011407 */
[----:B------:R-:W-:-:S04]  /*c8f0*/  IMAD.WIDE.U32 R2, R10, UR7, R2 ;  /* 0x000000070a027c25 */ /* 0x000fc8000f8e0002 */
[----:B------:R-:W-:Y:S02]  /*c900*/  IMAD.IADD R3, R11, 0x1, R3 ;  /* 0x000000010b037824 */ /* 0x000fe400078e0203 */
[----:B------:R-:W-:Y:S02]  /*c910*/  IMAD R4, R4, UR4, RZ ;  /* 0x0000000404047c24 */ /* 0x000fe4000f8e02ff */
[----:B------:R-:W-:-:S04]  /*c920*/  IMAD.WIDE.U32 R2, R9, UR4, R2 ;  /* 0x0000000409027c25 */ /* 0x000fc8000f8e0002 */
[----:B------:R-:W-:Y:S01]  /*c930*/  IMAD R4, R9, UR5, R4 ;  /* 0x0000000509047c24 */ /* 0x000fe2000f8e0204 */
[----:B------:R-:W-:Y:S01]  /*c940*/  SHF.R.S32.HI R9, RZ, 0x1f, R5 ;  /* 0x0000001fff097819 */ /* 0x000fe20000011405 */
[----:B------:R-:W-:Y:S01]  /*c950*/  ULDC.64 UR4, c[0x0][0xcc8] ;  /* 0x0003320000047ab9 */ /* 0x000fe20000000a00 */
[----:B------:R-:W-:Y:S01]  /*c960*/  IADD3 R2, P0, R5, R2, RZ ;  /* 0x0000000205027210 */ /* 0x000fe20007f1e0ff */
[----:B------:R-:W-:-:S03]  /*c970*/  IMAD R0, R0, UR4, RZ ;  /* 0x0000000400007c24 */ /* 0x000fc6000f8e02ff */
[----:B------:R-:W-:Y:S01]  /*c980*/  IADD3.X R3, R9, R3, R4, P0, !PT ;  /* 0x0000000309037210 */ /* 0x000fe200007fe404 */
[C---:B------:R-:W-:Y:S02]  /*c990*/  IMAD R5, R7.reuse, UR5, R0 ;  /* 0x0000000507057c24 */ /* 0x040fe4000f8e0200 */
[----:B------:R-:W-:Y:S01]  /*c9a0*/  IMAD.WIDE.U32 R2, R7, UR4, R2 ;  /* 0x0000000407027c25 */ /* 0x000fe2000f8e0002 */
[----:B------:R-:W-:-:S03]  /*c9b0*/  ULDC.64 UR4, c[0x0][0xca8] ;  /* 0x00032a0000047ab9 */ /* 0x000fc60000000a00 */
[----:B------:R-:W-:Y:S01]  /*c9c0*/  IMAD.IADD R3, R3, 0x1, R5 ;  /* 0x0000000103037824 */ /* 0x000fe200078e0205 */
[----:B------:R-:W-:-:S04]  /*c9d0*/  LEA R4, P0, R2, UR4, 0x2 ;  /* 0x0000000402047c11 */ /* 0x000fc8000f8010ff */
[----:B------:R-:W-:Y:S01]  /*c9e0*/  LEA.HI.X R5, R2, UR5, R3, 0x2, P0 ;  /* 0x0000000502057c11 */ /* 0x000fe200080f1403 */
[----:B------:R-:W-:-:S05]  /*c9f0*/  IMAD.MOV.U32 R3, RZ, RZ, -0x800000 ;  /* 0xff800000ff037424 */ /* 0x000fca00078e00ff */
[----:B------:R4:W-:Y:S01]  /*ca00*/  STG.E desc[UR12][R4.64], R3 ;  /* 0x0000000304007986 */ /* 0x0009e2000c10190c */
[----:B------:R-:W-:Y:S05]  /*ca10*/  BRA `(.L_x_3185) ;  /* 0x0000005400dc7947 */ /* 0x000fea0003800000 */
.L_x_3183:
[----:B------:R-:W-:-:S08]  /*ca20*/  NOP ;  /* 0x0000000000007918 */ /* 0x000fd00000000000 */
[----:B0-----:R-:W0:-:S00]  /*ca30*/  USETMAXREG.DEALLOC.CTAPOOL 0x18 ;  /* 0x00000018000079c8 */ /* 0x001e0000080e0500 */
[----:B0-----:R-:W-:-:S06]  /*ca40*/  LOP3.LUT R0, R0, 0x3, RZ, 0xc0, !PT ;  /* 0x0000000300007812 */ /* 0x001fcc00078ec0ff */
[----:B------:R-:W0:Y:S01]  /*ca50*/  S2UR UR6, SR_CTAID.Y ;  /* 0x00000000000679c3 */ /* 0x000e220000002600 */
[----:B------:R-:W1:Y:S07]  /*ca60*/  SHFL.IDX PT, R0, R0, RZ, 0x1f ;  /* 0x00001fff00007589 */ /* 0x000e6e00000e0000 */
[----:B------:R-:W2:Y:S01]  /*ca70*/  S2UR UR44, SR_CTAID.Z ;  /* 0x00000000002c79c3 */ /* 0x000ea20000002700 */
[----:B-1----:R-:W-:-:S13]  /*ca80*/  ISETP.NE.AND P0, PT, R0, RZ, PT ;  /* 0x000000ff0000720c */ /* 0x002fda0003f05270 */
[----:B0-2---:R-:W-:Y:S05]  /*ca90*/  @!P0 BRA `(.L_x_3217) ;  /* 0x0000000000288947 */ /* 0x005fea0003800000 */
        /* <DEDUP_REMOVED lines=10> */
.L_x_3217:
[----:B------:R-:W-:Y:S01]  /*cb40*/  ULDC UR7, c[0x0][0xd50] ;  /* 0x0003540000077ab9 */ /* 0x000fe20000000800 */
[----:B------:R-:W-:Y:S01]  /*cb50*/  UMOV UR36, UR6 ;  /* 0x0000000600247c82 */ /* 0x000fe20008000000 */
[----:B------:R-:W-:-:S11]  /*cb60*/  UISETP.NE.AND UP0, UPT, UR7, 0x1, UPT ;  /* 0x000000010700788c */ /* 0x000fd6000bf05270 */
[----:B------:R-:W-:Y:S01]  /*cb70*/  @UP0 ULDC UR4, c[0x0][0xd54] ;  /* 0x0003550000040ab9 */ /* 0x000fe20000000800 */
[----:B------:R-:W-:Y:S01]  /*cb80*/  @UP0 ULDC UR8, c[0x0][0xd58] ;  /* 0x0003560000080ab9 */ /* 0x000fe20000000800 */
[----:B------:R-:W-:-:S04]  /*cb90*/  UIMAD.WIDE.U32 UR4, UR6, UR4, URZ ;  /* 0x00000004060472a5 */ /* 0x000fc8000f8e003f */
[----:B------:R-:W-:-:S12]  /*cba0*/  @UP0 USHF.R.U32.HI UR36, URZ, UR8, UR5 ;  /* 0x000000083f240299 */ /* 0x000fd80008011605 */
.L_x_3218:
[----:B------:R-:W-:Y:S01]  /*cbb0*/  ISETP.LE.AND P0, PT, RZ, UR44, PT ;  /* 0x0000002cff007c0c */ /* 0x000fe2000bf03270 */
[----:B------:R-:W-:Y:S01]  /*cbc0*/  UIADD3 UR4, -UR36, URZ, URZ ;  /* 0x0000003f24047290 */ /* 0x000fe2000fffe13f */
[----:B------:R-:W-:Y:S02]  /*cbd0*/  IMAD.MOV.U32 R0, RZ, RZ, 0x1 ;  /* 0x00000001ff007424 */ /* 0x000fe400078e00ff */
[----:B------:R-:W-:Y:S01]  /*cbe0*/  IMAD.MOV.U32 R6, RZ, RZ, RZ ;  /* 0x000000ffff067224 */ /* 0x000fe200078e00ff */
[----:B------:R-:W-:Y:S01]  /*cbf0*/  UIMAD UR4, UR7, UR4, UR6 ;  /* 0x00000004070472a4 */ /* 0x000fe2000f8e0206 */
[----:B------:R-:W-:-:S07]  /*cc00*/  IMAD.MOV.U32 R9, RZ, RZ, 0x1 ;  /* 0x00000001ff097424 */ /* 0x000fce00078e00ff */
[----:B------:R-:W-:Y:S05]  /*cc10*/  @!P0 BRA `(.L_x_3219) ;  /* 0x0000005000948947 */ /* 0x000fea0003800000 */
[----:B------:R-:W-:Y:S01]  /*cc20*/  ULDC.64 UR6, c[0x0][0x418] ;  /* 0x0001060000067ab9 */ /* 0x000fe20000000a00 */
[----:B------:R-:W-:Y:S01]  /*cc30*/  ULDC UR5, c[0x0][0x424] ;  /* 0x0001090000057ab9 */ /* 0x000fe20000000800 */
[----:B------:R-:W-:Y:S02]  /*cc40*/  UISETP.NE.U32.AND UP0, UPT, UR6, URZ, UPT ;  /* 0x0000003f0600728c */ /* 0x000fe4000bf05070 */
[----:B------:R-:W-:Y:S02]  /*cc50*/  ULOP3.LUT UR43, UR4, 0xffff, URZ, 0xc0, !UPT ;  /* 0x0000ffff042b7892 */ /* 0x000fe4000f8ec03f */
[----:B------:R-:W-:Y:S01]  /*cc60*/  UISETP.NE.AND.EX UP0, UPT, UR7, URZ, UPT, UP0 ;  /* 0x0000003f0700728c */ /* 0x000fe2000bf05300 */
[----:B------:R-:W-:Y:S01]  /*cc70*/  ULDC UR6, c[0x0][0x2f0] ;  /* 0x0000bc0000067ab9 */ /* 0x000fe20000000800 */
[----:B------:R-:W-:Y:S02]  /*cc80*/  UMOV UR41, URZ ;  /* 0x0000003f00297c82 */ /* 0x000fe40008000000 */
        /* <DEDUP_REMOVED lines=8> */
[----:B------:R-:W-:Y:S08]  /*cd10*/  @!P0 BRA `(.L_x_3220) ;  /* 0x0000000000908947 */ /* 0x000ff00003800000 */
[----:B------:R-:W-:-:S03]  /*cd20*/  USHF.R.U32.HI UR6, URZ, 0x10, UR4 ;  /* 0x000000103f067899 */ /* 0x000fc60008011604 */
[----:B------:R-:W-:Y:S01]  /*cd30*/  UMOV UR4, URZ ;  /* 0x0000003f00047c82 */ /* 0x000fe20008000000 */
[----:B------:R-:W-:-:S11]  /*cd40*/  UISETP.NE.AND UP0, UPT, UR6, URZ, UPT ;  /* 0x0000003f0600728c */ /* 0x000fd6000bf05270 */
[----:B------:R-:W-:Y:S02]  /*cd50*/  @!UP0 ULDC UR6, c[0x0][0xae8] ;  /* 0x0002ba0000068ab9 */ /* 0x000fe40000000800 */
[----:B------:R-:W-:Y:S01]  /*cd60*/  IMAD.U32 R4, RZ, RZ, UR6 ;  /* 0x00000006ff047e24 */ /* 0x000fe2000f8e00ff */
[----:B------:R-:W-:-:S04]  /*cd70*/  UIADD3 UR7, UR40, -0x1, UR6 ;  /* 0xffffffff28077890 */ /* 0x000fc8000fffe006 */
[-C--:B------:R-:W-:Y:S02]  /*cd80*/  IABS R2, R4.reuse ;  /* 0x0000000400027213 */ /* 0x080fe40000000000 */
[----:B------:R-:W-:Y:S01]  /*cd90*/  IABS R5, R4 ;  /* 0x0000000400057213 */ /* 0x000fe20000000000 */
[----:B------:R-:W-:Y:S01]  /*cda0*/  IMAD.U32 R4, RZ, RZ, UR7 ;  /* 0x00000007ff047e24 */ /* 0x000fe2000f8e00ff */
[----:B------:R-:W-:Y:S01]  /*cdb0*/  R2UR UR11, R2 ;  /* 0x00000000020b72ca */ /* 0x000fe200000e0000 */
[----:B------:R-:W-:Y:S02]  /*cdc0*/  ULOP3.LUT UR7, UR7, UR6, URZ, 0x3c, !UPT ;  /* 0x0000000607077292 */ /* 0x000fe4000f8e3c3f */
[----:B------:R-:W-:-:S10]  /*cdd0*/  IMAD.MOV R5, RZ, RZ, -R5 ;  /* 0x000000ffff057224 */ /* 0x000fd400078e0a05 */
[----:B------:R-:W0:Y:S08]  /*cde0*/  I2F.RP R2, UR11 ;  /* 0x0000000b00027d06 */ /* 0x000e300008209400 */
[----:B0-----:R-:W0:Y:S02]  /*cdf0*/  MUFU.RCP R2, R2 ;  /* 0x0000000200027308 */ /* 0x001e240000001000 */
[----:B0-----:R-:W-:Y:S01]  /*ce00*/  VIADD R3, R2, 0xffffffe ;  /* 0x0ffffffe02037836 */ /* 0x001fe20000000000 */
[----:B------:R-:W-:Y:S01]  /*ce10*/  IABS R2, R4 ;  /* 0x0000000400027213 */ /* 0x000fe20000000000 */
[----:B------:R-:W-:-:S03]  /*ce20*/  IMAD.MOV.U32 R4, RZ, RZ, R5 ;  /* 0x000000ffff047224 */ /* 0x000fc600078e0005 */
[----:B------:R-:W-:Y:S01]  /*ce30*/  R2UR UR9, R2 ;  /* 0x00000000020972ca */ /* 0x000fe200000e0000 */
[----:B------:R-:W0:Y:S01]  /*ce40*/  F2I.FTZ.U32.TRUNC.NTZ R3, R3 ;  /* 0x0000000300037305 */ /* 0x000e22000021f000 */
[----:B------:R-:W-:Y:S02]  /*ce50*/  R2UR UR10, R4 ;  /* 0x00000000040a72ca */ /* 0x000fe400000e0000 */
[----:B0-----:R-:W-:-:S13]  /*ce60*/  R2UR UR5, R3 ;  /* 0x00000000030572ca */ /* 0x001fda00000e0000 */
[----:B------:R-:W-:-:S04]  /*ce70*/  UIADD3 UR8, URZ, -UR5, URZ ;  /* 0x800000053f087290 */ /* 0x000fc8000fffe03f */
[----:B------:R-:W-:-:S04]  /*ce80*/  UIMAD UR8, UR8, UR11, URZ ;  /* 0x0000000b080872a4 */ /* 0x000fc8000f8e023f */
[----:B------:R-:W-:-:S04]  /*ce90*/  UIMAD.WIDE.U32 UR4, UR5, UR8, UR4 ;  /* 0x00000008050472a5 */ /* 0x000fc8000f8e0004 */
[----:B------:R-:W-:-:S04]  /*cea0*/  UIMAD.WIDE.U32 UR4, UR5, UR9, URZ ;  /* 0x00000009050472a5 */ /* 0x000fc8000f8e003f */
[----:B------:R-:W-:-:S04]  /*ceb0*/  UIMAD UR4, UR5, UR10, UR9 ;  /* 0x0000000a050472a4 */ /* 0x000fc8000f8e0209 */
[----:B------:R-:W-:-:S11]  /*cec0*/  UISETP.GT.U32.AND UP1, UPT, UR11, UR4, UPT ;  /* 0x000000040b00728c */ /* 0x000fd6000bf24070 */
[----:B------:R-:W-:Y:S02]  /*ced0*/  @!UP1 UIADD3 UR4, UR4, -UR11, URZ ;  /* 0x8000000b04049290 */ /* 0x000fe4000fffe03f */
[----:B------:R-:W-:Y:S02]  /*cee0*/  @!UP1 UIADD3 UR5, UR5, 0x1, URZ ;  /* 0x0000000105059890 */ /* 0x000fe4000fffe03f */
[----:B------:R-:W-:Y:S02]  /*cef0*/  UISETP.GE.U32.AND UP0, UPT, UR4, UR11, UPT ;  /* 0x0000000b0400728c */ /* 0x000fe4000bf06070 */
[----:B------:R-:W-:-:S09]  /*cf00*/  UISETP.GE.AND UP1, UPT, UR7, URZ, UPT ;  /* 0x0000003f0700728c */ /* 0x000fd2000bf26270 */
[----:B------:R-:W-:Y:S02]  /*cf10*/  @UP0 UIADD3 UR5, UR5, 0x1, URZ ;  /* 0x0000000105050890 */ /* 0x000fe4000fffe03f */
[----:B------:R-:W-:Y:S02]  /*cf20*/  UISETP.NE.AND UP0, UPT, UR6, URZ, UPT ;  /* 0x0000003f0600728c */ /* 0x000fe4000bf05270 */
[----:B------:R-:W-:-:S09]  /*cf30*/  @!UP1 UIADD3 UR5, -UR5, URZ, URZ ;  /* 0x0000003f05059290 */ /* 0x000fd2000fffe13f */
[----:B------:R-:W-:-:S07]  /*cf40*/  @!UP0 ULOP3.LUT UR5, URZ, UR6, URZ, 0x33, !UPT ;  /* 0x000000063f058292 */ /* 0x000fce000f8e333f */
[----:B------:R-:W-:-:S05]  /*cf50*/  UMOV UR41, UR5 ;  /* 0x0000000500297c82 */ /* 0x000fca0008000000 */
.L_x_3220:
[----:B------:R-:W-:Y:S01]  /*cf60*/  UIMAD UR39, UR43, UR41, URZ ;  /* 0x000000292b2772a4 */ /* 0x000fe2000f8e023f */
[----:B------:R-:W-:Y:S02]  /*cf70*/  IMAD.U32 R2, RZ, RZ, UR40 ;  /* 0x00000028ff027e24 */ /* 0x000fe4000f8e00ff */
[----:B------:R-:W-:Y:S02]  /*cf80*/  IMAD.MOV.U32 R6, RZ, RZ, RZ ;  /* 0x000000ffff067224 */ /* 0x000fe400078e00ff */
[----:B------:R-:W-:Y:S02]  /*cf90*/  IMAD.MOV.U32 R9, RZ, RZ, 0x1 ;  /* 0x00000001ff097424 */ /* 0x000fe400078e00ff */
[----:B------:R-:W-:-:S05]  /*cfa0*/  IMAD.U32 R3, RZ, RZ, UR39 ;  /* 0x00000027ff037e24 */ /* 0x000fca000f8e00ff */
[----:B------:R-:W-:-:S04]  /*cfb0*/  VIADDMNMX R19, R3, UR41, R2, PT ;  /* 0x0000002903137c46 */ /* 0x000fc8000b800102 */
[----:B------:R-:W-:Y:S01]  /*cfc0*/  ISETP.GT.AND P0, PT, R19, UR39, PT ;  /* 0x0000002713007c0c */ /* 0x000fe2000bf04270 */
        /* <DEDUP_REMOVED lines=25> */
.L_x_3221:
        /* <DEDUP_REMOVED lines=20> */
.L_x_3223:
        /* <DEDUP_REMOVED lines=15> */
.L_x_3222:
[----:B------:R-:W-:Y:S01]  /*d390*/  ULDC.64 UR4, c[0x0][0xaf0] ;  /* 0x0002bc0000047ab9 */ /* 0x000fe20000000a00 */
[----:B------:R-:W-:Y:S01]  /*d3a0*/  IMAD.U32 R18, RZ, RZ, UR44 ;  /* 0x0000002cff127e24 */ /* 0x000fe2000f8e00ff */
[----:B------:R-:W-:Y:S01]  /*d3b0*/  UISETP.NE.U32.AND UP0, UPT, UR4, URZ, UPT ;  /* 0x0000003f0400728c */ /* 0x000fe2000bf05070 */
[----:B------:R-:W0:Y:S01]  /*d3c0*/  LDC.64 R4, c[0x0][0x418] ;  /* 0x00010600ff047b82 */ /* 0x000e220000000a00 */
[----:B------:R-:W-:Y:S02]  /*d3d0*/  ULDC.64 UR6, c[0x0][0x208] ;  /* 0x0000820000067ab9 */ /* 0x000fe40000000a00 */
[----:B------:R-:W-:-:S06]  /*d3e0*/  UISETP.NE.AND.EX UP0, UPT, UR5, URZ, UPT, UP0 ;  /* 0x0000003f0500728c */ /* 0x000fcc000bf05300 */
[----:B------:R-:W-:-:S05]  /*d3f0*/  PLOP3.LUT P0, PT, PT, PT, UP0, 0x80, 0x0 ;  /* 0x000000000000781c */ /* 0x000fca0003f0f008 */
[----:B------:R-:W-:Y:S02]  /*d400*/  @UP0 ULDC.64 UR4, c[0x0][0xaf0] ;  /* 0x0002bc0000040ab9 */ /* 0x000fe40000000a00 */
[----:B------:R-:W-:-:S06]  /*d410*/  @UP0 UIMAD.WIDE UR4, UR44, 0x4, UR4 ;  /* 0x000000042c0408a5 */ /* 0x000fcc000f8e0204 */
[----:B------:R-:W-:Y:S02]  /*d420*/  IMAD.U32 R2, RZ, RZ, UR4 ;  /* 0x00000004ff027e24 */ /* 0x000fe4000f8e00ff */
[----:B------:R-:W-:-:S05]  /*d430*/  IMAD.U32 R3, RZ, RZ, UR5 ;  /* 0x00000005ff037e24 */ /* 0x000fca000f8e00ff */
[----:B------:R-:W2:Y:S01]  /*d440*/  @P0 LDG.E R18, desc[UR6][R2.64] ;  /* 0x0000000602120981 */ /* 0x000ea2000c1e1900 */
[----:B0-----:R-:W-:Y:S01]  /*d450*/  ISETP.NE.U32.AND P0, PT, R4, RZ, PT ;  /* 0x000000ff0400720c */ /* 0x001fe20003f05070 */
[----:B------:R-:W-:Y:S01]  /*d460*/  UMOV UR4, 0xffffffff ;  /* 0xffffffff00047882 */ /* 0x000fe20000000000 */
[----:B------:R-:W-:Y:S01]  /*d470*/  LOP3.LUT R17, R17, 0xfffffffe, RZ, 0xc0, !PT ;  /* 0xfffffffe11117812 */ /* 0x000fe200078ec0ff */
[----:B------:R-:W0:Y:S01]  /*d480*/  S2R R16, SR_TID.X ;  /* 0x0000000000107919 */ /* 0x000e220000002100 */
[----:B------:R-:W-:Y:S01]  /*d490*/  ISETP.NE.AND.EX P1, PT, R5, RZ, PT, P0 ;  /* 0x000000ff0500720c */ /* 0x000fe20003f25300 */
[----:B------:R-:W-:-:S12]  /*d4a0*/  VIADD R0, R19, 0xffffffff ;  /* 0xffffffff13007836 */ /* 0x000fd80000000000 */
[----:B------:R-:W-:Y:S02]  /*d4b0*/  @P1 LOP3.LUT R17, R17, 0x1, RZ, 0xfc, !PT ;  /* 0x0000000111111812 */ /* 0x000fe400078efcff */
[----:B0-----:R-:W-:-:S04]  /*d4c0*/  SHF.R.U32.HI R6, RZ, 0x5, R16 ;  /* 0x00000005ff067819 */ /* 0x001fc80000011610 */
[----:B------:R-:W-:Y:S02]  /*d4d0*/  LOP3.LUT R6, R6, 0x3, RZ, 0xc0, !PT ;  /* 0x0000000306067812 */ /* 0x000fe400078ec0ff */
[----:B--2---:R-:W-:Y:S02]  /*d4e0*/  SHF.R.S32.HI R19, RZ, 0x1f, R18 ;  /* 0x0000001fff137819 */ /* 0x004fe40000011412 */
[----:B------:R-:W-:Y:S01]  /*d4f0*/  SEL R16, R18, RZ, !P1 ;  /* 0x000000ff12107207 */ /* 0x000fe20004800000 */
[----:B------:R-:W-:Y:S06]  /*d500*/  BRA.DIV UR4, `(.L_x_3224) ;  /* 0x0000004e04a07947 */ /* 0x000fec000b800000 */
[----:B------:R0:W1:Y:S02]  /*d510*/  SHFL.IDX PT, R14, R6, RZ, 0x1f ;  /* 0x00001fff060e7589 */ /* 0x00006400000e0000 */
.L_x_3324:
[----:B------:R2:W-:Y:S01]  /*d520*/  STL [R1+0x8], R0 ;  /* 0x0000080001007387 */ /* 0x0005e20000100800 */
[----:B-1----:R-:W-:Y:S02]  /*d530*/  ISETP.NE.AND P0, PT, R14, RZ, PT ;  /* 0x000000ff0e00720c */ /* 0x002fe40003f05270 */
[----:B------:R-:W-:Y:S02]  /*d540*/  PLOP3.LUT P2, PT, PT, PT, PT, 0x8, 0x0 ;  /* 0x000000000000781c */ /* 0x000fe40003f4e170 */
[----:B------:R-:W-:-:S11]  /*d550*/  LOP3.LUT R17, R17, 0xfffffffd, RZ, 0xc0, !PT ;  /* 0xfffffffd11117812 */ /* 0x000fd600078ec0ff */
[----:B------:R-:W-:Y:S01]  /*d560*/  @P2 LOP3.LUT R17, R17, 0x2, RZ, 0xfc, !PT ;  /* 0x0000000211112812 */ /* 0x000fe200078efcff */
[----:B--2---:R-:W-:Y:S06]  /*d570*/  @P0 BRA `(.L_x_3225) ;  /* 0x0000000000ec0947 */ /* 0x004fec0003800000 */
[----:B------:R-:W-:-:S03]  /*d580*/  UMOV UR4, 0xffffffff ;  /* 0xffffffff00047882 */ /* 0x000fc60000000000 */
[----:B------:R-:W-:Y:S05]  /*d590*/  BRA.DIV UR4, `(.L_x_3226) ;  /* 0x0000004e049c7947 */ /* 0x000fea000b800000 */
[----:B------:R-:W-:-:S13]  /*d5a0*/  ELECT P6, URZ, PT ;  /* 0x00000000003f782f */ /* 0x000fda00038c0000 */
.L_x_3327:
[----:B------:R-:W-:Y:S05]  /*d5b0*/  @!P6 BRA `(.L_x_3225) ;  /* 0x0000000000dce947 */ /* 0x000fea0003800000 */
[----:B------:R-:W-:Y:S01]  /*d5c0*/  IMAD.MOV.U32 R16, RZ, RZ, R18 ;  /* 0x000000ffff107224 */ /* 0x000fe200078e0012 */
[----:B------:R-:W-:Y:S06]  /*d5d0*/  @!P1 BRA `(.L_x_3227) ;  /* 0x0000000000549947 */ /* 0x000fec0003800000 */
[----:B------:R-:W-:Y:S01]  /*d5e0*/  IMAD.MOV.U32 R8, RZ, RZ, R0 ;  /* 0x000000ffff087224 */ /* 0x000fe200078e0000 */
[----:B------:R-:W-:Y:S01]  /*d5f0*/  ULDC.64 UR4, c[0x0][0x428] ;  /* 0x00010a0000047ab9 */ /* 0x000fe20000000a00 */
[----:B------:R-:W1:Y:S01]  /*d600*/  LDC R0, c[0x0][0x43c] ;  /* 0x00010f00ff007b82 */ /* 0x000e620000000800 */
[----:B------:R-:W-:Y:S01]  /*d610*/  IMAD R7, R19, UR4, RZ ;  /* 0x0000000413077c24 */ /* 0x000fe2000f8e02ff */
[----:B------:R-:W-:Y:S01]  /*d620*/  ULDC.64 UR6, c[0x0][0x208] ;  /* 0x0000820000067ab9 */ /* 0x000fe20000000a00 */
[----:B0-----:R-:W-:Y:S02]  /*d630*/  IMAD.MOV.U32 R6, RZ, RZ, R8 ;  /* 0x000000ffff067224 */ /* 0x001fe400078e0008 */
        /* <DEDUP_REMOVED lines=12> */
[----:B------:R-:W-:-:S04]  /*d700*/  IMAD.MOV R3, RZ, RZ, -R6 ;  /* 0x000000ffff037224 */ /* 0x000fc800078e0a06 */
[----:B------:R-:W-:-:S05]  /*d710*/  IMAD R8, R0, R3, R8 ;  /* 0x0000000300087224 */ /* 0x000fca00078e0208 */
[----:B------:R1:W-:Y:S02]  /*d720*/  STL [R1+0x8], R8 ;  /* 0x0000080801007387 */ /* 0x0003e40000100800 */
.L_x_3227:
[----:B------:R-:W-:Y:S01]  /*d730*/  IMAD.MOV.U32 R0, RZ, RZ, 0x1 ;  /* 0x00000001ff007424 */ /* 0x000fe200078e00ff */
[----:B-1----:R-:W1:Y:S04]  /*d740*/  S2R R8, SR_TID.X ;  /* 0x0000000000087919 */ /* 0x002e680000002100 */
[----:B------:R-:W-:-:S04]  /*d750*/  SHF.L.U32 R0, R0, 0x1f, RZ ;  /* 0x0000001f00007819 */ /* 0x000fc800000006ff */
[----:B------:R-:W2:Y:S01]  /*d760*/  SYNCS.PHASECHK.TRANS64.TRYWAIT P0, [UR38+0x38840], R0 ;  /* 0x03884000ff0075a7 */ /* 0x000ea20008000166 */
[----:B-1----:R-:W-:-:S04]  /*d770*/  LOP3.LUT R2, R8, 0x7f, RZ, 0xc0, !PT ;  /* 0x0000007f08027812 */ /* 0x002fc800078ec0ff */
[----:B------:R-:W-:Y:S01]  /*d780*/  ISETP.NE.AND P1, PT, R2, RZ, PT ;  /* 0x000000ff0200720c */ /* 0x000fe20003f25270 */
[----:B--2---:R-:W-:-:S12]  /*d790*/  @!P0 BRA `(.L_x_3228) ;  /* 0x0000004c003c8947 */ /* 0x004fd80003800000 */
.L_x_3328:
[----:B------:R-:W-:Y:S05]  /*d7a0*/  @P1 BRA `(.L_x_3229) ;  /* 0x0000000000181947 */ /* 0x000fea0003800000 */
[----:B------:R-:W2:Y:S01]  /*d7b0*/  S2R R2, SR_TID.X ;  /* 0x0000000000027919 */ /* 0x000ea20000002100 */
[----:B-1----:R-:W-:-:S04]  /*d7c0*/  IMAD.MOV.U32 R0, RZ, RZ, 0x2000 ;  /* 0x00002000ff007424 */ /* 0x002fc800078e00ff */
[----:B------:R3:W-:Y:S01]  /*d7d0*/  SYNCS.ARRIVE.TRANS64 RZ, [UR38+0x38830], R0 ;  /* 0x03883000ffff79a7 */ /* 0x0007e20008000026 */
[----:B--2---:R-:W-:-:S13]  /*d7e0*/  LOP3.LUT P0, RZ, R2, 0x1f, RZ, 0xc0, !PT ;  /* 0x0000001f02ff7812 */ /* 0x004fda000780c0ff */
[----:B---3--:R-:W-:Y:S05]  /*d7f0*/  @!P0 BRA `(.L_x_3229) ;  /* 0x0000000000048947 */ /* 0x008fea0003800000 */
[----:B------:R-:W-:Y:S01]  /*d800*/  BPT.TRAP 0x1 ;  /* 0x000000040000795c */ /* 0x000fe20000300000 */
.L_x_3229:
[----:B-1----:R-:W2:Y:S01]  /*d810*/  LDL R0, [R1+0x8] ;  /* 0x0000080001007983 */ /* 0x002ea20000100800 */
[----:B------:R-:W-:Y:S01]  /*d820*/  ULDC.64 UR4, c[0x0][0x198] ;  /* 0x0000660000047ab9 */ /* 0x000fe20000000a00 */
[----:B-----5:R-:W-:Y:S01]  /*d830*/  R2UR UR13, R16 ;  /* 0x00000000100d72ca */ /* 0x020fe200000e0000 */
[----:B------:R-:W-:Y:S01]  /*d840*/  UIADD3 UR4, UP0, UR4, 0x370, URZ ;  /* 0x0000037004047890 */ /* 0x000fe2000ff1e03f */
[----:B------:R-:W-:Y:S01]  /*d850*/  PLOP3.LUT P0, PT, PT, PT, PT, 0x80, 0x0 ;  /* 0x000000000000781c */ /* 0x000fe20003f0f070 */
[----:B------:R-:W-:Y:S01]  /*d860*/  UIADD3 UR8, UR38, 0x22400, URZ ;  /* 0x0002240026087890 */ /* 0x000fe2000fffe03f */
[----:B------:R-:W-:Y:S01]  /*d870*/  LOP3.LUT R17, R17, 0xfffffffd, RZ, 0xc0, !PT ;  /* 0xfffffffd11117812 */ /* 0x000fe200078ec0ff */
[----:B------:R-:W-:Y:S02]  /*d880*/  UIADD3 UR9, UR38, 0x38830, URZ ;  /* 0x0003883026097890 */ /* 0x000fe4000fffe03f */
[----:B------:R-:W-:Y:S01]  /*d890*/  UIADD3.X UR5, URZ, UR5, URZ, UP0, !UPT ;  /* 0x000000053f057290 */ /* 0x000fe200087fe43f */
[----:B------:R-:W-:Y:S01]  /*d8a0*/  UMOV UR6, 0x0 ;  /* 0x0000000000067882 */ /* 0x000fe20000000000 */
[----:B------:R-:W-:Y:S01]  /*d8b0*/  UMOV UR7, 0x14f00000 ;  /* 0x14f0000000077882 */ /* 0x000fe20000000000 */
[----:B------:R-:W-:Y:S01]  /*d8c0*/  UMOV UR10, URZ ;  /* 0x0000003f000a7c82 */ /* 0x000fe20008000000 */
[----:B------:R-:W-:-:S04]  /*d8d0*/  UMOV UR12, UR36 ;  /* 0x00000024000c7c82 */ /* 0x000fc80008000000 */
[----:B------:R-:W-:Y:S02]  /*d8e0*/  @P0 LOP3.LUT R17, R17, 0x2, RZ, 0xfc, !PT ;  /* 0x0000000211110812 */ /* 0x000fe400078efcff */
[----:B--2---:R-:W-:-:S13]  /*d8f0*/  R2UR UR11, R0 ;  /* 0x00000000000b72ca */ /* 0x004fda00000e0000 */
[----:B------:R-:W-:-:S09]  /*d900*/  USHF.L.U32 UR11, UR11, 0x6, URZ ;  /* 0x000000060b0b7899 */ /* 0x000fd2000800063f */
[----:B------:R1:W-:Y:S02]  /*d910*/  UTMALDG.4D [UR8], [UR4], desc[UR6] ;  /* 0x00000608040075b4 */ /* 0x0003e40008019000 */
[----:B-1----:R-:W-:Y:S01]  /*d920*/  NOP ;  /* 0x0000000000007918 */ /* 0x002fe20000000000 */
.L_x_3225:
[----:B------:R-:W-:Y:S05]  /*d930*/  WARPSYNC.ALL ;  /* 0x0000000000007948 */ /* 0x000fea0003800000 */
[----:B------:R-:W-:Y:S01]  /*d940*/  UIADD3 UR4, UR38, 0x20400, URZ ;  /* 0x0002040026047890 */ /* 0x000fe2000fffe03f */
[----:B------:R-:W-:Y:S01]  /*d950*/  BAR.SYNC.DEFER_BLOCKING 0x8, 0x100 ;  /* 0x0204000000007b1d */ /* 0x000fe20000010000 */
[----:B------:R-:W-:Y:S02]  /*d960*/  USHF.R.S32.HI UR42, URZ, 0x1f, UR36 ;  /* 0x0000001f3f2a7899 */ /* 0x000fe40008011424 */
[----:B------:R-:W-:Y:S02]  /*d970*/  ULOP3.LUT UP0, URZ, UR4, 0x3ff, URZ, 0xc0, !UPT ;  /* 0x000003ff043f7892 */ /* 0x000fe4000f80c03f */
[----:B------:R-:W-:-:S04]  /*d980*/  USHF.R.S32.HI UR45, URZ, 0x1f, UR44 ;  /* 0x0000001f3f2d7899 */ /* 0x000fc8000801142c */
        /* <DEDUP_REMOVED lines=8> */
[----:B------:R-:W-:Y:S02]  /*da10*/  IMAD.U32 R5, RZ, RZ, UR5 ;  /* 0x00000005ff057e24 */ /* 0x000fe4000f8e00ff */
        /* <DEDUP_REMOVED lines=9> */
.L_x_3230:
[----:B------:R-:W1:Y:S01]  /*dab0*/  LDC R7, c[0x0][0x448] ;  /* 0x00011200ff077b82 */ /* 0x000e620000000800 */
[----:B------:R-:W2:Y:S01]  /*dac0*/  S2R R13, SR_TID.X ;  /* 0x00000000000d7919 */ /* 0x000ea20000002100 */
[----:B------:R-:W-:Y:S02]  /*dad0*/  ULDC.64 UR8, c[0x0][0x2d8] ;  /* 0x0000b60000087ab9 */ /* 0x000fe40000000a00 */
[----:B------:R-:W-:Y:S01]  /*dae0*/  UIMAD UR6, UR42, UR8, URZ ;  /* 0x000000082a0672a4 */ /* 0x000fe2000f8e023f */
[----:B------:R-:W3:Y:S01]  /*daf0*/  S2R R12, SR_CTAID.X ;  /* 0x00000000000c7919 */ /* 0x000ee20000002500 */
[----:B------:R-:W-:Y:S02]  /*db00*/  UIMAD.WIDE.U32 UR4, UR36, UR8, URZ ;  /* 0x00000008240472a5 */ /* 0x000fe4000f8e003f */
[----:B------:R-:W-:-:S03]  /*db10*/  UIMAD UR6, UR36, UR9, UR6 ;  /* 0x00000009240672a4 */ /* 0x000fc6000f8e0206 */
[----:B------:R-:W-:Y:S01]  /*db20*/  ULDC.64 UR8, c[0x0][0x2e0] ;  /* 0x0000b80000087ab9 */ /* 0x000fe20000000a00 */
[----:B------:R-:W-:Y:S02]  /*db30*/  UIADD3 UR5, UR5, UR6, URZ ;  /* 0x0000000605057290 */ /* 0x000fe4000fffe03f */
[----:B------:R-:W-:Y:S02]  /*db40*/  UIMAD UR7, UR45, UR8, URZ ;  /* 0x000000082d0772a4 */ /* 0x000fe4000f8e023f */
[----:B------:R-:W-:Y:S02]  /*db50*/  UIMAD.WIDE.U32 UR4, UR44, UR8, UR4 ;  /* 0x000000082c0472a5 */ /* 0x000fe4000f8e0004 */
[----:B------:R-:W-:-:S04]  /*db60*/  UIMAD UR6, UR44, UR9, UR7 ;  /* 0x000000092c0672a4 */ /* 0x000fc8000f8e0207 */
[----:B------:R-:W-:Y:S01]  /*db70*/  IMAD.U32 R4, RZ, RZ, UR4 ;  /* 0x00000004ff047e24 */ /* 0x000fe2000f8e00ff */
[----:B------:R-:W-:Y:S01]  /*db80*/  UIADD3 UR6, UR5, UR6, URZ ;  /* 0x0000000605067290 */ /* 0x000fe2000fffe03f */
[----:B-1----:R-:W-:Y:S02]  /*db90*/  ISETP.NE.AND P0, PT, R7, 0x1, PT ;  /* 0x000000010700780c */ /* 0x002fe40003f05270 */
[----:B------:R-:W-:Y:S01]  /*dba0*/  IMAD.MOV.U32 R2, RZ, RZ, R4 ;  /* 0x000000ffff027224 */ /* 0x000fe200078e0004 */
[C---:B--2---:R-:W-:Y:S01]  /*dbb0*/  LOP3.LUT R8, R13.reuse, 0x7f, RZ, 0xc0, !PT ;  /* 0x0000007f0d087812 */ /* 0x044fe200078ec0ff */
[----:B------:R-:W-:-:S09]  /*dbc0*/  IMAD.SHL.U32 R3, R13, 0x10, RZ ;  /* 0x000000100d037824 */ /* 0x000fd200078e00ff */
[----:B------:R-:W1:Y:S01]  /*dbd0*/  @P0 LDC R0, c[0x0][0x44c] ;  /* 0x00011300ff000b82 */ /* 0x000e620000000800 */
[----:B0-----:R-:W-:-:S04]  /*dbe0*/  SHF.R.U32.HI R6, RZ, 0x3, R8 ;  /* 0x00000003ff067819 */ /* 0x001fc80000011608 */
[----:B------:R-:W-:-:S03]  /*dbf0*/  LOP3.LUT R3, R6, 0x70, R3, 0xf8, !PT ;  /* 0x0000007006037812 */ /* 0x000fc600078ef803 */
[----:B------:R-:W0:Y:S02]  /*dc00*/  @P0 LDC R5, c[0x0][0x450] ;  /* 0x00011400ff050b82 */ /* 0x000e240000000800 */
[----:B---3--:R-:W-:Y:S02]  /*dc10*/  IMAD R10, R12, 0x40, R3 ;  /* 0x000000400c0a7824 */ /* 0x008fe400078e0203 */
[----:B------:R-:W-:Y:S02]  /*dc20*/  IMAD.U32 R3, RZ, RZ, UR6 ;  /* 0x00000006ff037e24 */ /* 0x000fe4000f8e00ff */
[----:B------:R-:W-:Y:S02]  /*dc30*/  IMAD.MOV.U32 R9, RZ, RZ, R10 ;  /* 0x000000ffff097224 */ /* 0x000fe400078e000a */
[----:B-1----:R-:W-:-:S05]  /*dc40*/  @P0 IMAD.HI.U32 R0, R10, R0, RZ ;  /* 0x000000000a000227 */ /* 0x002fca00078e00ff */
[----:B0-----:R-:W-:Y:S01]  /*dc50*/  @P0 SHF.R.U32.HI R9, RZ, R5, R0 ;  /* 0x00000005ff090219 */ /* 0x001fe20000011600 */
[----:B------:R-:W-:Y:S01]  /*dc60*/  IMAD.U32 R5, RZ, RZ, UR5 ;  /* 0x00000005ff057e24 */ /* 0x000fe2000f8e00ff */
[----:B------:R-:W-:Y:S02]  /*dc70*/  ULDC.64 UR4, c[0x0][0x2d0] ;  /* 0x0000b40000047ab9 */ /* 0x000fe40000000a00 */
[--C-:B------:R-:W-:Y:S01]  /*dc80*/  SHF.R.S32.HI R0, RZ, 0x1f, R9.reuse ;  /* 0x0000001fff007819 */ /* 0x100fe20000011409 */
[----:B------:R-:W-:Y:S02]  /*dc90*/  IMAD.MOV R4, RZ, RZ, -R9 ;  /* 0x000000ffff047224 */ /* 0x000fe400078e0a09 */
[----:B------:R-:W-:-:S04]  /*dca0*/  IMAD.WIDE.U32 R2, R9, UR4, R2 ;  /* 0x0000000409027c25 */ /* 0x000fc8000f8e0002 */
[----:B------:R-:W-:Y:S02]  /*dcb0*/  IMAD R0, R0, UR4, RZ ;  /* 0x0000000400007c24 */ /* 0x000fe4000f8e02ff */
[----:B------:R-:W-:Y:S02]  /*dcc0*/  IMAD R5, R7, R4, R10 ;  /* 0x0000000407057224 */ /* 0x000fe400078e020a */
[----:B------:R-:W-:Y:S01]  /*dcd0*/  IMAD R11, R9, UR5, R0 ;  /* 0x00000005090b7c24 */ /* 0x000fe2000f8e0200 */
[----:B------:R-:W-:Y:S02]  /*dce0*/  ULDC.64 UR4, c[0x0][0x2c8] ;  /* 0x0000b20000047ab9 */ /* 0x000fe40000000a00 */
[----:B------:R-:W-:Y:S01]  /*dcf0*/  SHF.R.S32.HI R0, RZ, 0x1f, R5 ;  /* 0x0000001fff007819 */ /* 0x000fe20000011405 */
[----:B------:R-:W-:-:S04]  /*dd00*/  IMAD.IADD R3, R3, 0x1, R11 ;  /* 0x0000000103037824 */ /* 0x000fc800078e020b */
        /* <DEDUP_REMOVED lines=9> */
[C---:B------:R-:W-:Y:S02]  /*dda0*/  LOP3.LUT R10, R2.reuse, 0x38, RZ, 0xc0, !PT ;  /* 0x00000038020a7812 */ /* 0x040fe400078ec0ff */
[----:B------:R-:W-:Y:S02]  /*ddb0*/  LOP3.LUT R2, R2, 0x1f8, RZ, 0xc0, !PT ;  /* 0x000001f802027812 */ /* 0x000fe400078ec0ff */
[----:B------:R-:W-:Y:S01]  /*ddc0*/  ISETP.GE.AND P0, PT, R10, UR4, PT ;  /* 0x000000040a007c0c */ /* 0x000fe2000bf06270 */
[----:B------:R-:W-:Y:S01]  /*ddd0*/  UMOV UR4, 0xffffffff ;  /* 0xffffffff00047882 */ /* 0x000fe20000000000 */
[----:B------:R-:W-:Y:S01]  /*dde0*/  LOP3.LUT R5, R2, 0x38, R13, 0x78, !PT ;  /* 0x0000003802057812 */ /* 0x000fe200078e780d */
[----:B------:R-:W-:-:S05]  /*ddf0*/  IMAD.SHL.U32 R2, R8, 0x8, RZ ;  /* 0x0000000808027824 */ /* 0x000fca00078e00ff */
[----:B------:R-:W-:Y:S01]  /*de00*/  LOP3.LUT R8, R5, 0x200, R2, 0xf8, !PT ;  /* 0x0000020005087812 */ /* 0x000fe200078ef802 */
[----:B------:R-:W-:Y:S06]  /*de10*/  BRA.DIV UR4, `(.L_x_3231) ;  /* 0x0000004604b47947 */ /* 0x000fec000b800000 */
[----:B------:R-:W0:Y:S01]  /*de20*/  S2R R4, SR_CTAID.X ;  /* 0x0000000000047919 */ /* 0x000e220000002500 */
[----:B------:R-:W-:Y:S01]  /*de30*/  ULDC UR4, c[0x0][0x288] ;  /* 0x0000a20000047ab9 */ /* 0x000fe20000000800 */
[----:B------:R-:W-:Y:S01]  /*de40*/  ULDC.64 UR6, c[0x0][0x208] ;  /* 0x0000820000067ab9 */ /* 0x000fe20000000a00 */
[----:B------:R-:W-:Y:S01]  /*de50*/  IMAD R2, R7, UR4, RZ ;  /* 0x0000000407027c24 */ /* 0x000fe2000f8e02ff */
[----:B------:R-:W1:Y:S01]  /*de60*/  SHFL.IDX PT, R14, R0, RZ, 0x181f ;  /* 0x00181fff000e7589 */ /* 0x000e6200000e0000 */
[----:B0-----:R-:W-:-:S03]  /*de70*/  IMAD R11, R4, 0x40, R6 ;  /* 0x00000040040b7824 */ /* 0x001fc600078e0206 */
[----:B------:R-:W0:Y:S01]  /*de80*/  SHFL.IDX PT, R4, R3, RZ, 0x181f ;  /* 0x00181fff03047589 */ /* 0x000e2200000e0000 */
[C---:B------:R-:W-:Y:S01]  /*de90*/  VIADD R12, R11.reuse, 0x10 ;  /* 0x000000100b0c7836 */ /* 0x040fe20000000000 */
[----:B------:R-:W-:Y:S02]  /*dea0*/  ISETP.GE.AND P1, PT, R11, R2, PT ;  /* 0x000000020b00720c */ /* 0x000fe40003f26270 */
[----:B------:R-:W-:Y:S04]  /*deb0*/  STL [R1+0x4], R11 ;  /* 0x0000040b01007387 */ /* 0x000fe80000100800 */
[----:B------:R-:W-:Y:S07]  /*dec0*/  STL [R1+0xc], R12 ;  /* 0x00000c0c01007387 */ /* 0x000fee0000100800 */
[----:B-1----:R-:W-:-:S02]  /*ded0*/  @!P1 LEA R14, P2, R10, R14, 0x1 ;  /* 0x0000000e0a0e9211 */ /* 0x002fc400078408ff */
[----:B------:R-:W-:-:S03]  /*dee0*/  @!P1 LEA R9, R8, UR38, 0x1 ;  /* 0x0000002608099c11 */ /* 0x000fc6000f8e08ff */
[----:B0-----:R-:W-:Y:S02]  /*def0*/  @!P1 IMAD.X R5, RZ, RZ, R4, P2 ;  /* 0x000000ffff059224 */ /* 0x001fe400010e0604 */
[----:B------:R-:W-:Y:S02]  /*df00*/  @!P1 IMAD.MOV.U32 R4, RZ, RZ, R14 ;  /* 0x000000ffff049224 */ /* 0x000fe400078e000e */
[----:B------:R-:W0:Y:S04]  /*df10*/  SHFL.IDX PT, R14, R0, 0x1, 0x181f ;  /* 0x00381f00000e7f89 */ /* 0x000e2800000e0000 */
[----:B------:R1:W-:Y:S01]  /*df20*/  @!P1 LDGSTS.E.BYPASS.LTC128B.128 [R9+0x20400], desc[UR6][R4.64], !P0 ;  /* 0x2040000004099fae */ /* 0x0003e2000c101d46 */
[----:B------:R-:W-:-:S03]  /*df30*/  ISETP.GE.AND P1, PT, R12, R2, PT ;  /* 0x000000020c00720c */ /* 0x000fc60003f26270 */
[----:B-1----:R-:W1:Y:S01]  /*df40*/  SHFL.IDX PT, R4, R3, 0x1, 0x181f ;  /* 0x00381f0003047f89 */ /* 0x002e6200000e0000 */
[----:B------:R-:W-:-:S09]  /*df50*/  VIADD R9, R11, 0x20 ;  /* 0x000000200b097836 */ /* 0x000fd20000000000 */
[----:B------:R-:W-:Y:S01]  /*df60*/  @!P1 LEA R7, R8, UR38, 0x1 ;  /* 0x0000002608079c11 */ /* 0x000fe2000f8e08ff */
[----:B------:R-:W-:Y:S01]  /*df70*/  STL [R1+0x10], R9 ;  /* 0x0000100901007387 */ /* 0x000fe20000100800 */
[----:B0-----:R-:W-:-:S03]  /*df80*/  @!P1 LEA R6, P2, R10, R14, 0x1 ;  /* 0x0000000e0a069211 */ /* 0x001fc600078408ff */
[----:B------:R-:W0:Y:S02]  /*df90*/  SHFL.IDX PT, R14, R0, 0x2, 0x181f ;  /* 0x00581f00000e7f89 */ /* 0x000e2400000e0000 */
[----:B-1----:R-:W-:Y:S02]  /*dfa0*/  @!P1 IMAD.X R5, RZ, RZ, R4, P2 ;  /* 0x000000ffff059224 */ /* 0x002fe400010e0604 */
[----:B------:R-:W-:-:S05]  /*dfb0*/  @!P1 IMAD.MOV.U32 R4, RZ, RZ, R6 ;  /* 0x000000ffff049224 */ /* 0x000fca00078e0006 */
[----:B------:R1:W-:Y:S01]  /*dfc0*/  @!P1 LDGSTS.E.BYPASS.LTC128B.128 [R7+0x20c00], desc[UR6][R4.64], !P0 ;  /* 0x20c0000004079fae */ /* 0x0003e2000c101d46 */
[----:B------:R-:W-:-:S03]  /*dfd0*/  ISETP.GE.AND P1, PT, R9, R2, PT ;  /* 0x000000020900720c */ /* 0x000fc60003f26270 */
[----:B-1----:R-:W1:Y:S10]  /*dfe0*/  SHFL.IDX PT, R4, R3, 0x2, 0x181f ;  /* 0x00581f0003047f89 */ /* 0x002e7400000e0000 */
[----:B0-----:R-:W-:-:S02]  /*dff0*/  @!P1 LEA R5, P2, R10, R14, 0x1 ;  /* 0x0000000e0a059211 */ /* 0x001fc400078408ff */
[----:B------:R-:W-:Y:S01]  /*e000*/  @!P1 LEA R6, R8, UR38, 0x1 ;  /* 0x0000002608069c11 */ /* 0x000fe2000f8e08ff */
[----:B------:R-:W0:Y:S04]  /*e010*/  SHFL.IDX PT, R3, R3, 0x3, 0x181f ;  /* 0x00781f0003037f89 */ /* 0x000e2800000e0000 */
[----:B------:R2:W3:Y:S01]  /*e020*/  SHFL.IDX PT, R14, R0, 0x3, 0x181f ;  /* 0x00781f00000e7f89 */ /* 0x0004e200000e0000 */
[----:B-1----:R-:W-:-:S05]  /*e030*/  @!P1 IMAD.X R4, RZ, RZ, R4, P2 ;  /* 0x000000ffff049224 */ /* 0x002fca00010e0604 */
[----:B------:R-:W-:-:S04]  /*e040*/  @!P1 LOP3.LUT R5, R5, R4, RZ, 0x3c, !PT ;  /* 0x0000000405059212 */ /* 0x000fc800078e3cff */
[----:B------:R-:W-:-:S04]  /*e050*/  @!P1 LOP3.LUT R4, R5, R4, RZ, 0x3c, !PT ;  /* 0x0000000405049212 */ /* 0x000fc800078e3cff */
[----:B------:R-:W-:-:S05]  /*e060*/  @!P1 LOP3.LUT R5, R5, R4, RZ, 0x3c, !PT ;  /* 0x0000000405059212 */ /* 0x000fca00078e3cff */
[----:B0--3--:R2:W-:Y:S02]  /*e070*/  @!P1 LDGSTS.E.BYPASS.LTC128B.128 [R6+0x21400], desc[UR6][R4.64], !P0 ;  /* 0x2140000004069fae */ /* 0x0095e4000c101d46 */
.L_x_3337:
[----:B--2---:R-:W2:Y:S01]  /*e080*/  LDL R0, [R1+0x4] ;  /* 0x0000040001007983 */ /* 0x004ea20000100800 */
[----:B------:R-:W-:Y:S01]  /*e090*/  ULDC.64 UR4, c[0x0][0x208] ;  /* 0x0000820000047ab9 */ /* 0x000fe20000000a00 */
[----:B--2---:R-:W-:-:S05]  /*e0a0*/  VIADD R0, R0, 0x30 ;  /* 0x0000003000007836 */ /* 0x004fca0000000000 */
[----:B------:R-:W-:Y:S01]  /*e0b0*/  ISETP.GE.AND P1, PT, R0, R2, PT ;  /* 0x000000020000720c */ /* 0x000fe20003f26270 */
[----:B------:R0:W-:-:S12]  /*e0c0*/  STL [R1+0x20], R0 ;  /* 0x0000200001007387 */ /* 0x0001d80000100800 */
[----:B------:R-:W-:Y:S02]  /*e0d0*/  @!P1 LEA R2, P2, R10, R14, 0x1 ;  /* 0x0000000e0a029211 */ /* 0x000fe400078408ff */
[----:B------:R-:W-:-:S03]  /*e0e0*/  @!P1 LEA R5, R8, UR38, 0x1 ;  /* 0x0000002608059c11 */ /* 0x000fc6000f8e08ff */
[----:B------:R-:W-:-:S05]  /*e0f0*/  @!P1 IMAD.X R3, RZ, RZ, R3, P2 ;  /* 0x000000ffff039224 */ /* 0x000fca00010e0603 */
[----:B------:R-:W-:Y:S01]  /*e100*/  @!PT LDS RZ, [RZ] ;  /* 0x00000000fffff984 */ /* 0x000fe20000000800 */
[----:B------:R-:W-:Y:S01]  /*e110*/  @!PT LDS RZ, [RZ] ;  /* 0x00000000fffff984 */ /* 0x000fe20000000800 */
[----:B------:R-:W-:Y:S01]  /*e120*/  @!PT LDS RZ, [RZ] ;  /* 0x00000000fffff984 */ /* 0x000fe20000000800 */
[----:B------:R1:W-:Y:S01]  /*e130*/  @!P1 LDGSTS.E.BYPASS.LTC128B.128 [R5+0x21c00], desc[UR4][R2.64], !P0 ;  /* 0x21c0000002059fae */ /* 0x0003e2000c101d44 */
[----:B------:R-:W-:Y:S01]  /*e140*/  NOP ;  /* 0x0000000000007918 */ /* 0x000fe20000000000 */
[----:B------:R-:W-:Y:S02]  /*e150*/  SYNCS.ARRIVE.TRANS64.RED.A0T1 RZ, [UR38+0x38800], RZ ;  /* 0x038800ffffff79a7 */ /* 0x000fe40008200426 */
[----:B------:R-:W-:Y:S01]  /*e160*/  ARRIVES.LDGSTSBAR.64.TRANSCNT [UR38+0x38800] ;  /* 0x03880000ff0079b0 */ /* 0x000fe20008000aa6 */
[----:B-1----:R-:W0:Y:S01]  /*e170*/  LDC.64 R2, c[0x0][0x3d8] ;  /* 0x0000f600ff027b82 */ /* 0x002e220000000a00 */
[----:B------:R-:W-:Y:S01]  /*e180*/  NOP ;  /* 0x0000000000007918 */ /* 0x000fe20000000000 */
[C---:B0-----:R-:W-:Y:S01]  /*e190*/  IMAD R0, R2.reuse, UR42, RZ ;  /* 0x0000002a02007c24 */ /* 0x041fe2000f8e02ff */
[----:B------:R-:W-:Y:S01]  /*e1a0*/  UIADD3 UR4, UR38, 0x26400, URZ ;  /* 0x0002640026047890 */ /* 0x000fe2000fffe03f */
[----:B------:R-:W-:Y:S01]  /*e1b0*/  IMAD.WIDE.U32 R4, R2, UR36, RZ ;  /* 0x0000002402047c25 */ /* 0x000fe2000f8e00ff */
[----:B------:R-:W-:Y:S02]  /*e1c0*/  SYNCS.ARRIVE.TRANS64.A1T0 RZ, [UR38+0x38800], RZ ;  /* 0x038800ffffff79a7 */ /* 0x000fe40008100026 */
[----:B------:R-:W-:Y:S01]  /*e1d0*/  ULOP3.LUT UP0, URZ, UR4, 0x3ff, URZ, 0xc0, !UPT ;  /* 0x000003ff043f7892 */ /* 0x000fe2000f80c03f */
[----:B------:R-:W-:Y:S01]  /*e1e0*/  IMAD R0, R3, UR36, R0 ;  /* 0x0000002403007c24 */ /* 0x000fe2000f8e0200 */
[----:B------:R0:W-:Y:S03]  /*e1f0*/  STL.64 [R1+0x18], R4 ;  /* 0x0000180401007387 */ /* 0x0001e60000100a00 */
[----:B------:R-:W-:Y:S01]  /*e200*/  IMAD.IADD R0, R5, 0x1, R0 ;  /* 0x0000000105007824 */ /* 0x000fe200078e0200 */
[----:B------:R-:W-:-:S04]  /*e210*/  PLOP3.LUT P0, PT, PT, PT, UP0, 0x80, 0x0 ;  /* 0x000000000000781c */ /* 0x000fc80003f0f008 */
[----:B------:R0:W-:Y:S09]  /*e220*/  STL [R1+0x24], R0 ;  /* 0x0000240001007387 */ /* 0x0001f20000100800 */
[----:B------:R-:W-:Y:S05]  /*e230*/  @!P0 BRA `(.L_x_3232) ;  /* 0x0000000000408947 */ /* 0x000fea0003800000 */
[----:B------:R-:W-:Y:S01]  /*e240*/  MOV R2, 0x0 ;  /* 0x0000000000027802 */ /* 0x000fe20000000f00 */
[----:B------:R-:W-:Y:S01]  /*e250*/  ULDC.64 UR6, c[0x4][0x118] ;  /* 0x0100460000067ab9 */ /* 0x000fe20000000a00 */
[----:B------:R-:W-:Y:S01]  /*e260*/  ULDC.64 UR8, c[0x4][0x120] ;  /* 0x0100480000087ab9 */ /* 0x000fe20000000a00 */
[----:B------:R-:W-:Y:S01]  /*e270*/  ULDC.64 UR4, c[0x4][0x60] ;  /* 0x0100180000047ab9 */ /* 0x000fe20000000a00 */
[----:B0-----:R-:W-:Y:S02]  /*e280*/  IMAD.U32 R4, RZ, RZ, UR6 ;  /* 0x00000006ff047e24 */ /* 0x001fe4000f8e00ff */
        /* <DEDUP_REMOVED lines=11> */
.L_x_3232:
[----:B------:R-:W2:Y:S01]  /*e340*/  LDL.LU.64 R6, [R1+0x18] ;  /* 0x0000180001067983 */ /* 0x000ea20000300a00 */
[----:B------:R-:W-:-:S03]  /*e350*/  ULDC.64 UR8, c[0x0][0x3e0] ;  /* 0x0000f80000087ab9 */ /* 0x000fc60000000a00 */
[----:B------:R-:W3:Y:S01]  /*e360*/  LDL.LU R2, [R1+0x24] ;  /* 0x0000240001027983 */ /* 0x000ee20000300800 */
[----:B0-----:R-:W0:Y:S01]  /*e370*/  S2R R4, SR_TID.X ;  /* 0x0000000000047919 */ /* 0x001e220000002100 */
[----:B------:R-:W1:Y:S01]  /*e380*/  S2R R0, SR_CTAID.X ;  /* 0x0000000000007919 */ /* 0x000e620000002500 */
[C---:B0-----:R-:W-:Y:S01]  /*e390*/  LOP3.LUT R3, R4.reuse, 0x7f, RZ, 0xc0, !PT ;  /* 0x0000007f04037812 */ /* 0x041fe200078ec0ff */
[----:B------:R-:W-:-:S03]  /*e3a0*/  IMAD.SHL.U32 R15, R4, 0x10, RZ ;  /* 0x00000010040f7824 */ /* 0x000fc600078e00ff */
[----:B------:R-:W-:-:S04]  /*e3b0*/  SHF.R.U32.HI R4, RZ, 0x3, R3 ;  /* 0x00000003ff047819 */ /* 0x000fc80000011603 */
[----:B------:R-:W-:-:S05]  /*e3c0*/  LOP3.LUT R4, R4, 0x70, R15, 0xf8, !PT ;  /* 0x0000007004047812 */ /* 0x000fca00078ef80f */
[----:B-1----:R-:W-:Y:S01]  /*e3d0*/  IMAD R4, R0, 0x40, R4 ;  /* 0x0000004000047824 */ /* 0x002fe200078e0204 */
[----:B------:R-:W0:Y:S01]  /*e3e0*/  S2R R8, SR_TID.X ;  /* 0x0000000000087919 */ /* 0x000e220000002100 */
[----:B------:R-:W-:-:S04]  /*e3f0*/  UIMAD UR6, UR45, UR8, URZ ;  /* 0x000000082d0672a4 */ /* 0x000fc8000f8e023f */
[----:B------:R-:W-:Y:S01]  /*e400*/  UIMAD UR6, UR44, UR9, UR6 ;  /* 0x000000092c0672a4 */ /* 0x000fe2000f8e0206 */
[----:B0-----:R-:W-:-:S05]  /*e410*/  IMAD.SHL.U32 R10, R8, 0x8, RZ ;  /* 0x00000008080a7824 */ /* 0x001fca00078e00ff */
[----:B------:R-:W-:Y:S02]  /*e420*/  LOP3.LUT R10, R10, 0x38, RZ, 0xc0, !PT ;  /* 0x000000380a0a7812 */ /* 0x000fe400078ec0ff */
[----:B------:R-:W-:Y:S02]  /*e430*/  LOP3.LUT R17, R17, 0xfffffff7, RZ, 0xc0, !PT ;  /* 0xfffffff711117812 */ /* 0x000fe400078ec0ff */
[----:B--2---:R-:W-:Y:S02]  /*e440*/  R2UR UR5, R7 ;  /* 0x00000000070572ca */ /* 0x004fe400000e0000 */
[----:B------:R-:W0:Y:S01]  /*e450*/  LDC R7, c[0x0][0x448] ;  /* 0x00011200ff077b82 */ /* 0x000e220000000800 */
[----:B---3--:R-:W-:Y:S02]  /*e460*/  R2UR UR5, R2 ;  /* 0x00000000020572ca */ /* 0x008fe400000e0000 */
[----:B0-----:R-:W-:-:S13]  /*e470*/  ISETP.NE.AND P0, PT, R7, 0x1, PT ;  /* 0x000000010700780c */ /* 0x001fda0003f05270 */
[----:B------:R-:W0:Y:S08]  /*e480*/  @P0 LDC R2, c[0x0][0x44c] ;  /* 0x00011300ff020b82 */ /* 0x000e300000000800 */
[----:B------:R-:W1:Y:S01]  /*e490*/  @P0 LDC R0, c[0x0][0x450] ;  /* 0x00011400ff000b82 */ /* 0x000e620000000800 */
[----:B------:R-:W-:Y:S01]  /*e4a0*/  R2UR UR4, R6 ;  /* 0x00000000060472ca */ /* 0x000fe200000e0000 */
[----:B0-----:R-:W-:-:S04]  /*e4b0*/  @P0 IMAD.HI.U32 R3, R4, R2, RZ ;  /* 0x0000000204030227 */ /* 0x001fc800078e00ff */
[----:B------:R-:W-:Y:S01]  /*e4c0*/  IMAD.MOV.U32 R2, RZ, RZ, R4 ;  /* 0x000000ffff027224 */ /* 0x000fe200078e0004 */
[----:B-1----:R-:W-:-:S07]  /*e4d0*/  @P0 SHF.R.U32.HI R2, RZ, R0, R3 ;  /* 0x00000000ff020219 */ /* 0x002fce0000011603 */
[----:B------:R-:W-:Y:S01]  /*e4e0*/  UIMAD.WIDE.U32 UR4, UR44, UR8, UR4 ;  /* 0x000000082c0472a5 */ /* 0x000fe2000f8e0004 */
[--C-:B------:R-:W-:Y:S01]  /*e4f0*/  SHF.R.S32.HI R3, RZ, 0x1f, R2.reuse ;  /* 0x0000001fff037819 */ /* 0x100fe20000011402 */
[----:B------:R-:W-:Y:S01]  /*e500*/  IMAD.MOV R0, RZ, RZ, -R2 ;  /* 0x000000ffff007224 */ /* 0x000fe200078e0a02 */
[----:B------:R-:W-:Y:S01]  /*e510*/  ULDC.64 UR8, c[0x0][0x3d0] ;  /* 0x0000f40000087ab9 */ /* 0x000fe20000000a00 */
[----:B------:R-:W-:Y:S02]  /*e520*/  UIADD3 UR5, UR5, UR6, URZ ;  /* 0x0000000605057290 */ /* 0x000fe4000fffe03f */
[----:B------:R-:W-:Y:S02]  /*e530*/  IMAD R0, R7, R0, R4 ;  /* 0x0000000007007224 */ /* 0x000fe400078e0204 */
[----:B------:R-:W-:Y:S02]  /*e540*/  IMAD R5, R3, UR8, RZ ;  /* 0x0000000803057c24 */ /* 0x000fe4000f8e02ff */
[----:B------:R-:W-:Y:S01]  /*e550*/  IMAD.U32 R3, RZ, RZ, UR8 ;  /* 0x00000008ff037e24 */ /* 0x000fe2000f8e00ff */
[----:B------:R-:W-:Y:S01]  /*e560*/  SHF.R.S32.HI R4, RZ, 0x1f, R0 ;  /* 0x0000001fff047819 */ /* 0x000fe20000011400 */
[----:B------:R-:W-:-:S02]  /*e570*/  IMAD R5, R2, UR9, R5 ;  /* 0x0000000902057c24 */ /* 0x000fc4000f8e0205 */
[----:B------:R-:W-:Y:S01]  /*e580*/  IMAD.WIDE.U32 R2, R2, R3, UR4 ;  /* 0x0000000402027e25 */ /* 0x000fe2000f8e0003 */
[----:B------:R-:W-:-:S03]  /*e590*/  ULDC.64 UR4, c[0x0][0x3c8] ;  /* 0x0000f20000047ab9 */ /* 0x000fc60000000a00 */
        /* <DEDUP_REMOVED lines=8> */
[----:B------:R-:W-:Y:S02]  /*e620*/  LEA.HI.X R6, R2, UR5, R3, 0x1, P0 ;  /* 0x0000000502067c11 */ /* 0x000fe400080f0c03 */
[----:B------:R-:W-:-:S04]  /*e630*/  LOP3.LUT R2, R10, 0x40, RZ, 0xfc, !PT ;  /* 0x000000400a027812 */ /* 0x000fc800078efcff */
[----:B------:R-:W-:Y:S02]  /*e640*/  ISETP.GE.AND P1, PT, R2, UR4, PT ;  /* 0x0000000402007c0c */ /* 0x000fe4000bf26270 */
[C---:B------:R-:W-:Y:S02]  /*e650*/  LOP3.LUT R2, R10.reuse, 0x80, RZ, 0xfc, !PT ;  /* 0x000000800a027812 */ /* 0x040fe400078efcff */
[----:B------:R-:W-:Y:S02]  /*e660*/  ISETP.GE.AND P3, PT, R10, UR4, PT ;  /* 0x000000040a007c0c */ /* 0x000fe4000bf66270 */
[----:B------:R-:W-:Y:S02]  /*e670*/  ISETP.GE.AND P2, PT, R2, UR4, PT ;  /* 0x0000000402007c0c */ /* 0x000fe4000bf46270 */
[----:B------:R-:W-:Y:S02]  /*e680*/  SEL R2, RZ, 0x1, P3 ;  /* 0x00000001ff027807 */ /* 0x000fe40001800000 */
[----:B------:R-:W-:-:S02]  /*e690*/  SEL R3, RZ, 0x4, P2 ;  /* 0x00000004ff037807 */ /* 0x000fc40001000000 */
[----:B------:R-:W-:-:S04]  /*e6a0*/  SEL R4, RZ, 0x2, P1 ;  /* 0x00000002ff047807 */ /* 0x000fc80000800000 */
[----:B------:R-:W-:Y:S02]  /*e6b0*/  IADD3 R2, R3, R4, R2 ;  /* 0x0000000403027210 */ /* 0x000fe40007ffe002 */
[----:B------:R-:W-:-:S04]  /*e6c0*/  LOP3.LUT R3, R10, 0xc0, RZ, 0xfc, !PT ;  /* 0x000000c00a037812 */ /* 0x000fc800078efcff */
[----:B------:R-:W-:Y:S02]  /*e6d0*/  ISETP.GE.AND P5, PT, R3, UR4, PT ;  /* 0x0000000403007c0c */ /* 0x000fe4000bfa6270 */
[----:B------:R-:W-:-:S04]  /*e6e0*/  LOP3.LUT R3, R10, 0x100, RZ, 0xfc, !PT ;  /* 0x000001000a037812 */ /* 0x000fc800078efcff */
[----:B------:R-:W-:Y:S02]  /*e6f0*/  ISETP.GE.AND P0, PT, R3, UR4, PT ;  /* 0x0000000403007c0c */ /* 0x000fe4000bf06270 */
[----:B------:R-:W-:Y:S02]  /*e700*/  SEL R4, RZ, 0x8, P5 ;  /* 0x00000008ff047807 */ /* 0x000fe40002800000 */
[----:B------:R-:W-:-:S04]  /*e710*/  SEL R3, RZ, 0x10, P0 ;  /* 0x00000010ff037807 */ /* 0x000fc80000000000 */
[----:B------:R-:W-:Y:S02]  /*e720*/  IADD3 R2, R3, R2, R4 ;  /* 0x0000000203027210 */ /* 0x000fe40007ffe004 */
[C---:B------:R-:W-:Y:S02]  /*e730*/  LOP3.LUT R3, R10.reuse, 0x180, RZ, 0xfc, !PT ;  /* 0x000001800a037812 */ /* 0x040fe400078efcff */
[----:B------:R-:W-:Y:S02]  /*e740*/  @P1 LOP3.LUT R17, R17, 0x8, RZ, 0xfc, !PT ;  /* 0x0000000811111812 */ /* 0x000fe400078efcff */
[----:B------:R-:W-:Y:S02]  /*e750*/  ISETP.GE.AND P1, PT, R3, UR4, PT ;  /* 0x0000000403007c0c */ /* 0x000fe4000bf26270 */
[----:B------:R-:W-:Y:S02]  /*e760*/  LOP3.LUT R3, R10, 0x140, RZ, 0xfc, !PT ;  /* 0x000001400a037812 */ /* 0x000fe400078efcff */
[----:B------:R-:W-:-:S02]  /*e770*/  SEL R4, RZ, 0x40, P1 ;  /* 0x00000040ff047807 */ /* 0x000fc40000800000 */
[----:B------:R-:W-:Y:S02]  /*e780*/  LOP3.LUT R17, R17, 0xfffffffb, RZ, 0xc0, !PT ;  /* 0xfffffffb11117812 */ /* 0x000fe400078ec0ff */
[----:B------:R-:W-:Y:S02]  /*e790*/  ISETP.GE.AND P1, PT, R3, UR4, PT ;  /* 0x0000000403007c0c */ /* 0x000fe4000bf26270 */
[----:B------:R-:W-:Y:S02]  /*e7a0*/  LOP3.LUT R17, R17, 0xffffffef, RZ, 0xc0, !PT ;  /* 0xffffffef11117812 */ /* 0x000fe400078ec0ff */
[----:B------:R-:W-:Y:S02]  /*e7b0*/  SEL R3, RZ, 0x20, P1 ;  /* 0x00000020ff037807 */ /* 0x000fe40000800000 */
[----:B------:R-:W-:Y:S02]  /*e7c0*/  @P3 LOP3.LUT R17, R17, 0x10, RZ, 0xfc, !PT ;  /* 0x0000001011113812 */ /* 0x000fe400078efcff */
[----:B------:R-:W-:-:S02]  /*e7d0*/  IADD3 R4, R4, R2, R3 ;  /* 0x0000000204047210 */ /* 0x000fc40007ffe003 */
[----:B------:R-:W-:Y:S02]  /*e7e0*/  LOP3.LUT R2, R10, 0x1c0, RZ, 0xfc, !PT ;  /* 0x000001c00a027812 */ /* 0x000fe400078efcff */
[----:B------:R-:W-:Y:S02]  /*e7f0*/  @P2 LOP3.LUT R17, R17, 0x4, RZ, 0xfc, !PT ;  /* 0x0000000411112812 */ /* 0x000fe400078efcff */
[----:B------:R-:W-:Y:S01]  /*e800*/  ISETP.GE.AND P2, PT, R2, UR4, PT ;  /* 0x0000000402007c0c */ /* 0x000fe2000bf46270 */
[----:B------:R-:W-:-:S03]  /*e810*/  UMOV UR4, 0xffffffff ;  /* 0xffffffff00047882 */ /* 0x000fc60000000000 */
[----:B------:R-:W-:-:S05]  /*e820*/  SEL R5, RZ, 0x80, P2 ;  /* 0x00000080ff057807 */ /* 0x000fca0001000000 */
[----:B------:R-:W-:Y:S01]  /*e830*/  IMAD.IADD R5, R4, 0x1, R5 ;  /* 0x0000000104057824 */ /* 0x000fe200078e0205 */
[----:B------:R-:W-:Y:S06]  /*e840*/  BRA.DIV UR4, `(.L_x_3233) ;  /* 0x0000004204787947 */ /* 0x000fec000b800000 */
[----:B------:R-:W2:Y:S01]  /*e850*/  LDL.LU R3, [R1+0x4] ;  /* 0x0000040001037983 */ /* 0x000ea20000300800 */
[----:B------:R-:W-:-:S03]  /*e860*/  ULDC UR4, c[0x0][0x288] ;  /* 0x0000a20000047ab9 */ /* 0x000fc60000000800 */
[----:B------:R-:W3:Y:S01]  /*e870*/  LDL.LU R2, [R1+0xc] ;  /* 0x00000c0001027983 */ /* 0x000ee20000300800 */
[----:B------:R-:W-:Y:S01]  /*e880*/  IMAD R7, R7, UR4, RZ ;  /* 0x0000000407077c24 */ /* 0x000fe2000f8e02ff */
[----:B------:R-:W-:Y:S02]  /*e890*/  LOP3.LUT R17, R17, 0xffffff7f, RZ, 0xc0, !PT ;  /* 0xffffff7f11117812 */ /* 0x000fe400078ec0ff */
[----:B------:R-:W4:Y:S02]  /*e8a0*/  LDL.LU R15, [R1+0x10] ;  /* 0x00001000010f7983 */ /* 0x000f240000300800 */
[----:B------:R-:W-:Y:S01]  /*e8b0*/  @P0 LOP3.LUT R17, R17, 0x80, RZ, 0xfc, !PT ;  /* 0x0000008011110812 */ /* 0x000fe200078efcff */
[----:B------:R-:W0:Y:S03]  /*e8c0*/  S2R R9, SR_TID.X ;  /* 0x0000000000097919 */ /* 0x000e260000002100 */
[C---:B------:R-:W-:Y:S01]  /*e8d0*/  LOP3.LUT P0, RZ, R17.reuse, 0x10, RZ, 0xc0, !PT ;  /* 0x0000001011ff7812 */ /* 0x040fe2000780c0ff */
[----:B------:R-:W1:Y:S01]  /*e8e0*/  S2R R11, SR_TID.X ;  /* 0x00000000000b7919 */ /* 0x000e620000002100 */
[----:B------:R-:W-:-:S04]  /*e8f0*/  LOP3.LUT R17, R17, 0xffffffbf, RZ, 0xc0, !PT ;  /* 0xffffffbf11117812 */ /* 0x000fc800078ec0ff */
[----:B------:R-:W-:-:S04]  /*e900*/  @P1 LOP3.LUT R17, R17, 0x40, RZ, 0xfc, !PT ;  /* 0x0000004011111812 */ /* 0x000fc800078efcff */
[C---:B------:R-:W-:Y:S01]  /*e910*/  LOP3.LUT P1, RZ, R17.reuse, 0x8, RZ, 0xc0, !PT ;  /* 0x0000000811ff7812 */ /* 0x040fe2000782c0ff */
[----:B------:R-:W-:Y:S01]  /*e920*/  ULDC.64 UR6, c[0x0][0x208] ;  /* 0x0000820000067ab9 */ /* 0x000fe20000000a00 */
[----:B------:R-:W-:Y:S01]  /*e930*/  LOP3.LUT P3, RZ, R17, 0x4, RZ, 0xc0, !PT ;  /* 0x0000000411ff7812 */ /* 0x000fe2000786c0ff */
[----:B0-----:R-:W-:Y:S01]  /*e940*/  IMAD.SHL.U32 R13, R9, 0x8, RZ ;  /* 0x00000008090d7824 */ /* 0x001fe200078e00ff */
[----:B-1----:R-:W-:-:S04]  /*e950*/  LOP3.LUT R11, R11, 0x7f, RZ, 0xc0, !PT ;  /* 0x0000007f0b0b7812 */ /* 0x002fc800078ec0ff */
[----:B------:R-:W-:Y:S01]  /*e960*/  LOP3.LUT R13, R13, 0x38, RZ, 0xc0, !PT ;  /* 0x000000380d0d7812 */ /* 0x000fe200078ec0ff */
[----:B------:R-:W-:Y:S02]  /*e970*/  IMAD.SHL.U32 R12, R11, 0x8, RZ ;  /* 0x000000080b0c7824 */ /* 0x000fe400078e00ff */
[----:B------:R-:W-:-:S05]  /*e980*/  IMAD.SHL.U32 R11, R9, 0x8, RZ ;  /* 0x00000008090b7824 */ /* 0x000fca00078e00ff */
[----:B------:R-:W-:-:S04]  /*e990*/  LOP3.LUT R11, R11, 0x1f8, RZ, 0xc0, !PT ;  /* 0x000001f80b0b7812 */ /* 0x000fc800078ec0ff */
[----:B------:R-:W-:-:S04]  /*e9a0*/  LOP3.LUT R11, R11, 0x38, R9, 0x78, !PT ;  /* 0x000000380b0b7812 */ /* 0x000fc800078e7809 */
[----:B------:R-:W-:Y:S01]  /*e9b0*/  LOP3.LUT R11, R11, 0x200, R12, 0xf8, !PT ;  /* 0x000002000b0b7812 */ /* 0x000fe200078ef80c */
[----:B------:R-:W-:Y:S01]  /*e9c0*/  SHFL.IDX PT, R14, R0, 0x1, 0x181f ;  /* 0x00381f00000e7f89 */ /* 0x000fe200000e0000 */
[----:B--2---:R-:W-:-:S03]  /*e9d0*/  ISETP.GE.AND P2, PT, R3, R7, PT ;  /* 0x000000070300720c */ /* 0x004fc60003f46270 */
[----:B------:R-:W0:Y:S01]  /*e9e0*/  SHFL.IDX PT, R3, R0, RZ, 0x181f ;  /* 0x00181fff00037589 */ /* 0x000e2200000e0000 */
[----:B---3--:R-:W-:-:S03]  /*e9f0*/  IMAD.MOV.U32 R10, RZ, RZ, R2 ;  /* 0x000000ffff0a7224 */ /* 0x008fc600078e0002 */
[----:B------:R-:W1:Y:S06]  /*ea00*/  SHFL.IDX PT, R2, R6, RZ, 0x181f ;  /* 0x00181fff06027589 */ /* 0x000e6c00000e0000 */
[----:B------:R-:W-:-:S04]  /*ea10*/  @!P2 LOP3.LUT R8, R4, 0x40, RZ, 0xc0, !PT ;  /* 0x000000400408a812 */ /* 0x000fc800078ec0ff */
[----:B------:R-:W-:Y:S02]  /*ea20*/  @!P2 SHF.R.U32.HI R8, RZ, 0x2, R8 ;  /* 0x00000002ff08a819 */ /* 0x000fe40000011608 */
[----:B------:R-:W-:Y:S02]  /*ea30*/  @!P2 LEA R9, R11, UR38, 0x1 ;  /* 0x000000260b09ac11 */ /* 0x000fe4000f8e08ff */
[----:B------:R-:W-:Y:S02]  /*ea40*/  @!P2 ISETP.NE.U32.AND P4, PT, R8, RZ, PT ;  /* 0x000000ff0800a20c */ /* 0x000fe40003f85070 */
[----:B------:R-:W-:Y:S02]  /*ea50*/  @!P2 LOP3.LUT R8, R5, 0x80, RZ, 0xc0, !PT ;  /* 0x000000800508a812 */ /* 0x000fe400078ec0ff */
[----:B0-----:R-:W-:-:S05]  /*ea60*/  @!P2 LEA R3, P6, R13, R3, 0x1 ;  /* 0x000000030d03a211 */ /* 0x001fca00078c08ff */
[----:B-1----:R-:W-:-:S05]  /*ea70*/  @!P2 IMAD.X R2, RZ, RZ, R2, P6 ;  /* 0x000000ffff02a224 */ /* 0x002fca00030e0602 */
[----:B------:R-:W-:-:S04]  /*ea80*/  @!P2 LOP3.LUT R3, R3, R2, RZ, 0x3c, !PT ;  /* 0x000000020303a212 */ /* 0x000fc800078e3cff */
[----:B------:R-:W-:-:S04]  /*ea90*/  @!P2 LOP3.LUT R2, R3, R2, RZ, 0x3c, !PT ;  /* 0x000000020302a212 */ /* 0x000fc800078e3cff */
[----:B------:R-:W-:Y:S02]  /*eaa0*/  @!P2 LOP3.LUT R3, R3, R2, RZ, 0x3c, !PT ;  /* 0x000000020303a212 */ /* 0x000fe400078e3cff */
[----:B------:R-:W-:-:S03]  /*eab0*/  @!P2 SHF.R.U32.HI R8, RZ, 0x3, R8 ;  /* 0x00000003ff08a819 */ /* 0x000fc60000011608 */
[----:B------:R-:W-:Y:S01]  /*eac0*/  @!P2 LDGSTS.E.BYPASS.LTC128B.128 [R9+0x26400], desc[UR6][R2.64], !P0 ;  /* 0x264000000209afae */ /* 0x000fe2000c101d46 */
[----:B------:R-:W-:-:S03]  /*ead0*/  LOP3.LUT P0, RZ, R17, 0x80, RZ, 0xc0, !PT ;  /* 0x0000008011ff7812 */ /* 0x000fc6000780c0ff */
[----:B------:R-:W-:Y:S01]  /*eae0*/  @!P2 LDGSTS.E.BYPASS.LTC128B.128 [R9+0x28400], desc[UR6][R2.64+0x80], !P1 ;  /* 0x284000800209afae */ /* 0x000fe2000c901d46 */
[----:B------:R-:W-:Y:S02]  /*eaf0*/  LOP3.LUT P1, RZ, R17, 0x40, RZ, 0xc0, !PT ;  /* 0x0000004011ff7812 */ /* 0x000fe4000782c0ff */
[----:B------:R-:W-:Y:S01]  /*eb00*/  @!P2 ISETP.NE.U32.AND P6, PT, R8, RZ, PT ;  /* 0x000000ff0800a20c */ /* 0x000fe20003fc5070 */
[----:B------:R-:W-:Y:S04]  /*eb10*/  @!P2 LDGSTS.E.BYPASS.LTC128B.128 [R9+0x2a400], desc[UR6][R2.64+0x100], !P3 ;  /* 0x2a4001000209afae */ /* 0x000fe8000d901d46 */
[----:B------:R-:W0:Y:S04]  /*eb20*/  SHFL.IDX PT, R8, R6, 0x1, 0x181f ;  /* 0x00381f0006087f89 */ /* 0x000e2800000e0000 */
[----:B------:R-:W-:Y:S04]  /*eb30*/  @!P2 LDGSTS.E.BYPASS.LTC128B.128 [R9+0x2c400], desc[UR6][R2.64+0x180], !P5 ;  /* 0x2c4001800209afae */ /* 0x000fe8000e901d46 */
[----:B------:R-:W-:Y:S04]  /*eb40*/  @!P2 LDGSTS.E.BYPASS.LTC128B.128 [R9+0x2e400], desc[UR6][R2.64+0x200], !P0 ;  /* 0x2e4002000209afae */ /* 0x000fe8000c101d46 */
[----:B------:R-:W-:Y:S04]  /*eb50*/  @!P2 LDGSTS.E.BYPASS.LTC128B.128 [R9+0x30400], desc[UR6][R2.64+0x280], !P1 ;  /* 0x304002800209afae */ /* 0x000fe8000c901d46 */
[----:B------:R-:W-:Y:S04]  /*eb60*/  @!P2 LDGSTS.E.BYPASS.LTC128B.128 [R9+0x32400], desc[UR6][R2.64+0x300], P4 ;  /* 0x324003000209afae */ /* 0x000fe8000a101d46 */
[----:B------:R1:W-:Y:S01]  /*eb70*/  @!P2 LDGSTS.E.BYPASS.LTC128B.128 [R9+0x34400], desc[UR6][R2.64+0x380], P6 ;  /* 0x344003800209afae */ /* 0x0003e2000b101d46 */
[----:B------:R-:W-:-:S13]  /*eb80*/  ISETP.GE.AND P2, PT, R10, R7, PT ;  /* 0x000000070a00720c */ /* 0x000fda0003f46270 */
[----:B------:R-:W-:-:S05]  /*eb90*/  @!P2 LEA R10, P4, R13, R14, 0x1 ;  /* 0x0000000e0d0aa211 */ /* 0x000fca00078808ff */
[----:B0-----:R-:W-:Y:S01]  /*eba0*/  @!P2 IMAD.X R14, RZ, RZ, R8, P4 ;  /* 0x000000ffff0ea224 */ /* 0x001fe200020e0608 */
[----:B------:R-:W-:Y:S02]  /*ebb0*/  LOP3.LUT P4, RZ, R17, 0x10, RZ, 0xc0, !PT ;  /* 0x0000001011ff7812 */ /* 0x000fe4000788c0ff */
[----:B------:R-:W-:Y:S01]  /*ebc0*/  @!P2 LOP3.LUT R8, R4, 0x40, RZ, 0xc0, !PT ;  /* 0x000000400408a812 */ /* 0x000fe200078ec0ff */
[----:B-1----:R-:W-:Y:S01]  /*ebd0*/  @!P2 IMAD.MOV.U32 R2, RZ, RZ, R10 ;  /* 0x000000ffff02a224 */ /* 0x002fe200078e000a */
[----:B------:R-:W-:Y:S01]  /*ebe0*/  @!P2 LEA R21, R11, UR38, 0x1 ;  /* 0x000000260b15ac11 */ /* 0x000fe2000f8e08ff */
[----:B------:R-:W-:Y:S01]  /*ebf0*/  @!P2 IMAD.MOV.U32 R3, RZ, RZ, R14 ;  /* 0x000000ffff03a224 */ /* 0x000fe200078e000e */
[----:B------:R-:W-:Y:S02]  /*ec00*/  LOP3.LUT P6, RZ, R17, 0x8, RZ, 0xc0, !PT ;  /* 0x0000000811ff7812 */ /* 0x000fe400078cc0ff */
[----:B------:R-:W-:-:S05]  /*ec10*/  @!P2 SHF.R.U32.HI R8, RZ, 0x2, R8 ;  /* 0x00000002ff08a819 */ /* 0x000fca0000011608 */
[----:B------:R-:W-:Y:S01]  /*ec20*/  @!P2 LDGSTS.E.BYPASS.LTC128B.128 [R21+0x26c00], desc[UR6][R2.64], !P4 ;  /* 0x26c000000215afae */ /* 0x000fe2000e101d46 */
[----:B------:R-:W-:Y:S02]  /*ec30*/  @!P2 ISETP.NE.U32.AND P4, PT, R8, RZ, PT ;  /* 0x000000ff0800a20c */ /* 0x000fe40003f85070 */
[----:B------:R-:W-:-:S03]  /*ec40*/  @!P2 LOP3.LUT R8, R5, 0x80, RZ, 0xc0, !PT ;  /* 0x000000800508a812 */ /* 0x000fc600078ec0ff */
[----:B------:R-:W-:Y:S01]  /*ec50*/  @!P2 LDGSTS.E.BYPASS.LTC128B.128 [R21+0x28c00], desc[UR6][R2.64+0x80], !P6 ;  /* 0x28c000800215afae */ /* 0x000fe2000f101d46 */
[----:B------:R-:W-:-:S03]  /*ec60*/  @!P2 SHF.R.U32.HI R8, RZ, 0x3, R8 ;  /* 0x00000003ff08a819 */ /* 0x000fc60000011608 */
[----:B------:R-:W-:Y:S04]  /*ec70*/  @!P2 LDGSTS.E.BYPASS.LTC128B.128 [R21+0x2ac00], desc[UR6][R2.64+0x100], !P3 ;  /* 0x2ac001000215afae */ /* 0x000fe8000d901d46 */
[----:B------:R-:W-:Y:S04]  /*ec80*/  @!P2 LDGSTS.E.BYPASS.LTC128B.128 [R21+0x2cc00], desc[UR6][R2.64+0x180], !P5 ;  /* 0x2cc001800215afae */ /* 0x000fe8000e901d46 */
[----:B------:R-:W-:Y:S04]  /*ec90*/  @!P2 LDGSTS.E.BYPASS.LTC128B.128 [R21+0x2ec00], desc[UR6][R2.64+0x200], !P0 ;  /* 0x2ec002000215afae */ /* 0x000fe8000c101d46 */
[----:B------:R-:W-:Y:S04]  /*eca0*/  @!P2 LDGSTS.E.BYPASS.LTC128B.128 [R21+0x30c00], desc[UR6][R2.64+0x280], !P1 ;  /* 0x30c002800215afae */ /* 0x000fe8000c901d46 */
[----:B------:R-:W-:Y:S01]  /*ecb0*/  @!P2 LDGSTS.E.BYPASS.LTC128B.128 [R21+0x32c00], desc[UR6][R2.64+0x300], P4 ;  /* 0x32c003000215afae */ /* 0x000fe2000a101d46 */
[----:B------:R-:W-:-:S03]  /*ecc0*/  @!P2 ISETP.NE.U32.AND P4, PT, R8, RZ, PT ;  /* 0x000000ff0800a20c */ /* 0x000fc60003f85070 */
[----:B------:R-:W0:Y:S10]  /*ecd0*/  SHFL.IDX PT, R14, R0, 0x2, 0x181f ;  /* 0x00581f00000e7f89 */ /* 0x000e3400000e0000 */
[----:B------:R1:W-:Y:S01]  /*ece0*/  @!P2 LDGSTS.E.BYPASS.LTC128B.128 [R21+0x34c00], desc[UR6][R2.64+0x380], P4 ;  /* 0x34c003800215afae */ /* 0x0003e2000a101d46 */
[----:B----4-:R-:W-:-:S03]  /*ecf0*/  ISETP.GE.AND P2, PT, R15, R7, PT ;  /* 0x000000070f00720c */ /* 0x010fc60003f46270 */
[----:B-1----:R-:W1:Y:S10]  /*ed00*/  SHFL.IDX PT, R2, R6, 0x2, 0x181f ;  /* 0x00581f0006027f89 */ /* 0x002e7400000e0000 */
[----:B0-----:R-:W-:-:S02]  /*ed10*/  @!P2 LEA R3, P4, R13, R14, 0x1 ;  /* 0x0000000e0d03a211 */ /* 0x001fc400078808ff */
[----:B------:R-:W-:Y:S02]  /*ed20*/  @!P2 LOP3.LUT R8, R4, 0x40, RZ, 0xc0, !PT ;  /* 0x000000400408a812 */ /* 0x000fe400078ec0ff */
[----:B------:R-:W-:Y:S02]  /*ed30*/  @!P2 LEA R9, R11, UR38, 0x1 ;  /* 0x000000260b09ac11 */ /* 0x000fe4000f8e08ff */
[----:B------:R-:W-:Y:S01]  /*ed40*/  @!P2 SHF.R.U32.HI R8, RZ, 0x2, R8 ;  /* 0x00000002ff08a819 */ /* 0x000fe20000011608 */
[----:B-1----:R-:W-:Y:S01]  /*ed50*/  @!P2 IMAD.X R2, RZ, RZ, R2, P4 ;  /* 0x000000ffff02a224 */ /* 0x002fe200020e0602 */
[----:B------:R-:W-:-:S04]  /*ed60*/  LOP3.LUT P4, RZ, R17, 0x10, RZ, 0xc0, !PT ;  /* 0x0000001011ff7812 */ /* 0x000fc8000788c0ff */
[----:B------:R-:W-:-:S04]  /*ed70*/  @!P2 LOP3.LUT R3, R3, R2, RZ, 0x3c, !PT ;  /* 0x000000020303a212 */ /* 0x000fc800078e3cff */
[----:B------:R-:W-:-:S04]  /*ed80*/  @!P2 LOP3.LUT R2, R3, R2, RZ, 0x3c, !PT ;  /* 0x000000020302a212 */ /* 0x000fc800078e3cff */
[----:B------:R-:W-:-:S05]  /*ed90*/  @!P2 LOP3.LUT R3, R3, R2, RZ, 0x3c, !PT ;  /* 0x000000020303a212 */ /* 0x000fca00078e3cff */
[----:B------:R0:W-:Y:S01]  /*eda0*/  @!P2 LDGSTS.E.BYPASS.LTC128B.128 [R9+0x27400], desc[UR6][R2.64], !P4 ;  /* 0x274000000209afae */ /* 0x0001e2000e101d46 */
[----:B------:R-:W-:Y:S02]  /*edb0*/  @!P2 ISETP.NE.U32.AND P4, PT, R8, RZ, PT ;  /* 0x000000ff0800a20c */ /* 0x000fe40003f85070 */
[----:B------:R-:W-:Y:S01]  /*edc0*/  @!P2 LOP3.LUT R8, R5, 0x80, RZ, 0xc0, !PT ;  /* 0x000000800508a812 */ /* 0x000fe200078ec0ff */
[----:B------:R0:W-:Y:S03]  /*edd0*/  @!P2 LDGSTS.E.BYPASS.LTC128B.128 [R9+0x29400], desc[UR6][R2.64+0x80], !P6 ;  /* 0x294000800209afae */ /* 0x0001e6000f101d46 */
[----:B------:R-:W-:Y:S01]  /*ede0*/  @!P2 SHF.R.U32.HI R8, RZ, 0x3, R8 ;  /* 0x00000003ff08a819 */ /* 0x000fe20000011608 */
[----:B------:R0:W-:Y:S04]  /*edf0*/  @!P2 LDGSTS.E.BYPASS.LTC128B.128 [R9+0x2b400], desc[UR6][R2.64+0x100], !P3 ;  /* 0x2b4001000209afae */ /* 0x0001e8000d901d46 */
[----:B------:R0:W-:Y:S04]  /*ee00*/  @!P2 LDGSTS.E.BYPASS.LTC128B.128 [R9+0x2d400], desc[UR6][R2.64+0x180], !P5 ;  /* 0x2d4001800209afae */ /* 0x0001e8000e901d46 */
[----:B------:R0:W-:Y:S04]  /*ee10*/  @!P2 LDGSTS.E.BYPASS.LTC128B.128 [R9+0x2f400], desc[UR6][R2.64+0x200], !P0 ;  /* 0x2f4002000209afae */ /* 0x0001e8000c101d46 */
[----:B------:R0:W-:Y:S04]  /*ee20*/  @!P2 LDGSTS.E.BYPASS.LTC128B.128 [R9+0x31400], desc[UR6][R2.64+0x280], !P1 ;  /* 0x314002800209afae */ /* 0x0001e8000c901d46 */
[----:B------:R0:W-:Y:S01]  /*ee30*/  @!P2 LDGSTS.E.BYPASS.LTC128B.128 [R9+0x33400], desc[UR6][R2.64+0x300], P4 ;  /* 0x334003000209afae */ /* 0x0001e2000a101d46 */
[----:B------:R-:W-:-:S03]  /*ee40*/  @!P2 ISETP.NE.U32.AND P4, PT, R8, RZ, PT ;  /* 0x000000ff0800a20c */ /* 0x000fc60003f85070 */
[----:B------:R-:W1:Y:S04]  /*ee50*/  SHFL.IDX PT, R6, R6, 0x3, 0x181f ;  /* 0x00781f0006067f89 */ /* 0x000e6800000e0000 */
[----:B------:R0:W2:Y:S06]  /*ee60*/  SHFL.IDX PT, R14, R0, 0x3, 0x181f ;  /* 0x00781f00000e7f89 */ /* 0x0000ac00000e0000 */
[----:B------:R0:W-:Y:S02]  /*ee70*/  @!P2 LDGSTS.E.BYPASS.LTC128B.128 [R9+0x35400], desc[UR6][R2.64+0x380], P4 ;  /* 0x354003800209afae */ /* 0x0001e4000a101d46 */
.L_x_3347:
[----:B0-----:R-:W3:Y:S01]  /*ee80*/  LDL.LU R0, [R1+0x20] ;  /* 0x0000200001007983 */ /* 0x001ee20000300800 */
[----:B------:R-:W-:Y:S01]  /*ee90*/  BSSY B0, `(.L_x_3234) ;  /* 0x0000025000007945 */ /* 0x000fe20003800000 */
[----:B---3--:R-:W-:-:S13]  /*eea0*/  ISETP.GE.AND P2, PT, R0, R7, PT ;  /* 0x000000070000720c */ /* 0x008fda0003f46270 */
[----:B------:R-:W-:Y:S05]  /*eeb0*/  @P2 BRA `(.L_x_3235) ;  /* 0x0000000000882947 */ /* 0x000fea0003800000 */
[----:B------:R-:W0:Y:S01]  /*eec0*/  S2R R0, SR_TID.X ;  /* 0x0000000000007919 */ /* 0x000e220000002100 */
[C---:B------:R-:W-:Y:S01]  /*eed0*/  LOP3.LUT P6, RZ, R17.reuse, 0x10, RZ, 0xc0, !PT ;  /* 0x0000001011ff7812 */ /* 0x040fe200078cc0ff */
[----:B------:R-:W-:Y:S01]  /*eee0*/  ULDC.64 UR4, c[0x0][0x208] ;  /* 0x0000820000047ab9 */ /* 0x000fe20000000a00 */
[C---:B------:R-:W-:Y:S01]  /*eef0*/  LOP3.LUT P4, RZ, R17.reuse, 0x8, RZ, 0xc0, !PT ;  /* 0x0000000811ff7812 */ /* 0x040fe2000788c0ff */
[----:B------:R-:W3:Y:S01]  /*ef00*/  S2R R3, SR_TID.X ;  /* 0x0000000000037919 */ /* 0x000ee20000002100 */
[----:B------:R-:W-:Y:S02]  /*ef10*/  LOP3.LUT P3, RZ, R17, 0x4, RZ, 0xc0, !PT ;  /* 0x0000000411ff7812 */ /* 0x000fe4000786c0ff */
[----:B------:R-:W-:Y:S02]  /*ef20*/  LOP3.LUT R4, R4, 0x40, RZ, 0xc0, !PT ;  /* 0x0000004004047812 */ /* 0x000fe400078ec0ff */
[----:B------:R-:W-:Y:S02]  /*ef30*/  LOP3.LUT R5, R5, 0x80, RZ, 0xc0, !PT ;  /* 0x0000008005057812 */ /* 0x000fe400078ec0ff */
[----:B------:R-:W-:-:S02]  /*ef40*/  SHF.R.U32.HI R4, RZ, 0x2, R4 ;  /* 0x00000002ff047819 */ /* 0x000fc40000011604 */
[----:B------:R-:W-:Y:S02]  /*ef50*/  SHF.R.U32.HI R5, RZ, 0x3, R5 ;  /* 0x00000003ff057819 */ /* 0x000fe40000011605 */
[----:B0-----:R-:W-:Y:S01]  /*ef60*/  LOP3.LUT R0, R0, 0x7f, RZ, 0xc0, !PT ;  /* 0x0000007f00007812 */ /* 0x001fe200078ec0ff */
[----:B---3--:R-:W-:-:S04]  /*ef70*/  IMAD.SHL.U32 R2, R3, 0x8, RZ ;  /* 0x0000000803027824 */ /* 0x008fc800078e00ff */
[----:B------:R-:W-:Y:S02]  /*ef80*/  IMAD.SHL.U32 R8, R0, 0x8, RZ ;  /* 0x0000000800087824 */ /* 0x000fe400078e00ff */
[----:B------:R-:W-:Y:S01]  /*ef90*/  IMAD.SHL.U32 R0, R3, 0x8, RZ ;  /* 0x0000000803007824 */ /* 0x000fe200078e00ff */
[----:B------:R-:W-:-:S04]  /*efa0*/  LOP3.LUT R2, R2, 0x38, RZ, 0xc0, !PT ;  /* 0x0000003802027812 */ /* 0x000fc800078ec0ff */
[----:B------:R-:W-:Y:S02]  /*efb0*/  LOP3.LUT R0, R0, 0x1f8, RZ, 0xc0, !PT ;  /* 0x000001f800007812 */ /* 0x000fe400078ec0ff */
[----:B--2---:R-:W-:Y:S02]  /*efc0*/  LEA R2, P2, R2, R14, 0x1 ;  /* 0x0000000e02027211 */ /* 0x004fe400078408ff */
[----:B------:R-:W-:-:S03]  /*efd0*/  LOP3.LUT R0, R0, 0x38, R3, 0x78, !PT ;  /* 0x0000003800007812 */ /* 0x000fc600078e7803 */
[----:B-1----:R-:W-:Y:S01]  /*efe0*/  IMAD.X R3, RZ, RZ, R6, P2 ;  /* 0x000000ffff037224 */ /* 0x002fe200010e0606 */
[----:B------:R-:W-:Y:S02]  /*eff0*/  LOP3.LUT R0, R0, 0x200, R8, 0xf8, !PT ;  /* 0x0000020000007812 */ /* 0x000fe400078ef808 */
[----:B------:R-:W-:Y:S02]  /*f000*/  ISETP.NE.U32.AND P2, PT, R4, RZ, PT ;  /* 0x000000ff0400720c */ /* 0x000fe40003f45070 */
[----:B------:R-:W-:-:S05]  /*f010*/  LEA R7, R0, UR38, 0x1 ;  /* 0x0000002600077c11 */ /* 0x000fca000f8e08ff */
[----:B------:R-:W-:Y:S01]  /*f020*/  @!PT LDS RZ, [RZ] ;  /* 0x00000000fffff984 */ /* 0x000fe20000000800 */
[----:B------:R-:W-:Y:S01]  /*f030*/  @!PT LDS RZ, [RZ] ;  /* 0x00000000fffff984 */ /* 0x000fe20000000800 */
[----:B------:R-:W-:Y:S01]  /*f040*/  @!PT LDS RZ, [RZ] ;  /* 0x00000000fffff984 */ /* 0x000fe20000000800 */
[----:B------:R0:W-:Y:S04]  /*f050*/  LDGSTS.E.BYPASS.LTC128B.128 [R7+0x27c00], desc[UR4][R2.64], !P6 ;  /* 0x27c0000002077fae */ /* 0x0001e8000f101d44 */
[----:B------:R0:W-:Y:S04]  /*f060*/  LDGSTS.E.BYPASS.LTC128B.128 [R7+0x29c00], desc[UR4][R2.64+0x80], !P4 ;  /* 0x29c0008002077fae */ /* 0x0001e8000e101d44 */
[----:B------:R0:W-:Y:S01]  /*f070*/  LDGSTS.E.BYPASS.LTC128B.128 [R7+0x2bc00], desc[UR4][R2.64+0x100], !P3 ;  /* 0x2bc0010002077fae */ /* 0x0001e2000d901d44 */
[----:B------:R-:W-:-:S03]  /*f080*/  ISETP.NE.U32.AND P3, PT, R5, RZ, PT ;  /* 0x000000ff0500720c */ /* 0x000fc60003f65070 */
[----:B------:R0:W-:Y:S04]  /*f090*/  LDGSTS.E.BYPASS.LTC128B.128 [R7+0x2dc00], desc[UR4][R2.64+0x180], !P5 ;  /* 0x2dc0018002077fae */ /* 0x0001e8000e901d44 */
[----:B------:R0:W-:Y:S04]  /*f0a0*/  LDGSTS.E.BYPASS.LTC128B.128 [R7+0x2fc00], desc[UR4][R2.64+0x200], !P0 ;  /* 0x2fc0020002077fae */ /* 0x0001e8000c101d44 */
[----:B------:R0:W-:Y:S04]  /*f0b0*/  LDGSTS.E.BYPASS.LTC128B.128 [R7+0x31c00], desc[UR4][R2.64+0x280], !P1 ;  /* 0x31c0028002077fae */ /* 0x0001e8000c901d44 */
[----:B------:R0:W-:Y:S04]  /*f0c0*/  LDGSTS.E.BYPASS.LTC128B.128 [R7+0x33c00], desc[UR4][R2.64+0x300], P2 ;  /* 0x33c0030002077fae */ /* 0x0001e80009101d44 */
[----:B------:R0:W-:Y:S02]  /*f0d0*/  LDGSTS.E.BYPASS.LTC128B.128 [R7+0x35c00], desc[UR4][R2.64+0x380], P3 ;  /* 0x35c0038002077fae */ /* 0x0001e40009901d44 */
.L_x_3235:
[----:B------:R-:W-:Y:S05]  /*f0e0*/  BSYNC B0 ;  /* 0x0000000000007941 */ /* 0x000fea0003800000 */
.L_x_3234:
[----:B------:R-:W-:Y:S01]  /*f0f0*/  NOP ;  /* 0x0000000000007918 */ /* 0x000fe20000000000 */
[----:B------:R-:W-:Y:S01]  /*f100*/  SYNCS.ARRIVE.TRANS64.RED.A0T1 RZ, [UR38+0x38810], RZ ;  /* 0x038810ffffff79a7 */ /* 0x000fe20008200426 */
[----:B0-----:R-:W-:Y:S01]  /*f110*/  IMAD.MOV.U32 R2, RZ, RZ, 0x1 ;  /* 0x00000001ff027424 */ /* 0x001fe200078e00ff */
[----:B------:R-:W-:Y:S04]  /*f120*/  ARRIVES.LDGSTSBAR.64.TRANSCNT [UR38+0x38810] ;  /* 0x03881000ff0079b0 */ /* 0x000fe80008000aa6 */
[----:B------:R-:W-:Y:S01]  /*f130*/  SHF.L.U32 R2, R2, 0x1f, RZ ;  /* 0x0000001f02027819 */ /* 0x000fe200000006ff */
[----:B------:R-:W-:Y:S01]  /*f140*/  NOP ;  /* 0x0000000000007918 */ /* 0x000fe20000000000 */
[----:B------:R-:W-:Y:S02]  /*f150*/  SYNCS.ARRIVE.TRANS64.A1T0 RZ, [UR38+0x38810], RZ ;  /* 0x038810ffffff79a7 */ /* 0x000fe40008100026 */
[----:B------:R-:W0:Y:S02]  /*f160*/  SYNCS.PHASECHK.TRANS64.TRYWAIT P0, [UR38+0x38820], R2 ;  /* 0x03882002ff0075a7 */ /* 0x000e240008000166 */
[----:B0-----:R-:W-:Y:S05]  /*f170*/  @!P0 BRA `(.L_x_3236) ;  /* 0x0000004000a08947 */ /* 0x001fea0003800000 */
.L_x_3348:
[----:B------:R-:W-:Y:S01]  /*f180*/  LOP3.LUT P0, RZ, R17, 0x2, RZ, 0xc0, !PT ;  /* 0x0000000211ff7812 */ /* 0x000fe2000780c0ff */
[----:B------:R-:W-:Y:S01]  /*f190*/  BSSY B0, `(.L_x_3237) ;  /* 0x000007f000007945 */ /* 0x000fe20003800000 */
[----:B------:R-:W-:-:S11]  /*f1a0*/  IMAD.MOV.U32 R0, RZ, RZ, 0x1 ;  /* 0x00000001ff007424 */ /* 0x000fd600078e00ff */
[----:B------:R-:W-:Y:S05]  /*f1b0*/  @!P0 BRA `(.L_x_3238) ;  /* 0x0000000400f08947 */ /* 0x000fea0003800000 */
[----:B------:R-:W3:Y:S01]  /*f1c0*/  SYNCS.PHASECHK.TRANS64.TRYWAIT P0, [UR38+0x38860], R2 ;  /* 0x03886002ff0075a7 */ /* 0x000ee20008000166 */
[----:B0-----:R-:W0:Y:S02]  /*f1d0*/  S2R R3, SR_TID.X ;  /* 0x0000000000037919 */ /* 0x001e240000002100 */
[----:B0-----:R-:W-:-:S04]  /*f1e0*/  LOP3.LUT R3, R3, 0x7f, RZ, 0xc0, !PT ;  /* 0x0000007f03037812 */ /* 0x001fc800078ec0ff */
[----:B------:R-:W-:Y:S01]  /*f1f0*/  ISETP.NE.AND P1, PT, R3, RZ, PT ;  /* 0x000000ff0300720c */ /* 0x000fe20003f25270 */
[----:B---3--:R-:W-:-:S12]  /*f200*/  @!P0 BRA `(.L_x_3239) ;  /* 0x0000004000948947 */ /* 0x008fd80003800000 */
.L_x_3349:
[----:B------:R-:W-:Y:S04]  /*f210*/  BSSY B1, `(.L_x_3240) ;  /* 0x0000008000017945 */ /* 0x000fe80003800000 */
[----:B------:R-:W-:Y:S05]  /*f220*/  @P1 BRA `(.L_x_3241) ;  /* 0x0000000000181947 */ /* 0x000fea0003800000 */
[----:B0-----:R-:W0:Y:S01]  /*f230*/  S2R R3, SR_TID.X ;  /* 0x0000000000037919 */ /* 0x001e220000002100 */
[----:B------:R-:W-:-:S04]  /*f240*/  IMAD.MOV.U32 R2, RZ, RZ, 0x10000 ;  /* 0x00010000ff027424 */ /* 0x000fc800078e00ff */
[----:B------:R3:W-:Y:S01]  /*f250*/  SYNCS.ARRIVE.TRANS64 RZ, [UR38+0x38850], R2 ;  /* 0x03885002ffff79a7 */ /* 0x0007e20008000026 */
[----:B0-----:R-:W-:-:S13]  /*f260*/  LOP3.LUT P0, RZ, R3, 0x1f, RZ, 0xc0, !PT ;  /* 0x0000001f03ff7812 */ /* 0x001fda000780c0ff */
[----:B---3--:R-:W-:Y:S05]  /*f270*/  @!P0 BRA `(.L_x_3241) ;  /* 0x0000000000048947 */ /* 0x008fea0003800000 */
[----:B------:R-:W-:Y:S01]  /*f280*/  BPT.TRAP 0x1 ;  /* 0x000000040000795c */ /* 0x000fe20000300000 */
.L_x_3241:
[----:B------:R-:W-:Y:S05]  /*f290*/  BSYNC B1 ;  /* 0x0000000000017941 */ /* 0x000fea0003800000 */
.L_x_3240:
[----:B0-----:R-:W3:Y:S01]  /*f2a0*/  LDL.LU R2, [R1+0x8] ;  /* 0x0000080001027983 */ /* 0x001ee20000300800 */
        /* <DEDUP_REMOVED lines=9> */
[----:B---3--:R-:W-:-:S08]  /*f340*/  IMAD.SHL.U32 R2, R2, 0x40, RZ ;  /* 0x0000004002027824 */ /* 0x008fd000078e00ff */
.L_x_3242:
        /* <DEDUP_REMOVED lines=13> */
.L_x_3243:
        /* <DEDUP_REMOVED lines=13> */
.L_x_3244:
        /* <DEDUP_REMOVED lines=13> */
.L_x_3245:
        /* <DEDUP_REMOVED lines=13> */
.L_x_3246:
        /* <DEDUP_REMOVED lines=13> */
.L_x_3247:
        /* <DEDUP_REMOVED lines=13> */
.L_x_3248:
        /* <DEDUP_REMOVED lines=13> */
.L_x_3249:
[----:B------:R-:W-:-:S13]  /*f900*/  @P0 ELECT P1, URZ, PT ;  /* 0x00000000003f082f */ /* 0x000fda0003820000 */
[----:B------:R-:W-:Y:S01]  /*f910*/  @P1 R2UR UR13, R16 ;  /* 0x00000000100d12ca */ /* 0x000fe200000e0000 */
[----:B------:R-:W-:Y:S01]  /*f920*/  UMOV UR12, UR36 ;  /* 0x00000024000c7c82 */ /* 0x000fe20008000000 */
[----:B------:R-:W-:Y:S02]  /*f930*/  @P1 R2UR UR11, R2 ;  /* 0x00000000020b12ca */ /* 0x000fe400000e0000 */
[----:B------:R-:W-:Y:S02]  /*f940*/  @P1 PLOP3.LUT P0, PT, P1, PT, PT, 0x8, 0x0 ;  /* 0x000000000000181c */ /* 0x000fe40000f0e170 */
[----:B------:R-:W-:-:S09]  /*f950*/  PLOP3.LUT P1, PT, PT, PT, PT, 0x8, 0x0 ;  /* 0x000000000000781c */ /* 0x000fd20003f2e170 */
[----:B------:R3:W-:Y:S02]  /*f960*/  UTMALDG.4D [UR8], [UR4], desc[UR6] ;  /* 0x00000608040075b4 */ /* 0x0007e40008019000 */
[----:B---3--:R-:W-:Y:S05]  /*f970*/  @P0 BRA.U.ANY `(.L_x_3249) ;  /* 0xfffffffd00e00947 */ /* 0x008fea000393ffff */
.L_x_3238:
[----:B------:R-:W-:Y:S05]  /*f980*/  BSYNC B0 ;  /* 0x0000000000007941 */ /* 0x000fea0003800000 */
.L_x_3237:
[----:B0-----:R-:W3:Y:S01]  /*f990*/  LDL.LU R3, [R1+0x14] ;  /* 0x0000140001037983 */ /* 0x001ee20000300800 */
[----:B------:R-:W-:Y:S02]  /*f9a0*/  IMAD.MOV.U32 R9, RZ, RZ, RZ ;  /* 0x000000ffff097224 */ /* 0x000fe400078e00ff */
[----:B-1----:R-:W-:Y:S02]  /*f9b0*/  IMAD.MOV.U32 R6, RZ, RZ, 0x1 ;  /* 0x00000001ff067424 */ /* 0x002fe400078e00ff */
[----:B---3--:R-:W-:-:S05]  /*f9c0*/  VIADD R8, R3, 0xfffffffe ;  /* 0xfffffffe03087836 */ /* 0x008fca0000000000 */
[----:B------:R-:W-:-:S13]  /*f9d0*/  ISETP.GE.AND P0, PT, R8, UR39, PT ;  /* 0x0000002708007c0c */ /* 0x000fda000bf06270 */
[----:B------:R-:W-:Y:S05]  /*f9e0*/  @!P0 BRA `(.L_x_3219) ;  /* 0x0000002400208947 */ /* 0x000fea0003800000 */
[----:B------:R-:W-:Y:S01]  /*f9f0*/  UIADD3 UR4, UR43, 0x1, URZ ;  /* 0x000000012b047890 */ /* 0x000fe2000fffe03f */
[----:B------:R-:W-:Y:S01]  /*fa00*/  LOP3.LUT R0, RZ, UR39, RZ, 0x33, !PT ;  /* 0x00000027ff007c12 */ /* 0x000fe2000f8e33ff */
[----:B------:R-:W0:Y:S01]  /*fa10*/  S2R R4, SR_TID.X ;  /* 0x0000000000047919 */ /* 0x000e220000002100 */
[----:B------:R-:W-:Y:S01]  /*fa20*/  IMAD.MOV.U32 R6, RZ, RZ, 0x1 ;  /* 0x00000001ff067424 */ /* 0x000fe200078e00ff */
[----:B------:R-:W-:-:S04]  /*fa30*/  UIMAD UR4, UR4, UR41, URZ ;  /* 0x00000029040472a4 */ /* 0x000fc8000f8e023f */
[----:B------:R-:W-:-:S04]  /*fa40*/  UISETP.LT.AND UP0, UPT, UR40, UR4, UPT ;  /* 0x000000042800728c */ /* 0x000fc8000bf01270 */
[----:B------:R-:W-:-:S06]  /*fa50*/  USEL UR4, UR40, UR4, UP0 ;  /* 0x0000000428047287 */ /* 0x000fcc0008000000 */
[----:B------:R-:W-:-:S05]  /*fa60*/  IMAD R3, RZ, RZ, -UR4 ;  /* 0x80000004ff037e24 */ /* 0x000fca000f8e02ff */
[----:B------:R-:W-:-:S04]  /*fa70*/  VIADDMNMX R0, R3, 0x1, R0, !PT ;  /* 0x0000000103007846 */ /* 0x000fc80007800100 */
[----:B------:R-:W-:Y:S02]  /*fa80*/  R2UR UR5, R0 ;  /* 0x00000000000572ca */ /* 0x000fe400000e0000 */
[----:B------:R-:W-:Y:S02]  /*fa90*/  LOP3.LUT R0, RZ, UR4, RZ, 0x33, !PT ;  /* 0x00000004ff007c12 */ /* 0x000fe4000f8e33ff */
[----:B0-----:R-:W-:-:S09]  /*faa0*/  LOP3.LUT R10, R4, 0x1f, RZ, 0xc0, !PT ;  /* 0x0000001f040a7812 */ /* 0x001fd200078ec0ff */
[----:B------:R-:W-:Y:S02]  /*fab0*/  UIADD3 UR6, UR5, -0x2, URZ ;  /* 0xfffffffe05067890 */ /* 0x000fe4000fffe03f */
[----:B------:R-:W-:-:S04]  /*fac0*/  UIADD3 UR5, UR4, UR5, URZ ;  /* 0x0000000504057290 */ /* 0x000fc8000fffe03f */
[----:B------:R-:W-:Y:S01]  /*fad0*/  ISETP.NE.AND P0, PT, R0, UR6, PT ;  /* 0x0000000600007c0c */ /* 0x000fe2000bf05270 */
[----:B------:R-:W-:Y:S02]  /*fae0*/  IMAD.MOV.U32 R0, RZ, RZ, 0x1 ;  /* 0x00000001ff007424 */ /* 0x000fe400078e00ff */
[----:B------:R-:W-:-:S05]  /*faf0*/  IMAD.U32 R11, RZ, RZ, UR5 ;  /* 0x00000005ff0b7e24 */ /* 0x000fca000f8e00ff */
[----:B------:R-:W-:-:S05]  /*fb00*/  LOP3.LUT R11, R11, 0x1, RZ, 0xc0, !PT ;  /* 0x000000010b0b7812 */ /* 0x000fca00078ec0ff */
[----:B------:R-:W-:Y:S05]  /*fb10*/  @!P0 BRA `(.L_x_3250) ;  /* 0x0000001400e88947 */ /* 0x000fea0003800000 */
[----:B------:R-:W-:Y:S01]  /*fb20*/  R2UR UR4, R11 ;  /* 0x000000000b0472ca */ /* 0x000fe200000e0000 */
[----:B------:R-:W-:Y:S01]  /*fb30*/  BSSY B0, `(.L_x_3250) ;  /* 0x0000178000007945 */ /* 0x000fe20003800000 */
[----:B------:R-:W-:-:S11]  /*fb40*/  IMAD.MOV.U32 R0, RZ, RZ, 0x1 ;  /* 0x00000001ff007424 */ /* 0x000fd600078e00ff */
[----:B------:R-:W-:-:S06]  /*fb50*/  UIADD3 UR4, UR5, -UR4, URZ ;  /* 0x8000000405047290 */ /* 0x000fcc000fffe03f */
[----:B------:R-:W-:-:S07]  /*fb60*/  IMAD.U32 R7, RZ, RZ, UR4 ;  /* 0x00000004ff077e24 */ /* 0x000fce000f8e00ff */
.L_x_3291:
        /* <DEDUP_REMOVED lines=8> */
[----:B------:R-:W0:Y:S01]  /*fbf0*/  LDC R12, c[0x0][0x43c] ;  /* 0x00010f00ff0c7b82 */ /* 0x000e220000000800 */
[----:B------:R-:W-:Y:S01]  /*fc00*/  IMAD.MOV.U32 R13, RZ, RZ, R8 ;  /* 0x000000ffff0d7224 */ /* 0x000fe200078e0008 */
[----:B------:R-:W-:Y:S01]  /*fc10*/  ULDC.64 UR4, c[0x0][0x428] ;  /* 0x00010a0000047ab9 */ /* 0x000fe20000000a00 */
[----:B------:R-:W-:Y:S01]  /*fc20*/  ULDC.64 UR6, c[0x0][0x208] ;  /* 0x0000820000067ab9 */ /* 0x000fe20000000a00 */
        /* <DEDUP_REMOVED lines=16> */
.L_x_3253:
[----:B------:R-:W1:Y:S01]  /*fd30*/  S2R R2, SR_TID.X ;  /* 0x0000000000027919 */ /* 0x000e620000002100 */
[----:B------:R-:W-:Y:S01]  /*fd40*/  BSSY B2, `(.L_x_3254) ;  /* 0x0000006000027945 */ /* 0x000fe20003800000 */
[----:B-1----:R-:W-:Y:S02]  /*fd50*/  LOP3.LUT R3, R2, 0x7f, RZ, 0xc0, !PT ;  /* 0x0000007f02037812 */ /* 0x002fe400078ec0ff */
[----:B------:R-:W-:Y:S02]  /*fd60*/  SHF.L.U32 R2, R0, 0x1f, RZ ;  /* 0x0000001f00027819 */ /* 0x000fe400000006ff */
[----:B------:R-:W-:Y:S02]  /*fd70*/  ISETP.NE.AND P2, PT, R3, RZ, PT ;  /* 0x000000ff0300720c */ /* 0x000fe40003f45270 */
[----:B------:R-:W1:Y:S02]  /*fd80*/  SYNCS.PHASECHK.TRANS64.TRYWAIT P0, [UR38+0x38848], R2 ;  /* 0x03884802ff0075a7 */ /* 0x000e640008000166 */
[----:B-1----:R-:W-:Y:S09]  /*fd90*/  @!P0 BRA `(.L_x_3255) ;  /* 0x0000003400c88947 */ /* 0x002ff20003800000 */
.L_x_3350:
[----:B------:R-:W-:Y:S05]  /*fda0*/  BSYNC B2 ;  /* 0x0000000000027941 */ /* 0x000fea0003800000 */
.L_x_3254:
[----:B------:R-:W-:Y:S04]  /*fdb0*/  BSSY B2, `(.L_x_3256) ;  /* 0x0000007000027945 */ /* 0x000fe80003800000 */
[----:B------:R-:W-:Y:S05]  /*fdc0*/  @P2 BRA `(.L_x_3257) ;  /* 0x0000000000142947 */ /* 0x000fea0003800000 */
[----:B------:R-:W-:Y:S01]  /*fdd0*/  ISETP.NE.AND P0, PT, R10, RZ, PT ;  /* 0x000000ff0a00720c */ /* 0x000fe20003f05270 */
[----:B-1----:R-:W-:-:S04]  /*fde0*/  IMAD.MOV.U32 R3, RZ, RZ, 0x2000 ;  /* 0x00002000ff037424 */ /* 0x002fc800078e00ff */
[----:B------:R3:W-:Y:S08]  /*fdf0*/  SYNCS.ARRIVE.TRANS64 RZ, [UR38+0x38838], R3 ;  /* 0x03883803ffff79a7 */ /* 0x0007f00008000026 */
[----:B---3--:R-:W-:Y:S05]  /*fe00*/  @!P0 BRA `(.L_x_3257) ;  /* 0x0000000000048947 */ /* 0x008fea0003800000 */
[----:B------:R-:W-:Y:S01]  /*fe10*/  BPT.TRAP 0x1 ;  /* 0x000000040000795c */ /* 0x000fe20000300000 */
.L_x_3257:
[----:B------:R-:W-:Y:S05]  /*fe20*/  BSYNC B2 ;  /* 0x0000000000027941 */ /* 0x000fea0003800000 */
.L_x_3256:
[----:B0-----:R-:W-:Y:S01]  /*fe30*/  IMAD.MOV.U32 R4, RZ, RZ, RZ ;  /* 0x000000ffff047224 */ /* 0x001fe200078e00ff */
        /* <DEDUP_REMOVED lines=10> */
.L_x_3258:
        /* <DEDUP_REMOVED lines=10> */
.L_x_3351:
[----:B------:R-:W-:Y:S05]  /*ff80*/  BSYNC B2 ;  /* 0x0000000000027941 */ /* 0x000fea0003800000 */
.L_x_3259:
        /* <DEDUP_REMOVED lines=9> */
.L_x_3262:
[----:B------:R-:W-:Y:S05]  /*10020*/  BSYNC B2 ;  /* 0x0000000000027941 */ /* 0x000fea0003800000 */
.L_x_3261:
        /* <DEDUP_REMOVED lines=9> */
.L_x_3263:
        /* <DEDUP_REMOVED lines=13> */
.L_x_3264:
        /* <DEDUP_REMOVED lines=13> */
.L_x_3265:
        /* <DEDUP_REMOVED lines=13> */
.L_x_3266:
        /* <DEDUP_REMOVED lines=13> */
.L_x_3267:
        /* <DEDUP_REMOVED lines=13> */
.L_x_3268:
        /* <DEDUP_REMOVED lines=13> */
.L_x_3269:
        /* <DEDUP_REMOVED lines=13> */
.L_x_3270:
        /* <DEDUP_REMOVED lines=8> */
.L_x_3252:
[----:B------:R-:W-:Y:S05]  /*106f0*/  BSYNC B1 ;  /* 0x0000000000017941 */ /* 0x000fea0003800000 */
.L_x_3251:
[----:B------:R-:W-:Y:S01]  /*10700*/  LOP3.LUT P3, RZ, R17, 0x2, RZ, 0xc0, !PT ;  /* 0x0000000211ff7812 */ /* 0x000fe2000786c0ff */
[----:B------:R-:W-:Y:S01]  /*10710*/  BSSY B1, `(.L_x_3271) ;  /* 0x00000b7000017945 */ /* 0x000fe20003800000 */
[----:B------:R-:W-:-:S11]  /*10720*/  LOP3.LUT R0, R0, 0x1, RZ, 0x3c, !PT ;  /* 0x0000000100007812 */ /* 0x000fd600078e3cff */
[----:B------:R-:W-:Y:S05]  /*10730*/  @!P3 BRA `(.L_x_3272) ;  /* 0x0000000800d0b947 */ /* 0x000fea0003800000 */
[----:B------:R-:W-:Y:S01]  /*10740*/  LOP3.LUT P3, RZ, R17, 0x1, RZ, 0xc0, !PT ;  /* 0x0000000111ff7812 */ /* 0x000fe2000786c0ff */
[----:B------:R-:W-:-:S12]  /*10750*/  VIADD R12, R8, 0xffffffff ;  /* 0xffffffff080c7836 */ /* 0x000fd80000000000 */
[----:B------:R-:W-:Y:S05]  /*10760*/  @!P3 BRA `(.L_x_3273) ;  /* 0x000000000050b947 */ /* 0x000fea0003800000 */
[----:B--2---:R-:W0:Y:S01]  /*10770*/  LDC R14, c[0x0][0x43c] ;  /* 0x00010f00ff0e7b82 */ /* 0x004e220000000800 */
        /* <DEDUP_REMOVED lines=19> */
.L_x_3273:
[----:B------:R-:W1:Y:S01]  /*108b0*/  S2R R2, SR_TID.X ;  /* 0x0000000000027919 */ /* 0x000e620000002100 */
[----:B------:R-:W-:Y:S01]  /*108c0*/  BSSY B2, `(.L_x_3274) ;  /* 0x0000006000027945 */ /* 0x000fe20003800000 */
[----:B-1----:R-:W-:Y:S02]  /*108d0*/  LOP3.LUT R3, R2, 0x7f, RZ, 0xc0, !PT ;  /* 0x0000007f02037812 */ /* 0x002fe400078ec0ff */
[----:B------:R-:W-:Y:S02]  /*108e0*/  SHF.L.U32 R2, R0, 0x1f, RZ ;  /* 0x0000001f00027819 */ /* 0x000fe400000006ff */
[----:B------:R-:W-:Y:S02]  /*108f0*/  ISETP.NE.AND P2, PT, R3, RZ, PT ;  /* 0x000000ff0300720c */ /* 0x000fe40003f45270 */
[----:B------:R-:W1:Y:S02]  /*10900*/  SYNCS.PHASECHK.TRANS64.TRYWAIT P0, [UR38+0x38840], R2 ;  /* 0x03884002ff0075a7 */ /* 0x000e640008000166 */
[----:B-1----:R-:W-:Y:S09]  /*10910*/  @!P0 BRA `(.L_x_3275) ;  /* 0x0000002c00188947 */ /* 0x002ff20003800000 */
.L_x_3352:
[----:B------:R-:W-:Y:S05]  /*10920*/  BSYNC B2 ;  /* 0x0000000000027941 */ /* 0x000fea0003800000 */
.L_x_3274:
[----:B------:R-:W-:Y:S04]  /*10930*/  BSSY B2, `(.L_x_3276) ;  /* 0x0000007000027945 */ /* 0x000fe80003800000 */
[----:B------:R-:W-:Y:S05]  /*10940*/  @P2 BRA `(.L_x_3277) ;  /* 0x0000000000142947 */ /* 0x000fea0003800000 */
[----:B------:R-:W-:Y:S01]  /*10950*/  ISETP.NE.AND P0, PT, R10, RZ, PT ;  /* 0x000000ff0a00720c */ /* 0x000fe20003f05270 */
[----:B-1----:R-:W-:-:S04]  /*10960*/  IMAD.MOV.U32 R3, RZ, RZ, 0x2000 ;  /* 0x00002000ff037424 */ /* 0x002fc800078e00ff */
[----:B------:R3:W-:Y:S08]  /*10970*/  SYNCS.ARRIVE.TRANS64 RZ, [UR38+0x38830], R3 ;  /* 0x03883003ffff79a7 */ /* 0x0007f00008000026 */
[----:B---3--:R-:W-:Y:S05]  /*10980*/  @!P0 BRA `(.L_x_3277) ;  /* 0x0000000000048947 */ /* 0x008fea0003800000 */
[----:B------:R-:W-:Y:S01]  /*10990*/  BPT.TRAP 0x1 ;  /* 0x000000040000795c */ /* 0x000fe20000300000 */
.L_x_3277:
[----:B------:R-:W-:Y:S05]  /*109a0*/  BSYNC B2 ;  /* 0x0000000000027941 */ /* 0x000fea0003800000 */
.L_x_3276:
        /* <DEDUP_REMOVED lines=11> */
.L_x_3278:
        /* <DEDUP_REMOVED lines=11> */
.L_x_3353:
[----:B------:R-:W-:Y:S05]  /*10b10*/  BSYNC B2 ;  /* 0x0000000000027941 */ /* 0x000fea0003800000 */
.L_x_3279:
        /* <DEDUP_REMOVED lines=9> */
.L_x_3282:
[----:B------:R-:W-:Y:S05]  /*10bb0*/  BSYNC B2 ;  /* 0x0000000000027941 */ /* 0x000fea0003800000 */
.L_x_3281:
        /* <DEDUP_REMOVED lines=9> */
.L_x_3283:
        /* <DEDUP_REMOVED lines=13> */
.L_x_3284:
        /* <DEDUP_REMOVED lines=13> */
.L_x_3285:
        /* <DEDUP_REMOVED lines=13> */
.L_x_3286:
        /* <DEDUP_REMOVED lines=13> */
.L_x_3287:
        /* <DEDUP_REMOVED lines=13> */
.L_x_3288:
        /* <DEDUP_REMOVED lines=13> */
.L_x_3289:
        /* <DEDUP_REMOVED lines=13> */
.L_x_3290:
        /* <DEDUP_REMOVED lines=8> */
.L_x_3272:
[----:B------:R-:W-:Y:S05]  /*11280*/  BSYNC B1 ;  /* 0x0000000000017941 */ /* 0x000fea0003800000 */
.L_x_3271:
[----:B------:R-:W-:Y:S01]  /*11290*/  VIADD R8, R8, 0xfffffffe ;  /* 0xfffffffe08087836 */ /* 0x000fe20000000000 */
[----:B------:R-:W-:Y:S06]  /*112a0*/  @P1 BRA `(.L_x_3291) ;  /* 0xffffffe800301947 */ /* 0x000fec000383ffff */
[----:B------:R-:W-:Y:S05]  /*112b0*/  BSYNC B0 ;  /* 0x0000000000007941 */ /* 0x000fea0003800000 */
.L_x_3250:
[----:B------:R-:W-:-:S13]  /*112c0*/  ISETP.NE.AND P0, PT, R11, RZ, PT ;  /* 0x000000ff0b00720c */ /* 0x000fda0003f05270 */
[----:B------:R-:W-:Y:S05]  /*112d0*/  @!P0 BRA `(.L_x_3219) ;  /* 0x0000000800e48947 */ /* 0x000fea0003800000 */
[----:B------:R-:W-:Y:S01]  /*112e0*/  LOP3.LUT P1, RZ, R17, 0x2, RZ, 0xc0, !PT ;  /* 0x0000000211ff7812 */ /* 0x000fe2000782c0ff */
[----:B------:R-:W-:-:S12]  /*112f0*/  BSSY B0, `(.L_x_3292) ;  /* 0x00000b4000007945 */ /* 0x000fd80003800000 */
[----:B------:R-:W-:Y:S05]  /*11300*/  @!P1 BRA `(.L_x_3293) ;  /* 0x0000000800c89947 */ /* 0x000fea0003800000 */
[----:B------:R-:W-:-:S13]  /*11310*/  LOP3.LUT P1, RZ, R17, 0x1, RZ, 0xc0, !PT ;  /* 0x0000000111ff7812 */ /* 0x000fda000782c0ff */
[----:B------:R-:W-:Y:S05]  /*11320*/  @!P1 BRA `(.L_x_3294) ;  /* 0x00000000004c9947 */ /* 0x000fea0003800000 */
[----:B------:R-:W0:Y:S01]  /*11330*/  LDC R5, c[0x0][0x43c] ;  /* 0x00010f00ff057b82 */ /* 0x000e220000000800 */
[----:B------:R-:W-:Y:S01]  /*11340*/  ULDC.64 UR4, c[0x0][0x428] ;  /* 0x00010a0000047ab9 */ /* 0x000fe20000000a00 */
[----:B------:R-:W-:Y:S01]  /*11350*/  ULDC.64 UR6, c[0x0][0x208] ;  /* 0x0000820000067ab9 */ /* 0x000fe20000000a00 */
[----:B------:R-:W-:-:S04]  /*11360*/  IMAD R19, R19, UR4, RZ ;  /* 0x0000000413137c24 */ /* 0x000fc8000f8e02ff */
[----:B------:R-:W-:Y:S01]  /*11370*/  IMAD R7, R18, UR5, R19 ;  /* 0x0000000512077c24 */ /* 0x000fe2000f8e0213 */
[----:B0-----:R-:W-:-:S13]  /*11380*/  ISETP.NE.AND P0, PT, R5, 0x1, PT ;  /* 0x000000010500780c */ /* 0x001fda0003f05270 */
[----:B------:R-:W0:Y:S02]  /*11390*/  @P0 LDC.64 R2, c[0x0][0x440] ;  /* 0x00011000ff020b82 */ /* 0x000e240000000a00 */
[----:B0-----:R-:W-:-:S04]  /*113a0*/  @P0 IMAD.HI.U32 R4, R8, R2, RZ ;  /* 0x0000000208040227 */ /* 0x001fc800078e00ff */
[----:B------:R-:W-:Y:S01]  /*113b0*/  IMAD.MOV.U32 R2, RZ, RZ, R8 ;  /* 0x000000ffff027224 */ /* 0x000fe200078e0008 */
[----:B------:R-:W-:-:S04]  /*113c0*/  @P0 SHF.R.U32.HI R2, RZ, R3, R4 ;  /* 0x00000003ff020219 */ /* 0x000fc80000011604 */
[----:B------:R-:W-:-:S03]  /*113d0*/  SHF.R.S32.HI R3, RZ, 0x1f, R2 ;  /* 0x0000001fff037819 */ /* 0x000fc60000011402 */
        /* <DEDUP_REMOVED lines=8> */
.L_x_3294:
[----:B------:R-:W1:Y:S01]  /*11460*/  S2R R2, SR_TID.X ;  /* 0x0000000000027919 */ /* 0x000e620000002100 */
[----:B------:R-:W-:Y:S01]  /*11470*/  BSSY B1, `(.L_x_3295) ;  /* 0x0000006000017945 */ /* 0x000fe20003800000 */
[----:B-1----:R-:W-:Y:S02]  /*11480*/  LOP3.LUT R3, R2, 0x7f, RZ, 0xc0, !PT ;  /* 0x0000007f02037812 */ /* 0x002fe400078ec0ff */
[----:B------:R-:W-:Y:S02]  /*11490*/  SHF.L.U32 R2, R0, 0x1f, RZ ;  /* 0x0000001f00027819 */ /* 0x000fe400000006ff */
[----:B------:R-:W-:Y:S02]  /*114a0*/  ISETP.NE.AND P1, PT, R3, RZ, PT ;  /* 0x000000ff0300720c */ /* 0x000fe40003f25270 */
[----:B------:R-:W1:Y:S02]  /*114b0*/  SYNCS.PHASECHK.TRANS64.TRYWAIT P0, [UR38+0x38848], R2 ;  /* 0x03884802ff0075a7 */ /* 0x000e640008000166 */
[----:B-1----:R-:W-:Y:S09]  /*114c0*/  @!P0 BRA `(.L_x_3296) ;  /* 0x00000020005c8947 */ /* 0x002ff20003800000 */
.L_x_3354:
[----:B------:R-:W-:Y:S05]  /*114d0*/  BSYNC B1 ;  /* 0x0000000000017941 */ /* 0x000fea0003800000 */
.L_x_3295:
[----:B------:R-:W-:Y:S04]  /*114e0*/  BSSY B1, `(.L_x_3297) ;  /* 0x0000007000017945 */ /* 0x000fe80003800000 */
[----:B------:R-:W-:Y:S05]  /*114f0*/  @P1 BRA `(.L_x_3298) ;  /* 0x0000000000141947 */ /* 0x000fea0003800000 */
[----:B------:R-:W-:Y:S01]  /*11500*/  ISETP.NE.AND P0, PT, R10, RZ, PT ;  /* 0x000000ff0a00720c */ /* 0x000fe20003f05270 */
[----:B-1----:R-:W-:-:S04]  /*11510*/  IMAD.MOV.U32 R3, RZ, RZ, 0x2000 ;  /* 0x00002000ff037424 */ /* 0x002fc800078e00ff */
[----:B------:R3:W-:Y:S08]  /*11520*/  SYNCS.ARRIVE.TRANS64 RZ, [UR38+0x38838], R3 ;  /* 0x03883803ffff79a7 */ /* 0x0007f00008000026 */
[----:B---3--:R-:W-:Y:S05]  /*11530*/  @!P0 BRA `(.L_x_3298) ;  /* 0x0000000000048947 */ /* 0x008fea0003800000 */
[----:B------:R-:W-:Y:S01]  /*11540*/  BPT.TRAP 0x1 ;  /* 0x000000040000795c */ /* 0x000fe20000300000 */
.L_x_3298:
[----:B------:R-:W-:Y:S05]  /*11550*/  BSYNC B1 ;  /* 0x0000000000017941 */ /* 0x000fea0003800000 */
.L_x_3297:
        /* <DEDUP_REMOVED lines=11> */
.L_x_3299:
        /* <DEDUP_REMOVED lines=11> */
.L_x_3355:
[----:B------:R-:W-:Y:S05]  /*116c0*/  BSYNC B1 ;  /* 0x0000000000017941 */ /* 0x000fea0003800000 */
.L_x_3300:
[----:B------:R-:W-:Y:S01]  /*116d0*/  BSSY B1, `(.L_x_3302) ;  /* 0x0000009000017945 */ /* 0x000fe20003800000 */
[----:B-1----:R-:W-:Y:S02]  /*116e0*/  IMAD.MOV.U32 R2, RZ, RZ, 0x0 ;  /* 0x00000000ff027424 */ /* 0x002fe400078e00ff */
[----:B------:R-:W-:Y:S01]  /*116f0*/  IMAD.MOV.U32 R3, RZ, RZ, 0x14f00000 ;  /* 0x14f00000ff037424 */ /* 0x000fe200078e00ff */
[----:B------:R-:W-:Y:S06]  /*11700*/  @P1 BRA `(.L_x_3303) ;  /* 0x0000000000141947 */ /* 0x000fec0003800000 */
[----:B------:R-:W-:Y:S01]  /*11710*/  ISETP.NE.AND P0, PT, R10, RZ, PT ;  /* 0x000000ff0a00720c */ /* 0x000fe20003f05270 */
[----:B------:R-:W-:-:S04]  /*11720*/  IMAD.MOV.U32 R5, RZ, RZ, 0x10000 ;  /* 0x00010000ff057424 */ /* 0x000fc800078e00ff */
[----:B------:R1:W-:Y:S08]  /*11730*/  SYNCS.ARRIVE.TRANS64 RZ, [UR38+0x38858], R5 ;  /* 0x03885805ffff79a7 */ /* 0x0003f00008000026 */
[----:B-1----:R-:W-:Y:S05]  /*11740*/  @!P0 BRA `(.L_x_3303) ;  /* 0x0000000000048947 */ /* 0x002fea0003800000 */
[----:B------:R-:W-:Y:S01]  /*11750*/  BPT.TRAP 0x1 ;  /* 0x000000040000795c */ /* 0x000fe20000300000 */
.L_x_3303:
[----:B------:R-:W-:Y:S05]  /*11760*/  BSYNC B1 ;  /* 0x0000000000017941 */ /* 0x000fea0003800000 */
.L_x_3302:
        /* <DEDUP_REMOVED lines=9> */
.L_x_3304:
        /* <DEDUP_REMOVED lines=10> */
[----:B------:R-:W-:Y:S01]  /*118a0*/  R2UR UR7, R3 ;  /* 0x00000000030772ca */ /* 0x000fe200000e0000 */
[----:B------:R-:W-:Y:S01]  /*118b0*/  UMOV UR10, 0x40 ;  /* 0x00000040000a7882 */ /* 0x000fe20000000000 */
[----:B------:R-:W-:-:S13]  /*118c0*/  PLOP3.LUT P0, PT, PT, PT, PT, 0x80, 0x0 ;  /* 0x000000000000781c */ /* 0x000fda0003f0f070 */
.L_x_3305:
        /* <DEDUP_REMOVED lines=13> */
.L_x_3306:
        /* <DEDUP_REMOVED lines=13> */
.L_x_3307:
        /* <DEDUP_REMOVED lines=13> */
.L_x_3308:
        /* <DEDUP_REMOVED lines=13> */
.L_x_3309:
        /* <DEDUP_REMOVED lines=13> */
.L_x_3310:
        /* <DEDUP_REMOVED lines=13> */
.L_x_3311:
        /* <DEDUP_REMOVED lines=8> */
.L_x_3293:
[----:B------:R-:W-:Y:S05]  /*11e30*/  BSYNC B0 ;  /* 0x0000000000007941 */ /* 0x000fea0003800000 */
.L_x_3292:
[----:B------:R-:W-:Y:S01]  /*11e40*/  LOP3.LUT R0, R0, 0x1, RZ, 0x3c, !PT ;  /* 0x0000000100007812 */ /* 0x000fe200078e3cff */
[----:B------:R-:W-:Y:S02]  /*11e50*/  IMAD.MOV.U32 R6, RZ, RZ, RZ ;  /* 0x000000ffff067224 */ /* 0x000fe400078e00ff */
[----:B------:R-:W-:-:S07]  /*11e60*/  IMAD.MOV.U32 R9, RZ, RZ, RZ ;  /* 0x000000ffff097224 */ /* 0x000fce00078e00ff */
.L_x_3219:
[----:B------:R-:W1:Y:S01]  /*11e70*/  S2R R3, SR_CgaCtaId ;  /* 0x0000000000037919 */ /* 0x000e620000008800 */
[----:B------:R-:W-:Y:S02]  /*11e80*/  MOV R2, 0x400 ;  /* 0x0000040000027802 */ /* 0x000fe40000000f00 */
[----:B------:R-:W-:Y:S02]  /*11e90*/  SHF.L.U32 R9, R9, 0x1f, RZ ;  /* 0x0000001f09097819 */ /* 0x000fe400000006ff */
[----:B-1----:R-:W-:-:S04]  /*11ea0*/  LEA R2, R3, R2, 0x18 ;  /* 0x0000000203027211 */ /* 0x002fc800078ec0ff */
[----:B------:R-:W1:Y:S02]  /*11eb0*/  SYNCS.PHASECHK.TRANS64.TRYWAIT P0, [R2+URZ+0x38820], R9 ;  /* 0x03882009020075a7 */ /* 0x000e64000800017f */
[----:B-1----:R-:W-:Y:S05]  /*11ec0*/  @!P0 BRA `(.L_x_3312) ;  /* 0x00000018000c8947 */ /* 0x002fea0003800000 */
.L_x_3356:
[----:B------:R-:W-:-:S03]  /*11ed0*/  UMOV UR4, 0xffffffff ;  /* 0xffffffff00047882 */ /* 0x000fc60000000000 */
[----:B------:R-:W-:Y:S05]  /*11ee0*/  BRA.DIV UR4, `(.L_x_3313) ;  /* 0x0000001a04187947 */ /* 0x000fea000b800000 */
[----:B------:R-:W3:Y:S02]  /*11ef0*/  S2R R3, SR_TID.X ;  /* 0x0000000000037919 */ /* 0x000ee40000002100 */
[----:B---3--:R-:W-:-:S04]  /*11f00*/  SHF.R.U32.HI R3, RZ, 0x5, R3 ;  /* 0x00000005ff037819 */ /* 0x008fc80000011603 */
[----:B------:R-:W-:-:S05]  /*11f10*/  LOP3.LUT R3, R3, 0x3, RZ, 0xc0, !PT ;  /* 0x0000000303037812 */ /* 0x000fca00078ec0ff */
[----:B--2---:R2:W3:Y:S02]  /*11f20*/  SHFL.IDX PT, R14, R3, RZ, 0x1f ;  /* 0x00001fff030e7589 */ /* 0x0044e400000e0000 */
.L_x_3359:
[----:B---3--:R-:W-:-:S13]  /*11f30*/  ISETP.NE.AND P0, PT, R14, RZ, PT ;  /* 0x000000ff0e00720c */ /* 0x008fda0003f05270 */
[----:B------:R-:W-:Y:S05]  /*11f40*/  @P0 BRA `(.L_x_3185) ;  /* 0x0000000000900947 */ /* 0x000fea0003800000 */
[----:B------:R-:W-:-:S03]  /*11f50*/  UMOV UR4, 0xffffffff ;  /* 0xffffffff00047882 */ /* 0x000fc60000000000 */
[----:B------:R-:W-:Y:S05]  /*11f60*/  BRA.DIV UR4, `(.L_x_3314) ;  /* 0x0000001a042c7947 */ /* 0x000fea000b800000 */
[----:B------:R-:W-:-:S13]  /*11f70*/  ELECT P6, URZ, PT ;  /* 0x00000000003f782f */ /* 0x000fda00038c0000 */
.L_x_3362:
[----:B------:R-:W-:Y:S05]  /*11f80*/  @!P6 BRA `(.L_x_3185) ;  /* 0x000000000080e947 */ /* 0x000fea0003800000 */
[----:B--2---:R-:W2:Y:S02]  /*11f90*/  LDL R3, [R1+0x28] ;  /* 0x0000280001037983 */ /* 0x004ea40000100800 */
[----:B--2---:R-:W-:-:S13]  /*11fa0*/  R2UR UR4, R3 ;  /* 0x00000000030472ca */ /* 0x004fda00000e0000 */
[----:B------:R-:W-:-:S06]  /*11fb0*/  ULOP3.LUT UR4, UR4, 0x2, URZ, 0xfc, !UPT ;  /* 0x0000000204047892 */ /* 0x000fcc000f8efc3f */
[----:B------:R-:W-:-:S05]  /*11fc0*/  IMAD.U32 R3, RZ, RZ, UR4 ;  /* 0x00000004ff037e24 */ /* 0x000fca000f8e00ff */
[----:B------:R-:W-:-:S13]  /*11fd0*/  ISETP.NE.AND P2, PT, R3, 0x3, PT ;  /* 0x000000030300780c */ /* 0x000fda0003f45270 */
[----:B------:R-:W-:Y:S05]  /*11fe0*/  @!P2 BRA `(.L_x_3315) ;  /* 0x000000000004a947 */ /* 0x000fea0003800000 */
[----:B------:R-:W-:Y:S01]  /*11ff0*/  BPT.TRAP 0x1 ;  /* 0x000000040000795c */ /* 0x000fe20000300000 */
.L_x_3315:
[----:B------:R-:W-:Y:S01]  /*12000*/  VIADD R8, R2, 0x38840 ;  /* 0x0003884002087836 */ /* 0x000fe20000000000 */
[----:B------:R-:W-:Y:S01]  /*12010*/  SHF.L.U32 R4, R0, 0x1f, RZ ;  /* 0x0000001f00047819 */ /* 0x000fe200000006ff */
[C---:B------:R-:W-:Y:S02]  /*12020*/  VIADD R3, R6.reuse, 0x1 ;  /* 0x0000000106037836 */ /* 0x040fe40000000000 */
[----:B------:R-:W-:-:S03]  /*12030*/  IMAD R7, R6, 0x8, R8 ;  /* 0x0000000806077824 */ /* 0x000fc600078e0208 */
[C---:B------:R-:W-:Y:S01]  /*12040*/  ISETP.NE.AND P1, PT, R3.reuse, 0x2, PT ;  /* 0x000000020300780c */ /* 0x040fe20003f25270 */
[----:B------:R-:W2:Y:S03]  /*12050*/  SYNCS.PHASECHK.TRANS64.TRYWAIT P0, [R7+URZ], R4 ;  /* 0x00000004070075a7 */ /* 0x000ea6000800017f */
[----:B------:R-:W-:Y:S02]  /*12060*/  SEL R5, RZ, 0x1, P1 ;  /* 0x00000001ff057807 */ /* 0x000fe40000800000 */
[----:B------:R-:W-:Y:S02]  /*12070*/  SEL R3, R3, RZ, P1 ;  /* 0x000000ff03037207 */ /* 0x000fe40000800000 */
[----:B------:R-:W-:-:S03]  /*12080*/  LOP3.LUT R0, R0, R5, RZ, 0x3c, !PT ;  /* 0x0000000500007212 */ /* 0x000fc600078e3cff */
[----:B------:R-:W-:Y:S01]  /*12090*/  IMAD R5, R3, 0x8, R8 ;  /* 0x0000000803057824 */ /* 0x000fe200078e0208 */
[----:B------:R-:W-:Y:S01]  /*120a0*/  SHF.L.U32 R0, R0, 0x1f, RZ ;  /* 0x0000001f00007819 */ /* 0x000fe200000006ff */
[----:B--2---:R-:W-:Y:S06]  /*120b0*/  @!P0 BRA `(.L_x_3316) ;  /* 0x0000001400f88947 */ /* 0x004fec0003800000 */
.L_x_3363:
[----:B------:R-:W3:Y:S02]  /*120c0*/  SYNCS.PHASECHK.TRANS64.TRYWAIT P0, [R5+URZ], R0 ;  /* 0x00000000050075a7 */ /* 0x000ee4000800017f */
[----:B---3--:R-:W-:Y:S05]  /*120d0*/  @!P0 BRA `(.L_x_3317) ;  /* 0x0000001800048947 */ /* 0x008fea0003800000 */
.L_x_3364:
[----:B------:R-:W-:Y:S05]  /*120e0*/  @!P2 BRA `(.L_x_3318) ;  /* 0x000000000004a947 */ /* 0x000fea0003800000 */
[----:B------:R-:W-:Y:S01]  /*120f0*/  BPT.TRAP 0x1 ;  /* 0x000000040000795c */ /* 0x000fe20000300000 */
.L_x_3318:
[----:B-1----:R-:W-:-:S04]  /*12100*/  VIADD R2, R2, 0x38860 ;  /* 0x0003886002027836 */ /* 0x002fc80000000000 */
[----:B---3--:R-:W-:-:S04]  /*12110*/  IMAD R5, R6, 0x8, R2 ;  /* 0x0000000806057824 */ /* 0x008fc800078e0202 */
[----:B------:R-:W1:Y:S02]  /*12120*/  SYNCS.PHASECHK.TRANS64.TRYWAIT P0, [R5+URZ], R4 ;  /* 0x00000004050075a7 */ /* 0x000e64000800017f */
[----:B-1----:R-:W-:Y:S05]  /*12130*/  @!P0 BRA `(.L_x_3319) ;  /* 0x0000001800008947 */ /* 0x002fea0003800000 */
.L_x_3365:
[----:B------:R-:W-:-:S07]  /*12140*/  IMAD R3, R3, 0x8, R2 ;  /* 0x0000000803037824 */ /* 0x000fce00078e0202 */
.L_x_3320:
[----:B---3--:R3:W4:Y:S02]  /*12150*/  SYNCS.PHASECHK.TRANS64.TRYWAIT P0, [R3+URZ], R0 ;  /* 0x00000000030075a7 */ /* 0x008724000800017f */
[----:B----4-:R-:W-:Y:S05]  /*12160*/  @!P0 NANOSLEEP.SYNCS 0x989680 ;  /* 0x009896800000895d */ /* 0x010fea0003900000 */
[----:B------:R-:W4:Y:S02]  /*12170*/  @!P0 SYNCS.PHASECHK.TRANS64 P0, [R3+URZ], R0 ;  /* 0x00000000030085a7 */ /* 0x000f24000800007f */
[----:B----4-:R-:W-:Y:S05]  /*12180*/  @!P0 BRA `(.L_x_3320) ;  /* 0xfffffffc00f08947 */ /* 0x010fea000383ffff */
.L_x_3185:
[----:B------:R-:W-:Y:S05]  /*12190*/  BSYNC B6 ;  /* 0x0000000000067941 */ /* 0x000fea0003800000 */
.L_x_3182:
[----:B------:R-:W-:Y:S05]  /*121a0*/  EXIT ;  /* 0x000000000000794d */ /* 0x000fea0003800000 */
.L_x_3193:
[----:B0-----:R0:W1:Y:S02]  /*121b0*/  SYNCS.PHASECHK.TRANS64.TRYWAIT P0, [R184+URZ+0x38800], R7 ;  /* 0x03880007b80075a7 */ /* 0x001064000800017f */
[----:B-1----:R-:W-:Y:S05]  /*121c0*/  @!P0 NANOSLEEP.SYNCS 0x989680 ;  /* 0x009896800000895d */ /* 0x002fea0003900000 */
[----:B------:R-:W1:Y:S02]  /*121d0*/  @!P0 SYNCS.PHASECHK.TRANS64 P0, [R184+URZ+0x38800], R7 ;  /* 0x03880007b80085a7 */ /* 0x000e64000800007f */
[----:B-1----:R-:W-:Y:S05]  /*121e0*/  @!P0 BRA `(.L_x_3193) ;  /* 0xfffffffc00f08947 */ /* 0x002fea000383ffff */
[----:B------:R-:W-:Y:S05]  /*121f0*/  BRA `(.L_x_3321) ;  /* 0xffffff1000907947 */ /* 0x000fea000383ffff */
.L_x_3197:
[----:B--2---:R2:W3:Y:S02]  /*12200*/  SYNCS.PHASECHK.TRANS64.TRYWAIT P1, [R184+URZ+0x38830], R7 ;  /* 0x03883007b80075a7 */ /* 0x0044e4000802017f */
[----:B---3--:R-:W-:Y:S05]  /*12210*/  @!P1 NANOSLEEP.SYNCS 0x989680 ;  /* 0x009896800000995d */ /* 0x008fea0003900000 */
[----:B------:R-:W3:Y:S02]  /*12220*/  @!P1 SYNCS.PHASECHK.TRANS64 P1, [R184+URZ+0x38830], R7 ;  /* 0x03883007b80095a7 */ /* 0x000ee4000802007f */
[----:B---3--:R-:W-:Y:S05]  /*12230*/  @!P1 BRA `(.L_x_3197) ;  /* 0xfffffffc00f09947 */ /* 0x008fea000383ffff */
[----:B------:R-:W-:Y:S05]  /*12240*/  BRA `(.L_x_3196) ;  /* 0xffffff1000dc7947 */ /* 0x000fea000383ffff */
.L_x_3198:
[----:B---3--:R3:W4:Y:S02]  /*12250*/  SYNCS.PHASECHK.TRANS64.TRYWAIT P1, [R184+URZ+0x38810], R7 ;  /* 0x03881007b80075a7 */ /* 0x008724000802017f */
[----:B----4-:R-:W-:Y:S05]  /*12260*/  @!P1 NANOSLEEP.SYNCS 0x989680 ;  /* 0x009896800000995d */ /* 0x010fea0003900000 */
[----:B------:R-:W4:Y:S02]  /*12270*/  @!P1 SYNCS.PHASECHK.TRANS64 P1, [R184+URZ+0x38810], R7 ;  /* 0x03881007b80095a7 */ /* 0x000f24000802007f */
[----:B----4-:R-:W-:Y:S05]  /*12280*/  @!P1 BRA `(.L_x_3198) ;  /* 0xfffffffc00f09947 */ /* 0x010fea000383ffff */
[----:B------:R-:W-:Y:S05]  /*12290*/  BRA `(.L_x_3322) ;  /* 0xffffff1400cc7947 */ /* 0x000fea000383ffff */
.L_x_3202:
[----:B------:R0:W0:Y:S02]  /*122a0*/  SYNCS.PHASECHK.TRANS64.TRYWAIT P1, [R184+URZ+0x38850], R7 ;  /* 0x03885007b80075a7 */ /* 0x000024000802017f */
[----:B0-----:R-:W-:Y:S05]  /*122b0*/  @!P1 NANOSLEEP.SYNCS 0x989680 ;  /* 0x009896800000995d */ /* 0x001fea0003900000 */
[----:B------:R-:W0:Y:S02]  /*122c0*/  @!P1 SYNCS.PHASECHK.TRANS64 P1, [R184+URZ+0x38850], R7 ;  /* 0x03885007b80095a7 */ /* 0x000e24000802007f */
[----:B0-----:R-:W-:Y:S05]  /*122d0*/  @!P1 BRA `(.L_x_3202) ;  /* 0xfffffffc00f09947 */ /* 0x001fea000383ffff */
[----:B------:R-:W-:Y:S05]  /*122e0*/  BRA `(.L_x_3201) ;  /* 0xffffff1400f87947 */ /* 0x000fea000383ffff */
.L_x_3207:
[----:B-1----:R1:W2:Y:S02]  /*122f0*/  SYNCS.PHASECHK.TRANS64.TRYWAIT P3, [R195+URZ+0x38830], R200 ;  /* 0x038830c8c30075a7 */ /* 0x0022a4000806017f */
[----:B--2---:R-:W-:Y:S05]  /*12300*/  @!P3 NANOSLEEP.SYNCS 0x989680 ;  /* 0x009896800000b95d */ /* 0x004fea0003900000 */
[----:B------:R-:W2:Y:S02]  /*12310*/  @!P3 SYNCS.PHASECHK.TRANS64 P3, [R195+URZ+0x38830], R200 ;  /* 0x038830c8c300b5a7 */ /* 0x000ea4000806007f */
[----:B--2---:R-:W-:Y:S05]  /*12320*/  @!P3 BRA `(.L_x_3207) ;  /* 0xfffffffc00f0b947 */ /* 0x004fea000383ffff */
[----:B------:R-:W-:Y:S05]  /*12330*/  BRA `(.L_x_3206) ;  /* 0xffffff4400347947 */ /* 0x000fea000383ffff */
.L_x_3211:
[----:B---3--:R3:W4:Y:S02]  /*12340*/  SYNCS.PHASECHK.TRANS64.TRYWAIT P3, [R195+URZ+0x38850], R200 ;  /* 0x038850c8c30075a7 */ /* 0x008724000806017f */
[----:B----4-:R-:W-:Y:S05]  /*12350*/  @!P3 NANOSLEEP.SYNCS 0x989680 ;  /* 0x009896800000b95d */ /* 0x010fea0003900000 */
[----:B------:R-:W4:Y:S02]  /*12360*/  @!P3 SYNCS.PHASECHK.TRANS64 P3, [R195+URZ+0x38850], R200 ;  /* 0x038850c8c300b5a7 */ /* 0x000f24000806007f */
[----:B----4-:R-:W-:Y:S05]  /*12370*/  @!P3 BRA `(.L_x_3211) ;  /* 0xfffffffc00f0b947 */ /* 0x010fea000383ffff */
[----:B------:R-:W-:Y:S05]  /*12380*/  BRA `(.L_x_3210) ;  /* 0xffffff4400fc7947 */ /* 0x000fea000383ffff */
.L_x_3224:
[----:B------:R-:W-:Y:S02]  /*12390*/  IMAD.MOV.U32 R13, RZ, RZ, R6 ;  /* 0x000000ffff0d7224 */ /* 0x000fe400078e0006 */
[----:B------:R-:W-:Y:S02]  /*123a0*/  IMAD.MOV.U32 R12, RZ, RZ, RZ ;  /* 0x000000ffff0c7224 */ /* 0x000fe400078e00ff */
[----:B------:R-:W-:Y:S02]  /*123b0*/  IMAD.MOV.U32 R11, RZ, RZ, 0x1f ;  /* 0x0000001fff0b7424 */ /* 0x000fe400078e00ff */
[----:B------:R-:W-:-:S07]  /*123c0*/  IMAD.MOV.U32 R15, RZ, RZ, -0x1 ;  /* 0xffffffffff0f7424 */ /* 0x000fce00078e00ff */
[----:B------:R-:W-:Y:S05]  /*123d0*/  WARPSYNC.COLLECTIVE R15, `(.L_x_3323) ;  /* 0x000000000f087348 */ /* 0x000fea0003c00000 */
[----:B------:R0:W1:Y:S02]  /*123e0*/  SHFL.IDX P6, R14, R13, R12, R11 ;  /* 0x0000000c0d0e7389 */ /* 0x00006400000c000b */
[----:B01----:R-:W-:Y:S01]  /*123f0*/  ENDCOLLECTIVE ;  /* 0x000000000000791b */ /* 0x003fe20003800000 */
.L_x_3323:
[----:B------:R-:W-:Y:S05]  /*12400*/  BRA `(.L_x_3324) ;  /* 0xffffffb000447947 */ /* 0x000fea000383ffff */
.L_x_3226:
[----:B------:R-:W-:Y:S01]  /*12410*/  BSSY B0, `(.L_x_3325) ;  /* 0x0000006000007945 */ /* 0x000fe20003800000 */
[----:B------:R-:W-:-:S07]  /*12420*/  IMAD.MOV.U32 R15, RZ, RZ, -0x1 ;  /* 0xffffffffff0f7424 */ /* 0x000fce00078e00ff */
[----:B0-----:R-:W-:Y:S05]  /*12430*/  WARPSYNC.COLLECTIVE R15, `(.L_x_3326) ;  /* 0x000000000f0c7348 */ /* 0x001fea0003c00000 */
[----:B------:R-:W-:Y:S02]  /*12440*/  ELECT P6, UR62, PT ;  /* 0x00000000003e782f */ /* 0x000fe400038c0000 */
[----:B------:R-:W-:Y:S01]  /*12450*/  MOV R14, UR62 ;  /* 0x0000003e000e7c02 */ /* 0x000fe20008000f00 */
[----:B0-----:R-:W-:Y:S10]  /*12460*/  ENDCOLLECTIVE ;  /* 0x000000000000791b */ /* 0x001ff40003800000 */
.L_x_3326:
[----:B------:R-:W-:Y:S05]  /*12470*/  BSYNC B0 ;  /* 0x0000000000007941 */ /* 0x000fea0003800000 */
.L_x_3325:
[----:B------:R-:W-:Y:S05]  /*12480*/  BRA `(.L_x_3327) ;  /* 0xffffffb000487947 */ /* 0x000fea000383ffff */
.L_x_3228:
[----:B-1----:R-:W-:-:S04]  /*12490*/  IMAD.U32 R3, RZ, RZ, UR38 ;  /* 0x00000026ff037e24 */ /* 0x002fc8000f8e00ff */
[----:B------:R1:W2:Y:S03]  /*124a0*/  SYNCS.PHASECHK.TRANS64.TRYWAIT P0, [R3+URZ+0x38840], R0 ;  /* 0x03884000030075a7 */ /* 0x0002a6000800017f */
[----:B--2---:R-:W-:Y:S05]  /*124b0*/  @!P0 NANOSLEEP.SYNCS 0x989680 ;  /* 0x009896800000895d */ /* 0x004fea0003900000 */
[----:B------:R-:W2:Y:S02]  /*124c0*/  @!P0 SYNCS.PHASECHK.TRANS64 P0, [R3+URZ+0x38840], R0 ;  /* 0x03884000030085a7 */ /* 0x000ea4000800007f */
[----:B--2---:R-:W-:Y:S05]  /*124d0*/  @!P0 BRA `(.L_x_3228) ;  /* 0xfffffffc00ec8947 */ /* 0x004fea000383ffff */
[----:B------:R-:W-:Y:S05]  /*124e0*/  BRA `(.L_x_3328) ;  /* 0xffffffb000ac7947 */ /* 0x000fea000383ffff */
.L_x_3231:
[----:B------:R-:W-:Y:S02]  /*124f0*/  IMAD R6, R12, 0x40, R6 ;  /* 0x000000400c067824 */ /* 0x000fe400078e0206 */
[----:B------:R-:W-:Y:S02]  /*12500*/  IMAD.MOV.U32 R13, RZ, RZ, R3 ;  /* 0x000000ffff0d7224 */ /* 0x000fe400078e0003 */
[----:B------:R-:W-:Y:S01]  /*12510*/  IMAD.MOV.U32 R12, RZ, RZ, RZ ;  /* 0x000000ffff0c7224 */ /* 0x000fe200078e00ff */
[----:B------:R0:W-:Y:S01]  /*12520*/  STL [R1+0x4], R6 ;  /* 0x0000040601007387 */ /* 0x0001e20000100800 */
[----:B------:R-:W-:Y:S02]  /*12530*/  IMAD.MOV.U32 R11, RZ, RZ, 0x181f ;  /* 0x0000181fff0b7424 */ /* 0x000fe400078e00ff */
[----:B------:R-:W-:-:S07]  /*12540*/  IMAD.MOV.U32 R15, RZ, RZ, -0x1 ;  /* 0xffffffffff0f7424 */ /* 0x000fce00078e00ff */
[----:B0-----:R-:W-:Y:S05]  /*12550*/  WARPSYNC.COLLECTIVE R15, `(.L_x_3329) ;  /* 0x000000000f087348 */ /* 0x001fea0003c00000 */
[----:B------:R1:W2:Y:S02]  /*12560*/  SHFL.IDX P6, R14, R13, R12, R11 ;  /* 0x0000000c0d0e7389 */ /* 0x0002a400000c000b */
[----:B012---:R-:W-:Y:S01]  /*12570*/  ENDCOLLECTIVE ;  /* 0x000000000000791b */ /* 0x007fe20003800000 */
.L_x_3329:
[----:B------:R-:W-:Y:S02]  /*12580*/  IMAD.MOV.U32 R13, RZ, RZ, R0 ;  /* 0x000000ffff0d7224 */ /* 0x000fe400078e0000 */
[----:B------:R-:W-:-:S07]  /*12590*/  IMAD.MOV.U32 R4, RZ, RZ, R14 ;  /* 0x000000ffff047224 */ /* 0x000fce00078e000e */
[----:B------:R-:W-:Y:S05]  /*125a0*/  WARPSYNC.COLLECTIVE R15, `(.L_x_3330) ;  /* 0x000000000f087348 */ /* 0x000fea0003c00000 */
[----:B------:R0:W1:Y:S02]  /*125b0*/  SHFL.IDX P6, R14, R13, R12, R11 ;  /* 0x0000000c0d0e7389 */ /* 0x00006400000c000b */
[----:B01----:R-:W-:Y:S01]  /*125c0*/  ENDCOLLECTIVE ;  /* 0x000000000000791b */ /* 0x003fe20003800000 */
.L_x_3330:
[----:B------:R-:W-:Y:S01]  /*125d0*/  ULDC UR4, c[0x0][0x288] ;  /* 0x0000a20000047ab9 */ /* 0x000fe20000000800 */
[----:B------:R-:W-:Y:S01]  /*125e0*/  ULDC.64 UR6, c[0x0][0x208] ;  /* 0x0000820000067ab9 */ /* 0x000fe20000000a00 */
[----:B------:R-:W-:-:S05]  /*125f0*/  IMAD R2, R7, UR4, RZ ;  /* 0x0000000407027c24 */ /* 0x000fca000f8e02ff */
[----:B------:R-:W-:Y:S01]  /*12600*/  ISETP.GE.AND P1, PT, R6, R2, PT ;  /* 0x000000020600720c */ /* 0x000fe20003f26270 */
[----:B------:R-:W-:Y:S02]  /*12610*/  IMAD.MOV.U32 R13, RZ, RZ, R3 ;  /* 0x000000ffff0d7224 */ /* 0x000fe400078e0003 */
[----:B------:R-:W-:-:S10]  /*12620*/  IMAD.MOV.U32 R12, RZ, RZ, 0x1 ;  /* 0x00000001ff0c7424 */ /* 0x000fd400078e00ff */
[----:B------:R-:W-:Y:S02]  /*12630*/  @!P1 LEA R9, R8, UR38, 0x1 ;  /* 0x0000002608099c11 */ /* 0x000fe4000f8e08ff */
[----:B------:R-:W-:-:S05]  /*12640*/  @!P1 LEA R14, P2, R10, R14, 0x1 ;  /* 0x0000000e0a0e9211 */ /* 0x000fca00078408ff */
[----:B------:R-:W-:Y:S02]  /*12650*/  @!P1 IMAD.X R5, RZ, RZ, R4, P2 ;  /* 0x000000ffff059224 */ /* 0x000fe400010e0604 */
[----:B------:R-:W-:-:S05]  /*12660*/  @!P1 IMAD.MOV.U32 R4, RZ, RZ, R14 ;  /* 0x000000ffff049224 */ /* 0x000fca00078e000e */
[----:B------:R-:W-:Y:S01]  /*12670*/  @!PT LDS RZ, [RZ] ;  /* 0x00000000fffff984 */ /* 0x000fe20000000800 */
[----:B------:R-:W-:Y:S01]  /*12680*/  @!PT LDS RZ, [RZ] ;  /* 0x00000000fffff984 */ /* 0x000fe20000000800 */
[----:B------:R-:W-:Y:S01]  /*12690*/  @!PT LDS RZ, [RZ] ;  /* 0x00000000fffff984 */ /* 0x000fe20000000800 */
[----:B------:R0:W-:Y:S02]  /*126a0*/  @!P1 LDGSTS.E.BYPASS.LTC128B.128 [R9+0x20400], desc[UR6][R4.64], !P0 ;  /* 0x2040000004099fae */ /* 0x0001e4000c101d46 */
[----:B0-----:R-:W-:Y:S05]  /*126b0*/  WARPSYNC.COLLECTIVE R15, `(.L_x_3331) ;  /* 0x000000000f087348 */ /* 0x001fea0003c00000 */
[----:B------:R1:W2:Y:S02]  /*126c0*/  SHFL.IDX P6, R14, R13, R12, R11 ;  /* 0x0000000c0d0e7389 */ /* 0x0002a400000c000b */
[----:B012---:R-:W-:Y:S01]  /*126d0*/  ENDCOLLECTIVE ;  /* 0x000000000000791b */ /* 0x007fe20003800000 */
.L_x_3331:
[----:B------:R-:W-:-:S04]  /*126e0*/  IMAD.MOV.U32 R9, RZ, RZ, R6 ;  /* 0x000000ffff097224 */ /* 0x000fc800078e0006 */
[C---:B------:R-:W-:Y:S02]  /*126f0*/  VIADD R5, R9.reuse, 0x10 ;  /* 0x0000001009057836 */ /* 0x040fe40000000000 */
[----:B------:R-:W-:Y:S02]  /*12700*/  IMAD.MOV.U32 R13, RZ, RZ, R0 ;  /* 0x000000ffff0d7224 */ /* 0x000fe400078e0000 */
[----:B------:R-:W-:Y:S01]  /*12710*/  VIADD R9, R9, 0x20 ;  /* 0x0000002009097836 */ /* 0x000fe20000000000 */
[----:B------:R-:W-:Y:S01]  /*12720*/  ISETP.GE.AND P1, PT, R5, R2, PT ;  /* 0x000000020500720c */ /* 0x000fe20003f26270 */
[----:B------:R0:W-:Y:S04]  /*12730*/  STL [R1+0xc], R5 ;  /* 0x00000c0501007387 */ /* 0x0001e80000100800 */
[----:B------:R0:W-:Y:S01]  /*12740*/  STL [R1+0x10], R9 ;  /* 0x0000100901007387 */ /* 0x0001e20000100800 */
[----:B------:R-:W-:-:S07]  /*12750*/  IMAD.MOV.U32 R4, RZ, RZ, R14 ;  /* 0x000000ffff047224 */ /* 0x000fce00078e000e */
[----:B0-----:R-:W-:Y:S05]  /*12760*/  WARPSYNC.COLLECTIVE R15, `(.L_x_3332) ;  /* 0x000000000f087348 */ /* 0x001fea0003c00000 */
[----:B------:R1:W2:Y:S02]  /*12770*/  SHFL.IDX P6, R14, R13, R12, R11 ;  /* 0x0000000c0d0e7389 */ /* 0x0002a400000c000b */
[----:B012---:R-:W-:Y:S01]  /*12780*/  ENDCOLLECTIVE ;  /* 0x000000000000791b */ /* 0x007fe20003800000 */
.L_x_3332:
[----:B------:R-:W-:Y:S01]  /*12790*/  ULDC.64 UR4, c[0x0][0x208] ;  /* 0x0000820000047ab9 */ /* 0x000fe20000000a00 */
[----:B------:R-:W-:Y:S01]  /*127a0*/  @!P1 LEA R7, R8, UR38, 0x1 ;  /* 0x0000002608079c11 */ /* 0x000fe2000f8e08ff */
[----:B------:R-:W-:Y:S02]  /*127b0*/  IMAD.MOV.U32 R13, RZ, RZ, R3 ;  /* 0x000000ffff0d7224 */ /* 0x000fe400078e0003 */
[----:B------:R-:W-:Y:S01]  /*127c0*/  IMAD.MOV.U32 R12, RZ, RZ, 0x2 ;  /* 0x00000002ff0c7424 */ /* 0x000fe200078e00ff */
[----:B------:R-:W-:-:S05]  /*127d0*/  @!P1 LEA R6, P2, R10, R14, 0x1 ;  /* 0x0000000e0a069211 */ /* 0x000fca00078408ff */
[----:B------:R-:W-:Y:S02]  /*127e0*/  @!P1 IMAD.X R5, RZ, RZ, R4, P2 ;  /* 0x000000ffff059224 */ /* 0x000fe400010e0604 */
[----:B------:R-:W-:-:S05]  /*127f0*/  @!P1 IMAD.MOV.U32 R4, RZ, RZ, R6 ;  /* 0x000000ffff049224 */ /* 0x000fca00078e0006 */
[----:B------:R-:W-:Y:S01]  /*12800*/  @!PT LDS RZ, [RZ] ;  /* 0x00000000fffff984 */ /* 0x000fe20000000800 */
[----:B------:R-:W-:Y:S01]  /*12810*/  @!PT LDS RZ, [RZ] ;  /* 0x00000000fffff984 */ /* 0x000fe20000000800 */
[----:B------:R-:W-:Y:S01]  /*12820*/  @!PT LDS RZ, [RZ] ;  /* 0x00000000fffff984 */ /* 0x000fe20000000800 */
[----:B------:R0:W-:Y:S01]  /*12830*/  @!P1 LDGSTS.E.BYPASS.LTC128B.128 [R7+0x20c00], desc[UR4][R4.64], !P0 ;  /* 0x20c0000004079fae */ /* 0x0001e2000c101d44 */
[----:B------:R-:W-:-:S13]  /*12840*/  ISETP.GE.AND P1, PT, R9, R2, PT ;  /* 0x000000020900720c */ /* 0x000fda0003f26270 */
[----:B0-----:R-:W-:Y:S05]  /*12850*/  WARPSYNC.COLLECTIVE R15, `(.L_x_3333) ;  /* 0x000000000f087348 */ /* 0x001fea0003c00000 */
[----:B------:R1:W2:Y:S02]  /*12860*/  SHFL.IDX P6, R14, R13, R12, R11 ;  /* 0x0000000c0d0e7389 */ /* 0x0002a400000c000b */
[----:B012---:R-:W-:Y:S01]  /*12870*/  ENDCOLLECTIVE ;  /* 0x000000000000791b */ /* 0x007fe20003800000 */
.L_x_3333:
[----:B------:R-:W-:Y:S01]  /*12880*/  @!P1 LEA R6, R8, UR38, 0x1 ;  /* 0x0000002608069c11 */ /* 0x000fe2000f8e08ff */
[----:B------:R-:W-:Y:S02]  /*12890*/  IMAD.MOV.U32 R13, RZ, RZ, R0 ;  /* 0x000000ffff0d7224 */ /* 0x000fe400078e0000 */
[----:B------:R-:W-:-:S07]  /*128a0*/  IMAD.MOV.U32 R4, RZ, RZ, R14 ;  /* 0x000000ffff047224 */ /* 0x000fce00078e000e */
[----:B------:R-:W-:Y:S05]  /*128b0*/  WARPSYNC.COLLECTIVE R15, `(.L_x_3334) ;  /* 0x000000000f087348 */ /* 0x000fea0003c00000 */
[----:B------:R0:W1:Y:S02]  /*128c0*/  SHFL.IDX P6, R14, R13, R12, R11 ;  /* 0x0000000c0d0e7389 */ /* 0x00006400000c000b */
[----:B01----:R-:W-:Y:S01]  /*128d0*/  ENDCOLLECTIVE ;  /* 0x000000000000791b */ /* 0x003fe20003800000 */
.L_x_3334:
[----:B------:R-:W-:Y:S01]  /*128e0*/  ULDC.64 UR4, c[0x0][0x208] ;  /* 0x0000820000047ab9 */ /* 0x000fe20000000a00 */
[----:B------:R-:W-:Y:S02]  /*128f0*/  IMAD.MOV.U32 R13, RZ, RZ, R3 ;  /* 0x000000ffff0d7224 */ /* 0x000fe400078e0003 */
[----:B------:R-:W-:Y:S01]  /*12900*/  IMAD.MOV.U32 R12, RZ, RZ, 0x3 ;  /* 0x00000003ff0c7424 */ /* 0x000fe200078e00ff */
        /* <DEDUP_REMOVED lines=8> */
[----:B------:R0:W-:Y:S02]  /*12990*/  @!P1 LDGSTS.E.BYPASS.LTC128B.128 [R6+0x21400], desc[UR4][R4.64], !P0 ;  /* 0x2140000004069fae */ /* 0x0001e4000c101d44 */
[----:B0-----:R-:W-:Y:S05]  /*129a0*/  WARPSYNC.COLLECTIVE R15, `(.L_x_3335) ;  /* 0x000000000f087348 */ /* 0x001fea0003c00000 */
[----:B------:R1:W2:Y:S02]  /*129b0*/  SHFL.IDX P6, R14, R13, R12, R11 ;  /* 0x0000000c0d0e7389 */ /* 0x0002a400000c000b */
[----:B012---:R-:W-:Y:S01]  /*129c0*/  ENDCOLLECTIVE ;  /* 0x000000000000791b */ /* 0x007fe20003800000 */
.L_x_3335:
[----:B------:R-:W-:Y:S02]  /*129d0*/  IMAD.MOV.U32 R13, RZ, RZ, R0 ;  /* 0x000000ffff0d7224 */ /* 0x000fe400078e0000 */
[----:B------:R-:W-:-:S07]  /*129e0*/  IMAD.MOV.U32 R3, RZ, RZ, R14 ;  /* 0x000000ffff037224 */ /* 0x000fce00078e000e */
[----:B------:R-:W-:Y:S05]  /*129f0*/  WARPSYNC.COLLECTIVE R15, `(.L_x_3336) ;  /* 0x000000000f087348 */ /* 0x000fea0003c00000 */
[----:B------:R0:W1:Y:S02]  /*12a00*/  SHFL.IDX P6, R14, R13, R12, R11 ;  /* 0x0000000c0d0e7389 */ /* 0x00006400000c000b */
[----:B01----:R-:W-:Y:S01]  /*12a10*/  ENDCOLLECTIVE ;  /* 0x000000000000791b */ /* 0x003fe20003800000 */
.L_x_3336:
[----:B------:R-:W-:Y:S05]  /*12a20*/  BRA `(.L_x_3337) ;  /* 0xffffffb400947947 */ /* 0x000fea000383ffff */
.L_x_3233:
        /* <DEDUP_REMOVED lines=8> */
.L_x_3339:
[----:B------:R-:W-:Y:S05]  /*12ab0*/  BSYNC B0 ;  /* 0x0000000000007941 */ /* 0x000fea0003800000 */
.L_x_3338:
[----:B------:R-:W0:Y:S01]  /*12ac0*/  S2R R3, SR_TID.X ;  /* 0x0000000000037919 */ /* 0x000e220000002100 */
[----:B------:R-:W-:-:S05]  /*12ad0*/  LOP3.LUT R8, R8, 0x7f, RZ, 0xc0, !PT ;  /* 0x0000007f08087812 */ /* 0x000fca00078ec0ff */
[----:B------:R-:W-:Y:S02]  /*12ae0*/  IMAD.SHL.U32 R9, R8, 0x8, RZ ;  /* 0x0000000808097824 */ /* 0x000fe400078e00ff */
[----:B------:R-:W-:Y:S02]  /*12af0*/  IMAD.MOV.U32 R13, RZ, RZ, R0 ;  /* 0x000000ffff0d7224 */ /* 0x000fe400078e0000 */
[----:B------:R-:W-:Y:S02]  /*12b00*/  IMAD.MOV.U32 R12, RZ, RZ, RZ ;  /* 0x000000ffff0c7224 */ /* 0x000fe400078e00ff */
[----:B------:R-:W-:Y:S02]  /*12b10*/  IMAD.MOV.U32 R11, RZ, RZ, 0x181f ;  /* 0x0000181fff0b7424 */ /* 0x000fe400078e00ff */
[----:B------:R-:W-:Y:S02]  /*12b20*/  IMAD.MOV.U32 R15, RZ, RZ, -0x1 ;  /* 0xffffffffff0f7424 */ /* 0x000fe400078e00ff */
[----:B0-----:R-:W-:-:S05]  /*12b30*/  IMAD.SHL.U32 R8, R3, 0x8, RZ ;  /* 0x0000000803087824 */ /* 0x001fca00078e00ff */
[----:B------:R-:W-:-:S04]  /*12b40*/  LOP3.LUT R8, R8, 0x1f8, RZ, 0xc0, !PT ;  /* 0x000001f808087812 */ /* 0x000fc800078ec0ff */
[----:B------:R-:W-:-:S04]  /*12b50*/  LOP3.LUT R8, R8, 0x38, R3, 0x78, !PT ;  /* 0x0000003808087812 */ /* 0x000fc800078e7803 */
[----:B------:R-:W-:Y:S01]  /*12b60*/  LOP3.LUT R8, R8, 0x200, R9, 0xf8, !PT ;  /* 0x0000020008087812 */ /* 0x000fe200078ef809 */
[----:B------:R-:W-:Y:S01]  /*12b70*/  IMAD.MOV.U32 R2, RZ, RZ, R14 ;  /* 0x000000ffff027224 */ /* 0x000fe200078e000e */
[----:B------:R0:W5:Y:S03]  /*12b80*/  LDL.LU R9, [R1+0xc] ;  /* 0x00000c0001097983 */ /* 0x0001660000300800 */
[----:B------:R-:W-:-:S07]  /*12b90*/  IMAD.MOV.U32 R3, RZ, RZ, R8 ;  /* 0x000000ffff037224 */ /* 0x000fce00078e0008 */
[----:B0----5:R-:W-:Y:S05]  /*12ba0*/  WARPSYNC.COLLECTIVE R15, `(.L_x_3340) ;  /* 0x000000000f087348 */ /* 0x021fea0003c00000 */
[----:B------:R1:W2:Y:S02]  /*12bb0*/  SHFL.IDX P6, R14, R13, R12, R11 ;  /* 0x0000000c0d0e7389 */ /* 0x0002a400000c000b */
[----:B012--5:R-:W-:Y:S01]  /*12bc0*/  ENDCOLLECTIVE ;  /* 0x000000000000791b */ /* 0x027fe20003800000 */
.L_x_3340:
[----:B------:R-:W-:Y:S01]  /*12bd0*/  ULDC UR4, c[0x0][0x288] ;  /* 0x0000a20000047ab9 */ /* 0x000fe20000000800 */
[----:B------:R-:W2:Y:S04]  /*12be0*/  LDL.LU R8, [R1+0x10] ;  /* 0x0000100001087983 */ /* 0x000ea80000300800 */
[----:B------:R-:W3:Y:S01]  /*12bf0*/  LDL.LU R11, [R1+0x4] ;  /* 0x00000400010b7983 */ /* 0x000ee20000300800 */
[----:B------:R-:W-:Y:S01]  /*12c00*/  IMAD R7, R7, UR4, RZ ;  /* 0x0000000407077c24 */ /* 0x000fe2000f8e02ff */
[----:B------:R-:W-:Y:S01]  /*12c10*/  LOP3.LUT R17, R17, 0xffffff7f, RZ, 0xc0, !PT ;  /* 0xffffff7f11117812 */ /* 0x000fe200078ec0ff */
[----:B------:R-:W-:-:S03]  /*12c20*/  IMAD.MOV.U32 R15, RZ, RZ, R3 ;  /* 0x000000ffff0f7224 */ /* 0x000fc600078e0003 */
[----:B------:R-:W-:Y:S01]  /*12c30*/  @P1 LOP3.LUT R17, R17, 0x80, RZ, 0xfc, !PT ;  /* 0x0000008011111812 */ /* 0x000fe200078efcff */
[----:B------:R-:W-:-:S03]  /*12c40*/  IMAD.MOV.U32 R3, RZ, RZ, R14 ;  /* 0x000000ffff037224 */ /* 0x000fc600078e000e */
[C---:B------:R-:W-:Y:S02]  /*12c50*/  LOP3.LUT P1, RZ, R17.reuse, 0x10, RZ, 0xc0, !PT ;  /* 0x0000001011ff7812 */ /* 0x040fe4000782c0ff */
[----:B------:R-:W-:Y:S01]  /*12c60*/  LOP3.LUT R17, R17, 0xffffffbf, RZ, 0xc0, !PT ;  /* 0xffffffbf11117812 */ /* 0x000fe200078ec0ff */
[----:B------:R-:W-:Y:S01]  /*12c70*/  ULDC.64 UR6, c[0x0][0x208] ;  /* 0x0000820000067ab9 */ /* 0x000fe20000000a00 */
[----:B------:R-:W-:Y:S02]  /*12c80*/  IMAD.MOV.U32 R13, RZ, RZ, R6 ;  /* 0x000000ffff0d7224 */ /* 0x000fe400078e0006 */
[----:B------:R-:W-:Y:S01]  /*12c90*/  IMAD.MOV.U32 R12, RZ, RZ, 0x1 ;  /* 0x00000001ff0c7424 */ /* 0x000fe200078e00ff */
[-C--:B--2---:R-:W-:Y:S02]  /*12ca0*/  ISETP.GE.AND P3, PT, R8, R7.reuse, PT ;  /* 0x000000070800720c */ /* 0x084fe40003f66270 */
[----:B---3--:R-:W-:-:S11]  /*12cb0*/  ISETP.GE.AND P4, PT, R11, R7, PT ;  /* 0x000000070b00720c */ /* 0x008fd60003f86270 */
[----:B------:R-:W-:Y:S02]  /*12cc0*/  @P3 LOP3.LUT R17, R17, 0x40, RZ, 0xfc, !PT ;  /* 0x0000004011113812 */ /* 0x000fe400078efcff */
[----:B------:R-:W-:-:S05]  /*12cd0*/  @!P4 LEA R3, P6, R10, R3, 0x1 ;  /* 0x000000030a03c211 */ /* 0x000fca00078c08ff */
[----:B------:R-:W-:Y:S01]  /*12ce0*/  @!P4 IMAD.X R2, RZ, RZ, R2, P6 ;  /* 0x000000ffff02c224 */ /* 0x000fe200030e0602 */
[----:B------:R-:W-:-:S04]  /*12cf0*/  LOP3.LUT P6, RZ, R17, 0x8, RZ, 0xc0, !PT ;  /* 0x0000000811ff7812 */ /* 0x000fc800078cc0ff */
[----:B------:R-:W-:-:S04]  /*12d00*/  @!P4 LOP3.LUT R3, R3, R2, RZ, 0x3c, !PT ;  /* 0x000000020303c212 */ /* 0x000fc800078e3cff */
[----:B------:R-:W-:Y:S02]  /*12d10*/  @!P4 LOP3.LUT R2, R3, R2, RZ, 0x3c, !PT ;  /* 0x000000020302c212 */ /* 0x000fe400078e3cff */
[----:B------:R-:W-:Y:S02]  /*12d20*/  ISETP.GE.AND P2, PT, R9, R7, PT ;  /* 0x000000070900720c */ /* 0x000fe40003f46270 */
[----:B------:R-:W-:Y:S02]  /*12d30*/  @!P4 LOP3.LUT R8, R4, 0x40, RZ, 0xc0, !PT ;  /* 0x000000400408c812 */ /* 0x000fe400078ec0ff */
[----:B------:R-:W-:Y:S02]  /*12d40*/  @!P4 LEA R9, R15, UR38, 0x1 ;  /* 0x000000260f09cc11 */ /* 0x000fe4000f8e08ff */
[----:B------:R-:W-:Y:S02]  /*12d50*/  @!P4 LOP3.LUT R3, R3, R2, RZ, 0x3c, !PT ;  /* 0x000000020303c212 */ /* 0x000fe400078e3cff */
[----:B------:R-:W-:-:S02]  /*12d60*/  LOP3.LUT P3, RZ, R17, 0x4, RZ, 0xc0, !PT ;  /* 0x0000000411ff7812 */ /* 0x000fc4000786c0ff */
[----:B------:R-:W-:Y:S01]  /*12d70*/  @!P4 SHF.R.U32.HI R8, RZ, 0x2, R8 ;  /* 0x00000002ff08c819 */ /* 0x000fe20000011608 */
[----:B------:R-:W-:Y:S01]  /*12d80*/  @!PT LDS RZ, [RZ] ;  /* 0x00000000fffff984 */ /* 0x000fe20000000800 */
[----:B------:R-:W-:Y:S01]  /*12d90*/  @!PT LDS RZ, [RZ] ;  /* 0x00000000fffff984 */ /* 0x000fe20000000800 */
[----:B------:R-:W-:Y:S01]  /*12da0*/  @!PT LDS RZ, [RZ] ;  /* 0x00000000fffff984 */ /* 0x000fe20000000800 */
[----:B------:R-:W-:Y:S01]  /*12db0*/  @!P4 LDGSTS.E.BYPASS.LTC128B.128 [R9+0x26400], desc[UR6][R2.64], !P1 ;  /* 0x264000000209cfae */ /* 0x000fe2000c901d46 */
[----:B------:R-:W-:-:S03]  /*12dc0*/  LOP3.LUT P1, RZ, R17, 0x80, RZ, 0xc0, !PT ;  /* 0x0000008011ff7812 */ /* 0x000fc6000782c0ff */
        /* <DEDUP_REMOVED lines=8> */
[----:B------:R-:W-:Y:S01]  /*12e50*/  @!P4 LDGSTS.E.BYPASS.LTC128B.128 [R9+0x32400], desc[UR6][R2.64+0x300], P6 ;  /* 0x324003000209cfae */ /* 0x000fe2000b101d46 */
[----:B------:R-:W-:Y:S01]  /*12e60*/  @!P4 ISETP.NE.U32.AND P6, PT, R8, RZ, PT ;  /* 0x000000ff0800c20c */ /* 0x000fe20003fc5070 */
[----:B------:R-:W-:-:S12]  /*12e70*/  IMAD.MOV.U32 R11, RZ, RZ, 0x181f ;  /* 0x0000181fff0b7424 */ /* 0x000fd800078e00ff */
[----:B------:R0:W-:Y:S02]  /*12e80*/  @!P4 LDGSTS.E.BYPASS.LTC128B.128 [R9+0x34400], desc[UR6][R2.64+0x380], P6 ;  /* 0x344003800209cfae */ /* 0x0001e4000b101d46 */
[----:B0-----:R-:W-:Y:S02]  /*12e90*/  IMAD.MOV.U32 R9, RZ, RZ, R15 ;  /* 0x000000ffff097224 */ /* 0x001fe400078e000f */
[----:B------:R-:W-:-:S07]  /*12ea0*/  IMAD.MOV.U32 R15, RZ, RZ, -0x1 ;  /* 0xffffffffff0f7424 */ /* 0x000fce00078e00ff */
[----:B------:R-:W-:Y:S05]  /*12eb0*/  WARPSYNC.COLLECTIVE R15, `(.L_x_3341) ;  /* 0x000000000f087348 */ /* 0x000fea0003c00000 */
[----:B------:R0:W1:Y:S02]  /*12ec0*/  SHFL.IDX P6, R14, R13, R12, R11 ;  /* 0x0000000c0d0e7389 */ /* 0x00006400000c000b */
[----:B01----:R-:W-:Y:S01]  /*12ed0*/  ENDCOLLECTIVE ;  /* 0x000000000000791b */ /* 0x003fe20003800000 */
.L_x_3341:
[----:B------:R-:W-:Y:S02]  /*12ee0*/  IMAD.MOV.U32 R13, RZ, RZ, R0 ;  /* 0x000000ffff0d7224 */ /* 0x000fe400078e0000 */
[----:B------:R-:W-:-:S07]  /*12ef0*/  IMAD.MOV.U32 R8, RZ, RZ, R14 ;  /* 0x000000ffff087224 */ /* 0x000fce00078e000e */
[----:B------:R-:W-:Y:S05]  /*12f00*/  WARPSYNC.COLLECTIVE R15, `(.L_x_3342) ;  /* 0x000000000f087348 */ /* 0x000fea0003c00000 */
[----:B------:R0:W1:Y:S02]  /*12f10*/  SHFL.IDX P6, R14, R13, R12, R11 ;  /* 0x0000000c0d0e7389 */ /* 0x00006400000c000b */
[----:B01----:R-:W-:Y:S01]  /*12f20*/  ENDCOLLECTIVE ;  /* 0x000000000000791b */ /* 0x003fe20003800000 */
.L_x_3342:
[----:B------:R-:W-:Y:S01]  /*12f30*/  @!P2 LEA R21, R9, UR38, 0x1 ;  /* 0x000000260915ac11 */ /* 0x000fe2000f8e08ff */
[----:B------:R-:W-:Y:S01]  /*12f40*/  ULDC.64 UR4, c[0x0][0x208] ;  /* 0x0000820000047ab9 */ /* 0x000fe20000000a00 */
[----:B------:R-:W-:-:S05]  /*12f50*/  @!P2 LEA R10, P4, R10, R14, 0x1 ;  /* 0x0000000e0a0aa211 */ /* 0x000fca00078808ff */
[----:B------:R-:W-:Y:S01]  /*12f60*/  @!P2 IMAD.X R14, RZ, RZ, R8, P4 ;  /* 0x000000ffff0ea224 */ /* 0x000fe200020e0608 */
[C---:B------:R-:W-:Y:S02]  /*12f70*/  LOP3.LUT P4, RZ, R17.reuse, 0x10, RZ, 0xc0, !PT ;  /* 0x0000001011ff7812 */ /* 0x040fe4000788c0ff */
[----:B------:R-:W-:Y:S01]  /*12f80*/  @!P2 LOP3.LUT R8, R4, 0x40, RZ, 0xc0, !PT ;  /* 0x000000400408a812 */ /* 0x000fe200078ec0ff */
[----:B------:R-:W-:Y:S01]  /*12f90*/  @!P2 IMAD.MOV.U32 R2, RZ, RZ, R10 ;  /* 0x000000ffff02a224 */ /* 0x000fe200078e000a */
[----:B------:R-:W-:Y:S01]  /*12fa0*/  LOP3.LUT P6, RZ, R17, 0x8, RZ, 0xc0, !PT ;  /* 0x0000000811ff7812 */ /* 0x000fe200078cc0ff */
[----:B------:R-:W-:Y:S01]  /*12fb0*/  @!P2 IMAD.MOV.U32 R3, RZ, RZ, R14 ;  /* 0x000000ffff03a224 */ /* 0x000fe200078e000e */
[----:B------:R-:W-:-:S07]  /*12fc0*/  @!P2 SHF.R.U32.HI R8, RZ, 0x2, R8 ;  /* 0x00000002ff08a819 */ /* 0x000fce0000011608 */
[----:B------:R-:W-:Y:S01]  /*12fd0*/  @!PT LDS RZ, [RZ] ;  /* 0x00000000fffff984 */ /* 0x000fe20000000800 */
[----:B------:R-:W-:Y:S01]  /*12fe0*/  @!PT LDS RZ, [RZ] ;  /* 0x00000000fffff984 */ /* 0x000fe20000000800 */
[----:B------:R-:W-:Y:S01]  /*12ff0*/  @!PT LDS RZ, [RZ] ;  /* 0x00000000fffff984 */ /* 0x000fe20000000800 */
        /* <DEDUP_REMOVED lines=10> */
[----:B------:R-:W-:Y:S01]  /*130a0*/  @!P2 ISETP.NE.U32.AND P4, PT, R8, RZ, PT ;  /* 0x000000ff0800a20c */ /* 0x000fe20003f85070 */
[----:B------:R-:W-:-:S02]  /*130b0*/  IMAD.MOV.U32 R13, RZ, RZ, R6 ;  /* 0x000000ffff0d7224 */ /* 0x000fc400078e0006 */
[----:B------:R-:W-:Y:S01]  /*130c0*/  IMAD.MOV.U32 R12, RZ, RZ, 0x2 ;  /* 0x00000002ff0c7424 */ /* 0x000fe200078e00ff */
[----:B------:R-:W1:Y:S09]  /*130d0*/  S2R R10, SR_TID.X ;  /* 0x00000000000a7919 */ /* 0x000e720000002100 */
[----:B------:R0:W-:Y:S02]  /*130e0*/  @!P2 LDGSTS.E.BYPASS.LTC128B.128 [R21+0x34c00], desc[UR4][R2.64+0x380], P4 ;  /* 0x34c003800215afae */ /* 0x0001e4000a101d44 */
[----:B01----:R-:W-:Y:S05]  /*130f0*/  WARPSYNC.COLLECTIVE R15, `(.L_x_3343) ;  /* 0x000000000f087348 */ /* 0x003fea0003c00000 */
[----:B------:R2:W3:Y:S02]  /*13100*/  SHFL.IDX P6, R14, R13, R12, R11 ;  /* 0x0000000c0d0e7389 */ /* 0x0004e400000c000b */
[----:B0123--:R-:W-:Y:S01]  /*13110*/  ENDCOLLECTIVE ;  /* 0x000000000000791b */ /* 0x00ffe20003800000 */
.L_x_3343:
[----:B------:R-:W-:Y:S02]  /*13120*/  IMAD.MOV.U32 R13, RZ, RZ, R0 ;  /* 0x000000ffff0d7224 */ /* 0x000fe400078e0000 */
[----:B------:R-:W-:-:S07]  /*13130*/  IMAD.MOV.U32 R2, RZ, RZ, R14 ;  /* 0x000000ffff027224 */ /* 0x000fce00078e000e */
[----:B------:R-:W-:Y:S05]  /*13140*/  WARPSYNC.COLLECTIVE R15, `(.L_x_3344) ;  /* 0x000000000f087348 */ /* 0x000fea0003c00000 */
[----:B------:R0:W1:Y:S02]  /*13150*/  SHFL.IDX P6, R14, R13, R12, R11 ;  /* 0x0000000c0d0e7389 */ /* 0x00006400000c000b */
[----:B01----:R-:W-:Y:S01]  /*13160*/  ENDCOLLECTIVE ;  /* 0x000000000000791b */ /* 0x003fe20003800000 */
.L_x_3344:
[----:B------:R-:W-:Y:S01]  /*13170*/  LOP3.LUT P3, RZ, R17, 0x40, RZ, 0xc0, !PT ;  /* 0x0000004011ff7812 */ /* 0x000fe2000786c0ff */
[----:B------:R-:W-:-:S05]  /*13180*/  IMAD.SHL.U32 R10, R10, 0x8, RZ ;  /* 0x000000080a0a7824 */ /* 0x000fca00078e00ff */
[----:B------:R-:W-:-:S07]  /*13190*/  LOP3.LUT R10, R10, 0x38, RZ, 0xc0, !PT ;  /* 0x000000380a0a7812 */ /* 0x000fce00078ec0ff */
[----:B------:R-:W-:-:S05]  /*131a0*/  @!P3 LEA R3, P4, R10, R14, 0x1 ;  /* 0x0000000e0a03b211 */ /* 0x000fca00078808ff */
[----:B------:R-:W-:Y:S01]  /*131b0*/  @!P3 IMAD.X R2, RZ, RZ, R2, P4 ;  /* 0x000000ffff02b224 */ /* 0x000fe200020e0602 */
[----:B------:R-:W-:-:S04]  /*131c0*/  LOP3.LUT P4, RZ, R17, 0x10, RZ, 0xc0, !PT ;  /* 0x0000001011ff7812 */ /* 0x000fc8000788c0ff */
[-C--:B------:R-:W-:Y:S02]  /*131d0*/  @!P3 LOP3.LUT R3, R3, R2.reuse, RZ, 0x3c, !PT ;  /* 0x000000020303b212 */ /* 0x080fe400078e3cff */
[----:B------:R-:W-:Y:S02]  /*131e0*/  @!P3 LOP3.LUT R8, R4, 0x40, RZ, 0xc0, !PT ;  /* 0x000000400408b812 */ /* 0x000fe400078ec0ff */
[----:B------:R-:W-:Y:S02]  /*131f0*/  @!P3 LOP3.LUT R2, R3, R2, RZ, 0x3c, !PT ;  /* 0x000000020302b212 */ /* 0x000fe400078e3cff */
[----:B------:R-:W-:Y:S02]  /*13200*/  @!P3 LEA R9, R9, UR38, 0x1 ;  /* 0x000000260909bc11 */ /* 0x000fe4000f8e08ff */
[----:B------:R-:W-:Y:S02]  /*13210*/  @!P3 LOP3.LUT R3, R3, R2, RZ, 0x3c, !PT ;  /* 0x000000020303b212 */ /* 0x000fe400078e3cff */
[C---:B------:R-:W-:Y:S01]  /*13220*/  LOP3.LUT P6, RZ, R17.reuse, 0x8, RZ, 0xc0, !PT ;  /* 0x0000000811ff7812 */ /* 0x040fe200078cc0ff */
[----:B------:R-:W-:Y:S01]  /*13230*/  ULDC.64 UR4, c[0x0][0x208] ;  /* 0x0000820000047ab9 */ /* 0x000fe20000000a00 */
[----:B------:R-:W-:Y:S01]  /*13240*/  LOP3.LUT P2, RZ, R17, 0x4, RZ, 0xc0, !PT ;  /* 0x0000000411ff7812 */ /* 0x000fe2000784c0ff */
[----:B------:R-:W-:Y:S01]  /*13250*/  @!PT LDS RZ, [RZ] ;  /* 0x00000000fffff984 */ /* 0x000fe20000000800 */
[----:B------:R-:W-:Y:S01]  /*13260*/  @!PT LDS RZ, [RZ] ;  /* 0x00000000fffff984 */ /* 0x000fe20000000800 */
[----:B------:R-:W-:Y:S01]  /*13270*/  @!PT LDS RZ, [RZ] ;  /* 0x00000000fffff984 */ /* 0x000fe20000000800 */
[----:B------:R0:W-:Y:S01]  /*13280*/  @!P3 LDGSTS.E.BYPASS.LTC128B.128 [R9+0x27400], desc[UR4][R2.64], !P4 ;  /* 0x274000000209bfae */ /* 0x0001e2000e101d44 */
[----:B------:R-:W-:-:S04]  /*13290*/  @!P3 SHF.R.U32.HI R8, RZ, 0x2, R8 ;  /* 0x00000002ff08b819 */ /* 0x000fc80000011608 */
[----:B------:R-:W-:Y:S02]  /*132a0*/  @!P3 ISETP.NE.U32.AND P4, PT, R8, RZ, PT ;  /* 0x000000ff0800b20c */ /* 0x000fe40003f85070 */
[----:B------:R-:W-:-:S03]  /*132b0*/  @!P3 LOP3.LUT R8, R5, 0x80, RZ, 0xc0, !PT ;  /* 0x000000800508b812 */ /* 0x000fc600078ec0ff */
[----:B------:R0:W-:Y:S01]  /*132c0*/  @!P3 LDGSTS.E.BYPASS.LTC128B.128 [R9+0x29400], desc[UR4][R2.64+0x80], !P6 ;  /* 0x294000800209bfae */ /* 0x0001e2000f101d44 */
[----:B------:R-:W-:-:S03]  /*132d0*/  @!P3 SHF.R.U32.HI R8, RZ, 0x3, R8 ;  /* 0x00000003ff08b819 */ /* 0x000fc60000011608 */
[----:B------:R0:W-:Y:S04]  /*132e0*/  @!P3 LDGSTS.E.BYPASS.LTC128B.128 [R9+0x2b400], desc[UR4][R2.64+0x100], !P2 ;  /* 0x2b4001000209bfae */ /* 0x0001e8000d101d44 */
[----:B------:R0:W-:Y:S04]  /*132f0*/  @!P3 LDGSTS.E.BYPASS.LTC128B.128 [R9+0x2d400], desc[UR4][R2.64+0x180], !P5 ;  /* 0x2d4001800209bfae */ /* 0x0001e8000e901d44 */
[----:B------:R0:W-:Y:S04]  /*13300*/  @!P3 LDGSTS.E.BYPASS.LTC128B.128 [R9+0x2f400], desc[UR4][R2.64+0x200], !P0 ;  /* 0x2f4002000209bfae */ /* 0x0001e8000c101d44 */
[----:B------:R0:W-:Y:S04]  /*13310*/  @!P3 LDGSTS.E.BYPASS.LTC128B.128 [R9+0x31400], desc[UR4][R2.64+0x280], !P1 ;  /* 0x314002800209bfae */ /* 0x0001e8000c901d44 */
[----:B------:R0:W-:Y:S01]  /*13320*/  @!P3 LDGSTS.E.BYPASS.LTC128B.128 [R9+0x33400], desc[UR4][R2.64+0x300], P4 ;  /* 0x334003000209bfae */ /* 0x0001e2000a101d44 */
[----:B------:R-:W-:Y:S01]  /*13330*/  @!P3 ISETP.NE.U32.AND P4, PT, R8, RZ, PT ;  /* 0x000000ff0800b20c */ /* 0x000fe20003f85070 */
[----:B------:R-:W-:-:S02]  /*13340*/  IMAD.MOV.U32 R13, RZ, RZ, R6 ;  /* 0x000000ffff0d7224 */ /* 0x000fc400078e0006 */
[----:B------:R-:W-:-:S10]  /*13350*/  IMAD.MOV.U32 R12, RZ, RZ, 0x3 ;  /* 0x00000003ff0c7424 */ /* 0x000fd400078e00ff */
[----:B------:R0:W-:Y:S02]  /*13360*/  @!P3 LDGSTS.E.BYPASS.LTC128B.128 [R9+0x35400], desc[UR4][R2.64+0x380], P4 ;  /* 0x354003800209bfae */ /* 0x0001e4000a101d44 */
[----:B0-----:R-:W-:Y:S05]  /*13370*/  WARPSYNC.COLLECTIVE R15, `(.L_x_3345) ;  /* 0x000000000f087348 */ /* 0x001fea0003c00000 */
[----:B------:R1:W2:Y:S02]  /*13380*/  SHFL.IDX P6, R14, R13, R12, R11 ;  /* 0x0000000c0d0e7389 */ /* 0x0002a400000c000b */
[----:B012---:R-:W-:Y:S01]  /*13390*/  ENDCOLLECTIVE ;  /* 0x000000000000791b */ /* 0x007fe20003800000 */
.L_x_3345:
[----:B------:R-:W-:Y:S02]  /*133a0*/  IMAD.MOV.U32 R13, RZ, RZ, R0 ;  /* 0x000000ffff0d7224 */ /* 0x000fe400078e0000 */
[----:B------:R-:W-:-:S07]  /*133b0*/  IMAD.MOV.U32 R6, RZ, RZ, R14 ;  /* 0x000000ffff067224 */ /* 0x000fce00078e000e */
[----:B------:R-:W-:Y:S05]  /*133c0*/  WARPSYNC.COLLECTIVE R15, `(.L_x_3346) ;  /* 0x000000000f087348 */ /* 0x000fea0003c00000 */
[----:B------:R0:W1:Y:S02]  /*133d0*/  SHFL.IDX P6, R14, R13, R12, R11 ;  /* 0x0000000c0d0e7389 */ /* 0x00006400000c000b */
[----:B01----:R-:W-:Y:S01]  /*133e0*/  ENDCOLLECTIVE ;  /* 0x000000000000791b */ /* 0x003fe20003800000 */
.L_x_3346:
[----:B------:R-:W-:Y:S05]  /*133f0*/  BRA `(.L_x_3347) ;  /* 0xffffffb800a07947 */ /* 0x000fea000383ffff */
.L_x_3236:
[----:B0-----:R-:W-:-:S04]  /*13400*/  IMAD.U32 R3, RZ, RZ, UR38 ;  /* 0x00000026ff037e24 */ /* 0x001fc8000f8e00ff */
[----:B------:R0:W3:Y:S03]  /*13410*/  SYNCS.PHASECHK.TRANS64.TRYWAIT P0, [R3+URZ+0x38820], R2 ;  /* 0x03882002030075a7 */ /* 0x0000e6000800017f */
[----:B---3--:R-:W-:Y:S05]  /*13420*/  @!P0 NANOSLEEP.SYNCS 0x989680 ;  /* 0x009896800000895d */ /* 0x008fea0003900000 */
[----:B------:R-:W3:Y:S02]  /*13430*/  @!P0 SYNCS.PHASECHK.TRANS64 P0, [R3+URZ+0x38820], R2 ;  /* 0x03882002030085a7 */ /* 0x000ee4000800007f */
[----:B---3--:R-:W-:Y:S05]  /*13440*/  @!P0 BRA `(.L_x_3236) ;  /* 0xfffffffc00ec8947 */ /* 0x008fea000383ffff */
[----:B------:R-:W-:Y:S05]  /*13450*/  BRA `(.L_x_3348) ;  /* 0xffffffbc00487947 */ /* 0x000fea000383ffff */
.L_x_3239:
[----:B0-----:R-:W-:-:S04]  /*13460*/  IMAD.U32 R3, RZ, RZ, UR38 ;  /* 0x00000026ff037e24 */ /* 0x001fc8000f8e00ff */
[----:B------:R0:W3:Y:S03]  /*13470*/  SYNCS.PHASECHK.TRANS64.TRYWAIT P0, [R3+URZ+0x38860], R2 ;  /* 0x03886002030075a7 */ /* 0x0000e6000800017f */
[----:B---3--:R-:W-:Y:S05]  /*13480*/  @!P0 NANOSLEEP.SYNCS 0x989680 ;  /* 0x009896800000895d */ /* 0x008fea0003900000 */
[----:B------:R-:W3:Y:S02]  /*13490*/  @!P0 SYNCS.PHASECHK.TRANS64 P0, [R3+URZ+0x38860], R2 ;  /* 0x03886002030085a7 */ /* 0x000ee4000800007f */
[----:B---3--:R-:W-:Y:S05]  /*134a0*/  @!P0 BRA `(.L_x_3239) ;  /* 0xfffffffc00ec8947 */ /* 0x008fea000383ffff */
[----:B------:R-:W-:Y:S05]  /*134b0*/  BRA `(.L_x_3349) ;  /* 0xffffffbc00547947 */ /* 0x000fea000383ffff */
.L_x_3255:
[----:B-1----:R-:W-:-:S04]  /*134c0*/  IMAD.U32 R3, RZ, RZ, UR38 ;  /* 0x00000026ff037e24 */ /* 0x002fc8000f8e00ff */
[----:B------:R1:W3:Y:S03]  /*134d0*/  SYNCS.PHASECHK.TRANS64.TRYWAIT P0, [R3+URZ+0x38848], R2 ;  /* 0x03884802030075a7 */ /* 0x0002e6000800017f */
[----:B---3--:R-:W-:Y:S05]  /*134e0*/  @!P0 NANOSLEEP.SYNCS 0x989680 ;  /* 0x009896800000895d */ /* 0x008fea0003900000 */
[----:B------:R-:W3:Y:S02]  /*134f0*/  @!P0 SYNCS.PHASECHK.TRANS64 P0, [R3+URZ+0x38848], R2 ;  /* 0x03884802030085a7 */ /* 0x000ee4000800007f */
[----:B---3--:R-:W-:Y:S05]  /*13500*/  @!P0 BRA `(.L_x_3255) ;  /* 0xfffffffc00ec8947 */ /* 0x008fea000383ffff */
[----:B------:R-:W-:Y:S05]  /*13510*/  BRA `(.L_x_3350) ;  /* 0xffffffc800207947 */ /* 0x000fea000383ffff */
.L_x_3260:
[----:B01----:R-:W-:-:S04]  /*13520*/  IMAD.U32 R3, RZ, RZ, UR38 ;  /* 0x00000026ff037e24 */ /* 0x003fc8000f8e00ff */
[----:B------:R0:W1:Y:S03]  /*13530*/  SYNCS.PHASECHK.TRANS64.TRYWAIT P0, [R3+URZ+0x38868], R2 ;  /* 0x03886802030075a7 */ /* 0x000066000800017f */
[----:B-1----:R-:W-:Y:S05]  /*13540*/  @!P0 NANOSLEEP.SYNCS 0x989680 ;  /* 0x009896800000895d */ /* 0x002fea0003900000 */
[----:B------:R-:W1:Y:S02]  /*13550*/  @!P0 SYNCS.PHASECHK.TRANS64 P0, [R3+URZ+0x38868], R2 ;  /* 0x03886802030085a7 */ /* 0x000e64000800007f */
[----:B-1----:R-:W-:Y:S05]  /*13560*/  @!P0 BRA `(.L_x_3260) ;  /* 0xfffffffc00ec8947 */ /* 0x002fea000383ffff */
[----:B------:R-:W-:Y:S05]  /*13570*/  BRA `(.L_x_3351) ;  /* 0xffffffc800807947 */ /* 0x000fea000383ffff */
.L_x_3275:
[----:B-1----:R-:W-:-:S04]  /*13580*/  IMAD.U32 R3, RZ, RZ, UR38 ;  /* 0x00000026ff037e24 */ /* 0x002fc8000f8e00ff */
[----:B------:R1:W3:Y:S03]  /*13590*/  SYNCS.PHASECHK.TRANS64.TRYWAIT P0, [R3+URZ+0x38840], R2 ;  /* 0x03884002030075a7 */ /* 0x0002e6000800017f */
[----:B---3--:R-:W-:Y:S05]  /*135a0*/  @!P0 NANOSLEEP.SYNCS 0x989680 ;  /* 0x009896800000895d */ /* 0x008fea0003900000 */
[----:B------:R-:W3:Y:S02]  /*135b0*/  @!P0 SYNCS.PHASECHK.TRANS64 P0, [R3+URZ+0x38840], R2 ;  /* 0x03884002030085a7 */ /* 0x000ee4000800007f */
[----:B---3--:R-:W-:Y:S05]  /*135c0*/  @!P0 BRA `(.L_x_3275) ;  /* 0xfffffffc00ec8947 */ /* 0x008fea000383ffff */
[----:B------:R-:W-:Y:S05]  /*135d0*/  BRA `(.L_x_3352) ;  /* 0xffffffd000d07947 */ /* 0x000fea000383ffff */
.L_x_3280:
[----:B01----:R-:W-:-:S04]  /*135e0*/  IMAD.U32 R3, RZ, RZ, UR38 ;  /* 0x00000026ff037e24 */ /* 0x003fc8000f8e00ff */
[----:B------:R0:W1:Y:S03]  /*135f0*/  SYNCS.PHASECHK.TRANS64.TRYWAIT P0, [R3+URZ+0x38860], R2 ;  /* 0x03886002030075a7 */ /* 0x000066000800017f */
[----:B-1----:R-:W-:Y:S05]  /*13600*/  @!P0 NANOSLEEP.SYNCS 0x989680 ;  /* 0x009896800000895d */ /* 0x002fea0003900000 */
[----:B------:R-:W1:Y:S02]  /*13610*/  @!P0 SYNCS.PHASECHK.TRANS64 P0, [R3+URZ+0x38860], R2 ;  /* 0x03886002030085a7 */ /* 0x000e64000800007f */
[----:B-1----:R-:W-:Y:S05]  /*13620*/  @!P0 BRA `(.L_x_3280) ;  /* 0xfffffffc00ec8947 */ /* 0x002fea000383ffff */
[----:B------:R-:W-:Y:S05]  /*13630*/  BRA `(.L_x_3353) ;  /* 0xffffffd400347947 */ /* 0x000fea000383ffff */
.L_x_3296:
[----:B-1----:R-:W-:-:S04]  /*13640*/  IMAD.U32 R3, RZ, RZ, UR38 ;  /* 0x00000026ff037e24 */ /* 0x002fc8000f8e00ff */
[----:B------:R1:W3:Y:S03]  /*13650*/  SYNCS.PHASECHK.TRANS64.TRYWAIT P0, [R3+URZ+0x38848], R2 ;  /* 0x03884802030075a7 */ /* 0x0002e6000800017f */
[----:B---3--:R-:W-:Y:S05]  /*13660*/  @!P0 NANOSLEEP.SYNCS 0x989680 ;  /* 0x009896800000895d */ /* 0x008fea0003900000 */
[----:B------:R-:W3:Y:S02]  /*13670*/  @!P0 SYNCS.PHASECHK.TRANS64 P0, [R3+URZ+0x38848], R2 ;  /* 0x03884802030085a7 */ /* 0x000ee4000800007f */
[----:B---3--:R-:W-:Y:S05]  /*13680*/  @!P0 BRA `(.L_x_3296) ;  /* 0xfffffffc00ec8947 */ /* 0x008fea000383ffff */
[----:B------:R-:W-:Y:S05]  /*13690*/  BRA `(.L_x_3354) ;  /* 0xffffffdc008c7947 */ /* 0x000fea000383ffff */
.L_x_3301:
[----:B-1----:R-:W-:-:S04]  /*136a0*/  IMAD.U32 R3, RZ, RZ, UR38 ;  /* 0x00000026ff037e24 */ /* 0x002fc8000f8e00ff */
[----:B------:R1:W3:Y:S03]  /*136b0*/  SYNCS.PHASECHK.TRANS64.TRYWAIT P0, [R3+URZ+0x38868], R2 ;  /* 0x03886802030075a7 */ /* 0x0002e6000800017f */
[----:B---3--:R-:W-:Y:S05]  /*136c0*/  @!P0 NANOSLEEP.SYNCS 0x989680 ;  /* 0x009896800000895d */ /* 0x008fea0003900000 */
[----:B------:R-:W3:Y:S02]  /*136d0*/  @!P0 SYNCS.PHASECHK.TRANS64 P0, [R3+URZ+0x38868], R2 ;  /* 0x03886802030085a7 */ /* 0x000ee4000800007f */
[----:B---3--:R-:W-:Y:S05]  /*136e0*/  @!P0 BRA `(.L_x_3301) ;  /* 0xfffffffc00ec8947 */ /* 0x008fea000383ffff */
[----:B------:R-:W-:Y:S05]  /*136f0*/  BRA `(.L_x_3355) ;  /* 0xffffffdc00f07947 */ /* 0x000fea000383ffff */
.L_x_3312:
[----:B-1----:R1:W3:Y:S02]  /*13700*/  SYNCS.PHASECHK.TRANS64.TRYWAIT P0, [R2+URZ+0x38820], R9 ;  /* 0x03882009020075a7 */ /* 0x0022e4000800017f */
[----:B---3--:R-:W-:Y:S05]  /*13710*/  @!P0 NANOSLEEP.SYNCS 0x989680 ;  /* 0x009896800000895d */ /* 0x008fea0003900000 */
[----:B------:R-:W3:Y:S02]  /*13720*/  @!P0 SYNCS.PHASECHK.TRANS64 P0, [R2+URZ+0x38820], R9 ;  /* 0x03882009020085a7 */ /* 0x000ee4000800007f */
[----:B---3--:R-:W-:Y:S05]  /*13730*/  @!P0 BRA `(.L_x_3312) ;  /* 0xfffffffc00f08947 */ /* 0x008fea000383ffff */
[----:B------:R-:W-:Y:S05]  /*13740*/  BRA `(.L_x_3356) ;  /* 0xffffffe400e07947 */ /* 0x000fea000383ffff */
.L_x_3313:
[----:B------:R-:W3:Y:S01]  /*13750*/  S2R R3, SR_TID.X ;  /* 0x0000000000037919 */ /* 0x000ee20000002100 */
[----:B------:R-:W-:Y:S01]  /*13760*/  BSSY B0, `(.L_x_3357) ;  /* 0x000000a000007945 */ /* 0x000fe20003800000 */
[----:B------:R-:W-:Y:S02]  /*13770*/  IMAD.MOV.U32 R12, RZ, RZ, RZ ;  /* 0x000000ffff0c7224 */ /* 0x000fe400078e00ff */
[----:B------:R-:W-:Y:S02]  /*13780*/  IMAD.MOV.U32 R11, RZ, RZ, 0x1f ;  /* 0x0000001fff0b7424 */ /* 0x000fe400078e00ff */
[----:B------:R-:W-:Y:S01]  /*13790*/  IMAD.MOV.U32 R15, RZ, RZ, -0x1 ;  /* 0xffffffffff0f7424 */ /* 0x000fe200078e00ff */
[----:B---3--:R-:W-:-:S04]  /*137a0*/  SHF.R.U32.HI R3, RZ, 0x5, R3 ;  /* 0x00000005ff037819 */ /* 0x008fc80000011603 */
[----:B------:R-:W-:-:S05]  /*137b0*/  LOP3.LUT R3, R3, 0x3, RZ, 0xc0, !PT ;  /* 0x0000000303037812 */ /* 0x000fca00078ec0ff */
[----:B------:R-:W-:-:S07]  /*137c0*/  IMAD.MOV.U32 R13, RZ, RZ, R3 ;  /* 0x000000ffff0d7224 */ /* 0x000fce00078e0003 */
[----:B012---:R-:W-:Y:S05]  /*137d0*/  WARPSYNC.COLLECTIVE R15, `(.L_x_3358) ;  /* 0x000000000f087348 */ /* 0x007fea0003c00000 */
[----:B--2---:R2:W3:Y:S02]  /*137e0*/  SHFL.IDX P6, R14, R13, R12, R11 ;  /* 0x0000000c0d0e7389 */ /* 0x0044e400000c000b */
[----:B0123--:R-:W-:Y:S01]  /*137f0*/  ENDCOLLECTIVE ;  /* 0x000000000000791b */ /* 0x00ffe20003800000 */
.L_x_3358:
[----:B------:R-:W-:Y:S05]  /*13800*/  BSYNC B0 ;  /* 0x0000000000007941 */ /* 0x000fea0003800000 */
.L_x_3357:
[----:B------:R-:W-:Y:S05]  /*13810*/  BRA `(.L_x_3359) ;  /* 0xffffffe400c47947 */ /* 0x000fea000383ffff */
.L_x_3314:
[----:B------:R-:W-:Y:S01]  /*13820*/  BSSY B0, `(.L_x_3360) ;  /* 0x0000006000007945 */ /* 0x000fe20003800000 */
[----:B------:R-:W-:-:S07]  /*13830*/  IMAD.MOV.U32 R15, RZ, RZ, -0x1 ;  /* 0xffffffffff0f7424 */ /* 0x000fce00078e00ff */
[----:B012---:R-:W-:Y:S05]  /*13840*/  WARPSYNC.COLLECTIVE R15, `(.L_x_3361) ;  /* 0x000000000f0c7348 */ /* 0x007fea0003c00000 */
[----:B------:R-:W-:Y:S02]  /*13850*/  ELECT P6, UR62, PT ;  /* 0x00000000003e782f */ /* 0x000fe400038c0000 */
[----:B------:R-:W-:Y:S01]  /*13860*/  MOV R14, UR62 ;  /* 0x0000003e000e7c02 */ /* 0x000fe20008000f00 */
[----:B012---:R-:W-:Y:S10]  /*13870*/  ENDCOLLECTIVE ;  /* 0x000000000000791b */ /* 0x007ff40003800000 */
.L_x_3361:
[----:B------:R-:W-:Y:S05]  /*13880*/  BSYNC B0 ;  /* 0x0000000000007941 */ /* 0x000fea0003800000 */
.L_x_3360:
[----:B------:R-:W-:Y:S05]  /*13890*/  BRA `(.L_x_3362) ;  /* 0xffffffe400b87947 */ /* 0x000fea000383ffff */
.L_x_3316:
[----:B--2---:R2:W3:Y:S02]  /*138a0*/  SYNCS.PHASECHK.TRANS64.TRYWAIT P0, [R7+URZ], R4 ;  /* 0x00000004070075a7 */ /* 0x0044e4000800017f */
[----:B---3--:R-:W-:Y:S05]  /*138b0*/  @!P0 NANOSLEEP.SYNCS 0x989680 ;  /* 0x009896800000895d */ /* 0x008fea0003900000 */
[----:B------:R-:W3:Y:S02]  /*138c0*/  @!P0 SYNCS.PHASECHK.TRANS64 P0, [R7+URZ], R4 ;  /* 0x00000004070085a7 */ /* 0x000ee4000800007f */
[----:B---3--:R-:W-:Y:S05]  /*138d0*/  @!P0 BRA `(.L_x_3316) ;  /* 0xfffffffc00f08947 */ /* 0x008fea000383ffff */
[----:B------:R-:W-:Y:S05]  /*138e0*/  BRA `(.L_x_3363) ;  /* 0xffffffe400f47947 */ /* 0x000fea000383ffff */
.L_x_3317:
[----:B---3--:R3:W4:Y:S02]  /*138f0*/  SYNCS.PHASECHK.TRANS64.TRYWAIT P0, [R5+URZ], R0 ;  /* 0x00000000050075a7 */ /* 0x008724000800017f */
[----:B----4-:R-:W-:Y:S05]  /*13900*/  @!P0 NANOSLEEP.SYNCS 0x989680 ;  /* 0x009896800000895d */ /* 0x010fea0003900000 */
[----:B------:R-:W4:Y:S02]  /*13910*/  @!P0 SYNCS.PHASECHK.TRANS64 P0, [R5+URZ], R0 ;  /* 0x00000000050085a7 */ /* 0x000f24000800007f */
[----:B----4-:R-:W-:Y:S05]  /*13920*/  @!P0 BRA `(.L_x_3317) ;  /* 0xfffffffc00f08947 */ /* 0x010fea000383ffff */
[----:B------:R-:W-:Y:S05]  /*13930*/  BRA `(.L_x_3364) ;  /* 0xffffffe400e87947 */ /* 0x000fea000383ffff */
.L_x_3319:
[----:B-1----:R1:W3:Y:S02]  /*13940*/  SYNCS.PHASECHK.TRANS64.TRYWAIT P0, [R5+URZ], R4 ;  /* 0x00000004050075a7 */ /* 0x0022e4000800017f */
[----:B---3--:R-:W-:Y:S05]  /*13950*/  @!P0 NANOSLEEP.SYNCS 0x989680 ;  /* 0x009896800000895d */ /* 0x008fea0003900000 */
[----:B------:R-:W3:Y:S02]  /*13960*/  @!P0 SYNCS.PHASECHK.TRANS64 P0, [R5+URZ], R4 ;  /* 0x00000004050085a7 */ /* 0x000ee4000800007f */
[----:B---3--:R-:W-:Y:S05]  /*13970*/  @!P0 BRA `(.L_x_3319) ;  /* 0xfffffffc00f08947 */ /* 0x008fea000383ffff */
[----:B------:R-:W-:Y:S05]  /*13980*/  BRA `(.L_x_3365) ;  /* 0xffffffe400ec7947 */ /* 0x000fea000383ffff */
.L_x_3366:
        /* <DEDUP_REMOVED lines=15> */
.L_x_15168:


//--------------------- .text._ZN7cutlass13device_kernelIN5flash11enable_sm90INS1_16FlashAttnFwdSm90INS1_25CollectiveMainloopFwdSm90ILi2EN4cute5tupleIJNS5_1CILi1EEES8_S8_EEENS6_IJNS7_ILi64EEESA_SA_EEELi512ENS_10bfloat16_tEfNS_4arch4Sm90ELb0ELb0ELb1ELb1ELb0ELb0ELb0ELb0ELb0ELb1ELb1ELb0EEENS1_21CollectiveEpilogueFwdINS6_IJSA_NS7_ILi512EEESA_EEES9_SC_SE_Li256ELb1ELb1ELb1ELb0EEENS1_36VarlenDynamicPersistentTileSchedulerILi64ELi64ELi256ELi128ELb1ELb1ELb1ELb0ELb1ELb1EEEEEEEEEvNT_6ParamsE --------------------------
	.section	.text._ZN7cutlass13device_kernelIN5flash11enable_sm90INS1_16FlashAttnFwdSm90INS1_25CollectiveMainloopFwdSm90ILi2EN4cute5tupleIJNS5_1CILi1EEES8_S8_EEENS6_IJNS7_ILi64EEESA_SA_EEELi512ENS_10bfloat16_tEfNS_4arch4Sm90ELb0ELb0ELb1ELb1ELb0ELb0ELb0ELb0ELb0ELb1ELb1ELb0EEENS1_21CollectiveEpilogueFwdINS6_IJSA_NS7_ILi512EEESA_EEES9_SC_SE_Li256ELb1ELb1ELb1ELb0EEENS1_36VarlenDynamicPersistentTileSchedulerILi64ELi64ELi256ELi128ELb1ELb1ELb1ELb0ELb1ELb1EEEEEEEEEvNT_6ParamsE,"ax",@progbits
	.align	128
.text._ZN7cutlass13device_kernelIN5flash11enable_sm90INS1_16FlashAttnFwdSm90INS1_25CollectiveMainloopFwdSm90ILi2EN4cute5tupleIJNS5_1CILi1EEES8_S8_EEENS6_IJNS7_ILi64EEESA_SA_EEELi512ENS_10bfloat16_tEfNS_4arch4Sm90ELb0ELb0ELb1ELb1ELb0ELb0ELb0ELb0ELb0ELb1ELb1ELb0EEENS1_21CollectiveEpilogueFwdINS6_IJSA_NS7_ILi512EEESA_EEES9_SC_SE_Li256ELb1ELb1ELb1ELb0EEENS1_36VarlenDynamicPersistentTileSchedulerILi64ELi64ELi256ELi128ELb1ELb1ELb1ELb0ELb1ELb1EEEEEEEEEvNT_6ParamsE:
        .type           _ZN7cutlass13device_kernelIN5flash11enable_sm90INS1_16FlashAttnFwdSm90INS1_25CollectiveMainloopFwdSm90ILi2EN4cute5tupleIJNS5_1CILi1EEES8_S8_EEENS6_IJNS7_ILi64EEESA_SA_EEELi512ENS_10bfloat16_tEfNS_4arch4Sm90ELb0ELb0ELb1ELb1ELb0ELb0ELb0ELb0ELb0ELb1ELb1ELb0EEENS1_21CollectiveEpilogueFwdINS6_IJSA_NS7_ILi512EEESA_EEES9_SC_SE_Li256ELb1ELb1ELb1ELb0EEENS1_36VarlenDynamicPersistentTileSchedulerILi64ELi64ELi256ELi128ELb1ELb1ELb1ELb0ELb1ELb1EEEEEEEEEvNT_6ParamsE,@function
        .size           _ZN7cutlass13device_kernelIN5flash11enable_sm90INS1_16FlashAttnFwdSm90INS1_25CollectiveMainloopFwdSm90ILi2EN4cute5tupleIJNS5_1CILi1EEES8_S8_EEENS6_IJNS7_ILi64EEESA_SA_EEELi512ENS_10bfloat16_tEfNS_4arch4Sm90ELb0ELb0ELb1ELb1ELb0ELb0ELb0ELb0ELb0ELb1ELb1ELb0EEENS1_21CollectiveEpilogueFwdINS6_IJSA_NS7_ILi512EEESA_EEES9_SC_SE_Li256ELb1ELb1ELb1ELb0EEENS1_36VarlenDynamicPersistentTileSchedulerILi64ELi64ELi256ELi128ELb1ELb1ELb1ELb0ELb1ELb1EEEEEEEEEvNT_6ParamsE,(.L_x_15169 - _ZN7cutlass13device_kernelIN5flash11enable_sm90INS1_16FlashAttnFwdSm90INS1_25CollectiveMainloopFwdSm90ILi2EN4cute5tupleIJNS5_1CILi1EEES8_S8_EEENS6_IJNS7_ILi64EEESA_SA_EEELi512ENS_10bfloat16_tEfNS_4arch4Sm90ELb0ELb0ELb1ELb1ELb0ELb0ELb0ELb0ELb0ELb1ELb1ELb0EEENS1_21CollectiveEpilogueFwdINS6_IJSA_NS7_ILi512EEESA_EEES9_SC_SE_Li256ELb1ELb1ELb1ELb0EEENS1_36VarlenDynamicPersistentTileSchedulerILi64ELi64ELi256ELi128ELb1ELb1ELb1ELb0ELb1ELb1EEEEEEEEEvNT_6ParamsE)
        .other          _ZN7cutlass13device_kernelIN5flash11enable_sm90INS1_16FlashAttnFwdSm90INS1_25CollectiveMainloopFwdSm90ILi2EN4cute5tupleIJNS5_1CILi1EEES8_S8_EEENS6_IJNS7_ILi64EEESA_SA_EEELi512ENS_10bfloat16_tEfNS_4arch4Sm90ELb0ELb0ELb1ELb1ELb0ELb0ELb0ELb0ELb0ELb1ELb1ELb0EEENS1_21CollectiveEpilogueFwdINS6_IJSA_NS7_ILi512EEESA_EEES9_SC_SE_Li256ELb1ELb1ELb1ELb0EEENS1_36VarlenDynamicPersistentTileSchedulerILi64ELi64ELi256ELi128ELb1ELb1ELb1ELb0ELb1ELb1EEEEEEEEEvNT_6ParamsE,@"STO_CUDA_ENTRY STV_DEFAULT"
_ZN7cutlass13device_kernelIN5flash11enable_sm90INS1_16FlashAttnFwdSm90INS1_25CollectiveMainloopFwdSm90ILi2EN4cute5tupleIJNS5_1CILi1EEES8_S8_EEENS6_IJNS7_ILi64EEESA_SA_EEELi512ENS_10bfloat16_tEfNS_4arch4Sm90ELb0ELb0ELb1ELb1ELb0ELb0ELb0ELb0ELb0ELb1ELb1ELb0EEENS1_21CollectiveEpilogueFwdINS6_IJSA_NS7_ILi512EEESA_EEES9_SC_SE_Li256ELb1ELb1ELb1ELb0EEENS1_36VarlenDynamicPersistentTileSchedulerILi64ELi64ELi256ELi128ELb1ELb1ELb1ELb0ELb1ELb1EEEEEEEEEvNT_6ParamsE:
        /* <DEDUP_REMOVED lines=18> */
.L_x_3368:
[----:B------:R-:W-:Y:S05]  /*0120*/  BSYNC B0 ;  /* 0x0000000000007941 */ /* 0x000fea0003800000 */
.L_x_3367:
        /* <DEDUP_REMOVED lines=35> */
[----:B------:R3:W0:Y:S02]  /*0360*/  SYNCS.EXCH.64 URZ, [UR6+0x28c48], UR4 ;  /* 0x028c4804063f75b2 */ /* 0x0006240008000100 */
[----:B---3--:R-:W-:Y:S01]  /*0370*/  NOP ;  /* 0x0000000000007918 */ /* 0x008fe20000000000 */
.L_x_3369:
        /* <DEDUP_REMOVED lines=22> */
.L_x_3370:
        /* <DEDUP_REMOVED lines=18> */
.L_x_3371:
        /* <DEDUP_REMOVED lines=22> */
.L_x_3372:
        /* <DEDUP_REMOVED lines=22> */
.L_x_3373:
[----:B------:R-:W-:Y:S01]  /*08c0*/  PLOP3.LUT P0, PT, PT, PT, UP0, 0x80, 0x0 ;  /* 0x000000000000781c */ /* 0x000fe20003f0f008 */
[----:B------:R-:W-:Y:S01]  /*08d0*/  UMOV UR36, 0x1 ;  /* 0x0000000100247882 */ /* 0x000fe20000000000 */
[----:B------:R-:W-:Y:S01]  /*08e0*/  NOP ;  /* 0x0000000000007918 */ /* 0x000fe20000000000 */
[----:B------:R-:W-:Y:S01]  /*08f0*/  USEL UR36, UR36, 0x2, !UP0 ;  /* 0x0000000224247887 */ /* 0x000fe2000c000000 */
[----:B------:R-:W-:Y:S01]  /*0900*/  ULDC.64 UR40, c[0x0][0x208] ;  /* 0x0000820000287ab9 */ /* 0x000fe20000000a00 */
[----:B012-4-:R-:W-:Y:S08]  /*0910*/  BAR.SYNC.DEFER_BLOCKING 0x0 ;  /* 0x0000000000007b1d */ /* 0x017ff00000010000 */
[----:B------:R-:W-:Y:S05]  /*0920*/  @!P0 BRA `(.L_x_3374) ;  /* 0x000000c0008c8947 */ /* 0x000fea0003800000 */
.L_x_3375:
[----:B------:R-:W-:-:S08]  /*0930*/  NOP ;  /* 0x0000000000007918 */ /* 0x000fd00000000000 */
[----:B------:R-:W0:Y:S02]  /*0940*/  USETMAXREG.TRY_ALLOC.CTAPOOL UP0, 0xf0 ;  /* 0x000000f0000079c8 */ /* 0x000e240008000600 */
[----:B0-----:R-:W-:-:S13]  /*0950*/  PLOP3.LUT P0, PT, PT, PT, UP0, 0x80, 0x0 ;  /* 0x000000000000781c */ /* 0x001fda0003f0f008 */
[----:B------:R-:W-:Y:S05]  /*0960*/  @!P0 BRA `(.L_x_3375) ;  /* 0xfffffffc00f08947 */ /* 0x000fea000383ffff */
[----:B------:R-:W-:Y:S01]  /*0970*/  LOP3.LUT R0, R6, 0xffffff80, RZ, 0xc0, !PT ;  /* 0xffffff8006007812 */ /* 0x000fe200078ec0ff */
[----:B------:R-:W0:Y:S01]  /*0980*/  S2UR UR4, SR_CgaCtaId ;  /* 0x00000000000479c3 */ /* 0x000e220000008800 */
[----:B------:R-:W-:Y:S02]  /*0990*/  UMOV UR38, 0x400 ;  /* 0x0000040000267882 */ /* 0x000fe40000000000 */
[----:B------:R-:W-:-:S13]  /*09a0*/  ISETP.NE.AND P0, PT, R0, 0x80, PT ;  /* 0x000000800000780c */ /* 0x000fda0003f05270 */
[----:B------:R-:W-:Y:S06]  /*09b0*/  @!P0 BAR.ARV 0x8, 0x100 ;  /* 0x0204000000008b1d */ /* 0x000fec0000002000 */
[----:B------:R-:W-:Y:S01]  /*09c0*/  ISETP.GE.U32.AND P0, PT, R6, 0x100, PT ;  /* 0x000001000600780c */ /* 0x000fe20003f06070 */
[----:B0-----:R-:W-:-:S03]  /*09d0*/  ULEA UR38, UR4, UR38, 0x18 ;  /* 0x0000002604267291 */ /* 0x001fc6000f8ec03f */
[----:B------:R-:W-:-:S09]  /*09e0*/  ULDC UR4, c[0x0][0xc3c] ;  /* 0x00030f0000047ab9 */ /* 0x000fd20000000800 */
[----:B------:R-:W-:Y:S08]  /*09f0*/  @P0 BAR.ARV 0xf, 0x100 ;  /* 0x03c4000000000b1d */ /* 0x000ff00000002000 */
[----:B------:R-:W-:Y:S06]  /*0a00*/  BAR.SYNC.DEFER_BLOCKING 0x5, 0x180 ;  /* 0x0146000000007b1d */ /* 0x000fec0000010000 */
[----:B------:R-:W0:Y:S02]  /*0a10*/  LDS.128 R8, [UR38+0x28cd0] ;  /* 0x028cd026ff087984 */ /* 0x000e240008000c00 */
[----:B------:R-:W-:Y:S06]  /*0a20*/  BAR.ARV 0x4, 0x180 ;  /* 0x0106000000007b1d */ /* 0x000fec0000002000 */
[----:B0-----:R-:W-:-:S13]  /*0a30*/  ISETP.GE.AND P0, PT, R11, UR4, PT ;  /* 0x000000040b007c0c */ /* 0x001fda000bf06270 */
[----:B------:R-:W-:Y:S05]  /*0a40*/  @P0 EXIT ;  /* 0x000000000000094d */ /* 0x000fea0003800000 */
[----:B------:R-:W-:Y:S01]  /*0a50*/  VIADD R6, R6, 0xffffff80 ;  /* 0xffffff8006067836 */ /* 0x000fe20000000000 */
[----:B------:R-:W-:Y:S01]  /*0a60*/  R2UR UR5, R9 ;  /* 0x00000000090572ca */ /* 0x000fe200000e0000 */
[----:B------:R-:W-:Y:S01]  /*0a70*/  IMAD.MOV.U32 R22, RZ, RZ, 0x20 ;  /* 0x00000020ff167424 */ /* 0x000fe200078e00ff */
[----:B------:R-:W-:Y:S01]  /*0a80*/  R2UR UR7, R11 ;  /* 0x000000000b0772ca */ /* 0x000fe200000e0000 */
[----:B------:R-:W-:Y:S01]  /*0a90*/  ULOP3.LUT UR49, UR36, 0x1, URZ, 0xfc, !UPT ;  /* 0x0000000124317892 */ /* 0x000fe2000f8efc3f */
[----:B------:R-:W-:Y:S01]  /*0aa0*/  SHF.R.S32.HI R3, RZ, 0x1f, R6 ;  /* 0x0000001fff037819 */ /* 0x000fe20000011406 */
[----:B------:R-:W-:Y:S01]  /*0ab0*/  UMOV UR48, URZ ;  /* 0x0000003f00307c82 */ /* 0x000fe20008000000 */
[----:B------:R-:W-:Y:S01]  /*0ac0*/  R2UR UR6, R10 ;  /* 0x000000000a0672ca */ /* 0x000fe200000e0000 */
[----:B------:R-:W-:Y:S01]  /*0ad0*/  UMOV UR47, URZ ;  /* 0x0000003f002f7c82 */ /* 0x000fe20008000000 */
[CC--:B------:R-:W-:Y:S01]  /*0ae0*/  LEA.HI R0, R3.reuse, R6.reuse, RZ, 0x4 ;  /* 0x0000000603007211 */ /* 0x0c0fe200078f20ff */
[----:B------:R-:W-:Y:S01]  /*0af0*/  UMOV UR37, URZ ;  /* 0x0000003f00257c82 */ /* 0x000fe20008000000 */
[----:B------:R-:W-:-:S02]  /*0b00*/  LEA.HI R2, R3, R6, RZ, 0x5 ;  /* 0x0000000603027211 */ /* 0x000fc400078f28ff */
[CC--:B------:R-:W-:Y:S02]  /*0b10*/  LEA.HI R5, R3.reuse, R6.reuse, RZ, 0x7 ;  /* 0x0000000603057211 */ /* 0x0c0fe400078f38ff */
[CC--:B------:R-:W-:Y:S02]  /*0b20*/  LEA.HI R4, R3.reuse, R6.reuse, RZ, 0x3 ;  /* 0x0000000603047211 */ /* 0x0c0fe400078f18ff */
[----:B------:R-:W-:Y:S02]  /*0b30*/  LEA.HI R3, R3, R6, RZ, 0x2 ;  /* 0x0000000603037211 */ /* 0x000fe400078f10ff */
[----:B------:R-:W-:Y:S02]  /*0b40*/  SHF.R.S32.HI R9, RZ, 0x4, R0 ;  /* 0x00000004ff097819 */ /* 0x000fe40000011400 */
[----:B------:R-:W-:Y:S02]  /*0b50*/  SHF.R.S32.HI R11, RZ, 0x5, R2 ;  /* 0x00000005ff0b7819 */ /* 0x000fe40000011402 */
[----:B------:R-:W-:-:S02]  /*0b60*/  LOP3.LUT R7, R0, 0xfffffff0, RZ, 0xc0, !PT ;  /* 0xfffffff000077812 */ /* 0x000fc400078ec0ff */
[----:B------:R-:W-:Y:S02]  /*0b70*/  SHF.R.S32.HI R2, RZ, 0x1f, R2 ;  /* 0x0000001fff027819 */ /* 0x000fe40000011402 */
[----:B------:R-:W-:Y:S01]  /*0b80*/  LOP3.LUT R15, R3, 0xfffffffc, RZ, 0xc0, !PT ;  /* 0xfffffffc030f7812 */ /* 0x000fe200078ec0ff */
[----:B------:R-:W-:Y:S01]  /*0b90*/  IMAD.IADD R7, R6, 0x1, -R7 ;  /* 0x0000000106077824 */ /* 0x000fe200078e0a07 */
[----:B------:R-:W-:Y:S02]  /*0ba0*/  LOP3.LUT R3, R5, 0xffffff80, RZ, 0xc0, !PT ;  /* 0xffffff8005037812 */ /* 0x000fe400078ec0ff */
[----:B------:R-:W-:Y:S01]  /*0bb0*/  LEA.HI R0, R0, R9, RZ, 0x1 ;  /* 0x0000000900007211 */ /* 0x000fe200078f08ff */
[----:B------:R-:W-:Y:S01]  /*0bc0*/  IMAD.IADD R15, R6, 0x1, -R15 ;  /* 0x00000001060f7824 */ /* 0x000fe200078e0a0f */
[----:B------:R-:W-:Y:S01]  /*0bd0*/  LEA.HI R2, R2, R11, RZ, 0x2 ;  /* 0x0000000b02027211 */ /* 0x000fe200078f10ff */
[----:B------:R-:W-:Y:S01]  /*0be0*/  IMAD.IADD R3, R6, 0x1, -R3 ;  /* 0x0000000106037824 */ /* 0x000fe200078e0a03 */
[----:B------:R-:W-:-:S02]  /*0bf0*/  LOP3.LUT R0, R0, 0x1ffffffe, RZ, 0xc0, !PT ;  /* 0x1ffffffe00007812 */ /* 0x000fc400078ec0ff */
[----:B------:R-:W-:Y:S02]  /*0c00*/  LOP3.LUT R13, R4, 0xfffffff8, RZ, 0xc0, !PT ;  /* 0xfffffff8040d7812 */ /* 0x000fe400078ec0ff */
[----:B------:R-:W-:Y:S01]  /*0c10*/  LOP3.LUT R4, R2, 0x3ffffc, RZ, 0xc0, !PT ;  /* 0x003ffffc02047812 */ /* 0x000fe200078ec0ff */
[----:B------:R-:W-:Y:S01]  /*0c20*/  IMAD.IADD R9, R9, 0x1, -R0 ;  /* 0x0000000109097824 */ /* 0x000fe200078e0a00 */
[----:B------:R-:W-:Y:S01]  /*0c30*/  SHF.R.S32.HI R220, RZ, 0x7, R5 ;  /* 0x00000007ffdc7819 */ /* 0x000fe20000011405 */
[----:B------:R-:W-:Y:S01]  /*0c40*/  IMAD.IADD R13, R6, 0x1, -R13 ;  /* 0x00000001060d7824 */ /* 0x000fe200078e0a0d */
[----:B------:R-:W-:Y:S01]  /*0c50*/  SHF.R.S32.HI R2, RZ, 0x1f, R7 ;  /* 0x0000001fff027819 */ /* 0x000fe20000011407 */
[----:B------:R-:W-:Y:S01]  /*0c60*/  IMAD.IADD R8, R11, 0x1, -R4 ;  /* 0x000000010b087824 */ /* 0x000fe200078e0a04 */
[----:B------:R-:W-:Y:S01]  /*0c70*/  SHF.R.S32.HI R0, RZ, 0x1f, R3 ;  /* 0x0000001fff007819 */ /* 0x000fe20000011403 */
[----:B------:R-:W-:Y:S01]  /*0c80*/  IMAD R17, R220, 0x100, R7 ;  /* 0x00000100dc117824 */ /* 0x000fe200078e0207 */
[----:B------:R-:W-:Y:S01]  /*0c90*/  LEA.HI R6, R2, R7, RZ, 0x3 ;  /* 0x0000000702067211 */ /* 0x000fe200078f18ff */
[----:B------:R-:W-:Y:S01]  /*0ca0*/  IMAD.SHL.U32 R9, R9, 0x8, RZ ;  /* 0x0000000809097824 */ /* 0x000fe200078e00ff */
[----:B------:R-:W-:Y:S01]  /*0cb0*/  LEA.HI R2, R0, R3, RZ, 0x2 ;  /* 0x0000000300027211 */ /* 0x000fe200078f10ff */
[----:B------:R-:W-:Y:S01]  /*0cc0*/  IMAD R12, R8, 0x10, R17 ;  /* 0x00000010080c7824 */ /* 0x000fe200078e0211 */
[C---:B------:R-:W-:Y:S01]  /*0cd0*/  LOP3.LUT R4, R6.reuse, 0xfffffff8, RZ, 0xc0, !PT ;  /* 0xfffffff806047812 */ /* 0x040fe200078ec0ff */
[----:B------:R-:W-:Y:S01]  /*0ce0*/  IMAD.SHL.U32 R6, R6, 0x40, RZ ;  /* 0x0000004006067824 */ /* 0x000fe200078e00ff */
[----:B------:R-:W-:-:S02]  /*0cf0*/  LOP3.LUT R8, R2, 0x7ffffffc, RZ, 0xc0, !PT ;  /* 0x7ffffffc02087812 */ /* 0x000fc400078ec0ff */
[----:B------:R-:W-:Y:S01]  /*0d00*/  LEA.HI R10, R15, R15, RZ, 0x1 ;  /* 0x0000000f0f0a7211 */ /* 0x000fe200078f08ff */
[----:B------:R-:W-:Y:S01]  /*0d10*/  IMAD.IADD R7, R7, 0x1, -R4 ;  /* 0x0000000107077824 */ /* 0x000fe200078e0a04 */
[----:B------:R-:W-:Y:S01]  /*0d20*/  LEA.HI R4, R0, R3, RZ, 0x5 ;  /* 0x0000000300047211 */ /* 0x000fe200078f28ff */
[----:B------:R-:W-:Y:S01]  /*0d30*/  IMAD.IADD R8, R3, 0x1, -R8 ;  /* 0x0000000103087824 */ /* 0x000fe200078e0a08 */
[--C-:B------:R-:W-:Y:S02]  /*0d40*/  SHF.R.S32.HI R0, RZ, 0x2, R2.reuse ;  /* 0x00000002ff007819 */ /* 0x100fe40000011402 */
[----:B------:R-:W-:Y:S01]  /*0d50*/  SHF.R.S32.HI R3, RZ, 0x1f, R2 ;  /* 0x0000001fff037819 */ /* 0x000fe20000011402 */
[----:B------:R-:W-:Y:S01]  /*0d60*/  IMAD.SHL.U32 R2, R7, 0x40, RZ ;  /* 0x0000004007027824 */ /* 0x000fe200078e00ff */
[----:B------:R-:W-:Y:S01]  /*0d70*/  LOP3.LUT R10, R10, 0x1ffffffe, RZ, 0xc0, !PT ;  /* 0x1ffffffe0a0a7812 */ /* 0x000fe200078ec0ff */
[----:B------:R-:W-:Y:S01]  /*0d80*/  IMAD.SHL.U32 R223, R8, 0x2, RZ ;  /* 0x0000000208df7824 */ /* 0x000fe200078e00ff */
[----:B------:R-:W-:-:S02]  /*0d90*/  LEA.HI R5, R5, R220, RZ, 0x1 ;  /* 0x000000dc05057211 */ /* 0x000fc400078f08ff */
[----:B------:R-:W-:Y:S01]  /*0da0*/  LOP3.LUT R2, R2, 0x1c0, RZ, 0xc0, !PT ;  /* 0x000001c002027812 */ /* 0x000fe200078ec0ff */
[----:B------:R-:W-:Y:S01]  /*0db0*/  IMAD.IADD R15, R15, 0x1, -R10 ;  /* 0x000000010f0f7824 */ /* 0x000fe200078e0a0a */
[----:B------:R-:W-:Y:S01]  /*0dc0*/  LEA.HI R3, R3, R0, RZ, 0x3 ;  /* 0x0000000003037211 */ /* 0x000fe200078f18ff */
[--C-:B------:R-:W-:Y:S01]  /*0dd0*/  IMAD.U32 R10, R12, 0x40, R9.reuse ;  /* 0x000000400c0a7824 */ /* 0x100fe200078e0009 */
[----:B------:R-:W-:Y:S02]  /*0de0*/  LOP3.LUT R9, R2, 0x8, R9, 0xf8, !PT ;  /* 0x0000000802097812 */ /* 0x000fe400078ef809 */
[----:B------:R-:W-:Y:S02]  /*0df0*/  LOP3.LUT R6, R6, 0x7ffffe00, RZ, 0xc0, !PT ;  /* 0x7ffffe0006067812 */ /* 0x000fe400078ec0ff */
[----:B------:R-:W-:Y:S01]  /*0e00*/  SHF.R.U32.HI R2, RZ, 0x3, R2 ;  /* 0x00000003ff027819 */ /* 0x000fe20000011602 */
[----:B------:R0:W-:Y:S01]  /*0e10*/  STL [R1+0x50], R10 ;  /* 0x0000500a01007387 */ /* 0x0001e20000100800 */
[----:B------:R-:W-:Y:S01]  /*0e20*/  LOP3.LUT R5, R5, 0xfffffe, RZ, 0xc0, !PT ;  /* 0x00fffffe05057812 */ /* 0x000fe200078ec0ff */
[----:B------:R-:W-:Y:S01]  /*0e30*/  IMAD R6, R11, 0x400, R6 ;  /* 0x000004000b067824 */ /* 0x000fe200078e0206 */
[----:B------:R-:W-:-:S02]  /*0e40*/  LOP3.LUT R3, R3, 0xfffffff8, RZ, 0xc0, !PT ;  /* 0xfffffff803037812 */ /* 0x000fc400078ec0ff */
[----:B------:R-:W-:Y:S01]  /*0e50*/  LOP3.LUT R9, R9, R2, RZ, 0x3c, !PT ;  /* 0x0000000209097212 */ /* 0x000fe200078e3cff */
[----:B------:R-:W-:Y:S01]  /*0e60*/  IMAD.IADD R5, R220, 0x1, -R5 ;  /* 0x00000001dc057824 */ /* 0x000fe200078e0a05 */
[----:B------:R-:W-:Y:S01]  /*0e70*/  SHF.R.S32.HI R4, RZ, 0x5, R4 ;  /* 0x00000005ff047819 */ /* 0x000fe20000011404 */
[----:B------:R-:W-:Y:S01]  /*0e80*/  IMAD.IADD R3, R0, 0x1, -R3 ;  /* 0x0000000100037824 */ /* 0x000fe200078e0a03 */
[----:B------:R-:W-:Y:S01]  /*0e90*/  R2P PR, R7, 0x6 ;  /* 0x0000000607007804 */ /* 0x000fe20000000000 */
[----:B------:R-:W-:Y:S02]  /*0ea0*/  IMAD.IADD R6, R6, 0x1, R9 ;  /* 0x0000000106067824 */ /* 0x000fe400078e0209 */
[----:B0-----:R-:W-:Y:S02]  /*0eb0*/  IMAD.SHL.U32 R10, R5, 0x100, RZ ;  /* 0x00000100050a7824 */ /* 0x001fe400078e00ff */
[----:B------:R-:W-:Y:S01]  /*0ec0*/  IMAD.SHL.U32 R2, R13, 0x8, RZ ;  /* 0x000000080d027824 */ /* 0x000fe200078e00ff */
[----:B------:R-:W-:Y:S01]  /*0ed0*/  LEA R18, R6, UR38, 0x1 ;  /* 0x0000002606127c11 */ /* 0x000fe2000f8e08ff */
[----:B------:R-:W-:Y:S01]  /*0ee0*/  IMAD R16, R4, 0x10, R3 ;  /* 0x0000001004107824 */ /* 0x000fe200078e0203 */
[----:B------:R-:W-:Y:S01]  /*0ef0*/  STL [R1+0x4c], R10 ;  /* 0x00004c0a01007387 */ /* 0x000fe20000100800 */
[----:B------:R-:W-:Y:S01]  /*0f00*/  IMAD.IADD R17, R223, 0x1, R10 ;  /* 0x00000001df117824 */ /* 0x000fe200078e020a */
[----:B------:R-:W-:Y:S01]  /*0f10*/  SEL R22, R22, 0xffffffe0, !P1 ;  /* 0xffffffe016167807 */ /* 0x000fe20004800000 */
[----:B------:R-:W-:-:S02]  /*0f20*/  VIADD R188, R2, 0x40 ;  /* 0x0000004002bc7836 */ /* 0x000fc40000000000 */
[C---:B------:R-:W-:Y:S01]  /*0f30*/  VIADD R219, R17.reuse, 0x8 ;  /* 0x0000000811db7836 */ /* 0x040fe20000000000 */
[----:B------:R-:W-:Y:S01]  /*0f40*/  SHF.R.S32.HI R0, RZ, 0x1f, R17 ;  /* 0x0000001fff007819 */ /* 0x000fe20000011411 */
[----:B------:R-:W-:Y:S01]  /*0f50*/  VIADD R218, R17, 0x10 ;  /* 0x0000001011da7836 */ /* 0x000fe20000000000 */
[----:B------:R-:W-:Y:S01]  /*0f60*/  SHF.R.S32.HI R3, RZ, 0x1f, R188 ;  /* 0x0000001fff037819 */ /* 0x000fe200000114bc */
[----:B------:R-:W-:Y:S01]  /*0f70*/  IMAD R4, R15, 0x8, R16 ;  /* 0x000000080f047824 */ /* 0x000fe200078e0210 */
[----:B------:R-:W-:Y:S01]  /*0f80*/  SHF.R.S32.HI R3, RZ, 0x1f, R219 ;  /* 0x0000001fff037819 */ /* 0x000fe200000114db */
[C---:B------:R-:W-:Y:S01]  /*0f90*/  VIADD R217, R17.reuse, 0x18 ;  /* 0x0000001811d97836 */ /* 0x040fe20000000000 */
[----:B------:R-:W-:Y:S01]  /*0fa0*/  SHF.R.S32.HI R0, RZ, 0x1f, R218 ;  /* 0x0000001fff007819 */ /* 0x000fe200000114da */
[C---:B------:R-:W-:Y:S01]  /*0fb0*/  VIADD R216, R17.reuse, 0x20 ;  /* 0x0000002011d87836 */ /* 0x040fe20000000000 */
[----:B------:R0:W-:Y:S01]  /*0fc0*/  STL [R1+0x48], R4 ;  /* 0x0000480401007387 */ /* 0x0001e20000100800 */
[----:B------:R-:W-:-:S02]  /*0fd0*/  VIADD R215, R17, 0x28 ;  /* 0x0000002811d77836 */ /* 0x000fc40000000000 */
[C---:B------:R-:W-:Y:S01]  /*0fe0*/  VIADD R214, R17.reuse, 0x30 ;  /* 0x0000003011d67836 */ /* 0x040fe20000000000 */
[----:B------:R-:W-:Y:S01]  /*0ff0*/  SHF.R.S32.HI R3, RZ, 0x1f, R216 ;  /* 0x0000001fff037819 */ /* 0x000fe200000114d8 */
[C---:B------:R-:W-:Y:S01]  /*1000*/  VIADD R213, R17.reuse, 0x38 ;  /* 0x0000003811d57836 */ /* 0x040fe20000000000 */
[----:B------:R-:W-:Y:S01]  /*1010*/  SHF.R.S32.HI R0, RZ, 0x1f, R215 ;  /* 0x0000001fff007819 */ /* 0x000fe200000114d7 */
[C---:B------:R-:W-:Y:S02]  /*1020*/  VIADD R212, R17.reuse, 0x40 ;  /* 0x0000004011d47836 */ /* 0x040fe40000000000 */
[C---:B------:R-:W-:Y:S01]  /*1030*/  VIADD R23, R18.reuse, 0x26800 ;  /* 0x0002680012177836 */ /* 0x040fe20000000000 */
[----:B0-----:R-:W-:Y:S01]  /*1040*/  SHF.R.S32.HI R4, RZ, 0x1f, R217 ;  /* 0x0000001fff047819 */ /* 0x001fe200000114d9 */
        /* <DEDUP_REMOVED lines=46> */
[----:B------:R-:W-:Y:S01]  /*1330*/  VIADD R19, R18, 0x26840 ;  /* 0x0002684012137836 */ /* 0x000fe20000000000 */
[----:B------:R-:W-:Y:S01]  /*1340*/  SHF.R.S32.HI R226, RZ, 0x1f, R191 ;  /* 0x0000001fffe27819 */ /* 0x000fe200000114bf */
[C---:B------:R-:W-:Y:S01]  /*1350*/  @P2 VIADD R19, R23.reuse, 0xffffffc0 ;  /* 0xffffffc017132836 */ /* 0x040fe20000000000 */
[----:B------:R-:W-:Y:S01]  /*1360*/  SHF.R.S32.HI R225, RZ, 0x1f, R190 ;  /* 0x0000001fffe17819 */ /* 0x000fe200000114be */
[----:B------:R-:W-:Y:S01]  /*1370*/  IMAD.IADD R23, R23, 0x1, R22 ;  /* 0x0000000117177824 */ /* 0x000fe200078e0216 */
[----:B------:R-:W-:Y:S01]  /*1380*/  SHF.R.S32.HI R224, RZ, 0x1f, R189 ;  /* 0x0000001fffe07819 */ /* 0x000fe200000114bd */
[----:B------:R-:W-:-:S02]  /*1390*/  VIADD R187, R2, 0x80 ;  /* 0x0000008002bb7836 */ /* 0x000fc40000000000 */
[C---:B------:R-:W-:Y:S02]  /*13a0*/  VIADD R186, R2.reuse, 0xc0 ;  /* 0x000000c002ba7836 */ /* 0x040fe40000000000 */
[C---:B------:R-:W-:Y:S02]  /*13b0*/  VIADD R185, R2.reuse, 0x100 ;  /* 0x0000010002b97836 */ /* 0x040fe40000000000 */
[C---:B------:R-:W-:Y:S02]  /*13c0*/  VIADD R184, R2.reuse, 0x140 ;  /* 0x0000014002b87836 */ /* 0x040fe40000000000 */
[C---:B------:R-:W-:Y:S02]  /*13d0*/  VIADD R222, R2.reuse, 0x180 ;  /* 0x0000018002de7836 */ /* 0x040fe40000000000 */
[----:B------:R-:W-:Y:S02]  /*13e0*/  VIADD R221, R2, 0x1c0 ;  /* 0x000001c002dd7836 */ /* 0x000fe40000000000 */
[----:B------:R-:W-:-:S07]  /*13f0*/  IMAD.IADD R22, R22, 0x1, R19 ;  /* 0x0000000116167824 */ /* 0x000fce00078e0213 */
.L_x_3424:
[----:B------:R-:W-:Y:S01]  /*1400*/  ULDC.64 UR8, c[0x0][0xc88] ;  /* 0x0003220000087ab9 */ /* 0x000fe20000000a00 */
[----:B------:R-:W-:Y:S01]  /*1410*/  ULDC.64 UR10, c[0x0][0xa20] ;  /* 0x00028800000a7ab9 */ /* 0x000fe20000000a00 */
[----:B------:R-:W-:Y:S02]  /*1420*/  UIMAD.WIDE UR8, UR7, 0x4, UR8 ;  /* 0x00000004070878a5 */ /* 0x000fe4000f8e0208 */
[----:B------:R-:W-:Y:S01]  /*1430*/  UISETP.NE.U32.AND UP1, UPT, UR10, URZ, UPT ;  /* 0x0000003f0a00728c */ /* 0x000fe2000bf25070 */
[----:B------:R-:W-:Y:S01]  /*1440*/  UMOV UR43, UR5 ;  /* 0x00000005002b7c82 */ /* 0x000fe20008000000 */
[----:B------:R-:W-:Y:S02]  /*1450*/  ULOP3.LUT UR4, UR6, 0xff0000, URZ, 0xc0, !UPT ;  /* 0x00ff000006047892 */ /* 0x000fe4000f8ec03f */
[----:B0123--:R-:W-:Y:S01]  /*1460*/  IMAD.U32 R4, RZ, RZ, UR8 ;  /* 0x00000008ff047e24 */ /* 0x00ffe2000f8e00ff */
[----:B------:R-:W-:Y:S01]  /*1470*/  ULDC UR7, c[0x0][0x424] ;  /* 0x0001090000077ab9 */ /* 0x000fe20000000800 */
[----:B----4-:R-:W-:Y:S01]  /*1480*/  IMAD.U32 R5, RZ, RZ, UR9 ;  /* 0x00000009ff057e24 */ /* 0x010fe2000f8e00ff */
[----:B------:R-:W-:-:S04]  /*1490*/  ULDC.64 UR8, c[0x0][0xa28] ;  /* 0x00028a0000087ab9 */ /* 0x000fc80000000a00 */
[----:B------:R-:W2:Y:S01]  /*14a0*/  LDG.E R4, desc[UR40][R4.64] ;  /* 0x0000002804047981 */ /* 0x000ea2000c1e1900 */
[----:B------:R-:W-:Y:S02]  /*14b0*/  UISETP.NE.U32.AND UP0, UPT, UR8, URZ, UPT ;  /* 0x0000003f0800728c */ /* 0x000fe4000bf05070 */
[----:B------:R-:W-:Y:S02]  /*14c0*/  UISETP.NE.AND.EX UP1, UPT, UR11, URZ, UPT, UP1 ;  /* 0x0000003f0b00728c */ /* 0x000fe4000bf25310 */
[----:B------:R-:W-:-:S04]  /*14d0*/  UISETP.NE.AND.EX UP0, UPT, UR9, URZ, UPT, UP0 ;  /* 0x0000003f0900728c */ /* 0x000fc8000bf05300 */
[----:B------:R-:W-:Y:S02]  /*14e0*/  PLOP3.LUT P1, PT, PT, PT, UP1, 0x80, 0x0 ;  /* 0x000000000000781c */ /* 0x000fe40003f2f018 */
[----:B------:R-:W-:Y:S02]  /*14f0*/  PLOP3.LUT P0, PT, PT, PT, UP0, 0x80, 0x0 ;  /* 0x000000000000781c */ /* 0x000fe40003f0f008 */
[----:B--2---:R-:W-:-:S13]  /*1500*/  R2UR UR39, R4 ;  /* 0x00000000042772ca */ /* 0x004fda00000e0000 */
[----:B------:R-:W-:Y:S02]  /*1510*/  USHF.R.S32.HI UR42, URZ, 0x1f, UR39 ;  /* 0x0000001f3f2a7899 */ /* 0x000fe40008011427 */
[----:B------:R-:W-:-:S04]  /*1520*/  @UP0 ULEA UR8, UP2, UR39, UR8, 0x2 ;  /* 0x0000000827080291 */ /* 0x000fc8000f84103f */
[----:B------:R-:W-:Y:S02]  /*1530*/  @UP0 ULEA.HI.X UR9, UR39, UR9, UR42, 0x2, UP2 ;  /* 0x0000000927090291 */ /* 0x000fe400090f142a */
[----:B------:R-:W-:Y:S01]  /*1540*/  @UP1 ULEA UR10, UP0, UR39, UR10, 0x2 ;  /* 0x0000000a270a1291 */ /* 0x000fe2000f80103f */
[----:B------:R-:W-:-:S03]  /*1550*/  IMAD.U32 R4, RZ, RZ, UR8 ;  /* 0x00000008ff047e24 */ /* 0x000fc6000f8e00ff */
[----:B------:R-:W-:Y:S01]  /*1560*/  @UP1 ULEA.HI.X UR11, UR39, UR11, UR42, 0x2, UP0 ;  /* 0x0000000b270b1291 */ /* 0x000fe200080f142a */
[----:B------:R-:W-:Y:S01]  /*1570*/  IMAD.U32 R5, RZ, RZ, UR9 ;  /* 0x00000009ff057e24 */ /* 0x000fe2000f8e00ff */
[----:B------:R-:W-:Y:S01]  /*1580*/  ULDC.64 UR8, c[0x0][0x418] ;  /* 0x0001060000087ab9 */ /* 0x000fe20000000a00 */
[----:B------:R-:W-:-:S03]  /*1590*/  IMAD.U32 R6, RZ, RZ, UR10 ;  /* 0x0000000aff067e24 */ /* 0x000fc6000f8e00ff */
[----:B------:R-:W-:Y:S01]  /*15a0*/  IMAD.U32 R7, RZ, RZ, UR11 ;  /* 0x0000000bff077e24 */ /* 0x000fe2000f8e00ff */
[----:B------:R-:W2:Y:S04]  /*15b0*/  @P0 LDG.E R4, desc[UR40][R4.64] ;  /* 0x0000002804040981 */ /* 0x000ea8000c1e1900 */
[----:B------:R-:W3:Y:S01]  /*15c0*/  @P1 LDG.E R6, desc[UR40][R6.64] ;  /* 0x0000002806061981 */ /* 0x000ee2000c1e1900 */
[----:B------:R-:W-:Y:S02]  /*15d0*/  UISETP.NE.U32.AND UP0, UPT, UR8, URZ, UPT ;  /* 0x0000003f0800728c */ /* 0x000fe4000bf05070 */
[----:B------:R-:W-:Y:S02]  /*15e0*/  ULOP3.LUT UR5, UR6, 0xff000000, URZ, 0xc0, !UPT ;  /* 0xff00000006057892 */ /* 0x000fe4000f8ec03f */
[----:B------:R-:W-:-:S02]  /*15f0*/  UISETP.NE.AND.EX UP0, UPT, UR9, URZ, UPT, UP0 ;  /* 0x0000003f0900728c */ /* 0x000fc4000bf05300 */
[----:B------:R-:W-:Y:S02]  /*1600*/  USHF.R.U32.HI UR5, URZ, 0x8, UR5 ;  /* 0x000000083f057899 */ /* 0x000fe40008011605 */
[----:B------:R-:W-:Y:S02]  /*1610*/  USEL UR7, UR7, 0x1, UP0 ;  /* 0x0000000107077887 */ /* 0x000fe40008000000 */
[----:B------:R-:W-:Y:S01]  /*1620*/  ULEA.HI UR46, UR4, UR5, URZ, 0x10 ;  /* 0x00000005042e7291 */ /* 0x000fe2000f8f803f */
[----:B------:R-:W-:Y:S02]  /*1630*/  UMOV UR53, URZ ;  /* 0x0000003f00357c82 */ /* 0x000fe40008000000 */
[----:B------:R-:W-:Y:S01]  /*1640*/  ULDC UR4, c[0x0][0x2f0] ;  /* 0x0000bc0000047ab9 */ /* 0x000fe20000000800 */
[----:B------:R-:W-:Y:S02]  /*1650*/  ULOP3.LUT UR44, UR6, 0xffff, URZ, 0xc0, !UPT ;  /* 0x0000ffff062c7892 */ /* 0x000fe4000f8ec03f */
[----:B------:R-:W-:Y:S01]  /*1660*/  UIMAD UR7, UR7, UR4, URZ ;  /* 0x00000004070772a4 */ /* 0x000fe2000f8e023f */
[----:B------:R-:W-:Y:S01]  /*1670*/  ULDC UR6, c[0x0][0x9f0] ;  /* 0x00027c0000067ab9 */ /* 0x000fe20000000800 */
[----:B--2---:R-:W-:-:S05]  /*1680*/  @P0 R2UR UR53, R4 ;  /* 0x00000000043502ca */ /* 0x004fca00000e0000 */
[----:B---3--:R-:W-:Y:S01]  /*1690*/  @P1 R2UR UR7, R6 ;  /* 0x00000000060712ca */ /* 0x008fe200000e0000 */
[----:B-----5:R-:W-:-:S14]  /*16a0*/  @P1 BRA `(.L_x_3376) ;  /* 0x0000000000341947 */ /* 0x020fdc0003800000 */
[----:B------:R-:W-:Y:S02]  /*16b0*/  ULDC.64 UR4, c[0x0][0xa08] ;  /* 0x0002820000047ab9 */ /* 0x000fe40000000a00 */
[----:B------:R-:W-:-:S04]  /*16c0*/  ISETP.NE.U32.AND P0, PT, RZ, UR4, PT ;  /* 0x00000004ff007c0c */ /* 0x000fc8000bf05070 */
[----:B------:R-:W-:-:S13]  /*16d0*/  ISETP.NE.AND.EX P0, PT, RZ, UR5, PT, P0 ;  /* 0x00000005ff007c0c */ /* 0x000fda000bf05300 */
[----:B------:R-:W-:Y:S05]  /*16e0*/  @!P0 BRA `(.L_x_3376) ;  /* 0x0000000000248947 */ /* 0x000fea0003800000 */
[----:B------:R-:W-:Y:S02]  /*16f0*/  ULDC.64 UR4, c[0x0][0xa08] ;  /* 0x0002820000047ab9 */ /* 0x000fe40000000a00 */
[----:B------:R-:W-:-:S06]  /*1700*/  UIMAD.WIDE UR4, UR39, 0x4, UR4 ;  /* 0x00000004270478a5 */ /* 0x000fcc000f8e0204 */
[----:B------:R-:W-:Y:S02]  /*1710*/  IMAD.U32 R4, RZ, RZ, UR4 ;  /* 0x00000004ff047e24 */ /* 0x000fe4000f8e00ff */
[----:B------:R-:W-:-:S05]  /*1720*/  IMAD.U32 R5, RZ, RZ, UR5 ;  /* 0x00000005ff057e24 */ /* 0x000fca000f8e00ff */
[----:B------:R-:W2:Y:S04]  /*1730*/  LDG.E R3, desc[UR40][R4.64] ;  /* 0x0000002804037981 */ /* 0x000ea8000c1e1900 */
[----:B------:R-:W3:Y:S01]  /*1740*/  LDG.E R0, desc[UR40][R4.64+0x4] ;  /* 0x0000042804007981 */ /* 0x000ee2000c1e1900 */
[----:B--2---:R-:W-:Y:S02]  /*1750*/  R2UR UR7, R3 ;  /* 0x00000000030772ca */ /* 0x004fe400000e0000 */
[----:B---3--:R-:W-:-:S13]  /*1760*/  R2UR UR4, R0 ;  /* 0x00000000000472ca */ /* 0x008fda00000e0000 */
[----:B------:R-:W-:-:S12]  /*1770*/  UIADD3 UR7, -UR7, UR4, URZ ;  /* 0x0000000407077290 */ /* 0x000fd8000fffe13f */
.L_x_3376:
[----:B------:R-:W-:Y:S02]  /*1780*/  UISETP.NE.AND UP1, UPT, UR50, 0x1, UPT ;  /* 0x000000013200788c */ /* 0x000fe4000bf25270 */
[----:B------:R-:W-:Y:S02]  /*1790*/  UIADD3 UR53, -UR53, UR7, URZ ;  /* 0x0000000735357290 */ /* 0x000fe4000fffe13f */
[----:B------:R-:W-:Y:S02]  /*17a0*/  ULOP3.LUT UR45, UR46, 0xff, URZ, 0xc0, !UPT ;  /* 0x000000ff2e2d7892 */ /* 0x000fe4000f8ec03f */
[----:B------:R-:W-:Y:S01]  /*17b0*/  UIADD3 UR4, UR53, 0x3f, URZ ;  /* 0x0000003f35047890 */ /* 0x000fe2000fffe03f */
[----:B------:R-:W-:Y:S01]  /*17c0*/  PLOP3.LUT P0, PT, PT, PT, UP1, 0x80, 0x0 ;  /* 0x000000000000781c */ /* 0x000fe20003f0f018 */
[----:B------:R-:W-:Y:S02]  /*17d0*/  USHF.R.U32.HI UR46, URZ, 0x10, UR46 ;  /* 0x000000103f2e7899 */ /* 0x000fe4000801162e */
[----:B------:R-:W-:-:S02]  /*17e0*/  USHF.R.S32.HI UR5, URZ, 0x1f, UR4 ;  /* 0x0000001f3f057899 */ /* 0x000fc40008011404 */
[----:B------:R-:W-:Y:S02]  /*17f0*/  UISETP.NE.AND UP0, UPT, UR46, URZ, UPT ;  /* 0x0000003f2e00728c */ /* 0x000fe4000bf05270 */
[----:B------:R-:W-:Y:S02]  /*1800*/  ULEA.HI UR5, UR5, UR4, URZ, 0x6 ;  /* 0x0000000405057291 */ /* 0x000fe4000f8f303f */
[----:B------:R-:W-:Y:S02]  /*1810*/  USEL UR10, UR46, UR6, UP0 ;  /* 0x000000062e0a7287 */ /* 0x000fe40008000000 */
[----:B------:R-:W-:Y:S02]  /*1820*/  USHF.R.S32.HI UR9, URZ, 0x6, UR5 ;  /* 0x000000063f097899 */ /* 0x000fe40008011405 */
[----:B------:R-:W-:Y:S10]  /*1830*/  @!P0 BRA `(.L_x_3377) ;  /* 0x00000020000c8947 */ /* 0x000ff40003800000 */
        /* <DEDUP_REMOVED lines=15> */
[----:B------:R-:W0:Y:S08]  /*1930*/  I2F.RP R0, UR11 ;  /* 0x0000000b00007d06 */ /* 0x000e300008209400 */
[----:B0-----:R-:W0:Y:S02]  /*1940*/  MUFU.RCP R0, R0 ;  /* 0x0000000000007308 */ /* 0x001e240000001000 */
        /* <DEDUP_REMOVED lines=20> */
.L_x_3378:
[----:B------:R-:W-:Y:S01]  /*1a90*/  UIMAD UR21, UR45, UR4, URZ ;  /* 0x000000042d1572a4 */ /* 0x000fe2000f8e023f */
[----:B------:R-:W-:Y:S01]  /*1aa0*/  IMAD.U32 R0, RZ, RZ, UR9 ;  /* 0x00000009ff007e24 */ /* 0x000fe2000f8e00ff */
[----:B------:R-:W-:Y:S01]  /*1ab0*/  PLOP3.LUT P0, PT, PT, PT, PT, 0x80, 0x0 ;  /* 0x000000000000781c */ /* 0x000fe20003f0f070 */
[----:B------:R-:W-:Y:S01]  /*1ac0*/  IMAD.U32 R3, RZ, RZ, UR4 ;  /* 0x00000004ff037e24 */ /* 0x000fe2000f8e00ff */
[----:B------:R-:W-:Y:S02]  /*1ad0*/  CS2R R12, SRZ ;  /* 0x00000000000c7805 */ /* 0x000fe4000001ff00 */
[----:B------:R-:W-:Y:S02]  /*1ae0*/  CS2R R150, SRZ ;  /* 0x0000000000967805 */ /* 0x000fe4000001ff00 */
[----:B------:R-:W-:Y:S02]  /*1af0*/  CS2R R148, SRZ ;  /* 0x0000000000947805 */ /* 0x000fe4000001ff00 */
[----:B------:R-:W-:-:S02]  /*1b00*/  CS2R R146, SRZ ;  /* 0x0000000000927805 */ /* 0x000fc4000001ff00 */
[----:B------:R-:W-:Y:S02]  /*1b10*/  VIADDMNMX R0, R3, UR21, R0, PT ;  /* 0x0000001503007c46 */ /* 0x000fe4000b800100 */
[----:B------:R-:W-:Y:S02]  /*1b20*/  CS2R R144, SRZ ;  /* 0x0000000000907805 */ /* 0x000fe4000001ff00 */
[----:B------:R-:W-:Y:S02]  /*1b30*/  CS2R R142, SRZ ;  /* 0x00000000008e7805 */ /* 0x000fe4000001ff00 */
[----:B------:R-:W-:Y:S02]  /*1b40*/  CS2R R140, SRZ ;  /* 0x00000000008c7805 */ /* 0x000fe4000001ff00 */
[----:B------:R-:W-:Y:S02]  /*1b50*/  R2UR UR16, R0 ;  /* 0x00000000001072ca */ /* 0x000fe400000e0000 */
        /* <DEDUP_REMOVED lines=12> */
[----:B------:R-:W-:Y:S01]  /*1c20*/  UISETP.GT.AND UP0, UPT, UR16, UR21, UPT ;  /* 0x000000151000728c */ /* 0x000fe2000bf04270 */
[----:B------:R-:W-:-:S02]  /*1c30*/  CS2R R114, SRZ ;  /* 0x0000000000727805 */ /* 0x000fc4000001ff00 */
[----:B------:R-:W-:Y:S02]  /*1c40*/  CS2R R112, SRZ ;  /* 0x0000000000707805 */ /* 0x000fe4000001ff00 */
[----:B------:R-:W-:Y:S02]  /*1c50*/  CS2R R110, SRZ ;  /* 0x00000000006e7805 */ /* 0x000fe4000001ff00 */
[----:B------:R-:W-:Y:S02]  /*1c60*/  CS2R R108, SRZ ;  /* 0x00000000006c7805 */ /* 0x000fe4000001ff00 */
[----:B------:R-:W-:Y:S02]  /*1c70*/  CS2R R106, SRZ ;  /* 0x00000000006a7805 */ /* 0x000fe4000001ff00 */
[----:B------:R-:W-:Y:S02]  /*1c80*/  PLOP3.LUT P1, PT, PT, PT, UP0, 0x80, 0x0 ;  /* 0x000000000000781c */ /* 0x000fe40003f2f008 */
        /* <DEDUP_REMOVED lines=42> */
[----:B------:R-:W0:Y:S01]  /*1f30*/  SHFL.IDX PT, R0, R220, RZ, 0x1f ;  /* 0x00001fffdc007589 */ /* 0x000e2200000e0000 */
[----:B------:R-:W-:-:S06]  /*1f40*/  UISETP.NE.AND UP0, UPT, UR49, 0x3, UPT ;  /* 0x000000033100788c */ /* 0x000fcc000bf05270 */
[----:B------:R-:W-:Y:S02]  /*1f50*/  PLOP3.LUT P0, PT, PT, PT, UP0, 0x80, 0x0 ;  /* 0x000000000000781c */ /* 0x000fe40003f0f008 */
[----:B0-----:R-:W-:-:S13]  /*1f60*/  R2UR UR4, R0 ;  /* 0x00000000000472ca */ /* 0x001fda00000e0000 */
[----:B------:R-:W-:-:S04]  /*1f70*/  ULEA.HI UR5, UR4, UR4, URZ, 0x1 ;  /* 0x0000000404057291 */ /* 0x000fc8000f8f083f */
[----:B------:R-:W-:-:S04]  /*1f80*/  ULOP3.LUT UR5, UR5, 0x1fffe, URZ, 0xc0, !UPT ;  /* 0x0001fffe05057892 */ /* 0x000fc8000f8ec03f */
[----:B------:R-:W-:-:S04]  /*1f90*/  UIADD3 UR5, UR4, -UR5, URZ ;  /* 0x8000000504057290 */ /* 0x000fc8000fffe03f */
[----:B------:R-:W-:-:S04]  /*1fa0*/  ULEA UR5, UR5, UR38, 0xf ;  /* 0x0000002605057291 */ /* 0x000fc8000f8e783f */
[----:B------:R-:W-:-:S04]  /*1fb0*/  UIADD3 UR5, UR5, 0x400, URZ ;  /* 0x0000040005057890 */ /* 0x000fc8000fffe03f */
[----:B------:R-:W-:-:S04]  /*1fc0*/  USHF.R.U32.HI UR5, URZ, 0x4, UR5 ;  /* 0x000000043f057899 */ /* 0x000fc80008011605 */
[----:B------:R-:W-:-:S04]  /*1fd0*/  ULOP3.LUT UR5, UR5, 0x3fff, URZ, 0xc0, !UPT ;  /* 0x00003fff05057892 */ /* 0x000fc8000f8ec03f */
[----:B------:R-:W-:Y:S01]  /*1fe0*/  ULOP3.LUT UR20, UR5, 0x2000000, URZ, 0xfc, !UPT ;  /* 0x0200000005147892 */ /* 0x000fe2000f8efc3f */
[----:B------:R-:W-:Y:S11]  /*1ff0*/  @!P0 BRA `(.L_x_3380) ;  /* 0x0000000000048947 */ /* 0x000ff60003800000 */
[----:B------:R-:W-:Y:S01]  /*2000*/  BPT.TRAP 0x1 ;  /* 0x000000040000795c */ /* 0x000fe20000300000 */
.L_x_3380:
[----:B------:R-:W-:Y:S01]  /*2010*/  ULEA UR17, UR37, UR38, 0x3 ;  /* 0x0000002625117291 */ /* 0x000fe2000f8e183f */
[----:B------:R-:W-:-:S05]  /*2020*/  IMAD.U32 R0, RZ, RZ, UR47 ;  /* 0x0000002fff007e24 */ /* 0x000fca000f8e00ff */
[----:B------:R-:W-:-:S04]  /*2030*/  SHF.L.U32 R0, R0, 0x1f, RZ ;  /* 0x0000001f00007819 */ /* 0x000fc800000006ff */
[----:B------:R-:W0:Y:S02]  /*2040*/  SYNCS.PHASECHK.TRANS64.TRYWAIT P0, [UR17+0x28c50], R0 ;  /* 0x028c5000ff0075a7 */ /* 0x000e240008000151 */
[----:B0-----:R-:W-:Y:S05]  /*2050*/  @!P0 BRA `(.L_x_3381) ;  /* 0x0000011c00248947 */ /* 0x001fea0003800000 */
.L_x_3563:
[----:B------:R-:W-:Y:S01]  /*2060*/  BAR.SYNC.DEFER_BLOCKING 0xe, 0x100 ;  /* 0x0384000000007b1d */ /* 0x000fe20000010000 */
[----:B------:R-:W-:Y:S01]  /*2070*/  UIADD3 UR4, UR38, 0x26800, URZ ;  /* 0x0002680026047890 */ /* 0x000fe2000fffe03f */
[----:B0-----:R-:W-:Y:S01]  /*2080*/  IMAD.U32 R0, RZ, RZ, UR17 ;  /* 0x00000011ff007e24 */ /* 0x001fe2000f8e00ff */
[----:B------:R-:W-:Y:S02]  /*2090*/  ULEA UR12, UR37, UR20, 0xc ;  /* 0x00000014250c7291 */ /* 0x000fe4000f8e603f */
[----:B------:R-:W-:Y:S01]  /*20a0*/  USHF.R.U32.HI UR4, URZ, 0x4, UR4 ;  /* 0x000000043f047899 */ /* 0x000fe20008011604 */
[----:B------:R-:W-:Y:S01]  /*20b0*/  UMOV UR7, 0x40000040 ;  /* 0x4000004000077882 */ /* 0x000fe20000000000 */
[----:B------:R-:W-:Y:S02]  /*20c0*/  UMOV UR5, 0x40000040 ;  /* 0x4000004000057882 */ /* 0x000fe40000000000 */
[----:B------:R-:W-:Y:S01]  /*20d0*/  ULOP3.LUT UR4, UR4, 0x3fff, URZ, 0xc0, !UPT ;  /* 0x00003fff04047892 */ /* 0x000fe2000f8ec03f */
[----:B------:R-:W0:Y:S01]  /*20e0*/  S2R R3, SR_TID.X ;  /* 0x0000000000037919 */ /* 0x000e220000002100 */
[----:B------:R-:W-:Y:S01]  /*20f0*/  UMOV UR6, UR12 ;  /* 0x0000000c00067c82 */ /* 0x000fe20008000000 */
[----:B------:R-:W-:-:S02]  /*2100*/  UIADD3 UR10, UR12, 0x100, URZ ;  /* 0x000001000c0a7890 */ /* 0x000fc4000fffe03f */
[----:B------:R-:W-:Y:S01]  /*2110*/  ULOP3.LUT UR13, UR4, 0x10000, URZ, 0xfc, !UPT ;  /* 0x00010000040d7892 */ /* 0x000fe2000f8efc3f */
[----:B------:R-:W-:Y:S01]  /*2120*/  UMOV UR11, 0x40000040 ;  /* 0x40000040000b7882 */ /* 0x000fe20000000000 */
[----:B------:R-:W-:Y:S02]  /*2130*/  UMOV UR9, 0x40000040 ;  /* 0x4000004000097882 */ /* 0x000fe40000000000 */
[----:B------:R-:W-:Y:S02]  /*2140*/  UIADD3 UR8, UR13, 0x4, URZ ;  /* 0x000000040d087890 */ /* 0x000fe4000fffe03f */
[----:B------:R-:W-:Y:S01]  /*2150*/  UIADD3 UR14, UR12, 0x180, URZ ;  /* 0x000001800c0e7890 */ /* 0x000fe2000fffe03f */
[----:B------:R-:W-:Y:S01]  /*2160*/  UMOV UR4, UR13 ;  /* 0x0000000d00047c82 */ /* 0x000fe20008000000 */
[----:B------:R-:W-:Y:S01]  /*2170*/  UMOV UR15, 0x40000040 ;  /* 0x40000040000f7882 */ /* 0x000fe20000000000 */
[----:B------:R-:W-:-:S06]  /*2180*/  WARPGROUP.ARRIVE ;  /* 0x00000000000079c5 */ /* 0x000fcc0000000000 */
[----:B------:R-:W-:Y:S01]  /*2190*/  HGMMA.64x256x16.F32.BF16 R24, gdesc[UR4].tnspB, RZ, !UPT, gsb0 ;  /* 0x43e00000041879f0 */ /* 0x000fe2000c0018ff */
[----:B------:R-:W-:Y:S02]  /*21a0*/  UIADD3 UR6, UR12, 0x80, URZ ;  /* 0x000000800c067890 */ /* 0x000fe4000fffe03f */
[----:B------:R-:W-:Y:S01]  /*21b0*/  UIADD3 UR4, UR13, 0x2, URZ ;  /* 0x000000020d047890 */ /* 0x000fe2000fffe03f */
[----:B------:R-:W-:Y:S01]  /*21c0*/  UMOV UR7, 0x40000040 ;  /* 0x4000004000077882 */ /* 0x000fe20000000000 */
[----:B------:R-:W-:Y:S01]  /*21d0*/  UMOV UR5, 0x40000040 ;  /* 0x4000004000057882 */ /* 0x000fe20000000000 */
[----:B------:R-:W-:-:S03]  /*21e0*/  UIADD3 UR12, UR13, 0x6, URZ ;  /* 0x000000060d0c7890 */ /* 0x000fc6000fffe03f */
[----:B------:R-:W-:Y:S01]  /*21f0*/  UMOV UR13, 0x40000040 ;  /* 0x40000040000d7882 */ /* 0x000fe20000000000 */
[----:B0-----:R-:W-:-:S04]  /*2200*/  LOP3.LUT R3, R3, 0x7f, RZ, 0xc0, !PT ;  /* 0x0000007f03037812 */ /* 0x001fc800078ec0ff */
[----:B------:R-:W-:-:S13]  /*2210*/  ISETP.NE.AND P0, PT, R3, RZ, PT ;  /* 0x000000ff0300720c */ /* 0x000fda0003f05270 */
[----:B------:R-:W-:-:S05]  /*2220*/  @!P0 VIADD R0, R0, 0x28c60 ;  /* 0x00028c6000008836 */ /* 0x000fca0000000000 */
[----:B------:R-:W-:Y:S01]  /*2230*/  @!P0 PRMT R0, RZ, 0x654, R0 ;  /* 0x00000654ff008816 */ /* 0x000fe20000000000 */
[----:B------:R-:W-:Y:S02]  /*2240*/  WARPGROUP.DEPBAR.LE gsb0, 0x0 ;  /* 0x00008000000079c5 */ /* 0x000fe40000010000 */
[----:B------:R-:W-:-:S06]  /*2250*/  WARPGROUP.ARRIVE ;  /* 0x00000000000079c5 */ /* 0x000fcc0000000000 */
[----:B------:R-:W-:Y:S01]  /*2260*/  HGMMA.64x256x16.F32.BF16 R24, gdesc[UR4].tnspB, R24, gsb0 ;  /* 0x43e00000041879f0 */ /* 0x000fe20008001818 */
[----:B------:R-:W-:-:S04]  /*2270*/  UIADD3 UR6, UR16, -0x2, URZ ;  /* 0xfffffffe10067890 */ /* 0x000fc8000fffe03f */
[----:B------:R-:W-:Y:S01]  /*2280*/  UISETP.GE.AND UP0, UPT, UR6, UR21, UPT ;  /* 0x000000150600728c */ /* 0x000fe2000bf06270 */
[----:B------:R-:W-:Y:S02]  /*2290*/  WARPGROUP.DEPBAR.LE gsb0, 0x0 ;  /* 0x00008000000079c5 */ /* 0x000fe40000010000 */
[----:B------:R-:W-:-:S15]  /*22a0*/  WARPGROUP.ARRIVE ;  /* 0x00000000000079c5 */ /* 0x000fde0000000000 */
[----:B------:R-:W-:-:S05]  /*22b0*/  NOP ;  /* 0x0000000000007918 */ /* 0x000fca0000000000 */
        /* <DEDUP_REMOVED lines=8> */
[----:B------:R-:W-:-:S13]  /*2340*/  PLOP3.LUT P0, PT, PT, PT, UP0, 0x80, 0x0 ;  /* 0x000000000000781c */ /* 0x000fda0003f0f008 */
[----:B0-----:R-:W-:Y:S05]  /*2350*/  @!P0 BRA `(.L_x_3382) ;  /* 0x0000000c00088947 */ /* 0x001fea0003800000 */
[----:B------:R-:W-:-:S05]  /*2360*/  UMOV UR22, UR6 ;  /* 0x0000000600167c82 */ /* 0x000fca0008000000 */
.L_x_3387:
[----:B------:R-:W-:Y:S01]  /*2370*/  BAR.SYNC.DEFER_BLOCKING 0xe, 0x100 ;  /* 0x0384000000007b1d */ /* 0x000fe20000010000 */
[----:B------:R-:W-:Y:S01]  /*2380*/  IMAD.U32 R3, RZ, RZ, UR37 ;  /* 0x00000025ff037e24 */ /* 0x000fe2000f8e00ff */
[----:B------:R-:W-:Y:S02]  /*2390*/  UISETP.NE.AND UP2, UPT, UR49, 0x3, UPT ;  /* 0x000000033100788c */ /* 0x000fe4000bf45270 */
[----:B------:R-:W-:Y:S01]  /*23a0*/  UIADD3 UR37, UR37, 0x1, URZ ;  /* 0x0000000125257890 */ /* 0x000fe2000fffe03f */
[----:B------:R-:W-:Y:S01]  /*23b0*/  IMAD R0, R3, 0x40, R16 ;  /* 0x0000004003007824 */ /* 0x000fe200078e0210 */
[----:B------:R-:W-:Y:S01]  /*23c0*/  UMOV UR6, UR22 ;  /* 0x0000001600067c82 */ /* 0x000fe20008000000 */
[----:B------:R-:W-:Y:S01]  /*23d0*/  UIADD3 UR22, UR22, -0x1, URZ ;  /* 0xffffffff16167890 */ /* 0x000fe2000fffe03f */
[----:B------:R-:W-:Y:S01]  /*23e0*/  PLOP3.LUT P1, PT, PT, PT, UP2, 0x80, 0x0 ;  /* 0x000000000000781c */ /* 0x000fe20003f2f028 */
[----:B------:R-:W-:Y:S01]  /*23f0*/  UISETP.NE.AND UP0, UPT, UR37, 0x2, UPT ;  /* 0x000000022500788c */ /* 0x000fe2000bf05270 */
[----:B------:R-:W-:Y:S01]  /*2400*/  LEA R0, R0, UR38, 0x2 ;  /* 0x0000002600007c11 */ /* 0x000fe2000f8e10ff */
[----:B------:R-:W-:-:S02]  /*2410*/  UISETP.GT.AND UP1, UPT, UR6, UR21, UPT ;  /* 0x000000150600728c */ /* 0x000fc4000bf24270 */
[----:B------:R-:W-:Y:S02]  /*2420*/  USEL UR6, URZ, 0x1, UP0 ;  /* 0x000000013f067887 */ /* 0x000fe40008000000 */
[----:B------:R-:W-:Y:S02]  /*2430*/  USEL UR37, UR37, URZ, UP0 ;  /* 0x0000003f25257287 */ /* 0x000fe40008000000 */
[----:B------:R-:W-:Y:S01]  /*2440*/  ULOP3.LUT UR47, UR47, UR6, URZ, 0x3c, !UPT ;  /* 0x000000062f2f7292 */ /* 0x000fe2000f8e3c3f */
        /* <DEDUP_REMOVED lines=132> */
.L_x_3383:
[----:B------:R-:W-:Y:S01]  /*2c90*/  ULEA UR6, UR37, UR38, 0x3 ;  /* 0x0000002625067291 */ /* 0x000fe2000f8e183f */
[----:B------:R-:W-:-:S05]  /*2ca0*/  IMAD.U32 R0, RZ, RZ, UR47 ;  /* 0x0000002fff007e24 */ /* 0x000fca000f8e00ff */
[----:B------:R-:W-:-:S04]  /*2cb0*/  SHF.L.U32 R0, R0, 0x1f, RZ ;  /* 0x0000001f00007819 */ /* 0x000fc800000006ff */
[----:B------:R0:W1:Y:S01]  /*2cc0*/  SYNCS.PHASECHK.TRANS64.TRYWAIT P0, [UR6+0x28c50], R0 ;  /* 0x028c5000ff0075a7 */ /* 0x0000620008000146 */
[----:B------:R-:W-:Y:S05]  /*2cd0*/  @!P1 BRA `(.L_x_3384) ;  /* 0x0000000000049947 */ /* 0x000fea0003800000 */
[----:B------:R-:W-:Y:S01]  /*2ce0*/  BPT.TRAP 0x1 ;  /* 0x000000040000795c */ /* 0x000fe20000300000 */
.L_x_3384:
[----:B-1----:R-:W-:Y:S05]  /*2cf0*/  @P0 BRA `(.L_x_3385) ;  /* 0x0000000000080947 */ /* 0x002fea0003800000 */
[----:B------:R-:W1:Y:S02]  /*2d00*/  SYNCS.PHASECHK.TRANS64.TRYWAIT P0, [UR6+0x28c50], R0 ;  /* 0x028c5000ff0075a7 */ /* 0x000e640008000146 */
[----:B-1----:R-:W-:Y:S05]  /*2d10*/  @!P0 BRA `(.L_x_3386) ;  /* 0x00000110000c8947 */ /* 0x002fea0003800000 */
.L_x_3385:
[----:B------:R-:W-:Y:S01]  /*2d20*/  UIADD3 UR6, UR38, 0x26800, URZ ;  /* 0x0002680026067890 */ /* 0x000fe2000fffe03f */
[----:B------:R-:W-:Y:S01]  /*2d30*/  WARPGROUP.ARRIVE ;  /* 0x00000000000079c5 */ /* 0x000fe20000000000 */
[----:B------:R-:W-:-:S05]  /*2d40*/  ULEA UR18, UR37, UR20, 0xc ;  /* 0x0000001425127291 */ /* 0x000fca000f8e603f */
[----:B-1----:R-:W1:Y:S01]  /*2d50*/  S2R R3, SR_TID.X ;  /* 0x0000000000037919 */ /* 0x002e620000002100 */
[----:B------:R-:W-:Y:S01]  /*2d60*/  USHF.R.U32.HI UR6, URZ, 0x4, UR6 ;  /* 0x000000043f067899 */ /* 0x000fe20008011606 */
[----:B0-----:R-:W-:Y:S01]  /*2d70*/  IMAD.U32 R0, RZ, RZ, UR37 ;  /* 0x00000025ff007e24 */ /* 0x001fe2000f8e00ff */
[----:B------:R-:W-:Y:S01]  /*2d80*/  UMOV UR19, 0x40000040 ;  /* 0x4000004000137882 */ /* 0x000fe20000000000 */
[----:B------:R-:W-:Y:S01]  /*2d90*/  UMOV UR17, 0x40000040 ;  /* 0x4000004000117882 */ /* 0x000fe20000000000 */
[----:B------:R-:W-:Y:S01]  /*2da0*/  ULOP3.LUT UR6, UR6, 0x3fff, URZ, 0xc0, !UPT ;  /* 0x00003fff06067892 */ /* 0x000fe2000f8ec03f */
[----:B------:R-:W-:Y:S01]  /*2db0*/  UMOV UR7, 0x40000040 ;  /* 0x4000004000077882 */ /* 0x000fe20000000000 */
[----:B------:R-:W-:Y:S02]  /*2dc0*/  UIADD3 UR10, UR18, 0x100, URZ ;  /* 0x00000100120a7890 */ /* 0x000fe4000fffe03f */
[----:B------:R-:W-:Y:S02]  /*2dd0*/  ULOP3.LUT UR16, UR6, 0x10000, URZ, 0xfc, !UPT ;  /* 0x0001000006107892 */ /* 0x000fe4000f8efc3f */
[----:B------:R-:W-:Y:S01]  /*2de0*/  UIADD3 UR6, UR18, 0x80, URZ ;  /* 0x0000008012067890 */ /* 0x000fe2000fffe03f */
[----:B------:R-:W-:Y:S01]  /*2df0*/  UMOV UR11, 0x40000040 ;  /* 0x40000040000b7882 */ /* 0x000fe20000000000 */
[----:B------:R-:W-:Y:S01]  /*2e00*/  UIADD3 UR14, UR18, 0x180, URZ ;  /* 0x00000180120e7890 */ /* 0x000fe2000fffe03f */
[----:B------:R-:W-:-:S04]  /*2e10*/  UMOV UR15, 0x40000040 ;  /* 0x40000040000f7882 */ /* 0x000fc80000000000 */
[----:B------:R-:W-:Y:S01]  /*2e20*/  HGMMA.64x256x16.F32.BF16 R24, gdesc[UR16].tnspB, R24, gsb0 ;  /* 0x43e00000101879f0 */ /* 0x000fe20008001818 */
[----:B-1----:R-:W-:-:S04]  /*2e30*/  LOP3.LUT R3, R3, 0x7f, RZ, 0xc0, !PT ;  /* 0x0000007f03037812 */ /* 0x002fc800078ec0ff */
[----:B------:R-:W-:-:S13]  /*2e40*/  ISETP.NE.AND P0, PT, R3, RZ, PT ;  /* 0x000000ff0300720c */ /* 0x000fda0003f05270 */
[----:B------:R-:W-:-:S05]  /*2e50*/  @!P0 LEA R0, R0, UR38, 0x3 ;  /* 0x0000002600008c11 */ /* 0x000fca000f8e18ff */
        /* <DEDUP_REMOVED lines=17> */
[----:B0-----:R-:W-:Y:S05]  /*2f70*/  @P0 BRA `(.L_x_3387) ;  /* 0xfffffff000fc0947 */ /* 0x001fea000383ffff */
.L_x_3382:
[----:B------:R-:W-:Y:S01]  /*2f80*/  BAR.SYNC.DEFER_BLOCKING 0xe, 0x100 ;  /* 0x0384000000007b1d */ /* 0x000fe20000010000 */
[----:B------:R-:W-:Y:S01]  /*2f90*/  IMAD.U32 R3, RZ, RZ, UR37 ;  /* 0x00000025ff037e24 */ /* 0x000fe2000f8e00ff */
[----:B------:R-:W-:Y:S01]  /*2fa0*/  UIADD3 UR37, UR37, 0x1, URZ ;  /* 0x0000000125257890 */ /* 0x000fe2000fffe03f */
[----:B------:R-:W-:Y:S02]  /*2fb0*/  PLOP3.LUT P0, PT, PT, PT, PT, 0x8, 0x0 ;  /* 0x000000000000781c */ /* 0x000fe40003f0e170 */
[----:B------:R-:W-:Y:S01]  /*2fc0*/  CS2R R12, SRZ ;  /* 0x00000000000c7805 */ /* 0x000fe2000001ff00 */
[----:B------:R-:W-:Y:S01]  /*2fd0*/  IMAD R0, R3, 0x40, R16 ;  /* 0x0000004003007824 */ /* 0x000fe200078e0210 */
[----:B------:R-:W-:-:S04]  /*2fe0*/  UISETP.NE.AND UP0, UPT, UR37, 0x2, UPT ;  /* 0x000000022500788c */ /* 0x000fc8000bf05270 */
[----:B------:R-:W-:Y:S01]  /*2ff0*/  LEA R4, R0, UR38, 0x2 ;  /* 0x0000002600047c11 */ /* 0x000fe2000f8e10ff */
        /* <DEDUP_REMOVED lines=135> */
.L_x_3377:
        /* <DEDUP_REMOVED lines=37> */
.L_x_3388:
        /* <DEDUP_REMOVED lines=74> */
[----:B------:R-:W0:Y:S02]  /*3f60*/  SHFL.IDX PT, R0, R220, RZ, 0x1f ;  /* 0x00001fffdc007589 */ /* 0x000e2400000e0000 */
[----:B0-----:R-:W-:-:S13]  /*3f70*/  R2UR UR4, R0 ;  /* 0x00000000000472ca */ /* 0x001fda00000e0000 */
        /* <DEDUP_REMOVED lines=27> */
.L_x_3389:
[----:B------:R-:W-:Y:S01]  /*4130*/  ULEA.HI UR4, UR48, UR48, URZ, 0x1 ;  /* 0x0000003030047291 */ /* 0x000fe2000f8f083f */
[----:B------:R-:W-:-:S03]  /*4140*/  IMAD.U32 R3, RZ, RZ, UR49 ;  /* 0x00000031ff037e24 */ /* 0x000fc6000f8e00ff */
[----:B------:R-:W-:Y:S02]  /*4150*/  ULOP3.LUT UR4, UR4, 0xfffffffe, URZ, 0xc0, !UPT ;  /* 0xfffffffe04047892 */ /* 0x000fe4000f8ec03f */
[----:B------:R-:W-:Y:S02]  /*4160*/  ISETP.NE.AND P0, PT, R3, 0x3, PT ;  /* 0x000000030300780c */ /* 0x000fe40003f05270 */
[----:B------:R-:W-:-:S06]  /*4170*/  UIADD3 UR4, UR48, -UR4, URZ ;  /* 0x8000000430047290 */ /* 0x000fcc000fffe03f */
[----:B------:R-:W-:-:S05]  /*4180*/  IMAD.U32 R0, RZ, RZ, UR4 ;  /* 0x00000004ff007e24 */ /* 0x000fca000f8e00ff */
[----:B------:R-:W-:-:S04]  /*4190*/  SHF.L.U32 R0, R0, 0x1f, RZ ;  /* 0x0000001f00007819 */ /* 0x000fc800000006ff */
[----:B------:R-:W0:Y:S02]  /*41a0*/  SYNCS.PHASECHK.TRANS64.TRYWAIT P1, [UR38+0x28c00], R0 ;  /* 0x028c0000ff0075a7 */ /* 0x000e240008020166 */
[----:B0-----:R-:W-:Y:S05]  /*41b0*/  @!P1 BRA `(.L_x_3390) ;  /* 0x000000f800fc9947 */ /* 0x001fea0003800000 */
.L_x_3564:
[----:B------:R-:W-:Y:S05]  /*41c0*/  @!P0 BRA `(.L_x_3391) ;  /* 0x0000000000048947 */ /* 0x000fea0003800000 */
[----:B------:R-:W-:Y:S01]  /*41d0*/  BPT.TRAP 0x1 ;  /* 0x000000040000795c */ /* 0x000fe20000300000 */
.L_x_3391:
[----:B------:R-:W-:Y:S02]  /*41e0*/  IMAD.U32 R7, RZ, RZ, UR37 ;  /* 0x00000025ff077e24 */ /* 0x000fe4000f8e00ff */
[----:B------:R-:W-:-:S03]  /*41f0*/  IMAD.U32 R8, RZ, RZ, UR47 ;  /* 0x0000002fff087e24 */ /* 0x000fc6000f8e00ff */
[----:B------:R-:W-:Y:S02]  /*4200*/  LEA R7, R7, UR38, 0x3 ;  /* 0x0000002607077c11 */ /* 0x000fe4000f8e18ff */
[----:B------:R-:W-:-:S04]  /*4210*/  SHF.L.U32 R8, R8, 0x1f, RZ ;  /* 0x0000001f08087819 */ /* 0x000fc800000006ff */
[----:B------:R1:W2:Y:S01]  /*4220*/  SYNCS.PHASECHK.TRANS64.TRYWAIT P1, [R7+URZ+0x28c30], R8 ;  /* 0x028c3008070075a7 */ /* 0x0002a2000802017f */
[----:B------:R-:W-:Y:S05]  /*4230*/  @!P0 BRA `(.L_x_3392) ;  /* 0x0000000000048947 */ /* 0x000fea0003800000 */
[----:B------:R-:W-:Y:S01]  /*4240*/  BPT.TRAP 0x1 ;  /* 0x000000040000795c */ /* 0x000fe20000300000 */
.L_x_3392:
[----:B--2---:R-:W-:Y:S05]  /*4250*/  @P1 BRA `(.L_x_3393) ;  /* 0x0000000000081947 */ /* 0x004fea0003800000 */
[----:B------:R-:W2:Y:S02]  /*4260*/  SYNCS.PHASECHK.TRANS64.TRYWAIT P1, [R7+URZ+0x28c30], R8 ;  /* 0x028c3008070075a7 */ /* 0x000ea4000802017f */
[----:B--2---:R-:W-:Y:S05]  /*4270*/  @!P1 BRA `(.L_x_3394) ;  /* 0x000000f800e49947 */ /* 0x004fea0003800000 */
.L_x_3393:
[----:B0-----:R-:W0:Y:S01]  /*4280*/  S2R R0, SR_TID.X ;  /* 0x0000000000007919 */ /* 0x001e220000002100 */
[----:B------:R-:W-:-:S04]  /*4290*/  UIADD3 UR4, UR38, 0x22400, URZ ;  /* 0x0002240026047890 */ /* 0x000fc8000fffe03f */
[----:B------:R-:W-:-:S04]  /*42a0*/  USHF.R.U32.HI UR4, URZ, 0x4, UR4 ;  /* 0x000000043f047899 */ /* 0x000fc80008011604 */
[----:B------:R-:W-:-:S06]  /*42b0*/  ULOP3.LUT UR4, UR4, 0x3fff, URZ, 0xc0, !UPT ;  /* 0x00003fff04047892 */ /* 0x000fcc000f8ec03f */
[----:B------:R-:W-:Y:S01]  /*42c0*/  IMAD.U32 R3, RZ, RZ, UR4 ;  /* 0x00000004ff037e24 */ /* 0x000fe2000f8e00ff */
[----:B------:R-:W-:Y:S05]  /*42d0*/  WARPSYNC.ALL ;  /* 0x0000000000007948 */ /* 0x000fea0003800000 */
[----:B------:R-:W-:Y:S02]  /*42e0*/  LOP3.LUT R3, R3, 0x10000, RZ, 0xfc, !PT ;  /* 0x0001000003037812 */ /* 0x000fe400078efcff */
[----:B0-----:R-:W-:-:S04]  /*42f0*/  LOP3.LUT R0, R0, 0x7f, RZ, 0xc0, !PT ;  /* 0x0000007f00007812 */ /* 0x001fc800078ec0ff */
[----:B------:R-:W-:Y:S02]  /*4300*/  ISETP.NE.AND P1, PT, R0, RZ, PT ;  /* 0x000000ff0000720c */ /* 0x000fe40003f25270 */
[----:B------:R-:W-:Y:S01]  /*4310*/  R2UR UR12, R3 ;  /* 0x00000000030c72ca */ /* 0x000fe200000e0000 */
[----:B------:R-:W-:Y:S01]  /*4320*/  UIADD3 UR4, UR38, 0x20400, URZ ;  /* 0x0002040026047890 */ /* 0x000fe2000fffe03f */
[----:B------:R-:W-:Y:S01]  /*4330*/  WARPGROUP.ARRIVE ;  /* 0x00000000000079c5 */ /* 0x000fe20000000000 */
[----:B------:R-:W-:Y:S01]  /*4340*/  UMOV UR7, 0x40000040 ;  /* 0x4000004000077882 */ /* 0x000fe20000000000 */
[----:B------:R-:W-:Y:S01]  /*4350*/  UMOV UR5, 0x40000040 ;  /* 0x4000004000057882 */ /* 0x000fe20000000000 */
[----:B------:R-:W-:Y:S01]  /*4360*/  USHF.R.U32.HI UR4, URZ, 0x4, UR4 ;  /* 0x000000043f047899 */ /* 0x000fe20008011604 */
[----:B------:R-:W-:Y:S01]  /*4370*/  UMOV UR11, 0x40000040 ;  /* 0x40000040000b7882 */ /* 0x000fe20000000000 */
[----:B------:R-:W-:Y:S02]  /*4380*/  UMOV UR9, 0x40000040 ;  /* 0x4000004000097882 */ /* 0x000fe40000000000 */
[----:B------:R-:W-:Y:S01]  /*4390*/  ULOP3.LUT UR4, UR4, 0x3fff, URZ, 0xc0, !UPT ;  /* 0x00003fff04047892 */ /* 0x000fe2000f8ec03f */
[----:B------:R-:W-:Y:S01]  /*43a0*/  UMOV UR15, 0x40000040 ;  /* 0x40000040000f7882 */ /* 0x000fe20000000000 */
[----:B------:R-:W-:-:S02]  /*43b0*/  UIMAD UR53, UR52, -0x40, UR53 ;  /* 0xffffffc0343578a4 */ /* 0x000fc4000f8e0235 */
[----:B------:R-:W-:Y:S02]  /*43c0*/  ULEA UR12, UR37, UR12, 0x9 ;  /* 0x0000000c250c7291 */ /* 0x000fe4000f8e483f */
[----:B------:R-:W-:Y:S02]  /*43d0*/  ULOP3.LUT UR13, UR4, 0x10000, URZ, 0xfc, !UPT ;  /* 0x00010000040d7892 */ /* 0x000fe4000f8efc3f */
[----:B------:R-:W-:Y:S01]  /*43e0*/  UIADD3 UR10, UR12, 0x4, URZ ;  /* 0x000000040c0a7890 */ /* 0x000fe2000fffe03f */
[----:B------:R-:W-:Y:S01]  /*43f0*/  IMAD.U32 R0, RZ, RZ, UR53 ;  /* 0x00000035ff007e24 */ /* 0x000fe2000f8e00ff */
[----:B------:R-:W-:Y:S01]  /*4400*/  UIADD3 UR8, UR13, 0x4, URZ ;  /* 0x000000040d087890 */ /* 0x000fe2000fffe03f */
[----:B------:R-:W-:Y:S02]  /*4410*/  UMOV UR6, UR12 ;  /* 0x0000000c00067c82 */ /* 0x000fe40008000000 */
[----:B------:R-:W-:Y:S01]  /*4420*/  UMOV UR4, UR13 ;  /* 0x0000000d00047c82 */ /* 0x000fe20008000000 */
[----:B------:R-:W-:Y:S01]  /*4430*/  UIADD3 UR14, UR12, 0x6, URZ ;  /* 0x000000060c0e7890 */ /* 0x000fe2000fffe03f */
[----:B------:R-:W-:Y:S01]  /*4440*/  HGMMA.64x64x16.F32.BF16 R24, gdesc[UR4], RZ, !UPT, gsb0 ;  /* 0x00e00000041879f0 */ /* 0x000fe2000c0018ff */
[----:B------:R-:W-:Y:S01]  /*4450*/  UIADD3 UR6, UR12, 0x2, URZ ;  /* 0x000000020c067890 */ /* 0x000fe2000fffe03f */
[----:B------:R-:W-:Y:S01]  /*4460*/  IADD3 R0, -R223, 0x40, R0 ;  /* 0x00000040df007810 */ /* 0x000fe20007ffe100 */
[----:B------:R-:W-:Y:S01]  /*4470*/  UIADD3 UR4, UR13, 0x2, URZ ;  /* 0x000000020d047890 */ /* 0x000fe2000fffe03f */
[----:B------:R-:W-:Y:S01]  /*4480*/  UMOV UR7, 0x40000040 ;  /* 0x4000004000077882 */ /* 0x000fe20000000000 */
[----:B------:R-:W-:Y:S01]  /*4490*/  UMOV UR5, 0x40000040 ;  /* 0x4000004000057882 */ /* 0x000fe20000000000 */
[----:B------:R-:W-:Y:S01]  /*44a0*/  UIADD3 UR12, UR13, 0x6, URZ ;  /* 0x000000060d0c7890 */ /* 0x000fe2000fffe03f */
[C---:B------:R-:W-:Y:S01]  /*44b0*/  ISETP.GT.AND P3, PT, R0.reuse, RZ, PT ;  /* 0x000000ff0000720c */ /* 0x040fe20003f64270 */
[----:B------:R-:W-:Y:S01]  /*44c0*/  ULDC UR21, c[0x0][0x988] ;  /* 0x0002620000157ab9 */ /* 0x000fe20000000800 */
[----:B------:R-:W-:Y:S01]  /*44d0*/  UMOV UR13, 0x40000040 ;  /* 0x40000040000d7882 */ /* 0x000fe20000000000 */
[----:B------:R-:W-:-:S02]  /*44e0*/  ISETP.GT.AND P6, PT, R0, 0x1, PT ;  /* 0x000000010000780c */ /* 0x000fc40003fc4270 */
[C---:B------:R-:W-:Y:S02]  /*44f0*/  ISETP.GT.AND P5, PT, R0.reuse, 0x8, PT ;  /* 0x000000080000780c */ /* 0x040fe40003fa4270 */
[C---:B------:R-:W-:Y:S02]  /*4500*/  ISETP.GT.AND P4, PT, R0.reuse, 0x9, PT ;  /* 0x000000090000780c */ /* 0x040fe40003f84270 */
[----:B------:R-:W-:Y:S01]  /*4510*/  ISETP.GT.AND P2, PT, R0, 0x10, PT ;  /* 0x000000100000780c */ /* 0x000fe20003f44270 */
[----:B------:R-:W-:Y:S02]  /*4520*/  WARPGROUP.DEPBAR.LE gsb0, 0x0 ;  /* 0x00008000000079c5 */ /* 0x000fe40000010000 */
[----:B------:R-:W-:-:S06]  /*4530*/  WARPGROUP.ARRIVE ;  /* 0x00000000000079c5 */ /* 0x000fcc0000000000 */
[----:B------:R-:W-:Y:S01]  /*4540*/  HGMMA.64x64x16.F32.BF16 R24, gdesc[UR4], R24, gsb0 ;  /* 0x00e00000041879f0 */ /* 0x000fe20008001818 */
[----:B------:R-:W-:Y:S02]  /*4550*/  ULDC UR6, c[0x0][0x9d8] ;  /* 0x0002760000067ab9 */ /* 0x000fe40000000800 */
        /* <DEDUP_REMOVED lines=50> */
[----:B0-----:R-:W-:-:S04]  /*4880*/  FSEL R29, R29, -INF , P4 ;  /* 0xff8000001d1d7808 */ /* 0x001fc80002000000 */
[----:B------:R-:W-:-:S03]  /*4890*/  FMNMX.FTZ R13, R29, R6, !PT ;  /* 0x000000061d0d7209 */ /* 0x000fc60007810000 */
[----:B------:R-:W0:Y:S01]  /*48a0*/  MUFU.TANH R5, R27 ;  /* 0x0000001b00057308 */ /* 0x000e220000002400 */
[----:B---3--:R-:W-:Y:S02]  /*48b0*/  FSEL R4, R4, -INF , P3 ;  /* 0xff80000004047808 */ /* 0x008fe40001800000 */
[----:B------:R-:W-:-:S05]  /*48c0*/  ISETP.GT.AND P3, PT, R0, 0x11, PT ;  /* 0x000000110000780c */ /* 0x000fca0003f64270 */
[----:B------:R-:W3:Y:S01]  /*48d0*/  MUFU.TANH R33, R33 ;  /* 0x0000002100217308 */ /* 0x000ee20000002400 */
[----:B----4-:R-:W-:-:S04]  /*48e0*/  FSEL R32, R32, -INF , P2 ;  /* 0xff80000020207808 */ /* 0x010fc80001000000 */
[----:B------:R-:W-:-:S03]  /*48f0*/  FMNMX.FTZ R6, R32, R13, !PT ;  /* 0x0000000d20067209 */ /* 0x000fc60007810000 */
[----:B------:R-:W4:Y:S01]  /*4900*/  MUFU.TANH R9, R30 ;  /* 0x0000001e00097308 */ /* 0x000f220000002400 */
[----:B0-----:R-:W-:Y:S02]  /*4910*/  FSEL R5, R5, -INF , P6 ;  /* 0xff80000005057808 */ /* 0x001fe40003000000 */
[----:B------:R-:W-:-:S05]  /*4920*/  ISETP.GT.AND P6, PT, R0, 0x18, PT ;  /* 0x000000180000780c */ /* 0x000fca0003fc4270 */
[----:B------:R-:W0:Y:S01]  /*4930*/  MUFU.TANH R36, R36 ;  /* 0x0000002400247308 */ /* 0x000e220000002400 */
[----:B---3--:R-:W-:-:S04]  /*4940*/  FSEL R33, R33, -INF , P3 ;  /* 0xff80000021217808 */ /* 0x008fc80001800000 */
[----:B------:R-:W-:-:S03]  /*4950*/  FMNMX.FTZ R13, R33, R6, !PT ;  /* 0x00000006210d7209 */ /* 0x000fc60007810000 */
[----:B------:R-:W3:Y:S01]  /*4960*/  MUFU.TANH R10, R31 ;  /* 0x0000001f000a7308 */ /* 0x000ee20000002400 */
[----:B----4-:R-:W-:Y:S02]  /*4970*/  FSEL R9, R9, -INF , P5 ;  /* 0xff80000009097808 */ /* 0x010fe40002800000 */
[----:B------:R-:W-:-:S05]  /*4980*/  ISETP.GT.AND P5, PT, R0, 0x19, PT ;  /* 0x000000190000780c */ /* 0x000fca0003fa4270 */
        /* <DEDUP_REMOVED lines=52> */
[----:B----4-:R-:W-:-:S04]  /*4cd0*/  FSEL R53, R53, -INF , P2 ;  /* 0xff80000035357808 */ /* 0x010fc80001000000 */
[----:B------:R-:W-:Y:S02]  /*4ce0*/  FMNMX.FTZ R6, R53, R0, !PT ;  /* 0x0000000035067209 */ /* 0x000fe40007810000 */
[----:B------:R-:W-:Y:S01]  /*4cf0*/  FMNMX.FTZ R0, R4, R5, !PT ;  /* 0x0000000504007209 */ /* 0x000fe20007810000 */
[----:B------:R-:W4:Y:S01]  /*4d00*/  MUFU.TANH R51, R51 ;  /* 0x0000003300337308 */ /* 0x000f220000002400 */
[----:B0-----:R-:W-:Y:S01]  /*4d10*/  FSEL R47, R47, -INF , P6 ;  /* 0xff8000002f2f7808 */ /* 0x001fe20003000000 */
[----:B------:R-:W0:Y:S06]  /*4d20*/  SHFL.BFLY PT, R13, R6, 0x2, 0x1f ;  /* 0x0c401f00060d7f89 */ /* 0x000e2c00000e0000 */
[----:B------:R-:W5:Y:S01]  /*4d30*/  MUFU.TANH R54, R54 ;  /* 0x0000003600367308 */ /* 0x000f620000002400 */
[----:B---3--:R-:W-:-:S07]  /*4d40*/  FSEL R50, R50, -INF , P5 ;  /* 0xff80000032327808 */ /* 0x008fce0002800000 */
[----:B------:R-:W3:Y:S01]  /*4d50*/  MUFU.TANH R55, R55 ;  /* 0x0000003700377308 */ /* 0x000ee20000002400 */
[----:B----4-:R-:W-:Y:S02]  /*4d60*/  FSEL R51, R51, -INF , P4 ;  /* 0xff80000033337808 */ /* 0x010fe40002000000 */
[----:B-----5:R-:W-:Y:S02]  /*4d70*/  FSEL R54, R54, -INF , P3 ;  /* 0xff80000036367808 */ /* 0x020fe40001800000 */
[----:B0-----:R-:W-:Y:S02]  /*4d80*/  FMNMX.FTZ R14, R6, R13, !PT ;  /* 0x0000000d060e7209 */ /* 0x001fe40007810000 */
[----:B------:R-:W-:-:S03]  /*4d90*/  FMNMX.FTZ R13, R9, R0, !PT ;  /* 0x00000000090d7209 */ /* 0x000fc60007810000 */
[----:B------:R-:W0:Y:S01]  /*4da0*/  SHFL.BFLY PT, R15, R14, 0x1, 0x1f ;  /* 0x0c201f000e0f7f89 */ /* 0x000e2200000e0000 */
[----:B------:R-:W-:Y:S02]  /*4db0*/  FMNMX.FTZ R0, R10, R13, !PT ;  /* 0x0000000d0a007209 */ /* 0x000fe40007810000 */
[----:B---3--:R-:W-:Y:S02]  /*4dc0*/  FSEL R55, R55, -INF , P2 ;  /* 0xff80000037377808 */ /* 0x008fe40001000000 */
[----:B------:R-:W-:-:S04]  /*4dd0*/  FMNMX.FTZ R13, R11, R0, !PT ;  /* 0x000000000b0d7209 */ /* 0x000fc80007810000 */
[----:B------:R-:W-:-:S04]  /*4de0*/  FMNMX.FTZ R13, R12, R13, !PT ;  /* 0x0000000d0c0d7209 */ /* 0x000fc80007810000 */
[----:B------:R-:W-:-:S04]  /*4df0*/  FMNMX.FTZ R0, R38, R13, !PT ;  /* 0x0000000d26007209 */ /* 0x000fc80007810000 */
[----:B------:R-:W-:-:S04]  /*4e00*/  FMNMX.FTZ R13, R39, R0, !PT ;  /* 0x00000000270d7209 */ /* 0x000fc80007810000 */
[----:B------:R-:W-:Y:S02]  /*4e10*/  FMNMX.FTZ R0, R42, R13, !PT ;  /* 0x0000000d2a007209 */ /* 0x000fe40007810000 */
[----:B0-----:R-:W-:Y:S02]  /*4e20*/  FMNMX.FTZ R6, R14, R15, !PT ;  /* 0x0000000f0e067209 */ /* 0x001fe40007810000 */
        /* <DEDUP_REMOVED lines=13> */
[----:B------:R-:W-:Y:S01]  /*4f00*/  MUFU.EX2 R24, R24 ;  /* 0x0000001800187308 */ /* 0x000fe20000000800 */
        /* <DEDUP_REMOVED lines=8> */
[----:B------:R-:W3:Y:S01]  /*4f90*/  MUFU.EX2 R25, R25 ;  /* 0x0000001900197308 */ /* 0x000ee20000000800 */
[--C-:B------:R-:W-:Y:S01]  /*4fa0*/  FFMA.FTZ R44, R44, UR21, -R14.reuse ;  /* 0x000000152c2c7c23 */ /* 0x100fe2000801080e */
[--C-:B------:R-:W-:Y:S01]  /*4fb0*/  FFMA.FTZ R45, R45, UR21, -R14.reuse ;  /* 0x000000152d2d7c23 */ /* 0x100fe2000801080e */
[--C-:B------:R-:W-:Y:S01]  /*4fc0*/  FFMA.FTZ R48, R48, UR21, -R14.reuse ;  /* 0x0000001530307c23 */ /* 0x100fe2000801080e */
[--C-:B------:R-:W-:Y:S01]  /*4fd0*/  FFMA.FTZ R49, R49, UR21, -R14.reuse ;  /* 0x0000001531317c23 */ /* 0x100fe2000801080e */
[--C-:B------:R-:W-:Y:S01]  /*4fe0*/  FFMA.FTZ R52, R52, UR21, -R14.reuse ;  /* 0x0000001534347c23 */ /* 0x100fe2000801080e */
[----:B------:R-:W-:-:S02]  /*4ff0*/  FFMA.FTZ R14, R53, UR21, -R14 ;  /* 0x00000015350e7c23 */ /* 0x000fc4000801080e */
[----:B------:R-:W-:Y:S08]  /*5000*/  MUFU.EX2 R28, R28 ;  /* 0x0000001c001c7308 */ /* 0x000ff00000000800 */
[----:B------:R-:W4:Y:S01]  /*5010*/  MUFU.EX2 R29, R29 ;  /* 0x0000001d001d7308 */ /* 0x000f220000000800 */
[----:B---3--:R-:W-:Y:S02]  /*5020*/  F2FP.BF16.F32.PACK_AB R152, R25, R24 ;  /* 0x000000181998723e */ /* 0x008fe400000010ff */
[----:B0-----:R-:W-:-:S05]  /*5030*/  FMNMX.FTZ R13, R0, R13, !PT ;  /* 0x0000000d000d7209 */ /* 0x001fca0007810000 */
[----:B------:R-:W-:Y:S01]  /*5040*/  MUFU.EX2 R32, R32 ;  /* 0x0000002000207308 */ /* 0x000fe20000000800 */
[----:B------:R-:W0:Y:S07]  /*5050*/  SHFL.BFLY PT, R0, R13, 0x1, 0x1f ;  /* 0x0c201f000d007f89 */ /* 0x000e2e00000e0000 */
[----:B------:R-:W3:Y:S01]  /*5060*/  MUFU.EX2 R33, R33 ;  /* 0x0000002100217308 */ /* 0x000ee20000000800 */
[----:B----4-:R-:W-:-:S07]  /*5070*/  F2FP.BF16.F32.PACK_AB R154, R29, R28 ;  /* 0x0000001c1d9a723e */ /* 0x010fce00000010ff */
[----:B------:R-:W-:Y:S08]  /*5080*/  MUFU.EX2 R36, R36 ;  /* 0x0000002400247308 */ /* 0x000ff00000000800 */
[----:B------:R-:W4:Y:S01]  /*5090*/  MUFU.EX2 R37, R37 ;  /* 0x0000002500257308 */ /* 0x000f220000000800 */
[----:B---3--:R-:W-:Y:S02]  /*50a0*/  F2FP.BF16.F32.PACK_AB R156, R33, R32 ;  /* 0x00000020219c723e */ /* 0x008fe400000010ff */
[----:B0-----:R-:W-:-:S04]  /*50b0*/  FMNMX.FTZ R0, R13, R0, !PT ;  /* 0x000000000d007209 */ /* 0x001fc80007810000 */
[C---:B------:R-:W-:Y:S01]  /*50c0*/  FSETP.NEU.FTZ.AND P2, PT, R0.reuse, -INF , PT ;  /* 0xff8000000000780b */ /* 0x040fe20003f5d000 */
[----:B------:R-:W-:Y:S01]  /*50d0*/  FMUL.FTZ R13, R0, UR21 ;  /* 0x00000015000d7c20 */ /* 0x000fe20008410000 */
[----:B------:R-:W-:Y:S04]  /*50e0*/  MUFU.EX2 R40, R40 ;  /* 0x0000002800287308 */ /* 0x000fe80000000800 */
[----:B------:R-:W-:Y:S02]  /*50f0*/  FSEL R15, R13, RZ, P2 ;  /* 0x000000ff0d0f7208 */ /* 0x000fe40001000000 */
[----:B----4-:R-:W-:Y:S02]  /*5100*/  F2FP.BF16.F32.PACK_AB R158, R37, R36 ;  /* 0x00000024259e723e */ /* 0x010fe400000010ff */
[----:B------:R-:W-:Y:S01]  /*5110*/  MUFU.EX2 R13, R14 ;  /* 0x0000000e000d7308 */ /* 0x000fe20000000800 */
[--C-:B------:R-:W-:Y:S01]  /*5120*/  FFMA.FTZ R4, R4, UR21, -R15.reuse ;  /* 0x0000001504047c23 */ /* 0x100fe2000801080f */
[--C-:B------:R-:W-:Y:S01]  /*5130*/  FFMA.FTZ R5, R5, UR21, -R15.reuse ;  /* 0x0000001505057c23 */ /* 0x100fe2000801080f */
[--C-:B------:R-:W-:Y:S01]  /*5140*/  FFMA.FTZ R9, R9, UR21, -R15.reuse ;  /* 0x0000001509097c23 */ /* 0x100fe2000801080f */
[--C-:B------:R-:W-:Y:S01]  /*5150*/  FFMA.FTZ R10, R10, UR21, -R15.reuse ;  /* 0x000000150a0a7c23 */ /* 0x100fe2000801080f */
[--C-:B------:R-:W-:Y:S01]  /*5160*/  FFMA.FTZ R11, R11, UR21, -R15.reuse ;  /* 0x000000150b0b7c23 */ /* 0x100fe2000801080f */
[--C-:B------:R-:W-:Y:S01]  /*5170*/  FFMA.FTZ R12, R12, UR21, -R15.reuse ;  /* 0x000000150c0c7c23 */ /* 0x100fe2000801080f */
[--C-:B------:R-:W-:Y:S01]  /*5180*/  FFMA.FTZ R38, R38, UR21, -R15.reuse ;  /* 0x0000001526267c23 */ /* 0x100fe2000801080f */
[----:B------:R0:W-:Y:S01]  /*5190*/  MUFU.EX2 R153, R4 ;  /* 0x0000000400997308 */ /* 0x0001e20000000800 */
[--C-:B------:R-:W-:Y:S01]  /*51a0*/  FFMA.FTZ R39, R39, UR21, -R15.reuse ;  /* 0x0000001527277c23 */ /* 0x100fe2000801080f */
[--C-:B------:R-:W-:Y:S01]  /*51b0*/  FFMA.FTZ R42, R42, UR21, -R15.reuse ;  /* 0x000000152a2a7c23 */ /* 0x100fe2000801080f */
[--C-:B------:R-:W-:Y:S01]  /*51c0*/  FFMA.FTZ R43, R43, UR21, -R15.reuse ;  /* 0x000000152b2b7c23 */ /* 0x100fe2000801080f */
[--C-:B------:R-:W-:Y:S01]  /*51d0*/  FFMA.FTZ R46, R46, UR21, -R15.reuse ;  /* 0x000000152e2e7c23 */ /* 0x100fe2000801080f */
[--C-:B------:R-:W-:Y:S01]  /*51e0*/  FFMA.FTZ R47, R47, UR21, -R15.reuse ;  /* 0x000000152f2f7c23 */ /* 0x100fe2000801080f */
[--C-:B------:R-:W-:Y:S01]  /*51f0*/  FFMA.FTZ R50, R50, UR21, -R15.reuse ;  /* 0x0000001532327c23 */ /* 0x100fe2000801080f */
[----:B------:R-:W-:Y:S01]  /*5200*/  FFMA.FTZ R51, R51, UR21, -R15 ;  /* 0x0000001533337c23 */ /* 0x000fe2000801080f */
[----:B------:R3:W4:Y:S01]  /*5210*/  MUFU.EX2 R20, R5 ;  /* 0x0000000500147308 */ /* 0x0007220000000800 */
[----:B0-----:R-:W-:-:S02]  /*5220*/  @!P1 VIADD R4, R7, 0x28c40 ;  /* 0x00028c4007049836 */ /* 0x001fc40000000000 */
[--C-:B------:R-:W-:Y:S01]  /*5230*/  FFMA.FTZ R54, R54, UR21, -R15.reuse ;  /* 0x0000001536367c23 */ /* 0x100fe2000801080f */
[----:B------:R-:W-:Y:S02]  /*5240*/  FFMA.FTZ R15, R55, UR21, -R15 ;  /* 0x00000015370f7c23 */ /* 0x000fe4000801080f */
[----:B------:R-:W-:Y:S02]  /*5250*/  @!P1 PRMT R4, RZ, 0x654, R4 ;  /* 0x00000654ff049816 */ /* 0x000fe40000000004 */
[----:B------:R-:W0:Y:S01]  /*5260*/  MUFU.EX2 R9, R9 ;  /* 0x0000000900097308 */ /* 0x000e220000000800 */
[----:B---3--:R-:W-:Y:S01]  /*5270*/  FADD.FTZ R5, R24, R25 ;  /* 0x0000001918057221 */ /* 0x008fe20000010000 */
[----:B------:R3:W-:Y:S03]  /*5280*/  @!P1 SYNCS.ARRIVE.TRANS64.RED.A1T0 RZ, [R4+URZ], RZ ;  /* 0x000000ff04ff99a7 */ /* 0x0007e6000810043f */
[----:B------:R-:W-:-:S03]  /*5290*/  FADD.FTZ R26, R28, R5 ;  /* 0x000000051c1a7221 */ /* 0x000fc60000010000 */
[----:B------:R-:W3:Y:S01]  /*52a0*/  MUFU.EX2 R10, R10 ;  /* 0x0000000a000a7308 */ /* 0x000ee20000000800 */
[----:B----4-:R-:W-:Y:S01]  /*52b0*/  FADD.FTZ R14, R153, R20 ;  /* 0x00000014990e7221 */ /* 0x010fe20000010000 */
[----:B------:R-:W-:Y:S01]  /*52c0*/  FADD.FTZ R21, R29, R26 ;  /* 0x0000001a1d157221 */ /* 0x000fe20000010000 */
[----:B------:R-:W-:-:S05]  /*52d0*/  F2FP.BF16.F32.PACK_AB R153, R20, R153 ;  /* 0x000000991499723e */ /* 0x000fca00000010ff */
[----:B------:R-:W4:Y:S01]  /*52e0*/  MUFU.EX2 R11, R11 ;  /* 0x0000000b000b7308 */ /* 0x000f220000000800 */
[----:B0-----:R-:W-:Y:S01]  /*52f0*/  FADD.FTZ R5, R9, R14 ;  /* 0x0000000e09057221 */ /* 0x001fe20000010000 */
[----:B------:R-:W-:-:S04]  /*5300*/  FADD.FTZ R14, R32, R21 ;  /* 0x00000015200e7221 */ /* 0x000fc80000010000 */
[----:B------:R-:W-:Y:S02]  /*5310*/  FADD.FTZ R21, R33, R14 ;  /* 0x0000000e21157221 */ /* 0x000fe40000010000 */
[----:B------:R-:W0:Y:S01]  /*5320*/  MUFU.EX2 R12, R12 ;  /* 0x0000000c000c7308 */ /* 0x000e220000000800 */
[C---:B---3--:R-:W-:Y:S01]  /*5330*/  FADD.FTZ R4, R10.reuse, R5 ;  /* 0x000000050a047221 */ /* 0x048fe20000010000 */
[----:B------:R-:W-:Y:S01]  /*5340*/  F2FP.BF16.F32.PACK_AB R155, R10, R9 ;  /* 0x000000090a9b723e */ /* 0x000fe200000010ff */
[----:B------:R-:W-:Y:S06]  /*5350*/  BAR.SYNC.DEFER_BLOCKING 0xf, 0x100 ;  /* 0x03c4000000007b1d */ /* 0x000fec0000010000 */
[----:B------:R-:W3:Y:S01]  /*5360*/  MUFU.EX2 R38, R38 ;  /* 0x0000002600267308 */ /* 0x000ee20000000800 */
[----:B----4-:R-:W-:Y:S01]  /*5370*/  FADD.FTZ R5, R11, R4 ;  /* 0x000000040b057221 */ /* 0x010fe20000010000 */
[----:B------:R-:W-:-:S04]  /*5380*/  FADD.FTZ R4, R36, R21 ;  /* 0x0000001524047221 */ /* 0x000fc80000010000 */
[----:B------:R-:W-:Y:S02]  /*5390*/  FADD.FTZ R21, R37, R4 ;  /* 0x0000000425157221 */ /* 0x000fe40000010000 */
[----:B------:R-:W4:Y:S01]  /*53a0*/  MUFU.EX2 R39, R39 ;  /* 0x0000002700277308 */ /* 0x000f220000000800 */
[----:B0-----:R-:W-:Y:S01]  /*53b0*/  FADD.FTZ R5, R12, R5 ;  /* 0x000000050c057221 */ /* 0x001fe20000010000 */
[----:B------:R-:W-:Y:S01]  /*53c0*/  FADD.FTZ R14, R40, R21 ;  /* 0x00000015280e7221 */ /* 0x000fe20000010000 */
[----:B------:R-:W-:-:S05]  /*53d0*/  F2FP.BF16.F32.PACK_AB R157, R12, R11 ;  /* 0x0000000b0c9d723e */ /* 0x000fca00000010ff */
[----:B------:R-:W0:Y:S01]  /*53e0*/  MUFU.EX2 R42, R42 ;  /* 0x0000002a002a7308 */ /* 0x000e220000000800 */
[----:B---3--:R-:W-:Y:S01]  /*53f0*/  FADD.FTZ R4, R38, R5 ;  /* 0x0000000526047221 */ /* 0x008fe20000010000 */
[----:B------:R3:W-:Y:S06]  /*5400*/  STSM.16.M88.4 [R18+0x26800], R152 ;  /* 0x0268009812007844 */ /* 0x0007ec0000000200 */
[----:B------:R-:W5:Y:S01]  /*5410*/  MUFU.EX2 R41, R41 ;  /* 0x0000002900297308 */ /* 0x000f620000000800 */
[C---:B----4-:R-:W-:Y:S01]  /*5420*/  FADD.FTZ R5, R39.reuse, R4 ;  /* 0x0000000427057221 */ /* 0x050fe20000010000 */
[----:B------:R-:W-:-:S05]  /*5430*/  F2FP.BF16.F32.PACK_AB R159, R39, R38 ;  /* 0x00000026279f723e */ /* 0x000fca00000010ff */
[----:B------:R3:W-:Y:S01]  /*5440*/  STSM.16.M88.4 [R23], R156 ;  /* 0x0000009c17007844 */ /* 0x0007e20000000200 */
[----:B------:R-:W4:Y:S01]  /*5450*/  MUFU.EX2 R43, R43 ;  /* 0x0000002b002b7308 */ /* 0x000f220000000800 */
[----:B0-----:R-:W-:-:S07]  /*5460*/  FADD.FTZ R4, R42, R5 ;  /* 0x000000052a047221 */ /* 0x001fce0000010000 */
[----:B------:R-:W0:Y:S01]  /*5470*/  MUFU.EX2 R44, R44 ;  /* 0x0000002c002c7308 */ /* 0x000e220000000800 */
[C---:B-----5:R-:W-:Y:S01]  /*5480*/  FADD.FTZ R21, R41.reuse, R14 ;  /* 0x0000000e29157221 */ /* 0x060fe20000010000 */
[----:B------:R-:W-:-:S06]  /*5490*/  F2FP.BF16.F32.PACK_AB R160, R41, R40 ;  /* 0x0000002829a0723e */ /* 0x000fcc00000010ff */
[----:B------:R-:W5:Y:S01]  /*54a0*/  MUFU.EX2 R46, R46 ;  /* 0x0000002e002e7308 */ /* 0x000f620000000800 */
[C---:B----4-:R-:W-:Y:S01]  /*54b0*/  FADD.FTZ R5, R43.reuse, R4 ;  /* 0x000000042b057221 */ /* 0x050fe20000010000 */
[----:B------:R-:W-:-:S06]  /*54c0*/  F2FP.BF16.F32.PACK_AB R161, R43, R42 ;  /* 0x0000002a2ba1723e */ /* 0x000fcc00000010ff */
[----:B------:R-:W4:Y:S01]  /*54d0*/  MUFU.EX2 R45, R45 ;  /* 0x0000002d002d7308 */ /* 0x000f220000000800 */
[----:B0-----:R-:W-:-:S07]  /*54e0*/  FADD.FTZ R4, R44, R21 ;  /* 0x000000152c047221 */ /* 0x001fce0000010000 */
[----:B------:R-:W0:Y:S01]  /*54f0*/  MUFU.EX2 R47, R47 ;  /* 0x0000002f002f7308 */ /* 0x000e220000000800 */
[----:B-----5:R-:W-:-:S07]  /*5500*/  FADD.FTZ R10, R46, R5 ;  /* 0x000000052e0a7221 */ /* 0x020fce0000010000 */
[----:B------:R-:W-:Y:S01]  /*5510*/  MUFU.EX2 R48, R48 ;  /* 0x0000003000307308 */ /* 0x000fe20000000800 */
[C---:B----4-:R-:W-:Y:S01]  /*5520*/  F2FP.BF16.F32.PACK_AB R162, R45.reuse, R44 ;  /* 0x0000002c2da2723e */ /* 0x050fe200000010ff */
[----:B------:R-:W-:-:S06]  /*5530*/  FADD.FTZ R45, R45, R4 ;  /* 0x000000042d2d7221 */ /* 0x000fcc0000010000 */
[----:B------:R-:W4:Y:S01]  /*5540*/  MUFU.EX2 R49, R49 ;  /* 0x0000003100317308 */ /* 0x000f220000000800 */
[C---:B0-----:R-:W-:Y:S01]  /*5550*/  F2FP.BF16.F32.PACK_AB R163, R47.reuse, R46 ;  /* 0x0000002e2fa3723e */ /* 0x041fe200000010ff */
[----:B------:R-:W-:-:S04]  /*5560*/  FADD.FTZ R47, R47, R10 ;  /* 0x0000000a2f2f7221 */ /* 0x000fc80000010000 */
[----:B------:R3:W-:Y:S02]  /*5570*/  STSM.16.M88.4 [R19], R160 ;  /* 0x000000a013007844 */ /* 0x0007e40000000200 */
[----:B------:R-:W-:Y:S08]  /*5580*/  MUFU.EX2 R50, R50 ;  /* 0x0000003200327308 */ /* 0x000ff00000000800 */
[----:B------:R-:W0:Y:S01]  /*5590*/  MUFU.EX2 R51, R51 ;  /* 0x0000003300337308 */ /* 0x000e220000000800 */
[----:B----4-:R-:W-:Y:S01]  /*55a0*/  F2FP.BF16.F32.PACK_AB R164, R49, R48 ;  /* 0x0000003031a4723e */ /* 0x010fe200000010ff */
[----:B------:R-:W-:-:S04]  /*55b0*/  FADD.FTZ R48, R48, R45 ;  /* 0x0000002d30307221 */ /* 0x000fc80000010000 */
[----:B------:R-:W-:Y:S02]  /*55c0*/  FADD.FTZ R49, R49, R48 ;  /* 0x0000003031317221 */ /* 0x000fe40000010000 */
[----:B------:R-:W4:Y:S08]  /*55d0*/  MUFU.EX2 R52, R52 ;  /* 0x0000003400347308 */ /* 0x000f300000000800 */
[----:B------:R-:W-:Y:S01]  /*55e0*/  MUFU.EX2 R54, R54 ;  /* 0x0000003600367308 */ /* 0x000fe20000000800 */
[----:B0-----:R-:W-:Y:S01]  /*55f0*/  F2FP.BF16.F32.PACK_AB R165, R51, R50 ;  /* 0x0000003233a5723e */ /* 0x001fe200000010ff */
[----:B------:R-:W-:-:S04]  /*5600*/  FADD.FTZ R50, R50, R47 ;  /* 0x0000002f32327221 */ /* 0x000fc80000010000 */
[----:B------:R-:W-:Y:S02]  /*5610*/  FADD.FTZ R51, R51, R50 ;  /* 0x0000003233337221 */ /* 0x000fe40000010000 */
[----:B------:R-:W0:Y:S01]  /*5620*/  MUFU.EX2 R15, R15 ;  /* 0x0000000f000f7308 */ /* 0x000e220000000800 */
[----:B----4-:R-:W-:Y:S01]  /*5630*/  F2FP.BF16.F32.PACK_AB R166, R13, R52 ;  /* 0x000000340da6723e */ /* 0x010fe200000010ff */
[----:B------:R-:W-:-:S04]  /*5640*/  FADD.FTZ R4, R52, R49 ;  /* 0x0000003134047221 */ /* 0x000fc80000010000 */
[----:B------:R-:W-:Y:S01]  /*5650*/  FADD.FTZ R4, R13, R4 ;  /* 0x000000040d047221 */ /* 0x000fe20000010000 */
[----:B0-----:R-:W-:Y:S01]  /*5660*/  F2FP.BF16.F32.PACK_AB R167, R15, R54 ;  /* 0x000000360fa7723e */ /* 0x001fe200000010ff */
[----:B------:R-:W-:-:S04]  /*5670*/  FADD.FTZ R54, R54, R51 ;  /* 0x0000003336367221 */ /* 0x000fc80000010000 */
[----:B------:R3:W-:Y:S01]  /*5680*/  STSM.16.M88.4 [R22], R164 ;  /* 0x000000a416007844 */ /* 0x0007e20000000200 */
[----:B------:R-:W-:Y:S01]  /*5690*/  FADD.FTZ R5, R15, R54 ;  /* 0x000000360f057221 */ /* 0x000fe20000010000 */
[----:B------:R-:W-:Y:S06]  /*56a0*/  @!P0 BRA `(.L_x_3395) ;  /* 0x0000000000048947 */ /* 0x000fec0003800000 */
[----:B------:R-:W-:Y:S01]  /*56b0*/  BPT.TRAP 0x1 ;  /* 0x000000040000795c */ /* 0x000fe20000300000 */
.L_x_3395:
[----:B------:R0:W4:Y:S01]  /*56c0*/  SYNCS.PHASECHK.TRANS64.TRYWAIT P2, [R7+URZ+0x28c50], R8 ;  /* 0x028c5008070075a7 */ /* 0x000122000804017f */
[----:B------:R-:W-:Y:S05]  /*56d0*/  @!P0 BRA `(.L_x_3396) ;  /* 0x0000000000048947 */ /* 0x000fea0003800000 */
[----:B------:R-:W-:Y:S01]  /*56e0*/  BPT.TRAP 0x1 ;  /* 0x000000040000795c */ /* 0x000fe20000300000 */
.L_x_3396:
[----:B------:R-:W-:Y:S01]  /*56f0*/  ULOP3.LUT UR54, UR54, 0x2000000, URZ, 0xfc, !UPT ;  /* 0x0200000036367892 */ /* 0x000fe2000f8efc3f */
[----:B----4-:R-:W-:Y:S11]  /*5700*/  @P2 BRA `(.L_x_3397) ;  /* 0x0000000000082947 */ /* 0x010ff60003800000 */
[----:B------:R-:W4:Y:S02]  /*5710*/  SYNCS.PHASECHK.TRANS64.TRYWAIT P2, [R7+URZ+0x28c50], R8 ;  /* 0x028c5008070075a7 */ /* 0x000f24000804017f */
[----:B----4-:R-:W-:Y:S05]  /*5720*/  @!P2 BRA `(.L_x_3398) ;  /* 0x000000e400cca947 */ /* 0x010fea0003800000 */
.L_x_3397:
[----:B------:R-:W-:Y:S01]  /*5730*/  ULEA UR10, UR37, UR54, 0xc ;  /* 0x00000036250a7291 */ /* 0x000fe2000f8e603f */
[----:B------:R-:W-:Y:S01]  /*5740*/  WARPGROUP.ARRIVE ;  /* 0x00000000000079c5 */ /* 0x000fe20000000000 */
[----:B------:R-:W-:Y:S01]  /*5750*/  UMOV UR7, 0x40000040 ;  /* 0x4000004000077882 */ /* 0x000fe20000000000 */
[----:B------:R-:W-:Y:S01]  /*5760*/  UIADD3 UR20, UR52, -0x2, URZ ;  /* 0xfffffffe34147890 */ /* 0x000fe2000fffe03f */
[----:B012-4-:R-:W-:-:S03]  /*5770*/  @!P1 VIADD R7, R7, 0x28c60 ;  /* 0x00028c6007079836 */ /* 0x017fc60000000000 */
[----:B------:R-:W-:Y:S01]  /*5780*/  UMOV UR6, UR10 ;  /* 0x0000000a00067c82 */ /* 0x000fe20008000000 */
[----:B------:R-:W-:Y:S01]  /*5790*/  UISETP.GE.AND UP0, UPT, UR20, UR51, UPT ;  /* 0x000000331400728c */ /* 0x000fe2000bf06270 */
[----:B------:R-:W-:Y:S01]  /*57a0*/  HGMMA.64x256x16.F32.BF16 R24, R152, gdesc[UR4].tnspB, RZ, !UPT, gsb0 ;  /* 0x43e0000498187df0 */ /* 0x000fe2000c0018ff */
[----:B------:R-:W-:Y:S01]  /*57b0*/  UIADD3 UR6, UR10, 0x80, URZ ;  /* 0x000000800a067890 */ /* 0x000fe2000fffe03f */
[----:B------:R-:W-:Y:S01]  /*57c0*/  @!P1 PRMT R7, RZ, 0x654, R7 ;  /* 0x00000654ff079816 */ /* 0x000fe20000000007 */
[----:B------:R-:W-:Y:S02]  /*57d0*/  UMOV UR7, 0x40000040 ;  /* 0x4000004000077882 */ /* 0x000fe40000000000 */
[----:B------:R-:W-:Y:S01]  /*57e0*/  PLOP3.LUT P2, PT, PT, PT, UP0, 0x80, 0x0 ;  /* 0x000000000000781c */ /* 0x000fe20003f4f008 */
[----:B------:R-:W-:Y:S02]  /*57f0*/  WARPGROUP.DEPBAR.LE gsb0, 0x0 ;  /* 0x00008000000079c5 */ /* 0x000fe40000010000 */
[----:B------:R-:W-:-:S15]  /*5800*/  WARPGROUP.ARRIVE ;  /* 0x00000000000079c5 */ /* 0x000fde0000000000 */
[----:B------:R-:W-:-:S05]  /*5810*/  NOP ;  /* 0x0000000000007918 */ /* 0x000fca0000000000 */
[----:B------:R-:W-:Y:S01]  /*5820*/  HGMMA.64x256x16.F32.BF16 R24, R156, gdesc[UR4].tnspB, R24, gsb0 ;  /* 0x43e000049c187df0 */ /* 0x000fe20008001818 */
[----:B------:R-:W-:Y:S01]  /*5830*/  UIADD3 UR6, UR10, 0x100, URZ ;  /* 0x000001000a067890 */ /* 0x000fe2000fffe03f */
[----:B------:R-:W-:Y:S01]  /*5840*/  UMOV UR7, 0x40000040 ;  /* 0x4000004000077882 */ /* 0x000fe20000000000 */
[----:B------:R-:W-:Y:S02]  /*5850*/  WARPGROUP.DEPBAR.LE gsb0, 0x0 ;  /* 0x00008000000079c5 */ /* 0x000fe40000010000 */
[----:B------:R-:W-:-:S15]  /*5860*/  WARPGROUP.ARRIVE ;  /* 0x00000000000079c5 */ /* 0x000fde0000000000 */
[----:B------:R-:W-:-:S08]  /*5870*/  NOP ;  /* 0x0000000000007918 */ /* 0x000fd00000000000 */
[----:B------:R-:W-:Y:S01]  /*5880*/  HGMMA.64x256x16.F32.BF16 R24, R160, gdesc[UR4].tnspB, R24, gsb0 ;  /* 0x43e00004a0187df0 */ /* 0x000fe20008001818 */
[----:B------:R-:W-:Y:S01]  /*5890*/  UIADD3 UR6, UR10, 0x180, URZ ;  /* 0x000001800a067890 */ /* 0x000fe2000fffe03f */
        /* <DEDUP_REMOVED lines=16> */
[----:B------:R-:W-:Y:S01]  /*59a0*/  IMAD.MOV.U32 R8, RZ, RZ, R0 ;  /* 0x000000ffff087224 */ /* 0x000fe200078e0000 */
[----:B------:R-:W-:Y:S01]  /*59b0*/  UMOV UR22, UR37 ;  /* 0x0000002500167c82 */ /* 0x000fe20008000000 */
[----:B------:R-:W-:Y:S01]  /*59c0*/  IMAD.MOV.U32 R9, RZ, RZ, R6 ;  /* 0x000000ffff097224 */ /* 0x000fe200078e0006 */
[----:B------:R-:W-:Y:S01]  /*59d0*/  ULDC UR23, c[0x0][0x9d8] ;  /* 0x0002760000177ab9 */ /* 0x000fe20000000800 */
[----:B------:R-:W-:-:S05]  /*59e0*/  ULDC UR21, c[0x0][0x988] ;  /* 0x0002620000157ab9 */ /* 0x000fca0000000800 */
.L_x_3408:
[----:B------:R-:W-:Y:S01]  /*59f0*/  UIADD3 UR37, UR22, 0x1, URZ ;  /* 0x0000000116257890 */ /* 0x000fe2000fffe03f */
[----:B------:R-:W-:Y:S01]  /*5a00*/  UMOV UR6, UR20 ;  /* 0x0000001400067c82 */ /* 0x000fe20008000000 */
[----:B------:R-:W-:Y:S02]  /*5a10*/  UIADD3 UR20, UR20, -0x1, URZ ;  /* 0xffffffff14147890 */ /* 0x000fe4000fffe03f */
[----:B------:R-:W-:-:S04]  /*5a20*/  UISETP.NE.AND UP0, UPT, UR37, 0x2, UPT ;  /* 0x000000022500788c */ /* 0x000fc8000bf05270 */
[----:B------:R-:W-:Y:S02]  /*5a30*/  USEL UR7, URZ, 0x1, UP0 ;  /* 0x000000013f077887 */ /* 0x000fe40008000000 */
[----:B------:R-:W-:Y:S02]  /*5a40*/  USEL UR37, UR37, URZ, UP0 ;  /* 0x0000003f25257287 */ /* 0x000fe40008000000 */
[----:B------:R-:W-:Y:S02]  /*5a50*/  ULOP3.LUT UR47, UR47, UR7, URZ, 0x3c, !UPT ;  /* 0x000000072f2f7292 */ /* 0x000fe4000f8e3c3f */
[----:B------:R-:W-:Y:S01]  /*5a60*/  UISETP.GT.AND UP0, UPT, UR6, UR51, UPT ;  /* 0x000000330600728c */ /* 0x000fe2000bf04270 */
[----:B01----:R-:W-:Y:S10]  /*5a70*/  @!P0 BRA `(.L_x_3400) ;  /* 0x0000000000048947 */ /* 0x003ff40003800000 */
[----:B------:R-:W-:Y:S01]  /*5a80*/  BPT.TRAP 0x1 ;  /* 0x000000040000795c */ /* 0x000fe20000300000 */
.L_x_3400:
[----:B------:R-:W-:Y:S01]  /*5a90*/  ULEA UR24, UR37, UR38, 0x3 ;  /* 0x0000002625187291 */ /* 0x000fe2000f8e183f */
[----:B0-----:R-:W-:-:S05]  /*5aa0*/  IMAD.U32 R7, RZ, RZ, UR47 ;  /* 0x0000002fff077e24 */ /* 0x001fca000f8e00ff */
[----:B------:R-:W-:-:S04]  /*5ab0*/  SHF.L.U32 R7, R7, 0x1f, RZ ;  /* 0x0000001f07077819 */ /* 0x000fc800000006ff */
[----:B------:R0:W1:Y:S01]  /*5ac0*/  SYNCS.PHASECHK.TRANS64.TRYWAIT P2, [UR24+0x28c30], R7 ;  /* 0x028c3007ff0075a7 */ /* 0x0000620008040158 */
[----:B------:R-:W-:Y:S05]  /*5ad0*/  @!P0 BRA `(.L_x_3401) ;  /* 0x0000000000048947 */ /* 0x000fea0003800000 */
[----:B------:R-:W-:Y:S01]  /*5ae0*/  BPT.TRAP 0x1 ;  /* 0x000000040000795c */ /* 0x000fe20000300000 */
.L_x_3401:
[----:B-1----:R-:W-:Y:S05]  /*5af0*/  @P2 BRA `(.L_x_3402) ;  /* 0x0000000000082947 */ /* 0x002fea0003800000 */
[----:B------:R-:W1:Y:S02]  /*5b00*/  SYNCS.PHASECHK.TRANS64.TRYWAIT P2, [UR24+0x28c30], R7 ;  /* 0x028c3007ff0075a7 */ /* 0x000e640008040158 */
[----:B-1----:R-:W-:Y:S05]  /*5b10*/  @!P2 BRA `(.L_x_3403) ;  /* 0x000000e000e4a947 */ /* 0x002fea0003800000 */
.L_x_3402:
[----:B------:R-:W-:Y:S01]  /*5b20*/  R2UR UR18, R3 ;  /* 0x00000000031272ca */ /* 0x000fe200000e0000 */
[----:B------:R-:W-:Y:S01]  /*5b30*/  UIADD3 UR6, UR38, 0x20400, URZ ;  /* 0x0002040026067890 */ /* 0x000fe2000fffe03f */
[----:B---3--:R-:W-:Y:S01]  /*5b40*/  WARPGROUP.ARRIVE ;  /* 0x00000000000079c5 */ /* 0x008fe20000000000 */
[----:B------:R-:W-:Y:S01]  /*5b50*/  UMOV UR19, 0x40000040 ;  /* 0x4000004000137882 */ /* 0x000fe20000000000 */
[----:B------:R-:W-:Y:S01]  /*5b60*/  UMOV UR17, 0x40000040 ;  /* 0x4000004000117882 */ /* 0x000fe20000000000 */
[----:B------:R-:W-:Y:S01]  /*5b70*/  USHF.R.U32.HI UR6, URZ, 0x4, UR6 ;  /* 0x000000043f067899 */ /* 0x000fe20008011606 */
[----:B------:R-:W-:Y:S01]  /*5b80*/  ISETP.NE.AND P2, PT, R17, RZ, PT ;  /* 0x000000ff1100720c */ /* 0x000fe20003f45270 */
[----:B------:R-:W-:Y:S01]  /*5b90*/  UMOV UR7, 0x40000040 ;  /* 0x4000004000077882 */ /* 0x000fe20000000000 */
[----:B------:R-:W-:Y:S01]  /*5ba0*/  UMOV UR11, 0x40000040 ;  /* 0x40000040000b7882 */ /* 0x000fe20000000000 */
[----:B------:R-:W-:Y:S01]  /*5bb0*/  ULOP3.LUT UR6, UR6, 0x3fff, URZ, 0xc0, !UPT ;  /* 0x00003fff06067892 */ /* 0x000fe2000f8ec03f */
[----:B------:R-:W-:-:S03]  /*5bc0*/  UMOV UR15, 0x40000040 ;  /* 0x40000040000f7882 */ /* 0x000fc60000000000 */
[----:B------:R-:W-:Y:S02]  /*5bd0*/  ULEA UR18, UR37, UR18, 0x9 ;  /* 0x0000001225127291 */ /* 0x000fe4000f8e483f */
[----:B------:R-:W-:Y:S02]  /*5be0*/  ULOP3.LUT UR16, UR6, 0x10000, URZ, 0xfc, !UPT ;  /* 0x0001000006107892 */ /* 0x000fe4000f8efc3f */
[----:B------:R-:W-:Y:S02]  /*5bf0*/  UIADD3 UR6, UR18, 0x2, URZ ;  /* 0x0000000212067890 */ /* 0x000fe4000fffe03f */
[----:B------:R-:W-:Y:S02]  /*5c00*/  UIADD3 UR10, UR18, 0x4, URZ ;  /* 0x00000004120a7890 */ /* 0x000fe4000fffe03f */
[----:B------:R-:W-:-:S03]  /*5c10*/  UIADD3 UR14, UR18, 0x6, URZ ;  /* 0x00000006120e7890 */ /* 0x000fc6000fffe03f */
[----:B------:R-:W-:Y:S03]  /*5c20*/  HGMMA.64x64x16.F32.BF16 R152, gdesc[UR16], RZ, !UPT, gsb0 ;  /* 0x00e00000109879f0 */ /* 0x000fe6000c0018ff */
        /* <DEDUP_REMOVED lines=10> */
[----:B-1----:R-:W-:Y:S01]  /*5cd0*/  FMUL.FTZ R0, R152, UR23 ;  /* 0x0000001798007c20 */ /* 0x002fe20008410000 */
        /* <DEDUP_REMOVED lines=19> */
[----:B------:R-:W-:-:S02]  /*5e10*/  FMUL.FTZ R172, R183, UR23 ;  /* 0x00000017b7ac7c20 */ /* 0x000fc40008410000 */
        /* <DEDUP_REMOVED lines=28> */
[----:B------:R-:W-:Y:S01]  /*5fe0*/  MUFU.TANH R155, R155 ;  /* 0x0000009b009b7308 */ /* 0x000fe20000002400 */
[----:B---3--:R-:W-:-:S07]  /*5ff0*/  FMNMX.FTZ R6, R164, R6, !PT ;  /* 0x00000006a4067209 */ /* 0x008fce0007810000 */
[----:B------:R-:W-:Y:S01]  /*6000*/  MUFU.TANH R172, R172 ;  /* 0x000000ac00ac7308 */ /* 0x000fe20000002400 */
[----:B-1----:R-:W-:-:S05]  /*6010*/  FMNMX.FTZ R6, R165, R6, !PT ;  /* 0x00000006a5067209 */ /* 0x002fca0007810000 */
[----:B------:R-:W1:Y:S02]  /*6020*/  SHFL.BFLY PT, R157, R6, 0x2, 0x1f ;  /* 0x0c401f00069d7f89 */ /* 0x000e6400000e0000 */
[----:B-1----:R-:W-:Y:S01]  /*6030*/  FMNMX.FTZ R6, R6, R157, !PT ;  /* 0x0000009d06067209 */ /* 0x002fe20007810000 */
[----:B------:R-:W-:-:S04]  /*6040*/  FMUL.FTZ R157, R154, UR23 ;  /* 0x000000179a9d7c20 */ /* 0x000fc80008410000 */
[----:B------:R-:W1:Y:S02]  /*6050*/  SHFL.BFLY PT, R168, R6, 0x1, 0x1f ;  /* 0x0c201f0006a87f89 */ /* 0x000e6400000e0000 */
[----:B------:R-:W-:Y:S01]  /*6060*/  MUFU.TANH R157, R157 ;  /* 0x0000009d009d7308 */ /* 0x000fe20000002400 */
[----:B-1----:R-:W-:-:S05]  /*6070*/  FMNMX.FTZ R6, R6, R168, !PT ;  /* 0x000000a806067209 */ /* 0x002fca0007810000 */
[C---:B------:R-:W-:Y:S01]  /*6080*/  FADD.FTZ R168, -R6.reuse, R9 ;  /* 0x0000000906a87221 */ /* 0x040fe20000010100 */
[----:B------:R-:W-:Y:S01]  /*6090*/  FMUL.FTZ R154, R6, UR21 ;  /* 0x00000015069a7c20 */ /* 0x000fe20008410000 */
[----:B------:R1:W-:Y:S03]  /*60a0*/  MUFU.TANH R9, R158 ;  /* 0x0000009e00097308 */ /* 0x0003e60000002400 */
[--C-:B------:R-:W-:Y:S01]  /*60b0*/  FFMA.FTZ R0, R0, UR21, -R154.reuse ;  /* 0x0000001500007c23 */ /* 0x100fe2000801089a */
[--C-:B------:R-:W-:Y:S01]  /*60c0*/  FFMA.FTZ R10, R10, UR21, -R154.reuse ;  /* 0x000000150a0a7c23 */ /* 0x100fe2000801089a */
[--C-:B------:R-:W-:Y:S01]  /*60d0*/  FFMA.FTZ R11, R11, UR21, -R154.reuse ;  /* 0x000000150b0b7c23 */ /* 0x100fe2000801089a */
[--C-:B------:R-:W-:Y:S01]  /*60e0*/  FFMA.FTZ R12, R12, UR21, -R154.reuse ;  /* 0x000000150c0c7c23 */ /* 0x100fe2000801089a */
[--C-:B------:R-:W-:Y:S01]  /*60f0*/  FFMA.FTZ R13, R13, UR21, -R154.reuse ;  /* 0x000000150d0d7c23 */ /* 0x100fe2000801089a */
[--C-:B------:R-:W-:Y:S01]  /*6100*/  FFMA.FTZ R14, R14, UR21, -R154.reuse ;  /* 0x000000150e0e7c23 */ /* 0x100fe2000801089a */
[----:B-1----:R-:W-:Y:S01]  /*6110*/  FMUL.FTZ R158, R168, UR21 ;  /* 0x00000015a89e7c20 */ /* 0x002fe20008410000 */
        /* <DEDUP_REMOVED lines=8> */
[----:B------:R-:W1:Y:S01]  /*61a0*/  MUFU.EX2 R158, R158 ;  /* 0x0000009e009e7308 */ /* 0x000e620000000800 */
[--C-:B------:R-:W-:Y:S01]  /*61b0*/  FFMA.FTZ R161, R161, UR21, -R154.reuse ;  /* 0x00000015a1a17c23 */ /* 0x100fe2000801089a */
[--C-:B------:R-:W-:Y:S01]  /*61c0*/  FFMA.FTZ R164, R164, UR21, -R154.reuse ;  /* 0x00000015a4a47c23 */ /* 0x100fe2000801089a */
[----:B------:R-:W-:-:S05]  /*61d0*/  FFMA.FTZ R165, R165, UR21, -R154 ;  /* 0x00000015a5a57c23 */ /* 0x000fca000801089a */
[----:B------:R2:W3:Y:S08]  /*61e0*/  MUFU.EX2 R152, R10 ;  /* 0x0000000a00987308 */ /* 0x0004f00000000800 */
[----:B------:R-:W-:Y:S01]  /*61f0*/  MUFU.EX2 R12, R12 ;  /* 0x0000000c000c7308 */ /* 0x000fe20000000800 */
[----:B-1----:R-:W-:Y:S01]  /*6200*/  FFMA.FTZ R154, R158, R4, R0 ;  /* 0x000000049e9a7223 */ /* 0x002fe20000010000 */
[----:B------:R-:W-:Y:S01]  /*6210*/  FMUL.FTZ R4, R163, UR23 ;  /* 0x00000017a3047c20 */ /* 0x000fe20008410000 */
[----:B--2---:R-:W-:Y:S01]  /*6220*/  FMUL.FTZ R10, R159, UR23 ;  /* 0x000000179f0a7c20 */ /* 0x004fe20008410000 */
[----:B------:R-:W-:Y:S01]  /*6230*/  FMUL.FTZ R159, R162, UR23 ;  /* 0x00000017a29f7c20 */ /* 0x000fe20008410000 */
[-C--:B------:R-:W-:Y:S01]  /*6240*/  FMUL.FTZ R24, R24, R158.reuse ;  /* 0x0000009e18187220 */ /* 0x080fe20000410000 */
[-C--:B------:R-:W-:Y:S01]  /*6250*/  FMUL.FTZ R25, R25, R158.reuse ;  /* 0x0000009e19197220 */ /* 0x080fe20000410000 */
[----:B------:R-:W-:Y:S01]  /*6260*/  FMUL.FTZ R28, R28, R158 ;  /* 0x0000009e1c1c7220 */ /* 0x000fe20000410000 */
[----:B------:R1:W-:Y:S01]  /*6270*/  MUFU.EX2 R163, R14 ;  /* 0x0000000e00a37308 */ /* 0x0003e20000000800 */
[C---:B---3--:R-:W-:Y:S01]  /*6280*/  FADD.FTZ R154, R152.reuse, R154 ;  /* 0x0000009a989a7221 */ /* 0x048fe20000010000 */
[----:B------:R-:W-:Y:S01]  /*6290*/  F2FP.BF16.F32.PACK_AB R152, R152, R0 ;  /* 0x000000009898723e */ /* 0x000fe200000010ff */
[-C--:B------:R-:W-:Y:S01]  /*62a0*/  FMUL.FTZ R29, R29, R158.reuse ;  /* 0x0000009e1d1d7220 */ /* 0x080fe20000410000 */
[-C--:B------:R-:W-:Y:S01]  /*62b0*/  FMUL.FTZ R32, R32, R158.reuse ;  /* 0x0000009e20207220 */ /* 0x080fe20000410000 */
[-C--:B------:R-:W-:Y:S01]  /*62c0*/  FMUL.FTZ R33, R33, R158.reuse ;  /* 0x0000009e21217220 */ /* 0x080fe20000410000 */
[-C--:B------:R-:W-:Y:S01]  /*62d0*/  FMUL.FTZ R36, R36, R158.reuse ;  /* 0x0000009e24247220 */ /* 0x080fe20000410000 */
[-C--:B------:R-:W-:Y:S01]  /*62e0*/  FMUL.FTZ R37, R37, R158.reuse ;  /* 0x0000009e25257220 */ /* 0x080fe20000410000 */
[----:B------:R2:W3:Y:S01]  /*62f0*/  MUFU.EX2 R0, R11 ;  /* 0x0000000b00007308 */ /* 0x0004e20000000800 */
[----:B-1----:R-:W-:Y:S01]  /*6300*/  FMUL.FTZ R14, R171, UR23 ;  /* 0x00000017ab0e7c20 */ /* 0x002fe20008410000 */
[----:B------:R-:W-:Y:S01]  /*6310*/  FMUL.FTZ R171, R182, UR23 ;  /* 0x00000017b6ab7c20 */ /* 0x000fe20008410000 */
[-C--:B------:R-:W-:Y:S01]  /*6320*/  FMUL.FTZ R40, R40, R158.reuse ;  /* 0x0000009e28287220 */ /* 0x080fe20000410000 */
[-C--:B------:R-:W-:Y:S01]  /*6330*/  FMUL.FTZ R41, R41, R158.reuse ;  /* 0x0000009e29297220 */ /* 0x080fe20000410000 */
[-C--:B------:R-:W-:Y:S01]  /*6340*/  FMUL.FTZ R44, R44, R158.reuse ;  /* 0x0000009e2c2c7220 */ /* 0x080fe20000410000 */
[-C--:B------:R-:W-:Y:S01]  /*6350*/  FMUL.FTZ R45, R45, R158.reuse ;  /* 0x0000009e2d2d7220 */ /* 0x080fe20000410000 */
[-C--:B------:R-:W-:Y:S01]  /*6360*/  FMUL.FTZ R48, R48, R158.reuse ;  /* 0x0000009e30307220 */ /* 0x080fe20000410000 */
[----:B------:R-:W-:Y:S01]  /*6370*/  MUFU.TANH R10, R10 ;  /* 0x0000000a000a7308 */ /* 0x000fe20000002400 */
[----:B--2---:R-:W-:Y:S01]  /*6380*/  FMUL.FTZ R11, R166, UR23 ;  /* 0x00000017a60b7c20 */ /* 0x004fe20008410000 */
[----:B------:R-:W-:Y:S01]  /*6390*/  FMUL.FTZ R166, R175, UR23 ;  /* 0x00000017afa67c20 */ /* 0x000fe20008410000 */
[-C--:B------:R-:W-:Y:S01]  /*63a0*/  FMUL.FTZ R49, R49, R158.reuse ;  /* 0x0000009e31317220 */ /* 0x080fe20000410000 */
[-C--:B------:R-:W-:Y:S01]  /*63b0*/  FMUL.FTZ R52, R52, R158.reuse ;  /* 0x0000009e34347220 */ /* 0x080fe20000410000 */
[-C--:B------:R-:W-:Y:S01]  /*63c0*/  FMUL.FTZ R53, R53, R158.reuse ;  /* 0x0000009e35357220 */ /* 0x080fe20000410000 */
[-C--:B------:R-:W-:Y:S01]  /*63d0*/  FMUL.FTZ R56, R56, R158.reuse ;  /* 0x0000009e38387220 */ /* 0x080fe20000410000 */
[-C--:B------:R-:W-:Y:S01]  /*63e0*/  FMUL.FTZ R57, R57, R158.reuse ;  /* 0x0000009e39397220 */ /* 0x080fe20000410000 */
[----:B------:R-:W-:Y:S01]  /*63f0*/  MUFU.TANH R159, R159 ;  /* 0x0000009f009f7308 */ /* 0x000fe20000002400 */
[----:B---3--:R-:W-:Y:S01]  /*6400*/  FADD.FTZ R154, R0, R154 ;  /* 0x0000009a009a7221 */ /* 0x008fe20000010000 */
[-C--:B------:R-:W-:Y:S01]  /*6410*/  FMUL.FTZ R60, R60, R158.reuse ;  /* 0x0000009e3c3c7220 */ /* 0x080fe20000410000 */
[-C--:B------:R-:W-:Y:S01]  /*6420*/  FMUL.FTZ R61, R61, R158.reuse ;  /* 0x0000009e3d3d7220 */ /* 0x080fe20000410000 */
[----:B------:R-:W-:Y:S01]  /*6430*/  FMUL.FTZ R64, R64, R158 ;  /* 0x0000009e40407220 */ /* 0x000fe20000410000 */
[C---:B------:R-:W-:Y:S01]  /*6440*/  FADD.FTZ R156, R12.reuse, R154 ;  /* 0x0000009a0c9c7221 */ /* 0x040fe20000010000 */
[----:B------:R-:W-:Y:S01]  /*6450*/  F2FP.BF16.F32.PACK_AB R154, R12, R0 ;  /* 0x000000000c9a723e */ /* 0x000fe200000010ff */
[----:B------:R-:W-:Y:S01]  /*6460*/  FMUL.FTZ R12, R167, UR23 ;  /* 0x00000017a70c7c20 */ /* 0x000fe20008410000 */
[----:B------:R1:W2:Y:S01]  /*6470*/  MUFU.EX2 R0, R13 ;  /* 0x0000000d00007308 */ /* 0x0002a20000000800 */
[----:B------:R-:W-:Y:S01]  /*6480*/  FMUL.FTZ R167, R178, UR23 ;  /* 0x00000017b2a77c20 */ /* 0x000fe20008410000 */
[-C--:B------:R-:W-:Y:S01]  /*6490*/  FMUL.FTZ R65, R65, R158.reuse ;  /* 0x0000009e41417220 */ /* 0x080fe20000410000 */
[-C--:B------:R-:W-:Y:S01]  /*64a0*/  FMUL.FTZ R68, R68, R158.reuse ;  /* 0x0000009e44447220 */ /* 0x080fe20000410000 */
[-C--:B------:R-:W-:Y:S01]  /*64b0*/  FMUL.FTZ R69, R69, R158.reuse ;  /* 0x0000009e45457220 */ /* 0x080fe20000410000 */
[-C--:B------:R-:W-:Y:S01]  /*64c0*/  FMUL.FTZ R72, R72, R158.reuse ;  /* 0x0000009e48487220 */ /* 0x080fe20000410000 */
[-C--:B------:R-:W-:Y:S01]  /*64d0*/  FMUL.FTZ R73, R73, R158.reuse ;  /* 0x0000009e49497220 */ /* 0x080fe20000410000 */
[-C--:B------:R-:W-:Y:S01]  /*64e0*/  FMUL.FTZ R76, R76, R158.reuse ;  /* 0x0000009e4c4c7220 */ /* 0x080fe20000410000 */
[----:B------:R-:W3:Y:S01]  /*64f0*/  MUFU.TANH R4, R4 ;  /* 0x0000000400047308 */ /* 0x000ee20000002400 */
[----:B-1----:R-:W-:Y:S01]  /*6500*/  FMUL.FTZ R13, R170, UR23 ;  /* 0x00000017aa0d7c20 */ /* 0x002fe20008410000 */
[----:B------:R-:W-:Y:S01]  /*6510*/  FMUL.FTZ R170, R179, UR23 ;  /* 0x00000017b3aa7c20 */ /* 0x000fe20008410000 */
[-C--:B------:R-:W-:Y:S01]  /*6520*/  FMUL.FTZ R77, R77, R158.reuse ;  /* 0x0000009e4d4d7220 */ /* 0x080fe20000410000 */
[-C--:B------:R-:W-:Y:S01]  /*6530*/  FMUL.FTZ R80, R80, R158.reuse ;  /* 0x0000009e50507220 */ /* 0x080fe20000410000 */
[-C--:B------:R-:W-:Y:S01]  /*6540*/  FMUL.FTZ R81, R81, R158.reuse ;  /* 0x0000009e51517220 */ /* 0x080fe20000410000 */
[-C--:B------:R-:W-:Y:S01]  /*6550*/  FMUL.FTZ R84, R84, R158.reuse ;  /* 0x0000009e54547220 */ /* 0x080fe20000410000 */
[-C--:B------:R-:W-:Y:S01]  /*6560*/  FMUL.FTZ R85, R85, R158.reuse ;  /* 0x0000009e55557220 */ /* 0x080fe20000410000 */
[----:B------:R-:W1:Y:S01]  /*6570*/  MUFU.TANH R11, R11 ;  /* 0x0000000b000b7308 */ /* 0x000e620000002400 */
[----:B--2---:R-:W-:Y:S01]  /*6580*/  FADD.FTZ R156, R0, R156 ;  /* 0x0000009c009c7221 */ /* 0x004fe20000010000 */
[-C--:B------:R-:W-:Y:S01]  /*6590*/  FMUL.FTZ R88, R88, R158.reuse ;  /* 0x0000009e58587220 */ /* 0x080fe20000410000 */
[-C--:B------:R-:W-:Y:S01]  /*65a0*/  FMUL.FTZ R89, R89, R158.reuse ;  /* 0x0000009e59597220 */ /* 0x080fe20000410000 */
[----:B------:R-:W-:Y:S01]  /*65b0*/  FMUL.FTZ R92, R92, R158 ;  /* 0x0000009e5c5c7220 */ /* 0x000fe20000410000 */
[C---:B------:R-:W-:Y:S01]  /*65c0*/  FADD.FTZ R162, R163.reuse, R156 ;  /* 0x0000009ca3a27221 */ /* 0x040fe20000010000 */
[----:B------:R-:W-:Y:S01]  /*65d0*/  F2FP.BF16.F32.PACK_AB R156, R163, R0 ;  /* 0x00000000a39c723e */ /* 0x000fe200000010ff */
[----:B------:R-:W-:Y:S01]  /*65e0*/  FMUL.FTZ R163, R174, UR23 ;  /* 0x00000017aea37c20 */ /* 0x000fe20008410000 */
[----:B------:R-:W-:Y:S01]  /*65f0*/  FMNMX.FTZ R0, R157, R8, !PT ;  /* 0x000000089d007209 */ /* 0x000fe20007810000 */
[----:B------:R-:W2:Y:S01]  /*6600*/  MUFU.TANH R12, R12 ;  /* 0x0000000c000c7308 */ /* 0x000ea20000002400 */
[-C--:B------:R-:W-:Y:S01]  /*6610*/  FMUL.FTZ R93, R93, R158.reuse ;  /* 0x0000009e5d5d7220 */ /* 0x080fe20000410000 */
[----:B------:R-:W-:Y:S01]  /*6620*/  FMUL.FTZ R96, R96, R158 ;  /* 0x0000009e60607220 */ /* 0x000fe20000410000 */
[----:B------:R-:W-:Y:S01]  /*6630*/  FMNMX.FTZ R0, R155, R0, !PT ;  /* 0x000000009b007209 */ /* 0x000fe20007810000 */
[-C--:B------:R-:W-:Y:S01]  /*6640*/  FMUL.FTZ R97, R97, R158.reuse ;  /* 0x0000009e61617220 */ /* 0x080fe20000410000 */
[-C--:B------:R-:W-:Y:S01]  /*6650*/  FMUL.FTZ R100, R100, R158.reuse ;  /* 0x0000009e64647220 */ /* 0x080fe20000410000 */
[----:B------:R-:W-:Y:S01]  /*6660*/  FMUL.FTZ R101, R101, R158 ;  /* 0x0000009e65657220 */ /* 0x000fe20000410000 */
[----:B------:R-:W-:Y:S01]  /*6670*/  FMNMX.FTZ R0, R9, R0, !PT ;  /* 0x0000000009007209 */ /* 0x000fe20007810000 */
[----:B------:R-:W4:Y:S01]  /*6680*/  MUFU.TANH R13, R13 ;  /* 0x0000000d000d7308 */ /* 0x000f220000002400 */
[-C--:B------:R-:W-:Y:S01]  /*6690*/  FMUL.FTZ R104, R104, R158.reuse ;  /* 0x0000009e68687220 */ /* 0x080fe20000410000 */
[----:B------:R-:W-:Y:S01]  /*66a0*/  FMUL.FTZ R105, R105, R158 ;  /* 0x0000009e69697220 */ /* 0x000fe20000410000 */
[----:B------:R-:W-:Y:S01]  /*66b0*/  FMNMX.FTZ R0, R10, R0, !PT ;  /* 0x000000000a007209 */ /* 0x000fe20007810000 */
[-C--:B------:R-:W-:Y:S01]  /*66c0*/  FMUL.FTZ R108, R108, R158.reuse ;  /* 0x0000009e6c6c7220 */ /* 0x080fe20000410000 */
[-C--:B------:R-:W-:Y:S01]  /*66d0*/  FMUL.FTZ R109, R109, R158.reuse ;  /* 0x0000009e6d6d7220 */ /* 0x080fe20000410000 */
[----:B------:R-:W-:Y:S01]  /*66e0*/  FMUL.FTZ R112, R112, R158 ;  /* 0x0000009e70707220 */ /* 0x000fe20000410000 */
[----:B------:R-:W-:Y:S01]  /*66f0*/  FMNMX.FTZ R0, R159, R0, !PT ;  /* 0x000000009f007209 */ /* 0x000fe20007810000 */
[----:B------:R-:W5:Y:S01]  /*6700*/  MUFU.TANH R14, R14 ;  /* 0x0000000e000e7308 */ /* 0x000f620000002400 */
[-C--:B------:R-:W-:Y:S01]  /*6710*/  FMUL.FTZ R113, R113, R158.reuse ;  /* 0x0000009e71717220 */ /* 0x080fe20000410000 */
[----:B------:R-:W-:Y:S01]  /*6720*/  FMUL.FTZ R116, R116, R158 ;  /* 0x0000009e74747220 */ /* 0x000fe20000410000 */
[----:B---3--:R-:W-:Y:S01]  /*6730*/  FMNMX.FTZ R0, R4, R0, !PT ;  /* 0x0000000004007209 */ /* 0x008fe20007810000 */
[-C--:B------:R-:W-:Y:S01]  /*6740*/  FMUL.FTZ R117, R117, R158.reuse ;  /* 0x0000009e75757220 */ /* 0x080fe20000410000 */
[-C--:B------:R-:W-:Y:S01]  /*6750*/  FMUL.FTZ R120, R120, R158.reuse ;  /* 0x0000009e78787220 */ /* 0x080fe20000410000 */
[----:B------:R-:W-:Y:S01]  /*6760*/  FMUL.FTZ R121, R121, R158 ;  /* 0x0000009e79797220 */ /* 0x000fe20000410000 */
[----:B-1----:R-:W-:Y:S01]  /*6770*/  FMNMX.FTZ R0, R11, R0, !PT ;  /* 0x000000000b007209 */ /* 0x002fe20007810000 */
[----:B------:R-:W1:Y:S01]  /*6780*/  MUFU.TANH R163, R163 ;  /* 0x000000a300a37308 */ /* 0x000e620000002400 */
[-C--:B------:R-:W-:Y:S01]  /*6790*/  FMUL.FTZ R124, R124, R158.reuse ;  /* 0x0000009e7c7c7220 */ /* 0x080fe20000410000 */
[----:B------:R-:W-:Y:S01]  /*67a0*/  FMUL.FTZ R125, R125, R158 ;  /* 0x0000009e7d7d7220 */ /* 0x000fe20000410000 */
[----:B--2---:R-:W-:Y:S01]  /*67b0*/  FMNMX.FTZ R0, R12, R0, !PT ;  /* 0x000000000c007209 */ /* 0x004fe20007810000 */
[-C--:B------:R-:W-:Y:S01]  /*67c0*/  FMUL.FTZ R128, R128, R158.reuse ;  /* 0x0000009e80807220 */ /* 0x080fe20000410000 */
[-C--:B------:R-:W-:Y:S01]  /*67d0*/  FMUL.FTZ R129, R129, R158.reuse ;  /* 0x0000009e81817220 */ /* 0x080fe20000410000 */
[----:B------:R-:W-:Y:S01]  /*67e0*/  FMUL.FTZ R132, R132, R158 ;  /* 0x0000009e84847220 */ /* 0x000fe20000410000 */
[----:B----4-:R-:W-:Y:S01]  /*67f0*/  FMNMX.FTZ R0, R13, R0, !PT ;  /* 0x000000000d007209 */ /* 0x010fe20007810000 */
[----:B------:R-:W2:Y:S01]  /*6800*/  MUFU.TANH R166, R166 ;  /* 0x000000a600a67308 */ /* 0x000ea20000002400 */
[-C--:B------:R-:W-:Y:S01]  /*6810*/  FMUL.FTZ R133, R133, R158.reuse ;  /* 0x0000009e85857220 */ /* 0x080fe20000410000 */
[----:B------:R-:W-:Y:S01]  /*6820*/  FMUL.FTZ R136, R136, R158 ;  /* 0x0000009e88887220 */ /* 0x000fe20000410000 */
[----:B-----5:R-:W-:Y:S01]  /*6830*/  FMNMX.FTZ R0, R14, R0, !PT ;  /* 0x000000000e007209 */ /* 0x020fe20007810000 */
[-C--:B------:R-:W-:Y:S01]  /*6840*/  FMUL.FTZ R137, R137, R158.reuse ;  /* 0x0000009e89897220 */ /* 0x080fe20000410000 */
[-C--:B------:R-:W-:Y:S01]  /*6850*/  FMUL.FTZ R140, R140, R158.reuse ;  /* 0x0000009e8c8c7220 */ /* 0x080fe20000410000 */
[-C--:B------:R-:W-:Y:S01]  /*6860*/  FMUL.FTZ R141, R141, R158.reuse ;  /* 0x0000009e8d8d7220 */ /* 0x080fe20000410000 */
[----:B------:R-:W-:Y:S01]  /*6870*/  FMUL.FTZ R144, R144, R158 ;  /* 0x0000009e90907220 */ /* 0x000fe20000410000 */
[----:B------:R-:W3:Y:S01]  /*6880*/  MUFU.TANH R167, R167 ;  /* 0x000000a700a77308 */ /* 0x000ee20000002400 */
[----:B-1----:R-:W-:Y:S01]  /*6890*/  FMNMX.FTZ R0, R163, R0, !PT ;  /* 0x00000000a3007209 */ /* 0x002fe20007810000 */
[-C--:B------:R-:W-:Y:S01]  /*68a0*/  FMUL.FTZ R145, R145, R158.reuse ;  /* 0x0000009e91917220 */ /* 0x080fe20000410000 */
[-C--:B------:R-:W-:Y:S01]  /*68b0*/  FMUL.FTZ R148, R148, R158.reuse ;  /* 0x0000009e94947220 */ /* 0x080fe20000410000 */
[----:B------:R-:W-:-:S04]  /*68c0*/  FMUL.FTZ R149, R149, R158 ;  /* 0x0000009e95957220 */ /* 0x000fc80000410000 */
[----:B------:R-:W1:Y:S01]  /*68d0*/  MUFU.TANH R170, R170 ;  /* 0x000000aa00aa7308 */ /* 0x000e620000002400 */
[----:B--2---:R-:W-:-:S07]  /*68e0*/  FMNMX.FTZ R0, R166, R0, !PT ;  /* 0x00000000a6007209 */ /* 0x004fce0007810000 */
[----:B------:R-:W2:Y:S01]  /*68f0*/  MUFU.TANH R171, R171 ;  /* 0x000000ab00ab7308 */ /* 0x000ea20000002400 */
[----:B---3--:R-:W-:-:S07]  /*6900*/  FMNMX.FTZ R0, R167, R0, !PT ;  /* 0x00000000a7007209 */ /* 0x008fce0007810000 */
[----:B------:R-:W3:Y:S01]  /*6910*/  MUFU.EX2 R15, R15 ;  /* 0x0000000f000f7308 */ /* 0x000ee20000000800 */
[----:B-1----:R-:W-:-:S07]  /*6920*/  FMNMX.FTZ R0, R170, R0, !PT ;  /* 0x00000000aa007209 */ /* 0x002fce0007810000 */
[----:B------:R-:W1:Y:S01]  /*6930*/  MUFU.EX2 R20, R20 ;  /* 0x0000001400147308 */ /* 0x000e620000000800 */
[----:B--2---:R-:W-:-:S04]  /*6940*/  FMNMX.FTZ R0, R171, R0, !PT ;  /* 0x00000000ab007209 */ /* 0x004fc80007810000 */
[----:B------:R-:W-:-:S03]  /*6950*/  FMNMX.FTZ R0, R172, R0, !PT ;  /* 0x00000000ac007209 */ /* 0x000fc60007810000 */
[----:B------:R-:W2:Y:S01]  /*6960*/  MUFU.EX2 R21, R21 ;  /* 0x0000001500157308 */ /* 0x000ea20000000800 */
[----:B---3--:R-:W-:Y:S01]  /*6970*/  FADD.FTZ R162, R15, R162 ;  /* 0x000000a20fa27221 */ /* 0x008fe20000010000 */
[----:B------:R-:W3:Y:S06]  /*6980*/  SHFL.BFLY PT, R173, R0, 0x2, 0x1f ;  /* 0x0c401f0000ad7f89 */ /* 0x000eec00000e0000 */
[----:B------:R-:W4:Y:S01]  /*6990*/  MUFU.EX2 R168, R168 ;  /* 0x000000a800a87308 */ /* 0x000f220000000800 */
[----:B-1----:R-:W-:-:S07]  /*69a0*/  FADD.FTZ R162, R20, R162 ;  /* 0x000000a214a27221 */ /* 0x002fce0000010000 */
[----:B------:R-:W1:Y:S01]  /*69b0*/  MUFU.EX2 R153, R153 ;  /* 0x0000009900997308 */ /* 0x000e620000000800 */
[----:B--2---:R-:W-:-:S07]  /*69c0*/  FADD.FTZ R162, R21, R162 ;  /* 0x000000a215a27221 */ /* 0x004fce0000010000 */
[----:B------:R-:W-:Y:S01]  /*69d0*/  MUFU.EX2 R169, R169 ;  /* 0x000000a900a97308 */ /* 0x000fe20000000800 */
[----:B----4-:R-:W-:Y:S01]  /*69e0*/  FADD.FTZ R162, R168, R162 ;  /* 0x000000a2a8a27221 */ /* 0x010fe20000010000 */
[----:B---3--:R-:W-:-:S05]  /*69f0*/  FMNMX.FTZ R0, R0, R173, !PT ;  /* 0x000000ad00007209 */ /* 0x008fca0007810000 */
[----:B------:R-:W2:Y:S01]  /*6a00*/  SHFL.BFLY PT, R175, R0, 0x1, 0x1f ;  /* 0x0c201f0000af7f89 */ /* 0x000ea200000e0000 */
[----:B------:R-:W-:Y:S01]  /*6a10*/  MUFU.EX2 R173, R160 ;  /* 0x000000a000ad7308 */ /* 0x000fe20000000800 */
[----:B-1----:R-:W-:-:S07]  /*6a20*/  FADD.FTZ R162, R153, R162 ;  /* 0x000000a299a27221 */ /* 0x002fce0000010000 */
[----:B------:R-:W1:Y:S08]  /*6a30*/  MUFU.EX2 R174, R161 ;  /* 0x000000a100ae7308 */ /* 0x000e700000000800 */
[----:B------:R1:W-:Y:S01]  /*6a40*/  MUFU.EX2 R161, R164 ;  /* 0x000000a400a17308 */ /* 0x0003e20000000800 */
[----:B--2---:R-:W-:-:S07]  /*6a50*/  FMNMX.FTZ R0, R0, R175, !PT ;  /* 0x000000af00007209 */ /* 0x004fce0007810000 */
[----:B------:R-:W-:Y:S01]  /*6a60*/  MUFU.EX2 R165, R165 ;  /* 0x000000a500a57308 */ /* 0x000fe20000000800 */
[----:B-1----:R-:W-:Y:S01]  /*6a70*/  F2FP.BF16.F32.PACK_AB R164, R174, R173 ;  /* 0x000000adaea4723e */ /* 0x002fe200000010ff */
[C---:B------:R-:W-:Y:S01]  /*6a80*/  FADD.FTZ R8, -R0.reuse, R8 ;  /* 0x0000000800087221 */ /* 0x040fe20000010100 */
[----:B------:R-:W-:-:S03]  /*6a90*/  FMUL.FTZ R160, R0, UR21 ;  /* 0x0000001500a07c20 */ /* 0x000fc60008410000 */
[----:B------:R-:W-:Y:S01]  /*6aa0*/  FMUL.FTZ R8, R8, UR21 ;  /* 0x0000001508087c20 */ /* 0x000fe20008410000 */
        /* <DEDUP_REMOVED lines=8> */
[--C-:B------:R-:W-:Y:S01]  /*6b30*/  FFMA.FTZ R12, R12, UR21, -R160.reuse ;  /* 0x000000150c0c7c23 */ /* 0x100fe200080108a0 */
[--C-:B------:R-:W-:Y:S01]  /*6b40*/  FFMA.FTZ R13, R13, UR21, -R160.reuse ;  /* 0x000000150d0d7c23 */ /* 0x100fe200080108a0 */
[--C-:B------:R-:W-:Y:S01]  /*6b50*/  FFMA.FTZ R14, R14, UR21, -R160.reuse ;  /* 0x000000150e0e7c23 */ /* 0x100fe200080108a0 */
[--C-:B------:R-:W-:Y:S01]  /*6b60*/  FFMA.FTZ R163, R163, UR21, -R160.reuse ;  /* 0x00000015a3a37c23 */ /* 0x100fe200080108a0 */
[--C-:B------:R-:W-:Y:S01]  /*6b70*/  FFMA.FTZ R166, R166, UR21, -R160.reuse ;  /* 0x00000015a6a67c23 */ /* 0x100fe200080108a0 */
[----:B------:R-:W2:Y:S01]  /*6b80*/  MUFU.EX2 R157, R157 ;  /* 0x0000009d009d7308 */ /* 0x000ea20000000800 */
[--C-:B------:R-:W-:Y:S01]  /*6b90*/  FFMA.FTZ R167, R167, UR21, -R160.reuse ;  /* 0x00000015a7a77c23 */ /* 0x100fe200080108a0 */
[--C-:B------:R-:W-:Y:S01]  /*6ba0*/  FFMA.FTZ R170, R170, UR21, -R160.reuse ;  /* 0x00000015aaaa7c23 */ /* 0x100fe200080108a0 */
[--C-:B------:R-:W-:Y:S01]  /*6bb0*/  FFMA.FTZ R171, R171, UR21, -R160.reuse ;  /* 0x00000015abab7c23 */ /* 0x100fe200080108a0 */
[----:B------:R-:W-:-:S04]  /*6bc0*/  FFMA.FTZ R172, R172, UR21, -R160 ;  /* 0x00000015acac7c23 */ /* 0x000fc800080108a0 */
[----:B------:R-:W3:Y:S01]  /*6bd0*/  MUFU.EX2 R155, R155 ;  /* 0x0000009b009b7308 */ /* 0x000ee20000000800 */
[-C--:B-1----:R-:W-:Y:S01]  /*6be0*/  FMUL.FTZ R26, R26, R8.reuse ;  /* 0x000000081a1a7220 */ /* 0x082fe20000410000 */
[-C--:B------:R-:W-:Y:S01]  /*6bf0*/  FMUL.FTZ R27, R27, R8.reuse ;  /* 0x000000081b1b7220 */ /* 0x080fe20000410000 */
[-C--:B------:R-:W-:Y:S01]  /*6c00*/  FMUL.FTZ R30, R30, R8.reuse ;  /* 0x000000081e1e7220 */ /* 0x080fe20000410000 */
[-C--:B------:R-:W-:Y:S01]  /*6c10*/  FMUL.FTZ R31, R31, R8.reuse ;  /* 0x000000081f1f7220 */ /* 0x080fe20000410000 */
[-C--:B------:R-:W-:Y:S01]  /*6c20*/  FMUL.FTZ R34, R34, R8.reuse ;  /* 0x0000000822227220 */ /* 0x080fe20000410000 */
[-C--:B------:R-:W-:Y:S01]  /*6c30*/  FMUL.FTZ R35, R35, R8.reuse ;  /* 0x0000000823237220 */ /* 0x080fe20000410000 */
[-C--:B------:R-:W-:Y:S01]  /*6c40*/  FMUL.FTZ R38, R38, R8.reuse ;  /* 0x0000000826267220 */ /* 0x080fe20000410000 */
[----:B------:R1:W4:Y:S01]  /*6c50*/  MUFU.EX2 R175, R9 ;  /* 0x0000000900af7308 */ /* 0x0003220000000800 */
[----:B--2---:R-:W-:Y:S01]  /*6c60*/  FFMA.FTZ R5, R8, R5, R157 ;  /* 0x0000000508057223 */ /* 0x004fe2000001009d */
[-C--:B------:R-:W-:Y:S01]  /*6c70*/  FMUL.FTZ R39, R39, R8.reuse ;  /* 0x0000000827277220 */ /* 0x080fe20000410000 */
[-C--:B------:R-:W-:Y:S01]  /*6c80*/  FMUL.FTZ R42, R42, R8.reuse ;  /* 0x000000082a2a7220 */ /* 0x080fe20000410000 */
[-C--:B------:R-:W-:Y:S01]  /*6c90*/  FMUL.FTZ R43, R43, R8.reuse ;  /* 0x000000082b2b7220 */ /* 0x080fe20000410000 */
[-C--:B------:R-:W-:Y:S01]  /*6ca0*/  FMUL.FTZ R46, R46, R8.reuse ;  /* 0x000000082e2e7220 */ /* 0x080fe20000410000 */
[-C--:B------:R-:W-:Y:S01]  /*6cb0*/  FMUL.FTZ R47, R47, R8.reuse ;  /* 0x000000082f2f7220 */ /* 0x080fe20000410000 */
[----:B------:R-:W-:Y:S01]  /*6cc0*/  FMUL.FTZ R50, R50, R8 ;  /* 0x0000000832327220 */ /* 0x000fe20000410000 */
[----:B------:R2:W-:Y:S01]  /*6cd0*/  MUFU.EX2 R176, R4 ;  /* 0x0000000400b07308 */ /* 0x0005e20000000800 */
[----:B-1----:R-:W-:-:S02]  /*6ce0*/  IMAD.U32 R9, RZ, RZ, UR24 ;  /* 0x00000018ff097e24 */ /* 0x002fc4000f8e00ff */
[----:B---3--:R-:W-:Y:S01]  /*6cf0*/  FADD.FTZ R5, R155, R5 ;  /* 0x000000059b057221 */ /* 0x008fe20000010000 */
[-C--:B------:R-:W-:Y:S01]  /*6d00*/  FMUL.FTZ R51, R51, R8.reuse ;  /* 0x0000000833337220 */ /* 0x080fe20000410000 */
[-C--:B------:R-:W-:Y:S01]  /*6d10*/  FMUL.FTZ R54, R54, R8.reuse ;  /* 0x0000000836367220 */ /* 0x080fe20000410000 */
[----:B------:R-:W-:Y:S02]  /*6d20*/  @!P1 VIADD R160, R9, 0x28c40 ;  /* 0x00028c4009a09836 */ /* 0x000fe40000000000 */
[-C--:B------:R-:W-:Y:S01]  /*6d30*/  FMUL.FTZ R55, R55, R8.reuse ;  /* 0x0000000837377220 */ /* 0x080fe20000410000 */
[-C--:B------:R-:W-:Y:S01]  /*6d40*/  FMUL.FTZ R58, R58, R8.reuse ;  /* 0x000000083a3a7220 */ /* 0x080fe20000410000 */
[----:B------:R-:W1:Y:S01]  /*6d50*/  MUFU.EX2 R10, R10 ;  /* 0x0000000a000a7308 */ /* 0x000e620000000800 */
[----:B--2---:R-:W-:Y:S01]  /*6d60*/  IMAD.U32 R4, RZ, RZ, UR22 ;  /* 0x00000016ff047e24 */ /* 0x004fe2000f8e00ff */
[----:B------:R-:W-:Y:S01]  /*6d70*/  @!P1 PRMT R160, RZ, 0x654, R160 ;  /* 0x00000654ffa09816 */ /* 0x000fe200000000a0 */
[-C--:B------:R-:W-:Y:S01]  /*6d80*/  FMUL.FTZ R59, R59, R8.reuse ;  /* 0x000000083b3b7220 */ /* 0x080fe20000410000 */
[-C--:B------:R-:W-:Y:S01]  /*6d90*/  FMUL.FTZ R62, R62, R8.reuse ;  /* 0x000000083e3e7220 */ /* 0x080fe20000410000 */
[----:B------:R-:W-:Y:S01]  /*6da0*/  @!P2 IMAD R4, R4, 0x40, R16 ;  /* 0x000000400404a824 */ /* 0x000fe200078e0210 */
[----:B------:R2:W-:Y:S01]  /*6db0*/  @!P1 SYNCS.ARRIVE.TRANS64.RED.A1T0 RZ, [R160+URZ], RZ ;  /* 0x000000ffa0ff99a7 */ /* 0x0005e2000810043f */
[-C--:B------:R-:W-:Y:S01]  /*6dc0*/  FMUL.FTZ R63, R63, R8.reuse ;  /* 0x000000083f3f7220 */ /* 0x080fe20000410000 */
[----:B------:R-:W3:Y:S01]  /*6dd0*/  MUFU.EX2 R159, R159 ;  /* 0x0000009f009f7308 */ /* 0x000ee20000000800 */
[-C--:B------:R-:W-:Y:S01]  /*6de0*/  FMUL.FTZ R66, R66, R8.reuse ;  /* 0x0000000842427220 */ /* 0x080fe20000410000 */
[----:B------:R-:W-:Y:S01]  /*6df0*/  @!P2 LEA R4, R4, UR38, 0x2 ;  /* 0x000000260404ac11 */ /* 0x000fe2000f8e10ff */
[-C--:B------:R-:W-:Y:S01]  /*6e00*/  FMUL.FTZ R67, R67, R8.reuse ;  /* 0x0000000843437220 */ /* 0x080fe20000410000 */
[-C--:B------:R-:W-:Y:S01]  /*6e10*/  FMUL.FTZ R70, R70, R8.reuse ;  /* 0x0000000846467220 */ /* 0x080fe20000410000 */
[-C--:B------:R-:W-:Y:S01]  /*6e20*/  FMUL.FTZ R71, R71, R8.reuse ;  /* 0x0000000847477220 */ /* 0x080fe20000410000 */
[----:B--2---:R-:W-:Y:S01]  /*6e30*/  F2FP.BF16.F32.PACK_AB R160, R168, R21 ;  /* 0x00000015a8a0723e */ /* 0x004fe200000010ff */
[----:B------:R2:W-:Y:S01]  /*6e40*/  @!P2 STS [R4+0x28800], R158 ;  /* 0x0288009e0400a388 */ /* 0x0005e20000000800 */
[----:B------:R-:W5:Y:S01]  /*6e50*/  MUFU.EX2 R11, R11 ;  /* 0x0000000b000b7308 */ /* 0x000f620000000800 */
[-C--:B------:R-:W-:Y:S01]  /*6e60*/  FMUL.FTZ R74, R74, R8.reuse ;  /* 0x000000084a4a7220 */ /* 0x080fe20000410000 */
[-C--:B------:R-:W-:Y:S01]  /*6e70*/  FMUL.FTZ R75, R75, R8.reuse ;  /* 0x000000084b4b7220 */ /* 0x080fe20000410000 */
[----:B------:R0:W-:Y:S01]  /*6e80*/  @!P2 STS [R4+0x28820], R8 ;  /* 0x028820080400a388 */ /* 0x0001e20000000800 */
[-C--:B------:R-:W-:Y:S01]  /*6e90*/  FMUL.FTZ R78, R78, R8.reuse ;  /* 0x000000084e4e7220 */ /* 0x080fe20000410000 */
[-C--:B------:R-:W-:Y:S01]  /*6ea0*/  FMUL.FTZ R79, R79, R8.reuse ;  /* 0x000000084f4f7220 */ /* 0x080fe20000410000 */
[-C--:B------:R-:W-:Y:S01]  /*6eb0*/  FMUL.FTZ R82, R82, R8.reuse ;  /* 0x0000000852527220 */ /* 0x080fe20000410000 */
[-C--:B------:R-:W-:Y:S01]  /*6ec0*/  FMUL.FTZ R83, R83, R8.reuse ;  /* 0x0000000853537220 */ /* 0x080fe20000410000 */
[----:B------:R-:W5:Y:S01]  /*6ed0*/  MUFU.EX2 R12, R12 ;  /* 0x0000000c000c7308 */ /* 0x000f620000000800 */
[----:B--2---:R-:W-:Y:S01]  /*6ee0*/  F2FP.BF16.F32.PACK_AB R158, R20, R15 ;  /* 0x0000000f149e723e */ /* 0x004fe200000010ff */
[----:B----4-:R-:W-:Y:S01]  /*6ef0*/  FADD.FTZ R15, R175, R5 ;  /* 0x00000005af0f7221 */ /* 0x010fe20000010000 */
[-C--:B------:R-:W-:Y:S01]  /*6f00*/  FMUL.FTZ R86, R86, R8.reuse ;  /* 0x0000000856567220 */ /* 0x080fe20000410000 */
[-C--:B------:R-:W-:Y:S01]  /*6f10*/  FMUL.FTZ R87, R87, R8.reuse ;  /* 0x0000000857577220 */ /* 0x080fe20000410000 */
[C---:B0-----:R-:W-:Y:S01]  /*6f20*/  FADD.FTZ R4, R169.reuse, R162 ;  /* 0x000000a2a9047221 */ /* 0x041fe20000010000 */
[----:B-1----:R-:W-:Y:S01]  /*6f30*/  FADD.FTZ R15, R10, R15 ;  /* 0x0000000f0a0f7221 */ /* 0x002fe20000010000 */
[----:B------:R-:W-:Y:S01]  /*6f40*/  F2FP.BF16.F32.PACK_AB R162, R169, R153 ;  /* 0x00000099a9a2723e */ /* 0x000fe200000010ff */
[----:B------:R-:W0:Y:S01]  /*6f50*/  MUFU.EX2 R13, R13 ;  /* 0x0000000d000d7308 */ /* 0x000e220000000800 */
[----:B------:R-:W-:Y:S01]  /*6f60*/  FADD.FTZ R4, R173, R4 ;  /* 0x00000004ad047221 */ /* 0x000fe20000010000 */
[----:B---3--:R-:W-:Y:S01]  /*6f70*/  FADD.FTZ R15, R159, R15 ;  /* 0x0000000f9f0f7221 */ /* 0x008fe20000010000 */
[----:B------:R-:W-:Y:S01]  /*6f80*/  F2FP.BF16.F32.PACK_AB R153, R155, R157 ;  /* 0x0000009d9b99723e */ /* 0x000fe200000010ff */
[-C--:B------:R-:W-:Y:S01]  /*6f90*/  FMUL.FTZ R90, R90, R8.reuse ;  /* 0x000000085a5a7220 */ /* 0x080fe20000410000 */
[----:B------:R-:W-:Y:S01]  /*6fa0*/  FADD.FTZ R4, R174, R4 ;  /* 0x00000004ae047221 */ /* 0x000fe20000010000 */
[----:B------:R-:W-:Y:S01]  /*6fb0*/  FADD.FTZ R15, R176, R15 ;  /* 0x0000000fb00f7221 */ /* 0x000fe20000010000 */
[----:B------:R-:W-:Y:S01]  /*6fc0*/  F2FP.BF16.F32.PACK_AB R155, R10, R175 ;  /* 0x000000af0a9b723e */ /* 0x000fe200000010ff */
[----:B------:R-:W1:Y:S01]  /*6fd0*/  MUFU.EX2 R14, R14 ;  /* 0x0000000e000e7308 */ /* 0x000e620000000800 */
[----:B------:R-:W-:Y:S01]  /*6fe0*/  FADD.FTZ R4, R161, R4 ;  /* 0x00000004a1047221 */ /* 0x000fe20000010000 */
[----:B-----5:R-:W-:Y:S01]  /*6ff0*/  FADD.FTZ R15, R11, R15 ;  /* 0x0000000f0b0f7221 */ /* 0x020fe20000010000 */
[----:B------:R-:W-:Y:S01]  /*7000*/  BAR.SYNC.DEFER_BLOCKING 0xf, 0x100 ;  /* 0x03c4000000007b1d */ /* 0x000fe20000010000 */
[----:B------:R-:W-:Y:S01]  /*7010*/  F2FP.BF16.F32.PACK_AB R157, R176, R159 ;  /* 0x0000009fb09d723e */ /* 0x000fe200000010ff */
[----:B------:R-:W-:Y:S01]  /*7020*/  FADD.FTZ R4, R165, R4 ;  /* 0x00000004a5047221 */ /* 0x000fe20000010000 */
[C---:B------:R-:W-:Y:S01]  /*7030*/  FADD.FTZ R15, R12.reuse, R15 ;  /* 0x0000000f0c0f7221 */ /* 0x040fe20000010000 */
[----:B------:R-:W-:Y:S01]  /*7040*/  F2FP.BF16.F32.PACK_AB R159, R12, R11 ;  /* 0x0000000b0c9f723e */ /* 0x000fe200000010ff */
[-C--:B------:R-:W-:Y:S01]  /*7050*/  FMUL.FTZ R91, R91, R8.reuse ;  /* 0x000000085b5b7220 */ /* 0x080fe20000410000 */
[----:B------:R-:W2:Y:S01]  /*7060*/  MUFU.EX2 R163, R163 ;  /* 0x000000a300a37308 */ /* 0x000ea20000000800 */
[----:B0-----:R-:W-:Y:S01]  /*7070*/  FADD.FTZ R15, R13, R15 ;  /* 0x0000000f0d0f7221 */ /* 0x001fe20000010000 */
[-C--:B------:R-:W-:Y:S01]  /*7080*/  FMUL.FTZ R94, R94, R8.reuse ;  /* 0x000000085e5e7220 */ /* 0x080fe20000410000 */
[-C--:B------:R-:W-:Y:S01]  /*7090*/  FMUL.FTZ R95, R95, R8.reuse ;  /* 0x000000085f5f7220 */ /* 0x080fe20000410000 */
[-C--:B------:R-:W-:Y:S01]  /*70a0*/  FMUL.FTZ R98, R98, R8.reuse ;  /* 0x0000000862627220 */ /* 0x080fe20000410000 */
[-C--:B------:R-:W-:Y:S01]  /*70b0*/  FMUL.FTZ R99, R99, R8.reuse ;  /* 0x0000000863637220 */ /* 0x080fe20000410000 */
[-C--:B------:R-:W-:Y:S01]  /*70c0*/  FMUL.FTZ R102, R102, R8.reuse ;  /* 0x0000000866667220 */ /* 0x080fe20000410000 */
[-C--:B------:R-:W-:Y:S01]  /*70d0*/  FMUL.FTZ R103, R103, R8.reuse ;  /* 0x0000000867677220 */ /* 0x080fe20000410000 */
[----:B------:R0:W3:Y:S01]  /*70e0*/  MUFU.EX2 R5, R166 ;  /* 0x000000a600057308 */ /* 0x0000e20000000800 */
[----:B-1----:R-:W-:Y:S01]  /*70f0*/  FADD.FTZ R15, R14, R15 ;  /* 0x0000000f0e0f7221 */ /* 0x002fe20000010000 */
[-C--:B------:R-:W-:Y:S01]  /*7100*/  FMUL.FTZ R106, R106, R8.reuse ;  /* 0x000000086a6a7220 */ /* 0x080fe20000410000 */
[-C--:B------:R-:W-:Y:S01]  /*7110*/  FMUL.FTZ R107, R107, R8.reuse ;  /* 0x000000086b6b7220 */ /* 0x080fe20000410000 */
[-C--:B------:R-:W-:Y:S01]  /*7120*/  FMUL.FTZ R110, R110, R8.reuse ;  /* 0x000000086e6e7220 */ /* 0x080fe20000410000 */
[-C--:B------:R-:W-:Y:S01]  /*7130*/  FMUL.FTZ R111, R111, R8.reuse ;  /* 0x000000086f6f7220 */ /* 0x080fe20000410000 */
[-C--:B------:R-:W-:Y:S01]  /*7140*/  FMUL.FTZ R114, R114, R8.reuse ;  /* 0x0000000872727220 */ /* 0x080fe20000410000 */
[-C--:B------:R-:W-:Y:S01]  /*7150*/  FMUL.FTZ R115, R115, R8.reuse ;  /* 0x0000000873737220 */ /* 0x080fe20000410000 */
[----:B------:R-:W-:Y:S01]  /*7160*/  MUFU.EX2 R170, R170 ;  /* 0x000000aa00aa7308 */ /* 0x000fe20000000800 */
[----:B0-----:R-:W-:Y:S01]  /*7170*/  F2FP.BF16.F32.PACK_AB R166, R165, R161 ;  /* 0x000000a1a5a6723e */ /* 0x001fe200000010ff */
[----:B--2---:R-:W-:Y:S01]  /*7180*/  FADD.FTZ R15, R163, R15 ;  /* 0x0000000fa30f7221 */ /* 0x004fe20000010000 */
[----:B------:R-:W-:Y:S01]  /*7190*/  F2FP.BF16.F32.PACK_AB R161, R14, R13 ;  /* 0x0000000d0ea1723e */ /* 0x000fe200000010ff */
[----:B------:R0:W-:Y:S01]  /*71a0*/  STSM.16.M88.4 [R18+0x26800], R152 ;  /* 0x0268009812007844 */ /* 0x0001e20000000200 */
[-C--:B------:R-:W-:Y:S01]  /*71b0*/  FMUL.FTZ R118, R118, R8.reuse ;  /* 0x0000000876767220 */ /* 0x080fe20000410000 */
[-C--:B------:R-:W-:Y:S01]  /*71c0*/  FMUL.FTZ R119, R119, R8.reuse ;  /* 0x0000000877777220 */ /* 0x080fe20000410000 */
[-C--:B------:R-:W-:Y:S01]  /*71d0*/  FMUL.FTZ R122, R122, R8.reuse ;  /* 0x000000087a7a7220 */ /* 0x080fe20000410000 */
[----:B------:R-:W1:Y:S01]  /*71e0*/  MUFU.EX2 R165, R167 ;  /* 0x000000a700a57308 */ /* 0x000e620000000800 */
[C---:B---3--:R-:W-:Y:S01]  /*71f0*/  FADD.FTZ R15, R5.reuse, R15 ;  /* 0x0000000f050f7221 */ /* 0x048fe20000010000 */
[----:B------:R-:W-:Y:S01]  /*7200*/  F2FP.BF16.F32.PACK_AB R163, R5, R163 ;  /* 0x000000a305a3723e */ /* 0x000fe200000010ff */
[----:B------:R0:W-:Y:S01]  /*7210*/  STSM.16.M88.4 [R23], R156 ;  /* 0x0000009c17007844 */ /* 0x0001e20000000200 */
[-C--:B------:R-:W-:Y:S01]  /*7220*/  FMUL.FTZ R123, R123, R8.reuse ;  /* 0x000000087b7b7220 */ /* 0x080fe20000410000 */
[-C--:B------:R-:W-:Y:S01]  /*7230*/  FMUL.FTZ R126, R126, R8.reuse ;  /* 0x000000087e7e7220 */ /* 0x080fe20000410000 */
[-C--:B------:R-:W-:Y:S01]  /*7240*/  FMUL.FTZ R127, R127, R8.reuse ;  /* 0x000000087f7f7220 */ /* 0x080fe20000410000 */
[----:B------:R0:W-:Y:S01]  /*7250*/  STSM.16.M88.4 [R19], R160 ;  /* 0x000000a013007844 */ /* 0x0001e20000000200 */
        /* <DEDUP_REMOVED lines=8> */
[----:B------:R-:W3:Y:S01]  /*72e0*/  MUFU.EX2 R172, R172 ;  /* 0x000000ac00ac7308 */ /* 0x000ee20000000800 */
[----:B-1----:R-:W-:Y:S01]  /*72f0*/  FADD.FTZ R15, R165, R15 ;  /* 0x0000000fa50f7221 */ /* 0x002fe20000010000 */
[----:B------:R-:W-:Y:S01]  /*7300*/  F2FP.BF16.F32.PACK_AB R165, R170, R165 ;  /* 0x000000a5aaa5723e */ /* 0x000fe200000010ff */
[-C--:B------:R-:W-:Y:S01]  /*7310*/  FMUL.FTZ R143, R143, R8.reuse ;  /* 0x000000088f8f7220 */ /* 0x080fe20000410000 */
[-C--:B------:R-:W-:Y:S01]  /*7320*/  FMUL.FTZ R146, R146, R8.reuse ;  /* 0x0000000892927220 */ /* 0x080fe20000410000 */
[----:B------:R-:W-:Y:S01]  /*7330*/  FADD.FTZ R15, R170, R15 ;  /* 0x0000000faa0f7221 */ /* 0x000fe20000010000 */
[-C--:B------:R-:W-:Y:S01]  /*7340*/  FMUL.FTZ R147, R147, R8.reuse ;  /* 0x0000000893937220 */ /* 0x080fe20000410000 */
[-C--:B------:R-:W-:Y:S01]  /*7350*/  FMUL.FTZ R150, R150, R8.reuse ;  /* 0x0000000896967220 */ /* 0x080fe20000410000 */
[----:B------:R-:W-:Y:S01]  /*7360*/  FMUL.FTZ R151, R151, R8 ;  /* 0x0000000897977220 */ /* 0x000fe20000410000 */
[----:B--2---:R-:W-:Y:S01]  /*7370*/  FADD.FTZ R15, R167, R15 ;  /* 0x0000000fa70f7221 */ /* 0x004fe20000010000 */
[----:B---3--:R-:W-:-:S03]  /*7380*/  F2FP.BF16.F32.PACK_AB R167, R172, R167 ;  /* 0x000000a7aca7723e */ /* 0x008fc600000010ff */
[----:B------:R-:W-:Y:S02]  /*7390*/  FADD.FTZ R5, R172, R15 ;  /* 0x0000000fac057221 */ /* 0x000fe40000010000 */
[----:B------:R0:W-:Y:S01]  /*73a0*/  STSM.16.M88.4 [R22], R164 ;  /* 0x000000a416007844 */ /* 0x0001e20000000200 */
[----:B------:R-:W-:Y:S05]  /*73b0*/  @!P0 BRA `(.L_x_3404) ;  /* 0x0000000000048947 */ /* 0x000fea0003800000 */
[----:B------:R-:W-:Y:S01]  /*73c0*/  BPT.TRAP 0x1 ;  /* 0x000000040000795c */ /* 0x000fe20000300000 */
.L_x_3404:
[----:B------:R1:W2:Y:S01]  /*73d0*/  SYNCS.PHASECHK.TRANS64.TRYWAIT P2, [UR24+0x28c50], R7 ;  /* 0x028c5007ff0075a7 */ /* 0x0002a20008040158 */
[----:B------:R-:W-:Y:S05]  /*73e0*/  @!P0 BRA `(.L_x_3405) ;  /* 0x0000000000048947 */ /* 0x000fea0003800000 */
[----:B------:R-:W-:Y:S01]  /*73f0*/  BPT.TRAP 0x1 ;  /* 0x000000040000795c */ /* 0x000fe20000300000 */
.L_x_3405:
[----:B--2---:R-:W-:Y:S05]  /*7400*/  @P2 BRA `(.L_x_3406) ;  /* 0x0000000000082947 */ /* 0x004fea0003800000 */
[----:B------:R-:W2:Y:S02]  /*7410*/  SYNCS.PHASECHK.TRANS64.TRYWAIT P2, [UR24+0x28c50], R7 ;  /* 0x028c5007ff0075a7 */ /* 0x000ea40008040158 */
[----:B--2---:R-:W-:Y:S05]  /*7420*/  @!P2 BRA `(.L_x_3407) ;  /* 0x000000c800b8a947 */ /* 0x004fea0003800000 */
.L_x_3406:
[----:B------:R-:W-:Y:S01]  /*7430*/  ULEA UR10, UR37, UR54, 0xc ;  /* 0x00000036250a7291 */ /* 0x000fe2000f8e603f */
[----:B------:R-:W-:Y:S01]  /*7440*/  WARPGROUP.ARRIVE ;  /* 0x00000000000079c5 */ /* 0x000fe20000000000 */
[----:B------:R-:W-:Y:S01]  /*7450*/  UMOV UR7, 0x40000040 ;  /* 0x4000004000077882 */ /* 0x000fe20000000000 */
[----:B------:R-:W-:Y:S01]  /*7460*/  PLOP3.LUT P2, PT, PT, PT, UP0, 0x80, 0x0 ;  /* 0x000000000000781c */ /* 0x000fe20003f4f008 */
[----:B--2---:R-:W-:Y:S01]  /*7470*/  @!P1 VIADD R9, R9, 0x28c60 ;  /* 0x00028c6009099836 */ /* 0x004fe20000000000 */
[----:B------:R-:W-:Y:S01]  /*7480*/  UMOV UR22, UR37 ;  /* 0x0000002500167c82 */ /* 0x000fe20008000000 */
[----:B------:R-:W-:Y:S01]  /*7490*/  IMAD.MOV.U32 R8, RZ, RZ, R0 ;  /* 0x000000ffff087224 */ /* 0x000fe200078e0000 */
[----:B------:R-:W-:Y:S02]  /*74a0*/  UMOV UR6, UR10 ;  /* 0x0000000a00067c82 */ /* 0x000fe40008000000 */
[----:B------:R-:W-:Y:S01]  /*74b0*/  HGMMA.64x256x16.F32.BF16 R24, R152, gdesc[UR4].tnspB, R24, gsb0 ;  /* 0x43e0000498187df0 */ /* 0x000fe20008001818 */
[----:B------:R-:W-:Y:S01]  /*74c0*/  UIADD3 UR6, UR10, 0x80, URZ ;  /* 0x000000800a067890 */ /* 0x000fe2000fffe03f */
[----:B------:R-:W-:Y:S01]  /*74d0*/  @!P1 PRMT R9, RZ, 0x654, R9 ;  /* 0x00000654ff099816 */ /* 0x000fe20000000009 */
[----:B------:R-:W-:Y:S01]  /*74e0*/  UMOV UR7, 0x40000040 ;  /* 0x4000004000077882 */ /* 0x000fe20000000000 */
[----:B------:R-:W-:-:S02]  /*74f0*/  WARPGROUP.DEPBAR.LE gsb0, 0x0 ;  /* 0x00008000000079c5 */ /* 0x000fc40000010000 */
[----:B------:R-:W-:-:S15]  /*7500*/  WARPGROUP.ARRIVE ;  /* 0x00000000000079c5 */ /* 0x000fde0000000000 */
[----:B------:R-:W-:-:S07]  /*7510*/  NOP ;  /* 0x0000000000007918 */ /* 0x000fce0000000000 */
        /* <DEDUP_REMOVED lines=22> */
[----:B------:R2:W-:Y:S02]  /*7680*/  @!P1 SYNCS.ARRIVE.TRANS64.RED.A1T0 RZ, [R9+URZ], RZ ;  /* 0x000000ff09ff99a7 */ /* 0x0005e4000810043f */
[----:B--2---:R-:W-:Y:S01]  /*7690*/  IMAD.MOV.U32 R9, RZ, RZ, R6 ;  /* 0x000000ffff097224 */ /* 0x004fe200078e0006 */
[----:B------:R-:W-:Y:S06]  /*76a0*/  @P2 BRA `(.L_x_3408) ;  /* 0xffffffe000d02947 */ /* 0x000fec000383ffff */
.L_x_3399:
[----:B------:R-:W2:Y:S01]  /*76b0*/  SHFL.BFLY PT, R3, R4, 0x2, 0x1f ;  /* 0x0c401f0004037f89 */ /* 0x000ea200000e0000 */
[----:B------:R-:W-:Y:S08]  /*76c0*/  BAR.ARV 0x8, 0x100 ;  /* 0x0204000000007b1d */ /* 0x000ff00000002000 */
[----:B------:R-:W-:Y:S01]  /*76d0*/  BAR.SYNC.DEFER_BLOCKING 0xf, 0x100 ;  /* 0x03c4000000007b1d */ /* 0x000fe20000010000 */
[----:B------:R-:W-:Y:S01]  /*76e0*/  ISETP.NE.AND P2, PT, R17, RZ, PT ;  /* 0x000000ff1100720c */ /* 0x000fe20003f45270 */
[----:B------:R-:W-:Y:S01]  /*76f0*/  IMAD.MOV.U32 R13, RZ, RZ, -0x800000 ;  /* 0xff800000ff0d7424 */ /* 0x000fe200078e00ff */
[----:B------:R-:W-:Y:S01]  /*7700*/  UIADD3 UR48, UR48, 0x1, URZ ;  /* 0x0000000130307890 */ /* 0x000fe2000fffe03f */
[----:B------:R-:W-:-:S02]  /*7710*/  IMAD.MOV.U32 R12, RZ, RZ, -0x800000 ;  /* 0xff800000ff0c7424 */ /* 0x000fc400078e00ff */
[----:B------:R-:W4:Y:S01]  /*7720*/  SHFL.BFLY PT, R10, R5, 0x2, 0x1f ;  /* 0x0c401f00050a7f89 */ /* 0x000f2200000e0000 */
[----:B--2---:R-:W-:Y:S01]  /*7730*/  FADD.FTZ R3, R3, R4 ;  /* 0x0000000403037221 */ /* 0x004fe20000010000 */
[----:B------:R-:W-:-:S04]  /*7740*/  IMAD.MOV.U32 R4, RZ, RZ, RZ ;  /* 0x000000ffff047224 */ /* 0x000fc800078e00ff */
[----:B------:R-:W2:Y:S01]  /*7750*/  SHFL.BFLY PT, R8, R3, 0x1, 0x1f ;  /* 0x0c201f0003087f89 */ /* 0x000ea200000e0000 */
[----:B----4-:R-:W-:Y:S01]  /*7760*/  FADD.FTZ R10, R10, R5 ;  /* 0x000000050a0a7221 */ /* 0x010fe20000010000 */
[----:B------:R-:W-:-:S04]  /*7770*/  IMAD.U32 R5, RZ, RZ, UR21 ;  /* 0x00000015ff057e24 */ /* 0x000fc8000f8e00ff */
[----:B01----:R-:W0:Y:S01]  /*7780*/  SHFL.BFLY PT, R7, R10, 0x1, 0x1f ;  /* 0x0c201f000a077f89 */ /* 0x003e2200000e0000 */
[----:B--2---:R-:W-:Y:S01]  /*7790*/  FADD.FTZ R9, R3, R8 ;  /* 0x0000000803097221 */ /* 0x004fe20000010000 */
[----:B------:R-:W-:-:S04]  /*77a0*/  IMAD.MOV.U32 R3, RZ, RZ, RZ ;  /* 0x000000ffff037224 */ /* 0x000fc800078e00ff */
[----:B------:R-:W-:-:S13]  /*77b0*/  FSETP.NE.FTZ.AND P0, PT, R9, RZ, PT ;  /* 0x000000ff0900720b */ /* 0x000fda0003f15000 */
[----:B------:R-:W1:Y:S01]  /*77c0*/  @P0 MUFU.LG2 R8, R9 ;  /* 0x0000000900080308 */ /* 0x000e620000000c00 */
[----:B------:R-:W-:Y:S01]  /*77d0*/  @P0 FMUL.FTZ R5, R5, 0.69314718246459960938 ;  /* 0x3f31721805050820 */ /* 0x000fe20000410000 */
[----:B0-----:R-:W-:-:S05]  /*77e0*/  FADD.FTZ R7, R10, R7 ;  /* 0x000000070a077221 */ /* 0x001fca0000010000 */
[----:B------:R-:W-:Y:S01]  /*77f0*/  FSETP.NE.FTZ.AND P1, PT, R7, RZ, PT ;  /* 0x000000ff0700720b */ /* 0x000fe20003f35000 */
[----:B------:R-:W0:Y:S01]  /*7800*/  @P0 MUFU.RCP R4, R9 ;  /* 0x0000000900040308 */ /* 0x000e220000001000 */
[----:B-1----:R-:W-:-:S11]  /*7810*/  @P0 FMUL.FTZ R8, R8, 0.69314718246459960938 ;  /* 0x3f31721808080820 */ /* 0x002fd60000410000 */
[----:B------:R-:W1:Y:S01]  /*7820*/  @P1 MUFU.RCP R3, R7 ;  /* 0x0000000700031308 */ /* 0x000e620000001000 */
[----:B------:R-:W-:Y:S01]  /*7830*/  @P0 FFMA.FTZ R13, R5, R6, R8 ;  /* 0x00000006050d0223 */ /* 0x000fe20000010008 */
[----:B------:R-:W-:Y:S01]  /*7840*/  IMAD.U32 R5, RZ, RZ, UR37 ;  /* 0x00000025ff057e24 */ /* 0x000fe2000f8e00ff */
[----:B------:R-:W-:Y:S01]  /*7850*/  UIADD3 UR37, UR37, 0x1, URZ ;  /* 0x0000000125257890 */ /* 0x000fe2000fffe03f */
[----:B------:R-:W-:Y:S01]  /*7860*/  PLOP3.LUT P0, PT, PT, PT, PT, 0x8, 0x0 ;  /* 0x000000000000781c */ /* 0x000fe20003f0e170 */
[-C--:B0-----:R-:W-:Y:S01]  /*7870*/  FMUL.FTZ R24, R24, R4.reuse ;  /* 0x0000000418187220 */ /* 0x081fe20000410000 */
[----:B------:R-:W-:Y:S02]  /*7880*/  @!P2 IMAD R5, R5, 0x40, R16 ;  /* 0x000000400505a824 */ /* 0x000fe400078e0210 */
[-C--:B------:R-:W-:Y:S01]  /*7890*/  FMUL.FTZ R25, R25, R4.reuse ;  /* 0x0000000419197220 */ /* 0x080fe20000410000 */
[-C--:B------:R-:W-:Y:S01]  /*78a0*/  FMUL.FTZ R28, R28, R4.reuse ;  /* 0x000000041c1c7220 */ /* 0x080fe20000410000 */
[-C--:B------:R-:W-:Y:S01]  /*78b0*/  FMUL.FTZ R29, R29, R4.reuse ;  /* 0x000000041d1d7220 */ /* 0x080fe20000410000 */
[-C--:B------:R-:W-:Y:S01]  /*78c0*/  FMUL.FTZ R32, R32, R4.reuse ;  /* 0x0000000420207220 */ /* 0x080fe20000410000 */
[----:B------:R-:W-:Y:S01]  /*78d0*/  @!P2 LEA R6, R5, UR38, 0x2 ;  /* 0x000000260506ac11 */ /* 0x000fe2000f8e10ff */
[-C--:B------:R-:W-:Y:S01]  /*78e0*/  FMUL.FTZ R33, R33, R4.reuse ;  /* 0x0000000421217220 */ /* 0x080fe20000410000 */
[----:B------:R-:W0:Y:S01]  /*78f0*/  @P1 MUFU.LG2 R5, R7 ;  /* 0x0000000700051308 */ /* 0x000e220000000c00 */
[-C--:B------:R-:W-:Y:S01]  /*7900*/  FMUL.FTZ R36, R36, R4.reuse ;  /* 0x0000000424247220 */ /* 0x080fe20000410000 */
[-C--:B------:R-:W-:Y:S01]  /*7910*/  FMUL.FTZ R37, R37, R4.reuse ;  /* 0x0000000425257220 */ /* 0x080fe20000410000 */
[----:B------:R2:W-:Y:S01]  /*7920*/  @!P2 STS [R6+0x28800], R4 ;  /* 0x028800040600a388 */ /* 0x0005e20000000800 */
[-C--:B------:R-:W-:Y:S01]  /*7930*/  FMUL.FTZ R40, R40, R4.reuse ;  /* 0x0000000428287220 */ /* 0x080fe20000410000 */
[-C--:B------:R-:W-:Y:S01]  /*7940*/  FMUL.FTZ R41, R41, R4.reuse ;  /* 0x0000000429297220 */ /* 0x080fe20000410000 */
[-C--:B------:R-:W-:Y:S01]  /*7950*/  FMUL.FTZ R44, R44, R4.reuse ;  /* 0x000000042c2c7220 */ /* 0x080fe20000410000 */
[----:B-1----:R1:W-:Y:S01]  /*7960*/  @!P2 STS [R6+0x28820], R3 ;  /* 0x028820030600a388 */ /* 0x0023e20000000800 */
        /* <DEDUP_REMOVED lines=53> */
[----:B--2---:R-:W-:Y:S01]  /*7cc0*/  IMAD.U32 R4, RZ, RZ, UR21 ;  /* 0x00000015ff047e24 */ /* 0x004fe2000f8e00ff */
[----:B------:R-:W-:Y:S01]  /*7cd0*/  UISETP.NE.AND UP0, UPT, UR37, 0x2, UPT ;  /* 0x000000022500788c */ /* 0x000fe2000bf05270 */
[----:B0-----:R-:W-:Y:S01]  /*7ce0*/  @P1 FMUL.FTZ R5, R5, 0.69314718246459960938 ;  /* 0x3f31721805051820 */ /* 0x001fe20000410000 */
[-C--:B------:R-:W-:Y:S01]  /*7cf0*/  FMUL.FTZ R26, R26, R3.reuse ;  /* 0x000000031a1a7220 */ /* 0x080fe20000410000 */
[----:B------:R-:W-:Y:S01]  /*7d00*/  @P1 FMUL.FTZ R4, R4, 0.69314718246459960938 ;  /* 0x3f31721804041820 */ /* 0x000fe20000410000 */
[----:B------:R-:W-:Y:S01]  /*7d10*/  USEL UR4, URZ, 0x1, UP0 ;  /* 0x000000013f047887 */ /* 0x000fe20008000000 */
        /* <DEDUP_REMOVED lines=64> */
[----:B------:R-:W-:-:S02]  /*8120*/  USEL UR37, UR37, URZ, UP0 ;  /* 0x0000003f25257287 */ /* 0x000fc40008000000 */
[----:B------:R-:W-:Y:S01]  /*8130*/  ULOP3.LUT UR47, UR47, UR4, URZ, 0x3c, !UPT ;  /* 0x000000042f2f7292 */ /* 0x000fe2000f8e3c3f */
[----:B-1----:R-:W-:Y:S11]  /*8140*/  BAR.ARV 0xe, 0x100 ;  /* 0x0384000000007b1d */ /* 0x002ff60000002000 */
.L_x_3379:
[----:B------:R-:W0:Y:S08]  /*8150*/  S2UR UR4, SR_CgaCtaId ;  /* 0x00000000000479c3 */ /* 0x000e300000008800 */
[----:B------:R-:W-:Y:S06]  /*8160*/  BAR.SYNC.DEFER_BLOCKING 0x5, 0x180 ;  /* 0x0146000000007b1d */ /* 0x000fec0000010000 */
[----:B------:R-:W-:Y:S01]  /*8170*/  UMOV UR38, 0x400 ;  /* 0x0000040000267882 */ /* 0x000fe20000000000 */
[----:B------:R-:W-:Y:S01]  /*8180*/  BSSY B0, `(.L_x_3409) ;  /* 0x0000498000007945 */ /* 0x000fe20003800000 */
[----:B0-----:R-:W-:-:S09]  /*8190*/  ULEA UR38, UR4, UR38, 0x18 ;  /* 0x0000002604267291 */ /* 0x001fd2000f8ec03f */
[----:B------:R-:W0:Y:S02]  /*81a0*/  LDS.128 R4, [UR38+0x28cd0] ;  /* 0x028cd026ff047984 */ /* 0x000e240008000c00 */
[----:B0-----:R-:W-:Y:S02]  /*81b0*/  R2UR UR5, R5 ;  /* 0x00000000050572ca */ /* 0x001fe400000e0000 */
[----:B------:R-:W-:Y:S02]  /*81c0*/  R2UR UR6, R6 ;  /* 0x00000000060672ca */ /* 0x000fe400000e0000 */
[----:B------:R-:W-:Y:S01]  /*81d0*/  R2UR UR7, R7 ;  /* 0x00000000070772ca */ /* 0x000fe200000e0000 */
[----:B------:R-:W-:Y:S06]  /*81e0*/  BAR.ARV 0x4, 0x180 ;  /* 0x0106000000007b1d */ /* 0x000fec0000002000 */
[----:B------:R-:W-:Y:S08]  /*81f0*/  @P0 BRA `(.L_x_3410) ;  /* 0x0000003800440947 */ /* 0x000ff00003800000 */
[----:B------:R-:W2:Y:S01]  /*8200*/  LDL R0, [R1+0x50] ;  /* 0x0000500001007983 */ /* 0x000ea20000100800 */
[----:B------:R-:W0:Y:S01]  /*8210*/  S2UR UR4, SR_SWINHI ;  /* 0x00000000000479c3 */ /* 0x000e220000002f00 */
[----:B------:R-:W-:Y:S01]  /*8220*/  F2FP.BF16.F32.PACK_AB R6, R29, R28 ;  /* 0x0000001c1d06723e */ /* 0x000fe200000010ff */
[----:B------:R-:W-:Y:S01]  /*8230*/  USHF.L.U64.HI UR12, UR39, 0x2, UR42 ;  /* 0x00000002270c7899 */ /* 0x000fe2000801022a */
[----:B------:R-:W-:Y:S01]  /*8240*/  F2FP.BF16.F32.PACK_AB R7, R31, R30 ;  /* 0x0000001e1f07723e */ /* 0x000fe200000010ff */
[----:B------:R-:W-:Y:S01]  /*8250*/  ULDC.64 UR10, c[0x0][0xc00] ;  /* 0x00030000000a7ab9 */ /* 0x000fe20000000a00 */
[----:B------:R-:W-:Y:S02]  /*8260*/  F2FP.BF16.F32.PACK_AB R9, R35, R34 ;  /* 0x000000222309723e */ /* 0x000fe400000010ff */
[----:B------:R-:W-:Y:S02]  /*8270*/  F2FP.BF16.F32.PACK_AB R10, R37, R36 ;  /* 0x00000024250a723e */ /* 0x000fe400000010ff */
[----:B------:R-:W-:Y:S01]  /*8280*/  F2FP.BF16.F32.PACK_AB R11, R39, R38 ;  /* 0x00000026270b723e */ /* 0x000fe200000010ff */
[----:B------:R-:W-:Y:S01]  /*8290*/  UMOV UR8, UR38 ;  /* 0x0000002600087c82 */ /* 0x000fe20008000000 */
[----:B0-----:R-:W-:Y:S01]  /*82a0*/  UMOV UR9, UR4 ;  /* 0x0000000400097c82 */ /* 0x001fe20008000000 */
[----:B------:R-:W-:Y:S01]  /*82b0*/  USHF.L.U32 UR4, UR39, 0x2, URZ ;  /* 0x0000000227047899 */ /* 0x000fe2000800063f */
[----:B------:R-:W-:-:S02]  /*82c0*/  IMAD.U32 R14, RZ, RZ, UR8 ;  /* 0x00000008ff0e7e24 */ /* 0x000fc4000f8e00ff */
[----:B------:R-:W-:Y:S01]  /*82d0*/  IMAD.U32 R15, RZ, RZ, UR9 ;  /* 0x00000009ff0f7e24 */ /* 0x000fe2000f8e00ff */
[----:B------:R-:W-:Y:S02]  /*82e0*/  ULDC.64 UR8, c[0x0][0xc08] ;  /* 0x0003020000087ab9 */ /* 0x000fe40000000a00 */
[----:B------:R-:W-:-:S04]  /*82f0*/  UISETP.NE.U32.AND UP0, UPT, UR8, URZ, UPT ;  /* 0x0000003f0800728c */ /* 0x000fc8000bf05070 */
[----:B------:R-:W-:Y:S01]  /*8300*/  UISETP.NE.AND.EX UP0, UPT, UR9, URZ, UPT, UP0 ;  /* 0x0000003f0900728c */ /* 0x000fe2000bf05300 */
[----:B------:R-:W-:Y:S05]  /*8310*/  BAR.SYNC.DEFER_BLOCKING 0x1, 0x100 ;  /* 0x0044000000007b1d */ /* 0x000fea0000010000 */
[----:B------:R-:W-:-:S05]  /*8320*/  PLOP3.LUT P1, PT, PT, PT, UP0, 0x80, 0x0 ;  /* 0x000000000000781c */ /* 0x000fca0003f2f008 */
[----:B------:R-:W-:-:S04]  /*8330*/  @UP0 UIADD3 UR8, UP1, UR4, UR8, URZ ;  /* 0x0000000804080290 */ /* 0x000fc8000ff3e03f */
[----:B------:R-:W-:Y:S02]  /*8340*/  @UP0 UIADD3.X UR9, UR12, UR9, URZ, UP1, !UPT ;  /* 0x000000090c090290 */ /* 0x000fe40008ffe43f */
[----:B------:R-:W-:Y:S01]  /*8350*/  UIADD3 UR4, UP0, UR4, UR10, URZ ;  /* 0x0000000a04047290 */ /* 0x000fe2000ff1e03f */
[----:B--2---:R-:W-:-:S03]  /*8360*/  IMAD.WIDE R20, R0, 0x2, R14 ;  /* 0x0000000200147825 */ /* 0x004fc600078e020e */
[C---:B------:R-:W-:Y:S02]  /*8370*/  LOP3.LUT R5, R20.reuse, 0x380, RZ, 0xc0, !PT ;  /* 0x0000038014057812 */ /* 0x040fe400078ec0ff */
[----:B------:R-:W-:Y:S02]  /*8380*/  IADD3 R8, P0, R20, 0x20, RZ ;  /* 0x0000002014087810 */ /* 0x000fe40007f1e0ff */
[----:B------:R-:W-:Y:S02]  /*8390*/  SHF.R.U64 R5, R5, 0x3, RZ ;  /* 0x0000000305057819 */ /* 0x000fe400000012ff */
[----:B------:R-:W-:Y:S02]  /*83a0*/  LOP3.LUT R3, R8, 0x380, RZ, 0xc0, !PT ;  /* 0x0000038008037812 */ /* 0x000fe400078ec0ff */
[----:B------:R-:W-:Y:S01]  /*83b0*/  LOP3.LUT R4, R5, R20, RZ, 0x3c, !PT ;  /* 0x0000001405047212 */ /* 0x000fe200078e3cff */
[----:B------:R-:W-:Y:S01]  /*83c0*/  IMAD.MOV.U32 R5, RZ, RZ, R21 ;  /* 0x000000ffff057224 */ /* 0x000fe200078e0015 */
[----:B------:R-:W-:-:S04]  /*83d0*/  SHF.R.U64 R3, R3, 0x3, RZ ;  /* 0x0000000303037819 */ /* 0x000fc800000012ff */
[----:B------:R-:W-:Y:S02]  /*83e0*/  MOV R0, R4 ;  /* 0x0000000400007202 */ /* 0x000fe40000000f00 */
[----:B------:R-:W-:Y:S02]  /*83f0*/  F2FP.BF16.F32.PACK_AB R4, R25, R24 ;  /* 0x000000181904723e */ /* 0x000fe400000010ff */
[----:B------:R-:W-:-:S05]  /*8400*/  F2FP.BF16.F32.PACK_AB R5, R27, R26 ;  /* 0x0000001a1b05723e */ /* 0x000fca00000010ff */
[----:B------:R0:W-:Y:S02]  /*8410*/  STSM.16.M88.4 [R0], R4 ;  /* 0x0000000400007844 */ /* 0x0001e40000000200 */
[----:B0-----:R-:W-:Y:S01]  /*8420*/  IMAD.X R5, RZ, RZ, R21, P0 ;  /* 0x000000ffff057224 */ /* 0x001fe200000e0615 */
[----:B------:R-:W-:Y:S02]  /*8430*/  LOP3.LUT R4, R3, R8, RZ, 0x3c, !PT ;  /* 0x0000000803047212 */ /* 0x000fe400078e3cff */
[----:B------:R-:W-:Y:S02]  /*8440*/  F2FP.BF16.F32.PACK_AB R8, R33, R32 ;  /* 0x000000202108723e */ /* 0x000fe400000010ff */
[----:B------:R-:W-:Y:S02]  /*8450*/  MOV R3, R4 ;  /* 0x0000000400037202 */ /* 0x000fe40000000f00 */
[----:B------:R-:W-:Y:S02]  /*8460*/  IADD3 R5, P0, R20, 0x40, RZ ;  /* 0x0000004014057810 */ /* 0x000fe40007f1e0ff */
[----:B------:R-:W-:Y:S01]  /*8470*/  F2FP.BF16.F32.PACK_AB R6, R45, R44 ;  /* 0x0000002c2d06723e */ /* 0x000fe200000010ff */
[----:B------:R0:W-:Y:S01]  /*8480*/  STSM.16.M88.4 [R3], R8 ;  /* 0x0000000803007844 */ /* 0x0001e20000000200 */
[----:B------:R-:W-:-:S02]  /*8490*/  LOP3.LUT R4, R5, 0x380, RZ, 0xc0, !PT ;  /* 0x0000038005047812 */ /* 0x000fc400078ec0ff */
[----:B------:R-:W-:Y:S02]  /*84a0*/  F2FP.BF16.F32.PACK_AB R7, R47, R46 ;  /* 0x0000002e2f07723e */ /* 0x000fe400000010ff */
[----:B------:R-:W-:-:S04]  /*84b0*/  SHF.R.U64 R4, R4, 0x3, RZ ;  /* 0x0000000304047819 */ /* 0x000fc800000012ff */
[----:B------:R-:W-:Y:S01]  /*84c0*/  LOP3.LUT R4, R4, R5, RZ, 0x3c, !PT ;  /* 0x0000000504047212 */ /* 0x000fe200078e3cff */
[----:B------:R-:W-:-:S05]  /*84d0*/  IMAD.X R5, RZ, RZ, R21, P0 ;  /* 0x000000ffff057224 */ /* 0x000fca00000e0615 */
[----:B------:R-:W-:Y:S02]  /*84e0*/  MOV R0, R4 ;  /* 0x0000000400007202 */ /* 0x000fe40000000f00 */
[----:B0-----:R-:W-:Y:S02]  /*84f0*/  IADD3 R8, P0, R20, 0x60, RZ ;  /* 0x0000006014087810 */ /* 0x001fe40007f1e0ff */
[----:B------:R-:W-:Y:S02]  /*8500*/  F2FP.BF16.F32.PACK_AB R4, R41, R40 ;  /* 0x000000282904723e */ /* 0x000fe400000010ff */
[----:B------:R-:W-:Y:S02]  /*8510*/  LOP3.LUT R3, R8, 0x380, RZ, 0xc0, !PT ;  /* 0x0000038008037812 */ /* 0x000fe400078ec0ff */
[----:B------:R-:W-:Y:S02]  /*8520*/  F2FP.BF16.F32.PACK_AB R5, R43, R42 ;  /* 0x0000002a2b05723e */ /* 0x000fe400000010ff */
[----:B------:R-:W-:-:S02]  /*8530*/  SHF.R.U64 R3, R3, 0x3, RZ ;  /* 0x0000000303037819 */ /* 0x000fc400000012ff */
[----:B------:R-:W-:Y:S01]  /*8540*/  F2FP.BF16.F32.PACK_AB R9, R51, R50 ;  /* 0x000000323309723e */ /* 0x000fe200000010ff */
[----:B------:R0:W-:Y:S01]  /*8550*/  STSM.16.M88.4 [R0], R4 ;  /* 0x0000000400007844 */ /* 0x0001e20000000200 */
[----:B------:R-:W-:Y:S02]  /*8560*/  F2FP.BF16.F32.PACK_AB R10, R53, R52 ;  /* 0x00000034350a723e */ /* 0x000fe400000010ff */
[----:B------:R-:W-:Y:S01]  /*8570*/  F2FP.BF16.F32.PACK_AB R11, R55, R54 ;  /* 0x00000036370b723e */ /* 0x000fe200000010ff */
[----:B0-----:R-:W-:Y:S01]  /*8580*/  IMAD.X R5, RZ, RZ, R21, P0 ;  /* 0x000000ffff057224 */ /* 0x001fe200000e0615 */
[----:B------:R-:W-:Y:S02]  /*8590*/  LOP3.LUT R4, R3, R8, RZ, 0x3c, !PT ;  /* 0x0000000803047212 */ /* 0x000fe400078e3cff */
[----:B------:R-:W-:Y:S02]  /*85a0*/  F2FP.BF16.F32.PACK_AB R8, R49, R48 ;  /* 0x000000303108723e */ /* 0x000fe400000010ff */
[----:B------:R-:W-:-:S02]  /*85b0*/  MOV R3, R4 ;  /* 0x0000000400037202 */ /* 0x000fc40000000f00 */
[----:B------:R-:W-:Y:S02]  /*85c0*/  IADD3 R5, P0, R20, 0x2000, RZ ;  /* 0x0000200014057810 */ /* 0x000fe40007f1e0ff */
[----:B------:R-:W-:Y:S01]  /*85d0*/  F2FP.BF16.F32.PACK_AB R6, R61, R60 ;  /* 0x0000003c3d06723e */ /* 0x000fe200000010ff */
[----:B------:R0:W-:Y:S01]  /*85e0*/  STSM.16.M88.4 [R3], R8 ;  /* 0x0000000803007844 */ /* 0x0001e20000000200 */
[----:B------:R-:W-:Y:S02]  /*85f0*/  LOP3.LUT R4, R5, 0x380, RZ, 0xc0, !PT ;  /* 0x0000038005047812 */ /* 0x000fe400078ec0ff */
        /* <DEDUP_REMOVED lines=117> */
[----:B------:R-:W-:Y:S01]  /*8d50*/  LOP3.LUT R3, R8, 0x380, RZ, 0xc0, !PT ;  /* 0x0000038008037812 */ /* 0x000fe200078ec0ff */
[----:B------:R-:W-:Y:S01]  /*8d60*/  IMAD.X R21, RZ, RZ, R21, P0 ;  /* 0x000000ffff157224 */ /* 0x000fe200000e0615 */
[----:B------:R-:W-:Y:S02]  /*8d70*/  F2FP.BF16.F32.PACK_AB R5, R139, R138 ;  /* 0x0000008a8b05723e */ /* 0x000fe400000010ff */
[----:B------:R-:W-:-:S02]  /*8d80*/  SHF.R.U64 R3, R3, 0x3, RZ ;  /* 0x0000000303037819 */ /* 0x000fc400000012ff */
[----:B------:R-:W-:Y:S01]  /*8d90*/  ISETP.NE.U32.AND P0, PT, RZ, UR10, PT ;  /* 0x0000000aff007c0c */ /* 0x000fe2000bf05070 */
[----:B------:R0:W-:Y:S01]  /*8da0*/  STSM.16.M88.4 [R0], R4 ;  /* 0x0000000400007844 */ /* 0x0001e20000000200 */
[----:B------:R-:W-:Y:S02]  /*8db0*/  LOP3.LUT R20, R3, R8, RZ, 0x3c, !PT ;  /* 0x0000000803147212 */ /* 0x000fe400078e3cff */
[----:B------:R-:W-:Y:S02]  /*8dc0*/  ISETP.NE.AND.EX P0, PT, RZ, UR11, PT, P0 ;  /* 0x0000000bff007c0c */ /* 0x000fe4000bf05300 */
[----:B------:R-:W-:Y:S02]  /*8dd0*/  MOV R20, R20 ;  /* 0x0000001400147202 */ /* 0x000fe40000000f00 */
[----:B0-----:R-:W-:Y:S02]  /*8de0*/  F2FP.BF16.F32.PACK_AB R4, R145, R144 ;  /* 0x000000909104723e */ /* 0x001fe400000010ff */
[----:B------:R-:W-:-:S02]  /*8df0*/  F2FP.BF16.F32.PACK_AB R5, R147, R146 ;  /* 0x000000929305723e */ /* 0x000fc400000010ff */
[----:B------:R-:W-:Y:S02]  /*8e00*/  F2FP.BF16.F32.PACK_AB R6, R149, R148 ;  /* 0x000000949506723e */ /* 0x000fe400000010ff */
[----:B------:R-:W-:-:S05]  /*8e10*/  F2FP.BF16.F32.PACK_AB R7, R151, R150 ;  /* 0x000000969707723e */ /* 0x000fca00000010ff */
[----:B------:R0:W-:Y:S02]  /*8e20*/  STSM.16.M88.4 [R20], R4 ;  /* 0x0000000414007844 */ /* 0x0001e40000000200 */
[----:B0-----:R-:W-:Y:S01]  /*8e30*/  IMAD.U32 R4, RZ, RZ, UR8 ;  /* 0x00000008ff047e24 */ /* 0x001fe2000f8e00ff */
[----:B------:R-:W-:Y:S01]  /*8e40*/  UIADD3.X UR8, UR12, UR11, URZ, UP0, !UPT ;  /* 0x0000000b0c087290 */ /* 0x000fe200087fe43f */
[----:B------:R-:W-:Y:S01]  /*8e50*/  IMAD.U32 R5, RZ, RZ, UR9 ;  /* 0x00000009ff057e24 */ /* 0x000fe2000f8e00ff */
[----:B------:R-:W-:Y:S06]  /*8e60*/  BAR.SYNC.DEFER_BLOCKING 0x1, 0x100 ;  /* 0x0044000000007b1d */ /* 0x000fec0000010000 */
[----:B------:R0:W2:Y:S02]  /*8e70*/  @P1 LDG.E R3, desc[UR40][R4.64] ;  /* 0x0000002804031981 */ /* 0x0000a4000c1e1900 */
[----:B0-----:R-:W-:Y:S01]  /*8e80*/  IMAD.U32 R4, RZ, RZ, UR4 ;  /* 0x00000004ff047e24 */ /* 0x001fe2000f8e00ff */
[----:B------:R-:W-:Y:S01]  /*8e90*/  UISETP.NE.AND UP0, UPT, UR46, URZ, UPT ;  /* 0x0000003f2e00728c */ /* 0x000fe2000bf05270 */
[----:B------:R-:W-:Y:S01]  /*8ea0*/  IMAD.U32 R5, RZ, RZ, UR8 ;  /* 0x00000008ff057e24 */ /* 0x000fe2000f8e00ff */
[----:B------:R-:W-:-:S04]  /*8eb0*/  ULDC UR4, c[0x0][0xad4] ;  /* 0x0002b50000047ab9 */ /* 0x000fc80000000800 */
[----:B------:R0:W5:Y:S01]  /*8ec0*/  @P0 LDG.E R0, desc[UR40][R4.64] ;  /* 0x0000002804000981 */ /* 0x000162000c1e1900 */
[----:B------:R-:W-:Y:S01]  /*8ed0*/  ULDC UR8, c[0x0][0xa88] ;  /* 0x0002a20000087ab9 */ /* 0x000fe20000000800 */
[----:B------:R-:W-:Y:S01]  /*8ee0*/  USEL UR46, UR46, UR4, UP0 ;  /* 0x000000042e2e7287 */ /* 0x000fe20008000000 */
[----:B--2---:R-:W-:Y:S01]  /*8ef0*/  @P1 R2UR UR8, R3 ;  /* 0x00000000030812ca */ /* 0x004fe200000e0000 */
[----:B0-----:R-:W-:-:S14]  /*8f00*/  @P1 BRA `(.L_x_3411) ;  /* 0x0000000000181947 */ /* 0x001fdc0003800000 */
[----:B------:R-:W-:Y:S05]  /*8f10*/  @!P0 BRA `(.L_x_3411) ;  /* 0x0000000000148947 */ /* 0x000fea0003800000 */
[----:B------:R-:W2:Y:S04]  /*8f20*/  LDG.E R6, desc[UR40][R4.64] ;  /* 0x0000002804067981 */ /* 0x000ea8000c1e1900 */
[----:B------:R-:W4:Y:S01]  /*8f30*/  LDG.E R3, desc[UR40][R4.64+0x4] ;  /* 0x0000042804037981 */ /* 0x000f22000c1e1900 */
[----:B--2---:R-:W-:Y:S02]  /*8f40*/  R2UR UR4, R6 ;  /* 0x00000000060472ca */ /* 0x004fe400000e0000 */
[----:B----4-:R-:W-:-:S13]  /*8f50*/  R2UR UR8, R3 ;  /* 0x00000000030872ca */ /* 0x010fda00000e0000 */
[----:B------:R-:W-:-:S12]  /*8f60*/  UIADD3 UR8, -UR4, UR8, URZ ;  /* 0x0000000804087290 */ /* 0x000fd8000fffe13f */
.L_x_3411:
[----:B------:R-:W0:Y:S01]  /*8f70*/  SHFL.IDX PT, R3, R220, RZ, 0x1f ;  /* 0x00001fffdc037589 */ /* 0x000e2200000e0000 */
[----:B------:R-:W-:Y:S01]  /*8f80*/  UMOV UR4, URZ ;  /* 0x0000003f00047c82 */ /* 0x000fe20008000000 */
[----:B-----5:R-:W-:Y:S01]  /*8f90*/  @P0 R2UR UR4, R0 ;  /* 0x00000000000402ca */ /* 0x020fe200000e0000 */
[----:B------:R-:W-:Y:S02]  /*8fa0*/  UISETP.NE.U32.AND UP0, UPT, UR10, URZ, UPT ;  /* 0x0000003f0a00728c */ /* 0x000fe4000bf05070 */
[----:B------:R-:W-:Y:S02]  /*8fb0*/  UISETP.GT.AND UP1, UPT, UR46, 0x1, UPT ;  /* 0x000000012e00788c */ /* 0x000fe4000bf24270 */
[----:B------:R-:W-:-:S04]  /*8fc0*/  UISETP.NE.AND.EX UP0, UPT, UR11, URZ, UPT, UP0 ;  /* 0x0000003f0b00728c */ /* 0x000fc8000bf05300 */
[----:B------:R-:W-:Y:S01]  /*8fd0*/  PLOP3.LUT P1, PT, PT, PT, UP1, 0x80, 0x0 ;  /* 0x000000000000781c */ /* 0x000fe20003f2f018 */
[----:B------:R-:W-:-:S03]  /*8fe0*/  USEL UR9, UR39, URZ, !UP0 ;  /* 0x0000003f27097287 */ /* 0x000fc6000c000000 */
[----:B------:R-:W-:Y:S01]  /*8ff0*/  USHF.R.S32.HI UR18, URZ, 0x1f, UR4 ;  /* 0x0000001f3f127899 */ /* 0x000fe20008011404 */
[----:B0-----:R-:W-:-:S13]  /*9000*/  ISETP.NE.AND P0, PT, R3, RZ, PT ;  /* 0x000000ff0300720c */ /* 0x001fda0003f05270 */
[----:B------:R-:W-:Y:S05]  /*9010*/  @P0 BRA `(.L_x_3412) ;  /* 0x0000000400080947 */ /* 0x000fea0003800000 */
[----:B------:R-:W2:Y:S01]  /*9020*/  LDL R6, [R1+0x48] ;  /* 0x0000480001067983 */ /* 0x000ea20000100800 */
[----:B------:R-:W0:Y:S01]  /*9030*/  LDC R0, c[0x0][0xbe8] ;  /* 0x0002fa00ff007b82 */ /* 0x000e220000000800 */
[----:B------:R-:W-:Y:S01]  /*9040*/  UISETP.GT.AND UP1, UPT, UR46, 0x1, UPT ;  /* 0x000000012e00788c */ /* 0x000fe2000bf24270 */
[----:B------:R-:W-:Y:S01]  /*9050*/  IMAD.U32 R9, RZ, RZ, UR43 ;  /* 0x0000002bff097e24 */ /* 0x000fe2000f8e00ff */
[----:B------:R-:W4:Y:S01]  /*9060*/  LDL R10, [R1+0x4c] ;  /* 0x00004c00010a7983 */ /* 0x000f220000100800 */
[----:B------:R-:W-:Y:S01]  /*9070*/  UMOV UR19, 0x9b8 ;  /* 0x000009b800137882 */ /* 0x000fe20000000000 */
[----:B0-----:R-:W-:Y:S01]  /*9080*/  ISETP.NE.AND P0, PT, R0, 0x1, PT ;  /* 0x000000010000780c */ /* 0x001fe20003f05270 */
[----:B------:R-:W-:Y:S02]  /*9090*/  USEL UR19, UR19, 0x978, UP1 ;  /* 0x0000097813137887 */ /* 0x000fe40008800000 */
[----:B------:R-:W-:-:S10]  /*90a0*/  UISETP.NE.U32.AND UP0, UPT, UR10, URZ, UPT ;  /* 0x0000003f0a00728c */ /* 0x000fd4000bf05070 */
[----:B------:R-:W0:Y:S08]  /*90b0*/  @P0 LDC R4, c[0x0][0xbec] ;  /* 0x0002fb00ff040b82 */ /* 0x000e300000000800 */
[----:B------:R-:W1:Y:S01]  /*90c0*/  @P0 LDC R5, c[0x0][0xbf0] ;  /* 0x0002fc00ff050b82 */ /* 0x000e620000000800 */
[----:B------:R-:W-:Y:S02]  /*90d0*/  UISETP.NE.AND.EX UP0, UPT, UR11, URZ, UPT, UP0 ;  /* 0x0000003f0b00728c */ /* 0x000fe4000bf05300 */
[----:B------:R-:W-:-:S02]  /*90e0*/  USEL UR16, UR45, URZ, UP1 ;  /* 0x0000003f2d107287 */ /* 0x000fc40008800000 */
[----:B------:R-:W-:Y:S01]  /*90f0*/  USEL UR39, UR39, URZ, !UP0 ;  /* 0x0000003f27277287 */ /* 0x000fe2000c000000 */
[----:B------:R-:W-:Y:S01]  /*9100*/  ULDC.64 UR14, c[0x0][UR19+0x228] ;  /* 0x00008a00130e7abb */ /* 0x000fe20008000a00 */
[----:B------:R-:W-:Y:S01]  /*9110*/  ULDC.64 UR12, c[0x0][UR19+0x220] ;  /* 0x00008800130c7abb */ /* 0x000fe20008000a00 */
[----:B------:R-:W-:Y:S02]  /*9120*/  UIMAD.WIDE.U32 UR20, UR14, UR16, URZ ;  /* 0x000000100e1472a5 */ /* 0x000fe4000f8e003f */
[----:B------:R-:W-:Y:S02]  /*9130*/  UIMAD UR22, UR15, UR16, URZ ;  /* 0x000000100f1672a4 */ /* 0x000fe4000f8e023f */
[----:B------:R-:W-:Y:S01]  /*9140*/  UIMAD.WIDE.U32 UR14, UR12, UR39, URZ ;  /* 0x000000270c0e72a5 */ /* 0x000fe2000f8e003f */
[----:B------:R-:W-:Y:S01]  /*9150*/  ULDC.64 UR10, c[0x0][UR19+0x218] ;  /* 0x00008600130a7abb */ /* 0x000fe20008000a00 */
[----:B------:R-:W-:Y:S02]  /*9160*/  USEL UR42, UR42, URZ, !UP0 ;  /* 0x0000003f2a2a7287 */ /* 0x000fe4000c000000 */
[----:B------:R-:W-:-:S02]  /*9170*/  UIMAD UR39, UR13, UR39, URZ ;  /* 0x000000270d2772a4 */ /* 0x000fc4000f8e023f */
[----:B------:R-:W-:Y:S02]  /*9180*/  UIMAD.WIDE.U32 UR16, UR10, UR44, URZ ;  /* 0x0000002c0a1072a5 */ /* 0x000fe4000f8e003f */
[----:B------:R-:W-:Y:S02]  /*9190*/  UIMAD UR10, UR11, UR44, URZ ;  /* 0x0000002c0b0a72a4 */ /* 0x000fe4000f8e023f */
[----:B------:R-:W-:Y:S02]  /*91a0*/  UIMAD UR39, UR12, UR42, UR39 ;  /* 0x0000002a0c2772a4 */ /* 0x000fe4000f8e0227 */
[----:B------:R-:W-:Y:S02]  /*91b0*/  UIADD3 UR22, UR21, UR22, URZ ;  /* 0x0000001615167290 */ /* 0x000fe4000fffe03f */
[----:B------:R-:W-:Y:S02]  /*91c0*/  UIADD3 UR11, UR17, UR10, URZ ;  /* 0x0000000a110b7290 */ /* 0x000fe4000fffe03f */
[----:B------:R-:W-:-:S02]  /*91d0*/  UIADD3 UR16, UP0, UP2, UR14, UR16, UR4 ;  /* 0x000000100e107290 */ /* 0x000fc4000fa1e004 */
[----:B------:R-:W-:-:S04]  /*91e0*/  UIADD3 UR10, UR15, UR39, URZ ;  /* 0x000000270f0a7290 */ /* 0x000fc8000fffe03f */
[----:B------:R-:W-:Y:S01]  /*91f0*/  UIADD3.X UR10, UR10, UR11, UR18, UP0, UP2 ;  /* 0x0000000b0a0a7290 */ /* 0x000fe200087e4412 */
[----:B------:R-:W-:Y:S02]  /*9200*/  IMAD.U32 R11, RZ, RZ, UR43 ;  /* 0x0000002bff0b7e24 */ /* 0x000fe4000f8e00ff */
[----:B--2---:R-:W-:-:S04]  /*9210*/  IMAD R9, R9, 0x40, R6 ;  /* 0x0000004009097824 */ /* 0x004fc800078e0206 */
[----:B0-----:R-:W-:-:S04]  /*9220*/  @P0 IMAD.HI.U32 R4, R9, R4, RZ ;  /* 0x0000000409040227 */ /* 0x001fc800078e00ff */
[----:B------:R-:W-:Y:S01]  /*9230*/  IMAD.MOV.U32 R3, RZ, RZ, R9 ;  /* 0x000000ffff037224 */ /* 0x000fe200078e0009 */
[----:B-1----:R-:W-:Y:S01]  /*9240*/  @P0 SHF.R.U32.HI R3, RZ, R5, R4 ;  /* 0x00000005ff030219 */ /* 0x002fe20000011604 */
[----:B------:R-:W-:Y:S02]  /*9250*/  IMAD.U32 R4, RZ, RZ, UR20 ;  /* 0x00000014ff047e24 */ /* 0x000fe4000f8e00ff */
[----:B------:R-:W-:Y:S02]  /*9260*/  IMAD.U32 R6, RZ, RZ, UR22 ;  /* 0x00000016ff067e24 */ /* 0x000fe4000f8e00ff */
[--C-:B------:R-:W-:Y:S01]  /*9270*/  IMAD.MOV R7, RZ, RZ, -R3.reuse ;  /* 0x000000ffff077224 */ /* 0x100fe200078e0a03 */
[----:B------:R-:W-:Y:S02]  /*9280*/  IADD3 R4, P0, P2, R3, UR16, R4 ;  /* 0x0000001003047c10 */ /* 0x000fe4000fa1e004 */
[----:B------:R-:W-:Y:S01]  /*9290*/  SHF.R.S32.HI R3, RZ, 0x1f, R3 ;  /* 0x0000001fff037819 */ /* 0x000fe20000011403 */
[----:B------:R-:W-:-:S03]  /*92a0*/  IMAD R7, R0, R7, R9 ;  /* 0x0000000700077224 */ /* 0x000fc600078e0209 */
[----:B------:R-:W-:Y:S01]  /*92b0*/  IADD3.X R5, R3, UR10, R6, P0, P2 ;  /* 0x0000000a03057c10 */ /* 0x000fe200087e4406 */
[----:B------:R-:W-:Y:S01]  /*92c0*/  ULDC.64 UR10, c[0x0][UR19+0x210] ;  /* 0x00008400130a7abb */ /* 0x000fe20008000a00 */
[----:B------:R-:W-:Y:S01]  /*92d0*/  SHF.R.S32.HI R3, RZ, 0x1f, R7 ;  /* 0x0000001fff037819 */ /* 0x000fe20000011407 */
[C---:B------:R-:W-:Y:S02]  /*92e0*/  IMAD R6, R7.reuse, UR11, RZ ;  /* 0x0000000b07067c24 */ /* 0x040fe4000f8e02ff */
[----:B------:R-:W-:-:S04]  /*92f0*/  IMAD.WIDE.U32 R4, R7, UR10, R4 ;  /* 0x0000000a07047c25 */ /* 0x000fc8000f8e0004 */
[----:B------:R-:W-:Y:S01]  /*9300*/  IMAD R3, R3, UR10, R6 ;  /* 0x0000000a03037c24 */ /* 0x000fe2000f8e0206 */
[----:B------:R-:W-:Y:S01]  /*9310*/  ULDC.64 UR10, c[0x0][0xba8] ;  /* 0x0002ea00000a7ab9 */ /* 0x000fe20000000a00 */
[----:B------:R-:W-:Y:S01]  /*9320*/  @!UP1 ULDC UR10, c[0x0][0xb50] ;  /* 0x0002d400000a9ab9 */ /* 0x000fe20000000800 */
[----:B------:R-:W-:Y:S01]  /*9330*/  @!UP1 ULDC UR11, c[0x0][0xb54] ;  /* 0x0002d500000b9ab9 */ /* 0x000fe20000000800 */
[----:B------:R-:W-:Y:S01]  /*9340*/  IMAD.IADD R3, R5, 0x1, R3 ;  /* 0x0000000105037824 */ /* 0x000fe200078e0203 */
[----:B------:R-:W-:-:S04]  /*9350*/  LEA R8, P0, R4, UR10, 0x2 ;  /* 0x0000000a04087c11 */ /* 0x000fc8000f8010ff */
[----:B------:R-:W-:Y:S01]  /*9360*/  LEA.HI.X R3, R4, UR11, R3, 0x2, P0 ;  /* 0x0000000b04037c11 */ /* 0x000fe200080f1403 */
[----:B----4-:R-:W-:Y:S01]  /*9370*/  IMAD.MOV R4, RZ, RZ, -R10 ;  /* 0x000000ffff047224 */ /* 0x010fe200078e0a0a */
[----:B------:R-:W-:Y:S01]  /*9380*/  SHFL.IDX PT, R6, R8, 0x1, 0x1c1f ;  /* 0x003c1f0008067f89 */ /* 0x000fe200000e0000 */
[----:B------:R-:W-:-:S03]  /*9390*/  IMAD R9, R0, UR8, RZ ;  /* 0x0000000800097c24 */ /* 0x000fc6000f8e02ff */
[----:B------:R-:W-:Y:S01]  /*93a0*/  ISETP.NE.AND P0, PT, R223, R4, PT ;  /* 0x00000004df00720c */ /* 0x000fe20003f05270 */
[----:B------:R-:W-:Y:S01]  /*93b0*/  SHFL.IDX PT, R5, R3, RZ, 0x1c1f ;  /* 0x001c1fff03057589 */ /* 0x000fe200000e0000 */
[----:B------:R-:W-:-:S03]  /*93c0*/  IMAD R0, R11, 0x40, R16 ;  /* 0x000000400b007824 */ /* 0x000fc600078e0210 */
[----:B------:R-:W0:Y:S04]  /*93d0*/  SHFL.IDX PT, R4, R8, RZ, 0x1c1f ;  /* 0x001c1fff08047589 */ /* 0x000e2800000e0000 */
[----:B------:R-:W1:Y:S01]  /*93e0*/  SHFL.IDX PT, R7, R3, 0x1, 0x1c1f ;  /* 0x003c1f0003077f89 */ /* 0x000e6200000e0000 */
[C---:B------:R-:W-:Y:S01]  /*93f0*/  ISETP.GE.OR P2, PT, R0.reuse, R9, P0 ;  /* 0x000000090000720c */ /* 0x040fe20000746670 */
[----:B------:R-:W-:-:S05]  /*9400*/  VIADD R0, R0, 0x8 ;  /* 0x0000000800007836 */ /* 0x000fca0000000000 */
[----:B------:R-:W-:-:S07]  /*9410*/  ISETP.GE.OR P0, PT, R0, R9, P0 ;  /* 0x000000090000720c */ /* 0x000fce0000706670 */
[----:B0-----:R0:W-:Y:S06]  /*9420*/  @!P2 ST.E desc[UR40][R4.64], R13 ;  /* 0x0000000d0400a985 */ /* 0x0011ec000c101928 */
[----:B-1----:R0:W-:Y:S02]  /*9430*/  @!P0 ST.E desc[UR40][R6.64], R12 ;  /* 0x0000000c06008985 */ /* 0x0021e4000c101928 */
.L_x_3412:
[----:B------:R-:W-:Y:S05]  /*9440*/  @P1 BRA `(.L_x_3413) ;  /* 0x0000001000541947 */ /* 0x000fea0003800000 */
[----:B------:R-:W1:Y:S01]  /*9450*/  S2R R0, SR_TID.X ;  /* 0x0000000000007919 */ /* 0x000e620000002100 */
[----:B------:R-:W2:Y:S01]  /*9460*/  LDC R80, c[0x0][0xbe8] ;  /* 0x0002fa00ff507b82 */ /* 0x000ea20000000800 */
[----:B------:R-:W-:Y:S01]  /*9470*/  ULDC UR14, c[0x0][0xac8] ;  /* 0x0002b200000e7ab9 */ /* 0x000fe20000000800 */
[----:B------:R-:W-:Y:S01]  /*9480*/  ULDC.64 UR12, c[0x0][0xaa0] ;  /* 0x0002a800000c7ab9 */ /* 0x000fe20000000a00 */
[----:B-1----:R-:W-:-:S05]  /*9490*/  VIADD R0, R0, 0xffffff80 ;  /* 0xffffff8000007836 */ /* 0x002fca0000000000 */
[----:B------:R-:W-:-:S04]  /*94a0*/  SHF.R.S32.HI R3, RZ, 0x1f, R0 ;  /* 0x0000001fff037819 */ /* 0x000fc80000011400 */
[----:B------:R-:W-:-:S04]  /*94b0*/  LEA.HI R20, R3, R0, RZ, 0x3 ;  /* 0x0000000003147211 */ /* 0x000fc800078f18ff */
[----:B------:R-:W-:-:S05]  /*94c0*/  SHF.R.S32.HI R3, RZ, 0x3, R20 ;  /* 0x00000003ff037819 */ /* 0x000fca0000011414 */
[----:B0-----:R-:W-:-:S04]  /*94d0*/  IMAD R5, R3, 0x40, R2 ;  /* 0x0000004003057824 */ /* 0x001fc800078e0202 */
[----:B------:R-:W-:-:S03]  /*94e0*/  IMAD.WIDE R14, R5, 0x2, R14 ;  /* 0x00000002050e7825 */ /* 0x000fc600078e020e */
[C---:B------:R-:W-:Y:S02]  /*94f0*/  IADD3 R33, P0, R14.reuse, 0x5000, RZ ;  /* 0x000050000e217810 */ /* 0x040fe40007f1e0ff */
[C---:B------:R-:W-:Y:S02]  /*9500*/  IADD3 R41, P2, R14.reuse, 0x7000, RZ ;  /* 0x000070000e297810 */ /* 0x040fe40007f5e0ff */
[----:B------:R-:W-:Y:S02]  /*9510*/  LOP3.LUT R32, R33, 0x380, RZ, 0xc0, !PT ;  /* 0x0000038021207812 */ /* 0x000fe400078ec0ff */
[----:B------:R-:W-:Y:S02]  /*9520*/  IADD3 R37, P1, R14, 0x6000, RZ ;  /* 0x000060000e257810 */ /* 0x000fe40007f3e0ff */
[----:B------:R-:W-:Y:S02]  /*9530*/  LOP3.LUT R40, R41, 0x380, RZ, 0xc0, !PT ;  /* 0x0000038029287812 */ /* 0x000fe400078ec0ff */
[----:B------:R-:W-:-:S02]  /*9540*/  SHF.R.U64 R32, R32, 0x3, RZ ;  /* 0x0000000320207819 */ /* 0x000fc400000012ff */
[----:B------:R-:W-:Y:S02]  /*9550*/  LOP3.LUT R36, R37, 0x380, RZ, 0xc0, !PT ;  /* 0x0000038025247812 */ /* 0x000fe400078ec0ff */
[----:B------:R-:W-:Y:S02]  /*9560*/  SHF.R.U64 R40, R40, 0x3, RZ ;  /* 0x0000000328287819 */ /* 0x000fe400000012ff */
[----:B------:R-:W-:Y:S01]  /*9570*/  LOP3.LUT R32, R32, R33, RZ, 0x3c, !PT ;  /* 0x0000002120207212 */ /* 0x000fe200078e3cff */
[--C-:B------:R-:W-:Y:S01]  /*9580*/  IMAD.X R33, RZ, RZ, R15.reuse, P0 ;  /* 0x000000ffff217224 */ /* 0x100fe200000e060f */
[----:B------:R-:W-:Y:S02]  /*9590*/  SHF.R.U64 R36, R36, 0x3, RZ ;  /* 0x0000000324247819 */ /* 0x000fe400000012ff */
[----:B------:R-:W-:Y:S02]  /*95a0*/  IADD3 R61, P0, R14, 0xc000, RZ ;  /* 0x0000c0000e3d7810 */ /* 0x000fe40007f1e0ff */
[----:B------:R-:W-:Y:S01]  /*95b0*/  LOP3.LUT R40, R40, R41, RZ, 0x3c, !PT ;  /* 0x0000002928287212 */ /* 0x000fe200078e3cff */
[--C-:B------:R-:W-:Y:S01]  /*95c0*/  IMAD.X R41, RZ, RZ, R15.reuse, P2 ;  /* 0x000000ffff297224 */ /* 0x100fe200010e060f */
[----:B------:R-:W-:Y:S01]  /*95d0*/  IADD3 R69, P2, R14, 0xe000, RZ ;  /* 0x0000e0000e457810 */ /* 0x000fe20007f5e0ff */
[----:B------:R-:W-:Y:S01]  /*95e0*/  UIMAD UR18, UR18, UR12, URZ ;  /* 0x0000000c121272a4 */ /* 0x000fe2000f8e023f */
[----:B------:R-:W-:Y:S01]  /*95f0*/  LOP3.LUT R36, R36, R37, RZ, 0x3c, !PT ;  /* 0x0000002524247212 */ /* 0x000fe200078e3cff */
[----:B------:R-:W-:Y:S01]  /*9600*/  IMAD.X R37, RZ, RZ, R15, P1 ;  /* 0x000000ffff257224 */ /* 0x000fe200008e060f */
[----:B------:R-:W-:Y:S01]  /*9610*/  LOP3.LUT R60, R61, 0x380, RZ, 0xc0, !PT ;  /* 0x000003803d3c7812 */ /* 0x000fe200078ec0ff */
[----:B------:R-:W-:Y:S01]  /*9620*/  UIMAD.WIDE.U32 UR10, UR4, UR12, URZ ;  /* 0x0000000c040a72a5 */ /* 0x000fe2000f8e003f */
[----:B------:R-:W-:Y:S01]  /*9630*/  IADD3 R65, P1, R14, 0xd000, RZ ;  /* 0x0000d0000e417810 */ /* 0x000fe20007f3e0ff */
[----:B------:R-:W-:Y:S01]  /*9640*/  IMAD.U32 R81, RZ, RZ, UR43 ;  /* 0x0000002bff517e24 */ /* 0x000fe2000f8e00ff */
[----:B------:R-:W-:-:S02]  /*9650*/  LOP3.LUT R68, R69, 0x380, RZ, 0xc0, !PT ;  /* 0x0000038045447812 */ /* 0x000fc400078ec0ff */
[----:B------:R-:W-:Y:S02]  /*9660*/  LOP3.LUT R77, R20, 0xfffffff8, RZ, 0xc0, !PT ;  /* 0xfffffff8144d7812 */ /* 0x000fe400078ec0ff */
[C---:B------:R-:W-:Y:S02]  /*9670*/  IADD3 R9, P3, R14.reuse, 0x1000, RZ ;  /* 0x000010000e097810 */ /* 0x040fe40007f7e0ff */
[C---:B------:R-:W-:Y:S02]  /*9680*/  IADD3 R13, P4, R14.reuse, 0x2000, RZ ;  /* 0x000020000e0d7810 */ /* 0x040fe40007f9e0ff */
[C---:B------:R-:W-:Y:S02]  /*9690*/  IADD3 R25, P5, R14.reuse, 0x3000, RZ ;  /* 0x000030000e197810 */ /* 0x040fe40007fbe0ff */
[----:B------:R-:W-:Y:S01]  /*96a0*/  IADD3 R29, P6, R14, 0x4000, RZ ;  /* 0x000040000e1d7810 */ /* 0x000fe20007fde0ff */
[----:B------:R-:W-:Y:S01]  /*96b0*/  UIMAD UR18, UR4, UR13, UR18 ;  /* 0x0000000d041272a4 */ /* 0x000fe2000f8e0212 */
[----:B------:R-:W-:Y:S01]  /*96c0*/  SHF.R.U64 R60, R60, 0x3, RZ ;  /* 0x000000033c3c7819 */ /* 0x000fe200000012ff */
[----:B------:R-:W5:Y:S01]  /*96d0*/  LD.E.128 R32, desc[UR40][R32.64] ;  /* 0x0000002820207980 */ /* 0x000f62000c101d00 */
[----:B------:R-:W-:Y:S01]  /*96e0*/  LOP3.LUT R64, R65, 0x380, RZ, 0xc0, !PT ;  /* 0x0000038041407812 */ /* 0x000fe200078ec0ff */
[----:B------:R-:W-:Y:S01]  /*96f0*/  ULDC.64 UR12, c[0x0][0xae8] ;  /* 0x0002ba00000c7ab9 */ /* 0x000fe20000000a00 */
[----:B------:R-:W-:Y:S01]  /*9700*/  SHF.R.U64 R68, R68, 0x3, RZ ;  /* 0x0000000344447819 */ /* 0x000fe200000012ff */
[----:B------:R-:W5:Y:S01]  /*9710*/  LD.E.128 R36, desc[UR40][R36.64] ;  /* 0x0000002824247980 */ /* 0x000f62000c101d00 */
[----:B------:R-:W-:Y:S01]  /*9720*/  LOP3.LUT R60, R60, R61, RZ, 0x3c, !PT ;  /* 0x0000003d3c3c7212 */ /* 0x000fe200078e3cff */
[----:B------:R-:W-:Y:S01]  /*9730*/  IMAD.X R61, RZ, RZ, R15, P0 ;  /* 0x000000ffff3d7224 */ /* 0x000fe200000e060f */
[----:B------:R-:W-:Y:S01]  /*9740*/  SHF.R.U64 R64, R64, 0x3, RZ ;  /* 0x0000000340407819 */ /* 0x000fe200000012ff */
[----:B------:R-:W5:Y:S01]  /*9750*/  LD.E.128 R40, desc[UR40][R40.64] ;  /* 0x0000002828287980 */ /* 0x000f62000c101d00 */
[----:B------:R-:W-:-:S02]  /*9760*/  ISETP.GE.AND P0, PT, R188, UR14, PT ;  /* 0x0000000ebc007c0c */ /* 0x000fc4000bf06270 */
[----:B------:R-:W-:Y:S01]  /*9770*/  LOP3.LUT R68, R68, R69, RZ, 0x3c, !PT ;  /* 0x0000004544447212 */ /* 0x000fe200078e3cff */
[--C-:B------:R-:W-:Y:S01]  /*9780*/  IMAD.X R69, RZ, RZ, R15.reuse, P2 ;  /* 0x000000ffff457224 */ /* 0x100fe200010e060f */
[----:B--2---:R-:W-:Y:S02]  /*9790*/  ISETP.NE.AND P2, PT, R80, 0x1, PT ;  /* 0x000000015000780c */ /* 0x004fe40003f45270 */
[----:B------:R-:W-:Y:S02]  /*97a0*/  LOP3.LUT R8, R9, 0x380, RZ, 0xc0, !PT ;  /* 0x0000038009087812 */ /* 0x000fe400078ec0ff */
[----:B------:R-:W-:Y:S02]  /*97b0*/  LOP3.LUT R12, R13, 0x380, RZ, 0xc0, !PT ;  /* 0x000003800d0c7812 */ /* 0x000fe400078ec0ff */
[----:B------:R-:W-:Y:S02]  /*97c0*/  LOP3.LUT R24, R25, 0x380, RZ, 0xc0, !PT ;  /* 0x0000038019187812 */ /* 0x000fe400078ec0ff */
[----:B------:R-:W-:Y:S01]  /*97d0*/  LOP3.LUT R28, R29, 0x380, RZ, 0xc0, !PT ;  /* 0x000003801d1c7812 */ /* 0x000fe200078ec0ff */
[----:B------:R-:W-:Y:S01]  /*97e0*/  UIADD3 UR11, UR11, UR18, URZ ;  /* 0x000000120b0b7290 */ /* 0x000fe2000fffe03f */
[----:B------:R-:W-:Y:S01]  /*97f0*/  LOP3.LUT R64, R64, R65, RZ, 0x3c, !PT ;  /* 0x0000004140407212 */ /* 0x000fe200078e3cff */
[----:B------:R-:W-:Y:S01]  /*9800*/  IMAD.X R65, RZ, RZ, R15, P1 ;  /* 0x000000ffff417224 */ /* 0x000fe200008e060f */
[----:B------:R-:W-:Y:S01]  /*9810*/  SEL R76, RZ, 0xffffffff, P0 ;  /* 0xffffffffff4c7807 */ /* 0x000fe20000000000 */
[----:B------:R-:W0:Y:S01]  /*9820*/  @P2 LDC R79, c[0x0][0xbf0] ;  /* 0x0002fc00ff4f2b82 */ /* 0x000e220000000800 */
[----:B------:R-:W-:Y:S01]  /*9830*/  ISETP.GE.AND P1, PT, R2, UR14, PT ;  /* 0x0000000e02007c0c */ /* 0x000fe2000bf26270 */
[----:B------:R-:W-:Y:S01]  /*9840*/  USHF.R.S32.HI UR4, URZ, 0x1f, UR9 ;  /* 0x0000001f3f047899 */ /* 0x000fe20008011409 */
[----:B------:R-:W-:Y:S01]  /*9850*/  SHF.R.U64 R8, R8, 0x3, RZ ;  /* 0x0000000308087819 */ /* 0x000fe200000012ff */
[----:B------:R-:W-:Y:S01]  /*9860*/  IMAD.SHL.U32 R76, R76, 0x2, RZ ;  /* 0x000000024c4c7824 */ /* 0x000fe200078e00ff */
[----:B------:R-:W-:Y:S01]  /*9870*/  SEL R21, RZ, 0x1, P1 ;  /* 0x00000001ff157807 */ /* 0x000fe20000800000 */
[----:B------:R-:W5:Y:S01]  /*9880*/  LD.E.128 R60, desc[UR40][R60.64] ;  /* 0x000000283c3c7980 */ /* 0x000f62000c101d00 */
[----:B------:R-:W-:-:S02]  /*9890*/  ISETP.GE.AND P0, PT, R187, UR14, PT ;  /* 0x0000000ebb007c0c */ /* 0x000fc4000bf06270 */
[----:B------:R-:W-:Y:S01]  /*98a0*/  LOP3.LUT R21, R76, 0x2, R21, 0xe2, !PT ;  /* 0x000000024c157812 */ /* 0x000fe200078ee215 */
[----:B------:R-:W-:Y:S01]  /*98b0*/  IMAD.IADD R76, R0, 0x1, -R77 ;  /* 0x00000001004c7824 */ /* 0x000fe200078e0a4d */
[----:B------:R-:W-:Y:S01]  /*98c0*/  LOP3.LUT R8, R8, R9, RZ, 0x3c, !PT ;  /* 0x0000000908087212 */ /* 0x000fe200078e3cff */
[----:B------:R-:W1:Y:S01]  /*98d0*/  @P2 LDC R77, c[0x0][0xbec] ;  /* 0x0002fb00ff4d2b82 */ /* 0x000e620000000800 */
[----:B------:R-:W-:Y:S01]  /*98e0*/  SEL R20, RZ, 0xffffffff, P0 ;  /* 0xffffffffff147807 */ /* 0x000fe20000000000 */
[----:B------:R-:W-:Y:S01]  /*98f0*/  IMAD.X R9, RZ, RZ, R15, P3 ;  /* 0x000000ffff097224 */ /* 0x000fe200018e060f */
[----:B------:R-:W-:Y:S01]  /*9900*/  ISETP.GE.AND P0, PT, R186, UR14, PT ;  /* 0x0000000eba007c0c */ /* 0x000fe2000bf06270 */
[----:B------:R-:W5:Y:S01]  /*9910*/  LD.E.128 R68, desc[UR40][R68.64] ;  /* 0x0000002844447980 */ /* 0x000f62000c101d00 */
[----:B------:R-:W-:Y:S01]  /*9920*/  IADD3 R45, P3, R14, 0x8000, RZ ;  /* 0x000080000e2d7810 */ /* 0x000fe20007f7e0ff */
[----:B------:R-:W-:Y:S01]  /*9930*/  IMAD.SHL.U32 R20, R20, 0x4, RZ ;  /* 0x0000000414147824 */ /* 0x000fe200078e00ff */
[----:B------:R-:W-:-:S02]  /*9940*/  SEL R0, RZ, 0xffffffff, P0 ;  /* 0xffffffffff007807 */ /* 0x000fc40000000000 */
[----:B------:R-:W-:Y:S02]  /*9950*/  SHF.R.U64 R12, R12, 0x3, RZ ;  /* 0x000000030c0c7819 */ /* 0x000fe400000012ff */
[----:B------:R-:W-:Y:S02]  /*9960*/  SHF.R.U64 R24, R24, 0x3, RZ ;  /* 0x0000000318187819 */ /* 0x000fe400000012ff */
[----:B------:R-:W-:Y:S01]  /*9970*/  SHF.R.U64 R28, R28, 0x3, RZ ;  /* 0x000000031c1c7819 */ /* 0x000fe200000012ff */
[----:B------:R-:W-:Y:S01]  /*9980*/  UIMAD.WIDE.U32 UR10, UR44, UR12, UR10 ;  /* 0x0000000c2c0a72a5 */ /* 0x000fe2000f8e000a */
[----:B------:R-:W-:Y:S01]  /*9990*/  LOP3.LUT R44, R45, 0x380, RZ, 0xc0, !PT ;  /* 0x000003802d2c7812 */ /* 0x000fe200078ec0ff */
[----:B------:R-:W5:Y:S01]  /*99a0*/  LD.E.128 R8, desc[UR40][R8.64] ;  /* 0x0000002808087980 */ /* 0x000f62000c101d00 */
[----:B------:R-:W-:Y:S01]  /*99b0*/  LOP3.LUT R21, R20, 0x4, R21, 0xe2, !PT ;  /* 0x0000000414157812 */ /* 0x000fe200078ee215 */
[----:B------:R-:W-:Y:S01]  /*99c0*/  IMAD.SHL.U32 R20, R0, 0x8, RZ ;  /* 0x0000000800147824 */ /* 0x000fe200078e00ff */
[----:B------:R-:W-:Y:S01]  /*99d0*/  SHF.R.U64 R44, R44, 0x3, RZ ;  /* 0x000000032c2c7819 */ /* 0x000fe200000012ff */
[----:B------:R-:W-:Y:S01]  /*99e0*/  IMAD R0, R76, 0x20, R3 ;  /* 0x000000204c007824 */ /* 0x000fe200078e0203 */
[----:B------:R-:W-:Y:S01]  /*99f0*/  ISETP.GE.AND P0, PT, R185, UR14, PT ;  /* 0x0000000eb9007c0c */ /* 0x000fe2000bf06270 */
[----:B------:R-:W5:Y:S01]  /*9a00*/  LD.E.128 R64, desc[UR40][R64.64] ;  /* 0x0000002840407980 */ /* 0x000f62000c101d00 */
[----:B------:R-:W-:Y:S01]  /*9a10*/  LOP3.LUT R12, R12, R13, RZ, 0x3c, !PT ;  /* 0x0000000d0c0c7212 */ /* 0x000fe200078e3cff */
[----:B------:R-:W-:Y:S01]  /*9a20*/  IMAD R78, R81, 0x40, R0 ;  /* 0x00000040514e7824 */ /* 0x000fe200078e0200 */
[----:B------:R-:W-:Y:S01]  /*9a30*/  LOP3.LUT R24, R24, R25, RZ, 0x3c, !PT ;  /* 0x0000001918187212 */ /* 0x000fe200078e3cff */
[--C-:B------:R-:W-:Y:S01]  /*9a40*/  IMAD.X R13, RZ, RZ, R15.reuse, P4 ;  /* 0x000000ffff0d7224 */ /* 0x100fe200020e060f */
[----:B------:R-:W-:Y:S01]  /*9a50*/  LOP3.LUT R28, R28, R29, RZ, 0x3c, !PT ;  /* 0x0000001d1c1c7212 */ /* 0x000fe200078e3cff */
[--C-:B------:R-:W-:Y:S01]  /*9a60*/  IMAD.X R25, RZ, RZ, R15.reuse, P5 ;  /* 0x000000ffff197224 */ /* 0x100fe200028e060f */
[----:B------:R-:W-:Y:S01]  /*9a70*/  LOP3.LUT R44, R44, R45, RZ, 0x3c, !PT ;  /* 0x0000002d2c2c7212 */ /* 0x000fe200078e3cff */
[----:B------:R-:W-:Y:S01]  /*9a80*/  IMAD.X R29, RZ, RZ, R15, P6 ;  /* 0x000000ffff1d7224 */ /* 0x000fe200030e060f */
[----:B------:R-:W-:Y:S01]  /*9a90*/  LOP3.LUT R21, R20, 0x8, R21, 0xe2, !PT ;  /* 0x0000000814157812 */ /* 0x000fe200078ee215 */
[----:B------:R-:W-:Y:S01]  /*9aa0*/  IMAD.X R45, RZ, RZ, R15, P3 ;  /* 0x000000ffff2d7224 */ /* 0x000fe200018e060f */
[C---:B------:R-:W-:Y:S01]  /*9ab0*/  IADD3 R49, P4, R14.reuse, 0x9000, RZ ;  /* 0x000090000e317810 */ /* 0x040fe20007f9e0ff */
[----:B------:R-:W-:Y:S01]  /*9ac0*/  UIMAD UR11, UR44, UR13, UR11 ;  /* 0x0000000d2c0b72a4 */ /* 0x000fe2000f8e020b */
[----:B------:R-:W-:Y:S01]  /*9ad0*/  IADD3 R53, P5, R14, 0xa000, RZ ;  /* 0x0000a0000e357810 */ /* 0x000fe20007fbe0ff */
[----:B-1----:R-:W-:Y:S01]  /*9ae0*/  @P2 IMAD.HI.U32 R0, R78, R77, RZ ;  /* 0x0000004d4e002227 */ /* 0x002fe200078e00ff */
[C---:B------:R-:W-:Y:S01]  /*9af0*/  IADD3 R57, P6, R14.reuse, 0xb000, RZ ;  /* 0x0000b0000e397810 */ /* 0x040fe20007fde0ff */
[----:B------:R-:W-:Y:S01]  /*9b00*/  ULDC.64 UR12, c[0x0][0xaf0] ;  /* 0x0002bc00000c7ab9 */ /* 0x000fe20000000a00 */
[----:B------:R-:W-:Y:S01]  /*9b10*/  SEL R20, RZ, 0xffffffff, P0 ;  /* 0xffffffffff147807 */ /* 0x000fe20000000000 */
[----:B------:R-:W5:Y:S01]  /*9b20*/  LD.E.128 R24, desc[UR40][R24.64] ;  /* 0x0000002818187980 */ /* 0x000f62000c101d00 */
[----:B------:R-:W-:Y:S01]  /*9b30*/  IADD3 R7, P3, R14, 0xf000, RZ ;  /* 0x0000f0000e077810 */ /* 0x000fe20007f7e0ff */
[----:B------:R-:W-:Y:S01]  /*9b40*/  UIMAD UR4, UR4, UR12, URZ ;  /* 0x0000000c040472a4 */ /* 0x000fe2000f8e023f */
[----:B------:R-:W-:Y:S01]  /*9b50*/  ISETP.GE.AND P0, PT, R184, UR14, PT ;  /* 0x0000000eb8007c0c */ /* 0x000fe2000bf06270 */
[----:B------:R-:W-:Y:S01]  /*9b60*/  IMAD.SHL.U32 R76, R20, 0x10, RZ ;  /* 0x00000010144c7824 */ /* 0x000fe200078e00ff */
[----:B------:R-:W-:Y:S01]  /*9b70*/  LOP3.LUT R48, R49, 0x380, RZ, 0xc0, !PT ;  /* 0x0000038031307812 */ /* 0x000fe200078ec0ff */
[----:B------:R-:W5:Y:S01]  /*9b80*/  LD.E.128 R28, desc[UR40][R28.64] ;  /* 0x000000281c1c7980 */ /* 0x000f62000c101d00 */
[----:B------:R-:W-:-:S02]  /*9b90*/  LOP3.LUT R52, R53, 0x380, RZ, 0xc0, !PT ;  /* 0x0000038035347812 */ /* 0x000fc400078ec0ff */
[----:B------:R-:W-:Y:S02]  /*9ba0*/  LOP3.LUT R56, R57, 0x380, RZ, 0xc0, !PT ;  /* 0x0000038039387812 */ /* 0x000fe400078ec0ff */
[----:B------:R-:W-:Y:S01]  /*9bb0*/  LOP3.LUT R5, R14, 0x380, RZ, 0xc0, !PT ;  /* 0x000003800e057812 */ /* 0x000fe200078ec0ff */
[----:B------:R-:W-:Y:S01]  /*9bc0*/  IMAD.MOV.U32 R77, RZ, RZ, R78 ;  /* 0x000000ffff4d7224 */ /* 0x000fe200078e004e */
[----:B------:R-:W-:Y:S01]  /*9bd0*/  LOP3.LUT R6, R7, 0x380, RZ, 0xc0, !PT ;  /* 0x0000038007067812 */ /* 0x000fe200078ec0ff */
[----:B------:R-:W-:Y:S01]  /*9be0*/  UIMAD.WIDE.U32 UR10, UR9, UR12, UR10 ;  /* 0x0000000c090a72a5 */ /* 0x000fe2000f8e000a */
[----:B------:R-:W-:Y:S01]  /*9bf0*/  SEL R20, RZ, 0xffffffff, P0 ;  /* 0xffffffffff147807 */ /* 0x000fe20000000000 */
[----:B------:R-:W-:Y:S01]  /*9c00*/  UIMAD UR4, UR9, UR13, UR4 ;  /* 0x0000000d090472a4 */ /* 0x000fe2000f8e0204 */
[----:B0-----:R-:W-:Y:S01]  /*9c10*/  @P2 SHF.R.U32.HI R77, RZ, R79, R0 ;  /* 0x0000004fff4d2219 */ /* 0x001fe20000011600 */
[----:B------:R-:W-:Y:S01]  /*9c20*/  IMAD.X R73, RZ, RZ, R15, P3 ;  /* 0x000000ffff497224 */ /* 0x000fe200018e060f */
[----:B------:R-:W-:Y:S01]  /*9c30*/  SHF.R.U64 R48, R48, 0x3, RZ ;  /* 0x0000000330307819 */ /* 0x000fe200000012ff */
[----:B------:R-:W5:Y:S01]  /*9c40*/  LD.E.128 R44, desc[UR40][R44.64] ;  /* 0x000000282c2c7980 */ /* 0x000f62000c101d00 */
[----:B------:R-:W-:-:S02]  /*9c50*/  SHF.R.U64 R52, R52, 0x3, RZ ;  /* 0x0000000334347819 */ /* 0x000fc400000012ff */
[----:B------:R-:W-:Y:S02]  /*9c60*/  SHF.R.U64 R56, R56, 0x3, RZ ;  /* 0x0000000338387819 */ /* 0x000fe400000012ff */
[----:B------:R-:W-:Y:S02]  /*9c70*/  SHF.R.U64 R5, R5, 0x3, RZ ;  /* 0x0000000305057819 */ /* 0x000fe400000012ff */
[----:B------:R-:W-:Y:S02]  /*9c80*/  SHF.R.U64 R6, R6, 0x3, RZ ;  /* 0x0000000306067819 */ /* 0x000fe400000012ff */
[----:B------:R-:W-:Y:S01]  /*9c90*/  LOP3.LUT R0, R76, 0x10, R21, 0xe2, !PT ;  /* 0x000000104c007812 */ /* 0x000fe200078ee215 */
[----:B------:R-:W-:Y:S01]  /*9ca0*/  UIADD3 UR4, UR11, UR4, URZ ;  /* 0x000000040b047290 */ /* 0x000fe2000fffe03f */
[--C-:B------:R-:W-:Y:S01]  /*9cb0*/  SHF.R.S32.HI R76, RZ, 0x1f, R77.reuse ;  /* 0x0000001fff4c7819 */ /* 0x100fe2000001144d */
[----:B------:R-:W-:Y:S01]  /*9cc0*/  IMAD.SHL.U32 R81, R20, 0x20, RZ ;  /* 0x0000002014517824 */ /* 0x000fe200078e00ff */
        /* <DEDUP_REMOVED lines=9> */
[----:B------:R-:W-:Y:S01]  /*9d60*/  IMAD.MOV.U32 R5, RZ, RZ, R15 ;  /* 0x000000ffff057224 */ /* 0x000fe200078e000f */
[----:B------:R-:W5:Y:S01]  /*9d70*/  LD.E.128 R48, desc[UR40][R48.64] ;  /* 0x0000002830307980 */ /* 0x000f62000c101d00 */
[----:B------:R-:W-:-:S02]  /*9d80*/  IMAD.U32 R20, RZ, RZ, UR10 ;  /* 0x0000000aff147e24 */ /* 0x000fc4000f8e00ff */
[----:B------:R-:W-:Y:S01]  /*9d90*/  IMAD.U32 R21, RZ, RZ, UR11 ;  /* 0x0000000bff157e24 */ /* 0x000fe2000f8e00ff */
[----:B------:R-:W-:Y:S01]  /*9da0*/  ULDC.64 UR10, c[0x0][0xae0] ;  /* 0x0002b800000a7ab9 */ /* 0x000fe20000000a00 */
[----:B------:R-:W-:Y:S01]  /*9db0*/  IMAD R79, R80, R79, R78 ;  /* 0x0000004f504f7224 */ /* 0x000fe200078e024e */
[----:B------:R-:W5:Y:S01]  /*9dc0*/  LD.E.128 R4, desc[UR40][R4.64] ;  /* 0x0000002804047980 */ /* 0x000f62000c101d00 */
[----:B------:R-:W-:Y:S01]  /*9dd0*/  IMAD R76, R76, UR10, RZ ;  /* 0x0000000a4c4c7c24 */ /* 0x000fe2000f8e02ff */
[----:B------:R-:W-:Y:S01]  /*9de0*/  LOP3.LUT R0, R81, 0x20, R0, 0xe2, !PT ;  /* 0x0000002051007812 */ /* 0x000fe200078ee200 */
[----:B------:R-:W-:Y:S01]  /*9df0*/  IMAD.U32 R21, RZ, RZ, UR4 ;  /* 0x00000004ff157e24 */ /* 0x000fe2000f8e00ff */
[----:B------:R-:W5:Y:S01]  /*9e00*/  LD.E.128 R12, desc[UR40][R12.64] ;  /* 0x000000280c0c7980 */ /* 0x000f62000c101d00 */
[----:B------:R-:W-:Y:S01]  /*9e10*/  IMAD R81, R77, UR11, R76 ;  /* 0x0000000b4d517c24 */ /* 0x000fe2000f8e024c */
[----:B------:R-:W-:Y:S02]  /*9e20*/  ISETP.GE.AND P0, PT, R222, UR14, PT ;  /* 0x0000000ede007c0c */ /* 0x000fe4000bf06270 */
[----:B------:R-:W5:Y:S01]  /*9e30*/  LD.E.128 R52, desc[UR40][R52.64] ;  /* 0x0000002834347980 */ /* 0x000f62000c101d00 */
[----:B------:R-:W-:-:S03]  /*9e40*/  SHF.R.S32.HI R76, RZ, 0x1f, R79 ;  /* 0x0000001fff4c7819 */ /* 0x000fc6000001144f */
[----:B------:R-:W5:Y:S01]  /*9e50*/  LD.E.128 R56, desc[UR40][R56.64] ;  /* 0x0000002838387980 */ /* 0x000f62000c101d00 */
[----:B------:R-:W-:Y:S01]  /*9e60*/  IMAD.WIDE.U32 R20, R77, UR10, R20 ;  /* 0x0000000a4d147c25 */ /* 0x000fe2000f8e0014 */
[----:B------:R-:W-:Y:S02]  /*9e70*/  ULDC.64 UR10, c[0x0][0xad8] ;  /* 0x0002b600000a7ab9 */ /* 0x000fe40000000a00 */
[----:B------:R-:W5:Y:S01]  /*9e80*/  LD.E.128 R72, desc[UR40][R72.64] ;  /* 0x0000002848487980 */ /* 0x000f62000c101d00 */
[----:B------:R-:W-:Y:S01]  /*9e90*/  IMAD.U32 R88, RZ, RZ, UR43 ;  /* 0x0000002bff587e24 */ /* 0x000fe2000f8e00ff */
[----:B------:R-:W-:Y:S01]  /*9ea0*/  @!PT LDS RZ, [RZ] ;  /* 0x00000000fffff984 */ /* 0x000fe20000000800 */
[----:B------:R-:W-:Y:S01]  /*9eb0*/  @!PT LDS RZ, [RZ] ;  /* 0x00000000fffff984 */ /* 0x000fe20000000800 */
[----:B------:R-:W-:Y:S01]  /*9ec0*/  @!PT LDS RZ, [RZ] ;  /* 0x00000000fffff984 */ /* 0x000fe20000000800 */
[----:B------:R-:W-:Y:S01]  /*9ed0*/  @!PT LDS RZ, [RZ] ;  /* 0x00000000fffff984 */ /* 0x000fe20000000800 */
[----:B------:R0:W-:Y:S06]  /*9ee0*/  MEMBAR.ALL.CTA ;  /* 0x0000000000007992 */ /* 0x0001ec0000008000 */
[----:B0-----:R-:W0:Y:S01]  /*9ef0*/  FENCE.VIEW.ASYNC.S ;  /* 0x00000000000073c6 */ /* 0x001e220000000000 */
[----:B------:R-:W-:Y:S01]  /*9f00*/  SEL R77, RZ, 0x40, P0 ;  /* 0x00000040ff4d7807 */ /* 0x000fe20000000000 */
[----:B------:R-:W-:Y:S01]  /*9f10*/  IMAD.IADD R21, R21, 0x1, R81 ;  /* 0x0000000115157824 */ /* 0x000fe200078e0251 */
[----:B------:R-:W-:Y:S01]  /*9f20*/  ISETP.GE.AND P0, PT, R221, UR14, PT ;  /* 0x0000000edd007c0c */ /* 0x000fe2000bf06270 */
[----:B------:R-:W-:-:S02]  /*9f30*/  IMAD R76, R76, UR10, RZ ;  /* 0x0000000a4c4c7c24 */ /* 0x000fc4000f8e02ff */
[----:B------:R-:W-:Y:S02]  /*9f40*/  IMAD R88, R88, 0x40, R3 ;  /* 0x0000004058587824 */ /* 0x000fe400078e0203 */
[----:B------:R-:W-:Y:S01]  /*9f50*/  IMAD R89, R80, UR8, RZ ;  /* 0x0000000850597c24 */ /* 0x000fe2000f8e02ff */
[----:B------:R-:W-:Y:S01]  /*9f60*/  LOP3.LUT R0, R0, R77, RZ, 0xfc, !PT ;  /* 0x0000004d00007212 */ /* 0x000fe200078efcff */
[C---:B------:R-:W-:Y:S01]  /*9f70*/  IMAD R77, R79.reuse, UR11, R76 ;  /* 0x0000000b4f4d7c24 */ /* 0x040fe2000f8e024c */
[----:B------:R-:W-:Y:S01]  /*9f80*/  UIADD3 UR4, UR38, 0x28c20, URZ ;  /* 0x00028c2026047890 */ /* 0x000fe2000fffe03f */
[----:B------:R-:W-:Y:S01]  /*9f90*/  IMAD.WIDE.U32 R20, R79, UR10, R20 ;  /* 0x0000000a4f147c25 */ /* 0x000fe2000f8e0014 */
[----:B------:R-:W-:Y:S01]  /*9fa0*/  SEL R3, RZ, 0x80, P0 ;  /* 0x00000080ff037807 */ /* 0x000fe20000000000 */
[----:B------:R-:W-:Y:S01]  /*9fb0*/  ULDC.64 UR10, c[0x0][0xa80] ;  /* 0x0002a000000a7ab9 */ /* 0x000fe20000000a00 */
[----:B------:R-:W-:Y:S01]  /*9fc0*/  ISETP.GE.AND P0, PT, R88, R89, PT ;  /* 0x000000595800720c */ /* 0x000fe20003f06270 */
[----:B------:R-:W-:Y:S01]  /*9fd0*/  IMAD.IADD R21, R21, 0x1, R77 ;  /* 0x0000000115157824 */ /* 0x000fe200078e024d */
[----:B------:R-:W-:Y:S01]  /*9fe0*/  UPRMT UR4, URZ, 0x654, UR4 ;  /* 0x000006543f047896 */ /* 0x000fe20008000004 */
[----:B------:R-:W-:-:S04]  /*9ff0*/  LEA R86, P1, R20, UR10, 0x1 ;  /* 0x0000000a14567c11 */ /* 0x000fc8000f8208ff */
[----:B------:R-:W-:Y:S01]  /*a000*/  LEA.HI.X R87, R20, UR11, R21, 0x1, P1 ;  /* 0x0000000b14577c11 */ /* 0x000fe200088f0c15 */
[----:B------:R-:W-:Y:S01]  /*a010*/  BSSY B1, `(.L_x_3414) ;  /* 0x000002c000017945 */ /* 0x000fe20003800000 */
[----:B0-----:R0:W1:Y:S02]  /*a020*/  SHFL.IDX PT, R20, R86, RZ, 0x181f ;  /* 0x00181fff56147589 */ /* 0x00106400000e0000 */
[----:B------:R-:W-:Y:S02]  /*a030*/  SYNCS.ARRIVE.TRANS64.RED.A1T0 RZ, [UR4], RZ ;  /* 0x000000ffffff79a7 */ /* 0x000fe40008100404 */
[----:B------:R0:W2:Y:S01]  /*a040*/  SHFL.IDX PT, R21, R87, RZ, 0x181f ;  /* 0x00181fff57157589 */ /* 0x0000a200000e0000 */
[----:B------:R-:W-:Y:S02]  /*a050*/  LOP3.LUT R3, R0, R3, RZ, 0xfc, !PT ;  /* 0x0000000300037212 */ /* 0x000fe400078efcff */
[----:B---3--:R-:W-:Y:S01]  /*a060*/  SHF.R.S32.HI R152, RZ, 0x1f, R188 ;  /* 0x0000001fff987819 */ /* 0x008fe200000114bc */
[----:B------:R-:W-:Y:S06]  /*a070*/  @P0 BRA `(.L_x_3415) ;  /* 0x0000000000940947 */ /* 0x000fec0003800000 */
[----:B------:R-:W-:Y:S02]  /*a080*/  ISETP.GE.AND P1, PT, R188, UR14, PT ;  /* 0x0000000ebc007c0c */ /* 0x000fe4000bf26270 */
[----:B------:R-:W-:Y:S02]  /*a090*/  ISETP.GE.AND P0, PT, R2, UR14, PT ;  /* 0x0000000e02007c0c */ /* 0x000fe4000bf06270 */
[----:B------:R-:W-:Y:S02]  /*a0a0*/  ISETP.GE.AND P4, PT, R187, UR14, PT ;  /* 0x0000000ebb007c0c */ /* 0x000fe4000bf86270 */
[----:B------:R-:W-:Y:S02]  /*a0b0*/  ISETP.GE.AND P3, PT, R186, UR14, PT ;  /* 0x0000000eba007c0c */ /* 0x000fe4000bf66270 */
[----:B------:R-:W-:Y:S02]  /*a0c0*/  SHF.R.S32.HI R80, RZ, 0x1f, R187 ;  /* 0x0000001fff507819 */ /* 0x000fe400000114bb */
[----:B------:R-:W-:-:S02]  /*a0d0*/  SHF.R.S32.HI R83, RZ, 0x1f, R186 ;  /* 0x0000001fff537819 */ /* 0x000fc400000114ba */
[----:B------:R-:W-:Y:S02]  /*a0e0*/  SHF.R.S32.HI R81, RZ, 0x1f, R185 ;  /* 0x0000001fff517819 */ /* 0x000fe400000114b9 */
[-C--:B-1----:R-:W-:Y:S01]  /*a0f0*/  @!P1 LEA R76, P2, R188, R20.reuse, 0x1 ;  /* 0x00000014bc4c9211 */ /* 0x082fe200078408ff */
[----:B--2---:R-:W-:Y:S02]  /*a100*/  @!P0 IMAD.WIDE R78, R2, 0x2, R20 ;  /* 0x00000002024e8825 */ /* 0x004fe400078e0214 */
[----:B------:R-:W-:Y:S02]  /*a110*/  @!P4 LEA R84, P5, R187, R20, 0x1 ;  /* 0x00000014bb54c211 */ /* 0x000fe400078a08ff */
[----:B------:R-:W-:Y:S01]  /*a120*/  @!P1 LEA.HI.X R77, R188, R21, R152, 0x1, P2 ;  /* 0x00000015bc4d9211 */ /* 0x000fe200010f0c98 */
[----:B-----5:R1:W-:Y:S01]  /*a130*/  @!P0 ST.E.128 desc[UR40][R78.64], R4 ;  /* 0x000000044e008985 */ /* 0x0203e2000c101d28 */
[----:B------:R-:W-:Y:S02]  /*a140*/  ISETP.GE.AND P2, PT, R185, UR14, PT ;  /* 0x0000000eb9007c0c */ /* 0x000fe4000bf46270 */
[----:B------:R-:W-:Y:S01]  /*a150*/  LOP3.LUT P0, RZ, R0, 0x40, RZ, 0xc0, !PT ;  /* 0x0000004000ff7812 */ /* 0x000fe2000780c0ff */
[----:B------:R2:W-:Y:S01]  /*a160*/  @!P1 ST.E.128 desc[UR40][R76.64], R12 ;  /* 0x0000000c4c009985 */ /* 0x0005e2000c101d28 */
[----:B------:R-:W-:-:S02]  /*a170*/  ISETP.GE.AND P1, PT, R184, UR14, PT ;  /* 0x0000000eb8007c0c */ /* 0x000fc4000bf26270 */
[CC--:B------:R-:W-:Y:S02]  /*a180*/  @!P3 LEA R82, P6, R186.reuse, R20.reuse, 0x1 ;  /* 0x00000014ba52b211 */ /* 0x0c0fe400078c08ff */
[-C--:B------:R-:W-:Y:S02]  /*a190*/  @!P4 LEA.HI.X R85, R187, R21.reuse, R80, 0x1, P5 ;  /* 0x00000015bb55c211 */ /* 0x080fe400028f0c50 */
[-C--:B------:R-:W-:Y:S02]  /*a1a0*/  @!P3 LEA.HI.X R83, R186, R21.reuse, R83, 0x1, P6 ;  /* 0x00000015ba53b211 */ /* 0x080fe400030f0c53 */
[----:B------:R-:W-:Y:S01]  /*a1b0*/  LOP3.LUT P6, RZ, R3, 0x80, RZ, 0xc0, !PT ;  /* 0x0000008003ff7812 */ /* 0x000fe200078cc0ff */
[----:B------:R3:W-:Y:S01]  /*a1c0*/  @!P4 ST.E.128 desc[UR40][R84.64], R28 ;  /* 0x0000001c5400c985 */ /* 0x0007e2000c101d28 */
[C---:B------:R-:W-:Y:S02]  /*a1d0*/  @!P2 LEA R80, P5, R185.reuse, R20, 0x1 ;  /* 0x00000014b950a211 */ /* 0x040fe400078a08ff */
[----:B-1----:R-:W-:Y:S01]  /*a1e0*/  SHF.R.S32.HI R7, RZ, 0x1f, R184 ;  /* 0x0000001fff077819 */ /* 0x002fe200000114b8 */
[----:B------:R3:W-:Y:S01]  /*a1f0*/  @!P3 ST.E.128 desc[UR40][R82.64], R36 ;  /* 0x000000245200b985 */ /* 0x0007e2000c101d28 */
[----:B------:R-:W-:-:S02]  /*a200*/  @!P2 LEA.HI.X R81, R185, R21, R81, 0x1, P5 ;  /* 0x00000015b951a211 */ /* 0x000fc400028f0c51 */
[CC--:B------:R-:W-:Y:S02]  /*a210*/  @!P1 LEA R6, P5, R184.reuse, R20.reuse, 0x1 ;  /* 0x00000014b8069211 */ /* 0x0c0fe400078a08ff */
[----:B------:R-:W-:Y:S01]  /*a220*/  SHF.R.S32.HI R5, RZ, 0x1f, R222 ;  /* 0x0000001fff057819 */ /* 0x000fe200000114de */
[----:B------:R3:W-:Y:S01]  /*a230*/  @!P2 ST.E.128 desc[UR40][R80.64], R44 ;  /* 0x0000002c5000a985 */ /* 0x0007e2000c101d28 */
[-C--:B------:R-:W-:Y:S02]  /*a240*/  @!P1 LEA.HI.X R7, R184, R21.reuse, R7, 0x1, P5 ;  /* 0x00000015b8079211 */ /* 0x080fe400028f0c07 */
[C---:B------:R-:W-:Y:S02]  /*a250*/  @P0 LEA R4, P5, R222.reuse, R20, 0x1 ;  /* 0x00000014de040211 */ /* 0x040fe400078a08ff */
[----:B--2---:R-:W-:Y:S01]  /*a260*/  SHF.R.S32.HI R13, RZ, 0x1f, R221 ;  /* 0x0000001fff0d7819 */ /* 0x004fe200000114dd */
[----:B------:R3:W-:Y:S01]  /*a270*/  @!P1 ST.E.128 desc[UR40][R6.64], R52 ;  /* 0x0000003406009985 */ /* 0x0007e2000c101d28 */
[----:B------:R-:W-:-:S02]  /*a280*/  @P0 LEA.HI.X R5, R222, R21, R5, 0x1, P5 ;  /* 0x00000015de050211 */ /* 0x000fc400028f0c05 */
[----:B------:R-:W-:-:S03]  /*a290*/  @P6 LEA R12, P5, R221, R20, 0x1 ;  /* 0x00000014dd0c6211 */ /* 0x000fc600078a08ff */
[----:B------:R3:W-:Y:S01]  /*a2a0*/  @P0 ST.E.128 desc[UR40][R4.64], R60 ;  /* 0x0000003c04000985 */ /* 0x0007e2000c101d28 */
[----:B------:R-:W-:-:S05]  /*a2b0*/  @P6 LEA.HI.X R13, R221, R21, R13, 0x1, P5 ;  /* 0x00000015dd0d6211 */ /* 0x000fca00028f0c0d */
[----:B------:R3:W-:Y:S04]  /*a2c0*/  @P6 ST.E.128 desc[UR40][R12.64], R68 ;  /* 0x000000440c006985 */ /* 0x0007e8000c101d28 */
.L_x_3415:
[----:B------:R-:W-:Y:S05]  /*a2d0*/  BSYNC B1 ;  /* 0x0000000000017941 */ /* 0x000fea0003800000 */
.L_x_3414:
[----:B---3-5:R-:W-:Y:S01]  /*a2e0*/  VIADD R6, R88, 0x20 ;  /* 0x0000002058067836 */ /* 0x028fe20000000000 */
[----:B------:R3:W4:Y:S04]  /*a2f0*/  SHFL.IDX PT, R5, R87, 0x1, 0x181f ;  /* 0x00381f0057057f89 */ /* 0x00072800000e0000 */
[----:B------:R-:W-:Y:S01]  /*a300*/  ISETP.GE.AND P0, PT, R6, R89, PT ;  /* 0x000000590600720c */ /* 0x000fe20003f06270 */
[----:B------:R3:W0:-:S12]  /*a310*/  SHFL.IDX PT, R4, R86, 0x1, 0x181f ;  /* 0x00381f0056047f89 */ /* 0x00061800000e0000 */
[----:B---3--:R-:W-:Y:S05]  /*a320*/  @P0 BRA `(.L_x_3416) ;  /* 0x0000002400f40947 */ /* 0x008fea0003800000 */
[----:B------:R-:W-:Y:S02]  /*a330*/  ISETP.GE.AND P0, PT, R188, UR14, PT ;  /* 0x0000000ebc007c0c */ /* 0x000fe4000bf06270 */
[----:B------:R-:W-:Y:S02]  /*a340*/  ISETP.GE.AND P5, PT, R2, UR14, PT ;  /* 0x0000000e02007c0c */ /* 0x000fe4000bfa6270 */
[----:B------:R-:W-:Y:S02]  /*a350*/  ISETP.GE.AND P2, PT, R187, UR14, PT ;  /* 0x0000000ebb007c0c */ /* 0x000fe4000bf46270 */
[----:B------:R-:W-:Y:S02]  /*a360*/  ISETP.GE.AND P1, PT, R186, UR14, PT ;  /* 0x0000000eba007c0c */ /* 0x000fe4000bf26270 */
[----:B------:R-:W-:Y:S02]  /*a370*/  ISETP.GE.AND P3, PT, R185, UR14, PT ;  /* 0x0000000eb9007c0c */ /* 0x000fe4000bf66270 */
[----:B------:R-:W-:-:S02]  /*a380*/  SHF.R.S32.HI R15, RZ, 0x1f, R187 ;  /* 0x0000001fff0f7819 */ /* 0x000fc400000114bb */
[----:B--2---:R-:W-:Y:S02]  /*a390*/  SHF.R.S32.HI R21, RZ, 0x1f, R186 ;  /* 0x0000001fff157819 */ /* 0x004fe400000114ba */
[----:B0-----:R-:W-:Y:S01]  /*a3a0*/  @!P0 LEA R12, P4, R188, R4, 0x1 ;  /* 0x00000004bc0c8211 */ /* 0x001fe200078808ff */
[----:B----4-:R-:W-:Y:S01]  /*a3b0*/  @!P5 IMAD.WIDE R6, R2, 0x2, R4 ;  /* 0x000000020206d825 */ /* 0x010fe200078e0204 */
[----:B------:R-:W-:Y:S02]  /*a3c0*/  SHF.R.S32.HI R31, RZ, 0x1f, R184 ;  /* 0x0000001fff1f7819 */ /* 0x000fe400000114b8 */
[----:B------:R-:W-:Y:S02]  /*a3d0*/  @!P0 LEA.HI.X R13, R188, R5, R152, 0x1, P4 ;  /* 0x00000005bc0d8211 */ /* 0x000fe400020f0c98 */
[----:B------:R-:W-:Y:S01]  /*a3e0*/  ISETP.GE.AND P4, PT, R184, UR14, PT ;  /* 0x0000000eb8007c0c */ /* 0x000fe2000bf86270 */
[----:B------:R0:W-:Y:S01]  /*a3f0*/  @!P5 ST.E.128 desc[UR40][R6.64], R8 ;  /* 0x000000080600d985 */ /* 0x0001e2000c101d28 */
[----:B------:R-:W-:-:S02]  /*a400*/  LOP3.LUT P5, RZ, R0, 0x40, RZ, 0xc0, !PT ;  /* 0x0000004000ff7812 */ /* 0x000fc400078ac0ff */
[CC--:B------:R-:W-:Y:S01]  /*a410*/  @!P2 LEA R14, P6, R187.reuse, R4.reuse, 0x1 ;  /* 0x00000004bb0ea211 */ /* 0x0c0fe200078c08ff */
[----:B------:R3:W-:Y:S01]  /*a420*/  @!P0 ST.E.128 desc[UR40][R12.64], R24 ;  /* 0x000000180c008985 */ /* 0x0007e2000c101d28 */
[----:B------:R-:W-:Y:S02]  /*a430*/  SHF.R.S32.HI R0, RZ, 0x1f, R185 ;  /* 0x0000001fff007819 */ /* 0x000fe400000114b9 */
[----:B------:R-:W-:Y:S02]  /*a440*/  @!P2 LEA.HI.X R15, R187, R5, R15, 0x1, P6 ;  /* 0x00000005bb0fa211 */ /* 0x000fe400030f0c0f */
[-C--:B-1----:R-:W-:Y:S02]  /*a450*/  @!P1 LEA R20, P6, R186, R4.reuse, 0x1 ;  /* 0x00000004ba149211 */ /* 0x082fe400078c08ff */
[----:B------:R-:W-:Y:S01]  /*a460*/  SHF.R.S32.HI R37, RZ, 0x1f, R222 ;  /* 0x0000001fff257819 */ /* 0x000fe200000114de */
[----:B------:R3:W-:Y:S01]  /*a470*/  @!P2 ST.E.128 desc[UR40][R14.64], R32 ;  /* 0x000000200e00a985 */ /* 0x0007e2000c101d28 */
[----:B------:R-:W-:-:S02]  /*a480*/  @!P3 LEA R28, P2, R185, R4, 0x1 ;  /* 0x00000004b91cb211 */ /* 0x000fc400078408ff */
[-C--:B------:R-:W-:Y:S02]  /*a490*/  @!P4 LEA R30, P0, R184, R4.reuse, 0x1 ;  /* 0x00000004b81ec211 */ /* 0x080fe400078008ff */
[-C--:B------:R-:W-:Y:S02]  /*a4a0*/  @!P1 LEA.HI.X R21, R186, R5.reuse, R21, 0x1, P6 ;  /* 0x00000005ba159211 */ /* 0x080fe400030f0c15 */
[----:B0-----:R-:W-:Y:S02]  /*a4b0*/  @P5 LEA R6, P6, R222, R4, 0x1 ;  /* 0x00000004de065211 */ /* 0x001fe400078c08ff */
[-C--:B------:R-:W-:Y:S01]  /*a4c0*/  @!P3 LEA.HI.X R29, R185, R5.reuse, R0, 0x1, P2 ;  /* 0x00000005b91db211 */ /* 0x080fe200010f0c00 */
[----:B------:R3:W-:Y:S01]  /*a4d0*/  @!P1 ST.E.128 desc[UR40][R20.64], R40 ;  /* 0x0000002814009985 */ /* 0x0007e2000c101d28 */
[-C--:B------:R-:W-:Y:S02]  /*a4e0*/  @!P4 LEA.HI.X R31, R184, R5.reuse, R31, 0x1, P0 ;  /* 0x00000005b81fc211 */ /* 0x080fe400000f0c1f */
[----:B------:R-:W-:Y:S01]  /*a4f0*/  @P5 LEA.HI.X R7, R222, R5, R37, 0x1, P6 ;  /* 0x00000005de075211 */ /* 0x000fe200030f0c25 */
[----:B------:R3:W-:Y:S01]  /*a500*/  @!P3 ST.E.128 desc[UR40][R28.64], R48 ;  /* 0x000000301c00b985 */ /* 0x0007e2000c101d28 */
[----:B------:R-:W-:-:S03]  /*a510*/  LOP3.LUT P0, RZ, R3, 0x80, RZ, 0xc0, !PT ;  /* 0x0000008003ff7812 */ /* 0x000fc6000780c0ff */
[----:B------:R3:W-:Y:S04]  /*a520*/  @!P4 ST.E.128 desc[UR40][R30.64], R56 ;  /* 0x000000381e00c985 */ /* 0x0007e8000c101d28 */
[----:B------:R3:W-:Y:S06]  /*a530*/  @P5 ST.E.128 desc[UR40][R6.64], R64 ;  /* 0x0000004006005985 */ /* 0x0007ec000c101d28 */
[----:B------:R-:W-:Y:S05]  /*a540*/  @!P0 BRA `(.L_x_3416) ;  /* 0x00000024006c8947 */ /* 0x000fea0003800000 */
[----:B------:R-:W-:Y:S02]  /*a550*/  LEA R4, P0, R221, R4, 0x1 ;  /* 0x00000004dd047211 */ /* 0x000fe400078008ff */
[----:B------:R-:W-:-:S04]  /*a560*/  SHF.R.S32.HI R0, RZ, 0x1f, R221 ;  /* 0x0000001fff007819 */ /* 0x000fc800000114dd */
[----:B------:R-:W-:-:S05]  /*a570*/  LEA.HI.X R5, R221, R5, R0, 0x1, P0 ;  /* 0x00000005dd057211 */ /* 0x000fca00000f0c00 */
[----:B------:R0:W-:Y:S01]  /*a580*/  ST.E.128 desc[UR40][R4.64], R72 ;  /* 0x0000004804007985 */ /* 0x0001e2000c101d28 */
[----:B------:R-:W-:Y:S05]  /*a590*/  BRA `(.L_x_3416) ;  /* 0x0000002400587947 */ /* 0x000fea0003800000 */
.L_x_3413:
[----:B------:R-:W2:Y:S01]  /*a5a0*/  LDL R0, [R1+0x48] ;  /* 0x0000480001007983 */ /* 0x000ea20000100800 */
[----:B------:R-:W-:Y:S01]  /*a5b0*/  ULDC.64 UR12, c[0x0][0xb08] ;  /* 0x0002c200000c7ab9 */ /* 0x000fe20000000a00 */
[----:B------:R-:W-:Y:S01]  /*a5c0*/  ULDC UR14, c[0x0][0xbe8] ;  /* 0x0002fa00000e7ab9 */ /* 0x000fe20000000800 */
[----:B------:R-:W-:Y:S01]  /*a5d0*/  UIMAD UR18, UR18, UR12, URZ ;  /* 0x0000000c121272a4 */ /* 0x000fe2000f8e023f */
[----:B0-----:R-:W-:Y:S01]  /*a5e0*/  IMAD.U32 R6, RZ, RZ, UR43 ;  /* 0x0000002bff067e24 */ /* 0x001fe2000f8e00ff */
[----:B------:R-:W-:Y:S01]  /*a5f0*/  UIMAD.WIDE.U32 UR10, UR4, UR12, URZ ;  /* 0x0000000c040a72a5 */ /* 0x000fe2000f8e003f */
[----:B------:R-:W-:Y:S01]  /*a600*/  BSSY B1, `(.L_x_3417) ;  /* 0x00000c8000017945 */ /* 0x000fe20003800000 */
[----:B------:R-:W-:Y:S01]  /*a610*/  UIMAD UR18, UR4, UR13, UR18 ;  /* 0x0000000d041272a4 */ /* 0x000fe2000f8e0212 */
[----:B------:R-:W-:Y:S01]  /*a620*/  SHF.R.S32.HI R21, RZ, 0x1f, R203 ;  /* 0x0000001fff157819 */ /* 0x000fe200000114cb */
[----:B------:R-:W-:Y:S01]  /*a630*/  UISETP.NE.AND UP0, UPT, UR14, 0x1, UPT ;  /* 0x000000010e00788c */ /* 0x000fe2000bf05270 */
[----:B---3--:R-:W-:Y:S01]  /*a640*/  SHF.R.S32.HI R152, RZ, 0x1f, R204 ;  /* 0x0000001fff987819 */ /* 0x008fe200000114cc */
[----:B------:R-:W-:Y:S01]  /*a650*/  UIADD3 UR11, UR11, UR18, URZ ;  /* 0x000000120b0b7290 */ /* 0x000fe2000fffe03f */
[----:B------:R-:W-:Y:S01]  /*a660*/  SHF.R.S32.HI R153, RZ, 0x1f, R205 ;  /* 0x0000001fff997819 */ /* 0x000fe200000114cd */
[----:B------:R-:W-:Y:S01]  /*a670*/  ULDC.64 UR12, c[0x0][0xb38] ;  /* 0x0002ce00000c7ab9 */ /* 0x000fe20000000a00 */
[----:B------:R-:W-:Y:S01]  /*a680*/  USHF.R.S32.HI UR4, URZ, 0x1f, UR9 ;  /* 0x0000001f3f047899 */ /* 0x000fe20008011409 */
[----:B------:R-:W-:Y:S01]  /*a690*/  PLOP3.LUT P0, PT, PT, PT, UP0, 0x80, 0x0 ;  /* 0x000000000000781c */ /* 0x000fe20003f0f008 */
[----:B------:R-:W-:Y:S01]  /*a6a0*/  UIMAD.WIDE.U32 UR10, UR44, UR12, UR10 ;  /* 0x0000000c2c0a72a5 */ /* 0x000fe2000f8e000a */
[----:B------:R-:W-:Y:S01]  /*a6b0*/  SHF.R.S32.HI R154, RZ, 0x1f, R206 ;  /* 0x0000001fff9a7819 */ /* 0x000fe200000114ce */
[----:B------:R-:W-:Y:S01]  /*a6c0*/  UIMAD UR8, UR8, UR14, URZ ;  /* 0x0000000e080872a4 */ /* 0x000fe2000f8e023f */
[----:B------:R-:W-:Y:S01]  /*a6d0*/  SHF.R.S32.HI R155, RZ, 0x1f, R207 ;  /* 0x0000001fff9b7819 */ /* 0x000fe200000114cf */
[----:B------:R-:W-:Y:S01]  /*a6e0*/  UIMAD UR11, UR44, UR13, UR11 ;  /* 0x0000000d2c0b72a4 */ /* 0x000fe2000f8e020b */
[----:B------:R-:W-:-:S02]  /*a6f0*/  SHF.R.S32.HI R156, RZ, 0x1f, R208 ;  /* 0x0000001fff9c7819 */ /* 0x000fc400000114d0 */
[----:B------:R-:W-:Y:S01]  /*a700*/  ULDC.64 UR12, c[0x0][0xb40] ;  /* 0x0002d000000c7ab9 */ /* 0x000fe20000000a00 */
[----:B------:R-:W-:Y:S01]  /*a710*/  SHF.R.S32.HI R157, RZ, 0x1f, R209 ;  /* 0x0000001fff9d7819 */ /* 0x000fe200000114d1 */
[----:B------:R-:W-:Y:S01]  /*a720*/  UIMAD UR4, UR4, UR12, URZ ;  /* 0x0000000c040472a4 */ /* 0x000fe2000f8e023f */
[----:B------:R-:W-:Y:S01]  /*a730*/  SHF.R.S32.HI R158, RZ, 0x1f, R210 ;  /* 0x0000001fff9e7819 */ /* 0x000fe200000114d2 */
[----:B------:R-:W-:Y:S01]  /*a740*/  UIMAD.WIDE.U32 UR10, UR9, UR12, UR10 ;  /* 0x0000000c090a72a5 */ /* 0x000fe2000f8e000a */
[----:B------:R-:W-:Y:S01]  /*a750*/  SHF.R.S32.HI R159, RZ, 0x1f, R211 ;  /* 0x0000001fff9f7819 */ /* 0x000fe200000114d3 */
[----:B------:R-:W-:Y:S01]  /*a760*/  UIMAD UR4, UR9, UR13, UR4 ;  /* 0x0000000d090472a4 */ /* 0x000fe2000f8e0204 */
[----:B------:R-:W-:Y:S02]  /*a770*/  SHF.R.S32.HI R160, RZ, 0x1f, R212 ;  /* 0x0000001fffa07819 */ /* 0x000fe400000114d4 */
[----:B------:R-:W-:Y:S01]  /*a780*/  @UP0 ULDC UR9, c[0x0][0xbec] ;  /* 0x0002fb0000090ab9 */ /* 0x000fe20000000800 */
[----:B------:R-:W-:Y:S01]  /*a790*/  UIADD3 UR11, UR11, UR4, URZ ;  /* 0x000000040b0b7290 */ /* 0x000fe2000fffe03f */
[----:B------:R-:W-:Y:S01]  /*a7a0*/  SHF.R.S32.HI R161, RZ, 0x1f, R213 ;  /* 0x0000001fffa17819 */ /* 0x000fe200000114d5 */
[----:B------:R-:W-:Y:S01]  /*a7b0*/  ULDC.64 UR12, c[0x0][0xb48] ;  /* 0x0002d200000c7ab9 */ /* 0x000fe20000000a00 */
[----:B------:R-:W-:Y:S01]  /*a7c0*/  @UP0 ULDC UR4, c[0x0][0xbf0] ;  /* 0x0002fc0000040ab9 */ /* 0x000fe20000000800 */
[----:B------:R-:W-:Y:S01]  /*a7d0*/  UIMAD.WIDE.U32 UR10, UR45, UR12, UR10 ;  /* 0x0000000c2d0a72a5 */ /* 0x000fe2000f8e000a */
[----:B------:R-:W-:-:S02]  /*a7e0*/  SHF.R.S32.HI R162, RZ, 0x1f, R214 ;  /* 0x0000001fffa27819 */ /* 0x000fc400000114d6 */
[----:B------:R-:W-:Y:S01]  /*a7f0*/  SHF.R.S32.HI R163, RZ, 0x1f, R215 ;  /* 0x0000001fffa37819 */ /* 0x000fe200000114d7 */
[----:B------:R-:W-:Y:S01]  /*a800*/  UIMAD UR45, UR45, UR13, UR11 ;  /* 0x0000000d2d2d72a4 */ /* 0x000fe2000f8e020b */
[----:B------:R-:W-:Y:S01]  /*a810*/  SHF.R.S32.HI R164, RZ, 0x1f, R216 ;  /* 0x0000001fffa47819 */ /* 0x000fe200000114d8 */
[----:B------:R-:W-:Y:S01]  /*a820*/  IMAD.U32 R5, RZ, RZ, UR11 ;  /* 0x0000000bff057e24 */ /* 0x000fe2000f8e00ff */
[----:B------:R-:W-:Y:S01]  /*a830*/  ULDC.64 UR12, c[0x0][0xb30] ;  /* 0x0002cc00000c7ab9 */ /* 0x000fe20000000a00 */
[----:B------:R-:W-:Y:S01]  /*a840*/  IMAD.U32 R4, RZ, RZ, UR10 ;  /* 0x0000000aff047e24 */ /* 0x000fe2000f8e00ff */
[----:B------:R-:W-:Y:S01]  /*a850*/  ULDC.64 UR10, c[0x0][0xb28] ;  /* 0x0002ca00000a7ab9 */ /* 0x000fe20000000a00 */
[----:B------:R-:W-:Y:S01]  /*a860*/  IMAD.U32 R5, RZ, RZ, UR45 ;  /* 0x0000002dff057e24 */ /* 0x000fe2000f8e00ff */
[----:B------:R-:W-:Y:S02]  /*a870*/  SHF.R.S32.HI R13, RZ, 0x1f, R217 ;  /* 0x0000001fff0d7819 */ /* 0x000fe400000114d9 */
[----:B------:R-:W-:-:S02]  /*a880*/  SHF.R.S32.HI R165, RZ, 0x1f, R218 ;  /* 0x0000001fffa57819 */ /* 0x000fc400000114da */
[----:B------:R-:W-:Y:S02]  /*a890*/  SHF.R.S32.HI R166, RZ, 0x1f, R219 ;  /* 0x0000001fffa67819 */ /* 0x000fe400000114db */
[----:B------:R-:W-:Y:S01]  /*a8a0*/  SHF.R.S32.HI R167, RZ, 0x1f, R17 ;  /* 0x0000001fffa77819 */ /* 0x000fe20000011411 */
[----:B--2---:R-:W-:-:S04]  /*a8b0*/  IMAD R6, R6, 0x40, R0 ;  /* 0x0000004006067824 */ /* 0x004fc800078e0200 */
[----:B------:R-:W-:-:S04]  /*a8c0*/  @P0 IMAD.HI.U32 R0, R6, UR9, RZ ;  /* 0x0000000906000c27 */ /* 0x000fc8000f8e00ff */
[----:B------:R-:W-:Y:S01]  /*a8d0*/  IMAD.MOV.U32 R3, RZ, RZ, R6 ;  /* 0x000000ffff037224 */ /* 0x000fe200078e0006 */
[----:B------:R-:W-:Y:S01]  /*a8e0*/  @P0 SHF.R.U32.HI R3, RZ, UR4, R0 ;  /* 0x00000004ff030c19 */ /* 0x000fe20008011600 */
[----:B------:R-:W-:-:S03]  /*a8f0*/  UIADD3 UR4, UR38, 0x28c20, URZ ;  /* 0x00028c2026047890 */ /* 0x000fc6000fffe03f */
[--C-:B------:R-:W-:Y:S01]  /*a900*/  SHF.R.S32.HI R0, RZ, 0x1f, R3.reuse ;  /* 0x0000001fff007819 */ /* 0x100fe20000011403 */
[----:B------:R-:W-:Y:S01]  /*a910*/  IMAD.MOV R7, RZ, RZ, -R3 ;  /* 0x000000ffff077224 */ /* 0x000fe200078e0a03 */
[----:B------:R-:W-:Y:S01]  /*a920*/  UPRMT UR4, URZ, 0x654, UR4 ;  /* 0x000006543f047896 */ /* 0x000fe20008000004 */
[----:B------:R-:W-:-:S04]  /*a930*/  IMAD.WIDE.U32 R4, R3, UR12, R4 ;  /* 0x0000000c03047c25 */ /* 0x000fc8000f8e0004 */
[----:B------:R-:W-:Y:S02]  /*a940*/  IMAD R0, R0, UR12, RZ ;  /* 0x0000000c00007c24 */ /* 0x000fe4000f8e02ff */
[----:B------:R-:W-:Y:S02]  /*a950*/  IMAD R7, R7, UR14, R6 ;  /* 0x0000000e07077c24 */ /* 0x000fe4000f8e0206 */
[----:B------:R-:W-:Y:S01]  /*a960*/  IMAD R9, R3, UR13, R0 ;  /* 0x0000000d03097c24 */ /* 0x000fe2000f8e0200 */
[----:B------:R-:W-:Y:S02]  /*a970*/  SYNCS.ARRIVE.TRANS64.RED.A1T0 RZ, [UR4], RZ ;  /* 0x000000ffffff79a7 */ /* 0x000fe40008100404 */
[----:B------:R-:W-:Y:S01]  /*a980*/  SHF.R.S32.HI R0, RZ, 0x1f, R7 ;  /* 0x0000001fff007819 */ /* 0x000fe20000011407 */
[----:B------:R-:W-:Y:S02]  /*a990*/  IMAD.IADD R5, R5, 0x1, R9 ;  /* 0x0000000105057824 */ /* 0x000fe400078e0209 */
[----:B------:R-:W-:-:S02]  /*a9a0*/  IMAD.U32 R9, RZ, RZ, UR43 ;  /* 0x0000002bff097e24 */ /* 0x000fc4000f8e00ff */
[----:B------:R-:W-:Y:S02]  /*a9b0*/  IMAD R0, R0, UR10, RZ ;  /* 0x0000000a00007c24 */ /* 0x000fe4000f8e02ff */
[----:B------:R-:W-:-:S04]  /*a9c0*/  IMAD.WIDE.U32 R4, R7, UR10, R4 ;  /* 0x0000000a07047c25 */ /* 0x000fc8000f8e0004 */
[----:B------:R-:W-:Y:S01]  /*a9d0*/  IMAD R3, R7, UR11, R0 ;  /* 0x0000000b07037c24 */ /* 0x000fe2000f8e0200 */
[----:B------:R-:W-:Y:S01]  /*a9e0*/  ULDC.64 UR10, c[0x0][0xb00] ;  /* 0x0002c000000a7ab9 */ /* 0x000fe20000000a00 */
[----:B------:R-:W-:Y:S02]  /*a9f0*/  IMAD R0, R9, 0x40, R16 ;  /* 0x0000004009007824 */ /* 0x000fe400078e0210 */
[----:B------:R-:W-:Y:S01]  /*aa00*/  IMAD.IADD R5, R5, 0x1, R3 ;  /* 0x0000000105057824 */ /* 0x000fe200078e0203 */
[----:B------:R-:W-:Y:S02]  /*aa10*/  LEA R3, P1, R4, UR10, 0x2 ;  /* 0x0000000a04037c11 */ /* 0x000fe4000f8210ff */
[----:B------:R-:W-:Y:S02]  /*aa20*/  ISETP.GE.AND P0, PT, R0, UR8, PT ;  /* 0x0000000800007c0c */ /* 0x000fe4000bf06270 */
[----:B------:R-:W-:Y:S01]  /*aa30*/  LEA.HI.X R10, R4, UR11, R5, 0x2, P1 ;  /* 0x0000000b040a7c11 */ /* 0x000fe200088f1405 */
[----:B------:R0:W1:Y:S04]  /*aa40*/  SHFL.IDX PT, R11, R3, RZ, 0x1c1f ;  /* 0x001c1fff030b7589 */ /* 0x00006800000e0000 */
[----:B------:R0:W2:Y:S06]  /*aa50*/  SHFL.IDX PT, R12, R10, RZ, 0x1c1f ;  /* 0x001c1fff0a0c7589 */ /* 0x0000ac00000e0000 */
[----:B------:R-:W-:Y:S05]  /*aa60*/  @P0 BRA `(.L_x_3418) ;  /* 0x0000000800040947 */ /* 0x000fea0003800000 */
[----:B------:R-:W-:Y:S02]  /*aa70*/  ULDC UR4, c[0x0][0xac8] ;  /* 0x0002b20000047ab9 */ /* 0x000fe40000000800 */
[----:B------:R-:W-:Y:S02]  /*aa80*/  ISETP.GE.AND P3, PT, R17, UR4, PT ;  /* 0x0000000411007c0c */ /* 0x000fe4000bf66270 */
[----:B------:R-:W-:Y:S02]  /*aa90*/  ISETP.GE.AND P4, PT, R219, UR4, PT ;  /* 0x00000004db007c0c */ /* 0x000fe4000bf86270 */
[----:B------:R-:W-:Y:S02]  /*aaa0*/  ISETP.GE.AND P2, PT, R218, UR4, PT ;  /* 0x00000004da007c0c */ /* 0x000fe4000bf46270 */
[----:B------:R-:W-:-:S07]  /*aab0*/  ISETP.GE.AND P1, PT, R217, UR4, PT ;  /* 0x00000004d9007c0c */ /* 0x000fce000bf26270 */
[-C--:B-1----:R-:W-:Y:S02]  /*aac0*/  @!P3 LEA R4, P0, R17, R11.reuse, 0x2 ;  /* 0x0000000b1104b211 */ /* 0x082fe400078010ff */
[----:B------:R-:W-:Y:S02]  /*aad0*/  @!P4 LEA R6, P5, R219, R11, 0x2 ;  /* 0x0000000bdb06c211 */ /* 0x000fe400078a10ff */
[-C--:B--2---:R-:W-:Y:S02]  /*aae0*/  @!P3 LEA.HI.X R5, R17, R12.reuse, R167, 0x2, P0 ;  /* 0x0000000c1105b211 */ /* 0x084fe400000f14a7 */
[----:B------:R-:W-:Y:S02]  /*aaf0*/  ISETP.GE.AND P0, PT, R216, UR4, PT ;  /* 0x00000004d8007c0c */ /* 0x000fe4000bf06270 */
[----:B------:R-:W-:Y:S01]  /*ab00*/  @!P4 LEA.HI.X R7, R219, R12, R166, 0x2, P5 ;  /* 0x0000000cdb07c211 */ /* 0x000fe200028f14a6 */
[----:B------:R1:W-:Y:S01]  /*ab10*/  @!P3 ST.E.64 desc[UR40][R4.64], R24 ;  /* 0x000000180400b985 */ /* 0x0003e2000c101b28 */
[----:B------:R-:W-:-:S03]  /*ab20*/  ISETP.GE.AND P3, PT, R215, UR4, PT ;  /* 0x00000004d7007c0c */ /* 0x000fc6000bf66270 */
[----:B------:R2:W-:Y:S01]  /*ab30*/  @!P4 ST.E.64 desc[UR40][R6.64], R28 ;  /* 0x0000001c0600c985 */ /* 0x0005e2000c101b28 */
[----:B------:R-:W-:Y:S02]  /*ab40*/  ISETP.GE.AND P4, PT, R214, UR4, PT ;  /* 0x00000004d6007c0c */ /* 0x000fe4000bf86270 */
[CC--:B-1----:R-:W-:Y:S02]  /*ab50*/  @!P2 LEA R4, P6, R218.reuse, R11.reuse, 0x2 ;  /* 0x0000000bda04a211 */ /* 0x0c2fe400078c10ff */
[CC--:B--2---:R-:W-:Y:S02]  /*ab60*/  @!P1 LEA R6, P5, R217.reuse, R11.reuse, 0x2 ;  /* 0x0000000bd9069211 */ /* 0x0c4fe400078a10ff */
[-C--:B------:R-:W-:Y:S02]  /*ab70*/  @!P2 LEA.HI.X R5, R218, R12.reuse, R165, 0x2, P6 ;  /* 0x0000000cda05a211 */ /* 0x080fe400030f14a5 */
[----:B------:R-:W-:Y:S02]  /*ab80*/  @!P0 LEA R8, P6, R216, R11, 0x2 ;  /* 0x0000000bd8088211 */ /* 0x000fe400078c10ff */
[----:B------:R-:W-:Y:S01]  /*ab90*/  @!P1 LEA.HI.X R7, R217, R12, R13, 0x2, P5 ;  /* 0x0000000cd9079211 */ /* 0x000fe200028f140d */
[----:B------:R1:W-:Y:S01]  /*aba0*/  @!P2 ST.E.64 desc[UR40][R4.64], R32 ;  /* 0x000000200400a985 */ /* 0x0003e2000c101b28 */
[----:B------:R-:W-:-:S02]  /*abb0*/  ISETP.GE.AND P5, PT, R213, UR4, PT ;  /* 0x00000004d5007c0c */ /* 0x000fc4000bfa6270 */
[----:B------:R-:W-:Y:S01]  /*abc0*/  @!P0 LEA.HI.X R9, R216, R12, R164, 0x2, P6 ;  /* 0x0000000cd8098211 */ /* 0x000fe200030f14a4 */
[----:B------:R2:W-:Y:S04]  /*abd0*/  @!P1 ST.E.64 desc[UR40][R6.64], R36 ;  /* 0x0000002406009985 */ /* 0x0005e8000c101b28 */
[----:B------:R3:W-:Y:S01]  /*abe0*/  @!P0 ST.E.64 desc[UR40][R8.64], R40 ;  /* 0x0000002808008985 */ /* 0x0007e2000c101b28 */
[----:B------:R-:W-:Y:S02]  /*abf0*/  ISETP.GE.AND P0, PT, R212, UR4, PT ;  /* 0x00000004d4007c0c */ /* 0x000fe4000bf06270 */
[-C--:B-1----:R-:W-:Y:S02]  /*ac00*/  @!P3 LEA R4, P1, R215, R11.reuse, 0x2 ;  /* 0x0000000bd704b211 */ /* 0x082fe400078210ff */
[----:B--2---:R-:W-:-:S02]  /*ac10*/  @!P4 LEA R6, P2, R214, R11, 0x2 ;  /* 0x0000000bd606c211 */ /* 0x004fc400078410ff */
[-C--:B------:R-:W-:Y:S02]  /*ac20*/  @!P3 LEA.HI.X R5, R215, R12.reuse, R163, 0x2, P1 ;  /* 0x0000000cd705b211 */ /* 0x080fe400008f14a3 */
[----:B------:R-:W-:Y:S02]  /*ac30*/  ISETP.GE.AND P1, PT, R211, UR4, PT ;  /* 0x00000004d3007c0c */ /* 0x000fe4000bf26270 */
[----:B------:R-:W-:Y:S01]  /*ac40*/  @!P4 LEA.HI.X R7, R214, R12, R162, 0x2, P2 ;  /* 0x0000000cd607c211 */ /* 0x000fe200010f14a2 */
[----:B------:R1:W-:Y:S01]  /*ac50*/  @!P3 ST.E.64 desc[UR40][R4.64], R44 ;  /* 0x0000002c0400b985 */ /* 0x0003e2000c101b28 */
[----:B------:R-:W-:Y:S02]  /*ac60*/  ISETP.GE.AND P2, PT, R210, UR4, PT ;  /* 0x00000004d2007c0c */ /* 0x000fe4000bf46270 */
[----:B---3--:R-:W-:Y:S01]  /*ac70*/  @!P5 LEA R8, P6, R213, R11, 0x2 ;  /* 0x0000000bd508d211 */ /* 0x008fe200078c10ff */
[----:B------:R2:W-:Y:S01]  /*ac80*/  @!P4 ST.E.64 desc[UR40][R6.64], R48 ;  /* 0x000000300600c985 */ /* 0x0005e2000c101b28 */
[----:B------:R-:W-:-:S02]  /*ac90*/  ISETP.GE.AND P3, PT, R209, UR4, PT ;  /* 0x00000004d1007c0c */ /* 0x000fc4000bf66270 */
[----:B------:R-:W-:Y:S02]  /*aca0*/  @!P5 LEA.HI.X R9, R213, R12, R161, 0x2, P6 ;  /* 0x0000000cd509d211 */ /* 0x000fe400030f14a1 */
[----:B------:R-:W-:-:S03]  /*acb0*/  ISETP.GE.AND P4, PT, R208, UR4, PT ;  /* 0x00000004d0007c0c */ /* 0x000fc6000bf86270 */
[----:B------:R3:W-:Y:S01]  /*acc0*/  @!P5 ST.E.64 desc[UR40][R8.64], R52 ;  /* 0x000000340800d985 */ /* 0x0007e2000c101b28 */
[CC--:B-1----:R-:W-:Y:S02]  /*acd0*/  @!P0 LEA R4, P6, R212.reuse, R11.reuse, 0x2 ;  /* 0x0000000bd4048211 */ /* 0x0c2fe400078c10ff */
[CC--:B--2---:R-:W-:Y:S02]  /*ace0*/  @!P1 LEA R6, P5, R211.reuse, R11.reuse, 0x2 ;  /* 0x0000000bd3069211 */ /* 0x0c4fe400078a10ff */
[-C--:B------:R-:W-:Y:S02]  /*acf0*/  @!P0 LEA.HI.X R5, R212, R12.reuse, R160, 0x2, P6 ;  /* 0x0000000cd4058211 */ /* 0x080fe400030f14a0 */
[----:B------:R-:W-:Y:S02]  /*ad00*/  @!P1 LEA.HI.X R7, R211, R12, R159, 0x2, P5 ;  /* 0x0000000cd3079211 */ /* 0x000fe400028f149f */
[----:B------:R-:W-:Y:S01]  /*ad10*/  ISETP.GE.AND P5, PT, R207, UR4, PT ;  /* 0x00000004cf007c0c */ /* 0x000fe2000bfa6270 */
[----:B------:R1:W-:Y:S01]  /*ad20*/  @!P0 ST.E.64 desc[UR40][R4.64], R56 ;  /* 0x0000003804008985 */ /* 0x0003e2000c101b28 */
[----:B---3--:R-:W-:-:S02]  /*ad30*/  @!P2 LEA R8, P6, R210, R11, 0x2 ;  /* 0x0000000bd208a211 */ /* 0x008fc400078c10ff */
[----:B------:R-:W-:Y:S01]  /*ad40*/  ISETP.GE.AND P0, PT, R206, UR4, PT ;  /* 0x00000004ce007c0c */ /* 0x000fe2000bf06270 */
[----:B------:R2:W-:Y:S01]  /*ad50*/  @!P1 ST.E.64 desc[UR40][R6.64], R60 ;  /* 0x0000003c06009985 */ /* 0x0005e2000c101b28 */
        /* <DEDUP_REMOVED lines=9> */
[----:B---3--:R-:W-:-:S03]  /*adf0*/  @!P5 LEA R8, P6, R207, R11, 0x2 ;  /* 0x0000000bcf08d211 */ /* 0x008fc600078c10ff */
[----:B------:R2:W-:Y:S01]  /*ae00*/  @!P4 ST.E.64 desc[UR40][R6.64], R72 ;  /* 0x000000480600c985 */ /* 0x0005e2000c101b28 */
[----:B------:R-:W-:-:S05]  /*ae10*/  @!P5 LEA.HI.X R9, R207, R12, R155, 0x2, P6 ;  /* 0x0000000ccf09d211 */ /* 0x000fca00030f149b */
[----:B------:R3:W-:Y:S01]  /*ae20*/  @!P5 ST.E.64 desc[UR40][R8.64], R76 ;  /* 0x0000004c0800d985 */ /* 0x0007e2000c101b28 */
[----:B------:R-:W-:Y:S02]  /*ae30*/  ISETP.GE.AND P5, PT, R203, UR4, PT ;  /* 0x00000004cb007c0c */ /* 0x000fe4000bfa6270 */
[----:B-1----:R-:W-:-:S04]  /*ae40*/  @!P0 LEA R4, P4, R206, R11, 0x2 ;  /* 0x0000000bce048211 */ /* 0x002fc800078810ff */
[-C--:B------:R-:W-:Y:S02]  /*ae50*/  @!P0 LEA.HI.X R5, R206, R12.reuse, R154, 0x2, P4 ;  /* 0x0000000cce058211 */ /* 0x080fe400020f149a */
[----:B------:R-:W-:Y:S02]  /*ae60*/  ISETP.GE.AND P4, PT, R202, UR4, PT ;  /* 0x00000004ca007c0c */ /* 0x000fe4000bf86270 */
[CC--:B--2---:R-:W-:Y:S01]  /*ae70*/  @!P1 LEA R6, P3, R205.reuse, R11.reuse, 0x2 ;  /* 0x0000000bcd069211 */ /* 0x0c4fe200078610ff */
[----:B------:R1:W-:Y:S01]  /*ae80*/  @!P0 ST.E.64 desc[UR40][R4.64], R80 ;  /* 0x0000005004008985 */ /* 0x0003e2000c101b28 */
[----:B---3--:R-:W-:Y:S02]  /*ae90*/  @!P2 LEA R8, P6, R204, R11, 0x2 ;  /* 0x0000000bcc08a211 */ /* 0x008fe400078c10ff */
[----:B------:R-:W-:Y:S02]  /*aea0*/  @!P1 LEA.HI.X R7, R205, R12, R153, 0x2, P3 ;  /* 0x0000000ccd079211 */ /* 0x000fe400018f1499 */
[----:B------:R-:W-:-:S02]  /*aeb0*/  ISETP.GE.AND P3, PT, R201, UR4, PT ;  /* 0x00000004c9007c0c */ /* 0x000fc4000bf66270 */
[----:B------:R-:W-:Y:S01]  /*aec0*/  @!P2 LEA.HI.X R9, R204, R12, R152, 0x2, P6 ;  /* 0x0000000ccc09a211 */ /* 0x000fe200030f1498 */
[----:B------:R2:W-:Y:S01]  /*aed0*/  @!P1 ST.E.64 desc[UR40][R6.64], R84 ;  /* 0x0000005406009985 */ /* 0x0005e2000c101b28 */
[----:B------:R-:W-:-:S03]  /*aee0*/  ISETP.GE.AND P1, PT, R199, UR4, PT ;  /* 0x00000004c7007c0c */ /* 0x000fc6000bf26270 */
[----:B------:R3:W-:Y:S01]  /*aef0*/  @!P2 ST.E.64 desc[UR40][R8.64], R88 ;  /* 0x000000580800a985 */ /* 0x0007e2000c101b28 */
[----:B------:R-:W-:Y:S02]  /*af00*/  ISETP.GE.AND P2, PT, R200, UR4, PT ;  /* 0x00000004c8007c0c */ /* 0x000fe4000bf46270 */
[----:B-1----:R-:W-:-:S04]  /*af10*/  @!P5 LEA R4, P6, R203, R11, 0x2 ;  /* 0x0000000bcb04d211 */ /* 0x002fc800078c10ff */
[----:B------:R-:W-:Y:S02]  /*af20*/  @!P5 LEA.HI.X R5, R203, R12, R21, 0x2, P6 ;  /* 0x0000000ccb05d211 */ /* 0x000fe400030f1415 */
[----:B--2---:R-:W-:-:S03]  /*af30*/  @!P4 LEA R6, P0, R202, R11, 0x2 ;  /* 0x0000000bca06c211 */ /* 0x004fc600078010ff */
[----:B------:R1:W-:Y:S01]  /*af40*/  @!P5 ST.E.64 desc[UR40][R4.64], R92 ;  /* 0x0000005c0400d985 */ /* 0x0003e2000c101b28 */
[----:B------:R-:W-:Y:S02]  /*af50*/  ISETP.GE.AND P5, PT, R197, UR4, PT ;  /* 0x00000004c5007c0c */ /* 0x000fe4000bfa6270 */
[-C--:B------:R-:W-:Y:S02]  /*af60*/  @!P4 LEA.HI.X R7, R202, R12.reuse, R237, 0x2, P0 ;  /* 0x0000000cca07c211 */ /* 0x080fe400000f14ed */
[----:B------:R-:W-:Y:S02]  /*af70*/  ISETP.GE.AND P0, PT, R198, UR4, PT ;  /* 0x00000004c6007c0c */ /* 0x000fe4000bf06270 */
[C---:B---3--:R-:W-:Y:S01]  /*af80*/  @!P3 LEA R8, P6, R201.reuse, R11, 0x2 ;  /* 0x0000000bc908b211 */ /* 0x048fe200078c10ff */
[----:B------:R2:W-:Y:S01]  /*af90*/  @!P4 ST.E.64 desc[UR40][R6.64], R96 ;  /* 0x000000600600c985 */ /* 0x0005e2000c101b28 */
[----:B------:R-:W-:Y:S02]  /*afa0*/  ISETP.GE.AND P4, PT, R196, UR4, PT ;  /* 0x00000004c4007c0c */ /* 0x000fe4000bf86270 */
[----:B------:R-:W-:-:S02]  /*afb0*/  @!P3 LEA.HI.X R9, R201, R12, R236, 0x2, P6 ;  /* 0x0000000cc909b211 */ /* 0x000fc400030f14ec */
[----:B-1----:R-:W-:-:S03]  /*afc0*/  @!P2 LEA R4, P6, R200, R11, 0x2 ;  /* 0x0000000bc804a211 */ /* 0x002fc600078c10ff */
[----:B------:R1:W-:Y:S01]  /*afd0*/  @!P3 ST.E.64 desc[UR40][R8.64], R100 ;  /* 0x000000640800b985 */ /* 0x0003e2000c101b28 */
[----:B------:R-:W-:Y:S02]  /*afe0*/  @!P2 LEA.HI.X R5, R200, R12, R235, 0x2, P6 ;  /* 0x0000000cc805a211 */ /* 0x000fe400030f14eb */
[----:B--2---:R-:W-:-:S03]  /*aff0*/  @!P1 LEA R6, P3, R199, R11, 0x2 ;  /* 0x0000000bc7069211 */ /* 0x004fc600078610ff */
[----:B------:R2:W-:Y:S01]  /*b000*/  @!P2 ST.E.64 desc[UR40][R4.64], R104 ;  /* 0x000000680400a985 */ /* 0x0005e2000c101b28 */
[-C--:B------:R-:W-:Y:S02]  /*b010*/  @!P1 LEA.HI.X R7, R199, R12.reuse, R234, 0x2, P3 ;  /* 0x0000000cc7079211 */ /* 0x080fe400018f14ea */
[----:B------:R-:W-:Y:S02]  /*b020*/  ISETP.GE.AND P3, PT, R195, UR4, PT ;  /* 0x00000004c3007c0c */ /* 0x000fe4000bf66270 */
[CC--:B-1----:R-:W-:Y:S01]  /*b030*/  @!P0 LEA R8, P6, R198.reuse, R11.reuse, 0x2 ;  /* 0x0000000bc6088211 */ /* 0x0c2fe200078c10ff */
[----:B------:R1:W-:Y:S03]  /*b040*/  @!P1 ST.E.64 desc[UR40][R6.64], R108 ;  /* 0x0000006c06009985 */ /* 0x0003e6000c101b28 */
[----:B------:R-:W-:Y:S02]  /*b050*/  @!P0 LEA.HI.X R9, R198, R12, R233, 0x2, P6 ;  /* 0x0000000cc6098211 */ /* 0x000fe400030f14e9 */
[----:B--2---:R-:W-:-:S03]  /*b060*/  @!P5 LEA R4, P1, R197, R11, 0x2 ;  /* 0x0000000bc504d211 */ /* 0x004fc600078210ff */
[----:B------:R2:W-:Y:S01]  /*b070*/  @!P0 ST.E.64 desc[UR40][R8.64], R112 ;  /* 0x0000007008008985 */ /* 0x0005e2000c101b28 */
[----:B------:R-:W-:Y:S02]  /*b080*/  ISETP.GE.AND P0, PT, R194, UR4, PT ;  /* 0x00000004c2007c0c */ /* 0x000fe4000bf06270 */
[-C--:B------:R-:W-:Y:S02]  /*b090*/  @!P5 LEA.HI.X R5, R197, R12.reuse, R232, 0x2, P1 ;  /* 0x0000000cc505d211 */ /* 0x080fe400008f14e8 */
[----:B------:R-:W-:Y:S02]  /*b0a0*/  ISETP.GE.AND P1, PT, R193, UR4, PT ;  /* 0x00000004c1007c0c */ /* 0x000fe4000bf26270 */
[C---:B-1----:R-:W-:Y:S01]  /*b0b0*/  @!P4 LEA R6, P2, R196.reuse, R11, 0x2 ;  /* 0x0000000bc406c211 */ /* 0x042fe200078410ff */
[----:B------:R1:W-:Y:S03]  /*b0c0*/  @!P5 ST.E.64 desc[UR40][R4.64], R116 ;  /* 0x000000740400d985 */ /* 0x0003e6000c101b28 */
[----:B------:R-:W-:-:S02]  /*b0d0*/  @!P4 LEA.HI.X R7, R196, R12, R231, 0x2, P2 ;  /* 0x0000000cc407c211 */ /* 0x000fc400010f14e7 */
[----:B------:R-:W-:Y:S02]  /*b0e0*/  ISETP.GE.AND P2, PT, R190, UR4, PT ;  /* 0x00000004be007c0c */ /* 0x000fe4000bf46270 */
[CC--:B--2---:R-:W-:Y:S01]  /*b0f0*/  @!P3 LEA R8, P6, R195.reuse, R11.reuse, 0x2 ;  /* 0x0000000bc308b211 */ /* 0x0c4fe200078c10ff */
[----:B------:R2:W-:Y:S01]  /*b100*/  @!P4 ST.E.64 desc[UR40][R6.64], R120 ;  /* 0x000000780600c985 */ /* 0x0005e2000c101b28 */
[----:B------:R-:W-:Y:S02]  /*b110*/  ISETP.GE.AND P4, PT, R192, UR4, PT ;  /* 0x00000004c0007c0c */ /* 0x000fe4000bf86270 */
[----:B------:R-:W-:Y:S02]  /*b120*/  @!P3 LEA.HI.X R9, R195, R12, R230, 0x2, P6 ;  /* 0x0000000cc309b211 */ /* 0x000fe400030f14e6 */
[----:B-1----:R-:W-:-:S03]  /*b130*/  @!P0 LEA R4, P5, R194, R11, 0x2 ;  /* 0x0000000bc2048211 */ /* 0x002fc600078a10ff */
[----:B------:R1:W-:Y:S01]  /*b140*/  @!P3 ST.E.64 desc[UR40][R8.64], R124 ;  /* 0x0000007c0800b985 */ /* 0x0003e2000c101b28 */
[----:B------:R-:W-:Y:S02]  /*b150*/  ISETP.GE.AND P3, PT, R191, UR4, PT ;  /* 0x00000004bf007c0c */ /* 0x000fe4000bf66270 */
[-C--:B------:R-:W-:Y:S02]  /*b160*/  @!P0 LEA.HI.X R5, R194, R12.reuse, R229, 0x2, P5 ;  /* 0x0000000cc2058211 */ /* 0x080fe400028f14e5 */
[----:B------:R-:W-:Y:S02]  /*b170*/  ISETP.GE.AND P5, PT, R189, UR4, PT ;  /* 0x00000004bd007c0c */ /* 0x000fe4000bfa6270 */
[C---:B--2---:R-:W-:Y:S01]  /*b180*/  @!P1 LEA R6, P6, R193.reuse, R11, 0x2 ;  /* 0x0000000bc1069211 */ /* 0x044fe200078c10ff */
[----:B------:R2:W-:Y:S03]  /*b190*/  @!P0 ST.E.64 desc[UR40][R4.64], R128 ;  /* 0x0000008004008985 */ /* 0x0005e6000c101b28 */
[----:B------:R-:W-:-:S03]  /*b1a0*/  @!P1 LEA.HI.X R7, R193, R12, R228, 0x2, P6 ;  /* 0x0000000cc1079211 */ /* 0x000fc600030f14e4 */
[CC--:B-1----:R-:W-:Y:S02]  /*b1b0*/  @!P3 LEA R8, P6, R191.reuse, R11.reuse, 0x2 ;  /* 0x0000000bbf08b211 */ /* 0x0c2fe400078c10ff */
[----:B------:R1:W-:Y:S02]  /*b1c0*/  @!P1 ST.E.64 desc[UR40][R6.64], R132 ;  /* 0x0000008406009985 */ /* 0x0003e4000c101b28 */
[----:B------:R-:W-:Y:S02]  /*b1d0*/  @!P3 LEA.HI.X R9, R191, R12, R226, 0x2, P6 ;  /* 0x0000000cbf09b211 */ /* 0x000fe400030f14e2 */
[----:B--2---:R-:W-:-:S04]  /*b1e0*/  @!P4 LEA R4, P0, R192, R11, 0x2 ;  /* 0x0000000bc004c211 */ /* 0x004fc800078010ff */
[-C--:B------:R-:W-:Y:S02]  /*b1f0*/  @!P4 LEA.HI.X R5, R192, R12.reuse, R227, 0x2, P0 ;  /* 0x0000000cc005c211 */ /* 0x080fe400000f14e3 */
[CC--:B------:R-:W-:Y:S02]  /*b200*/  @!P5 LEA R14, P0, R189.reuse, R11.reuse, 0x2 ;  /* 0x0000000bbd0ed211 */ /* 0x0c0fe400078010ff */
[C---:B-1----:R-:W-:Y:S01]  /*b210*/  @!P2 LEA R6, P1, R190.reuse, R11, 0x2 ;  /* 0x0000000bbe06a211 */ /* 0x042fe200078210ff */
[----:B------:R3:W-:Y:S01]  /*b220*/  @!P4 ST.E.64 desc[UR40][R4.64], R136 ;  /* 0x000000880400c985 */ /* 0x0007e2000c101b28 */
[-C--:B------:R-:W-:Y:S02]  /*b230*/  @!P5 LEA.HI.X R15, R189, R12.reuse, R224, 0x2, P0 ;  /* 0x0000000cbd0fd211 */ /* 0x080fe400000f14e0 */
[----:B------:R-:W-:Y:S01]  /*b240*/  @!P2 LEA.HI.X R7, R190, R12, R225, 0x2, P1 ;  /* 0x0000000cbe07a211 */ /* 0x000fe200008f14e1 */
[----:B------:R3:W-:Y:S04]  /*b250*/  @!P3 ST.E.64 desc[UR40][R8.64], R140 ;  /* 0x0000008c0800b985 */ /* 0x0007e8000c101b28 */
[----:B------:R3:W-:Y:S04]  /*b260*/  @!P2 ST.E.64 desc[UR40][R6.64], R144 ;  /* 0x000000900600a985 */ /* 0x0007e8000c101b28 */
[----:B------:R3:W-:Y:S02]  /*b270*/  @!P5 ST.E.64 desc[UR40][R14.64], R148 ;  /* 0x000000940e00d985 */ /* 0x0007e4000c101b28 */
.L_x_3418:
[----:B------:R-:W-:Y:S05]  /*b280*/  BSYNC B1 ;  /* 0x0000000000017941 */ /* 0x000fea0003800000 */
.L_x_3417:
[----:B------:R-:W-:Y:S01]  /*b290*/  VIADD R0, R0, 0x8 ;  /* 0x0000000800007836 */ /* 0x000fe20000000000 */
[----:B------:R4:W0:Y:S04]  /*b2a0*/  SHFL.IDX PT, R20, R10, 0x1, 0x1c1f ;  /* 0x003c1f000a147f89 */ /* 0x00082800000e0000 */
[----:B------:R-:W-:Y:S01]  /*b2b0*/  ISETP.GE.AND P0, PT, R0, UR8, PT ;  /* 0x0000000800007c0c */ /* 0x000fe2000bf06270 */
[----:B------:R4:W0:-:S12]  /*b2c0*/  SHFL.IDX PT, R24, R3, 0x1, 0x1c1f ;  /* 0x003c1f0003187f89 */ /* 0x00081800000e0000 */
[----:B----4-:R-:W-:Y:S05]  /*b2d0*/  @P0 BRA `(.L_x_3416) ;  /* 0x0000001800080947 */ /* 0x010fea0003800000 */
[----:B------:R-:W-:Y:S02]  /*b2e0*/  ULDC UR4, c[0x0][0xac8] ;  /* 0x0002b20000047ab9 */ /* 0x000fe40000000800 */
[----:B------:R-:W-:Y:S02]  /*b2f0*/  ISETP.GE.AND P4, PT, R17, UR4, PT ;  /* 0x0000000411007c0c */ /* 0x000fe4000bf86270 */
[----:B------:R-:W-:Y:S02]  /*b300*/  ISETP.GE.AND P2, PT, R219, UR4, PT ;  /* 0x00000004db007c0c */ /* 0x000fe4000bf46270 */
[----:B------:R-:W-:Y:S02]  /*b310*/  ISETP.GE.AND P1, PT, R218, UR4, PT ;  /* 0x00000004da007c0c */ /* 0x000fe4000bf26270 */
[----:B------:R-:W-:-:S07]  /*b320*/  ISETP.GE.AND P0, PT, R217, UR4, PT ;  /* 0x00000004d9007c0c */ /* 0x000fce000bf06270 */
[-C--:B0-----:R-:W-:Y:S02]  /*b330*/  @!P4 LEA R10, P3, R17, R24.reuse, 0x2 ;  /* 0x00000018110ac211 */ /* 0x081fe400078610ff */
[----:B---3--:R-:W-:Y:S02]  /*b340*/  @!P2 LEA R4, P6, R219, R24, 0x2 ;  /* 0x00000018db04a211 */ /* 0x008fe400078c10ff */
[----:B-1----:R-:W-:Y:S02]  /*b350*/  @!P4 LEA.HI.X R11, R17, R20, R167, 0x2, P3 ;  /* 0x00000014110bc211 */ /* 0x002fe400018f14a7 */
[----:B------:R-:W-:Y:S02]  /*b360*/  ISETP.GE.AND P3, PT, R216, UR4, PT ;  /* 0x00000004d8007c0c */ /* 0x000fe4000bf66270 */
[----:B------:R-:W-:Y:S01]  /*b370*/  @!P1 LEA R6, P5, R218, R24, 0x2 ;  /* 0x00000018da069211 */ /* 0x000fe200078a10ff */
[----:B------:R0:W-:Y:S01]  /*b380*/  @!P4 ST.E.64 desc[UR40][R10.64], R26 ;  /* 0x0000001a0a00c985 */ /* 0x0001e2000c101b28 */
[----:B------:R-:W-:-:S02]  /*b390*/  ISETP.GE.AND P4, PT, R215, UR4, PT ;  /* 0x00000004d7007c0c */ /* 0x000fc4000bf86270 */
[----:B------:R-:W-:Y:S02]  /*b3a0*/  @!P2 LEA.HI.X R5, R219, R20, R166, 0x2, P6 ;  /* 0x00000014db05a211 */ /* 0x000fe400030f14a6 */
[C---:B------:R-:W-:Y:S02]  /*b3b0*/  @!P0 LEA R8, P6, R217.reuse, R24, 0x2 ;  /* 0x00000018d9088211 */ /* 0x040fe400078c10ff */
[-C--:B------:R-:W-:Y:S01]  /*b3c0*/  @!P1 LEA.HI.X R7, R218, R20.reuse, R165, 0x2, P5 ;  /* 0x00000014da079211 */ /* 0x080fe200028f14a5 */
[----:B------:R1:W-:Y:S01]  /*b3d0*/  @!P2 ST.E.64 desc[UR40][R4.64], R30 ;  /* 0x0000001e0400a985 */ /* 0x0003e2000c101b28 */
[----:B------:R-:W-:Y:S02]  /*b3e0*/  ISETP.GE.AND P5, PT, R214, UR4, PT ;  /* 0x00000004d6007c0c */ /* 0x000fe4000bfa6270 */
[----:B------:R-:W-:Y:S01]  /*b3f0*/  @!P0 LEA.HI.X R9, R217, R20, R13, 0x2, P6 ;  /* 0x00000014d9098211 */ /* 0x000fe200030f140d */
[----:B------:R3:W-:Y:S01]  /*b400*/  @!P1 ST.E.64 desc[UR40][R6.64], R34 ;  /* 0x0000002206009985 */ /* 0x0007e2000c101b28 */
[----:B0-----:R-:W-:-:S03]  /*b410*/  @!P3 LEA R10, P1, R216, R24, 0x2 ;  /* 0x00000018d80ab211 */ /* 0x001fc600078210ff */
[----:B------:R0:W-:Y:S01]  /*b420*/  @!P0 ST.E.64 desc[UR40][R8.64], R38 ;  /* 0x0000002608008985 */ /* 0x0001e2000c101b28 */
[----:B------:R-:W-:Y:S02]  /*b430*/  ISETP.GE.AND P0, PT, R213, UR4, PT ;  /* 0x00000004d5007c0c */ /* 0x000fe4000bf06270 */
[C---:B--2---:R-:W-:Y:S02]  /*b440*/  @!P4 LEA R12, P2, R215.reuse, R24, 0x2 ;  /* 0x00000018d70cc211 */ /* 0x044fe400078410ff */
[-C--:B------:R-:W-:Y:S02]  /*b450*/  @!P3 LEA.HI.X R11, R216, R20.reuse, R164, 0x2, P1 ;  /* 0x00000014d80bb211 */ /* 0x080fe400008f14a4 */
[----:B------:R-:W-:Y:S02]  /*b460*/  ISETP.GE.AND P1, PT, R212, UR4, PT ;  /* 0x00000004d4007c0c */ /* 0x000fe4000bf26270 */
[----:B------:R-:W-:Y:S01]  /*b470*/  @!P4 LEA.HI.X R13, R215, R20, R163, 0x2, P2 ;  /* 0x00000014d70dc211 */ /* 0x000fe200010f14a3 */
[----:B------:R2:W-:Y:S01]  /*b480*/  @!P3 ST.E.64 desc[UR40][R10.64], R42 ;  /* 0x0000002a0a00b985 */ /* 0x0005e2000c101b28 */
[----:B------:R-:W-:-:S02]  /*b490*/  ISETP.GE.AND P2, PT, R211, UR4, PT ;  /* 0x00000004d3007c0c */ /* 0x000fc4000bf46270 */
[----:B------:R-:W-:Y:S01]  /*b4a0*/  @!P5 LEA R14, P6, R214, R24, 0x2 ;  /* 0x00000018d60ed211 */ /* 0x000fe200078c10ff */
[----:B------:R4:W-:Y:S01]  /*b4b0*/  @!P4 ST.E.64 desc[UR40][R12.64], R46 ;  /* 0x0000002e0c00c985 */ /* 0x0009e2000c101b28 */
[----:B------:R-:W-:Y:S02]  /*b4c0*/  ISETP.GE.AND P3, PT, R210, UR4, PT ;  /* 0x00000004d2007c0c */ /* 0x000fe4000bf66270 */
[----:B------:R-:W-:Y:S02]  /*b4d0*/  @!P5 LEA.HI.X R15, R214, R20, R162, 0x2, P6 ;  /* 0x00000014d60fd211 */ /* 0x000fe400030f14a2 */
[-C--:B-1----:R-:W-:Y:S02]  /*b4e0*/  @!P0 LEA R4, P6, R213, R24.reuse, 0x2 ;  /* 0x00000018d5048211 */ /* 0x082fe400078c10ff */
[----:B------:R-:W-:Y:S01]  /*b4f0*/  ISETP.GE.AND P4, PT, R209, UR4, PT ;  /* 0x00000004d1007c0c */ /* 0x000fe2000bf86270 */
[----:B------:R1:W-:Y:S01]  /*b500*/  @!P5 ST.E.64 desc[UR40][R14.64], R50 ;  /* 0x000000320e00d985 */ /* 0x0003e2000c101b28 */
[----:B---3--:R-:W-:-:S02]  /*b510*/  @!P1 LEA R6, P5, R212, R24, 0x2 ;  /* 0x00000018d4069211 */ /* 0x008fc400078a10ff */
[----:B------:R-:W-:Y:S02]  /*b520*/  @!P0 LEA.HI.X R5, R213, R20, R161, 0x2, P6 ;  /* 0x00000014d5058211 */ /* 0x000fe400030f14a1 */
[C---:B0-----:R-:W-:Y:S02]  /*b530*/  @!P2 LEA R8, P6, R211.reuse, R24, 0x2 ;  /* 0x00000018d308a211 */ /* 0x041fe400078c10ff */
[-C--:B------:R-:W-:Y:S01]  /*b540*/  @!P1 LEA.HI.X R7, R212, R20.reuse, R160, 0x2, P5 ;  /* 0x00000014d4079211 */ /* 0x080fe200028f14a0 */
[----:B------:R0:W-:Y:S01]  /*b550*/  @!P0 ST.E.64 desc[UR40][R4.64], R54 ;  /* 0x0000003604008985 */ /* 0x0001e2000c101b28 */
[----:B------:R-:W-:Y:S02]  /*b560*/  ISETP.GE.AND P5, PT, R208, UR4, PT ;  /* 0x00000004d0007c0c */ /* 0x000fe4000bfa6270 */
[----:B------:R-:W-:Y:S01]  /*b570*/  @!P2 LEA.HI.X R9, R211, R20, R159, 0x2, P6 ;  /* 0x00000014d309a211 */ /* 0x000fe200030f149f */
[----:B------:R3:W-:Y:S01]  /*b580*/  @!P1 ST.E.64 desc[UR40][R6.64], R58 ;  /* 0x0000003a06009985 */ /* 0x0007e2000c101b28 */
[----:B------:R-:W-:-:S02]  /*b590*/  ISETP.GE.AND P0, PT, R207, UR4, PT ;  /* 0x00000004cf007c0c */ /* 0x000fc4000bf06270 */
[-C--:B--2---:R-:W-:Y:S01]  /*b5a0*/  @!P3 LEA R10, P6, R210, R24.reuse, 0x2 ;  /* 0x00000018d20ab211 */ /* 0x084fe200078c10ff */
[----:B------:R2:W-:Y:S01]  /*b5b0*/  @!P2 ST.E.64 desc[UR40][R8.64], R62 ;  /* 0x0000003e0800a985 */ /* 0x0005e2000c101b28 */
[C---:B----4-:R-:W-:Y:S02]  /*b5c0*/  @!P4 LEA R12, P2, R209.reuse, R24, 0x2 ;  /* 0x00000018d10cc211 */ /* 0x050fe400078410ff */
[----:B------:R-:W-:Y:S02]  /*b5d0*/  ISETP.GE.AND P1, PT, R206, UR4, PT ;  /* 0x00000004ce007c0c */ /* 0x000fe4000bf26270 */
[-C--:B------:R-:W-:Y:S02]  /*b5e0*/  @!P3 LEA.HI.X R11, R210, R20.reuse, R158, 0x2, P6 ;  /* 0x00000014d20bb211 */ /* 0x080fe400030f149e */
[----:B------:R-:W-:Y:S02]  /*b5f0*/  @!P4 LEA.HI.X R13, R209, R20, R157, 0x2, P2 ;  /* 0x00000014d10dc211 */ /* 0x000fe400010f149d */
[----:B------:R-:W-:Y:S01]  /*b600*/  ISETP.GE.AND P2, PT, R205, UR4, PT ;  /* 0x00000004cd007c0c */ /* 0x000fe2000bf46270 */
[----:B------:R-:W-:Y:S01]  /*b610*/  @!P3 ST.E.64 desc[UR40][R10.64], R66 ;  /* 0x000000420a00b985 */ /* 0x000fe2000c101b28 */
[----:B-1----:R-:W-:-:S03]  /*b620*/  @!P5 LEA R14, P6, R208, R24, 0x2 ;  /* 0x00000018d00ed211 */ /* 0x002fc600078c10ff */
[----:B------:R1:W-:Y:S01]  /*b630*/  @!P4 ST.E.64 desc[UR40][R12.64], R70 ;  /* 0x000000460c00c985 */ /* 0x0003e2000c101b28 */
[----:B------:R-:W-:Y:S02]  /*b640*/  @!P5 LEA.HI.X R15, R208, R20, R156, 0x2, P6 ;  /* 0x00000014d00fd211 */ /* 0x000fe400030f149c */
[CC--:B0-----:R-:W-:Y:S02]  /*b650*/  @!P0 LEA R4, P4, R207.reuse, R24.reuse, 0x2 ;  /* 0x00000018cf048211 */ /* 0x0c1fe400078810ff */
[----:B---3--:R-:W-:Y:S01]  /*b660*/  @!P1 LEA R6, P3, R206, R24, 0x2 ;  /* 0x00000018ce069211 */ /* 0x008fe200078610ff */
[----:B------:R0:W-:Y:S01]  /*b670*/  @!P5 ST.E.64 desc[UR40][R14.64], R74 ;  /* 0x0000004a0e00d985 */ /* 0x0001e2000c101b28 */
[----:B------:R-:W-:Y:S02]  /*b680*/  @!P0 LEA.HI.X R5, R207, R20, R155, 0x2, P4 ;  /* 0x00000014cf058211 */ /* 0x000fe400020f149b */
[----:B------:R-:W-:Y:S02]  /*b690*/  ISETP.GE.AND P4, PT, R203, UR4, PT ;  /* 0x00000004cb007c0c */ /* 0x000fe4000bf86270 */
[----:B------:R-:W-:Y:S01]  /*b6a0*/  ISETP.GE.AND P5, PT, R204, UR4, PT ;  /* 0x00000004cc007c0c */ /* 0x000fe2000bfa6270 */
[----:B------:R3:W-:Y:S01]  /*b6b0*/  @!P0 ST.E.64 desc[UR40][R4.64], R78 ;  /* 0x0000004e04008985 */ /* 0x0007e2000c101b28 */
[----:B--2---:R-:W-:-:S02]  /*b6c0*/  @!P2 LEA R8, P6, R205, R24, 0x2 ;  /* 0x00000018cd08a211 */ /* 0x004fc400078c10ff */
[-C--:B------:R-:W-:Y:S02]  /*b6d0*/  @!P1 LEA.HI.X R7, R206, R20.reuse, R154, 0x2, P3 ;  /* 0x00000014ce079211 */ /* 0x080fe400018f149a */
[----:B------:R-:W-:Y:S02]  /*b6e0*/  ISETP.GE.AND P3, PT, R202, UR4, PT ;  /* 0x00000004ca007c0c */ /* 0x000fe4000bf66270 */
[----:B------:R-:W-:Y:S01]  /*b6f0*/  @!P2 LEA.HI.X R9, R205, R20, R153, 0x2, P6 ;  /* 0x00000014cd09a211 */ /* 0x000fe200030f1499 */
[----:B------:R2:W-:Y:S01]  /*b700*/  @!P1 ST.E.64 desc[UR40][R6.64], R82 ;  /* 0x0000005206009985 */ /* 0x0005e2000c101b28 */
[----:B------:R-:W-:Y:S02]  /*b710*/  ISETP.GE.AND P1, PT, R200, UR4, PT ;  /* 0x00000004c8007c0c */ /* 0x000fe4000bf26270 */
[----:B-1----:R-:W-:Y:S01]  /*b720*/  @!P4 LEA R12, P0, R203, R24, 0x2 ;  /* 0x00000018cb0cc211 */ /* 0x002fe200078010ff */
[----:B------:R1:W-:Y:S01]  /*b730*/  @!P2 ST.E.64 desc[UR40][R8.64], R86 ;  /* 0x000000560800a985 */ /* 0x0003e2000c101b28 */
[----:B------:R-:W-:-:S02]  /*b740*/  ISETP.GE.AND P2, PT, R201, UR4, PT ;  /* 0x00000004c9007c0c */ /* 0x000fc4000bf46270 */
[C---:B------:R-:W-:Y:S02]  /*b750*/  @!P5 LEA R10, P6, R204.reuse, R24, 0x2 ;  /* 0x00000018cc0ad211 */ /* 0x040fe400078c10ff */
[-C--:B------:R-:W-:Y:S02]  /*b760*/  @!P4 LEA.HI.X R13, R203, R20.reuse, R21, 0x2, P0 ;  /* 0x00000014cb0dc211 */ /* 0x080fe400000f1415 */
[----:B------:R-:W-:Y:S02]  /*b770*/  @!P5 LEA.HI.X R11, R204, R20, R152, 0x2, P6 ;  /* 0x00000014cc0bd211 */ /* 0x000fe400030f1498 */
[----:B------:R-:W-:Y:S02]  /*b780*/  ISETP.GE.AND P0, PT, R199, UR4, PT ;  /* 0x00000004c7007c0c */ /* 0x000fe4000bf06270 */
[----:B0-----:R-:W-:Y:S01]  /*b790*/  @!P3 LEA R14, P6, R202, R24, 0x2 ;  /* 0x00000018ca0eb211 */ /* 0x001fe200078c10ff */
[----:B------:R0:W-:Y:S01]  /*b7a0*/  @!P5 ST.E.64 desc[UR40][R10.64], R90 ;  /* 0x0000005a0a00d985 */ /* 0x0001e2000c101b28 */
[----:B------:R-:W-:-:S02]  /*b7b0*/  ISETP.GE.AND P5, PT, R198, UR4, PT ;  /* 0x00000004c6007c0c */ /* 0x000fc4000bfa6270 */
[----:B------:R-:W-:Y:S01]  /*b7c0*/  @!P3 LEA.HI.X R15, R202, R20, R237, 0x2, P6 ;  /* 0x00000014ca0fb211 */ /* 0x000fe200030f14ed */
[----:B------:R4:W-:Y:S01]  /*b7d0*/  @!P4 ST.E.64 desc[UR40][R12.64], R94 ;  /* 0x0000005e0c00c985 */ /* 0x0009e2000c101b28 */
[-C--:B---3--:R-:W-:Y:S02]  /*b7e0*/  @!P2 LEA R4, P6, R201, R24.reuse, 0x2 ;  /* 0x00000018c904a211 */ /* 0x088fe400078c10ff */
[----:B------:R-:W-:Y:S01]  /*b7f0*/  ISETP.GE.AND P4, PT, R197, UR4, PT ;  /* 0x00000004c5007c0c */ /* 0x000fe2000bf86270 */
[----:B------:R3:W-:Y:S01]  /*b800*/  @!P3 ST.E.64 desc[UR40][R14.64], R98 ;  /* 0x000000620e00b985 */ /* 0x0007e2000c101b28 */
[----:B--2---:R-:W-:Y:S02]  /*b810*/  @!P1 LEA R6, P3, R200, R24, 0x2 ;  /* 0x00000018c8069211 */ /* 0x004fe400078610ff */
[----:B------:R-:W-:Y:S02]  /*b820*/  @!P2 LEA.HI.X R5, R201, R20, R236, 0x2, P6 ;  /* 0x00000014c905a211 */ /* 0x000fe400030f14ec */
[----:B-1----:R-:W-:-:S02]  /*b830*/  @!P0 LEA R8, P6, R199, R24, 0x2 ;  /* 0x00000018c7088211 */ /* 0x002fc400078c10ff */
[-C--:B------:R-:W-:Y:S01]  /*b840*/  @!P1 LEA.HI.X R7, R200, R20.reuse, R235, 0x2, P3 ;  /* 0x00000014c8079211 */ /* 0x080fe200018f14eb */
[----:B------:R1:W-:Y:S01]  /*b850*/  @!P2 ST.E.64 desc[UR40][R4.64], R102 ;  /* 0x000000660400a985 */ /* 0x0003e2000c101b28 */
[----:B------:R-:W-:Y:S02]  /*b860*/  ISETP.GE.AND P3, PT, R196, UR4, PT ;  /* 0x00000004c4007c0c */ /* 0x000fe4000bf66270 */
[----:B------:R-:W-:Y:S01]  /*b870*/  @!P0 LEA.HI.X R9, R199, R20, R234, 0x2, P6 ;  /* 0x00000014c7098211 */ /* 0x000fe200030f14ea */
[----:B------:R2:W-:Y:S01]  /*b880*/  @!P1 ST.E.64 desc[UR40][R6.64], R106 ;  /* 0x0000006a06009985 */ /* 0x0005e2000c101b28 */
[-C--:B0-----:R-:W-:Y:S02]  /*b890*/  @!P5 LEA R10, P1, R198, R24.reuse, 0x2 ;  /* 0x00000018c60ad211 */ /* 0x081fe400078210ff */
[----:B----4-:R-:W-:Y:S01]  /*b8a0*/  @!P4 LEA R12, P2, R197, R24, 0x2 ;  /* 0x00000018c50cc211 */ /* 0x010fe200078410ff */
[----:B------:R0:W-:Y:S01]  /*b8b0*/  @!P0 ST.E.64 desc[UR40][R8.64], R110 ;  /* 0x0000006e08008985 */ /* 0x0001e2000c101b28 */
[----:B------:R-:W-:-:S02]  /*b8c0*/  ISETP.GE.AND P0, PT, R195, UR4, PT ;  /* 0x00000004c3007c0c */ /* 0x000fc4000bf06270 */
[----:B------:R-:W-:Y:S02]  /*b8d0*/  @!P5 LEA.HI.X R11, R198, R20, R233, 0x2, P1 ;  /* 0x00000014c60bd211 */ /* 0x000fe400008f14e9 */
[----:B------:R-:W-:Y:S02]  /*b8e0*/  ISETP.GE.AND P1, PT, R194, UR4, PT ;  /* 0x00000004c2007c0c */ /* 0x000fe4000bf26270 */
[C---:B---3--:R-:W-:Y:S01]  /*b8f0*/  @!P3 LEA R14, P6, R196.reuse, R24, 0x2 ;  /* 0x00000018c40eb211 */ /* 0x048fe200078c10ff */
[----:B------:R3:W-:Y:S01]  /*b900*/  @!P5 ST.E.64 desc[UR40][R10.64], R114 ;  /* 0x000000720a00d985 */ /* 0x0007e2000c101b28 */
[-C--:B------:R-:W-:Y:S02]  /*b910*/  @!P4 LEA.HI.X R13, R197, R20.reuse, R232, 0x2, P2 ;  /* 0x00000014c50dc211 */ /* 0x080fe400010f14e8 */
[----:B------:R-:W-:Y:S02]  /*b920*/  @!P3 LEA.HI.X R15, R196, R20, R231, 0x2, P6 ;  /* 0x00000014c40fb211 */ /* 0x000fe400030f14e7 */
[----:B------:R-:W-:Y:S01]  /*b930*/  ISETP.GE.AND P2, PT, R191, UR4, PT ;  /* 0x00000004bf007c0c */ /* 0x000fe2000bf46270 */
[----:B------:R4:W-:Y:S01]  /*b940*/  @!P4 ST.E.64 desc[UR40][R12.64], R118 ;  /* 0x000000760c00c985 */ /* 0x0009e2000c101b28 */
[----:B------:R-:W-:-:S02]  /*b950*/  ISETP.GE.AND P4, PT, R193, UR4, PT ;  /* 0x00000004c1007c0c */ /* 0x000fc4000bf86270 */
[C---:B-1----:R-:W-:Y:S01]  /*b960*/  @!P0 LEA R4, P5, R195.reuse, R24, 0x2 ;  /* 0x00000018c3048211 */ /* 0x042fe200078a10ff */
[----:B------:R1:W-:Y:S01]  /*b970*/  @!P3 ST.E.64 desc[UR40][R14.64], R122 ;  /* 0x0000007a0e00b985 */ /* 0x0003e2000c101b28 */
[----:B------:R-:W-:Y:S02]  /*b980*/  ISETP.GE.AND P3, PT, R192, UR4, PT ;  /* 0x00000004c0007c0c */ /* 0x000fe4000bf66270 */
[----:B------:R-:W-:Y:S02]  /*b990*/  @!P0 LEA.HI.X R5, R195, R20, R230, 0x2, P5 ;  /* 0x00000014c3058211 */ /* 0x000fe400028f14e6 */
[----:B------:R-:W-:Y:S02]  /*b9a0*/  ISETP.GE.AND P5, PT, R190, UR4, PT ;  /* 0x00000004be007c0c */ /* 0x000fe4000bfa6270 */
[-C--:B--2---:R-:W-:Y:S01]  /*b9b0*/  @!P1 LEA R6, P6, R194, R24.reuse, 0x2 ;  /* 0x00000018c2069211 */ /* 0x084fe200078c10ff */
[----:B------:R2:W-:Y:S02]  /*b9c0*/  @!P0 ST.E.64 desc[UR40][R4.64], R126 ;  /* 0x0000007e04008985 */ /* 0x0005e4000c101b28 */
[----:B0-----:R-:W-:-:S02]  /*b9d0*/  @!P4 LEA R8, P0, R193, R24, 0x2 ;  /* 0x00000018c108c211 */ /* 0x001fc400078010ff */
[----:B------:R-:W-:Y:S02]  /*b9e0*/  @!P1 LEA.HI.X R7, R194, R20, R229, 0x2, P6 ;  /* 0x00000014c2079211 */ /* 0x000fe400030f14e5 */
[----:B---3--:R-:W-:Y:S02]  /*b9f0*/  @!P3 LEA R10, P6, R192, R24, 0x2 ;  /* 0x00000018c00ab211 */ /* 0x008fe400078c10ff */
[----:B------:R-:W-:Y:S01]  /*ba00*/  @!P4 LEA.HI.X R9, R193, R20, R228, 0x2, P0 ;  /* 0x00000014c109c211 */ /* 0x000fe200000f14e4 */
[----:B------:R2:W-:Y:S01]  /*ba10*/  @!P1 ST.E.64 desc[UR40][R6.64], R130 ;  /* 0x0000008206009985 */ /* 0x0005e2000c101b28 */
[-C--:B----4-:R-:W-:Y:S02]  /*ba20*/  @!P2 LEA R12, P1, R191, R24.reuse, 0x2 ;  /* 0x00000018bf0ca211 */ /* 0x090fe400078210ff */
[----:B-1----:R-:W-:Y:S01]  /*ba30*/  @!P5 LEA R14, P0, R190, R24, 0x2 ;  /* 0x00000018be0ed211 */ /* 0x002fe200078010ff */
[----:B------:R2:W-:Y:S01]  /*ba40*/  @!P4 ST.E.64 desc[UR40][R8.64], R134 ;  /* 0x000000860800c985 */ /* 0x0005e2000c101b28 */
[----:B------:R-:W-:-:S02]  /*ba50*/  @!P3 LEA.HI.X R11, R192, R20, R227, 0x2, P6 ;  /* 0x00000014c00bb211 */ /* 0x000fc400030f14e3 */
[-C--:B------:R-:W-:Y:S02]  /*ba60*/  @!P2 LEA.HI.X R13, R191, R20.reuse, R226, 0x2, P1 ;  /* 0x00000014bf0da211 */ /* 0x080fe400008f14e2 */
[----:B------:R-:W-:Y:S01]  /*ba70*/  @!P5 LEA.HI.X R15, R190, R20, R225, 0x2, P0 ;  /* 0x00000014be0fd211 */ /* 0x000fe200000f14e1 */
[----:B------:R2:W-:Y:S01]  /*ba80*/  @!P3 ST.E.64 desc[UR40][R10.64], R138 ;  /* 0x0000008a0a00b985 */ /* 0x0005e2000c101b28 */
[----:B------:R-:W-:-:S03]  /*ba90*/  ISETP.GE.AND P0, PT, R189, UR4, PT ;  /* 0x00000004bd007c0c */ /* 0x000fc6000bf06270 */
[----:B------:R2:W-:Y:S04]  /*baa0*/  @!P2 ST.E.64 desc[UR40][R12.64], R142 ;  /* 0x0000008e0c00a985 */ /* 0x0005e8000c101b28 */
[----:B------:R2:W-:Y:S06]  /*bab0*/  @!P5 ST.E.64 desc[UR40][R14.64], R146 ;  /* 0x000000920e00d985 */ /* 0x0005ec000c101b28 */
[----:B------:R-:W-:Y:S05]  /*bac0*/  @P0 BRA `(.L_x_3416) ;  /* 0x00000010000c0947 */ /* 0x000fea0003800000 */
[----:B--2---:R-:W-:-:S04]  /*bad0*/  LEA R4, P0, R189, R24, 0x2 ;  /* 0x00000018bd047211 */ /* 0x004fc800078010ff */
[----:B------:R-:W-:-:S05]  /*bae0*/  LEA.HI.X R5, R189, R20, R224, 0x2, P0 ;  /* 0x00000014bd057211 */ /* 0x000fca00000f14e0 */
[----:B------:R0:W-:Y:S01]  /*baf0*/  ST.E.64 desc[UR40][R4.64], R150 ;  /* 0x0000009604007985 */ /* 0x0001e2000c101b28 */
[----:B------:R-:W-:Y:S05]  /*bb00*/  BRA `(.L_x_3416) ;  /* 0x0000000c00fc7947 */ /* 0x000fea0003800000 */
.L_x_3410:
[----:B------:R-:W-:Y:S02]  /*bb10*/  ULDC.64 UR8, c[0x0][0xc00] ;  /* 0x0003000000087ab9 */ /* 0x000fe40000000a00 */
[----:B------:R-:W-:-:S04]  /*bb20*/  UISETP.NE.U32.AND UP0, UPT, UR8, URZ, UPT ;  /* 0x0000003f0800728c */ /* 0x000fc8000bf05070 */
[----:B------:R-:W-:-:S03]  /*bb30*/  UISETP.NE.AND.EX UP0, UPT, UR9, URZ, UPT, UP0 ;  /* 0x0000003f0900728c */ /* 0x000fc6000bf05300 */
[----:B------:R-:W-:Y:S02]  /*bb40*/  ULDC.64 UR8, c[0x0][0xc00] ;  /* 0x0003000000087ab9 */ /* 0x000fe40000000a00 */
[----:B------:R-:W-:Y:S01]  /*bb50*/  UIMAD.WIDE UR8, UR39, 0x4, UR8 ;  /* 0x00000004270878a5 */ /* 0x000fe2000f8e0208 */
[----:B------:R-:W-:-:S05]  /*bb60*/  PLOP3.LUT P1, PT, PT, PT, UP0, 0x80, 0x0 ;  /* 0x000000000000781c */ /* 0x000fca0003f2f008 */
[----:B------:R-:W-:Y:S02]  /*bb70*/  IMAD.U32 R4, RZ, RZ, UR8 ;  /* 0x00000008ff047e24 */ /* 0x000fe4000f8e00ff */
[----:B------:R-:W-:Y:S01]  /*bb80*/  IMAD.U32 R5, RZ, RZ, UR9 ;  /* 0x00000009ff057e24 */ /* 0x000fe2000f8e00ff */
[----:B------:R-:W-:Y:S02]  /*bb90*/  ULDC.64 UR8, c[0x0][0xc08] ;  /* 0x0003020000087ab9 */ /* 0x000fe40000000a00 */
[----:B------:R-:W-:-:S03]  /*bba0*/  UISETP.NE.U32.AND UP1, UPT, UR8, URZ, UPT ;  /* 0x0000003f0800728c */ /* 0x000fc6000bf25070 */
[----:B------:R-:W2:Y:S01]  /*bbb0*/  @P1 LDG.E R8, desc[UR40][R4.64] ;  /* 0x0000002804081981 */ /* 0x000ea2000c1e1900 */
[----:B------:R-:W-:Y:S01]  /*bbc0*/  UISETP.NE.AND.EX UP1, UPT, UR9, URZ, UPT, UP1 ;  /* 0x0000003f0900728c */ /* 0x000fe2000bf25310 */
[----:B------:R-:W-:Y:S02]  /*bbd0*/  ULDC UR4, c[0x0][0xa88] ;  /* 0x0002a20000047ab9 */ /* 0x000fe40000000800 */
[----:B------:R-:W-:-:S03]  /*bbe0*/  IMAD.U32 R0, RZ, RZ, UR4 ;  /* 0x00000004ff007e24 */ /* 0x000fc6000f8e00ff */
[----:B------:R-:W-:-:S05]  /*bbf0*/  PLOP3.LUT P2, PT, PT, PT, UP1, 0x80, 0x0 ;  /* 0x000000000000781c */ /* 0x000fca0003f4f018 */
[----:B------:R-:W-:-:S04]  /*bc00*/  @UP1 ULEA UR8, UP2, UR39, UR8, 0x2 ;  /* 0x0000000827081291 */ /* 0x000fc8000f84103f */
[----:B------:R-:W-:Y:S02]  /*bc10*/  @UP1 ULEA.HI.X UR9, UR39, UR9, UR42, 0x2, UP2 ;  /* 0x0000000927091291 */ /* 0x000fe400090f142a */
[----:B------:R-:W-:-:S04]  /*bc20*/  IMAD.U32 R6, RZ, RZ, UR8 ;  /* 0x00000008ff067e24 */ /* 0x000fc8000f8e00ff */
[----:B------:R-:W-:-:S05]  /*bc30*/  IMAD.U32 R7, RZ, RZ, UR9 ;  /* 0x00000009ff077e24 */ /* 0x000fca000f8e00ff */
[----:B------:R0:W5:Y:S01]  /*bc40*/  @P2 LDG.E R0, desc[UR40][R6.64] ;  /* 0x0000002806002981 */ /* 0x000162000c1e1900 */
[----:B------:R-:W-:Y:S01]  /*bc50*/  UMOV UR4, URZ ;  /* 0x0000003f00047c82 */ /* 0x000fe20008000000 */
[----:B------:R-:W-:Y:S01]  /*bc60*/  UISETP.NE.AND UP1, UPT, UR46, URZ, UPT ;  /* 0x0000003f2e00728c */ /* 0x000fe2000bf25270 */
[----:B------:R-:W1:Y:S10]  /*bc70*/  S2R R3, SR_TID.X ;  /* 0x0000000000037919 */ /* 0x000e740000002100 */
[----:B------:R-:W-:Y:S01]  /*bc80*/  @!UP1 ULDC UR46, c[0x0][0xad4] ;  /* 0x0002b500002e9ab9 */ /* 0x000fe20000000800 */
[----:B--2---:R-:W-:Y:S01]  /*bc90*/  @P1 R2UR UR4, R8 ;  /* 0x00000000080412ca */ /* 0x004fe200000e0000 */
[----:B-1----:R-:W-:-:S05]  /*bca0*/  VIADD R8, R3, 0xffffff80 ;  /* 0xffffff8003087836 */ /* 0x002fca0000000000 */
[----:B------:R-:W-:-:S07]  /*bcb0*/  ISETP.GT.AND P0, PT, R8, 0x3f, PT ;  /* 0x0000003f0800780c */ /* 0x000fce0003f04270 */
[----:B------:R-:W-:Y:S01]  /*bcc0*/  USHF.R.S32.HI UR19, URZ, 0x1f, UR4 ;  /* 0x0000001f3f137899 */ /* 0x000fe20008011404 */
[----:B0-----:R-:W-:Y:S11]  /*bcd0*/  @P2 BRA `(.L_x_3419) ;  /* 0x0000000000102947 */ /* 0x001ff60003800000 */
[----:B------:R-:W-:Y:S05]  /*bce0*/  @!P1 BRA `(.L_x_3419) ;  /* 0x00000000000c9947 */ /* 0x000fea0003800000 */
[----:B------:R-:W2:Y:S04]  /*bcf0*/  LDG.E R3, desc[UR40][R4.64] ;  /* 0x0000002804037981 */ /* 0x000ea8000c1e1900 */
[----:B-----5:R-:W2:Y:S02]  /*bd00*/  LDG.E R0, desc[UR40][R4.64+0x4] ;  /* 0x0000042804007981 */ /* 0x020ea4000c1e1900 */
[----:B--2---:R-:W-:-:S07]  /*bd10*/  IMAD.IADD R0, R0, 0x1, -R3 ;  /* 0x0000000100007824 */ /* 0x004fce00078e0a03 */
.L_x_3419:
[----:B------:R-:W-:Y:S01]  /*bd20*/  USEL UR39, UR39, URZ, !UP0 ;  /* 0x0000003f27277287 */ /* 0x000fe2000c000000 */
[----:B------:R-:W-:Y:S01]  /*bd30*/  BSSY B1, `(.L_x_3420) ;  /* 0x0000039000017945 */ /* 0x000fe20003800000 */
[----:B------:R-:W-:-:S03]  /*bd40*/  USEL UR42, UR42, URZ, !UP0 ;  /* 0x0000003f2a2a7287 */ /* 0x000fc6000c000000 */
[----:B------:R-:W-:Y:S09]  /*bd50*/  @P0 BRA `(.L_x_3421) ;  /* 0x0000000000d80947 */ /* 0x000ff20003800000 */
[----:B------:R-:W0:Y:S01]  /*bd60*/  S2R R3, SR_TID.X ;  /* 0x0000000000037919 */ /* 0x000e220000002100 */
[----:B------:R-:W1:Y:S01]  /*bd70*/  LDC R9, c[0x0][0xbe8] ;  /* 0x0002fa00ff097b82 */ /* 0x000e620000000800 */
[----:B------:R-:W-:-:S04]  /*bd80*/  IMAD.U32 R4, RZ, RZ, UR43 ;  /* 0x0000002bff047e24 */ /* 0x000fc8000f8e00ff */
[----:B0-----:R-:W-:Y:S02]  /*bd90*/  IMAD R3, R4, 0x40, R3 ;  /* 0x0000004004037824 */ /* 0x001fe400078e0203 */
[----:B-1---5:R-:W-:Y:S02]  /*bda0*/  IMAD R4, R0, R9, RZ ;  /* 0x0000000900047224 */ /* 0x022fe400078e02ff */
[----:B------:R-:W-:-:S05]  /*bdb0*/  VIADD R6, R3, 0xffffff80 ;  /* 0xffffff8003067836 */ /* 0x000fca0000000000 */
[----:B------:R-:W-:-:S13]  /*bdc0*/  ISETP.GE.AND P0, PT, R6, R4, PT ;  /* 0x000000040600720c */ /* 0x000fda0003f06270 */
[----:B------:R-:W-:Y:S05]  /*bdd0*/  @P0 BRA `(.L_x_3421) ;  /* 0x0000000000b80947 */ /* 0x000fea0003800000 */
[----:B------:R-:W-:Y:S01]  /*bde0*/  ISETP.NE.AND P0, PT, R9, 0x1, PT ;  /* 0x000000010900780c */ /* 0x000fe20003f05270 */
[----:B------:R-:W-:Y:S01]  /*bdf0*/  UISETP.GT.AND UP0, UPT, UR46, 0x1, UPT ;  /* 0x000000012e00788c */ /* 0x000fe2000bf04270 */
[----:B------:R-:W-:-:S03]  /*be00*/  UMOV UR17, 0x9b8 ;  /* 0x000009b800117882 */ /* 0x000fc60000000000 */
[----:B------:R-:W-:Y:S02]  /*be10*/  USEL UR17, UR17, 0x978, UP0 ;  /* 0x0000097811117887 */ /* 0x000fe40008000000 */
[----:B------:R-:W-:-:S06]  /*be20*/  USEL UR16, UR45, URZ, UP0 ;  /* 0x0000003f2d107287 */ /* 0x000fcc0008000000 */
[----:B------:R-:W0:Y:S04]  /*be30*/  @P0 LDC R3, c[0x0][0xbec] ;  /* 0x0002fb00ff030b82 */ /* 0x000e280000000800 */
[----:B------:R-:W-:Y:S01]  /*be40*/  ULDC.64 UR8, c[0x0][UR17+0x218] ;  /* 0x0000860011087abb */ /* 0x000fe20008000a00 */
[----:B------:R-:W-:Y:S01]  /*be50*/  ULDC.64 UR12, c[0x0][UR17+0x220] ;  /* 0x00008800110c7abb */ /* 0x000fe20008000a00 */
[----:B------:R-:W-:Y:S01]  /*be60*/  ULDC.64 UR14, c[0x0][UR17+0x228] ;  /* 0x00008a00110e7abb */ /* 0x000fe20008000a00 */
[----:B------:R-:W-:Y:S01]  /*be70*/  UIMAD.WIDE.U32 UR10, UR8, UR44, URZ ;  /* 0x0000002c080a72a5 */ /* 0x000fe2000f8e003f */
[----:B------:R-:W1:Y:S01]  /*be80*/  @P0 LDC R5, c[0x0][0xbf0] ;  /* 0x0002fc00ff050b82 */ /* 0x000e620000000800 */
[----:B------:R-:W-:Y:S02]  /*be90*/  UIMAD UR18, UR9, UR44, URZ ;  /* 0x0000002c091272a4 */ /* 0x000fe4000f8e023f */
[----:B------:R-:W-:-:S02]  /*bea0*/  UIMAD UR13, UR13, UR39, URZ ;  /* 0x000000270d0d72a4 */ /* 0x000fc4000f8e023f */
[----:B------:R-:W-:Y:S02]  /*beb0*/  UIMAD.WIDE.U32 UR20, UR14, UR16, URZ ;  /* 0x000000100e1472a5 */ /* 0x000fe4000f8e003f */
[----:B------:R-:W-:Y:S02]  /*bec0*/  UIMAD.WIDE.U32 UR8, UR12, UR39, URZ ;  /* 0x000000270c0872a5 */ /* 0x000fe4000f8e003f */
[----:B------:R-:W-:Y:S02]  /*bed0*/  UIMAD UR14, UR15, UR16, URZ ;  /* 0x000000100f0e72a4 */ /* 0x000fe4000f8e023f */
[----:B------:R-:W-:Y:S02]  /*bee0*/  UIMAD UR13, UR12, UR42, UR13 ;  /* 0x0000002a0c0d72a4 */ /* 0x000fe4000f8e020d */
[----:B------:R-:W-:Y:S02]  /*bef0*/  UIADD3 UR10, UP1, UP2, UR8, UR10, UR4 ;  /* 0x0000000a080a7290 */ /* 0x000fe4000fa3e004 */
[----:B------:R-:W-:Y:S01]  /*bf00*/  UIADD3 UR14, UR21, UR14, URZ ;  /* 0x0000000e150e7290 */ /* 0x000fe2000fffe03f */
[----:B0-----:R-:W-:Y:S01]  /*bf10*/  @P0 IMAD.HI.U32 R4, R6, R3, RZ ;  /* 0x0000000306040227 */ /* 0x001fe200078e00ff */
[----:B------:R-:W-:-:S02]  /*bf20*/  UIADD3 UR18, UR11, UR18, URZ ;  /* 0x000000120b127290 */ /* 0x000fc4000fffe03f */
[----:B------:R-:W-:Y:S01]  /*bf30*/  UIADD3 UR13, UR9, UR13, URZ ;  /* 0x0000000d090d7290 */ /* 0x000fe2000fffe03f */
[----:B------:R-:W-:Y:S02]  /*bf40*/  IMAD.MOV.U32 R3, RZ, RZ, R6 ;  /* 0x000000ffff037224 */ /* 0x000fe400078e0006 */
[----:B------:R-:W-:Y:S01]  /*bf50*/  IMAD.U32 R10, RZ, RZ, UR14 ;  /* 0x0000000eff0a7e24 */ /* 0x000fe2000f8e00ff */
[----:B------:R-:W-:Y:S01]  /*bf60*/  ULDC.64 UR8, c[0x0][UR17+0x210] ;  /* 0x0000840011087abb */ /* 0x000fe20008000a00 */
[----:B-1----:R-:W-:Y:S01]  /*bf70*/  @P0 SHF.R.U32.HI R3, RZ, R5, R4 ;  /* 0x00000005ff030219 */ /* 0x002fe20000011604 */
[----:B------:R-:W-:Y:S02]  /*bf80*/  IMAD.U32 R4, RZ, RZ, UR20 ;  /* 0x00000014ff047e24 */ /* 0x000fe4000f8e00ff */
[----:B------:R-:W-:Y:S01]  /*bf90*/  IMAD.U32 R5, RZ, RZ, UR21 ;  /* 0x00000015ff057e24 */ /* 0x000fe2000f8e00ff */
[--C-:B------:R-:W-:Y:S01]  /*bfa0*/  SHF.R.S32.HI R5, RZ, 0x1f, R3.reuse ;  /* 0x0000001fff057819 */ /* 0x100fe20000011403 */
[----:B------:R-:W-:Y:S01]  /*bfb0*/  IMAD.MOV R7, RZ, RZ, -R3 ;  /* 0x000000ffff077224 */ /* 0x000fe200078e0a03 */
[----:B------:R-:W-:Y:S01]  /*bfc0*/  IADD3 R4, P0, P1, R3, UR10, R4 ;  /* 0x0000000a03047c10 */ /* 0x000fe2000f91e004 */
[----:B------:R-:W-:-:S02]  /*bfd0*/  UIADD3.X UR10, UR13, UR18, UR19, UP1, UP2 ;  /* 0x000000120d0a7290 */ /* 0x000fc40008fe4413 */
[----:B------:R-:W-:-:S04]  /*bfe0*/  IMAD R7, R9, R7, R6 ;  /* 0x0000000709077224 */ /* 0x000fc800078e0206 */
[----:B------:R-:W-:Y:S01]  /*bff0*/  IADD3.X R5, R5, UR10, R10, P0, P1 ;  /* 0x0000000a05057c10 */ /* 0x000fe200087e240a */
[C---:B------:R-:W-:Y:S01]  /*c000*/  IMAD R6, R7.reuse, UR9, RZ ;  /* 0x0000000907067c24 */ /* 0x040fe2000f8e02ff */
[----:B------:R-:W-:Y:S01]  /*c010*/  SHF.R.S32.HI R3, RZ, 0x1f, R7 ;  /* 0x0000001fff037819 */ /* 0x000fe20000011407 */
[----:B------:R-:W-:Y:S01]  /*c020*/  ULDC.64 UR10, c[0x0][0xba8] ;  /* 0x0002ea00000a7ab9 */ /* 0x000fe20000000a00 */
[----:B------:R-:W-:Y:S01]  /*c030*/  @!UP0 ULDC UR10, c[0x0][0xb50] ;  /* 0x0002d400000a8ab9 */ /* 0x000fe20000000800 */
[----:B------:R-:W-:Y:S01]  /*c040*/  IMAD.WIDE.U32 R4, R7, UR8, R4 ;  /* 0x0000000807047c25 */ /* 0x000fe2000f8e0004 */
[----:B------:R-:W-:-:S03]  /*c050*/  @!UP0 ULDC UR11, c[0x0][0xb54] ;  /* 0x0002d500000b8ab9 */ /* 0x000fc60000000800 */
[----:B------:R-:W-:Y:S01]  /*c060*/  IMAD R3, R3, UR8, R6 ;  /* 0x0000000803037c24 */ /* 0x000fe2000f8e0206 */
[----:B------:R-:W-:-:S03]  /*c070*/  LEA R6, P0, R4, UR10, 0x2 ;  /* 0x0000000a04067c11 */ /* 0x000fc6000f8010ff */
[----:B------:R-:W-:-:S05]  /*c080*/  IMAD.IADD R3, R5, 0x1, R3 ;  /* 0x0000000105037824 */ /* 0x000fca00078e0203 */
[----:B------:R-:W-:Y:S01]  /*c090*/  LEA.HI.X R7, R4, UR11, R3, 0x2, P0 ;  /* 0x0000000b04077c11 */ /* 0x000fe200080f1403 */
[----:B------:R-:W-:-:S05]  /*c0a0*/  IMAD.MOV.U32 R3, RZ, RZ, -0x800000 ;  /* 0xff800000ff037424 */ /* 0x000fca00078e00ff */
[----:B------:R0:W-:Y:S02]  /*c0b0*/  STG.E desc[UR40][R6.64], R3 ;  /* 0x0000000306007986 */ /* 0x0001e4000c101928 */
.L_x_3421:
[----:B------:R-:W-:Y:S05]  /*c0c0*/  BSYNC B1 ;  /* 0x0000000000017941 */ /* 0x000fea0003800000 */
.L_x_3420:
[----:B------:R-:W-:-:S06]  /*c0d0*/  UISETP.GT.AND UP0, UPT, UR46, 0x1, UPT ;  /* 0x000000012e00788c */ /* 0x000fcc000bf04270 */
[----:B------:R-:W-:-:S13]  /*c0e0*/  PLOP3.LUT P0, PT, PT, PT, UP0, 0x80, 0x0 ;  /* 0x000000000000781c */ /* 0x000fda0003f0f008 */
[----:B------:R-:W-:Y:S05]  /*c0f0*/  @P0 BRA `(.L_x_3416) ;  /* 0x0000000800800947 */ /* 0x000fea0003800000 */
[----:B------:R-:W1:Y:S01]  /*c100*/  LDC R11, c[0x0][0xbe8] ;  /* 0x0002fa00ff0b7b82 */ /* 0x000e620000000800 */
[----:B0-----:R-:W-:Y:S01]  /*c110*/  SHF.R.S32.HI R3, RZ, 0x1f, R8 ;  /* 0x0000001fff037819 */ /* 0x001fe20000011408 */
[----:B------:R-:W-:Y:S01]  /*c120*/  ULDC.64 UR12, c[0x0][0xaa0] ;  /* 0x0002a800000c7ab9 */ /* 0x000fe20000000a00 */
[----:B------:R-:W-:Y:S01]  /*c130*/  BSSY B1, `(.L_x_3422) ;  /* 0x0000078000017945 */ /* 0x000fe20003800000 */
[----:B------:R-:W-:Y:S01]  /*c140*/  UIMAD UR10, UR19, UR12, URZ ;  /* 0x0000000c130a72a4 */ /* 0x000fe2000f8e023f */
[----:B------:R-:W-:Y:S01]  /*c150*/  LEA.HI R3, R3, R8, RZ, 0x3 ;  /* 0x0000000803037211 */ /* 0x000fe200078f18ff */
[----:B------:R-:W-:Y:S01]  /*c160*/  UIMAD.WIDE.U32 UR8, UR4, UR12, URZ ;  /* 0x0000000c040872a5 */ /* 0x000fe2000f8e003f */
[----:B------:R-:W-:Y:S01]  /*c170*/  SHF.R.S32.HI R27, RZ, 0x1f, R221 ;  /* 0x0000001fff1b7819 */ /* 0x000fe200000114dd */
[----:B------:R-:W-:Y:S01]  /*c180*/  UIMAD UR10, UR4, UR13, UR10 ;  /* 0x0000000d040a72a4 */ /* 0x000fe2000f8e020a */
[----:B------:R-:W-:Y:S01]  /*c190*/  LOP3.LUT R7, R3, 0xfffffff8, RZ, 0xc0, !PT ;  /* 0xfffffff803077812 */ /* 0x000fe200078ec0ff */
[----:B------:R-:W-:Y:S01]  /*c1a0*/  ULDC UR12, c[0x0][0xac8] ;  /* 0x0002b200000c7ab9 */ /* 0x000fe20000000800 */
[----:B------:R-:W-:Y:S01]  /*c1b0*/  SHF.R.S32.HI R26, RZ, 0x3, R3 ;  /* 0x00000003ff1a7819 */ /* 0x000fe20000011403 */
[----:B------:R-:W-:Y:S01]  /*c1c0*/  UIADD3 UR9, UR9, UR10, URZ ;  /* 0x0000000a09097290 */ /* 0x000fe2000fffe03f */
[----:B------:R-:W-:Y:S01]  /*c1d0*/  ISETP.GE.AND P2, PT, R188, UR12, PT ;  /* 0x0000000cbc007c0c */ /* 0x000fe2000bf46270 */
[----:B------:R-:W-:Y:S01]  /*c1e0*/  IMAD.IADD R9, R8, 0x1, -R7 ;  /* 0x0000000108097824 */ /* 0x000fe200078e0a07 */
[----:B------:R-:W-:Y:S01]  /*c1f0*/  ULDC.64 UR10, c[0x0][0xae8] ;  /* 0x0002ba00000a7ab9 */ /* 0x000fe20000000a00 */
[----:B------:R-:W-:Y:S01]  /*c200*/  IMAD.U32 R8, RZ, RZ, UR43 ;  /* 0x0000002bff087e24 */ /* 0x000fe2000f8e00ff */
[----:B------:R-:W-:Y:S01]  /*c210*/  ISETP.GE.AND P1, PT, R187, UR12, PT ;  /* 0x0000000cbb007c0c */ /* 0x000fe2000bf26270 */
[----:B------:R-:W-:Y:S01]  /*c220*/  IMAD R3, R9, 0x20, R26 ;  /* 0x0000002009037824 */ /* 0x000fe200078e021a */
[----:B------:R-:W-:Y:S01]  /*c230*/  UIMAD.WIDE.U32 UR8, UR44, UR10, UR8 ;  /* 0x0000000a2c0872a5 */ /* 0x000fe2000f8e0008 */
[----:B------:R-:W-:-:S02]  /*c240*/  ISETP.GE.AND P3, PT, R2, UR12, PT ;  /* 0x0000000c02007c0c */ /* 0x000fc4000bf66270 */
[----:B------:R-:W-:Y:S01]  /*c250*/  IMAD R8, R8, 0x40, R3 ;  /* 0x0000004008087824 */ /* 0x000fe200078e0203 */
[----:B------:R-:W-:Y:S01]  /*c260*/  SEL R3, RZ, 0xffffffff, P2 ;  /* 0xffffffffff037807 */ /* 0x000fe20001000000 */
[----:B------:R-:W-:Y:S01]  /*c270*/  UIMAD UR9, UR44, UR11, UR9 ;  /* 0x0000000b2c0972a4 */ /* 0x000fe2000f8e0209 */
[----:B-1----:R-:W-:Y:S01]  /*c280*/  ISETP.NE.AND P0, PT, R11, 0x1, PT ;  /* 0x000000010b00780c */ /* 0x002fe20003f05270 */
[----:B-----5:R-:W-:Y:S01]  /*c290*/  IMAD R25, R0, R11, RZ ;  /* 0x0000000b00197224 */ /* 0x020fe200078e02ff */
[----:B------:R-:W-:Y:S01]  /*c2a0*/  SEL R9, RZ, 0xffffffff, P1 ;  /* 0xffffffffff097807 */ /* 0x000fe20000800000 */
[----:B------:R-:W-:Y:S01]  /*c2b0*/  IMAD.SHL.U32 R13, R3, 0x2, RZ ;  /* 0x00000002030d7824 */ /* 0x000fe200078e00ff */
[----:B------:R-:W-:Y:S01]  /*c2c0*/  SEL R6, RZ, 0x1, P3 ;  /* 0x00000001ff067807 */ /* 0x000fe20001800000 */
[----:B------:R-:W-:Y:S01]  /*c2d0*/  ULDC.64 UR10, c[0x0][0xaf0] ;  /* 0x0002bc00000a7ab9 */ /* 0x000fe20000000a00 */
[----:B------:R-:W-:Y:S01]  /*c2e0*/  IMAD.MOV.U32 R3, RZ, RZ, R8 ;  /* 0x000000ffff037224 */ /* 0x000fe200078e0008 */
[----:B------:R-:W-:Y:S01]  /*c2f0*/  UIMAD UR42, UR42, UR10, URZ ;  /* 0x0000000a2a2a72a4 */ /* 0x000fe2000f8e023f */
[----:B------:R-:W-:Y:S01]  /*c300*/  IMAD.SHL.U32 R9, R9, 0x4, RZ ;  /* 0x0000000409097824 */ /* 0x000fe200078e00ff */
[----:B------:R-:W-:Y:S01]  /*c310*/  LOP3.LUT R6, R13, 0x2, R6, 0xe2, !PT ;  /* 0x000000020d067812 */ /* 0x000fe200078ee206 */
[----:B------:R-:W-:Y:S01]  /*c320*/  UIMAD.WIDE.U32 UR8, UR39, UR10, UR8 ;  /* 0x0000000a270872a5 */ /* 0x000fe2000f8e0008 */
[----:B------:R-:W-:Y:S01]  /*c330*/  ISETP.GE.AND P1, PT, R221, UR12, PT ;  /* 0x0000000cdd007c0c */ /* 0x000fe2000bf26270 */
[----:B------:R-:W-:Y:S01]  /*c340*/  UIMAD UR4, UR39, UR11, UR42 ;  /* 0x0000000b270472a4 */ /* 0x000fe2000f8e022a */
[----:B------:R-:W0:Y:S01]  /*c350*/  @P0 LDC R5, c[0x0][0xbec] ;  /* 0x0002fb00ff050b82 */ /* 0x000e220000000800 */
[----:B------:R-:W-:-:S02]  /*c360*/  LOP3.LUT R10, R9, 0x4, R6, 0xe2, !PT ;  /* 0x00000004090a7812 */ /* 0x000fc400078ee206 */
[----:B------:R-:W-:Y:S01]  /*c370*/  UIADD3 UR4, UR9, UR4, URZ ;  /* 0x0000000409047290 */ /* 0x000fe2000fffe03f */
[----:B------:R-:W-:Y:S02]  /*c380*/  SEL R0, RZ, 0x80, P1 ;  /* 0x00000080ff007807 */ /* 0x000fe40000800000 */
[----:B------:R-:W-:Y:S02]  /*c390*/  SHF.R.S32.HI R28, RZ, 0x1f, R187 ;  /* 0x0000001fff1c7819 */ /* 0x000fe400000114bb */
[----:B------:R-:W1:Y:S01]  /*c3a0*/  @P0 LDC R7, c[0x0][0xbf0] ;  /* 0x0002fc00ff070b82 */ /* 0x000e620000000800 */
[----:B------:R-:W-:Y:S02]  /*c3b0*/  SHF.R.S32.HI R29, RZ, 0x1f, R186 ;  /* 0x0000001fff1d7819 */ /* 0x000fe400000114ba */
[----:B------:R-:W-:Y:S02]  /*c3c0*/  SHF.R.S32.HI R31, RZ, 0x1f, R184 ;  /* 0x0000001fff1f7819 */ /* 0x000fe400000114b8 */
[----:B------:R-:W-:-:S02]  /*c3d0*/  SHF.R.S32.HI R33, RZ, 0x1f, R222 ;  /* 0x0000001fff217819 */ /* 0x000fc400000114de */
[----:B------:R-:W-:Y:S02]  /*c3e0*/  SHF.R.S32.HI R30, RZ, 0x1f, R185 ;  /* 0x0000001fff1e7819 */ /* 0x000fe400000114b9 */
[----:B------:R-:W-:Y:S01]  /*c3f0*/  SHF.R.S32.HI R32, RZ, 0x1f, R188 ;  /* 0x0000001fff207819 */ /* 0x000fe200000114bc */
[----:B0-----:R-:W-:-:S04]  /*c400*/  @P0 IMAD.HI.U32 R4, R8, R5, RZ ;  /* 0x0000000508040227 */ /* 0x001fc800078e00ff */
[----:B------:R-:W-:Y:S02]  /*c410*/  IMAD.U32 R5, RZ, RZ, UR9 ;  /* 0x00000009ff057e24 */ /* 0x000fe4000f8e00ff */
[----:B------:R-:W-:Y:S01]  /*c420*/  IMAD.U32 R5, RZ, RZ, UR4 ;  /* 0x00000004ff057e24 */ /* 0x000fe2000f8e00ff */
[----:B-1----:R-:W-:Y:S01]  /*c430*/  @P0 SHF.R.U32.HI R3, RZ, R7, R4 ;  /* 0x00000007ff030219 */ /* 0x002fe20000011604 */
[----:B------:R-:W-:Y:S01]  /*c440*/  IMAD.U32 R4, RZ, RZ, UR8 ;  /* 0x00000008ff047e24 */ /* 0x000fe2000f8e00ff */
[----:B------:R-:W-:Y:S01]  /*c450*/  ISETP.GE.AND P0, PT, R186, UR12, PT ;  /* 0x0000000cba007c0c */ /* 0x000fe2000bf06270 */
[----:B------:R-:W-:Y:S01]  /*c460*/  ULDC.64 UR8, c[0x0][0xae0] ;  /* 0x0002b80000087ab9 */ /* 0x000fe20000000a00 */
[--C-:B------:R-:W-:Y:S01]  /*c470*/  SHF.R.S32.HI R6, RZ, 0x1f, R3.reuse ;  /* 0x0000001fff067819 */ /* 0x100fe20000011403 */
[----:B------:R-:W-:Y:S01]  /*c480*/  IMAD.MOV R7, RZ, RZ, -R3 ;  /* 0x000000ffff077224 */ /* 0x000fe200078e0a03 */
[----:B------:R-:W-:Y:S01]  /*c490*/  SEL R9, RZ, 0xffffffff, P0 ;  /* 0xffffffffff097807 */ /* 0x000fe20000000000 */
[----:B------:R-:W-:Y:S01]  /*c4a0*/  IMAD.WIDE.U32 R4, R3, UR8, R4 ;  /* 0x0000000803047c25 */ /* 0x000fe2000f8e0004 */
[----:B------:R-:W-:-:S03]  /*c4b0*/  ISETP.GE.AND P0, PT, R185, UR12, PT ;  /* 0x0000000cb9007c0c */ /* 0x000fc6000bf06270 */
[----:B------:R-:W-:Y:S02]  /*c4c0*/  IMAD R6, R6, UR8, RZ ;  /* 0x0000000806067c24 */ /* 0x000fe4000f8e02ff */
[----:B------:R-:W-:Y:S02]  /*c4d0*/  IMAD.SHL.U32 R13, R9, 0x8, RZ ;  /* 0x00000008090d7824 */ /* 0x000fe400078e00ff */
[----:B------:R-:W-:Y:S01]  /*c4e0*/  IMAD R9, R3, UR9, R6 ;  /* 0x0000000903097c24 */ /* 0x000fe2000f8e0206 */
[----:B------:R-:W-:Y:S01]  /*c4f0*/  SEL R6, RZ, 0xffffffff, P0 ;  /* 0xffffffffff067807 */ /* 0x000fe20000000000 */
[----:B------:R-:W-:Y:S01]  /*c500*/  IMAD R7, R11, R7, R8 ;  /* 0x000000070b077224 */ /* 0x000fe200078e0208 */
[----:B------:R-:W-:Y:S01]  /*c510*/  ISETP.GE.AND P0, PT, R184, UR12, PT ;  /* 0x0000000cb8007c0c */ /* 0x000fe2000bf06270 */
[----:B------:R-:W-:Y:S01]  /*c520*/  IMAD.IADD R5, R5, 0x1, R9 ;  /* 0x0000000105057824 */ /* 0x000fe200078e0209 */
[----:B------:R-:W-:Y:S01]  /*c530*/  LOP3.LUT R10, R13, 0x8, R10, 0xe2, !PT ;  /* 0x000000080d0a7812 */ /* 0x000fe200078ee20a */
[----:B------:R-:W-:Y:S01]  /*c540*/  IMAD.SHL.U32 R13, R6, 0x10, RZ ;  /* 0x00000010060d7824 */ /* 0x000fe200078e00ff */
[----:B------:R-:W-:Y:S01]  /*c550*/  SEL R8, RZ, 0xffffffff, P0 ;  /* 0xffffffffff087807 */ /* 0x000fe20000000000 */
[----:B------:R-:W-:Y:S01]  /*c560*/  ULDC.64 UR8, c[0x0][0xad8] ;  /* 0x0002b60000087ab9 */ /* 0x000fe20000000a00 */
[----:B------:R-:W-:Y:S01]  /*c570*/  SHF.R.S32.HI R3, RZ, 0x1f, R7 ;  /* 0x0000001fff037819 */ /* 0x000fe20000011407 */
[----:B------:R-:W-:Y:S01]  /*c580*/  IMAD.WIDE.U32 R4, R7, UR8, R4 ;  /* 0x0000000807047c25 */ /* 0x000fe2000f8e0004 */
[----:B------:R-:W-:-:S02]  /*c590*/  LOP3.LUT R10, R13, 0x10, R10, 0xe2, !PT ;  /* 0x000000100d0a7812 */ /* 0x000fc400078ee20a */
[----:B------:R-:W-:Y:S01]  /*c5a0*/  ISETP.GE.AND P0, PT, R222, UR12, PT ;  /* 0x0000000cde007c0c */ /* 0x000fe2000bf06270 */
[----:B------:R-:W-:Y:S02]  /*c5b0*/  IMAD.SHL.U32 R9, R8, 0x20, RZ ;  /* 0x0000002008097824 */ /* 0x000fe400078e00ff */
[----:B------:R-:W-:-:S03]  /*c5c0*/  IMAD R6, R3, UR8, RZ ;  /* 0x0000000803067c24 */ /* 0x000fc6000f8e02ff */
[----:B------:R-:W-:Y:S01]  /*c5d0*/  LOP3.LUT R10, R9, 0x20, R10, 0xe2, !PT ;  /* 0x00000020090a7812 */ /* 0x000fe200078ee20a */
[----:B------:R-:W-:Y:S01]  /*c5e0*/  IMAD R3, R7, UR9, R6 ;  /* 0x0000000907037c24 */ /* 0x000fe2000f8e0206 */
[----:B------:R-:W-:Y:S01]  /*c5f0*/  ULDC.64 UR8, c[0x0][0xa80] ;  /* 0x0002a00000087ab9 */ /* 0x000fe20000000a00 */
[----:B------:R-:W-:Y:S01]  /*c600*/  IMAD.U32 R9, RZ, RZ, UR43 ;  /* 0x0000002bff097e24 */ /* 0x000fe2000f8e00ff */
[----:B------:R-:W-:Y:S01]  /*c610*/  SEL R7, RZ, 0x40, P0 ;  /* 0x00000040ff077807 */ /* 0x000fe20000000000 */
[----:B------:R-:W-:Y:S01]  /*c620*/  IMAD.IADD R3, R5, 0x1, R3 ;  /* 0x0000000105037824 */ /* 0x000fe200078e0203 */
[----:B------:R-:W-:Y:S01]  /*c630*/  LEA R20, P0, R4, UR8, 0x1 ;  /* 0x0000000804147c11 */ /* 0x000fe2000f8008ff */
[----:B------:R-:W-:Y:S01]  /*c640*/  IMAD R26, R9, 0x40, R26 ;  /* 0x00000040091a7824 */ /* 0x000fe200078e021a */
[----:B------:R-:W-:Y:S02]  /*c650*/  LOP3.LUT R21, R10, R7, RZ, 0xfc, !PT ;  /* 0x000000070a157212 */ /* 0x000fe400078efcff */
[----:B------:R-:W-:Y:S01]  /*c660*/  LEA.HI.X R3, R4, UR9, R3, 0x1, P0 ;  /* 0x0000000904037c11 */ /* 0x000fe200080f0c03 */
[----:B------:R0:W1:Y:S01]  /*c670*/  SHFL.IDX PT, R6, R20, RZ, 0x181f ;  /* 0x00181fff14067589 */ /* 0x00006200000e0000 */
[----:B------:R-:W-:-:S02]  /*c680*/  ISETP.GE.AND P0, PT, R26, R25, PT ;  /* 0x000000191a00720c */ /* 0x000fc40003f06270 */
[----:B------:R-:W-:Y:S01]  /*c690*/  LOP3.LUT R24, R21, R0, RZ, 0xfc, !PT ;  /* 0x0000000015187212 */ /* 0x000fe200078efcff */
[----:B------:R0:W2:Y:S10]  /*c6a0*/  SHFL.IDX PT, R7, R3, RZ, 0x181f ;  /* 0x00181fff03077589 */ /* 0x0000b400000e0000 */
[----:B0-----:R-:W-:Y:S05]  /*c6b0*/  @P0 BRA `(.L_x_3423) ;  /* 0x00000000007c0947 */ /* 0x001fea0003800000 */
[----:B------:R-:W-:Y:S02]  /*c6c0*/  ISETP.GE.AND P2, PT, R188, UR12, PT ;  /* 0x0000000cbc007c0c */ /* 0x000fe4000bf46270 */
[----:B------:R-:W-:Y:S02]  /*c6d0*/  ISETP.GE.AND P1, PT, R2, UR12, PT ;  /* 0x0000000c02007c0c */ /* 0x000fe4000bf26270 */
[----:B------:R-:W-:Y:S02]  /*c6e0*/  ISETP.GE.AND P5, PT, R187, UR12, PT ;  /* 0x0000000cbb007c0c */ /* 0x000fe4000bfa6270 */
[----:B------:R-:W-:-:S07]  /*c6f0*/  ISETP.GE.AND P3, PT, R186, UR12, PT ;  /* 0x0000000cba007c0c */ /* 0x000fce000bf66270 */
[-C--:B-1----:R-:W-:Y:S02]  /*c700*/  @!P2 LEA R8, P0, R188, R6.reuse, 0x1 ;  /* 0x00000006bc08a211 */ /* 0x082fe400078008ff */
[----:B--2---:R-:W-:Y:S02]  /*c710*/  @!P1 IMAD.WIDE R4, R2, 0x2, R6 ;  /* 0x0000000202049825 */ /* 0x004fe400078e0206 */
[----:B------:R-:W-:Y:S02]  /*c720*/  @!P2 LEA.HI.X R9, R188, R7, R32, 0x1, P0 ;  /* 0x00000007bc09a211 */ /* 0x000fe400000f0c20 */
[----:B------:R-:W-:Y:S01]  /*c730*/  @!P5 LEA R10, P4, R187, R6, 0x1 ;  /* 0x00000006bb0ad211 */ /* 0x000fe200078808ff */
[----:B------:R-:W-:Y:S01]  /*c740*/  @!P1 ST.E.128 desc[UR40][R4.64], RZ ;  /* 0x000000ff04009985 */ /* 0x000fe2000c101d28 */
[----:B------:R-:W-:Y:S02]  /*c750*/  ISETP.GE.AND P1, PT, R184, UR12, PT ;  /* 0x0000000cb8007c0c */ /* 0x000fe4000bf26270 */
[----:B------:R-:W-:Y:S01]  /*c760*/  LOP3.LUT P0, RZ, R21, 0x40, RZ, 0xc0, !PT ;  /* 0x0000004015ff7812 */ /* 0x000fe2000780c0ff */
[----:B------:R0:W-:Y:S01]  /*c770*/  @!P2 ST.E.128 desc[UR40][R8.64], RZ ;  /* 0x000000ff0800a985 */ /* 0x0001e2000c101d28 */
[----:B------:R-:W-:-:S02]  /*c780*/  ISETP.GE.AND P2, PT, R185, UR12, PT ;  /* 0x0000000cb9007c0c */ /* 0x000fc4000bf46270 */
[-C--:B------:R-:W-:Y:S02]  /*c790*/  @!P5 LEA.HI.X R11, R187, R7.reuse, R28, 0x1, P4 ;  /* 0x00000007bb0bd211 */ /* 0x080fe400020f0c1c */
[----:B------:R-:W-:Y:S02]  /*c7a0*/  LOP3.LUT P4, RZ, R24, 0x80, RZ, 0xc0, !PT ;  /* 0x0000008018ff7812 */ /* 0x000fe4000788c0ff */
[CC--:B------:R-:W-:Y:S01]  /*c7b0*/  @!P3 LEA R12, P6, R186.reuse, R6.reuse, 0x1 ;  /* 0x00000006ba0cb211 */ /* 0x0c0fe200078c08ff */
[----:B------:R4:W-:Y:S03]  /*c7c0*/  @!P5 ST.E.128 desc[UR40][R10.64], RZ ;  /* 0x000000ff0a00d985 */ /* 0x0009e6000c101d28 */
[----:B------:R-:W-:Y:S02]  /*c7d0*/  @!P3 LEA.HI.X R13, R186, R7, R29, 0x1, P6 ;  /* 0x00000007ba0db211 */ /* 0x000fe400030f0c1d */
[----:B0-----:R-:W-:-:S02]  /*c7e0*/  @!P1 LEA R8, P6, R184, R6, 0x1 ;  /* 0x00000006b8089211 */ /* 0x001fc400078c08ff */
[CC--:B------:R-:W-:Y:S01]  /*c7f0*/  @!P2 LEA R4, P5, R185.reuse, R6.reuse, 0x1 ;  /* 0x00000006b904a211 */ /* 0x0c0fe200078a08ff */
[----:B------:R4:W-:Y:S01]  /*c800*/  @!P3 ST.E.128 desc[UR40][R12.64], RZ ;  /* 0x000000ff0c00b985 */ /* 0x0009e2000c101d28 */
[-C--:B------:R-:W-:Y:S02]  /*c810*/  @P0 LEA R14, P3, R222, R6.reuse, 0x1 ;  /* 0x00000006de0e0211 */ /* 0x080fe400078608ff */
[-C--:B------:R-:W-:Y:S02]  /*c820*/  @!P2 LEA.HI.X R5, R185, R7.reuse, R30, 0x1, P5 ;  /* 0x00000007b905a211 */ /* 0x080fe400028f0c1e */
[----:B------:R-:W-:Y:S02]  /*c830*/  @P4 LEA R6, P5, R221, R6, 0x1 ;  /* 0x00000006dd064211 */ /* 0x000fe400078a08ff */
[-C--:B------:R-:W-:Y:S01]  /*c840*/  @!P1 LEA.HI.X R9, R184, R7.reuse, R31, 0x1, P6 ;  /* 0x00000007b8099211 */ /* 0x080fe200030f0c1f */
[----:B------:R4:W-:Y:S01]  /*c850*/  @!P2 ST.E.128 desc[UR40][R4.64], RZ ;  /* 0x000000ff0400a985 */ /* 0x0009e2000c101d28 */
[----:B------:R-:W-:-:S02]  /*c860*/  @P0 LEA.HI.X R15, R222, R7, R33, 0x1, P3 ;  /* 0x00000007de0f0211 */ /* 0x000fc400018f0c21 */
[----:B------:R-:W-:Y:S01]  /*c870*/  @P4 LEA.HI.X R7, R221, R7, R27, 0x1, P5 ;  /* 0x00000007dd074211 */ /* 0x000fe200028f0c1b */
[----:B------:R4:W-:Y:S04]  /*c880*/  @!P1 ST.E.128 desc[UR40][R8.64], RZ ;  /* 0x000000ff08009985 */ /* 0x0009e8000c101d28 */
[----:B------:R4:W-:Y:S04]  /*c890*/  @P0 ST.E.128 desc[UR40][R14.64], RZ ;  /* 0x000000ff0e000985 */ /* 0x0009e8000c101d28 */
[----:B------:R4:W-:Y:S02]  /*c8a0*/  @P4 ST.E.128 desc[UR40][R6.64], RZ ;  /* 0x000000ff06004985 */ /* 0x0009e4000c101d28 */
.L_x_3423:
[----:B------:R-:W-:Y:S05]  /*c8b0*/  BSYNC B1 ;  /* 0x0000000000017941 */ /* 0x000fea0003800000 */
.L_x_3422:
[----:B------:R-:W-:Y:S01]  /*c8c0*/  VIADD R0, R26, 0x20 ;  /* 0x000000201a007836 */ /* 0x000fe20000000000 */
[----:B--2-4-:R0:W2:Y:S04]  /*c8d0*/  SHFL.IDX PT, R7, R3, 0x1, 0x181f ;  /* 0x00381f0003077f89 */ /* 0x0140a800000e0000 */
[----:B------:R-:W-:Y:S01]  /*c8e0*/  ISETP.GE.AND P0, PT, R0, R25, PT ;  /* 0x000000190000720c */ /* 0x000fe20003f06270 */
[----:B-1----:R0:W1:-:S12]  /*c8f0*/  SHFL.IDX PT, R6, R20, 0x1, 0x181f ;  /* 0x00381f0014067f89 */ /* 0x00205800000e0000 */
[----:B0-----:R-:W-:Y:S05]  /*c900*/  @P0 BRA `(.L_x_3416) ;  /* 0x00000000007c0947 */ /* 0x001fea0003800000 */
        /* <DEDUP_REMOVED lines=8> */
[----:B------:R0:W-:Y:S01]  /*c990*/  @!P1 ST.E.128 desc[UR40][R4.64], RZ ;  /* 0x000000ff04009985 */ /* 0x0001e2000c101d28 */
[----:B------:R-:W-:Y:S02]  /*c9a0*/  @!P5 LEA.HI.X R9, R188, R7, R32, 0x1, P0 ;  /* 0x00000007bc09d211 */ /* 0x000fe400000f0c20 */
[----:B------:R-:W-:Y:S02]  /*c9b0*/  ISETP.GE.AND P1, PT, R184, UR12, PT ;  /* 0x0000000cb8007c0c */ /* 0x000fe4000bf26270 */
[----:B------:R-:W-:Y:S01]  /*c9c0*/  LOP3.LUT P0, RZ, R21, 0x40, RZ, 0xc0, !PT ;  /* 0x0000004015ff7812 */ /* 0x000fe2000780c0ff */
[----:B------:R1:W-:Y:S01]  /*c9d0*/  @!P5 ST.E.128 desc[UR40][R8.64], RZ ;  /* 0x000000ff0800d985 */ /* 0x0003e2000c101d28 */
[----:B------:R-:W-:-:S02]  /*c9e0*/  @!P3 LEA R12, P5, R186, R6, 0x1 ;  /* 0x00000006ba0cb211 */ /* 0x000fc400078a08ff */
[-C--:B------:R-:W-:Y:S02]  /*c9f0*/  @!P4 LEA.HI.X R11, R187, R7.reuse, R28, 0x1, P6 ;  /* 0x00000007bb0bc211 */ /* 0x080fe400030f0c1c */
[CC--:B------:R-:W-:Y:S02]  /*ca00*/  @!P2 LEA R14, P6, R185.reuse, R6.reuse, 0x1 ;  /* 0x00000006b90ea211 */ /* 0x0c0fe400078c08ff */
[-C--:B------:R-:W-:Y:S01]  /*ca10*/  @!P3 LEA.HI.X R13, R186, R7.reuse, R29, 0x1, P5 ;  /* 0x00000007ba0db211 */ /* 0x080fe200028f0c1d */
[----:B------:R1:W-:Y:S01]  /*ca20*/  @!P4 ST.E.128 desc[UR40][R10.64], RZ ;  /* 0x000000ff0a00c985 */ /* 0x0003e2000c101d28 */
[----:B------:R-:W-:Y:S02]  /*ca30*/  LOP3.LUT P5, RZ, R24, 0x80, RZ, 0xc0, !PT ;  /* 0x0000008018ff7812 */ /* 0x000fe400078ac0ff */
[----:B------:R-:W-:Y:S01]  /*ca40*/  @!P2 LEA.HI.X R15, R185, R7, R30, 0x1, P6 ;  /* 0x00000007b90fa211 */ /* 0x000fe200030f0c1e */
[----:B------:R1:W-:Y:S01]  /*ca50*/  @!P3 ST.E.128 desc[UR40][R12.64], RZ ;  /* 0x000000ff0c00b985 */ /* 0x0003e2000c101d28 */
[----:B0-----:R-:W-:-:S03]  /*ca60*/  @!P1 LEA R4, P6, R184, R6, 0x1 ;  /* 0x00000006b8049211 */ /* 0x001fc600078c08ff */
[----:B------:R1:W-:Y:S01]  /*ca70*/  @!P2 ST.E.128 desc[UR40][R14.64], RZ ;  /* 0x000000ff0e00a985 */ /* 0x0003e2000c101d28 */
[----:B------:R-:W-:Y:S02]  /*ca80*/  @!P1 LEA.HI.X R5, R184, R7, R31, 0x1, P6 ;  /* 0x00000007b8059211 */ /* 0x000fe400030f0c1f */
[----:B------:R-:W-:-:S03]  /*ca90*/  @P0 LEA R20, P6, R222, R6, 0x1 ;  /* 0x00000006de140211 */ /* 0x000fc600078c08ff */
[----:B------:R1:W-:Y:S01]  /*caa0*/  @!P1 ST.E.128 desc[UR40][R4.64], RZ ;  /* 0x000000ff04009985 */ /* 0x0003e2000c101d28 */
[----:B------:R-:W-:Y:S02]  /*cab0*/  @P0 LEA.HI.X R21, R222, R7, R33, 0x1, P6 ;  /* 0x00000007de150211 */ /* 0x000fe400030f0c21 */
[----:B------:R-:W-:-:S03]  /*cac0*/  @P5 LEA R6, P6, R221, R6, 0x1 ;  /* 0x00000006dd065211 */ /* 0x000fc600078c08ff */
[----:B------:R1:W-:Y:S01]  /*cad0*/  @P0 ST.E.128 desc[UR40][R20.64], RZ ;  /* 0x000000ff14000985 */ /* 0x0003e2000c101d28 */
[----:B------:R-:W-:-:S05]  /*cae0*/  @P5 LEA.HI.X R7, R221, R7, R27, 0x1, P6 ;  /* 0x00000007dd075211 */ /* 0x000fca00030f0c1b */
[----:B------:R1:W-:Y:S04]  /*caf0*/  @P5 ST.E.128 desc[UR40][R6.64], RZ ;  /* 0x000000ff06005985 */ /* 0x0003e8000c101d28 */
.L_x_3416:
[----:B------:R-:W-:Y:S05]  /*cb00*/  BSYNC B0 ;  /* 0x0000000000007941 */ /* 0x000fea0003800000 */
.L_x_3409:
[----:B------:R-:W-:Y:S02]  /*cb10*/  ULDC UR4, c[0x0][0xc3c] ;  /* 0x00030f0000047ab9 */ /* 0x000fe40000000800 */
[----:B------:R-:W-:-:S06]  /*cb20*/  UISETP.GE.AND UP0, UPT, UR7, UR4, UPT ;  /* 0x000000040700728c */ /* 0x000fcc000bf06270 */
[----:B------:R-:W-:-:S13]  /*cb30*/  PLOP3.LUT P0, PT, PT, PT, UP0, 0x80, 0x0 ;  /* 0x000000000000781c */ /* 0x000fda0003f0f008 */
[----:B------:R-:W-:Y:S05]  /*cb40*/  @!P0 BRA `(.L_x_3424) ;  /* 0xffffff48002c8947 */ /* 0x000fea000383ffff */
[----:B------:R-:W-:Y:S05]  /*cb50*/  EXIT ;  /* 0x000000000000794d */ /* 0x000fea0003800000 */
.L_x_3374:
[----:B------:R-:W-:-:S08]  /*cb60*/  NOP ;  /* 0x0000000000007918 */ /* 0x000fd00000000000 */
[----:B------:R-:W0:-:S00]  /*cb70*/  USETMAXREG.DEALLOC.CTAPOOL 0x18 ;  /* 0x00000018000079c8 */ /* 0x000e0000080e0500 */
        /* <DEDUP_REMOVED lines=16> */
.L_x_3425:
[----:B0-----:R-:W-:Y:S01]  /*cc80*/  LOP3.LUT R0, R6, 0x1f, RZ, 0xc0, !PT ;  /* 0x0000001f06007812 */ /* 0x001fe200078ec0ff */
        /* <DEDUP_REMOVED lines=42> */
.L_x_3429:
        /* <DEDUP_REMOVED lines=38> */
.L_x_3427:
        /* <DEDUP_REMOVED lines=20> */
.L_x_3430:
        /* <DEDUP_REMOVED lines=54> */
.L_x_3428:
[----:B------:R-:W-:Y:S01]  /*d630*/  IMAD.U32 R2, RZ, RZ, UR6 ;  /* 0x00000006ff027e24 */ /* 0x000fe2000f8e00ff */
[----:B------:R1:W-:Y:S04]  /*d640*/  STL [R1+0x4], RZ ;  /* 0x000004ff01007387 */ /* 0x0003e80000100800 */
[----:B------:R1:W-:Y:S04]  /*d650*/  STL [R1+0x8], RZ ;  /* 0x000008ff01007387 */ /* 0x0003e80000100800 */
[----:B------:R1:W-:Y:S02]  /*d660*/  STL [R1], R2 ;  /* 0x0000000201007387 */ /* 0x0003e40000100800 */
.L_x_3431:
[----:B------:R-:W2:Y:S04]  /*d670*/  LDL R8, [R1] ;  /* 0x0000000001087983 */ /* 0x000ea80000100800 */
[----:B------:R-:W2:Y:S04]  /*d680*/  LDL R9, [R1+0x4] ;  /* 0x0000040001097983 */ /* 0x000ea80000100800 */
[----:B------:R-:W2:Y:S04]  /*d690*/  LDL R10, [R1+0x8] ;  /* 0x00000800010a7983 */ /* 0x000ea80000100800 */
[----:B------:R-:W2:Y:S01]  /*d6a0*/  LDL R11, [R1+0xc] ;  /* 0x00000c00010b7983 */ /* 0x000ea20000100800 */
[----:B------:R-:W-:-:S13]  /*d6b0*/  ISETP.NE.AND P0, PT, R0, RZ, PT ;  /* 0x000000ff0000720c */ /* 0x000fda0003f05270 */
[----:B0-----:R-:W0:Y:S01]  /*d6c0*/  @!P0 S2R R3, SR_CgaCtaId ;  /* 0x0000000000038919 */ /* 0x001e220000008800 */
[----:B------:R-:W-:-:S04]  /*d6d0*/  @!P0 MOV R0, 0x400 ;  /* 0x0000040000008802 */ /* 0x000fc80000000f00 */
[----:B0-----:R-:W-:-:S05]  /*d6e0*/  @!P0 LEA R0, R3, R0, 0x18 ;  /* 0x0000000003008211 */ /* 0x001fca00078ec0ff */
[----:B--2---:R0:W-:Y:S01]  /*d6f0*/  @!P0 STS.128 [R0+0x28cd0], R8 ;  /* 0x028cd00800008388 */ /* 0x0041e20000000c00 */
[----:B------:R-:W-:Y:S06]  /*d700*/  BAR.ARV 0x5, 0x180 ;  /* 0x0146000000007b1d */ /* 0x000fec0000002000 */
.L_x_3426:
[----:B0-----:R-:W3:Y:S01]  /*d710*/  LDL R0, [R1+0xc] ;  /* 0x00000c0001007983 */ /* 0x001ee20000100800 */
[----:B------:R-:W-:Y:S01]  /*d720*/  ULDC UR4, c[0x0][0xc3c] ;  /* 0x00030f0000047ab9 */ /* 0x000fe20000000800 */
[----:B------:R-:W-:Y:S02]  /*d730*/  IMAD.MOV.U32 R19, RZ, RZ, RZ ;  /* 0x000000ffff137224 */ /* 0x000fe400078e00ff */
[----:B------:R0:W-:Y:S01]  /*d740*/  STL [R1+0x50], RZ ;  /* 0x000050ff01007387 */ /* 0x0001e20000100800 */
[----:B---3--:R-:W-:Y:S01]  /*d750*/  ISETP.GE.AND P0, PT, R0, UR4, PT ;  /* 0x0000000400007c0c */ /* 0x008fe2000bf06270 */
[----:B------:R-:W-:-:S05]  /*d760*/  IMAD.MOV.U32 R0, RZ, RZ, 0x1 ;  /* 0x00000001ff007424 */ /* 0x000fca00078e00ff */
[----:B------:R0:W-:Y:S07]  /*d770*/  STL [R1+0x10], R0 ;  /* 0x0000100001007387 */ /* 0x0001ee0000100800 */
[----:B------:R-:W-:Y:S05]  /*d780*/  @P0 BRA `(.L_x_3432) ;  /* 0x00000060006c0947 */ /* 0x000fea0003800000 */
[----:B------:R-:W3:Y:S01]  /*d790*/  S2UR UR5, SR_CgaCtaId ;  /* 0x00000000000579c3 */ /* 0x000ee20000008800 */
[C---:B0-----:R-:W-:Y:S01]  /*d7a0*/  IMAD.SHL.U32 R0, R6.reuse, 0x8, RZ ;  /* 0x0000000806007824 */ /* 0x041fe200078e00ff */
[----:B------:R-:W-:Y:S01]  /*d7b0*/  LOP3.LUT R4, R6, 0x7f, RZ, 0xc0, !PT ;  /* 0x0000007f06047812 */ /* 0x000fe200078ec0ff */
[----:B------:R-:W-:Y:S01]  /*d7c0*/  UMOV UR4, 0x400 ;  /* 0x0000040000047882 */ /* 0x000fe20000000000 */
[----:B------:R-:W-:Y:S01]  /*d7d0*/  BSSY B8, `(.L_x_3432) ;  /* 0x0000616000087945 */ /* 0x000fe20003800000 */
[----:B------:R-:W-:Y:S01]  /*d7e0*/  IMAD.MOV.U32 R19, RZ, RZ, RZ ;  /* 0x000000ffff137224 */ /* 0x000fe200078e00ff */
[----:B------:R-:W-:Y:S01]  /*d7f0*/  LOP3.LUT R3, R0, 0x1f8, RZ, 0xc0, !PT ;  /* 0x000001f800037812 */ /* 0x000fe200078ec0ff */
[----:B-1----:R-:W-:Y:S01]  /*d800*/  IMAD.SHL.U32 R2, R4, 0x8, RZ ;  /* 0x0000000804027824 */ /* 0x002fe200078e00ff */
[----:B------:R-:W-:Y:S01]  /*d810*/  ULDC UR37, c[0x0][0xc] ;  /* 0x0000030000257ab9 */ /* 0x000fe20000000800 */
[----:B------:R-:W-:Y:S01]  /*d820*/  IMAD.MOV.U32 R0, RZ, RZ, 0x1 ;  /* 0x00000001ff007424 */ /* 0x000fe200078e00ff */
[----:B------:R-:W-:Y:S01]  /*d830*/  LOP3.LUT R3, R3, 0x38, R6, 0x78, !PT ;  /* 0x0000003803037812 */ /* 0x000fe200078e7806 */
[----:B------:R-:W-:Y:S01]  /*d840*/  IMAD.SHL.U32 R6, R6, 0x10, RZ ;  /* 0x0000001006067824 */ /* 0x000fe200078e00ff */
[----:B------:R-:W-:-:S02]  /*d850*/  ULDC.64 UR38, c[0x0][0x198] ;  /* 0x0000660000267ab9 */ /* 0x000fc40000000a00 */
[----:B------:R-:W-:Y:S02]  /*d860*/  LOP3.LUT R3, R3, 0x200, R2, 0xf8, !PT ;  /* 0x0000020003037812 */ /* 0x000fe400078ef802 */
[----:B------:R-:W-:-:S04]  /*d870*/  SHF.R.U32.HI R2, RZ, 0x3, R4 ;  /* 0x00000003ff027819 */ /* 0x000fc80000011604 */
[----:B------:R-:W-:Y:S01]  /*d880*/  LOP3.LUT R4, R2, 0x70, R6, 0xf8, !PT ;  /* 0x0000007002047812 */ /* 0x000fe200078ef806 */
[----:B---3--:R-:W-:-:S06]  /*d890*/  ULEA UR4, UR5, UR4, 0x18 ;  /* 0x0000000405047291 */ /* 0x008fcc000f8ec03f */
[----:B------:R-:W-:-:S04]  /*d8a0*/  IMAD.U32 R18, RZ, RZ, UR4 ;  /* 0x00000004ff127e24 */ /* 0x000fc8000f8e00ff */
[----:B------:R-:W-:-:S05]  /*d8b0*/  IMAD R2, R3, 0x2, R18 ;  /* 0x0000000203027824 */ /* 0x000fca00078e0212 */
[----:B------:R0:W-:Y:S04]  /*d8c0*/  STL [R1+0x54], R2 ;  /* 0x0000540201007387 */ /* 0x0001e80000100800 */
[----:B------:R0:W-:Y:S04]  /*d8d0*/  STL [R1+0x10], R0 ;  /* 0x0000100001007387 */ /* 0x0001e80000100800 */
[----:B------:R0:W-:Y:S02]  /*d8e0*/  STL [R1+0x50], RZ ;  /* 0x000050ff01007387 */ /* 0x0001e40000100800 */
.L_x_3550:
[----:B0--3--:R-:W3:Y:S01]  /*d8f0*/  LDL R0, [R1+0xc] ;  /* 0x00000c0001007983 */ /* 0x009ee20000100800 */
[----:B------:R-:W3:Y:S01]  /*d900*/  LDC.64 R2, c[0x0][0xc88] ;  /* 0x00032200ff027b82 */ /* 0x000ee20000000a00 */
[----:B------:R-:W-:Y:S05]  /*d910*/  YIELD ;  /* 0x0000000000007946 */ /* 0x000fea0003800000 */
[----:B------:R-:W-:Y:S01]  /*d920*/  ULDC.64 UR4, c[0x0][0xa28] ;  /* 0x00028a0000047ab9 */ /* 0x000fe20000000a00 */
[----:B-1----:R-:W-:Y:S01]  /*d930*/  IMAD.MOV.U32 R6, RZ, RZ, RZ ;  /* 0x000000ffff067224 */ /* 0x002fe200078e00ff */
[----:B------:R-:W-:Y:S01]  /*d940*/  ISETP.NE.U32.AND P0, PT, RZ, UR4, PT ;  /* 0x00000004ff007c0c */ /* 0x000fe2000bf05070 */
[----:B------:R-:W-:Y:S01]  /*d950*/  ULDC.64 UR6, c[0x0][0xa18] ;  /* 0x0002860000067ab9 */ /* 0x000fe20000000a00 */
[----:B------:R-:W-:Y:S01]  /*d960*/  ULDC.64 UR8, c[0x0][0xa08] ;  /* 0x0002820000087ab9 */ /* 0x000fe20000000a00 */
[----:B---3--:R-:W-:-:S05]  /*d970*/  IMAD.WIDE R2, R0, 0x4, R2 ;  /* 0x0000000400027825 */ /* 0x008fca00078e0202 */
[----:B--2---:R-:W2:Y:S01]  /*d980*/  LDG.E R10, desc[UR40][R2.64] ;  /* 0x00000028020a7981 */ /* 0x004ea2000c1e1900 */
        /* <DEDUP_REMOVED lines=46> */
.L_x_3433:
        /* <DEDUP_REMOVED lines=18> */
.L_x_3434:
[----:B------:R-:W-:Y:S05]  /*dd90*/  @!P0 BRA `(.L_x_3435) ;  /* 0x00000000000c8947 */ /* 0x000fea0003800000 */
[----:B------:R-:W2:Y:S04]  /*dda0*/  LDG.E R6, desc[UR40][R4.64] ;  /* 0x0000002804067981 */ /* 0x000ea8000c1e1900 */
[----:B------:R-:W2:Y:S02]  /*ddb0*/  LDG.E R4, desc[UR40][R4.64+0x4] ;  /* 0x0000042804047981 */ /* 0x000ea4000c1e1900 */
[----:B--2---:R-:W-:-:S07]  /*ddc0*/  IMAD.IADD R6, R4, 0x1, -R6 ;  /* 0x0000000104067824 */ /* 0x004fce00078e0a06 */
.L_x_3435:
[----:B-----5:R-:W-:Y:S01]  /*ddd0*/  IMAD.IADD R6, R6, 0x1, -R0 ;  /* 0x0000000106067824 */ /* 0x020fe200078e0a00 */
[----:B------:R-:W-:Y:S01]  /*dde0*/  LOP3.LUT R9, R2, 0xff, RZ, 0xc0, !PT ;  /* 0x000000ff02097812 */ /* 0x000fe200078ec0ff */
[----:B------:R-:W-:Y:S01]  /*ddf0*/  IMAD.MOV.U32 R4, RZ, RZ, RZ ;  /* 0x000000ffff047224 */ /* 0x000fe200078e00ff */
[----:B------:R-:W-:Y:S01]  /*de00*/  BSSY B0, `(.L_x_3436) ;  /* 0x000002a000007945 */ /* 0x000fe20003800000 */
[C---:B------:R-:W-:Y:S01]  /*de10*/  VIADD R0, R6.reuse, 0x3f ;  /* 0x0000003f06007836 */ /* 0x040fe20000000000 */
[----:B------:R-:W-:Y:S01]  /*de20*/  ISETP.GE.AND P0, PT, R6, 0x1, PT ;  /* 0x000000010600780c */ /* 0x000fe20003f06270 */
[----:B------:R-:W-:-:S03]  /*de30*/  IMAD.MOV.U32 R10, RZ, RZ, R4 ;  /* 0x000000ffff0a7224 */ /* 0x000fc600078e0004 */
[----:B-1----:R-:W-:-:S04]  /*de40*/  SHF.R.S32.HI R3, RZ, 0x1f, R0 ;  /* 0x0000001fff037819 */ /* 0x002fc80000011400 */
[----:B------:R-:W-:-:S04]  /*de50*/  LEA.HI R3, R3, R0, RZ, 0x6 ;  /* 0x0000000003037211 */ /* 0x000fc800078f30ff */
[----:B------:R-:W-:-:S05]  /*de60*/  SHF.R.S32.HI R8, RZ, 0x6, R3 ;  /* 0x00000006ff087819 */ /* 0x000fca0000011403 */
[----:B------:R1:W-:Y:S04]  /*de70*/  STL [R1+0x3c], R8 ;  /* 0x00003c0801007387 */ /* 0x0003e80000100800 */
[----:B------:R1:W-:Y:S04]  /*de80*/  STL [R1+0x34], R4 ;  /* 0x0000340401007387 */ /* 0x0003e80000100800 */
[----:B------:R1:W-:Y:S01]  /*de90*/  STL [R1+0x58], R9 ;  /* 0x0000580901007387 */ /* 0x0003e20000100800 */
[----:B------:R-:W-:Y:S05]  /*dea0*/  @!P0 BRA `(.L_x_3437) ;  /* 0x00000000007c8947 */ /* 0x000fea0003800000 */
[----:B------:R-:W-:-:S04]  /*deb0*/  SHF.R.U32.HI R0, RZ, 0x10, R2 ;  /* 0x00000010ff007819 */ /* 0x000fc80000011602 */
[----:B------:R-:W-:-:S13]  /*dec0*/  ISETP.NE.AND P0, PT, R0, RZ, PT ;  /* 0x000000ff0000720c */ /* 0x000fda0003f05270 */
[----:B------:R-:W1:Y:S02]  /*ded0*/  @!P0 LDC R0, c[0x0][0x9f0] ;  /* 0x00027c00ff008b82 */ /* 0x000e640000000800 */
        /* <DEDUP_REMOVED lines=28> */
.L_x_3437:
[----:B------:R-:W-:Y:S05]  /*e0a0*/  BSYNC B0 ;  /* 0x0000000000007941 */ /* 0x000fea0003800000 */
.L_x_3436:
        /* <DEDUP_REMOVED lines=13> */
[----:B------:R-:W-:Y:S01]  /*e180*/  VOTEU.ANY UR4, UPT, PT ;  /* 0x0000000000047886 */ /* 0x000fe200038e0100 */
[----:B------:R-:W5:Y:S01]  /*e190*/  LDC.64 R2, c[0x0][0xc60] ;  /* 0x00031800ff027b82 */ /* 0x000f620000000a00 */
[----:B------:R-:W4:Y:S02]  /*e1a0*/  FLO.U32 R0, UR4 ;  /* 0x0000000400007d00 */ /* 0x000f2400080e0000 */
[----:B----4-:R-:W-:-:S06]  /*e1b0*/  ISETP.EQ.U32.AND P0, PT, R0, R5, PT ;  /* 0x000000050000720c */ /* 0x010fcc0003f02070 */
[----:B------:R-:W5:Y:S07]  /*e1c0*/  POPC R5, UR4 ;  /* 0x0000000400057d09 */ /* 0x000f6e0008000000 */
[----:B-----5:R-:W4:Y:S01]  /*e1d0*/  @P0 ATOMG.E.ADD.STRONG.GPU PT, R3, desc[UR40][R2.64], R5 ;  /* 0x00000005020309a8 */ /* 0x020f2200081ee1e8 */
[----:B-1----:R-:W1:Y:S02]  /*e1e0*/  S2R R4, SR_LTMASK ;  /* 0x0000000000047919 */ /* 0x002e640000003900 */
[----:B-1----:R-:W-:-:S04]  /*e1f0*/  LOP3.LUT R4, R4, UR4, RZ, 0xc0, !PT ;  /* 0x0000000404047c12 */ /* 0x002fc8000f8ec0ff */
[----:B--2---:R-:W1:Y:S01]  /*e200*/  POPC R7, R4 ;  /* 0x0000000400077309 */ /* 0x004e620000000000 */
[----:B----4-:R-:W1:Y:S02]  /*e210*/  SHFL.IDX PT, R0, R3, R0, 0x1f ;  /* 0x00001f0003007589 */ /* 0x010e6400000e0000 */
[----:B-1----:R-:W-:-:S05]  /*e220*/  IADD3 R0, R0, UR37, R7 ;  /* 0x0000002500007c10 */ /* 0x002fca000fffe007 */
[----:B------:R4:W-:Y:S01]  /*e230*/  STL [R1], R0 ;  /* 0x0000000001007387 */ /* 0x0009e20000100800 */
[----:B------:R-:W-:Y:S05]  /*e240*/  BRA `(.L_x_3440) ;  /* 0x0000004800507947 */ /* 0x000fea0003800000 */
.L_x_3439:
        /* <DEDUP_REMOVED lines=12> */
[----:B--2---:R-:W-:-:S02]  /*e310*/  IMAD.U32 R7, RZ, RZ, UR9 ;  /* 0x00000009ff077e24 */ /* 0x004fc4000f8e00ff */
[----:B---3--:R-:W-:Y:S02]  /*e320*/  IMAD.U32 R10, RZ, RZ, UR4 ;  /* 0x00000004ff0a7e24 */ /* 0x008fe4000f8e00ff */
[----:B0-----:R-:W-:Y:S02]  /*e330*/  IMAD.U32 R11, RZ, RZ, UR5 ;  /* 0x00000005ff0b7e24 */ /* 0x001fe4000f8e00ff */
[----:B------:R-:W-:Y:S02]  /*e340*/  IMAD.MOV.U32 R8, RZ, RZ, 0x70 ;  /* 0x00000070ff087424 */ /* 0x000fe400078e00ff */
[----:B------:R-:W-:Y:S02]  /*e350*/  IMAD.MOV.U32 R12, RZ, RZ, 0x1 ;  /* 0x00000001ff0c7424 */ /* 0x000fe400078e00ff */
[----:B------:R-:W-:-:S07]  /*e360*/  IMAD.MOV.U32 R13, RZ, RZ, RZ ;  /* 0x000000ffff0d7224 */ /* 0x000fce00078e00ff */
[----:B------:R-:W-:-:S07]  /*e370*/  LEPC R20, `(.L_x_3442) ;  /* 0x000000001014794e */ /* 0x000fce0000000000 */
[----:B-1----:R-:W-:Y:S05]  /*e380*/  CALL.ABS.NOINC R2 ;  /* 0x0000000002007343 */ /* 0x002fea0003c00000 */
.L_x_3442:
[----:B------:R-:W-:Y:S05]  /*e390*/  BSYNC B6 ;  /* 0x0000000000067941 */ /* 0x000fea0003800000 */
.L_x_3441:
        /* <DEDUP_REMOVED lines=19> */
[----:B----4-:R-:W-:Y:S05]  /*e4d0*/  CALL.ABS.NOINC R2 ;  /* 0x0000000002007343 */ /* 0x010fea0003c00000 */
.L_x_3445:
        /* <DEDUP_REMOVED lines=16> */
.L_x_3444:
[----:B------:R-:W-:Y:S05]  /*e5e0*/  BSYNC B6 ;  /* 0x0000000000067941 */ /* 0x000fea0003800000 */
.L_x_3443:
[----:B-1----:R-:W4:Y:S01]  /*e5f0*/  LDL.LU R4, [R1+0x14] ;  /* 0x0000140001047983 */ /* 0x002f220000300800 */
[----:B------:R-:W-:-:S03]  /*e600*/  ULDC.64 UR4, c[0x0][0x9f8] ;  /* 0x00027e0000047ab9 */ /* 0x000fc60000000a00 */
[----:B--2---:R-:W2:Y:S01]  /*e610*/  LDL R7, [R1+0x8] ;  /* 0x0000080001077983 */ /* 0x004ea20000100800 */
[----:B------:R-:W-:-:S03]  /*e620*/  ISETP.NE.U32.AND P0, PT, RZ, UR4, PT ;  /* 0x00000004ff007c0c */ /* 0x000fc6000bf05070 */
[----:B------:R-:W5:Y:S01]  /*e630*/  LDL R0, [R1+0x2c] ;  /* 0x00002c0001007983 */ /* 0x000f620000100800 */
[----:B------:R-:W-:-:S13]  /*e640*/  ISETP.NE.AND.EX P0, PT, RZ, UR5, PT, P0 ;  /* 0x00000005ff007c0c */ /* 0x000fda000bf05300 */
[----:B------:R-:W-:-:S04]  /*e650*/  @P0 IADD3 R2, P1, R16, UR4, RZ ;  /* 0x0000000410020c10 */ /* 0x000fc8000ff3e0ff */
[----:B----4-:R-:W-:Y:S01]  /*e660*/  @P0 IADD3.X R3, R4, UR5, RZ, P1, !PT ;  /* 0x0000000504030c10 */ /* 0x010fe20008ffe4ff */
[----:B------:R-:W-:-:S04]  /*e670*/  ULDC.64 UR4, c[0x0][0xa08] ;  /* 0x0002820000047ab9 */ /* 0x000fc80000000a00 */
[----:B--2---:R1:W2:Y:S02]  /*e680*/  @P0 LDG.E R7, desc[UR40][R2.64] ;  /* 0x0000002802070981 */ /* 0x0042a4000c1e1900 */
[----:B-1----:R-:W1:Y:S01]  /*e690*/  LDC.64 R2, c[0x0][0x418] ;  /* 0x00010600ff027b82 */ /* 0x002e620000000a00 */
[----:B-----5:R-:W-:Y:S01]  /*e6a0*/  VIADD R0, R0, 0xffffffff ;  /* 0xffffffff00007836 */ /* 0x020fe20000000000 */
[----:B--2---:R-:W-:Y:S01]  /*e6b0*/  SHF.R.S32.HI R8, RZ, 0x1f, R7 ;  /* 0x0000001fff087819 */ /* 0x004fe20000011407 */
[----:B------:R2:W-:Y:S04]  /*e6c0*/  @P0 STL [R1+0x8], R7 ;  /* 0x0000080701000387 */ /* 0x0005e80000100800 */
[----:B------:R2:W-:Y:S01]  /*e6d0*/  STL [R1+0x14], R8 ;  /* 0x0000140801007387 */ /* 0x0005e20000100800 */
[----:B-1----:R-:W-:Y:S01]  /*e6e0*/  LOP3.LUT P0, RZ, R2, UR4, RZ, 0xfc, !PT ;  /* 0x0000000402ff7c12 */ /* 0x002fe2000f80fcff */
[----:B------:R-:W-:-:S03]  /*e6f0*/  UMOV UR4, 0xffffffff ;  /* 0xffffffff00047882 */ /* 0x000fc60000000000 */
[----:B------:R-:W-:-:S04]  /*e700*/  LOP3.LUT P0, RZ, R3, UR5, RZ, 0xfc, P0 ;  /* 0x0000000503ff7c12 */ /* 0x000fc8000800fcff */
[----:B------:R-:W-:Y:S01]  /*e710*/  SEL R16, R7, RZ, !P0 ;  /* 0x000000ff07107207 */ /* 0x000fe20004000000 */
[----:B--2---:R-:W-:Y:S08]  /*e720*/  BRA.DIV UR4, `(.L_x_3446) ;  /* 0x0000005a040c7947 */ /* 0x004ff0000b800000 */
[----:B------:R-:W1:Y:S02]  /*e730*/  S2R R4, SR_TID.X ;  /* 0x0000000000047919 */ /* 0x000e640000002100 */
[----:B-1----:R-:W-:-:S04]  /*e740*/  SHF.R.U32.HI R4, RZ, 0x5, R4 ;  /* 0x00000005ff047819 */ /* 0x002fc80000011604 */
[----:B------:R-:W-:-:S05]  /*e750*/  LOP3.LUT R4, R4, 0x3, RZ, 0xc0, !PT ;  /* 0x0000000304047812 */ /* 0x000fca00078ec0ff */
[----:B------:R1:W2:Y:S02]  /*e760*/  SHFL.IDX PT, R14, R4, RZ, 0x1f ;  /* 0x00001fff040e7589 */ /* 0x0002a400000e0000 */
.L_x_3567:
[----:B------:R-:W-:Y:S01]  /*e770*/  PLOP3.LUT P1, PT, PT, PT, PT, 0x8, 0x0 ;  /* 0x000000000000781c */ /* 0x000fe20003f2e170 */
[----:B------:R4:W-:Y:S01]  /*e780*/  STL [R1+0x28], R0 ;  /* 0x0000280001007387 */ /* 0x0009e20000100800 */
[----:B--2---:R-:W-:Y:S02]  /*e790*/  ISETP.NE.AND P0, PT, R14, RZ, PT ;  /* 0x000000ff0e00720c */ /* 0x004fe40003f05270 */
[----:B-1----:R-:W-:-:S05]  /*e7a0*/  P2R R4, PR, RZ, 0x2 ;  /* 0x00000002ff047803 */ /* 0x002fca0000000000 */
[----:B------:R4:W-:Y:S06]  /*e7b0*/  STL [R1+0x18], R4 ;  /* 0x0000180401007387 */ /* 0x0009ec0000100800 */
[----:B------:R-:W-:Y:S05]  /*e7c0*/  @P0 BRA `(.L_x_3447) ;  /* 0x0000000400040947 */ /* 0x000fea0003800000 */
[----:B------:R-:W-:-:S03]  /*e7d0*/  UMOV UR4, 0xffffffff ;  /* 0xffffffff00047882 */ /* 0x000fc60000000000 */
[----:B------:R-:W-:Y:S05]  /*e7e0*/  BRA.DIV UR4, `(.L_x_3448) ;  /* 0x0000005a04107947 */ /* 0x000fea000b800000 */
[----:B------:R-:W-:-:S13]  /*e7f0*/  ELECT P6, URZ, PT ;  /* 0x00000000003f782f */ /* 0x000fda00038c0000 */
.L_x_3570:
[----:B------:R-:W-:Y:S05]  /*e800*/  @!P6 BRA `(.L_x_3447) ;  /* 0x0000000000f4e947 */ /* 0x000fea0003800000 */
[----:B------:R-:W-:-:S04]  /*e810*/  ISETP.NE.U32.AND P0, PT, R2, RZ, PT ;  /* 0x000000ff0200720c */ /* 0x000fc80003f05070 */
[----:B------:R-:W-:-:S13]  /*e820*/  ISETP.NE.AND.EX P0, PT, R3, RZ, PT, P0 ;  /* 0x000000ff0300720c */ /* 0x000fda0003f05300 */
[----:B------:R-:W-:Y:S05]  /*e830*/  @!P0 BRA `(.L_x_3449) ;  /* 0x0000000000508947 */ /* 0x000fea0003800000 */
[----:B------:R-:W1:Y:S01]  /*e840*/  LDC R6, c[0x0][0x43c] ;  /* 0x00010f00ff067b82 */ /* 0x000e620000000800 */
[----:B------:R-:W-:Y:S01]  /*e850*/  IMAD.MOV.U32 R9, RZ, RZ, R0 ;  /* 0x000000ffff097224 */ /* 0x000fe200078e0000 */
[----:B------:R-:W-:-:S03]  /*e860*/  ULDC.64 UR4, c[0x0][0x428] ;  /* 0x00010a0000047ab9 */ /* 0x000fc60000000a00 */
[----:B----4-:R-:W-:Y:S01]  /*e870*/  IMAD.MOV.U32 R0, RZ, RZ, R9 ;  /* 0x000000ffff007224 */ /* 0x010fe200078e0009 */
[----:B-1----:R-:W-:-:S13]  /*e880*/  ISETP.NE.AND P0, PT, R6, 0x1, PT ;  /* 0x000000010600780c */ /* 0x002fda0003f05270 */
        /* <DEDUP_REMOVED lines=15> */
.L_x_3449:
[----:B-1----:R-:W2:Y:S01]  /*e980*/  LDL R2, [R1+0x10] ;  /* 0x0000100001027983 */ /* 0x002ea20000100800 */
[----:B----4-:R-:W-:Y:S01]  /*e990*/  IMAD R0, R19, 0x8, R18 ;  /* 0x0000000813007824 */ /* 0x010fe200078e0212 */
[----:B--2---:R-:W-:-:S04]  /*e9a0*/  SHF.L.U32 R2, R2, 0x1f, RZ ;  /* 0x0000001f02027819 */ /* 0x004fc800000006ff */
[----:B------:R-:W1:Y:S02]  /*e9b0*/  SYNCS.PHASECHK.TRANS64.TRYWAIT P0, [R0+URZ+0x28c40], R2 ;  /* 0x028c4002000075a7 */ /* 0x000e64000800017f */
[----:B-1----:R-:W-:Y:S05]  /*e9c0*/  @!P0 BRA `(.L_x_3450) ;  /* 0x0000005400b88947 */ /* 0x002fea0003800000 */
.L_x_3571:
[----:B------:R-:W2:Y:S02]  /*e9d0*/  S2R R3, SR_TID.X ;  /* 0x0000000000037919 */ /* 0x000ea40000002100 */
        /* <DEDUP_REMOVED lines=8> */
[----:B----4-:R-:W-:Y:S05]  /*ea60*/  @!P0 BRA `(.L_x_3451) ;  /* 0x0000000000048947 */ /* 0x010fea0003800000 */
[----:B------:R-:W-:Y:S01]  /*ea70*/  BPT.TRAP 0x1 ;  /* 0x000000040000795c */ /* 0x000fe20000300000 */
.L_x_3451:
[----:B------:R-:W2:Y:S04]  /*ea80*/  LDL R3, [R1+0x28] ;  /* 0x0000280001037983 */ /* 0x000ea80000100800 */
[----:B-1----:R-:W4:Y:S01]  /*ea90*/  LDL R2, [R1+0x1c] ;  /* 0x00001c0001027983 */ /* 0x002f220000100800 */
[----:B------:R-:W-:Y:S01]  /*eaa0*/  R2UR UR9, R0 ;  /* 0x00000000000972ca */ /* 0x000fe200000e0000 */
[----:B------:R-:W-:Y:S01]  /*eab0*/  IMAD R0, R19, 0x2000, R18 ;  /* 0x0000200013007824 */ /* 0x000fe200078e0212 */
[----:B------:R-:W-:Y:S01]  /*eac0*/  UIADD3 UR6, UP0, UR38, 0x370, URZ ;  /* 0x0000037026067890 */ /* 0x000fe2000ff1e03f */
[----:B------:R-:W-:Y:S01]  /*ead0*/  R2UR UR12, R17 ;  /* 0x00000000110c72ca */ /* 0x000fe200000e0000 */
[----:B------:R-:W-:Y:S01]  /*eae0*/  UMOV UR5, 0x14f00000 ;  /* 0x14f0000000057882 */ /* 0x000fe20000000000 */
[----:B-----5:R-:W-:Y:S01]  /*eaf0*/  R2UR UR13, R16 ;  /* 0x00000000100d72ca */ /* 0x020fe200000e0000 */
[----:B------:R-:W-:Y:S01]  /*eb00*/  UIADD3.X UR7, URZ, UR39, URZ, UP0, !UPT ;  /* 0x000000273f077290 */ /* 0x000fe200087fe43f */
[----:B------:R-:W-:Y:S01]  /*eb10*/  R2UR UR8, R0 ;  /* 0x00000000000872ca */ /* 0x000fe200000e0000 */
[----:B------:R-:W-:Y:S01]  /*eb20*/  UMOV UR10, URZ ;  /* 0x0000003f000a7c82 */ /* 0x000fe20008000000 */
[----:B------:R-:W-:-:S04]  /*eb30*/  PLOP3.LUT P0, PT, PT, PT, PT, 0x80, 0x0 ;  /* 0x000000000000781c */ /* 0x000fc80003f0f070 */
[----:B------:R-:W-:Y:S01]  /*eb40*/  UIADD3 UR9, UR9, 0x28c30, URZ ;  /* 0x00028c3009097890 */ /* 0x000fe2000fffe03f */
[----:B------:R-:W-:-:S05]  /*eb50*/  P2R R0, PR, RZ, 0x1 ;  /* 0x00000001ff007803 */ /* 0x000fca0000000000 */
[----:B------:R1:W-:Y:S01]  /*eb60*/  STL [R1+0x18], R0 ;  /* 0x0000180001007387 */ /* 0x0003e20000100800 */
[----:B------:R-:W-:Y:S01]  /*eb70*/  UIADD3 UR8, UR8, 0x22400, URZ ;  /* 0x0002240008087890 */ /* 0x000fe2000fffe03f */
[----:B--2---:R-:W-:Y:S02]  /*eb80*/  R2UR UR11, R3 ;  /* 0x00000000030b72ca */ /* 0x004fe400000e0000 */
[----:B----4-:R-:W-:-:S13]  /*eb90*/  R2UR UR4, R2 ;  /* 0x00000000020472ca */ /* 0x010fda00000e0000 */
[----:B------:R-:W-:-:S03]  /*eba0*/  ULEA UR11, UR11, UR4, 0x6 ;  /* 0x000000040b0b7291 */ /* 0x000fc6000f8e303f */
[----:B------:R-:W-:-:S06]  /*ebb0*/  UMOV UR4, 0x0 ;  /* 0x0000000000047882 */ /* 0x000fcc0000000000 */
[----:B------:R1:W-:Y:S02]  /*ebc0*/  UTMALDG.4D [UR8], [UR6], desc[UR4] ;  /* 0x00000408060075b4 */ /* 0x0003e40008019000 */
[----:B-1----:R-:W-:Y:S01]  /*ebd0*/  NOP ;  /* 0x0000000000007918 */ /* 0x002fe20000000000 */
.L_x_3447:
[----:B------:R-:W2:Y:S04]  /*ebe0*/  LDL.LU R3, [R1+0x30] ;  /* 0x0000300001037983 */ /* 0x000ea80000300800 */
[----:B------:R-:W5:Y:S04]  /*ebf0*/  LDL.LU R5, [R1+0x24] ;  /* 0x0000240001057983 */ /* 0x000f680000300800 */
[----:B----4-:R-:W4:Y:S01]  /*ec00*/  LDL.LU R4, [R1+0x38] ;  /* 0x0000380001047983 */ /* 0x010f220000300800 */
        /* <DEDUP_REMOVED lines=10> */
[----:B-----5:R-:W-:-:S03]  /*ecb0*/  SEL R5, R5, RZ, !P0 ;  /* 0x000000ff05057207 */ /* 0x020fc60004000000 */
        /* <DEDUP_REMOVED lines=10> */
[----:B-1----:R-:W-:Y:S01]  /*ed60*/  MOV R2, 0x0 ;  /* 0x0000000000027802 */ /* 0x002fe20000000f00 */
[----:B------:R-:W-:Y:S01]  /*ed70*/  ULDC.64 UR4, c[0x4][0x118] ;  /* 0x0100460000047ab9 */ /* 0x000fe20000000a00 */
[----:B------:R-:W-:Y:S01]  /*ed80*/  ULDC.64 UR6, c[0x4][0x120] ;  /* 0x0100480000067ab9 */ /* 0x000fe20000000a00 */
[----:B------:R-:W-:Y:S01]  /*ed90*/  ULDC.64 UR8, c[0x4][0x58] ;  /* 0x0100160000087ab9 */ /* 0x000fe20000000a00 */
[----:B------:R-:W-:Y:S02]  /*eda0*/  IMAD.U32 R4, RZ, RZ, UR4 ;  /* 0x00000004ff047e24 */ /* 0x000fe4000f8e00ff */
[----:B------:R-:W1:Y:S01]  /*edb0*/  LDC.64 R2, c[0x4][R2] ;  /* 0x0100000002027b82 */ /* 0x000e620000000a00 */
[----:B------:R-:W-:Y:S02]  /*edc0*/  IMAD.U32 R5, RZ, RZ, UR5 ;  /* 0x00000005ff057e24 */ /* 0x000fe4000f8e00ff */
[----:B------:R-:W-:Y:S02]  /*edd0*/  IMAD.U32 R6, RZ, RZ, UR6 ;  /* 0x00000006ff067e24 */ /* 0x000fe4000f8e00ff */
[----:B------:R-:W-:-:S02]  /*ede0*/  IMAD.U32 R7, RZ, RZ, UR7 ;  /* 0x00000007ff077e24 */ /* 0x000fc4000f8e00ff */
[----:B---3--:R-:W-:Y:S02]  /*edf0*/  IMAD.U32 R10, RZ, RZ, UR8 ;  /* 0x00000008ff0a7e24 */ /* 0x008fe4000f8e00ff */
[----:B0-----:R-:W-:Y:S02]  /*ee00*/  IMAD.U32 R11, RZ, RZ, UR9 ;  /* 0x00000009ff0b7e24 */ /* 0x001fe4000f8e00ff */
[----:B------:R-:W-:Y:S02]  /*ee10*/  IMAD.MOV.U32 R8, RZ, RZ, 0x70 ;  /* 0x00000070ff087424 */ /* 0x000fe400078e00ff */
[----:B------:R-:W-:Y:S02]  /*ee20*/  IMAD.MOV.U32 R12, RZ, RZ, 0x1 ;  /* 0x00000001ff0c7424 */ /* 0x000fe400078e00ff */
[----:B------:R-:W-:-:S07]  /*ee30*/  IMAD.MOV.U32 R13, RZ, RZ, RZ ;  /* 0x000000ffff0d7224 */ /* 0x000fce00078e00ff */
[----:B------:R-:W-:-:S07]  /*ee40*/  LEPC R20, `(.L_x_3453) ;  /* 0x000000001014794e */ /* 0x000fce0000000000 */
[----:B-1----:R-:W-:Y:S05]  /*ee50*/  CALL.ABS.NOINC R2 ;  /* 0x0000000002007343 */ /* 0x002fea0003c00000 */
.L_x_3453:
[----:B------:R-:W-:Y:S05]  /*ee60*/  BSYNC B6 ;  /* 0x0000000000067941 */ /* 0x000fea0003800000 */
.L_x_3452:
[----:B-1----:R-:W2:Y:S01]  /*ee70*/  LDL.LU R0, [R1+0x38] ;  /* 0x0000380001007983 */ /* 0x002ea20000300800 */
[----:B------:R-:W-:Y:S01]  /*ee80*/  ULDC.64 UR4, c[0x0][0x2d8] ;  /* 0x0000b60000047ab9 */ /* 0x000fe20000000a00 */
[----:B------:R-:W1:Y:S01]  /*ee90*/  LDC R7, c[0x0][0x448] ;  /* 0x00011200ff077b82 */ /* 0x000e620000000800 */
[----:B------:R-:W-:Y:S01]  /*eea0*/  ULDC UR6, c[0x0][0x2b8] ;  /* 0x0000ae0000067ab9 */ /* 0x000fe20000000800 */
[----:B------:R-:W4:Y:S04]  /*eeb0*/  LDL.LU R4, [R1+0x30] ;  /* 0x0000300001047983 */ /* 0x000f280000300800 */
[----:B------:R-:W4:Y:S04]  /*eec0*/  LDL.LU.64 R2, [R1+0x48] ;  /* 0x0000480001027983 */ /* 0x000f280000300a00 */
[----:B------:R-:W2:Y:S04]  /*eed0*/  LDL.LU R5, [R1+0x24] ;  /* 0x0000240001057983 */ /* 0x000ea80000300800 */
[----:B---3--:R-:W3:Y:S04]  /*eee0*/  LDL R10, [R1+0x4] ;  /* 0x00000400010a7983 */ /* 0x008ee80000100800 */
[----:B------:R0:W5:Y:S01]  /*eef0*/  LDL R8, [R1+0x54] ;  /* 0x0000540001087983 */ /* 0x0001620000100800 */
[----:B-1----:R-:W-:-:S13]  /*ef00*/  ISETP.NE.AND P0, PT, R7, 0x1, PT ;  /* 0x000000010700780c */ /* 0x002fda0003f05270 */
[----:B------:R-:W1:Y:S01]  /*ef10*/  @P0 LDC R6, c[0x0][0x450] ;  /* 0x00011400ff060b82 */ /* 0x000e620000000800 */
[----:B------:R-:W0:Y:S02]  /*ef20*/  S2R R9, SR_TID.X ;  /* 0x0000000000097919 */ /* 0x000e240000002100 */
[----:B0-----:R-:W-:-:S05]  /*ef30*/  IMAD.SHL.U32 R9, R9, 0x8, RZ ;  /* 0x0000000809097824 */ /* 0x001fca00078e00ff */
[----:B------:R-:W-:Y:S01]  /*ef40*/  LOP3.LUT R9, R9, 0x38, RZ, 0xc0, !PT ;  /* 0x0000003809097812 */ /* 0x000fe200078ec0ff */
        /* <DEDUP_REMOVED lines=8> */
[----:B------:R-:W-:-:S03]  /*efd0*/  ULDC.64 UR4, c[0x0][0x2d0] ;  /* 0x0000b40000047ab9 */ /* 0x000fc60000000a00 */
[----:B------:R-:W-:Y:S01]  /*efe0*/  IMAD.IADD R3, R3, 0x1, R0 ;  /* 0x0000000103037824 */ /* 0x000fe200078e0200 */
[----:B0-----:R-:W-:-:S04]  /*eff0*/  LOP3.LUT R4, R4, 0x7f, RZ, 0xc0, !PT ;  /* 0x0000007f04047812 */ /* 0x001fc800078ec0ff */
[----:B------:R-:W-:Y:S02]  /*f000*/  SHF.R.U32.HI R5, RZ, 0x3, R4 ;  /* 0x00000003ff057819 */ /* 0x000fe40000011604 */
[----:B------:R-:W0:Y:S02]  /*f010*/  S2R R4, SR_TID.X ;  /* 0x0000000000047919 */ /* 0x000e240000002100 */
[----:B0-----:R-:W-:-:S05]  /*f020*/  IMAD.SHL.U32 R4, R4, 0x10, RZ ;  /* 0x0000001004047824 */ /* 0x001fca00078e00ff */
[----:B------:R-:W-:Y:S02]  /*f030*/  LOP3.LUT R4, R5, 0x70, R4, 0xf8, !PT ;  /* 0x0000007005047812 */ /* 0x000fe400078ef804 */
[----:B------:R-:W0:Y:S03]  /*f040*/  @P0 LDC R5, c[0x0][0x44c] ;  /* 0x00011300ff050b82 */ /* 0x000e260000000800 */
[----:B---3--:R-:W-:-:S04]  /*f050*/  IMAD R0, R10, 0x40, R4 ;  /* 0x000000400a007824 */ /* 0x008fc800078e0204 */
[----:B------:R-:W-:Y:S02]  /*f060*/  IMAD.MOV.U32 R4, RZ, RZ, R0 ;  /* 0x000000ffff047224 */ /* 0x000fe400078e0000 */
        /* <DEDUP_REMOVED lines=14> */
[----:B------:R-:W-:Y:S02]  /*f150*/  ULDC.64 UR4, c[0x0][0x280] ;  /* 0x0000a00000047ab9 */ /* 0x000fe40000000a00 */
[----:B------:R-:W-:Y:S01]  /*f160*/  LEA R4, P1, R2, UR4, 0x1 ;  /* 0x0000000402047c11 */ /* 0x000fe2000f8208ff */
[----:B------:R-:W-:Y:S01]  /*f170*/  IMAD.IADD R0, R3, 0x1, R0 ;  /* 0x0000000103007824 */ /* 0x000fe200078e0200 */
[----:B------:R-:W-:Y:S01]  /*f180*/  UMOV UR4, 0xffffffff ;  /* 0xffffffff00047882 */ /* 0x000fe20000000000 */
[----:B------:R-:W-:-:S03]  /*f190*/  ISETP.GE.AND P0, PT, R9, UR6, PT ;  /* 0x0000000609007c0c */ /* 0x000fc6000bf06270 */
[----:B------:R-:W-:Y:S01]  /*f1a0*/  LEA.HI.X R3, R2, UR5, R0, 0x1, P1 ;  /* 0x0000000502037c11 */ /* 0x000fe200088f0c00 */
[----:B------:R-:W-:Y:S09]  /*f1b0*/  BRA.DIV UR4, `(.L_x_3454) ;  /* 0x0000004e04d07947 */ /* 0x000ff2000b800000 */
[----:B------:R-:W2:Y:S01]  /*f1c0*/  LDL.LU R6, [R1+0x40] ;  /* 0x0000400001067983 */ /* 0x000ea20000300800 */
        /* <DEDUP_REMOVED lines=15> */
[----:B-----5:R0:W-:Y:S01]  /*f2c0*/  @!P1 LDGSTS.E.BYPASS.LTC128B.128 [R8+0x20400], desc[UR40][R6.64], !P0 ;  /* 0x2040000006089fae */ /* 0x0201e2000c101d68 */
        /* <DEDUP_REMOVED lines=8> */
[----:B------:R0:W-:Y:S02]  /*f350*/  @!P1 LDGSTS.E.BYPASS.LTC128B.128 [R8+0x20c00], desc[UR40][R6.64], !P0 ;  /* 0x20c0000006089fae */ /* 0x0001e4000c101d68 */
[----:B------:R-:W-:Y:S02]  /*f360*/  ISETP.GE.AND P1, PT, R5, R0, PT ;  /* 0x000000000500720c */ /* 0x000fe40003f26270 */
[----:B------:R-:W1:Y:S04]  /*f370*/  SHFL.IDX PT, R5, R4, 0x2, 0x181f ;  /* 0x00581f0004057f89 */ /* 0x000e6800000e0000 */
[----:B0-----:R-:W0:Y:S07]  /*f380*/  SHFL.IDX PT, R6, R3, 0x2, 0x181f ;  /* 0x00581f0003067f89 */ /* 0x001e2e00000e0000 */
[----:B-1----:R-:W-:-:S05]  /*f390*/  @!P1 LEA R5, P2, R9, R5, 0x1 ;  /* 0x0000000509059211 */ /* 0x002fca00078408ff */
[----:B0-----:R-:W-:-:S04]  /*f3a0*/  @!P1 IMAD.X R6, RZ, RZ, R6, P2 ;  /* 0x000000ffff069224 */ /* 0x001fc800010e0606 */
[----:B------:R-:W-:Y:S02]  /*f3b0*/  @!P1 IMAD.MOV.U32 R7, RZ, RZ, R6 ;  /* 0x000000ffff079224 */ /* 0x000fe400078e0006 */
[----:B------:R-:W-:Y:S02]  /*f3c0*/  @!P1 IMAD.MOV.U32 R6, RZ, RZ, R5 ;  /* 0x000000ffff069224 */ /* 0x000fe400078e0005 */
[----:B------:R0:W1:Y:S04]  /*f3d0*/  SHFL.IDX PT, R5, R3, 0x3, 0x181f ;  /* 0x00781f0003057f89 */ /* 0x00006800000e0000 */
[----:B------:R0:W-:Y:S04]  /*f3e0*/  @!P1 LDGSTS.E.BYPASS.LTC128B.128 [R8+0x21400], desc[UR40][R6.64], !P0 ;  /* 0x2140000006089fae */ /* 0x0001e8000c101d68 */
[----:B------:R0:W2:Y:S02]  /*f3f0*/  SHFL.IDX PT, R3, R4, 0x3, 0x181f ;  /* 0x00781f0004037f89 */ /* 0x0000a400000e0000 */
.L_x_3580:
[----:B------:R-:W-:-:S05]  /*f400*/  VIADD R2, R2, 0x30 ;  /* 0x0000003002027836 */ /* 0x000fca0000000000 */
[----:B------:R-:W-:-:S13]  /*f410*/  ISETP.GE.AND P1, PT, R2, R0, PT ;  /* 0x000000000200720c */ /* 0x000fda0003f26270 */
[----:B--2---:R-:W-:-:S05]  /*f420*/  @!P1 LEA R2, P2, R9, R3, 0x1 ;  /* 0x0000000309029211 */ /* 0x004fca00078408ff */
[----:B01----:R-:W-:-:S05]  /*f430*/  @!P1 IMAD.X R3, RZ, RZ, R5, P2 ;  /* 0x000000ffff039224 */ /* 0x003fca00010e0605 */
[----:B------:R-:W-:Y:S01]  /*f440*/  @!PT LDS RZ, [RZ] ;  /* 0x00000000fffff984 */ /* 0x000fe20000000800 */
[----:B------:R-:W-:Y:S01]  /*f450*/  @!PT LDS RZ, [RZ] ;  /* 0x00000000fffff984 */ /* 0x000fe20000000800 */
[----:B------:R-:W-:Y:S01]  /*f460*/  @!PT LDS RZ, [RZ] ;  /* 0x00000000fffff984 */ /* 0x000fe20000000800 */
[----:B------:R0:W-:Y:S01]  /*f470*/  @!P1 LDGSTS.E.BYPASS.LTC128B.128 [R8+0x21c00], desc[UR40][R2.64], !P0 ;  /* 0x21c0000002089fae */ /* 0x0001e2000c101d68 */
[----:B------:R-:W-:Y:S01]  /*f480*/  PLOP3.LUT P0, PT, PT, PT, PT, 0x80, 0x0 ;  /* 0x000000000000781c */ /* 0x000fe20003f0f070 */
[----:B------:R-:W-:-:S12]  /*f490*/  NOP ;  /* 0x0000000000007918 */ /* 0x000fd80000000000 */
.L_x_3455:
[----:B------:R-:W-:Y:S02]  /*f4a0*/  PLOP3.LUT P1, PT, P1, P0, PT, 0xa2, 0x0 ;  /* 0x000000000000781c */ /* 0x000fe40000f21472 */
[----:B------:R-:W-:-:S08]  /*f4b0*/  @P0 R2UR P1, UR4, R18 ;  /* 0x00000000120402ca */ /* 0x000fd00000020000 */
[----:B------:R-:W-:-:S05]  /*f4c0*/  @P0 PLOP3.LUT P0, PT, P1, PT, PT, 0x80, 0x0 ;  /* 0x000000000000081c */ /* 0x000fca0000f0f070 */
[----:B------:R-:W-:Y:S01]  /*f4d0*/  @!P1 SYNCS.ARRIVE.TRANS64.RED.A0T1 RZ, [UR4+0x28c00], RZ ;  /* 0x028c00ffffff99a7 */ /* 0x000fe20008200404 */
[----:B------:R-:W-:Y:S07]  /*f4e0*/  @!P1 ARRIVES.LDGSTSBAR.64.TRANSCNT [UR4+0x28c00] ;  /* 0x028c0000ff0099b0 */ /* 0x000fee0008000a84 */
[----:B------:R-:W-:Y:S05]  /*f4f0*/  @P0 BRA.U.ANY `(.L_x_3455) ;  /* 0xfffffffd00e80947 */ /* 0x000fea000393ffff */
[----:B0-----:R-:W2:Y:S02]  /*f500*/  LDL.LU R2, [R1+0x50] ;  /* 0x0000500001027983 */ /* 0x001ea40000300800 */
[----:B--2---:R-:W-:-:S05]  /*f510*/  VIADD R2, R2, 0x1 ;  /* 0x0000000102027836 */ /* 0x004fca0000000000 */
        /* <DEDUP_REMOVED lines=8> */
[----:B------:R-:W1:Y:S03]  /*f5a0*/  SYNCS.PHASECHK.TRANS64.TRYWAIT P0, [R18+URZ+0x28c20], R0 ;  /* 0x028c2000120075a7 */ /* 0x000e66000800017f */
[----:B01----:R-:W-:Y:S05]  /*f5b0*/  @!P0 BRA `(.L_x_3457) ;  /* 0x00000050001c8947 */ /* 0x003fea0003800000 */
.L_x_3581:
[----:B------:R-:W-:Y:S05]  /*f5c0*/  BSYNC B0 ;  /* 0x0000000000007941 */ /* 0x000fea0003800000 */
.L_x_3456:
[----:B------:R-:W2:Y:S01]  /*f5d0*/  LDL R2, [R1+0x18] ;  /* 0x0000180001027983 */ /* 0x000ea20000100800 */
[----:B------:R-:W-:Y:S01]  /*f5e0*/  BSSY B0, `(.L_x_3458) ;  /* 0x0000096000007945 */ /* 0x000fe20003800000 */
[----:B--2---:R-:W-:-:S13]  /*f5f0*/  ISETP.NE.AND P0, PT, R2, RZ, PT ;  /* 0x000000ff0200720c */ /* 0x004fda0003f05270 */
[----:B------:R-:W-:Y:S05]  /*f600*/  @!P0 BRA `(.L_x_3459) ;  /* 0x00000008004c8947 */ /* 0x000fea0003800000 */
[----:B------:R-:W2:Y:S01]  /*f610*/  LDL R2, [R1+0x10] ;  /* 0x0000100001027983 */ /* 0x000ea20000100800 */
[----:B0-----:R-:W-:Y:S01]  /*f620*/  IMAD R0, R19, 0x8, R18 ;  /* 0x0000000813007824 */ /* 0x001fe200078e0212 */
[----:B------:R-:W-:Y:S01]  /*f630*/  BSSY B1, `(.L_x_3460) ;  /* 0x0000007000017945 */ /* 0x000fe20003800000 */
[----:B------:R-:W0:Y:S02]  /*f640*/  S2R R3, SR_TID.X ;  /* 0x0000000000037919 */ /* 0x000e240000002100 */
[----:B0-----:R-:W-:-:S04]  /*f650*/  LOP3.LUT R3, R3, 0x7f, RZ, 0xc0, !PT ;  /* 0x0000007f03037812 */ /* 0x001fc800078ec0ff */
[----:B------:R-:W-:Y:S02]  /*f660*/  ISETP.NE.AND P1, PT, R3, RZ, PT ;  /* 0x000000ff0300720c */ /* 0x000fe40003f25270 */
[----:B--2---:R-:W-:-:S04]  /*f670*/  SHF.L.U32 R2, R2, 0x1f, RZ ;  /* 0x0000001f02027819 */ /* 0x004fc800000006ff */
[----:B------:R-:W0:Y:S02]  /*f680*/  SYNCS.PHASECHK.TRANS64.TRYWAIT P0, [R0+URZ+0x28c60], R2 ;  /* 0x028c6002000075a7 */ /* 0x000e24000800017f */
[----:B0-----:R-:W-:Y:S05]  /*f690*/  @!P0 BRA `(.L_x_3461) ;  /* 0x0000004c00f88947 */ /* 0x001fea0003800000 */
.L_x_3582:
[----:B------:R-:W-:Y:S05]  /*f6a0*/  BSYNC B1 ;  /* 0x0000000000017941 */ /* 0x000fea0003800000 */
.L_x_3460:
[----:B------:R-:W-:Y:S04]  /*f6b0*/  BSSY B1, `(.L_x_3462) ;  /* 0x0000009000017945 */ /* 0x000fe80003800000 */
[----:B------:R-:W-:Y:S05]  /*f6c0*/  @P1 BRA `(.L_x_3463) ;  /* 0x00000000001c1947 */ /* 0x000fea0003800000 */
[----:B------:R-:W1:Y:S01]  /*f6d0*/  S2R R3, SR_TID.X ;  /* 0x0000000000037919 */ /* 0x000e620000002100 */
[----:B0-----:R-:W-:-:S04]  /*f6e0*/  IMAD.MOV.U32 R2, RZ, RZ, 0x10000 ;  /* 0x00010000ff027424 */ /* 0x001fc800078e00ff */
[----:B------:R2:W-:Y:S01]  /*f6f0*/  SYNCS.ARRIVE.TRANS64 RZ, [R0+URZ+0x28c50], R2 ;  /* 0x028c500200ff79a7 */ /* 0x0005e2000800003f */
[----:B-1----:R-:W-:-:S04]  /*f700*/  LOP3.LUT R3, R3, 0x1f, RZ, 0xc0, !PT ;  /* 0x0000001f03037812 */ /* 0x002fc800078ec0ff */
[----:B------:R-:W-:-:S13]  /*f710*/  ISETP.NE.AND P0, PT, R3, RZ, PT ;  /* 0x000000ff0300720c */ /* 0x000fda0003f05270 */
[----:B--2---:R-:W-:Y:S05]  /*f720*/  @!P0 BRA `(.L_x_3463) ;  /* 0x0000000000048947 */ /* 0x004fea0003800000 */
[----:B------:R-:W-:Y:S01]  /*f730*/  BPT.TRAP 0x1 ;  /* 0x000000040000795c */ /* 0x000fe20000300000 */
.L_x_3463:
[----:B------:R-:W-:Y:S05]  /*f740*/  BSYNC B1 ;  /* 0x0000000000017941 */ /* 0x000fea0003800000 */
.L_x_3462:
[----:B------:R-:W2:Y:S04]  /*f750*/  LDL R3, [R1+0x1c] ;  /* 0x00001c0001037983 */ /* 0x000ea80000100800 */
[----:B0-----:R-:W2:Y:S01]  /*f760*/  LDL.LU R2, [R1+0x28] ;  /* 0x0000280001027983 */ /* 0x001ea20000300800 */
[----:B------:R-:W-:Y:S01]  /*f770*/  UIADD3 UR4, UP0, UR38, 0x470, URZ ;  /* 0x0000047026047890 */ /* 0x000fe2000ff1e03f */
[----:B------:R-:W-:Y:S01]  /*f780*/  PLOP3.LUT P0, PT, PT, PT, PT, 0x80, 0x0 ;  /* 0x000000000000781c */ /* 0x000fe20003f0f070 */
[----:B------:R-:W-:Y:S01]  /*f790*/  VIADD R0, R0, 0x28c50 ;  /* 0x00028c5000007836 */ /* 0x000fe20000000000 */
[----:B------:R-:W-:Y:S01]  /*f7a0*/  UMOV UR6, 0x0 ;  /* 0x0000000000067882 */ /* 0x000fe20000000000 */
[----:B------:R-:W-:Y:S01]  /*f7b0*/  UIADD3.X UR5, URZ, UR39, URZ, UP0, !UPT ;  /* 0x000000273f057290 */ /* 0x000fe200087fe43f */
[----:B------:R-:W-:Y:S01]  /*f7c0*/  UMOV UR7, 0x14f00000 ;  /* 0x14f0000000077882 */ /* 0x000fe20000000000 */
[----:B------:R-:W-:Y:S01]  /*f7d0*/  UMOV UR10, URZ ;  /* 0x0000003f000a7c82 */ /* 0x000fe20008000000 */
[----:B--2---:R-:W-:-:S02]  /*f7e0*/  IMAD R3, R2, 0x40, R3 ;  /* 0x0000004002037824 */ /* 0x004fc400078e0203 */
[----:B------:R-:W-:-:S04]  /*f7f0*/  IMAD R2, R19, 0x10000, R18 ;  /* 0x0001000013027824 */ /* 0x000fc800078e0212 */
[----:B------:R-:W-:-:S07]  /*f800*/  VIADD R4, R2, 0x400 ;  /* 0x0000040002047836 */ /* 0x000fce0000000000 */
.L_x_3464:
        /* <DEDUP_REMOVED lines=15> */
.L_x_3465:
        /* <DEDUP_REMOVED lines=15> */
.L_x_3466:
        /* <DEDUP_REMOVED lines=15> */
.L_x_3467:
        /* <DEDUP_REMOVED lines=15> */
.L_x_3468:
        /* <DEDUP_REMOVED lines=15> */
.L_x_3469:
        /* <DEDUP_REMOVED lines=15> */
.L_x_3470:
        /* <DEDUP_REMOVED lines=15> */
.L_x_3471:
        /* <DEDUP_REMOVED lines=10> */
.L_x_3459:
[----:B------:R-:W-:Y:S05]  /*ff40*/  BSYNC B0 ;  /* 0x0000000000007941 */ /* 0x000fea0003800000 */
.L_x_3458:
[----:B------:R-:W0:Y:S04]  /*ff50*/  LDL R4, [R1+0x2c] ;  /* 0x00002c0001047983 */ /* 0x000e280000100800 */
[----:B------:R-:W2:Y:S01]  /*ff60*/  LDL R5, [R1+0x20] ;  /* 0x0000200001057983 */ /* 0x000ea20000100800 */
[----:B------:R-:W-:Y:S01]  /*ff70*/  BSSY B0, `(.L_x_3472) ;  /* 0x00002a7000007945 */ /* 0x000fe20003800000 */
[----:B0-----:R-:W-:-:S05]  /*ff80*/  VIADD R0, R4, 0xfffffffe ;  /* 0xfffffffe04007836 */ /* 0x001fca0000000000 */
[----:B--2---:R-:W-:-:S13]  /*ff90*/  ISETP.GE.AND P0, PT, R0, R5, PT ;  /* 0x000000050000720c */ /* 0x004fda0003f06270 */
[----:B------:R-:W-:Y:S05]  /*ffa0*/  @!P0 BRA `(.L_x_3473) ;  /* 0x00000028008c8947 */ /* 0x000fea0003800000 */
[----:B------:R-:W2:Y:S04]  /*ffb0*/  LDL.LU R7, [R1+0x58] ;  /* 0x0000580001077983 */ /* 0x000ea80000300800 */
[----:B------:R-:W3:Y:S04]  /*ffc0*/  LDL.LU R6, [R1+0x34] ;  /* 0x0000340001067983 */ /* 0x000ee80000300800 */
        /* <DEDUP_REMOVED lines=13> */
[----:B------:R-:W3:Y:S01]  /*100a0*/  LDL.LU R8, [R1+0x10] ;  /* 0x0000100001087983 */ /* 0x000ee20000300800 */
[----:B------:R-:W-:Y:S01]  /*100b0*/  VIADD R19, R19, 0x1 ;  /* 0x0000000113137836 */ /* 0x000fe20000000000 */
[----:B------:R-:W-:Y:S04]  /*100c0*/  BSSY B1, `(.L_x_3476) ;  /* 0x00000d4000017945 */ /* 0x000fe80003800000 */
[----:B------:R-:W-:-:S04]  /*100d0*/  ISETP.NE.AND P0, PT, R19, 0x2, PT ;  /* 0x000000021300780c */ /* 0x000fc80003f05270 */
[----:B------:R-:W-:Y:S02]  /*100e0*/  SEL R2, RZ, 0x1, P0 ;  /* 0x00000001ff027807 */ /* 0x000fe40000000000 */
[----:B------:R-:W-:Y:S02]  /*100f0*/  SEL R19, R19, RZ, P0 ;  /* 0x000000ff13137207 */ /* 0x000fe40000000000 */
[----:B--2---:R-:W-:Y:S02]  /*10100*/  ISETP.NE.AND P2, PT, R6, RZ, PT ;  /* 0x000000ff0600720c */ /* 0x004fe40003f45270 */
[----:B---3--:R-:W-:-:S05]  /*10110*/  LOP3.LUT R8, R8, R2, RZ, 0x3c, !PT ;  /* 0x0000000208087212 */ /* 0x008fca00078e3cff */
[----:B------:R0:W-:Y:S06]  /*10120*/  STL [R1+0x10], R8 ;  /* 0x0000100801007387 */ /* 0x0001ec0000100800 */
[----:B------:R-:W-:Y:S05]  /*10130*/  @!P2 BRA `(.L_x_3477) ;  /* 0x0000000c0030a947 */ /* 0x000fea0003800000 */
[----:B------:R-:W-:Y:S02]  /*10140*/  ULDC.64 UR4, c[0x0][0x418] ;  /* 0x0001060000047ab9 */ /* 0x000fe40000000a00 */
        /* <DEDUP_REMOVED lines=22> */
.L_x_3478:
[----:B------:R-:W-:Y:S01]  /*102b0*/  IMAD R3, R19, 0x8, R18 ;  /* 0x0000000813037824 */ /* 0x000fe200078e0212 */
[----:B------:R-:W-:Y:S01]  /*102c0*/  SHF.L.U32 R2, R8, 0x1f, RZ ;  /* 0x0000001f08027819 */ /* 0x000fe200000006ff */
[----:B-1----:R-:W1:Y:S01]  /*102d0*/  S2R R6, SR_TID.X ;  /* 0x0000000000067919 */ /* 0x002e620000002100 */
[----:B------:R-:W-:Y:S02]  /*102e0*/  BSSY B3, `(.L_x_3479) ;  /* 0x0000005000037945 */ /* 0x000fe40003800000 */
[----:B------:R-:W2:Y:S01]  /*102f0*/  SYNCS.PHASECHK.TRANS64.TRYWAIT P0, [R3+URZ+0x28c40], R2 ;  /* 0x028c4002030075a7 */ /* 0x000ea2000800017f */
[----:B-1----:R-:W-:-:S04]  /*10300*/  LOP3.LUT R6, R6, 0x7f, RZ, 0xc0, !PT ;  /* 0x0000007f06067812 */ /* 0x002fc800078ec0ff */
[----:B------:R-:W-:Y:S01]  /*10310*/  ISETP.NE.AND P1, PT, R6, RZ, PT ;  /* 0x000000ff0600720c */ /* 0x000fe20003f25270 */
[----:B--2---:R-:W-:-:S12]  /*10320*/  @!P0 BRA `(.L_x_3480) ;  /* 0x0000004000e88947 */ /* 0x004fd80003800000 */
.L_x_3583:
[----:B------:R-:W-:Y:S05]  /*10330*/  BSYNC B3 ;  /* 0x0000000000037941 */ /* 0x000fea0003800000 */
.L_x_3479:
[----:B------:R-:W-:Y:S04]  /*10340*/  BSSY B3, `(.L_x_3481) ;  /* 0x0000009000037945 */ /* 0x000fe80003800000 */
[----:B------:R-:W-:Y:S05]  /*10350*/  @P1 BRA `(.L_x_3482) ;  /* 0x00000000001c1947 */ /* 0x000fea0003800000 */
[----:B------:R-:W2:Y:S01]  /*10360*/  S2R R7, SR_TID.X ;  /* 0x0000000000077919 */ /* 0x000ea20000002100 */
[----:B------:R-:W-:-:S04]  /*10370*/  IMAD.MOV.U32 R6, RZ, RZ, 0x2000 ;  /* 0x00002000ff067424 */ /* 0x000fc800078e00ff */
[----:B------:R3:W-:Y:S01]  /*10380*/  SYNCS.ARRIVE.TRANS64 RZ, [R3+URZ+0x28c30], R6 ;  /* 0x028c300603ff79a7 */ /* 0x0007e2000800003f */
[----:B--2---:R-:W-:-:S04]  /*10390*/  LOP3.LUT R7, R7, 0x1f, RZ, 0xc0, !PT ;  /* 0x0000001f07077812 */ /* 0x004fc800078ec0ff */
[----:B------:R-:W-:-:S13]  /*103a0*/  ISETP.NE.AND P0, PT, R7, RZ, PT ;  /* 0x000000ff0700720c */ /* 0x000fda0003f05270 */
[----:B---3--:R-:W-:Y:S05]  /*103b0*/  @!P0 BRA `(.L_x_3482) ;  /* 0x0000000000048947 */ /* 0x008fea0003800000 */
[----:B------:R-:W-:Y:S01]  /*103c0*/  BPT.TRAP 0x1 ;  /* 0x000000040000795c */ /* 0x000fe20000300000 */
.L_x_3482:
[----:B------:R-:W-:Y:S05]  /*103d0*/  BSYNC B3 ;  /* 0x0000000000037941 */ /* 0x000fea0003800000 */
.L_x_3481:
[----:B------:R-:W2:Y:S01]  /*103e0*/  LDL R7, [R1+0x1c] ;  /* 0x00001c0001077983 */ /* 0x000ea20000100800 */
        /* <DEDUP_REMOVED lines=10> */
[----:B------:R-:W-:-:S09]  /*10490*/  VIADD R7, R3, 0x28c30 ;  /* 0x00028c3003077836 */ /* 0x000fd20000000000 */
.L_x_3483:
        /* <DEDUP_REMOVED lines=13> */
.L_x_3584:
[----:B------:R-:W-:Y:S05]  /*10570*/  BSYNC B3 ;  /* 0x0000000000037941 */ /* 0x000fea0003800000 */
.L_x_3484:
[----:B------:R-:W-:Y:S01]  /*10580*/  BSSY B3, `(.L_x_3486) ;  /* 0x000000b000037945 */ /* 0x000fe20003800000 */
[----:B0-----:R-:W-:Y:S02]  /*10590*/  IMAD.MOV.U32 R8, RZ, RZ, 0x0 ;  /* 0x00000000ff087424 */ /* 0x001fe400078e00ff */
[----:B------:R-:W-:Y:S01]  /*105a0*/  IMAD.MOV.U32 R9, RZ, RZ, 0x14f00000 ;  /* 0x14f00000ff097424 */ /* 0x000fe200078e00ff */
[----:B------:R-:W-:Y:S06]  /*105b0*/  @P1 BRA `(.L_x_3487) ;  /* 0x00000000001c1947 */ /* 0x000fec0003800000 */
[----:B------:R-:W0:Y:S01]  /*105c0*/  S2R R6, SR_TID.X ;  /* 0x0000000000067919 */ /* 0x000e220000002100 */
[----:B-12---:R-:W-:-:S04]  /*105d0*/  IMAD.MOV.U32 R2, RZ, RZ, 0x10000 ;  /* 0x00010000ff027424 */ /* 0x006fc800078e00ff */
[----:B------:R3:W-:Y:S01]  /*105e0*/  SYNCS.ARRIVE.TRANS64 RZ, [R3+URZ+0x28c50], R2 ;  /* 0x028c500203ff79a7 */ /* 0x0007e2000800003f */
[----:B0-----:R-:W-:-:S04]  /*105f0*/  LOP3.LUT R6, R6, 0x1f, RZ, 0xc0, !PT ;  /* 0x0000001f06067812 */ /* 0x001fc800078ec0ff */
[----:B------:R-:W-:-:S13]  /*10600*/  ISETP.NE.AND P0, PT, R6, RZ, PT ;  /* 0x000000ff0600720c */ /* 0x000fda0003f05270 */
[----:B---3--:R-:W-:Y:S05]  /*10610*/  @!P0 BRA `(.L_x_3487) ;  /* 0x0000000000048947 */ /* 0x008fea0003800000 */
[----:B------:R-:W-:Y:S01]  /*10620*/  BPT.TRAP 0x1 ;  /* 0x000000040000795c */ /* 0x000fe20000300000 */
.L_x_3487:
[----:B------:R-:W-:Y:S05]  /*10630*/  BSYNC B3 ;  /* 0x0000000000037941 */ /* 0x000fea0003800000 */
.L_x_3486:
[----:B------:R-:W-:Y:S01]  /*10640*/  R2UR UR10, R10 ;  /* 0x000000000a0a72ca */ /* 0x000fe200000e0000 */
[----:B-12---:R-:W-:Y:S01]  /*10650*/  IMAD R2, R19, 0x10000, R18 ;  /* 0x0001000013027824 */ /* 0x006fe200078e0212 */
[----:B------:R-:W-:Y:S01]  /*10660*/  R2UR UR6, R8 ;  /* 0x00000000080672ca */ /* 0x000fe200000e0000 */
[----:B------:R-:W-:Y:S01]  /*10670*/  UIADD3 UR4, UP0, UR38, 0x470, URZ ;  /* 0x0000047026047890 */ /* 0x000fe2000ff1e03f */
[----:B------:R-:W-:Y:S01]  /*10680*/  R2UR UR7, R9 ;  /* 0x00000000090772ca */ /* 0x000fe200000e0000 */
[----:B------:R-:W-:Y:S01]  /*10690*/  VIADD R3, R3, 0x28c50 ;  /* 0x00028c5003037836 */ /* 0x000fe20000000000 */
[----:B------:R-:W-:Y:S01]  /*106a0*/  PLOP3.LUT P0, PT, PT, PT, PT, 0x80, 0x0 ;  /* 0x000000000000781c */ /* 0x000fe20003f0f070 */
[----:B------:R-:W-:Y:S01]  /*106b0*/  VIADD R6, R2, 0x400 ;  /* 0x0000040002067836 */ /* 0x000fe20000000000 */
[----:B------:R-:W-:-:S12]  /*106c0*/  UIADD3.X UR5, URZ, UR39, URZ, UP0, !UPT ;  /* 0x000000273f057290 */ /* 0x000fd800087fe43f */
.L_x_3488:
        /* <DEDUP_REMOVED lines=12> */
[----:B------:R-:W-:Y:S01]  /*10790*/  R2UR UR7, R9 ;  /* 0x00000000090772ca */ /* 0x000fe200000e0000 */
[----:B------:R-:W-:Y:S01]  /*107a0*/  UMOV UR10, 0x40 ;  /* 0x00000040000a7882 */ /* 0x000fe20000000000 */
[----:B------:R-:W-:-:S13]  /*107b0*/  PLOP3.LUT P0, PT, PT, PT, PT, 0x80, 0x0 ;  /* 0x000000000000781c */ /* 0x000fda0003f0f070 */
.L_x_3489:
        /* <DEDUP_REMOVED lines=15> */
.L_x_3490:
        /* <DEDUP_REMOVED lines=15> */
.L_x_3491:
        /* <DEDUP_REMOVED lines=15> */
.L_x_3492:
        /* <DEDUP_REMOVED lines=15> */
.L_x_3493:
        /* <DEDUP_REMOVED lines=15> */
.L_x_3494:
        /* <DEDUP_REMOVED lines=15> */
.L_x_3495:
        /* <DEDUP_REMOVED lines=10> */
.L_x_3477:
[----:B------:R-:W-:Y:S05]  /*10e00*/  BSYNC B1 ;  /* 0x0000000000017941 */ /* 0x000fea0003800000 */
.L_x_3476:
[----:B------:R-:W2:Y:S02]  /*10e10*/  LDL.LU R6, [R1+0x2c] ;  /* 0x00002c0001067983 */ /* 0x000ea40000300800 */
[----:B--2---:R-:W-:-:S07]  /*10e20*/  VIADD R0, R6, 0xfffffffd ;  /* 0xfffffffd06007836 */ /* 0x004fce0000000000 */
.L_x_3475:
[----:B------:R-:W-:Y:S05]  /*10e30*/  BSYNC B2 ;  /* 0x0000000000027941 */ /* 0x000fea0003800000 */
.L_x_3474:
[----:B------:R-:W-:Y:S01]  /*10e40*/  VIADD R5, R5, 0xfffffffe ;  /* 0xfffffffe05057836 */ /* 0x000fe20000000000 */
[----:B------:R-:W-:-:S04]  /*10e50*/  LOP3.LUT R4, RZ, R4, RZ, 0x33, !PT ;  /* 0x00000004ff047212 */ /* 0x000fc800078e33ff */
[----:B------:R-:W-:-:S13]  /*10e60*/  ISETP.NE.AND P0, PT, R5, R4, PT ;  /* 0x000000040500720c */ /* 0x000fda0003f05270 */
[----:B------:R-:W-:Y:S05]  /*10e70*/  @!P0 BRA `(.L_x_3473) ;  /* 0x0000001800d88947 */ /* 0x000fea0003800000 */
.L_x_3536:
[----:B------:R-:W2:Y:S04]  /*10e80*/  LDL R3, [R1+0x18] ;  /* 0x0000180001037983 */ /* 0x000ea80000100800 */
[----:B------:R-:W3:Y:S01]  /*10e90*/  LDL.LU R2, [R1+0x10] ;  /* 0x0000100001027983 */ /* 0x000ee20000300800 */
        /* <DEDUP_REMOVED lines=8> */
[----:B------:R-:W-:Y:S05]  /*10f20*/  @!P1 BRA `(.L_x_3497) ;  /* 0x0000000c00349947 */ /* 0x000fea0003800000 */
[----:B------:R-:W-:Y:S01]  /*10f30*/  ULDC.64 UR4, c[0x0][0x418] ;  /* 0x0001060000047ab9 */ /* 0x000fe20000000a00 */
[----:B0-----:R-:W-:Y:S01]  /*10f40*/  IMAD.MOV.U32 R8, RZ, RZ, R0 ;  /* 0x000000ffff087224 */ /* 0x001fe200078e0000 */
        /* <DEDUP_REMOVED lines=22> */
.L_x_3498:
[----:B0-----:R-:W-:Y:S01]  /*110b0*/  IMAD R4, R7, 0x8, R18 ;  /* 0x0000000807047824 */ /* 0x001fe200078e0212 */
[----:B------:R-:W-:Y:S01]  /*110c0*/  SHF.L.U32 R2, R6, 0x1f, RZ ;  /* 0x0000001f06027819 */ /* 0x000fe200000006ff */
[----:B------:R-:W0:Y:S01]  /*110d0*/  S2R R3, SR_TID.X ;  /* 0x0000000000037919 */ /* 0x000e220000002100 */
[----:B------:R-:W-:Y:S02]  /*110e0*/  BSSY B2, `(.L_x_3499) ;  /* 0x0000005000027945 */ /* 0x000fe40003800000 */
[----:B------:R-:W1:Y:S01]  /*110f0*/  SYNCS.PHASECHK.TRANS64.TRYWAIT P0, [R4+URZ+0x28c40], R2 ;  /* 0x028c4002040075a7 */ /* 0x000e62000800017f */
[----:B0-----:R-:W-:-:S04]  /*11100*/  LOP3.LUT R3, R3, 0x7f, RZ, 0xc0, !PT ;  /* 0x0000007f03037812 */ /* 0x001fc800078ec0ff */
[----:B------:R-:W-:Y:S01]  /*11110*/  ISETP.NE.AND P1, PT, R3, RZ, PT ;  /* 0x000000ff0300720c */ /* 0x000fe20003f25270 */
[----:B-1----:R-:W-:-:S12]  /*11120*/  @!P0 BRA `(.L_x_3500) ;  /* 0x0000003400908947 */ /* 0x002fd80003800000 */
.L_x_3585:
[----:B------:R-:W-:Y:S05]  /*11130*/  BSYNC B2 ;  /* 0x0000000000027941 */ /* 0x000fea0003800000 */
.L_x_3499:
[----:B------:R-:W-:Y:S04]  /*11140*/  BSSY B2, `(.L_x_3501) ;  /* 0x0000009000027945 */ /* 0x000fe80003800000 */
[----:B------:R-:W-:Y:S05]  /*11150*/  @P1 BRA `(.L_x_3502) ;  /* 0x00000000001c1947 */ /* 0x000fea0003800000 */
[----:B------:R-:W1:Y:S01]  /*11160*/  S2R R5, SR_TID.X ;  /* 0x0000000000057919 */ /* 0x000e620000002100 */
[----:B------:R-:W-:-:S04]  /*11170*/  IMAD.MOV.U32 R3, RZ, RZ, 0x2000 ;  /* 0x00002000ff037424 */ /* 0x000fc800078e00ff */
[----:B------:R2:W-:Y:S01]  /*11180*/  SYNCS.ARRIVE.TRANS64 RZ, [R4+URZ+0x28c30], R3 ;  /* 0x028c300304ff79a7 */ /* 0x0005e2000800003f */
[----:B-1----:R-:W-:-:S04]  /*11190*/  LOP3.LUT R5, R5, 0x1f, RZ, 0xc0, !PT ;  /* 0x0000001f05057812 */ /* 0x002fc800078ec0ff */
[----:B------:R-:W-:-:S13]  /*111a0*/  ISETP.NE.AND P0, PT, R5, RZ, PT ;  /* 0x000000ff0500720c */ /* 0x000fda0003f05270 */
[----:B--2---:R-:W-:Y:S05]  /*111b0*/  @!P0 BRA `(.L_x_3502) ;  /* 0x0000000000048947 */ /* 0x004fea0003800000 */
[----:B------:R-:W-:Y:S01]  /*111c0*/  BPT.TRAP 0x1 ;  /* 0x000000040000795c */ /* 0x000fe20000300000 */
.L_x_3502:
[----:B------:R-:W-:Y:S05]  /*111d0*/  BSYNC B2 ;  /* 0x0000000000027941 */ /* 0x000fea0003800000 */
.L_x_3501:
        /* <DEDUP_REMOVED lines=12> */
.L_x_3503:
        /* <DEDUP_REMOVED lines=13> */
.L_x_3586:
[----:B------:R-:W-:Y:S05]  /*11370*/  BSYNC B2 ;  /* 0x0000000000027941 */ /* 0x000fea0003800000 */
.L_x_3504:
[----:B------:R-:W-:Y:S01]  /*11380*/  BSSY B2, `(.L_x_3506) ;  /* 0x000000b000027945 */ /* 0x000fe20003800000 */
[----:B01----:R-:W-:Y:S02]  /*11390*/  IMAD.MOV.U32 R2, RZ, RZ, 0x0 ;  /* 0x00000000ff027424 */ /* 0x003fe400078e00ff */
[----:B------:R-:W-:Y:S01]  /*113a0*/  IMAD.MOV.U32 R3, RZ, RZ, 0x14f00000 ;  /* 0x14f00000ff037424 */ /* 0x000fe200078e00ff */
[----:B------:R-:W-:Y:S06]  /*113b0*/  @P1 BRA `(.L_x_3507) ;  /* 0x00000000001c1947 */ /* 0x000fec0003800000 */
[----:B------:R-:W0:Y:S01]  /*113c0*/  S2R R10, SR_TID.X ;  /* 0x00000000000a7919 */ /* 0x000e220000002100 */
[----:B------:R-:W-:-:S04]  /*113d0*/  IMAD.MOV.U32 R5, RZ, RZ, 0x10000 ;  /* 0x00010000ff057424 */ /* 0x000fc800078e00ff */
[----:B------:R1:W-:Y:S01]  /*113e0*/  SYNCS.ARRIVE.TRANS64 RZ, [R4+URZ+0x28c50], R5 ;  /* 0x028c500504ff79a7 */ /* 0x0003e2000800003f */
[----:B0-----:R-:W-:-:S04]  /*113f0*/  LOP3.LUT R10, R10, 0x1f, RZ, 0xc0, !PT ;  /* 0x0000001f0a0a7812 */ /* 0x001fc800078ec0ff */
[----:B------:R-:W-:-:S13]  /*11400*/  ISETP.NE.AND P0, PT, R10, RZ, PT ;  /* 0x000000ff0a00720c */ /* 0x000fda0003f05270 */
[----:B-1----:R-:W-:Y:S05]  /*11410*/  @!P0 BRA `(.L_x_3507) ;  /* 0x0000000000048947 */ /* 0x002fea0003800000 */
[----:B------:R-:W-:Y:S01]  /*11420*/  BPT.TRAP 0x1 ;  /* 0x000000040000795c */ /* 0x000fe20000300000 */
.L_x_3507:
[----:B------:R-:W-:Y:S05]  /*11430*/  BSYNC B2 ;  /* 0x0000000000027941 */ /* 0x000fea0003800000 */
.L_x_3506:
[----:B------:R-:W-:Y:S01]  /*11440*/  R2UR UR6, R2 ;  /* 0x00000000020672ca */ /* 0x000fe200000e0000 */
[----:B------:R-:W-:Y:S01]  /*11450*/  IMAD R5, R7, 0x10000, R18 ;  /* 0x0001000007057824 */ /* 0x000fe200078e0212 */
[----:B------:R-:W-:Y:S01]  /*11460*/  R2UR UR7, R3 ;  /* 0x00000000030772ca */ /* 0x000fe200000e0000 */
[----:B------:R-:W-:Y:S01]  /*11470*/  UIADD3 UR4, UP0, UR38, 0x470, URZ ;  /* 0x0000047026047890 */ /* 0x000fe2000ff1e03f */
[----:B------:R-:W-:Y:S01]  /*11480*/  R2UR UR10, R9 ;  /* 0x00000000090a72ca */ /* 0x000fe200000e0000 */
[----:B------:R-:W-:Y:S01]  /*11490*/  VIADD R4, R4, 0x28c50 ;  /* 0x00028c5004047836 */ /* 0x000fe20000000000 */
[----:B------:R-:W-:Y:S01]  /*114a0*/  PLOP3.LUT P0, PT, PT, PT, PT, 0x80, 0x0 ;  /* 0x000000000000781c */ /* 0x000fe20003f0f070 */
[----:B------:R-:W-:Y:S01]  /*114b0*/  VIADD R9, R5, 0x400 ;  /* 0x0000040005097836 */ /* 0x000fe20000000000 */
[----:B------:R-:W-:-:S12]  /*114c0*/  UIADD3.X UR5, URZ, UR39, URZ, UP0, !UPT ;  /* 0x000000273f057290 */ /* 0x000fd800087fe43f */
.L_x_3508:
        /* <DEDUP_REMOVED lines=15> */
.L_x_3509:
        /* <DEDUP_REMOVED lines=15> */
.L_x_3510:
        /* <DEDUP_REMOVED lines=15> */
.L_x_3511:
        /* <DEDUP_REMOVED lines=15> */
.L_x_3512:
        /* <DEDUP_REMOVED lines=15> */
.L_x_3513:
        /* <DEDUP_REMOVED lines=15> */
.L_x_3514:
        /* <DEDUP_REMOVED lines=15> */
.L_x_3515:
        /* <DEDUP_REMOVED lines=10> */
.L_x_3497:
[----:B------:R-:W-:Y:S05]  /*11c00*/  BSYNC B1 ;  /* 0x0000000000017941 */ /* 0x000fea0003800000 */
.L_x_3496:
[----:B------:R-:W2:Y:S01]  /*11c10*/  LDL R2, [R1+0x18] ;  /* 0x0000180001027983 */ /* 0x000ea20000100800 */
[----:B------:R-:W-:Y:S01]  /*11c20*/  VIADD R7, R7, 0x1 ;  /* 0x0000000107077836 */ /* 0x000fe20000000000 */
[----:B------:R-:W-:Y:S04]  /*11c30*/  BSSY B1, `(.L_x_3516) ;  /* 0x00000d6000017945 */ /* 0x000fe80003800000 */
[----:B------:R-:W-:-:S04]  /*11c40*/  ISETP.NE.AND P0, PT, R7, 0x2, PT ;  /* 0x000000020700780c */ /* 0x000fc80003f05270 */
[----:B------:R-:W-:Y:S02]  /*11c50*/  SEL R19, R7, RZ, P0 ;  /* 0x000000ff07137207 */ /* 0x000fe40000000000 */
[----:B--2---:R-:W-:Y:S02]  /*11c60*/  ISETP.NE.AND P2, PT, R2, RZ, PT ;  /* 0x000000ff0200720c */ /* 0x004fe40003f45270 */
[----:B------:R-:W-:-:S04]  /*11c70*/  SEL R2, RZ, 0x1, P0 ;  /* 0x00000001ff027807 */ /* 0x000fc80000000000 */
[----:B0-----:R-:W-:Y:S01]  /*11c80*/  LOP3.LUT R8, R6, R2, RZ, 0x3c, !PT ;  /* 0x0000000206087212 */ /* 0x001fe200078e3cff */
[----:B------:R-:W-:-:S04]  /*11c90*/  VIADD R6, R0, 0xffffffff ;  /* 0xffffffff00067836 */ /* 0x000fc80000000000 */
        /* <DEDUP_REMOVED lines=26> */
.L_x_3518:
[----:B-1----:R-:W-:Y:S01]  /*11e40*/  IMAD R4, R19, 0x8, R18 ;  /* 0x0000000813047824 */ /* 0x002fe200078e0212 */
[----:B------:R-:W-:Y:S01]  /*11e50*/  SHF.L.U32 R2, R8, 0x1f, RZ ;  /* 0x0000001f08027819 */ /* 0x000fe200000006ff */
[----:B------:R-:W1:Y:S01]  /*11e60*/  S2R R3, SR_TID.X ;  /* 0x0000000000037919 */ /* 0x000e620000002100 */
[----:B------:R-:W-:Y:S02]  /*11e70*/  BSSY B2, `(.L_x_3519) ;  /* 0x0000005000027945 */ /* 0x000fe40003800000 */
[----:B------:R-:W2:Y:S01]  /*11e80*/  SYNCS.PHASECHK.TRANS64.TRYWAIT P0, [R4+URZ+0x28c40], R2 ;  /* 0x028c4002040075a7 */ /* 0x000ea2000800017f */
[----:B-1----:R-:W-:-:S04]  /*11e90*/  LOP3.LUT R3, R3, 0x7f, RZ, 0xc0, !PT ;  /* 0x0000007f03037812 */ /* 0x002fc800078ec0ff */
[----:B------:R-:W-:Y:S01]  /*11ea0*/  ISETP.NE.AND P1, PT, R3, RZ, PT ;  /* 0x000000ff0300720c */ /* 0x000fe20003f25270 */
[----:B--2---:R-:W-:-:S12]  /*11eb0*/  @!P0 BRA `(.L_x_3520) ;  /* 0x0000002800548947 */ /* 0x004fd80003800000 */
.L_x_3587:
[----:B------:R-:W-:Y:S05]  /*11ec0*/  BSYNC B2 ;  /* 0x0000000000027941 */ /* 0x000fea0003800000 */
.L_x_3519:
        /* <DEDUP_REMOVED lines=9> */
.L_x_3522:
[----:B------:R-:W-:Y:S05]  /*11f60*/  BSYNC B2 ;  /* 0x0000000000027941 */ /* 0x000fea0003800000 */
.L_x_3521:
[----:B------:R-:W2:Y:S01]  /*11f70*/  LDL R5, [R1+0x1c] ;  /* 0x00001c0001057983 */ /* 0x000ea20000100800 */
[----:B0-----:R-:W-:Y:S01]  /*11f80*/  IMAD.MOV.U32 R8, RZ, RZ, RZ ;  /* 0x000000ffff087224 */ /* 0x001fe200078e00ff */
        /* <DEDUP_REMOVED lines=10> */
.L_x_3523:
        /* <DEDUP_REMOVED lines=13> */
.L_x_3588:
[----:B------:R-:W-:Y:S05]  /*12100*/  BSYNC B2 ;  /* 0x0000000000027941 */ /* 0x000fea0003800000 */
.L_x_3524:
        /* <DEDUP_REMOVED lines=11> */
.L_x_3527:
[----:B------:R-:W-:Y:S05]  /*121c0*/  BSYNC B2 ;  /* 0x0000000000027941 */ /* 0x000fea0003800000 */
.L_x_3526:
        /* <DEDUP_REMOVED lines=9> */
.L_x_3528:
        /* <DEDUP_REMOVED lines=15> */
.L_x_3529:
        /* <DEDUP_REMOVED lines=15> */
.L_x_3530:
        /* <DEDUP_REMOVED lines=15> */
.L_x_3531:
        /* <DEDUP_REMOVED lines=15> */
.L_x_3532:
        /* <DEDUP_REMOVED lines=15> */
.L_x_3533:
        /* <DEDUP_REMOVED lines=15> */
.L_x_3534:
        /* <DEDUP_REMOVED lines=15> */
.L_x_3535:
        /* <DEDUP_REMOVED lines=10> */
.L_x_3517:
[----:B------:R-:W-:Y:S05]  /*12990*/  BSYNC B1 ;  /* 0x0000000000017941 */ /* 0x000fea0003800000 */
.L_x_3516:
[----:B------:R-:W2:Y:S01]  /*129a0*/  LDL R2, [R1+0x20] ;  /* 0x0000200001027983 */ /* 0x000ea20000100800 */
[----:B------:R-:W-:Y:S01]  /*129b0*/  VIADD R0, R0, 0xfffffffe ;  /* 0xfffffffe00007836 */ /* 0x000fe20000000000 */
[----:B--2---:R-:W-:-:S13]  /*129c0*/  ISETP.GT.AND P0, PT, R6, R2, PT ;  /* 0x000000020600720c */ /* 0x004fda0003f04270 */
[----:B------:R-:W-:Y:S05]  /*129d0*/  @P0 BRA `(.L_x_3536) ;  /* 0xffffffe400280947 */ /* 0x000fea000383ffff */
.L_x_3473:
[----:B------:R-:W-:Y:S05]  /*129e0*/  BSYNC B0 ;  /* 0x0000000000007941 */ /* 0x000fea0003800000 */
.L_x_3472:
[----:B------:R-:W2:Y:S01]  /*129f0*/  LDL.LU R2, [R1+0x10] ;  /* 0x0000100001027983 */ /* 0x000ea20000300800 */
[----:B------:R-:W1:Y:S01]  /*12a00*/  S2R R3, SR_TID.X ;  /* 0x0000000000037919 */ /* 0x000e620000002100 */
[----:B------:R-:W-:-:S05]  /*12a10*/  VIADD R19, R19, 0x1 ;  /* 0x0000000113137836 */ /* 0x000fca0000000000 */
[----:B------:R-:W-:-:S04]  /*12a20*/  ISETP.NE.AND P0, PT, R19, 0x2, PT ;  /* 0x000000021300780c */ /* 0x000fc80003f05270 */
[----:B------:R-:W-:Y:S01]  /*12a30*/  SEL R0, RZ, 0x1, P0 ;  /* 0x00000001ff007807 */ /* 0x000fe20000000000 */
[----:B------:R-:W-:Y:S01]  /*12a40*/  BSSY B0, `(.L_x_3537) ;  /* 0x0000013000007945 */ /* 0x000fe20003800000 */
[----:B-1----:R-:W-:-:S04]  /*12a50*/  LOP3.LUT R3, R3, 0x7f, RZ, 0xc0, !PT ;  /* 0x0000007f03037812 */ /* 0x002fc800078ec0ff */
[----:B------:R-:W-:Y:S02]  /*12a60*/  ISETP.NE.AND P1, PT, R3, RZ, PT ;  /* 0x000000ff0300720c */ /* 0x000fe40003f25270 */
[----:B--2---:R-:W-:-:S05]  /*12a70*/  LOP3.LUT R2, R2, R0, RZ, 0x3c, !PT ;  /* 0x0000000002027212 */ /* 0x004fca00078e3cff */
[----:B------:R1:W-:Y:S06]  /*12a80*/  STL [R1+0x10], R2 ;  /* 0x0000100201007387 */ /* 0x0003ec0000100800 */
[----:B------:R-:W-:Y:S05]  /*12a90*/  @P1 BRA `(.L_x_3538) ;  /* 0x0000000000341947 */ /* 0x000fea0003800000 */
[----:B------:R-:W2:Y:S01]  /*12aa0*/  S2R R5, SR_LANEID ;  /* 0x0000000000057919 */ /* 0x000ea20000000000 */
[----:B------:R-:W-:Y:S01]  /*12ab0*/  VOTEU.ANY UR4, UPT, PT ;  /* 0x0000000000047886 */ /* 0x000fe200038e0100 */
[----:B-1----:R-:W1:Y:S01]  /*12ac0*/  LDC.64 R2, c[0x0][0xc60] ;  /* 0x00031800ff027b82 */ /* 0x002e620000000a00 */
[----:B------:R-:W2:Y:S02]  /*12ad0*/  FLO.U32 R0, UR4 ;  /* 0x0000000400007d00 */ /* 0x000ea400080e0000 */
[----:B--2---:R-:W-:-:S06]  /*12ae0*/  ISETP.EQ.U32.AND P1, PT, R0, R5, PT ;  /* 0x000000050000720c */ /* 0x004fcc0003f22070 */
[----:B------:R-:W1:Y:S07]  /*12af0*/  POPC R5, UR4 ;  /* 0x0000000400057d09 */ /* 0x000e6e0008000000 */
[----:B-1----:R-:W2:Y:S01]  /*12b00*/  @P1 ATOMG.E.ADD.STRONG.GPU PT, R3, desc[UR40][R2.64], R5 ;  /* 0x00000005020319a8 */ /* 0x002ea200081ee1e8 */
[----:B------:R-:W1:Y:S02]  /*12b10*/  S2R R4, SR_LTMASK ;  /* 0x0000000000047919 */ /* 0x000e640000003900 */
[----:B-1----:R-:W-:-:S04]  /*12b20*/  LOP3.LUT R4, R4, UR4, RZ, 0xc0, !PT ;  /* 0x0000000404047c12 */ /* 0x002fc8000f8ec0ff */
[----:B------:R-:W1:Y:S01]  /*12b30*/  POPC R7, R4 ;  /* 0x0000000400077309 */ /* 0x000e620000000000 */
[----:B--2---:R-:W1:Y:S02]  /*12b40*/  SHFL.IDX PT, R0, R3, R0, 0x1f ;  /* 0x00001f0003007589 */ /* 0x004e6400000e0000 */
[----:B-1----:R-:W-:-:S05]  /*12b50*/  IADD3 R0, R0, UR37, R7 ;  /* 0x0000002500007c10 */ /* 0x002fca000fffe007 */
[----:B------:R2:W-:Y:S02]  /*12b60*/  STL [R1], R0 ;  /* 0x0000000001007387 */ /* 0x0005e40000100800 */
.L_x_3538:
[----:B------:R-:W-:Y:S05]  /*12b70*/  BSYNC B0 ;  /* 0x0000000000007941 */ /* 0x000fea0003800000 */
.L_x_3537:
[----:B------:R-:W-:-:S07]  /*12b80*/  SEL R19, R19, RZ, P0 ;  /* 0x000000ff13137207 */ /* 0x000fce0000000000 */
.L_x_3440:
[----:B------:R-:W-:Y:S05]  /*12b90*/  BSYNC B7 ;  /* 0x0000000000077941 */ /* 0x000fea0003800000 */
.L_x_3438:
[----:B--2-4-:R-:W2:Y:S02]  /*12ba0*/  LDL R0, [R1+0x5c] ;  /* 0x00005c0001007983 */ /* 0x014ea40000100800 */
[----:B--2---:R-:W-:-:S13]  /*12bb0*/  ISETP.NE.AND P0, PT, R0, RZ, PT ;  /* 0x000000ff0000720c */ /* 0x004fda0003f05270 */
[----:B------:R-:W-:Y:S05]  /*12bc0*/  @!P0 BRA `(.L_x_3539) ;  /* 0x00000000002c8947 */ /* 0x000fea0003800000 */
[----:B------:R-:W-:Y:S05]  /*12bd0*/  WARPSYNC.ALL ;  /* 0x0000000000007948 */ /* 0x000fea0003800000 */
[----:B------:R-:W2:Y:S08]  /*12be0*/  S2UR UR5, SR_CgaCtaId ;  /* 0x00000000000579c3 */ /* 0x000eb00000008800 */
[----:B------:R-:W-:Y:S06]  /*12bf0*/  BAR.SYNC.DEFER_BLOCKING 0x5, 0x180 ;  /* 0x0146000000007b1d */ /* 0x000fec0000010000 */
[----:B------:R-:W-:-:S02]  /*12c00*/  UMOV UR4, 0x400 ;  /* 0x0000040000047882 */ /* 0x000fc40000000000 */
[----:B--2---:R-:W-:-:S06]  /*12c10*/  ULEA UR4, UR5, UR4, 0x18 ;  /* 0x0000000405047291 */ /* 0x004fcc000f8ec03f */
[----:B------:R-:W-:-:S05]  /*12c20*/  IMAD.U32 R18, RZ, RZ, UR4 ;  /* 0x00000004ff127e24 */ /* 0x000fca000f8e00ff */
[----:B-1----:R-:W1:Y:S04]  /*12c30*/  LDS.128 R4, [R18+0x28cd0] ;  /* 0x028cd00012047984 */ /* 0x002e680000000c00 */
[----:B-1----:R1:W-:Y:S04]  /*12c40*/  STL.64 [R1], R4 ;  /* 0x0000000401007387 */ /* 0x0023e80000100a00 */
[----:B------:R1:W-:Y:S01]  /*12c50*/  STL.64 [R1+0x8], R6 ;  /* 0x0000080601007387 */ /* 0x0003e20000100a00 */
[----:B------:R-:W-:Y:S06]  /*12c60*/  BAR.ARV 0x4, 0x180 ;  /* 0x0106000000007b1d */ /* 0x000fec0000002000 */
[----:B------:R-:W-:Y:S05]  /*12c70*/  BRA `(.L_x_3540) ;  /* 0x0000000c001c7947 */ /* 0x000fea0003800000 */
.L_x_3539:
[----:B---3--:R-:W2:Y:S01]  /*12c80*/  S2R R10, SR_TID.X ;  /* 0x00000000000a7919 */ /* 0x008ea20000002100 */
[----:B------:R-:W-:Y:S01]  /*12c90*/  UMOV UR4, 0xffffffff ;  /* 0xffffffff00047882 */ /* 0x000fe20000000000 */
[----:B--2---:R-:W-:-:S04]  /*12ca0*/  LOP3.LUT R10, R10, 0x1f, RZ, 0xc0, !PT ;  /* 0x0000001f0a0a7812 */ /* 0x004fc800078ec0ff */
[----:B------:R-:W-:Y:S01]  /*12cb0*/  ISETP.NE.AND P0, PT, R10, 0x1f, PT ;  /* 0x0000001f0a00780c */ /* 0x000fe20003f05270 */
[----:B------:R-:W-:-:S12]  /*12cc0*/  BRA.DIV UR4, `(.L_x_3541) ;  /* 0x0000001a04f87947 */ /* 0x000fd8000b800000 */
[----:B------:R-:W1:Y:S01]  /*12cd0*/  LDL.LU R3, [R1] ;  /* 0x0000000001037983 */ /* 0x000e620000300800 */
[----:B------:R-:W-:-:S03]  /*12ce0*/  ULDC UR4, c[0x0][0xc3c] ;  /* 0x00030f0000047ab9 */ /* 0x000fc60000000800 */
[----:B------:R-:W2:Y:S01]  /*12cf0*/  LDL R5, [R1+0xc] ;  /* 0x00000c0001057983 */ /* 0x000ea20000100800 */
[----:B-1----:R-:W-:Y:S02]  /*12d00*/  IMAD.MOV.U32 R9, RZ, RZ, R3 ;  /* 0x000000ffff097224 */ /* 0x002fe400078e0003 */
[----:B--2---:R-:W-:-:S05]  /*12d10*/  IMAD.IADD R0, R5, 0x1, R10 ;  /* 0x0000000105007824 */ /* 0x004fca00078e020a */
[----:B------:R-:W-:-:S13]  /*12d20*/  ISETP.GE.OR P1, PT, R0, UR4, !P0 ;  /* 0x0000000400007c0c */ /* 0x000fda000c726670 */
[----:B------:R-:W1:Y:S08]  /*12d30*/  @!P1 LDC.64 R2, c[0x0][0xc80] ;  /* 0x00032000ff029b82 */ /* 0x000e700000000a00 */
[----:B------:R-:W2:Y:S01]  /*12d40*/  @!P1 LDC.64 R4, c[0x0][0xc78] ;  /* 0x00031e00ff049b82 */ /* 0x000ea20000000a00 */
[----:B-1----:R-:W-:-:S05]  /*12d50*/  @!P1 IMAD.WIDE R2, R0, 0x4, R2 ;  /* 0x0000000400029825 */ /* 0x002fca00078e0202 */
[----:B0-----:R2:W3:Y:S02]  /*12d60*/  @!P1 LDG.E R8, desc[UR40][R2.64] ;  /* 0x0000002802089981 */ /* 0x0014e4000c1e1900 */
[----:B--2---:R-:W-:-:S05]  /*12d70*/  @!P1 IMAD.WIDE R2, R0, 0x4, R4 ;  /* 0x0000000400029825 */ /* 0x004fca00078e0204 */
[----:B------:R-:W2:Y:S01]  /*12d80*/  @!P1 LDG.E R4, desc[UR40][R2.64] ;  /* 0x0000002802049981 */ /* 0x000ea2000c1e1900 */
[----:B------:R-:W-:Y:S01]  /*12d90*/  IMAD.MOV.U32 R6, RZ, RZ, RZ ;  /* 0x000000ffff067224 */ /* 0x000fe200078e00ff */
[C---:B------:R-:W-:Y:S02]  /*12da0*/  ISETP.GE.U32.AND P2, PT, R10.reuse, 0x2, PT ;  /* 0x000000020a00780c */ /* 0x040fe40003f46070 */
[C---:B------:R-:W-:Y:S01]  /*12db0*/  ISETP.GE.U32.AND P3, PT, R10.reuse, 0x4, PT ;  /* 0x000000040a00780c */ /* 0x040fe20003f66070 */
[----:B------:R-:W-:Y:S01]  /*12dc0*/  SHFL.IDX PT, R0, R9, RZ, 0x1f ;  /* 0x00001fff09007589 */ /* 0x000fe200000e0000 */
[C---:B------:R-:W-:Y:S02]  /*12dd0*/  ISETP.GE.U32.AND P4, PT, R10.reuse, 0x8, PT ;  /* 0x000000080a00780c */ /* 0x040fe40003f86070 */
[----:B------:R-:W-:Y:S01]  /*12de0*/  ISETP.GE.U32.AND P5, PT, R10, 0x10, PT ;  /* 0x000000100a00780c */ /* 0x000fe20003fa6070 */
[----:B------:R-:W-:Y:S01]  /*12df0*/  SHFL.IDX PT, R7, R9, 0x1, 0x1f ;  /* 0x00201f0009077f89 */ /* 0x000fe200000e0000 */
[----:B---3--:R-:W-:-:S02]  /*12e00*/  @!P1 IMAD.MOV.U32 R6, RZ, RZ, R8 ;  /* 0x000000ffff069224 */ /* 0x008fc400078e0008 */
[----:B------:R-:W-:Y:S02]  /*12e10*/  IMAD.MOV.U32 R8, RZ, RZ, RZ ;  /* 0x000000ffff087224 */ /* 0x000fe400078e00ff */
[----:B--2---:R-:W-:Y:S01]  /*12e20*/  @!P1 IMAD.MOV.U32 R8, RZ, RZ, R4 ;  /* 0x000000ffff089224 */ /* 0x004fe200078e0004 */
[----:B------:R-:W-:Y:S01]  /*12e30*/  ISETP.NE.AND P1, PT, R10, RZ, PT ;  /* 0x000000ff0a00720c */ /* 0x000fe20003f25270 */
[----:B------:R-:W-:Y:S02]  /*12e40*/  IMAD.MOV.U32 R4, RZ, RZ, RZ ;  /* 0x000000ffff047224 */ /* 0x000fe400078e00ff */
        /* <DEDUP_REMOVED lines=17> */
.L_x_3598:
[----:B------:R-:W-:Y:S02]  /*12f60*/  ULDC UR4, c[0x0][0xc38] ;  /* 0x00030e0000047ab9 */ /* 0x000fe40000000800 */
[----:B------:R-:W-:-:S04]  /*12f70*/  IMAD.U32 R3, RZ, RZ, UR4 ;  /* 0x00000004ff037e24 */ /* 0x000fc8000f8e00ff */
[----:B-1----:R-:W-:-:S04]  /*12f80*/  IMAD R9, R14, R3, RZ ;  /* 0x000000030e097224 */ /* 0x002fc800078e02ff */
[----:B------:R-:W-:-:S05]  /*12f90*/  IMAD.IADD R5, R7, 0x1, R9 ;  /* 0x0000000107057824 */ /* 0x000fca00078e0209 */
[----:B------:R-:W-:-:S13]  /*12fa0*/  ISETP.GT.AND P6, PT, R5, R0, PT ;  /* 0x000000000500720c */ /* 0x000fda0003fc4270 */
[----:B------:R-:W-:Y:S05]  /*12fb0*/  @P6 BRA `(.L_x_3542) ;  /* 0x0000000000ac6947 */ /* 0x000fea0003800000 */
.L_x_3545:
[----:B0-----:R-:W2:Y:S01]  /*12fc0*/  LDL.LU R2, [R1+0xc] ;  /* 0x00000c0001027983 */ /* 0x001ea20000300800 */
[----:B------:R-:W0:Y:S01]  /*12fd0*/  LDC R3, c[0x0][0xc3c] ;  /* 0x00030f00ff037b82 */ /* 0x000e220000000800 */
        /* <DEDUP_REMOVED lines=11> */
[----:B------:R0:W2:Y:S01]  /*13090*/  @!P6 LDG.E R6, desc[UR40][R2.64] ;  /* 0x000000280206e981 */ /* 0x0000a2000c1e1900 */
[----:B------:R-:W-:Y:S01]  /*130a0*/  IMAD.MOV.U32 R8, RZ, RZ, RZ ;  /* 0x000000ffff087224 */ /* 0x000fe200078e00ff */
[----:B0-----:R-:W0:Y:S02]  /*130b0*/  @!P6 LDC.64 R2, c[0x0][0xc78] ;  /* 0x00031e00ff02eb82 */ /* 0x001e240000000a00 */
[----:B0-----:R-:W-:-:S05]  /*130c0*/  @!P6 IMAD.WIDE R2, R7, 0x4, R2 ;  /* 0x000000040702e825 */ /* 0x001fca00078e0202 */
        /* <DEDUP_REMOVED lines=20> */
.L_x_3606:
[----:B------:R-:W-:Y:S02]  /*13210*/  ULDC UR4, c[0x0][0xc38] ;  /* 0x00030e0000047ab9 */ /* 0x000fe40000000800 */
[----:B------:R-:W-:-:S04]  /*13220*/  IMAD.U32 R3, RZ, RZ, UR4 ;  /* 0x00000004ff037e24 */ /* 0x000fc8000f8e00ff */
[----:B-1----:R-:W-:-:S04]  /*13230*/  IMAD R9, R14, R3, RZ ;  /* 0x000000030e097224 */ /* 0x002fc800078e02ff */
[----:B------:R-:W-:-:S05]  /*13240*/  IMAD.IADD R5, R9, 0x1, R5 ;  /* 0x0000000109057824 */ /* 0x000fca00078e0205 */
[----:B------:R-:W-:-:S13]  /*13250*/  ISETP.GT.AND P6, PT, R5, R0, PT ;  /* 0x000000000500720c */ /* 0x000fda0003fc4270 */
[----:B------:R-:W-:Y:S05]  /*13260*/  @!P6 BRA `(.L_x_3545) ;  /* 0xfffffffc0054e947 */ /* 0x000fea000383ffff */
.L_x_3542:
        /* <DEDUP_REMOVED lines=9> */
.L_x_3611:
[----:B------:R-:W-:-:S13]  /*13300*/  ISETP.NE.AND P0, PT, R7, RZ, PT ;  /* 0x000000ff0700720c */ /* 0x000fda0003f05270 */
[----:B------:R-:W-:Y:S05]  /*13310*/  @!P0 BRA `(.L_x_3547) ;  /* 0x0000000000108947 */ /* 0x000fea0003800000 */
[----:B------:R-:W-:Y:S01]  /*13320*/  UMOV UR4, 0xffffffff ;  /* 0xffffffff00047882 */ /* 0x000fe20000000000 */
[----:B------:R-:W-:Y:S02]  /*13330*/  VIADD R12, R5, 0xffffffff ;  /* 0xffffffff050c7836 */ /* 0x000fe40000000000 */
[----:B------:R-:W-:Y:S05]  /*13340*/  BRA.DIV UR4, `(.L_x_3548) ;  /* 0x0000001e04bc7947 */ /* 0x000fea000b800000 */
[----:B------:R4:W0:Y:S02]  /*13350*/  SHFL.IDX PT, R4, R2, R12, 0x1f ;  /* 0x00001f0c02047589 */ /* 0x00082400000e0000 */
.L_x_3547:
[----:B----4-:R-:W4:Y:S01]  /*13360*/  LDL.LU R12, [R1+0xc] ;  /* 0x00000c00010c7983 */ /* 0x010f220000300800 */
[----:B0-----:R-:W-:Y:S01]  /*13370*/  IMAD R9, R4, R3, R9 ;  /* 0x0000000304097224 */ /* 0x001fe200078e0209 */
[----:B--2---:R-:W-:-:S03]  /*13380*/  IABS R4, R6 ;  /* 0x0000000600047213 */ /* 0x004fc60000000000 */
[----:B------:R-:W-:Y:S01]  /*13390*/  IMAD.IADD R0, R0, 0x1, -R9 ;  /* 0x0000000100007824 */ /* 0x000fe200078e0a09 */
[----:B------:R-:W0:Y:S01]  /*133a0*/  I2F.RP R10, R4 ;  /* 0x00000004000a7306 */ /* 0x000e220000209400 */
[----:B------:R2:W-:Y:S02]  /*133b0*/  STL [R1], R9 ;  /* 0x0000000901007387 */ /* 0x0005e40000100800 */
[----:B--2---:R-:W-:-:S05]  /*133c0*/  IABS R9, R6 ;  /* 0x0000000600097213 */ /* 0x004fca0000000000 */
[----:B0-----:R-:W0:Y:S01]  /*133d0*/  MUFU.RCP R10, R10 ;  /* 0x0000000a000a7308 */ /* 0x001e220000001000 */
[----:B------:R-:W-:Y:S02]  /*133e0*/  IMAD.MOV R9, RZ, RZ, -R9 ;  /* 0x000000ffff097224 */ /* 0x000fe400078e0a09 */
[----:B0-----:R-:W-:-:S05]  /*133f0*/  VIADD R11, R10, 0xffffffe ;  /* 0x0ffffffe0a0b7836 */ /* 0x001fca0000000000 */
[----:B------:R-:W0:Y:S02]  /*13400*/  F2I.FTZ.U32.TRUNC.NTZ R3, R11 ;  /* 0x0000000b00037305 */ /* 0x000e24000021f000 */
[----:B0-----:R-:W-:-:S04]  /*13410*/  IMAD.MOV R2, RZ, RZ, -R3 ;  /* 0x000000ffff027224 */ /* 0x001fc800078e0a03 */
        /* <DEDUP_REMOVED lines=11> */
[----:B---3--:R-:W-:-:S04]  /*134d0*/  IABS R4, R8 ;  /* 0x0000000800047213 */ /* 0x008fc80000000000 */
        /* <DEDUP_REMOVED lines=17> */
[----:B------:R-:W-:Y:S02]  /*135f0*/  IMAD R3, R2, R9, R3 ;  /* 0x0000000902037224 */ /* 0x000fe400078e0203 */
[----:B------:R-:W-:-:S03]  /*13600*/  IMAD R9, R6, R7, RZ ;  /* 0x0000000706097224 */ /* 0x000fc600078e02ff */
        /* <DEDUP_REMOVED lines=16> */
[----:B----4-:R-:W-:-:S05]  /*13710*/  IMAD.IADD R12, R5, 0x1, R12 ;  /* 0x00000001050c7824 */ /* 0x010fca00078e020c */
[----:B------:R0:W-:Y:S04]  /*13720*/  STL [R1+0xc], R12 ;  /* 0x00000c0c01007387 */ /* 0x0001e80000100800 */
[----:B------:R0:W-:Y:S01]  /*13730*/  STL [R1+0x4], R4 ;  /* 0x0000040401007387 */ /* 0x0001e20000100800 */
[----:B------:R-:W-:Y:S05]  /*13740*/  BRA `(.L_x_3549) ;  /* 0x0000000000287947 */ /* 0x000fea0003800000 */
.L_x_3543:
        /* <DEDUP_REMOVED lines=10> */
.L_x_3549:
[----:B-1----:R-:W2:Y:S04]  /*137f0*/  LDL R3, [R1+0x8] ;  /* 0x0000080001037983 */ /* 0x002ea80000100800 */
[----:B------:R-:W3:Y:S04]  /*13800*/  LDL R2, [R1+0xc] ;  /* 0x00000c0001027983 */ /* 0x000ee80000100800 */
[----:B------:R-:W4:Y:S04]  /*13810*/  LDL R5, [R1+0x4] ;  /* 0x0000040001057983 */ /* 0x000f280000100800 */
[----:B0-----:R-:W4:Y:S01]  /*13820*/  LDL R4, [R1] ;  /* 0x0000000001047983 */ /* 0x001f220000100800 */
[----:B------:R-:W0:Y:S01]  /*13830*/  S2R R0, SR_TID.X ;  /* 0x0000000000007919 */ /* 0x000e220000002100 */
[----:B------:R-:W-:Y:S05]  /*13840*/  WARPSYNC.ALL ;  /* 0x0000000000007948 */ /* 0x000fea0003800000 */
[----:B0-----:R-:W-:Y:S01]  /*13850*/  LOP3.LUT R0, R0, 0x1f, RZ, 0xc0, !PT ;  /* 0x0000001f00007812 */ /* 0x001fe200078ec0ff */
[----:B------:R-:W-:Y:S03]  /*13860*/  BAR.SYNC.DEFER_BLOCKING 0x4, 0x180 ;  /* 0x0106000000007b1d */ /* 0x000fe60000010000 */
[----:B------:R-:W-:-:S13]  /*13870*/  ISETP.NE.AND P0, PT, R0, RZ, PT ;  /* 0x000000ff0000720c */ /* 0x000fda0003f05270 */
[----:B------:R-:W-:Y:S01]  /*13880*/  @!P0 MOV R0, 0x400 ;  /* 0x0000040000008802 */ /* 0x000fe20000000f00 */
[----:B--2---:R-:W-:Y:S02]  /*13890*/  IMAD.MOV.U32 R6, RZ, RZ, R3 ;  /* 0x000000ffff067224 */ /* 0x004fe400078e0003 */
[----:B------:R-:W0:Y:S01]  /*138a0*/  @!P0 S2R R3, SR_CgaCtaId ;  /* 0x0000000000038919 */ /* 0x000e220000008800 */
[----:B---3--:R-:W-:Y:S01]  /*138b0*/  IMAD.MOV.U32 R7, RZ, RZ, R2 ;  /* 0x000000ffff077224 */ /* 0x008fe200078e0002 */
[----:B0-----:R-:W-:-:S05]  /*138c0*/  @!P0 LEA R18, R3, R0, 0x18 ;  /* 0x0000000003128211 */ /* 0x001fca00078ec0ff */
[----:B----4-:R0:W-:Y:S01]  /*138d0*/  @!P0 STS.128 [R18+0x28cd0], R4 ;  /* 0x028cd00412008388 */ /* 0x0101e20000000c00 */
[----:B------:R-:W-:Y:S06]  /*138e0*/  BAR.ARV 0x5, 0x180 ;  /* 0x0146000000007b1d */ /* 0x000fec0000002000 */
.L_x_3540:
[----:B------:R-:W2:Y:S01]  /*138f0*/  LDL R0, [R1+0xc] ;  /* 0x00000c0001007983 */ /* 0x000ea20000100800 */
[----:B------:R-:W-:Y:S02]  /*13900*/  ULDC UR4, c[0x0][0xc3c] ;  /* 0x00030f0000047ab9 */ /* 0x000fe40000000800 */
[----:B--2---:R-:W-:-:S13]  /*13910*/  ISETP.GE.AND P0, PT, R0, UR4, PT ;  /* 0x0000000400007c0c */ /* 0x004fda000bf06270 */
[----:B------:R-:W-:Y:S05]  /*13920*/  @!P0 BRA `(.L_x_3550) ;  /* 0xffffff9c00f08947 */ /* 0x000fea000383ffff */
[----:B------:R-:W-:Y:S05]  /*13930*/  BSYNC B8 ;  /* 0x0000000000087941 */ /* 0x000fea0003800000 */
.L_x_3432:
[----:B0-----:R-:W4:Y:S01]  /*13940*/  LDL.LU R0, [R1+0x50] ;  /* 0x0000500001007983 */ /* 0x001f220000300800 */
[----:B------:R-:W-:Y:S01]  /*13950*/  BSSY B0, `(.L_x_3551) ;  /* 0x000000b000007945 */ /* 0x000fe20003800000 */
[----:B-1----:R-:W0:Y:S01]  /*13960*/  S2R R5, SR_CgaCtaId ;  /* 0x0000000000057919 */ /* 0x002e220000008800 */
[----:B----4-:R-:W-:-:S05]  /*13970*/  VIADD R0, R0, 0x1 ;  /* 0x0000000100007836 */ /* 0x010fca0000000000 */
        /* <DEDUP_REMOVED lines=8> */
.L_x_3614:
[----:B------:R-:W-:Y:S05]  /*13a00*/  BSYNC B0 ;  /* 0x0000000000007941 */ /* 0x000fea0003800000 */
.L_x_3551:
[----:B------:R-:W-:-:S03]  /*13a10*/  UMOV UR4, 0xffffffff ;  /* 0xffffffff00047882 */ /* 0x000fc60000000000 */
[----:B------:R-:W-:Y:S05]  /*13a20*/  BRA.DIV UR4, `(.L_x_3553) ;  /* 0x0000001a04407947 */ /* 0x000fea000b800000 */
[----:B------:R-:W1:Y:S02]  /*13a30*/  S2R R2, SR_TID.X ;  /* 0x0000000000027919 */ /* 0x000e640000002100 */
[----:B-1----:R-:W-:-:S04]  /*13a40*/  SHF.R.U32.HI R2, RZ, 0x5, R2 ;  /* 0x00000005ff027819 */ /* 0x002fc80000011602 */
[----:B------:R-:W-:-:S05]  /*13a50*/  LOP3.LUT R2, R2, 0x3, RZ, 0xc0, !PT ;  /* 0x0000000302027812 */ /* 0x000fca00078ec0ff */
[----:B------:R1:W4:Y:S02]  /*13a60*/  SHFL.IDX PT, R14, R2, RZ, 0x1f ;  /* 0x00001fff020e7589 */ /* 0x00032400000e0000 */
.L_x_3617:
[----:B----4-:R-:W-:Y:S01]  /*13a70*/  ISETP.NE.AND P0, PT, R14, RZ, PT ;  /* 0x000000ff0e00720c */ /* 0x010fe20003f05270 */
[----:B------:R-:W-:-:S12]  /*13a80*/  BSSY B0, `(.L_x_3554) ;  /* 0x0000025000007945 */ /* 0x000fd80003800000 */
[----:B------:R-:W-:Y:S05]  /*13a90*/  @P0 BRA `(.L_x_3555) ;  /* 0x00000000008c0947 */ /* 0x000fea0003800000 */
[----:B------:R-:W-:-:S03]  /*13aa0*/  UMOV UR4, 0xffffffff ;  /* 0xffffffff00047882 */ /* 0x000fc60000000000 */
[----:B------:R-:W-:Y:S05]  /*13ab0*/  BRA.DIV UR4, `(.L_x_3556) ;  /* 0x0000001a04507947 */ /* 0x000fea000b800000 */
[----:B------:R-:W-:-:S13]  /*13ac0*/  ELECT P6, URZ, PT ;  /* 0x00000000003f782f */ /* 0x000fda00038c0000 */
.L_x_3620:
[----:B------:R-:W-:Y:S05]  /*13ad0*/  @!P6 BRA `(.L_x_3555) ;  /* 0x00000000007ce947 */ /* 0x000fea0003800000 */
[----:B------:R-:W-:-:S06]  /*13ae0*/  ULOP3.LUT UR4, UR36, 0x2, URZ, 0xfc, !UPT ;  /* 0x0000000224047892 */ /* 0x000fcc000f8efc3f */
[----:B-1----:R-:W-:-:S05]  /*13af0*/  IMAD.U32 R2, RZ, RZ, UR4 ;  /* 0x00000004ff027e24 */ /* 0x002fca000f8e00ff */
[----:B------:R-:W-:-:S13]  /*13b00*/  ISETP.NE.AND P2, PT, R2, 0x3, PT ;  /* 0x000000030200780c */ /* 0x000fda0003f45270 */
[----:B------:R-:W-:Y:S05]  /*13b10*/  @!P2 BRA `(.L_x_3557) ;  /* 0x000000000004a947 */ /* 0x000fea0003800000 */
[----:B------:R-:W-:Y:S01]  /*13b20*/  BPT.TRAP 0x1 ;  /* 0x000000040000795c */ /* 0x000fe20000300000 */
.L_x_3557:
[----:B------:R-:W4:Y:S01]  /*13b30*/  LDL.LU R7, [R1+0x10] ;  /* 0x0000100001077983 */ /* 0x000f220000300800 */
[----:B------:R-:W-:Y:S02]  /*13b40*/  VIADD R2, R0, 0x28c40 ;  /* 0x00028c4000027836 */ /* 0x000fe40000000000 */
[C---:B0-----:R-:W-:Y:S02]  /*13b50*/  VIADD R3, R19.reuse, 0x1 ;  /* 0x0000000113037836 */ /* 0x041fe40000000000 */
[----:B------:R-:W-:-:S03]  /*13b60*/  IMAD R6, R19, 0x8, R2 ;  /* 0x0000000813067824 */ /* 0x000fc600078e0202 */
[----:B------:R-:W-:-:S04]  /*13b70*/  ISETP.NE.AND P1, PT, R3, 0x2, PT ;  /* 0x000000020300780c */ /* 0x000fc80003f25270 */
[----:B------:R-:W-:Y:S02]  /*13b80*/  SEL R4, RZ, 0x1, P1 ;  /* 0x00000001ff047807 */ /* 0x000fe40000800000 */
[----:B------:R-:W-:Y:S02]  /*13b90*/  SEL R3, R3, RZ, P1 ;  /* 0x000000ff03037207 */ /* 0x000fe40000800000 */
[C---:B----4-:R-:W-:Y:S02]  /*13ba0*/  SHF.L.U32 R5, R7.reuse, 0x1f, RZ ;  /* 0x0000001f07057819 */ /* 0x050fe400000006ff */
[----:B------:R-:W-:Y:S01]  /*13bb0*/  LOP3.LUT R4, R7, R4, RZ, 0x3c, !PT ;  /* 0x0000000407047212 */ /* 0x000fe200078e3cff */
[----:B------:R-:W-:Y:S01]  /*13bc0*/  IMAD R7, R3, 0x8, R2 ;  /* 0x0000000803077824 */ /* 0x000fe200078e0202 */
[----:B------:R-:W0:Y:S02]  /*13bd0*/  SYNCS.PHASECHK.TRANS64.TRYWAIT P0, [R6+URZ], R5 ;  /* 0x00000005060075a7 */ /* 0x000e24000800017f */
[----:B------:R-:W-:Y:S01]  /*13be0*/  SHF.L.U32 R2, R4, 0x1f, RZ ;  /* 0x0000001f04027819 */ /* 0x000fe200000006ff */
[----:B0-----:R-:W-:Y:S06]  /*13bf0*/  @!P0 BRA `(.L_x_3558) ;  /* 0x0000001800208947 */ /* 0x001fec0003800000 */
.L_x_3621:
[----:B------:R-:W1:Y:S02]  /*13c00*/  SYNCS.PHASECHK.TRANS64.TRYWAIT P0, [R7+URZ], R2 ;  /* 0x00000002070075a7 */ /* 0x000e64000800017f */
[----:B-1----:R-:W-:Y:S05]  /*13c10*/  @!P0 BRA `(.L_x_3559) ;  /* 0x00000018002c8947 */ /* 0x002fea0003800000 */
.L_x_3622:
[----:B------:R-:W-:Y:S05]  /*13c20*/  @!P2 BRA `(.L_x_3560) ;  /* 0x000000000004a947 */ /* 0x000fea0003800000 */
[----:B------:R-:W-:Y:S01]  /*13c30*/  BPT.TRAP 0x1 ;  /* 0x000000040000795c */ /* 0x000fe20000300000 */
.L_x_3560:
[----:B------:R-:W-:-:S04]  /*13c40*/  VIADD R0, R0, 0x28c60 ;  /* 0x00028c6000007836 */ /* 0x000fc80000000000 */
[----:B------:R-:W-:-:S04]  /*13c50*/  IMAD R4, R19, 0x8, R0 ;  /* 0x0000000813047824 */ /* 0x000fc800078e0200 */
[----:B------:R-:W4:Y:S02]  /*13c60*/  SYNCS.PHASECHK.TRANS64.TRYWAIT P0, [R4+URZ], R5 ;  /* 0x00000005040075a7 */ /* 0x000f24000800017f */
[----:B----4-:R-:W-:Y:S05]  /*13c70*/  @!P0 BRA `(.L_x_3561) ;  /* 0x0000001800288947 */ /* 0x010fea0003800000 */
.L_x_3623:
[----:B------:R-:W-:-:S07]  /*13c80*/  IMAD R3, R3, 0x8, R0 ;  /* 0x0000000803037824 */ /* 0x000fce00078e0200 */
.L_x_3562:
[----:B------:R0:W0:Y:S02]  /*13c90*/  SYNCS.PHASECHK.TRANS64.TRYWAIT P0, [R3+URZ], R2 ;  /* 0x00000002030075a7 */ /* 0x000024000800017f */
[----:B0-----:R-:W-:Y:S05]  /*13ca0*/  @!P0 NANOSLEEP.SYNCS 0x989680 ;  /* 0x009896800000895d */ /* 0x001fea0003900000 */
[----:B------:R-:W0:Y:S02]  /*13cb0*/  @!P0 SYNCS.PHASECHK.TRANS64 P0, [R3+URZ], R2 ;  /* 0x00000002030085a7 */ /* 0x000e24000800007f */
[----:B0-----:R-:W-:Y:S05]  /*13cc0*/  @!P0 BRA `(.L_x_3562) ;  /* 0xfffffffc00f08947 */ /* 0x001fea000383ffff */
.L_x_3555:
[----:B------:R-:W-:Y:S05]  /*13cd0*/  BSYNC B0 ;  /* 0x0000000000007941 */ /* 0x000fea0003800000 */
.L_x_3554:
[----:B------:R-:W-:Y:S05]  /*13ce0*/  EXIT ;  /* 0x000000000000794d */ /* 0x000fea0003800000 */
.L_x_3381:
[----:B0-----:R-:W-:-:S04]  /*13cf0*/  IMAD.U32 R3, RZ, RZ, UR17 ;  /* 0x00000011ff037e24 */ /* 0x001fc8000f8e00ff */
[----:B------:R0:W1:Y:S03]  /*13d00*/  SYNCS.PHASECHK.TRANS64.TRYWAIT P0, [R3+URZ+0x28c50], R0 ;  /* 0x028c5000030075a7 */ /* 0x000066000800017f */
[----:B-1----:R-:W-:Y:S05]  /*13d10*/  @!P0 NANOSLEEP.SYNCS 0x989680 ;  /* 0x009896800000895d */ /* 0x002fea0003900000 */
[----:B------:R-:W1:Y:S02]  /*13d20*/  @!P0 SYNCS.PHASECHK.TRANS64 P0, [R3+URZ+0x28c50], R0 ;  /* 0x028c5000030085a7 */ /* 0x000e64000800007f */
[----:B-1----:R-:W-:Y:S05]  /*13d30*/  @!P0 BRA `(.L_x_3381) ;  /* 0xfffffffc00ec8947 */ /* 0x002fea000383ffff */
[----:B------:R-:W-:Y:S05]  /*13d40*/  BRA `(.L_x_3563) ;  /* 0xfffffee000c47947 */ /* 0x000fea000383ffff */
.L_x_3386:
[----:B-1----:R-:W-:-:S04]  /*13d50*/  IMAD.U32 R3, RZ, RZ, UR6 ;  /* 0x00000006ff037e24 */ /* 0x002fc8000f8e00ff */
[----:B------:R1:W2:Y:S03]  /*13d60*/  SYNCS.PHASECHK.TRANS64.TRYWAIT P0, [R3+URZ+0x28c50], R0 ;  /* 0x028c5000030075a7 */ /* 0x0002a6000800017f */
[----:B--2---:R-:W-:Y:S05]  /*13d70*/  @!P0 NANOSLEEP.SYNCS 0x989680 ;  /* 0x009896800000895d */ /* 0x004fea0003900000 */
[----:B------:R-:W2:Y:S02]  /*13d80*/  @!P0 SYNCS.PHASECHK.TRANS64 P0, [R3+URZ+0x28c50], R0 ;  /* 0x028c5000030085a7 */ /* 0x000ea4000800007f */
[----:B--2---:R-:W-:Y:S05]  /*13d90*/  @!P0 BRA `(.L_x_3386) ;  /* 0xfffffffc00ec8947 */ /* 0x004fea000383ffff */
[----:B------:R-:W-:Y:S05]  /*13da0*/  BRA `(.L_x_3385) ;  /* 0xfffffeec00dc7947 */ /* 0x000fea000383ffff */
.L_x_3390:
[----:B0-----:R-:W-:-:S04]  /*13db0*/  IMAD.U32 R3, RZ, RZ, UR38 ;  /* 0x00000026ff037e24 */ /* 0x001fc8000f8e00ff */
[----:B------:R0:W1:Y:S03]  /*13dc0*/  SYNCS.PHASECHK.TRANS64.TRYWAIT P1, [R3+URZ+0x28c00], R0 ;  /* 0x028c0000030075a7 */ /* 0x000066000802017f */
[----:B-1----:R-:W-:Y:S05]  /*13dd0*/  @!P1 NANOSLEEP.SYNCS 0x989680 ;  /* 0x009896800000995d */ /* 0x002fea0003900000 */
[----:B------:R-:W1:Y:S02]  /*13de0*/  @!P1 SYNCS.PHASECHK.TRANS64 P1, [R3+URZ+0x28c00], R0 ;  /* 0x028c0000030095a7 */ /* 0x000e64000802007f */
[----:B-1----:R-:W-:Y:S05]  /*13df0*/  @!P1 BRA `(.L_x_3390) ;  /* 0xfffffffc00ec9947 */ /* 0x002fea000383ffff */
[----:B------:R-:W-:Y:S05]  /*13e00*/  BRA `(.L_x_3564) ;  /* 0xffffff0000ec7947 */ /* 0x000fea000383ffff */
.L_x_3394:
[----:B--2---:R2:W3:Y:S02]  /*13e10*/  SYNCS.PHASECHK.TRANS64.TRYWAIT P1, [R7+URZ+0x28c30], R8 ;  /* 0x028c3008070075a7 */ /* 0x0044e4000802017f */
[----:B---3--:R-:W-:Y:S05]  /*13e20*/  @!P1 NANOSLEEP.SYNCS 0x989680 ;  /* 0x009896800000995d */ /* 0x008fea0003900000 */
[----:B------:R-:W3:Y:S02]  /*13e30*/  @!P1 SYNCS.PHASECHK.TRANS64 P1, [R7+URZ+0x28c30], R8 ;  /* 0x028c3008070095a7 */ /* 0x000ee4000802007f */
[----:B---3--:R-:W-:Y:S05]  /*13e40*/  @!P1 BRA `(.L_x_3394) ;  /* 0xfffffffc00f09947 */ /* 0x008fea000383ffff */
[----:B------:R-:W-:Y:S05]  /*13e50*/  BRA `(.L_x_3393) ;  /* 0xffffff0400087947 */ /* 0x000fea000383ffff */
.L_x_3398:
[----:B----4-:R4:W0:Y:S02]  /*13e60*/  SYNCS.PHASECHK.TRANS64.TRYWAIT P2, [R7+URZ+0x28c50], R8 ;  /* 0x028c5008070075a7 */ /* 0x010824000804017f */
[----:B0-----:R-:W-:Y:S05]  /*13e70*/  @!P2 NANOSLEEP.SYNCS 0x989680 ;  /* 0x009896800000a95d */ /* 0x001fea0003900000 */
[----:B------:R-:W0:Y:S02]  /*13e80*/  @!P2 SYNCS.PHASECHK.TRANS64 P2, [R7+URZ+0x28c50], R8 ;  /* 0x028c50080700a5a7 */ /* 0x000e24000804007f */
[----:B0-----:R-:W-:Y:S05]  /*13e90*/  @!P2 BRA `(.L_x_3398) ;  /* 0xfffffffc00f0a947 */ /* 0x001fea000383ffff */
[----:B------:R-:W-:Y:S05]  /*13ea0*/  BRA `(.L_x_3397) ;  /* 0xffffff1800207947 */ /* 0x000fea000383ffff */
.L_x_3403:
[----:B-1----:R-:W-:-:S04]  /*13eb0*/  IMAD.U32 R0, RZ, RZ, UR24 ;  /* 0x00000018ff007e24 */ /* 0x002fc8000f8e00ff */
[----:B------:R1:W2:Y:S03]  /*13ec0*/  SYNCS.PHASECHK.TRANS64.TRYWAIT P2, [R0+URZ+0x28c30], R7 ;  /* 0x028c3007000075a7 */ /* 0x0002a6000804017f */
[----:B--2---:R-:W-:Y:S05]  /*13ed0*/  @!P2 NANOSLEEP.SYNCS 0x989680 ;  /* 0x009896800000a95d */ /* 0x004fea0003900000 */
[----:B------:R-:W2:Y:S02]  /*13ee0*/  @!P2 SYNCS.PHASECHK.TRANS64 P2, [R0+URZ+0x28c30], R7 ;  /* 0x028c30070000a5a7 */ /* 0x000ea4000804007f */
[----:B--2---:R-:W-:Y:S05]  /*13ef0*/  @!P2 BRA `(.L_x_3403) ;  /* 0xfffffffc00eca947 */ /* 0x004fea000383ffff */
[----:B------:R-:W-:Y:S05]  /*13f00*/  BRA `(.L_x_3402) ;  /* 0xffffff1c00047947 */ /* 0x000fea000383ffff */
.L_x_3407:
[----:B--2---:R2:W3:Y:S02]  /*13f10*/  SYNCS.PHASECHK.TRANS64.TRYWAIT P2, [R9+URZ+0x28c50], R7 ;  /* 0x028c5007090075a7 */ /* 0x0044e4000804017f */
[----:B---3--:R-:W-:Y:S05]  /*13f20*/  @!P2 NANOSLEEP.SYNCS 0x989680 ;  /* 0x009896800000a95d */ /* 0x008fea0003900000 */
[----:B------:R-:W3:Y:S02]  /*13f30*/  @!P2 SYNCS.PHASECHK.TRANS64 P2, [R9+URZ+0x28c50], R7 ;  /* 0x028c50070900a5a7 */ /* 0x000ee4000804007f */
[----:B---3--:R-:W-:Y:S05]  /*13f40*/  @!P2 BRA `(.L_x_3407) ;  /* 0xfffffffc00f0a947 */ /* 0x008fea000383ffff */
[----:B------:R-:W-:Y:S05]  /*13f50*/  BRA `(.L_x_3406) ;  /* 0xffffff3400347947 */ /* 0x000fea000383ffff */
.L_x_3446:
[----:B------:R-:W1:Y:S01]  /*13f60*/  S2R R4, SR_TID.X ;  /* 0x0000000000047919 */ /* 0x000e620000002100 */
[----:B------:R-:W-:Y:S01]  /*13f70*/  BSSY B0, `(.L_x_3565) ;  /* 0x000000a000007945 */ /* 0x000fe20003800000 */
[----:B------:R-:W-:Y:S02]  /*13f80*/  IMAD.MOV.U32 R12, RZ, RZ, RZ ;  /* 0x000000ffff0c7224 */ /* 0x000fe400078e00ff */
[----:B0-----:R-:W-:Y:S02]  /*13f90*/  IMAD.MOV.U32 R11, RZ, RZ, 0x1f ;  /* 0x0000001fff0b7424 */ /* 0x001fe400078e00ff */
[----:B------:R-:W-:Y:S01]  /*13fa0*/  IMAD.MOV.U32 R15, RZ, RZ, -0x1 ;  /* 0xffffffffff0f7424 */ /* 0x000fe200078e00ff */
[----:B-1----:R-:W-:-:S04]  /*13fb0*/  SHF.R.U32.HI R4, RZ, 0x5, R4 ;  /* 0x00000005ff047819 */ /* 0x002fc80000011604 */
[----:B------:R-:W-:-:S05]  /*13fc0*/  LOP3.LUT R4, R4, 0x3, RZ, 0xc0, !PT ;  /* 0x0000000304047812 */ /* 0x000fca00078ec0ff */
[----:B------:R-:W-:-:S07]  /*13fd0*/  IMAD.MOV.U32 R13, RZ, RZ, R4 ;  /* 0x000000ffff0d7224 */ /* 0x000fce00078e0004 */
[----:B---3--:R-:W-:Y:S05]  /*13fe0*/  WARPSYNC.COLLECTIVE R15, `(.L_x_3566) ;  /* 0x000000000f087348 */ /* 0x008fea0003c00000 */
[----:B------:R0:W1:Y:S02]  /*13ff0*/  SHFL.IDX P6, R14, R13, R12, R11 ;  /* 0x0000000c0d0e7389 */ /* 0x00006400000c000b */
[----:B01-3--:R-:W-:Y:S01]  /*14000*/  ENDCOLLECTIVE ;  /* 0x000000000000791b */ /* 0x00bfe20003800000 */
.L_x_3566:
[----:B------:R-:W-:Y:S05]  /*14010*/  BSYNC B0 ;  /* 0x0000000000007941 */ /* 0x000fea0003800000 */
.L_x_3565:
[----:B------:R-:W-:Y:S05]  /*14020*/  BRA `(.L_x_3567) ;  /* 0xffffffa400d07947 */ /* 0x000fea000383ffff */
.L_x_3448:
[----:B------:R-:W-:Y:S01]  /*14030*/  BSSY B0, `(.L_x_3568) ;  /* 0x0000006000007945 */ /* 0x000fe20003800000 */
[----:B------:R-:W-:-:S07]  /*14040*/  IMAD.MOV.U32 R15, RZ, RZ, -0x1 ;  /* 0xffffffffff0f7424 */ /* 0x000fce00078e00ff */
[----:B0--34-:R-:W-:Y:S05]  /*14050*/  WARPSYNC.COLLECTIVE R15, `(.L_x_3569) ;  /* 0x000000000f0c7348 */ /* 0x019fea0003c00000 */
[----:B------:R-:W-:Y:S02]  /*14060*/  ELECT P6, UR62, PT ;  /* 0x00000000003e782f */ /* 0x000fe400038c0000 */
[----:B------:R-:W-:Y:S01]  /*14070*/  MOV R14, UR62 ;  /* 0x0000003e000e7c02 */ /* 0x000fe20008000f00 */
[----:B0--34-:R-:W-:Y:S10]  /*14080*/  ENDCOLLECTIVE ;  /* 0x000000000000791b */ /* 0x019ff40003800000 */
.L_x_3569:
[----:B------:R-:W-:Y:S05]  /*14090*/  BSYNC B0 ;  /* 0x0000000000007941 */ /* 0x000fea0003800000 */
.L_x_3568:
[----:B------:R-:W-:Y:S05]  /*140a0*/  BRA `(.L_x_3570) ;  /* 0xffffffa400d47947 */ /* 0x000fea000383ffff */
.L_x_3450:
[----:B-1----:R1:W2:Y:S02]  /*140b0*/  SYNCS.PHASECHK.TRANS64.TRYWAIT P0, [R0+URZ+0x28c40], R2 ;  /* 0x028c4002000075a7 */ /* 0x0022a4000800017f */
[----:B--2---:R-:W-:Y:S05]  /*140c0*/  @!P0 NANOSLEEP.SYNCS 0x989680 ;  /* 0x009896800000895d */ /* 0x004fea0003900000 */
[----:B------:R-:W2:Y:S02]  /*140d0*/  @!P0 SYNCS.PHASECHK.TRANS64 P0, [R0+URZ+0x28c40], R2 ;  /* 0x028c4002000085a7 */ /* 0x000ea4000800007f */
[----:B--2---:R-:W-:Y:S05]  /*140e0*/  @!P0 BRA `(.L_x_3450) ;  /* 0xfffffffc00f08947 */ /* 0x004fea000383ffff */
[----:B------:R-:W-:Y:S05]  /*140f0*/  BRA `(.L_x_3571) ;  /* 0xffffffa800347947 */ /* 0x000fea000383ffff */
.L_x_3454:
[----:B------:R-:W2:Y:S01]  /*14100*/  LDL.LU R11, [R1+0x40] ;  /* 0x00004000010b7983 */ /* 0x000ea20000300800 */
[----:B------:R-:W-:Y:S02]  /*14110*/  IMAD.MOV.U32 R13, RZ, RZ, R3 ;  /* 0x000000ffff0d7224 */ /* 0x000fe400078e0003 */
[----:B------:R-:W-:Y:S01]  /*14120*/  IMAD.MOV.U32 R12, RZ, RZ, RZ ;  /* 0x000000ffff0c7224 */ /* 0x000fe200078e00ff */
[----:B------:R-:W0:Y:S01]  /*14130*/  S2R R5, SR_TID.X ;  /* 0x0000000000057919 */ /* 0x000e220000002100 */
[----:B------:R-:W-:Y:S01]  /*14140*/  IMAD.MOV.U32 R15, RZ, RZ, -0x1 ;  /* 0xffffffffff0f7424 */ /* 0x000fe200078e00ff */
[----:B0-----:R-:W-:-:S04]  /*14150*/  LOP3.LUT R5, R5, 0x7f, RZ, 0xc0, !PT ;  /* 0x0000007f05057812 */ /* 0x001fc800078ec0ff */
        /* <DEDUP_REMOVED lines=9> */
.L_x_3572:
[----:B------:R-:W-:Y:S02]  /*141f0*/  IMAD.MOV.U32 R13, RZ, RZ, R4 ;  /* 0x000000ffff0d7224 */ /* 0x000fe400078e0004 */
[----:B------:R-:W-:-:S07]  /*14200*/  IMAD.MOV.U32 R6, RZ, RZ, R14 ;  /* 0x000000ffff067224 */ /* 0x000fce00078e000e */
[----:B------:R-:W-:Y:S05]  /*14210*/  WARPSYNC.COLLECTIVE R15, `(.L_x_3573) ;  /* 0x000000000f087348 */ /* 0x000fea0003c00000 */
[----:B------:R0:W1:Y:S02]  /*14220*/  SHFL.IDX P6, R14, R13, R12, R11 ;  /* 0x0000000c0d0e7389 */ /* 0x00006400000c000b */
[----:B01----:R-:W-:Y:S01]  /*14230*/  ENDCOLLECTIVE ;  /* 0x000000000000791b */ /* 0x003fe20003800000 */
.L_x_3573:
[----:B------:R-:W-:Y:S02]  /*14240*/  IMAD.MOV.U32 R13, RZ, RZ, R3 ;  /* 0x000000ffff0d7224 */ /* 0x000fe400078e0003 */
[----:B------:R-:W-:Y:S02]  /*14250*/  IMAD.MOV.U32 R12, RZ, RZ, 0x1 ;  /* 0x00000001ff0c7424 */ /* 0x000fe400078e00ff */
[----:B------:R-:W-:-:S07]  /*14260*/  IMAD.MOV.U32 R7, RZ, RZ, R14 ;  /* 0x000000ffff077224 */ /* 0x000fce00078e000e */
[----:B------:R-:W-:Y:S05]  /*14270*/  WARPSYNC.COLLECTIVE R15, `(.L_x_3574) ;  /* 0x000000000f087348 */ /* 0x000fea0003c00000 */
[----:B------:R0:W1:Y:S02]  /*14280*/  SHFL.IDX P6, R14, R13, R12, R11 ;  /* 0x0000000c0d0e7389 */ /* 0x00006400000c000b */
[----:B01----:R-:W-:Y:S01]  /*14290*/  ENDCOLLECTIVE ;  /* 0x000000000000791b */ /* 0x003fe20003800000 */
.L_x_3574:
        /* <DEDUP_REMOVED lines=15> */
.L_x_3575:
[----:B------:R-:W-:Y:S02]  /*14390*/  IMAD.MOV.U32 R13, RZ, RZ, R3 ;  /* 0x000000ffff0d7224 */ /* 0x000fe400078e0003 */
[----:B------:R-:W-:Y:S02]  /*143a0*/  IMAD.MOV.U32 R12, RZ, RZ, 0x2 ;  /* 0x00000002ff0c7424 */ /* 0x000fe400078e00ff */
[----:B------:R-:W-:-:S07]  /*143b0*/  IMAD.MOV.U32 R5, RZ, RZ, R14 ;  /* 0x000000ffff057224 */ /* 0x000fce00078e000e */
[----:B------:R-:W-:Y:S05]  /*143c0*/  WARPSYNC.COLLECTIVE R15, `(.L_x_3576) ;  /* 0x000000000f087348 */ /* 0x000fea0003c00000 */
[----:B------:R0:W1:Y:S02]  /*143d0*/  SHFL.IDX P6, R14, R13, R12, R11 ;  /* 0x0000000c0d0e7389 */ /* 0x00006400000c000b */
[----:B01----:R-:W-:Y:S01]  /*143e0*/  ENDCOLLECTIVE ;  /* 0x000000000000791b */ /* 0x003fe20003800000 */
.L_x_3576:
        /* <DEDUP_REMOVED lines=10> */
[----:B------:R-:W-:Y:S01]  /*14490*/  ISETP.GE.AND P1, PT, R5, R0, PT ;  /* 0x000000000500720c */ /* 0x000fe20003f26270 */
[----:B0-----:R-:W-:-:S12]  /*144a0*/  IMAD.MOV.U32 R6, RZ, RZ, R14 ;  /* 0x000000ffff067224 */ /* 0x001fd800078e000e */
[----:B------:R-:W-:Y:S05]  /*144b0*/  WARPSYNC.COLLECTIVE R15, `(.L_x_3577) ;  /* 0x000000000f087348 */ /* 0x000fea0003c00000 */
[----:B------:R0:W1:Y:S02]  /*144c0*/  SHFL.IDX P6, R14, R13, R12, R11 ;  /* 0x0000000c0d0e7389 */ /* 0x00006400000c000b */
[----:B01----:R-:W-:Y:S01]  /*144d0*/  ENDCOLLECTIVE ;  /* 0x000000000000791b */ /* 0x003fe20003800000 */
.L_x_3577:
[----:B------:R-:W-:Y:S02]  /*144e0*/  IMAD.MOV.U32 R13, RZ, RZ, R3 ;  /* 0x000000ffff0d7224 */ /* 0x000fe400078e0003 */
[----:B------:R-:W-:Y:S02]  /*144f0*/  IMAD.MOV.U32 R12, RZ, RZ, 0x3 ;  /* 0x00000003ff0c7424 */ /* 0x000fe400078e00ff */
[----:B------:R-:W-:-:S07]  /*14500*/  IMAD.MOV.U32 R5, RZ, RZ, R14 ;  /* 0x000000ffff057224 */ /* 0x000fce00078e000e */
[----:B------:R-:W-:Y:S05]  /*14510*/  WARPSYNC.COLLECTIVE R15, `(.L_x_3578) ;  /* 0x000000000f087348 */ /* 0x000fea0003c00000 */
[----:B------:R0:W1:Y:S02]  /*14520*/  SHFL.IDX P6, R14, R13, R12, R11 ;  /* 0x0000000c0d0e7389 */ /* 0x00006400000c000b */
[----:B01----:R-:W-:Y:S01]  /*14530*/  ENDCOLLECTIVE ;  /* 0x000000000000791b */ /* 0x003fe20003800000 */
.L_x_3578:
        /* <DEDUP_REMOVED lines=13> */
.L_x_3579:
[----:B------:R-:W-:Y:S01]  /*14610*/  IMAD.MOV.U32 R3, RZ, RZ, R14 ;  /* 0x000000ffff037224 */ /* 0x000fe200078e000e */
[----:B------:R-:W-:Y:S06]  /*14620*/  BRA `(.L_x_3580) ;  /* 0xffffffac00747947 */ /* 0x000fec000383ffff */
.L_x_3457:
[----:B0-----:R0:W1:Y:S02]  /*14630*/  SYNCS.PHASECHK.TRANS64.TRYWAIT P0, [R18+URZ+0x28c20], R0 ;  /* 0x028c2000120075a7 */ /* 0x001064000800017f */
[----:B-1----:R-:W-:Y:S05]  /*14640*/  @!P0 NANOSLEEP.SYNCS 0x989680 ;  /* 0x009896800000895d */ /* 0x002fea0003900000 */
[----:B------:R-:W1:Y:S02]  /*14650*/  @!P0 SYNCS.PHASECHK.TRANS64 P0, [R18+URZ+0x28c20], R0 ;  /* 0x028c2000120085a7 */ /* 0x000e64000800007f */
[----:B-1----:R-:W-:Y:S05]  /*14660*/  @!P0 BRA `(.L_x_3457) ;  /* 0xfffffffc00f08947 */ /* 0x002fea000383ffff */
[----:B------:R-:W-:Y:S05]  /*14670*/  BRA `(.L_x_3581) ;  /* 0xffffffac00d07947 */ /* 0x000fea000383ffff */
.L_x_3461:
[----:B0-----:R0:W1:Y:S02]  /*14680*/  SYNCS.PHASECHK.TRANS64.TRYWAIT P0, [R0+URZ+0x28c60], R2 ;  /* 0x028c6002000075a7 */ /* 0x001064000800017f */
[----:B-1----:R-:W-:Y:S05]  /*14690*/  @!P0 NANOSLEEP.SYNCS 0x989680 ;  /* 0x009896800000895d */ /* 0x002fea0003900000 */
[----:B------:R-:W1:Y:S02]  /*146a0*/  @!P0 SYNCS.PHASECHK.TRANS64 P0, [R0+URZ+0x28c60], R2 ;  /* 0x028c6002000085a7 */ /* 0x000e64000800007f */
[----:B-1----:R-:W-:Y:S05]  /*146b0*/  @!P0 BRA `(.L_x_3461) ;  /* 0xfffffffc00f08947 */ /* 0x002fea000383ffff */
[----:B------:R-:W-:Y:S05]  /*146c0*/  BRA `(.L_x_3582) ;  /* 0xffffffac00f47947 */ /* 0x000fea000383ffff */
.L_x_3480:
[----:B-1----:R1:W2:Y:S02]  /*146d0*/  SYNCS.PHASECHK.TRANS64.TRYWAIT P0, [R3+URZ+0x28c40], R2 ;  /* 0x028c4002030075a7 */ /* 0x0022a4000800017f */
[----:B--2---:R-:W-:Y:S05]  /*146e0*/  @!P0 NANOSLEEP.SYNCS 0x989680 ;  /* 0x009896800000895d */ /* 0x004fea0003900000 */
[----:B------:R-:W2:Y:S02]  /*146f0*/  @!P0 SYNCS.PHASECHK.TRANS64 P0, [R3+URZ+0x28c40], R2 ;  /* 0x028c4002030085a7 */ /* 0x000ea4000800007f */
[----:B--2---:R-:W-:Y:S05]  /*14700*/  @!P0 BRA `(.L_x_3480) ;  /* 0xfffffffc00f08947 */ /* 0x004fea000383ffff */
[----:B------:R-:W-:Y:S05]  /*14710*/  BRA `(.L_x_3583) ;  /* 0xffffffbc00047947 */ /* 0x000fea000383ffff */
.L_x_3485:
[----:B--2---:R2:W3:Y:S02]  /*14720*/  SYNCS.PHASECHK.TRANS64.TRYWAIT P0, [R3+URZ+0x28c60], R2 ;  /* 0x028c6002030075a7 */ /* 0x0044e4000800017f */
[----:B---3--:R-:W-:Y:S05]  /*14730*/  @!P0 NANOSLEEP.SYNCS 0x989680 ;  /* 0x009896800000895d */ /* 0x008fea0003900000 */
[----:B------:R-:W3:Y:S02]  /*14740*/  @!P0 SYNCS.PHASECHK.TRANS64 P0, [R3+URZ+0x28c60], R2 ;  /* 0x028c6002030085a7 */ /* 0x000ee4000800007f */
[----:B---3--:R-:W-:Y:S05]  /*14750*/  @!P0 BRA `(.L_x_3485) ;  /* 0xfffffffc00f08947 */ /* 0x008fea000383ffff */
[----:B------:R-:W-:Y:S05]  /*14760*/  BRA `(.L_x_3584) ;  /* 0xffffffbc00807947 */ /* 0x000fea000383ffff */
.L_x_3500:
[----:B0-----:R0:W1:Y:S02]  /*14770*/  SYNCS.PHASECHK.TRANS64.TRYWAIT P0, [R4+URZ+0x28c40], R2 ;  /* 0x028c4002040075a7 */ /* 0x001064000800017f */
[----:B-1----:R-:W-:Y:S05]  /*14780*/  @!P0 NANOSLEEP.SYNCS 0x989680 ;  /* 0x009896800000895d */ /* 0x002fea0003900000 */
[----:B------:R-:W1:Y:S02]  /*14790*/  @!P0 SYNCS.PHASECHK.TRANS64 P0, [R4+URZ+0x28c40], R2 ;  /* 0x028c4002040085a7 */ /* 0x000e64000800007f */
[----:B-1----:R-:W-:Y:S05]  /*147a0*/  @!P0 BRA `(.L_x_3500) ;  /* 0xfffffffc00f08947 */ /* 0x002fea000383ffff */
[----:B------:R-:W-:Y:S05]  /*147b0*/  BRA `(.L_x_3585) ;  /* 0xffffffc8005c7947 */ /* 0x000fea000383ffff */
.L_x_3505:
[----:B-1----:R1:W2:Y:S02]  /*147c0*/  SYNCS.PHASECHK.TRANS64.TRYWAIT P0, [R4+URZ+0x28c60], R2 ;  /* 0x028c6002040075a7 */ /* 0x0022a4000800017f */
[----:B--2---:R-:W-:Y:S05]  /*147d0*/  @!P0 NANOSLEEP.SYNCS 0x989680 ;  /* 0x009896800000895d */ /* 0x004fea0003900000 */
[----:B------:R-:W2:Y:S02]  /*147e0*/  @!P0 SYNCS.PHASECHK.TRANS64 P0, [R4+URZ+0x28c60], R2 ;  /* 0x028c6002040085a7 */ /* 0x000ea4000800007f */
[----:B--2---:R-:W-:Y:S05]  /*147f0*/  @!P0 BRA `(.L_x_3505) ;  /* 0xfffffffc00f08947 */ /* 0x004fea000383ffff */
[----:B------:R-:W-:Y:S05]  /*14800*/  BRA `(.L_x_3586) ;  /* 0xffffffc800d87947 */ /* 0x000fea000383ffff */
.L_x_3520:
[----:B-1----:R1:W2:Y:S02]  /*14810*/  SYNCS.PHASECHK.TRANS64.TRYWAIT P0, [R4+URZ+0x28c40], R2 ;  /* 0x028c4002040075a7 */ /* 0x0022a4000800017f */
[----:B--2---:R-:W-:Y:S05]  /*14820*/  @!P0 NANOSLEEP.SYNCS 0x989680 ;  /* 0x009896800000895d */ /* 0x004fea0003900000 */
[----:B------:R-:W2:Y:S02]  /*14830*/  @!P0 SYNCS.PHASECHK.TRANS64 P0, [R4+URZ+0x28c40], R2 ;  /* 0x028c4002040085a7 */ /* 0x000ea4000800007f */
[----:B--2---:R-:W-:Y:S05]  /*14840*/  @!P0 BRA `(.L_x_3520) ;  /* 0xfffffffc00f08947 */ /* 0x004fea000383ffff */
[----:B------:R-:W-:Y:S05]  /*14850*/  BRA `(.L_x_3587) ;  /* 0xffffffd400987947 */ /* 0x000fea000383ffff */
.L_x_3525:
[----:B0-----:R0:W2:Y:S02]  /*14860*/  SYNCS.PHASECHK.TRANS64.TRYWAIT P0, [R4+URZ+0x28c60], R2 ;  /* 0x028c6002040075a7 */ /* 0x0010a4000800017f */
[----:B--2---:R-:W-:Y:S05]  /*14870*/  @!P0 NANOSLEEP.SYNCS 0x989680 ;  /* 0x009896800000895d */ /* 0x004fea0003900000 */
[----:B------:R-:W2:Y:S02]  /*14880*/  @!P0 SYNCS.PHASECHK.TRANS64 P0, [R4+URZ+0x28c60], R2 ;  /* 0x028c6002040085a7 */ /* 0x000ea4000800007f */
[----:B--2---:R-:W-:Y:S05]  /*14890*/  @!P0 BRA `(.L_x_3525) ;  /* 0xfffffffc00f08947 */ /* 0x004fea000383ffff */
[----:B------:R-:W-:Y:S05]  /*148a0*/  BRA `(.L_x_3588) ;  /* 0xffffffd800147947 */ /* 0x000fea000383ffff */
.L_x_3541:
[----:B------:R-:W2:Y:S01]  /*148b0*/  LDL R3, [R1] ;  /* 0x0000000001037983 */ /* 0x000ea20000100800 */
[----:B------:R-:W-:Y:S01]  /*148c0*/  BSSY B0, `(.L_x_3589) ;  /* 0x0000008000007945 */ /* 0x000fe20003800000 */
[----:B------:R-:W-:Y:S02]  /*148d0*/  IMAD.MOV.U32 R12, RZ, RZ, RZ ;  /* 0x000000ffff0c7224 */ /* 0x000fe400078e00ff */
[----:B0-----:R-:W-:Y:S02]  /*148e0*/  IMAD.MOV.U32 R11, RZ, RZ, 0x1f ;  /* 0x0000001fff0b7424 */ /* 0x001fe400078e00ff */
[----:B------:R-:W-:Y:S02]  /*148f0*/  IMAD.MOV.U32 R15, RZ, RZ, -0x1 ;  /* 0xffffffffff0f7424 */ /* 0x000fe400078e00ff */
[----:B--2---:R-:W-:-:S07]  /*14900*/  IMAD.MOV.U32 R13, RZ, RZ, R3 ;  /* 0x000000ffff0d7224 */ /* 0x004fce00078e0003 */
[----:B-1----:R-:W-:Y:S05]  /*14910*/  WARPSYNC.COLLECTIVE R15, `(.L_x_3590) ;  /* 0x000000000f087348 */ /* 0x002fea0003c00000 */
[----:B------:R0:W2:Y:S02]  /*14920*/  SHFL.IDX P6, R14, R13, R12, R11 ;  /* 0x0000000c0d0e7389 */ /* 0x0000a400000c000b */
[----:B012---:R-:W-:Y:S01]  /*14930*/  ENDCOLLECTIVE ;  /* 0x000000000000791b */ /* 0x007fe20003800000 */
.L_x_3590:
[----:B------:R-:W-:Y:S05]  /*14940*/  BSYNC B0 ;  /* 0x0000000000007941 */ /* 0x000fea0003800000 */
.L_x_3589:
        /* <DEDUP_REMOVED lines=9> */
.L_x_3591:
        /* <DEDUP_REMOVED lines=9> */
[----:B-1----:R-:W-:-:S05]  /*14a70*/  @!P1 IMAD.WIDE R2, R6, 0x4, R4 ;  /* 0x0000000406029825 */ /* 0x002fca00078e0204 */
[----:B------:R-:W3:Y:S01]  /*14a80*/  @!P1 LDG.E R4, desc[UR40][R2.64] ;  /* 0x0000002802049981 */ /* 0x000ee2000c1e1900 */
[----:B------:R-:W-:Y:S01]  /*14a90*/  IMAD.MOV.U32 R6, RZ, RZ, RZ ;  /* 0x000000ffff067224 */ /* 0x000fe200078e00ff */
[C---:B------:R-:W-:Y:S02]  /*14aa0*/  ISETP.GE.U32.AND P2, PT, R10.reuse, 0x2, PT ;  /* 0x000000020a00780c */ /* 0x040fe40003f46070 */
[C---:B------:R-:W-:Y:S02]  /*14ab0*/  ISETP.GE.U32.AND P3, PT, R10.reuse, 0x4, PT ;  /* 0x000000040a00780c */ /* 0x040fe40003f66070 */
[C---:B------:R-:W-:Y:S02]  /*14ac0*/  ISETP.GE.U32.AND P4, PT, R10.reuse, 0x8, PT ;  /* 0x000000080a00780c */ /* 0x040fe40003f86070 */
[----:B------:R-:W-:Y:S01]  /*14ad0*/  ISETP.GE.U32.AND P5, PT, R10, 0x10, PT ;  /* 0x000000100a00780c */ /* 0x000fe20003fa6070 */
[----:B--2---:R-:W-:Y:S02]  /*14ae0*/  @!P1 IMAD.MOV.U32 R6, RZ, RZ, R8 ;  /* 0x000000ffff069224 */ /* 0x004fe400078e0008 */
[----:B------:R-:W-:-:S02]  /*14af0*/  IMAD.MOV.U32 R8, RZ, RZ, RZ ;  /* 0x000000ffff087224 */ /* 0x000fc400078e00ff */
[----:B---3--:R-:W-:Y:S01]  /*14b00*/  @!P1 IMAD.MOV.U32 R8, RZ, RZ, R4 ;  /* 0x000000ffff089224 */ /* 0x008fe200078e0004 */
[----:B------:R-:W-:Y:S01]  /*14b10*/  ISETP.NE.AND P1, PT, R10, RZ, PT ;  /* 0x000000ff0a00720c */ /* 0x000fe20003f25270 */
[----:B------:R-:W-:Y:S02]  /*14b20*/  IMAD.MOV.U32 R4, RZ, RZ, RZ ;  /* 0x000000ffff047224 */ /* 0x000fe400078e00ff */
[----:B------:R-:W-:-:S04]  /*14b30*/  IMAD R2, R8, R6, RZ ;  /* 0x0000000608027224 */ /* 0x000fc800078e02ff */
[----:B------:R-:W-:-:S07]  /*14b40*/  IMAD.MOV.U32 R13, RZ, RZ, R2 ;  /* 0x000000ffff0d7224 */ /* 0x000fce00078e0002 */
[----:B------:R-:W-:Y:S05]  /*14b50*/  WARPSYNC.COLLECTIVE R15, `(.L_x_3592) ;  /* 0x000000000f087348 */ /* 0x000fea0003c00000 */
[----:B------:R0:W1:Y:S02]  /*14b60*/  SHFL.UP P6, R14, R13, R12, R11 ;  /* 0x0400000c0d0e7389 */ /* 0x00006400000c000b */
[----:B01----:R-:W-:Y:S01]  /*14b70*/  ENDCOLLECTIVE ;  /* 0x000000000000791b */ /* 0x003fe20003800000 */
.L_x_3592:
[----:B------:R-:W-:Y:S01]  /*14b80*/  IMAD.MOV.U32 R12, RZ, RZ, 0x2 ;  /* 0x00000002ff0c7424 */ /* 0x000fe200078e00ff */
[----:B------:R-:W-:-:S05]  /*14b90*/  SEL R3, R14, RZ, P1 ;  /* 0x000000ff0e037207 */ /* 0x000fca0000800000 */
[----:B------:R-:W-:-:S04]  /*14ba0*/  IMAD.IADD R2, R2, 0x1, R3 ;  /* 0x0000000102027824 */ /* 0x000fc800078e0203 */
[----:B------:R-:W-:-:S07]  /*14bb0*/  IMAD.MOV.U32 R13, RZ, RZ, R2 ;  /* 0x000000ffff0d7224 */ /* 0x000fce00078e0002 */
[----:B------:R-:W-:Y:S05]  /*14bc0*/  WARPSYNC.COLLECTIVE R15, `(.L_x_3593) ;  /* 0x000000000f087348 */ /* 0x000fea0003c00000 */
[----:B------:R0:W1:Y:S02]  /*14bd0*/  SHFL.UP P6, R14, R13, R12, R11 ;  /* 0x0400000c0d0e7389 */ /* 0x00006400000c000b */
[----:B01----:R-:W-:Y:S01]  /*14be0*/  ENDCOLLECTIVE ;  /* 0x000000000000791b */ /* 0x003fe20003800000 */
.L_x_3593:
[----:B------:R-:W-:Y:S01]  /*14bf0*/  IMAD.MOV.U32 R12, RZ, RZ, 0x4 ;  /* 0x00000004ff0c7424 */ /* 0x000fe200078e00ff */
[----:B------:R-:W-:-:S05]  /*14c00*/  SEL R3, R14, RZ, P2 ;  /* 0x000000ff0e037207 */ /* 0x000fca0001000000 */
[----:B------:R-:W-:-:S04]  /*14c10*/  IMAD.IADD R2, R2, 0x1, R3 ;  /* 0x0000000102027824 */ /* 0x000fc800078e0203 */
[----:B------:R-:W-:-:S07]  /*14c20*/  IMAD.MOV.U32 R13, RZ, RZ, R2 ;  /* 0x000000ffff0d7224 */ /* 0x000fce00078e0002 */
[----:B------:R-:W-:Y:S05]  /*14c30*/  WARPSYNC.COLLECTIVE R15, `(.L_x_3594) ;  /* 0x000000000f087348 */ /* 0x000fea0003c00000 */
[----:B------:R0:W1:Y:S02]  /*14c40*/  SHFL.UP P6, R14, R13, R12, R11 ;  /* 0x0400000c0d0e7389 */ /* 0x00006400000c000b */
[----:B01----:R-:W-:Y:S01]  /*14c50*/  ENDCOLLECTIVE ;  /* 0x000000000000791b */ /* 0x003fe20003800000 */
.L_x_3594:
[----:B------:R-:W-:Y:S01]  /*14c60*/  IMAD.MOV.U32 R12, RZ, RZ, 0x8 ;  /* 0x00000008ff0c7424 */ /* 0x000fe200078e00ff */
[----:B------:R-:W-:-:S05]  /*14c70*/  SEL R3, R14, RZ, P3 ;  /* 0x000000ff0e037207 */ /* 0x000fca0001800000 */
[----:B------:R-:W-:-:S04]  /*14c80*/  IMAD.IADD R2, R2, 0x1, R3 ;  /* 0x0000000102027824 */ /* 0x000fc800078e0203 */
[----:B------:R-:W-:-:S07]  /*14c90*/  IMAD.MOV.U32 R13, RZ, RZ, R2 ;  /* 0x000000ffff0d7224 */ /* 0x000fce00078e0002 */
[----:B------:R-:W-:Y:S05]  /*14ca0*/  WARPSYNC.COLLECTIVE R15, `(.L_x_3595) ;  /* 0x000000000f087348 */ /* 0x000fea0003c00000 */
[----:B------:R0:W1:Y:S02]  /*14cb0*/  SHFL.UP P6, R14, R13, R12, R11 ;  /* 0x0400000c0d0e7389 */ /* 0x00006400000c000b */
[----:B01----:R-:W-:Y:S01]  /*14cc0*/  ENDCOLLECTIVE ;  /* 0x000000000000791b */ /* 0x003fe20003800000 */
.L_x_3595:
[----:B------:R-:W-:Y:S01]  /*14cd0*/  IMAD.MOV.U32 R12, RZ, RZ, 0x10 ;  /* 0x00000010ff0c7424 */ /* 0x000fe200078e00ff */
[----:B------:R-:W-:-:S05]  /*14ce0*/  SEL R3, R14, RZ, P4 ;  /* 0x000000ff0e037207 */ /* 0x000fca0002000000 */
[----:B------:R-:W-:-:S04]  /*14cf0*/  IMAD.IADD R2, R2, 0x1, R3 ;  /* 0x0000000102027824 */ /* 0x000fc800078e0203 */
[----:B------:R-:W-:-:S07]  /*14d00*/  IMAD.MOV.U32 R13, RZ, RZ, R2 ;  /* 0x000000ffff0d7224 */ /* 0x000fce00078e0002 */
[----:B------:R-:W-:Y:S05]  /*14d10*/  WARPSYNC.COLLECTIVE R15, `(.L_x_3596) ;  /* 0x000000000f087348 */ /* 0x000fea0003c00000 */
[----:B------:R0:W1:Y:S02]  /*14d20*/  SHFL.UP P6, R14, R13, R12, R11 ;  /* 0x0400000c0d0e7389 */ /* 0x00006400000c000b */
[----:B01----:R-:W-:Y:S01]  /*14d30*/  ENDCOLLECTIVE ;  /* 0x000000000000791b */ /* 0x003fe20003800000 */
.L_x_3596:
[----:B------:R-:W-:Y:S02]  /*14d40*/  IMAD.MOV.U32 R12, RZ, RZ, 0x1f ;  /* 0x0000001fff0c7424 */ /* 0x000fe400078e00ff */
[----:B------:R-:W-:Y:S01]  /*14d50*/  IMAD.MOV.U32 R11, RZ, RZ, 0x1f ;  /* 0x0000001fff0b7424 */ /* 0x000fe200078e00ff */
[----:B------:R-:W-:-:S05]  /*14d60*/  SEL R3, R14, RZ, P5 ;  /* 0x000000ff0e037207 */ /* 0x000fca0002800000 */
[----:B------:R-:W-:-:S04]  /*14d70*/  IMAD.IADD R2, R2, 0x1, R3 ;  /* 0x0000000102027824 */ /* 0x000fc800078e0203 */
[----:B------:R-:W-:-:S07]  /*14d80*/  IMAD.MOV.U32 R13, RZ, RZ, R2 ;  /* 0x000000ffff0d7224 */ /* 0x000fce00078e0002 */
[----:B------:R-:W-:Y:S05]  /*14d90*/  WARPSYNC.COLLECTIVE R15, `(.L_x_3597) ;  /* 0x000000000f087348 */ /* 0x000fea0003c00000 */
[----:B------:R0:W1:Y:S02]  /*14da0*/  SHFL.IDX P6, R14, R13, R12, R11 ;  /* 0x0000000c0d0e7389 */ /* 0x00006400000c000b */
[----:B01----:R-:W-:Y:S01]  /*14db0*/  ENDCOLLECTIVE ;  /* 0x000000000000791b */ /* 0x003fe20003800000 */
.L_x_3597:
[----:B------:R-:W-:Y:S05]  /*14dc0*/  BRA `(.L_x_3598) ;  /* 0xffffffe000647947 */ /* 0x000fea000383ffff */
.L_x_3544:
        /* <DEDUP_REMOVED lines=8> */
.L_x_3600:
[----:B------:R-:W-:Y:S05]  /*14e50*/  BSYNC B0 ;  /* 0x0000000000007941 */ /* 0x000fea0003800000 */
.L_x_3599:
[----:B------:R-:W-:Y:S01]  /*14e60*/  SEL R3, R14, RZ, P1 ;  /* 0x000000ff0e037207 */ /* 0x000fe20000800000 */
[----:B------:R-:W-:Y:S02]  /*14e70*/  IMAD.MOV.U32 R12, RZ, RZ, 0x2 ;  /* 0x00000002ff0c7424 */ /* 0x000fe400078e00ff */
[----:B------:R-:W-:Y:S02]  /*14e80*/  IMAD.MOV.U32 R11, RZ, RZ, RZ ;  /* 0x000000ffff0b7224 */ /* 0x000fe400078e00ff */
[----:B------:R-:W-:Y:S02]  /*14e90*/  IMAD.IADD R2, R2, 0x1, R3 ;  /* 0x0000000102027824 */ /* 0x000fe400078e0203 */
[----:B------:R-:W-:Y:S02]  /*14ea0*/  IMAD.MOV.U32 R15, RZ, RZ, -0x1 ;  /* 0xffffffffff0f7424 */ /* 0x000fe400078e00ff */
[----:B------:R-:W-:-:S07]  /*14eb0*/  IMAD.MOV.U32 R13, RZ, RZ, R2 ;  /* 0x000000ffff0d7224 */ /* 0x000fce00078e0002 */
[----:B------:R-:W-:Y:S05]  /*14ec0*/  WARPSYNC.COLLECTIVE R15, `(.L_x_3601) ;  /* 0x000000000f087348 */ /* 0x000fea0003c00000 */
[----:B------:R0:W1:Y:S02]  /*14ed0*/  SHFL.UP P6, R14, R13, R12, R11 ;  /* 0x0400000c0d0e7389 */ /* 0x00006400000c000b */
[----:B01----:R-:W-:Y:S01]  /*14ee0*/  ENDCOLLECTIVE ;  /* 0x000000000000791b */ /* 0x003fe20003800000 */
.L_x_3601:
[----:B------:R-:W-:Y:S01]  /*14ef0*/  IMAD.MOV.U32 R12, RZ, RZ, 0x4 ;  /* 0x00000004ff0c7424 */ /* 0x000fe200078e00ff */
[----:B------:R-:W-:-:S05]  /*14f00*/  SEL R3, R14, RZ, P2 ;  /* 0x000000ff0e037207 */ /* 0x000fca0001000000 */
[----:B------:R-:W-:-:S04]  /*14f10*/  IMAD.IADD R2, R2, 0x1, R3 ;  /* 0x0000000102027824 */ /* 0x000fc800078e0203 */
[----:B------:R-:W-:-:S07]  /*14f20*/  IMAD.MOV.U32 R13, RZ, RZ, R2 ;  /* 0x000000ffff0d7224 */ /* 0x000fce00078e0002 */
[----:B------:R-:W-:Y:S05]  /*14f30*/  WARPSYNC.COLLECTIVE R15, `(.L_x_3602) ;  /* 0x000000000f087348 */ /* 0x000fea0003c00000 */
[----:B------:R0:W1:Y:S02]  /*14f40*/  SHFL.UP P6, R14, R13, R12, R11 ;  /* 0x0400000c0d0e7389 */ /* 0x00006400000c000b */
[----:B01----:R-:W-:Y:S01]  /*14f50*/  ENDCOLLECTIVE ;  /* 0x000000000000791b */ /* 0x003fe20003800000 */
.L_x_3602:
[----:B------:R-:W-:Y:S01]  /*14f60*/  IMAD.MOV.U32 R12, RZ, RZ, 0x8 ;  /* 0x00000008ff0c7424 */ /* 0x000fe200078e00ff */
[----:B------:R-:W-:-:S05]  /*14f70*/  SEL R3, R14, RZ, P3 ;  /* 0x000000ff0e037207 */ /* 0x000fca0001800000 */
[----:B------:R-:W-:-:S04]  /*14f80*/  IMAD.IADD R2, R2, 0x1, R3 ;  /* 0x0000000102027824 */ /* 0x000fc800078e0203 */
[----:B------:R-:W-:-:S07]  /*14f90*/  IMAD.MOV.U32 R13, RZ, RZ, R2 ;  /* 0x000000ffff0d7224 */ /* 0x000fce00078e0002 */
[----:B------:R-:W-:Y:S05]  /*14fa0*/  WARPSYNC.COLLECTIVE R15, `(.L_x_3603) ;  /* 0x000000000f087348 */ /* 0x000fea0003c00000 */
[----:B------:R0:W1:Y:S02]  /*14fb0*/  SHFL.UP P6, R14, R13, R12, R11 ;  /* 0x0400000c0d0e7389 */ /* 0x00006400000c000b */
[----:B01----:R-:W-:Y:S01]  /*14fc0*/  ENDCOLLECTIVE ;  /* 0x000000000000791b */ /* 0x003fe20003800000 */
.L_x_3603:
[----:B------:R-:W-:Y:S01]  /*14fd0*/  IMAD.MOV.U32 R12, RZ, RZ, 0x10 ;  /* 0x00000010ff0c7424 */ /* 0x000fe200078e00ff */
[----:B------:R-:W-:-:S05]  /*14fe0*/  SEL R3, R14, RZ, P4 ;  /* 0x000000ff0e037207 */ /* 0x000fca0002000000 */
[----:B------:R-:W-:-:S04]  /*14ff0*/  IMAD.IADD R2, R2, 0x1, R3 ;  /* 0x0000000102027824 */ /* 0x000fc800078e0203 */
[----:B------:R-:W-:-:S07]  /*15000*/  IMAD.MOV.U32 R13, RZ, RZ, R2 ;  /* 0x000000ffff0d7224 */ /* 0x000fce00078e0002 */
[----:B------:R-:W-:Y:S05]  /*15010*/  WARPSYNC.COLLECTIVE R15, `(.L_x_3604) ;  /* 0x000000000f087348 */ /* 0x000fea0003c00000 */
[----:B------:R0:W1:Y:S02]  /*15020*/  SHFL.UP P6, R14, R13, R12, R11 ;  /* 0x0400000c0d0e7389 */ /* 0x00006400000c000b */
[----:B01----:R-:W-:Y:S01]  /*15030*/  ENDCOLLECTIVE ;  /* 0x000000000000791b */ /* 0x003fe20003800000 */
.L_x_3604:
        /* <DEDUP_REMOVED lines=8> */
.L_x_3605:
[----:B------:R-:W-:Y:S05]  /*150c0*/  BRA `(.L_x_3606) ;  /* 0xffffffe000507947 */ /* 0x000fea000383ffff */
.L_x_3546:
[----:B------:R-:W-:Y:S01]  /*150d0*/  BSSY B0, `(.L_x_3607) ;  /* 0x0000006000007945 */ /* 0x000fe20003800000 */
[----:B------:R-:W-:Y:S01]  /*150e0*/  PLOP3.LUT P6, PT, P6, PT, PT, 0x8, 0x0 ;  /* 0x000000000000781c */ /* 0x000fe200037ce170 */
[----:B------:R-:W-:-:S12]  /*150f0*/  IMAD.MOV.U32 R15, RZ, RZ, -0x1 ;  /* 0xffffffffff0f7424 */ /* 0x000fd800078e00ff */
[----:B0-----:R-:W-:Y:S05]  /*15100*/  WARPSYNC.COLLECTIVE R15, `(.L_x_3608) ;  /* 0x000000000f087348 */ /* 0x001fea0003c00000 */
[----:B------:R-:W-:Y:S01]  /*15110*/  VOTE.ANY R14, PT, P6 ;  /* 0x00000000000e7806 */ /* 0x000fe200030e0100 */
[----:B0-----:R-:W-:Y:S06]  /*15120*/  ENDCOLLECTIVE ;  /* 0x000000000000791b */ /* 0x001fec0003800000 */
.L_x_3608:
[----:B------:R-:W-:Y:S05]  /*15130*/  BSYNC B0 ;  /* 0x0000000000007941 */ /* 0x000fea0003800000 */
.L_x_3607:
        /* <DEDUP_REMOVED lines=9> */
.L_x_3609:
[----:B------:R-:W-:Y:S02]  /*151d0*/  IMAD.MOV.U32 R13, RZ, RZ, R8 ;  /* 0x000000ffff0d7224 */ /* 0x000fe400078e0008 */
[----:B------:R-:W-:-:S07]  /*151e0*/  IMAD.MOV.U32 R6, RZ, RZ, R14 ;  /* 0x000000ffff067224 */ /* 0x000fce00078e000e */
[----:B------:R-:W-:Y:S05]  /*151f0*/  WARPSYNC.COLLECTIVE R15, `(.L_x_3610) ;  /* 0x000000000f087348 */ /* 0x000fea0003c00000 */
[----:B------:R0:W1:Y:S02]  /*15200*/  SHFL.IDX P6, R14, R13, R12, R11 ;  /* 0x0000000c0d0e7389 */ /* 0x00006400000c000b */
[----:B01----:R-:W-:Y:S01]  /*15210*/  ENDCOLLECTIVE ;  /* 0x000000000000791b */ /* 0x003fe20003800000 */
.L_x_3610:
[----:B------:R-:W-:Y:S01]  /*15220*/  IMAD.MOV.U32 R8, RZ, RZ, R14 ;  /* 0x000000ffff087224 */ /* 0x000fe200078e000e */
[----:B------:R-:W-:Y:S06]  /*15230*/  BRA `(.L_x_3611) ;  /* 0xffffffe000307947 */ /* 0x000fec000383ffff */
.L_x_3548:
[----:B------:R-:W-:Y:S01]  /*15240*/  BSSY B0, `(.L_x_3612) ;  /* 0x0000007000007945 */ /* 0x000fe20003800000 */
[----:B------:R-:W-:Y:S02]  /*15250*/  IMAD.MOV.U32 R13, RZ, RZ, R2 ;  /* 0x000000ffff0d7224 */ /* 0x000fe400078e0002 */
[----:B------:R-:W-:Y:S02]  /*15260*/  IMAD.MOV.U32 R11, RZ, RZ, 0x1f ;  /* 0x0000001fff0b7424 */ /* 0x000fe400078e00ff */
[----:B------:R-:W-:-:S07]  /*15270*/  IMAD.MOV.U32 R15, RZ, RZ, -0x1 ;  /* 0xffffffffff0f7424 */ /* 0x000fce00078e00ff */
[----:B0123--:R-:W-:Y:S05]  /*15280*/  WARPSYNC.COLLECTIVE R15, `(.L_x_3613) ;  /* 0x000000000f087348 */ /* 0x00ffea0003c00000 */
[----:B------:R4:W0:Y:S02]  /*15290*/  SHFL.IDX P6, R14, R13, R12, R11 ;  /* 0x0000000c0d0e7389 */ /* 0x00082400000c000b */
[----:B01234-:R-:W-:Y:S01]  /*152a0*/  ENDCOLLECTIVE ;  /* 0x000000000000791b */ /* 0x01ffe20003800000 */
.L_x_3613:
[----:B------:R-:W-:Y:S05]  /*152b0*/  BSYNC B0 ;  /* 0x0000000000007941 */ /* 0x000fea0003800000 */
.L_x_3612:
[----:B------:R-:W-:Y:S01]  /*152c0*/  IMAD.MOV.U32 R4, RZ, RZ, R14 ;  /* 0x000000ffff047224 */ /* 0x000fe200078e000e */
[----:B------:R-:W-:Y:S06]  /*152d0*/  BRA `(.L_x_3547) ;  /* 0xffffffe000207947 */ /* 0x000fec000383ffff */
.L_x_3552:
[----:B0-----:R0:W1:Y:S02]  /*152e0*/  SYNCS.PHASECHK.TRANS64.TRYWAIT P0, [R0+URZ+0x28c20], R3 ;  /* 0x028c2003000075a7 */ /* 0x001064000800017f */
[----:B-1----:R-:W-:Y:S05]  /*152f0*/  @!P0 NANOSLEEP.SYNCS 0x989680 ;  /* 0x009896800000895d */ /* 0x002fea0003900000 */
[----:B------:R-:W1:Y:S02]  /*15300*/  @!P0 SYNCS.PHASECHK.TRANS64 P0, [R0+URZ+0x28c20], R3 ;  /* 0x028c2003000085a7 */ /* 0x000e64000800007f */
[----:B-1----:R-:W-:Y:S05]  /*15310*/  @!P0 BRA `(.L_x_3552) ;  /* 0xfffffffc00f08947 */ /* 0x002fea000383ffff */
[----:B------:R-:W-:Y:S05]  /*15320*/  BRA `(.L_x_3614) ;  /* 0xffffffe400b47947 */ /* 0x000fea000383ffff */
.L_x_3553:
[----:B------:R-:W1:Y:S01]  /*15330*/  S2R R2, SR_TID.X ;  /* 0x0000000000027919 */ /* 0x000e620000002100 */
[----:B------:R-:W-:Y:S01]  /*15340*/  BSSY B0, `(.L_x_3615) ;  /* 0x000000a000007945 */ /* 0x000fe20003800000 */
[----:B------:R-:W-:Y:S02]  /*15350*/  IMAD.MOV.U32 R12, RZ, RZ, RZ ;  /* 0x000000ffff0c7224 */ /* 0x000fe400078e00ff */
[----:B--2---:R-:W-:Y:S02]  /*15360*/  IMAD.MOV.U32 R11, RZ, RZ, 0x1f ;  /* 0x0000001fff0b7424 */ /* 0x004fe400078e00ff */
[----:B------:R-:W-:Y:S01]  /*15370*/  IMAD.MOV.U32 R15, RZ, RZ, -0x1 ;  /* 0xffffffffff0f7424 */ /* 0x000fe200078e00ff */
[----:B-1----:R-:W-:-:S04]  /*15380*/  SHF.R.U32.HI R2, RZ, 0x5, R2 ;  /* 0x00000005ff027819 */ /* 0x002fc80000011602 */
[----:B------:R-:W-:-:S05]  /*15390*/  LOP3.LUT R2, R2, 0x3, RZ, 0xc0, !PT ;  /* 0x0000000302027812 */ /* 0x000fca00078ec0ff */
[----:B------:R-:W-:-:S07]  /*153a0*/  IMAD.MOV.U32 R13, RZ, RZ, R2 ;  /* 0x000000ffff0d7224 */ /* 0x000fce00078e0002 */
[----:B0--3--:R-:W-:Y:S05]  /*153b0*/  WARPSYNC.COLLECTIVE R15, `(.L_x_3616) ;  /* 0x000000000f087348 */ /* 0x009fea0003c00000 */
[----:B------:R1:W2:Y:S02]  /*153c0*/  SHFL.IDX P6, R14, R13, R12, R11 ;  /* 0x0000000c0d0e7389 */ /* 0x0002a400000c000b */
[----:B0123--:R-:W-:Y:S01]  /*153d0*/  ENDCOLLECTIVE ;  /* 0x000000000000791b */ /* 0x00ffe20003800000 */
.L_x_3616:
[----:B------:R-:W-:Y:S05]  /*153e0*/  BSYNC B0 ;  /* 0x0000000000007941 */ /* 0x000fea0003800000 */
.L_x_3615:
[----:B------:R-:W-:Y:S05]  /*153f0*/  BRA `(.L_x_3617) ;  /* 0xffffffe4009c7947 */ /* 0x000fea000383ffff */
.L_x_3556:
[----:B------:R-:W-:Y:S01]  /*15400*/  BSSY B1, `(.L_x_3618) ;  /* 0x0000006000017945 */ /* 0x000fe20003800000 */
[----:B------:R-:W-:-:S07]  /*15410*/  IMAD.MOV.U32 R15, RZ, RZ, -0x1 ;  /* 0xffffffffff0f7424 */ /* 0x000fce00078e00ff */
[----:B0123--:R-:W-:Y:S05]  /*15420*/  WARPSYNC.COLLECTIVE R15, `(.L_x_3619) ;  /* 0x000000000f0c7348 */ /* 0x00ffea0003c00000 */
[----:B------:R-:W-:Y:S02]  /*15430*/  ELECT P6, UR62, PT ;  /* 0x00000000003e782f */ /* 0x000fe400038c0000 */
[----:B------:R-:W-:Y:S01]  /*15440*/  MOV R14, UR62 ;  /* 0x0000003e000e7c02 */ /* 0x000fe20008000f00 */
[----:B0123--:R-:W-:Y:S10]  /*15450*/  ENDCOLLECTIVE ;  /* 0x000000000000791b */ /* 0x00fff40003800000 */
.L_x_3619:
[----:B------:R-:W-:Y:S05]  /*15460*/  BSYNC B1 ;  /* 0x0000000000017941 */ /* 0x000fea0003800000 */
.L_x_3618:
[----:B------:R-:W-:Y:S05]  /*15470*/  BRA `(.L_x_3620) ;  /* 0xffffffe400947947 */ /* 0x000fea000383ffff */
.L_x_3558:
[----:B0-----:R0:W1:Y:S02]  /*15480*/  SYNCS.PHASECHK.TRANS64.TRYWAIT P0, [R6+URZ], R5 ;  /* 0x00000005060075a7 */ /* 0x001064000800017f */
[----:B-1----:R-:W-:Y:S05]  /*15490*/  @!P0 NANOSLEEP.SYNCS 0x989680 ;  /* 0x009896800000895d */ /* 0x002fea0003900000 */
[----:B------:R-:W1:Y:S02]  /*154a0*/  @!P0 SYNCS.PHASECHK.TRANS64 P0, [R6+URZ], R5 ;  /* 0x00000005060085a7 */ /* 0x000e64000800007f */
[----:B-1----:R-:W-:Y:S05]  /*154b0*/  @!P0 BRA `(.L_x_3558) ;  /* 0xfffffffc00f08947 */ /* 0x002fea000383ffff */
[----:B------:R-:W-:Y:S05]  /*154c0*/  BRA `(.L_x_3621) ;  /* 0xffffffe400cc7947 */ /* 0x000fea000383ffff */
.L_x_3559:
[----:B-1----:R1:W4:Y:S02]  /*154d0*/  SYNCS.PHASECHK.TRANS64.TRYWAIT P0, [R7+URZ], R2 ;  /* 0x00000002070075a7 */ /* 0x002324000800017f */
[----:B----4-:R-:W-:Y:S05]  /*154e0*/  @!P0 NANOSLEEP.SYNCS 0x989680 ;  /* 0x009896800000895d */ /* 0x010fea0003900000 */
[----:B------:R-:W4:Y:S02]  /*154f0*/  @!P0 SYNCS.PHASECHK.TRANS64 P0, [R7+URZ], R2 ;  /* 0x00000002070085a7 */ /* 0x000f24000800007f */
[----:B----4-:R-:W-:Y:S05]  /*15500*/  @!P0 BRA `(.L_x_3559) ;  /* 0xfffffffc00f08947 */ /* 0x010fea000383ffff */
[----:B------:R-:W-:Y:S05]  /*15510*/  BRA `(.L_x_3622) ;  /* 0xffffffe400c07947 */ /* 0x000fea000383ffff */
.L_x_3561:
[----:B----4-:R4:W0:Y:S02]  /*15520*/  SYNCS.PHASECHK.TRANS64.TRYWAIT P0, [R4+URZ], R5 ;  /* 0x00000005040075a7 */ /* 0x010824000800017f */
[----:B0-----:R-:W-:Y:S05]  /*15530*/  @!P0 NANOSLEEP.SYNCS 0x989680 ;  /* 0x009896800000895d */ /* 0x001fea0003900000 */
[----:B------:R-:W0:Y:S02]  /*15540*/  @!P0 SYNCS.PHASECHK.TRANS64 P0, [R4+URZ], R5 ;  /* 0x00000005040085a7 */ /* 0x000e24000800007f */
[----:B0-----:R-:W-:Y:S05]  /*15550*/  @!P0 BRA `(.L_x_3561) ;  /* 0xfffffffc00f08947 */ /* 0x001fea000383ffff */
[----:B------:R-:W-:Y:S05]  /*15560*/  BRA `(.L_x_3623) ;  /* 0xffffffe400c47947 */ /* 0x000fea000383ffff */
.L_x_3624:
        /* <DEDUP_REMOVED lines=9> */
.L_x_15169:


//--------------------- .text._ZN7cutlass13device_kernelIN5flash11enable_sm90INS1_16FlashAttnFwdSm90INS1_25CollectiveMainloopFwdSm90ILi2EN4cute5tupleIJNS5_1CILi1EEES8_S8_EEENS6_IJNS7_ILi64EEESA_SA_EEELi512ENS_10bfloat16_tEfNS_4arch4Sm90ELb0ELb0ELb1ELb1ELb0ELb1ELb0ELb0ELb0ELb1ELb1ELb0EEENS1_21CollectiveEpilogueFwdINS6_IJSA_NS7_ILi512EEESA_EEES9_SC_SE_Li256ELb1ELb1ELb1ELb0EEENS1_36VarlenDynamicPersistentTileSchedulerILi64ELi64ELi256ELi128ELb1ELb1ELb1ELb0ELb1ELb1EEEEEEEEEvNT_6ParamsE --------------------------
	.section	.text._ZN7cutlass13device_kernelIN5flash11enable_sm90INS1_16FlashAttnFwdSm90INS1_25CollectiveMainloopFwdSm90ILi2EN4cute5tupleIJNS5_1CILi1EEES8_S8_EEENS6_IJNS7_ILi64EEESA_SA_EEELi512ENS_10bfloat16_tEfNS_4arch4Sm90ELb0ELb0ELb1ELb1ELb0ELb1ELb0ELb0ELb0ELb1ELb1ELb0EEENS1_21CollectiveEpilogueFwdINS6_IJSA_NS7_ILi512EEESA_EEES9_SC_SE_Li256ELb1ELb1ELb1ELb0EEENS1_36VarlenDynamicPersistentTileSchedulerILi64ELi64ELi256ELi128ELb1ELb1ELb1ELb0ELb1ELb1EEEEEEEEEvNT_6ParamsE,"ax",@progbits
	.align	128
.text._ZN7cutlass13device_kernelIN5flash11enable_sm90INS1_16FlashAttnFwdSm90INS1_25CollectiveMainloopFwdSm90ILi2EN4cute5tupleIJNS5_1CILi1EEES8_S8_EEENS6_IJNS7_ILi64EEESA_SA_EEELi512ENS_10bfloat16_tEfNS_4arch4Sm90ELb0ELb0ELb1ELb1ELb0ELb1ELb0ELb0ELb0ELb1ELb1ELb0EEENS1_21CollectiveEpilogueFwdINS6_IJSA_NS7_ILi512EEESA_EEES9_SC_SE_Li256ELb1ELb1ELb1ELb0EEENS1_36VarlenDynamicPersistentTileSchedulerILi64ELi64ELi256ELi128ELb1ELb1ELb1ELb0ELb1ELb1EEEEEEEEEvNT_6ParamsE:
        .type           _ZN7cutlass13device_kernelIN5flash11enable_sm90INS1_16FlashAttnFwdSm90INS1_25CollectiveMainloopFwdSm90ILi2EN4cute5tupleIJNS5_1CILi1EEES8_S8_EEENS6_IJNS7_ILi64EEESA_SA_EEELi512ENS_10bfloat16_tEfNS_4arch4Sm90ELb0ELb0ELb1ELb1ELb0ELb1ELb0ELb0ELb0ELb1ELb1ELb0EEENS1_21CollectiveEpilogueFwdINS6_IJSA_NS7_ILi512EEESA_EEES9_SC_SE_Li256ELb1ELb1ELb1ELb0EEENS1_36VarlenDynamicPersistentTileSchedulerILi64ELi64ELi256ELi128ELb1ELb1ELb1ELb0ELb1ELb1EEEEEEEEEvNT_6ParamsE,@function
        .size           _ZN7cutlass13device_kernelIN5flash11enable_sm90INS1_16FlashAttnFwdSm90INS1_25CollectiveMainloopFwdSm90ILi2EN4cute5tupleIJNS5_1CILi1EEES8_S8_EEENS6_IJNS7_ILi64EEESA_SA_EEELi512ENS_10bfloat16_tEfNS_4arch4Sm90ELb0ELb0ELb1ELb1ELb0ELb1ELb0ELb0ELb0ELb1ELb1ELb0EEENS1_21CollectiveEpilogueFwdINS6_IJSA_NS7_ILi512EEESA_EEES9_SC_SE_Li256ELb1ELb1ELb1ELb0EEENS1_36VarlenDynamicPersistentTileSchedulerILi64ELi64ELi256ELi128ELb1ELb1ELb1ELb0ELb1ELb1EEEEEEEEEvNT_6ParamsE,(.L_x_15170 - _ZN7cutlass13device_kernelIN5flash11enable_sm90INS1_16FlashAttnFwdSm90INS1_25CollectiveMainloopFwdSm90ILi2EN4cute5tupleIJNS5_1CILi1EEES8_S8_EEENS6_IJNS7_ILi64EEESA_SA_EEELi512ENS_10bfloat16_tEfNS_4arch4Sm90ELb0ELb0ELb1ELb1ELb0ELb1ELb0ELb0ELb0ELb1ELb1ELb0EEENS1_21CollectiveEpilogueFwdINS6_IJSA_NS7_ILi512EEESA_EEES9_SC_SE_Li256ELb1ELb1ELb1ELb0EEENS1_36VarlenDynamicPersistentTileSchedulerILi64ELi64ELi256ELi128ELb1ELb1ELb1ELb0ELb1ELb1EEEEEEEEEvNT_6ParamsE)
        .other          _ZN7cutlass13device_kernelIN5flash11enable_sm90INS1_16FlashAttnFwdSm90INS1_25CollectiveMainloopFwdSm90ILi2EN4cute5tupleIJNS5_1CILi1EEES8_S8_EEENS6_IJNS7_ILi64EEESA_SA_EEELi512ENS_10bfloat16_tEfNS_4arch4Sm90ELb0ELb0ELb1ELb1ELb0ELb1ELb0ELb0ELb0ELb1ELb1ELb0EEENS1_21CollectiveEpilogueFwdINS6_IJSA_NS7_ILi512EEESA_EEES9_SC_SE_Li256ELb1ELb1ELb1ELb0EEENS1_36VarlenDynamicPersistentTileSchedulerILi64ELi64ELi256ELi128ELb1ELb1ELb1ELb0ELb1ELb1EEEEEEEEEvNT_6ParamsE,@"STO_CUDA_ENTRY STV_DEFAULT"
_ZN7cutlass13device_kernelIN5flash11enable_sm90INS1_16FlashAttnFwdSm90INS1_25CollectiveMainloopFwdSm90ILi2EN4cute5tupleIJNS5_1CILi1EEES8_S8_EEENS6_IJNS7_ILi64EEESA_SA_EEELi512ENS_10bfloat16_tEfNS_4arch4Sm90ELb0ELb0ELb1ELb1ELb0ELb1ELb0ELb0ELb0ELb1ELb1ELb0EEENS1_21CollectiveEpilogueFwdINS6_IJSA_NS7_ILi512EEESA_EEES9_SC_SE_Li256ELb1ELb1ELb1ELb0EEENS1_36VarlenDynamicPersistentTileSchedulerILi64ELi64ELi256ELi128ELb1ELb1ELb1ELb0ELb1ELb1EEEEEEEEEvNT_6ParamsE:
        /* <DEDUP_REMOVED lines=23> */
.L_x_3626:
[----:B------:R-:W-:Y:S05]  /*0170*/  BSYNC B0 ;  /* 0x0000000000007941 */ /* 0x000fea0003800000 */
.L_x_3625:
[----:B------:R-:W0:Y:S01]  /*0180*/  SHFL.IDX PT, R2, R0, RZ, 0x1f ;  /* 0x00001fff00027589 */ /* 0x000e2200000e0000 */
[----:B------:R-:W-:Y:S01]  /*0190*/  VOTEU.ANY UP0, P0 ;  /* 0x00000000003f7886 */ /* 0x000fe20000000100 */
[----:B------:R-:W-:Y:S01]  /*01a0*/  UMOV UR4, 0x80 ;  /* 0x0000008000047882 */ /* 0x000fe20000000000 */
[----:B------:R-:W-:Y:S01]  /*01b0*/  UMOV UR7, 0x100 ;  /* 0x0000010000077882 */ /* 0x000fe20000000000 */
[----:B------:R-:W-:Y:S02]  /*01c0*/  VOTEU.ANY UP1, P0 ;  /* 0x00000000003f7886 */ /* 0x000fe40000020100 */
[----:B------:R-:W1:Y:S01]  /*01d0*/  @UP0 S2UR UR8, SR_CgaCtaId ;  /* 0x00000000000809c3 */ /* 0x000e620000008800 */
[----:B------:R-:W-:Y:S01]  /*01e0*/  @UP0 UMOV UR6, 0x400 ;  /* 0x0000040000060882 */ /* 0x000fe20000000000 */
[----:B------:R-:W-:-:S04]  /*01f0*/  @UP0 UIADD3 UR4, -UR4, 0x100000, URZ ;  /* 0x0010000004040890 */ /* 0x000fc8000fffe13f */
[----:B------:R-:W-:Y:S02]  /*0200*/  @UP0 USHF.L.U32 UR5, UR4, 0xb, URZ ;  /* 0x0000000b04050899 */ /* 0x000fe4000800063f */
[----:B------:R-:W-:Y:S01]  /*0210*/  @UP0 USHF.L.U32 UR4, UR4, 0x1, URZ ;  /* 0x0000000104040899 */ /* 0x000fe2000800063f */
[----:B0-----:R-:W-:Y:S02]  /*0220*/  ISETP.NE.AND P1, PT, R2, RZ, PT ;  /* 0x000000ff0200720c */ /* 0x001fe40003f25270 */
[----:B------:R-:W-:Y:S01]  /*0230*/  SHF.R.U32.HI R2, RZ, 0x7, R6 ;  /* 0x00000007ff027819 */ /* 0x000fe20000011606 */
[----:B-1----:R-:W-:-:S04]  /*0240*/  @UP0 ULEA UR8, UR8, UR6, 0x18 ;  /* 0x0000000608080291 */ /* 0x002fc8000f8ec03f */
[----:B------:R-:W0:Y:S01]  /*0250*/  SHFL.IDX PT, R4, R2, RZ, 0x1f ;  /* 0x00001fff02047589 */ /* 0x000e2200000e0000 */
[----:B------:R-:W-:-:S04]  /*0260*/  @UP0 UIADD3 UR6, -UR7, 0x100000, URZ ;  /* 0x0010000007060890 */ /* 0x000fc8000fffe13f */
[----:B------:R-:W-:Y:S02]  /*0270*/  @UP0 USHF.L.U32 UR7, UR6, 0xb, URZ ;  /* 0x0000000b06070899 */ /* 0x000fe4000800063f */
[----:B------:R-:W-:Y:S01]  /*0280*/  @UP0 USHF.L.U32 UR6, UR6, 0x1, URZ ;  /* 0x0000000106060899 */ /* 0x000fe2000800063f */
[----:B------:R-:W-:Y:S01]  /*0290*/  VOTEU.ANY UP0, P0 ;  /* 0x00000000003f7886 */ /* 0x000fe20000000100 */
[----:B------:R-:W1:Y:S04]  /*02a0*/  FENCE.VIEW.ASYNC.S ;  /* 0x00000000000073c6 */ /* 0x000e680000000000 */
[----:B-1----:R1:W2:Y:S01]  /*02b0*/  @UP0 SYNCS.EXCH.64 URZ, [UR8+0x28c00], UR4 ;  /* 0x028c0004083f05b2 */ /* 0x0022a20008000100 */
[----:B0-----:R1:W-:Y:S05]  /*02c0*/  STL [R1+0x70], R4 ;  /* 0x0000700401007387 */ /* 0x0013ea0000100800 */
[----:B------:R1:W0:Y:S01]  /*02d0*/  @UP1 SYNCS.EXCH.64 URZ, [UR8+0x28c20], UR6 ;  /* 0x028c2006083f15b2 */ /* 0x0002220008000100 */
        /* <DEDUP_REMOVED lines=10> */
[----:B-1----:R3:W4:Y:S01]  /*0380*/  SYNCS.EXCH.64 URZ, [UR6+0x28c30], UR4 ;  /* 0x028c3004063f75b2 */ /* 0x0027220008000100 */
[----:B------:R3:W1:Y:S01]  /*0390*/  SYNCS.EXCH.64 URZ, [UR6+0x28c40], UR4 ;  /* 0x028c4004063f75b2 */ /* 0x0006620008000100 */
[----:B------:R3:W0:Y:S01]  /*03a0*/  SYNCS.EXCH.64 URZ, [UR6+0x28c38], UR4 ;  /* 0x028c3804063f75b2 */ /* 0x0006220008000100 */
[----:B------:R3:W0:Y:S02]  /*03b0*/  SYNCS.EXCH.64 URZ, [UR6+0x28c48], UR4 ;  /* 0x028c4804063f75b2 */ /* 0x0006240008000100 */
[----:B---3--:R-:W-:Y:S01]  /*03c0*/  NOP ;  /* 0x0000000000007918 */ /* 0x008fe20000000000 */
.L_x_3627:
[----:B------:R-:W3:Y:S01]  /*03d0*/  SHFL.IDX PT, R3, R0, RZ, 0x1f ;  /* 0x00001fff00037589 */ /* 0x000ee200000e0000 */
[----:B------:R-:W-:Y:S01]  /*03e0*/  NOP ;  /* 0x0000000000007918 */ /* 0x000fe20000000000 */
[----:B---3--:R-:W-:-:S13]  /*03f0*/  ISETP.NE.AND P0, PT, R3, RZ, PT ;  /* 0x000000ff0300720c */ /* 0x008fda0003f05270 */
[----:B------:R-:W-:Y:S05]  /*0400*/  @P0 BRA `(.L_x_3628) ;  /* 0x0000000000480947 */ /* 0x000fea0003800000 */
[----:B-1----:R-:W1:Y:S01]  /*0410*/  S2UR UR5, SR_CgaCtaId ;  /* 0x00000000000579c3 */ /* 0x002e620000008800 */
[----:B------:R-:W-:Y:S01]  /*0420*/  UMOV UR4, 0x400 ;  /* 0x0000040000047882 */ /* 0x000fe20000000000 */
[----:B------:R-:W-:Y:S01]  /*0430*/  UMOV UR6, 0x1 ;  /* 0x0000000100067882 */ /* 0x000fe20000000000 */
[----:B------:R-:W-:Y:S01]  /*0440*/  UMOV UR9, 0x2 ;  /* 0x0000000200097882 */ /* 0x000fe20000000000 */
[----:B------:R-:W-:-:S04]  /*0450*/  UIADD3 UR6, -UR6, 0x100000, URZ ;  /* 0x0010000006067890 */ /* 0x000fc8000fffe13f */
[----:B------:R-:W-:Y:S02]  /*0460*/  USHF.L.U32 UR7, UR6, 0xb, URZ ;  /* 0x0000000b06077899 */ /* 0x000fe4000800063f */
[----:B------:R-:W-:Y:S01]  /*0470*/  USHF.L.U32 UR6, UR6, 0x1, URZ ;  /* 0x0000000106067899 */ /* 0x000fe2000800063f */
[----:B------:R-:W-:Y:S01]  /*0480*/  ELECT P0, URZ, PT ;  /* 0x00000000003f782f */ /* 0x000fe20003800000 */
[----:B-1----:R-:W-:Y:S02]  /*0490*/  ULEA UR8, UR5, UR4, 0x18 ;  /* 0x0000000405087291 */ /* 0x002fe4000f8ec03f */
        /* <DEDUP_REMOVED lines=8> */
[----:B---3--:R-:W-:Y:S01]  /*0520*/  NOP ;  /* 0x0000000000007918 */ /* 0x008fe20000000000 */
.L_x_3628:
[----:B------:R-:W3:Y:S01]  /*0530*/  SHFL.IDX PT, R3, R0, RZ, 0x1f ;  /* 0x00001fff00037589 */ /* 0x000ee200000e0000 */
[----:B------:R-:W-:Y:S01]  /*0540*/  NOP ;  /* 0x0000000000007918 */ /* 0x000fe20000000000 */
[----:B---3--:R-:W-:-:S13]  /*0550*/  ISETP.NE.AND P0, PT, R3, RZ, PT ;  /* 0x000000ff0300720c */ /* 0x008fda0003f05270 */
        /* <DEDUP_REMOVED lines=14> */
[----:B---3--:R-:W-:Y:S01]  /*0640*/  NOP ;  /* 0x0000000000007918 */ /* 0x008fe20000000000 */
.L_x_3629:
        /* <DEDUP_REMOVED lines=22> */
.L_x_3630:
        /* <DEDUP_REMOVED lines=22> */
.L_x_3631:
[----:B------:R-:W-:Y:S01]  /*0910*/  IMAD.MOV.U32 R3, RZ, RZ, 0x1 ;  /* 0x00000001ff037424 */ /* 0x000fe200078e00ff */
[----:B------:R-:W-:Y:S01]  /*0920*/  ISETP.NE.AND P0, PT, R4, RZ, PT ;  /* 0x000000ff0400720c */ /* 0x000fe20003f05270 */
[----:B------:R-:W-:Y:S01]  /*0930*/  NOP ;  /* 0x0000000000007918 */ /* 0x000fe20000000000 */
[----:B------:R-:W-:Y:S01]  /*0940*/  ULDC.64 UR40, c[0x0][0x208] ;  /* 0x0000820000287ab9 */ /* 0x000fe20000000a00 */
[----:B------:R-:W-:Y:S01]  /*0950*/  BSSY B9, `(.L_x_3632) ;  /* 0x0001aa8000097945 */ /* 0x000fe20003800000 */
[----:B------:R-:W-:-:S05]  /*0960*/  SEL R3, R3, 0x2, !P0 ;  /* 0x0000000203037807 */ /* 0x000fca0004000000 */
[----:B------:R3:W-:Y:S01]  /*0970*/  STL [R1+0x64], R3 ;  /* 0x0000640301007387 */ /* 0x0007e20000100800 */
[----:B012-4-:R-:W-:Y:S06]  /*0980*/  BAR.SYNC.DEFER_BLOCKING 0x0 ;  /* 0x0000000000007b1d */ /* 0x017fec0000010000 */
[----:B------:R-:W-:Y:S05]  /*0990*/  @!P0 BRA `(.L_x_3633) ;  /* 0x0000011800708947 */ /* 0x000fea0003800000 */
.L_x_3634:
[----:B------:R-:W-:-:S08]  /*09a0*/  NOP ;  /* 0x0000000000007918 */ /* 0x000fd00000000000 */
[----:B------:R-:W0:Y:S02]  /*09b0*/  USETMAXREG.TRY_ALLOC.CTAPOOL UP0, 0xf0 ;  /* 0x000000f0000079c8 */ /* 0x000e240008000600 */
[----:B0-----:R-:W-:-:S13]  /*09c0*/  PLOP3.LUT P0, PT, PT, PT, UP0, 0x80, 0x0 ;  /* 0x000000000000781c */ /* 0x001fda0003f0f008 */
[----:B------:R-:W-:Y:S05]  /*09d0*/  @!P0 BRA `(.L_x_3634) ;  /* 0xfffffffc00f08947 */ /* 0x000fea000383ffff */
[----:B------:R-:W-:Y:S01]  /*09e0*/  ISETP.NE.AND P0, PT, R2, 0x1, PT ;  /* 0x000000010200780c */ /* 0x000fe20003f05270 */
[----:B------:R-:W0:Y:S01]  /*09f0*/  S2UR UR5, SR_CgaCtaId ;  /* 0x00000000000579c3 */ /* 0x000e220000008800 */
[----:B------:R-:W-:-:S11]  /*0a00*/  UMOV UR4, 0x400 ;  /* 0x0000040000047882 */ /* 0x000fd60000000000 */
[----:B------:R-:W-:Y:S06]  /*0a10*/  @!P0 BAR.ARV 0x8, 0x100 ;  /* 0x0204000000008b1d */ /* 0x000fec0000002000 */
[----:B------:R-:W-:Y:S01]  /*0a20*/  ISETP.GE.U32.AND P0, PT, R6, 0x100, PT ;  /* 0x000001000600780c */ /* 0x000fe20003f06070 */
[----:B0-----:R-:W-:-:S06]  /*0a30*/  ULEA UR4, UR5, UR4, 0x18 ;  /* 0x0000000405047291 */ /* 0x001fcc000f8ec03f */
[----:B------:R-:W-:-:S06]  /*0a40*/  IMAD.U32 R2, RZ, RZ, UR4 ;  /* 0x00000004ff027e24 */ /* 0x000fcc000f8e00ff */
[----:B------:R-:W-:Y:S06]  /*0a50*/  @P0 BAR.ARV 0xf, 0x100 ;  /* 0x03c4000000000b1d */ /* 0x000fec0000002000 */
[----:B------:R-:W-:Y:S02]  /*0a60*/  ULDC UR4, c[0x0][0xc3c] ;  /* 0x00030f0000047ab9 */ /* 0x000fe40000000800 */
[----:B------:R-:W-:Y:S06]  /*0a70*/  BAR.SYNC.DEFER_BLOCKING 0x5, 0x180 ;  /* 0x0146000000007b1d */ /* 0x000fec0000010000 */
[----:B------:R-:W0:Y:S02]  /*0a80*/  LDS.128 R152, [R2+0x28cd0] ;  /* 0x028cd00002987984 */ /* 0x000e240000000c00 */
[----:B------:R-:W-:Y:S06]  /*0a90*/  BAR.ARV 0x4, 0x180 ;  /* 0x0106000000007b1d */ /* 0x000fec0000002000 */
[----:B0-----:R-:W-:-:S13]  /*0aa0*/  ISETP.GE.AND P0, PT, R155, UR4, PT ;  /* 0x000000049b007c0c */ /* 0x001fda000bf06270 */
[----:B------:R-:W-:Y:S05]  /*0ab0*/  @P0 BRA `(.L_x_3635) ;  /* 0x000001a800440947 */ /* 0x000fea0003800000 */
[----:B------:R-:W2:Y:S01]  /*0ac0*/  LDL R18, [R1+0x64] ;  /* 0x0000640001127983 */ /* 0x000ea20000100800 */
[----:B------:R-:W-:Y:S02]  /*0ad0*/  VIADD R6, R6, 0xffffff80 ;  /* 0xffffff8006067836 */ /* 0x000fe40000000000 */
[----:B------:R-:W-:Y:S02]  /*0ae0*/  IMAD.MOV.U32 R197, RZ, RZ, 0x20 ;  /* 0x00000020ffc57424 */ /* 0x000fe400078e00ff */
[----:B------:R-:W-:Y:S01]  /*0af0*/  IMAD.MOV.U32 R210, RZ, RZ, RZ ;  /* 0x000000ffffd27224 */ /* 0x000fe200078e00ff */
[----:B---3--:R-:W-:Y:S01]  /*0b00*/  SHF.R.S32.HI R3, RZ, 0x1f, R6 ;  /* 0x0000001fff037819 */ /* 0x008fe20000011406 */
[----:B------:R-:W-:Y:S02]  /*0b10*/  IMAD.MOV.U32 R185, RZ, RZ, RZ ;  /* 0x000000ffffb97224 */ /* 0x000fe400078e00ff */
[----:B------:R-:W-:Y:S01]  /*0b20*/  IMAD.MOV.U32 R22, RZ, RZ, RZ ;  /* 0x000000ffff167224 */ /* 0x000fe200078e00ff */
[----:B------:R-:W-:-:S02]  /*0b30*/  LEA.HI R4, R3, R6, RZ, 0x4 ;  /* 0x0000000603047211 */ /* 0x000fc400078f20ff */
[CC--:B------:R-:W-:Y:S02]  /*0b40*/  LEA.HI R5, R3.reuse, R6.reuse, RZ, 0x5 ;  /* 0x0000000603057211 */ /* 0x0c0fe400078f28ff */
[----:B------:R-:W-:Y:S02]  /*0b50*/  SHF.R.S32.HI R7, RZ, 0x4, R4 ;  /* 0x00000004ff077819 */ /* 0x000fe40000011404 */
[--C-:B------:R-:W-:Y:S02]  /*0b60*/  SHF.R.S32.HI R194, RZ, 0x5, R5.reuse ;  /* 0x00000005ffc27819 */ /* 0x100fe40000011405 */
[----:B------:R-:W-:Y:S02]  /*0b70*/  SHF.R.S32.HI R9, RZ, 0x1f, R5 ;  /* 0x0000001fff097819 */ /* 0x000fe40000011405 */
[CC--:B------:R-:W-:Y:S02]  /*0b80*/  LEA.HI R0, R3.reuse, R6.reuse, RZ, 0x7 ;  /* 0x0000000603007211 */ /* 0x0c0fe400078f38ff */
[----:B------:R-:W-:-:S02]  /*0b90*/  LEA.HI R13, R3, R6, RZ, 0x2 ;  /* 0x00000006030d7211 */ /* 0x000fc400078f10ff */
[C---:B------:R-:W-:Y:S02]  /*0ba0*/  LOP3.LUT R5, R4.reuse, 0xfffffff0, RZ, 0xc0, !PT ;  /* 0xfffffff004057812 */ /* 0x040fe400078ec0ff */
[----:B------:R-:W-:Y:S02]  /*0bb0*/  LEA.HI R3, R3, R6, RZ, 0x3 ;  /* 0x0000000603037211 */ /* 0x000fe400078f18ff */
[----:B------:R-:W-:Y:S01]  /*0bc0*/  LEA.HI R4, R4, R7, RZ, 0x1 ;  /* 0x0000000704047211 */ /* 0x000fe200078f08ff */
[----:B------:R-:W-:Y:S01]  /*0bd0*/  IMAD.IADD R8, R6, 0x1, -R5 ;  /* 0x0000000106087824 */ /* 0x000fe200078e0a05 */
[----:B------:R-:W-:Y:S02]  /*0be0*/  LOP3.LUT R15, R3, 0xfffffff8, RZ, 0xc0, !PT ;  /* 0xfffffff8030f7812 */ /* 0x000fe400078ec0ff */
[----:B------:R-:W-:Y:S02]  /*0bf0*/  LOP3.LUT R3, R0, 0xffffff80, RZ, 0xc0, !PT ;  /* 0xffffff8000037812 */ /* 0x000fe400078ec0ff */
[----:B------:R-:W-:Y:S01]  /*0c00*/  LOP3.LUT R4, R4, 0x1ffffffe, RZ, 0xc0, !PT ;  /* 0x1ffffffe04047812 */ /* 0x000fe200078ec0ff */
[C---:B------:R-:W-:Y:S01]  /*0c10*/  IMAD.IADD R15, R6.reuse, 0x1, -R15 ;  /* 0x00000001060f7824 */ /* 0x040fe200078e0a0f */
[----:B------:R-:W-:Y:S01]  /*0c20*/  LEA.HI R9, R9, R194, RZ, 0x2 ;  /* 0x000000c209097211 */ /* 0x000fe200078f10ff */
[----:B------:R-:W-:Y:S01]  /*0c30*/  IMAD.IADD R3, R6, 0x1, -R3 ;  /* 0x0000000106037824 */ /* 0x000fe200078e0a03 */
[----:B------:R-:W-:Y:S01]  /*0c40*/  SHF.R.S32.HI R5, RZ, 0x1f, R8 ;  /* 0x0000001fff057819 */ /* 0x000fe20000011408 */
[----:B------:R-:W-:Y:S01]  /*0c50*/  IMAD.IADD R10, R7, 0x1, -R4 ;  /* 0x00000001070a7824 */ /* 0x000fe200078e0a04 */
[----:B------:R-:W-:Y:S01]  /*0c60*/  LOP3.LUT R11, R13, 0xfffffffc, RZ, 0xc0, !PT ;  /* 0xfffffffc0d0b7812 */ /* 0x000fe200078ec0ff */
[----:B------:R-:W-:Y:S01]  /*0c70*/  IMAD.SHL.U32 R188, R15, 0x8, RZ ;  /* 0x000000080fbc7824 */ /* 0x000fe200078e00ff */
[----:B------:R-:W-:Y:S01]  /*0c80*/  SHF.R.S32.HI R20, RZ, 0x7, R0 ;  /* 0x00000007ff147819 */ /* 0x000fe20000011400 */
[----:B------:R-:W-:Y:S01]  /*0c90*/  IMAD.SHL.U32 R10, R10, 0x8, RZ ;  /* 0x000000080a0a7824 */ /* 0x000fe200078e00ff */
[----:B------:R-:W-:Y:S01]  /*0ca0*/  LOP3.LUT R7, R9, 0x3ffffc, RZ, 0xc0, !PT ;  /* 0x003ffffc09077812 */ /* 0x000fe200078ec0ff */
[----:B------:R-:W-:Y:S01]  /*0cb0*/  IMAD.IADD R186, R6, 0x1, -R11 ;  /* 0x0000000106ba7824 */ /* 0x000fe200078e0a0b */
[----:B------:R-:W-:Y:S01]  /*0cc0*/  LEA.HI R9, R5, R8, RZ, 0x3 ;  /* 0x0000000805097211 */ /* 0x000fe200078f18ff */
[----:B------:R-:W-:Y:S01]  /*0cd0*/  IMAD R17, R20, 0x100, R8 ;  /* 0x0000010014117824 */ /* 0x000fe200078e0208 */
[----:B------:R-:W-:Y:S01]  /*0ce0*/  SHF.R.S32.HI R4, RZ, 0x1f, R3 ;  /* 0x0000001fff047819 */ /* 0x000fe20000011403 */
[----:B------:R-:W-:Y:S01]  /*0cf0*/  IMAD.IADD R12, R194, 0x1, -R7 ;  /* 0x00000001c20c7824 */ /* 0x000fe200078e0a07 */
[----:B------:R-:W-:Y:S01]  /*0d00*/  SHF.R.S32.HI R23, RZ, 0x2, R13 ;  /* 0x00000002ff177819 */ /* 0x000fe2000001140d */
[----:B------:R-:W-:Y:S01]  /*0d10*/  IMAD.SHL.U32 R16, R186, 0x8, RZ ;  /* 0x00000008ba107824 */ /* 0x000fe200078e00ff */
[----:B------:R-:W-:Y:S01]  /*0d20*/  LOP3.LUT R11, R9, 0xfffffff8, RZ, 0xc0, !PT ;  /* 0xfffffff8090b7812 */ /* 0x000fe200078ec0ff */
[----:B------:R-:W-:Y:S01]  /*0d30*/  IMAD R17, R12, 0x10, R17 ;  /* 0x000000100c117824 */ /* 0x000fe200078e0211 */
[CC--:B------:R-:W-:Y:S01]  /*0d40*/  LEA.HI R5, R4.reuse, R3.reuse, RZ, 0x2 ;  /* 0x0000000304057211 */ /* 0x0c0fe200078f10ff */
[----:B------:R-:W-:Y:S01]  /*0d50*/  VIADD R12, R23, 0x20 ;  /* 0x00000020170c7836 */ /* 0x000fe20000000000 */
[----:B------:R-:W-:Y:S01]  /*0d60*/  LEA.HI R4, R4, R3, RZ, 0x5 ;  /* 0x0000000304047211 */ /* 0x000fe200078f28ff */
[----:B------:R-:W-:Y:S01]  /*0d70*/  IMAD.IADD R11, R8, 0x1, -R11 ;  /* 0x00000001080b7824 */ /* 0x000fe200078e0a0b */
[----:B------:R-:W-:Y:S01]  /*0d80*/  LOP3.LUT R8, R5, 0x7ffffffc, RZ, 0xc0, !PT ;  /* 0x7ffffffc05087812 */ /* 0x000fe200078ec0ff */
[----:B------:R-:W-:Y:S01]  /*0d90*/  IMAD.SHL.U32 R9, R9, 0x40, RZ ;  /* 0x0000004009097824 */ /* 0x000fe200078e00ff */
[--C-:B------:R-:W-:Y:S01]  /*0da0*/  SHF.R.S32.HI R6, RZ, 0x2, R5.reuse ;  /* 0x00000002ff067819 */ /* 0x100fe20000011405 */
[----:B------:R-:W-:Y:S01]  /*0db0*/  STL [R1+0x30], R20 ;  /* 0x0000301401007387 */ /* 0x000fe20000100800 */
[----:B------:R-:W-:Y:S01]  /*0dc0*/  SHF.R.S32.HI R7, RZ, 0x1f, R5 ;  /* 0x0000001fff077819 */ /* 0x000fe20000011405 */
[----:B------:R-:W-:Y:S01]  /*0dd0*/  IMAD.IADD R8, R3, 0x1, -R8 ;  /* 0x0000000103087824 */ /* 0x000fe200078e0a08 */
[----:B------:R-:W-:Y:S01]  /*0de0*/  SHF.R.S32.HI R5, RZ, 0x1f, R12 ;  /* 0x0000001fff057819 */ /* 0x000fe2000001140c */
[----:B------:R-:W-:Y:S01]  /*0df0*/  IMAD.SHL.U32 R3, R11, 0x40, RZ ;  /* 0x000000400b037824 */ /* 0x000fe200078e00ff */
[----:B------:R-:W-:Y:S01]  /*0e00*/  LEA.HI R7, R7, R6, RZ, 0x3 ;  /* 0x0000000607077211 */ /* 0x000fe200078f18ff */
[----:B------:R-:W-:Y:S01]  /*0e10*/  VIADD R208, R188, 0x80 ;  /* 0x00000080bcd07836 */ /* 0x000fe20000000000 */
[----:B------:R-:W-:Y:S01]  /*0e20*/  LEA.HI R14, R5, R12, RZ, 0x3 ;  /* 0x0000000c050e7211 */ /* 0x000fe200078f18ff */
[----:B------:R-:W-:Y:S01]  /*0e30*/  IMAD.SHL.U32 R12, R12, 0x40, RZ ;  /* 0x000000400c0c7824 */ /* 0x000fe200078e00ff */
[----:B------:R-:W-:Y:S01]  /*0e40*/  LOP3.LUT R3, R3, 0x1c0, RZ, 0xc0, !PT ;  /* 0x000001c003037812 */ /* 0x000fe200078ec0ff */
[----:B------:R-:W-:Y:S01]  /*0e50*/  VIADD R206, R188, 0x100 ;  /* 0x00000100bcce7836 */ /* 0x000fe20000000000 */
[----:B------:R-:W-:Y:S01]  /*0e60*/  LOP3.LUT R7, R7, 0xfffffff8, RZ, 0xc0, !PT ;  /* 0xfffffff807077812 */ /* 0x000fe200078ec0ff */
[----:B------:R-:W-:Y:S01]  /*0e70*/  IMAD.SHL.U32 R14, R14, 0x40, RZ ;  /* 0x000000400e0e7824 */ /* 0x000fe200078e00ff */
[----:B------:R-:W-:Y:S01]  /*0e80*/  LOP3.LUT R5, R12, 0x1c0, RZ, 0xc0, !PT ;  /* 0x000001c00c057812 */ /* 0x000fe200078ec0ff */
[--C-:B------:R-:W-:Y:S01]  /*0e90*/  IMAD.U32 R12, R17, 0x40, R10.reuse ;  /* 0x00000040110c7824 */ /* 0x100fe200078e000a */
[----:B------:R-:W-:Y:S01]  /*0ea0*/  LOP3.LUT R10, R3, 0x8, R10, 0xf8, !PT ;  /* 0x00000008030a7812 */ /* 0x000fe200078ef80a */
[----:B------:R-:W-:Y:S01]  /*0eb0*/  IMAD.IADD R7, R6, 0x1, -R7 ;  /* 0x0000000106077824 */ /* 0x000fe200078e0a07 */
[----:B------:R-:W-:Y:S01]  /*0ec0*/  SHF.R.U32.HI R3, RZ, 0x3, R3 ;  /* 0x00000003ff037819 */ /* 0x000fe20000011603 */
[----:B------:R-:W-:Y:S01]  /*0ed0*/  VIADD R205, R188, 0x140 ;  /* 0x00000140bccd7836 */ /* 0x000fe20000000000 */
[----:B------:R-:W-:Y:S01]  /*0ee0*/  LEA.HI R0, R0, R20, RZ, 0x1 ;  /* 0x0000001400007211 */ /* 0x000fe200078f08ff */
[----:B------:R-:W-:Y:S01]  /*0ef0*/  STL [R1+0x78], R12 ;  /* 0x0000780c01007387 */ /* 0x000fe20000100800 */
[----:B------:R-:W-:Y:S01]  /*0f00*/  LOP3.LUT R10, R10, R3, RZ, 0x3c, !PT ;  /* 0x000000030a0a7212 */ /* 0x000fe200078e3cff */
[----:B------:R-:W-:Y:S01]  /*0f10*/  VIADD R209, R188, 0x40 ;  /* 0x00000040bcd17836 */ /* 0x000fe20000000000 */
[----:B------:R-:W-:Y:S01]  /*0f20*/  LEA.HI R3, R186, R186, RZ, 0x1 ;  /* 0x000000baba037211 */ /* 0x000fe200078f08ff */
[----:B------:R-:W-:Y:S01]  /*0f30*/  VIADD R207, R188, 0xc0 ;  /* 0x000000c0bccf7836 */ /* 0x000fe20000000000 */
[----:B------:R-:W-:-:S02]  /*0f40*/  LOP3.LUT R0, R0, 0xfffffe, RZ, 0xc0, !PT ;  /* 0x00fffffe00007812 */ /* 0x000fc400078ec0ff */
[----:B------:R-:W-:Y:S02]  /*0f50*/  SHF.R.U32.HI R6, RZ, 0x3, R5 ;  /* 0x00000003ff067819 */ /* 0x000fe40000011605 */
[----:B------:R-:W-:Y:S01]  /*0f60*/  LOP3.LUT R5, R5, 0x38, R16, 0xf8, !PT ;  /* 0x0000003805057812 */ /* 0x000fe200078ef810 */
[----:B------:R-:W-:Y:S01]  /*0f70*/  IMAD.IADD R0, R20, 0x1, -R0 ;  /* 0x0000000114007824 */ /* 0x000fe200078e0a00 */
[----:B------:R-:W-:Y:S02]  /*0f80*/  LOP3.LUT R14, R14, 0xfffffe00, RZ, 0xc0, !PT ;  /* 0xfffffe000e0e7812 */ /* 0x000fe400078ec0ff */
[----:B------:R-:W-:Y:S02]  /*0f90*/  LOP3.LUT R3, R3, 0x1ffffffe, RZ, 0xc0, !PT ;  /* 0x1ffffffe03037812 */ /* 0x000fe400078ec0ff */
[----:B------:R-:W-:Y:S02]  /*0fa0*/  SHF.R.S32.HI R4, RZ, 0x5, R4 ;  /* 0x00000005ff047819 */ /* 0x000fe40000011404 */
[----:B------:R-:W-:Y:S01]  /*0fb0*/  LOP3.LUT R5, R14, R5, R6, 0xf6, !PT ;  /* 0x000000050e057212 */ /* 0x000fe200078ef606 */
[----:B------:R-:W-:Y:S01]  /*0fc0*/  IMAD.IADD R6, R186, 0x1, -R3 ;  /* 0x00000001ba067824 */ /* 0x000fe200078e0a03 */
[----:B------:R-:W-:Y:S01]  /*0fd0*/  LOP3.LUT R9, R9, 0x7ffffe00, RZ, 0xc0, !PT ;  /* 0x7ffffe0009097812 */ /* 0x000fe200078ec0ff */
[----:B------:R-:W-:Y:S01]  /*0fe0*/  IMAD R191, R4, 0x10, R7 ;  /* 0x0000001004bf7824 */ /* 0x000fe200078e0207 */
[----:B------:R-:W-:Y:S01]  /*0ff0*/  SHF.R.S32.HI R4, RZ, 0x1f, R13 ;  /* 0x0000001fff047819 */ /* 0x000fe2000001140d */
[----:B------:R-:W-:Y:S01]  /*1000*/  IMAD.SHL.U32 R3, R0, 0x100, RZ ;  /* 0x0000010000037824 */ /* 0x000fe200078e00ff */
[----:B------:R-:W-:Y:S01]  /*1010*/  R2P PR, R11, 0x6 ;  /* 0x000000060b007804 */ /* 0x000fe20000000000 */
[----:B------:R-:W-:Y:S01]  /*1020*/  IMAD.SHL.U32 R0, R8, 0x2, RZ ;  /* 0x0000000208007824 */ /* 0x000fe200078e00ff */
[----:B------:R-:W-:Y:S01]  /*1030*/  LEA.HI R4, R4, R23, RZ, 0x3 ;  /* 0x0000001704047211 */ /* 0x000fe200078f18ff */
[----:B------:R-:W-:Y:S01]  /*1040*/  IMAD R14, R6, 0x8, R191 ;  /* 0x00000008060e7824 */ /* 0x000fe200078e02bf */
[----:B------:R0:W-:Y:S01]  /*1050*/  STL [R1+0x74], R3 ;  /* 0x0000740301007387 */ /* 0x0001e20000100800 */
[----:B------:R-:W-:Y:S01]  /*1060*/  IMAD.IADD R193, R0, 0x1, R3 ;  /* 0x0000000100c17824 */ /* 0x000fe200078e0203 */
[----:B------:R-:W-:Y:S01]  /*1070*/  LOP3.LUT R4, R4, 0xfffffff8, RZ, 0xc0, !PT ;  /* 0xfffffff804047812 */ /* 0x000fe200078ec0ff */
[----:B------:R-:W-:Y:S01]  /*1080*/  IMAD R9, R194, 0x400, R9 ;  /* 0x00000400c2097824 */ /* 0x000fe200078e0209 */
[----:B------:R1:W-:Y:S01]  /*1090*/  STL [R1+0x34], R0 ;  /* 0x0000340001007387 */ /* 0x0003e20000100800 */
[----:B------:R-:W-:Y:S01]  /*10a0*/  VIADD R13, R193, 0x8 ;  /* 0x00000008c10d7836 */ /* 0x000fe20000000000 */
[----:B------:R-:W-:Y:S01]  /*10b0*/  SHF.R.S32.HI R7, RZ, 0x1f, R209 ;  /* 0x0000001fff077819 */ /* 0x000fe200000114d1 */
[----:B------:R-:W-:Y:S01]  /*10c0*/  IMAD.IADD R9, R9, 0x1, R10 ;  /* 0x0000000109097824 */ /* 0x000fe200078e020a */
[----:B------:R-:W-:Y:S01]  /*10d0*/  SHF.R.S32.HI R7, RZ, 0x1f, R207 ;  /* 0x0000001fff077819 */ /* 0x000fe200000114cf */
[----:B------:R-:W-:Y:S01]  /*10e0*/  IMAD.IADD R189, R23, 0x1, -R4 ;  /* 0x0000000117bd7824 */ /* 0x000fe200078e0a04 */
[----:B------:R-:W-:Y:S01]  /*10f0*/  SHF.R.S32.HI R4, RZ, 0x1f, R208 ;  /* 0x0000001fff047819 */ /* 0x000fe200000114d0 */
[----:B0-----:R-:W-:Y:S01]  /*1100*/  IMAD R3, R5, 0x2, R2 ;  /* 0x0000000205037824 */ /* 0x001fe200078e0202 */
[----:B------:R-:W-:Y:S01]  /*1110*/  SHF.R.S32.HI R4, RZ, 0x1f, R206 ;  /* 0x0000001fff047819 */ /* 0x000fe200000114ce */
[C---:B------:R-:W-:Y:S01]  /*1120*/  VIADD R10, R193.reuse, 0x20 ;  /* 0x00000020c10a7836 */ /* 0x040fe20000000000 */
[----:B-1----:R-:W-:Y:S01]  /*1130*/  SHF.R.S32.HI R0, RZ, 0x1f, R205 ;  /* 0x0000001fff007819 */ /* 0x002fe200000114cd */
[C---:B------:R-:W-:Y:S01]  /*1140*/  VIADD R5, R193.reuse, 0x38 ;  /* 0x00000038c1057836 */ /* 0x040fe20000000000 */
[----:B------:R0:W-:Y:S01]  /*1150*/  STL [R1+0x68], R3 ;  /* 0x0000680301007387 */ /* 0x0001e20000100800 */
[C---:B------:R-:W-:Y:S01]  /*1160*/  VIADD R4, R193.reuse, 0x40 ;  /* 0x00000040c1047836 */ /* 0x040fe20000000000 */
[----:B------:R-:W-:Y:S01]  /*1170*/  SHF.R.S32.HI R0, RZ, 0x1f, R193 ;  /* 0x0000001fff007819 */ /* 0x000fe200000114c1 */
[C---:B------:R-:W-:Y:S01]  /*1180*/  VIADD R0, R193.reuse, 0x50 ;  /* 0x00000050c1007836 */ /* 0x040fe20000000000 */
[----:B------:R1:W-:Y:S01]  /*1190*/  STL [R1+0x6c], R14 ;  /* 0x00006c0e01007387 */ /* 0x0003e20000100800 */
[----:B------:R-:W-:Y:S01]  /*11a0*/  SHF.R.S32.HI R6, RZ, 0x1f, R13 ;  /* 0x0000001fff067819 */ /* 0x000fe2000001140d */
[----:B------:R-:W-:Y:S01]  /*11b0*/  VIADD R237, R193, 0x58 ;  /* 0x00000058c1ed7836 */ /* 0x000fe20000000000 */
[----:B------:R-:W-:Y:S01]  /*11c0*/  SHF.R.S32.HI R6, RZ, 0x1f, R10 ;  /* 0x0000001fff067819 */ /* 0x000fe2000001140a */
[----:B------:R-:W-:Y:S01]  /*11d0*/  IMAD R195, R9, 0x2, R2 ;  /* 0x0000000209c37824 */ /* 0x000fe200078e0202 */
[----:B------:R-:W-:Y:S01]  /*11e0*/  SHF.R.S32.HI R6, RZ, 0x1f, R5 ;  /* 0x0000001fff067819 */ /* 0x000fe20000011405 */
[C---:B0-----:R-:W-:Y:S01]  /*11f0*/  VIADD R3, R193.reuse, 0x48 ;  /* 0x00000048c1037836 */ /* 0x041fe20000000000 */
[----:B------:R-:W-:Y:S01]  /*1200*/  SHF.R.S32.HI R5, RZ, 0x1f, R4 ;  /* 0x0000001fff057819 */ /* 0x000fe20000011404 */
[----:B------:R-:W-:Y:S01]  /*1210*/  VIADD R235, R193, 0x68 ;  /* 0x00000068c1eb7836 */ /* 0x000fe20000000000 */
[----:B------:R-:W-:Y:S01]  /*1220*/  SEL R197, R197, 0xffffffe0, !P1 ;  /* 0xffffffe0c5c57807 */ /* 0x000fe20004800000 */
        /* <DEDUP_REMOVED lines=50> */
[----:B------:R-:W-:Y:S01]  /*1550*/  IMAD.SHL.U32 R186, R186, 0x4, RZ ;  /* 0x00000004baba7824 */ /* 0x000fe200078e00ff */
[----:B------:R-:W-:Y:S01]  /*1560*/  SHF.R.S32.HI R3, RZ, 0x1f, R213 ;  /* 0x0000001fff037819 */ /* 0x000fe200000114d5 */
[C---:B------:R-:W-:Y:S01]  /*1570*/  @P2 VIADD R196, R198.reuse, 0xffffffc0 ;  /* 0xffffffc0c6c42836 */ /* 0x040fe20000000000 */
[----:B------:R-:W-:Y:S01]  /*1580*/  SHF.R.S32.HI R0, RZ, 0x1f, R212 ;  /* 0x0000001fff007819 */ /* 0x000fe200000114d4 */
[----:B------:R-:W-:-:S02]  /*1590*/  IMAD.IADD R198, R198, 0x1, R197 ;  /* 0x00000001c6c67824 */ /* 0x000fc400078e02c5 */
[----:B------:R-:W-:Y:S02]  /*15a0*/  VIADD R190, R186, 0x10 ;  /* 0x00000010babe7836 */ /* 0x000fe40000000000 */
[----:B------:R-:W-:Y:S01]  /*15b0*/  IMAD.IADD R197, R197, 0x1, R196 ;  /* 0x00000001c5c57824 */ /* 0x000fe200078e02c4 */
[----:B--2---:R-:W-:Y:S02]  /*15c0*/  LOP3.LUT R184, R18, 0x1, RZ, 0xfc, !PT ;  /* 0x0000000112b87812 */ /* 0x004fe400078efcff */
[----:B-1----:R-:W-:-:S07]  /*15d0*/  CS2R R18, SRZ ;  /* 0x0000000000127805 */ /* 0x002fce000001ff00 */
.L_x_3763:
[----:B0-----:R-:W0:Y:S01]  /*15e0*/  LDC.64 R200, c[0x0][0xc88] ;  /* 0x00032200ffc87b82 */ /* 0x001e220000000a00 */
[----:B------:R-:W-:Y:S01]  /*15f0*/  ULDC.64 UR4, c[0x0][0xa28] ;  /* 0x00028a0000047ab9 */ /* 0x000fe20000000a00 */
[----:B------:R-:W-:Y:S01]  /*1600*/  ULDC.64 UR8, c[0x0][0xa18] ;  /* 0x0002860000087ab9 */ /* 0x000fe20000000a00 */
[----:B------:R-:W-:Y:S01]  /*1610*/  ULDC.64 UR6, c[0x0][0xa08] ;  /* 0x0002820000067ab9 */ /* 0x000fe20000000a00 */
[----:B0-----:R-:W-:-:S06]  /*1620*/  IMAD.WIDE R200, R155, 0x4, R200 ;  /* 0x000000049bc87825 */ /* 0x001fcc00078e02c8 */
[----:B--2---:R-:W2:Y:S01]  /*1630*/  LDG.E R200, desc[UR40][R200.64] ;  /* 0x00000028c8c87981 */ /* 0x004ea2000c1e1900 */
[----:B------:R-:W-:Y:S01]  /*1640*/  ISETP.NE.U32.AND P2, PT, RZ, UR4, PT ;  /* 0x00000004ff007c0c */ /* 0x000fe2000bf45070 */
[----:B---345:R-:W-:Y:S01]  /*1650*/  IMAD.MOV.U32 R11, RZ, RZ, RZ ;  /* 0x000000ffff0b7224 */ /* 0x038fe200078e00ff */
        /* <DEDUP_REMOVED lines=9> */
[C-C-:B------:R-:W-:Y:S01]  /*16f0*/  SHF.L.U64.HI R204, R200.reuse, 0x2, R0.reuse ;  /* 0x00000002c8cc7819 */ /* 0x140fe20000010200 */
[----:B------:R0:W-:Y:S01]  /*1700*/  STL [R1+0x2c], R0 ;  /* 0x00002c0001007387 */ /* 0x0001e20000100800 */
        /* <DEDUP_REMOVED lines=19> */
[----:B0-----:R-:W-:-:S02]  /*1840*/  LOP3.LUT R0, R154, 0xff0000, RZ, 0xc0, !PT ;  /* 0x00ff00009a007812 */ /* 0x001fc400078ec0ff */
[----:B------:R-:W-:Y:S01]  /*1850*/  UIMAD UR4, UR4, UR5, URZ ;  /* 0x00000005040472a4 */ /* 0x000fe2000f8e023f */
[----:B------:R-:W-:Y:S02]  /*1860*/  SHF.R.U32.HI R3, RZ, 0x8, R3 ;  /* 0x00000008ff037819 */ /* 0x000fe40000011603 */
[----:B------:R-:W-:Y:S01]  /*1870*/  ISETP.NE.AND.EX P2, PT, RZ, UR9, PT, P2 ;  /* 0x00000009ff007c0c */ /* 0x000fe2000bf45320 */
[----:B------:R-:W-:Y:S01]  /*1880*/  ULDC UR5, c[0x0][0x348] ;  /* 0x0000d20000057ab9 */ /* 0x000fe20000000800 */
[----:B------:R-:W-:Y:S01]  /*1890*/  LEA.HI R201, R0, R3, RZ, 0x10 ;  /* 0x0000000300c97211 */ /* 0x000fe200078f80ff */
[----:B------:R-:W-:Y:S01]  /*18a0*/  IMAD.MOV.U32 R202, RZ, RZ, R153 ;  /* 0x000000ffffca7224 */ /* 0x000fe200078e0099 */
[----:B------:R-:W-:Y:S01]  /*18b0*/  LOP3.LUT R199, R154, 0xffff, RZ, 0xc0, !PT ;  /* 0x0000ffff9ac77812 */ /* 0x000fe200078ec0ff */
[----:B-1----:R-:W-:Y:S08]  /*18c0*/  @P1 BRA `(.L_x_3636) ;  /* 0x0000000000241947 */ /* 0x002ff00003800000 */
        /* <DEDUP_REMOVED lines=9> */
.L_x_3636:
[----:B------:R-:W-:Y:S02]  /*1960*/  IMAD.U32 R42, RZ, RZ, UR5 ;  /* 0x00000005ff2a7e24 */ /* 0x000fe4000f8e00ff */
[----:B------:R-:W-:Y:S01]  /*1970*/  IMAD.U32 R24, RZ, RZ, UR4 ;  /* 0x00000004ff187e24 */ /* 0x000fe2000f8e00ff */
[----:B------:R-:W-:Y:S06]  /*1980*/  @!P2 BRA `(.L_x_3637) ;  /* 0x000000000010a947 */ /* 0x000fec0003800000 */
[----:B------:R-:W-:-:S04]  /*1990*/  IADD3 R4, P0, R203, UR8, RZ ;  /* 0x00000008cb047c10 */ /* 0x000fc8000ff1e0ff */
[----:B------:R-:W-:-:S05]  /*19a0*/  IADD3.X R5, R204, UR9, RZ, P0, !PT ;  /* 0x00000009cc057c10 */ /* 0x000fca00087fe4ff */
[----:B------:R0:W5:Y:S01]  /*19b0*/  LDG.E R24, desc[UR40][R4.64] ;  /* 0x0000002804187981 */ /* 0x000162000c1e1900 */
[----:B------:R-:W-:Y:S05]  /*19c0*/  BRA `(.L_x_3638) ;  /* 0x0000000000107947 */ /* 0x000fea0003800000 */
.L_x_3637:
[----:B------:R-:W-:Y:S05]  /*19d0*/  @!P0 BRA `(.L_x_3638) ;  /* 0x00000000000c8947 */ /* 0x000fea0003800000 */
[----:B------:R-:W2:Y:S04]  /*19e0*/  LDG.E R3, desc[UR40][R4.64] ;  /* 0x0000002804037981 */ /* 0x000ea8000c1e1900 */
[----:B------:R-:W2:Y:S02]  /*19f0*/  LDG.E R24, desc[UR40][R4.64+0x4] ;  /* 0x0000042804187981 */ /* 0x000ea4000c1e1900 */
[----:B--2---:R-:W-:-:S07]  /*1a00*/  IMAD.IADD R24, R24, 0x1, -R3 ;  /* 0x0000000118187824 */ /* 0x004fce00078e0a03 */
.L_x_3638:
[----:B------:R-:W-:Y:S01]  /*1a10*/  ULDC.64 UR4, c[0x0][0xa10] ;  /* 0x0002840000047ab9 */ /* 0x000fe20000000a00 */
[----:B------:R-:W2:Y:S01]  /*1a20*/  LDL.LU R8, [R1+0x28] ;  /* 0x0000280001087983 */ /* 0x000ea20000300800 */
[----:B------:R-:W-:-:S04]  /*1a30*/  ISETP.NE.U32.AND P0, PT, RZ, UR4, PT ;  /* 0x00000004ff007c0c */ /* 0x000fc8000bf05070 */
[----:B------:R-:W-:Y:S01]  /*1a40*/  ISETP.NE.AND.EX P0, PT, RZ, UR5, PT, P0 ;  /* 0x00000005ff007c0c */ /* 0x000fe2000bf05300 */
[----:B------:R-:W-:Y:S02]  /*1a50*/  ULDC.64 UR4, c[0x0][0xa30] ;  /* 0x00028c0000047ab9 */ /* 0x000fe40000000a00 */
[----:B------:R-:W-:-:S10]  /*1a60*/  ISETP.NE.U32.AND P1, PT, RZ, UR4, PT ;  /* 0x00000004ff007c0c */ /* 0x000fd4000bf25070 */
[----:B------:R-:W1:Y:S02]  /*1a70*/  @P0 LDC.64 R6, c[0x0][0xa10] ;  /* 0x00028400ff060b82 */ /* 0x000e640000000a00 */
[----:B-1----:R-:W-:-:S05]  /*1a80*/  @P0 IMAD.WIDE R6, R200, 0x4, R6 ;  /* 0x00000004c8060825 */ /* 0x002fca00078e0206 */
[----:B------:R-:W3:Y:S04]  /*1a90*/  @P0 LDG.E R0, desc[UR40][R6.64] ;  /* 0x0000002806000981 */ /* 0x000ee8000c1e1900 */
[----:B------:R-:W3:Y:S01]  /*1aa0*/  @P0 LDG.E R3, desc[UR40][R6.64+0x4] ;  /* 0x0000042806030981 */ /* 0x000ee2000c1e1900 */
[----:B------:R-:W-:Y:S01]  /*1ab0*/  ISETP.NE.AND.EX P1, PT, RZ, UR5, PT, P1 ;  /* 0x00000005ff007c0c */ /* 0x000fe2000bf25310 */
[----:B-----5:R-:W-:-:S12]  /*1ac0*/  IMAD.MOV.U32 R154, RZ, RZ, R24 ;  /* 0x000000ffff9a7224 */ /* 0x020fd800078e0018 */
[----:B0-----:R-:W-:-:S04]  /*1ad0*/  @P1 IADD3 R4, P2, R203, UR4, RZ ;  /* 0x00000004cb041c10 */ /* 0x001fc8000ff5e0ff */
        /* <DEDUP_REMOVED lines=25> */
[----:B0-----:R-:W-:Y:S02]  /*1c70*/  IABS R8, R0 ;  /* 0x0000000000087213 */ /* 0x001fe40000000000 */
[----:B------:R-:W-:-:S04]  /*1c80*/  LOP3.LUT R0, R0, R9, RZ, 0x3c, !PT ;  /* 0x0000000900007212 */ /* 0x000fc800078e3cff */
[----:B------:R-:W-:Y:S01]  /*1c90*/  ISETP.GE.AND P2, PT, R0, RZ, PT ;  /* 0x000000ff0000720c */ /* 0x000fe20003f46270 */
[----:B-1----:R-:W0:Y:S02]  /*1ca0*/  MUFU.RCP R3, R3 ;  /* 0x0000000300037308 */ /* 0x002e240000001000 */
        /* <DEDUP_REMOVED lines=18> */
.L_x_3640:
[----:B------:R-:W-:Y:S05]  /*1dd0*/  BSYNC B0 ;  /* 0x0000000000007941 */ /* 0x000fea0003800000 */
.L_x_3639:
[----:B------:R-:W-:-:S05]  /*1de0*/  IMAD R3, R211, R0, RZ ;  /* 0x00000000d3037224 */ /* 0x000fca00078e02ff */
[C---:B------:R-:W-:Y:S01]  /*1df0*/  VIADDMNMX R0, R3.reuse, R0, R168, PT ;  /* 0x0000000003007246 */ /* 0x040fe200038001a8 */
[----:B------:R-:W-:-:S04]  /*1e00*/  IMAD R3, R3, 0x40, -R11 ;  /* 0x0000004003037824 */ /* 0x000fc800078e0a0b */
[----:B0-----:R-:W-:Y:S01]  /*1e10*/  IMAD R5, R0, 0x40, -R11 ;  /* 0x0000004000057824 */ /* 0x001fe200078e0a0b */
        /* <DEDUP_REMOVED lines=8> */
[----:B------:R-:W-:Y:S02]  /*1ea0*/  @P0 SHF.R.S32.HI R40, RZ, 0x6, R3 ;  /* 0x00000006ff280819 */ /* 0x000fe40000011403 */
[----:B------:R-:W-:Y:S02]  /*1eb0*/  PLOP3.LUT P0, PT, PT, PT, PT, 0x80, 0x0 ;  /* 0x000000000000781c */ /* 0x000fe40003f0f070 */
        /* <DEDUP_REMOVED lines=22> */
.L_x_3643:
[----:B------:R-:W-:Y:S05]  /*2020*/  BSYNC B6 ;  /* 0x0000000000067941 */ /* 0x000fea0003800000 */
.L_x_3642:
        /* <DEDUP_REMOVED lines=20> */
.L_x_3645:
[----:B------:R-:W-:Y:S05]  /*2170*/  BSYNC B6 ;  /* 0x0000000000067941 */ /* 0x000fea0003800000 */
.L_x_3644:
[----:B------:R-:W-:Y:S01]  /*2180*/  ULDC.64 UR4, c[0x0][0x9f8] ;  /* 0x00027e0000047ab9 */ /* 0x000fe20000000a00 */
[----:B------:R-:W-:Y:S01]  /*2190*/  IMAD.MOV.U32 R3, RZ, RZ, R200 ;  /* 0x000000ffff037224 */ /* 0x000fe200078e00c8 */
[----:B------:R-:W-:Y:S01]  /*21a0*/  ISETP.NE.U32.AND P0, PT, RZ, UR4, PT ;  /* 0x00000004ff007c0c */ /* 0x000fe2000bf05070 */
[----:B------:R-:W0:Y:S01]  /*21b0*/  LDC.64 R6, c[0x0][0x300] ;  /* 0x0000c000ff067b82 */ /* 0x000e220000000a00 */
[----:B------:R-:W-:Y:S01]  /*21c0*/  IMAD.IADD R38, R25, 0x1, R24 ;  /* 0x0000000119267824 */ /* 0x000fe200078e0218 */
[----:B------:R-:W-:Y:S01]  /*21d0*/  ULDC.64 UR6, c[0x0][0xa08] ;  /* 0x0002820000067ab9 */ /* 0x000fe20000000a00 */
[----:B------:R-:W-:-:S05]  /*21e0*/  ISETP.NE.AND.EX P0, PT, RZ, UR5, PT, P0 ;  /* 0x00000005ff007c0c */ /* 0x000fca000bf05300 */
[----:B------:R-:W1:Y:S08]  /*21f0*/  LDC R25, c[0x0][0x3f4] ;  /* 0x0000fd00ff197b82 */ /* 0x000e700000000800 */
[----:B------:R-:W-:Y:S01]  /*2200*/  @P0 IADD3 R4, P1, R203, UR4, RZ ;  /* 0x00000004cb040c10 */ /* 0x000fe2000ff3e0ff */
[----:B------:R-:W2:Y:S03]  /*2210*/  LDC.64 R52, c[0x0][0x408] ;  /* 0x00010200ff347b82 */ /* 0x000ea60000000a00 */
[----:B------:R-:W-:Y:S01]  /*2220*/  @P0 IADD3.X R5, R204, UR5, RZ, P1, !PT ;  /* 0x00000005cc050c10 */ /* 0x000fe20008ffe4ff */
[----:B------:R-:W-:-:S04]  /*2230*/  ULDC.64 UR4, c[0x0][0x308] ;  /* 0x0000c20000047ab9 */ /* 0x000fc80000000a00 */
[----:B------:R3:W4:Y:S01]  /*2240*/  @P0 LDG.E R3, desc[UR40][R4.64] ;  /* 0x0000002804030981 */ /* 0x000722000c1e1900 */
[----:B------:R-:W-:Y:S01]  /*2250*/  SHF.R.S32.HI R11, RZ, 0x1f, R38 ;  /* 0x0000001fff0b7819 */ /* 0x000fe20000011426 */
[-C--:B0-----:R-:W-:Y:S01]  /*2260*/  IMAD.WIDE.U32 R8, R38, R6.reuse, RZ ;  /* 0x0000000626087225 */ /* 0x081fe200078e00ff */
[----:B------:R-:W-:Y:S01]  /*2270*/  ISETP.NE.U32.AND P0, PT, RZ, UR6, PT ;  /* 0x00000006ff007c0c */ /* 0x000fe2000bf05070 */
[----:B------:R-:W0:Y:S01]  /*2280*/  S2R R55, SR_TID.X ;  /* 0x0000000000377919 */ /* 0x000e220000002100 */
[----:B------:R-:W-:Y:S01]  /*2290*/  SHF.R.S32.HI R17, RZ, 0x1f, R16 ;  /* 0x0000001fff117819 */ /* 0x000fe20000011410 */
[-C--:B------:R-:W-:Y:S01]  /*22a0*/  IMAD R0, R11, R6.reuse, RZ ;  /* 0x000000060b007224 */ /* 0x080fe200078e02ff */
[----:B------:R-:W-:Y:S01]  /*22b0*/  ISETP.NE.AND.EX P0, PT, RZ, UR7, PT, P0 ;  /* 0x00000007ff007c0c */ /* 0x000fe2000bf05300 */
[----:B------:R-:W-:Y:S01]  /*22c0*/  IMAD.SHL.U32 R50, R189, 0x40, RZ ;  /* 0x00000040bd327824 */ /* 0x000fe200078e00ff */
[----:B-1----:R-:W-:Y:S01]  /*22d0*/  ISETP.GE.AND P2, PT, R16, R25, PT ;  /* 0x000000191000720c */ /* 0x002fe20003f46270 */
[----:B------:R-:W-:Y:S01]  /*22e0*/  IMAD R13, R38, R7, R0 ;  /* 0x00000007260d7224 */ /* 0x000fe200078e0200 */
[----:B---3--:R-:W1:Y:S01]  /*22f0*/  LDC.64 R4, c[0x0][0x3f8] ;  /* 0x0000fe00ff047b82 */ /* 0x008e620000000a00 */
[----:B------:R-:W-:Y:S01]  /*2300*/  SHF.R.S32.HI R0, RZ, 0x1f, R23 ;  /* 0x0000001fff007819 */ /* 0x000fe20000011417 */
[----:B------:R-:W-:Y:S01]  /*2310*/  IMAD.WIDE.U32 R44, R23, R6, R16 ;  /* 0x00000006172c7225 */ /* 0x000fe200078e0010 */
[----:B------:R-:W-:-:S02]  /*2320*/  SHF.R.S32.HI R187, RZ, 0x1f, R186 ;  /* 0x0000001fffbb7819 */ /* 0x000fc400000114ba */
[----:B------:R-:W-:Y:S01]  /*2330*/  LOP3.LUT R50, R50, 0x1c0, RZ, 0xc0, !PT ;  /* 0x000001c032327812 */ /* 0x000fe200078ec0ff */
[----:B------:R-:W-:Y:S01]  /*2340*/  IMAD.IADD R9, R9, 0x1, R13 ;  /* 0x0000000109097824 */ /* 0x000fe200078e020d */
[----:B--2---:R-:W-:Y:S01]  /*2350*/  SHF.L.U64.HI R51, R52, 0x6, R53 ;  /* 0x0000000634337819 */ /* 0x004fe20000010235 */
[----:B------:R-:W-:Y:S01]  /*2360*/  IMAD R14, R0, R6, RZ ;  /* 0x00000006000e7224 */ /* 0x000fe200078e02ff */
[----:B------:R-:W-:Y:S01]  /*2370*/  SHF.R.U32.HI R54, RZ, 0x3, R50 ;  /* 0x00000003ff367819 */ /* 0x000fe20000011632 */
[C---:B------:R-:W-:Y:S01]  /*2380*/  IMAD.WIDE.U32 R20, R199.reuse, UR4, R8 ;  /* 0x00000004c7147c25 */ /* 0x040fe2000f8e0008 */
[----:B------:R-:W-:Y:S02]  /*2390*/  P2R R72, PR, RZ, 0x4 ;  /* 0x00000004ff487803 */ /* 0x000fe40000000000 */
[----:B------:R-:W-:Y:S01]  /*23a0*/  SHF.L.U64.HI R46, R6, 0x6, R7 ;  /* 0x00000006062e7819 */ /* 0x000fe20000010207 */
[----:B------:R-:W-:Y:S01]  /*23b0*/  IMAD R21, R199, UR5, R21 ;  /* 0x00000005c7157c24 */ /* 0x000fe2000f8e0215 */
[----:B------:R-:W-:Y:S01]  /*23c0*/  ULDC.64 UR4, c[0x0][0x330] ;  /* 0x0000cc0000047ab9 */ /* 0x000fe20000000a00 */
[----:B------:R-:W-:-:S02]  /*23d0*/  IMAD R14, R23, R7, R14 ;  /* 0x00000007170e7224 */ /* 0x000fc400078e020e */
[----:B------:R-:W-:-:S04]  /*23e0*/  IMAD.WIDE.U32 R28, R199, UR4, R16 ;  /* 0x00000004c71c7c25 */ /* 0x000fc8000f8e0010 */
[----:B------:R-:W-:Y:S01]  /*23f0*/  IMAD R29, R199, UR5, R29 ;  /* 0x00000005c71d7c24 */ /* 0x000fe2000f8e021d */
[----:B------:R-:W-:Y:S01]  /*2400*/  ULDC.64 UR4, c[0x0][0x310] ;  /* 0x0000c40000047ab9 */ /* 0x000fe20000000a00 */
[-C--:B-1----:R-:W-:Y:S01]  /*2410*/  IMAD R12, R0, R4.reuse, RZ ;  /* 0x00000004000c7224 */ /* 0x082fe200078e02ff */
[----:B------:R-:W-:Y:S01]  /*2420*/  SHF.L.U64.HI R48, R4, 0x6, R5 ;  /* 0x0000000604307819 */ /* 0x000fe20000010205 */
[----:B------:R-:W-:Y:S01]  /*2430*/  IMAD.WIDE.U32 R30, R23, R4, R186 ;  /* 0x00000004171e7225 */ /* 0x000fe200078e00ba */
[----:B0-----:R-:W-:-:S03]  /*2440*/  LEA.HI R55, R55, 0x8, RZ, 0x19 ;  /* 0x0000000837377811 */ /* 0x001fc600078fc8ff */
[C---:B------:R-:W-:Y:S02]  /*2450*/  IMAD R13, R23.reuse, R5, R12 ;  /* 0x00000005170d7224 */ /* 0x040fe400078e020c */
[----:B------:R-:W-:-:S04]  /*2460*/  IMAD.WIDE.U32 R32, R23, R4, R16 ;  /* 0x0000000417207225 */ /* 0x000fc800078e0010 */
[----:B------:R-:W-:Y:S02]  /*2470*/  IMAD.IADD R31, R31, 0x1, R13 ;  /* 0x000000011f1f7824 */ /* 0x000fe400078e020d */
[----:B------:R-:W-:Y:S01]  /*2480*/  IMAD.IADD R33, R13, 0x1, R33 ;  /* 0x000000010d217824 */ /* 0x000fe200078e0221 */
[----:B-----5:R-:W-:Y:S01]  /*2490*/  SHF.R.S32.HI R13, RZ, 0x1f, R154 ;  /* 0x0000001fff0d7819 */ /* 0x020fe2000001149a */
[----:B------:R-:W-:-:S04]  /*24a0*/  IMAD.WIDE.U32 R34, R23, R52, R186 ;  /* 0x0000003417227225 */ /* 0x000fc800078e00ba */
[----:B------:R-:W-:-:S04]  /*24b0*/  IMAD.WIDE.U32 R36, R23, R52, R16 ;  /* 0x0000003417247225 */ /* 0x000fc800078e0010 */
[----:B------:R-:W-:-:S04]  /*24c0*/  IMAD.WIDE.U32 R30, R154, R4, R30 ;  /* 0x000000049a1e7225 */ /* 0x000fc800078e001e */
[----:B------:R-:W-:-:S04]  /*24d0*/  IMAD.WIDE.U32 R32, R154, R4, R32 ;  /* 0x000000049a207225 */ /* 0x000fc800078e0020 */
[----:B------:R-:W-:Y:S02]  /*24e0*/  IMAD.SHL.U32 R47, R6, 0x40, RZ ;  /* 0x00000040062f7824 */ /* 0x000fe400078e00ff */
[----:B------:R-:W-:Y:S02]  /*24f0*/  IMAD.SHL.U32 R49, R4, 0x40, RZ ;  /* 0x0000004004317824 */ /* 0x000fe400078e00ff */
[----:B------:R-:W-:Y:S01]  /*2500*/  IMAD.SHL.U32 R56, R25, 0x2, RZ ;  /* 0x0000000219387824 */ /* 0x000fe200078e00ff */
[----:B----4-:R-:W-:Y:S02]  /*2510*/  SHF.R.S32.HI R8, RZ, 0x1f, R3 ;  /* 0x0000001fff087819 */ /* 0x010fe40000011403 */
[----:B------:R-:W-:Y:S02]  /*2520*/  SEL R9, R3, RZ, !P0 ;  /* 0x000000ff03097207 */ /* 0x000fe40004000000 */
[----:B------:R-:W-:-:S03]  /*2530*/  SEL R8, R8, RZ, !P0 ;  /* 0x000000ff08087207 */ /* 0x000fc60004000000 */
[----:B------:R-:W-:-:S04]  /*2540*/  IMAD.WIDE.U32 R20, R9, UR4, R20 ;  /* 0x0000000409147c25 */ /* 0x000fc8000f8e0014 */
[----:B------:R-:W-:Y:S01]  /*2550*/  IMAD R10, R8, UR4, RZ ;  /* 0x00000004080a7c24 */ /* 0x000fe2000f8e02ff */
[----:B------:R-:W-:-:S03]  /*2560*/  IADD3 R3, P0, R20, R44, RZ ;  /* 0x0000002c14037210 */ /* 0x000fc60007f1e0ff */
[C---:B------:R-:W-:Y:S01]  /*2570*/  IMAD R43, R9.reuse, UR5, R10 ;  /* 0x00000005092b7c24 */ /* 0x040fe2000f8e020a */
[----:B------:R-:W-:Y:S02]  /*2580*/  ULDC.64 UR4, c[0x0][0x338] ;  /* 0x0000ce0000047ab9 */ /* 0x000fe40000000a00 */
[----:B------:R-:W-:Y:S02]  /*2590*/  IMAD R8, R8, UR4, RZ ;  /* 0x0000000408087c24 */ /* 0x000fe4000f8e02ff */
[C---:B------:R-:W-:Y:S01]  /*25a0*/  IMAD.WIDE.U32 R28, R9.reuse, UR4, R28 ;  /* 0x00000004091c7c25 */ /* 0x040fe2000f8e001c */
[----:B------:R-:W-:Y:S02]  /*25b0*/  ULDC UR4, c[0x0][0x2f4] ;  /* 0x0000bd0000047ab9 */ /* 0x000fe40000000800 */
[----:B------:R-:W-:Y:S01]  /*25c0*/  ISETP.GE.AND P4, PT, R16, UR4, PT ;  /* 0x0000000410007c0c */ /* 0x000fe2000bf86270 */
[----:B------:R-:W-:Y:S01]  /*25d0*/  IMAD R71, R9, UR5, R8 ;  /* 0x0000000509477c24 */ /* 0x000fe2000f8e0208 */
[----:B------:R-:W-:Y:S01]  /*25e0*/  SEL R9, R25, RZ, P2 ;  /* 0x000000ff19097207 */ /* 0x000fe20001000000 */
[----:B------:R-:W-:-:S02]  /*25f0*/  IMAD R8, R0, R52, RZ ;  /* 0x0000003400087224 */ /* 0x000fc400078e02ff */
[----:B------:R-:W-:Y:S02]  /*2600*/  IMAD.IADD R43, R21, 0x1, R43 ;  /* 0x00000001152b7824 */ /* 0x000fe400078e022b */
[----:B------:R-:W-:Y:S02]  /*2610*/  IMAD.IADD R9, R16, 0x1, R9 ;  /* 0x0000000110097824 */ /* 0x000fe400078e0209 */
[----:B------:R-:W-:Y:S01]  /*2620*/  IMAD R15, R23, R53, R8 ;  /* 0x00000035170f7224 */ /* 0x000fe200078e0208 */
[----:B------:R-:W-:Y:S01]  /*2630*/  IADD3.X R44, R43, R45, R14, P0, !PT ;  /* 0x0000002d2b2c7210 */ /* 0x000fe200007fe40e */
[----:B------:R-:W-:Y:S01]  /*2640*/  IMAD.IADD R71, R29, 0x1, R71 ;  /* 0x000000011d477824 */ /* 0x000fe200078e0247 */
[----:B------:R-:W-:Y:S01]  /*2650*/  SHF.R.S32.HI R8, RZ, 0x1f, R9 ;  /* 0x0000001fff087819 */ /* 0x000fe20000011409 */
[----:B------:R-:W-:Y:S01]  /*2660*/  IMAD.IADD R35, R35, 0x1, R15 ;  /* 0x0000000123237824 */ /* 0x000fe200078e020f */
[----:B------:R-:W-:Y:S01]  /*2670*/  IADD3 R38, P0, R23, R38, RZ ;  /* 0x0000002617267210 */ /* 0x000fe20007f1e0ff */
[----:B------:R-:W-:Y:S01]  /*2680*/  IMAD.IADD R37, R15, 0x1, R37 ;  /* 0x000000010f257824 */ /* 0x000fe200078e0225 */
[----:B------:R-:W-:Y:S01]  /*2690*/  LEA.HI R45, R8, R9, RZ, 0x3 ;  /* 0x00000009082d7211 */ /* 0x000fe200078f18ff */
[----:B------:R-:W-:-:S02]  /*26a0*/  IMAD R8, R13, R4, RZ ;  /* 0x000000040d087224 */ /* 0x000fc400078e02ff */
[----:B------:R-:W-:Y:S01]  /*26b0*/  IMAD R13, R13, R52, RZ ;  /* 0x000000340d0d7224 */ /* 0x000fe200078e02ff */
[----:B------:R-:W-:Y:S01]  /*26c0*/  LOP3.LUT R60, R45, 0xfffffff8, RZ, 0xc0, !PT ;  /* 0xfffffff82d3c7812 */ /* 0x000fe200078ec0ff */
[----:B------:R-:W-:Y:S01]  /*26d0*/  IMAD R59, R154, R5, R8 ;  /* 0x000000059a3b7224 */ /* 0x000fe200078e0208 */
[----:B------:R-:W-:Y:S01]  /*26e0*/  LOP3.LUT R5, R50, 0x18, R16, 0xf8, !PT ;  /* 0x0000001832057812 */ /* 0x000fe200078ef810 */
[----:B------:R-:W-:Y:S01]  /*26f0*/  IMAD R13, R154, R53, R13 ;  /* 0x000000359a0d7224 */ /* 0x000fe200078e020d */
[----:B------:R-:W-:Y:S01]  /*2700*/  SHF.R.S32.HI R63, RZ, 0x1f, R60 ;  /* 0x0000001fff3f7819 */ /* 0x000fe2000001143c */
[----:B------:R-:W-:Y:S01]  /*2710*/  VIADD R53, R16, 0x20 ;  /* 0x0000002010357836 */ /* 0x000fe20000000000 */
[----:B------:R-:W-:Y:S01]  /*2720*/  LOP3.LUT R5, R5, R54, RZ, 0x3c, !PT ;  /* 0x0000003605057212 */ /* 0x000fe200078e3cff */
[----:B------:R-:W-:-:S03]  /*2730*/  IMAD.WIDE.U32 R34, R154, R52, R34 ;  /* 0x000000349a227225 */ /* 0x000fc600078e0022 */
[----:B------:R-:W-:Y:S01]  /*2740*/  ISETP.GE.AND P3, PT, R53, UR4, PT ;  /* 0x0000000435007c0c */ /* 0x000fe2000bf66270 */
[----:B------:R-:W-:Y:S01]  /*2750*/  IMAD R57, R194, 0x200, R5 ;  /* 0x00000200c2397824 */ /* 0x000fe200078e0205 */
[----:B------:R-:W-:Y:S01]  /*2760*/  LOP3.LUT R5, R50, 0x38, R45, 0xf8, !PT ;  /* 0x0000003832057812 */ /* 0x000fe200078ef82d */
[----:B------:R-:W-:-:S03]  /*2770*/  IMAD.WIDE.U32 R36, R154, R52, R36 ;  /* 0x000000349a247225 */ /* 0x000fc600078e0024 */
[----:B------:R-:W-:Y:S01]  /*2780*/  LOP3.LUT R5, R5, R54, RZ, 0x3c, !PT ;  /* 0x0000003605057212 */ /* 0x000fe200078e3cff */
[----:B------:R-:W-:Y:S02]  /*2790*/  IMAD.IADD R58, R31, 0x1, R59 ;  /* 0x000000011f3a7824 */ /* 0x000fe400078e023b */
[----:B------:R-:W-:Y:S02]  /*27a0*/  IMAD.SHL.U32 R52, R52, 0x40, RZ ;  /* 0x0000004034347824 */ /* 0x000fe400078e00ff */
[----:B------:R-:W-:Y:S02]  /*27b0*/  IMAD.X R39, R11, 0x1, R0, P0 ;  /* 0x000000010b277824 */ /* 0x000fe400000e0600 */
[----:B------:R-:W-:Y:S02]  /*27c0*/  IMAD.IADD R59, R59, 0x1, R33 ;  /* 0x000000013b3b7824 */ /* 0x000fe400078e0221 */
[----:B------:R-:W-:Y:S02]  /*27d0*/  IMAD.IADD R61, R35, 0x1, R13 ;  /* 0x00000001233d7824 */ /* 0x000fe400078e020d */
[----:B------:R-:W-:-:S02]  /*27e0*/  IMAD.IADD R62, R13, 0x1, R37 ;  /* 0x000000010d3e7824 */ /* 0x000fc400078e0225 */
[----:B------:R-:W-:-:S07]  /*27f0*/  IMAD R70, R194, 0x200, R5 ;  /* 0x00000200c2467824 */ /* 0x000fce00078e0205 */
.L_x_3675:
[----:B0---4-:R-:W0:Y:S01]  /*2800*/  LDC R27, c[0x0][0x3f4] ;  /* 0x0000fd00ff1b7b82 */ /* 0x011e220000000800 */
[----:B------:R-:W-:Y:S01]  /*2810*/  VIADD R40, R40, 0xffffffff ;  /* 0xffffffff28287836 */ /* 0x000fe20000000000 */
[----:B------:R-:W-:Y:S05]  /*2820*/  YIELD ;  /* 0x0000000000007946 */ /* 0x000fea0003800000 */
[----:B------:R-:W-:Y:S01]  /*2830*/  SHF.R.S32.HI R67, RZ, 0x1f, R40 ;  /* 0x0000001fff437819 */ /* 0x000fe20000011428 */
[----:B------:R-:W1:Y:S01]  /*2840*/  LDC.64 R64, c[0x0][0x2e8] ;  /* 0x0000ba00ff407b82 */ /* 0x000e620000000a00 */
[-C--:B------:R-:W-:Y:S01]  /*2850*/  IMAD R4, R46, R40.reuse, RZ ;  /* 0x000000282e047224 */ /* 0x080fe200078e02ff */
[----:B------:R-:W-:Y:S01]  /*2860*/  BSSY B0, `(.L_x_3646) ;  /* 0x0000194000007945 */ /* 0x000fe20003800000 */
[----:B---3--:R-:W-:Y:S01]  /*2870*/  IMAD.WIDE.U32 R14, R47, R40, RZ ;  /* 0x000000282f0e7225 */ /* 0x008fe200078e00ff */
[----:B------:R-:W-:-:S03]  /*2880*/  ISETP.GT.AND P2, PT, R40, R41, PT ;  /* 0x000000292800720c */ /* 0x000fc60003f44270 */
[----:B------:R-:W-:Y:S01]  /*2890*/  IMAD R5, R67, R47, R4 ;  /* 0x0000002f43057224 */ /* 0x000fe200078e0204 */
[----:B------:R-:W-:Y:S01]  /*28a0*/  IADD3 R4, P0, R3, R14, RZ ;  /* 0x0000000e03047210 */ /* 0x000fe20007f1e0ff */
[----:B------:R-:W-:Y:S02]  /*28b0*/  IMAD.SHL.U32 R26, R19, 0x1000, RZ ;  /* 0x00001000131a7824 */ /* 0x000fe400078e00ff */
[----:B------:R-:W-:Y:S02]  /*28c0*/  IMAD.IADD R25, R15, 0x1, R5 ;  /* 0x000000010f197824 */ /* 0x000fe400078e0205 */
[----:B------:R-:W-:Y:S02]  /*28d0*/  IMAD.IADD R5, R57, 0x1, R26 ;  /* 0x0000000139057824 */ /* 0x000fe400078e021a */
[----:B------:R-:W-:Y:S01]  /*28e0*/  IMAD.X R6, R25, 0x1, R44, P0 ;  /* 0x0000000119067824 */ /* 0x000fe200000e062c */
[----:B0-----:R-:W-:Y:S01]  /*28f0*/  ISETP.GE.AND P0, PT, R27, 0x1, PT ;  /* 0x000000011b00780c */ /* 0x001fe20003f06270 */
[----:B------:R-:W-:Y:S01]  /*2900*/  IMAD R66, R5, 0x2, R2 ;  /* 0x0000000205427824 */ /* 0x000fe200078e0202 */
[----:B-1----:R-:W-:-:S04]  /*2910*/  LEA R12, P1, R4, R64, 0x1 ;  /* 0x00000040040c7211 */ /* 0x002fc800078208ff */
[----:B------:R-:W-:-:S07]  /*2920*/  LEA.HI.X R13, R4, R65, R6, 0x1, P1 ;  /* 0x00000041040d7211 */ /* 0x000fce00008f0c06 */
[----:B------:R-:W-:Y:S05]  /*2930*/  @!P0 BRA `(.L_x_3647) ;  /* 0x0000001400b88947 */ /* 0x000fea0003800000 */
[----:B------:R-:W-:Y:S01]  /*2940*/  ULDC.U8 UR4, c[0x0][0x410] ;  /* 0x0001040000047ab9 */ /* 0x000fe20000000000 */
[-C--:B------:R-:W-:Y:S01]  /*2950*/  IMAD R6, R48, R40.reuse, RZ ;  /* 0x0000002830067224 */ /* 0x080fe200078e02ff */
[----:B------:R-:W-:Y:S01]  /*2960*/  ISETP.NE.AND P0, PT, RZ, UR4, PT ;  /* 0x00000004ff007c0c */ /* 0x000fe2000bf05270 */
[----:B------:R-:W-:-:S04]  /*2970*/  IMAD.WIDE.U32 R4, R49, R40, RZ ;  /* 0x0000002831047225 */ /* 0x000fc800078e00ff */
[----:B------:R-:W-:-:S04]  /*2980*/  IMAD R7, R67, R49, R6 ;  /* 0x0000003143077224 */ /* 0x000fc800078e0206 */
[----:B------:R-:W-:-:S04]  /*2990*/  IMAD.IADD R68, R5, 0x1, R7 ;  /* 0x0000000105447824 */ /* 0x000fc800078e0207 */
[----:B------:R-:W-:Y:S05]  /*29a0*/  @!P0 BRA `(.L_x_3648) ;  /* 0x0000000800b08947 */ /* 0x000fea0003800000 */
[----:B------:R-:W-:Y:S01]  /*29b0*/  IMAD R6, R40, -0x40, R42 ;  /* 0xffffffc028067824 */ /* 0x000fe200078e022a */
[----:B------:R-:W-:Y:S01]  /*29c0*/  BSSY B1, `(.L_x_3649) ;  /* 0x000001e000017945 */ /* 0x000fe20003800000 */
[----:B------:R-:W-:Y:S02]  /*29d0*/  CS2R R8, SRZ ;  /* 0x0000000000087805 */ /* 0x000fe4000001ff00 */
[----:B------:R-:W-:Y:S02]  /*29e0*/  CS2R R14, SRZ ;  /* 0x00000000000e7805 */ /* 0x000fe4000001ff00 */
[----:B------:R-:W-:Y:S02]  /*29f0*/  CS2R R10, SRZ ;  /* 0x00000000000a7805 */ /* 0x000fe4000001ff00 */
[----:B------:R-:W-:Y:S02]  /*2a00*/  VIMNMX R6, R6, 0x40, PT ;  /* 0x0000004006067848 */ /* 0x000fe40003fe0100 */
[----:B------:R-:W-:-:S02]  /*2a10*/  CS2R R24, SRZ ;  /* 0x0000000000187805 */ /* 0x000fc4000001ff00 */
[----:B------:R-:W-:-:S13]  /*2a20*/  ISETP.GE.AND P1, PT, R23, R6, PT ;  /* 0x000000061700720c */ /* 0x000fda0003f26270 */
[----:B------:R-:W-:Y:S05]  /*2a30*/  @P1 BRA `(.L_x_3650) ;  /* 0x0000000000581947 */ /* 0x000fea0003800000 */
[----:B------:R-:W-:Y:S01]  /*2a40*/  IMAD R7, R51, R40, RZ ;  /* 0x0000002833077224 */ /* 0x000fe200078e02ff */
[----:B------:R-:W-:Y:S01]  /*2a50*/  IADD3 R8, P0, R30, R4, RZ ;  /* 0x000000041e087210 */ /* 0x000fe20007f1e0ff */
[----:B------:R-:W-:Y:S01]  /*2a60*/  IMAD.MOV.U32 R4, RZ, RZ, R34 ;  /* 0x000000ffff047224 */ /* 0x000fe200078e0022 */
[----:B------:R-:W-:Y:S01]  /*2a70*/  ULDC.64 UR6, c[0x0][0x400] ;  /* 0x0001000000067ab9 */ /* 0x000fe20000000a00 */
[----:B------:R-:W-:Y:S01]  /*2a80*/  IMAD.MOV.U32 R5, RZ, RZ, R61 ;  /* 0x000000ffff057224 */ /* 0x000fe200078e003d */
[----:B------:R-:W-:Y:S01]  /*2a90*/  ULDC.64 UR4, c[0x0][0x3e8] ;  /* 0x0000fa0000047ab9 */ /* 0x000fe20000000a00 */
[-C--:B------:R-:W-:Y:S02]  /*2aa0*/  IMAD R11, R67, R52.reuse, R7 ;  /* 0x00000034430b7224 */ /* 0x080fe400078e0207 */
[----:B------:R-:W-:-:S04]  /*2ab0*/  IMAD.WIDE.U32 R6, R40, R52, R4 ;  /* 0x0000003428067225 */ /* 0x000fc800078e0004 */
[----:B------:R-:W-:Y:S01]  /*2ac0*/  IMAD.X R9, R68, 0x1, R58, P0 ;  /* 0x0000000144097824 */ /* 0x000fe200000e063a */
[----:B------:R-:W-:Y:S01]  /*2ad0*/  LEA R4, P0, R6, UR6, 0x1 ;  /* 0x0000000606047c11 */ /* 0x000fe2000f8008ff */
[----:B------:R-:W-:-:S05]  /*2ae0*/  IMAD.IADD R5, R7, 0x1, R11 ;  /* 0x0000000107057824 */ /* 0x000fca00078e020b */
        /* <DEDUP_REMOVED lines=11> */
.L_x_3650:
[----:B------:R-:W-:Y:S05]  /*2ba0*/  BSYNC B1 ;  /* 0x0000000000017941 */ /* 0x000fea0003800000 */
.L_x_3649:
[----:B------:R-:W-:Y:S01]  /*2bb0*/  ISETP.NE.AND P0, PT, R184, 0x3, PT ;  /* 0x00000003b800780c */ /* 0x000fe20003f05270 */
[----:B0----5:R-:W-:Y:S02]  /*2bc0*/  IMAD.MOV.U32 R4, RZ, RZ, R8 ;  /* 0x000000ffff047224 */ /* 0x021fe400078e0008 */
        /* <DEDUP_REMOVED lines=15> */
[----:B------:R-:W-:Y:S06]  /*2cc0*/  @!P0 BRA `(.L_x_3651) ;  /* 0x0000000000048947 */ /* 0x000fec0003800000 */
[----:B------:R-:W-:Y:S01]  /*2cd0*/  BPT.TRAP 0x1 ;  /* 0x000000040000795c */ /* 0x000fe20000300000 */
.L_x_3651:
[----:B------:R-:W-:Y:S01]  /*2ce0*/  IMAD R73, R19, 0x8, R2 ;  /* 0x0000000813497824 */ /* 0x000fe200078e0202 */
[----:B------:R-:W-:Y:S01]  /*2cf0*/  SHF.L.U32 R74, R185, 0x1f, RZ ;  /* 0x0000001fb94a7819 */ /* 0x000fe200000006ff */
[----:B------:R-:W-:Y:S03]  /*2d00*/  BSSY B1, `(.L_x_3652) ;  /* 0x0000003000017945 */ /* 0x000fe60003800000 */
[----:B------:R-:W0:Y:S02]  /*2d10*/  SYNCS.PHASECHK.TRANS64.TRYWAIT P5, [R73+URZ+0x28c90], R74 ;  /* 0x028c904a490075a7 */ /* 0x000e2400080a017f */
[----:B0-----:R-:W-:Y:S05]  /*2d20*/  @!P5 BRA `(.L_x_3653) ;  /* 0x0000018400b0d947 */ /* 0x001fea0003800000 */
.L_x_3948:
[----:B------:R-:W-:Y:S05]  /*2d30*/  BSYNC B1 ;  /* 0x0000000000017941 */ /* 0x000fea0003800000 */
.L_x_3652:
[----:B------:R-:W-:Y:S05]  /*2d40*/  @P1 BRA `(.L_x_3654) ;  /* 0x0000001400141947 */ /* 0x000fea0003800000 */
[----:B------:R-:W-:Y:S04]  /*2d50*/  BSSY B1, `(.L_x_3655) ;  /* 0x0000036000017945 */ /* 0x000fe80003800000 */
[----:B------:R-:W-:Y:S05]  /*2d60*/  @P4 BRA `(.L_x_3656) ;  /* 0x0000000000d04947 */ /* 0x000fea0003800000 */
[----:B------:R1:W2:Y:S01]  /*2d70*/  LDS.128 R4, [R66+0x22400] ;  /* 0x0224000042047984 */ /* 0x0002a20000000c00 */
        /* <DEDUP_REMOVED lines=17> */
[C---:B------:R-:W-:Y:S01]  /*2e90*/  LOP3.LUT R69, R68.reuse, 0xffff0000, RZ, 0xc0, !PT ;  /* 0xffff000044457812 */ /* 0x040fe200078ec0ff */
[----:B------:R-:W-:Y:S01]  /*2ea0*/  IMAD.U32 R68, R68, 0x10000, RZ ;  /* 0x0001000044447824 */ /* 0x000fe200078e00ff */
[C---:B------:R-:W-:Y:S01]  /*2eb0*/  LOP3.LUT R65, R64.reuse, 0xffff0000, RZ, 0xc0, !PT ;  /* 0xffff000040417812 */ /* 0x040fe200078ec0ff */
[----:B------:R-:W-:Y:S01]  /*2ec0*/  IMAD.U32 R64, R64, 0x10000, RZ ;  /* 0x0001000040407824 */ /* 0x000fe200078e00ff */
[----:B------:R-:W-:Y:S01]  /*2ed0*/  LOP3.LUT R15, R6, 0xffff0000, RZ, 0xc0, !PT ;  /* 0xffff0000060f7812 */ /* 0x000fe200078ec0ff */
[----:B------:R-:W-:Y:S01]  /*2ee0*/  FMUL.FTZ R77, R7, R69 ;  /* 0x00000045074d7220 */ /* 0x000fe20000410000 */
[----:B------:R-:W-:Y:S01]  /*2ef0*/  LOP3.LUT R75, R75, 0xffff0000, RZ, 0xc0, !PT ;  /* 0xffff00004b4b7812 */ /* 0x000fe200078ec0ff */
[----:B------:R-:W-:Y:S01]  /*2f00*/  FMUL.FTZ R78, R7, R65 ;  /* 0x00000041074e7220 */ /* 0x000fe20000410000 */
[----:B------:R-:W-:Y:S01]  /*2f10*/  LOP3.LUT R66, R66, 0xffff0000, RZ, 0xc0, !PT ;  /* 0xffff000042427812 */ /* 0x000fe200078ec0ff */
[C---:B------:R-:W-:Y:S01]  /*2f20*/  FMUL.FTZ R7, R15.reuse, R76 ;  /* 0x0000004c0f077220 */ /* 0x040fe20000410000 */
[----:B------:R-:W-:Y:S01]  /*2f30*/  FMUL.FTZ R15, R15, R67 ;  /* 0x000000430f0f7220 */ /* 0x000fe20000410000 */
[----:B------:R-:W-:-:S02]  /*2f40*/  IMAD.U32 R6, R5, 0x10000, RZ ;  /* 0x0001000005067824 */ /* 0x000fc400078e00ff */
[----:B------:R-:W-:Y:S02]  /*2f50*/  IMAD.U32 R5, R4, 0x10000, RZ ;  /* 0x0001000004057824 */ /* 0x000fe400078e00ff */
[----:B------:R-:W-:Y:S01]  /*2f60*/  FFMA.FTZ R67, R14, R67, -R7 ;  /* 0x000000430e437223 */ /* 0x000fe20000010807 */
[----:B------:R-:W-:Y:S01]  /*2f70*/  LOP3.LUT R4, R4, 0xffff0000, RZ, 0xc0, !PT ;  /* 0xffff000004047812 */ /* 0x000fe200078ec0ff */
[----:B------:R-:W-:Y:S01]  /*2f80*/  FFMA.FTZ R14, R14, R76, R15 ;  /* 0x0000004c0e0e7223 */ /* 0x000fe2000001000f */
[C---:B------:R-:W-:Y:S01]  /*2f90*/  FMUL.FTZ R15, R25.reuse, R75 ;  /* 0x0000004b190f7220 */ /* 0x040fe20000410000 */
        /* <DEDUP_REMOVED lines=15> */
.L_x_3658:
[----:B------:R-:W-:Y:S05]  /*3090*/  BSYNC B2 ;  /* 0x0000000000027941 */ /* 0x000fea0003800000 */
.L_x_3657:
[----:B--2---:R1:W-:Y:S02]  /*30a0*/  STG.E.128 desc[UR40][R12.64], R4 ;  /* 0x000000040c007986 */ /* 0x0043e4000c101d28 */
.L_x_3656:
[----:B------:R-:W-:Y:S05]  /*30b0*/  BSYNC B1 ;  /* 0x0000000000017941 */ /* 0x000fea0003800000 */
.L_x_3655:
[----:B------:R-:W-:Y:S05]  /*30c0*/  @P3 BRA `(.L_x_3654) ;  /* 0x0000001000343947 */ /* 0x000fea0003800000 */
[----:B-1----:R-:W-:Y:S01]  /*30d0*/  IMAD.MOV.U32 R5, RZ, RZ, 0x20 ;  /* 0x00000020ff057424 */ /* 0x002fe200078e00ff */
[----:B------:R-:W-:Y:S01]  /*30e0*/  LOP3.LUT P5, RZ, R189, 0x4, RZ, 0xc0, !PT ;  /* 0x00000004bdff7812 */ /* 0x000fe200078ac0ff */
[----:B------:R-:W-:Y:S03]  /*30f0*/  BSSY B1, `(.L_x_3659) ;  /* 0x0000035000017945 */ /* 0x000fe60003800000 */
[----:B------:R-:W-:Y:S02]  /*3100*/  SEL R5, R5, 0xffffffe0, !P5 ;  /* 0xffffffe005057807 */ /* 0x000fe40006800000 */
[----:B------:R-:W-:Y:S02]  /*3110*/  ISETP.GE.AND P5, PT, R190, R27, PT ;  /* 0x0000001bbe00720c */ /* 0x000fe40003fa6270 */
[----:B------:R-:W-:-:S05]  /*3120*/  IADD3 R5, R5, R57, R26 ;  /* 0x0000003905057210 */ /* 0x000fca0007ffe01a */
[----:B------:R-:W-:-:S06]  /*3130*/  IMAD R4, R5, 0x2, R2 ;  /* 0x0000000205047824 */ /* 0x000fcc00078e0202 */
[----:B------:R-:W1:Y:S01]  /*3140*/  LDS.128 R4, [R4+0x22400] ;  /* 0x0224000004047984 */ /* 0x000e620000000c00 */
[----:B------:R-:W-:Y:S05]  /*3150*/  @P5 BRA `(.L_x_3660) ;  /* 0x0000000000b85947 */ /* 0x000fea0003800000 */
[----:B------:R-:W-:Y:S01]  /*3160*/  SHF.R.U64 R14, R8, 0x10, R9 ;  /* 0x00000010080e7819 */ /* 0x000fe20000001209 */
[----:B-1----:R-:W-:Y:S01]  /*3170*/  IMAD.U32 R8, R6, 0x10000, RZ ;  /* 0x0001000006087824 */ /* 0x002fe200078e00ff */
        /* <DEDUP_REMOVED lines=17> */
[C---:B------:R-:W-:Y:S01]  /*3290*/  FMUL.FTZ R67, R7.reuse, R27 ;  /* 0x0000001b07437220 */ /* 0x040fe20000410000 */
[----:B------:R-:W-:Y:S01]  /*32a0*/  LOP3.LUT R64, R64, 0xffff0000, RZ, 0xc0, !PT ;  /* 0xffff000040407812 */ /* 0x000fe200078ec0ff */
[----:B------:R-:W-:Y:S01]  /*32b0*/  FMUL.FTZ R66, R7, R15 ;  /* 0x0000000f07427220 */ /* 0x000fe20000410000 */
[----:B------:R-:W-:Y:S01]  /*32c0*/  LOP3.LUT R24, R24, 0xffff0000, RZ, 0xc0, !PT ;  /* 0xffff000018187812 */ /* 0x000fe200078ec0ff */
[C---:B------:R-:W-:Y:S01]  /*32d0*/  FMUL.FTZ R7, R9.reuse, R65 ;  /* 0x0000004109077220 */ /* 0x040fe20000410000 */
[----:B------:R-:W-:Y:S01]  /*32e0*/  FMUL.FTZ R9, R9, R25 ;  /* 0x0000001909097220 */ /* 0x000fe20000410000 */
[----:B------:R-:W-:-:S02]  /*32f0*/  IMAD.U32 R6, R5, 0x10000, RZ ;  /* 0x0001000005067824 */ /* 0x000fc400078e00ff */
[----:B------:R-:W-:Y:S01]  /*3300*/  FFMA.FTZ R25, R8, R25, -R7 ;  /* 0x0000001908197223 */ /* 0x000fe20000010807 */
[----:B------:R-:W-:Y:S02]  /*3310*/  IMAD.U32 R5, R4, 0x10000, RZ ;  /* 0x0001000004057824 */ /* 0x000fe400078e00ff */
[----:B------:R-:W-:Y:S01]  /*3320*/  FFMA.FTZ R8, R8, R65, R9 ;  /* 0x0000004108087223 */ /* 0x000fe20000010009 */
[----:B------:R-:W-:Y:S01]  /*3330*/  LOP3.LUT R4, R4, 0xffff0000, RZ, 0xc0, !PT ;  /* 0xffff000004047812 */ /* 0x000fe200078ec0ff */
[C---:B------:R-:W-:Y:S01]  /*3340*/  FMUL.FTZ R9, R11.reuse, R64 ;  /* 0x000000400b097220 */ /* 0x040fe20000410000 */
[-C--:B------:R-:W-:Y:S01]  /*3350*/  FMUL.FTZ R11, R11, R24.reuse ;  /* 0x000000180b0b7220 */ /* 0x080fe20000410000 */
[C---:B------:R-:W-:Y:S01]  /*3360*/  FFMA.FTZ R67, R6.reuse, R15, -R67 ;  /* 0x0000000f06437223 */ /* 0x040fe20000010843 */
[----:B------:R-:W-:Y:S01]  /*3370*/  FFMA.FTZ R66, R6, R27, R66 ;  /* 0x0000001b06427223 */ /* 0x000fe20000010042 */
[----:B------:R-:W-:Y:S01]  /*3380*/  FFMA.FTZ R9, R10, R24, -R9 ;  /* 0x000000180a097223 */ /* 0x000fe20000010809 */
[C---:B------:R-:W-:Y:S01]  /*3390*/  FMUL.FTZ R6, R4.reuse, R26 ;  /* 0x0000001a04067220 */ /* 0x040fe20000410000 */
[----:B------:R-:W-:Y:S01]  /*33a0*/  FMUL.FTZ R7, R4, R14 ;  /* 0x0000000e04077220 */ /* 0x000fe20000410000 */
[----:B------:R-:W-:Y:S01]  /*33b0*/  FFMA.FTZ R10, R10, R64, R11 ;  /* 0x000000400a0a7223 */ /* 0x000fe2000001000b */
[----:B------:R-:W-:Y:S01]  /*33c0*/  F2FP.BF16.F32.PACK_AB R8, R8, R25 ;  /* 0x000000190808723e */ /* 0x000fe200000010ff */
[C---:B------:R-:W-:Y:S01]  /*33d0*/  FFMA.FTZ R6, R5.reuse, R14, -R6 ;  /* 0x0000000e05067223 */ /* 0x040fe20000010806 */
[----:B------:R-:W-:Y:S01]  /*33e0*/  FFMA.FTZ R7, R5, R26, R7 ;  /* 0x0000001a05077223 */ /* 0x000fe20000010007 */
[----:B------:R-:W-:-:S02]  /*33f0*/  F2FP.BF16.F32.PACK_AB R5, R66, R67 ;  /* 0x000000434205723e */ /* 0x000fc400000010ff */
[----:B------:R-:W-:Y:S02]  /*3400*/  F2FP.BF16.F32.PACK_AB R9, R10, R9 ;  /* 0x000000090a09723e */ /* 0x000fe400000010ff */
[----:B------:R-:W-:Y:S01]  /*3410*/  F2FP.BF16.F32.PACK_AB R4, R7, R6 ;  /* 0x000000060704723e */ /* 0x000fe200000010ff */
[----:B------:R-:W-:Y:S02]  /*3420*/  IMAD.MOV.U32 R6, RZ, RZ, R8 ;  /* 0x000000ffff067224 */ /* 0x000fe400078e0008 */
[----:B------:R-:W-:-:S07]  /*3430*/  IMAD.MOV.U32 R7, RZ, RZ, R9 ;  /* 0x000000ffff077224 */ /* 0x000fce00078e0009 */
.L_x_3660:
[----:B------:R-:W-:Y:S05]  /*3440*/  BSYNC B1 ;  /* 0x0000000000017941 */ /* 0x000fea0003800000 */
.L_x_3659:
[----:B-1----:R2:W-:Y:S01]  /*3450*/  STG.E.128 desc[UR40][R12.64+0x40], R4 ;  /* 0x000040040c007986 */ /* 0x0025e2000c101d28 */
[----:B------:R-:W-:Y:S05]  /*3460*/  BRA `(.L_x_3654) ;  /* 0x0000000c004c7947 */ /* 0x000fea0003800000 */
.L_x_3648:
[----:B------:R-:W-:-:S05]  /*3470*/  IMAD R5, R40, -0x40, R42 ;  /* 0xffffffc028057824 */ /* 0x000fca00078e022a */
[----:B------:R-:W-:-:S04]  /*3480*/  VIMNMX R6, R5, 0x40, PT ;  /* 0x0000004005067848 */ /* 0x000fc80003fe0100 */
[----:B------:R-:W-:Y:S02]  /*3490*/  ISETP.GE.AND P1, PT, R23, R6, PT ;  /* 0x000000061700720c */ /* 0x000fe40003f26270 */
[----:B------:R-:W-:Y:S02]  /*34a0*/  CS2R R6, SRZ ;  /* 0x0000000000067805 */ /* 0x000fe4000001ff00 */
[----:B------:R-:W-:-:S13]  /*34b0*/  ISETP.GE.OR P0, PT, R16, R27, P1 ;  /* 0x0000001b1000720c */ /* 0x000fda0000f06670 */
[----:B------:R-:W0:Y:S01]  /*34c0*/  @!P0 LDC.64 R8, c[0x0][0x3e8] ;  /* 0x0000fa00ff088b82 */ /* 0x000e220000000a00 */
[----:B------:R-:W-:-:S05]  /*34d0*/  @!P0 IADD3 R4, P5, R32, R4, RZ ;  /* 0x0000000420048210 */ /* 0x000fca0007fbe0ff */
[----:B------:R-:W-:Y:S02]  /*34e0*/  @!P0 IMAD.X R5, R68, 0x1, R59, P5 ;  /* 0x0000000144058824 */ /* 0x000fe400028e063b */
[----:B------:R-:W1:Y:S01]  /*34f0*/  @!P0 LDC.64 R12, c[0x0][0x400] ;  /* 0x00010000ff0c8b82 */ /* 0x000e620000000a00 */
[----:B0-----:R-:W-:-:S04]  /*3500*/  @!P0 LEA R8, P5, R4, R8, 0x1 ;  /* 0x0000000804088211 */ /* 0x001fc800078a08ff */
[----:B------:R-:W-:Y:S01]  /*3510*/  @!P0 LEA.HI.X R9, R4, R9, R5, 0x1, P5 ;  /* 0x0000000904098211 */ /* 0x000fe200028f0c05 */
[----:B------:R-:W-:Y:S02]  /*3520*/  @!P0 IMAD R4, R51, R40, RZ ;  /* 0x0000002833048224 */ /* 0x000fe400078e02ff */
[----:B------:R-:W-:Y:S02]  /*3530*/  @!P0 IMAD.MOV.U32 R5, RZ, RZ, R62 ;  /* 0x000000ffff058224 */ /* 0x000fe400078e003e */
[----:B------:R-:W-:Y:S02]  /*3540*/  @!P0 IMAD R67, R67, R52, R4 ;  /* 0x0000003443438224 */ /* 0x000fe400078e0204 */
[----:B------:R-:W-:-:S04]  /*3550*/  @!P0 IMAD.MOV.U32 R4, RZ, RZ, R36 ;  /* 0x000000ffff048224 */ /* 0x000fc800078e0024 */
[----:B------:R-:W-:-:S04]  /*3560*/  @!P0 IMAD.WIDE.U32 R4, R40, R52, R4 ;  /* 0x0000003428048225 */ /* 0x000fc800078e0004 */
[----:B------:R-:W-:Y:S01]  /*3570*/  @!P0 IMAD.IADD R5, R67, 0x1, R5 ;  /* 0x0000000143058824 */ /* 0x000fe200078e0205 */
[----:B-1----:R-:W-:-:S04]  /*3580*/  @!P0 LEA R12, P5, R4, R12, 0x1 ;  /* 0x0000000c040c8211 */ /* 0x002fc800078a08ff */
[----:B------:R-:W-:Y:S02]  /*3590*/  @!P0 LEA.HI.X R13, R4, R13, R5, 0x1, P5 ;  /* 0x0000000d040d8211 */ /* 0x000fe400028f0c05 */
[----:B------:R-:W-:Y:S02]  /*35a0*/  CS2R R4, SRZ ;  /* 0x0000000000047805 */ /* 0x000fe4000001ff00 */
[----:B------:R-:W-:-:S04]  /*35b0*/  CS2R R10, SRZ ;  /* 0x00000000000a7805 */ /* 0x000fc8000001ff00 */
[----:B------:R0:W2:Y:S02]  /*35c0*/  @!P0 LDG.E.128 R4, desc[UR40][R8.64] ;  /* 0x0000002808048981 */ /* 0x0000a4000c1e1d00 */
[----:B0-----:R-:W-:-:S06]  /*35d0*/  CS2R R8, SRZ ;  /* 0x0000000000087805 */ /* 0x001fcc000001ff00 */
[----:B------:R-:W3:Y:S01]  /*35e0*/  @!P0 LDG.E.128 R8, desc[UR40][R12.64] ;  /* 0x000000280c088981 */ /* 0x000ee2000c1e1d00 */
[----:B------:R-:W-:-:S04]  /*35f0*/  ISETP.GE.AND P0, PT, R16, R27, PT ;  /* 0x0000001b1000720c */ /* 0x000fc80003f06270 */
[----:B------:R-:W-:Y:S02]  /*3600*/  P2R R68, PR, RZ, 0x1 ;  /* 0x00000001ff447803 */ /* 0x000fe40000000000 */
[----:B------:R-:W-:Y:S01]  /*3610*/  ISETP.NE.AND P0, PT, R184, 0x3, PT ;  /* 0x00000003b800780c */ /* 0x000fe20003f05270 */
[----:B--2---:R-:W-:Y:S02]  /*3620*/  IMAD.MOV.U32 R24, RZ, RZ, R4 ;  /* 0x000000ffff187224 */ /* 0x004fe400078e0004 */
[----:B------:R-:W-:Y:S02]  /*3630*/  IMAD.MOV.U32 R27, RZ, RZ, R5 ;  /* 0x000000ffff1b7224 */ /* 0x000fe400078e0005 */
[----:B------:R-:W-:Y:S01]  /*3640*/  IMAD.MOV.U32 R66, RZ, RZ, R6 ;  /* 0x000000ffff427224 */ /* 0x000fe200078e0006 */
[----:B------:R-:W-:Y:S01]  /*3650*/  PRMT R86, R24, 0x7610, R86 ;  /* 0x0000761018567816 */ /* 0x000fe20000000056 */
[----:B------:R-:W-:Y:S01]  /*3660*/  IMAD.MOV.U32 R67, RZ, RZ, R7 ;  /* 0x000000ffff437224 */ /* 0x000fe200078e0007 */
[----:B------:R-:W-:-:S02]  /*3670*/  PRMT R88, R88, 0x5410, R27 ;  /* 0x0000541058587816 */ /* 0x000fc4000000001b */
[----:B------:R-:W-:Y:S02]  /*3680*/  PRMT R89, R89, 0x5410, R66 ;  /* 0x0000541059597816 */ /* 0x000fe40000000042 */
[----:B------:R-:W-:Y:S01]  /*3690*/  PRMT R91, R67, 0x7610, R91 ;  /* 0x00007610435b7816 */ /* 0x000fe2000000005b */
[----:B---3--:R-:W-:Y:S02]  /*36a0*/  IMAD.MOV.U32 R24, RZ, RZ, R8 ;  /* 0x000000ffff187224 */ /* 0x008fe400078e0008 */
[----:B------:R-:W-:Y:S02]  /*36b0*/  IMAD.MOV.U32 R12, RZ, RZ, R9 ;  /* 0x000000ffff0c7224 */ /* 0x000fe400078e0009 */
        /* <DEDUP_REMOVED lines=8> */
.L_x_3661:
[----:B------:R-:W-:Y:S01]  /*3740*/  IMAD R73, R19, 0x8, R2 ;  /* 0x0000000813497824 */ /* 0x000fe200078e0202 */
[----:B------:R-:W-:Y:S01]  /*3750*/  SHF.L.U32 R74, R185, 0x1f, RZ ;  /* 0x0000001fb94a7819 */ /* 0x000fe200000006ff */
[----:B------:R-:W0:Y:S01]  /*3760*/  LDC R75, c[0x0][0x2f4] ;  /* 0x0000bd00ff4b7b82 */ /* 0x000e220000000800 */
[----:B------:R-:W-:Y:S02]  /*3770*/  BSSY B1, `(.L_x_3662) ;  /* 0x0000003000017945 */ /* 0x000fe40003800000 */
[----:B------:R-:W1:Y:S02]  /*3780*/  SYNCS.PHASECHK.TRANS64.TRYWAIT P5, [R73+URZ+0x28c90], R74 ;  /* 0x028c904a490075a7 */ /* 0x000e6400080a017f */
[----:B-1----:R-:W-:Y:S05]  /*3790*/  @!P5 BRA `(.L_x_3663) ;  /* 0x0000017c0028d947 */ /* 0x002fea0003800000 */
.L_x_3949:
[----:B------:R-:W-:Y:S05]  /*37a0*/  BSYNC B1 ;  /* 0x0000000000017941 */ /* 0x000fea0003800000 */
.L_x_3662:
[----:B0-----:R-:W-:Y:S01]  /*37b0*/  ISETP.GE.OR P5, PT, R16, R75, P1 ;  /* 0x0000004b1000720c */ /* 0x001fe20000fa6670 */
[----:B------:R-:W-:Y:S01]  /*37c0*/  ULDC.64 UR4, c[0x0][0x300] ;  /* 0x0000c00000047ab9 */ /* 0x000fe20000000a00 */
[----:B------:R-:W-:Y:S02]  /*37d0*/  IMAD.MOV.U32 R66, RZ, RZ, R14 ;  /* 0x000000ffff427224 */ /* 0x000fe400078e000e */
[----:B------:R-:W-:Y:S02]  /*37e0*/  IMAD R12, R0, UR4, RZ ;  /* 0x00000004000c7c24 */ /* 0x000fe4000f8e02ff */
[----:B------:R-:W-:Y:S02]  /*37f0*/  IMAD.MOV.U32 R67, RZ, RZ, R25 ;  /* 0x000000ffff437224 */ /* 0x000fe400078e0019 */
[C---:B------:R-:W-:Y:S02]  /*3800*/  IMAD R13, R23.reuse, UR5, R12 ;  /* 0x00000005170d7c24 */ /* 0x040fe4000f8e020c */
[----:B------:R-:W-:-:S03]  /*3810*/  IMAD.WIDE.U32 R66, R23, UR4, R66 ;  /* 0x0000000417427c25 */ /* 0x000fc6000f8e0042 */
[----:B------:R-:W-:Y:S05]  /*3820*/  @P5 BRA `(.L_x_3654) ;  /* 0x00000008005c5947 */ /* 0x000fea0003800000 */
[----:B------:R-:W-:Y:S01]  /*3830*/  IMAD.IADD R76, R13, 0x1, R67 ;  /* 0x000000010d4c7824 */ /* 0x000fe200078e0243 */
[----:B------:R-:W-:Y:S01]  /*3840*/  IADD3 R12, P5, P6, R20, R66, R60 ;  /* 0x00000042140c7210 */ /* 0x000fe20007ebe03c */
[----:B------:R-:W-:Y:S03]  /*3850*/  BSSY B1, `(.L_x_3664) ;  /* 0x0000072000017945 */ /* 0x000fe60003800000 */
[----:B------:R-:W-:Y:S02]  /*3860*/  IADD3.X R13, R43, R76, R63, P5, P6 ;  /* 0x0000004c2b0d7210 */ /* 0x000fe40002fec43f */
[----:B------:R-:W-:Y:S02]  /*3870*/  ISETP.NE.AND P6, PT, R68, RZ, PT ;  /* 0x000000ff4400720c */ /* 0x000fe40003fc5270 */
[----:B------:R-:W-:-:S04]  /*3880*/  LEA R68, P5, R12, R64, 0x1 ;  /* 0x000000400c447211 */ /* 0x000fc800078a08ff */
[----:B------:R-:W-:Y:S01]  /*3890*/  LEA.HI.X R69, R12, R65, R13, 0x1, P5 ;  /* 0x000000410c457211 */ /* 0x000fe200028f0c0d */
[----:B------:R-:W-:Y:S01]  /*38a0*/  IMAD.IADD R13, R75, 0x1, -R56 ;  /* 0x000000014b0d7824 */ /* 0x000fe200078e0a38 */
[----:B------:R-:W-:-:S04]  /*38b0*/  ISETP.NE.AND P5, PT, R72, RZ, PT ;  /* 0x000000ff4800720c */ /* 0x000fc80003fa5270 */
[----:B------:R-:W-:-:S04]  /*38c0*/  SEL R13, R56, R13, !P5 ;  /* 0x0000000d380d7207 */ /* 0x000fc80006800000 */
[----:B------:R-:W-:-:S04]  /*38d0*/  SHF.R.S32.HI R12, RZ, 0x1f, R13 ;  /* 0x0000001fff0c7819 */ /* 0x000fc8000001140d */
[----:B------:R-:W-:-:S04]  /*38e0*/  LEA.HI R12, R12, R13, RZ, 0x4 ;  /* 0x0000000d0c0c7211 */ /* 0x000fc800078f20ff */
[----:B------:R-:W-:-:S04]  /*38f0*/  SHF.R.S32.HI R12, RZ, 0x4, R12 ;  /* 0x00000004ff0c7819 */ /* 0x000fc8000001140c */
[----:B------:R-:W-:-:S05]  /*3900*/  LEA.HI.SX32 R12, R45, R12, 0x1d ;  /* 0x0000000c2d0c7211 */ /* 0x000fca00078feaff */
[----:B------:R-:W-:-:S05]  /*3910*/  IMAD.SHL.U32 R77, R12, 0x8, RZ ;  /* 0x000000080c4d7824 */ /* 0x000fca00078e00ff */
[----:B------:R-:W-:-:S04]  /*3920*/  LOP3.LUT R13, R50, 0x38, R77, 0xf8, !PT ;  /* 0x00000038320d7812 */ /* 0x000fc800078ef84d */
[----:B------:R-:W-:-:S05]  /*3930*/  LOP3.LUT R13, R13, R54, RZ, 0x3c, !PT ;  /* 0x000000360d0d7212 */ /* 0x000fca00078e3cff */
[----:B------:R-:W-:Y:S02]  /*3940*/  IMAD R15, R194, 0x200, R13 ;  /* 0x00000200c20f7824 */ /* 0x000fe400078e020d */
[----:B------:R-:W-:Y:S02]  /*3950*/  IMAD.IADD R13, R70, 0x1, R26 ;  /* 0x00000001460d7824 */ /* 0x000fe400078e021a */
[----:B------:R-:W-:Y:S02]  /*3960*/  IMAD.IADD R15, R26, 0x1, R15 ;  /* 0x000000011a0f7824 */ /* 0x000fe400078e020f */
[--C-:B------:R-:W-:Y:S02]  /*3970*/  IMAD R13, R13, 0x2, R2.reuse ;  /* 0x000000020d0d7824 */ /* 0x100fe400078e0202 */
[----:B------:R-:W-:-:S04]  /*3980*/  IMAD R24, R15, 0x2, R2 ;  /* 0x000000020f187824 */ /* 0x000fc800078e0202 */
[----:B------:R-:W0:Y:S04]  /*3990*/  LDS.128 R12, [R13+0x22400] ;  /* 0x022400000d0c7984 */ /* 0x000e280000000c00 */
[----:B------:R-:W2:Y:S01]  /*39a0*/  LDS.128 R24, [R24+0x22400] ;  /* 0x0224000018187984 */ /* 0x000ea20000000c00 */
[----:B------:R-:W-:Y:S05]  /*39b0*/  @P6 BRA `(.L_x_3665) ;  /* 0x00000004006c6947 */ /* 0x000fea0003800000 */
[----:B------:R-:W-:Y:S02]  /*39c0*/  SHF.R.U32.HI R84, RZ, 0x10, R9 ;  /* 0x00000010ff547819 */ /* 0x000fe40000011609 */
[--C-:B------:R-:W-:Y:S02]  /*39d0*/  SHF.R.U32.HI R80, RZ, 0x10, R5.reuse ;  /* 0x00000010ff507819 */ /* 0x100fe40000011605 */
[----:B------:R-:W-:Y:S01]  /*39e0*/  SHF.R.U64 R79, R4, 0x10, R5 ;  /* 0x00000010044f7819 */ /* 0x000fe20000001205 */
[----:B--2---:R-:W-:Y:S01]  /*39f0*/  IMAD.U32 R5, R25, 0x10000, RZ ;  /* 0x0001000019057824 */ /* 0x004fe200078e00ff */
[----:B------:R-:W-:Y:S01]  /*3a00*/  PRMT R84, R86, 0x5432, R84 ;  /* 0x0000543256547816 */ /* 0x000fe20000000054 */
[----:B0-----:R-:W-:Y:S01]  /*3a10*/  IMAD.U32 R4, R14, 0x10000, RZ ;  /* 0x000100000e047824 */ /* 0x001fe200078e00ff */
[----:B------:R-:W-:Y:S01]  /*3a20*/  SHF.R.U64 R82, R6, 0x10, R7 ;  /* 0x0000001006527819 */ /* 0x000fe20000001207 */
[----:B------:R-:W-:Y:S01]  /*3a30*/  IMAD.U32 R6, R26, 0x10000, RZ ;  /* 0x000100001a067824 */ /* 0x000fe200078e00ff */
[----:B------:R-:W-:-:S02]  /*3a40*/  PRMT R80, R88, 0x5432, R80 ;  /* 0x0000543258507816 */ /* 0x000fc40000000050 */
[----:B------:R-:W-:Y:S01]  /*3a50*/  SHF.R.U64 R83, R8, 0x10, R9 ;  /* 0x0000001008537819 */ /* 0x000fe20000001209 */
[----:B------:R-:W-:Y:S01]  /*3a60*/  IMAD.U32 R9, R24, 0x10000, RZ ;  /* 0x0001000018097824 */ /* 0x000fe200078e00ff */
[----:B------:R-:W-:Y:S01]  /*3a70*/  PRMT R79, R86, 0x5410, R79 ;  /* 0x00005410564f7816 */ /* 0x000fe2000000004f */
[----:B------:R-:W-:Y:S01]  /*3a80*/  IMAD.U32 R86, R84, 0x10000, RZ ;  /* 0x0001000054567824 */ /* 0x000fe200078e00ff */
[----:B------:R-:W-:Y:S02]  /*3a90*/  SHF.R.U32.HI R87, RZ, 0x10, R11 ;  /* 0x00000010ff577819 */ /* 0x000fe4000001160b */
[----:B------:R-:W-:Y:S01]  /*3aa0*/  SHF.R.U32.HI R81, RZ, 0x10, R7 ;  /* 0x00000010ff517819 */ /* 0x000fe20000011607 */
[----:B------:R-:W-:Y:S01]  /*3ab0*/  IMAD.U32 R7, R12, 0x10000, RZ ;  /* 0x000100000c077824 */ /* 0x000fe200078e00ff */
[----:B------:R-:W-:Y:S01]  /*3ac0*/  PRMT R8, R89, 0x5432, R82 ;  /* 0x0000543259087816 */ /* 0x000fe20000000052 */
[----:B------:R-:W-:Y:S01]  /*3ad0*/  IMAD.U32 R82, R80, 0x10000, RZ ;  /* 0x0001000050527824 */ /* 0x000fe200078e00ff */
[----:B------:R-:W-:Y:S01]  /*3ae0*/  SHF.R.U64 R85, R10, 0x10, R11 ;  /* 0x000000100a557819 */ /* 0x000fe2000000120b */
[----:B------:R-:W-:Y:S01]  /*3af0*/  IMAD.U32 R11, R13, 0x10000, RZ ;  /* 0x000100000d0b7824 */ /* 0x000fe200078e00ff */
[----:B------:R-:W-:Y:S01]  /*3b00*/  LOP3.LUT R78, R25, 0xffff0000, RZ, 0xc0, !PT ;  /* 0xffff0000194e7812 */ /* 0x000fe200078ec0ff */
[----:B------:R-:W-:Y:S01]  /*3b10*/  IMAD.U32 R25, R15, 0x10000, RZ ;  /* 0x000100000f197824 */ /* 0x000fe200078e00ff */
[----:B------:R-:W-:Y:S01]  /*3b20*/  PRMT R83, R88, 0x5410, R83 ;  /* 0x0000541058537816 */ /* 0x000fe20000000053 */
[----:B------:R-:W-:Y:S01]  /*3b30*/  FMUL.FTZ R88, R5, R86 ;  /* 0x0000005605587220 */ /* 0x000fe20000410000 */
[----:B------:R-:W-:-:S02]  /*3b40*/  LOP3.LUT R84, R84, 0xffff0000, RZ, 0xc0, !PT ;  /* 0xffff000054547812 */ /* 0x000fc400078ec0ff */
[----:B------:R-:W-:Y:S01]  /*3b50*/  PRMT R87, R90, 0x5410, R87 ;  /* 0x000054105a577816 */ /* 0x000fe20000000057 */
[-C--:B------:R-:W-:Y:S01]  /*3b60*/  FMUL.FTZ R90, R5, R82.reuse ;  /* 0x00000052055a7220 */ /* 0x080fe20000410000 */
[----:B------:R-:W-:Y:S01]  /*3b70*/  PRMT R81, R91, 0x5410, R81 ;  /* 0x000054105b517816 */ /* 0x000fe20000000051 */
[----:B------:R-:W-:Y:S01]  /*3b80*/  FFMA.FTZ R5, R11, R82, -R88 ;  /* 0x000000520b057223 */ /* 0x000fe20000010858 */
[----:B------:R-:W-:Y:S01]  /*3b90*/  LOP3.LUT R13, R13, 0xffff0000, RZ, 0xc0, !PT ;  /* 0xffff00000d0d7812 */ /* 0x000fe200078ec0ff */
[----:B------:R-:W-:Y:S01]  /*3ba0*/  FMUL.FTZ R92, R78, R84 ;  /* 0x000000544e5c7220 */ /* 0x000fe20000410000 */
[----:B------:R-:W-:Y:S01]  /*3bb0*/  LOP3.LUT R80, R80, 0xffff0000, RZ, 0xc0, !PT ;  /* 0xffff000050507812 */ /* 0x000fe200078ec0ff */
[----:B------:R-:W-:Y:S01]  /*3bc0*/  IMAD.U32 R88, R87, 0x10000, RZ ;  /* 0x0001000057587824 */ /* 0x000fe200078e00ff */
[----:B------:R-:W-:Y:S01]  /*3bd0*/  LOP3.LUT R10, R15, 0xffff0000, RZ, 0xc0, !PT ;  /* 0xffff00000f0a7812 */ /* 0x000fe200078ec0ff */
[----:B------:R-:W-:Y:S02]  /*3be0*/  IMAD.U32 R15, R27, 0x10000, RZ ;  /* 0x000100001b0f7824 */ /* 0x000fe400078e00ff */
[----:B------:R-:W-:Y:S01]  /*3bf0*/  FFMA.FTZ R90, R11, R86, R90 ;  /* 0x000000560b5a7223 */ /* 0x000fe2000001005a */
[----:B------:R-:W-:-:S02]  /*3c00*/  IMAD.U32 R82, R81, 0x10000, RZ ;  /* 0x0001000051527824 */ /* 0x000fc400078e00ff */
[-C--:B------:R-:W-:Y:S01]  /*3c10*/  FMUL.FTZ R78, R78, R80.reuse ;  /* 0x000000504e4e7220 */ /* 0x080fe20000410000 */
[----:B------:R-:W-:Y:S01]  /*3c20*/  FFMA.FTZ R92, R13, R80, -R92 ;  /* 0x000000500d5c7223 */ /* 0x000fe2000001085c */
[----:B------:R-:W-:Y:S01]  /*3c30*/  FMUL.FTZ R80, R15, R88 ;  /* 0x000000580f507220 */ /* 0x000fe20000410000 */
[----:B------:R-:W-:Y:S01]  /*3c40*/  LOP3.LUT R27, R27, 0xffff0000, RZ, 0xc0, !PT ;  /* 0xffff00001b1b7812 */ /* 0x000fe200078ec0ff */
[----:B------:R-:W-:Y:S01]  /*3c50*/  FMUL.FTZ R11, R15, R82 ;  /* 0x000000520f0b7220 */ /* 0x000fe20000410000 */
[----:B------:R-:W-:Y:S01]  /*3c60*/  LOP3.LUT R87, R87, 0xffff0000, RZ, 0xc0, !PT ;  /* 0xffff000057577812 */ /* 0x000fe200078ec0ff */
[----:B------:R-:W-:Y:S01]  /*3c70*/  FFMA.FTZ R15, R13, R84, R78 ;  /* 0x000000540d0f7223 */ /* 0x000fe2000001004e */
[----:B------:R-:W-:Y:S01]  /*3c80*/  FFMA.FTZ R84, R25, R82, -R80 ;  /* 0x0000005219547223 */ /* 0x000fe20000010850 */
[----:B------:R-:W-:Y:S01]  /*3c90*/  LOP3.LUT R81, R81, 0xffff0000, RZ, 0xc0, !PT ;  /* 0xffff000051517812 */ /* 0x000fe200078ec0ff */
[----:B------:R-:W-:Y:S01]  /*3ca0*/  FFMA.FTZ R88, R25, R88, R11 ;  /* 0x0000005819587223 */ /* 0x000fe2000001000b */
[----:B------:R-:W-:Y:S01]  /*3cb0*/  IMAD.U32 R80, R83, 0x10000, RZ ;  /* 0x0001000053507824 */ /* 0x000fe200078e00ff */
[----:B------:R-:W-:Y:S01]  /*3cc0*/  LOP3.LUT R24, R24, 0xffff0000, RZ, 0xc0, !PT ;  /* 0xffff000018187812 */ /* 0x000fe200078ec0ff */
[----:B------:R-:W-:Y:S01]  /*3cd0*/  FMUL.FTZ R11, R27, R87 ;  /* 0x000000571b0b7220 */ /* 0x000fe20000410000 */
[----:B------:R-:W-:Y:S01]  /*3ce0*/  LOP3.LUT R83, R83, 0xffff0000, RZ, 0xc0, !PT ;  /* 0xffff000053537812 */ /* 0x000fe200078ec0ff */
[----:B------:R-:W-:-:S02]  /*3cf0*/  IMAD.U32 R78, R79, 0x10000, RZ ;  /* 0x000100004f4e7824 */ /* 0x000fc400078e00ff */
[-C--:B------:R-:W-:Y:S01]  /*3d00*/  FMUL.FTZ R27, R27, R81.reuse ;  /* 0x000000511b1b7220 */ /* 0x080fe20000410000 */
[----:B------:R-:W-:Y:S01]  /*3d10*/  LOP3.LUT R79, R79, 0xffff0000, RZ, 0xc0, !PT ;  /* 0xffff00004f4f7812 */ /* 0x000fe200078ec0ff */
[----:B------:R-:W-:Y:S01]  /*3d20*/  FFMA.FTZ R81, R10, R81, -R11 ;  /* 0x000000510a517223 */ /* 0x000fe2000001080b */
[----:B------:R-:W-:Y:S01]  /*3d30*/  LOP3.LUT R12, R12, 0xffff0000, RZ, 0xc0, !PT ;  /* 0xffff00000c0c7812 */ /* 0x000fe200078ec0ff */
[----:B------:R-:W-:Y:S01]  /*3d40*/  FMUL.FTZ R82, R9, R80 ;  /* 0x0000005009527220 */ /* 0x000fe20000410000 */
[----:B------:R-:W-:Y:S01]  /*3d50*/  PRMT R85, R89, 0x5410, R85 ;  /* 0x0000541059557816 */ /* 0x000fe20000000055 */
[C---:B------:R-:W-:Y:S01]  /*3d60*/  FMUL.FTZ R11, R24.reuse, R83 ;  /* 0x00000053180b7220 */ /* 0x040fe20000410000 */
[-C--:B------:R-:W-:Y:S01]  /*3d70*/  FMUL.FTZ R9, R9, R78.reuse ;  /* 0x0000004e09097220 */ /* 0x080fe20000410000 */
[-C--:B------:R-:W-:Y:S01]  /*3d80*/  FMUL.FTZ R13, R24, R79.reuse ;  /* 0x0000004f180d7220 */ /* 0x080fe20000410000 */
[C---:B------:R-:W-:Y:S01]  /*3d90*/  FFMA.FTZ R82, R7.reuse, R78, -R82 ;  /* 0x0000004e07527223 */ /* 0x040fe20000010852 */
[----:B------:R-:W-:Y:S01]  /*3da0*/  FFMA.FTZ R79, R12, R79, -R11 ;  /* 0x0000004f0c4f7223 */ /* 0x000fe2000001080b */
[----:B------:R-:W-:Y:S01]  /*3db0*/  FFMA.FTZ R80, R7, R80, R9 ;  /* 0x0000005007507223 */ /* 0x000fe20000010009 */
[C---:B------:R-:W-:Y:S01]  /*3dc0*/  IMAD.U32 R11, R85.reuse, 0x10000, RZ ;  /* 0x00010000550b7824 */ /* 0x040fe200078e00ff */
[----:B------:R-:W-:Y:S01]  /*3dd0*/  LOP3.LUT R26, R26, 0xffff0000, RZ, 0xc0, !PT ;  /* 0xffff00001a1a7812 */ /* 0x000fe200078ec0ff */
[----:B------:R-:W-:Y:S01]  /*3de0*/  IMAD.U32 R7, R8, 0x10000, RZ ;  /* 0x0001000008077824 */ /* 0x000fe200078e00ff */
[----:B------:R-:W-:Y:S01]  /*3df0*/  LOP3.LUT R85, R85, 0xffff0000, RZ, 0xc0, !PT ;  /* 0xffff000055557812 */ /* 0x000fe200078ec0ff */
[----:B------:R-:W-:Y:S01]  /*3e00*/  FMUL.FTZ R25, R6, R11 ;  /* 0x0000000b06197220 */ /* 0x000fe20000410000 */
[----:B------:R-:W-:Y:S01]  /*3e10*/  LOP3.LUT R9, R8, 0xffff0000, RZ, 0xc0, !PT ;  /* 0xffff000008097812 */ /* 0x000fe200078ec0ff */
[----:B------:R-:W-:Y:S01]  /*3e20*/  FFMA.FTZ R87, R10, R87, R27 ;  /* 0x000000570a577223 */ /* 0x000fe2000001001b */
[----:B------:R-:W-:Y:S01]  /*3e30*/  LOP3.LUT R14, R14, 0xffff0000, RZ, 0xc0, !PT ;  /* 0xffff00000e0e7812 */ /* 0x000fe200078ec0ff */
[----:B------:R-:W-:Y:S01]  /*3e40*/  FMUL.FTZ R6, R6, R7 ;  /* 0x0000000706067220 */ /* 0x000fe20000410000 */
[C---:B------:R-:W-:Y:S01]  /*3e50*/  FMUL.FTZ R27, R26.reuse, R85 ;  /* 0x000000551a1b7220 */ /* 0x040fe20000410000 */
[----:B------:R-:W-:Y:S01]  /*3e60*/  FMUL.FTZ R26, R26, R9 ;  /* 0x000000091a1a7220 */ /* 0x000fe20000410000 */
[C---:B------:R-:W-:Y:S01]  /*3e70*/  FFMA.FTZ R25, R4.reuse, R7, -R25 ;  /* 0x0000000704197223 */ /* 0x040fe20000010819 */
[----:B------:R-:W-:Y:S01]  /*3e80*/  FFMA.FTZ R6, R4, R11, R6 ;  /* 0x0000000b04067223 */ /* 0x000fe20000010006 */
[----:B------:R-:W-:Y:S01]  /*3e90*/  FFMA.FTZ R4, R14, R9, -R27 ;  /* 0x000000090e047223 */ /* 0x000fe2000001081b */
[----:B------:R-:W-:Y:S01]  /*3ea0*/  FFMA.FTZ R13, R12, R83, R13 ;  /* 0x000000530c0d7223 */ /* 0x000fe2000001000d */
[----:B------:R-:W-:Y:S01]  /*3eb0*/  F2FP.BF16.F32.PACK_AB R15, R15, R90 ;  /* 0x0000005a0f0f723e */ /* 0x000fe200000010ff */
[----:B------:R-:W-:Y:S01]  /*3ec0*/  FFMA.FTZ R85, R14, R85, R26 ;  /* 0x000000550e557223 */ /* 0x000fe2000001001a */
        /* <DEDUP_REMOVED lines=8> */
[----:B------:R-:W-:Y:S02]  /*3f50*/  F2FP.BF16.F32.PACK_AB R12, R79, R82 ;  /* 0x000000524f0c723e */ /* 0x000fe400000010ff */
[----:B------:R-:W-:-:S07]  /*3f60*/  F2FP.BF16.F32.PACK_AB R26, R85, R6 ;  /* 0x00000006551a723e */ /* 0x000fce00000010ff */
.L_x_3665:
[----:B------:R-:W-:Y:S05]  /*3f70*/  BSYNC B1 ;  /* 0x0000000000017941 */ /* 0x000fea0003800000 */
.L_x_3664:
[----:B0-----:R3:W-:Y:S01]  /*3f80*/  STG.E.128 desc[UR40][R68.64], R12 ;  /* 0x0000000c44007986 */ /* 0x0017e2000c101d28 */
[----:B------:R-:W-:-:S13]  /*3f90*/  ISETP.GE.AND P5, PT, R77, R75, PT ;  /* 0x0000004b4d00720c */ /* 0x000fda0003fa6270 */
[----:B------:R-:W-:Y:S05]  /*3fa0*/  @P5 BRA `(.L_x_3654) ;  /* 0x00000000007c5947 */ /* 0x000fea0003800000 */
[--C-:B------:R-:W-:Y:S02]  /*3fb0*/  SHF.R.S32.HI R4, RZ, 0x1f, R77.reuse ;  /* 0x0000001fff047819 */ /* 0x100fe4000001144d */
[----:B------:R-:W-:-:S04]  /*3fc0*/  IADD3 R66, P5, P6, R20, R66, R77 ;  /* 0x0000004214427210 */ /* 0x000fc80007ebe04d */
[----:B------:R-:W-:Y:S02]  /*3fd0*/  IADD3.X R4, R43, R76, R4, P5, P6 ;  /* 0x0000004c2b047210 */ /* 0x000fe40002fec404 */
[----:B------:R-:W-:-:S04]  /*3fe0*/  LEA R64, P5, R66, R64, 0x1 ;  /* 0x0000004042407211 */ /* 0x000fc800078a08ff */
[----:B------:R-:W-:-:S05]  /*3ff0*/  LEA.HI.X R65, R66, R65, R4, 0x1, P5 ;  /* 0x0000004142417211 */ /* 0x000fca00028f0c04 */
[----:B--2---:R4:W-:Y:S01]  /*4000*/  STG.E.128 desc[UR40][R64.64], R24 ;  /* 0x0000001840007986 */ /* 0x0049e2000c101d28 */
[----:B------:R-:W-:Y:S05]  /*4010*/  BRA `(.L_x_3654) ;  /* 0x0000000000607947 */ /* 0x000fea0003800000 */
.L_x_3647:
[----:B------:R-:W-:-:S13]  /*4020*/  ISETP.NE.AND P0, PT, R184, 0x3, PT ;  /* 0x00000003b800780c */ /* 0x000fda0003f05270 */
[----:B------:R-:W-:Y:S05]  /*4030*/  @!P0 BRA `(.L_x_3666) ;  /* 0x0000000000048947 */ /* 0x000fea0003800000 */
[----:B------:R-:W-:Y:S01]  /*4040*/  BPT.TRAP 0x1 ;  /* 0x000000040000795c */ /* 0x000fe20000300000 */
.L_x_3666:
[----:B------:R-:W-:Y:S01]  /*4050*/  IMAD R73, R19, 0x8, R2 ;  /* 0x0000000813497824 */ /* 0x000fe200078e0202 */
[----:B------:R-:W-:Y:S01]  /*4060*/  SHF.L.U32 R74, R185, 0x1f, RZ ;  /* 0x0000001fb94a7819 */ /* 0x000fe200000006ff */
[----:B------:R-:W-:Y:S01]  /*4070*/  IMAD R4, R40, -0x40, R42 ;  /* 0xffffffc028047824 */ /* 0x000fe200078e022a */
[----:B------:R-:W-:Y:S02]  /*4080*/  BSSY B1, `(.L_x_3667) ;  /* 0x0000004000017945 */ /* 0x000fe40003800000 */
[----:B------:R-:W0:Y:S02]  /*4090*/  SYNCS.PHASECHK.TRANS64.TRYWAIT P1, [R73+URZ+0x28c90], R74 ;  /* 0x028c904a490075a7 */ /* 0x000e24000802017f */
[----:B------:R-:W-:Y:S01]  /*40a0*/  VIMNMX R4, R4, 0x40, PT ;  /* 0x0000004004047848 */ /* 0x000fe20003fe0100 */
[----:B0-----:R-:W-:Y:S06]  /*40b0*/  @!P1 BRA `(.L_x_3668) ;  /* 0x0000017000f49947 */ /* 0x001fec0003800000 */
.L_x_3950:
[----:B------:R-:W-:Y:S05]  /*40c0*/  BSYNC B1 ;  /* 0x0000000000017941 */ /* 0x000fea0003800000 */
.L_x_3667:
[----:B------:R-:W-:-:S13]  /*40d0*/  ISETP.GE.AND P1, PT, R23, R4, PT ;  /* 0x000000041700720c */ /* 0x000fda0003f26270 */
[----:B------:R-:W-:Y:S05]  /*40e0*/  @P1 BRA `(.L_x_3654) ;  /* 0x00000000002c1947 */ /* 0x000fea0003800000 */
[----:B------:R-:W-:Y:S01]  /*40f0*/  @!P3 LOP3.LUT P5, RZ, R189, 0x4, RZ, 0xc0, !PT ;  /* 0x00000004bdffb812 */ /* 0x000fe200078ac0ff */
[----:B------:R-:W-:Y:S01]  /*4100*/  @!P3 VIADD R4, R57, 0x20 ;  /* 0x000000203904b836 */ /* 0x000fe20000000000 */
[----:B------:R-:W-:Y:S02]  /*4110*/  PLOP3.LUT P6, PT, PT, PT, PT, 0x8, 0x0 ;  /* 0x000000000000781c */ /* 0x000fe40003fce170 */
[----:B------:R-:W-:-:S13]  /*4120*/  @!P3 PLOP3.LUT P6, PT, P5, PT, PT, 0x80, 0x0 ;  /* 0x000000000000b81c */ /* 0x000fda0002fcf070 */
[----:B------:R-:W-:-:S04]  /*4130*/  @P6 VIADD R4, R57, 0xffffffe0 ;  /* 0xffffffe039046836 */ /* 0x000fc80000000000 */
[----:B------:R-:W-:-:S04]  /*4140*/  @!P3 IMAD.IADD R5, R26, 0x1, R4 ;  /* 0x000000011a05b824 */ /* 0x000fc800078e0204 */
[----:B------:R-:W-:Y:S02]  /*4150*/  @!P3 IMAD R8, R5, 0x2, R2 ;  /* 0x000000020508b824 */ /* 0x000fe400078e0202 */
[----:B------:R-:W1:Y:S04]  /*4160*/  @!P4 LDS.128 R4, [R66+0x22400] ;  /* 0x022400004204c984 */ /* 0x000e680000000c00 */
[----:B------:R-:W2:Y:S04]  /*4170*/  @!P3 LDS.128 R8, [R8+0x22400] ;  /* 0x022400000808b984 */ /* 0x000ea80000000c00 */
[----:B-1----:R1:W-:Y:S04]  /*4180*/  @!P4 STG.E.128 desc[UR40][R12.64], R4 ;  /* 0x000000040c00c986 */ /* 0x0023e8000c101d28 */
[----:B--2---:R1:W-:Y:S02]  /*4190*/  @!P3 STG.E.128 desc[UR40][R12.64+0x40], R8 ;  /* 0x000040080c00b986 */ /* 0x0043e4000c101d28 */
.L_x_3654:
[----:B------:R-:W-:Y:S05]  /*41a0*/  BSYNC B0 ;  /* 0x0000000000007941 */ /* 0x000fea0003800000 */
.L_x_3646:
[----:B-12---:R-:W1:Y:S01]  /*41b0*/  S2R R4, SR_TID.X ;  /* 0x0000000000047919 */ /* 0x006e620000002100 */
[----:B------:R-:W-:Y:S01]  /*41c0*/  @!PT LDS RZ, [RZ] ;  /* 0x00000000fffff984 */ /* 0x000fe20000000800 */
[----:B------:R-:W-:Y:S01]  /*41d0*/  @!PT LDS RZ, [RZ] ;  /* 0x00000000fffff984 */ /* 0x000fe20000000800 */
[----:B------:R-:W-:Y:S01]  /*41e0*/  @!PT LDS RZ, [RZ] ;  /* 0x00000000fffff984 */ /* 0x000fe20000000800 */
[----:B------:R-:W-:Y:S01]  /*41f0*/  @!PT LDS RZ, [RZ] ;  /* 0x00000000fffff984 */ /* 0x000fe20000000800 */
[----:B------:R2:W-:Y:S06]  /*4200*/  MEMBAR.ALL.CTA ;  /* 0x0000000000007992 */ /* 0x0005ec0000008000 */
[----:B--2---:R-:W2:Y:S01]  /*4210*/  FENCE.VIEW.ASYNC.S ;  /* 0x00000000000073c6 */ /* 0x004ea20000000000 */
[----:B------:R-:W-:Y:S05]  /*4220*/  WARPSYNC.ALL ;  /* 0x0000000000007948 */ /* 0x000fea0003800000 */
[----:B------:R-:W-:Y:S01]  /*4230*/  BSSY B0, `(.L_x_3669) ;  /* 0x0000009000007945 */ /* 0x000fe20003800000 */
[----:B-1----:R-:W-:Y:S01]  /*4240*/  LOP3.LUT R4, R4, 0x7f, RZ, 0xc0, !PT ;  /* 0x0000007f04047812 */ /* 0x002fe200078ec0ff */
[----:B--2---:R1:W-:Y:S03]  /*4250*/  BAR.SYNC.DEFER_BLOCKING R55, 0x80 ;  /* 0x000200370000751d */ /* 0x0043e60000010000 */
[----:B------:R-:W-:-:S13]  /*4260*/  ISETP.NE.AND P5, PT, R4, RZ, PT ;  /* 0x000000ff0400720c */ /* 0x000fda0003fa5270 */
[----:B------:R-:W-:-:S05]  /*4270*/  @!P5 VIADD R4, R73, 0x28ca0 ;  /* 0x00028ca04904d836 */ /* 0x000fca0000000000 */
[----:B------:R-:W-:-:S04]  /*4280*/  @!P5 PRMT R4, RZ, 0x654, R4 ;  /* 0x00000654ff04d816 */ /* 0x000fc80000000004 */
[----:B------:R1:W-:Y:S01]  /*4290*/  @!P5 SYNCS.ARRIVE.TRANS64.RED.A1T0 RZ, [R4+URZ], RZ ;  /* 0x000000ff04ffd9a7 */ /* 0x0003e2000810043f */
[----:B------:R-:W-:Y:S05]  /*42a0*/  @!P0 BRA `(.L_x_3670) ;  /* 0x0000000000048947 */ /* 0x000fea0003800000 */
[----:B------:R-:W-:Y:S01]  /*42b0*/  BPT.TRAP 0x1 ;  /* 0x000000040000795c */ /* 0x000fe20000300000 */
.L_x_3670:
[----:B------:R-:W-:Y:S05]  /*42c0*/  BSYNC B0 ;  /* 0x0000000000007941 */ /* 0x000fea0003800000 */
.L_x_3669:
[----:B------:R-:W2:Y:S01]  /*42d0*/  SYNCS.PHASECHK.TRANS64.TRYWAIT P0, [R73+URZ+0x28cb0], R74 ;  /* 0x028cb04a490075a7 */ /* 0x000ea2000800017f */
[----:B------:R-:W-:Y:S04]  /*42e0*/  BSSY B0, `(.L_x_3671) ;  /* 0x0000002000007945 */ /* 0x000fe80003800000 */
[----:B--2---:R-:W-:Y:S05]  /*42f0*/  @!P0 BRA `(.L_x_3672) ;  /* 0x0000017000788947 */ /* 0x004fea0003800000 */
.L_x_3951:
[----:B------:R-:W-:Y:S05]  /*4300*/  BSYNC B0 ;  /* 0x0000000000007941 */ /* 0x000fea0003800000 */
.L_x_3671:
[----:B------:R-:W-:Y:S04]  /*4310*/  BSSY B0, `(.L_x_3673) ;  /* 0x0000052000007945 */ /* 0x000fe80003800000 */
[----:B------:R-:W-:Y:S05]  /*4320*/  @P1 BRA `(.L_x_3674) ;  /* 0x0000000400401947 */ /* 0x000fea0003800000 */
[----:B------:R-:W-:Y:S01]  /*4330*/  IMAD.WIDE R6, R40, 0x40, R38 ;  /* 0x0000004028067825 */ /* 0x000fe200078e0226 */
[----:B------:R-:W-:-:S03]  /*4340*/  ULDC.64 UR4, c[0x0][0x328] ;  /* 0x0000ca0000047ab9 */ /* 0x000fc60000000a00 */
[----:B------:R-:W-:Y:S02]  /*4350*/  IMAD R7, R7, UR4, RZ ;  /* 0x0000000407077c24 */ /* 0x000fe4000f8e02ff */
[----:B-1----:R-:W-:Y:S02]  /*4360*/  IMAD.MOV.U32 R4, RZ, RZ, R28 ;  /* 0x000000ffff047224 */ /* 0x002fe400078e001c */
[----:B------:R-:W-:Y:S02]  /*4370*/  IMAD.MOV.U32 R5, RZ, RZ, R71 ;  /* 0x000000ffff057224 */ /* 0x000fe400078e0047 */
[C---:B------:R-:W-:Y:S02]  /*4380*/  IMAD R7, R6.reuse, UR5, R7 ;  /* 0x0000000506077c24 */ /* 0x040fe4000f8e0207 */
[----:B------:R-:W-:Y:S01]  /*4390*/  IMAD.WIDE.U32 R4, R6, UR4, R4 ;  /* 0x0000000406047c25 */ /* 0x000fe2000f8e0004 */
[----:B------:R-:W-:-:S03]  /*43a0*/  ULDC.64 UR4, c[0x0][0x318] ;  /* 0x0000c60000047ab9 */ /* 0x000fc60000000a00 */
[----:B------:R-:W-:Y:S01]  /*43b0*/  IMAD.IADD R5, R5, 0x1, R7 ;  /* 0x0000000105057824 */ /* 0x000fe200078e0207 */
[----:B------:R-:W-:Y:S01]  /*43c0*/  LEA R8, P0, R4, UR4, 0x1 ;  /* 0x0000000404087c11 */ /* 0x000fe2000f8008ff */
[----:B------:R-:W-:Y:S01]  /*43d0*/  ULDC UR4, c[0x0][0x320] ;  /* 0x0000c80000047ab9 */ /* 0x000fe20000000800 */
[----:B------:R-:W-:Y:S02]  /*43e0*/  VIADD R10, R16, 0x40 ;  /* 0x00000040100a7836 */ /* 0x000fe40000000000 */
[----:B------:R-:W-:Y:S01]  /*43f0*/  LEA.HI.X R9, R4, UR5, R5, 0x1, P0 ;  /* 0x0000000504097c11 */ /* 0x000fe200080f0c05 */
[----:B------:R-:W-:Y:S01]  /*4400*/  IMAD R5, R19, 0x8000, R57 ;  /* 0x0000800013057824 */ /* 0x000fe200078e0239 */
[----:B------:R-:W-:-:S03]  /*4410*/  LOP3.LUT P0, RZ, R189, 0x4, RZ, 0xc0, !PT ;  /* 0x00000004bdff7812 */ /* 0x000fc6000780c0ff */
[C---:B------:R-:W-:Y:S02]  /*4420*/  VIADD R11, R5.reuse, 0x20 ;  /* 0x00000020050b7836 */ /* 0x040fe40000000000 */
[----:B---3--:R-:W-:-:S08]  /*4430*/  IMAD R12, R5, 0x2, R2 ;  /* 0x00000002050c7824 */ /* 0x008fd000078e0202 */
[----:B------:R-:W-:Y:S01]  /*4440*/  @P0 VIADD R11, R5, 0xffffffe0 ;  /* 0xffffffe0050b0836 */ /* 0x000fe20000000000 */
[----:B------:R-:W-:-:S03]  /*4450*/  ISETP.GE.AND P0, PT, R16, UR4, PT ;  /* 0x0000000410007c0c */ /* 0x000fc6000bf06270 */
[----:B------:R-:W-:-:S10]  /*4460*/  IMAD R11, R11, 0x2, R2 ;  /* 0x000000020b0b7824 */ /* 0x000fd400078e0202 */
[----:B------:R-:W1:Y:S04]  /*4470*/  @!P0 LDS.128 R4, [R12+0x400] ;  /* 0x000400000c048984 */ /* 0x000e680000000c00 */
[----:B-1----:R-:W-:Y:S01]  /*4480*/  @!P0 STG.E.128 desc[UR40][R8.64], R4 ;  /* 0x0000000408008986 */ /* 0x002fe2000c101d28 */
[----:B------:R-:W-:Y:S01]  /*4490*/  ISETP.GE.AND P0, PT, R10, UR4, PT ;  /* 0x000000040a007c0c */ /* 0x000fe2000bf06270 */
[----:B------:R-:W-:-:S12]  /*44a0*/  VIADD R10, R16, 0x80 ;  /* 0x00000080100a7836 */ /* 0x000fd80000000000 */
        /* <DEDUP_REMOVED lines=26> */
[----:B------:R-:W-:-:S13]  /*4650*/  ISETP.GE.AND P0, PT, R53, UR4, PT ;  /* 0x0000000435007c0c */ /* 0x000fda000bf06270 */
        /* <DEDUP_REMOVED lines=28> */
[----:B-1----:R1:W-:Y:S02]  /*4820*/  @!P0 STG.E.128 desc[UR40][R8.64+0x3c0], R4 ;  /* 0x0003c00408008986 */ /* 0x0023e4000c101d28 */
.L_x_3674:
[----:B------:R-:W-:Y:S05]  /*4830*/  BSYNC B0 ;  /* 0x0000000000007941 */ /* 0x000fea0003800000 */
.L_x_3673:
[----:B------:R-:W-:Y:S01]  /*4840*/  @!PT LDS RZ, [RZ] ;  /* 0x00000000fffff984 */ /* 0x000fe20000000800 */
[----:B------:R-:W-:Y:S01]  /*4850*/  @!PT LDS RZ, [RZ] ;  /* 0x00000000fffff984 */ /* 0x000fe20000000800 */
[----:B------:R-:W-:Y:S01]  /*4860*/  @!PT LDS RZ, [RZ] ;  /* 0x00000000fffff984 */ /* 0x000fe20000000800 */
[----:B------:R-:W-:Y:S01]  /*4870*/  @!PT LDS RZ, [RZ] ;  /* 0x00000000fffff984 */ /* 0x000fe20000000800 */
[----:B------:R5:W-:Y:S06]  /*4880*/  MEMBAR.ALL.CTA ;  /* 0x0000000000007992 */ /* 0x000bec0000008000 */
[----:B-----5:R-:W5:Y:S01]  /*4890*/  FENCE.VIEW.ASYNC.S ;  /* 0x00000000000073c6 */ /* 0x020f620000000000 */
[----:B------:R-:W-:Y:S01]  /*48a0*/  VIADD R19, R19, 0x1 ;  /* 0x0000000113137836 */ /* 0x000fe20000000000 */
[----:B-----5:R1:W-:Y:S01]  /*48b0*/  BAR.SYNC.DEFER_BLOCKING R55, 0x80 ;  /* 0x000200370000751d */ /* 0x0203e20000010000 */
[----:B0-2---:R-:W-:-:S03]  /*48c0*/  @!P5 VIADD R73, R73, 0x28cc0 ;  /* 0x00028cc04949d836 */ /* 0x005fc60000000000 */
[C---:B------:R-:W-:Y:S02]  /*48d0*/  ISETP.NE.AND P1, PT, R19.reuse, 0x2, PT ;  /* 0x000000021300780c */ /* 0x040fe40003f25270 */
[----:B------:R-:W-:Y:S02]  /*48e0*/  PLOP3.LUT P0, PT, PT, PT, PT, 0x8, 0x0 ;  /* 0x000000000000781c */ /* 0x000fe40003f0e170 */
[----:B------:R-:W-:Y:S02]  /*48f0*/  @!P5 PRMT R73, RZ, 0x654, R73 ;  /* 0x00000654ff49d816 */ /* 0x000fe40000000049 */
[----:B-1----:R-:W-:Y:S02]  /*4900*/  SEL R4, RZ, 0x1, P1 ;  /* 0x00000001ff047807 */ /* 0x002fe40000800000 */
[----:B------:R-:W-:Y:S02]  /*4910*/  SEL R19, R19, RZ, P1 ;  /* 0x000000ff13137207 */ /* 0x000fe40000800000 */
[----:B------:R-:W-:Y:S01]  /*4920*/  LOP3.LUT R185, R185, R4, RZ, 0x3c, !PT ;  /* 0x00000004b9b97212 */ /* 0x000fe200078e3cff */
[----:B------:R0:W-:Y:S01]  /*4930*/  @!P5 SYNCS.ARRIVE.TRANS64.RED.A1T0 RZ, [R73+URZ], RZ ;  /* 0x000000ff49ffd9a7 */ /* 0x0001e2000810043f */
[----:B------:R-:W-:Y:S05]  /*4940*/  @P2 BRA `(.L_x_3675) ;  /* 0xffffffdc00ac2947 */ /* 0x000fea000383ffff */
.L_x_3641:
[----:B------:R-:W2:Y:S01]  /*4950*/  LDL R4, [R1+0x70] ;  /* 0x0000700001047983 */ /* 0x000ea20000100800 */
[----:B------:R-:W-:Y:S01]  /*4960*/  BSSY B0, `(.L_x_3676) ;  /* 0x0000006000007945 */ /* 0x000fe20003800000 */
[----:B------:R-:W-:Y:S02]  /*4970*/  ISETP.NE.AND P2, PT, R201, RZ, PT ;  /* 0x000000ffc900720c */ /* 0x000fe40003f45270 */
[----:B--2---:R-:W-:Y:S01]  /*4980*/  ISETP.NE.AND P1, PT, R4, 0x1, PT ;  /* 0x000000010400780c */ /* 0x004fe20003f25270 */
[----:B------:R-:W-:-:S12]  /*4990*/  @P0 BRA `(.L_x_3677) ;  /* 0x0000000000080947 */ /* 0x000fd80003800000 */
[----:B------:R-:W1:Y:S02]  /*49a0*/  FENCE.VIEW.ASYNC.G ;  /* 0x00000000000073c6 */ /* 0x000e640000000100 */
[----:B-1----:R-:W-:Y:S06]  /*49b0*/  BAR.ARV 0xc, 0x180 ;  /* 0x0306000000007b1d */ /* 0x002fec0000002000 */
.L_x_3677:
[----:B------:R-:W-:Y:S05]  /*49c0*/  BSYNC B0 ;  /* 0x0000000000007941 */ /* 0x000fea0003800000 */
.L_x_3676:
[----:B------:R-:W-:Y:S01]  /*49d0*/  ULDC UR4, c[0x0][0x9f0] ;  /* 0x00027c0000047ab9 */ /* 0x000fe20000000800 */
[----:B------:R-:W-:Y:S01]  /*49e0*/  BSSY B7, `(.L_x_3678) ;  /* 0x0000900000077945 */ /* 0x000fe20003800000 */
[----:B------:R-:W-:-:S03]  /*49f0*/  SEL R9, R201, UR4, P2 ;  /* 0x00000004c9097c07 */ /* 0x000fc60009000000 */
[----:B------:R-:W-:Y:S05]  /*4a00*/  @!P1 BRA `(.L_x_3679) ;  /* 0x00000020005c9947 */ /* 0x000fea0003800000 */
[----:B------:R-:W2:Y:S01]  /*4a10*/  LDL R0, [R1+0x28] ;  /* 0x0000280001007983 */ /* 0x000ea20000100800 */
[----:B------:R-:W-:Y:S01]  /*4a20*/  BSSY B0, `(.L_x_3680) ;  /* 0x000001e000007945 */ /* 0x000fe20003800000 */
[----:B------:R-:W-:Y:S01]  /*4a30*/  IMAD.MOV.U32 R3, RZ, RZ, RZ ;  /* 0x000000ffff037224 */ /* 0x000fe200078e00ff */
[----:B--2---:R-:W-:-:S13]  /*4a40*/  LOP3.LUT P0, RZ, R0, 0x4, RZ, 0xc0, !PT ;  /* 0x0000000400ff7812 */ /* 0x004fda000780c0ff */
[----:B------:R-:W-:Y:S05]  /*4a50*/  @!P0 BRA `(.L_x_3681) ;  /* 0x0000000000688947 */ /* 0x000fea0003800000 */
        /* <DEDUP_REMOVED lines=10> */
[----:B------:R1:W2:Y:S02]  /*4b00*/  F2I.FTZ.U32.TRUNC.NTZ R5, R4 ;  /* 0x0000000400057305 */ /* 0x0002a4000021f000 */
[----:B-1----:R-:W-:Y:S02]  /*4b10*/  IMAD.MOV.U32 R4, RZ, RZ, RZ ;  /* 0x000000ffff047224 */ /* 0x002fe400078e00ff */
[----:B--2---:R-:W-:-:S04]  /*4b20*/  IMAD.MOV R7, RZ, RZ, -R5 ;  /* 0x000000ffff077224 */ /* 0x004fc800078e0a05 */
        /* <DEDUP_REMOVED lines=13> */
.L_x_3681:
[----:B------:R-:W-:Y:S05]  /*4c00*/  BSYNC B0 ;  /* 0x0000000000007941 */ /* 0x000fea0003800000 */
.L_x_3680:
[-C--:B------:R-:W-:Y:S01]  /*4c10*/  IMAD R0, R211, R3.reuse, RZ ;  /* 0x00000003d3007224 */ /* 0x080fe200078e02ff */
[----:B------:R-:W-:Y:S01]  /*4c20*/  PLOP3.LUT P0, PT, PT, PT, PT, 0x80, 0x0 ;  /* 0x000000000000781c */ /* 0x000fe20003f0f070 */
[----:B------:R-:W-:Y:S01]  /*4c30*/  IMAD.MOV.U32 R20, RZ, RZ, RZ ;  /* 0x000000ffff147224 */ /* 0x000fe200078e00ff */
[----:B------:R-:W-:Y:S02]  /*4c40*/  CS2R R150, SRZ ;  /* 0x0000000000967805 */ /* 0x000fe4000001ff00 */
[----:B------:R-:W-:Y:S02]  /*4c50*/  CS2R R148, SRZ ;  /* 0x0000000000947805 */ /* 0x000fe4000001ff00 */
[----:B------:R-:W-:Y:S01]  /*4c60*/  VIADDMNMX R4, R0, R3, R168, PT ;  /* 0x0000000300047246 */ /* 0x000fe200038001a8 */
[----:B------:R-:W-:Y:S01]  /*4c70*/  IMAD.MOV.U32 R3, RZ, RZ, RZ ;  /* 0x000000ffff037224 */ /* 0x000fe200078e00ff */
        /* <DEDUP_REMOVED lines=38> */
[----:B0-----:R-:W-:Y:S02]  /*4ee0*/  CS2R R72, SRZ ;  /* 0x0000000000487805 */ /* 0x001fe4000001ff00 */
[----:B------:R-:W-:Y:S02]  /*4ef0*/  CS2R R70, SRZ ;  /* 0x0000000000467805 */ /* 0x000fe4000001ff00 */
[----:B---3--:R-:W-:Y:S02]  /*4f00*/  CS2R R68, SRZ ;  /* 0x0000000000447805 */ /* 0x008fe4000001ff00 */
[----:B------:R-:W-:Y:S02]  /*4f10*/  CS2R R66, SRZ ;  /* 0x0000000000427805 */ /* 0x000fe4000001ff00 */
[----:B----4-:R-:W-:Y:S02]  /*4f20*/  CS2R R64, SRZ ;  /* 0x0000000000407805 */ /* 0x010fe4000001ff00 */
        /* <DEDUP_REMOVED lines=21> */
[----:B------:R-:W2:Y:S01]  /*5080*/  LDL R5, [R1+0x30] ;  /* 0x0000300001057983 */ /* 0x000ea20000100800 */
[----:B------:R-:W-:-:S03]  /*5090*/  ISETP.NE.AND P0, PT, R184, 0x3, PT ;  /* 0x00000003b800780c */ /* 0x000fc60003f05270 */
[----:B--2---:R-:W0:Y:S02]  /*50a0*/  SHFL.IDX PT, R3, R5, RZ, 0x1f ;  /* 0x00001fff05037589 */ /* 0x004e2400000e0000 */
[----:B0-----:R-:W-:-:S04]  /*50b0*/  LEA.HI R5, R3, R3, RZ, 0x1 ;  /* 0x0000000303057211 */ /* 0x001fc800078f08ff */
[----:B------:R-:W-:-:S05]  /*50c0*/  LOP3.LUT R6, R5, 0x1fffe, RZ, 0xc0, !PT ;  /* 0x0001fffe05067812 */ /* 0x000fca00078ec0ff */
[----:B------:R-:W-:-:S04]  /*50d0*/  IMAD.IADD R3, R3, 0x1, -R6 ;  /* 0x0000000103037824 */ /* 0x000fc800078e0a06 */
[----:B------:R-:W-:-:S04]  /*50e0*/  IMAD R3, R3, 0x8000, R2 ;  /* 0x0000800003037824 */ /* 0x000fc800078e0202 */
[----:B------:R-:W-:-:S05]  /*50f0*/  VIADD R3, R3, 0x400 ;  /* 0x0000040003037836 */ /* 0x000fca0000000000 */
[----:B------:R-:W-:-:S04]  /*5100*/  SHF.R.U32.HI R3, RZ, 0x4, R3 ;  /* 0x00000004ff037819 */ /* 0x000fc80000011603 */
[----:B------:R-:W-:-:S04]  /*5110*/  LOP3.LUT R3, R3, 0x3fff, RZ, 0xc0, !PT ;  /* 0x00003fff03037812 */ /* 0x000fc800078ec0ff */
[----:B------:R-:W-:Y:S01]  /*5120*/  LOP3.LUT R3, R3, 0x2000000, RZ, 0xfc, !PT ;  /* 0x0200000003037812 */ /* 0x000fe200078efcff */
[----:B------:R-:W-:Y:S06]  /*5130*/  @!P0 BRA `(.L_x_3683) ;  /* 0x0000000000048947 */ /* 0x000fec0003800000 */
[----:B------:R-:W-:Y:S01]  /*5140*/  BPT.TRAP 0x1 ;  /* 0x000000040000795c */ /* 0x000fe20000300000 */
.L_x_3683:
[----:B------:R-:W-:Y:S01]  /*5150*/  IMAD R5, R18, 0x8, R2 ;  /* 0x0000000812057824 */ /* 0x000fe200078e0202 */
[----:B------:R-:W-:Y:S01]  /*5160*/  SHF.L.U32 R8, R22, 0x1f, RZ ;  /* 0x0000001f16087819 */ /* 0x000fe200000006ff */
[----:B------:R-:W-:Y:S01]  /*5170*/  VIADD R6, R2, 0x26800 ;  /* 0x0002680002067836 */ /* 0x000fe20000000000 */
[----:B------:R-:W-:Y:S02]  /*5180*/  BSSY B0, `(.L_x_3684) ;  /* 0x0000008000007945 */ /* 0x000fe40003800000 */
[----:B------:R-:W0:Y:S02]  /*5190*/  SYNCS.PHASECHK.TRANS64.TRYWAIT P0, [R5+URZ+0x28c50], R8 ;  /* 0x028c5008050075a7 */ /* 0x000e24000800017f */
[----:B------:R-:W-:Y:S01]  /*51a0*/  SHF.R.U32.HI R7, RZ, 0x4, R6 ;  /* 0x00000004ff077819 */ /* 0x000fe20000011606 */
[----:B------:R-:W-:-:S03]  /*51b0*/  IMAD R6, R18, 0x1000, R3 ;  /* 0x0000100012067824 */ /* 0x000fc600078e0203 */
[----:B------:R-:W-:-:S04]  /*51c0*/  LOP3.LUT R7, R7, 0x3fff, RZ, 0xc0, !PT ;  /* 0x00003fff07077812 */ /* 0x000fc800078ec0ff */
[----:B------:R-:W-:Y:S01]  /*51d0*/  LOP3.LUT R12, R7, 0x10000, RZ, 0xfc, !PT ;  /* 0x00010000070c7812 */ /* 0x000fe200078efcff */
[----:B------:R-:W-:Y:S01]  /*51e0*/  IMAD.MOV.U32 R7, RZ, RZ, 0x40000040 ;  /* 0x40000040ff077424 */ /* 0x000fe200078e00ff */
[----:B0-----:R-:W-:Y:S06]  /*51f0*/  @!P0 BRA `(.L_x_3685) ;  /* 0x0000016000cc8947 */ /* 0x001fec0003800000 */
.L_x_3952:
[----:B------:R-:W-:Y:S05]  /*5200*/  BSYNC B0 ;  /* 0x0000000000007941 */ /* 0x000fea0003800000 */
.L_x_3684:
[----:B------:R-:W-:Y:S01]  /*5210*/  BAR.SYNC.DEFER_BLOCKING 0xe, 0x100 ;  /* 0x0384000000007b1d */ /* 0x000fe20000010000 */
[----:B------:R-:W-:Y:S01]  /*5220*/  IMAD.MOV.U32 R13, RZ, RZ, 0x40000040 ;  /* 0x40000040ff0d7424 */ /* 0x000fe200078e00ff */
[C---:B------:R-:W-:Y:S01]  /*5230*/  R2UR UR6, R6.reuse ;  /* 0x00000000060672ca */ /* 0x040fe200000e0000 */
[----:B------:R-:W-:Y:S01]  /*5240*/  VIADD R10, R6, 0x100 ;  /* 0x00000100060a7836 */ /* 0x000fe20000000000 */
[----:B------:R-:W-:Y:S01]  /*5250*/  R2UR UR7, R7 ;  /* 0x00000000070772ca */ /* 0x000fe200000e0000 */
[----:B------:R-:W-:Y:S01]  /*5260*/  IMAD.MOV.U32 R11, RZ, RZ, 0x40000040 ;  /* 0x40000040ff0b7424 */ /* 0x000fe200078e00ff */
[----:B------:R-:W-:Y:S01]  /*5270*/  R2UR UR4, R12 ;  /* 0x000000000c0472ca */ /* 0x000fe200000e0000 */
[----:B0-----:R-:W-:Y:S01]  /*5280*/  VIADD R8, R6, 0x80 ;  /* 0x0000008006087836 */ /* 0x001fe20000000000 */
[----:B------:R-:W-:Y:S01]  /*5290*/  R2UR UR5, R13 ;  /* 0x000000000d0572ca */ /* 0x000fe200000e0000 */
[----:B------:R-:W-:Y:S01]  /*52a0*/  IMAD.MOV.U32 R9, RZ, RZ, 0x40000040 ;  /* 0x40000040ff097424 */ /* 0x000fe200078e00ff */
[----:B------:R-:W-:Y:S01]  /*52b0*/  R2UR UR14, R10 ;  /* 0x000000000a0e72ca */ /* 0x000fe200000e0000 */
[----:B------:R-:W-:Y:S01]  /*52c0*/  VIADD R10, R12, 0x2 ;  /* 0x000000020c0a7836 */ /* 0x000fe20000000000 */
        /* <DEDUP_REMOVED lines=11> */
[----:B------:R-:W0:Y:S01]  /*5380*/  S2R R14, SR_TID.X ;  /* 0x00000000000e7919 */ /* 0x000e220000002100 */
[----:B------:R-:W-:Y:S01]  /*5390*/  WARPGROUP.ARRIVE ;  /* 0x00000000000079c5 */ /* 0x000fe20000000000 */
[----:B------:R-:W-:Y:S01]  /*53a0*/  R2UR UR13, R9 ;  /* 0x00000000090d72ca */ /* 0x000fe200000e0000 */
[----:B------:R-:W-:Y:S01]  /*53b0*/  VIADD R4, R4, 0xfffffffe ;  /* 0xfffffffe04047836 */ /* 0x000fe20000000000 */
[----:B------:R-:W-:Y:S03]  /*53c0*/  BSSY B0, `(.L_x_3686) ;  /* 0x00000ec000007945 */ /* 0x000fe60003800000 */
[----:B------:R-:W-:Y:S01]  /*53d0*/  HGMMA.64x256x16.F32.BF16 R24, gdesc[UR4].tnspB, RZ, !UPT, gsb0 ;  /* 0x43e00000041879f0 */ /* 0x000fe2000c0018ff */
[----:B------:R-:W-:Y:S01]  /*53e0*/  R2UR UR6, R6 ;  /* 0x00000000060672ca */ /* 0x000fe200000e0000 */
[----:B------:R-:W-:Y:S01]  /*53f0*/  VIADD R6, R12, 0x6 ;  /* 0x000000060c067836 */ /* 0x000fe20000000000 */
[----:B------:R-:W-:Y:S01]  /*5400*/  R2UR UR7, R7 ;  /* 0x00000000070772ca */ /* 0x000fe200000e0000 */
[----:B------:R-:W-:-:S03]  /*5410*/  IMAD.MOV.U32 R7, RZ, RZ, 0x40000040 ;  /* 0x40000040ff077424 */ /* 0x000fc600078e00ff */
[----:B------:R-:W-:Y:S02]  /*5420*/  R2UR UR4, R6 ;  /* 0x00000000060472ca */ /* 0x000fe400000e0000 */
[----:B------:R-:W-:Y:S02]  /*5430*/  R2UR UR5, R7 ;  /* 0x00000000070572ca */ /* 0x000fe400000e0000 */
        /* <DEDUP_REMOVED lines=18> */
[----:B------:R-:W-:-:S13]  /*5560*/  ISETP.GE.AND P0, PT, R4, R0, PT ;  /* 0x000000000400720c */ /* 0x000fda0003f06270 */
[----:B0-----:R-:W-:Y:S05]  /*5570*/  @!P0 BRA `(.L_x_3687) ;  /* 0x0000000c00408947 */ /* 0x001fea0003800000 */
[----:B------:R-:W-:-:S07]  /*5580*/  IMAD.MOV.U32 R14, RZ, RZ, R4 ;  /* 0x000000ffff0e7224 */ /* 0x000fce00078e0004 */
.L_x_3693:
[----:B------:R-:W-:Y:S01]  /*5590*/  BAR.SYNC.DEFER_BLOCKING 0xe, 0x100 ;  /* 0x0384000000007b1d */ /* 0x000fe20000010000 */
[----:B0-----:R-:W-:Y:S01]  /*55a0*/  IMAD R4, R18, 0x40, R191 ;  /* 0x0000004012047824 */ /* 0x001fe200078e02bf */
[----:B------:R-:W-:Y:S01]  /*55b0*/  ISETP.NE.AND P2, PT, R184, 0x3, PT ;  /* 0x00000003b800780c */ /* 0x000fe20003f45270 */
[----:B------:R-:W-:Y:S02]  /*55c0*/  VIADD R15, R18, 0x1 ;  /* 0x00000001120f7836 */ /* 0x000fe40000000000 */
[----:B------:R-:W-:-:S03]  /*55d0*/  IMAD R4, R4, 0x4, R2 ;  /* 0x0000000404047824 */ /* 0x000fc600078e0202 */
[----:B------:R-:W-:-:S04]  /*55e0*/  ISETP.NE.AND P0, PT, R15, 0x2, PT ;  /* 0x000000020f00780c */ /* 0x000fc80003f05270 */
[----:B------:R-:W-:-:S05]  /*55f0*/  SEL R15, R15, RZ, P0 ;  /* 0x000000ff0f0f7207 */ /* 0x000fca0000000000 */
[----:B------:R-:W-:Y:S01]  /*5600*/  IMAD.MOV.U32 R18, RZ, RZ, R15 ;  /* 0x000000ffff127224 */ /* 0x000fe200078e000f */
[----:B------:R-:W0:Y:S04]  /*5610*/  LDS R5, [R4+0x28800] ;  /* 0x0288000004057984 */ /* 0x000e280000000800 */
[----:B------:R-:W1:Y:S01]  /*5620*/  LDS R4, [R4+0x28820] ;  /* 0x0288200004047984 */ /* 0x000e620000000800 */
[-C--:B0-----:R-:W-:Y:S01]  /*5630*/  FMUL.FTZ R24, R24, R5.reuse ;  /* 0x0000000518187220 */ /* 0x081fe20000410000 */
        /* <DEDUP_REMOVED lines=67> */
[----:B------:R-:W-:-:S02]  /*5a70*/  IMAD.MOV.U32 R4, RZ, RZ, R14 ;  /* 0x000000ffff047224 */ /* 0x000fc400078e000e */
[-C--:B------:R-:W-:Y:S01]  /*5a80*/  FMUL.FTZ R32, R32, R5.reuse ;  /* 0x0000000520207220 */ /* 0x080fe20000410000 */
[-C--:B------:R-:W-:Y:S01]  /*5a90*/  FMUL.FTZ R33, R33, R5.reuse ;  /* 0x0000000521217220 */ /* 0x080fe20000410000 */
[-C--:B------:R-:W-:Y:S01]  /*5aa0*/  FMUL.FTZ R36, R36, R5.reuse ;  /* 0x0000000524247220 */ /* 0x080fe20000410000 */
[-C--:B------:R-:W-:Y:S01]  /*5ab0*/  FMUL.FTZ R37, R37, R5.reuse ;  /* 0x0000000525257220 */ /* 0x080fe20000410000 */
[----:B------:R-:W-:Y:S01]  /*5ac0*/  ISETP.GT.AND P1, PT, R4, R0, PT ;  /* 0x000000000400720c */ /* 0x000fe20003f24270 */
[-C--:B------:R-:W-:Y:S01]  /*5ad0*/  FMUL.FTZ R40, R40, R5.reuse ;  /* 0x0000000528287220 */ /* 0x080fe20000410000 */
[----:B------:R-:W-:Y:S01]  /*5ae0*/  SEL R4, RZ, 0x1, P0 ;  /* 0x00000001ff047807 */ /* 0x000fe20000000000 */
        /* <DEDUP_REMOVED lines=55> */
[----:B------:R-:W-:Y:S01]  /*5e60*/  LOP3.LUT R22, R22, R4, RZ, 0x3c, !PT ;  /* 0x0000000416167212 */ /* 0x000fe200078e3cff */
[----:B------:R-:W-:Y:S01]  /*5e70*/  VIADD R14, R14, 0xffffffff ;  /* 0xffffffff0e0e7836 */ /* 0x000fe20000000000 */
[----:B------:R-:W-:Y:S06]  /*5e80*/  @!P2 BRA `(.L_x_3688) ;  /* 0x000000000004a947 */ /* 0x000fec0003800000 */
[----:B------:R-:W-:Y:S01]  /*5e90*/  BPT.TRAP 0x1 ;  /* 0x000000040000795c */ /* 0x000fe20000300000 */
.L_x_3688:
[----:B------:R-:W-:Y:S01]  /*5ea0*/  IMAD R4, R18, 0x8, R2 ;  /* 0x0000000812047824 */ /* 0x000fe200078e0202 */
[----:B------:R-:W-:-:S04]  /*5eb0*/  SHF.L.U32 R5, R22, 0x1f, RZ ;  /* 0x0000001f16057819 */ /* 0x000fc800000006ff */
[----:B------:R0:W1:Y:S01]  /*5ec0*/  SYNCS.PHASECHK.TRANS64.TRYWAIT P0, [R4+URZ+0x28c50], R5 ;  /* 0x028c5005040075a7 */ /* 0x000062000800017f */
[----:B------:R-:W-:Y:S05]  /*5ed0*/  @!P2 BRA `(.L_x_3689) ;  /* 0x000000000004a947 */ /* 0x000fea0003800000 */
[----:B------:R-:W-:Y:S01]  /*5ee0*/  BPT.TRAP 0x1 ;  /* 0x000000040000795c */ /* 0x000fe20000300000 */
.L_x_3689:
[----:B------:R-:W-:Y:S04]  /*5ef0*/  BSSY B1, `(.L_x_3690) ;  /* 0x0000004000017945 */ /* 0x000fe80003800000 */
[----:B-1----:R-:W-:Y:S05]  /*5f00*/  @P0 BRA `(.L_x_3691) ;  /* 0x0000000000080947 */ /* 0x002fea0003800000 */
[----:B------:R-:W1:Y:S02]  /*5f10*/  SYNCS.PHASECHK.TRANS64.TRYWAIT P0, [R4+URZ+0x28c50], R5 ;  /* 0x028c5005040075a7 */ /* 0x000e64000800017f */
[----:B-1----:R-:W-:Y:S05]  /*5f20*/  @!P0 BRA `(.L_x_3692) ;  /* 0x0000015400948947 */ /* 0x002fea0003800000 */
.L_x_3691:
[----:B------:R-:W-:Y:S05]  /*5f30*/  BSYNC B1 ;  /* 0x0000000000017941 */ /* 0x000fea0003800000 */
.L_x_3690:
[----:B01----:R-:W-:Y:S01]  /*5f40*/  IMAD.MOV.U32 R5, RZ, RZ, 0x40000040 ;  /* 0x40000040ff057424 */ /* 0x003fe200078e00ff */
[----:B------:R-:W-:Y:S01]  /*5f50*/  WARPGROUP.ARRIVE ;  /* 0x00000000000079c5 */ /* 0x000fe20000000000 */
[----:B------:R-:W-:-:S05]  /*5f60*/  IMAD R4, R18, 0x1000, R3 ;  /* 0x0000100012047824 */ /* 0x000fca00078e0203 */
[----:B------:R-:W0:Y:S01]  /*5f70*/  S2R R20, SR_TID.X ;  /* 0x0000000000147919 */ /* 0x000e220000002100 */
[----:B------:R-:W-:Y:S01]  /*5f80*/  IMAD.MOV.U32 R13, RZ, RZ, 0x40000040 ;  /* 0x40000040ff0d7424 */ /* 0x000fe200078e00ff */
[----:B------:R-:W-:Y:S01]  /*5f90*/  R2UR UR7, R5 ;  /* 0x00000000050772ca */ /* 0x000fe200000e0000 */
[----:B------:R-:W-:Y:S01]  /*5fa0*/  VIADD R5, R2, 0x26800 ;  /* 0x0002680002057836 */ /* 0x000fe20000000000 */
[----:B------:R-:W-:Y:S02]  /*5fb0*/  R2UR UR6, R4 ;  /* 0x00000000040672ca */ /* 0x000fe400000e0000 */
[----:B------:R-:W-:Y:S01]  /*5fc0*/  R2UR UR5, R13 ;  /* 0x000000000d0572ca */ /* 0x000fe200000e0000 */
[----:B------:R-:W-:Y:S01]  /*5fd0*/  IMAD.MOV.U32 R13, RZ, RZ, 0x40000040 ;  /* 0x40000040ff0d7424 */ /* 0x000fe200078e00ff */
[----:B------:R-:W-:-:S04]  /*5fe0*/  SHF.R.U32.HI R5, RZ, 0x4, R5 ;  /* 0x00000004ff057819 */ /* 0x000fc80000011605 */
[----:B------:R-:W-:-:S04]  /*5ff0*/  LOP3.LUT R5, R5, 0x3fff, RZ, 0xc0, !PT ;  /* 0x00003fff05057812 */ /* 0x000fc800078ec0ff */
[----:B------:R-:W-:Y:S01]  /*6000*/  LOP3.LUT R12, R5, 0x10000, RZ, 0xfc, !PT ;  /* 0x00010000050c7812 */ /* 0x000fe200078efcff */
[----:B------:R-:W-:-:S03]  /*6010*/  IMAD.MOV.U32 R5, RZ, RZ, 0x40000040 ;  /* 0x40000040ff057424 */ /* 0x000fc600078e00ff */
[----:B------:R-:W-:Y:S01]  /*6020*/  R2UR UR4, R12 ;  /* 0x000000000c0472ca */ /* 0x000fe200000e0000 */
[----:B------:R-:W-:Y:S01]  /*6030*/  VIADD R12, R4, 0x80 ;  /* 0x00000080040c7836 */ /* 0x000fe20000000000 */
[----:B0-----:R-:W-:-:S11]  /*6040*/  LOP3.LUT R20, R20, 0x7f, RZ, 0xc0, !PT ;  /* 0x0000007f14147812 */ /* 0x001fd600078ec0ff */
[----:B------:R-:W-:Y:S01]  /*6050*/  HGMMA.64x256x16.F32.BF16 R24, gdesc[UR4].tnspB, R24, gsb0 ;  /* 0x43e00000041879f0 */ /* 0x000fe20008001818 */
[----:B------:R-:W-:Y:S01]  /*6060*/  R2UR UR6, R12 ;  /* 0x000000000c0672ca */ /* 0x000fe200000e0000 */
[----:B------:R-:W-:Y:S01]  /*6070*/  VIADD R12, R4, 0x100 ;  /* 0x00000100040c7836 */ /* 0x000fe20000000000 */
[----:B------:R-:W-:Y:S01]  /*6080*/  R2UR UR7, R13 ;  /* 0x000000000d0772ca */ /* 0x000fe200000e0000 */
[----:B------:R-:W-:Y:S01]  /*6090*/  IMAD.MOV.U32 R13, RZ, RZ, 0x40000040 ;  /* 0x40000040ff0d7424 */ /* 0x000fe200078e00ff */
[----:B------:R-:W-:Y:S01]  /*60a0*/  R2UR UR4, R10 ;  /* 0x000000000a0472ca */ /* 0x000fe200000e0000 */
[----:B------:R-:W-:Y:S01]  /*60b0*/  VIADD R4, R4, 0x180 ;  /* 0x0000018004047836 */ /* 0x000fe20000000000 */
[----:B------:R-:W-:Y:S02]  /*60c0*/  R2UR UR5, R11 ;  /* 0x000000000b0572ca */ /* 0x000fe400000e0000 */
[----:B------:R-:W-:Y:S01]  /*60d0*/  ISETP.NE.AND P0, PT, R20, RZ, PT ;  /* 0x000000ff1400720c */ /* 0x000fe20003f05270 */
[----:B------:R-:W-:-:S02]  /*60e0*/  WARPGROUP.DEPBAR.LE gsb0, 0x0 ;  /* 0x00008000000079c5 */ /* 0x000fc40000010000 */
[----:B------:R-:W-:-:S15]  /*60f0*/  WARPGROUP.ARRIVE ;  /* 0x00000000000079c5 */ /* 0x000fde0000000000 */
[----:B------:R-:W-:-:S01]  /*6100*/  NOP ;  /* 0x0000000000007918 */ /* 0x000fc20000000000 */
[----:B------:R-:W-:Y:S01]  /*6110*/  HGMMA.64x256x16.F32.BF16 R24, gdesc[UR4].tnspB, R24, gsb0 ;  /* 0x43e00000041879f0 */ /* 0x000fe20008001818 */
[----:B------:R-:W-:Y:S02]  /*6120*/  R2UR UR6, R12 ;  /* 0x000000000c0672ca */ /* 0x000fe400000e0000 */
[----:B------:R-:W-:Y:S02]  /*6130*/  R2UR UR7, R13 ;  /* 0x000000000d0772ca */ /* 0x000fe400000e0000 */
[----:B------:R-:W-:Y:S02]  /*6140*/  R2UR UR4, R8 ;  /* 0x00000000080472ca */ /* 0x000fe400000e0000 */
[----:B------:R-:W-:Y:S01]  /*6150*/  R2UR UR5, R9 ;  /* 0x00000000090572ca */ /* 0x000fe200000e0000 */
[----:B------:R-:W-:Y:S02]  /*6160*/  WARPGROUP.DEPBAR.LE gsb0, 0x0 ;  /* 0x00008000000079c5 */ /* 0x000fe40000010000 */
[----:B------:R-:W-:-:S15]  /*6170*/  WARPGROUP.ARRIVE ;  /* 0x00000000000079c5 */ /* 0x000fde0000000000 */
[----:B------:R-:W-:-:S03]  /*6180*/  NOP ;  /* 0x0000000000007918 */ /* 0x000fc60000000000 */
[----:B------:R-:W-:Y:S01]  /*6190*/  HGMMA.64x256x16.F32.BF16 R24, gdesc[UR4].tnspB, R24, gsb0 ;  /* 0x43e00000041879f0 */ /* 0x000fe20008001818 */
[----:B------:R-:W-:Y:S01]  /*61a0*/  R2UR UR6, R4 ;  /* 0x00000000040672ca */ /* 0x000fe200000e0000 */
[----:B------:R-:W-:Y:S01]  /*61b0*/  @!P0 IMAD R4, R15, 0x8, R2 ;  /* 0x000000080f048824 */ /* 0x000fe200078e0202 */
[----:B------:R-:W-:Y:S02]  /*61c0*/  R2UR UR7, R5 ;  /* 0x00000000050772ca */ /* 0x000fe400000e0000 */
[----:B------:R-:W-:Y:S01]  /*61d0*/  R2UR UR4, R6 ;  /* 0x00000000060472ca */ /* 0x000fe200000e0000 */
[----:B------:R-:W-:Y:S01]  /*61e0*/  @!P0 VIADD R4, R4, 0x28c60 ;  /* 0x00028c6004048836 */ /* 0x000fe20000000000 */
[----:B------:R-:W-:-:S04]  /*61f0*/  R2UR UR5, R7 ;  /* 0x00000000070572ca */ /* 0x000fc800000e0000 */
[----:B------:R-:W-:Y:S01]  /*6200*/  @!P0 PRMT R4, RZ, 0x654, R4 ;  /* 0x00000654ff048816 */ /* 0x000fe20000000004 */
[----:B------:R-:W-:Y:S02]  /*6210*/  WARPGROUP.DEPBAR.LE gsb0, 0x0 ;  /* 0x00008000000079c5 */ /* 0x000fe40000010000 */
[----:B------:R-:W-:-:S14]  /*6220*/  WARPGROUP.ARRIVE ;  /* 0x00000000000079c5 */ /* 0x000fdc0000000000 */
[----:B------:R-:W-:Y:S03]  /*6230*/  HGMMA.64x256x16.F32.BF16 R24, gdesc[UR4].tnspB, R24, gsb0 ;  /* 0x43e00000041879f0 */ /* 0x000fe60008001818 */
[----:B------:R-:W-:Y:S02]  /*6240*/  WARPGROUP.DEPBAR.LE gsb0, 0x0 ;  /* 0x00008000000079c5 */ /* 0x000fe40000010000 */
[----:B------:R-:W-:Y:S06]  /*6250*/  BAR.ARV 0xf, 0x100 ;  /* 0x03c4000000007b1d */ /* 0x000fec0000002000 */
[----:B------:R0:W-:Y:S01]  /*6260*/  @!P0 SYNCS.ARRIVE.TRANS64.RED.A1T0 RZ, [R4+URZ], RZ ;  /* 0x000000ff04ff89a7 */ /* 0x0001e2000810043f */
[----:B------:R-:W-:Y:S05]  /*6270*/  @P1 BRA `(.L_x_3693) ;  /* 0xfffffff000c41947 */ /* 0x000fea000383ffff */
.L_x_3687:
[----:B------:R-:W-:Y:S05]  /*6280*/  BSYNC B0 ;  /* 0x0000000000007941 */ /* 0x000fea0003800000 */
.L_x_3686:
[----:B------:R-:W-:Y:S01]  /*6290*/  BAR.SYNC.DEFER_BLOCKING 0xe, 0x100 ;  /* 0x0384000000007b1d */ /* 0x000fe20000010000 */
[C---:B------:R-:W-:Y:S01]  /*62a0*/  IMAD R0, R18.reuse, 0x40, R191 ;  /* 0x0000004012007824 */ /* 0x040fe200078e02bf */
[----:B------:R-:W-:Y:S01]  /*62b0*/  PLOP3.LUT P0, PT, PT, PT, PT, 0x8, 0x0 ;  /* 0x000000000000781c */ /* 0x000fe20003f0e170 */
[----:B------:R-:W-:Y:S02]  /*62c0*/  VIADD R18, R18, 0x1 ;  /* 0x0000000112127836 */ /* 0x000fe40000000000 */
[----:B------:R-:W-:Y:S02]  /*62d0*/  IMAD R2, R0, 0x4, R2 ;  /* 0x0000000400027824 */ /* 0x000fe400078e0202 */
[----:B------:R-:W-:Y:S01]  /*62e0*/  IMAD.MOV.U32 R20, RZ, RZ, RZ ;  /* 0x000000ffff147224 */ /* 0x000fe200078e00ff */
[----:B------:R-:W-:Y:S01]  /*62f0*/  ISETP.NE.AND P1, PT, R18, 0x2, PT ;  /* 0x000000021200780c */ /* 0x000fe20003f25270 */
[----:B------:R-:W-:-:S03]  /*6300*/  IMAD.MOV.U32 R3, RZ, RZ, RZ ;  /* 0x000000ffff037224 */ /* 0x000fc600078e00ff */
[----:B------:R-:W-:Y:S01]  /*6310*/  SEL R18, R18, RZ, P1 ;  /* 0x000000ff12127207 */ /* 0x000fe20000800000 */
        /* <DEDUP_REMOVED lines=66> */
[----:B------:R-:W-:Y:S01]  /*6740*/  SEL R0, RZ, 0x1, P1 ;  /* 0x00000001ff007807 */ /* 0x000fe20000800000 */
        /* <DEDUP_REMOVED lines=65> */
[----:B------:R-:W-:Y:S06]  /*6b60*/  BAR.ARV 0xf, 0x100 ;  /* 0x03c4000000007b1d */ /* 0x000fec0000002000 */
[----:B------:R-:W-:Y:S05]  /*6b70*/  BRA `(.L_x_3682) ;  /* 0x0000006c00987947 */ /* 0x000fea0003800000 */
.L_x_3679:
        /* <DEDUP_REMOVED lines=8> */
[----:B------:R-:W-:-:S05]  /*6c00*/  IABS R10, R9 ;  /* 0x00000009000a7213 */ /* 0x000fca0000000000 */
[----:B------:R-:W-:Y:S02]  /*6c10*/  IMAD.MOV R10, RZ, RZ, -R10 ;  /* 0x000000ffff0a7224 */ /* 0x000fe400078e0a0a */
[----:B-1----:R-:W1:Y:S02]  /*6c20*/  MUFU.RCP R6, R6 ;  /* 0x0000000600067308 */ /* 0x002e640000001000 */
[----:B-1----:R-:W-:Y:S01]  /*6c30*/  VIADD R4, R6, 0xffffffe ;  /* 0x0ffffffe06047836 */ /* 0x002fe20000000000 */
[----:B------:R-:W-:Y:S02]  /*6c40*/  IABS R6, R0 ;  /* 0x0000000000067213 */ /* 0x000fe40000000000 */
[----:B------:R-:W-:-:S03]  /*6c50*/  LOP3.LUT R0, R0, R9, RZ, 0x3c, !PT ;  /* 0x0000000900007212 */ /* 0x000fc600078e3cff */
[----:B------:R1:W2:Y:S01]  /*6c60*/  F2I.FTZ.U32.TRUNC.NTZ R5, R4 ;  /* 0x0000000400057305 */ /* 0x0002a2000021f000 */
[----:B------:R-:W-:Y:S01]  /*6c70*/  ISETP.GE.AND P2, PT, R0, RZ, PT ;  /* 0x000000ff0000720c */ /* 0x000fe20003f46270 */
[----:B-1----:R-:W-:Y:S02]  /*6c80*/  IMAD.MOV.U32 R4, RZ, RZ, RZ ;  /* 0x000000ffff047224 */ /* 0x002fe400078e00ff */
[----:B--2---:R-:W-:-:S04]  /*6c90*/  IMAD.MOV R8, RZ, RZ, -R5 ;  /* 0x000000ffff087224 */ /* 0x004fc800078e0a05 */
        /* <DEDUP_REMOVED lines=14> */
.L_x_3695:
[----:B------:R-:W-:Y:S05]  /*6d80*/  BSYNC B0 ;  /* 0x0000000000007941 */ /* 0x000fea0003800000 */
.L_x_3694:
        /* <DEDUP_REMOVED lines=72> */
[----:B------:R-:W-:Y:S03]  /*7210*/  BSSY B6, `(.L_x_3696) ;  /* 0x000001c000067945 */ /* 0x000fe60003800000 */
[----:B--2---:R-:W0:Y:S02]  /*7220*/  SHFL.IDX PT, R0, R0, RZ, 0x1f ;  /* 0x00001fff00007589 */ /* 0x004e2400000e0000 */
[----:B0-----:R-:W-:-:S04]  /*7230*/  LEA.HI R3, R0, R0, RZ, 0x1 ;  /* 0x0000000000037211 */ /* 0x001fc800078f08ff */
        /* <DEDUP_REMOVED lines=25> */
.L_x_3697:
[----:B------:R-:W-:Y:S05]  /*73d0*/  BSYNC B6 ;  /* 0x0000000000067941 */ /* 0x000fea0003800000 */
.L_x_3696:
        /* <DEDUP_REMOVED lines=12> */
.L_x_3701:
[----:B-1----:R1:W2:Y:S02]  /*74a0*/  SYNCS.PHASECHK.TRANS64.TRYWAIT P0, [R2+URZ+0x28c00], R3 ;  /* 0x028c0003020075a7 */ /* 0x0022a4000800017f */
[----:B--2---:R-:W-:Y:S05]  /*74b0*/  @!P0 NANOSLEEP.SYNCS 0x989680 ;  /* 0x009896800000895d */ /* 0x004fea0003900000 */
[----:B------:R-:W2:Y:S02]  /*74c0*/  @!P0 SYNCS.PHASECHK.TRANS64 P0, [R2+URZ+0x28c00], R3 ;  /* 0x028c0003020085a7 */ /* 0x000ea4000800007f */
[----:B--2---:R-:W-:Y:S05]  /*74d0*/  @!P0 BRA `(.L_x_3701) ;  /* 0xfffffffc00f08947 */ /* 0x004fea000383ffff */
.L_x_3700:
[----:B------:R-:W-:Y:S05]  /*74e0*/  BSYNC B0 ;  /* 0x0000000000007941 */ /* 0x000fea0003800000 */
.L_x_3699:
[----:B------:R-:W-:Y:S05]  /*74f0*/  BRA `(.L_x_3702) ;  /* 0x0000002000ac7947 */ /* 0x000fea0003800000 */
.L_x_3698:
[----:B-----5:R-:W-:Y:S01]  /*7500*/  SHF.R.S32.HI R0, RZ, 0x1f, R154 ;  /* 0x0000001fff007819 */ /* 0x020fe2000001149a */
[----:B------:R-:W-:Y:S01]  /*7510*/  VIADD R4, R2, 0x20400 ;  /* 0x0002040002047836 */ /* 0x000fe20000000000 */
[----:B------:R-:W-:Y:S01]  /*7520*/  ULDC.64 UR4, c[0x0][0x3f8] ;  /* 0x0000fe0000047ab9 */ /* 0x000fe20000000a00 */
[----:B------:R-:W-:Y:S01]  /*7530*/  ULDC.64 UR6, c[0x0][0x408] ;  /* 0x0001020000067ab9 */ /* 0x000fe20000000a00 */
[----:B------:R-:W-:Y:S01]  /*7540*/  BSSY B6, `(.L_x_3703) ;  /* 0x0000021000067945 */ /* 0x000fe20003800000 */
[----:B------:R-:W-:Y:S01]  /*7550*/  IMAD R3, R0, UR4, RZ ;  /* 0x0000000400037c24 */ /* 0x000fe2000f8e02ff */
[----:B------:R-:W-:Y:S01]  /*7560*/  LOP3.LUT P0, RZ, R4, 0x3ff, RZ, 0xc0, !PT ;  /* 0x000003ff04ff7812 */ /* 0x000fe2000780c0ff */
[----:B------:R-:W-:Y:S02]  /*7570*/  IMAD R9, R0, UR6, RZ ;  /* 0x0000000600097c24 */ /* 0x000fe4000f8e02ff */
[----:B------:R-:W-:-:S04]  /*7580*/  IMAD.WIDE.U32 R4, R154, UR4, RZ ;  /* 0x000000049a047c25 */ /* 0x000fc8000f8e00ff */
        /* <DEDUP_REMOVED lines=28> */
.L_x_3704:
[----:B------:R-:W-:Y:S05]  /*7750*/  BSYNC B6 ;  /* 0x0000000000067941 */ /* 0x000fea0003800000 */
.L_x_3703:
[----:B------:R-:W-:Y:S01]  /*7760*/  ULDC.U8 UR4, c[0x0][0x410] ;  /* 0x0001040000047ab9 */ /* 0x000fe20000000000 */
[----:B------:R-:W-:Y:S01]  /*7770*/  BSSY B0, `(.L_x_3705) ;  /* 0x00001fb000007945 */ /* 0x000fe20003800000 */
[----:B------:R-:W-:Y:S01]  /*7780*/  ISETP.NE.AND P0, PT, RZ, UR4, PT ;  /* 0x00000004ff007c0c */ /* 0x000fe2000bf05270 */
[----:B------:R-:W-:Y:S02]  /*7790*/  VIADD R28, R23, 0x20 ;  /* 0x00000020171c7836 */ /* 0x000fe40000000000 */
[----:B------:R-:W-:-:S10]  /*77a0*/  IMAD R5, R153, 0x40, R23 ;  /* 0x0000004099057824 */ /* 0x000fd400078e0217 */
[----:B------:R-:W-:Y:S05]  /*77b0*/  @!P0 BRA `(.L_x_3706) ;  /* 0x0000001000008947 */ /* 0x000fea0003800000 */
[----:B------:R-:W-:-:S03]  /*77c0*/  UMOV UR4, 0xffffffff ;  /* 0xffffffff00047882 */ /* 0x000fc60000000000 */
[----:B------:R-:W-:Y:S05]  /*77d0*/  BRA.DIV UR4, `(.L_x_3707) ;  /* 0x0000013e047c7947 */ /* 0x000fea000b800000 */
[----:B------:R0:W1:Y:S04]  /*77e0*/  SHFL.IDX PT, R0, R26, RZ, 0x1c1f ;  /* 0x001c1fff1a007589 */ /* 0x00006800000e0000 */
[----:B------:R0:W2:Y:S04]  /*77f0*/  SHFL.IDX PT, R3, R25, RZ, 0x1c1f ;  /* 0x001c1fff19037589 */ /* 0x0000a800000e0000 */
[----:B------:R-:W3:Y:S04]  /*7800*/  SHFL.IDX PT, R24, R24, RZ, 0x1c1f ;  /* 0x001c1fff18187589 */ /* 0x000ee800000e0000 */
[----:B------:R0:W4:Y:S02]  /*7810*/  SHFL.IDX PT, R21, R27, RZ, 0x1c1f ;  /* 0x001c1fff1b157589 */ /* 0x00012400000e0000 */
.L_x_3958:
[----:B------:R-:W-:Y:S01]  /*7820*/  ULDC UR4, c[0x0][0x448] ;  /* 0x0001120000047ab9 */ /* 0x000fe20000000800 */
[----:B------:R-:W-:Y:S01]  /*7830*/  LEA.HI R4, R210, R210, RZ, 0x1 ;  /* 0x000000d2d2047211 */ /* 0x000fe200078f08ff */
[----:B0-----:R-:W-:Y:S01]  /*7840*/  IMAD R26, R155, UR4, RZ ;  /* 0x000000049b1a7c24 */ /* 0x001fe2000f8e02ff */
[----:B------:R-:W-:Y:S01]  /*7850*/  BSSY B1, `(.L_x_3708) ;  /* 0x0000022000017945 */ /* 0x000fe20003800000 */
[----:B------:R-:W-:Y:S01]  /*7860*/  IMAD.SHL.U32 R10, R189, 0x40, RZ ;  /* 0x00000040bd0a7824 */ /* 0x000fe200078e00ff */
[----:B------:R-:W-:Y:S02]  /*7870*/  LOP3.LUT R7, R4, 0xfffffffe, RZ, 0xc0, !PT ;  /* 0xfffffffe04077812 */ /* 0x000fe400078ec0ff */
[----:B------:R-:W-:Y:S02]  /*7880*/  CS2R R8, SRZ ;  /* 0x0000000000087805 */ /* 0x000fe4000001ff00 */
[----:B------:R-:W-:Y:S02]  /*7890*/  ISETP.GE.AND P0, PT, R5, R26, PT ;  /* 0x0000001a0500720c */ /* 0x000fe40003f06270 */
[----:B------:R-:W-:-:S02]  /*78a0*/  CS2R R4, SRZ ;  /* 0x0000000000047805 */ /* 0x000fc4000001ff00 */
[----:B------:R-:W-:Y:S01]  /*78b0*/  LOP3.LUT R27, R10, 0x1c0, RZ, 0xc0, !PT ;  /* 0x000001c00a1b7812 */ /* 0x000fe200078ec0ff */
[----:B------:R-:W-:Y:S01]  /*78c0*/  IMAD.IADD R25, R210, 0x1, -R7 ;  /* 0x00000001d2197824 */ /* 0x000fe200078e0a07 */
[----:B------:R-:W-:Y:S02]  /*78d0*/  CS2R R6, SRZ ;  /* 0x0000000000067805 */ /* 0x000fe4000001ff00 */
[----:B------:R-:W-:Y:S02]  /*78e0*/  CS2R R10, SRZ ;  /* 0x00000000000a7805 */ /* 0x000fe4000001ff00 */
[----:B------:R-:W-:-:S03]  /*78f0*/  SHF.L.U32 R25, R25, 0x1f, RZ ;  /* 0x0000001f19197819 */ /* 0x000fc600000006ff */
[----:B------:R-:W-:Y:S05]  /*7900*/  @P0 BRA `(.L_x_3709) ;  /* 0x0000000000580947 */ /* 0x000fea0003800000 */
[----:B------:R-:W-:Y:S01]  /*7910*/  ULDC UR4, c[0x0][0x3f4] ;  /* 0x0000fd0000047ab9 */ /* 0x000fe20000000800 */
[----:B--2---:R-:W-:Y:S01]  /*7920*/  IMAD.MOV.U32 R4, RZ, RZ, R3 ;  /* 0x000000ffff047224 */ /* 0x004fe200078e0003 */
[----:B------:R-:W-:Y:S01]  /*7930*/  ISETP.GE.AND P2, PT, R186, UR4, PT ;  /* 0x00000004ba007c0c */ /* 0x000fe2000bf46270 */
[----:B-1----:R-:W-:Y:S01]  /*7940*/  IMAD.MOV.U32 R5, RZ, RZ, R0 ;  /* 0x000000ffff057224 */ /* 0x002fe200078e0000 */
[C---:B------:R-:W-:Y:S01]  /*7950*/  ISETP.GE.AND P3, PT, R190.reuse, UR4, PT ;  /* 0x00000004be007c0c */ /* 0x040fe2000bf66270 */
[----:B------:R-:W-:Y:S01]  /*7960*/  IMAD.SHL.U32 R14, R190, 0x2, RZ ;  /* 0x00000002be0e7824 */ /* 0x000fe200078e00ff */
[----:B------:R-:W-:-:S04]  /*7970*/  SHF.R.S32.HI R9, RZ, 0x1f, R190 ;  /* 0x0000001fff097819 */ /* 0x000fc800000114be */
[----:B------:R-:W-:-:S05]  /*7980*/  SHF.L.U64.HI R9, R190, 0x1, R9 ;  /* 0x00000001be097819 */ /* 0x000fca0000010209 */
[----:B------:R-:W-:Y:S02]  /*7990*/  @!P2 IMAD.WIDE R4, R186, 0x2, R4 ;  /* 0x00000002ba04a825 */ /* 0x000fe400078e0204 */
[-C--:B------:R-:W-:Y:S02]  /*79a0*/  @!P3 IADD3 R12, P0, R3, R14.reuse, RZ ;  /* 0x0000000e030cb210 */ /* 0x080fe40007f1e0ff */
[----:B----4-:R-:W-:Y:S01]  /*79b0*/  @!P3 IADD3 R14, P1, R21, R14, RZ ;  /* 0x0000000e150eb210 */ /* 0x010fe20007f3e0ff */
[----:B------:R0:W5:Y:S02]  /*79c0*/  @!P2 LD.E.64 R6, desc[UR40][R4.64] ;  /* 0x000000280406a980 */ /* 0x000164000c101b00 */
[--C-:B------:R-:W-:Y:S02]  /*79d0*/  @!P3 IMAD.X R13, R0, 0x1, R9.reuse, P0 ;  /* 0x00000001000db824 */ /* 0x100fe400000e0609 */
[----:B---3--:R-:W-:Y:S01]  /*79e0*/  @!P3 IMAD.X R15, R24, 0x1, R9, P1 ;  /* 0x00000001180fb824 */ /* 0x008fe200008e0609 */
[----:B------:R-:W-:Y:S01]  /*79f0*/  CS2R R8, SRZ ;  /* 0x0000000000087805 */ /* 0x000fe2000001ff00 */
[----:B0-----:R-:W-:-:S05]  /*7a00*/  IMAD.MOV.U32 R4, RZ, RZ, R21 ;  /* 0x000000ffff047224 */ /* 0x001fca00078e0015 */
[----:B------:R0:W5:Y:S01]  /*7a10*/  @!P3 LD.E.64 R8, desc[UR40][R14.64] ;  /* 0x000000280e08b980 */ /* 0x000162000c101b00 */
[----:B------:R-:W-:Y:S02]  /*7a20*/  IMAD.MOV.U32 R5, RZ, RZ, R24 ;  /* 0x000000ffff057224 */ /* 0x000fe400078e0018 */
[----:B------:R-:W-:Y:S01]  /*7a30*/  @!P2 IMAD.WIDE R20, R186, 0x2, R4 ;  /* 0x00000002ba14a825 */ /* 0x000fe200078e0204 */
[----:B------:R-:W-:-:S04]  /*7a40*/  CS2R R4, SRZ ;  /* 0x0000000000047805 */ /* 0x000fc8000001ff00 */
[----:B------:R0:W5:Y:S04]  /*7a50*/  @!P2 LD.E.64 R10, desc[UR40][R20.64] ;  /* 0x00000028140aa980 */ /* 0x000168000c101b00 */
[----:B------:R0:W5:Y:S02]  /*7a60*/  @!P3 LD.E.64 R4, desc[UR40][R12.64] ;  /* 0x000000280c04b980 */ /* 0x000164000c101b00 */
.L_x_3709:
[----:B------:R-:W-:Y:S05]  /*7a70*/  BSYNC B1 ;  /* 0x0000000000017941 */ /* 0x000fea0003800000 */
.L_x_3708:
[----:B------:R-:W4:Y:S01]  /*7a80*/  SYNCS.PHASECHK.TRANS64.TRYWAIT P0, [R2+URZ+0x28c00], R25 ;  /* 0x028c0019020075a7 */ /* 0x000f22000800017f */
[----:B--2---:R-:W-:Y:S01]  /*7a90*/  LOP3.LUT R3, R27, 0x18, R16, 0xf8, !PT ;  /* 0x000000181b037812 */ /* 0x004fe200078ef810 */
[----:B-1----:R-:W-:Y:S01]  /*7aa0*/  IMAD R0, R153, -0x40, R26 ;  /* 0xffffffc099007824 */ /* 0x002fe200078e021a */
[----:B0-----:R-:W-:Y:S01]  /*7ab0*/  SHF.R.U32.HI R12, RZ, 0x3, R27 ;  /* 0x00000003ff0c7819 */ /* 0x001fe2000001161b */
[--C-:B-----5:R-:W-:Y:S01]  /*7ac0*/  IMAD.MOV.U32 R14, RZ, RZ, R11.reuse ;  /* 0x000000ffff0e7224 */ /* 0x120fe200078e000b */
[----:B---3--:R-:W-:Y:S01]  /*7ad0*/  SHF.R.U64 R24, R10, 0x10, R11 ;  /* 0x000000100a187819 */ /* 0x008fe2000000120b */
[----:B------:R-:W-:Y:S01]  /*7ae0*/  IMAD.MOV.U32 R13, RZ, RZ, R7 ;  /* 0x000000ffff0d7224 */ /* 0x000fe200078e0007 */
[----:B------:R-:W-:Y:S01]  /*7af0*/  LOP3.LUT R31, R3, R12, RZ, 0x3c, !PT ;  /* 0x0000000c031f7212 */ /* 0x000fe200078e3cff */
[----:B------:R-:W-:Y:S01]  /*7b00*/  IMAD.MOV.U32 R12, RZ, RZ, R6 ;  /* 0x000000ffff0c7224 */ /* 0x000fe200078e0006 */
[----:B----4-:R-:W-:Y:S01]  /*7b10*/  SHF.R.U32.HI R21, RZ, 0x10, R11 ;  /* 0x00000010ff157819 */ /* 0x010fe2000001160b */
[----:B------:R-:W-:Y:S01]  /*7b20*/  IMAD.MOV.U32 R3, RZ, RZ, R4 ;  /* 0x000000ffff037224 */ /* 0x000fe200078e0004 */
[----:B------:R-:W-:Y:S01]  /*7b30*/  SHF.R.U64 R29, R6, 0x10, R7 ;  /* 0x00000010061d7819 */ /* 0x000fe20000001207 */
[----:B------:R-:W-:Y:S01]  /*7b40*/  IMAD R11, R194, 0x200, R31 ;  /* 0x00000200c20b7824 */ /* 0x000fe200078e021f */
[----:B------:R-:W-:Y:S01]  /*7b50*/  SHF.R.U32.HI R26, RZ, 0x10, R7 ;  /* 0x00000010ff1a7819 */ /* 0x000fe20000011607 */
[--C-:B------:R-:W-:Y:S01]  /*7b60*/  IMAD.MOV.U32 R6, RZ, RZ, R5.reuse ;  /* 0x000000ffff067224 */ /* 0x100fe200078e0005 */
[--C-:B------:R-:W-:Y:S01]  /*7b70*/  SHF.R.U64 R4, R4, 0x10, R5.reuse ;  /* 0x0000001004047819 */ /* 0x100fe20000001205 */
[----:B------:R-:W-:Y:S01]  /*7b80*/  IMAD.MOV.U32 R7, RZ, RZ, R10 ;  /* 0x000000ffff077224 */ /* 0x000fe200078e000a */
[----:B------:R-:W-:Y:S01]  /*7b90*/  SHF.R.U32.HI R27, RZ, 0x10, R5 ;  /* 0x00000010ff1b7819 */ /* 0x000fe20000011605 */
[----:B------:R-:W-:Y:S01]  /*7ba0*/  IMAD R11, R11, 0x2, R2 ;  /* 0x000000020b0b7824 */ /* 0x000fe200078e0202 */
[----:B------:R-:W-:Y:S01]  /*7bb0*/  VIMNMX R36, R0, 0x40, PT ;  /* 0x0000004000247848 */ /* 0x000fe20003fe0100 */
[----:B------:R-:W-:Y:S01]  /*7bc0*/  BSSY B1, `(.L_x_3710) ;  /* 0x000000f000017945 */ /* 0x000fe20003800000 */
[----:B------:R-:W-:Y:S01]  /*7bd0*/  IMAD.MOV.U32 R5, RZ, RZ, R8 ;  /* 0x000000ffff057224 */ /* 0x000fe200078e0008 */
[--C-:B------:R-:W-:Y:S01]  /*7be0*/  SHF.R.U64 R20, R8, 0x10, R9.reuse ;  /* 0x0000001008147819 */ /* 0x100fe20000001209 */
[----:B------:R-:W-:Y:S01]  /*7bf0*/  IMAD.MOV.U32 R10, RZ, RZ, R9 ;  /* 0x000000ffff0a7224 */ /* 0x000fe200078e0009 */
[----:B------:R-:W-:Y:S01]  /*7c00*/  PRMT R33, R12, 0x5410, R29 ;  /* 0x000054100c217816 */ /* 0x000fe2000000001d */
[----:B------:R-:W-:Y:S01]  /*7c10*/  VIADD R0, R11, 0x20440 ;  /* 0x000204400b007836 */ /* 0x000fe20000000000 */
[----:B------:R-:W-:Y:S01]  /*7c20*/  PRMT R3, R3, 0x5410, R4 ;  /* 0x0000541003037816 */ /* 0x000fe20000000004 */
[----:B------:R-:W-:Y:S01]  /*7c30*/  VIADD R4, R11, 0x20400 ;  /* 0x000204000b047836 */ /* 0x000fe20000000000 */
[----:B------:R-:W-:-:S02]  /*7c40*/  SHF.R.U32.HI R15, RZ, 0x10, R9 ;  /* 0x00000010ff0f7819 */ /* 0x000fc40000011609 */
[----:B------:R-:W-:Y:S02]  /*7c50*/  LOP3.LUT P2, RZ, R189, 0x4, RZ, 0xc0, !PT ;  /* 0x00000004bdff7812 */ /* 0x000fe4000784c0ff */
[----:B------:R-:W-:Y:S02]  /*7c60*/  ISETP.GE.AND P1, PT, R23, R36, PT ;  /* 0x000000241700720c */ /* 0x000fe40003f26270 */
[----:B------:R-:W-:Y:S02]  /*7c70*/  PRMT R12, R13, 0x5410, R26 ;  /* 0x000054100d0c7816 */ /* 0x000fe4000000001a */
[----:B------:R-:W-:Y:S02]  /*7c80*/  PRMT R8, R6, 0x5410, R27 ;  /* 0x0000541006087816 */ /* 0x000fe4000000001b */
[----:B------:R-:W-:Y:S01]  /*7c90*/  PRMT R35, R7, 0x5410, R24 ;  /* 0x0000541007237816 */ /* 0x000fe20000000018 */
[----:B------:R-:W-:Y:S06]  /*7ca0*/  @!P0 BRA `(.L_x_3711) ;  /* 0x0000013800bc8947 */ /* 0x000fec0003800000 */
.L_x_3959:
[----:B------:R-:W-:Y:S05]  /*7cb0*/  BSYNC B1 ;  /* 0x0000000000017941 */ /* 0x000fea0003800000 */
.L_x_3710:
[----:B------:R-:W-:Y:S01]  /*7cc0*/  BSSY B1, `(.L_x_3712) ;  /* 0x0000059000017945 */ /* 0x000fe20003800000 */
[----:B------:R-:W-:Y:S01]  /*7cd0*/  PRMT R13, R14, 0x5410, R21 ;  /* 0x000054100e0d7816 */ /* 0x000fe20000000015 */
[----:B------:R-:W-:Y:S01]  /*7ce0*/  @P2 VIADD R0, R4, 0xffffffc0 ;  /* 0xffffffc004002836 */ /* 0x000fe20000000000 */
[----:B------:R-:W-:Y:S02]  /*7cf0*/  PRMT R9, R5, 0x5410, R20 ;  /* 0x0000541005097816 */ /* 0x000fe40000000014 */
[----:B------:R-:W-:Y:S01]  /*7d00*/  PRMT R10, R10, 0x5410, R15 ;  /* 0x000054100a0a7816 */ /* 0x000fe2000000000f */
[----:B------:R-:W-:Y:S06]  /*7d10*/  @P1 BRA `(.L_x_3713) ;  /* 0x00000004004c1947 */ /* 0x000fec0003800000 */
[----:B------:R-:W1:Y:S01]  /*7d20*/  LDC R5, c[0x0][0x3f4] ;  /* 0x0000fd00ff057b82 */ /* 0x000e620000000800 */
[----:B------:R-:W-:Y:S01]  /*7d30*/  BSSY B2, `(.L_x_3714) ;  /* 0x000002a000027945 */ /* 0x000fe20003800000 */
[-C--:B-1----:R-:W-:Y:S02]  /*7d40*/  ISETP.GE.AND P0, PT, R186, R5.reuse, PT ;  /* 0x00000005ba00720c */ /* 0x082fe40003f06270 */
[----:B------:R-:W-:-:S11]  /*7d50*/  ISETP.GE.AND P1, PT, R190, R5, PT ;  /* 0x00000005be00720c */ /* 0x000fd60003f26270 */
[----:B------:R-:W-:Y:S05]  /*7d60*/  @P0 BRA `(.L_x_3715) ;  /* 0x0000000000980947 */ /* 0x000fea0003800000 */
[----:B------:R-:W1:Y:S01]  /*7d70*/  LDS.128 R4, [R11+0x20400] ;  /* 0x020400000b047984 */ /* 0x000e620000000c00 */
[C---:B------:R-:W-:Y:S01]  /*7d80*/  IMAD.U32 R27, R35.reuse, 0x10000, RZ ;  /* 0x00010000231b7824 */ /* 0x040fe200078e00ff */
[----:B------:R-:W-:Y:S01]  /*7d90*/  LOP3.LUT R26, R35, 0xffff0000, RZ, 0xc0, !PT ;  /* 0xffff0000231a7812 */ /* 0x000fe200078ec0ff */
[C---:B0-----:R-:W-:Y:S01]  /*7da0*/  IMAD.U32 R25, R33.reuse, 0x10000, RZ ;  /* 0x0001000021197824 */ /* 0x041fe200078e00ff */
[----:B------:R-:W-:Y:S01]  /*7db0*/  LOP3.LUT R24, R33, 0xffff0000, RZ, 0xc0, !PT ;  /* 0xffff000021187812 */ /* 0x000fe200078ec0ff */
[C---:B-1----:R-:W-:Y:S01]  /*7dc0*/  IMAD.U32 R14, R4.reuse, 0x10000, RZ ;  /* 0x00010000040e7824 */ /* 0x042fe200078e00ff */
        /* <DEDUP_REMOVED lines=32> */
.L_x_3715:
[----:B------:R-:W-:Y:S05]  /*7fd0*/  BSYNC B2 ;  /* 0x0000000000027941 */ /* 0x000fea0003800000 */
.L_x_3714:
[----:B------:R-:W-:Y:S05]  /*7fe0*/  @P1 BRA `(.L_x_3713) ;  /* 0x0000000000981947 */ /* 0x000fea0003800000 */
[----:B-1----:R-:W1:Y:S01]  /*7ff0*/  LDS.128 R4, [R0] ;  /* 0x0000000000047984 */ /* 0x002e620000000c00 */
        /* <DEDUP_REMOVED lines=37> */
.L_x_3713:
[----:B------:R-:W-:Y:S05]  /*8250*/  BSYNC B1 ;  /* 0x0000000000017941 */ /* 0x000fea0003800000 */
.L_x_3712:
[----:B------:R-:W-:-:S13]  /*8260*/  ISETP.GE.AND P0, PT, R28, R36, PT ;  /* 0x000000241c00720c */ /* 0x000fda0003f06270 */
[----:B------:R-:W-:Y:S05]  /*8270*/  @P0 BRA `(.L_x_3716) ;  /* 0x0000001400280947 */ /* 0x000fea0003800000 */
[----:B-12---:R-:W1:Y:S01]  /*8280*/  LDC R5, c[0x0][0x3f4] ;  /* 0x0000fd00ff057b82 */ /* 0x006e620000000800 */
[----:B------:R-:W-:Y:S01]  /*8290*/  BSSY B1, `(.L_x_3717) ;  /* 0x000002a000017945 */ /* 0x000fe20003800000 */
[-C--:B-1----:R-:W-:Y:S02]  /*82a0*/  ISETP.GE.AND P0, PT, R186, R5.reuse, PT ;  /* 0x00000005ba00720c */ /* 0x082fe40003f06270 */
[----:B------:R-:W-:-:S11]  /*82b0*/  ISETP.GE.AND P1, PT, R190, R5, PT ;  /* 0x00000005be00720c */ /* 0x000fd60003f26270 */
[----:B------:R-:W-:Y:S05]  /*82c0*/  @P0 BRA `(.L_x_3718) ;  /* 0x0000000000980947 */ /* 0x000fea0003800000 */
[----:B------:R-:W1:Y:S01]  /*82d0*/  LDS.128 R4, [R11+0x21400] ;  /* 0x021400000b047984 */ /* 0x000e620000000c00 */
[C---:B------:R-:W-:Y:S01]  /*82e0*/  IMAD.U32 R26, R33.reuse, 0x10000, RZ ;  /* 0x00010000211a7824 */ /* 0x040fe200078e00ff */
[----:B------:R-:W-:Y:S01]  /*82f0*/  LOP3.LUT R33, R33, 0xffff0000, RZ, 0xc0, !PT ;  /* 0xffff000021217812 */ /* 0x000fe200078ec0ff */
[C---:B------:R-:W-:Y:S01]  /*8300*/  IMAD.U32 R28, R35.reuse, 0x10000, RZ ;  /* 0x00010000231c7824 */ /* 0x040fe200078e00ff */
[----:B------:R-:W-:Y:S02]  /*8310*/  LOP3.LUT R35, R35, 0xffff0000, RZ, 0xc0, !PT ;  /* 0xffff000023237812 */ /* 0x000fe400078ec0ff */
[----:B------:R-:W-:Y:S01]  /*8320*/  LOP3.LUT R29, R13, 0xffff0000, RZ, 0xc0, !PT ;  /* 0xffff00000d1d7812 */ /* 0x000fe200078ec0ff */
[C---:B-1----:R-:W-:Y:S01]  /*8330*/  IMAD.U32 R14, R4.reuse, 0x10000, RZ ;  /* 0x00010000040e7824 */ /* 0x042fe200078e00ff */
[----:B------:R-:W-:Y:S01]  /*8340*/  LOP3.LUT R4, R4, 0xffff0000, RZ, 0xc0, !PT ;  /* 0xffff000004047812 */ /* 0x000fe200078ec0ff */
[C---:B------:R-:W-:Y:S01]  /*8350*/  IMAD.U32 R15, R5.reuse, 0x10000, RZ ;  /* 0x00010000050f7824 */ /* 0x040fe200078e00ff */
[----:B------:R-:W-:Y:S01]  /*8360*/  LOP3.LUT R5, R5, 0xffff0000, RZ, 0xc0, !PT ;  /* 0xffff000005057812 */ /* 0x000fe200078ec0ff */
[C---:B------:R-:W-:Y:S01]  /*8370*/  IMAD.U32 R20, R6.reuse, 0x10000, RZ ;  /* 0x0001000006147824 */ /* 0x040fe200078e00ff */
[----:B------:R-:W-:Y:S01]  /*8380*/  LOP3.LUT R6, R6, 0xffff0000, RZ, 0xc0, !PT ;  /* 0xffff000006067812 */ /* 0x000fe200078ec0ff */
[-C--:B0-----:R-:W-:Y:S01]  /*8390*/  FMUL.FTZ R25, R28, R4.reuse ;  /* 0x000000041c197220 */ /* 0x081fe20000410000 */
[C---:B------:R-:W-:Y:S01]  /*83a0*/  FMUL.FTZ R27, R26.reuse, R4 ;  /* 0x000000041a1b7220 */ /* 0x040fe20000410000 */
[C---:B------:R-:W-:Y:S01]  /*83b0*/  IMAD.U32 R21, R7.reuse, 0x10000, RZ ;  /* 0x0001000007157824 */ /* 0x040fe200078e00ff */
[----:B------:R-:W-:Y:S01]  /*83c0*/  LOP3.LUT R7, R7, 0xffff0000, RZ, 0xc0, !PT ;  /* 0xffff000007077812 */ /* 0x000fe200078ec0ff */
[-C--:B------:R-:W-:Y:S01]  /*83d0*/  FFMA.FTZ R4, R26, R14.reuse, -R25 ;  /* 0x0000000e1a047223 */ /* 0x080fe20000010819 */
[----:B------:R-:W-:Y:S01]  /*83e0*/  FFMA.FTZ R27, R28, R14, R27 ;  /* 0x0000000e1c1b7223 */ /* 0x000fe2000001001b */
[-C--:B------:R-:W-:Y:S01]  /*83f0*/  FMUL.FTZ R24, R35, R5.reuse ;  /* 0x0000000523187220 */ /* 0x080fe20000410000 */
[----:B------:R-:W-:Y:S01]  /*8400*/  FMUL.FTZ R14, R33, R5 ;  /* 0x00000005210e7220 */ /* 0x000fe20000410000 */
[----:B------:R-:W-:Y:S01]  /*8410*/  LOP3.LUT R25, R12, 0xffff0000, RZ, 0xc0, !PT ;  /* 0xffff00000c197812 */ /* 0x000fe200078ec0ff */
[----:B------:R-:W-:-:S02]  /*8420*/  IMAD.U32 R28, R13, 0x10000, RZ ;  /* 0x000100000d1c7824 */ /* 0x000fc400078e00ff */
[-C--:B------:R-:W-:Y:S01]  /*8430*/  FFMA.FTZ R5, R33, R15.reuse, -R24 ;  /* 0x0000000f21057223 */ /* 0x080fe20000010818 */
[----:B------:R-:W-:Y:S02]  /*8440*/  IMAD.U32 R26, R12, 0x10000, RZ ;  /* 0x000100000c1a7824 */ /* 0x000fe400078e00ff */
[----:B------:R-:W-:Y:S01]  /*8450*/  FFMA.FTZ R14, R35, R15, R14 ;  /* 0x0000000f230e7223 */ /* 0x000fe2000001000e */
        /* <DEDUP_REMOVED lines=13> */
.L_x_3718:
[----:B------:R-:W-:Y:S05]  /*8530*/  BSYNC B1 ;  /* 0x0000000000017941 */ /* 0x000fea0003800000 */
.L_x_3717:
[----:B------:R-:W-:Y:S05]  /*8540*/  @P1 BRA `(.L_x_3716) ;  /* 0x0000001000741947 */ /* 0x000fea0003800000 */
[----:B-1----:R-:W1:Y:S01]  /*8550*/  LDS.128 R4, [R0+0x1000] ;  /* 0x0010000000047984 */ /* 0x002e620000000c00 */
[C---:B------:R-:W-:Y:S01]  /*8560*/  IMAD.U32 R21, R9.reuse, 0x10000, RZ ;  /* 0x0001000009157824 */ /* 0x040fe200078e00ff */
[----:B------:R-:W-:Y:S01]  /*8570*/  LOP3.LUT R26, R9, 0xffff0000, RZ, 0xc0, !PT ;  /* 0xffff0000091a7812 */ /* 0x000fe200078ec0ff */
        /* <DEDUP_REMOVED lines=18> */
[----:B------:R-:W-:Y:S01]  /*86a0*/  FFMA.FTZ R5, R24, R12, -R13 ;  /* 0x0000000c18057223 */ /* 0x000fe2000001080d */
[C---:B------:R-:W-:Y:S01]  /*86b0*/  LOP3.LUT R21, R8.reuse, 0xffff0000, RZ, 0xc0, !PT ;  /* 0xffff000008157812 */ /* 0x040fe200078ec0ff */
[----:B------:R-:W-:Y:S02]  /*86c0*/  IMAD.U32 R13, R8, 0x10000, RZ ;  /* 0x00010000080d7824 */ /* 0x000fe400078e00ff */
[----:B------:R-:W-:Y:S01]  /*86d0*/  FMUL.FTZ R8, R25, R6 ;  /* 0x0000000619087220 */ /* 0x000fe20000410000 */
[-C--:B------:R-:W-:Y:S01]  /*86e0*/  FMUL.FTZ R14, R27, R7.reuse ;  /* 0x000000071b0e7220 */ /* 0x080fe20000410000 */
[----:B------:R-:W-:Y:S01]  /*86f0*/  FFMA.FTZ R12, R26, R12, R15 ;  /* 0x0000000c1a0c7223 */ /* 0x000fe2000001000f */
        /* <DEDUP_REMOVED lines=12> */
.L_x_3706:
[----:B------:R-:W-:-:S03]  /*87c0*/  UMOV UR4, 0xffffffff ;  /* 0xffffffff00047882 */ /* 0x000fc60000000000 */
[----:B------:R-:W-:Y:S05]  /*87d0*/  BRA.DIV UR4, `(.L_x_3719) ;  /* 0x0000013204047947 */ /* 0x000fea000b800000 */
[----:B------:R-:W0:Y:S04]  /*87e0*/  SHFL.IDX PT, R0, R26, RZ, 0x1c1f ;  /* 0x001c1fff1a007589 */ /* 0x000e2800000e0000 */
[----:B------:R-:W1:Y:S04]  /*87f0*/  SHFL.IDX PT, R3, R25, RZ, 0x1c1f ;  /* 0x001c1fff19037589 */ /* 0x000e6800000e0000 */
[----:B------:R2:W3:Y:S04]  /*8800*/  SHFL.IDX PT, R4, R24, RZ, 0x1c1f ;  /* 0x001c1fff18047589 */ /* 0x0004e800000e0000 */
[----:B------:R2:W4:Y:S01]  /*8810*/  SHFL.IDX PT, R14, R27, RZ, 0x1c1f ;  /* 0x001c1fff1b0e7589 */ /* 0x00052200000e0000 */
[----:B0-----:R-:W-:-:S02]  /*8820*/  IMAD.MOV.U32 R13, RZ, RZ, R0 ;  /* 0x000000ffff0d7224 */ /* 0x001fc400078e0000 */
[----:B-12---:R-:W-:-:S07]  /*8830*/  IMAD.MOV.U32 R12, RZ, RZ, R3 ;  /* 0x000000ffff0c7224 */ /* 0x006fce00078e0003 */
.L_x_3965:
[----:B------:R-:W-:Y:S01]  /*8840*/  ULDC UR4, c[0x0][0x448] ;  /* 0x0001120000047ab9 */ /* 0x000fe20000000800 */
[----:B------:R-:W0:Y:S01]  /*8850*/  LDC R25, c[0x0][0x3f4] ;  /* 0x0000fd00ff197b82 */ /* 0x000e220000000800 */
[----:B------:R-:W-:Y:S01]  /*8860*/  IMAD R0, R155, UR4, RZ ;  /* 0x000000049b007c24 */ /* 0x000fe2000f8e02ff */
[----:B------:R-:W-:Y:S01]  /*8870*/  LEA.HI R3, R210, R210, RZ, 0x1 ;  /* 0x000000d2d2037211 */ /* 0x000fe200078f08ff */
[----:B------:R-:W-:Y:S01]  /*8880*/  BSSY B1, `(.L_x_3720) ;  /* 0x0000013000017945 */ /* 0x000fe20003800000 */
[----:B---3--:R-:W-:Y:S01]  /*8890*/  IMAD.MOV.U32 R15, RZ, RZ, R4 ;  /* 0x000000ffff0f7224 */ /* 0x008fe200078e0004 */
[----:B------:R-:W-:Y:S02]  /*88a0*/  CS2R R6, SRZ ;  /* 0x0000000000067805 */ /* 0x000fe4000001ff00 */
[----:B------:R-:W-:Y:S02]  /*88b0*/  ISETP.GE.AND P0, PT, R5, R0, PT ;  /* 0x000000000500720c */ /* 0x000fe40003f06270 */
[----:B------:R-:W-:-:S02]  /*88c0*/  CS2R R4, SRZ ;  /* 0x0000000000047805 */ /* 0x000fc4000001ff00 */
[----:B------:R-:W-:Y:S02]  /*88d0*/  LOP3.LUT R3, R3, 0xfffffffe, RZ, 0xc0, !PT ;  /* 0xfffffffe03037812 */ /* 0x000fe400078ec0ff */
[----:B------:R-:W-:Y:S02]  /*88e0*/  CS2R R8, SRZ ;  /* 0x0000000000087805 */ /* 0x000fe4000001ff00 */
[----:B------:R-:W-:Y:S01]  /*88f0*/  CS2R R10, SRZ ;  /* 0x00000000000a7805 */ /* 0x000fe2000001ff00 */
[----:B------:R-:W-:-:S05]  /*8900*/  IMAD.IADD R3, R210, 0x1, -R3 ;  /* 0x00000001d2037824 */ /* 0x000fca00078e0a03 */
[----:B------:R-:W-:Y:S01]  /*8910*/  SHF.L.U32 R27, R3, 0x1f, RZ ;  /* 0x0000001f031b7819 */ /* 0x000fe200000006ff */
[----:B------:R-:W-:Y:S06]  /*8920*/  @P0 BRA `(.L_x_3721) ;  /* 0x0000000000200947 */ /* 0x000fec0003800000 */
[----:B------:R-:W-:Y:S01]  /*8930*/  ULDC UR4, c[0x0][0x3f4] ;  /* 0x0000fd0000047ab9 */ /* 0x000fe20000000800 */
[----:B------:R-:W-:Y:S02]  /*8940*/  CS2R R4, SRZ ;  /* 0x0000000000047805 */ /* 0x000fe4000001ff00 */
[----:B------:R-:W-:-:S13]  /*8950*/  ISETP.GE.AND P0, PT, R16, UR4, PT ;  /* 0x0000000410007c0c */ /* 0x000fda000bf06270 */
[----:B------:R-:W-:Y:S05]  /*8960*/  @P0 BRA `(.L_x_3721) ;  /* 0x0000000000100947 */ /* 0x000fea0003800000 */
[----:B------:R-:W-:-:S04]  /*8970*/  IMAD.WIDE R12, R16, 0x2, R12 ;  /* 0x00000002100c7825 */ /* 0x000fc800078e020c */
[----:B----4-:R-:W-:Y:S01]  /*8980*/  IMAD.WIDE R14, R16, 0x2, R14 ;  /* 0x00000002100e7825 */ /* 0x010fe200078e020e */
[----:B------:R1:W5:Y:S04]  /*8990*/  LD.E.128 R4, desc[UR40][R12.64] ;  /* 0x000000280c047980 */ /* 0x000368000c101d00 */
[----:B------:R1:W5:Y:S02]  /*89a0*/  LD.E.128 R8, desc[UR40][R14.64] ;  /* 0x000000280e087980 */ /* 0x000364000c101d00 */
.L_x_3721:
[----:B------:R-:W-:Y:S05]  /*89b0*/  BSYNC B1 ;  /* 0x0000000000017941 */ /* 0x000fea0003800000 */
.L_x_3720:
[----:B------:R-:W2:Y:S01]  /*89c0*/  SYNCS.PHASECHK.TRANS64.TRYWAIT P1, [R2+URZ+0x28c00], R27 ;  /* 0x028c001b020075a7 */ /* 0x000ea2000802017f */
[----:B------:R-:W-:Y:S01]  /*89d0*/  IMAD R0, R153, -0x40, R0 ;  /* 0xffffffc099007824 */ /* 0x000fe200078e0200 */
[----:B-----5:R-:W-:Y:S01]  /*89e0*/  SHF.R.U64 R29, R8, 0x10, R9 ;  /* 0x00000010081d7819 */ /* 0x020fe20000001209 */
[----:B-1----:R-:W-:Y:S01]  /*89f0*/  IMAD.MOV.U32 R12, RZ, RZ, R8 ;  /* 0x000000ffff0c7224 */ /* 0x002fe200078e0008 */
[--C-:B------:R-:W-:Y:S01]  /*8a00*/  SHF.R.U64 R26, R4, 0x10, R5.reuse ;  /* 0x00000010041a7819 */ /* 0x100fe20000001205 */
[----:B------:R-:W-:Y:S01]  /*8a10*/  IMAD.MOV.U32 R3, RZ, RZ, R6 ;  /* 0x000000ffff037224 */ /* 0x000fe200078e0006 */
[----:B------:R-:W-:Y:S01]  /*8a20*/  VIMNMX R8, R0, 0x40, PT ;  /* 0x0000004000087848 */ /* 0x000fe20003fe0100 */
[----:B------:R-:W-:Y:S01]  /*8a30*/  IMAD.MOV.U32 R15, RZ, RZ, R4 ;  /* 0x000000ffff0f7224 */ /* 0x000fe200078e0004 */
[--C-:B------:R-:W-:Y:S01]  /*8a40*/  SHF.R.U32.HI R24, RZ, 0x10, R5.reuse ;  /* 0x00000010ff187819 */ /* 0x100fe20000011605 */
[----:B------:R-:W-:Y:S01]  /*8a50*/  IMAD.MOV.U32 R21, RZ, RZ, R5 ;  /* 0x000000ffff157224 */ /* 0x000fe200078e0005 */
[--C-:B------:R-:W-:Y:S01]  /*8a60*/  SHF.R.U64 R6, R6, 0x10, R7.reuse ;  /* 0x0000001006067819 */ /* 0x100fe20000001207 */
[--C-:B------:R-:W-:Y:S01]  /*8a70*/  IMAD.MOV.U32 R20, RZ, RZ, R7.reuse ;  /* 0x000000ffff147224 */ /* 0x100fe200078e0007 */
[----:B------:R-:W-:Y:S01]  /*8a80*/  SHF.R.U32.HI R31, RZ, 0x10, R7 ;  /* 0x00000010ff1f7819 */ /* 0x000fe20000011607 */
[--C-:B------:R-:W-:Y:S01]  /*8a90*/  IMAD.MOV.U32 R13, RZ, RZ, R9.reuse ;  /* 0x000000ffff0d7224 */ /* 0x100fe200078e0009 */
[----:B0-----:R-:W-:Y:S01]  /*8aa0*/  ISETP.GE.AND P0, PT, R16, R25, PT ;  /* 0x000000191000720c */ /* 0x001fe20003f06270 */
[----:B----4-:R-:W-:Y:S01]  /*8ab0*/  IMAD.MOV.U32 R14, RZ, RZ, R10 ;  /* 0x000000ffff0e7224 */ /* 0x010fe200078e000a */
[----:B------:R-:W-:Y:S01]  /*8ac0*/  SHF.R.U32.HI R4, RZ, 0x10, R9 ;  /* 0x00000010ff047819 */ /* 0x000fe20000011609 */
[--C-:B------:R-:W-:Y:S01]  /*8ad0*/  IMAD.MOV.U32 R0, RZ, RZ, R11.reuse ;  /* 0x000000ffff007224 */ /* 0x100fe200078e000b */
[--C-:B------:R-:W-:Y:S01]  /*8ae0*/  SHF.R.U64 R7, R10, 0x10, R11.reuse ;  /* 0x000000100a077819 */ /* 0x100fe2000000120b */
[----:B------:R-:W-:Y:S01]  /*8af0*/  BSSY B1, `(.L_x_3722) ;  /* 0x000000d000017945 */ /* 0x000fe20003800000 */
[----:B------:R-:W-:-:S02]  /*8b00*/  SHF.R.U32.HI R5, RZ, 0x10, R11 ;  /* 0x00000010ff057819 */ /* 0x000fc4000001160b */
[-C--:B------:R-:W-:Y:S02]  /*8b10*/  ISETP.GE.OR P2, PT, R23, R8.reuse, P0 ;  /* 0x000000081700720c */ /* 0x080fe40000746670 */
[----:B------:R-:W-:Y:S02]  /*8b20*/  PRMT R15, R15, 0x5410, R26 ;  /* 0x000054100f0f7816 */ /* 0x000fe4000000001a */
[----:B------:R-:W-:Y:S02]  /*8b30*/  ISETP.GE.OR P0, PT, R28, R8, P0 ;  /* 0x000000081c00720c */ /* 0x000fe40000706670 */
[----:B------:R-:W-:Y:S02]  /*8b40*/  PRMT R21, R21, 0x5410, R24 ;  /* 0x0000541015157816 */ /* 0x000fe40000000018 */
[----:B------:R-:W-:Y:S02]  /*8b50*/  PRMT R3, R3, 0x5410, R6 ;  /* 0x0000541003037816 */ /* 0x000fe40000000006 */
[----:B------:R-:W-:-:S02]  /*8b60*/  PRMT R20, R20, 0x5410, R31 ;  /* 0x0000541014147816 */ /* 0x000fc4000000001f */
[----:B------:R-:W-:Y:S02]  /*8b70*/  PRMT R12, R12, 0x5410, R29 ;  /* 0x000054100c0c7816 */ /* 0x000fe4000000001d */
[----:B------:R-:W-:Y:S02]  /*8b80*/  PRMT R13, R13, 0x5410, R4 ;  /* 0x000054100d0d7816 */ /* 0x000fe40000000004 */
[----:B------:R-:W-:Y:S02]  /*8b90*/  PRMT R14, R14, 0x5410, R7 ;  /* 0x000054100e0e7816 */ /* 0x000fe40000000007 */
[----:B------:R-:W-:Y:S01]  /*8ba0*/  PRMT R0, R0, 0x5410, R5 ;  /* 0x0000541000007816 */ /* 0x000fe20000000005 */
[----:B--2---:R-:W-:Y:S06]  /*8bb0*/  @!P1 BRA `(.L_x_3723) ;  /* 0x0000012c00849947 */ /* 0x004fec0003800000 */
.L_x_3966:
[----:B------:R-:W-:Y:S05]  /*8bc0*/  BSYNC B1 ;  /* 0x0000000000017941 */ /* 0x000fea0003800000 */
.L_x_3722:
[----:B------:R-:W-:Y:S04]  /*8bd0*/  BSSY B1, `(.L_x_3724) ;  /* 0x000005a000017945 */ /* 0x000fe80003800000 */
[----:B------:R-:W-:Y:S05]  /*8be0*/  @P2 BRA `(.L_x_3725) ;  /* 0x0000000400602947 */ /* 0x000fea0003800000 */
[----:B------:R-:W-:Y:S01]  /*8bf0*/  IMAD.SHL.U32 R4, R189, 0x40, RZ ;  /* 0x00000040bd047824 */ /* 0x000fe200078e00ff */
[----:B------:R-:W-:Y:S01]  /*8c00*/  LOP3.LUT R39, R12, 0xffff0000, RZ, 0xc0, !PT ;  /* 0xffff00000c277812 */ /* 0x000fe200078ec0ff */
[----:B------:R-:W-:Y:S02]  /*8c10*/  IMAD.IADD R6, R16, 0x1, R25 ;  /* 0x0000000110067824 */ /* 0x000fe400078e0219 */
[----:B------:R-:W-:Y:S01]  /*8c20*/  IMAD.U32 R37, R12, 0x10000, RZ ;  /* 0x000100000c257824 */ /* 0x000fe200078e00ff */
[----:B------:R-:W-:Y:S01]  /*8c30*/  LOP3.LUT R7, R4, 0x1c0, RZ, 0xc0, !PT ;  /* 0x000001c004077812 */ /* 0x000fe200078ec0ff */
[----:B------:R-:W-:-:S03]  /*8c40*/  IMAD.U32 R35, R15, 0x10000, RZ ;  /* 0x000100000f237824 */ /* 0x000fc600078e00ff */
[----:B------:R-:W-:Y:S02]  /*8c50*/  SHF.R.U32.HI R9, RZ, 0x3, R7 ;  /* 0x00000003ff097819 */ /* 0x000fe40000011607 */
[C---:B------:R-:W-:Y:S02]  /*8c60*/  LOP3.LUT R6, R7.reuse, 0x38, R6, 0xf8, !PT ;  /* 0x0000003807067812 */ /* 0x040fe400078ef806 */
[----:B------:R-:W-:Y:S02]  /*8c70*/  LOP3.LUT R4, R7, 0x38, R16, 0xf8, !PT ;  /* 0x0000003807047812 */ /* 0x000fe400078ef810 */
[-C--:B------:R-:W-:Y:S02]  /*8c80*/  LOP3.LUT R7, R6, R9.reuse, RZ, 0x3c, !PT ;  /* 0x0000000906077212 */ /* 0x080fe400078e3cff */
[----:B------:R-:W-:-:S03]  /*8c90*/  LOP3.LUT R5, R4, R9, RZ, 0x3c, !PT ;  /* 0x0000000904057212 */ /* 0x000fc600078e3cff */
[C---:B------:R-:W-:Y:S02]  /*8ca0*/  IMAD R9, R194.reuse, 0x200, R7 ;  /* 0x00000200c2097824 */ /* 0x040fe400078e0207 */
[----:B------:R-:W-:Y:S02]  /*8cb0*/  IMAD R5, R194, 0x200, R5 ;  /* 0x00000200c2057824 */ /* 0x000fe400078e0205 */
[--C-:B------:R-:W-:Y:S02]  /*8cc0*/  IMAD R44, R9, 0x2, R2.reuse ;  /* 0x00000002092c7824 */ /* 0x100fe400078e0202 */
[----:B------:R-:W-:-:S03]  /*8cd0*/  IMAD R42, R5, 0x2, R2 ;  /* 0x00000002052a7824 */ /* 0x000fc600078e0202 */
[----:B------:R-:W1:Y:S04]  /*8ce0*/  LDS.128 R8, [R44+0x20400] ;  /* 0x020400002c087984 */ /* 0x000e680000000c00 */
[----:B------:R-:W2:Y:S01]  /*8cf0*/  LDS.128 R4, [R42+0x20400] ;  /* 0x020400002a047984 */ /* 0x000ea20000000c00 */
[C---:B-1----:R-:W-:Y:S01]  /*8d00*/  IMAD.U32 R30, R8.reuse, 0x10000, RZ ;  /* 0x00010000081e7824 */ /* 0x042fe200078e00ff */
[----:B------:R-:W-:Y:S01]  /*8d10*/  LOP3.LUT R8, R8, 0xffff0000, RZ, 0xc0, !PT ;  /* 0xffff000008087812 */ /* 0x000fe200078ec0ff */
[C---:B------:R-:W-:Y:S01]  /*8d20*/  IMAD.U32 R32, R10.reuse, 0x10000, RZ ;  /* 0x000100000a207824 */ /* 0x040fe200078e00ff */
[----:B------:R-:W-:Y:S01]  /*8d30*/  LOP3.LUT R10, R10, 0xffff0000, RZ, 0xc0, !PT ;  /* 0xffff00000a0a7812 */ /* 0x000fe200078ec0ff */
[----:B--2---:R-:W-:Y:S02]  /*8d40*/  IMAD.U32 R24, R4, 0x10000, RZ ;  /* 0x0001000004187824 */ /* 0x004fe400078e00ff */
[C---:B------:R-:W-:Y:S01]  /*8d50*/  FMUL.FTZ R41, R30.reuse, R37 ;  /* 0x000000251e297220 */ /* 0x040fe20000410000 */
[----:B------:R-:W-:Y:S01]  /*8d60*/  FMUL.FTZ R43, R30, R35 ;  /* 0x000000231e2b7220 */ /* 0x000fe20000410000 */
[----:B------:R-:W-:Y:S01]  /*8d70*/  LOP3.LUT R4, R4, 0xffff0000, RZ, 0xc0, !PT ;  /* 0xffff000004047812 */ /* 0x000fe200078ec0ff */
[----:B------:R-:W-:Y:S01]  /*8d80*/  FMUL.FTZ R45, R8, R39 ;  /* 0x00000027082d7220 */ /* 0x000fe20000410000 */
[C---:B------:R-:W-:Y:S01]  /*8d90*/  FFMA.FTZ R41, R24.reuse, R35, -R41 ;  /* 0x0000002318297223 */ /* 0x040fe20000010829 */
[----:B------:R-:W-:Y:S01]  /*8da0*/  LOP3.LUT R35, R15, 0xffff0000, RZ, 0xc0, !PT ;  /* 0xffff00000f237812 */ /* 0x000fe200078ec0ff */
[----:B------:R-:W-:Y:S01]  /*8db0*/  FFMA.FTZ R43, R24, R37, R43 ;  /* 0x00000025182b7223 */ /* 0x000fe2000001002b */
[C---:B------:R-:W-:Y:S01]  /*8dc0*/  IMAD.U32 R30, R14.reuse, 0x10000, RZ ;  /* 0x000100000e1e7824 */ /* 0x040fe200078e00ff */
[----:B------:R-:W-:Y:S01]  /*8dd0*/  LOP3.LUT R37, R14, 0xffff0000, RZ, 0xc0, !PT ;  /* 0xffff00000e257812 */ /* 0x000fe200078ec0ff */
[----:B------:R-:W-:-:S02]  /*8de0*/  IMAD.U32 R24, R3, 0x10000, RZ ;  /* 0x0001000003187824 */ /* 0x000fc400078e00ff */
[-C--:B------:R-:W-:Y:S01]  /*8df0*/  FMUL.FTZ R47, R8, R35.reuse ;  /* 0x00000023082f7220 */ /* 0x080fe20000410000 */
[----:B------:R-:W-:Y:S01]  /*8e00*/  FFMA.FTZ R34, R4, R35, -R45 ;  /* 0x0000002304227223 */ /* 0x000fe2000001082d */
[----:B0-----:R-:W-:Y:S02]  /*8e10*/  IMAD.U32 R27, R6, 0x10000, RZ ;  /* 0x00010000061b7824 */ /* 0x001fe400078e00ff */
[C---:B------:R-:W-:Y:S01]  /*8e20*/  FMUL.FTZ R8, R32.reuse, R30 ;  /* 0x0000001e20087220 */ /* 0x040fe20000410000 */
[-C--:B------:R-:W-:Y:S01]  /*8e30*/  FMUL.FTZ R45, R32, R24.reuse ;  /* 0x00000018202d7220 */ /* 0x080fe20000410000 */
[----:B------:R-:W-:Y:S01]  /*8e40*/  LOP3.LUT R35, R3, 0xffff0000, RZ, 0xc0, !PT ;  /* 0xffff000003237812 */ /* 0x000fe200078ec0ff */
[----:B------:R-:W-:Y:S01]  /*8e50*/  IMAD.U32 R31, R9, 0x10000, RZ ;  /* 0x00010000091f7824 */ /* 0x000fe200078e00ff */
[----:B------:R-:W-:Y:S01]  /*8e60*/  LOP3.LUT R6, R6, 0xffff0000, RZ, 0xc0, !PT ;  /* 0xffff000006067812 */ /* 0x000fe200078ec0ff */
[C---:B------:R-:W-:Y:S01]  /*8e70*/  FFMA.FTZ R36, R27.reuse, R24, -R8 ;  /* 0x000000181b247223 */ /* 0x040fe20000010808 */
[----:B------:R-:W-:Y:S01]  /*8e80*/  FFMA.FTZ R45, R27, R30, R45 ;  /* 0x0000001e1b2d7223 */ /* 0x000fe2000001002d */
[----:B------:R-:W-:Y:S01]  /*8e90*/  FMUL.FTZ R27, R10, R37 ;  /* 0x000000250a1b7220 */ /* 0x000fe20000410000 */
[----:B------:R-:W-:Y:S01]  /*8ea0*/  FFMA.FTZ R32, R4, R39, R47 ;  /* 0x0000002704207223 */ /* 0x000fe2000001002f */
[----:B------:R-:W-:-:S02]  /*8eb0*/  IMAD.U32 R24, R13, 0x10000, RZ ;  /* 0x000100000d187824 */ /* 0x000fc400078e00ff */
[-C--:B------:R-:W-:Y:S01]  /*8ec0*/  FMUL.FTZ R39, R10, R35.reuse ;  /* 0x000000230a277220 */ /* 0x080fe20000410000 */
[----:B------:R-:W-:Y:S02]  /*8ed0*/  IMAD.U32 R4, R21, 0x10000, RZ ;  /* 0x0001000015047824 */ /* 0x000fe400078e00ff */
[----:B------:R-:W-:Y:S01]  /*8ee0*/  FFMA.FTZ R35, R6, R35, -R27 ;  /* 0x0000002306237223 */ /* 0x000fe2000001081b */
[----:B------:R-:W-:Y:S02]  /*8ef0*/  IMAD.U32 R33, R11, 0x10000, RZ ;  /* 0x000100000b217824 */ /* 0x000fe400078e00ff */
[C---:B------:R-:W-:Y:S01]  /*8f00*/  FMUL.FTZ R27, R31.reuse, R24 ;  /* 0x000000181f1b7220 */ /* 0x040fe20000410000 */
[----:B------:R-:W-:Y:S02]  /*8f10*/  IMAD.U32 R10, R0, 0x10000, RZ ;  /* 0x00010000000a7824 */ /* 0x000fe400078e00ff */
[----:B------:R-:W-:Y:S01]  /*8f20*/  FMUL.FTZ R31, R31, R4 ;  /* 0x000000041f1f7220 */ /* 0x000fe20000410000 */
[----:B------:R-:W-:-:S02]  /*8f30*/  IMAD.U32 R26, R5, 0x10000, RZ ;  /* 0x00010000051a7824 */ /* 0x000fc400078e00ff */
[----:B------:R-:W-:Y:S01]  /*8f40*/  FFMA.FTZ R38, R6, R37, R39 ;  /* 0x0000002506267223 */ /* 0x000fe20000010027 */
[----:B------:R-:W-:Y:S02]  /*8f50*/  IMAD.U32 R8, R20, 0x10000, RZ ;  /* 0x0001000014087824 */ /* 0x000fe400078e00ff */
[----:B------:R-:W-:Y:S01]  /*8f60*/  FMUL.FTZ R6, R33, R10 ;  /* 0x0000000a21067220 */ /* 0x000fe20000410000 */
[----:B------:R-:W-:Y:S02]  /*8f70*/  IMAD.U32 R29, R7, 0x10000, RZ ;  /* 0x00010000071d7824 */ /* 0x000fe400078e00ff */
[C---:B------:R-:W-:Y:S01]  /*8f80*/  FFMA.FTZ R27, R26.reuse, R4, -R27 ;  /* 0x000000041a1b7223 */ /* 0x040fe2000001081b */
[----:B------:R-:W-:Y:S01]  /*8f90*/  FFMA.FTZ R31, R26, R24, R31 ;  /* 0x000000181a1f7223 */ /* 0x000fe2000001001f */
[-C--:B------:R-:W-:Y:S01]  /*8fa0*/  FMUL.FTZ R26, R33, R8.reuse ;  /* 0x00000008211a7220 */ /* 0x080fe20000410000 */
[----:B------:R-:W-:Y:S01]  /*8fb0*/  FFMA.FTZ R33, R29, R8, -R6 ;  /* 0x000000081d217223 */ /* 0x000fe20000010806 */
[----:B------:R-:W-:-:S02]  /*8fc0*/  LOP3.LUT R9, R9, 0xffff0000, RZ, 0xc0, !PT ;  /* 0xffff000009097812 */ /* 0x000fc400078ec0ff */
[----:B------:R-:W-:Y:S01]  /*8fd0*/  LOP3.LUT R11, R11, 0xffff0000, RZ, 0xc0, !PT ;  /* 0xffff00000b0b7812 */ /* 0x000fe200078ec0ff */
[----:B------:R-:W-:Y:S01]  /*8fe0*/  FFMA.FTZ R29, R29, R10, R26 ;  /* 0x0000000a1d1d7223 */ /* 0x000fe2000001001a */
[----:B------:R-:W-:Y:S02]  /*8ff0*/  LOP3.LUT R8, R13, 0xffff0000, RZ, 0xc0, !PT ;  /* 0xffff00000d087812 */ /* 0x000fe400078ec0ff */
[----:B------:R-:W-:Y:S02]  /*9000*/  LOP3.LUT R24, R0, 0xffff0000, RZ, 0xc0, !PT ;  /* 0xffff000000187812 */ /* 0x000fe400078ec0ff */
[----:B------:R-:W-:Y:S01]  /*9010*/  LOP3.LUT R4, R21, 0xffff0000, RZ, 0xc0, !PT ;  /* 0xffff000015047812 */ /* 0x000fe200078ec0ff */
[----:B------:R-:W-:Y:S01]  /*9020*/  FMUL.FTZ R10, R9, R8 ;  /* 0x00000008090a7220 */ /* 0x000fe20000410000 */
[----:B------:R-:W-:Y:S01]  /*9030*/  LOP3.LUT R6, R20, 0xffff0000, RZ, 0xc0, !PT ;  /* 0xffff000014067812 */ /* 0x000fe200078ec0ff */
[----:B------:R-:W-:Y:S01]  /*9040*/  FMUL.FTZ R40, R11, R24 ;  /* 0x000000180b287220 */ /* 0x000fe20000410000 */
[----:B------:R-:W-:Y:S01]  /*9050*/  LOP3.LUT R5, R5, 0xffff0000, RZ, 0xc0, !PT ;  /* 0xffff000005057812 */ /* 0x000fe200078ec0ff */
[----:B------:R-:W-:Y:S01]  /*9060*/  FMUL.FTZ R9, R9, R4 ;  /* 0x0000000409097220 */ /* 0x000fe20000410000 */
[----:B------:R-:W-:Y:S01]  /*9070*/  LOP3.LUT R7, R7, 0xffff0000, RZ, 0xc0, !PT ;  /* 0xffff000007077812 */ /* 0x000fe200078ec0ff */
[----:B------:R-:W-:-:S02]  /*9080*/  FMUL.FTZ R11, R11, R6 ;  /* 0x000000060b0b7220 */ /* 0x000fc40000410000 */
[C---:B------:R-:W-:Y:S01]  /*9090*/  FFMA.FTZ R26, R5.reuse, R4, -R10 ;  /* 0x00000004051a7223 */ /* 0x040fe2000001080a */
[----:B------:R-:W-:Y:S01]  /*90a0*/  FFMA.FTZ R30, R5, R8, R9 ;  /* 0x00000008051e7223 */ /* 0x000fe20000010009 */
[C---:B------:R-:W-:Y:S01]  /*90b0*/  FFMA.FTZ R40, R7.reuse, R6, -R40 ;  /* 0x0000000607287223 */ /* 0x040fe20000010828 */
        /* <DEDUP_REMOVED lines=11> */
.L_x_3725:
[----:B------:R-:W-:Y:S05]  /*9170*/  BSYNC B1 ;  /* 0x0000000000017941 */ /* 0x000fea0003800000 */
.L_x_3724:
[----:B------:R-:W-:Y:S05]  /*9180*/  @P0 BRA `(.L_x_3716) ;  /* 0x0000000400640947 */ /* 0x000fea0003800000 */
[----:B------:R-:W2:Y:S01]  /*9190*/  LDL R41, [R1+0x68] ;  /* 0x0000680001297983 */ /* 0x000ea20000100800 */
[----:B-1----:R-:W-:Y:S01]  /*91a0*/  IMAD.SHL.U32 R6, R28, 0x40, RZ ;  /* 0x000000401c067824 */ /* 0x002fe200078e00ff */
[----:B------:R-:W-:Y:S01]  /*91b0*/  SHF.R.S32.HI R5, RZ, 0x1f, R28 ;  /* 0x0000001fff057819 */ /* 0x000fe2000001141c */
[----:B------:R-:W-:Y:S01]  /*91c0*/  IMAD.IADD R4, R16, 0x1, R25 ;  /* 0x0000000110047824 */ /* 0x000fe200078e0219 */
[C---:B------:R-:W-:Y:S01]  /*91d0*/  LOP3.LUT R40, R12.reuse, 0xffff0000, RZ, 0xc0, !PT ;  /* 0xffff00000c287812 */ /* 0x040fe200078ec0ff */
[----:B------:R-:W-:Y:S01]  /*91e0*/  IMAD.U32 R35, R12, 0x10000, RZ ;  /* 0x000100000c237824 */ /* 0x000fe200078e00ff */
[----:B------:R-:W-:Y:S01]  /*91f0*/  LEA.HI R5, R5, R28, RZ, 0x3 ;  /* 0x0000001c05057211 */ /* 0x000fe200078f18ff */
[----:B------:R-:W-:Y:S01]  /*9200*/  IMAD.U32 R33, R15, 0x10000, RZ ;  /* 0x000100000f217824 */ /* 0x000fe200078e00ff */
[----:B------:R-:W-:Y:S01]  /*9210*/  LOP3.LUT R7, R6, 0x1c0, RZ, 0xc0, !PT ;  /* 0x000001c006077812 */ /* 0x000fe200078ec0ff */
[----:B------:R-:W-:Y:S01]  /*9220*/  IMAD.U32 R42, R13, 0x10000, RZ ;  /* 0x000100000d2a7824 */ /* 0x000fe200078e00ff */
[----:B------:R-:W-:Y:S01]  /*9230*/  LOP3.LUT R36, R15, 0xffff0000, RZ, 0xc0, !PT ;  /* 0xffff00000f247812 */ /* 0x000fe200078ec0ff */
[----:B------:R-:W-:Y:S01]  /*9240*/  IMAD.SHL.U32 R5, R5, 0x40, RZ ;  /* 0x0000004005057824 */ /* 0x000fe200078e00ff */
[----:B------:R-:W-:Y:S01]  /*9250*/  LOP3.LUT R4, R7, 0x38, R4, 0xf8, !PT ;  /* 0x0000003807047812 */ /* 0x000fe200078ef804 */
[----:B------:R-:W-:Y:S01]  /*9260*/  IMAD.U32 R38, R21, 0x10000, RZ ;  /* 0x0001000015267824 */ /* 0x000fe200078e00ff */
[----:B------:R-:W-:Y:S01]  /*9270*/  SHF.R.U32.HI R7, RZ, 0x3, R7 ;  /* 0x00000003ff077819 */ /* 0x000fe20000011607 */
[----:B------:R-:W-:Y:S01]  /*9280*/  IMAD.U32 R37, R14, 0x10000, RZ ;  /* 0x000100000e257824 */ /* 0x000fe200078e00ff */
[----:B------:R-:W-:-:S02]  /*9290*/  LOP3.LUT R5, R5, 0xfffffe00, RZ, 0xc0, !PT ;  /* 0xfffffe0005057812 */ /* 0x000fc400078ec0ff */
[----:B------:R-:W-:Y:S02]  /*92a0*/  LOP3.LUT R4, R4, R7, RZ, 0x3c, !PT ;  /* 0x0000000704047212 */ /* 0x000fe400078e3cff */
[----:B------:R-:W-:Y:S02]  /*92b0*/  LOP3.LUT R14, R14, 0xffff0000, RZ, 0xc0, !PT ;  /* 0xffff00000e0e7812 */ /* 0x000fe400078ec0ff */
[----:B------:R-:W-:Y:S01]  /*92c0*/  LOP3.LUT R39, R0, 0xffff0000, RZ, 0xc0, !PT ;  /* 0xffff000000277812 */ /* 0x000fe200078ec0ff */
[----:B------:R-:W-:Y:S01]  /*92d0*/  IMAD.IADD R9, R5, 0x1, R4 ;  /* 0x0000000105097824 */ /* 0x000fe200078e0204 */
        /* <DEDUP_REMOVED lines=15> */
[----:B--2---:R-:W1:Y:S02]  /*93d0*/  LDS.128 R4, [R41+0x20400] ;  /* 0x0204000029047984 */ /* 0x004e640000000c00 */
[C---:B-1----:R-:W-:Y:S01]  /*93e0*/  IMAD.U32 R25, R4.reuse, 0x10000, RZ ;  /* 0x0001000004197824 */ /* 0x042fe200078e00ff */
[----:B------:R-:W-:Y:S01]  /*93f0*/  LOP3.LUT R4, R4, 0xffff0000, RZ, 0xc0, !PT ;  /* 0xffff000004047812 */ /* 0x000fe200078ec0ff */
[C---:B------:R-:W-:Y:S01]  /*9400*/  IMAD.U32 R26, R5.reuse, 0x10000, RZ ;  /* 0x00010000051a7824 */ /* 0x040fe200078e00ff */
[----:B------:R-:W-:Y:S01]  /*9410*/  LOP3.LUT R5, R5, 0xffff0000, RZ, 0xc0, !PT ;  /* 0xffff000005057812 */ /* 0x000fe200078ec0ff */
[-C--:B------:R-:W-:Y:S01]  /*9420*/  FFMA.FTZ R34, R33, R25.reuse, -R34 ;  /* 0x0000001921227223 */ /* 0x080fe20000010822 */
[----:B------:R-:W-:Y:S01]  /*9430*/  FFMA.FTZ R12, R35, R25, R12 ;  /* 0x00000019230c7223 */ /* 0x000fe2000001000c */
[----:B------:R-:W-:Y:S01]  /*9440*/  FMUL.FTZ R25, R36, R8 ;  /* 0x0000000824197220 */ /* 0x000fe20000410000 */
[----:B------:R-:W-:Y:S01]  /*9450*/  FMUL.FTZ R33, R38, R30 ;  /* 0x0000001e26217220 */ /* 0x000fe20000410000 */
[----:B------:R-:W-:-:S02]  /*9460*/  IMAD.U32 R35, R3, 0x10000, RZ ;  /* 0x0001000003237824 */ /* 0x000fc400078e00ff */
[-C--:B------:R-:W-:Y:S01]  /*9470*/  FFMA.FTZ R15, R36, R4.reuse, -R15 ;  /* 0x00000004240f7223 */ /* 0x080fe2000001080f */
[----:B------:R-:W-:Y:S01]  /*9480*/  FFMA.FTZ R25, R40, R4, R25 ;  /* 0x0000000428197223 */ /* 0x000fe20000010019 */
[-C--:B------:R-:W-:Y:S01]  /*9490*/  FFMA.FTZ R29, R38, R26.reuse, -R29 ;  /* 0x0000001a261d7223 */ /* 0x080fe2000001081d */
[----:B------:R-:W-:Y:S01]  /*94a0*/  FFMA.FTZ R33, R42, R26, R33 ;  /* 0x0000001a2a217223 */ /* 0x000fe20000010021 */
[----:B0-----:R-:W-:Y:S02]  /*94b0*/  IMAD.U32 R27, R6, 0x10000, RZ ;  /* 0x00010000061b7824 */ /* 0x001fe400078e00ff */
[-C--:B------:R-:W-:Y:S01]  /*94c0*/  FMUL.FTZ R4, R37, R31.reuse ;  /* 0x0000001f25047220 */ /* 0x080fe20000410000 */
[----:B------:R-:W-:Y:S01]  /*94d0*/  LOP3.LUT R26, R3, 0xffff0000, RZ, 0xc0, !PT ;  /* 0xffff0000031a7812 */ /* 0x000fe200078ec0ff */
[C---:B------:R-:W-:Y:S01]  /*94e0*/  FMUL.FTZ R8, R35.reuse, R31 ;  /* 0x0000001f23087220 */ /* 0x040fe20000410000 */
[----:B------:R-:W-:Y:S01]  /*94f0*/  IMAD.U32 R30, R0, 0x10000, RZ ;  /* 0x00010000001e7824 */ /* 0x000fe200078e00ff */
[----:B------:R-:W-:Y:S01]  /*9500*/  LOP3.LUT R6, R6, 0xffff0000, RZ, 0xc0, !PT ;  /* 0xffff000006067812 */ /* 0x000fe200078ec0ff */
[-C--:B------:R-:W-:Y:S01]  /*9510*/  FFMA.FTZ R3, R35, R27.reuse, -R4 ;  /* 0x0000001b23037223 */ /* 0x080fe20000010804 */
[----:B------:R-:W-:Y:S01]  /*9520*/  FFMA.FTZ R8, R37, R27, R8 ;  /* 0x0000001b25087223 */ /* 0x000fe20000010008 */
[-C--:B------:R-:W-:Y:S01]  /*9530*/  FMUL.FTZ R31, R14, R10.reuse ;  /* 0x0000000a0e1f7220 */ /* 0x080fe20000410000 */
[----:B------:R-:W-:Y:S01]  /*9540*/  FMUL.FTZ R35, R26, R10 ;  /* 0x0000000a1a237220 */ /* 0x000fe20000410000 */
[----:B------:R-:W-:Y:S01]  /*9550*/  LOP3.LUT R37, R13, 0xffff0000, RZ, 0xc0, !PT ;  /* 0xffff00000d257812 */ /* 0x000fe200078ec0ff */
[----:B------:R-:W-:-:S02]  /*9560*/  IMAD.U32 R28, R7, 0x10000, RZ ;  /* 0x00010000071c7824 */ /* 0x000fc400078e00ff */
[----:B------:R-:W-:Y:S01]  /*9570*/  FMUL.FTZ R27, R30, R32 ;  /* 0x000000201e1b7220 */ /* 0x000fe20000410000 */
[C---:B------:R-:W-:Y:S01]  /*9580*/  IMAD.U32 R4, R20.reuse, 0x10000, RZ ;  /* 0x0001000014047824 */ /* 0x040fe200078e00ff */
[----:B------:R-:W-:Y:S01]  /*9590*/  LOP3.LUT R13, R20, 0xffff0000, RZ, 0xc0, !PT ;  /* 0xffff0000140d7812 */ /* 0x000fe200078ec0ff */
[-C--:B------:R-:W-:Y:S01]  /*95a0*/  FFMA.FTZ R10, R26, R6.reuse, -R31 ;  /* 0x000000061a0a7223 */ /* 0x080fe2000001081f */
[----:B------:R-:W-:Y:S01]  /*95b0*/  LOP3.LUT R7, R7, 0xffff0000, RZ, 0xc0, !PT ;  /* 0xffff000007077812 */ /* 0x000fe200078ec0ff */
[----:B------:R-:W-:Y:S01]  /*95c0*/  FFMA.FTZ R35, R14, R6, R35 ;  /* 0x000000060e237223 */ /* 0x000fe20000010023 */
[C---:B------:R-:W-:Y:S01]  /*95d0*/  FMUL.FTZ R31, R4.reuse, R32 ;  /* 0x00000020041f7220 */ /* 0x040fe20000410000 */
[-C--:B------:R-:W-:Y:S01]  /*95e0*/  FFMA.FTZ R27, R4, R28.reuse, -R27 ;  /* 0x0000001c041b7223 */ /* 0x080fe2000001081b */
        /* <DEDUP_REMOVED lines=16> */
[----:B------:R2:W-:Y:S01]  /*96f0*/  STS.128 [R41+0x20400], R4 ;  /* 0x0204000429007388 */ /* 0x0005e20000000c00 */
[----:B------:R-:W-:-:S05]  /*9700*/  F2FP.BF16.F32.PACK_AB R11, R26, R31 ;  /* 0x0000001f1a0b723e */ /* 0x000fca00000010ff */
[----:B------:R2:W-:Y:S02]  /*9710*/  STS.128 [R24+0x20400], R8 ;  /* 0x0204000818007388 */ /* 0x0005e40000000c00 */
.L_x_3716:
[----:B------:R-:W-:Y:S05]  /*9720*/  BSYNC B0 ;  /* 0x0000000000007941 */ /* 0x000fea0003800000 */
.L_x_3705:
[----:B------:R-:W-:Y:S01]  /*9730*/  @!PT LDS RZ, [RZ] ;  /* 0x00000000fffff984 */ /* 0x000fe20000000800 */
[----:B------:R-:W-:Y:S01]  /*9740*/  @!PT LDS RZ, [RZ] ;  /* 0x00000000fffff984 */ /* 0x000fe20000000800 */
[----:B------:R-:W-:Y:S01]  /*9750*/  @!PT LDS RZ, [RZ] ;  /* 0x00000000fffff984 */ /* 0x000fe20000000800 */
[----:B------:R-:W-:Y:S01]  /*9760*/  @!PT LDS RZ, [RZ] ;  /* 0x00000000fffff984 */ /* 0x000fe20000000800 */
[----:B------:R4:W-:Y:S06]  /*9770*/  MEMBAR.ALL.CTA ;  /* 0x0000000000007992 */ /* 0x0009ec0000008000 */
[----:B----4-:R-:W4:Y:S01]  /*9780*/  FENCE.VIEW.ASYNC.S ;  /* 0x00000000000073c6 */ /* 0x010f220000000000 */
[----:B------:R-:W-:Y:S05]  /*9790*/  WARPSYNC.ALL ;  /* 0x0000000000007948 */ /* 0x000fea0003800000 */
[----:B----4-:R-:W-:Y:S06]  /*97a0*/  BAR.SYNC.DEFER_BLOCKING 0xd, 0x80 ;  /* 0x0342000000007b1d */ /* 0x010fec0000010000 */
.L_x_3702:
[----:B------:R-:W-:-:S13]  /*97b0*/  ISETP.NE.AND P0, PT, R184, 0x3, PT ;  /* 0x00000003b800780c */ /* 0x000fda0003f05270 */
[----:B------:R-:W-:Y:S05]  /*97c0*/  @!P0 BRA `(.L_x_3726) ;  /* 0x0000000000048947 */ /* 0x000fea0003800000 */
[----:B------:R-:W-:Y:S01]  /*97d0*/  BPT.TRAP 0x1 ;  /* 0x000000040000795c */ /* 0x000fe20000300000 */
.L_x_3726:
[----:B------:R-:W-:Y:S01]  /*97e0*/  IMAD R12, R18, 0x8, R2 ;  /* 0x00000008120c7824 */ /* 0x000fe200078e0202 */
[----:B------:R-:W-:-:S04]  /*97f0*/  SHF.L.U32 R13, R22, 0x1f, RZ ;  /* 0x0000001f160d7819 */ /* 0x000fc800000006ff */
[----:B------:R4:W0:Y:S01]  /*9800*/  SYNCS.PHASECHK.TRANS64.TRYWAIT P1, [R12+URZ+0x28c30], R13 ;  /* 0x028c300d0c0075a7 */ /* 0x000822000802017f */
[----:B------:R-:W-:Y:S05]  /*9810*/  @!P0 BRA `(.L_x_3727) ;  /* 0x0000000000048947 */ /* 0x000fea0003800000 */
[----:B------:R-:W-:Y:S01]  /*9820*/  BPT.TRAP 0x1 ;  /* 0x000000040000795c */ /* 0x000fe20000300000 */
.L_x_3727:
[C---:B--23--:R-:W-:Y:S02]  /*9830*/  VIADD R0, R2.reuse, 0x22400 ;  /* 0x0002240002007836 */ /* 0x04cfe40000000000 */
[----:B01----:R-:W-:-:S03]  /*9840*/  VIADD R3, R2, 0x20400 ;  /* 0x0002040002037836 */ /* 0x003fc60000000000 */
[----:B------:R-:W-:Y:S02]  /*9850*/  SHF.R.U32.HI R0, RZ, 0x4, R0 ;  /* 0x00000004ff007819 */ /* 0x000fe40000011600 */
[----:B------:R-:W-:Y:S02]  /*9860*/  SHF.R.U32.HI R3, RZ, 0x4, R3 ;  /* 0x00000004ff037819 */ /* 0x000fe40000011603 */
[----:B------:R-:W-:Y:S02]  /*9870*/  LOP3.LUT R0, R0, 0x3fff, RZ, 0xc0, !PT ;  /* 0x00003fff00007812 */ /* 0x000fe400078ec0ff */
[----:B------:R-:W-:Y:S02]  /*9880*/  LOP3.LUT R3, R3, 0x3fff, RZ, 0xc0, !PT ;  /* 0x00003fff03037812 */ /* 0x000fe400078ec0ff */
[----:B------:R-:W-:Y:S01]  /*9890*/  LOP3.LUT R0, R0, 0x10000, RZ, 0xfc, !PT ;  /* 0x0001000000007812 */ /* 0x000fe200078efcff */
[----:B------:R-:W-:Y:S06]  /*98a0*/  @P1 BRA `(.L_x_3728) ;  /* 0x0000000000081947 */ /* 0x000fec0003800000 */
[----:B------:R-:W0:Y:S02]  /*98b0*/  SYNCS.PHASECHK.TRANS64.TRYWAIT P1, [R12+URZ+0x28c30], R13 ;  /* 0x028c300d0c0075a7 */ /* 0x000e24000802017f */
[----:B0-----:R-:W-:Y:S05]  /*98c0*/  @!P1 BRA `(.L_x_3729) ;  /* 0x0000012000549947 */ /* 0x001fea0003800000 */
.L_x_3728:
[----:B------:R-:W-:Y:S01]  /*98d0*/  IMAD R10, R18, 0x200, R0 ;  /* 0x00000200120a7824 */ /* 0x000fe200078e0200 */
[----:B------:R-:W-:Y:S01]  /*98e0*/  LOP3.LUT R4, R3, 0x10000, RZ, 0xfc, !PT ;  /* 0x0001000003047812 */ /* 0x000fe200078efcff */
[----:B------:R-:W-:Y:S01]  /*98f0*/  IMAD.MOV.U32 R5, RZ, RZ, 0x40000040 ;  /* 0x40000040ff057424 */ /* 0x000fe200078e00ff */
[----:B------:R-:W2:Y:S01]  /*9900*/  LDL R57, [R1+0x34] ;  /* 0x0000340001397983 */ /* 0x000ea20000100800 */
[----:B------:R-:W-:Y:S01]  /*9910*/  IMAD.MOV.U32 R11, RZ, RZ, 0x40000040 ;  /* 0x40000040ff0b7424 */ /* 0x000fe200078e00ff */
[----:B------:R-:W-:Y:S05]  /*9920*/  WARPSYNC.ALL ;  /* 0x0000000000007948 */ /* 0x000fea0003800000 */
[C---:B------:R-:W-:Y:S01]  /*9930*/  R2UR UR4, R4.reuse ;  /* 0x00000000040472ca */ /* 0x040fe200000e0000 */
[----:B------:R-:W-:Y:S01]  /*9940*/  WARPGROUP.ARRIVE ;  /* 0x00000000000079c5 */ /* 0x000fe20000000000 */
[----:B------:R-:W-:Y:S01]  /*9950*/  R2UR UR5, R5 ;  /* 0x00000000050572ca */ /* 0x000fe200000e0000 */
[----:B------:R-:W-:Y:S01]  /*9960*/  VIADD R8, R4, 0x2 ;  /* 0x0000000204087836 */ /* 0x000fe20000000000 */
[C---:B------:R-:W-:Y:S01]  /*9970*/  R2UR UR6, R10.reuse ;  /* 0x000000000a0672ca */ /* 0x040fe200000e0000 */
[----:B------:R-:W-:Y:S01]  /*9980*/  VIADD R6, R10, 0x2 ;  /* 0x000000020a067836 */ /* 0x000fe20000000000 */
[----:B------:R-:W-:Y:S01]  /*9990*/  R2UR UR7, R11 ;  /* 0x000000000b0772ca */ /* 0x000fe200000e0000 */
[----:B------:R-:W-:Y:S01]  /*99a0*/  IMAD.MOV.U32 R9, RZ, RZ, 0x40000040 ;  /* 0x40000040ff097424 */ /* 0x000fe200078e00ff */
[----:B------:R-:W1:Y:S01]  /*99b0*/  S2R R58, SR_TID.X ;  /* 0x00000000003a7919 */ /* 0x000e620000002100 */
[----:B------:R-:W-:-:S02]  /*99c0*/  IMAD.MOV.U32 R7, RZ, RZ, 0x40000040 ;  /* 0x40000040ff077424 */ /* 0x000fc400078e00ff */
[C---:B------:R-:W-:Y:S02]  /*99d0*/  VIADD R14, R10.reuse, 0x4 ;  /* 0x000000040a0e7836 */ /* 0x040fe40000000000 */
[----:B------:R-:W-:Y:S02]  /*99e0*/  IMAD.MOV.U32 R15, RZ, RZ, 0x40000040 ;  /* 0x40000040ff0f7424 */ /* 0x000fe400078e00ff */
[----:B------:R-:W-:Y:S02]  /*99f0*/  VIADD R10, R10, 0x6 ;  /* 0x000000060a0a7836 */ /* 0x000fe40000000000 */
[----:B------:R-:W-:Y:S02]  /*9a00*/  IMAD.MOV.U32 R5, RZ, RZ, 0x40000040 ;  /* 0x40000040ff057424 */ /* 0x000fe400078e00ff */
[----:B------:R-:W-:Y:S01]  /*9a10*/  HGMMA.64x64x16.F32.BF16 R24, gdesc[UR4], RZ, !UPT, gsb0 ;  /* 0x00e00000041879f0 */ /* 0x000fe2000c0018ff */
[----:B------:R-:W-:Y:S01]  /*9a20*/  R2UR UR4, R8 ;  /* 0x00000000080472ca */ /* 0x000fe200000e0000 */
[----:B------:R-:W-:Y:S01]  /*9a30*/  IMAD.MOV.U32 R11, RZ, RZ, 0x40000040 ;  /* 0x40000040ff0b7424 */ /* 0x000fe200078e00ff */
[----:B------:R-:W-:Y:S01]  /*9a40*/  R2UR UR5, R9 ;  /* 0x00000000090572ca */ /* 0x000fe200000e0000 */
[----:B------:R-:W-:Y:S01]  /*9a50*/  IMAD R152, R168, -0x40, R152 ;  /* 0xffffffc0a8987824 */ /* 0x000fe200078e0298 */
[----:B------:R-:W-:Y:S01]  /*9a60*/  R2UR UR6, R6 ;  /* 0x00000000060672ca */ /* 0x000fe200000e0000 */
[----:B------:R-:W-:Y:S01]  /*9a70*/  VIADD R6, R4, 0x4 ;  /* 0x0000000404067836 */ /* 0x000fe20000000000 */
[----:B------:R-:W-:Y:S01]  /*9a80*/  R2UR UR7, R7 ;  /* 0x00000000070772ca */ /* 0x000fe200000e0000 */
[----:B------:R-:W-:-:S02]  /*9a90*/  IMAD.MOV.U32 R7, RZ, RZ, 0x40000040 ;  /* 0x40000040ff077424 */ /* 0x000fc400078e00ff */
[----:B------:R-:W-:Y:S01]  /*9aa0*/  VIADD R4, R4, 0x6 ;  /* 0x0000000604047836 */ /* 0x000fe20000000000 */
[----:B-1----:R-:W-:Y:S01]  /*9ab0*/  LOP3.LUT R58, R58, 0x7f, RZ, 0xc0, !PT ;  /* 0x0000007f3a3a7812 */ /* 0x002fe200078ec0ff */
[----:B------:R-:W-:Y:S02]  /*9ac0*/  WARPGROUP.DEPBAR.LE gsb0, 0x0 ;  /* 0x00008000000079c5 */ /* 0x000fe40000010000 */
[----:B------:R-:W-:-:S06]  /*9ad0*/  WARPGROUP.ARRIVE ;  /* 0x00000000000079c5 */ /* 0x000fcc0000000000 */
[----:B------:R-:W-:Y:S01]  /*9ae0*/  HGMMA.64x64x16.F32.BF16 R24, gdesc[UR4], R24, gsb0 ;  /* 0x00e00000041879f0 */ /* 0x000fe20008001818 */
[----:B------:R-:W-:Y:S02]  /*9af0*/  R2UR UR4, R6 ;  /* 0x00000000060472ca */ /* 0x000fe400000e0000 */
[----:B------:R-:W-:Y:S02]  /*9b00*/  R2UR UR5, R7 ;  /* 0x00000000070572ca */ /* 0x000fe400000e0000 */
[----:B------:R-:W-:Y:S02]  /*9b10*/  R2UR UR6, R14 ;  /* 0x000000000e0672ca */ /* 0x000fe400000e0000 */
[----:B------:R-:W-:Y:S01]  /*9b20*/  R2UR UR7, R15 ;  /* 0x000000000f0772ca */ /* 0x000fe200000e0000 */
[----:B------:R-:W-:Y:S02]  /*9b30*/  WARPGROUP.DEPBAR.LE gsb0, 0x0 ;  /* 0x00008000000079c5 */ /* 0x000fe40000010000 */
[----:B------:R-:W-:-:S10]  /*9b40*/  WARPGROUP.ARRIVE ;  /* 0x00000000000079c5 */ /* 0x000fd40000000000 */
        /* <DEDUP_REMOVED lines=8> */
[----:B------:R-:W-:Y:S01]  /*9bd0*/  ULDC UR4, c[0x0][0x9d8] ;  /* 0x0002760000047ab9 */ /* 0x000fe20000000800 */
[----:B------:R-:W-:Y:S01]  /*9be0*/  ULDC UR5, c[0x0][0x988] ;  /* 0x0002620000057ab9 */ /* 0x000fe20000000800 */
[----:B--2---:R-:W-:-:S04]  /*9bf0*/  IADD3 R152, -R57, 0x40, R152 ;  /* 0x0000004039987810 */ /* 0x004fc80007ffe198 */
[C---:B------:R-:W-:Y:S02]  /*9c00*/  ISETP.GT.AND P1, PT, R152.reuse, RZ, PT ;  /* 0x000000ff9800720c */ /* 0x040fe40003f24270 */
[C---:B------:R-:W-:Y:S02]  /*9c10*/  ISETP.GT.AND P2, PT, R152.reuse, 0x1, PT ;  /* 0x000000019800780c */ /* 0x040fe40003f44270 */
[C---:B------:R-:W-:Y:S02]  /*9c20*/  ISETP.GT.AND P3, PT, R152.reuse, 0x8, PT ;  /* 0x000000089800780c */ /* 0x040fe40003f64270 */
[C---:B------:R-:W-:Y:S02]  /*9c30*/  ISETP.GT.AND P4, PT, R152.reuse, 0x9, PT ;  /* 0x000000099800780c */ /* 0x040fe40003f84270 */
[C---:B------:R-:W-:Y:S02]  /*9c40*/  ISETP.GT.AND P5, PT, R152.reuse, 0x10, PT ;  /* 0x000000109800780c */ /* 0x040fe40003fa4270 */
[----:B------:R-:W-:Y:S01]  /*9c50*/  ISETP.GT.AND P6, PT, R152, 0x11, PT ;  /* 0x000000119800780c */ /* 0x000fe20003fc4270 */
[----:B------:R-:W-:-:S02]  /*9c60*/  WARPGROUP.DEPBAR.LE gsb0, 0x0 ;  /* 0x00008000000079c5 */ /* 0x000fc40000010000 */
        /* <DEDUP_REMOVED lines=34> */
[----:B------:R-:W-:-:S03]  /*9e90*/  FMUL.FTZ R55, R55, UR4 ;  /* 0x0000000437377c20 */ /* 0x000fc60008410000 */
[----:B------:R-:W-:Y:S08]  /*9ea0*/  MUFU.TANH R32, R32 ;  /* 0x0000002000207308 */ /* 0x000ff00000002400 */
[----:B------:R-:W2:Y:S01]  /*9eb0*/  MUFU.TANH R3, R26 ;  /* 0x0000001a00037308 */ /* 0x000ea20000002400 */
[----:B-1----:R-:W-:-:S07]  /*9ec0*/  FSEL R29, R29, -INF , P4 ;  /* 0xff8000001d1d7808 */ /* 0x002fce0002000000 */
[----:B------:R1:W3:Y:S08]  /*9ed0*/  MUFU.TANH R10, R27 ;  /* 0x0000001b000a7308 */ /* 0x0002f00000002400 */
[----:B------:R0:W-:Y:S01]  /*9ee0*/  MUFU.TANH R20, R33 ;  /* 0x0000002100147308 */ /* 0x0001e20000002400 */
[----:B-1----:R-:W-:Y:S02]  /*9ef0*/  FSEL R27, R25, -INF , P2 ;  /* 0xff800000191b7808 */ /* 0x002fe40001000000 */
[----:B------:R-:W-:-:S02]  /*9f00*/  FSEL R25, R28, -INF , P3 ;  /* 0xff8000001c197808 */ /* 0x000fc40001800000 */
[----:B--2---:R-:W-:Y:S02]  /*9f10*/  FSEL R3, R3, -INF , P1 ;  /* 0xff80000003037808 */ /* 0x004fe40000800000 */
[----:B------:R-:W-:Y:S01]  /*9f20*/  ISETP.GT.AND P1, PT, R152, 0x18, PT ;  /* 0x000000189800780c */ /* 0x000fe20003f24270 */
[----:B------:R1:W2:Y:S01]  /*9f30*/  MUFU.TANH R11, R30 ;  /* 0x0000001e000b7308 */ /* 0x0002a20000002400 */
[----:B0-----:R-:W-:Y:S02]  /*9f40*/  FSEL R33, R32, -INF , P5 ;  /* 0xff80000020217808 */ /* 0x001fe40002800000 */
[----:B---3--:R-:W-:Y:S02]  /*9f50*/  FSEL R10, R10, -INF , P2 ;  /* 0xff8000000a0a7808 */ /* 0x008fe40001000000 */
[----:B------:R-:W-:-:S03]  /*9f60*/  ISETP.GT.AND P2, PT, R152, 0x19, PT ;  /* 0x000000199800780c */ /* 0x000fc60003f44270 */
[----:B------:R-:W-:Y:S01]  /*9f70*/  MUFU.TANH R36, R36 ;  /* 0x0000002400247308 */ /* 0x000fe20000002400 */
[----:B-1----:R-:W-:-:S04]  /*9f80*/  FMNMX.FTZ R30, R14, R27, !PT ;  /* 0x0000001b0e1e7209 */ /* 0x002fc80007810000 */
[----:B------:R-:W-:-:S03]  /*9f90*/  FMNMX.FTZ R30, R25, R30, !PT ;  /* 0x0000001e191e7209 */ /* 0x000fc60007810000 */
[----:B------:R-:W-:Y:S01]  /*9fa0*/  MUFU.TANH R37, R37 ;  /* 0x0000002500257308 */ /* 0x000fe20000002400 */
[----:B------:R-:W-:Y:S02]  /*9fb0*/  FMNMX.FTZ R30, R29, R30, !PT ;  /* 0x0000001e1d1e7209 */ /* 0x000fe40007810000 */
[----:B--2---:R-:W-:Y:S02]  /*9fc0*/  FSEL R11, R11, -INF , P3 ;  /* 0xff8000000b0b7808 */ /* 0x004fe40001800000 */
[----:B------:R-:W-:Y:S02]  /*9fd0*/  FMNMX.FTZ R30, R33, R30, !PT ;  /* 0x0000001e211e7209 */ /* 0x000fe40007810000 */
[----:B------:R-:W-:Y:S01]  /*9fe0*/  ISETP.GT.AND P3, PT, R152, 0x20, PT ;  /* 0x000000209800780c */ /* 0x000fe20003f64270 */
[----:B------:R-:W0:Y:S08]  /*9ff0*/  MUFU.TANH R15, R31 ;  /* 0x0000001f000f7308 */ /* 0x000e300000002400 */
[----:B------:R-:W-:Y:S08]  /*a000*/  MUFU.TANH R40, R40 ;  /* 0x0000002800287308 */ /* 0x000ff00000002400 */
[----:B------:R-:W1:Y:S01]  /*a010*/  MUFU.TANH R34, R34 ;  /* 0x0000002200227308 */ /* 0x000e620000002400 */
[----:B0-----:R-:W-:-:S02]  /*a020*/  FSEL R15, R15, -INF , P4 ;  /* 0xff8000000f0f7808 */ /* 0x001fc40002000000 */
[----:B------:R-:W-:-:S05]  /*a030*/  ISETP.GT.AND P4, PT, R152, 0x21, PT ;  /* 0x000000219800780c */ /* 0x000fca0003f84270 */
[----:B------:R0:W2:Y:S08]  /*a040*/  MUFU.TANH R21, R35 ;  /* 0x0000002300157308 */ /* 0x0000b00000002400 */
[----:B------:R3:W4:Y:S01]  /*a050*/  MUFU.TANH R26, R41 ;  /* 0x00000029001a7308 */ /* 0x0007220000002400 */
[----:B0-----:R-:W-:Y:S01]  /*a060*/  FSEL R35, R20, -INF , P6 ;  /* 0xff80000014237808 */ /* 0x001fe20003000000 */
[----:B------:R-:W-:Y:S01]  /*a070*/  FMUL.FTZ R20, R49, UR4 ;  /* 0x0000000431147c20 */ /* 0x000fe20008410000 */
[----:B-1----:R-:W-:-:S02]  /*a080*/  FSEL R31, R34, -INF , P5 ;  /* 0xff800000221f7808 */ /* 0x002fc40002800000 */
[----:B------:R-:W-:Y:S02]  /*a090*/  FMNMX.FTZ R30, R35, R30, !PT ;  /* 0x0000001e231e7209 */ /* 0x000fe40007810000 */
[C---:B------:R-:W-:Y:S01]  /*a0a0*/  ISETP.GT.AND P5, PT, R152.reuse, 0x28, PT ;  /* 0x000000289800780c */ /* 0x040fe20003fa4270 */
[----:B------:R0:W1:Y:S01]  /*a0b0*/  MUFU.TANH R24, R39 ;  /* 0x0000002700187308 */ /* 0x0000620000002400 */
[----:B---3--:R-:W-:Y:S02]  /*a0c0*/  FSEL R41, R37, -INF , P2 ;  /* 0xff80000025297808 */ /* 0x008fe40001000000 */
[----:B--2---:R-:W-:Y:S01]  /*a0d0*/  FSEL R37, R21, -INF , P6 ;  /* 0xff80000015257808 */ /* 0x004fe20003000000 */
[----:B------:R-:W-:Y:S01]  /*a0e0*/  FMUL.FTZ R21, R53, UR4 ;  /* 0x0000000435157c20 */ /* 0x000fe20008410000 */
[----:B------:R-:W-:-:S03]  /*a0f0*/  ISETP.GT.AND P6, PT, R152, 0x29, PT ;  /* 0x000000299800780c */ /* 0x000fc60003fc4270 */
[----:B------:R-:W2:Y:S01]  /*a100*/  MUFU.TANH R44, R44 ;  /* 0x0000002c002c7308 */ /* 0x000ea20000002400 */
[----:B0-----:R-:W-:Y:S02]  /*a110*/  FSEL R39, R36, -INF , P1 ;  /* 0xff80000024277808 */ /* 0x001fe40000800000 */
[----:B----4-:R-:W-:Y:S02]  /*a120*/  FSEL R49, R26, -INF , P4 ;  /* 0xff8000001a317808 */ /* 0x010fe40002000000 */
[----:B------:R-:W-:-:S03]  /*a130*/  FMNMX.FTZ R30, R39, R30, !PT ;  /* 0x0000001e271e7209 */ /* 0x000fc60007810000 */
[----:B------:R-:W-:Y:S01]  /*a140*/  MUFU.TANH R38, R38 ;  /* 0x0000002600267308 */ /* 0x000fe20000002400 */
[----:B------:R-:W-:Y:S02]  /*a150*/  FMNMX.FTZ R30, R41, R30, !PT ;  /* 0x0000001e291e7209 */ /* 0x000fe40007810000 */
[----:B-1----:R-:W-:Y:S02]  /*a160*/  FSEL R53, R24, -INF , P2 ;  /* 0xff80000018357808 */ /* 0x002fe40001000000 */
[----:B------:R-:W-:-:S03]  /*a170*/  ISETP.GT.AND P2, PT, R152, 0x31, PT ;  /* 0x000000319800780c */ /* 0x000fc60003f44270 */
[----:B------:R0:W1:Y:S01]  /*a180*/  MUFU.TANH R28, R45 ;  /* 0x0000002d001c7308 */ /* 0x0000620000002400 */
[----:B--2---:R-:W-:-:S07]  /*a190*/  FSEL R63, R44, -INF , P5 ;  /* 0xff8000002c3f7808 */ /* 0x004fce0002800000 */
[----:B------:R-:W-:Y:S01]  /*a1a0*/  MUFU.TANH R48, R48 ;  /* 0x0000003000307308 */ /* 0x000fe20000002400 */
[----:B0-----:R-:W-:-:S04]  /*a1b0*/  FSEL R45, R40, -INF , P3 ;  /* 0xff800000282d7808 */ /* 0x001fc80001800000 */
[----:B------:R-:W-:-:S03]  /*a1c0*/  FMNMX.FTZ R30, R45, R30, !PT ;  /* 0x0000001e2d1e7209 */ /* 0x000fc60007810000 */
[----:B------:R-:W0:Y:S01]  /*a1d0*/  MUFU.TANH R42, R42 ;  /* 0x0000002a002a7308 */ /* 0x000e220000002400 */
[----:B------:R-:W-:Y:S02]  /*a1e0*/  FMNMX.FTZ R30, R49, R30, !PT ;  /* 0x0000001e311e7209 */ /* 0x000fe40007810000 */
[----:B-1----:R-:W-:Y:S02]  /*a1f0*/  FSEL R67, R28, -INF , P6 ;  /* 0xff8000001c437808 */ /* 0x002fe40003000000 */
[----:B------:R-:W-:-:S03]  /*a200*/  FMNMX.FTZ R30, R63, R30, !PT ;  /* 0x0000001e3f1e7209 */ /* 0x000fc60007810000 */
[----:B------:R-:W1:Y:S01]  /*a210*/  MUFU.TANH R20, R20 ;  /* 0x0000001400147308 */ /* 0x000e620000002400 */
[----:B------:R-:W-:-:S07]  /*a220*/  FMNMX.FTZ R30, R67, R30, !PT ;  /* 0x0000001e431e7209 */ /* 0x000fce0007810000 */
[----:B------:R2:W3:Y:S01]  /*a230*/  MUFU.TANH R59, R43 ;  /* 0x0000002b003b7308 */ /* 0x0004e20000002400 */
[----:B0-----:R-:W-:Y:S02]  /*a240*/  FSEL R57, R42, -INF , P3 ;  /* 0xff8000002a397808 */ /* 0x001fe40001800000 */
[----:B------:R-:W-:-:S05]  /*a250*/  ISETP.GT.AND P3, PT, R152, 0x38, PT ;  /* 0x000000389800780c */ /* 0x000fca0003f64270 */
[----:B------:R-:W0:Y:S01]  /*a260*/  MUFU.TANH R52, R52 ;  /* 0x0000003400347308 */ /* 0x000e220000002400 */
[----:B--2---:R-:W-:Y:S02]  /*a270*/  FSEL R43, R38, -INF , P1 ;  /* 0xff800000262b7808 */ /* 0x004fe40000800000 */
[----:B------:R-:W-:Y:S02]  /*a280*/  ISETP.GT.AND P1, PT, R152, 0x30, PT ;  /* 0x000000309800780c */ /* 0x000fe40003f24270 */
[----:B-1----:R-:W-:Y:S02]  /*a290*/  FSEL R75, R20, -INF , P2 ;  /* 0xff800000144b7808 */ /* 0x002fe40001000000 */
[----:B------:R-:W-:Y:S01]  /*a2a0*/  FSEL R71, R48, -INF , P1 ;  /* 0xff80000030477808 */ /* 0x000fe20000800000 */
[----:B------:R-:W1:Y:S01]  /*a2b0*/  MUFU.TANH R21, R21 ;  /* 0x0000001500157308 */ /* 0x000e620000002400 */
[----:B---3--:R-:W-:Y:S02]  /*a2c0*/  FSEL R59, R59, -INF , P4 ;  /* 0xff8000003b3b7808 */ /* 0x008fe40002000000 */
[----:B------:R-:W-:-:S02]  /*a2d0*/  FMNMX.FTZ R30, R71, R30, !PT ;  /* 0x0000001e471e7209 */ /* 0x000fc40007810000 */
[----:B------:R-:W-:Y:S02]  /*a2e0*/  ISETP.GT.AND P4, PT, R152, 0x39, PT ;  /* 0x000000399800780c */ /* 0x000fe40003f84270 */
[----:B------:R-:W-:Y:S01]  /*a2f0*/  FMNMX.FTZ R30, R75, R30, !PT ;  /* 0x0000001e4b1e7209 */ /* 0x000fe20007810000 */
[----:B------:R-:W2:Y:S01]  /*a300*/  MUFU.TANH R46, R46 ;  /* 0x0000002e002e7308 */ /* 0x000ea20000002400 */
[----:B0-----:R-:W-:Y:S02]  /*a310*/  FSEL R77, R52, -INF , P3 ;  /* 0xff800000344d7808 */ /* 0x001fe40001800000 */
[----:B------:R-:W-:Y:S02]  /*a320*/  FMNMX.FTZ R20, R3, R10, !PT ;  /* 0x0000000a03147209 */ /* 0x000fe40007810000 */
[----:B------:R-:W-:Y:S02]  /*a330*/  FMNMX.FTZ R30, R77, R30, !PT ;  /* 0x0000001e4d1e7209 */ /* 0x000fe40007810000 */
[----:B------:R-:W-:Y:S01]  /*a340*/  FMNMX.FTZ R20, R11, R20, !PT ;  /* 0x000000140b147209 */ /* 0x000fe20007810000 */
[----:B------:R-:W0:Y:S01]  /*a350*/  MUFU.TANH R47, R47 ;  /* 0x0000002f002f7308 */ /* 0x000e220000002400 */
[----:B-1----:R-:W-:-:S02]  /*a360*/  FSEL R79, R21, -INF , P4 ;  /* 0xff800000154f7808 */ /* 0x002fc40002000000 */
[----:B------:R-:W-:Y:S02]  /*a370*/  FMNMX.FTZ R20, R15, R20, !PT ;  /* 0x000000140f147209 */ /* 0x000fe40007810000 */
[----:B------:R-:W-:Y:S02]  /*a380*/  FMNMX.FTZ R30, R79, R30, !PT ;  /* 0x0000001e4f1e7209 */ /* 0x000fe40007810000 */
[----:B------:R-:W-:Y:S01]  /*a390*/  FMNMX.FTZ R20, R31, R20, !PT ;  /* 0x000000141f147209 */ /* 0x000fe20007810000 */
[----:B------:R-:W1:Y:S01]  /*a3a0*/  MUFU.TANH R50, R50 ;  /* 0x0000003200327308 */ /* 0x000e620000002400 */
[----:B--2---:R-:W-:Y:S01]  /*a3b0*/  FSEL R61, R46, -INF , P5 ;  /* 0xff8000002e3d7808 */ /* 0x004fe20002800000 */
[----:B------:R-:W2:Y:S01]  /*a3c0*/  SHFL.BFLY PT, R21, R30, 0x2, 0x1f ;  /* 0x0c401f001e157f89 */ /* 0x000ea200000e0000 */
[----:B------:R-:W-:-:S04]  /*a3d0*/  FMNMX.FTZ R20, R37, R20, !PT ;  /* 0x0000001425147209 */ /* 0x000fc80007810000 */
[----:B------:R-:W-:Y:S01]  /*a3e0*/  FMNMX.FTZ R24, R43, R20, !PT ;  /* 0x000000142b187209 */ /* 0x000fe20007810000 */
[----:B------:R-:W3:Y:S01]  /*a3f0*/  MUFU.TANH R51, R51 ;  /* 0x0000003300337308 */ /* 0x000ee20000002400 */
[----:B0-----:R-:W-:Y:S01]  /*a400*/  FSEL R65, R47, -INF , P6 ;  /* 0xff8000002f417808 */ /* 0x001fe20003000000 */
[----:B------:R-:W-:Y:S01]  /*a410*/  IMAD.U32 R20, RZ, RZ, UR5 ;  /* 0x00000005ff147e24 */ /* 0x000fe2000f8e00ff */
[----:B------:R-:W-:-:S04]  /*a420*/  FMNMX.FTZ R24, R53, R24, !PT ;  /* 0x0000001835187209 */ /* 0x000fc80007810000 */
[----:B------:R-:W-:Y:S01]  /*a430*/  FMNMX.FTZ R24, R57, R24, !PT ;  /* 0x0000001839187209 */ /* 0x000fe20007810000 */
[----:B------:R-:W0:Y:S01]  /*a440*/  MUFU.TANH R54, R54 ;  /* 0x0000003600367308 */ /* 0x000e220000002400 */
[----:B-1----:R-:W-:Y:S02]  /*a450*/  FSEL R69, R50, -INF , P1 ;  /* 0xff80000032457808 */ /* 0x002fe40000800000 */
[----:B------:R-:W-:-:S04]  /*a460*/  FMNMX.FTZ R24, R59, R24, !PT ;  /* 0x000000183b187209 */ /* 0x000fc80007810000 */
[----:B------:R-:W-:Y:S01]  /*a470*/  FMNMX.FTZ R24, R61, R24, !PT ;  /* 0x000000183d187209 */ /* 0x000fe20007810000 */
[----:B------:R-:W1:Y:S01]  /*a480*/  MUFU.TANH R55, R55 ;  /* 0x0000003700377308 */ /* 0x000e620000002400 */
[----:B---3--:R-:W-:Y:S02]  /*a490*/  FSEL R73, R51, -INF , P2 ;  /* 0xff80000033497808 */ /* 0x008fe40001000000 */
[----:B--2---:R-:W-:Y:S02]  /*a4a0*/  FMNMX.FTZ R21, R30, R21, !PT ;  /* 0x000000151e157209 */ /* 0x004fe40007810000 */
[----:B------:R-:W-:-:S03]  /*a4b0*/  FMNMX.FTZ R24, R65, R24, !PT ;  /* 0x0000001841187209 */ /* 0x000fc60007810000 */
[----:B------:R-:W2:Y:S01]  /*a4c0*/  SHFL.BFLY PT, R26, R21, 0x1, 0x1f ;  /* 0x0c201f00151a7f89 */ /* 0x000ea200000e0000 */
[----:B------:R-:W-:Y:S02]  /*a4d0*/  FMNMX.FTZ R24, R69, R24, !PT ;  /* 0x0000001845187209 */ /* 0x000fe40007810000 */
[----:B0-----:R-:W-:Y:S02]  /*a4e0*/  FSEL R47, R54, -INF , P3 ;  /* 0xff800000362f7808 */ /* 0x001fe40001800000 */
[----:B------:R-:W-:Y:S02]  /*a4f0*/  FMNMX.FTZ R24, R73, R24, !PT ;  /* 0x0000001849187209 */ /* 0x000fe40007810000 */
[----:B-1----:R-:W-:Y:S02]  /*a500*/  FSEL R51, R55, -INF , P4 ;  /* 0xff80000037337808 */ /* 0x002fe40002000000 */
[----:B------:R-:W-:-:S04]  /*a510*/  FMNMX.FTZ R24, R47, R24, !PT ;  /* 0x000000182f187209 */ /* 0x000fc80007810000 */
[----:B------:R-:W-:Y:S02]  /*a520*/  FMNMX.FTZ R24, R51, R24, !PT ;  /* 0x0000001833187209 */ /* 0x000fe40007810000 */
[----:B--2---:R-:W-:-:S04]  /*a530*/  FMNMX.FTZ R21, R21, R26, !PT ;  /* 0x0000001a15157209 */ /* 0x004fc80007810000 */
[C---:B------:R-:W-:Y:S01]  /*a540*/  FSETP.NEU.FTZ.AND P5, PT, R21.reuse, -INF , PT ;  /* 0xff8000001500780b */ /* 0x040fe20003fbd000 */
[----:B------:R-:W-:-:S05]  /*a550*/  FMUL.FTZ R26, R21, R20 ;  /* 0x00000014151a7220 */ /* 0x000fca0000410000 */
[----:B------:R-:W-:-:S05]  /*a560*/  FSEL R26, R26, RZ, P5 ;  /* 0x000000ff1a1a7208 */ /* 0x000fca0002800000 */
[-CC-:B-----5:R-:W-:Y:S01]  /*a570*/  FFMA.FTZ R154, R25, R20.reuse, -R26.reuse ;  /* 0x00000014199a7223 */ /* 0x1a0fe2000001081a */
[-CC-:B------:R-:W-:Y:S01]  /*a580*/  FFMA.FTZ R25, R29, R20.reuse, -R26.reuse ;  /* 0x000000141d197223 */ /* 0x180fe2000001081a */
[-CC-:B------:R-:W-:Y:S01]  /*a590*/  FFMA.FTZ R152, R14, R20.reuse, -R26.reuse ;  /* 0x000000140e987223 */ /* 0x180fe2000001081a */
[----:B------:R-:W0:Y:S01]  /*a5a0*/  SHFL.BFLY PT, R29, R24, 0x2, 0x1f ;  /* 0x0c401f00181d7f89 */ /* 0x000e2200000e0000 */
        /* <DEDUP_REMOVED lines=13> */
[----:B------:R-:W-:-:S05]  /*a680*/  FFMA.FTZ R33, R79, R20, -R26 ;  /* 0x000000144f217223 */ /* 0x000fca000001081a */
[----:B------:R-:W1:Y:S01]  /*a690*/  MUFU.EX2 R27, R27 ;  /* 0x0000001b001b7308 */ /* 0x000e620000000800 */
[----:B0-----:R-:W-:-:S07]  /*a6a0*/  FMNMX.FTZ R29, R24, R29, !PT ;  /* 0x0000001d181d7209 */ /* 0x001fce0007810000 */
[----:B------:R-:W0:Y:S01]  /*a6b0*/  MUFU.EX2 R25, R25 ;  /* 0x0000001900197308 */ /* 0x000e220000000800 */
[----:B------:R-:W2:Y:S07]  /*a6c0*/  SHFL.BFLY PT, R24, R29, 0x1, 0x1f ;  /* 0x0c201f001d187f89 */ /* 0x000eae00000e0000 */
[----:B------:R-:W-:Y:S08]  /*a6d0*/  MUFU.EX2 R156, R156 ;  /* 0x0000009c009c7308 */ /* 0x000ff00000000800 */
[----:B------:R-:W-:Y:S08]  /*a6e0*/  MUFU.EX2 R35, R35 ;  /* 0x0000002300237308 */ /* 0x000ff00000000800 */
[----:B------:R-:W-:Y:S01]  /*a6f0*/  MUFU.EX2 R158, R158 ;  /* 0x0000009e009e7308 */ /* 0x000fe20000000800 */
[----:B--2---:R-:W-:Y:S01]  /*a700*/  FMNMX.FTZ R169, R29, R24, !PT ;  /* 0x000000181da97209 */ /* 0x004fe20007810000 */
[----:B------:R-:W-:-:S03]  /*a710*/  FFMA.FTZ R24, R77, R20, -R26 ;  /* 0x000000144d187223 */ /* 0x000fc6000001081a */
[C---:B------:R-:W-:Y:S01]  /*a720*/  FSETP.NEU.FTZ.AND P1, PT, R169.reuse, -INF , PT ;  /* 0xff800000a900780b */ /* 0x040fe20003f3d000 */
[----:B------:R-:W-:Y:S02]  /*a730*/  FMUL.FTZ R28, R169, R20 ;  /* 0x00000014a91c7220 */ /* 0x000fe40000410000 */
[----:B------:R-:W-:Y:S03]  /*a740*/  MUFU.EX2 R41, R41 ;  /* 0x0000002900297308 */ /* 0x000fe60000000800 */
[----:B------:R-:W-:Y:S02]  /*a750*/  FSEL R28, R28, RZ, P1 ;  /* 0x000000ff1c1c7208 */ /* 0x000fe40000800000 */
[----:B------:R-:W-:-:S03]  /*a760*/  ISETP.NE.AND P1, PT, R58, RZ, PT ;  /* 0x000000ff3a00720c */ /* 0x000fc60003f25270 */
        /* <DEDUP_REMOVED lines=16> */
[----:B------:R-:W2:Y:S01]  /*a870*/  MUFU.EX2 R10, R10 ;  /* 0x0000000a000a7308 */ /* 0x000ea20000000800 */
[----:B-1----:R-:W-:Y:S01]  /*a880*/  FADD.FTZ R3, R152, R27 ;  /* 0x0000001b98037221 */ /* 0x002fe20000010000 */
[-CC-:B------:R-:W-:Y:S01]  /*a890*/  FFMA.FTZ R47, R47, R20.reuse, -R28.reuse ;  /* 0x000000142f2f7223 */ /* 0x180fe2000001081c */
[----:B------:R-:W-:Y:S01]  /*a8a0*/  FFMA.FTZ R28, R51, R20, -R28 ;  /* 0x00000014331c7223 */ /* 0x000fe2000001081c */
[----:B------:R-:W-:Y:S01]  /*a8b0*/  F2FP.BF16.F32.PACK_AB R152, R27, R152 ;  /* 0x000000981b98723e */ /* 0x000fe200000010ff */
[----:B------:R-:W-:Y:S01]  /*a8c0*/  FADD.FTZ R40, R154, R3 ;  /* 0x000000039a287221 */ /* 0x000fe20000010000 */
[----:B0-----:R-:W-:-:S02]  /*a8d0*/  F2FP.BF16.F32.PACK_AB R154, R25, R154 ;  /* 0x0000009a199a723e */ /* 0x001fc400000010ff */
[----:B------:R-:W0:Y:S01]  /*a8e0*/  MUFU.EX2 R11, R11 ;  /* 0x0000000b000b7308 */ /* 0x000e220000000800 */
[----:B------:R-:W-:-:S07]  /*a8f0*/  FADD.FTZ R3, R25, R40 ;  /* 0x0000002819037221 */ /* 0x000fce0000010000 */
[----:B------:R0:W1:Y:S01]  /*a900*/  MUFU.EX2 R26, R15 ;  /* 0x0000000f001a7308 */ /* 0x0000620000000800 */
[----:B--2---:R-:W-:Y:S01]  /*a910*/  FADD.FTZ R38, R153, R10 ;  /* 0x0000000a99267221 */ /* 0x004fe20000010000 */
[----:B------:R-:W-:-:S06]  /*a920*/  F2FP.BF16.F32.PACK_AB R153, R10, R153 ;  /* 0x000000990a99723e */ /* 0x000fcc00000010ff */
[----:B------:R-:W2:Y:S01]  /*a930*/  MUFU.EX2 R31, R31 ;  /* 0x0000001f001f7308 */ /* 0x000ea20000000800 */
[----:B0-----:R-:W-:Y:S01]  /*a940*/  FADD.FTZ R15, R11, R38 ;  /* 0x000000260b0f7221 */ /* 0x001fe20000010000 */
[----:B------:R-:W-:Y:S01]  /*a950*/  FADD.FTZ R38, R156, R3 ;  /* 0x000000039c267221 */ /* 0x000fe20000010000 */
[----:B------:R-:W-:Y:S01]  /*a960*/  @!P1 VIADD R3, R12, 0x28c40 ;  /* 0x00028c400c039836 */ /* 0x000fe20000000000 */
[----:B------:R-:W-:-:S04]  /*a970*/  F2FP.BF16.F32.PACK_AB R156, R35, R156 ;  /* 0x0000009c239c723e */ /* 0x000fc800000010ff */
[----:B------:R0:W3:Y:S01]  /*a980*/  MUFU.EX2 R30, R37 ;  /* 0x00000025001e7308 */ /* 0x0000e20000000800 */
[C---:B-1----:R-:W-:Y:S01]  /*a990*/  FADD.FTZ R40, R26.reuse, R15 ;  /* 0x0000000f1a287221 */ /* 0x042fe20000010000 */
[----:B------:R-:W-:Y:S02]  /*a9a0*/  @!P1 PRMT R3, RZ, 0x654, R3 ;  /* 0x00000654ff039816 */ /* 0x000fe40000000003 */
[----:B------:R-:W-:Y:S02]  /*a9b0*/  F2FP.BF16.F32.PACK_AB R155, R26, R11 ;  /* 0x0000000b1a9b723e */ /* 0x000fe400000010ff */
[----:B------:R1:W-:Y:S01]  /*a9c0*/  @!P1 SYNCS.ARRIVE.TRANS64.RED.A1T0 RZ, [R3+URZ], RZ ;  /* 0x000000ff03ff99a7 */ /* 0x0003e2000810043f */
[----:B------:R-:W-:Y:S01]  /*a9d0*/  BAR.SYNC.DEFER_BLOCKING 0xf, 0x100 ;  /* 0x03c4000000007b1d */ /* 0x000fe20000010000 */
[----:B--2---:R-:W-:Y:S01]  /*a9e0*/  FADD.FTZ R15, R31, R40 ;  /* 0x000000281f0f7221 */ /* 0x004fe20000010000 */
[----:B0-----:R-:W-:-:S04]  /*a9f0*/  FADD.FTZ R37, R35, R38 ;  /* 0x0000002623257221 */ /* 0x001fc80000010000 */
[----:B------:R-:W1:Y:S01]  /*aa00*/  MUFU.EX2 R43, R43 ;  /* 0x0000002b002b7308 */ /* 0x000e620000000800 */
[----:B------:R-:W-:Y:S01]  /*aa10*/  FADD.FTZ R42, R158, R37 ;  /* 0x000000259e2a7221 */ /* 0x000fe20000010000 */
[C---:B------:R-:W-:Y:S01]  /*aa20*/  F2FP.BF16.F32.PACK_AB R158, R41.reuse, R158 ;  /* 0x0000009e299e723e */ /* 0x040fe200000010ff */
[C---:B---3--:R-:W-:Y:S02]  /*aa30*/  FADD.FTZ R40, R30.reuse, R15 ;  /* 0x0000000f1e287221 */ /* 0x048fe40000010000 */
[----:B------:R-:W-:Y:S01]  /*aa40*/  FADD.FTZ R42, R41, R42 ;  /* 0x0000002a292a7221 */ /* 0x000fe20000010000 */
[----:B------:R-:W-:Y:S02]  /*aa50*/  F2FP.BF16.F32.PACK_AB R157, R30, R31 ;  /* 0x0000001f1e9d723e */ /* 0x000fe400000010ff */
[----:B------:R-:W0:Y:S01]  /*aa60*/  MUFU.EX2 R32, R53 ;  /* 0x0000003500207308 */ /* 0x000e220000000800 */
[----:B------:R-:W-:-:S07]  /*aa70*/  FADD.FTZ R15, R45, R42 ;  /* 0x0000002a2d0f7221 */ /* 0x000fce0000010000 */
[----:B------:R-:W2:Y:S01]  /*aa80*/  MUFU.EX2 R57, R57 ;  /* 0x0000003900397308 */ /* 0x000ea20000000800 */
[----:B-1----:R-:W-:Y:S01]  /*aa90*/  FADD.FTZ R3, R43, R40 ;  /* 0x000000282b037221 */ /* 0x002fe20000010000 */
[----:B------:R1:W-:Y:S06]  /*aaa0*/  STSM.16.M88.4 [R195+0x26800], R152 ;  /* 0x02680098c3007844 */ /* 0x0003ec0000000200 */
[----:B------:R-:W3:Y:S01]  /*aab0*/  MUFU.EX2 R160, R49 ;  /* 0x0000003100a07308 */ /* 0x000ee20000000800 */
[C---:B0-----:R-:W-:Y:S01]  /*aac0*/  FADD.FTZ R40, R32.reuse, R3 ;  /* 0x0000000320287221 */ /* 0x041fe20000010000 */
[----:B------:R-:W-:-:S05]  /*aad0*/  F2FP.BF16.F32.PACK_AB R159, R32, R43 ;  /* 0x0000002b209f723e */ /* 0x000fca00000010ff */
[----:B------:R1:W-:Y:S01]  /*aae0*/  STSM.16.M88.4 [R198], R156 ;  /* 0x0000009cc6007844 */ /* 0x0003e20000000200 */
[----:B------:R-:W0:Y:S01]  /*aaf0*/  MUFU.EX2 R34, R59 ;  /* 0x0000003b00227308 */ /* 0x000e220000000800 */
[----:B--2---:R-:W-:-:S07]  /*ab00*/  FADD.FTZ R3, R57, R40 ;  /* 0x0000002839037221 */ /* 0x004fce0000010000 */
[----:B------:R-:W2:Y:S01]  /*ab10*/  MUFU.EX2 R63, R63 ;  /* 0x0000003f003f7308 */ /* 0x000ea20000000800 */
[C---:B---3--:R-:W-:Y:S01]  /*ab20*/  FADD.FTZ R42, R160.reuse, R15 ;  /* 0x0000000fa02a7221 */ /* 0x048fe20000010000 */
[----:B------:R-:W-:-:S06]  /*ab30*/  F2FP.BF16.F32.PACK_AB R160, R160, R45 ;  /* 0x0000002da0a0723e */ /* 0x000fcc00000010ff */
[----:B------:R-:W3:Y:S01]  /*ab40*/  MUFU.EX2 R61, R61 ;  /* 0x0000003d003d7308 */ /* 0x000ee20000000800 */
[C---:B0-----:R-:W-:Y:S01]  /*ab50*/  FADD.FTZ R40, R34.reuse, R3 ;  /* 0x0000000322287221 */ /* 0x041fe20000010000 */
[----:B------:R-:W-:-:S06]  /*ab60*/  F2FP.BF16.F32.PACK_AB R161, R34, R57 ;  /* 0x0000003922a1723e */ /* 0x000fcc00000010ff */
[----:B------:R-:W0:Y:S01]  /*ab70*/  MUFU.EX2 R162, R67 ;  /* 0x0000004300a27308 */ /* 0x000e220000000800 */
[----:B--2---:R-:W-:-:S07]  /*ab80*/  FADD.FTZ R15, R63, R42 ;  /* 0x0000002a3f0f7221 */ /* 0x004fce0000010000 */
[----:B------:R-:W2:Y:S01]  /*ab90*/  MUFU.EX2 R36, R65 ;  /* 0x0000004100247308 */ /* 0x000ea20000000800 */
[----:B---3--:R-:W-:-:S07]  /*aba0*/  FADD.FTZ R3, R61, R40 ;  /* 0x000000283d037221 */ /* 0x008fce0000010000 */
[----:B------:R-:W-:Y:S01]  /*abb0*/  MUFU.EX2 R14, R14 ;  /* 0x0000000e000e7308 */ /* 0x000fe20000000800 */
[C---:B0-----:R-:W-:Y:S01]  /*abc0*/  FADD.FTZ R15, R162.reuse, R15 ;  /* 0x0000000fa20f7221 */ /* 0x041fe20000010000 */
[----:B------:R-:W-:-:S06]  /*abd0*/  F2FP.BF16.F32.PACK_AB R162, R162, R63 ;  /* 0x0000003fa2a2723e */ /* 0x000fcc00000010ff */
[----:B------:R-:W0:Y:S01]  /*abe0*/  MUFU.EX2 R29, R75 ;  /* 0x0000004b001d7308 */ /* 0x000e220000000800 */
[C---:B--2---:R-:W-:Y:S01]  /*abf0*/  FADD.FTZ R10, R36.reuse, R3 ;  /* 0x00000003240a7221 */ /* 0x044fe20000010000 */
[----:B------:R-:W-:-:S05]  /*ac00*/  F2FP.BF16.F32.PACK_AB R163, R36, R61 ;  /* 0x0000003d24a3723e */ /* 0x000fca00000010ff */
[----:B------:R1:W-:Y:S01]  /*ac10*/  STSM.16.M88.4 [R196], R160 ;  /* 0x000000a0c4007844 */ /* 0x0003e20000000200 */
[----:B------:R-:W-:Y:S08]  /*ac20*/  MUFU.EX2 R69, R69 ;  /* 0x0000004500457308 */ /* 0x000ff00000000800 */
[----:B------:R-:W2:Y:S01]  /*ac30*/  MUFU.EX2 R38, R73 ;  /* 0x0000004900267308 */ /* 0x000ea20000000800 */
[----:B0-----:R-:W-:Y:S01]  /*ac40*/  F2FP.BF16.F32.PACK_AB R164, R29, R14 ;  /* 0x0000000e1da4723e */ /* 0x001fe200000010ff */
[----:B------:R-:W-:-:S04]  /*ac50*/  FADD.FTZ R14, R14, R15 ;  /* 0x0000000f0e0e7221 */ /* 0x000fc80000010000 */
[----:B------:R-:W-:Y:S02]  /*ac60*/  FADD.FTZ R29, R29, R14 ;  /* 0x0000000e1d1d7221 */ /* 0x000fe40000010000 */
[----:B------:R-:W-:Y:S08]  /*ac70*/  MUFU.EX2 R24, R24 ;  /* 0x0000001800187308 */ /* 0x000ff00000000800 */
[----:B------:R-:W0:Y:S01]  /*ac80*/  MUFU.EX2 R33, R33 ;  /* 0x0000002100217308 */ /* 0x000e220000000800 */
[----:B--2---:R-:W-:Y:S01]  /*ac90*/  F2FP.BF16.F32.PACK_AB R165, R38, R69 ;  /* 0x0000004526a5723e */ /* 0x004fe200000010ff */
[----:B------:R-:W-:-:S04]  /*aca0*/  FADD.FTZ R69, R69, R10 ;  /* 0x0000000a45457221 */ /* 0x000fc80000010000 */
[----:B------:R-:W-:Y:S02]  /*acb0*/  FADD.FTZ R38, R38, R69 ;  /* 0x0000004526267221 */ /* 0x000fe40000010000 */
[----:B------:R-:W-:Y:S08]  /*acc0*/  MUFU.EX2 R47, R47 ;  /* 0x0000002f002f7308 */ /* 0x000ff00000000800 */
[----:B------:R-:W2:Y:S01]  /*acd0*/  MUFU.EX2 R28, R28 ;  /* 0x0000001c001c7308 */ /* 0x000ea20000000800 */
[----:B0-----:R-:W-:Y:S01]  /*ace0*/  F2FP.BF16.F32.PACK_AB R166, R33, R24 ;  /* 0x0000001821a6723e */ /* 0x001fe200000010ff */
[----:B------:R-:W-:-:S04]  /*acf0*/  FADD.FTZ R24, R24, R29 ;  /* 0x0000001d18187221 */ /* 0x000fc80000010000 */
[----:B------:R-:W-:Y:S01]  /*ad00*/  FADD.FTZ R3, R33, R24 ;  /* 0x0000001821037221 */ /* 0x000fe20000010000 */
[----:B--2---:R-:W-:Y:S01]  /*ad10*/  F2FP.BF16.F32.PACK_AB R167, R28, R47 ;  /* 0x0000002f1ca7723e */ /* 0x004fe200000010ff */
[----:B------:R-:W-:-:S04]  /*ad20*/  FADD.FTZ R47, R47, R38 ;  /* 0x000000262f2f7221 */ /* 0x000fc80000010000 */
[----:B------:R1:W-:Y:S01]  /*ad30*/  STSM.16.M88.4 [R197], R164 ;  /* 0x000000a4c5007844 */ /* 0x0003e20000000200 */
[----:B------:R-:W-:Y:S01]  /*ad40*/  FADD.FTZ R10, R28, R47 ;  /* 0x0000002f1c0a7221 */ /* 0x000fe20000010000 */
[----:B------:R-:W-:Y:S06]  /*ad50*/  @!P0 BRA `(.L_x_3730) ;  /* 0x0000000000048947 */ /* 0x000fec0003800000 */
[----:B------:R-:W-:Y:S01]  /*ad60*/  BPT.TRAP 0x1 ;  /* 0x000000040000795c */ /* 0x000fe20000300000 */
.L_x_3730:
[----:B------:R0:W2:Y:S01]  /*ad70*/  SYNCS.PHASECHK.TRANS64.TRYWAIT P2, [R12+URZ+0x28c50], R13 ;  /* 0x028c500d0c0075a7 */ /* 0x0000a2000804017f */
[----:B------:R-:W-:Y:S05]  /*ad80*/  @!P0 BRA `(.L_x_3731) ;  /* 0x0000000000048947 */ /* 0x000fea0003800000 */
[----:B------:R-:W-:Y:S01]  /*ad90*/  BPT.TRAP 0x1 ;  /* 0x000000040000795c */ /* 0x000fe20000300000 */
.L_x_3731:
[----:B------:R-:W-:Y:S01]  /*ada0*/  LOP3.LUT R11, R56, 0x2000000, RZ, 0xfc, !PT ;  /* 0x02000000380b7812 */ /* 0x000fe200078efcff */
[----:B------:R-:W-:Y:S01]  /*adb0*/  ULDC UR37, c[0x0][0x9d8] ;  /* 0x0002760000257ab9 */ /* 0x000fe20000000800 */
[----:B------:R-:W-:Y:S01]  /*adc0*/  ULDC UR36, c[0x0][0x988] ;  /* 0x0002620000247ab9 */ /* 0x000fe20000000800 */
[----:B------:R-:W-:Y:S01]  /*add0*/  BSSY B0, `(.L_x_3732) ;  /* 0x0000006000007945 */ /* 0x000fe20003800000 */
[----:B------:R-:W-:Y:S02]  /*ade0*/  IMAD.MOV.U32 R27, RZ, RZ, 0x40000040 ;  /* 0x40000040ff1b7424 */ /* 0x000fe400078e00ff */
[----:B------:R-:W-:Y:S01]  /*adf0*/  IMAD R26, R18, 0x1000, R11 ;  /* 0x00001000121a7824 */ /* 0x000fe200078e020b */
[----:B--2---:R-:W-:Y:S06]  /*ae00*/  @P2 BRA `(.L_x_3733) ;  /* 0x0000000000082947 */ /* 0x004fec0003800000 */
[----:B------:R-:W2:Y:S02]  /*ae10*/  SYNCS.PHASECHK.TRANS64.TRYWAIT P2, [R12+URZ+0x28c50], R13 ;  /* 0x028c500d0c0075a7 */ /* 0x000ea4000804017f */
[----:B--2---:R-:W-:Y:S05]  /*ae20*/  @!P2 BRA `(.L_x_3734) ;  /* 0x0000010c0010a947 */ /* 0x004fea0003800000 */
.L_x_3733:
[----:B------:R-:W-:Y:S05]  /*ae30*/  BSYNC B0 ;  /* 0x0000000000007941 */ /* 0x000fea0003800000 */
.L_x_3732:
[C---:B------:R-:W-:Y:S01]  /*ae40*/  R2UR UR6, R26.reuse ;  /* 0x000000001a0672ca */ /* 0x040fe200000e0000 */
[C---:B------:R-:W-:Y:S01]  /*ae50*/  VIADD R24, R26.reuse, 0x80 ;  /* 0x000000801a187836 */ /* 0x040fe20000000000 */
[----:B------:R-:W-:Y:S01]  /*ae60*/  R2UR UR7, R27 ;  /* 0x000000001b0772ca */ /* 0x000fe200000e0000 */
[C---:B------:R-:W-:Y:S01]  /*ae70*/  VIADD R14, R26.reuse, 0x100 ;  /* 0x000001001a0e7836 */ /* 0x040fe20000000000 */
[----:B------:R-:W-:Y:S01]  /*ae80*/  BSSY B0, `(.L_x_3735) ;  /* 0x000020e000007945 */ /* 0x000fe20003800000 */
[----:B------:R-:W-:Y:S01]  /*ae90*/  VIADD R26, R26, 0x180 ;  /* 0x000001801a1a7836 */ /* 0x000fe20000000000 */
[----:B------:R-:W-:Y:S01]  /*aea0*/  R2UR UR10, R24 ;  /* 0x00000000180a72ca */ /* 0x000fe200000e0000 */
[----:B------:R-:W-:Y:S01]  /*aeb0*/  IMAD.MOV.U32 R25, RZ, RZ, 0x40000040 ;  /* 0x40000040ff197424 */ /* 0x000fe200078e00ff */
[----:B------:R-:W-:Y:S01]  /*aec0*/  R2UR UR14, R14 ;  /* 0x000000000e0e72ca */ /* 0x000fe200000e0000 */
[----:B------:R-:W-:Y:S01]  /*aed0*/  IMAD.MOV.U32 R27, RZ, RZ, 0x40000040 ;  /* 0x40000040ff1b7424 */ /* 0x000fe200078e00ff */
[----:B------:R-:W-:Y:S01]  /*aee0*/  R2UR UR18, R26 ;  /* 0x000000001a1272ca */ /* 0x000fe200000e0000 */
[----:B------:R-:W-:Y:S01]  /*aef0*/  IMAD.MOV.U32 R15, RZ, RZ, 0x40000040 ;  /* 0x40000040ff0f7424 */ /* 0x000fe200078e00ff */
[----:B------:R-:W-:Y:S01]  /*af00*/  R2UR UR11, R25 ;  /* 0x00000000190b72ca */ /* 0x000fe200000e0000 */
[----:B------:R-:W-:Y:S01]  /*af10*/  VIADD R168, R168, 0xfffffffe ;  /* 0xfffffffea8a87836 */ /* 0x000fe20000000000 */
[----:B------:R-:W-:Y:S01]  /*af20*/  R2UR UR19, R27 ;  /* 0x000000001b1372ca */ /* 0x000fe200000e0000 */
[----:B0-2---:R-:W-:Y:S01]  /*af30*/  @!P1 VIADD R12, R12, 0x28c60 ;  /* 0x00028c600c0c9836 */ /* 0x005fe20000000000 */
[----:B------:R-:W-:Y:S01]  /*af40*/  WARPGROUP.ARRIVE ;  /* 0x00000000000079c5 */ /* 0x000fe20000000000 */
[----:B------:R-:W-:-:S02]  /*af50*/  R2UR UR15, R15 ;  /* 0x000000000f0f72ca */ /* 0x000fc400000e0000 */
[----:B------:R-:W-:Y:S02]  /*af60*/  ISETP.GE.AND P2, PT, R168, R192, PT ;  /* 0x000000c0a800720c */ /* 0x000fe40003f46270 */
[----:B------:R-:W-:Y:S01]  /*af70*/  @!P1 PRMT R12, RZ, 0x654, R12 ;  /* 0x00000654ff0c9816 */ /* 0x000fe2000000000c */
[----:B------:R-:W-:Y:S03]  /*af80*/  HGMMA.64x256x16.F32.BF16 R24, R152, gdesc[UR4].tnspB, RZ, !UPT, gsb0 ;  /* 0x43e0000498187df0 */ /* 0x000fe6000c0018ff */
[----:B------:R-:W-:Y:S02]  /*af90*/  WARPGROUP.DEPBAR.LE gsb0, 0x0 ;  /* 0x00008000000079c5 */ /* 0x000fe40000010000 */
[----:B------:R-:W-:-:S15]  /*afa0*/  WARPGROUP.ARRIVE ;  /* 0x00000000000079c5 */ /* 0x000fde0000000000 */
[----:B------:R-:W-:-:S08]  /*afb0*/  NOP ;  /* 0x0000000000007918 */ /* 0x000fd00000000000 */
[----:B------:R-:W-:Y:S03]  /*afc0*/  HGMMA.64x256x16.F32.BF16 R24, R156, gdesc[UR8].tnspB, R24, gsb0 ;  /* 0x43e000089c187df0 */ /* 0x000fe60008001818 */
        /* <DEDUP_REMOVED lines=19> */
[----:B------:R-:W-:Y:S02]  /*b100*/  IMAD.MOV.U32 R217, RZ, RZ, R168 ;  /* 0x000000ffffd97224 */ /* 0x000fe400078e00a8 */
[----:B------:R-:W-:Y:S02]  /*b110*/  IMAD.MOV.U32 R13, RZ, RZ, R169 ;  /* 0x000000ffff0d7224 */ /* 0x000fe400078e00a9 */
[----:B------:R-:W-:Y:S02]  /*b120*/  IMAD.MOV.U32 R227, RZ, RZ, R21 ;  /* 0x000000ffffe37224 */ /* 0x000fe400078e0015 */
[----:B------:R-:W-:-:S07]  /*b130*/  IMAD.MOV.U32 R226, RZ, RZ, R18 ;  /* 0x000000ffffe27224 */ /* 0x000fce00078e0012 */
.L_x_3747:
[----:B------:R-:W-:Y:S02]  /*b140*/  VIADD R18, R226, 0x1 ;  /* 0x00000001e2127836 */ /* 0x000fe40000000000 */
[----:B0-----:R-:W-:Y:S02]  /*b150*/  IMAD.MOV.U32 R12, RZ, RZ, R217 ;  /* 0x000000ffff0c7224 */ /* 0x001fe400078e00d9 */
[----:B------:R-:W-:Y:S01]  /*b160*/  VIADD R217, R217, 0xffffffff ;  /* 0xffffffffd9d97836 */ /* 0x000fe20000000000 */
[----:B------:R-:W-:Y:S02]  /*b170*/  ISETP.NE.AND P3, PT, R18, 0x2, PT ;  /* 0x000000021200780c */ /* 0x000fe40003f65270 */
[----:B------:R-:W-:Y:S02]  /*b180*/  ISETP.GT.AND P2, PT, R12, R192, PT ;  /* 0x000000c00c00720c */ /* 0x000fe40003f44270 */
[----:B------:R-:W-:Y:S02]  /*b190*/  SEL R12, RZ, 0x1, P3 ;  /* 0x00000001ff0c7807 */ /* 0x000fe40001800000 */
[----:B------:R-:W-:-:S02]  /*b1a0*/  SEL R18, R18, RZ, P3 ;  /* 0x000000ff12127207 */ /* 0x000fc40001800000 */
[----:B------:R-:W-:Y:S01]  /*b1b0*/  LOP3.LUT R22, R22, R12, RZ, 0x3c, !PT ;  /* 0x0000000c16167212 */ /* 0x000fe200078e3cff */
[----:B--2---:R-:W-:Y:S06]  /*b1c0*/  @!P0 BRA `(.L_x_3737) ;  /* 0x0000000000048947 */ /* 0x004fec0003800000 */
[----:B------:R-:W-:Y:S01]  /*b1d0*/  BPT.TRAP 0x1 ;  /* 0x000000040000795c */ /* 0x000fe20000300000 */
.L_x_3737:
[----:B------:R-:W-:Y:S01]  /*b1e0*/  IMAD R218, R18, 0x8, R2 ;  /* 0x0000000812da7824 */ /* 0x000fe200078e0202 */
[----:B------:R-:W-:-:S04]  /*b1f0*/  SHF.L.U32 R12, R22, 0x1f, RZ ;  /* 0x0000001f160c7819 */ /* 0x000fc800000006ff */
[----:B------:R0:W2:Y:S01]  /*b200*/  SYNCS.PHASECHK.TRANS64.TRYWAIT P3, [R218+URZ+0x28c30], R12 ;  /* 0x028c300cda0075a7 */ /* 0x0000a2000806017f */
[----:B------:R-:W-:Y:S05]  /*b210*/  @!P0 BRA `(.L_x_3738) ;  /* 0x0000000000048947 */ /* 0x000fea0003800000 */
[----:B------:R-:W-:Y:S01]  /*b220*/  BPT.TRAP 0x1 ;  /* 0x000000040000795c */ /* 0x000fe20000300000 */
.L_x_3738:
[----:B------:R-:W-:Y:S01]  /*b230*/  VIADD R14, R2, 0x20400 ;  /* 0x00020400020e7836 */ /* 0x000fe20000000000 */
[----:B------:R-:W-:Y:S01]  /*b240*/  BSSY B1, `(.L_x_3739) ;  /* 0x0000009000017945 */ /* 0x000fe20003800000 */
[----:B-1----:R-:W-:Y:S02]  /*b250*/  IMAD R152, R18, 0x200, R0 ;  /* 0x0000020012987824 */ /* 0x002fe400078e0200 */
[----:B------:R-:W-:Y:S01]  /*b260*/  IMAD.MOV.U32 R153, RZ, RZ, 0x40000040 ;  /* 0x40000040ff997424 */ /* 0x000fe200078e00ff */
[----:B------:R-:W-:-:S04]  /*b270*/  SHF.R.U32.HI R14, RZ, 0x4, R14 ;  /* 0x00000004ff0e7819 */ /* 0x000fc8000001160e */
[----:B------:R-:W-:-:S04]  /*b280*/  LOP3.LUT R14, R14, 0x3fff, RZ, 0xc0, !PT ;  /* 0x00003fff0e0e7812 */ /* 0x000fc800078ec0ff */
[----:B------:R-:W-:Y:S01]  /*b290*/  LOP3.LUT R14, R14, 0x10000, RZ, 0xfc, !PT ;  /* 0x000100000e0e7812 */ /* 0x000fe200078efcff */
[----:B--2---:R-:W-:Y:S06]  /*b2a0*/  @P3 BRA `(.L_x_3740) ;  /* 0x0000000000083947 */ /* 0x004fec0003800000 */
[----:B------:R-:W1:Y:S02]  /*b2b0*/  SYNCS.PHASECHK.TRANS64.TRYWAIT P3, [R218+URZ+0x28c30], R12 ;  /* 0x028c300cda0075a7 */ /* 0x000e64000806017f */
[----:B-1----:R-:W-:Y:S05]  /*b2c0*/  @!P3 BRA `(.L_x_3741) ;  /* 0x0000010400fcb947 */ /* 0x002fea0003800000 */
.L_x_3740:
[----:B------:R-:W-:Y:S05]  /*b2d0*/  BSYNC B1 ;  /* 0x0000000000017941 */ /* 0x000fea0003800000 */
.L_x_3739:
[----:B------:R-:W-:Y:S01]  /*b2e0*/  IMAD.MOV.U32 R15, RZ, RZ, 0x40000040 ;  /* 0x40000040ff0f7424 */ /* 0x000fe200078e00ff */
[----:B------:R-:W-:Y:S01]  /*b2f0*/  R2UR UR4, R14 ;  /* 0x000000000e0472ca */ /* 0x000fe200000e0000 */
[C---:B------:R-:W-:Y:S01]  /*b300*/  VIADD R20, R152.reuse, 0x2 ;  /* 0x0000000298147836 */ /* 0x040fe20000000000 */
[C---:B------:R-:W-:Y:S01]  /*b310*/  R2UR UR6, R152.reuse ;  /* 0x00000000980672ca */ /* 0x040fe200000e0000 */
[C---:B------:R-:W-:Y:S01]  /*b320*/  VIADD R14, R152.reuse, 0x4 ;  /* 0x00000004980e7836 */ /* 0x040fe20000000000 */
[----:B------:R-:W-:Y:S01]  /*b330*/  R2UR UR7, R153 ;  /* 0x00000000990772ca */ /* 0x000fe200000e0000 */
[----:B------:R-:W-:Y:S01]  /*b340*/  VIADD R152, R152, 0x6 ;  /* 0x0000000698987836 */ /* 0x000fe20000000000 */
[----:B------:R-:W-:Y:S01]  /*b350*/  R2UR UR5, R15 ;  /* 0x000000000f0572ca */ /* 0x000fe200000e0000 */
[----:B------:R-:W-:Y:S01]  /*b360*/  IMAD.MOV.U32 R153, RZ, RZ, 0x40000040 ;  /* 0x40000040ff997424 */ /* 0x000fe200078e00ff */
[----:B------:R-:W-:Y:S01]  /*b370*/  R2UR UR10, R20 ;  /* 0x00000000140a72ca */ /* 0x000fe200000e0000 */
[----:B------:R-:W-:Y:S01]  /*b380*/  IMAD.MOV.U32 R21, RZ, RZ, 0x40000040 ;  /* 0x40000040ff157424 */ /* 0x000fe200078e00ff */
[----:B------:R-:W-:-:S02]  /*b390*/  R2UR UR18, R152 ;  /* 0x00000000981272ca */ /* 0x000fc400000e0000 */
[----:B------:R-:W-:Y:S02]  /*b3a0*/  R2UR UR19, R153 ;  /* 0x00000000991372ca */ /* 0x000fe400000e0000 */
[----:B------:R-:W-:Y:S01]  /*b3b0*/  WARPGROUP.ARRIVE ;  /* 0x00000000000079c5 */ /* 0x000fe20000000000 */
[----:B------:R-:W-:Y:S02]  /*b3c0*/  R2UR UR11, R21 ;  /* 0x00000000150b72ca */ /* 0x000fe400000e0000 */
[----:B------:R-:W-:Y:S02]  /*b3d0*/  R2UR UR8, R8 ;  /* 0x00000000080872ca */ /* 0x000fe400000e0000 */
[----:B------:R-:W-:Y:S01]  /*b3e0*/  R2UR UR9, R9 ;  /* 0x00000000090972ca */ /* 0x000fe200000e0000 */
[----:B------:R-:W-:Y:S01]  /*b3f0*/  HGMMA.64x64x16.F32.BF16 R152, gdesc[UR4], RZ, !UPT, gsb0 ;  /* 0x00e00000049879f0 */ /* 0x000fe2000c0018ff */
[----:B------:R-:W-:Y:S02]  /*b400*/  R2UR UR14, R14 ;  /* 0x000000000e0e72ca */ /* 0x000fe400000e0000 */
[----:B------:R-:W-:-:S02]  /*b410*/  R2UR UR15, R15 ;  /* 0x000000000f0f72ca */ /* 0x000fc400000e0000 */
[----:B------:R-:W-:Y:S02]  /*b420*/  R2UR UR12, R6 ;  /* 0x00000000060c72ca */ /* 0x000fe400000e0000 */
[----:B------:R-:W-:Y:S02]  /*b430*/  R2UR UR13, R7 ;  /* 0x00000000070d72ca */ /* 0x000fe400000e0000 */
[----:B------:R-:W-:Y:S02]  /*b440*/  R2UR UR16, R4 ;  /* 0x00000000041072ca */ /* 0x000fe400000e0000 */
[----:B------:R-:W-:Y:S02]  /*b450*/  R2UR UR17, R5 ;  /* 0x00000000051172ca */ /* 0x000fe400000e0000 */
[----:B------:R-:W-:Y:S01]  /*b460*/  ISETP.NE.AND P3, PT, R193, RZ, PT ;  /* 0x000000ffc100720c */ /* 0x000fe20003f65270 */
        /* <DEDUP_REMOVED lines=41> */
[----:B---3--:R-:W-:-:S07]  /*b700*/  FMNMX.FTZ R20, R15, R20, !PT ;  /* 0x000000140f147209 */ /* 0x008fce0007810000 */
[----:B------:R-:W3:Y:S01]  /*b710*/  MUFU.TANH R156, R156 ;  /* 0x0000009c009c7308 */ /* 0x000ee20000002400 */
[----:B----4-:R-:W-:-:S07]  /*b720*/  FMNMX.FTZ R20, R152, R20, !PT ;  /* 0x0000001498147209 */ /* 0x010fce0007810000 */
[----:B------:R-:W4:Y:S01]  /*b730*/  MUFU.TANH R157, R157 ;  /* 0x0000009d009d7308 */ /* 0x000f220000002400 */
[----:B--2---:R-:W-:-:S07]  /*b740*/  FMNMX.FTZ R20, R153, R20, !PT ;  /* 0x0000001499147209 */ /* 0x004fce0007810000 */
        /* <DEDUP_REMOVED lines=20> */
[----:B------:R-:W-:Y:S01]  /*b890*/  MUFU.TANH R154, R154 ;  /* 0x0000009a009a7308 */ /* 0x000fe20000002400 */
[----:B----4-:R-:W-:-:S07]  /*b8a0*/  FMNMX.FTZ R20, R176, R20, !PT ;  /* 0x00000014b0147209 */ /* 0x010fce0007810000 */
[----:B------:R-:W-:Y:S01]  /*b8b0*/  MUFU.TANH R155, R155 ;  /* 0x0000009b009b7308 */ /* 0x000fe20000002400 */
[----:B--2---:R-:W-:-:S05]  /*b8c0*/  FMNMX.FTZ R21, R177, R20, !PT ;  /* 0x00000014b1157209 */ /* 0x004fca0007810000 */
[----:B------:R-:W2:Y:S02]  /*b8d0*/  SHFL.BFLY PT, R20, R21, 0x2, 0x1f ;  /* 0x0c401f0015147f89 */ /* 0x000ea400000e0000 */
[----:B------:R-:W-:Y:S08]  /*b8e0*/  MUFU.TANH R158, R158 ;  /* 0x0000009e009e7308 */ /* 0x000ff00000002400 */
[----:B------:R-:W-:Y:S08]  /*b8f0*/  MUFU.TANH R159, R159 ;  /* 0x0000009f009f7308 */ /* 0x000ff00000002400 */
[----:B------:R-:W-:Y:S01]  /*b900*/  MUFU.TANH R174, R174 ;  /* 0x000000ae00ae7308 */ /* 0x000fe20000002400 */
[----:B--2---:R-:W-:-:S07]  /*b910*/  FMNMX.FTZ R21, R21, R20, !PT ;  /* 0x0000001415157209 */ /* 0x004fce0007810000 */
[----:B------:R-:W-:Y:S01]  /*b920*/  MUFU.TANH R175, R175 ;  /* 0x000000af00af7308 */ /* 0x000fe20000002400 */
[----:B------:R-:W2:Y:S07]  /*b930*/  SHFL.BFLY PT, R20, R21, 0x1, 0x1f ;  /* 0x0c201f0015147f89 */ /* 0x000eae00000e0000 */
[----:B------:R-:W-:Y:S08]  /*b940*/  MUFU.TANH R178, R178 ;  /* 0x000000b200b27308 */ /* 0x000ff00000002400 */
[----:B------:R-:W-:Y:S01]  /*b950*/  MUFU.TANH R179, R179 ;  /* 0x000000b300b37308 */ /* 0x000fe20000002400 */
[----:B--2---:R-:W-:Y:S01]  /*b960*/  FMNMX.FTZ R21, R21, R20, !PT ;  /* 0x0000001415157209 */ /* 0x004fe20007810000 */
[----:B------:R-:W-:-:S04]  /*b970*/  IMAD.U32 R20, RZ, RZ, UR36 ;  /* 0x00000024ff147e24 */ /* 0x000fc8000f8e00ff */
[C---:B------:R-:W-:Y:S01]  /*b980*/  FADD.FTZ R181, -R21.reuse, R227 ;  /* 0x000000e315b57221 */ /* 0x040fe20000010100 */
[----:B------:R-:W-:-:S03]  /*b990*/  FMUL.FTZ R180, R21, R20 ;  /* 0x0000001415b47220 */ /* 0x000fc60000410000 */
[-C--:B------:R-:W-:Y:S01]  /*b9a0*/  FMUL.FTZ R181, R181, R20.reuse ;  /* 0x00000014b5b57220 */ /* 0x080fe20000410000 */
        /* <DEDUP_REMOVED lines=13> */
[-CC-:B------:R-:W-:Y:S01]  /*ba80*/  FFMA.FTZ R168, R168, R20.reuse, -R180.reuse ;  /* 0x00000014a8a87223 */ /* 0x180fe200000108b4 */
[-CC-:B------:R-:W-:Y:S01]  /*ba90*/  FFMA.FTZ R172, R172, R20.reuse, -R180.reuse ;  /* 0x00000014acac7223 */ /* 0x180fe200000108b4 */
[-CC-:B------:R-:W-:Y:S01]  /*baa0*/  FFMA.FTZ R173, R173, R20.reuse, -R180.reuse ;  /* 0x00000014adad7223 */ /* 0x180fe200000108b4 */
[-CC-:B------:R-:W-:Y:S01]  /*bab0*/  FFMA.FTZ R176, R176, R20.reuse, -R180.reuse ;  /* 0x00000014b0b07223 */ /* 0x180fe200000108b4 */
[----:B------:R-:W-:Y:S01]  /*bac0*/  FFMA.FTZ R177, R177, R20, -R180 ;  /* 0x00000014b1b17223 */ /* 0x000fe200000108b4 */
[----:B------:R-:W-:-:S02]  /*bad0*/  FMUL.FTZ R180, R182, UR37 ;  /* 0x00000025b6b47c20 */ /* 0x000fc40008410000 */
[----:B------:R3:W4:Y:S08]  /*bae0*/  MUFU.EX2 R169, R15 ;  /* 0x0000000f00a97308 */ /* 0x0007300000000800 */
[----:B------:R-:W-:Y:S01]  /*baf0*/  MUFU.TANH R180, R180 ;  /* 0x000000b400b47308 */ /* 0x000fe20000002400 */
[----:B---3--:R-:W-:Y:S01]  /*bb00*/  FMUL.FTZ R15, R162, UR37 ;  /* 0x00000025a20f7c20 */ /* 0x008fe20008410000 */
[----:B------:R-:W-:Y:S01]  /*bb10*/  FMUL.FTZ R162, R163, UR37 ;  /* 0x00000025a3a27c20 */ /* 0x000fe20008410000 */
[----:B--2---:R-:W-:Y:S01]  /*bb20*/  FFMA.FTZ R163, R181, R3, R152 ;  /* 0x00000003b5a37223 */ /* 0x004fe20000010098 */
[-C--:B------:R-:W-:Y:S01]  /*bb30*/  FMUL.FTZ R24, R24, R181.reuse ;  /* 0x000000b518187220 */ /* 0x080fe20000410000 */
[-C--:B------:R-:W-:Y:S01]  /*bb40*/  FMUL.FTZ R25, R25, R181.reuse ;  /* 0x000000b519197220 */ /* 0x080fe20000410000 */
[-C--:B------:R-:W-:Y:S01]  /*bb50*/  FMUL.FTZ R28, R28, R181.reuse ;  /* 0x000000b51c1c7220 */ /* 0x080fe20000410000 */
[----:B------:R-:W-:Y:S01]  /*bb60*/  FMUL.FTZ R29, R29, R181 ;  /* 0x000000b51d1d7220 */ /* 0x000fe20000410000 */
[----:B------:R2:W-:Y:S01]  /*bb70*/  MUFU.TANH R3, R166 ;  /* 0x000000a600037308 */ /* 0x0005e20000002400 */
[C---:B----4-:R-:W-:Y:S01]  /*bb80*/  FADD.FTZ R163, R169.reuse, R163 ;  /* 0x000000a3a9a37221 */ /* 0x050fe20000010000 */
[----:B------:R-:W-:Y:S01]  /*bb90*/  F2FP.BF16.F32.PACK_AB R152, R169, R152 ;  /* 0x00000098a998723e */ /* 0x000fe200000010ff */
[----:B------:R-:W-:-:S02]  /*bba0*/  @!P3 IMAD R169, R226, 0x40, R191 ;  /* 0x00000040e2a9b824 */ /* 0x000fc400078e02bf */
[-C--:B------:R-:W-:Y:S01]  /*bbb0*/  FMUL.FTZ R32, R32, R181.reuse ;  /* 0x000000b520207220 */ /* 0x080fe20000410000 */
[-C--:B------:R-:W-:Y:S01]  /*bbc0*/  FMUL.FTZ R33, R33, R181.reuse ;  /* 0x000000b521217220 */ /* 0x080fe20000410000 */
[-C--:B------:R-:W-:Y:S01]  /*bbd0*/  FMUL.FTZ R36, R36, R181.reuse ;  /* 0x000000b524247220 */ /* 0x080fe20000410000 */
[-C--:B------:R-:W-:Y:S01]  /*bbe0*/  FMUL.FTZ R37, R37, R181.reuse ;  /* 0x000000b525257220 */ /* 0x080fe20000410000 */
[----:B------:R-:W3:Y:S01]  /*bbf0*/  MUFU.TANH R15, R15 ;  /* 0x0000000f000f7308 */ /* 0x000ee20000002400 */
[----:B--2---:R-:W-:Y:S01]  /*bc00*/  FMUL.FTZ R166, R167, UR37 ;  /* 0x00000025a7a67c20 */ /* 0x004fe20008410000 */
[----:B------:R-:W-:Y:S02]  /*bc10*/  @!P1 VIADD R167, R218, 0x28c40 ;  /* 0x00028c40daa79836 */ /* 0x000fe40000000000 */
[-C--:B------:R-:W-:Y:S01]  /*bc20*/  FMUL.FTZ R40, R40, R181.reuse ;  /* 0x000000b528287220 */ /* 0x080fe20000410000 */
[-C--:B------:R-:W-:Y:S01]  /*bc30*/  FMUL.FTZ R41, R41, R181.reuse ;  /* 0x000000b529297220 */ /* 0x080fe20000410000 */
[-C--:B------:R-:W-:Y:S01]  /*bc40*/  FMUL.FTZ R44, R44, R181.reuse ;  /* 0x000000b52c2c7220 */ /* 0x080fe20000410000 */
[-C--:B------:R-:W-:Y:S01]  /*bc50*/  FMUL.FTZ R45, R45, R181.reuse ;  /* 0x000000b52d2d7220 */ /* 0x080fe20000410000 */
[----:B------:R-:W-:Y:S01]  /*bc60*/  @!P1 PRMT R167, RZ, 0x654, R167 ;  /* 0x00000654ffa79816 */ /* 0x000fe200000000a7 */
[----:B------:R-:W2:Y:S01]  /*bc70*/  MUFU.TANH R162, R162 ;  /* 0x000000a200a27308 */ /* 0x000ea20000002400 */
[-C--:B------:R-:W-:Y:S01]  /*bc80*/  FMUL.FTZ R48, R48, R181.reuse ;  /* 0x000000b530307220 */ /* 0x080fe20000410000 */
[-C--:B------:R-:W-:Y:S01]  /*bc90*/  FMUL.FTZ R49, R49, R181.reuse ;  /* 0x000000b531317220 */ /* 0x080fe20000410000 */
[----:B------:R4:W-:Y:S01]  /*bca0*/  @!P1 SYNCS.ARRIVE.TRANS64.RED.A1T0 RZ, [R167+URZ], RZ ;  /* 0x000000ffa7ff99a7 */ /* 0x0009e2000810043f */
[-C--:B------:R-:W-:Y:S01]  /*bcb0*/  FMUL.FTZ R52, R52, R181.reuse ;  /* 0x000000b534347220 */ /* 0x080fe20000410000 */
[-C--:B------:R-:W-:Y:S01]  /*bcc0*/  FMUL.FTZ R53, R53, R181.reuse ;  /* 0x000000b535357220 */ /* 0x080fe20000410000 */
[-C--:B------:R-:W-:Y:S01]  /*bcd0*/  FMUL.FTZ R56, R56, R181.reuse ;  /* 0x000000b538387220 */ /* 0x080fe20000410000 */
[-C--:B------:R-:W-:Y:S01]  /*bce0*/  FMUL.FTZ R57, R57, R181.reuse ;  /* 0x000000b539397220 */ /* 0x080fe20000410000 */
[----:B------:R-:W5:Y:S01]  /*bcf0*/  MUFU.TANH R166, R166 ;  /* 0x000000a600a67308 */ /* 0x000f620000002400 */
[-C--:B------:R-:W-:Y:S01]  /*bd00*/  FMUL.FTZ R60, R60, R181.reuse ;  /* 0x000000b53c3c7220 */ /* 0x080fe20000410000 */
[-C--:B------:R-:W-:Y:S01]  /*bd10*/  FMUL.FTZ R61, R61, R181.reuse ;  /* 0x000000b53d3d7220 */ /* 0x080fe20000410000 */
[-C--:B------:R-:W-:Y:S01]  /*bd20*/  FMUL.FTZ R64, R64, R181.reuse ;  /* 0x000000b540407220 */ /* 0x080fe20000410000 */
[-C--:B------:R-:W-:Y:S01]  /*bd30*/  FMUL.FTZ R65, R65, R181.reuse ;  /* 0x000000b541417220 */ /* 0x080fe20000410000 */
[-C--:B------:R-:W-:Y:S01]  /*bd40*/  FMUL.FTZ R68, R68, R181.reuse ;  /* 0x000000b544447220 */ /* 0x080fe20000410000 */
[-C--:B------:R-:W-:Y:S01]  /*bd50*/  FMUL.FTZ R69, R69, R181.reuse ;  /* 0x000000b545457220 */ /* 0x080fe20000410000 */
[-C--:B------:R-:W-:Y:S01]  /*bd60*/  FMUL.FTZ R72, R72, R181.reuse ;  /* 0x000000b548487220 */ /* 0x080fe20000410000 */
[----:B----4-:R4:W0:Y:S01]  /*bd70*/  MUFU.TANH R167, R170 ;  /* 0x000000aa00a77308 */ /* 0x0108220000002400 */
        /* <DEDUP_REMOVED lines=8> */
[----:B----4-:R-:W-:Y:S01]  /*be00*/  FMUL.FTZ R170, R171, UR37 ;  /* 0x00000025abaa7c20 */ /* 0x010fe20008410000 */
[----:B------:R-:W-:Y:S01]  /*be10*/  @!P3 IMAD R171, R169, 0x4, R2 ;  /* 0x00000004a9abb824 */ /* 0x000fe200078e0202 */
        /* <DEDUP_REMOVED lines=13> */
[-C--:B------:R-:W-:Y:S01]  /*bef0*/  FMUL.FTZ R105, R105, R181.reuse ;  /* 0x000000b569697220 */ /* 0x080fe20000410000 */
[-C--:B------:R-:W-:Y:S01]  /*bf00*/  FMUL.FTZ R108, R108, R181.reuse ;  /* 0x000000b56c6c7220 */ /* 0x080fe20000410000 */
[----:B------:R-:W-:Y:S01]  /*bf10*/  FMUL.FTZ R109, R109, R181 ;  /* 0x000000b56d6d7220 */ /* 0x000fe20000410000 */
[----:B---3--:R-:W-:Y:S01]  /*bf20*/  FMNMX.FTZ R169, R15, R169, !PT ;  /* 0x000000a90fa97209 */ /* 0x008fe20007810000 */
[-C--:B------:R-:W-:Y:S01]  /*bf30*/  FMUL.FTZ R112, R112, R181.reuse ;  /* 0x000000b570707220 */ /* 0x080fe20000410000 */
[-C--:B------:R-:W-:Y:S01]  /*bf40*/  FMUL.FTZ R113, R113, R181.reuse ;  /* 0x000000b571717220 */ /* 0x080fe20000410000 */
[----:B------:R-:W-:Y:S01]  /*bf50*/  FMUL.FTZ R116, R116, R181 ;  /* 0x000000b574747220 */ /* 0x000fe20000410000 */
[----:B--2---:R-:W-:Y:S01]  /*bf60*/  FMNMX.FTZ R169, R162, R169, !PT ;  /* 0x000000a9a2a97209 */ /* 0x004fe20007810000 */
[-C--:B------:R-:W-:Y:S01]  /*bf70*/  FMUL.FTZ R117, R117, R181.reuse ;  /* 0x000000b575757220 */ /* 0x080fe20000410000 */
[-C--:B------:R-:W-:Y:S01]  /*bf80*/  FMUL.FTZ R120, R120, R181.reuse ;  /* 0x000000b578787220 */ /* 0x080fe20000410000 */
[----:B------:R-:W-:Y:S01]  /*bf90*/  FMUL.FTZ R121, R121, R181 ;  /* 0x000000b579797220 */ /* 0x000fe20000410000 */
[----:B------:R-:W-:Y:S01]  /*bfa0*/  FMNMX.FTZ R169, R3, R169, !PT ;  /* 0x000000a903a97209 */ /* 0x000fe20007810000 */
[-C--:B------:R-:W-:Y:S01]  /*bfb0*/  FMUL.FTZ R124, R124, R181.reuse ;  /* 0x000000b57c7c7220 */ /* 0x080fe20000410000 */
[-C--:B------:R-:W-:Y:S01]  /*bfc0*/  FMUL.FTZ R125, R125, R181.reuse ;  /* 0x000000b57d7d7220 */ /* 0x080fe20000410000 */
[----:B------:R-:W-:Y:S01]  /*bfd0*/  FMUL.FTZ R128, R128, R181 ;  /* 0x000000b580807220 */ /* 0x000fe20000410000 */
[----:B-----5:R-:W-:Y:S01]  /*bfe0*/  FMNMX.FTZ R169, R166, R169, !PT ;  /* 0x000000a9a6a97209 */ /* 0x020fe20007810000 */
[-C--:B------:R-:W-:Y:S01]  /*bff0*/  FMUL.FTZ R129, R129, R181.reuse ;  /* 0x000000b581817220 */ /* 0x080fe20000410000 */
[-C--:B------:R-:W-:Y:S01]  /*c000*/  FMUL.FTZ R132, R132, R181.reuse ;  /* 0x000000b584847220 */ /* 0x080fe20000410000 */
[----:B------:R-:W-:Y:S01]  /*c010*/  FMUL.FTZ R133, R133, R181 ;  /* 0x000000b585857220 */ /* 0x000fe20000410000 */
[----:B0-----:R-:W-:Y:S01]  /*c020*/  FMNMX.FTZ R169, R167, R169, !PT ;  /* 0x000000a9a7a97209 */ /* 0x001fe20007810000 */
        /* <DEDUP_REMOVED lines=8> */
[----:B------:R0:W-:Y:S01]  /*c0b0*/  @!P3 STS [R171+0x28800], R181 ;  /* 0x028800b5ab00b388 */ /* 0x0001e20000000800 */
[----:B----4-:R-:W-:Y:S01]  /*c0c0*/  FMNMX.FTZ R169, R170, R169, !PT ;  /* 0x000000a9aaa97209 */ /* 0x010fe20007810000 */
[----:B------:R-:W-:Y:S03]  /*c0d0*/  MUFU.EX2 R14, R14 ;  /* 0x0000000e000e7308 */ /* 0x000fe60000000800 */
[----:B------:R-:W-:-:S04]  /*c0e0*/  FMNMX.FTZ R169, R174, R169, !PT ;  /* 0x000000a9aea97209 */ /* 0x000fc80007810000 */
[----:B------:R-:W-:Y:S01]  /*c0f0*/  FMNMX.FTZ R169, R175, R169, !PT ;  /* 0x000000a9afa97209 */ /* 0x000fe20007810000 */
[----:B0-----:R-:W-:Y:S01]  /*c100*/  FMUL.FTZ R181, R183, UR37 ;  /* 0x00000025b7b57c20 */ /* 0x001fe20008410000 */
[----:B------:R-:W-:Y:S02]  /*c110*/  MUFU.EX2 R153, R153 ;  /* 0x0000009900997308 */ /* 0x000fe40000000800 */
[----:B------:R-:W-:-:S04]  /*c120*/  FMNMX.FTZ R169, R178, R169, !PT ;  /* 0x000000a9b2a97209 */ /* 0x000fc80007810000 */
[----:B------:R-:W-:Y:S02]  /*c130*/  FMNMX.FTZ R169, R179, R169, !PT ;  /* 0x000000a9b3a97209 */ /* 0x000fe40007810000 */
[----:B------:R-:W0:Y:S02]  /*c140*/  MUFU.TANH R181, R181 ;  /* 0x000000b500b57308 */ /* 0x000e240000002400 */
[----:B------:R-:W-:-:S06]  /*c150*/  FMNMX.FTZ R169, R180, R169, !PT ;  /* 0x000000a9b4a97209 */ /* 0x000fcc0007810000 */
        /* <DEDUP_REMOVED lines=13> */
[----:B0-----:R-:W-:-:S05]  /*c230*/  FMNMX.FTZ R169, R169, R182, !PT ;  /* 0x000000b6a9a97209 */ /* 0x001fca0007810000 */
[----:B------:R-:W-:Y:S02]  /*c240*/  FADD.FTZ R13, -R169, R13 ;  /* 0x0000000da90d7221 */ /* 0x000fe40000010100 */
[----:B------:R-:W-:Y:S02]  /*c250*/  MUFU.EX2 R173, R173 ;  /* 0x000000ad00ad7308 */ /* 0x000fe40000000800 */
[----:B------:R-:W-:-:S06]  /*c260*/  FMUL.FTZ R13, R13, R20 ;  /* 0x000000140d0d7220 */ /* 0x000fcc0000410000 */
[----:B------:R-:W-:Y:S08]  /*c270*/  MUFU.EX2 R176, R176 ;  /* 0x000000b000b07308 */ /* 0x000ff00000000800 */
[----:B------:R-:W0:Y:S02]  /*c280*/  MUFU.EX2 R13, R13 ;  /* 0x0000000d000d7308 */ /* 0x000e240000000800 */
        /* <DEDUP_REMOVED lines=10> */
[-C--:B0-----:R-:W-:Y:S01]  /*c330*/  FMUL.FTZ R171, R169, R20.reuse ;  /* 0x00000014a9ab7220 */ /* 0x081fe20000410000 */
[-C--:B------:R-:W-:Y:S01]  /*c340*/  FMUL.FTZ R43, R43, R13.reuse ;  /* 0x0000000d2b2b7220 */ /* 0x080fe20000410000 */
[-C--:B------:R-:W-:Y:S01]  /*c350*/  FMUL.FTZ R46, R46, R13.reuse ;  /* 0x0000000d2e2e7220 */ /* 0x080fe20000410000 */
        /* <DEDUP_REMOVED lines=18> */
[----:B------:R-:W-:Y:S01]  /*c480*/  FFMA.FTZ R171, R181, R20, -R171 ;  /* 0x00000014b5ab7223 */ /* 0x000fe200000108ab */
[-C--:B------:R-:W-:Y:S01]  /*c490*/  FMUL.FTZ R50, R50, R13.reuse ;  /* 0x0000000d32327220 */ /* 0x080fe20000410000 */
[-C--:B------:R-:W-:Y:S01]  /*c4a0*/  FMUL.FTZ R51, R51, R13.reuse ;  /* 0x0000000d33337220 */ /* 0x080fe20000410000 */
[-C--:B------:R-:W-:Y:S01]  /*c4b0*/  FMUL.FTZ R54, R54, R13.reuse ;  /* 0x0000000d36367220 */ /* 0x080fe20000410000 */
[----:B------:R-:W3:Y:S01]  /*c4c0*/  MUFU.EX2 R155, R155 ;  /* 0x0000009b009b7308 */ /* 0x000ee20000000800 */
[----:B0-----:R-:W-:Y:S01]  /*c4d0*/  FADD.FTZ R154, R14, R163 ;  /* 0x000000a30e9a7221 */ /* 0x001fe20000010000 */
        /* <DEDUP_REMOVED lines=13> */
[-C--:B------:R-:W-:Y:S01]  /*c5b0*/  FMUL.FTZ R78, R78, R13.reuse ;  /* 0x0000000d4e4e7220 */ /* 0x080fe20000410000 */
[----:B------:R-:W2:Y:S01]  /*c5c0*/  MUFU.EX2 R159, R159 ;  /* 0x0000009f009f7308 */ /* 0x000ea20000000800 */
[----:B0-----:R-:W-:Y:S01]  /*c5d0*/  FADD.FTZ R158, R153, R154 ;  /* 0x0000009a999e7221 */ /* 0x001fe20000010000 */
[----:B---3--:R-:W-:Y:S01]  /*c5e0*/  FADD.FTZ R10, R155, R10 ;  /* 0x0000000a9b0a7221 */ /* 0x008fe20000010000 */
[----:B------:R-:W-:Y:S01]  /*c5f0*/  F2FP.BF16.F32.PACK_AB R154, R153, R14 ;  /* 0x0000000e999a723e */ /* 0x000fe200000010ff */
[----:B------:R-:W-:Y:S01]  /*c600*/  FMUL.FTZ R79, R79, R13 ;  /* 0x0000000d4f4f7220 */ /* 0x000fe20000410000 */
[----:B------:R-:W-:Y:S01]  /*c610*/  FADD.FTZ R158, R156, R158 ;  /* 0x0000009e9c9e7221 */ /* 0x000fe20000010000 */
[----:B------:R-:W-:Y:S01]  /*c620*/  F2FP.BF16.F32.PACK_AB R153, R155, R177 ;  /* 0x000000b19b99723e */ /* 0x000fe200000010ff */
[-C--:B------:R-:W-:Y:S01]  /*c630*/  FMUL.FTZ R82, R82, R13.reuse ;  /* 0x0000000d52527220 */ /* 0x080fe20000410000 */
[----:B------:R-:W0:Y:S01]  /*c640*/  MUFU.EX2 R15, R15 ;  /* 0x0000000f000f7308 */ /* 0x000e220000000800 */
[----:B------:R-:W-:Y:S01]  /*c650*/  FADD.FTZ R158, R157, R158 ;  /* 0x0000009e9d9e7221 */ /* 0x000fe20000010000 */
[----:B----4-:R-:W-:Y:S01]  /*c660*/  FADD.FTZ R10, R181, R10 ;  /* 0x0000000ab50a7221 */ /* 0x010fe20000010000 */
[----:B------:R-:W-:Y:S01]  /*c670*/  F2FP.BF16.F32.PACK_AB R156, R157, R156 ;  /* 0x0000009c9d9c723e */ /* 0x000fe200000010ff */
[-C--:B------:R-:W-:Y:S01]  /*c680*/  FMUL.FTZ R83, R83, R13.reuse ;  /* 0x0000000d53537220 */ /* 0x080fe20000410000 */
[----:B------:R-:W-:Y:S01]  /*c690*/  FADD.FTZ R158, R160, R158 ;  /* 0x0000009ea09e7221 */ /* 0x000fe20000010000 */
[-C--:B------:R-:W-:Y:S01]  /*c6a0*/  FMUL.FTZ R86, R86, R13.reuse ;  /* 0x0000000d56567220 */ /* 0x080fe20000410000 */
[----:B------:R-:W-:Y:S01]  /*c6b0*/  FMUL.FTZ R87, R87, R13 ;  /* 0x0000000d57577220 */ /* 0x000fe20000410000 */
[----:B------:R3:W4:Y:S01]  /*c6c0*/  MUFU.EX2 R163, R162 ;  /* 0x000000a200a37308 */ /* 0x0007220000000800 */
[C---:B--2---:R-:W-:Y:S01]  /*c6d0*/  FADD.FTZ R10, R159.reuse, R10 ;  /* 0x0000000a9f0a7221 */ /* 0x044fe20000010000 */
[----:B------:R-:W-:Y:S01]  /*c6e0*/  F2FP.BF16.F32.PACK_AB R155, R159, R181 ;  /* 0x000000b59f9b723e */ /* 0x000fe200000010ff */
[----:B------:R-:W-:Y:S01]  /*c6f0*/  BAR.SYNC.DEFER_BLOCKING 0xf, 0x100 ;  /* 0x03c4000000007b1d */ /* 0x000fe20000010000 */
[-C--:B------:R-:W-:Y:S01]  /*c700*/  FMUL.FTZ R90, R90, R13.reuse ;  /* 0x0000000d5a5a7220 */ /* 0x080fe20000410000 */
[-C--:B------:R-:W-:Y:S01]  /*c710*/  FMUL.FTZ R91, R91, R13.reuse ;  /* 0x0000000d5b5b7220 */ /* 0x080fe20000410000 */
[-C--:B------:R-:W-:Y:S01]  /*c720*/  FMUL.FTZ R94, R94, R13.reuse ;  /* 0x0000000d5e5e7220 */ /* 0x080fe20000410000 */
[-C--:B------:R-:W-:Y:S01]  /*c730*/  FMUL.FTZ R95, R95, R13.reuse ;  /* 0x0000000d5f5f7220 */ /* 0x080fe20000410000 */
[-C--:B------:R-:W-:Y:S01]  /*c740*/  FMUL.FTZ R98, R98, R13.reuse ;  /* 0x0000000d62627220 */ /* 0x080fe20000410000 */
[----:B------:R-:W2:Y:S01]  /*c750*/  MUFU.EX2 R182, R182 ;  /* 0x000000b600b67308 */ /* 0x000ea20000000800 */
[----:B0-----:R-:W-:Y:S01]  /*c760*/  FADD.FTZ R10, R15, R10 ;  /* 0x0000000a0f0a7221 */ /* 0x001fe20000010000 */
[----:B---3--:R-:W-:Y:S01]  /*c770*/  F2FP.BF16.F32.PACK_AB R162, R230, R168 ;  /* 0x000000a8e6a2723e */ /* 0x008fe200000010ff */
[-C--:B------:R-:W-:Y:S01]  /*c780*/  FMUL.FTZ R99, R99, R13.reuse ;  /* 0x0000000d63637220 */ /* 0x080fe20000410000 */
[-C--:B------:R-:W-:Y:S01]  /*c790*/  FMUL.FTZ R102, R102, R13.reuse ;  /* 0x0000000d66667220 */ /* 0x080fe20000410000 */
[-C--:B------:R-:W-:Y:S01]  /*c7a0*/  FMUL.FTZ R103, R103, R13.reuse ;  /* 0x0000000d67677220 */ /* 0x080fe20000410000 */
[-C--:B------:R-:W-:Y:S01]  /*c7b0*/  FMUL.FTZ R106, R106, R13.reuse ;  /* 0x0000000d6a6a7220 */ /* 0x080fe20000410000 */
[----:B------:R-:W-:Y:S01]  /*c7c0*/  FMUL.FTZ R107, R107, R13 ;  /* 0x0000000d6b6b7220 */ /* 0x000fe20000410000 */
[----:B------:R0:W3:Y:S01]  /*c7d0*/  MUFU.EX2 R14, R3 ;  /* 0x00000003000e7308 */ /* 0x0000e20000000800 */
[C---:B----4-:R-:W-:Y:S01]  /*c7e0*/  FADD.FTZ R10, R163.reuse, R10 ;  /* 0x0000000aa30a7221 */ /* 0x050fe20000010000 */
[----:B------:R-:W-:Y:S01]  /*c7f0*/  F2FP.BF16.F32.PACK_AB R157, R163, R15 ;  /* 0x0000000fa39d723e */ /* 0x000fe200000010ff */
[-C--:B------:R-:W-:Y:S01]  /*c800*/  FMUL.FTZ R110, R110, R13.reuse ;  /* 0x0000000d6e6e7220 */ /* 0x080fe20000410000 */
[-C--:B------:R-:W-:Y:S01]  /*c810*/  FMUL.FTZ R111, R111, R13.reuse ;  /* 0x0000000d6f6f7220 */ /* 0x080fe20000410000 */
[-C--:B------:R-:W-:Y:S01]  /*c820*/  FMUL.FTZ R114, R114, R13.reuse ;  /* 0x0000000d72727220 */ /* 0x080fe20000410000 */
[-C--:B------:R-:W-:Y:S01]  /*c830*/  FMUL.FTZ R115, R115, R13.reuse ;  /* 0x0000000d73737220 */ /* 0x080fe20000410000 */
[-C--:B------:R-:W-:Y:S01]  /*c840*/  FMUL.FTZ R118, R118, R13.reuse ;  /* 0x0000000d76767220 */ /* 0x080fe20000410000 */
[----:B------:R-:W-:Y:S01]  /*c850*/  MUFU.EX2 R170, R170 ;  /* 0x000000aa00aa7308 */ /* 0x000fe20000000800 */
[C---:B0-----:R-:W-:Y:S01]  /*c860*/  FADD.FTZ R3, R161.reuse, R158 ;  /* 0x0000009ea1037221 */ /* 0x041fe20000010000 */
[----:B------:R-:W-:Y:S01]  /*c870*/  F2FP.BF16.F32.PACK_AB R158, R161, R160 ;  /* 0x000000a0a19e723e */ /* 0x000fe200000010ff */
[----:B--2---:R-:W-:Y:S01]  /*c880*/  FADD.FTZ R10, R182, R10 ;  /* 0x0000000ab60a7221 */ /* 0x004fe20000010000 */
[----:B------:R-:W-:Y:S01]  /*c890*/  F2FP.BF16.F32.PACK_AB R160, R165, R164 ;  /* 0x000000a4a5a0723e */ /* 0x000fe200000010ff */
[----:B------:R-:W-:Y:S01]  /*c8a0*/  FADD.FTZ R3, R164, R3 ;  /* 0x00000003a4037221 */ /* 0x000fe20000010000 */
[----:B------:R-:W-:Y:S01]  /*c8b0*/  F2FP.BF16.F32.PACK_AB R164, R173, R172 ;  /* 0x000000acada4723e */ /* 0x000fe200000010ff */
[----:B------:R0:W-:Y:S01]  /*c8c0*/  STSM.16.M88.4 [R195+0x26800], R152 ;  /* 0x02680098c3007844 */ /* 0x0001e20000000200 */
[----:B------:R-:W2:Y:S01]  /*c8d0*/  MUFU.EX2 R161, R167 ;  /* 0x000000a700a17308 */ /* 0x000ea20000000800 */
[C---:B---3--:R-:W-:Y:S01]  /*c8e0*/  FADD.FTZ R10, R14.reuse, R10 ;  /* 0x0000000a0e0a7221 */ /* 0x048fe20000010000 */
[----:B------:R-:W-:Y:S01]  /*c8f0*/  FADD.FTZ R3, R165, R3 ;  /* 0x00000003a5037221 */ /* 0x000fe20000010000 */
[----:B------:R-:W-:Y:S01]  /*c900*/  F2FP.BF16.F32.PACK_AB R159, R14, R182 ;  /* 0x000000b60e9f723e */ /* 0x000fe200000010ff */
[-C--:B------:R-:W-:Y:S01]  /*c910*/  FMUL.FTZ R119, R119, R13.reuse ;  /* 0x0000000d77777220 */ /* 0x080fe20000410000 */
[-C--:B------:R-:W-:Y:S01]  /*c920*/  FMUL.FTZ R122, R122, R13.reuse ;  /* 0x0000000d7a7a7220 */ /* 0x080fe20000410000 */
[----:B------:R-:W-:Y:S01]  /*c930*/  FADD.FTZ R3, R168, R3 ;  /* 0x00000003a8037221 */ /* 0x000fe20000010000 */
[-C--:B------:R-:W-:Y:S01]  /*c940*/  FMUL.FTZ R123, R123, R13.reuse ;  /* 0x0000000d7b7b7220 */ /* 0x080fe20000410000 */
[----:B------:R-:W3:Y:S01]  /*c950*/  MUFU.EX2 R174, R174 ;  /* 0x000000ae00ae7308 */ /* 0x000ee20000000800 */
[----:B------:R0:W-:Y:S01]  /*c960*/  STSM.16.M88.4 [R198], R156 ;  /* 0x0000009cc6007844 */ /* 0x0001e20000000200 */
[----:B------:R-:W-:Y:S01]  /*c970*/  FADD.FTZ R3, R230, R3 ;  /* 0x00000003e6037221 */ /* 0x000fe20000010000 */
[-C--:B------:R-:W-:Y:S01]  /*c980*/  FMUL.FTZ R126, R126, R13.reuse ;  /* 0x0000000d7e7e7220 */ /* 0x080fe20000410000 */
[-C--:B------:R-:W-:Y:S01]  /*c990*/  FMUL.FTZ R127, R127, R13.reuse ;  /* 0x0000000d7f7f7220 */ /* 0x080fe20000410000 */
[-C--:B------:R-:W-:Y:S01]  /*c9a0*/  FMUL.FTZ R130, R130, R13.reuse ;  /* 0x0000000d82827220 */ /* 0x080fe20000410000 */
[----:B------:R-:W-:Y:S01]  /*c9b0*/  FADD.FTZ R3, R172, R3 ;  /* 0x00000003ac037221 */ /* 0x000fe20000010000 */
[----:B------:R-:W-:Y:S01]  /*c9c0*/  FMUL.FTZ R131, R131, R13 ;  /* 0x0000000d83837220 */ /* 0x000fe20000410000 */
[----:B------:R-:W4:Y:S01]  /*c9d0*/  MUFU.EX2 R175, R175 ;  /* 0x000000af00af7308 */ /* 0x000f220000000800 */
[----:B--2---:R-:W-:Y:S01]  /*c9e0*/  FADD.FTZ R10, R161, R10 ;  /* 0x0000000aa10a7221 */ /* 0x004fe20000010000 */
[----:B------:R-:W-:Y:S01]  /*c9f0*/  FADD.FTZ R3, R173, R3 ;  /* 0x00000003ad037221 */ /* 0x000fe20000010000 */
[----:B------:R-:W-:Y:S01]  /*ca00*/  F2FP.BF16.F32.PACK_AB R161, R170, R161 ;  /* 0x000000a1aaa1723e */ /* 0x000fe200000010ff */
[-C--:B------:R-:W-:Y:S01]  /*ca10*/  FMUL.FTZ R134, R134, R13.reuse ;  /* 0x0000000d86867220 */ /* 0x080fe20000410000 */
[----:B------:R-:W-:Y:S01]  /*ca20*/  FADD.FTZ R10, R170, R10 ;  /* 0x0000000aaa0a7221 */ /* 0x000fe20000010000 */
[----:B------:R-:W-:Y:S01]  /*ca30*/  FADD.FTZ R3, R176, R3 ;  /* 0x00000003b0037221 */ /* 0x000fe20000010000 */
[-C--:B------:R-:W-:Y:S01]  /*ca40*/  FMUL.FTZ R135, R135, R13.reuse ;  /* 0x0000000d87877220 */ /* 0x080fe20000410000 */
[----:B------:R-:W2:Y:S01]  /*ca50*/  MUFU.EX2 R165, R178 ;  /* 0x000000b200a57308 */ /* 0x000ea20000000800 */
[----:B---3--:R-:W-:Y:S01]  /*ca60*/  FADD.FTZ R10, R174, R10 ;  /* 0x0000000aae0a7221 */ /* 0x008fe20000010000 */
[C---:B------:R-:W-:Y:S01]  /*ca70*/  FADD.FTZ R3, R166.reuse, R3 ;  /* 0x00000003a6037221 */ /* 0x040fe20000010000 */
[----:B------:R-:W-:Y:S01]  /*ca80*/  F2FP.BF16.F32.PACK_AB R166, R166, R176 ;  /* 0x000000b0a6a6723e */ /* 0x000fe200000010ff */
[-C--:B------:R-:W-:Y:S01]  /*ca90*/  FMUL.FTZ R138, R138, R13.reuse ;  /* 0x0000000d8a8a7220 */ /* 0x080fe20000410000 */
[-C--:B------:R-:W-:Y:S01]  /*caa0*/  FMUL.FTZ R139, R139, R13.reuse ;  /* 0x0000000d8b8b7220 */ /* 0x080fe20000410000 */
[-C--:B------:R-:W-:Y:S01]  /*cab0*/  FMUL.FTZ R142, R142, R13.reuse ;  /* 0x0000000d8e8e7220 */ /* 0x080fe20000410000 */
[-C--:B------:R-:W-:Y:S01]  /*cac0*/  FMUL.FTZ R143, R143, R13.reuse ;  /* 0x0000000d8f8f7220 */ /* 0x080fe20000410000 */
[----:B------:R-:W3:Y:S01]  /*cad0*/  MUFU.EX2 R179, R179 ;  /* 0x000000b300b37308 */ /* 0x000ee20000000800 */
[C---:B----4-:R-:W-:Y:S01]  /*cae0*/  FADD.FTZ R10, R175.reuse, R10 ;  /* 0x0000000aaf0a7221 */ /* 0x050fe20000010000 */
[----:B------:R-:W-:Y:S01]  /*caf0*/  F2FP.BF16.F32.PACK_AB R163, R175, R174 ;  /* 0x000000aeafa3723e */ /* 0x000fe200000010ff */
[-C--:B------:R-:W-:Y:S01]  /*cb00*/  FMUL.FTZ R146, R146, R13.reuse ;  /* 0x0000000d92927220 */ /* 0x080fe20000410000 */
[-C--:B------:R-:W-:Y:S01]  /*cb10*/  FMUL.FTZ R147, R147, R13.reuse ;  /* 0x0000000d93937220 */ /* 0x080fe20000410000 */
[-C--:B------:R-:W-:Y:S01]  /*cb20*/  FMUL.FTZ R150, R150, R13.reuse ;  /* 0x0000000d96967220 */ /* 0x080fe20000410000 */
[----:B------:R-:W-:Y:S01]  /*cb30*/  FMUL.FTZ R151, R151, R13 ;  /* 0x0000000d97977220 */ /* 0x000fe20000410000 */
[----:B------:R0:W-:Y:S01]  /*cb40*/  STSM.16.M88.4 [R196], R160 ;  /* 0x000000a0c4007844 */ /* 0x0001e20000000200 */
[----:B------:R-:W4:Y:S01]  /*cb50*/  MUFU.EX2 R167, R180 ;  /* 0x000000b400a77308 */ /* 0x000f220000000800 */
[----:B--2---:R-:W-:-:S07]  /*cb60*/  FADD.FTZ R10, R165, R10 ;  /* 0x0000000aa50a7221 */ /* 0x004fce0000010000 */
[----:B------:R-:W2:Y:S01]  /*cb70*/  MUFU.EX2 R171, R171 ;  /* 0x000000ab00ab7308 */ /* 0x000ea20000000800 */
[C---:B---3--:R-:W-:Y:S01]  /*cb80*/  FADD.FTZ R10, R179.reuse, R10 ;  /* 0x0000000ab30a7221 */ /* 0x048fe20000010000 */
[----:B------:R-:W-:-:S03]  /*cb90*/  F2FP.BF16.F32.PACK_AB R165, R179, R165 ;  /* 0x000000a5b3a5723e */ /* 0x000fc600000010ff */
[----:B----4-:R-:W-:Y:S01]  /*cba0*/  FADD.FTZ R10, R167, R10 ;  /* 0x0000000aa70a7221 */ /* 0x010fe20000010000 */
[----:B--2---:R-:W-:-:S03]  /*cbb0*/  F2FP.BF16.F32.PACK_AB R167, R171, R167 ;  /* 0x000000a7aba7723e */ /* 0x004fc600000010ff */
[----:B------:R-:W-:Y:S02]  /*cbc0*/  FADD.FTZ R10, R171, R10 ;  /* 0x0000000aab0a7221 */ /* 0x000fe40000010000 */
[----:B------:R0:W-:Y:S01]  /*cbd0*/  STSM.16.M88.4 [R197], R164 ;  /* 0x000000a4c5007844 */ /* 0x0001e20000000200 */
[----:B------:R-:W-:Y:S05]  /*cbe0*/  @!P0 BRA `(.L_x_3742) ;  /* 0x0000000000048947 */ /* 0x000fea0003800000 */
[----:B------:R-:W-:Y:S01]  /*cbf0*/  BPT.TRAP 0x1 ;  /* 0x000000040000795c */ /* 0x000fe20000300000 */
.L_x_3742:
[----:B------:R2:W3:Y:S01]  /*cc00*/  SYNCS.PHASECHK.TRANS64.TRYWAIT P3, [R218+URZ+0x28c50], R12 ;  /* 0x028c500cda0075a7 */ /* 0x0004e2000806017f */
[----:B------:R-:W-:Y:S05]  /*cc10*/  @!P0 BRA `(.L_x_3743) ;  /* 0x0000000000048947 */ /* 0x000fea0003800000 */
[----:B------:R-:W-:Y:S01]  /*cc20*/  BPT.TRAP 0x1 ;  /* 0x000000040000795c */ /* 0x000fe20000300000 */
.L_x_3743:
[----:B------:R-:W-:Y:S04]  /*cc30*/  BSSY B1, `(.L_x_3744) ;  /* 0x0000004000017945 */ /* 0x000fe80003800000 */
[----:B---3--:R-:W-:Y:S05]  /*cc40*/  @P3 BRA `(.L_x_3745) ;  /* 0x0000000000083947 */ /* 0x008fea0003800000 */
[----:B------:R-:W3:Y:S02]  /*cc50*/  SYNCS.PHASECHK.TRANS64.TRYWAIT P3, [R218+URZ+0x28c50], R12 ;  /* 0x028c500cda0075a7 */ /* 0x000ee4000806017f */
[----:B---3--:R-:W-:Y:S05]  /*cc60*/  @!P3 BRA `(.L_x_3746) ;  /* 0x000000ec00a8b947 */ /* 0x008fea0003800000 */
.L_x_3745:
[----:B------:R-:W-:Y:S05]  /*cc70*/  BSYNC B1 ;  /* 0x0000000000017941 */ /* 0x000fea0003800000 */
.L_x_3744:
[----:B-123--:R-:W-:Y:S01]  /*cc80*/  IMAD R12, R18, 0x1000, R11 ;  /* 0x00001000120c7824 */ /* 0x00efe200078e020b */
[----:B------:R-:W-:Y:S01]  /*cc90*/  WARPGROUP.ARRIVE ;  /* 0x00000000000079c5 */ /* 0x000fe20000000000 */
[----:B------:R-:W-:Y:S02]  /*cca0*/  IMAD.MOV.U32 R13, RZ, RZ, 0x40000040 ;  /* 0x40000040ff0d7424 */ /* 0x000fe400078e00ff */
[C---:B------:R-:W-:Y:S01]  /*ccb0*/  VIADD R14, R12.reuse, 0x80 ;  /* 0x000000800c0e7836 */ /* 0x040fe20000000000 */
[----:B------:R-:W-:Y:S01]  /*ccc0*/  R2UR UR6, R12 ;  /* 0x000000000c0672ca */ /* 0x000fe200000e0000 */
[----:B------:R-:W-:Y:S01]  /*ccd0*/  IMAD.MOV.U32 R15, RZ, RZ, 0x40000040 ;  /* 0x40000040ff0f7424 */ /* 0x000fe200078e00ff */
[----:B------:R-:W-:Y:S01]  /*cce0*/  R2UR UR7, R13 ;  /* 0x000000000d0772ca */ /* 0x000fe200000e0000 */
[----:B------:R-:W-:Y:S02]  /*ccf0*/  IMAD.MOV.U32 R13, RZ, RZ, 0x40000040 ;  /* 0x40000040ff0d7424 */ /* 0x000fe400078e00ff */
[----:B------:R-:W-:-:S02]  /*cd00*/  @!P1 VIADD R218, R218, 0x28c60 ;  /* 0x00028c60dada9836 */ /* 0x000fc40000000000 */
[----:B------:R-:W-:Y:S02]  /*cd10*/  IMAD.MOV.U32 R227, RZ, RZ, R21 ;  /* 0x000000ffffe37224 */ /* 0x000fe400078e0015 */
[----:B------:R-:W-:Y:S01]  /*cd20*/  IMAD.MOV.U32 R226, RZ, RZ, R18 ;  /* 0x000000ffffe27224 */ /* 0x000fe200078e0012 */
[----:B------:R-:W-:-:S05]  /*cd30*/  @!P1 PRMT R218, RZ, 0x654, R218 ;  /* 0x00000654ffda9816 */ /* 0x000fca00000000da */
[----:B------:R-:W-:Y:S01]  /*cd40*/  HGMMA.64x256x16.F32.BF16 R24, R152, gdesc[UR4].tnspB, R24, gsb0 ;  /* 0x43e0000498187df0 */ /* 0x000fe20008001818 */
[----:B------:R-:W-:Y:S01]  /*cd50*/  R2UR UR6, R14 ;  /* 0x000000000e0672ca */ /* 0x000fe200000e0000 */
[C---:B------:R-:W-:Y:S01]  /*cd60*/  VIADD R14, R12.reuse, 0x100 ;  /* 0x000001000c0e7836 */ /* 0x040fe20000000000 */
[----:B------:R-:W-:Y:S01]  /*cd70*/  R2UR UR7, R15 ;  /* 0x000000000f0772ca */ /* 0x000fe200000e0000 */
[----:B------:R-:W-:Y:S02]  /*cd80*/  IMAD.MOV.U32 R15, RZ, RZ, 0x40000040 ;  /* 0x40000040ff0f7424 */ /* 0x000fe400078e00ff */
[----:B------:R-:W-:Y:S01]  /*cd90*/  VIADD R12, R12, 0x180 ;  /* 0x000001800c0c7836 */ /* 0x000fe20000000000 */
[----:B------:R-:W-:Y:S02]  /*cda0*/  WARPGROUP.DEPBAR.LE gsb0, 0x0 ;  /* 0x00008000000079c5 */ /* 0x000fe40000010000 */
[----:B------:R-:W-:-:S15]  /*cdb0*/  WARPGROUP.ARRIVE ;  /* 0x00000000000079c5 */ /* 0x000fde0000000000 */
[----:B------:R-:W-:-:S04]  /*cdc0*/  NOP ;  /* 0x0000000000007918 */ /* 0x000fc80000000000 */
[----:B------:R-:W-:Y:S01]  /*cdd0*/  HGMMA.64x256x16.F32.BF16 R24, R156, gdesc[UR4].tnspB, R24, gsb0 ;  /* 0x43e000049c187df0 */ /* 0x000fe20008001818 */
[----:B------:R-:W-:Y:S02]  /*cde0*/  R2UR UR6, R14 ;  /* 0x000000000e0672ca */ /* 0x000fe400000e0000 */
[----:B------:R-:W-:Y:S01]  /*cdf0*/  R2UR UR7, R15 ;  /* 0x000000000f0772ca */ /* 0x000fe200000e0000 */
[----:B------:R-:W-:Y:S02]  /*ce00*/  WARPGROUP.DEPBAR.LE gsb0, 0x0 ;  /* 0x00008000000079c5 */ /* 0x000fe40000010000 */
[----:B------:R-:W-:-:S15]  /*ce10*/  WARPGROUP.ARRIVE ;  /* 0x00000000000079c5 */ /* 0x000fde0000000000 */
[----:B------:R-:W-:-:S07]  /*ce20*/  NOP ;  /* 0x0000000000007918 */ /* 0x000fce0000000000 */
[----:B------:R-:W-:Y:S01]  /*ce30*/  HGMMA.64x256x16.F32.BF16 R24, R160, gdesc[UR4].tnspB, R24, gsb0 ;  /* 0x43e00004a0187df0 */ /* 0x000fe20008001818 */
[----:B------:R-:W-:Y:S02]  /*ce40*/  R2UR UR6, R12 ;  /* 0x000000000c0672ca */ /* 0x000fe400000e0000 */
[----:B------:R-:W-:Y:S01]  /*ce50*/  R2UR UR7, R13 ;  /* 0x000000000d0772ca */ /* 0x000fe200000e0000 */
[----:B------:R-:W-:Y:S01]  /*ce60*/  IMAD.MOV.U32 R13, RZ, RZ, R169 ;  /* 0x000000ffff0d7224 */ /* 0x000fe200078e00a9 */
[----:B------:R-:W-:Y:S02]  /*ce70*/  WARPGROUP.DEPBAR.LE gsb0, 0x0 ;  /* 0x00008000000079c5 */ /* 0x000fe40000010000 */
[----:B------:R-:W-:-:S15]  /*ce80*/  WARPGROUP.ARRIVE ;  /* 0x00000000000079c5 */ /* 0x000fde0000000000 */
[----:B------:R-:W-:-:S06]  /*ce90*/  NOP ;  /* 0x0000000000007918 */ /* 0x000fcc0000000000 */
        /* <DEDUP_REMOVED lines=10> */
[----:B------:R2:W-:Y:S01]  /*cf40*/  @!P1 SYNCS.ARRIVE.TRANS64.RED.A1T0 RZ, [R218+URZ], RZ ;  /* 0x000000ffdaff99a7 */ /* 0x0005e2000810043f */
[----:B------:R-:W-:Y:S05]  /*cf50*/  @P2 BRA `(.L_x_3747) ;  /* 0xffffffe000782947 */ /* 0x000fea000383ffff */
.L_x_3736:
[----:B------:R-:W-:Y:S05]  /*cf60*/  BSYNC B0 ;  /* 0x0000000000007941 */ /* 0x000fea0003800000 */
.L_x_3735:
[----:B------:R-:W3:Y:S01]  /*cf70*/  SHFL.BFLY PT, R0, R3, 0x2, 0x1f ;  /* 0x0c401f0003007f89 */ /* 0x000ee200000e0000 */
[----:B------:R-:W-:Y:S02]  /*cf80*/  IMAD.MOV.U32 R4, RZ, RZ, RZ ;  /* 0x000000ffff047224 */ /* 0x000fe400078e00ff */
[----:B------:R-:W-:Y:S01]  /*cf90*/  VIADD R210, R210, 0x1 ;  /* 0x00000001d2d27836 */ /* 0x000fe20000000000 */
[----:B------:R-:W-:Y:S08]  /*cfa0*/  BAR.ARV 0x8, 0x100 ;  /* 0x0204000000007b1d */ /* 0x000ff00000002000 */
[----:B------:R-:W-:Y:S01]  /*cfb0*/  BAR.SYNC.DEFER_BLOCKING 0xf, 0x100 ;  /* 0x03c4000000007b1d */ /* 0x000fe20000010000 */
[----:B---3--:R-:W-:-:S05]  /*cfc0*/  FADD.FTZ R0, R0, R3 ;  /* 0x0000000300007221 */ /* 0x008fca0000010000 */
[----:B------:R-:W3:Y:S02]  /*cfd0*/  SHFL.BFLY PT, R3, R0, 0x1, 0x1f ;  /* 0x0c201f0000037f89 */ /* 0x000ee400000e0000 */
[----:B---3--:R-:W-:-:S05]  /*cfe0*/  FADD.FTZ R3, R0, R3 ;  /* 0x0000000300037221 */ /* 0x008fca0000010000 */
[----:B------:R-:W-:-:S13]  /*cff0*/  FSETP.NE.FTZ.AND P0, PT, R3, RZ, PT ;  /* 0x000000ff0300720b */ /* 0x000fda0003f15000 */
[----:B------:R-:W3:Y:S01]  /*d000*/  @P0 MUFU.LG2 R0, R3 ;  /* 0x0000000300000308 */ /* 0x000ee20000000c00 */
[----:B------:R-:W-:-:S07]  /*d010*/  @P0 FMUL.FTZ R5, R20, 0.69314718246459960938 ;  /* 0x3f31721814050820 */ /* 0x000fce0000410000 */
[----:B------:R4:W5:Y:S01]  /*d020*/  @P0 MUFU.RCP R4, R3 ;  /* 0x0000000300040308 */ /* 0x0009620000001000 */
[----:B---3--:R-:W-:Y:S01]  /*d030*/  @P0 FMUL.FTZ R0, R0, 0.69314718246459960938 ;  /* 0x3f31721800000820 */ /* 0x008fe20000410000 */
[----:B----4-:R-:W-:-:S03]  /*d040*/  IMAD.MOV.U32 R3, RZ, RZ, -0x800000 ;  /* 0xff800000ff037424 */ /* 0x010fc600078e00ff */
[----:B------:R-:W-:Y:S02]  /*d050*/  @P0 FFMA.FTZ R3, R5, R21, R0 ;  /* 0x0000001505030223 */ /* 0x000fe40000010000 */
[----:B------:R-:W3:Y:S01]  /*d060*/  SHFL.BFLY PT, R0, R10, 0x2, 0x1f ;  /* 0x0c401f000a007f89 */ /* 0x000ee200000e0000 */
[-C--:B-----5:R-:W-:Y:S01]  /*d070*/  FMUL.FTZ R24, R24, R4.reuse ;  /* 0x0000000418187220 */ /* 0x0a0fe20000410000 */
        /* <DEDUP_REMOVED lines=21> */
[----:B---3--:R-:W-:Y:S01]  /*d1d0*/  FADD.FTZ R0, R0, R10 ;  /* 0x0000000a00007221 */ /* 0x008fe20000010000 */
[-C--:B------:R-:W-:Y:S01]  /*d1e0*/  FMUL.FTZ R68, R68, R4.reuse ;  /* 0x0000000444447220 */ /* 0x080fe20000410000 */
[-C--:B------:R-:W-:Y:S01]  /*d1f0*/  FMUL.FTZ R69, R69, R4.reuse ;  /* 0x0000000445457220 */ /* 0x080fe20000410000 */
[-C--:B------:R-:W-:Y:S01]  /*d200*/  FMUL.FTZ R72, R72, R4.reuse ;  /* 0x0000000448487220 */ /* 0x080fe20000410000 */
[-C--:B------:R-:W-:Y:S01]  /*d210*/  FMUL.FTZ R73, R73, R4.reuse ;  /* 0x0000000449497220 */ /* 0x080fe20000410000 */
[----:B------:R-:W3:Y:S01]  /*d220*/  SHFL.BFLY PT, R5, R0, 0x1, 0x1f ;  /* 0x0c201f0000057f89 */ /* 0x000ee200000e0000 */
        /* <DEDUP_REMOVED lines=23> */
[----:B---3--:R-:W-:Y:S01]  /*d3a0*/  FADD.FTZ R5, R0, R5 ;  /* 0x0000000500057221 */ /* 0x008fe20000010000 */
[----:B------:R-:W-:-:S02]  /*d3b0*/  IMAD.MOV.U32 R0, RZ, RZ, RZ ;  /* 0x000000ffff007224 */ /* 0x000fc400078e00ff */
[-C--:B------:R-:W-:Y:S01]  /*d3c0*/  FMUL.FTZ R121, R121, R4.reuse ;  /* 0x0000000479797220 */ /* 0x080fe20000410000 */
[-C--:B------:R-:W-:Y:S01]  /*d3d0*/  FMUL.FTZ R124, R124, R4.reuse ;  /* 0x000000047c7c7220 */ /* 0x080fe20000410000 */
[-C--:B------:R-:W-:Y:S01]  /*d3e0*/  FMUL.FTZ R125, R125, R4.reuse ;  /* 0x000000047d7d7220 */ /* 0x080fe20000410000 */
[----:B------:R-:W-:Y:S01]  /*d3f0*/  FSETP.NE.FTZ.AND P0, PT, R5, RZ, PT ;  /* 0x000000ff0500720b */ /* 0x000fe20003f15000 */
        /* <DEDUP_REMOVED lines=12> */
[----:B------:R-:W3:Y:S08]  /*d4c0*/  @P0 MUFU.LG2 R6, R5 ;  /* 0x0000000500060308 */ /* 0x000ef00000000c00 */
[----:B------:R4:W5:Y:S02]  /*d4d0*/  @P0 MUFU.RCP R0, R5 ;  /* 0x0000000500000308 */ /* 0x0009640000001000 */
[----:B----4-:R-:W-:Y:S01]  /*d4e0*/  @P0 FMUL.FTZ R5, R20, 0.69314718246459960938 ;  /* 0x3f31721814050820 */ /* 0x010fe20000410000 */
[----:B---3--:R-:W-:Y:S01]  /*d4f0*/  @P0 FMUL.FTZ R6, R6, 0.69314718246459960938 ;  /* 0x3f31721806060820 */ /* 0x008fe20000410000 */
[----:B------:R-:W-:-:S03]  /*d500*/  IMAD.MOV.U32 R20, RZ, RZ, -0x800000 ;  /* 0xff800000ff147424 */ /* 0x000fc600078e00ff */
[----:B------:R-:W-:Y:S01]  /*d510*/  @P0 FFMA.FTZ R20, R5, R169, R6 ;  /* 0x000000a905140223 */ /* 0x000fe20000010006 */
[----:B------:R-:W-:Y:S01]  /*d520*/  ISETP.NE.AND P0, PT, R193, RZ, PT ;  /* 0x000000ffc100720c */ /* 0x000fe20003f05270 */
        /* <DEDUP_REMOVED lines=10> */
[----:B------:R-:W-:-:S02]  /*d5d0*/  FMUL.FTZ R46, R46, R0 ;  /* 0x000000002e2e7220 */ /* 0x000fc40000410000 */
[C---:B------:R-:W-:Y:S02]  /*d5e0*/  @!P0 IMAD R5, R18.reuse, 0x40, R191 ;  /* 0x0000004012058824 */ /* 0x040fe400078e02bf */
[-C--:B------:R-:W-:Y:S01]  /*d5f0*/  FMUL.FTZ R47, R47, R0.reuse ;  /* 0x000000002f2f7220 */ /* 0x080fe20000410000 */
[----:B------:R-:W-:Y:S02]  /*d600*/  VIADD R18, R18, 0x1 ;  /* 0x0000000112127836 */ /* 0x000fe40000000000 */
[-C--:B------:R-:W-:Y:S01]  /*d610*/  FMUL.FTZ R50, R50, R0.reuse ;  /* 0x0000000032327220 */ /* 0x080fe20000410000 */
[----:B------:R-:W-:Y:S02]  /*d620*/  @!P0 IMAD R5, R5, 0x4, R2 ;  /* 0x0000000405058824 */ /* 0x000fe400078e0202 */
[-C--:B------:R-:W-:Y:S01]  /*d630*/  FMUL.FTZ R51, R51, R0.reuse ;  /* 0x0000000033337220 */ /* 0x080fe20000410000 */
[-C--:B------:R-:W-:Y:S01]  /*d640*/  FMUL.FTZ R54, R54, R0.reuse ;  /* 0x0000000036367220 */ /* 0x080fe20000410000 */
[----:B------:R-:W-:Y:S01]  /*d650*/  ISETP.NE.AND P1, PT, R18, 0x2, PT ;  /* 0x000000021200780c */ /* 0x000fe20003f25270 */
[-C--:B------:R-:W-:Y:S01]  /*d660*/  FMUL.FTZ R55, R55, R0.reuse ;  /* 0x0000000037377220 */ /* 0x080fe20000410000 */
[----:B------:R-:W-:Y:S01]  /*d670*/  @!P0 STS [R5+0x28800], R4 ;  /* 0x0288000405008388 */ /* 0x000fe20000000800 */
[-C--:B------:R-:W-:Y:S01]  /*d680*/  FMUL.FTZ R58, R58, R0.reuse ;  /* 0x000000003a3a7220 */ /* 0x080fe20000410000 */
[-C--:B------:R-:W-:Y:S01]  /*d690*/  FMUL.FTZ R59, R59, R0.reuse ;  /* 0x000000003b3b7220 */ /* 0x080fe20000410000 */
[-C--:B------:R-:W-:Y:S01]  /*d6a0*/  FMUL.FTZ R62, R62, R0.reuse ;  /* 0x000000003e3e7220 */ /* 0x080fe20000410000 */
[----:B------:R3:W-:Y:S01]  /*d6b0*/  @!P0 STS [R5+0x28820], R0 ;  /* 0x0288200005008388 */ /* 0x0007e20000000800 */
        /* <DEDUP_REMOVED lines=45> */
[----:B---3--:R-:W-:Y:S01]  /*d990*/  SEL R0, RZ, 0x1, P1 ;  /* 0x00000001ff007807 */ /* 0x008fe20000800000 */
[----:B------:R-:W-:Y:S06]  /*d9a0*/  BAR.ARV 0xe, 0x100 ;  /* 0x0384000000007b1d */ /* 0x000fec0000002000 */
[----:B------:R-:W-:-:S02]  /*d9b0*/  PLOP3.LUT P0, PT, PT, PT, PT, 0x8, 0x0 ;  /* 0x000000000000781c */ /* 0x000fc40003f0e170 */
[----:B------:R-:W-:Y:S02]  /*d9c0*/  LOP3.LUT R22, R22, R0, RZ, 0x3c, !PT ;  /* 0x0000000016167212 */ /* 0x000fe400078e3cff */
[----:B------:R-:W-:-:S09]  /*d9d0*/  SEL R18, R18, RZ, P1 ;  /* 0x000000ff12127207 */ /* 0x000fd20000800000 */
.L_x_3682:
[----:B------:R-:W-:Y:S05]  /*d9e0*/  BSYNC B7 ;  /* 0x0000000000077941 */ /* 0x000fea0003800000 */
.L_x_3678:
[----:B------:R-:W3:Y:S08]  /*d9f0*/  S2UR UR5, SR_CgaCtaId ;  /* 0x00000000000579c3 */ /* 0x000ef00000008800 */
[----:B------:R-:W-:Y:S06]  /*da00*/  BAR.SYNC.DEFER_BLOCKING 0x5, 0x180 ;  /* 0x0146000000007b1d */ /* 0x000fec0000010000 */
[----:B------:R-:W-:Y:S01]  /*da10*/  UMOV UR4, 0x400 ;  /* 0x0000040000047882 */ /* 0x000fe20000000000 */
[----:B------:R-:W-:Y:S01]  /*da20*/  BSSY B0, `(.L_x_3748) ;  /* 0x000048f000007945 */ /* 0x000fe20003800000 */
[----:B---3--:R-:W-:-:S06]  /*da30*/  ULEA UR4, UR5, UR4, 0x18 ;  /* 0x0000000405047291 */ /* 0x008fcc000f8ec03f */
[----:B------:R-:W-:-:S05]  /*da40*/  IMAD.U32 R2, RZ, RZ, UR4 ;  /* 0x00000004ff027e24 */ /* 0x000fca000f8e00ff */
[----:B01---5:R0:W1:Y:S01]  /*da50*/  LDS.128 R152, [R2+0x28cd0] ;  /* 0x028cd00002987984 */ /* 0x0230620000000c00 */
[----:B------:R-:W-:Y:S06]  /*da60*/  BAR.ARV 0x4, 0x180 ;  /* 0x0106000000007b1d */ /* 0x000fec0000002000 */
[----:B------:R-:W-:Y:S05]  /*da70*/  @P0 BRA `(.L_x_3749) ;  /* 0x0000003800600947 */ /* 0x000fea0003800000 */
[----:B------:R-:W3:Y:S01]  /*da80*/  LDL R4, [R1+0x78] ;  /* 0x0000780001047983 */ /* 0x000ee20000100800 */
[----:B------:R-:W-:Y:S01]  /*da90*/  F2FP.BF16.F32.PACK_AB R6, R29, R28 ;  /* 0x0000001c1d06723e */ /* 0x000fe200000010ff */
[----:B------:R-:W-:Y:S01]  /*daa0*/  ULDC.64 UR6, c[0x0][0xc00] ;  /* 0x0003000000067ab9 */ /* 0x000fe20000000a00 */
[----:B------:R-:W-:Y:S01]  /*dab0*/  F2FP.BF16.F32.PACK_AB R7, R31, R30 ;  /* 0x0000001e1f07723e */ /* 0x000fe200000010ff */
[----:B------:R-:W4:Y:S01]  /*dac0*/  S2R R0, SR_SWINHI ;  /* 0x0000000000007919 */ /* 0x000f220000002f00 */
[----:B------:R-:W-:Y:S01]  /*dad0*/  F2FP.BF16.F32.PACK_AB R8, R33, R32 ;  /* 0x000000202108723e */ /* 0x000fe200000010ff */
[----:B------:R-:W-:Y:S01]  /*dae0*/  ULDC.64 UR4, c[0x0][0xc08] ;  /* 0x0003020000047ab9 */ /* 0x000fe20000000a00 */
[----:B------:R-:W-:Y:S02]  /*daf0*/  F2FP.BF16.F32.PACK_AB R9, R35, R34 ;  /* 0x000000222309723e */ /* 0x000fe400000010ff */
[----:B------:R-:W-:Y:S02]  /*db00*/  F2FP.BF16.F32.PACK_AB R10, R37, R36 ;  /* 0x00000024250a723e */ /* 0x000fe400000010ff */
[----:B------:R-:W-:-:S02]  /*db10*/  F2FP.BF16.F32.PACK_AB R11, R39, R38 ;  /* 0x00000026270b723e */ /* 0x000fc400000010ff */
[----:B------:R-:W-:Y:S02]  /*db20*/  MOV R12, R2 ;  /* 0x00000002000c7202 */ /* 0x000fe40000000f00 */
[----:B----4-:R-:W-:Y:S01]  /*db30*/  MOV R13, R0 ;  /* 0x00000000000d7202 */ /* 0x010fe20000000f00 */
[----:B------:R-:W-:Y:S02]  /*db40*/  BAR.SYNC.DEFER_BLOCKING 0x1, 0x100 ;  /* 0x0044000000007b1d */ /* 0x000fe40000010000 */
[----:B---3--:R-:W-:-:S04]  /*db50*/  IMAD.WIDE R14, R4, 0x2, R12 ;  /* 0x00000002040e7825 */ /* 0x008fc800078e020c */
[----:B------:R-:W-:Y:S01]  /*db60*/  IMAD.MOV.U32 R5, RZ, RZ, R15 ;  /* 0x000000ffff057224 */ /* 0x000fe200078e000f */
[----:B------:R-:W-:-:S04]  /*db70*/  LOP3.LUT R0, R14, 0x380, RZ, 0xc0, !PT ;  /* 0x000003800e007812 */ /* 0x000fc800078ec0ff */
[----:B------:R-:W-:-:S04]  /*db80*/  SHF.R.U64 R0, R0, 0x3, RZ ;  /* 0x0000000300007819 */ /* 0x000fc800000012ff */
[----:B------:R-:W-:-:S04]  /*db90*/  LOP3.LUT R4, R0, R14, RZ, 0x3c, !PT ;  /* 0x0000000e00047212 */ /* 0x000fc800078e3cff */
[----:B------:R-:W-:Y:S02]  /*dba0*/  MOV R0, R4 ;  /* 0x0000000400007202 */ /* 0x000fe40000000f00 */
[----:B------:R-:W-:Y:S02]  /*dbb0*/  F2FP.BF16.F32.PACK_AB R4, R25, R24 ;  /* 0x000000181904723e */ /* 0x000fe400000010ff */
[----:B------:R-:W-:-:S05]  /*dbc0*/  F2FP.BF16.F32.PACK_AB R5, R27, R26 ;  /* 0x0000001a1b05723e */ /* 0x000fca00000010ff */
[----:B------:R3:W-:Y:S02]  /*dbd0*/  STSM.16.M88.4 [R0], R4 ;  /* 0x0000000400007844 */ /* 0x0007e40000000200 */
[----:B---3--:R-:W-:Y:S02]  /*dbe0*/  IADD3 R4, P0, R14, 0x20, RZ ;  /* 0x000000200e047810 */ /* 0x008fe40007f1e0ff */
[----:B------:R-:W-:Y:S02]  /*dbf0*/  F2FP.BF16.F32.PACK_AB R6, R45, R44 ;  /* 0x0000002c2d06723e */ /* 0x000fe400000010ff */
[----:B------:R-:W-:Y:S01]  /*dc00*/  LOP3.LUT R0, R4, 0x380, RZ, 0xc0, !PT ;  /* 0x0000038004007812 */ /* 0x000fe200078ec0ff */
[----:B------:R-:W-:Y:S01]  /*dc10*/  IMAD.X R5, RZ, RZ, R15, P0 ;  /* 0x000000ffff057224 */ /* 0x000fe200000e060f */
[----:B------:R-:W-:Y:S02]  /*dc20*/  F2FP.BF16.F32.PACK_AB R7, R47, R46 ;  /* 0x0000002e2f07723e */ /* 0x000fe400000010ff */
[----:B------:R-:W-:-:S04]  /*dc30*/  SHF.R.U64 R0, R0, 0x3, RZ ;  /* 0x0000000300007819 */ /* 0x000fc800000012ff */
[----:B------:R-:W-:-:S04]  /*dc40*/  LOP3.LUT R4, R0, R4, RZ, 0x3c, !PT ;  /* 0x0000000400047212 */ /* 0x000fc800078e3cff */
[----:B------:R-:W-:-:S05]  /*dc50*/  MOV R4, R4 ;  /* 0x0000000400047202 */ /* 0x000fca0000000f00 */
[----:B------:R3:W-:Y:S02]  /*dc60*/  STSM.16.M88.4 [R4], R8 ;  /* 0x0000000804007844 */ /* 0x0007e40000000200 */
[----:B---3--:R-:W-:Y:S02]  /*dc70*/  IADD3 R4, P0, R14, 0x40, RZ ;  /* 0x000000400e047810 */ /* 0x008fe40007f1e0ff */
[----:B------:R-:W-:Y:S02]  /*dc80*/  F2FP.BF16.F32.PACK_AB R8, R49, R48 ;  /* 0x000000303108723e */ /* 0x000fe400000010ff */
[----:B------:R-:W-:Y:S01]  /*dc90*/  LOP3.LUT R0, R4, 0x380, RZ, 0xc0, !PT ;  /* 0x0000038004007812 */ /* 0x000fe200078ec0ff */
[----:B------:R-:W-:Y:S01]  /*dca0*/  IMAD.X R5, RZ, RZ, R15, P0 ;  /* 0x000000ffff057224 */ /* 0x000fe200000e060f */
[----:B------:R-:W-:Y:S02]  /*dcb0*/  F2FP.BF16.F32.PACK_AB R9, R51, R50 ;  /* 0x000000323309723e */ /* 0x000fe400000010ff */
[----:B------:R-:W-:-:S02]  /*dcc0*/  SHF.R.U64 R0, R0, 0x3, RZ ;  /* 0x0000000300007819 */ /* 0x000fc400000012ff */
[----:B------:R-:W-:Y:S02]  /*dcd0*/  F2FP.BF16.F32.PACK_AB R10, R53, R52 ;  /* 0x00000034350a723e */ /* 0x000fe400000010ff */
[----:B------:R-:W-:Y:S02]  /*dce0*/  LOP3.LUT R4, R0, R4, RZ, 0x3c, !PT ;  /* 0x0000000400047212 */ /* 0x000fe400078e3cff */
[----:B------:R-:W-:Y:S02]  /*dcf0*/  F2FP.BF16.F32.PACK_AB R11, R55, R54 ;  /* 0x00000036370b723e */ /* 0x000fe400000010ff */
        /* <DEDUP_REMOVED lines=131> */
[----:B------:R-:W-:Y:S02]  /*e530*/  IADD3 R0, P0, R14, 0x6060, RZ ;  /* 0x000060600e007810 */ /* 0x000fe40007f1e0ff */
[----:B------:R-:W-:Y:S02]  /*e540*/  MOV R8, R4 ;  /* 0x0000000400087202 */ /* 0x000fe40000000f00 */
[----:B------:R-:W-:Y:S01]  /*e550*/  F2FP.BF16.F32.PACK_AB R4, R137, R136 ;  /* 0x000000888904723e */ /* 0x000fe200000010ff */
[----:B------:R-:W-:Y:S01]  /*e560*/  IMAD.X R15, RZ, RZ, R15, P0 ;  /* 0x000000ffff0f7224 */ /* 0x000fe200000e060f */
[----:B------:R-:W-:-:S02]  /*e570*/  F2FP.BF16.F32.PACK_AB R5, R139, R138 ;  /* 0x0000008a8b05723e */ /* 0x000fc400000010ff */
[----:B------:R-:W-:-:S03]  /*e580*/  ISETP.NE.U32.AND P1, PT, RZ, UR6, PT ;  /* 0x00000006ff007c0c */ /* 0x000fc6000bf25070 */
[----:B------:R3:W-:Y:S01]  /*e590*/  STSM.16.M88.4 [R8], R4 ;  /* 0x0000000408007844 */ /* 0x0007e20000000200 */
[----:B------:R-:W-:Y:S02]  /*e5a0*/  ISETP.NE.AND.EX P1, PT, RZ, UR7, PT, P1 ;  /* 0x00000007ff007c0c */ /* 0x000fe4000bf25310 */
[----:B---3--:R-:W-:Y:S02]  /*e5b0*/  LOP3.LUT R4, R0, 0x380, RZ, 0xc0, !PT ;  /* 0x0000038000047812 */ /* 0x008fe400078ec0ff */
[----:B------:R-:W-:Y:S02]  /*e5c0*/  IADD3 R6, P0, R203, UR6, RZ ;  /* 0x00000006cb067c10 */ /* 0x000fe4000ff1e0ff */
[----:B------:R-:W-:Y:S02]  /*e5d0*/  SHF.R.U64 R4, R4, 0x3, RZ ;  /* 0x0000000304047819 */ /* 0x000fe400000012ff */
[----:B------:R-:W-:Y:S02]  /*e5e0*/  F2FP.BF16.F32.PACK_AB R8, R145, R144 ;  /* 0x000000909108723e */ /* 0x000fe400000010ff */
[----:B------:R-:W-:Y:S01]  /*e5f0*/  LOP3.LUT R14, R4, R0, RZ, 0x3c, !PT ;  /* 0x00000000040e7212 */ /* 0x000fe200078e3cff */
[----:B------:R-:W-:Y:S01]  /*e600*/  IMAD.MOV.U32 R0, RZ, RZ, RZ ;  /* 0x000000ffff007224 */ /* 0x000fe200078e00ff */
[----:B------:R-:W-:-:S02]  /*e610*/  IADD3.X R7, R204, UR7, RZ, P0, !PT ;  /* 0x00000007cc077c10 */ /* 0x000fc400087fe4ff */
[----:B------:R-:W-:Y:S02]  /*e620*/  MOV R14, R14 ;  /* 0x0000000e000e7202 */ /* 0x000fe40000000f00 */
[----:B------:R-:W-:-:S03]  /*e630*/  ISETP.NE.U32.AND P0, PT, RZ, UR4, PT ;  /* 0x00000004ff007c0c */ /* 0x000fc6000bf05070 */
[----:B------:R3:W-:Y:S01]  /*e640*/  STSM.16.M88.4 [R14], R8 ;  /* 0x000000080e007844 */ /* 0x0007e20000000200 */
[----:B------:R-:W-:Y:S01]  /*e650*/  BAR.SYNC.DEFER_BLOCKING 0x1, 0x100 ;  /* 0x0044000000007b1d */ /* 0x000fe20000010000 */
[----:B------:R-:W-:-:S13]  /*e660*/  ISETP.NE.AND.EX P0, PT, RZ, UR5, PT, P0 ;  /* 0x00000005ff007c0c */ /* 0x000fda000bf05300 */
[----:B---3--:R-:W-:Y:S01]  /*e670*/  @P0 IADD3 R8, P2, R203, UR4, RZ ;  /* 0x00000004cb080c10 */ /* 0x008fe2000ff5e0ff */
[----:B------:R-:W-:Y:S02]  /*e680*/  ULDC UR4, c[0x0][0xa88] ;  /* 0x0002a20000047ab9 */ /* 0x000fe40000000800 */
[----:B------:R-:W-:Y:S01]  /*e690*/  IMAD.U32 R4, RZ, RZ, UR4 ;  /* 0x00000004ff047e24 */ /* 0x000fe2000f8e00ff */
[----:B------:R-:W-:Y:S01]  /*e6a0*/  @P0 IADD3.X R9, R204, UR5, RZ, P2, !PT ;  /* 0x00000005cc090c10 */ /* 0x000fe200097fe4ff */
[----:B------:R3:W5:Y:S04]  /*e6b0*/  @P1 LDG.E R0, desc[UR40][R6.64] ;  /* 0x0000002806001981 */ /* 0x000768000c1e1900 */
[----:B------:R3:W5:Y:S01]  /*e6c0*/  @P0 LDG.E R4, desc[UR40][R8.64] ;  /* 0x0000002808040981 */ /* 0x000762000c1e1900 */
[----:B------:R-:W-:Y:S05]  /*e6d0*/  @P0 BRA `(.L_x_3750) ;  /* 0x0000000000100947 */ /* 0x000fea0003800000 */
[----:B------:R-:W-:Y:S05]  /*e6e0*/  @!P1 BRA `(.L_x_3750) ;  /* 0x00000000000c9947 */ /* 0x000fea0003800000 */
[----:B-----5:R-:W4:Y:S04]  /*e6f0*/  LDG.E R4, desc[UR40][R6.64] ;  /* 0x0000002806047981 */ /* 0x020f28000c1e1900 */
[----:B---3--:R-:W4:Y:S02]  /*e700*/  LDG.E R6, desc[UR40][R6.64+0x4] ;  /* 0x0000042806067981 */ /* 0x008f24000c1e1900 */
[----:B----4-:R-:W-:-:S07]  /*e710*/  IMAD.IADD R4, R6, 0x1, -R4 ;  /* 0x0000000106047824 */ /* 0x010fce00078e0a04 */
.L_x_3750:
[----:B------:R-:W4:Y:S01]  /*e720*/  LDL R5, [R1+0x30] ;  /* 0x0000300001057983 */ /* 0x000f220000100800 */
[----:B------:R-:W-:Y:S01]  /*e730*/  ISETP.NE.AND P1, PT, R201, RZ, PT ;  /* 0x000000ffc900720c */ /* 0x000fe20003f25270 */
[----:B------:R-:W-:-:S03]  /*e740*/  ULDC UR4, c[0x0][0xad4] ;  /* 0x0002b50000047ab9 */ /* 0x000fc60000000800 */
[----:B------:R-:W-:Y:S01]  /*e750*/  SEL R201, R201, UR4, P1 ;  /* 0x00000004c9c97c07 */ /* 0x000fe20008800000 */
[----:B----4-:R-:W4:Y:S02]  /*e760*/  SHFL.IDX PT, R5, R5, RZ, 0x1f ;  /* 0x00001fff05057589 */ /* 0x010f2400000e0000 */
[----:B----4-:R-:W-:Y:S02]  /*e770*/  ISETP.NE.AND P0, PT, R5, RZ, PT ;  /* 0x000000ff0500720c */ /* 0x010fe40003f05270 */
[----:B-----5:R-:W-:-:S11]  /*e780*/  SHF.R.S32.HI R5, RZ, 0x1f, R0 ;  /* 0x0000001fff057819 */ /* 0x020fd60000011400 */
[----:B------:R-:W-:Y:S05]  /*e790*/  @P0 BRA `(.L_x_3751) ;  /* 0x0000000400000947 */ /* 0x000fea0003800000 */
[----:B------:R-:W4:Y:S01]  /*e7a0*/  LDL.LU R11, [R1+0x2c] ;  /* 0x00002c00010b7983 */ /* 0x000f220000300800 */
[----:B------:R-:W-:Y:S01]  /*e7b0*/  IMAD.MOV.U32 R10, RZ, RZ, 0x9b8 ;  /* 0x000009b8ff0a7424 */ /* 0x000fe200078e00ff */
[----:B------:R-:W-:Y:S01]  /*e7c0*/  ISETP.GT.AND P1, PT, R201, 0x1, PT ;  /* 0x00000001c900780c */ /* 0x000fe20003f24270 */
[----:B------:R-:W5:Y:S01]  /*e7d0*/  LDC R156, c[0x0][0xbe8] ;  /* 0x0002fa00ff9c7b82 */ /* 0x000f620000000800 */
[----:B------:R-:W2:Y:S01]  /*e7e0*/  LDL R21, [R1+0x6c] ;  /* 0x00006c0001157983 */ /* 0x000ea20000100800 */
[----:B------:R-:W-:Y:S02]  /*e7f0*/  ISETP.NE.U32.AND P0, PT, RZ, UR6, PT ;  /* 0x00000006ff007c0c */ /* 0x000fe4000bf05070 */
[----:B------:R-:W-:Y:S01]  /*e800*/  SEL R10, R10, 0x978, P1 ;  /* 0x000009780a0a7807 */ /* 0x000fe20000800000 */
[----:B------:R-:W2:Y:S01]  /*e810*/  LDL R158, [R1+0x74] ;  /* 0x00007400019e7983 */ /* 0x000ea20000100800 */
[----:B------:R-:W-:Y:S02]  /*e820*/  ISETP.NE.AND.EX P0, PT, RZ, UR7, PT, P0 ;  /* 0x00000007ff007c0c */ /* 0x000fe4000bf05300 */
[----:B---3--:R-:W3:Y:S01]  /*e830*/  LDC.64 R8, c[0x0][R10+0x220] ;  /* 0x000088000a087b82 */ /* 0x008ee20000000a00 */
[----:B------:R-:W2:Y:S01]  /*e840*/  LDL R157, [R1+0x34] ;  /* 0x00003400019d7983 */ /* 0x000ea20000100800 */
[----:B------:R-:W-:-:S06]  /*e850*/  SEL R14, R200, RZ, !P0 ;  /* 0x000000ffc80e7207 */ /* 0x000fcc0004000000 */
[----:B------:R-:W0:Y:S01]  /*e860*/  LDC.64 R6, c[0x0][R10+0x218] ;  /* 0x000086000a067b82 */ /* 0x000e220000000a00 */
[----:B---3--:R-:W-:Y:S01]  /*e870*/  IMAD R9, R9, R14, RZ ;  /* 0x0000000e09097224 */ /* 0x008fe200078e02ff */
[----:B-1----:R-:W-:Y:S02]  /*e880*/  SEL R152, R211, RZ, P1 ;  /* 0x000000ffd3987207 */ /* 0x002fe40000800000 */
[----:B----4-:R-:W-:Y:S02]  /*e890*/  SEL R11, R11, RZ, !P0 ;  /* 0x000000ff0b0b7207 */ /* 0x010fe40004000000 */
[----:B-----5:R-:W-:-:S03]  /*e8a0*/  ISETP.NE.AND P0, PT, R156, 0x1, PT ;  /* 0x000000019c00780c */ /* 0x020fc60003f05270 */
[C---:B------:R-:W-:Y:S02]  /*e8b0*/  IMAD R11, R8.reuse, R11, R9 ;  /* 0x0000000b080b7224 */ /* 0x040fe400078e0209 */
[----:B------:R-:W-:-:S04]  /*e8c0*/  IMAD.WIDE.U32 R8, R8, R14, RZ ;  /* 0x0000000e08087225 */ /* 0x000fc800078e00ff */
[-C--:B0-----:R-:W-:Y:S02]  /*e8d0*/  IMAD R14, R7, R199.reuse, RZ ;  /* 0x000000c7070e7224 */ /* 0x081fe400078e02ff */
[----:B------:R-:W-:-:S04]  /*e8e0*/  IMAD.WIDE.U32 R6, R6, R199, RZ ;  /* 0x000000c706067225 */ /* 0x000fc800078e00ff */
[----:B------:R-:W-:Y:S02]  /*e8f0*/  IMAD.IADD R14, R7, 0x1, R14 ;  /* 0x00000001070e7824 */ /* 0x000fe400078e020e */
[----:B------:R-:W0:Y:S01]  /*e900*/  @P0 LDC R7, c[0x0][0xbec] ;  /* 0x0002fb00ff070b82 */ /* 0x000e220000000800 */
[----:B------:R-:W-:-:S07]  /*e910*/  IADD3 R15, P2, P3, R8, R6, R0 ;  /* 0x00000006080f7210 */ /* 0x000fce0007b5e000 */
[----:B------:R-:W1:Y:S01]  /*e920*/  @P0 LDC R6, c[0x0][0xbf0] ;  /* 0x0002fc00ff060b82 */ /* 0x000e620000000800 */
[----:B--2---:R-:W-:Y:S02]  /*e930*/  IMAD R21, R202, 0x40, R21 ;  /* 0x00000040ca157824 */ /* 0x004fe400078e0215 */
[----:B------:R-:W-:-:S05]  /*e940*/  IMAD.IADD R11, R9, 0x1, R11 ;  /* 0x00000001090b7824 */ /* 0x000fca00078e020b */
[----:B------:R-:W-:Y:S01]  /*e950*/  IADD3.X R11, R11, R14, R5, P2, P3 ;  /* 0x0000000e0b0b7210 */ /* 0x000fe200017e6405 */
[----:B------:R-:W-:Y:S02]  /*e960*/  IMAD.MOV.U32 R14, RZ, RZ, R21 ;  /* 0x000000ffff0e7224 */ /* 0x000fe400078e0015 */
[----:B0-----:R-:W-:-:S05]  /*e970*/  @P0 IMAD.HI.U32 R7, R21, R7, RZ ;  /* 0x0000000715070227 */ /* 0x001fca00078e00ff */
[----:B-1----:R-:W-:Y:S02]  /*e980*/  @P0 SHF.R.U32.HI R14, RZ, R6, R7 ;  /* 0x00000006ff0e0219 */ /* 0x002fe40000011607 */
[----:B------:R-:W0:Y:S02]  /*e990*/  LDC.64 R6, c[0x0][R10+0x228] ;  /* 0x00008a000a067b82 */ /* 0x000e240000000a00 */
[----:B0-----:R-:W-:-:S04]  /*e9a0*/  IMAD.WIDE.U32 R8, R6, R152, RZ ;  /* 0x0000009806087225 */ /* 0x001fc800078e00ff */
[----:B------:R-:W-:-:S04]  /*e9b0*/  IMAD R6, R7, R152, RZ ;  /* 0x0000009807067224 */ /* 0x000fc800078e02ff */
[----:B------:R-:W-:Y:S02]  /*e9c0*/  IMAD.IADD R9, R9, 0x1, R6 ;  /* 0x0000000109097824 */ /* 0x000fe400078e0206 */
[----:B------:R0:W1:Y:S01]  /*e9d0*/  LDC.64 R6, c[0x0][R10+0x210] ;  /* 0x000084000a067b82 */ /* 0x0000620000000a00 */
[----:B------:R-:W-:Y:S01]  /*e9e0*/  IADD3 R8, P0, P2, R14, R15, R8 ;  /* 0x0000000f0e087210 */ /* 0x000fe20007a1e008 */
[--C-:B------:R-:W-:Y:S01]  /*e9f0*/  IMAD.MOV R15, RZ, RZ, -R14.reuse ;  /* 0x000000ffff0f7224 */ /* 0x100fe200078e0a0e */
[----:B------:R-:W-:-:S03]  /*ea00*/  SHF.R.S32.HI R14, RZ, 0x1f, R14 ;  /* 0x0000001fff0e7819 */ /* 0x000fc6000001140e */
[----:B------:R-:W-:Y:S01]  /*ea10*/  IMAD R15, R156, R15, R21 ;  /* 0x0000000f9c0f7224 */ /* 0x000fe200078e0215 */
[----:B------:R-:W-:-:S04]  /*ea20*/  IADD3.X R9, R14, R11, R9, P0, P2 ;  /* 0x0000000b0e097210 */ /* 0x000fc800007e4409 */
[----:B0-----:R-:W-:Y:S01]  /*ea30*/  SHF.R.S32.HI R10, RZ, 0x1f, R15 ;  /* 0x0000001fff0a7819 */ /* 0x001fe2000001140f */
[-C--:B-1----:R-:W-:Y:S02]  /*ea40*/  IMAD R7, R7, R15.reuse, RZ ;  /* 0x0000000f07077224 */ /* 0x082fe400078e02ff */
[----:B------:R-:W-:-:S04]  /*ea50*/  IMAD.WIDE.U32 R8, R6, R15, R8 ;  /* 0x0000000f06087225 */ /* 0x000fc800078e0008 */
[----:B------:R-:W-:Y:S02]  /*ea60*/  IMAD R10, R6, R10, R7 ;  /* 0x0000000a060a7224 */ /* 0x000fe400078e0207 */
[----:B------:R-:W0:Y:S08]  /*ea70*/  LDC.64 R6, c[0x0][0xba8] ;  /* 0x0002ea00ff067b82 */ /* 0x000e300000000a00 */
[----:B0-----:R-:W0:Y:S08]  /*ea80*/  @!P1 LDC R6, c[0x0][0xb50] ;  /* 0x0002d400ff069b82 */ /* 0x001e300000000800 */
[----:B------:R-:W1:Y:S01]  /*ea90*/  @!P1 LDC R7, c[0x0][0xb54] ;  /* 0x0002d500ff079b82 */ /* 0x000e620000000800 */
[----:B------:R-:W-:-:S02]  /*eaa0*/  IMAD.IADD R10, R9, 0x1, R10 ;  /* 0x00000001090a7824 */ /* 0x000fc400078e020a */
[----:B------:R-:W-:Y:S01]  /*eab0*/  IMAD R11, R202, 0x40, R191 ;  /* 0x00000040ca0b7824 */ /* 0x000fe200078e02bf */
[----:B0-----:R-:W-:Y:S01]  /*eac0*/  LEA R9, P0, R8, R6, 0x2 ;  /* 0x0000000608097211 */ /* 0x001fe200078010ff */
[----:B------:R-:W-:-:S03]  /*ead0*/  IMAD.MOV R6, RZ, RZ, -R158 ;  /* 0x000000ffff067224 */ /* 0x000fc600078e0a9e */
[----:B-1----:R-:W-:Y:S02]  /*eae0*/  LEA.HI.X R10, R8, R7, R10, 0x2, P0 ;  /* 0x00000007080a7211 */ /* 0x002fe400000f140a */
[----:B------:R-:W-:Y:S01]  /*eaf0*/  ISETP.NE.AND P0, PT, R157, R6, PT ;  /* 0x000000069d00720c */ /* 0x000fe20003f05270 */
[----:B------:R-:W-:Y:S04]  /*eb00*/  SHFL.IDX PT, R8, R9, 0x1, 0x1c1f ;  /* 0x003c1f0009087f89 */ /* 0x000fe800000e0000 */
[----:B------:R-:W-:Y:S04]  /*eb10*/  SHFL.IDX PT, R6, R9, RZ, 0x1c1f ;  /* 0x001c1fff09067589 */ /* 0x000fe800000e0000 */
[----:B------:R-:W0:Y:S04]  /*eb20*/  SHFL.IDX PT, R7, R10, RZ, 0x1c1f ;  /* 0x001c1fff0a077589 */ /* 0x000e2800000e0000 */
[----:B------:R1:W2:Y:S02]  /*eb30*/  SHFL.IDX PT, R9, R10, 0x1, 0x1c1f ;  /* 0x003c1f000a097f89 */ /* 0x0002a400000e0000 */
[----:B-1----:R-:W-:-:S05]  /*eb40*/  IMAD R10, R4, R156, RZ ;  /* 0x0000009c040a7224 */ /* 0x002fca00078e02ff */
[C---:B------:R-:W-:Y:S01]  /*eb50*/  ISETP.GE.OR P1, PT, R11.reuse, R10, P0 ;  /* 0x0000000a0b00720c */ /* 0x040fe20000726670 */
[----:B------:R-:W-:-:S05]  /*eb60*/  VIADD R11, R11, 0x8 ;  /* 0x000000080b0b7836 */ /* 0x000fca0000000000 */
[----:B------:R-:W-:-:S07]  /*eb70*/  ISETP.GE.OR P0, PT, R11, R10, P0 ;  /* 0x0000000a0b00720c */ /* 0x000fce0000706670 */
[----:B0-----:R4:W-:Y:S06]  /*eb80*/  @!P1 ST.E desc[UR40][R6.64], R3 ;  /* 0x0000000306009985 */ /* 0x0019ec000c101928 */
[----:B--2---:R4:W-:Y:S02]  /*eb90*/  @!P0 ST.E desc[UR40][R8.64], R20 ;  /* 0x0000001408008985 */ /* 0x0049e4000c101928 */
.L_x_3751:
[----:B------:R-:W-:Y:S02]  /*eba0*/  ISETP.GT.AND P1, PT, R201, 0x1, PT ;  /* 0x00000001c900780c */ /* 0x000fe40003f24270 */
[----:B------:R-:W-:-:S04]  /*ebb0*/  ISETP.NE.U32.AND P0, PT, RZ, UR6, PT ;  /* 0x00000006ff007c0c */ /* 0x000fc8000bf05070 */
[----:B------:R-:W-:-:S04]  /*ebc0*/  ISETP.NE.AND.EX P0, PT, RZ, UR7, PT, P0 ;  /* 0x00000007ff007c0c */ /* 0x000fc8000bf05300 */
[----:B------:R-:W-:-:S03]  /*ebd0*/  SEL R200, R200, RZ, !P0 ;  /* 0x000000ffc8c87207 */ /* 0x000fc60004000000 */
[----:B------:R-:W-:Y:S06]  /*ebe0*/  @P1 BRA `(.L_x_3752) ;  /* 0x0000001000381947 */ /* 0x000fec0003800000 */
[----:B----4-:R-:W4:Y:S01]  /*ebf0*/  S2R R20, SR_TID.X ;  /* 0x0000000000147919 */ /* 0x010f220000002100 */
[----:B------:R-:W0:Y:S01]  /*ec00*/  LDC R83, c[0x0][0xbe8] ;  /* 0x0002fa00ff537b82 */ /* 0x000e220000000800 */
[----:B------:R-:W-:Y:S01]  /*ec10*/  ULDC.64 UR4, c[0x0][0xaa0] ;  /* 0x0002a80000047ab9 */ /* 0x000fe20000000a00 */
[----:B----4-:R-:W-:-:S05]  /*ec20*/  VIADD R20, R20, 0xffffff80 ;  /* 0xffffff8014147836 */ /* 0x010fca0000000000 */
[----:B------:R-:W-:-:S04]  /*ec30*/  SHF.R.S32.HI R21, RZ, 0x1f, R20 ;  /* 0x0000001fff157819 */ /* 0x000fc80000011414 */
[----:B------:R-:W-:-:S04]  /*ec40*/  LEA.HI R21, R21, R20, RZ, 0x3 ;  /* 0x0000001415157211 */ /* 0x000fc800078f18ff */
[----:B------:R-:W-:-:S05]  /*ec50*/  SHF.R.S32.HI R3, RZ, 0x3, R21 ;  /* 0x00000003ff037819 */ /* 0x000fca0000011415 */
[----:B---3--:R-:W-:-:S04]  /*ec60*/  IMAD R7, R3, 0x40, R188 ;  /* 0x0000004003077824 */ /* 0x008fc800078e02bc */
[----:B------:R-:W-:-:S03]  /*ec70*/  IMAD.WIDE R6, R7, 0x2, R12 ;  /* 0x0000000207067825 */ /* 0x000fc600078e020c */
[C---:B------:R-:W-:Y:S02]  /*ec80*/  IADD3 R13, P3, R6.reuse, 0x1000, RZ ;  /* 0x00001000060d7810 */ /* 0x040fe40007f7e0ff */
[C---:B------:R-:W-:Y:S02]  /*ec90*/  IADD3 R25, P4, R6.reuse, 0x2000, RZ ;  /* 0x0000200006197810 */ /* 0x040fe40007f9e0ff */
[----:B------:R-:W-:Y:S02]  /*eca0*/  LOP3.LUT R12, R13, 0x380, RZ, 0xc0, !PT ;  /* 0x000003800d0c7812 */ /* 0x000fe400078ec0ff */
[----:B------:R-:W-:Y:S02]  /*ecb0*/  IADD3 R29, P5, R6, 0x3000, RZ ;  /* 0x00003000061d7810 */ /* 0x000fe40007fbe0ff */
[----:B------:R-:W-:Y:S02]  /*ecc0*/  SHF.R.U64 R12, R12, 0x3, RZ ;  /* 0x000000030c0c7819 */ /* 0x000fe400000012ff */
[----:B------:R-:W-:-:S02]  /*ecd0*/  IADD3 R33, P6, R6, 0x4000, RZ ;  /* 0x0000400006217810 */ /* 0x000fc40007fde0ff */
[----:B------:R-:W-:Y:S01]  /*ece0*/  LOP3.LUT R12, R12, R13, RZ, 0x3c, !PT ;  /* 0x0000000d0c0c7212 */ /* 0x000fe200078e3cff */
[----:B------:R-:W-:Y:S01]  /*ecf0*/  IMAD.X R13, RZ, RZ, R7, P3 ;  /* 0x000000ffff0d7224 */ /* 0x000fe200018e0607 */
[C---:B------:R-:W-:Y:S02]  /*ed00*/  IADD3 R37, P0, R6.reuse, 0x5000, RZ ;  /* 0x0000500006257810 */ /* 0x040fe40007f1e0ff */
[C---:B------:R-:W-:Y:S02]  /*ed10*/  IADD3 R41, P1, R6.reuse, 0x6000, RZ ;  /* 0x0000600006297810 */ /* 0x040fe40007f3e0ff */
[C---:B------:R-:W-:Y:S02]  /*ed20*/  IADD3 R45, P2, R6.reuse, 0x7000, RZ ;  /* 0x00007000062d7810 */ /* 0x040fe40007f5e0ff */
[----:B------:R-:W-:Y:S02]  /*ed30*/  IADD3 R49, P3, R6, 0x8000, RZ ;  /* 0x0000800006317810 */ /* 0x000fe40007f7e0ff */
[----:B------:R-:W-:-:S02]  /*ed40*/  LOP3.LUT R24, R25, 0x380, RZ, 0xc0, !PT ;  /* 0x0000038019187812 */ /* 0x000fc400078ec0ff */
[----:B------:R-:W-:Y:S02]  /*ed50*/  LOP3.LUT R28, R29, 0x380, RZ, 0xc0, !PT ;  /* 0x000003801d1c7812 */ /* 0x000fe400078ec0ff */
[----:B------:R-:W-:Y:S02]  /*ed60*/  LOP3.LUT R32, R33, 0x380, RZ, 0xc0, !PT ;  /* 0x0000038021207812 */ /* 0x000fe400078ec0ff */
[----:B------:R-:W-:Y:S02]  /*ed70*/  LOP3.LUT R36, R37, 0x380, RZ, 0xc0, !PT ;  /* 0x0000038025247812 */ /* 0x000fe400078ec0ff */
[----:B------:R-:W-:Y:S02]  /*ed80*/  LOP3.LUT R40, R41, 0x380, RZ, 0xc0, !PT ;  /* 0x0000038029287812 */ /* 0x000fe400078ec0ff */
[----:B------:R-:W-:Y:S02]  /*ed90*/  LOP3.LUT R44, R45, 0x380, RZ, 0xc0, !PT ;  /* 0x000003802d2c7812 */ /* 0x000fe400078ec0ff */
[----:B------:R-:W-:-:S02]  /*eda0*/  LOP3.LUT R48, R49, 0x380, RZ, 0xc0, !PT ;  /* 0x0000038031307812 */ /* 0x000fc400078ec0ff */
[----:B------:R-:W-:Y:S02]  /*edb0*/  SHF.R.U64 R24, R24, 0x3, RZ ;  /* 0x0000000318187819 */ /* 0x000fe400000012ff */
[----:B------:R-:W-:Y:S02]  /*edc0*/  SHF.R.U64 R28, R28, 0x3, RZ ;  /* 0x000000031c1c7819 */ /* 0x000fe400000012ff */
[----:B------:R-:W-:Y:S02]  /*edd0*/  SHF.R.U64 R32, R32, 0x3, RZ ;  /* 0x0000000320207819 */ /* 0x000fe400000012ff */
[----:B------:R-:W-:Y:S02]  /*ede0*/  SHF.R.U64 R36, R36, 0x3, RZ ;  /* 0x0000000324247819 */ /* 0x000fe400000012ff */
[----:B------:R-:W-:Y:S02]  /*edf0*/  SHF.R.U64 R40, R40, 0x3, RZ ;  /* 0x0000000328287819 */ /* 0x000fe400000012ff */
[----:B------:R-:W-:-:S02]  /*ee00*/  SHF.R.U64 R44, R44, 0x3, RZ ;  /* 0x000000032c2c7819 */ /* 0x000fc400000012ff */
[----:B------:R-:W-:Y:S02]  /*ee10*/  SHF.R.U64 R48, R48, 0x3, RZ ;  /* 0x0000000330307819 */ /* 0x000fe400000012ff */
        /* <DEDUP_REMOVED lines=14> */
[C---:B------:R-:W-:Y:S01]  /*ef00*/  IADD3 R53, P4, R6.reuse, 0x9000, RZ ;  /* 0x0000900006357810 */ /* 0x040fe20007f9e0ff */
[----:B------:R-:W-:Y:S01]  /*ef10*/  IMAD R5, R5, UR4, RZ ;  /* 0x0000000405057c24 */ /* 0x000fe2000f8e02ff */
[----:B------:R-:W-:Y:S01]  /*ef20*/  IADD3 R57, P5, R6, 0xa000, RZ ;  /* 0x0000a00006397810 */ /* 0x000fe20007fbe0ff */
[----:B0-----:R-:W-:Y:S01]  /*ef30*/  IMAD R88, R4, R83, RZ ;  /* 0x0000005304587224 */ /* 0x001fe200078e02ff */
[C---:B------:R-:W-:Y:S01]  /*ef40*/  IADD3 R61, P6, R6.reuse, 0xb000, RZ ;  /* 0x0000b000063d7810 */ /* 0x040fe20007fde0ff */
[----:B------:R-:W5:Y:S01]  /*ef50*/  LD.E.128 R24, desc[UR40][R24.64] ;  /* 0x0000002818187980 */ /* 0x000f62000c101d00 */
[----:B------:R-:W-:-:S02]  /*ef60*/  IADD3 R65, P0, R6, 0xc000, RZ ;  /* 0x0000c00006417810 */ /* 0x000fc40007f1e0ff */
[C---:B------:R-:W-:Y:S01]  /*ef70*/  IADD3 R69, P1, R6.reuse, 0xd000, RZ ;  /* 0x0000d00006457810 */ /* 0x040fe20007f3e0ff */
[----:B------:R-:W5:Y:S01]  /*ef80*/  LD.E.128 R28, desc[UR40][R28.64] ;  /* 0x000000281c1c7980 */ /* 0x000f62000c101d00 */
[C---:B------:R-:W-:Y:S02]  /*ef90*/  IADD3 R73, P2, R6.reuse, 0xe000, RZ ;  /* 0x0000e00006497810 */ /* 0x040fe40007f5e0ff */
[C---:B------:R-:W-:Y:S01]  /*efa0*/  LOP3.LUT R15, R6.reuse, 0x380, RZ, 0xc0, !PT ;  /* 0x00000380060f7812 */ /* 0x040fe200078ec0ff */
[----:B------:R-:W5:Y:S01]  /*efb0*/  LD.E.128 R32, desc[UR40][R32.64] ;  /* 0x0000002820207980 */ /* 0x000f62000c101d00 */
[----:B------:R-:W-:Y:S02]  /*efc0*/  IADD3 R11, P3, R6, 0xf000, RZ ;  /* 0x0000f000060b7810 */ /* 0x000fe40007f7e0ff */
[----:B------:R-:W-:Y:S01]  /*efd0*/  LOP3.LUT R52, R53, 0x380, RZ, 0xc0, !PT ;  /* 0x0000038035347812 */ /* 0x000fe200078ec0ff */
[----:B------:R-:W5:Y:S01]  /*efe0*/  LD.E.128 R36, desc[UR40][R36.64] ;  /* 0x0000002824247980 */ /* 0x000f62000c101d00 */
[----:B------:R-:W-:Y:S01]  /*eff0*/  LOP3.LUT R56, R57, 0x380, RZ, 0xc0, !PT ;  /* 0x0000038039387812 */ /* 0x000fe200078ec0ff */
[----:B------:R-:W-:Y:S01]  /*f000*/  IMAD.X R77, RZ, RZ, R7, P3 ;  /* 0x000000ffff4d7224 */ /* 0x000fe200018e0607 */
[----:B------:R-:W-:Y:S01]  /*f010*/  LOP3.LUT R60, R61, 0x380, RZ, 0xc0, !PT ;  /* 0x000003803d3c7812 */ /* 0x000fe200078ec0ff */
[----:B------:R-:W5:Y:S01]  /*f020*/  LD.E.128 R40, desc[UR40][R40.64] ;  /* 0x0000002828287980 */ /* 0x000f62000c101d00 */
[----:B------:R-:W-:-:S02]  /*f030*/  LOP3.LUT R64, R65, 0x380, RZ, 0xc0, !PT ;  /* 0x0000038041407812 */ /* 0x000fc400078ec0ff */
[----:B------:R-:W-:Y:S01]  /*f040*/  LOP3.LUT R68, R69, 0x380, RZ, 0xc0, !PT ;  /* 0x0000038045447812 */ /* 0x000fe200078ec0ff */
[----:B------:R-:W5:Y:S01]  /*f050*/  LD.E.128 R44, desc[UR40][R44.64] ;  /* 0x000000282c2c7980 */ /* 0x000f62000c101d00 */
[----:B------:R-:W-:Y:S02]  /*f060*/  LOP3.LUT R72, R73, 0x380, RZ, 0xc0, !PT ;  /* 0x0000038049487812 */ /* 0x000fe400078ec0ff */
[----:B------:R-:W-:Y:S01]  /*f070*/  SHF.R.U64 R15, R15, 0x3, RZ ;  /* 0x000000030f0f7819 */ /* 0x000fe200000012ff */
[----:B------:R-:W5:Y:S01]  /*f080*/  LD.E.128 R48, desc[UR40][R48.64] ;  /* 0x0000002830307980 */ /* 0x000f62000c101d00 */
[----:B------:R-:W-:Y:S02]  /*f090*/  LOP3.LUT R9, R11, 0x380, RZ, 0xc0, !PT ;  /* 0x000003800b097812 */ /* 0x000fe400078ec0ff */
[----:B------:R-:W-:Y:S02]  /*f0a0*/  SHF.R.U64 R52, R52, 0x3, RZ ;  /* 0x0000000334347819 */ /* 0x000fe400000012ff */
[----:B------:R-:W-:-:S02]  /*f0b0*/  SHF.R.U64 R56, R56, 0x3, RZ ;  /* 0x0000000338387819 */ /* 0x000fc400000012ff */
[----:B------:R-:W-:Y:S02]  /*f0c0*/  SHF.R.U64 R60, R60, 0x3, RZ ;  /* 0x000000033c3c7819 */ /* 0x000fe400000012ff */
[----:B------:R-:W-:Y:S02]  /*f0d0*/  SHF.R.U64 R64, R64, 0x3, RZ ;  /* 0x0000000340407819 */ /* 0x000fe400000012ff */
[----:B------:R-:W-:Y:S02]  /*f0e0*/  SHF.R.U64 R68, R68, 0x3, RZ ;  /* 0x0000000344447819 */ /* 0x000fe400000012ff */
[----:B------:R-:W-:Y:S02]  /*f0f0*/  SHF.R.U64 R72, R72, 0x3, RZ ;  /* 0x0000000348487819 */ /* 0x000fe400000012ff */
[----:B------:R-:W-:Y:S02]  /*f100*/  LOP3.LUT R8, R15, R6, RZ, 0x3c, !PT ;  /* 0x000000060f087212 */ /* 0x000fe400078e3cff */
[----:B------:R-:W-:Y:S01]  /*f110*/  SHF.R.U64 R6, R9, 0x3, RZ ;  /* 0x0000000309067819 */ /* 0x000fe200000012ff */
[--C-:B------:R-:W-:Y:S01]  /*f120*/  IMAD.MOV.U32 R9, RZ, RZ, R7.reuse ;  /* 0x000000ffff097224 */ /* 0x100fe200078e0007 */
        /* <DEDUP_REMOVED lines=13> */
[C---:B------:R-:W-:Y:S01]  /*f200*/  IMAD R5, R0.reuse, UR5, R5 ;  /* 0x0000000500057c24 */ /* 0x040fe2000f8e0205 */
[----:B------:R-:W-:Y:S01]  /*f210*/  ISETP.NE.AND P3, PT, R83, 0x1, PT ;  /* 0x000000015300780c */ /* 0x000fe20003f65270 */
[----:B------:R-:W-:Y:S01]  /*f220*/  IMAD.WIDE.U32 R6, R0, UR4, RZ ;  /* 0x0000000400067c25 */ /* 0x000fe2000f8e00ff */
[----:B------:R-:W-:Y:S01]  /*f230*/  LOP3.LUT R21, R21, 0xfffffff8, RZ, 0xc0, !PT ;  /* 0xfffffff815157812 */ /* 0x000fe200078ec0ff */
[----:B------:R-:W0:Y:S01]  /*f240*/  LDC R0, c[0x0][0xac8] ;  /* 0x0002b200ff007b82 */ /* 0x000e220000000800 */
[----:B------:R-:W-:Y:S01]  /*f250*/  ULDC.64 UR4, c[0x0][0xae8] ;  /* 0x0002ba0000047ab9 */ /* 0x000fe20000000a00 */
[----:B------:R-:W-:Y:S01]  /*f260*/  IMAD.IADD R7, R7, 0x1, R5 ;  /* 0x0000000107077824 */ /* 0x000fe200078e0205 */
[----:B------:R-:W5:Y:S01]  /*f270*/  LD.E.128 R8, desc[UR40][R8.64] ;  /* 0x0000002808087980 */ /* 0x000f62000c101d00 */
[----:B------:R-:W-:-:S02]  /*f280*/  IMAD.IADD R80, R20, 0x1, -R21 ;  /* 0x0000000114507824 */ /* 0x000fc400078e0a15 */
[C---:B------:R-:W-:Y:S01]  /*f290*/  IMAD.WIDE.U32 R6, R199.reuse, UR4, R6 ;  /* 0x00000004c7067c25 */ /* 0x040fe2000f8e0006 */
[----:B------:R-:W5:Y:S03]  /*f2a0*/  LD.E.128 R12, desc[UR40][R12.64] ;  /* 0x000000280c0c7980 */ /* 0x000f66000c101d00 */
[----:B------:R-:W3:Y:S01]  /*f2b0*/  @P3 LDC R85, c[0x0][0xbec] ;  /* 0x0002fb00ff553b82 */ /* 0x000ee20000000800 */
[----:B------:R-:W-:Y:S01]  /*f2c0*/  SHF.R.S32.HI R20, RZ, 0x1f, R200 ;  /* 0x0000001fff147819 */ /* 0x000fe200000114c8 */
[----:B------:R-:W-:Y:S01]  /*f2d0*/  IMAD R5, R80, 0x20, R3 ;  /* 0x0000002050057824 */ /* 0x000fe200078e0203 */
[----:B------:R-:W5:Y:S01]  /*f2e0*/  LD.E.128 R52, desc[UR40][R52.64] ;  /* 0x0000002834347980 */ /* 0x000f62000c101d00 */
[----:B------:R-:W-:Y:S01]  /*f2f0*/  IMAD R7, R199, UR5, R7 ;  /* 0x00000005c7077c24 */ /* 0x000fe2000f8e0207 */
[----:B------:R-:W-:Y:S02]  /*f300*/  ULDC.64 UR4, c[0x0][0xaf0] ;  /* 0x0002bc0000047ab9 */ /* 0x000fe40000000a00 */
[----:B------:R-:W5:Y:S01]  /*f310*/  LD.E.128 R56, desc[UR40][R56.64] ;  /* 0x0000002838387980 */ /* 0x000f62000c101d00 */
[----:B------:R-:W4:Y:S01]  /*f320*/  @P3 LDC R87, c[0x0][0xbf0] ;  /* 0x0002fc00ff573b82 */ /* 0x000f220000000800 */
[----:B------:R-:W-:-:S02]  /*f330*/  IMAD R82, R202, 0x40, R5 ;  /* 0x00000040ca527824 */ /* 0x000fc400078e0205 */
[----:B------:R-:W-:Y:S01]  /*f340*/  IMAD R5, R20, UR4, RZ ;  /* 0x0000000414057c24 */ /* 0x000fe2000f8e02ff */
[----:B------:R-:W5:Y:S01]  /*f350*/  LD.E.128 R60, desc[UR40][R60.64] ;  /* 0x000000283c3c7980 */ /* 0x000f62000c101d00 */
[-C--:B0-----:R-:W-:Y:S02]  /*f360*/  ISETP.GE.AND P1, PT, R209, R0.reuse, PT ;  /* 0x00000000d100720c */ /* 0x081fe40003f26270 */
[----:B------:R-:W-:Y:S01]  /*f370*/  IMAD R81, R200, UR5, R5 ;  /* 0x00000005c8517c24 */ /* 0x000fe2000f8e0205 */
[-C--:B------:R-:W-:Y:S01]  /*f380*/  ISETP.GE.AND P0, PT, R208, R0.reuse, PT ;  /* 0x00000000d000720c */ /* 0x080fe20003f06270 */
[----:B------:R-:W5:Y:S01]  /*f390*/  LD.E.128 R64, desc[UR40][R64.64] ;  /* 0x0000002840407980 */ /* 0x000f62000c101d00 */
[----:B------:R-:W-:Y:S02]  /*f3a0*/  SEL R5, RZ, 0xffffffff, P1 ;  /* 0xffffffffff057807 */ /* 0x000fe40000800000 */
[-C--:B------:R-:W-:Y:S01]  /*f3b0*/  ISETP.GE.AND P2, PT, R188, R0.reuse, PT ;  /* 0x00000000bc00720c */ /* 0x080fe20003f46270 */
[----:B------:R-:W5:Y:S01]  /*f3c0*/  LD.E.128 R68, desc[UR40][R68.64] ;  /* 0x0000002844447980 */ /* 0x000f62000c101d00 */
[----:B------:R-:W-:Y:S01]  /*f3d0*/  SEL R80, RZ, 0xffffffff, P0 ;  /* 0xffffffffff507807 */ /* 0x000fe20000000000 */
[----:B------:R-:W-:Y:S01]  /*f3e0*/  IMAD.SHL.U32 R84, R5, 0x2, RZ ;  /* 0x0000000205547824 */ /* 0x000fe200078e00ff */
[----:B------:R-:W-:Y:S01]  /*f3f0*/  SEL R21, RZ, 0x1, P2 ;  /* 0x00000001ff157807 */ /* 0x000fe20001000000 */
[----:B---3--:R-:W-:Y:S01]  /*f400*/  @P3 IMAD.HI.U32 R20, R82, R85, RZ ;  /* 0x0000005552143227 */ /* 0x008fe200078e00ff */
[----:B------:R-:W-:Y:S01]  /*f410*/  ISETP.GE.AND P0, PT, R207, R0, PT ;  /* 0x00000000cf00720c */ /* 0x000fe20003f06270 */
[----:B------:R-:W5:Y:S01]  /*f420*/  LD.E.128 R72, desc[UR40][R72.64] ;  /* 0x0000002848487980 */ /* 0x000f62000c101d00 */
[----:B------:R-:W-:Y:S01]  /*f430*/  LOP3.LUT R21, R84, 0x2, R21, 0xe2, !PT ;  /* 0x0000000254157812 */ /* 0x000fe200078ee215 */
[----:B------:R-:W-:-:S02]  /*f440*/  IMAD.SHL.U32 R80, R80, 0x4, RZ ;  /* 0x0000000450507824 */ /* 0x000fc400078e00ff */
[----:B------:R-:W-:Y:S01]  /*f450*/  IMAD.MOV.U32 R5, RZ, RZ, R82 ;  /* 0x000000ffff057224 */ /* 0x000fe200078e0052 */
[----:B----4-:R-:W-:Y:S01]  /*f460*/  @P3 SHF.R.U32.HI R5, RZ, R87, R20 ;  /* 0x00000057ff053219 */ /* 0x010fe20000011614 */
[----:B------:R-:W-:Y:S01]  /*f470*/  IMAD.WIDE.U32 R6, R200, UR4, R6 ;  /* 0x00000004c8067c25 */ /* 0x000fe2000f8e0006 */
[----:B------:R-:W-:Y:S01]  /*f480*/  LOP3.LUT R20, R80, 0x4, R21, 0xe2, !PT ;  /* 0x0000000450147812 */ /* 0x000fe200078ee215 */
[----:B------:R-:W-:Y:S01]  /*f490*/  ULDC.64 UR4, c[0x0][0xae0] ;  /* 0x0002b80000047ab9 */ /* 0x000fe20000000a00 */
[----:B------:R-:W-:Y:S01]  /*f4a0*/  SEL R21, RZ, 0xffffffff, P0 ;  /* 0xffffffffff157807 */ /* 0x000fe20000000000 */
[----:B------:R-:W5:Y:S01]  /*f4b0*/  LD.E.128 R76, desc[UR40][R76.64] ;  /* 0x000000284c4c7980 */ /* 0x000f62000c101d00 */
[-C--:B------:R-:W-:Y:S01]  /*f4c0*/  ISETP.GE.AND P0, PT, R206, R0.reuse, PT ;  /* 0x00000000ce00720c */ /* 0x080fe20003f06270 */
[----:B------:R-:W-:Y:S01]  /*f4d0*/  IMAD.IADD R7, R7, 0x1, R81 ;  /* 0x0000000107077824 */ /* 0x000fe200078e0251 */
[--C-:B------:R-:W-:Y:S01]  /*f4e0*/  SHF.R.S32.HI R80, RZ, 0x1f, R5.reuse ;  /* 0x0000001fff507819 */ /* 0x100fe20000011405 */
[----:B------:R-:W-:Y:S01]  /*f4f0*/  IMAD.MOV R81, RZ, RZ, -R5 ;  /* 0x000000ffff517224 */ /* 0x000fe200078e0a05 */
[----:B------:R-:W-:Y:S01]  /*f500*/  SEL R4, RZ, 0xffffffff, P0 ;  /* 0xffffffffff047807 */ /* 0x000fe20000000000 */
[----:B------:R-:W-:Y:S01]  /*f510*/  IMAD.SHL.U32 R85, R21, 0x8, RZ ;  /* 0x0000000815557824 */ /* 0x000fe200078e00ff */
[----:B------:R-:W-:Y:S01]  /*f520*/  ISETP.GE.AND P0, PT, R205, R0, PT ;  /* 0x00000000cd00720c */ /* 0x000fe20003f06270 */
[----:B------:R-:W-:Y:S01]  /*f530*/  IMAD R80, R80, UR4, RZ ;  /* 0x0000000450507c24 */ /* 0x000fe2000f8e02ff */
[----:B------:R-:W-:Y:S01]  /*f540*/  @!PT LDS RZ, [RZ] ;  /* 0x00000000fffff984 */ /* 0x000fe20000000800 */
[----:B------:R-:W-:Y:S01]  /*f550*/  @!PT LDS RZ, [RZ] ;  /* 0x00000000fffff984 */ /* 0x000fe20000000800 */
[----:B------:R-:W-:Y:S01]  /*f560*/  @!PT LDS RZ, [RZ] ;  /* 0x00000000fffff984 */ /* 0x000fe20000000800 */
[----:B------:R-:W-:Y:S01]  /*f570*/  @!PT LDS RZ, [RZ] ;  /* 0x00000000fffff984 */ /* 0x000fe20000000800 */
[----:B------:R0:W-:Y:S06]  /*f580*/  MEMBAR.ALL.CTA ;  /* 0x0000000000007992 */ /* 0x0001ec0000008000 */
[----:B0-----:R-:W0:Y:S01]  /*f590*/  FENCE.VIEW.ASYNC.S ;  /* 0x00000000000073c6 */ /* 0x001e220000000000 */
[----:B------:R-:W-:Y:S01]  /*f5a0*/  IMAD R21, R83, R81, R82 ;  /* 0x0000005153157224 */ /* 0x000fe200078e0252 */
[----:B------:R-:W-:Y:S01]  /*f5b0*/  LOP3.LUT R20, R85, 0x8, R20, 0xe2, !PT ;  /* 0x0000000855147812 */ /* 0x000fe200078ee214 */
[----:B------:R-:W-:Y:S01]  /*f5c0*/  IMAD.SHL.U32 R83, R4, 0x10, RZ ;  /* 0x0000001004537824 */ /* 0x000fe200078e00ff */
[----:B------:R-:W-:Y:S01]  /*f5d0*/  SEL R4, RZ, 0xffffffff, P0 ;  /* 0xffffffffff047807 */ /* 0x000fe20000000000 */
[----:B------:R-:W-:-:S04]  /*f5e0*/  IMAD.WIDE.U32 R6, R5, UR4, R6 ;  /* 0x0000000405067c25 */ /* 0x000fc8000f8e0006 */
[----:B------:R-:W-:Y:S01]  /*f5f0*/  IMAD R81, R5, UR5, R80 ;  /* 0x0000000505517c24 */ /* 0x000fe2000f8e0250 */
[----:B------:R-:W-:Y:S01]  /*f600*/  SHF.R.S32.HI R5, RZ, 0x1f, R21 ;  /* 0x0000001fff057819 */ /* 0x000fe20000011415 */
[----:B------:R-:W-:Y:S01]  /*f610*/  ULDC.64 UR4, c[0x0][0xad8] ;  /* 0x0002b60000047ab9 */ /* 0x000fe20000000a00 */
[----:B------:R-:W-:Y:S01]  /*f620*/  LOP3.LUT R20, R83, 0x10, R20, 0xe2, !PT ;  /* 0x0000001053147812 */ /* 0x000fe200078ee214 */
[----:B------:R-:W-:Y:S02]  /*f630*/  IMAD.IADD R7, R7, 0x1, R81 ;  /* 0x0000000107077824 */ /* 0x000fe400078e0251 */
[----:B------:R-:W-:Y:S02]  /*f640*/  VIADD R83, R188, 0x180 ;  /* 0x00000180bc537836 */ /* 0x000fe40000000000 */
[----:B------:R-:W-:Y:S02]  /*f650*/  IMAD.SHL.U32 R81, R4, 0x20, RZ ;  /* 0x0000002004517824 */ /* 0x000fe400078e00ff */
[----:B------:R-:W-:-:S02]  /*f660*/  IMAD R4, R5, UR4, RZ ;  /* 0x0000000405047c24 */ /* 0x000fc4000f8e02ff */
[----:B------:R-:W-:Y:S01]  /*f670*/  IMAD R3, R202, 0x40, R3 ;  /* 0x00000040ca037824 */ /* 0x000fe200078e0203 */
[----:B------:R-:W-:Y:S01]  /*f680*/  ISETP.GE.AND P0, PT, R83, R0, PT ;  /* 0x000000005300720c */ /* 0x000fe20003f06270 */
[----:B------:R-:W-:Y:S01]  /*f690*/  VIADD R87, R188, 0x1c0 ;  /* 0x000001c0bc577836 */ /* 0x000fe20000000000 */
[----:B------:R-:W-:Y:S01]  /*f6a0*/  LOP3.LUT R20, R81, 0x20, R20, 0xe2, !PT ;  /* 0x0000002051147812 */ /* 0x000fe200078ee214 */
[C---:B------:R-:W-:Y:S02]  /*f6b0*/  IMAD R81, R21.reuse, UR5, R4 ;  /* 0x0000000515517c24 */ /* 0x040fe4000f8e0204 */
[----:B------:R-:W-:Y:S01]  /*f6c0*/  IMAD.WIDE.U32 R6, R21, UR4, R6 ;  /* 0x0000000415067c25 */ /* 0x000fe2000f8e0006 */
[----:B------:R-:W-:Y:S01]  /*f6d0*/  ISETP.GE.AND P1, PT, R3, R88, PT ;  /* 0x000000580300720c */ /* 0x000fe20003f26270 */
[----:B------:R-:W-:Y:S01]  /*f6e0*/  ULDC.64 UR4, c[0x0][0xa80] ;  /* 0x0002a00000047ab9 */ /* 0x000fe20000000a00 */
[----:B------:R-:W-:Y:S01]  /*f6f0*/  SEL R5, RZ, 0x40, P0 ;  /* 0x00000040ff057807 */ /* 0x000fe20000000000 */
[----:B------:R-:W-:Y:S01]  /*f700*/  VIADD R4, R2, 0x28c20 ;  /* 0x00028c2002047836 */ /* 0x000fe20000000000 */
[----:B------:R-:W-:Y:S01]  /*f710*/  ISETP.GE.AND P0, PT, R87, R0, PT ;  /* 0x000000005700720c */ /* 0x000fe20003f06270 */
[----:B------:R-:W-:Y:S01]  /*f720*/  IMAD.IADD R7, R7, 0x1, R81 ;  /* 0x0000000107077824 */ /* 0x000fe200078e0251 */
[----:B------:R-:W-:-:S02]  /*f730*/  LEA R85, P2, R6, UR4, 0x1 ;  /* 0x0000000406557c11 */ /* 0x000fc4000f8408ff */
[----:B------:R-:W-:Y:S02]  /*f740*/  LOP3.LUT R82, R20, R5, RZ, 0xfc, !PT ;  /* 0x0000000514527212 */ /* 0x000fe400078efcff */
[----:B------:R-:W-:Y:S02]  /*f750*/  PRMT R4, RZ, 0x654, R4 ;  /* 0x00000654ff047816 */ /* 0x000fe40000000004 */
[----:B------:R-:W-:Y:S02]  /*f760*/  SEL R5, RZ, 0x80, P0 ;  /* 0x00000080ff057807 */ /* 0x000fe40000000000 */
[----:B------:R-:W-:Y:S01]  /*f770*/  LEA.HI.X R86, R6, UR5, R7, 0x1, P2 ;  /* 0x0000000506567c11 */ /* 0x000fe200090f0c07 */
[----:B0-----:R0:W-:Y:S01]  /*f780*/  SYNCS.ARRIVE.TRANS64.RED.A1T0 RZ, [R4+URZ], RZ ;  /* 0x000000ff04ff79a7 */ /* 0x0011e2000810043f */
[----:B------:R-:W-:Y:S01]  /*f790*/  LOP3.LUT R84, R82, R5, RZ, 0xfc, !PT ;  /* 0x0000000552547212 */ /* 0x000fe200078efcff */
[----:B------:R-:W-:Y:S02]  /*f7a0*/  BSSY B1, `(.L_x_3753) ;  /* 0x000002a000017945 */ /* 0x000fe40003800000 */
[----:B------:R3:W4:Y:S01]  /*f7b0*/  SHFL.IDX PT, R5, R86, RZ, 0x181f ;  /* 0x00181fff56057589 */ /* 0x00072200000e0000 */
[----:B-1----:R-:W-:-:S03]  /*f7c0*/  SHF.R.S32.HI R152, RZ, 0x1f, R205 ;  /* 0x0000001fff987819 */ /* 0x002fc600000114cd */
[----:B0-----:R3:W0:Y:S01]  /*f7d0*/  SHFL.IDX PT, R4, R85, RZ, 0x181f ;  /* 0x00181fff55047589 */ /* 0x00162200000e0000 */
[----:B------:R-:W-:Y:S02]  /*f7e0*/  SHF.R.S32.HI R156, RZ, 0x1f, R206 ;  /* 0x0000001fff9c7819 */ /* 0x000fe400000114ce */
[----:B------:R-:W-:Y:S02]  /*f7f0*/  SHF.R.S32.HI R157, RZ, 0x1f, R207 ;  /* 0x0000001fff9d7819 */ /* 0x000fe400000114cf */
[----:B------:R-:W-:Y:S02]  /*f800*/  SHF.R.S32.HI R158, RZ, 0x1f, R208 ;  /* 0x0000001fff9e7819 */ /* 0x000fe400000114d0 */
[----:B------:R-:W-:Y:S01]  /*f810*/  SHF.R.S32.HI R159, RZ, 0x1f, R209 ;  /* 0x0000001fff9f7819 */ /* 0x000fe200000114d1 */
[----:B---3--:R-:W-:Y:S06]  /*f820*/  @P1 BRA `(.L_x_3754) ;  /* 0x0000000000841947 */ /* 0x008fec0003800000 */
[-C--:B------:R-:W-:Y:S02]  /*f830*/  ISETP.GE.AND P2, PT, R188, R0.reuse, PT ;  /* 0x00000000bc00720c */ /* 0x080fe40003f46270 */
[-C--:B------:R-:W-:Y:S02]  /*f840*/  ISETP.GE.AND P4, PT, R209, R0.reuse, PT ;  /* 0x00000000d100720c */ /* 0x080fe40003f86270 */
[-C--:B------:R-:W-:Y:S02]  /*f850*/  ISETP.GE.AND P6, PT, R208, R0.reuse, PT ;  /* 0x00000000d000720c */ /* 0x080fe40003fc6270 */
[-C--:B------:R-:W-:Y:S02]  /*f860*/  ISETP.GE.AND P0, PT, R207, R0.reuse, PT ;  /* 0x00000000cf00720c */ /* 0x080fe40003f06270 */
[----:B------:R-:W-:Y:S02]  /*f870*/  ISETP.GE.AND P1, PT, R206, R0, PT ;  /* 0x00000000ce00720c */ /* 0x000fe40003f26270 */
[----:B------:R-:W-:-:S03]  /*f880*/  SHF.R.S32.HI R89, RZ, 0x1f, R83 ;  /* 0x0000001fff597819 */ /* 0x000fc60000011453 */
[----:B0---4-:R-:W-:Y:S02]  /*f890*/  @!P2 IMAD.WIDE R20, R188, 0x2, R4 ;  /* 0x00000002bc14a825 */ /* 0x011fe400078e0204 */
[CC--:B------:R-:W-:Y:S02]  /*f8a0*/  @!P4 LEA R6, P3, R209.reuse, R4.reuse, 0x1 ;  /* 0x00000004d106c211 */ /* 0x0c0fe400078608ff */
[----:B------:R-:W-:Y:S01]  /*f8b0*/  @!P6 LEA R80, P5, R208, R4, 0x1 ;  /* 0x00000004d050e211 */ /* 0x000fe200078a08ff */
[----:B-----5:R0:W-:Y:S01]  /*f8c0*/  @!P2 ST.E.128 desc[UR40][R20.64], R8 ;  /* 0x000000081400a985 */ /* 0x0201e2000c101d28 */
[----:B------:R-:W-:Y:S02]  /*f8d0*/  @!P4 LEA.HI.X R7, R209, R5, R159, 0x1, P3 ;  /* 0x00000005d107c211 */ /* 0x000fe400018f0c9f */
[----:B------:R-:W-:Y:S02]  /*f8e0*/  LOP3.LUT P2, RZ, R82, 0x40, RZ, 0xc0, !PT ;  /* 0x0000004052ff7812 */ /* 0x000fe4000784c0ff */
[----:B------:R-:W-:Y:S01]  /*f8f0*/  LOP3.LUT P3, RZ, R84, 0x80, RZ, 0xc0, !PT ;  /* 0x0000008054ff7812 */ /* 0x000fe2000786c0ff */
[----:B------:R1:W-:Y:S01]  /*f900*/  @!P4 ST.E.128 desc[UR40][R6.64], R24 ;  /* 0x000000180600c985 */ /* 0x0003e2000c101d28 */
[----:B------:R-:W-:-:S02]  /*f910*/  ISETP.GE.AND P4, PT, R205, R0, PT ;  /* 0x00000000cd00720c */ /* 0x000fc40003f86270 */
[----:B------:R-:W-:-:S05]  /*f920*/  @!P6 LEA.HI.X R81, R208, R5, R158, 0x1, P5 ;  /* 0x00000005d051e211 */ /* 0x000fca00028f0c9e */
[----:B------:R3:W-:Y:S01]  /*f930*/  @!P6 ST.E.128 desc[UR40][R80.64], R32 ;  /* 0x000000205000e985 */ /* 0x0007e2000c101d28 */
[CC--:B0-----:R-:W-:Y:S02]  /*f940*/  @!P1 LEA R20, P6, R206.reuse, R4.reuse, 0x1 ;  /* 0x00000004ce149211 */ /* 0x0c1fe400078c08ff */
[----:B------:R-:W-:Y:S02]  /*f950*/  SHF.R.S32.HI R9, RZ, 0x1f, R87 ;  /* 0x0000001fff097819 */ /* 0x000fe40000011457 */
[-C--:B------:R-:W-:Y:S02]  /*f960*/  @!P1 LEA.HI.X R21, R206, R5.reuse, R156, 0x1, P6 ;  /* 0x00000005ce159211 */ /* 0x080fe400030f0c9c */
[-C--:B-1----:R-:W-:Y:S02]  /*f970*/  @!P0 LEA R6, P5, R207, R4.reuse, 0x1 ;  /* 0x00000004cf068211 */ /* 0x082fe400078a08ff */
[----:B------:R-:W-:Y:S02]  /*f980*/  @P3 LEA R8, P6, R87, R4, 0x1 ;  /* 0x0000000457083211 */ /* 0x000fe400078c08ff */
[----:B------:R-:W-:-:S02]  /*f990*/  @!P0 LEA.HI.X R7, R207, R5, R157, 0x1, P5 ;  /* 0x00000005cf078211 */ /* 0x000fc400028f0c9d */
[-C--:B------:R-:W-:Y:S02]  /*f9a0*/  @P2 LEA R10, P5, R83, R4.reuse, 0x1 ;  /* 0x00000004530a2211 */ /* 0x080fe400078a08ff */
[-C--:B------:R-:W-:Y:S01]  /*f9b0*/  @P3 LEA.HI.X R9, R87, R5.reuse, R9, 0x1, P6 ;  /* 0x0000000557093211 */ /* 0x080fe200030f0c09 */
[----:B------:R3:W-:Y:S01]  /*f9c0*/  @!P0 ST.E.128 desc[UR40][R6.64], R40 ;  /* 0x0000002806008985 */ /* 0x0007e2000c101d28 */
[-C--:B------:R-:W-:Y:S02]  /*f9d0*/  @P2 LEA.HI.X R11, R83, R5.reuse, R89, 0x1, P5 ;  /* 0x00000005530b2211 */ /* 0x080fe400028f0c59 */
[C---:B------:R-:W-:Y:S01]  /*f9e0*/  @!P4 LEA R4, P5, R205.reuse, R4, 0x1 ;  /* 0x00000004cd04c211 */ /* 0x040fe200078a08ff */
[----:B------:R3:W-:Y:S03]  /*f9f0*/  @!P1 ST.E.128 desc[UR40][R20.64], R48 ;  /* 0x0000003014009985 */ /* 0x0007e6000c101d28 */
[----:B------:R-:W-:-:S05]  /*fa00*/  @!P4 LEA.HI.X R5, R205, R5, R152, 0x1, P5 ;  /* 0x00000005cd05c211 */ /* 0x000fca00028f0c98 */
[----:B------:R3:W-:Y:S04]  /*fa10*/  @!P4 ST.E.128 desc[UR40][R4.64], R56 ;  /* 0x000000380400c985 */ /* 0x0007e8000c101d28 */
[----:B------:R3:W-:Y:S04]  /*fa20*/  @P2 ST.E.128 desc[UR40][R10.64], R64 ;  /* 0x000000400a002985 */ /* 0x0007e8000c101d28 */
[----:B------:R3:W-:Y:S02]  /*fa30*/  @P3 ST.E.128 desc[UR40][R8.64], R72 ;  /* 0x0000004808003985 */ /* 0x0007e4000c101d28 */
.L_x_3754:
[----:B------:R-:W-:Y:S05]  /*fa40*/  BSYNC B1 ;  /* 0x0000000000017941 */ /* 0x000fea0003800000 */
.L_x_3753:
[----:B------:R-:W-:Y:S01]  /*fa50*/  VIADD R3, R3, 0x20 ;  /* 0x0000002003037836 */ /* 0x000fe20000000000 */
[----:B---34-:R1:W3:Y:S04]  /*fa60*/  SHFL.IDX PT, R5, R86, 0x1, 0x181f ;  /* 0x00381f0056057f89 */ /* 0x0182e800000e0000 */
[----:B------:R-:W-:Y:S01]  /*fa70*/  ISETP.GE.AND P0, PT, R3, R88, PT ;  /* 0x000000580300720c */ /* 0x000fe20003f06270 */
[----:B0-----:R1:W0:-:S12]  /*fa80*/  SHFL.IDX PT, R4, R85, 0x1, 0x181f ;  /* 0x00381f0055047f89 */ /* 0x00121800000e0000 */
[----:B-1----:R-:W-:Y:S05]  /*fa90*/  @P0 BRA `(.L_x_3755) ;  /* 0x00000028001c0947 */ /* 0x002fea0003800000 */
[-C--:B------:R-:W-:Y:S02]  /*faa0*/  ISETP.GE.AND P5, PT, R209, R0.reuse, PT ;  /* 0x00000000d100720c */ /* 0x080fe40003fa6270 */
[-C--:B------:R-:W-:Y:S02]  /*fab0*/  ISETP.GE.AND P6, PT, R188, R0.reuse, PT ;  /* 0x00000000bc00720c */ /* 0x080fe40003fc6270 */
[-C--:B------:R-:W-:Y:S02]  /*fac0*/  ISETP.GE.AND P4, PT, R208, R0.reuse, PT ;  /* 0x00000000d000720c */ /* 0x080fe40003f86270 */
[-C--:B------:R-:W-:Y:S02]  /*fad0*/  ISETP.GE.AND P2, PT, R206, R0.reuse, PT ;  /* 0x00000000ce00720c */ /* 0x080fe40003f46270 */
[----:B------:R-:W-:Y:S02]  /*fae0*/  ISETP.GE.AND P3, PT, R207, R0, PT ;  /* 0x00000000cf00720c */ /* 0x000fe40003f66270 */
[----:B------:R-:W-:-:S03]  /*faf0*/  LOP3.LUT P0, RZ, R82, 0x40, RZ, 0xc0, !PT ;  /* 0x0000004052ff7812 */ /* 0x000fc6000780c0ff */
[C---:B0----5:R-:W-:Y:S02]  /*fb00*/  @!P5 LEA R8, P1, R209.reuse, R4, 0x1 ;  /* 0x00000004d108d211 */ /* 0x061fe400078208ff */
[----:B---3--:R-:W-:Y:S02]  /*fb10*/  @!P6 IMAD.WIDE R6, R188, 0x2, R4 ;  /* 0x00000002bc06e825 */ /* 0x008fe400078e0204 */
[----:B------:R-:W-:Y:S02]  /*fb20*/  @!P5 LEA.HI.X R9, R209, R5, R159, 0x1, P1 ;  /* 0x00000005d109d211 */ /* 0x000fe400008f0c9f */
[----:B------:R-:W-:Y:S01]  /*fb30*/  ISETP.GE.AND P1, PT, R205, R0, PT ;  /* 0x00000000cd00720c */ /* 0x000fe20003f26270 */
[----:B------:R0:W-:Y:S01]  /*fb40*/  @!P6 ST.E.128 desc[UR40][R6.64], R12 ;  /* 0x0000000c0600e985 */ /* 0x0001e2000c101d28 */
[----:B------:R-:W-:-:S03]  /*fb50*/  SHF.R.S32.HI R0, RZ, 0x1f, R83 ;  /* 0x0000001fff007819 */ /* 0x000fc60000011453 */
[----:B------:R1:W-:Y:S01]  /*fb60*/  @!P5 ST.E.128 desc[UR40][R8.64], R28 ;  /* 0x0000001c0800d985 */ /* 0x0003e2000c101d28 */
[----:B0-----:R-:W-:-:S04]  /*fb70*/  @!P4 LEA R6, P6, R208, R4, 0x1 ;  /* 0x00000004d006c211 */ /* 0x001fc800078c08ff */
[-C--:B------:R-:W-:Y:S02]  /*fb80*/  @!P4 LEA.HI.X R7, R208, R5.reuse, R158, 0x1, P6 ;  /* 0x00000005d007c211 */ /* 0x080fe400030f0c9e */
[CC--:B------:R-:W-:Y:S02]  /*fb90*/  @!P2 LEA R10, P6, R206.reuse, R4.reuse, 0x1 ;  /* 0x00000004ce0aa211 */ /* 0x0c0fe400078c08ff */
[CC--:B-1----:R-:W-:Y:S01]  /*fba0*/  @!P3 LEA R8, P5, R207.reuse, R4.reuse, 0x1 ;  /* 0x00000004cf08b211 */ /* 0x0c2fe200078a08ff */
[----:B------:R0:W-:Y:S01]  /*fbb0*/  @!P4 ST.E.128 desc[UR40][R6.64], R36 ;  /* 0x000000240600c985 */ /* 0x0001e2000c101d28 */
[-C--:B------:R-:W-:Y:S02]  /*fbc0*/  @!P2 LEA.HI.X R11, R206, R5.reuse, R156, 0x1, P6 ;  /* 0x00000005ce0ba211 */ /* 0x080fe400030f0c9c */
[----:B------:R-:W-:Y:S02]  /*fbd0*/  @!P3 LEA.HI.X R9, R207, R5, R157, 0x1, P5 ;  /* 0x00000005cf09b211 */ /* 0x000fe400028f0c9d */
[----:B------:R-:W-:-:S02]  /*fbe0*/  @!P1 LEA R14, P6, R205, R4, 0x1 ;  /* 0x00000004cd0e9211 */ /* 0x000fc400078c08ff */
[----:B------:R-:W-:Y:S01]  /*fbf0*/  @P0 LEA R12, P5, R83, R4, 0x1 ;  /* 0x00000004530c0211 */ /* 0x000fe200078a08ff */
[----:B------:R0:W-:Y:S01]  /*fc00*/  @!P3 ST.E.128 desc[UR40][R8.64], R44 ;  /* 0x0000002c0800b985 */ /* 0x0001e2000c101d28 */
[-C--:B------:R-:W-:Y:S02]  /*fc10*/  @!P1 LEA.HI.X R15, R205, R5.reuse, R152, 0x1, P6 ;  /* 0x00000005cd0f9211 */ /* 0x080fe400030f0c98 */
[----:B------:R-:W-:Y:S01]  /*fc20*/  @P0 LEA.HI.X R13, R83, R5, R0, 0x1, P5 ;  /* 0x00000005530d0211 */ /* 0x000fe200028f0c00 */
[----:B------:R0:W-:Y:S04]  /*fc30*/  @!P2 ST.E.128 desc[UR40][R10.64], R52 ;  /* 0x000000340a00a985 */ /* 0x0001e8000c101d28 */
[----:B------:R0:W-:Y:S04]  /*fc40*/  @!P1 ST.E.128 desc[UR40][R14.64], R60 ;  /* 0x0000003c0e009985 */ /* 0x0001e8000c101d28 */
[----:B------:R0:W-:Y:S01]  /*fc50*/  @P0 ST.E.128 desc[UR40][R12.64], R68 ;  /* 0x000000440c000985 */ /* 0x0001e2000c101d28 */
[----:B------:R-:W-:-:S13]  /*fc60*/  LOP3.LUT P0, RZ, R84, 0x80, RZ, 0xc0, !PT ;  /* 0x0000008054ff7812 */ /* 0x000fda000780c0ff */
[----:B------:R-:W-:Y:S05]  /*fc70*/  @!P0 BRA `(.L_x_3755) ;  /* 0x0000002400a48947 */ /* 0x000fea0003800000 */
[----:B------:R-:W-:Y:S02]  /*fc80*/  LEA R4, P0, R87, R4, 0x1 ;  /* 0x0000000457047211 */ /* 0x000fe400078008ff */
[----:B------:R-:W-:-:S04]  /*fc90*/  SHF.R.S32.HI R0, RZ, 0x1f, R87 ;  /* 0x0000001fff007819 */ /* 0x000fc80000011457 */
[----:B------:R-:W-:-:S05]  /*fca0*/  LEA.HI.X R5, R87, R5, R0, 0x1, P0 ;  /* 0x0000000557057211 */ /* 0x000fca00000f0c00 */
[----:B------:R1:W-:Y:S01]  /*fcb0*/  ST.E.128 desc[UR40][R4.64], R76 ;  /* 0x0000004c04007985 */ /* 0x0003e2000c101d28 */
[----:B------:R-:W-:Y:S05]  /*fcc0*/  BRA `(.L_x_3755) ;  /* 0x0000002400907947 */ /* 0x000fea0003800000 */
.L_x_3752:
[----:B------:R-:W5:Y:S01]  /*fcd0*/  LDL R10, [R1+0x6c] ;  /* 0x00006c00010a7983 */ /* 0x000f620000100800 */
[----:B---34-:R-:W3:Y:S01]  /*fce0*/  LDC R9, c[0x0][0xbe8] ;  /* 0x0002fa00ff097b82 */ /* 0x018ee20000000800 */
[----:B------:R-:W-:Y:S01]  /*fcf0*/  ULDC.64 UR4, c[0x0][0xb08] ;  /* 0x0002c20000047ab9 */ /* 0x000fe20000000a00 */
[----:B------:R-:W-:Y:S01]  /*fd00*/  IMAD R11, R202, 0x40, R191 ;  /* 0x00000040ca0b7824 */ /* 0x000fe200078e02bf */
[----:B------:R-:W-:Y:S01]  /*fd10*/  BSSY B1, `(.L_x_3756) ;  /* 0x00000e6000017945 */ /* 0x000fe20003800000 */
[----:B------:R-:W-:Y:S01]  /*fd20*/  IMAD R3, R5, UR4, RZ ;  /* 0x0000000405037c24 */ /* 0x000fe2000f8e02ff */
[----:B------:R-:W-:Y:S01]  /*fd30*/  SHF.R.S32.HI R21, RZ, 0x1f, R212 ;  /* 0x0000001fff157819 */ /* 0x000fe200000114d4 */
[C---:B------:R-:W-:Y:S01]  /*fd40*/  IMAD.WIDE.U32 R6, R0.reuse, UR4, RZ ;  /* 0x0000000400067c25 */ /* 0x040fe2000f8e00ff */
[----:B-1----:R-:W-:Y:S02]  /*fd50*/  SHF.R.S32.HI R152, RZ, 0x1f, R213 ;  /* 0x0000001fff987819 */ /* 0x002fe400000114d5 */
[----:B------:R-:W-:Y:S01]  /*fd60*/  SHF.R.S32.HI R156, RZ, 0x1f, R214 ;  /* 0x0000001fff9c7819 */ /* 0x000fe200000114d6 */
[----:B------:R-:W-:Y:S01]  /*fd70*/  IMAD R3, R0, UR5, R3 ;  /* 0x0000000500037c24 */ /* 0x000fe2000f8e0203 */
[----:B------:R-:W-:Y:S01]  /*fd80*/  ULDC.64 UR4, c[0x0][0xb38] ;  /* 0x0002ce0000047ab9 */ /* 0x000fe20000000a00 */
[----:B------:R-:W-:Y:S01]  /*fd90*/  SHF.R.S32.HI R0, RZ, 0x1f, R200 ;  /* 0x0000001fff007819 */ /* 0x000fe200000114c8 */
[----:B------:R-:W-:Y:S01]  /*fda0*/  VIADD R176, R193, 0x50 ;  /* 0x00000050c1b07836 */ /* 0x000fe20000000000 */
[----:B------:R-:W-:Y:S01]  /*fdb0*/  SHF.R.S32.HI R157, RZ, 0x1f, R215 ;  /* 0x0000001fff9d7819 */ /* 0x000fe200000114d7 */
[----:B------:R-:W-:Y:S01]  /*fdc0*/  IMAD.IADD R7, R7, 0x1, R3 ;  /* 0x0000000107077824 */ /* 0x000fe200078e0203 */
[----:B------:R-:W-:Y:S01]  /*fdd0*/  SHF.R.S32.HI R158, RZ, 0x1f, R216 ;  /* 0x0000001fff9e7819 */ /* 0x000fe200000114d8 */
[----:B------:R-:W-:Y:S01]  /*fde0*/  VIADD R178, R193, 0x48 ;  /* 0x00000048c1b27836 */ /* 0x000fe20000000000 */
[----:B------:R-:W-:Y:S01]  /*fdf0*/  SHF.R.S32.HI R159, RZ, 0x1f, R219 ;  /* 0x0000001fff9f7819 */ /* 0x000fe200000114db */
[----:B------:R-:W-:Y:S01]  /*fe00*/  IMAD.WIDE.U32 R6, R199, UR4, R6 ;  /* 0x00000004c7067c25 */ /* 0x000fe2000f8e0006 */
[----:B------:R-:W-:-:S02]  /*fe10*/  SHF.R.S32.HI R160, RZ, 0x1f, R220 ;  /* 0x0000001fffa07819 */ /* 0x000fc400000114dc */
[----:B------:R-:W-:Y:S01]  /*fe20*/  SHF.R.S32.HI R161, RZ, 0x1f, R221 ;  /* 0x0000001fffa17819 */ /* 0x000fe200000114dd */
[----:B------:R-:W-:Y:S01]  /*fe30*/  IMAD R7, R199, UR5, R7 ;  /* 0x00000005c7077c24 */ /* 0x000fe2000f8e0207 */
[----:B---3--:R-:W-:Y:S01]  /*fe40*/  ISETP.NE.AND P0, PT, R9, 0x1, PT ;  /* 0x000000010900780c */ /* 0x008fe20003f05270 */
[----:B------:R-:W-:Y:S01]  /*fe50*/  ULDC.64 UR4, c[0x0][0xb40] ;  /* 0x0002d00000047ab9 */ /* 0x000fe20000000a00 */
[C---:B------:R-:W-:Y:S01]  /*fe60*/  VIADD R180, R193.reuse, 0x40 ;  /* 0x00000040c1b47836 */ /* 0x040fe20000000000 */
[----:B------:R-:W-:Y:S01]  /*fe70*/  SHF.R.S32.HI R162, RZ, 0x1f, R222 ;  /* 0x0000001fffa27819 */ /* 0x000fe200000114de */
[----:B------:R-:W-:Y:S01]  /*fe80*/  IMAD R0, R0, UR4, RZ ;  /* 0x0000000400007c24 */ /* 0x000fe2000f8e02ff */
[----:B------:R-:W-:Y:S01]  /*fe90*/  SHF.R.S32.HI R163, RZ, 0x1f, R223 ;  /* 0x0000001fffa37819 */ /* 0x000fe200000114df */
[C---:B------:R-:W-:Y:S01]  /*fea0*/  IMAD.WIDE.U32 R6, R200.reuse, UR4, R6 ;  /* 0x00000004c8067c25 */ /* 0x040fe2000f8e0006 */
[----:B------:R-:W-:Y:S02]  /*feb0*/  SHF.R.S32.HI R164, RZ, 0x1f, R224 ;  /* 0x0000001fffa47819 */ /* 0x000fe400000114e0 */
[----:B------:R-:W-:Y:S01]  /*fec0*/  SHF.R.S32.HI R165, RZ, 0x1f, R225 ;  /* 0x0000001fffa57819 */ /* 0x000fe200000114e1 */
[----:B------:R-:W-:Y:S01]  /*fed0*/  IMAD R0, R200, UR5, R0 ;  /* 0x00000005c8007c24 */ /* 0x000fe2000f8e0200 */
[----:B------:R-:W-:Y:S01]  /*fee0*/  ULDC.64 UR4, c[0x0][0xb48] ;  /* 0x0002d20000047ab9 */ /* 0x000fe20000000a00 */
[----:B------:R-:W-:Y:S01]  /*fef0*/  VIADD R182, R193, 0x38 ;  /* 0x00000038c1b67836 */ /* 0x000fe20000000000 */
[----:B------:R-:W1:Y:S01]  /*ff00*/  @P0 LDC R8, c[0x0][0xbec] ;  /* 0x0002fb00ff080b82 */ /* 0x000e620000000800 */
[----:B------:R-:W-:Y:S01]  /*ff10*/  IMAD.IADD R7, R7, 0x1, R0 ;  /* 0x0000000107077824 */ /* 0x000fe200078e0200 */
[----:B------:R-:W-:Y:S01]  /*ff20*/  SHF.R.S32.HI R166, RZ, 0x1f, R228 ;  /* 0x0000001fffa67819 */ /* 0x000fe200000114e4 */
[----:B------:R-:W-:Y:S01]  /*ff30*/  VIADD R192, R193, 0x30 ;  /* 0x00000030c1c07836 */ /* 0x000fe20000000000 */
[----:B------:R-:W-:Y:S01]  /*ff40*/  SHF.R.S32.HI R167, RZ, 0x1f, R229 ;  /* 0x0000001fffa77819 */ /* 0x000fe200000114e5 */
[----:B------:R-:W-:Y:S01]  /*ff50*/  IMAD.WIDE.U32 R6, R211, UR4, R6 ;  /* 0x00000004d3067c25 */ /* 0x000fe2000f8e0006 */
[----:B------:R-:W-:-:S02]  /*ff60*/  SHF.R.S32.HI R168, RZ, 0x1f, R231 ;  /* 0x0000001fffa87819 */ /* 0x000fc400000114e7 */
[----:B------:R-:W3:Y:S01]  /*ff70*/  @P0 LDC R0, c[0x0][0xbf0] ;  /* 0x0002fc00ff000b82 */ /* 0x000ee20000000800 */
[----:B------:R-:W-:Y:S01]  /*ff80*/  IMAD R7, R211, UR5, R7 ;  /* 0x00000005d3077c24 */ /* 0x000fe2000f8e0207 */
[----:B------:R-:W-:Y:S01]  /*ff90*/  ULDC.64 UR4, c[0x0][0xb30] ;  /* 0x0002cc0000047ab9 */ /* 0x000fe20000000a00 */
[C---:B------:R-:W-:Y:S01]  /*ffa0*/  VIADD R200, R193.reuse, 0x28 ;  /* 0x00000028c1c87836 */ /* 0x040fe20000000000 */
[----:B------:R-:W-:Y:S01]  /*ffb0*/  SHF.R.S32.HI R169, RZ, 0x1f, R232 ;  /* 0x0000001fffa97819 */ /* 0x000fe200000114e8 */
[C---:B------:R-:W-:Y:S01]  /*ffc0*/  VIADD R203, R193.reuse, 0x20 ;  /* 0x00000020c1cb7836 */ /* 0x040fe20000000000 */
[----:B------:R-:W-:Y:S01]  /*ffd0*/  SHF.R.S32.HI R170, RZ, 0x1f, R233 ;  /* 0x0000001fffaa7819 */ /* 0x000fe200000114e9 */
[C---:B------:R-:W-:Y:S01]  /*ffe0*/  VIADD R211, R193.reuse, 0x18 ;  /* 0x00000018c1d37836 */ /* 0x040fe20000000000 */
[----:B------:R-:W-:Y:S01]  /*fff0*/  SHF.R.S32.HI R171, RZ, 0x1f, R234 ;  /* 0x0000001fffab7819 */ /* 0x000fe200000114ea */
[C---:B--2---:R-:W-:Y:S01]  /*10000*/  VIADD R218, R193.reuse, 0x10 ;  /* 0x00000010c1da7836 */ /* 0x044fe20000000000 */
        /* <DEDUP_REMOVED lines=23> */
[----:B------:R-:W-:Y:S02]  /*10180*/  SHF.R.S32.HI R227, RZ, 0x1f, R227 ;  /* 0x0000001fffe37819 */ /* 0x000fe400000114e3 */
[----:B------:R-:W-:Y:S01]  /*10190*/  SHF.R.S32.HI R230, RZ, 0x1f, R193 ;  /* 0x0000001fffe67819 */ /* 0x000fe200000114c1 */
[----:B-----5:R-:W-:-:S04]  /*101a0*/  IMAD R3, R202, 0x40, R10 ;  /* 0x00000040ca037824 */ /* 0x020fc800078e020a */
[----:B-1----:R-:W-:-:S04]  /*101b0*/  @P0 IMAD.HI.U32 R8, R3, R8, RZ ;  /* 0x0000000803080227 */ /* 0x002fc800078e00ff */
[----:B------:R-:W-:Y:S01]  /*101c0*/  IMAD.MOV.U32 R5, RZ, RZ, R3 ;  /* 0x000000ffff057224 */ /* 0x000fe200078e0003 */
[----:B---3--:R-:W-:-:S05]  /*101d0*/  @P0 SHF.R.U32.HI R5, RZ, R0, R8 ;  /* 0x00000000ff050219 */ /* 0x008fca0000011608 */
[----:B------:R-:W-:Y:S02]  /*101e0*/  IMAD.MOV R0, RZ, RZ, -R5 ;  /* 0x000000ffff007224 */ /* 0x000fe400078e0a05 */
[----:B------:R-:W-:-:S04]  /*101f0*/  IMAD.WIDE.U32 R6, R5, UR4, R6 ;  /* 0x0000000405067c25 */ /* 0x000fc8000f8e0006 */
[----:B------:R-:W-:Y:S02]  /*10200*/  IMAD R3, R9, R0, R3 ;  /* 0x0000000009037224 */ /* 0x000fe400078e0203 */
[----:B------:R-:W-:Y:S01]  /*10210*/  IMAD R0, R4, R9, RZ ;  /* 0x0000000904007224 */ /* 0x000fe200078e02ff */
        /* <DEDUP_REMOVED lines=11> */
[----:B------:R-:W-:-:S04]  /*102d0*/  IMAD.IADD R4, R7, 0x1, R4 ;  /* 0x0000000107047824 */ /* 0x000fc800078e0204 */
[----:B------:R1:W2:Y:S01]  /*102e0*/  SHFL.IDX PT, R13, R3, RZ, 0x1c1f ;  /* 0x001c1fff030d7589 */ /* 0x0002a200000e0000 */
[----:B------:R-:W-:Y:S01]  /*102f0*/  LEA.HI.X R10, R6, UR5, R4, 0x2, P0 ;  /* 0x00000005060a7c11 */ /* 0x000fe200080f1404 */
[----:B------:R-:W-:Y:S01]  /*10300*/  VIADD R4, R2, 0x28c20 ;  /* 0x00028c2002047836 */ /* 0x000fe20000000000 */
[----:B------:R-:W-:-:S03]  /*10310*/  ISETP.GE.AND P0, PT, R11, R0, PT ;  /* 0x000000000b00720c */ /* 0x000fc60003f06270 */
[----:B------:R1:W3:Y:S01]  /*10320*/  SHFL.IDX PT, R12, R10, RZ, 0x1c1f ;  /* 0x001c1fff0a0c7589 */ /* 0x0002e200000e0000 */
[----:B------:R-:W-:-:S04]  /*10330*/  PRMT R4, RZ, 0x654, R4 ;  /* 0x00000654ff047816 */ /* 0x000fc80000000004 */
[----:B------:R1:W-:Y:S05]  /*10340*/  SYNCS.ARRIVE.TRANS64.RED.A1T0 RZ, [R4+URZ], RZ ;  /* 0x000000ff04ff79a7 */ /* 0x0003ea000810043f */
[----:B------:R-:W-:Y:S05]  /*10350*/  @P0 BRA `(.L_x_3757) ;  /* 0x0000000800040947 */ /* 0x000fea0003800000 */
[----:B------:R-:W-:Y:S02]  /*10360*/  ULDC UR4, c[0x0][0xac8] ;  /* 0x0002b20000047ab9 */ /* 0x000fe40000000800 */
[----:B------:R-:W-:Y:S02]  /*10370*/  ISETP.GE.AND P0, PT, R193, UR4, PT ;  /* 0x00000004c1007c0c */ /* 0x000fe4000bf06270 */
[----:B------:R-:W-:Y:S02]  /*10380*/  ISETP.GE.AND P5, PT, R237, UR4, PT ;  /* 0x00000004ed007c0c */ /* 0x000fe4000bfa6270 */
[----:B------:R-:W-:Y:S02]  /*10390*/  ISETP.GE.AND P4, PT, R236, UR4, PT ;  /* 0x00000004ec007c0c */ /* 0x000fe4000bf86270 */
[----:B------:R-:W-:-:S07]  /*103a0*/  ISETP.GE.AND P3, PT, R235, UR4, PT ;  /* 0x00000004eb007c0c */ /* 0x000fce000bf66270 */
[----:B-12---:R-:W-:-:S04]  /*103b0*/  @!P0 LEA R4, P1, R193, R13, 0x2 ;  /* 0x0000000dc1048211 */ /* 0x006fc800078210ff */
[----:B---3--:R-:W-:-:S05]  /*103c0*/  @!P0 LEA.HI.X R5, R193, R12, R230, 0x2, P1 ;  /* 0x0000000cc1058211 */ /* 0x008fca00008f14e6 */
[----:B------:R1:W-:Y:S01]  /*103d0*/  @!P0 ST.E.64 desc[UR40][R4.64], R24 ;  /* 0x0000001804008985 */ /* 0x0003e2000c101b28 */
[----:B------:R-:W-:-:S13]  /*103e0*/  ISETP.GE.AND P0, PT, R226, UR4, PT ;  /* 0x00000004e2007c0c */ /* 0x000fda000bf06270 */
[----:B-1----:R-:W-:-:S04]  /*103f0*/  @!P0 LEA R4, P1, R226, R13, 0x2 ;  /* 0x0000000de2048211 */ /* 0x002fc800078210ff */
[----:B------:R-:W-:Y:S02]  /*10400*/  @!P0 LEA.HI.X R5, R226, R12, R227, 0x2, P1 ;  /* 0x0000000ce2058211 */ /* 0x000fe400008f14e3 */
[----:B------:R-:W-:-:S03]  /*10410*/  ISETP.GE.AND P1, PT, R204, UR4, PT ;  /* 0x00000004cc007c0c */ /* 0x000fc6000bf26270 */
[----:B------:R1:W-:Y:S01]  /*10420*/  @!P0 ST.E.64 desc[UR40][R4.64], R28 ;  /* 0x0000001c04008985 */ /* 0x0003e2000c101b28 */
[----:B------:R-:W-:-:S13]  /*10430*/  ISETP.GE.AND P0, PT, R217, UR4, PT ;  /* 0x00000004d9007c0c */ /* 0x000fda000bf06270 */
[----:B-1----:R-:W-:-:S04]  /*10440*/  @!P0 LEA R4, P2, R217, R13, 0x2 ;  /* 0x0000000dd9048211 */ /* 0x002fc800078410ff */
[----:B------:R-:W-:-:S05]  /*10450*/  @!P0 LEA.HI.X R5, R217, R12, R218, 0x2, P2 ;  /* 0x0000000cd9058211 */ /* 0x000fca00010f14da */
[----:B------:R1:W-:Y:S01]  /*10460*/  @!P0 ST.E.64 desc[UR40][R4.64], R32 ;  /* 0x0000002004008985 */ /* 0x0003e2000c101b28 */
[----:B------:R-:W-:Y:S02]  /*10470*/  ISETP.GE.AND P0, PT, R201, UR4, PT ;  /* 0x00000004c9007c0c */ /* 0x000fe4000bf06270 */
        /* <DEDUP_REMOVED lines=25> */
[----:B------:R-:W-:Y:S02]  /*10610*/  @!P1 LEA.HI.X R5, R177, R12, R178, 0x2, P2 ;  /* 0x0000000cb1059211 */ /* 0x000fe400010f14b2 */
[----:B------:R-:W-:-:S03]  /*10620*/  @!P4 LEA R6, P2, R236, R13, 0x2 ;  /* 0x0000000dec06c211 */ /* 0x000fc600078410ff */
[----:B------:R1:W-:Y:S01]  /*10630*/  @!P1 ST.E.64 desc[UR40][R4.64], R60 ;  /* 0x0000003c04009985 */ /* 0x0003e2000c101b28 */
[----:B------:R-:W-:Y:S02]  /*10640*/  @!P4 LEA.HI.X R7, R236, R12, R173, 0x2, P2 ;  /* 0x0000000cec07c211 */ /* 0x000fe400010f14ad */
[----:B------:R-:W-:Y:S02]  /*10650*/  ISETP.GE.AND P2, PT, R232, UR4, PT ;  /* 0x00000004e8007c0c */ /* 0x000fe4000bf46270 */
[----:B-1----:R-:W-:-:S04]  /*10660*/  @!P0 LEA R4, P1, R175, R13, 0x2 ;  /* 0x0000000daf048211 */ /* 0x002fc800078210ff */
[----:B------:R-:W-:Y:S02]  /*10670*/  @!P0 LEA.HI.X R5, R175, R12, R176, 0x2, P1 ;  /* 0x0000000caf058211 */ /* 0x000fe400008f14b0 */
[----:B------:R-:W-:-:S03]  /*10680*/  ISETP.GE.AND P1, PT, R233, UR4, PT ;  /* 0x00000004e9007c0c */ /* 0x000fc6000bf26270 */
[----:B------:R1:W-:Y:S01]  /*10690*/  @!P0 ST.E.64 desc[UR40][R4.64], R64 ;  /* 0x0000004004008985 */ /* 0x0003e2000c101b28 */
[----:B------:R-:W-:Y:S02]  /*106a0*/  ISETP.GE.AND P0, PT, R234, UR4, PT ;  /* 0x00000004ea007c0c */ /* 0x000fe4000bf06270 */
[----:B-1----:R-:W-:-:S04]  /*106b0*/  @!P5 LEA R4, P6, R237, R13, 0x2 ;  /* 0x0000000ded04d211 */ /* 0x002fc800078c10ff */
[----:B------:R-:W-:Y:S02]  /*106c0*/  @!P5 LEA.HI.X R5, R237, R12, R174, 0x2, P6 ;  /* 0x0000000ced05d211 */ /* 0x000fe400030f14ae */
[----:B------:R-:W-:-:S03]  /*106d0*/  @!P3 LEA R8, P6, R235, R13, 0x2 ;  /* 0x0000000deb08b211 */ /* 0x000fc600078c10ff */
[----:B------:R1:W-:Y:S01]  /*106e0*/  @!P5 ST.E.64 desc[UR40][R4.64], R68 ;  /* 0x000000440400d985 */ /* 0x0003e2000c101b28 */
[----:B------:R-:W-:-:S03]  /*106f0*/  @!P3 LEA.HI.X R9, R235, R12, R172, 0x2, P6 ;  /* 0x0000000ceb09b211 */ /* 0x000fc600030f14ac */
[----:B------:R2:W-:Y:S04]  /*10700*/  @!P4 ST.E.64 desc[UR40][R6.64], R72 ;  /* 0x000000480600c985 */ /* 0x0005e8000c101b28 */
        /* <DEDUP_REMOVED lines=19> */
[-C--:B------:R-:W-:Y:S02]  /*10840*/  @!P4 LEA.HI.X R7, R229, R12.reuse, R167, 0x2, P0 ;  /* 0x0000000ce507c211 */ /* 0x080fe400000f14a7 */
[----:B------:R-:W-:Y:S02]  /*10850*/  ISETP.GE.AND P0, PT, R223, UR4, PT ;  /* 0x00000004df007c0c */ /* 0x000fe4000bf06270 */
[CC--:B---3--:R-:W-:Y:S01]  /*10860*/  @!P5 LEA R8, P6, R228.reuse, R13.reuse, 0x2 ;  /* 0x0000000de408d211 */ /* 0x0c8fe200078c10ff */
[----:B------:R2:W-:Y:S01]  /*10870*/  @!P4 ST.E.64 desc[UR40][R6.64], R96 ;  /* 0x000000600600c985 */ /* 0x0005e2000c101b28 */
[----:B------:R-:W-:Y:S02]  /*10880*/  ISETP.GE.AND P4, PT, R221, UR4, PT ;  /* 0x00000004dd007c0c */ /* 0x000fe4000bf86270 */
[----:B------:R-:W-:Y:S02]  /*10890*/  @!P5 LEA.HI.X R9, R228, R12, R166, 0x2, P6 ;  /* 0x0000000ce409d211 */ /* 0x000fe400030f14a6 */
[----:B-1----:R-:W-:-:S03]  /*108a0*/  @!P2 LEA R4, P6, R225, R13, 0x2 ;  /* 0x0000000de104a211 */ /* 0x002fc600078c10ff */
[----:B------:R1:W-:Y:S01]  /*108b0*/  @!P5 ST.E.64 desc[UR40][R8.64], R100 ;  /* 0x000000640800d985 */ /* 0x0003e2000c101b28 */
[----:B------:R-:W-:Y:S02]  /*108c0*/  ISETP.GE.AND P5, PT, R222, UR4, PT ;  /* 0x00000004de007c0c */ /* 0x000fe4000bfa6270 */
        /* <DEDUP_REMOVED lines=42> */
.L_x_3757:
[----:B------:R-:W-:Y:S05]  /*10b70*/  BSYNC B1 ;  /* 0x0000000000017941 */ /* 0x000fea0003800000 */
.L_x_3756:
[----:B------:R-:W-:Y:S01]  /*10b80*/  VIADD R11, R11, 0x8 ;  /* 0x000000080b0b7836 */ /* 0x000fe20000000000 */
[----:B------:R0:W0:Y:S04]  /*10b90*/  SHFL.IDX PT, R20, R10, 0x1, 0x1c1f ;  /* 0x003c1f000a147f89 */ /* 0x00002800000e0000 */
[----:B------:R-:W-:Y:S01]  /*10ba0*/  ISETP.GE.AND P0, PT, R11, R0, PT ;  /* 0x000000000b00720c */ /* 0x000fe20003f06270 */
[----:B------:R0:W0:-:S12]  /*10bb0*/  SHFL.IDX PT, R24, R3, 0x1, 0x1c1f ;  /* 0x003c1f0003187f89 */ /* 0x00001800000e0000 */
[----:B------:R-:W-:Y:S05]  /*10bc0*/  @P0 BRA `(.L_x_3755) ;  /* 0x0000001400d00947 */ /* 0x000fea0003800000 */
[----:B------:R-:W-:Y:S02]  /*10bd0*/  ULDC UR4, c[0x0][0xac8] ;  /* 0x0002b20000047ab9 */ /* 0x000fe40000000800 */
[----:B------:R-:W-:Y:S02]  /*10be0*/  ISETP.GE.AND P4, PT, R193, UR4, PT ;  /* 0x00000004c1007c0c */ /* 0x000fe4000bf86270 */
[----:B------:R-:W-:Y:S02]  /*10bf0*/  ISETP.GE.AND P2, PT, R226, UR4, PT ;  /* 0x00000004e2007c0c */ /* 0x000fe4000bf46270 */
[----:B------:R-:W-:Y:S02]  /*10c00*/  ISETP.GE.AND P1, PT, R217, UR4, PT ;  /* 0x00000004d9007c0c */ /* 0x000fe4000bf26270 */
[----:B------:R-:W-:-:S07]  /*10c10*/  ISETP.GE.AND P0, PT, R204, UR4, PT ;  /* 0x00000004cc007c0c */ /* 0x000fce000bf06270 */
[----:B01--4-:R-:W-:-:S04]  /*10c20*/  @!P4 LEA R4, P3, R193, R24, 0x2 ;  /* 0x00000018c104c211 */ /* 0x013fc800078610ff */
[----:B------:R-:W-:Y:S02]  /*10c30*/  @!P4 LEA.HI.X R5, R193, R20, R230, 0x2, P3 ;  /* 0x00000014c105c211 */ /* 0x000fe400018f14e6 */
[----:B------:R-:W-:Y:S02]  /*10c40*/  ISETP.GE.AND P3, PT, R201, UR4, PT ;  /* 0x00000004c9007c0c */ /* 0x000fe4000bf66270 */
[----:B------:R-:W-:Y:S01]  /*10c50*/  @!P1 LEA R6, P5, R217, R24, 0x2 ;  /* 0x00000018d9069211 */ /* 0x000fe200078a10ff */
[----:B------:R0:W-:Y:S01]  /*10c60*/  @!P4 ST.E.64 desc[UR40][R4.64], R26 ;  /* 0x0000001a0400c985 */ /* 0x0001e2000c101b28 */
[----:B------:R-:W-:Y:S02]  /*10c70*/  ISETP.GE.AND P4, PT, R199, UR4, PT ;  /* 0x00000004c7007c0c */ /* 0x000fe4000bf86270 */
[----:B------:R-:W-:Y:S02]  /*10c80*/  @!P1 LEA.HI.X R7, R217, R20, R218, 0x2, P5 ;  /* 0x00000014d9079211 */ /* 0x000fe400028f14da */
[----:B------:R-:W-:-:S02]  /*10c90*/  ISETP.GE.AND P5, PT, R183, UR4, PT ;  /* 0x00000004b7007c0c */ /* 0x000fc4000bfa6270 */
[----:B0-----:R-:W-:-:S04]  /*10ca0*/  @!P2 LEA R4, P6, R226, R24, 0x2 ;  /* 0x00000018e204a211 */ /* 0x001fc800078c10ff */
[----:B------:R-:W-:Y:S02]  /*10cb0*/  @!P2 LEA.HI.X R5, R226, R20, R227, 0x2, P6 ;  /* 0x00000014e205a211 */ /* 0x000fe400030f14e3 */
[----:B------:R-:W-:-:S03]  /*10cc0*/  @!P0 LEA R8, P6, R204, R24, 0x2 ;  /* 0x00000018cc088211 */ /* 0x000fc600078c10ff */
[----:B------:R0:W-:Y:S01]  /*10cd0*/  @!P2 ST.E.64 desc[UR40][R4.64], R30 ;  /* 0x0000001e0400a985 */ /* 0x0001e2000c101b28 */
[----:B------:R-:W-:-:S03]  /*10ce0*/  @!P0 LEA.HI.X R9, R204, R20, R211, 0x2, P6 ;  /* 0x00000014cc098211 */ /* 0x000fc600030f14d3 */
[----:B------:R1:W-:Y:S04]  /*10cf0*/  @!P1 ST.E.64 desc[UR40][R6.64], R34 ;  /* 0x0000002206009985 */ /* 0x0003e8000c101b28 */
[----:B------:R4:W-:Y:S01]  /*10d00*/  @!P0 ST.E.64 desc[UR40][R8.64], R38 ;  /* 0x0000002608008985 */ /* 0x0009e2000c101b28 */
[----:B------:R-:W-:Y:S02]  /*10d10*/  ISETP.GE.AND P0, PT, R181, UR4, PT ;  /* 0x00000004b5007c0c */ /* 0x000fe4000bf06270 */
[-C--:B0-----:R-:W-:Y:S02]  /*10d20*/  @!P3 LEA R4, P1, R201, R24.reuse, 0x2 ;  /* 0x00000018c904b211 */ /* 0x081fe400078210ff */
[----:B-1----:R-:W-:Y:S02]  /*10d30*/  @!P4 LEA R6, P2, R199, R24, 0x2 ;  /* 0x00000018c706c211 */ /* 0x002fe400078410ff */
[----:B------:R-:W-:-:S02]  /*10d40*/  @!P3 LEA.HI.X R5, R201, R20, R203, 0x2, P1 ;  /* 0x00000014c905b211 */ /* 0x000fc400008f14cb */
[----:B------:R-:W-:Y:S02]  /*10d50*/  ISETP.GE.AND P1, PT, R179, UR4, PT ;  /* 0x00000004b3007c0c */ /* 0x000fe4000bf26270 */
[----:B------:R-:W-:Y:S01]  /*10d60*/  @!P4 LEA.HI.X R7, R199, R20, R200, 0x2, P2 ;  /* 0x00000014c707c211 */ /* 0x000fe200010f14c8 */
[----:B------:R0:W-:Y:S01]  /*10d70*/  @!P3 ST.E.64 desc[UR40][R4.64], R42 ;  /* 0x0000002a0400b985 */ /* 0x0001e2000c101b28 */
[----:B------:R-:W-:Y:S02]  /*10d80*/  ISETP.GE.AND P2, PT, R177, UR4, PT ;  /* 0x00000004b1007c0c */ /* 0x000fe4000bf46270 */
[----:B----4-:R-:W-:Y:S01]  /*10d90*/  @!P5 LEA R8, P6, R183, R24, 0x2 ;  /* 0x00000018b708d211 */ /* 0x010fe200078c10ff */
[----:B------:R1:W-:Y:S01]  /*10da0*/  @!P4 ST.E.64 desc[UR40][R6.64], R46 ;  /* 0x0000002e0600c985 */ /* 0x0003e2000c101b28 */
[----:B------:R-:W-:Y:S02]  /*10db0*/  ISETP.GE.AND P3, PT, R175, UR4, PT ;  /* 0x00000004af007c0c */ /* 0x000fe4000bf66270 */
[----:B------:R-:W-:-:S02]  /*10dc0*/  @!P5 LEA.HI.X R9, R183, R20, R192, 0x2, P6 ;  /* 0x00000014b709d211 */ /* 0x000fc400030f14c0 */
[----:B------:R-:W-:-:S03]  /*10dd0*/  ISETP.GE.AND P4, PT, R237, UR4, PT ;  /* 0x00000004ed007c0c */ /* 0x000fc6000bf86270 */
[----:B------:R4:W-:Y:S01]  /*10de0*/  @!P5 ST.E.64 desc[UR40][R8.64], R50 ;  /* 0x000000320800d985 */ /* 0x0009e2000c101b28 */
[-C--:B0-----:R-:W-:Y:S02]  /*10df0*/  @!P0 LEA R4, P6, R181, R24.reuse, 0x2 ;  /* 0x00000018b5048211 */ /* 0x081fe400078c10ff */
[----:B-1----:R-:W-:Y:S02]  /*10e00*/  @!P1 LEA R6, P5, R179, R24, 0x2 ;  /* 0x00000018b3069211 */ /* 0x002fe400078a10ff */
[-C--:B------:R-:W-:Y:S02]  /*10e10*/  @!P0 LEA.HI.X R5, R181, R20.reuse, R182, 0x2, P6 ;  /* 0x00000014b5058211 */ /* 0x080fe400030f14b6 */
[----:B------:R-:W-:Y:S02]  /*10e20*/  @!P1 LEA.HI.X R7, R179, R20, R180, 0x2, P5 ;  /* 0x00000014b3079211 */ /* 0x000fe400028f14b4 */
[----:B------:R-:W-:Y:S01]  /*10e30*/  ISETP.GE.AND P5, PT, R236, UR4, PT ;  /* 0x00000004ec007c0c */ /* 0x000fe2000bfa6270 */
[----:B------:R0:W-:Y:S01]  /*10e40*/  @!P0 ST.E.64 desc[UR40][R4.64], R54 ;  /* 0x0000003604008985 */ /* 0x0001e2000c101b28 */
[----:B----4-:R-:W-:-:S02]  /*10e50*/  @!P2 LEA R8, P6, R177, R24, 0x2 ;  /* 0x00000018b108a211 */ /* 0x010fc400078c10ff */
[----:B------:R-:W-:Y:S01]  /*10e60*/  ISETP.GE.AND P0, PT, R235, UR4, PT ;  /* 0x00000004eb007c0c */ /* 0x000fe2000bf06270 */
[----:B------:R1:W-:Y:S01]  /*10e70*/  @!P1 ST.E.64 desc[UR40][R6.64], R58 ;  /* 0x0000003a06009985 */ /* 0x0003e2000c101b28 */
[----:B------:R-:W-:Y:S02]  /*10e80*/  @!P2 LEA.HI.X R9, R177, R20, R178, 0x2, P6 ;  /* 0x00000014b109a211 */ /* 0x000fe400030f14b2 */
        /* <DEDUP_REMOVED lines=8> */
[----:B----4-:R-:W-:-:S03]  /*10f10*/  @!P5 LEA R8, P6, R236, R24, 0x2 ;  /* 0x00000018ec08d211 */ /* 0x010fc600078c10ff */
[----:B------:R1:W-:Y:S01]  /*10f20*/  @!P4 ST.E.64 desc[UR40][R6.64], R70 ;  /* 0x000000460600c985 */ /* 0x0003e2000c101b28 */
[----:B------:R-:W-:-:S05]  /*10f30*/  @!P5 LEA.HI.X R9, R236, R20, R173, 0x2, P6 ;  /* 0x00000014ec09d211 */ /* 0x000fca00030f14ad */
[----:B------:R4:W-:Y:S01]  /*10f40*/  @!P5 ST.E.64 desc[UR40][R8.64], R74 ;  /* 0x0000004a0800d985 */ /* 0x0009e2000c101b28 */
[----:B------:R-:W-:Y:S02]  /*10f50*/  ISETP.GE.AND P5, PT, R232, UR4, PT ;  /* 0x00000004e8007c0c */ /* 0x000fe4000bfa6270 */
[----:B0-----:R-:W-:-:S04]  /*10f60*/  @!P0 LEA R4, P4, R235, R24, 0x2 ;  /* 0x00000018eb048211 */ /* 0x001fc800078810ff */
[----:B------:R-:W-:Y:S02]  /*10f70*/  @!P0 LEA.HI.X R5, R235, R20, R172, 0x2, P4 ;  /* 0x00000014eb058211 */ /* 0x000fe400020f14ac */
[----:B------:R-:W-:Y:S02]  /*10f80*/  ISETP.GE.AND P4, PT, R231, UR4, PT ;  /* 0x00000004e7007c0c */ /* 0x000fe4000bf86270 */
[CC--:B-1----:R-:W-:Y:S01]  /*10f90*/  @!P1 LEA R6, P3, R234.reuse, R24.reuse, 0x2 ;  /* 0x00000018ea069211 */ /* 0x0c2fe200078610ff */
[----:B------:R0:W-:Y:S01]  /*10fa0*/  @!P0 ST.E.64 desc[UR40][R4.64], R78 ;  /* 0x0000004e04008985 */ /* 0x0001e2000c101b28 */
[----:B----4-:R-:W-:Y:S02]  /*10fb0*/  @!P2 LEA R8, P6, R233, R24, 0x2 ;  /* 0x00000018e908a211 */ /* 0x010fe400078c10ff */
[----:B------:R-:W-:Y:S02]  /*10fc0*/  @!P1 LEA.HI.X R7, R234, R20, R171, 0x2, P3 ;  /* 0x00000014ea079211 */ /* 0x000fe400018f14ab */
[----:B------:R-:W-:-:S02]  /*10fd0*/  ISETP.GE.AND P3, PT, R229, UR4, PT ;  /* 0x00000004e5007c0c */ /* 0x000fc4000bf66270 */
[----:B------:R-:W-:Y:S01]  /*10fe0*/  @!P2 LEA.HI.X R9, R233, R20, R170, 0x2, P6 ;  /* 0x00000014e909a211 */ /* 0x000fe200030f14aa */
[----:B------:R1:W-:Y:S01]  /*10ff0*/  @!P1 ST.E.64 desc[UR40][R6.64], R82 ;  /* 0x0000005206009985 */ /* 0x0003e2000c101b28 */
[----:B------:R-:W-:-:S03]  /*11000*/  ISETP.GE.AND P1, PT, R225, UR4, PT ;  /* 0x00000004e1007c0c */ /* 0x000fc6000bf26270 */
[----:B------:R4:W-:Y:S01]  /*11010*/  @!P2 ST.E.64 desc[UR40][R8.64], R86 ;  /* 0x000000560800a985 */ /* 0x0009e2000c101b28 */
[----:B------:R-:W-:Y:S02]  /*11020*/  ISETP.GE.AND P2, PT, R228, UR4, PT ;  /* 0x00000004e4007c0c */ /* 0x000fe4000bf46270 */
[----:B0-----:R-:W-:-:S04]  /*11030*/  @!P5 LEA R4, P6, R232, R24, 0x2 ;  /* 0x00000018e804d211 */ /* 0x001fc800078c10ff */
[----:B------:R-:W-:Y:S02]  /*11040*/  @!P5 LEA.HI.X R5, R232, R20, R169, 0x2, P6 ;  /* 0x00000014e805d211 */ /* 0x000fe400030f14a9 */
[----:B-1----:R-:W-:-:S03]  /*11050*/  @!P4 LEA R6, P0, R231, R24, 0x2 ;  /* 0x00000018e706c211 */ /* 0x002fc600078010ff */
[----:B------:R0:W-:Y:S01]  /*11060*/  @!P5 ST.E.64 desc[UR40][R4.64], R90 ;  /* 0x0000005a0400d985 */ /* 0x0001e2000c101b28 */
[----:B------:R-:W-:Y:S02]  /*11070*/  ISETP.GE.AND P5, PT, R223, UR4, PT ;  /* 0x00000004df007c0c */ /* 0x000fe4000bfa6270 */
[----:B------:R-:W-:Y:S02]  /*11080*/  @!P4 LEA.HI.X R7, R231, R20, R168, 0x2, P0 ;  /* 0x00000014e707c211 */ /* 0x000fe400000f14a8 */
[----:B------:R-:W-:Y:S02]  /*11090*/  ISETP.GE.AND P0, PT, R224, UR4, PT ;  /* 0x00000004e0007c0c */ /* 0x000fe4000bf06270 */
[C---:B----4-:R-:W-:Y:S01]  /*110a0*/  @!P3 LEA R8, P6, R229.reuse, R24, 0x2 ;  /* 0x00000018e508b211 */ /* 0x050fe200078c10ff */
[----:B------:R1:W-:Y:S01]  /*110b0*/  @!P4 ST.E.64 desc[UR40][R6.64], R94 ;  /* 0x0000005e0600c985 */ /* 0x0003e2000c101b28 */
[----:B------:R-:W-:Y:S02]  /*110c0*/  ISETP.GE.AND P4, PT, R222, UR4, PT ;  /* 0x00000004de007c0c */ /* 0x000fe4000bf86270 */
[----:B------:R-:W-:-:S02]  /*110d0*/  @!P3 LEA.HI.X R9, R229, R20, R167, 0x2, P6 ;  /* 0x00000014e509b211 */ /* 0x000fc400030f14a7 */
[----:B0-----:R-:W-:-:S03]  /*110e0*/  @!P2 LEA R4, P6, R228, R24, 0x2 ;  /* 0x00000018e404a211 */ /* 0x001fc600078c10ff */
[----:B------:R0:W-:Y:S01]  /*110f0*/  @!P3 ST.E.64 desc[UR40][R8.64], R98 ;  /* 0x000000620800b985 */ /* 0x0001e2000c101b28 */
[----:B------:R-:W-:Y:S02]  /*11100*/  @!P2 LEA.HI.X R5, R228, R20, R166, 0x2, P6 ;  /* 0x00000014e405a211 */ /* 0x000fe400030f14a6 */
[----:B-1----:R-:W-:-:S03]  /*11110*/  @!P1 LEA R6, P3, R225, R24, 0x2 ;  /* 0x00000018e1069211 */ /* 0x002fc600078610ff */
[----:B------:R-:W-:Y:S01]  /*11120*/  @!P2 ST.E.64 desc[UR40][R4.64], R102 ;  /* 0x000000660400a985 */ /* 0x000fe2000c101b28 */
[----:B---3--:R-:W-:Y:S02]  /*11130*/  @!P4 LEA R12, P2, R222, R24, 0x2 ;  /* 0x00000018de0cc211 */ /* 0x008fe400078410ff */
[----:B------:R-:W-:Y:S02]  /*11140*/  @!P1 LEA.HI.X R7, R225, R20, R165, 0x2, P3 ;  /* 0x00000014e1079211 */ /* 0x000fe400018f14a5 */
[----:B------:R-:W-:Y:S02]  /*11150*/  ISETP.GE.AND P3, PT, R221, UR4, PT ;  /* 0x00000004dd007c0c */ /* 0x000fe4000bf66270 */
[CC--:B0-----:R-:W-:Y:S01]  /*11160*/  @!P0 LEA R8, P6, R224.reuse, R24.reuse, 0x2 ;  /* 0x00000018e0088211 */ /* 0x0c1fe200078c10ff */
[----:B------:R0:W-:Y:S01]  /*11170*/  @!P1 ST.E.64 desc[UR40][R6.64], R106 ;  /* 0x0000006a06009985 */ /* 0x0001e2000c101b28 */
[----:B------:R-:W-:Y:S02]  /*11180*/  @!P5 LEA R10, P1, R223, R24, 0x2 ;  /* 0x00000018df0ad211 */ /* 0x000fe400078210ff */
[----:B------:R-:W-:-:S02]  /*11190*/  @!P0 LEA.HI.X R9, R224, R20, R164, 0x2, P6 ;  /* 0x00000014e0098211 */ /* 0x000fc400030f14a4 */
[----:B------:R-:W-:Y:S02]  /*111a0*/  @!P5 LEA.HI.X R11, R223, R20, R163, 0x2, P1 ;  /* 0x00000014df0bd211 */ /* 0x000fe400008f14a3 */
[----:B------:R-:W-:Y:S01]  /*111b0*/  ISETP.GE.AND P1, PT, R219, UR4, PT ;  /* 0x00000004db007c0c */ /* 0x000fe2000bf26270 */
[----:B------:R1:W-:Y:S01]  /*111c0*/  @!P0 ST.E.64 desc[UR40][R8.64], R110 ;  /* 0x0000006e08008985 */ /* 0x0003e2000c101b28 */
[----:B------:R-:W-:Y:S02]  /*111d0*/  ISETP.GE.AND P0, PT, R220, UR4, PT ;  /* 0x00000004dc007c0c */ /* 0x000fe4000bf06270 */
[C---:B------:R-:W-:Y:S01]  /*111e0*/  @!P3 LEA R14, P6, R221.reuse, R24, 0x2 ;  /* 0x00000018dd0eb211 */ /* 0x040fe200078c10ff */
[----:B------:R-:W-:Y:S01]  /*111f0*/  @!P5 ST.E.64 desc[UR40][R10.64], R114 ;  /* 0x000000720a00d985 */ /* 0x000fe2000c101b28 */
[-C--:B--2---:R-:W-:Y:S02]  /*11200*/  @!P4 LEA.HI.X R13, R222, R20.reuse, R162, 0x2, P2 ;  /* 0x00000014de0dc211 */ /* 0x084fe400010f14a2 */
[----:B------:R-:W-:-:S02]  /*11210*/  @!P3 LEA.HI.X R15, R221, R20, R161, 0x2, P6 ;  /* 0x00000014dd0fb211 */ /* 0x000fc400030f14a1 */
[----:B------:R-:W-:Y:S01]  /*11220*/  ISETP.GE.AND P2, PT, R214, UR4, PT ;  /* 0x00000004d6007c0c */ /* 0x000fe2000bf46270 */
[----:B------:R2:W-:Y:S01]  /*11230*/  @!P4 ST.E.64 desc[UR40][R12.64], R118 ;  /* 0x000000760c00c985 */ /* 0x0005e2000c101b28 */
[----:B------:R-:W-:Y:S02]  /*11240*/  ISETP.GE.AND P4, PT, R216, UR4, PT ;  /* 0x00000004d8007c0c */ /* 0x000fe4000bf86270 */
[-C--:B0-----:R-:W-:Y:S01]  /*11250*/  @!P1 LEA R6, P6, R219, R24.reuse, 0x2 ;  /* 0x00000018db069211 */ /* 0x081fe200078c10ff */
[----:B------:R0:W-:Y:S01]  /*11260*/  @!P3 ST.E.64 desc[UR40][R14.64], R122 ;  /* 0x0000007a0e00b985 */ /* 0x0001e2000c101b28 */
[C---:B------:R-:W-:Y:S02]  /*11270*/  @!P0 LEA R4, P5, R220.reuse, R24, 0x2 ;  /* 0x00000018dc048211 */ /* 0x040fe400078a10ff */
[----:B------:R-:W-:Y:S02]  /*11280*/  ISETP.GE.AND P3, PT, R215, UR4, PT ;  /* 0x00000004d7007c0c */ /* 0x000fe4000bf66270 */
[----:B------:R-:W-:-:S02]  /*11290*/  @!P0 LEA.HI.X R5, R220, R20, R160, 0x2, P5 ;  /* 0x00000014dc058211 */ /* 0x000fc400028f14a0 */
[----:B------:R-:W-:Y:S02]  /*112a0*/  ISETP.GE.AND P5, PT, R213, UR4, PT ;  /* 0x00000004d5007c0c */ /* 0x000fe4000bfa6270 */
[----:B------:R-:W-:Y:S01]  /*112b0*/  @!P1 LEA.HI.X R7, R219, R20, R159, 0x2, P6 ;  /* 0x00000014db079211 */ /* 0x000fe200030f149f */
[----:B------:R3:W-:Y:S01]  /*112c0*/  @!P0 ST.E.64 desc[UR40][R4.64], R126 ;  /* 0x0000007e04008985 */ /* 0x0007e2000c101b28 */
[----:B-1----:R-:W-:-:S03]  /*112d0*/  @!P4 LEA R8, P0, R216, R24, 0x2 ;  /* 0x00000018d808c211 */ /* 0x002fc600078010ff */
[----:B------:R3:W-:Y:S01]  /*112e0*/  @!P1 ST.E.64 desc[UR40][R6.64], R130 ;  /* 0x0000008206009985 */ /* 0x0007e2000c101b28 */
[-C--:B--2---:R-:W-:Y:S02]  /*112f0*/  @!P2 LEA R12, P1, R214, R24.reuse, 0x2 ;  /* 0x00000018d60ca211 */ /* 0x084fe400078210ff */
[----:B------:R-:W-:Y:S02]  /*11300*/  @!P3 LEA R10, P6, R215, R24, 0x2 ;  /* 0x00000018d70ab211 */ /* 0x000fe400078c10ff */
[----:B------:R-:W-:Y:S02]  /*11310*/  @!P4 LEA.HI.X R9, R216, R20, R158, 0x2, P0 ;  /* 0x00000014d809c211 */ /* 0x000fe400000f149e */
[----:B0-----:R-:W-:Y:S02]  /*11320*/  @!P5 LEA R14, P0, R213, R24, 0x2 ;  /* 0x00000018d50ed211 */ /* 0x001fe400078010ff */
[-C--:B------:R-:W-:Y:S01]  /*11330*/  @!P3 LEA.HI.X R11, R215, R20.reuse, R157, 0x2, P6 ;  /* 0x00000014d70bb211 */ /* 0x080fe200030f149d */
[----:B------:R3:W-:Y:S01]  /*11340*/  @!P4 ST.E.64 desc[UR40][R8.64], R134 ;  /* 0x000000860800c985 */ /* 0x0007e2000c101b28 */
[----:B------:R-:W-:-:S02]  /*11350*/  @!P2 LEA.HI.X R13, R214, R20, R156, 0x2, P1 ;  /* 0x00000014d60da211 */ /* 0x000fc400008f149c */
[----:B------:R-:W-:Y:S01]  /*11360*/  @!P5 LEA.HI.X R15, R213, R20, R152, 0x2, P0 ;  /* 0x00000014d50fd211 */ /* 0x000fe200000f1498 */
[----:B------:R3:W-:Y:S01]  /*11370*/  @!P3 ST.E.64 desc[UR40][R10.64], R138 ;  /* 0x0000008a0a00b985 */ /* 0x0007e2000c101b28 */
[----:B------:R-:W-:-:S03]  /*11380*/  ISETP.GE.AND P0, PT, R212, UR4, PT ;  /* 0x00000004d4007c0c */ /* 0x000fc6000bf06270 */
[----:B------:R3:W-:Y:S04]  /*11390*/  @!P2 ST.E.64 desc[UR40][R12.64], R142 ;  /* 0x0000008e0c00a985 */ /* 0x0007e8000c101b28 */
[----:B------:R3:W-:Y:S06]  /*113a0*/  @!P5 ST.E.64 desc[UR40][R14.64], R146 ;  /* 0x000000920e00d985 */ /* 0x0007ec000c101b28 */
[----:B------:R-:W-:Y:S05]  /*113b0*/  @P0 BRA `(.L_x_3755) ;  /* 0x0000000c00d40947 */ /* 0x000fea0003800000 */
[----:B------:R-:W-:-:S04]  /*113c0*/  LEA R24, P0, R212, R24, 0x2 ;  /* 0x00000018d4187211 */ /* 0x000fc800078010ff */
[----:B------:R-:W-:-:S05]  /*113d0*/  LEA.HI.X R25, R212, R20, R21, 0x2, P0 ;  /* 0x00000014d4197211 */ /* 0x000fca00000f1415 */
[----:B------:R0:W-:Y:S01]  /*113e0*/  ST.E.64 desc[UR40][R24.64], R150 ;  /* 0x0000009618007985 */ /* 0x0001e2000c101b28 */
[----:B------:R-:W-:Y:S05]  /*113f0*/  BRA `(.L_x_3755) ;  /* 0x0000000c00c47947 */ /* 0x000fea0003800000 */
.L_x_3749:
        /* <DEDUP_REMOVED lines=16> */
[----:B------:R-:W4:-:S12]  /*11500*/  S2R R8, SR_TID.X ;  /* 0x0000000000087919 */ /* 0x000f180000002100 */
[----:B------:R-:W2:Y:S01]  /*11510*/  @!P2 LDC R201, c[0x0][0xad4] ;  /* 0x0002b500ffc9ab82 */ /* 0x000ea20000000800 */
[----:B----4-:R-:W-:Y:S01]  /*11520*/  VIADD R30, R8, 0xffffff80 ;  /* 0xffffff80081e7836 */ /* 0x010fe20000000000 */
[----:B--2---:R-:W-:-:S04]  /*11530*/  ISETP.GT.AND P2, PT, R201, 0x1, PT ;  /* 0x00000001c900780c */ /* 0x004fc80003f44270 */
[----:B------:R-:W-:Y:S01]  /*11540*/  ISETP.GT.AND P3, PT, R30, 0x3f, PT ;  /* 0x0000003f1e00780c */ /* 0x000fe20003f64270 */
[----:B---3--:R-:W-:-:S12]  /*11550*/  @P1 BRA `(.L_x_3758) ;  /* 0x0000000000101947 */ /* 0x008fd80003800000 */
[----:B------:R-:W-:Y:S05]  /*11560*/  @!P0 BRA `(.L_x_3758) ;  /* 0x00000000000c8947 */ /* 0x000fea0003800000 */
[----:B------:R-:W2:Y:S04]  /*11570*/  LDG.E R7, desc[UR40][R4.64] ;  /* 0x0000002804077981 */ /* 0x000ea8000c1e1900 */
[----:B-----5:R-:W2:Y:S02]  /*11580*/  LDG.E R0, desc[UR40][R4.64+0x4] ;  /* 0x0000042804007981 */ /* 0x020ea4000c1e1900 */
[----:B--2---:R-:W-:-:S07]  /*11590*/  IMAD.IADD R0, R0, 0x1, -R7 ;  /* 0x0000000100007824 */ /* 0x004fce00078e0a07 */
.L_x_3758:
[----:B------:R-:W2:Y:S01]  /*115a0*/  LDL.LU R4, [R1+0x2c] ;  /* 0x00002c0001047983 */ /* 0x000ea20000300800 */
[----:B------:R-:W-:Y:S01]  /*115b0*/  BSSY B1, `(.L_x_3759) ;  /* 0x0000037000017945 */ /* 0x000fe20003800000 */
[----:B------:R-:W-:Y:S02]  /*115c0*/  SEL R27, R200, RZ, !P0 ;  /* 0x000000ffc81b7207 */ /* 0x000fe40004000000 */
[----:B-----5:R-:W-:Y:S02]  /*115d0*/  SHF.R.S32.HI R26, RZ, 0x1f, R3 ;  /* 0x0000001fff1a7819 */ /* 0x020fe40000011403 */
[----:B--2---:R-:W-:Y:S01]  /*115e0*/  SEL R28, R4, RZ, !P0 ;  /* 0x000000ff041c7207 */ /* 0x004fe20004000000 */
[----:B------:R-:W-:Y:S06]  /*115f0*/  @P3 BRA `(.L_x_3760) ;  /* 0x0000000000c83947 */ /* 0x000fec0003800000 */
[----:B------:R-:W2:Y:S01]  /*11600*/  S2R R5, SR_TID.X ;  /* 0x0000000000057919 */ /* 0x000ea20000002100 */
[----:B------:R-:W3:Y:S01]  /*11610*/  LDC R31, c[0x0][0xbe8] ;  /* 0x0002fa00ff1f7b82 */ /* 0x000ee20000000800 */
[----:B--2---:R-:W-:Y:S02]  /*11620*/  IMAD R4, R202, 0x40, R5 ;  /* 0x00000040ca047824 */ /* 0x004fe400078e0205 */
[----:B---3--:R-:W-:Y:S02]  /*11630*/  IMAD R5, R0, R31, RZ ;  /* 0x0000001f00057224 */ /* 0x008fe400078e02ff */
[----:B------:R-:W-:-:S05]  /*11640*/  VIADD R29, R4, 0xffffff80 ;  /* 0xffffff80041d7836 */ /* 0x000fca0000000000 */
[----:B------:R-:W-:-:S13]  /*11650*/  ISETP.GE.AND P0, PT, R29, R5, PT ;  /* 0x000000051d00720c */ /* 0x000fda0003f06270 */
[----:B------:R-:W-:Y:S05]  /*11660*/  @P0 BRA `(.L_x_3760) ;  /* 0x0000000000ac0947 */ /* 0x000fea0003800000 */
[----:B------:R-:W-:Y:S01]  /*11670*/  IMAD.MOV.U32 R24, RZ, RZ, 0x9b8 ;  /* 0x000009b8ff187424 */ /* 0x000fe200078e00ff */
[----:B------:R-:W-:Y:S01]  /*11680*/  ISETP.GT.AND P0, PT, R201, 0x1, PT ;  /* 0x00000001c900780c */ /* 0x000fe20003f04270 */
[----:B------:R-:W2:Y:S01]  /*11690*/  LDC.64 R4, c[0x0][0xba8] ;  /* 0x0002ea00ff047b82 */ /* 0x000ea20000000a00 */
[----:B------:R-:W-:Y:S01]  /*116a0*/  ISETP.NE.AND P1, PT, R31, 0x1, PT ;  /* 0x000000011f00780c */ /* 0x000fe20003f25270 */
[----:B------:R-:W-:Y:S01]  /*116b0*/  IMAD.MOV.U32 R21, RZ, RZ, R29 ;  /* 0x000000ffff157224 */ /* 0x000fe200078e001d */
[----:B------:R-:W-:Y:S02]  /*116c0*/  SEL R24, R24, 0x978, P0 ;  /* 0x0000097818187807 */ /* 0x000fe40000000000 */
[----:B------:R-:W-:-:S03]  /*116d0*/  SEL R211, R211, RZ, P0 ;  /* 0x000000ffd3d37207 */ /* 0x000fc60000000000 */
[----:B------:R-:W3:Y:S08]  /*116e0*/  LDC.64 R12, c[0x0][R24+0x220] ;  /* 0x00008800180c7b82 */ /* 0x000ef00000000a00 */
[----:B------:R-:W4:Y:S08]  /*116f0*/  LDC.64 R14, c[0x0][R24+0x218] ;  /* 0x00008600180e7b82 */ /* 0x000f300000000a00 */
[----:B------:R-:W5:Y:S08]  /*11700*/  LDC.64 R8, c[0x0][R24+0x228] ;  /* 0x00008a0018087b82 */ /* 0x000f700000000a00 */
[----:B------:R-:W0:Y:S08]  /*11710*/  LDC.64 R6, c[0x0][R24+0x210] ;  /* 0x0000840018067b82 */ /* 0x000e300000000a00 */
[----:B------:R-:W1:Y:S08]  /*11720*/  @P1 LDC R20, c[0x0][0xbec] ;  /* 0x0002fb00ff141b82 */ /* 0x000e700000000800 */
[----:B------:R-:W5:Y:S01]  /*11730*/  @P1 LDC R33, c[0x0][0xbf0] ;  /* 0x0002fc00ff211b82 */ /* 0x000f620000000800 */
[----:B---3--:R-:W-:-:S07]  /*11740*/  IMAD R13, R13, R27, RZ ;  /* 0x0000001b0d0d7224 */ /* 0x008fce00078e02ff */
[----:B--2---:R-:W2:Y:S01]  /*11750*/  @!P0 LDC R4, c[0x0][0xb50] ;  /* 0x0002d400ff048b82 */ /* 0x004ea20000000800 */
[----:B------:R-:W-:-:S04]  /*11760*/  IMAD.WIDE.U32 R10, R12, R27, RZ ;  /* 0x0000001b0c0a7225 */ /* 0x000fc800078e00ff */
[----:B------:R-:W-:Y:S02]  /*11770*/  IMAD R13, R12, R28, R13 ;  /* 0x0000001c0c0d7224 */ /* 0x000fe400078e020d */
[----:B-1----:R-:W-:Y:S01]  /*11780*/  @P1 IMAD.HI.U32 R20, R29, R20, RZ ;  /* 0x000000141d141227 */ /* 0x002fe200078e00ff */
[----:B------:R-:W1:Y:S03]  /*11790*/  @!P0 LDC R5, c[0x0][0xb54] ;  /* 0x0002d500ff058b82 */ /* 0x000e660000000800 */
        /* <DEDUP_REMOVED lines=13> */
[----:B0-----:R-:W-:Y:S01]  /*11870*/  IMAD R7, R7, R11, RZ ;  /* 0x0000000b07077224 */ /* 0x001fe200078e02ff */
[----:B------:R-:W-:-:S04]  /*11880*/  SHF.R.S32.HI R21, RZ, 0x1f, R21 ;  /* 0x0000001fff157819 */ /* 0x000fc80000011415 */
[----:B------:R-:W-:Y:S02]  /*11890*/  IADD3.X R9, R21, R10, R13, P0, P1 ;  /* 0x0000000a15097210 */ /* 0x000fe400007e240d */
[----:B------:R-:W-:Y:S01]  /*118a0*/  SHF.R.S32.HI R13, RZ, 0x1f, R11 ;  /* 0x0000001fff0d7819 */ /* 0x000fe2000001140b */
[----:B------:R-:W-:-:S04]  /*118b0*/  IMAD.WIDE.U32 R8, R6, R11, R8 ;  /* 0x0000000b06087225 */ /* 0x000fc800078e0008 */
[----:B------:R-:W-:Y:S01]  /*118c0*/  IMAD R7, R6, R13, R7 ;  /* 0x0000000d06077224 */ /* 0x000fe200078e0207 */
[----:B--2---:R-:W-:-:S03]  /*118d0*/  LEA R4, P0, R8, R4, 0x2 ;  /* 0x0000000408047211 */ /* 0x004fc600078010ff */
[----:B------:R-:W-:Y:S02]  /*118e0*/  IMAD.IADD R6, R9, 0x1, R7 ;  /* 0x0000000109067824 */ /* 0x000fe400078e0207 */
[----:B------:R-:W-:-:S03]  /*118f0*/  IMAD.MOV.U32 R7, RZ, RZ, -0x800000 ;  /* 0xff800000ff077424 */ /* 0x000fc600078e00ff */
[----:B-1----:R-:W-:-:S05]  /*11900*/  LEA.HI.X R5, R8, R5, R6, 0x2, P0 ;  /* 0x0000000508057211 */ /* 0x002fca00000f1406 */
[----:B------:R2:W-:Y:S02]  /*11910*/  STG.E desc[UR40][R4.64], R7 ;  /* 0x0000000704007986 */ /* 0x0005e4000c101928 */
.L_x_3760:
[----:B------:R-:W-:Y:S05]  /*11920*/  BSYNC B1 ;  /* 0x0000000000017941 */ /* 0x000fea0003800000 */
.L_x_3759:
[----:B------:R-:W-:Y:S05]  /*11930*/  @P2 BRA `(.L_x_3755) ;  /* 0x0000000800742947 */ /* 0x000fea0003800000 */
[----:B------:R-:W3:Y:S01]  /*11940*/  LDC R9, c[0x0][0xbe8] ;  /* 0x0002fa00ff097b82 */ /* 0x000ee20000000800 */
[----:B------:R-:W-:Y:S01]  /*11950*/  ULDC.64 UR4, c[0x0][0xaa0] ;  /* 0x0002a80000047ab9 */ /* 0x000fe20000000a00 */
[----:B--2---:R-:W-:Y:S01]  /*11960*/  SHF.R.S32.HI R7, RZ, 0x1f, R30 ;  /* 0x0000001fff077819 */ /* 0x004fe2000001141e */
[----:B------:R-:W-:Y:S01]  /*11970*/  IMAD R6, R26, UR4, RZ ;  /* 0x000000041a067c24 */ /* 0x000fe2000f8e02ff */
[----:B------:R-:W-:Y:S01]  /*11980*/  BSSY B1, `(.L_x_3761) ;  /* 0x0000074000017945 */ /* 0x000fe20003800000 */
[----:B------:R-:W-:Y:S01]  /*11990*/  IMAD.WIDE.U32 R4, R3, UR4, RZ ;  /* 0x0000000403047c25 */ /* 0x000fe2000f8e00ff */
[----:B------:R-:W-:Y:S02]  /*119a0*/  LEA.HI R7, R7, R30, RZ, 0x3 ;  /* 0x0000001e07077211 */ /* 0x000fe400078f18ff */
[----:B------:R-:W2:Y:S01]  /*119b0*/  LDC R21, c[0x0][0xac8] ;  /* 0x0002b200ff157b82 */ /* 0x000ea20000000800 */
[----:B------:R-:W-:Y:S01]  /*119c0*/  IMAD R3, R3, UR5, R6 ;  /* 0x0000000503037c24 */ /* 0x000fe2000f8e0206 */
[----:B------:R-:W-:Y:S01]  /*119d0*/  SHF.R.S32.HI R15, RZ, 0x3, R7 ;  /* 0x00000003ff0f7819 */ /* 0x000fe20000011407 */
[----:B------:R-:W-:Y:S01]  /*119e0*/  ULDC.64 UR4, c[0x0][0xae8] ;  /* 0x0002ba0000047ab9 */ /* 0x000fe20000000a00 */
[----:B------:R-:W-:Y:S01]  /*119f0*/  VIADD R31, R188, 0x180 ;  /* 0x00000180bc1f7836 */ /* 0x000fe20000000000 */
[----:B------:R-:W-:Y:S01]  /*11a00*/  SHF.R.S32.HI R32, RZ, 0x1f, R205 ;  /* 0x0000001fff207819 */ /* 0x000fe200000114cd */
[----:B------:R-:W-:Y:S01]  /*11a10*/  IMAD.IADD R5, R5, 0x1, R3 ;  /* 0x0000000105057824 */ /* 0x000fe200078e0203 */
[----:B------:R-:W-:Y:S01]  /*11a20*/  LOP3.LUT R3, R7, 0xfffffff8, RZ, 0xc0, !PT ;  /* 0xfffffff807037812 */ /* 0x000fe200078ec0ff */
[----:B------:R-:W-:Y:S01]  /*11a30*/  IMAD R26, R202, 0x40, R15 ;  /* 0x00000040ca1a7824 */ /* 0x000fe200078e020f */
[----:B------:R-:W-:Y:S01]  /*11a40*/  SHF.R.S32.HI R33, RZ, 0x1f, R206 ;  /* 0x0000001fff217819 */ /* 0x000fe200000114ce */
[----:B------:R-:W-:Y:S01]  /*11a50*/  IMAD.WIDE.U32 R4, R199, UR4, R4 ;  /* 0x00000004c7047c25 */ /* 0x000fe2000f8e0004 */
[----:B------:R-:W-:-:S02]  /*11a60*/  SHF.R.S32.HI R34, RZ, 0x1f, R207 ;  /* 0x0000001fff227819 */ /* 0x000fc400000114cf */
[----:B------:R-:W-:Y:S01]  /*11a70*/  SHF.R.S32.HI R35, RZ, 0x1f, R208 ;  /* 0x0000001fff237819 */ /* 0x000fe200000114d0 */
[----:B------:R-:W-:Y:S01]  /*11a80*/  IMAD.IADD R30, R30, 0x1, -R3 ;  /* 0x000000011e1e7824 */ /* 0x000fe200078e0a03 */
[----:B------:R-:W-:Y:S01]  /*11a90*/  SHF.R.S32.HI R36, RZ, 0x1f, R209 ;  /* 0x0000001fff247819 */ /* 0x000fe200000114d1 */
[----:B------:R-:W-:Y:S01]  /*11aa0*/  IMAD R5, R199, UR5, R5 ;  /* 0x00000005c7057c24 */ /* 0x000fe2000f8e0205 */
[----:B---3--:R-:W-:Y:S01]  /*11ab0*/  ISETP.NE.AND P0, PT, R9, 0x1, PT ;  /* 0x000000010900780c */ /* 0x008fe20003f05270 */
[----:B------:R-:W-:Y:S01]  /*11ac0*/  IMAD R7, R30, 0x20, R15 ;  /* 0x000000201e077824 */ /* 0x000fe200078e020f */
[----:B------:R-:W-:Y:S01]  /*11ad0*/  ULDC.64 UR4, c[0x0][0xaf0] ;  /* 0x0002bc0000047ab9 */ /* 0x000fe20000000a00 */
[----:B------:R-:W-:Y:S02]  /*11ae0*/  VIADD R29, R188, 0x1c0 ;  /* 0x000001c0bc1d7836 */ /* 0x000fe40000000000 */
[----:B------:R-:W-:Y:S02]  /*11af0*/  IMAD R8, R202, 0x40, R7 ;  /* 0x00000040ca087824 */ /* 0x000fe400078e0207 */
[----:B------:R-:W-:Y:S01]  /*11b00*/  IMAD R3, R28, UR4, RZ ;  /* 0x000000041c037c24 */ /* 0x000fe2000f8e02ff */
[-C--:B--2---:R-:W-:Y:S01]  /*11b10*/  ISETP.GE.AND P1, PT, R209, R21.reuse, PT ;  /* 0x00000015d100720c */ /* 0x084fe20003f26270 */
[----:B------:R-:W-:Y:S01]  /*11b20*/  IMAD.WIDE.U32 R4, R27, UR4, R4 ;  /* 0x000000041b047c25 */ /* 0x000fe2000f8e0004 */
[----:B------:R-:W-:-:S02]  /*11b30*/  ISETP.GE.AND P2, PT, R188, R21, PT ;  /* 0x00000015bc00720c */ /* 0x000fc40003f46270 */
[----:B------:R-:W-:Y:S01]  /*11b40*/  SHF.R.S32.HI R28, RZ, 0x1f, R31 ;  /* 0x0000001fff1c7819 */ /* 0x000fe2000001141f */
[----:B------:R-:W2:Y:S01]  /*11b50*/  @P0 LDC R11, c[0x0][0xbec] ;  /* 0x0002fb00ff0b0b82 */ /* 0x000ea20000000800 */
[----:B------:R-:W-:Y:S01]  /*11b60*/  IMAD R7, R27, UR5, R3 ;  /* 0x000000051b077c24 */ /* 0x000fe2000f8e0203 */
[----:B------:R-:W-:Y:S01]  /*11b70*/  ULDC.64 UR4, c[0x0][0xae0] ;  /* 0x0002b80000047ab9 */ /* 0x000fe20000000a00 */
[----:B------:R-:W-:Y:S01]  /*11b80*/  IMAD.MOV.U32 R3, RZ, RZ, R8 ;  /* 0x000000ffff037224 */ /* 0x000fe200078e0008 */
[----:B------:R-:W-:Y:S01]  /*11b90*/  SHF.R.S32.HI R30, RZ, 0x1f, R29 ;  /* 0x0000001fff1e7819 */ /* 0x000fe2000001141d */
[----:B------:R-:W-:Y:S02]  /*11ba0*/  IMAD.IADD R5, R5, 0x1, R7 ;  /* 0x0000000105057824 */ /* 0x000fe400078e0207 */
[----:B------:R-:W-:Y:S01]  /*11bb0*/  IMAD R27, R0, R9, RZ ;  /* 0x00000009001b7224 */ /* 0x000fe200078e02ff */
[----:B------:R-:W3:Y:S01]  /*11bc0*/  @P0 LDC R13, c[0x0][0xbf0] ;  /* 0x0002fc00ff0d0b82 */ /* 0x000ee20000000800 */
[----:B------:R-:W-:-:S02]  /*11bd0*/  SEL R0, RZ, 0x1, P2 ;  /* 0x00000001ff007807 */ /* 0x000fc40001000000 */
[----:B------:R-:W-:Y:S01]  /*11be0*/  ISETP.GE.AND P2, PT, R29, R21, PT ;  /* 0x000000151d00720c */ /* 0x000fe20003f46270 */
[----:B--2---:R-:W-:-:S05]  /*11bf0*/  @P0 IMAD.HI.U32 R6, R8, R11, RZ ;  /* 0x0000000b08060227 */ /* 0x004fca00078e00ff */
[----:B---3--:R-:W-:Y:S02]  /*11c00*/  @P0 SHF.R.U32.HI R3, RZ, R13, R6 ;  /* 0x0000000dff030219 */ /* 0x008fe40000011606 */
[----:B------:R-:W-:Y:S02]  /*11c10*/  ISETP.GE.AND P0, PT, R208, R21, PT ;  /* 0x00000015d000720c */ /* 0x000fe40003f06270 */
[--C-:B------:R-:W-:Y:S01]  /*11c20*/  SHF.R.S32.HI R6, RZ, 0x1f, R3.reuse ;  /* 0x0000001fff067819 */ /* 0x100fe20000011403 */
[----:B------:R-:W-:Y:S02]  /*11c30*/  IMAD.MOV R7, RZ, RZ, -R3 ;  /* 0x000000ffff077224 */ /* 0x000fe400078e0a03 */
[----:B------:R-:W-:-:S04]  /*11c40*/  IMAD.WIDE.U32 R4, R3, UR4, R4 ;  /* 0x0000000403047c25 */ /* 0x000fc8000f8e0004 */
[----:B------:R-:W-:Y:S02]  /*11c50*/  IMAD R6, R6, UR4, RZ ;  /* 0x0000000406067c24 */ /* 0x000fe4000f8e02ff */
[----:B------:R-:W-:Y:S01]  /*11c60*/  IMAD R7, R9, R7, R8 ;  /* 0x0000000709077224 */ /* 0x000fe200078e0208 */
[----:B------:R-:W-:Y:S01]  /*11c70*/  SEL R8, RZ, 0xffffffff, P1 ;  /* 0xffffffffff087807 */ /* 0x000fe20000800000 */
[----:B------:R-:W-:Y:S01]  /*11c80*/  IMAD R9, R3, UR5, R6 ;  /* 0x0000000503097c24 */ /* 0x000fe2000f8e0206 */
[----:B------:R-:W-:Y:S01]  /*11c90*/  SEL R3, RZ, 0xffffffff, P0 ;  /* 0xffffffffff037807 */ /* 0x000fe20000000000 */
[----:B------:R-:W-:Y:S01]  /*11ca0*/  ULDC.64 UR4, c[0x0][0xad8] ;  /* 0x0002b60000047ab9 */ /* 0x000fe20000000a00 */
[-C--:B------:R-:W-:Y:S01]  /*11cb0*/  ISETP.GE.AND P0, PT, R207, R21.reuse, PT ;  /* 0x00000015cf00720c */ /* 0x080fe20003f06270 */
[----:B------:R-:W-:Y:S02]  /*11cc0*/  IMAD.SHL.U32 R11, R8, 0x2, RZ ;  /* 0x00000002080b7824 */ /* 0x000fe400078e00ff */
[----:B------:R-:W-:Y:S01]  /*11cd0*/  IMAD.SHL.U32 R3, R3, 0x4, RZ ;  /* 0x0000000403037824 */ /* 0x000fe200078e00ff */
[----:B------:R-:W-:Y:S01]  /*11ce0*/  SEL R6, RZ, 0xffffffff, P0 ;  /* 0xffffffffff067807 */ /* 0x000fe20000000000 */
[----:B------:R-:W-:Y:S01]  /*11cf0*/  IMAD.IADD R5, R5, 0x1, R9 ;  /* 0x0000000105057824 */ /* 0x000fe200078e0209 */
[----:B------:R-:W-:-:S02]  /*11d00*/  ISETP.GE.AND P0, PT, R206, R21, PT ;  /* 0x00000015ce00720c */ /* 0x000fc40003f06270 */
[----:B------:R-:W-:Y:S01]  /*11d10*/  LOP3.LUT R0, R11, 0x2, R0, 0xe2, !PT ;  /* 0x000000020b007812 */ /* 0x000fe200078ee200 */
[----:B------:R-:W-:Y:S01]  /*11d20*/  IMAD.SHL.U32 R8, R6, 0x8, RZ ;  /* 0x0000000806087824 */ /* 0x000fe200078e00ff */
[----:B------:R-:W-:Y:S01]  /*11d30*/  SEL R6, RZ, 0xffffffff, P0 ;  /* 0xffffffffff067807 */ /* 0x000fe20000000000 */
[----:B------:R-:W-:Y:S01]  /*11d40*/  IMAD.WIDE.U32 R4, R7, UR4, R4 ;  /* 0x0000000407047c25 */ /* 0x000fe2000f8e0004 */
[----:B------:R-:W-:Y:S02]  /*11d50*/  LOP3.LUT R3, R3, 0x4, R0, 0xe2, !PT ;  /* 0x0000000403037812 */ /* 0x000fe400078ee200 */
[----:B------:R-:W-:Y:S01]  /*11d60*/  ISETP.GE.AND P0, PT, R205, R21, PT ;  /* 0x00000015cd00720c */ /* 0x000fe20003f06270 */
[----:B------:R-:W-:Y:S01]  /*11d70*/  IMAD.SHL.U32 R6, R6, 0x10, RZ ;  /* 0x0000001006067824 */ /* 0x000fe200078e00ff */
[----:B------:R-:W-:Y:S02]  /*11d80*/  SHF.R.S32.HI R0, RZ, 0x1f, R7 ;  /* 0x0000001fff007819 */ /* 0x000fe40000011407 */
[----:B------:R-:W-:-:S02]  /*11d90*/  LOP3.LUT R3, R8, 0x8, R3, 0xe2, !PT ;  /* 0x0000000808037812 */ /* 0x000fc400078ee203 */
[----:B------:R-:W-:Y:S01]  /*11da0*/  SEL R8, RZ, 0xffffffff, P0 ;  /* 0xffffffffff087807 */ /* 0x000fe20000000000 */
[----:B------:R-:W-:Y:S01]  /*11db0*/  IMAD R0, R0, UR4, RZ ;  /* 0x0000000400007c24 */ /* 0x000fe2000f8e02ff */
[----:B------:R-:W-:Y:S02]  /*11dc0*/  ISETP.GE.AND P0, PT, R31, R21, PT ;  /* 0x000000151f00720c */ /* 0x000fe40003f06270 */
[----:B------:R-:W-:Y:S01]  /*11dd0*/  LOP3.LUT R6, R6, 0x10, R3, 0xe2, !PT ;  /* 0x0000001006067812 */ /* 0x000fe200078ee203 */
[----:B------:R-:W-:Y:S02]  /*11de0*/  IMAD.SHL.U32 R9, R8, 0x20, RZ ;  /* 0x0000002008097824 */ /* 0x000fe400078e00ff */
[----:B------:R-:W-:Y:S01]  /*11df0*/  IMAD R3, R7, UR5, R0 ;  /* 0x0000000507037c24 */ /* 0x000fe2000f8e0200 */
[----:B------:R-:W-:Y:S01]  /*11e00*/  SEL R7, RZ, 0x40, P0 ;  /* 0x00000040ff077807 */ /* 0x000fe20000000000 */
[----:B------:R-:W-:Y:S01]  /*11e10*/  ULDC.64 UR4, c[0x0][0xa80] ;  /* 0x0002a00000047ab9 */ /* 0x000fe20000000a00 */
[----:B------:R-:W-:Y:S01]  /*11e20*/  ISETP.GE.AND P0, PT, R26, R27, PT ;  /* 0x0000001b1a00720c */ /* 0x000fe20003f06270 */
[----:B------:R-:W-:Y:S01]  /*11e30*/  IMAD.IADD R3, R5, 0x1, R3 ;  /* 0x0000000105037824 */ /* 0x000fe200078e0203 */
[----:B------:R-:W-:-:S02]  /*11e40*/  LOP3.LUT R6, R9, 0x20, R6, 0xe2, !PT ;  /* 0x0000002009067812 */ /* 0x000fc400078ee206 */
[----:B------:R-:W-:Y:S02]  /*11e50*/  LEA R20, P1, R4, UR4, 0x1 ;  /* 0x0000000404147c11 */ /* 0x000fe4000f8208ff */
[----:B------:R-:W-:Y:S02]  /*11e60*/  SEL R5, RZ, 0x80, P2 ;  /* 0x00000080ff057807 */ /* 0x000fe40001000000 */
[----:B------:R-:W-:Y:S02]  /*11e70*/  LOP3.LUT R24, R6, R7, RZ, 0xfc, !PT ;  /* 0x0000000706187212 */ /* 0x000fe400078efcff */
[----:B------:R-:W-:Y:S02]  /*11e80*/  LEA.HI.X R3, R4, UR5, R3, 0x1, P1 ;  /* 0x0000000504037c11 */ /* 0x000fe400088f0c03 */
[----:B------:R-:W-:Y:S01]  /*11e90*/  LOP3.LUT R25, R24, R5, RZ, 0xfc, !PT ;  /* 0x0000000518197212 */ /* 0x000fe200078efcff */
[----:B------:R2:W3:Y:S04]  /*11ea0*/  SHFL.IDX PT, R4, R20, RZ, 0x181f ;  /* 0x00181fff14047589 */ /* 0x0004e800000e0000 */
[----:B------:R2:W4:Y:S01]  /*11eb0*/  SHFL.IDX PT, R5, R3, RZ, 0x181f ;  /* 0x00181fff03057589 */ /* 0x00052200000e0000 */
[----:B------:R-:W-:Y:S05]  /*11ec0*/  @P0 BRA `(.L_x_3762) ;  /* 0x00000000007c0947 */ /* 0x000fea0003800000 */
[-C--:B------:R-:W-:Y:S02]  /*11ed0*/  ISETP.GE.AND P2, PT, R209, R21.reuse, PT ;  /* 0x00000015d100720c */ /* 0x080fe40003f46270 */
[-C--:B------:R-:W-:Y:S02]  /*11ee0*/  ISETP.GE.AND P1, PT, R188, R21.reuse, PT ;  /* 0x00000015bc00720c */ /* 0x080fe40003f26270 */
[-C--:B------:R-:W-:Y:S02]  /*11ef0*/  ISETP.GE.AND P5, PT, R208, R21.reuse, PT ;  /* 0x00000015d000720c */ /* 0x080fe40003fa6270 */
[----:B------:R-:W-:-:S07]  /*11f00*/  ISETP.GE.AND P3, PT, R207, R21, PT ;  /* 0x00000015cf00720c */ /* 0x000fce0003f66270 */
[CC--:B---3--:R-:W-:Y:S02]  /*11f10*/  @!P2 LEA R8, P0, R209.reuse, R4.reuse, 0x1 ;  /* 0x00000004d108a211 */ /* 0x0c8fe400078008ff */
[----:B----4-:R-:W-:Y:S02]  /*11f20*/  @!P1 IMAD.WIDE R6, R188, 0x2, R4 ;  /* 0x00000002bc069825 */ /* 0x010fe400078e0204 */
[----:B------:R-:W-:Y:S02]  /*11f30*/  @!P2 LEA.HI.X R9, R209, R5, R36, 0x1, P0 ;  /* 0x00000005d109a211 */ /* 0x000fe400000f0c24 */
[----:B------:R-:W-:Y:S01]  /*11f40*/  @!P5 LEA R14, P4, R208, R4, 0x1 ;  /* 0x00000004d00ed211 */ /* 0x000fe200078808ff */
[----:B------:R-:W-:Y:S01]  /*11f50*/  @!P1 ST.E.128 desc[UR40][R6.64], RZ ;  /* 0x000000ff06009985 */ /* 0x000fe2000c101d28 */
[-C--:B------:R-:W-:Y:S02]  /*11f60*/  ISETP.GE.AND P1, PT, R205, R21.reuse, PT ;  /* 0x00000015cd00720c */ /* 0x080fe40003f26270 */
[----:B------:R-:W-:Y:S01]  /*11f70*/  LOP3.LUT P0, RZ, R24, 0x40, RZ, 0xc0, !PT ;  /* 0x0000004018ff7812 */ /* 0x000fe2000780c0ff */
[----:B------:R3:W-:Y:S01]  /*11f80*/  @!P2 ST.E.128 desc[UR40][R8.64], RZ ;  /* 0x000000ff0800a985 */ /* 0x0007e2000c101d28 */
[----:B------:R-:W-:-:S02]  /*11f90*/  ISETP.GE.AND P2, PT, R206, R21, PT ;  /* 0x00000015ce00720c */ /* 0x000fc40003f46270 */
[-C--:B------:R-:W-:Y:S02]  /*11fa0*/  @!P5 LEA.HI.X R15, R208, R5.reuse, R35, 0x1, P4 ;  /* 0x00000005d00fd211 */ /* 0x080fe400020f0c23 */
[----:B------:R-:W-:Y:S02]  /*11fb0*/  LOP3.LUT P4, RZ, R25, 0x80, RZ, 0xc0, !PT ;  /* 0x0000008019ff7812 */ /* 0x000fe4000788c0ff */
[CC--:B------:R-:W-:Y:S01]  /*11fc0*/  @!P3 LEA R12, P6, R207.reuse, R4.reuse, 0x1 ;  /* 0x00000004cf0cb211 */ /* 0x0c0fe200078c08ff */
[----:B------:R4:W-:Y:S03]  /*11fd0*/  @!P5 ST.E.128 desc[UR40][R14.64], RZ ;  /* 0x000000ff0e00d985 */ /* 0x0009e6000c101d28 */
[----:B------:R-:W-:Y:S02]  /*11fe0*/  @!P3 LEA.HI.X R13, R207, R5, R34, 0x1, P6 ;  /* 0x00000005cf0db211 */ /* 0x000fe400030f0c22 */
[----:B---3--:R-:W-:-:S02]  /*11ff0*/  @!P1 LEA R8, P6, R205, R4, 0x1 ;  /* 0x00000004cd089211 */ /* 0x008fc400078c08ff */
        /* <DEDUP_REMOVED lines=12> */
.L_x_3762:
[----:B------:R-:W-:Y:S05]  /*120c0*/  BSYNC B1 ;  /* 0x0000000000017941 */ /* 0x000fea0003800000 */
.L_x_3761:
[----:B------:R-:W-:Y:S01]  /*120d0*/  VIADD R0, R26, 0x20 ;  /* 0x000000201a007836 */ /* 0x000fe20000000000 */
[----:B----4-:R4:W0:Y:S04]  /*120e0*/  SHFL.IDX PT, R5, R3, 0x1, 0x181f ;  /* 0x00381f0003057f89 */ /* 0x01082800000e0000 */
[----:B------:R-:W-:Y:S01]  /*120f0*/  ISETP.GE.AND P0, PT, R0, R27, PT ;  /* 0x0000001b0000720c */ /* 0x000fe20003f06270 */
[----:B---3--:R4:W3:-:S12]  /*12100*/  SHFL.IDX PT, R4, R20, 0x1, 0x181f ;  /* 0x00381f0014047f89 */ /* 0x0088d800000e0000 */
[----:B----4-:R-:W-:Y:S05]  /*12110*/  @P0 BRA `(.L_x_3755) ;  /* 0x00000000007c0947 */ /* 0x010fea0003800000 */
[-C--:B------:R-:W-:Y:S02]  /*12120*/  ISETP.GE.AND P5, PT, R209, R21.reuse, PT ;  /* 0x00000015d100720c */ /* 0x080fe40003fa6270 */
[-C--:B------:R-:W-:Y:S02]  /*12130*/  ISETP.GE.AND P4, PT, R188, R21.reuse, PT ;  /* 0x00000015bc00720c */ /* 0x080fe40003f86270 */
[-C--:B------:R-:W-:Y:S02]  /*12140*/  ISETP.GE.AND P0, PT, R208, R21.reuse, PT ;  /* 0x00000015d000720c */ /* 0x080fe40003f06270 */
[----:B------:R-:W-:Y:S02]  /*12150*/  ISETP.GE.AND P1, PT, R207, R21, PT ;  /* 0x00000015cf00720c */ /* 0x000fe40003f26270 */
[----:B------:R-:W-:-:S05]  /*12160*/  LOP3.LUT P2, RZ, R24, 0x40, RZ, 0xc0, !PT ;  /* 0x0000004018ff7812 */ /* 0x000fca000784c0ff */
[CC--:B---3--:R-:W-:Y:S02]  /*12170*/  @!P5 LEA R8, P3, R209.reuse, R4.reuse, 0x1 ;  /* 0x00000004d108d211 */ /* 0x0c8fe400078608ff */
[----:B0-----:R-:W-:Y:S02]  /*12180*/  @!P4 IMAD.WIDE R6, R188, 0x2, R4 ;  /* 0x00000002bc06c825 */ /* 0x001fe400078e0204 */
[----:B------:R-:W-:Y:S02]  /*12190*/  @!P5 LEA.HI.X R9, R209, R5, R36, 0x1, P3 ;  /* 0x00000005d109d211 */ /* 0x000fe400018f0c24 */
[-C--:B------:R-:W-:Y:S01]  /*121a0*/  ISETP.GE.AND P3, PT, R206, R21.reuse, PT ;  /* 0x00000015ce00720c */ /* 0x080fe20003f66270 */
[----:B------:R0:W-:Y:S01]  /*121b0*/  @!P4 ST.E.128 desc[UR40][R6.64], RZ ;  /* 0x000000ff0600c985 */ /* 0x0001e2000c101d28 */
[----:B------:R-:W-:Y:S02]  /*121c0*/  @!P0 LEA R10, P6, R208, R4, 0x1 ;  /* 0x00000004d00a8211 */ /* 0x000fe400078c08ff */
[----:B------:R-:W-:Y:S01]  /*121d0*/  LOP3.LUT P4, RZ, R25, 0x80, RZ, 0xc0, !PT ;  /* 0x0000008019ff7812 */ /* 0x000fe2000788c0ff */
[----:B------:R4:W-:Y:S01]  /*121e0*/  @!P5 ST.E.128 desc[UR40][R8.64], RZ ;  /* 0x000000ff0800d985 */ /* 0x0009e2000c101d28 */
[----:B------:R-:W-:-:S02]  /*121f0*/  ISETP.GE.AND P5, PT, R205, R21, PT ;  /* 0x00000015cd00720c */ /* 0x000fc40003fa6270 */
[----:B------:R-:W-:Y:S02]  /*12200*/  @!P0 LEA.HI.X R11, R208, R5, R35, 0x1, P6 ;  /* 0x00000005d00b8211 */ /* 0x000fe400030f0c23 */
[----:B------:R-:W-:-:S03]  /*12210*/  @!P1 LEA R12, P6, R207, R4, 0x1 ;  /* 0x00000004cf0c9211 */ /* 0x000fc600078c08ff */
[----:B------:R4:W-:Y:S01]  /*12220*/  @!P0 ST.E.128 desc[UR40][R10.64], RZ ;  /* 0x000000ff0a008985 */ /* 0x0009e2000c101d28 */
[-C--:B------:R-:W-:Y:S02]  /*12230*/  @!P1 LEA.HI.X R13, R207, R5.reuse, R34, 0x1, P6 ;  /* 0x00000005cf0d9211 */ /* 0x080fe400030f0c22 */
[CC--:B0-----:R-:W-:Y:S02]  /*12240*/  @!P3 LEA R6, P6, R206.reuse, R4.reuse, 0x1 ;  /* 0x00000004ce06b211 */ /* 0x0c1fe400078c08ff */
[CC--:B------:R-:W-:Y:S01]  /*12250*/  @P2 LEA R14, P0, R31.reuse, R4.reuse, 0x1 ;  /* 0x000000041f0e2211 */ /* 0x0c0fe200078008ff */
[----:B------:R4:W-:Y:S01]  /*12260*/  @!P1 ST.E.128 desc[UR40][R12.64], RZ ;  /* 0x000000ff0c009985 */ /* 0x0009e2000c101d28 */
[-C--:B------:R-:W-:Y:S02]  /*12270*/  @!P3 LEA.HI.X R7, R206, R5.reuse, R33, 0x1, P6 ;  /* 0x00000005ce07b211 */ /* 0x080fe400030f0c21 */
[----:B------:R-:W-:Y:S02]  /*12280*/  @P2 LEA.HI.X R15, R31, R5, R28, 0x1, P0 ;  /* 0x000000051f0f2211 */ /* 0x000fe400000f0c1c */
[-C--:B--2---:R-:W-:Y:S01]  /*12290*/  @P4 LEA R20, P6, R29, R4.reuse, 0x1 ;  /* 0x000000041d144211 */ /* 0x084fe200078c08ff */
[----:B------:R4:W-:Y:S01]  /*122a0*/  @!P3 ST.E.128 desc[UR40][R6.64], RZ ;  /* 0x000000ff0600b985 */ /* 0x0009e2000c101d28 */
[----:B------:R-:W-:-:S02]  /*122b0*/  @!P5 LEA R4, P0, R205, R4, 0x1 ;  /* 0x00000004cd04d211 */ /* 0x000fc400078008ff */
[-C--:B------:R-:W-:Y:S02]  /*122c0*/  @P4 LEA.HI.X R21, R29, R5.reuse, R30, 0x1, P6 ;  /* 0x000000051d154211 */ /* 0x080fe400030f0c1e */
[----:B------:R-:W-:-:S05]  /*122d0*/  @!P5 LEA.HI.X R5, R205, R5, R32, 0x1, P0 ;  /* 0x00000005cd05d211 */ /* 0x000fca00000f0c20 */
[----:B------:R4:W-:Y:S04]  /*122e0*/  @!P5 ST.E.128 desc[UR40][R4.64], RZ ;  /* 0x000000ff0400d985 */ /* 0x0009e8000c101d28 */
[----:B------:R4:W-:Y:S04]  /*122f0*/  @P2 ST.E.128 desc[UR40][R14.64], RZ ;  /* 0x000000ff0e002985 */ /* 0x0009e8000c101d28 */
[----:B------:R4:W-:Y:S02]  /*12300*/  @P4 ST.E.128 desc[UR40][R20.64], RZ ;  /* 0x000000ff14004985 */ /* 0x0009e4000c101d28 */
.L_x_3755:
[----:B------:R-:W-:Y:S05]  /*12310*/  BSYNC B0 ;  /* 0x0000000000007941 */ /* 0x000fea0003800000 */
.L_x_3748:
[----:B------:R-:W-:Y:S02]  /*12320*/  ULDC UR4, c[0x0][0xc3c] ;  /* 0x00030f0000047ab9 */ /* 0x000fe40000000800 */
[----:B-1----:R-:W-:-:S13]  /*12330*/  ISETP.GE.AND P0, PT, R155, UR4, PT ;  /* 0x000000049b007c0c */ /* 0x002fda000bf06270 */
[----:B------:R-:W-:Y:S05]  /*12340*/  @!P0 BRA `(.L_x_3763) ;  /* 0xfffffef000a48947 */ /* 0x000fea000383ffff */
[----:B------:R-:W-:Y:S05]  /*12350*/  BRA `(.L_x_3635) ;  /* 0x00000090001c7947 */ /* 0x000fea0003800000 */
.L_x_3633:
[----:B------:R-:W-:-:S08]  /*12360*/  NOP ;  /* 0x0000000000007918 */ /* 0x000fd00000000000 */
[----:B---3--:R-:W0:-:S00]  /*12370*/  USETMAXREG.DEALLOC.CTAPOOL 0x18 ;  /* 0x00000018000079c8 */ /* 0x008e0000080e0500 */
        /* <DEDUP_REMOVED lines=18> */
.L_x_3764:
        /* <DEDUP_REMOVED lines=43> */
.L_x_3768:
        /* <DEDUP_REMOVED lines=38> */
.L_x_3766:
        /* <DEDUP_REMOVED lines=20> */
.L_x_3769:
        /* <DEDUP_REMOVED lines=54> */
.L_x_3767:
[----:B------:R-:W-:Y:S01]  /*12e50*/  IMAD.U32 R2, RZ, RZ, UR6 ;  /* 0x00000006ff027e24 */ /* 0x000fe2000f8e00ff */
[----:B------:R1:W-:Y:S04]  /*12e60*/  STL [R1+0x4], RZ ;  /* 0x000004ff01007387 */ /* 0x0003e80000100800 */
[----:B------:R1:W-:Y:S04]  /*12e70*/  STL [R1+0x8], RZ ;  /* 0x000008ff01007387 */ /* 0x0003e80000100800 */
[----:B------:R1:W-:Y:S02]  /*12e80*/  STL [R1], R2 ;  /* 0x0000000201007387 */ /* 0x0003e40000100800 */
.L_x_3770:
        /* <DEDUP_REMOVED lines=10> */
.L_x_3765:
        /* <DEDUP_REMOVED lines=8> */
[----:B------:R-:W3:Y:S01]  /*12fb0*/  S2UR UR5, SR_CgaCtaId ;  /* 0x00000000000579c3 */ /* 0x000ee20000008800 */
[C---:B--2---:R-:W-:Y:S01]  /*12fc0*/  IMAD.SHL.U32 R0, R6.reuse, 0x8, RZ ;  /* 0x0000000806007824 */ /* 0x044fe200078e00ff */
[----:B------:R-:W-:Y:S01]  /*12fd0*/  LOP3.LUT R4, R6, 0x7f, RZ, 0xc0, !PT ;  /* 0x0000007f06047812 */ /* 0x000fe200078ec0ff */
[----:B------:R-:W-:Y:S01]  /*12fe0*/  UMOV UR4, 0x400 ;  /* 0x0000040000047882 */ /* 0x000fe20000000000 */
[----:B------:R-:W-:Y:S01]  /*12ff0*/  BSSY B8, `(.L_x_3771) ;  /* 0x0000805000087945 */ /* 0x000fe20003800000 */
[----:B------:R-:W-:Y:S01]  /*13000*/  IMAD.MOV.U32 R19, RZ, RZ, RZ ;  /* 0x000000ffff137224 */ /* 0x000fe200078e00ff */
[----:B------:R-:W-:Y:S01]  /*13010*/  LOP3.LUT R3, R0, 0x1f8, RZ, 0xc0, !PT ;  /* 0x000001f800037812 */ /* 0x000fe200078ec0ff */
[----:B01----:R-:W-:Y:S01]  /*13020*/  IMAD.SHL.U32 R2, R4, 0x8, RZ ;  /* 0x0000000804027824 */ /* 0x003fe200078e00ff */
[----:B------:R-:W-:Y:S01]  /*13030*/  ULDC.64 UR38, c[0x0][0x198] ;  /* 0x0000660000267ab9 */ /* 0x000fe20000000a00 */
[----:B------:R-:W-:Y:S01]  /*13040*/  IMAD.MOV.U32 R0, RZ, RZ, 0x1 ;  /* 0x00000001ff007424 */ /* 0x000fe200078e00ff */
[----:B------:R-:W-:Y:S01]  /*13050*/  LOP3.LUT R3, R3, 0x38, R6, 0x78, !PT ;  /* 0x0000003803037812 */ /* 0x000fe200078e7806 */
[----:B------:R-:W-:Y:S01]  /*13060*/  IMAD.SHL.U32 R6, R6, 0x10, RZ ;  /* 0x0000001006067824 */ /* 0x000fe200078e00ff */
[----:B------:R-:W-:-:S02]  /*13070*/  ULDC UR36, c[0x0][0xc] ;  /* 0x0000030000247ab9 */ /* 0x000fc40000000800 */
[----:B------:R-:W-:Y:S02]  /*13080*/  LOP3.LUT R3, R3, 0x200, R2, 0xf8, !PT ;  /* 0x0000020003037812 */ /* 0x000fe400078ef802 */
[----:B------:R-:W-:-:S04]  /*13090*/  SHF.R.U32.HI R2, RZ, 0x3, R4 ;  /* 0x00000003ff027819 */ /* 0x000fc80000011604 */
[----:B------:R-:W-:Y:S01]  /*130a0*/  LOP3.LUT R4, R2, 0x70, R6, 0xf8, !PT ;  /* 0x0000007002047812 */ /* 0x000fe200078ef806 */
[----:B---3--:R-:W-:-:S06]  /*130b0*/  ULEA UR4, UR5, UR4, 0x18 ;  /* 0x0000000405047291 */ /* 0x008fcc000f8ec03f */
[----:B------:R-:W-:-:S04]  /*130c0*/  IMAD.U32 R18, RZ, RZ, UR4 ;  /* 0x00000004ff127e24 */ /* 0x000fc8000f8e00ff */
[----:B------:R-:W-:-:S05]  /*130d0*/  IMAD R2, R3, 0x2, R18 ;  /* 0x0000000203027824 */ /* 0x000fca00078e0212 */
[----:B------:R0:W-:Y:S04]  /*130e0*/  STL [R1+0x60], R2 ;  /* 0x0000600201007387 */ /* 0x0001e80000100800 */
[----:B------:R0:W-:Y:S04]  /*130f0*/  STL [R1+0x54], RZ ;  /* 0x000054ff01007387 */ /* 0x0001e80000100800 */
[----:B------:R0:W-:Y:S04]  /*13100*/  STL [R1+0x18], R0 ;  /* 0x0000180001007387 */ /* 0x0001e80000100800 */
[----:B------:R0:W-:Y:S04]  /*13110*/  STL [R1+0x10], RZ ;  /* 0x000010ff01007387 */ /* 0x0001e80000100800 */
[----:B------:R0:W-:Y:S02]  /*13120*/  STL [R1+0x14], R0 ;  /* 0x0000140001007387 */ /* 0x0001e40000100800 */
.L_x_3937:
[----:B0-----:R-:W2:Y:S01]  /*13130*/  LDL R0, [R1+0xc] ;  /* 0x00000c0001007983 */ /* 0x001ea20000100800 */
[----:B------:R-:W2:Y:S01]  /*13140*/  LDC.64 R2, c[0x0][0xc88] ;  /* 0x00032200ff027b82 */ /* 0x000ea20000000a00 */
[----:B------:R-:W-:Y:S05]  /*13150*/  YIELD ;  /* 0x0000000000007946 */ /* 0x000fea0003800000 */
[----:B------:R-:W-:Y:S01]  /*13160*/  ULDC.64 UR4, c[0x0][0xa28] ;  /* 0x00028a0000047ab9 */ /* 0x000fe20000000a00 */
[----:B------:R-:W-:Y:S02]  /*13170*/  CS2R R8, SRZ ;  /* 0x0000000000087805 */ /* 0x000fe4000001ff00 */
[----:B------:R-:W-:Y:S01]  /*13180*/  ISETP.NE.U32.AND P0, PT, RZ, UR4, PT ;  /* 0x00000004ff007c0c */ /* 0x000fe2000bf05070 */
[----:B------:R-:W-:Y:S01]  /*13190*/  ULDC.64 UR10, c[0x0][0xa18] ;  /* 0x00028600000a7ab9 */ /* 0x000fe20000000a00 */
[----:B------:R-:W-:Y:S01]  /*131a0*/  ULDC.64 UR8, c[0x0][0xa10] ;  /* 0x0002840000087ab9 */ /* 0x000fe20000000a00 */
[----:B------:R-:W-:Y:S01]  /*131b0*/  ULDC.64 UR6, c[0x0][0xa08] ;  /* 0x0002820000067ab9 */ /* 0x000fe20000000a00 */
[----:B--2---:R-:W-:-:S05]  /*131c0*/  IMAD.WIDE R2, R0, 0x4, R2 ;  /* 0x0000000400027825 */ /* 0x004fca00078e0202 */
[----:B------:R-:W2:Y:S01]  /*131d0*/  LDG.E R13, desc[UR40][R2.64] ;  /* 0x00000028020d7981 */ /* 0x000ea2000c1e1900 */
[----:B------:R-:W-:Y:S02]  /*131e0*/  ISETP.NE.AND.EX P0, PT, RZ, UR5, PT, P0 ;  /* 0x00000005ff007c0c */ /* 0x000fe4000bf05300 */
        /* <DEDUP_REMOVED lines=9> */
[----:B-1----:R1:W5:Y:S01]  /*13280*/  @P0 LDG.E R8, desc[UR40][R2.64] ;  /* 0x0000002802080981 */ /* 0x002362000c1e1900 */
[----:B------:R-:W-:Y:S01]  /*13290*/  ISETP.NE.AND.EX P1, PT, RZ, UR5, PT, P1 ;  /* 0x00000005ff007c0c */ /* 0x000fe2000bf25310 */
[----:B---3--:R-:W-:Y:S01]  /*132a0*/  IMAD.MOV.U32 R12, RZ, RZ, RZ ;  /* 0x000000ffff0c7224 */ /* 0x008fe200078e00ff */
[----:B------:R-:W-:Y:S01]  /*132b0*/  ISETP.NE.U32.AND P3, PT, RZ, UR10, PT ;  /* 0x0000000aff007c0c */ /* 0x000fe2000bf65070 */
[----:B------:R-:W-:Y:S01]  /*132c0*/  STL [R1+0x1c], R14 ;  /* 0x00001c0e01007387 */ /* 0x000fe20000100800 */
[----:B------:R-:W-:Y:S01]  /*132d0*/  ISETP.NE.U32.AND P0, PT, RZ, UR6, PT ;  /* 0x00000006ff007c0c */ /* 0x000fe2000bf05070 */
[----:B0-----:R-:W-:Y:S01]  /*132e0*/  IMAD.MOV.U32 R0, RZ, RZ, RZ ;  /* 0x000000ffff007224 */ /* 0x001fe200078e00ff */
[----:B------:R-:W-:Y:S02]  /*132f0*/  ISETP.NE.U32.AND P2, PT, RZ, UR8, PT ;  /* 0x00000008ff007c0c */ /* 0x000fe4000bf45070 */
[C---:B------:R-:W-:Y:S02]  /*13300*/  IADD3 R6, P5, R17.reuse, UR6, RZ ;  /* 0x0000000611067c10 */ /* 0x040fe4000ffbe0ff */
[----:B-1----:R-:W-:-:S02]  /*13310*/  IADD3 R2, P4, R17, UR4, RZ ;  /* 0x0000000411027c10 */ /* 0x002fc4000ff9e0ff */
[----:B------:R-:W-:Y:S02]  /*13320*/  ISETP.NE.AND.EX P3, PT, RZ, UR11, PT, P3 ;  /* 0x0000000bff007c0c */ /* 0x000fe4000bf65330 */
[C---:B------:R-:W-:Y:S02]  /*13330*/  IADD3.X R3, R14.reuse, UR5, RZ, P4, !PT ;  /* 0x000000050e037c10 */ /* 0x040fe4000a7fe4ff */
[----:B------:R-:W-:Y:S02]  /*13340*/  IADD3 R4, P4, R17, UR8, RZ ;  /* 0x0000000811047c10 */ /* 0x000fe4000ff9e0ff */
[----:B------:R-:W-:Y:S01]  /*13350*/  ISETP.NE.AND.EX P0, PT, RZ, UR7, PT, P0 ;  /* 0x00000007ff007c0c */ /* 0x000fe2000bf05300 */
[----:B------:R-:W2:Y:S01]  /*13360*/  @P1 LDG.E R9, desc[UR40][R2.64] ;  /* 0x0000002802091981 */ /* 0x000ea2000c1e1900 */
[----:B------:R-:W-:Y:S01]  /*13370*/  IADD3.X R5, R14, UR9, RZ, P4, !PT ;  /* 0x000000090e057c10 */ /* 0x000fe2000a7fe4ff */
[----:B------:R-:W-:Y:S01]  /*13380*/  ULDC UR4, c[0x0][0x288] ;  /* 0x0000a20000047ab9 */ /* 0x000fe20000000800 */
[----:B------:R-:W-:-:S02]  /*13390*/  ISETP.NE.AND.EX P2, PT, RZ, UR9, PT, P2 ;  /* 0x00000009ff007c0c */ /* 0x000fc4000bf45320 */
[----:B------:R-:W-:Y:S02]  /*133a0*/  IADD3.X R7, R14, UR7, RZ, P5, !PT ;  /* 0x000000070e077c10 */ /* 0x000fe4000affe4ff */
[----:B------:R-:W-:-:S04]  /*133b0*/  @P3 IADD3 R10, P4, R17, UR10, RZ ;  /* 0x0000000a110a3c10 */ /* 0x000fc8000ff9e0ff */
[----:B------:R-:W-:Y:S01]  /*133c0*/  @P3 IADD3.X R11, R14, UR11, RZ, P4, !PT ;  /* 0x0000000b0e0b3c10 */ /* 0x000fe2000a7fe4ff */
[----:B------:R-:W5:Y:S04]  /*133d0*/  @P0 LDG.E R12, desc[UR40][R6.64] ;  /* 0x00000028060c0981 */ /* 0x000f68000c1e1900 */
        /* <DEDUP_REMOVED lines=12> */
[----:B0-----:R-:W-:Y:S01]  /*134a0*/  IMAD.U32 R11, RZ, RZ, UR5 ;  /* 0x00000005ff0b7e24 */ /* 0x001fe2000f8e00ff */
[----:B--2---:R0:W-:Y:S02]  /*134b0*/  STL [R1+0x58], R9 ;  /* 0x0000580901007387 */ /* 0x0041e40000100800 */
[----:B0-----:R-:W-:Y:S01]  /*134c0*/  IMAD.U32 R9, RZ, RZ, UR4 ;  /* 0x00000004ff097e24 */ /* 0x001fe2000f8e00ff */
[----:B------:R-:W-:Y:S06]  /*134d0*/  @P3 BRA `(.L_x_3772) ;  /* 0x0000000000143947 */ /* 0x000fec0003800000 */
[----:B------:R-:W-:Y:S05]  /*134e0*/  @!P1 BRA `(.L_x_3772) ;  /* 0x0000000000109947 */ /* 0x000fea0003800000 */
[----:B------:R-:W2:Y:S04]  /*134f0*/  LDG.E R10, desc[UR40][R2.64] ;  /* 0x00000028020a7981 */ /* 0x000ea8000c1e1900 */
[----:B------:R-:W2:Y:S02]  /*13500*/  LDG.E R2, desc[UR40][R2.64+0x4] ;  /* 0x0000042802027981 */ /* 0x000ea4000c1e1900 */
[----:B--2---:R-:W-:-:S05]  /*13510*/  IMAD.IADD R2, R2, 0x1, -R10 ;  /* 0x0000000102027824 */ /* 0x004fca00078e0a0a */
[----:B------:R0:W-:Y:S02]  /*13520*/  STL [R1+0x58], R2 ;  /* 0x0000580201007387 */ /* 0x0001e40000100800 */
.L_x_3772:
[----:B------:R-:W2:Y:S01]  /*13530*/  LDL.LU R3, [R1+0x8] ;  /* 0x0000080001037983 */ /* 0x000ea20000300800 */
[----:B------:R-:W-:Y:S02]  /*13540*/  ULDC.64 UR4, c[0x0][0xa20] ;  /* 0x0002880000047ab9 */ /* 0x000fe40000000a00 */
[----:B------:R-:W-:Y:S01]  /*13550*/  ISETP.NE.U32.AND P1, PT, RZ, UR4, PT ;  /* 0x00000004ff007c0c */ /* 0x000fe2000bf25070 */
[----:B------:R1:W-:Y:S03]  /*13560*/  STL [R1+0x8], R13 ;  /* 0x0000080d01007387 */ /* 0x0003e60000100800 */
[----:B------:R-:W-:Y:S02]  /*13570*/  ISETP.NE.AND.EX P1, PT, RZ, UR5, PT, P1 ;  /* 0x00000005ff007c0c */ /* 0x000fe4000bf25310 */
[C---:B--2---:R-:W-:Y:S02]  /*13580*/  LOP3.LUT R10, R3.reuse, 0xff000000, RZ, 0xc0, !PT ;  /* 0xff000000030a7812 */ /* 0x044fe400078ec0ff */
[----:B0-----:R-:W-:-:S02]  /*13590*/  LOP3.LUT R2, R3, 0xff0000, RZ, 0xc0, !PT ;  /* 0x00ff000003027812 */ /* 0x001fc400078ec0ff */
[----:B------:R-:W-:Y:S02]  /*135a0*/  SHF.R.U32.HI R10, RZ, 0x8, R10 ;  /* 0x00000008ff0a7819 */ /* 0x000fe4000001160a */
[----:B------:R-:W-:Y:S02]  /*135b0*/  LOP3.LUT R16, R3, 0xffff, RZ, 0xc0, !PT ;  /* 0x0000ffff03107812 */ /* 0x000fe400078ec0ff */
[----:B------:R-:W-:Y:S01]  /*135c0*/  LEA.HI R10, R2, R10, RZ, 0x10 ;  /* 0x0000000a020a7211 */ /* 0x000fe200078f80ff */
[----:B-----5:R-:W-:-:S05]  /*135d0*/  IMAD.IADD R2, R12, 0x1, R8 ;  /* 0x000000010c027824 */ /* 0x020fca00078e0208 */
[----:B------:R1:W-:Y:S01]  /*135e0*/  STL [R1+0x20], R2 ;  /* 0x0000200201007387 */ /* 0x0003e20000100800 */
[----:B------:R-:W-:Y:S05]  /*135f0*/  @!P1 BRA `(.L_x_3773) ;  /* 0x0000000000109947 */ /* 0x000fea0003800000 */
[----:B-1----:R-:W-:-:S04]  /*13600*/  IADD3 R2, P0, R17, UR4, RZ ;  /* 0x0000000411027c10 */ /* 0x002fc8000ff1e0ff */
[----:B------:R-:W-:-:S05]  /*13610*/  IADD3.X R3, R14, UR5, RZ, P0, !PT ;  /* 0x000000050e037c10 */ /* 0x000fca00087fe4ff */
[----:B------:R0:W5:Y:S01]  /*13620*/  LDG.E R9, desc[UR40][R2.64] ;  /* 0x0000002802097981 */ /* 0x000162000c1e1900 */
[----:B------:R-:W-:Y:S05]  /*13630*/  BRA `(.L_x_3774) ;  /* 0x0000000000107947 */ /* 0x000fea0003800000 */
.L_x_3773:
[----:B------:R-:W-:Y:S05]  /*13640*/  @!P0 BRA `(.L_x_3774) ;  /* 0x00000000000c8947 */ /* 0x000fea0003800000 */
[----:B------:R-:W2:Y:S04]  /*13650*/  LDG.E R9, desc[UR40][R6.64] ;  /* 0x0000002806097981 */ /* 0x000ea8000c1e1900 */
[----:B------:R-:W2:Y:S02]  /*13660*/  LDG.E R6, desc[UR40][R6.64+0x4] ;  /* 0x0000042806067981 */ /* 0x000ea4000c1e1900 */
[----:B--2---:R-:W-:-:S07]  /*13670*/  IMAD.IADD R9, R6, 0x1, -R9 ;  /* 0x0000000106097824 */ /* 0x004fce00078e0a09 */
.L_x_3774:
[----:B01----:R-:W2:Y:S01]  /*13680*/  @P2 LDG.E R2, desc[UR40][R4.64] ;  /* 0x0000002804022981 */ /* 0x003ea2000c1e1900 */
[----:B-----5:R-:W-:-:S03]  /*13690*/  IMAD.IADD R6, R9, 0x1, -R8 ;  /* 0x0000000109067824 */ /* 0x020fc600078e0a08 */
[----:B------:R-:W2:Y:S01]  /*136a0*/  @P2 LDG.E R4, desc[UR40][R4.64+0x4] ;  /* 0x0000042804042981 */ /* 0x000ea2000c1e1900 */
[----:B------:R-:W-:-:S05]  /*136b0*/  LOP3.LUT R14, R10, 0xff, RZ, 0xc0, !PT ;  /* 0x000000ff0a0e7812 */ /* 0x000fca00078ec0ff */
[----:B------:R0:W-:Y:S01]  /*136c0*/  STL [R1+0x5c], R14 ;  /* 0x00005c0e01007387 */ /* 0x0001e20000100800 */
[----:B------:R-:W-:Y:S01]  /*136d0*/  BSSY B0, `(.L_x_3775) ;  /* 0x0000029000007945 */ /* 0x000fe20003800000 */
[----:B------:R-:W-:Y:S01]  /*136e0*/  SHF.R.U32.HI R10, RZ, 0x10, R10 ;  /* 0x00000010ff0a7819 */ /* 0x000fe2000001160a */
[----:B--2---:R-:W-:-:S04]  /*136f0*/  @P2 IMAD.IADD R11, R4, 0x1, -R2 ;  /* 0x00000001040b2824 */ /* 0x004fc800078e0a02 */
[----:B------:R-:W-:-:S04]  /*13700*/  IMAD.IADD R3, R6, 0x1, R11 ;  /* 0x0000000106037824 */ /* 0x000fc800078e020b */
[C---:B------:R-:W-:Y:S01]  /*13710*/  VIADD R2, R3.reuse, 0x3f ;  /* 0x0000003f03027836 */ /* 0x040fe20000000000 */
[----:B------:R-:W-:-:S04]  /*13720*/  ISETP.GE.AND P1, PT, R3, 0x1, PT ;  /* 0x000000010300780c */ /* 0x000fc80003f26270 */
[----:B------:R-:W-:-:S04]  /*13730*/  SHF.R.S32.HI R3, RZ, 0x1f, R2 ;  /* 0x0000001fff037819 */ /* 0x000fc80000011402 */
[----:B------:R-:W-:-:S04]  /*13740*/  LEA.HI R3, R3, R2, RZ, 0x6 ;  /* 0x0000000203037211 */ /* 0x000fc800078f30ff */
[----:B------:R-:W-:-:S05]  /*13750*/  SHF.R.S32.HI R12, RZ, 0x6, R3 ;  /* 0x00000006ff0c7819 */ /* 0x000fca0000011403 */
[----:B------:R0:W-:Y:S01]  /*13760*/  STL [R1+0x38], R12 ;  /* 0x0000380c01007387 */ /* 0x0001e20000100800 */
[----:B------:R-:W-:Y:S01]  /*13770*/  IMAD.MOV.U32 R4, RZ, RZ, RZ ;  /* 0x000000ffff047224 */ /* 0x000fe200078e00ff */
[----:B------:R-:W-:Y:S06]  /*13780*/  @!P1 BRA `(.L_x_3776) ;  /* 0x0000000000749947 */ /* 0x000fec0003800000 */
[----:B------:R-:W-:Y:S01]  /*13790*/  ISETP.NE.AND P0, PT, R10, RZ, PT ;  /* 0x000000ff0a00720c */ /* 0x000fe20003f05270 */
[----:B------:R-:W-:-:S03]  /*137a0*/  ULDC UR4, c[0x0][0x9f0] ;  /* 0x00027c0000047ab9 */ /* 0x000fc60000000800 */
[----:B------:R-:W-:-:S04]  /*137b0*/  SEL R2, R10, UR4, P0 ;  /* 0x000000040a027c07 */ /* 0x000fc80008000000 */
[----:B------:R-:W-:Y:S02]  /*137c0*/  IABS R3, R2 ;  /* 0x0000000200037213 */ /* 0x000fe40000000000 */
[----:B------:R-:W-:Y:S02]  /*137d0*/  IADD3 R7, R2, -0x1, R12 ;  /* 0xffffffff02077810 */ /* 0x000fe40007ffe00c */
[----:B------:R-:W1:Y:S08]  /*137e0*/  I2F.RP R4, R3 ;  /* 0x0000000300047306 */ /* 0x000e700000209400 */
        /* <DEDUP_REMOVED lines=23> */
.L_x_3776:
[----:B------:R-:W-:Y:S05]  /*13960*/  BSYNC B0 ;  /* 0x0000000000007941 */ /* 0x000fea0003800000 */
.L_x_3775:
[-C--:B------:R-:W-:Y:S01]  /*13970*/  IMAD R2, R14, R4.reuse, RZ ;  /* 0x000000040e027224 */ /* 0x080fe200078e02ff */
[----:B------:R-:W-:Y:S03]  /*13980*/  BSSY B0, `(.L_x_3777) ;  /* 0x00001b8000007945 */ /* 0x000fe60003800000 */
[C---:B------:R-:W-:Y:S01]  /*13990*/  IMAD R3, R2.reuse, 0x40, -R6 ;  /* 0x0000004002037824 */ /* 0x040fe200078e0a06 */
[----:B------:R-:W-:-:S04]  /*139a0*/  VIADDMNMX R4, R2, R4, R12, PT ;  /* 0x0000000402047246 */ /* 0x000fc8000380010c */
[----:B------:R-:W-:Y:S01]  /*139b0*/  VIMNMX R3, RZ, R3, !PT ;  /* 0x00000003ff037248 */ /* 0x000fe20007fe0100 */
[----:B------:R-:W-:-:S05]  /*139c0*/  IMAD R2, R4, 0x40, -R6 ;  /* 0x0000004004027824 */ /* 0x000fca00078e0a06 */
[----:B------:R-:W-:-:S04]  /*139d0*/  VIMNMX R2, R2, R11, PT ;  /* 0x0000000b02027248 */ /* 0x000fc80003fe0100 */
[----:B------:R-:W-:Y:S02]  /*139e0*/  ISETP.GT.AND P0, PT, R2, R3, PT ;  /* 0x000000030200720c */ /* 0x000fe40003f04270 */
[----:B------:R-:W-:-:S05]  /*139f0*/  SHF.R.U32.HI R3, RZ, 0x6, R3 ;  /* 0x00000006ff037819 */ /* 0x000fca0000011603 */
[----:B------:R-:W-:-:S06]  /*13a00*/  IMAD.MOV.U32 R8, RZ, RZ, R3 ;  /* 0x000000ffff087224 */ /* 0x000fcc00078e0003 */
[----:B------:R-:W-:-:S05]  /*13a10*/  @P0 VIADD R2, R2, 0x3f ;  /* 0x0000003f02020836 */ /* 0x000fca0000000000 */
[----:B------:R-:W-:-:S04]  /*13a20*/  @P0 SHF.R.S32.HI R4, RZ, 0x1f, R2 ;  /* 0x0000001fff040819 */ /* 0x000fc80000011402 */
[----:B------:R-:W-:-:S04]  /*13a30*/  @P0 LEA.HI R2, R4, R2, RZ, 0x6 ;  /* 0x0000000204020211 */ /* 0x000fc800078f30ff */
[----:B------:R-:W-:Y:S02]  /*13a40*/  @P0 SHF.R.S32.HI R8, RZ, 0x6, R2 ;  /* 0x00000006ff080819 */ /* 0x000fe40000011402 */
[----:B------:R-:W-:Y:S02]  /*13a50*/  PLOP3.LUT P0, PT, PT, PT, PT, 0x80, 0x0 ;  /* 0x000000000000781c */ /* 0x000fe40003f0f070 */
        /* <DEDUP_REMOVED lines=8> */
[----:B0-----:R0:W1:Y:S02]  /*13ae0*/  SHFL.IDX PT, R14, R4, RZ, 0x1f ;  /* 0x00001fff040e7589 */ /* 0x00106400000e0000 */
.L_x_3969:
[----:B-1----:R-:W-:Y:S02]  /*13af0*/  ISETP.NE.AND P0, PT, R14, RZ, PT ;  /* 0x000000ff0e00720c */ /* 0x002fe40003f05270 */
[----:B------:R-:W-:-:S11]  /*13b00*/  PLOP3.LUT P6, PT, PT, PT, PT, 0x8, 0x0 ;  /* 0x000000000000781c */ /* 0x000fd60003fce170 */
[----:B------:R-:W-:Y:S05]  /*13b10*/  @P0 BRA `(.L_x_3780) ;  /* 0x00000000000c0947 */ /* 0x000fea0003800000 */
[----:B------:R-:W-:-:S03]  /*13b20*/  UMOV UR4, 0xffffffff ;  /* 0xffffffff00047882 */ /* 0x000fc60000000000 */
[----:B------:R-:W-:Y:S05]  /*13b30*/  BRA.DIV UR4, `(.L_x_3781) ;  /* 0x00000082043c7947 */ /* 0x000fea000b800000 */
[----:B------:R-:W-:-:S13]  /*13b40*/  ELECT P6, URZ, PT ;  /* 0x00000000003f782f */ /* 0x000fda00038c0000 */
.L_x_3780:
        /* <DEDUP_REMOVED lines=9> */
.L_x_3972:
[----:B------:R-:W-:Y:S05]  /*13be0*/  BSYNC B1 ;  /* 0x0000000000017941 */ /* 0x000fea0003800000 */
.L_x_3782:
        /* <DEDUP_REMOVED lines=12> */
.L_x_3973:
[----:B------:R-:W-:Y:S05]  /*13cb0*/  BSYNC B2 ;  /* 0x0000000000027941 */ /* 0x000fea0003800000 */
.L_x_3786:
[----:B------:R-:W-:Y:S04]  /*13cc0*/  BSSY B2, `(.L_x_3788) ;  /* 0x0000009000027945 */ /* 0x000fe80003800000 */
[----:B------:R-:W-:Y:S05]  /*13cd0*/  @P2 BRA `(.L_x_3789) ;  /* 0x00000000001c2947 */ /* 0x000fea0003800000 */
[----:B------:R-:W2:Y:S01]  /*13ce0*/  S2R R6, SR_TID.X ;  /* 0x0000000000067919 */ /* 0x000ea20000002100 */
[----:B0-----:R-:W-:-:S04]  /*13cf0*/  IMAD.MOV.U32 R4, RZ, RZ, 0x2000 ;  /* 0x00002000ff047424 */ /* 0x001fc800078e00ff */
[----:B------:R3:W-:Y:S01]  /*13d00*/  SYNCS.ARRIVE.TRANS64 RZ, [R5+URZ+0x28c90], R4 ;  /* 0x028c900405ff79a7 */ /* 0x0007e2000800003f */
[----:B--2---:R-:W-:-:S04]  /*13d10*/  LOP3.LUT R6, R6, 0x1f, RZ, 0xc0, !PT ;  /* 0x0000001f06067812 */ /* 0x004fc800078ec0ff */
[----:B------:R-:W-:-:S13]  /*13d20*/  ISETP.NE.AND P0, PT, R6, RZ, PT ;  /* 0x000000ff0600720c */ /* 0x000fda0003f05270 */
[----:B---3--:R-:W-:Y:S05]  /*13d30*/  @!P0 BRA `(.L_x_3789) ;  /* 0x0000000000048947 */ /* 0x008fea0003800000 */
[----:B------:R-:W-:Y:S01]  /*13d40*/  BPT.TRAP 0x1 ;  /* 0x000000040000795c */ /* 0x000fe20000300000 */
.L_x_3789:
[----:B------:R-:W-:Y:S05]  /*13d50*/  BSYNC B2 ;  /* 0x0000000000027941 */ /* 0x000fea0003800000 */
.L_x_3788:
[----:B------:R-:W2:Y:S01]  /*13d60*/  LDL R6, [R1+0x10] ;  /* 0x0000100001067983 */ /* 0x000ea20000100800 */
[----:B------:R-:W-:Y:S01]  /*13d70*/  IMAD.MOV.U32 R11, RZ, RZ, RZ ;  /* 0x000000ffff0b7224 */ /* 0x000fe200078e00ff */
[----:B------:R-:W-:Y:S01]  /*13d80*/  UIADD3 UR4, UP0, UR38, 0x570, URZ ;  /* 0x0000057026047890 */ /* 0x000fe2000ff1e03f */
[----:B0-----:R-:W-:Y:S01]  /*13d90*/  IMAD R4, R8, 0x40, R0 ;  /* 0x0000004008047824 */ /* 0x001fe200078e0200 */
[----:B------:R-:W-:Y:S01]  /*13da0*/  PLOP3.LUT P0, PT, PT, PT, PT, 0x80, 0x0 ;  /* 0x000000000000781c */ /* 0x000fe20003f0f070 */
[----:B------:R-:W-:Y:S01]  /*13db0*/  VIADD R7, R5, 0x28c90 ;  /* 0x00028c9005077836 */ /* 0x000fe20000000000 */
[----:B------:R-:W-:Y:S01]  /*13dc0*/  R2UR UR10, R11 ;  /* 0x000000000b0a72ca */ /* 0x000fe200000e0000 */
[----:B------:R-:W-:Y:S01]  /*13dd0*/  VIADD R4, R4, 0xffffffc0 ;  /* 0xffffffc004047836 */ /* 0x000fe20000000000 */
[----:B------:R-:W-:Y:S01]  /*13de0*/  UIADD3.X UR5, URZ, UR39, URZ, UP0, !UPT ;  /* 0x000000273f057290 */ /* 0x000fe200087fe43f */
[----:B------:R-:W-:Y:S01]  /*13df0*/  UMOV UR6, 0x0 ;  /* 0x0000000000067882 */ /* 0x000fe20000000000 */
[----:B------:R-:W-:Y:S01]  /*13e00*/  UMOV UR7, 0x12f00000 ;  /* 0x12f0000000077882 */ /* 0x000fe20000000000 */
[----:B--2---:R-:W-:-:S04]  /*13e10*/  IMAD R6, R6, 0x2000, R18 ;  /* 0x0000200006067824 */ /* 0x004fc800078e0212 */
[----:B------:R-:W-:-:S07]  /*13e20*/  VIADD R6, R6, 0x22400 ;  /* 0x0002240006067836 */ /* 0x000fce0000000000 */
.L_x_3790:
        /* <DEDUP_REMOVED lines=13> */
.L_x_3974:
[----:B------:R-:W-:Y:S05]  /*13f00*/  BSYNC B2 ;  /* 0x0000000000027941 */ /* 0x000fea0003800000 */
.L_x_3791:
[----:B------:R-:W-:Y:S01]  /*13f10*/  BSSY B2, `(.L_x_3793) ;  /* 0x000000b000027945 */ /* 0x000fe20003800000 */
[----:B------:R-:W-:Y:S02]  /*13f20*/  IMAD.MOV.U32 R12, RZ, RZ, 0x0 ;  /* 0x00000000ff0c7424 */ /* 0x000fe400078e00ff */
[----:B------:R-:W-:Y:S01]  /*13f30*/  IMAD.MOV.U32 R13, RZ, RZ, 0x12f00000 ;  /* 0x12f00000ff0d7424 */ /* 0x000fe200078e00ff */
[----:B------:R-:W-:Y:S06]  /*13f40*/  @P2 BRA `(.L_x_3794) ;  /* 0x00000000001c2947 */ /* 0x000fec0003800000 */
[----:B------:R-:W2:Y:S01]  /*13f50*/  S2R R7, SR_TID.X ;  /* 0x0000000000077919 */ /* 0x000ea20000002100 */
[----:B------:R-:W-:-:S04]  /*13f60*/  IMAD.MOV.U32 R6, RZ, RZ, 0x10000 ;  /* 0x00010000ff067424 */ /* 0x000fc800078e00ff */
[----:B------:R3:W-:Y:S01]  /*13f70*/  SYNCS.ARRIVE.TRANS64 RZ, [R5+URZ+0x28cb0], R6 ;  /* 0x028cb00605ff79a7 */ /* 0x0007e2000800003f */
[----:B--2---:R-:W-:-:S04]  /*13f80*/  LOP3.LUT R7, R7, 0x1f, RZ, 0xc0, !PT ;  /* 0x0000001f07077812 */ /* 0x004fc800078ec0ff */
[----:B------:R-:W-:-:S13]  /*13f90*/  ISETP.NE.AND P0, PT, R7, RZ, PT ;  /* 0x000000ff0700720c */ /* 0x000fda0003f05270 */
[----:B---3--:R-:W-:Y:S05]  /*13fa0*/  @!P0 BRA `(.L_x_3794) ;  /* 0x0000000000048947 */ /* 0x008fea0003800000 */
[----:B------:R-:W-:Y:S01]  /*13fb0*/  BPT.TRAP 0x1 ;  /* 0x000000040000795c */ /* 0x000fe20000300000 */
.L_x_3794:
[----:B------:R-:W-:Y:S05]  /*13fc0*/  BSYNC B2 ;  /* 0x0000000000027941 */ /* 0x000fea0003800000 */
.L_x_3793:
[----:B------:R-:W2:Y:S01]  /*13fd0*/  LDL R6, [R1+0x10] ;  /* 0x0000100001067983 */ /* 0x000ea20000100800 */
[----:B------:R-:W-:Y:S01]  /*13fe0*/  R2UR UR10, R11 ;  /* 0x000000000b0a72ca */ /* 0x000fe200000e0000 */
[----:B------:R-:W-:Y:S01]  /*13ff0*/  UIADD3 UR4, UP0, UR38, 0x670, URZ ;  /* 0x0000067026047890 */ /* 0x000fe2000ff1e03f */
[----:B------:R-:W-:Y:S01]  /*14000*/  R2UR UR6, R12 ;  /* 0x000000000c0672ca */ /* 0x000fe200000e0000 */
[----:B01----:R-:W-:Y:S01]  /*14010*/  VIADD R5, R5, 0x28cb0 ;  /* 0x00028cb005057836 */ /* 0x003fe20000000000 */
[----:B------:R-:W-:Y:S01]  /*14020*/  R2UR UR7, R13 ;  /* 0x000000000d0772ca */ /* 0x000fe200000e0000 */
[----:B------:R-:W-:Y:S01]  /*14030*/  UIADD3.X UR5, URZ, UR39, URZ, UP0, !UPT ;  /* 0x000000273f057290 */ /* 0x000fe200087fe43f */
[----:B------:R-:W-:Y:S01]  /*14040*/  PLOP3.LUT P0, PT, PT, PT, PT, 0x80, 0x0 ;  /* 0x000000000000781c */ /* 0x000fe20003f0f070 */
[----:B--2---:R-:W-:-:S04]  /*14050*/  IMAD R6, R6, 0x10000, R18 ;  /* 0x0001000006067824 */ /* 0x004fc800078e0212 */
[----:B------:R-:W-:-:S08]  /*14060*/  VIADD R7, R6, 0x400 ;  /* 0x0000040006077836 */ /* 0x000fd00000000000 */
.L_x_3795:
        /* <DEDUP_REMOVED lines=15> */
.L_x_3796:
        /* <DEDUP_REMOVED lines=15> */
.L_x_3797:
        /* <DEDUP_REMOVED lines=15> */
.L_x_3798:
        /* <DEDUP_REMOVED lines=15> */
.L_x_3799:
        /* <DEDUP_REMOVED lines=15> */
.L_x_3800:
        /* <DEDUP_REMOVED lines=15> */
.L_x_3801:
        /* <DEDUP_REMOVED lines=15> */
.L_x_3802:
        /* <DEDUP_REMOVED lines=10> */
.L_x_3785:
[----:B------:R-:W-:Y:S05]  /*147a0*/  BSYNC B1 ;  /* 0x0000000000017941 */ /* 0x000fea0003800000 */
.L_x_3784:
[----:B------:R-:W2:Y:S04]  /*147b0*/  LDL.LU R9, [R1+0x10] ;  /* 0x0000100001097983 */ /* 0x000ea80000300800 */
[----:B------:R-:W3:Y:S01]  /*147c0*/  LDL.LU R7, [R1+0x18] ;  /* 0x0000180001077983 */ /* 0x000ee20000300800 */
[----:B0-----:R-:W-:Y:S01]  /*147d0*/  VIADD R4, R8, 0xfffffffe ;  /* 0xfffffffe08047836 */ /* 0x001fe20000000000 */
[----:B------:R-:W-:-:S04]  /*147e0*/  PLOP3.LUT P0, PT, PT, PT, PT, 0x8, 0x0 ;  /* 0x000000000000781c */ /* 0x000fc80003f0e170 */
[----:B------:R-:W-:Y:S01]  /*147f0*/  ISETP.GE.AND P3, PT, R4, R3, PT ;  /* 0x000000030400720c */ /* 0x000fe20003f66270 */
[----:B--2---:R-:W-:-:S05]  /*14800*/  VIADD R5, R9, 0x1 ;  /* 0x0000000109057836 */ /* 0x004fca0000000000 */
[----:B------:R-:W-:-:S04]  /*14810*/  ISETP.NE.AND P2, PT, R5, 0x2, PT ;  /* 0x000000020500780c */ /* 0x000fc80003f45270 */
[----:B------:R-:W-:Y:S02]  /*14820*/  SEL R6, RZ, 0x1, P2 ;  /* 0x00000001ff067807 */ /* 0x000fe40001000000 */
[----:B------:R-:W-:Y:S02]  /*14830*/  SEL R5, R5, RZ, P2 ;  /* 0x000000ff05057207 */ /* 0x000fe40001000000 */
[----:B---3--:R-:W-:-:S03]  /*14840*/  LOP3.LUT R7, R7, R6, RZ, 0x3c, !PT ;  /* 0x0000000607077212 */ /* 0x008fc600078e3cff */
[----:B------:R1:W-:Y:S04]  /*14850*/  STL [R1+0x10], R5 ;  /* 0x0000100501007387 */ /* 0x0003e80000100800 */
[----:B------:R1:W-:Y:S01]  /*14860*/  STL [R1+0x18], R7 ;  /* 0x0000180701007387 */ /* 0x0003e20000100800 */
[----:B------:R-:W-:Y:S05]  /*14870*/  @!P3 BRA `(.L_x_3778) ;  /* 0x0000000c0020b947 */ /* 0x000fea0003800000 */
.L_x_3822:
[----:B------:R-:W-:Y:S05]  /*14880*/  YIELD ;  /* 0x0000000000007946 */ /* 0x000fea0003800000 */
[----:B------:R-:W-:Y:S04]  /*14890*/  BSSY B1, `(.L_x_3803) ;  /* 0x00000ba000017945 */ /* 0x000fe80003800000 */
[----:B--2---:R-:W-:Y:S05]  /*148a0*/  @!P6 BRA `(.L_x_3804) ;  /* 0x0000000800e0e947 */ /* 0x004fea0003800000 */
[----:B-1----:R-:W2:Y:S04]  /*148b0*/  LDL R5, [R1+0x10] ;  /* 0x0000100001057983 */ /* 0x002ea80000100800 */
        /* <DEDUP_REMOVED lines=9> */
.L_x_3975:
[----:B------:R-:W-:Y:S05]  /*14950*/  BSYNC B2 ;  /* 0x0000000000027941 */ /* 0x000fea0003800000 */
.L_x_3805:
        /* <DEDUP_REMOVED lines=9> */
.L_x_3808:
[----:B------:R-:W-:Y:S05]  /*149f0*/  BSYNC B2 ;  /* 0x0000000000027941 */ /* 0x000fea0003800000 */
.L_x_3807:
[----:B------:R-:W2:Y:S01]  /*14a00*/  LDL R7, [R1+0x10] ;  /* 0x0000100001077983 */ /* 0x000ea20000100800 */
[----:B------:R-:W-:Y:S01]  /*14a10*/  IMAD.MOV.U32 R11, RZ, RZ, RZ ;  /* 0x000000ffff0b7224 */ /* 0x000fe200078e00ff */
[----:B------:R-:W-:Y:S01]  /*14a20*/  UIADD3 UR4, UP0, UR38, 0x570, URZ ;  /* 0x0000057026047890 */ /* 0x000fe2000ff1e03f */
[----:B------:R-:W-:Y:S01]  /*14a30*/  PLOP3.LUT P2, PT, PT, PT, PT, 0x80, 0x0 ;  /* 0x000000000000781c */ /* 0x000fe20003f4f070 */
[----:B------:R-:W-:Y:S01]  /*14a40*/  IMAD R8, R4, 0x40, R0 ;  /* 0x0000004004087824 */ /* 0x000fe200078e0200 */
[----:B------:R-:W-:Y:S01]  /*14a50*/  UMOV UR6, 0x0 ;  /* 0x0000000000067882 */ /* 0x000fe20000000000 */
[----:B------:R-:W-:Y:S01]  /*14a60*/  R2UR UR10, R11 ;  /* 0x000000000b0a72ca */ /* 0x000fe200000e0000 */
[----:B------:R-:W-:Y:S01]  /*14a70*/  VIADD R9, R5, 0x28c90 ;  /* 0x00028c9005097836 */ /* 0x000fe20000000000 */
[----:B------:R-:W-:Y:S01]  /*14a80*/  UIADD3.X UR5, URZ, UR39, URZ, UP0, !UPT ;  /* 0x000000273f057290 */ /* 0x000fe200087fe43f */
[----:B------:R-:W-:Y:S01]  /*14a90*/  UMOV UR7, 0x12f00000 ;  /* 0x12f0000000077882 */ /* 0x000fe20000000000 */
[----:B--2---:R-:W-:-:S04]  /*14aa0*/  IMAD R7, R7, 0x2000, R18 ;  /* 0x0000200007077824 */ /* 0x004fc800078e0212 */
[----:B------:R-:W-:-:S07]  /*14ab0*/  VIADD R7, R7, 0x22400 ;  /* 0x0002240007077836 */ /* 0x000fce0000000000 */
.L_x_3809:
        /* <DEDUP_REMOVED lines=13> */
.L_x_3976:
[----:B------:R-:W-:Y:S05]  /*14b90*/  BSYNC B2 ;  /* 0x0000000000027941 */ /* 0x000fea0003800000 */
.L_x_3810:
[----:B------:R-:W-:Y:S01]  /*14ba0*/  BSSY B2, `(.L_x_3812) ;  /* 0x000000b000027945 */ /* 0x000fe20003800000 */
[----:B------:R-:W-:Y:S02]  /*14bb0*/  IMAD.MOV.U32 R12, RZ, RZ, 0x0 ;  /* 0x00000000ff0c7424 */ /* 0x000fe400078e00ff */
[----:B------:R-:W-:Y:S01]  /*14bc0*/  IMAD.MOV.U32 R13, RZ, RZ, 0x12f00000 ;  /* 0x12f00000ff0d7424 */ /* 0x000fe200078e00ff */
[----:B------:R-:W-:Y:S06]  /*14bd0*/  @P3 BRA `(.L_x_3813) ;  /* 0x00000000001c3947 */ /* 0x000fec0003800000 */
[----:B------:R-:W2:Y:S01]  /*14be0*/  S2R R7, SR_TID.X ;  /* 0x0000000000077919 */ /* 0x000ea20000002100 */
[----:B01----:R-:W-:-:S04]  /*14bf0*/  IMAD.MOV.U32 R6, RZ, RZ, 0x10000 ;  /* 0x00010000ff067424 */ /* 0x003fc800078e00ff */
[----:B------:R3:W-:Y:S01]  /*14c00*/  SYNCS.ARRIVE.TRANS64 RZ, [R5+URZ+0x28cb0], R6 ;  /* 0x028cb00605ff79a7 */ /* 0x0007e2000800003f */
[----:B--2---:R-:W-:-:S04]  /*14c10*/  LOP3.LUT R7, R7, 0x1f, RZ, 0xc0, !PT ;  /* 0x0000001f07077812 */ /* 0x004fc800078ec0ff */
[----:B------:R-:W-:-:S13]  /*14c20*/  ISETP.NE.AND P2, PT, R7, RZ, PT ;  /* 0x000000ff0700720c */ /* 0x000fda0003f45270 */
[----:B---3--:R-:W-:Y:S05]  /*14c30*/  @!P2 BRA `(.L_x_3813) ;  /* 0x000000000004a947 */ /* 0x008fea0003800000 */
[----:B------:R-:W-:Y:S01]  /*14c40*/  BPT.TRAP 0x1 ;  /* 0x000000040000795c */ /* 0x000fe20000300000 */
.L_x_3813:
[----:B------:R-:W-:Y:S05]  /*14c50*/  BSYNC B2 ;  /* 0x0000000000027941 */ /* 0x000fea0003800000 */
.L_x_3812:
[----:B01----:R-:W2:Y:S01]  /*14c60*/  LDL R6, [R1+0x10] ;  /* 0x0000100001067983 */ /* 0x003ea20000100800 */
        /* <DEDUP_REMOVED lines=9> */
.L_x_3814:
        /* <DEDUP_REMOVED lines=15> */
.L_x_3815:
        /* <DEDUP_REMOVED lines=15> */
.L_x_3816:
        /* <DEDUP_REMOVED lines=15> */
.L_x_3817:
        /* <DEDUP_REMOVED lines=15> */
.L_x_3818:
        /* <DEDUP_REMOVED lines=15> */
.L_x_3819:
        /* <DEDUP_REMOVED lines=15> */
.L_x_3820:
        /* <DEDUP_REMOVED lines=15> */
.L_x_3821:
        /* <DEDUP_REMOVED lines=10> */
.L_x_3804:
[----:B------:R-:W-:Y:S05]  /*15430*/  BSYNC B1 ;  /* 0x0000000000017941 */ /* 0x000fea0003800000 */
.L_x_3803:
[----:B------:R-:W2:Y:S04]  /*15440*/  LDL.LU R9, [R1+0x10] ;  /* 0x0000100001097983 */ /* 0x000ea80000300800 */
[----:B-1----:R-:W3:Y:S01]  /*15450*/  LDL.LU R7, [R1+0x18] ;  /* 0x0000180001077983 */ /* 0x002ee20000300800 */
[C---:B------:R-:W-:Y:S01]  /*15460*/  ISETP.GT.AND P3, PT, R4.reuse, R3, PT ;  /* 0x000000030400720c */ /* 0x040fe20003f64270 */
[----:B------:R-:W-:Y:S02]  /*15470*/  VIADD R4, R4, 0xffffffff ;  /* 0xffffffff04047836 */ /* 0x000fe40000000000 */
[----:B--2---:R-:W-:-:S05]  /*15480*/  VIADD R5, R9, 0x1 ;  /* 0x0000000109057836 */ /* 0x004fca0000000000 */
[----:B------:R-:W-:-:S04]  /*15490*/  ISETP.NE.AND P2, PT, R5, 0x2, PT ;  /* 0x000000020500780c */ /* 0x000fc80003f45270 */
[----:B------:R-:W-:Y:S02]  /*154a0*/  SEL R6, RZ, 0x1, P2 ;  /* 0x00000001ff067807 */ /* 0x000fe40001000000 */
[----:B------:R-:W-:Y:S02]  /*154b0*/  SEL R5, R5, RZ, P2 ;  /* 0x000000ff05057207 */ /* 0x000fe40001000000 */
[----:B---3--:R-:W-:-:S05]  /*154c0*/  LOP3.LUT R7, R7, R6, RZ, 0x3c, !PT ;  /* 0x0000000607077212 */ /* 0x008fca00078e3cff */
[----:B------:R2:W-:Y:S04]  /*154d0*/  STL [R1+0x18], R7 ;  /* 0x0000180701007387 */ /* 0x0005e80000100800 */
[----:B------:R2:W-:Y:S01]  /*154e0*/  STL [R1+0x10], R5 ;  /* 0x0000100501007387 */ /* 0x0005e20000100800 */
[----:B------:R-:W-:Y:S05]  /*154f0*/  @P3 BRA `(.L_x_3822) ;  /* 0xfffffff000e03947 */ /* 0x000fea000383ffff */
.L_x_3778:
[----:B------:R-:W-:Y:S05]  /*15500*/  BSYNC B0 ;  /* 0x0000000000007941 */ /* 0x000fea0003800000 */
.L_x_3777:
[----:B-12---:R1:W5:Y:S01]  /*15510*/  LDL R7, [R1+0x38] ;  /* 0x0000380001077983 */ /* 0x0063620000100800 */
[----:B------:R-:W-:Y:S05]  /*15520*/  @!P0 WARPSYNC.ALL ;  /* 0x0000000000008948 */ /* 0x000fea0003800000 */
[----:B------:R1:W-:Y:S01]  /*15530*/  STL [R1+0x40], RZ ;  /* 0x000040ff01007387 */ /* 0x0003e20000100800 */
[----:B------:R-:W-:Y:S01]  /*15540*/  BSSY B0, `(.L_x_3823) ;  /* 0x0000020000007945 */ /* 0x000fe20003800000 */
[----:B------:R-:W-:Y:S06]  /*15550*/  @!P0 BAR.SYNC.DEFER_BLOCKING 0xc, 0x180 ;  /* 0x0306000000008b1d */ /* 0x000fec0000010000 */
[----:B-1----:R-:W-:Y:S05]  /*15560*/  @!P1 BRA `(.L_x_3824) ;  /* 0x0000000000749947 */ /* 0x002fea0003800000 */
        /* <DEDUP_REMOVED lines=29> */
.L_x_3824:
[----:B------:R-:W-:Y:S05]  /*15740*/  BSYNC B0 ;  /* 0x0000000000007941 */ /* 0x000fea0003800000 */
.L_x_3823:
        /* <DEDUP_REMOVED lines=13> */
[----:B------:R-:W1:Y:S01]  /*15820*/  S2R R3, SR_LANEID ;  /* 0x0000000000037919 */ /* 0x000e620000000000 */
[----:B------:R-:W-:Y:S02]  /*15830*/  VOTEU.ANY UR4, UPT, PT ;  /* 0x0000000000047886 */ /* 0x000fe400038e0100 */
[----:B------:R-:W1:Y:S08]  /*15840*/  FLO.U32 R0, UR4 ;  /* 0x0000000400007d00 */ /* 0x000e7000080e0000 */
[----:B------:R-:W2:Y:S01]  /*15850*/  POPC R5, UR4 ;  /* 0x0000000400057d09 */ /* 0x000ea20008000000 */
[----:B-1----:R-:W-:-:S02]  /*15860*/  ISETP.EQ.U32.AND P0, PT, R0, R3, PT ;  /* 0x000000030000720c */ /* 0x002fc40003f02070 */
[----:B------:R-:W2:Y:S11]  /*15870*/  LDC.64 R2, c[0x0][0xc60] ;  /* 0x00031800ff027b82 */ /* 0x000eb60000000a00 */
[----:B--2---:R-:W2:Y:S01]  /*15880*/  @P0 ATOMG.E.ADD.STRONG.GPU PT, R3, desc[UR40][R2.64], R5 ;  /* 0x00000005020309a8 */ /* 0x004ea200081ee1e8 */
[----:B------:R-:W1:Y:S02]  /*15890*/  S2R R4, SR_LTMASK ;  /* 0x0000000000047919 */ /* 0x000e640000003900 */
[----:B-1----:R-:W-:-:S04]  /*158a0*/  LOP3.LUT R4, R4, UR4, RZ, 0xc0, !PT ;  /* 0x0000000404047c12 */ /* 0x002fc8000f8ec0ff */
[----:B------:R-:W1:Y:S01]  /*158b0*/  POPC R7, R4 ;  /* 0x0000000400077309 */ /* 0x000e620000000000 */
[----:B--2---:R-:W1:Y:S02]  /*158c0*/  SHFL.IDX PT, R0, R3, R0, 0x1f ;  /* 0x00001f0003007589 */ /* 0x004e6400000e0000 */
[----:B-1----:R-:W-:-:S05]  /*158d0*/  IADD3 R0, R0, UR36, R7 ;  /* 0x0000002400007c10 */ /* 0x002fca000fffe007 */
[----:B------:R1:W-:Y:S01]  /*158e0*/  STL [R1], R0 ;  /* 0x0000000001007387 */ /* 0x0003e20000100800 */
[----:B------:R-:W-:Y:S05]  /*158f0*/  BRA `(.L_x_3827) ;  /* 0x0000004800607947 */ /* 0x000fea0003800000 */
.L_x_3826:
        /* <DEDUP_REMOVED lines=13> */
[----:B------:R-:W-:Y:S02]  /*159d0*/  IMAD.U32 R10, RZ, RZ, UR4 ;  /* 0x00000004ff0a7e24 */ /* 0x000fe4000f8e00ff */
[----:B------:R-:W-:Y:S02]  /*159e0*/  IMAD.U32 R11, RZ, RZ, UR5 ;  /* 0x00000005ff0b7e24 */ /* 0x000fe4000f8e00ff */
[----:B------:R-:W-:Y:S02]  /*159f0*/  IMAD.MOV.U32 R8, RZ, RZ, 0x70 ;  /* 0x00000070ff087424 */ /* 0x000fe400078e00ff */
[----:B0-----:R-:W-:Y:S02]  /*15a00*/  IMAD.MOV.U32 R12, RZ, RZ, 0x1 ;  /* 0x00000001ff0c7424 */ /* 0x001fe400078e00ff */
[----:B------:R-:W-:-:S07]  /*15a10*/  IMAD.MOV.U32 R13, RZ, RZ, RZ ;  /* 0x000000ffff0d7224 */ /* 0x000fce00078e00ff */
[----:B------:R-:W-:-:S07]  /*15a20*/  LEPC R20, `(.L_x_3829) ;  /* 0x000000001014794e */ /* 0x000fce0000000000 */
[----:B-1----:R-:W-:Y:S05]  /*15a30*/  CALL.ABS.NOINC R2 ;  /* 0x0000000002007343 */ /* 0x002fea0003c00000 */
.L_x_3829:
[----:B------:R-:W-:Y:S05]  /*15a40*/  BSYNC B6 ;  /* 0x0000000000067941 */ /* 0x000fea0003800000 */
.L_x_3828:
        /* <DEDUP_REMOVED lines=16> */
[----:B0-----:R-:W-:Y:S02]  /*15b50*/  IMAD.MOV.U32 R12, RZ, RZ, 0x1 ;  /* 0x00000001ff0c7424 */ /* 0x001fe400078e00ff */
[----:B-1----:R-:W-:-:S07]  /*15b60*/  IMAD.MOV.U32 R13, RZ, RZ, RZ ;  /* 0x000000ffff0d7224 */ /* 0x002fce00078e00ff */
[----:B------:R-:W-:-:S07]  /*15b70*/  LEPC R20, `(.L_x_3832) ;  /* 0x000000001014794e */ /* 0x000fce0000000000 */
[----:B--2---:R-:W-:Y:S05]  /*15b80*/  CALL.ABS.NOINC R2 ;  /* 0x0000000002007343 */ /* 0x004fea0003c00000 */
.L_x_3832:
        /* <DEDUP_REMOVED lines=16> */
.L_x_3831:
[----:B------:R-:W-:Y:S05]  /*15c90*/  BSYNC B6 ;  /* 0x0000000000067941 */ /* 0x000fea0003800000 */
.L_x_3830:
[----:B------:R-:W2:Y:S01]  /*15ca0*/  LDL.LU R4, [R1+0x1c] ;  /* 0x00001c0001047983 */ /* 0x000ea20000300800 */
[----:B------:R-:W-:-:S03]  /*15cb0*/  ULDC.64 UR4, c[0x0][0x9f8] ;  /* 0x00027e0000047ab9 */ /* 0x000fc60000000a00 */
[----:B------:R-:W3:Y:S01]  /*15cc0*/  LDL R7, [R1+0x8] ;  /* 0x0000080001077983 */ /* 0x000ee20000100800 */
[----:B------:R-:W-:-:S03]  /*15cd0*/  ISETP.NE.U32.AND P0, PT, RZ, UR4, PT ;  /* 0x00000004ff007c0c */ /* 0x000fc6000bf05070 */
[----:B------:R-:W4:Y:S01]  /*15ce0*/  LDL R0, [R1+0x3c] ;  /* 0x00003c0001007983 */ /* 0x000f220000100800 */
[----:B------:R-:W-:-:S13]  /*15cf0*/  ISETP.NE.AND.EX P0, PT, RZ, UR5, PT, P0 ;  /* 0x00000005ff007c0c */ /* 0x000fda000bf05300 */
[----:B------:R-:W-:-:S04]  /*15d00*/  @P0 IADD3 R2, P1, R17, UR4, RZ ;  /* 0x0000000411020c10 */ /* 0x000fc8000ff3e0ff */
[----:B--2---:R-:W-:Y:S01]  /*15d10*/  @P0 IADD3.X R3, R4, UR5, RZ, P1, !PT ;  /* 0x0000000504030c10 */ /* 0x004fe20008ffe4ff */
[----:B------:R-:W-:-:S04]  /*15d20*/  ULDC.64 UR4, c[0x0][0xa08] ;  /* 0x0002820000047ab9 */ /* 0x000fc80000000a00 */
[----:B---3--:R1:W2:Y:S02]  /*15d30*/  @P0 LDG.E R7, desc[UR40][R2.64] ;  /* 0x0000002802070981 */ /* 0x0082a4000c1e1900 */
[----:B-1----:R-:W1:Y:S01]  /*15d40*/  LDC.64 R2, c[0x0][0x418] ;  /* 0x00010600ff027b82 */ /* 0x002e620000000a00 */
[----:B----4-:R-:W-:Y:S01]  /*15d50*/  VIADD R0, R0, 0xffffffff ;  /* 0xffffffff00007836 */ /* 0x010fe20000000000 */
        /* <DEDUP_REMOVED lines=11> */
[----:B0-----:R0:W1:Y:S02]  /*15e10*/  SHFL.IDX PT, R14, R4, RZ, 0x1f ;  /* 0x00001fff040e7589 */ /* 0x00106400000e0000 */
.L_x_3979:
        /* <DEDUP_REMOVED lines=11> */
.L_x_3982:
        /* <DEDUP_REMOVED lines=24> */
.L_x_3836:
[----:B-1----:R-:W2:Y:S01]  /*16050*/  LDL R2, [R1+0x14] ;  /* 0x0000140001027983 */ /* 0x002ea20000100800 */
[----:B0-----:R-:W-:Y:S01]  /*16060*/  IMAD R0, R19, 0x8, R18 ;  /* 0x0000000813007824 */ /* 0x001fe200078e0212 */
[----:B--2---:R-:W-:-:S04]  /*16070*/  SHF.L.U32 R2, R2, 0x1f, RZ ;  /* 0x0000001f02027819 */ /* 0x004fc800000006ff */
[----:B------:R-:W0:Y:S02]  /*16080*/  SYNCS.PHASECHK.TRANS64.TRYWAIT P0, [R0+URZ+0x28c40], R2 ;  /* 0x028c4002000075a7 */ /* 0x000e24000800017f */
[----:B0-----:R-:W-:Y:S05]  /*16090*/  @!P0 BRA `(.L_x_3837) ;  /* 0x0000005c00bc8947 */ /* 0x001fea0003800000 */
.L_x_3983:
        /* <DEDUP_REMOVED lines=11> */
.L_x_3838:
[----:B------:R-:W2:Y:S04]  /*16150*/  LDL R4, [R1+0x30] ;  /* 0x0000300001047983 */ /* 0x000ea80000100800 */
[----:B------:R-:W3:Y:S04]  /*16160*/  LDL R3, [R1+0x20] ;  /* 0x0000200001037983 */ /* 0x000ee80000100800 */
[----:B0-----:R-:W4:Y:S01]  /*16170*/  LDL.LU R2, [R1+0x28] ;  /* 0x0000280001027983 */ /* 0x001f220000300800 */
[----:B------:R-:W-:Y:S01]  /*16180*/  R2UR UR9, R0 ;  /* 0x00000000000972ca */ /* 0x000fe200000e0000 */
[----:B------:R-:W-:Y:S01]  /*16190*/  IMAD R0, R19, 0x2000, R18 ;  /* 0x0000200013007824 */ /* 0x000fe200078e0212 */
[----:B------:R-:W-:Y:S01]  /*161a0*/  PLOP3.LUT P0, PT, PT, PT, PT, 0x80, 0x0 ;  /* 0x000000000000781c */ /* 0x000fe20003f0f070 */
[----:B------:R-:W-:Y:S01]  /*161b0*/  UIADD3 UR6, UP0, UR38, 0x370, URZ ;  /* 0x0000037026067890 */ /* 0x000fe2000ff1e03f */
[----:B------:R-:W-:Y:S01]  /*161c0*/  R2UR UR12, R16 ;  /* 0x00000000100c72ca */ /* 0x000fe200000e0000 */
[----:B------:R-:W-:Y:S01]  /*161d0*/  UMOV UR5, 0x14f00000 ;  /* 0x14f0000000057882 */ /* 0x000fe20000000000 */
[----:B------:R-:W-:Y:S01]  /*161e0*/  R2UR UR8, R0 ;  /* 0x00000000000872ca */ /* 0x000fe200000e0000 */
[----:B------:R-:W-:Y:S01]  /*161f0*/  UIADD3.X UR7, URZ, UR39, URZ, UP0, !UPT ;  /* 0x000000273f077290 */ /* 0x000fe200087fe43f */
[----:B-----5:R-:W-:Y:S01]  /*16200*/  R2UR UR13, R17 ;  /* 0x00000000110d72ca */ /* 0x020fe200000e0000 */
[----:B------:R-:W-:-:S04]  /*16210*/  UMOV UR10, URZ ;  /* 0x0000003f000a7c82 */ /* 0x000fc80008000000 */
[----:B------:R-:W-:-:S06]  /*16220*/  UIADD3 UR9, UR9, 0x28c30, URZ ;  /* 0x00028c3009097890 */ /* 0x000fcc000fffe03f */
[----:B------:R-:W-:Y:S01]  /*16230*/  UIADD3 UR8, UR8, 0x22400, URZ ;  /* 0x0002240008087890 */ /* 0x000fe2000fffe03f */
[----:B--2---:R-:W-:Y:S02]  /*16240*/  R2UR UR11, R4 ;  /* 0x00000000040b72ca */ /* 0x004fe400000e0000 */
[----:B---3--:R-:W-:Y:S02]  /*16250*/  R2UR UR4, R3 ;  /* 0x00000000030472ca */ /* 0x008fe400000e0000 */
[----:B----4-:R-:W-:-:S04]  /*16260*/  LOP3.LUT R2, R2, 0xfffffffe, RZ, 0xc0, !PT ;  /* 0xfffffffe02027812 */ /* 0x010fc800078ec0ff */
[----:B------:R-:W-:-:S07]  /*16270*/  @P0 LOP3.LUT R2, R2, 0x1, RZ, 0xfc, !PT ;  /* 0x0000000102020812 */ /* 0x000fce00078efcff */
[----:B------:R-:W-:Y:S01]  /*16280*/  ULEA UR11, UR11, UR4, 0x6 ;  /* 0x000000040b0b7291 */ /* 0x000fe2000f8e303f */
[----:B------:R1:W-:Y:S02]  /*16290*/  STL [R1+0x28], R2 ;  /* 0x0000280201007387 */ /* 0x0003e40000100800 */
[----:B------:R-:W-:-:S06]  /*162a0*/  UMOV UR4, 0x0 ;  /* 0x0000000000047882 */ /* 0x000fcc0000000000 */
[----:B------:R1:W-:Y:S01]  /*162b0*/  UTMALDG.4D [UR8], [UR6], desc[UR4] ;  /* 0x00000408060075b4 */ /* 0x0003e20008019000 */
[----:B------:R-:W-:Y:S02]  /*162c0*/  NOP ;  /* 0x0000000000007918 */ /* 0x000fe40000000000 */
.L_x_3834:
[----:B------:R-:W2:Y:S04]  /*162d0*/  LDL.LU R3, [R1+0x44] ;  /* 0x0000440001037983 */ /* 0x000ea80000300800 */
[----:B------:R-:W3:Y:S04]  /*162e0*/  LDL.LU R5, [R1+0x2c] ;  /* 0x00002c0001057983 */ /* 0x000ee80000300800 */
[----:B0-----:R-:W4:Y:S01]  /*162f0*/  LDL.LU R4, [R1+0x50] ;  /* 0x0000500001047983 */ /* 0x001f220000300800 */
[----:B------:R-:W-:Y:S05]  /*16300*/  WARPSYNC.ALL ;  /* 0x0000000000007948 */ /* 0x000fea0003800000 */
[----:B-1----:R-:W-:Y:S01]  /*16310*/  ULDC.64 UR6, c[0x0][0xa00] ;  /* 0x0002800000067ab9 */ /* 0x002fe20000000a00 */
        /* <DEDUP_REMOVED lines=35> */
.L_x_3840:
[----:B------:R-:W-:Y:S05]  /*16550*/  BSYNC B6 ;  /* 0x0000000000067941 */ /* 0x000fea0003800000 */
.L_x_3839:
[----:B0-----:R-:W2:Y:S01]  /*16560*/  LDL.LU R0, [R1+0x50] ;  /* 0x0000500001007983 */ /* 0x001ea20000300800 */
[----:B------:R-:W-:Y:S01]  /*16570*/  ULDC.64 UR4, c[0x0][0x2d8] ;  /* 0x0000b60000047ab9 */ /* 0x000fe20000000a00 */
[----:B------:R-:W0:Y:S01]  /*16580*/  LDC R7, c[0x0][0x448] ;  /* 0x00011200ff077b82 */ /* 0x000e220000000800 */
[----:B------:R-:W-:Y:S01]  /*16590*/  ULDC UR6, c[0x0][0x2b8] ;  /* 0x0000ae0000067ab9 */ /* 0x000fe20000000800 */
[----:B------:R-:W3:Y:S04]  /*165a0*/  LDL.LU R4, [R1+0x44] ;  /* 0x0000440001047983 */ /* 0x000ee80000300800 */
[----:B------:R-:W3:Y:S04]  /*165b0*/  LDL.LU.64 R2, [R1+0x48] ;  /* 0x0000480001027983 */ /* 0x000ee80000300a00 */
[----:B------:R-:W4:Y:S04]  /*165c0*/  LDL.LU R5, [R1+0x2c] ;  /* 0x00002c0001057983 */ /* 0x000f280000300800 */
[----:B------:R-:W4:Y:S04]  /*165d0*/  LDL R10, [R1+0x4] ;  /* 0x00000400010a7983 */ /* 0x000f280000100800 */
[----:B------:R1:W5:Y:S01]  /*165e0*/  LDL R8, [R1+0x60] ;  /* 0x0000600001087983 */ /* 0x0003620000100800 */
[----:B0-----:R-:W-:-:S13]  /*165f0*/  ISETP.NE.AND P0, PT, R7, 0x1, PT ;  /* 0x000000010700780c */ /* 0x001fda0003f05270 */
[----:B------:R-:W0:Y:S01]  /*16600*/  @P0 LDC R6, c[0x0][0x450] ;  /* 0x00011400ff060b82 */ /* 0x000e220000000800 */
[----:B------:R-:W1:Y:S02]  /*16610*/  S2R R9, SR_TID.X ;  /* 0x0000000000097919 */ /* 0x000e640000002100 */
[----:B-1----:R-:W-:-:S05]  /*16620*/  IMAD.SHL.U32 R9, R9, 0x8, RZ ;  /* 0x0000000809097824 */ /* 0x002fca00078e00ff */
        /* <DEDUP_REMOVED lines=17> */
[----:B------:R-:W-:-:S04]  /*16740*/  IMAD R4, R10, 0x40, R4 ;  /* 0x000000400a047824 */ /* 0x000fc800078e0204 */
        /* <DEDUP_REMOVED lines=58> */
.L_x_3992:
        /* <DEDUP_REMOVED lines=10> */
.L_x_3842:
        /* <DEDUP_REMOVED lines=18> */
.L_x_3993:
[----:B------:R-:W-:Y:S05]  /*16cb0*/  BSYNC B0 ;  /* 0x0000000000007941 */ /* 0x000fea0003800000 */
.L_x_3843:
[----:B------:R-:W2:Y:S01]  /*16cc0*/  LDL R2, [R1+0x28] ;  /* 0x0000280001027983 */ /* 0x000ea20000100800 */
[----:B------:R-:W-:Y:S01]  /*16cd0*/  BSSY B0, `(.L_x_3845) ;  /* 0x0000096000007945 */ /* 0x000fe20003800000 */
[----:B--2---:R-:W-:-:S13]  /*16ce0*/  LOP3.LUT P0, RZ, R2, 0x1, RZ, 0xc0, !PT ;  /* 0x0000000102ff7812 */ /* 0x004fda000780c0ff */
        /* <DEDUP_REMOVED lines=10> */
.L_x_3994:
[----:B------:R-:W-:Y:S05]  /*16d90*/  BSYNC B1 ;  /* 0x0000000000017941 */ /* 0x000fea0003800000 */
.L_x_3847:
        /* <DEDUP_REMOVED lines=9> */
.L_x_3850:
[----:B------:R-:W-:Y:S05]  /*16e30*/  BSYNC B1 ;  /* 0x0000000000017941 */ /* 0x000fea0003800000 */
.L_x_3849:
        /* <DEDUP_REMOVED lines=12> */
.L_x_3851:
        /* <DEDUP_REMOVED lines=15> */
.L_x_3852:
        /* <DEDUP_REMOVED lines=15> */
.L_x_3853:
        /* <DEDUP_REMOVED lines=15> */
.L_x_3854:
        /* <DEDUP_REMOVED lines=15> */
.L_x_3855:
        /* <DEDUP_REMOVED lines=15> */
.L_x_3856:
        /* <DEDUP_REMOVED lines=15> */
.L_x_3857:
        /* <DEDUP_REMOVED lines=15> */
.L_x_3858:
        /* <DEDUP_REMOVED lines=10> */
.L_x_3846:
[----:B------:R-:W-:Y:S05]  /*17630*/  BSYNC B0 ;  /* 0x0000000000007941 */ /* 0x000fea0003800000 */
.L_x_3845:
        /* <DEDUP_REMOVED lines=27> */
[----:B--2---:R-:W-:Y:S02]  /*177f0*/  LOP3.LUT P2, RZ, R5, 0x1, RZ, 0xc0, !PT ;  /* 0x0000000105ff7812 */ /* 0x004fe4000784c0ff */
        /* <DEDUP_REMOVED lines=26> */
.L_x_3865:
[----:B------:R-:W-:Y:S01]  /*179a0*/  IMAD R2, R19, 0x8, R18 ;  /* 0x0000000813027824 */ /* 0x000fe200078e0212 */
[----:B-1----:R-:W-:Y:S01]  /*179b0*/  SHF.L.U32 R6, R9, 0x1f, RZ ;  /* 0x0000001f09067819 */ /* 0x002fe200000006ff */
[----:B------:R-:W1:Y:S01]  /*179c0*/  S2R R3, SR_TID.X ;  /* 0x0000000000037919 */ /* 0x000e620000002100 */
[----:B------:R-:W-:Y:S02]  /*179d0*/  BSSY B3, `(.L_x_3866) ;  /* 0x0000005000037945 */ /* 0x000fe40003800000 */
[----:B------:R-:W2:Y:S01]  /*179e0*/  SYNCS.PHASECHK.TRANS64.TRYWAIT P0, [R2+URZ+0x28c40], R6 ;  /* 0x028c4006020075a7 */ /* 0x000ea2000800017f */
[----:B-1----:R-:W-:-:S04]  /*179f0*/  LOP3.LUT R3, R3, 0x7f, RZ, 0xc0, !PT ;  /* 0x0000007f03037812 */ /* 0x002fc800078ec0ff */
[----:B------:R-:W-:Y:S01]  /*17a00*/  ISETP.NE.AND P1, PT, R3, RZ, PT ;  /* 0x000000ff0300720c */ /* 0x000fe20003f25270 */
[----:B--2---:R-:W-:-:S12]  /*17a10*/  @!P0 BRA `(.L_x_3867) ;  /* 0x0000004800e48947 */ /* 0x004fd80003800000 */
.L_x_3995:
[----:B------:R-:W-:Y:S05]  /*17a20*/  BSYNC B3 ;  /* 0x0000000000037941 */ /* 0x000fea0003800000 */
.L_x_3866:
        /* <DEDUP_REMOVED lines=9> */
.L_x_3869:
[----:B------:R-:W-:Y:S05]  /*17ac0*/  BSYNC B3 ;  /* 0x0000000000037941 */ /* 0x000fea0003800000 */
.L_x_3868:
        /* <DEDUP_REMOVED lines=12> */
.L_x_3870:
        /* <DEDUP_REMOVED lines=13> */
.L_x_3996:
[----:B------:R-:W-:Y:S05]  /*17c60*/  BSYNC B3 ;  /* 0x0000000000037941 */ /* 0x000fea0003800000 */
.L_x_3871:
        /* <DEDUP_REMOVED lines=11> */
.L_x_3874:
[----:B------:R-:W-:Y:S05]  /*17d20*/  BSYNC B3 ;  /* 0x0000000000037941 */ /* 0x000fea0003800000 */
.L_x_3873:
        /* <DEDUP_REMOVED lines=9> */
.L_x_3875:
        /* <DEDUP_REMOVED lines=15> */
.L_x_3876:
        /* <DEDUP_REMOVED lines=15> */
.L_x_3877:
        /* <DEDUP_REMOVED lines=15> */
.L_x_3878:
        /* <DEDUP_REMOVED lines=15> */
.L_x_3879:
        /* <DEDUP_REMOVED lines=15> */
.L_x_3880:
        /* <DEDUP_REMOVED lines=15> */
.L_x_3881:
        /* <DEDUP_REMOVED lines=15> */
.L_x_3882:
        /* <DEDUP_REMOVED lines=10> */
.L_x_3864:
[----:B------:R-:W-:Y:S05]  /*184f0*/  BSYNC B1 ;  /* 0x0000000000017941 */ /* 0x000fea0003800000 */
.L_x_3863:
[----:B------:R-:W2:Y:S02]  /*18500*/  LDL.LU R5, [R1+0x3c] ;  /* 0x00003c0001057983 */ /* 0x000ea40000300800 */
[----:B--2---:R-:W-:-:S07]  /*18510*/  VIADD R0, R5, 0xfffffffd ;  /* 0xfffffffd05007836 */ /* 0x004fce0000000000 */
.L_x_3862:
[----:B------:R-:W-:Y:S05]  /*18520*/  BSYNC B2 ;  /* 0x0000000000027941 */ /* 0x000fea0003800000 */
.L_x_3861:
[----:B------:R-:W-:Y:S01]  /*18530*/  VIADD R8, R8, 0xfffffffe ;  /* 0xfffffffe08087836 */ /* 0x000fe20000000000 */
[----:B------:R-:W-:-:S04]  /*18540*/  LOP3.LUT R4, RZ, R4, RZ, 0x33, !PT ;  /* 0x00000004ff047212 */ /* 0x000fc800078e33ff */
[----:B------:R-:W-:-:S13]  /*18550*/  ISETP.NE.AND P0, PT, R8, R4, PT ;  /* 0x000000040800720c */ /* 0x000fda0003f05270 */
[----:B------:R-:W-:Y:S05]  /*18560*/  @!P0 BRA `(.L_x_3860) ;  /* 0x0000001800d88947 */ /* 0x000fea0003800000 */
.L_x_3923:
        /* <DEDUP_REMOVED lines=16> */
[----:B0-----:R-:W2:Y:S01]  /*18670*/  LDL R9, [R1+0x1c] ;  /* 0x00001c0001097983 */ /* 0x001ea20000100800 */
        /* <DEDUP_REMOVED lines=18> */
.L_x_3885:
        /* <DEDUP_REMOVED lines=8> */
.L_x_3997:
[----:B------:R-:W-:Y:S05]  /*18820*/  BSYNC B2 ;  /* 0x0000000000027941 */ /* 0x000fea0003800000 */
.L_x_3886:
        /* <DEDUP_REMOVED lines=9> */
.L_x_3889:
[----:B------:R-:W-:Y:S05]  /*188c0*/  BSYNC B2 ;  /* 0x0000000000027941 */ /* 0x000fea0003800000 */
.L_x_3888:
        /* <DEDUP_REMOVED lines=12> */
.L_x_3890:
        /* <DEDUP_REMOVED lines=13> */
.L_x_3998:
[----:B------:R-:W-:Y:S05]  /*18a60*/  BSYNC B2 ;  /* 0x0000000000027941 */ /* 0x000fea0003800000 */
.L_x_3891:
[----:B------:R-:W-:Y:S01]  /*18a70*/  BSSY B2, `(.L_x_3893) ;  /* 0x000000b000027945 */ /* 0x000fe20003800000 */
[----:B------:R-:W-:Y:S02]  /*18a80*/  IMAD.MOV.U32 R8, RZ, RZ, 0x0 ;  /* 0x00000000ff087424 */ /* 0x000fe400078e00ff */
[----:B0-----:R-:W-:Y:S01]  /*18a90*/  IMAD.MOV.U32 R9, RZ, RZ, 0x14f00000 ;  /* 0x14f00000ff097424 */ /* 0x001fe200078e00ff */
        /* <DEDUP_REMOVED lines=8> */
.L_x_3894:
[----:B------:R-:W-:Y:S05]  /*18b20*/  BSYNC B2 ;  /* 0x0000000000027941 */ /* 0x000fea0003800000 */
.L_x_3893:
        /* <DEDUP_REMOVED lines=9> */
.L_x_3895:
        /* <DEDUP_REMOVED lines=15> */
.L_x_3896:
        /* <DEDUP_REMOVED lines=15> */
.L_x_3897:
        /* <DEDUP_REMOVED lines=15> */
.L_x_3898:
        /* <DEDUP_REMOVED lines=15> */
.L_x_3899:
        /* <DEDUP_REMOVED lines=15> */
.L_x_3900:
        /* <DEDUP_REMOVED lines=15> */
.L_x_3901:
        /* <DEDUP_REMOVED lines=15> */
.L_x_3902:
        /* <DEDUP_REMOVED lines=10> */
.L_x_3884:
[----:B------:R-:W-:Y:S05]  /*192f0*/  BSYNC B1 ;  /* 0x0000000000017941 */ /* 0x000fea0003800000 */
.L_x_3883:
[----:B------:R-:W2:Y:S01]  /*19300*/  LDL R5, [R1+0x28] ;  /* 0x0000280001057983 */ /* 0x000ea20000100800 */
[----:B------:R-:W-:Y:S01]  /*19310*/  VIADD R7, R7, 0x1 ;  /* 0x0000000107077836 */ /* 0x000fe20000000000 */
[----:B------:R-:W-:Y:S04]  /*19320*/  BSSY B1, `(.L_x_3903) ;  /* 0x00000d6000017945 */ /* 0x000fe80003800000 */
[----:B------:R-:W-:-:S04]  /*19330*/  ISETP.NE.AND P0, PT, R7, 0x2, PT ;  /* 0x000000020700780c */ /* 0x000fc80003f05270 */
[----:B------:R-:W-:Y:S02]  /*19340*/  SEL R2, RZ, 0x1, P0 ;  /* 0x00000001ff027807 */ /* 0x000fe40000000000 */
[----:B------:R-:W-:Y:S02]  /*19350*/  SEL R19, R7, RZ, P0 ;  /* 0x000000ff07137207 */ /* 0x000fe40000000000 */
[----:B------:R-:W-:Y:S01]  /*19360*/  LOP3.LUT R8, R6, R2, RZ, 0x3c, !PT ;  /* 0x0000000206087212 */ /* 0x000fe200078e3cff */
[----:B------:R-:W-:-:S04]  /*19370*/  VIADD R6, R0, 0xffffffff ;  /* 0xffffffff00067836 */ /* 0x000fc80000000000 */
[----:B------:R1:W-:Y:S01]  /*19380*/  STL [R1+0x14], R8 ;  /* 0x0000140801007387 */ /* 0x0003e20000100800 */
[----:B--2---:R-:W-:-:S13]  /*19390*/  LOP3.LUT P2, RZ, R5, 0x1, RZ, 0xc0, !PT ;  /* 0x0000000105ff7812 */ /* 0x004fda000784c0ff */
[----:B-1----:R-:W-:Y:S05]  /*193a0*/  @!P2 BRA `(.L_x_3904) ;  /* 0x0000000c0034a947 */ /* 0x002fea0003800000 */
        /* <DEDUP_REMOVED lines=24> */
.L_x_3905:
        /* <DEDUP_REMOVED lines=8> */
.L_x_3999:
[----:B------:R-:W-:Y:S05]  /*195b0*/  BSYNC B2 ;  /* 0x0000000000027941 */ /* 0x000fea0003800000 */
.L_x_3906:
        /* <DEDUP_REMOVED lines=9> */
.L_x_3909:
[----:B------:R-:W-:Y:S05]  /*19650*/  BSYNC B2 ;  /* 0x0000000000027941 */ /* 0x000fea0003800000 */
.L_x_3908:
        /* <DEDUP_REMOVED lines=12> */
.L_x_3910:
        /* <DEDUP_REMOVED lines=13> */
.L_x_4000:
[----:B------:R-:W-:Y:S05]  /*197f0*/  BSYNC B2 ;  /* 0x0000000000027941 */ /* 0x000fea0003800000 */
.L_x_3911:
        /* <DEDUP_REMOVED lines=11> */
.L_x_3914:
[----:B------:R-:W-:Y:S05]  /*198b0*/  BSYNC B2 ;  /* 0x0000000000027941 */ /* 0x000fea0003800000 */
.L_x_3913:
        /* <DEDUP_REMOVED lines=9> */
.L_x_3915:
        /* <DEDUP_REMOVED lines=15> */
.L_x_3916:
        /* <DEDUP_REMOVED lines=15> */
.L_x_3917:
        /* <DEDUP_REMOVED lines=15> */
.L_x_3918:
        /* <DEDUP_REMOVED lines=15> */
.L_x_3919:
        /* <DEDUP_REMOVED lines=15> */
.L_x_3920:
        /* <DEDUP_REMOVED lines=15> */
.L_x_3921:
        /* <DEDUP_REMOVED lines=15> */
.L_x_3922:
        /* <DEDUP_REMOVED lines=10> */
.L_x_3904:
[----:B------:R-:W-:Y:S05]  /*1a080*/  BSYNC B1 ;  /* 0x0000000000017941 */ /* 0x000fea0003800000 */
.L_x_3903:
[----:B------:R-:W2:Y:S01]  /*1a090*/  LDL R5, [R1+0x24] ;  /* 0x0000240001057983 */ /* 0x000ea20000100800 */
[----:B------:R-:W-:Y:S01]  /*1a0a0*/  VIADD R0, R0, 0xfffffffe ;  /* 0xfffffffe00007836 */ /* 0x000fe20000000000 */
[----:B--2---:R-:W-:-:S13]  /*1a0b0*/  ISETP.GT.AND P0, PT, R6, R5, PT ;  /* 0x000000050600720c */ /* 0x004fda0003f04270 */
[----:B------:R-:W-:Y:S05]  /*1a0c0*/  @P0 BRA `(.L_x_3923) ;  /* 0xffffffe400280947 */ /* 0x000fea000383ffff */
.L_x_3860:
[----:B------:R-:W-:Y:S05]  /*1a0d0*/  BSYNC B0 ;  /* 0x0000000000007941 */ /* 0x000fea0003800000 */
.L_x_3859:
        /* <DEDUP_REMOVED lines=12> */
[----:B------:R-:W-:Y:S02]  /*1a1a0*/  VOTEU.ANY UR4, UPT, PT ;  /* 0x0000000000047886 */ /* 0x000fe400038e0100 */
[----:B------:R-:W2:Y:S08]  /*1a1b0*/  FLO.U32 R0, UR4 ;  /* 0x0000000400007d00 */ /* 0x000eb000080e0000 */
[----:B------:R-:W3:Y:S01]  /*1a1c0*/  POPC R5, UR4 ;  /* 0x0000000400057d09 */ /* 0x000ee20008000000 */
[----:B--2---:R-:W-:-:S02]  /*1a1d0*/  ISETP.EQ.U32.AND P1, PT, R0, R3, PT ;  /* 0x000000030000720c */ /* 0x004fc40003f22070 */
[----:B-1----:R-:W3:Y:S11]  /*1a1e0*/  LDC.64 R2, c[0x0][0xc60] ;  /* 0x00031800ff027b82 */ /* 0x002ef60000000a00 */
[----:B---3--:R-:W2:Y:S01]  /*1a1f0*/  @P1 ATOMG.E.ADD.STRONG.GPU PT, R3, desc[UR40][R2.64], R5 ;  /* 0x00000005020319a8 */ /* 0x008ea200081ee1e8 */
[----:B------:R-:W1:Y:S02]  /*1a200*/  S2R R4, SR_LTMASK ;  /* 0x0000000000047919 */ /* 0x000e640000003900 */
[----:B-1----:R-:W-:-:S04]  /*1a210*/  LOP3.LUT R4, R4, UR4, RZ, 0xc0, !PT ;  /* 0x0000000404047c12 */ /* 0x002fc8000f8ec0ff */
[----:B------:R-:W1:Y:S01]  /*1a220*/  POPC R7, R4 ;  /* 0x0000000400077309 */ /* 0x000e620000000000 */
[----:B--2---:R-:W1:Y:S02]  /*1a230*/  SHFL.IDX PT, R0, R3, R0, 0x1f ;  /* 0x00001f0003007589 */ /* 0x004e6400000e0000 */
[----:B-1----:R-:W-:-:S05]  /*1a240*/  IADD3 R0, R0, UR36, R7 ;  /* 0x0000002400007c10 */ /* 0x002fca000fffe007 */
[----:B------:R2:W-:Y:S02]  /*1a250*/  STL [R1], R0 ;  /* 0x0000000001007387 */ /* 0x0005e40000100800 */
.L_x_3925:
[----:B------:R-:W-:Y:S05]  /*1a260*/  BSYNC B0 ;  /* 0x0000000000007941 */ /* 0x000fea0003800000 */
.L_x_3924:
[----:B------:R-:W-:-:S07]  /*1a270*/  SEL R19, R19, RZ, P0 ;  /* 0x000000ff13137207 */ /* 0x000fce0000000000 */
.L_x_3827:
[----:B------:R-:W-:Y:S05]  /*1a280*/  BSYNC B7 ;  /* 0x0000000000077941 */ /* 0x000fea0003800000 */
.L_x_3825:
[----:B-12---:R-:W2:Y:S02]  /*1a290*/  LDL R0, [R1+0x28] ;  /* 0x0000280001007983 */ /* 0x006ea40000100800 */
[----:B--2---:R-:W-:-:S13]  /*1a2a0*/  LOP3.LUT P0, RZ, R0, 0x2, RZ, 0xc0, !PT ;  /* 0x0000000200ff7812 */ /* 0x004fda000780c0ff */
[----:B------:R-:W-:Y:S05]  /*1a2b0*/  @!P0 BRA `(.L_x_3926) ;  /* 0x00000000002c8947 */ /* 0x000fea0003800000 */
[----:B------:R-:W-:Y:S05]  /*1a2c0*/  WARPSYNC.ALL ;  /* 0x0000000000007948 */ /* 0x000fea0003800000 */
[----:B------:R-:W1:Y:S08]  /*1a2d0*/  S2UR UR5, SR_CgaCtaId ;  /* 0x00000000000579c3 */ /* 0x000e700000008800 */
[----:B------:R-:W-:Y:S06]  /*1a2e0*/  BAR.SYNC.DEFER_BLOCKING 0x5, 0x180 ;  /* 0x0146000000007b1d */ /* 0x000fec0000010000 */
[----:B------:R-:W-:-:S02]  /*1a2f0*/  UMOV UR4, 0x400 ;  /* 0x0000040000047882 */ /* 0x000fc40000000000 */
[----:B-1----:R-:W-:-:S06]  /*1a300*/  ULEA UR4, UR5, UR4, 0x18 ;  /* 0x0000000405047291 */ /* 0x002fcc000f8ec03f */
[----:B------:R-:W-:-:S05]  /*1a310*/  IMAD.U32 R18, RZ, RZ, UR4 ;  /* 0x00000004ff127e24 */ /* 0x000fca000f8e00ff */
[----:B------:R-:W1:Y:S04]  /*1a320*/  LDS.128 R4, [R18+0x28cd0] ;  /* 0x028cd00012047984 */ /* 0x000e680000000c00 */
[----:B-1----:R1:W-:Y:S04]  /*1a330*/  STL.64 [R1], R4 ;  /* 0x0000000401007387 */ /* 0x0023e80000100a00 */
[----:B------:R1:W-:Y:S01]  /*1a340*/  STL.64 [R1+0x8], R6 ;  /* 0x0000080601007387 */ /* 0x0003e20000100a00 */
[----:B------:R-:W-:Y:S06]  /*1a350*/  BAR.ARV 0x4, 0x180 ;  /* 0x0106000000007b1d */ /* 0x000fec0000002000 */
[----:B------:R-:W-:Y:S05]  /*1a360*/  BRA `(.L_x_3927) ;  /* 0x0000000c00247947 */ /* 0x000fea0003800000 */
.L_x_3926:
[----:B------:R-:W1:Y:S01]  /*1a370*/  S2R R16, SR_TID.X ;  /* 0x0000000000107919 */ /* 0x000e620000002100 */
[----:B------:R-:W-:Y:S01]  /*1a380*/  UMOV UR4, 0xffffffff ;  /* 0xffffffff00047882 */ /* 0x000fe20000000000 */
[----:B-1----:R-:W-:-:S04]  /*1a390*/  LOP3.LUT R16, R16, 0x1f, RZ, 0xc0, !PT ;  /* 0x0000001f10107812 */ /* 0x002fc800078ec0ff */
[----:B------:R-:W-:Y:S01]  /*1a3a0*/  ISETP.NE.AND P0, PT, R16, 0x1f, PT ;  /* 0x0000001f1000780c */ /* 0x000fe20003f05270 */
[----:B------:R-:W-:-:S12]  /*1a3b0*/  BRA.DIV UR4, `(.L_x_3928) ;  /* 0x0000002204f47947 */ /* 0x000fd8000b800000 */
[----:B------:R-:W2:Y:S01]  /*1a3c0*/  LDL.LU R2, [R1] ;  /* 0x0000000001027983 */ /* 0x000ea20000300800 */
[----:B------:R-:W-:-:S03]  /*1a3d0*/  ULDC UR4, c[0x0][0xc3c] ;  /* 0x00030f0000047ab9 */ /* 0x000fc60000000800 */
[----:B------:R-:W3:Y:S01]  /*1a3e0*/  LDL R4, [R1+0xc] ;  /* 0x00000c0001047983 */ /* 0x000ee20000100800 */
[----:B--2---:R-:W-:Y:S02]  /*1a3f0*/  IMAD.MOV.U32 R10, RZ, RZ, R2 ;  /* 0x000000ffff0a7224 */ /* 0x004fe400078e0002 */
[----:B---3--:R-:W-:-:S05]  /*1a400*/  IMAD.IADD R0, R4, 0x1, R16 ;  /* 0x0000000104007824 */ /* 0x008fca00078e0210 */
[----:B------:R-:W-:-:S13]  /*1a410*/  ISETP.GE.OR P1, PT, R0, UR4, !P0 ;  /* 0x0000000400007c0c */ /* 0x000fda000c726670 */
[----:B------:R-:W1:Y:S08]  /*1a420*/  @!P1 LDC.64 R2, c[0x0][0xc80] ;  /* 0x00032000ff029b82 */ /* 0x000e700000000a00 */
[----:B------:R-:W2:Y:S01]  /*1a430*/  @!P1 LDC.64 R4, c[0x0][0xc78] ;  /* 0x00031e00ff049b82 */ /* 0x000ea20000000a00 */
[----:B-1----:R-:W-:-:S05]  /*1a440*/  @!P1 IMAD.WIDE R2, R0, 0x4, R2 ;  /* 0x0000000400029825 */ /* 0x002fca00078e0202 */
[----:B------:R2:W3:Y:S02]  /*1a450*/  @!P1 LDG.E R6, desc[UR40][R2.64] ;  /* 0x0000002802069981 */ /* 0x0004e4000c1e1900 */
[----:B--2---:R-:W-:-:S06]  /*1a460*/  @!P1 IMAD.WIDE R2, R0, 0x4, R4 ;  /* 0x0000000400029825 */ /* 0x004fcc00078e0204 */
[----:B------:R-:W2:Y:S01]  /*1a470*/  @!P1 LDG.E R2, desc[UR40][R2.64] ;  /* 0x0000002802029981 */ /* 0x000ea2000c1e1900 */
[----:B------:R-:W-:Y:S01]  /*1a480*/  IMAD.MOV.U32 R5, RZ, RZ, RZ ;  /* 0x000000ffff057224 */ /* 0x000fe200078e00ff */
[C---:B------:R-:W-:Y:S01]  /*1a490*/  ISETP.GE.U32.AND P2, PT, R16.reuse, 0x2, PT ;  /* 0x000000021000780c */ /* 0x040fe20003f46070 */
[----:B------:R-:W-:Y:S01]  /*1a4a0*/  IMAD.MOV.U32 R8, RZ, RZ, RZ ;  /* 0x000000ffff087224 */ /* 0x000fe200078e00ff */
[C---:B------:R-:W-:Y:S01]  /*1a4b0*/  ISETP.GE.U32.AND P3, PT, R16.reuse, 0x4, PT ;  /* 0x000000041000780c */ /* 0x040fe20003f66070 */
[----:B------:R-:W-:Y:S01]  /*1a4c0*/  SHFL.IDX PT, R0, R10, RZ, 0x1f ;  /* 0x00001fff0a007589 */ /* 0x000fe200000e0000 */
[C---:B------:R-:W-:Y:S02]  /*1a4d0*/  ISETP.GE.U32.AND P4, PT, R16.reuse, 0x8, PT ;  /* 0x000000081000780c */ /* 0x040fe40003f86070 */
[----:B------:R-:W-:Y:S01]  /*1a4e0*/  ISETP.GE.U32.AND P5, PT, R16, 0x10, PT ;  /* 0x000000101000780c */ /* 0x000fe20003fa6070 */
[----:B---3--:R-:W-:Y:S02]  /*1a4f0*/  @!P1 IMAD.MOV.U32 R5, RZ, RZ, R6 ;  /* 0x000000ffff059224 */ /* 0x008fe400078e0006 */
[----:B------:R-:W-:-:S02]  /*1a500*/  IMAD.MOV.U32 R6, RZ, RZ, RZ ;  /* 0x000000ffff067224 */ /* 0x000fc400078e00ff */
[----:B--2---:R-:W-:Y:S01]  /*1a510*/  @!P1 IMAD.MOV.U32 R6, RZ, RZ, R2 ;  /* 0x000000ffff069224 */ /* 0x004fe200078e0002 */
[----:B------:R-:W-:-:S03]  /*1a520*/  ISETP.NE.AND P1, PT, R16, RZ, PT ;  /* 0x000000ff1000720c */ /* 0x000fc60003f25270 */
[----:B------:R-:W-:-:S05]  /*1a530*/  IMAD R2, R6, R5, RZ ;  /* 0x0000000506027224 */ /* 0x000fca00078e02ff */
[----:B------:R-:W1:Y:S02]  /*1a540*/  SHFL.UP PT, R3, R2, 0x1, RZ ;  /* 0x0420000002037989 */ /* 0x000e6400000e00ff */
[----:B-1----:R-:W-:-:S05]  /*1a550*/  SEL R7, R3, RZ, P1 ;  /* 0x000000ff03077207 */ /* 0x002fca0000800000 */
[----:B------:R-:W-:Y:S02]  /*1a560*/  IMAD.IADD R2, R2, 0x1, R7 ;  /* 0x0000000102027824 */ /* 0x000fe400078e0207 */
[----:B------:R-:W-:Y:S04]  /*1a570*/  SHFL.IDX PT, R7, R10, 0x1, 0x1f ;  /* 0x00201f000a077f89 */ /* 0x000fe800000e0000 */
        /* <DEDUP_REMOVED lines=12> */
[----:B0-----:R0:W1:Y:S02]  /*1a640*/  SHFL.IDX PT, R9, R3, 0x1f, 0x1f ;  /* 0x03e01f0003097f89 */ /* 0x00106400000e0000 */
.L_x_4010:
[----:B------:R-:W-:Y:S02]  /*1a650*/  ULDC UR4, c[0x0][0xc38] ;  /* 0x00030e0000047ab9 */ /* 0x000fe40000000800 */
[----:B------:R-:W-:-:S04]  /*1a660*/  IMAD.U32 R2, RZ, RZ, UR4 ;  /* 0x00000004ff027e24 */ /* 0x000fc8000f8e00ff */
[----:B-1----:R-:W-:-:S04]  /*1a670*/  IMAD R9, R9, R2, RZ ;  /* 0x0000000209097224 */ /* 0x002fc800078e02ff */
[----:B------:R-:W-:Y:S02]  /*1a680*/  IMAD.IADD R4, R7, 0x1, R9 ;  /* 0x0000000107047824 */ /* 0x000fe400078e0209 */
[----:B------:R-:W-:-:S03]  /*1a690*/  IMAD.MOV.U32 R7, RZ, RZ, R3 ;  /* 0x000000ffff077224 */ /* 0x000fc600078e0003 */
[----:B------:R-:W-:-:S13]  /*1a6a0*/  ISETP.GT.AND P6, PT, R4, R0, PT ;  /* 0x000000000400720c */ /* 0x000fda0003fc4270 */
[----:B------:R-:W-:Y:S05]  /*1a6b0*/  @P6 BRA `(.L_x_3929) ;  /* 0x0000000000ac6947 */ /* 0x000fea0003800000 */
.L_x_3932:
        /* <DEDUP_REMOVED lines=37> */
.L_x_4018:
[----:B------:R-:W-:Y:S02]  /*1a910*/  ULDC UR4, c[0x0][0xc38] ;  /* 0x00030e0000047ab9 */ /* 0x000fe40000000800 */
[----:B------:R-:W-:-:S04]  /*1a920*/  IMAD.U32 R2, RZ, RZ, UR4 ;  /* 0x00000004ff027e24 */ /* 0x000fc8000f8e00ff */
[----:B-1----:R-:W-:-:S04]  /*1a930*/  IMAD R9, R9, R2, RZ ;  /* 0x0000000209097224 */ /* 0x002fc800078e02ff */
[----:B------:R-:W-:-:S05]  /*1a940*/  IMAD.IADD R4, R9, 0x1, R4 ;  /* 0x0000000109047824 */ /* 0x000fca00078e0204 */
[----:B------:R-:W-:-:S13]  /*1a950*/  ISETP.GT.AND P6, PT, R4, R0, PT ;  /* 0x000000000400720c */ /* 0x000fda0003fc4270 */
[----:B------:R-:W-:Y:S05]  /*1a960*/  @!P6 BRA `(.L_x_3932) ;  /* 0xfffffffc0054e947 */ /* 0x000fea000383ffff */
.L_x_3929:
[----:B------:R-:W-:Y:S01]  /*1a970*/  IMAD.IADD R9, R4, 0x1, -R9 ;  /* 0x0000000104097824 */ /* 0x000fe200078e0a09 */
[----:B------:R-:W-:-:S03]  /*1a980*/  UMOV UR4, 0xffffffff ;  /* 0xffffffff00047882 */ /* 0x000fc60000000000 */
[----:B0-----:R-:W-:-:S05]  /*1a990*/  IMAD R3, R7, R2, R9 ;  /* 0x0000000207037224 */ /* 0x001fca00078e0209 */
[----:B------:R-:W-:Y:S01]  /*1a9a0*/  ISETP.GT.AND P6, PT, R3, R0, PT ;  /* 0x000000000300720c */ /* 0x000fe20003fc4270 */
[----:B------:R-:W-:-:S12]  /*1a9b0*/  BRA.DIV UR4, `(.L_x_3933) ;  /* 0x0000002604ac7947 */ /* 0x000fd8000b800000 */
[----:B------:R-:W-:-:S04]  /*1a9c0*/  VOTE.ANY R3, PT, !P6 ;  /* 0x0000000000037806 */ /* 0x000fc800070e0100 */
[----:B------:R-:W0:Y:S02]  /*1a9d0*/  POPC R4, R3 ;  /* 0x0000000300047309 */ /* 0x000e240000000000 */
[----:B0-----:R0:W1:Y:S04]  /*1a9e0*/  SHFL.IDX PT, R5, R5, R4, 0x1f ;  /* 0x00001f0405057589 */ /* 0x00106800000e0000 */
[----:B------:R0:W2:Y:S02]  /*1a9f0*/  SHFL.IDX PT, R6, R6, R4, 0x1f ;  /* 0x00001f0406067589 */ /* 0x0000a400000e0000 */
.L_x_4023:
[----:B------:R-:W-:-:S13]  /*1aa00*/  ISETP.NE.AND P0, PT, R3, RZ, PT ;  /* 0x000000ff0300720c */ /* 0x000fda0003f05270 */
[----:B------:R-:W-:Y:S05]  /*1aa10*/  @!P0 BRA `(.L_x_3934) ;  /* 0x0000000000148947 */ /* 0x000fea0003800000 */
[----:B------:R-:W-:Y:S01]  /*1aa20*/  UMOV UR4, 0xffffffff ;  /* 0xffffffff00047882 */ /* 0x000fe20000000000 */
[----:B------:R-:W-:Y:S02]  /*1aa30*/  VIADD R12, R4, 0xffffffff ;  /* 0xffffffff040c7836 */ /* 0x000fe40000000000 */
[----:B------:R-:W-:Y:S05]  /*1aa40*/  BRA.DIV UR4, `(.L_x_3935) ;  /* 0x0000002604e47947 */ /* 0x000fea000b800000 */
[----:B------:R3:W4:Y:S02]  /*1aa50*/  SHFL.IDX PT, R7, R7, R12, 0x1f ;  /* 0x00001f0c07077589 */ /* 0x00072400000e0000 */
.L_x_4026:
[----:B----4-:R-:W-:-:S07]  /*1aa60*/  IMAD.MOV.U32 R8, RZ, RZ, R7 ;  /* 0x000000ffff087224 */ /* 0x010fce00078e0007 */
.L_x_3934:
[----:B------:R-:W4:Y:S01]  /*1aa70*/  LDL.LU R10, [R1+0xc] ;  /* 0x00000c00010a7983 */ /* 0x000f220000300800 */
[----:B-1----:R-:W-:Y:S01]  /*1aa80*/  IABS R7, R5 ;  /* 0x0000000500077213 */ /* 0x002fe20000000000 */
[----:B------:R-:W-:-:S03]  /*1aa90*/  IMAD R9, R8, R2, R9 ;  /* 0x0000000208097224 */ /* 0x000fc600078e0209 */
[----:B------:R-:W1:Y:S01]  /*1aaa0*/  I2F.RP R2, R7 ;  /* 0x0000000700027306 */ /* 0x000e620000209400 */
[----:B------:R-:W-:Y:S01]  /*1aab0*/  IMAD.IADD R0, R0, 0x1, -R9 ;  /* 0x0000000100007824 */ /* 0x000fe200078e0a09 */
[----:B------:R5:W-:Y:S02]  /*1aac0*/  STL [R1], R9 ;  /* 0x0000000901007387 */ /* 0x000be40000100800 */
[----:B-----5:R-:W-:-:S04]  /*1aad0*/  IABS R9, R5 ;  /* 0x0000000500097213 */ /* 0x020fc80000000000 */
        /* <DEDUP_REMOVED lines=16> */
[----:B--2---:R-:W-:-:S04]  /*1abe0*/  IABS R7, R6 ;  /* 0x0000000600077213 */ /* 0x004fc80000000000 */
[----:B------:R-:W1:Y:S07]  /*1abf0*/  I2F.RP R2, R7 ;  /* 0x0000000700027306 */ /* 0x000e6e0000209400 */
[----:B------:R-:W-:Y:S01]  /*1ac00*/  @P0 VIADD R8, R8, 0x1 ;  /* 0x0000000108080836 */ /* 0x000fe20000000000 */
[----:B-1----:R-:W1:Y:S02]  /*1ac10*/  MUFU.RCP R2, R2 ;  /* 0x0000000200027308 */ /* 0x002e640000001000 */
[----:B-1----:R-:W-:-:S06]  /*1ac20*/  VIADD R2, R2, 0xffffffe ;  /* 0x0ffffffe02027836 */ /* 0x002fcc0000000000 */
        /* <DEDUP_REMOVED lines=29> */
[----:B0-----:R-:W-:Y:S02]  /*1ae00*/  IMAD.IADD R4, R0, 0x1, -R5 ;  /* 0x0000000100047824 */ /* 0x001fe400078e0a05 */
[----:B------:R-:W-:-:S05]  /*1ae10*/  IMAD R0, R3, 0x10000, R2 ;  /* 0x0001000003007824 */ /* 0x000fca00078e0202 */
[----:B------:R0:W-:Y:S04]  /*1ae20*/  STL [R1+0x8], R0 ;  /* 0x0000080001007387 */ /* 0x0001e80000100800 */
[----:B------:R0:W-:Y:S04]  /*1ae30*/  STL [R1+0xc], R10 ;  /* 0x00000c0a01007387 */ /* 0x0001e80000100800 */
[----:B------:R0:W-:Y:S01]  /*1ae40*/  STL [R1+0x4], R4 ;  /* 0x0000040401007387 */ /* 0x0001e20000100800 */
[----:B------:R-:W-:Y:S05]  /*1ae50*/  BRA `(.L_x_3936) ;  /* 0x0000000000287947 */ /* 0x000fea0003800000 */
.L_x_3930:
        /* <DEDUP_REMOVED lines=10> */
.L_x_3936:
[----:B-1----:R-:W2:Y:S04]  /*1af00*/  LDL R3, [R1+0x8] ;  /* 0x0000080001037983 */ /* 0x002ea80000100800 */
[----:B------:R-:W4:Y:S04]  /*1af10*/  LDL R2, [R1+0xc] ;  /* 0x00000c0001027983 */ /* 0x000f280000100800 */
[----:B------:R-:W5:Y:S04]  /*1af20*/  LDL R5, [R1+0x4] ;  /* 0x0000040001057983 */ /* 0x000f680000100800 */
[----:B0-----:R-:W5:Y:S01]  /*1af30*/  LDL R4, [R1] ;  /* 0x0000000001047983 */ /* 0x001f620000100800 */
        /* <DEDUP_REMOVED lines=8> */
[----:B----4-:R-:W-:Y:S01]  /*1afc0*/  IMAD.MOV.U32 R7, RZ, RZ, R2 ;  /* 0x000000ffff077224 */ /* 0x010fe200078e0002 */
[----:B0-----:R-:W-:-:S05]  /*1afd0*/  @!P0 LEA R18, R3, R0, 0x18 ;  /* 0x0000000003128211 */ /* 0x001fca00078ec0ff */
[----:B-----5:R0:W-:Y:S01]  /*1afe0*/  @!P0 STS.128 [R18+0x28cd0], R4 ;  /* 0x028cd00412008388 */ /* 0x0201e20000000c00 */
[----:B------:R-:W-:Y:S06]  /*1aff0*/  BAR.ARV 0x5, 0x180 ;  /* 0x0146000000007b1d */ /* 0x000fec0000002000 */
.L_x_3927:
[----:B------:R-:W2:Y:S01]  /*1b000*/  LDL R0, [R1+0xc] ;  /* 0x00000c0001007983 */ /* 0x000ea20000100800 */
[----:B------:R-:W-:Y:S02]  /*1b010*/  ULDC UR4, c[0x0][0xc3c] ;  /* 0x00030f0000047ab9 */ /* 0x000fe40000000800 */
[----:B--2---:R-:W-:-:S13]  /*1b020*/  ISETP.GE.AND P0, PT, R0, UR4, PT ;  /* 0x0000000400007c0c */ /* 0x004fda000bf06270 */
[----:B------:R-:W-:Y:S05]  /*1b030*/  @!P0 BRA `(.L_x_3937) ;  /* 0xffffff80003c8947 */ /* 0x000fea000383ffff */
[----:B------:R-:W-:Y:S05]  /*1b040*/  BSYNC B8 ;  /* 0x0000000000087941 */ /* 0x000fea0003800000 */
.L_x_3771:
        /* <DEDUP_REMOVED lines=12> */
.L_x_4027:
[----:B------:R-:W-:Y:S05]  /*1b110*/  BSYNC B0 ;  /* 0x0000000000007941 */ /* 0x000fea0003800000 */
.L_x_3938:
[----:B------:R-:W-:-:S03]  /*1b120*/  UMOV UR4, 0xffffffff ;  /* 0xffffffff00047882 */ /* 0x000fc60000000000 */
[----:B------:R-:W-:Y:S05]  /*1b130*/  BRA.DIV UR4, `(.L_x_3940) ;  /* 0x0000002204647947 */ /* 0x000fea000b800000 */
[----:B------:R-:W1:Y:S02]  /*1b140*/  S2R R2, SR_TID.X ;  /* 0x0000000000027919 */ /* 0x000e640000002100 */
[----:B-1----:R-:W-:-:S04]  /*1b150*/  SHF.R.U32.HI R2, RZ, 0x5, R2 ;  /* 0x00000005ff027819 */ /* 0x002fc80000011602 */
[----:B------:R-:W-:-:S05]  /*1b160*/  LOP3.LUT R2, R2, 0x3, RZ, 0xc0, !PT ;  /* 0x0000000302027812 */ /* 0x000fca00078ec0ff */
[----:B------:R1:W2:Y:S02]  /*1b170*/  SHFL.IDX PT, R14, R2, RZ, 0x1f ;  /* 0x00001fff020e7589 */ /* 0x0002a400000e0000 */
.L_x_4030:
[----:B--2---:R-:W-:-:S13]  /*1b180*/  ISETP.NE.AND P0, PT, R14, RZ, PT ;  /* 0x000000ff0e00720c */ /* 0x004fda0003f05270 */
[----:B------:R-:W-:Y:S05]  /*1b190*/  @P0 BRA `(.L_x_3635) ;  /* 0x00000000008c0947 */ /* 0x000fea0003800000 */
[----:B------:R-:W-:-:S03]  /*1b1a0*/  UMOV UR4, 0xffffffff ;  /* 0xffffffff00047882 */ /* 0x000fc60000000000 */
[----:B------:R-:W-:Y:S05]  /*1b1b0*/  BRA.DIV UR4, `(.L_x_3941) ;  /* 0x0000002204787947 */ /* 0x000fea000b800000 */
[----:B------:R-:W-:-:S13]  /*1b1c0*/  ELECT P6, URZ, PT ;  /* 0x00000000003f782f */ /* 0x000fda00038c0000 */
.L_x_4033:
[----:B------:R-:W-:Y:S05]  /*1b1d0*/  @!P6 BRA `(.L_x_3635) ;  /* 0x00000000007ce947 */ /* 0x000fea0003800000 */
[----:B-1----:R-:W2:Y:S02]  /*1b1e0*/  LDL.LU R2, [R1+0x64] ;  /* 0x0000640001027983 */ /* 0x002ea40000300800 */
[----:B--2---:R-:W-:-:S04]  /*1b1f0*/  LOP3.LUT R2, R2, 0x2, RZ, 0xfc, !PT ;  /* 0x0000000202027812 */ /* 0x004fc800078efcff */
[----:B------:R-:W-:-:S13]  /*1b200*/  ISETP.NE.AND P2, PT, R2, 0x3, PT ;  /* 0x000000030200780c */ /* 0x000fda0003f45270 */
[----:B------:R-:W-:Y:S05]  /*1b210*/  @!P2 BRA `(.L_x_3942) ;  /* 0x000000000004a947 */ /* 0x000fea0003800000 */
[----:B------:R-:W-:Y:S01]  /*1b220*/  BPT.TRAP 0x1 ;  /* 0x000000040000795c */ /* 0x000fe20000300000 */
.L_x_3942:
        /* <DEDUP_REMOVED lines=13> */
.L_x_4034:
[----:B------:R-:W1:Y:S02]  /*1b300*/  SYNCS.PHASECHK.TRANS64.TRYWAIT P0, [R7+URZ], R2 ;  /* 0x00000002070075a7 */ /* 0x000e64000800017f */
[----:B-1----:R-:W-:Y:S05]  /*1b310*/  @!P0 BRA `(.L_x_3944) ;  /* 0x0000002000548947 */ /* 0x002fea0003800000 */
.L_x_4035:
[----:B------:R-:W-:Y:S05]  /*1b320*/  @!P2 BRA `(.L_x_3945) ;  /* 0x000000000004a947 */ /* 0x000fea0003800000 */
[----:B------:R-:W-:Y:S01]  /*1b330*/  BPT.TRAP 0x1 ;  /* 0x000000040000795c */ /* 0x000fe20000300000 */
.L_x_3945:
[----:B------:R-:W-:-:S04]  /*1b340*/  VIADD R0, R0, 0x28c60 ;  /* 0x00028c6000007836 */ /* 0x000fc80000000000 */
[----:B------:R-:W-:-:S04]  /*1b350*/  IMAD R4, R19, 0x8, R0 ;  /* 0x0000000813047824 */ /* 0x000fc800078e0200 */
[----:B------:R-:W2:Y:S02]  /*1b360*/  SYNCS.PHASECHK.TRANS64.TRYWAIT P0, [R4+URZ], R5 ;  /* 0x00000005040075a7 */ /* 0x000ea4000800017f */
[----:B--2---:R-:W-:Y:S05]  /*1b370*/  @!P0 BRA `(.L_x_3946) ;  /* 0x0000002000508947 */ /* 0x004fea0003800000 */
.L_x_4036:
[----:B------:R-:W-:-:S07]  /*1b380*/  IMAD R3, R3, 0x8, R0 ;  /* 0x0000000803037824 */ /* 0x000fce00078e0200 */
.L_x_3947:
[----:B----4-:R4:W0:Y:S02]  /*1b390*/  SYNCS.PHASECHK.TRANS64.TRYWAIT P0, [R3+URZ], R2 ;  /* 0x00000002030075a7 */ /* 0x010824000800017f */
[----:B0-----:R-:W-:Y:S05]  /*1b3a0*/  @!P0 NANOSLEEP.SYNCS 0x989680 ;  /* 0x009896800000895d */ /* 0x001fea0003900000 */
[----:B------:R-:W0:Y:S02]  /*1b3b0*/  @!P0 SYNCS.PHASECHK.TRANS64 P0, [R3+URZ], R2 ;  /* 0x00000002030085a7 */ /* 0x000e24000800007f */
[----:B0-----:R-:W-:Y:S05]  /*1b3c0*/  @!P0 BRA `(.L_x_3947) ;  /* 0xfffffffc00f08947 */ /* 0x001fea000383ffff */
.L_x_3635:
[----:B------:R-:W-:Y:S05]  /*1b3d0*/  BSYNC B9 ;  /* 0x0000000000097941 */ /* 0x000fea0003800000 */
.L_x_3632:
[----:B------:R-:W-:Y:S05]  /*1b3e0*/  EXIT ;  /* 0x000000000000794d */ /* 0x000fea0003800000 */
.L_x_3653:
[----:B0-----:R0:W1:Y:S02]  /*1b3f0*/  SYNCS.PHASECHK.TRANS64.TRYWAIT P5, [R73+URZ+0x28c90], R74 ;  /* 0x028c904a490075a7 */ /* 0x00106400080a017f */
[----:B-1----:R-:W-:Y:S05]  /*1b400*/  @!P5 NANOSLEEP.SYNCS 0x989680 ;  /* 0x009896800000d95d */ /* 0x002fea0003900000 */
[----:B------:R-:W1:Y:S02]  /*1b410*/  @!P5 SYNCS.PHASECHK.TRANS64 P5, [R73+URZ+0x28c90], R74 ;  /* 0x028c904a4900d5a7 */ /* 0x000e6400080a007f */
[----:B-1----:R-:W-:Y:S05]  /*1b420*/  @!P5 BRA `(.L_x_3653) ;  /* 0xfffffffc00f0d947 */ /* 0x002fea000383ffff */
[----:B------:R-:W-:Y:S05]  /*1b430*/  BRA `(.L_x_3948) ;  /* 0xfffffe78003c7947 */ /* 0x000fea000383ffff */
.L_x_3663:
[----:B-1----:R1:W2:Y:S02]  /*1b440*/  SYNCS.PHASECHK.TRANS64.TRYWAIT P5, [R73+URZ+0x28c90], R74 ;  /* 0x028c904a490075a7 */ /* 0x0022a400080a017f */
[----:B--2---:R-:W-:Y:S05]  /*1b450*/  @!P5 NANOSLEEP.SYNCS 0x989680 ;  /* 0x009896800000d95d */ /* 0x004fea0003900000 */
[----:B------:R-:W2:Y:S02]  /*1b460*/  @!P5 SYNCS.PHASECHK.TRANS64 P5, [R73+URZ+0x28c90], R74 ;  /* 0x028c904a4900d5a7 */ /* 0x000ea400080a007f */
[----:B--2---:R-:W-:Y:S05]  /*1b470*/  @!P5 BRA `(.L_x_3663) ;  /* 0xfffffffc00f0d947 */ /* 0x004fea000383ffff */
[----:B------:R-:W-:Y:S05]  /*1b480*/  BRA `(.L_x_3949) ;  /* 0xfffffe8000c47947 */ /* 0x000fea000383ffff */
.L_x_3668:
[----:B0-----:R0:W1:Y:S02]  /*1b490*/  SYNCS.PHASECHK.TRANS64.TRYWAIT P1, [R73+URZ+0x28c90], R74 ;  /* 0x028c904a490075a7 */ /* 0x001064000802017f */
[----:B-1----:R-:W-:Y:S05]  /*1b4a0*/  @!P1 NANOSLEEP.SYNCS 0x989680 ;  /* 0x009896800000995d */ /* 0x002fea0003900000 */
[----:B------:R-:W1:Y:S02]  /*1b4b0*/  @!P1 SYNCS.PHASECHK.TRANS64 P1, [R73+URZ+0x28c90], R74 ;  /* 0x028c904a490095a7 */ /* 0x000e64000802007f */
[----:B-1----:R-:W-:Y:S05]  /*1b4c0*/  @!P1 BRA `(.L_x_3668) ;  /* 0xfffffffc00f09947 */ /* 0x002fea000383ffff */
[----:B------:R-:W-:Y:S05]  /*1b4d0*/  BRA `(.L_x_3950) ;  /* 0xfffffe8800f87947 */ /* 0x000fea000383ffff */
.L_x_3672:
[----:B--2---:R2:W0:Y:S02]  /*1b4e0*/  SYNCS.PHASECHK.TRANS64.TRYWAIT P0, [R73+URZ+0x28cb0], R74 ;  /* 0x028cb04a490075a7 */ /* 0x004424000800017f */
[----:B0-----:R-:W-:Y:S05]  /*1b4f0*/  @!P0 NANOSLEEP.SYNCS 0x989680 ;  /* 0x009896800000895d */ /* 0x001fea0003900000 */
[----:B------:R-:W0:Y:S02]  /*1b500*/  @!P0 SYNCS.PHASECHK.TRANS64 P0, [R73+URZ+0x28cb0], R74 ;  /* 0x028cb04a490085a7 */ /* 0x000e24000800007f */
[----:B0-----:R-:W-:Y:S05]  /*1b510*/  @!P0 BRA `(.L_x_3672) ;  /* 0xfffffffc00f08947 */ /* 0x001fea000383ffff */
[----:B------:R-:W-:Y:S05]  /*1b520*/  BRA `(.L_x_3951) ;  /* 0xfffffe8c00747947 */ /* 0x000fea000383ffff */
.L_x_3685:
[----:B0-----:R0:W1:Y:S02]  /*1b530*/  SYNCS.PHASECHK.TRANS64.TRYWAIT P0, [R5+URZ+0x28c50], R8 ;  /* 0x028c5008050075a7 */ /* 0x001064000800017f */
[----:B-1----:R-:W-:Y:S05]  /*1b540*/  @!P0 NANOSLEEP.SYNCS 0x989680 ;  /* 0x009896800000895d */ /* 0x002fea0003900000 */
[----:B------:R-:W1:Y:S02]  /*1b550*/  @!P0 SYNCS.PHASECHK.TRANS64 P0, [R5+URZ+0x28c50], R8 ;  /* 0x028c5008050085a7 */ /* 0x000e64000800007f */
[----:B-1----:R-:W-:Y:S05]  /*1b560*/  @!P0 BRA `(.L_x_3685) ;  /* 0xfffffffc00f08947 */ /* 0x002fea000383ffff */
[----:B------:R-:W-:Y:S05]  /*1b570*/  BRA `(.L_x_3952) ;  /* 0xfffffe9c00207947 */ /* 0x000fea000383ffff */
.L_x_3692:
[----:B-1----:R1:W2:Y:S02]  /*1b580*/  SYNCS.PHASECHK.TRANS64.TRYWAIT P0, [R4+URZ+0x28c50], R5 ;  /* 0x028c5005040075a7 */ /* 0x0022a4000800017f */
[----:B--2---:R-:W-:Y:S05]  /*1b590*/  @!P0 NANOSLEEP.SYNCS 0x989680 ;  /* 0x009896800000895d */ /* 0x004fea0003900000 */
[----:B------:R-:W2:Y:S02]  /*1b5a0*/  @!P0 SYNCS.PHASECHK.TRANS64 P0, [R4+URZ+0x28c50], R5 ;  /* 0x028c5005040085a7 */ /* 0x000ea4000800007f */
[----:B--2---:R-:W-:Y:S05]  /*1b5b0*/  @!P0 BRA `(.L_x_3692) ;  /* 0xfffffffc00f08947 */ /* 0x004fea000383ffff */
[----:B------:R-:W-:Y:S05]  /*1b5c0*/  BRA `(.L_x_3691) ;  /* 0xfffffea800587947 */ /* 0x000fea000383ffff */
.L_x_3707:
        /* <DEDUP_REMOVED lines=8> */
.L_x_3954:
[----:B------:R-:W-:Y:S05]  /*1b650*/  BSYNC B1 ;  /* 0x0000000000017941 */ /* 0x000fea0003800000 */
.L_x_3953:
        /* <DEDUP_REMOVED lines=8> */
.L_x_3955:
[----:B------:R-:W-:Y:S02]  /*1b6e0*/  IMAD.MOV.U32 R13, RZ, RZ, R24 ;  /* 0x000000ffff0d7224 */ /* 0x000fe400078e0018 */
[----:B------:R-:W-:-:S07]  /*1b6f0*/  IMAD.MOV.U32 R3, RZ, RZ, R14 ;  /* 0x000000ffff037224 */ /* 0x000fce00078e000e */
[----:B------:R-:W-:Y:S05]  /*1b700*/  WARPSYNC.COLLECTIVE R15, `(.L_x_3956) ;  /* 0x000000000f087348 */ /* 0x000fea0003c00000 */
[----:B------:R0:W1:Y:S02]  /*1b710*/  SHFL.IDX P6, R14, R13, R12, R11 ;  /* 0x0000000c0d0e7389 */ /* 0x00006400000c000b */
[----:B01----:R-:W-:Y:S01]  /*1b720*/  ENDCOLLECTIVE ;  /* 0x000000000000791b */ /* 0x003fe20003800000 */
.L_x_3956:
[----:B------:R-:W-:Y:S02]  /*1b730*/  IMAD.MOV.U32 R13, RZ, RZ, R27 ;  /* 0x000000ffff0d7224 */ /* 0x000fe400078e001b */
[----:B------:R-:W-:-:S07]  /*1b740*/  IMAD.MOV.U32 R24, RZ, RZ, R14 ;  /* 0x000000ffff187224 */ /* 0x000fce00078e000e */
[----:B------:R-:W-:Y:S05]  /*1b750*/  WARPSYNC.COLLECTIVE R15, `(.L_x_3957) ;  /* 0x000000000f087348 */ /* 0x000fea0003c00000 */
[----:B------:R0:W1:Y:S02]  /*1b760*/  SHFL.IDX P6, R14, R13, R12, R11 ;  /* 0x0000000c0d0e7389 */ /* 0x00006400000c000b */
[----:B01----:R-:W-:Y:S01]  /*1b770*/  ENDCOLLECTIVE ;  /* 0x000000000000791b */ /* 0x003fe20003800000 */
.L_x_3957:
[----:B------:R-:W-:Y:S01]  /*1b780*/  IMAD.MOV.U32 R21, RZ, RZ, R14 ;  /* 0x000000ffff157224 */ /* 0x000fe200078e000e */
[----:B------:R-:W-:Y:S06]  /*1b790*/  BRA `(.L_x_3958) ;  /* 0xfffffec000207947 */ /* 0x000fec000383ffff */
.L_x_3711:
[----:B0-----:R0:W1:Y:S02]  /*1b7a0*/  SYNCS.PHASECHK.TRANS64.TRYWAIT P0, [R2+URZ+0x28c00], R25 ;  /* 0x028c0019020075a7 */ /* 0x001064000800017f */
[----:B-1----:R-:W-:Y:S05]  /*1b7b0*/  @!P0 NANOSLEEP.SYNCS 0x989680 ;  /* 0x009896800000895d */ /* 0x002fea0003900000 */
[----:B------:R-:W1:Y:S02]  /*1b7c0*/  @!P0 SYNCS.PHASECHK.TRANS64 P0, [R2+URZ+0x28c00], R25 ;  /* 0x028c0019020085a7 */ /* 0x000e64000800007f */
[----:B-1----:R-:W-:Y:S05]  /*1b7d0*/  @!P0 BRA `(.L_x_3711) ;  /* 0xfffffffc00f08947 */ /* 0x002fea000383ffff */
[----:B------:R-:W-:Y:S05]  /*1b7e0*/  BRA `(.L_x_3959) ;  /* 0xfffffec400307947 */ /* 0x000fea000383ffff */
.L_x_3719:
        /* <DEDUP_REMOVED lines=8> */
.L_x_3961:
[----:B------:R-:W-:Y:S05]  /*1b870*/  BSYNC B1 ;  /* 0x0000000000017941 */ /* 0x000fea0003800000 */
.L_x_3960:
        /* <DEDUP_REMOVED lines=8> */
.L_x_3962:
[----:B------:R-:W-:Y:S02]  /*1b900*/  IMAD.MOV.U32 R13, RZ, RZ, R24 ;  /* 0x000000ffff0d7224 */ /* 0x000fe400078e0018 */
[----:B------:R-:W-:-:S07]  /*1b910*/  IMAD.MOV.U32 R3, RZ, RZ, R14 ;  /* 0x000000ffff037224 */ /* 0x000fce00078e000e */
[----:B------:R-:W-:Y:S05]  /*1b920*/  WARPSYNC.COLLECTIVE R15, `(.L_x_3963) ;  /* 0x000000000f087348 */ /* 0x000fea0003c00000 */
[----:B------:R0:W1:Y:S02]  /*1b930*/  SHFL.IDX P6, R14, R13, R12, R11 ;  /* 0x0000000c0d0e7389 */ /* 0x00006400000c000b */
[----:B01----:R-:W-:Y:S01]  /*1b940*/  ENDCOLLECTIVE ;  /* 0x000000000000791b */ /* 0x003fe20003800000 */
.L_x_3963:
[----:B------:R-:W-:Y:S02]  /*1b950*/  IMAD.MOV.U32 R13, RZ, RZ, R27 ;  /* 0x000000ffff0d7224 */ /* 0x000fe400078e001b */
[----:B------:R-:W-:-:S07]  /*1b960*/  IMAD.MOV.U32 R4, RZ, RZ, R14 ;  /* 0x000000ffff047224 */ /* 0x000fce00078e000e */
[----:B------:R-:W-:Y:S05]  /*1b970*/  WARPSYNC.COLLECTIVE R15, `(.L_x_3964) ;  /* 0x000000000f087348 */ /* 0x000fea0003c00000 */
[----:B------:R0:W1:Y:S02]  /*1b980*/  SHFL.IDX P6, R14, R13, R12, R11 ;  /* 0x0000000c0d0e7389 */ /* 0x00006400000c000b */
[----:B01----:R-:W-:Y:S01]  /*1b990*/  ENDCOLLECTIVE ;  /* 0x000000000000791b */ /* 0x003fe20003800000 */
.L_x_3964:
[----:B------:R-:W-:Y:S02]  /*1b9a0*/  IMAD.MOV.U32 R12, RZ, RZ, R3 ;  /* 0x000000ffff0c7224 */ /* 0x000fe400078e0003 */
[----:B------:R-:W-:Y:S01]  /*1b9b0*/  IMAD.MOV.U32 R13, RZ, RZ, R0 ;  /* 0x000000ffff0d7224 */ /* 0x000fe200078e0000 */
[----:B------:R-:W-:Y:S06]  /*1b9c0*/  BRA `(.L_x_3965) ;  /* 0xfffffecc009c7947 */ /* 0x000fec000383ffff */
.L_x_3723:
[----:B0-----:R0:W1:Y:S02]  /*1b9d0*/  SYNCS.PHASECHK.TRANS64.TRYWAIT P1, [R2+URZ+0x28c00], R27 ;  /* 0x028c001b020075a7 */ /* 0x001064000802017f */
[----:B-1----:R-:W-:Y:S05]  /*1b9e0*/  @!P1 NANOSLEEP.SYNCS 0x989680 ;  /* 0x009896800000995d */ /* 0x002fea0003900000 */
[----:B------:R-:W1:Y:S02]  /*1b9f0*/  @!P1 SYNCS.PHASECHK.TRANS64 P1, [R2+URZ+0x28c00], R27 ;  /* 0x028c001b020095a7 */ /* 0x000e64000802007f */
[----:B-1----:R-:W-:Y:S05]  /*1ba00*/  @!P1 BRA `(.L_x_3723) ;  /* 0xfffffffc00f09947 */ /* 0x002fea000383ffff */
[----:B------:R-:W-:Y:S05]  /*1ba10*/  BRA `(.L_x_3966) ;  /* 0xfffffed000687947 */ /* 0x000fea000383ffff */
.L_x_3729:
[----:B0-----:R0:W1:Y:S02]  /*1ba20*/  SYNCS.PHASECHK.TRANS64.TRYWAIT P1, [R12+URZ+0x28c30], R13 ;  /* 0x028c300d0c0075a7 */ /* 0x001064000802017f */
[----:B-1----:R-:W-:Y:S05]  /*1ba30*/  @!P1 NANOSLEEP.SYNCS 0x989680 ;  /* 0x009896800000995d */ /* 0x002fea0003900000 */
[----:B------:R-:W1:Y:S02]  /*1ba40*/  @!P1 SYNCS.PHASECHK.TRANS64 P1, [R12+URZ+0x28c30], R13 ;  /* 0x028c300d0c0095a7 */ /* 0x000e64000802007f */
[----:B-1----:R-:W-:Y:S05]  /*1ba50*/  @!P1 BRA `(.L_x_3729) ;  /* 0xfffffffc00f09947 */ /* 0x002fea000383ffff */
[----:B------:R-:W-:Y:S05]  /*1ba60*/  BRA `(.L_x_3728) ;  /* 0xfffffedc00987947 */ /* 0x000fea000383ffff */
.L_x_3734:
[----:B--2---:R2:W3:Y:S02]  /*1ba70*/  SYNCS.PHASECHK.TRANS64.TRYWAIT P2, [R12+URZ+0x28c50], R13 ;  /* 0x028c500d0c0075a7 */ /* 0x0044e4000804017f */
[----:B---3--:R-:W-:Y:S05]  /*1ba80*/  @!P2 NANOSLEEP.SYNCS 0x989680 ;  /* 0x009896800000a95d */ /* 0x008fea0003900000 */
[----:B------:R-:W3:Y:S02]  /*1ba90*/  @!P2 SYNCS.PHASECHK.TRANS64 P2, [R12+URZ+0x28c50], R13 ;  /* 0x028c500d0c00a5a7 */ /* 0x000ee4000804007f */
[----:B---3--:R-:W-:Y:S05]  /*1baa0*/  @!P2 BRA `(.L_x_3734) ;  /* 0xfffffffc00f0a947 */ /* 0x008fea000383ffff */
[----:B------:R-:W-:Y:S05]  /*1bab0*/  BRA `(.L_x_3733) ;  /* 0xfffffef000dc7947 */ /* 0x000fea000383ffff */
.L_x_3741:
[----:B-1----:R1:W2:Y:S02]  /*1bac0*/  SYNCS.PHASECHK.TRANS64.TRYWAIT P3, [R218+URZ+0x28c30], R12 ;  /* 0x028c300cda0075a7 */ /* 0x0022a4000806017f */
[----:B--2---:R-:W-:Y:S05]  /*1bad0*/  @!P3 NANOSLEEP.SYNCS 0x989680 ;  /* 0x009896800000b95d */ /* 0x004fea0003900000 */
[----:B------:R-:W2:Y:S02]  /*1bae0*/  @!P3 SYNCS.PHASECHK.TRANS64 P3, [R218+URZ+0x28c30], R12 ;  /* 0x028c300cda00b5a7 */ /* 0x000ea4000806007f */
[----:B--2---:R-:W-:Y:S05]  /*1baf0*/  @!P3 BRA `(.L_x_3741) ;  /* 0xfffffffc00f0b947 */ /* 0x004fea000383ffff */
[----:B------:R-:W-:Y:S05]  /*1bb00*/  BRA `(.L_x_3740) ;  /* 0xfffffef400f07947 */ /* 0x000fea000383ffff */
.L_x_3746:
[----:B---3--:R3:W4:Y:S02]  /*1bb10*/  SYNCS.PHASECHK.TRANS64.TRYWAIT P3, [R218+URZ+0x28c50], R12 ;  /* 0x028c500cda0075a7 */ /* 0x008724000806017f */
[----:B----4-:R-:W-:Y:S05]  /*1bb20*/  @!P3 NANOSLEEP.SYNCS 0x989680 ;  /* 0x009896800000b95d */ /* 0x010fea0003900000 */
[----:B------:R-:W4:Y:S02]  /*1bb30*/  @!P3 SYNCS.PHASECHK.TRANS64 P3, [R218+URZ+0x28c50], R12 ;  /* 0x028c500cda00b5a7 */ /* 0x000f24000806007f */
[----:B----4-:R-:W-:Y:S05]  /*1bb40*/  @!P3 BRA `(.L_x_3746) ;  /* 0xfffffffc00f0b947 */ /* 0x010fea000383ffff */
[----:B------:R-:W-:Y:S05]  /*1bb50*/  BRA `(.L_x_3745) ;  /* 0xffffff1000447947 */ /* 0x000fea000383ffff */
.L_x_3779:
[----:B------:R-:W1:Y:S01]  /*1bb60*/  S2R R5, SR_TID.X ;  /* 0x0000000000057919 */ /* 0x000e620000002100 */
[----:B------:R-:W-:Y:S01]  /*1bb70*/  BSSY B1, `(.L_x_3967) ;  /* 0x000000a000017945 */ /* 0x000fe20003800000 */
[----:B0-----:R-:W-:Y:S02]  /*1bb80*/  IMAD.MOV.U32 R12, RZ, RZ, RZ ;  /* 0x000000ffff0c7224 */ /* 0x001fe400078e00ff */
[----:B------:R-:W-:Y:S02]  /*1bb90*/  IMAD.MOV.U32 R11, RZ, RZ, 0x1f ;  /* 0x0000001fff0b7424 */ /* 0x000fe400078e00ff */
[----:B------:R-:W-:Y:S01]  /*1bba0*/  IMAD.MOV.U32 R15, RZ, RZ, -0x1 ;  /* 0xffffffffff0f7424 */ /* 0x000fe200078e00ff */
[----:B-1----:R-:W-:-:S04]  /*1bbb0*/  SHF.R.U32.HI R5, RZ, 0x5, R5 ;  /* 0x00000005ff057819 */ /* 0x002fc80000011605 */
[----:B------:R-:W-:-:S05]  /*1bbc0*/  LOP3.LUT R5, R5, 0x3, RZ, 0xc0, !PT ;  /* 0x0000000305057812 */ /* 0x000fca00078ec0ff */
[----:B------:R-:W-:-:S07]  /*1bbd0*/  IMAD.MOV.U32 R13, RZ, RZ, R5 ;  /* 0x000000ffff0d7224 */ /* 0x000fce00078e0005 */
[----:B------:R-:W-:Y:S05]  /*1bbe0*/  WARPSYNC.COLLECTIVE R15, `(.L_x_3968) ;  /* 0x000000000f087348 */ /* 0x000fea0003c00000 */
[----:B------:R0:W1:Y:S02]  /*1bbf0*/  SHFL.IDX P6, R14, R13, R12, R11 ;  /* 0x0000000c0d0e7389 */ /* 0x00006400000c000b */
[----:B01----:R-:W-:Y:S01]  /*1bc00*/  ENDCOLLECTIVE ;  /* 0x000000000000791b */ /* 0x003fe20003800000 */
.L_x_3968:
[----:B------:R-:W-:Y:S05]  /*1bc10*/  BSYNC B1 ;  /* 0x0000000000017941 */ /* 0x000fea0003800000 */
.L_x_3967:
[----:B------:R-:W-:Y:S05]  /*1bc20*/  BRA `(.L_x_3969) ;  /* 0xffffff7c00b07947 */ /* 0x000fea000383ffff */
.L_x_3781:
[----:B------:R-:W-:Y:S01]  /*1bc30*/  BSSY B1, `(.L_x_3970) ;  /* 0x0000006000017945 */ /* 0x000fe20003800000 */
[----:B------:R-:W-:-:S07]  /*1bc40*/  IMAD.MOV.U32 R15, RZ, RZ, -0x1 ;  /* 0xffffffffff0f7424 */ /* 0x000fce00078e00ff */
[----:B0-----:R-:W-:Y:S05]  /*1bc50*/  WARPSYNC.COLLECTIVE R15, `(.L_x_3971) ;  /* 0x000000000f0c7348 */ /* 0x001fea0003c00000 */
[----:B------:R-:W-:Y:S02]  /*1bc60*/  ELECT P6, UR62, PT ;  /* 0x00000000003e782f */ /* 0x000fe400038c0000 */
[----:B------:R-:W-:Y:S01]  /*1bc70*/  MOV R14, UR62 ;  /* 0x0000003e000e7c02 */ /* 0x000fe20008000f00 */
[----:B0-----:R-:W-:Y:S10]  /*1bc80*/  ENDCOLLECTIVE ;  /* 0x000000000000791b */ /* 0x001ff40003800000 */
.L_x_3971:
[----:B------:R-:W-:Y:S05]  /*1bc90*/  BSYNC B1 ;  /* 0x0000000000017941 */ /* 0x000fea0003800000 */
.L_x_3970:
[----:B------:R-:W-:Y:S05]  /*1bca0*/  BRA `(.L_x_3780) ;  /* 0xffffff7c00a87947 */ /* 0x000fea000383ffff */
.L_x_3783:
[----:B0-----:R0:W1:Y:S02]  /*1bcb0*/  SYNCS.PHASECHK.TRANS64.TRYWAIT P0, [R18+URZ+0x28c20], R4 ;  /* 0x028c2004120075a7 */ /* 0x001064000800017f */
[----:B-1----:R-:W-:Y:S05]  /*1bcc0*/  @!P0 NANOSLEEP.SYNCS 0x989680 ;  /* 0x009896800000895d */ /* 0x002fea0003900000 */
[----:B------:R-:W1:Y:S02]  /*1bcd0*/  @!P0 SYNCS.PHASECHK.TRANS64 P0, [R18+URZ+0x28c20], R4 ;  /* 0x028c2004120085a7 */ /* 0x000e64000800007f */
[----:B-1----:R-:W-:Y:S05]  /*1bce0*/  @!P0 BRA `(.L_x_3783) ;  /* 0xfffffffc00f08947 */ /* 0x002fea000383ffff */
[----:B------:R-:W-:Y:S05]  /*1bcf0*/  BRA `(.L_x_3972) ;  /* 0xffffff7c00b87947 */ /* 0x000fea000383ffff */
.L_x_3787:
[----:B-1----:R1:W2:Y:S02]  /*1bd00*/  SYNCS.PHASECHK.TRANS64.TRYWAIT P0, [R5+URZ+0x28ca0], R9 ;  /* 0x028ca009050075a7 */ /* 0x0022a4000800017f */
[----:B--2---:R-:W-:Y:S05]  /*1bd10*/  @!P0 NANOSLEEP.SYNCS 0x989680 ;  /* 0x009896800000895d */ /* 0x004fea0003900000 */
[----:B------:R-:W2:Y:S02]  /*1bd20*/  @!P0 SYNCS.PHASECHK.TRANS64 P0, [R5+URZ+0x28ca0], R9 ;  /* 0x028ca009050085a7 */ /* 0x000ea4000800007f */
[----:B--2---:R-:W-:Y:S05]  /*1bd30*/  @!P0 BRA `(.L_x_3787) ;  /* 0xfffffffc00f08947 */ /* 0x004fea000383ffff */
[----:B------:R-:W-:Y:S05]  /*1bd40*/  BRA `(.L_x_3973) ;  /* 0xffffff7c00d87947 */ /* 0x000fea000383ffff */
.L_x_3792:
[----:B0-----:R0:W2:Y:S02]  /*1bd50*/  SYNCS.PHASECHK.TRANS64.TRYWAIT P0, [R5+URZ+0x28cc0], R9 ;  /* 0x028cc009050075a7 */ /* 0x0010a4000800017f */
[----:B--2---:R-:W-:Y:S05]  /*1bd60*/  @!P0 NANOSLEEP.SYNCS 0x989680 ;  /* 0x009896800000895d */ /* 0x004fea0003900000 */
[----:B------:R-:W2:Y:S02]  /*1bd70*/  @!P0 SYNCS.PHASECHK.TRANS64 P0, [R5+URZ+0x28cc0], R9 ;  /* 0x028cc009050085a7 */ /* 0x000ea4000800007f */
[----:B--2---:R-:W-:Y:S05]  /*1bd80*/  @!P0 BRA `(.L_x_3792) ;  /* 0xfffffffc00f08947 */ /* 0x004fea000383ffff */
[----:B------:R-:W-:Y:S05]  /*1bd90*/  BRA `(.L_x_3974) ;  /* 0xffffff8000587947 */ /* 0x000fea000383ffff */
.L_x_3806:
[----:B0-----:R0:W1:Y:S02]  /*1bda0*/  SYNCS.PHASECHK.TRANS64.TRYWAIT P2, [R5+URZ+0x28ca0], R6 ;  /* 0x028ca006050075a7 */ /* 0x001064000804017f */
[----:B-1----:R-:W-:Y:S05]  /*1bdb0*/  @!P2 NANOSLEEP.SYNCS 0x989680 ;  /* 0x009896800000a95d */ /* 0x002fea0003900000 */
[----:B------:R-:W1:Y:S02]  /*1bdc0*/  @!P2 SYNCS.PHASECHK.TRANS64 P2, [R5+URZ+0x28ca0], R6 ;  /* 0x028ca0060500a5a7 */ /* 0x000e64000804007f */
[----:B-1----:R-:W-:Y:S05]  /*1bdd0*/  @!P2 BRA `(.L_x_3806) ;  /* 0xfffffffc00f0a947 */ /* 0x002fea000383ffff */
[----:B------:R-:W-:Y:S05]  /*1bde0*/  BRA `(.L_x_3975) ;  /* 0xffffff8800d87947 */ /* 0x000fea000383ffff */
.L_x_3811:
[----:B-1----:R1:W2:Y:S02]  /*1bdf0*/  SYNCS.PHASECHK.TRANS64.TRYWAIT P2, [R5+URZ+0x28cc0], R6 ;  /* 0x028cc006050075a7 */ /* 0x0022a4000804017f */
[----:B--2---:R-:W-:Y:S05]  /*1be00*/  @!P2 NANOSLEEP.SYNCS 0x989680 ;  /* 0x009896800000a95d */ /* 0x004fea0003900000 */
[----:B------:R-:W2:Y:S02]  /*1be10*/  @!P2 SYNCS.PHASECHK.TRANS64 P2, [R5+URZ+0x28cc0], R6 ;  /* 0x028cc0060500a5a7 */ /* 0x000ea4000804007f */
[----:B--2---:R-:W-:Y:S05]  /*1be20*/  @!P2 BRA `(.L_x_3811) ;  /* 0xfffffffc00f0a947 */ /* 0x004fea000383ffff */
[----:B------:R-:W-:Y:S05]  /*1be30*/  BRA `(.L_x_3976) ;  /* 0xffffff8c00547947 */ /* 0x000fea000383ffff */
.L_x_3833:
        /* <DEDUP_REMOVED lines=11> */
.L_x_3978:
[----:B------:R-:W-:Y:S05]  /*1bef0*/  BSYNC B0 ;  /* 0x0000000000007941 */ /* 0x000fea0003800000 */
.L_x_3977:
[----:B------:R-:W-:Y:S05]  /*1bf00*/  BRA `(.L_x_3979) ;  /* 0xffffff9c00c47947 */ /* 0x000fea000383ffff */
.L_x_3835:
[----:B------:R-:W-:Y:S01]  /*1bf10*/  BSSY B0, `(.L_x_3980) ;  /* 0x0000006000007945 */ /* 0x000fe20003800000 */
[----:B------:R-:W-:-:S07]  /*1bf20*/  IMAD.MOV.U32 R15, RZ, RZ, -0x1 ;  /* 0xffffffffff0f7424 */ /* 0x000fce00078e00ff */
[----:B0-----:R-:W-:Y:S05]  /*1bf30*/  WARPSYNC.COLLECTIVE R15, `(.L_x_3981) ;  /* 0x000000000f0c7348 */ /* 0x001fea0003c00000 */
[----:B------:R-:W-:Y:S02]  /*1bf40*/  ELECT P6, UR62, PT ;  /* 0x00000000003e782f */ /* 0x000fe400038c0000 */
[----:B------:R-:W-:Y:S01]  /*1bf50*/  MOV R14, UR62 ;  /* 0x0000003e000e7c02 */ /* 0x000fe20008000f00 */
[----:B0-----:R-:W-:Y:S10]  /*1bf60*/  ENDCOLLECTIVE ;  /* 0x000000000000791b */ /* 0x001ff40003800000 */
.L_x_3981:
[----:B------:R-:W-:Y:S05]  /*1bf70*/  BSYNC B0 ;  /* 0x0000000000007941 */ /* 0x000fea0003800000 */
.L_x_3980:
[----:B------:R-:W-:Y:S05]  /*1bf80*/  BRA `(.L_x_3982) ;  /* 0xffffff9c00d07947 */ /* 0x000fea000383ffff */
.L_x_3837:
[----:B0-----:R0:W1:Y:S02]  /*1bf90*/  SYNCS.PHASECHK.TRANS64.TRYWAIT P0, [R0+URZ+0x28c40], R2 ;  /* 0x028c4002000075a7 */ /* 0x001064000800017f */
[----:B-1----:R-:W-:Y:S05]  /*1bfa0*/  @!P0 NANOSLEEP.SYNCS 0x989680 ;  /* 0x009896800000895d */ /* 0x002fea0003900000 */
[----:B------:R-:W1:Y:S02]  /*1bfb0*/  @!P0 SYNCS.PHASECHK.TRANS64 P0, [R0+URZ+0x28c40], R2 ;  /* 0x028c4002000085a7 */ /* 0x000e64000800007f */
[----:B-1----:R-:W-:Y:S05]  /*1bfc0*/  @!P0 BRA `(.L_x_3837) ;  /* 0xfffffffc00f08947 */ /* 0x002fea000383ffff */
[----:B------:R-:W-:Y:S05]  /*1bfd0*/  BRA `(.L_x_3983) ;  /* 0xffffffa000307947 */ /* 0x000fea000383ffff */
.L_x_3841:
        /* <DEDUP_REMOVED lines=15> */
.L_x_3984:
[----:B------:R-:W-:Y:S02]  /*1c0d0*/  IMAD.MOV.U32 R13, RZ, RZ, R4 ;  /* 0x000000ffff0d7224 */ /* 0x000fe400078e0004 */
[----:B------:R-:W-:-:S07]  /*1c0e0*/  IMAD.MOV.U32 R6, RZ, RZ, R14 ;  /* 0x000000ffff067224 */ /* 0x000fce00078e000e */
[----:B------:R-:W-:Y:S05]  /*1c0f0*/  WARPSYNC.COLLECTIVE R15, `(.L_x_3985) ;  /* 0x000000000f087348 */ /* 0x000fea0003c00000 */
[----:B------:R0:W1:Y:S02]  /*1c100*/  SHFL.IDX P6, R14, R13, R12, R11 ;  /* 0x0000000c0d0e7389 */ /* 0x00006400000c000b */
[----:B01----:R-:W-:Y:S01]  /*1c110*/  ENDCOLLECTIVE ;  /* 0x000000000000791b */ /* 0x003fe20003800000 */
.L_x_3985:
[----:B------:R-:W-:Y:S02]  /*1c120*/  IMAD.MOV.U32 R13, RZ, RZ, R3 ;  /* 0x000000ffff0d7224 */ /* 0x000fe400078e0003 */
[----:B------:R-:W-:Y:S02]  /*1c130*/  IMAD.MOV.U32 R12, RZ, RZ, 0x1 ;  /* 0x00000001ff0c7424 */ /* 0x000fe400078e00ff */
[----:B------:R-:W-:-:S07]  /*1c140*/  IMAD.MOV.U32 R7, RZ, RZ, R14 ;  /* 0x000000ffff077224 */ /* 0x000fce00078e000e */
[----:B------:R-:W-:Y:S05]  /*1c150*/  WARPSYNC.COLLECTIVE R15, `(.L_x_3986) ;  /* 0x000000000f087348 */ /* 0x000fea0003c00000 */
[----:B------:R0:W1:Y:S02]  /*1c160*/  SHFL.IDX P6, R14, R13, R12, R11 ;  /* 0x0000000c0d0e7389 */ /* 0x00006400000c000b */
[----:B01----:R-:W-:Y:S01]  /*1c170*/  ENDCOLLECTIVE ;  /* 0x000000000000791b */ /* 0x003fe20003800000 */
.L_x_3986:
        /* <DEDUP_REMOVED lines=15> */
.L_x_3987:
[----:B------:R-:W-:Y:S02]  /*1c270*/  IMAD.MOV.U32 R13, RZ, RZ, R3 ;  /* 0x000000ffff0d7224 */ /* 0x000fe400078e0003 */
[----:B------:R-:W-:Y:S02]  /*1c280*/  IMAD.MOV.U32 R12, RZ, RZ, 0x2 ;  /* 0x00000002ff0c7424 */ /* 0x000fe400078e00ff */
[----:B------:R-:W-:-:S07]  /*1c290*/  IMAD.MOV.U32 R5, RZ, RZ, R14 ;  /* 0x000000ffff057224 */ /* 0x000fce00078e000e */
[----:B------:R-:W-:Y:S05]  /*1c2a0*/  WARPSYNC.COLLECTIVE R15, `(.L_x_3988) ;  /* 0x000000000f087348 */ /* 0x000fea0003c00000 */
[----:B------:R0:W1:Y:S02]  /*1c2b0*/  SHFL.IDX P6, R14, R13, R12, R11 ;  /* 0x0000000c0d0e7389 */ /* 0x00006400000c000b */
[----:B01----:R-:W-:Y:S01]  /*1c2c0*/  ENDCOLLECTIVE ;  /* 0x000000000000791b */ /* 0x003fe20003800000 */
.L_x_3988:
        /* <DEDUP_REMOVED lines=15> */
.L_x_3989:
[----:B------:R-:W-:Y:S02]  /*1c3c0*/  IMAD.MOV.U32 R13, RZ, RZ, R3 ;  /* 0x000000ffff0d7224 */ /* 0x000fe400078e0003 */
[----:B------:R-:W-:Y:S02]  /*1c3d0*/  IMAD.MOV.U32 R12, RZ, RZ, 0x3 ;  /* 0x00000003ff0c7424 */ /* 0x000fe400078e00ff */
[----:B------:R-:W-:-:S07]  /*1c3e0*/  IMAD.MOV.U32 R5, RZ, RZ, R14 ;  /* 0x000000ffff057224 */ /* 0x000fce00078e000e */
[----:B------:R-:W-:Y:S05]  /*1c3f0*/  WARPSYNC.COLLECTIVE R15, `(.L_x_3990) ;  /* 0x000000000f087348 */ /* 0x000fea0003c00000 */
[----:B------:R0:W1:Y:S02]  /*1c400*/  SHFL.IDX P6, R14, R13, R12, R11 ;  /* 0x0000000c0d0e7389 */ /* 0x00006400000c000b */
[----:B01----:R-:W-:Y:S01]  /*1c410*/  ENDCOLLECTIVE ;  /* 0x000000000000791b */ /* 0x003fe20003800000 */
.L_x_3990:
        /* <DEDUP_REMOVED lines=13> */
.L_x_3991:
[----:B------:R-:W-:Y:S01]  /*1c4f0*/  IMAD.MOV.U32 R3, RZ, RZ, R14 ;  /* 0x000000ffff037224 */ /* 0x000fe200078e000e */
[----:B------:R-:W-:Y:S06]  /*1c500*/  BRA `(.L_x_3992) ;  /* 0xffffffa400787947 */ /* 0x000fec000383ffff */
.L_x_3844:
[----:B0-----:R0:W1:Y:S02]  /*1c510*/  SYNCS.PHASECHK.TRANS64.TRYWAIT P0, [R18+URZ+0x28c20], R0 ;  /* 0x028c2000120075a7 */ /* 0x001064000800017f */
[----:B-1----:R-:W-:Y:S05]  /*1c520*/  @!P0 NANOSLEEP.SYNCS 0x989680 ;  /* 0x009896800000895d */ /* 0x002fea0003900000 */
[----:B------:R-:W1:Y:S02]  /*1c530*/  @!P0 SYNCS.PHASECHK.TRANS64 P0, [R18+URZ+0x28c20], R0 ;  /* 0x028c2000120085a7 */ /* 0x000e64000800007f */
[----:B-1----:R-:W-:Y:S05]  /*1c540*/  @!P0 BRA `(.L_x_3844) ;  /* 0xfffffffc00f08947 */ /* 0x002fea000383ffff */
[----:B------:R-:W-:Y:S05]  /*1c550*/  BRA `(.L_x_3993) ;  /* 0xffffffa400d47947 */ /* 0x000fea000383ffff */
.L_x_3848:
[----:B0-----:R0:W1:Y:S02]  /*1c560*/  SYNCS.PHASECHK.TRANS64.TRYWAIT P0, [R0+URZ+0x28c60], R2 ;  /* 0x028c6002000075a7 */ /* 0x001064000800017f */
[----:B-1----:R-:W-:Y:S05]  /*1c570*/  @!P0 NANOSLEEP.SYNCS 0x989680 ;  /* 0x009896800000895d */ /* 0x002fea0003900000 */
[----:B------:R-:W1:Y:S02]  /*1c580*/  @!P0 SYNCS.PHASECHK.TRANS64 P0, [R0+URZ+0x28c60], R2 ;  /* 0x028c6002000085a7 */ /* 0x000e64000800007f */
[----:B-1----:R-:W-:Y:S05]  /*1c590*/  @!P0 BRA `(.L_x_3848) ;  /* 0xfffffffc00f08947 */ /* 0x002fea000383ffff */
[----:B------:R-:W-:Y:S05]  /*1c5a0*/  BRA `(.L_x_3994) ;  /* 0xffffffa400f87947 */ /* 0x000fea000383ffff */
.L_x_3867:
[----:B-1----:R1:W2:Y:S02]  /*1c5b0*/  SYNCS.PHASECHK.TRANS64.TRYWAIT P0, [R2+URZ+0x28c40], R6 ;  /* 0x028c4006020075a7 */ /* 0x0022a4000800017f */
[----:B--2---:R-:W-:Y:S05]  /*1c5c0*/  @!P0 NANOSLEEP.SYNCS 0x989680 ;  /* 0x009896800000895d */ /* 0x004fea0003900000 */
[----:B------:R-:W2:Y:S02]  /*1c5d0*/  @!P0 SYNCS.PHASECHK.TRANS64 P0, [R2+URZ+0x28c40], R6 ;  /* 0x028c4006020085a7 */ /* 0x000ea4000800007f */
[----:B--2---:R-:W-:Y:S05]  /*1c5e0*/  @!P0 BRA `(.L_x_3867) ;  /* 0xfffffffc00f08947 */ /* 0x004fea000383ffff */
[----:B------:R-:W-:Y:S05]  /*1c5f0*/  BRA `(.L_x_3995) ;  /* 0xffffffb400087947 */ /* 0x000fea000383ffff */
.L_x_3872:
[----:B0-----:R0:W2:Y:S02]  /*1c600*/  SYNCS.PHASECHK.TRANS64.TRYWAIT P0, [R2+URZ+0x28c60], R6 ;  /* 0x028c6006020075a7 */ /* 0x0010a4000800017f */
[----:B--2---:R-:W-:Y:S05]  /*1c610*/  @!P0 NANOSLEEP.SYNCS 0x989680 ;  /* 0x009896800000895d */ /* 0x004fea0003900000 */
[----:B------:R-:W2:Y:S02]  /*1c620*/  @!P0 SYNCS.PHASECHK.TRANS64 P0, [R2+URZ+0x28c60], R6 ;  /* 0x028c6006020085a7 */ /* 0x000ea4000800007f */
[----:B--2---:R-:W-:Y:S05]  /*1c630*/  @!P0 BRA `(.L_x_3872) ;  /* 0xfffffffc00f08947 */ /* 0x004fea000383ffff */
[----:B------:R-:W-:Y:S05]  /*1c640*/  BRA `(.L_x_3996) ;  /* 0xffffffb400847947 */ /* 0x000fea000383ffff */
.L_x_3887:
[----:B-1----:R1:W2:Y:S02]  /*1c650*/  SYNCS.PHASECHK.TRANS64.TRYWAIT P0, [R2+URZ+0x28c40], R3 ;  /* 0x028c4003020075a7 */ /* 0x0022a4000800017f */
[----:B--2---:R-:W-:Y:S05]  /*1c660*/  @!P0 NANOSLEEP.SYNCS 0x989680 ;  /* 0x009896800000895d */ /* 0x004fea0003900000 */
[----:B------:R-:W2:Y:S02]  /*1c670*/  @!P0 SYNCS.PHASECHK.TRANS64 P0, [R2+URZ+0x28c40], R3 ;  /* 0x028c4003020085a7 */ /* 0x000ea4000800007f */
[----:B--2---:R-:W-:Y:S05]  /*1c680*/  @!P0 BRA `(.L_x_3887) ;  /* 0xfffffffc00f08947 */ /* 0x004fea000383ffff */
[----:B------:R-:W-:Y:S05]  /*1c690*/  BRA `(.L_x_3997) ;  /* 0xffffffc000607947 */ /* 0x000fea000383ffff */
.L_x_3892:
[----:B--2---:R2:W3:Y:S02]  /*1c6a0*/  SYNCS.PHASECHK.TRANS64.TRYWAIT P0, [R2+URZ+0x28c60], R3 ;  /* 0x028c6003020075a7 */ /* 0x0044e4000800017f */
[----:B---3--:R-:W-:Y:S05]  /*1c6b0*/  @!P0 NANOSLEEP.SYNCS 0x989680 ;  /* 0x009896800000895d */ /* 0x008fea0003900000 */
[----:B------:R-:W3:Y:S02]  /*1c6c0*/  @!P0 SYNCS.PHASECHK.TRANS64 P0, [R2+URZ+0x28c60], R3 ;  /* 0x028c6003020085a7 */ /* 0x000ee4000800007f */
[----:B---3--:R-:W-:Y:S05]  /*1c6d0*/  @!P0 BRA `(.L_x_3892) ;  /* 0xfffffffc00f08947 */ /* 0x008fea000383ffff */
[----:B------:R-:W-:Y:S05]  /*1c6e0*/  BRA `(.L_x_3998) ;  /* 0xffffffc000dc7947 */ /* 0x000fea000383ffff */
.L_x_3907:
[----:B-1----:R1:W2:Y:S02]  /*1c6f0*/  SYNCS.PHASECHK.TRANS64.TRYWAIT P0, [R3+URZ+0x28c40], R2 ;  /* 0x028c4002030075a7 */ /* 0x0022a4000800017f */
[----:B--2---:R-:W-:Y:S05]  /*1c700*/  @!P0 NANOSLEEP.SYNCS 0x989680 ;  /* 0x009896800000895d */ /* 0x004fea0003900000 */
[----:B------:R-:W2:Y:S02]  /*1c710*/  @!P0 SYNCS.PHASECHK.TRANS64 P0, [R3+URZ+0x28c40], R2 ;  /* 0x028c4002030085a7 */ /* 0x000ea4000800007f */
[----:B--2---:R-:W-:Y:S05]  /*1c720*/  @!P0 BRA `(.L_x_3907) ;  /* 0xfffffffc00f08947 */ /* 0x004fea000383ffff */
[----:B------:R-:W-:Y:S05]  /*1c730*/  BRA `(.L_x_3999) ;  /* 0xffffffcc009c7947 */ /* 0x000fea000383ffff */
.L_x_3912:
[----:B--2---:R2:W3:Y:S02]  /*1c740*/  SYNCS.PHASECHK.TRANS64.TRYWAIT P0, [R3+URZ+0x28c60], R2 ;  /* 0x028c6002030075a7 */ /* 0x0044e4000800017f */
[----:B---3--:R-:W-:Y:S05]  /*1c750*/  @!P0 NANOSLEEP.SYNCS 0x989680 ;  /* 0x009896800000895d */ /* 0x008fea0003900000 */
[----:B------:R-:W3:Y:S02]  /*1c760*/  @!P0 SYNCS.PHASECHK.TRANS64 P0, [R3+URZ+0x28c60], R2 ;  /* 0x028c6002030085a7 */ /* 0x000ee4000800007f */
[----:B---3--:R-:W-:Y:S05]  /*1c770*/  @!P0 BRA `(.L_x_3912) ;  /* 0xfffffffc00f08947 */ /* 0x008fea000383ffff */
[----:B------:R-:W-:Y:S05]  /*1c780*/  BRA `(.L_x_4000) ;  /* 0xffffffd000187947 */ /* 0x000fea000383ffff */
.L_x_3928:
[----:B------:R-:W2:Y:S01]  /*1c790*/  LDL R3, [R1] ;  /* 0x0000000001037983 */ /* 0x000ea20000100800 */
[----:B------:R-:W-:Y:S01]  /*1c7a0*/  BSSY B0, `(.L_x_4001) ;  /* 0x0000008000007945 */ /* 0x000fe20003800000 */
[----:B0-----:R-:W-:Y:S02]  /*1c7b0*/  IMAD.MOV.U32 R12, RZ, RZ, RZ ;  /* 0x000000ffff0c7224 */ /* 0x001fe400078e00ff */
[----:B------:R-:W-:Y:S02]  /*1c7c0*/  IMAD.MOV.U32 R11, RZ, RZ, 0x1f ;  /* 0x0000001fff0b7424 */ /* 0x000fe400078e00ff */
[----:B------:R-:W-:Y:S02]  /*1c7d0*/  IMAD.MOV.U32 R15, RZ, RZ, -0x1 ;  /* 0xffffffffff0f7424 */ /* 0x000fe400078e00ff */
[----:B--2---:R-:W-:-:S07]  /*1c7e0*/  IMAD.MOV.U32 R13, RZ, RZ, R3 ;  /* 0x000000ffff0d7224 */ /* 0x004fce00078e0003 */
[----:B------:R-:W-:Y:S05]  /*1c7f0*/  WARPSYNC.COLLECTIVE R15, `(.L_x_4002) ;  /* 0x000000000f087348 */ /* 0x000fea0003c00000 */
[----:B------:R0:W1:Y:S02]  /*1c800*/  SHFL.IDX P6, R14, R13, R12, R11 ;  /* 0x0000000c0d0e7389 */ /* 0x00006400000c000b */
[----:B01----:R-:W-:Y:S01]  /*1c810*/  ENDCOLLECTIVE ;  /* 0x000000000000791b */ /* 0x003fe20003800000 */
.L_x_4002:
[----:B------:R-:W-:Y:S05]  /*1c820*/  BSYNC B0 ;  /* 0x0000000000007941 */ /* 0x000fea0003800000 */
.L_x_4001:
        /* <DEDUP_REMOVED lines=9> */
.L_x_4003:
        /* <DEDUP_REMOVED lines=14> */
[C---:B------:R-:W-:Y:S02]  /*1c9a0*/  ISETP.GE.U32.AND P3, PT, R16.reuse, 0x4, PT ;  /* 0x000000041000780c */ /* 0x040fe40003f66070 */
[C---:B------:R-:W-:Y:S02]  /*1c9b0*/  ISETP.GE.U32.AND P4, PT, R16.reuse, 0x8, PT ;  /* 0x000000081000780c */ /* 0x040fe40003f86070 */
[----:B------:R-:W-:Y:S01]  /*1c9c0*/  ISETP.GE.U32.AND P5, PT, R16, 0x10, PT ;  /* 0x000000101000780c */ /* 0x000fe20003fa6070 */
[----:B--2---:R-:W-:Y:S02]  /*1c9d0*/  @!P1 IMAD.MOV.U32 R5, RZ, RZ, R6 ;  /* 0x000000ffff059224 */ /* 0x004fe400078e0006 */
[----:B------:R-:W-:-:S02]  /*1c9e0*/  IMAD.MOV.U32 R6, RZ, RZ, RZ ;  /* 0x000000ffff067224 */ /* 0x000fc400078e00ff */
[----:B---3--:R-:W-:Y:S01]  /*1c9f0*/  @!P1 IMAD.MOV.U32 R6, RZ, RZ, R2 ;  /* 0x000000ffff069224 */ /* 0x008fe200078e0002 */
[----:B------:R-:W-:-:S03]  /*1ca00*/  ISETP.NE.AND P1, PT, R16, RZ, PT ;  /* 0x000000ff1000720c */ /* 0x000fc60003f25270 */
[----:B------:R-:W-:-:S04]  /*1ca10*/  IMAD R2, R6, R5, RZ ;  /* 0x0000000506027224 */ /* 0x000fc800078e02ff */
[----:B------:R-:W-:-:S07]  /*1ca20*/  IMAD.MOV.U32 R13, RZ, RZ, R2 ;  /* 0x000000ffff0d7224 */ /* 0x000fce00078e0002 */
[----:B------:R-:W-:Y:S05]  /*1ca30*/  WARPSYNC.COLLECTIVE R15, `(.L_x_4004) ;  /* 0x000000000f087348 */ /* 0x000fea0003c00000 */
[----:B------:R0:W1:Y:S02]  /*1ca40*/  SHFL.UP P6, R14, R13, R12, R11 ;  /* 0x0400000c0d0e7389 */ /* 0x00006400000c000b */
[----:B01----:R-:W-:Y:S01]  /*1ca50*/  ENDCOLLECTIVE ;  /* 0x000000000000791b */ /* 0x003fe20003800000 */
.L_x_4004:
        /* <DEDUP_REMOVED lines=8> */
.L_x_4005:
        /* <DEDUP_REMOVED lines=8> */
.L_x_4006:
        /* <DEDUP_REMOVED lines=8> */
.L_x_4007:
        /* <DEDUP_REMOVED lines=8> */
.L_x_4008:
        /* <DEDUP_REMOVED lines=9> */
.L_x_4009:
[----:B------:R-:W-:Y:S01]  /*1ccf0*/  IMAD.MOV.U32 R9, RZ, RZ, R14 ;  /* 0x000000ffff097224 */ /* 0x000fe200078e000e */
[----:B------:R-:W-:Y:S06]  /*1cd00*/  BRA `(.L_x_4010) ;  /* 0xffffffd800507947 */ /* 0x000fec000383ffff */
.L_x_3931:
        /* <DEDUP_REMOVED lines=8> */
.L_x_4012:
[----:B------:R-:W-:Y:S05]  /*1cd90*/  BSYNC B0 ;  /* 0x0000000000007941 */ /* 0x000fea0003800000 */
.L_x_4011:
        /* <DEDUP_REMOVED lines=10> */
.L_x_4013:
        /* <DEDUP_REMOVED lines=8> */
.L_x_4014:
        /* <DEDUP_REMOVED lines=8> */
.L_x_4015:
        /* <DEDUP_REMOVED lines=8> */
.L_x_4016:
        /* <DEDUP_REMOVED lines=9> */
.L_x_4017:
[----:B------:R-:W-:Y:S01]  /*1d050*/  IMAD.MOV.U32 R9, RZ, RZ, R14 ;  /* 0x000000ffff097224 */ /* 0x000fe200078e000e */
[----:B------:R-:W-:Y:S06]  /*1d060*/  BRA `(.L_x_4018) ;  /* 0xffffffd800287947 */ /* 0x000fec000383ffff */
.L_x_3933:
[----:B------:R-:W-:Y:S01]  /*1d070*/  BSSY B0, `(.L_x_4019) ;  /* 0x0000006000007945 */ /* 0x000fe20003800000 */
[----:B------:R-:W-:Y:S01]  /*1d080*/  PLOP3.LUT P6, PT, P6, PT, PT, 0x8, 0x0 ;  /* 0x000000000000781c */ /* 0x000fe200037ce170 */
[----:B------:R-:W-:-:S12]  /*1d090*/  IMAD.MOV.U32 R15, RZ, RZ, -0x1 ;  /* 0xffffffffff0f7424 */ /* 0x000fd800078e00ff */
[----:B------:R-:W-:Y:S05]  /*1d0a0*/  WARPSYNC.COLLECTIVE R15, `(.L_x_4020) ;  /* 0x000000000f087348 */ /* 0x000fea0003c00000 */
[----:B------:R-:W-:Y:S01]  /*1d0b0*/  VOTE.ANY R14, PT, P6 ;  /* 0x00000000000e7806 */ /* 0x000fe200030e0100 */
[----:B------:R-:W-:Y:S06]  /*1d0c0*/  ENDCOLLECTIVE ;  /* 0x000000000000791b */ /* 0x000fec0003800000 */
.L_x_4020:
[----:B------:R-:W-:Y:S05]  /*1d0d0*/  BSYNC B0 ;  /* 0x0000000000007941 */ /* 0x000fea0003800000 */
.L_x_4019:
        /* <DEDUP_REMOVED lines=9> */
.L_x_4021:
[----:B------:R-:W-:Y:S02]  /*1d170*/  IMAD.MOV.U32 R13, RZ, RZ, R6 ;  /* 0x000000ffff0d7224 */ /* 0x000fe400078e0006 */
[----:B------:R-:W-:-:S07]  /*1d180*/  IMAD.MOV.U32 R5, RZ, RZ, R14 ;  /* 0x000000ffff057224 */ /* 0x000fce00078e000e */
[----:B------:R-:W-:Y:S05]  /*1d190*/  WARPSYNC.COLLECTIVE R15, `(.L_x_4022) ;  /* 0x000000000f087348 */ /* 0x000fea0003c00000 */
[----:B------:R0:W1:Y:S02]  /*1d1a0*/  SHFL.IDX P6, R14, R13, R12, R11 ;  /* 0x0000000c0d0e7389 */ /* 0x00006400000c000b */
[----:B01----:R-:W-:Y:S01]  /*1d1b0*/  ENDCOLLECTIVE ;  /* 0x000000000000791b */ /* 0x003fe20003800000 */
.L_x_4022:
[----:B------:R-:W-:Y:S01]  /*1d1c0*/  IMAD.MOV.U32 R6, RZ, RZ, R14 ;  /* 0x000000ffff067224 */ /* 0x000fe200078e000e */
[----:B------:R-:W-:Y:S06]  /*1d1d0*/  BRA `(.L_x_4023) ;  /* 0xffffffd800087947 */ /* 0x000fec000383ffff */
.L_x_3935:
[----:B------:R-:W-:Y:S01]  /*1d1e0*/  BSSY B0, `(.L_x_4024) ;  /* 0x0000007000007945 */ /* 0x000fe20003800000 */
[----:B------:R-:W-:Y:S02]  /*1d1f0*/  IMAD.MOV.U32 R13, RZ, RZ, R7 ;  /* 0x000000ffff0d7224 */ /* 0x000fe400078e0007 */
[----:B------:R-:W-:Y:S02]  /*1d200*/  IMAD.MOV.U32 R11, RZ, RZ, 0x1f ;  /* 0x0000001fff0b7424 */ /* 0x000fe400078e00ff */
[----:B------:R-:W-:-:S07]  /*1d210*/  IMAD.MOV.U32 R15, RZ, RZ, -0x1 ;  /* 0xffffffffff0f7424 */ /* 0x000fce00078e00ff */
[----:B012---:R-:W-:Y:S05]  /*1d220*/  WARPSYNC.COLLECTIVE R15, `(.L_x_4025) ;  /* 0x000000000f087348 */ /* 0x007fea0003c00000 */
[----:B------:R3:W4:Y:S02]  /*1d230*/  SHFL.IDX P6, R14, R13, R12, R11 ;  /* 0x0000000c0d0e7389 */ /* 0x00072400000c000b */
[----:B01234-:R-:W-:Y:S01]  /*1d240*/  ENDCOLLECTIVE ;  /* 0x000000000000791b */ /* 0x01ffe20003800000 */
.L_x_4025:
[----:B------:R-:W-:Y:S05]  /*1d250*/  BSYNC B0 ;  /* 0x0000000000007941 */ /* 0x000fea0003800000 */
.L_x_4024:
[----:B------:R-:W-:Y:S01]  /*1d260*/  IMAD.MOV.U32 R7, RZ, RZ, R14 ;  /* 0x000000ffff077224 */ /* 0x000fe200078e000e */
[----:B------:R-:W-:Y:S06]  /*1d270*/  BRA `(.L_x_4026) ;  /* 0xffffffd400f87947 */ /* 0x000fec000383ffff */
.L_x_3939:
[----:B0-----:R0:W1:Y:S02]  /*1d280*/  SYNCS.PHASECHK.TRANS64.TRYWAIT P0, [R0+URZ+0x28c20], R3 ;  /* 0x028c2003000075a7 */ /* 0x001064000800017f */
[----:B-1----:R-:W-:Y:S05]  /*1d290*/  @!P0 NANOSLEEP.SYNCS 0x989680 ;  /* 0x009896800000895d */ /* 0x002fea0003900000 */
[----:B------:R-:W1:Y:S02]  /*1d2a0*/  @!P0 SYNCS.PHASECHK.TRANS64 P0, [R0+URZ+0x28c20], R3 ;  /* 0x028c2003000085a7 */ /* 0x000e64000800007f */
[----:B-1----:R-:W-:Y:S05]  /*1d2b0*/  @!P0 BRA `(.L_x_3939) ;  /* 0xfffffffc00f08947 */ /* 0x002fea000383ffff */
[----:B------:R-:W-:Y:S05]  /*1d2c0*/  BRA `(.L_x_4027) ;  /* 0xffffffdc00907947 */ /* 0x000fea000383ffff */
.L_x_3940:
[----:B------:R-:W1:Y:S01]  /*1d2d0*/  S2R R2, SR_TID.X ;  /* 0x0000000000027919 */ /* 0x000e620000002100 */
[----:B------:R-:W-:Y:S01]  /*1d2e0*/  BSSY B0, `(.L_x_4028) ;  /* 0x000000a000007945 */ /* 0x000fe20003800000 */
[----:B---3--:R-:W-:Y:S02]  /*1d2f0*/  IMAD.MOV.U32 R12, RZ, RZ, RZ ;  /* 0x000000ffff0c7224 */ /* 0x008fe400078e00ff */
        /* <DEDUP_REMOVED lines=8> */
.L_x_4029:
[----:B------:R-:W-:Y:S05]  /*1d380*/  BSYNC B0 ;  /* 0x0000000000007941 */ /* 0x000fea0003800000 */
.L_x_4028:
[----:B------:R-:W-:Y:S05]  /*1d390*/  BRA `(.L_x_4030) ;  /* 0xffffffdc00787947 */ /* 0x000fea000383ffff */
.L_x_3941:
[----:B------:R-:W-:Y:S01]  /*1d3a0*/  BSSY B0, `(.L_x_4031) ;  /* 0x0000006000007945 */ /* 0x000fe20003800000 */
[----:B------:R-:W-:-:S07]  /*1d3b0*/  IMAD.MOV.U32 R15, RZ, RZ, -0x1 ;  /* 0xffffffffff0f7424 */ /* 0x000fce00078e00ff */
[----:B01-3--:R-:W-:Y:S05]  /*1d3c0*/  WARPSYNC.COLLECTIVE R15, `(.L_x_4032) ;  /* 0x000000000f0c7348 */ /* 0x00bfea0003c00000 */
[----:B------:R-:W-:Y:S02]  /*1d3d0*/  ELECT P6, UR62, PT ;  /* 0x00000000003e782f */ /* 0x000fe400038c0000 */
[----:B------:R-:W-:Y:S01]  /*1d3e0*/  MOV R14, UR62 ;  /* 0x0000003e000e7c02 */ /* 0x000fe20008000f00 */
[----:B01-3--:R-:W-:Y:S10]  /*1d3f0*/  ENDCOLLECTIVE ;  /* 0x000000000000791b */ /* 0x00bff40003800000 */
.L_x_4032:
[----:B------:R-:W-:Y:S05]  /*1d400*/  BSYNC B0 ;  /* 0x0000000000007941 */ /* 0x000fea0003800000 */
.L_x_4031:
[----:B------:R-:W-:Y:S05]  /*1d410*/  BRA `(.L_x_4033) ;  /* 0xffffffdc006c7947 */ /* 0x000fea000383ffff */
.L_x_3943:
[----:B0-----:R0:W1:Y:S02]  /*1d420*/  SYNCS.PHASECHK.TRANS64.TRYWAIT P0, [R6+URZ], R5 ;  /* 0x00000005060075a7 */ /* 0x001064000800017f */
[----:B-1----:R-:W-:Y:S05]  /*1d430*/  @!P0 NANOSLEEP.SYNCS 0x989680 ;  /* 0x009896800000895d */ /* 0x002fea0003900000 */
[----:B------:R-:W1:Y:S02]  /*1d440*/  @!P0 SYNCS.PHASECHK.TRANS64 P0, [R6+URZ], R5 ;  /* 0x00000005060085a7 */ /* 0x000e64000800007f */
[----:B-1----:R-:W-:Y:S05]  /*1d450*/  @!P0 BRA `(.L_x_3943) ;  /* 0xfffffffc00f08947 */ /* 0x002fea000383ffff */
[----:B------:R-:W-:Y:S05]  /*1d460*/  BRA `(.L_x_4034) ;  /* 0xffffffdc00a47947 */ /* 0x000fea000383ffff */
.L_x_3944:
[----:B-1----:R1:W2:Y:S02]  /*1d470*/  SYNCS.PHASECHK.TRANS64.TRYWAIT P0, [R7+URZ], R2 ;  /* 0x00000002070075a7 */ /* 0x0022a4000800017f */
[----:B--2---:R-:W-:Y:S05]  /*1d480*/  @!P0 NANOSLEEP.SYNCS 0x989680 ;  /* 0x009896800000895d */ /* 0x004fea0003900000 */
[----:B------:R-:W2:Y:S02]  /*1d490*/  @!P0 SYNCS.PHASECHK.TRANS64 P0, [R7+URZ], R2 ;  /* 0x00000002070085a7 */ /* 0x000ea4000800007f */
[----:B--2---:R-:W-:Y:S05]  /*1d4a0*/  @!P0 BRA `(.L_x_3944) ;  /* 0xfffffffc00f08947 */ /* 0x004fea000383ffff */
[----:B------:R-:W-:Y:S05]  /*1d4b0*/  BRA `(.L_x_4035) ;  /* 0xffffffdc00987947 */ /* 0x000fea000383ffff */
.L_x_3946:
[----:B--2---:R2:W4:Y:S02]  /*1d4c0*/  SYNCS.PHASECHK.TRANS64.TRYWAIT P0, [R4+URZ], R5 ;  /* 0x00000005040075a7 */ /* 0x004524000800017f */
[----:B----4-:R-:W-:Y:S05]  /*1d4d0*/  @!P0 NANOSLEEP.SYNCS 0x989680 ;  /* 0x009896800000895d */ /* 0x010fea0003900000 */
[----:B------:R-:W4:Y:S02]  /*1d4e0*/  @!P0 SYNCS.PHASECHK.TRANS64 P0, [R4+URZ], R5 ;  /* 0x00000005040085a7 */ /* 0x000f24000800007f */
[----:B----4-:R-:W-:Y:S05]  /*1d4f0*/  @!P0 BRA `(.L_x_3946) ;  /* 0xfffffffc00f08947 */ /* 0x010fea000383ffff */
[----:B------:R-:W-:Y:S05]  /*1d500*/  BRA `(.L_x_4036) ;  /* 0xffffffdc009c7947 */ /* 0x000fea000383ffff */
.L_x_4037:
        /* <DEDUP_REMOVED lines=15> */
.L_x_15170:


//--------------------- .text._ZN7cutlass13device_kernelIN5flash11enable_sm90INS1_16FlashAttnFwdSm90INS1_25CollectiveMainloopFwdSm90ILi2EN4cute5tupleIJNS5_1CILi1EEES8_S8_EEENS6_IJNS7_ILi64EEESA_SA_EEELi512ENS_10bfloat16_tEfNS_4arch4Sm90ELb0ELb0ELb1ELb1ELb0ELb0ELb1ELb0ELb0ELb1ELb1ELb0EEENS1_21CollectiveEpilogueFwdINS6_IJSA_NS7_ILi512EEESA_EEES9_SC_SE_Li256ELb1ELb1ELb1ELb0EEENS1_36VarlenDynamicPersistentTileSchedulerILi64ELi64ELi256ELi128ELb1ELb1ELb1ELb0ELb1ELb1EEEEEEEEEvNT_6ParamsE --------------------------
	.section	.text._ZN7cutlass13device_kernelIN5flash11enable_sm90INS1_16FlashAttnFwdSm90INS1_25CollectiveMainloopFwdSm90ILi2EN4cute5tupleIJNS5_1CILi1EEES8_S8_EEENS6_IJNS7_ILi64EEESA_SA_EEELi512ENS_10bfloat16_tEfNS_4arch4Sm90ELb0ELb0ELb1ELb1ELb0ELb0ELb1ELb0ELb0ELb1ELb1ELb0EEENS1_21CollectiveEpilogueFwdINS6_IJSA_NS7_ILi512EEESA_EEES9_SC_SE_Li256ELb1ELb1ELb1ELb0EEENS1_36VarlenDynamicPersistentTileSchedulerILi64ELi64ELi256ELi128ELb1ELb1ELb1ELb0ELb1ELb1EEEEEEEEEvNT_6ParamsE,"ax",@progbits
	.align	128
.text._ZN7cutlass13device_kernelIN5flash11enable_sm90INS1_16FlashAttnFwdSm90INS1_25CollectiveMainloopFwdSm90ILi2EN4cute5tupleIJNS5_1CILi1EEES8_S8_EEENS6_IJNS7_ILi64EEESA_SA_EEELi512ENS_10bfloat16_tEfNS_4arch4Sm90ELb0ELb0ELb1ELb1ELb0ELb0ELb1ELb0ELb0ELb1ELb1ELb0EEENS1_21CollectiveEpilogueFwdINS6_IJSA_NS7_ILi512EEESA_EEES9_SC_SE_Li256ELb1ELb1ELb1ELb0EEENS1_36VarlenDynamicPersistentTileSchedulerILi64ELi64ELi256ELi128ELb1ELb1ELb1ELb0ELb1ELb1EEEEEEEEEvNT_6ParamsE:
        .type           _ZN7cutlass13device_kernelIN5flash11enable_sm90INS1_16FlashAttnFwdSm90INS1_25CollectiveMainloopFwdSm90ILi2EN4cute5tupleIJNS5_1CILi1EEES8_S8_EEENS6_IJNS7_ILi64EEESA_SA_EEELi512ENS_10bfloat16_tEfNS_4arch4Sm90ELb0ELb0ELb1ELb1ELb0ELb0ELb1ELb0ELb0ELb1ELb1ELb0EEENS1_21CollectiveEpilogueFwdINS6_IJSA_NS7_ILi512EEESA_EEES9_SC_SE_Li256ELb1ELb1ELb1ELb0EEENS1_36VarlenDynamicPersistentTileSchedulerILi64ELi64ELi256ELi128ELb1ELb1ELb1ELb0ELb1ELb1EEEEEEEEEvNT_6ParamsE,@function
        .size           _ZN7cutlass13device_kernelIN5flash11enable_sm90INS1_16FlashAttnFwdSm90INS1_25CollectiveMainloopFwdSm90ILi2EN4cute5tupleIJNS5_1CILi1EEES8_S8_EEENS6_IJNS7_ILi64EEESA_SA_EEELi512ENS_10bfloat16_tEfNS_4arch4Sm90ELb0ELb0ELb1ELb1ELb0ELb0ELb1ELb0ELb0ELb1ELb1ELb0EEENS1_21CollectiveEpilogueFwdINS6_IJSA_NS7_ILi512EEESA_EEES9_SC_SE_Li256ELb1ELb1ELb1ELb0EEENS1_36VarlenDynamicPersistentTileSchedulerILi64ELi64ELi256ELi128ELb1ELb1ELb1ELb0ELb1ELb1EEEEEEEEEvNT_6ParamsE,(.L_x_15171 - _ZN7cutlass13device_kernelIN5flash11enable_sm90INS1_16FlashAttnFwdSm90INS1_25CollectiveMainloopFwdSm90ILi2EN4cute5tupleIJNS5_1CILi1EEES8_S8_EEENS6_IJNS7_ILi64EEESA_SA_EEELi512ENS_10bfloat16_tEfNS_4arch4Sm90ELb0ELb0ELb1ELb1ELb0ELb0ELb1ELb0ELb0ELb1ELb1ELb0EEENS1_21CollectiveEpilogueFwdINS6_IJSA_NS7_ILi512EEESA_EEES9_SC_SE_Li256ELb1ELb1ELb1ELb0EEENS1_36VarlenDynamicPersistentTileSchedulerILi64ELi64ELi256ELi128ELb1ELb1ELb1ELb0ELb1ELb1EEEEEEEEEvNT_6ParamsE)
        .other          _ZN7cutlass13device_kernelIN5flash11enable_sm90INS1_16FlashAttnFwdSm90INS1_25CollectiveMainloopFwdSm90ILi2EN4cute5tupleIJNS5_1CILi1EEES8_S8_EEENS6_IJNS7_ILi64EEESA_SA_EEELi512ENS_10bfloat16_tEfNS_4arch4Sm90ELb0ELb0ELb1ELb1ELb0ELb0ELb1ELb0ELb0ELb1ELb1ELb0EEENS1_21CollectiveEpilogueFwdINS6_IJSA_NS7_ILi512EEESA_EEES9_SC_SE_Li256ELb1ELb1ELb1ELb0EEENS1_36VarlenDynamicPersistentTileSchedulerILi64ELi64ELi256ELi128ELb1ELb1ELb1ELb0ELb1ELb1EEEEEEEEEvNT_6ParamsE,@"STO_CUDA_ENTRY STV_DEFAULT"
_ZN7cutlass13device_kernelIN5flash11enable_sm90INS1_16FlashAttnFwdSm90INS1_25CollectiveMainloopFwdSm90ILi2EN4cute5tupleIJNS5_1CILi1EEES8_S8_EEENS6_IJNS7_ILi64EEESA_SA_EEELi512ENS_10bfloat16_tEfNS_4arch4Sm90ELb0ELb0ELb1ELb1ELb0ELb0ELb1ELb0ELb0ELb1ELb1ELb0EEENS1_21CollectiveEpilogueFwdINS6_IJSA_NS7_ILi512EEESA_EEES9_SC_SE_Li256ELb1ELb1ELb1ELb0EEENS1_36VarlenDynamicPersistentTileSchedulerILi64ELi64ELi256ELi128ELb1ELb1ELb1ELb0ELb1ELb1EEEEEEEEEvNT_6ParamsE:
        /* <DEDUP_REMOVED lines=17> */
.L_x_4039:
[----:B------:R-:W-:Y:S05]  /*0110*/  BSYNC B0 ;  /* 0x0000000000007941 */ /* 0x000fea0003800000 */
.L_x_4038:
[----:B------:R-:W-:Y:S01]  /*0120*/  SHF.R.U32.HI R3, RZ, 0x7, R6 ;  /* 0x00000007ff037819 */ /* 0x000fe20000011606 */
[----:B------:R-:W-:Y:S01]  /*0130*/  VOTEU.ANY UP0, P0 ;  /* 0x00000000003f7886 */ /* 0x000fe20000000100 */
[----:B------:R-:W0:Y:S01]  /*0140*/  SHFL.IDX PT, R2, R0, RZ, 0x1f ;  /* 0x00001fff00027589 */ /* 0x000e2200000e0000 */
[----:B------:R-:W-:Y:S01]  /*0150*/  UMOV UR4, 0x80 ;  /* 0x0000008000047882 */ /* 0x000fe20000000000 */
[----:B------:R-:W-:Y:S01]  /*0160*/  UMOV UR7, 0x100 ;  /* 0x0000010000077882 */ /* 0x000fe20000000000 */
[----:B------:R-:W-:Y:S01]  /*0170*/  VOTEU.ANY UP1, P0 ;  /* 0x00000000003f7886 */ /* 0x000fe20000020100 */
[----:B------:R-:W1:Y:S01]  /*0180*/  SHFL.IDX PT, R3, R3, RZ, 0x1f ;  /* 0x00001fff03037589 */ /* 0x000e6200000e0000 */
[----:B------:R-:W2:Y:S01]  /*0190*/  @UP0 S2UR UR8, SR_CgaCtaId ;  /* 0x00000000000809c3 */ /* 0x000ea20000008800 */
[----:B------:R-:W-:Y:S01]  /*01a0*/  @UP0 UMOV UR6, 0x400 ;  /* 0x0000040000060882 */ /* 0x000fe20000000000 */
[----:B------:R-:W-:-:S04]  /*01b0*/  @UP0 UIADD3 UR4, -UR4, 0x100000, URZ ;  /* 0x0010000004040890 */ /* 0x000fc8000fffe13f */
[----:B------:R-:W-:Y:S02]  /*01c0*/  @UP0 USHF.L.U32 UR5, UR4, 0xb, URZ ;  /* 0x0000000b04050899 */ /* 0x000fe4000800063f */
[----:B------:R-:W-:Y:S01]  /*01d0*/  @UP0 USHF.L.U32 UR4, UR4, 0x1, URZ ;  /* 0x0000000104040899 */ /* 0x000fe2000800063f */
[----:B------:R-:W-:Y:S01]  /*01e0*/  VOTEU.ANY UP2, P0 ;  /* 0x00000000003f7886 */ /* 0x000fe20000040100 */
[----:B0-----:R-:W-:Y:S01]  /*01f0*/  ISETP.NE.AND P1, PT, R2, RZ, PT ;  /* 0x000000ff0200720c */ /* 0x001fe20003f25270 */
[----:B-1----:R0:W-:Y:S01]  /*0200*/  STL [R1], R3 ;  /* 0x0000000301007387 */ /* 0x0021e20000100800 */
[----:B--2---:R-:W-:Y:S02]  /*0210*/  @UP0 ULEA UR8, UR8, UR6, 0x18 ;  /* 0x0000000608080291 */ /* 0x004fe4000f8ec03f */
[----:B------:R-:W-:-:S04]  /*0220*/  @UP0 UIADD3 UR6, -UR7, 0x100000, URZ ;  /* 0x0010000007060890 */ /* 0x000fc8000fffe13f */
[----:B------:R-:W-:Y:S02]  /*0230*/  @UP0 USHF.L.U32 UR7, UR6, 0xb, URZ ;  /* 0x0000000b06070899 */ /* 0x000fe4000800063f */
[----:B------:R-:W-:Y:S01]  /*0240*/  @UP0 USHF.L.U32 UR6, UR6, 0x1, URZ ;  /* 0x0000000106060899 */ /* 0x000fe2000800063f */
[----:B------:R-:W-:Y:S01]  /*0250*/  VOTEU.ANY UP0, P0 ;  /* 0x00000000003f7886 */ /* 0x000fe20000000100 */
[----:B------:R-:W1:Y:S04]  /*0260*/  FENCE.VIEW.ASYNC.S ;  /* 0x00000000000073c6 */ /* 0x000e680000000000 */
[----:B-1----:R0:W1:Y:S01]  /*0270*/  @UP0 SYNCS.EXCH.64 URZ, [UR8+0x38800], UR4 ;  /* 0x03880004083f05b2 */ /* 0x0020620008000100 */
[----:B------:R0:W2:Y:S05]  /*0280*/  @UP1 SYNCS.EXCH.64 URZ, [UR8+0x38810], UR4 ;  /* 0x03881004083f15b2 */ /* 0x0000aa0008000100 */
        /* <DEDUP_REMOVED lines=16> */
.L_x_4040:
        /* <DEDUP_REMOVED lines=22> */
.L_x_4041:
        /* <DEDUP_REMOVED lines=18> */
.L_x_4042:
        /* <DEDUP_REMOVED lines=22> */
.L_x_4043:
        /* <DEDUP_REMOVED lines=22> */
.L_x_4044:
[----:B------:R-:W-:Y:S01]  /*08d0*/  ISETP.NE.AND P0, PT, R3, RZ, PT ;  /* 0x000000ff0300720c */ /* 0x000fe20003f05270 */
[----:B------:R-:W-:Y:S01]  /*08e0*/  NOP ;  /* 0x0000000000007918 */ /* 0x000fe20000000000 */
[----:B------:R-:W-:Y:S01]  /*08f0*/  ULDC.64 UR38, c[0x0][0x208] ;  /* 0x0000820000267ab9 */ /* 0x000fe20000000a00 */
[----:B01234-:R-:W-:Y:S10]  /*0900*/  BAR.SYNC.DEFER_BLOCKING 0x0 ;  /* 0x0000000000007b1d */ /* 0x01fff40000010000 */
[----:B------:R-:W-:Y:S05]  /*0910*/  @!P0 BRA `(.L_x_4045) ;  /* 0x000000dc00dc8947 */ /* 0x000fea0003800000 */
.L_x_4046:
        /* <DEDUP_REMOVED lines=22> */
[----:B------:R-:W-:Y:S01]  /*0a80*/  UMOV UR36, URZ ;  /* 0x0000003f00247c82 */ /* 0x000fe20008000000 */
[----:B------:R-:W-:Y:S01]  /*0a90*/  SHF.R.S32.HI R3, RZ, 0x1f, R6 ;  /* 0x0000001fff037819 */ /* 0x000fe20000011406 */
[----:B------:R-:W-:Y:S01]  /*0aa0*/  UMOV UR37, URZ ;  /* 0x0000003f00257c82 */ /* 0x000fe20008000000 */
[----:B------:R-:W-:Y:S02]  /*0ab0*/  UMOV UR40, URZ ;  /* 0x0000003f00287c82 */ /* 0x000fe40008000000 */
[CC--:B------:R-:W-:Y:S02]  /*0ac0*/  LEA.HI R2, R3.reuse, R6.reuse, RZ, 0x4 ;  /* 0x0000000603027211 */ /* 0x0c0fe400078f20ff */
[----:B------:R-:W-:-:S02]  /*0ad0*/  LEA.HI R5, R3, R6, RZ, 0x3 ;  /* 0x0000000603057211 */ /* 0x000fc400078f18ff */
[CC--:B------:R-:W-:Y:S02]  /*0ae0*/  LEA.HI R4, R3.reuse, R6.reuse, RZ, 0x5 ;  /* 0x0000000603047211 */ /* 0x0c0fe400078f28ff */
[CC--:B------:R-:W-:Y:S02]  /*0af0*/  LEA.HI R0, R3.reuse, R6.reuse, RZ, 0x7 ;  /* 0x0000000603007211 */ /* 0x0c0fe400078f38ff */
[----:B------:R-:W-:Y:S02]  /*0b00*/  LEA.HI R3, R3, R6, RZ, 0x2 ;  /* 0x0000000603037211 */ /* 0x000fe400078f10ff */
[----:B------:R-:W-:Y:S02]  /*0b10*/  SHF.R.S32.HI R7, RZ, 0x4, R2 ;  /* 0x00000004ff077819 */ /* 0x000fe40000011402 */
[----:B------:R-:W-:Y:S02]  /*0b20*/  LOP3.LUT R11, R5, 0xfffffff8, RZ, 0xc0, !PT ;  /* 0xfffffff8050b7812 */ /* 0x000fe400078ec0ff */
[----:B------:R-:W-:-:S02]  /*0b30*/  LOP3.LUT R5, R2, 0xfffffff0, RZ, 0xc0, !PT ;  /* 0xfffffff002057812 */ /* 0x000fc400078ec0ff */
[--C-:B------:R-:W-:Y:S01]  /*0b40*/  SHF.R.S32.HI R9, RZ, 0x5, R4.reuse ;  /* 0x00000005ff097819 */ /* 0x100fe20000011404 */
[C---:B------:R-:W-:Y:S01]  /*0b50*/  IMAD.IADD R11, R6.reuse, 0x1, -R11 ;  /* 0x00000001060b7824 */ /* 0x040fe200078e0a0b */
[----:B------:R-:W-:Y:S01]  /*0b60*/  LOP3.LUT R13, R3, 0xfffffffc, RZ, 0xc0, !PT ;  /* 0xfffffffc030d7812 */ /* 0x000fe200078ec0ff */
[----:B------:R-:W-:Y:S01]  /*0b70*/  IMAD.IADD R8, R6, 0x1, -R5 ;  /* 0x0000000106087824 */ /* 0x000fe200078e0a05 */
[----:B------:R-:W-:Y:S02]  /*0b80*/  SHF.R.S32.HI R4, RZ, 0x1f, R4 ;  /* 0x0000001fff047819 */ /* 0x000fe40000011404 */
[----:B------:R-:W-:Y:S01]  /*0b90*/  LOP3.LUT R3, R0, 0xffffff80, RZ, 0xc0, !PT ;  /* 0xffffff8000037812 */ /* 0x000fe200078ec0ff */
[----:B------:R-:W-:Y:S01]  /*0ba0*/  IMAD.IADD R13, R6, 0x1, -R13 ;  /* 0x00000001060d7824 */ /* 0x000fe200078e0a0d */
[----:B------:R-:W-:Y:S02]  /*0bb0*/  LEA.HI R2, R2, R7, RZ, 0x1 ;  /* 0x0000000702027211 */ /* 0x000fe400078f08ff */
[----:B------:R-:W-:Y:S01]  /*0bc0*/  LEA.HI R4, R4, R9, RZ, 0x2 ;  /* 0x0000000904047211 */ /* 0x000fe200078f10ff */
[----:B------:R-:W-:Y:S01]  /*0bd0*/  IMAD.IADD R3, R6, 0x1, -R3 ;  /* 0x0000000106037824 */ /* 0x000fe200078e0a03 */
[----:B------:R-:W-:-:S02]  /*0be0*/  LOP3.LUT R2, R2, 0x1ffffffe, RZ, 0xc0, !PT ;  /* 0x1ffffffe02027812 */ /* 0x000fc400078ec0ff */
[----:B------:R-:W-:Y:S02]  /*0bf0*/  SHF.R.S32.HI R227, RZ, 0x7, R0 ;  /* 0x00000007ffe37819 */ /* 0x000fe40000011400 */
[----:B------:R-:W-:Y:S01]  /*0c00*/  LOP3.LUT R4, R4, 0x3ffffc, RZ, 0xc0, !PT ;  /* 0x003ffffc04047812 */ /* 0x000fe200078ec0ff */
[----:B------:R-:W-:Y:S01]  /*0c10*/  IMAD.IADD R7, R7, 0x1, -R2 ;  /* 0x0000000107077824 */ /* 0x000fe200078e0a02 */
[--C-:B------:R-:W-:Y:S01]  /*0c20*/  SHF.R.S32.HI R5, RZ, 0x1f, R8.reuse ;  /* 0x0000001fff057819 */ /* 0x100fe20000011408 */
[----:B------:R-:W-:Y:S01]  /*0c30*/  IMAD R15, R227, 0x100, R8 ;  /* 0x00000100e30f7824 */ /* 0x000fe200078e0208 */
[----:B------:R-:W-:Y:S01]  /*0c40*/  SHF.R.S32.HI R2, RZ, 0x1f, R3 ;  /* 0x0000001fff027819 */ /* 0x000fe20000011403 */
[----:B------:R-:W-:Y:S01]  /*0c50*/  IMAD.IADD R10, R9, 0x1, -R4 ;  /* 0x00000001090a7824 */ /* 0x000fe200078e0a04 */
        /* <DEDUP_REMOVED lines=19> */
[----:B------:R-:W-:Y:S01]  /*0d90*/  LOP3.LUT R0, R0, 0xfffffe, RZ, 0xc0, !PT ;  /* 0x00fffffe00007812 */ /* 0x000fe200078ec0ff */
[--C-:B------:R-:W-:Y:S01]  /*0da0*/  IMAD.U32 R12, R16, 0x40, R7.reuse ;  /* 0x00000040100c7824 */ /* 0x100fe200078e0007 */
[----:B------:R-:W-:Y:S02]  /*0db0*/  LEA.HI R3, R3, R2, RZ, 0x3 ;  /* 0x0000000203037211 */ /* 0x000fe400078f18ff */
[----:B------:R-:W-:Y:S01]  /*0dc0*/  LOP3.LUT R7, R4, 0x8, R7, 0xf8, !PT ;  /* 0x0000000804077812 */ /* 0x000fe200078ef807 */
[----:B------:R-:W-:Y:S01]  /*0dd0*/  IMAD.IADD R0, R227, 0x1, -R0 ;  /* 0x00000001e3007824 */ /* 0x000fe200078e0a00 */
[----:B------:R-:W-:Y:S01]  /*0de0*/  LOP3.LUT R6, R6, 0x7ffffe00, RZ, 0xc0, !PT ;  /* 0x7ffffe0006067812 */ /* 0x000fe200078ec0ff */
[----:B------:R0:W-:Y:S01]  /*0df0*/  STL [R1+0x70], R12 ;  /* 0x0000700c01007387 */ /* 0x0001e20000100800 */
[----:B------:R-:W-:-:S02]  /*0e00*/  SHF.R.U32.HI R4, RZ, 0x3, R4 ;  /* 0x00000003ff047819 */ /* 0x000fc40000011604 */
[----:B------:R-:W-:Y:S01]  /*0e10*/  LOP3.LUT R3, R3, 0xfffffff8, RZ, 0xc0, !PT ;  /* 0xfffffff803037812 */ /* 0x000fe200078ec0ff */
[----:B------:R-:W-:Y:S01]  /*0e20*/  IMAD R6, R9, 0x400, R6 ;  /* 0x0000040009067824 */ /* 0x000fe200078e0206 */
[----:B------:R-:W-:Y:S02]  /*0e30*/  LOP3.LUT R7, R7, R4, RZ, 0x3c, !PT ;  /* 0x0000000407077212 */ /* 0x000fe400078e3cff */
[----:B------:R-:W-:Y:S01]  /*0e40*/  SHF.R.S32.HI R5, RZ, 0x5, R5 ;  /* 0x00000005ff057819 */ /* 0x000fe20000011405 */
[----:B------:R-:W-:Y:S01]  /*0e50*/  IMAD.IADD R16, R2, 0x1, -R3 ;  /* 0x0000000102107824 */ /* 0x000fe200078e0a03 */
[----:B------:R-:W-:Y:S01]  /*0e60*/  R2P PR, R8, 0x6 ;  /* 0x0000000608007804 */ /* 0x000fe20000000000 */
[----:B0-----:R-:W-:Y:S02]  /*0e70*/  IMAD.SHL.U32 R12, R0, 0x100, RZ ;  /* 0x00000100000c7824 */ /* 0x001fe400078e00ff */
[----:B------:R-:W-:Y:S02]  /*0e80*/  IMAD.IADD R7, R6, 0x1, R7 ;  /* 0x0000000106077824 */ /* 0x000fe400078e0207 */
[----:B------:R-:W-:Y:S01]  /*0e90*/  IMAD.SHL.U32 R2, R11, 0x8, RZ ;  /* 0x000000080b027824 */ /* 0x000fe200078e00ff */
[----:B------:R-:W-:Y:S01]  /*0ea0*/  STL [R1+0x6c], R12 ;  /* 0x00006c0c01007387 */ /* 0x000fe20000100800 */
[----:B------:R-:W-:Y:S01]  /*0eb0*/  IMAD.IADD R17, R230, 0x1, R12 ;  /* 0x00000001e6117824 */ /* 0x000fe200078e020c */
[----:B------:R-:W-:Y:S01]  /*0ec0*/  LEA R19, R7, UR41, 0x1 ;  /* 0x0000002907137c11 */ /* 0x000fe2000f8e08ff */
[----:B------:R-:W-:Y:S01]  /*0ed0*/  IMAD R16, R5, 0x10, R16 ;  /* 0x0000001005107824 */ /* 0x000fe200078e0210 */
[----:B------:R-:W-:Y:S01]  /*0ee0*/  SEL R185, R185, 0xffffffe0, !P1 ;  /* 0xffffffe0b9b97807 */ /* 0x000fe20004800000 */
[----:B------:R-:W-:Y:S01]  /*0ef0*/  VIADD R193, R2, 0x40 ;  /* 0x0000004002c17836 */ /* 0x000fe20000000000 */
[----:B------:R-:W-:Y:S01]  /*0f00*/  SHF.R.S32.HI R0, RZ, 0x1f, R17 ;  /* 0x0000001fff007819 */ /* 0x000fe20000011411 */
        /* <DEDUP_REMOVED lines=69> */
[----:B------:R-:W-:-:S02]  /*1360*/  IMAD.MOV.U32 R6, RZ, RZ, R14 ;  /* 0x000000ffff067224 */ /* 0x000fc400078e000e */
[C---:B------:R-:W-:Y:S02]  /*1370*/  VIADD R192, R2.reuse, 0x80 ;  /* 0x0000008002c07836 */ /* 0x040fe40000000000 */
[C---:B------:R-:W-:Y:S02]  /*1380*/  VIADD R191, R2.reuse, 0xc0 ;  /* 0x000000c002bf7836 */ /* 0x040fe40000000000 */
[C---:B------:R-:W-:Y:S02]  /*1390*/  VIADD R190, R2.reuse, 0x100 ;  /* 0x0000010002be7836 */ /* 0x040fe40000000000 */
[C---:B------:R-:W-:Y:S02]  /*13a0*/  VIADD R189, R2.reuse, 0x140 ;  /* 0x0000014002bd7836 */ /* 0x040fe40000000000 */
[C---:B------:R-:W-:Y:S02]  /*13b0*/  VIADD R229, R2.reuse, 0x180 ;  /* 0x0000018002e57836 */ /* 0x040fe40000000000 */
[----:B------:R-:W-:-:S02]  /*13c0*/  VIADD R228, R2, 0x1c0 ;  /* 0x000001c002e47836 */ /* 0x000fc40000000000 */
[----:B------:R-:W-:-:S07]  /*13d0*/  IMAD.IADD R185, R185, 0x1, R184 ;  /* 0x00000001b9b97824 */ /* 0x000fce00078e02b8 */
.L_x_4090:
[----:B------:R-:W-:Y:S01]  /*13e0*/  ULDC.64 UR6, c[0x0][0xd88] ;  /* 0x0003620000067ab9 */ /* 0x000fe20000000a00 */
[----:B0123-5:R-:W0:Y:S01]  /*13f0*/  LDC.64 R12, c[0x0][0x418] ;  /* 0x00010600ff0c7b82 */ /* 0x02fe220000000a00 */
[----:B------:R-:W-:-:S06]  /*1400*/  UIMAD.WIDE UR6, UR5, 0x4, UR6 ;  /* 0x00000004050678a5 */ /* 0x000fcc000f8e0206 */
[----:B------:R-:W-:Y:S01]  /*1410*/  IMAD.U32 R8, RZ, RZ, UR6 ;  /* 0x00000006ff087e24 */ /* 0x000fe2000f8e00ff */
[----:B------:R-:W1:Y:S01]  /*1420*/  LDC R0, c[0x0][0x424] ;  /* 0x00010900ff007b82 */ /* 0x000e620000000800 */
[----:B------:R-:W-:Y:S01]  /*1430*/  IMAD.U32 R9, RZ, RZ, UR7 ;  /* 0x00000007ff097e24 */ /* 0x000fe2000f8e00ff */
[----:B------:R-:W-:-:S04]  /*1440*/  ULDC.64 UR6, c[0x0][0xb20] ;  /* 0x0002c80000067ab9 */ /* 0x000fc80000000a00 */
[----:B------:R-:W2:Y:S01]  /*1450*/  LDG.E R187, desc[UR38][R8.64] ;  /* 0x0000002608bb7981 */ /* 0x000ea2000c1e1900 */
[----:B------:R-:W-:Y:S01]  /*1460*/  ISETP.NE.U32.AND P0, PT, RZ, UR6, PT ;  /* 0x00000006ff007c0c */ /* 0x000fe2000bf05070 */
[----:B------:R-:W3:Y:S01]  /*1470*/  LDC R153, c[0x0][0x2f0] ;  /* 0x0000bc00ff997b82 */ /* 0x000ee20000000800 */
[----:B------:R-:W-:Y:S02]  /*1480*/  IMAD.MOV.U32 R10, RZ, RZ, RZ ;  /* 0x000000ffff0a7224 */ /* 0x000fe400078e00ff */
[----:B------:R-:W-:-:S05]  /*1490*/  ISETP.NE.AND.EX P0, PT, RZ, UR7, PT, P0 ;  /* 0x00000007ff007c0c */ /* 0x000fca000bf05300 */
[----:B----4-:R-:W4:Y:S01]  /*14a0*/  LDC R7, c[0x0][0xae8] ;  /* 0x0002ba00ff077b82 */ /* 0x010f220000000800 */
[----:B--2---:R-:W-:-:S07]  /*14b0*/  SHF.R.S32.HI R195, RZ, 0x1f, R187 ;  /* 0x0000001fffc37819 */ /* 0x004fce00000114bb */
[----:B------:R-:W-:-:S04]  /*14c0*/  @P0 LEA R4, P1, R187, UR6, 0x2 ;  /* 0x00000006bb040c11 */ /* 0x000fc8000f8210ff */
[----:B------:R-:W-:Y:S01]  /*14d0*/  @P0 LEA.HI.X R5, R187, UR7, R195, 0x2, P1 ;  /* 0x00000007bb050c11 */ /* 0x000fe200088f14c3 */
[----:B------:R-:W-:Y:S02]  /*14e0*/  ULDC.64 UR6, c[0x0][0xb18] ;  /* 0x0002c60000067ab9 */ /* 0x000fe40000000a00 */
[----:B------:R-:W-:Y:S02]  /*14f0*/  ISETP.NE.U32.AND P1, PT, RZ, UR6, PT ;  /* 0x00000006ff007c0c */ /* 0x000fe4000bf25070 */
[----:B------:R2:W5:Y:S01]  /*1500*/  @P0 LDG.E R10, desc[UR38][R4.64] ;  /* 0x00000026040a0981 */ /* 0x000562000c1e1900 */
[----:B0-----:R-:W-:Y:S02]  /*1510*/  ISETP.NE.U32.AND P0, PT, R12, RZ, PT ;  /* 0x000000ff0c00720c */ /* 0x001fe40003f05070 */
[----:B------:R-:W-:Y:S02]  /*1520*/  ISETP.NE.AND.EX P1, PT, RZ, UR7, PT, P1 ;  /* 0x00000007ff007c0c */ /* 0x000fe4000bf25310 */
[----:B------:R-:W-:-:S04]  /*1530*/  ISETP.NE.AND.EX P0, PT, R13, RZ, PT, P0 ;  /* 0x000000ff0d00720c */ /* 0x000fc80003f05300 */
[----:B-1----:R-:W-:-:S05]  /*1540*/  SEL R0, R0, 0x1, P0 ;  /* 0x0000000100007807 */ /* 0x002fca0000000000 */
[----:B---3--:R-:W-:Y:S02]  /*1550*/  IMAD R153, R0, R153, RZ ;  /* 0x0000009900997224 */ /* 0x008fe400078e02ff */
[----:B------:R-:W-:-:S04]  /*1560*/  @P1 LEA R8, P0, R187, UR6, 0x2 ;  /* 0x00000006bb081c11 */ /* 0x000fc8000f8010ff */
[----:B------:R-:W-:-:S05]  /*1570*/  @P1 LEA.HI.X R9, R187, UR7, R195, 0x2, P0 ;  /* 0x00000007bb091c11 */ /* 0x000fca00080f14c3 */
[----:B------:R2:W5:Y:S01]  /*1580*/  @P1 LDG.E R153, desc[UR38][R8.64] ;  /* 0x0000002608991981 */ /* 0x000562000c1e1900 */
[C---:B------:R-:W-:Y:S01]  /*1590*/  LOP3.LUT R3, R6.reuse, 0xff000000, RZ, 0xc0, !PT ;  /* 0xff00000006037812 */ /* 0x040fe200078ec0ff */
[----:B------:R-:W-:Y:S01]  /*15a0*/  UMOV UR42, UR4 ;  /* 0x00000004002a7c82 */ /* 0x000fe20008000000 */
[----:B------:R-:W-:Y:S02]  /*15b0*/  LOP3.LUT R0, R6, 0xff0000, RZ, 0xc0, !PT ;  /* 0x00ff000006007812 */ /* 0x000fe400078ec0ff */
[----:B------:R-:W-:Y:S01]  /*15c0*/  SHF.R.U32.HI R3, RZ, 0x8, R3 ;  /* 0x00000008ff037819 */ /* 0x000fe20000011603 */
[----:B----4-:R-:W-:Y:S06]  /*15d0*/  @P1 BRA `(.L_x_4047) ;  /* 0x0000000000241947 */ /* 0x010fec0003800000 */
[----:B------:R-:W-:Y:S02]  /*15e0*/  ULDC.64 UR4, c[0x0][0xb00] ;  /* 0x0002c00000047ab9 */ /* 0x000fe40000000a00 */
[----:B------:R-:W-:-:S04]  /*15f0*/  ISETP.NE.U32.AND P0, PT, RZ, UR4, PT ;  /* 0x00000004ff007c0c */ /* 0x000fc8000bf05070 */
[----:B------:R-:W-:-:S13]  /*1600*/  ISETP.NE.AND.EX P0, PT, RZ, UR5, PT, P0 ;  /* 0x00000005ff007c0c */ /* 0x000fda000bf05300 */
[----:B------:R-:W-:Y:S05]  /*1610*/  @!P0 BRA `(.L_x_4047) ;  /* 0x0000000000148947 */ /* 0x000fea0003800000 */
[----:B--2---:R-:W0:Y:S02]  /*1620*/  LDC.64 R4, c[0x0][0xb00] ;  /* 0x0002c000ff047b82 */ /* 0x004e240000000a00 */
[----:B0-----:R-:W-:-:S05]  /*1630*/  IMAD.WIDE R4, R187, 0x4, R4 ;  /* 0x00000004bb047825 */ /* 0x001fca00078e0204 */
[----:B-----5:R-:W2:Y:S04]  /*1640*/  LDG.E R153, desc[UR38][R4.64] ;  /* 0x0000002604997981 */ /* 0x020ea8000c1e1900 */
[----:B------:R-:W2:Y:S02]  /*1650*/  LDG.E R8, desc[UR38][R4.64+0x4] ;  /* 0x0000042604087981 */ /* 0x000ea4000c1e1900 */
[----:B--2---:R-:W-:-:S07]  /*1660*/  IMAD.IADD R153, R8, 0x1, -R153 ;  /* 0x0000000108997824 */ /* 0x004fce00078e0a99 */
.L_x_4047:
[----:B--2---:R-:W2:Y:S01]  /*1670*/  LDL R4, [R1] ;  /* 0x0000000001047983 */ /* 0x004ea20000100800 */
[----:B-----5:R-:W-:Y:S01]  /*1680*/  IMAD.IADD R153, R153, 0x1, -R10 ;  /* 0x0000000199997824 */ /* 0x020fe200078e0a0a */
[----:B------:R-:W-:Y:S02]  /*1690*/  LEA.HI R194, R0, R3, RZ, 0x10 ;  /* 0x0000000300c27211 */ /* 0x000fe400078f80ff */
[----:B------:R-:W-:Y:S01]  /*16a0*/  LOP3.LUT R188, R6, 0xffff, RZ, 0xc0, !PT ;  /* 0x0000ffff06bc7812 */ /* 0x000fe200078ec0ff */
[----:B------:R-:W-:Y:S01]  /*16b0*/  VIADD R0, R153, 0x3f ;  /* 0x0000003f99007836 */ /* 0x000fe20000000000 */
[----:B------:R-:W-:Y:S02]  /*16c0*/  SHF.R.U32.HI R22, RZ, 0x10, R194 ;  /* 0x00000010ff167819 */ /* 0x000fe400000116c2 */
[----:B------:R-:W-:Y:S02]  /*16d0*/  LOP3.LUT R194, R194, 0xff, RZ, 0xc0, !PT ;  /* 0x000000ffc2c27812 */ /* 0x000fe400078ec0ff */
[----:B------:R-:W-:-:S02]  /*16e0*/  SHF.R.S32.HI R3, RZ, 0x1f, R0 ;  /* 0x0000001fff037819 */ /* 0x000fc40000011400 */
[C---:B------:R-:W-:Y:S02]  /*16f0*/  ISETP.NE.AND P0, PT, R22.reuse, RZ, PT ;  /* 0x000000ff1600720c */ /* 0x040fe40003f05270 */
[----:B------:R-:W-:Y:S02]  /*1700*/  LEA.HI R3, R3, R0, RZ, 0x6 ;  /* 0x0000000003037211 */ /* 0x000fe400078f30ff */
[----:B------:R-:W-:Y:S02]  /*1710*/  SEL R10, R22, R7, P0 ;  /* 0x00000007160a7207 */ /* 0x000fe40000000000 */
[----:B------:R-:W-:Y:S02]  /*1720*/  SHF.R.S32.HI R9, RZ, 0x6, R3 ;  /* 0x00000006ff097819 */ /* 0x000fe40000011403 */
[----:B--2---:R-:W-:-:S13]  /*1730*/  ISETP.NE.AND P1, PT, R4, 0x1, PT ;  /* 0x000000010400780c */ /* 0x004fda0003f25270 */
[----:B------:R-:W-:Y:S05]  /*1740*/  @!P1 BRA `(.L_x_4048) ;  /* 0x0000001c006c9947 */ /* 0x000fea0003800000 */
[----:B------:R-:W-:Y:S01]  /*1750*/  ISETP.GE.AND P0, PT, R153, 0x1, PT ;  /* 0x000000019900780c */ /* 0x000fe20003f06270 */
[----:B------:R-:W-:-:S12]  /*1760*/  IMAD.MOV.U32 R3, RZ, RZ, RZ ;  /* 0x000000ffff037224 */ /* 0x000fd800078e00ff */
[----:B------:R-:W-:Y:S05]  /*1770*/  @!P0 BRA `(.L_x_4049) ;  /* 0x0000000000688947 */ /* 0x000fea0003800000 */
        /* <DEDUP_REMOVED lines=26> */
.L_x_4049:
[-C--:B------:R-:W-:Y:S01]  /*1920*/  IMAD R0, R194, R3.reuse, RZ ;  /* 0x00000003c2007224 */ /* 0x080fe200078e02ff */
[----:B------:R-:W-:Y:S01]  /*1930*/  PLOP3.LUT P0, PT, PT, PT, PT, 0x80, 0x0 ;  /* 0x000000000000781c */ /* 0x000fe20003f0f070 */
[----:B------:R-:W-:Y:S01]  /*1940*/  IMAD.MOV.U32 R152, RZ, RZ, RZ ;  /* 0x000000ffff987224 */ /* 0x000fe200078e00ff */
[----:B------:R-:W-:Y:S02]  /*1950*/  CS2R R150, SRZ ;  /* 0x0000000000967805 */ /* 0x000fe4000001ff00 */
[----:B------:R-:W-:Y:S02]  /*1960*/  CS2R R148, SRZ ;  /* 0x0000000000947805 */ /* 0x000fe4000001ff00 */
[----:B------:R-:W-:Y:S02]  /*1970*/  VIADDMNMX R3, R0, R3, R9, PT ;  /* 0x0000000300037246 */ /* 0x000fe40003800109 */
[----:B------:R-:W-:Y:S02]  /*1980*/  CS2R R146, SRZ ;  /* 0x0000000000927805 */ /* 0x000fe4000001ff00 */
[----:B------:R-:W-:-:S02]  /*1990*/  CS2R R144, SRZ ;  /* 0x0000000000907805 */ /* 0x000fc4000001ff00 */
[----:B------:R-:W-:Y:S02]  /*19a0*/  CS2R R142, SRZ ;  /* 0x00000000008e7805 */ /* 0x000fe4000001ff00 */
[----:B------:R-:W-:Y:S01]  /*19b0*/  R2UR UR16, R3 ;  /* 0x00000000031072ca */ /* 0x000fe200000e0000 */
[----:B------:R-:W-:Y:S01]  /*19c0*/  IMAD.MOV.U32 R3, RZ, RZ, RZ ;  /* 0x000000ffff037224 */ /* 0x000fe200078e00ff */
        /* <DEDUP_REMOVED lines=11> */
[----:B------:R-:W-:Y:S02]  /*1a80*/  ISETP.LT.AND P1, PT, R0, UR16, PT ;  /* 0x0000001000007c0c */ /* 0x000fe4000bf21270 */
        /* <DEDUP_REMOVED lines=49> */
[----:B------:R-:W0:Y:S01]  /*1da0*/  SHFL.IDX PT, R3, R227, RZ, 0x1f ;  /* 0x00001fffe3037589 */ /* 0x000e2200000e0000 */
[----:B------:R-:W-:Y:S01]  /*1db0*/  UMOV UR7, 0x40000040 ;  /* 0x4000004000077882 */ /* 0x000fe20000000000 */
[----:B------:R-:W-:Y:S01]  /*1dc0*/  UMOV UR9, 0x40000040 ;  /* 0x4000004000097882 */ /* 0x000fe20000000000 */
[----:B------:R-:W-:Y:S01]  /*1dd0*/  UMOV UR11, 0x40000040 ;  /* 0x40000040000b7882 */ /* 0x000fe20000000000 */
[----:B------:R-:W-:Y:S06]  /*1de0*/  BAR.SYNC.DEFER_BLOCKING 0xe, 0x100 ;  /* 0x0384000000007b1d */ /* 0x000fec0000010000 */
[----:B------:R-:W-:Y:S01]  /*1df0*/  UMOV UR13, 0x40000040 ;  /* 0x40000040000d7882 */ /* 0x000fe20000000000 */
[----:B------:R-:W-:Y:S01]  /*1e00*/  UMOV UR15, 0x40000040 ;  /* 0x40000040000f7882 */ /* 0x000fe20000000000 */
[----:B------:R-:W-:Y:S01]  /*1e10*/  UMOV UR17, 0x40000040 ;  /* 0x4000004000117882 */ /* 0x000fe20000000000 */
[----:B------:R-:W-:Y:S01]  /*1e20*/  UMOV UR19, 0x40000040 ;  /* 0x4000004000137882 */ /* 0x000fe20000000000 */
[----:B------:R-:W1:Y:S01]  /*1e30*/  S2R R4, SR_TID.X ;  /* 0x0000000000047919 */ /* 0x000e620000002100 */
[----:B0-----:R-:W-:Y:S01]  /*1e40*/  R2UR UR4, R3 ;  /* 0x00000000030472ca */ /* 0x001fe200000e0000 */
[----:B------:R-:W-:Y:S01]  /*1e50*/  IMAD.U32 R3, RZ, RZ, UR37 ;  /* 0x00000025ff037e24 */ /* 0x000fe2000f8e00ff */
[----:B------:R-:W-:-:S11]  /*1e60*/  WARPGROUP.ARRIVE ;  /* 0x00000000000079c5 */ /* 0x000fd60000000000 */
[----:B------:R-:W-:-:S04]  /*1e70*/  ULEA.HI UR5, UR4, UR4, URZ, 0x1 ;  /* 0x0000000404057291 */ /* 0x000fc8000f8f083f */
[----:B------:R-:W-:-:S04]  /*1e80*/  ULOP3.LUT UR5, UR5, 0x1fffe, URZ, 0xc0, !UPT ;  /* 0x0001fffe05057892 */ /* 0x000fc8000f8ec03f */
[----:B------:R-:W-:Y:S01]  /*1e90*/  UIADD3 UR5, UR4, -UR5, URZ ;  /* 0x8000000504057290 */ /* 0x000fe2000fffe03f */
[----:B-1----:R-:W-:Y:S01]  /*1ea0*/  LOP3.LUT R4, R4, 0x7f, RZ, 0xc0, !PT ;  /* 0x0000007f04047812 */ /* 0x002fe200078ec0ff */
[----:B------:R-:W-:Y:S02]  /*1eb0*/  UIADD3 UR4, UR41, 0x36400, URZ ;  /* 0x0003640029047890 */ /* 0x000fe4000fffe03f */
[----:B------:R-:W-:Y:S01]  /*1ec0*/  ULEA UR5, UR5, UR41, 0xf ;  /* 0x0000002905057291 */ /* 0x000fe2000f8e783f */
[----:B------:R-:W-:Y:S01]  /*1ed0*/  ISETP.NE.AND P1, PT, R4, RZ, PT ;  /* 0x000000ff0400720c */ /* 0x000fe20003f25270 */
[----:B------:R-:W-:Y:S02]  /*1ee0*/  USHF.R.U32.HI UR4, URZ, 0x4, UR4 ;  /* 0x000000043f047899 */ /* 0x000fe40008011604 */
[----:B------:R-:W-:Y:S02]  /*1ef0*/  UIADD3 UR5, UR5, 0x400, URZ ;  /* 0x0000040005057890 */ /* 0x000fe4000fffe03f */
[----:B------:R-:W-:-:S02]  /*1f00*/  ULOP3.LUT UR4, UR4, 0x3fff, URZ, 0xc0, !UPT ;  /* 0x00003fff04047892 */ /* 0x000fc4000f8ec03f */
[----:B------:R-:W-:Y:S02]  /*1f10*/  USHF.R.U32.HI UR5, URZ, 0x4, UR5 ;  /* 0x000000043f057899 */ /* 0x000fe40008011605 */
[----:B------:R-:W-:Y:S02]  /*1f20*/  ULOP3.LUT UR4, UR4, 0x10000, URZ, 0xfc, !UPT ;  /* 0x0001000004047892 */ /* 0x000fe4000f8efc3f */
[----:B------:R-:W-:Y:S02]  /*1f30*/  ULOP3.LUT UR5, UR5, 0x3fff, URZ, 0xc0, !UPT ;  /* 0x00003fff05057892 */ /* 0x000fe4000f8ec03f */
[----:B------:R-:W-:Y:S01]  /*1f40*/  UIADD3 UR8, UR4, 0x2, URZ ;  /* 0x0000000204087890 */ /* 0x000fe2000fffe03f */
[----:B------:R-:W-:Y:S01]  /*1f50*/  @!P1 LEA R3, R3, UR41, 0x3 ;  /* 0x0000002903039c11 */ /* 0x000fe2000f8e18ff */
[----:B------:R-:W-:Y:S02]  /*1f60*/  ULOP3.LUT UR20, UR5, 0x2000000, URZ, 0xfc, !UPT ;  /* 0x0200000005147892 */ /* 0x000fe4000f8efc3f */
[----:B------:R-:W-:-:S02]  /*1f70*/  UIADD3 UR12, UR4, 0x4, URZ ;  /* 0x00000004040c7890 */ /* 0x000fc4000fffe03f */
[----:B------:R-:W-:Y:S01]  /*1f80*/  ULEA UR6, UR37, UR20, 0xc ;  /* 0x0000001425067291 */ /* 0x000fe2000f8e603f */
[----:B------:R-:W-:Y:S01]  /*1f90*/  @!P1 VIADD R3, R3, 0x38860 ;  /* 0x0003886003039836 */ /* 0x000fe20000000000 */
[----:B------:R-:W-:Y:S02]  /*1fa0*/  UMOV UR5, 0x40000040 ;  /* 0x4000004000057882 */ /* 0x000fe40000000000 */
[----:B------:R-:W-:Y:S02]  /*1fb0*/  UIADD3 UR10, UR6, 0x80, URZ ;  /* 0x00000080060a7890 */ /* 0x000fe4000fffe03f */
[----:B------:R-:W-:Y:S01]  /*1fc0*/  UIADD3 UR14, UR6, 0x100, URZ ;  /* 0x00000100060e7890 */ /* 0x000fe2000fffe03f */
[----:B------:R-:W-:Y:S01]  /*1fd0*/  @!P1 PRMT R3, RZ, 0x654, R3 ;  /* 0x00000654ff039816 */ /* 0x000fe20000000003 */
[----:B------:R-:W-:Y:S02]  /*1fe0*/  UIADD3 UR18, UR6, 0x180, URZ ;  /* 0x0000018006127890 */ /* 0x000fe4000fffe03f */
[----:B------:R-:W-:Y:S01]  /*1ff0*/  HGMMA.64x256x16.F32.BF16 R24, gdesc[UR4].tnspB, RZ, !UPT, gsb0 ;  /* 0x43e00000041879f0 */ /* 0x000fe2000c0018ff */
[----:B------:R-:W-:-:S02]  /*2000*/  UIADD3 UR7, UR16, -0x2, URZ ;  /* 0xfffffffe10077890 */ /* 0x000fc4000fffe03f */
[----:B------:R-:W-:-:S04]  /*2010*/  UIADD3 UR16, UR4, 0x6, URZ ;  /* 0x0000000604107890 */ /* 0x000fc8000fffe03f */
[----:B------:R-:W-:Y:S01]  /*2020*/  ISETP.LE.AND P0, PT, R0, UR7, PT ;  /* 0x0000000700007c0c */ /* 0x000fe2000bf03270 */
        /* <DEDUP_REMOVED lines=16> */
[----:B------:R-:W-:-:S05]  /*2130*/  UMOV UR21, UR7 ;  /* 0x0000000700157c82 */ /* 0x000fca0008000000 */
.L_x_4052:
[----:B------:R-:W-:Y:S01]  /*2140*/  BAR.SYNC.DEFER_BLOCKING 0xe, 0x100 ;  /* 0x0384000000007b1d */ /* 0x000fe20000010000 */
[----:B01----:R-:W-:Y:S01]  /*2150*/  IMAD.U32 R3, RZ, RZ, UR37 ;  /* 0x00000025ff037e24 */ /* 0x003fe2000f8e00ff */
[----:B------:R-:W-:-:S03]  /*2160*/  UIADD3 UR37, UR37, 0x1, URZ ;  /* 0x0000000125257890 */ /* 0x000fc6000fffe03f */
[----:B------:R-:W-:Y:S01]  /*2170*/  IMAD R3, R3, 0x40, R16 ;  /* 0x0000004003037824 */ /* 0x000fe200078e0210 */
[----:B------:R-:W-:Y:S01]  /*2180*/  UISETP.NE.AND UP0, UPT, UR37, 0x2, UPT ;  /* 0x000000022500788c */ /* 0x000fe2000bf05270 */
[----:B------:R-:W-:Y:S01]  /*2190*/  UMOV UR7, 0x40000040 ;  /* 0x4000004000077882 */ /* 0x000fe20000000000 */
[----:B------:R-:W-:Y:S02]  /*21a0*/  UMOV UR11, 0x40000040 ;  /* 0x40000040000b7882 */ /* 0x000fe40000000000 */
[----:B------:R-:W-:Y:S01]  /*21b0*/  LEA R3, R3, UR41, 0x2 ;  /* 0x0000002903037c11 */ /* 0x000fe2000f8e10ff */
[----:B------:R-:W-:Y:S01]  /*21c0*/  USEL UR37, UR37, URZ, UP0 ;  /* 0x0000003f25257287 */ /* 0x000fe20008000000 */
[----:B------:R-:W-:Y:S01]  /*21d0*/  UMOV UR15, 0x40000040 ;  /* 0x40000040000f7882 */ /* 0x000fe20000000000 */
[----:B------:R-:W-:Y:S02]  /*21e0*/  UMOV UR19, 0x40000040 ;  /* 0x4000004000137882 */ /* 0x000fe40000000000 */
[----:B------:R-:W-:-:S04]  /*21f0*/  ULEA UR6, UR37, UR20, 0xc ;  /* 0x0000001425067291 */ /* 0x000fc8000f8e603f */
[----:B------:R-:W-:Y:S02]  /*2200*/  UIADD3 UR10, UR6, 0x80, URZ ;  /* 0x00000080060a7890 */ /* 0x000fe4000fffe03f */
[----:B------:R-:W-:Y:S02]  /*2210*/  UIADD3 UR14, UR6, 0x100, URZ ;  /* 0x00000100060e7890 */ /* 0x000fe4000fffe03f */
[----:B------:R-:W-:Y:S01]  /*2220*/  UIADD3 UR18, UR6, 0x180, URZ ;  /* 0x0000018006127890 */ /* 0x000fe2000fffe03f */
[----:B------:R-:W0:Y:S04]  /*2230*/  LDS R4, [R3+0x38400] ;  /* 0x0384000003047984 */ /* 0x000e280000000800 */
[----:B------:R1:W2:Y:S02]  /*2240*/  LDS R5, [R3+0x38420] ;  /* 0x0384200003057984 */ /* 0x0002a40000000800 */
[----:B-1----:R-:W-:-:S05]  /*2250*/  IMAD.U32 R3, RZ, RZ, UR37 ;  /* 0x00000025ff037e24 */ /* 0x002fca000f8e00ff */
[----:B------:R-:W-:-:S05]  /*2260*/  @!P1 LEA R3, R3, UR41, 0x3 ;  /* 0x0000002903039c11 */ /* 0x000fca000f8e18ff */
[----:B------:R-:W-:-:S05]  /*2270*/  @!P1 VIADD R3, R3, 0x38860 ;  /* 0x0003886003039836 */ /* 0x000fca0000000000 */
[----:B------:R-:W-:Y:S01]  /*2280*/  @!P1 PRMT R3, RZ, 0x654, R3 ;  /* 0x00000654ff039816 */ /* 0x000fe20000000003 */
        /* <DEDUP_REMOVED lines=129> */
[----:B------:R-:W-:Y:S01]  /*2aa0*/  HGMMA.64x256x16.F32.BF16 R24, gdesc[UR4].tnspB, R24, gsb0 ;  /* 0x43e00000041879f0 */ /* 0x000fe20008001818 */
[----:B------:R-:W-:Y:S01]  /*2ab0*/  UMOV UR6, UR21 ;  /* 0x0000001500067c82 */ /* 0x000fe20008000000 */
[----:B------:R-:W-:Y:S01]  /*2ac0*/  USEL UR7, URZ, 0x1, UP0 ;  /* 0x000000013f077887 */ /* 0x000fe20008000000 */
[----:B------:R-:W-:Y:S01]  /*2ad0*/  ISETP.LT.AND P0, PT, R0, UR6, PT ;  /* 0x0000000600007c0c */ /* 0x000fe2000bf01270 */
[----:B------:R-:W-:Y:S02]  /*2ae0*/  UIADD3 UR21, UR21, -0x1, URZ ;  /* 0xffffffff15157890 */ /* 0x000fe4000fffe03f */
[----:B------:R-:W-:Y:S01]  /*2af0*/  ULOP3.LUT UR36, UR36, UR7, URZ, 0x3c, !UPT ;  /* 0x0000000724247292 */ /* 0x000fe2000f8e3c3f */
[----:B------:R-:W-:Y:S02]  /*2b00*/  WARPGROUP.DEPBAR.LE gsb0, 0x0 ;  /* 0x00008000000079c5 */ /* 0x000fe40000010000 */
[----:B------:R-:W-:-:S15]  /*2b10*/  WARPGROUP.ARRIVE ;  /* 0x00000000000079c5 */ /* 0x000fde0000000000 */
[----:B------:R-:W-:-:S04]  /*2b20*/  NOP ;  /* 0x0000000000007918 */ /* 0x000fc80000000000 */
        /* <DEDUP_REMOVED lines=13> */
.L_x_4051:
[----:B------:R-:W-:Y:S01]  /*2c00*/  BAR.SYNC.DEFER_BLOCKING 0xe, 0x100 ;  /* 0x0384000000007b1d */ /* 0x000fe20000010000 */
[----:B01----:R-:W-:Y:S01]  /*2c10*/  IMAD.U32 R3, RZ, RZ, UR37 ;  /* 0x00000025ff037e24 */ /* 0x003fe2000f8e00ff */
[----:B------:R-:W-:Y:S01]  /*2c20*/  UIADD3 UR37, UR37, 0x1, URZ ;  /* 0x0000000125257890 */ /* 0x000fe2000fffe03f */
[----:B------:R-:W-:Y:S01]  /*2c30*/  PLOP3.LUT P0, PT, PT, PT, PT, 0x8, 0x0 ;  /* 0x000000000000781c */ /* 0x000fe20003f0e170 */
[----:B------:R-:W-:Y:S02]  /*2c40*/  IMAD.MOV.U32 R152, RZ, RZ, RZ ;  /* 0x000000ffff987224 */ /* 0x000fe400078e00ff */
        /* <DEDUP_REMOVED lines=136> */
[----:B------:R-:W-:Y:S01]  /*34d0*/  IMAD.MOV.U32 R3, RZ, RZ, RZ ;  /* 0x000000ffff037224 */ /* 0x000fe200078e00ff */
[----:B------:R-:W-:Y:S06]  /*34e0*/  BAR.ARV 0xf, 0x100 ;  /* 0x03c4000000007b1d */ /* 0x000fec0000002000 */
[----:B------:R-:W-:Y:S05]  /*34f0*/  BRA `(.L_x_4050) ;  /* 0x0000006800c07947 */ /* 0x000fea0003800000 */
.L_x_4048:
[----:B------:R-:W-:Y:S01]  /*3500*/  ISETP.GE.AND P0, PT, R153, 0x1, PT ;  /* 0x000000019900780c */ /* 0x000fe20003f06270 */
[----:B------:R-:W-:-:S12]  /*3510*/  IMAD.MOV.U32 R23, RZ, RZ, RZ ;  /* 0x000000ffff177224 */ /* 0x000fd800078e00ff */
[----:B------:R-:W-:Y:S05]  /*3520*/  @!P0 BRA `(.L_x_4053) ;  /* 0x0000000000688947 */ /* 0x000fea0003800000 */
        /* <DEDUP_REMOVED lines=26> */
.L_x_4053:
        /* <DEDUP_REMOVED lines=100> */
.L_x_4054:
[----:B------:R-:W2:Y:S01]  /*3d10*/  LDL R20, [R1] ;  /* 0x0000000001147983 */ /* 0x000ea20000100800 */
[----:B------:R-:W-:-:S04]  /*3d20*/  ULEA.HI UR4, UR40, UR40, URZ, 0x1 ;  /* 0x0000002828047291 */ /* 0x000fc8000f8f083f */
[----:B------:R-:W-:-:S04]  /*3d30*/  ULOP3.LUT UR4, UR4, 0xfffffffe, URZ, 0xc0, !UPT ;  /* 0xfffffffe04047892 */ /* 0x000fc8000f8ec03f */
[----:B------:R-:W-:-:S06]  /*3d40*/  UIADD3 UR4, UR40, -UR4, URZ ;  /* 0x8000000428047290 */ /* 0x000fcc000fffe03f */
[----:B------:R-:W-:-:S05]  /*3d50*/  IMAD.U32 R3, RZ, RZ, UR4 ;  /* 0x00000004ff037e24 */ /* 0x000fca000f8e00ff */
[----:B------:R-:W-:-:S04]  /*3d60*/  SHF.L.U32 R3, R3, 0x1f, RZ ;  /* 0x0000001f03037819 */ /* 0x000fc800000006ff */
[----:B------:R-:W0:Y:S01]  /*3d70*/  SYNCS.PHASECHK.TRANS64.TRYWAIT P1, [UR41+0x38800], R3 ;  /* 0x03880003ff0075a7 */ /* 0x000e220008020169 */
[----:B--2---:R-:W-:Y:S01]  /*3d80*/  ISETP.NE.AND P0, PT, R20, RZ, PT ;  /* 0x000000ff1400720c */ /* 0x004fe20003f05270 */
[----:B0-----:R-:W-:-:S12]  /*3d90*/  @!P1 BRA `(.L_x_4055) ;  /* 0x0000012c005c9947 */ /* 0x001fd80003800000 */
.L_x_4233:
[----:B------:R-:W-:Y:S05]  /*3da0*/  @P0 BRA `(.L_x_4056) ;  /* 0x0000000000040947 */ /* 0x000fea0003800000 */
[----:B------:R-:W-:Y:S01]  /*3db0*/  BPT.TRAP 0x1 ;  /* 0x000000040000795c */ /* 0x000fe20000300000 */
.L_x_4056:
[----:B------:R-:W-:Y:S02]  /*3dc0*/  IMAD.U32 R4, RZ, RZ, UR37 ;  /* 0x00000025ff047e24 */ /* 0x000fe4000f8e00ff */
[----:B------:R-:W-:-:S03]  /*3dd0*/  IMAD.U32 R5, RZ, RZ, UR36 ;  /* 0x00000024ff057e24 */ /* 0x000fc6000f8e00ff */
[----:B------:R-:W-:Y:S02]  /*3de0*/  LEA R4, R4, UR41, 0x3 ;  /* 0x0000002904047c11 */ /* 0x000fe4000f8e18ff */
[----:B------:R-:W-:-:S04]  /*3df0*/  SHF.L.U32 R5, R5, 0x1f, RZ ;  /* 0x0000001f05057819 */ /* 0x000fc800000006ff */
[----:B------:R1:W2:Y:S01]  /*3e00*/  SYNCS.PHASECHK.TRANS64.TRYWAIT P1, [R4+URZ+0x38830], R5 ;  /* 0x03883005040075a7 */ /* 0x0002a2000802017f */
[----:B------:R-:W-:Y:S05]  /*3e10*/  @P0 BRA `(.L_x_4057) ;  /* 0x0000000000040947 */ /* 0x000fea0003800000 */
[----:B------:R-:W-:Y:S01]  /*3e20*/  BPT.TRAP 0x1 ;  /* 0x000000040000795c */ /* 0x000fe20000300000 */
.L_x_4057:
[----:B--2---:R-:W-:Y:S05]  /*3e30*/  @P1 BRA `(.L_x_4058) ;  /* 0x0000000000081947 */ /* 0x004fea0003800000 */
[----:B------:R-:W2:Y:S02]  /*3e40*/  SYNCS.PHASECHK.TRANS64.TRYWAIT P1, [R4+URZ+0x38830], R5 ;  /* 0x03883005040075a7 */ /* 0x000ea4000802017f */
[----:B--2---:R-:W-:Y:S05]  /*3e50*/  @!P1 BRA `(.L_x_4059) ;  /* 0x0000012c00449947 */ /* 0x004fea0003800000 */
.L_x_4058:
[----:B------:R-:W-:-:S04]  /*3e60*/  UIADD3 UR4, UR41, 0x22400, URZ ;  /* 0x0002240029047890 */ /* 0x000fc8000fffe03f */
[----:B------:R-:W-:-:S04]  /*3e70*/  USHF.R.U32.HI UR4, URZ, 0x4, UR4 ;  /* 0x000000043f047899 */ /* 0x000fc80008011604 */
[----:B------:R-:W-:-:S06]  /*3e80*/  ULOP3.LUT UR4, UR4, 0x3fff, URZ, 0xc0, !UPT ;  /* 0x00003fff04047892 */ /* 0x000fcc000f8ec03f */
[----:B0-----:R-:W-:Y:S01]  /*3e90*/  IMAD.U32 R0, RZ, RZ, UR4 ;  /* 0x00000004ff007e24 */ /* 0x001fe2000f8e00ff */
[----:B------:R-:W-:Y:S05]  /*3ea0*/  WARPSYNC.ALL ;  /* 0x0000000000007948 */ /* 0x000fea0003800000 */
[----:B------:R-:W-:-:S04]  /*3eb0*/  LOP3.LUT R0, R0, 0x10000, RZ, 0xfc, !PT ;  /* 0x0001000000007812 */ /* 0x000fc800078efcff */
        /* <DEDUP_REMOVED lines=10> */
[----:B------:R-:W-:-:S02]  /*3f60*/  UMOV UR13, 0x40000040 ;  /* 0x40000040000d7882 */ /* 0x000fc40000000000 */
[----:B------:R-:W-:Y:S02]  /*3f70*/  ULEA UR6, UR37, UR6, 0x9 ;  /* 0x0000000625067291 */ /* 0x000fe4000f8e483f */
[----:B------:R-:W-:Y:S02]  /*3f80*/  ULOP3.LUT UR4, UR4, 0x10000, URZ, 0xfc, !UPT ;  /* 0x0001000004047892 */ /* 0x000fe4000f8efc3f */
[----:B------:R-:W-:Y:S02]  /*3f90*/  UIADD3 UR10, UR6, 0x2, URZ ;  /* 0x00000002060a7890 */ /* 0x000fe4000fffe03f */
[----:B------:R-:W-:Y:S02]  /*3fa0*/  UIADD3 UR8, UR4, 0x2, URZ ;  /* 0x0000000204087890 */ /* 0x000fe4000fffe03f */
[----:B------:R-:W-:Y:S02]  /*3fb0*/  UIADD3 UR14, UR6, 0x4, URZ ;  /* 0x00000004060e7890 */ /* 0x000fe4000fffe03f */
[----:B------:R-:W-:-:S02]  /*3fc0*/  UIADD3 UR12, UR4, 0x4, URZ ;  /* 0x00000004040c7890 */ /* 0x000fc4000fffe03f */
[----:B------:R-:W-:Y:S01]  /*3fd0*/  HGMMA.64x64x16.F32.BF16 R24, gdesc[UR4], RZ, !UPT, gsb0 ;  /* 0x00e00000041879f0 */ /* 0x000fe2000c0018ff */
[----:B------:R-:W-:Y:S02]  /*3fe0*/  UIADD3 UR18, UR6, 0x6, URZ ;  /* 0x0000000606127890 */ /* 0x000fe4000fffe03f */
[----:B------:R-:W-:Y:S01]  /*3ff0*/  UIADD3 UR16, UR4, 0x6, URZ ;  /* 0x0000000604107890 */ /* 0x000fe2000fffe03f */
[----:B------:R-:W-:Y:S01]  /*4000*/  UMOV UR19, 0x40000040 ;  /* 0x4000004000137882 */ /* 0x000fe20000000000 */
        /* <DEDUP_REMOVED lines=11> */
[----:B------:R-:W0:Y:S02]  /*40c0*/  SYNCS.PHASECHK.TRANS64.TRYWAIT P1, [UR41+0x38810], R3 ;  /* 0x03881003ff0075a7 */ /* 0x000e240008020169 */
[----:B0-----:R-:W-:Y:S05]  /*40d0*/  @!P1 BRA `(.L_x_4060) ;  /* 0x0000012800b89947 */ /* 0x001fea0003800000 */
.L_x_4234:
[----:B------:R-:W-:Y:S05]  /*40e0*/  @P0 BRA `(.L_x_4061) ;  /* 0x0000000000040947 */ /* 0x000fea0003800000 */
[----:B------:R-:W-:Y:S01]  /*40f0*/  BPT.TRAP 0x1 ;  /* 0x000000040000795c */ /* 0x000fe20000300000 */
.L_x_4061:
[----:B------:R3:W4:Y:S01]  /*4100*/  SYNCS.PHASECHK.TRANS64.TRYWAIT P1, [R4+URZ+0x38850], R5 ;  /* 0x03885005040075a7 */ /* 0x000722000802017f */
[----:B------:R-:W-:Y:S05]  /*4110*/  @P0 BRA `(.L_x_4062) ;  /* 0x0000000000040947 */ /* 0x000fea0003800000 */
[----:B------:R-:W-:Y:S01]  /*4120*/  BPT.TRAP 0x1 ;  /* 0x000000040000795c */ /* 0x000fe20000300000 */
.L_x_4062:
[----:B----4-:R-:W-:Y:S05]  /*4130*/  @P1 BRA `(.L_x_4063) ;  /* 0x0000000000081947 */ /* 0x010fea0003800000 */
[----:B------:R-:W4:Y:S02]  /*4140*/  SYNCS.PHASECHK.TRANS64.TRYWAIT P1, [R4+URZ+0x38850], R5 ;  /* 0x03885005040075a7 */ /* 0x000f24000802017f */
[----:B----4-:R-:W-:Y:S05]  /*4150*/  @!P1 BRA `(.L_x_4064) ;  /* 0x0000012800b09947 */ /* 0x010fea0003800000 */
.L_x_4063:
[----:B------:R-:W-:Y:S01]  /*4160*/  UIADD3 UR4, UR41, 0x400, URZ ;  /* 0x0000040029047890 */ /* 0x000fe2000fffe03f */
[----:B------:R-:W-:Y:S01]  /*4170*/  WARPGROUP.ARRIVE ;  /* 0x00000000000079c5 */ /* 0x000fe20000000000 */
[----:B------:R-:W-:-:S05]  /*4180*/  UIADD3 UR5, UR41, 0x26400, URZ ;  /* 0x0002640029057890 */ /* 0x000fca000fffe03f */
[----:B0-----:R-:W0:Y:S01]  /*4190*/  S2R R3, SR_TID.X ;  /* 0x0000000000037919 */ /* 0x001e220000002100 */
[----:B------:R-:W-:Y:S01]  /*41a0*/  USHF.R.U32.HI UR4, URZ, 0x4, UR4 ;  /* 0x000000043f047899 */ /* 0x000fe20008011604 */
[C---:B------:R-:W-:Y:S01]  /*41b0*/  IMAD R153, R23.reuse, -0x40, R153 ;  /* 0xffffffc017997824 */ /* 0x040fe200078e0299 */
[----:B------:R-:W-:Y:S01]  /*41c0*/  USHF.R.U32.HI UR5, URZ, 0x4, UR5 ;  /* 0x000000043f057899 */ /* 0x000fe20008011605 */
[----:B------:R-:W5:Y:S01]  /*41d0*/  S2R R15, SR_TID.X ;  /* 0x00000000000f7919 */ /* 0x000f620000002100 */
[----:B------:R-:W-:Y:S01]  /*41e0*/  ULOP3.LUT UR4, UR4, 0x3fff, URZ, 0xc0, !UPT ;  /* 0x00003fff04047892 */ /* 0x000fe2000f8ec03f */
[----:B------:R-:W-:Y:S01]  /*41f0*/  VIADD R23, R23, 0xfffffffe ;  /* 0xfffffffe17177836 */ /* 0x000fe20000000000 */
[----:B------:R-:W-:Y:S01]  /*4200*/  ULOP3.LUT UR5, UR5, 0x3fff, URZ, 0xc0, !UPT ;  /* 0x00003fff05057892 */ /* 0x000fe2000f8ec03f */
[----:B------:R-:W-:Y:S01]  /*4210*/  IADD3 R153, -R230, 0x40, R153 ;  /* 0x00000040e6997810 */ /* 0x000fe20007ffe199 */
[----:B------:R-:W-:Y:S02]  /*4220*/  ULOP3.LUT UR4, UR4, 0x10000, URZ, 0xfc, !UPT ;  /* 0x0001000004047892 */ /* 0x000fe4000f8efc3f */
[----:B------:R-:W-:Y:S01]  /*4230*/  ULOP3.LUT UR6, UR5, 0x10000, URZ, 0xfc, !UPT ;  /* 0x0001000005067892 */ /* 0x000fe2000f8efc3f */
[C---:B------:R-:W-:Y:S01]  /*4240*/  ISETP.GT.AND P1, PT, R153.reuse, RZ, PT ;  /* 0x000000ff9900720c */ /* 0x040fe20003f24270 */
[----:B------:R-:W-:Y:S01]  /*4250*/  ULEA UR10, UR37, UR4, 0xc ;  /* 0x00000004250a7291 */ /* 0x000fe2000f8e603f */
[C---:B------:R-:W-:Y:S01]  /*4260*/  ISETP.GT.AND P2, PT, R153.reuse, 0x1, PT ;  /* 0x000000019900780c */ /* 0x040fe20003f44270 */
[----:B------:R-:W-:Y:S01]  /*4270*/  UMOV UR21, 0x40000040 ;  /* 0x4000004000157882 */ /* 0x000fe20000000000 */
[----:B------:R-:W-:Y:S01]  /*4280*/  UMOV UR23, 0x40000040 ;  /* 0x4000004000177882 */ /* 0x000fe20000000000 */
[----:B------:R-:W-:Y:S01]  /*4290*/  UIADD3 UR14, UR6, 0x800, URZ ;  /* 0x00000800060e7890 */ /* 0x000fe2000fffe03f */
[C---:B------:R-:W-:Y:S01]  /*42a0*/  ISETP.GT.AND P3, PT, R153.reuse, 0x8, PT ;  /* 0x000000089900780c */ /* 0x040fe20003f64270 */
[----:B------:R-:W-:Y:S01]  /*42b0*/  UMOV UR20, UR6 ;  /* 0x0000000600147c82 */ /* 0x000fe20008000000 */
[----:B------:R-:W-:Y:S01]  /*42c0*/  UMOV UR22, UR10 ;  /* 0x0000000a00167c82 */ /* 0x000fe20008000000 */
[----:B------:R-:W-:Y:S01]  /*42d0*/  UIADD3 UR15, UR10, 0x800, URZ ;  /* 0x000008000a0f7890 */ /* 0x000fe2000fffe03f */
[----:B------:R-:W-:Y:S01]  /*42e0*/  HGMMA.64x64x16.F32.BF16 R24, gdesc[UR20], R24, gsb0 ;  /* 0x00e00000141879f0 */ /* 0x000fe20008001818 */
[----:B------:R-:W-:Y:S01]  /*42f0*/  UIADD3 UR20, UR6, 0x2, URZ ;  /* 0x0000000206147890 */ /* 0x000fe2000fffe03f */
[C---:B------:R-:W-:Y:S01]  /*4300*/  ISETP.GT.AND P4, PT, R153.reuse, 0x9, PT ;  /* 0x000000099900780c */ /* 0x040fe20003f84270 */
[----:B------:R-:W-:Y:S01]  /*4310*/  UIADD3 UR22, UR10, 0x2, URZ ;  /* 0x000000020a167890 */ /* 0x000fe2000fffe03f */
[C---:B------:R-:W-:Y:S01]  /*4320*/  ISETP.GT.AND P5, PT, R153.reuse, 0x10, PT ;  /* 0x000000109900780c */ /* 0x040fe20003fa4270 */
[----:B------:R-:W-:Y:S01]  /*4330*/  UMOV UR21, 0x40000040 ;  /* 0x4000004000157882 */ /* 0x000fe20000000000 */
[----:B------:R-:W-:Y:S01]  /*4340*/  UMOV UR23, 0x40000040 ;  /* 0x4000004000177882 */ /* 0x000fe20000000000 */
[----:B------:R-:W-:Y:S01]  /*4350*/  ISETP.GT.AND P6, PT, R153, 0x11, PT ;  /* 0x000000119900780c */ /* 0x000fe20003fc4270 */
[----:B------:R-:W-:Y:S01]  /*4360*/  UMOV UR19, 0x40000040 ;  /* 0x4000004000137882 */ /* 0x000fe20000000000 */
[----:B0-----:R-:W-:-:S02]  /*4370*/  SHF.R.U32.HI R3, RZ, 0x7, R3 ;  /* 0x00000007ff037819 */ /* 0x001fc40000011603 */
[----:B-----5:R-:W-:-:S04]  /*4380*/  LOP3.LUT R15, R15, 0x7f, RZ, 0xc0, !PT ;  /* 0x0000007f0f0f7812 */ /* 0x020fc800078ec0ff */
[----:B------:R-:W0:Y:S02]  /*4390*/  SHFL.IDX PT, R3, R3, RZ, 0x1f ;  /* 0x00001fff03037589 */ /* 0x000e2400000e0000 */
[----:B0-----:R-:W-:-:S13]  /*43a0*/  R2UR UR5, R3 ;  /* 0x00000000030572ca */ /* 0x001fda00000e0000 */
[----:B------:R-:W-:-:S03]  /*43b0*/  UISETP.GT.AND UP0, UPT, UR5, 0x7f, UPT ;  /* 0x0000007f0500788c */ /* 0x000fc6000bf04270 */
[----:B------:R-:W-:Y:S01]  /*43c0*/  UMOV UR5, 0x4 ;  /* 0x0000000400057882 */ /* 0x000fe20000000000 */
[----:B------:R-:W-:Y:S02]  /*43d0*/  USEL UR11, URZ, 0x2, !UP0 ;  /* 0x000000023f0b7887 */ /* 0x000fe4000c000000 */
[----:B------:R-:W-:Y:S02]  /*43e0*/  USEL UR7, UR5, 0x2, UP0 ;  /* 0x0000000205077887 */ /* 0x000fe40008000000 */
[----:B------:R-:W-:Y:S01]  /*43f0*/  USEL UR5, UR5, 0x6, !UP0 ;  /* 0x0000000605057887 */ /* 0x000fe2000c000000 */
[----:B------:R-:W-:Y:S02]  /*4400*/  WARPGROUP.DEPBAR.LE gsb0, 0x0 ;  /* 0x00008000000079c5 */ /* 0x000fe40000010000 */
[----:B------:R-:W-:-:S06]  /*4410*/  WARPGROUP.ARRIVE ;  /* 0x00000000000079c5 */ /* 0x000fcc0000000000 */
[----:B------:R-:W-:Y:S01]  /*4420*/  HGMMA.64x64x16.F32.BF16 R24, gdesc[UR20], R24, gsb0 ;  /* 0x00e00000141879f0 */ /* 0x000fe20008001818 */
[----:B------:R-:W-:Y:S02]  /*4430*/  UIADD3 UR20, UR6, 0x4, URZ ;  /* 0x0000000406147890 */ /* 0x000fe4000fffe03f */
[----:B------:R-:W-:Y:S01]  /*4440*/  UIADD3 UR22, UR10, 0x4, URZ ;  /* 0x000000040a167890 */ /* 0x000fe2000fffe03f */
[----:B------:R-:W-:Y:S01]  /*4450*/  UMOV UR21, 0x40000040 ;  /* 0x4000004000157882 */ /* 0x000fe20000000000 */
[----:B------:R-:W-:Y:S01]  /*4460*/  UMOV UR23, 0x40000040 ;  /* 0x4000004000177882 */ /* 0x000fe20000000000 */
        /* <DEDUP_REMOVED lines=94> */
[----:B------:R-:W-:Y:S02]  /*4a50*/  UIADD3 UR20, UR11, UR14, URZ ;  /* 0x0000000e0b147290 */ /* 0x000fe4000fffe03f */
[----:B------:R-:W-:Y:S01]  /*4a60*/  UIADD3 UR22, UR11, UR15, URZ ;  /* 0x0000000f0b167290 */ /* 0x000fe2000fffe03f */
        /* <DEDUP_REMOVED lines=16> */
[----:B------:R-:W-:Y:S01]  /*4b70*/  UMOV UR14, 0x28 ;  /* 0x00000028000e7882 */ /* 0x000fe20000000000 */
[----:B------:R-:W-:Y:S01]  /*4b80*/  UMOV UR15, 0xa00 ;  /* 0x00000a00000f7882 */ /* 0x000fe20000000000 */
[----:B------:R-:W-:Y:S02]  /*4b90*/  USEL UR14, UR14, 0x26, UP0 ;  /* 0x000000260e0e7887 */ /* 0x000fe40008000000 */
[----:B------:R-:W-:-:S02]  /*4ba0*/  USEL UR15, UR15, 0x980, UP0 ;  /* 0x000009800f0f7887 */ /* 0x000fc40008000000 */
[----:B------:R-:W-:Y:S02]  /*4bb0*/  ULOP3.LUT UR14, UR14, 0x6, URZ, 0xc0, !UPT ;  /* 0x000000060e0e7892 */ /* 0x000fe4000f8ec03f */
[----:B------:R-:W-:Y:S01]  /*4bc0*/  ULOP3.LUT UR15, UR15, 0xa00, URZ, 0xc0, !UPT ;  /* 0x00000a000f0f7892 */ /* 0x000fe2000f8ec03f */
[----:B------:R-:W-:Y:S02]  /*4bd0*/  WARPGROUP.DEPBAR.LE gsb0, 0x0 ;  /* 0x00008000000079c5 */ /* 0x000fe40000010000 */
[----:B------:R-:W-:-:S06]  /*4be0*/  WARPGROUP.ARRIVE ;  /* 0x00000000000079c5 */ /* 0x000fcc0000000000 */
[----:B------:R-:W-:Y:S01]  /*4bf0*/  HGMMA.64x64x16.F32.BF16 R24, gdesc[UR20], R24, gsb0 ;  /* 0x00e00000141879f0 */ /* 0x000fe20008001818 */
[----:B------:R-:W-:Y:S02]  /*4c00*/  UIADD3 UR20, UR14, UR15, UR6 ;  /* 0x0000000f0e147290 */ /* 0x000fe4000fffe006 */
[----:B------:R-:W-:Y:S01]  /*4c10*/  UIADD3 UR22, UR14, UR15, UR10 ;  /* 0x0000000f0e167290 */ /* 0x000fe2000fffe00a */
[----:B------:R-:W-:Y:S01]  /*4c20*/  UMOV UR21, 0x40000040 ;  /* 0x4000004000157882 */ /* 0x000fe20000000000 */
[----:B------:R-:W-:Y:S01]  /*4c30*/  UMOV UR23, 0x40000040 ;  /* 0x4000004000177882 */ /* 0x000fe20000000000 */
[----:B------:R-:W-:Y:S02]  /*4c40*/  UIADD3 UR14, UR6, 0xa00, URZ ;  /* 0x00000a00060e7890 */ /* 0x000fe4000fffe03f */
[----:B------:R-:W-:Y:S01]  /*4c50*/  UIADD3 UR15, UR10, 0xa00, URZ ;  /* 0x00000a000a0f7890 */ /* 0x000fe2000fffe03f */
        /* <DEDUP_REMOVED lines=87> */
[----:B------:R-:W-:Y:S02]  /*51d0*/  UMOV UR7, 0x1000 ;  /* 0x0000100000077882 */ /* 0x000fe40000000000 */
[----:B------:R-:W-:-:S04]  /*51e0*/  USEL UR7, UR7, 0xf80, UP0 ;  /* 0x00000f8007077887 */ /* 0x000fc80008000000 */
[----:B------:R-:W-:Y:S01]  /*51f0*/  ULOP3.LUT UR7, UR7, 0x1e00, URZ, 0xc0, !UPT ;  /* 0x00001e0007077892 */ /* 0x000fe2000f8ec03f */
        /* <DEDUP_REMOVED lines=8> */
[----:B------:R-:W-:Y:S01]  /*5280*/  ULDC UR15, c[0x0][0xa80] ;  /* 0x0002a000000f7ab9 */ /* 0x000fe20000000800 */
[----:B------:R-:W-:-:S04]  /*5290*/  USEL UR5, UR5, 0x3e, UP0 ;  /* 0x0000003e05057887 */ /* 0x000fc80008000000 */
        /* <DEDUP_REMOVED lines=8> */
[----:B------:R-:W-:Y:S01]  /*5320*/  ULDC UR5, c[0x0][0xad0] ;  /* 0x0002b40000057ab9 */ /* 0x000fe20000000800 */
[----:B------:R-:W-:-:S04]  /*5330*/  ULOP3.LUT UR7, UR43, 0x2000000, URZ, 0xfc, !UPT ;  /* 0x020000002b077892 */ /* 0x000fc8000f8efc3f */
[----:B------:R-:W-:-:S04]  /*5340*/  ULEA UR10, UR37, UR7, 0xc ;  /* 0x00000007250a7291 */ /* 0x000fc8000f8e603f */
[----:B------:R-:W-:-:S07]  /*5350*/  UIADD3 UR14, UR10, 0x80, URZ ;  /* 0x000000800a0e7890 */ /* 0x000fce000fffe03f */
[----:B------:R-:W-:Y:S01]  /*5360*/  UMOV UR18, UR14 ;  /* 0x0000000e00127c82 */ /* 0x000fe20008000000 */
[----:B------:R-:W-:Y:S01]  /*5370*/  UIADD3 UR14, UR10, 0x100, URZ ;  /* 0x000001000a0e7890 */ /* 0x000fe2000fffe03f */
        /* <DEDUP_REMOVED lines=35> */
[----:B-----5:R-:W-:Y:S01]  /*55b0*/  FSEL R25, R25, -INF , P2 ;  /* 0xff80000019197808 */ /* 0x020fe20001000000 */
[----:B------:R-:W-:Y:S01]  /*55c0*/  FMUL.FTZ R46, R46, UR5 ;  /* 0x000000052e2e7c20 */ /* 0x000fe20008410000 */
[----:B------:R-:W-:Y:S01]  /*55d0*/  FMUL.FTZ R47, R47, UR5 ;  /* 0x000000052f2f7c20 */ /* 0x000fe20008410000 */
[----:B------:R-:W-:Y:S01]  /*55e0*/  FMUL.FTZ R50, R50, UR5 ;  /* 0x0000000532327c20 */ /* 0x000fe20008410000 */
[----:B------:R-:W-:Y:S01]  /*55f0*/  FMNMX.FTZ R7, R24, R25, !PT ;  /* 0x0000001918077209 */ /* 0x000fe20007810000 */
[----:B------:R-:W-:Y:S01]  /*5600*/  FMUL.FTZ R51, R51, UR5 ;  /* 0x0000000533337c20 */ /* 0x000fe20008410000 */
[----:B------:R-:W-:Y:S01]  /*5610*/  FMUL.FTZ R54, R54, UR5 ;  /* 0x0000000536367c20 */ /* 0x000fe20008410000 */
[----:B------:R-:W5:Y:S01]  /*5620*/  MUFU.TANH R32, R32 ;  /* 0x0000002000207308 */ /* 0x000f620000002400 */
[----:B-1----:R-:W-:Y:S01]  /*5630*/  FSEL R28, R28, -INF , P3 ;  /* 0xff8000001c1c7808 */ /* 0x002fe20001800000 */
[----:B------:R-:W-:-:S03]  /*5640*/  FMUL.FTZ R55, R55, UR5 ;  /* 0x0000000537377c20 */ /* 0x000fc60008410000 */
[----:B------:R-:W-:-:S03]  /*5650*/  FMNMX.FTZ R6, R28, R7, !PT ;  /* 0x000000071c067209 */ /* 0x000fc60007810000 */
[----:B------:R-:W1:Y:S01]  /*5660*/  MUFU.TANH R3, R26 ;  /* 0x0000001a00037308 */ /* 0x000e620000002400 */
[----:B0-----:R-:W-:-:S04]  /*5670*/  FSEL R29, R29, -INF , P4 ;  /* 0xff8000001d1d7808 */ /* 0x001fc80002000000 */
[----:B------:R-:W-:-:S03]  /*5680*/  FMNMX.FTZ R7, R29, R6, !PT ;  /* 0x000000061d077209 */ /* 0x000fc60007810000 */
[----:B------:R-:W0:Y:S01]  /*5690*/  MUFU.TANH R33, R33 ;  /* 0x0000002100217308 */ /* 0x000e220000002400 */
[----:B-----5:R-:W-:-:S04]  /*56a0*/  FSEL R32, R32, -INF , P5 ;  /* 0xff80000020207808 */ /* 0x020fc80002800000 */
[----:B------:R-:W-:-:S03]  /*56b0*/  FMNMX.FTZ R6, R32, R7, !PT ;  /* 0x0000000720067209 */ /* 0x000fc60007810000 */
[----:B------:R-:W5:Y:S01]  /*56c0*/  MUFU.TANH R8, R27 ;  /* 0x0000001b00087308 */ /* 0x000f620000002400 */
[----:B-1----:R-:W-:Y:S02]  /*56d0*/  FSEL R3, R3, -INF , P1 ;  /* 0xff80000003037808 */ /* 0x002fe40000800000 */
[----:B------:R-:W-:-:S05]  /*56e0*/  ISETP.GT.AND P1, PT, R153, 0x18, PT ;  /* 0x000000189900780c */ /* 0x000fca0003f24270 */
[----:B------:R-:W1:Y:S01]  /*56f0*/  MUFU.TANH R36, R36 ;  /* 0x0000002400247308 */ /* 0x000e620000002400 */
[----:B0-----:R-:W-:-:S04]  /*5700*/  FSEL R33, R33, -INF , P6 ;  /* 0xff80000021217808 */ /* 0x001fc80003000000 */
[----:B------:R-:W-:-:S03]  /*5710*/  FMNMX.FTZ R7, R33, R6, !PT ;  /* 0x0000000621077209 */ /* 0x000fc60007810000 */
[----:B--234-:R-:W0:Y:S01]  /*5720*/  MUFU.TANH R5, R30 ;  /* 0x0000001e00057308 */ /* 0x01ce220000002400 */
[----:B-----5:R-:W-:Y:S02]  /*5730*/  FSEL R8, R8, -INF , P2 ;  /* 0xff80000008087808 */ /* 0x020fe40001000000 */
[----:B------:R-:W-:-:S05]  /*5740*/  ISETP.GT.AND P2, PT, R153, 0x19, PT ;  /* 0x000000199900780c */ /* 0x000fca0003f44270 */
[----:B------:R-:W2:Y:S01]  /*5750*/  MUFU.TANH R37, R37 ;  /* 0x0000002500257308 */ /* 0x000ea20000002400 */
[----:B-1----:R-:W-:-:S04]  /*5760*/  FSEL R36, R36, -INF , P1 ;  /* 0xff80000024247808 */ /* 0x002fc80000800000 */
[----:B------:R-:W-:-:S03]  /*5770*/  FMNMX.FTZ R6, R36, R7, !PT ;  /* 0x0000000724067209 */ /* 0x000fc60007810000 */
[----:B------:R-:W1:Y:S01]  /*5780*/  MUFU.TANH R9, R31 ;  /* 0x0000001f00097308 */ /* 0x000e620000002400 */
[----:B0-----:R-:W-:Y:S02]  /*5790*/  FSEL R5, R5, -INF , P3 ;  /* 0xff80000005057808 */ /* 0x001fe40001800000 */
[----:B------:R-:W-:-:S05]  /*57a0*/  ISETP.GT.AND P3, PT, R153, 0x20, PT ;  /* 0x000000209900780c */ /* 0x000fca0003f64270 */
[----:B------:R-:W0:Y:S01]  /*57b0*/  MUFU.TANH R40, R40 ;  /* 0x0000002800287308 */ /* 0x000e220000002400 */
[----:B--2---:R-:W-:-:S04]  /*57c0*/  FSEL R37, R37, -INF , P2 ;  /* 0xff80000025257808 */ /* 0x004fc80001000000 */
[----:B------:R-:W-:-:S03]  /*57d0*/  FMNMX.FTZ R7, R37, R6, !PT ;  /* 0x0000000625077209 */ /* 0x000fc60007810000 */
[----:B------:R-:W2:Y:S01]  /*57e0*/  MUFU.TANH R10, R34 ;  /* 0x00000022000a7308 */ /* 0x000ea20000002400 */
[----:B-1----:R-:W-:Y:S02]  /*57f0*/  FSEL R9, R9, -INF , P4 ;  /* 0xff80000009097808 */ /* 0x002fe40002000000 */
[----:B------:R-:W-:-:S05]  /*5800*/  ISETP.GT.AND P4, PT, R153, 0x21, PT ;  /* 0x000000219900780c */ /* 0x000fca0003f84270 */
[----:B------:R-:W1:Y:S01]  /*5810*/  MUFU.TANH R41, R41 ;  /* 0x0000002900297308 */ /* 0x000e620000002400 */
[----:B0-----:R-:W-:-:S04]  /*5820*/  FSEL R40, R40, -INF , P3 ;  /* 0xff80000028287808 */ /* 0x001fc80001800000 */
[----:B------:R-:W-:-:S03]  /*5830*/  FMNMX.FTZ R6, R40, R7, !PT ;  /* 0x0000000728067209 */ /* 0x000fc60007810000 */
[----:B------:R-:W0:Y:S01]  /*5840*/  MUFU.TANH R11, R35 ;  /* 0x00000023000b7308 */ /* 0x000e220000002400 */
[----:B--2---:R-:W-:Y:S02]  /*5850*/  FSEL R10, R10, -INF , P5 ;  /* 0xff8000000a0a7808 */ /* 0x004fe40002800000 */
        /* <DEDUP_REMOVED lines=35> */
[----:B--2---:R-:W-:-:S04]  /*5a90*/  FSEL R53, R53, -INF , P4 ;  /* 0xff80000035357808 */ /* 0x004fc80002000000 */
[----:B------:R-:W-:Y:S02]  /*5aa0*/  FMNMX.FTZ R12, R53, R6, !PT ;  /* 0x00000006350c7209 */ /* 0x000fe40007810000 */
[----:B------:R-:W-:Y:S01]  /*5ab0*/  FMNMX.FTZ R6, R3, R8, !PT ;  /* 0x0000000803067209 */ /* 0x000fe20007810000 */
[----:B------:R-:W2:Y:S01]  /*5ac0*/  MUFU.TANH R50, R50 ;  /* 0x0000003200327308 */ /* 0x000ea20000002400 */
[----:B-1----:R-:W-:Y:S01]  /*5ad0*/  FSEL R46, R46, -INF , P5 ;  /* 0xff8000002e2e7808 */ /* 0x002fe20002800000 */
[----:B------:R-:W1:Y:S01]  /*5ae0*/  SHFL.BFLY PT, R7, R12, 0x2, 0x1f ;  /* 0x0c401f000c077f89 */ /* 0x000e6200000e0000 */
[----:B------:R-:W-:-:S05]  /*5af0*/  FMNMX.FTZ R6, R5, R6, !PT ;  /* 0x0000000605067209 */ /* 0x000fca0007810000 */
[----:B------:R-:W3:Y:S01]  /*5b00*/  MUFU.TANH R51, R51 ;  /* 0x0000003300337308 */ /* 0x000ee20000002400 */
[----:B0-----:R-:W-:-:S07]  /*5b10*/  FSEL R47, R47, -INF , P6 ;  /* 0xff8000002f2f7808 */ /* 0x001fce0003000000 */
[----:B------:R-:W0:Y:S01]  /*5b20*/  MUFU.TANH R54, R54 ;  /* 0x0000003600367308 */ /* 0x000e220000002400 */
[----:B--2---:R-:W-:-:S07]  /*5b30*/  FSEL R50, R50, -INF , P1 ;  /* 0xff80000032327808 */ /* 0x004fce0000800000 */
[----:B------:R-:W2:Y:S01]  /*5b40*/  MUFU.TANH R55, R55 ;  /* 0x0000003700377308 */ /* 0x000ea20000002400 */
[----:B---3--:R-:W-:Y:S02]  /*5b50*/  FSEL R51, R51, -INF , P2 ;  /* 0xff80000033337808 */ /* 0x008fe40001000000 */
[----:B-1----:R-:W-:Y:S02]  /*5b60*/  FMNMX.FTZ R13, R12, R7, !PT ;  /* 0x000000070c0d7209 */ /* 0x002fe40007810000 */
[----:B------:R-:W-:Y:S02]  /*5b70*/  FMNMX.FTZ R7, R9, R6, !PT ;  /* 0x0000000609077209 */ /* 0x000fe40007810000 */
[----:B------:R-:W-:Y:S01]  /*5b80*/  ISETP.GE.AND P2, PT, R23, R18, PT ;  /* 0x000000121700720c */ /* 0x000fe20003f46270 */
[----:B------:R-:W1:Y:S01]  /*5b90*/  SHFL.BFLY PT, R14, R13, 0x1, 0x1f ;  /* 0x0c201f000d0e7f89 */ /* 0x000e6200000e0000 */
[----:B------:R-:W-:Y:S02]  /*5ba0*/  FMNMX.FTZ R6, R10, R7, !PT ;  /* 0x000000070a067209 */ /* 0x000fe40007810000 */
[----:B0-----:R-:W-:-:S02]  /*5bb0*/  FSEL R54, R54, -INF , P3 ;  /* 0xff80000036367808 */ /* 0x001fc40001800000 */
[----:B------:R-:W-:-:S04]  /*5bc0*/  FMNMX.FTZ R7, R11, R6, !PT ;  /* 0x000000060b077209 */ /* 0x000fc80007810000 */
[----:B------:R-:W-:Y:S02]  /*5bd0*/  FMNMX.FTZ R12, R38, R7, !PT ;  /* 0x00000007260c7209 */ /* 0x000fe40007810000 */
[----:B--2---:R-:W-:Y:S02]  /*5be0*/  FSEL R55, R55, -INF , P4 ;  /* 0xff80000037377808 */ /* 0x004fe40002000000 */
[----:B------:R-:W-:-:S04]  /*5bf0*/  FMNMX.FTZ R7, R39, R12, !PT ;  /* 0x0000000c27077209 */ /* 0x000fc80007810000 */
[----:B------:R-:W-:-:S04]  /*5c00*/  FMNMX.FTZ R12, R42, R7, !PT ;  /* 0x000000072a0c7209 */ /* 0x000fc80007810000 */
[----:B------:R-:W-:Y:S02]  /*5c10*/  FMNMX.FTZ R7, R43, R12, !PT ;  /* 0x0000000c2b077209 */ /* 0x000fe40007810000 */
[----:B-1----:R-:W-:Y:S02]  /*5c20*/  FMNMX.FTZ R6, R13, R14, !PT ;  /* 0x0000000e0d067209 */ /* 0x002fe40007810000 */
        /* <DEDUP_REMOVED lines=16> */
[--C-:B------:R-:W-:Y:S01]  /*5d30*/  FFMA.FTZ R36, R36, UR15, -R14.reuse ;  /* 0x0000000f24247c23 */ /* 0x100fe2000801080e */
[----:B------:R-:W0:Y:S01]  /*5d40*/  SHFL.BFLY PT, R7, R12, 0x2, 0x1f ;  /* 0x0c401f000c077f89 */ /* 0x000e2200000e0000 */
        /* <DEDUP_REMOVED lines=9> */
[----:B------:R-:W-:-:S02]  /*5de0*/  FFMA.FTZ R14, R53, UR15, -R14 ;  /* 0x0000000f350e7c23 */ /* 0x000fc4000801080e */
[----:B------:R-:W-:Y:S08]  /*5df0*/  MUFU.EX2 R28, R28 ;  /* 0x0000001c001c7308 */ /* 0x000ff00000000800 */
[----:B------:R-:W2:Y:S01]  /*5e00*/  MUFU.EX2 R29, R29 ;  /* 0x0000001d001d7308 */ /* 0x000ea20000000800 */
[----:B-1----:R-:W-:Y:S02]  /*5e10*/  F2FP.BF16.F32.PACK_AB R152, R25, R24 ;  /* 0x000000181998723e */ /* 0x002fe400000010ff */
[----:B0-----:R-:W-:-:S05]  /*5e20*/  FMNMX.FTZ R13, R12, R7, !PT ;  /* 0x000000070c0d7209 */ /* 0x001fca0007810000 */
[----:B------:R-:W-:Y:S01]  /*5e30*/  MUFU.EX2 R32, R32 ;  /* 0x0000002000207308 */ /* 0x000fe20000000800 */
[----:B------:R-:W0:Y:S07]  /*5e40*/  SHFL.BFLY PT, R12, R13, 0x1, 0x1f ;  /* 0x0c201f000d0c7f89 */ /* 0x000e2e00000e0000 */
[----:B------:R-:W1:Y:S01]  /*5e50*/  MUFU.EX2 R33, R33 ;  /* 0x0000002100217308 */ /* 0x000e620000000800 */
[----:B--2---:R-:W-:-:S07]  /*5e60*/  F2FP.BF16.F32.PACK_AB R154, R29, R28 ;  /* 0x0000001c1d9a723e */ /* 0x004fce00000010ff */
[----:B------:R-:W-:Y:S08]  /*5e70*/  MUFU.EX2 R36, R36 ;  /* 0x0000002400247308 */ /* 0x000ff00000000800 */
[----:B------:R-:W2:Y:S01]  /*5e80*/  MUFU.EX2 R37, R37 ;  /* 0x0000002500257308 */ /* 0x000ea20000000800 */
[----:B0-----:R-:W-:Y:S02]  /*5e90*/  FMNMX.FTZ R7, R13, R12, !PT ;  /* 0x0000000c0d077209 */ /* 0x001fe40007810000 */
[----:B-1----:R-:W-:-:S02]  /*5ea0*/  F2FP.BF16.F32.PACK_AB R156, R33, R32 ;  /* 0x00000020219c723e */ /* 0x002fc400000010ff */
[C---:B------:R-:W-:Y:S01]  /*5eb0*/  FSETP.NEU.FTZ.AND P1, PT, R7.reuse, -INF , PT ;  /* 0xff8000000700780b */ /* 0x040fe20003f3d000 */
[----:B------:R-:W-:Y:S02]  /*5ec0*/  FMUL.FTZ R12, R7, UR15 ;  /* 0x0000000f070c7c20 */ /* 0x000fe40008410000 */
[----:B------:R-:W-:Y:S03]  /*5ed0*/  MUFU.EX2 R13, R14 ;  /* 0x0000000e000d7308 */ /* 0x000fe60000000800 */
[----:B------:R-:W-:Y:S02]  /*5ee0*/  FSEL R12, R12, RZ, P1 ;  /* 0x000000ff0c0c7208 */ /* 0x000fe40000800000 */
[----:B------:R-:W-:-:S03]  /*5ef0*/  ISETP.NE.AND P1, PT, R15, RZ, PT ;  /* 0x000000ff0f00720c */ /* 0x000fc60003f25270 */
        /* <DEDUP_REMOVED lines=13> */
[----:B------:R-:W1:Y:S01]  /*5fd0*/  MUFU.EX2 R8, R8 ;  /* 0x0000000800087308 */ /* 0x000e620000000800 */
[----:B0-----:R-:W-:-:S02]  /*5fe0*/  @!P1 VIADD R3, R4, 0x38840 ;  /* 0x0003884004039836 */ /* 0x001fc40000000000 */
[--C-:B------:R-:W-:Y:S01]  /*5ff0*/  FFMA.FTZ R50, R50, UR15, -R12.reuse ;  /* 0x0000000f32327c23 */ /* 0x100fe2000801080c */
[--C-:B------:R-:W-:Y:S01]  /*6000*/  FFMA.FTZ R51, R51, UR15, -R12.reuse ;  /* 0x0000000f33337c23 */ /* 0x100fe2000801080c */
[--C-:B------:R-:W-:Y:S01]  /*6010*/  FFMA.FTZ R54, R54, UR15, -R12.reuse ;  /* 0x0000000f36367c23 */ /* 0x100fe2000801080c */
[----:B------:R-:W-:Y:S01]  /*6020*/  FFMA.FTZ R12, R55, UR15, -R12 ;  /* 0x0000000f370c7c23 */ /* 0x000fe2000801080c */
[----:B------:R-:W-:Y:S01]  /*6030*/  @!P1 PRMT R3, RZ, 0x654, R3 ;  /* 0x00000654ff039816 */ /* 0x000fe20000000003 */
[----:B------:R-:W-:Y:S01]  /*6040*/  @!P1 VIADD R4, R4, 0x38860 ;  /* 0x0003886004049836 */ /* 0x000fe20000000000 */
[----:B------:R-:W0:Y:S01]  /*6050*/  MUFU.EX2 R5, R5 ;  /* 0x0000000500057308 */ /* 0x000e220000000800 */
[----:B--2---:R-:W-:Y:S01]  /*6060*/  F2FP.BF16.F32.PACK_AB R158, R37, R36 ;  /* 0x00000024259e723e */ /* 0x004fe200000010ff */
[----:B------:R0:W-:Y:S02]  /*6070*/  @!P1 SYNCS.ARRIVE.TRANS64.RED.A1T0 RZ, [R3+URZ], RZ ;  /* 0x000000ff03ff99a7 */ /* 0x0001e4000810043f */
[----:B------:R-:W-:-:S04]  /*6080*/  @!P1 PRMT R4, RZ, 0x654, R4 ;  /* 0x00000654ff049816 */ /* 0x000fc80000000004 */
[----:B------:R2:W3:Y:S01]  /*6090*/  MUFU.EX2 R20, R9 ;  /* 0x0000000900147308 */ /* 0x0004e20000000800 */
[----:B-1----:R-:W-:Y:S01]  /*60a0*/  FADD.FTZ R14, R153, R8 ;  /* 0x00000008990e7221 */ /* 0x002fe20000010000 */
[----:B------:R-:W-:-:S06]  /*60b0*/  F2FP.BF16.F32.PACK_AB R153, R8, R153 ;  /* 0x000000990899723e */ /* 0x000fcc00000010ff */
[----:B------:R-:W1:Y:S01]  /*60c0*/  MUFU.EX2 R10, R10 ;  /* 0x0000000a000a7308 */ /* 0x000e620000000800 */
[----:B--2---:R-:W-:Y:S01]  /*60d0*/  FADD.FTZ R9, R24, R25 ;  /* 0x0000001918097221 */ /* 0x004fe20000010000 */
[----:B0-----:R-:W-:-:S03]  /*60e0*/  FADD.FTZ R3, R5, R14 ;  /* 0x0000000e05037221 */ /* 0x001fc60000010000 */
[----:B------:R-:W-:-:S03]  /*60f0*/  FADD.FTZ R26, R28, R9 ;  /* 0x000000091c1a7221 */ /* 0x000fc60000010000 */
[----:B------:R-:W0:Y:S01]  /*6100*/  MUFU.EX2 R11, R11 ;  /* 0x0000000b000b7308 */ /* 0x000e220000000800 */
[C---:B---3--:R-:W-:Y:S01]  /*6110*/  FADD.FTZ R3, R20.reuse, R3 ;  /* 0x0000000314037221 */ /* 0x048fe20000010000 */
[----:B------:R-:W-:Y:S01]  /*6120*/  FADD.FTZ R9, R29, R26 ;  /* 0x0000001a1d097221 */ /* 0x000fe20000010000 */
[----:B------:R-:W-:Y:S01]  /*6130*/  F2FP.BF16.F32.PACK_AB R155, R20, R5 ;  /* 0x00000005149b723e */ /* 0x000fe200000010ff */
[----:B------:R-:W-:Y:S02]  /*6140*/  BAR.SYNC.DEFER_BLOCKING 0xf, 0x100 ;  /* 0x03c4000000007b1d */ /* 0x000fe40000010000 */
[----:B------:R-:W-:Y:S01]  /*6150*/  FADD.FTZ R14, R32, R9 ;  /* 0x00000009200e7221 */ /* 0x000fe20000010000 */
[----:B-1----:R-:W-:-:S03]  /*6160*/  FADD.FTZ R26, R10, R3 ;  /* 0x000000030a1a7221 */ /* 0x002fc60000010000 */
[----:B------:R-:W1:Y:S01]  /*6170*/  MUFU.EX2 R38, R38 ;  /* 0x0000002600267308 */ /* 0x000e620000000800 */
[----:B------:R-:W-:-:S04]  /*6180*/  FADD.FTZ R3, R33, R14 ;  /* 0x0000000e21037221 */ /* 0x000fc80000010000 */
[----:B------:R-:W-:Y:S01]  /*6190*/  FADD.FTZ R14, R36, R3 ;  /* 0x00000003240e7221 */ /* 0x000fe20000010000 */
[----:B0-----:R-:W-:Y:S02]  /*61a0*/  FADD.FTZ R9, R11, R26 ;  /* 0x0000001a0b097221 */ /* 0x001fe40000010000 */
[----:B------:R-:W0:Y:S01]  /*61b0*/  MUFU.EX2 R39, R39 ;  /* 0x0000002700277308 */ /* 0x000e220000000800 */
[----:B------:R-:W-:Y:S01]  /*61c0*/  FADD.FTZ R3, R37, R14 ;  /* 0x0000000e25037221 */ /* 0x000fe20000010000 */
[----:B------:R-:W-:-:S06]  /*61d0*/  F2FP.BF16.F32.PACK_AB R157, R11, R10 ;  /* 0x0000000a0b9d723e */ /* 0x000fcc00000010ff */
        /* <DEDUP_REMOVED lines=13> */
[----:B0-----:R-:W-:-:S07]  /*62b0*/  FADD.FTZ R10, R46, R5 ;  /* 0x000000052e0a7221 */ /* 0x001fce0000010000 */
        /* <DEDUP_REMOVED lines=12> */
[----:B------:R-:W3:Y:S01]  /*6380*/  MUFU.EX2 R54, R54 ;  /* 0x0000003600367308 */ /* 0x000ee20000000800 */
[C---:B0-----:R-:W-:Y:S01]  /*6390*/  FADD.FTZ R5, R51.reuse, R10 ;  /* 0x0000000a33057221 */ /* 0x041fe20000010000 */
[----:B------:R-:W-:-:S06]  /*63a0*/  F2FP.BF16.F32.PACK_AB R165, R51, R50 ;  /* 0x0000003233a5723e */ /* 0x000fcc00000010ff */
[----:B------:R-:W0:Y:S01]  /*63b0*/  MUFU.EX2 R48, R48 ;  /* 0x0000003000307308 */ /* 0x000e220000000800 */
[C---:B--2---:R-:W-:Y:S01]  /*63c0*/  FADD.FTZ R3, R45.reuse, R8 ;  /* 0x000000082d037221 */ /* 0x044fe20000010000 */
[----:B------:R-:W-:-:S05]  /*63d0*/  F2FP.BF16.F32.PACK_AB R162, R45, R44 ;  /* 0x0000002c2da2723e */ /* 0x000fca00000010ff */
[----:B------:R1:W-:Y:S01]  /*63e0*/  STSM.16.M88.4 [R184], R160 ;  /* 0x000000a0b8007844 */ /* 0x0003e20000000200 */
[----:B------:R-:W2:Y:S01]  /*63f0*/  MUFU.EX2 R167, R12 ;  /* 0x0000000c00a77308 */ /* 0x000ea20000000800 */
[----:B---3--:R-:W-:-:S07]  /*6400*/  FADD.FTZ R10, R54, R5 ;  /* 0x00000005360a7221 */ /* 0x008fce0000010000 */
[----:B------:R-:W3:Y:S01]  /*6410*/  MUFU.EX2 R49, R49 ;  /* 0x0000003100317308 */ /* 0x000ee20000000800 */
[----:B0-----:R-:W-:-:S07]  /*6420*/  FADD.FTZ R8, R48, R3 ;  /* 0x0000000330087221 */ /* 0x001fce0000010000 */
[----:B------:R-:W0:Y:S01]  /*6430*/  MUFU.EX2 R52, R52 ;  /* 0x0000003400347308 */ /* 0x000e220000000800 */
[C---:B--2---:R-:W-:Y:S01]  /*6440*/  FADD.FTZ R5, R167.reuse, R10 ;  /* 0x0000000aa7057221 */ /* 0x044fe20000010000 */
[----:B------:R-:W-:Y:S02]  /*6450*/  F2FP.BF16.F32.PACK_AB R167, R167, R54 ;  /* 0x00000036a7a7723e */ /* 0x000fe400000010ff */
[C---:B---3--:R-:W-:Y:S01]  /*6460*/  F2FP.BF16.F32.PACK_AB R164, R49.reuse, R48 ;  /* 0x0000003031a4723e */ /* 0x048fe200000010ff */
[----:B------:R-:W-:Y:S01]  /*6470*/  FADD.FTZ R3, R49, R8 ;  /* 0x0000000831037221 */ /* 0x000fe20000010000 */
[----:B0-----:R-:W-:-:S03]  /*6480*/  F2FP.BF16.F32.PACK_AB R166, R13, R52 ;  /* 0x000000340da6723e */ /* 0x001fc600000010ff */
[----:B------:R-:W-:Y:S02]  /*6490*/  FADD.FTZ R8, R52, R3 ;  /* 0x0000000334087221 */ /* 0x000fe40000010000 */
[----:B------:R1:W-:Y:S01]  /*64a0*/  STSM.16.M88.4 [R185], R164 ;  /* 0x000000a4b9007844 */ /* 0x0003e20000000200 */
[----:B------:R-:W-:Y:S01]  /*64b0*/  WARPGROUP.ARRIVE ;  /* 0x00000000000079c5 */ /* 0x000fe20000000000 */
[----:B------:R-:W-:-:S05]  /*64c0*/  FADD.FTZ R3, R13, R8 ;  /* 0x000000080d037221 */ /* 0x000fca0000010000 */
[----:B------:R-:W-:Y:S01]  /*64d0*/  HGMMA.64x256x16.F32.BF16 R24, R152, gdesc[UR8].tnspB, RZ, !UPT, gsb0 ;  /* 0x43e0000898187df0 */ /* 0x000fe2000c0018ff */
[----:B------:R-:W-:Y:S01]  /*64e0*/  UIADD3 UR10, UR10, 0x180, URZ ;  /* 0x000001800a0a7890 */ /* 0x000fe2000fffe03f */
[----:B------:R-:W-:Y:S01]  /*64f0*/  UMOV UR11, 0x40000040 ;  /* 0x40000040000b7882 */ /* 0x000fe20000000000 */
[----:B------:R-:W-:Y:S02]  /*6500*/  WARPGROUP.DEPBAR.LE gsb0, 0x0 ;  /* 0x00008000000079c5 */ /* 0x000fe40000010000 */
[----:B------:R-:W-:-:S15]  /*6510*/  WARPGROUP.ARRIVE ;  /* 0x00000000000079c5 */ /* 0x000fde0000000000 */
[----:B------:R-:W-:-:S08]  /*6520*/  NOP ;  /* 0x0000000000007918 */ /* 0x000fd00000000000 */
[----:B------:R-:W-:Y:S01]  /*6530*/  HGMMA.64x256x16.F32.BF16 R24, R156, gdesc[UR16].tnspB, R24, gsb0 ;  /* 0x43e000109c187df0 */ /* 0x000fe20008001818 */
[----:B------:R-:W-:Y:S01]  /*6540*/  UMOV UR18, UR14 ;  /* 0x0000000e00127c82 */ /* 0x000fe20008000000 */
[----:B------:R-:W-:Y:S01]  /*6550*/  UMOV UR19, 0x40000040 ;  /* 0x4000004000137882 */ /* 0x000fe20000000000 */
        /* <DEDUP_REMOVED lines=19> */
[----:B------:R-:W-:Y:S01]  /*6690*/  R2UR UR11, R23 ;  /* 0x00000000170b72ca */ /* 0x000fe200000e0000 */
[----:B-1----:R-:W-:Y:S01]  /*66a0*/  IMAD.MOV.U32 R4, RZ, RZ, R7 ;  /* 0x000000ffff047224 */ /* 0x002fe200078e0007 */
[----:B------:R-:W-:Y:S01]  /*66b0*/  UMOV UR10, UR37 ;  /* 0x00000025000a7c82 */ /* 0x000fe20008000000 */
[----:B------:R-:W-:-:S12]  /*66c0*/  IMAD.MOV.U32 R8, RZ, RZ, R6 ;  /* 0x000000ffff087224 */ /* 0x000fd800078e0006 */
.L_x_4074:
[----:B------:R-:W-:Y:S01]  /*66d0*/  UIADD3 UR37, UR10, 0x1, URZ ;  /* 0x000000010a257890 */ /* 0x000fe2000fffe03f */
[----:B------:R-:W-:Y:S01]  /*66e0*/  UMOV UR5, UR11 ;  /* 0x0000000b00057c82 */ /* 0x000fe20008000000 */
[----:B------:R-:W-:Y:S01]  /*66f0*/  UIADD3 UR11, UR11, -0x1, URZ ;  /* 0xffffffff0b0b7890 */ /* 0x000fe2000fffe03f */
[----:B------:R-:W-:Y:S01]  /*6700*/  ISETP.LT.AND P2, PT, R18, UR5, PT ;  /* 0x0000000512007c0c */ /* 0x000fe2000bf41270 */
[----:B------:R-:W-:-:S04]  /*6710*/  UISETP.NE.AND UP0, UPT, UR37, 0x2, UPT ;  /* 0x000000022500788c */ /* 0x000fc8000bf05270 */
[----:B------:R-:W-:Y:S02]  /*6720*/  USEL UR14, URZ, 0x1, UP0 ;  /* 0x000000013f0e7887 */ /* 0x000fe40008000000 */
[----:B------:R-:W-:Y:S02]  /*6730*/  USEL UR37, UR37, URZ, UP0 ;  /* 0x0000003f25257287 */ /* 0x000fe40008000000 */
[----:B------:R-:W-:Y:S01]  /*6740*/  ULOP3.LUT UR36, UR36, UR14, URZ, 0x3c, !UPT ;  /* 0x0000000e24247292 */ /* 0x000fe2000f8e3c3f */
[----:B0-----:R-:W-:Y:S11]  /*6750*/  @P0 BRA `(.L_x_4066) ;  /* 0x0000000000040947 */ /* 0x001ff60003800000 */
[----:B------:R-:W-:Y:S01]  /*6760*/  BPT.TRAP 0x1 ;  /* 0x000000040000795c */ /* 0x000fe20000300000 */
.L_x_4066:
[----:B------:R-:W-:Y:S01]  /*6770*/  ULEA UR5, UR37, UR41, 0x3 ;  /* 0x0000002925057291 */ /* 0x000fe2000f8e183f */
[----:B------:R-:W-:-:S05]  /*6780*/  IMAD.U32 R6, RZ, RZ, UR36 ;  /* 0x00000024ff067e24 */ /* 0x000fca000f8e00ff */
[----:B------:R-:W-:-:S04]  /*6790*/  SHF.L.U32 R6, R6, 0x1f, RZ ;  /* 0x0000001f06067819 */ /* 0x000fc800000006ff */
[----:B------:R0:W1:Y:S01]  /*67a0*/  SYNCS.PHASECHK.TRANS64.TRYWAIT P3, [UR5+0x38830], R6 ;  /* 0x03883006ff0075a7 */ /* 0x0000620008060145 */
[----:B------:R-:W-:Y:S05]  /*67b0*/  @P0 BRA `(.L_x_4067) ;  /* 0x0000000000040947 */ /* 0x000fea0003800000 */
[----:B------:R-:W-:Y:S01]  /*67c0*/  BPT.TRAP 0x1 ;  /* 0x000000040000795c */ /* 0x000fe20000300000 */
.L_x_4067:
[----:B-1----:R-:W-:Y:S05]  /*67d0*/  @P3 BRA `(.L_x_4068) ;  /* 0x0000000000083947 */ /* 0x002fea0003800000 */
[----:B------:R-:W1:Y:S02]  /*67e0*/  SYNCS.PHASECHK.TRANS64.TRYWAIT P3, [UR5+0x38830], R6 ;  /* 0x03883006ff0075a7 */ /* 0x000e640008060145 */
[----:B-1----:R-:W-:Y:S05]  /*67f0*/  @!P3 BRA `(.L_x_4069) ;  /* 0x00000104001cb947 */ /* 0x002fea0003800000 */
.L_x_4068:
        /* <DEDUP_REMOVED lines=8> */
[----:B------:R-:W-:-:S04]  /*6880*/  ULOP3.LUT UR14, UR14, 0x3fff, URZ, 0xc0, !UPT ;  /* 0x00003fff0e0e7892 */ /* 0x000fc8000f8ec03f */
[----:B------:R-:W-:Y:S02]  /*6890*/  ULEA UR18, UR37, UR18, 0x9 ;  /* 0x0000001225127291 */ /* 0x000fe4000f8e483f */
[----:B------:R-:W-:Y:S02]  /*68a0*/  ULOP3.LUT UR20, UR14, 0x10000, URZ, 0xfc, !UPT ;  /* 0x000100000e147892 */ /* 0x000fe4000f8efc3f */
[----:B------:R-:W-:-:S03]  /*68b0*/  UIADD3 UR14, UR18, 0x4, URZ ;  /* 0x00000004120e7890 */ /* 0x000fc6000fffe03f */
[----:B------:R-:W-:-:S04]  /*68c0*/  UMOV UR22, UR18 ;  /* 0x0000001200167c82 */ /* 0x000fc80008000000 */
[----:B------:R-:W-:Y:S01]  /*68d0*/  HGMMA.64x64x16.F32.BF16 R152, gdesc[UR20], RZ, !UPT, gsb0 ;  /* 0x00e00000149879f0 */ /* 0x000fe2000c0018ff */
[----:B------:R-:W-:Y:S01]  /*68e0*/  UIADD3 UR22, UR18, 0x2, URZ ;  /* 0x0000000212167890 */ /* 0x000fe2000fffe03f */
[----:B------:R-:W-:Y:S01]  /*68f0*/  UMOV UR20, UR8 ;  /* 0x0000000800147c82 */ /* 0x000fe20008000000 */
[----:B------:R-:W-:Y:S01]  /*6900*/  UMOV UR21, UR9 ;  /* 0x0000000900157c82 */ /* 0x000fe20008000000 */
[----:B------:R-:W-:Y:S01]  /*6910*/  UMOV UR23, 0x40000040 ;  /* 0x4000004000177882 */ /* 0x000fe20000000000 */
[----:B------:R-:W-:Y:S01]  /*6920*/  UIADD3 UR18, UR18, 0x6, URZ ;  /* 0x0000000612127890 */ /* 0x000fe2000fffe03f */
        /* <DEDUP_REMOVED lines=10> */
[----:B------:R-:W-:Y:S05]  /*69d0*/  @P0 BRA `(.L_x_4070) ;  /* 0x0000000000040947 */ /* 0x000fea0003800000 */
[----:B------:R-:W-:Y:S01]  /*69e0*/  BPT.TRAP 0x1 ;  /* 0x000000040000795c */ /* 0x000fe20000300000 */
.L_x_4070:
[----:B------:R2:W3:Y:S01]  /*69f0*/  SYNCS.PHASECHK.TRANS64.TRYWAIT P3, [UR5+0x38850], R6 ;  /* 0x03885006ff0075a7 */ /* 0x0004e20008060145 */
[----:B------:R-:W-:Y:S05]  /*6a00*/  @P0 BRA `(.L_x_4071) ;  /* 0x0000000000040947 */ /* 0x000fea0003800000 */
[----:B------:R-:W-:Y:S01]  /*6a10*/  BPT.TRAP 0x1 ;  /* 0x000000040000795c */ /* 0x000fe20000300000 */
.L_x_4071:
[----:B---3--:R-:W-:Y:S05]  /*6a20*/  @P3 BRA `(.L_x_4072) ;  /* 0x0000000000083947 */ /* 0x008fea0003800000 */
[----:B------:R-:W3:Y:S02]  /*6a30*/  SYNCS.PHASECHK.TRANS64.TRYWAIT P3, [UR5+0x38850], R6 ;  /* 0x03885006ff0075a7 */ /* 0x000ee40008060145 */
[----:B---3--:R-:W-:Y:S05]  /*6a40*/  @!P3 BRA `(.L_x_4073) ;  /* 0x0000010000a0b947 */ /* 0x008fea0003800000 */
.L_x_4072:
[----:B------:R-:W-:Y:S01]  /*6a50*/  UIADD3 UR14, UR41, 0x26400, URZ ;  /* 0x00026400290e7890 */ /* 0x000fe2000fffe03f */
[----:B------:R-:W-:Y:S01]  /*6a60*/  WARPGROUP.ARRIVE ;  /* 0x00000000000079c5 */ /* 0x000fe20000000000 */
[----:B------:R-:W-:-:S05]  /*6a70*/  UIADD3 UR18, UR6, 0x2, URZ ;  /* 0x0000000206127890 */ /* 0x000fca000fffe03f */
[----:B-1----:R-:W1:Y:S01]  /*6a80*/  S2R R7, SR_TID.X ;  /* 0x0000000000077919 */ /* 0x002e620000002100 */
[----:B------:R-:W-:Y:S01]  /*6a90*/  USHF.R.U32.HI UR14, URZ, 0x4, UR14 ;  /* 0x000000043f0e7899 */ /* 0x000fe2000801160e */
[----:B------:R-:W-:Y:S01]  /*6aa0*/  ISETP.NE.AND P3, PT, R17, RZ, PT ;  /* 0x000000ff1100720c */ /* 0x000fe20003f65270 */
[----:B------:R-:W-:Y:S02]  /*6ab0*/  UIADD3 UR15, UR6, 0x4, URZ ;  /* 0x00000004060f7890 */ /* 0x000fe4000fffe03f */
[----:B------:R-:W-:Y:S02]  /*6ac0*/  ULOP3.LUT UR19, UR14, 0x3fff, URZ, 0xc0, !UPT ;  /* 0x00003fff0e137892 */ /* 0x000fe4000f8ec03f */
[----:B------:R-:W-:Y:S02]  /*6ad0*/  ULEA UR14, UR37, UR4, 0xc ;  /* 0x00000004250e7291 */ /* 0x000fe4000f8e603f */
[----:B------:R-:W-:Y:S01]  /*6ae0*/  ULOP3.LUT UR6, UR19, 0x10000, URZ, 0xfc, !UPT ;  /* 0x0001000013067892 */ /* 0x000fe2000f8efc3f */
[----:B------:R-:W-:Y:S01]  /*6af0*/  UMOV UR23, 0x40000040 ;  /* 0x4000004000177882 */ /* 0x000fe20000000000 */
[----:B------:R-:W-:Y:S01]  /*6b00*/  UMOV UR21, 0x40000040 ;  /* 0x4000004000157882 */ /* 0x000fe20000000000 */
[----:B------:R-:W-:-:S02]  /*6b10*/  UIADD3 UR24, UR14, 0x800, URZ ;  /* 0x000008000e187890 */ /* 0x000fc4000fffe03f */
[----:B------:R-:W-:Y:S02]  /*6b20*/  UMOV UR22, UR14 ;  /* 0x0000000e00167c82 */ /* 0x000fe40008000000 */
[----:B------:R-:W-:Y:S01]  /*6b30*/  UMOV UR20, UR6 ;  /* 0x0000000600147c82 */ /* 0x000fe20008000000 */
[----:B------:R-:W-:Y:S01]  /*6b40*/  UIADD3 UR25, UR6, 0x800, URZ ;  /* 0x0000080006197890 */ /* 0x000fe2000fffe03f */
[----:B------:R-:W-:Y:S01]  /*6b50*/  HGMMA.64x64x16.F32.BF16 R152, gdesc[UR20], R152, gsb0 ;  /* 0x00e00000149879f0 */ /* 0x000fe20008001898 */
[----:B------:R-:W-:Y:S01]  /*6b60*/  UIADD3 UR22, UR14, 0x2, URZ ;  /* 0x000000020e167890 */ /* 0x000fe2000fffe03f */
[----:B------:R-:W-:Y:S01]  /*6b70*/  UMOV UR20, UR18 ;  /* 0x0000001200147c82 */ /* 0x000fe20008000000 */
[----:B------:R-:W-:Y:S01]  /*6b80*/  UMOV UR21, 0x40000040 ;  /* 0x4000004000157882 */ /* 0x000fe20000000000 */
[----:B------:R-:W-:Y:S01]  /*6b90*/  UMOV UR23, 0x40000040 ;  /* 0x4000004000177882 */ /* 0x000fe20000000000 */
[----:B-1----:R-:W-:-:S05]  /*6ba0*/  SHF.R.U32.HI R7, RZ, 0x7, R7 ;  /* 0x00000007ff077819 */ /* 0x002fca0000011607 */
[----:B0-2---:R-:W0:Y:S01]  /*6bb0*/  SHFL.IDX PT, R6, R7, RZ, 0x1f ;  /* 0x00001fff07067589 */ /* 0x005e2200000e0000 */
[----:B------:R-:W-:Y:S02]  /*6bc0*/  WARPGROUP.DEPBAR.LE gsb0, 0x0 ;  /* 0x00008000000079c5 */ /* 0x000fe40000010000 */
[----:B------:R-:W-:-:S06]  /*6bd0*/  WARPGROUP.ARRIVE ;  /* 0x00000000000079c5 */ /* 0x000fcc0000000000 */
[----:B------:R-:W-:Y:S01]  /*6be0*/  HGMMA.64x64x16.F32.BF16 R152, gdesc[UR20], R152, gsb0 ;  /* 0x00e00000149879f0 */ /* 0x000fe20008001898 */
[----:B------:R-:W-:Y:S01]  /*6bf0*/  UIADD3 UR22, UR14, 0x4, URZ ;  /* 0x000000040e167890 */ /* 0x000fe2000fffe03f */
[----:B------:R-:W-:Y:S01]  /*6c00*/  UMOV UR20, UR15 ;  /* 0x0000000f00147c82 */ /* 0x000fe20008000000 */
[----:B------:R-:W-:Y:S01]  /*6c10*/  UMOV UR21, 0x40000040 ;  /* 0x4000004000157882 */ /* 0x000fe20000000000 */
[----:B------:R-:W-:Y:S01]  /*6c20*/  UMOV UR23, 0x40000040 ;  /* 0x4000004000177882 */ /* 0x000fe20000000000 */
        /* <DEDUP_REMOVED lines=118> */
[----:B------:R-:W-:Y:S01]  /*7390*/  UIADD3 UR25, UR6, 0xa00, URZ ;  /* 0x00000a0006197890 */ /* 0x000fe2000fffe03f */
[----:B------:R-:W-:Y:S02]  /*73a0*/  WARPGROUP.DEPBAR.LE gsb0, 0x0 ;  /* 0x00008000000079c5 */ /* 0x000fe40000010000 */
[----:B------:R-:W-:-:S06]  /*73b0*/  WARPGROUP.ARRIVE ;  /* 0x00000000000079c5 */ /* 0x000fcc0000000000 */
[----:B------:R-:W-:Y:S01]  /*73c0*/  HGMMA.64x64x16.F32.BF16 R152, gdesc[UR20], R152, gsb0 ;  /* 0x00e00000149879f0 */ /* 0x000fe20008001898 */
[----:B------:R-:W-:Y:S01]  /*73d0*/  UMOV UR20, 0x28 ;  /* 0x0000002800147882 */ /* 0x000fe20000000000 */
[----:B------:R-:W-:Y:S01]  /*73e0*/  UMOV UR21, 0xa00 ;  /* 0x00000a0000157882 */ /* 0x000fe20000000000 */
[----:B------:R-:W-:Y:S02]  /*73f0*/  USEL UR20, UR20, 0x26, UP0 ;  /* 0x0000002614147887 */ /* 0x000fe40008000000 */
[----:B------:R-:W-:Y:S02]  /*7400*/  USEL UR21, UR21, 0x980, UP0 ;  /* 0x0000098015157887 */ /* 0x000fe40008000000 */
[----:B------:R-:W-:Y:S02]  /*7410*/  ULOP3.LUT UR20, UR20, 0x6, URZ, 0xc0, !UPT ;  /* 0x0000000614147892 */ /* 0x000fe4000f8ec03f */
[----:B------:R-:W-:Y:S01]  /*7420*/  ULOP3.LUT UR21, UR21, 0xa00, URZ, 0xc0, !UPT ;  /* 0x00000a0015157892 */ /* 0x000fe2000f8ec03f */
[----:B------:R-:W-:-:S03]  /*7430*/  UMOV UR23, 0x40000040 ;  /* 0x4000004000177882 */ /* 0x000fc60000000000 */
[----:B------:R-:W-:Y:S02]  /*7440*/  UIADD3 UR22, UR20, UR21, UR6 ;  /* 0x0000001514167290 */ /* 0x000fe4000fffe006 */
[----:B------:R-:W-:-:S03]  /*7450*/  UIADD3 UR24, UR20, UR21, UR14 ;  /* 0x0000001514187290 */ /* 0x000fc6000fffe00e */
[----:B------:R-:W-:Y:S02]  /*7460*/  UMOV UR21, 0x40000040 ;  /* 0x4000004000157882 */ /* 0x000fe40000000000 */
[----:B------:R-:W-:Y:S02]  /*7470*/  UMOV UR20, UR22 ;  /* 0x0000001600147c82 */ /* 0x000fe40008000000 */
[----:B------:R-:W-:Y:S01]  /*7480*/  UMOV UR22, UR24 ;  /* 0x0000001800167c82 */ /* 0x000fe20008000000 */
        /* <DEDUP_REMOVED lines=113> */
[----:B------:R-:W-:Y:S01]  /*7ba0*/  ULDC UR15, c[0x0][0xa80] ;  /* 0x0002a000000f7ab9 */ /* 0x000fe20000000800 */
        /* <DEDUP_REMOVED lines=34> */
[----:B------:R-:W0:Y:S01]  /*7dd0*/  MUFU.TANH R11, R11 ;  /* 0x0000000b000b7308 */ /* 0x000e220000002400 */
[----:B-1----:R-:W-:Y:S01]  /*7de0*/  FMNMX.FTZ R6, R9, R6, !PT ;  /* 0x0000000609067209 */ /* 0x002fe20007810000 */
[----:B------:R-:W-:Y:S01]  /*7df0*/  IMAD.U32 R175, RZ, RZ, UR10 ;  /* 0x0000000affaf7e24 */ /* 0x000fe2000f8e00ff */
[----:B------:R-:W-:-:S03]  /*7e00*/  ULEA UR10, UR37, UR7, 0xc ;  /* 0x00000007250a7291 */ /* 0x000fc6000f8e603f */
[----:B------:R-:W-:Y:S02]  /*7e10*/  @!P3 IMAD R175, R175, 0x40, R16 ;  /* 0x00000040afafb824 */ /* 0x000fe400078e0210 */
[----:B------:R-:W1:Y:S01]  /*7e20*/  MUFU.TANH R12, R12 ;  /* 0x0000000c000c7308 */ /* 0x000e620000002400 */
[----:B--2---:R-:W-:Y:S01]  /*7e30*/  FMNMX.FTZ R6, R10, R6, !PT ;  /* 0x000000060a067209 */ /* 0x004fe20007810000 */
[----:B------:R-:W-:Y:S01]  /*7e40*/  UMOV UR18, UR10 ;  /* 0x0000000a00127c82 */ /* 0x000fe20008000000 */
[----:B------:R-:W-:-:S05]  /*7e50*/  @!P3 LEA R175, R175, UR41, 0x2 ;  /* 0x00000029afafbc11 */ /* 0x000fca000f8e10ff */
        /* <DEDUP_REMOVED lines=22> */
[----:B------:R-:W-:Y:S01]  /*7fc0*/  MUFU.TANH R154, R154 ;  /* 0x0000009a009a7308 */ /* 0x000fe20000002400 */
[----:B--2---:R-:W-:-:S07]  /*7fd0*/  FMNMX.FTZ R6, R157, R6, !PT ;  /* 0x000000069d067209 */ /* 0x004fce0007810000 */
[----:B------:R-:W-:Y:S01]  /*7fe0*/  MUFU.TANH R155, R155 ;  /* 0x0000009b009b7308 */ /* 0x000fe20000002400 */
[----:B0-----:R-:W-:-:S05]  /*7ff0*/  FMNMX.FTZ R6, R160, R6, !PT ;  /* 0x00000006a0067209 */ /* 0x001fca0007810000 */
[----:B------:R-:W0:Y:S02]  /*8000*/  SHFL.BFLY PT, R161, R6, 0x2, 0x1f ;  /* 0x0c401f0006a17f89 */ /* 0x000e2400000e0000 */
[----:B------:R-:W-:Y:S08]  /*8010*/  MUFU.TANH R158, R158 ;  /* 0x0000009e009e7308 */ /* 0x000ff00000002400 */
[----:B------:R-:W-:Y:S08]  /*8020*/  MUFU.TANH R159, R159 ;  /* 0x0000009f009f7308 */ /* 0x000ff00000002400 */
[----:B------:R-:W-:Y:S01]  /*8030*/  MUFU.TANH R168, R168 ;  /* 0x000000a800a87308 */ /* 0x000fe20000002400 */
[----:B0-----:R-:W-:-:S07]  /*8040*/  FMNMX.FTZ R6, R6, R161, !PT ;  /* 0x000000a106067209 */ /* 0x001fce0007810000 */
[----:B------:R-:W-:Y:S01]  /*8050*/  MUFU.TANH R169, R169 ;  /* 0x000000a900a97308 */ /* 0x000fe20000002400 */
[----:B------:R-:W0:Y:S07]  /*8060*/  SHFL.BFLY PT, R161, R6, 0x1, 0x1f ;  /* 0x0c201f0006a17f89 */ /* 0x000e2e00000e0000 */
[----:B------:R-:W-:Y:S08]  /*8070*/  MUFU.TANH R172, R172 ;  /* 0x000000ac00ac7308 */ /* 0x000ff00000002400 */
[----:B------:R-:W-:Y:S01]  /*8080*/  MUFU.TANH R173, R173 ;  /* 0x000000ad00ad7308 */ /* 0x000fe20000002400 */
[----:B0-----:R-:W-:-:S05]  /*8090*/  FMNMX.FTZ R6, R6, R161, !PT ;  /* 0x000000a106067209 */ /* 0x001fca0007810000 */
[C---:B------:R-:W-:Y:S01]  /*80a0*/  FMUL.FTZ R161, R6.reuse, UR15 ;  /* 0x0000000f06a17c20 */ /* 0x040fe20008410000 */
[----:B------:R-:W-:Y:S02]  /*80b0*/  FADD.FTZ R165, -R6, R8 ;  /* 0x0000000806a57221 */ /* 0x000fe40000010100 */
[----:B------:R0:W-:Y:S01]  /*80c0*/  MUFU.TANH R8, R162 ;  /* 0x000000a200087308 */ /* 0x0001e20000002400 */
[--C-:B------:R-:W-:Y:S01]  /*80d0*/  FFMA.FTZ R7, R7, UR15, -R161.reuse ;  /* 0x0000000f07077c23 */ /* 0x100fe200080108a1 */
[----:B------:R-:W-:Y:S01]  /*80e0*/  FMUL.FTZ R165, R165, UR15 ;  /* 0x0000000fa5a57c20 */ /* 0x000fe20008410000 */
[--C-:B------:R-:W-:Y:S01]  /*80f0*/  FFMA.FTZ R10, R10, UR15, -R161.reuse ;  /* 0x0000000f0a0a7c23 */ /* 0x100fe200080108a1 */
[--C-:B------:R-:W-:Y:S01]  /*8100*/  FFMA.FTZ R11, R11, UR15, -R161.reuse ;  /* 0x0000000f0b0b7c23 */ /* 0x100fe200080108a1 */
[--C-:B------:R-:W-:Y:S01]  /*8110*/  FFMA.FTZ R12, R12, UR15, -R161.reuse ;  /* 0x0000000f0c0c7c23 */ /* 0x100fe200080108a1 */
[--C-:B------:R-:W-:Y:S01]  /*8120*/  FFMA.FTZ R13, R13, UR15, -R161.reuse ;  /* 0x0000000f0d0d7c23 */ /* 0x100fe200080108a1 */
[--C-:B------:R-:W-:Y:S01]  /*8130*/  FFMA.FTZ R14, R14, UR15, -R161.reuse ;  /* 0x0000000f0e0e7c23 */ /* 0x100fe200080108a1 */
[----:B------:R-:W-:Y:S01]  /*8140*/  MUFU.EX2 R7, R7 ;  /* 0x0000000700077308 */ /* 0x000fe20000000800 */
[--C-:B0-----:R-:W-:Y:S01]  /*8150*/  FFMA.FTZ R162, R9, UR15, -R161.reuse ;  /* 0x0000000f09a27c23 */ /* 0x101fe200080108a1 */
[--C-:B------:R-:W-:Y:S01]  /*8160*/  FFMA.FTZ R164, R15, UR15, -R161.reuse ;  /* 0x0000000f0fa47c23 */ /* 0x100fe200080108a1 */
[--C-:B------:R-:W-:Y:S01]  /*8170*/  FFMA.FTZ R20, R20, UR15, -R161.reuse ;  /* 0x0000000f14147c23 */ /* 0x100fe200080108a1 */
[--C-:B------:R-:W-:Y:S01]  /*8180*/  FFMA.FTZ R21, R21, UR15, -R161.reuse ;  /* 0x0000000f15157c23 */ /* 0x100fe200080108a1 */
[--C-:B------:R-:W-:Y:S01]  /*8190*/  FFMA.FTZ R23, R23, UR15, -R161.reuse ;  /* 0x0000000f17177c23 */ /* 0x100fe200080108a1 */
[--C-:B------:R-:W-:Y:S01]  /*81a0*/  FFMA.FTZ R153, R153, UR15, -R161.reuse ;  /* 0x0000000f99997c23 */ /* 0x100fe200080108a1 */
[--C-:B------:R-:W-:Y:S01]  /*81b0*/  FFMA.FTZ R156, R156, UR15, -R161.reuse ;  /* 0x0000000f9c9c7c23 */ /* 0x100fe200080108a1 */
[----:B------:R0:W1:Y:S01]  /*81c0*/  MUFU.EX2 R9, R165 ;  /* 0x000000a500097308 */ /* 0x0000620000000800 */
[--C-:B------:R-:W-:Y:S01]  /*81d0*/  FFMA.FTZ R157, R157, UR15, -R161.reuse ;  /* 0x0000000f9d9d7c23 */ /* 0x100fe200080108a1 */
[----:B------:R-:W-:Y:S01]  /*81e0*/  FFMA.FTZ R160, R160, UR15, -R161 ;  /* 0x0000000fa0a07c23 */ /* 0x000fe200080108a1 */
[----:B------:R-:W-:-:S05]  /*81f0*/  IMAD.U32 R15, RZ, RZ, UR5 ;  /* 0x00000005ff0f7e24 */ /* 0x000fca000f8e00ff */
[----:B------:R-:W-:Y:S01]  /*8200*/  MUFU.EX2 R10, R10 ;  /* 0x0000000a000a7308 */ /* 0x000fe20000000800 */
[----:B0-----:R-:W-:Y:S01]  /*8210*/  FFMA.FTZ R165, R152, UR15, -R161 ;  /* 0x0000000f98a57c23 */ /* 0x001fe200080108a1 */
[----:B------:R-:W-:-:S06]  /*8220*/  FMUL.FTZ R161, R163, UR14 ;  /* 0x0000000ea3a17c20 */ /* 0x000fcc0008410000 */
[----:B------:R0:W2:Y:S01]  /*8230*/  MUFU.EX2 R152, R162 ;  /* 0x000000a200987308 */ /* 0x0000a20000000800 */
[----:B-1----:R-:W-:Y:S01]  /*8240*/  FFMA.FTZ R163, R9, R3, R7 ;  /* 0x0000000309a37223 */ /* 0x002fe20000010007 */
[-C--:B------:R-:W-:Y:S01]  /*8250*/  FMUL.FTZ R24, R24, R9.reuse ;  /* 0x0000000918187220 */ /* 0x080fe20000410000 */
[-C--:B------:R-:W-:Y:S01]  /*8260*/  FMUL.FTZ R25, R25, R9.reuse ;  /* 0x0000000919197220 */ /* 0x080fe20000410000 */
[-C--:B------:R-:W-:Y:S01]  /*8270*/  FMUL.FTZ R28, R28, R9.reuse ;  /* 0x000000091c1c7220 */ /* 0x080fe20000410000 */
[-C--:B------:R-:W-:Y:S01]  /*8280*/  FMUL.FTZ R29, R29, R9.reuse ;  /* 0x000000091d1d7220 */ /* 0x080fe20000410000 */
[-C--:B------:R-:W-:Y:S01]  /*8290*/  FMUL.FTZ R32, R32, R9.reuse ;  /* 0x0000000920207220 */ /* 0x080fe20000410000 */
[-C--:B------:R-:W-:Y:S01]  /*82a0*/  FMUL.FTZ R33, R33, R9.reuse ;  /* 0x0000000921217220 */ /* 0x080fe20000410000 */
[----:B------:R-:W1:Y:S01]  /*82b0*/  MUFU.TANH R161, R161 ;  /* 0x000000a100a17308 */ /* 0x000e620000002400 */
[----:B0-----:R-:W-:Y:S01]  /*82c0*/  FMUL.FTZ R162, R166, UR14 ;  /* 0x0000000ea6a27c20 */ /* 0x001fe20008410000 */
[----:B------:R-:W-:Y:S01]  /*82d0*/  FMUL.FTZ R166, R170, UR14 ;  /* 0x0000000eaaa67c20 */ /* 0x000fe20008410000 */
[----:B------:R-:W-:Y:S01]  /*82e0*/  FMUL.FTZ R170, R178, UR14 ;  /* 0x0000000eb2aa7c20 */ /* 0x000fe20008410000 */
[-C--:B------:R-:W-:Y:S01]  /*82f0*/  FMUL.FTZ R36, R36, R9.reuse ;  /* 0x0000000924247220 */ /* 0x080fe20000410000 */
[-C--:B------:R-:W-:Y:S01]  /*8300*/  FMUL.FTZ R37, R37, R9.reuse ;  /* 0x0000000925257220 */ /* 0x080fe20000410000 */
[-C--:B------:R-:W-:Y:S01]  /*8310*/  FMUL.FTZ R40, R40, R9.reuse ;  /* 0x0000000928287220 */ /* 0x080fe20000410000 */
[----:B------:R-:W-:Y:S01]  /*8320*/  FMUL.FTZ R41, R41, R9 ;  /* 0x0000000929297220 */ /* 0x000fe20000410000 */
[----:B------:R-:W0:Y:S01]  /*8330*/  MUFU.TANH R162, R162 ;  /* 0x000000a200a27308 */ /* 0x000e220000002400 */
[C---:B--2---:R-:W-:Y:S01]  /*8340*/  FADD.FTZ R163, R152.reuse, R163 ;  /* 0x000000a398a37221 */ /* 0x044fe20000010000 */
[----:B------:R-:W-:Y:S01]  /*8350*/  F2FP.BF16.F32.PACK_AB R152, R152, R7 ;  /* 0x000000079898723e */ /* 0x000fe200000010ff */
[----:B------:R-:W-:-:S02]  /*8360*/  @!P1 VIADD R7, R15, 0x38840 ;  /* 0x000388400f079836 */ /* 0x000fc40000000000 */
[-C--:B------:R-:W-:Y:S01]  /*8370*/  FMUL.FTZ R44, R44, R9.reuse ;  /* 0x000000092c2c7220 */ /* 0x080fe20000410000 */
[----:B------:R-:W-:Y:S01]  /*8380*/  FADD.FTZ R163, R10, R163 ;  /* 0x000000a30aa37221 */ /* 0x000fe20000010000 */
[-C--:B------:R-:W-:Y:S01]  /*8390*/  FMUL.FTZ R45, R45, R9.reuse ;  /* 0x000000092d2d7220 */ /* 0x080fe20000410000 */
[-C--:B------:R-:W-:Y:S01]  /*83a0*/  FMUL.FTZ R48, R48, R9.reuse ;  /* 0x0000000930307220 */ /* 0x080fe20000410000 */
[----:B------:R-:W-:Y:S01]  /*83b0*/  @!P1 PRMT R7, RZ, 0x654, R7 ;  /* 0x00000654ff079816 */ /* 0x000fe20000000007 */
[----:B------:R2:W3:Y:S01]  /*83c0*/  MUFU.TANH R3, R167 ;  /* 0x000000a700037308 */ /* 0x0004e20000002400 */
[-C--:B------:R-:W-:Y:S01]  /*83d0*/  FMUL.FTZ R49, R49, R9.reuse ;  /* 0x0000000931317220 */ /* 0x080fe20000410000 */
[-C--:B------:R-:W-:Y:S01]  /*83e0*/  FMUL.FTZ R52, R52, R9.reuse ;  /* 0x0000000934347220 */ /* 0x080fe20000410000 */
[----:B------:R4:W-:Y:S01]  /*83f0*/  @!P1 SYNCS.ARRIVE.TRANS64.RED.A1T0 RZ, [R7+URZ], RZ ;  /* 0x000000ff07ff99a7 */ /* 0x0009e2000810043f */
[----:B------:R-:W-:Y:S01]  /*8400*/  @!P3 STS [R175+0x38400], R9 ;  /* 0x03840009af00b388 */ /* 0x000fe20000000800 */
[-C--:B------:R-:W-:Y:S01]  /*8410*/  FMUL.FTZ R53, R53, R9.reuse ;  /* 0x0000000935357220 */ /* 0x080fe20000410000 */
[-C--:B------:R-:W-:Y:S01]  /*8420*/  FMUL.FTZ R56, R56, R9.reuse ;  /* 0x0000000938387220 */ /* 0x080fe20000410000 */
[-C--:B------:R-:W-:Y:S01]  /*8430*/  FMUL.FTZ R57, R57, R9.reuse ;  /* 0x0000000939397220 */ /* 0x080fe20000410000 */
[----:B------:R-:W5:Y:S01]  /*8440*/  MUFU.TANH R166, R166 ;  /* 0x000000a600a67308 */ /* 0x000f620000002400 */
[----:B--2---:R-:W-:Y:S01]  /*8450*/  FMUL.FTZ R167, R171, UR14 ;  /* 0x0000000eaba77c20 */ /* 0x004fe20008410000 */
[----:B------:R-:W-:Y:S01]  /*8460*/  FMUL.FTZ R171, R179, UR14 ;  /* 0x0000000eb3ab7c20 */ /* 0x000fe20008410000 */
[----:B----4-:R-:W-:Y:S01]  /*8470*/  FMNMX.FTZ R7, R154, R4, !PT ;  /* 0x000000049a077209 */ /* 0x010fe20007810000 */
[-C--:B------:R-:W-:Y:S01]  /*8480*/  FMUL.FTZ R60, R60, R9.reuse ;  /* 0x000000093c3c7220 */ /* 0x080fe20000410000 */
[-C--:B------:R-:W-:Y:S01]  /*8490*/  FMUL.FTZ R61, R61, R9.reuse ;  /* 0x000000093d3d7220 */ /* 0x080fe20000410000 */
[----:B------:R-:W-:Y:S01]  /*84a0*/  FMUL.FTZ R64, R64, R9 ;  /* 0x0000000940407220 */ /* 0x000fe20000410000 */
        /* <DEDUP_REMOVED lines=9> */
[----:B------:R-:W-:Y:S01]  /*8540*/  MUFU.TANH R170, R170 ;  /* 0x000000aa00aa7308 */ /* 0x000fe20000002400 */
[-C--:B------:R-:W-:Y:S01]  /*8550*/  FMUL.FTZ R76, R76, R9.reuse ;  /* 0x000000094c4c7220 */ /* 0x080fe20000410000 */
[----:B------:R-:W-:Y:S01]  /*8560*/  FMUL.FTZ R77, R77, R9 ;  /* 0x000000094d4d7220 */ /* 0x000fe20000410000 */
[----:B------:R-:W-:Y:S01]  /*8570*/  FMNMX.FTZ R7, R8, R7, !PT ;  /* 0x0000000708077209 */ /* 0x000fe20007810000 */
[-C--:B------:R-:W-:Y:S01]  /*8580*/  FMUL.FTZ R80, R80, R9.reuse ;  /* 0x0000000950507220 */ /* 0x080fe20000410000 */
[-C--:B------:R-:W-:Y:S01]  /*8590*/  FMUL.FTZ R81, R81, R9.reuse ;  /* 0x0000000951517220 */ /* 0x080fe20000410000 */
[----:B------:R-:W-:Y:S01]  /*85a0*/  FMUL.FTZ R84, R84, R9 ;  /* 0x0000000954547220 */ /* 0x000fe20000410000 */
[----:B-1----:R-:W-:Y:S01]  /*85b0*/  FMNMX.FTZ R7, R161, R7, !PT ;  /* 0x00000007a1077209 */ /* 0x002fe20007810000 */
[----:B------:R-:W-:Y:S01]  /*85c0*/  MUFU.TANH R171, R171 ;  /* 0x000000ab00ab7308 */ /* 0x000fe20000002400 */
[-C--:B------:R-:W-:Y:S01]  /*85d0*/  FMUL.FTZ R85, R85, R9.reuse ;  /* 0x0000000955557220 */ /* 0x080fe20000410000 */
[----:B------:R-:W-:Y:S01]  /*85e0*/  FMUL.FTZ R88, R88, R9 ;  /* 0x0000000958587220 */ /* 0x000fe20000410000 */
[----:B0-----:R-:W-:Y:S01]  /*85f0*/  FMNMX.FTZ R7, R162, R7, !PT ;  /* 0x00000007a2077209 */ /* 0x001fe20007810000 */
[-C--:B------:R-:W-:Y:S01]  /*8600*/  FMUL.FTZ R89, R89, R9.reuse ;  /* 0x0000000959597220 */ /* 0x080fe20000410000 */
[-C--:B------:R-:W-:Y:S01]  /*8610*/  FMUL.FTZ R92, R92, R9.reuse ;  /* 0x000000095c5c7220 */ /* 0x080fe20000410000 */
[----:B------:R-:W-:Y:S01]  /*8620*/  FMUL.FTZ R93, R93, R9 ;  /* 0x000000095d5d7220 */ /* 0x000fe20000410000 */
[----:B---3--:R-:W-:Y:S01]  /*8630*/  FMNMX.FTZ R7, R3, R7, !PT ;  /* 0x0000000703077209 */ /* 0x008fe20007810000 */
[----:B------:R-:W0:Y:S01]  /*8640*/  MUFU.EX2 R11, R11 ;  /* 0x0000000b000b7308 */ /* 0x000e220000000800 */
[-C--:B------:R-:W-:Y:S01]  /*8650*/  FMUL.FTZ R96, R96, R9.reuse ;  /* 0x0000000960607220 */ /* 0x080fe20000410000 */
[----:B------:R-:W-:Y:S01]  /*8660*/  FMUL.FTZ R97, R97, R9 ;  /* 0x0000000961617220 */ /* 0x000fe20000410000 */
[----:B-----5:R-:W-:Y:S01]  /*8670*/  FMNMX.FTZ R7, R166, R7, !PT ;  /* 0x00000007a6077209 */ /* 0x020fe20007810000 */
[-C--:B------:R-:W-:Y:S01]  /*8680*/  FMUL.FTZ R100, R100, R9.reuse ;  /* 0x0000000964647220 */ /* 0x080fe20000410000 */
[-C--:B------:R-:W-:Y:S01]  /*8690*/  FMUL.FTZ R101, R101, R9.reuse ;  /* 0x0000000965657220 */ /* 0x080fe20000410000 */
[----:B------:R-:W-:Y:S01]  /*86a0*/  FMUL.FTZ R104, R104, R9 ;  /* 0x0000000968687220 */ /* 0x000fe20000410000 */
[----:B--2---:R-:W-:Y:S01]  /*86b0*/  FMNMX.FTZ R7, R167, R7, !PT ;  /* 0x00000007a7077209 */ /* 0x004fe20007810000 */
[----:B------:R-:W1:Y:S01]  /*86c0*/  MUFU.EX2 R12, R12 ;  /* 0x0000000c000c7308 */ /* 0x000e620000000800 */
[-C--:B------:R-:W-:Y:S01]  /*86d0*/  FMUL.FTZ R105, R105, R9.reuse ;  /* 0x0000000969697220 */ /* 0x080fe20000410000 */
[----:B------:R-:W-:Y:S01]  /*86e0*/  FMUL.FTZ R108, R108, R9 ;  /* 0x000000096c6c7220 */ /* 0x000fe20000410000 */
[----:B------:R-:W-:Y:S01]  /*86f0*/  FMNMX.FTZ R7, R168, R7, !PT ;  /* 0x00000007a8077209 */ /* 0x000fe20007810000 */
[-C--:B------:R-:W-:Y:S01]  /*8700*/  FMUL.FTZ R109, R109, R9.reuse ;  /* 0x000000096d6d7220 */ /* 0x080fe20000410000 */
[-C--:B------:R-:W-:Y:S01]  /*8710*/  FMUL.FTZ R112, R112, R9.reuse ;  /* 0x0000000970707220 */ /* 0x080fe20000410000 */
[----:B------:R-:W-:Y:S01]  /*8720*/  FMUL.FTZ R113, R113, R9 ;  /* 0x0000000971717220 */ /* 0x000fe20000410000 */
[----:B------:R-:W-:Y:S01]  /*8730*/  FMNMX.FTZ R7, R169, R7, !PT ;  /* 0x00000007a9077209 */ /* 0x000fe20007810000 */
[----:B------:R-:W2:Y:S01]  /*8740*/  MUFU.EX2 R13, R13 ;  /* 0x0000000d000d7308 */ /* 0x000ea20000000800 */
[----:B0-----:R-:W-:Y:S01]  /*8750*/  FADD.FTZ R163, R11, R163 ;  /* 0x000000a30ba37221 */ /* 0x001fe20000010000 */
[----:B------:R-:W-:Y:S01]  /*8760*/  FMUL.FTZ R116, R116, R9 ;  /* 0x0000000974747220 */ /* 0x000fe20000410000 */
[----:B------:R-:W-:Y:S01]  /*8770*/  FMNMX.FTZ R7, R170, R7, !PT ;  /* 0x00000007aa077209 */ /* 0x000fe20007810000 */
[-C--:B------:R-:W-:Y:S01]  /*8780*/  FMUL.FTZ R117, R117, R9.reuse ;  /* 0x0000000975757220 */ /* 0x080fe20000410000 */
[-C--:B------:R-:W-:Y:S01]  /*8790*/  FMUL.FTZ R120, R120, R9.reuse ;  /* 0x0000000978787220 */ /* 0x080fe20000410000 */
[----:B------:R-:W-:Y:S01]  /*87a0*/  FMUL.FTZ R121, R121, R9 ;  /* 0x0000000979797220 */ /* 0x000fe20000410000 */
[----:B------:R-:W-:Y:S01]  /*87b0*/  FMNMX.FTZ R7, R171, R7, !PT ;  /* 0x00000007ab077209 */ /* 0x000fe20007810000 */
[----:B------:R-:W0:Y:S01]  /*87c0*/  MUFU.EX2 R14, R14 ;  /* 0x0000000e000e7308 */ /* 0x000e220000000800 */
[----:B-1----:R-:W-:Y:S01]  /*87d0*/  FADD.FTZ R163, R12, R163 ;  /* 0x000000a30ca37221 */ /* 0x002fe20000010000 */
[----:B------:R-:W-:Y:S01]  /*87e0*/  FMUL.FTZ R124, R124, R9 ;  /* 0x000000097c7c7220 */ /* 0x000fe20000410000 */
[----:B------:R-:W-:Y:S01]  /*87f0*/  FMNMX.FTZ R7, R172, R7, !PT ;  /* 0x00000007ac077209 */ /* 0x000fe20007810000 */
[-C--:B------:R-:W-:Y:S01]  /*8800*/  FMUL.FTZ R125, R125, R9.reuse ;  /* 0x000000097d7d7220 */ /* 0x080fe20000410000 */
[-C--:B------:R-:W-:Y:S01]  /*8810*/  FMUL.FTZ R128, R128, R9.reuse ;  /* 0x0000000980807220 */ /* 0x080fe20000410000 */
[----:B------:R-:W-:Y:S01]  /*8820*/  FMUL.FTZ R129, R129, R9 ;  /* 0x0000000981817220 */ /* 0x000fe20000410000 */
[----:B------:R-:W-:Y:S01]  /*8830*/  FMNMX.FTZ R7, R173, R7, !PT ;  /* 0x00000007ad077209 */ /* 0x000fe20007810000 */
[----:B------:R-:W1:Y:S01]  /*8840*/  MUFU.EX2 R164, R164 ;  /* 0x000000a400a47308 */ /* 0x000e620000000800 */
[----:B--2---:R-:W-:Y:S01]  /*8850*/  FADD.FTZ R163, R13, R163 ;  /* 0x000000a30da37221 */ /* 0x004fe20000010000 */
[-C--:B------:R-:W-:Y:S01]  /*8860*/  FMUL.FTZ R132, R132, R9.reuse ;  /* 0x0000000984847220 */ /* 0x080fe20000410000 */
[-C--:B------:R-:W-:Y:S01]  /*8870*/  FMUL.FTZ R133, R133, R9.reuse ;  /* 0x0000000985857220 */ /* 0x080fe20000410000 */
[----:B------:R-:W2:Y:S01]  /*8880*/  SHFL.BFLY PT, R174, R7, 0x2, 0x1f ;  /* 0x0c401f0007ae7f89 */ /* 0x000ea200000e0000 */
        /* <DEDUP_REMOVED lines=9> */
[----:B------:R-:W-:Y:S01]  /*8920*/  FMUL.FTZ R149, R149, R9 ;  /* 0x0000000995957220 */ /* 0x000fe20000410000 */
[----:B------:R-:W-:Y:S01]  /*8930*/  UIADD3 UR14, UR10, 0x80, URZ ;  /* 0x000000800a0e7890 */ /* 0x000fe2000fffe03f */
[----:B------:R-:W0:Y:S01]  /*8940*/  MUFU.EX2 R21, R21 ;  /* 0x0000001500157308 */ /* 0x000e220000000800 */
[----:B-1----:R-:W-:Y:S01]  /*8950*/  FADD.FTZ R163, R164, R163 ;  /* 0x000000a3a4a37221 */ /* 0x002fe20000010000 */
[----:B------:R-:W-:-:S05]  /*8960*/  @!P1 VIADD R15, R15, 0x38860 ;  /* 0x000388600f0f9836 */ /* 0x000fca0000000000 */
[----:B------:R-:W-:Y:S01]  /*8970*/  @!P1 PRMT R15, RZ, 0x654, R15 ;  /* 0x00000654ff0f9816 */ /* 0x000fe2000000000f */
[----:B------:R-:W1:Y:S01]  /*8980*/  MUFU.EX2 R23, R23 ;  /* 0x0000001700177308 */ /* 0x000e620000000800 */
[----:B---3--:R-:W-:Y:S01]  /*8990*/  FADD.FTZ R163, R20, R163 ;  /* 0x000000a314a37221 */ /* 0x008fe20000010000 */
[----:B--2---:R-:W-:-:S06]  /*89a0*/  FMNMX.FTZ R7, R7, R174, !PT ;  /* 0x000000ae07077209 */ /* 0x004fcc0007810000 */
[----:B------:R-:W2:Y:S01]  /*89b0*/  MUFU.EX2 R165, R165 ;  /* 0x000000a500a57308 */ /* 0x000ea20000000800 */
[----:B------:R-:W3:Y:S01]  /*89c0*/  SHFL.BFLY PT, R174, R7, 0x1, 0x1f ;  /* 0x0c201f0007ae7f89 */ /* 0x000ee200000e0000 */
[----:B0-----:R-:W-:-:S06]  /*89d0*/  FADD.FTZ R163, R21, R163 ;  /* 0x000000a315a37221 */ /* 0x001fcc0000010000 */
[----:B------:R-:W-:Y:S01]  /*89e0*/  MUFU.EX2 R157, R157 ;  /* 0x0000009d009d7308 */ /* 0x000fe20000000800 */
[----:B-1----:R-:W-:-:S04]  /*89f0*/  FADD.FTZ R163, R23, R163 ;  /* 0x000000a317a37221 */ /* 0x002fc80000010000 */
[----:B--2---:R-:W-:Y:S01]  /*8a00*/  FADD.FTZ R163, R165, R163 ;  /* 0x000000a3a5a37221 */ /* 0x004fe20000010000 */
[----:B---3--:R-:W-:Y:S02]  /*8a10*/  FMNMX.FTZ R7, R7, R174, !PT ;  /* 0x000000ae07077209 */ /* 0x008fe40007810000 */
[----:B------:R0:W-:Y:S03]  /*8a20*/  MUFU.EX2 R174, R153 ;  /* 0x0000009900ae7308 */ /* 0x0001e60000000800 */
[----:B------:R-:W-:-:S04]  /*8a30*/  FADD.FTZ R4, -R7, R4 ;  /* 0x0000000407047221 */ /* 0x000fc80000010100 */
[----:B------:R-:W-:Y:S01]  /*8a40*/  FMUL.FTZ R4, R4, UR15 ;  /* 0x0000000f04047c20 */ /* 0x000fe20008410000 */
[----:B0-----:R-:W-:-:S05]  /*8a50*/  FMUL.FTZ R153, R7, UR15 ;  /* 0x0000000f07997c20 */ /* 0x001fca0008410000 */
[----:B------:R-:W0:Y:S01]  /*8a60*/  MUFU.EX2 R4, R4 ;  /* 0x0000000400047308 */ /* 0x000e220000000800 */
        /* <DEDUP_REMOVED lines=14> */
[--C-:B------:R-:W-:Y:S01]  /*8b50*/  FFMA.FTZ R173, R173, UR15, -R153.reuse ;  /* 0x0000000fadad7c23 */ /* 0x100fe20008010899 */
[----:B------:R-:W-:Y:S01]  /*8b60*/  MUFU.EX2 R155, R155 ;  /* 0x0000009b009b7308 */ /* 0x000fe20000000800 */
[----:B0-----:R0:W-:Y:S01]  /*8b70*/  @!P3 STS [R175+0x38420], R4 ;  /* 0x03842004af00b388 */ /* 0x0011e20000000800 */
[----:B-1----:R-:W-:Y:S01]  /*8b80*/  FFMA.FTZ R160, R168, UR15, -R153 ;  /* 0x0000000fa8a07c23 */ /* 0x002fe20008010899 */
[----:B------:R-:W-:Y:S01]  /*8b90*/  FADD.FTZ R163, R174, R163 ;  /* 0x000000a3aea37221 */ /* 0x000fe20000010000 */
        /* <DEDUP_REMOVED lines=12> */
[----:B0-----:R0:W1:Y:S01]  /*8c60*/  MUFU.EX2 R175, R156 ;  /* 0x0000009c00af7308 */ /* 0x0010620000000800 */
        /* <DEDUP_REMOVED lines=8> */
[----:B0-----:R-:W-:Y:S01]  /*8cf0*/  FFMA.FTZ R156, R8, UR15, -R153 ;  /* 0x0000000f089c7c23 */ /* 0x001fe20008010899 */
[-C--:B------:R-:W-:Y:S01]  /*8d00*/  FMUL.FTZ R62, R62, R4.reuse ;  /* 0x000000043e3e7220 */ /* 0x080fe20000410000 */
[-C--:B------:R-:W-:Y:S01]  /*8d10*/  FMUL.FTZ R63, R63, R4.reuse ;  /* 0x000000043f3f7220 */ /* 0x080fe20000410000 */
[-C--:B------:R-:W-:Y:S01]  /*8d20*/  FMUL.FTZ R66, R66, R4.reuse ;  /* 0x0000000442427220 */ /* 0x080fe20000410000 */
[-C--:B------:R-:W-:Y:S01]  /*8d30*/  FMUL.FTZ R67, R67, R4.reuse ;  /* 0x0000000443437220 */ /* 0x080fe20000410000 */
[-C--:B------:R-:W-:Y:S01]  /*8d40*/  FMUL.FTZ R70, R70, R4.reuse ;  /* 0x0000000446467220 */ /* 0x080fe20000410000 */
[-C--:B------:R-:W-:Y:S01]  /*8d50*/  FMUL.FTZ R71, R71, R4.reuse ;  /* 0x0000000447477220 */ /* 0x080fe20000410000 */
[----:B------:R0:W2:Y:S01]  /*8d60*/  MUFU.EX2 R153, R154 ;  /* 0x0000009a00997308 */ /* 0x0000a20000000800 */
[----:B-1----:R-:W-:Y:S01]  /*8d70*/  FADD.FTZ R163, R175, R163 ;  /* 0x000000a3afa37221 */ /* 0x002fe20000010000 */
[-C--:B------:R-:W-:Y:S01]  /*8d80*/  FMUL.FTZ R74, R74, R4.reuse ;  /* 0x000000044a4a7220 */ /* 0x080fe20000410000 */
[-C--:B------:R-:W-:Y:S01]  /*8d90*/  FMUL.FTZ R75, R75, R4.reuse ;  /* 0x000000044b4b7220 */ /* 0x080fe20000410000 */
[-C--:B------:R-:W-:Y:S01]  /*8da0*/  FMUL.FTZ R78, R78, R4.reuse ;  /* 0x000000044e4e7220 */ /* 0x080fe20000410000 */
[----:B------:R-:W-:Y:S01]  /*8db0*/  FADD.FTZ R163, R157, R163 ;  /* 0x000000a39da37221 */ /* 0x000fe20000010000 */
[-C--:B------:R-:W-:Y:S01]  /*8dc0*/  FMUL.FTZ R79, R79, R4.reuse ;  /* 0x000000044f4f7220 */ /* 0x080fe20000410000 */
[----:B------:R-:W-:Y:S01]  /*8dd0*/  FMUL.FTZ R82, R82, R4 ;  /* 0x0000000452527220 */ /* 0x000fe20000410000 */
[----:B------:R1:W3:Y:S01]  /*8de0*/  MUFU.EX2 R8, R158 ;  /* 0x0000009e00087308 */ /* 0x0002e20000000800 */
[----:B0-----:R-:W-:Y:S01]  /*8df0*/  F2FP.BF16.F32.PACK_AB R154, R11, R10 ;  /* 0x0000000a0b9a723e */ /* 0x001fe200000010ff */
        /* <DEDUP_REMOVED lines=8> */
[----:B------:R-:W-:Y:S01]  /*8e80*/  F2FP.BF16.F32.PACK_AB R153, R155, R153 ;  /* 0x000000999b99723e */ /* 0x000fe200000010ff */
[----:B------:R-:W-:Y:S01]  /*8e90*/  FMUL.FTZ R95, R95, R4 ;  /* 0x000000045f5f7220 */ /* 0x000fe20000410000 */
[----:B-1----:R-:W-:Y:S01]  /*8ea0*/  F2FP.BF16.F32.PACK_AB R158, R164, R14 ;  /* 0x0000000ea49e723e */ /* 0x002fe200000010ff */
[----:B------:R-:W-:Y:S01]  /*8eb0*/  FADD.FTZ R5, R155, R5 ;  /* 0x000000059b057221 */ /* 0x000fe20000010000 */
[----:B------:R-:W-:Y:S01]  /*8ec0*/  F2FP.BF16.F32.PACK_AB R164, R175, R174 ;  /* 0x000000aeafa4723e */ /* 0x000fe200000010ff */
[----:B------:R-:W-:Y:S01]  /*8ed0*/  FMUL.FTZ R98, R98, R4 ;  /* 0x0000000462627220 */ /* 0x000fe20000410000 */
[----:B------:R1:W-:Y:S01]  /*8ee0*/  MUFU.EX2 R179, R162 ;  /* 0x000000a200b37308 */ /* 0x0003e20000000800 */
[----:B---3--:R-:W-:Y:S01]  /*8ef0*/  F2FP.BF16.F32.PACK_AB R155, R168, R8 ;  /* 0x00000008a89b723e */ /* 0x008fe200000010ff */
[----:B------:R-:W-:Y:S01]  /*8f00*/  BAR.SYNC.DEFER_BLOCKING 0xf, 0x100 ;  /* 0x03c4000000007b1d */ /* 0x000fe20000010000 */
[----:B0-----:R-:W-:Y:S01]  /*8f10*/  F2FP.BF16.F32.PACK_AB R156, R13, R12 ;  /* 0x0000000c0d9c723e */ /* 0x001fe200000010ff */
[-C--:B------:R-:W-:Y:S01]  /*8f20*/  FMUL.FTZ R99, R99, R4.reuse ;  /* 0x0000000463637220 */ /* 0x080fe20000410000 */
[-C--:B------:R-:W-:Y:S01]  /*8f30*/  FMUL.FTZ R102, R102, R4.reuse ;  /* 0x0000000466667220 */ /* 0x080fe20000410000 */
[-C--:B------:R-:W-:Y:S01]  /*8f40*/  FMUL.FTZ R103, R103, R4.reuse ;  /* 0x0000000467677220 */ /* 0x080fe20000410000 */
        /* <DEDUP_REMOVED lines=9> */
[----:B------:R1:W-:Y:S01]  /*8fe0*/  MUFU.EX2 R180, R3 ;  /* 0x0000000300b47308 */ /* 0x0003e20000000800 */
        /* <DEDUP_REMOVED lines=8> */
[C---:B-1----:R-:W-:Y:S01]  /*9070*/  FADD.FTZ R3, R166.reuse, R163 ;  /* 0x000000a3a6037221 */ /* 0x042fe20000010000 */
[----:B------:R-:W-:Y:S01]  /*9080*/  F2FP.BF16.F32.PACK_AB R166, R166, R157 ;  /* 0x0000009da6a6723e */ /* 0x000fe200000010ff */
[-C--:B------:R-:W-:Y:S01]  /*9090*/  FMUL.FTZ R134, R134, R4.reuse ;  /* 0x0000000486867220 */ /* 0x080fe20000410000 */
[----:B----4-:R-:W-:Y:S01]  /*90a0*/  F2FP.BF16.F32.PACK_AB R157, R170, R169 ;  /* 0x000000a9aa9d723e */ /* 0x010fe200000010ff */
[-C--:B------:R-:W-:Y:S01]  /*90b0*/  FMUL.FTZ R135, R135, R4.reuse ;  /* 0x0000000487877220 */ /* 0x080fe20000410000 */
[----:B0-----:R-:W-:Y:S01]  /*90c0*/  F2FP.BF16.F32.PACK_AB R159, R176, R179 ;  /* 0x000000b3b09f723e */ /* 0x001fe200000010ff */
        /* <DEDUP_REMOVED lines=11> */
[----:B------:R0:W-:Y:S01]  /*9180*/  STSM.16.M88.4 [R19+0x36400], R152 ;  /* 0x0364009813007844 */ /* 0x0001e20000000200 */
[----:B--2---:R-:W-:Y:S01]  /*9190*/  F2FP.BF16.F32.PACK_AB R161, R10, R180 ;  /* 0x000000b40aa1723e */ /* 0x004fe200000010ff */
[----:B------:R-:W-:Y:S01]  /*91a0*/  FADD.FTZ R5, R8, R5 ;  /* 0x0000000508057221 */ /* 0x000fe20000010000 */
[----:B------:R-:W-:Y:S01]  /*91b0*/  IMAD.MOV.U32 R4, RZ, RZ, R7 ;  /* 0x000000ffff047224 */ /* 0x000fe200078e0007 */
[----:B------:R0:W-:Y:S01]  /*91c0*/  STSM.16.M88.4 [R186], R156 ;  /* 0x0000009cba007844 */ /* 0x0001e20000000200 */
[----:B------:R-:W-:Y:S01]  /*91d0*/  IMAD.MOV.U32 R8, RZ, RZ, R6 ;  /* 0x000000ffff087224 */ /* 0x000fe200078e0006 */
[----:B------:R-:W-:Y:S01]  /*91e0*/  MUFU.EX2 R178, R178 ;  /* 0x000000b200b27308 */ /* 0x000fe20000000800 */
[----:B------:R-:W-:-:S04]  /*91f0*/  FADD.FTZ R5, R168, R5 ;  /* 0x00000005a8057221 */ /* 0x000fc80000010000 */
[----:B------:R-:W-:-:S03]  /*9200*/  FADD.FTZ R5, R169, R5 ;  /* 0x00000005a9057221 */ /* 0x000fc60000010000 */
[----:B------:R-:W2:Y:S01]  /*9210*/  MUFU.EX2 R171, R171 ;  /* 0x000000ab00ab7308 */ /* 0x000ea20000000800 */
[----:B-1----:R-:W-:Y:S01]  /*9220*/  F2FP.BF16.F32.PACK_AB R163, R177, R11 ;  /* 0x0000000bb1a3723e */ /* 0x002fe200000010ff */
[----:B------:R-:W-:-:S04]  /*9230*/  FADD.FTZ R170, R170, R5 ;  /* 0x00000005aaaa7221 */ /* 0x000fc80000010000 */
[----:B------:R0:W-:Y:S01]  /*9240*/  STSM.16.M88.4 [R184], R160 ;  /* 0x000000a0b8007844 */ /* 0x0001e20000000200 */
[----:B------:R-:W-:Y:S01]  /*9250*/  FADD.FTZ R179, R179, R170 ;  /* 0x000000aab3b37221 */ /* 0x000fe20000010000 */
[----:B------:R-:W-:Y:S03]  /*9260*/  MUFU.EX2 R172, R172 ;  /* 0x000000ac00ac7308 */ /* 0x000fe60000000800 */
[----:B------:R-:W-:-:S04]  /*9270*/  FADD.FTZ R179, R176, R179 ;  /* 0x000000b3b0b37221 */ /* 0x000fc80000010000 */
[----:B------:R-:W-:Y:S01]  /*9280*/  FADD.FTZ R179, R180, R179 ;  /* 0x000000b3b4b37221 */ /* 0x000fe20000010000 */
[----:B------:R-:W1:Y:S01]  /*9290*/  MUFU.EX2 R173, R173 ;  /* 0x000000ad00ad7308 */ /* 0x000e620000000800 */
[----:B--2---:R-:W-:Y:S02]  /*92a0*/  F2FP.BF16.F32.PACK_AB R165, R171, R178 ;  /* 0x000000b2aba5723e */ /* 0x004fe400000010ff */
[----:B------:R-:W-:-:S04]  /*92b0*/  FADD.FTZ R10, R10, R179 ;  /* 0x000000b30a0a7221 */ /* 0x000fc80000010000 */
[----:B------:R-:W-:-:S04]  /*92c0*/  FADD.FTZ R10, R11, R10 ;  /* 0x0000000a0b0a7221 */ /* 0x000fc80000010000 */
[----:B------:R-:W-:-:S04]  /*92d0*/  FADD.FTZ R177, R177, R10 ;  /* 0x0000000ab1b17221 */ /* 0x000fc80000010000 */
[----:B------:R-:W-:Y:S01]  /*92e0*/  FADD.FTZ R178, R178, R177 ;  /* 0x000000b1b2b27221 */ /* 0x000fe20000010000 */
[----:B-1----:R-:W-:-:S03]  /*92f0*/  F2FP.BF16.F32.PACK_AB R167, R173, R172 ;  /* 0x000000acada7723e */ /* 0x002fc600000010ff */
[----:B------:R-:W-:Y:S02]  /*9300*/  FADD.FTZ R171, R171, R178 ;  /* 0x000000b2abab7221 */ /* 0x000fe40000010000 */
[----:B------:R0:W-:Y:S01]  /*9310*/  STSM.16.M88.4 [R185], R164 ;  /* 0x000000a4b9007844 */ /* 0x0001e20000000200 */
[----:B------:R-:W-:Y:S01]  /*9320*/  WARPGROUP.ARRIVE ;  /* 0x00000000000079c5 */ /* 0x000fe20000000000 */
[----:B------:R-:W-:-:S04]  /*9330*/  FADD.FTZ R172, R172, R171 ;  /* 0x000000abacac7221 */ /* 0x000fc80000010000 */
[----:B------:R-:W-:Y:S01]  /*9340*/  FADD.FTZ R5, R173, R172 ;  /* 0x000000acad057221 */ /* 0x000fe20000010000 */
[----:B------:R-:W-:Y:S01]  /*9350*/  HGMMA.64x256x16.F32.BF16 R24, R152, gdesc[UR16].tnspB, R24, gsb0 ;  /* 0x43e0001098187df0 */ /* 0x000fe20008001818 */
[----:B------:R-:W-:Y:S01]  /*9360*/  UMOV UR18, UR14 ;  /* 0x0000000e00127c82 */ /* 0x000fe20008000000 */
[----:B------:R-:W-:Y:S01]  /*9370*/  UMOV UR19, 0x40000040 ;  /* 0x4000004000137882 */ /* 0x000fe20000000000 */
[----:B------:R-:W-:Y:S02]  /*9380*/  UIADD3 UR14, UR10, 0x100, URZ ;  /* 0x000001000a0e7890 */ /* 0x000fe4000fffe03f */
[----:B------:R-:W-:Y:S01]  /*9390*/  UIADD3 UR10, UR10, 0x180, URZ ;  /* 0x000001800a0a7890 */ /* 0x000fe2000fffe03f */
[----:B------:R-:W-:Y:S02]  /*93a0*/  WARPGROUP.DEPBAR.LE gsb0, 0x0 ;  /* 0x00008000000079c5 */ /* 0x000fe40000010000 */
[----:B------:R-:W-:-:S15]  /*93b0*/  WARPGROUP.ARRIVE ;  /* 0x00000000000079c5 */ /* 0x000fde0000000000 */
[----:B------:R-:W-:-:S05]  /*93c0*/  NOP ;  /* 0x0000000000007918 */ /* 0x000fca0000000000 */
[----:B------:R-:W-:Y:S01]  /*93d0*/  HGMMA.64x256x16.F32.BF16 R24, R156, gdesc[UR16].tnspB, R24, gsb0 ;  /* 0x43e000109c187df0 */ /* 0x000fe20008001818 */
[----:B------:R-:W-:Y:S01]  /*93e0*/  UMOV UR18, UR14 ;  /* 0x0000000e00127c82 */ /* 0x000fe20008000000 */
[----:B------:R-:W-:Y:S01]  /*93f0*/  UMOV UR19, 0x40000040 ;  /* 0x4000004000137882 */ /* 0x000fe20000000000 */
[----:B------:R-:W-:Y:S02]  /*9400*/  WARPGROUP.DEPBAR.LE gsb0, 0x0 ;  /* 0x00008000000079c5 */ /* 0x000fe40000010000 */
[----:B------:R-:W-:-:S15]  /*9410*/  WARPGROUP.ARRIVE ;  /* 0x00000000000079c5 */ /* 0x000fde0000000000 */
[----:B------:R-:W-:-:S08]  /*9420*/  NOP ;  /* 0x0000000000007918 */ /* 0x000fd00000000000 */
        /* <DEDUP_REMOVED lines=19> */
.L_x_4065:
[----:B------:R-:W2:Y:S01]  /*9560*/  SHFL.BFLY PT, R0, R3, 0x2, 0x1f ;  /* 0x0c401f0003007f89 */ /* 0x000ea200000e0000 */
[----:B01----:R-:W-:Y:S01]  /*9570*/  IMAD.MOV.U32 R152, RZ, RZ, -0x800000 ;  /* 0xff800000ff987424 */ /* 0x003fe200078e00ff */
[----:B------:R-:W-:Y:S02]  /*9580*/  UIADD3 UR40, UR40, 0x1, URZ ;  /* 0x0000000128287890 */ /* 0x000fe4000fffe03f */
[----:B------:R-:W0:Y:S01]  /*9590*/  SHFL.BFLY PT, R4, R5, 0x2, 0x1f ;  /* 0x0c401f0005047f89 */ /* 0x000e2200000e0000 */
[----:B------:R-:W-:Y:S08]  /*95a0*/  BAR.ARV 0x8, 0x100 ;  /* 0x0204000000007b1d */ /* 0x000ff00000002000 */
[----:B------:R-:W-:Y:S01]  /*95b0*/  BAR.SYNC.DEFER_BLOCKING 0xf, 0x100 ;  /* 0x03c4000000007b1d */ /* 0x000fe20000010000 */
[----:B--2---:R-:W-:Y:S01]  /*95c0*/  FADD.FTZ R0, R0, R3 ;  /* 0x0000000300007221 */ /* 0x004fe20000010000 */
[----:B------:R-:W-:-:S02]  /*95d0*/  IMAD.U32 R3, RZ, RZ, UR15 ;  /* 0x0000000fff037e24 */ /* 0x000fc4000f8e00ff */
[----:B0-----:R-:W-:Y:S02]  /*95e0*/  FADD.FTZ R4, R4, R5 ;  /* 0x0000000504047221 */ /* 0x001fe40000010000 */
[----:B------:R-:W0:Y:S04]  /*95f0*/  SHFL.BFLY PT, R9, R0, 0x1, 0x1f ;  /* 0x0c201f0000097f89 */ /* 0x000e2800000e0000 */
[----:B------:R-:W1:Y:S01]  /*9600*/  SHFL.BFLY PT, R11, R4, 0x1, 0x1f ;  /* 0x0c201f00040b7f89 */ /* 0x000e6200000e0000 */
[----:B0-----:R-:W-:Y:S01]  /*9610*/  FADD.FTZ R10, R0, R9 ;  /* 0x00000009000a7221 */ /* 0x001fe20000010000 */
[----:B-1----:R-:W-:-:S04]  /*9620*/  FADD.FTZ R11, R4, R11 ;  /* 0x0000000b040b7221 */ /* 0x002fc80000010000 */
[----:B------:R-:W-:Y:S01]  /*9630*/  FSETP.NE.FTZ.AND P0, PT, R10, RZ, PT ;  /* 0x000000ff0a00720b */ /* 0x000fe20003f15000 */
[----:B------:R-:W-:Y:S01]  /*9640*/  IMAD.MOV.U32 R4, RZ, RZ, RZ ;  /* 0x000000ffff047224 */ /* 0x000fe200078e00ff */
[----:B------:R-:W-:-:S11]  /*9650*/  FSETP.NE.FTZ.AND P1, PT, R11, RZ, PT ;  /* 0x000000ff0b00720b */ /* 0x000fd60003f35000 */
[----:B------:R-:W0:Y:S01]  /*9660*/  @P0 MUFU.LG2 R8, R10 ;  /* 0x0000000a00080308 */ /* 0x000e220000000c00 */
[----:B------:R-:W-:Y:S01]  /*9670*/  @P0 FMUL.FTZ R5, R3, 0.69314718246459960938 ;  /* 0x3f31721803050820 */ /* 0x000fe20000410000 */
[----:B------:R-:W-:-:S06]  /*9680*/  IMAD.MOV.U32 R3, RZ, RZ, -0x800000 ;  /* 0xff800000ff037424 */ /* 0x000fcc00078e00ff */
[----:B------:R-:W1:Y:S08]  /*9690*/  @P1 MUFU.LG2 R9, R11 ;  /* 0x0000000b00091308 */ /* 0x000e700000000c00 */
[----:B------:R-:W2:Y:S01]  /*96a0*/  @P0 MUFU.RCP R4, R10 ;  /* 0x0000000a00040308 */ /* 0x000ea20000001000 */
[----:B0-----:R-:W-:-:S04]  /*96b0*/  @P0 FMUL.FTZ R8, R8, 0.69314718246459960938 ;  /* 0x3f31721808080820 */ /* 0x001fc80000410000 */
[----:B------:R-:W-:Y:S01]  /*96c0*/  @P0 FFMA.FTZ R3, R5, R6, R8 ;  /* 0x0000000605030223 */ /* 0x000fe20000010008 */
[----:B------:R-:W-:Y:S01]  /*96d0*/  IMAD.U32 R5, RZ, RZ, UR15 ;  /* 0x0000000fff057e24 */ /* 0x000fe2000f8e00ff */
[----:B------:R-:W-:Y:S01]  /*96e0*/  ISETP.NE.AND P0, PT, R17, RZ, PT ;  /* 0x000000ff1100720c */ /* 0x000fe20003f05270 */
[----:B-1----:R-:W-:Y:S02]  /*96f0*/  @P1 FMUL.FTZ R0, R9, 0.69314718246459960938 ;  /* 0x3f31721809001820 */ /* 0x002fe40000410000 */
[----:B------:R-:W-:-:S04]  /*9700*/  @P1 FMUL.FTZ R5, R5, 0.69314718246459960938 ;  /* 0x3f31721805051820 */ /* 0x000fc80000410000 */
[----:B------:R-:W-:Y:S01]  /*9710*/  @P1 FFMA.FTZ R152, R5, R7, R0 ;  /* 0x0000000705981223 */ /* 0x000fe20000010000 */
[----:B------:R-:W-:Y:S02]  /*9720*/  IMAD.MOV.U32 R0, RZ, RZ, RZ ;  /* 0x000000ffff007224 */ /* 0x000fe400078e00ff */
[----:B------:R-:W-:Y:S01]  /*9730*/  IMAD.U32 R5, RZ, RZ, UR37 ;  /* 0x00000025ff057e24 */ /* 0x000fe2000f8e00ff */
[----:B------:R-:W-:Y:S01]  /*9740*/  UIADD3 UR37, UR37, 0x1, URZ ;  /* 0x0000000125257890 */ /* 0x000fe2000fffe03f */
[-C--:B--2---:R-:W-:Y:S01]  /*9750*/  FMUL.FTZ R24, R24, R4.reuse ;  /* 0x0000000418187220 */ /* 0x084fe20000410000 */
[-C--:B------:R-:W-:Y:S01]  /*9760*/  FMUL.FTZ R25, R25, R4.reuse ;  /* 0x0000000419197220 */ /* 0x080fe20000410000 */
[----:B------:R-:W0:Y:S01]  /*9770*/  @P1 MUFU.RCP R0, R11 ;  /* 0x0000000b00001308 */ /* 0x000e220000001000 */
[----:B------:R-:W-:Y:S01]  /*9780*/  @!P0 IMAD R5, R5, 0x40, R16 ;  /* 0x0000004005058824 */ /* 0x000fe200078e0210 */
[----:B------:R-:W-:Y:S01]  /*9790*/  UISETP.NE.AND UP0, UPT, UR37, 0x2, UPT ;  /* 0x000000022500788c */ /* 0x000fe2000bf05270 */
[-C--:B------:R-:W-:Y:S01]  /*97a0*/  FMUL.FTZ R28, R28, R4.reuse ;  /* 0x000000041c1c7220 */ /* 0x080fe20000410000 */
[-C--:B------:R-:W-:Y:S01]  /*97b0*/  FMUL.FTZ R29, R29, R4.reuse ;  /* 0x000000041d1d7220 */ /* 0x080fe20000410000 */
[-C--:B------:R-:W-:Y:S01]  /*97c0*/  FMUL.FTZ R32, R32, R4.reuse ;  /* 0x0000000420207220 */ /* 0x080fe20000410000 */
[----:B------:R-:W-:Y:S01]  /*97d0*/  @!P0 LEA R5, R5, UR41, 0x2 ;  /* 0x0000002905058c11 */ /* 0x000fe2000f8e10ff */
[----:B------:R-:W-:Y:S01]  /*97e0*/  USEL UR4, URZ, 0x1, UP0 ;  /* 0x000000013f047887 */ /* 0x000fe20008000000 */
        /* <DEDUP_REMOVED lines=126> */
[----:B------:R-:W-:-:S02]  /*9fd0*/  USEL UR37, UR37, URZ, UP0 ;  /* 0x0000003f25257287 */ /* 0x000fc40008000000 */
[----:B------:R-:W-:Y:S01]  /*9fe0*/  ULOP3.LUT UR36, UR36, UR4, URZ, 0x3c, !UPT ;  /* 0x0000000424247292 */ /* 0x000fe2000f8e3c3f */
[----:B-1----:R-:W-:Y:S11]  /*9ff0*/  BAR.ARV 0xe, 0x100 ;  /* 0x0384000000007b1d */ /* 0x002ff60000002000 */
.L_x_4050:
[----:B------:R-:W0:Y:S08]  /*a000*/  S2UR UR4, SR_CgaCtaId ;  /* 0x00000000000479c3 */ /* 0x000e300000008800 */
[----:B------:R-:W-:Y:S06]  /*a010*/  BAR.SYNC.DEFER_BLOCKING 0x5, 0x180 ;  /* 0x0146000000007b1d */ /* 0x000fec0000010000 */
[----:B------:R-:W-:Y:S01]  /*a020*/  UMOV UR41, 0x400 ;  /* 0x0000040000297882 */ /* 0x000fe20000000000 */
[----:B------:R-:W-:Y:S01]  /*a030*/  BSSY B0, `(.L_x_4075) ;  /* 0x0000480000007945 */ /* 0x000fe20003800000 */
[----:B0-----:R-:W-:-:S09]  /*a040*/  ULEA UR41, UR4, UR41, 0x18 ;  /* 0x0000002904297291 */ /* 0x001fd2000f8ec03f */
[----:B------:R-:W0:Y:S02]  /*a050*/  LDS.128 R4, [UR41+0x388d0] ;  /* 0x0388d029ff047984 */ /* 0x000e240008000c00 */
[----:B0-----:R-:W-:Y:S02]  /*a060*/  R2UR UR4, R5 ;  /* 0x00000000050472ca */ /* 0x001fe400000e0000 */
[----:B------:R-:W-:Y:S01]  /*a070*/  R2UR UR5, R7 ;  /* 0x00000000070572ca */ /* 0x000fe200000e0000 */
[----:B------:R-:W-:Y:S06]  /*a080*/  BAR.ARV 0x4, 0x180 ;  /* 0x0106000000007b1d */ /* 0x000fec0000002000 */
[----:B------:R-:W-:Y:S08]  /*a090*/  @P0 BRA `(.L_x_4076) ;  /* 0x0000003800200947 */ /* 0x000ff00003800000 */
[----:B------:R-:W2:Y:S01]  /*a0a0*/  LDL R0, [R1+0x70] ;  /* 0x0000700001007983 */ /* 0x000ea20000100800 */
[----:B------:R-:W0:Y:S01]  /*a0b0*/  S2UR UR8, SR_SWINHI ;  /* 0x00000000000879c3 */ /* 0x000e220000002f00 */
[----:B------:R-:W-:Y:S01]  /*a0c0*/  F2FP.BF16.F32.PACK_AB R23, R71, R70 ;  /* 0x000000464717723e */ /* 0x000fe200000010ff */
[----:B------:R-:W-:Y:S01]  /*a0d0*/  UMOV UR6, UR41 ;  /* 0x0000002900067c82 */ /* 0x000fe20008000000 */
[----:B0-----:R-:W-:Y:S01]  /*a0e0*/  UMOV UR7, UR8 ;  /* 0x0000000800077c82 */ /* 0x001fe20008000000 */
[----:B------:R-:W-:Y:S02]  /*a0f0*/  IMAD.U32 R4, RZ, RZ, UR6 ;  /* 0x00000006ff047e24 */ /* 0x000fe4000f8e00ff */
[----:B------:R-:W-:Y:S01]  /*a100*/  IMAD.U32 R5, RZ, RZ, UR7 ;  /* 0x00000007ff057e24 */ /* 0x000fe2000f8e00ff */
[----:B------:R-:W-:Y:S01]  /*a110*/  ULDC.64 UR6, c[0x0][0xd08] ;  /* 0x0003420000067ab9 */ /* 0x000fe20000000a00 */
[----:B------:R-:W-:Y:S01]  /*a120*/  BAR.SYNC.DEFER_BLOCKING 0x1, 0x100 ;  /* 0x0044000000007b1d */ /* 0x000fe20000010000 */
[----:B--2---:R-:W-:-:S03]  /*a130*/  IMAD.WIDE R20, R0, 0x2, R4 ;  /* 0x0000000200147825 */ /* 0x004fc600078e0204 */
[C---:B------:R-:W-:Y:S02]  /*a140*/  IADD3 R9, P6, R20.reuse, 0x6060, RZ ;  /* 0x0000606014097810 */ /* 0x040fe40007fde0ff */
[C---:B------:R-:W-:Y:S02]  /*a150*/  IADD3 R13, P1, R20.reuse, 0x6020, RZ ;  /* 0x00006020140d7810 */ /* 0x040fe40007f3e0ff */
[----:B------:R-:W-:Y:S02]  /*a160*/  LOP3.LUT R8, R9, 0x380, RZ, 0xc0, !PT ;  /* 0x0000038009087812 */ /* 0x000fe400078ec0ff */
[----:B------:R-:W-:Y:S02]  /*a170*/  IADD3 R11, P0, R20, 0x6040, RZ ;  /* 0x00006040140b7810 */ /* 0x000fe40007f1e0ff */
[----:B------:R-:W-:Y:S02]  /*a180*/  SHF.R.U64 R8, R8, 0x3, RZ ;  /* 0x0000000308087819 */ /* 0x000fe400000012ff */
[----:B------:R-:W-:-:S02]  /*a190*/  LOP3.LUT R12, R13, 0x380, RZ, 0xc0, !PT ;  /* 0x000003800d0c7812 */ /* 0x000fc400078ec0ff */
[----:B------:R-:W-:Y:S01]  /*a1a0*/  LOP3.LUT R8, R8, R9, RZ, 0x3c, !PT ;  /* 0x0000000908087212 */ /* 0x000fe200078e3cff */
[----:B------:R-:W-:Y:S01]  /*a1b0*/  IMAD.X R9, RZ, RZ, R21, P6 ;  /* 0x000000ffff097224 */ /* 0x000fe200030e0615 */
[----:B------:R-:W-:Y:S02]  /*a1c0*/  LOP3.LUT R10, R11, 0x380, RZ, 0xc0, !PT ;  /* 0x000003800b0a7812 */ /* 0x000fe400078ec0ff */
[----:B------:R-:W-:Y:S02]  /*a1d0*/  LOP3.LUT R0, R20, 0x380, RZ, 0xc0, !PT ;  /* 0x0000038014007812 */ /* 0x000fe400078ec0ff */
[----:B------:R-:W-:Y:S02]  /*a1e0*/  SHF.R.U64 R12, R12, 0x3, RZ ;  /* 0x000000030c0c7819 */ /* 0x000fe400000012ff */
[----:B------:R-:W-:Y:S02]  /*a1f0*/  SHF.R.U64 R10, R10, 0x3, RZ ;  /* 0x000000030a0a7819 */ /* 0x000fe400000012ff */
[----:B------:R-:W-:-:S02]  /*a200*/  SHF.R.U64 R0, R0, 0x3, RZ ;  /* 0x0000000300007819 */ /* 0x000fc400000012ff */
[----:B------:R-:W-:Y:S01]  /*a210*/  LOP3.LUT R12, R12, R13, RZ, 0x3c, !PT ;  /* 0x0000000d0c0c7212 */ /* 0x000fe200078e3cff */
[--C-:B------:R-:W-:Y:S01]  /*a220*/  IMAD.X R13, RZ, RZ, R21.reuse, P1 ;  /* 0x000000ffff0d7224 */ /* 0x100fe200008e0615 */
[----:B------:R-:W-:Y:S01]  /*a230*/  MOV R164, R8 ;  /* 0x0000000800a47202 */ /* 0x000fe20000000f00 */
[--C-:B------:R-:W-:Y:S01]  /*a240*/  IMAD.MOV.U32 R9, RZ, RZ, R21.reuse ;  /* 0x000000ffff097224 */ /* 0x100fe200078e0015 */
[----:B------:R-:W-:Y:S01]  /*a250*/  LOP3.LUT R10, R10, R11, RZ, 0x3c, !PT ;  /* 0x0000000b0a0a7212 */ /* 0x000fe200078e3cff */
[----:B------:R-:W-:Y:S01]  /*a260*/  IMAD.X R11, RZ, RZ, R21, P0 ;  /* 0x000000ffff0b7224 */ /* 0x000fe200000e0615 */
[----:B------:R-:W-:Y:S02]  /*a270*/  LOP3.LUT R8, R0, R20, RZ, 0x3c, !PT ;  /* 0x0000001400087212 */ /* 0x000fe400078e3cff */
[----:B------:R-:W-:Y:S02]  /*a280*/  IADD3 R162, P0, R20, 0x2060, RZ ;  /* 0x0000206014a27810 */ /* 0x000fe40007f1e0ff */
[----:B------:R-:W-:-:S02]  /*a290*/  MOV R18, R12 ;  /* 0x0000000c00127202 */ /* 0x000fc40000000f00 */
[----:B------:R-:W-:Y:S02]  /*a2a0*/  MOV R12, R8 ;  /* 0x00000008000c7202 */ /* 0x000fe40000000f00 */
[----:B------:R-:W0:Y:S01]  /*a2b0*/  LDC R9, c[0x0][0xbd4] ;  /* 0x0002f500ff097b82 */ /* 0x000e220000000800 */
[----:B------:R-:W-:Y:S02]  /*a2c0*/  LOP3.LUT R163, R162, 0x380, RZ, 0xc0, !PT ;  /* 0x00000380a2a37812 */ /* 0x000fe400078ec0ff */
[----:B------:R-:W-:Y:S02]  /*a2d0*/  IADD3 R154, P3, R20, 0x4060, RZ ;  /* 0x00004060149a7810 */ /* 0x000fe40007f7e0ff */
[----:B------:R-:W-:Y:S02]  /*a2e0*/  SHF.R.U64 R163, R163, 0x3, RZ ;  /* 0x00000003a3a37819 */ /* 0x000fe400000012ff */
[----:B------:R-:W-:Y:S02]  /*a2f0*/  LOP3.LUT R155, R154, 0x380, RZ, 0xc0, !PT ;  /* 0x000003809a9b7812 */ /* 0x000fe400078ec0ff */
[----:B------:R-:W-:Y:S01]  /*a300*/  LOP3.LUT R162, R163, R162, RZ, 0x3c, !PT ;  /* 0x000000a2a3a27212 */ /* 0x000fe200078e3cff */
[----:B------:R-:W-:Y:S01]  /*a310*/  IMAD.X R163, RZ, RZ, R21, P0 ;  /* 0x000000ffffa37224 */ /* 0x000fe200000e0615 */
[----:B------:R-:W-:-:S02]  /*a320*/  IADD3 R8, P0, R20, 0x2040, RZ ;  /* 0x0000204014087810 */ /* 0x000fc40007f1e0ff */
[----:B------:R-:W-:Y:S02]  /*a330*/  SHF.R.U64 R155, R155, 0x3, RZ ;  /* 0x000000039b9b7819 */ /* 0x000fe400000012ff */
[----:B------:R-:W-:Y:S02]  /*a340*/  LOP3.LUT R0, R8, 0x380, RZ, 0xc0, !PT ;  /* 0x0000038008007812 */ /* 0x000fe400078ec0ff */
[----:B------:R-:W-:Y:S02]  /*a350*/  ISETP.NE.AND P1, PT, R22, RZ, PT ;  /* 0x000000ff1600720c */ /* 0x000fe40003f25270 */
[----:B------:R-:W-:Y:S02]  /*a360*/  SHF.R.U64 R0, R0, 0x3, RZ ;  /* 0x0000000300007819 */ /* 0x000fe400000012ff */
[----:B------:R-:W-:Y:S01]  /*a370*/  LOP3.LUT R154, R155, R154, RZ, 0x3c, !PT ;  /* 0x0000009a9b9a7212 */ /* 0x000fe200078e3cff */
[----:B------:R-:W-:Y:S01]  /*a380*/  IMAD.X R155, RZ, RZ, R21, P3 ;  /* 0x000000ffff9b7224 */ /* 0x000fe200018e0615 */
[----:B------:R-:W-:-:S02]  /*a390*/  LOP3.LUT R8, R0, R8, RZ, 0x3c, !PT ;  /* 0x0000000800087212 */ /* 0x000fc400078e3cff */
[----:B0-----:R-:W-:Y:S01]  /*a3a0*/  SEL R0, R22, R9, P1 ;  /* 0x0000000916007207 */ /* 0x001fe20000800000 */
[----:B------:R-:W-:Y:S01]  /*a3b0*/  IMAD.X R9, RZ, RZ, R21, P0 ;  /* 0x000000ffff097224 */ /* 0x000fe200000e0615 */
[----:B------:R-:W-:Y:S02]  /*a3c0*/  MOV R154, R154 ;  /* 0x0000009a009a7202 */ /* 0x000fe40000000f00 */
[C---:B------:R-:W-:Y:S02]  /*a3d0*/  IADD3 R156, P4, R20.reuse, 0x4040, RZ ;  /* 0x00004040149c7810 */ /* 0x040fe40007f9e0ff */
[----:B------:R-:W-:Y:S02]  /*a3e0*/  MOV R155, R8 ;  /* 0x00000008009b7202 */ /* 0x000fe40000000f00 */
[----:B------:R-:W-:Y:S02]  /*a3f0*/  IADD3 R8, P0, R20, 0x2020, RZ ;  /* 0x0000202014087810 */ /* 0x000fe40007f1e0ff */
[----:B------:R-:W-:-:S02]  /*a400*/  LOP3.LUT R157, R156, 0x380, RZ, 0xc0, !PT ;  /* 0x000003809c9d7812 */ /* 0x000fc400078ec0ff */
[----:B------:R-:W-:Y:S02]  /*a410*/  LOP3.LUT R9, R8, 0x380, RZ, 0xc0, !PT ;  /* 0x0000038008097812 */ /* 0x000fe400078ec0ff */
[----:B------:R-:W-:Y:S02]  /*a420*/  SHF.R.U64 R157, R157, 0x3, RZ ;  /* 0x000000039d9d7819 */ /* 0x000fe400000012ff */
[----:B------:R-:W-:Y:S02]  /*a430*/  SHF.R.U64 R9, R9, 0x3, RZ ;  /* 0x0000000309097819 */ /* 0x000fe400000012ff */
[----:B------:R-:W-:Y:S01]  /*a440*/  LOP3.LUT R156, R157, R156, RZ, 0x3c, !PT ;  /* 0x0000009c9d9c7212 */ /* 0x000fe200078e3cff */
[--C-:B------:R-:W-:Y:S01]  /*a450*/  IMAD.X R157, RZ, RZ, R21.reuse, P4 ;  /* 0x000000ffff9d7224 */ /* 0x100fe200020e0615 */
[----:B------:R-:W-:Y:S01]  /*a460*/  LOP3.LUT R8, R9, R8, RZ, 0x3c, !PT ;  /* 0x0000000809087212 */ /* 0x000fe200078e3cff */
[----:B------:R-:W-:Y:S01]  /*a470*/  IMAD.X R9, RZ, RZ, R21, P0 ;  /* 0x000000ffff097224 */ /* 0x000fe200000e0615 */
[----:B------:R-:W-:-:S02]  /*a480*/  MOV R153, R10 ;  /* 0x0000000a00997202 */ /* 0x000fc40000000f00 */
[----:B------:R-:W-:Y:S02]  /*a490*/  MOV R156, R156 ;  /* 0x0000009c009c7202 */ /* 0x000fe40000000f00 */
[----:B------:R-:W-:Y:S02]  /*a4a0*/  MOV R157, R8 ;  /* 0x00000008009d7202 */ /* 0x000fe40000000f00 */
[----:B------:R-:W-:Y:S02]  /*a4b0*/  F2FP.BF16.F32.PACK_AB R8, R25, R24 ;  /* 0x000000181908723e */ /* 0x000fe400000010ff */
[----:B------:R-:W-:Y:S02]  /*a4c0*/  F2FP.BF16.F32.PACK_AB R9, R27, R26 ;  /* 0x0000001a1b09723e */ /* 0x000fe400000010ff */
[----:B------:R-:W-:Y:S02]  /*a4d0*/  F2FP.BF16.F32.PACK_AB R10, R29, R28 ;  /* 0x0000001c1d0a723e */ /* 0x000fe400000010ff */
[----:B------:R-:W-:-:S02]  /*a4e0*/  F2FP.BF16.F32.PACK_AB R11, R31, R30 ;  /* 0x0000001e1f0b723e */ /* 0x000fc400000010ff */
[----:B------:R-:W-:Y:S02]  /*a4f0*/  IADD3 R14, P2, R20, 0x6000, RZ ;  /* 0x00006000140e7810 */ /* 0x000fe40007f5e0ff */
[----:B------:R-:W-:Y:S01]  /*a500*/  F2FP.BF16.F32.PACK_AB R13, R35, R34 ;  /* 0x00000022230d723e */ /* 0x000fe200000010ff */
[----:B------:R0:W-:Y:S01]  /*a510*/  STSM.16.M88.4 [R12], R8 ;  /* 0x000000080c007844 */ /* 0x0001e20000000200 */
[----:B------:R-:W-:Y:S02]  /*a520*/  LOP3.LUT R15, R14, 0x380, RZ, 0xc0, !PT ;  /* 0x000003800e0f7812 */ /* 0x000fe400078ec0ff */
[C---:B------:R-:W-:Y:S02]  /*a530*/  IADD3 R158, P5, R20.reuse, 0x4020, RZ ;  /* 0x00004020149e7810 */ /* 0x040fe40007fbe0ff */
[----:B------:R-:W-:Y:S02]  /*a540*/  SHF.R.U64 R15, R15, 0x3, RZ ;  /* 0x000000030f0f7819 */ /* 0x000fe400000012ff */
[----:B------:R-:W-:-:S02]  /*a550*/  IADD3 R160, P6, R20, 0x4000, RZ ;  /* 0x0000400014a07810 */ /* 0x000fc40007fde0ff */
[----:B------:R-:W-:Y:S01]  /*a560*/  LOP3.LUT R14, R15, R14, RZ, 0x3c, !PT ;  /* 0x0000000e0f0e7212 */ /* 0x000fe200078e3cff */
[----:B------:R-:W-:Y:S01]  /*a570*/  IMAD.X R15, RZ, RZ, R21, P2 ;  /* 0x000000ffff0f7224 */ /* 0x000fe200010e0615 */
[----:B------:R-:W-:Y:S02]  /*a580*/  LOP3.LUT R159, R158, 0x380, RZ, 0xc0, !PT ;  /* 0x000003809e9f7812 */ /* 0x000fe400078ec0ff */
[----:B------:R-:W-:Y:S02]  /*a590*/  LOP3.LUT R161, R160, 0x380, RZ, 0xc0, !PT ;  /* 0x00000380a0a17812 */ /* 0x000fe400078ec0ff */
[----:B------:R-:W-:Y:S02]  /*a5a0*/  MOV R7, R14 ;  /* 0x0000000e00077202 */ /* 0x000fe40000000f00 */
[----:B0-----:R-:W-:Y:S02]  /*a5b0*/  IADD3 R8, P0, R20, 0x20, RZ ;  /* 0x0000002014087810 */ /* 0x001fe40007f1e0ff */
[----:B------:R-:W-:-:S02]  /*a5c0*/  F2FP.BF16.F32.PACK_AB R12, R33, R32 ;  /* 0x00000020210c723e */ /* 0x000fc400000010ff */
[----:B------:R-:W-:Y:S02]  /*a5d0*/  LOP3.LUT R9, R8, 0x380, RZ, 0xc0, !PT ;  /* 0x0000038008097812 */ /* 0x000fe400078ec0ff */
[----:B------:R-:W-:Y:S02]  /*a5e0*/  F2FP.BF16.F32.PACK_AB R14, R37, R36 ;  /* 0x00000024250e723e */ /* 0x000fe400000010ff */
[----:B------:R-:W-:Y:S02]  /*a5f0*/  SHF.R.U64 R9, R9, 0x3, RZ ;  /* 0x0000000309097819 */ /* 0x000fe400000012ff */
[----:B------:R-:W-:Y:S02]  /*a600*/  F2FP.BF16.F32.PACK_AB R15, R39, R38 ;  /* 0x00000026270f723e */ /* 0x000fe400000010ff */
[----:B------:R-:W-:Y:S01]  /*a610*/  LOP3.LUT R8, R9, R8, RZ, 0x3c, !PT ;  /* 0x0000000809087212 */ /* 0x000fe200078e3cff */
[----:B------:R-:W-:Y:S01]  /*a620*/  IMAD.X R9, RZ, RZ, R21, P0 ;  /* 0x000000ffff097224 */ /* 0x000fe200000e0615 */
[----:B------:R-:W-:-:S02]  /*a630*/  F2FP.BF16.F32.PACK_AB R10, R45, R44 ;  /* 0x0000002c2d0a723e */ /* 0x000fc400000010ff */
[----:B------:R-:W-:Y:S02]  /*a640*/  F2FP.BF16.F32.PACK_AB R11, R47, R46 ;  /* 0x0000002e2f0b723e */ /* 0x000fe400000010ff */
[----:B------:R-:W-:Y:S02]  /*a650*/  MOV R8, R8 ;  /* 0x0000000800087202 */ /* 0x000fe40000000f00 */
[----:B------:R-:W-:Y:S02]  /*a660*/  SHF.R.U64 R159, R159, 0x3, RZ ;  /* 0x000000039f9f7819 */ /* 0x000fe400000012ff */
[----:B------:R-:W-:Y:S01]  /*a670*/  SHF.R.U64 R161, R161, 0x3, RZ ;  /* 0x00000003a1a17819 */ /* 0x000fe200000012ff */
[----:B------:R0:W-:Y:S01]  /*a680*/  STSM.16.M88.4 [R8], R12 ;  /* 0x0000000c08007844 */ /* 0x0001e20000000200 */
[----:B------:R-:W-:Y:S01]  /*a690*/  LOP3.LUT R158, R159, R158, RZ, 0x3c, !PT ;  /* 0x0000009e9f9e7212 */ /* 0x000fe200078e3cff */
[--C-:B------:R-:W-:Y:S01]  /*a6a0*/  IMAD.X R159, RZ, RZ, R21.reuse, P5 ;  /* 0x000000ffff9f7224 */ /* 0x100fe200028e0615 */
[----:B------:R-:W-:Y:S01]  /*a6b0*/  LOP3.LUT R160, R161, R160, RZ, 0x3c, !PT ;  /* 0x000000a0a1a07212 */ /* 0x000fe200078e3cff */
[----:B------:R-:W-:Y:S01]  /*a6c0*/  IMAD.X R161, RZ, RZ, R21, P6 ;  /* 0x000000ffffa17224 */ /* 0x000fe200030e0615 */
[----:B------:R-:W-:-:S02]  /*a6d0*/  MOV R162, R162 ;  /* 0x000000a200a27202 */ /* 0x000fc40000000f00 */
[----:B------:R-:W-:Y:S02]  /*a6e0*/  MOV R158, R158 ;  /* 0x0000009e009e7202 */ /* 0x000fe40000000f00 */
[----:B------:R-:W-:Y:S02]  /*a6f0*/  MOV R160, R160 ;  /* 0x000000a000a07202 */ /* 0x000fe40000000f00 */
[----:B0-----:R-:W-:Y:S02]  /*a700*/  IADD3 R8, P0, R20, 0x40, RZ ;  /* 0x0000004014087810 */ /* 0x001fe40007f1e0ff */
[----:B------:R-:W-:Y:S02]  /*a710*/  F2FP.BF16.F32.PACK_AB R13, R59, R58 ;  /* 0x0000003a3b0d723e */ /* 0x000fe400000010ff */
[----:B------:R-:W-:Y:S02]  /*a720*/  LOP3.LUT R9, R8, 0x380, RZ, 0xc0, !PT ;  /* 0x0000038008097812 */ /* 0x000fe400078ec0ff */
[----:B------:R-:W-:-:S02]  /*a730*/  F2FP.BF16.F32.PACK_AB R14, R61, R60 ;  /* 0x0000003c3d0e723e */ /* 0x000fc400000010ff */
[----:B------:R-:W-:Y:S02]  /*a740*/  SHF.R.U64 R9, R9, 0x3, RZ ;  /* 0x0000000309097819 */ /* 0x000fe400000012ff */
[----:B------:R-:W-:Y:S02]  /*a750*/  F2FP.BF16.F32.PACK_AB R15, R63, R62 ;  /* 0x0000003e3f0f723e */ /* 0x000fe400000010ff */
[----:B------:R-:W-:Y:S01]  /*a760*/  LOP3.LUT R8, R9, R8, RZ, 0x3c, !PT ;  /* 0x0000000809087212 */ /* 0x000fe200078e3cff */
[----:B------:R-:W-:-:S05]  /*a770*/  IMAD.X R9, RZ, RZ, R21, P0 ;  /* 0x000000ffff097224 */ /* 0x000fca00000e0615 */
[----:B------:R-:W-:Y:S02]  /*a780*/  MOV R12, R8 ;  /* 0x00000008000c7202 */ /* 0x000fe40000000f00 */
[----:B------:R-:W-:Y:S02]  /*a790*/  F2FP.BF16.F32.PACK_AB R8, R41, R40 ;  /* 0x000000282908723e */ /* 0x000fe400000010ff */
[----:B------:R-:W-:-:S05]  /*a7a0*/  F2FP.BF16.F32.PACK_AB R9, R43, R42 ;  /* 0x0000002a2b09723e */ /* 0x000fca00000010ff */
[----:B------:R0:W-:Y:S02]  /*a7b0*/  STSM.16.M88.4 [R12], R8 ;  /* 0x000000080c007844 */ /* 0x0001e40000000200 */
[C---:B0-----:R-:W-:Y:S02]  /*a7c0*/  IADD3 R8, P0, R20.reuse, 0x2000, RZ ;  /* 0x0000200014087810 */ /* 0x041fe40007f1e0ff */
[----:B------:R-:W-:Y:S02]  /*a7d0*/  IADD3 R10, P1, R20, 0x60, RZ ;  /* 0x00000060140a7810 */ /* 0x000fe40007f3e0ff */
[----:B------:R-:W-:Y:S02]  /*a7e0*/  LOP3.LUT R9, R8, 0x380, RZ, 0xc0, !PT ;  /* 0x0000038008097812 */ /* 0x000fe400078ec0ff */
[----:B------:R-:W-:Y:S02]  /*a7f0*/  F2FP.BF16.F32.PACK_AB R11, R55, R54 ;  /* 0x00000036370b723e */ /* 0x000fe400000010ff */
[----:B------:R-:W-:-:S02]  /*a800*/  SHF.R.U64 R9, R9, 0x3, RZ ;  /* 0x0000000309097819 */ /* 0x000fc400000012ff */
[----:B------:R-:W-:Y:S02]  /*a810*/  F2FP.BF16.F32.PACK_AB R12, R57, R56 ;  /* 0x00000038390c723e */ /* 0x000fe400000010ff */
[----:B------:R-:W-:Y:S01]  /*a820*/  LOP3.LUT R8, R9, R8, RZ, 0x3c, !PT ;  /* 0x0000000809087212 */ /* 0x000fe200078e3cff */
[--C-:B------:R-:W-:Y:S01]  /*a830*/  IMAD.X R9, RZ, RZ, R21.reuse, P0 ;  /* 0x000000ffff097224 */ /* 0x100fe200000e0615 */
[----:B------:R-:W-:Y:S01]  /*a840*/  ISETP.NE.U32.AND P0, PT, RZ, UR6, PT ;  /* 0x00000006ff007c0c */ /* 0x000fe2000bf05070 */
[----:B------:R-:W-:-:S03]  /*a850*/  IMAD.X R21, RZ, RZ, R21, P1 ;  /* 0x000000ffff157224 */ /* 0x000fc600008e0615 */
[----:B------:R-:W-:Y:S02]  /*a860*/  MOV R22, R8 ;  /* 0x0000000800167202 */ /* 0x000fe40000000f00 */
[----:B------:R-:W-:Y:S02]  /*a870*/  LOP3.LUT R8, R10, 0x380, RZ, 0xc0, !PT ;  /* 0x000003800a087812 */ /* 0x000fe400078ec0ff */
[----:B------:R-:W-:Y:S02]  /*a880*/  F2FP.BF16.F32.PACK_AB R9, R51, R50 ;  /* 0x000000323309723e */ /* 0x000fe400000010ff */
[----:B------:R-:W-:Y:S02]  /*a890*/  SHF.R.U64 R8, R8, 0x3, RZ ;  /* 0x0000000308087819 */ /* 0x000fe400000012ff */
[----:B------:R-:W-:Y:S02]  /*a8a0*/  ISETP.NE.AND.EX P0, PT, RZ, UR7, PT, P0 ;  /* 0x00000007ff007c0c */ /* 0x000fe4000bf05300 */
[----:B------:R-:W-:-:S02]  /*a8b0*/  LOP3.LUT R20, R8, R10, RZ, 0x3c, !PT ;  /* 0x0000000a08147212 */ /* 0x000fc400078e3cff */
[----:B------:R-:W-:Y:S02]  /*a8c0*/  F2FP.BF16.F32.PACK_AB R8, R49, R48 ;  /* 0x000000303108723e */ /* 0x000fe400000010ff */
[----:B------:R-:W-:Y:S02]  /*a8d0*/  MOV R20, R20 ;  /* 0x0000001400147202 */ /* 0x000fe40000000f00 */
[----:B------:R-:W-:Y:S02]  /*a8e0*/  F2FP.BF16.F32.PACK_AB R10, R53, R52 ;  /* 0x00000034350a723e */ /* 0x000fe400000010ff */
[----:B------:R-:W-:-:S03]  /*a8f0*/  F2FP.BF16.F32.PACK_AB R21, R67, R66 ;  /* 0x000000424315723e */ /* 0x000fc600000010ff */
[----:B------:R0:W-:Y:S04]  /*a900*/  STSM.16.M88.4 [R20], R8 ;  /* 0x0000000814007844 */ /* 0x0001e80000000200 */
[----:B------:R1:W-:Y:S01]  /*a910*/  STSM.16.M88.4 [R22], R12 ;  /* 0x0000000c16007844 */ /* 0x0003e20000000200 */
[----:B0-----:R-:W-:Y:S02]  /*a920*/  F2FP.BF16.F32.PACK_AB R20, R65, R64 ;  /* 0x000000404114723e */ /* 0x001fe400000010ff */
[----:B------:R-:W-:Y:S02]  /*a930*/  F2FP.BF16.F32.PACK_AB R8, R73, R72 ;  /* 0x000000484908723e */ /* 0x000fe400000010ff */
[----:B-1----:R-:W-:Y:S02]  /*a940*/  F2FP.BF16.F32.PACK_AB R22, R69, R68 ;  /* 0x000000444516723e */ /* 0x002fe400000010ff */
[----:B------:R-:W-:-:S02]  /*a950*/  F2FP.BF16.F32.PACK_AB R9, R75, R74 ;  /* 0x0000004a4b09723e */ /* 0x000fc400000010ff */
[----:B------:R-:W-:Y:S01]  /*a960*/  F2FP.BF16.F32.PACK_AB R10, R77, R76 ;  /* 0x0000004c4d0a723e */ /* 0x000fe200000010ff */
[----:B------:R0:W-:Y:S01]  /*a970*/  STSM.16.M88.4 [R157], R20 ;  /* 0x000000149d007844 */ /* 0x0001e20000000200 */
[----:B------:R-:W-:Y:S02]  /*a980*/  F2FP.BF16.F32.PACK_AB R11, R79, R78 ;  /* 0x0000004e4f0b723e */ /* 0x000fe400000010ff */
[----:B------:R-:W-:Y:S02]  /*a990*/  F2FP.BF16.F32.PACK_AB R12, R81, R80 ;  /* 0x00000050510c723e */ /* 0x000fe400000010ff */
[----:B------:R-:W-:Y:S01]  /*a9a0*/  F2FP.BF16.F32.PACK_AB R13, R83, R82 ;  /* 0x00000052530d723e */ /* 0x000fe200000010ff */
[----:B------:R1:W-:Y:S01]  /*a9b0*/  STSM.16.M88.4 [R155], R8 ;  /* 0x000000089b007844 */ /* 0x0003e20000000200 */
[----:B------:R-:W-:Y:S02]  /*a9c0*/  F2FP.BF16.F32.PACK_AB R14, R85, R84 ;  /* 0x00000054550e723e */ /* 0x000fe400000010ff */
[----:B------:R-:W-:-:S05]  /*a9d0*/  F2FP.BF16.F32.PACK_AB R15, R87, R86 ;  /* 0x00000056570f723e */ /* 0x000fca00000010ff */
[----:B------:R2:W-:Y:S01]  /*a9e0*/  STSM.16.M88.4 [R162], R12 ;  /* 0x0000000ca2007844 */ /* 0x0005e20000000200 */
[----:B0-----:R-:W-:Y:S02]  /*a9f0*/  F2FP.BF16.F32.PACK_AB R20, R89, R88 ;  /* 0x000000585914723e */ /* 0x001fe400000010ff */
[----:B------:R-:W-:Y:S02]  /*aa00*/  F2FP.BF16.F32.PACK_AB R21, R91, R90 ;  /* 0x0000005a5b15723e */ /* 0x000fe400000010ff */
[----:B------:R-:W-:Y:S02]  /*aa10*/  F2FP.BF16.F32.PACK_AB R22, R93, R92 ;  /* 0x0000005c5d16723e */ /* 0x000fe400000010ff */
[----:B------:R-:W-:Y:S02]  /*aa20*/  F2FP.BF16.F32.PACK_AB R23, R95, R94 ;  /* 0x0000005e5f17723e */ /* 0x000fe400000010ff */
[----:B-1----:R-:W-:Y:S02]  /*aa30*/  F2FP.BF16.F32.PACK_AB R8, R97, R96 ;  /* 0x000000606108723e */ /* 0x002fe400000010ff */
[----:B------:R-:W-:Y:S01]  /*aa40*/  F2FP.BF16.F32.PACK_AB R9, R99, R98 ;  /* 0x000000626309723e */ /* 0x000fe200000010ff */
[----:B------:R0:W-:Y:S01]  /*aa50*/  STSM.16.M88.4 [R160], R20 ;  /* 0x00000014a0007844 */ /* 0x0001e20000000200 */
[----:B------:R-:W-:-:S02]  /*aa60*/  F2FP.BF16.F32.PACK_AB R10, R101, R100 ;  /* 0x00000064650a723e */ /* 0x000fc400000010ff */
[----:B------:R-:W-:Y:S02]  /*aa70*/  F2FP.BF16.F32.PACK_AB R11, R103, R102 ;  /* 0x00000066670b723e */ /* 0x000fe400000010ff */
[----:B--2---:R-:W-:Y:S02]  /*aa80*/  F2FP.BF16.F32.PACK_AB R12, R105, R104 ;  /* 0x00000068690c723e */ /* 0x004fe400000010ff */
[----:B------:R-:W-:Y:S01]  /*aa90*/  F2FP.BF16.F32.PACK_AB R13, R107, R106 ;  /* 0x0000006a6b0d723e */ /* 0x000fe200000010ff */
[----:B------:R1:W-:Y:S01]  /*aaa0*/  STSM.16.M88.4 [R158], R8 ;  /* 0x000000089e007844 */ /* 0x0003e20000000200 */
[----:B------:R-:W-:Y:S02]  /*aab0*/  F2FP.BF16.F32.PACK_AB R14, R109, R108 ;  /* 0x0000006c6d0e723e */ /* 0x000fe400000010ff */
[----:B------:R-:W-:Y:S02]  /*aac0*/  F2FP.BF16.F32.PACK_AB R15, R111, R110 ;  /* 0x0000006e6f0f723e */ /* 0x000fe400000010ff */
[----:B0-----:R-:W-:-:S03]  /*aad0*/  F2FP.BF16.F32.PACK_AB R20, R113, R112 ;  /* 0x000000707114723e */ /* 0x001fc600000010ff */
[----:B------:R0:W-:Y:S01]  /*aae0*/  STSM.16.M88.4 [R156], R12 ;  /* 0x0000000c9c007844 */ /* 0x0001e20000000200 */
        /* <DEDUP_REMOVED lines=8> */
[----:B0-----:R-:W-:Y:S02]  /*ab70*/  F2FP.BF16.F32.PACK_AB R12, R129, R128 ;  /* 0x00000080810c723e */ /* 0x001fe400000010ff */
[----:B------:R-:W-:Y:S01]  /*ab80*/  F2FP.BF16.F32.PACK_AB R13, R131, R130 ;  /* 0x00000082830d723e */ /* 0x000fe200000010ff */
[----:B------:R0:W-:Y:S01]  /*ab90*/  STSM.16.M88.4 [R7], R8 ;  /* 0x0000000807007844 */ /* 0x0001e20000000200 */
[----:B------:R-:W-:Y:S02]  /*aba0*/  F2FP.BF16.F32.PACK_AB R14, R133, R132 ;  /* 0x00000084850e723e */ /* 0x000fe400000010ff */
[----:B------:R-:W-:Y:S02]  /*abb0*/  F2FP.BF16.F32.PACK_AB R15, R135, R134 ;  /* 0x00000086870f723e */ /* 0x000fe400000010ff */
[----:B-1----:R-:W-:-:S03]  /*abc0*/  F2FP.BF16.F32.PACK_AB R20, R137, R136 ;  /* 0x000000888914723e */ /* 0x002fc600000010ff */
[----:B------:R1:W-:Y:S01]  /*abd0*/  STSM.16.M88.4 [R18], R12 ;  /* 0x0000000c12007844 */ /* 0x0003e20000000200 */
[----:B------:R-:W-:Y:S02]  /*abe0*/  F2FP.BF16.F32.PACK_AB R21, R139, R138 ;  /* 0x0000008a8b15723e */ /* 0x000fe400000010ff */
[----:B------:R-:W-:Y:S02]  /*abf0*/  F2FP.BF16.F32.PACK_AB R22, R141, R140 ;  /* 0x0000008c8d16723e */ /* 0x000fe400000010ff */
[----:B------:R-:W-:Y:S02]  /*ac00*/  F2FP.BF16.F32.PACK_AB R23, R143, R142 ;  /* 0x0000008e8f17723e */ /* 0x000fe400000010ff */
[----:B0-----:R-:W-:Y:S02]  /*ac10*/  F2FP.BF16.F32.PACK_AB R8, R145, R144 ;  /* 0x000000909108723e */ /* 0x001fe400000010ff */
[----:B------:R-:W-:Y:S01]  /*ac20*/  F2FP.BF16.F32.PACK_AB R9, R147, R146 ;  /* 0x000000929309723e */ /* 0x000fe200000010ff */
[----:B------:R-:W-:Y:S01]  /*ac30*/  STSM.16.M88.4 [R153], R20 ;  /* 0x0000001499007844 */ /* 0x000fe20000000200 */
[----:B------:R-:W-:-:S02]  /*ac40*/  F2FP.BF16.F32.PACK_AB R10, R149, R148 ;  /* 0x00000094950a723e */ /* 0x000fc400000010ff */
[----:B------:R-:W-:Y:S01]  /*ac50*/  F2FP.BF16.F32.PACK_AB R11, R151, R150 ;  /* 0x00000096970b723e */ /* 0x000fe200000010ff */
[C---:B-1----:R-:W-:Y:S01]  /*ac60*/  IMAD.SHL.U32 R13, R187.reuse, 0x4, RZ ;  /* 0x00000004bb0d7824 */ /* 0x042fe200078e00ff */
[----:B------:R-:W-:-:S03]  /*ac70*/  SHF.L.U64.HI R14, R187, 0x2, R195 ;  /* 0x00000002bb0e7819 */ /* 0x000fc600000102c3 */
[----:B------:R0:W-:Y:S02]  /*ac80*/  STSM.16.M88.4 [R164], R8 ;  /* 0x00000008a4007844 */ /* 0x0001e40000000200 */
[----:B0-----:R-:W0:Y:S08]  /*ac90*/  LDC.64 R10, c[0x0][0xd00] ;  /* 0x00034000ff0a7b82 */ /* 0x001e300000000a00 */
[----:B------:R-:W-:Y:S01]  /*aca0*/  BAR.SYNC.DEFER_BLOCKING 0x1, 0x100 ;  /* 0x0044000000007b1d */ /* 0x000fe20000010000 */
[----:B------:R-:W-:-:S04]  /*acb0*/  @P0 IADD3 R8, P2, R13, UR6, RZ ;  /* 0x000000060d080c10 */ /* 0x000fc8000ff5e0ff */
[----:B------:R-:W-:Y:S02]  /*acc0*/  @P0 IADD3.X R9, R14, UR7, RZ, P2, !PT ;  /* 0x000000070e090c10 */ /* 0x000fe400097fe4ff */
[----:B0-----:R-:W-:-:S04]  /*acd0*/  ISETP.NE.U32.AND P1, PT, R10, RZ, PT ;  /* 0x000000ff0a00720c */ /* 0x001fc80003f25070 */
[----:B------:R0:W2:Y:S01]  /*ace0*/  @P0 LDG.E R9, desc[UR38][R8.64] ;  /* 0x0000002608090981 */ /* 0x0000a2000c1e1900 */
[----:B------:R-:W-:Y:S02]  /*acf0*/  IADD3 R12, P2, R13, R10, RZ ;  /* 0x0000000a0d0c7210 */ /* 0x000fe40007f5e0ff */
[----:B------:R-:W-:-:S03]  /*ad00*/  ISETP.NE.AND.EX P1, PT, R11, RZ, PT, P1 ;  /* 0x000000ff0b00720c */ /* 0x000fc60003f25310 */
[----:B------:R-:W-:Y:S02]  /*ad10*/  IMAD.X R13, R14, 0x1, R11, P2 ;  /* 0x000000010e0d7824 */ /* 0x000fe400010e060b */
[----:B0-----:R-:W-:-:S08]  /*ad20*/  IMAD.MOV.U32 R8, RZ, RZ, RZ ;  /* 0x000000ffff087224 */ /* 0x001fd000078e00ff */
[----:B------:R0:W5:Y:S01]  /*ad30*/  @P1 LDG.E R8, desc[UR38][R12.64] ;  /* 0x000000260c081981 */ /* 0x000162000c1e1900 */
[----:B------:R-:W-:Y:S01]  /*ad40*/  ULDC UR6, c[0x0][0xb88] ;  /* 0x0002e20000067ab9 */ /* 0x000fe20000000800 */
[----:B--2---:R-:W-:Y:S01]  /*ad50*/  @P0 R2UR UR6, R9 ;  /* 0x00000000090602ca */ /* 0x004fe200000e0000 */
[----:B0-----:R-:W-:-:S14]  /*ad60*/  @P0 BRA `(.L_x_4077) ;  /* 0x0000000000180947 */ /* 0x001fdc0003800000 */
[----:B------:R-:W-:Y:S05]  /*ad70*/  @!P1 BRA `(.L_x_4077) ;  /* 0x0000000000149947 */ /* 0x000fea0003800000 */
[----:B------:R-:W2:Y:S04]  /*ad80*/  LDG.E R9, desc[UR38][R12.64] ;  /* 0x000000260c097981 */ /* 0x000ea8000c1e1900 */
[----:B------:R-:W3:Y:S01]  /*ad90*/  LDG.E R7, desc[UR38][R12.64+0x4] ;  /* 0x000004260c077981 */ /* 0x000ee2000c1e1900 */
[----:B--2---:R-:W-:Y:S02]  /*ada0*/  R2UR UR7, R9 ;  /* 0x00000000090772ca */ /* 0x004fe400000e0000 */
[----:B---3--:R-:W-:-:S13]  /*adb0*/  R2UR UR6, R7 ;  /* 0x00000000070672ca */ /* 0x008fda00000e0000 */
[----:B------:R-:W-:-:S12]  /*adc0*/  UIADD3 UR6, -UR7, UR6, URZ ;  /* 0x0000000607067290 */ /* 0x000fd8000fffe13f */
.L_x_4077:
[----:B------:R-:W0:Y:S02]  /*add0*/  SHFL.IDX PT, R7, R227, RZ, 0x1f ;  /* 0x00001fffe3077589 */ /* 0x000e2400000e0000 */
[----:B0-----:R-:W-:Y:S02]  /*ade0*/  ISETP.NE.AND P0, PT, R7, RZ, PT ;  /* 0x000000ff0700720c */ /* 0x001fe40003f05270 */
[----:B-----5:R-:W-:-:S11]  /*adf0*/  SHF.R.S32.HI R7, RZ, 0x1f, R8 ;  /* 0x0000001fff077819 */ /* 0x020fd60000011408 */
[----:B------:R-:W-:Y:S05]  /*ae00*/  @P0 BRA `(.L_x_4078) ;  /* 0x0000000400000947 */ /* 0x000fea0003800000 */
[----:B------:R-:W2:Y:S04]  /*ae10*/  LDL R153, [R1+0x68] ;  /* 0x0000680001997983 */ /* 0x000ea80000100800 */
[----:B------:R-:W3:Y:S01]  /*ae20*/  LDL R154, [R1+0x6c] ;  /* 0x00006c00019a7983 */ /* 0x000ee20000100800 */
[----:B------:R-:W-:Y:S01]  /*ae30*/  IMAD.MOV.U32 R9, RZ, RZ, 0xab8 ;  /* 0x00000ab8ff097424 */ /* 0x000fe200078e00ff */
[----:B------:R-:W-:Y:S01]  /*ae40*/  ISETP.GT.AND P1, PT, R0, 0x1, PT ;  /* 0x000000010000780c */ /* 0x000fe20003f24270 */
[----:B------:R-:W0:Y:S01]  /*ae50*/  LDC R23, c[0x0][0xce8] ;  /* 0x00033a00ff177b82 */ /* 0x000e220000000800 */
[----:B------:R-:W-:Y:S01]  /*ae60*/  ISETP.NE.U32.AND P0, PT, R10, RZ, PT ;  /* 0x000000ff0a00720c */ /* 0x000fe20003f05070 */
[----:B------:R-:W-:Y:S01]  /*ae70*/  IMAD.U32 R22, RZ, RZ, UR42 ;  /* 0x0000002aff167e24 */ /* 0x000fe2000f8e00ff */
[----:B------:R-:W-:-:S02]  /*ae80*/  SEL R9, R9, 0xa78, P1 ;  /* 0x00000a7809097807 */ /* 0x000fc40000800000 */
[----:B------:R-:W-:-:S03]  /*ae90*/  ISETP.NE.AND.EX P0, PT, R11, RZ, PT, P0 ;  /* 0x000000ff0b00720c */ /* 0x000fc60003f05300 */
[----:B------:R-:W1:Y:S01]  /*aea0*/  LDC.64 R12, c[0x0][R9+0x220] ;  /* 0x00008800090c7b82 */ /* 0x000e620000000a00 */
[----:B------:R-:W-:Y:S02]  /*aeb0*/  SEL R21, R187, RZ, !P0 ;  /* 0x000000ffbb157207 */ /* 0x000fe40004000000 */
[----:B------:R-:W-:-:S05]  /*aec0*/  SEL R195, R195, RZ, !P0 ;  /* 0x000000ffc3c37207 */ /* 0x000fca0004000000 */
[----:B------:R-:W4:Y:S01]  /*aed0*/  LDC.64 R14, c[0x0][R9+0x218] ;  /* 0x00008600090e7b82 */ /* 0x000f220000000a00 */
[----:B0-----:R-:W-:Y:S01]  /*aee0*/  ISETP.NE.AND P0, PT, R23, 0x1, PT ;  /* 0x000000011700780c */ /* 0x001fe20003f05270 */
[----:B-1----:R-:W-:-:S04]  /*aef0*/  IMAD R18, R13, R21, RZ ;  /* 0x000000150d127224 */ /* 0x002fc800078e02ff */
[C---:B------:R-:W-:Y:S02]  /*af00*/  IMAD R18, R12.reuse, R195, R18 ;  /* 0x000000c30c127224 */ /* 0x040fe400078e0212 */
[----:B------:R-:W-:-:S04]  /*af10*/  IMAD.WIDE.U32 R12, R12, R21, RZ ;  /* 0x000000150c0c7225 */ /* 0x000fc800078e00ff */
[-C--:B----4-:R-:W-:Y:S02]  /*af20*/  IMAD R20, R15, R188.reuse, RZ ;  /* 0x000000bc0f147224 */ /* 0x090fe400078e02ff */
[----:B------:R-:W-:-:S04]  /*af30*/  IMAD.WIDE.U32 R14, R14, R188, RZ ;  /* 0x000000bc0e0e7225 */ /* 0x000fc800078e00ff */
[----:B------:R-:W-:Y:S01]  /*af40*/  IMAD.IADD R18, R13, 0x1, R18 ;  /* 0x000000010d127824 */ /* 0x000fe200078e0212 */
[----:B------:R-:W-:Y:S01]  /*af50*/  IADD3 R21, P2, P3, R12, R14, R8 ;  /* 0x0000000e0c157210 */ /* 0x000fe20007b5e008 */
[----:B------:R-:W0:Y:S01]  /*af60*/  @P0 LDC R13, c[0x0][0xcec] ;  /* 0x00033b00ff0d0b82 */ /* 0x000e220000000800 */
[----:B------:R-:W-:-:S05]  /*af70*/  IMAD.IADD R20, R15, 0x1, R20 ;  /* 0x000000010f147824 */ /* 0x000fca00078e0214 */
[----:B------:R-:W-:Y:S02]  /*af80*/  IADD3.X R18, R18, R20, R7, P2, P3 ;  /* 0x0000001412127210 */ /* 0x000fe400017e6407 */
[----:B------:R-:W1:Y:S01]  /*af90*/  @P0 LDC R12, c[0x0][0xcf0] ;  /* 0x00033c00ff0c0b82 */ /* 0x000e620000000800 */
[----:B--2---:R-:W-:Y:S01]  /*afa0*/  IMAD R22, R22, 0x40, R153 ;  /* 0x0000004016167824 */ /* 0x004fe200078e0299 */
[----:B------:R-:W-:-:S03]  /*afb0*/  SEL R153, R194, RZ, P1 ;  /* 0x000000ffc2997207 */ /* 0x000fc60000800000 */
[----:B0-----:R-:W-:-:S04]  /*afc0*/  @P0 IMAD.HI.U32 R13, R22, R13, RZ ;  /* 0x0000000d160d0227 */ /* 0x001fc800078e00ff */
[----:B------:R-:W-:Y:S01]  /*afd0*/  IMAD.MOV.U32 R20, RZ, RZ, R22 ;  /* 0x000000ffff147224 */ /* 0x000fe200078e0016 */
[----:B-1----:R-:W-:Y:S02]  /*afe0*/  @P0 SHF.R.U32.HI R20, RZ, R12, R13 ;  /* 0x0000000cff140219 */ /* 0x002fe4000001160d */
[----:B------:R-:W0:Y:S02]  /*aff0*/  LDC.64 R12, c[0x0][R9+0x228] ;  /* 0x00008a00090c7b82 */ /* 0x000e240000000a00 */
[-C--:B0-----:R-:W-:Y:S02]  /*b000*/  IMAD R13, R13, R153.reuse, RZ ;  /* 0x000000990d0d7224 */ /* 0x081fe400078e02ff */
[----:B------:R-:W-:-:S04]  /*b010*/  IMAD.WIDE.U32 R14, R12, R153, RZ ;  /* 0x000000990c0e7225 */ /* 0x000fc800078e00ff */
[----:B------:R-:W-:Y:S01]  /*b020*/  IMAD.IADD R15, R15, 0x1, R13 ;  /* 0x000000010f0f7824 */ /* 0x000fe200078e020d */
[----:B------:R-:W-:Y:S01]  /*b030*/  IADD3 R14, P0, P2, R20, R21, R14 ;  /* 0x00000015140e7210 */ /* 0x000fe20007a1e00e */
[----:B------:R-:W0:Y:S01]  /*b040*/  LDC.64 R12, c[0x0][R9+0x210] ;  /* 0x00008400090c7b82 */ /* 0x000e220000000a00 */
[--C-:B------:R-:W-:Y:S01]  /*b050*/  IMAD.MOV R21, RZ, RZ, -R20.reuse ;  /* 0x000000ffff157224 */ /* 0x100fe200078e0a14 */
[----:B------:R-:W-:-:S03]  /*b060*/  SHF.R.S32.HI R20, RZ, 0x1f, R20 ;  /* 0x0000001fff147819 */ /* 0x000fc60000011414 */
[C---:B------:R-:W-:Y:S01]  /*b070*/  IMAD R21, R23.reuse, R21, R22 ;  /* 0x0000001517157224 */ /* 0x040fe200078e0216 */
[----:B------:R-:W-:Y:S01]  /*b080*/  IADD3.X R15, R20, R18, R15, P0, P2 ;  /* 0x00000012140f7210 */ /* 0x000fe200007e440f */
[----:B------:R-:W-:-:S03]  /*b090*/  IMAD R22, R23, UR6, RZ ;  /* 0x0000000617167c24 */ /* 0x000fc6000f8e02ff */
[----:B------:R-:W-:Y:S01]  /*b0a0*/  SHF.R.S32.HI R153, RZ, 0x1f, R21 ;  /* 0x0000001fff997819 */ /* 0x000fe20000011415 */
[-C--:B0-----:R-:W-:Y:S02]  /*b0b0*/  IMAD R13, R13, R21.reuse, RZ ;  /* 0x000000150d0d7224 */ /* 0x081fe400078e02ff */
[----:B------:R-:W-:-:S04]  /*b0c0*/  IMAD.WIDE.U32 R14, R12, R21, R14 ;  /* 0x000000150c0e7225 */ /* 0x000fc800078e000e */
[----:B------:R-:W-:Y:S02]  /*b0d0*/  IMAD R9, R12, R153, R13 ;  /* 0x000000990c097224 */ /* 0x000fe400078e020d */
[----:B------:R-:W0:Y:S02]  /*b0e0*/  LDC.64 R12, c[0x0][0xca8] ;  /* 0x00032a00ff0c7b82 */ /* 0x000e240000000a00 */
[----:B------:R-:W-:Y:S02]  /*b0f0*/  IMAD.IADD R15, R15, 0x1, R9 ;  /* 0x000000010f0f7824 */ /* 0x000fe400078e0209 */
[----:B---3--:R-:W-:-:S04]  /*b100*/  IMAD.MOV R9, RZ, RZ, -R154 ;  /* 0x000000ffff097224 */ /* 0x008fc800078e0a9a */
[----:B0-----:R-:W0:Y:S08]  /*b110*/  @!P1 LDC R12, c[0x0][0xc50] ;  /* 0x00031400ff0c9b82 */ /* 0x001e300000000800 */
[----:B------:R-:W1:Y:S01]  /*b120*/  @!P1 LDC R13, c[0x0][0xc54] ;  /* 0x00031500ff0d9b82 */ /* 0x000e620000000800 */
[----:B0-----:R-:W-:-:S05]  /*b130*/  LEA R18, P0, R14, R12, 0x2 ;  /* 0x0000000c0e127211 */ /* 0x001fca00078010ff */
[----:B------:R-:W-:Y:S01]  /*b140*/  SHFL.IDX PT, R12, R18, RZ, 0x1c1f ;  /* 0x001c1fff120c7589 */ /* 0x000fe200000e0000 */
[----:B-1----:R-:W-:Y:S02]  /*b150*/  LEA.HI.X R20, R14, R13, R15, 0x2, P0 ;  /* 0x0000000d0e147211 */ /* 0x002fe400000f140f */
[----:B------:R-:W-:Y:S01]  /*b160*/  ISETP.NE.AND P0, PT, R230, R9, PT ;  /* 0x00000009e600720c */ /* 0x000fe20003f05270 */
[----:B------:R-:W-:Y:S01]  /*b170*/  IMAD.U32 R9, RZ, RZ, UR42 ;  /* 0x0000002aff097e24 */ /* 0x000fe2000f8e00ff */
[----:B------:R-:W-:Y:S03]  /*b180*/  SHFL.IDX PT, R14, R18, 0x1, 0x1c1f ;  /* 0x003c1f00120e7f89 */ /* 0x000fe600000e0000 */
[----:B------:R-:W-:Y:S01]  /*b190*/  IMAD R9, R9, 0x40, R16 ;  /* 0x0000004009097824 */ /* 0x000fe200078e0210 */
[----:B------:R-:W0:Y:S04]  /*b1a0*/  SHFL.IDX PT, R13, R20, RZ, 0x1c1f ;  /* 0x001c1fff140d7589 */ /* 0x000e2800000e0000 */
[----:B------:R-:W1:Y:S01]  /*b1b0*/  SHFL.IDX PT, R15, R20, 0x1, 0x1c1f ;  /* 0x003c1f00140f7f89 */ /* 0x000e6200000e0000 */
[C---:B------:R-:W-:Y:S01]  /*b1c0*/  ISETP.GE.OR P1, PT, R9.reuse, R22, P0 ;  /* 0x000000160900720c */ /* 0x040fe20000726670 */
[----:B------:R-:W-:-:S05]  /*b1d0*/  VIADD R9, R9, 0x8 ;  /* 0x0000000809097836 */ /* 0x000fca0000000000 */
[----:B------:R-:W-:-:S07]  /*b1e0*/  ISETP.GE.OR P0, PT, R9, R22, P0 ;  /* 0x000000160900720c */ /* 0x000fce0000706670 */
[----:B0-----:R0:W-:Y:S06]  /*b1f0*/  @!P1 ST.E desc[UR38][R12.64], R3 ;  /* 0x000000030c009985 */ /* 0x0011ec000c101926 */
[----:B-1----:R0:W-:Y:S02]  /*b200*/  @!P0 ST.E desc[UR38][R14.64], R152 ;  /* 0x000000980e008985 */ /* 0x0021e4000c101926 */
.L_x_4078:
[----:B------:R-:W-:Y:S02]  /*b210*/  ISETP.GT.AND P1, PT, R0, 0x1, PT ;  /* 0x000000010000780c */ /* 0x000fe40003f24270 */
[----:B------:R-:W-:-:S04]  /*b220*/  ISETP.NE.U32.AND P0, PT, R10, RZ, PT ;  /* 0x000000ff0a00720c */ /* 0x000fc80003f05070 */
[----:B------:R-:W-:-:S04]  /*b230*/  ISETP.NE.AND.EX P0, PT, R11, RZ, PT, P0 ;  /* 0x000000ff0b00720c */ /* 0x000fc80003f05300 */
[----:B------:R-:W-:-:S03]  /*b240*/  SEL R187, R187, RZ, !P0 ;  /* 0x000000ffbbbb7207 */ /* 0x000fc60004000000 */
[----:B------:R-:W-:Y:S06]  /*b250*/  @P1 BRA `(.L_x_4079) ;  /* 0x0000001000441947 */ /* 0x000fec0003800000 */
[----:B------:R-:W1:Y:S01]  /*b260*/  S2R R0, SR_TID.X ;  /* 0x0000000000007919 */ /* 0x000e620000002100 */
[----:B------:R-:W2:Y:S01]  /*b270*/  LDC R18, c[0x0][0xce8] ;  /* 0x00033a00ff127b82 */ /* 0x000ea20000000800 */
[----:B------:R-:W-:Y:S01]  /*b280*/  ULDC.64 UR8, c[0x0][0xba0] ;  /* 0x0002e80000087ab9 */ /* 0x000fe20000000a00 */
[----:B------:R-:W-:Y:S01]  /*b290*/  ULDC UR10, c[0x0][0xbc8] ;  /* 0x0002f200000a7ab9 */ /* 0x000fe20000000800 */
[----:B-1----:R-:W-:-:S05]  /*b2a0*/  VIADD R0, R0, 0xffffff80 ;  /* 0xffffff8000007836 */ /* 0x002fca0000000000 */
[----:B0-----:R-:W-:-:S04]  /*b2b0*/  SHF.R.S32.HI R3, RZ, 0x1f, R0 ;  /* 0x0000001fff037819 */ /* 0x001fc80000011400 */
[----:B------:R-:W-:-:S04]  /*b2c0*/  LEA.HI R10, R3, R0, RZ, 0x3 ;  /* 0x00000000030a7211 */ /* 0x000fc800078f18ff */
[----:B------:R-:W-:-:S05]  /*b2d0*/  SHF.R.S32.HI R3, RZ, 0x3, R10 ;  /* 0x00000003ff037819 */ /* 0x000fca000001140a */
[----:B------:R-:W-:-:S04]  /*b2e0*/  IMAD R9, R3, 0x40, R2 ;  /* 0x0000004003097824 */ /* 0x000fc800078e0202 */
[----:B------:R-:W-:-:S03]  /*b2f0*/  IMAD.WIDE R4, R9, 0x2, R4 ;  /* 0x0000000209047825 */ /* 0x000fc600078e0204 */
[C---:B------:R-:W-:Y:S02]  /*b300*/  IADD3 R21, P3, R4.reuse, 0x1000, RZ ;  /* 0x0000100004157810 */ /* 0x040fe40007f7e0ff */
[----:B------:R-:W-:Y:S02]  /*b310*/  IADD3 R45, P2, R4, 0x7000, RZ ;  /* 0x00007000042d7810 */ /* 0x000fe40007f5e0ff */
[----:B------:R-:W-:Y:S02]  /*b320*/  LOP3.LUT R20, R21, 0x380, RZ, 0xc0, !PT ;  /* 0x0000038015147812 */ /* 0x000fe400078ec0ff */
[----:B------:R-:W-:Y:S02]  /*b330*/  LOP3.LUT R44, R45, 0x380, RZ, 0xc0, !PT ;  /* 0x000003802d2c7812 */ /* 0x000fe400078ec0ff */
[----:B------:R-:W-:Y:S02]  /*b340*/  SHF.R.U64 R20, R20, 0x3, RZ ;  /* 0x0000000314147819 */ /* 0x000fe400000012ff */
[----:B------:R-:W-:-:S02]  /*b350*/  IADD3 R37, P0, R4, 0x5000, RZ ;  /* 0x0000500004257810 */ /* 0x000fc40007f1e0ff */
[----:B------:R-:W-:Y:S01]  /*b360*/  LOP3.LUT R20, R20, R21, RZ, 0x3c, !PT ;  /* 0x0000001514147212 */ /* 0x000fe200078e3cff */
[----:B------:R-:W-:Y:S01]  /*b370*/  IMAD.X R21, RZ, RZ, R5, P3 ;  /* 0x000000ffff157224 */ /* 0x000fe200018e0605 */
[----:B------:R-:W-:Y:S02]  /*b380*/  SHF.R.U64 R44, R44, 0x3, RZ ;  /* 0x000000032c2c7819 */ /* 0x000fe400000012ff */
[C---:B------:R-:W-:Y:S02]  /*b390*/  IADD3 R25, P4, R4.reuse, 0x2000, RZ ;  /* 0x0000200004197810 */ /* 0x040fe40007f9e0ff */
[C---:B------:R-:W-:Y:S01]  /*b3a0*/  IADD3 R29, P5, R4.reuse, 0x3000, RZ ;  /* 0x00003000041d7810 */ /* 0x040fe20007fbe0ff */
[----:B------:R-:W-:Y:S01]  /*b3b0*/  IMAD R7, R7, UR8, RZ ;  /* 0x0000000807077c24 */ /* 0x000fe2000f8e02ff */
[C---:B------:R-:W-:Y:S01]  /*b3c0*/  IADD3 R33, P6, R4.reuse, 0x4000, RZ ;  /* 0x0000400004217810 */ /* 0x040fe20007fde0ff */
[----:B------:R-:W5:Y:S01]  /*b3d0*/  LD.E.128 R20, desc[UR38][R20.64] ;  /* 0x0000002614147980 */ /* 0x000f62000c101d00 */
[----:B------:R-:W-:-:S02]  /*b3e0*/  IADD3 R41, P1, R4, 0x6000, RZ ;  /* 0x0000600004297810 */ /* 0x000fc40007f3e0ff */
[----:B------:R-:W-:Y:S02]  /*b3f0*/  LOP3.LUT R36, R37, 0x380, RZ, 0xc0, !PT ;  /* 0x0000038025247812 */ /* 0x000fe400078ec0ff */
[----:B------:R-:W-:Y:S02]  /*b400*/  IADD3 R49, P3, R4, 0x8000, RZ ;  /* 0x0000800004317810 */ /* 0x000fe40007f7e0ff */
[----:B------:R-:W-:Y:S01]  /*b410*/  LOP3.LUT R44, R44, R45, RZ, 0x3c, !PT ;  /* 0x0000002d2c2c7212 */ /* 0x000fe200078e3cff */
[----:B------:R-:W-:Y:S01]  /*b420*/  IMAD.X R45, RZ, RZ, R5, P2 ;  /* 0x000000ffff2d7224 */ /* 0x000fe200010e0605 */
[----:B------:R-:W-:Y:S02]  /*b430*/  LOP3.LUT R24, R25, 0x380, RZ, 0xc0, !PT ;  /* 0x0000038019187812 */ /* 0x000fe400078ec0ff */
[----:B------:R-:W-:Y:S02]  /*b440*/  LOP3.LUT R28, R29, 0x380, RZ, 0xc0, !PT ;  /* 0x000003801d1c7812 */ /* 0x000fe400078ec0ff */
[----:B------:R-:W-:-:S02]  /*b450*/  LOP3.LUT R32, R33, 0x380, RZ, 0xc0, !PT ;  /* 0x0000038021207812 */ /* 0x000fc400078ec0ff */
[----:B------:R-:W-:Y:S01]  /*b460*/  LOP3.LUT R11, R4, 0x380, RZ, 0xc0, !PT ;  /* 0x00000380040b7812 */ /* 0x000fe200078ec0ff */
[----:B------:R-:W-:Y:S01]  /*b470*/  IMAD R7, R8, UR9, R7 ;  /* 0x0000000908077c24 */ /* 0x000fe2000f8e0207 */
[----:B------:R-:W-:Y:S01]  /*b480*/  LOP3.LUT R40, R41, 0x380, RZ, 0xc0, !PT ;  /* 0x0000038029287812 */ /* 0x000fe200078ec0ff */
[----:B------:R-:W5:Y:S01]  /*b490*/  LD.E.128 R44, desc[UR38][R44.64] ;  /* 0x000000262c2c7980 */ /* 0x000f62000c101d00 */
[----:B------:R-:W-:Y:S02]  /*b4a0*/  SHF.R.U64 R36, R36, 0x3, RZ ;  /* 0x0000000324247819 */ /* 0x000fe400000012ff */
[----:B------:R-:W-:Y:S02]  /*b4b0*/  LOP3.LUT R48, R49, 0x380, RZ, 0xc0, !PT ;  /* 0x0000038031307812 */ /* 0x000fe400078ec0ff */
[----:B------:R-:W-:Y:S02]  /*b4c0*/  IADD3 R73, P2, R4, 0xe000, RZ ;  /* 0x0000e00004497810 */ /* 0x000fe40007f5e0ff */
[----:B------:R-:W-:-:S02]  /*b4d0*/  SHF.R.U64 R24, R24, 0x3, RZ ;  /* 0x0000000318187819 */ /* 0x000fc400000012ff */
[----:B------:R-:W-:Y:S02]  /*b4e0*/  SHF.R.U64 R28, R28, 0x3, RZ ;  /* 0x000000031c1c7819 */ /* 0x000fe400000012ff */
[----:B------:R-:W-:Y:S02]  /*b4f0*/  SHF.R.U64 R32, R32, 0x3, RZ ;  /* 0x0000000320207819 */ /* 0x000fe400000012ff */
[----:B------:R-:W-:Y:S02]  /*b500*/  SHF.R.U64 R40, R40, 0x3, RZ ;  /* 0x0000000328287819 */ /* 0x000fe400000012ff */
[----:B------:R-:W-:Y:S01]  /*b510*/  LOP3.LUT R36, R36, R37, RZ, 0x3c, !PT ;  /* 0x0000002524247212 */ /* 0x000fe200078e3cff */
[----:B------:R-:W-:Y:S01]  /*b520*/  IMAD.X R37, RZ, RZ, R5, P0 ;  /* 0x000000ffff257224 */ /* 0x000fe200000e0605 */
[----:B------:R-:W-:Y:S02]  /*b530*/  SHF.R.U64 R48, R48, 0x3, RZ ;  /* 0x0000000330307819 */ /* 0x000fe400000012ff */
[----:B------:R-:W-:-:S02]  /*b540*/  LOP3.LUT R72, R73, 0x380, RZ, 0xc0, !PT ;  /* 0x0000038049487812 */ /* 0x000fc400078ec0ff */
[----:B------:R-:W-:Y:S01]  /*b550*/  IADD3 R65, P0, R4, 0xc000, RZ ;  /* 0x0000c00004417810 */ /* 0x000fe20007f1e0ff */
[----:B------:R-:W5:Y:S01]  /*b560*/  LD.E.128 R36, desc[UR38][R36.64] ;  /* 0x0000002624247980 */ /* 0x000f62000c101d00 */
        /* <DEDUP_REMOVED lines=10> */
[----:B------:R-:W-:Y:S01]  /*b610*/  SHF.R.U64 R72, R72, 0x3, RZ ;  /* 0x0000000348487819 */ /* 0x000fe200000012ff */
[----:B------:R-:W5:Y:S01]  /*b620*/  LD.E.128 R24, desc[UR38][R24.64] ;  /* 0x0000002618187980 */ /* 0x000f62000c101d00 */
[----:B------:R-:W-:-:S02]  /*b630*/  IADD3 R53, P4, R4, 0x9000, RZ ;  /* 0x0000900004357810 */ /* 0x000fc40007f9e0ff */
[C---:B------:R-:W-:Y:S01]  /*b640*/  IADD3 R57, P5, R4.reuse, 0xa000, RZ ;  /* 0x0000a00004397810 */ /* 0x040fe20007fbe0ff */
[----:B------:R-:W5:Y:S01]  /*b650*/  LD.E.128 R28, desc[UR38][R28.64] ;  /* 0x000000261c1c7980 */ /* 0x000f62000c101d00 */
[C---:B------:R-:W-:Y:S02]  /*b660*/  IADD3 R61, P6, R4.reuse, 0xb000, RZ ;  /* 0x0000b000043d7810 */ /* 0x040fe40007fde0ff */
[C---:B------:R-:W-:Y:S01]  /*b670*/  IADD3 R69, P1, R4.reuse, 0xd000, RZ ;  /* 0x0000d00004457810 */ /* 0x040fe20007f3e0ff */
[----:B------:R-:W5:Y:S01]  /*b680*/  LD.E.128 R32, desc[UR38][R32.64] ;  /* 0x0000002620207980 */ /* 0x000f62000c101d00 */
[----:B------:R-:W-:Y:S02]  /*b690*/  LOP3.LUT R64, R65, 0x380, RZ, 0xc0, !PT ;  /* 0x0000038041407812 */ /* 0x000fe400078ec0ff */
[----:B------:R-:W-:Y:S01]  /*b6a0*/  IADD3 R12, P3, R4, 0xf000, RZ ;  /* 0x0000f000040c7810 */ /* 0x000fe20007f7e0ff */
[----:B------:R-:W5:Y:S01]  /*b6b0*/  LD.E.128 R40, desc[UR38][R40.64] ;  /* 0x0000002628287980 */ /* 0x000f62000c101d00 */
[----:B------:R-:W-:Y:S01]  /*b6c0*/  LOP3.LUT R72, R72, R73, RZ, 0x3c, !PT ;  /* 0x0000004948487212 */ /* 0x000fe200078e3cff */
[--C-:B------:R-:W-:Y:S01]  /*b6d0*/  IMAD.X R73, RZ, RZ, R5.reuse, P2 ;  /* 0x000000ffff497224 */ /* 0x100fe200010e0605 */
[----:B------:R-:W-:Y:S01]  /*b6e0*/  LOP3.LUT R52, R53, 0x380, RZ, 0xc0, !PT ;  /* 0x0000038035347812 */ /* 0x000fe200078ec0ff */
[----:B------:R-:W-:Y:S01]  /*b6f0*/  IMAD.X R77, RZ, RZ, R5, P3 ;  /* 0x000000ffff4d7224 */ /* 0x000fe200018e0605 */
[----:B------:R-:W-:Y:S01]  /*b700*/  LOP3.LUT R56, R57, 0x380, RZ, 0xc0, !PT ;  /* 0x0000038039387812 */ /* 0x000fe200078ec0ff */
[----:B------:R-:W5:Y:S01]  /*b710*/  LD.E.128 R48, desc[UR38][R48.64] ;  /* 0x0000002630307980 */ /* 0x000f62000c101d00 */
[----:B------:R-:W-:-:S02]  /*b720*/  LOP3.LUT R60, R61, 0x380, RZ, 0xc0, !PT ;  /* 0x000003803d3c7812 */ /* 0x000fc400078ec0ff */
[----:B------:R-:W-:Y:S01]  /*b730*/  LOP3.LUT R68, R69, 0x380, RZ, 0xc0, !PT ;  /* 0x0000038045447812 */ /* 0x000fe200078ec0ff */
[----:B------:R-:W5:Y:S01]  /*b740*/  LD.E.128 R72, desc[UR38][R72.64] ;  /* 0x0000002648487980 */ /* 0x000f62000c101d00 */
[----:B------:R-:W-:Y:S02]  /*b750*/  SHF.R.U64 R64, R64, 0x3, RZ ;  /* 0x0000000340407819 */ /* 0x000fe400000012ff */
[----:B------:R-:W-:Y:S02]  /*b760*/  SHF.R.U64 R11, R11, 0x3, RZ ;  /* 0x000000030b0b7819 */ /* 0x000fe400000012ff */
[----:B------:R-:W-:Y:S02]  /*b770*/  LOP3.LUT R9, R12, 0x380, RZ, 0xc0, !PT ;  /* 0x000003800c097812 */ /* 0x000fe400078ec0ff */
[----:B--2---:R-:W-:Y:S02]  /*b780*/  ISETP.NE.AND P2, PT, R18, 0x1, PT ;  /* 0x000000011200780c */ /* 0x004fe40003f45270 */
[----:B------:R-:W-:-:S02]  /*b790*/  SHF.R.U64 R52, R52, 0x3, RZ ;  /* 0x0000000334347819 */ /* 0x000fc400000012ff */
[----:B------:R-:W-:Y:S02]  /*b7a0*/  SHF.R.U64 R56, R56, 0x3, RZ ;  /* 0x0000000338387819 */ /* 0x000fe400000012ff */
[----:B------:R-:W-:Y:S02]  /*b7b0*/  SHF.R.U64 R60, R60, 0x3, RZ ;  /* 0x000000033c3c7819 */ /* 0x000fe400000012ff */
[----:B------:R-:W-:Y:S02]  /*b7c0*/  SHF.R.U64 R68, R68, 0x3, RZ ;  /* 0x0000000344447819 */ /* 0x000fe400000012ff */
[----:B------:R-:W-:Y:S01]  /*b7d0*/  LOP3.LUT R64, R64, R65, RZ, 0x3c, !PT ;  /* 0x0000004140407212 */ /* 0x000fe200078e3cff */
[----:B------:R-:W-:Y:S01]  /*b7e0*/  IMAD.X R65, RZ, RZ, R5, P0 ;  /* 0x000000ffff417224 */ /* 0x000fe200000e0605 */
[----:B------:R-:W-:Y:S01]  /*b7f0*/  LOP3.LUT R4, R11, R4, RZ, 0x3c, !PT ;  /* 0x000000040b047212 */ /* 0x000fe200078e3cff */
[----:B------:R-:W0:Y:S01]  /*b800*/  @P2 LDC R81, c[0x0][0xcec] ;  /* 0x00033b00ff512b82 */ /* 0x000e220000000800 */
[----:B------:R-:W-:-:S02]  /*b810*/  SHF.R.U64 R9, R9, 0x3, RZ ;  /* 0x0000000309097819 */ /* 0x000fc400000012ff */
[----:B------:R-:W-:Y:S01]  /*b820*/  ISETP.GE.AND P0, PT, R193, UR10, PT ;  /* 0x0000000ac1007c0c */ /* 0x000fe2000bf06270 */
        /* <DEDUP_REMOVED lines=10> */
[----:B------:R-:W-:Y:S01]  /*b8d0*/  IMAD.WIDE.U32 R8, R8, UR8, RZ ;  /* 0x0000000808087c25 */ /* 0x000fe2000f8e00ff */
[----:B------:R1:W5:Y:S01]  /*b8e0*/  LD.E.128 R12, desc[UR38][R4.64] ;  /* 0x00000026040c7980 */ /* 0x000362000c101d00 */
[----:B------:R-:W-:Y:S01]  /*b8f0*/  ISETP.GE.AND P1, PT, R2, UR10, PT ;  /* 0x0000000a02007c0c */ /* 0x000fe2000bf26270 */
[----:B------:R-:W2:Y:S01]  /*b900*/  @P2 LDC R83, c[0x0][0xcf0] ;  /* 0x00033c00ff532b82 */ /* 0x000ea20000000800 */
[----:B------:R-:W-:Y:S01]  /*b910*/  IMAD.IADD R9, R9, 0x1, R7 ;  /* 0x0000000109097824 */ /* 0x000fe200078e0207 */
[----:B------:R-:W-:Y:S01]  /*b920*/  LOP3.LUT R7, R10, 0xfffffff8, RZ, 0xc0, !PT ;  /* 0xfffffff80a077812 */ /* 0x000fe200078ec0ff */
[----:B------:R-:W-:Y:S01]  /*b930*/  ULDC.64 UR8, c[0x0][0xbe8] ;  /* 0x0002fa0000087ab9 */ /* 0x000fe20000000a00 */
[----:B------:R-:W5:Y:S01]  /*b940*/  LD.E.128 R52, desc[UR38][R52.64] ;  /* 0x0000002634347980 */ /* 0x000f62000c101d00 */
[----:B-1----:R-:W-:-:S03]  /*b950*/  SEL R5, RZ, 0xffffffff, P0 ;  /* 0xffffffffff057807 */ /* 0x002fc60000000000 */
[----:B------:R-:W5:Y:S01]  /*b960*/  LD.E.128 R56, desc[UR38][R56.64] ;  /* 0x0000002638387980 */ /* 0x000f62000c101d00 */
[----:B------:R-:W-:Y:S01]  /*b970*/  ISETP.GE.AND P0, PT, R192, UR10, PT ;  /* 0x0000000ac0007c0c */ /* 0x000fe2000bf06270 */
[----:B------:R-:W-:-:S03]  /*b980*/  IMAD.SHL.U32 R11, R5, 0x2, RZ ;  /* 0x00000002050b7824 */ /* 0x000fc600078e00ff */
[----:B------:R-:W-:Y:S01]  /*b990*/  SEL R5, RZ, 0xffffffff, P0 ;  /* 0xffffffffff057807 */ /* 0x000fe20000000000 */
[----:B------:R-:W5:Y:S01]  /*b9a0*/  LD.E.128 R60, desc[UR38][R60.64] ;  /* 0x000000263c3c7980 */ /* 0x000f62000c101d00 */
[----:B------:R-:W-:Y:S02]  /*b9b0*/  ISETP.GE.AND P0, PT, R191, UR10, PT ;  /* 0x0000000abf007c0c */ /* 0x000fe4000bf06270 */
[----:B------:R-:W-:Y:S01]  /*b9c0*/  SEL R4, RZ, 0x1, P1 ;  /* 0x00000001ff047807 */ /* 0x000fe20000800000 */
[----:B------:R-:W-:Y:S01]  /*b9d0*/  IMAD.IADD R10, R0, 0x1, -R7 ;  /* 0x00000001000a7824 */ /* 0x000fe200078e0a07 */
[----:B------:R-:W-:Y:S01]  /*b9e0*/  SEL R0, RZ, 0xffffffff, P0 ;  /* 0xffffffffff007807 */ /* 0x000fe20000000000 */
[----:B------:R-:W-:Y:S01]  /*b9f0*/  IMAD.SHL.U32 R5, R5, 0x4, RZ ;  /* 0x0000000405057824 */ /* 0x000fe200078e00ff */
[----:B------:R-:W-:Y:S01]  /*ba00*/  LOP3.LUT R4, R11, 0x2, R4, 0xe2, !PT ;  /* 0x000000020b047812 */ /* 0x000fe200078ee204 */
[----:B------:R-:W-:Y:S01]  /*ba10*/  IMAD.WIDE.U32 R8, R188, UR8, R8 ;  /* 0x00000008bc087c25 */ /* 0x000fe2000f8e0008 */
[----:B------:R-:W5:Y:S02]  /*ba20*/  LD.E.128 R68, desc[UR38][R68.64] ;  /* 0x0000002644447980 */ /* 0x000f64000c101d00 */
[----:B------:R-:W-:Y:S01]  /*ba30*/  LOP3.LUT R4, R5, 0x4, R4, 0xe2, !PT ;  /* 0x0000000405047812 */ /* 0x000fe200078ee204 */
[----:B------:R-:W-:Y:S01]  /*ba40*/  IMAD.SHL.U32 R7, R0, 0x8, RZ ;  /* 0x0000000800077824 */ /* 0x000fe200078e00ff */
[----:B------:R-:W-:Y:S01]  /*ba50*/  SHF.R.S32.HI R5, RZ, 0x1f, R187 ;  /* 0x0000001fff057819 */ /* 0x000fe200000114bb */
[----:B------:R-:W-:Y:S01]  /*ba60*/  IMAD.U32 R11, RZ, RZ, UR42 ;  /* 0x0000002aff0b7e24 */ /* 0x000fe2000f8e00ff */
[----:B------:R-:W5:Y:S01]  /*ba70*/  LD.E.128 R76, desc[UR38][R76.64] ;  /* 0x000000264c4c7980 */ /* 0x000f62000c101d00 */
[----:B------:R-:W-:-:S02]  /*ba80*/  IMAD R0, R10, 0x20, R3 ;  /* 0x000000200a007824 */ /* 0x000fc400078e0203 */
[----:B------:R-:W-:Y:S01]  /*ba90*/  IMAD R9, R188, UR9, R9 ;  /* 0x00000009bc097c24 */ /* 0x000fe2000f8e0209 */
[----:B------:R-:W-:Y:S01]  /*baa0*/  ULDC.64 UR8, c[0x0][0xbf0] ;  /* 0x0002fc0000087ab9 */ /* 0x000fe20000000a00 */
[----:B------:R-:W-:Y:S01]  /*bab0*/  IMAD R10, R11, 0x40, R0 ;  /* 0x000000400b0a7824 */ /* 0x000fe200078e0200 */
[----:B------:R-:W-:Y:S01]  /*bac0*/  ISETP.GE.AND P1, PT, R190, UR10, PT ;  /* 0x0000000abe007c0c */ /* 0x000fe2000bf26270 */
[----:B------:R-:W-:Y:S01]  /*bad0*/  IMAD R0, R5, UR8, RZ ;  /* 0x0000000805007c24 */ /* 0x000fe2000f8e02ff */
[----:B------:R-:W-:Y:S01]  /*bae0*/  LOP3.LUT R4, R7, 0x8, R4, 0xe2, !PT ;  /* 0x0000000807047812 */ /* 0x000fe200078ee204 */
[----:B------:R-:W-:Y:S01]  /*baf0*/  @!PT LDS RZ, [RZ] ;  /* 0x00000000fffff984 */ /* 0x000fe20000000800 */
[----:B------:R-:W-:Y:S01]  /*bb00*/  @!PT LDS RZ, [RZ] ;  /* 0x00000000fffff984 */ /* 0x000fe20000000800 */
[----:B------:R-:W-:Y:S01]  /*bb10*/  @!PT LDS RZ, [RZ] ;  /* 0x00000000fffff984 */ /* 0x000fe20000000800 */
[----:B------:R-:W-:Y:S01]  /*bb20*/  @!PT LDS RZ, [RZ] ;  /* 0x00000000fffff984 */ /* 0x000fe20000000800 */
[----:B------:R1:W-:Y:S06]  /*bb30*/  MEMBAR.ALL.CTA ;  /* 0x0000000000007992 */ /* 0x0003ec0000008000 */
[----:B-1----:R-:W1:Y:S01]  /*bb40*/  FENCE.VIEW.ASYNC.S ;  /* 0x00000000000073c6 */ /* 0x002e620000000000 */
[----:B------:R-:W-:Y:S01]  /*bb50*/  SEL R7, RZ, 0xffffffff, P1 ;  /* 0xffffffffff077807 */ /* 0x000fe20000800000 */
[----:B------:R-:W-:Y:S01]  /*bb60*/  IMAD R11, R187, UR9, R0 ;  /* 0x00000009bb0b7c24 */ /* 0x000fe2000f8e0200 */
[----:B------:R-:W-:Y:S01]  /*bb70*/  ISETP.GE.AND P0, PT, R189, UR10, PT ;  /* 0x0000000abd007c0c */ /* 0x000fe2000bf06270 */
[----:B0-----:R-:W-:-:S04]  /*bb80*/  @P2 IMAD.HI.U32 R0, R10, R81, RZ ;  /* 0x000000510a002227 */ /* 0x001fc800078e00ff */
[----:B------:R-:W-:Y:S01]  /*bb90*/  IMAD.SHL.U32 R81, R7, 0x10, RZ ;  /* 0x0000001007517824 */ /* 0x000fe200078e00ff */
[----:B------:R-:W-:Y:S01]  /*bba0*/  SEL R7, RZ, 0xffffffff, P0 ;  /* 0xffffffffff077807 */ /* 0x000fe20000000000 */
[----:B------:R-:W-:Y:S01]  /*bbb0*/  IMAD.MOV.U32 R5, RZ, RZ, R10 ;  /* 0x000000ffff057224 */ /* 0x000fe200078e000a */
[----:B--2---:R-:W-:Y:S02]  /*bbc0*/  @P2 SHF.R.U32.HI R5, RZ, R83, R0 ;  /* 0x00000053ff052219 */ /* 0x004fe40000011600 */
[----:B------:R-:W-:Y:S01]  /*bbd0*/  LOP3.LUT R4, R81, 0x10, R4, 0xe2, !PT ;  /* 0x0000001051047812 */ /* 0x000fe200078ee204 */
[----:B------:R-:W-:Y:S01]  /*bbe0*/  IMAD.SHL.U32 R81, R7, 0x20, RZ ;  /* 0x0000002007517824 */ /* 0x000fe200078e00ff */
[--C-:B------:R-:W-:Y:S01]  /*bbf0*/  SHF.R.S32.HI R0, RZ, 0x1f, R5.reuse ;  /* 0x0000001fff007819 */ /* 0x100fe20000011405 */
[----:B------:R-:W-:Y:S02]  /*bc00*/  IMAD.MOV R7, RZ, RZ, -R5 ;  /* 0x000000ffff077224 */ /* 0x000fe400078e0a05 */
[----:B------:R-:W-:Y:S01]  /*bc10*/  IMAD.WIDE.U32 R8, R187, UR8, R8 ;  /* 0x00000008bb087c25 */ /* 0x000fe2000f8e0008 */
[----:B------:R-:W-:-:S03]  /*bc20*/  ULDC.64 UR8, c[0x0][0xbe0] ;  /* 0x0002f80000087ab9 */ /* 0x000fc60000000a00 */
[----:B------:R-:W-:Y:S02]  /*bc30*/  IMAD R0, R0, UR8, RZ ;  /* 0x0000000800007c24 */ /* 0x000fe4000f8e02ff */
[----:B------:R-:W-:Y:S02]  /*bc40*/  IMAD R7, R18, R7, R10 ;  /* 0x0000000712077224 */ /* 0x000fe400078e020a */
[----:B------:R-:W-:Y:S01]  /*bc50*/  IMAD.IADD R9, R9, 0x1, R11 ;  /* 0x0000000109097824 */ /* 0x000fe200078e020b */
[----:B------:R-:W-:Y:S01]  /*bc60*/  ISETP.GE.AND P0, PT, R229, UR10, PT ;  /* 0x0000000ae5007c0c */ /* 0x000fe2000bf06270 */
[C---:B------:R-:W-:Y:S01]  /*bc70*/  IMAD R11, R5.reuse, UR9, R0 ;  /* 0x00000009050b7c24 */ /* 0x040fe2000f8e0200 */
[----:B------:R-:W-:Y:S01]  /*bc80*/  SHF.R.S32.HI R0, RZ, 0x1f, R7 ;  /* 0x0000001fff007819 */ /* 0x000fe20000011407 */
[----:B------:R-:W-:Y:S01]  /*bc90*/  IMAD.WIDE.U32 R8, R5, UR8, R8 ;  /* 0x0000000805087c25 */ /* 0x000fe2000f8e0008 */
[----:B------:R-:W-:Y:S01]  /*bca0*/  ULDC.64 UR8, c[0x0][0xbd8] ;  /* 0x0002f60000087ab9 */ /* 0x000fe20000000a00 */
[----:B------:R-:W-:-:S02]  /*bcb0*/  LOP3.LUT R4, R81, 0x20, R4, 0xe2, !PT ;  /* 0x0000002051047812 */ /* 0x000fc400078ee204 */
[----:B------:R-:W-:Y:S01]  /*bcc0*/  IMAD.U32 R80, RZ, RZ, UR42 ;  /* 0x0000002aff507e24 */ /* 0x000fe2000f8e00ff */
[----:B------:R-:W-:Y:S01]  /*bcd0*/  SEL R5, RZ, 0x40, P0 ;  /* 0x00000040ff057807 */ /* 0x000fe20000000000 */
[----:B------:R-:W-:Y:S01]  /*bce0*/  IMAD.IADD R9, R9, 0x1, R11 ;  /* 0x0000000109097824 */ /* 0x000fe200078e020b */
[----:B------:R-:W-:Y:S01]  /*bcf0*/  ISETP.GE.AND P0, PT, R228, UR10, PT ;  /* 0x0000000ae4007c0c */ /* 0x000fe2000bf06270 */
[----:B------:R-:W-:Y:S02]  /*bd00*/  IMAD R10, R0, UR8, RZ ;  /* 0x00000008000a7c24 */ /* 0x000fe4000f8e02ff */
        /* <DEDUP_REMOVED lines=13> */
[----:B-1----:R0:W1:Y:S01]  /*bde0*/  SHFL.IDX PT, R4, R18, RZ, 0x181f ;  /* 0x00181fff12047589 */ /* 0x00206200000e0000 */
[----:B------:R-:W-:Y:S02]  /*bdf0*/  BSSY B1, `(.L_x_4080) ;  /* 0x000002b000017945 */ /* 0x000fe40003800000 */
[----:B------:R-:W-:Y:S01]  /*be00*/  SYNCS.ARRIVE.TRANS64.RED.A1T0 RZ, [UR7], RZ ;  /* 0x000000ffffff79a7 */ /* 0x000fe20008100407 */
[----:B------:R0:W2:Y:S01]  /*be10*/  SHFL.IDX PT, R5, R80, RZ, 0x181f ;  /* 0x00181fff50057589 */ /* 0x0000a200000e0000 */
[----:B------:R-:W-:Y:S02]  /*be20*/  LOP3.LUT R3, R0, R3, RZ, 0xfc, !PT ;  /* 0x0000000300037212 */ /* 0x000fe400078efcff */
[----:B------:R-:W-:Y:S01]  /*be30*/  SHF.R.S32.HI R152, RZ, 0x1f, R193 ;  /* 0x0000001fff987819 */ /* 0x000fe200000114c1 */
        /* <DEDUP_REMOVED lines=8> */
[----:B-1----:R-:W-:Y:S01]  /*bec0*/  @!P1 LEA R8, P2, R193, R4, 0x1 ;  /* 0x00000004c1089211 */ /* 0x002fe200078408ff */
[----:B--2---:R-:W-:-:S03]  /*bed0*/  @!P0 IMAD.WIDE R10, R2, 0x2, R4 ;  /* 0x00000002020a8825 */ /* 0x004fc600078e0204 */
[----:B------:R-:W-:Y:S02]  /*bee0*/  @!P1 LEA.HI.X R9, R193, R5, R152, 0x1, P2 ;  /* 0x00000005c1099211 */ /* 0x000fe400010f0c98 */
[----:B------:R-:W-:Y:S01]  /*bef0*/  ISETP.GE.AND P2, PT, R190, UR10, PT ;  /* 0x0000000abe007c0c */ /* 0x000fe2000bf46270 */
[----:B-----5:R1:W-:Y:S01]  /*bf00*/  @!P0 ST.E.128 desc[UR38][R10.64], R12 ;  /* 0x0000000c0a008985 */ /* 0x0203e2000c101d26 */
[----:B------:R-:W-:-:S03]  /*bf10*/  LOP3.LUT P0, RZ, R0, 0x40, RZ, 0xc0, !PT ;  /* 0x0000004000ff7812 */ /* 0x000fc6000780c0ff */
[----:B------:R2:W-:Y:S01]  /*bf20*/  @!P1 ST.E.128 desc[UR38][R8.64], R24 ;  /* 0x0000001808009985 */ /* 0x0005e2000c101d26 */
[----:B------:R-:W-:Y:S02]  /*bf30*/  ISETP.GE.AND P1, PT, R189, UR10, PT ;  /* 0x0000000abd007c0c */ /* 0x000fe4000bf26270 */
[CC--:B-1----:R-:W-:Y:S02]  /*bf40*/  @!P3 LEA R14, P6, R191.reuse, R4.reuse, 0x1 ;  /* 0x00000004bf0eb211 */ /* 0x0c2fe400078c08ff */
[CC--:B--2---:R-:W-:Y:S02]  /*bf50*/  @!P4 LEA R24, P5, R192.reuse, R4.reuse, 0x1 ;  /* 0x00000004c018c211 */ /* 0x0c4fe400078a08ff */
[-C--:B------:R-:W-:Y:S02]  /*bf60*/  @!P3 LEA.HI.X R15, R191, R5.reuse, R84, 0x1, P6 ;  /* 0x00000005bf0fb211 */ /* 0x080fe400030f0c54 */
[----:B------:R-:W-:Y:S02]  /*bf70*/  @!P4 LEA.HI.X R25, R192, R5, R7, 0x1, P5 ;  /* 0x00000005c019c211 */ /* 0x000fe400028f0c07 */
[----:B------:R-:W-:-:S02]  /*bf80*/  @!P2 LEA R12, P5, R190, R4, 0x1 ;  /* 0x00000004be0ca211 */ /* 0x000fc400078a08ff */
[----:B------:R-:W-:Y:S01]  /*bf90*/  LOP3.LUT P6, RZ, R3, 0x80, RZ, 0xc0, !PT ;  /* 0x0000008003ff7812 */ /* 0x000fe200078cc0ff */
[----:B------:R3:W-:Y:S01]  /*bfa0*/  @!P4 ST.E.128 desc[UR38][R24.64], R32 ;  /* 0x000000201800c985 */ /* 0x0007e2000c101d26 */
[-C--:B------:R-:W-:Y:S02]  /*bfb0*/  @!P2 LEA.HI.X R13, R190, R5.reuse, R83, 0x1, P5 ;  /* 0x00000005be0da211 */ /* 0x080fe400028f0c53 */
[----:B------:R-:W-:Y:S01]  /*bfc0*/  SHF.R.S32.HI R7, RZ, 0x1f, R189 ;  /* 0x0000001fff077819 */ /* 0x000fe200000114bd */
[----:B------:R3:W-:Y:S01]  /*bfd0*/  @!P3 ST.E.128 desc[UR38][R14.64], R40 ;  /* 0x000000280e00b985 */ /* 0x0007e2000c101d26 */
[C---:B------:R-:W-:Y:S02]  /*bfe0*/  @!P1 LEA R10, P5, R189.reuse, R4, 0x1 ;  /* 0x00000004bd0a9211 */ /* 0x040fe400078a08ff */
[----:B------:R-:W-:Y:S01]  /*bff0*/  SHF.R.S32.HI R9, RZ, 0x1f, R229 ;  /* 0x0000001fff097819 */ /* 0x000fe200000114e5 */
[----:B------:R3:W-:Y:S01]  /*c000*/  @!P2 ST.E.128 desc[UR38][R12.64], R48 ;  /* 0x000000300c00a985 */ /* 0x0007e2000c101d26 */
[----:B------:R-:W-:-:S02]  /*c010*/  @!P1 LEA.HI.X R11, R189, R5, R7, 0x1, P5 ;  /* 0x00000005bd0b9211 */ /* 0x000fc400028f0c07 */
[CC--:B------:R-:W-:Y:S02]  /*c020*/  @P0 LEA R8, P5, R229.reuse, R4.reuse, 0x1 ;  /* 0x00000004e5080211 */ /* 0x0c0fe400078a08ff */
[----:B------:R-:W-:Y:S01]  /*c030*/  SHF.R.S32.HI R7, RZ, 0x1f, R228 ;  /* 0x0000001fff077819 */ /* 0x000fe200000114e4 */
[----:B------:R3:W-:Y:S01]  /*c040*/  @!P1 ST.E.128 desc[UR38][R10.64], R56 ;  /* 0x000000380a009985 */ /* 0x0007e2000c101d26 */
[----:B------:R-:W-:Y:S02]  /*c050*/  @P0 LEA.HI.X R9, R229, R5, R9, 0x1, P5 ;  /* 0x00000005e5090211 */ /* 0x000fe400028f0c09 */
[----:B------:R-:W-:-:S03]  /*c060*/  @P6 LEA R4, P5, R228, R4, 0x1 ;  /* 0x00000004e4046211 */ /* 0x000fc600078a08ff */
[----:B------:R3:W-:Y:S01]  /*c070*/  @P0 ST.E.128 desc[UR38][R8.64], R64 ;  /* 0x0000004008000985 */ /* 0x0007e2000c101d26 */
[----:B------:R-:W-:-:S05]  /*c080*/  @P6 LEA.HI.X R5, R228, R5, R7, 0x1, P5 ;  /* 0x00000005e4056211 */ /* 0x000fca00028f0c07 */
[----:B------:R3:W-:Y:S04]  /*c090*/  @P6 ST.E.128 desc[UR38][R4.64], R72 ;  /* 0x0000004804006985 */ /* 0x0007e8000c101d26 */
.L_x_4081:
[----:B------:R-:W-:Y:S05]  /*c0a0*/  BSYNC B1 ;  /* 0x0000000000017941 */ /* 0x000fea0003800000 */
.L_x_4080:
[----:B------:R-:W-:Y:S01]  /*c0b0*/  VIADD R7, R81, 0x20 ;  /* 0x0000002051077836 */ /* 0x000fe20000000000 */
[----:B--23--:R2:W3:Y:S04]  /*c0c0*/  SHFL.IDX PT, R5, R80, 0x1, 0x181f ;  /* 0x00381f0050057f89 */ /* 0x00c4e800000e0000 */
[----:B------:R-:W-:Y:S01]  /*c0d0*/  ISETP.GE.AND P0, PT, R7, R82, PT ;  /* 0x000000520700720c */ /* 0x000fe20003f06270 */
[----:B-1----:R2:W1:-:S12]  /*c0e0*/  SHFL.IDX PT, R4, R18, 0x1, 0x181f ;  /* 0x00381f0012047f89 */ /* 0x00245800000e0000 */
[----:B--2---:R-:W-:Y:S05]  /*c0f0*/  @P0 BRA `(.L_x_4082) ;  /* 0x0000002400cc0947 */ /* 0x004fea0003800000 */
[----:B------:R-:W-:Y:S02]  /*c100*/  ISETP.GE.AND P0, PT, R193, UR10, PT ;  /* 0x0000000ac1007c0c */ /* 0x000fe4000bf06270 */
[----:B------:R-:W-:Y:S02]  /*c110*/  ISETP.GE.AND P5, PT, R2, UR10, PT ;  /* 0x0000000a02007c0c */ /* 0x000fe4000bfa6270 */
[----:B------:R-:W-:Y:S02]  /*c120*/  ISETP.GE.AND P2, PT, R192, UR10, PT ;  /* 0x0000000ac0007c0c */ /* 0x000fe4000bf46270 */
[----:B------:R-:W-:Y:S02]  /*c130*/  ISETP.GE.AND P1, PT, R191, UR10, PT ;  /* 0x0000000abf007c0c */ /* 0x000fe4000bf26270 */
[----:B------:R-:W-:Y:S02]  /*c140*/  ISETP.GE.AND P3, PT, R190, UR10, PT ;  /* 0x0000000abe007c0c */ /* 0x000fe4000bf66270 */
[----:B------:R-:W-:-:S02]  /*c150*/  SHF.R.S32.HI R7, RZ, 0x1f, R192 ;  /* 0x0000001fff077819 */ /* 0x000fc400000114c0 */
[----:B-----5:R-:W-:Y:S02]  /*c160*/  SHF.R.S32.HI R15, RZ, 0x1f, R191 ;  /* 0x0000001fff0f7819 */ /* 0x020fe400000114bf */
[C---:B-1----:R-:W-:Y:S01]  /*c170*/  @!P0 LEA R10, P4, R193.reuse, R4, 0x1 ;  /* 0x00000004c10a8211 */ /* 0x042fe200078808ff */
[----:B---3--:R-:W-:Y:S01]  /*c180*/  @!P5 IMAD.WIDE R8, R2, 0x2, R4 ;  /* 0x000000020208d825 */ /* 0x008fe200078e0204 */
        /* <DEDUP_REMOVED lines=9> */
[-C--:B------:R-:W-:Y:S02]  /*c220*/  @!P1 LEA R14, P6, R191, R4.reuse, 0x1 ;  /* 0x00000004bf0e9211 */ /* 0x080fe400078c08ff */
[----:B------:R-:W-:Y:S01]  /*c230*/  SHF.R.S32.HI R7, RZ, 0x1f, R189 ;  /* 0x0000001fff077819 */ /* 0x000fe200000114bd */
[----:B------:R2:W-:Y:S01]  /*c240*/  @!P2 ST.E.128 desc[UR38][R12.64], R36 ;  /* 0x000000240c00a985 */ /* 0x0005e2000c101d26 */
[----:B------:R-:W-:-:S02]  /*c250*/  @!P3 LEA R24, P2, R190, R4, 0x1 ;  /* 0x00000004be18b211 */ /* 0x000fc400078408ff */
[-C--:B------:R-:W-:Y:S02]  /*c260*/  @!P4 LEA R26, P0, R189, R4.reuse, 0x1 ;  /* 0x00000004bd1ac211 */ /* 0x080fe400078008ff */
[-C--:B------:R-:W-:Y:S02]  /*c270*/  @!P1 LEA.HI.X R15, R191, R5.reuse, R15, 0x1, P6 ;  /* 0x00000005bf0f9211 */ /* 0x080fe400030f0c0f */
[----:B-1----:R-:W-:Y:S02]  /*c280*/  @P5 LEA R8, P6, R229, R4, 0x1 ;  /* 0x00000004e5085211 */ /* 0x002fe400078c08ff */
        /* <DEDUP_REMOVED lines=14> */
.L_x_4079:
[----:B------:R-:W2:Y:S01]  /*c370*/  LDL R5, [R1+0x68] ;  /* 0x0000680001057983 */ /* 0x000ea20000100800 */
[----:B------:R-:W-:Y:S01]  /*c380*/  ULDC.64 UR8, c[0x0][0xc08] ;  /* 0x0003020000087ab9 */ /* 0x000fe20000000a00 */
[----:B------:R-:W-:Y:S01]  /*c390*/  SHF.R.S32.HI R0, RZ, 0x1f, R187 ;  /* 0x0000001fff007819 */ /* 0x000fe200000114bb */
[----:B------:R-:W-:Y:S01]  /*c3a0*/  IMAD R7, R7, UR8, RZ ;  /* 0x0000000807077c24 */ /* 0x000fe2000f8e02ff */
[----:B------:R-:W-:Y:S01]  /*c3b0*/  ULDC.64 UR10, c[0x0][0xc40] ;  /* 0x00031000000a7ab9 */ /* 0x000fe20000000a00 */
[----:B------:R-:W-:Y:S01]  /*c3c0*/  IMAD.U32 R4, RZ, RZ, UR42 ;  /* 0x0000002aff047e24 */ /* 0x000fe2000f8e00ff */
[----:B------:R-:W-:Y:S01]  /*c3d0*/  BSSY B1, `(.L_x_4083) ;  /* 0x00000cc000017945 */ /* 0x000fe20003800000 */
[C---:B------:R-:W-:Y:S01]  /*c3e0*/  IMAD R7, R8.reuse, UR9, R7 ;  /* 0x0000000908077c24 */ /* 0x040fe2000f8e0207 */
[----:B------:R-:W-:Y:S01]  /*c3f0*/  SHF.R.S32.HI R22, RZ, 0x1f, R203 ;  /* 0x0000001fff167819 */ /* 0x000fe200000114cb */
[----:B------:R-:W-:Y:S01]  /*c400*/  IMAD.WIDE.U32 R8, R8, UR8, RZ ;  /* 0x0000000808087c25 */ /* 0x000fe2000f8e00ff */
[----:B------:R-:W-:Y:S01]  /*c410*/  ULDC.64 UR8, c[0x0][0xc38] ;  /* 0x00030e0000087ab9 */ /* 0x000fe20000000a00 */
[----:B------:R-:W-:-:S02]  /*c420*/  SHF.R.S32.HI R23, RZ, 0x1f, R204 ;  /* 0x0000001fff177819 */ /* 0x000fc400000114cc */
[----:B------:R-:W-:Y:S01]  /*c430*/  IMAD.IADD R9, R9, 0x1, R7 ;  /* 0x0000000109097824 */ /* 0x000fe200078e0207 */
[----:B0-----:R-:W-:Y:S01]  /*c440*/  SHF.R.S32.HI R152, RZ, 0x1f, R205 ;  /* 0x0000001fff987819 */ /* 0x001fe200000114cd */
[----:B------:R-:W-:Y:S01]  /*c450*/  IMAD R0, R0, UR10, RZ ;  /* 0x0000000a00007c24 */ /* 0x000fe2000f8e02ff */
[----:B------:R-:W-:Y:S01]  /*c460*/  SHF.R.S32.HI R153, RZ, 0x1f, R206 ;  /* 0x0000001fff997819 */ /* 0x000fe200000114ce */
[C---:B------:R-:W-:Y:S01]  /*c470*/  IMAD.WIDE.U32 R8, R188.reuse, UR8, R8 ;  /* 0x00000008bc087c25 */ /* 0x040fe2000f8e0008 */
[----:B------:R-:W-:Y:S01]  /*c480*/  ULDC UR8, c[0x0][0xce8] ;  /* 0x00033a0000087ab9 */ /* 0x000fe20000000800 */
[----:B------:R-:W-:Y:S01]  /*c490*/  SHF.R.S32.HI R154, RZ, 0x1f, R207 ;  /* 0x0000001fff9a7819 */ /* 0x000fe200000114cf */
[----:B------:R-:W-:Y:S01]  /*c4a0*/  UISETP.NE.AND UP0, UPT, UR8, 0x1, UPT ;  /* 0x000000010800788c */ /* 0x000fe2000bf05270 */
[----:B------:R-:W-:Y:S01]  /*c4b0*/  IMAD R9, R188, UR9, R9 ;  /* 0x00000009bc097c24 */ /* 0x000fe2000f8e0209 */
[----:B------:R-:W-:Y:S01]  /*c4c0*/  UIMAD UR6, UR6, UR8, URZ ;  /* 0x00000008060672a4 */ /* 0x000fe2000f8e023f */
[C---:B------:R-:W-:Y:S01]  /*c4d0*/  IMAD R3, R187.reuse, UR11, R0 ;  /* 0x0000000bbb037c24 */ /* 0x040fe2000f8e0200 */
[----:B------:R-:W-:Y:S01]  /*c4e0*/  SHF.R.S32.HI R155, RZ, 0x1f, R208 ;  /* 0x0000001fff9b7819 */ /* 0x000fe200000114d0 */
[----:B------:R-:W-:Y:S01]  /*c4f0*/  IMAD.WIDE.U32 R8, R187, UR10, R8 ;  /* 0x0000000abb087c25 */ /* 0x000fe2000f8e0008 */
[----:B------:R-:W-:Y:S01]  /*c500*/  PLOP3.LUT P0, PT, PT, PT, UP0, 0x80, 0x0 ;  /* 0x000000000000781c */ /* 0x000fe20003f0f008 */
[----:B------:R-:W-:Y:S01]  /*c510*/  ULDC.64 UR10, c[0x0][0xc48] ;  /* 0x00031200000a7ab9 */ /* 0x000fe20000000a00 */
[----:B------:R-:W-:Y:S01]  /*c520*/  SHF.R.S32.HI R156, RZ, 0x1f, R209 ;  /* 0x0000001fff9c7819 */ /* 0x000fe200000114d1 */
[----:B------:R-:W-:Y:S01]  /*c530*/  IMAD.IADD R9, R9, 0x1, R3 ;  /* 0x0000000109097824 */ /* 0x000fe200078e0203 */
[----:B------:R-:W-:Y:S01]  /*c540*/  SHF.R.S32.HI R157, RZ, 0x1f, R210 ;  /* 0x0000001fff9d7819 */ /* 0x000fe200000114d2 */
[----:B------:R-:W-:Y:S01]  /*c550*/  @UP0 ULDC UR7, c[0x0][0xcec] ;  /* 0x00033b0000070ab9 */ /* 0x000fe20000000800 */
[----:B------:R-:W-:Y:S01]  /*c560*/  SHF.R.S32.HI R158, RZ, 0x1f, R211 ;  /* 0x0000001fff9e7819 */ /* 0x000fe200000114d3 */
[----:B------:R-:W-:Y:S01]  /*c570*/  IMAD.WIDE.U32 R8, R194, UR10, R8 ;  /* 0x0000000ac2087c25 */ /* 0x000fe2000f8e0008 */
[----:B------:R-:W-:-:S02]  /*c580*/  SHF.R.S32.HI R159, RZ, 0x1f, R212 ;  /* 0x0000001fff9f7819 */ /* 0x000fc400000114d4 */
[----:B------:R-:W-:Y:S01]  /*c590*/  SHF.R.S32.HI R160, RZ, 0x1f, R213 ;  /* 0x0000001fffa07819 */ /* 0x000fe200000114d5 */
[----:B------:R-:W-:Y:S01]  /*c5a0*/  IMAD R9, R194, UR11, R9 ;  /* 0x0000000bc2097c24 */ /* 0x000fe2000f8e0209 */
[----:B------:R-:W-:Y:S01]  /*c5b0*/  ULDC.64 UR10, c[0x0][0xc30] ;  /* 0x00030c00000a7ab9 */ /* 0x000fe20000000a00 */
        /* <DEDUP_REMOVED lines=13> */
[----:B------:R-:W-:Y:S01]  /*c690*/  SHF.R.S32.HI R21, RZ, 0x1f, R17 ;  /* 0x0000001fff157819 */ /* 0x000fe20000011411 */
[----:B--2---:R-:W-:-:S04]  /*c6a0*/  IMAD R4, R4, 0x40, R5 ;  /* 0x0000004004047824 */ /* 0x004fc800078e0205 */
[----:B------:R-:W-:Y:S01]  /*c6b0*/  @P0 IMAD.HI.U32 R0, R4, UR7, RZ ;  /* 0x0000000704000c27 */ /* 0x000fe2000f8e00ff */
[----:B------:R-:W-:-:S03]  /*c6c0*/  @UP0 ULDC UR7, c[0x0][0xcf0] ;  /* 0x00033c0000070ab9 */ /* 0x000fc60000000800 */
        /* <DEDUP_REMOVED lines=8> */
[----:B------:R-:W-:Y:S01]  /*c750*/  IMAD R5, R5, UR8, R4 ;  /* 0x0000000805057c24 */ /* 0x000fe2000f8e0204 */
[----:B------:R-:W-:Y:S01]  /*c760*/  ULDC.64 UR8, c[0x0][0xc00] ;  /* 0x0003000000087ab9 */ /* 0x000fe20000000a00 */
[----:B------:R-:W-:Y:S01]  /*c770*/  IMAD R7, R3, UR11, R0 ;  /* 0x0000000b03077c24 */ /* 0x000fe2000f8e0200 */
[----:B------:R-:W-:Y:S01]  /*c780*/  ULDC.64 UR10, c[0x0][0xc28] ;  /* 0x00030a00000a7ab9 */ /* 0x000fe20000000a00 */
[----:B------:R-:W-:Y:S01]  /*c790*/  IMAD.U32 R3, RZ, RZ, UR42 ;  /* 0x0000002aff037e24 */ /* 0x000fe2000f8e00ff */
[----:B------:R-:W-:Y:S01]  /*c7a0*/  SHF.R.S32.HI R0, RZ, 0x1f, R5 ;  /* 0x0000001fff007819 */ /* 0x000fe20000011405 */
[----:B------:R-:W-:Y:S01]  /*c7b0*/  IMAD.IADD R9, R9, 0x1, R7 ;  /* 0x0000000109097824 */ /* 0x000fe200078e0207 */
[----:B------:R-:W-:Y:S03]  /*c7c0*/  SYNCS.ARRIVE.TRANS64.RED.A1T0 RZ, [UR7], RZ ;  /* 0x000000ffffff79a7 */ /* 0x000fe60008100407 */
[----:B------:R-:W-:-:S02]  /*c7d0*/  IMAD R0, R0, UR10, RZ ;  /* 0x0000000a00007c24 */ /* 0x000fc4000f8e02ff */
[----:B------:R-:W-:-:S04]  /*c7e0*/  IMAD.WIDE.U32 R8, R5, UR10, R8 ;  /* 0x0000000a05087c25 */ /* 0x000fc8000f8e0008 */
[----:B------:R-:W-:Y:S02]  /*c7f0*/  IMAD R7, R5, UR11, R0 ;  /* 0x0000000b05077c24 */ /* 0x000fe4000f8e0200 */
[----:B------:R-:W-:Y:S01]  /*c800*/  IMAD R0, R3, 0x40, R16 ;  /* 0x0000004003007824 */ /* 0x000fe200078e0210 */
[----:B------:R-:W-:Y:S01]  /*c810*/  LEA R3, P1, R8, UR8, 0x2 ;  /* 0x0000000808037c11 */ /* 0x000fe2000f8210ff */
[----:B------:R-:W-:-:S03]  /*c820*/  IMAD.IADD R7, R9, 0x1, R7 ;  /* 0x0000000109077824 */ /* 0x000fc600078e0207 */
[----:B------:R-:W-:Y:S01]  /*c830*/  ISETP.GE.AND P0, PT, R0, UR6, PT ;  /* 0x0000000600007c0c */ /* 0x000fe2000bf06270 */
[----:B------:R0:W1:Y:S01]  /*c840*/  SHFL.IDX PT, R12, R3, RZ, 0x1c1f ;  /* 0x001c1fff030c7589 */ /* 0x00006200000e0000 */
[----:B------:R-:W-:-:S05]  /*c850*/  LEA.HI.X R7, R8, UR9, R7, 0x2, P1 ;  /* 0x0000000908077c11 */ /* 0x000fca00088f1407 */
[----:B------:R0:W2:Y:S06]  /*c860*/  SHFL.IDX PT, R13, R7, RZ, 0x1c1f ;  /* 0x001c1fff070d7589 */ /* 0x0000ac00000e0000 */
[----:B------:R-:W-:Y:S05]  /*c870*/  @P0 BRA `(.L_x_4084) ;  /* 0x0000000800040947 */ /* 0x000fea0003800000 */
[----:B------:R-:W-:Y:S02]  /*c880*/  ULDC UR7, c[0x0][0xbc8] ;  /* 0x0002f20000077ab9 */ /* 0x000fe40000000800 */
[----:B------:R-:W-:Y:S02]  /*c890*/  ISETP.GE.AND P0, PT, R17, UR7, PT ;  /* 0x0000000711007c0c */ /* 0x000fe4000bf06270 */
[----:B------:R-:W-:Y:S02]  /*c8a0*/  ISETP.GE.AND P1, PT, R226, UR7, PT ;  /* 0x00000007e2007c0c */ /* 0x000fe4000bf26270 */
[----:B------:R-:W-:Y:S02]  /*c8b0*/  ISETP.GE.AND P3, PT, R224, UR7, PT ;  /* 0x00000007e0007c0c */ /* 0x000fe4000bf66270 */
[----:B------:R-:W-:-:S07]  /*c8c0*/  ISETP.GE.AND P4, PT, R223, UR7, PT ;  /* 0x00000007df007c0c */ /* 0x000fce000bf86270 */
[----:B-1----:R-:W-:-:S04]  /*c8d0*/  @!P0 LEA R4, P2, R17, R12, 0x2 ;  /* 0x0000000c11048211 */ /* 0x002fc800078410ff */
[----:B--2---:R-:W-:Y:S02]  /*c8e0*/  @!P0 LEA.HI.X R5, R17, R13, R21, 0x2, P2 ;  /* 0x0000000d11058211 */ /* 0x004fe400010f1415 */
[----:B------:R-:W-:-:S03]  /*c8f0*/  @!P4 LEA R8, P6, R223, R12, 0x2 ;  /* 0x0000000cdf08c211 */ /* 0x000fc600078c10ff */
[----:B------:R1:W-:Y:S01]  /*c900*/  @!P0 ST.E.64 desc[UR38][R4.64], R24 ;  /* 0x0000001804008985 */ /* 0x0003e2000c101b26 */
[----:B------:R-:W-:Y:S02]  /*c910*/  ISETP.GE.AND P0, PT, R225, UR7, PT ;  /* 0x00000007e1007c0c */ /* 0x000fe4000bf06270 */
[----:B------:R-:W-:Y:S02]  /*c920*/  @!P4 LEA.HI.X R9, R223, R13, R170, 0x2, P6 ;  /* 0x0000000ddf09c211 */ /* 0x000fe400030f14aa */
[----:B-1----:R-:W-:-:S04]  /*c930*/  @!P1 LEA R4, P2, R226, R12, 0x2 ;  /* 0x0000000ce2049211 */ /* 0x002fc800078410ff */
[----:B------:R-:W-:Y:S02]  /*c940*/  @!P1 LEA.HI.X R5, R226, R13, R20, 0x2, P2 ;  /* 0x0000000de2059211 */ /* 0x000fe400010f1414 */
[----:B------:R-:W-:-:S03]  /*c950*/  ISETP.GE.AND P2, PT, R220, UR7, PT ;  /* 0x00000007dc007c0c */ /* 0x000fc6000bf46270 */
[----:B------:R1:W-:Y:S10]  /*c960*/  @!P1 ST.E.64 desc[UR38][R4.64], R28 ;  /* 0x0000001c04009985 */ /* 0x0003f4000c101b26 */
[----:B------:R-:W-:-:S02]  /*c970*/  @!P2 LEA R10, P6, R220, R12, 0x2 ;  /* 0x0000000cdc0aa211 */ /* 0x000fc400078c10ff */
[C---:B-1----:R-:W-:Y:S02]  /*c980*/  @!P0 LEA R4, P1, R225.reuse, R12, 0x2 ;  /* 0x0000000ce1048211 */ /* 0x042fe400078210ff */
[-C--:B------:R-:W-:Y:S02]  /*c990*/  @!P2 LEA.HI.X R11, R220, R13.reuse, R167, 0x2, P6 ;  /* 0x0000000ddc0ba211 */ /* 0x080fe400030f14a7 */
[----:B------:R-:W-:Y:S02]  /*c9a0*/  @!P0 LEA.HI.X R5, R225, R13, R15, 0x2, P1 ;  /* 0x0000000de1058211 */ /* 0x000fe400008f140f */
[----:B------:R-:W-:-:S03]  /*c9b0*/  ISETP.GE.AND P1, PT, R221, UR7, PT ;  /* 0x00000007dd007c0c */ /* 0x000fc6000bf26270 */
[----:B------:R1:W-:Y:S01]  /*c9c0*/  @!P0 ST.E.64 desc[UR38][R4.64], R32 ;  /* 0x0000002004008985 */ /* 0x0003e2000c101b26 */
[----:B------:R-:W-:Y:S02]  /*c9d0*/  ISETP.GE.AND P0, PT, R222, UR7, PT ;  /* 0x00000007de007c0c */ /* 0x000fe4000bf06270 */
[----:B-1----:R-:W-:-:S04]  /*c9e0*/  @!P3 LEA R4, P5, R224, R12, 0x2 ;  /* 0x0000000ce004b211 */ /* 0x002fc800078a10ff */
[----:B------:R-:W-:-:S05]  /*c9f0*/  @!P3 LEA.HI.X R5, R224, R13, R14, 0x2, P5 ;  /* 0x0000000de005b211 */ /* 0x000fca00028f140e */
[----:B------:R1:W-:Y:S01]  /*ca00*/  @!P3 ST.E.64 desc[UR38][R4.64], R36 ;  /* 0x000000240400b985 */ /* 0x0003e2000c101b26 */
[----:B------:R-:W-:-:S03]  /*ca10*/  ISETP.GE.AND P3, PT, R219, UR7, PT ;  /* 0x00000007db007c0c */ /* 0x000fc6000bf66270 */
[----:B------:R2:W-:Y:S01]  /*ca20*/  @!P4 ST.E.64 desc[UR38][R8.64], R40 ;  /* 0x000000280800c985 */ /* 0x0005e2000c101b26 */
[CC--:B-1----:R-:W-:Y:S02]  /*ca30*/  @!P0 LEA R4, P4, R222.reuse, R12.reuse, 0x2 ;  /* 0x0000000cde048211 */ /* 0x0c2fe400078810ff */
[C---:B--2---:R-:W-:Y:S02]  /*ca40*/  @!P1 LEA R8, P5, R221.reuse, R12, 0x2 ;  /* 0x0000000cdd089211 */ /* 0x044fe400078a10ff */
[-C--:B------:R-:W-:Y:S02]  /*ca50*/  @!P0 LEA.HI.X R5, R222, R13.reuse, R169, 0x2, P4 ;  /* 0x0000000dde058211 */ /* 0x080fe400020f14a9 */
[----:B------:R-:W-:Y:S02]  /*ca60*/  ISETP.GE.AND P4, PT, R218, UR7, PT ;  /* 0x00000007da007c0c */ /* 0x000fe4000bf86270 */
[----:B------:R-:W-:Y:S01]  /*ca70*/  @!P1 LEA.HI.X R9, R221, R13, R168, 0x2, P5 ;  /* 0x0000000ddd099211 */ /* 0x000fe200028f14a8 */
[----:B------:R1:W-:Y:S01]  /*ca80*/  @!P0 ST.E.64 desc[UR38][R4.64], R44 ;  /* 0x0000002c04008985 */ /* 0x0003e2000c101b26 */
[----:B------:R-:W-:-:S02]  /*ca90*/  ISETP.GE.AND P5, PT, R217, UR7, PT ;  /* 0x00000007d9007c0c */ /* 0x000fc4000bfa6270 */
[----:B------:R-:W-:Y:S01]  /*caa0*/  ISETP.GE.AND P0, PT, R216, UR7, PT ;  /* 0x00000007d8007c0c */ /* 0x000fe2000bf06270 */
[----:B------:R2:W-:Y:S01]  /*cab0*/  @!P1 ST.E.64 desc[UR38][R8.64], R48 ;  /* 0x0000003008009985 */ /* 0x0005e2000c101b26 */
[----:B------:R-:W-:-:S03]  /*cac0*/  ISETP.GE.AND P1, PT, R215, UR7, PT ;  /* 0x00000007d7007c0c */ /* 0x000fc6000bf26270 */
[----:B------:R3:W-:Y:S01]  /*cad0*/  @!P2 ST.E.64 desc[UR38][R10.64], R52 ;  /* 0x000000340a00a985 */ /* 0x0007e2000c101b26 */
[CC--:B-1----:R-:W-:Y:S02]  /*cae0*/  @!P3 LEA R4, P6, R219.reuse, R12.reuse, 0x2 ;  /* 0x0000000cdb04b211 */ /* 0x0c2fe400078c10ff */
[CC--:B--2---:R-:W-:Y:S02]  /*caf0*/  @!P4 LEA R8, P2, R218.reuse, R12.reuse, 0x2 ;  /* 0x0000000cda08c211 */ /* 0x0c4fe400078410ff */
[-C--:B------:R-:W-:Y:S02]  /*cb00*/  @!P3 LEA.HI.X R5, R219, R13.reuse, R166, 0x2, P6 ;  /* 0x0000000ddb05b211 */ /* 0x080fe400030f14a6 */
[----:B---3--:R-:W-:Y:S02]  /*cb10*/  @!P5 LEA R10, P6, R217, R12, 0x2 ;  /* 0x0000000cd90ad211 */ /* 0x008fe400078c10ff */
[----:B------:R-:W-:Y:S01]  /*cb20*/  @!P4 LEA.HI.X R9, R218, R13, R165, 0x2, P2 ;  /* 0x0000000dda09c211 */ /* 0x000fe200010f14a5 */
[----:B------:R1:W-:Y:S01]  /*cb30*/  @!P3 ST.E.64 desc[UR38][R4.64], R56 ;  /* 0x000000380400b985 */ /* 0x0003e2000c101b26 */
[----:B------:R-:W-:-:S02]  /*cb40*/  ISETP.GE.AND P2, PT, R214, UR7, PT ;  /* 0x00000007d6007c0c */ /* 0x000fc4000bf46270 */
[-C--:B------:R-:W-:Y:S01]  /*cb50*/  @!P5 LEA.HI.X R11, R217, R13.reuse, R164, 0x2, P6 ;  /* 0x0000000dd90bd211 */ /* 0x080fe200030f14a4 */
[----:B------:R2:W-:Y:S01]  /*cb60*/  @!P4 ST.E.64 desc[UR38][R8.64], R60 ;  /* 0x0000003c0800c985 */ /* 0x0005e2000c101b26 */
[----:B------:R-:W-:Y:S02]  /*cb70*/  ISETP.GE.AND P3, PT, R213, UR7, PT ;  /* 0x00000007d5007c0c */ /* 0x000fe4000bf66270 */
[----:B------:R-:W-:Y:S01]  /*cb80*/  ISETP.GE.AND P4, PT, R212, UR7, PT ;  /* 0x00000007d4007c0c */ /* 0x000fe2000bf86270 */
[----:B------:R3:W-:Y:S01]  /*cb90*/  @!P5 ST.E.64 desc[UR38][R10.64], R64 ;  /* 0x000000400a00d985 */ /* 0x0007e2000c101b26 */
[CC--:B-1----:R-:W-:Y:S02]  /*cba0*/  @!P0 LEA R4, P6, R216.reuse, R12.reuse, 0x2 ;  /* 0x0000000cd8048211 */ /* 0x0c2fe400078c10ff */
[----:B--2---:R-:W-:Y:S02]  /*cbb0*/  @!P1 LEA R8, P5, R215, R12, 0x2 ;  /* 0x0000000cd7089211 */ /* 0x004fe400078a10ff */
[----:B------:R-:W-:-:S02]  /*cbc0*/  @!P0 LEA.HI.X R5, R216, R13, R163, 0x2, P6 ;  /* 0x0000000dd8058211 */ /* 0x000fc400030f14a3 */
        /* <DEDUP_REMOVED lines=47> */
[----:B-1----:R-:W-:Y:S01]  /*cec0*/  @!P1 LEA R8, P5, R203, R12, 0x2 ;  /* 0x0000000ccb089211 */ /* 0x002fe200078a10ff */
[----:B------:R1:W-:Y:S01]  /*ced0*/  @!P2 ST.E.64 desc[UR38][R4.64], R116 ;  /* 0x000000740400a985 */ /* 0x0003e2000c101b26 */
[----:B------:R-:W-:Y:S02]  /*cee0*/  ISETP.GE.AND P2, PT, R199, UR7, PT ;  /* 0x00000007c7007c0c */ /* 0x000fe4000bf46270 */
[----:B------:R-:W-:-:S02]  /*cef0*/  @!P1 LEA.HI.X R9, R203, R13, R22, 0x2, P5 ;  /* 0x0000000dcb099211 */ /* 0x000fc400028f1416 */
[----:B--2---:R-:W-:-:S03]  /*cf00*/  @!P0 LEA R10, P6, R202, R12, 0x2 ;  /* 0x0000000cca0a8211 */ /* 0x004fc600078c10ff */
        /* <DEDUP_REMOVED lines=10> */
[----:B------:R-:W-:-:S02]  /*cfb0*/  @!P4 LEA.HI.X R9, R200, R13, R235, 0x2, P6 ;  /* 0x0000000dc809c211 */ /* 0x000fc400030f14eb */
[----:B-1----:R-:W-:-:S03]  /*cfc0*/  @!P1 LEA R10, P6, R198, R12, 0x2 ;  /* 0x0000000cc60a9211 */ /* 0x002fc600078c10ff */
[----:B------:R1:W-:Y:S01]  /*cfd0*/  @!P4 ST.E.64 desc[UR38][R8.64], R132 ;  /* 0x000000840800c985 */ /* 0x0003e2000c101b26 */
[----:B------:R-:W-:Y:S02]  /*cfe0*/  @!P1 LEA.HI.X R11, R198, R13, R233, 0x2, P6 ;  /* 0x0000000dc60b9211 */ /* 0x000fe400030f14e9 */
[----:B--2---:R-:W-:-:S04]  /*cff0*/  @!P2 LEA R4, P3, R199, R12, 0x2 ;  /* 0x0000000cc704a211 */ /* 0x004fc800078610ff */
        /* <DEDUP_REMOVED lines=9> */
.L_x_4084:
[----:B------:R-:W-:Y:S05]  /*d090*/  BSYNC B1 ;  /* 0x0000000000017941 */ /* 0x000fea0003800000 */
.L_x_4083:
[----:B------:R-:W-:Y:S01]  /*d0a0*/  VIADD R0, R0, 0x8 ;  /* 0x0000000800007836 */ /* 0x000fe20000000000 */
[----:B------:R4:W1:Y:S04]  /*d0b0*/  SHFL.IDX PT, R18, R7, 0x1, 0x1c1f ;  /* 0x003c1f0007127f89 */ /* 0x00086800000e0000 */
[----:B------:R-:W-:Y:S01]  /*d0c0*/  ISETP.GE.AND P0, PT, R0, UR6, PT ;  /* 0x0000000600007c0c */ /* 0x000fe2000bf06270 */
[----:B0-----:R-:W0:-:S12]  /*d0d0*/  SHFL.IDX PT, R3, R3, 0x1, 0x1c1f ;  /* 0x003c1f0003037f89 */ /* 0x001e1800000e0000 */
[----:B----4-:R-:W-:Y:S05]  /*d0e0*/  @P0 BRA `(.L_x_4082) ;  /* 0x0000001400d00947 */ /* 0x010fea0003800000 */
[----:B------:R-:W-:Y:S02]  /*d0f0*/  ULDC UR6, c[0x0][0xbc8] ;  /* 0x0002f20000067ab9 */ /* 0x000fe40000000800 */
[----:B------:R-:W-:Y:S02]  /*d100*/  ISETP.GE.AND P4, PT, R17, UR6, PT ;  /* 0x0000000611007c0c */ /* 0x000fe4000bf86270 */
[----:B------:R-:W-:Y:S02]  /*d110*/  ISETP.GE.AND P2, PT, R226, UR6, PT ;  /* 0x00000006e2007c0c */ /* 0x000fe4000bf46270 */
[----:B------:R-:W-:Y:S02]  /*d120*/  ISETP.GE.AND P1, PT, R225, UR6, PT ;  /* 0x00000006e1007c0c */ /* 0x000fe4000bf26270 */
[----:B------:R-:W-:-:S07]  /*d130*/  ISETP.GE.AND P0, PT, R224, UR6, PT ;  /* 0x00000006e0007c0c */ /* 0x000fce000bf06270 */
[----:B0--3--:R-:W-:-:S04]  /*d140*/  @!P4 LEA R4, P3, R17, R3, 0x2 ;  /* 0x000000031104c211 */ /* 0x009fc800078610ff */
[-C--:B-1----:R-:W-:Y:S02]  /*d150*/  @!P4 LEA.HI.X R5, R17, R18.reuse, R21, 0x2, P3 ;  /* 0x000000121105c211 */ /* 0x082fe400018f1415 */
[----:B------:R-:W-:Y:S02]  /*d160*/  ISETP.GE.AND P3, PT, R223, UR6, PT ;  /* 0x00000006df007c0c */ /* 0x000fe4000bf66270 */
[C---:B------:R-:W-:Y:S01]  /*d170*/  @!P1 LEA R8, P5, R225.reuse, R3, 0x2 ;  /* 0x00000003e1089211 */ /* 0x040fe200078a10ff */
        /* <DEDUP_REMOVED lines=8> */
[-C--:B------:R-:W-:Y:S02]  /*d200*/  @!P0 LEA.HI.X R11, R224, R18.reuse, R14, 0x2, P6 ;  /* 0x00000012e00b8211 */ /* 0x080fe400030f140e */
[CC--:B------:R-:W-:Y:S01]  /*d210*/  @!P4 LEA R14, P2, R222.reuse, R3.reuse, 0x2 ;  /* 0x00000003de0ec211 */ /* 0x0c0fe200078410ff */
[----:B------:R1:W-:Y:S01]  /*d220*/  @!P1 ST.E.64 desc[UR38][R8.64], R34 ;  /* 0x0000002208009985 */ /* 0x0003e2000c101b26 */
[C---:B------:R-:W-:Y:S02]  /*d230*/  @!P3 LEA R12, P1, R223.reuse, R3, 0x2 ;  /* 0x00000003df0cb211 */ /* 0x040fe400078210ff */
[-C--:B------:R-:W-:Y:S01]  /*d240*/  @!P4 LEA.HI.X R15, R222, R18.reuse, R169, 0x2, P2 ;  /* 0x00000012de0fc211 */ /* 0x080fe200010f14a9 */
[----:B------:R3:W-:Y:S01]  /*d250*/  @!P0 ST.E.64 desc[UR38][R10.64], R38 ;  /* 0x000000260a008985 */ /* 0x0007e2000c101b26 */
[----:B------:R-:W-:Y:S02]  /*d260*/  ISETP.GE.AND P0, PT, R220, UR6, PT ;  /* 0x00000006dc007c0c */ /* 0x000fe4000bf06270 */
[----:B--2---:R-:W-:-:S02]  /*d270*/  @!P3 LEA.HI.X R13, R223, R18, R170, 0x2, P1 ;  /* 0x00000012df0db211 */ /* 0x004fc400008f14aa */
[----:B------:R-:W-:Y:S02]  /*d280*/  ISETP.GE.AND P1, PT, R219, UR6, PT ;  /* 0x00000006db007c0c */ /* 0x000fe4000bf26270 */
[----:B------:R-:W-:Y:S01]  /*d290*/  ISETP.GE.AND P2, PT, R218, UR6, PT ;  /* 0x00000006da007c0c */ /* 0x000fe2000bf46270 */
[----:B------:R2:W-:Y:S01]  /*d2a0*/  @!P3 ST.E.64 desc[UR38][R12.64], R42 ;  /* 0x0000002a0c00b985 */ /* 0x0005e2000c101b26 */
[-C--:B------:R-:W-:Y:S02]  /*d2b0*/  @!P5 LEA R20, P6, R221, R3.reuse, 0x2 ;  /* 0x00000003dd14d211 */ /* 0x080fe400078c10ff */
[----:B------:R-:W-:Y:S01]  /*d2c0*/  ISETP.GE.AND P3, PT, R217, UR6, PT ;  /* 0x00000006d9007c0c */ /* 0x000fe2000bf66270 */
[----:B------:R4:W-:Y:S01]  /*d2d0*/  @!P4 ST.E.64 desc[UR38][R14.64], R46 ;  /* 0x0000002e0e00c985 */ /* 0x0009e2000c101b26 */
[----:B------:R-:W-:Y:S02]  /*d2e0*/  @!P5 LEA.HI.X R21, R221, R18, R168, 0x2, P6 ;  /* 0x00000012dd15d211 */ /* 0x000fe400030f14a8 */
[----:B0-----:R-:W-:-:S02]  /*d2f0*/  @!P0 LEA R4, P6, R220, R3, 0x2 ;  /* 0x00000003dc048211 */ /* 0x001fc400078c10ff */
[----:B------:R-:W-:Y:S01]  /*d300*/  ISETP.GE.AND P4, PT, R216, UR6, PT ;  /* 0x00000006d8007c0c */ /* 0x000fe2000bf86270 */
[----:B------:R0:W-:Y:S01]  /*d310*/  @!P5 ST.E.64 desc[UR38][R20.64], R50 ;  /* 0x000000321400d985 */ /* 0x0001e2000c101b26 */
[CC--:B-1----:R-:W-:Y:S02]  /*d320*/  @!P1 LEA R8, P5, R219.reuse, R3.reuse, 0x2 ;  /* 0x00000003db089211 */ /* 0x0c2fe400078a10ff */
        /* <DEDUP_REMOVED lines=8> */
[-C--:B--2---:R-:W-:Y:S01]  /*d3b0*/  @!P3 LEA R12, P6, R217, R3.reuse, 0x2 ;  /* 0x00000003d90cb211 */ /* 0x084fe200078c10ff */
[----:B------:R2:W-:Y:S01]  /*d3c0*/  @!P2 ST.E.64 desc[UR38][R10.64], R62 ;  /* 0x0000003e0a00a985 */ /* 0x0005e2000c101b26 */
[----:B----4-:R-:W-:Y:S02]  /*d3d0*/  @!P4 LEA R14, P2, R216, R3, 0x2 ;  /* 0x00000003d80ec211 */ /* 0x010fe400078410ff */
[----:B------:R-:W-:Y:S02]  /*d3e0*/  ISETP.GE.AND P1, PT, R213, UR6, PT ;  /* 0x00000006d5007c0c */ /* 0x000fe4000bf26270 */
[----:B------:R-:W-:-:S02]  /*d3f0*/  @!P3 LEA.HI.X R13, R217, R18, R164, 0x2, P6 ;  /* 0x00000012d90db211 */ /* 0x000fc400030f14a4 */
[----:B------:R-:W-:Y:S02]  /*d400*/  @!P4 LEA.HI.X R15, R216, R18, R163, 0x2, P2 ;  /* 0x00000012d80fc211 */ /* 0x000fe400010f14a3 */
[----:B------:R-:W-:Y:S01]  /*d410*/  ISETP.GE.AND P2, PT, R212, UR6, PT ;  /* 0x00000006d4007c0c */ /* 0x000fe2000bf46270 */
[----:B------:R-:W-:Y:S01]  /*d420*/  @!P3 ST.E.64 desc[UR38][R12.64], R66 ;  /* 0x000000420c00b985 */ /* 0x000fe2000c101b26 */
[----:B0-----:R-:W-:-:S03]  /*d430*/  @!P5 LEA R20, P6, R215, R3, 0x2 ;  /* 0x00000003d714d211 */ /* 0x001fc600078c10ff */
[----:B------:R0:W-:Y:S01]  /*d440*/  @!P4 ST.E.64 desc[UR38][R14.64], R70 ;  /* 0x000000460e00c985 */ /* 0x0001e2000c101b26 */
[-C--:B------:R-:W-:Y:S02]  /*d450*/  @!P5 LEA.HI.X R21, R215, R18.reuse, R162, 0x2, P6 ;  /* 0x00000012d715d211 */ /* 0x080fe400030f14a2 */
[CC--:B-1----:R-:W-:Y:S02]  /*d460*/  @!P0 LEA R4, P4, R214.reuse, R3.reuse, 0x2 ;  /* 0x00000003d6048211 */ /* 0x0c2fe400078810ff */
[-C--:B---3--:R-:W-:Y:S01]  /*d470*/  @!P1 LEA R8, P3, R213, R3.reuse, 0x2 ;  /* 0x00000003d5089211 */ /* 0x088fe200078610ff */
        /* <DEDUP_REMOVED lines=11> */
[----:B0-----:R-:W-:Y:S01]  /*d530*/  @!P4 LEA R14, P0, R210, R3, 0x2 ;  /* 0x00000003d20ec211 */ /* 0x001fe200078010ff */
[----:B------:R0:W-:Y:S01]  /*d540*/  @!P2 ST.E.64 desc[UR38][R10.64], R86 ;  /* 0x000000560a00a985 */ /* 0x0001e2000c101b26 */
[----:B------:R-:W-:-:S02]  /*d550*/  ISETP.GE.AND P2, PT, R208, UR6, PT ;  /* 0x00000006d0007c0c */ /* 0x000fc4000bf46270 */
[CC--:B------:R-:W-:Y:S02]  /*d560*/  @!P5 LEA R12, P6, R211.reuse, R3.reuse, 0x2 ;  /* 0x00000003d30cd211 */ /* 0x0c0fe400078c10ff */
[-C--:B------:R-:W-:Y:S02]  /*d570*/  @!P4 LEA.HI.X R15, R210, R18.reuse, R157, 0x2, P0 ;  /* 0x00000012d20fc211 */ /* 0x080fe400000f149d */
[----:B------:R-:W-:Y:S02]  /*d580*/  @!P5 LEA.HI.X R13, R211, R18, R158, 0x2, P6 ;  /* 0x00000012d30dd211 */ /* 0x000fe400030f149e */
[----:B------:R-:W-:Y:S02]  /*d590*/  ISETP.GE.AND P0, PT, R206, UR6, PT ;  /* 0x00000006ce007c0c */ /* 0x000fe4000bf06270 */
[----:B-1----:R-:W-:Y:S01]  /*d5a0*/  @!P3 LEA R20, P6, R209, R3, 0x2 ;  /* 0x00000003d114b211 */ /* 0x002fe200078c10ff */
[----:B------:R1:W-:Y:S01]  /*d5b0*/  @!P5 ST.E.64 desc[UR38][R12.64], R90 ;  /* 0x0000005a0c00d985 */ /* 0x0003e2000c101b26 */
[----:B------:R-:W-:-:S02]  /*d5c0*/  ISETP.GE.AND P5, PT, R205, UR6, PT ;  /* 0x00000006cd007c0c */ /* 0x000fc4000bfa6270 */
[-C--:B------:R-:W-:Y:S01]  /*d5d0*/  @!P3 LEA.HI.X R21, R209, R18.reuse, R156, 0x2, P6 ;  /* 0x00000012d115b211 */ /* 0x080fe200030f149c */
[----:B------:R4:W-:Y:S01]  /*d5e0*/  @!P4 ST.E.64 desc[UR38][R14.64], R94 ;  /* 0x0000005e0e00c985 */ /* 0x0009e2000c101b26 */
[-C--:B---3--:R-:W-:Y:S02]  /*d5f0*/  @!P2 LEA R4, P6, R208, R3.reuse, 0x2 ;  /* 0x00000003d004a211 */ /* 0x088fe400078c10ff */
[----:B------:R-:W-:Y:S01]  /*d600*/  ISETP.GE.AND P4, PT, R204, UR6, PT ;  /* 0x00000006cc007c0c */ /* 0x000fe2000bf86270 */
[----:B------:R3:W-:Y:S01]  /*d610*/  @!P3 ST.E.64 desc[UR38][R20.64], R98 ;  /* 0x000000621400b985 */ /* 0x0007e2000c101b26 */
[-C--:B--2---:R-:W-:Y:S02]  /*d620*/  @!P1 LEA R8, P3, R207, R3.reuse, 0x2 ;  /* 0x00000003cf089211 */ /* 0x084fe400078610ff */
[----:B------:R-:W-:Y:S02]  /*d630*/  @!P2 LEA.HI.X R5, R208, R18, R155, 0x2, P6 ;  /* 0x00000012d005a211 */ /* 0x000fe400030f149b */
[----:B0-----:R-:W-:-:S02]  /*d640*/  @!P0 LEA R10, P6, R206, R3, 0x2 ;  /* 0x00000003ce0a8211 */ /* 0x001fc400078c10ff */
[-C--:B------:R-:W-:Y:S01]  /*d650*/  @!P1 LEA.HI.X R9, R207, R18.reuse, R154, 0x2, P3 ;  /* 0x00000012cf099211 */ /* 0x080fe200018f149a */
[----:B------:R0:W-:Y:S01]  /*d660*/  @!P2 ST.E.64 desc[UR38][R4.64], R102 ;  /* 0x000000660400a985 */ /* 0x0001e2000c101b26 */
[----:B------:R-:W-:Y:S02]  /*d670*/  ISETP.GE.AND P3, PT, R203, UR6, PT ;  /* 0x00000006cb007c0c */ /* 0x000fe4000bf66270 */
[----:B------:R-:W-:Y:S01]  /*d680*/  @!P0 LEA.HI.X R11, R206, R18, R153, 0x2, P6 ;  /* 0x00000012ce0b8211 */ /* 0x000fe200030f1499 */
[----:B------:R2:W-:Y:S01]  /*d690*/  @!P1 ST.E.64 desc[UR38][R8.64], R106 ;  /* 0x0000006a08009985 */ /* 0x0005e2000c101b26 */
[-C--:B-1----:R-:W-:Y:S02]  /*d6a0*/  @!P5 LEA R12, P1, R205, R3.reuse, 0x2 ;  /* 0x00000003cd0cd211 */ /* 0x082fe400078210ff */
[----:B----4-:R-:W-:Y:S01]  /*d6b0*/  @!P4 LEA R14, P2, R204, R3, 0x2 ;  /* 0x00000003cc0ec211 */ /* 0x010fe200078410ff */
[----:B------:R1:W-:Y:S01]  /*d6c0*/  @!P0 ST.E.64 desc[UR38][R10.64], R110 ;  /* 0x0000006e0a008985 */ /* 0x0003e2000c101b26 */
[----:B------:R-:W-:-:S02]  /*d6d0*/  ISETP.GE.AND P0, PT, R202, UR6, PT ;  /* 0x00000006ca007c0c */ /* 0x000fc4000bf06270 */
[-C--:B------:R-:W-:Y:S02]  /*d6e0*/  @!P5 LEA.HI.X R13, R205, R18.reuse, R152, 0x2, P1 ;  /* 0x00000012cd0dd211 */ /* 0x080fe400008f1498 */
        /* <DEDUP_REMOVED lines=8> */
[CC--:B0-----:R-:W-:Y:S01]  /*d770*/  @!P0 LEA R4, P5, R202.reuse, R3.reuse, 0x2 ;  /* 0x00000003ca048211 */ /* 0x0c1fe200078a10ff */
[----:B------:R0:W-:Y:S01]  /*d780*/  @!P3 ST.E.64 desc[UR38][R20.64], R122 ;  /* 0x0000007a1400b985 */ /* 0x0001e2000c101b26 */
[----:B------:R-:W-:Y:S02]  /*d790*/  ISETP.GE.AND P3, PT, R199, UR6, PT ;  /* 0x00000006c7007c0c */ /* 0x000fe4000bf66270 */
[----:B------:R-:W-:Y:S02]  /*d7a0*/  @!P0 LEA.HI.X R5, R202, R18, R237, 0x2, P5 ;  /* 0x00000012ca058211 */ /* 0x000fe400028f14ed */
[----:B------:R-:W-:Y:S02]  /*d7b0*/  ISETP.GE.AND P5, PT, R197, UR6, PT ;  /* 0x00000006c5007c0c */ /* 0x000fe4000bfa6270 */
[-C--:B--2---:R-:W-:Y:S01]  /*d7c0*/  @!P1 LEA R8, P6, R201, R3.reuse, 0x2 ;  /* 0x00000003c9089211 */ /* 0x084fe200078c10ff */
[----:B------:R2:W-:Y:S02]  /*d7d0*/  @!P0 ST.E.64 desc[UR38][R4.64], R126 ;  /* 0x0000007e04008985 */ /* 0x0005e4000c101b26 */
[----:B-1----:R-:W-:-:S02]  /*d7e0*/  @!P4 LEA R10, P0, R200, R3, 0x2 ;  /* 0x00000003c80ac211 */ /* 0x002fc400078010ff */
[-C--:B------:R-:W-:Y:S02]  /*d7f0*/  @!P1 LEA.HI.X R9, R201, R18.reuse, R236, 0x2, P6 ;  /* 0x00000012c9099211 */ /* 0x080fe400030f14ec */
[-C--:B---3--:R-:W-:Y:S02]  /*d800*/  @!P3 LEA R12, P6, R199, R3.reuse, 0x2 ;  /* 0x00000003c70cb211 */ /* 0x088fe400078c10ff */
[-C--:B------:R-:W-:Y:S01]  /*d810*/  @!P4 LEA.HI.X R11, R200, R18.reuse, R235, 0x2, P0 ;  /* 0x00000012c80bc211 */ /* 0x080fe200000f14eb */
[----:B------:R2:W-:Y:S01]  /*d820*/  @!P1 ST.E.64 desc[UR38][R8.64], R130 ;  /* 0x0000008208009985 */ /* 0x0005e2000c101b26 */
[-C--:B----4-:R-:W-:Y:S02]  /*d830*/  @!P2 LEA R14, P1, R198, R3.reuse, 0x2 ;  /* 0x00000003c60ea211 */ /* 0x090fe400078210ff */
[----:B0-----:R-:W-:Y:S01]  /*d840*/  @!P5 LEA R20, P0, R197, R3, 0x2 ;  /* 0x00000003c514d211 */ /* 0x001fe200078010ff */
        /* <DEDUP_REMOVED lines=13> */
.L_x_4076:
[----:B------:R-:W0:Y:S01]  /*d920*/  LDC.64 R8, c[0x0][0xd00] ;  /* 0x00034000ff087b82 */ /* 0x000e220000000a00 */
[----:B------:R-:W-:Y:S01]  /*d930*/  ULDC.64 UR6, c[0x0][0xd08] ;  /* 0x0003420000067ab9 */ /* 0x000fe20000000a00 */
[----:B------:R-:W-:Y:S01]  /*d940*/  IMAD.MOV.U32 R3, RZ, RZ, RZ ;  /* 0x000000ffff037224 */ /* 0x000fe200078e00ff */
[----:B------:R-:W-:-:S04]  /*d950*/  ISETP.NE.U32.AND P1, PT, RZ, UR6, PT ;  /* 0x00000006ff007c0c */ /* 0x000fc8000bf25070 */
[----:B------:R-:W-:Y:S01]  /*d960*/  ISETP.NE.AND.EX P1, PT, RZ, UR7, PT, P1 ;  /* 0x00000007ff007c0c */ /* 0x000fe2000bf25310 */
[----:B------:R-:W1:Y:S01]  /*d970*/  LDC.64 R4, c[0x0][0xd00] ;  /* 0x00034000ff047b82 */ /* 0x000e620000000a00 */
[----:B0-----:R-:W-:-:S04]  /*d980*/  ISETP.NE.U32.AND P0, PT, R8, RZ, PT ;  /* 0x000000ff0800720c */ /* 0x001fc80003f05070 */
[----:B------:R-:W-:Y:S01]  /*d990*/  ISETP.NE.AND.EX P0, PT, R9, RZ, PT, P0 ;  /* 0x000000ff0900720c */ /* 0x000fe20003f05300 */
[----:B-1----:R-:W-:-:S06]  /*d9a0*/  IMAD.WIDE R8, R187, 0x4, R4 ;  /* 0x00000004bb087825 */ /* 0x002fcc00078e0204 */
[C---:B------:R-:W-:Y:S01]  /*d9b0*/  @P1 LEA R4, P2, R187.reuse, UR6, 0x2 ;  /* 0x00000006bb041c11 */ /* 0x040fe2000f8410ff */
[----:B------:R-:W-:Y:S02]  /*d9c0*/  ULDC UR6, c[0x0][0xb88] ;  /* 0x0002e20000067ab9 */ /* 0x000fe40000000800 */
[----:B------:R-:W-:Y:S01]  /*d9d0*/  IMAD.U32 R0, RZ, RZ, UR6 ;  /* 0x00000006ff007e24 */ /* 0x000fe2000f8e00ff */
[----:B------:R-:W-:Y:S02]  /*d9e0*/  @P1 LEA.HI.X R5, R187, UR7, R195, 0x2, P2 ;  /* 0x00000007bb051c11 */ /* 0x000fe400090f14c3 */
[----:B------:R0:W5:Y:S04]  /*d9f0*/  @P0 LDG.E R3, desc[UR38][R8.64] ;  /* 0x0000002608030981 */ /* 0x000168000c1e1900 */
[----:B------:R0:W5:Y:S01]  /*da00*/  @P1 LDG.E R0, desc[UR38][R4.64] ;  /* 0x0000002604001981 */ /* 0x000162000c1e1900 */
[----:B------:R-:W-:Y:S01]  /*da10*/  ISETP.NE.AND P2, PT, R22, RZ, PT ;  /* 0x000000ff1600720c */ /* 0x000fe20003f45270 */
[----:B------:R-:W1:-:S12]  /*da20*/  S2R R7, SR_TID.X ;  /* 0x0000000000077919 */ /* 0x000e580000002100 */
[----:B------:R-:W2:Y:S01]  /*da30*/  @!P2 LDC R22, c[0x0][0xbd4] ;  /* 0x0002f500ff16ab82 */ /* 0x000ea20000000800 */
[----:B-1----:R-:W-:Y:S01]  /*da40*/  VIADD R28, R7, 0xffffff80 ;  /* 0xffffff80071c7836 */ /* 0x002fe20000000000 */
[----:B--2---:R-:W-:-:S04]  /*da50*/  ISETP.GT.AND P2, PT, R22, 0x1, PT ;  /* 0x000000011600780c */ /* 0x004fc80003f44270 */
[----:B------:R-:W-:Y:S01]  /*da60*/  ISETP.GT.AND P3, PT, R28, 0x3f, PT ;  /* 0x0000003f1c00780c */ /* 0x000fe20003f64270 */
[----:B0-----:R-:W-:-:S12]  /*da70*/  @P1 BRA `(.L_x_4085) ;  /* 0x0000000000101947 */ /* 0x001fd80003800000 */
[----:B------:R-:W-:Y:S05]  /*da80*/  @!P0 BRA `(.L_x_4085) ;  /* 0x00000000000c8947 */ /* 0x000fea0003800000 */
[----:B------:R-:W2:Y:S04]  /*da90*/  LDG.E R5, desc[UR38][R8.64] ;  /* 0x0000002608057981 */ /* 0x000ea8000c1e1900 */
[----:B-----5:R-:W2:Y:S02]  /*daa0*/  LDG.E R0, desc[UR38][R8.64+0x4] ;  /* 0x0000042608007981 */ /* 0x020ea4000c1e1900 */
[----:B--2---:R-:W-:-:S07]  /*dab0*/  IMAD.IADD R0, R0, 0x1, -R5 ;  /* 0x0000000100007824 */ /* 0x004fce00078e0a05 */
.L_x_4085:
[----:B------:R-:W-:Y:S01]  /*dac0*/  BSSY B1, `(.L_x_4086) ;  /* 0x0000038000017945 */ /* 0x000fe20003800000 */
[----:B------:R-:W-:Y:S02]  /*dad0*/  SEL R187, R187, RZ, !P0 ;  /* 0x000000ffbbbb7207 */ /* 0x000fe40004000000 */
[----:B------:R-:W-:Y:S02]  /*dae0*/  SEL R195, R195, RZ, !P0 ;  /* 0x000000ffc3c37207 */ /* 0x000fe40004000000 */
[----:B-----5:R-:W-:Y:S01]  /*daf0*/  SHF.R.S32.HI R24, RZ, 0x1f, R3 ;  /* 0x0000001fff187819 */ /* 0x020fe20000011403 */
[----:B------:R-:W-:Y:S06]  /*db00*/  @P3 BRA `(.L_x_4087) ;  /* 0x0000000000cc3947 */ /* 0x000fec0003800000 */
[----:B------:R-:W0:Y:S01]  /*db10*/  S2R R4, SR_TID.X ;  /* 0x0000000000047919 */ /* 0x000e220000002100 */
[----:B------:R-:W1:Y:S01]  /*db20*/  LDC R27, c[0x0][0xce8] ;  /* 0x00033a00ff1b7b82 */ /* 0x000e620000000800 */
[----:B------:R-:W-:-:S04]  /*db30*/  IMAD.U32 R5, RZ, RZ, UR42 ;  /* 0x0000002aff057e24 */ /* 0x000fc8000f8e00ff */
[----:B0-----:R-:W-:Y:S02]  /*db40*/  IMAD R4, R5, 0x40, R4 ;  /* 0x0000004005047824 */ /* 0x001fe400078e0204 */
[----:B-1----:R-:W-:Y:S02]  /*db50*/  IMAD R5, R0, R27, RZ ;  /* 0x0000001b00057224 */ /* 0x002fe400078e02ff */
[----:B------:R-:W-:-:S05]  /*db60*/  VIADD R26, R4, 0xffffff80 ;  /* 0xffffff80041a7836 */ /* 0x000fca0000000000 */
[----:B------:R-:W-:-:S13]  /*db70*/  ISETP.GE.AND P0, PT, R26, R5, PT ;  /* 0x000000051a00720c */ /* 0x000fda0003f06270 */
[----:B------:R-:W-:Y:S05]  /*db80*/  @P0 BRA `(.L_x_4087) ;  /* 0x0000000000ac0947 */ /* 0x000fea0003800000 */
[----:B------:R-:W-:Y:S01]  /*db90*/  ISETP.NE.AND P1, PT, R27, 0x1, PT ;  /* 0x000000011b00780c */ /* 0x000fe20003f25270 */
[----:B------:R-:W-:Y:S01]  /*dba0*/  IMAD.MOV.U32 R18, RZ, RZ, 0xab8 ;  /* 0x00000ab8ff127424 */ /* 0x000fe200078e00ff */
[----:B------:R-:W-:Y:S01]  /*dbb0*/  ISETP.GT.AND P0, PT, R22, 0x1, PT ;  /* 0x000000011600780c */ /* 0x000fe20003f04270 */
[----:B------:R-:W0:Y:S01]  /*dbc0*/  LDC.64 R4, c[0x0][0xca8] ;  /* 0x00032a00ff047b82 */ /* 0x000e220000000a00 */
[----:B------:R-:W-:Y:S02]  /*dbd0*/  IMAD.MOV.U32 R23, RZ, RZ, R26 ;  /* 0x000000ffff177224 */ /* 0x000fe400078e001a */
[----:B------:R-:W-:-:S05]  /*dbe0*/  SEL R18, R18, 0xa78, P0 ;  /* 0x00000a7812127807 */ /* 0x000fca0000000000 */
[----:B------:R-:W1:Y:S08]  /*dbf0*/  LDC.64 R12, c[0x0][R18+0x220] ;  /* 0x00008800120c7b82 */ /* 0x000e700000000a00 */
[----:B------:R-:W2:Y:S08]  /*dc00*/  @P1 LDC R7, c[0x0][0xcec] ;  /* 0x00033b00ff071b82 */ /* 0x000eb00000000800 */
[----:B------:R-:W3:Y:S08]  /*dc10*/  LDC.64 R10, c[0x0][R18+0x218] ;  /* 0x00008600120a7b82 */ /* 0x000ef00000000a00 */
[----:B------:R-:W4:Y:S01]  /*dc20*/  @P1 LDC R22, c[0x0][0xcf0] ;  /* 0x00033c00ff161b82 */ /* 0x000f220000000800 */
[----:B-1----:R-:W-:-:S02]  /*dc30*/  IMAD R13, R13, R187, RZ ;  /* 0x000000bb0d0d7224 */ /* 0x002fc400078e02ff */
[----:B------:R-:W-:-:S04]  /*dc40*/  IMAD.WIDE.U32 R20, R12, R187, RZ ;  /* 0x000000bb0c147225 */ /* 0x000fc800078e00ff */
[----:B------:R-:W-:Y:S01]  /*dc50*/  IMAD R13, R12, R195, R13 ;  /* 0x000000c30c0d7224 */ /* 0x000fe200078e020d */
[----:B------:R1:W5:Y:S01]  /*dc60*/  LDC.64 R14, c[0x0][R18+0x228] ;  /* 0x00008a00120e7b82 */ /* 0x0003620000000a00 */
[----:B--2---:R-:W-:-:S07]  /*dc70*/  @P1 IMAD.HI.U32 R7, R26, R7, RZ ;  /* 0x000000071a071227 */ /* 0x004fce00078e00ff */
[----:B------:R1:W2:Y:S01]  /*dc80*/  LDC.64 R8, c[0x0][R18+0x210] ;  /* 0x0000840012087b82 */ /* 0x0002a20000000a00 */
[-C--:B---3--:R-:W-:Y:S02]  /*dc90*/  IMAD R25, R11, R188.reuse, RZ ;  /* 0x000000bc0b197224 */ /* 0x088fe400078e02ff */
[----:B------:R-:W-:-:S04]  /*dca0*/  IMAD.WIDE.U32 R10, R10, R188, RZ ;  /* 0x000000bc0a0a7225 */ /* 0x000fc800078e00ff */
[----:B------:R-:W-:Y:S01]  /*dcb0*/  IMAD.IADD R25, R11, 0x1, R25 ;  /* 0x000000010b197824 */ /* 0x000fe200078e0219 */
[----:B----4-:R-:W-:Y:S01]  /*dcc0*/  @P1 SHF.R.U32.HI R23, RZ, R22, R7 ;  /* 0x00000016ff171219 */ /* 0x010fe20000011607 */
[----:B0-----:R-:W0:Y:S01]  /*dcd0*/  @!P0 LDC R4, c[0x0][0xc50] ;  /* 0x00031400ff048b82 */ /* 0x001e220000000800 */
[----:B------:R-:W-:Y:S02]  /*dce0*/  SEL R7, R194, RZ, P0 ;  /* 0x000000ffc2077207 */ /* 0x000fe40000000000 */
[----:B------:R-:W-:Y:S01]  /*dcf0*/  IADD3 R12, P1, P3, R20, R10, R3 ;  /* 0x0000000a140c7210 */ /* 0x000fe20007b3e003 */
[----:B------:R-:W-:Y:S02]  /*dd00*/  IMAD.IADD R20, R21, 0x1, R13 ;  /* 0x0000000115147824 */ /* 0x000fe400078e020d */
[----:B-1----:R-:W-:Y:S02]  /*dd10*/  IMAD.MOV R18, RZ, RZ, -R23 ;  /* 0x000000ffff127224 */ /* 0x002fe400078e0a17 */
[----:B-----5:R-:W-:Y:S01]  /*dd20*/  IMAD.WIDE.U32 R10, R14, R7, RZ ;  /* 0x000000070e0a7225 */ /* 0x020fe200078e00ff */
[----:B------:R-:W1:Y:S01]  /*dd30*/  @!P0 LDC R5, c[0x0][0xc54] ;  /* 0x00031500ff058b82 */ /* 0x000e620000000800 */
[----:B------:R-:W-:-:S02]  /*dd40*/  IADD3.X R14, R20, R25, R24, P1, P3 ;  /* 0x00000019140e7210 */ /* 0x000fc40000fe6418 */
[----:B------:R-:W-:Y:S01]  /*dd50*/  IMAD R13, R15, R7, RZ ;  /* 0x000000070f0d7224 */ /* 0x000fe200078e02ff */
[----:B------:R-:W-:Y:S01]  /*dd60*/  IADD3 R10, P0, P1, R23, R12, R10 ;  /* 0x0000000c170a7210 */ /* 0x000fe2000791e00a */
[----:B------:R-:W-:Y:S01]  /*dd70*/  IMAD R7, R27, R18, R26 ;  /* 0x000000121b077224 */ /* 0x000fe200078e021a */
[----:B------:R-:W-:Y:S01]  /*dd80*/  SHF.R.S32.HI R23, RZ, 0x1f, R23 ;  /* 0x0000001fff177819 */ /* 0x000fe20000011417 */
[----:B------:R-:W-:Y:S02]  /*dd90*/  IMAD.IADD R13, R11, 0x1, R13 ;  /* 0x000000010b0d7824 */ /* 0x000fe400078e020d */
[----:B--2---:R-:W-:-:S03]  /*dda0*/  IMAD R9, R9, R7, RZ ;  /* 0x0000000709097224 */ /* 0x004fc600078e02ff */
[----:B------:R-:W-:Y:S02]  /*ddb0*/  IADD3.X R11, R23, R14, R13, P0, P1 ;  /* 0x0000000e170b7210 */ /* 0x000fe400007e240d */
[----:B------:R-:W-:-:S05]  /*ddc0*/  SHF.R.S32.HI R13, RZ, 0x1f, R7 ;  /* 0x0000001fff0d7819 */ /* 0x000fca0000011407 */
[C---:B------:R-:W-:Y:S02]  /*ddd0*/  IMAD R13, R8.reuse, R13, R9 ;  /* 0x0000000d080d7224 */ /* 0x040fe400078e0209 */
[----:B------:R-:W-:-:S04]  /*dde0*/  IMAD.WIDE.U32 R8, R8, R7, R10 ;  /* 0x0000000708087225 */ /* 0x000fc800078e000a */
[----:B------:R-:W-:Y:S01]  /*ddf0*/  IMAD.IADD R7, R9, 0x1, R13 ;  /* 0x0000000109077824 */ /* 0x000fe200078e020d */
[----:B0-----:R-:W-:-:S04]  /*de00*/  LEA R4, P0, R8, R4, 0x2 ;  /* 0x0000000408047211 */ /* 0x001fc800078010ff */
[----:B-1----:R-:W-:Y:S01]  /*de10*/  LEA.HI.X R5, R8, R5, R7, 0x2, P0 ;  /* 0x0000000508057211 */ /* 0x002fe200000f1407 */
[----:B------:R-:W-:-:S05]  /*de20*/  IMAD.MOV.U32 R7, RZ, RZ, -0x800000 ;  /* 0xff800000ff077424 */ /* 0x000fca00078e00ff */
[----:B------:R0:W-:Y:S03]  /*de30*/  STG.E desc[UR38][R4.64], R7 ;  /* 0x0000000704007986 */ /* 0x0001e6000c101926 */
.L_x_4087:
[----:B------:R-:W-:Y:S05]  /*de40*/  BSYNC B1 ;  /* 0x0000000000017941 */ /* 0x000fea0003800000 */
.L_x_4086:
[----:B------:R-:W-:Y:S05]  /*de50*/  @P2 BRA `(.L_x_4082) ;  /* 0x0000000800742947 */ /* 0x000fea0003800000 */
[----:B------:R-:W1:Y:S01]  /*de60*/  LDC R11, c[0x0][0xce8] ;  /* 0x00033a00ff0b7b82 */ /* 0x000e620000000800 */
[----:B------:R-:W-:Y:S01]  /*de70*/  ULDC.64 UR6, c[0x0][0xba0] ;  /* 0x0002e80000067ab9 */ /* 0x000fe20000000a00 */
[----:B0-----:R-:W-:Y:S01]  /*de80*/  SHF.R.S32.HI R7, RZ, 0x1f, R28 ;  /* 0x0000001fff077819 */ /* 0x001fe2000001141c */
[----:B------:R-:W-:Y:S01]  /*de90*/  IMAD R8, R24, UR6, RZ ;  /* 0x0000000618087c24 */ /* 0x000fe2000f8e02ff */
[----:B------:R-:W-:Y:S01]  /*dea0*/  ULDC UR8, c[0x0][0xbc8] ;  /* 0x0002f20000087ab9 */ /* 0x000fe20000000800 */
[----:B------:R-:W-:Y:S01]  /*deb0*/  IMAD.WIDE.U32 R4, R3, UR6, RZ ;  /* 0x0000000603047c25 */ /* 0x000fe2000f8e00ff */
[----:B------:R-:W-:Y:S01]  /*dec0*/  ISETP.GE.AND P2, PT, R193, UR8, PT ;  /* 0x00000008c1007c0c */ /* 0x000fe2000bf46270 */
[----:B------:R-:W-:Y:S01]  /*ded0*/  BSSY B1, `(.L_x_4088) ;  /* 0x0000071000017945 */ /* 0x000fe20003800000 */
[----:B------:R-:W-:Y:S01]  /*dee0*/  ISETP.GE.AND P1, PT, R192, UR8, PT ;  /* 0x00000008c0007c0c */ /* 0x000fe2000bf26270 */
[----:B------:R-:W-:Y:S01]  /*def0*/  IMAD R3, R3, UR7, R8 ;  /* 0x0000000703037c24 */ /* 0x000fe2000f8e0208 */
[----:B------:R-:W-:Y:S01]  /*df00*/  LEA.HI R8, R7, R28, RZ, 0x3 ;  /* 0x0000001c07087211 */ /* 0x000fe200078f18ff */
[----:B------:R-:W-:Y:S01]  /*df10*/  ULDC.64 UR6, c[0x0][0xbe8] ;  /* 0x0002fa0000067ab9 */ /* 0x000fe20000000a00 */
[----:B------:R-:W-:Y:S01]  /*df20*/  IMAD.U32 R10, RZ, RZ, UR42 ;  /* 0x0000002aff0a7e24 */ /* 0x000fe2000f8e00ff */
[----:B------:R-:W-:Y:S01]  /*df30*/  SEL R13, RZ, 0xffffffff, P2 ;  /* 0xffffffffff0d7807 */ /* 0x000fe20001000000 */
[----:B------:R-:W-:Y:S01]  /*df40*/  IMAD.IADD R5, R5, 0x1, R3 ;  /* 0x0000000105057824 */ /* 0x000fe200078e0203 */
[----:B------:R-:W-:-:S02]  /*df50*/  LOP3.LUT R3, R8, 0xfffffff8, RZ, 0xc0, !PT ;  /* 0xfffffff808037812 */ /* 0x000fc400078ec0ff */
[----:B------:R-:W-:Y:S01]  /*df60*/  SHF.R.S32.HI R24, RZ, 0x3, R8 ;  /* 0x00000003ff187819 */ /* 0x000fe20000011408 */
[----:B------:R-:W-:Y:S01]  /*df70*/  IMAD.WIDE.U32 R4, R188, UR6, R4 ;  /* 0x00000006bc047c25 */ /* 0x000fe2000f8e0004 */
[----:B------:R-:W-:Y:S02]  /*df80*/  ISETP.GE.AND P3, PT, R2, UR8, PT ;  /* 0x0000000802007c0c */ /* 0x000fe4000bf66270 */
[----:B------:R-:W-:Y:S01]  /*df90*/  SHF.R.S32.HI R25, RZ, 0x1f, R228 ;  /* 0x0000001fff197819 */ /* 0x000fe200000114e4 */
[----:B------:R-:W-:Y:S01]  /*dfa0*/  IMAD.IADD R3, R28, 0x1, -R3 ;  /* 0x000000011c037824 */ /* 0x000fe200078e0a03 */
[----:B------:R-:W-:Y:S01]  /*dfb0*/  SEL R12, RZ, 0x1, P3 ;  /* 0x00000001ff0c7807 */ /* 0x000fe20001800000 */
[----:B------:R-:W-:Y:S01]  /*dfc0*/  IMAD R5, R188, UR7, R5 ;  /* 0x00000007bc057c24 */ /* 0x000fe2000f8e0205 */
[----:B-1----:R-:W-:Y:S01]  /*dfd0*/  ISETP.NE.AND P0, PT, R11, 0x1, PT ;  /* 0x000000010b00780c */ /* 0x002fe20003f05270 */
[----:B------:R-:W-:Y:S01]  /*dfe0*/  IMAD R3, R3, 0x20, R24 ;  /* 0x0000002003037824 */ /* 0x000fe200078e0218 */
[----:B------:R-:W-:Y:S01]  /*dff0*/  ULDC.64 UR6, c[0x0][0xbf0] ;  /* 0x0002fc0000067ab9 */ /* 0x000fe20000000a00 */
[----:B------:R-:W-:Y:S01]  /*e000*/  IMAD.SHL.U32 R15, R13, 0x2, RZ ;  /* 0x000000020d0f7824 */ /* 0x000fe200078e00ff */
[----:B------:R-:W-:Y:S01]  /*e010*/  SEL R13, RZ, 0xffffffff, P1 ;  /* 0xffffffffff0d7807 */ /* 0x000fe20000800000 */
[----:B------:R-:W-:Y:S01]  /*e020*/  IMAD R10, R10, 0x40, R3 ;  /* 0x000000400a0a7824 */ /* 0x000fe200078e0203 */
[----:B------:R-:W-:Y:S01]  /*e030*/  ISETP.GE.AND P1, PT, R228, UR8, PT ;  /* 0x00000008e4007c0c */ /* 0x000fe2000bf26270 */
[----:B------:R-:W-:Y:S01]  /*e040*/  IMAD R3, R195, UR6, RZ ;  /* 0x00000006c3037c24 */ /* 0x000fe2000f8e02ff */
[----:B------:R-:W-:Y:S01]  /*e050*/  LOP3.LUT R12, R15, 0x2, R12, 0xe2, !PT ;  /* 0x000000020f0c7812 */ /* 0x000fe200078ee20c */
[----:B------:R-:W-:Y:S01]  /*e060*/  IMAD.WIDE.U32 R4, R187, UR6, R4 ;  /* 0x00000006bb047c25 */ /* 0x000fe2000f8e0004 */
[----:B------:R-:W-:-:S02]  /*e070*/  SHF.R.S32.HI R27, RZ, 0x1f, R192 ;  /* 0x0000001fff1b7819 */ /* 0x000fc400000114c0 */
[----:B------:R-:W-:Y:S01]  /*e080*/  SHF.R.S32.HI R26, RZ, 0x1f, R229 ;  /* 0x0000001fff1a7819 */ /* 0x000fe200000114e5 */
[----:B------:R-:W0:Y:S01]  /*e090*/  @P0 LDC R7, c[0x0][0xcec] ;  /* 0x00033b00ff070b82 */ /* 0x000e220000000800 */
[----:B------:R-:W-:Y:S01]  /*e0a0*/  IMAD R9, R187, UR7, R3 ;  /* 0x00000007bb097c24 */ /* 0x000fe2000f8e0203 */
[----:B------:R-:W-:Y:S01]  /*e0b0*/  ULDC.64 UR6, c[0x0][0xbe0] ;  /* 0x0002f80000067ab9 */ /* 0x000fe20000000a00 */
[----:B------:R-:W-:Y:S01]  /*e0c0*/  IMAD.MOV.U32 R3, RZ, RZ, R10 ;  /* 0x000000ffff037224 */ /* 0x000fe200078e000a */
[----:B------:R-:W-:Y:S01]  /*e0d0*/  SHF.R.S32.HI R28, RZ, 0x1f, R191 ;  /* 0x0000001fff1c7819 */ /* 0x000fe200000114bf */
[----:B------:R-:W-:Y:S01]  /*e0e0*/  IMAD.SHL.U32 R13, R13, 0x4, RZ ;  /* 0x000000040d0d7824 */ /* 0x000fe200078e00ff */
[----:B------:R-:W-:Y:S01]  /*e0f0*/  SHF.R.S32.HI R29, RZ, 0x1f, R189 ;  /* 0x0000001fff1d7819 */ /* 0x000fe200000114bd */
[----:B------:R-:W-:Y:S01]  /*e100*/  IMAD.IADD R5, R5, 0x1, R9 ;  /* 0x0000000105057824 */ /* 0x000fe200078e0209 */
[----:B------:R-:W1:Y:S01]  /*e110*/  @P0 LDC R8, c[0x0][0xcf0] ;  /* 0x00033c00ff080b82 */ /* 0x000e620000000800 */
[----:B------:R-:W-:Y:S01]  /*e120*/  IMAD R23, R0, R11, RZ ;  /* 0x0000000b00177224 */ /* 0x000fe200078e02ff */
[----:B------:R-:W-:-:S02]  /*e130*/  LOP3.LUT R12, R13, 0x4, R12, 0xe2, !PT ;  /* 0x000000040d0c7812 */ /* 0x000fc400078ee20c */
[----:B------:R-:W-:Y:S02]  /*e140*/  SHF.R.S32.HI R31, RZ, 0x1f, R190 ;  /* 0x0000001fff1f7819 */ /* 0x000fe400000114be */
[----:B------:R-:W-:Y:S01]  /*e150*/  SHF.R.S32.HI R30, RZ, 0x1f, R193 ;  /* 0x0000001fff1e7819 */ /* 0x000fe200000114c1 */
[----:B0-----:R-:W-:-:S05]  /*e160*/  @P0 IMAD.HI.U32 R7, R10, R7, RZ ;  /* 0x000000070a070227 */ /* 0x001fca00078e00ff */
[----:B-1----:R-:W-:Y:S02]  /*e170*/  @P0 SHF.R.U32.HI R3, RZ, R8, R7 ;  /* 0x00000008ff030219 */ /* 0x002fe40000011607 */
[----:B------:R-:W-:Y:S02]  /*e180*/  ISETP.GE.AND P0, PT, R191, UR8, PT ;  /* 0x00000008bf007c0c */ /* 0x000fe4000bf06270 */
[--C-:B------:R-:W-:Y:S01]  /*e190*/  SHF.R.S32.HI R7, RZ, 0x1f, R3.reuse ;  /* 0x0000001fff077819 */ /* 0x100fe20000011403 */
[----:B------:R-:W-:Y:S01]  /*e1a0*/  IMAD.MOV R9, RZ, RZ, -R3 ;  /* 0x000000ffff097224 */ /* 0x000fe200078e0a03 */
[----:B------:R-:W-:Y:S01]  /*e1b0*/  SEL R13, RZ, 0xffffffff, P0 ;  /* 0xffffffffff0d7807 */ /* 0x000fe20000000000 */
[----:B------:R-:W-:Y:S01]  /*e1c0*/  IMAD.WIDE.U32 R4, R3, UR6, R4 ;  /* 0x0000000603047c25 */ /* 0x000fe2000f8e0004 */
[----:B------:R-:W-:-:S03]  /*e1d0*/  ISETP.GE.AND P0, PT, R190, UR8, PT ;  /* 0x00000008be007c0c */ /* 0x000fc6000bf06270 */
[----:B------:R-:W-:Y:S02]  /*e1e0*/  IMAD R8, R7, UR6, RZ ;  /* 0x0000000607087c24 */ /* 0x000fe4000f8e02ff */
[----:B------:R-:W-:Y:S02]  /*e1f0*/  IMAD R7, R11, R9, R10 ;  /* 0x000000090b077224 */ /* 0x000fe400078e020a */
[----:B------:R-:W-:Y:S01]  /*e200*/  IMAD R9, R3, UR7, R8 ;  /* 0x0000000703097c24 */ /* 0x000fe2000f8e0208 */
[----:B------:R-:W-:Y:S01]  /*e210*/  SEL R8, RZ, 0xffffffff, P0 ;  /* 0xffffffffff087807 */ /* 0x000fe20000000000 */
[----:B------:R-:W-:Y:S01]  /*e220*/  IMAD.SHL.U32 R13, R13, 0x8, RZ ;  /* 0x000000080d0d7824 */ /* 0x000fe200078e00ff */
[----:B------:R-:W-:Y:S01]  /*e230*/  ISETP.GE.AND P0, PT, R189, UR8, PT ;  /* 0x00000008bd007c0c */ /* 0x000fe2000bf06270 */
[----:B------:R-:W-:Y:S01]  /*e240*/  IMAD.IADD R5, R5, 0x1, R9 ;  /* 0x0000000105057824 */ /* 0x000fe200078e0209 */
[----:B------:R-:W-:Y:S01]  /*e250*/  SHF.R.S32.HI R3, RZ, 0x1f, R7 ;  /* 0x0000001fff037819 */ /* 0x000fe20000011407 */
[----:B------:R-:W-:Y:S01]  /*e260*/  ULDC.64 UR6, c[0x0][0xbd8] ;  /* 0x0002f60000067ab9 */ /* 0x000fe20000000a00 */
[----:B------:R-:W-:Y:S01]  /*e270*/  LOP3.LUT R12, R13, 0x8, R12, 0xe2, !PT ;  /* 0x000000080d0c7812 */ /* 0x000fe200078ee20c */
[----:B------:R-:W-:Y:S01]  /*e280*/  IMAD.SHL.U32 R13, R8, 0x10, RZ ;  /* 0x00000010080d7824 */ /* 0x000fe200078e00ff */
[----:B------:R-:W-:Y:S01]  /*e290*/  SEL R9, RZ, 0xffffffff, P0 ;  /* 0xffffffffff097807 */ /* 0x000fe20000000000 */
[----:B------:R-:W-:Y:S01]  /*e2a0*/  IMAD R8, R3, UR6, RZ ;  /* 0x0000000603087c24 */ /* 0x000fe2000f8e02ff */
[----:B------:R-:W-:Y:S01]  /*e2b0*/  ISETP.GE.AND P0, PT, R229, UR8, PT ;  /* 0x00000008e5007c0c */ /* 0x000fe2000bf06270 */
[----:B------:R-:W-:Y:S01]  /*e2c0*/  IMAD.WIDE.U32 R4, R7, UR6, R4 ;  /* 0x0000000607047c25 */ /* 0x000fe2000f8e0004 */
[----:B------:R-:W-:-:S03]  /*e2d0*/  LOP3.LUT R12, R13, 0x10, R12, 0xe2, !PT ;  /* 0x000000100d0c7812 */ /* 0x000fc600078ee20c */
[----:B------:R-:W-:Y:S02]  /*e2e0*/  IMAD.SHL.U32 R9, R9, 0x20, RZ ;  /* 0x0000002009097824 */ /* 0x000fe400078e00ff */
[----:B------:R-:W-:Y:S01]  /*e2f0*/  IMAD R3, R7, UR7, R8 ;  /* 0x0000000707037c24 */ /* 0x000fe2000f8e0208 */
[----:B------:R-:W-:Y:S01]  /*e300*/  ULDC.64 UR6, c[0x0][0xb80] ;  /* 0x0002e00000067ab9 */ /* 0x000fe20000000a00 */
[----:B------:R-:W-:Y:S01]  /*e310*/  IMAD.U32 R13, RZ, RZ, UR42 ;  /* 0x0000002aff0d7e24 */ /* 0x000fe2000f8e00ff */
[----:B------:R-:W-:Y:S01]  /*e320*/  LOP3.LUT R12, R9, 0x20, R12, 0xe2, !PT ;  /* 0x00000020090c7812 */ /* 0x000fe200078ee20c */
[----:B------:R-:W-:Y:S01]  /*e330*/  IMAD.IADD R3, R5, 0x1, R3 ;  /* 0x0000000105037824 */ /* 0x000fe200078e0203 */
[----:B------:R-:W-:Y:S01]  /*e340*/  SEL R9, RZ, 0x40, P0 ;  /* 0x00000040ff097807 */ /* 0x000fe20000000000 */
[----:B------:R-:W-:Y:S01]  /*e350*/  IMAD R24, R13, 0x40, R24 ;  /* 0x000000400d187824 */ /* 0x000fe200078e0218 */
[----:B------:R-:W-:Y:S02]  /*e360*/  LEA R7, P0, R4, UR6, 0x1 ;  /* 0x0000000604077c11 */ /* 0x000fe4000f8008ff */
[----:B------:R-:W-:-:S02]  /*e370*/  LOP3.LUT R18, R12, R9, RZ, 0xfc, !PT ;  /* 0x000000090c127212 */ /* 0x000fc400078efcff */
[----:B------:R-:W-:Y:S01]  /*e380*/  LEA.HI.X R3, R4, UR7, R3, 0x1, P0 ;  /* 0x0000000704037c11 */ /* 0x000fe200080f0c03 */
[----:B------:R0:W1:Y:S01]  /*e390*/  SHFL.IDX PT, R8, R7, RZ, 0x181f ;  /* 0x00181fff07087589 */ /* 0x00006200000e0000 */
[----:B------:R-:W-:Y:S02]  /*e3a0*/  ISETP.GE.AND P0, PT, R24, R23, PT ;  /* 0x000000171800720c */ /* 0x000fe40003f06270 */
[----:B------:R-:W-:Y:S01]  /*e3b0*/  SEL R5, RZ, 0x80, P1 ;  /* 0x00000080ff057807 */ /* 0x000fe20000800000 */
[----:B------:R0:W2:Y:S03]  /*e3c0*/  SHFL.IDX PT, R9, R3, RZ, 0x181f ;  /* 0x00181fff03097589 */ /* 0x0000a600000e0000 */
[----:B------:R-:W-:-:S07]  /*e3d0*/  LOP3.LUT R22, R18, R5, RZ, 0xfc, !PT ;  /* 0x0000000512167212 */ /* 0x000fce00078efcff */
[----:B0-----:R-:W-:Y:S05]  /*e3e0*/  @P0 BRA `(.L_x_4089) ;  /* 0x00000000007c0947 */ /* 0x001fea0003800000 */
[----:B------:R-:W-:Y:S02]  /*e3f0*/  ISETP.GE.AND P2, PT, R193, UR8, PT ;  /* 0x00000008c1007c0c */ /* 0x000fe4000bf46270 */
[----:B------:R-:W-:Y:S02]  /*e400*/  ISETP.GE.AND P1, PT, R2, UR8, PT ;  /* 0x0000000802007c0c */ /* 0x000fe4000bf26270 */
[----:B------:R-:W-:Y:S02]  /*e410*/  ISETP.GE.AND P5, PT, R192, UR8, PT ;  /* 0x00000008c0007c0c */ /* 0x000fe4000bfa6270 */
[----:B------:R-:W-:-:S07]  /*e420*/  ISETP.GE.AND P3, PT, R191, UR8, PT ;  /* 0x00000008bf007c0c */ /* 0x000fce000bf66270 */
[CC--:B-1----:R-:W-:Y:S02]  /*e430*/  @!P2 LEA R10, P0, R193.reuse, R8.reuse, 0x1 ;  /* 0x00000008c10aa211 */ /* 0x0c2fe400078008ff */
        /* <DEDUP_REMOVED lines=26> */
.L_x_4089:
[----:B------:R-:W-:Y:S05]  /*e5e0*/  BSYNC B1 ;  /* 0x0000000000017941 */ /* 0x000fea0003800000 */
.L_x_4088:
[----:B------:R-:W-:Y:S01]  /*e5f0*/  VIADD R0, R24, 0x20 ;  /* 0x0000002018007836 */ /* 0x000fe20000000000 */
[----:B--23--:R0:W2:Y:S04]  /*e600*/  SHFL.IDX PT, R9, R3, 0x1, 0x181f ;  /* 0x00381f0003097f89 */ /* 0x00c0a800000e0000 */
        /* <DEDUP_REMOVED lines=18> */
[-C--:B------:R-:W-:Y:S02]  /*e730*/  @!P2 LEA R20, P6, R190, R8.reuse, 0x1 ;  /* 0x00000008be14a211 */ /* 0x080fe400078c08ff */
        /* <DEDUP_REMOVED lines=15> */
.L_x_4082:
[----:B------:R-:W-:Y:S05]  /*e830*/  BSYNC B0 ;  /* 0x0000000000007941 */ /* 0x000fea0003800000 */
.L_x_4075:
[----:B------:R-:W-:Y:S02]  /*e840*/  ULDC UR6, c[0x0][0xd3c] ;  /* 0x00034f0000067ab9 */ /* 0x000fe40000000800 */
[----:B------:R-:W-:-:S06]  /*e850*/  UISETP.GE.AND UP0, UPT, UR5, UR6, UPT ;  /* 0x000000060500728c */ /* 0x000fcc000bf06270 */
[----:B------:R-:W-:-:S13]  /*e860*/  PLOP3.LUT P0, PT, PT, PT, UP0, 0x80, 0x0 ;  /* 0x000000000000781c */ /* 0x000fda0003f0f008 */
[----:B------:R-:W-:Y:S05]  /*e870*/  @!P0 BRA `(.L_x_4090) ;  /* 0xffffff2800d88947 */ /* 0x000fea000383ffff */
[----:B------:R-:W-:Y:S05]  /*e880*/  EXIT ;  /* 0x000000000000794d */ /* 0x000fea0003800000 */
.L_x_4045:
[----:B------:R-:W-:-:S08]  /*e890*/  NOP ;  /* 0x0000000000007918 */ /* 0x000fd00000000000 */
[----:B------:R-:W0:-:S00]  /*e8a0*/  USETMAXREG.DEALLOC.CTAPOOL 0x18 ;  /* 0x00000018000079c8 */ /* 0x000e0000080e0500 */
        /* <DEDUP_REMOVED lines=16> */
.L_x_4091:
        /* <DEDUP_REMOVED lines=43> */
.L_x_4095:
        /* <DEDUP_REMOVED lines=38> */
.L_x_4093:
        /* <DEDUP_REMOVED lines=20> */
.L_x_4096:
        /* <DEDUP_REMOVED lines=54> */
.L_x_4094:
[----:B------:R-:W-:Y:S01]  /*f360*/  IMAD.U32 R2, RZ, RZ, UR6 ;  /* 0x00000006ff027e24 */ /* 0x000fe2000f8e00ff */
[----:B------:R1:W-:Y:S04]  /*f370*/  STL [R1+0x4], RZ ;  /* 0x000004ff01007387 */ /* 0x0003e80000100800 */
[----:B------:R1:W-:Y:S04]  /*f380*/  STL [R1+0x8], RZ ;  /* 0x000008ff01007387 */ /* 0x0003e80000100800 */
[----:B------:R1:W-:Y:S02]  /*f390*/  STL [R1], R2 ;  /* 0x0000000201007387 */ /* 0x0003e40000100800 */
.L_x_4097:
        /* <DEDUP_REMOVED lines=10> */
.L_x_4092:
[----:B0-----:R-:W3:Y:S01]  /*f440*/  LDL R0, [R1+0xc] ;  /* 0x00000c0001007983 */ /* 0x001ee20000100800 */
[----:B------:R-:W-:-:S03]  /*f450*/  ULDC UR4, c[0x0][0xd3c] ;  /* 0x00034f0000047ab9 */ /* 0x000fc60000000800 */
[----:B------:R0:W-:Y:S01]  /*f460*/  STL [R1+0x10], RZ ;  /* 0x000010ff01007387 */ /* 0x0001e20000100800 */
[----:B---3--:R-:W-:Y:S01]  /*f470*/  ISETP.GE.AND P0, PT, R0, UR4, PT ;  /* 0x0000000400007c0c */ /* 0x008fe2000bf06270 */
[----:B------:R-:W-:-:S05]  /*f480*/  IMAD.MOV.U32 R0, RZ, RZ, 0x1 ;  /* 0x00000001ff007424 */ /* 0x000fca00078e00ff */
[----:B------:R0:W-:Y:S04]  /*f490*/  STL [R1+0x18], R0 ;  /* 0x0000180001007387 */ /* 0x0001e80000100800 */
[----:B------:R0:W-:Y:S03]  /*f4a0*/  STL [R1+0x64], RZ ;  /* 0x000064ff01007387 */ /* 0x0001e60000100800 */
[----:B------:R-:W-:Y:S05]  /*f4b0*/  @P0 BRA `(.L_x_4098) ;  /* 0x0000007000bc0947 */ /* 0x000fea0003800000 */
[----:B------:R-:W3:Y:S01]  /*f4c0*/  S2UR UR5, SR_CgaCtaId ;  /* 0x00000000000579c3 */ /* 0x000ee20000008800 */
[C---:B0-----:R-:W-:Y:S01]  /*f4d0*/  IMAD.SHL.U32 R0, R6.reuse, 0x8, RZ ;  /* 0x0000000806007824 */ /* 0x041fe200078e00ff */
[----:B------:R-:W-:Y:S01]  /*f4e0*/  LOP3.LUT R4, R6, 0x7f, RZ, 0xc0, !PT ;  /* 0x0000007f06047812 */ /* 0x000fe200078ec0ff */
[----:B------:R-:W-:Y:S01]  /*f4f0*/  UMOV UR4, 0x400 ;  /* 0x0000040000047882 */ /* 0x000fe20000000000 */
[----:B------:R-:W-:Y:S01]  /*f500*/  BSSY B8, `(.L_x_4098) ;  /* 0x000072a000087945 */ /* 0x000fe20003800000 */
[----:B------:R-:W-:Y:S01]  /*f510*/  ULDC UR36, c[0x0][0xc] ;  /* 0x0000030000247ab9 */ /* 0x000fe20000000800 */
[----:B------:R-:W-:Y:S01]  /*f520*/  LOP3.LUT R3, R0, 0x1f8, RZ, 0xc0, !PT ;  /* 0x000001f800037812 */ /* 0x000fe200078ec0ff */
[----:B-1----:R-:W-:Y:S01]  /*f530*/  IMAD.SHL.U32 R2, R4, 0x8, RZ ;  /* 0x0000000804027824 */ /* 0x002fe200078e00ff */
[----:B------:R-:W-:Y:S01]  /*f540*/  LOP3.LUT R0, R0, 0x38, RZ, 0xc0, !PT ;  /* 0x0000003800007812 */ /* 0x000fe200078ec0ff */
[----:B------:R-:W-:Y:S01]  /*f550*/  ULDC.64 UR40, c[0x0][0x198] ;  /* 0x0000660000287ab9 */ /* 0x000fe20000000a00 */
[----:B------:R-:W-:Y:S01]  /*f560*/  LOP3.LUT R3, R3, 0x38, R6, 0x78, !PT ;  /* 0x0000003803037812 */ /* 0x000fe200078e7806 */
[----:B------:R-:W-:-:S03]  /*f570*/  IMAD.SHL.U32 R6, R6, 0x10, RZ ;  /* 0x0000001006067824 */ /* 0x000fc600078e00ff */
[----:B------:R-:W-:Y:S02]  /*f580*/  LOP3.LUT R3, R3, 0x200, R2, 0xf8, !PT ;  /* 0x0000020003037812 */ /* 0x000fe400078ef802 */
[----:B------:R-:W-:-:S04]  /*f590*/  SHF.R.U32.HI R2, RZ, 0x3, R4 ;  /* 0x00000003ff027819 */ /* 0x000fc80000011604 */
[----:B------:R-:W-:Y:S01]  /*f5a0*/  LOP3.LUT R4, R2, 0x70, R6, 0xf8, !PT ;  /* 0x0000007002047812 */ /* 0x000fe200078ef806 */
[----:B------:R-:W-:Y:S01]  /*f5b0*/  IMAD.MOV.U32 R2, RZ, RZ, 0x1 ;  /* 0x00000001ff027424 */ /* 0x000fe200078e00ff */
[C---:B------:R-:W-:Y:S01]  /*f5c0*/  LOP3.LUT R4, R0.reuse, 0x40, RZ, 0xfc, !PT ;  /* 0x0000004000047812 */ /* 0x040fe200078efcff */
[----:B---3--:R-:W-:Y:S01]  /*f5d0*/  ULEA UR4, UR5, UR4, 0x18 ;  /* 0x0000000405047291 */ /* 0x008fe2000f8ec03f */
[----:B------:R-:W-:-:S05]  /*f5e0*/  LOP3.LUT R4, R0, 0x100, RZ, 0xfc, !PT ;  /* 0x0000010000047812 */ /* 0x000fca00078efcff */
[----:B------:R-:W-:-:S04]  /*f5f0*/  IMAD.U32 R18, RZ, RZ, UR4 ;  /* 0x00000004ff127e24 */ /* 0x000fc8000f8e00ff */
[----:B------:R-:W-:-:S05]  /*f600*/  IMAD R3, R3, 0x2, R18 ;  /* 0x0000000203037824 */ /* 0x000fca00078e0212 */
[----:B------:R0:W-:Y:S04]  /*f610*/  STL [R1+0x14], R3 ;  /* 0x0000140301007387 */ /* 0x0001e80000100800 */
[----:B------:R-:W-:Y:S04]  /*f620*/  STL [R1+0x64], RZ ;  /* 0x000064ff01007387 */ /* 0x000fe80000100800 */
[----:B------:R1:W-:Y:S01]  /*f630*/  STL [R1+0x18], R2 ;  /* 0x0000180201007387 */ /* 0x0003e20000100800 */
[----:B0-----:R-:W-:-:S03]  /*f640*/  LOP3.LUT R3, R0, 0x80, RZ, 0xfc, !PT ;  /* 0x0000008000037812 */ /* 0x001fc600078efcff */
[----:B------:R0:W-:Y:S01]  /*f650*/  STL [R1+0x10], RZ ;  /* 0x000010ff01007387 */ /* 0x0001e20000100800 */
[C---:B------:R-:W-:Y:S02]  /*f660*/  LOP3.LUT R3, R0.reuse, 0x140, RZ, 0xfc, !PT ;  /* 0x0000014000037812 */ /* 0x040fe400078efcff */
[C---:B-1----:R-:W-:Y:S02]  /*f670*/  LOP3.LUT R2, R0.reuse, 0xc0, RZ, 0xfc, !PT ;  /* 0x000000c000027812 */ /* 0x042fe400078efcff */
[C---:B------:R-:W-:Y:S02]  /*f680*/  LOP3.LUT R2, R0.reuse, 0x180, RZ, 0xfc, !PT ;  /* 0x0000018000027812 */ /* 0x040fe400078efcff */
[----:B0-----:R-:W-:-:S07]  /*f690*/  LOP3.LUT R0, R0, 0x1c0, RZ, 0xfc, !PT ;  /* 0x000001c000007812 */ /* 0x001fce00078efcff */
.L_x_4222:
[----:B---3--:R-:W3:Y:S01]  /*f6a0*/  LDL R0, [R1+0xc] ;  /* 0x00000c0001007983 */ /* 0x008ee20000100800 */
[----:B-1----:R-:W3:Y:S01]  /*f6b0*/  LDC.64 R2, c[0x0][0xd88] ;  /* 0x00036200ff027b82 */ /* 0x002ee20000000a00 */
[----:B------:R-:W-:Y:S05]  /*f6c0*/  YIELD ;  /* 0x0000000000007946 */ /* 0x000fea0003800000 */
[----:B------:R-:W-:Y:S01]  /*f6d0*/  ULDC.64 UR4, c[0x0][0xb20] ;  /* 0x0002c80000047ab9 */ /* 0x000fe20000000a00 */
[----:B--2---:R-:W-:Y:S01]  /*f6e0*/  IMAD.MOV.U32 R6, RZ, RZ, RZ ;  /* 0x000000ffff067224 */ /* 0x004fe200078e00ff */
[----:B------:R-:W-:Y:S01]  /*f6f0*/  ISETP.NE.U32.AND P0, PT, RZ, UR4, PT ;  /* 0x00000004ff007c0c */ /* 0x000fe2000bf05070 */
[----:B------:R-:W-:Y:S01]  /*f700*/  ULDC.64 UR6, c[0x0][0xb10] ;  /* 0x0002c40000067ab9 */ /* 0x000fe20000000a00 */
[----:B------:R-:W-:Y:S01]  /*f710*/  ULDC.64 UR8, c[0x0][0xb00] ;  /* 0x0002c00000087ab9 */ /* 0x000fe20000000a00 */
[----:B---3--:R-:W-:-:S05]  /*f720*/  IMAD.WIDE R2, R0, 0x4, R2 ;  /* 0x0000000400027825 */ /* 0x008fca00078e0202 */
[----:B0-2---:R-:W2:Y:S01]  /*f730*/  LDG.E R10, desc[UR38][R2.64] ;  /* 0x00000026020a7981 */ /* 0x005ea2000c1e1900 */
        /* <DEDUP_REMOVED lines=46> */
.L_x_4099:
        /* <DEDUP_REMOVED lines=18> */
.L_x_4100:
[----:B------:R-:W-:Y:S05]  /*fb40*/  @!P0 BRA `(.L_x_4101) ;  /* 0x00000000000c8947 */ /* 0x000fea0003800000 */
[----:B------:R-:W2:Y:S04]  /*fb50*/  LDG.E R6, desc[UR38][R4.64] ;  /* 0x0000002604067981 */ /* 0x000ea8000c1e1900 */
[----:B------:R-:W2:Y:S02]  /*fb60*/  LDG.E R4, desc[UR38][R4.64+0x4] ;  /* 0x0000042604047981 */ /* 0x000ea4000c1e1900 */
[----:B--2---:R-:W-:-:S07]  /*fb70*/  IMAD.IADD R6, R4, 0x1, -R6 ;  /* 0x0000000104067824 */ /* 0x004fce00078e0a06 */
.L_x_4101:
[----:B-----5:R-:W-:Y:S01]  /*fb80*/  IMAD.IADD R6, R6, 0x1, -R0 ;  /* 0x0000000106067824 */ /* 0x020fe200078e0a00 */
[----:B------:R-:W-:Y:S01]  /*fb90*/  LOP3.LUT R9, R2, 0xff, RZ, 0xc0, !PT ;  /* 0x000000ff02097812 */ /* 0x000fe200078ec0ff */
[----:B------:R-:W-:Y:S01]  /*fba0*/  IMAD.MOV.U32 R4, RZ, RZ, RZ ;  /* 0x000000ffff047224 */ /* 0x000fe200078e00ff */
[----:B------:R-:W-:Y:S01]  /*fbb0*/  BSSY B0, `(.L_x_4102) ;  /* 0x000002a000007945 */ /* 0x000fe20003800000 */
[C---:B------:R-:W-:Y:S01]  /*fbc0*/  VIADD R0, R6.reuse, 0x3f ;  /* 0x0000003f06007836 */ /* 0x040fe20000000000 */
[----:B------:R-:W-:Y:S01]  /*fbd0*/  ISETP.GE.AND P0, PT, R6, 0x1, PT ;  /* 0x000000010600780c */ /* 0x000fe20003f06270 */
[----:B------:R-:W-:Y:S01]  /*fbe0*/  IMAD.MOV.U32 R10, RZ, RZ, R4 ;  /* 0x000000ffff0a7224 */ /* 0x000fe200078e0004 */
[----:B------:R3:W-:Y:S02]  /*fbf0*/  STL [R1+0x40], R4 ;  /* 0x0000400401007387 */ /* 0x0007e40000100800 */
        /* <DEDUP_REMOVED lines=37> */
.L_x_4103:
[----:B------:R-:W-:Y:S05]  /*fe50*/  BSYNC B0 ;  /* 0x0000000000007941 */ /* 0x000fea0003800000 */
.L_x_4102:
        /* <DEDUP_REMOVED lines=15> */
[----:B---3--:R-:W3:Y:S01]  /*ff50*/  POPC R4, UR4 ;  /* 0x0000000400047d09 */ /* 0x008ee20008000000 */
[----:B----4-:R-:W-:-:S02]  /*ff60*/  ISETP.EQ.U32.AND P0, PT, R0, R2, PT ;  /* 0x000000020000720c */ /* 0x010fc40003f02070 */
[----:B------:R-:W3:Y:S11]  /*ff70*/  LDC.64 R2, c[0x0][0xd60] ;  /* 0x00035800ff027b82 */ /* 0x000ef60000000a00 */
[----:B---3--:R-:W3:Y:S04]  /*ff80*/  @P0 ATOMG.E.ADD.STRONG.GPU PT, R2, desc[UR38][R2.64], R4 ;  /* 0x00000004020209a8 */ /* 0x008ee800081ee1e6 */
[----:B---3--:R3:W4:Y:S02]  /*ff90*/  SHFL.IDX PT, R2, R2, R0, 0x1f ;  /* 0x00001f0002027589 */ /* 0x00872400000e0000 */
[----:B---3--:R-:W3:Y:S02]  /*ffa0*/  S2R R0, SR_LTMASK ;  /* 0x0000000000007919 */ /* 0x008ee40000003900 */
[----:B---3--:R-:W-:-:S06]  /*ffb0*/  LOP3.LUT R0, R0, UR4, RZ, 0xc0, !PT ;  /* 0x0000000400007c12 */ /* 0x008fcc000f8ec0ff */
[----:B------:R-:W4:Y:S02]  /*ffc0*/  POPC R0, R0 ;  /* 0x0000000000007309 */ /* 0x000f240000000000 */
[----:B----4-:R-:W-:-:S05]  /*ffd0*/  IADD3 R0, R2, UR36, R0 ;  /* 0x0000002402007c10 */ /* 0x010fca000fffe000 */
[----:B------:R4:W-:Y:S01]  /*ffe0*/  STL [R1], R0 ;  /* 0x0000000001007387 */ /* 0x0009e20000100800 */
[----:B------:R-:W-:Y:S05]  /*fff0*/  BRA `(.L_x_4106) ;  /* 0x0000005800847947 */ /* 0x000fea0003800000 */
.L_x_4105:
        /* <DEDUP_REMOVED lines=8> */
[----:B---3--:R-:W-:Y:S02]  /*10080*/  IMAD.U32 R4, RZ, RZ, UR6 ;  /* 0x00000006ff047e24 */ /* 0x008fe4000f8e00ff */
[----:B------:R-:W3:Y:S01]  /*10090*/  LDC.64 R2, c[0x4][R2] ;  /* 0x0100000002027b82 */ /* 0x000ee20000000a00 */
        /* <DEDUP_REMOVED lines=9> */
[----:B---3--:R-:W-:Y:S05]  /*10130*/  CALL.ABS.NOINC R2 ;  /* 0x0000000002007343 */ /* 0x008fea0003c00000 */
.L_x_4108:
[----:B------:R-:W-:Y:S05]  /*10140*/  BSYNC B6 ;  /* 0x0000000000067941 */ /* 0x000fea0003800000 */
.L_x_4107:
        /* <DEDUP_REMOVED lines=20> */
.L_x_4111:
        /* <DEDUP_REMOVED lines=16> */
.L_x_4110:
[----:B------:R-:W-:Y:S05]  /*10390*/  BSYNC B6 ;  /* 0x0000000000067941 */ /* 0x000fea0003800000 */
.L_x_4109:
        /* <DEDUP_REMOVED lines=24> */
.L_x_4237:
        /* <DEDUP_REMOVED lines=9> */
.L_x_4240:
        /* <DEDUP_REMOVED lines=24> */
.L_x_4115:
[----:B------:R-:W4:Y:S04]  /*10730*/  LDL R0, [R1+0x10] ;  /* 0x0000100001007983 */ /* 0x000f280000100800 */
[----:B---3--:R-:W3:Y:S01]  /*10740*/  LDL R2, [R1+0x18] ;  /* 0x0000180001027983 */ /* 0x008ee20000100800 */
[----:B----4-:R-:W-:Y:S01]  /*10750*/  IMAD R0, R0, 0x8, R18 ;  /* 0x0000000800007824 */ /* 0x010fe200078e0212 */
[----:B---3--:R-:W-:-:S04]  /*10760*/  SHF.L.U32 R2, R2, 0x1f, RZ ;  /* 0x0000001f02027819 */ /* 0x008fc800000006ff */
[----:B------:R-:W3:Y:S02]  /*10770*/  SYNCS.PHASECHK.TRANS64.TRYWAIT P0, [R0+URZ+0x38840], R2 ;  /* 0x03884002000075a7 */ /* 0x000ee4000800017f */
[----:B---3--:R-:W-:Y:S05]  /*10780*/  @!P0 BRA `(.L_x_4116) ;  /* 0x0000006400bc8947 */ /* 0x008fea0003800000 */
.L_x_4241:
[----:B------:R-:W4:Y:S02]  /*10790*/  S2R R3, SR_TID.X ;  /* 0x0000000000037919 */ /* 0x000f240000002100 */
[----:B----4-:R-:W-:-:S04]  /*107a0*/  LOP3.LUT R3, R3, 0x7f, RZ, 0xc0, !PT ;  /* 0x0000007f03037812 */ /* 0x010fc800078ec0ff */
[----:B------:R-:W-:-:S13]  /*107b0*/  ISETP.NE.AND P0, PT, R3, RZ, PT ;  /* 0x000000ff0300720c */ /* 0x000fda0003f05270 */
        /* <DEDUP_REMOVED lines=8> */
.L_x_4117:
[----:B------:R-:W4:Y:S04]  /*10840*/  LDL R3, [R1+0x10] ;  /* 0x0000100001037983 */ /* 0x000f280000100800 */
[----:B--2---:R-:W2:Y:S04]  /*10850*/  LDL R4, [R1+0x30] ;  /* 0x0000300001047983 */ /* 0x004ea80000100800 */
[----:B---3--:R-:W3:Y:S01]  /*10860*/  LDL R2, [R1+0x20] ;  /* 0x0000200001027983 */ /* 0x008ee20000100800 */
[----:B------:R-:W-:Y:S01]  /*10870*/  R2UR UR9, R0 ;  /* 0x00000000000972ca */ /* 0x000fe200000e0000 */
[----:B------:R-:W-:Y:S01]  /*10880*/  UIADD3 UR6, UP0, UR40, 0x370, URZ ;  /* 0x0000037028067890 */ /* 0x000fe2000ff1e03f */
[----:B------:R-:W-:-:S02]  /*10890*/  R2UR UR12, R17 ;  /* 0x00000000110c72ca */ /* 0x000fc400000e0000 */
[----:B-----5:R-:W-:Y:S01]  /*108a0*/  R2UR UR13, R16 ;  /* 0x00000000100d72ca */ /* 0x020fe200000e0000 */
[----:B------:R-:W-:-:S08]  /*108b0*/  UIADD3.X UR7, URZ, UR41, URZ, UP0, !UPT ;  /* 0x000000293f077290 */ /* 0x000fd000087fe43f */
[----:B------:R-:W-:Y:S01]  /*108c0*/  UIADD3 UR9, UR9, 0x38830, URZ ;  /* 0x0003883009097890 */ /* 0x000fe2000fffe03f */
[----:B------:R-:W-:Y:S01]  /*108d0*/  UMOV UR5, 0x14f00000 ;  /* 0x14f0000000057882 */ /* 0x000fe20000000000 */
[----:B------:R-:W-:Y:S01]  /*108e0*/  UMOV UR10, URZ ;  /* 0x0000003f000a7c82 */ /* 0x000fe20008000000 */
[----:B------:R-:W-:Y:S02]  /*108f0*/  PLOP3.LUT P0, PT, PT, PT, PT, 0x80, 0x0 ;  /* 0x000000000000781c */ /* 0x000fe40003f0f070 */
[----:B------:R-:W-:-:S11]  /*10900*/  LOP3.LUT R19, R19, 0xfffffffe, RZ, 0xc0, !PT ;  /* 0xfffffffe13137812 */ /* 0x000fd600078ec0ff */
[----:B------:R-:W-:Y:S01]  /*10910*/  @P0 LOP3.LUT R19, R19, 0x1, RZ, 0xfc, !PT ;  /* 0x0000000113130812 */ /* 0x000fe200078efcff */
[----:B----4-:R-:W-:Y:S01]  /*10920*/  IMAD R0, R3, 0x2000, R18 ;  /* 0x0000200003007824 */ /* 0x010fe200078e0212 */
[----:B--2---:R-:W-:-:S04]  /*10930*/  R2UR UR11, R4 ;  /* 0x00000000040b72ca */ /* 0x004fc800000e0000 */
[----:B------:R-:W-:Y:S02]  /*10940*/  R2UR UR8, R0 ;  /* 0x00000000000872ca */ /* 0x000fe400000e0000 */
[----:B---3--:R-:W-:-:S11]  /*10950*/  R2UR UR4, R2 ;  /* 0x00000000020472ca */ /* 0x008fd600000e0000 */
[----:B------:R-:W-:Y:S02]  /*10960*/  UIADD3 UR8, UR8, 0x22400, URZ ;  /* 0x0002240008087890 */ /* 0x000fe4000fffe03f */
[----:B------:R-:W-:-:S03]  /*10970*/  ULEA UR11, UR11, UR4, 0x6 ;  /* 0x000000040b0b7291 */ /* 0x000fc6000f8e303f */
[----:B------:R-:W-:-:S06]  /*10980*/  UMOV UR4, 0x0 ;  /* 0x0000000000047882 */ /* 0x000fcc0000000000 */
[----:B------:R3:W-:Y:S02]  /*10990*/  UTMALDG.4D [UR8], [UR6], desc[UR4] ;  /* 0x00000408060075b4 */ /* 0x0007e40008019000 */
[----:B---3--:R-:W-:Y:S01]  /*109a0*/  NOP ;  /* 0x0000000000007918 */ /* 0x008fe20000000000 */
.L_x_4113:
[----:B--2---:R-:W2:Y:S04]  /*109b0*/  LDL.LU R4, [R1+0x28] ;  /* 0x0000280001047983 */ /* 0x004ea80000300800 */
[----:B------:R-:W3:Y:S04]  /*109c0*/  LDL.LU R3, [R1+0x48] ;  /* 0x0000480001037983 */ /* 0x000ee80000300800 */
[----:B------:R-:W4:Y:S01]  /*109d0*/  LDL R2, [R1+0x2c] ;  /* 0x00002c0001027983 */ /* 0x000f220000100800 */
[----:B------:R-:W-:Y:S05]  /*109e0*/  WARPSYNC.ALL ;  /* 0x0000000000007948 */ /* 0x000fea0003800000 */
[----:B------:R-:W-:Y:S01]  /*109f0*/  ULDC.64 UR4, c[0x0][0xaf8] ;  /* 0x0002be0000047ab9 */ /* 0x000fe20000000a00 */
[----:B------:R-:W-:Y:S01]  /*10a00*/  VIADD R0, R18, 0x20400 ;  /* 0x0002040012007836 */ /* 0x000fe20000000000 */
[----:B------:R-:W-:Y:S01]  /*10a10*/  BAR.SYNC.DEFER_BLOCKING 0x8, 0x100 ;  /* 0x0204000000007b1d */ /* 0x000fe20000010000 */
[----:B------:R-:W-:-:S03]  /*10a20*/  ISETP.NE.U32.AND P0, PT, RZ, UR4, PT ;  /* 0x00000004ff007c0c */ /* 0x000fc6000bf05070 */
[----:B------:R-:W-:Y:S02]  /*10a30*/  LOP3.LUT P1, RZ, R0, 0x3ff, RZ, 0xc0, !PT ;  /* 0x000003ff00ff7812 */ /* 0x000fe4000782c0ff */
[----:B------:R-:W-:Y:S01]  /*10a40*/  ISETP.NE.AND.EX P0, PT, RZ, UR5, PT, P0 ;  /* 0x00000005ff007c0c */ /* 0x000fe2000bf05300 */
[----:B------:R-:W-:Y:S03]  /*10a50*/  BSSY B6, `(.L_x_4118) ;  /* 0x0000018000067945 */ /* 0x000fe60003800000 */
[----:B--2---:R-:W-:Y:S02]  /*10a60*/  SEL R4, R4, RZ, !P0 ;  /* 0x000000ff04047207 */ /* 0x004fe40004000000 */
[----:B---3--:R-:W-:-:S03]  /*10a70*/  SEL R3, R3, RZ, !P0 ;  /* 0x000000ff03037207 */ /* 0x008fc60004000000 */
[----:B------:R2:W-:Y:S01]  /*10a80*/  STL [R1+0x34], R4 ;  /* 0x0000340401007387 */ /* 0x0005e20000100800 */
[----:B----4-:R-:W-:-:S05]  /*10a90*/  SHF.R.S32.HI R0, RZ, 0x1f, R2 ;  /* 0x0000001fff007819 */ /* 0x010fca0000011402 */
[----:B------:R2:W-:Y:S04]  /*10aa0*/  STL [R1+0x48], R0 ;  /* 0x0000480001007387 */ /* 0x0005e80000100800 */
[----:B------:R2:W-:Y:S01]  /*10ab0*/  STL [R1+0x58], R3 ;  /* 0x0000580301007387 */ /* 0x0005e20000100800 */
        /* <DEDUP_REMOVED lines=17> */
.L_x_4119:
[----:B------:R-:W-:Y:S05]  /*10bd0*/  BSYNC B6 ;  /* 0x0000000000067941 */ /* 0x000fea0003800000 */
.L_x_4118:
[----:B-1----:R-:W3:Y:S01]  /*10be0*/  LDL R10, [R1+0x4] ;  /* 0x00000400010a7983 */ /* 0x002ee20000100800 */
[----:B------:R-:W1:Y:S01]  /*10bf0*/  LDC R7, c[0x0][0x448] ;  /* 0x00011200ff077b82 */ /* 0x000e620000000800 */
[----:B------:R-:W-:Y:S01]  /*10c00*/  ULDC.64 UR4, c[0x0][0x298] ;  /* 0x0000a60000047ab9 */ /* 0x000fe20000000a00 */
[----:B------:R-:W-:Y:S01]  /*10c10*/  ULDC.64 UR6, c[0x0][0x280] ;  /* 0x0000a00000067ab9 */ /* 0x000fe20000000a00 */
[----:B--2---:R-:W2:Y:S04]  /*10c20*/  LDL R4, [R1+0x48] ;  /* 0x0000480001047983 */ /* 0x004ea80000100800 */
[----:B------:R-:W4:Y:S04]  /*10c30*/  LDL R9, [R1+0x2c] ;  /* 0x00002c0001097983 */ /* 0x000f280000100800 */
[----:B------:R-:W4:Y:S01]  /*10c40*/  LDL R8, [R1+0x58] ;  /* 0x0000580001087983 */ /* 0x000f220000100800 */
[----:B------:R-:W0:Y:S01]  /*10c50*/  S2R R2, SR_TID.X ;  /* 0x0000000000027919 */ /* 0x000e220000002100 */
[----:B------:R-:W0:Y:S02]  /*10c60*/  S2R R0, SR_TID.X ;  /* 0x0000000000007919 */ /* 0x000e240000002100 */
[----:B------:R-:W4:Y:S01]  /*10c70*/  LDL R6, [R1+0x34] ;  /* 0x0000340001067983 */ /* 0x000f220000100800 */
[----:B-1----:R-:W-:-:S13]  /*10c80*/  ISETP.NE.AND P0, PT, R7, 0x1, PT ;  /* 0x000000010700780c */ /* 0x002fda0003f05270 */
[----:B------:R-:W1:Y:S01]  /*10c90*/  @P0 LDC R3, c[0x0][0x450] ;  /* 0x00011400ff030b82 */ /* 0x000e620000000800 */
[----:B0-----:R-:W-:-:S04]  /*10ca0*/  LOP3.LUT R2, R2, 0x7f, RZ, 0xc0, !PT ;  /* 0x0000007f02027812 */ /* 0x001fc800078ec0ff */
[----:B------:R-:W-:Y:S01]  /*10cb0*/  SHF.R.U32.HI R2, RZ, 0x3, R2 ;  /* 0x00000003ff027819 */ /* 0x000fe20000011602 */
[----:B------:R-:W-:-:S05]  /*10cc0*/  IMAD.SHL.U32 R0, R0, 0x10, RZ ;  /* 0x0000001000007824 */ /* 0x000fca00078e00ff */
[----:B------:R-:W-:Y:S02]  /*10cd0*/  LOP3.LUT R0, R2, 0x70, R0, 0xf8, !PT ;  /* 0x0000007002007812 */ /* 0x000fe400078ef800 */
[----:B------:R-:W0:Y:S03]  /*10ce0*/  @P0 LDC R2, c[0x0][0x44c] ;  /* 0x00011300ff020b82 */ /* 0x000e260000000800 */
[----:B---3--:R-:W-:-:S04]  /*10cf0*/  IMAD R5, R10, 0x40, R0 ;  /* 0x000000400a057824 */ /* 0x008fc800078e0200 */
[----:B0-----:R-:W-:-:S04]  /*10d00*/  @P0 IMAD.HI.U32 R2, R5, R2, RZ ;  /* 0x0000000205020227 */ /* 0x001fc800078e00ff */
[----:B------:R-:W-:Y:S01]  /*10d10*/  IMAD.MOV.U32 R0, RZ, RZ, R5 ;  /* 0x000000ffff007224 */ /* 0x000fe200078e0005 */
[----:B-1----:R-:W-:Y:S01]  /*10d20*/  @P0 SHF.R.U32.HI R0, RZ, R3, R2 ;  /* 0x00000003ff000219 */ /* 0x002fe20000011602 */
[----:B--2---:R-:W-:-:S04]  /*10d30*/  IMAD R2, R4, UR4, RZ ;  /* 0x0000000404027c24 */ /* 0x004fc8000f8e02ff */
[C---:B----4-:R-:W-:Y:S02]  /*10d40*/  IMAD R4, R9.reuse, UR5, R2 ;  /* 0x0000000509047c24 */ /* 0x050fe4000f8e0202 */
[----:B------:R-:W-:Y:S01]  /*10d50*/  IMAD.WIDE.U32 R2, R9, UR4, RZ ;  /* 0x0000000409027c25 */ /* 0x000fe2000f8e00ff */
[----:B------:R-:W-:-:S03]  /*10d60*/  ULDC.64 UR4, c[0x0][0x2d8] ;  /* 0x0000b60000047ab9 */ /* 0x000fc60000000a00 */
[----:B------:R-:W-:Y:S02]  /*10d70*/  IMAD.IADD R3, R3, 0x1, R4 ;  /* 0x0000000103037824 */ /* 0x000fe400078e0204 */
[C---:B------:R-:W-:Y:S01]  /*10d80*/  IMAD.WIDE.U32 R2, R17.reuse, UR4, R2 ;  /* 0x0000000411027c25 */ /* 0x040fe2000f8e0002 */
[----:B------:R0:W-:Y:S03]  /*10d90*/  STL [R1+0x28], R5 ;  /* 0x0000280501007387 */ /* 0x0001e60000100800 */
[----:B------:R-:W-:Y:S01]  /*10da0*/  IMAD R3, R17, UR5, R3 ;  /* 0x0000000511037c24 */ /* 0x000fe2000f8e0203 */
[----:B------:R-:W-:Y:S02]  /*10db0*/  ULDC.64 UR4, c[0x0][0x2e0] ;  /* 0x0000b80000047ab9 */ /* 0x000fe40000000a00 */
[----:B------:R-:W-:Y:S02]  /*10dc0*/  IMAD R4, R8, UR4, RZ ;  /* 0x0000000408047c24 */ /* 0x000fe4000f8e02ff */
[----:B------:R1:W5:Y:S01]  /*10dd0*/  LDL R8, [R1+0x14] ;  /* 0x0000140001087983 */ /* 0x0003620000100800 */
[C---:B------:R-:W-:Y:S01]  /*10de0*/  IMAD.WIDE.U32 R2, R6.reuse, UR4, R2 ;  /* 0x0000000406027c25 */ /* 0x040fe2000f8e0002 */
[----:B------:R-:W2:Y:S03]  /*10df0*/  S2R R9, SR_TID.X ;  /* 0x0000000000097919 */ /* 0x000ea60000002100 */
        /* <DEDUP_REMOVED lines=8> */
[----:B------:R-:W-:-:S04]  /*10e80*/  IMAD.MOV R0, RZ, RZ, -R0 ;  /* 0x000000ffff007224 */ /* 0x000fc800078e0a00 */
[----:B------:R-:W-:-:S05]  /*10e90*/  IMAD R0, R7, R0, R5 ;  /* 0x0000000007007224 */ /* 0x000fca00078e0205 */
[----:B------:R-:W-:Y:S01]  /*10ea0*/  SHF.R.S32.HI R6, RZ, 0x1f, R0 ;  /* 0x0000001fff067819 */ /* 0x000fe20000011400 */
[----:B------:R-:W-:Y:S02]  /*10eb0*/  IMAD.IADD R3, R3, 0x1, R4 ;  /* 0x0000000103037824 */ /* 0x000fe400078e0204 */
[----:B--2---:R-:W-:Y:S02]  /*10ec0*/  IMAD.SHL.U32 R9, R9, 0x8, RZ ;  /* 0x0000000809097824 */ /* 0x004fe400078e00ff */
[----:B------:R-:W-:Y:S02]  /*10ed0*/  IMAD R6, R6, UR4, RZ ;  /* 0x0000000406067c24 */ /* 0x000fe4000f8e02ff */
[C---:B0-----:R-:W-:Y:S01]  /*10ee0*/  IMAD.WIDE.U32 R4, R0.reuse, UR4, R2 ;  /* 0x0000000400047c25 */ /* 0x041fe2000f8e0002 */
[----:B------:R-:W-:Y:S01]  /*10ef0*/  LOP3.LUT R9, R9, 0x38, RZ, 0xc0, !PT ;  /* 0x0000003809097812 */ /* 0x000fe200078ec0ff */
[----:B------:R-:W-:Y:S02]  /*10f00*/  ULDC UR4, c[0x0][0x2b8] ;  /* 0x0000ae0000047ab9 */ /* 0x000fe40000000800 */
[----:B------:R-:W-:Y:S01]  /*10f10*/  IMAD R0, R0, UR5, R6 ;  /* 0x0000000500007c24 */ /* 0x000fe2000f8e0206 */
[----:B------:R-:W-:-:S03]  /*10f20*/  LEA R3, P1, R4, UR6, 0x1 ;  /* 0x0000000604037c11 */ /* 0x000fc6000f8208ff */
[----:B------:R-:W-:Y:S01]  /*10f30*/  IMAD.IADD R0, R5, 0x1, R0 ;  /* 0x0000000105007824 */ /* 0x000fe200078e0200 */
[----:B------:R-:W-:Y:S01]  /*10f40*/  ISETP.GE.AND P0, PT, R9, UR4, PT ;  /* 0x0000000409007c0c */ /* 0x000fe2000bf06270 */
[----:B------:R-:W-:-:S03]  /*10f50*/  UMOV UR4, 0xffffffff ;  /* 0xffffffff00047882 */ /* 0x000fc60000000000 */
[----:B------:R-:W-:Y:S01]  /*10f60*/  LEA.HI.X R2, R4, UR7, R0, 0x1, P1 ;  /* 0x0000000704027c11 */ /* 0x000fe200088f0c00 */
[----:B-1----:R-:W-:Y:S08]  /*10f70*/  BRA.DIV UR4, `(.L_x_4120) ;  /* 0x0000005e04d47947 */ /* 0x002ff0000b800000 */
[----:B------:R-:W2:Y:S01]  /*10f80*/  LDL R11, [R1+0x38] ;  /* 0x00003800010b7983 */ /* 0x000ea20000100800 */
[----:B------:R-:W0:Y:S03]  /*10f90*/  S2R R5, SR_TID.X ;  /* 0x0000000000057919 */ /* 0x000e260000002100 */
[----:B------:R-:W-:Y:S01]  /*10fa0*/  SHFL.IDX PT, R4, R2, RZ, 0x181f ;  /* 0x00181fff02047589 */ /* 0x000fe200000e0000 */
[----:B0-----:R-:W-:-:S04]  /*10fb0*/  LOP3.LUT R5, R5, 0x7f, RZ, 0xc0, !PT ;  /* 0x0000007f05057812 */ /* 0x001fc800078ec0ff */
[----:B------:R-:W-:Y:S02]  /*10fc0*/  SHF.R.U32.HI R6, RZ, 0x3, R5 ;  /* 0x00000003ff067819 */ /* 0x000fe40000011605 */
[----:B------:R-:W0:Y:S03]  /*10fd0*/  SHFL.IDX PT, R5, R3, RZ, 0x181f ;  /* 0x00181fff03057589 */ /* 0x000e2600000e0000 */
[----:B------:R-:W-:Y:S02]  /*10fe0*/  IMAD R10, R10, 0x40, R6 ;  /* 0x000000400a0a7824 */ /* 0x000fe400078e0206 */
[----:B------:R-:W-:Y:S04]  /*10ff0*/  SHFL.IDX PT, R6, R2, 0x1, 0x181f ;  /* 0x00381f0002067f89 */ /* 0x000fe800000e0000 */
[----:B------:R-:W-:Y:S01]  /*11000*/  STL [R1+0x4], R10 ;  /* 0x0000040a01007387 */ /* 0x000fe20000100800 */
[----:B--2---:R-:W-:-:S05]  /*11010*/  IMAD R0, R11, R7, RZ ;  /* 0x000000070b007224 */ /* 0x004fca00078e02ff */
[----:B------:R-:W-:-:S13]  /*11020*/  ISETP.GE.AND P1, PT, R10, R0, PT ;  /* 0x000000000a00720c */ /* 0x000fda0003f26270 */
[----:B0-----:R-:W-:-:S05]  /*11030*/  @!P1 LEA R5, P2, R9, R5, 0x1 ;  /* 0x0000000509059211 */ /* 0x001fca00078408ff */
[----:B------:R-:W-:-:S05]  /*11040*/  @!P1 IMAD.X R4, RZ, RZ, R4, P2 ;  /* 0x000000ffff049224 */ /* 0x000fca00010e0604 */
[----:B------:R-:W-:-:S04]  /*11050*/  @!P1 LOP3.LUT R5, R5, R4, RZ, 0x3c, !PT ;  /* 0x0000000405059212 */ /* 0x000fc800078e3cff */
[----:B------:R-:W-:-:S04]  /*11060*/  @!P1 LOP3.LUT R4, R5, R4, RZ, 0x3c, !PT ;  /* 0x0000000405049212 */ /* 0x000fc800078e3cff */
[----:B------:R-:W-:-:S05]  /*11070*/  @!P1 LOP3.LUT R5, R5, R4, RZ, 0x3c, !PT ;  /* 0x0000000405059212 */ /* 0x000fca00078e3cff */
[----:B-----5:R0:W-:Y:S01]  /*11080*/  @!P1 LDGSTS.E.BYPASS.LTC128B.128 [R8+0x20400], desc[UR38][R4.64], !P0 ;  /* 0x2040000004089fae */ /* 0x0201e2000c101d66 */
[----:B------:R-:W-:-:S03]  /*11090*/  VIADD R7, R10, 0x10 ;  /* 0x000000100a077836 */ /* 0x000fc60000000000 */
[----:B0-----:R-:W0:Y:S02]  /*110a0*/  SHFL.IDX PT, R4, R3, 0x1, 0x181f ;  /* 0x00381f0003047f89 */ /* 0x001e2400000e0000 */
[----:B------:R-:W-:-:S13]  /*110b0*/  ISETP.GE.AND P1, PT, R7, R0, PT ;  /* 0x000000000700720c */ /* 0x000fda0003f26270 */
[----:B0-----:R-:W-:-:S05]  /*110c0*/  @!P1 LEA R5, P2, R9, R4, 0x1 ;  /* 0x0000000409059211 */ /* 0x001fca00078408ff */
[----:B------:R-:W-:-:S05]  /*110d0*/  @!P1 IMAD.X R4, RZ, RZ, R6, P2 ;  /* 0x000000ffff049224 */ /* 0x000fca00010e0606 */
[----:B------:R-:W-:-:S04]  /*110e0*/  @!P1 LOP3.LUT R5, R5, R4, RZ, 0x3c, !PT ;  /* 0x0000000405059212 */ /* 0x000fc800078e3cff */
[----:B------:R-:W-:-:S04]  /*110f0*/  @!P1 LOP3.LUT R4, R5, R4, RZ, 0x3c, !PT ;  /* 0x0000000405049212 */ /* 0x000fc800078e3cff */
[----:B------:R-:W-:-:S05]  /*11100*/  @!P1 LOP3.LUT R5, R5, R4, RZ, 0x3c, !PT ;  /* 0x0000000405059212 */ /* 0x000fca00078e3cff */
[----:B------:R0:W-:Y:S04]  /*11110*/  @!P1 LDGSTS.E.BYPASS.LTC128B.128 [R8+0x20c00], desc[UR38][R4.64], !P0 ;  /* 0x20c0000004089fae */ /* 0x0001e8000c101d66 */
[----:B------:R1:W-:Y:S04]  /*11120*/  STL [R1+0x50], R7 ;  /* 0x0000500701007387 */ /* 0x0003e80000100800 */
[----:B0-----:R-:W0:Y:S01]  /*11130*/  SHFL.IDX PT, R4, R3, 0x2, 0x181f ;  /* 0x00581f0003047f89 */ /* 0x001e2200000e0000 */
[----:B-1----:R-:W-:-:S03]  /*11140*/  VIADD R7, R10, 0x20 ;  /* 0x000000200a077836 */ /* 0x002fc60000000000 */
[----:B------:R-:W1:Y:S02]  /*11150*/  SHFL.IDX PT, R6, R2, 0x2, 0x181f ;  /* 0x00581f0002067f89 */ /* 0x000e6400000e0000 */
[----:B------:R-:W-:-:S13]  /*11160*/  ISETP.GE.AND P1, PT, R7, R0, PT ;  /* 0x000000000700720c */ /* 0x000fda0003f26270 */
[----:B0-----:R-:W-:-:S05]  /*11170*/  @!P1 LEA R5, P2, R9, R4, 0x1 ;  /* 0x0000000409059211 */ /* 0x001fca00078408ff */
[----:B-1----:R-:W-:-:S05]  /*11180*/  @!P1 IMAD.X R4, RZ, RZ, R6, P2 ;  /* 0x000000ffff049224 */ /* 0x002fca00010e0606 */
[----:B------:R-:W-:-:S04]  /*11190*/  @!P1 LOP3.LUT R5, R5, R4, RZ, 0x3c, !PT ;  /* 0x0000000405059212 */ /* 0x000fc800078e3cff */
[----:B------:R-:W-:-:S04]  /*111a0*/  @!P1 LOP3.LUT R4, R5, R4, RZ, 0x3c, !PT ;  /* 0x0000000405049212 */ /* 0x000fc800078e3cff */
[----:B------:R-:W-:Y:S01]  /*111b0*/  @!P1 LOP3.LUT R5, R5, R4, RZ, 0x3c, !PT ;  /* 0x0000000405059212 */ /* 0x000fe200078e3cff */
[----:B------:R0:W-:Y:S04]  /*111c0*/  STL [R1+0x5c], R7 ;  /* 0x00005c0701007387 */ /* 0x0001e80000100800 */
[----:B------:R1:W-:Y:S04]  /*111d0*/  @!P1 LDGSTS.E.BYPASS.LTC128B.128 [R8+0x21400], desc[UR38][R4.64], !P0 ;  /* 0x2140000004089fae */ /* 0x0003e8000c101d66 */
[----:B------:R-:W2:Y:S04]  /*111e0*/  SHFL.IDX PT, R3, R3, 0x3, 0x181f ;  /* 0x00781f0003037f89 */ /* 0x000ea800000e0000 */
[----:B-1----:R0:W1:Y:S02]  /*111f0*/  SHFL.IDX PT, R4, R2, 0x3, 0x181f ;  /* 0x00781f0002047f89 */ /* 0x00206400000e0000 */
.L_x_4250:
[----:B0-----:R-:W3:Y:S02]  /*11200*/  LDL R2, [R1+0x4] ;  /* 0x0000040001027983 */ /* 0x001ee40000100800 */
[----:B---3--:R-:W-:-:S05]  /*11210*/  VIADD R2, R2, 0x30 ;  /* 0x0000003002027836 */ /* 0x008fca0000000000 */
[----:B------:R-:W-:Y:S01]  /*11220*/  ISETP.GE.AND P1, PT, R2, R0, PT ;  /* 0x000000000200720c */ /* 0x000fe20003f26270 */
[----:B------:R2:W-:-:S12]  /*11230*/  STL [R1+0x60], R2 ;  /* 0x0000600201007387 */ /* 0x0005d80000100800 */
[----:B--2---:R-:W-:-:S05]  /*11240*/  @!P1 LEA R2, P2, R9, R3, 0x1 ;  /* 0x0000000309029211 */ /* 0x004fca00078408ff */
[----:B-1----:R-:W-:-:S05]  /*11250*/  @!P1 IMAD.X R3, RZ, RZ, R4, P2 ;  /* 0x000000ffff039224 */ /* 0x002fca00010e0604 */
[----:B------:R-:W-:Y:S01]  /*11260*/  @!PT LDS RZ, [RZ] ;  /* 0x00000000fffff984 */ /* 0x000fe20000000800 */
[----:B------:R-:W-:Y:S01]  /*11270*/  @!PT LDS RZ, [RZ] ;  /* 0x00000000fffff984 */ /* 0x000fe20000000800 */
[----:B------:R-:W-:Y:S01]  /*11280*/  @!PT LDS RZ, [RZ] ;  /* 0x00000000fffff984 */ /* 0x000fe20000000800 */
[----:B------:R0:W-:Y:S01]  /*11290*/  @!P1 LDGSTS.E.BYPASS.LTC128B.128 [R8+0x21c00], desc[UR38][R2.64], !P0 ;  /* 0x21c0000002089fae */ /* 0x0001e2000c101d66 */
[----:B------:R-:W-:Y:S01]  /*112a0*/  PLOP3.LUT P0, PT, PT, PT, PT, 0x80, 0x0 ;  /* 0x000000000000781c */ /* 0x000fe20003f0f070 */
[----:B------:R-:W-:-:S12]  /*112b0*/  NOP ;  /* 0x0000000000007918 */ /* 0x000fd80000000000 */
.L_x_4121:
[----:B------:R-:W-:Y:S02]  /*112c0*/  PLOP3.LUT P1, PT, P1, P0, PT, 0xa2, 0x0 ;  /* 0x000000000000781c */ /* 0x000fe40000f21472 */
[----:B------:R-:W-:-:S08]  /*112d0*/  @P0 R2UR P1, UR4, R18 ;  /* 0x00000000120402ca */ /* 0x000fd00000020000 */
[----:B------:R-:W-:-:S05]  /*112e0*/  @P0 PLOP3.LUT P0, PT, P1, PT, PT, 0x80, 0x0 ;  /* 0x000000000000081c */ /* 0x000fca0000f0f070 */
[----:B------:R-:W-:Y:S01]  /*112f0*/  @!P1 SYNCS.ARRIVE.TRANS64.RED.A0T1 RZ, [UR4+0x38800], RZ ;  /* 0x038800ffffff99a7 */ /* 0x000fe20008200404 */
[----:B------:R-:W-:Y:S07]  /*11300*/  @!P1 ARRIVES.LDGSTSBAR.64.TRANSCNT [UR4+0x38800] ;  /* 0x03880000ff0099b0 */ /* 0x000fee0008000a84 */
[----:B------:R-:W-:Y:S05]  /*11310*/  @P0 BRA.U.ANY `(.L_x_4121) ;  /* 0xfffffffd00e80947 */ /* 0x000fea000393ffff */
[----:B------:R-:W-:Y:S01]  /*11320*/  NOP ;  /* 0x0000000000007918 */ /* 0x000fe20000000000 */
[----:B------:R-:W2:Y:S01]  /*11330*/  LDL.LU R0, [R1+0x48] ;  /* 0x0000480001007983 */ /* 0x000ea20000300800 */
[----:B------:R-:W-:Y:S01]  /*11340*/  ULDC.64 UR4, c[0x0][0x398] ;  /* 0x0000e60000047ab9 */ /* 0x000fe20000000a00 */
[----:B------:R1:W-:Y:S02]  /*11350*/  SYNCS.ARRIVE.TRANS64.A1T0 RZ, [R18+URZ+0x38800], RZ ;  /* 0x038800ff12ff79a7 */ /* 0x0003e4000810003f */
[----:B0-----:R-:W3:Y:S01]  /*11360*/  LDL.LU R3, [R1+0x2c] ;  /* 0x00002c0001037983 */ /* 0x001ee20000300800 */
[----:B------:R-:W-:Y:S01]  /*11370*/  BSSY B6, `(.L_x_4122) ;  /* 0x000001a000067945 */ /* 0x000fe20003800000 */
[----:B--2---:R-:W-:Y:S02]  /*11380*/  IMAD R2, R0, UR4, RZ ;  /* 0x0000000400027c24 */ /* 0x004fe4000f8e02ff */
[----:B------:R-:W-:Y:S02]  /*11390*/  VIADD R0, R18, 0x26400 ;  /* 0x0002640012007836 */ /* 0x000fe40000000000 */
[----:B---3--:R-:W-:-:S02]  /*113a0*/  IMAD R2, R3, UR5, R2 ;  /* 0x0000000503027c24 */ /* 0x008fc4000f8e0202 */
[----:B------:R-:W-:Y:S01]  /*113b0*/  IMAD.WIDE.U32 R4, R3, UR4, RZ ;  /* 0x0000000403047c25 */ /* 0x000fe2000f8e00ff */
[----:B------:R-:W-:-:S03]  /*113c0*/  LOP3.LUT P0, RZ, R0, 0x3ff, RZ, 0xc0, !PT ;  /* 0x000003ff00ff7812 */ /* 0x000fc6000780c0ff */
[----:B------:R-:W-:Y:S01]  /*113d0*/  IMAD.IADD R0, R5, 0x1, R2 ;  /* 0x0000000105007824 */ /* 0x000fe200078e0202 */
[----:B------:R1:W-:Y:S04]  /*113e0*/  STL.64 [R1+0x48], R4 ;  /* 0x0000480401007387 */ /* 0x0003e80000100a00 */
[----:B------:R1:W-:Y:S05]  /*113f0*/  STL [R1+0x2c], R0 ;  /* 0x00002c0001007387 */ /* 0x0003ea0000100800 */
[----:B------:R-:W-:Y:S05]  /*11400*/  @!P0 BRA `(.L_x_4123) ;  /* 0x0000000000408947 */ /* 0x000fea0003800000 */
[----:B------:R-:W-:Y:S01]  /*11410*/  MOV R2, 0x0 ;  /* 0x0000000000027802 */ /* 0x000fe20000000f00 */
[----:B------:R-:W-:Y:S01]  /*11420*/  ULDC.64 UR6, c[0x4][0x118] ;  /* 0x0100460000067ab9 */ /* 0x000fe20000000a00 */
[----:B------:R-:W-:Y:S01]  /*11430*/  ULDC.64 UR8, c[0x4][0x120] ;  /* 0x0100480000087ab9 */ /* 0x000fe20000000a00 */
[----:B------:R-:W-:Y:S01]  /*11440*/  ULDC.64 UR4, c[0x4][0x60] ;  /* 0x0100180000047ab9 */ /* 0x000fe20000000a00 */
[----:B-1----:R-:W-:Y:S02]  /*11450*/  IMAD.U32 R4, RZ, RZ, UR6 ;  /* 0x00000006ff047e24 */ /* 0x002fe4000f8e00ff */
        /* <DEDUP_REMOVED lines=11> */
.L_x_4123:
[----:B------:R-:W-:Y:S05]  /*11510*/  BSYNC B6 ;  /* 0x0000000000067941 */ /* 0x000fea0003800000 */
.L_x_4122:
[----:B-1----:R-:W2:Y:S01]  /*11520*/  LDL.LU R5, [R1+0x2c] ;  /* 0x00002c0001057983 */ /* 0x002ea20000300800 */
[----:B------:R-:W0:Y:S01]  /*11530*/  LDC R7, c[0x0][0x448] ;  /* 0x00011200ff077b82 */ /* 0x000e220000000800 */
[----:B------:R-:W-:Y:S02]  /*11540*/  ULDC.64 UR4, c[0x0][0x3d8] ;  /* 0x0000f60000047ab9 */ /* 0x000fe40000000a00 */
[----:B------:R-:W2:Y:S04]  /*11550*/  LDL.LU.64 R2, [R1+0x48] ;  /* 0x0000480001027983 */ /* 0x000ea80000300a00 */
[----:B------:R-:W3:Y:S04]  /*11560*/  LDL.LU R0, [R1+0x58] ;  /* 0x0000580001007983 */ /* 0x000ee80000300800 */
[----:B------:R-:W4:Y:S04]  /*11570*/  LDL.LU R4, [R1+0x34] ;  /* 0x0000340001047983 */ /* 0x000f280000300800 */
[----:B------:R-:W5:Y:S01]  /*11580*/  LDL.LU R6, [R1+0x28] ;  /* 0x0000280001067983 */ /* 0x000f620000300800 */
[----:B------:R-:W-:Y:S01]  /*11590*/  LOP3.LUT R19, R19, 0xfffffff7, RZ, 0xc0, !PT ;  /* 0xfffffff713137812 */ /* 0x000fe200078ec0ff */
[----:B------:R-:W1:Y:S01]  /*115a0*/  S2R R10, SR_TID.X ;  /* 0x00000000000a7919 */ /* 0x000e620000002100 */
[----:B0-----:R-:W-:Y:S01]  /*115b0*/  ISETP.NE.AND P0, PT, R7, 0x1, PT ;  /* 0x000000010700780c */ /* 0x001fe20003f05270 */
[----:B-1----:R-:W-:-:S05]  /*115c0*/  IMAD.SHL.U32 R10, R10, 0x8, RZ ;  /* 0x000000080a0a7824 */ /* 0x002fca00078e00ff */
[----:B------:R-:W-:Y:S01]  /*115d0*/  LOP3.LUT R10, R10, 0x38, RZ, 0xc0, !PT ;  /* 0x000000380a0a7812 */ /* 0x000fe200078ec0ff */
[----:B--2---:R-:W-:-:S06]  /*115e0*/  IMAD.MOV.U32 R3, RZ, RZ, R5 ;  /* 0x000000ffff037224 */ /* 0x004fcc00078e0005 */
[----:B------:R-:W0:Y:S01]  /*115f0*/  @P0 LDC R5, c[0x0][0x450] ;  /* 0x00011400ff050b82 */ /* 0x000e220000000800 */
[----:B------:R-:W-:-:S04]  /*11600*/  IMAD.WIDE.U32 R2, R17, UR4, R2 ;  /* 0x0000000411027c25 */ /* 0x000fc8000f8e0002 */
[----:B------:R-:W-:Y:S01]  /*11610*/  IMAD R3, R17, UR5, R3 ;  /* 0x0000000511037c24 */ /* 0x000fe2000f8e0203 */
[----:B------:R-:W-:Y:S02]  /*11620*/  ULDC.64 UR4, c[0x0][0x3e0] ;  /* 0x0000f80000047ab9 */ /* 0x000fe40000000a00 */
[----:B---3--:R-:W-:Y:S02]  /*11630*/  IMAD R0, R0, UR4, RZ ;  /* 0x0000000400007c24 */ /* 0x008fe4000f8e02ff */
[----:B----4-:R-:W-:-:S04]  /*11640*/  IMAD.WIDE.U32 R2, R4, UR4, R2 ;  /* 0x0000000404027c25 */ /* 0x010fc8000f8e0002 */
[----:B------:R-:W-:Y:S01]  /*11650*/  IMAD R0, R4, UR5, R0 ;  /* 0x0000000504007c24 */ /* 0x000fe2000f8e0200 */
[----:B------:R-:W-:Y:S01]  /*11660*/  ULDC.64 UR4, c[0x0][0x3d0] ;  /* 0x0000f40000047ab9 */ /* 0x000fe20000000a00 */
[----:B-----5:R-:W-:Y:S02]  /*11670*/  IMAD.MOV.U32 R4, RZ, RZ, R6 ;  /* 0x000000ffff047224 */ /* 0x020fe400078e0006 */
[----:B------:R-:W-:Y:S02]  /*11680*/  IMAD.IADD R3, R3, 0x1, R0 ;  /* 0x0000000103037824 */ /* 0x000fe400078e0200 */
[----:B------:R-:W1:Y:S02]  /*11690*/  @P0 LDC R0, c[0x0][0x44c] ;  /* 0x00011300ff000b82 */ /* 0x000e640000000800 */
[----:B-1----:R-:W-:-:S05]  /*116a0*/  @P0 IMAD.HI.U32 R0, R6, R0, RZ ;  /* 0x0000000006000227 */ /* 0x002fca00078e00ff */
[----:B0-----:R-:W-:-:S04]  /*116b0*/  @P0 SHF.R.U32.HI R4, RZ, R5, R0 ;  /* 0x00000005ff040219 */ /* 0x001fc80000011600 */
[--C-:B------:R-:W-:Y:S01]  /*116c0*/  SHF.R.S32.HI R5, RZ, 0x1f, R4.reuse ;  /* 0x0000001fff057819 */ /* 0x100fe20000011404 */
[----:B------:R-:W-:Y:S02]  /*116d0*/  IMAD.MOV R0, RZ, RZ, -R4 ;  /* 0x000000ffff007224 */ /* 0x000fe400078e0a04 */
[----:B------:R-:W-:-:S04]  /*116e0*/  IMAD.WIDE.U32 R2, R4, UR4, R2 ;  /* 0x0000000404027c25 */ /* 0x000fc8000f8e0002 */
[----:B------:R-:W-:Y:S02]  /*116f0*/  IMAD R0, R7, R0, R6 ;  /* 0x0000000007007224 */ /* 0x000fe400078e0206 */
[----:B------:R-:W0:Y:S01]  /*11700*/  S2R R6, SR_TID.X ;  /* 0x0000000000067919 */ /* 0x000e220000002100 */
        /* <DEDUP_REMOVED lines=14> */
[----:B0-----:R-:W-:Y:S01]  /*117f0*/  IMAD.SHL.U32 R6, R6, 0x8, RZ ;  /* 0x0000000806067824 */ /* 0x001fe200078e00ff */
[----:B------:R-:W-:-:S04]  /*11800*/  SEL R5, RZ, 0x1, P3 ;  /* 0x00000001ff057807 */ /* 0x000fc80001800000 */
[----:B------:R-:W-:-:S04]  /*11810*/  LOP3.LUT R6, R6, 0x38, RZ, 0xc0, !PT ;  /* 0x0000003806067812 */ /* 0x000fc800078ec0ff */
[C---:B------:R-:W-:Y:S02]  /*11820*/  LOP3.LUT R8, R6.reuse, 0x80, RZ, 0xfc, !PT ;  /* 0x0000008006087812 */ /* 0x040fe400078efcff */
[----:B------:R-:W-:Y:S02]  /*11830*/  LOP3.LUT R6, R6, 0x40, RZ, 0xfc, !PT ;  /* 0x0000004006067812 */ /* 0x000fe400078efcff */
[----:B------:R-:W-:Y:S02]  /*11840*/  ISETP.GE.AND P2, PT, R8, UR4, PT ;  /* 0x0000000408007c0c */ /* 0x000fe4000bf46270 */
[----:B------:R-:W-:Y:S02]  /*11850*/  ISETP.GE.AND P1, PT, R6, UR4, PT ;  /* 0x0000000406007c0c */ /* 0x000fe4000bf26270 */
[----:B------:R-:W0:Y:S01]  /*11860*/  S2R R6, SR_TID.X ;  /* 0x0000000000067919 */ /* 0x000e220000002100 */
[----:B------:R-:W-:Y:S02]  /*11870*/  @P3 LOP3.LUT R19, R19, 0x8, RZ, 0xfc, !PT ;  /* 0x0000000813133812 */ /* 0x000fe400078efcff */
[----:B------:R-:W-:-:S02]  /*11880*/  SEL R3, RZ, 0x4, P2 ;  /* 0x00000004ff037807 */ /* 0x000fc40001000000 */
[----:B------:R-:W-:Y:S02]  /*11890*/  LOP3.LUT R19, R19, 0xfffffffd, RZ, 0xc0, !PT ;  /* 0xfffffffd13137812 */ /* 0x000fe400078ec0ff */
[----:B------:R-:W-:Y:S02]  /*118a0*/  SEL R2, RZ, 0x2, P1 ;  /* 0x00000002ff027807 */ /* 0x000fe40000800000 */
[----:B------:R-:W-:Y:S02]  /*118b0*/  @P2 LOP3.LUT R19, R19, 0x2, RZ, 0xfc, !PT ;  /* 0x0000000213132812 */ /* 0x000fe400078efcff */
[----:B------:R-:W-:Y:S02]  /*118c0*/  IADD3 R2, R3, R2, R5 ;  /* 0x0000000203027210 */ /* 0x000fe40007ffe005 */
[----:B------:R-:W-:-:S04]  /*118d0*/  LOP3.LUT R19, R19, 0xfffffffb, RZ, 0xc0, !PT ;  /* 0xfffffffb13137812 */ /* 0x000fc800078ec0ff */
[----:B------:R-:W-:Y:S01]  /*118e0*/  @P1 LOP3.LUT R19, R19, 0x4, RZ, 0xfc, !PT ;  /* 0x0000000413131812 */ /* 0x000fe200078efcff */
[----:B0-----:R-:W-:-:S05]  /*118f0*/  IMAD.SHL.U32 R6, R6, 0x8, RZ ;  /* 0x0000000806067824 */ /* 0x001fca00078e00ff */
[----:B------:R-:W-:-:S04]  /*11900*/  LOP3.LUT R6, R6, 0x38, RZ, 0xc0, !PT ;  /* 0x0000003806067812 */ /* 0x000fc800078ec0ff */
[C---:B------:R-:W-:Y:S02]  /*11910*/  LOP3.LUT R8, R6.reuse, 0x100, RZ, 0xfc, !PT ;  /* 0x0000010006087812 */ /* 0x040fe400078efcff */
[----:B------:R-:W-:Y:S02]  /*11920*/  LOP3.LUT R6, R6, 0xc0, RZ, 0xfc, !PT ;  /* 0x000000c006067812 */ /* 0x000fe400078efcff */
[----:B------:R-:W-:Y:S02]  /*11930*/  ISETP.GE.AND P0, PT, R8, UR4, PT ;  /* 0x0000000408007c0c */ /* 0x000fe4000bf06270 */
[----:B------:R-:W0:Y:S01]  /*11940*/  S2R R8, SR_TID.X ;  /* 0x0000000000087919 */ /* 0x000e220000002100 */
[----:B------:R-:W-:Y:S02]  /*11950*/  ISETP.GE.AND P5, PT, R6, UR4, PT ;  /* 0x0000000406007c0c */ /* 0x000fe4000bfa6270 */
[----:B------:R-:W-:Y:S01]  /*11960*/  SEL R5, RZ, 0x10, P0 ;  /* 0x00000010ff057807 */ /* 0x000fe20000000000 */
[----:B------:R-:W1:Y:S01]  /*11970*/  S2R R6, SR_TID.X ;  /* 0x0000000000067919 */ /* 0x000e620000002100 */
[----:B------:R-:W-:-:S04]  /*11980*/  SEL R3, RZ, 0x8, P5 ;  /* 0x00000008ff037807 */ /* 0x000fc80002800000 */
[----:B------:R-:W-:Y:S01]  /*11990*/  IADD3 R2, R5, R2, R3 ;  /* 0x0000000205027210 */ /* 0x000fe20007ffe003 */
[----:B0-----:R-:W-:Y:S02]  /*119a0*/  IMAD.SHL.U32 R8, R8, 0x8, RZ ;  /* 0x0000000808087824 */ /* 0x001fe400078e00ff */
[----:B-1----:R-:W-:-:S03]  /*119b0*/  IMAD.SHL.U32 R6, R6, 0x8, RZ ;  /* 0x0000000806067824 */ /* 0x002fc600078e00ff */
[----:B------:R-:W-:-:S04]  /*119c0*/  LOP3.LUT R8, R8, 0x38, RZ, 0xc0, !PT ;  /* 0x0000003808087812 */ /* 0x000fc800078ec0ff */
[----:B------:R-:W-:Y:S02]  /*119d0*/  LOP3.LUT R9, R8, 0x180, RZ, 0xfc, !PT ;  /* 0x0000018008097812 */ /* 0x000fe400078efcff */
[----:B------:R-:W-:Y:S02]  /*119e0*/  LOP3.LUT R6, R6, 0x38, RZ, 0xc0, !PT ;  /* 0x0000003806067812 */ /* 0x000fe400078ec0ff */
[----:B------:R-:W-:Y:S02]  /*119f0*/  ISETP.GE.AND P1, PT, R9, UR4, PT ;  /* 0x0000000409007c0c */ /* 0x000fe4000bf26270 */
[C---:B------:R-:W-:Y:S02]  /*11a00*/  LOP3.LUT R8, R6.reuse, 0x140, RZ, 0xfc, !PT ;  /* 0x0000014006087812 */ /* 0x040fe400078efcff */
[----:B------:R-:W-:Y:S02]  /*11a10*/  SEL R5, RZ, 0x40, P1 ;  /* 0x00000040ff057807 */ /* 0x000fe40000800000 */
[----:B------:R-:W-:-:S02]  /*11a20*/  LOP3.LUT R6, R6, 0x1c0, RZ, 0xfc, !PT ;  /* 0x000001c006067812 */ /* 0x000fc400078efcff */
[----:B------:R-:W-:Y:S02]  /*11a30*/  ISETP.GE.AND P1, PT, R8, UR4, PT ;  /* 0x0000000408007c0c */ /* 0x000fe4000bf26270 */
[----:B------:R-:W-:Y:S01]  /*11a40*/  ISETP.GE.AND P2, PT, R6, UR4, PT ;  /* 0x0000000406007c0c */ /* 0x000fe2000bf46270 */
[----:B------:R-:W-:Y:S01]  /*11a50*/  UMOV UR4, 0xffffffff ;  /* 0xffffffff00047882 */ /* 0x000fe20000000000 */
[----:B------:R-:W-:Y:S02]  /*11a60*/  SEL R3, RZ, 0x20, P1 ;  /* 0x00000020ff037807 */ /* 0x000fe40000800000 */
[----:B------:R-:W-:Y:S02]  /*11a70*/  SEL R6, RZ, 0x80, P2 ;  /* 0x00000080ff067807 */ /* 0x000fe40001000000 */
[----:B------:R-:W-:-:S05]  /*11a80*/  IADD3 R5, R5, R2, R3 ;  /* 0x0000000205057210 */ /* 0x000fca0007ffe003 */
[----:B------:R-:W-:Y:S01]  /*11a90*/  IMAD.IADD R6, R5, 0x1, R6 ;  /* 0x0000000105067824 */ /* 0x000fe200078e0206 */
[----:B------:R-:W-:Y:S06]  /*11aa0*/  BRA.DIV UR4, `(.L_x_4124) ;  /* 0x0000005a04687947 */ /* 0x000fec000b800000 */
[----:B------:R-:W2:Y:S04]  /*11ab0*/  LDL.LU R8, [R1+0x38] ;  /* 0x0000380001087983 */ /* 0x000ea80000300800 */
[----:B------:R-:W3:Y:S04]  /*11ac0*/  LDL.LU R3, [R1+0x4] ;  /* 0x0000040001037983 */ /* 0x000ee80000300800 */
[----:B------:R-:W4:Y:S04]  /*11ad0*/  LDL.LU R2, [R1+0x50] ;  /* 0x0000500001027983 */ /* 0x000f280000300800 */
[----:B------:R-:W5:Y:S01]  /*11ae0*/  LDL R11, [R1+0x14] ;  /* 0x00001400010b7983 */ /* 0x000f620000100800 */
[----:B------:R-:W-:-:S03]  /*11af0*/  LOP3.LUT R19, R19, 0xfffffbff, RZ, 0xc0, !PT ;  /* 0xfffffbff13137812 */ /* 0x000fc600078ec0ff */
[----:B------:R-:W5:Y:S01]  /*11b00*/  LDL.LU R10, [R1+0x5c] ;  /* 0x00005c00010a7983 */ /* 0x000f620000300800 */
[----:B------:R-:W-:Y:S01]  /*11b10*/  @P1 LOP3.LUT R19, R19, 0x400, RZ, 0xfc, !PT ;  /* 0x0000040013131812 */ /* 0x000fe200078efcff */
[----:B------:R-:W0:Y:S03]  /*11b20*/  S2R R12, SR_TID.X ;  /* 0x00000000000c7919 */ /* 0x000e260000002100 */
[C---:B------:R-:W-:Y:S02]  /*11b30*/  LOP3.LUT P1, RZ, R19.reuse, 0x8, RZ, 0xc0, !PT ;  /* 0x0000000813ff7812 */ /* 0x040fe4000782c0ff */
[C---:B------:R-:W-:Y:S02]  /*11b40*/  LOP3.LUT P4, RZ, R19.reuse, 0x2, RZ, 0xc0, !PT ;  /* 0x0000000213ff7812 */ /* 0x040fe4000788c0ff */
[----:B------:R-:W-:Y:S01]  /*11b50*/  LOP3.LUT R19, R19, 0xfffffeff, RZ, 0xc0, !PT ;  /* 0xfffffeff13137812 */ /* 0x000fe200078ec0ff */
[----:B0-----:R-:W-:-:S05]  /*11b60*/  IMAD.SHL.U32 R12, R12, 0x8, RZ ;  /* 0x000000080c0c7824 */ /* 0x001fca00078e00ff */
[----:B------:R-:W-:Y:S01]  /*11b70*/  LOP3.LUT R12, R12, 0x38, RZ, 0xc0, !PT ;  /* 0x000000380c0c7812 */ /* 0x000fe200078ec0ff */
[----:B------:R-:W-:Y:S01]  /*11b80*/  SHFL.IDX PT, R14, R0, 0x1, 0x181f ;  /* 0x00381f00000e7f89 */ /* 0x000fe200000e0000 */
[----:B--2---:R-:W-:-:S05]  /*11b90*/  IMAD R7, R8, R7, RZ ;  /* 0x0000000708077224 */ /* 0x004fca00078e02ff */
[-C--:B---3--:R-:W-:Y:S02]  /*11ba0*/  ISETP.GE.AND P2, PT, R3, R7.reuse, PT ;  /* 0x000000070300720c */ /* 0x088fe40003f46270 */
[----:B----4-:R-:W-:-:S11]  /*11bb0*/  ISETP.GE.AND P3, PT, R2, R7, PT ;  /* 0x000000070200720c */ /* 0x010fd60003f66270 */
[----:B------:R-:W-:-:S04]  /*11bc0*/  @!P2 LOP3.LUT R2, R5, 0x40, RZ, 0xc0, !PT ;  /* 0x000000400502a812 */ /* 0x000fc800078ec0ff */
[----:B------:R-:W-:Y:S02]  /*11bd0*/  @!P2 SHF.R.U32.HI R2, RZ, 0x2, R2 ;  /* 0x00000002ff02a819 */ /* 0x000fe40000011602 */
[----:B------:R-:W-:Y:S02]  /*11be0*/  @P3 LOP3.LUT R19, R19, 0x100, RZ, 0xfc, !PT ;  /* 0x0000010013133812 */ /* 0x000fe400078efcff */
[----:B------:R-:W-:Y:S02]  /*11bf0*/  @!P2 ISETP.NE.U32.AND P3, PT, R2, RZ, PT ;  /* 0x000000ff0200a20c */ /* 0x000fe40003f65070 */
[----:B------:R-:W-:Y:S01]  /*11c00*/  @!P2 LOP3.LUT R2, R6, 0x80, RZ, 0xc0, !PT ;  /* 0x000000800602a812 */ /* 0x000fe200078ec0ff */
[----:B------:R-:W0:Y:S01]  /*11c10*/  SHFL.IDX PT, R3, R0, RZ, 0x181f ;  /* 0x00181fff00037589 */ /* 0x000e2200000e0000 */
[----:B------:R-:W-:Y:S02]  /*11c20*/  LOP3.LUT R19, R19, 0xffffffdf, RZ, 0xc0, !PT ;  /* 0xffffffdf13137812 */ /* 0x000fe400078ec0ff */
[----:B------:R-:W-:-:S07]  /*11c30*/  @!P2 SHF.R.U32.HI R2, RZ, 0x3, R2 ;  /* 0x00000003ff02a819 */ /* 0x000fce0000011602 */
[----:B------:R-:W-:Y:S02]  /*11c40*/  @P3 LOP3.LUT R19, R19, 0x20, RZ, 0xfc, !PT ;  /* 0x0000002013133812 */ /* 0x000fe400078efcff */
[----:B------:R-:W-:Y:S02]  /*11c50*/  @!P2 ISETP.NE.U32.AND P3, PT, R2, RZ, PT ;  /* 0x000000ff0200a20c */ /* 0x000fe40003f65070 */
[----:B------:R-:W1:Y:S01]  /*11c60*/  SHFL.IDX PT, R2, R4, RZ, 0x181f ;  /* 0x00181fff04027589 */ /* 0x000e6200000e0000 */
[----:B0-----:R-:W-:Y:S02]  /*11c70*/  @!P2 LEA R3, P6, R12, R3, 0x1 ;  /* 0x000000030c03a211 */ /* 0x001fe400078c08ff */
[----:B------:R-:W-:-:S03]  /*11c80*/  LOP3.LUT R19, R19, 0xfffffdff, RZ, 0xc0, !PT ;  /* 0xfffffdff13137812 */ /* 0x000fc600078ec0ff */
[----:B-1----:R-:W-:-:S05]  /*11c90*/  @!P2 IMAD.X R2, RZ, RZ, R2, P6 ;  /* 0x000000ffff02a224 */ /* 0x002fca00030e0602 */
[-C--:B------:R-:W-:Y:S02]  /*11ca0*/  @!P2 LOP3.LUT R3, R3, R2.reuse, RZ, 0x3c, !PT ;  /* 0x000000020303a212 */ /* 0x080fe400078e3cff */
[----:B------:R-:W-:Y:S02]  /*11cb0*/  @P3 LOP3.LUT R19, R19, 0x200, RZ, 0xfc, !PT ;  /* 0x0000020013133812 */ /* 0x000fe400078efcff */
[----:B------:R-:W-:Y:S02]  /*11cc0*/  @!P2 LOP3.LUT R2, R3, R2, RZ, 0x3c, !PT ;  /* 0x000000020302a212 */ /* 0x000fe400078e3cff */
[----:B------:R-:W-:Y:S02]  /*11cd0*/  LOP3.LUT P6, RZ, R19, 0x4, RZ, 0xc0, !PT ;  /* 0x0000000413ff7812 */ /* 0x000fe400078cc0ff */
[----:B------:R-:W-:Y:S02]  /*11ce0*/  @!P2 LOP3.LUT R3, R3, R2, RZ, 0x3c, !PT ;  /* 0x000000020303a212 */ /* 0x000fe400078e3cff */
[----:B------:R-:W-:-:S03]  /*11cf0*/  LOP3.LUT P3, RZ, R19, 0x20, RZ, 0xc0, !PT ;  /* 0x0000002013ff7812 */ /* 0x000fc6000786c0ff */
[----:B-----5:R-:W-:Y:S01]  /*11d00*/  @!P2 LDGSTS.E.BYPASS.LTC128B.128 [R11+0x26400], desc[UR38][R2.64], !P1 ;  /* 0x26400000020bafae */ /* 0x020fe2000c901d66 */
[----:B------:R-:W-:-:S05]  /*11d10*/  LOP3.LUT P1, RZ, R19, 0x400, RZ, 0xc0, !PT ;  /* 0x0000040013ff7812 */ /* 0x000fca000782c0ff */
[----:B------:R-:W-:Y:S04]  /*11d20*/  @!P2 LDGSTS.E.BYPASS.LTC128B.128 [R11+0x28400], desc[UR38][R2.64+0x80], !P6 ;  /* 0x28400080020bafae */ /* 0x000fe8000f101d66 */
[----:B------:R-:W-:Y:S04]  /*11d30*/  @!P2 LDGSTS.E.BYPASS.LTC128B.128 [R11+0x2a400], desc[UR38][R2.64+0x100], !P4 ;  /* 0x2a400100020bafae */ /* 0x000fe8000e101d66 */
[----:B------:R-:W-:Y:S04]  /*11d40*/  @!P2 LDGSTS.E.BYPASS.LTC128B.128 [R11+0x2c400], desc[UR38][R2.64+0x180], !P5 ;  /* 0x2c400180020bafae */ /* 0x000fe8000e901d66 */
[----:B------:R-:W-:Y:S04]  /*11d50*/  @!P2 LDGSTS.E.BYPASS.LTC128B.128 [R11+0x2e400], desc[UR38][R2.64+0x200], !P0 ;  /* 0x2e400200020bafae */ /* 0x000fe8000c101d66 */
[----:B------:R-:W-:Y:S04]  /*11d60*/  @!P2 LDGSTS.E.BYPASS.LTC128B.128 [R11+0x30400], desc[UR38][R2.64+0x280], !P1 ;  /* 0x30400280020bafae */ /* 0x000fe8000c901d66 */
[----:B------:R-:W-:Y:S01]  /*11d70*/  @!P2 LDGSTS.E.BYPASS.LTC128B.128 [R11+0x32400], desc[UR38][R2.64+0x300], P3 ;  /* 0x32400300020bafae */ /* 0x000fe20009901d66 */
[----:B------:R-:W-:-:S03]  /*11d80*/  LOP3.LUT P3, RZ, R19, 0x200, RZ, 0xc0, !PT ;  /* 0x0000020013ff7812 */ /* 0x000fc6000786c0ff */
[----:B------:R-:W0:Y:S10]  /*11d90*/  SHFL.IDX PT, R8, R4, 0x1, 0x181f ;  /* 0x00381f0004087f89 */ /* 0x000e3400000e0000 */
[----:B------:R1:W-:Y:S01]  /*11da0*/  @!P2 LDGSTS.E.BYPASS.LTC128B.128 [R11+0x34400], desc[UR38][R2.64+0x380], P3 ;  /* 0x34400380020bafae */ /* 0x0003e20009901d66 */
[----:B------:R-:W-:-:S13]  /*11db0*/  LOP3.LUT P3, RZ, R19, 0x100, RZ, 0xc0, !PT ;  /* 0x0000010013ff7812 */ /* 0x000fda000786c0ff */
[----:B------:R-:W-:-:S05]  /*11dc0*/  @!P3 LEA R21, P2, R12, R14, 0x1 ;  /* 0x0000000e0c15b211 */ /* 0x000fca00078408ff */
[----:B0-----:R-:W-:Y:S01]  /*11dd0*/  @!P3 IMAD.X R8, RZ, RZ, R8, P2 ;  /* 0x000000ffff08b224 */ /* 0x001fe200010e0608 */
[----:B------:R-:W-:Y:S02]  /*11de0*/  LOP3.LUT P2, RZ, R19, 0x8, RZ, 0xc0, !PT ;  /* 0x0000000813ff7812 */ /* 0x000fe4000784c0ff */
[----:B------:R-:W-:Y:S01]  /*11df0*/  @!P3 LOP3.LUT R9, R5, 0x40, RZ, 0xc0, !PT ;  /* 0x000000400509b812 */ /* 0x000fe200078ec0ff */
[----:B-1----:R-:W-:Y:S02]  /*11e00*/  @!P3 IMAD.MOV.U32 R2, RZ, RZ, R21 ;  /* 0x000000ffff02b224 */ /* 0x002fe400078e0015 */
[----:B------:R-:W-:Y:S01]  /*11e10*/  @!P3 IMAD.MOV.U32 R3, RZ, RZ, R8 ;  /* 0x000000ffff03b224 */ /* 0x000fe200078e0008 */
[----:B------:R-:W-:-:S07]  /*11e20*/  @!P3 SHF.R.U32.HI R9, RZ, 0x2, R9 ;  /* 0x00000002ff09b819 */ /* 0x000fce0000011609 */
[----:B------:R-:W-:Y:S01]  /*11e30*/  @!P3 LDGSTS.E.BYPASS.LTC128B.128 [R11+0x26c00], desc[UR38][R2.64], !P2 ;  /* 0x26c00000020bbfae */ /* 0x000fe2000d101d66 */
[----:B------:R-:W-:Y:S02]  /*11e40*/  @!P3 ISETP.NE.U32.AND P2, PT, R9, RZ, PT ;  /* 0x000000ff0900b20c */ /* 0x000fe40003f45070 */
[----:B------:R-:W-:Y:S01]  /*11e50*/  @!P3 LOP3.LUT R8, R6, 0x80, RZ, 0xc0, !PT ;  /* 0x000000800608b812 */ /* 0x000fe200078ec0ff */
[----:B------:R-:W-:Y:S03]  /*11e60*/  @!P3 LDGSTS.E.BYPASS.LTC128B.128 [R11+0x28c00], desc[UR38][R2.64+0x80], !P6 ;  /* 0x28c00080020bbfae */ /* 0x000fe6000f101d66 */
[----:B------:R-:W-:Y:S01]  /*11e70*/  @!P3 SHF.R.U32.HI R8, RZ, 0x3, R8 ;  /* 0x00000003ff08b819 */ /* 0x000fe20000011608 */
[----:B------:R-:W-:Y:S04]  /*11e80*/  @!P3 LDGSTS.E.BYPASS.LTC128B.128 [R11+0x2ac00], desc[UR38][R2.64+0x100], !P4 ;  /* 0x2ac00100020bbfae */ /* 0x000fe8000e101d66 */
[----:B------:R-:W-:Y:S04]  /*11e90*/  @!P3 LDGSTS.E.BYPASS.LTC128B.128 [R11+0x2cc00], desc[UR38][R2.64+0x180], !P5 ;  /* 0x2cc00180020bbfae */ /* 0x000fe8000e901d66 */
[----:B------:R-:W-:Y:S04]  /*11ea0*/  @!P3 LDGSTS.E.BYPASS.LTC128B.128 [R11+0x2ec00], desc[UR38][R2.64+0x200], !P0 ;  /* 0x2ec00200020bbfae */ /* 0x000fe8000c101d66 */
[----:B------:R-:W-:Y:S04]  /*11eb0*/  @!P3 LDGSTS.E.BYPASS.LTC128B.128 [R11+0x30c00], desc[UR38][R2.64+0x280], !P1 ;  /* 0x30c00280020bbfae */ /* 0x000fe8000c901d66 */
[----:B------:R-:W-:Y:S01]  /*11ec0*/  @!P3 LDGSTS.E.BYPASS.LTC128B.128 [R11+0x32c00], desc[UR38][R2.64+0x300], P2 ;  /* 0x32c00300020bbfae */ /* 0x000fe20009101d66 */
[----:B------:R-:W-:-:S13]  /*11ed0*/  @!P3 ISETP.NE.U32.AND P2, PT, R8, RZ, PT ;  /* 0x000000ff0800b20c */ /* 0x000fda0003f45070 */
[----:B------:R0:W-:Y:S01]  /*11ee0*/  @!P3 LDGSTS.E.BYPASS.LTC128B.128 [R11+0x34c00], desc[UR38][R2.64+0x380], P2 ;  /* 0x34c00380020bbfae */ /* 0x0001e20009101d66 */
[----:B------:R-:W-:-:S03]  /*11ef0*/  ISETP.GE.AND P2, PT, R10, R7, PT ;  /* 0x000000070a00720c */ /* 0x000fc60003f46270 */
[----:B------:R-:W-:Y:S04]  /*11f00*/  SHFL.IDX PT, R10, R4, 0x2, 0x181f ;  /* 0x00581f00040a7f89 */ /* 0x000fe800000e0000 */
[----:B0-----:R-:W0:Y:S01]  /*11f10*/  SHFL.IDX PT, R3, R0, 0x2, 0x181f ;  /* 0x00581f0000037f89 */ /* 0x001e2200000e0000 */
[----:B------:R-:W-:-:S04]  /*11f20*/  LOP3.LUT R19, R19, 0xffffff7f, RZ, 0xc0, !PT ;  /* 0xffffff7f13137812 */ /* 0x000fc800078ec0ff */
[----:B------:R-:W-:Y:S02]  /*11f30*/  @P6 LOP3.LUT R19, R19, 0x80, RZ, 0xfc, !PT ;  /* 0x0000008013136812 */ /* 0x000fe400078efcff */
[----:B------:R-:W-:Y:S02]  /*11f40*/  @!P2 LOP3.LUT R2, R5, 0x40, RZ, 0xc0, !PT ;  /* 0x000000400502a812 */ /* 0x000fe400078ec0ff */
[----:B------:R-:W-:Y:S02]  /*11f50*/  LOP3.LUT P3, RZ, R19, 0x8, RZ, 0xc0, !PT ;  /* 0x0000000813ff7812 */ /* 0x000fe4000786c0ff */
[----:B------:R-:W-:Y:S02]  /*11f60*/  @!P2 SHF.R.U32.HI R9, RZ, 0x2, R2 ;  /* 0x00000002ff09a819 */ /* 0x000fe40000011602 */
[----:B0-----:R-:W-:-:S05]  /*11f70*/  @!P2 LEA R8, P6, R12, R3, 0x1 ;  /* 0x000000030c08a211 */ /* 0x001fca00078c08ff */
[----:B------:R-:W-:Y:S01]  /*11f80*/  @!P2 IMAD.X R3, RZ, RZ, R10, P6 ;  /* 0x000000ffff03a224 */ /* 0x000fe200030e060a */
[----:B------:R-:W-:Y:S01]  /*11f90*/  LOP3.LUT P6, RZ, R19, 0x80, RZ, 0xc0, !PT ;  /* 0x0000008013ff7812 */ /* 0x000fe200078cc0ff */
[----:B------:R-:W-:Y:S01]  /*11fa0*/  @!P2 IMAD.MOV.U32 R2, RZ, RZ, R8 ;  /* 0x000000ffff02a224 */ /* 0x000fe200078e0008 */
[----:B------:R-:W-:-:S04]  /*11fb0*/  @!P2 LOP3.LUT R8, R6, 0x80, RZ, 0xc0, !PT ;  /* 0x000000800608a812 */ /* 0x000fc800078ec0ff */
[----:B------:R-:W-:Y:S01]  /*11fc0*/  @!P2 SHF.R.U32.HI R8, RZ, 0x3, R8 ;  /* 0x00000003ff08a819 */ /* 0x000fe20000011608 */
[----:B------:R0:W-:Y:S03]  /*11fd0*/  @!P2 LDGSTS.E.BYPASS.LTC128B.128 [R11+0x27400], desc[UR38][R2.64], !P3 ;  /* 0x27400000020bafae */ /* 0x0001e6000d901d66 */
[----:B------:R-:W-:-:S03]  /*11fe0*/  @!P2 ISETP.NE.U32.AND P3, PT, R8, RZ, PT ;  /* 0x000000ff0800a20c */ /* 0x000fc60003f65070 */
[----:B------:R0:W-:Y:S01]  /*11ff0*/  @!P2 LDGSTS.E.BYPASS.LTC128B.128 [R11+0x29400], desc[UR38][R2.64+0x80], !P6 ;  /* 0x29400080020bafae */ /* 0x0001e2000f101d66 */
[----:B------:R-:W-:-:S03]  /*12000*/  @!P2 ISETP.NE.U32.AND P6, PT, R9, RZ, PT ;  /* 0x000000ff0900a20c */ /* 0x000fc60003fc5070 */
[----:B------:R0:W-:Y:S04]  /*12010*/  @!P2 LDGSTS.E.BYPASS.LTC128B.128 [R11+0x2b400], desc[UR38][R2.64+0x100], !P4 ;  /* 0x2b400100020bafae */ /* 0x0001e8000e101d66 */
[----:B------:R0:W-:Y:S04]  /*12020*/  @!P2 LDGSTS.E.BYPASS.LTC128B.128 [R11+0x2d400], desc[UR38][R2.64+0x180], !P5 ;  /* 0x2d400180020bafae */ /* 0x0001e8000e901d66 */
[----:B------:R0:W-:Y:S04]  /*12030*/  @!P2 LDGSTS.E.BYPASS.LTC128B.128 [R11+0x2f400], desc[UR38][R2.64+0x200], !P0 ;  /* 0x2f400200020bafae */ /* 0x0001e8000c101d66 */
[----:B------:R0:W-:Y:S04]  /*12040*/  @!P2 LDGSTS.E.BYPASS.LTC128B.128 [R11+0x31400], desc[UR38][R2.64+0x280], !P1 ;  /* 0x31400280020bafae */ /* 0x0001e8000c901d66 */
[----:B------:R0:W-:Y:S04]  /*12050*/  @!P2 LDGSTS.E.BYPASS.LTC128B.128 [R11+0x33400], desc[UR38][R2.64+0x300], P6 ;  /* 0x33400300020bafae */ /* 0x0001e8000b101d66 */
[----:B------:R0:W-:Y:S04]  /*12060*/  @!P2 LDGSTS.E.BYPASS.LTC128B.128 [R11+0x35400], desc[UR38][R2.64+0x380], P3 ;  /* 0x35400380020bafae */ /* 0x0001e80009901d66 */
[----:B------:R-:W1:Y:S04]  /*12070*/  SHFL.IDX PT, R4, R4, 0x3, 0x181f ;  /* 0x00781f0004047f89 */ /* 0x000e6800000e0000 */
[----:B------:R-:W2:Y:S02]  /*12080*/  SHFL.IDX PT, R0, R0, 0x3, 0x181f ;  /* 0x00781f0000007f89 */ /* 0x000ea400000e0000 */
.L_x_4260:
[----:B0-----:R-:W3:Y:S01]  /*12090*/  LDL.LU R2, [R1+0x60] ;  /* 0x0000600001027983 */ /* 0x001ee20000300800 */
[----:B------:R-:W-:Y:S01]  /*120a0*/  BSSY B0, `(.L_x_4125) ;  /* 0x000001d000007945 */ /* 0x000fe20003800000 */
[----:B---3--:R-:W-:-:S13]  /*120b0*/  ISETP.GE.AND P2, PT, R2, R7, PT ;  /* 0x000000070200720c */ /* 0x008fda0003f46270 */
[----:B------:R-:W-:Y:S05]  /*120c0*/  @P2 BRA `(.L_x_4126) ;  /* 0x0000000000682947 */ /* 0x000fea0003800000 */
[----:B------:R-:W3:Y:S01]  /*120d0*/  LDL R8, [R1+0x14] ;  /* 0x0000140001087983 */ /* 0x000ee20000100800 */
[C---:B------:R-:W-:Y:S02]  /*120e0*/  LOP3.LUT P6, RZ, R19.reuse, 0x8, RZ, 0xc0, !PT ;  /* 0x0000000813ff7812 */ /* 0x040fe400078cc0ff */
[C---:B------:R-:W-:Y:S01]  /*120f0*/  LOP3.LUT P4, RZ, R19.reuse, 0x4, RZ, 0xc0, !PT ;  /* 0x0000000413ff7812 */ /* 0x040fe2000788c0ff */
[----:B------:R-:W0:Y:S01]  /*12100*/  S2R R2, SR_TID.X ;  /* 0x0000000000027919 */ /* 0x000e220000002100 */
[----:B------:R-:W-:Y:S02]  /*12110*/  LOP3.LUT P3, RZ, R19, 0x2, RZ, 0xc0, !PT ;  /* 0x0000000213ff7812 */ /* 0x000fe4000786c0ff */
[----:B------:R-:W-:Y:S02]  /*12120*/  LOP3.LUT R5, R5, 0x40, RZ, 0xc0, !PT ;  /* 0x0000004005057812 */ /* 0x000fe400078ec0ff */
[----:B------:R-:W-:Y:S02]  /*12130*/  LOP3.LUT R6, R6, 0x80, RZ, 0xc0, !PT ;  /* 0x0000008006067812 */ /* 0x000fe400078ec0ff */
[----:B------:R-:W-:-:S02]  /*12140*/  SHF.R.U32.HI R5, RZ, 0x2, R5 ;  /* 0x00000002ff057819 */ /* 0x000fc40000011605 */
[----:B------:R-:W-:Y:S01]  /*12150*/  SHF.R.U32.HI R6, RZ, 0x3, R6 ;  /* 0x00000003ff067819 */ /* 0x000fe20000011606 */
[----:B0-----:R-:W-:-:S05]  /*12160*/  IMAD.SHL.U32 R2, R2, 0x8, RZ ;  /* 0x0000000802027824 */ /* 0x001fca00078e00ff */
[----:B------:R-:W-:-:S04]  /*12170*/  LOP3.LUT R2, R2, 0x38, RZ, 0xc0, !PT ;  /* 0x0000003802027812 */ /* 0x000fc800078ec0ff */
[----:B--2---:R-:W-:-:S05]  /*12180*/  LEA R2, P2, R2, R0, 0x1 ;  /* 0x0000000002027211 */ /* 0x004fca00078408ff */
[----:B-1----:R-:W-:Y:S01]  /*12190*/  IMAD.X R3, RZ, RZ, R4, P2 ;  /* 0x000000ffff037224 */ /* 0x002fe200010e0604 */
[----:B------:R-:W-:-:S04]  /*121a0*/  ISETP.NE.U32.AND P2, PT, R5, RZ, PT ;  /* 0x000000ff0500720c */ /* 0x000fc80003f45070 */
[----:B------:R-:W-:Y:S01]  /*121b0*/  @!PT LDS RZ, [RZ] ;  /* 0x00000000fffff984 */ /* 0x000fe20000000800 */
[----:B------:R-:W-:Y:S01]  /*121c0*/  @!PT LDS RZ, [RZ] ;  /* 0x00000000fffff984 */ /* 0x000fe20000000800 */
[----:B------:R-:W-:Y:S01]  /*121d0*/  @!PT LDS RZ, [RZ] ;  /* 0x00000000fffff984 */ /* 0x000fe20000000800 */
[----:B---3--:R0:W-:Y:S04]  /*121e0*/  LDGSTS.E.BYPASS.LTC128B.128 [R8+0x27c00], desc[UR38][R2.64], !P6 ;  /* 0x27c0000002087fae */ /* 0x0081e8000f101d66 */
        /* <DEDUP_REMOVED lines=8> */
.L_x_4126:
[----:B------:R-:W-:Y:S05]  /*12270*/  BSYNC B0 ;  /* 0x0000000000007941 */ /* 0x000fea0003800000 */
.L_x_4125:
[----:B------:R-:W-:Y:S01]  /*12280*/  NOP ;  /* 0x0000000000007918 */ /* 0x000fe20000000000 */
[----:B------:R-:W-:-:S13]  /*12290*/  PLOP3.LUT P0, PT, PT, PT, PT, 0x80, 0x0 ;  /* 0x000000000000781c */ /* 0x000fda0003f0f070 */
.L_x_4127:
[----:B------:R-:W-:Y:S02]  /*122a0*/  PLOP3.LUT P1, PT, P1, P0, PT, 0xa2, 0x0 ;  /* 0x000000000000781c */ /* 0x000fe40000f21472 */
[----:B------:R-:W-:-:S08]  /*122b0*/  @P0 R2UR P1, UR4, R18 ;  /* 0x00000000120402ca */ /* 0x000fd00000020000 */
[----:B------:R-:W-:-:S05]  /*122c0*/  @P0 PLOP3.LUT P0, PT, P1, PT, PT, 0x80, 0x0 ;  /* 0x000000000000081c */ /* 0x000fca0000f0f070 */
[----:B------:R-:W-:Y:S01]  /*122d0*/  @!P1 SYNCS.ARRIVE.TRANS64.RED.A0T1 RZ, [UR4+0x38810], RZ ;  /* 0x038810ffffff99a7 */ /* 0x000fe20008200404 */
[----:B------:R-:W-:Y:S07]  /*122e0*/  @!P1 ARRIVES.LDGSTSBAR.64.TRANSCNT [UR4+0x38810] ;  /* 0x03881000ff0099b0 */ /* 0x000fee0008000a84 */
[----:B------:R-:W-:Y:S05]  /*122f0*/  @P0 BRA.U.ANY `(.L_x_4127) ;  /* 0xfffffffd00e80947 */ /* 0x000fea000393ffff */
[----:B0-----:R-:W3:Y:S02]  /*12300*/  LDL.LU R2, [R1+0x64] ;  /* 0x0000640001027983 */ /* 0x001ee40000300800 */
[----:B---3--:R-:W-:-:S05]  /*12310*/  VIADD R2, R2, 0x1 ;  /* 0x0000000102027836 */ /* 0x008fca0000000000 */
[----:B------:R0:W-:Y:S01]  /*12320*/  STL [R1+0x64], R2 ;  /* 0x0000640201007387 */ /* 0x0001e20000100800 */
[----:B--2---:R-:W-:-:S04]  /*12330*/  LEA.HI R0, R2, R2, RZ, 0x1 ;  /* 0x0000000202007211 */ /* 0x004fc800078f08ff */
[----:B------:R-:W-:-:S05]  /*12340*/  LOP3.LUT R0, R0, 0xfffffffe, RZ, 0xc0, !PT ;  /* 0xfffffffe00007812 */ /* 0x000fca00078ec0ff */
[----:B------:R-:W-:-:S05]  /*12350*/  IMAD.IADD R0, R2, 0x1, -R0 ;  /* 0x0000000102007824 */ /* 0x000fca00078e0a00 */
[----:B------:R-:W-:Y:S01]  /*12360*/  SHF.L.U32 R0, R0, 0x1f, RZ ;  /* 0x0000001f00007819 */ /* 0x000fe200000006ff */
[----:B------:R-:W-:Y:S01]  /*12370*/  NOP ;  /* 0x0000000000007918 */ /* 0x000fe20000000000 */
[----:B------:R0:W-:Y:S01]  /*12380*/  SYNCS.ARRIVE.TRANS64.A1T0 RZ, [R18+URZ+0x38810], RZ ;  /* 0x038810ff12ff79a7 */ /* 0x0001e2000810003f */
[----:B------:R-:W-:Y:S01]  /*12390*/  BSSY B0, `(.L_x_4128) ;  /* 0x0000003000007945 */ /* 0x000fe20003800000 */
[----:B------:R-:W2:Y:S03]  /*123a0*/  SYNCS.PHASECHK.TRANS64.TRYWAIT P0, [R18+URZ+0x38820], R0 ;  /* 0x03882000120075a7 */ /* 0x000ea6000800017f */
[----:B0-2---:R-:W-:Y:S05]  /*123b0*/  @!P0 BRA `(.L_x_4129) ;  /* 0x0000005800f08947 */ /* 0x005fea0003800000 */
.L_x_4261:
[----:B------:R-:W-:Y:S05]  /*123c0*/  BSYNC B0 ;  /* 0x0000000000007941 */ /* 0x000fea0003800000 */
.L_x_4128:
[----:B------:R-:W-:Y:S01]  /*123d0*/  LOP3.LUT P0, RZ, R19, 0x1, RZ, 0xc0, !PT ;  /* 0x0000000113ff7812 */ /* 0x000fe2000780c0ff */
[----:B------:R-:W-:-:S12]  /*123e0*/  BSSY B0, `(.L_x_4130) ;  /* 0x0000097000007945 */ /* 0x000fd80003800000 */
[----:B------:R-:W-:Y:S05]  /*123f0*/  @!P0 BRA `(.L_x_4131) ;  /* 0x0000000800548947 */ /* 0x000fea0003800000 */
[----:B-1----:R-:W0:Y:S04]  /*12400*/  LDL R4, [R1+0x10] ;  /* 0x0000100001047983 */ /* 0x002e280000100800 */
[----:B------:R-:W2:Y:S01]  /*12410*/  LDL R2, [R1+0x18] ;  /* 0x0000180001027983 */ /* 0x000ea20000100800 */
[----:B------:R-:W-:Y:S01]  /*12420*/  BSSY B1, `(.L_x_4132) ;  /* 0x0000008000017945 */ /* 0x000fe20003800000 */
[----:B------:R-:W1:Y:S02]  /*12430*/  S2R R3, SR_TID.X ;  /* 0x0000000000037919 */ /* 0x000e640000002100 */
[----:B-1----:R-:W-:-:S04]  /*12440*/  LOP3.LUT R3, R3, 0x7f, RZ, 0xc0, !PT ;  /* 0x0000007f03037812 */ /* 0x002fc800078ec0ff */
[----:B------:R-:W-:Y:S01]  /*12450*/  ISETP.NE.AND P1, PT, R3, RZ, PT ;  /* 0x000000ff0300720c */ /* 0x000fe20003f25270 */
[----:B0-----:R-:W-:Y:S01]  /*12460*/  IMAD R0, R4, 0x8, R18 ;  /* 0x0000000804007824 */ /* 0x001fe200078e0212 */
[----:B--2---:R-:W-:-:S04]  /*12470*/  SHF.L.U32 R2, R2, 0x1f, RZ ;  /* 0x0000001f02027819 */ /* 0x004fc800000006ff */
[----:B------:R-:W0:Y:S02]  /*12480*/  SYNCS.PHASECHK.TRANS64.TRYWAIT P0, [R0+URZ+0x38860], R2 ;  /* 0x03886002000075a7 */ /* 0x000e24000800017f */
[----:B0-----:R-:W-:Y:S05]  /*12490*/  @!P0 BRA `(.L_x_4133) ;  /* 0x0000005800cc8947 */ /* 0x001fea0003800000 */
.L_x_4262:
[----:B------:R-:W-:Y:S05]  /*124a0*/  BSYNC B1 ;  /* 0x0000000000017941 */ /* 0x000fea0003800000 */
.L_x_4132:
        /* <DEDUP_REMOVED lines=9> */
.L_x_4135:
[----:B------:R-:W-:Y:S05]  /*12540*/  BSYNC B1 ;  /* 0x0000000000017941 */ /* 0x000fea0003800000 */
.L_x_4134:
[----:B------:R-:W2:Y:S04]  /*12550*/  LDL R4, [R1+0x20] ;  /* 0x0000200001047983 */ /* 0x000ea80000100800 */
[----:B------:R-:W2:Y:S04]  /*12560*/  LDL.LU R3, [R1+0x30] ;  /* 0x0000300001037983 */ /* 0x000ea80000300800 */
[----:B0-----:R-:W3:Y:S01]  /*12570*/  LDL R2, [R1+0x10] ;  /* 0x0000100001027983 */ /* 0x001ee20000100800 */
        /* <DEDUP_REMOVED lines=8> */
[----:B---3--:R-:W-:-:S04]  /*12600*/  IMAD R2, R2, 0x10000, R18 ;  /* 0x0001000002027824 */ /* 0x008fc800078e0212 */
[----:B------:R-:W-:-:S07]  /*12610*/  VIADD R4, R2, 0x400 ;  /* 0x0000040002047836 */ /* 0x000fce0000000000 */
.L_x_4136:
        /* <DEDUP_REMOVED lines=15> */
.L_x_4137:
        /* <DEDUP_REMOVED lines=15> */
.L_x_4138:
        /* <DEDUP_REMOVED lines=15> */
.L_x_4139:
        /* <DEDUP_REMOVED lines=15> */
.L_x_4140:
        /* <DEDUP_REMOVED lines=15> */
.L_x_4141:
        /* <DEDUP_REMOVED lines=15> */
.L_x_4142:
        /* <DEDUP_REMOVED lines=15> */
.L_x_4143:
        /* <DEDUP_REMOVED lines=10> */
.L_x_4131:
[----:B------:R-:W-:Y:S05]  /*12d50*/  BSYNC B0 ;  /* 0x0000000000007941 */ /* 0x000fea0003800000 */
.L_x_4130:
[----:B-1----:R-:W0:Y:S04]  /*12d60*/  LDL R4, [R1+0x3c] ;  /* 0x00003c0001047983 */ /* 0x002e280000100800 */
        /* <DEDUP_REMOVED lines=19> */
[----:B------:R-:W2:Y:S04]  /*12ea0*/  LDL.LU R5, [R1+0x10] ;  /* 0x0000100001057983 */ /* 0x000ea80000300800 */
[----:B------:R-:W3:Y:S01]  /*12eb0*/  LDL.LU R9, [R1+0x18] ;  /* 0x0000180001097983 */ /* 0x000ee20000300800 */
[----:B------:R-:W-:Y:S01]  /*12ec0*/  LOP3.LUT P2, RZ, R19, 0x1, RZ, 0xc0, !PT ;  /* 0x0000000113ff7812 */ /* 0x000fe2000784c0ff */
[----:B------:R-:W-:Y:S01]  /*12ed0*/  BSSY B1, `(.L_x_4148) ;  /* 0x00000d7000017945 */ /* 0x000fe20003800000 */
[----:B--2---:R-:W-:-:S05]  /*12ee0*/  VIADD R2, R5, 0x1 ;  /* 0x0000000105027836 */ /* 0x004fca0000000000 */
[----:B------:R-:W-:-:S04]  /*12ef0*/  ISETP.NE.AND P0, PT, R2, 0x2, PT ;  /* 0x000000020200780c */ /* 0x000fc80003f05270 */
[----:B------:R-:W-:Y:S02]  /*12f00*/  SEL R3, RZ, 0x1, P0 ;  /* 0x00000001ff037807 */ /* 0x000fe40000000000 */
[----:B------:R-:W-:Y:S02]  /*12f10*/  SEL R10, R2, RZ, P0 ;  /* 0x000000ff020a7207 */ /* 0x000fe40000000000 */
[----:B---3--:R-:W-:-:S05]  /*12f20*/  LOP3.LUT R9, R9, R3, RZ, 0x3c, !PT ;  /* 0x0000000309097212 */ /* 0x008fca00078e3cff */
[----:B------:R0:W-:Y:S04]  /*12f30*/  STL [R1+0x18], R9 ;  /* 0x0000180901007387 */ /* 0x0001e80000100800 */
[----:B------:R0:W-:Y:S01]  /*12f40*/  STL [R1+0x10], R10 ;  /* 0x0000100a01007387 */ /* 0x0001e20000100800 */
        /* <DEDUP_REMOVED lines=24> */
.L_x_4150:
[----:B------:R-:W-:Y:S01]  /*130d0*/  IMAD R3, R10, 0x8, R18 ;  /* 0x000000080a037824 */ /* 0x000fe200078e0212 */
[----:B------:R-:W-:Y:S01]  /*130e0*/  SHF.L.U32 R2, R9, 0x1f, RZ ;  /* 0x0000001f09027819 */ /* 0x000fe200000006ff */
[----:B------:R-:W2:Y:S01]  /*130f0*/  S2R R5, SR_TID.X ;  /* 0x0000000000057919 */ /* 0x000ea20000002100 */
[----:B------:R-:W-:Y:S02]  /*13100*/  BSSY B3, `(.L_x_4151) ;  /* 0x0000005000037945 */ /* 0x000fe40003800000 */
[----:B------:R-:W3:Y:S01]  /*13110*/  SYNCS.PHASECHK.TRANS64.TRYWAIT P0, [R3+URZ+0x38840], R2 ;  /* 0x03884002030075a7 */ /* 0x000ee2000800017f */
[----:B--2---:R-:W-:-:S04]  /*13120*/  LOP3.LUT R5, R5, 0x7f, RZ, 0xc0, !PT ;  /* 0x0000007f05057812 */ /* 0x004fc800078ec0ff */
[----:B------:R-:W-:Y:S01]  /*13130*/  ISETP.NE.AND P1, PT, R5, RZ, PT ;  /* 0x000000ff0500720c */ /* 0x000fe20003f25270 */
[----:B---3--:R-:W-:-:S12]  /*13140*/  @!P0 BRA `(.L_x_4152) ;  /* 0x0000004c00b48947 */ /* 0x008fd80003800000 */
.L_x_4263:
[----:B------:R-:W-:Y:S05]  /*13150*/  BSYNC B3 ;  /* 0x0000000000037941 */ /* 0x000fea0003800000 */
.L_x_4151:
[----:B------:R-:W-:Y:S04]  /*13160*/  BSSY B3, `(.L_x_4153) ;  /* 0x0000009000037945 */ /* 0x000fe80003800000 */
[----:B------:R-:W-:Y:S05]  /*13170*/  @P1 BRA `(.L_x_4154) ;  /* 0x00000000001c1947 */ /* 0x000fea0003800000 */
[----:B-1----:R-:W1:Y:S01]  /*13180*/  S2R R6, SR_TID.X ;  /* 0x0000000000067919 */ /* 0x002e620000002100 */
[----:B------:R-:W-:-:S04]  /*13190*/  IMAD.MOV.U32 R5, RZ, RZ, 0x2000 ;  /* 0x00002000ff057424 */ /* 0x000fc800078e00ff */
[----:B------:R3:W-:Y:S01]  /*131a0*/  SYNCS.ARRIVE.TRANS64 RZ, [R3+URZ+0x38830], R5 ;  /* 0x0388300503ff79a7 */ /* 0x0007e2000800003f */
[----:B-1----:R-:W-:-:S04]  /*131b0*/  LOP3.LUT R6, R6, 0x1f, RZ, 0xc0, !PT ;  /* 0x0000001f06067812 */ /* 0x002fc800078ec0ff */
[----:B------:R-:W-:-:S13]  /*131c0*/  ISETP.NE.AND P0, PT, R6, RZ, PT ;  /* 0x000000ff0600720c */ /* 0x000fda0003f05270 */
[----:B---3--:R-:W-:Y:S05]  /*131d0*/  @!P0 BRA `(.L_x_4154) ;  /* 0x0000000000048947 */ /* 0x008fea0003800000 */
[----:B------:R-:W-:Y:S01]  /*131e0*/  BPT.TRAP 0x1 ;  /* 0x000000040000795c */ /* 0x000fe20000300000 */
.L_x_4154:
[----:B------:R-:W-:Y:S05]  /*131f0*/  BSYNC B3 ;  /* 0x0000000000037941 */ /* 0x000fea0003800000 */
.L_x_4153:
[----:B------:R-:W3:Y:S04]  /*13200*/  LDL R5, [R1+0x10] ;  /* 0x0000100001057983 */ /* 0x000ee80000100800 */
[----:B-1----:R-:W4:Y:S01]  /*13210*/  LDL R6, [R1+0x20] ;  /* 0x0000200001067983 */ /* 0x002f220000100800 */
[----:B0-----:R-:W-:Y:S01]  /*13220*/  IMAD.MOV.U32 R9, RZ, RZ, RZ ;  /* 0x000000ffff097224 */ /* 0x001fe200078e00ff */
[----:B------:R-:W-:Y:S01]  /*13230*/  UIADD3 UR4, UP0, UR40, 0x370, URZ ;  /* 0x0000037028047890 */ /* 0x000fe2000ff1e03f */
[----:B------:R-:W-:Y:S01]  /*13240*/  PLOP3.LUT P0, PT, PT, PT, PT, 0x80, 0x0 ;  /* 0x000000000000781c */ /* 0x000fe20003f0f070 */
[----:B------:R-:W-:Y:S01]  /*13250*/  UMOV UR6, 0x0 ;  /* 0x0000000000067882 */ /* 0x000fe20000000000 */
[----:B------:R-:W-:Y:S01]  /*13260*/  UMOV UR7, 0x14f00000 ;  /* 0x14f0000000077882 */ /* 0x000fe20000000000 */
[----:B------:R-:W-:Y:S01]  /*13270*/  R2UR UR10, R9 ;  /* 0x00000000090a72ca */ /* 0x000fe200000e0000 */
[----:B------:R-:W-:Y:S01]  /*13280*/  UIADD3.X UR5, URZ, UR41, URZ, UP0, !UPT ;  /* 0x000000293f057290 */ /* 0x000fe200087fe43f */
[----:B---3--:R-:W-:-:S02]  /*13290*/  IMAD R5, R5, 0x2000, R18 ;  /* 0x0000200005057824 */ /* 0x008fc400078e0212 */
[----:B----4-:R-:W-:Y:S02]  /*132a0*/  IMAD R0, R0, 0x40, R6 ;  /* 0x0000004000007824 */ /* 0x010fe400078e0206 */
[----:B------:R-:W-:Y:S02]  /*132b0*/  VIADD R5, R5, 0x22400 ;  /* 0x0002240005057836 */ /* 0x000fe40000000000 */
[----:B------:R-:W-:-:S07]  /*132c0*/  VIADD R6, R3, 0x38830 ;  /* 0x0003883003067836 */ /* 0x000fce0000000000 */
.L_x_4155:
        /* <DEDUP_REMOVED lines=13> */
.L_x_4264:
[----:B------:R-:W-:Y:S05]  /*133a0*/  BSYNC B3 ;  /* 0x0000000000037941 */ /* 0x000fea0003800000 */
.L_x_4156:
[----:B------:R-:W-:Y:S01]  /*133b0*/  BSSY B3, `(.L_x_4158) ;  /* 0x000000b000037945 */ /* 0x000fe20003800000 */
[----:B------:R-:W-:Y:S02]  /*133c0*/  IMAD.MOV.U32 R6, RZ, RZ, 0x0 ;  /* 0x00000000ff067424 */ /* 0x000fe400078e00ff */
[----:B------:R-:W-:Y:S01]  /*133d0*/  IMAD.MOV.U32 R7, RZ, RZ, 0x14f00000 ;  /* 0x14f00000ff077424 */ /* 0x000fe200078e00ff */
[----:B------:R-:W-:Y:S06]  /*133e0*/  @P1 BRA `(.L_x_4159) ;  /* 0x00000000001c1947 */ /* 0x000fec0003800000 */
[----:B------:R-:W1:Y:S01]  /*133f0*/  S2R R5, SR_TID.X ;  /* 0x0000000000057919 */ /* 0x000e620000002100 */
[----:B0-2---:R-:W-:-:S04]  /*13400*/  IMAD.MOV.U32 R2, RZ, RZ, 0x10000 ;  /* 0x00010000ff027424 */ /* 0x005fc800078e00ff */
[----:B------:R3:W-:Y:S01]  /*13410*/  SYNCS.ARRIVE.TRANS64 RZ, [R3+URZ+0x38850], R2 ;  /* 0x0388500203ff79a7 */ /* 0x0007e2000800003f */
[----:B-1----:R-:W-:-:S04]  /*13420*/  LOP3.LUT R5, R5, 0x1f, RZ, 0xc0, !PT ;  /* 0x0000001f05057812 */ /* 0x002fc800078ec0ff */
[----:B------:R-:W-:-:S13]  /*13430*/  ISETP.NE.AND P0, PT, R5, RZ, PT ;  /* 0x000000ff0500720c */ /* 0x000fda0003f05270 */
[----:B---3--:R-:W-:Y:S05]  /*13440*/  @!P0 BRA `(.L_x_4159) ;  /* 0x0000000000048947 */ /* 0x008fea0003800000 */
[----:B------:R-:W-:Y:S01]  /*13450*/  BPT.TRAP 0x1 ;  /* 0x000000040000795c */ /* 0x000fe20000300000 */
.L_x_4159:
[----:B------:R-:W-:Y:S05]  /*13460*/  BSYNC B3 ;  /* 0x0000000000037941 */ /* 0x000fea0003800000 */
.L_x_4158:
[----:B0-2---:R-:W2:Y:S01]  /*13470*/  LDL R2, [R1+0x10] ;  /* 0x0000100001027983 */ /* 0x005ea20000100800 */
        /* <DEDUP_REMOVED lines=9> */
.L_x_4160:
        /* <DEDUP_REMOVED lines=15> */
.L_x_4161:
        /* <DEDUP_REMOVED lines=15> */
.L_x_4162:
        /* <DEDUP_REMOVED lines=15> */
.L_x_4163:
        /* <DEDUP_REMOVED lines=15> */
.L_x_4164:
        /* <DEDUP_REMOVED lines=15> */
.L_x_4165:
        /* <DEDUP_REMOVED lines=15> */
.L_x_4166:
        /* <DEDUP_REMOVED lines=15> */
.L_x_4167:
        /* <DEDUP_REMOVED lines=10> */
.L_x_4149:
[----:B------:R-:W-:Y:S05]  /*13c40*/  BSYNC B1 ;  /* 0x0000000000017941 */ /* 0x000fea0003800000 */
.L_x_4148:
[----:B------:R-:W2:Y:S02]  /*13c50*/  LDL.LU R5, [R1+0x3c] ;  /* 0x00003c0001057983 */ /* 0x000ea40000300800 */
[----:B--2---:R-:W-:-:S07]  /*13c60*/  VIADD R0, R5, 0xfffffffd ;  /* 0xfffffffd05007836 */ /* 0x004fce0000000000 */
.L_x_4147:
[----:B------:R-:W-:Y:S05]  /*13c70*/  BSYNC B2 ;  /* 0x0000000000027941 */ /* 0x000fea0003800000 */
.L_x_4146:
[----:B------:R-:W-:Y:S01]  /*13c80*/  VIADD R8, R8, 0xfffffffe ;  /* 0xfffffffe08087836 */ /* 0x000fe20000000000 */
[----:B------:R-:W-:-:S04]  /*13c90*/  LOP3.LUT R4, RZ, R4, RZ, 0x33, !PT ;  /* 0x00000004ff047212 */ /* 0x000fc800078e33ff */
[----:B------:R-:W-:-:S13]  /*13ca0*/  ISETP.NE.AND P0, PT, R8, R4, PT ;  /* 0x000000040800720c */ /* 0x000fda0003f05270 */
[----:B------:R-:W-:Y:S05]  /*13cb0*/  @!P0 BRA `(.L_x_4145) ;  /* 0x0000001800e08947 */ /* 0x000fea0003800000 */
.L_x_4208:
[----:B------:R-:W2:Y:S04]  /*13cc0*/  LDL.LU R3, [R1+0x10] ;  /* 0x0000100001037983 */ /* 0x000ea80000300800 */
[----:B------:R-:W3:Y:S01]  /*13cd0*/  LDL.LU R2, [R1+0x18] ;  /* 0x0000180001027983 */ /* 0x000ee20000300800 */
        /* <DEDUP_REMOVED lines=8> */
[----:B0-----:R-:W-:Y:S06]  /*13d60*/  @!P1 BRA `(.L_x_4169) ;  /* 0x0000000c00349947 */ /* 0x001fec0003800000 */
        /* <DEDUP_REMOVED lines=24> */
.L_x_4170:
        /* <DEDUP_REMOVED lines=8> */
.L_x_4265:
[----:B------:R-:W-:Y:S05]  /*13f70*/  BSYNC B2 ;  /* 0x0000000000027941 */ /* 0x000fea0003800000 */
.L_x_4171:
        /* <DEDUP_REMOVED lines=9> */
.L_x_4174:
[----:B------:R-:W-:Y:S05]  /*14010*/  BSYNC B2 ;  /* 0x0000000000027941 */ /* 0x000fea0003800000 */
.L_x_4173:
        /* <DEDUP_REMOVED lines=12> */
.L_x_4175:
        /* <DEDUP_REMOVED lines=13> */
.L_x_4266:
[----:B------:R-:W-:Y:S05]  /*141b0*/  BSYNC B2 ;  /* 0x0000000000027941 */ /* 0x000fea0003800000 */
.L_x_4176:
        /* <DEDUP_REMOVED lines=11> */
.L_x_4179:
[----:B------:R-:W-:Y:S05]  /*14270*/  BSYNC B2 ;  /* 0x0000000000027941 */ /* 0x000fea0003800000 */
.L_x_4178:
        /* <DEDUP_REMOVED lines=9> */
.L_x_4180:
        /* <DEDUP_REMOVED lines=15> */
.L_x_4181:
        /* <DEDUP_REMOVED lines=15> */
.L_x_4182:
        /* <DEDUP_REMOVED lines=15> */
.L_x_4183:
        /* <DEDUP_REMOVED lines=15> */
.L_x_4184:
        /* <DEDUP_REMOVED lines=15> */
.L_x_4185:
        /* <DEDUP_REMOVED lines=15> */
.L_x_4186:
        /* <DEDUP_REMOVED lines=15> */
.L_x_4187:
        /* <DEDUP_REMOVED lines=10> */
.L_x_4169:
[----:B------:R-:W-:Y:S05]  /*14a40*/  BSYNC B1 ;  /* 0x0000000000017941 */ /* 0x000fea0003800000 */
.L_x_4168:
[----:B------:R-:W-:Y:S01]  /*14a50*/  VIADD R7, R7, 0x1 ;  /* 0x0000000107077836 */ /* 0x000fe20000000000 */
[----:B------:R-:W-:Y:S01]  /*14a60*/  LOP3.LUT P2, RZ, R19, 0x1, RZ, 0xc0, !PT ;  /* 0x0000000113ff7812 */ /* 0x000fe2000784c0ff */
[----:B------:R-:W-:Y:S03]  /*14a70*/  BSSY B1, `(.L_x_4188) ;  /* 0x00000d8000017945 */ /* 0x000fe60003800000 */
[----:B------:R-:W-:-:S04]  /*14a80*/  ISETP.NE.AND P0, PT, R7, 0x2, PT ;  /* 0x000000020700780c */ /* 0x000fc80003f05270 */
[----:B------:R-:W-:Y:S02]  /*14a90*/  SEL R2, RZ, 0x1, P0 ;  /* 0x00000001ff027807 */ /* 0x000fe40000000000 */
[----:B0-----:R-:W-:Y:S02]  /*14aa0*/  SEL R9, R7, RZ, P0 ;  /* 0x000000ff07097207 */ /* 0x001fe40000000000 */
[----:B------:R-:W-:Y:S01]  /*14ab0*/  LOP3.LUT R8, R6, R2, RZ, 0x3c, !PT ;  /* 0x0000000206087212 */ /* 0x000fe200078e3cff */
[----:B------:R-:W-:-:S04]  /*14ac0*/  VIADD R6, R0, 0xffffffff ;  /* 0xffffffff00067836 */ /* 0x000fc80000000000 */
        /* <DEDUP_REMOVED lines=27> */
.L_x_4190:
        /* <DEDUP_REMOVED lines=8> */
.L_x_4267:
[----:B------:R-:W-:Y:S05]  /*14d00*/  BSYNC B2 ;  /* 0x0000000000027941 */ /* 0x000fea0003800000 */
.L_x_4191:
        /* <DEDUP_REMOVED lines=9> */
.L_x_4194:
[----:B------:R-:W-:Y:S05]  /*14da0*/  BSYNC B2 ;  /* 0x0000000000027941 */ /* 0x000fea0003800000 */
.L_x_4193:
[----:B------:R-:W2:Y:S04]  /*14db0*/  LDL R3, [R1+0x10] ;  /* 0x0000100001037983 */ /* 0x000ea80000100800 */
[----:B------:R-:W3:Y:S01]  /*14dc0*/  LDL R5, [R1+0x20] ;  /* 0x0000200001057983 */ /* 0x000ee20000100800 */
[----:B0-----:R-:W-:Y:S01]  /*14dd0*/  IMAD.MOV.U32 R8, RZ, RZ, RZ ;  /* 0x000000ffff087224 */ /* 0x001fe200078e00ff */
[----:B------:R-:W-:Y:S01]  /*14de0*/  UIADD3 UR4, UP0, UR40, 0x370, URZ ;  /* 0x0000037028047890 */ /* 0x000fe2000ff1e03f */
[----:B------:R-:W-:Y:S01]  /*14df0*/  PLOP3.LUT P0, PT, PT, PT, PT, 0x80, 0x0 ;  /* 0x000000000000781c */ /* 0x000fe20003f0f070 */
[----:B------:R-:W-:Y:S01]  /*14e00*/  UMOV UR6, 0x0 ;  /* 0x0000000000067882 */ /* 0x000fe20000000000 */
[----:B------:R-:W-:Y:S01]  /*14e10*/  UMOV UR7, 0x14f00000 ;  /* 0x14f0000000077882 */ /* 0x000fe20000000000 */
[----:B------:R-:W-:Y:S01]  /*14e20*/  R2UR UR10, R8 ;  /* 0x00000000080a72ca */ /* 0x000fe200000e0000 */
[----:B------:R-:W-:Y:S01]  /*14e30*/  UIADD3.X UR5, URZ, UR41, URZ, UP0, !UPT ;  /* 0x000000293f057290 */ /* 0x000fe200087fe43f */
[----:B--2---:R-:W-:-:S02]  /*14e40*/  IMAD R3, R3, 0x2000, R18 ;  /* 0x0000200003037824 */ /* 0x004fc400078e0212 */
[----:B---3--:R-:W-:Y:S02]  /*14e50*/  IMAD R7, R7, 0x40, R5 ;  /* 0x0000004007077824 */ /* 0x008fe400078e0205 */
[----:B------:R-:W-:Y:S02]  /*14e60*/  VIADD R3, R3, 0x22400 ;  /* 0x0002240003037836 */ /* 0x000fe40000000000 */
[----:B------:R-:W-:-:S07]  /*14e70*/  VIADD R5, R4, 0x38830 ;  /* 0x0003883004057836 */ /* 0x000fce0000000000 */
.L_x_4195:
        /* <DEDUP_REMOVED lines=13> */
.L_x_4268:
[----:B------:R-:W-:Y:S05]  /*14f50*/  BSYNC B2 ;  /* 0x0000000000027941 */ /* 0x000fea0003800000 */
.L_x_4196:
        /* <DEDUP_REMOVED lines=11> */
.L_x_4199:
[----:B------:R-:W-:Y:S05]  /*15010*/  BSYNC B2 ;  /* 0x0000000000027941 */ /* 0x000fea0003800000 */
.L_x_4198:
[----:B------:R-:W2:Y:S01]  /*15020*/  LDL R5, [R1+0x10] ;  /* 0x0000100001057983 */ /* 0x000ea20000100800 */
        /* <DEDUP_REMOVED lines=9> */
.L_x_4200:
        /* <DEDUP_REMOVED lines=15> */
.L_x_4201:
        /* <DEDUP_REMOVED lines=15> */
.L_x_4202:
        /* <DEDUP_REMOVED lines=15> */
.L_x_4203:
        /* <DEDUP_REMOVED lines=15> */
.L_x_4204:
        /* <DEDUP_REMOVED lines=15> */
.L_x_4205:
        /* <DEDUP_REMOVED lines=15> */
.L_x_4206:
        /* <DEDUP_REMOVED lines=15> */
.L_x_4207:
        /* <DEDUP_REMOVED lines=10> */
.L_x_4189:
[----:B------:R-:W-:Y:S05]  /*157f0*/  BSYNC B1 ;  /* 0x0000000000017941 */ /* 0x000fea0003800000 */
.L_x_4188:
[----:B------:R-:W2:Y:S01]  /*15800*/  LDL R2, [R1+0x24] ;  /* 0x0000240001027983 */ /* 0x000ea20000100800 */
[----:B------:R-:W-:Y:S01]  /*15810*/  VIADD R0, R0, 0xfffffffe ;  /* 0xfffffffe00007836 */ /* 0x000fe20000000000 */
[----:B--2---:R-:W-:-:S13]  /*15820*/  ISETP.GT.AND P0, PT, R6, R2, PT ;  /* 0x000000020600720c */ /* 0x004fda0003f04270 */
[----:B------:R-:W-:Y:S05]  /*15830*/  @P0 BRA `(.L_x_4208) ;  /* 0xffffffe400200947 */ /* 0x000fea000383ffff */
.L_x_4145:
[----:B------:R-:W-:Y:S05]  /*15840*/  BSYNC B0 ;  /* 0x0000000000007941 */ /* 0x000fea0003800000 */
.L_x_4144:
[----:B------:R-:W2:Y:S04]  /*15850*/  LDL.LU R4, [R1+0x10] ;  /* 0x0000100001047983 */ /* 0x000ea80000300800 */
[----:B------:R-:W3:Y:S01]  /*15860*/  LDL.LU R3, [R1+0x18] ;  /* 0x0000180001037983 */ /* 0x000ee20000300800 */
[----:B------:R-:W1:Y:S01]  /*15870*/  S2R R2, SR_TID.X ;  /* 0x0000000000027919 */ /* 0x000e620000002100 */
[----:B------:R-:W-:Y:S01]  /*15880*/  BSSY B0, `(.L_x_4209) ;  /* 0x0000016000007945 */ /* 0x000fe20003800000 */
[----:B-1----:R-:W-:-:S04]  /*15890*/  LOP3.LUT R2, R2, 0x7f, RZ, 0xc0, !PT ;  /* 0x0000007f02027812 */ /* 0x002fc800078ec0ff */
[----:B------:R-:W-:Y:S01]  /*158a0*/  ISETP.NE.AND P1, PT, R2, RZ, PT ;  /* 0x000000ff0200720c */ /* 0x000fe20003f25270 */
[----:B--2---:R-:W-:-:S05]  /*158b0*/  VIADD R0, R4, 0x1 ;  /* 0x0000000104007836 */ /* 0x004fca0000000000 */
[----:B------:R-:W-:-:S04]  /*158c0*/  ISETP.NE.AND P0, PT, R0, 0x2, PT ;  /* 0x000000020000780c */ /* 0x000fc80003f05270 */
[----:B------:R-:W-:-:S04]  /*158d0*/  SEL R2, RZ, 0x1, P0 ;  /* 0x00000001ff027807 */ /* 0x000fc80000000000 */
[----:B---3--:R-:W-:-:S05]  /*158e0*/  LOP3.LUT R3, R3, R2, RZ, 0x3c, !PT ;  /* 0x0000000203037212 */ /* 0x008fca00078e3cff */
[----:B------:R1:W-:Y:S01]  /*158f0*/  STL [R1+0x18], R3 ;  /* 0x0000180301007387 */ /* 0x0003e20000100800 */
[----:B------:R-:W-:Y:S05]  /*15900*/  @P1 BRA `(.L_x_4210) ;  /* 0x0000000000341947 */ /* 0x000fea0003800000 */
[----:B------:R-:W2:Y:S01]  /*15910*/  S2R R2, SR_LANEID ;  /* 0x0000000000027919 */ /* 0x000ea20000000000 */
[----:B------:R-:W-:Y:S02]  /*15920*/  VOTEU.ANY UR4, UPT, PT ;  /* 0x0000000000047886 */ /* 0x000fe400038e0100 */
[----:B------:R-:W2:Y:S08]  /*15930*/  FLO.U32 R4, UR4 ;  /* 0x0000000400047d00 */ /* 0x000eb000080e0000 */
[----:B------:R-:W3:Y:S01]  /*15940*/  POPC R5, UR4 ;  /* 0x0000000400057d09 */ /* 0x000ee20008000000 */
[----:B--2---:R-:W-:-:S02]  /*15950*/  ISETP.EQ.U32.AND P1, PT, R4, R2, PT ;  /* 0x000000020400720c */ /* 0x004fc40003f22070 */
[----:B-1----:R-:W3:Y:S11]  /*15960*/  LDC.64 R2, c[0x0][0xd60] ;  /* 0x00035800ff027b82 */ /* 0x002ef60000000a00 */
[----:B---3--:R1:W2:Y:S02]  /*15970*/  @P1 ATOMG.E.ADD.STRONG.GPU PT, R2, desc[UR38][R2.64], R5 ;  /* 0x00000005020219a8 */ /* 0x0082a400081ee1e6 */
[----:B-1----:R-:W1:Y:S02]  /*15980*/  S2R R3, SR_LTMASK ;  /* 0x0000000000037919 */ /* 0x002e640000003900 */
[----:B-1----:R-:W-:-:S06]  /*15990*/  LOP3.LUT R3, R3, UR4, RZ, 0xc0, !PT ;  /* 0x0000000403037c12 */ /* 0x002fcc000f8ec0ff */
[----:B------:R-:W1:Y:S01]  /*159a0*/  POPC R3, R3 ;  /* 0x0000000300037309 */ /* 0x000e620000000000 */
[----:B--2---:R-:W1:Y:S02]  /*159b0*/  SHFL.IDX PT, R2, R2, R4, 0x1f ;  /* 0x00001f0402027589 */ /* 0x004e6400000e0000 */
[----:B-1----:R-:W-:-:S05]  /*159c0*/  IADD3 R2, R2, UR36, R3 ;  /* 0x0000002402027c10 */ /* 0x002fca000fffe003 */
[----:B------:R2:W-:Y:S02]  /*159d0*/  STL [R1], R2 ;  /* 0x0000000201007387 */ /* 0x0005e40000100800 */
.L_x_4210:
[----:B------:R-:W-:Y:S05]  /*159e0*/  BSYNC B0 ;  /* 0x0000000000007941 */ /* 0x000fea0003800000 */
.L_x_4209:
[----:B------:R-:W-:-:S05]  /*159f0*/  SEL R0, R0, RZ, P0 ;  /* 0x000000ff00007207 */ /* 0x000fca0000000000 */
[----:B------:R3:W-:Y:S02]  /*15a00*/  STL [R1+0x10], R0 ;  /* 0x0000100001007387 */ /* 0x0007e40000100800 */
.L_x_4106:
[----:B------:R-:W-:Y:S05]  /*15a10*/  BSYNC B7 ;  /* 0x0000000000077941 */ /* 0x000fea0003800000 */
.L_x_4104:
        /* <DEDUP_REMOVED lines=8> */
[----:B--23--:R-:W2:Y:S04]  /*15aa0*/  LDS.128 R4, [R18+0x388d0] ;  /* 0x0388d00012047984 */ /* 0x00cea80000000c00 */
[----:B--2---:R2:W-:Y:S04]  /*15ab0*/  STL.64 [R1], R4 ;  /* 0x0000000401007387 */ /* 0x0045e80000100a00 */
[----:B------:R2:W-:Y:S01]  /*15ac0*/  STL.64 [R1+0x8], R6 ;  /* 0x0000080601007387 */ /* 0x0005e20000100a00 */
[----:B------:R-:W-:Y:S06]  /*15ad0*/  BAR.ARV 0x4, 0x180 ;  /* 0x0106000000007b1d */ /* 0x000fec0000002000 */
[----:B------:R-:W-:Y:S05]  /*15ae0*/  BRA `(.L_x_4212) ;  /* 0x0000000c001c7947 */ /* 0x000fea0003800000 */
.L_x_4211:
[----:B------:R-:W5:Y:S01]  /*15af0*/  S2R R16, SR_TID.X ;  /* 0x0000000000107919 */ /* 0x000f620000002100 */
[----:B------:R-:W-:Y:S01]  /*15b00*/  UMOV UR4, 0xffffffff ;  /* 0xffffffff00047882 */ /* 0x000fe20000000000 */
[----:B-----5:R-:W-:-:S04]  /*15b10*/  LOP3.LUT R16, R16, 0x1f, RZ, 0xc0, !PT ;  /* 0x0000001f10107812 */ /* 0x020fc800078ec0ff */
[----:B------:R-:W-:Y:S01]  /*15b20*/  ISETP.NE.AND P0, PT, R16, 0x1f, PT ;  /* 0x0000001f1000780c */ /* 0x000fe20003f05270 */
[----:B------:R-:W-:-:S12]  /*15b30*/  BRA.DIV UR4, `(.L_x_4213) ;  /* 0x0000002604b07947 */ /* 0x000fd8000b800000 */
[----:B-1----:R-:W0:Y:S01]  /*15b40*/  LDL.LU R3, [R1] ;  /* 0x0000000001037983 */ /* 0x002e220000300800 */
[----:B------:R-:W-:-:S03]  /*15b50*/  ULDC UR4, c[0x0][0xd3c] ;  /* 0x00034f0000047ab9 */ /* 0x000fc60000000800 */
[----:B---3--:R-:W4:Y:S01]  /*15b60*/  LDL R4, [R1+0xc] ;  /* 0x00000c0001047983 */ /* 0x008f220000100800 */
[----:B0-----:R-:W-:Y:S02]  /*15b70*/  IMAD.MOV.U32 R10, RZ, RZ, R3 ;  /* 0x000000ffff0a7224 */ /* 0x001fe400078e0003 */
[----:B----4-:R-:W-:-:S05]  /*15b80*/  IMAD.IADD R0, R4, 0x1, R16 ;  /* 0x0000000104007824 */ /* 0x010fca00078e0210 */
[----:B------:R-:W-:-:S13]  /*15b90*/  ISETP.GE.OR P1, PT, R0, UR4, !P0 ;  /* 0x0000000400007c0c */ /* 0x000fda000c726670 */
[----:B--2---:R-:W0:Y:S08]  /*15ba0*/  @!P1 LDC.64 R2, c[0x0][0xd80] ;  /* 0x00036000ff029b82 */ /* 0x004e300000000a00 */
        /* <DEDUP_REMOVED lines=11> */
[----:B------:R-:W-:Y:S01]  /*15c60*/  SHFL.IDX PT, R8, R10, 0x1, 0x1f ;  /* 0x00201f000a087f89 */ /* 0x000fe200000e0000 */
[----:B--2---:R-:W-:Y:S01]  /*15c70*/  @!P1 IMAD.MOV.U32 R5, RZ, RZ, R6 ;  /* 0x000000ffff059224 */ /* 0x004fe200078e0006 */
[----:B------:R-:W-:-:S02]  /*15c80*/  CS2R R6, SRZ ;  /* 0x0000000000067805 */ /* 0x000fc4000001ff00 */
[----:B---3--:R-:W-:Y:S01]  /*15c90*/  @!P1 IMAD.MOV.U32 R7, RZ, RZ, R2 ;  /* 0x000000ffff079224 */ /* 0x008fe200078e0002 */
[----:B------:R-:W-:-:S03]  /*15ca0*/  ISETP.NE.AND P1, PT, R16, RZ, PT ;  /* 0x000000ff1000720c */ /* 0x000fc60003f25270 */
        /* <DEDUP_REMOVED lines=17> */
.L_x_4278:
[----:B------:R-:W-:Y:S02]  /*15dc0*/  ULDC UR4, c[0x0][0xd38] ;  /* 0x00034e0000047ab9 */ /* 0x000fe40000000800 */
[----:B------:R-:W-:-:S04]  /*15dd0*/  IMAD.U32 R3, RZ, RZ, UR4 ;  /* 0x00000004ff037e24 */ /* 0x000fc8000f8e00ff */
[----:B-1----:R-:W-:-:S04]  /*15de0*/  IMAD R9, R9, R3, RZ ;  /* 0x0000000309097224 */ /* 0x002fc800078e02ff */
[----:B------:R-:W-:-:S05]  /*15df0*/  IMAD.IADD R4, R8, 0x1, R9 ;  /* 0x0000000108047824 */ /* 0x000fca00078e0209 */
[----:B------:R-:W-:-:S13]  /*15e00*/  ISETP.GT.AND P6, PT, R4, R0, PT ;  /* 0x000000000400720c */ /* 0x000fda0003fc4270 */
[----:B------:R-:W-:Y:S05]  /*15e10*/  @P6 BRA `(.L_x_4214) ;  /* 0x0000000000ac6947 */ /* 0x000fea0003800000 */
.L_x_4217:
        /* <DEDUP_REMOVED lines=37> */
.L_x_4286:
[----:B------:R-:W-:Y:S02]  /*16070*/  ULDC UR4, c[0x0][0xd38] ;  /* 0x00034e0000047ab9 */ /* 0x000fe40000000800 */
[----:B------:R-:W-:-:S04]  /*16080*/  IMAD.U32 R3, RZ, RZ, UR4 ;  /* 0x00000004ff037e24 */ /* 0x000fc8000f8e00ff */
[----:B-1----:R-:W-:-:S04]  /*16090*/  IMAD R9, R9, R3, RZ ;  /* 0x0000000309097224 */ /* 0x002fc800078e02ff */
[----:B------:R-:W-:-:S05]  /*160a0*/  IMAD.IADD R4, R9, 0x1, R4 ;  /* 0x0000000109047824 */ /* 0x000fca00078e0204 */
[----:B------:R-:W-:-:S13]  /*160b0*/  ISETP.GT.AND P6, PT, R4, R0, PT ;  /* 0x000000000400720c */ /* 0x000fda0003fc4270 */
[----:B------:R-:W-:Y:S05]  /*160c0*/  @!P6 BRA `(.L_x_4217) ;  /* 0xfffffffc0054e947 */ /* 0x000fea000383ffff */
.L_x_4214:
        /* <DEDUP_REMOVED lines=9> */
.L_x_4291:
[----:B------:R-:W-:-:S13]  /*16160*/  ISETP.NE.AND P0, PT, R8, RZ, PT ;  /* 0x000000ff0800720c */ /* 0x000fda0003f05270 */
[----:B------:R-:W-:Y:S05]  /*16170*/  @!P0 BRA `(.L_x_4219) ;  /* 0x0000000000148947 */ /* 0x000fea0003800000 */
[----:B------:R-:W-:Y:S01]  /*16180*/  UMOV UR4, 0xffffffff ;  /* 0xffffffff00047882 */ /* 0x000fe20000000000 */
[----:B------:R-:W-:Y:S02]  /*16190*/  VIADD R12, R4, 0xffffffff ;  /* 0xffffffff040c7836 */ /* 0x000fe40000000000 */
[----:B------:R-:W-:Y:S05]  /*161a0*/  BRA.DIV UR4, `(.L_x_4220) ;  /* 0x0000002a04a47947 */ /* 0x000fea000b800000 */
[----:B0-----:R0:W4:Y:S02]  /*161b0*/  SHFL.IDX PT, R2, R2, R12, 0x1f ;  /* 0x00001f0c02027589 */ /* 0x00112400000e0000 */
.L_x_4294:
[----:B----4-:R-:W-:-:S07]  /*161c0*/  IMAD.MOV.U32 R6, RZ, RZ, R2 ;  /* 0x000000ffff067224 */ /* 0x010fce00078e0002 */
.L_x_4219:
[----:B------:R-:W4:Y:S01]  /*161d0*/  LDL.LU R10, [R1+0xc] ;  /* 0x00000c00010a7983 */ /* 0x000f220000300800 */
[----:B------:R-:W-:Y:S01]  /*161e0*/  IMAD R9, R6, R3, R9 ;  /* 0x0000000306097224 */ /* 0x000fe200078e0209 */
[----:B--2---:R-:W-:-:S03]  /*161f0*/  IABS R6, R5 ;  /* 0x0000000500067213 */ /* 0x004fc60000000000 */
[----:B------:R-:W-:Y:S01]  /*16200*/  IMAD.IADD R0, R0, 0x1, -R9 ;  /* 0x0000000100007824 */ /* 0x000fe200078e0a09 */
[----:B0-----:R-:W0:Y:S01]  /*16210*/  I2F.RP R2, R6 ;  /* 0x0000000600027306 */ /* 0x001e220000209400 */
        /* <DEDUP_REMOVED lines=52> */
[----:B-1----:R-:W-:Y:S02]  /*16560*/  IMAD.IADD R4, R0, 0x1, -R5 ;  /* 0x0000000100047824 */ /* 0x002fe400078e0a05 */
[----:B------:R-:W-:-:S05]  /*16570*/  IMAD R0, R3, 0x10000, R2 ;  /* 0x0001000003007824 */ /* 0x000fca00078e0202 */
[----:B------:R0:W-:Y:S04]  /*16580*/  STL [R1+0x8], R0 ;  /* 0x0000080001007387 */ /* 0x0001e80000100800 */
[----:B------:R0:W-:Y:S04]  /*16590*/  STL [R1+0xc], R10 ;  /* 0x00000c0a01007387 */ /* 0x0001e80000100800 */
[----:B------:R0:W-:Y:S01]  /*165a0*/  STL [R1+0x4], R4 ;  /* 0x0000040401007387 */ /* 0x0001e20000100800 */
[----:B------:R-:W-:Y:S05]  /*165b0*/  BRA `(.L_x_4221) ;  /* 0x0000000000287947 */ /* 0x000fea0003800000 */
.L_x_4215:
        /* <DEDUP_REMOVED lines=10> */
.L_x_4221:
        /* <DEDUP_REMOVED lines=9> */
[----:B------:R-:W0:Y:S01]  /*166f0*/  @!P0 S2R R0, SR_CgaCtaId ;  /* 0x0000000000008919 */ /* 0x000e220000008800 */
[----:B--2---:R-:W-:Y:S01]  /*16700*/  IMAD.MOV.U32 R7, RZ, RZ, R2 ;  /* 0x000000ffff077224 */ /* 0x004fe200078e0002 */
[----:B------:R-:W-:Y:S01]  /*16710*/  @!P0 MOV R2, 0x400 ;  /* 0x0000040000028802 */ /* 0x000fe20000000f00 */
[----:B---3--:R-:W-:-:S03]  /*16720*/  IMAD.MOV.U32 R6, RZ, RZ, R3 ;  /* 0x000000ffff067224 */ /* 0x008fc600078e0003 */
[----:B0-----:R-:W-:-:S05]  /*16730*/  @!P0 LEA R18, R0, R2, 0x18 ;  /* 0x0000000200128211 */ /* 0x001fca00078ec0ff */
[----:B----4-:R3:W-:Y:S01]  /*16740*/  @!P0 STS.128 [R18+0x388d0], R4 ;  /* 0x0388d00412008388 */ /* 0x0107e20000000c00 */
[----:B------:R-:W-:Y:S06]  /*16750*/  BAR.ARV 0x5, 0x180 ;  /* 0x0146000000007b1d */ /* 0x000fec0000002000 */
.L_x_4212:
[----:B----4-:R-:W4:Y:S01]  /*16760*/  LDL R0, [R1+0xc] ;  /* 0x00000c0001007983 */ /* 0x010f220000100800 */
[----:B------:R-:W-:Y:S02]  /*16770*/  ULDC UR4, c[0x0][0xd3c] ;  /* 0x00034f0000047ab9 */ /* 0x000fe40000000800 */
[----:B----4-:R-:W-:-:S13]  /*16780*/  ISETP.GE.AND P0, PT, R0, UR4, PT ;  /* 0x0000000400007c0c */ /* 0x010fda000bf06270 */
[----:B------:R-:W-:Y:S05]  /*16790*/  @!P0 BRA `(.L_x_4222) ;  /* 0xffffff8c00c08947 */ /* 0x000fea000383ffff */
[----:B------:R-:W-:Y:S05]  /*167a0*/  BSYNC B8 ;  /* 0x0000000000087941 */ /* 0x000fea0003800000 */
.L_x_4098:
[----:B0-----:R-:W4:Y:S01]  /*167b0*/  LDL.LU R0, [R1+0x64] ;  /* 0x0000640001007983 */ /* 0x001f220000300800 */
[----:B------:R-:W-:Y:S01]  /*167c0*/  BSSY B0, `(.L_x_4223) ;  /* 0x000000b000007945 */ /* 0x000fe20003800000 */
[----:B--23--:R-:W0:Y:S01]  /*167d0*/  S2R R5, SR_CgaCtaId ;  /* 0x0000000000057919 */ /* 0x00ce220000008800 */
[----:B----4-:R-:W-:-:S05]  /*167e0*/  VIADD R0, R0, 0x1 ;  /* 0x0000000100007836 */ /* 0x010fca0000000000 */
[----:B-1----:R-:W-:-:S04]  /*167f0*/  LEA.HI R2, R0, R0, RZ, 0x1 ;  /* 0x0000000000027211 */ /* 0x002fc800078f08ff */
[----:B------:R-:W-:Y:S02]  /*16800*/  LOP3.LUT R3, R2, 0xfffffffe, RZ, 0xc0, !PT ;  /* 0xfffffffe02037812 */ /* 0x000fe400078ec0ff */
[----:B------:R-:W-:-:S03]  /*16810*/  MOV R2, 0x400 ;  /* 0x0000040000027802 */ /* 0x000fc60000000f00 */
[----:B------:R-:W-:Y:S01]  /*16820*/  IMAD.IADD R0, R0, 0x1, -R3 ;  /* 0x0000000100007824 */ /* 0x000fe200078e0a03 */
[----:B0-----:R-:W-:-:S04]  /*16830*/  LEA R9, R5, R2, 0x18 ;  /* 0x0000000205097211 */ /* 0x001fc800078ec0ff */
[----:B------:R-:W-:-:S04]  /*16840*/  SHF.L.U32 R0, R0, 0x1f, RZ ;  /* 0x0000001f00007819 */ /* 0x000fc800000006ff */
[----:B------:R-:W0:Y:S02]  /*16850*/  SYNCS.PHASECHK.TRANS64.TRYWAIT P0, [R9+URZ+0x38820], R0 ;  /* 0x03882000090075a7 */ /* 0x000e24000800017f */
[----:B0-----:R-:W-:Y:S05]  /*16860*/  @!P0 BRA `(.L_x_4224) ;  /* 0x00000024001c8947 */ /* 0x001fea0003800000 */
.L_x_4295:
[----:B------:R-:W-:Y:S05]  /*16870*/  BSYNC B0 ;  /* 0x0000000000007941 */ /* 0x000fea0003800000 */
.L_x_4223:
[----:B------:R-:W-:-:S03]  /*16880*/  UMOV UR4, 0xffffffff ;  /* 0xffffffff00047882 */ /* 0x000fc60000000000 */
[----:B------:R-:W-:Y:S05]  /*16890*/  BRA.DIV UR4, `(.L_x_4225) ;  /* 0x0000002604247947 */ /* 0x000fea000b800000 */
[----:B0-----:R-:W0:Y:S02]  /*168a0*/  S2R R0, SR_TID.X ;  /* 0x0000000000007919 */ /* 0x001e240000002100 */
[----:B0-----:R-:W-:-:S04]  /*168b0*/  SHF.R.U32.HI R0, RZ, 0x5, R0 ;  /* 0x00000005ff007819 */ /* 0x001fc80000011600 */
[----:B------:R-:W-:-:S05]  /*168c0*/  LOP3.LUT R0, R0, 0x3, RZ, 0xc0, !PT ;  /* 0x0000000300007812 */ /* 0x000fca00078ec0ff */
[----:B------:R0:W1:Y:S02]  /*168d0*/  SHFL.IDX PT, R14, R0, RZ, 0x1f ;  /* 0x00001fff000e7589 */ /* 0x00006400000e0000 */
.L_x_4298:
[----:B-1----:R-:W-:Y:S01]  /*168e0*/  ISETP.NE.AND P0, PT, R14, RZ, PT ;  /* 0x000000ff0e00720c */ /* 0x002fe20003f05270 */
[----:B------:R-:W-:-:S12]  /*168f0*/  BSSY B0, `(.L_x_4226) ;  /* 0x0000020000007945 */ /* 0x000fd80003800000 */
[----:B------:R-:W-:Y:S05]  /*16900*/  @P0 BRA `(.L_x_4227) ;  /* 0x0000000000780947 */ /* 0x000fea0003800000 */
[----:B------:R-:W-:-:S03]  /*16910*/  UMOV UR4, 0xffffffff ;  /* 0xffffffff00047882 */ /* 0x000fc60000000000 */
[----:B------:R-:W-:Y:S05]  /*16920*/  BRA.DIV UR4, `(.L_x_4228) ;  /* 0x0000002604347947 */ /* 0x000fea000b800000 */
[----:B------:R-:W-:-:S13]  /*16930*/  ELECT P6, URZ, PT ;  /* 0x00000000003f782f */ /* 0x000fda00038c0000 */
.L_x_4301:
[----:B------:R-:W-:Y:S05]  /*16940*/  @!P6 BRA `(.L_x_4227) ;  /* 0x000000000068e947 */ /* 0x000fea0003800000 */
[----:B------:R-:W2:Y:S04]  /*16950*/  LDL R2, [R1+0x10] ;  /* 0x0000100001027983 */ /* 0x000ea80000100800 */
[----:B------:R-:W3:Y:S01]  /*16960*/  LDL.LU R6, [R1+0x18] ;  /* 0x0000180001067983 */ /* 0x000ee20000300800 */
[----:B0-----:R-:W-:-:S04]  /*16970*/  VIADD R0, R9, 0x38840 ;  /* 0x0003884009007836 */ /* 0x001fc80000000000 */
[C---:B--2---:R-:W-:Y:S02]  /*16980*/  IMAD R5, R2.reuse, 0x8, R0 ;  /* 0x0000000802057824 */ /* 0x044fe400078e0200 */
[----:B------:R-:W-:Y:S01]  /*16990*/  VIADD R2, R2, 0x1 ;  /* 0x0000000102027836 */ /* 0x000fe20000000000 */
[----:B---3--:R-:W-:-:S04]  /*169a0*/  SHF.L.U32 R4, R6, 0x1f, RZ ;  /* 0x0000001f06047819 */ /* 0x008fc800000006ff */
[----:B------:R-:W-:Y:S01]  /*169b0*/  ISETP.NE.AND P1, PT, R2, 0x2, PT ;  /* 0x000000020200780c */ /* 0x000fe20003f25270 */
[----:B------:R-:W0:Y:S03]  /*169c0*/  SYNCS.PHASECHK.TRANS64.TRYWAIT P0, [R5+URZ], R4 ;  /* 0x00000004050075a7 */ /* 0x000e26000800017f */
[----:B------:R-:W-:-:S04]  /*169d0*/  SEL R3, RZ, 0x1, P1 ;  /* 0x00000001ff037807 */ /* 0x000fc80000800000 */
[----:B------:R-:W-:Y:S02]  /*169e0*/  LOP3.LUT R6, R6, R3, RZ, 0x3c, !PT ;  /* 0x0000000306067212 */ /* 0x000fe400078e3cff */
[----:B------:R-:W-:Y:S02]  /*169f0*/  SEL R3, R2, RZ, P1 ;  /* 0x000000ff02037207 */ /* 0x000fe40000800000 */
[----:B------:R-:W-:-:S03]  /*16a00*/  SHF.L.U32 R2, R6, 0x1f, RZ ;  /* 0x0000001f06027819 */ /* 0x000fc600000006ff */
[----:B------:R-:W-:Y:S01]  /*16a10*/  IMAD R7, R3, 0x8, R0 ;  /* 0x0000000803077824 */ /* 0x000fe200078e0200 */
[----:B0-----:R-:W-:Y:S06]  /*16a20*/  @!P0 BRA `(.L_x_4229) ;  /* 0x0000002400148947 */ /* 0x001fec0003800000 */
.L_x_4302:
[----:B------:R-:W0:Y:S01]  /*16a30*/  LDL.LU R6, [R1+0x10] ;  /* 0x0000100001067983 */ /* 0x000e220000300800 */
[----:B------:R-:W1:Y:S01]  /*16a40*/  SYNCS.PHASECHK.TRANS64.TRYWAIT P0, [R7+URZ], R2 ;  /* 0x00000002070075a7 */ /* 0x000e62000800017f */
[----:B------:R-:W-:-:S04]  /*16a50*/  VIADD R0, R9, 0x38860 ;  /* 0x0003886009007836 */ /* 0x000fc80000000000 */
[----:B0-----:R-:W-:Y:S01]  /*16a60*/  IMAD R5, R6, 0x8, R0 ;  /* 0x0000000806057824 */ /* 0x001fe200078e0200 */
[----:B-1----:R-:W-:Y:S06]  /*16a70*/  @!P0 BRA `(.L_x_4230) ;  /* 0x0000002400148947 */ /* 0x002fec0003800000 */
.L_x_4303:
[----:B------:R-:W1:Y:S02]  /*16a80*/  SYNCS.PHASECHK.TRANS64.TRYWAIT P0, [R5+URZ], R4 ;  /* 0x00000004050075a7 */ /* 0x000e64000800017f */
[----:B-1----:R-:W-:Y:S05]  /*16a90*/  @!P0 BRA `(.L_x_4231) ;  /* 0x0000002400208947 */ /* 0x002fea0003800000 */
.L_x_4304:
[----:B------:R-:W-:-:S07]  /*16aa0*/  IMAD R3, R3, 0x8, R0 ;  /* 0x0000000803037824 */ /* 0x000fce00078e0200 */
.L_x_4232:
[----:B--2---:R2:W3:Y:S02]  /*16ab0*/  SYNCS.PHASECHK.TRANS64.TRYWAIT P0, [R3+URZ], R2 ;  /* 0x00000002030075a7 */ /* 0x0044e4000800017f */
[----:B---3--:R-:W-:Y:S05]  /*16ac0*/  @!P0 NANOSLEEP.SYNCS 0x989680 ;  /* 0x009896800000895d */ /* 0x008fea0003900000 */
[----:B------:R-:W3:Y:S02]  /*16ad0*/  @!P0 SYNCS.PHASECHK.TRANS64 P0, [R3+URZ], R2 ;  /* 0x00000002030085a7 */ /* 0x000ee4000800007f */
[----:B---3--:R-:W-:Y:S05]  /*16ae0*/  @!P0 BRA `(.L_x_4232) ;  /* 0xfffffffc00f08947 */ /* 0x008fea000383ffff */
.L_x_4227:
[----:B------:R-:W-:Y:S05]  /*16af0*/  BSYNC B0 ;  /* 0x0000000000007941 */ /* 0x000fea0003800000 */
.L_x_4226:
[----:B------:R-:W-:Y:S05]  /*16b00*/  EXIT ;  /* 0x000000000000794d */ /* 0x000fea0003800000 */
.L_x_4055:
[----:B0-----:R-:W-:-:S04]  /*16b10*/  IMAD.U32 R0, RZ, RZ, UR41 ;  /* 0x00000029ff007e24 */ /* 0x001fc8000f8e00ff */
[----:B------:R0:W1:Y:S03]  /*16b20*/  SYNCS.PHASECHK.TRANS64.TRYWAIT P1, [R0+URZ+0x38800], R3 ;  /* 0x03880003000075a7 */ /* 0x000066000802017f */
[----:B-1----:R-:W-:Y:S05]  /*16b30*/  @!P1 NANOSLEEP.SYNCS 0x989680 ;  /* 0x009896800000995d */ /* 0x002fea0003900000 */
[----:B------:R-:W1:Y:S02]  /*16b40*/  @!P1 SYNCS.PHASECHK.TRANS64 P1, [R0+URZ+0x38800], R3 ;  /* 0x03880003000095a7 */ /* 0x000e64000802007f */
[----:B-1----:R-:W-:Y:S05]  /*16b50*/  @!P1 BRA `(.L_x_4055) ;  /* 0xfffffffc00ec9947 */ /* 0x002fea000383ffff */
[----:B------:R-:W-:Y:S05]  /*16b60*/  BRA `(.L_x_4233) ;  /* 0xfffffed0008c7947 */ /* 0x000fea000383ffff */
.L_x_4059:
[----:B--2---:R2:W3:Y:S02]  /*16b70*/  SYNCS.PHASECHK.TRANS64.TRYWAIT P1, [R4+URZ+0x38830], R5 ;  /* 0x03883005040075a7 */ /* 0x0044e4000802017f */
[----:B---3--:R-:W-:Y:S05]  /*16b80*/  @!P1 NANOSLEEP.SYNCS 0x989680 ;  /* 0x009896800000995d */ /* 0x008fea0003900000 */
[----:B------:R-:W3:Y:S02]  /*16b90*/  @!P1 SYNCS.PHASECHK.TRANS64 P1, [R4+URZ+0x38830], R5 ;  /* 0x03883005040095a7 */ /* 0x000ee4000802007f */
[----:B---3--:R-:W-:Y:S05]  /*16ba0*/  @!P1 BRA `(.L_x_4059) ;  /* 0xfffffffc00f09947 */ /* 0x008fea000383ffff */
[----:B------:R-:W-:Y:S05]  /*16bb0*/  BRA `(.L_x_4058) ;  /* 0xfffffed000a87947 */ /* 0x000fea000383ffff */
.L_x_4060:
[----:B0-----:R-:W-:-:S04]  /*16bc0*/  IMAD.U32 R6, RZ, RZ, UR41 ;  /* 0x00000029ff067e24 */ /* 0x001fc8000f8e00ff */
[----:B------:R0:W3:Y:S03]  /*16bd0*/  SYNCS.PHASECHK.TRANS64.TRYWAIT P1, [R6+URZ+0x38810], R3 ;  /* 0x03881003060075a7 */ /* 0x0000e6000802017f */
[----:B---3--:R-:W-:Y:S05]  /*16be0*/  @!P1 NANOSLEEP.SYNCS 0x989680 ;  /* 0x009896800000995d */ /* 0x008fea0003900000 */
[----:B------:R-:W3:Y:S02]  /*16bf0*/  @!P1 SYNCS.PHASECHK.TRANS64 P1, [R6+URZ+0x38810], R3 ;  /* 0x03881003060095a7 */ /* 0x000ee4000802007f */
[----:B---3--:R-:W-:Y:S05]  /*16c00*/  @!P1 BRA `(.L_x_4060) ;  /* 0xfffffffc00ec9947 */ /* 0x008fea000383ffff */
[----:B------:R-:W-:Y:S05]  /*16c10*/  BRA `(.L_x_4234) ;  /* 0xfffffed400307947 */ /* 0x000fea000383ffff */
.L_x_4064:
[----:B----4-:R4:W0:Y:S02]  /*16c20*/  SYNCS.PHASECHK.TRANS64.TRYWAIT P1, [R4+URZ+0x38850], R5 ;  /* 0x03885005040075a7 */ /* 0x010824000802017f */
[----:B0-----:R-:W-:Y:S05]  /*16c30*/  @!P1 NANOSLEEP.SYNCS 0x989680 ;  /* 0x009896800000995d */ /* 0x001fea0003900000 */
[----:B------:R-:W0:Y:S02]  /*16c40*/  @!P1 SYNCS.PHASECHK.TRANS64 P1, [R4+URZ+0x38850], R5 ;  /* 0x03885005040095a7 */ /* 0x000e24000802007f */
[----:B0-----:R-:W-:Y:S05]  /*16c50*/  @!P1 BRA `(.L_x_4064) ;  /* 0xfffffffc00f09947 */ /* 0x001fea000383ffff */
[----:B------:R-:W-:Y:S05]  /*16c60*/  BRA `(.L_x_4063) ;  /* 0xfffffed4003c7947 */ /* 0x000fea000383ffff */
.L_x_4069:
[----:B-1----:R-:W-:-:S04]  /*16c70*/  IMAD.U32 R7, RZ, RZ, UR5 ;  /* 0x00000005ff077e24 */ /* 0x002fc8000f8e00ff */
[----:B------:R1:W2:Y:S03]  /*16c80*/  SYNCS.PHASECHK.TRANS64.TRYWAIT P3, [R7+URZ+0x38830], R6 ;  /* 0x03883006070075a7 */ /* 0x0002a6000806017f */
[----:B--2---:R-:W-:Y:S05]  /*16c90*/  @!P3 NANOSLEEP.SYNCS 0x989680 ;  /* 0x009896800000b95d */ /* 0x004fea0003900000 */
[----:B------:R-:W2:Y:S02]  /*16ca0*/  @!P3 SYNCS.PHASECHK.TRANS64 P3, [R7+URZ+0x38830], R6 ;  /* 0x038830060700b5a7 */ /* 0x000ea4000806007f */
[----:B--2---:R-:W-:Y:S05]  /*16cb0*/  @!P3 BRA `(.L_x_4069) ;  /* 0xfffffffc00ecb947 */ /* 0x004fea000383ffff */
[----:B------:R-:W-:Y:S05]  /*16cc0*/  BRA `(.L_x_4068) ;  /* 0xfffffef800cc7947 */ /* 0x000fea000383ffff */
.L_x_4073:
[----:B-1----:R-:W-:-:S04]  /*16cd0*/  IMAD.U32 R7, RZ, RZ, UR5 ;  /* 0x00000005ff077e24 */ /* 0x002fc8000f8e00ff */
[----:B------:R1:W3:Y:S03]  /*16ce0*/  SYNCS.PHASECHK.TRANS64.TRYWAIT P3, [R7+URZ+0x38850], R6 ;  /* 0x03885006070075a7 */ /* 0x0002e6000806017f */
[----:B---3--:R-:W-:Y:S05]  /*16cf0*/  @!P3 NANOSLEEP.SYNCS 0x989680 ;  /* 0x009896800000b95d */ /* 0x008fea0003900000 */
[----:B------:R-:W3:Y:S02]  /*16d00*/  @!P3 SYNCS.PHASECHK.TRANS64 P3, [R7+URZ+0x38850], R6 ;  /* 0x038850060700b5a7 */ /* 0x000ee4000806007f */
[----:B---3--:R-:W-:Y:S05]  /*16d10*/  @!P3 BRA `(.L_x_4073) ;  /* 0xfffffffc00ecb947 */ /* 0x008fea000383ffff */
[----:B------:R-:W-:Y:S05]  /*16d20*/  BRA `(.L_x_4072) ;  /* 0xfffffefc00487947 */ /* 0x000fea000383ffff */
.L_x_4112:
[----:B------:R-:W2:Y:S01]  /*16d30*/  S2R R4, SR_TID.X ;  /* 0x0000000000047919 */ /* 0x000ea20000002100 */
[----:B------:R-:W-:Y:S01]  /*16d40*/  BSSY B0, `(.L_x_4235) ;  /* 0x000000a000007945 */ /* 0x000fe20003800000 */
[----:B------:R-:W-:Y:S02]  /*16d50*/  IMAD.MOV.U32 R12, RZ, RZ, RZ ;  /* 0x000000ffff0c7224 */ /* 0x000fe400078e00ff */
[----:B0-----:R-:W-:Y:S02]  /*16d60*/  IMAD.MOV.U32 R11, RZ, RZ, 0x1f ;  /* 0x0000001fff0b7424 */ /* 0x001fe400078e00ff */
[----:B------:R-:W-:Y:S01]  /*16d70*/  IMAD.MOV.U32 R15, RZ, RZ, -0x1 ;  /* 0xffffffffff0f7424 */ /* 0x000fe200078e00ff */
[----:B--2---:R-:W-:-:S04]  /*16d80*/  SHF.R.U32.HI R4, RZ, 0x5, R4 ;  /* 0x00000005ff047819 */ /* 0x004fc80000011604 */
[----:B------:R-:W-:-:S05]  /*16d90*/  LOP3.LUT R4, R4, 0x3, RZ, 0xc0, !PT ;  /* 0x0000000304047812 */ /* 0x000fca00078ec0ff */
[----:B------:R-:W-:-:S07]  /*16da0*/  IMAD.MOV.U32 R13, RZ, RZ, R4 ;  /* 0x000000ffff0d7224 */ /* 0x000fce00078e0004 */
[----:B-1----:R-:W-:Y:S05]  /*16db0*/  WARPSYNC.COLLECTIVE R15, `(.L_x_4236) ;  /* 0x000000000f087348 */ /* 0x002fea0003c00000 */
[----:B------:R0:W2:Y:S02]  /*16dc0*/  SHFL.IDX P6, R14, R13, R12, R11 ;  /* 0x0000000c0d0e7389 */ /* 0x0000a400000c000b */
[----:B012---:R-:W-:Y:S01]  /*16dd0*/  ENDCOLLECTIVE ;  /* 0x000000000000791b */ /* 0x007fe20003800000 */
.L_x_4236:
[----:B------:R-:W-:Y:S05]  /*16de0*/  BSYNC B0 ;  /* 0x0000000000007941 */ /* 0x000fea0003800000 */
.L_x_4235:
[----:B------:R-:W-:Y:S05]  /*16df0*/  BRA `(.L_x_4237) ;  /* 0xffffff9400c87947 */ /* 0x000fea000383ffff */
.L_x_4114:
[----:B------:R-:W-:Y:S01]  /*16e00*/  BSSY B0, `(.L_x_4238) ;  /* 0x0000006000007945 */ /* 0x000fe20003800000 */
[----:B------:R-:W-:-:S07]  /*16e10*/  IMAD.MOV.U32 R15, RZ, RZ, -0x1 ;  /* 0xffffffffff0f7424 */ /* 0x000fce00078e00ff */
[----:B012---:R-:W-:Y:S05]  /*16e20*/  WARPSYNC.COLLECTIVE R15, `(.L_x_4239) ;  /* 0x000000000f0c7348 */ /* 0x007fea0003c00000 */
[----:B------:R-:W-:Y:S02]  /*16e30*/  ELECT P6, UR62, PT ;  /* 0x00000000003e782f */ /* 0x000fe400038c0000 */
[----:B------:R-:W-:Y:S01]  /*16e40*/  MOV R14, UR62 ;  /* 0x0000003e000e7c02 */ /* 0x000fe20008000f00 */
[----:B012---:R-:W-:Y:S10]  /*16e50*/  ENDCOLLECTIVE ;  /* 0x000000000000791b */ /* 0x007ff40003800000 */
.L_x_4239:
[----:B------:R-:W-:Y:S05]  /*16e60*/  BSYNC B0 ;  /* 0x0000000000007941 */ /* 0x000fea0003800000 */
.L_x_4238:
[----:B------:R-:W-:Y:S05]  /*16e70*/  BRA `(.L_x_4240) ;  /* 0xffffff9400cc7947 */ /* 0x000fea000383ffff */
.L_x_4116:
[----:B---3--:R3:W4:Y:S02]  /*16e80*/  SYNCS.PHASECHK.TRANS64.TRYWAIT P0, [R0+URZ+0x38840], R2 ;  /* 0x03884002000075a7 */ /* 0x008724000800017f */
[----:B----4-:R-:W-:Y:S05]  /*16e90*/  @!P0 NANOSLEEP.SYNCS 0x989680 ;  /* 0x009896800000895d */ /* 0x010fea0003900000 */
[----:B------:R-:W4:Y:S02]  /*16ea0*/  @!P0 SYNCS.PHASECHK.TRANS64 P0, [R0+URZ+0x38840], R2 ;  /* 0x03884002000085a7 */ /* 0x000f24000800007f */
[----:B----4-:R-:W-:Y:S05]  /*16eb0*/  @!P0 BRA `(.L_x_4116) ;  /* 0xfffffffc00f08947 */ /* 0x010fea000383ffff */
[----:B------:R-:W-:Y:S05]  /*16ec0*/  BRA `(.L_x_4241) ;  /* 0xffffff9800307947 */ /* 0x000fea000383ffff */
.L_x_4120:
[----:B------:R0:W5:Y:S01]  /*16ed0*/  LDL R0, [R1+0x38] ;  /* 0x0000380001007983 */ /* 0x0001620000100800 */
        /* <DEDUP_REMOVED lines=8> */
.L_x_4242:
[----:B------:R-:W-:Y:S02]  /*16f60*/  IMAD.MOV.U32 R13, RZ, RZ, R3 ;  /* 0x000000ffff0d7224 */ /* 0x000fe400078e0003 */
[----:B------:R-:W-:Y:S01]  /*16f70*/  IMAD.MOV.U32 R4, RZ, RZ, R14 ;  /* 0x000000ffff047224 */ /* 0x000fe200078e000e */
[----:B------:R-:W-:-:S07]  /*16f80*/  LOP3.LUT R6, R6, 0x7f, RZ, 0xc0, !PT ;  /* 0x0000007f06067812 */ /* 0x000fce00078ec0ff */
[----:B------:R-:W-:Y:S05]  /*16f90*/  WARPSYNC.COLLECTIVE R15, `(.L_x_4243) ;  /* 0x000000000f087348 */ /* 0x000fea0003c00000 */
[----:B------:R0:W1:Y:S02]  /*16fa0*/  SHFL.IDX P6, R14, R13, R12, R11 ;  /* 0x0000000c0d0e7389 */ /* 0x00006400000c000b */
[----:B01----:R-:W-:Y:S01]  /*16fb0*/  ENDCOLLECTIVE ;  /* 0x000000000000791b */ /* 0x003fe20003800000 */
.L_x_4243:
[----:B------:R-:W-:-:S05]  /*16fc0*/  SHF.R.U32.HI R6, RZ, 0x3, R6 ;  /* 0x00000003ff067819 */ /* 0x000fca0000011606 */
[----:B------:R-:W-:-:S05]  /*16fd0*/  IMAD R10, R10, 0x40, R6 ;  /* 0x000000400a0a7824 */ /* 0x000fca00078e0206 */
[----:B------:R0:W-:Y:S01]  /*16fe0*/  STL [R1+0x4], R10 ;  /* 0x0000040a01007387 */ /* 0x0001e20000100800 */
[----:B------:R-:W-:Y:S02]  /*16ff0*/  IMAD.MOV.U32 R13, RZ, RZ, R2 ;  /* 0x000000ffff0d7224 */ /* 0x000fe400078e0002 */
[----:B------:R-:W-:Y:S02]  /*17000*/  IMAD.MOV.U32 R12, RZ, RZ, 0x1 ;  /* 0x00000001ff0c7424 */ /* 0x000fe400078e00ff */
[----:B------:R-:W-:-:S07]  /*17010*/  IMAD.MOV.U32 R5, RZ, RZ, R14 ;  /* 0x000000ffff057224 */ /* 0x000fce00078e000e */
[----:B0-----:R-:W-:Y:S05]  /*17020*/  WARPSYNC.COLLECTIVE R15, `(.L_x_4244) ;  /* 0x000000000f087348 */ /* 0x001fea0003c00000 */
[----:B------:R1:W2:Y:S02]  /*17030*/  SHFL.IDX P6, R14, R13, R12, R11 ;  /* 0x0000000c0d0e7389 */ /* 0x0002a400000c000b */
[----:B012---:R-:W-:Y:S01]  /*17040*/  ENDCOLLECTIVE ;  /* 0x000000000000791b */ /* 0x007fe20003800000 */
.L_x_4244:
[----:B------:R-:W-:Y:S02]  /*17050*/  IMAD.MOV.U32 R13, RZ, RZ, R3 ;  /* 0x000000ffff0d7224 */ /* 0x000fe400078e0003 */
[----:B------:R-:W-:-:S07]  /*17060*/  IMAD.MOV.U32 R6, RZ, RZ, R14 ;  /* 0x000000ffff067224 */ /* 0x000fce00078e000e */
[----:B------:R-:W-:Y:S05]  /*17070*/  WARPSYNC.COLLECTIVE R15, `(.L_x_4245) ;  /* 0x000000000f087348 */ /* 0x000fea0003c00000 */
[----:B------:R0:W1:Y:S02]  /*17080*/  SHFL.IDX P6, R14, R13, R12, R11 ;  /* 0x0000000c0d0e7389 */ /* 0x00006400000c000b */
[----:B01----:R-:W-:Y:S01]  /*17090*/  ENDCOLLECTIVE ;  /* 0x000000000000791b */ /* 0x003fe20003800000 */
.L_x_4245:
[----:B------:R-:W-:Y:S02]  /*170a0*/  IMAD.MOV.U32 R13, RZ, RZ, R2 ;  /* 0x000000ffff0d7224 */ /* 0x000fe400078e0002 */
[----:B------:R-:W-:Y:S02]  /*170b0*/  IMAD.MOV.U32 R12, RZ, RZ, 0x2 ;  /* 0x00000002ff0c7424 */ /* 0x000fe400078e00ff */
[----:B------:R-:W-:Y:S02]  /*170c0*/  IMAD R0, R0, R7, RZ ;  /* 0x0000000700007224 */ /* 0x000fe400078e02ff */
[----:B------:R-:W-:-:S03]  /*170d0*/  VIADD R7, R10, 0x10 ;  /* 0x000000100a077836 */ /* 0x000fc60000000000 */
[----:B------:R-:W-:Y:S02]  /*170e0*/  ISETP.GE.AND P1, PT, R10, R0, PT ;  /* 0x000000000a00720c */ /* 0x000fe40003f26270 */
[----:B------:R0:W-:Y:S11]  /*170f0*/  STL [R1+0x50], R7 ;  /* 0x0000500701007387 */ /* 0x0001f60000100800 */
        /* <DEDUP_REMOVED lines=8> */
[----:B------:R1:W-:Y:S01]  /*17180*/  @!P1 LDGSTS.E.BYPASS.LTC128B.128 [R8+0x20400], desc[UR38][R4.64], !P0 ;  /* 0x2040000004089fae */ /* 0x0003e2000c101d66 */
[----:B------:R-:W-:Y:S01]  /*17190*/  ISETP.GE.AND P1, PT, R7, R0, PT ;  /* 0x000000000700720c */ /* 0x000fe20003f26270 */
[----:B0-----:R-:W-:-:S05]  /*171a0*/  VIADD R7, R10, 0x20 ;  /* 0x000000200a077836 */ /* 0x001fca0000000000 */
[----:B------:R0:W-:Y:S01]  /*171b0*/  STL [R1+0x5c], R7 ;  /* 0x00005c0701007387 */ /* 0x0001e20000100800 */
[----:B-1----:R-:W-:-:S07]  /*171c0*/  IMAD.MOV.U32 R4, RZ, RZ, R14 ;  /* 0x000000ffff047224 */ /* 0x002fce00078e000e */
[----:B0-----:R-:W-:Y:S05]  /*171d0*/  WARPSYNC.COLLECTIVE R15, `(.L_x_4246) ;  /* 0x000000000f087348 */ /* 0x001fea0003c00000 */
[----:B------:R1:W2:Y:S02]  /*171e0*/  SHFL.IDX P6, R14, R13, R12, R11 ;  /* 0x0000000c0d0e7389 */ /* 0x0002a400000c000b */
[----:B012---:R-:W-:Y:S01]  /*171f0*/  ENDCOLLECTIVE ;  /* 0x000000000000791b */ /* 0x007fe20003800000 */
.L_x_4246:
        /* <DEDUP_REMOVED lines=10> */
.L_x_4247:
[----:B------:R-:W-:Y:S01]  /*172a0*/  @!PT LDS RZ, [RZ] ;  /* 0x00000000fffff984 */ /* 0x000fe20000000800 */
[----:B------:R-:W-:Y:S01]  /*172b0*/  @!PT LDS RZ, [RZ] ;  /* 0x00000000fffff984 */ /* 0x000fe20000000800 */
[----:B------:R-:W-:Y:S01]  /*172c0*/  @!PT LDS RZ, [RZ] ;  /* 0x00000000fffff984 */ /* 0x000fe20000000800 */
[----:B------:R0:W-:Y:S01]  /*172d0*/  @!P1 LDGSTS.E.BYPASS.LTC128B.128 [R8+0x20c00], desc[UR38][R4.64], !P0 ;  /* 0x20c0000004089fae */ /* 0x0001e2000c101d66 */
[----:B------:R-:W-:Y:S01]  /*172e0*/  ISETP.GE.AND P1, PT, R7, R0, PT ;  /* 0x000000000700720c */ /* 0x000fe20003f26270 */
[----:B------:R-:W-:Y:S02]  /*172f0*/  IMAD.MOV.U32 R13, RZ, RZ, R2 ;  /* 0x000000ffff0d7224 */ /* 0x000fe400078e0002 */
[----:B------:R-:W-:Y:S02]  /*17300*/  IMAD.MOV.U32 R12, RZ, RZ, 0x3 ;  /* 0x00000003ff0c7424 */ /* 0x000fe400078e00ff */
[----:B0-----:R-:W-:-:S08]  /*17310*/  IMAD.MOV.U32 R4, RZ, RZ, R14 ;  /* 0x000000ffff047224 */ /* 0x001fd000078e000e */
[----:B------:R-:W-:Y:S05]  /*17320*/  WARPSYNC.COLLECTIVE R15, `(.L_x_4248) ;  /* 0x000000000f087348 */ /* 0x000fea0003c00000 */
[----:B------:R0:W1:Y:S02]  /*17330*/  SHFL.IDX P6, R14, R13, R12, R11 ;  /* 0x0000000c0d0e7389 */ /* 0x00006400000c000b */
[----:B01----:R-:W-:Y:S01]  /*17340*/  ENDCOLLECTIVE ;  /* 0x000000000000791b */ /* 0x003fe20003800000 */
.L_x_4248:
        /* <DEDUP_REMOVED lines=9> */
[----:B------:R0:W-:Y:S02]  /*173e0*/  @!P1 LDGSTS.E.BYPASS.LTC128B.128 [R8+0x21400], desc[UR38][R4.64], !P0 ;  /* 0x2140000004089fae */ /* 0x0001e4000c101d66 */
[----:B0-----:R-:W-:-:S07]  /*173f0*/  IMAD.MOV.U32 R4, RZ, RZ, R14 ;  /* 0x000000ffff047224 */ /* 0x001fce00078e000e */
[----:B------:R-:W-:Y:S05]  /*17400*/  WARPSYNC.COLLECTIVE R15, `(.L_x_4249) ;  /* 0x000000000f087348 */ /* 0x000fea0003c00000 */
[----:B------:R0:W1:Y:S02]  /*17410*/  SHFL.IDX P6, R14, R13, R12, R11 ;  /* 0x0000000c0d0e7389 */ /* 0x00006400000c000b */
[----:B01----:R-:W-:Y:S01]  /*17420*/  ENDCOLLECTIVE ;  /* 0x000000000000791b */ /* 0x003fe20003800000 */
.L_x_4249:
[----:B------:R-:W-:Y:S01]  /*17430*/  IMAD.MOV.U32 R3, RZ, RZ, R14 ;  /* 0x000000ffff037224 */ /* 0x000fe200078e000e */
[----:B------:R-:W-:Y:S06]  /*17440*/  BRA `(.L_x_4250) ;  /* 0xffffff9c006c7947 */ /* 0x000fec000383ffff */
.L_x_4124:
[----:B------:R-:W2:Y:S04]  /*17450*/  LDL.LU R12, [R1+0x38] ;  /* 0x00003800010c7983 */ /* 0x000ea80000300800 */
[----:B------:R-:W3:Y:S04]  /*17460*/  LDL.LU R11, [R1+0x4] ;  /* 0x00000400010b7983 */ /* 0x000ee80000300800 */
[----:B------:R-:W4:Y:S04]  /*17470*/  LDL.LU R9, [R1+0x50] ;  /* 0x0000500001097983 */ /* 0x000f280000300800 */
[----:B------:R-:W5:Y:S01]  /*17480*/  LDL.LU R8, [R1+0x5c] ;  /* 0x00005c0001087983 */ /* 0x000f620000300800 */
[----:B------:R-:W-:Y:S01]  /*17490*/  LOP3.LUT R19, R19, 0xffffffdf, RZ, 0xc0, !PT ;  /* 0xffffffdf13137812 */ /* 0x000fe200078ec0ff */
[----:B------:R-:W-:Y:S01]  /*174a0*/  BSSY B0, `(.L_x_4251) ;  /* 0x0000015000007945 */ /* 0x000fe20003800000 */
[----:B------:R-:W-:-:S02]  /*174b0*/  IMAD.MOV.U32 R13, RZ, RZ, R4 ;  /* 0x000000ffff0d7224 */ /* 0x000fc400078e0004 */
[----:B------:R-:W-:Y:S02]  /*174c0*/  IMAD.MOV.U32 R15, RZ, RZ, -0x1 ;  /* 0xffffffffff0f7424 */ /* 0x000fe400078e00ff */
[----:B--2---:R-:W-:Y:S02]  /*174d0*/  IMAD R7, R12, R7, RZ ;  /* 0x000000070c077224 */ /* 0x004fe400078e02ff */
[----:B------:R-:W-:-:S03]  /*174e0*/  IMAD.MOV.U32 R12, RZ, RZ, RZ ;  /* 0x000000ffff0c7224 */ /* 0x000fc600078e00ff */
[-C--:B---3--:R-:W-:Y:S01]  /*174f0*/  ISETP.GE.AND P2, PT, R11, R7.reuse, PT ;  /* 0x000000070b00720c */ /* 0x088fe20003f46270 */
[----:B------:R-:W-:Y:S01]  /*17500*/  IMAD.MOV.U32 R11, RZ, RZ, 0x181f ;  /* 0x0000181fff0b7424 */ /* 0x000fe200078e00ff */
[-C--:B----4-:R-:W-:Y:S02]  /*17510*/  ISETP.GE.AND P3, PT, R9, R7.reuse, PT ;  /* 0x000000070900720c */ /* 0x090fe40003f66270 */
[----:B-----5:R-:W-:-:S09]  /*17520*/  ISETP.GE.AND P4, PT, R8, R7, PT ;  /* 0x000000070800720c */ /* 0x020fd20003f86270 */
[----:B------:R-:W-:-:S04]  /*17530*/  @!P2 LOP3.LUT R2, R5, 0x40, RZ, 0xc0, !PT ;  /* 0x000000400502a812 */ /* 0x000fc800078ec0ff */
[----:B------:R-:W-:-:S04]  /*17540*/  @!P2 SHF.R.U32.HI R2, RZ, 0x2, R2 ;  /* 0x00000002ff02a819 */ /* 0x000fc80000011602 */
[----:B------:R-:W-:Y:S02]  /*17550*/  @!P2 ISETP.NE.U32.AND P6, PT, R2, RZ, PT ;  /* 0x000000ff0200a20c */ /* 0x000fe40003fc5070 */
[----:B------:R-:W-:-:S04]  /*17560*/  @!P2 LOP3.LUT R2, R6, 0x80, RZ, 0xc0, !PT ;  /* 0x000000800602a812 */ /* 0x000fc800078ec0ff */
[----:B------:R-:W-:-:S07]  /*17570*/  @!P2 SHF.R.U32.HI R2, RZ, 0x3, R2 ;  /* 0x00000003ff02a819 */ /* 0x000fce0000011602 */
[----:B------:R-:W-:Y:S02]  /*17580*/  @P6 LOP3.LUT R19, R19, 0x20, RZ, 0xfc, !PT ;  /* 0x0000002013136812 */ /* 0x000fe400078efcff */
[----:B------:R-:W-:Y:S02]  /*17590*/  @!P2 ISETP.NE.U32.AND P6, PT, R2, RZ, PT ;  /* 0x000000ff0200a20c */ /* 0x000fe40003fc5070 */
[----:B------:R-:W-:-:S11]  /*175a0*/  LOP3.LUT R19, R19, 0xffffffef, RZ, 0xc0, !PT ;  /* 0xffffffef13137812 */ /* 0x000fd600078ec0ff */
[----:B------:R-:W-:-:S07]  /*175b0*/  @P6 LOP3.LUT R19, R19, 0x10, RZ, 0xfc, !PT ;  /* 0x0000001013136812 */ /* 0x000fce00078efcff */
[----:B------:R-:W-:Y:S05]  /*175c0*/  WARPSYNC.COLLECTIVE R15, `(.L_x_4252) ;  /* 0x000000000f087348 */ /* 0x000fea0003c00000 */
[----:B------:R0:W1:Y:S02]  /*175d0*/  SHFL.IDX P6, R14, R13, R12, R11 ;  /* 0x0000000c0d0e7389 */ /* 0x00006400000c000b */
[----:B01----:R-:W-:Y:S01]  /*175e0*/  ENDCOLLECTIVE ;  /* 0x000000000000791b */ /* 0x003fe20003800000 */
.L_x_4252:
[----:B------:R-:W-:Y:S05]  /*175f0*/  BSYNC B0 ;  /* 0x0000000000007941 */ /* 0x000fea0003800000 */
.L_x_4251:
[----:B------:R0:W-:Y:S04]  /*17600*/  STL [R1+0x74], R7 ;  /* 0x0000740701007387 */ /* 0x0001e80000100800 */
[----:B0-----:R0:W5:Y:S01]  /*17610*/  LDL R7, [R1+0x14] ;  /* 0x0000140001077983 */ /* 0x0011620000100800 */
[----:B------:R-:W-:Y:S01]  /*17620*/  IMAD.MOV.U32 R13, RZ, RZ, R0 ;  /* 0x000000ffff0d7224 */ /* 0x000fe200078e0000 */
[----:B------:R-:W-:Y:S01]  /*17630*/  LOP3.LUT R19, R19, 0xffff7fff, RZ, 0xc0, !PT ;  /* 0xffff7fff13137812 */ /* 0x000fe200078ec0ff */
[----:B------:R-:W-:Y:S02]  /*17640*/  IMAD.MOV.U32 R12, RZ, RZ, RZ ;  /* 0x000000ffff0c7224 */ /* 0x000fe400078e00ff */
[----:B------:R-:W-:Y:S01]  /*17650*/  IMAD.MOV.U32 R11, RZ, RZ, 0x181f ;  /* 0x0000181fff0b7424 */ /* 0x000fe200078e00ff */
[----:B------:R-:W-:Y:S01]  /*17660*/  @P0 LOP3.LUT R19, R19, 0x8000, RZ, 0xfc, !PT ;  /* 0x0000800013130812 */ /* 0x000fe200078efcff */
[----:B------:R-:W-:-:S02]  /*17670*/  IMAD.MOV.U32 R15, RZ, RZ, -0x1 ;  /* 0xffffffffff0f7424 */ /* 0x000fc400078e00ff */
[----:B------:R-:W-:Y:S01]  /*17680*/  IMAD.MOV.U32 R2, RZ, RZ, R14 ;  /* 0x000000ffff027224 */ /* 0x000fe200078e000e */
[----:B0-----:R-:W-:-:S13]  /*17690*/  LOP3.LUT P0, RZ, R19, 0x8, RZ, 0xc0, !PT ;  /* 0x0000000813ff7812 */ /* 0x001fda000780c0ff */
[----:B-----5:R-:W-:Y:S05]  /*176a0*/  WARPSYNC.COLLECTIVE R15, `(.L_x_4253) ;  /* 0x000000000f087348 */ /* 0x020fea0003c00000 */
[----:B------:R0:W1:Y:S02]  /*176b0*/  SHFL.IDX P6, R14, R13, R12, R11 ;  /* 0x0000000c0d0e7389 */ /* 0x00006400000c000b */
[----:B01---5:R-:W-:Y:S01]  /*176c0*/  ENDCOLLECTIVE ;  /* 0x000000000000791b */ /* 0x023fe20003800000 */
.L_x_4253:
[----:B------:R-:W-:-:S04]  /*176d0*/  LOP3.LUT R19, R19, 0xffffbfff, RZ, 0xc0, !PT ;  /* 0xffffbfff13137812 */ /* 0x000fc800078ec0ff */
[----:B------:R-:W-:-:S04]  /*176e0*/  @P1 LOP3.LUT R19, R19, 0x4000, RZ, 0xfc, !PT ;  /* 0x0000400013131812 */ /* 0x000fc800078efcff */
[C---:B------:R-:W-:Y:S02]  /*176f0*/  LOP3.LUT P1, RZ, R19.reuse, 0x4, RZ, 0xc0, !PT ;  /* 0x0000000413ff7812 */ /* 0x040fe4000782c0ff */
[----:B------:R-:W-:Y:S01]  /*17700*/  LOP3.LUT R19, R19, 0xffffdfff, RZ, 0xc0, !PT ;  /* 0xffffdfff13137812 */ /* 0x000fe200078ec0ff */
[----:B------:R-:W-:-:S03]  /*17710*/  IMAD.MOV.U32 R13, RZ, RZ, R4 ;  /* 0x000000ffff0d7224 */ /* 0x000fc600078e0004 */
[----:B------:R-:W-:Y:S01]  /*17720*/  @P3 LOP3.LUT R19, R19, 0x2000, RZ, 0xfc, !PT ;  /* 0x0000200013133812 */ /* 0x000fe200078efcff */
[----:B------:R-:W-:-:S03]  /*17730*/  IMAD.MOV.U32 R12, RZ, RZ, 0x1 ;  /* 0x00000001ff0c7424 */ /* 0x000fc600078e00ff */
[C---:B------:R-:W-:Y:S02]  /*17740*/  LOP3.LUT P3, RZ, R19.reuse, 0x2, RZ, 0xc0, !PT ;  /* 0x0000000213ff7812 */ /* 0x040fe4000786c0ff */
[----:B------:R-:W-:Y:S01]  /*17750*/  LOP3.LUT R19, R19, 0xfffffbff, RZ, 0xc0, !PT ;  /* 0xfffffbff13137812 */ /* 0x000fe200078ec0ff */
[----:B------:R-:W-:-:S03]  /*17760*/  IMAD.MOV.U32 R3, RZ, RZ, R14 ;  /* 0x000000ffff037224 */ /* 0x000fc600078e000e */
[----:B------:R-:W-:Y:S02]  /*17770*/  @P4 LOP3.LUT R19, R19, 0x400, RZ, 0xfc, !PT ;  /* 0x0000040013134812 */ /* 0x000fe400078efcff */
[----:B------:R-:W-:Y:S02]  /*17780*/  @!P2 LEA R3, P6, R10, R3, 0x1 ;  /* 0x000000030a03a211 */ /* 0x000fe400078c08ff */
[----:B------:R-:W-:-:S03]  /*17790*/  LOP3.LUT P4, RZ, R19, 0x10, RZ, 0xc0, !PT ;  /* 0x0000001013ff7812 */ /* 0x000fc6000788c0ff */
[----:B------:R-:W-:Y:S01]  /*177a0*/  @!P2 IMAD.X R2, RZ, RZ, R2, P6 ;  /* 0x000000ffff02a224 */ /* 0x000fe200030e0602 */
[----:B------:R-:W-:-:S04]  /*177b0*/  LOP3.LUT P6, RZ, R19, 0x20, RZ, 0xc0, !PT ;  /* 0x0000002013ff7812 */ /* 0x000fc800078cc0ff */
[----:B------:R-:W-:-:S04]  /*177c0*/  @!P2 LOP3.LUT R3, R3, R2, RZ, 0x3c, !PT ;  /* 0x000000020303a212 */ /* 0x000fc800078e3cff */
[----:B------:R-:W-:-:S04]  /*177d0*/  @!P2 LOP3.LUT R2, R3, R2, RZ, 0x3c, !PT ;  /* 0x000000020302a212 */ /* 0x000fc800078e3cff */
[----:B------:R-:W-:-:S05]  /*177e0*/  @!P2 LOP3.LUT R3, R3, R2, RZ, 0x3c, !PT ;  /* 0x000000020303a212 */ /* 0x000fca00078e3cff */
[----:B------:R-:W-:Y:S01]  /*177f0*/  @!PT LDS RZ, [RZ] ;  /* 0x00000000fffff984 */ /* 0x000fe20000000800 */
[----:B------:R-:W-:Y:S01]  /*17800*/  @!PT LDS RZ, [RZ] ;  /* 0x00000000fffff984 */ /* 0x000fe20000000800 */
[----:B------:R-:W-:Y:S01]  /*17810*/  @!PT LDS RZ, [RZ] ;  /* 0x00000000fffff984 */ /* 0x000fe20000000800 */
[----:B------:R0:W-:Y:S01]  /*17820*/  @!P2 LDGSTS.E.BYPASS.LTC128B.128 [R7+0x26400], desc[UR38][R2.64], !P0 ;  /* 0x264000000207afae */ /* 0x0001e2000c101d66 */
[----:B------:R-:W-:-:S03]  /*17830*/  LOP3.LUT P0, RZ, R19, 0x8000, RZ, 0xc0, !PT ;  /* 0x0000800013ff7812 */ /* 0x000fc6000780c0ff */
[----:B------:R0:W-:Y:S01]  /*17840*/  @!P2 LDGSTS.E.BYPASS.LTC128B.128 [R7+0x28400], desc[UR38][R2.64+0x80], !P1 ;  /* 0x284000800207afae */ /* 0x0001e2000c901d66 */
[----:B------:R-:W-:-:S03]  /*17850*/  LOP3.LUT P1, RZ, R19, 0x4000, RZ, 0xc0, !PT ;  /* 0x0000400013ff7812 */ /* 0x000fc6000782c0ff */
[----:B------:R0:W-:Y:S01]  /*17860*/  @!P2 LDGSTS.E.BYPASS.LTC128B.128 [R7+0x2a400], desc[UR38][R2.64+0x100], !P3 ;  /* 0x2a4001000207afae */ /* 0x0001e2000d901d66 */
[C---:B------:R-:W-:Y:S02]  /*17870*/  LOP3.LUT P3, RZ, R19.reuse, 0x2000, RZ, 0xc0, !PT ;  /* 0x0000200013ff7812 */ /* 0x040fe4000786c0ff */
[----:B------:R-:W-:Y:S01]  /*17880*/  LOP3.LUT R19, R19, 0xfffff7ff, RZ, 0xc0, !PT ;  /* 0xfffff7ff13137812 */ /* 0x000fe200078ec0ff */
[----:B------:R0:W-:Y:S03]  /*17890*/  @!P2 LDGSTS.E.BYPASS.LTC128B.128 [R7+0x2c400], desc[UR38][R2.64+0x180], !P5 ;  /* 0x2c4001800207afae */ /* 0x0001e6000e901d66 */
[----:B------:R-:W-:Y:S01]  /*178a0*/  @P5 LOP3.LUT R19, R19, 0x800, RZ, 0xfc, !PT ;  /* 0x0000080013135812 */ /* 0x000fe200078efcff */
[----:B------:R0:W-:Y:S03]  /*178b0*/  @!P2 LDGSTS.E.BYPASS.LTC128B.128 [R7+0x2e400], desc[UR38][R2.64+0x200], !P0 ;  /* 0x2e4002000207afae */ /* 0x0001e6000c101d66 */
[C---:B------:R-:W-:Y:S01]  /*178c0*/  LOP3.LUT P5, RZ, R19.reuse, 0x4, RZ, 0xc0, !PT ;  /* 0x0000000413ff7812 */ /* 0x040fe200078ac0ff */
[----:B------:R0:W-:Y:S01]  /*178d0*/  @!P2 LDGSTS.E.BYPASS.LTC128B.128 [R7+0x30400], desc[UR38][R2.64+0x280], !P1 ;  /* 0x304002800207afae */ /* 0x0001e2000c901d66 */
[----:B------:R-:W-:-:S02]  /*178e0*/  LOP3.LUT R19, R19, 0xffffefff, RZ, 0xc0, !PT ;  /* 0xffffefff13137812 */ /* 0x000fc400078ec0ff */
[----:B------:R-:W-:Y:S01]  /*178f0*/  @!P3 LOP3.LUT R8, R6, 0x80, RZ, 0xc0, !PT ;  /* 0x000000800608b812 */ /* 0x000fe200078ec0ff */
[----:B------:R0:W-:Y:S01]  /*17900*/  @!P2 LDGSTS.E.BYPASS.LTC128B.128 [R7+0x32400], desc[UR38][R2.64+0x300], P6 ;  /* 0x324003000207afae */ /* 0x0001e2000b101d66 */
[----:B------:R-:W-:Y:S02]  /*17910*/  @!P3 LOP3.LUT R9, R5, 0x40, RZ, 0xc0, !PT ;  /* 0x000000400509b812 */ /* 0x000fe400078ec0ff */
[----:B------:R-:W-:-:S07]  /*17920*/  @!P3 SHF.R.U32.HI R8, RZ, 0x3, R8 ;  /* 0x00000003ff08b819 */ /* 0x000fce0000011608 */
[----:B0-----:R-:W-:Y:S05]  /*17930*/  WARPSYNC.COLLECTIVE R15, `(.L_x_4254) ;  /* 0x000000000f087348 */ /* 0x001fea0003c00000 */
[----:B------:R1:W2:Y:S02]  /*17940*/  SHFL.IDX P6, R14, R13, R12, R11 ;  /* 0x0000000c0d0e7389 */ /* 0x0002a400000c000b */
[----:B012---:R-:W-:Y:S01]  /*17950*/  ENDCOLLECTIVE ;  /* 0x000000000000791b */ /* 0x007fe20003800000 */
.L_x_4254:
[----:B------:R-:W-:Y:S01]  /*17960*/  @!P3 SHF.R.U32.HI R9, RZ, 0x2, R9 ;  /* 0x00000002ff09b819 */ /* 0x000fe20000011609 */
[----:B------:R-:W-:Y:S01]  /*17970*/  @!PT LDS RZ, [RZ] ;  /* 0x00000000fffff984 */ /* 0x000fe20000000800 */
[----:B------:R-:W-:Y:S01]  /*17980*/  @!PT LDS RZ, [RZ] ;  /* 0x00000000fffff984 */ /* 0x000fe20000000800 */
[----:B------:R-:W-:Y:S01]  /*17990*/  @!PT LDS RZ, [RZ] ;  /* 0x00000000fffff984 */ /* 0x000fe20000000800 */
[----:B------:R0:W-:Y:S01]  /*179a0*/  @!P2 LDGSTS.E.BYPASS.LTC128B.128 [R7+0x34400], desc[UR38][R2.64+0x380], P4 ;  /* 0x344003800207afae */ /* 0x0001e2000a101d66 */
[----:B------:R-:W-:Y:S02]  /*179b0*/  @!P3 ISETP.NE.U32.AND P4, PT, R8, RZ, PT ;  /* 0x000000ff0800b20c */ /* 0x000fe40003f85070 */
[----:B------:R-:W-:Y:S02]  /*179c0*/  @!P3 ISETP.NE.U32.AND P2, PT, R9, RZ, PT ;  /* 0x000000ff0900b20c */ /* 0x000fe40003f45070 */
[----:B------:R-:W-:-:S04]  /*179d0*/  @P5 LOP3.LUT R19, R19, 0x1000, RZ, 0xfc, !PT ;  /* 0x0000100013135812 */ /* 0x000fc800078efcff */
[C---:B------:R-:W-:Y:S01]  /*179e0*/  LOP3.LUT P5, RZ, R19.reuse, 0x8, RZ, 0xc0, !PT ;  /* 0x0000000813ff7812 */ /* 0x040fe200078ac0ff */
[----:B------:R-:W-:Y:S01]  /*179f0*/  IMAD.MOV.U32 R13, RZ, RZ, R0 ;  /* 0x000000ffff0d7224 */ /* 0x000fe200078e0000 */
[----:B------:R-:W-:-:S05]  /*17a00*/  LOP3.LUT R19, R19, 0xffffffdf, RZ, 0xc0, !PT ;  /* 0xffffffdf13137812 */ /* 0x000fca00078ec0ff */
[----:B------:R-:W-:Y:S01]  /*17a10*/  @P2 LOP3.LUT R19, R19, 0x20, RZ, 0xfc, !PT ;  /* 0x0000002013132812 */ /* 0x000fe200078efcff */
[----:B0-----:R-:W-:-:S07]  /*17a20*/  IMAD.MOV.U32 R8, RZ, RZ, R14 ;  /* 0x000000ffff087224 */ /* 0x001fce00078e000e */
[----:B------:R-:W-:Y:S05]  /*17a30*/  WARPSYNC.COLLECTIVE R15, `(.L_x_4255) ;  /* 0x000000000f087348 */ /* 0x000fea0003c00000 */
[----:B------:R0:W1:Y:S02]  /*17a40*/  SHFL.IDX P6, R14, R13, R12, R11 ;  /* 0x0000000c0d0e7389 */ /* 0x00006400000c000b */
[----:B01----:R-:W-:Y:S01]  /*17a50*/  ENDCOLLECTIVE ;  /* 0x000000000000791b */ /* 0x003fe20003800000 */
.L_x_4255:
[----:B------:R-:W-:Y:S02]  /*17a60*/  IMAD.MOV.U32 R13, RZ, RZ, R4 ;  /* 0x000000ffff0d7224 */ /* 0x000fe400078e0004 */
[----:B------:R-:W-:Y:S01]  /*17a70*/  IMAD.MOV.U32 R12, RZ, RZ, 0x2 ;  /* 0x00000002ff0c7424 */ /* 0x000fe200078e00ff */
[----:B------:R-:W-:Y:S02]  /*17a80*/  @!P3 LEA R21, P2, R10, R14, 0x1 ;  /* 0x0000000e0a15b211 */ /* 0x000fe400078408ff */
[----:B------:R-:W-:-:S03]  /*17a90*/  LOP3.LUT P6, RZ, R19, 0x20, RZ, 0xc0, !PT ;  /* 0x0000002013ff7812 */ /* 0x000fc600078cc0ff */
[----:B------:R-:W-:Y:S01]  /*17aa0*/  @!P3 IMAD.X R8, RZ, RZ, R8, P2 ;  /* 0x000000ffff08b224 */ /* 0x000fe200010e0608 */
[----:B------:R-:W-:Y:S01]  /*17ab0*/  LOP3.LUT P2, RZ, R19, 0x2, RZ, 0xc0, !PT ;  /* 0x0000000213ff7812 */ /* 0x000fe2000784c0ff */
[----:B------:R-:W-:Y:S02]  /*17ac0*/  @!P3 IMAD.MOV.U32 R2, RZ, RZ, R21 ;  /* 0x000000ffff02b224 */ /* 0x000fe400078e0015 */
[----:B------:R-:W-:-:S05]  /*17ad0*/  @!P3 IMAD.MOV.U32 R3, RZ, RZ, R8 ;  /* 0x000000ffff03b224 */ /* 0x000fca00078e0008 */
[----:B------:R-:W-:Y:S01]  /*17ae0*/  @!PT LDS RZ, [RZ] ;  /* 0x00000000fffff984 */ /* 0x000fe20000000800 */
[----:B------:R-:W-:Y:S01]  /*17af0*/  @!PT LDS RZ, [RZ] ;  /* 0x00000000fffff984 */ /* 0x000fe20000000800 */
[----:B------:R-:W-:Y:S01]  /*17b00*/  @!PT LDS RZ, [RZ] ;  /* 0x00000000fffff984 */ /* 0x000fe20000000800 */
[----:B------:R0:W-:Y:S01]  /*17b10*/  @!P3 LDGSTS.E.BYPASS.LTC128B.128 [R7+0x26c00], desc[UR38][R2.64], !P5 ;  /* 0x26c000000207bfae */ /* 0x0001e2000e901d66 */
[----:B------:R-:W-:-:S13]  /*17b20*/  LOP3.LUT P5, RZ, R19, 0x1000, RZ, 0xc0, !PT ;  /* 0x0000100013ff7812 */ /* 0x000fda00078ac0ff */
[----:B------:R0:W-:Y:S01]  /*17b30*/  @!P3 LDGSTS.E.BYPASS.LTC128B.128 [R7+0x28c00], desc[UR38][R2.64+0x80], !P5 ;  /* 0x28c000800207bfae */ /* 0x0001e2000e901d66 */
[C---:B------:R-:W-:Y:S02]  /*17b40*/  LOP3.LUT P5, RZ, R19.reuse, 0x800, RZ, 0xc0, !PT ;  /* 0x0000080013ff7812 */ /* 0x040fe400078ac0ff */
[----:B------:R-:W-:Y:S01]  /*17b50*/  LOP3.LUT R19, R19, 0xffffff7f, RZ, 0xc0, !PT ;  /* 0xffffff7f13137812 */ /* 0x000fe200078ec0ff */
[----:B------:R0:W-:Y:S03]  /*17b60*/  @!P3 LDGSTS.E.BYPASS.LTC128B.128 [R7+0x2ac00], desc[UR38][R2.64+0x100], !P2 ;  /* 0x2ac001000207bfae */ /* 0x0001e6000d101d66 */
[----:B------:R-:W-:-:S04]  /*17b70*/  @P2 LOP3.LUT R19, R19, 0x80, RZ, 0xfc, !PT ;  /* 0x0000008013132812 */ /* 0x000fc800078efcff */
[C---:B------:R-:W-:Y:S02]  /*17b80*/  LOP3.LUT P2, RZ, R19.reuse, 0x4, RZ, 0xc0, !PT ;  /* 0x0000000413ff7812 */ /* 0x040fe4000784c0ff */
[----:B------:R-:W-:Y:S01]  /*17b90*/  LOP3.LUT R19, R19, 0xfffffeff, RZ, 0xc0, !PT ;  /* 0xfffffeff13137812 */ /* 0x000fe200078ec0ff */
[----:B------:R0:W-:Y:S04]  /*17ba0*/  @!P3 LDGSTS.E.BYPASS.LTC128B.128 [R7+0x2cc00], desc[UR38][R2.64+0x180], !P5 ;  /* 0x2cc001800207bfae */ /* 0x0001e8000e901d66 */
[----:B------:R0:W-:Y:S04]  /*17bb0*/  @!P3 LDGSTS.E.BYPASS.LTC128B.128 [R7+0x2ec00], desc[UR38][R2.64+0x200], !P0 ;  /* 0x2ec002000207bfae */ /* 0x0001e8000c101d66 */
[----:B------:R0:W-:Y:S02]  /*17bc0*/  @!P3 LDGSTS.E.BYPASS.LTC128B.128 [R7+0x30c00], desc[UR38][R2.64+0x280], !P1 ;  /* 0x30c002800207bfae */ /* 0x0001e4000c901d66 */
[----:B------:R-:W-:-:S02]  /*17bd0*/  @P2 LOP3.LUT R19, R19, 0x100, RZ, 0xfc, !PT ;  /* 0x0000010013132812 */ /* 0x000fc400078efcff */
[----:B------:R0:W-:Y:S02]  /*17be0*/  @!P3 LDGSTS.E.BYPASS.LTC128B.128 [R7+0x32c00], desc[UR38][R2.64+0x300], P6 ;  /* 0x32c003000207bfae */ /* 0x0001e4000b101d66 */
[----:B------:R-:W-:-:S13]  /*17bf0*/  LOP3.LUT P2, RZ, R19, 0x8, RZ, 0xc0, !PT ;  /* 0x0000000813ff7812 */ /* 0x000fda000784c0ff */
[----:B0-----:R-:W-:Y:S05]  /*17c00*/  WARPSYNC.COLLECTIVE R15, `(.L_x_4256) ;  /* 0x000000000f087348 */ /* 0x001fea0003c00000 */
[----:B------:R1:W2:Y:S02]  /*17c10*/  SHFL.IDX P6, R14, R13, R12, R11 ;  /* 0x0000000c0d0e7389 */ /* 0x0002a400000c000b */
[----:B012---:R-:W-:Y:S01]  /*17c20*/  ENDCOLLECTIVE ;  /* 0x000000000000791b */ /* 0x007fe20003800000 */
.L_x_4256:
[----:B------:R-:W-:Y:S01]  /*17c30*/  LOP3.LUT R19, R19, 0xfffffdff, RZ, 0xc0, !PT ;  /* 0xfffffdff13137812 */ /* 0x000fe200078ec0ff */
[----:B------:R-:W-:Y:S01]  /*17c40*/  @!PT LDS RZ, [RZ] ;  /* 0x00000000fffff984 */ /* 0x000fe20000000800 */
[----:B------:R-:W-:Y:S01]  /*17c50*/  @!PT LDS RZ, [RZ] ;  /* 0x00000000fffff984 */ /* 0x000fe20000000800 */
[----:B------:R-:W-:Y:S01]  /*17c60*/  @!PT LDS RZ, [RZ] ;  /* 0x00000000fffff984 */ /* 0x000fe20000000800 */
[----:B------:R0:W-:Y:S03]  /*17c70*/  @!P3 LDGSTS.E.BYPASS.LTC128B.128 [R7+0x34c00], desc[UR38][R2.64+0x380], P4 ;  /* 0x34c003800207bfae */ /* 0x0001e6000a101d66 */
[----:B------:R-:W-:Y:S01]  /*17c80*/  @P2 LOP3.LUT R19, R19, 0x200, RZ, 0xfc, !PT ;  /* 0x0000020013132812 */ /* 0x000fe200078efcff */
[----:B------:R-:W-:-:S03]  /*17c90*/  IMAD.MOV.U32 R13, RZ, RZ, R0 ;  /* 0x000000ffff0d7224 */ /* 0x000fc600078e0000 */
[----:B------:R-:W-:Y:S01]  /*17ca0*/  LOP3.LUT P4, RZ, R19, 0x400, RZ, 0xc0, !PT ;  /* 0x0000040013ff7812 */ /* 0x000fe2000788c0ff */
[----:B------:R-:W-:-:S12]  /*17cb0*/  IMAD.MOV.U32 R10, RZ, RZ, R14 ;  /* 0x000000ffff0a7224 */ /* 0x000fd800078e000e */
[----:B0-----:R-:W-:Y:S05]  /*17cc0*/  WARPSYNC.COLLECTIVE R15, `(.L_x_4257) ;  /* 0x000000000f087348 */ /* 0x001fea0003c00000 */
[----:B------:R1:W2:Y:S02]  /*17cd0*/  SHFL.IDX P6, R14, R13, R12, R11 ;  /* 0x0000000c0d0e7389 */ /* 0x0002a400000c000b */
[----:B012---:R-:W-:Y:S01]  /*17ce0*/  ENDCOLLECTIVE ;  /* 0x000000000000791b */ /* 0x007fe20003800000 */
.L_x_4257:
[----:B------:R-:W-:Y:S02]  /*17cf0*/  @!P4 LOP3.LUT R8, R6, 0x80, RZ, 0xc0, !PT ;  /* 0x000000800608c812 */ /* 0x000fe400078ec0ff */
[----:B------:R-:W-:Y:S02]  /*17d00*/  @!P4 LOP3.LUT R2, R5, 0x40, RZ, 0xc0, !PT ;  /* 0x000000400502c812 */ /* 0x000fe400078ec0ff */
[----:B------:R-:W-:Y:S02]  /*17d10*/  @!P4 SHF.R.U32.HI R8, RZ, 0x3, R8 ;  /* 0x00000003ff08c819 */ /* 0x000fe40000011608 */
[----:B------:R-:W-:Y:S02]  /*17d20*/  @!P4 SHF.R.U32.HI R9, RZ, 0x2, R2 ;  /* 0x00000002ff09c819 */ /* 0x000fe40000011602 */
[----:B------:R-:W-:Y:S01]  /*17d30*/  @!P4 ISETP.NE.U32.AND P3, PT, R8, RZ, PT ;  /* 0x000000ff0800c20c */ /* 0x000fe20003f65070 */
[----:B------:R-:W0:Y:S01]  /*17d40*/  S2R R15, SR_TID.X ;  /* 0x00000000000f7919 */ /* 0x000e220000002100 */
[----:B------:R-:W-:Y:S01]  /*17d50*/  IMAD.MOV.U32 R3, RZ, RZ, R14 ;  /* 0x000000ffff037224 */ /* 0x000fe200078e000e */
[----:B------:R-:W-:Y:S01]  /*17d60*/  @!P4 ISETP.NE.U32.AND P6, PT, R9, RZ, PT ;  /* 0x000000ff0900c20c */ /* 0x000fe20003fc5070 */
[----:B0-----:R-:W-:-:S05]  /*17d70*/  IMAD.SHL.U32 R15, R15, 0x8, RZ ;  /* 0x000000080f0f7824 */ /* 0x001fca00078e00ff */
[----:B------:R-:W-:-:S04]  /*17d80*/  LOP3.LUT R15, R15, 0x38, RZ, 0xc0, !PT ;  /* 0x000000380f0f7812 */ /* 0x000fc800078ec0ff */
[----:B------:R-:W-:-:S05]  /*17d90*/  @!P4 LEA R8, P2, R15, R3, 0x1 ;  /* 0x000000030f08c211 */ /* 0x000fca00078408ff */
[----:B------:R-:W-:Y:S01]  /*17da0*/  @!P4 IMAD.X R3, RZ, RZ, R10, P2 ;  /* 0x000000ffff03c224 */ /* 0x000fe200010e060a */
[----:B------:R-:W-:Y:S01]  /*17db0*/  LOP3.LUT P2, RZ, R19, 0x200, RZ, 0xc0, !PT ;  /* 0x0000020013ff7812 */ /* 0x000fe2000784c0ff */
[----:B------:R-:W-:-:S12]  /*17dc0*/  @!P4 IMAD.MOV.U32 R2, RZ, RZ, R8 ;  /* 0x000000ffff02c224 */ /* 0x000fd800078e0008 */
[----:B------:R-:W-:Y:S01]  /*17dd0*/  @!PT LDS RZ, [RZ] ;  /* 0x00000000fffff984 */ /* 0x000fe20000000800 */
[----:B------:R-:W-:Y:S01]  /*17de0*/  @!PT LDS RZ, [RZ] ;  /* 0x00000000fffff984 */ /* 0x000fe20000000800 */
[----:B------:R-:W-:Y:S01]  /*17df0*/  @!PT LDS RZ, [RZ] ;  /* 0x00000000fffff984 */ /* 0x000fe20000000800 */
[----:B------:R0:W-:Y:S01]  /*17e00*/  @!P4 LDGSTS.E.BYPASS.LTC128B.128 [R7+0x27400], desc[UR38][R2.64], !P2 ;  /* 0x274000000207cfae */ /* 0x0001e2000d101d66 */
[----:B------:R-:W-:-:S13]  /*17e10*/  LOP3.LUT P2, RZ, R19, 0x100, RZ, 0xc0, !PT ;  /* 0x0000010013ff7812 */ /* 0x000fda000784c0ff */
[----:B------:R0:W-:Y:S01]  /*17e20*/  @!P4 LDGSTS.E.BYPASS.LTC128B.128 [R7+0x29400], desc[UR38][R2.64+0x80], !P2 ;  /* 0x294000800207cfae */ /* 0x0001e2000d101d66 */
[----:B------:R-:W-:-:S13]  /*17e30*/  LOP3.LUT P2, RZ, R19, 0x80, RZ, 0xc0, !PT ;  /* 0x0000008013ff7812 */ /* 0x000fda000784c0ff */
[----:B------:R0:W-:Y:S04]  /*17e40*/  @!P4 LDGSTS.E.BYPASS.LTC128B.128 [R7+0x2b400], desc[UR38][R2.64+0x100], !P2 ;  /* 0x2b4001000207cfae */ /* 0x0001e8000d101d66 */
[----:B------:R0:W-:Y:S04]  /*17e50*/  @!P4 LDGSTS.E.BYPASS.LTC128B.128 [R7+0x2d400], desc[UR38][R2.64+0x180], !P5 ;  /* 0x2d4001800207cfae */ /* 0x0001e8000e901d66 */
[----:B------:R0:W-:Y:S04]  /*17e60*/  @!P4 LDGSTS.E.BYPASS.LTC128B.128 [R7+0x2f400], desc[UR38][R2.64+0x200], !P0 ;  /* 0x2f4002000207cfae */ /* 0x0001e8000c101d66 */
[----:B------:R0:W-:Y:S04]  /*17e70*/  @!P4 LDGSTS.E.BYPASS.LTC128B.128 [R7+0x31400], desc[UR38][R2.64+0x280], !P1 ;  /* 0x314002800207cfae */ /* 0x0001e8000c901d66 */
[----:B------:R0:W-:Y:S04]  /*17e80*/  @!P4 LDGSTS.E.BYPASS.LTC128B.128 [R7+0x33400], desc[UR38][R2.64+0x300], P6 ;  /* 0x334003000207cfae */ /* 0x0001e8000b101d66 */
[----:B------:R0:W-:Y:S04]  /*17e90*/  @!P4 LDGSTS.E.BYPASS.LTC128B.128 [R7+0x35400], desc[UR38][R2.64+0x380], P3 ;  /* 0x354003800207cfae */ /* 0x0001e80009901d66 */
[----:B------:R0:W5:Y:S01]  /*17ea0*/  LDL.LU R7, [R1+0x74] ;  /* 0x0000740001077983 */ /* 0x0001620000300800 */
[----:B------:R-:W-:-:S02]  /*17eb0*/  IMAD.MOV.U32 R13, RZ, RZ, R4 ;  /* 0x000000ffff0d7224 */ /* 0x000fc400078e0004 */
[----:B------:R-:W-:Y:S02]  /*17ec0*/  IMAD.MOV.U32 R12, RZ, RZ, 0x3 ;  /* 0x00000003ff0c7424 */ /* 0x000fe400078e00ff */
[----:B------:R-:W-:-:S07]  /*17ed0*/  IMAD.MOV.U32 R15, RZ, RZ, -0x1 ;  /* 0xffffffffff0f7424 */ /* 0x000fce00078e00ff */
[----:B0----5:R-:W-:Y:S05]  /*17ee0*/  WARPSYNC.COLLECTIVE R15, `(.L_x_4258) ;  /* 0x000000000f087348 */ /* 0x021fea0003c00000 */
[----:B------:R1:W2:Y:S02]  /*17ef0*/  SHFL.IDX P6, R14, R13, R12, R11 ;  /* 0x0000000c0d0e7389 */ /* 0x0002a400000c000b */
[----:B012--5:R-:W-:Y:S01]  /*17f00*/  ENDCOLLECTIVE ;  /* 0x000000000000791b */ /* 0x027fe20003800000 */
.L_x_4258:
[----:B------:R-:W-:Y:S02]  /*17f10*/  IMAD.MOV.U32 R13, RZ, RZ, R0 ;  /* 0x000000ffff0d7224 */ /* 0x000fe400078e0000 */
[----:B------:R-:W-:-:S07]  /*17f20*/  IMAD.MOV.U32 R4, RZ, RZ, R14 ;  /* 0x000000ffff047224 */ /* 0x000fce00078e000e */
[----:B------:R-:W-:Y:S05]  /*17f30*/  WARPSYNC.COLLECTIVE R15, `(.L_x_4259) ;  /* 0x000000000f087348 */ /* 0x000fea0003c00000 */
[----:B------:R0:W1:Y:S02]  /*17f40*/  SHFL.IDX P6, R14, R13, R12, R11 ;  /* 0x0000000c0d0e7389 */ /* 0x00006400000c000b */
[----:B01----:R-:W-:Y:S01]  /*17f50*/  ENDCOLLECTIVE ;  /* 0x000000000000791b */ /* 0x003fe20003800000 */
.L_x_4259:
[----:B------:R-:W-:Y:S01]  /*17f60*/  IMAD.MOV.U32 R0, RZ, RZ, R14 ;  /* 0x000000ffff007224 */ /* 0x000fe200078e000e */
[----:B------:R-:W-:Y:S06]  /*17f70*/  BRA `(.L_x_4260) ;  /* 0xffffffa000447947 */ /* 0x000fec000383ffff */
.L_x_4129:
[----:B0-----:R0:W2:Y:S02]  /*17f80*/  SYNCS.PHASECHK.TRANS64.TRYWAIT P0, [R18+URZ+0x38820], R0 ;  /* 0x03882000120075a7 */ /* 0x0010a4000800017f */
[----:B--2---:R-:W-:Y:S05]  /*17f90*/  @!P0 NANOSLEEP.SYNCS 0x989680 ;  /* 0x009896800000895d */ /* 0x004fea0003900000 */
[----:B------:R-:W2:Y:S02]  /*17fa0*/  @!P0 SYNCS.PHASECHK.TRANS64 P0, [R18+URZ+0x38820], R0 ;  /* 0x03882000120085a7 */ /* 0x000ea4000800007f */
[----:B--2---:R-:W-:Y:S05]  /*17fb0*/  @!P0 BRA `(.L_x_4129) ;  /* 0xfffffffc00f08947 */ /* 0x004fea000383ffff */
[----:B------:R-:W-:Y:S05]  /*17fc0*/  BRA `(.L_x_4261) ;  /* 0xffffffa000fc7947 */ /* 0x000fea000383ffff */
.L_x_4133:
[----:B0-----:R0:W1:Y:S02]  /*17fd0*/  SYNCS.PHASECHK.TRANS64.TRYWAIT P0, [R0+URZ+0x38860], R2 ;  /* 0x03886002000075a7 */ /* 0x001064000800017f */
[----:B-1----:R-:W-:Y:S05]  /*17fe0*/  @!P0 NANOSLEEP.SYNCS 0x989680 ;  /* 0x009896800000895d */ /* 0x002fea0003900000 */
[----:B------:R-:W1:Y:S02]  /*17ff0*/  @!P0 SYNCS.PHASECHK.TRANS64 P0, [R0+URZ+0x38860], R2 ;  /* 0x03886002000085a7 */ /* 0x000e64000800007f */
[----:B-1----:R-:W-:Y:S05]  /*18000*/  @!P0 BRA `(.L_x_4133) ;  /* 0xfffffffc00f08947 */ /* 0x002fea000383ffff */
[----:B------:R-:W-:Y:S05]  /*18010*/  BRA `(.L_x_4262) ;  /* 0xffffffa400207947 */ /* 0x000fea000383ffff */
.L_x_4152:
[----:B--2---:R2:W3:Y:S02]  /*18020*/  SYNCS.PHASECHK.TRANS64.TRYWAIT P0, [R3+URZ+0x38840], R2 ;  /* 0x03884002030075a7 */ /* 0x0044e4000800017f */
[----:B---3--:R-:W-:Y:S05]  /*18030*/  @!P0 NANOSLEEP.SYNCS 0x989680 ;  /* 0x009896800000895d */ /* 0x008fea0003900000 */
[----:B------:R-:W3:Y:S02]  /*18040*/  @!P0 SYNCS.PHASECHK.TRANS64 P0, [R3+URZ+0x38840], R2 ;  /* 0x03884002030085a7 */ /* 0x000ee4000800007f */
[----:B---3--:R-:W-:Y:S05]  /*18050*/  @!P0 BRA `(.L_x_4152) ;  /* 0xfffffffc00f08947 */ /* 0x008fea000383ffff */
[----:B------:R-:W-:Y:S05]  /*18060*/  BRA `(.L_x_4263) ;  /* 0xffffffb000387947 */ /* 0x000fea000383ffff */
.L_x_4157:
[----:B0-----:R0:W1:Y:S02]  /*18070*/  SYNCS.PHASECHK.TRANS64.TRYWAIT P0, [R3+URZ+0x38860], R2 ;  /* 0x03886002030075a7 */ /* 0x001064000800017f */
[----:B-1----:R-:W-:Y:S05]  /*18080*/  @!P0 NANOSLEEP.SYNCS 0x989680 ;  /* 0x009896800000895d */ /* 0x002fea0003900000 */
[----:B------:R-:W1:Y:S02]  /*18090*/  @!P0 SYNCS.PHASECHK.TRANS64 P0, [R3+URZ+0x38860], R2 ;  /* 0x03886002030085a7 */ /* 0x000e64000800007f */
[----:B-1----:R-:W-:Y:S05]  /*180a0*/  @!P0 BRA `(.L_x_4157) ;  /* 0xfffffffc00f08947 */ /* 0x002fea000383ffff */
[----:B------:R-:W-:Y:S05]  /*180b0*/  BRA `(.L_x_4264) ;  /* 0xffffffb000b87947 */ /* 0x000fea000383ffff */
.L_x_4172:
[----:B-1----:R1:W2:Y:S02]  /*180c0*/  SYNCS.PHASECHK.TRANS64.TRYWAIT P0, [R4+URZ+0x38840], R2 ;  /* 0x03884002040075a7 */ /* 0x0022a4000800017f */
[----:B--2---:R-:W-:Y:S05]  /*180d0*/  @!P0 NANOSLEEP.SYNCS 0x989680 ;  /* 0x009896800000895d */ /* 0x004fea0003900000 */
[----:B------:R-:W2:Y:S02]  /*180e0*/  @!P0 SYNCS.PHASECHK.TRANS64 P0, [R4+URZ+0x38840], R2 ;  /* 0x03884002040085a7 */ /* 0x000ea4000800007f */
[----:B--2---:R-:W-:Y:S05]  /*180f0*/  @!P0 BRA `(.L_x_4172) ;  /* 0xfffffffc00f08947 */ /* 0x004fea000383ffff */
[----:B------:R-:W-:Y:S05]  /*18100*/  BRA `(.L_x_4265) ;  /* 0xffffffbc00987947 */ /* 0x000fea000383ffff */
.L_x_4177:
[----:B0-----:R0:W2:Y:S02]  /*18110*/  SYNCS.PHASECHK.TRANS64.TRYWAIT P0, [R4+URZ+0x38860], R2 ;  /* 0x03886002040075a7 */ /* 0x0010a4000800017f */
[----:B--2---:R-:W-:Y:S05]  /*18120*/  @!P0 NANOSLEEP.SYNCS 0x989680 ;  /* 0x009896800000895d */ /* 0x004fea0003900000 */
[----:B------:R-:W2:Y:S02]  /*18130*/  @!P0 SYNCS.PHASECHK.TRANS64 P0, [R4+URZ+0x38860], R2 ;  /* 0x03886002040085a7 */ /* 0x000ea4000800007f */
[----:B--2---:R-:W-:Y:S05]  /*18140*/  @!P0 BRA `(.L_x_4177) ;  /* 0xfffffffc00f08947 */ /* 0x004fea000383ffff */
[----:B------:R-:W-:Y:S05]  /*18150*/  BRA `(.L_x_4266) ;  /* 0xffffffc000147947 */ /* 0x000fea000383ffff */
.L_x_4192:
[----:B-1----:R1:W2:Y:S02]  /*18160*/  SYNCS.PHASECHK.TRANS64.TRYWAIT P0, [R4+URZ+0x38840], R2 ;  /* 0x03884002040075a7 */ /* 0x0022a4000800017f */
[----:B--2---:R-:W-:Y:S05]  /*18170*/  @!P0 NANOSLEEP.SYNCS 0x989680 ;  /* 0x009896800000895d */ /* 0x004fea0003900000 */
[----:B------:R-:W2:Y:S02]  /*18180*/  @!P0 SYNCS.PHASECHK.TRANS64 P0, [R4+URZ+0x38840], R2 ;  /* 0x03884002040085a7 */ /* 0x000ea4000800007f */
[----:B--2---:R-:W-:Y:S05]  /*18190*/  @!P0 BRA `(.L_x_4192) ;  /* 0xfffffffc00f08947 */ /* 0x004fea000383ffff */
[----:B------:R-:W-:Y:S05]  /*181a0*/  BRA `(.L_x_4267) ;  /* 0xffffffc800d47947 */ /* 0x000fea000383ffff */
.L_x_4197:
[----:B0-----:R0:W2:Y:S02]  /*181b0*/  SYNCS.PHASECHK.TRANS64.TRYWAIT P0, [R4+URZ+0x38860], R2 ;  /* 0x03886002040075a7 */ /* 0x0010a4000800017f */
[----:B--2---:R-:W-:Y:S05]  /*181c0*/  @!P0 NANOSLEEP.SYNCS 0x989680 ;  /* 0x009896800000895d */ /* 0x004fea0003900000 */
[----:B------:R-:W2:Y:S02]  /*181d0*/  @!P0 SYNCS.PHASECHK.TRANS64 P0, [R4+URZ+0x38860], R2 ;  /* 0x03886002040085a7 */ /* 0x000ea4000800007f */
[----:B--2---:R-:W-:Y:S05]  /*181e0*/  @!P0 BRA `(.L_x_4197) ;  /* 0xfffffffc00f08947 */ /* 0x004fea000383ffff */
[----:B------:R-:W-:Y:S05]  /*181f0*/  BRA `(.L_x_4268) ;  /* 0xffffffcc00547947 */ /* 0x000fea000383ffff */
.L_x_4213:
[----:B-1----:R-:W5:Y:S01]  /*18200*/  LDL R3, [R1] ;  /* 0x0000000001037983 */ /* 0x002f620000100800 */
[----:B------:R-:W-:Y:S01]  /*18210*/  BSSY B0, `(.L_x_4269) ;  /* 0x0000008000007945 */ /* 0x000fe20003800000 */
[----:B------:R-:W-:Y:S02]  /*18220*/  IMAD.MOV.U32 R12, RZ, RZ, RZ ;  /* 0x000000ffff0c7224 */ /* 0x000fe400078e00ff */
[----:B0-----:R-:W-:Y:S02]  /*18230*/  IMAD.MOV.U32 R11, RZ, RZ, 0x1f ;  /* 0x0000001fff0b7424 */ /* 0x001fe400078e00ff */
[----:B------:R-:W-:Y:S02]  /*18240*/  IMAD.MOV.U32 R15, RZ, RZ, -0x1 ;  /* 0xffffffffff0f7424 */ /* 0x000fe400078e00ff */
[----:B-----5:R-:W-:-:S07]  /*18250*/  IMAD.MOV.U32 R13, RZ, RZ, R3 ;  /* 0x000000ffff0d7224 */ /* 0x020fce00078e0003 */
[----:B--234-:R-:W-:Y:S05]  /*18260*/  WARPSYNC.COLLECTIVE R15, `(.L_x_4270) ;  /* 0x000000000f087348 */ /* 0x01cfea0003c00000 */
[----:B------:R0:W1:Y:S02]  /*18270*/  SHFL.IDX P6, R14, R13, R12, R11 ;  /* 0x0000000c0d0e7389 */ /* 0x00006400000c000b */
[----:B01234-:R-:W-:Y:S01]  /*18280*/  ENDCOLLECTIVE ;  /* 0x000000000000791b */ /* 0x01ffe20003800000 */
.L_x_4270:
[----:B------:R-:W-:Y:S05]  /*18290*/  BSYNC B0 ;  /* 0x0000000000007941 */ /* 0x000fea0003800000 */
.L_x_4269:
        /* <DEDUP_REMOVED lines=9> */
.L_x_4271:
        /* <DEDUP_REMOVED lines=25> */
.L_x_4272:
        /* <DEDUP_REMOVED lines=8> */
.L_x_4273:
        /* <DEDUP_REMOVED lines=8> */
.L_x_4274:
        /* <DEDUP_REMOVED lines=8> */
.L_x_4275:
        /* <DEDUP_REMOVED lines=8> */
.L_x_4276:
        /* <DEDUP_REMOVED lines=9> */
.L_x_4277:
[----:B------:R-:W-:Y:S01]  /*18750*/  IMAD.MOV.U32 R9, RZ, RZ, R14 ;  /* 0x000000ffff097224 */ /* 0x000fe200078e000e */
[----:B------:R-:W-:Y:S06]  /*18760*/  BRA `(.L_x_4278) ;  /* 0xffffffd400947947 */ /* 0x000fec000383ffff */
.L_x_4216:
        /* <DEDUP_REMOVED lines=8> */
.L_x_4280:
[----:B------:R-:W-:Y:S05]  /*187f0*/  BSYNC B0 ;  /* 0x0000000000007941 */ /* 0x000fea0003800000 */
.L_x_4279:
        /* <DEDUP_REMOVED lines=10> */
.L_x_4281:
        /* <DEDUP_REMOVED lines=8> */
.L_x_4282:
        /* <DEDUP_REMOVED lines=8> */
.L_x_4283:
        /* <DEDUP_REMOVED lines=8> */
.L_x_4284:
        /* <DEDUP_REMOVED lines=9> */
.L_x_4285:
[----:B------:R-:W-:Y:S01]  /*18ab0*/  IMAD.MOV.U32 R9, RZ, RZ, R14 ;  /* 0x000000ffff097224 */ /* 0x000fe200078e000e */
[----:B------:R-:W-:Y:S06]  /*18ac0*/  BRA `(.L_x_4286) ;  /* 0xffffffd400687947 */ /* 0x000fec000383ffff */
.L_x_4218:
[----:B------:R-:W-:Y:S01]  /*18ad0*/  BSSY B0, `(.L_x_4287) ;  /* 0x0000006000007945 */ /* 0x000fe20003800000 */
[----:B------:R-:W-:Y:S01]  /*18ae0*/  PLOP3.LUT P6, PT, P6, PT, PT, 0x8, 0x0 ;  /* 0x000000000000781c */ /* 0x000fe200037ce170 */
[----:B------:R-:W-:-:S12]  /*18af0*/  IMAD.MOV.U32 R15, RZ, RZ, -0x1 ;  /* 0xffffffffff0f7424 */ /* 0x000fd800078e00ff */
[----:B0-----:R-:W-:Y:S05]  /*18b00*/  WARPSYNC.COLLECTIVE R15, `(.L_x_4288) ;  /* 0x000000000f087348 */ /* 0x001fea0003c00000 */
[----:B------:R-:W-:Y:S01]  /*18b10*/  VOTE.ANY R14, PT, P6 ;  /* 0x00000000000e7806 */ /* 0x000fe200030e0100 */
[----:B0-----:R-:W-:Y:S06]  /*18b20*/  ENDCOLLECTIVE ;  /* 0x000000000000791b */ /* 0x001fec0003800000 */
.L_x_4288:
[----:B------:R-:W-:Y:S05]  /*18b30*/  BSYNC B0 ;  /* 0x0000000000007941 */ /* 0x000fea0003800000 */
.L_x_4287:
        /* <DEDUP_REMOVED lines=9> */
.L_x_4289:
[----:B------:R-:W-:Y:S02]  /*18bd0*/  IMAD.MOV.U32 R13, RZ, RZ, R7 ;  /* 0x000000ffff0d7224 */ /* 0x000fe400078e0007 */
[----:B------:R-:W-:-:S07]  /*18be0*/  IMAD.MOV.U32 R5, RZ, RZ, R14 ;  /* 0x000000ffff057224 */ /* 0x000fce00078e000e */
[----:B------:R-:W-:Y:S05]  /*18bf0*/  WARPSYNC.COLLECTIVE R15, `(.L_x_4290) ;  /* 0x000000000f087348 */ /* 0x000fea0003c00000 */
[----:B------:R0:W1:Y:S02]  /*18c00*/  SHFL.IDX P6, R14, R13, R12, R11 ;  /* 0x0000000c0d0e7389 */ /* 0x00006400000c000b */
[----:B01----:R-:W-:Y:S01]  /*18c10*/  ENDCOLLECTIVE ;  /* 0x000000000000791b */ /* 0x003fe20003800000 */
.L_x_4290:
[----:B------:R-:W-:Y:S01]  /*18c20*/  IMAD.MOV.U32 R7, RZ, RZ, R14 ;  /* 0x000000ffff077224 */ /* 0x000fe200078e000e */
[----:B------:R-:W-:Y:S06]  /*18c30*/  BRA `(.L_x_4291) ;  /* 0xffffffd400487947 */ /* 0x000fec000383ffff */
.L_x_4220:
[----:B------:R-:W-:Y:S01]  /*18c40*/  BSSY B0, `(.L_x_4292) ;  /* 0x0000007000007945 */ /* 0x000fe20003800000 */
[----:B------:R-:W-:Y:S02]  /*18c50*/  IMAD.MOV.U32 R13, RZ, RZ, R2 ;  /* 0x000000ffff0d7224 */ /* 0x000fe400078e0002 */
[----:B------:R-:W-:Y:S02]  /*18c60*/  IMAD.MOV.U32 R11, RZ, RZ, 0x1f ;  /* 0x0000001fff0b7424 */ /* 0x000fe400078e00ff */
[----:B------:R-:W-:-:S07]  /*18c70*/  IMAD.MOV.U32 R15, RZ, RZ, -0x1 ;  /* 0xffffffffff0f7424 */ /* 0x000fce00078e00ff */
[----:B0123--:R-:W-:Y:S05]  /*18c80*/  WARPSYNC.COLLECTIVE R15, `(.L_x_4293) ;  /* 0x000000000f087348 */ /* 0x00ffea0003c00000 */
[----:B------:R4:W0:Y:S02]  /*18c90*/  SHFL.IDX P6, R14, R13, R12, R11 ;  /* 0x0000000c0d0e7389 */ /* 0x00082400000c000b */
[----:B01234-:R-:W-:Y:S01]  /*18ca0*/  ENDCOLLECTIVE ;  /* 0x000000000000791b */ /* 0x01ffe20003800000 */
.L_x_4293:
[----:B------:R-:W-:Y:S05]  /*18cb0*/  BSYNC B0 ;  /* 0x0000000000007941 */ /* 0x000fea0003800000 */
.L_x_4292:
[----:B------:R-:W-:Y:S01]  /*18cc0*/  IMAD.MOV.U32 R2, RZ, RZ, R14 ;  /* 0x000000ffff027224 */ /* 0x000fe200078e000e */
[----:B------:R-:W-:Y:S06]  /*18cd0*/  BRA `(.L_x_4294) ;  /* 0xffffffd400387947 */ /* 0x000fec000383ffff */
.L_x_4224:
[----:B0-----:R0:W1:Y:S02]  /*18ce0*/  SYNCS.PHASECHK.TRANS64.TRYWAIT P0, [R9+URZ+0x38820], R0 ;  /* 0x03882000090075a7 */ /* 0x001064000800017f */
[----:B-1----:R-:W-:Y:S05]  /*18cf0*/  @!P0 NANOSLEEP.SYNCS 0x989680 ;  /* 0x009896800000895d */ /* 0x002fea0003900000 */
[----:B------:R-:W1:Y:S02]  /*18d00*/  @!P0 SYNCS.PHASECHK.TRANS64 P0, [R9+URZ+0x38820], R0 ;  /* 0x03882000090085a7 */ /* 0x000e64000800007f */
[----:B-1----:R-:W-:Y:S05]  /*18d10*/  @!P0 BRA `(.L_x_4224) ;  /* 0xfffffffc00f08947 */ /* 0x002fea000383ffff */
[----:B------:R-:W-:Y:S05]  /*18d20*/  BRA `(.L_x_4295) ;  /* 0xffffffd800d07947 */ /* 0x000fea000383ffff */
.L_x_4225:
        /* <DEDUP_REMOVED lines=11> */
.L_x_4297:
[----:B------:R-:W-:Y:S05]  /*18de0*/  BSYNC B0 ;  /* 0x0000000000007941 */ /* 0x000fea0003800000 */
.L_x_4296:
[----:B------:R-:W-:Y:S05]  /*18df0*/  BRA `(.L_x_4298) ;  /* 0xffffffd800b87947 */ /* 0x000fea000383ffff */
.L_x_4228:
[----:B------:R-:W-:Y:S01]  /*18e00*/  BSSY B1, `(.L_x_4299) ;  /* 0x0000006000017945 */ /* 0x000fe20003800000 */
[----:B------:R-:W-:-:S07]  /*18e10*/  IMAD.MOV.U32 R15, RZ, RZ, -0x1 ;  /* 0xffffffffff0f7424 */ /* 0x000fce00078e00ff */
[----:B0-----:R-:W-:Y:S05]  /*18e20*/  WARPSYNC.COLLECTIVE R15, `(.L_x_4300) ;  /* 0x000000000f0c7348 */ /* 0x001fea0003c00000 */
[----:B------:R-:W-:Y:S02]  /*18e30*/  ELECT P6, UR62, PT ;  /* 0x00000000003e782f */ /* 0x000fe400038c0000 */
[----:B------:R-:W-:Y:S01]  /*18e40*/  MOV R14, UR62 ;  /* 0x0000003e000e7c02 */ /* 0x000fe20008000f00 */
[----:B0-----:R-:W-:Y:S10]  /*18e50*/  ENDCOLLECTIVE ;  /* 0x000000000000791b */ /* 0x001ff40003800000 */
.L_x_4300:
[----:B------:R-:W-:Y:S05]  /*18e60*/  BSYNC B1 ;  /* 0x0000000000017941 */ /* 0x000fea0003800000 */
.L_x_4299:
[----:B------:R-:W-:Y:S05]  /*18e70*/  BRA `(.L_x_4301) ;  /* 0xffffffd800b07947 */ /* 0x000fea000383ffff */
.L_x_4229:
[----:B0-----:R0:W1:Y:S02]  /*18e80*/  SYNCS.PHASECHK.TRANS64.TRYWAIT P0, [R5+URZ], R4 ;  /* 0x00000004050075a7 */ /* 0x001064000800017f */
[----:B-1----:R-:W-:Y:S05]  /*18e90*/  @!P0 NANOSLEEP.SYNCS 0x989680 ;  /* 0x009896800000895d */ /* 0x002fea0003900000 */
[----:B------:R-:W1:Y:S02]  /*18ea0*/  @!P0 SYNCS.PHASECHK.TRANS64 P0, [R5+URZ], R4 ;  /* 0x00000004050085a7 */ /* 0x000e64000800007f */
[----:B-1----:R-:W-:Y:S05]  /*18eb0*/  @!P0 BRA `(.L_x_4229) ;  /* 0xfffffffc00f08947 */ /* 0x002fea000383ffff */
[----:B------:R-:W-:Y:S05]  /*18ec0*/  BRA `(.L_x_4302) ;  /* 0xffffffd800d87947 */ /* 0x000fea000383ffff */
.L_x_4230:
[----:B0-----:R0:W1:Y:S02]  /*18ed0*/  SYNCS.PHASECHK.TRANS64.TRYWAIT P0, [R7+URZ], R2 ;  /* 0x00000002070075a7 */ /* 0x001064000800017f */
[----:B-1----:R-:W-:Y:S05]  /*18ee0*/  @!P0 NANOSLEEP.SYNCS 0x989680 ;  /* 0x009896800000895d */ /* 0x002fea0003900000 */
[----:B------:R-:W1:Y:S02]  /*18ef0*/  @!P0 SYNCS.PHASECHK.TRANS64 P0, [R7+URZ], R2 ;  /* 0x00000002070085a7 */ /* 0x000e64000800007f */
[----:B-1----:R-:W-:Y:S05]  /*18f00*/  @!P0 BRA `(.L_x_4230) ;  /* 0xfffffffc00f08947 */ /* 0x002fea000383ffff */
[----:B------:R-:W-:Y:S05]  /*18f10*/  BRA `(.L_x_4303) ;  /* 0xffffffd800d87947 */ /* 0x000fea000383ffff */
.L_x_4231:
[----:B-1----:R1:W2:Y:S02]  /*18f20*/  SYNCS.PHASECHK.TRANS64.TRYWAIT P0, [R5+URZ], R4 ;  /* 0x00000004050075a7 */ /* 0x0022a4000800017f */
[----:B--2---:R-:W-:Y:S05]  /*18f30*/  @!P0 NANOSLEEP.SYNCS 0x989680 ;  /* 0x009896800000895d */ /* 0x004fea0003900000 */
[----:B------:R-:W2:Y:S02]  /*18f40*/  @!P0 SYNCS.PHASECHK.TRANS64 P0, [R5+URZ], R4 ;  /* 0x00000004050085a7 */ /* 0x000ea4000800007f */
[----:B--2---:R-:W-:Y:S05]  /*18f50*/  @!P0 BRA `(.L_x_4231) ;  /* 0xfffffffc00f08947 */ /* 0x004fea000383ffff */
[----:B------:R-:W-:Y:S05]  /*18f60*/  BRA `(.L_x_4304) ;  /* 0xffffffd800cc7947 */ /* 0x000fea000383ffff */
.L_x_4305:
        /* <DEDUP_REMOVED lines=9> */
.L_x_15171:


//--------------------- .text._ZN7cutlass13device_kernelIN5flash11enable_sm90INS1_16FlashAttnFwdSm90INS1_25CollectiveMainloopFwdSm90ILi2EN4cute5tupleIJNS5_1CILi1EEES8_S8_EEENS6_IJNS7_ILi64EEESA_SA_EEELi512ENS_10bfloat16_tEfNS_4arch4Sm90ELb0ELb0ELb1ELb1ELb0ELb1ELb1ELb0ELb0ELb1ELb1ELb0EEENS1_21CollectiveEpilogueFwdINS6_IJSA_NS7_ILi512EEESA_EEES9_SC_SE_Li256ELb1ELb1ELb1ELb0EEENS1_36VarlenDynamicPersistentTileSchedulerILi64ELi64ELi256ELi128ELb1ELb1ELb1ELb0ELb1ELb1EEEEEEEEEvNT_6ParamsE --------------------------
	.section	.text._ZN7cutlass13device_kernelIN5flash11enable_sm90INS1_16FlashAttnFwdSm90INS1_25CollectiveMainloopFwdSm90ILi2EN4cute5tupleIJNS5_1CILi1EEES8_S8_EEENS6_IJNS7_ILi64EEESA_SA_EEELi512ENS_10bfloat16_tEfNS_4arch4Sm90ELb0ELb0ELb1ELb1ELb0ELb1ELb1ELb0ELb0ELb1ELb1ELb0EEENS1_21CollectiveEpilogueFwdINS6_IJSA_NS7_ILi512EEESA_EEES9_SC_SE_Li256ELb1ELb1ELb1ELb0EEENS1_36VarlenDynamicPersistentTileSchedulerILi64ELi64ELi256ELi128ELb1ELb1ELb1ELb0ELb1ELb1EEEEEEEEEvNT_6ParamsE,"ax",@progbits
	.align	128
.text._ZN7cutlass13device_kernelIN5flash11enable_sm90INS1_16FlashAttnFwdSm90INS1_25CollectiveMainloopFwdSm90ILi2EN4cute5tupleIJNS5_1CILi1EEES8_S8_EEENS6_IJNS7_ILi64EEESA_SA_EEELi512ENS_10bfloat16_tEfNS_4arch4Sm90ELb0ELb0ELb1ELb1ELb0ELb1ELb1ELb0ELb0ELb1ELb1ELb0EEENS1_21CollectiveEpilogueFwdINS6_IJSA_NS7_ILi512EEESA_EEES9_SC_SE_Li256ELb1ELb1ELb1ELb0EEENS1_36VarlenDynamicPersistentTileSchedulerILi64ELi64ELi256ELi128ELb1ELb1ELb1ELb0ELb1ELb1EEEEEEEEEvNT_6ParamsE:
        .type           _ZN7cutlass13device_kernelIN5flash11enable_sm90INS1_16FlashAttnFwdSm90INS1_25CollectiveMainloopFwdSm90ILi2EN4cute5tupleIJNS5_1CILi1EEES8_S8_EEENS6_IJNS7_ILi64EEESA_SA_EEELi512ENS_10bfloat16_tEfNS_4arch4Sm90ELb0ELb0ELb1ELb1ELb0ELb1ELb1ELb0ELb0ELb1ELb1ELb0EEENS1_21CollectiveEpilogueFwdINS6_IJSA_NS7_ILi512EEESA_EEES9_SC_SE_Li256ELb1ELb1ELb1ELb0EEENS1_36VarlenDynamicPersistentTileSchedulerILi64ELi64ELi256ELi128ELb1ELb1ELb1ELb0ELb1ELb1EEEEEEEEEvNT_6ParamsE,@function
        .size           _ZN7cutlass13device_kernelIN5flash11enable_sm90INS1_16FlashAttnFwdSm90INS1_25CollectiveMainloopFwdSm90ILi2EN4cute5tupleIJNS5_1CILi1EEES8_S8_EEENS6_IJNS7_ILi64EEESA_SA_EEELi512ENS_10bfloat16_tEfNS_4arch4Sm90ELb0ELb0ELb1ELb1ELb0ELb1ELb1ELb0ELb0ELb1ELb1ELb0EEENS1_21CollectiveEpilogueFwdINS6_IJSA_NS7_ILi512EEESA_EEES9_SC_SE_Li256ELb1ELb1ELb1ELb0EEENS1_36VarlenDynamicPersistentTileSchedulerILi64ELi64ELi256ELi128ELb1ELb1ELb1ELb0ELb1ELb1EEEEEEEEEvNT_6ParamsE,(.L_x_15172 - _ZN7cutlass13device_kernelIN5flash11enable_sm90INS1_16FlashAttnFwdSm90INS1_25CollectiveMainloopFwdSm90ILi2EN4cute5tupleIJNS5_1CILi1EEES8_S8_EEENS6_IJNS7_ILi64EEESA_SA_EEELi512ENS_10bfloat16_tEfNS_4arch4Sm90ELb0ELb0ELb1ELb1ELb0ELb1ELb1ELb0ELb0ELb1ELb1ELb0EEENS1_21CollectiveEpilogueFwdINS6_IJSA_NS7_ILi512EEESA_EEES9_SC_SE_Li256ELb1ELb1ELb1ELb0EEENS1_36VarlenDynamicPersistentTileSchedulerILi64ELi64ELi256ELi128ELb1ELb1ELb1ELb0ELb1ELb1EEEEEEEEEvNT_6ParamsE)
        .other          _ZN7cutlass13device_kernelIN5flash11enable_sm90INS1_16FlashAttnFwdSm90INS1_25CollectiveMainloopFwdSm90ILi2EN4cute5tupleIJNS5_1CILi1EEES8_S8_EEENS6_IJNS7_ILi64EEESA_SA_EEELi512ENS_10bfloat16_tEfNS_4arch4Sm90ELb0ELb0ELb1ELb1ELb0ELb1ELb1ELb0ELb0ELb1ELb1ELb0EEENS1_21CollectiveEpilogueFwdINS6_IJSA_NS7_ILi512EEESA_EEES9_SC_SE_Li256ELb1ELb1ELb1ELb0EEENS1_36VarlenDynamicPersistentTileSchedulerILi64ELi64ELi256ELi128ELb1ELb1ELb1ELb0ELb1ELb1EEEEEEEEEvNT_6ParamsE,@"STO_CUDA_ENTRY STV_DEFAULT"
_ZN7cutlass13device_kernelIN5flash11enable_sm90INS1_16FlashAttnFwdSm90INS1_25CollectiveMainloopFwdSm90ILi2EN4cute5tupleIJNS5_1CILi1EEES8_S8_EEENS6_IJNS7_ILi64EEESA_SA_EEELi512ENS_10bfloat16_tEfNS_4arch4Sm90ELb0ELb0ELb1ELb1ELb0ELb1ELb1ELb0ELb0ELb1ELb1ELb0EEENS1_21CollectiveEpilogueFwdINS6_IJSA_NS7_ILi512EEESA_EEES9_SC_SE_Li256ELb1ELb1ELb1ELb0EEENS1_36VarlenDynamicPersistentTileSchedulerILi64ELi64ELi256ELi128ELb1ELb1ELb1ELb0ELb1ELb1EEEEEEEEEvNT_6ParamsE:
        /* <DEDUP_REMOVED lines=23> */
.L_x_4307:
[----:B------:R-:W-:Y:S05]  /*0170*/  BSYNC B0 ;  /* 0x0000000000007941 */ /* 0x000fea0003800000 */
.L_x_4306:
        /* <DEDUP_REMOVED lines=14> */
[----:B-1----:R0:W-:Y:S01]  /*0260*/  STL [R1+0x80], R3 ;  /* 0x0000800301007387 */ /* 0x0021e20000100800 */
        /* <DEDUP_REMOVED lines=24> */
.L_x_4308:
        /* <DEDUP_REMOVED lines=22> */
.L_x_4309:
        /* <DEDUP_REMOVED lines=18> */
.L_x_4310:
        /* <DEDUP_REMOVED lines=22> */
.L_x_4311:
        /* <DEDUP_REMOVED lines=22> */
.L_x_4312:
[----:B------:R-:W-:Y:S01]  /*0930*/  IMAD.MOV.U32 R2, RZ, RZ, 0x1 ;  /* 0x00000001ff027424 */ /* 0x000fe200078e00ff */
[----:B------:R-:W-:Y:S01]  /*0940*/  ISETP.NE.AND P0, PT, R3, RZ, PT ;  /* 0x000000ff0300720c */ /* 0x000fe20003f05270 */
[----:B------:R-:W-:Y:S01]  /*0950*/  NOP ;  /* 0x0000000000007918 */ /* 0x000fe20000000000 */
[----:B------:R-:W-:Y:S01]  /*0960*/  ULDC.64 UR40, c[0x0][0x208] ;  /* 0x0000820000287ab9 */ /* 0x000fe20000000a00 */
[----:B------:R-:W-:Y:S01]  /*0970*/  BSSY B9, `(.L_x_4313) ;  /* 0x0001ec2000097945 */ /* 0x000fe20003800000 */
[----:B------:R-:W-:-:S05]  /*0980*/  SEL R2, R2, 0x2, !P0 ;  /* 0x0000000202027807 */ /* 0x000fca0004000000 */
[----:B------:R0:W-:Y:S02]  /*0990*/  STL [R1+0x74], R2 ;  /* 0x0000740201007387 */ /* 0x0001e40000100800 */
[----:B01234-:R-:W-:Y:S06]  /*09a0*/  BAR.SYNC.DEFER_BLOCKING 0x0 ;  /* 0x0000000000007b1d */ /* 0x01ffec0000010000 */
[----:B------:R-:W-:Y:S05]  /*09b0*/  @!P0 BRA `(.L_x_4314) ;  /* 0x0000014800988947 */ /* 0x000fea0003800000 */
.L_x_4315:
[----:B------:R-:W-:-:S08]  /*09c0*/  NOP ;  /* 0x0000000000007918 */ /* 0x000fd00000000000 */
[----:B------:R-:W0:Y:S02]  /*09d0*/  USETMAXREG.TRY_ALLOC.CTAPOOL UP0, 0xf0 ;  /* 0x000000f0000079c8 */ /* 0x000e240008000600 */
[----:B0-----:R-:W-:-:S13]  /*09e0*/  PLOP3.LUT P0, PT, PT, PT, UP0, 0x80, 0x0 ;  /* 0x000000000000781c */ /* 0x001fda0003f0f008 */
[----:B------:R-:W-:Y:S05]  /*09f0*/  @!P0 BRA `(.L_x_4315) ;  /* 0xfffffffc00f08947 */ /* 0x000fea000383ffff */
[----:B------:R-:W-:Y:S01]  /*0a00*/  SHF.R.U32.HI R0, RZ, 0x7, R6 ;  /* 0x00000007ff007819 */ /* 0x000fe20000011606 */
[----:B------:R-:W0:Y:S01]  /*0a10*/  S2UR UR5, SR_CgaCtaId ;  /* 0x00000000000579c3 */ /* 0x000e220000008800 */
[----:B------:R-:W-:Y:S02]  /*0a20*/  UMOV UR4, 0x400 ;  /* 0x0000040000047882 */ /* 0x000fe40000000000 */
[----:B------:R-:W-:-:S13]  /*0a30*/  ISETP.NE.AND P0, PT, R0, 0x1, PT ;  /* 0x000000010000780c */ /* 0x000fda0003f05270 */
[----:B------:R-:W-:Y:S06]  /*0a40*/  @!P0 BAR.ARV 0x8, 0x100 ;  /* 0x0204000000008b1d */ /* 0x000fec0000002000 */
[----:B------:R-:W-:Y:S01]  /*0a50*/  ISETP.GE.U32.AND P0, PT, R6, 0x100, PT ;  /* 0x000001000600780c */ /* 0x000fe20003f06070 */
[----:B0-----:R-:W-:-:S06]  /*0a60*/  ULEA UR4, UR5, UR4, 0x18 ;  /* 0x0000000405047291 */ /* 0x001fcc000f8ec03f */
[----:B------:R-:W-:Y:S01]  /*0a70*/  IMAD.U32 R2, RZ, RZ, UR4 ;  /* 0x00000004ff027e24 */ /* 0x000fe2000f8e00ff */
[----:B------:R-:W-:-:S05]  /*0a80*/  ULDC UR4, c[0x0][0xd3c] ;  /* 0x00034f0000047ab9 */ /* 0x000fca0000000800 */
[----:B------:R-:W-:Y:S08]  /*0a90*/  @P0 BAR.ARV 0xf, 0x100 ;  /* 0x03c4000000000b1d */ /* 0x000ff00000002000 */
        /* <DEDUP_REMOVED lines=9> */
[----:B------:R-:W-:Y:S01]  /*0b30*/  SHF.R.S32.HI R3, RZ, 0x1f, R6 ;  /* 0x0000001fff037819 */ /* 0x000fe20000011406 */
        /* <DEDUP_REMOVED lines=35> */
[-C--:B------:R-:W-:Y:S01]  /*0d70*/  LEA.HI R5, R4, R3.reuse, RZ, 0x2 ;  /* 0x0000000304057211 */ /* 0x080fe200078f10ff */
[----:B------:R-:W-:Y:S01]  /*0d80*/  VIADD R12, R22, 0x20 ;  /* 0x00000020160c7836 */ /* 0x000fe20000000000 */
[----:B------:R-:W-:Y:S01]  /*0d90*/  LEA.HI R4, R4, R3, RZ, 0x5 ;  /* 0x0000000304047211 */ /* 0x000fe200078f28ff */
[----:B------:R-:W-:Y:S01]  /*0da0*/  IMAD.IADD R11, R8, 0x1, -R11 ;  /* 0x00000001080b7824 */ /* 0x000fe200078e0a0b */
[----:B------:R-:W-:Y:S01]  /*0db0*/  LOP3.LUT R8, R5, 0x7ffffffc, RZ, 0xc0, !PT ;  /* 0x7ffffffc05087812 */ /* 0x000fe200078ec0ff */
[----:B------:R-:W-:Y:S01]  /*0dc0*/  IMAD.SHL.U32 R9, R9, 0x40, RZ ;  /* 0x0000004009097824 */ /* 0x000fe200078e00ff */
[--C-:B------:R-:W-:Y:S01]  /*0dd0*/  SHF.R.S32.HI R6, RZ, 0x2, R5.reuse ;  /* 0x00000002ff067819 */ /* 0x100fe20000011405 */
[----:B------:R0:W-:Y:S01]  /*0de0*/  STL [R1+0x40], R20 ;  /* 0x0000401401007387 */ /* 0x0001e20000100800 */
        /* <DEDUP_REMOVED lines=10> */
[----:B------:R-:W-:Y:S01]  /*0e90*/  LEA.HI R0, R0, R20, RZ, 0x1 ;  /* 0x0000001400007211 */ /* 0x000fe200078f08ff */
[----:B------:R-:W-:Y:S01]  /*0ea0*/  IMAD.SHL.U32 R14, R14, 0x40, RZ ;  /* 0x000000400e0e7824 */ /* 0x000fe200078e00ff */
[----:B------:R-:W-:Y:S01]  /*0eb0*/  LOP3.LUT R5, R12, 0x1c0, RZ, 0xc0, !PT ;  /* 0x000001c00c057812 */ /* 0x000fe200078ec0ff */
[--C-:B------:R-:W-:Y:S01]  /*0ec0*/  IMAD.U32 R12, R17, 0x40, R10.reuse ;  /* 0x00000040110c7824 */ /* 0x100fe200078e000a */
[----:B------:R-:W-:Y:S01]  /*0ed0*/  LOP3.LUT R10, R3, 0x8, R10, 0xf8, !PT ;  /* 0x00000008030a7812 */ /* 0x000fe200078ef80a */
[C---:B------:R-:W-:Y:S01]  /*0ee0*/  VIADD R215, R188.reuse, 0x140 ;  /* 0x00000140bcd77836 */ /* 0x040fe20000000000 */
[----:B------:R-:W-:Y:S01]  /*0ef0*/  SHF.R.U32.HI R3, RZ, 0x3, R3 ;  /* 0x00000003ff037819 */ /* 0x000fe20000011603 */
[----:B------:R-:W-:Y:S01]  /*0f00*/  VIADD R219, R188, 0x40 ;  /* 0x00000040bcdb7836 */ /* 0x000fe20000000000 */
[----:B------:R-:W-:Y:S01]  /*0f10*/  LOP3.LUT R7, R7, 0xfffffff8, RZ, 0xc0, !PT ;  /* 0xfffffff807077812 */ /* 0x000fe200078ec0ff */
[----:B------:R-:W-:Y:S01]  /*0f20*/  STL [R1+0x88], R12 ;  /* 0x0000880c01007387 */ /* 0x000fe20000100800 */
[----:B------:R-:W-:Y:S01]  /*0f30*/  LOP3.LUT R10, R10, R3, RZ, 0x3c, !PT ;  /* 0x000000030a0a7212 */ /* 0x000fe200078e3cff */
[----:B------:R-:W-:Y:S01]  /*0f40*/  VIADD R217, R188, 0xc0 ;  /* 0x000000c0bcd97836 */ /* 0x000fe20000000000 */
[----:B------:R-:W-:Y:S01]  /*0f50*/  LEA.HI R3, R184, R184, RZ, 0x1 ;  /* 0x000000b8b8037211 */ /* 0x000fe200078f08ff */
[----:B------:R-:W-:Y:S01]  /*0f60*/  IMAD.IADD R7, R6, 0x1, -R7 ;  /* 0x0000000106077824 */ /* 0x000fe200078e0a07 */
[----:B------:R-:W-:-:S02]  /*0f70*/  LOP3.LUT R0, R0, 0xfffffe, RZ, 0xc0, !PT ;  /* 0x00fffffe00007812 */ /* 0x000fc400078ec0ff */
[----:B------:R-:W-:Y:S02]  /*0f80*/  SHF.R.S32.HI R4, RZ, 0x5, R4 ;  /* 0x00000005ff047819 */ /* 0x000fe40000011404 */
[----:B------:R-:W-:Y:S01]  /*0f90*/  LOP3.LUT R3, R3, 0x1ffffffe, RZ, 0xc0, !PT ;  /* 0x1ffffffe03037812 */ /* 0x000fe200078ec0ff */
[----:B------:R-:W-:Y:S01]  /*0fa0*/  IMAD.IADD R0, R20, 0x1, -R0 ;  /* 0x0000000114007824 */ /* 0x000fe200078e0a00 */
[----:B------:R-:W-:Y:S01]  /*0fb0*/  SHF.R.S32.HI R13, RZ, 0x1f, R13 ;  /* 0x0000001fff0d7819 */ /* 0x000fe2000001140d */
[----:B------:R-:W-:Y:S01]  /*0fc0*/  IMAD R191, R4, 0x10, R7 ;  /* 0x0000001004bf7824 */ /* 0x000fe200078e0207 */
[----:B------:R-:W-:Y:S01]  /*0fd0*/  SHF.R.U32.HI R6, RZ, 0x3, R5 ;  /* 0x00000003ff067819 */ /* 0x000fe20000011605 */
[----:B------:R-:W-:Y:S01]  /*0fe0*/  IMAD.IADD R4, R184, 0x1, -R3 ;  /* 0x00000001b8047824 */ /* 0x000fe200078e0a03 */
[----:B------:R-:W-:Y:S01]  /*0ff0*/  LOP3.LUT R5, R5, 0x38, R16, 0xf8, !PT ;  /* 0x0000003805057812 */ /* 0x000fe200078ef810 */
[----:B------:R-:W-:Y:S01]  /*1000*/  IMAD.SHL.U32 R3, R0, 0x100, RZ ;  /* 0x0000010000037824 */ /* 0x000fe200078e00ff */
[----:B------:R-:W-:Y:S01]  /*1010*/  LOP3.LUT R14, R14, 0xfffffe00, RZ, 0xc0, !PT ;  /* 0xfffffe000e0e7812 */ /* 0x000fe200078ec0ff */
[----:B------:R-:W-:Y:S01]  /*1020*/  IMAD.SHL.U32 R0, R8, 0x2, RZ ;  /* 0x0000000208007824 */ /* 0x000fe200078e00ff */
[----:B------:R-:W-:Y:S01]  /*1030*/  LOP3.LUT R9, R9, 0x7ffffe00, RZ, 0xc0, !PT ;  /* 0x7ffffe0009097812 */ /* 0x000fe200078ec0ff */
[----:B------:R-:W-:Y:S01]  /*1040*/  IMAD R4, R4, 0x8, R191 ;  /* 0x0000000804047824 */ /* 0x000fe200078e02bf */
[----:B------:R-:W-:Y:S01]  /*1050*/  LEA.HI R13, R13, R22, RZ, 0x3 ;  /* 0x000000160d0d7211 */ /* 0x000fe200078f18ff */
[----:B------:R-:W-:Y:S01]  /*1060*/  IMAD.IADD R193, R0, 0x1, R3 ;  /* 0x0000000100c17824 */ /* 0x000fe200078e0203 */
[----:B------:R-:W-:Y:S01]  /*1070*/  LOP3.LUT R5, R14, R5, R6, 0xf6, !PT ;  /* 0x000000050e057212 */ /* 0x000fe200078ef606 */
[----:B------:R-:W-:Y:S01]  /*1080*/  IMAD R9, R194, 0x400, R9 ;  /* 0x00000400c2097824 */ /* 0x000fe200078e0209 */
[----:B------:R-:W-:Y:S01]  /*1090*/  LOP3.LUT R13, R13, 0xfffffff8, RZ, 0xc0, !PT ;  /* 0xfffffff80d0d7812 */ /* 0x000fe200078ec0ff */
[----:B------:R1:W-:Y:S01]  /*10a0*/  STL [R1+0x84], R3 ;  /* 0x0000840301007387 */ /* 0x0003e20000100800 */
[----:B------:R-:W-:Y:S01]  /*10b0*/  R2P PR, R11, 0x6 ;  /* 0x000000060b007804 */ /* 0x000fe20000000000 */
[----:B------:R-:W-:Y:S01]  /*10c0*/  IMAD.IADD R9, R9, 0x1, R10 ;  /* 0x0000000109097824 */ /* 0x000fe200078e020a */
[----:B------:R-:W-:Y:S01]  /*10d0*/  SHF.R.S32.HI R6, RZ, 0x1f, R218 ;  /* 0x0000001fff067819 */ /* 0x000fe200000114da */
[----:B------:R-:W-:Y:S01]  /*10e0*/  IMAD.IADD R189, R22, 0x1, -R13 ;  /* 0x0000000116bd7824 */ /* 0x000fe200078e0a0d */
[----:B------:R-:W-:Y:S01]  /*10f0*/  SHF.R.S32.HI R6, RZ, 0x1f, R216 ;  /* 0x0000001fff067819 */ /* 0x000fe200000114d8 */
[C---:B0-----:R-:W-:Y:S01]  /*1100*/  VIADD R20, R193.reuse, 0x18 ;  /* 0x00000018c1147836 */ /* 0x041fe20000000000 */
[----:B------:R0:W-:Y:S01]  /*1110*/  STL [R1+0x44], R0 ;  /* 0x0000440001007387 */ /* 0x0001e20000100800 */
[----:B------:R-:W-:Y:S01]  /*1120*/  VIADD R13, R193, 0x30 ;  /* 0x00000030c10d7836 */ /* 0x000fe20000000000 */
[----:B------:R-:W-:Y:S01]  /*1130*/  SHF.R.S32.HI R7, RZ, 0x1f, R219 ;  /* 0x0000001fff077819 */ /* 0x000fe200000114db */
[--C-:B-1----:R-:W-:Y:S01]  /*1140*/  IMAD R3, R5, 0x2, R2.reuse ;  /* 0x0000000205037824 */ /* 0x102fe200078e0202 */
[----:B------:R-:W-:Y:S01]  /*1150*/  SHF.R.S32.HI R7, RZ, 0x1f, R217 ;  /* 0x0000001fff077819 */ /* 0x000fe200000114d9 */
[----:B------:R-:W-:Y:S01]  /*1160*/  VIADD R10, R193, 0x48 ;  /* 0x00000048c10a7836 */ /* 0x000fe20000000000 */
[----:B------:R-:W-:Y:S01]  /*1170*/  SEL R207, R207, 0xffffffe0, !P1 ;  /* 0xffffffe0cfcf7807 */ /* 0x000fe20004800000 */
[C---:B------:R-:W-:Y:S01]  /*1180*/  VIADD R6, R193.reuse, 0x60 ;  /* 0x00000060c1067836 */ /* 0x040fe20000000000 */
[----:B------:R1:W-:Y:S01]  /*1190*/  STL [R1+0x78], R3 ;  /* 0x0000780301007387 */ /* 0x0003e20000100800 */
[----:B------:R-:W-:Y:S01]  /*11a0*/  VIADD R5, R193, 0x68 ;  /* 0x00000068c1057836 */ /* 0x000fe20000000000 */
[----:B0-----:R-:W-:Y:S01]  /*11b0*/  SHF.R.S32.HI R0, RZ, 0x1f, R215 ;  /* 0x0000001fff007819 */ /* 0x001fe200000114d7 */
[----:B------:R-:W-:Y:S01]  /*11c0*/  IMAD R195, R9, 0x2, R2 ;  /* 0x0000000209c37824 */ /* 0x000fe200078e0202 */
[----:B------:R-:W-:Y:S01]  /*11d0*/  SHF.R.S32.HI R0, RZ, 0x1f, R193 ;  /* 0x0000001fff007819 */ /* 0x000fe200000114c1 */
[----:B------:R0:W-:Y:S01]  /*11e0*/  STL [R1+0x7c], R4 ;  /* 0x00007c0401007387 */ /* 0x0001e20000100800 */
[----:B------:R-:W-:-:S02]  /*11f0*/  VIADD R0, R193, 0x78 ;  /* 0x00000078c1007836 */ /* 0x000fc40000000000 */
[C---:B------:R-:W-:Y:S02]  /*1200*/  VIADD R237, R193.reuse, 0x80 ;  /* 0x00000080c1ed7836 */ /* 0x040fe40000000000 */
[C---:B-1----:R-:W-:Y:S02]  /*1210*/  VIADD R3, R193.reuse, 0x70 ;  /* 0x00000070c1037836 */ /* 0x042fe40000000000 */
        /* <DEDUP_REMOVED lines=53> */
[----:B------:R-:W-:Y:S01]  /*1570*/  IMAD.IADD R208, R208, 0x1, R207 ;  /* 0x00000001d0d07824 */ /* 0x000fe200078e02cf */
[----:B------:R-:W-:Y:S01]  /*1580*/  SHF.R.S32.HI R8, RZ, 0x1f, R8 ;  /* 0x0000001fff087819 */ /* 0x000fe20000011408 */
[----:B------:R-:W-:Y:S01]  /*1590*/  VIADD R190, R184, 0x10 ;  /* 0x00000010b8be7836 */ /* 0x000fe20000000000 */
[----:B------:R-:W-:Y:S01]  /*15a0*/  SHF.R.S32.HI R7, RZ, 0x1f, R7 ;  /* 0x0000001fff077819 */ /* 0x000fe20000011407 */
[----:B------:R-:W-:Y:S01]  /*15b0*/  IMAD.IADD R207, R207, 0x1, R206 ;  /* 0x00000001cfcf7824 */ /* 0x000fe200078e02ce */
[----:B------:R-:W-:-:S02]  /*15c0*/  SHF.R.S32.HI R4, RZ, 0x1f, R226 ;  /* 0x0000001fff047819 */ /* 0x000fc400000114e2 */
[----:B------:R-:W-:Y:S02]  /*15d0*/  SHF.R.S32.HI R3, RZ, 0x1f, R223 ;  /* 0x0000001fff037819 */ /* 0x000fe400000114df */
[----:B------:R-:W-:Y:S02]  /*15e0*/  SHF.R.S32.HI R0, RZ, 0x1f, R222 ;  /* 0x0000001fff007819 */ /* 0x000fe400000114de */
[----:B--2---:R-:W-:Y:S02]  /*15f0*/  LOP3.LUT R187, R18, 0x1, RZ, 0xfc, !PT ;  /* 0x0000000112bb7812 */ /* 0x004fe400078efcff */
[----:B------:R-:W-:-:S07]  /*1600*/  CS2R R18, SRZ ;  /* 0x0000000000127805 */ /* 0x000fce000001ff00 */
.L_x_4438:
[----:B0-----:R-:W0:Y:S01]  /*1610*/  LDC.64 R210, c[0x0][0xd88] ;  /* 0x00036200ffd27b82 */ /* 0x001e220000000a00 */
[----:B------:R-:W-:Y:S01]  /*1620*/  ULDC.64 UR4, c[0x0][0xb20] ;  /* 0x0002c80000047ab9 */ /* 0x000fe20000000a00 */
[----:B------:R-:W-:Y:S01]  /*1630*/  ULDC.64 UR8, c[0x0][0xb10] ;  /* 0x0002c40000087ab9 */ /* 0x000fe20000000a00 */
[----:B------:R-:W-:Y:S01]  /*1640*/  ULDC.64 UR6, c[0x0][0xb00] ;  /* 0x0002c00000067ab9 */ /* 0x000fe20000000a00 */
[----:B0-----:R-:W-:-:S06]  /*1650*/  IMAD.WIDE R210, R155, 0x4, R210 ;  /* 0x000000049bd27825 */ /* 0x001fcc00078e02d2 */
[----:B------:R-:W2:Y:S01]  /*1660*/  LDG.E R210, desc[UR40][R210.64] ;  /* 0x00000028d2d27981 */ /* 0x000ea2000c1e1900 */
[----:B------:R-:W-:Y:S01]  /*1670*/  ISETP.NE.U32.AND P2, PT, RZ, UR4, PT ;  /* 0x00000004ff007c0c */ /* 0x000fe2000bf45070 */
[----:B-1-345:R-:W-:Y:S01]  /*1680*/  IMAD.MOV.U32 R11, RZ, RZ, RZ ;  /* 0x000000ffff0b7224 */ /* 0x03afe200078e00ff */
        /* <DEDUP_REMOVED lines=48> */
.L_x_4317:
[----:B------:R-:W-:Y:S02]  /*1990*/  IMAD.U32 R42, RZ, RZ, UR5 ;  /* 0x00000005ff2a7e24 */ /* 0x000fe4000f8e00ff */
[----:B------:R-:W-:Y:S01]  /*19a0*/  IMAD.U32 R24, RZ, RZ, UR4 ;  /* 0x00000004ff187e24 */ /* 0x000fe2000f8e00ff */
[----:B------:R-:W-:Y:S06]  /*19b0*/  @!P2 BRA `(.L_x_4318) ;  /* 0x000000000010a947 */ /* 0x000fec0003800000 */
[----:B------:R-:W-:-:S04]  /*19c0*/  IADD3 R4, P0, R213, UR8, RZ ;  /* 0x00000008d5047c10 */ /* 0x000fc8000ff1e0ff */
[----:B------:R-:W-:-:S05]  /*19d0*/  IADD3.X R5, R214, UR9, RZ, P0, !PT ;  /* 0x00000009d6057c10 */ /* 0x000fca00087fe4ff */
[----:B------:R0:W5:Y:S01]  /*19e0*/  LDG.E R24, desc[UR40][R4.64] ;  /* 0x0000002804187981 */ /* 0x000162000c1e1900 */
[----:B------:R-:W-:Y:S05]  /*19f0*/  BRA `(.L_x_4319) ;  /* 0x0000000000107947 */ /* 0x000fea0003800000 */
.L_x_4318:
[----:B------:R-:W-:Y:S05]  /*1a00*/  @!P0 BRA `(.L_x_4319) ;  /* 0x00000000000c8947 */ /* 0x000fea0003800000 */
[----:B------:R-:W2:Y:S04]  /*1a10*/  LDG.E R3, desc[UR40][R4.64] ;  /* 0x0000002804037981 */ /* 0x000ea8000c1e1900 */
[----:B------:R-:W2:Y:S02]  /*1a20*/  LDG.E R24, desc[UR40][R4.64+0x4] ;  /* 0x0000042804187981 */ /* 0x000ea4000c1e1900 */
[----:B--2---:R-:W-:-:S07]  /*1a30*/  IMAD.IADD R24, R24, 0x1, -R3 ;  /* 0x0000000118187824 */ /* 0x004fce00078e0a03 */
.L_x_4319:
        /* <DEDUP_REMOVED lines=60> */
.L_x_4321:
[----:B------:R-:W-:Y:S05]  /*1e00*/  BSYNC B0 ;  /* 0x0000000000007941 */ /* 0x000fea0003800000 */
.L_x_4320:
        /* <DEDUP_REMOVED lines=36> */
.L_x_4324:
[----:B------:R-:W-:Y:S05]  /*2050*/  BSYNC B6 ;  /* 0x0000000000067941 */ /* 0x000fea0003800000 */
.L_x_4323:
        /* <DEDUP_REMOVED lines=20> */
.L_x_4326:
[----:B------:R-:W-:Y:S05]  /*21a0*/  BSYNC B6 ;  /* 0x0000000000067941 */ /* 0x000fea0003800000 */
.L_x_4325:
[----:B------:R-:W-:Y:S01]  /*21b0*/  ULDC.64 UR4, c[0x0][0xaf0] ;  /* 0x0002bc0000047ab9 */ /* 0x000fe20000000a00 */
[----:B------:R-:W-:Y:S01]  /*21c0*/  IMAD.MOV.U32 R0, RZ, RZ, R210 ;  /* 0x000000ffff007224 */ /* 0x000fe200078e00d2 */
[----:B------:R-:W-:Y:S01]  /*21d0*/  ISETP.NE.U32.AND P0, PT, RZ, UR4, PT ;  /* 0x00000004ff007c0c */ /* 0x000fe2000bf05070 */
[----:B------:R-:W0:Y:S01]  /*21e0*/  LDC.64 R6, c[0x0][0x300] ;  /* 0x0000c000ff067b82 */ /* 0x000e220000000a00 */
[----:B------:R-:W-:Y:S01]  /*21f0*/  IMAD.IADD R25, R25, 0x1, R24 ;  /* 0x0000000119197824 */ /* 0x000fe200078e0218 */
[----:B------:R-:W-:Y:S01]  /*2200*/  SHF.R.S32.HI R17, RZ, 0x1f, R16 ;  /* 0x0000001fff117819 */ /* 0x000fe20000011410 */
[----:B------:R-:W-:Y:S01]  /*2210*/  ULDC.64 UR6, c[0x0][0xb00] ;  /* 0x0002c00000067ab9 */ /* 0x000fe20000000a00 */
[----:B------:R-:W-:-:S04]  /*2220*/  ISETP.NE.AND.EX P0, PT, RZ, UR5, PT, P0 ;  /* 0x00000005ff007c0c */ /* 0x000fc8000bf05300 */
[----:B------:R-:W1:Y:S08]  /*2230*/  LDC R27, c[0x0][0x3f4] ;  /* 0x0000fd00ff1b7b82 */ /* 0x000e700000000800 */
[----:B------:R-:W2:Y:S01]  /*2240*/  LDC.64 R52, c[0x0][0x408] ;  /* 0x00010200ff347b82 */ /* 0x000ea20000000a00 */
[----:B------:R-:W-:-:S04]  /*2250*/  @P0 IADD3 R4, P1, R213, UR4, RZ ;  /* 0x00000004d5040c10 */ /* 0x000fc8000ff3e0ff */
        /* <DEDUP_REMOVED lines=10> */
[----:B------:R-:W-:Y:S01]  /*2300*/  IMAD.WIDE.U32 R28, R209, UR4, R16 ;  /* 0x00000004d11c7c25 */ /* 0x000fe2000f8e0010 */
[----:B------:R-:W-:Y:S01]  /*2310*/  ULDC.64 UR6, c[0x0][0x338] ;  /* 0x0000ce0000067ab9 */ /* 0x000fe20000000a00 */
[----:B---3--:R-:W3:Y:S01]  /*2320*/  LDC.64 R4, c[0x0][0x3f8] ;  /* 0x0000fe00ff047b82 */ /* 0x008ee20000000a00 */
[----:B-1----:R-:W-:Y:S01]  /*2330*/  ISETP.GE.AND P2, PT, R16, R27, PT ;  /* 0x0000001b1000720c */ /* 0x002fe20003f46270 */
[----:B------:R-:W-:Y:S01]  /*2340*/  IMAD R3, R25, R7, R8 ;  /* 0x0000000719037224 */ /* 0x000fe200078e0208 */
[----:B------:R-:W-:Y:S01]  /*2350*/  SHF.L.U64.HI R46, R6, 0x6, R7 ;  /* 0x00000006062e7819 */ /* 0x000fe20000010207 */
[----:B------:R-:W-:Y:S01]  /*2360*/  IMAD R29, R209, UR5, R29 ;  /* 0x00000005d11d7c24 */ /* 0x000fe2000f8e021d */
[----:B------:R-:W-:Y:S01]  /*2370*/  ULDC.64 UR4, c[0x0][0x308] ;  /* 0x0000c20000047ab9 */ /* 0x000fe20000000a00 */
[----:B------:R-:W-:Y:S01]  /*2380*/  IMAD.IADD R21, R21, 0x1, R3 ;  /* 0x0000000115157824 */ /* 0x000fe200078e0203 */
[----:B--2---:R-:W-:Y:S01]  /*2390*/  SHF.L.U64.HI R51, R52, 0x6, R53 ;  /* 0x0000000634337819 */ /* 0x004fe20000010235 */
[----:B------:R-:W-:Y:S01]  /*23a0*/  IMAD.WIDE.U32 R44, R22, R6, R16 ;  /* 0x00000006162c7225 */ /* 0x000fe200078e0010 */
[----:B------:R-:W-:-:S03]  /*23b0*/  P2R R72, PR, RZ, 0x4 ;  /* 0x00000004ff487803 */ /* 0x000fc60000000000 */
[----:B------:R-:W-:-:S04]  /*23c0*/  IMAD.WIDE.U32 R20, R209, UR4, R20 ;  /* 0x00000004d1147c25 */ /* 0x000fc8000f8e0014 */
[----:B------:R-:W-:Y:S01]  /*23d0*/  IMAD R21, R209, UR5, R21 ;  /* 0x00000005d1157c24 */ /* 0x000fe2000f8e0215 */
[----:B------:R-:W-:Y:S01]  /*23e0*/  ULDC.64 UR4, c[0x0][0x310] ;  /* 0x0000c40000047ab9 */ /* 0x000fe20000000a00 */
[----:B------:R-:W-:Y:S02]  /*23f0*/  IMAD.SHL.U32 R50, R189, 0x40, RZ ;  /* 0x00000040bd327824 */ /* 0x000fe400078e00ff */
[----:B------:R-:W-:-:S03]  /*2400*/  IMAD.WIDE.U32 R34, R22, R52, R184 ;  /* 0x0000003416227225 */ /* 0x000fc600078e00b8 */
[----:B------:R-:W-:Y:S01]  /*2410*/  LOP3.LUT R50, R50, 0x1c0, RZ, 0xc0, !PT ;  /* 0x000001c032327812 */ /* 0x000fe200078ec0ff */
[-C--:B---3--:R-:W-:Y:S01]  /*2420*/  IMAD.WIDE.U32 R30, R22, R4.reuse, R184 ;  /* 0x00000004161e7225 */ /* 0x088fe200078e00b8 */
[----:B------:R-:W-:Y:S02]  /*2430*/  SHF.L.U64.HI R48, R4, 0x6, R5 ;  /* 0x0000000604307819 */ /* 0x000fe40000010205 */
[----:B------:R-:W-:Y:S01]  /*2440*/  SHF.R.U32.HI R54, RZ, 0x3, R50 ;  /* 0x00000003ff367819 */ /* 0x000fe20000011632 */
[----:B------:R-:W-:Y:S01]  /*2450*/  IMAD.WIDE.U32 R32, R22, R4, R16 ;  /* 0x0000000416207225 */ /* 0x000fe200078e0010 */
[----:B0-----:R-:W-:-:S03]  /*2460*/  SHF.R.U32.HI R26, RZ, 0x7, R26 ;  /* 0x00000007ff1a7819 */ /* 0x001fc6000001161a */
[----:B------:R-:W-:-:S04]  /*2470*/  IMAD.WIDE.U32 R36, R22, R52, R16 ;  /* 0x0000003416247225 */ /* 0x000fc800078e0010 */
[----:B------:R-:W-:Y:S02]  /*2480*/  IMAD.SHL.U32 R47, R6, 0x40, RZ ;  /* 0x00000040062f7824 */ /* 0x000fe400078e00ff */
[----:B------:R-:W-:Y:S02]  /*2490*/  IMAD.SHL.U32 R49, R4, 0x40, RZ ;  /* 0x0000004004317824 */ /* 0x000fe400078e00ff */
[----:B------:R-:W-:Y:S02]  /*24a0*/  VIADD R55, R26, 0x8 ;  /* 0x000000081a377836 */ /* 0x000fe40000000000 */
[----:B------:R-:W-:Y:S01]  /*24b0*/  IMAD.SHL.U32 R56, R27, 0x2, RZ ;  /* 0x000000021b387824 */ /* 0x000fe200078e00ff */
[----:B----4-:R-:W-:-:S04]  /*24c0*/  SHF.R.S32.HI R3, RZ, 0x1f, R0 ;  /* 0x0000001fff037819 */ /* 0x010fc80000011400 */
[----:B------:R-:W-:Y:S02]  /*24d0*/  SEL R8, R3, RZ, !P0 ;  /* 0x000000ff03087207 */ /* 0x000fe40004000000 */
[----:B------:R-:W-:Y:S02]  /*24e0*/  SEL R3, R0, RZ, !P0 ;  /* 0x000000ff00037207 */ /* 0x000fe40004000000 */
[----:B------:R-:W-:Y:S01]  /*24f0*/  SHF.R.S32.HI R0, RZ, 0x1f, R22 ;  /* 0x0000001fff007819 */ /* 0x000fe20000011416 */
[----:B------:R-:W-:Y:S02]  /*2500*/  IMAD R10, R8, UR4, RZ ;  /* 0x00000004080a7c24 */ /* 0x000fe4000f8e02ff */
[C---:B------:R-:W-:Y:S01]  /*2510*/  IMAD.WIDE.U32 R20, R3.reuse, UR4, R20 ;  /* 0x0000000403147c25 */ /* 0x040fe2000f8e0014 */
[----:B------:R-:W-:Y:S02]  /*2520*/  ULDC UR4, c[0x0][0x2f4] ;  /* 0x0000bd0000047ab9 */ /* 0x000fe40000000800 */
[----:B------:R-:W-:Y:S01]  /*2530*/  ISETP.GE.AND P4, PT, R16, UR4, PT ;  /* 0x0000000410007c0c */ /* 0x000fe2000bf86270 */
[----:B------:R-:W-:-:S02]  /*2540*/  IMAD R43, R3, UR5, R10 ;  /* 0x00000005032b7c24 */ /* 0x000fc4000f8e020a */
[----:B------:R-:W-:Y:S02]  /*2550*/  IMAD R8, R8, UR6, RZ ;  /* 0x0000000608087c24 */ /* 0x000fe4000f8e02ff */
[----:B------:R-:W-:Y:S02]  /*2560*/  IMAD R9, R0, R6, RZ ;  /* 0x0000000600097224 */ /* 0x000fe400078e02ff */
[----:B------:R-:W-:-:S04]  /*2570*/  IMAD.WIDE.U32 R28, R3, UR6, R28 ;  /* 0x00000006031c7c25 */ /* 0x000fc8000f8e001c */
[----:B------:R-:W-:Y:S01]  /*2580*/  IMAD R71, R3, UR7, R8 ;  /* 0x0000000703477c24 */ /* 0x000fe2000f8e0208 */
[----:B------:R-:W-:Y:S01]  /*2590*/  IADD3 R3, P0, R20, R44, RZ ;  /* 0x0000002c14037210 */ /* 0x000fe20007f1e0ff */
[----:B------:R-:W-:Y:S02]  /*25a0*/  IMAD R9, R22, R7, R9 ;  /* 0x0000000716097224 */ /* 0x000fe400078e0209 */
[----:B------:R-:W-:Y:S02]  /*25b0*/  IMAD.IADD R43, R21, 0x1, R43 ;  /* 0x00000001152b7824 */ /* 0x000fe400078e022b */
[----:B------:R-:W-:Y:S02]  /*25c0*/  IMAD R8, R0, R4, RZ ;  /* 0x0000000400087224 */ /* 0x000fe400078e02ff */
[----:B------:R-:W-:Y:S01]  /*25d0*/  IMAD.IADD R71, R29, 0x1, R71 ;  /* 0x000000011d477824 */ /* 0x000fe200078e0247 */
[----:B------:R-:W-:Y:S01]  /*25e0*/  IADD3.X R44, R43, R45, R9, P0, !PT ;  /* 0x0000002d2b2c7210 */ /* 0x000fe200007fe409 */
[----:B------:R-:W-:Y:S01]  /*25f0*/  IMAD R13, R22, R5, R8 ;  /* 0x00000005160d7224 */ /* 0x000fe200078e0208 */
[----:B------:R-:W-:Y:S01]  /*2600*/  SEL R9, R27, RZ, P2 ;  /* 0x000000ff1b097207 */ /* 0x000fe20001000000 */
[----:B------:R-:W-:Y:S01]  /*2610*/  IMAD R8, R0, R52, RZ ;  /* 0x0000003400087224 */ /* 0x000fe200078e02ff */
[----:B------:R-:W-:Y:S01]  /*2620*/  IADD3 R38, P0, R22, R25, RZ ;  /* 0x0000001916267210 */ /* 0x000fe20007f1e0ff */
[----:B------:R-:W-:-:S02]  /*2630*/  IMAD.IADD R31, R31, 0x1, R13 ;  /* 0x000000011f1f7824 */ /* 0x000fc400078e020d */
[----:B------:R-:W-:Y:S02]  /*2640*/  IMAD.IADD R9, R16, 0x1, R9 ;  /* 0x0000000110097824 */ /* 0x000fe400078e0209 */
[----:B------:R-:W-:Y:S02]  /*2650*/  IMAD R15, R22, R53, R8 ;  /* 0x00000035160f7224 */ /* 0x000fe400078e0208 */
[----:B------:R-:W-:Y:S01]  /*2660*/  IMAD.IADD R33, R13, 0x1, R33 ;  /* 0x000000010d217824 */ /* 0x000fe200078e0221 */
[----:B-----5:R-:W-:Y:S01]  /*2670*/  SHF.R.S32.HI R13, RZ, 0x1f, R154 ;  /* 0x0000001fff0d7819 */ /* 0x020fe2000001149a */
[----:B------:R-:W-:Y:S01]  /*2680*/  IMAD.IADD R35, R35, 0x1, R15 ;  /* 0x0000000123237824 */ /* 0x000fe200078e020f */
[----:B------:R-:W-:Y:S01]  /*2690*/  SHF.R.S32.HI R8, RZ, 0x1f, R9 ;  /* 0x0000001fff087819 */ /* 0x000fe20000011409 */
[----:B------:R-:W-:Y:S02]  /*26a0*/  IMAD.IADD R37, R15, 0x1, R37 ;  /* 0x000000010f257824 */ /* 0x000fe400078e0225 */
[----:B------:R-:W-:Y:S01]  /*26b0*/  IMAD.WIDE.U32 R30, R154, R4, R30 ;  /* 0x000000049a1e7225 */ /* 0x000fe200078e001e */
[----:B------:R-:W-:-:S03]  /*26c0*/  LEA.HI R45, R8, R9, RZ, 0x3 ;  /* 0x00000009082d7211 */ /* 0x000fc600078f18ff */
[----:B------:R-:W-:Y:S01]  /*26d0*/  IMAD R8, R13, R4, RZ ;  /* 0x000000040d087224 */ /* 0x000fe200078e02ff */
[----:B------:R-:W-:Y:S01]  /*26e0*/  LOP3.LUT R60, R45, 0xfffffff8, RZ, 0xc0, !PT ;  /* 0xfffffff82d3c7812 */ /* 0x000fe200078ec0ff */
[----:B------:R-:W-:Y:S02]  /*26f0*/  IMAD R13, R13, R52, RZ ;  /* 0x000000340d0d7224 */ /* 0x000fe400078e02ff */
        /* <DEDUP_REMOVED lines=12> */
[----:B------:R-:W-:-:S04]  /*27c0*/  IMAD.WIDE.U32 R36, R154, R52, R36 ;  /* 0x000000349a247225 */ /* 0x000fc800078e0024 */
[----:B------:R-:W-:Y:S02]  /*27d0*/  IMAD.IADD R58, R31, 0x1, R59 ;  /* 0x000000011f3a7824 */ /* 0x000fe400078e023b */
[----:B------:R-:W-:Y:S02]  /*27e0*/  IMAD.SHL.U32 R52, R52, 0x40, RZ ;  /* 0x0000004034347824 */ /* 0x000fe400078e00ff */
[----:B------:R-:W-:Y:S02]  /*27f0*/  IMAD.X R39, R11, 0x1, R0, P0 ;  /* 0x000000010b277824 */ /* 0x000fe400000e0600 */
[----:B------:R-:W-:Y:S02]  /*2800*/  IMAD.IADD R59, R59, 0x1, R33 ;  /* 0x000000013b3b7824 */ /* 0x000fe400078e0221 */
[----:B------:R-:W-:Y:S02]  /*2810*/  IMAD.IADD R61, R35, 0x1, R13 ;  /* 0x00000001233d7824 */ /* 0x000fe400078e020d */
[----:B------:R-:W-:-:S02]  /*2820*/  IMAD.IADD R62, R13, 0x1, R37 ;  /* 0x000000010d3e7824 */ /* 0x000fc400078e0225 */
[----:B------:R-:W-:-:S07]  /*2830*/  IMAD R70, R194, 0x200, R5 ;  /* 0x00000200c2467824 */ /* 0x000fce00078e0205 */
.L_x_4356:
        /* <DEDUP_REMOVED lines=58> */
.L_x_4331:
[----:B------:R-:W-:Y:S05]  /*2be0*/  BSYNC B1 ;  /* 0x0000000000017941 */ /* 0x000fea0003800000 */
.L_x_4330:
        /* <DEDUP_REMOVED lines=19> */
.L_x_4332:
[----:B------:R-:W-:Y:S01]  /*2d20*/  IMAD R73, R19, 0x8, R2 ;  /* 0x0000000813497824 */ /* 0x000fe200078e0202 */
[----:B------:R-:W-:Y:S01]  /*2d30*/  SHF.L.U32 R74, R186, 0x1f, RZ ;  /* 0x0000001fba4a7819 */ /* 0x000fe200000006ff */
[----:B------:R-:W-:Y:S03]  /*2d40*/  BSSY B1, `(.L_x_4333) ;  /* 0x0000003000017945 */ /* 0x000fe60003800000 */
[----:B------:R-:W0:Y:S02]  /*2d50*/  SYNCS.PHASECHK.TRANS64.TRYWAIT P5, [R73+URZ+0x38890], R74 ;  /* 0x0388904a490075a7 */ /* 0x000e2400080a017f */
[----:B0-----:R-:W-:Y:S05]  /*2d60*/  @!P5 BRA `(.L_x_4334) ;  /* 0x000001c80010d947 */ /* 0x001fea0003800000 */
.L_x_4629:
[----:B------:R-:W-:Y:S05]  /*2d70*/  BSYNC B1 ;  /* 0x0000000000017941 */ /* 0x000fea0003800000 */
.L_x_4333:
        /* <DEDUP_REMOVED lines=53> */
.L_x_4339:
[----:B------:R-:W-:Y:S05]  /*30d0*/  BSYNC B2 ;  /* 0x0000000000027941 */ /* 0x000fea0003800000 */
.L_x_4338:
[----:B--2---:R1:W-:Y:S02]  /*30e0*/  STG.E.128 desc[UR40][R12.64], R4 ;  /* 0x000000040c007986 */ /* 0x0043e4000c101d28 */
.L_x_4337:
[----:B------:R-:W-:Y:S05]  /*30f0*/  BSYNC B1 ;  /* 0x0000000000017941 */ /* 0x000fea0003800000 */
.L_x_4336:
        /* <DEDUP_REMOVED lines=56> */
.L_x_4341:
[----:B------:R-:W-:Y:S05]  /*3480*/  BSYNC B1 ;  /* 0x0000000000017941 */ /* 0x000fea0003800000 */
.L_x_4340:
[----:B-1----:R2:W-:Y:S01]  /*3490*/  STG.E.128 desc[UR40][R12.64+0x40], R4 ;  /* 0x000040040c007986 */ /* 0x0025e2000c101d28 */
[----:B------:R-:W-:Y:S05]  /*34a0*/  BRA `(.L_x_4335) ;  /* 0x0000000c004c7947 */ /* 0x000fea0003800000 */
.L_x_4329:
[----:B------:R-:W-:Y:S01]  /*34b0*/  IMAD R5, R40, -0x40, R42 ;  /* 0xffffffc028057824 */ /* 0x000fe200078e022a */
[----:B------:R-:W-:-:S04]  /*34c0*/  CS2R R6, SRZ ;  /* 0x0000000000067805 */ /* 0x000fc8000001ff00 */
[----:B------:R-:W-:-:S04]  /*34d0*/  VIMNMX R5, R5, 0x40, PT ;  /* 0x0000004005057848 */ /* 0x000fc80003fe0100 */
[----:B------:R-:W-:-:S04]  /*34e0*/  ISETP.GE.AND P1, PT, R22, R5, PT ;  /* 0x000000051600720c */ /* 0x000fc80003f26270 */
        /* <DEDUP_REMOVED lines=41> */
.L_x_4342:
[----:B------:R-:W-:Y:S01]  /*3780*/  IMAD R73, R19, 0x8, R2 ;  /* 0x0000000813497824 */ /* 0x000fe200078e0202 */
[----:B------:R-:W-:Y:S01]  /*3790*/  SHF.L.U32 R74, R186, 0x1f, RZ ;  /* 0x0000001fba4a7819 */ /* 0x000fe200000006ff */
[----:B------:R-:W0:Y:S01]  /*37a0*/  LDC R75, c[0x0][0x2f4] ;  /* 0x0000bd00ff4b7b82 */ /* 0x000e220000000800 */
[----:B------:R-:W-:Y:S02]  /*37b0*/  BSSY B1, `(.L_x_4343) ;  /* 0x0000003000017945 */ /* 0x000fe40003800000 */
[----:B------:R-:W1:Y:S02]  /*37c0*/  SYNCS.PHASECHK.TRANS64.TRYWAIT P5, [R73+URZ+0x38890], R74 ;  /* 0x0388904a490075a7 */ /* 0x000e6400080a017f */
[----:B-1----:R-:W-:Y:S05]  /*37d0*/  @!P5 BRA `(.L_x_4344) ;  /* 0x000001bc0088d947 */ /* 0x002fea0003800000 */
.L_x_4630:
[----:B------:R-:W-:Y:S05]  /*37e0*/  BSYNC B1 ;  /* 0x0000000000017941 */ /* 0x000fea0003800000 */
.L_x_4343:
        /* <DEDUP_REMOVED lines=51> */
[----:B------:R-:W-:Y:S01]  /*3b20*/  PRMT R83, R88, 0x5410, R83 ;  /* 0x0000541058537816 */ /* 0x000fe20000000053 */
[----:B------:R-:W-:Y:S01]  /*3b30*/  FMUL.FTZ R88, R5, R86 ;  /* 0x0000005605587220 */ /* 0x000fe20000410000 */
[----:B------:R-:W-:Y:S01]  /*3b40*/  LOP3.LUT R78, R25, 0xffff0000, RZ, 0xc0, !PT ;  /* 0xffff0000194e7812 */ /* 0x000fe200078ec0ff */
[----:B------:R-:W-:Y:S01]  /*3b50*/  IMAD.U32 R25, R15, 0x10000, RZ ;  /* 0x000100000f197824 */ /* 0x000fe200078e00ff */
[----:B------:R-:W-:Y:S01]  /*3b60*/  PRMT R87, R90, 0x5410, R87 ;  /* 0x000054105a577816 */ /* 0x000fe20000000057 */
[-C--:B------:R-:W-:Y:S01]  /*3b70*/  FMUL.FTZ R90, R5, R82.reuse ;  /* 0x00000052055a7220 */ /* 0x080fe20000410000 */
[----:B------:R-:W-:Y:S01]  /*3b80*/  LOP3.LUT R84, R84, 0xffff0000, RZ, 0xc0, !PT ;  /* 0xffff000054547812 */ /* 0x000fe200078ec0ff */
[----:B------:R-:W-:Y:S01]  /*3b90*/  FFMA.FTZ R5, R7, R82, -R88 ;  /* 0x0000005207057223 */ /* 0x000fe20000010858 */
[----:B------:R-:W-:Y:S01]  /*3ba0*/  PRMT R81, R91, 0x5410, R81 ;  /* 0x000054105b517816 */ /* 0x000fe20000000051 */
[----:B------:R-:W-:Y:S01]  /*3bb0*/  IMAD.U32 R88, R87, 0x10000, RZ ;  /* 0x0001000057587824 */ /* 0x000fe200078e00ff */
[----:B------:R-:W-:Y:S01]  /*3bc0*/  LOP3.LUT R80, R80, 0xffff0000, RZ, 0xc0, !PT ;  /* 0xffff000050507812 */ /* 0x000fe200078ec0ff */
[----:B------:R-:W-:Y:S01]  /*3bd0*/  FMUL.FTZ R92, R78, R84 ;  /* 0x000000544e5c7220 */ /* 0x000fe20000410000 */
[----:B------:R-:W-:Y:S01]  /*3be0*/  SHF.R.U64 R85, R10, 0x10, R11 ;  /* 0x000000100a557819 */ /* 0x000fe2000000120b */
[----:B------:R-:W-:Y:S01]  /*3bf0*/  IMAD.U32 R82, R81, 0x10000, RZ ;  /* 0x0001000051527824 */ /* 0x000fe200078e00ff */
[----:B------:R-:W-:Y:S01]  /*3c00*/  LOP3.LUT R11, R15, 0xffff0000, RZ, 0xc0, !PT ;  /* 0xffff00000f0b7812 */ /* 0x000fe200078ec0ff */
[----:B------:R-:W-:Y:S01]  /*3c10*/  IMAD.U32 R15, R27, 0x10000, RZ ;  /* 0x000100001b0f7824 */ /* 0x000fe200078e00ff */
[----:B------:R-:W-:Y:S01]  /*3c20*/  LOP3.LUT R13, R13, 0xffff0000, RZ, 0xc0, !PT ;  /* 0xffff00000d0d7812 */ /* 0x000fe200078ec0ff */
[----:B------:R-:W-:Y:S01]  /*3c30*/  FMUL.FTZ R78, R78, R80 ;  /* 0x000000504e4e7220 */ /* 0x000fe20000410000 */
[----:B------:R-:W-:Y:S01]  /*3c40*/  FFMA.FTZ R7, R7, R86, R90 ;  /* 0x0000005607077223 */ /* 0x000fe2000001005a */
[C---:B------:R-:W-:Y:S01]  /*3c50*/  FMUL.FTZ R86, R15.reuse, R88 ;  /* 0x000000580f567220 */ /* 0x040fe20000410000 */
[----:B------:R-:W-:Y:S01]  /*3c60*/  FMUL.FTZ R15, R15, R82 ;  /* 0x000000520f0f7220 */ /* 0x000fe20000410000 */
[C---:B------:R-:W-:Y:S01]  /*3c70*/  FFMA.FTZ R92, R13.reuse, R80, -R92 ;  /* 0x000000500d5c7223 */ /* 0x040fe2000001085c */
[----:B------:R-:W-:Y:S01]  /*3c80*/  FFMA.FTZ R84, R13, R84, R78 ;  /* 0x000000540d547223 */ /* 0x000fe2000001004e */
[----:B------:R-:W-:Y:S01]  /*3c90*/  LOP3.LUT R27, R27, 0xffff0000, RZ, 0xc0, !PT ;  /* 0xffff00001b1b7812 */ /* 0x000fe200078ec0ff */
[----:B------:R-:W-:Y:S01]  /*3ca0*/  FFMA.FTZ R88, R25, R88, R15 ;  /* 0x0000005819587223 */ /* 0x000fe2000001000f */
[----:B------:R-:W-:Y:S01]  /*3cb0*/  LOP3.LUT R80, R87, 0xffff0000, RZ, 0xc0, !PT ;  /* 0xffff000057507812 */ /* 0x000fe200078ec0ff */
[C---:B------:R-:W-:Y:S01]  /*3cc0*/  IMAD.U32 R10, R24.reuse, 0x10000, RZ ;  /* 0x00010000180a7824 */ /* 0x040fe200078e00ff */
[----:B------:R-:W-:Y:S01]  /*3cd0*/  LOP3.LUT R78, R81, 0xffff0000, RZ, 0xc0, !PT ;  /* 0xffff0000514e7812 */ /* 0x000fe200078ec0ff */
[----:B------:R-:W-:Y:S01]  /*3ce0*/  FFMA.FTZ R86, R25, R82, -R86 ;  /* 0x0000005219567223 */ /* 0x000fe20000010856 */
        /* <DEDUP_REMOVED lines=8> */
[----:B------:R-:W-:Y:S01]  /*3d70*/  FFMA.FTZ R81, R11, R78, -R82 ;  /* 0x0000004e0b517223 */ /* 0x000fe20000010852 */
[----:B------:R-:W-:Y:S01]  /*3d80*/  PRMT R85, R89, 0x5410, R85 ;  /* 0x0000541059557816 */ /* 0x000fe20000000055 */
[----:B------:R-:W-:Y:S01]  /*3d90*/  FMUL.FTZ R10, R10, R13 ;  /* 0x0000000d0a0a7220 */ /* 0x000fe20000410000 */
[----:B------:R-:W-:Y:S01]  /*3da0*/  LOP3.LUT R79, R79, 0xffff0000, RZ, 0xc0, !PT ;  /* 0xffff00004f4f7812 */ /* 0x000fe200078ec0ff */
[----:B------:R-:W-:Y:S01]  /*3db0*/  FFMA.FTZ R87, R11, R80, R90 ;  /* 0x000000500b577223 */ /* 0x000fe2000001005a */
[----:B------:R-:W-:Y:S01]  /*3dc0*/  FMUL.FTZ R11, R24, R83 ;  /* 0x00000053180b7220 */ /* 0x000fe20000410000 */
[C---:B------:R-:W-:Y:S01]  /*3dd0*/  FFMA.FTZ R25, R8.reuse, R13, -R25 ;  /* 0x0000000d08197223 */ /* 0x040fe20000010819 */
[----:B------:R-:W-:Y:S01]  /*3de0*/  FFMA.FTZ R10, R8, R15, R10 ;  /* 0x0000000f080a7223 */ /* 0x000fe2000001000a */
[----:B------:R-:W-:-:S02]  /*3df0*/  IMAD.U32 R13, R85, 0x10000, RZ ;  /* 0x00010000550d7824 */ /* 0x000fc400078e00ff */
[----:B------:R-:W-:Y:S01]  /*3e00*/  FFMA.FTZ R8, R12, R79, -R11 ;  /* 0x0000004f0c087223 */ /* 0x000fe2000001080b */
[----:B------:R-:W-:Y:S01]  /*3e10*/  LOP3.LUT R26, R26, 0xffff0000, RZ, 0xc0, !PT ;  /* 0xffff00001a1a7812 */ /* 0x000fe200078ec0ff */
[----:B------:R-:W-:Y:S01]  /*3e20*/  IMAD.U32 R11, R9, 0x10000, RZ ;  /* 0x00010000090b7824 */ /* 0x000fe200078e00ff */
[----:B------:R-:W-:Y:S01]  /*3e30*/  LOP3.LUT R85, R85, 0xffff0000, RZ, 0xc0, !PT ;  /* 0xffff000055557812 */ /* 0x000fe200078ec0ff */
[----:B------:R-:W-:Y:S01]  /*3e40*/  FMUL.FTZ R27, R6, R13 ;  /* 0x0000000d061b7220 */ /* 0x000fe20000410000 */
[----:B------:R-:W-:Y:S01]  /*3e50*/  LOP3.LUT R9, R9, 0xffff0000, RZ, 0xc0, !PT ;  /* 0xffff000009097812 */ /* 0x000fe200078ec0ff */
[----:B------:R-:W-:Y:S01]  /*3e60*/  FMUL.FTZ R15, R24, R79 ;  /* 0x0000004f180f7220 */ /* 0x000fe20000410000 */
[----:B------:R-:W-:Y:S01]  /*3e70*/  LOP3.LUT R14, R14, 0xffff0000, RZ, 0xc0, !PT ;  /* 0xffff00000e0e7812 */ /* 0x000fe200078ec0ff */
[----:B------:R-:W-:Y:S01]  /*3e80*/  FMUL.FTZ R6, R6, R11 ;  /* 0x0000000b06067220 */ /* 0x000fe20000410000 */
[C---:B------:R-:W-:Y:S01]  /*3e90*/  FMUL.FTZ R79, R26.reuse, R85 ;  /* 0x000000551a4f7220 */ /* 0x040fe20000410000 */
[----:B------:R-:W-:Y:S01]  /*3ea0*/  FMUL.FTZ R26, R26, R9 ;  /* 0x000000091a1a7220 */ /* 0x000fe20000410000 */
[C---:B------:R-:W-:Y:S01]  /*3eb0*/  FFMA.FTZ R27, R4.reuse, R11, -R27 ;  /* 0x0000000b041b7223 */ /* 0x040fe2000001081b */
[----:B------:R-:W-:Y:S01]  /*3ec0*/  FFMA.FTZ R6, R4, R13, R6 ;  /* 0x0000000d04067223 */ /* 0x000fe20000010006 */
        /* <DEDUP_REMOVED lines=12> */
[----:B------:R-:W-:-:S02]  /*3f90*/  F2FP.BF16.F32.PACK_AB R13, R92, R5 ;  /* 0x000000055c0d723e */ /* 0x000fc400000010ff */
[----:B------:R-:W-:-:S07]  /*3fa0*/  F2FP.BF16.F32.PACK_AB R26, R85, R6 ;  /* 0x00000006551a723e */ /* 0x000fce00000010ff */
.L_x_4346:
[----:B------:R-:W-:Y:S05]  /*3fb0*/  BSYNC B1 ;  /* 0x0000000000017941 */ /* 0x000fea0003800000 */
.L_x_4345:
        /* <DEDUP_REMOVED lines=10> */
.L_x_4328:
[----:B------:R-:W-:-:S13]  /*4060*/  ISETP.NE.AND P0, PT, R187, 0x3, PT ;  /* 0x00000003bb00780c */ /* 0x000fda0003f05270 */
[----:B------:R-:W-:Y:S05]  /*4070*/  @!P0 BRA `(.L_x_4347) ;  /* 0x0000000000048947 */ /* 0x000fea0003800000 */
[----:B------:R-:W-:Y:S01]  /*4080*/  BPT.TRAP 0x1 ;  /* 0x000000040000795c */ /* 0x000fe20000300000 */
.L_x_4347:
[----:B------:R-:W-:Y:S01]  /*4090*/  IMAD R73, R19, 0x8, R2 ;  /* 0x0000000813497824 */ /* 0x000fe200078e0202 */
[----:B------:R-:W-:Y:S01]  /*40a0*/  SHF.L.U32 R74, R186, 0x1f, RZ ;  /* 0x0000001fba4a7819 */ /* 0x000fe200000006ff */
[----:B------:R-:W-:Y:S01]  /*40b0*/  IMAD R4, R40, -0x40, R42 ;  /* 0xffffffc028047824 */ /* 0x000fe200078e022a */
[----:B------:R-:W-:Y:S02]  /*40c0*/  BSSY B1, `(.L_x_4348) ;  /* 0x0000004000017945 */ /* 0x000fe40003800000 */
[----:B------:R-:W0:Y:S02]  /*40d0*/  SYNCS.PHASECHK.TRANS64.TRYWAIT P1, [R73+URZ+0x38890], R74 ;  /* 0x0388904a490075a7 */ /* 0x000e24000802017f */
[----:B------:R-:W-:Y:S01]  /*40e0*/  VIMNMX R5, R4, 0x40, PT ;  /* 0x0000004004057848 */ /* 0x000fe20003fe0100 */
[----:B0-----:R-:W-:Y:S06]  /*40f0*/  @!P1 BRA `(.L_x_4349) ;  /* 0x000001b400549947 */ /* 0x001fec0003800000 */
.L_x_4631:
[----:B------:R-:W-:Y:S05]  /*4100*/  BSYNC B1 ;  /* 0x0000000000017941 */ /* 0x000fea0003800000 */
.L_x_4348:
        /* <DEDUP_REMOVED lines=13> */
.L_x_4335:
[----:B------:R-:W-:Y:S05]  /*41e0*/  BSYNC B0 ;  /* 0x0000000000007941 */ /* 0x000fea0003800000 */
.L_x_4327:
        /* <DEDUP_REMOVED lines=17> */
.L_x_4351:
[----:B------:R-:W-:Y:S05]  /*4300*/  BSYNC B0 ;  /* 0x0000000000007941 */ /* 0x000fea0003800000 */
.L_x_4350:
[----:B------:R-:W2:Y:S01]  /*4310*/  SYNCS.PHASECHK.TRANS64.TRYWAIT P0, [R73+URZ+0x388b0], R74 ;  /* 0x0388b04a490075a7 */ /* 0x000ea2000800017f */
[----:B------:R-:W-:Y:S04]  /*4320*/  BSSY B0, `(.L_x_4352) ;  /* 0x0000002000007945 */ /* 0x000fe80003800000 */
[----:B--2---:R-:W-:Y:S05]  /*4330*/  @!P0 BRA `(.L_x_4353) ;  /* 0x000001b000d88947 */ /* 0x004fea0003800000 */
.L_x_4632:
[----:B------:R-:W-:Y:S05]  /*4340*/  BSYNC B0 ;  /* 0x0000000000007941 */ /* 0x000fea0003800000 */
.L_x_4352:
        /* <DEDUP_REMOVED lines=82> */
.L_x_4355:
[----:B------:R-:W-:Y:S05]  /*4870*/  BSYNC B0 ;  /* 0x0000000000007941 */ /* 0x000fea0003800000 */
.L_x_4354:
        /* <DEDUP_REMOVED lines=17> */
.L_x_4322:
[----:B------:R-:W2:Y:S01]  /*4990*/  LDL R4, [R1+0x80] ;  /* 0x0000800001047983 */ /* 0x000ea20000100800 */
[----:B------:R-:W-:Y:S01]  /*49a0*/  BSSY B0, `(.L_x_4357) ;  /* 0x0000006000007945 */ /* 0x000fe20003800000 */
[----:B------:R-:W-:Y:S02]  /*49b0*/  ISETP.NE.AND P2, PT, R211, RZ, PT ;  /* 0x000000ffd300720c */ /* 0x000fe40003f45270 */
[----:B--2---:R-:W-:Y:S01]  /*49c0*/  ISETP.NE.AND P1, PT, R4, 0x1, PT ;  /* 0x000000010400780c */ /* 0x004fe20003f25270 */
[----:B------:R-:W-:-:S12]  /*49d0*/  @P0 BRA `(.L_x_4358) ;  /* 0x0000000000080947 */ /* 0x000fd80003800000 */
[----:B------:R-:W1:Y:S02]  /*49e0*/  FENCE.VIEW.ASYNC.G ;  /* 0x00000000000073c6 */ /* 0x000e640000000100 */
[----:B-1----:R-:W-:Y:S06]  /*49f0*/  BAR.ARV 0xc, 0x180 ;  /* 0x0306000000007b1d */ /* 0x002fec0000002000 */
.L_x_4358:
[----:B------:R-:W-:Y:S05]  /*4a00*/  BSYNC B0 ;  /* 0x0000000000007941 */ /* 0x000fea0003800000 */
.L_x_4357:
        /* <DEDUP_REMOVED lines=34> */
.L_x_4362:
[----:B------:R-:W-:Y:S05]  /*4c30*/  BSYNC B0 ;  /* 0x0000000000007941 */ /* 0x000fea0003800000 */
.L_x_4361:
        /* <DEDUP_REMOVED lines=72> */
[----:B------:R-:W-:Y:S01]  /*50c0*/  IMAD.MOV.U32 R7, RZ, RZ, 0x40000040 ;  /* 0x40000040ff077424 */ /* 0x000fe200078e00ff */
[----:B------:R-:W-:Y:S01]  /*50d0*/  BSSY B0, `(.L_x_4364) ;  /* 0x0000100000007945 */ /* 0x000fe20003800000 */
[----:B------:R-:W-:Y:S01]  /*50e0*/  IMAD.MOV.U32 R9, RZ, RZ, 0x40000040 ;  /* 0x40000040ff097424 */ /* 0x000fe200078e00ff */
[----:B------:R-:W-:Y:S01]  /*50f0*/  BAR.SYNC.DEFER_BLOCKING 0xe, 0x100 ;  /* 0x0384000000007b1d */ /* 0x000fe20000010000 */
[----:B------:R-:W-:Y:S01]  /*5100*/  IMAD.MOV.U32 R11, RZ, RZ, 0x40000040 ;  /* 0x40000040ff0b7424 */ /* 0x000fe200078e00ff */
[----:B------:R-:W-:Y:S01]  /*5110*/  R2UR UR5, R7 ;  /* 0x00000000070572ca */ /* 0x000fe200000e0000 */
[----:B------:R-:W-:Y:S01]  /*5120*/  IMAD.MOV.U32 R13, RZ, RZ, 0x40000040 ;  /* 0x40000040ff0d7424 */ /* 0x000fe200078e00ff */
[----:B------:R-:W-:Y:S01]  /*5130*/  R2UR UR7, R9 ;  /* 0x00000000090772ca */ /* 0x000fe200000e0000 */
[----:B------:R-:W-:Y:S02]  /*5140*/  IMAD.MOV.U32 R9, RZ, RZ, 0x40000040 ;  /* 0x40000040ff097424 */ /* 0x000fe400078e00ff */
[----:B------:R-:W-:Y:S01]  /*5150*/  VIADD R4, R4, 0xfffffffe ;  /* 0xfffffffe04047836 */ /* 0x000fe20000000000 */
[----:B------:R-:W0:Y:S02]  /*5160*/  S2R R14, SR_TID.X ;  /* 0x00000000000e7919 */ /* 0x000e240000002100 */
[----:B------:R-:W-:Y:S01]  /*5170*/  R2UR UR15, R9 ;  /* 0x00000000090f72ca */ /* 0x000fe200000e0000 */
[----:B------:R-:W-:Y:S01]  /*5180*/  IMAD.MOV.U32 R9, RZ, RZ, 0x40000040 ;  /* 0x40000040ff097424 */ /* 0x000fe200078e00ff */
[----:B------:R-:W-:-:S04]  /*5190*/  ISETP.GE.AND P0, PT, R4, R0, PT ;  /* 0x000000000400720c */ /* 0x000fc80003f06270 */
[----:B------:R-:W-:Y:S01]  /*51a0*/  R2UR UR13, R9 ;  /* 0x00000000090d72ca */ /* 0x000fe200000e0000 */
[----:B------:R-:W-:Y:S01]  /*51b0*/  WARPGROUP.ARRIVE ;  /* 0x00000000000079c5 */ /* 0x000fe20000000000 */
[----:B0-----:R-:W-:-:S04]  /*51c0*/  LOP3.LUT R14, R14, 0x7f, RZ, 0xc0, !PT ;  /* 0x0000007f0e0e7812 */ /* 0x001fc800078ec0ff */
[----:B------:R-:W-:Y:S01]  /*51d0*/  ISETP.NE.AND P2, PT, R14, RZ, PT ;  /* 0x000000ff0e00720c */ /* 0x000fe20003f45270 */
[----:B--2---:R-:W0:Y:S02]  /*51e0*/  SHFL.IDX PT, R3, R6, RZ, 0x1f ;  /* 0x00001fff06037589 */ /* 0x004e2400000e0000 */
[----:B0-----:R-:W-:-:S04]  /*51f0*/  LEA.HI R5, R3, R3, RZ, 0x1 ;  /* 0x0000000303057211 */ /* 0x001fc800078f08ff */
[----:B------:R-:W-:Y:S01]  /*5200*/  LOP3.LUT R6, R5, 0x1fffe, RZ, 0xc0, !PT ;  /* 0x0001fffe05067812 */ /* 0x000fe200078ec0ff */
[----:B------:R-:W-:-:S04]  /*5210*/  VIADD R5, R2, 0x36400 ;  /* 0x0003640002057836 */ /* 0x000fc80000000000 */
[----:B------:R-:W-:Y:S01]  /*5220*/  IMAD.IADD R3, R3, 0x1, -R6 ;  /* 0x0000000103037824 */ /* 0x000fe200078e0a06 */
[----:B------:R-:W-:-:S03]  /*5230*/  SHF.R.U32.HI R5, RZ, 0x4, R5 ;  /* 0x00000004ff057819 */ /* 0x000fc60000011605 */
[----:B------:R-:W-:Y:S01]  /*5240*/  IMAD R3, R3, 0x8000, R2 ;  /* 0x0000800003037824 */ /* 0x000fe200078e0202 */
[----:B------:R-:W-:-:S03]  /*5250*/  LOP3.LUT R5, R5, 0x3fff, RZ, 0xc0, !PT ;  /* 0x00003fff05057812 */ /* 0x000fc600078ec0ff */
[----:B------:R-:W-:Y:S01]  /*5260*/  VIADD R3, R3, 0x400 ;  /* 0x0000040003037836 */ /* 0x000fe20000000000 */
[----:B------:R-:W-:Y:S01]  /*5270*/  LOP3.LUT R6, R5, 0x10000, RZ, 0xfc, !PT ;  /* 0x0001000005067812 */ /* 0x000fe200078efcff */
[----:B------:R-:W-:-:S03]  /*5280*/  @!P2 IMAD R5, R18, 0x8, R2 ;  /* 0x000000081205a824 */ /* 0x000fc600078e0202 */
[----:B------:R-:W-:Y:S01]  /*5290*/  SHF.R.U32.HI R3, RZ, 0x4, R3 ;  /* 0x00000004ff037819 */ /* 0x000fe20000011603 */
[C---:B------:R-:W-:Y:S01]  /*52a0*/  VIADD R12, R6.reuse, 0x2 ;  /* 0x00000002060c7836 */ /* 0x040fe20000000000 */
[----:B------:R-:W-:Y:S01]  /*52b0*/  R2UR UR4, R6 ;  /* 0x00000000060472ca */ /* 0x000fe200000e0000 */
[----:B------:R-:W-:Y:S01]  /*52c0*/  @!P2 VIADD R5, R5, 0x38860 ;  /* 0x000388600505a836 */ /* 0x000fe20000000000 */
[----:B------:R-:W-:-:S04]  /*52d0*/  LOP3.LUT R3, R3, 0x3fff, RZ, 0xc0, !PT ;  /* 0x00003fff03037812 */ /* 0x000fc800078ec0ff */
[----:B------:R-:W-:Y:S02]  /*52e0*/  LOP3.LUT R3, R3, 0x2000000, RZ, 0xfc, !PT ;  /* 0x0200000003037812 */ /* 0x000fe400078efcff */
[----:B------:R-:W-:-:S03]  /*52f0*/  @!P2 PRMT R5, RZ, 0x654, R5 ;  /* 0x00000654ff05a816 */ /* 0x000fc60000000005 */
[----:B------:R-:W-:-:S04]  /*5300*/  IMAD R8, R18, 0x1000, R3 ;  /* 0x0000100012087824 */ /* 0x000fc800078e0203 */
[C---:B------:R-:W-:Y:S01]  /*5310*/  VIADD R10, R8.reuse, 0x80 ;  /* 0x00000080080a7836 */ /* 0x040fe20000000000 */
[----:B------:R-:W-:-:S13]  /*5320*/  R2UR UR6, R8 ;  /* 0x00000000080672ca */ /* 0x000fda00000e0000 */
[----:B------:R-:W-:Y:S01]  /*5330*/  HGMMA.64x256x16.F32.BF16 R24, gdesc[UR4].tnspB, RZ, !UPT, gsb0 ;  /* 0x43e00000041879f0 */ /* 0x000fe2000c0018ff */
[----:B------:R-:W-:Y:S01]  /*5340*/  R2UR UR6, R10 ;  /* 0x000000000a0672ca */ /* 0x000fe200000e0000 */
[----:B------:R-:W-:Y:S01]  /*5350*/  VIADD R10, R8, 0x100 ;  /* 0x00000100080a7836 */ /* 0x000fe20000000000 */
[----:B------:R-:W-:Y:S01]  /*5360*/  R2UR UR7, R11 ;  /* 0x000000000b0772ca */ /* 0x000fe200000e0000 */
[----:B------:R-:W-:Y:S01]  /*5370*/  IMAD.MOV.U32 R11, RZ, RZ, 0x40000040 ;  /* 0x40000040ff0b7424 */ /* 0x000fe200078e00ff */
[----:B------:R-:W-:Y:S01]  /*5380*/  R2UR UR4, R12 ;  /* 0x000000000c0472ca */ /* 0x000fe200000e0000 */
[----:B------:R-:W-:Y:S01]  /*5390*/  VIADD R8, R8, 0x180 ;  /* 0x0000018008087836 */ /* 0x000fe20000000000 */
[----:B------:R-:W-:Y:S02]  /*53a0*/  R2UR UR5, R13 ;  /* 0x000000000d0572ca */ /* 0x000fe400000e0000 */
[----:B------:R-:W-:Y:S01]  /*53b0*/  R2UR UR10, R10 ;  /* 0x000000000a0a72ca */ /* 0x000fe200000e0000 */
[----:B------:R-:W-:Y:S01]  /*53c0*/  VIADD R10, R6, 0x4 ;  /* 0x00000004060a7836 */ /* 0x000fe20000000000 */
[----:B------:R-:W-:Y:S01]  /*53d0*/  R2UR UR11, R11 ;  /* 0x000000000b0b72ca */ /* 0x000fe200000e0000 */
[----:B------:R-:W-:Y:S01]  /*53e0*/  IMAD.MOV.U32 R11, RZ, RZ, 0x40000040 ;  /* 0x40000040ff0b7424 */ /* 0x000fe200078e00ff */
[----:B------:R-:W-:Y:S01]  /*53f0*/  R2UR UR14, R8 ;  /* 0x00000000080e72ca */ /* 0x000fe200000e0000 */
[----:B------:R-:W-:Y:S01]  /*5400*/  VIADD R8, R6, 0x6 ;  /* 0x0000000606087836 */ /* 0x000fe20000000000 */
[----:B------:R-:W-:-:S02]  /*5410*/  R2UR UR8, R10 ;  /* 0x000000000a0872ca */ /* 0x000fc400000e0000 */
[----:B------:R-:W-:Y:S02]  /*5420*/  R2UR UR9, R11 ;  /* 0x000000000b0972ca */ /* 0x000fe400000e0000 */
[----:B------:R-:W-:Y:S01]  /*5430*/  R2UR UR12, R8 ;  /* 0x00000000080c72ca */ /* 0x000fe200000e0000 */
        /* <DEDUP_REMOVED lines=15> */
[----:B------:R-:W-:-:S07]  /*5530*/  IMAD.MOV.U32 R20, RZ, RZ, R4 ;  /* 0x000000ffff147224 */ /* 0x000fce00078e0004 */
.L_x_4366:
[----:B------:R-:W-:Y:S01]  /*5540*/  BAR.SYNC.DEFER_BLOCKING 0xe, 0x100 ;  /* 0x0384000000007b1d */ /* 0x000fe20000010000 */
[----:B-1----:R-:W-:Y:S01]  /*5550*/  IMAD R4, R18, 0x40, R191 ;  /* 0x0000004012047824 */ /* 0x002fe200078e02bf */
[----:B------:R-:W-:Y:S01]  /*5560*/  R2UR UR4, R6 ;  /* 0x00000000060472ca */ /* 0x000fe200000e0000 */
[----:B------:R-:W-:Y:S01]  /*5570*/  VIADD R18, R18, 0x1 ;  /* 0x0000000112127836 */ /* 0x000fe20000000000 */
[----:B------:R-:W-:Y:S01]  /*5580*/  R2UR UR5, R7 ;  /* 0x00000000070572ca */ /* 0x000fe200000e0000 */
[----:B------:R-:W-:Y:S02]  /*5590*/  IMAD R4, R4, 0x4, R2 ;  /* 0x0000000404047824 */ /* 0x000fe400078e0202 */
[----:B------:R-:W-:Y:S01]  /*55a0*/  IMAD.MOV.U32 R15, RZ, RZ, 0x40000040 ;  /* 0x40000040ff0f7424 */ /* 0x000fe200078e00ff */
[----:B------:R-:W-:-:S04]  /*55b0*/  ISETP.NE.AND P0, PT, R18, 0x2, PT ;  /* 0x000000021200780c */ /* 0x000fc80003f05270 */
[----:B------:R-:W-:Y:S01]  /*55c0*/  SEL R18, R18, RZ, P0 ;  /* 0x000000ff12127207 */ /* 0x000fe20000000000 */
[----:B0-----:R-:W0:Y:S04]  /*55d0*/  LDS R5, [R4+0x38400] ;  /* 0x0384000004057984 */ /* 0x001e280000000800 */
        /* <DEDUP_REMOVED lines=129> */
[----:B------:R-:W-:-:S02]  /*5df0*/  IMAD R4, R18, 0x1000, R3 ;  /* 0x0000100012047824 */ /* 0x000fc400078e0203 */
[----:B------:R-:W-:Y:S02]  /*5e00*/  IMAD.MOV.U32 R5, RZ, RZ, 0x40000040 ;  /* 0x40000040ff057424 */ /* 0x000fe400078e00ff */
[C---:B------:R-:W-:Y:S01]  /*5e10*/  VIADD R14, R4.reuse, 0x80 ;  /* 0x00000080040e7836 */ /* 0x040fe20000000000 */
[----:B------:R-:W-:Y:S01]  /*5e20*/  R2UR UR6, R4 ;  /* 0x00000000040672ca */ /* 0x000fe200000e0000 */
[----:B------:R-:W-:Y:S01]  /*5e30*/  WARPGROUP.ARRIVE ;  /* 0x00000000000079c5 */ /* 0x000fe20000000000 */
[----:B------:R-:W-:Y:S01]  /*5e40*/  R2UR UR7, R5 ;  /* 0x00000000050772ca */ /* 0x000fe200000e0000 */
[----:B------:R-:W-:-:S12]  /*5e50*/  IMAD.MOV.U32 R5, RZ, RZ, 0x40000040 ;  /* 0x40000040ff057424 */ /* 0x000fd800078e00ff */
[----:B------:R-:W-:Y:S01]  /*5e60*/  HGMMA.64x256x16.F32.BF16 R24, gdesc[UR4].tnspB, R24, gsb0 ;  /* 0x43e00000041879f0 */ /* 0x000fe20008001818 */
[----:B------:R-:W-:Y:S01]  /*5e70*/  R2UR UR6, R14 ;  /* 0x000000000e0672ca */ /* 0x000fe200000e0000 */
[----:B------:R-:W-:Y:S01]  /*5e80*/  VIADD R14, R4, 0x100 ;  /* 0x00000100040e7836 */ /* 0x000fe20000000000 */
[----:B------:R-:W-:Y:S01]  /*5e90*/  R2UR UR7, R15 ;  /* 0x000000000f0772ca */ /* 0x000fe200000e0000 */
[----:B------:R-:W-:Y:S01]  /*5ea0*/  IMAD.MOV.U32 R15, RZ, RZ, 0x40000040 ;  /* 0x40000040ff0f7424 */ /* 0x000fe200078e00ff */
[----:B------:R-:W-:Y:S01]  /*5eb0*/  R2UR UR4, R12 ;  /* 0x000000000c0472ca */ /* 0x000fe200000e0000 */
[----:B------:R-:W-:Y:S01]  /*5ec0*/  VIADD R4, R4, 0x180 ;  /* 0x0000018004047836 */ /* 0x000fe20000000000 */
[----:B------:R-:W-:Y:S01]  /*5ed0*/  R2UR UR5, R13 ;  /* 0x000000000d0572ca */ /* 0x000fe200000e0000 */
[----:B------:R-:W-:Y:S02]  /*5ee0*/  WARPGROUP.DEPBAR.LE gsb0, 0x0 ;  /* 0x00008000000079c5 */ /* 0x000fe40000010000 */
[----:B------:R-:W-:-:S15]  /*5ef0*/  WARPGROUP.ARRIVE ;  /* 0x00000000000079c5 */ /* 0x000fde0000000000 */
[----:B------:R-:W-:-:S03]  /*5f00*/  NOP ;  /* 0x0000000000007918 */ /* 0x000fc60000000000 */
        /* <DEDUP_REMOVED lines=10> */
[----:B------:R-:W-:Y:S01]  /*5fb0*/  IMAD.MOV.U32 R4, RZ, RZ, R20 ;  /* 0x000000ffff047224 */ /* 0x000fe200078e0014 */
[----:B------:R-:W-:Y:S01]  /*5fc0*/  R2UR UR7, R5 ;  /* 0x00000000050772ca */ /* 0x000fe200000e0000 */
[----:B------:R-:W-:Y:S01]  /*5fd0*/  VIADD R20, R20, 0xffffffff ;  /* 0xffffffff14147836 */ /* 0x000fe20000000000 */
[----:B------:R-:W-:Y:S02]  /*5fe0*/  R2UR UR4, R8 ;  /* 0x00000000080472ca */ /* 0x000fe400000e0000 */
[----:B------:R-:W-:Y:S02]  /*5ff0*/  R2UR UR5, R9 ;  /* 0x00000000090572ca */ /* 0x000fe400000e0000 */
[----:B------:R-:W-:Y:S02]  /*6000*/  ISETP.GT.AND P1, PT, R4, R0, PT ;  /* 0x000000000400720c */ /* 0x000fe40003f24270 */
[----:B------:R-:W-:-:S04]  /*6010*/  SEL R4, RZ, 0x1, P0 ;  /* 0x00000001ff047807 */ /* 0x000fc80000000000 */
[----:B------:R-:W-:Y:S01]  /*6020*/  LOP3.LUT R23, R23, R4, RZ, 0x3c, !PT ;  /* 0x0000000417177212 */ /* 0x000fe200078e3cff */
[----:B------:R-:W-:-:S04]  /*6030*/  @!P2 IMAD R4, R18, 0x8, R2 ;  /* 0x000000081204a824 */ /* 0x000fc800078e0202 */
[----:B------:R-:W-:-:S05]  /*6040*/  @!P2 VIADD R4, R4, 0x38860 ;  /* 0x000388600404a836 */ /* 0x000fca0000000000 */
[----:B------:R-:W-:Y:S01]  /*6050*/  @!P2 PRMT R4, RZ, 0x654, R4 ;  /* 0x00000654ff04a816 */ /* 0x000fe20000000004 */
[----:B------:R-:W-:Y:S02]  /*6060*/  WARPGROUP.DEPBAR.LE gsb0, 0x0 ;  /* 0x00008000000079c5 */ /* 0x000fe40000010000 */
[----:B------:R-:W-:-:S06]  /*6070*/  WARPGROUP.ARRIVE ;  /* 0x00000000000079c5 */ /* 0x000fcc0000000000 */
[----:B------:R-:W-:Y:S03]  /*6080*/  HGMMA.64x256x16.F32.BF16 R24, gdesc[UR4].tnspB, R24, gsb0 ;  /* 0x43e00000041879f0 */ /* 0x000fe60008001818 */
[----:B------:R-:W-:Y:S02]  /*6090*/  WARPGROUP.DEPBAR.LE gsb0, 0x0 ;  /* 0x00008000000079c5 */ /* 0x000fe40000010000 */
[----:B------:R-:W-:Y:S06]  /*60a0*/  BAR.ARV 0xf, 0x100 ;  /* 0x03c4000000007b1d */ /* 0x000fec0000002000 */
[----:B------:R1:W-:Y:S01]  /*60b0*/  @!P2 SYNCS.ARRIVE.TRANS64.RED.A1T0 RZ, [R4+URZ], RZ ;  /* 0x000000ff04ffa9a7 */ /* 0x0003e2000810043f */
[----:B------:R-:W-:Y:S05]  /*60c0*/  @P1 BRA `(.L_x_4366) ;  /* 0xfffffff4001c1947 */ /* 0x000fea000383ffff */
.L_x_4365:
[----:B------:R-:W-:Y:S05]  /*60d0*/  BSYNC B0 ;  /* 0x0000000000007941 */ /* 0x000fea0003800000 */
.L_x_4364:
        /* <DEDUP_REMOVED lines=9> */
[----:B------:R-:W2:Y:S04]  /*6170*/  LDS R2, [R0+0x38400] ;  /* 0x0384000000027984 */ /* 0x000ea80000000800 */
[----:B------:R-:W3:Y:S01]  /*6180*/  LDS R0, [R0+0x38420] ;  /* 0x0384200000007984 */ /* 0x000ee20000000800 */
[-C--:B--2---:R-:W-:Y:S01]  /*6190*/  FMUL.FTZ R24, R24, R2.reuse ;  /* 0x0000000218187220 */ /* 0x084fe20000410000 */
        /* <DEDUP_REMOVED lines=131> */
.L_x_4360:
        /* <DEDUP_REMOVED lines=31> */
.L_x_4368:
[----:B------:R-:W-:Y:S05]  /*6bc0*/  BSYNC B0 ;  /* 0x0000000000007941 */ /* 0x000fea0003800000 */
.L_x_4367:
        /* <DEDUP_REMOVED lines=100> */
.L_x_4370:
[----:B------:R-:W-:Y:S05]  /*7210*/  BSYNC B6 ;  /* 0x0000000000067941 */ /* 0x000fea0003800000 */
.L_x_4369:
        /* <DEDUP_REMOVED lines=12> */
.L_x_4374:
[----:B-1----:R1:W2:Y:S02]  /*72e0*/  SYNCS.PHASECHK.TRANS64.TRYWAIT P0, [R2+URZ+0x38800], R3 ;  /* 0x03880003020075a7 */ /* 0x0022a4000800017f */
[----:B--2---:R-:W-:Y:S05]  /*72f0*/  @!P0 NANOSLEEP.SYNCS 0x989680 ;  /* 0x009896800000895d */ /* 0x004fea0003900000 */
[----:B------:R-:W2:Y:S02]  /*7300*/  @!P0 SYNCS.PHASECHK.TRANS64 P0, [R2+URZ+0x38800], R3 ;  /* 0x03880003020085a7 */ /* 0x000ea4000800007f */
[----:B--2---:R-:W-:Y:S05]  /*7310*/  @!P0 BRA `(.L_x_4374) ;  /* 0xfffffffc00f08947 */ /* 0x004fea000383ffff */
.L_x_4373:
[----:B------:R-:W-:Y:S05]  /*7320*/  BSYNC B0 ;  /* 0x0000000000007941 */ /* 0x000fea0003800000 */
.L_x_4372:
[----:B------:R-:W-:Y:S05]  /*7330*/  BRA `(.L_x_4375) ;  /* 0x0000002000b07947 */ /* 0x000fea0003800000 */
.L_x_4371:
        /* <DEDUP_REMOVED lines=37> */
.L_x_4377:
[----:B------:R-:W-:Y:S05]  /*7590*/  BSYNC B6 ;  /* 0x0000000000067941 */ /* 0x000fea0003800000 */
.L_x_4376:
[----:B------:R-:W-:Y:S01]  /*75a0*/  ULDC.U8 UR4, c[0x0][0x410] ;  /* 0x0001040000047ab9 */ /* 0x000fe20000000000 */
[----:B------:R-:W-:Y:S01]  /*75b0*/  BSSY B0, `(.L_x_4378) ;  /* 0x00001fc000007945 */ /* 0x000fe20003800000 */
[----:B------:R-:W-:Y:S01]  /*75c0*/  ISETP.NE.AND P0, PT, RZ, UR4, PT ;  /* 0x00000004ff007c0c */ /* 0x000fe2000bf05270 */
[----:B------:R-:W-:-:S12]  /*75d0*/  IMAD R5, R153, 0x40, R22 ;  /* 0x0000004099057824 */ /* 0x000fd800078e0216 */
[----:B------:R-:W-:Y:S05]  /*75e0*/  @!P0 BRA `(.L_x_4379) ;  /* 0x0000001000048947 */ /* 0x000fea0003800000 */
[----:B------:R-:W-:-:S03]  /*75f0*/  UMOV UR4, 0xffffffff ;  /* 0xffffffff00047882 */ /* 0x000fc60000000000 */
[----:B------:R-:W-:Y:S05]  /*7600*/  BRA.DIV UR4, `(.L_x_4380) ;  /* 0x0000018204387947 */ /* 0x000fea000b800000 */
[----:B------:R0:W1:Y:S04]  /*7610*/  SHFL.IDX PT, R3, R26, RZ, 0x1c1f ;  /* 0x001c1fff1a037589 */ /* 0x00006800000e0000 */
[----:B------:R0:W2:Y:S04]  /*7620*/  SHFL.IDX PT, R20, R25, RZ, 0x1c1f ;  /* 0x001c1fff19147589 */ /* 0x0000a800000e0000 */
[----:B------:R-:W3:Y:S04]  /*7630*/  SHFL.IDX PT, R24, R24, RZ, 0x1c1f ;  /* 0x001c1fff18187589 */ /* 0x000ee800000e0000 */
[----:B------:R0:W4:Y:S02]  /*7640*/  SHFL.IDX PT, R21, R27, RZ, 0x1c1f ;  /* 0x001c1fff1b157589 */ /* 0x00012400000e0000 */
.L_x_4638:
        /* <DEDUP_REMOVED lines=37> */
.L_x_4382:
[----:B------:R-:W-:Y:S05]  /*78a0*/  BSYNC B1 ;  /* 0x0000000000017941 */ /* 0x000fea0003800000 */
.L_x_4381:
[----:B------:R-:W2:Y:S01]  /*78b0*/  SYNCS.PHASECHK.TRANS64.TRYWAIT P0, [R2+URZ+0x38800], R25 ;  /* 0x03880019020075a7 */ /* 0x000ea2000800017f */
[----:B0-----:R-:W-:Y:S01]  /*78c0*/  LOP3.LUT R12, R27, 0x18, R16, 0xf8, !PT ;  /* 0x000000181b0c7812 */ /* 0x001fe200078ef810 */
[----:B-----5:R-:W-:Y:S01]  /*78d0*/  IMAD.MOV.U32 R15, RZ, RZ, R6 ;  /* 0x000000ffff0f7224 */ /* 0x020fe200078e0006 */
[----:B------:R-:W-:Y:S01]  /*78e0*/  SHF.R.U32.HI R27, RZ, 0x3, R27 ;  /* 0x00000003ff1b7819 */ /* 0x000fe2000001161b */
[----:B-1----:R-:W-:Y:S01]  /*78f0*/  IMAD R3, R153, -0x40, R26 ;  /* 0xffffffc099037824 */ /* 0x002fe200078e021a */
[--C-:B------:R-:W-:Y:S01]  /*7900*/  SHF.R.U32.HI R26, RZ, 0x10, R7.reuse ;  /* 0x00000010ff1a7819 */ /* 0x100fe20000011607 */
[----:B------:R-:W-:Y:S01]  /*7910*/  IMAD.MOV.U32 R13, RZ, RZ, R7 ;  /* 0x000000ffff0d7224 */ /* 0x000fe200078e0007 */
[----:B------:R-:W-:Y:S01]  /*7920*/  LOP3.LUT R31, R12, R27, RZ, 0x3c, !PT ;  /* 0x0000001b0c1f7212 */ /* 0x000fe200078e3cff */
[----:B------:R-:W-:Y:S01]  /*7930*/  IMAD.MOV.U32 R14, RZ, RZ, R11 ;  /* 0x000000ffff0e7224 */ /* 0x000fe200078e000b */
[----:B------:R-:W-:Y:S01]  /*7940*/  SHF.R.U64 R12, R6, 0x10, R7 ;  /* 0x00000010060c7819 */ /* 0x000fe20000001207 */
[----:B------:R-:W-:Y:S01]  /*7950*/  IMAD.MOV.U32 R6, RZ, RZ, R4 ;  /* 0x000000ffff067224 */ /* 0x000fe200078e0004 */
[----:B------:R-:W-:Y:S01]  /*7960*/  SHF.R.U64 R29, R4, 0x10, R5 ;  /* 0x00000010041d7819 */ /* 0x000fe20000001205 */
[----:B------:R-:W-:Y:S01]  /*7970*/  IMAD R31, R194, 0x200, R31 ;  /* 0x00000200c21f7824 */ /* 0x000fe200078e021f */
[--C-:B------:R-:W-:Y:S01]  /*7980*/  SHF.R.U32.HI R4, RZ, 0x10, R5.reuse ;  /* 0x00000010ff047819 */ /* 0x100fe20000011605 */
[----:B------:R-:W-:Y:S01]  /*7990*/  IMAD.MOV.U32 R7, RZ, RZ, R5 ;  /* 0x000000ffff077224 */ /* 0x000fe200078e0005 */
[----:B------:R-:W-:Y:S01]  /*79a0*/  PRMT R15, R15, 0x5410, R12 ;  /* 0x000054100f0f7816 */ /* 0x000fe2000000000c */
[----:B------:R-:W-:Y:S01]  /*79b0*/  IMAD.MOV.U32 R5, RZ, RZ, R10 ;  /* 0x000000ffff057224 */ /* 0x000fe200078e000a */
[--C-:B---3--:R-:W-:Y:S01]  /*79c0*/  SHF.R.U64 R24, R10, 0x10, R11.reuse ;  /* 0x000000100a187819 */ /* 0x108fe2000000120b */
[----:B------:R-:W-:Y:S01]  /*79d0*/  IMAD R12, R31, 0x2, R2 ;  /* 0x000000021f0c7824 */ /* 0x000fe200078e0202 */
[----:B------:R-:W-:Y:S01]  /*79e0*/  VIMNMX R37, R3, 0x40, PT ;  /* 0x0000004003257848 */ /* 0x000fe20003fe0100 */
[----:B------:R-:W-:Y:S01]  /*79f0*/  BSSY B1, `(.L_x_4383) ;  /* 0x000000f000017945 */ /* 0x000fe20003800000 */
[----:B------:R-:W-:Y:S01]  /*7a00*/  SHF.R.U32.HI R27, RZ, 0x10, R11 ;  /* 0x00000010ff1b7819 */ /* 0x000fe2000001160b */
[--C-:B------:R-:W-:Y:S01]  /*7a10*/  IMAD.MOV.U32 R11, RZ, RZ, R9.reuse ;  /* 0x000000ffff0b7224 */ /* 0x100fe200078e0009 */
[--C-:B----4-:R-:W-:Y:S01]  /*7a20*/  SHF.R.U64 R21, R8, 0x10, R9.reuse ;  /* 0x0000001008157819 */ /* 0x110fe20000001209 */
[----:B------:R-:W-:Y:S01]  /*7a30*/  IMAD.MOV.U32 R10, RZ, RZ, R8 ;  /* 0x000000ffff0a7224 */ /* 0x000fe200078e0008 */
[----:B--2---:R-:W-:Y:S01]  /*7a40*/  SHF.R.U32.HI R20, RZ, 0x10, R9 ;  /* 0x00000010ff147819 */ /* 0x004fe20000011609 */
[C---:B------:R-:W-:Y:S01]  /*7a50*/  VIADD R3, R12.reuse, 0x20440 ;  /* 0x000204400c037836 */ /* 0x040fe20000000000 */
[----:B------:R-:W-:Y:S01]  /*7a60*/  PRMT R9, R7, 0x5410, R4 ;  /* 0x0000541007097816 */ /* 0x000fe20000000004 */
[----:B------:R-:W-:Y:S01]  /*7a70*/  VIADD R4, R12, 0x20400 ;  /* 0x000204000c047836 */ /* 0x000fe20000000000 */
[----:B------:R-:W-:-:S02]  /*7a80*/  LOP3.LUT P2, RZ, R189, 0x4, RZ, 0xc0, !PT ;  /* 0x00000004bdff7812 */ /* 0x000fc4000784c0ff */
[----:B------:R-:W-:Y:S02]  /*7a90*/  ISETP.GE.AND P1, PT, R22, R37, PT ;  /* 0x000000251600720c */ /* 0x000fe40003f26270 */
[----:B------:R-:W-:Y:S02]  /*7aa0*/  PRMT R13, R13, 0x5410, R26 ;  /* 0x000054100d0d7816 */ /* 0x000fe4000000001a */
[----:B------:R-:W-:Y:S02]  /*7ab0*/  PRMT R8, R6, 0x5410, R29 ;  /* 0x0000541006087816 */ /* 0x000fe4000000001d */
[----:B------:R-:W-:Y:S01]  /*7ac0*/  PRMT R35, R5, 0x5410, R24 ;  /* 0x0000541005237816 */ /* 0x000fe20000000018 */
[----:B------:R-:W-:Y:S06]  /*7ad0*/  @!P0 BRA `(.L_x_4384) ;  /* 0x0000017c00788947 */ /* 0x000fec0003800000 */
.L_x_4639:
[----:B------:R-:W-:Y:S05]  /*7ae0*/  BSYNC B1 ;  /* 0x0000000000017941 */ /* 0x000fea0003800000 */
.L_x_4383:
        /* <DEDUP_REMOVED lines=24> */
[----:B0-----:R-:W-:-:S02]  /*7c70*/  IMAD.U32 R25, R7, 0x10000, RZ ;  /* 0x0001000007197824 */ /* 0x001fc400078e00ff */
        /* <DEDUP_REMOVED lines=24> */
.L_x_4388:
[----:B------:R-:W-:Y:S05]  /*7e00*/  BSYNC B2 ;  /* 0x0000000000027941 */ /* 0x000fea0003800000 */
.L_x_4387:
[----:B------:R-:W-:Y:S05]  /*7e10*/  @P1 BRA `(.L_x_4386) ;  /* 0x0000000000981947 */ /* 0x000fea0003800000 */
[----:B-1----:R-:W1:Y:S01]  /*7e20*/  LDS.128 R4, [R3] ;  /* 0x0000000003047984 */ /* 0x002e620000000c00 */
        /* <DEDUP_REMOVED lines=37> */
.L_x_4386:
[----:B------:R-:W-:Y:S05]  /*8080*/  BSYNC B1 ;  /* 0x0000000000017941 */ /* 0x000fea0003800000 */
.L_x_4385:
[----:B-12---:R-:W-:-:S05]  /*8090*/  VIADD R4, R22, 0x20 ;  /* 0x0000002016047836 */ /* 0x006fca0000000000 */
[----:B------:R-:W-:-:S13]  /*80a0*/  ISETP.GE.AND P0, PT, R4, R37, PT ;  /* 0x000000250400720c */ /* 0x000fda0003f06270 */
[----:B------:R-:W-:Y:S05]  /*80b0*/  @P0 BRA `(.L_x_4389) ;  /* 0x00000014002c0947 */ /* 0x000fea0003800000 */
        /* <DEDUP_REMOVED lines=25> */
[C---:B------:R-:W-:Y:S01]  /*8250*/  LOP3.LUT R30, R14.reuse, 0xffff0000, RZ, 0xc0, !PT ;  /* 0xffff00000e1e7812 */ /* 0x040fe200078ec0ff */
[----:B------:R-:W-:Y:S01]  /*8260*/  IMAD.U32 R29, R14, 0x10000, RZ ;  /* 0x000100000e1d7824 */ /* 0x000fe200078e00ff */
[C---:B------:R-:W-:Y:S01]  /*8270*/  LOP3.LUT R28, R13.reuse, 0xffff0000, RZ, 0xc0, !PT ;  /* 0xffff00000d1c7812 */ /* 0x040fe200078ec0ff */
        /* <DEDUP_REMOVED lines=15> */
.L_x_4391:
[----:B------:R-:W-:Y:S05]  /*8370*/  BSYNC B1 ;  /* 0x0000000000017941 */ /* 0x000fea0003800000 */
.L_x_4390:
[----:B------:R-:W-:Y:S05]  /*8380*/  @P1 BRA `(.L_x_4389) ;  /* 0x0000001000781947 */ /* 0x000fea0003800000 */
[----:B-1----:R-:W1:Y:S01]  /*8390*/  LDS.128 R4, [R3+0x1000] ;  /* 0x0010000003047984 */ /* 0x002e620000000c00 */
[----:B------:R-:W-:Y:S01]  /*83a0*/  IMAD.U32 R20, R8, 0x10000, RZ ;  /* 0x0001000008147824 */ /* 0x000fe200078e00ff */
[C---:B------:R-:W-:Y:S01]  /*83b0*/  LOP3.LUT R27, R10.reuse, 0xffff0000, RZ, 0xc0, !PT ;  /* 0xffff00000a1b7812 */ /* 0x040fe200078ec0ff */
[----:B------:R-:W-:Y:S01]  /*83c0*/  IMAD.U32 R24, R10, 0x10000, RZ ;  /* 0x000100000a187824 */ /* 0x000fe200078e00ff */
[----:B0-----:R-:W-:Y:S02]  /*83d0*/  LOP3.LUT R25, R8, 0xffff0000, RZ, 0xc0, !PT ;  /* 0xffff000008197812 */ /* 0x001fe400078ec0ff */
        /* <DEDUP_REMOVED lines=34> */
.L_x_4379:
        /* <DEDUP_REMOVED lines=8> */
.L_x_4645:
        /* <DEDUP_REMOVED lines=23> */
.L_x_4394:
[----:B------:R-:W-:Y:S05]  /*87f0*/  BSYNC B1 ;  /* 0x0000000000017941 */ /* 0x000fea0003800000 */
.L_x_4393:
[----:B------:R-:W2:Y:S01]  /*8800*/  SYNCS.PHASECHK.TRANS64.TRYWAIT P1, [R2+URZ+0x38800], R27 ;  /* 0x0388001b020075a7 */ /* 0x000ea2000802017f */
[----:B------:R-:W-:Y:S01]  /*8810*/  IMAD R3, R153, -0x40, R20 ;  /* 0xffffffc099037824 */ /* 0x000fe200078e0214 */
[--C-:B-----5:R-:W-:Y:S01]  /*8820*/  SHF.R.U64 R29, R6, 0x10, R7.reuse ;  /* 0x00000010061d7819 */ /* 0x120fe20000001207 */
[--C-:B------:R-:W-:Y:S01]  /*8830*/  IMAD.MOV.U32 R21, RZ, RZ, R7.reuse ;  /* 0x000000ffff157224 */ /* 0x100fe200078e0007 */
[----:B------:R-:W-:Y:S01]  /*8840*/  SHF.R.U32.HI R28, RZ, 0x10, R7 ;  /* 0x00000010ff1c7819 */ /* 0x000fe20000011607 */
[----:B------:R-:W-:Y:S01]  /*8850*/  IMAD.MOV.U32 R20, RZ, RZ, R4 ;  /* 0x000000ffff147224 */ /* 0x000fe200078e0004 */
[----:B------:R-:W-:Y:S01]  /*8860*/  VIMNMX R7, R3, 0x40, PT ;  /* 0x0000004003077848 */ /* 0x000fe20003fe0100 */
[--C-:B------:R-:W-:Y:S01]  /*8870*/  IMAD.MOV.U32 R24, RZ, RZ, R5.reuse ;  /* 0x000000ffff187224 */ /* 0x100fe200078e0005 */
[--C-:B------:R-:W-:Y:S01]  /*8880*/  SHF.R.U64 R33, R4, 0x10, R5.reuse ;  /* 0x0000001004217819 */ /* 0x100fe20000001205 */
[----:B-1----:R-:W-:Y:S01]  /*8890*/  IMAD.MOV.U32 R12, RZ, RZ, R6 ;  /* 0x000000ffff0c7224 */ /* 0x002fe200078e0006 */
[----:B------:R-:W-:Y:S01]  /*88a0*/  SHF.R.U32.HI R31, RZ, 0x10, R5 ;  /* 0x00000010ff1f7819 */ /* 0x000fe20000011605 */
[----:B------:R-:W-:Y:S01]  /*88b0*/  IMAD.MOV.U32 R13, RZ, RZ, R8 ;  /* 0x000000ffff0d7224 */ /* 0x000fe200078e0008 */
[----:B0-----:R-:W-:Y:S01]  /*88c0*/  ISETP.GE.AND P0, PT, R16, R25, PT ;  /* 0x000000191000720c */ /* 0x001fe20003f06270 */
[--C-:B----4-:R-:W-:Y:S01]  /*88d0*/  IMAD.MOV.U32 R14, RZ, RZ, R9.reuse ;  /* 0x000000ffff0e7224 */ /* 0x110fe200078e0009 */
[--C-:B------:R-:W-:Y:S01]  /*88e0*/  SHF.R.U64 R8, R8, 0x10, R9.reuse ;  /* 0x0000001008087819 */ /* 0x100fe20000001209 */
[----:B------:R-:W-:Y:S01]  /*88f0*/  VIADD R26, R22, 0x20 ;  /* 0x00000020161a7836 */ /* 0x000fe20000000000 */
[----:B------:R-:W-:Y:S01]  /*8900*/  SHF.R.U32.HI R5, RZ, 0x10, R9 ;  /* 0x00000010ff057819 */ /* 0x000fe20000011609 */
[----:B------:R-:W-:Y:S01]  /*8910*/  IMAD.MOV.U32 R15, RZ, RZ, R10 ;  /* 0x000000ffff0f7224 */ /* 0x000fe200078e000a */
[--C-:B------:R-:W-:Y:S01]  /*8920*/  SHF.R.U64 R6, R10, 0x10, R11.reuse ;  /* 0x000000100a067819 */ /* 0x100fe2000000120b */
[--C-:B------:R-:W-:Y:S01]  /*8930*/  IMAD.MOV.U32 R3, RZ, RZ, R11.reuse ;  /* 0x000000ffff037224 */ /* 0x100fe200078e000b */
[----:B------:R-:W-:Y:S01]  /*8940*/  SHF.R.U32.HI R4, RZ, 0x10, R11 ;  /* 0x00000010ff047819 */ /* 0x000fe2000001160b */
[----:B------:R-:W-:Y:S01]  /*8950*/  BSSY B1, `(.L_x_4395) ;  /* 0x000000c000017945 */ /* 0x000fe20003800000 */
[----:B------:R-:W-:-:S02]  /*8960*/  ISETP.GE.OR P2, PT, R22, R7, P0 ;  /* 0x000000071600720c */ /* 0x000fc40000746670 */
[----:B------:R-:W-:Y:S02]  /*8970*/  PRMT R20, R20, 0x5410, R33 ;  /* 0x0000541014147816 */ /* 0x000fe40000000021 */
[----:B------:R-:W-:Y:S02]  /*8980*/  ISETP.GE.OR P0, PT, R26, R7, P0 ;  /* 0x000000071a00720c */ /* 0x000fe40000706670 */
[----:B------:R-:W-:Y:S02]  /*8990*/  PRMT R24, R24, 0x5410, R31 ;  /* 0x0000541018187816 */ /* 0x000fe4000000001f */
[----:B------:R-:W-:Y:S02]  /*89a0*/  PRMT R12, R12, 0x5410, R29 ;  /* 0x000054100c0c7816 */ /* 0x000fe4000000001d */
[----:B------:R-:W-:Y:S02]  /*89b0*/  PRMT R21, R21, 0x5410, R28 ;  /* 0x0000541015157816 */ /* 0x000fe4000000001c */
[----:B------:R-:W-:-:S02]  /*89c0*/  PRMT R13, R13, 0x5410, R8 ;  /* 0x000054100d0d7816 */ /* 0x000fc40000000008 */
[----:B------:R-:W-:Y:S02]  /*89d0*/  PRMT R14, R14, 0x5410, R5 ;  /* 0x000054100e0e7816 */ /* 0x000fe40000000005 */
[----:B------:R-:W-:Y:S02]  /*89e0*/  PRMT R15, R15, 0x5410, R6 ;  /* 0x000054100f0f7816 */ /* 0x000fe40000000006 */
[----:B------:R-:W-:Y:S01]  /*89f0*/  PRMT R3, R3, 0x5410, R4 ;  /* 0x0000541003037816 */ /* 0x000fe20000000004 */
[----:B--2---:R-:W-:Y:S06]  /*8a00*/  @!P1 BRA `(.L_x_4396) ;  /* 0x0000017000389947 */ /* 0x004fec0003800000 */
.L_x_4646:
[----:B------:R-:W-:Y:S05]  /*8a10*/  BSYNC B1 ;  /* 0x0000000000017941 */ /* 0x000fea0003800000 */
.L_x_4395:
[----:B------:R-:W-:Y:S04]  /*8a20*/  BSSY B1, `(.L_x_4397) ;  /* 0x000005a000017945 */ /* 0x000fe80003800000 */
[----:B------:R-:W-:Y:S05]  /*8a30*/  @P2 BRA `(.L_x_4398) ;  /* 0x0000000400602947 */ /* 0x000fea0003800000 */
[----:B------:R-:W-:Y:S01]  /*8a40*/  IMAD.SHL.U32 R4, R189, 0x40, RZ ;  /* 0x00000040bd047824 */ /* 0x000fe200078e00ff */
[C---:B------:R-:W-:Y:S01]  /*8a50*/  LOP3.LUT R35, R13.reuse, 0xffff0000, RZ, 0xc0, !PT ;  /* 0xffff00000d237812 */ /* 0x040fe200078ec0ff */
        /* <DEDUP_REMOVED lines=14> */
[----:B------:R-:W0:Y:S01]  /*8b40*/  LDS.128 R4, [R44+0x20400] ;  /* 0x020400002c047984 */ /* 0x000e220000000c00 */
[C---:B-1----:R-:W-:Y:S01]  /*8b50*/  IMAD.U32 R31, R8.reuse, 0x10000, RZ ;  /* 0x00010000081f7824 */ /* 0x042fe200078e00ff */
[----:B------:R-:W-:Y:S01]  /*8b60*/  LOP3.LUT R8, R8, 0xffff0000, RZ, 0xc0, !PT ;  /* 0xffff000008087812 */ /* 0x000fe200078ec0ff */
[C---:B------:R-:W-:Y:S01]  /*8b70*/  IMAD.U32 R33, R10.reuse, 0x10000, RZ ;  /* 0x000100000a217824 */ /* 0x040fe200078e00ff */
[----:B------:R-:W-:Y:S01]  /*8b80*/  LOP3.LUT R10, R10, 0xffff0000, RZ, 0xc0, !PT ;  /* 0xffff00000a0a7812 */ /* 0x000fe200078ec0ff */
[----:B0-----:R-:W-:Y:S02]  /*8b90*/  IMAD.U32 R27, R4, 0x10000, RZ ;  /* 0x00010000041b7824 */ /* 0x001fe400078e00ff */
[C---:B------:R-:W-:Y:S01]  /*8ba0*/  FMUL.FTZ R40, R31.reuse, R38 ;  /* 0x000000261f287220 */ /* 0x040fe20000410000 */
[-C--:B------:R-:W-:Y:S01]  /*8bb0*/  FMUL.FTZ R42, R31, R36.reuse ;  /* 0x000000241f2a7220 */ /* 0x080fe20000410000 */
[----:B------:R-:W-:Y:S01]  /*8bc0*/  LOP3.LUT R31, R20, 0xffff0000, RZ, 0xc0, !PT ;  /* 0xffff0000141f7812 */ /* 0x000fe200078ec0ff */
[----:B------:R-:W-:Y:S01]  /*8bd0*/  FMUL.FTZ R37, R8, R35 ;  /* 0x0000002308257220 */ /* 0x000fe20000410000 */
[----:B------:R-:W-:Y:S01]  /*8be0*/  LOP3.LUT R4, R4, 0xffff0000, RZ, 0xc0, !PT ;  /* 0xffff000004047812 */ /* 0x000fe200078ec0ff */
[----:B------:R-:W-:Y:S01]  /*8bf0*/  FFMA.FTZ R39, R27, R36, -R40 ;  /* 0x000000241b277223 */ /* 0x000fe20000010828 */
[----:B------:R-:W-:-:S02]  /*8c00*/  IMAD.U32 R40, R15, 0x10000, RZ ;  /* 0x000100000f287824 */ /* 0x000fc400078e00ff */
[----:B------:R-:W-:Y:S01]  /*8c10*/  FFMA.FTZ R42, R27, R38, R42 ;  /* 0x000000261b2a7223 */ /* 0x000fe2000001002a */
[----:B------:R-:W-:Y:S02]  /*8c20*/  IMAD.U32 R36, R12, 0x10000, RZ ;  /* 0x000100000c247824 */ /* 0x000fe400078e00ff */
[-C--:B------:R-:W-:Y:S01]  /*8c30*/  FMUL.FTZ R27, R8, R31.reuse ;  /* 0x0000001f081b7220 */ /* 0x080fe20000410000 */
[----:B------:R-:W-:Y:S01]  /*8c40*/  FFMA.FTZ R38, R4, R31, -R37 ;  /* 0x0000001f04267223 */ /* 0x000fe20000010825 */
[----:B------:R-:W-:Y:S01]  /*8c50*/  FMUL.FTZ R8, R33, R40 ;  /* 0x0000002821087220 */ /* 0x000fe20000410000 */
[C---:B------:R-:W-:Y:S01]  /*8c60*/  IMAD.U32 R29, R6.reuse, 0x10000, RZ ;  /* 0x00010000061d7824 */ /* 0x040fe200078e00ff */
[----:B------:R-:W-:Y:S01]  /*8c70*/  LOP3.LUT R37, R15, 0xffff0000, RZ, 0xc0, !PT ;  /* 0xffff00000f257812 */ /* 0x000fe200078ec0ff */
[-C--:B------:R-:W-:Y:S01]  /*8c80*/  FMUL.FTZ R33, R33, R36.reuse ;  /* 0x0000002421217220 */ /* 0x080fe20000410000 */
[----:B------:R-:W-:Y:S01]  /*8c90*/  LOP3.LUT R6, R6, 0xffff0000, RZ, 0xc0, !PT ;  /* 0xffff000006067812 */ /* 0x000fe200078ec0ff */
[C---:B------:R-:W-:Y:S01]  /*8ca0*/  FFMA.FTZ R36, R29.reuse, R36, -R8 ;  /* 0x000000241d247223 */ /* 0x040fe20000010808 */
[----:B------:R-:W-:Y:S01]  /*8cb0*/  LOP3.LUT R31, R12, 0xffff0000, RZ, 0xc0, !PT ;  /* 0xffff00000c1f7812 */ /* 0x000fe200078ec0ff */
[----:B------:R-:W-:Y:S01]  /*8cc0*/  FFMA.FTZ R40, R29, R40, R33 ;  /* 0x000000281d287223 */ /* 0x000fe20000010021 */
[----:B------:R-:W-:-:S02]  /*8cd0*/  IMAD.U32 R32, R9, 0x10000, RZ ;  /* 0x0001000009207824 */ /* 0x000fc400078e00ff */
[----:B------:R-:W-:Y:S01]  /*8ce0*/  FMUL.FTZ R29, R10, R37 ;  /* 0x000000250a1d7220 */ /* 0x000fe20000410000 */
[----:B------:R-:W-:Y:S02]  /*8cf0*/  IMAD.U32 R33, R14, 0x10000, RZ ;  /* 0x000100000e217824 */ /* 0x000fe400078e00ff */
[----:B------:R-:W-:Y:S01]  /*8d00*/  FFMA.FTZ R35, R4, R35, R27 ;  /* 0x0000002304237223 */ /* 0x000fe2000001001b */
[----:B------:R-:W-:Y:S02]  /*8d10*/  IMAD.U32 R28, R5, 0x10000, RZ ;  /* 0x00010000051c7824 */ /* 0x000fe400078e00ff */
[-C--:B------:R-:W-:Y:S01]  /*8d20*/  FMUL.FTZ R45, R10, R31.reuse ;  /* 0x0000001f0a2d7220 */ /* 0x080fe20000410000 */
[----:B------:R-:W-:Y:S02]  /*8d30*/  IMAD.U32 R27, R24, 0x10000, RZ ;  /* 0x00010000181b7824 */ /* 0x000fe400078e00ff */
[----:B------:R-:W-:Y:S01]  /*8d40*/  FFMA.FTZ R43, R6, R31, -R29 ;  /* 0x0000001f062b7223 */ /* 0x000fe2000001081d */
[----:B------:R-:W-:Y:S01]  /*8d50*/  FMUL.FTZ R41, R32, R33 ;  /* 0x0000002120297220 */ /* 0x000fe20000410000 */
[----:B------:R-:W-:-:S02]  /*8d60*/  IMAD.U32 R34, R11, 0x10000, RZ ;  /* 0x000100000b227824 */ /* 0x000fc400078e00ff */
[----:B------:R-:W-:Y:S01]  /*8d70*/  FMUL.FTZ R32, R32, R27 ;  /* 0x0000001b20207220 */ /* 0x000fe20000410000 */
[----:B------:R-:W-:Y:S02]  /*8d80*/  IMAD.U32 R31, R3, 0x10000, RZ ;  /* 0x00010000031f7824 */ /* 0x000fe400078e00ff */
[----:B------:R-:W-:Y:S01]  /*8d90*/  FFMA.FTZ R45, R6, R37, R45 ;  /* 0x00000025062d7223 */ /* 0x000fe2000001002d */
[----:B------:R-:W-:Y:S02]  /*8da0*/  IMAD.U32 R29, R21, 0x10000, RZ ;  /* 0x00010000151d7824 */ /* 0x000fe400078e00ff */
[----:B------:R-:W-:Y:S01]  /*8db0*/  FFMA.FTZ R41, R28, R27, -R41 ;  /* 0x0000001b1c297223 */ /* 0x000fe20000010829 */
[----:B------:R-:W-:Y:S01]  /*8dc0*/  IMAD.U32 R30, R7, 0x10000, RZ ;  /* 0x00010000071e7824 */ /* 0x000fe200078e00ff */
[----:B------:R-:W-:Y:S01]  /*8dd0*/  LOP3.LUT R9, R9, 0xffff0000, RZ, 0xc0, !PT ;  /* 0xffff000009097812 */ /* 0x000fe200078ec0ff */
[C---:B------:R-:W-:Y:S01]  /*8de0*/  FMUL.FTZ R37, R34.reuse, R31 ;  /* 0x0000001f22257220 */ /* 0x040fe20000410000 */
[----:B------:R-:W-:Y:S01]  /*8df0*/  LOP3.LUT R11, R11, 0xffff0000, RZ, 0xc0, !PT ;  /* 0xffff00000b0b7812 */ /* 0x000fe200078ec0ff */
[----:B------:R-:W-:Y:S01]  /*8e00*/  FMUL.FTZ R27, R34, R29 ;  /* 0x0000001d221b7220 */ /* 0x000fe20000410000 */
[----:B------:R-:W-:Y:S01]  /*8e10*/  LOP3.LUT R8, R14, 0xffff0000, RZ, 0xc0, !PT ;  /* 0xffff00000e087812 */ /* 0x000fe200078ec0ff */
[----:B------:R-:W-:Y:S01]  /*8e20*/  FFMA.FTZ R32, R28, R33, R32 ;  /* 0x000000211c207223 */ /* 0x000fe20000010020 */
[----:B------:R-:W-:Y:S01]  /*8e30*/  LOP3.LUT R10, R3, 0xffff0000, RZ, 0xc0, !PT ;  /* 0xffff0000030a7812 */ /* 0x000fe200078ec0ff */
[----:B------:R-:W-:Y:S01]  /*8e40*/  FFMA.FTZ R37, R30, R29, -R37 ;  /* 0x0000001d1e257223 */ /* 0x000fe20000010825 */
[----:B------:R-:W-:Y:S01]  /*8e50*/  LOP3.LUT R4, R24, 0xffff0000, RZ, 0xc0, !PT ;  /* 0xffff000018047812 */ /* 0x000fe200078ec0ff */
[----:B------:R-:W-:Y:S01]  /*8e60*/  FFMA.FTZ R27, R30, R31, R27 ;  /* 0x0000001f1e1b7223 */ /* 0x000fe2000001001b */
[----:B------:R-:W-:Y:S01]  /*8e70*/  LOP3.LUT R6, R21, 0xffff0000, RZ, 0xc0, !PT ;  /* 0xffff000015067812 */ /* 0x000fe200078ec0ff */
[----:B------:R-:W-:Y:S01]  /*8e80*/  FMUL.FTZ R28, R9, R8 ;  /* 0x00000008091c7220 */ /* 0x000fe20000410000 */
[----:B------:R-:W-:Y:S01]  /*8e90*/  LOP3.LUT R5, R5, 0xffff0000, RZ, 0xc0, !PT ;  /* 0xffff000005057812 */ /* 0x000fe200078ec0ff */
[----:B------:R-:W-:Y:S01]  /*8ea0*/  FMUL.FTZ R30, R11, R10 ;  /* 0x0000000a0b1e7220 */ /* 0x000fe20000410000 */
[----:B------:R-:W-:Y:S01]  /*8eb0*/  LOP3.LUT R7, R7, 0xffff0000, RZ, 0xc0, !PT ;  /* 0xffff000007077812 */ /* 0x000fe200078ec0ff */
[----:B------:R-:W-:Y:S01]  /*8ec0*/  FMUL.FTZ R9, R9, R4 ;  /* 0x0000000409097220 */ /* 0x000fe20000410000 */
        /* <DEDUP_REMOVED lines=11> */
[----:B------:R1:W-:Y:S01]  /*8f80*/  STS.128 [R44+0x20400], R4 ;  /* 0x020400042c007388 */ /* 0x0003e20000000c00 */
[----:B------:R-:W-:Y:S02]  /*8f90*/  F2FP.BF16.F32.PACK_AB R9, R9, R32 ;  /* 0x000000200909723e */ /* 0x000fe400000010ff */
[----:B------:R-:W-:-:S05]  /*8fa0*/  F2FP.BF16.F32.PACK_AB R11, R34, R27 ;  /* 0x0000001b220b723e */ /* 0x000fca00000010ff */
[----:B------:R1:W-:Y:S02]  /*8fb0*/  STS.128 [R46+0x20400], R8 ;  /* 0x020400082e007388 */ /* 0x0003e40000000c00 */
.L_x_4398:
[----:B------:R-:W-:Y:S05]  /*8fc0*/  BSYNC B1 ;  /* 0x0000000000017941 */ /* 0x000fea0003800000 */
.L_x_4397:
        /* <DEDUP_REMOVED lines=15> */
[----:B------:R-:W-:-:S02]  /*90c0*/  SHF.R.U32.HI R7, RZ, 0x3, R7 ;  /* 0x00000003ff077819 */ /* 0x000fc40000011607 */
[----:B------:R-:W-:Y:S02]  /*90d0*/  LOP3.LUT R5, R5, 0xfffffe00, RZ, 0xc0, !PT ;  /* 0xfffffe0005057812 */ /* 0x000fe400078ec0ff */
[----:B------:R-:W-:-:S05]  /*90e0*/  LOP3.LUT R4, R4, R7, RZ, 0x3c, !PT ;  /* 0x0000000704047212 */ /* 0x000fca00078e3cff */
[----:B------:R-:W-:-:S04]  /*90f0*/  IMAD.IADD R9, R5, 0x1, R4 ;  /* 0x0000000105097824 */ /* 0x000fc800078e0204 */
        /* <DEDUP_REMOVED lines=9> */
[----:B------:R-:W-:Y:S01]  /*9190*/  FMUL.FTZ R39, R20, R8 ;  /* 0x0000000814277220 */ /* 0x000fe20000410000 */
[-C--:B------:R-:W-:Y:S01]  /*91a0*/  FMUL.FTZ R30, R41, R31.reuse ;  /* 0x0000001f291e7220 */ /* 0x080fe20000410000 */
[C---:B------:R-:W-:Y:S01]  /*91b0*/  IMAD.U32 R32, R10.reuse, 0x10000, RZ ;  /* 0x000100000a207824 */ /* 0x040fe200078e00ff */
[----:B------:R-:W-:Y:S01]  /*91c0*/  LOP3.LUT R10, R10, 0xffff0000, RZ, 0xc0, !PT ;  /* 0xffff00000a0a7812 */ /* 0x000fe200078ec0ff */
[C---:B------:R-:W-:Y:S01]  /*91d0*/  IMAD.U32 R33, R11.reuse, 0x10000, RZ ;  /* 0x000100000b217824 */ /* 0x040fe200078e00ff */
[----:B------:R-:W-:Y:S01]  /*91e0*/  LOP3.LUT R11, R11, 0xffff0000, RZ, 0xc0, !PT ;  /* 0xffff00000b0b7812 */ /* 0x000fe200078ec0ff */
[----:B--2---:R-:W1:Y:S02]  /*91f0*/  LDS.128 R4, [R40+0x20400] ;  /* 0x0204000028047984 */ /* 0x004e640000000c00 */
[C---:B-1----:R-:W-:Y:S01]  /*9200*/  IMAD.U32 R26, R4.reuse, 0x10000, RZ ;  /* 0x00010000041a7824 */ /* 0x042fe200078e00ff */
[----:B------:R-:W-:Y:S01]  /*9210*/  LOP3.LUT R4, R4, 0xffff0000, RZ, 0xc0, !PT ;  /* 0xffff000004047812 */ /* 0x000fe200078ec0ff */
[C---:B0-----:R-:W-:Y:S01]  /*9220*/  IMAD.U32 R27, R5.reuse, 0x10000, RZ ;  /* 0x00010000051b7824 */ /* 0x041fe200078e00ff */
[----:B------:R-:W-:Y:S01]  /*9230*/  LOP3.LUT R5, R5, 0xffff0000, RZ, 0xc0, !PT ;  /* 0xffff000005057812 */ /* 0x000fe200078ec0ff */
[-C--:B------:R-:W-:Y:S01]  /*9240*/  FFMA.FTZ R35, R34, R26.reuse, -R35 ;  /* 0x0000001a22237223 */ /* 0x080fe20000010823 */
[----:B------:R-:W-:Y:S01]  /*9250*/  FFMA.FTZ R13, R36, R26, R13 ;  /* 0x0000001a240d7223 */ /* 0x000fe2000001000d */
[----:B------:R-:W-:Y:S01]  /*9260*/  FMUL.FTZ R26, R43, R31 ;  /* 0x0000001f2b1a7220 */ /* 0x000fe20000410000 */
[----:B------:R-:W-:Y:S01]  /*9270*/  FFMA.FTZ R8, R20, R4, -R37 ;  /* 0x0000000414087223 */ /* 0x000fe20000010825 */
[----:B------:R-:W-:-:S02]  /*9280*/  IMAD.U32 R34, R15, 0x10000, RZ ;  /* 0x000100000f227824 */ /* 0x000fc400078e00ff */
[----:B------:R-:W-:Y:S01]  /*9290*/  FFMA.FTZ R20, R38, R4, R39 ;  /* 0x0000000426147223 */ /* 0x000fe20000010027 */
[C---:B------:R-:W-:Y:S02]  /*92a0*/  IMAD.U32 R4, R12.reuse, 0x10000, RZ ;  /* 0x000100000c047824 */ /* 0x040fe400078e00ff */
[-C--:B------:R-:W-:Y:S01]  /*92b0*/  FFMA.FTZ R26, R41, R27.reuse, -R26 ;  /* 0x0000001b291a7223 */ /* 0x080fe2000001081a */
[----:B------:R-:W-:Y:S01]  /*92c0*/  FFMA.FTZ R30, R43, R27, R30 ;  /* 0x0000001b2b1e7223 */ /* 0x000fe2000001001e */
[----:B------:R-:W-:Y:S01]  /*92d0*/  LOP3.LUT R12, R12, 0xffff0000, RZ, 0xc0, !PT ;  /* 0xffff00000c0c7812 */ /* 0x000fe200078ec0ff */
[----:B------:R-:W-:Y:S01]  /*92e0*/  IMAD.U32 R28, R6, 0x10000, RZ ;  /* 0x00010000061c7824 */ /* 0x000fe200078e00ff */
[----:B------:R-:W-:Y:S01]  /*92f0*/  LOP3.LUT R36, R15, 0xffff0000, RZ, 0xc0, !PT ;  /* 0xffff00000f247812 */ /* 0x000fe200078ec0ff */
[-C--:B------:R-:W-:Y:S01]  /*9300*/  FMUL.FTZ R27, R34, R32.reuse ;  /* 0x00000020221b7220 */ /* 0x080fe20000410000 */
[----:B------:R-:W-:Y:S01]  /*9310*/  IMAD.U32 R41, R3, 0x10000, RZ ;  /* 0x0001000003297824 */ /* 0x000fe200078e00ff */
[----:B------:R-:W-:Y:S01]  /*9320*/  LOP3.LUT R6, R6, 0xffff0000, RZ, 0xc0, !PT ;  /* 0xffff000006067812 */ /* 0x000fe200078ec0ff */
[C---:B------:R-:W-:Y:S01]  /*9330*/  FMUL.FTZ R15, R4.reuse, R32 ;  /* 0x00000020040f7220 */ /* 0x040fe20000410000 */
[----:B------:R-:W-:Y:S01]  /*9340*/  FFMA.FTZ R27, R4, R28, -R27 ;  /* 0x0000001c041b7223 */ /* 0x000fe2000001081b */
[-C--:B------:R-:W-:Y:S01]  /*9350*/  FMUL.FTZ R31, R36, R10.reuse ;  /* 0x0000000a241f7220 */ /* 0x080fe20000410000 */
[----:B------:R-:W-:Y:S01]  /*9360*/  FMUL.FTZ R37, R12, R10 ;  /* 0x0000000a0c257220 */ /* 0x000fe20000410000 */
[----:B------:R-:W-:-:S02]  /*9370*/  IMAD.U32 R29, R7, 0x10000, RZ ;  /* 0x00010000071d7824 */ /* 0x000fc400078e00ff */
[-C--:B------:R-:W-:Y:S01]  /*9380*/  FMUL.FTZ R4, R41, R33.reuse ;  /* 0x0000002129047220 */ /* 0x080fe20000410000 */
[----:B------:R-:W-:Y:S02]  /*9390*/  IMAD.U32 R39, R21, 0x10000, RZ ;  /* 0x0001000015277824 */ /* 0x000fe400078e00ff */
[----:B------:R-:W-:Y:S01]  /*93a0*/  FFMA.FTZ R10, R34, R28, R15 ;  /* 0x0000001c220a7223 */ /* 0x000fe2000001000f */
[-C--:B------:R-:W-:Y:S01]  /*93b0*/  FFMA.FTZ R12, R12, R6.reuse, -R31 ;  /* 0x000000060c0c7223 */ /* 0x080fe2000001081f */
[----:B------:R-:W-:Y:S01]  /*93c0*/  FFMA.FTZ R37, R36, R6, R37 ;  /* 0x0000000624257223 */ /* 0x000fe20000010025 */
[C---:B------:R-:W-:Y:S01]  /*93d0*/  FMUL.FTZ R6, R39.reuse, R33 ;  /* 0x0000002127067220 */ /* 0x040fe20000410000 */
[-C--:B------:R-:W-:Y:S01]  /*93e0*/  FFMA.FTZ R15, R39, R29.reuse, -R4 ;  /* 0x0000001d270f7223 */ /* 0x080fe20000010804 */
        /* <DEDUP_REMOVED lines=8> */
[C---:B------:R-:W-:Y:S01]  /*9470*/  FMUL.FTZ R6, R31.reuse, R9 ;  /* 0x000000091f067220 */ /* 0x040fe20000410000 */
[----:B------:R-:W-:Y:S01]  /*9480*/  FFMA.FTZ R3, R31, R5, -R4 ;  /* 0x000000051f037223 */ /* 0x000fe20000010804 */
[C---:B------:R-:W-:Y:S01]  /*9490*/  FMUL.FTZ R24, R21.reuse, R11 ;  /* 0x0000000b15187220 */ /* 0x040fe20000410000 */
        /* <DEDUP_REMOVED lines=13> */
.L_x_4389:
[----:B------:R-:W-:Y:S05]  /*9570*/  BSYNC B0 ;  /* 0x0000000000007941 */ /* 0x000fea0003800000 */
.L_x_4378:
        /* <DEDUP_REMOVED lines=8> */
.L_x_4375:
[----:B------:R-:W-:-:S13]  /*9600*/  ISETP.NE.AND P0, PT, R187, 0x3, PT ;  /* 0x00000003bb00780c */ /* 0x000fda0003f05270 */
[----:B------:R-:W-:Y:S05]  /*9610*/  @!P0 BRA `(.L_x_4399) ;  /* 0x0000000000048947 */ /* 0x000fea0003800000 */
[----:B------:R-:W-:Y:S01]  /*9620*/  BPT.TRAP 0x1 ;  /* 0x000000040000795c */ /* 0x000fe20000300000 */
.L_x_4399:
[----:B------:R-:W-:Y:S01]  /*9630*/  IMAD R14, R18, 0x8, R2 ;  /* 0x00000008120e7824 */ /* 0x000fe200078e0202 */
[----:B------:R-:W-:-:S04]  /*9640*/  SHF.L.U32 R15, R23, 0x1f, RZ ;  /* 0x0000001f170f7819 */ /* 0x000fc800000006ff */
[----:B------:R4:W0:Y:S01]  /*9650*/  SYNCS.PHASECHK.TRANS64.TRYWAIT P1, [R14+URZ+0x38830], R15 ;  /* 0x0388300f0e0075a7 */ /* 0x000822000802017f */
[----:B------:R-:W-:Y:S05]  /*9660*/  @!P0 BRA `(.L_x_4400) ;  /* 0x0000000000048947 */ /* 0x000fea0003800000 */
[----:B------:R-:W-:Y:S01]  /*9670*/  BPT.TRAP 0x1 ;  /* 0x000000040000795c */ /* 0x000fe20000300000 */
.L_x_4400:
[C---:B012---:R-:W-:Y:S02]  /*9680*/  VIADD R3, R2.reuse, 0x22400 ;  /* 0x0002240002037836 */ /* 0x047fe40000000000 */
[----:B---3--:R-:W-:-:S03]  /*9690*/  VIADD R4, R2, 0x20400 ;  /* 0x0002040002047836 */ /* 0x008fc60000000000 */
        /* <DEDUP_REMOVED lines=8> */
.L_x_4401:
[----:B------:R-:W-:Y:S01]  /*9720*/  IMAD R10, R18, 0x200, R3 ;  /* 0x00000200120a7824 */ /* 0x000fe200078e0203 */
[----:B------:R-:W-:Y:S01]  /*9730*/  LOP3.LUT R8, R4, 0x10000, RZ, 0xfc, !PT ;  /* 0x0001000004087812 */ /* 0x000fe200078efcff */
[----:B------:R-:W-:Y:S01]  /*9740*/  IMAD.MOV.U32 R9, RZ, RZ, 0x40000040 ;  /* 0x40000040ff097424 */ /* 0x000fe200078e00ff */
[----:B------:R-:W-:Y:S05]  /*9750*/  WARPSYNC.ALL ;  /* 0x0000000000007948 */ /* 0x000fea0003800000 */
[----:B------:R-:W-:Y:S01]  /*9760*/  IMAD.MOV.U32 R11, RZ, RZ, 0x40000040 ;  /* 0x40000040ff0b7424 */ /* 0x000fe200078e00ff */
        /* <DEDUP_REMOVED lines=8> */
[----:B------:R-:W-:Y:S01]  /*97f0*/  BSSY B0, `(.L_x_4403) ;  /* 0x0000024000007945 */ /* 0x000fe20003800000 */
        /* <DEDUP_REMOVED lines=8> */
[----:B------:R-:W-:-:S02]  /*9880*/  R2UR UR5, R5 ;  /* 0x00000000050572ca */ /* 0x000fc400000e0000 */
[----:B------:R-:W-:Y:S01]  /*9890*/  R2UR UR6, R6 ;  /* 0x00000000060672ca */ /* 0x000fe200000e0000 */
[C---:B------:R-:W-:Y:S01]  /*98a0*/  VIADD R6, R8.reuse, 0x4 ;  /* 0x0000000408067836 */ /* 0x040fe20000000000 */
[----:B------:R-:W-:Y:S01]  /*98b0*/  R2UR UR7, R7 ;  /* 0x00000000070772ca */ /* 0x000fe200000e0000 */
[----:B------:R-:W-:Y:S02]  /*98c0*/  IMAD.MOV.U32 R7, RZ, RZ, 0x40000040 ;  /* 0x40000040ff077424 */ /* 0x000fe400078e00ff */
[----:B------:R-:W-:Y:S01]  /*98d0*/  VIADD R8, R8, 0x6 ;  /* 0x0000000608087836 */ /* 0x000fe20000000000 */
[----:B------:R-:W-:Y:S02]  /*98e0*/  WARPGROUP.DEPBAR.LE gsb0, 0x0 ;  /* 0x00008000000079c5 */ /* 0x000fe40000010000 */
[----:B------:R-:W-:-:S07]  /*98f0*/  WARPGROUP.ARRIVE ;  /* 0x00000000000079c5 */ /* 0x000fce0000000000 */
        /* <DEDUP_REMOVED lines=11> */
[----:B------:R-:W-:Y:S02]  /*99b0*/  R2UR UR7, R11 ;  /* 0x000000000b0772ca */ /* 0x000fe400000e0000 */
[----:B------:R-:W-:Y:S01]  /*99c0*/  SHF.L.U32 R11, R0, 0x1f, RZ ;  /* 0x0000001f000b7819 */ /* 0x000fe200000006ff */
[----:B------:R-:W-:-:S02]  /*99d0*/  WARPGROUP.DEPBAR.LE gsb0, 0x0 ;  /* 0x00008000000079c5 */ /* 0x000fc40000010000 */
[----:B------:R-:W-:-:S08]  /*99e0*/  WARPGROUP.ARRIVE ;  /* 0x00000000000079c5 */ /* 0x000fd00000000000 */
[----:B------:R-:W-:Y:S03]  /*99f0*/  HGMMA.64x64x16.F32.BF16 R24, gdesc[UR4], R24, gsb0 ;  /* 0x00e00000041879f0 */ /* 0x000fe60008001818 */
[----:B------:R-:W-:Y:S02]  /*9a00*/  WARPGROUP.DEPBAR.LE gsb0, 0x0 ;  /* 0x00008000000079c5 */ /* 0x000fe40000010000 */
[----:B------:R-:W1:Y:S02]  /*9a10*/  SYNCS.PHASECHK.TRANS64.TRYWAIT P1, [R2+URZ+0x38810], R11 ;  /* 0x0388100b020075a7 */ /* 0x000e64000802017f */
[----:B-1----:R-:W-:Y:S05]  /*9a20*/  @!P1 BRA `(.L_x_4404) ;  /* 0x0000016000589947 */ /* 0x002fea0003800000 */
.L_x_4647:
[----:B------:R-:W-:Y:S05]  /*9a30*/  BSYNC B0 ;  /* 0x0000000000007941 */ /* 0x000fea0003800000 */
.L_x_4403:
[----:B------:R-:W-:Y:S05]  /*9a40*/  @!P0 BRA `(.L_x_4405) ;  /* 0x0000000000048947 */ /* 0x000fea0003800000 */
[----:B------:R-:W-:Y:S01]  /*9a50*/  BPT.TRAP 0x1 ;  /* 0x000000040000795c */ /* 0x000fe20000300000 */
.L_x_4405:
[----:B------:R2:W3:Y:S01]  /*9a60*/  SYNCS.PHASECHK.TRANS64.TRYWAIT P1, [R14+URZ+0x38850], R15 ;  /* 0x0388500f0e0075a7 */ /* 0x0004e2000802017f */
[----:B------:R-:W-:Y:S05]  /*9a70*/  @!P0 BRA `(.L_x_4406) ;  /* 0x0000000000048947 */ /* 0x000fea0003800000 */
[----:B------:R-:W-:Y:S01]  /*9a80*/  BPT.TRAP 0x1 ;  /* 0x000000040000795c */ /* 0x000fe20000300000 */
.L_x_4406:
[C---:B------:R-:W-:Y:S01]  /*9a90*/  VIADD R0, R2.reuse, 0x400 ;  /* 0x0000040002007836 */ /* 0x040fe20000000000 */
[----:B------:R-:W-:Y:S01]  /*9aa0*/  BSSY B0, `(.L_x_4407) ;  /* 0x000000a000007945 */ /* 0x000fe20003800000 */
[----:B------:R-:W-:-:S03]  /*9ab0*/  VIADD R10, R2, 0x26400 ;  /* 0x00026400020a7836 */ /* 0x000fc60000000000 */
[----:B------:R-:W-:Y:S02]  /*9ac0*/  SHF.R.U32.HI R0, RZ, 0x4, R0 ;  /* 0x00000004ff007819 */ /* 0x000fe40000011600 */
[----:B------:R-:W-:Y:S02]  /*9ad0*/  SHF.R.U32.HI R10, RZ, 0x4, R10 ;  /* 0x00000004ff0a7819 */ /* 0x000fe4000001160a */
[----:B------:R-:W-:Y:S02]  /*9ae0*/  LOP3.LUT R0, R0, 0x3fff, RZ, 0xc0, !PT ;  /* 0x00003fff00007812 */ /* 0x000fe400078ec0ff */
[----:B-1----:R-:W-:Y:S02]  /*9af0*/  LOP3.LUT R11, R10, 0x3fff, RZ, 0xc0, !PT ;  /* 0x00003fff0a0b7812 */ /* 0x002fe400078ec0ff */
[----:B------:R-:W-:Y:S01]  /*9b00*/  LOP3.LUT R10, R0, 0x10000, RZ, 0xfc, !PT ;  /* 0x00010000000a7812 */ /* 0x000fe200078efcff */
[----:B---3--:R-:W-:Y:S06]  /*9b10*/  @P1 BRA `(.L_x_4408) ;  /* 0x0000000000081947 */ /* 0x008fec0003800000 */
[----:B------:R-:W1:Y:S02]  /*9b20*/  SYNCS.PHASECHK.TRANS64.TRYWAIT P1, [R14+URZ+0x38850], R15 ;  /* 0x0388500f0e0075a7 */ /* 0x000e64000802017f */
[----:B-1----:R-:W-:Y:S05]  /*9b30*/  @!P1 BRA `(.L_x_4409) ;  /* 0x0000016000289947 */ /* 0x002fea0003800000 */
.L_x_4408:
[----:B------:R-:W-:Y:S05]  /*9b40*/  BSYNC B0 ;  /* 0x0000000000007941 */ /* 0x000fea0003800000 */
.L_x_4407:
[----:B------:R-:W-:Y:S01]  /*9b50*/  LOP3.LUT R0, R11, 0x10000, RZ, 0xfc, !PT ;  /* 0x000100000b007812 */ /* 0x000fe200078efcff */
[----:B------:R-:W-:Y:S01]  /*9b60*/  IMAD R12, R18, 0x1000, R10 ;  /* 0x00001000120c7824 */ /* 0x000fe200078e020a */
[----:B------:R-:W-:Y:S05]  /*9b70*/  WARPSYNC.ALL ;  /* 0x0000000000007948 */ /* 0x000fea0003800000 */
[----:B------:R-:W-:Y:S01]  /*9b80*/  IMAD.MOV.U32 R20, RZ, RZ, R0 ;  /* 0x000000ffff147224 */ /* 0x000fe200078e0000 */
[----:B------:R-:W-:Y:S01]  /*9b90*/  R2UR UR6, R12 ;  /* 0x000000000c0672ca */ /* 0x000fe200000e0000 */
[----:B------:R-:W-:Y:S01]  /*9ba0*/  IMAD.MOV.U32 R21, RZ, RZ, 0x40000040 ;  /* 0x40000040ff157424 */ /* 0x000fe200078e00ff */
[----:B------:R-:W-:Y:S01]  /*9bb0*/  WARPGROUP.ARRIVE ;  /* 0x00000000000079c5 */ /* 0x000fe20000000000 */
[----:B------:R-:W-:Y:S01]  /*9bc0*/  IMAD.MOV.U32 R13, RZ, RZ, 0x40000040 ;  /* 0x40000040ff0d7424 */ /* 0x000fe200078e00ff */
[----:B------:R-:W-:Y:S01]  /*9bd0*/  R2UR UR4, R20 ;  /* 0x00000000140472ca */ /* 0x000fe200000e0000 */
[----:B------:R-:W-:Y:S01]  /*9be0*/  VIADD R20, R0, 0x2 ;  /* 0x0000000200147836 */ /* 0x000fe20000000000 */
[----:B------:R-:W-:Y:S01]  /*9bf0*/  R2UR UR5, R21 ;  /* 0x00000000150572ca */ /* 0x000fe200000e0000 */
[----:B------:R-:W-:Y:S01]  /*9c00*/  VIADD R58, R12, 0x2 ;  /* 0x000000020c3a7836 */ /* 0x000fe20000000000 */
[----:B------:R-:W-:Y:S01]  /*9c10*/  R2UR UR7, R13 ;  /* 0x000000000d0772ca */ /* 0x000fe200000e0000 */
[----:B------:R-:W-:Y:S01]  /*9c20*/  IMAD.MOV.U32 R21, RZ, RZ, 0x40000040 ;  /* 0x40000040ff157424 */ /* 0x000fe200078e00ff */
[----:B------:R-:W3:Y:S01]  /*9c30*/  S2R R57, SR_TID.X ;  /* 0x0000000000397919 */ /* 0x000ee20000002100 */
[----:B------:R-:W-:-:S10]  /*9c40*/  IMAD.MOV.U32 R59, RZ, RZ, 0x40000040 ;  /* 0x40000040ff3b7424 */ /* 0x000fd400078e00ff */
[----:B------:R-:W-:Y:S01]  /*9c50*/  HGMMA.64x64x16.F32.BF16 R24, gdesc[UR4], R24, gsb0 ;  /* 0x00e00000041879f0 */ /* 0x000fe20008001818 */
        /* <DEDUP_REMOVED lines=8> */
[----:B---3--:R-:W-:-:S05]  /*9ce0*/  SHF.R.U32.HI R57, RZ, 0x7, R57 ;  /* 0x00000007ff397819 */ /* 0x008fca0000011639 */
[----:B------:R3:W3:Y:S01]  /*9cf0*/  SHFL.IDX PT, R11, R57, RZ, 0x1f ;  /* 0x00001fff390b7589 */ /* 0x0006e200000e0000 */
[----:B------:R-:W-:Y:S02]  /*9d00*/  VIADD R62, R12, 0x800 ;  /* 0x000008000c3e7836 */ /* 0x000fe40000000000 */
[----:B------:R-:W-:Y:S02]  /*9d10*/  VIADD R60, R0, 0x800 ;  /* 0x00000800003c7836 */ /* 0x000fe40000000000 */
[----:B012-4-:R-:W-:Y:S01]  /*9d20*/  IMAD.MOV.U32 R15, RZ, RZ, 0x4 ;  /* 0x00000004ff0f7424 */ /* 0x017fe200078e00ff */
[----:B---3--:R-:W2:Y:S01]  /*9d30*/  LDL R57, [R1+0x44] ;  /* 0x0000440001397983 */ /* 0x008ea20000100800 */
[----:B------:R-:W-:Y:S02]  /*9d40*/  WARPGROUP.DEPBAR.LE gsb0, 0x0 ;  /* 0x00008000000079c5 */ /* 0x000fe40000010000 */
[----:B------:R-:W-:-:S06]  /*9d50*/  WARPGROUP.ARRIVE ;  /* 0x00000000000079c5 */ /* 0x000fcc0000000000 */
        /* <DEDUP_REMOVED lines=9> */
[----:B------:R-:W-:Y:S02]  /*9df0*/  WARPGROUP.DEPBAR.LE gsb0, 0x0 ;  /* 0x00008000000079c5 */ /* 0x000fe40000010000 */
[----:B------:R-:W-:-:S09]  /*9e00*/  WARPGROUP.ARRIVE ;  /* 0x00000000000079c5 */ /* 0x000fd20000000000 */
        /* <DEDUP_REMOVED lines=133> */
[----:B------:R-:W-:Y:S02]  /*a660*/  R2UR UR4, R20 ;  /* 0x00000000140472ca */ /* 0x000fe400000e0000 */
[----:B------:R-:W-:Y:S02]  /*a670*/  R2UR UR5, R21 ;  /* 0x00000000150572ca */ /* 0x000fe400000e0000 */
[----:B------:R-:W-:Y:S02]  /*a680*/  R2UR UR6, R58 ;  /* 0x000000003a0672ca */ /* 0x000fe400000e0000 */
[----:B------:R-:W-:Y:S02]  /*a690*/  R2UR UR7, R59 ;  /* 0x000000003b0772ca */ /* 0x000fe400000e0000 */
[----:B------:R-:W-:Y:S01]  /*a6a0*/  ISETP.GT.AND P1, PT, R11, 0x7f, PT ;  /* 0x0000007f0b00780c */ /* 0x000fe20003f24270 */
[----:B------:R-:W-:-:S02]  /*a6b0*/  WARPGROUP.DEPBAR.LE gsb0, 0x0 ;  /* 0x00008000000079c5 */ /* 0x000fc40000010000 */
[----:B------:R-:W-:-:S08]  /*a6c0*/  WARPGROUP.ARRIVE ;  /* 0x00000000000079c5 */ /* 0x000fd00000000000 */
[----:B------:R-:W-:Y:S01]  /*a6d0*/  HGMMA.64x64x16.F32.BF16 R24, gdesc[UR4], R24, gsb0 ;  /* 0x00e00000041879f0 */ /* 0x000fe20008001818 */
[----:B------:R-:W-:Y:S01]  /*a6e0*/  SEL R11, RZ, 0x2, !P1 ;  /* 0x00000002ff0b7807 */ /* 0x000fe20004800000 */
[----:B------:R-:W-:Y:S02]  /*a6f0*/  IMAD.MOV.U32 R21, RZ, RZ, 0x40000040 ;  /* 0x40000040ff157424 */ /* 0x000fe400078e00ff */
[----:B------:R-:W-:Y:S02]  /*a700*/  IMAD.MOV.U32 R59, RZ, RZ, 0x40000040 ;  /* 0x40000040ff3b7424 */ /* 0x000fe400078e00ff */
[C---:B------:R-:W-:Y:S02]  /*a710*/  IMAD.IADD R20, R11.reuse, 0x1, R62 ;  /* 0x000000010b147824 */ /* 0x040fe400078e023e */
[----:B------:R-:W-:Y:S01]  /*a720*/  IMAD.IADD R58, R11, 0x1, R60 ;  /* 0x000000010b3a7824 */ /* 0x000fe200078e023c */
[----:B------:R-:W-:Y:S02]  /*a730*/  R2UR UR7, R21 ;  /* 0x00000000150772ca */ /* 0x000fe400000e0000 */
[----:B------:R-:W-:-:S02]  /*a740*/  R2UR UR6, R20 ;  /* 0x00000000140672ca */ /* 0x000fc400000e0000 */
[----:B------:R-:W-:Y:S02]  /*a750*/  R2UR UR4, R58 ;  /* 0x000000003a0472ca */ /* 0x000fe400000e0000 */
[----:B------:R-:W-:Y:S01]  /*a760*/  R2UR UR5, R59 ;  /* 0x000000003b0572ca */ /* 0x000fe200000e0000 */
[----:B------:R-:W-:Y:S02]  /*a770*/  WARPGROUP.DEPBAR.LE gsb0, 0x0 ;  /* 0x00008000000079c5 */ /* 0x000fe40000010000 */
[----:B------:R-:W-:-:S10]  /*a780*/  WARPGROUP.ARRIVE ;  /* 0x00000000000079c5 */ /* 0x000fd40000000000 */
[----:B------:R-:W-:Y:S01]  /*a790*/  HGMMA.64x64x16.F32.BF16 R24, gdesc[UR4], R24, gsb0 ;  /* 0x00e00000041879f0 */ /* 0x000fe20008001818 */
[----:B------:R-:W-:Y:S01]  /*a7a0*/  SEL R13, R15, 0x2, P1 ;  /* 0x000000020f0d7807 */ /* 0x000fe20000800000 */
[----:B------:R-:W-:Y:S02]  /*a7b0*/  IMAD.MOV.U32 R21, RZ, RZ, 0x40000040 ;  /* 0x40000040ff157424 */ /* 0x000fe400078e00ff */
[----:B------:R-:W-:Y:S02]  /*a7c0*/  IMAD.MOV.U32 R59, RZ, RZ, 0x40000040 ;  /* 0x40000040ff3b7424 */ /* 0x000fe400078e00ff */
[--C-:B------:R-:W-:Y:S02]  /*a7d0*/  IMAD.IADD R20, R62, 0x1, R13.reuse ;  /* 0x000000013e147824 */ /* 0x100fe400078e020d */
        /* <DEDUP_REMOVED lines=8> */
[----:B------:R-:W-:Y:S01]  /*a860*/  SEL R15, R15, 0x6, !P1 ;  /* 0x000000060f0f7807 */ /* 0x000fe20004800000 */
        /* <DEDUP_REMOVED lines=8> */
[----:B------:R-:W-:Y:S02]  /*a8f0*/  IMAD.MOV.U32 R20, RZ, RZ, 0x28 ;  /* 0x00000028ff147424 */ /* 0x000fe400078e00ff */
[----:B------:R-:W-:Y:S01]  /*a900*/  IMAD.MOV.U32 R21, RZ, RZ, 0xa00 ;  /* 0x00000a00ff157424 */ /* 0x000fe200078e00ff */
[----:B------:R-:W-:Y:S02]  /*a910*/  WARPGROUP.DEPBAR.LE gsb0, 0x0 ;  /* 0x00008000000079c5 */ /* 0x000fe40000010000 */
[----:B------:R-:W-:-:S07]  /*a920*/  WARPGROUP.ARRIVE ;  /* 0x00000000000079c5 */ /* 0x000fce0000000000 */
[----:B------:R-:W-:Y:S01]  /*a930*/  HGMMA.64x64x16.F32.BF16 R24, gdesc[UR4], R24, gsb0 ;  /* 0x00e00000041879f0 */ /* 0x000fe20008001818 */
[----:B------:R-:W-:Y:S02]  /*a940*/  SEL R20, R20, 0x26, P1 ;  /* 0x0000002614147807 */ /* 0x000fe40000800000 */
[----:B------:R-:W-:Y:S02]  /*a950*/  SEL R21, R21, 0x980, P1 ;  /* 0x0000098015157807 */ /* 0x000fe40000800000 */
[----:B------:R-:W-:Y:S02]  /*a960*/  LOP3.LUT R59, R20, 0x6, RZ, 0xc0, !PT ;  /* 0x00000006143b7812 */ /* 0x000fe400078ec0ff */
[----:B------:R-:W-:-:S04]  /*a970*/  LOP3.LUT R21, R21, 0xa00, RZ, 0xc0, !PT ;  /* 0x00000a0015157812 */ /* 0x000fc800078ec0ff */
[CC--:B------:R-:W-:Y:S02]  /*a980*/  IADD3 R20, R59.reuse, R21.reuse, R0 ;  /* 0x000000153b147210 */ /* 0x0c0fe40007ffe000 */
[----:B------:R-:W-:Y:S01]  /*a990*/  IADD3 R58, R59, R21, R12 ;  /* 0x000000153b3a7210 */ /* 0x000fe20007ffe00c */
[----:B------:R-:W-:Y:S02]  /*a9a0*/  IMAD.MOV.U32 R21, RZ, RZ, 0x40000040 ;  /* 0x40000040ff157424 */ /* 0x000fe400078e00ff */
[----:B------:R-:W-:Y:S01]  /*a9b0*/  IMAD.MOV.U32 R59, RZ, RZ, 0x40000040 ;  /* 0x40000040ff3b7424 */ /* 0x000fe200078e00ff */
[----:B------:R-:W-:Y:S02]  /*a9c0*/  R2UR UR4, R20 ;  /* 0x00000000140472ca */ /* 0x000fe400000e0000 */
[----:B------:R-:W-:Y:S02]  /*a9d0*/  R2UR UR5, R21 ;  /* 0x00000000150572ca */ /* 0x000fe400000e0000 */
[----:B------:R-:W-:-:S02]  /*a9e0*/  R2UR UR6, R58 ;  /* 0x000000003a0672ca */ /* 0x000fc400000e0000 */
[----:B------:R-:W-:Y:S01]  /*a9f0*/  R2UR UR7, R59 ;  /* 0x000000003b0772ca */ /* 0x000fe200000e0000 */
[----:B------:R-:W-:Y:S02]  /*aa00*/  WARPGROUP.DEPBAR.LE gsb0, 0x0 ;  /* 0x00008000000079c5 */ /* 0x000fe40000010000 */
[----:B------:R-:W-:-:S10]  /*aa10*/  WARPGROUP.ARRIVE ;  /* 0x00000000000079c5 */ /* 0x000fd40000000000 */
[----:B------:R-:W-:Y:S01]  /*aa20*/  HGMMA.64x64x16.F32.BF16 R24, gdesc[UR4], R24, gsb0 ;  /* 0x00e00000041879f0 */ /* 0x000fe20008001818 */
[----:B------:R-:W-:Y:S02]  /*aa30*/  VIADD R60, R0, 0xa00 ;  /* 0x00000a00003c7836 */ /* 0x000fe40000000000 */
[----:B------:R-:W-:Y:S02]  /*aa40*/  VIADD R62, R12, 0xa00 ;  /* 0x00000a000c3e7836 */ /* 0x000fe40000000000 */
[C---:B------:R-:W-:Y:S02]  /*aa50*/  IMAD.IADD R20, R11.reuse, 0x1, R60 ;  /* 0x000000010b147824 */ /* 0x040fe400078e023c */
[----:B------:R-:W-:Y:S02]  /*aa60*/  IMAD.IADD R58, R11, 0x1, R62 ;  /* 0x000000010b3a7824 */ /* 0x000fe400078e023e */
[----:B------:R-:W-:Y:S02]  /*aa70*/  IMAD.MOV.U32 R21, RZ, RZ, 0x40000040 ;  /* 0x40000040ff157424 */ /* 0x000fe400078e00ff */
[----:B------:R-:W-:Y:S01]  /*aa80*/  IMAD.MOV.U32 R59, RZ, RZ, 0x40000040 ;  /* 0x40000040ff3b7424 */ /* 0x000fe200078e00ff */
[----:B------:R-:W-:-:S02]  /*aa90*/  R2UR UR4, R20 ;  /* 0x00000000140472ca */ /* 0x000fc400000e0000 */
[----:B------:R-:W-:Y:S02]  /*aaa0*/  R2UR UR5, R21 ;  /* 0x00000000150572ca */ /* 0x000fe400000e0000 */
[----:B------:R-:W-:Y:S02]  /*aab0*/  R2UR UR6, R58 ;  /* 0x000000003a0672ca */ /* 0x000fe400000e0000 */
[----:B------:R-:W-:Y:S01]  /*aac0*/  R2UR UR7, R59 ;  /* 0x000000003b0772ca */ /* 0x000fe200000e0000 */
[----:B------:R-:W-:Y:S02]  /*aad0*/  WARPGROUP.DEPBAR.LE gsb0, 0x0 ;  /* 0x00008000000079c5 */ /* 0x000fe40000010000 */
[----:B------:R-:W-:-:S10]  /*aae0*/  WARPGROUP.ARRIVE ;  /* 0x00000000000079c5 */ /* 0x000fd40000000000 */
[----:B------:R-:W-:Y:S01]  /*aaf0*/  HGMMA.64x64x16.F32.BF16 R24, gdesc[UR4], R24, gsb0 ;  /* 0x00e00000041879f0 */ /* 0x000fe20008001818 */
[C---:B------:R-:W-:Y:S02]  /*ab00*/  IMAD.IADD R20, R13.reuse, 0x1, R60 ;  /* 0x000000010d147824 */ /* 0x040fe400078e023c */
[----:B------:R-:W-:Y:S02]  /*ab10*/  IMAD.IADD R58, R13, 0x1, R62 ;  /* 0x000000010d3a7824 */ /* 0x000fe400078e023e */
[----:B------:R-:W-:Y:S02]  /*ab20*/  IMAD.MOV.U32 R21, RZ, RZ, 0x40000040 ;  /* 0x40000040ff157424 */ /* 0x000fe400078e00ff */
[----:B------:R-:W-:Y:S01]  /*ab30*/  IMAD.MOV.U32 R59, RZ, RZ, 0x40000040 ;  /* 0x40000040ff3b7424 */ /* 0x000fe200078e00ff */
[----:B------:R-:W-:Y:S02]  /*ab40*/  R2UR UR4, R20 ;  /* 0x00000000140472ca */ /* 0x000fe400000e0000 */
[----:B------:R-:W-:-:S02]  /*ab50*/  R2UR UR5, R21 ;  /* 0x00000000150572ca */ /* 0x000fc400000e0000 */
        /* <DEDUP_REMOVED lines=125> */
[----:B------:R-:W-:Y:S01]  /*b330*/  LOP3.LUT R13, R13, 0x1e00, RZ, 0xc0, !PT ;  /* 0x00001e000d0d7812 */ /* 0x000fe200078ec0ff */
[----:B------:R-:W-:-:S03]  /*b340*/  IMAD.MOV.U32 R21, RZ, RZ, 0x40000040 ;  /* 0x40000040ff157424 */ /* 0x000fc600078e00ff */
[CC--:B------:R-:W-:Y:S02]  /*b350*/  IADD3 R20, R11.reuse, R13.reuse, R0 ;  /* 0x0000000d0b147210 */ /* 0x0c0fe40007ffe000 */
[----:B------:R-:W-:Y:S01]  /*b360*/  IADD3 R12, R11, R13, R12 ;  /* 0x0000000d0b0c7210 */ /* 0x000fe20007ffe00c */
[----:B------:R-:W-:Y:S01]  /*b370*/  IMAD.MOV.U32 R13, RZ, RZ, 0x40000040 ;  /* 0x40000040ff0d7424 */ /* 0x000fe200078e00ff */
[----:B------:R-:W-:Y:S02]  /*b380*/  R2UR UR4, R20 ;  /* 0x00000000140472ca */ /* 0x000fe400000e0000 */
[----:B------:R-:W-:Y:S02]  /*b390*/  R2UR UR5, R21 ;  /* 0x00000000150572ca */ /* 0x000fe400000e0000 */
[----:B------:R-:W-:Y:S02]  /*b3a0*/  R2UR UR6, R12 ;  /* 0x000000000c0672ca */ /* 0x000fe400000e0000 */
[----:B------:R-:W-:Y:S01]  /*b3b0*/  R2UR UR7, R13 ;  /* 0x000000000d0772ca */ /* 0x000fe200000e0000 */
[----:B------:R-:W-:-:S02]  /*b3c0*/  WARPGROUP.DEPBAR.LE gsb0, 0x0 ;  /* 0x00008000000079c5 */ /* 0x000fc40000010000 */
[----:B------:R-:W-:-:S10]  /*b3d0*/  WARPGROUP.ARRIVE ;  /* 0x00000000000079c5 */ /* 0x000fd40000000000 */
[----:B------:R-:W-:Y:S01]  /*b3e0*/  HGMMA.64x64x16.F32.BF16 R24, gdesc[UR4], R24, gsb0 ;  /* 0x00e00000041879f0 */ /* 0x000fe20008001818 */
[----:B------:R-:W-:Y:S01]  /*b3f0*/  ULDC UR4, c[0x0][0xad0] ;  /* 0x0002b40000047ab9 */ /* 0x000fe20000000800 */
[----:B------:R-:W-:Y:S01]  /*b400*/  IMAD R152, R168, -0x40, R152 ;  /* 0xffffffc0a8987824 */ /* 0x000fe200078e0298 */
[----:B------:R-:W-:-:S04]  /*b410*/  ULDC UR5, c[0x0][0xa80] ;  /* 0x0002a00000057ab9 */ /* 0x000fc80000000800 */
        /* <DEDUP_REMOVED lines=11> */
[----:B------:R-:W-:Y:S02]  /*b4d0*/  FMUL.FTZ R29, R29, UR4 ;  /* 0x000000041d1d7c20 */ /* 0x000fe40008410000 */
[----:B------:R-:W0:Y:S01]  /*b4e0*/  MUFU.TANH R20, R24 ;  /* 0x0000001800147308 */ /* 0x000e220000002400 */
[----:B------:R-:W-:-:S07]  /*b4f0*/  FMUL.FTZ R32, R32, UR4 ;  /* 0x0000000420207c20 */ /* 0x000fce0008410000 */
[----:B------:R-:W1:Y:S01]  /*b500*/  MUFU.TANH R25, R25 ;  /* 0x0000001900197308 */ /* 0x000e620000002400 */
[----:B------:R-:W-:-:S07]  /*b510*/  FMUL.FTZ R33, R33, UR4 ;  /* 0x0000000421217c20 */ /* 0x000fce0008410000 */
[----:B------:R-:W2:Y:S01]  /*b520*/  MUFU.TANH R28, R28 ;  /* 0x0000001c001c7308 */ /* 0x000ea20000002400 */
[----:B------:R-:W-:Y:S01]  /*b530*/  FMUL.FTZ R26, R26, UR4 ;  /* 0x000000041a1a7c20 */ /* 0x000fe20008410000 */
[----:B------:R-:W-:-:S06]  /*b540*/  FMUL.FTZ R27, R27, UR4 ;  /* 0x000000041b1b7c20 */ /* 0x000fcc0008410000 */
[----:B------:R-:W3:Y:S01]  /*b550*/  MUFU.TANH R29, R29 ;  /* 0x0000001d001d7308 */ /* 0x000ee20000002400 */
[----:B------:R-:W-:Y:S01]  /*b560*/  FMUL.FTZ R36, R36, UR4 ;  /* 0x0000000424247c20 */ /* 0x000fe20008410000 */
[----:B0-----:R-:W-:-:S06]  /*b570*/  FSEL R20, R20, -INF , P1 ;  /* 0xff80000014147808 */ /* 0x001fcc0000800000 */
[----:B------:R-:W-:Y:S01]  /*b580*/  MUFU.TANH R32, R32 ;  /* 0x0000002000207308 */ /* 0x000fe20000002400 */
[----:B------:R-:W-:Y:S01]  /*b590*/  FMUL.FTZ R37, R37, UR4 ;  /* 0x0000000425257c20 */ /* 0x000fe20008410000 */
[----:B------:R-:W-:-:S06]  /*b5a0*/  FMUL.FTZ R30, R30, UR4 ;  /* 0x000000041e1e7c20 */ /* 0x000fcc0008410000 */
[----:B------:R-:W0:Y:S01]  /*b5b0*/  MUFU.TANH R11, R26 ;  /* 0x0000001a000b7308 */ /* 0x000e220000002400 */
[----:B------:R-:W-:-:S07]  /*b5c0*/  FMUL.FTZ R40, R40, UR4 ;  /* 0x0000000428287c20 */ /* 0x000fce0008410000 */
[----:B------:R1:W4:Y:S01]  /*b5d0*/  MUFU.TANH R12, R27 ;  /* 0x0000001b000c7308 */ /* 0x0003220000002400 */
[----:B------:R-:W-:-:S07]  /*b5e0*/  FMUL.FTZ R31, R31, UR4 ;  /* 0x000000041f1f7c20 */ /* 0x000fce0008410000 */
[----:B------:R-:W4:Y:S01]  /*b5f0*/  MUFU.TANH R33, R33 ;  /* 0x0000002100217308 */ /* 0x000f220000002400 */
[----:B-1----:R-:W-:Y:S02]  /*b600*/  FSEL R27, R25, -INF , P2 ;  /* 0xff800000191b7808 */ /* 0x002fe40001000000 */
[----:B--2---:R-:W-:Y:S02]  /*b610*/  FSEL R25, R28, -INF , P3 ;  /* 0xff8000001c197808 */ /* 0x004fe40001800000 */
[----:B------:R-:W-:-:S03]  /*b620*/  FMNMX.FTZ R28, R20, R27, !PT ;  /* 0x0000001b141c7209 */ /* 0x000fc60007810000 */
[----:B------:R-:W-:Y:S01]  /*b630*/  MUFU.TANH R36, R36 ;  /* 0x0000002400247308 */ /* 0x000fe20000002400 */
[----:B---3--:R-:W-:Y:S02]  /*b640*/  FSEL R29, R29, -INF , P4 ;  /* 0xff8000001d1d7808 */ /* 0x008fe40002000000 */
[----:B------:R-:W-:Y:S01]  /*b650*/  FMNMX.FTZ R28, R25, R28, !PT ;  /* 0x0000001c191c7209 */ /* 0x000fe20007810000 */
[----:B------:R-:W-:-:S04]  /*b660*/  FMUL.FTZ R34, R34, UR4 ;  /* 0x0000000422227c20 */ /* 0x000fc80008410000 */
[----:B------:R-:W1:Y:S01]  /*b670*/  MUFU.TANH R13, R30 ;  /* 0x0000001e000d7308 */ /* 0x000e620000002400 */
[----:B------:R-:W-:Y:S01]  /*b680*/  FMUL.FTZ R35, R35, UR4 ;  /* 0x0000000423237c20 */ /* 0x000fe20008410000 */
[----:B------:R-:W-:Y:S01]  /*b690*/  FMUL.FTZ R41, R41, UR4 ;  /* 0x0000000429297c20 */ /* 0x000fe20008410000 */
[----:B------:R-:W-:-:S05]  /*b6a0*/  FMNMX.FTZ R28, R29, R28, !PT ;  /* 0x0000001c1d1c7209 */ /* 0x000fca0007810000 */
[----:B------:R-:W2:Y:S01]  /*b6b0*/  MUFU.TANH R37, R37 ;  /* 0x0000002500257308 */ /* 0x000ea20000002400 */
[----:B------:R-:W-:Y:S01]  /*b6c0*/  FMUL.FTZ R44, R44, UR4 ;  /* 0x000000042c2c7c20 */ /* 0x000fe20008410000 */
[----:B------:R-:W-:Y:S01]  /*b6d0*/  FMUL.FTZ R39, R39, UR4 ;  /* 0x0000000427277c20 */ /* 0x000fe20008410000 */
[----:B0-----:R-:W-:-:S05]  /*b6e0*/  FSEL R11, R11, -INF , P1 ;  /* 0xff8000000b0b7808 */ /* 0x001fca0000800000 */
[----:B------:R0:W3:Y:S01]  /*b6f0*/  MUFU.TANH R15, R31 ;  /* 0x0000001f000f7308 */ /* 0x0000e20000002400 */
[----:B------:R-:W-:Y:S01]  /*b700*/  FMUL.FTZ R38, R38, UR4 ;  /* 0x0000000426267c20 */ /* 0x000fe20008410000 */
[----:B------:R-:W-:-:S06]  /*b710*/  ISETP.GT.AND P1, PT, R152, 0x18, PT ;  /* 0x000000189800780c */ /* 0x000fcc0003f24270 */
[----:B------:R-:W-:Y:S01]  /*b720*/  MUFU.TANH R40, R40 ;  /* 0x0000002800287308 */ /* 0x000fe20000002400 */
[----:B0-----:R-:W-:Y:S01]  /*b730*/  FSEL R31, R32, -INF , P5 ;  /* 0xff800000201f7808 */ /* 0x001fe20002800000 */
[----:B------:R-:W-:-:S03]  /*b740*/  FMUL.FTZ R45, R45, UR4 ;  /* 0x000000042d2d7c20 */ /* 0x000fc60008410000 */
[----:B------:R-:W-:-:S03]  /*b750*/  FMNMX.FTZ R28, R31, R28, !PT ;  /* 0x0000001c1f1c7209 */ /* 0x000fc60007810000 */
[----:B------:R-:W0:Y:S01]  /*b760*/  MUFU.TANH R21, R34 ;  /* 0x0000002200157308 */ /* 0x000e220000002400 */
[----:B----4-:R-:W-:Y:S01]  /*b770*/  FSEL R12, R12, -INF , P2 ;  /* 0xff8000000c0c7808 */ /* 0x010fe20001000000 */
[----:B------:R-:W-:Y:S01]  /*b780*/  FMUL.FTZ R48, R48, UR4 ;  /* 0x0000000430307c20 */ /* 0x000fe20008410000 */
[----:B------:R-:W-:-:S05]  /*b790*/  ISETP.GT.AND P2, PT, R152, 0x19, PT ;  /* 0x000000199800780c */ /* 0x000fca0003f44270 */
[----:B------:R4:W0:Y:S08]  /*b7a0*/  MUFU.TANH R24, R35 ;  /* 0x0000002300187308 */ /* 0x0008300000002400 */
[----:B------:R-:W0:Y:S01]  /*b7b0*/  MUFU.TANH R30, R41 ;  /* 0x00000029001e7308 */ /* 0x000e220000002400 */
[----:B----4-:R-:W-:Y:S01]  /*b7c0*/  FSEL R35, R33, -INF , P6 ;  /* 0xff80000021237808 */ /* 0x010fe20003000000 */
[----:B------:R-:W-:-:S03]  /*b7d0*/  FMUL.FTZ R43, R43, UR4 ;  /* 0x000000042b2b7c20 */ /* 0x000fc60008410000 */
[----:B------:R-:W-:-:S03]  /*b7e0*/  FMNMX.FTZ R32, R35, R28, !PT ;  /* 0x0000001c23207209 */ /* 0x000fc60007810000 */
[----:B------:R4:W-:Y:S01]  /*b7f0*/  MUFU.TANH R26, R39 ;  /* 0x00000027001a7308 */ /* 0x0009e20000002400 */
[----:B-1----:R-:W-:Y:S01]  /*b800*/  FSEL R13, R13, -INF , P3 ;  /* 0xff8000000d0d7808 */ /* 0x002fe20001800000 */
[----:B------:R-:W-:Y:S01]  /*b810*/  FMUL.FTZ R42, R42, UR4 ;  /* 0x000000042a2a7c20 */ /* 0x000fe20008410000 */
[----:B------:R-:W-:-:S05]  /*b820*/  ISETP.GT.AND P3, PT, R152, 0x20, PT ;  /* 0x000000209800780c */ /* 0x000fca0003f64270 */
[----:B------:R-:W1:Y:S01]  /*b830*/  MUFU.TANH R44, R44 ;  /* 0x0000002c002c7308 */ /* 0x000e620000002400 */
[----:B----4-:R-:W-:Y:S02]  /*b840*/  FSEL R39, R36, -INF , P1 ;  /* 0xff80000024277808 */ /* 0x010fe40000800000 */
[----:B--2---:R-:W-:Y:S02]  /*b850*/  FSEL R41, R37, -INF , P2 ;  /* 0xff80000025297808 */ /* 0x004fe40001000000 */
[----:B------:R-:W-:-:S03]  /*b860*/  FMNMX.FTZ R32, R39, R32, !PT ;  /* 0x0000002027207209 */ /* 0x000fc60007810000 */
[----:B------:R-:W2:Y:S01]  /*b870*/  MUFU.TANH R38, R38 ;  /* 0x0000002600267308 */ /* 0x000ea20000002400 */
[----:B---3--:R-:W-:Y:S01]  /*b880*/  FSEL R15, R15, -INF , P4 ;  /* 0xff8000000f0f7808 */ /* 0x008fe20002000000 */
[----:B------:R-:W-:Y:S01]  /*b890*/  FMUL.FTZ R49, R49, UR4 ;  /* 0x0000000431317c20 */ /* 0x000fe20008410000 */
[----:B------:R-:W-:-:S05]  /*b8a0*/  ISETP.GT.AND P4, PT, R152, 0x21, PT ;  /* 0x000000219800780c */ /* 0x000fca0003f84270 */
[----:B------:R-:W3:Y:S01]  /*b8b0*/  MUFU.TANH R59, R45 ;  /* 0x0000002d003b7308 */ /* 0x000ee20000002400 */
[----:B------:R-:W-:Y:S01]  /*b8c0*/  FMNMX.FTZ R32, R41, R32, !PT ;  /* 0x0000002029207209 */ /* 0x000fe20007810000 */
[----:B------:R-:W-:Y:S01]  /*b8d0*/  FMUL.FTZ R52, R52, UR4 ;  /* 0x0000000434347c20 */ /* 0x000fe20008410000 */
[----:B0-----:R-:W-:-:S05]  /*b8e0*/  FSEL R21, R21, -INF , P5 ;  /* 0xff80000015157808 */ /* 0x001fca0002800000 */
[----:B------:R0:W-:Y:S01]  /*b8f0*/  MUFU.TANH R61, R43 ;  /* 0x0000002b003d7308 */ /* 0x0001e20000002400 */
[----:B------:R-:W-:Y:S02]  /*b900*/  ISETP.GT.AND P5, PT, R152, 0x28, PT ;  /* 0x000000289800780c */ /* 0x000fe40003fa4270 */
[----:B------:R-:W-:-:S05]  /*b910*/  FSEL R33, R24, -INF , P6 ;  /* 0xff80000018217808 */ /* 0x000fca0003000000 */
[----:B------:R-:W4:Y:S01]  /*b920*/  MUFU.TANH R48, R48 ;  /* 0x0000003000307308 */ /* 0x000f220000002400 */
[----:B0-----:R-:W-:Y:S01]  /*b930*/  FSEL R43, R40, -INF , P3 ;  /* 0xff800000282b7808 */ /* 0x001fe20001800000 */
[----:B------:R-:W-:Y:S01]  /*b940*/  FMUL.FTZ R24, R53, UR4 ;  /* 0x0000000435187c20 */ /* 0x000fe20008410000 */
[----:B------:R-:W-:Y:S02]  /*b950*/  FSEL R45, R30, -INF , P4 ;  /* 0xff8000001e2d7808 */ /* 0x000fe40002000000 */
[----:B------:R-:W-:-:S03]  /*b960*/  FMNMX.FTZ R32, R43, R32, !PT ;  /* 0x000000202b207209 */ /* 0x000fc60007810000 */
[----:B------:R-:W0:Y:S01]  /*b970*/  MUFU.TANH R42, R42 ;  /* 0x0000002a002a7308 */ /* 0x000e220000002400 */
[----:B------:R-:W-:Y:S02]  /*b980*/  ISETP.GT.AND P6, PT, R152, 0x29, PT ;  /* 0x000000299800780c */ /* 0x000fe40003fc4270 */
[----:B-1----:R-:W-:-:S05]  /*b990*/  FSEL R53, R44, -INF , P5 ;  /* 0xff8000002c357808 */ /* 0x002fca0002800000 */
[----:B------:R1:W0:Y:S01]  /*b9a0*/  MUFU.TANH R28, R49 ;  /* 0x00000031001c7308 */ /* 0x0002220000002400 */
[----:B------:R-:W-:Y:S02]  /*b9b0*/  FMNMX.FTZ R32, R45, R32, !PT ;  /* 0x000000202d207209 */ /* 0x000fe40007810000 */
[----:B--2---:R-:W-:-:S05]  /*b9c0*/  FSEL R37, R38, -INF , P1 ;  /* 0xff80000026257808 */ /* 0x004fca0000800000 */
[----:B------:R-:W2:Y:S01]  /*b9d0*/  MUFU.TANH R52, R52 ;  /* 0x0000003400347308 */ /* 0x000ea20000002400 */
[----:B------:R-:W-:Y:S02]  /*b9e0*/  ISETP.GT.AND P1, PT, R152, 0x30, PT ;  /* 0x000000309800780c */ /* 0x000fe40003f24270 */
[----:B---3--:R-:W-:Y:S02]  /*b9f0*/  FSEL R59, R59, -INF , P6 ;  /* 0xff8000003b3b7808 */ /* 0x008fe40003000000 */
[----:B------:R-:W-:-:S03]  /*ba00*/  FMNMX.FTZ R32, R53, R32, !PT ;  /* 0x0000002035207209 */ /* 0x000fc60007810000 */
[----:B------:R-:W3:Y:S01]  /*ba10*/  MUFU.TANH R24, R24 ;  /* 0x0000001800187308 */ /* 0x000ee20000002400 */
[----:B-1----:R-:W-:Y:S02]  /*ba20*/  FSEL R49, R26, -INF , P2 ;  /* 0xff8000001a317808 */ /* 0x002fe40001000000 */
[----:B------:R-:W-:Y:S02]  /*ba30*/  ISETP.GT.AND P2, PT, R152, 0x31, PT ;  /* 0x000000319800780c */ /* 0x000fe40003f44270 */
[----:B----4-:R-:W-:Y:S02]  /*ba40*/  FSEL R67, R48, -INF , P1 ;  /* 0xff80000030437808 */ /* 0x010fe40000800000 */
[----:B------:R-:W-:Y:S02]  /*ba50*/  FMNMX.FTZ R32, R59, R32, !PT ;  /* 0x000000203b207209 */ /* 0x000fe40007810000 */
[----:B0-----:R-:W-:Y:S02]  /*ba60*/  FSEL R57, R42, -INF , P3 ;  /* 0xff8000002a397808 */ /* 0x001fe40001800000 */
[----:B------:R-:W-:-:S02]  /*ba70*/  ISETP.GT.AND P3, PT, R152, 0x38, PT ;  /* 0x000000389800780c */ /* 0x000fc40003f64270 */
[----:B------:R-:W-:Y:S02]  /*ba80*/  FSEL R69, R28, -INF , P2 ;  /* 0xff8000001c457808 */ /* 0x000fe40001000000 */
[----:B------:R-:W-:Y:S02]  /*ba90*/  FMNMX.FTZ R32, R67, R32, !PT ;  /* 0x0000002043207209 */ /* 0x000fe40007810000 */
[----:B------:R-:W-:Y:S02]  /*baa0*/  FSEL R61, R61, -INF , P4 ;  /* 0xff8000003d3d7808 */ /* 0x000fe40002000000 */
[----:B------:R-:W-:Y:S02]  /*bab0*/  ISETP.GT.AND P4, PT, R152, 0x39, PT ;  /* 0x000000399800780c */ /* 0x000fe40003f84270 */
[----:B--2---:R-:W-:Y:S02]  /*bac0*/  FSEL R73, R52, -INF , P3 ;  /* 0xff80000034497808 */ /* 0x004fe40001800000 */
[----:B------:R-:W-:-:S02]  /*bad0*/  FMNMX.FTZ R32, R69, R32, !PT ;  /* 0x0000002045207209 */ /* 0x000fc40007810000 */
[----:B---3--:R-:W-:Y:S02]  /*bae0*/  FSEL R75, R24, -INF , P4 ;  /* 0xff800000184b7808 */ /* 0x008fe40002000000 */
[----:B------:R-:W-:-:S04]  /*baf0*/  FMNMX.FTZ R32, R73, R32, !PT ;  /* 0x0000002049207209 */ /* 0x000fc80007810000 */
[----:B------:R-:W-:-:S05]  /*bb00*/  FMNMX.FTZ R32, R75, R32, !PT ;  /* 0x000000204b207209 */ /* 0x000fca0007810000 */
[----:B------:R-:W0:Y:S01]  /*bb10*/  SHFL.BFLY PT, R63, R32, 0x2, 0x1f ;  /* 0x0c401f00203f7f89 */ /* 0x000e2200000e0000 */
[----:B------:R-:W-:-:S04]  /*bb20*/  FMNMX.FTZ R26, R11, R12, !PT ;  /* 0x0000000c0b1a7209 */ /* 0x000fc80007810000 */
[----:B------:R-:W-:Y:S01]  /*bb30*/  FMNMX.FTZ R26, R13, R26, !PT ;  /* 0x0000001a0d1a7209 */ /* 0x000fe20007810000 */
[----:B------:R-:W-:-:S03]  /*bb40*/  FMUL.FTZ R46, R46, UR4 ;  /* 0x000000042e2e7c20 */ /* 0x000fc60008410000 */
[----:B------:R-:W-:Y:S01]  /*bb50*/  FMNMX.FTZ R26, R15, R26, !PT ;  /* 0x0000001a0f1a7209 */ /* 0x000fe20007810000 */
[----:B------:R-:W-:-:S03]  /*bb60*/  FMUL.FTZ R47, R47, UR4 ;  /* 0x000000042f2f7c20 */ /* 0x000fc60008410000 */
[----:B------:R-:W-:Y:S01]  /*bb70*/  FMNMX.FTZ R26, R21, R26, !PT ;  /* 0x0000001a151a7209 */ /* 0x000fe20007810000 */
[----:B------:R-:W1:Y:S01]  /*bb80*/  MUFU.TANH R46, R46 ;  /* 0x0000002e002e7308 */ /* 0x000e620000002400 */
[----:B0-----:R-:W-:-:S05]  /*bb90*/  FMNMX.FTZ R63, R32, R63, !PT ;  /* 0x0000003f203f7209 */ /* 0x001fca0007810000 */
[----:B------:R-:W0:Y:S01]  /*bba0*/  SHFL.BFLY PT, R28, R63, 0x1, 0x1f ;  /* 0x0c201f003f1c7f89 */ /* 0x000e2200000e0000 */
[----:B------:R-:W-:Y:S01]  /*bbb0*/  FMNMX.FTZ R26, R33, R26, !PT ;  /* 0x0000001a211a7209 */ /* 0x000fe20007810000 */
[----:B------:R-:W-:Y:S01]  /*bbc0*/  FMUL.FTZ R50, R50, UR4 ;  /* 0x0000000432327c20 */ /* 0x000fe20008410000 */
[----:B------:R1:W2:Y:S01]  /*bbd0*/  MUFU.TANH R24, R47 ;  /* 0x0000002f00187308 */ /* 0x0002a20000002400 */
[----:B------:R-:W-:Y:S01]  /*bbe0*/  FMUL.FTZ R51, R51, UR4 ;  /* 0x0000000433337c20 */ /* 0x000fe20008410000 */
[----:B------:R-:W-:Y:S01]  /*bbf0*/  FMNMX.FTZ R26, R37, R26, !PT ;  /* 0x0000001a251a7209 */ /* 0x000fe20007810000 */
[----:B------:R-:W-:-:S03]  /*bc00*/  FMUL.FTZ R54, R54, UR4 ;  /* 0x0000000436367c20 */ /* 0x000fc60008410000 */
[----:B------:R-:W-:Y:S02]  /*bc10*/  FMNMX.FTZ R26, R49, R26, !PT ;  /* 0x0000001a311a7209 */ /* 0x000fe40007810000 */
[----:B------:R-:W3:Y:S01]  /*bc20*/  MUFU.TANH R50, R50 ;  /* 0x0000003200327308 */ /* 0x000ee20000002400 */
[----:B------:R-:W-:Y:S01]  /*bc30*/  FMUL.FTZ R55, R55, UR4 ;  /* 0x0000000437377c20 */ /* 0x000fe20008410000 */
[----:B------:R-:W-:-:S06]  /*bc40*/  FMNMX.FTZ R26, R57, R26, !PT ;  /* 0x0000001a391a7209 */ /* 0x000fcc0007810000 */
[----:B------:R-:W4:Y:S01]  /*bc50*/  MUFU.TANH R51, R51 ;  /* 0x0000003300337308 */ /* 0x000f220000002400 */
[----:B-1----:R-:W-:Y:S02]  /*bc60*/  FSEL R47, R46, -INF , P5 ;  /* 0xff8000002e2f7808 */ /* 0x002fe40002800000 */
[----:B------:R-:W-:-:S05]  /*bc70*/  FMNMX.FTZ R26, R61, R26, !PT ;  /* 0x0000001a3d1a7209 */ /* 0x000fca0007810000 */
[----:B------:R-:W1:Y:S01]  /*bc80*/  MUFU.TANH R54, R54 ;  /* 0x0000003600367308 */ /* 0x000e620000002400 */
[----:B0-----:R-:W-:Y:S02]  /*bc90*/  FMNMX.FTZ R169, R63, R28, !PT ;  /* 0x0000001c3fa97209 */ /* 0x001fe40007810000 */
[----:B--2---:R-:W-:Y:S02]  /*bca0*/  FSEL R63, R24, -INF , P6 ;  /* 0xff800000183f7808 */ /* 0x004fe40003000000 */
[----:B------:R-:W-:-:S03]  /*bcb0*/  FMNMX.FTZ R26, R47, R26, !PT ;  /* 0x0000001a2f1a7209 */ /* 0x000fc60007810000 */
[----:B------:R-:W0:Y:S01]  /*bcc0*/  MUFU.TANH R55, R55 ;  /* 0x0000003700377308 */ /* 0x000e220000002400 */
[----:B---3--:R-:W-:Y:S02]  /*bcd0*/  FSEL R65, R50, -INF , P1 ;  /* 0xff80000032417808 */ /* 0x008fe40000800000 */
[----:B------:R-:W-:Y:S02]  /*bce0*/  FMNMX.FTZ R26, R63, R26, !PT ;  /* 0x0000001a3f1a7209 */ /* 0x000fe40007810000 */
[----:B----4-:R-:W-:Y:S02]  /*bcf0*/  FSEL R51, R51, -INF , P2 ;  /* 0xff80000033337808 */ /* 0x010fe40001000000 */
[----:B------:R-:W-:Y:S02]  /*bd00*/  FMNMX.FTZ R26, R65, R26, !PT ;  /* 0x0000001a411a7209 */ /* 0x000fe40007810000 */
[----:B-1----:R-:W-:Y:S02]  /*bd10*/  FSEL R71, R54, -INF , P3 ;  /* 0xff80000036477808 */ /* 0x002fe40001800000 */
[----:B------:R-:W-:-:S04]  /*bd20*/  FMNMX.FTZ R26, R51, R26, !PT ;  /* 0x0000001a331a7209 */ /* 0x000fc80007810000 */
[----:B------:R-:W-:Y:S02]  /*bd30*/  FMNMX.FTZ R26, R71, R26, !PT ;  /* 0x0000001a471a7209 */ /* 0x000fe40007810000 */
[----:B0-----:R-:W-:-:S04]  /*bd40*/  FSEL R55, R55, -INF , P4 ;  /* 0xff80000037377808 */ /* 0x001fc80002000000 */
[----:B------:R-:W-:-:S05]  /*bd50*/  FMNMX.FTZ R26, R55, R26, !PT ;  /* 0x0000001a371a7209 */ /* 0x000fca0007810000 */
[----:B------:R-:W0:Y:S01]  /*bd60*/  SHFL.BFLY PT, R77, R26, 0x2, 0x1f ;  /* 0x0c401f001a4d7f89 */ /* 0x000e2200000e0000 */
[----:B------:R-:W-:Y:S01]  /*bd70*/  IMAD.U32 R170, RZ, RZ, UR5 ;  /* 0x00000005ffaa7e24 */ /* 0x000fe2000f8e00ff */
[----:B------:R-:W-:-:S03]  /*bd80*/  FSETP.NEU.FTZ.AND P5, PT, R169, -INF , PT ;  /* 0xff800000a900780b */ /* 0x000fc60003fbd000 */
[----:B------:R-:W-:-:S05]  /*bd90*/  FMUL.FTZ R28, R169, R170 ;  /* 0x000000aaa91c7220 */ /* 0x000fca0000410000 */
[----:B------:R-:W-:-:S05]  /*bda0*/  FSEL R28, R28, RZ, P5 ;  /* 0x000000ff1c1c7208 */ /* 0x000fca0002800000 */
[----:B------:R-:W-:Y:S01]  /*bdb0*/  FFMA.FTZ R152, R20, R170, -R28 ;  /* 0x000000aa14987223 */ /* 0x000fe2000001081c */
[----:B0-----:R-:W-:-:S05]  /*bdc0*/  FMNMX.FTZ R77, R26, R77, !PT ;  /* 0x0000004d1a4d7209 */ /* 0x001fca0007810000 */
[----:B------:R-:W0:Y:S01]  /*bdd0*/  SHFL.BFLY PT, R20, R77, 0x1, 0x1f ;  /* 0x0c201f004d147f89 */ /* 0x000e2200000e0000 */
[----:B------:R-:W1:Y:S01]  /*bde0*/  S2R R34, SR_TID.X ;  /* 0x0000000000227919 */ /* 0x000e620000002100 */
[-CC-:B------:R-:W-:Y:S01]  /*bdf0*/  FFMA.FTZ R27, R27, R170.reuse, -R28.reuse ;  /* 0x000000aa1b1b7223 */ /* 0x180fe2000001081c */
[----:B-----5:R-:W-:Y:S01]  /*be00*/  FFMA.FTZ R154, R25, R170, -R28 ;  /* 0x000000aa199a7223 */ /* 0x020fe2000001081c */
[----:B0-----:R-:W-:-:S04]  /*be10*/  FMNMX.FTZ R171, R77, R20, !PT ;  /* 0x000000144dab7209 */ /* 0x001fc80007810000 */
[C---:B------:R-:W-:Y:S01]  /*be20*/  FSETP.NEU.FTZ.AND P1, PT, R171.reuse, -INF , PT ;  /* 0xff800000ab00780b */ /* 0x040fe20003f3d000 */
[----:B------:R-:W-:-:S05]  /*be30*/  FMUL.FTZ R20, R171, R170 ;  /* 0x000000aaab147220 */ /* 0x000fca0000410000 */
[----:B------:R-:W-:Y:S01]  /*be40*/  FSEL R20, R20, RZ, P1 ;  /* 0x000000ff14147208 */ /* 0x000fe20000800000 */
[----:B------:R-:W-:Y:S04]  /*be50*/  MUFU.EX2 R152, R152 ;  /* 0x0000009800987308 */ /* 0x000fe80000000800 */
[-CC-:B------:R-:W-:Y:S01]  /*be60*/  FFMA.FTZ R11, R11, R170.reuse, -R20.reuse ;  /* 0x000000aa0b0b7223 */ /* 0x180fe20000010814 */
[-CC-:B------:R-:W-:Y:S01]  /*be70*/  FFMA.FTZ R12, R12, R170.reuse, -R20.reuse ;  /* 0x000000aa0c0c7223 */ /* 0x180fe20000010814 */
[-C--:B------:R-:W-:Y:S02]  /*be80*/  FFMA.FTZ R13, R13, R170.reuse, -R20 ;  /* 0x000000aa0d0d7223 */ /* 0x080fe40000010814 */
[----:B------:R-:W0:Y:S01]  /*be90*/  MUFU.EX2 R27, R27 ;  /* 0x0000001b001b7308 */ /* 0x000e220000000800 */
[-C--:B------:R-:W-:Y:S01]  /*bea0*/  FFMA.FTZ R25, R29, R170.reuse, -R28 ;  /* 0x000000aa1d197223 */ /* 0x080fe2000001081c */
[-C--:B------:R-:W-:Y:S01]  /*beb0*/  FFMA.FTZ R15, R15, R170.reuse, -R20 ;  /* 0x000000aa0f0f7223 */ /* 0x080fe20000010814 */
[----:B------:R-:W-:-:S05]  /*bec0*/  FFMA.FTZ R156, R31, R170, -R28 ;  /* 0x000000aa1f9c7223 */ /* 0x000fca000001081c */
[----:B------:R-:W-:Y:S08]  /*bed0*/  MUFU.EX2 R153, R11 ;  /* 0x0000000b00997308 */ /* 0x000ff00000000800 */
[----:B------:R-:W2:Y:S01]  /*bee0*/  MUFU.EX2 R24, R12 ;  /* 0x0000000c00187308 */ /* 0x000ea20000000800 */
[-C--:B------:R-:W-:Y:S01]  /*bef0*/  FFMA.FTZ R21, R21, R170.reuse, -R20 ;  /* 0x000000aa15157223 */ /* 0x080fe20000010814 */
[----:B------:R-:W-:-:S06]  /*bf00*/  FFMA.FTZ R31, R35, R170, -R28 ;  /* 0x000000aa231f7223 */ /* 0x000fcc000001081c */
[----:B------:R-:W3:Y:S01]  /*bf10*/  MUFU.EX2 R154, R154 ;  /* 0x0000009a009a7308 */ /* 0x000ee20000000800 */
[----:B-1----:R-:W-:-:S07]  /*bf20*/  LOP3.LUT R34, R34, 0x7f, RZ, 0xc0, !PT ;  /* 0x0000007f22227812 */ /* 0x002fce00078ec0ff */
[----:B------:R0:W1:Y:S01]  /*bf30*/  MUFU.EX2 R155, R13 ;  /* 0x0000000d009b7308 */ /* 0x0000620000000800 */
[-C--:B------:R-:W-:Y:S01]  /*bf40*/  FFMA.FTZ R33, R33, R170.reuse, -R20 ;  /* 0x000000aa21217223 */ /* 0x080fe20000010814 */
[----:B------:R-:W-:-:S06]  /*bf50*/  FFMA.FTZ R158, R39, R170, -R28 ;  /* 0x000000aa279e7223 */ /* 0x000fcc000001081c */
[----:B------:R-:W4:Y:S01]  /*bf60*/  MUFU.EX2 R25, R25 ;  /* 0x0000001900197308 */ /* 0x000f220000000800 */
[-CC-:B------:R-:W-:Y:S01]  /*bf70*/  FFMA.FTZ R29, R41, R170.reuse, -R28.reuse ;  /* 0x000000aa291d7223 */ /* 0x180fe2000001081c */
[----:B------:R-:W-:-:S06]  /*bf80*/  FFMA.FTZ R160, R43, R170, -R28 ;  /* 0x000000aa2ba07223 */ /* 0x000fcc000001081c */
[----:B------:R4:W4:Y:S01]  /*bf90*/  MUFU.EX2 R26, R15 ;  /* 0x0000000f001a7308 */ /* 0x0009220000000800 */
[-C--:B------:R-:W-:Y:S01]  /*bfa0*/  FFMA.FTZ R37, R37, R170.reuse, -R20 ;  /* 0x000000aa25257223 */ /* 0x080fe20000010814 */
[----:B------:R-:W-:Y:S01]  /*bfb0*/  ISETP.NE.AND P1, PT, R34, RZ, PT ;  /* 0x000000ff2200720c */ /* 0x000fe20003f25270 */
[-CC-:B------:R-:W-:Y:S01]  /*bfc0*/  FFMA.FTZ R35, R45, R170.reuse, -R28.reuse ;  /* 0x000000aa2d237223 */ /* 0x180fe2000001081c */
[----:B------:R-:W-:-:S04]  /*bfd0*/  FFMA.FTZ R162, R53, R170, -R28 ;  /* 0x000000aa35a27223 */ /* 0x000fc8000001081c */
[----:B------:R-:W4:Y:S01]  /*bfe0*/  MUFU.EX2 R156, R156 ;  /* 0x0000009c009c7308 */ /* 0x000f220000000800 */
[-CC-:B------:R-:W-:Y:S01]  /*bff0*/  FFMA.FTZ R39, R59, R170.reuse, -R28.reuse ;  /* 0x000000aa3b277223 */ /* 0x180fe2000001081c */
[-CC-:B------:R-:W-:Y:S01]  /*c000*/  FFMA.FTZ R164, R67, R170.reuse, -R28.reuse ;  /* 0x000000aa43a47223 */ /* 0x180fe2000001081c */
[-CC-:B------:R-:W-:Y:S01]  /*c010*/  FFMA.FTZ R41, R69, R170.reuse, -R28.reuse ;  /* 0x000000aa45297223 */ /* 0x180fe2000001081c */
[-CC-:B------:R-:W-:Y:S01]  /*c020*/  FFMA.FTZ R166, R73, R170.reuse, -R28.reuse ;  /* 0x000000aa49a67223 */ /* 0x180fe2000001081c */
[----:B------:R-:W-:-:S03]  /*c030*/  FFMA.FTZ R43, R75, R170, -R28 ;  /* 0x000000aa4b2b7223 */ /* 0x000fc6000001081c */
[----:B------:R-:W4:Y:S01]  /*c040*/  MUFU.EX2 R157, R21 ;  /* 0x00000015009d7308 */ /* 0x000f220000000800 */
[----:B0-----:R-:W-:Y:S01]  /*c050*/  FADD.FTZ R13, R152, R27 ;  /* 0x0000001b980d7221 */ /* 0x001fe20000010000 */
[----:B--2---:R-:W-:Y:S01]  /*c060*/  FADD.FTZ R12, R153, R24 ;  /* 0x00000018990c7221 */ /* 0x004fe20000010000 */
[----:B------:R-:W-:-:S05]  /*c070*/  FFMA.FTZ R49, R49, R170, -R20 ;  /* 0x000000aa31317223 */ /* 0x000fca0000010814 */
[----:B------:R-:W0:Y:S01]  /*c080*/  MUFU.EX2 R31, R31 ;  /* 0x0000001f001f7308 */ /* 0x000e220000000800 */
[----:B---3--:R-:W-:Y:S01]  /*c090*/  FADD.FTZ R34, R154, R13 ;  /* 0x0000000d9a227221 */ /* 0x008fe20000010000 */
[----:B-1----:R-:W-:-:S06]  /*c0a0*/  FADD.FTZ R13, R155, R12 ;  /* 0x0000000c9b0d7221 */ /* 0x002fcc0000010000 */
[----:B------:R-:W1:Y:S01]  /*c0b0*/  MUFU.EX2 R28, R33 ;  /* 0x00000021001c7308 */ /* 0x000e620000000800 */
[----:B------:R-:W-:Y:S01]  /*c0c0*/  FFMA.FTZ R57, R57, R170, -R20 ;  /* 0x000000aa39397223 */ /* 0x000fe20000010814 */
[----:B----4-:R-:W-:-:S06]  /*c0d0*/  FADD.FTZ R15, R25, R34 ;  /* 0x00000022190f7221 */ /* 0x010fcc0000010000 */
[----:B------:R-:W2:Y:S01]  /*c0e0*/  MUFU.EX2 R158, R158 ;  /* 0x0000009e009e7308 */ /* 0x000ea20000000800 */
[----:B------:R-:W-:Y:S01]  /*c0f0*/  FADD.FTZ R36, R26, R13 ;  /* 0x0000000d1a247221 */ /* 0x000fe20000010000 */
[----:B------:R-:W-:-:S06]  /*c100*/  IMAD.MOV.U32 R13, RZ, RZ, 0x40000040 ;  /* 0x40000040ff0d7424 */ /* 0x000fcc00078e00ff */
[----:B------:R-:W3:Y:S01]  /*c110*/  MUFU.EX2 R37, R37 ;  /* 0x0000002500257308 */ /* 0x000ee20000000800 */
[----:B------:R-:W-:Y:S02]  /*c120*/  @!P1 VIADD R11, R14, 0x38840 ;  /* 0x000388400e0b9836 */ /* 0x000fe40000000000 */
[----:B------:R-:W-:Y:S01]  /*c130*/  FFMA.FTZ R61, R61, R170, -R20 ;  /* 0x000000aa3d3d7223 */ /* 0x000fe20000010814 */
[----:B------:R-:W-:-:S04]  /*c140*/  FADD.FTZ R38, R156, R15 ;  /* 0x0000000f9c267221 */ /* 0x000fc80000010000 */
[----:B------:R-:W4:Y:S01]  /*c150*/  MUFU.EX2 R30, R49 ;  /* 0x00000031001e7308 */ /* 0x000f220000000800 */
[----:B------:R-:W-:Y:S01]  /*c160*/  FADD.FTZ R15, R157, R36 ;  /* 0x000000249d0f7221 */ /* 0x000fe20000010000 */
[----:B------:R-:W-:Y:S01]  /*c170*/  FFMA.FTZ R47, R47, R170, -R20 ;  /* 0x000000aa2f2f7223 */ /* 0x000fe20000010814 */
[----:B------:R-:W-:-:S05]  /*c180*/  R2UR UR7, R13 ;  /* 0x000000000d0772ca */ /* 0x000fca00000e0000 */
[----:B------:R-:W4:Y:S01]  /*c190*/  MUFU.EX2 R29, R29 ;  /* 0x0000001d001d7308 */ /* 0x000f220000000800 */
[----:B------:R-:W-:Y:S01]  /*c1a0*/  @!P1 PRMT R11, RZ, 0x654, R11 ;  /* 0x00000654ff0b9816 */ /* 0x000fe2000000000b */
[----:B0-----:R-:W-:Y:S01]  /*c1b0*/  FADD.FTZ R13, R31, R38 ;  /* 0x000000261f0d7221 */ /* 0x001fe20000010000 */
[----:B-1----:R-:W-:Y:S02]  /*c1c0*/  FADD.FTZ R36, R28, R15 ;  /* 0x0000000f1c247221 */ /* 0x002fe40000010000 */
[----:B------:R0:W-:Y:S03]  /*c1d0*/  @!P1 SYNCS.ARRIVE.TRANS64.RED.A1T0 RZ, [R11+URZ], RZ ;  /* 0x000000ff0bff99a7 */ /* 0x0001e6000810043f */
[----:B------:R-:W1:Y:S01]  /*c1e0*/  MUFU.EX2 R57, R57 ;  /* 0x0000003900397308 */ /* 0x000e620000000800 */
[----:B--2---:R-:W-:-:S07]  /*c1f0*/  FADD.FTZ R38, R158, R13 ;  /* 0x0000000d9e267221 */ /* 0x004fce0000010000 */
[----:B------:R-:W2:Y:S01]  /*c200*/  MUFU.EX2 R160, R160 ;  /* 0x000000a000a07308 */ /* 0x000ea20000000800 */
[----:B0-----:R-:W-:Y:S01]  /*c210*/  LOP3.LUT R11, R56, 0x2000000, RZ, 0xfc, !PT ;  /* 0x02000000380b7812 */ /* 0x001fe200078efcff */
[----:B---3--:R-:W-:-:S06]  /*c220*/  FADD.FTZ R13, R37, R36 ;  /* 0x00000024250d7221 */ /* 0x008fcc0000010000 */
[----:B------:R-:W0:Y:S01]  /*c230*/  MUFU.EX2 R32, R61 ;  /* 0x0000003d00207308 */ /* 0x000e220000000800 */
[----:B------:R-:W-:-:S07]  /*c240*/  FFMA.FTZ R63, R63, R170, -R20 ;  /* 0x000000aa3f3f7223 */ /* 0x000fce0000010814 */
[----:B------:R-:W3:Y:S01]  /*c250*/  MUFU.EX2 R35, R35 ;  /* 0x0000002300237308 */ /* 0x000ee20000000800 */
[----:B----4-:R-:W-:Y:S01]  /*c260*/  FADD.FTZ R36, R30, R13 ;  /* 0x0000000d1e247221 */ /* 0x010fe20000010000 */
[----:B------:R-:W-:Y:S01]  /*c270*/  FFMA.FTZ R65, R65, R170, -R20 ;  /* 0x000000aa41417223 */ /* 0x000fe20000010814 */
[----:B------:R-:W-:-:S05]  /*c280*/  IMAD R12, R18, 0x1000, R11 ;  /* 0x00001000120c7824 */ /* 0x000fca00078e020b */
[----:B------:R-:W4:Y:S01]  /*c290*/  MUFU.EX2 R47, R47 ;  /* 0x0000002f002f7308 */ /* 0x000f220000000800 */
[----:B------:R-:W-:-:S07]  /*c2a0*/  FADD.FTZ R15, R29, R38 ;  /* 0x000000261d0f7221 */ /* 0x000fce0000010000 */
[----:B------:R-:W4:Y:S01]  /*c2b0*/  MUFU.EX2 R162, R162 ;  /* 0x000000a200a27308 */ /* 0x000f220000000800 */
[-CC-:B------:R-:W-:Y:S01]  /*c2c0*/  FFMA.FTZ R51, R51, R170.reuse, -R20.reuse ;  /* 0x000000aa33337223 */ /* 0x180fe20000010814 */
[-CC-:B------:R-:W-:Y:S01]  /*c2d0*/  FFMA.FTZ R71, R71, R170.reuse, -R20.reuse ;  /* 0x000000aa47477223 */ /* 0x180fe20000010814 */
[----:B------:R-:W-:Y:S01]  /*c2e0*/  FFMA.FTZ R55, R55, R170, -R20 ;  /* 0x000000aa37377223 */ /* 0x000fe20000010814 */
[----:B-1----:R-:W-:-:S04]  /*c2f0*/  FADD.FTZ R13, R57, R36 ;  /* 0x00000024390d7221 */ /* 0x002fc80000010000 */
[----:B------:R-:W1:Y:S01]  /*c300*/  MUFU.EX2 R39, R39 ;  /* 0x0000002700277308 */ /* 0x000e620000000800 */
[----:B------:R-:W-:Y:S02]  /*c310*/  VIADD R20, R12, 0x80 ;  /* 0x000000800c147836 */ /* 0x000fe40000000000 */
[----:B--2---:R-:W-:Y:S01]  /*c320*/  FADD.FTZ R38, R160, R15 ;  /* 0x0000000fa0267221 */ /* 0x004fe20000010000 */
[----:B------:R-:W-:-:S04]  /*c330*/  F2FP.BF16.F32.PACK_AB R153, R24, R153 ;  /* 0x000000991899723e */ /* 0x000fc800000010ff */
[----:B------:R-:W2:Y:S01]  /*c340*/  MUFU.EX2 R34, R63 ;  /* 0x0000003f00227308 */ /* 0x000ea20000000800 */
[----:B0-----:R-:W-:Y:S01]  /*c350*/  FADD.FTZ R24, R32, R13 ;  /* 0x0000000d20187221 */ /* 0x001fe20000010000 */
[----:B------:R-:W-:Y:S01]  /*c360*/  R2UR UR10, R20 ;  /* 0x00000000140a72ca */ /* 0x000fe200000e0000 */
[----:B---3--:R-:W-:-:S05]  /*c370*/  FADD.FTZ R15, R35, R38 ;  /* 0x00000026230f7221 */ /* 0x008fca0000010000 */
[----:B------:R-:W0:Y:S01]  /*c380*/  MUFU.EX2 R164, R164 ;  /* 0x000000a400a47308 */ /* 0x000e220000000800 */
[----:B------:R-:W-:Y:S01]  /*c390*/  F2FP.BF16.F32.PACK_AB R155, R26, R155 ;  /* 0x0000009b1a9b723e */ /* 0x000fe200000010ff */
[----:B----4-:R-:W-:-:S06]  /*c3a0*/  FADD.FTZ R13, R47, R24 ;  /* 0x000000182f0d7221 */ /* 0x010fcc0000010000 */
[----:B------:R-:W3:Y:S01]  /*c3b0*/  MUFU.EX2 R65, R65 ;  /* 0x0000004100417308 */ /* 0x000ee20000000800 */
[----:B------:R-:W-:-:S07]  /*c3c0*/  FADD.FTZ R26, R162, R15 ;  /* 0x0000000fa21a7221 */ /* 0x000fce0000010000 */
[----:B------:R-:W4:Y:S01]  /*c3d0*/  MUFU.EX2 R41, R41 ;  /* 0x0000002900297308 */ /* 0x000f220000000800 */
[----:B-1----:R-:W-:-:S07]  /*c3e0*/  FADD.FTZ R15, R39, R26 ;  /* 0x0000001a270f7221 */ /* 0x002fce0000010000 */
[----:B------:R-:W1:Y:S01]  /*c3f0*/  MUFU.EX2 R20, R51 ;  /* 0x0000003300147308 */ /* 0x000e620000000800 */
[----:B--2---:R-:W-:-:S07]  /*c400*/  FADD.FTZ R26, R34, R13 ;  /* 0x0000000d221a7221 */ /* 0x004fce0000010000 */
[----:B------:R-:W2:Y:S01]  /*c410*/  MUFU.EX2 R166, R166 ;  /* 0x000000a600a67308 */ /* 0x000ea20000000800 */
[----:B------:R-:W-:-:S07]  /*c420*/  F2FP.BF16.F32.PACK_AB R157, R28, R157 ;  /* 0x0000009d1c9d723e */ /* 0x000fce00000010ff */
[----:B------:R-:W-:Y:S08]  /*c430*/  MUFU.EX2 R43, R43 ;  /* 0x0000002b002b7308 */ /* 0x000ff00000000800 */
[----:B------:R-:W2:Y:S08]  /*c440*/  MUFU.EX2 R71, R71 ;  /* 0x0000004700477308 */ /* 0x000eb00000000800 */
[----:B------:R-:W2:Y:S01]  /*c450*/  MUFU.EX2 R24, R55 ;  /* 0x0000003700187308 */ /* 0x000ea20000000800 */
[----:B0-----:R-:W-:Y:S01]  /*c460*/  FADD.FTZ R28, R164, R15 ;  /* 0x0000000fa41c7221 */ /* 0x001fe20000010000 */
[----:B---3--:R-:W-:Y:S01]  /*c470*/  FADD.FTZ R13, R65, R26 ;  /* 0x0000001a410d7221 */ /* 0x008fe20000010000 */
[----:B------:R-:W-:-:S02]  /*c480*/  F2FP.BF16.F32.PACK_AB R152, R27, R152 ;  /* 0x000000981b98723e */ /* 0x000fc400000010ff */
[----:B----4-:R-:W-:Y:S01]  /*c490*/  FADD.FTZ R15, R41, R28 ;  /* 0x0000001c290f7221 */ /* 0x010fe20000010000 */
[----:B------:R-:W-:Y:S01]  /*c4a0*/  F2FP.BF16.F32.PACK_AB R154, R25, R154 ;  /* 0x0000009a199a723e */ /* 0x000fe200000010ff */
[----:B------:R-:W-:Y:S01]  /*c4b0*/  BAR.SYNC.DEFER_BLOCKING 0xf, 0x100 ;  /* 0x03c4000000007b1d */ /* 0x000fe20000010000 */
[----:B-1----:R-:W-:Y:S01]  /*c4c0*/  FADD.FTZ R26, R20, R13 ;  /* 0x0000000d141a7221 */ /* 0x002fe20000010000 */
[----:B------:R-:W-:Y:S01]  /*c4d0*/  F2FP.BF16.F32.PACK_AB R156, R31, R156 ;  /* 0x0000009c1f9c723e */ /* 0x000fe200000010ff */
[----:B--2---:R-:W-:Y:S01]  /*c4e0*/  FADD.FTZ R28, R166, R15 ;  /* 0x0000000fa61c7221 */ /* 0x004fe20000010000 */
[----:B------:R-:W-:Y:S02]  /*c4f0*/  F2FP.BF16.F32.PACK_AB R158, R29, R158 ;  /* 0x0000009e1d9e723e */ /* 0x000fe400000010ff */
[----:B------:R-:W-:Y:S02]  /*c500*/  F2FP.BF16.F32.PACK_AB R159, R30, R37 ;  /* 0x000000251e9f723e */ /* 0x000fe400000010ff */
[----:B------:R-:W-:-:S02]  /*c510*/  R2UR UR6, R12 ;  /* 0x000000000c0672ca */ /* 0x000fc400000e0000 */
[----:B------:R-:W-:Y:S02]  /*c520*/  F2FP.BF16.F32.PACK_AB R160, R35, R160 ;  /* 0x000000a023a0723e */ /* 0x000fe400000010ff */
[----:B------:R-:W-:Y:S02]  /*c530*/  F2FP.BF16.F32.PACK_AB R161, R32, R57 ;  /* 0x0000003920a1723e */ /* 0x000fe400000010ff */
[----:B------:R-:W-:Y:S02]  /*c540*/  F2FP.BF16.F32.PACK_AB R162, R39, R162 ;  /* 0x000000a227a2723e */ /* 0x000fe400000010ff */
[----:B------:R-:W-:Y:S01]  /*c550*/  F2FP.BF16.F32.PACK_AB R163, R34, R47 ;  /* 0x0000002f22a3723e */ /* 0x000fe200000010ff */
[----:B------:R-:W-:Y:S01]  /*c560*/  FADD.FTZ R15, R71, R26 ;  /* 0x0000001a470f7221 */ /* 0x000fe20000010000 */
[----:B------:R-:W-:Y:S02]  /*c570*/  F2FP.BF16.F32.PACK_AB R164, R41, R164 ;  /* 0x000000a429a4723e */ /* 0x000fe400000010ff */
[----:B------:R-:W-:-:S02]  /*c580*/  F2FP.BF16.F32.PACK_AB R165, R20, R65 ;  /* 0x0000004114a5723e */ /* 0x000fc400000010ff */
[C---:B------:R-:W-:Y:S02]  /*c590*/  F2FP.BF16.F32.PACK_AB R166, R43.reuse, R166 ;  /* 0x000000a62ba6723e */ /* 0x040fe400000010ff */
[C---:B------:R-:W-:Y:S01]  /*c5a0*/  F2FP.BF16.F32.PACK_AB R167, R24.reuse, R71 ;  /* 0x0000004718a7723e */ /* 0x040fe200000010ff */
[----:B------:R0:W-:Y:S01]  /*c5b0*/  STSM.16.M88.4 [R195+0x36400], R152 ;  /* 0x03640098c3007844 */ /* 0x0001e20000000200 */
[----:B------:R-:W-:Y:S01]  /*c5c0*/  FADD.FTZ R13, R43, R28 ;  /* 0x0000001c2b0d7221 */ /* 0x000fe20000010000 */
[----:B------:R-:W-:Y:S02]  /*c5d0*/  FADD.FTZ R15, R24, R15 ;  /* 0x0000000f180f7221 */ /* 0x000fe40000010000 */
[----:B------:R0:W-:Y:S04]  /*c5e0*/  STSM.16.M88.4 [R208], R156 ;  /* 0x0000009cd0007844 */ /* 0x0001e80000000200 */
[----:B------:R0:W-:Y:S04]  /*c5f0*/  STSM.16.M88.4 [R206], R160 ;  /* 0x000000a0ce007844 */ /* 0x0001e80000000200 */
[----:B------:R0:W-:Y:S01]  /*c600*/  STSM.16.M88.4 [R207], R164 ;  /* 0x000000a4cf007844 */ /* 0x0001e20000000200 */
[----:B------:R-:W-:-:S06]  /*c610*/  WARPGROUP.ARRIVE ;  /* 0x00000000000079c5 */ /* 0x000fcc0000000000 */
[----:B------:R-:W-:Y:S01]  /*c620*/  HGMMA.64x256x16.F32.BF16 R24, R152, gdesc[UR4].tnspB, RZ, !UPT, gsb0 ;  /* 0x43e0000498187df0 */ /* 0x000fe2000c0018ff */
[----:B------:R-:W-:-:S05]  /*c630*/  IMAD.MOV.U32 R21, RZ, RZ, 0x40000040 ;  /* 0x40000040ff157424 */ /* 0x000fca00078e00ff */
[----:B------:R-:W-:Y:S01]  /*c640*/  R2UR UR11, R21 ;  /* 0x00000000150b72ca */ /* 0x000fe200000e0000 */
[----:B------:R-:W-:Y:S02]  /*c650*/  VIADD R20, R12, 0x100 ;  /* 0x000001000c147836 */ /* 0x000fe40000000000 */
[----:B------:R-:W-:-:S03]  /*c660*/  IMAD.MOV.U32 R21, RZ, RZ, 0x40000040 ;  /* 0x40000040ff157424 */ /* 0x000fc600078e00ff */
[----:B------:R-:W-:Y:S02]  /*c670*/  R2UR UR6, R20 ;  /* 0x00000000140672ca */ /* 0x000fe400000e0000 */
[----:B------:R-:W-:Y:S01]  /*c680*/  R2UR UR7, R21 ;  /* 0x00000000150772ca */ /* 0x000fe200000e0000 */
[----:B------:R-:W-:Y:S02]  /*c690*/  WARPGROUP.DEPBAR.LE gsb0, 0x0 ;  /* 0x00008000000079c5 */ /* 0x000fe40000010000 */
[----:B------:R-:W-:-:S11]  /*c6a0*/  WARPGROUP.ARRIVE ;  /* 0x00000000000079c5 */ /* 0x000fd60000000000 */
[----:B------:R-:W-:Y:S01]  /*c6b0*/  HGMMA.64x256x16.F32.BF16 R24, R156, gdesc[UR8].tnspB, R24, gsb0 ;  /* 0x43e000089c187df0 */ /* 0x000fe20008001818 */
[----:B------:R-:W-:Y:S02]  /*c6c0*/  VIADD R20, R12, 0x180 ;  /* 0x000001800c147836 */ /* 0x000fe40000000000 */
[----:B------:R-:W-:Y:S01]  /*c6d0*/  IMAD.MOV.U32 R21, RZ, RZ, 0x40000040 ;  /* 0x40000040ff157424 */ /* 0x000fe200078e00ff */
[----:B------:R-:W-:Y:S02]  /*c6e0*/  WARPGROUP.DEPBAR.LE gsb0, 0x0 ;  /* 0x00008000000079c5 */ /* 0x000fe40000010000 */
[----:B------:R-:W-:-:S15]  /*c6f0*/  WARPGROUP.ARRIVE ;  /* 0x00000000000079c5 */ /* 0x000fde0000000000 */
[----:B------:R-:W-:-:S07]  /*c700*/  NOP ;  /* 0x0000000000007918 */ /* 0x000fce0000000000 */
[----:B------:R-:W-:Y:S01]  /*c710*/  HGMMA.64x256x16.F32.BF16 R24, R160, gdesc[UR4].tnspB, R24, gsb0 ;  /* 0x43e00004a0187df0 */ /* 0x000fe20008001818 */
[----:B------:R-:W-:Y:S02]  /*c720*/  R2UR UR6, R20 ;  /* 0x00000000140672ca */ /* 0x000fe400000e0000 */
[----:B------:R-:W-:Y:S01]  /*c730*/  R2UR UR7, R21 ;  /* 0x00000000150772ca */ /* 0x000fe200000e0000 */
[----:B------:R-:W-:Y:S02]  /*c740*/  VIADD R12, R168, 0xfffffffe ;  /* 0xfffffffea80c7836 */ /* 0x000fe40000000000 */
[----:B------:R-:W-:-:S03]  /*c750*/  @!P1 VIADD R14, R14, 0x38860 ;  /* 0x000388600e0e9836 */ /* 0x000fc60000000000 */
[----:B------:R-:W-:Y:S02]  /*c760*/  ISETP.GE.AND P2, PT, R12, R192, PT ;  /* 0x000000c00c00720c */ /* 0x000fe40003f46270 */
[----:B------:R-:W-:Y:S01]  /*c770*/  @!P1 PRMT R14, RZ, 0x654, R14 ;  /* 0x00000654ff0e9816 */ /* 0x000fe2000000000e */
[----:B------:R-:W-:Y:S01]  /*c780*/  BSSY B0, `(.L_x_4410) ;  /* 0x0000380000007945 */ /* 0x000fe20003800000 */
[----:B------:R-:W-:Y:S02]  /*c790*/  WARPGROUP.DEPBAR.LE gsb0, 0x0 ;  /* 0x00008000000079c5 */ /* 0x000fe40000010000 */
[----:B------:R-:W-:-:S13]  /*c7a0*/  WARPGROUP.ARRIVE ;  /* 0x00000000000079c5 */ /* 0x000fda0000000000 */
        /* <DEDUP_REMOVED lines=11> */
[----:B------:R-:W-:Y:S05]  /*c860*/  @!P2 BRA `(.L_x_4411) ;  /* 0x0000003400c4a947 */ /* 0x000fea0003800000 */
[----:B------:R-:W-:Y:S02]  /*c870*/  IMAD.MOV.U32 R198, RZ, RZ, R171 ;  /* 0x000000ffffc67224 */ /* 0x000fe400078e00ab */
[----:B------:R-:W-:Y:S02]  /*c880*/  IMAD.MOV.U32 R196, RZ, RZ, R169 ;  /* 0x000000ffffc47224 */ /* 0x000fe400078e00a9 */
[----:B------:R-:W-:-:S07]  /*c890*/  IMAD.MOV.U32 R197, RZ, RZ, R18 ;  /* 0x000000ffffc57224 */ /* 0x000fce00078e0012 */
.L_x_4422:
[----:B------:R-:W-:Y:S01]  /*c8a0*/  VIADD R18, R197, 0x1 ;  /* 0x00000001c5127836 */ /* 0x000fe20000000000 */
[C---:B------:R-:W-:Y:S01]  /*c8b0*/  ISETP.GT.AND P2, PT, R12.reuse, R192, PT ;  /* 0x000000c00c00720c */ /* 0x040fe20003f44270 */
[----:B------:R-:W-:-:S03]  /*c8c0*/  VIADD R12, R12, 0xffffffff ;  /* 0xffffffff0c0c7836 */ /* 0x000fc60000000000 */
[----:B------:R-:W-:-:S04]  /*c8d0*/  ISETP.NE.AND P3, PT, R18, 0x2, PT ;  /* 0x000000021200780c */ /* 0x000fc80003f65270 */
[----:B01----:R-:W-:Y:S02]  /*c8e0*/  SEL R14, RZ, 0x1, P3 ;  /* 0x00000001ff0e7807 */ /* 0x003fe40001800000 */
[----:B------:R-:W-:Y:S02]  /*c8f0*/  SEL R18, R18, RZ, P3 ;  /* 0x000000ff12127207 */ /* 0x000fe40001800000 */
[----:B------:R-:W-:Y:S01]  /*c900*/  LOP3.LUT R23, R23, R14, RZ, 0x3c, !PT ;  /* 0x0000000e17177212 */ /* 0x000fe200078e3cff */
[----:B------:R-:W-:Y:S06]  /*c910*/  @!P0 BRA `(.L_x_4412) ;  /* 0x0000000000048947 */ /* 0x000fec0003800000 */
[----:B------:R-:W-:Y:S01]  /*c920*/  BPT.TRAP 0x1 ;  /* 0x000000040000795c */ /* 0x000fe20000300000 */
.L_x_4412:
[----:B------:R-:W-:Y:S01]  /*c930*/  IMAD R14, R18, 0x8, R2 ;  /* 0x00000008120e7824 */ /* 0x000fe200078e0202 */
[----:B------:R-:W-:-:S04]  /*c940*/  SHF.L.U32 R199, R23, 0x1f, RZ ;  /* 0x0000001f17c77819 */ /* 0x000fc800000006ff */
[----:B------:R0:W1:Y:S01]  /*c950*/  SYNCS.PHASECHK.TRANS64.TRYWAIT P3, [R14+URZ+0x38830], R199 ;  /* 0x038830c70e0075a7 */ /* 0x000062000806017f */
[----:B------:R-:W-:Y:S05]  /*c960*/  @!P0 BRA `(.L_x_4413) ;  /* 0x0000000000048947 */ /* 0x000fea0003800000 */
[----:B------:R-:W-:Y:S01]  /*c970*/  BPT.TRAP 0x1 ;  /* 0x000000040000795c */ /* 0x000fe20000300000 */
.L_x_4413:
[----:B------:R-:W-:Y:S01]  /*c980*/  VIADD R20, R2, 0x20400 ;  /* 0x0002040002147836 */ /* 0x000fe20000000000 */
[----:B------:R-:W-:Y:S01]  /*c990*/  BSSY B1, `(.L_x_4414) ;  /* 0x0000009000017945 */ /* 0x000fe20003800000 */
[----:B------:R-:W-:Y:S02]  /*c9a0*/  IMAD R154, R18, 0x200, R3 ;  /* 0x00000200129a7824 */ /* 0x000fe400078e0203 */
[----:B------:R-:W-:Y:S01]  /*c9b0*/  IMAD.MOV.U32 R155, RZ, RZ, 0x40000040 ;  /* 0x40000040ff9b7424 */ /* 0x000fe200078e00ff */
[----:B------:R-:W-:-:S04]  /*c9c0*/  SHF.R.U32.HI R20, RZ, 0x4, R20 ;  /* 0x00000004ff147819 */ /* 0x000fc80000011614 */
[----:B------:R-:W-:-:S04]  /*c9d0*/  LOP3.LUT R20, R20, 0x3fff, RZ, 0xc0, !PT ;  /* 0x00003fff14147812 */ /* 0x000fc800078ec0ff */
[----:B------:R-:W-:Y:S01]  /*c9e0*/  LOP3.LUT R20, R20, 0x10000, RZ, 0xfc, !PT ;  /* 0x0001000014147812 */ /* 0x000fe200078efcff */
[----:B-1----:R-:W-:Y:S06]  /*c9f0*/  @P3 BRA `(.L_x_4415) ;  /* 0x0000000000083947 */ /* 0x002fec0003800000 */
[----:B------:R-:W1:Y:S02]  /*ca00*/  SYNCS.PHASECHK.TRANS64.TRYWAIT P3, [R14+URZ+0x38830], R199 ;  /* 0x038830c70e0075a7 */ /* 0x000e64000806017f */
[----:B-1----:R-:W-:Y:S05]  /*ca10*/  @!P3 BRA `(.L_x_4416) ;  /* 0x000001300084b947 */ /* 0x002fea0003800000 */
.L_x_4415:
[----:B------:R-:W-:Y:S05]  /*ca20*/  BSYNC B1 ;  /* 0x0000000000017941 */ /* 0x000fea0003800000 */
.L_x_4414:
        /* <DEDUP_REMOVED lines=13> */
[----:B------:R-:W-:Y:S02]  /*cb00*/  R2UR UR19, R155 ;  /* 0x000000009b1372ca */ /* 0x000fe400000e0000 */
[----:B------:R-:W-:Y:S01]  /*cb10*/  WARPGROUP.ARRIVE ;  /* 0x00000000000079c5 */ /* 0x000fe20000000000 */
[----:B------:R-:W-:Y:S02]  /*cb20*/  R2UR UR8, R4 ;  /* 0x00000000040872ca */ /* 0x000fe400000e0000 */
[----:B------:R-:W-:Y:S02]  /*cb30*/  R2UR UR9, R5 ;  /* 0x00000000050972ca */ /* 0x000fe400000e0000 */
[----:B------:R-:W-:Y:S01]  /*cb40*/  R2UR UR14, R20 ;  /* 0x00000000140e72ca */ /* 0x000fe200000e0000 */
[----:B------:R-:W-:Y:S01]  /*cb50*/  HGMMA.64x64x16.F32.BF16 R152, gdesc[UR4], RZ, !UPT, gsb0 ;  /* 0x00e00000049879f0 */ /* 0x000fe2000c0018ff */
[----:B------:R-:W-:-:S02]  /*cb60*/  R2UR UR15, R21 ;  /* 0x00000000150f72ca */ /* 0x000fc400000e0000 */
[----:B------:R-:W-:Y:S02]  /*cb70*/  R2UR UR12, R6 ;  /* 0x00000000060c72ca */ /* 0x000fe400000e0000 */
[----:B------:R-:W-:Y:S02]  /*cb80*/  R2UR UR13, R7 ;  /* 0x00000000070d72ca */ /* 0x000fe400000e0000 */
[----:B------:R-:W-:Y:S02]  /*cb90*/  R2UR UR16, R8 ;  /* 0x00000000081072ca */ /* 0x000fe400000e0000 */
[----:B------:R-:W-:Y:S01]  /*cba0*/  R2UR UR17, R9 ;  /* 0x00000000091172ca */ /* 0x000fe200000e0000 */
        /* <DEDUP_REMOVED lines=10> */
[----:B------:R-:W-:Y:S05]  /*cc50*/  @!P0 BRA `(.L_x_4417) ;  /* 0x0000000000048947 */ /* 0x000fea0003800000 */
[----:B------:R-:W-:Y:S01]  /*cc60*/  BPT.TRAP 0x1 ;  /* 0x000000040000795c */ /* 0x000fe20000300000 */
.L_x_4417:
[----:B------:R2:W3:Y:S01]  /*cc70*/  SYNCS.PHASECHK.TRANS64.TRYWAIT P3, [R14+URZ+0x38850], R199 ;  /* 0x038850c70e0075a7 */ /* 0x0004e2000806017f */
[----:B------:R-:W-:Y:S05]  /*cc80*/  @!P0 BRA `(.L_x_4418) ;  /* 0x0000000000048947 */ /* 0x000fea0003800000 */
[----:B------:R-:W-:Y:S01]  /*cc90*/  BPT.TRAP 0x1 ;  /* 0x000000040000795c */ /* 0x000fe20000300000 */
.L_x_4418:
[----:B------:R-:W-:Y:S04]  /*cca0*/  BSSY B1, `(.L_x_4419) ;  /* 0x0000004000017945 */ /* 0x000fe80003800000 */
[----:B---3--:R-:W-:Y:S05]  /*ccb0*/  @P3 BRA `(.L_x_4420) ;  /* 0x0000000000083947 */ /* 0x008fea0003800000 */
[----:B------:R-:W3:Y:S02]  /*ccc0*/  SYNCS.PHASECHK.TRANS64.TRYWAIT P3, [R14+URZ+0x38850], R199 ;  /* 0x038850c70e0075a7 */ /* 0x000ee4000806017f */
[----:B---3--:R-:W-:Y:S05]  /*ccd0*/  @!P3 BRA `(.L_x_4421) ;  /* 0x0000012c00e8b947 */ /* 0x008fea0003800000 */
.L_x_4420:
[----:B------:R-:W-:Y:S05]  /*cce0*/  BSYNC B1 ;  /* 0x0000000000017941 */ /* 0x000fea0003800000 */
.L_x_4419:
[----:B------:R-:W-:Y:S01]  /*ccf0*/  VIADD R20, R2, 0x26400 ;  /* 0x0002640002147836 */ /* 0x000fe20000000000 */
[----:B------:R-:W-:Y:S01]  /*cd00*/  WARPGROUP.ARRIVE ;  /* 0x00000000000079c5 */ /* 0x000fe20000000000 */
[----:B------:R-:W-:-:S05]  /*cd10*/  VIADD R202, R0, 0x4 ;  /* 0x0000000400ca7836 */ /* 0x000fca0000000000 */
[----:B0123--:R-:W0:Y:S01]  /*cd20*/  S2R R199, SR_TID.X ;  /* 0x0000000000c77919 */ /* 0x00fe220000002100 */
[----:B------:R-:W-:Y:S01]  /*cd30*/  IMAD R200, R18, 0x1000, R10 ;  /* 0x0000100012c87824 */ /* 0x000fe200078e020a */
[----:B------:R-:W-:Y:S01]  /*cd40*/  SHF.R.U32.HI R20, RZ, 0x4, R20 ;  /* 0x00000004ff147819 */ /* 0x000fe20000011614 */
[----:B------:R-:W-:Y:S02]  /*cd50*/  IMAD.MOV.U32 R201, RZ, RZ, 0x40000040 ;  /* 0x40000040ffc97424 */ /* 0x000fe400078e00ff */
[----:B------:R-:W-:Y:S01]  /*cd60*/  IMAD.MOV.U32 R205, RZ, RZ, 0x40000040 ;  /* 0x40000040ffcd7424 */ /* 0x000fe200078e00ff */
[----:B------:R-:W-:Y:S01]  /*cd70*/  LOP3.LUT R21, R20, 0x3fff, RZ, 0xc0, !PT ;  /* 0x00003fff14157812 */ /* 0x000fe200078ec0ff */
[----:B------:R-:W-:Y:S01]  /*cd80*/  VIADD R20, R0, 0x2 ;  /* 0x0000000200147836 */ /* 0x000fe20000000000 */
[C---:B------:R-:W-:Y:S01]  /*cd90*/  R2UR UR6, R200.reuse ;  /* 0x00000000c80672ca */ /* 0x040fe200000e0000 */
[----:B------:R-:W-:Y:S01]  /*cda0*/  IMAD.MOV.U32 R203, RZ, RZ, 0x40000040 ;  /* 0x40000040ffcb7424 */ /* 0x000fe200078e00ff */
[----:B------:R-:W-:Y:S01]  /*cdb0*/  LOP3.LUT R0, R21, 0x10000, RZ, 0xfc, !PT ;  /* 0x0001000015007812 */ /* 0x000fe200078efcff */
[----:B------:R-:W-:Y:S01]  /*cdc0*/  IMAD.MOV.U32 R21, RZ, RZ, 0x40000040 ;  /* 0x40000040ff157424 */ /* 0x000fe200078e00ff */
[----:B------:R-:W-:Y:S01]  /*cdd0*/  R2UR UR7, R201 ;  /* 0x00000000c90772ca */ /* 0x000fe200000e0000 */
[----:B------:R-:W-:Y:S01]  /*cde0*/  VIADD R201, R200, 0x800 ;  /* 0x00000800c8c97836 */ /* 0x000fe20000000000 */
[----:B------:R-:W-:Y:S01]  /*cdf0*/  R2UR UR5, R205 ;  /* 0x00000000cd0572ca */ /* 0x000fe200000e0000 */
[----:B------:R-:W-:-:S02]  /*ce00*/  IMAD.MOV.U32 R204, RZ, RZ, R0 ;  /* 0x000000ffffcc7224 */ /* 0x000fc400078e0000 */
[----:B------:R-:W-:-:S03]  /*ce10*/  IMAD.MOV.U32 R205, RZ, RZ, 0xa00 ;  /* 0x00000a00ffcd7424 */ /* 0x000fc600078e00ff */
[----:B------:R-:W-:Y:S01]  /*ce20*/  R2UR UR4, R204 ;  /* 0x00000000cc0472ca */ /* 0x000fe200000e0000 */
[----:B------:R-:W-:Y:S01]  /*ce30*/  VIADD R204, R0, 0x800 ;  /* 0x0000080000cc7836 */ /* 0x000fe20000000000 */
[----:B0-----:R-:W-:-:S11]  /*ce40*/  SHF.R.U32.HI R199, RZ, 0x7, R199 ;  /* 0x00000007ffc77819 */ /* 0x001fd600000116c7 */
[----:B------:R-:W-:Y:S01]  /*ce50*/  HGMMA.64x64x16.F32.BF16 R152, gdesc[UR4], R152, gsb0 ;  /* 0x00e00000049879f0 */ /* 0x000fe20008001898 */
[----:B------:R-:W-:Y:S01]  /*ce60*/  R2UR UR4, R20 ;  /* 0x00000000140472ca */ /* 0x000fe200000e0000 */
[----:B------:R-:W-:Y:S01]  /*ce70*/  VIADD R20, R200, 0x2 ;  /* 0x00000002c8147836 */ /* 0x000fe20000000000 */
[----:B------:R-:W-:Y:S01]  /*ce80*/  R2UR UR5, R21 ;  /* 0x00000000150572ca */ /* 0x000fe200000e0000 */
[----:B------:R-:W-:-:S03]  /*ce90*/  IMAD.MOV.U32 R21, RZ, RZ, 0x40000040 ;  /* 0x40000040ff157424 */ /* 0x000fc600078e00ff */
        /* <DEDUP_REMOVED lines=153> */
[----:B------:R-:W-:Y:S02]  /*d830*/  R2UR UR4, R20 ;  /* 0x00000000140472ca */ /* 0x000fe400000e0000 */
[----:B------:R-:W-:Y:S01]  /*d840*/  R2UR UR5, R21 ;  /* 0x00000000150572ca */ /* 0x000fe200000e0000 */
[----:B------:R0:W1:Y:S02]  /*d850*/  SHFL.IDX PT, R20, R199, RZ, 0x1f ;  /* 0x00001fffc7147589 */ /* 0x00006400000e0000 */
[----:B0-----:R-:W-:Y:S01]  /*d860*/  IMAD.MOV.U32 R199, RZ, RZ, 0x4 ;  /* 0x00000004ffc77424 */ /* 0x001fe200078e00ff */
[----:B-1----:R-:W-:-:S04]  /*d870*/  ISETP.GT.AND P3, PT, R20, 0x7f, PT ;  /* 0x0000007f1400780c */ /* 0x002fc80003f64270 */
[----:B------:R-:W-:Y:S02]  /*d880*/  SEL R21, RZ, 0x2, !P3 ;  /* 0x00000002ff157807 */ /* 0x000fe40005800000 */
[C---:B------:R-:W-:Y:S02]  /*d890*/  SEL R20, R199.reuse, 0x2, P3 ;  /* 0x00000002c7147807 */ /* 0x040fe40001800000 */
[----:B------:R-:W-:Y:S01]  /*d8a0*/  SEL R199, R199, 0x6, !P3 ;  /* 0x00000006c7c77807 */ /* 0x000fe20005800000 */
[----:B------:R-:W-:Y:S01]  /*d8b0*/  IMAD.IADD R202, R21, 0x1, R201 ;  /* 0x0000000115ca7824 */ /* 0x000fe200078e02c9 */
[----:B------:R-:W-:-:S04]  /*d8c0*/  SEL R205, R205, 0x980, P3 ;  /* 0x00000980cdcd7807 */ /* 0x000fc80001800000 */
[----:B------:R-:W-:Y:S01]  /*d8d0*/  LOP3.LUT R205, R205, 0xa00, RZ, 0xc0, !PT ;  /* 0x00000a00cdcd7812 */ /* 0x000fe200078ec0ff */
[----:B------:R-:W-:Y:S02]  /*d8e0*/  WARPGROUP.DEPBAR.LE gsb0, 0x0 ;  /* 0x00008000000079c5 */ /* 0x000fe40000010000 */
[----:B------:R-:W-:-:S06]  /*d8f0*/  WARPGROUP.ARRIVE ;  /* 0x00000000000079c5 */ /* 0x000fcc0000000000 */
[----:B------:R-:W-:Y:S01]  /*d900*/  HGMMA.64x64x16.F32.BF16 R152, gdesc[UR4], R152, gsb0 ;  /* 0x00e00000049879f0 */ /* 0x000fe20008001898 */
[----:B------:R-:W-:Y:S01]  /*d910*/  R2UR UR6, R202 ;  /* 0x00000000ca0672ca */ /* 0x000fe200000e0000 */
[----:B------:R-:W-:Y:S01]  /*d920*/  IMAD.IADD R202, R204, 0x1, R21 ;  /* 0x00000001ccca7824 */ /* 0x000fe200078e0215 */
[----:B------:R-:W-:Y:S01]  /*d930*/  R2UR UR7, R203 ;  /* 0x00000000cb0772ca */ /* 0x000fe200000e0000 */
[----:B------:R-:W-:-:S03]  /*d940*/  IMAD.MOV.U32 R203, RZ, RZ, 0x40000040 ;  /* 0x40000040ffcb7424 */ /* 0x000fc600078e00ff */
[----:B------:R-:W-:Y:S01]  /*d950*/  R2UR UR4, R202 ;  /* 0x00000000ca0472ca */ /* 0x000fe200000e0000 */
[----:B------:R-:W-:Y:S01]  /*d960*/  IMAD.IADD R202, R201, 0x1, R20 ;  /* 0x00000001c9ca7824 */ /* 0x000fe200078e0214 */
[----:B------:R-:W-:Y:S01]  /*d970*/  R2UR UR5, R203 ;  /* 0x00000000cb0572ca */ /* 0x000fe200000e0000 */
[----:B------:R-:W-:Y:S01]  /*d980*/  IMAD.MOV.U32 R203, RZ, RZ, 0x40000040 ;  /* 0x40000040ffcb7424 */ /* 0x000fe200078e00ff */
[----:B------:R-:W-:Y:S02]  /*d990*/  WARPGROUP.DEPBAR.LE gsb0, 0x0 ;  /* 0x00008000000079c5 */ /* 0x000fe40000010000 */
[----:B------:R-:W-:-:S09]  /*d9a0*/  WARPGROUP.ARRIVE ;  /* 0x00000000000079c5 */ /* 0x000fd20000000000 */
        /* <DEDUP_REMOVED lines=8> */
[----:B------:R-:W-:Y:S02]  /*da30*/  IMAD.MOV.U32 R203, RZ, RZ, 0x40000040 ;  /* 0x40000040ffcb7424 */ /* 0x000fe400078e00ff */
[----:B------:R-:W-:-:S05]  /*da40*/  IMAD.MOV.U32 R204, RZ, RZ, 0x28 ;  /* 0x00000028ffcc7424 */ /* 0x000fca00078e00ff */
        /* <DEDUP_REMOVED lines=8> */
[----:B------:R-:W-:Y:S02]  /*dad0*/  IMAD.MOV.U32 R203, RZ, RZ, 0x40000040 ;  /* 0x40000040ffcb7424 */ /* 0x000fe400078e00ff */
[----:B------:R-:W-:Y:S01]  /*dae0*/  VIADD R201, R0, 0xa00 ;  /* 0x00000a0000c97836 */ /* 0x000fe20000000000 */
[----:B------:R-:W-:Y:S02]  /*daf0*/  R2UR UR6, R202 ;  /* 0x00000000ca0672ca */ /* 0x000fe400000e0000 */
[----:B------:R-:W-:Y:S01]  /*db00*/  R2UR UR7, R203 ;  /* 0x00000000cb0772ca */ /* 0x000fe200000e0000 */
[----:B------:R-:W-:Y:S01]  /*db10*/  IMAD.MOV.U32 R203, RZ, RZ, 0x40000040 ;  /* 0x40000040ffcb7424 */ /* 0x000fe200078e00ff */
[----:B------:R-:W-:-:S02]  /*db20*/  IADD3 R202, R204, R205, R0 ;  /* 0x000000cdccca7210 */ /* 0x000fc40007ffe000 */
[----:B------:R-:W-:Y:S01]  /*db30*/  IADD3 R204, R204, R205, R200 ;  /* 0x000000cdcccc7210 */ /* 0x000fe20007ffe0c8 */
[----:B------:R-:W-:Y:S01]  /*db40*/  IMAD.MOV.U32 R205, RZ, RZ, 0x40000040 ;  /* 0x40000040ffcd7424 */ /* 0x000fe200078e00ff */
[----:B------:R-:W-:Y:S02]  /*db50*/  WARPGROUP.DEPBAR.LE gsb0, 0x0 ;  /* 0x00008000000079c5 */ /* 0x000fe40000010000 */
[----:B------:R-:W-:-:S06]  /*db60*/  WARPGROUP.ARRIVE ;  /* 0x00000000000079c5 */ /* 0x000fcc0000000000 */
[----:B------:R-:W-:Y:S01]  /*db70*/  HGMMA.64x64x16.F32.BF16 R152, gdesc[UR4], R152, gsb0 ;  /* 0x00e00000049879f0 */ /* 0x000fe20008001898 */
[----:B------:R-:W-:Y:S01]  /*db80*/  R2UR UR4, R202 ;  /* 0x00000000ca0472ca */ /* 0x000fe200000e0000 */
[----:B------:R-:W-:Y:S01]  /*db90*/  IMAD.IADD R202, R201, 0x1, R21 ;  /* 0x00000001c9ca7824 */ /* 0x000fe200078e0215 */
[----:B------:R-:W-:Y:S01]  /*dba0*/  R2UR UR5, R203 ;  /* 0x00000000cb0572ca */ /* 0x000fe200000e0000 */
[----:B------:R-:W-:Y:S01]  /*dbb0*/  IMAD.MOV.U32 R203, RZ, RZ, 0x40000040 ;  /* 0x40000040ffcb7424 */ /* 0x000fe200078e00ff */
[----:B------:R-:W-:Y:S01]  /*dbc0*/  R2UR UR6, R204 ;  /* 0x00000000cc0672ca */ /* 0x000fe200000e0000 */
[----:B------:R-:W-:Y:S01]  /*dbd0*/  VIADD R204, R200, 0xa00 ;  /* 0x00000a00c8cc7836 */ /* 0x000fe20000000000 */
[----:B------:R-:W-:Y:S01]  /*dbe0*/  R2UR UR7, R205 ;  /* 0x00000000cd0772ca */ /* 0x000fe200000e0000 */
        /* <DEDUP_REMOVED lines=25> */
[----:B------:R-:W-:Y:S01]  /*dd80*/  VIADD R201, R0, 0xc00 ;  /* 0x00000c0000c97836 */ /* 0x000fe20000000000 */
[----:B------:R-:W-:Y:S02]  /*dd90*/  WARPGROUP.DEPBAR.LE gsb0, 0x0 ;  /* 0x00008000000079c5 */ /* 0x000fe40000010000 */
[----:B------:R-:W-:-:S07]  /*dda0*/  WARPGROUP.ARRIVE ;  /* 0x00000000000079c5 */ /* 0x000fce0000000000 */
[----:B------:R-:W-:Y:S01]  /*ddb0*/  HGMMA.64x64x16.F32.BF16 R152, gdesc[UR4], R152, gsb0 ;  /* 0x00e00000049879f0 */ /* 0x000fe20008001898 */
[----:B------:R-:W-:Y:S01]  /*ddc0*/  R2UR UR4, R202 ;  /* 0x00000000ca0472ca */ /* 0x000fe200000e0000 */
[----:B------:R-:W-:Y:S01]  /*ddd0*/  IMAD.IADD R202, R199, 0x1, R204 ;  /* 0x00000001c7ca7824 */ /* 0x000fe200078e02cc */
[----:B------:R-:W-:Y:S01]  /*dde0*/  R2UR UR5, R203 ;  /* 0x00000000cb0572ca */ /* 0x000fe200000e0000 */
[----:B------:R-:W-:Y:S02]  /*ddf0*/  IMAD.MOV.U32 R203, RZ, RZ, 0x40000040 ;  /* 0x40000040ffcb7424 */ /* 0x000fe400078e00ff */
[----:B------:R-:W-:Y:S01]  /*de00*/  IMAD.MOV.U32 R204, RZ, RZ, 0x30 ;  /* 0x00000030ffcc7424 */ /* 0x000fe200078e00ff */
[----:B------:R-:W-:Y:S02]  /*de10*/  R2UR UR6, R202 ;  /* 0x00000000ca0672ca */ /* 0x000fe400000e0000 */
[----:B------:R-:W-:Y:S01]  /*de20*/  R2UR UR7, R203 ;  /* 0x00000000cb0772ca */ /* 0x000fe200000e0000 */
[----:B------:R-:W-:Y:S01]  /*de30*/  IMAD.MOV.U32 R203, RZ, RZ, 0x40000040 ;  /* 0x40000040ffcb7424 */ /* 0x000fe200078e00ff */
[----:B------:R-:W-:-:S04]  /*de40*/  SEL R204, R204, 0x2e, P3 ;  /* 0x0000002ecccc7807 */ /* 0x000fc80001800000 */
[----:B------:R-:W-:-:S04]  /*de50*/  LOP3.LUT R204, R204, 0x6, RZ, 0xc0, !PT ;  /* 0x00000006cccc7812 */ /* 0x000fc800078ec0ff */
[CC--:B------:R-:W-:Y:S02]  /*de60*/  IADD3 R202, R204.reuse, R205.reuse, R0 ;  /* 0x000000cdccca7210 */ /* 0x0c0fe40007ffe000 */
        /* <DEDUP_REMOVED lines=64> */
[----:B------:R-:W-:Y:S02]  /*e270*/  WARPGROUP.DEPBAR.LE gsb0, 0x0 ;  /* 0x00008000000079c5 */ /* 0x000fe40000010000 */
[----:B------:R-:W-:-:S10]  /*e280*/  WARPGROUP.ARRIVE ;  /* 0x00000000000079c5 */ /* 0x000fd40000000000 */
[----:B------:R-:W-:Y:S01]  /*e290*/  HGMMA.64x64x16.F32.BF16 R152, gdesc[UR4], R152, gsb0 ;  /* 0x00e00000049879f0 */ /* 0x000fe20008001898 */
[----:B------:R-:W-:Y:S01]  /*e2a0*/  R2UR UR6, R202 ;  /* 0x00000000ca0672ca */ /* 0x000fe200000e0000 */
[----:B------:R-:W-:Y:S01]  /*e2b0*/  IMAD.IADD R202, R204, 0x1, R21 ;  /* 0x00000001ccca7824 */ /* 0x000fe200078e0215 */
[----:B------:R-:W-:Y:S01]  /*e2c0*/  R2UR UR7, R203 ;  /* 0x00000000cb0772ca */ /* 0x000fe200000e0000 */
[----:B------:R-:W-:Y:S02]  /*e2d0*/  IMAD.MOV.U32 R203, RZ, RZ, 0x40000040 ;  /* 0x40000040ffcb7424 */ /* 0x000fe400078e00ff */
[----:B------:R-:W-:Y:S01]  /*e2e0*/  IMAD.MOV.U32 R21, RZ, RZ, 0x40000040 ;  /* 0x40000040ff157424 */ /* 0x000fe200078e00ff */
[----:B------:R-:W-:Y:S01]  /*e2f0*/  R2UR UR4, R202 ;  /* 0x00000000ca0472ca */ /* 0x000fe200000e0000 */
[----:B------:R-:W-:Y:S01]  /*e300*/  IMAD.IADD R202, R204, 0x1, R20 ;  /* 0x00000001ccca7824 */ /* 0x000fe200078e0214 */
[----:B------:R-:W-:Y:S01]  /*e310*/  R2UR UR5, R203 ;  /* 0x00000000cb0572ca */ /* 0x000fe200000e0000 */
[----:B------:R-:W-:-:S02]  /*e320*/  IMAD.MOV.U32 R203, RZ, RZ, 0x40000040 ;  /* 0x40000040ffcb7424 */ /* 0x000fc400078e00ff */
[----:B------:R-:W-:Y:S01]  /*e330*/  IMAD.IADD R20, R20, 0x1, R201 ;  /* 0x0000000114147824 */ /* 0x000fe200078e02c9 */
[----:B------:R-:W-:Y:S02]  /*e340*/  WARPGROUP.DEPBAR.LE gsb0, 0x0 ;  /* 0x00008000000079c5 */ /* 0x000fe40000010000 */
[----:B------:R-:W-:-:S07]  /*e350*/  WARPGROUP.ARRIVE ;  /* 0x00000000000079c5 */ /* 0x000fce0000000000 */
[----:B------:R-:W-:Y:S01]  /*e360*/  HGMMA.64x64x16.F32.BF16 R152, gdesc[UR4], R152, gsb0 ;  /* 0x00e00000049879f0 */ /* 0x000fe20008001898 */
[----:B------:R-:W-:Y:S01]  /*e370*/  R2UR UR4, R202 ;  /* 0x00000000ca0472ca */ /* 0x000fe200000e0000 */
[----:B------:R-:W-:Y:S01]  /*e380*/  IMAD.IADD R202, R204, 0x1, R199 ;  /* 0x00000001ccca7824 */ /* 0x000fe200078e02c7 */
[----:B------:R-:W-:Y:S01]  /*e390*/  R2UR UR5, R203 ;  /* 0x00000000cb0572ca */ /* 0x000fe200000e0000 */
[----:B------:R-:W-:Y:S01]  /*e3a0*/  IMAD.MOV.U32 R203, RZ, RZ, 0x40000040 ;  /* 0x40000040ffcb7424 */ /* 0x000fe200078e00ff */
        /* <DEDUP_REMOVED lines=10> */
[----:B------:R-:W-:Y:S02]  /*e450*/  R2UR UR6, R20 ;  /* 0x00000000140672ca */ /* 0x000fe400000e0000 */
[----:B------:R-:W-:Y:S01]  /*e460*/  R2UR UR7, R21 ;  /* 0x00000000150772ca */ /* 0x000fe200000e0000 */
[----:B------:R-:W-:Y:S01]  /*e470*/  IMAD.MOV.U32 R21, RZ, RZ, 0x1000 ;  /* 0x00001000ff157424 */ /* 0x000fe200078e00ff */
[----:B------:R-:W-:Y:S02]  /*e480*/  R2UR UR4, R202 ;  /* 0x00000000ca0472ca */ /* 0x000fe400000e0000 */
[----:B------:R-:W-:Y:S02]  /*e490*/  R2UR UR5, R203 ;  /* 0x00000000cb0572ca */ /* 0x000fe400000e0000 */
[----:B------:R-:W-:Y:S02]  /*e4a0*/  SEL R21, R21, 0xf80, P3 ;  /* 0x00000f8015157807 */ /* 0x000fe40001800000 */
[----:B------:R-:W-:-:S02]  /*e4b0*/  ISETP.NE.AND P3, PT, R193, RZ, PT ;  /* 0x000000ffc100720c */ /* 0x000fc40003f65270 */
[----:B------:R-:W-:-:S04]  /*e4c0*/  LOP3.LUT R21, R21, 0x1e00, RZ, 0xc0, !PT ;  /* 0x00001e0015157812 */ /* 0x000fc800078ec0ff */
[CC--:B------:R-:W-:Y:S02]  /*e4d0*/  IADD3 R20, R201.reuse, R21.reuse, R0 ;  /* 0x00000015c9147210 */ /* 0x0c0fe40007ffe000 */
[----:B------:R-:W-:Y:S01]  /*e4e0*/  IADD3 R200, R201, R21, R200 ;  /* 0x00000015c9c87210 */ /* 0x000fe20007ffe0c8 */
[----:B------:R-:W-:Y:S02]  /*e4f0*/  IMAD.MOV.U32 R21, RZ, RZ, 0x40000040 ;  /* 0x40000040ff157424 */ /* 0x000fe400078e00ff */
[----:B------:R-:W-:Y:S01]  /*e500*/  IMAD.MOV.U32 R201, RZ, RZ, 0x40000040 ;  /* 0x40000040ffc97424 */ /* 0x000fe200078e00ff */
[----:B------:R-:W-:Y:S02]  /*e510*/  WARPGROUP.DEPBAR.LE gsb0, 0x0 ;  /* 0x00008000000079c5 */ /* 0x000fe40000010000 */
[----:B------:R-:W-:-:S06]  /*e520*/  WARPGROUP.ARRIVE ;  /* 0x00000000000079c5 */ /* 0x000fcc0000000000 */
[----:B------:R-:W-:Y:S01]  /*e530*/  HGMMA.64x64x16.F32.BF16 R152, gdesc[UR4], R152, gsb0 ;  /* 0x00e00000049879f0 */ /* 0x000fe20008001898 */
[----:B------:R-:W-:Y:S01]  /*e540*/  R2UR UR4, R20 ;  /* 0x00000000140472ca */ /* 0x000fe200000e0000 */
[----:B------:R-:W-:Y:S01]  /*e550*/  IMAD R20, R18, 0x1000, R11 ;  /* 0x0000100012147824 */ /* 0x000fe200078e020b */
[----:B------:R-:W-:Y:S01]  /*e560*/  R2UR UR5, R21 ;  /* 0x00000000150572ca */ /* 0x000fe200000e0000 */
[----:B------:R-:W-:Y:S01]  /*e570*/  IMAD.MOV.U32 R21, RZ, RZ, 0x40000040 ;  /* 0x40000040ff157424 */ /* 0x000fe200078e00ff */
[----:B------:R-:W-:Y:S02]  /*e580*/  R2UR UR6, R200 ;  /* 0x00000000c80672ca */ /* 0x000fe400000e0000 */
[----:B------:R-:W-:Y:S01]  /*e590*/  R2UR UR7, R201 ;  /* 0x00000000c90772ca */ /* 0x000fe200000e0000 */
[----:B------:R-:W-:Y:S02]  /*e5a0*/  WARPGROUP.DEPBAR.LE gsb0, 0x0 ;  /* 0x00008000000079c5 */ /* 0x000fe40000010000 */
[----:B------:R-:W-:-:S10]  /*e5b0*/  WARPGROUP.ARRIVE ;  /* 0x00000000000079c5 */ /* 0x000fd40000000000 */
[----:B------:R-:W-:Y:S01]  /*e5c0*/  HGMMA.64x64x16.F32.BF16 R152, gdesc[UR4], R152, gsb0 ;  /* 0x00e00000049879f0 */ /* 0x000fe20008001898 */
[----:B------:R-:W-:Y:S01]  /*e5d0*/  ULDC UR4, c[0x0][0xad0] ;  /* 0x0002b40000047ab9 */ /* 0x000fe20000000800 */
[----:B------:R-:W-:Y:S02]  /*e5e0*/  R2UR UR7, R21 ;  /* 0x00000000150772ca */ /* 0x000fe400000e0000 */
[----:B------:R-:W-:Y:S01]  /*e5f0*/  R2UR UR6, R20 ;  /* 0x00000000140672ca */ /* 0x000fe200000e0000 */
        /* <DEDUP_REMOVED lines=37> */
[----:B------:R-:W-:-:S02]  /*e850*/  FMUL.FTZ R183, R183, UR4 ;  /* 0x00000004b7b77c20 */ /* 0x000fc40008410000 */
        /* <DEDUP_REMOVED lines=27> */
[----:B0-----:R-:W-:-:S05]  /*ea10*/  FMNMX.FTZ R169, R180, R169, !PT ;  /* 0x000000a9b4a97209 */ /* 0x001fca0007810000 */
[----:B------:R-:W0:Y:S02]  /*ea20*/  SHFL.BFLY PT, R202, R169, 0x2, 0x1f ;  /* 0x0c401f00a9ca7f89 */ /* 0x000e2400000e0000 */
[----:B------:R-:W3:Y:S01]  /*ea30*/  MUFU.TANH R156, R156 ;  /* 0x0000009c009c7308 */ /* 0x000ee20000002400 */
[----:B-1----:R-:W-:-:S07]  /*ea40*/  FMNMX.FTZ R171, R153, R198, !PT ;  /* 0x000000c699ab7209 */ /* 0x002fce0007810000 */
[----:B------:R-:W1:Y:S01]  /*ea50*/  MUFU.TANH R158, R158 ;  /* 0x0000009e009e7308 */ /* 0x000e620000002400 */
[----:B--2---:R-:W-:-:S07]  /*ea60*/  FMNMX.FTZ R171, R154, R171, !PT ;  /* 0x000000ab9aab7209 */ /* 0x004fce0007810000 */
[----:B------:R-:W2:Y:S01]  /*ea70*/  MUFU.TANH R162, R162 ;  /* 0x000000a200a27308 */ /* 0x000ea20000002400 */
[----:B---3--:R-:W-:Y:S02]  /*ea80*/  FMNMX.FTZ R171, R156, R171, !PT ;  /* 0x000000ab9cab7209 */ /* 0x008fe40007810000 */
[----:B0-----:R-:W-:Y:S01]  /*ea90*/  FMNMX.FTZ R169, R169, R202, !PT ;  /* 0x000000caa9a97209 */ /* 0x001fe20007810000 */
[----:B------:R-:W-:-:S04]  /*eaa0*/  FMUL.FTZ R202, R175, UR4 ;  /* 0x00000004afca7c20 */ /* 0x000fc80008410000 */
[----:B------:R-:W0:Y:S01]  /*eab0*/  MUFU.TANH R163, R163 ;  /* 0x000000a300a37308 */ /* 0x000e220000002400 */
[----:B-1----:R-:W-:Y:S01]  /*eac0*/  FMNMX.FTZ R171, R158, R171, !PT ;  /* 0x000000ab9eab7209 */ /* 0x002fe20007810000 */
[----:B------:R-:W-:Y:S01]  /*ead0*/  ULDC UR4, c[0x0][0xa80] ;  /* 0x0002a00000047ab9 */ /* 0x000fe20000000800 */
[----:B------:R-:W1:Y:S05]  /*eae0*/  SHFL.BFLY PT, R170, R169, 0x1, 0x1f ;  /* 0x0c201f00a9aa7f89 */ /* 0x000e6a00000e0000 */
[----:B------:R-:W3:Y:S01]  /*eaf0*/  MUFU.TANH R166, R166 ;  /* 0x000000a600a67308 */ /* 0x000ee20000002400 */
[----:B--2---:R-:W-:-:S07]  /*eb00*/  FMNMX.FTZ R171, R162, R171, !PT ;  /* 0x000000aba2ab7209 */ /* 0x004fce0007810000 */
[----:B------:R-:W2:Y:S01]  /*eb10*/  MUFU.TANH R167, R167 ;  /* 0x000000a700a77308 */ /* 0x000ea20000002400 */
[----:B0-----:R-:W-:-:S07]  /*eb20*/  FMNMX.FTZ R171, R163, R171, !PT ;  /* 0x000000aba3ab7209 */ /* 0x001fce0007810000 */
[----:B------:R-:W0:Y:S01]  /*eb30*/  MUFU.TANH R181, R181 ;  /* 0x000000b500b57308 */ /* 0x000e220000002400 */
[----:B---3--:R-:W-:Y:S02]  /*eb40*/  FMNMX.FTZ R171, R166, R171, !PT ;  /* 0x000000aba6ab7209 */ /* 0x008fe40007810000 */
[----:B-1----:R-:W-:Y:S01]  /*eb50*/  FMNMX.FTZ R169, R169, R170, !PT ;  /* 0x000000aaa9a97209 */ /* 0x002fe20007810000 */
[----:B------:R-:W-:-:S04]  /*eb60*/  IMAD.U32 R170, RZ, RZ, UR4 ;  /* 0x00000004ffaa7e24 */ /* 0x000fc8000f8e00ff */
[----:B------:R-:W1:Y:S01]  /*eb70*/  MUFU.TANH R200, R200 ;  /* 0x000000c800c87308 */ /* 0x000e620000002400 */
[----:B--2---:R-:W-:Y:S01]  /*eb80*/  FMNMX.FTZ R171, R167, R171, !PT ;  /* 0x000000aba7ab7209 */ /* 0x004fe20007810000 */
[C---:B------:R-:W-:Y:S01]  /*eb90*/  FMUL.FTZ R179, R169.reuse, R170 ;  /* 0x000000aaa9b37220 */ /* 0x040fe20000410000 */
[----:B------:R-:W-:-:S03]  /*eba0*/  FADD.FTZ R174, -R169, R196 ;  /* 0x000000c4a9ae7221 */ /* 0x000fc60000010100 */
[-CC-:B------:R-:W-:Y:S01]  /*ebb0*/  FFMA.FTZ R205, R157, R170.reuse, -R179.reuse ;  /* 0x000000aa9dcd7223 */ /* 0x180fe200000108b3 */
[-CC-:B------:R-:W-:Y:S01]  /*ebc0*/  FFMA.FTZ R157, R159, R170.reuse, -R179.reuse ;  /* 0x000000aa9f9d7223 */ /* 0x180fe200000108b3 */
[----:B------:R-:W2:Y:S01]  /*ebd0*/  MUFU.TANH R201, R201 ;  /* 0x000000c900c97308 */ /* 0x000ea20000002400 */
[----:B0-----:R-:W-:Y:S01]  /*ebe0*/  FMNMX.FTZ R171, R181, R171, !PT ;  /* 0x000000abb5ab7209 */ /* 0x001fe20007810000 */
[-CC-:B------:R-:W-:Y:S01]  /*ebf0*/  FFMA.FTZ R159, R161, R170.reuse, -R179.reuse ;  /* 0x000000aaa19f7223 */ /* 0x180fe200000108b3 */
[-C--:B------:R-:W-:Y:S01]  /*ec00*/  FMUL.FTZ R174, R174, R170.reuse ;  /* 0x000000aaaeae7220 */ /* 0x080fe20000410000 */
[-CC-:B------:R-:W-:Y:S01]  /*ec10*/  FFMA.FTZ R196, R21, R170.reuse, -R179.reuse ;  /* 0x000000aa15c47223 */ /* 0x180fe200000108b3 */
[-CC-:B------:R-:W-:Y:S01]  /*ec20*/  FFMA.FTZ R152, R152, R170.reuse, -R179.reuse ;  /* 0x000000aa98987223 */ /* 0x180fe200000108b3 */
[-CC-:B------:R-:W-:Y:S01]  /*ec30*/  FFMA.FTZ R155, R155, R170.reuse, -R179.reuse ;  /* 0x000000aa9b9b7223 */ /* 0x180fe200000108b3 */
[-CC-:B------:R-:W-:Y:S01]  /*ec40*/  FFMA.FTZ R21, R164, R170.reuse, -R179.reuse ;  /* 0x000000aaa4157223 */ /* 0x180fe200000108b3 */
[----:B------:R-:W0:Y:S01]  /*ec50*/  MUFU.TANH R202, R202 ;  /* 0x000000ca00ca7308 */ /* 0x000e220000002400 */
[----:B-1----:R-:W-:Y:S01]  /*ec60*/  FMNMX.FTZ R171, R200, R171, !PT ;  /* 0x000000abc8ab7209 */ /* 0x002fe20007810000 */
[-CC-:B------:R-:W-:Y:S01]  /*ec70*/  FFMA.FTZ R160, R160, R170.reuse, -R179.reuse ;  /* 0x000000aaa0a07223 */ /* 0x180fe200000108b3 */
[-CC-:B------:R-:W-:Y:S01]  /*ec80*/  FFMA.FTZ R168, R168, R170.reuse, -R179.reuse ;  /* 0x000000aaa8a87223 */ /* 0x180fe200000108b3 */
[-CC-:B------:R-:W-:Y:S01]  /*ec90*/  FFMA.FTZ R172, R172, R170.reuse, -R179.reuse ;  /* 0x000000aaacac7223 */ /* 0x180fe200000108b3 */
[-CC-:B------:R-:W-:Y:S01]  /*eca0*/  FFMA.FTZ R173, R173, R170.reuse, -R179.reuse ;  /* 0x000000aaadad7223 */ /* 0x180fe200000108b3 */
[----:B------:R-:W-:-:S02]  /*ecb0*/  FFMA.FTZ R177, R177, R170, -R179 ;  /* 0x000000aab1b17223 */ /* 0x000fc400000108b3 */
        /* <DEDUP_REMOVED lines=8> */
[----:B------:R2:W3:Y:S01]  /*ed40*/  MUFU.EX2 R178, R174 ;  /* 0x000000ae00b27308 */ /* 0x0004e20000000800 */
[----:B0-----:R-:W-:-:S07]  /*ed50*/  FMNMX.FTZ R171, R182, R171, !PT ;  /* 0x000000abb6ab7209 */ /* 0x001fce0007810000 */
[----:B------:R-:W-:Y:S01]  /*ed60*/  MUFU.EX2 R196, R196 ;  /* 0x000000c400c47308 */ /* 0x000fe20000000800 */
[----:B-1----:R-:W-:Y:S01]  /*ed70*/  FMNMX.FTZ R171, R183, R171, !PT ;  /* 0x000000abb7ab7209 */ /* 0x002fe20007810000 */
[----:B--2---:R-:W-:-:S04]  /*ed80*/  FFMA.FTZ R174, R165, R170, -R179 ;  /* 0x000000aaa5ae7223 */ /* 0x004fc800000108b3 */
[----:B------:R-:W0:Y:S02]  /*ed90*/  SHFL.BFLY PT, R175, R171, 0x2, 0x1f ;  /* 0x0c401f00abaf7f89 */ /* 0x000e2400000e0000 */
[----:B------:R-:W-:Y:S01]  /*eda0*/  MUFU.EX2 R152, R152 ;  /* 0x0000009800987308 */ /* 0x000fe20000000800 */
[-C--:B---3--:R-:W-:Y:S01]  /*edb0*/  FMUL.FTZ R24, R24, R178.reuse ;  /* 0x000000b218187220 */ /* 0x088fe20000410000 */
        /* <DEDUP_REMOVED lines=19> */
[----:B------:R-:W-:Y:S01]  /*eef0*/  FMUL.FTZ R60, R60, R178 ;  /* 0x000000b23c3c7220 */ /* 0x000fe20000410000 */
[----:B0-----:R-:W-:Y:S01]  /*ef00*/  FMNMX.FTZ R171, R171, R175, !PT ;  /* 0x000000afabab7209 */ /* 0x001fe20007810000 */
[-CC-:B------:R-:W-:Y:S01]  /*ef10*/  FFMA.FTZ R175, R176, R170.reuse, -R179.reuse ;  /* 0x000000aab0af7223 */ /* 0x180fe200000108b3 */
[-CC-:B------:R-:W-:Y:S01]  /*ef20*/  FFMA.FTZ R176, R199, R170.reuse, -R179.reuse ;  /* 0x000000aac7b07223 */ /* 0x180fe200000108b3 */
[----:B------:R-:W-:Y:S01]  /*ef30*/  FFMA.FTZ R179, R180, R170, -R179 ;  /* 0x000000aab4b37223 */ /* 0x000fe200000108b3 */
[----:B------:R-:W-:Y:S01]  /*ef40*/  MUFU.EX2 R157, R157 ;  /* 0x0000009d009d7308 */ /* 0x000fe20000000800 */
[----:B------:R-:W0:Y:S01]  /*ef50*/  SHFL.BFLY PT, R161, R171, 0x1, 0x1f ;  /* 0x0c201f00aba17f89 */ /* 0x000e2200000e0000 */
        /* <DEDUP_REMOVED lines=23> */
[----:B0-----:R-:W-:Y:S01]  /*f0d0*/  FMNMX.FTZ R171, R171, R161, !PT ;  /* 0x000000a1abab7209 */ /* 0x001fe20007810000 */
[-C--:B------:R-:W-:Y:S01]  /*f0e0*/  FMUL.FTZ R101, R101, R178.reuse ;  /* 0x000000b265657220 */ /* 0x080fe20000410000 */
[-C--:B------:R-:W-:Y:S01]  /*f0f0*/  FMUL.FTZ R104, R104, R178.reuse ;  /* 0x000000b268687220 */ /* 0x080fe20000410000 */
[-C--:B------:R-:W-:Y:S01]  /*f100*/  FMUL.FTZ R105, R105, R178.reuse ;  /* 0x000000b269697220 */ /* 0x080fe20000410000 */
[----:B------:R-:W-:Y:S01]  /*f110*/  FMUL.FTZ R108, R108, R178 ;  /* 0x000000b26c6c7220 */ /* 0x000fe20000410000 */
[C---:B------:R-:W-:Y:S01]  /*f120*/  FADD.FTZ R161, -R171.reuse, R198 ;  /* 0x000000c6aba17221 */ /* 0x040fe20000010100 */
[----:B------:R-:W-:Y:S01]  /*f130*/  FMUL.FTZ R165, R171, R170 ;  /* 0x000000aaaba57220 */ /* 0x000fe20000410000 */
[----:B------:R-:W-:Y:S01]  /*f140*/  MUFU.EX2 R174, R174 ;  /* 0x000000ae00ae7308 */ /* 0x000fe20000000800 */
[----:B------:R-:W-:Y:S01]  /*f150*/  FMUL.FTZ R109, R109, R178 ;  /* 0x000000b26d6d7220 */ /* 0x000fe20000410000 */
[-C--:B------:R-:W-:Y:S01]  /*f160*/  FMUL.FTZ R161, R161, R170.reuse ;  /* 0x000000aaa1a17220 */ /* 0x080fe20000410000 */
[-CC-:B------:R-:W-:Y:S01]  /*f170*/  FFMA.FTZ R153, R153, R170.reuse, -R165.reuse ;  /* 0x000000aa99997223 */ /* 0x180fe200000108a5 */
[-CC-:B------:R-:W-:Y:S01]  /*f180*/  FFMA.FTZ R154, R154, R170.reuse, -R165.reuse ;  /* 0x000000aa9a9a7223 */ /* 0x180fe200000108a5 */
[-CC-:B------:R-:W-:Y:S01]  /*f190*/  FFMA.FTZ R156, R156, R170.reuse, -R165.reuse ;  /* 0x000000aa9c9c7223 */ /* 0x180fe200000108a5 */
[-CC-:B------:R-:W-:Y:S01]  /*f1a0*/  FFMA.FTZ R164, R158, R170.reuse, -R165.reuse ;  /* 0x000000aa9ea47223 */ /* 0x180fe200000108a5 */
[-CC-:B------:R-:W-:Y:S01]  /*f1b0*/  FFMA.FTZ R158, R162, R170.reuse, -R165.reuse ;  /* 0x000000aaa29e7223 */ /* 0x180fe200000108a5 */
[----:B------:R-:W0:Y:S01]  /*f1c0*/  MUFU.EX2 R161, R161 ;  /* 0x000000a100a17308 */ /* 0x000e220000000800 */
[-CC-:B------:R-:W-:Y:S01]  /*f1d0*/  FFMA.FTZ R162, R163, R170.reuse, -R165.reuse ;  /* 0x000000aaa3a27223 */ /* 0x180fe200000108a5 */
[----:B------:R-:W-:Y:S01]  /*f1e0*/  FFMA.FTZ R180, R166, R170, -R165 ;  /* 0x000000aaa6b47223 */ /* 0x000fe200000108a5 */
[----:B------:R-:W-:-:S02]  /*f1f0*/  @!P1 VIADD R163, R14, 0x38840 ;  /* 0x000388400ea39836 */ /* 0x000fc40000000000 */
[-C--:B------:R-:W-:Y:S01]  /*f200*/  FFMA.FTZ R198, R167, R170.reuse, -R165 ;  /* 0x000000aaa7c67223 */ /* 0x080fe200000108a5 */
[----:B------:R-:W-:Y:S02]  /*f210*/  @!P3 IMAD R166, R197, 0x40, R191 ;  /* 0x00000040c5a6b824 */ /* 0x000fe400078e02bf */
[-CC-:B------:R-:W-:Y:S01]  /*f220*/  FFMA.FTZ R181, R181, R170.reuse, -R165.reuse ;  /* 0x000000aab5b57223 */ /* 0x180fe200000108a5 */
[-C--:B------:R-:W-:Y:S01]  /*f230*/  FFMA.FTZ R199, R200, R170.reuse, -R165 ;  /* 0x000000aac8c77223 */ /* 0x080fe200000108a5 */
[----:B------:R-:W1:Y:S01]  /*f240*/  MUFU.EX2 R153, R153 ;  /* 0x0000009900997308 */ /* 0x000e620000000800 */
[----:B------:R-:W-:Y:S01]  /*f250*/  @!P1 PRMT R163, RZ, 0x654, R163 ;  /* 0x00000654ffa39816 */ /* 0x000fe200000000a3 */
[----:B------:R-:W-:Y:S02]  /*f260*/  @!P3 IMAD R166, R166, 0x4, R2 ;  /* 0x00000004a6a6b824 */ /* 0x000fe400078e0202 */
[-CC-:B------:R-:W-:Y:S01]  /*f270*/  FFMA.FTZ R197, R201, R170.reuse, -R165.reuse ;  /* 0x000000aac9c57223 */ /* 0x180fe200000108a5 */
[-CC-:B------:R-:W-:Y:S01]  /*f280*/  FFMA.FTZ R202, R202, R170.reuse, -R165.reuse ;  /* 0x000000aacaca7223 */ /* 0x180fe200000108a5 */
[----:B------:R2:W-:Y:S01]  /*f290*/  @!P1 SYNCS.ARRIVE.TRANS64.RED.A1T0 RZ, [R163+URZ], RZ ;  /* 0x000000ffa3ff99a7 */ /* 0x0005e2000810043f */
[-CC-:B------:R-:W-:Y:S01]  /*f2a0*/  FFMA.FTZ R203, R203, R170.reuse, -R165.reuse ;  /* 0x000000aacbcb7223 */ /* 0x180fe200000108a5 */
[----:B------:R-:W-:Y:S01]  /*f2b0*/  @!P3 STS [R166+0x38400], R178 ;  /* 0x038400b2a600b388 */ /* 0x000fe20000000800 */
[----:B------:R-:W3:Y:S01]  /*f2c0*/  MUFU.EX2 R154, R154 ;  /* 0x0000009a009a7308 */ /* 0x000ee20000000800 */
[--C-:B------:R-:W-:Y:S01]  /*f2d0*/  FFMA.FTZ R204, R204, R170, -R165.reuse ;  /* 0x000000aacccc7223 */ /* 0x100fe200000108a5 */
[-C--:B------:R-:W-:Y:S01]  /*f2e0*/  FMUL.FTZ R112, R112, R178.reuse ;  /* 0x000000b270707220 */ /* 0x080fe20000410000 */
[----:B0-----:R0:W-:Y:S01]  /*f2f0*/  @!P3 STS [R166+0x38420], R161 ;  /* 0x038420a1a600b388 */ /* 0x0011e20000000800 */
[----:B------:R-:W-:Y:S01]  /*f300*/  FMUL.FTZ R113, R113, R178 ;  /* 0x000000b271717220 */ /* 0x000fe20000410000 */
[-CC-:B--2---:R-:W-:Y:S01]  /*f310*/  FFMA.FTZ R163, R182, R170.reuse, -R165.reuse ;  /* 0x000000aab6a37223 */ /* 0x184fe200000108a5 */
[----:B------:R-:W-:Y:S01]  /*f320*/  FFMA.FTZ R165, R183, R170, -R165 ;  /* 0x000000aab7a57223 */ /* 0x000fe200000108a5 */
[-C--:B------:R-:W-:Y:S01]  /*f330*/  FMUL.FTZ R116, R116, R178.reuse ;  /* 0x000000b274747220 */ /* 0x080fe20000410000 */
[----:B------:R-:W2:Y:S01]  /*f340*/  MUFU.EX2 R156, R156 ;  /* 0x0000009c009c7308 */ /* 0x000ea20000000800 */
[-C--:B------:R-:W-:Y:S01]  /*f350*/  FMUL.FTZ R117, R117, R178.reuse ;  /* 0x000000b275757220 */ /* 0x080fe20000410000 */
[-C--:B------:R-:W-:Y:S01]  /*f360*/  FMUL.FTZ R120, R120, R178.reuse ;  /* 0x000000b278787220 */ /* 0x080fe20000410000 */
[-C--:B------:R-:W-:Y:S01]  /*f370*/  FMUL.FTZ R121, R121, R178.reuse ;  /* 0x000000b279797220 */ /* 0x080fe20000410000 */
[-C--:B------:R-:W-:Y:S01]  /*f380*/  FMUL.FTZ R124, R124, R178.reuse ;  /* 0x000000b27c7c7220 */ /* 0x080fe20000410000 */
[----:B0-----:R-:W-:Y:S01]  /*f390*/  FFMA.FTZ R166, R178, R13, R196 ;  /* 0x0000000db2a67223 */ /* 0x001fe200000100c4 */
[----:B-1----:R-:W-:Y:S01]  /*f3a0*/  FFMA.FTZ R13, R161, R15, R153 ;  /* 0x0000000fa10d7223 */ /* 0x002fe20000010099 */
[-C--:B------:R-:W-:Y:S01]  /*f3b0*/  FMUL.FTZ R125, R125, R178.reuse ;  /* 0x000000b27d7d7220 */ /* 0x080fe20000410000 */
[----:B------:R-:W0:Y:S01]  /*f3c0*/  MUFU.EX2 R164, R164 ;  /* 0x000000a400a47308 */ /* 0x000e220000000800 */
[----:B------:R-:W-:Y:S01]  /*f3d0*/  FADD.FTZ R15, R152, R166 ;  /* 0x000000a6980f7221 */ /* 0x000fe20000010000 */
[C---:B---3--:R-:W-:Y:S01]  /*f3e0*/  FADD.FTZ R166, R154.reuse, R13 ;  /* 0x0000000d9aa67221 */ /* 0x048fe20000010000 */
[----:B------:R-:W-:Y:S01]  /*f3f0*/  F2FP.BF16.F32.PACK_AB R153, R154, R153 ;  /* 0x000000999a99723e */ /* 0x000fe200000010ff */
[----:B------:R-:W-:Y:S01]  /*f400*/  FMUL.FTZ R128, R128, R178 ;  /* 0x000000b280807220 */ /* 0x000fe20000410000 */
[----:B------:R-:W-:Y:S01]  /*f410*/  FADD.FTZ R154, R155, R15 ;  /* 0x0000000f9b9a7221 */ /* 0x000fe20000010000 */
[----:B------:R-:W-:Y:S01]  /*f420*/  F2FP.BF16.F32.PACK_AB R152, R152, R196 ;  /* 0x000000c49898723e */ /* 0x000fe200000010ff */
[-C--:B------:R-:W-:Y:S01]  /*f430*/  FMUL.FTZ R129, R129, R178.reuse ;  /* 0x000000b281817220 */ /* 0x080fe20000410000 */
[----:B------:R-:W1:Y:S01]  /*f440*/  MUFU.EX2 R158, R158 ;  /* 0x0000009e009e7308 */ /* 0x000e620000000800 */
        /* <DEDUP_REMOVED lines=9> */
[-C--:B------:R-:W-:Y:S01]  /*f4e0*/  FMUL.FTZ R144, R144, R178.reuse ;  /* 0x000000b290907220 */ /* 0x080fe20000410000 */
[-C--:B------:R-:W-:Y:S01]  /*f4f0*/  FMUL.FTZ R145, R145, R178.reuse ;  /* 0x000000b291917220 */ /* 0x080fe20000410000 */
[-C--:B------:R-:W-:Y:S01]  /*f500*/  FMUL.FTZ R148, R148, R178.reuse ;  /* 0x000000b294947220 */ /* 0x080fe20000410000 */
[----:B------:R-:W-:Y:S01]  /*f510*/  FMUL.FTZ R149, R149, R178 ;  /* 0x000000b295957220 */ /* 0x000fe20000410000 */
[C---:B------:R-:W-:Y:S01]  /*f520*/  FADD.FTZ R166, R205.reuse, R154 ;  /* 0x0000009acda67221 */ /* 0x040fe20000010000 */
[----:B------:R-:W-:Y:S01]  /*f530*/  F2FP.BF16.F32.PACK_AB R154, R205, R155 ;  /* 0x0000009bcd9a723e */ /* 0x000fe200000010ff */
[----:B------:R-:W-:Y:S01]  /*f540*/  MUFU.EX2 R180, R180 ;  /* 0x000000b400b47308 */ /* 0x000fe20000000800 */
[----:B------:R-:W-:Y:S01]  /*f550*/  F2FP.BF16.F32.PACK_AB R155, R164, R156 ;  /* 0x0000009ca49b723e */ /* 0x000fe200000010ff */
[----:B------:R-:W-:Y:S01]  /*f560*/  BAR.SYNC.DEFER_BLOCKING 0xf, 0x100 ;  /* 0x03c4000000007b1d */ /* 0x000fe20000010000 */
[----:B------:R-:W-:Y:S01]  /*f570*/  FADD.FTZ R166, R157, R166 ;  /* 0x000000a69da67221 */ /* 0x000fe20000010000 */
[----:B-1----:R-:W-:Y:S01]  /*f580*/  FADD.FTZ R167, R158, R167 ;  /* 0x000000a79ea77221 */ /* 0x002fe20000010000 */
[----:B------:R-:W-:Y:S01]  /*f590*/  F2FP.BF16.F32.PACK_AB R156, R160, R157 ;  /* 0x0000009da09c723e */ /* 0x000fe200000010ff */
[----:B------:R-:W-:Y:S01]  /*f5a0*/  FMUL.FTZ R26, R26, R161 ;  /* 0x000000a11a1a7220 */ /* 0x000fe20000410000 */
[----:B------:R-:W-:Y:S01]  /*f5b0*/  FADD.FTZ R200, R160, R166 ;  /* 0x000000a6a0c87221 */ /* 0x000fe20000010000 */
[----:B------:R-:W0:Y:S01]  /*f5c0*/  MUFU.EX2 R198, R198 ;  /* 0x000000c600c67308 */ /* 0x000e220000000800 */
[C---:B--2---:R-:W-:Y:S01]  /*f5d0*/  F2FP.BF16.F32.PACK_AB R157, R162.reuse, R158 ;  /* 0x0000009ea29d723e */ /* 0x044fe200000010ff */
[----:B------:R-:W-:Y:S01]  /*f5e0*/  FADD.FTZ R183, R162, R167 ;  /* 0x000000a7a2b77221 */ /* 0x000fe20000010000 */
[----:B------:R-:W-:Y:S01]  /*f5f0*/  FADD.FTZ R200, R159, R200 ;  /* 0x000000c89fc87221 */ /* 0x000fe20000010000 */
[----:B------:R-:W-:Y:S01]  /*f600*/  F2FP.BF16.F32.PACK_AB R158, R21, R159 ;  /* 0x0000009f159e723e */ /* 0x000fe200000010ff */
        /* <DEDUP_REMOVED lines=68> */
[-C--:B------:R-:W-:Y:S01]  /*fa50*/  FMUL.FTZ R146, R146, R161.reuse ;  /* 0x000000a192927220 */ /* 0x080fe20000410000 */
[-C--:B------:R-:W-:Y:S01]  /*fa60*/  FMUL.FTZ R147, R147, R161.reuse ;  /* 0x000000a193937220 */ /* 0x080fe20000410000 */
[-C--:B------:R-:W-:Y:S01]  /*fa70*/  FMUL.FTZ R150, R150, R161.reuse ;  /* 0x000000a196967220 */ /* 0x080fe20000410000 */
[----:B------:R-:W-:Y:S01]  /*fa80*/  FMUL.FTZ R151, R151, R161 ;  /* 0x000000a197977220 */ /* 0x000fe20000410000 */
[----:B0-----:R-:W-:Y:S01]  /*fa90*/  F2FP.BF16.F32.PACK_AB R159, R198, R180 ;  /* 0x000000b4c69f723e */ /* 0x001fe200000010ff */
[----:B------:R0:W-:Y:S01]  /*faa0*/  STSM.16.M88.4 [R195+0x36400], R152 ;  /* 0x03640098c3007844 */ /* 0x0001e20000000200 */
[----:B-1----:R-:W-:Y:S01]  /*fab0*/  F2FP.BF16.F32.PACK_AB R160, R168, R174 ;  /* 0x000000aea8a0723e */ /* 0x002fe200000010ff */
[----:B------:R-:W-:Y:S01]  /*fac0*/  MUFU.EX2 R177, R177 ;  /* 0x000000b100b17308 */ /* 0x000fe20000000800 */
[----:B--2---:R-:W-:Y:S01]  /*fad0*/  F2FP.BF16.F32.PACK_AB R161, R199, R181 ;  /* 0x000000b5c7a1723e */ /* 0x004fe200000010ff */
[----:B------:R1:W-:Y:S01]  /*fae0*/  STSM.16.M88.4 [R208], R156 ;  /* 0x0000009cd0007844 */ /* 0x0003e20000000200 */
[----:B------:R-:W-:Y:S01]  /*faf0*/  F2FP.BF16.F32.PACK_AB R162, R173, R172 ;  /* 0x000000acada2723e */ /* 0x000fe200000010ff */
[----:B------:R-:W-:Y:S01]  /*fb00*/  FADD.FTZ R183, R180, R183 ;  /* 0x000000b7b4b77221 */ /* 0x000fe20000010000 */
[----:B------:R-:W-:Y:S01]  /*fb10*/  FADD.FTZ R200, R21, R200 ;  /* 0x000000c815c87221 */ /* 0x000fe20000010000 */
[----:B------:R-:W-:-:S02]  /*fb20*/  @!P1 VIADD R14, R14, 0x38860 ;  /* 0x000388600e0e9836 */ /* 0x000fc40000000000 */
[----:B------:R-:W2:Y:S01]  /*fb30*/  MUFU.EX2 R179, R179 ;  /* 0x000000b300b37308 */ /* 0x000ea20000000800 */
[----:B---3--:R-:W-:Y:S01]  /*fb40*/  F2FP.BF16.F32.PACK_AB R164, R176, R175 ;  /* 0x000000afb0a4723e */ /* 0x008fe200000010ff */
[----:B------:R-:W-:Y:S01]  /*fb50*/  FADD.FTZ R183, R198, R183 ;  /* 0x000000b7c6b77221 */ /* 0x000fe20000010000 */
[----:B------:R-:W-:Y:S01]  /*fb60*/  FADD.FTZ R200, R174, R200 ;  /* 0x000000c8aec87221 */ /* 0x000fe20000010000 */
[----:B------:R-:W-:Y:S01]  /*fb70*/  @!P1 PRMT R14, RZ, 0x654, R14 ;  /* 0x00000654ff0e9816 */ /* 0x000fe2000000000e */
[----:B------:R-:W-:Y:S02]  /*fb80*/  IMAD.MOV.U32 R198, RZ, RZ, R171 ;  /* 0x000000ffffc67224 */ /* 0x000fe400078e00ab */
[----:B------:R-:W-:Y:S01]  /*fb90*/  FADD.FTZ R183, R181, R183 ;  /* 0x000000b7b5b77221 */ /* 0x000fe20000010000 */
[----:B------:R-:W-:Y:S01]  /*fba0*/  FADD.FTZ R200, R168, R200 ;  /* 0x000000c8a8c87221 */ /* 0x000fe20000010000 */
[----:B------:R-:W3:Y:S02]  /*fbb0*/  MUFU.EX2 R13, R203 ;  /* 0x000000cb000d7308 */ /* 0x000ee40000000800 */
[----:B------:R-:W-:Y:S01]  /*fbc0*/  FADD.FTZ R183, R199, R183 ;  /* 0x000000b7c7b77221 */ /* 0x000fe20000010000 */
[----:B------:R-:W-:-:S03]  /*fbd0*/  FADD.FTZ R200, R172, R200 ;  /* 0x000000c8acc87221 */ /* 0x000fc60000010000 */
[----:B------:R-:W-:Y:S01]  /*fbe0*/  FADD.FTZ R183, R197, R183 ;  /* 0x000000b7c5b77221 */ /* 0x000fe20000010000 */
[----:B------:R-:W-:Y:S01]  /*fbf0*/  FADD.FTZ R200, R173, R200 ;  /* 0x000000c8adc87221 */ /* 0x000fe20000010000 */
[----:B------:R-:W4:Y:S01]  /*fc00*/  MUFU.EX2 R15, R204 ;  /* 0x000000cc000f7308 */ /* 0x000f220000000800 */
[----:B--2---:R-:W-:Y:S01]  /*fc10*/  F2FP.BF16.F32.PACK_AB R166, R179, R177 ;  /* 0x000000b1b3a6723e */ /* 0x004fe200000010ff */
[----:B------:R-:W-:Y:S01]  /*fc20*/  FADD.FTZ R183, R182, R183 ;  /* 0x000000b7b6b77221 */ /* 0x000fe20000010000 */
[----:B------:R-:W-:-:S04]  /*fc30*/  FADD.FTZ R200, R175, R200 ;  /* 0x000000c8afc87221 */ /* 0x000fc80000010000 */
[----:B------:R-:W-:Y:S01]  /*fc40*/  FADD.FTZ R200, R176, R200 ;  /* 0x000000c8b0c87221 */ /* 0x000fe20000010000 */
[----:B------:R2:W5:Y:S01]  /*fc50*/  MUFU.EX2 R196, R163 ;  /* 0x000000a300c47308 */ /* 0x0005620000000800 */
[----:B---3--:R-:W-:Y:S02]  /*fc60*/  FADD.FTZ R183, R13, R183 ;  /* 0x000000b70db77221 */ /* 0x008fe40000010000 */
[----:B------:R-:W-:-:S05]  /*fc70*/  FADD.FTZ R200, R177, R200 ;  /* 0x000000c8b1c87221 */ /* 0x000fca0000010000 */
[----:B------:R3:W0:Y:S01]  /*fc80*/  MUFU.EX2 R178, R165 ;  /* 0x000000a500b27308 */ /* 0x0006220000000800 */
[----:B--2---:R-:W-:Y:S01]  /*fc90*/  F2FP.BF16.F32.PACK_AB R163, R182, R197 ;  /* 0x000000c5b6a3723e */ /* 0x004fe200000010ff */
[----:B----4-:R-:W-:Y:S01]  /*fca0*/  FADD.FTZ R183, R15, R183 ;  /* 0x000000b70fb77221 */ /* 0x010fe20000010000 */
[----:B------:R-:W-:-:S03]  /*fcb0*/  IMAD.MOV.U32 R197, RZ, RZ, R18 ;  /* 0x000000ffffc57224 */ /* 0x000fc600078e0012 */
[----:B------:R1:W-:Y:S01]  /*fcc0*/  STSM.16.M88.4 [R206], R160 ;  /* 0x000000a0ce007844 */ /* 0x0003e20000000200 */
[----:B---3--:R-:W-:Y:S01]  /*fcd0*/  F2FP.BF16.F32.PACK_AB R165, R15, R13 ;  /* 0x0000000d0fa5723e */ /* 0x008fe200000010ff */
[----:B-----5:R-:W-:Y:S01]  /*fce0*/  FADD.FTZ R183, R196, R183 ;  /* 0x000000b7c4b77221 */ /* 0x020fe20000010000 */
[----:B------:R-:W-:Y:S01]  /*fcf0*/  FADD.FTZ R13, R179, R200 ;  /* 0x000000c8b30d7221 */ /* 0x000fe20000010000 */
[C---:B0-----:R-:W-:Y:S02]  /*fd00*/  F2FP.BF16.F32.PACK_AB R167, R178.reuse, R196 ;  /* 0x000000c4b2a7723e */ /* 0x041fe400000010ff */
[----:B------:R-:W-:Y:S01]  /*fd10*/  FADD.FTZ R15, R178, R183 ;  /* 0x000000b7b20f7221 */ /* 0x000fe20000010000 */
[----:B------:R-:W-:Y:S02]  /*fd20*/  IMAD.MOV.U32 R196, RZ, RZ, R169 ;  /* 0x000000ffffc47224 */ /* 0x000fe400078e00a9 */
[----:B------:R1:W-:Y:S01]  /*fd30*/  STSM.16.M88.4 [R207], R164 ;  /* 0x000000a4cf007844 */ /* 0x0003e20000000200 */
[----:B------:R-:W-:-:S06]  /*fd40*/  WARPGROUP.ARRIVE ;  /* 0x00000000000079c5 */ /* 0x000fcc0000000000 */
[----:B------:R-:W-:Y:S03]  /*fd50*/  HGMMA.64x256x16.F32.BF16 R24, R152, gdesc[UR4].tnspB, R24, gsb0 ;  /* 0x43e0000498187df0 */ /* 0x000fe60008001818 */
[----:B------:R-:W-:Y:S02]  /*fd60*/  WARPGROUP.DEPBAR.LE gsb0, 0x0 ;  /* 0x00008000000079c5 */ /* 0x000fe40000010000 */
[----:B------:R-:W-:Y:S01]  /*fd70*/  VIADD R152, R20, 0x80 ;  /* 0x0000008014987836 */ /* 0x000fe20000000000 */
[----:B------:R-:W-:Y:S01]  /*fd80*/  WARPGROUP.ARRIVE ;  /* 0x00000000000079c5 */ /* 0x000fe20000000000 */
[----:B------:R-:W-:-:S03]  /*fd90*/  IMAD.MOV.U32 R153, RZ, RZ, 0x40000040 ;  /* 0x40000040ff997424 */ /* 0x000fc600078e00ff */
[----:B------:R-:W-:Y:S01]  /*fda0*/  R2UR UR6, R152 ;  /* 0x00000000980672ca */ /* 0x000fe200000e0000 */
[----:B------:R-:W-:Y:S01]  /*fdb0*/  VIADD R152, R20, 0x100 ;  /* 0x0000010014987836 */ /* 0x000fe20000000000 */
[----:B------:R-:W-:Y:S01]  /*fdc0*/  R2UR UR7, R153 ;  /* 0x00000000990772ca */ /* 0x000fe200000e0000 */
[----:B------:R-:W-:-:S15]  /*fdd0*/  IMAD.MOV.U32 R153, RZ, RZ, 0x40000040 ;  /* 0x40000040ff997424 */ /* 0x000fde00078e00ff */
[----:B------:R-:W-:Y:S01]  /*fde0*/  HGMMA.64x256x16.F32.BF16 R24, R156, gdesc[UR4].tnspB, R24, gsb0 ;  /* 0x43e000049c187df0 */ /* 0x000fe20008001818 */
[----:B------:R-:W-:Y:S01]  /*fdf0*/  R2UR UR6, R152 ;  /* 0x00000000980672ca */ /* 0x000fe200000e0000 */
[----:B------:R-:W-:Y:S01]  /*fe00*/  VIADD R152, R20, 0x180 ;  /* 0x0000018014987836 */ /* 0x000fe20000000000 */
[----:B------:R-:W-:Y:S01]  /*fe10*/  R2UR UR7, R153 ;  /* 0x00000000990772ca */ /* 0x000fe200000e0000 */
[----:B------:R-:W-:Y:S01]  /*fe20*/  IMAD.MOV.U32 R153, RZ, RZ, 0x40000040 ;  /* 0x40000040ff997424 */ /* 0x000fe200078e00ff */
[----:B------:R-:W-:Y:S02]  /*fe30*/  WARPGROUP.DEPBAR.LE gsb0, 0x0 ;  /* 0x00008000000079c5 */ /* 0x000fe40000010000 */
[----:B------:R-:W-:-:S15]  /*fe40*/  WARPGROUP.ARRIVE ;  /* 0x00000000000079c5 */ /* 0x000fde0000000000 */
[----:B------:R-:W-:-:S06]  /*fe50*/  NOP ;  /* 0x0000000000007918 */ /* 0x000fcc0000000000 */
[----:B------:R-:W-:Y:S01]  /*fe60*/  HGMMA.64x256x16.F32.BF16 R24, R160, gdesc[UR4].tnspB, R24, gsb0 ;  /* 0x43e00004a0187df0 */ /* 0x000fe20008001818 */
[----:B------:R-:W-:Y:S02]  /*fe70*/  R2UR UR6, R152 ;  /* 0x00000000980672ca */ /* 0x000fe400000e0000 */
[----:B------:R-:W-:Y:S01]  /*fe80*/  R2UR UR7, R153 ;  /* 0x00000000990772ca */ /* 0x000fe200000e0000 */
        /* <DEDUP_REMOVED lines=15> */
.L_x_4411:
[----:B------:R-:W-:Y:S05]  /*ff80*/  BSYNC B0 ;  /* 0x0000000000007941 */ /* 0x000fea0003800000 */
.L_x_4410:
[----:B------:R-:W2:Y:S01]  /*ff90*/  SHFL.BFLY PT, R0, R13, 0x2, 0x1f ;  /* 0x0c401f000d007f89 */ /* 0x000ea200000e0000 */
[----:B------:R-:W-:Y:S02]  /*ffa0*/  IMAD.MOV.U32 R4, RZ, RZ, RZ ;  /* 0x000000ffff047224 */ /* 0x000fe400078e00ff */
[----:B------:R-:W-:Y:S01]  /*ffb0*/  IMAD.MOV.U32 R20, RZ, RZ, -0x800000 ;  /* 0xff800000ff147424 */ /* 0x000fe200078e00ff */
[----:B------:R-:W-:Y:S06]  /*ffc0*/  BAR.ARV 0x8, 0x100 ;  /* 0x0204000000007b1d */ /* 0x000fec0000002000 */
[----:B------:R-:W-:-:S02]  /*ffd0*/  VIADD R220, R220, 0x1 ;  /* 0x00000001dcdc7836 */ /* 0x000fc40000000000 */
[----:B------:R-:W-:Y:S01]  /*ffe0*/  BAR.SYNC.DEFER_BLOCKING 0xf, 0x100 ;  /* 0x03c4000000007b1d */ /* 0x000fe20000010000 */
[----:B--2---:R-:W-:-:S05]  /*fff0*/  FADD.FTZ R0, R0, R13 ;  /* 0x0000000d00007221 */ /* 0x004fca0000010000 */
[----:B------:R-:W2:Y:S02]  /*10000*/  SHFL.BFLY PT, R3, R0, 0x1, 0x1f ;  /* 0x0c201f0000037f89 */ /* 0x000ea400000e0000 */
[----:B--2---:R-:W-:-:S05]  /*10010*/  FADD.FTZ R3, R0, R3 ;  /* 0x0000000300037221 */ /* 0x004fca0000010000 */
[----:B------:R-:W-:-:S13]  /*10020*/  FSETP.NE.FTZ.AND P0, PT, R3, RZ, PT ;  /* 0x000000ff0300720b */ /* 0x000fda0003f15000 */
[----:B------:R-:W2:Y:S08]  /*10030*/  @P0 MUFU.LG2 R0, R3 ;  /* 0x0000000300000308 */ /* 0x000eb00000000c00 */
[----:B------:R3:W4:Y:S01]  /*10040*/  @P0 MUFU.RCP R4, R3 ;  /* 0x0000000300040308 */ /* 0x0007220000001000 */
[----:B--2---:R-:W-:Y:S01]  /*10050*/  @P0 FMUL.FTZ R0, R0, 0.69314718246459960938 ;  /* 0x3f31721800000820 */ /* 0x004fe20000410000 */
[----:B---3--:R-:W-:-:S04]  /*10060*/  @P0 FMUL.FTZ R3, R170, 0.69314718246459960938 ;  /* 0x3f317218aa030820 */ /* 0x008fc80000410000 */
[----:B------:R-:W-:Y:S02]  /*10070*/  @P0 FFMA.FTZ R20, R3, R169, R0 ;  /* 0x000000a903140223 */ /* 0x000fe40000010000 */
[----:B------:R-:W2:Y:S01]  /*10080*/  SHFL.BFLY PT, R0, R15, 0x2, 0x1f ;  /* 0x0c401f000f007f89 */ /* 0x000ea200000e0000 */
[-C--:B----4-:R-:W-:Y:S01]  /*10090*/  FMUL.FTZ R24, R24, R4.reuse ;  /* 0x0000000418187220 */ /* 0x090fe20000410000 */
        /* <DEDUP_REMOVED lines=22> */
[----:B--2---:R-:W-:Y:S01]  /*10200*/  FADD.FTZ R0, R0, R15 ;  /* 0x0000000f00007221 */ /* 0x004fe20000010000 */
[-C--:B------:R-:W-:Y:S01]  /*10210*/  FMUL.FTZ R69, R69, R4.reuse ;  /* 0x0000000445457220 */ /* 0x080fe20000410000 */
[-C--:B------:R-:W-:Y:S01]  /*10220*/  FMUL.FTZ R72, R72, R4.reuse ;  /* 0x0000000448487220 */ /* 0x080fe20000410000 */
[-C--:B------:R-:W-:Y:S01]  /*10230*/  FMUL.FTZ R73, R73, R4.reuse ;  /* 0x0000000449497220 */ /* 0x080fe20000410000 */
[-C--:B------:R-:W-:Y:S01]  /*10240*/  FMUL.FTZ R76, R76, R4.reuse ;  /* 0x000000044c4c7220 */ /* 0x080fe20000410000 */
[----:B------:R-:W2:Y:S01]  /*10250*/  SHFL.BFLY PT, R3, R0, 0x1, 0x1f ;  /* 0x0c201f0000037f89 */ /* 0x000ea200000e0000 */
        /* <DEDUP_REMOVED lines=23> */
[----:B--2---:R-:W-:Y:S01]  /*103d0*/  FADD.FTZ R3, R0, R3 ;  /* 0x0000000300037221 */ /* 0x004fe20000010000 */
        /* <DEDUP_REMOVED lines=16> */
[----:B------:R-:W2:Y:S01]  /*104e0*/  @P0 MUFU.RCP R0, R3 ;  /* 0x0000000300000308 */ /* 0x000ea20000001000 */
[----:B------:R-:W-:-:S07]  /*104f0*/  @P0 FMUL.FTZ R170, R170, 0.69314718246459960938 ;  /* 0x3f317218aaaa0820 */ /* 0x000fce0000410000 */
[----:B------:R-:W3:Y:S01]  /*10500*/  @P0 MUFU.LG2 R3, R3 ;  /* 0x0000000300030308 */ /* 0x000ee20000000c00 */
[-C--:B--2---:R-:W-:Y:S01]  /*10510*/  FMUL.FTZ R26, R26, R0.reuse ;  /* 0x000000001a1a7220 */ /* 0x084fe20000410000 */
[-C--:B------:R-:W-:Y:S01]  /*10520*/  FMUL.FTZ R27, R27, R0.reuse ;  /* 0x000000001b1b7220 */ /* 0x080fe20000410000 */
[-C--:B------:R-:W-:Y:S01]  /*10530*/  FMUL.FTZ R30, R30, R0.reuse ;  /* 0x000000001e1e7220 */ /* 0x080fe20000410000 */
[-C--:B------:R-:W-:Y:S01]  /*10540*/  FMUL.FTZ R31, R31, R0.reuse ;  /* 0x000000001f1f7220 */ /* 0x080fe20000410000 */
[-C--:B------:R-:W-:Y:S01]  /*10550*/  FMUL.FTZ R34, R34, R0.reuse ;  /* 0x0000000022227220 */ /* 0x080fe20000410000 */
[-C--:B------:R-:W-:Y:S01]  /*10560*/  FMUL.FTZ R35, R35, R0.reuse ;  /* 0x0000000023237220 */ /* 0x080fe20000410000 */
[-C--:B------:R-:W-:Y:S01]  /*10570*/  FMUL.FTZ R38, R38, R0.reuse ;  /* 0x0000000026267220 */ /* 0x080fe20000410000 */
[----:B------:R-:W-:Y:S01]  /*10580*/  FMUL.FTZ R39, R39, R0 ;  /* 0x0000000027277220 */ /* 0x000fe20000410000 */
[----:B---3--:R-:W-:Y:S01]  /*10590*/  @P0 FMUL.FTZ R5, R3, 0.69314718246459960938 ;  /* 0x3f31721803050820 */ /* 0x008fe20000410000 */
[----:B------:R-:W-:-:S02]  /*105a0*/  IMAD.MOV.U32 R3, RZ, RZ, -0x800000 ;  /* 0xff800000ff037424 */ /* 0x000fc400078e00ff */
[-C--:B------:R-:W-:Y:S01]  /*105b0*/  FMUL.FTZ R42, R42, R0.reuse ;  /* 0x000000002a2a7220 */ /* 0x080fe20000410000 */
[-C--:B------:R-:W-:Y:S01]  /*105c0*/  FMUL.FTZ R43, R43, R0.reuse ;  /* 0x000000002b2b7220 */ /* 0x080fe20000410000 */
[----:B------:R-:W-:Y:S01]  /*105d0*/  @P0 FFMA.FTZ R3, R170, R171, R5 ;  /* 0x000000abaa030223 */ /* 0x000fe20000010005 */
[----:B------:R-:W-:Y:S01]  /*105e0*/  ISETP.NE.AND P0, PT, R193, RZ, PT ;  /* 0x000000ffc100720c */ /* 0x000fe20003f05270 */
        /* <DEDUP_REMOVED lines=12> */
[----:B------:R-:W-:-:S02]  /*106b0*/  @!P0 IMAD R5, R18, 0x40, R191 ;  /* 0x0000004012058824 */ /* 0x000fc400078e02bf */
        /* <DEDUP_REMOVED lines=47> */
[----:B--2---:R-:W-:Y:S01]  /*109b0*/  SEL R0, RZ, 0x1, P1 ;  /* 0x00000001ff007807 */ /* 0x004fe20000800000 */
[----:B------:R-:W-:Y:S06]  /*109c0*/  BAR.ARV 0xe, 0x100 ;  /* 0x0384000000007b1d */ /* 0x000fec0000002000 */
[----:B------:R-:W-:-:S02]  /*109d0*/  PLOP3.LUT P0, PT, PT, PT, PT, 0x8, 0x0 ;  /* 0x000000000000781c */ /* 0x000fc40003f0e170 */
[----:B------:R-:W-:Y:S02]  /*109e0*/  LOP3.LUT R23, R23, R0, RZ, 0x3c, !PT ;  /* 0x0000000017177212 */ /* 0x000fe400078e3cff */
[----:B------:R-:W-:-:S09]  /*109f0*/  SEL R18, R18, RZ, P1 ;  /* 0x000000ff12127207 */ /* 0x000fd20000800000 */
.L_x_4363:
[----:B------:R-:W-:Y:S05]  /*10a00*/  BSYNC B7 ;  /* 0x0000000000077941 */ /* 0x000fea0003800000 */
.L_x_4359:
[----:B------:R-:W2:Y:S08]  /*10a10*/  S2UR UR5, SR_CgaCtaId ;  /* 0x00000000000579c3 */ /* 0x000eb00000008800 */
[----:B------:R-:W-:Y:S06]  /*10a20*/  BAR.SYNC.DEFER_BLOCKING 0x5, 0x180 ;  /* 0x0146000000007b1d */ /* 0x000fec0000010000 */
[----:B------:R-:W-:Y:S01]  /*10a30*/  UMOV UR4, 0x400 ;  /* 0x0000040000047882 */ /* 0x000fe20000000000 */
[----:B------:R-:W-:Y:S01]  /*10a40*/  BSSY B0, `(.L_x_4423) ;  /* 0x0000499000007945 */ /* 0x000fe20003800000 */
[----:B--2---:R-:W-:-:S06]  /*10a50*/  ULEA UR4, UR5, UR4, 0x18 ;  /* 0x0000000405047291 */ /* 0x004fcc000f8ec03f */
[----:B------:R-:W-:-:S05]  /*10a60*/  IMAD.U32 R2, RZ, RZ, UR4 ;  /* 0x00000004ff027e24 */ /* 0x000fca000f8e00ff */
[----:B0----5:R0:W2:Y:S01]  /*10a70*/  LDS.128 R152, [R2+0x388d0] ;  /* 0x0388d00002987984 */ /* 0x0210a20000000c00 */
[----:B------:R-:W-:Y:S06]  /*10a80*/  BAR.ARV 0x4, 0x180 ;  /* 0x0106000000007b1d */ /* 0x000fec0000002000 */
[----:B------:R-:W-:Y:S05]  /*10a90*/  @P0 BRA `(.L_x_4424) ;  /* 0x0000003800880947 */ /* 0x000fea0003800000 */
[----:B-1----:R-:W3:Y:S01]  /*10aa0*/  LDL R4, [R1+0x88] ;  /* 0x0000880001047983 */ /* 0x002ee20000100800 */
[----:B------:R-:W-:Y:S01]  /*10ab0*/  F2FP.BF16.F32.PACK_AB R6, R29, R28 ;  /* 0x0000001c1d06723e */ /* 0x000fe200000010ff */
[----:B------:R-:W-:Y:S01]  /*10ac0*/  ULDC.64 UR6, c[0x0][0xd00] ;  /* 0x0003400000067ab9 */ /* 0x000fe20000000a00 */
[----:B------:R-:W-:Y:S01]  /*10ad0*/  F2FP.BF16.F32.PACK_AB R7, R31, R30 ;  /* 0x0000001e1f07723e */ /* 0x000fe200000010ff */
[----:B------:R-:W1:Y:S01]  /*10ae0*/  S2R R0, SR_SWINHI ;  /* 0x0000000000007919 */ /* 0x000e620000002f00 */
[----:B------:R-:W-:Y:S01]  /*10af0*/  F2FP.BF16.F32.PACK_AB R8, R33, R32 ;  /* 0x000000202108723e */ /* 0x000fe200000010ff */
[----:B------:R-:W-:Y:S01]  /*10b00*/  ULDC.64 UR4, c[0x0][0xd08] ;  /* 0x0003420000047ab9 */ /* 0x000fe20000000a00 */
[----:B------:R-:W-:Y:S02]  /*10b10*/  F2FP.BF16.F32.PACK_AB R9, R35, R34 ;  /* 0x000000222309723e */ /* 0x000fe400000010ff */
[----:B------:R-:W-:Y:S02]  /*10b20*/  F2FP.BF16.F32.PACK_AB R10, R37, R36 ;  /* 0x00000024250a723e */ /* 0x000fe400000010ff */
[----:B------:R-:W-:-:S02]  /*10b30*/  F2FP.BF16.F32.PACK_AB R11, R39, R38 ;  /* 0x00000026270b723e */ /* 0x000fc400000010ff */
[----:B------:R-:W-:Y:S02]  /*10b40*/  MOV R12, R2 ;  /* 0x00000002000c7202 */ /* 0x000fe40000000f00 */
[----:B-1----:R-:W-:Y:S01]  /*10b50*/  MOV R13, R0 ;  /* 0x00000000000d7202 */ /* 0x002fe20000000f00 */
        /* <DEDUP_REMOVED lines=10> */
[----:B-1----:R-:W-:Y:S02]  /*10c00*/  IADD3 R4, P0, R14, 0x20, RZ ;  /* 0x000000200e047810 */ /* 0x002fe40007f1e0ff */
        /* <DEDUP_REMOVED lines=8> */
[----:B-1----:R-:W-:Y:S02]  /*10c90*/  IADD3 R4, P0, R14, 0x40, RZ ;  /* 0x000000400e047810 */ /* 0x002fe40007f1e0ff */
        /* <DEDUP_REMOVED lines=147> */
[----:B-1----:R-:W-:Y:S02]  /*115d0*/  LOP3.LUT R4, R0, 0x380, RZ, 0xc0, !PT ;  /* 0x0000038000047812 */ /* 0x002fe400078ec0ff */
        /* <DEDUP_REMOVED lines=11> */
[----:B-1----:R-:W-:Y:S01]  /*11690*/  @P0 IADD3 R8, P2, R213, UR4, RZ ;  /* 0x00000004d5080c10 */ /* 0x002fe2000ff5e0ff */
[----:B------:R-:W-:Y:S02]  /*116a0*/  ULDC UR4, c[0x0][0xb88] ;  /* 0x0002e20000047ab9 */ /* 0x000fe40000000800 */
[----:B------:R-:W-:Y:S01]  /*116b0*/  IMAD.U32 R4, RZ, RZ, UR4 ;  /* 0x00000004ff047e24 */ /* 0x000fe2000f8e00ff */
[----:B------:R-:W-:Y:S01]  /*116c0*/  @P0 IADD3.X R9, R214, UR5, RZ, P2, !PT ;  /* 0x00000005d6090c10 */ /* 0x000fe200097fe4ff */
[----:B------:R1:W5:Y:S04]  /*116d0*/  @P1 LDG.E R0, desc[UR40][R6.64] ;  /* 0x0000002806001981 */ /* 0x000368000c1e1900 */
[----:B------:R1:W5:Y:S01]  /*116e0*/  @P0 LDG.E R4, desc[UR40][R8.64] ;  /* 0x0000002808040981 */ /* 0x000362000c1e1900 */
[----:B------:R-:W-:Y:S05]  /*116f0*/  @P0 BRA `(.L_x_4425) ;  /* 0x0000000000100947 */ /* 0x000fea0003800000 */
[----:B------:R-:W-:Y:S05]  /*11700*/  @!P1 BRA `(.L_x_4425) ;  /* 0x00000000000c9947 */ /* 0x000fea0003800000 */
[----:B-----5:R-:W3:Y:S04]  /*11710*/  LDG.E R4, desc[UR40][R6.64] ;  /* 0x0000002806047981 */ /* 0x020ee8000c1e1900 */
[----:B-1----:R-:W3:Y:S02]  /*11720*/  LDG.E R6, desc[UR40][R6.64+0x4] ;  /* 0x0000042806067981 */ /* 0x002ee4000c1e1900 */
[----:B---3--:R-:W-:-:S07]  /*11730*/  IMAD.IADD R4, R6, 0x1, -R4 ;  /* 0x0000000106047824 */ /* 0x008fce00078e0a04 */
.L_x_4425:
[----:B------:R-:W3:Y:S01]  /*11740*/  LDL R5, [R1+0x40] ;  /* 0x0000400001057983 */ /* 0x000ee20000100800 */
[----:B------:R-:W-:Y:S01]  /*11750*/  ISETP.NE.AND P1, PT, R211, RZ, PT ;  /* 0x000000ffd300720c */ /* 0x000fe20003f25270 */
[----:B------:R-:W-:-:S03]  /*11760*/  ULDC UR4, c[0x0][0xbd4] ;  /* 0x0002f50000047ab9 */ /* 0x000fc60000000800 */
[----:B------:R-:W-:Y:S01]  /*11770*/  SEL R211, R211, UR4, P1 ;  /* 0x00000004d3d37c07 */ /* 0x000fe20008800000 */
[----:B---3--:R-:W3:Y:S02]  /*11780*/  SHFL.IDX PT, R5, R5, RZ, 0x1f ;  /* 0x00001fff05057589 */ /* 0x008ee400000e0000 */
[----:B---3--:R-:W-:Y:S02]  /*11790*/  ISETP.NE.AND P0, PT, R5, RZ, PT ;  /* 0x000000ff0500720c */ /* 0x008fe40003f05270 */
[----:B-----5:R-:W-:-:S11]  /*117a0*/  SHF.R.S32.HI R5, RZ, 0x1f, R0 ;  /* 0x0000001fff057819 */ /* 0x020fd60000011400 */
[----:B------:R-:W-:Y:S05]  /*117b0*/  @P0 BRA `(.L_x_4426) ;  /* 0x0000000400000947 */ /* 0x000fea0003800000 */
[----:B------:R-:W3:Y:S01]  /*117c0*/  LDL.LU R11, [R1+0x3c] ;  /* 0x00003c00010b7983 */ /* 0x000ee20000300800 */
[----:B------:R-:W-:Y:S01]  /*117d0*/  IMAD.MOV.U32 R10, RZ, RZ, 0xab8 ;  /* 0x00000ab8ff0a7424 */ /* 0x000fe200078e00ff */
[----:B------:R-:W-:Y:S01]  /*117e0*/  ISETP.GT.AND P1, PT, R211, 0x1, PT ;  /* 0x00000001d300780c */ /* 0x000fe20003f24270 */
[----:B------:R-:W4:Y:S01]  /*117f0*/  LDC R156, c[0x0][0xce8] ;  /* 0x00033a00ff9c7b82 */ /* 0x000f220000000800 */
[----:B------:R-:W5:Y:S01]  /*11800*/  LDL R21, [R1+0x7c] ;  /* 0x00007c0001157983 */ /* 0x000f620000100800 */
[----:B------:R-:W-:Y:S02]  /*11810*/  ISETP.NE.U32.AND P0, PT, RZ, UR6, PT ;  /* 0x00000006ff007c0c */ /* 0x000fe4000bf05070 */
[----:B------:R-:W-:Y:S01]  /*11820*/  SEL R10, R10, 0xa78, P1 ;  /* 0x00000a780a0a7807 */ /* 0x000fe20000800000 */
[----:B------:R-:W5:Y:S01]  /*11830*/  LDL R158, [R1+0x84] ;  /* 0x00008400019e7983 */ /* 0x000f620000100800 */
[----:B------:R-:W-:Y:S02]  /*11840*/  ISETP.NE.AND.EX P0, PT, RZ, UR7, PT, P0 ;  /* 0x00000007ff007c0c */ /* 0x000fe4000bf05300 */
[----:B-1----:R-:W1:Y:S01]  /*11850*/  LDC.64 R8, c[0x0][R10+0x220] ;  /* 0x000088000a087b82 */ /* 0x002e620000000a00 */
[----:B------:R-:W5:Y:S01]  /*11860*/  LDL R157, [R1+0x44] ;  /* 0x00004400019d7983 */ /* 0x000f620000100800 */
[----:B------:R-:W-:-:S06]  /*11870*/  SEL R14, R210, RZ, !P0 ;  /* 0x000000ffd20e7207 */ /* 0x000fcc0004000000 */
[----:B------:R-:W0:Y:S01]  /*11880*/  LDC.64 R6, c[0x0][R10+0x218] ;  /* 0x000086000a067b82 */ /* 0x000e220000000a00 */
[----:B-1----:R-:W-:Y:S01]  /*11890*/  IMAD R9, R9, R14, RZ ;  /* 0x0000000e09097224 */ /* 0x002fe200078e02ff */
[----:B--2---:R-:W-:Y:S02]  /*118a0*/  SEL R152, R221, RZ, P1 ;  /* 0x000000ffdd987207 */ /* 0x004fe40000800000 */
[----:B---3--:R-:W-:Y:S02]  /*118b0*/  SEL R11, R11, RZ, !P0 ;  /* 0x000000ff0b0b7207 */ /* 0x008fe40004000000 */
[----:B----4-:R-:W-:-:S03]  /*118c0*/  ISETP.NE.AND P0, PT, R156, 0x1, PT ;  /* 0x000000019c00780c */ /* 0x010fc60003f05270 */
        /* <DEDUP_REMOVED lines=8> */
[----:B-----5:R-:W-:Y:S02]  /*11950*/  IMAD R21, R212, 0x40, R21 ;  /* 0x00000040d4157824 */ /* 0x020fe400078e0215 */
        /* <DEDUP_REMOVED lines=38> */
.L_x_4426:
[----:B------:R-:W-:Y:S02]  /*11bc0*/  ISETP.GT.AND P1, PT, R211, 0x1, PT ;  /* 0x00000001d300780c */ /* 0x000fe40003f24270 */
[----:B------:R-:W-:-:S04]  /*11bd0*/  ISETP.NE.U32.AND P0, PT, RZ, UR6, PT ;  /* 0x00000006ff007c0c */ /* 0x000fc8000bf05070 */
[----:B------:R-:W-:-:S04]  /*11be0*/  ISETP.NE.AND.EX P0, PT, RZ, UR7, PT, P0 ;  /* 0x00000007ff007c0c */ /* 0x000fc8000bf05300 */
[----:B------:R-:W-:-:S03]  /*11bf0*/  SEL R210, R210, RZ, !P0 ;  /* 0x000000ffd2d27207 */ /* 0x000fc60004000000 */
[----:B------:R-:W-:Y:S06]  /*11c00*/  @P1 BRA `(.L_x_4427) ;  /* 0x0000001000381947 */ /* 0x000fec0003800000 */
[----:B---3--:R-:W3:Y:S01]  /*11c10*/  S2R R20, SR_TID.X ;  /* 0x0000000000147919 */ /* 0x008ee20000002100 */
[----:B------:R-:W4:Y:S01]  /*11c20*/  LDC R83, c[0x0][0xce8] ;  /* 0x00033a00ff537b82 */ /* 0x000f220000000800 */
[----:B------:R-:W-:Y:S01]  /*11c30*/  ULDC.64 UR4, c[0x0][0xba0] ;  /* 0x0002e80000047ab9 */ /* 0x000fe20000000a00 */
[----:B---3--:R-:W-:-:S05]  /*11c40*/  VIADD R20, R20, 0xffffff80 ;  /* 0xffffff8014147836 */ /* 0x008fca0000000000 */
[----:B------:R-:W-:-:S04]  /*11c50*/  SHF.R.S32.HI R21, RZ, 0x1f, R20 ;  /* 0x0000001fff157819 */ /* 0x000fc80000011414 */
[----:B------:R-:W-:-:S04]  /*11c60*/  LEA.HI R21, R21, R20, RZ, 0x3 ;  /* 0x0000001415157211 */ /* 0x000fc800078f18ff */
[----:B------:R-:W-:-:S05]  /*11c70*/  SHF.R.S32.HI R3, RZ, 0x3, R21 ;  /* 0x00000003ff037819 */ /* 0x000fca0000011415 */
[----:B-1----:R-:W-:-:S04]  /*11c80*/  IMAD R7, R3, 0x40, R188 ;  /* 0x0000004003077824 */ /* 0x002fc800078e02bc */
        /* <DEDUP_REMOVED lines=43> */
[C---:B------:R-:W-:Y:S01]  /*11f40*/  IADD3 R57, P5, R6.reuse, 0xa000, RZ ;  /* 0x0000a00006397810 */ /* 0x040fe20007fbe0ff */
[----:B------:R-:W5:Y:S01]  /*11f50*/  LD.E.128 R24, desc[UR40][R24.64] ;  /* 0x0000002818187980 */ /* 0x000f62000c101d00 */
[----:B------:R-:W-:-:S02]  /*11f60*/  IADD3 R61, P6, R6, 0xb000, RZ ;  /* 0x0000b000063d7810 */ /* 0x000fc40007fde0ff */
[C---:B------:R-:W-:Y:S01]  /*11f70*/  IADD3 R65, P0, R6.reuse, 0xc000, RZ ;  /* 0x0000c00006417810 */ /* 0x040fe20007f1e0ff */
[----:B------:R-:W5:Y:S01]  /*11f80*/  LD.E.128 R28, desc[UR40][R28.64] ;  /* 0x000000281c1c7980 */ /* 0x000f62000c101d00 */
[C---:B------:R-:W-:Y:S02]  /*11f90*/  IADD3 R69, P1, R6.reuse, 0xd000, RZ ;  /* 0x0000d00006457810 */ /* 0x040fe40007f3e0ff */
[C---:B------:R-:W-:Y:S01]  /*11fa0*/  IADD3 R73, P2, R6.reuse, 0xe000, RZ ;  /* 0x0000e00006497810 */ /* 0x040fe20007f5e0ff */
[----:B------:R-:W5:Y:S01]  /*11fb0*/  LD.E.128 R32, desc[UR40][R32.64] ;  /* 0x0000002820207980 */ /* 0x000f62000c101d00 */
[C---:B------:R-:W-:Y:S02]  /*11fc0*/  LOP3.LUT R15, R6.reuse, 0x380, RZ, 0xc0, !PT ;  /* 0x00000380060f7812 */ /* 0x040fe400078ec0ff */
[----:B------:R-:W-:Y:S01]  /*11fd0*/  IADD3 R11, P3, R6, 0xf000, RZ ;  /* 0x0000f000060b7810 */ /* 0x000fe20007f7e0ff */
[----:B------:R-:W5:Y:S01]  /*11fe0*/  LD.E.128 R36, desc[UR40][R36.64] ;  /* 0x0000002824247980 */ /* 0x000f62000c101d00 */
[----:B------:R-:W-:-:S02]  /*11ff0*/  LOP3.LUT R52, R53, 0x380, RZ, 0xc0, !PT ;  /* 0x0000038035347812 */ /* 0x000fc400078ec0ff */
[----:B------:R-:W-:Y:S01]  /*12000*/  LOP3.LUT R56, R57, 0x380, RZ, 0xc0, !PT ;  /* 0x0000038039387812 */ /* 0x000fe200078ec0ff */
[----:B------:R-:W-:Y:S01]  /*12010*/  IMAD.X R77, RZ, RZ, R7, P3 ;  /* 0x000000ffff4d7224 */ /* 0x000fe200018e0607 */
[----:B------:R-:W-:Y:S01]  /*12020*/  LOP3.LUT R60, R61, 0x380, RZ, 0xc0, !PT ;  /* 0x000003803d3c7812 */ /* 0x000fe200078ec0ff */
[----:B------:R-:W5:Y:S01]  /*12030*/  LD.E.128 R40, desc[UR40][R40.64] ;  /* 0x0000002828287980 */ /* 0x000f62000c101d00 */
[----:B------:R-:W-:Y:S02]  /*12040*/  LOP3.LUT R64, R65, 0x380, RZ, 0xc0, !PT ;  /* 0x0000038041407812 */ /* 0x000fe400078ec0ff */
[----:B------:R-:W-:Y:S01]  /*12050*/  LOP3.LUT R68, R69, 0x380, RZ, 0xc0, !PT ;  /* 0x0000038045447812 */ /* 0x000fe200078ec0ff */
[----:B------:R-:W5:Y:S01]  /*12060*/  LD.E.128 R44, desc[UR40][R44.64] ;  /* 0x000000282c2c7980 */ /* 0x000f62000c101d00 */
[----:B------:R-:W-:Y:S02]  /*12070*/  LOP3.LUT R72, R73, 0x380, RZ, 0xc0, !PT ;  /* 0x0000038049487812 */ /* 0x000fe400078ec0ff */
[----:B------:R-:W-:Y:S01]  /*12080*/  SHF.R.U64 R15, R15, 0x3, RZ ;  /* 0x000000030f0f7819 */ /* 0x000fe200000012ff */
[----:B------:R-:W5:Y:S01]  /*12090*/  LD.E.128 R48, desc[UR40][R48.64] ;  /* 0x0000002830307980 */ /* 0x000f62000c101d00 */
[----:B------:R-:W-:-:S02]  /*120a0*/  LOP3.LUT R9, R11, 0x380, RZ, 0xc0, !PT ;  /* 0x000003800b097812 */ /* 0x000fc400078ec0ff */
[----:B------:R-:W-:Y:S02]  /*120b0*/  SHF.R.U64 R52, R52, 0x3, RZ ;  /* 0x0000000334347819 */ /* 0x000fe400000012ff */
[----:B------:R-:W-:Y:S02]  /*120c0*/  SHF.R.U64 R56, R56, 0x3, RZ ;  /* 0x0000000338387819 */ /* 0x000fe400000012ff */
[----:B------:R-:W-:Y:S02]  /*120d0*/  SHF.R.U64 R60, R60, 0x3, RZ ;  /* 0x000000033c3c7819 */ /* 0x000fe400000012ff */
[----:B------:R-:W-:Y:S02]  /*120e0*/  SHF.R.U64 R64, R64, 0x3, RZ ;  /* 0x0000000340407819 */ /* 0x000fe400000012ff */
[----:B------:R-:W-:Y:S02]  /*120f0*/  SHF.R.U64 R68, R68, 0x3, RZ ;  /* 0x0000000344447819 */ /* 0x000fe400000012ff */
[----:B------:R-:W-:-:S02]  /*12100*/  SHF.R.U64 R72, R72, 0x3, RZ ;  /* 0x0000000348487819 */ /* 0x000fc400000012ff */
        /* <DEDUP_REMOVED lines=17> */
[----:B----4-:R-:W-:Y:S01]  /*12220*/  ISETP.NE.AND P3, PT, R83, 0x1, PT ;  /* 0x000000015300780c */ /* 0x010fe20003f65270 */
[----:B------:R-:W-:Y:S01]  /*12230*/  IMAD.WIDE.U32 R6, R0, UR4, RZ ;  /* 0x0000000400067c25 */ /* 0x000fe2000f8e00ff */
[----:B------:R-:W-:Y:S01]  /*12240*/  LOP3.LUT R21, R21, 0xfffffff8, RZ, 0xc0, !PT ;  /* 0xfffffff815157812 */ /* 0x000fe200078ec0ff */
[----:B------:R-:W1:Y:S01]  /*12250*/  LDC R0, c[0x0][0xbc8] ;  /* 0x0002f200ff007b82 */ /* 0x000e620000000800 */
        /* <DEDUP_REMOVED lines=17> */
[-C--:B-1----:R-:W-:Y:S02]  /*12370*/  ISETP.GE.AND P1, PT, R219, R0.reuse, PT ;  /* 0x00000000db00720c */ /* 0x082fe40003f26270 */
        /* <DEDUP_REMOVED lines=25> */
[----:B------:R-:W-:Y:S01]  /*12510*/  @!PT LDS RZ, [RZ] ;  /* 0x00000000fffff984 */ /* 0x000fe20000000800 */
[----:B------:R-:W-:Y:S01]  /*12520*/  @!PT LDS RZ, [RZ] ;  /* 0x00000000fffff984 */ /* 0x000fe20000000800 */
[----:B------:R-:W-:Y:S01]  /*12530*/  @!PT LDS RZ, [RZ] ;  /* 0x00000000fffff984 */ /* 0x000fe20000000800 */
[----:B------:R-:W-:Y:S01]  /*12540*/  @!PT LDS RZ, [RZ] ;  /* 0x00000000fffff984 */ /* 0x000fe20000000800 */
[----:B------:R1:W-:Y:S06]  /*12550*/  MEMBAR.ALL.CTA ;  /* 0x0000000000007992 */ /* 0x0003ec0000008000 */
[----:B-1----:R-:W1:Y:S01]  /*12560*/  FENCE.VIEW.ASYNC.S ;  /* 0x00000000000073c6 */ /* 0x002e620000000000 */
[----:B------:R-:W-:Y:S01]  /*12570*/  IMAD R82, R4, R83, RZ ;  /* 0x0000005304527224 */ /* 0x000fe200078e02ff */
[----:B------:R-:W-:Y:S01]  /*12580*/  SEL R4, RZ, 0xffffffff, P0 ;  /* 0xffffffffff047807 */ /* 0x000fe20000000000 */
[----:B------:R-:W-:Y:S01]  /*12590*/  IMAD.SHL.U32 R85, R21, 0x8, RZ ;  /* 0x0000000815557824 */ /* 0x000fe200078e00ff */
[----:B------:R-:W-:Y:S01]  /*125a0*/  ISETP.GE.AND P0, PT, R215, R0, PT ;  /* 0x00000000d700720c */ /* 0x000fe20003f06270 */
[----:B------:R-:W-:-:S02]  /*125b0*/  IMAD R80, R80, UR4, RZ ;  /* 0x0000000450507c24 */ /* 0x000fc4000f8e02ff */
        /* <DEDUP_REMOVED lines=30> */
[----:B-1----:R1:W-:Y:S01]  /*127a0*/  SYNCS.ARRIVE.TRANS64.RED.A1T0 RZ, [R4+URZ], RZ ;  /* 0x000000ff04ff79a7 */ /* 0x0023e2000810043f */
[----:B------:R-:W-:Y:S01]  /*127b0*/  LOP3.LUT R85, R84, R5, RZ, 0xfc, !PT ;  /* 0x0000000554557212 */ /* 0x000fe200078efcff */
[----:B------:R-:W-:Y:S02]  /*127c0*/  BSSY B1, `(.L_x_4428) ;  /* 0x000002a000017945 */ /* 0x000fe40003800000 */
[----:B------:R3:W4:Y:S01]  /*127d0*/  SHFL.IDX PT, R5, R87, RZ, 0x181f ;  /* 0x00181fff57057589 */ /* 0x00072200000e0000 */
[----:B--2---:R-:W-:-:S03]  /*127e0*/  SHF.R.S32.HI R152, RZ, 0x1f, R215 ;  /* 0x0000001fff987819 */ /* 0x004fc600000114d7 */
[----:B-1----:R3:W1:Y:S01]  /*127f0*/  SHFL.IDX PT, R4, R86, RZ, 0x181f ;  /* 0x00181fff56047589 */ /* 0x00266200000e0000 */
        /* <DEDUP_REMOVED lines=11> */
[----:B-1--4-:R-:W-:Y:S02]  /*128b0*/  @!P2 IMAD.WIDE R20, R188, 0x2, R4 ;  /* 0x00000002bc14a825 */ /* 0x012fe400078e0204 */
        /* <DEDUP_REMOVED lines=10> */
[CC--:B-1----:R-:W-:Y:S02]  /*12960*/  @!P1 LEA R20, P6, R216.reuse, R4.reuse, 0x1 ;  /* 0x00000004d8149211 */ /* 0x0c2fe400078c08ff */
[----:B------:R-:W-:Y:S02]  /*12970*/  SHF.R.S32.HI R9, RZ, 0x1f, R89 ;  /* 0x0000001fff097819 */ /* 0x000fe40000011459 */
[-C--:B------:R-:W-:Y:S02]  /*12980*/  @!P1 LEA.HI.X R21, R216, R5.reuse, R156, 0x1, P6 ;  /* 0x00000005d8159211 */ /* 0x080fe400030f0c9c */
[-C--:B--2---:R-:W-:Y:S02]  /*12990*/  @!P0 LEA R6, P5, R217, R4.reuse, 0x1 ;  /* 0x00000004d9068211 */ /* 0x084fe400078a08ff */
        /* <DEDUP_REMOVED lines=12> */
.L_x_4429:
[----:B------:R-:W-:Y:S05]  /*12a60*/  BSYNC B1 ;  /* 0x0000000000017941 */ /* 0x000fea0003800000 */
.L_x_4428:
[----:B------:R-:W-:Y:S01]  /*12a70*/  VIADD R3, R3, 0x20 ;  /* 0x0000002003037836 */ /* 0x000fe20000000000 */
[----:B---34-:R2:W3:Y:S04]  /*12a80*/  SHFL.IDX PT, R5, R87, 0x1, 0x181f ;  /* 0x00381f0057057f89 */ /* 0x0184e800000e0000 */
[----:B------:R-:W-:Y:S01]  /*12a90*/  ISETP.GE.AND P0, PT, R3, R82, PT ;  /* 0x000000520300720c */ /* 0x000fe20003f06270 */
[----:B-1----:R2:W1:-:S12]  /*12aa0*/  SHFL.IDX PT, R4, R86, 0x1, 0x181f ;  /* 0x00381f0056047f89 */ /* 0x00245800000e0000 */
[----:B--2---:R-:W-:Y:S05]  /*12ab0*/  @P0 BRA `(.L_x_4430) ;  /* 0x0000002800440947 */ /* 0x004fea0003800000 */
[-C--:B------:R-:W-:Y:S02]  /*12ac0*/  ISETP.GE.AND P5, PT, R219, R0.reuse, PT ;  /* 0x00000000db00720c */ /* 0x080fe40003fa6270 */
[-C--:B------:R-:W-:Y:S02]  /*12ad0*/  ISETP.GE.AND P6, PT, R188, R0.reuse, PT ;  /* 0x00000000bc00720c */ /* 0x080fe40003fc6270 */
[-C--:B------:R-:W-:Y:S02]  /*12ae0*/  ISETP.GE.AND P4, PT, R218, R0.reuse, PT ;  /* 0x00000000da00720c */ /* 0x080fe40003f86270 */
[-C--:B------:R-:W-:Y:S02]  /*12af0*/  ISETP.GE.AND P2, PT, R216, R0.reuse, PT ;  /* 0x00000000d800720c */ /* 0x080fe40003f46270 */
[----:B------:R-:W-:Y:S02]  /*12b00*/  ISETP.GE.AND P3, PT, R217, R0, PT ;  /* 0x00000000d900720c */ /* 0x000fe40003f66270 */
[----:B------:R-:W-:-:S03]  /*12b10*/  LOP3.LUT P0, RZ, R84, 0x40, RZ, 0xc0, !PT ;  /* 0x0000004054ff7812 */ /* 0x000fc6000780c0ff */
[C---:B-1---5:R-:W-:Y:S02]  /*12b20*/  @!P5 LEA R8, P1, R219.reuse, R4, 0x1 ;  /* 0x00000004db08d211 */ /* 0x062fe400078208ff */
[----:B---3--:R-:W-:Y:S02]  /*12b30*/  @!P6 IMAD.WIDE R6, R188, 0x2, R4 ;  /* 0x00000002bc06e825 */ /* 0x008fe400078e0204 */
[----:B------:R-:W-:Y:S02]  /*12b40*/  @!P5 LEA.HI.X R9, R219, R5, R159, 0x1, P1 ;  /* 0x00000005db09d211 */ /* 0x000fe400008f0c9f */
[----:B------:R-:W-:Y:S01]  /*12b50*/  ISETP.GE.AND P1, PT, R215, R0, PT ;  /* 0x00000000d700720c */ /* 0x000fe20003f26270 */
[----:B------:R1:W-:Y:S01]  /*12b60*/  @!P6 ST.E.128 desc[UR40][R6.64], R12 ;  /* 0x0000000c0600e985 */ /* 0x0003e2000c101d28 */
[----:B------:R-:W-:-:S03]  /*12b70*/  SHF.R.S32.HI R0, RZ, 0x1f, R83 ;  /* 0x0000001fff007819 */ /* 0x000fc60000011453 */
[----:B------:R2:W-:Y:S01]  /*12b80*/  @!P5 ST.E.128 desc[UR40][R8.64], R28 ;  /* 0x0000001c0800d985 */ /* 0x0005e2000c101d28 */
[----:B-1----:R-:W-:-:S04]  /*12b90*/  @!P4 LEA R6, P6, R218, R4, 0x1 ;  /* 0x00000004da06c211 */ /* 0x002fc800078c08ff */
[-C--:B------:R-:W-:Y:S02]  /*12ba0*/  @!P4 LEA.HI.X R7, R218, R5.reuse, R158, 0x1, P6 ;  /* 0x00000005da07c211 */ /* 0x080fe400030f0c9e */
[CC--:B------:R-:W-:Y:S02]  /*12bb0*/  @!P2 LEA R10, P6, R216.reuse, R4.reuse, 0x1 ;  /* 0x00000004d80aa211 */ /* 0x0c0fe400078c08ff */
[CC--:B--2---:R-:W-:Y:S01]  /*12bc0*/  @!P3 LEA R8, P5, R217.reuse, R4.reuse, 0x1 ;  /* 0x00000004d908b211 */ /* 0x0c4fe200078a08ff */
        /* <DEDUP_REMOVED lines=18> */
.L_x_4427:
[----:B------:R-:W4:Y:S01]  /*12cf0*/  LDL R10, [R1+0x7c] ;  /* 0x00007c00010a7983 */ /* 0x000f220000100800 */
[----:B-1-3--:R-:W1:Y:S01]  /*12d00*/  LDC R9, c[0x0][0xce8] ;  /* 0x00033a00ff097b82 */ /* 0x00ae620000000800 */
[----:B------:R-:W-:Y:S01]  /*12d10*/  ULDC.64 UR4, c[0x0][0xc08] ;  /* 0x0003020000047ab9 */ /* 0x000fe20000000a00 */
[----:B------:R-:W-:Y:S01]  /*12d20*/  IMAD R11, R212, 0x40, R191 ;  /* 0x00000040d40b7824 */ /* 0x000fe200078e02bf */
[----:B------:R-:W-:Y:S01]  /*12d30*/  BSSY B1, `(.L_x_4431) ;  /* 0x00000f0000017945 */ /* 0x000fe20003800000 */
[----:B------:R-:W-:Y:S01]  /*12d40*/  IMAD R3, R5, UR4, RZ ;  /* 0x0000000405037c24 */ /* 0x000fe2000f8e02ff */
[----:B------:R-:W-:Y:S01]  /*12d50*/  SHF.R.S32.HI R21, RZ, 0x1f, R222 ;  /* 0x0000001fff157819 */ /* 0x000fe200000114de */
[C---:B------:R-:W-:Y:S01]  /*12d60*/  IMAD.WIDE.U32 R6, R0.reuse, UR4, RZ ;  /* 0x0000000400067c25 */ /* 0x040fe2000f8e00ff */
[----:B--2---:R-:W-:Y:S02]  /*12d70*/  SHF.R.S32.HI R152, RZ, 0x1f, R223 ;  /* 0x0000001fff987819 */ /* 0x004fe400000114df */
        /* <DEDUP_REMOVED lines=14> */
[----:B-1----:R-:W-:Y:S01]  /*12e60*/  ISETP.NE.AND P0, PT, R9, 0x1, PT ;  /* 0x000000010900780c */ /* 0x002fe20003f05270 */
        /* <DEDUP_REMOVED lines=18> */
[----:B------:R-:W2:Y:S01]  /*12f90*/  @P0 LDC R0, c[0x0][0xcf0] ;  /* 0x00033c00ff000b82 */ /* 0x000ea20000000800 */
        /* <DEDUP_REMOVED lines=44> */
[----:B----4-:R-:W-:-:S04]  /*13260*/  IMAD R3, R212, 0x40, R10 ;  /* 0x00000040d4037824 */ /* 0x010fc800078e020a */
[----:B-1----:R-:W-:-:S04]  /*13270*/  @P0 IMAD.HI.U32 R8, R3, R8, RZ ;  /* 0x0000000803080227 */ /* 0x002fc800078e00ff */
[----:B------:R-:W-:Y:S01]  /*13280*/  IMAD.MOV.U32 R5, RZ, RZ, R3 ;  /* 0x000000ffff057224 */ /* 0x000fe200078e0003 */
[----:B--2---:R-:W-:-:S05]  /*13290*/  @P0 SHF.R.U32.HI R5, RZ, R0, R8 ;  /* 0x00000000ff050219 */ /* 0x004fca0000011608 */
        /* <DEDUP_REMOVED lines=153> */
.L_x_4432:
[----:B------:R-:W-:Y:S05]  /*13c30*/  BSYNC B1 ;  /* 0x0000000000017941 */ /* 0x000fea0003800000 */
.L_x_4431:
        /* <DEDUP_REMOVED lines=33> */
[C---:B----4-:R-:W-:Y:S01]  /*13e50*/  @!P5 LEA R8, P6, R199.reuse, R24, 0x2 ;  /* 0x00000018c708d211 */ /* 0x050fe200078c10ff */
[----:B------:R1:W-:Y:S01]  /*13e60*/  @!P4 ST.E.64 desc[UR40][R6.64], R46 ;  /* 0x0000002e0600c985 */ /* 0x0003e2000c101b28 */
[----:B------:R-:W-:Y:S02]  /*13e70*/  ISETP.GE.AND P3, PT, R180, UR4, PT ;  /* 0x00000004b4007c0c */ /* 0x000fe4000bf66270 */
[----:B------:R-:W-:-:S02]  /*13e80*/  @!P5 LEA.HI.X R9, R199, R20, R200, 0x2, P6 ;  /* 0x00000014c709d211 */ /* 0x000fc400030f14c8 */
[----:B------:R-:W-:-:S03]  /*13e90*/  ISETP.GE.AND P4, PT, R178, UR4, PT ;  /* 0x00000004b2007c0c */ /* 0x000fc6000bf86270 */
[----:B------:R4:W-:Y:S01]  /*13ea0*/  @!P5 ST.E.64 desc[UR40][R8.64], R50 ;  /* 0x000000320800d985 */ /* 0x0009e2000c101b28 */
[CC--:B0-----:R-:W-:Y:S02]  /*13eb0*/  @!P0 LEA R4, P6, R197.reuse, R24.reuse, 0x2 ;  /* 0x00000018c5048211 */ /* 0x0c1fe400078c10ff */
[C---:B-1----:R-:W-:Y:S02]  /*13ec0*/  @!P1 LEA R6, P5, R192.reuse, R24, 0x2 ;  /* 0x00000018c0069211 */ /* 0x042fe400078a10ff */
        /* <DEDUP_REMOVED lines=24> */
[-C--:B-1----:R-:W-:Y:S01]  /*14050*/  @!P1 LEA R6, P3, R172, R24.reuse, 0x2 ;  /* 0x00000018ac069211 */ /* 0x082fe200078610ff */
        /* <DEDUP_REMOVED lines=70> */
.L_x_4424:
[----:B------:R-:W-:Y:S01]  /*144c0*/  ULDC.64 UR6, c[0x0][0xd08] ;  /* 0x0003420000067ab9 */ /* 0x000fe20000000a00 */
[----:B------:R-:W-:Y:S01]  /*144d0*/  ULDC.64 UR4, c[0x0][0xd00] ;  /* 0x0003400000047ab9 */ /* 0x000fe20000000a00 */
[----:B------:R-:W-:Y:S01]  /*144e0*/  ISETP.NE.U32.AND P1, PT, RZ, UR6, PT ;  /* 0x00000006ff007c0c */ /* 0x000fe2000bf25070 */
[----:B------:R-:W-:Y:S01]  /*144f0*/  IMAD.MOV.U32 R3, RZ, RZ, RZ ;  /* 0x000000ffff037224 */ /* 0x000fe200078e00ff */
[----:B------:R-:W-:Y:S02]  /*14500*/  ISETP.NE.U32.AND P0, PT, RZ, UR4, PT ;  /* 0x00000004ff007c0c */ /* 0x000fe4000bf05070 */
[----:B------:R-:W-:Y:S02]  /*14510*/  ISETP.NE.AND.EX P1, PT, RZ, UR7, PT, P1 ;  /* 0x00000007ff007c0c */ /* 0x000fe4000bf25310 */
[----:B-1----:R-:W-:Y:S02]  /*14520*/  IADD3 R4, P2, R213, UR4, RZ ;  /* 0x00000004d5047c10 */ /* 0x002fe4000ff5e0ff */
        /* <DEDUP_REMOVED lines=9> */
[----:B------:R-:W3:-:S12]  /*145c0*/  S2R R8, SR_TID.X ;  /* 0x0000000000087919 */ /* 0x000ed80000002100 */
[----:B------:R-:W4:Y:S01]  /*145d0*/  @!P2 LDC R211, c[0x0][0xbd4] ;  /* 0x0002f500ffd3ab82 */ /* 0x000f220000000800 */
[----:B---3--:R-:W-:Y:S01]  /*145e0*/  VIADD R30, R8, 0xffffff80 ;  /* 0xffffff80081e7836 */ /* 0x008fe20000000000 */
[----:B----4-:R-:W-:-:S04]  /*145f0*/  ISETP.GT.AND P2, PT, R211, 0x1, PT ;  /* 0x00000001d300780c */ /* 0x010fc80003f44270 */
[----:B------:R-:W-:Y:S01]  /*14600*/  ISETP.GT.AND P3, PT, R30, 0x3f, PT ;  /* 0x0000003f1e00780c */ /* 0x000fe20003f64270 */
[----:B-1----:R-:W-:-:S12]  /*14610*/  @P1 BRA `(.L_x_4433) ;  /* 0x0000000000101947 */ /* 0x002fd80003800000 */
[----:B------:R-:W-:Y:S05]  /*14620*/  @!P0 BRA `(.L_x_4433) ;  /* 0x00000000000c8947 */ /* 0x000fea0003800000 */
[----:B------:R-:W3:Y:S04]  /*14630*/  LDG.E R7, desc[UR40][R4.64] ;  /* 0x0000002804077981 */ /* 0x000ee8000c1e1900 */
[----:B-----5:R-:W3:Y:S02]  /*14640*/  LDG.E R0, desc[UR40][R4.64+0x4] ;  /* 0x0000042804007981 */ /* 0x020ee4000c1e1900 */
[----:B---3--:R-:W-:-:S07]  /*14650*/  IMAD.IADD R0, R0, 0x1, -R7 ;  /* 0x0000000100007824 */ /* 0x008fce00078e0a07 */
.L_x_4433:
[----:B------:R-:W3:Y:S01]  /*14660*/  LDL.LU R4, [R1+0x3c] ;  /* 0x00003c0001047983 */ /* 0x000ee20000300800 */
[----:B------:R-:W-:Y:S01]  /*14670*/  BSSY B1, `(.L_x_4434) ;  /* 0x0000037000017945 */ /* 0x000fe20003800000 */
[----:B------:R-:W-:Y:S02]  /*14680*/  SEL R27, R210, RZ, !P0 ;  /* 0x000000ffd21b7207 */ /* 0x000fe40004000000 */
[----:B-----5:R-:W-:Y:S02]  /*14690*/  SHF.R.S32.HI R26, RZ, 0x1f, R3 ;  /* 0x0000001fff1a7819 */ /* 0x020fe40000011403 */
[----:B---3--:R-:W-:Y:S01]  /*146a0*/  SEL R28, R4, RZ, !P0 ;  /* 0x000000ff041c7207 */ /* 0x008fe20004000000 */
[----:B------:R-:W-:Y:S06]  /*146b0*/  @P3 BRA `(.L_x_4435) ;  /* 0x0000000000c83947 */ /* 0x000fec0003800000 */
[----:B------:R-:W1:Y:S01]  /*146c0*/  S2R R5, SR_TID.X ;  /* 0x0000000000057919 */ /* 0x000e620000002100 */
[----:B------:R-:W3:Y:S01]  /*146d0*/  LDC R31, c[0x0][0xce8] ;  /* 0x00033a00ff1f7b82 */ /* 0x000ee20000000800 */
[----:B-1----:R-:W-:Y:S02]  /*146e0*/  IMAD R4, R212, 0x40, R5 ;  /* 0x00000040d4047824 */ /* 0x002fe400078e0205 */
[----:B---3--:R-:W-:Y:S02]  /*146f0*/  IMAD R5, R0, R31, RZ ;  /* 0x0000001f00057224 */ /* 0x008fe400078e02ff */
[----:B------:R-:W-:-:S05]  /*14700*/  VIADD R29, R4, 0xffffff80 ;  /* 0xffffff80041d7836 */ /* 0x000fca0000000000 */
        /* <DEDUP_REMOVED lines=13> */
[----:B------:R-:W2:Y:S08]  /*147e0*/  @P1 LDC R20, c[0x0][0xcec] ;  /* 0x00033b00ff141b82 */ /* 0x000eb00000000800 */
[----:B------:R-:W5:Y:S01]  /*147f0*/  @P1 LDC R33, c[0x0][0xcf0] ;  /* 0x00033c00ff211b82 */ /* 0x000f620000000800 */
[----:B---3--:R-:W-:-:S07]  /*14800*/  IMAD R11, R11, R27, RZ ;  /* 0x0000001b0b0b7224 */ /* 0x008fce00078e02ff */
[----:B-1----:R-:W1:Y:S01]  /*14810*/  @!P0 LDC R4, c[0x0][0xc50] ;  /* 0x00031400ff048b82 */ /* 0x002e620000000800 */
        /* <DEDUP_REMOVED lines=26> */
[----:B--2---:R-:W-:-:S05]  /*149c0*/  LEA.HI.X R5, R8, R5, R6, 0x2, P0 ;  /* 0x0000000508057211 */ /* 0x004fca00000f1406 */
[----:B------:R1:W-:Y:S02]  /*149d0*/  STG.E desc[UR40][R4.64], R7 ;  /* 0x0000000704007986 */ /* 0x0003e4000c101928 */
.L_x_4435:
[----:B------:R-:W-:Y:S05]  /*149e0*/  BSYNC B1 ;  /* 0x0000000000017941 */ /* 0x000fea0003800000 */
.L_x_4434:
[----:B------:R-:W-:Y:S05]  /*149f0*/  @P2 BRA `(.L_x_4430) ;  /* 0x0000000800742947 */ /* 0x000fea0003800000 */
[----:B------:R-:W3:Y:S01]  /*14a00*/  LDC R9, c[0x0][0xce8] ;  /* 0x00033a00ff097b82 */ /* 0x000ee20000000800 */
[----:B------:R-:W-:Y:S01]  /*14a10*/  ULDC.64 UR4, c[0x0][0xba0] ;  /* 0x0002e80000047ab9 */ /* 0x000fe20000000a00 */
[----:B-1----:R-:W-:Y:S01]  /*14a20*/  SHF.R.S32.HI R7, RZ, 0x1f, R30 ;  /* 0x0000001fff077819 */ /* 0x002fe2000001141e */
[----:B------:R-:W-:Y:S01]  /*14a30*/  IMAD R6, R26, UR4, RZ ;  /* 0x000000041a067c24 */ /* 0x000fe2000f8e02ff */
[----:B------:R-:W-:Y:S01]  /*14a40*/  BSSY B1, `(.L_x_4436) ;  /* 0x0000074000017945 */ /* 0x000fe20003800000 */
[----:B------:R-:W-:Y:S01]  /*14a50*/  IMAD.WIDE.U32 R4, R3, UR4, RZ ;  /* 0x0000000403047c25 */ /* 0x000fe2000f8e00ff */
[----:B------:R-:W-:Y:S02]  /*14a60*/  LEA.HI R7, R7, R30, RZ, 0x3 ;  /* 0x0000001e07077211 */ /* 0x000fe400078f18ff */
[----:B------:R-:W1:Y:S01]  /*14a70*/  LDC R21, c[0x0][0xbc8] ;  /* 0x0002f200ff157b82 */ /* 0x000e620000000800 */
        /* <DEDUP_REMOVED lines=18> */
[----:B------:R-:W-:Y:S01]  /*14ba0*/  VIADD R29, R188, 0x1c0 ;  /* 0x000001c0bc1d7836 */ /* 0x000fe20000000000 */
[----:B------:R-:W-:Y:S01]  /*14bb0*/  SHF.R.S32.HI R30, RZ, 0x1f, R31 ;  /* 0x0000001fff1e7819 */ /* 0x000fe2000001141f */
[----:B------:R-:W-:Y:S02]  /*14bc0*/  IMAD R8, R212, 0x40, R7 ;  /* 0x00000040d4087824 */ /* 0x000fe400078e0207 */
[----:B------:R-:W-:Y:S01]  /*14bd0*/  IMAD R3, R28, UR4, RZ ;  /* 0x000000041c037c24 */ /* 0x000fe2000f8e02ff */
[-C--:B-1----:R-:W-:Y:S01]  /*14be0*/  ISETP.GE.AND P1, PT, R219, R21.reuse, PT ;  /* 0x00000015db00720c */ /* 0x082fe20003f26270 */
[----:B------:R-:W-:Y:S01]  /*14bf0*/  IMAD.WIDE.U32 R4, R27, UR4, R4 ;  /* 0x000000041b047c25 */ /* 0x000fe2000f8e0004 */
[----:B------:R-:W-:-:S02]  /*14c00*/  ISETP.GE.AND P2, PT, R188, R21, PT ;  /* 0x00000015bc00720c */ /* 0x000fc40003f46270 */
[----:B------:R-:W-:Y:S01]  /*14c10*/  SHF.R.S32.HI R28, RZ, 0x1f, R29 ;  /* 0x0000001fff1c7819 */ /* 0x000fe2000001141d */
[----:B------:R-:W1:Y:S01]  /*14c20*/  @P0 LDC R11, c[0x0][0xcec] ;  /* 0x00033b00ff0b0b82 */ /* 0x000e620000000800 */
[----:B------:R-:W-:Y:S01]  /*14c30*/  IMAD R7, R27, UR5, R3 ;  /* 0x000000051b077c24 */ /* 0x000fe2000f8e0203 */
[----:B------:R-:W-:Y:S01]  /*14c40*/  ULDC.64 UR4, c[0x0][0xbe0] ;  /* 0x0002f80000047ab9 */ /* 0x000fe20000000a00 */
[----:B------:R-:W-:Y:S02]  /*14c50*/  IMAD.MOV.U32 R3, RZ, RZ, R8 ;  /* 0x000000ffff037224 */ /* 0x000fe400078e0008 */
[----:B------:R-:W-:Y:S02]  /*14c60*/  IMAD.IADD R5, R5, 0x1, R7 ;  /* 0x0000000105057824 */ /* 0x000fe400078e0207 */
[----:B------:R-:W-:Y:S01]  /*14c70*/  IMAD R27, R0, R9, RZ ;  /* 0x00000009001b7224 */ /* 0x000fe200078e02ff */
[----:B------:R-:W3:Y:S01]  /*14c80*/  @P0 LDC R13, c[0x0][0xcf0] ;  /* 0x00033c00ff0d0b82 */ /* 0x000ee20000000800 */
[----:B------:R-:W-:-:S02]  /*14c90*/  SEL R0, RZ, 0x1, P2 ;  /* 0x00000001ff007807 */ /* 0x000fc40001000000 */
[----:B------:R-:W-:Y:S01]  /*14ca0*/  ISETP.GE.AND P2, PT, R29, R21, PT ;  /* 0x000000151d00720c */ /* 0x000fe20003f46270 */
[----:B-1----:R-:W-:-:S05]  /*14cb0*/  @P0 IMAD.HI.U32 R6, R8, R11, RZ ;  /* 0x0000000b08060227 */ /* 0x002fca00078e00ff */
        /* <DEDUP_REMOVED lines=76> */
.L_x_4437:
[----:B------:R-:W-:Y:S05]  /*15180*/  BSYNC B1 ;  /* 0x0000000000017941 */ /* 0x000fea0003800000 */
.L_x_4436:
        /* <DEDUP_REMOVED lines=28> */
[-C--:B-1----:R-:W-:Y:S01]  /*15350*/  @P4 LEA R20, P6, R29, R4.reuse, 0x1 ;  /* 0x000000041d144211 */ /* 0x082fe200078c08ff */
[----:B------:R4:W-:Y:S01]  /*15360*/  @!P3 ST.E.128 desc[UR40][R6.64], RZ ;  /* 0x000000ff0600b985 */ /* 0x0009e2000c101d28 */
[----:B------:R-:W-:-:S02]  /*15370*/  @!P5 LEA R4, P0, R215, R4, 0x1 ;  /* 0x00000004d704d211 */ /* 0x000fc400078008ff */
[-C--:B------:R-:W-:Y:S02]  /*15380*/  @P4 LEA.HI.X R21, R29, R5.reuse, R28, 0x1, P6 ;  /* 0x000000051d154211 */ /* 0x080fe400030f0c1c */
[----:B------:R-:W-:-:S05]  /*15390*/  @!P5 LEA.HI.X R5, R215, R5, R32, 0x1, P0 ;  /* 0x00000005d705d211 */ /* 0x000fca00000f0c20 */
[----:B------:R4:W-:Y:S04]  /*153a0*/  @!P5 ST.E.128 desc[UR40][R4.64], RZ ;  /* 0x000000ff0400d985 */ /* 0x0009e8000c101d28 */
[----:B------:R4:W-:Y:S04]  /*153b0*/  @P2 ST.E.128 desc[UR40][R14.64], RZ ;  /* 0x000000ff0e002985 */ /* 0x0009e8000c101d28 */
[----:B------:R4:W-:Y:S02]  /*153c0*/  @P4 ST.E.128 desc[UR40][R20.64], RZ ;  /* 0x000000ff14004985 */ /* 0x0009e4000c101d28 */
.L_x_4430:
[----:B------:R-:W-:Y:S05]  /*153d0*/  BSYNC B0 ;  /* 0x0000000000007941 */ /* 0x000fea0003800000 */
.L_x_4423:
[----:B------:R-:W-:Y:S02]  /*153e0*/  ULDC UR4, c[0x0][0xd3c] ;  /* 0x00034f0000047ab9 */ /* 0x000fe40000000800 */
[----:B--2---:R-:W-:-:S13]  /*153f0*/  ISETP.GE.AND P0, PT, R155, UR4, PT ;  /* 0x000000049b007c0c */ /* 0x004fda000bf06270 */
[----:B------:R-:W-:Y:S05]  /*15400*/  @!P0 BRA `(.L_x_4438) ;  /* 0xfffffec000808947 */ /* 0x000fea000383ffff */
[----:B------:R-:W-:Y:S05]  /*15410*/  BRA `(.L_x_4316) ;  /* 0x000000a0005c7947 */ /* 0x000fea0003800000 */
.L_x_4314:
[----:B------:R-:W-:-:S08]  /*15420*/  NOP ;  /* 0x0000000000007918 */ /* 0x000fd00000000000 */
[----:B------:R-:W0:-:S00]  /*15430*/  USETMAXREG.DEALLOC.CTAPOOL 0x18 ;  /* 0x00000018000079c8 */ /* 0x000e0000080e0500 */
        /* <DEDUP_REMOVED lines=18> */
.L_x_4439:
        /* <DEDUP_REMOVED lines=43> */
.L_x_4443:
        /* <DEDUP_REMOVED lines=38> */
.L_x_4441:
        /* <DEDUP_REMOVED lines=20> */
.L_x_4444:
        /* <DEDUP_REMOVED lines=54> */
.L_x_4442:
[----:B------:R-:W-:Y:S01]  /*15f10*/  IMAD.U32 R2, RZ, RZ, UR6 ;  /* 0x00000006ff027e24 */ /* 0x000fe2000f8e00ff */
[----:B------:R0:W-:Y:S04]  /*15f20*/  STL [R1+0x4], RZ ;  /* 0x000004ff01007387 */ /* 0x0001e80000100800 */
[----:B------:R0:W-:Y:S04]  /*15f30*/  STL [R1+0x8], RZ ;  /* 0x000008ff01007387 */ /* 0x0001e80000100800 */
[----:B------:R0:W-:Y:S02]  /*15f40*/  STL [R1], R2 ;  /* 0x0000000201007387 */ /* 0x0001e40000100800 */
.L_x_4445:
        /* <DEDUP_REMOVED lines=10> */
.L_x_4440:
        /* <DEDUP_REMOVED lines=15> */
[----:B0-----:R-:W-:Y:S01]  /*160e0*/  IMAD.SHL.U32 R2, R4, 0x8, RZ ;  /* 0x0000000804027824 */ /* 0x001fe200078e00ff */
[----:B------:R-:W-:Y:S01]  /*160f0*/  LOP3.LUT R0, R0, 0x38, RZ, 0xc0, !PT ;  /* 0x0000003800007812 */ /* 0x000fe200078ec0ff */
[----:B------:R-:W-:Y:S01]  /*16100*/  ULDC.64 UR38, c[0x0][0x198] ;  /* 0x0000660000267ab9 */ /* 0x000fe20000000a00 */
[----:B------:R-:W-:Y:S01]  /*16110*/  LOP3.LUT R3, R3, 0x38, R6, 0x78, !PT ;  /* 0x0000003803037812 */ /* 0x000fe200078e7806 */
[----:B------:R-:W-:Y:S01]  /*16120*/  IMAD.SHL.U32 R6, R6, 0x10, RZ ;  /* 0x0000001006067824 */ /* 0x000fe200078e00ff */
[----:B------:R-:W-:-:S02]  /*16130*/  ULDC UR36, c[0x0][0xc] ;  /* 0x0000030000247ab9 */ /* 0x000fc40000000800 */
        /* <DEDUP_REMOVED lines=11> */
[----:B------:R-:W-:Y:S01]  /*161f0*/  STL [R1+0x20], R2 ;  /* 0x0000200201007387 */ /* 0x000fe20000100800 */
[----:B0-----:R-:W-:-:S03]  /*16200*/  LOP3.LUT R3, R0, 0x80, RZ, 0xfc, !PT ;  /* 0x0000008000037812 */ /* 0x001fc600078efcff */
[----:B------:R-:W-:Y:S01]  /*16210*/  STL [R1+0x10], RZ ;  /* 0x000010ff01007387 */ /* 0x000fe20000100800 */
[----:B------:R-:W-:-:S03]  /*16220*/  LOP3.LUT R3, R0, 0x140, RZ, 0xfc, !PT ;  /* 0x0000014000037812 */ /* 0x000fc600078efcff */
[----:B------:R0:W-:Y:S02]  /*16230*/  STL [R1+0x1c], R2 ;  /* 0x00001c0201007387 */ /* 0x0001e40000100800 */
[C---:B0-----:R-:W-:Y:S02]  /*16240*/  LOP3.LUT R2, R0.reuse, 0xc0, RZ, 0xfc, !PT ;  /* 0x000000c000027812 */ /* 0x041fe400078efcff */
[C---:B------:R-:W-:Y:S02]  /*16250*/  LOP3.LUT R2, R0.reuse, 0x180, RZ, 0xfc, !PT ;  /* 0x0000018000027812 */ /* 0x040fe400078efcff */
[----:B------:R-:W-:-:S07]  /*16260*/  LOP3.LUT R0, R0, 0x1c0, RZ, 0xfc, !PT ;  /* 0x000001c000007812 */ /* 0x000fce00078efcff */
.L_x_4618:
[----:B------:R-:W2:Y:S01]  /*16270*/  LDL R0, [R1+0xc] ;  /* 0x00000c0001007983 */ /* 0x000ea20000100800 */
[----:B------:R-:W2:Y:S01]  /*16280*/  LDC.64 R2, c[0x0][0xd88] ;  /* 0x00036200ff027b82 */ /* 0x000ea20000000a00 */
[----:B------:R-:W-:Y:S05]  /*16290*/  YIELD ;  /* 0x0000000000007946 */ /* 0x000fea0003800000 */
[----:B------:R-:W-:Y:S01]  /*162a0*/  ULDC.64 UR4, c[0x0][0xb20] ;  /* 0x0002c80000047ab9 */ /* 0x000fe20000000a00 */
[----:B-1----:R-:W-:Y:S02]  /*162b0*/  CS2R R8, SRZ ;  /* 0x0000000000087805 */ /* 0x002fe4000001ff00 */
[----:B------:R-:W-:Y:S01]  /*162c0*/  ISETP.NE.U32.AND P0, PT, RZ, UR4, PT ;  /* 0x00000004ff007c0c */ /* 0x000fe2000bf05070 */
[----:B------:R-:W-:Y:S01]  /*162d0*/  ULDC.64 UR10, c[0x0][0xb10] ;  /* 0x0002c400000a7ab9 */ /* 0x000fe20000000a00 */
[----:B------:R-:W-:Y:S01]  /*162e0*/  ULDC.64 UR8, c[0x0][0xb08] ;  /* 0x0002c20000087ab9 */ /* 0x000fe20000000a00 */
[----:B------:R-:W-:Y:S01]  /*162f0*/  ULDC.64 UR6, c[0x0][0xb00] ;  /* 0x0002c00000067ab9 */ /* 0x000fe20000000a00 */
[----:B--2---:R-:W-:-:S05]  /*16300*/  IMAD.WIDE R2, R0, 0x4, R2 ;  /* 0x0000000400027825 */ /* 0x004fca00078e0202 */
[----:B------:R-:W2:Y:S01]  /*16310*/  LDG.E R13, desc[UR40][R2.64] ;  /* 0x00000028020d7981 */ /* 0x000ea2000c1e1900 */
[----:B------:R-:W-:Y:S01]  /*16320*/  ISETP.NE.AND.EX P0, PT, RZ, UR5, PT, P0 ;  /* 0x00000005ff007c0c */ /* 0x000fe2000bf05300 */
[----:B------:R-:W-:Y:S01]  /*16330*/  IMAD.MOV.U32 R0, RZ, RZ, RZ ;  /* 0x000000ffff007224 */ /* 0x000fe200078e00ff */
[----:B0-2---:R-:W-:Y:S01]  /*16340*/  SHF.R.S32.HI R4, RZ, 0x1f, R13 ;  /* 0x0000001fff047819 */ /* 0x005fe2000001140d */
[----:B------:R-:W-:-:S10]  /*16350*/  IMAD.SHL.U32 R17, R13, 0x4, RZ ;  /* 0x000000040d117824 */ /* 0x000fd400078e00ff */
[C---:B------:R-:W-:Y:S01]  /*16360*/  @P0 LEA R2, P1, R13.reuse, UR4, 0x2 ;  /* 0x000000040d020c11 */ /* 0x040fe2000f8210ff */
[----:B------:R-:W-:Y:S03]  /*16370*/  STL [R1+0x30], R13 ;  /* 0x0000300d01007387 */ /* 0x000fe60000100800 */
[C-C-:B------:R-:W-:Y:S01]  /*16380*/  @P0 LEA.HI.X R3, R13.reuse, UR5, R4.reuse, 0x2, P1 ;  /* 0x000000050d030c11 */ /* 0x140fe200088f1404 */
[----:B------:R-:W-:Y:S01]  /*16390*/  ULDC.64 UR4, c[0x0][0xaf8] ;  /* 0x0002be0000047ab9 */ /* 0x000fe20000000a00 */
[----:B---3--:R-:W-:Y:S01]  /*163a0*/  SHF.L.U64.HI R14, R13, 0x2, R4 ;  /* 0x000000020d0e7819 */ /* 0x008fe20000010204 */
        /* <DEDUP_REMOVED lines=8> */
[----:B------:R-:W-:Y:S02]  /*16430*/  ISETP.NE.U32.AND P2, PT, RZ, UR8, PT ;  /* 0x00000008ff007c0c */ /* 0x000fe4000bf45070 */
[C---:B------:R-:W-:Y:S02]  /*16440*/  IADD3 R6, P5, R17.reuse, UR6, RZ ;  /* 0x0000000611067c10 */ /* 0x040fe4000ffbe0ff */
[----:B-1----:R-:W-:-:S02]  /*16450*/  IADD3 R2, P4, R17, UR4, RZ ;  /* 0x0000000411027c10 */ /* 0x002fc4000ff9e0ff */
[----:B------:R-:W-:Y:S02]  /*16460*/  ISETP.NE.AND.EX P3, PT, RZ, UR11, PT, P3 ;  /* 0x0000000bff007c0c */ /* 0x000fe4000bf65330 */
[C---:B------:R-:W-:Y:S02]  /*16470*/  IADD3.X R3, R14.reuse, UR5, RZ, P4, !PT ;  /* 0x000000050e037c10 */ /* 0x040fe4000a7fe4ff */
[----:B0-----:R-:W-:Y:S02]  /*16480*/  IADD3 R4, P4, R17, UR8, RZ ;  /* 0x0000000811047c10 */ /* 0x001fe4000ff9e0ff */
        /* <DEDUP_REMOVED lines=30> */
.L_x_4447:
        /* <DEDUP_REMOVED lines=17> */
.L_x_4448:
[----:B------:R-:W-:Y:S05]  /*16780*/  @!P0 BRA `(.L_x_4449) ;  /* 0x00000000000c8947 */ /* 0x000fea0003800000 */
[----:B------:R-:W2:Y:S04]  /*16790*/  LDG.E R8, desc[UR40][R6.64] ;  /* 0x0000002806087981 */ /* 0x000ea8000c1e1900 */
[----:B------:R-:W2:Y:S02]  /*167a0*/  LDG.E R6, desc[UR40][R6.64+0x4] ;  /* 0x0000042806067981 */ /* 0x000ea4000c1e1900 */
[----:B--2---:R-:W-:-:S07]  /*167b0*/  IMAD.IADD R8, R6, 0x1, -R8 ;  /* 0x0000000106087824 */ /* 0x004fce00078e0a08 */
.L_x_4449:
[----:B-----5:R-:W-:Y:S02]  /*167c0*/  IMAD.IADD R6, R8, 0x1, -R0 ;  /* 0x0000000108067824 */ /* 0x020fe400078e0a00 */
[----:B------:R-:W2:Y:S04]  /*167d0*/  @P2 LDG.E R0, desc[UR40][R4.64] ;  /* 0x0000002804002981 */ /* 0x000ea8000c1e1900 */
[----:B------:R-:W2:Y:S01]  /*167e0*/  @P2 LDG.E R4, desc[UR40][R4.64+0x4] ;  /* 0x0000042804042981 */ /* 0x000ea2000c1e1900 */
[----:B------:R-:W-:Y:S01]  /*167f0*/  LOP3.LUT R14, R10, 0xff, RZ, 0xc0, !PT ;  /* 0x000000ff0a0e7812 */ /* 0x000fe200078ec0ff */
[----:B------:R-:W-:Y:S01]  /*16800*/  BSSY B0, `(.L_x_4450) ;  /* 0x000002a000007945 */ /* 0x000fe20003800000 */
[----:B------:R-:W-:-:S03]  /*16810*/  SHF.R.U32.HI R10, RZ, 0x10, R10 ;  /* 0x00000010ff0a7819 */ /* 0x000fc6000001160a */
[----:B------:R3:W-:Y:S01]  /*16820*/  STL [R1+0x70], R14 ;  /* 0x0000700e01007387 */ /* 0x0007e20000100800 */
[----:B--2---:R-:W-:-:S04]  /*16830*/  @P2 IMAD.IADD R11, R4, 0x1, -R0 ;  /* 0x00000001040b2824 */ /* 0x004fc800078e0a00 */
[----:B01----:R-:W-:-:S04]  /*16840*/  IMAD.IADD R2, R6, 0x1, R11 ;  /* 0x0000000106027824 */ /* 0x003fc800078e020b */
[C---:B------:R-:W-:Y:S01]  /*16850*/  VIADD R0, R2.reuse, 0x3f ;  /* 0x0000003f02007836 */ /* 0x040fe20000000000 */
[----:B------:R-:W-:-:S04]  /*16860*/  ISETP.GE.AND P1, PT, R2, 0x1, PT ;  /* 0x000000010200780c */ /* 0x000fc80003f26270 */
[----:B------:R-:W-:-:S04]  /*16870*/  SHF.R.S32.HI R2, RZ, 0x1f, R0 ;  /* 0x0000001fff027819 */ /* 0x000fc80000011400 */
[----:B------:R-:W-:-:S04]  /*16880*/  LEA.HI R0, R2, R0, RZ, 0x6 ;  /* 0x0000000002007211 */ /* 0x000fc800078f30ff */
[----:B------:R-:W-:Y:S01]  /*16890*/  SHF.R.S32.HI R12, RZ, 0x6, R0 ;  /* 0x00000006ff0c7819 */ /* 0x000fe20000011400 */
[----:B------:R-:W-:-:S04]  /*168a0*/  IMAD.MOV.U32 R0, RZ, RZ, RZ ;  /* 0x000000ffff007224 */ /* 0x000fc800078e00ff */
[----:B------:R3:W-:Y:S01]  /*168b0*/  STL [R1+0x40], R12 ;  /* 0x0000400c01007387 */ /* 0x0007e20000100800 */
[----:B------:R-:W-:Y:S05]  /*168c0*/  @!P1 BRA `(.L_x_4451) ;  /* 0x0000000000749947 */ /* 0x000fea0003800000 */
        /* <DEDUP_REMOVED lines=29> */
.L_x_4451:
[----:B------:R-:W-:Y:S05]  /*16aa0*/  BSYNC B0 ;  /* 0x0000000000007941 */ /* 0x000fea0003800000 */
.L_x_4450:
[-C--:B------:R-:W-:Y:S01]  /*16ab0*/  IMAD R2, R14, R0.reuse, RZ ;  /* 0x000000000e027224 */ /* 0x080fe200078e02ff */
[----:B------:R-:W-:Y:S04]  /*16ac0*/  BSSY B0, `(.L_x_4452) ;  /* 0x00001b8000007945 */ /* 0x000fe80003800000 */
[C---:B------:R-:W-:Y:S01]  /*16ad0*/  VIADDMNMX R0, R2.reuse, R0, R12, PT ;  /* 0x0000000002007246 */ /* 0x040fe2000380010c */
[----:B------:R-:W-:-:S04]  /*16ae0*/  IMAD R2, R2, 0x40, -R6 ;  /* 0x0000004002027824 */ /* 0x000fc800078e0a06 */
[----:B------:R-:W-:Y:S01]  /*16af0*/  IMAD R6, R0, 0x40, -R6 ;  /* 0x0000004000067824 */ /* 0x000fe200078e0a06 */
[----:B------:R-:W-:-:S04]  /*16b00*/  VIMNMX R2, RZ, R2, !PT ;  /* 0x00000002ff027248 */ /* 0x000fc80007fe0100 */
        /* <DEDUP_REMOVED lines=17> */
[----:B---3--:R0:W1:Y:S02]  /*16c20*/  SHFL.IDX PT, R14, R3, RZ, 0x1f ;  /* 0x00001fff030e7589 */ /* 0x00806400000e0000 */
.L_x_4650:
[----:B-1----:R-:W-:Y:S02]  /*16c30*/  ISETP.NE.AND P0, PT, R14, RZ, PT ;  /* 0x000000ff0e00720c */ /* 0x002fe40003f05270 */
[----:B------:R-:W-:-:S11]  /*16c40*/  PLOP3.LUT P6, PT, PT, PT, PT, 0x8, 0x0 ;  /* 0x000000000000781c */ /* 0x000fd60003fce170 */
[----:B------:R-:W-:Y:S05]  /*16c50*/  @P0 BRA `(.L_x_4455) ;  /* 0x00000000000c0947 */ /* 0x000fea0003800000 */
[----:B------:R-:W-:-:S03]  /*16c60*/  UMOV UR4, 0xffffffff ;  /* 0xffffffff00047882 */ /* 0x000fc60000000000 */
[----:B------:R-:W-:Y:S05]  /*16c70*/  BRA.DIV UR4, `(.L_x_4456) ;  /* 0x0000009204487947 */ /* 0x000fea000b800000 */
[----:B------:R-:W-:-:S13]  /*16c80*/  ELECT P6, URZ, PT ;  /* 0x00000000003f782f */ /* 0x000fda00038c0000 */
.L_x_4455:
        /* <DEDUP_REMOVED lines=9> */
.L_x_4653:
[----:B------:R-:W-:Y:S05]  /*16d20*/  BSYNC B1 ;  /* 0x0000000000017941 */ /* 0x000fea0003800000 */
.L_x_4457:
        /* <DEDUP_REMOVED lines=12> */
.L_x_4654:
[----:B------:R-:W-:Y:S05]  /*16df0*/  BSYNC B2 ;  /* 0x0000000000027941 */ /* 0x000fea0003800000 */
.L_x_4461:
        /* <DEDUP_REMOVED lines=9> */
.L_x_4464:
[----:B------:R-:W-:Y:S05]  /*16e90*/  BSYNC B2 ;  /* 0x0000000000027941 */ /* 0x000fea0003800000 */
.L_x_4463:
        /* <DEDUP_REMOVED lines=13> */
.L_x_4465:
        /* <DEDUP_REMOVED lines=13> */
.L_x_4655:
[----:B------:R-:W-:Y:S05]  /*17040*/  BSYNC B2 ;  /* 0x0000000000027941 */ /* 0x000fea0003800000 */
.L_x_4466:
        /* <DEDUP_REMOVED lines=11> */
.L_x_4469:
[----:B------:R-:W-:Y:S05]  /*17100*/  BSYNC B2 ;  /* 0x0000000000027941 */ /* 0x000fea0003800000 */
.L_x_4468:
        /* <DEDUP_REMOVED lines=10> */
.L_x_4470:
        /* <DEDUP_REMOVED lines=15> */
.L_x_4471:
        /* <DEDUP_REMOVED lines=15> */
.L_x_4472:
        /* <DEDUP_REMOVED lines=15> */
.L_x_4473:
        /* <DEDUP_REMOVED lines=15> */
.L_x_4474:
        /* <DEDUP_REMOVED lines=15> */
.L_x_4475:
        /* <DEDUP_REMOVED lines=15> */
.L_x_4476:
        /* <DEDUP_REMOVED lines=15> */
.L_x_4477:
        /* <DEDUP_REMOVED lines=10> */
.L_x_4460:
[----:B------:R-:W-:Y:S05]  /*178e0*/  BSYNC B1 ;  /* 0x0000000000017941 */ /* 0x000fea0003800000 */
.L_x_4459:
        /* <DEDUP_REMOVED lines=13> */
.L_x_4497:
        /* <DEDUP_REMOVED lines=13> */
.L_x_4656:
[----:B------:R-:W-:Y:S05]  /*17a90*/  BSYNC B2 ;  /* 0x0000000000027941 */ /* 0x000fea0003800000 */
.L_x_4480:
        /* <DEDUP_REMOVED lines=9> */
.L_x_4483:
[----:B------:R-:W-:Y:S05]  /*17b30*/  BSYNC B2 ;  /* 0x0000000000027941 */ /* 0x000fea0003800000 */
.L_x_4482:
        /* <DEDUP_REMOVED lines=12> */
.L_x_4484:
        /* <DEDUP_REMOVED lines=13> */
.L_x_4657:
[----:B------:R-:W-:Y:S05]  /*17cd0*/  BSYNC B2 ;  /* 0x0000000000027941 */ /* 0x000fea0003800000 */
.L_x_4485:
        /* <DEDUP_REMOVED lines=11> */
.L_x_4488:
[----:B------:R-:W-:Y:S05]  /*17d90*/  BSYNC B2 ;  /* 0x0000000000027941 */ /* 0x000fea0003800000 */
.L_x_4487:
        /* <DEDUP_REMOVED lines=10> */
.L_x_4489:
        /* <DEDUP_REMOVED lines=15> */
.L_x_4490:
        /* <DEDUP_REMOVED lines=15> */
.L_x_4491:
        /* <DEDUP_REMOVED lines=15> */
.L_x_4492:
        /* <DEDUP_REMOVED lines=15> */
.L_x_4493:
        /* <DEDUP_REMOVED lines=15> */
.L_x_4494:
        /* <DEDUP_REMOVED lines=15> */
.L_x_4495:
        /* <DEDUP_REMOVED lines=15> */
.L_x_4496:
        /* <DEDUP_REMOVED lines=10> */
.L_x_4479:
[----:B------:R-:W-:Y:S05]  /*18570*/  BSYNC B1 ;  /* 0x0000000000017941 */ /* 0x000fea0003800000 */
.L_x_4478:
[----:B------:R-:W2:Y:S04]  /*18580*/  LDL.LU R8, [R1+0x10] ;  /* 0x0000100001087983 */ /* 0x000ea80000300800 */
[----:B0-----:R-:W3:Y:S01]  /*18590*/  LDL.LU R6, [R1+0x20] ;  /* 0x0000200001067983 */ /* 0x001ee20000300800 */
        /* <DEDUP_REMOVED lines=10> */
.L_x_4453:
[----:B------:R-:W-:Y:S05]  /*18640*/  BSYNC B0 ;  /* 0x0000000000007941 */ /* 0x000fea0003800000 */
.L_x_4452:
[----:B------:R2:W5:Y:S01]  /*18650*/  LDL R7, [R1+0x40] ;  /* 0x0000400001077983 */ /* 0x0005620000100800 */
[----:B------:R-:W-:Y:S05]  /*18660*/  @!P0 WARPSYNC.ALL ;  /* 0x0000000000008948 */ /* 0x000fea0003800000 */
[----:B------:R2:W-:Y:S01]  /*18670*/  STL [R1+0x44], RZ ;  /* 0x000044ff01007387 */ /* 0x0005e20000100800 */
[----:B------:R-:W-:Y:S01]  /*18680*/  BSSY B0, `(.L_x_4498) ;  /* 0x0000020000007945 */ /* 0x000fe20003800000 */
[----:B------:R-:W-:Y:S06]  /*18690*/  @!P0 BAR.SYNC.DEFER_BLOCKING 0xc, 0x180 ;  /* 0x0306000000008b1d */ /* 0x000fec0000010000 */
[----:B--2---:R-:W-:Y:S05]  /*186a0*/  @!P1 BRA `(.L_x_4499) ;  /* 0x0000000000749947 */ /* 0x004fea0003800000 */
[----:B------:R-:W-:-:S13]  /*186b0*/  ISETP.NE.AND P0, PT, R10, RZ, PT ;  /* 0x000000ff0a00720c */ /* 0x000fda0003f05270 */
[----:B------:R-:W2:Y:S02]  /*186c0*/  @!P0 LDC R10, c[0x0][0xae8] ;  /* 0x0002ba00ff0a8b82 */ /* 0x000ea40000000800 */
[----:B--2---:R-:W-:-:S04]  /*186d0*/  IABS R0, R10 ;  /* 0x0000000a00007213 */ /* 0x004fc80000000000 */
[----:B------:R-:W2:Y:S08]  /*186e0*/  I2F.RP R2, R0 ;  /* 0x0000000000027306 */ /* 0x000eb00000209400 */
[----:B--2---:R-:W2:Y:S02]  /*186f0*/  MUFU.RCP R2, R2 ;  /* 0x0000000200027308 */ /* 0x004ea40000001000 */
[----:B--2---:R-:W-:-:S06]  /*18700*/  VIADD R2, R2, 0xffffffe ;  /* 0x0ffffffe02027836 */ /* 0x004fcc0000000000 */
[----:B------:R-:W2:Y:S02]  /*18710*/  F2I.FTZ.U32.TRUNC.NTZ R3, R2 ;  /* 0x0000000200037305 */ /* 0x000ea4000021f000 */
[----:B--2---:R-:W-:-:S04]  /*18720*/  IMAD.MOV R2, RZ, RZ, -R3 ;  /* 0x000000ffff027224 */ /* 0x004fc800078e0a03 */
[----:B01----:R-:W-:Y:S02]  /*18730*/  IMAD R4, R2, R0, RZ ;  /* 0x0000000002047224 */ /* 0x003fe400078e02ff */
        /* <DEDUP_REMOVED lines=20> */
.L_x_4499:
[----:B------:R-:W-:Y:S05]  /*18880*/  BSYNC B0 ;  /* 0x0000000000007941 */ /* 0x000fea0003800000 */
.L_x_4498:
[----:B------:R-:W4:Y:S04]  /*18890*/  LDL R0, [R1+0x44] ;  /* 0x0000440001007983 */ /* 0x000f280000100800 */
[----:B--2---:R-:W4:Y:S01]  /*188a0*/  LDL R2, [R1+0x70] ;  /* 0x0000700001027983 */ /* 0x004f220000100800 */
[----:B------:R-:W-:Y:S01]  /*188b0*/  BSSY B7, `(.L_x_4500) ;  /* 0x00005b9000077945 */ /* 0x000fe20003800000 */
[----:B----4-:R-:W-:-:S05]  /*188c0*/  IMAD R2, R2, R0, RZ ;  /* 0x0000000002027224 */ /* 0x010fca00078e02ff */
[----:B-----5:R-:W-:Y:S01]  /*188d0*/  VIADDMNMX R0, R2, R0, R7, PT ;  /* 0x0000000002007246 */ /* 0x020fe20003800107 */
        /* <DEDUP_REMOVED lines=9> */
[----:B------:R-:W-:Y:S01]  /*18970*/  VOTEU.ANY UR4, UPT, PT ;  /* 0x0000000000047886 */ /* 0x000fe200038e0100 */
[----:B01----:R-:W0:Y:S01]  /*18980*/  LDC.64 R4, c[0x0][0xd60] ;  /* 0x00035800ff047b82 */ /* 0x003e220000000a00 */
[----:B------:R-:W2:Y:S02]  /*18990*/  FLO.U32 R0, UR4 ;  /* 0x0000000400007d00 */ /* 0x000ea400080e0000 */
[----:B--2---:R-:W-:-:S06]  /*189a0*/  ISETP.EQ.U32.AND P0, PT, R0, R2, PT ;  /* 0x000000020000720c */ /* 0x004fcc0003f02070 */
[----:B------:R-:W0:Y:S07]  /*189b0*/  POPC R2, UR4 ;  /* 0x0000000400027d09 */ /* 0x000e2e0008000000 */
[----:B0-----:R-:W2:Y:S04]  /*189c0*/  @P0 ATOMG.E.ADD.STRONG.GPU PT, R2, desc[UR40][R4.64], R2 ;  /* 0x00000002040209a8 */ /* 0x001ea800081ee1e8 */
[----:B--2---:R0:W1:Y:S02]  /*189d0*/  SHFL.IDX PT, R2, R2, R0, 0x1f ;  /* 0x00001f0002027589 */ /* 0x00406400000e0000 */
[----:B0-----:R-:W0:Y:S02]  /*189e0*/  S2R R0, SR_LTMASK ;  /* 0x0000000000007919 */ /* 0x001e240000003900 */
[----:B0-----:R-:W-:-:S06]  /*189f0*/  LOP3.LUT R0, R0, UR4, RZ, 0xc0, !PT ;  /* 0x0000000400007c12 */ /* 0x001fcc000f8ec0ff */
[----:B------:R-:W1:Y:S02]  /*18a00*/  POPC R0, R0 ;  /* 0x0000000000007309 */ /* 0x000e640000000000 */
[----:B-1----:R-:W-:-:S05]  /*18a10*/  IADD3 R0, R2, UR36, R0 ;  /* 0x0000002402007c10 */ /* 0x002fca000fffe000 */
[----:B------:R4:W-:Y:S01]  /*18a20*/  STL [R1], R0 ;  /* 0x0000000001007387 */ /* 0x0009e20000100800 */
[----:B------:R-:W-:Y:S05]  /*18a30*/  BRA `(.L_x_4502) ;  /* 0x0000005800807947 */ /* 0x000fea0003800000 */
.L_x_4501:
        /* <DEDUP_REMOVED lines=8> */
[----:B01----:R-:W-:Y:S02]  /*18ac0*/  IMAD.U32 R4, RZ, RZ, UR6 ;  /* 0x00000006ff047e24 */ /* 0x003fe4000f8e00ff */
[----:B------:R-:W0:Y:S01]  /*18ad0*/  LDC.64 R2, c[0x4][R2] ;  /* 0x0100000002027b82 */ /* 0x000e220000000a00 */
[----:B------:R-:W-:Y:S02]  /*18ae0*/  IMAD.U32 R5, RZ, RZ, UR7 ;  /* 0x00000007ff057e24 */ /* 0x000fe4000f8e00ff */
[----:B------:R-:W-:Y:S02]  /*18af0*/  IMAD.U32 R6, RZ, RZ, UR8 ;  /* 0x00000008ff067e24 */ /* 0x000fe4000f8e00ff */
[----:B------:R-:W-:-:S02]  /*18b00*/  IMAD.U32 R7, RZ, RZ, UR9 ;  /* 0x00000009ff077e24 */ /* 0x000fc4000f8e00ff */
[----:B------:R-:W-:Y:S02]  /*18b10*/  IMAD.U32 R10, RZ, RZ, UR4 ;  /* 0x00000004ff0a7e24 */ /* 0x000fe4000f8e00ff */
[----:B------:R-:W-:Y:S02]  /*18b20*/  IMAD.U32 R11, RZ, RZ, UR5 ;  /* 0x00000005ff0b7e24 */ /* 0x000fe4000f8e00ff */
[----:B------:R-:W-:Y:S02]  /*18b30*/  IMAD.MOV.U32 R8, RZ, RZ, 0x70 ;  /* 0x00000070ff087424 */ /* 0x000fe400078e00ff */
[----:B---3--:R-:W-:Y:S02]  /*18b40*/  IMAD.MOV.U32 R12, RZ, RZ, 0x1 ;  /* 0x00000001ff0c7424 */ /* 0x008fe400078e00ff */
[----:B------:R-:W-:-:S07]  /*18b50*/  IMAD.MOV.U32 R13, RZ, RZ, RZ ;  /* 0x000000ffff0d7224 */ /* 0x000fce00078e00ff */
[----:B------:R-:W-:-:S07]  /*18b60*/  LEPC R20, `(.L_x_4504) ;  /* 0x000000001014794e */ /* 0x000fce0000000000 */
[----:B0-----:R-:W-:Y:S05]  /*18b70*/  CALL.ABS.NOINC R2 ;  /* 0x0000000002007343 */ /* 0x001fea0003c00000 */
.L_x_4504:
[----:B------:R-:W-:Y:S05]  /*18b80*/  BSYNC B6 ;  /* 0x0000000000067941 */ /* 0x000fea0003800000 */
.L_x_4503:
        /* <DEDUP_REMOVED lines=9> */
[----:B01----:R-:W-:Y:S02]  /*18c20*/  IMAD.U32 R4, RZ, RZ, UR6 ;  /* 0x00000006ff047e24 */ /* 0x003fe4000f8e00ff */
[----:B------:R-:W-:Y:S02]  /*18c30*/  IMAD.U32 R5, RZ, RZ, UR7 ;  /* 0x00000007ff057e24 */ /* 0x000fe4000f8e00ff */
[----:B------:R-:W-:Y:S02]  /*18c40*/  IMAD.U32 R6, RZ, RZ, UR8 ;  /* 0x00000008ff067e24 */ /* 0x000fe4000f8e00ff */
[----:B------:R-:W-:-:S02]  /*18c50*/  IMAD.U32 R7, RZ, RZ, UR9 ;  /* 0x00000009ff077e24 */ /* 0x000fc4000f8e00ff */
[----:B------:R-:W-:Y:S02]  /*18c60*/  IMAD.U32 R10, RZ, RZ, UR4 ;  /* 0x00000004ff0a7e24 */ /* 0x000fe4000f8e00ff */
[----:B------:R-:W-:Y:S02]  /*18c70*/  IMAD.U32 R11, RZ, RZ, UR5 ;  /* 0x00000005ff0b7e24 */ /* 0x000fe4000f8e00ff */
[----:B------:R-:W-:Y:S02]  /*18c80*/  IMAD.MOV.U32 R8, RZ, RZ, 0x70 ;  /* 0x00000070ff087424 */ /* 0x000fe400078e00ff */
[----:B---3--:R-:W-:Y:S02]  /*18c90*/  IMAD.MOV.U32 R12, RZ, RZ, 0x1 ;  /* 0x00000001ff0c7424 */ /* 0x008fe400078e00ff */
[----:B--2---:R-:W-:-:S07]  /*18ca0*/  IMAD.MOV.U32 R13, RZ, RZ, RZ ;  /* 0x000000ffff0d7224 */ /* 0x004fce00078e00ff */
[----:B------:R-:W-:-:S07]  /*18cb0*/  LEPC R20, `(.L_x_4507) ;  /* 0x000000001014794e */ /* 0x000fce0000000000 */
[----:B----4-:R-:W-:Y:S05]  /*18cc0*/  CALL.ABS.NOINC R2 ;  /* 0x0000000002007343 */ /* 0x010fea0003c00000 */
.L_x_4507:
        /* <DEDUP_REMOVED lines=16> */
.L_x_4506:
[----:B------:R-:W-:Y:S05]  /*18dd0*/  BSYNC B6 ;  /* 0x0000000000067941 */ /* 0x000fea0003800000 */
.L_x_4505:
[----:B01----:R-:W2:Y:S01]  /*18de0*/  LDL.LU R4, [R1+0x24] ;  /* 0x0000240001047983 */ /* 0x003ea20000300800 */
[----:B------:R-:W-:-:S03]  /*18df0*/  ULDC.64 UR4, c[0x0][0xaf0] ;  /* 0x0002bc0000047ab9 */ /* 0x000fc60000000a00 */
[----:B------:R-:W4:Y:S01]  /*18e00*/  LDL R7, [R1+0x8] ;  /* 0x0000080001077983 */ /* 0x000f220000100800 */
[----:B------:R-:W-:-:S03]  /*18e10*/  ISETP.NE.U32.AND P0, PT, RZ, UR4, PT ;  /* 0x00000004ff007c0c */ /* 0x000fc6000bf05070 */
[----:B------:R-:W5:Y:S01]  /*18e20*/  LDL R0, [R1+0x48] ;  /* 0x0000480001007983 */ /* 0x000f620000100800 */
[----:B------:R-:W-:-:S13]  /*18e30*/  ISETP.NE.AND.EX P0, PT, RZ, UR5, PT, P0 ;  /* 0x00000005ff007c0c */ /* 0x000fda000bf05300 */
[----:B------:R-:W-:-:S04]  /*18e40*/  @P0 IADD3 R2, P1, R17, UR4, RZ ;  /* 0x0000000411020c10 */ /* 0x000fc8000ff3e0ff */
[----:B--2---:R-:W-:Y:S01]  /*18e50*/  @P0 IADD3.X R3, R4, UR5, RZ, P1, !PT ;  /* 0x0000000504030c10 */ /* 0x004fe20008ffe4ff */
        /* <DEDUP_REMOVED lines=15> */
[----:B---3--:R0:W1:Y:S02]  /*18f50*/  SHFL.IDX PT, R14, R4, RZ, 0x1f ;  /* 0x00001fff040e7589 */ /* 0x00806400000e0000 */
.L_x_4660:
        /* <DEDUP_REMOVED lines=11> */
.L_x_4663:
        /* <DEDUP_REMOVED lines=24> */
.L_x_4511:
[----:B-1----:R-:W2:Y:S01]  /*19190*/  LDL R2, [R1+0x1c] ;  /* 0x00001c0001027983 */ /* 0x002ea20000100800 */
[----:B0-----:R-:W-:Y:S01]  /*191a0*/  IMAD R0, R19, 0x8, R18 ;  /* 0x0000000813007824 */ /* 0x001fe200078e0212 */
[----:B--2---:R-:W-:-:S04]  /*191b0*/  SHF.L.U32 R2, R2, 0x1f, RZ ;  /* 0x0000001f02027819 */ /* 0x004fc800000006ff */
[----:B------:R-:W0:Y:S02]  /*191c0*/  SYNCS.PHASECHK.TRANS64.TRYWAIT P0, [R0+URZ+0x38840], R2 ;  /* 0x03884002000075a7 */ /* 0x000e24000800017f */
[----:B0-----:R-:W-:Y:S05]  /*191d0*/  @!P0 BRA `(.L_x_4512) ;  /* 0x0000006c00c88947 */ /* 0x001fea0003800000 */
.L_x_4664:
        /* <DEDUP_REMOVED lines=11> */
.L_x_4513:
        /* <DEDUP_REMOVED lines=24> */
.L_x_4509:
[----:B0-----:R-:W2:Y:S04]  /*19410*/  LDL.LU R4, [R1+0x30] ;  /* 0x0000300001047983 */ /* 0x001ea80000300800 */
[----:B------:R-:W3:Y:S04]  /*19420*/  LDL.LU R3, [R1+0x50] ;  /* 0x0000500001037983 */ /* 0x000ee80000300800 */
[----:B-1----:R-:W4:Y:S01]  /*19430*/  LDL R2, [R1+0x38] ;  /* 0x0000380001027983 */ /* 0x002f220000100800 */
        /* <DEDUP_REMOVED lines=10> */
[----:B------:R4:W-:Y:S02]  /*194e0*/  STL [R1+0x3c], R0 ;  /* 0x00003c0001007387 */ /* 0x0009e40000100800 */
        /* <DEDUP_REMOVED lines=20> */
.L_x_4515:
[----:B------:R-:W-:Y:S05]  /*19630*/  BSYNC B6 ;  /* 0x0000000000067941 */ /* 0x000fea0003800000 */
.L_x_4514:
[----:B------:R-:W2:Y:S01]  /*19640*/  LDL R10, [R1+0x4] ;  /* 0x00000400010a7983 */ /* 0x000ea20000100800 */
[----:B------:R-:W1:Y:S01]  /*19650*/  LDC R7, c[0x0][0x448] ;  /* 0x00011200ff077b82 */ /* 0x000e620000000800 */
[----:B------:R-:W-:Y:S01]  /*19660*/  ULDC.64 UR4, c[0x0][0x298] ;  /* 0x0000a60000047ab9 */ /* 0x000fe20000000a00 */
[----:B------:R-:W-:Y:S01]  /*19670*/  ULDC.64 UR6, c[0x0][0x280] ;  /* 0x0000a00000067ab9 */ /* 0x000fe20000000a00 */
[----:B------:R-:W3:Y:S04]  /*19680*/  LDL R4, [R1+0x58] ;  /* 0x0000580001047983 */ /* 0x000ee80000100800 */
[----:B------:R-:W4:Y:S04]  /*19690*/  LDL R9, [R1+0x38] ;  /* 0x0000380001097983 */ /* 0x000f280000100800 */
[----:B------:R-:W4:Y:S01]  /*196a0*/  LDL R8, [R1+0x60] ;  /* 0x0000600001087983 */ /* 0x000f220000100800 */
[----:B------:R-:W1:Y:S01]  /*196b0*/  S2R R2, SR_TID.X ;  /* 0x0000000000027919 */ /* 0x000e620000002100 */
[----:B0-----:R-:W0:Y:S02]  /*196c0*/  S2R R0, SR_TID.X ;  /* 0x0000000000007919 */ /* 0x001e240000002100 */
[----:B------:R-:W4:Y:S01]  /*196d0*/  LDL R6, [R1+0x3c] ;  /* 0x00003c0001067983 */ /* 0x000f220000100800 */
[----:B-1----:R-:W-:-:S13]  /*196e0*/  ISETP.NE.AND P0, PT, R7, 0x1, PT ;  /* 0x000000010700780c */ /* 0x002fda0003f05270 */
[----:B------:R-:W1:Y:S01]  /*196f0*/  @P0 LDC R3, c[0x0][0x450] ;  /* 0x00011400ff030b82 */ /* 0x000e620000000800 */
[----:B------:R-:W-:-:S04]  /*19700*/  LOP3.LUT R2, R2, 0x7f, RZ, 0xc0, !PT ;  /* 0x0000007f02027812 */ /* 0x000fc800078ec0ff */
[----:B------:R-:W-:Y:S01]  /*19710*/  SHF.R.U32.HI R2, RZ, 0x3, R2 ;  /* 0x00000003ff027819 */ /* 0x000fe20000011602 */
[----:B0-----:R-:W-:-:S05]  /*19720*/  IMAD.SHL.U32 R0, R0, 0x10, RZ ;  /* 0x0000001000007824 */ /* 0x001fca00078e00ff */
[----:B------:R-:W-:Y:S02]  /*19730*/  LOP3.LUT R0, R2, 0x70, R0, 0xf8, !PT ;  /* 0x0000007002007812 */ /* 0x000fe400078ef800 */
[----:B------:R-:W0:Y:S03]  /*19740*/  @P0 LDC R2, c[0x0][0x44c] ;  /* 0x00011300ff020b82 */ /* 0x000e260000000800 */
[----:B--2---:R-:W-:-:S04]  /*19750*/  IMAD R5, R10, 0x40, R0 ;  /* 0x000000400a057824 */ /* 0x004fc800078e0200 */
[----:B0-----:R-:W-:-:S04]  /*19760*/  @P0 IMAD.HI.U32 R2, R5, R2, RZ ;  /* 0x0000000205020227 */ /* 0x001fc800078e00ff */
[----:B------:R-:W-:Y:S01]  /*19770*/  IMAD.MOV.U32 R0, RZ, RZ, R5 ;  /* 0x000000ffff007224 */ /* 0x000fe200078e0005 */
[----:B-1----:R-:W-:Y:S01]  /*19780*/  @P0 SHF.R.U32.HI R0, RZ, R3, R2 ;  /* 0x00000003ff000219 */ /* 0x002fe20000011602 */
[----:B---3--:R-:W-:-:S04]  /*19790*/  IMAD R2, R4, UR4, RZ ;  /* 0x0000000404027c24 */ /* 0x008fc8000f8e02ff */
        /* <DEDUP_REMOVED lines=76> */
.L_x_4673:
        /* <DEDUP_REMOVED lines=12> */
.L_x_4517:
        /* <DEDUP_REMOVED lines=37> */
.L_x_4519:
[----:B------:R-:W-:Y:S05]  /*19f70*/  BSYNC B6 ;  /* 0x0000000000067941 */ /* 0x000fea0003800000 */
.L_x_4518:
[----:B-1----:R-:W2:Y:S01]  /*19f80*/  LDL.LU R5, [R1+0x38] ;  /* 0x0000380001057983 */ /* 0x002ea20000300800 */
[----:B------:R-:W0:Y:S01]  /*19f90*/  LDC R7, c[0x0][0x448] ;  /* 0x00011200ff077b82 */ /* 0x000e220000000800 */
[----:B------:R-:W-:Y:S02]  /*19fa0*/  ULDC.64 UR4, c[0x0][0x3d8] ;  /* 0x0000f60000047ab9 */ /* 0x000fe40000000a00 */
[----:B------:R-:W2:Y:S04]  /*19fb0*/  LDL.LU.64 R2, [R1+0x58] ;  /* 0x0000580001027983 */ /* 0x000ea80000300a00 */
[----:B------:R-:W3:Y:S04]  /*19fc0*/  LDL.LU R0, [R1+0x60] ;  /* 0x0000600001007983 */ /* 0x000ee80000300800 */
[----:B------:R-:W4:Y:S04]  /*19fd0*/  LDL.LU R4, [R1+0x3c] ;  /* 0x00003c0001047983 */ /* 0x000f280000300800 */
[----:B------:R-:W5:Y:S04]  /*19fe0*/  LDL.LU R6, [R1+0x30] ;  /* 0x0000300001067983 */ /* 0x000f680000300800 */
[----:B------:R-:W5:Y:S01]  /*19ff0*/  LDL.LU R8, [R1+0x14] ;  /* 0x0000140001087983 */ /* 0x000f620000300800 */
[----:B0-----:R-:W-:Y:S01]  /*1a000*/  ISETP.NE.AND P0, PT, R7, 0x1, PT ;  /* 0x000000010700780c */ /* 0x001fe20003f05270 */
[----:B------:R-:W0:Y:S02]  /*1a010*/  S2R R10, SR_TID.X ;  /* 0x00000000000a7919 */ /* 0x000e240000002100 */
[----:B0-----:R-:W-:-:S05]  /*1a020*/  IMAD.SHL.U32 R10, R10, 0x8, RZ ;  /* 0x000000080a0a7824 */ /* 0x001fca00078e00ff */
[----:B------:R-:W-:Y:S01]  /*1a030*/  LOP3.LUT R10, R10, 0x38, RZ, 0xc0, !PT ;  /* 0x000000380a0a7812 */ /* 0x000fe200078ec0ff */
[----:B--2---:R-:W-:-:S04]  /*1a040*/  IMAD.MOV.U32 R3, RZ, RZ, R5 ;  /* 0x000000ffff037224 */ /* 0x004fc800078e0005 */
        /* <DEDUP_REMOVED lines=8> */
[----:B------:R-:W1:Y:S02]  /*1a0d0*/  @P0 LDC R4, c[0x0][0x44c] ;  /* 0x00011300ff040b82 */ /* 0x000e640000000800 */
[----:B------:R-:W-:Y:S02]  /*1a0e0*/  IMAD.IADD R3, R3, 0x1, R0 ;  /* 0x0000000103037824 */ /* 0x000fe400078e0200 */
[----:B-----5:R-:W-:Y:S02]  /*1a0f0*/  IMAD.MOV.U32 R0, RZ, RZ, R6 ;  /* 0x000000ffff007224 */ /* 0x020fe400078e0006 */
[----:B-1----:R-:W-:-:S05]  /*1a100*/  @P0 IMAD.HI.U32 R4, R6, R4, RZ ;  /* 0x0000000406040227 */ /* 0x002fca00078e00ff */
[----:B0-----:R-:W-:-:S05]  /*1a110*/  @P0 SHF.R.U32.HI R0, RZ, R5, R4 ;  /* 0x00000005ff000219 */ /* 0x001fca0000011604 */
[----:B------:R-:W-:-:S04]  /*1a120*/  IMAD.MOV R4, RZ, RZ, -R0 ;  /* 0x000000ffff047224 */ /* 0x000fc800078e0a00 */
[----:B------:R-:W-:Y:S02]  /*1a130*/  IMAD R4, R7, R4, R6 ;  /* 0x0000000407047224 */ /* 0x000fe400078e0206 */
[----:B------:R-:W0:Y:S01]  /*1a140*/  S2R R6, SR_TID.X ;  /* 0x0000000000067919 */ /* 0x000e220000002100 */
        /* <DEDUP_REMOVED lines=8> */
[----:B------:R-:W-:Y:S02]  /*1a1d0*/  IMAD R0, R0, UR4, RZ ;  /* 0x0000000400007c24 */ /* 0x000fe4000f8e02ff */
[----:B0-----:R-:W-:-:S05]  /*1a1e0*/  IMAD.SHL.U32 R6, R6, 0x8, RZ ;  /* 0x0000000806067824 */ /* 0x001fca00078e00ff */
[----:B------:R-:W-:Y:S01]  /*1a1f0*/  LOP3.LUT R6, R6, 0x38, RZ, 0xc0, !PT ;  /* 0x0000003806067812 */ /* 0x000fe200078ec0ff */
[----:B------:R-:W-:Y:S01]  /*1a200*/  IMAD R4, R4, UR5, R0 ;  /* 0x0000000504047c24 */ /* 0x000fe2000f8e0200 */
[----:B------:R-:W-:Y:S02]  /*1a210*/  ULDC.64 UR4, c[0x0][0x390] ;  /* 0x0000e40000047ab9 */ /* 0x000fe40000000a00 */
[C---:B------:R-:W-:Y:S02]  /*1a220*/  LOP3.LUT R9, R6.reuse, 0x80, RZ, 0xfc, !PT ;  /* 0x0000008006097812 */ /* 0x040fe400078efcff */
[----:B------:R-:W-:Y:S02]  /*1a230*/  LOP3.LUT R6, R6, 0x40, RZ, 0xfc, !PT ;  /* 0x0000004006067812 */ /* 0x000fe400078efcff */
[----:B------:R-:W-:Y:S01]  /*1a240*/  LEA R0, P0, R2, UR4, 0x1 ;  /* 0x0000000402007c11 */ /* 0x000fe2000f8008ff */
[----:B------:R-:W-:Y:S02]  /*1a250*/  ULDC UR4, c[0x0][0x3b8] ;  /* 0x0000ee0000047ab9 */ /* 0x000fe40000000800 */
[----:B------:R-:W-:-:S02]  /*1a260*/  ISETP.GE.AND P1, PT, R6, UR4, PT ;  /* 0x0000000406007c0c */ /* 0x000fc4000bf26270 */
[----:B------:R-:W0:Y:S01]  /*1a270*/  S2R R6, SR_TID.X ;  /* 0x0000000000067919 */ /* 0x000e220000002100 */
[----:B------:R-:W-:Y:S02]  /*1a280*/  ISETP.GE.AND P3, PT, R10, UR4, PT ;  /* 0x000000040a007c0c */ /* 0x000fe4000bf66270 */
[----:B------:R-:W-:Y:S02]  /*1a290*/  ISETP.GE.AND P2, PT, R9, UR4, PT ;  /* 0x0000000409007c0c */ /* 0x000fe4000bf46270 */
[----:B------:R-:W-:-:S09]  /*1a2a0*/  LOP3.LUT R8, R8, 0xfffffff7, RZ, 0xc0, !PT ;  /* 0xfffffff708087812 */ /* 0x000fd200078ec0ff */
[----:B------:R-:W-:-:S04]  /*1a2b0*/  @P3 LOP3.LUT R8, R8, 0x8, RZ, 0xfc, !PT ;  /* 0x0000000808083812 */ /* 0x000fc800078efcff */
[----:B------:R-:W-:-:S04]  /*1a2c0*/  LOP3.LUT R8, R8, 0xfffffffd, RZ, 0xc0, !PT ;  /* 0xfffffffd08087812 */ /* 0x000fc800078ec0ff */
[----:B------:R-:W-:-:S04]  /*1a2d0*/  @P2 LOP3.LUT R8, R8, 0x2, RZ, 0xfc, !PT ;  /* 0x0000000208082812 */ /* 0x000fc800078efcff */
[----:B------:R-:W-:Y:S01]  /*1a2e0*/  LOP3.LUT R8, R8, 0xfffffffb, RZ, 0xc0, !PT ;  /* 0xfffffffb08087812 */ /* 0x000fe200078ec0ff */
[----:B0-----:R-:W-:-:S03]  /*1a2f0*/  IMAD.SHL.U32 R6, R6, 0x8, RZ ;  /* 0x0000000806067824 */ /* 0x001fc600078e00ff */
[----:B------:R-:W-:Y:S01]  /*1a300*/  @P1 LOP3.LUT R8, R8, 0x4, RZ, 0xfc, !PT ;  /* 0x0000000408081812 */ /* 0x000fe200078efcff */
[----:B------:R-:W-:Y:S01]  /*1a310*/  IMAD.IADD R4, R3, 0x1, R4 ;  /* 0x0000000103047824 */ /* 0x000fe200078e0204 */
[----:B------:R-:W-:-:S03]  /*1a320*/  LOP3.LUT R6, R6, 0x38, RZ, 0xc0, !PT ;  /* 0x0000003806067812 */ /* 0x000fc600078ec0ff */
[----:B------:R0:W-:Y:S01]  /*1a330*/  STL [R1+0x14], R8 ;  /* 0x0000140801007387 */ /* 0x0001e20000100800 */
[----:B------:R-:W-:Y:S02]  /*1a340*/  LEA.HI.X R4, R2, UR5, R4, 0x1, P0 ;  /* 0x0000000502047c11 */ /* 0x000fe400080f0c04 */
[C---:B0-----:R-:W-:Y:S02]  /*1a350*/  LOP3.LUT R8, R6.reuse, 0x100, RZ, 0xfc, !PT ;  /* 0x0000010006087812 */ /* 0x041fe400078efcff */
[----:B------:R-:W-:Y:S02]  /*1a360*/  LOP3.LUT R6, R6, 0xc0, RZ, 0xfc, !PT ;  /* 0x000000c006067812 */ /* 0x000fe400078efcff */
[----:B------:R-:W-:Y:S02]  /*1a370*/  ISETP.GE.AND P0, PT, R8, UR4, PT ;  /* 0x0000000408007c0c */ /* 0x000fe4000bf06270 */
[----:B------:R-:W0:Y:S01]  /*1a380*/  S2R R8, SR_TID.X ;  /* 0x0000000000087919 */ /* 0x000e220000002100 */
[----:B------:R-:W-:-:S02]  /*1a390*/  ISETP.GE.AND P5, PT, R6, UR4, PT ;  /* 0x0000000406007c0c */ /* 0x000fc4000bfa6270 */
[----:B------:R-:W1:Y:S01]  /*1a3a0*/  S2R R6, SR_TID.X ;  /* 0x0000000000067919 */ /* 0x000e620000002100 */
[----:B------:R-:W-:Y:S02]  /*1a3b0*/  SEL R5, RZ, 0x1, P3 ;  /* 0x00000001ff057807 */ /* 0x000fe40001800000 */
[----:B------:R-:W-:Y:S02]  /*1a3c0*/  SEL R3, RZ, 0x4, P2 ;  /* 0x00000004ff037807 */ /* 0x000fe40001000000 */
[----:B------:R-:W-:-:S04]  /*1a3d0*/  SEL R2, RZ, 0x2, P1 ;  /* 0x00000002ff027807 */ /* 0x000fc80000800000 */
[----:B------:R-:W-:Y:S02]  /*1a3e0*/  IADD3 R2, R3, R2, R5 ;  /* 0x0000000203027210 */ /* 0x000fe40007ffe005 */
[----:B------:R-:W-:Y:S02]  /*1a3f0*/  SEL R5, RZ, 0x10, P0 ;  /* 0x00000010ff057807 */ /* 0x000fe40000000000 */
[----:B------:R-:W-:Y:S01]  /*1a400*/  SEL R3, RZ, 0x8, P5 ;  /* 0x00000008ff037807 */ /* 0x000fe20002800000 */
[----:B0-----:R-:W-:Y:S02]  /*1a410*/  IMAD.SHL.U32 R8, R8, 0x8, RZ ;  /* 0x0000000808087824 */ /* 0x001fe400078e00ff */
[----:B-1----:R-:W-:-:S03]  /*1a420*/  IMAD.SHL.U32 R6, R6, 0x8, RZ ;  /* 0x0000000806067824 */ /* 0x002fc600078e00ff */
[----:B------:R-:W-:-:S04]  /*1a430*/  LOP3.LUT R8, R8, 0x38, RZ, 0xc0, !PT ;  /* 0x0000003808087812 */ /* 0x000fc800078ec0ff */
[----:B------:R-:W-:Y:S02]  /*1a440*/  LOP3.LUT R9, R8, 0x180, RZ, 0xfc, !PT ;  /* 0x0000018008097812 */ /* 0x000fe400078efcff */
[----:B------:R-:W-:Y:S02]  /*1a450*/  LOP3.LUT R6, R6, 0x38, RZ, 0xc0, !PT ;  /* 0x0000003806067812 */ /* 0x000fe400078ec0ff */
[----:B------:R-:W-:Y:S02]  /*1a460*/  ISETP.GE.AND P1, PT, R9, UR4, PT ;  /* 0x0000000409007c0c */ /* 0x000fe4000bf26270 */
[----:B------:R-:W-:Y:S02]  /*1a470*/  LOP3.LUT R8, R6, 0x140, RZ, 0xfc, !PT ;  /* 0x0000014006087812 */ /* 0x000fe400078efcff */
[----:B------:R-:W-:Y:S02]  /*1a480*/  IADD3 R2, R5, R2, R3 ;  /* 0x0000000205027210 */ /* 0x000fe40007ffe003 */
[----:B------:R-:W-:-:S02]  /*1a490*/  SEL R5, RZ, 0x40, P1 ;  /* 0x00000040ff057807 */ /* 0x000fc40000800000 */
[----:B------:R-:W-:Y:S02]  /*1a4a0*/  LOP3.LUT R6, R6, 0x1c0, RZ, 0xfc, !PT ;  /* 0x000001c006067812 */ /* 0x000fe400078efcff */
[----:B------:R-:W-:Y:S02]  /*1a4b0*/  ISETP.GE.AND P1, PT, R8, UR4, PT ;  /* 0x0000000408007c0c */ /* 0x000fe4000bf26270 */
[----:B------:R-:W-:Y:S02]  /*1a4c0*/  ISETP.GE.AND P2, PT, R6, UR4, PT ;  /* 0x0000000406007c0c */ /* 0x000fe4000bf46270 */
[----:B------:R-:W-:Y:S01]  /*1a4d0*/  SEL R3, RZ, 0x20, P1 ;  /* 0x00000020ff037807 */ /* 0x000fe20000800000 */
[----:B------:R-:W-:Y:S01]  /*1a4e0*/  UMOV UR4, 0xffffffff ;  /* 0xffffffff00047882 */ /* 0x000fe20000000000 */
[----:B------:R-:W-:Y:S02]  /*1a4f0*/  SEL R6, RZ, 0x80, P2 ;  /* 0x00000080ff067807 */ /* 0x000fe40001000000 */
[----:B------:R-:W-:-:S05]  /*1a500*/  IADD3 R5, R5, R2, R3 ;  /* 0x0000000205057210 */ /* 0x000fca0007ffe003 */
[----:B------:R-:W-:Y:S01]  /*1a510*/  IMAD.IADD R6, R5, 0x1, R6 ;  /* 0x0000000105067824 */ /* 0x000fe200078e0206 */
[----:B------:R-:W-:Y:S06]  /*1a520*/  BRA.DIV UR4, `(.L_x_4520) ;  /* 0x0000006204687947 */ /* 0x000fec000b800000 */
[----:B------:R-:W2:Y:S04]  /*1a530*/  LDL.LU R8, [R1+0x4c] ;  /* 0x00004c0001087983 */ /* 0x000ea80000300800 */
[----:B------:R-:W3:Y:S04]  /*1a540*/  LDL.LU R3, [R1+0x4] ;  /* 0x0000040001037983 */ /* 0x000ee80000300800 */
[----:B------:R-:W4:Y:S04]  /*1a550*/  LDL.LU R2, [R1+0x50] ;  /* 0x0000500001027983 */ /* 0x000f280000300800 */
[----:B------:R-:W5:Y:S04]  /*1a560*/  LDL.LU R12, [R1+0x14] ;  /* 0x00001400010c7983 */ /* 0x000f680000300800 */
[----:B------:R-:W5:Y:S04]  /*1a570*/  LDL R11, [R1+0x18] ;  /* 0x00001800010b7983 */ /* 0x000f680000100800 */
[----:B------:R-:W5:Y:S01]  /*1a580*/  LDL.LU R10, [R1+0x64] ;  /* 0x00006400010a7983 */ /* 0x000f620000300800 */
[----:B------:R-:W0:Y:S02]  /*1a590*/  S2R R13, SR_TID.X ;  /* 0x00000000000d7919 */ /* 0x000e240000002100 */
[----:B0-----:R-:W-:-:S05]  /*1a5a0*/  IMAD.SHL.U32 R13, R13, 0x8, RZ ;  /* 0x000000080d0d7824 */ /* 0x001fca00078e00ff */
[----:B------:R-:W-:Y:S01]  /*1a5b0*/  LOP3.LUT R13, R13, 0x38, RZ, 0xc0, !PT ;  /* 0x000000380d0d7812 */ /* 0x000fe200078ec0ff */
[----:B------:R-:W-:Y:S04]  /*1a5c0*/  SHFL.IDX PT, R14, R0, 0x1, 0x181f ;  /* 0x00381f00000e7f89 */ /* 0x000fe800000e0000 */
[----:B------:R-:W-:Y:S01]  /*1a5d0*/  SHFL.IDX PT, R9, R4, 0x1, 0x181f ;  /* 0x00381f0004097f89 */ /* 0x000fe200000e0000 */
[----:B--2---:R-:W-:-:S05]  /*1a5e0*/  IMAD R7, R8, R7, RZ ;  /* 0x0000000708077224 */ /* 0x004fca00078e02ff */
[-C--:B---3--:R-:W-:Y:S02]  /*1a5f0*/  ISETP.GE.AND P2, PT, R3, R7.reuse, PT ;  /* 0x000000070300720c */ /* 0x088fe40003f46270 */
[----:B----4-:R-:W-:Y:S02]  /*1a600*/  ISETP.GE.AND P3, PT, R2, R7, PT ;  /* 0x000000070200720c */ /* 0x010fe40003f66270 */
[----:B-----5:R-:W-:-:S04]  /*1a610*/  LOP3.LUT R12, R12, 0xfffffbff, RZ, 0xc0, !PT ;  /* 0xfffffbff0c0c7812 */ /* 0x020fc800078ec0ff */
[----:B------:R-:W-:-:S05]  /*1a620*/  @P1 LOP3.LUT R12, R12, 0x400, RZ, 0xfc, !PT ;  /* 0x000004000c0c1812 */ /* 0x000fca00078efcff */
[----:B------:R-:W-:Y:S02]  /*1a630*/  @!P2 LOP3.LUT R2, R5, 0x40, RZ, 0xc0, !PT ;  /* 0x000000400502a812 */ /* 0x000fe400078ec0ff */
[C---:B------:R-:W-:Y:S02]  /*1a640*/  LOP3.LUT P1, RZ, R12.reuse, 0x8, RZ, 0xc0, !PT ;  /* 0x000000080cff7812 */ /* 0x040fe4000782c0ff */
[C---:B------:R-:W-:Y:S02]  /*1a650*/  LOP3.LUT P4, RZ, R12.reuse, 0x2, RZ, 0xc0, !PT ;  /* 0x000000020cff7812 */ /* 0x040fe4000788c0ff */
[----:B------:R-:W-:Y:S02]  /*1a660*/  LOP3.LUT R12, R12, 0xfffffeff, RZ, 0xc0, !PT ;  /* 0xfffffeff0c0c7812 */ /* 0x000fe400078ec0ff */
[----:B------:R-:W-:Y:S02]  /*1a670*/  @!P2 SHF.R.U32.HI R2, RZ, 0x2, R2 ;  /* 0x00000002ff02a819 */ /* 0x000fe40000011602 */
[----:B------:R-:W-:-:S02]  /*1a680*/  @P3 LOP3.LUT R12, R12, 0x100, RZ, 0xfc, !PT ;  /* 0x000001000c0c3812 */ /* 0x000fc400078efcff */
[----:B------:R-:W-:Y:S02]  /*1a690*/  @!P2 ISETP.NE.U32.AND P3, PT, R2, RZ, PT ;  /* 0x000000ff0200a20c */ /* 0x000fe40003f65070 */
[----:B------:R-:W-:Y:S02]  /*1a6a0*/  @!P2 LOP3.LUT R2, R6, 0x80, RZ, 0xc0, !PT ;  /* 0x000000800602a812 */ /* 0x000fe400078ec0ff */
[----:B------:R-:W-:Y:S02]  /*1a6b0*/  LOP3.LUT R12, R12, 0xffffffdf, RZ, 0xc0, !PT ;  /* 0xffffffdf0c0c7812 */ /* 0x000fe400078ec0ff */
[----:B------:R-:W-:-:S07]  /*1a6c0*/  @!P2 SHF.R.U32.HI R2, RZ, 0x3, R2 ;  /* 0x00000003ff02a819 */ /* 0x000fce0000011602 */
[----:B------:R-:W-:Y:S02]  /*1a6d0*/  @P3 LOP3.LUT R12, R12, 0x20, RZ, 0xfc, !PT ;  /* 0x000000200c0c3812 */ /* 0x000fe400078efcff */
[----:B------:R-:W-:Y:S02]  /*1a6e0*/  @!P2 ISETP.NE.U32.AND P3, PT, R2, RZ, PT ;  /* 0x000000ff0200a20c */ /* 0x000fe40003f65070 */
[----:B------:R-:W0:Y:S04]  /*1a6f0*/  SHFL.IDX PT, R2, R0, RZ, 0x181f ;  /* 0x00181fff00027589 */ /* 0x000e2800000e0000 */
[----:B------:R-:W1:Y:S01]  /*1a700*/  SHFL.IDX PT, R8, R4, RZ, 0x181f ;  /* 0x00181fff04087589 */ /* 0x000e6200000e0000 */
[----:B------:R-:W-:Y:S02]  /*1a710*/  LOP3.LUT R12, R12, 0xfffffdff, RZ, 0xc0, !PT ;  /* 0xfffffdff0c0c7812 */ /* 0x000fe400078ec0ff */
[----:B0-----:R-:W-:-:S05]  /*1a720*/  @!P2 LEA R3, P6, R13, R2, 0x1 ;  /* 0x000000020d03a211 */ /* 0x001fca00078c08ff */
[----:B-1----:R-:W-:-:S05]  /*1a730*/  @!P2 IMAD.X R2, RZ, RZ, R8, P6 ;  /* 0x000000ffff02a224 */ /* 0x002fca00030e0608 */
[-C--:B------:R-:W-:Y:S02]  /*1a740*/  @!P2 LOP3.LUT R3, R3, R2.reuse, RZ, 0x3c, !PT ;  /* 0x000000020303a212 */ /* 0x080fe400078e3cff */
[----:B------:R-:W-:Y:S02]  /*1a750*/  @P3 LOP3.LUT R12, R12, 0x200, RZ, 0xfc, !PT ;  /* 0x000002000c0c3812 */ /* 0x000fe400078efcff */
[C---:B------:R-:W-:Y:S02]  /*1a760*/  @!P2 LOP3.LUT R2, R3.reuse, R2, RZ, 0x3c, !PT ;  /* 0x000000020302a212 */ /* 0x040fe400078e3cff */
[C---:B------:R-:W-:Y:S02]  /*1a770*/  LOP3.LUT P6, RZ, R12.reuse, 0x4, RZ, 0xc0, !PT ;  /* 0x000000040cff7812 */ /* 0x040fe400078cc0ff */
[----:B------:R-:W-:Y:S02]  /*1a780*/  @!P2 LOP3.LUT R3, R3, R2, RZ, 0x3c, !PT ;  /* 0x000000020303a212 */ /* 0x000fe400078e3cff */
[----:B------:R-:W-:-:S03]  /*1a790*/  LOP3.LUT P3, RZ, R12, 0x20, RZ, 0xc0, !PT ;  /* 0x000000200cff7812 */ /* 0x000fc6000786c0ff */
[----:B------:R-:W-:Y:S01]  /*1a7a0*/  @!P2 LDGSTS.E.BYPASS.LTC128B.128 [R11+0x26400], desc[UR40][R2.64], !P1 ;  /* 0x26400000020bafae */ /* 0x000fe2000c901d68 */
[----:B------:R-:W-:-:S05]  /*1a7b0*/  LOP3.LUT P1, RZ, R12, 0x400, RZ, 0xc0, !PT ;  /* 0x000004000cff7812 */ /* 0x000fca000782c0ff */
[----:B------:R-:W-:Y:S04]  /*1a7c0*/  @!P2 LDGSTS.E.BYPASS.LTC128B.128 [R11+0x28400], desc[UR40][R2.64+0x80], !P6 ;  /* 0x28400080020bafae */ /* 0x000fe8000f101d68 */
[----:B------:R-:W-:Y:S04]  /*1a7d0*/  @!P2 LDGSTS.E.BYPASS.LTC128B.128 [R11+0x2a400], desc[UR40][R2.64+0x100], !P4 ;  /* 0x2a400100020bafae */ /* 0x000fe8000e101d68 */
[----:B------:R-:W-:Y:S04]  /*1a7e0*/  @!P2 LDGSTS.E.BYPASS.LTC128B.128 [R11+0x2c400], desc[UR40][R2.64+0x180], !P5 ;  /* 0x2c400180020bafae */ /* 0x000fe8000e901d68 */
[----:B------:R-:W-:Y:S04]  /*1a7f0*/  @!P2 LDGSTS.E.BYPASS.LTC128B.128 [R11+0x2e400], desc[UR40][R2.64+0x200], !P0 ;  /* 0x2e400200020bafae */ /* 0x000fe8000c101d68 */
[----:B------:R-:W-:Y:S04]  /*1a800*/  @!P2 LDGSTS.E.BYPASS.LTC128B.128 [R11+0x30400], desc[UR40][R2.64+0x280], !P1 ;  /* 0x30400280020bafae */ /* 0x000fe8000c901d68 */
[----:B------:R-:W-:Y:S01]  /*1a810*/  @!P2 LDGSTS.E.BYPASS.LTC128B.128 [R11+0x32400], desc[UR40][R2.64+0x300], P3 ;  /* 0x32400300020bafae */ /* 0x000fe20009901d68 */
[----:B------:R-:W-:-:S13]  /*1a820*/  LOP3.LUT P3, RZ, R12, 0x200, RZ, 0xc0, !PT ;  /* 0x000002000cff7812 */ /* 0x000fda000786c0ff */
[----:B------:R0:W-:Y:S01]  /*1a830*/  @!P2 LDGSTS.E.BYPASS.LTC128B.128 [R11+0x34400], desc[UR40][R2.64+0x380], P3 ;  /* 0x34400380020bafae */ /* 0x0001e20009901d68 */
[----:B------:R-:W-:-:S13]  /*1a840*/  LOP3.LUT P3, RZ, R12, 0x100, RZ, 0xc0, !PT ;  /* 0x000001000cff7812 */ /* 0x000fda000786c0ff */
[----:B------:R-:W-:-:S05]  /*1a850*/  @!P3 LEA R14, P2, R13, R14, 0x1 ;  /* 0x0000000e0d0eb211 */ /* 0x000fca00078408ff */
[----:B------:R-:W-:Y:S01]  /*1a860*/  @!P3 IMAD.X R9, RZ, RZ, R9, P2 ;  /* 0x000000ffff09b224 */ /* 0x000fe200010e0609 */
[----:B------:R-:W-:Y:S02]  /*1a870*/  LOP3.LUT P2, RZ, R12, 0x8, RZ, 0xc0, !PT ;  /* 0x000000080cff7812 */ /* 0x000fe4000784c0ff */
[----:B------:R-:W-:Y:S01]  /*1a880*/  @!P3 LOP3.LUT R8, R5, 0x40, RZ, 0xc0, !PT ;  /* 0x000000400508b812 */ /* 0x000fe200078ec0ff */
[----:B0-----:R-:W-:Y:S02]  /*1a890*/  @!P3 IMAD.MOV.U32 R2, RZ, RZ, R14 ;  /* 0x000000ffff02b224 */ /* 0x001fe400078e000e */
        /* <DEDUP_REMOVED lines=37> */
[----:B------:R0:W-:Y:S04]  /*1aaf0*/  STL [R1+0x14], R12 ;  /* 0x0000140c01007387 */ /* 0x0001e80000100800 */
[----:B------:R0:W-:Y:S04]  /*1ab00*/  @!P2 LDGSTS.E.BYPASS.LTC128B.128 [R11+0x35400], desc[UR40][R2.64+0x380], P3 ;  /* 0x35400380020bafae */ /* 0x0001e80009901d68 */
[----:B------:R-:W1:Y:S04]  /*1ab10*/  SHFL.IDX PT, R4, R4, 0x3, 0x181f ;  /* 0x00781f0004047f89 */ /* 0x000e6800000e0000 */
[----:B------:R-:W2:Y:S02]  /*1ab20*/  SHFL.IDX PT, R0, R0, 0x3, 0x181f ;  /* 0x00781f0000007f89 */ /* 0x000ea400000e0000 */
.L_x_4683:
[----:B0-----:R-:W3:Y:S01]  /*1ab30*/  LDL.LU R2, [R1+0x68] ;  /* 0x0000680001027983 */ /* 0x001ee20000300800 */
[----:B------:R-:W-:Y:S01]  /*1ab40*/  BSSY B0, `(.L_x_4521) ;  /* 0x000001e000007945 */ /* 0x000fe20003800000 */
[----:B---3--:R-:W-:-:S13]  /*1ab50*/  ISETP.GE.AND P2, PT, R2, R7, PT ;  /* 0x000000070200720c */ /* 0x008fda0003f46270 */
[----:B------:R-:W-:Y:S05]  /*1ab60*/  @P2 BRA `(.L_x_4522) ;  /* 0x00000000006c2947 */ /* 0x000fea0003800000 */
[----:B------:R-:W3:Y:S04]  /*1ab70*/  LDL R3, [R1+0x14] ;  /* 0x0000140001037983 */ /* 0x000ee80000100800 */
[----:B------:R-:W4:Y:S01]  /*1ab80*/  LDL R8, [R1+0x18] ;  /* 0x0000180001087983 */ /* 0x000f220000100800 */
[----:B------:R-:W-:Y:S02]  /*1ab90*/  LOP3.LUT R5, R5, 0x40, RZ, 0xc0, !PT ;  /* 0x0000004005057812 */ /* 0x000fe400078ec0ff */
[----:B------:R-:W-:Y:S01]  /*1aba0*/  LOP3.LUT R6, R6, 0x80, RZ, 0xc0, !PT ;  /* 0x0000008006067812 */ /* 0x000fe200078ec0ff */
[----:B------:R-:W0:Y:S01]  /*1abb0*/  S2R R2, SR_TID.X ;  /* 0x0000000000027919 */ /* 0x000e220000002100 */
[----:B------:R-:W-:Y:S02]  /*1abc0*/  SHF.R.U32.HI R5, RZ, 0x2, R5 ;  /* 0x00000002ff057819 */ /* 0x000fe40000011605 */
[----:B------:R-:W-:Y:S01]  /*1abd0*/  SHF.R.U32.HI R6, RZ, 0x3, R6 ;  /* 0x00000003ff067819 */ /* 0x000fe20000011606 */
[----:B0-----:R-:W-:-:S05]  /*1abe0*/  IMAD.SHL.U32 R2, R2, 0x8, RZ ;  /* 0x0000000802027824 */ /* 0x001fca00078e00ff */
[----:B------:R-:W-:-:S04]  /*1abf0*/  LOP3.LUT R2, R2, 0x38, RZ, 0xc0, !PT ;  /* 0x0000003802027812 */ /* 0x000fc800078ec0ff */
[----:B--2---:R-:W-:Y:S02]  /*1ac00*/  LEA R2, P2, R2, R0, 0x1 ;  /* 0x0000000002027211 */ /* 0x004fe400078408ff */
[C---:B---3--:R-:W-:Y:S02]  /*1ac10*/  LOP3.LUT P6, RZ, R3.reuse, 0x8, RZ, 0xc0, !PT ;  /* 0x0000000803ff7812 */ /* 0x048fe400078cc0ff */
[C---:B------:R-:W-:Y:S02]  /*1ac20*/  LOP3.LUT P4, RZ, R3.reuse, 0x4, RZ, 0xc0, !PT ;  /* 0x0000000403ff7812 */ /* 0x040fe4000788c0ff */
[----:B------:R-:W-:Y:S01]  /*1ac30*/  LOP3.LUT P3, RZ, R3, 0x2, RZ, 0xc0, !PT ;  /* 0x0000000203ff7812 */ /* 0x000fe2000786c0ff */
[----:B-1----:R-:W-:Y:S01]  /*1ac40*/  IMAD.X R3, RZ, RZ, R4, P2 ;  /* 0x000000ffff037224 */ /* 0x002fe200010e0604 */
[----:B------:R-:W-:-:S07]  /*1ac50*/  ISETP.NE.U32.AND P2, PT, R5, RZ, PT ;  /* 0x000000ff0500720c */ /* 0x000fce0003f45070 */
[----:B------:R-:W-:Y:S01]  /*1ac60*/  @!PT LDS RZ, [RZ] ;  /* 0x00000000fffff984 */ /* 0x000fe20000000800 */
[----:B------:R-:W-:Y:S01]  /*1ac70*/  @!PT LDS RZ, [RZ] ;  /* 0x00000000fffff984 */ /* 0x000fe20000000800 */
[----:B------:R-:W-:Y:S01]  /*1ac80*/  @!PT LDS RZ, [RZ] ;  /* 0x00000000fffff984 */ /* 0x000fe20000000800 */
[----:B----4-:R0:W-:Y:S04]  /*1ac90*/  LDGSTS.E.BYPASS.LTC128B.128 [R8+0x27c00], desc[UR40][R2.64], !P6 ;  /* 0x27c0000002087fae */ /* 0x0101e8000f101d68 */
        /* <DEDUP_REMOVED lines=8> */
.L_x_4522:
[----:B------:R-:W-:Y:S05]  /*1ad20*/  BSYNC B0 ;  /* 0x0000000000007941 */ /* 0x000fea0003800000 */
.L_x_4521:
[----:B------:R-:W-:Y:S01]  /*1ad30*/  NOP ;  /* 0x0000000000007918 */ /* 0x000fe20000000000 */
[----:B------:R-:W-:-:S13]  /*1ad40*/  PLOP3.LUT P0, PT, PT, PT, PT, 0x80, 0x0 ;  /* 0x000000000000781c */ /* 0x000fda0003f0f070 */
.L_x_4523:
        /* <DEDUP_REMOVED lines=18> */
.L_x_4684:
[----:B------:R-:W-:Y:S05]  /*1ae70*/  BSYNC B0 ;  /* 0x0000000000007941 */ /* 0x000fea0003800000 */
.L_x_4524:
        /* <DEDUP_REMOVED lines=13> */
.L_x_4685:
[----:B------:R-:W-:Y:S05]  /*1af50*/  BSYNC B1 ;  /* 0x0000000000017941 */ /* 0x000fea0003800000 */
.L_x_4528:
        /* <DEDUP_REMOVED lines=9> */
.L_x_4531:
[----:B------:R-:W-:Y:S05]  /*1aff0*/  BSYNC B1 ;  /* 0x0000000000017941 */ /* 0x000fea0003800000 */
.L_x_4530:
        /* <DEDUP_REMOVED lines=11> */
[----:B-1----:R-:W-:-:S07]  /*1b0b0*/  VIADD R4, R2, 0x400 ;  /* 0x0000040002047836 */ /* 0x002fce0000000000 */
.L_x_4532:
        /* <DEDUP_REMOVED lines=15> */
.L_x_4533:
        /* <DEDUP_REMOVED lines=15> */
.L_x_4534:
        /* <DEDUP_REMOVED lines=15> */
.L_x_4535:
        /* <DEDUP_REMOVED lines=15> */
.L_x_4536:
        /* <DEDUP_REMOVED lines=15> */
.L_x_4537:
        /* <DEDUP_REMOVED lines=15> */
.L_x_4538:
        /* <DEDUP_REMOVED lines=15> */
.L_x_4539:
        /* <DEDUP_REMOVED lines=10> */
.L_x_4527:
[----:B------:R-:W-:Y:S05]  /*1b7f0*/  BSYNC B0 ;  /* 0x0000000000007941 */ /* 0x000fea0003800000 */
.L_x_4526:
        /* <DEDUP_REMOVED lines=54> */
.L_x_4546:
        /* <DEDUP_REMOVED lines=8> */
.L_x_4686:
[----:B------:R-:W-:Y:S05]  /*1bbe0*/  BSYNC B3 ;  /* 0x0000000000037941 */ /* 0x000fea0003800000 */
.L_x_4547:
        /* <DEDUP_REMOVED lines=9> */
.L_x_4550:
[----:B------:R-:W-:Y:S05]  /*1bc80*/  BSYNC B3 ;  /* 0x0000000000037941 */ /* 0x000fea0003800000 */
.L_x_4549:
        /* <DEDUP_REMOVED lines=12> */
.L_x_4551:
        /* <DEDUP_REMOVED lines=13> */
.L_x_4687:
[----:B------:R-:W-:Y:S05]  /*1be20*/  BSYNC B3 ;  /* 0x0000000000037941 */ /* 0x000fea0003800000 */
.L_x_4552:
        /* <DEDUP_REMOVED lines=11> */
.L_x_4555:
[----:B------:R-:W-:Y:S05]  /*1bee0*/  BSYNC B3 ;  /* 0x0000000000037941 */ /* 0x000fea0003800000 */
.L_x_4554:
        /* <DEDUP_REMOVED lines=9> */
.L_x_4556:
        /* <DEDUP_REMOVED lines=15> */
.L_x_4557:
        /* <DEDUP_REMOVED lines=15> */
.L_x_4558:
        /* <DEDUP_REMOVED lines=15> */
.L_x_4559:
        /* <DEDUP_REMOVED lines=15> */
.L_x_4560:
        /* <DEDUP_REMOVED lines=15> */
.L_x_4561:
        /* <DEDUP_REMOVED lines=15> */
.L_x_4562:
        /* <DEDUP_REMOVED lines=15> */
.L_x_4563:
        /* <DEDUP_REMOVED lines=10> */
.L_x_4545:
[----:B------:R-:W-:Y:S05]  /*1c6b0*/  BSYNC B1 ;  /* 0x0000000000017941 */ /* 0x000fea0003800000 */
.L_x_4544:
[----:B------:R-:W2:Y:S02]  /*1c6c0*/  LDL.LU R5, [R1+0x48] ;  /* 0x0000480001057983 */ /* 0x000ea40000300800 */
[----:B--2---:R-:W-:-:S07]  /*1c6d0*/  VIADD R0, R5, 0xfffffffd ;  /* 0xfffffffd05007836 */ /* 0x004fce0000000000 */
.L_x_4543:
[----:B------:R-:W-:Y:S05]  /*1c6e0*/  BSYNC B2 ;  /* 0x0000000000027941 */ /* 0x000fea0003800000 */
.L_x_4542:
[----:B------:R-:W-:Y:S01]  /*1c6f0*/  VIADD R8, R8, 0xfffffffe ;  /* 0xfffffffe08087836 */ /* 0x000fe20000000000 */
[----:B------:R-:W-:-:S04]  /*1c700*/  LOP3.LUT R4, RZ, R4, RZ, 0x33, !PT ;  /* 0x00000004ff047212 */ /* 0x000fc800078e33ff */
[----:B------:R-:W-:-:S13]  /*1c710*/  ISETP.NE.AND P0, PT, R8, R4, PT ;  /* 0x000000040800720c */ /* 0x000fda0003f05270 */
[----:B------:R-:W-:Y:S05]  /*1c720*/  @!P0 BRA `(.L_x_4541) ;  /* 0x0000001800d88947 */ /* 0x000fea0003800000 */
.L_x_4604:
        /* <DEDUP_REMOVED lines=35> */
.L_x_4566:
        /* <DEDUP_REMOVED lines=8> */
.L_x_4688:
[----:B------:R-:W-:Y:S05]  /*1c9e0*/  BSYNC B2 ;  /* 0x0000000000027941 */ /* 0x000fea0003800000 */
.L_x_4567:
        /* <DEDUP_REMOVED lines=9> */
.L_x_4570:
[----:B------:R-:W-:Y:S05]  /*1ca80*/  BSYNC B2 ;  /* 0x0000000000027941 */ /* 0x000fea0003800000 */
.L_x_4569:
        /* <DEDUP_REMOVED lines=12> */
.L_x_4571:
        /* <DEDUP_REMOVED lines=13> */
.L_x_4689:
[----:B------:R-:W-:Y:S05]  /*1cc20*/  BSYNC B2 ;  /* 0x0000000000027941 */ /* 0x000fea0003800000 */
.L_x_4572:
        /* <DEDUP_REMOVED lines=11> */
.L_x_4575:
[----:B------:R-:W-:Y:S05]  /*1cce0*/  BSYNC B2 ;  /* 0x0000000000027941 */ /* 0x000fea0003800000 */
.L_x_4574:
        /* <DEDUP_REMOVED lines=9> */
.L_x_4576:
        /* <DEDUP_REMOVED lines=15> */
.L_x_4577:
        /* <DEDUP_REMOVED lines=15> */
.L_x_4578:
        /* <DEDUP_REMOVED lines=15> */
.L_x_4579:
        /* <DEDUP_REMOVED lines=15> */
.L_x_4580:
        /* <DEDUP_REMOVED lines=15> */
.L_x_4581:
        /* <DEDUP_REMOVED lines=15> */
.L_x_4582:
        /* <DEDUP_REMOVED lines=15> */
.L_x_4583:
        /* <DEDUP_REMOVED lines=10> */
.L_x_4565:
[----:B------:R-:W-:Y:S05]  /*1d4b0*/  BSYNC B1 ;  /* 0x0000000000017941 */ /* 0x000fea0003800000 */
.L_x_4564:
        /* <DEDUP_REMOVED lines=35> */
.L_x_4586:
        /* <DEDUP_REMOVED lines=8> */
.L_x_4690:
[----:B------:R-:W-:Y:S05]  /*1d770*/  BSYNC B2 ;  /* 0x0000000000027941 */ /* 0x000fea0003800000 */
.L_x_4587:
        /* <DEDUP_REMOVED lines=9> */
.L_x_4590:
[----:B------:R-:W-:Y:S05]  /*1d810*/  BSYNC B2 ;  /* 0x0000000000027941 */ /* 0x000fea0003800000 */
.L_x_4589:
        /* <DEDUP_REMOVED lines=12> */
.L_x_4591:
        /* <DEDUP_REMOVED lines=13> */
.L_x_4691:
[----:B------:R-:W-:Y:S05]  /*1d9b0*/  BSYNC B2 ;  /* 0x0000000000027941 */ /* 0x000fea0003800000 */
.L_x_4592:
        /* <DEDUP_REMOVED lines=11> */
.L_x_4595:
[----:B------:R-:W-:Y:S05]  /*1da70*/  BSYNC B2 ;  /* 0x0000000000027941 */ /* 0x000fea0003800000 */
.L_x_4594:
        /* <DEDUP_REMOVED lines=9> */
.L_x_4596:
        /* <DEDUP_REMOVED lines=15> */
.L_x_4597:
        /* <DEDUP_REMOVED lines=15> */
.L_x_4598:
        /* <DEDUP_REMOVED lines=15> */
.L_x_4599:
        /* <DEDUP_REMOVED lines=15> */
.L_x_4600:
        /* <DEDUP_REMOVED lines=15> */
.L_x_4601:
        /* <DEDUP_REMOVED lines=15> */
.L_x_4602:
        /* <DEDUP_REMOVED lines=15> */
.L_x_4603:
        /* <DEDUP_REMOVED lines=10> */
.L_x_4585:
[----:B------:R-:W-:Y:S05]  /*1e240*/  BSYNC B1 ;  /* 0x0000000000017941 */ /* 0x000fea0003800000 */
.L_x_4584:
[----:B------:R-:W2:Y:S01]  /*1e250*/  LDL R5, [R1+0x2c] ;  /* 0x00002c0001057983 */ /* 0x000ea20000100800 */
[----:B------:R-:W-:Y:S01]  /*1e260*/  VIADD R0, R0, 0xfffffffe ;  /* 0xfffffffe00007836 */ /* 0x000fe20000000000 */
[----:B--2---:R-:W-:-:S13]  /*1e270*/  ISETP.GT.AND P0, PT, R6, R5, PT ;  /* 0x000000050600720c */ /* 0x004fda0003f04270 */
[----:B------:R-:W-:Y:S05]  /*1e280*/  @P0 BRA `(.L_x_4604) ;  /* 0xffffffe400280947 */ /* 0x000fea000383ffff */
.L_x_4541:
[----:B------:R-:W-:Y:S05]  /*1e290*/  BSYNC B0 ;  /* 0x0000000000007941 */ /* 0x000fea0003800000 */
.L_x_4540:
        /* <DEDUP_REMOVED lines=11> */
[----:B-1----:R-:W1:Y:S01]  /*1e350*/  S2R R2, SR_LANEID ;  /* 0x0000000000027919 */ /* 0x002e620000000000 */
[----:B------:R-:W-:Y:S01]  /*1e360*/  VOTEU.ANY UR4, UPT, PT ;  /* 0x0000000000047886 */ /* 0x000fe200038e0100 */
[----:B------:R-:W2:Y:S01]  /*1e370*/  LDC.64 R4, c[0x0][0xd60] ;  /* 0x00035800ff047b82 */ /* 0x000ea20000000a00 */
[----:B------:R-:W1:Y:S02]  /*1e380*/  FLO.U32 R0, UR4 ;  /* 0x0000000400007d00 */ /* 0x000e6400080e0000 */
[----:B-1----:R-:W-:-:S06]  /*1e390*/  ISETP.EQ.U32.AND P1, PT, R0, R2, PT ;  /* 0x000000020000720c */ /* 0x002fcc0003f22070 */
[----:B------:R-:W2:Y:S07]  /*1e3a0*/  POPC R2, UR4 ;  /* 0x0000000400027d09 */ /* 0x000eae0008000000 */
[----:B--2---:R-:W2:Y:S04]  /*1e3b0*/  @P1 ATOMG.E.ADD.STRONG.GPU PT, R2, desc[UR40][R4.64], R2 ;  /* 0x00000002040219a8 */ /* 0x004ea800081ee1e8 */
[----:B--2---:R1:W2:Y:S02]  /*1e3c0*/  SHFL.IDX PT, R2, R2, R0, 0x1f ;  /* 0x00001f0002027589 */ /* 0x0042a400000e0000 */
[----:B-1----:R-:W1:Y:S02]  /*1e3d0*/  S2R R0, SR_LTMASK ;  /* 0x0000000000007919 */ /* 0x002e640000003900 */
[----:B-1----:R-:W-:-:S06]  /*1e3e0*/  LOP3.LUT R0, R0, UR4, RZ, 0xc0, !PT ;  /* 0x0000000400007c12 */ /* 0x002fcc000f8ec0ff */
[----:B------:R-:W2:Y:S02]  /*1e3f0*/  POPC R0, R0 ;  /* 0x0000000000007309 */ /* 0x000ea40000000000 */
[----:B--2---:R-:W-:-:S05]  /*1e400*/  IADD3 R0, R2, UR36, R0 ;  /* 0x0000002402007c10 */ /* 0x004fca000fffe000 */
[----:B------:R2:W-:Y:S02]  /*1e410*/  STL [R1], R0 ;  /* 0x0000000001007387 */ /* 0x0005e40000100800 */
.L_x_4606:
[----:B------:R-:W-:Y:S05]  /*1e420*/  BSYNC B0 ;  /* 0x0000000000007941 */ /* 0x000fea0003800000 */
.L_x_4605:
[----:B------:R-:W-:-:S07]  /*1e430*/  SEL R19, R19, RZ, P0 ;  /* 0x000000ff13137207 */ /* 0x000fce0000000000 */
.L_x_4502:
[----:B------:R-:W-:Y:S05]  /*1e440*/  BSYNC B7 ;  /* 0x0000000000077941 */ /* 0x000fea0003800000 */
.L_x_4500:
[----:B--2-4-:R-:W2:Y:S02]  /*1e450*/  LDL R0, [R1+0x14] ;  /* 0x0000140001007983 */ /* 0x014ea40000100800 */
[----:B--2---:R-:W-:-:S13]  /*1e460*/  LOP3.LUT P0, RZ, R0, 0x40, RZ, 0xc0, !PT ;  /* 0x0000004000ff7812 */ /* 0x004fda000780c0ff */
[----:B------:R-:W-:Y:S05]  /*1e470*/  @!P0 BRA `(.L_x_4607) ;  /* 0x00000000002c8947 */ /* 0x000fea0003800000 */
[----:B------:R-:W-:Y:S05]  /*1e480*/  WARPSYNC.ALL ;  /* 0x0000000000007948 */ /* 0x000fea0003800000 */
[----:B------:R-:W2:Y:S08]  /*1e490*/  S2UR UR5, SR_CgaCtaId ;  /* 0x00000000000579c3 */ /* 0x000eb00000008800 */
[----:B------:R-:W-:Y:S06]  /*1e4a0*/  BAR.SYNC.DEFER_BLOCKING 0x5, 0x180 ;  /* 0x0146000000007b1d */ /* 0x000fec0000010000 */
[----:B------:R-:W-:-:S02]  /*1e4b0*/  UMOV UR4, 0x400 ;  /* 0x0000040000047882 */ /* 0x000fc40000000000 */
[----:B--2---:R-:W-:-:S06]  /*1e4c0*/  ULEA UR4, UR5, UR4, 0x18 ;  /* 0x0000000405047291 */ /* 0x004fcc000f8ec03f */
[----:B------:R-:W-:-:S05]  /*1e4d0*/  IMAD.U32 R18, RZ, RZ, UR4 ;  /* 0x00000004ff127e24 */ /* 0x000fca000f8e00ff */
[----:B01----:R-:W0:Y:S04]  /*1e4e0*/  LDS.128 R4, [R18+0x388d0] ;  /* 0x0388d00012047984 */ /* 0x003e280000000c00 */
[----:B0-----:R1:W-:Y:S04]  /*1e4f0*/  STL.64 [R1], R4 ;  /* 0x0000000401007387 */ /* 0x0013e80000100a00 */
[----:B------:R1:W-:Y:S01]  /*1e500*/  STL.64 [R1+0x8], R6 ;  /* 0x0000080601007387 */ /* 0x0003e20000100a00 */
[----:B------:R-:W-:Y:S06]  /*1e510*/  BAR.ARV 0x4, 0x180 ;  /* 0x0106000000007b1d */ /* 0x000fec0000002000 */
[----:B------:R-:W-:Y:S05]  /*1e520*/  BRA `(.L_x_4608) ;  /* 0x0000000c00247947 */ /* 0x000fea0003800000 */
.L_x_4607:
[----:B------:R-:W2:Y:S01]  /*1e530*/  S2R R16, SR_TID.X ;  /* 0x0000000000107919 */ /* 0x000ea20000002100 */
[----:B------:R-:W-:Y:S01]  /*1e540*/  UMOV UR4, 0xffffffff ;  /* 0xffffffff00047882 */ /* 0x000fe20000000000 */
[----:B--2---:R-:W-:-:S04]  /*1e550*/  LOP3.LUT R16, R16, 0x1f, RZ, 0xc0, !PT ;  /* 0x0000001f10107812 */ /* 0x004fc800078ec0ff */
[----:B------:R-:W-:Y:S01]  /*1e560*/  ISETP.NE.AND P0, PT, R16, 0x1f, PT ;  /* 0x0000001f1000780c */ /* 0x000fe20003f05270 */
[----:B------:R-:W-:-:S12]  /*1e570*/  BRA.DIV UR4, `(.L_x_4609) ;  /* 0x0000002e04d87947 */ /* 0x000fd8000b800000 */
[----:B-1----:R-:W2:Y:S01]  /*1e580*/  LDL.LU R2, [R1] ;  /* 0x0000000001027983 */ /* 0x002ea20000300800 */
[----:B------:R-:W-:-:S03]  /*1e590*/  ULDC UR4, c[0x0][0xd3c] ;  /* 0x00034f0000047ab9 */ /* 0x000fc60000000800 */
[----:B------:R-:W4:Y:S01]  /*1e5a0*/  LDL R3, [R1+0xc] ;  /* 0x00000c0001037983 */ /* 0x000f220000100800 */
[----:B--2---:R-:W-:Y:S02]  /*1e5b0*/  IMAD.MOV.U32 R10, RZ, RZ, R2 ;  /* 0x000000ffff0a7224 */ /* 0x004fe400078e0002 */
[----:B----4-:R-:W-:-:S05]  /*1e5c0*/  IMAD.IADD R0, R3, 0x1, R16 ;  /* 0x0000000103007824 */ /* 0x010fca00078e0210 */
[----:B------:R-:W-:-:S13]  /*1e5d0*/  ISETP.GE.OR P1, PT, R0, UR4, !P0 ;  /* 0x0000000400007c0c */ /* 0x000fda000c726670 */
[----:B------:R-:W1:Y:S08]  /*1e5e0*/  @!P1 LDC.64 R2, c[0x0][0xd80] ;  /* 0x00036000ff029b82 */ /* 0x000e700000000a00 */
[----:B0-----:R-:W0:Y:S01]  /*1e5f0*/  @!P1 LDC.64 R6, c[0x0][0xd78] ;  /* 0x00035e00ff069b82 */ /* 0x001e220000000a00 */
[----:B-1----:R-:W-:-:S05]  /*1e600*/  @!P1 IMAD.WIDE R2, R0, 0x4, R2 ;  /* 0x0000000400029825 */ /* 0x002fca00078e0202 */
[----:B------:R0:W2:Y:S02]  /*1e610*/  @!P1 LDG.E R8, desc[UR40][R2.64] ;  /* 0x0000002802089981 */ /* 0x0000a4000c1e1900 */
[----:B0-----:R-:W-:-:S06]  /*1e620*/  @!P1 IMAD.WIDE R2, R0, 0x4, R6 ;  /* 0x0000000400029825 */ /* 0x001fcc00078e0206 */
[----:B------:R-:W4:Y:S01]  /*1e630*/  @!P1 LDG.E R2, desc[UR40][R2.64] ;  /* 0x0000002802029981 */ /* 0x000f22000c1e1900 */
[----:B------:R-:W-:Y:S01]  /*1e640*/  IMAD.MOV.U32 R0, RZ, RZ, RZ ;  /* 0x000000ffff007224 */ /* 0x000fe200078e00ff */
[C---:B------:R-:W-:Y:S01]  /*1e650*/  ISETP.GE.U32.AND P2, PT, R16.reuse, 0x2, PT ;  /* 0x000000021000780c */ /* 0x040fe20003f46070 */
[----:B------:R-:W-:Y:S01]  /*1e660*/  IMAD.MOV.U32 R6, RZ, RZ, RZ ;  /* 0x000000ffff067224 */ /* 0x000fe200078e00ff */
[C---:B------:R-:W-:Y:S01]  /*1e670*/  ISETP.GE.U32.AND P3, PT, R16.reuse, 0x4, PT ;  /* 0x000000041000780c */ /* 0x040fe20003f66070 */
[----:B------:R-:W-:Y:S01]  /*1e680*/  SHFL.IDX PT, R5, R10, RZ, 0x1f ;  /* 0x00001fff0a057589 */ /* 0x000fe200000e0000 */
[C---:B------:R-:W-:Y:S02]  /*1e690*/  ISETP.GE.U32.AND P4, PT, R16.reuse, 0x8, PT ;  /* 0x000000081000780c */ /* 0x040fe40003f86070 */
[----:B------:R-:W-:Y:S01]  /*1e6a0*/  ISETP.GE.U32.AND P5, PT, R16, 0x10, PT ;  /* 0x000000101000780c */ /* 0x000fe20003fa6070 */
[----:B------:R-:W-:Y:S01]  /*1e6b0*/  SHFL.IDX PT, R4, R10, 0x1, 0x1f ;  /* 0x00201f000a047f89 */ /* 0x000fe200000e0000 */
[----:B--2---:R-:W-:-:S02]  /*1e6c0*/  @!P1 IMAD.MOV.U32 R0, RZ, RZ, R8 ;  /* 0x000000ffff009224 */ /* 0x004fc400078e0008 */
[----:B------:R-:W-:Y:S02]  /*1e6d0*/  IMAD.MOV.U32 R8, RZ, RZ, RZ ;  /* 0x000000ffff087224 */ /* 0x000fe400078e00ff */
[----:B----4-:R-:W-:Y:S01]  /*1e6e0*/  @!P1 IMAD.MOV.U32 R6, RZ, RZ, R2 ;  /* 0x000000ffff069224 */ /* 0x010fe200078e0002 */
        /* <DEDUP_REMOVED lines=18> */
.L_x_4701:
[----:B------:R-:W-:Y:S02]  /*1e810*/  ULDC UR4, c[0x0][0xd38] ;  /* 0x00034e0000047ab9 */ /* 0x000fe40000000800 */
[----:B------:R-:W-:-:S04]  /*1e820*/  IMAD.U32 R3, RZ, RZ, UR4 ;  /* 0x00000004ff037e24 */ /* 0x000fc8000f8e00ff */
[----:B-1----:R-:W-:-:S04]  /*1e830*/  IMAD R9, R9, R3, RZ ;  /* 0x0000000309097224 */ /* 0x002fc800078e02ff */
[----:B------:R-:W-:-:S05]  /*1e840*/  IMAD.IADD R4, R4, 0x1, R9 ;  /* 0x0000000104047824 */ /* 0x000fca00078e0209 */
[----:B------:R-:W-:-:S13]  /*1e850*/  ISETP.GT.AND P6, PT, R4, R5, PT ;  /* 0x000000050400720c */ /* 0x000fda0003fc4270 */
[----:B------:R-:W-:Y:S05]  /*1e860*/  @P6 BRA `(.L_x_4610) ;  /* 0x0000000000ac6947 */ /* 0x000fea0003800000 */
.L_x_4613:
[----:B------:R-:W2:Y:S01]  /*1e870*/  LDL.LU R2, [R1+0xc] ;  /* 0x00000c0001027983 */ /* 0x000ea20000300800 */
[----:B------:R-:W1:Y:S01]  /*1e880*/  LDC R0, c[0x0][0xd3c] ;  /* 0x00034f00ff007b82 */ /* 0x000e620000000800 */
[----:B--2---:R-:W-:-:S05]  /*1e890*/  VIADD R2, R2, 0x1f ;  /* 0x0000001f02027836 */ /* 0x004fca0000000000 */
[----:B-1----:R-:W-:-:S13]  /*1e8a0*/  ISETP.GE.AND P6, PT, R2, R0, PT ;  /* 0x000000000200720c */ /* 0x002fda0003fc6270 */
[----:B------:R-:W-:Y:S05]  /*1e8b0*/  @P6 BRA `(.L_x_4611) ;  /* 0x0000000400d86947 */ /* 0x000fea0003800000 */
[----:B------:R-:W1:Y:S01]  /*1e8c0*/  S2R R3, SR_TID.X ;  /* 0x0000000000037919 */ /* 0x000e620000002100 */
[----:B------:R2:W-:Y:S01]  /*1e8d0*/  STL [R1+0xc], R2 ;  /* 0x00000c0201007387 */ /* 0x0005e20000100800 */
[----:B-1----:R-:W-:-:S05]  /*1e8e0*/  LOP3.LUT R3, R3, 0x1f, RZ, 0xc0, !PT ;  /* 0x0000001f03037812 */ /* 0x002fca00078ec0ff */
[----:B------:R-:W-:-:S05]  /*1e8f0*/  IMAD.IADD R6, R2, 0x1, R3 ;  /* 0x0000000102067824 */ /* 0x000fca00078e0203 */
[----:B------:R-:W-:Y:S01]  /*1e900*/  ISETP.GE.OR P6, PT, R6, R0, !P0 ;  /* 0x000000000600720c */ /* 0x000fe200047c6670 */
[----:B------:R-:W-:-:S12]  /*1e910*/  IMAD.MOV.U32 R0, RZ, RZ, RZ ;  /* 0x000000ffff007224 */ /* 0x000fd800078e00ff */
        /* <DEDUP_REMOVED lines=26> */
.L_x_4709:
[----:B------:R-:W-:Y:S02]  /*1eac0*/  ULDC UR4, c[0x0][0xd38] ;  /* 0x00034e0000047ab9 */ /* 0x000fe40000000800 */
[----:B------:R-:W-:-:S04]  /*1ead0*/  IMAD.U32 R3, RZ, RZ, UR4 ;  /* 0x00000004ff037e24 */ /* 0x000fc8000f8e00ff */
[----:B-1----:R-:W-:-:S04]  /*1eae0*/  IMAD R9, R9, R3, RZ ;  /* 0x0000000309097224 */ /* 0x002fc800078e02ff */
[----:B------:R-:W-:-:S05]  /*1eaf0*/  IMAD.IADD R4, R9, 0x1, R4 ;  /* 0x0000000109047824 */ /* 0x000fca00078e0204 */
[----:B------:R-:W-:-:S13]  /*1eb00*/  ISETP.GT.AND P6, PT, R4, R5, PT ;  /* 0x000000050400720c */ /* 0x000fda0003fc4270 */
[----:B------:R-:W-:Y:S05]  /*1eb10*/  @!P6 BRA `(.L_x_4613) ;  /* 0xfffffffc0054e947 */ /* 0x000fea000383ffff */
.L_x_4610:
        /* <DEDUP_REMOVED lines=8> */
[----:B------:R1:W4:Y:S02]  /*1eba0*/  SHFL.IDX PT, R6, R6, R2, 0x1f ;  /* 0x00001f0206067589 */ /* 0x00032400000e0000 */
.L_x_4714:
[----:B------:R-:W-:-:S13]  /*1ebb0*/  ISETP.NE.AND P0, PT, R4, RZ, PT ;  /* 0x000000ff0400720c */ /* 0x000fda0003f05270 */
[----:B------:R-:W-:Y:S05]  /*1ebc0*/  @!P0 BRA `(.L_x_4615) ;  /* 0x0000000000148947 */ /* 0x000fea0003800000 */
[----:B------:R-:W-:Y:S01]  /*1ebd0*/  UMOV UR4, 0xffffffff ;  /* 0xffffffff00047882 */ /* 0x000fe20000000000 */
[----:B---3--:R-:W-:Y:S02]  /*1ebe0*/  VIADD R12, R2, 0xffffffff ;  /* 0xffffffff020c7836 */ /* 0x008fe40000000000 */
[----:B------:R-:W-:Y:S05]  /*1ebf0*/  BRA.DIV UR4, `(.L_x_4616) ;  /* 0x0000003204cc7947 */ /* 0x000fea000b800000 */
[----:B0-----:R0:W3:Y:S02]  /*1ec00*/  SHFL.IDX PT, R7, R7, R12, 0x1f ;  /* 0x00001f0c07077589 */ /* 0x0010e400000e0000 */
.L_x_4717:
[----:B---3--:R-:W-:-:S07]  /*1ec10*/  IMAD.MOV.U32 R8, RZ, RZ, R7 ;  /* 0x000000ffff087224 */ /* 0x008fce00078e0007 */
.L_x_4615:
[----:B0-----:R-:W5:Y:S01]  /*1ec20*/  LDL.LU R7, [R1+0xc] ;  /* 0x00000c0001077983 */ /* 0x001f620000300800 */
[----:B--2---:R-:W-:Y:S01]  /*1ec30*/  IABS R4, R0 ;  /* 0x0000000000047213 */ /* 0x004fe20000000000 */
[----:B------:R-:W-:Y:S02]  /*1ec40*/  IMAD R10, R8, R3, R9 ;  /* 0x00000003080a7224 */ /* 0x000fe400078e0209 */
[----:B------:R-:W-:Y:S01]  /*1ec50*/  IMAD.MOV.U32 R8, RZ, RZ, RZ ;  /* 0x000000ffff087224 */ /* 0x000fe200078e00ff */
[----:B------:R-:W0:Y:S02]  /*1ec60*/  I2F.RP R3, R4 ;  /* 0x0000000400037306 */ /* 0x000e240000209400 */
[----:B------:R5:W-:Y:S06]  /*1ec70*/  STL [R1], R10 ;  /* 0x0000000a01007387 */ /* 0x000bec0000100800 */
[----:B0-----:R-:W0:Y:S02]  /*1ec80*/  MUFU.RCP R3, R3 ;  /* 0x0000000300037308 */ /* 0x001e240000001000 */
[----:B0-----:R-:W-:-:S06]  /*1ec90*/  VIADD R3, R3, 0xffffffe ;  /* 0x0ffffffe03037836 */ /* 0x001fcc0000000000 */
[----:B------:R-:W0:Y:S02]  /*1eca0*/  F2I.FTZ.U32.TRUNC.NTZ R9, R3 ;  /* 0x0000000300097305 */ /* 0x000e24000021f000 */
[----:B0-----:R-:W-:-:S04]  /*1ecb0*/  IMAD.MOV R3, RZ, RZ, -R9 ;  /* 0x000000ffff037224 */ /* 0x001fc800078e0a09 */
[----:B------:R-:W-:-:S04]  /*1ecc0*/  IMAD R3, R3, R4, RZ ;  /* 0x0000000403037224 */ /* 0x000fc800078e02ff */
[----:B------:R-:W-:-:S04]  /*1ecd0*/  IMAD.HI.U32 R8, R9, R3, R8 ;  /* 0x0000000309087227 */ /* 0x000fc800078e0008 */
[----:B------:R-:W-:-:S05]  /*1ece0*/  IMAD.IADD R3, R5, 0x1, -R10 ;  /* 0x0000000105037824 */ /* 0x000fca00078e0a0a */
[----:B------:R-:W-:-:S05]  /*1ecf0*/  IABS R5, R3 ;  /* 0x0000000300057213 */ /* 0x000fca0000000000 */
[----:B------:R-:W-:-:S04]  /*1ed00*/  IMAD.HI.U32 R8, R8, R5, RZ ;  /* 0x0000000508087227 */ /* 0x000fc800078e00ff */
[----:B-----5:R-:W-:Y:S01]  /*1ed10*/  IMAD.MOV.U32 R10, RZ, RZ, R7 ;  /* 0x000000ffff0a7224 */ /* 0x020fe200078e0007 */
[----:B------:R-:W-:-:S03]  /*1ed20*/  IABS R7, R0 ;  /* 0x0000000000077213 */ /* 0x000fc60000000000 */
[----:B------:R-:W-:Y:S02]  /*1ed30*/  IMAD.IADD R10, R2, 0x1, R10 ;  /* 0x00000001020a7824 */ /* 0x000fe400078e020a */
[----:B------:R-:W-:-:S04]  /*1ed40*/  IMAD.MOV R7, RZ, RZ, -R7 ;  /* 0x000000ffff077224 */ /* 0x000fc800078e0a07 */
[----:B------:R-:W-:Y:S01]  /*1ed50*/  IMAD R5, R8, R7, R5 ;  /* 0x0000000708057224 */ /* 0x000fe200078e0205 */
[----:B----4-:R-:W-:-:S04]  /*1ed60*/  IABS R7, R6 ;  /* 0x0000000600077213 */ /* 0x010fc80000000000 */
        /* <DEDUP_REMOVED lines=24> */
[----:B-1----:R-:W-:-:S03]  /*1eef0*/  IMAD.IADD R2, R3, 0x1, -R0 ;  /* 0x0000000103027824 */ /* 0x002fc600078e0a00 */
        /* <DEDUP_REMOVED lines=14> */
[----:B------:R2:W-:Y:S04]  /*1efe0*/  STL [R1+0x8], R0 ;  /* 0x0000080001007387 */ /* 0x0005e80000100800 */
[----:B------:R2:W-:Y:S04]  /*1eff0*/  STL [R1+0xc], R10 ;  /* 0x00000c0a01007387 */ /* 0x0005e80000100800 */
[----:B------:R2:W-:Y:S01]  /*1f000*/  STL [R1+0x4], R2 ;  /* 0x0000040201007387 */ /* 0x0005e20000100800 */
[----:B------:R-:W-:Y:S05]  /*1f010*/  BRA `(.L_x_4617) ;  /* 0x0000000000287947 */ /* 0x000fea0003800000 */
.L_x_4611:
        /* <DEDUP_REMOVED lines=10> */
.L_x_4617:
[----:B-12---:R-:W0:Y:S04]  /*1f0c0*/  LDL R2, [R1+0xc] ;  /* 0x00000c0001027983 */ /* 0x006e280000100800 */
[----:B------:R-:W2:Y:S04]  /*1f0d0*/  LDL R3, [R1+0x8] ;  /* 0x0000080001037983 */ /* 0x000ea80000100800 */
[----:B------:R-:W4:Y:S04]  /*1f0e0*/  LDL R5, [R1+0x4] ;  /* 0x0000040001057983 */ /* 0x000f280000100800 */
[----:B------:R-:W4:Y:S01]  /*1f0f0*/  LDL R4, [R1] ;  /* 0x0000000001047983 */ /* 0x000f220000100800 */
[----:B------:R-:W1:Y:S01]  /*1f100*/  S2R R0, SR_TID.X ;  /* 0x0000000000007919 */ /* 0x000e620000002100 */
[----:B------:R-:W-:Y:S05]  /*1f110*/  WARPSYNC.ALL ;  /* 0x0000000000007948 */ /* 0x000fea0003800000 */
[----:B-1----:R-:W-:Y:S01]  /*1f120*/  LOP3.LUT R0, R0, 0x1f, RZ, 0xc0, !PT ;  /* 0x0000001f00007812 */ /* 0x002fe200078ec0ff */
[----:B------:R-:W-:Y:S03]  /*1f130*/  BAR.SYNC.DEFER_BLOCKING 0x4, 0x180 ;  /* 0x0106000000007b1d */ /* 0x000fe60000010000 */
[----:B------:R-:W-:-:S13]  /*1f140*/  ISETP.NE.AND P0, PT, R0, RZ, PT ;  /* 0x000000ff0000720c */ /* 0x000fda0003f05270 */
[----:B------:R-:W1:Y:S01]  /*1f150*/  @!P0 S2R R0, SR_CgaCtaId ;  /* 0x0000000000008919 */ /* 0x000e620000008800 */
[----:B0-----:R-:W-:Y:S01]  /*1f160*/  IMAD.MOV.U32 R7, RZ, RZ, R2 ;  /* 0x000000ffff077224 */ /* 0x001fe200078e0002 */
[----:B------:R-:W-:Y:S01]  /*1f170*/  @!P0 MOV R2, 0x400 ;  /* 0x0000040000028802 */ /* 0x000fe20000000f00 */
[----:B--2---:R-:W-:-:S03]  /*1f180*/  IMAD.MOV.U32 R6, RZ, RZ, R3 ;  /* 0x000000ffff067224 */ /* 0x004fc600078e0003 */
[----:B-1----:R-:W-:-:S05]  /*1f190*/  @!P0 LEA R18, R0, R2, 0x18 ;  /* 0x0000000200128211 */ /* 0x002fca00078ec0ff */
[----:B----4-:R0:W-:Y:S01]  /*1f1a0*/  @!P0 STS.128 [R18+0x388d0], R4 ;  /* 0x0388d00412008388 */ /* 0x0101e20000000c00 */
[----:B------:R-:W-:Y:S06]  /*1f1b0*/  BAR.ARV 0x5, 0x180 ;  /* 0x0146000000007b1d */ /* 0x000fec0000002000 */
.L_x_4608:
[----:B------:R-:W2:Y:S01]  /*1f1c0*/  LDL R0, [R1+0xc] ;  /* 0x00000c0001007983 */ /* 0x000ea20000100800 */
[----:B------:R-:W-:Y:S02]  /*1f1d0*/  ULDC UR4, c[0x0][0xd3c] ;  /* 0x00034f0000047ab9 */ /* 0x000fe40000000800 */
[----:B--2---:R-:W-:-:S13]  /*1f1e0*/  ISETP.GE.AND P0, PT, R0, UR4, PT ;  /* 0x0000000400007c0c */ /* 0x004fda000bf06270 */
[----:B------:R-:W-:Y:S05]  /*1f1f0*/  @!P0 BRA `(.L_x_4618) ;  /* 0xffffff70001c8947 */ /* 0x000fea000383ffff */
[----:B------:R-:W-:Y:S05]  /*1f200*/  BSYNC B8 ;  /* 0x0000000000087941 */ /* 0x000fea0003800000 */
.L_x_4446:
        /* <DEDUP_REMOVED lines=12> */
.L_x_4718:
[----:B------:R-:W-:Y:S05]  /*1f2d0*/  BSYNC B0 ;  /* 0x0000000000007941 */ /* 0x000fea0003800000 */
.L_x_4619:
[----:B------:R-:W-:-:S03]  /*1f2e0*/  UMOV UR4, 0xffffffff ;  /* 0xffffffff00047882 */ /* 0x000fc60000000000 */
[----:B------:R-:W-:Y:S05]  /*1f2f0*/  BRA.DIV UR4, `(.L_x_4621) ;  /* 0x0000002e04487947 */ /* 0x000fea000b800000 */
[----:B------:R-:W1:Y:S02]  /*1f300*/  S2R R2, SR_TID.X ;  /* 0x0000000000027919 */ /* 0x000e640000002100 */
[----:B-1----:R-:W-:-:S04]  /*1f310*/  SHF.R.U32.HI R2, RZ, 0x5, R2 ;  /* 0x00000005ff027819 */ /* 0x002fc80000011602 */
[----:B------:R-:W-:-:S05]  /*1f320*/  LOP3.LUT R2, R2, 0x3, RZ, 0xc0, !PT ;  /* 0x0000000302027812 */ /* 0x000fca00078ec0ff */
[----:B---3--:R1:W2:Y:S02]  /*1f330*/  SHFL.IDX PT, R14, R2, RZ, 0x1f ;  /* 0x00001fff020e7589 */ /* 0x0082a400000e0000 */
.L_x_4721:
[----:B--2---:R-:W-:-:S13]  /*1f340*/  ISETP.NE.AND P0, PT, R14, RZ, PT ;  /* 0x000000ff0e00720c */ /* 0x004fda0003f05270 */
[----:B------:R-:W-:Y:S05]  /*1f350*/  @P0 BRA `(.L_x_4316) ;  /* 0x00000000008c0947 */ /* 0x000fea0003800000 */
[----:B------:R-:W-:-:S03]  /*1f360*/  UMOV UR4, 0xffffffff ;  /* 0xffffffff00047882 */ /* 0x000fc60000000000 */
[----:B------:R-:W-:Y:S05]  /*1f370*/  BRA.DIV UR4, `(.L_x_4622) ;  /* 0x0000002e045c7947 */ /* 0x000fea000b800000 */
[----:B------:R-:W-:-:S13]  /*1f380*/  ELECT P6, URZ, PT ;  /* 0x00000000003f782f */ /* 0x000fda00038c0000 */
.L_x_4724:
[----:B------:R-:W-:Y:S05]  /*1f390*/  @!P6 BRA `(.L_x_4316) ;  /* 0x00000000007ce947 */ /* 0x000fea0003800000 */
[----:B-1----:R-:W2:Y:S02]  /*1f3a0*/  LDL.LU R2, [R1+0x74] ;  /* 0x0000740001027983 */ /* 0x002ea40000300800 */
[----:B--2---:R-:W-:-:S04]  /*1f3b0*/  LOP3.LUT R2, R2, 0x2, RZ, 0xfc, !PT ;  /* 0x0000000202027812 */ /* 0x004fc800078efcff */
[----:B------:R-:W-:-:S13]  /*1f3c0*/  ISETP.NE.AND P2, PT, R2, 0x3, PT ;  /* 0x000000030200780c */ /* 0x000fda0003f45270 */
[----:B------:R-:W-:Y:S05]  /*1f3d0*/  @!P2 BRA `(.L_x_4623) ;  /* 0x000000000004a947 */ /* 0x000fea0003800000 */
[----:B------:R-:W-:Y:S01]  /*1f3e0*/  BPT.TRAP 0x1 ;  /* 0x000000040000795c */ /* 0x000fe20000300000 */
.L_x_4623:
        /* <DEDUP_REMOVED lines=13> */
.L_x_4725:
[----:B------:R-:W1:Y:S02]  /*1f4c0*/  SYNCS.PHASECHK.TRANS64.TRYWAIT P0, [R7+URZ], R2 ;  /* 0x00000002070075a7 */ /* 0x000e64000800017f */
[----:B-1----:R-:W-:Y:S05]  /*1f4d0*/  @!P0 BRA `(.L_x_4625) ;  /* 0x0000002c00388947 */ /* 0x002fea0003800000 */
.L_x_4726:
[----:B------:R-:W-:Y:S05]  /*1f4e0*/  @!P2 BRA `(.L_x_4626) ;  /* 0x000000000004a947 */ /* 0x000fea0003800000 */
[----:B------:R-:W-:Y:S01]  /*1f4f0*/  BPT.TRAP 0x1 ;  /* 0x000000040000795c */ /* 0x000fe20000300000 */
.L_x_4626:
[----:B------:R-:W-:-:S04]  /*1f500*/  VIADD R0, R0, 0x38860 ;  /* 0x0003886000007836 */ /* 0x000fc80000000000 */
[----:B------:R-:W-:-:S04]  /*1f510*/  IMAD R4, R19, 0x8, R0 ;  /* 0x0000000813047824 */ /* 0x000fc800078e0200 */
[----:B------:R-:W2:Y:S02]  /*1f520*/  SYNCS.PHASECHK.TRANS64.TRYWAIT P0, [R4+URZ], R5 ;  /* 0x00000005040075a7 */ /* 0x000ea4000800017f */
[----:B--2---:R-:W-:Y:S05]  /*1f530*/  @!P0 BRA `(.L_x_4627) ;  /* 0x0000002c00348947 */ /* 0x004fea0003800000 */
.L_x_4727:
[----:B------:R-:W-:-:S07]  /*1f540*/  IMAD R3, R3, 0x8, R0 ;  /* 0x0000000803037824 */ /* 0x000fce00078e0200 */
.L_x_4628:
[----:B---3--:R3:W4:Y:S02]  /*1f550*/  SYNCS.PHASECHK.TRANS64.TRYWAIT P0, [R3+URZ], R2 ;  /* 0x00000002030075a7 */ /* 0x008724000800017f */
[----:B----4-:R-:W-:Y:S05]  /*1f560*/  @!P0 NANOSLEEP.SYNCS 0x989680 ;  /* 0x009896800000895d */ /* 0x010fea0003900000 */
[----:B------:R-:W4:Y:S02]  /*1f570*/  @!P0 SYNCS.PHASECHK.TRANS64 P0, [R3+URZ], R2 ;  /* 0x00000002030085a7 */ /* 0x000f24000800007f */
[----:B----4-:R-:W-:Y:S05]  /*1f580*/  @!P0 BRA `(.L_x_4628) ;  /* 0xfffffffc00f08947 */ /* 0x010fea000383ffff */
.L_x_4316:
[----:B------:R-:W-:Y:S05]  /*1f590*/  BSYNC B9 ;  /* 0x0000000000097941 */ /* 0x000fea0003800000 */
.L_x_4313:
[----:B------:R-:W-:Y:S05]  /*1f5a0*/  EXIT ;  /* 0x000000000000794d */ /* 0x000fea0003800000 */
.L_x_4334:
[----:B0-----:R0:W1:Y:S02]  /*1f5b0*/  SYNCS.PHASECHK.TRANS64.TRYWAIT P5, [R73+URZ+0x38890], R74 ;  /* 0x0388904a490075a7 */ /* 0x00106400080a017f */
[----:B-1----:R-:W-:Y:S05]  /*1f5c0*/  @!P5 NANOSLEEP.SYNCS 0x989680 ;  /* 0x009896800000d95d */ /* 0x002fea0003900000 */
[----:B------:R-:W1:Y:S02]  /*1f5d0*/  @!P5 SYNCS.PHASECHK.TRANS64 P5, [R73+URZ+0x38890], R74 ;  /* 0x0388904a4900d5a7 */ /* 0x000e6400080a007f */
[----:B-1----:R-:W-:Y:S05]  /*1f5e0*/  @!P5 BRA `(.L_x_4334) ;  /* 0xfffffffc00f0d947 */ /* 0x002fea000383ffff */
[----:B------:R-:W-:Y:S05]  /*1f5f0*/  BRA `(.L_x_4629) ;  /* 0xfffffe3400dc7947 */ /* 0x000fea000383ffff */
.L_x_4344:
[----:B-1----:R1:W2:Y:S02]  /*1f600*/  SYNCS.PHASECHK.TRANS64.TRYWAIT P5, [R73+URZ+0x38890], R74 ;  /* 0x0388904a490075a7 */ /* 0x0022a400080a017f */
[----:B--2---:R-:W-:Y:S05]  /*1f610*/  @!P5 NANOSLEEP.SYNCS 0x989680 ;  /* 0x009896800000d95d */ /* 0x004fea0003900000 */
[----:B------:R-:W2:Y:S02]  /*1f620*/  @!P5 SYNCS.PHASECHK.TRANS64 P5, [R73+URZ+0x38890], R74 ;  /* 0x0388904a4900d5a7 */ /* 0x000ea400080a007f */
[----:B--2---:R-:W-:Y:S05]  /*1f630*/  @!P5 BRA `(.L_x_4344) ;  /* 0xfffffffc00f0d947 */ /* 0x004fea000383ffff */
[----:B------:R-:W-:Y:S05]  /*1f640*/  BRA `(.L_x_4630) ;  /* 0xfffffe4000647947 */ /* 0x000fea000383ffff */
.L_x_4349:
[----:B0-----:R0:W1:Y:S02]  /*1f650*/  SYNCS.PHASECHK.TRANS64.TRYWAIT P1, [R73+URZ+0x38890], R74 ;  /* 0x0388904a490075a7 */ /* 0x001064000802017f */
[----:B-1----:R-:W-:Y:S05]  /*1f660*/  @!P1 NANOSLEEP.SYNCS 0x989680 ;  /* 0x009896800000995d */ /* 0x002fea0003900000 */
[----:B------:R-:W1:Y:S02]  /*1f670*/  @!P1 SYNCS.PHASECHK.TRANS64 P1, [R73+URZ+0x38890], R74 ;  /* 0x0388904a490095a7 */ /* 0x000e64000802007f */
[----:B-1----:R-:W-:Y:S05]  /*1f680*/  @!P1 BRA `(.L_x_4349) ;  /* 0xfffffffc00f09947 */ /* 0x002fea000383ffff */
[----:B------:R-:W-:Y:S05]  /*1f690*/  BRA `(.L_x_4631) ;  /* 0xfffffe4800987947 */ /* 0x000fea000383ffff */
.L_x_4353:
[----:B--2---:R2:W0:Y:S02]  /*1f6a0*/  SYNCS.PHASECHK.TRANS64.TRYWAIT P0, [R73+URZ+0x388b0], R74 ;  /* 0x0388b04a490075a7 */ /* 0x004424000800017f */
[----:B0-----:R-:W-:Y:S05]  /*1f6b0*/  @!P0 NANOSLEEP.SYNCS 0x989680 ;  /* 0x009896800000895d */ /* 0x001fea0003900000 */
[----:B------:R-:W0:Y:S02]  /*1f6c0*/  @!P0 SYNCS.PHASECHK.TRANS64 P0, [R73+URZ+0x388b0], R74 ;  /* 0x0388b04a490085a7 */ /* 0x000e24000800007f */
[----:B0-----:R-:W-:Y:S05]  /*1f6d0*/  @!P0 BRA `(.L_x_4353) ;  /* 0xfffffffc00f08947 */ /* 0x001fea000383ffff */
[----:B------:R-:W-:Y:S05]  /*1f6e0*/  BRA `(.L_x_4632) ;  /* 0xfffffe4c00147947 */ /* 0x000fea000383ffff */
.L_x_4380:
        /* <DEDUP_REMOVED lines=8> */
.L_x_4634:
[----:B------:R-:W-:Y:S05]  /*1f770*/  BSYNC B1 ;  /* 0x0000000000017941 */ /* 0x000fea0003800000 */
.L_x_4633:
        /* <DEDUP_REMOVED lines=8> */
.L_x_4635:
[----:B------:R-:W-:Y:S02]  /*1f800*/  IMAD.MOV.U32 R13, RZ, RZ, R24 ;  /* 0x000000ffff0d7224 */ /* 0x000fe400078e0018 */
[----:B------:R-:W-:-:S07]  /*1f810*/  IMAD.MOV.U32 R20, RZ, RZ, R14 ;  /* 0x000000ffff147224 */ /* 0x000fce00078e000e */
[----:B------:R-:W-:Y:S05]  /*1f820*/  WARPSYNC.COLLECTIVE R15, `(.L_x_4636) ;  /* 0x000000000f087348 */ /* 0x000fea0003c00000 */
[----:B------:R0:W1:Y:S02]  /*1f830*/  SHFL.IDX P6, R14, R13, R12, R11 ;  /* 0x0000000c0d0e7389 */ /* 0x00006400000c000b */
[----:B01----:R-:W-:Y:S01]  /*1f840*/  ENDCOLLECTIVE ;  /* 0x000000000000791b */ /* 0x003fe20003800000 */
.L_x_4636:
[----:B------:R-:W-:Y:S02]  /*1f850*/  IMAD.MOV.U32 R13, RZ, RZ, R27 ;  /* 0x000000ffff0d7224 */ /* 0x000fe400078e001b */
[----:B------:R-:W-:-:S07]  /*1f860*/  IMAD.MOV.U32 R24, RZ, RZ, R14 ;  /* 0x000000ffff187224 */ /* 0x000fce00078e000e */
[----:B------:R-:W-:Y:S05]  /*1f870*/  WARPSYNC.COLLECTIVE R15, `(.L_x_4637) ;  /* 0x000000000f087348 */ /* 0x000fea0003c00000 */
[----:B------:R0:W1:Y:S02]  /*1f880*/  SHFL.IDX P6, R14, R13, R12, R11 ;  /* 0x0000000c0d0e7389 */ /* 0x00006400000c000b */
[----:B01----:R-:W-:Y:S01]  /*1f890*/  ENDCOLLECTIVE ;  /* 0x000000000000791b */ /* 0x003fe20003800000 */
.L_x_4637:
[----:B------:R-:W-:Y:S01]  /*1f8a0*/  IMAD.MOV.U32 R21, RZ, RZ, R14 ;  /* 0x000000ffff157224 */ /* 0x000fe200078e000e */
[----:B------:R-:W-:Y:S06]  /*1f8b0*/  BRA `(.L_x_4638) ;  /* 0xfffffe7c00647947 */ /* 0x000fec000383ffff */
.L_x_4384:
[----:B0-----:R0:W1:Y:S02]  /*1f8c0*/  SYNCS.PHASECHK.TRANS64.TRYWAIT P0, [R2+URZ+0x38800], R25 ;  /* 0x03880019020075a7 */ /* 0x001064000800017f */
[----:B-1----:R-:W-:Y:S05]  /*1f8d0*/  @!P0 NANOSLEEP.SYNCS 0x989680 ;  /* 0x009896800000895d */ /* 0x002fea0003900000 */
[----:B------:R-:W1:Y:S02]  /*1f8e0*/  @!P0 SYNCS.PHASECHK.TRANS64 P0, [R2+URZ+0x38800], R25 ;  /* 0x03880019020085a7 */ /* 0x000e64000800007f */
[----:B-1----:R-:W-:Y:S05]  /*1f8f0*/  @!P0 BRA `(.L_x_4384) ;  /* 0xfffffffc00f08947 */ /* 0x002fea000383ffff */
[----:B------:R-:W-:Y:S05]  /*1f900*/  BRA `(.L_x_4639) ;  /* 0xfffffe8000747947 */ /* 0x000fea000383ffff */
.L_x_4392:
        /* <DEDUP_REMOVED lines=8> */
.L_x_4641:
[----:B------:R-:W-:Y:S05]  /*1f990*/  BSYNC B1 ;  /* 0x0000000000017941 */ /* 0x000fea0003800000 */
.L_x_4640:
        /* <DEDUP_REMOVED lines=8> */
.L_x_4642:
[----:B------:R-:W-:Y:S02]  /*1fa20*/  IMAD.MOV.U32 R13, RZ, RZ, R24 ;  /* 0x000000ffff0d7224 */ /* 0x000fe400078e0018 */
[----:B------:R-:W-:-:S07]  /*1fa30*/  IMAD.MOV.U32 R3, RZ, RZ, R14 ;  /* 0x000000ffff037224 */ /* 0x000fce00078e000e */
[----:B------:R-:W-:Y:S05]  /*1fa40*/  WARPSYNC.COLLECTIVE R15, `(.L_x_4643) ;  /* 0x000000000f087348 */ /* 0x000fea0003c00000 */
[----:B------:R0:W1:Y:S02]  /*1fa50*/  SHFL.IDX P6, R14, R13, R12, R11 ;  /* 0x0000000c0d0e7389 */ /* 0x00006400000c000b */
[----:B01----:R-:W-:Y:S01]  /*1fa60*/  ENDCOLLECTIVE ;  /* 0x000000000000791b */ /* 0x003fe20003800000 */
.L_x_4643:
[----:B------:R-:W-:Y:S02]  /*1fa70*/  IMAD.MOV.U32 R13, RZ, RZ, R27 ;  /* 0x000000ffff0d7224 */ /* 0x000fe400078e001b */
[----:B------:R-:W-:-:S07]  /*1fa80*/  IMAD.MOV.U32 R4, RZ, RZ, R14 ;  /* 0x000000ffff047224 */ /* 0x000fce00078e000e */
[----:B------:R-:W-:Y:S05]  /*1fa90*/  WARPSYNC.COLLECTIVE R15, `(.L_x_4644) ;  /* 0x000000000f087348 */ /* 0x000fea0003c00000 */
[----:B------:R0:W1:Y:S02]  /*1faa0*/  SHFL.IDX P6, R14, R13, R12, R11 ;  /* 0x0000000c0d0e7389 */ /* 0x00006400000c000b */
[----:B01----:R-:W-:Y:S01]  /*1fab0*/  ENDCOLLECTIVE ;  /* 0x000000000000791b */ /* 0x003fe20003800000 */
.L_x_4644:
[----:B------:R-:W-:Y:S02]  /*1fac0*/  IMAD.MOV.U32 R12, RZ, RZ, R3 ;  /* 0x000000ffff0c7224 */ /* 0x000fe400078e0003 */
[----:B------:R-:W-:Y:S01]  /*1fad0*/  IMAD.MOV.U32 R13, RZ, RZ, R0 ;  /* 0x000000ffff0d7224 */ /* 0x000fe200078e0000 */
[----:B------:R-:W-:Y:S06]  /*1fae0*/  BRA `(.L_x_4645) ;  /* 0xfffffe8800e47947 */ /* 0x000fec000383ffff */
.L_x_4396:
[----:B0-----:R0:W1:Y:S02]  /*1faf0*/  SYNCS.PHASECHK.TRANS64.TRYWAIT P1, [R2+URZ+0x38800], R27 ;  /* 0x0388001b020075a7 */ /* 0x001064000802017f */
[----:B-1----:R-:W-:Y:S05]  /*1fb00*/  @!P1 NANOSLEEP.SYNCS 0x989680 ;  /* 0x009896800000995d */ /* 0x002fea0003900000 */
[----:B------:R-:W1:Y:S02]  /*1fb10*/  @!P1 SYNCS.PHASECHK.TRANS64 P1, [R2+URZ+0x38800], R27 ;  /* 0x0388001b020095a7 */ /* 0x000e64000802007f */
[----:B-1----:R-:W-:Y:S05]  /*1fb20*/  @!P1 BRA `(.L_x_4396) ;  /* 0xfffffffc00f09947 */ /* 0x002fea000383ffff */
[----:B------:R-:W-:Y:S05]  /*1fb30*/  BRA `(.L_x_4646) ;  /* 0xfffffe8c00b47947 */ /* 0x000fea000383ffff */
.L_x_4402:
[----:B0-----:R0:W1:Y:S02]  /*1fb40*/  SYNCS.PHASECHK.TRANS64.TRYWAIT P1, [R14+URZ+0x38830], R15 ;  /* 0x0388300f0e0075a7 */ /* 0x001064000802017f */
[----:B-1----:R-:W-:Y:S05]  /*1fb50*/  @!P1 NANOSLEEP.SYNCS 0x989680 ;  /* 0x009896800000995d */ /* 0x002fea0003900000 */
[----:B------:R-:W1:Y:S02]  /*1fb60*/  @!P1 SYNCS.PHASECHK.TRANS64 P1, [R14+URZ+0x38830], R15 ;  /* 0x0388300f0e0095a7 */ /* 0x000e64000802007f */
[----:B-1----:R-:W-:Y:S05]  /*1fb70*/  @!P1 BRA `(.L_x_4402) ;  /* 0xfffffffc00f09947 */ /* 0x002fea000383ffff */
[----:B------:R-:W-:Y:S05]  /*1fb80*/  BRA `(.L_x_4401) ;  /* 0xfffffe9800e47947 */ /* 0x000fea000383ffff */
.L_x_4404:
[----:B-1----:R1:W2:Y:S02]  /*1fb90*/  SYNCS.PHASECHK.TRANS64.TRYWAIT P1, [R2+URZ+0x38810], R11 ;  /* 0x0388100b020075a7 */ /* 0x0022a4000802017f */
[----:B--2---:R-:W-:Y:S05]  /*1fba0*/  @!P1 NANOSLEEP.SYNCS 0x989680 ;  /* 0x009896800000995d */ /* 0x004fea0003900000 */
[----:B------:R-:W2:Y:S02]  /*1fbb0*/  @!P1 SYNCS.PHASECHK.TRANS64 P1, [R2+URZ+0x38810], R11 ;  /* 0x0388100b020095a7 */ /* 0x000ea4000802007f */
[----:B--2---:R-:W-:Y:S05]  /*1fbc0*/  @!P1 BRA `(.L_x_4404) ;  /* 0xfffffffc00f09947 */ /* 0x004fea000383ffff */
[----:B------:R-:W-:Y:S05]  /*1fbd0*/  BRA `(.L_x_4647) ;  /* 0xfffffe9c00947947 */ /* 0x000fea000383ffff */
.L_x_4409:
[----:B-1----:R1:W3:Y:S02]  /*1fbe0*/  SYNCS.PHASECHK.TRANS64.TRYWAIT P1, [R14+URZ+0x38850], R15 ;  /* 0x0388500f0e0075a7 */ /* 0x0022e4000802017f */
[----:B---3--:R-:W-:Y:S05]  /*1fbf0*/  @!P1 NANOSLEEP.SYNCS 0x989680 ;  /* 0x009896800000995d */ /* 0x008fea0003900000 */
[----:B------:R-:W3:Y:S02]  /*1fc00*/  @!P1 SYNCS.PHASECHK.TRANS64 P1, [R14+URZ+0x38850], R15 ;  /* 0x0388500f0e0095a7 */ /* 0x000ee4000802007f */
[----:B---3--:R-:W-:Y:S05]  /*1fc10*/  @!P1 BRA `(.L_x_4409) ;  /* 0xfffffffc00f09947 */ /* 0x008fea000383ffff */
[----:B------:R-:W-:Y:S05]  /*1fc20*/  BRA `(.L_x_4408) ;  /* 0xfffffe9c00c47947 */ /* 0x000fea000383ffff */
.L_x_4416:
[----:B-1----:R1:W2:Y:S02]  /*1fc30*/  SYNCS.PHASECHK.TRANS64.TRYWAIT P3, [R14+URZ+0x38830], R199 ;  /* 0x038830c70e0075a7 */ /* 0x0022a4000806017f */
[----:B--2---:R-:W-:Y:S05]  /*1fc40*/  @!P3 NANOSLEEP.SYNCS 0x989680 ;  /* 0x009896800000b95d */ /* 0x004fea0003900000 */
[----:B------:R-:W2:Y:S02]  /*1fc50*/  @!P3 SYNCS.PHASECHK.TRANS64 P3, [R14+URZ+0x38830], R199 ;  /* 0x038830c70e00b5a7 */ /* 0x000ea4000806007f */
[----:B--2---:R-:W-:Y:S05]  /*1fc60*/  @!P3 BRA `(.L_x_4416) ;  /* 0xfffffffc00f0b947 */ /* 0x004fea000383ffff */
[----:B------:R-:W-:Y:S05]  /*1fc70*/  BRA `(.L_x_4415) ;  /* 0xfffffecc00687947 */ /* 0x000fea000383ffff */
.L_x_4421:
[----:B---3--:R3:W4:Y:S02]  /*1fc80*/  SYNCS.PHASECHK.TRANS64.TRYWAIT P3, [R14+URZ+0x38850], R199 ;  /* 0x038850c70e0075a7 */ /* 0x008724000806017f */
[----:B----4-:R-:W-:Y:S05]  /*1fc90*/  @!P3 NANOSLEEP.SYNCS 0x989680 ;  /* 0x009896800000b95d */ /* 0x010fea0003900000 */
[----:B------:R-:W4:Y:S02]  /*1fca0*/  @!P3 SYNCS.PHASECHK.TRANS64 P3, [R14+URZ+0x38850], R199 ;  /* 0x038850c70e00b5a7 */ /* 0x000f24000806007f */
[----:B----4-:R-:W-:Y:S05]  /*1fcb0*/  @!P3 BRA `(.L_x_4421) ;  /* 0xfffffffc00f0b947 */ /* 0x010fea000383ffff */
[----:B------:R-:W-:Y:S05]  /*1fcc0*/  BRA `(.L_x_4420) ;  /* 0xfffffed000047947 */ /* 0x000fea000383ffff */
.L_x_4454:
[----:B------:R-:W0:Y:S01]  /*1fcd0*/  S2R R3, SR_TID.X ;  /* 0x0000000000037919 */ /* 0x000e220000002100 */
[----:B------:R-:W-:Y:S01]  /*1fce0*/  BSSY B1, `(.L_x_4648) ;  /* 0x000000a000017945 */ /* 0x000fe20003800000 */
[----:B---3--:R-:W-:Y:S02]  /*1fcf0*/  IMAD.MOV.U32 R12, RZ, RZ, RZ ;  /* 0x000000ffff0c7224 */ /* 0x008fe400078e00ff */
        /* <DEDUP_REMOVED lines=8> */
.L_x_4649:
[----:B------:R-:W-:Y:S05]  /*1fd80*/  BSYNC B1 ;  /* 0x0000000000017941 */ /* 0x000fea0003800000 */
.L_x_4648:
[----:B------:R-:W-:Y:S05]  /*1fd90*/  BRA `(.L_x_4650) ;  /* 0xffffff6c00a47947 */ /* 0x000fea000383ffff */
.L_x_4456:
[----:B------:R-:W-:Y:S01]  /*1fda0*/  BSSY B1, `(.L_x_4651) ;  /* 0x0000006000017945 */ /* 0x000fe20003800000 */
[----:B------:R-:W-:-:S07]  /*1fdb0*/  IMAD.MOV.U32 R15, RZ, RZ, -0x1 ;  /* 0xffffffffff0f7424 */ /* 0x000fce00078e00ff */
[----:B0-----:R-:W-:Y:S05]  /*1fdc0*/  WARPSYNC.COLLECTIVE R15, `(.L_x_4652) ;  /* 0x000000000f0c7348 */ /* 0x001fea0003c00000 */
[----:B------:R-:W-:Y:S02]  /*1fdd0*/  ELECT P6, UR62, PT ;  /* 0x00000000003e782f */ /* 0x000fe400038c0000 */
[----:B------:R-:W-:Y:S01]  /*1fde0*/  MOV R14, UR62 ;  /* 0x0000003e000e7c02 */ /* 0x000fe20008000f00 */
[----:B0-----:R-:W-:Y:S10]  /*1fdf0*/  ENDCOLLECTIVE ;  /* 0x000000000000791b */ /* 0x001ff40003800000 */
.L_x_4652:
[----:B------:R-:W-:Y:S05]  /*1fe00*/  BSYNC B1 ;  /* 0x0000000000017941 */ /* 0x000fea0003800000 */
.L_x_4651:
[----:B------:R-:W-:Y:S05]  /*1fe10*/  BRA `(.L_x_4455) ;  /* 0xffffff6c009c7947 */ /* 0x000fea000383ffff */
.L_x_4458:
[----:B0-----:R0:W1:Y:S02]  /*1fe20*/  SYNCS.PHASECHK.TRANS64.TRYWAIT P0, [R18+URZ+0x38820], R3 ;  /* 0x03882003120075a7 */ /* 0x001064000800017f */
[----:B-1----:R-:W-:Y:S05]  /*1fe30*/  @!P0 NANOSLEEP.SYNCS 0x989680 ;  /* 0x009896800000895d */ /* 0x002fea0003900000 */
[----:B------:R-:W1:Y:S02]  /*1fe40*/  @!P0 SYNCS.PHASECHK.TRANS64 P0, [R18+URZ+0x38820], R3 ;  /* 0x03882003120085a7 */ /* 0x000e64000800007f */
[----:B-1----:R-:W-:Y:S05]  /*1fe50*/  @!P0 BRA `(.L_x_4458) ;  /* 0xfffffffc00f08947 */ /* 0x002fea000383ffff */
[----:B------:R-:W-:Y:S05]  /*1fe60*/  BRA `(.L_x_4653) ;  /* 0xffffff6c00ac7947 */ /* 0x000fea000383ffff */
.L_x_4462:
[----:B-1----:R1:W2:Y:S02]  /*1fe70*/  SYNCS.PHASECHK.TRANS64.TRYWAIT P0, [R4+URZ+0x388a0], R8 ;  /* 0x0388a008040075a7 */ /* 0x0022a4000800017f */
[----:B--2---:R-:W-:Y:S05]  /*1fe80*/  @!P0 NANOSLEEP.SYNCS 0x989680 ;  /* 0x009896800000895d */ /* 0x004fea0003900000 */
[----:B------:R-:W2:Y:S02]  /*1fe90*/  @!P0 SYNCS.PHASECHK.TRANS64 P0, [R4+URZ+0x388a0], R8 ;  /* 0x0388a008040085a7 */ /* 0x000ea4000800007f */
[----:B--2---:R-:W-:Y:S05]  /*1fea0*/  @!P0 BRA `(.L_x_4462) ;  /* 0xfffffffc00f08947 */ /* 0x004fea000383ffff */
[----:B------:R-:W-:Y:S05]  /*1feb0*/  BRA `(.L_x_4654) ;  /* 0xffffff6c00cc7947 */ /* 0x000fea000383ffff */
.L_x_4467:
[----:B0-----:R0:W2:Y:S02]  /*1fec0*/  SYNCS.PHASECHK.TRANS64.TRYWAIT P0, [R4+URZ+0x388c0], R8 ;  /* 0x0388c008040075a7 */ /* 0x0010a4000800017f */
[----:B--2---:R-:W-:Y:S05]  /*1fed0*/  @!P0 NANOSLEEP.SYNCS 0x989680 ;  /* 0x009896800000895d */ /* 0x004fea0003900000 */
[----:B------:R-:W2:Y:S02]  /*1fee0*/  @!P0 SYNCS.PHASECHK.TRANS64 P0, [R4+URZ+0x388c0], R8 ;  /* 0x0388c008040085a7 */ /* 0x000ea4000800007f */
[----:B--2---:R-:W-:Y:S05]  /*1fef0*/  @!P0 BRA `(.L_x_4467) ;  /* 0xfffffffc00f08947 */ /* 0x004fea000383ffff */
[----:B------:R-:W-:Y:S05]  /*1ff00*/  BRA `(.L_x_4655) ;  /* 0xffffff70004c7947 */ /* 0x000fea000383ffff */
.L_x_4481:
[----:B0-----:R0:W1:Y:S02]  /*1ff10*/  SYNCS.PHASECHK.TRANS64.TRYWAIT P2, [R4+URZ+0x388a0], R5 ;  /* 0x0388a005040075a7 */ /* 0x001064000804017f */
[----:B-1----:R-:W-:Y:S05]  /*1ff20*/  @!P2 NANOSLEEP.SYNCS 0x989680 ;  /* 0x009896800000a95d */ /* 0x002fea0003900000 */
[----:B------:R-:W1:Y:S02]  /*1ff30*/  @!P2 SYNCS.PHASECHK.TRANS64 P2, [R4+URZ+0x388a0], R5 ;  /* 0x0388a0050400a5a7 */ /* 0x000e64000804007f */
[----:B-1----:R-:W-:Y:S05]  /*1ff40*/  @!P2 BRA `(.L_x_4481) ;  /* 0xfffffffc00f0a947 */ /* 0x002fea000383ffff */
[----:B------:R-:W-:Y:S05]  /*1ff50*/  BRA `(.L_x_4656) ;  /* 0xffffff7800cc7947 */ /* 0x000fea000383ffff */
.L_x_4486:
[----:B-1----:R1:W2:Y:S02]  /*1ff60*/  SYNCS.PHASECHK.TRANS64.TRYWAIT P2, [R4+URZ+0x388c0], R5 ;  /* 0x0388c005040075a7 */ /* 0x0022a4000804017f */
[----:B--2---:R-:W-:Y:S05]  /*1ff70*/  @!P2 NANOSLEEP.SYNCS 0x989680 ;  /* 0x009896800000a95d */ /* 0x004fea0003900000 */
[----:B------:R-:W2:Y:S02]  /*1ff80*/  @!P2 SYNCS.PHASECHK.TRANS64 P2, [R4+URZ+0x388c0], R5 ;  /* 0x0388c0050400a5a7 */ /* 0x000ea4000804007f */
[----:B--2---:R-:W-:Y:S05]  /*1ff90*/  @!P2 BRA `(.L_x_4486) ;  /* 0xfffffffc00f0a947 */ /* 0x004fea000383ffff */
[----:B------:R-:W-:Y:S05]  /*1ffa0*/  BRA `(.L_x_4657) ;  /* 0xffffff7c00487947 */ /* 0x000fea000383ffff */
.L_x_4508:
        /* <DEDUP_REMOVED lines=11> */
.L_x_4659:
[----:B------:R-:W-:Y:S05]  /*20060*/  BSYNC B0 ;  /* 0x0000000000007941 */ /* 0x000fea0003800000 */
.L_x_4658:
[----:B------:R-:W-:Y:S05]  /*20070*/  BRA `(.L_x_4660) ;  /* 0xffffff8c00b87947 */ /* 0x000fea000383ffff */
.L_x_4510:
[----:B------:R-:W-:Y:S01]  /*20080*/  BSSY B0, `(.L_x_4661) ;  /* 0x0000006000007945 */ /* 0x000fe20003800000 */
[----:B------:R-:W-:-:S07]  /*20090*/  IMAD.MOV.U32 R15, RZ, RZ, -0x1 ;  /* 0xffffffffff0f7424 */ /* 0x000fce00078e00ff */
[----:B0-----:R-:W-:Y:S05]  /*200a0*/  WARPSYNC.COLLECTIVE R15, `(.L_x_4662) ;  /* 0x000000000f0c7348 */ /* 0x001fea0003c00000 */
[----:B------:R-:W-:Y:S02]  /*200b0*/  ELECT P6, UR62, PT ;  /* 0x00000000003e782f */ /* 0x000fe400038c0000 */
[----:B------:R-:W-:Y:S01]  /*200c0*/  MOV R14, UR62 ;  /* 0x0000003e000e7c02 */ /* 0x000fe20008000f00 */
[----:B0-----:R-:W-:Y:S10]  /*200d0*/  ENDCOLLECTIVE ;  /* 0x000000000000791b */ /* 0x001ff40003800000 */
.L_x_4662:
[----:B------:R-:W-:Y:S05]  /*200e0*/  BSYNC B0 ;  /* 0x0000000000007941 */ /* 0x000fea0003800000 */
.L_x_4661:
[----:B------:R-:W-:Y:S05]  /*200f0*/  BRA `(.L_x_4663) ;  /* 0xffffff8c00c47947 */ /* 0x000fea000383ffff */
.L_x_4512:
[----:B0-----:R0:W1:Y:S02]  /*20100*/  SYNCS.PHASECHK.TRANS64.TRYWAIT P0, [R0+URZ+0x38840], R2 ;  /* 0x03884002000075a7 */ /* 0x001064000800017f */
[----:B-1----:R-:W-:Y:S05]  /*20110*/  @!P0 NANOSLEEP.SYNCS 0x989680 ;  /* 0x009896800000895d */ /* 0x002fea0003900000 */
[----:B------:R-:W1:Y:S02]  /*20120*/  @!P0 SYNCS.PHASECHK.TRANS64 P0, [R0+URZ+0x38840], R2 ;  /* 0x03884002000085a7 */ /* 0x000e64000800007f */
[----:B-1----:R-:W-:Y:S05]  /*20130*/  @!P0 BRA `(.L_x_4512) ;  /* 0xfffffffc00f08947 */ /* 0x002fea000383ffff */
[----:B------:R-:W-:Y:S05]  /*20140*/  BRA `(.L_x_4664) ;  /* 0xffffff9000247947 */ /* 0x000fea000383ffff */
.L_x_4516:
        /* <DEDUP_REMOVED lines=9> */
.L_x_4665:
[----:B------:R-:W-:Y:S02]  /*201e0*/  IMAD.MOV.U32 R13, RZ, RZ, R3 ;  /* 0x000000ffff0d7224 */ /* 0x000fe400078e0003 */
[----:B------:R-:W-:Y:S01]  /*201f0*/  IMAD.MOV.U32 R4, RZ, RZ, R14 ;  /* 0x000000ffff047224 */ /* 0x000fe200078e000e */
[----:B------:R-:W-:-:S07]  /*20200*/  LOP3.LUT R6, R6, 0x7f, RZ, 0xc0, !PT ;  /* 0x0000007f06067812 */ /* 0x000fce00078ec0ff */
[----:B------:R-:W-:Y:S05]  /*20210*/  WARPSYNC.COLLECTIVE R15, `(.L_x_4666) ;  /* 0x000000000f087348 */ /* 0x000fea0003c00000 */
[----:B------:R0:W1:Y:S02]  /*20220*/  SHFL.IDX P6, R14, R13, R12, R11 ;  /* 0x0000000c0d0e7389 */ /* 0x00006400000c000b */
[----:B01----:R-:W-:Y:S01]  /*20230*/  ENDCOLLECTIVE ;  /* 0x000000000000791b */ /* 0x003fe20003800000 */
.L_x_4666:
        /* <DEDUP_REMOVED lines=9> */
.L_x_4667:
[----:B------:R-:W-:Y:S02]  /*202d0*/  IMAD.MOV.U32 R13, RZ, RZ, R3 ;  /* 0x000000ffff0d7224 */ /* 0x000fe400078e0003 */
[----:B------:R-:W-:-:S07]  /*202e0*/  IMAD.MOV.U32 R6, RZ, RZ, R14 ;  /* 0x000000ffff067224 */ /* 0x000fce00078e000e */
[----:B------:R-:W-:Y:S05]  /*202f0*/  WARPSYNC.COLLECTIVE R15, `(.L_x_4668) ;  /* 0x000000000f087348 */ /* 0x000fea0003c00000 */
[----:B------:R0:W1:Y:S02]  /*20300*/  SHFL.IDX P6, R14, R13, R12, R11 ;  /* 0x0000000c0d0e7389 */ /* 0x00006400000c000b */
[----:B01----:R-:W-:Y:S01]  /*20310*/  ENDCOLLECTIVE ;  /* 0x000000000000791b */ /* 0x003fe20003800000 */
.L_x_4668:
        /* <DEDUP_REMOVED lines=22> */
.L_x_4669:
        /* <DEDUP_REMOVED lines=10> */
.L_x_4670:
        /* <DEDUP_REMOVED lines=11> */
.L_x_4671:
        /* <DEDUP_REMOVED lines=14> */
.L_x_4672:
[----:B------:R-:W-:Y:S01]  /*206b0*/  IMAD.MOV.U32 R3, RZ, RZ, R14 ;  /* 0x000000ffff037224 */ /* 0x000fe200078e000e */
[----:B------:R-:W-:Y:S06]  /*206c0*/  BRA `(.L_x_4673) ;  /* 0xffffff9400647947 */ /* 0x000fec000383ffff */
.L_x_4520:
[----:B------:R-:W2:Y:S04]  /*206d0*/  LDL.LU R13, [R1+0x4c] ;  /* 0x00004c00010d7983 */ /* 0x000ea80000300800 */
[----:B------:R-:W3:Y:S04]  /*206e0*/  LDL.LU R12, [R1+0x4] ;  /* 0x00000400010c7983 */ /* 0x000ee80000300800 */
[----:B------:R-:W4:Y:S04]  /*206f0*/  LDL.LU R11, [R1+0x50] ;  /* 0x00005000010b7983 */ /* 0x000f280000300800 */
[----:B------:R-:W5:Y:S04]  /*20700*/  LDL.LU R9, [R1+0x64] ;  /* 0x0000640001097983 */ /* 0x000f680000300800 */
[----:B------:R-:W5:Y:S01]  /*20710*/  LDL.LU R8, [R1+0x14] ;  /* 0x0000140001087983 */ /* 0x000f620000300800 */
[----:B------:R-:W-:Y:S01]  /*20720*/  BSSY B0, `(.L_x_4674) ;  /* 0x0000017000007945 */ /* 0x000fe20003800000 */
[----:B------:R-:W-:-:S02]  /*20730*/  IMAD.MOV.U32 R15, RZ, RZ, -0x1 ;  /* 0xffffffffff0f7424 */ /* 0x000fc400078e00ff */
[----:B--2---:R-:W-:Y:S02]  /*20740*/  IMAD R7, R13, R7, RZ ;  /* 0x000000070d077224 */ /* 0x004fe400078e02ff */
[----:B------:R-:W-:-:S03]  /*20750*/  IMAD.MOV.U32 R13, RZ, RZ, R4 ;  /* 0x000000ffff0d7224 */ /* 0x000fc600078e0004 */
[-C--:B---3--:R-:W-:Y:S01]  /*20760*/  ISETP.GE.AND P2, PT, R12, R7.reuse, PT ;  /* 0x000000070c00720c */ /* 0x088fe20003f46270 */
[----:B------:R-:W-:Y:S01]  /*20770*/  IMAD.MOV.U32 R12, RZ, RZ, RZ ;  /* 0x000000ffff0c7224 */ /* 0x000fe200078e00ff */
[-C--:B----4-:R-:W-:Y:S01]  /*20780*/  ISETP.GE.AND P3, PT, R11, R7.reuse, PT ;  /* 0x000000070b00720c */ /* 0x090fe20003f66270 */
[----:B------:R-:W-:Y:S01]  /*20790*/  IMAD.MOV.U32 R11, RZ, RZ, 0x181f ;  /* 0x0000181fff0b7424 */ /* 0x000fe200078e00ff */
[----:B-----5:R-:W-:Y:S02]  /*207a0*/  ISETP.GE.AND P4, PT, R9, R7, PT ;  /* 0x000000070900720c */ /* 0x020fe40003f86270 */
[----:B------:R-:W-:-:S07]  /*207b0*/  LOP3.LUT R8, R8, 0xffffffdf, RZ, 0xc0, !PT ;  /* 0xffffffdf08087812 */ /* 0x000fce00078ec0ff */
        /* <DEDUP_REMOVED lines=8> */
[----:B------:R-:W-:-:S05]  /*20840*/  @P6 LOP3.LUT R8, R8, 0x10, RZ, 0xfc, !PT ;  /* 0x0000001008086812 */ /* 0x000fca00078efcff */
[----:B------:R0:W-:Y:S02]  /*20850*/  STL [R1+0x14], R8 ;  /* 0x0000140801007387 */ /* 0x0001e40000100800 */
[----:B0-----:R-:W-:Y:S05]  /*20860*/  WARPSYNC.COLLECTIVE R15, `(.L_x_4675) ;  /* 0x000000000f087348 */ /* 0x001fea0003c00000 */
[----:B------:R1:W2:Y:S02]  /*20870*/  SHFL.IDX P6, R14, R13, R12, R11 ;  /* 0x0000000c0d0e7389 */ /* 0x0002a400000c000b */
[----:B012---:R-:W-:Y:S01]  /*20880*/  ENDCOLLECTIVE ;  /* 0x000000000000791b */ /* 0x007fe20003800000 */
.L_x_4675:
[----:B------:R-:W-:Y:S05]  /*20890*/  BSYNC B0 ;  /* 0x0000000000007941 */ /* 0x000fea0003800000 */
.L_x_4674:
[----:B------:R0:W-:Y:S04]  /*208a0*/  STL [R1+0x90], R16 ;  /* 0x0000901001007387 */ /* 0x0001e80000100800 */
[----:B0-----:R0:W5:Y:S04]  /*208b0*/  LDL.LU R16, [R1+0x14] ;  /* 0x0000140001107983 */ /* 0x0011680000300800 */
[----:B------:R1:W-:Y:S04]  /*208c0*/  STL [R1+0x8c], R7 ;  /* 0x00008c0701007387 */ /* 0x0003e80000100800 */
[----:B-1----:R0:W5:Y:S01]  /*208d0*/  LDL R7, [R1+0x18] ;  /* 0x0000180001077983 */ /* 0x0021620000100800 */
[----:B------:R-:W-:-:S02]  /*208e0*/  IMAD.MOV.U32 R13, RZ, RZ, R0 ;  /* 0x000000ffff0d7224 */ /* 0x000fc400078e0000 */
[----:B------:R-:W-:Y:S02]  /*208f0*/  IMAD.MOV.U32 R12, RZ, RZ, RZ ;  /* 0x000000ffff0c7224 */ /* 0x000fe400078e00ff */
[----:B------:R-:W-:Y:S02]  /*20900*/  IMAD.MOV.U32 R11, RZ, RZ, 0x181f ;  /* 0x0000181fff0b7424 */ /* 0x000fe400078e00ff */
[----:B------:R-:W-:Y:S02]  /*20910*/  IMAD.MOV.U32 R15, RZ, RZ, -0x1 ;  /* 0xffffffffff0f7424 */ /* 0x000fe400078e00ff */
[----:B0-----:R-:W-:-:S07]  /*20920*/  IMAD.MOV.U32 R8, RZ, RZ, R14 ;  /* 0x000000ffff087224 */ /* 0x001fce00078e000e */
[----:B-----5:R-:W-:Y:S05]  /*20930*/  WARPSYNC.COLLECTIVE R15, `(.L_x_4676) ;  /* 0x000000000f087348 */ /* 0x020fea0003c00000 */
[----:B------:R0:W1:Y:S02]  /*20940*/  SHFL.IDX P6, R14, R13, R12, R11 ;  /* 0x0000000c0d0e7389 */ /* 0x00006400000c000b */
[----:B01---5:R-:W-:Y:S01]  /*20950*/  ENDCOLLECTIVE ;  /* 0x000000000000791b */ /* 0x023fe20003800000 */
.L_x_4676:
[----:B------:R-:W-:Y:S02]  /*20960*/  IMAD.MOV.U32 R13, RZ, RZ, R4 ;  /* 0x000000ffff0d7224 */ /* 0x000fe400078e0004 */
[----:B------:R-:W-:Y:S02]  /*20970*/  IMAD.MOV.U32 R12, RZ, RZ, 0x1 ;  /* 0x00000001ff0c7424 */ /* 0x000fe400078e00ff */
[----:B------:R-:W-:-:S05]  /*20980*/  IMAD.MOV.U32 R2, RZ, RZ, R14 ;  /* 0x000000ffff027224 */ /* 0x000fca00078e000e */
[----:B------:R-:W-:-:S05]  /*20990*/  @!P2 LEA R3, P6, R10, R2, 0x1 ;  /* 0x000000020a03a211 */ /* 0x000fca00078c08ff */
[----:B------:R-:W-:-:S05]  /*209a0*/  @!P2 IMAD.X R2, RZ, RZ, R8, P6 ;  /* 0x000000ffff02a224 */ /* 0x000fca00030e0608 */
[----:B------:R-:W-:-:S04]  /*209b0*/  @!P2 LOP3.LUT R3, R3, R2, RZ, 0x3c, !PT ;  /* 0x000000020303a212 */ /* 0x000fc800078e3cff */
[----:B------:R-:W-:-:S04]  /*209c0*/  @!P2 LOP3.LUT R2, R3, R2, RZ, 0x3c, !PT ;  /* 0x000000020302a212 */ /* 0x000fc800078e3cff */
[----:B------:R-:W-:Y:S02]  /*209d0*/  @!P2 LOP3.LUT R3, R3, R2, RZ, 0x3c, !PT ;  /* 0x000000020303a212 */ /* 0x000fe400078e3cff */
[----:B------:R-:W-:-:S04]  /*209e0*/  LOP3.LUT R16, R16, 0xffff7fff, RZ, 0xc0, !PT ;  /* 0xffff7fff10107812 */ /* 0x000fc800078ec0ff */
[----:B------:R-:W-:-:S04]  /*209f0*/  @P0 LOP3.LUT R16, R16, 0x8000, RZ, 0xfc, !PT ;  /* 0x0000800010100812 */ /* 0x000fc800078efcff */
[C---:B------:R-:W-:Y:S02]  /*20a00*/  LOP3.LUT P0, RZ, R16.reuse, 0x8, RZ, 0xc0, !PT ;  /* 0x0000000810ff7812 */ /* 0x040fe4000780c0ff */
[----:B------:R-:W-:-:S04]  /*20a10*/  LOP3.LUT R16, R16, 0xffffbfff, RZ, 0xc0, !PT ;  /* 0xffffbfff10107812 */ /* 0x000fc800078ec0ff */
[----:B------:R-:W-:-:S04]  /*20a20*/  @P1 LOP3.LUT R16, R16, 0x4000, RZ, 0xfc, !PT ;  /* 0x0000400010101812 */ /* 0x000fc800078efcff */
[C---:B------:R-:W-:Y:S02]  /*20a30*/  LOP3.LUT P1, RZ, R16.reuse, 0x4, RZ, 0xc0, !PT ;  /* 0x0000000410ff7812 */ /* 0x040fe4000782c0ff */
[----:B------:R-:W-:Y:S01]  /*20a40*/  LOP3.LUT R16, R16, 0xffffdfff, RZ, 0xc0, !PT ;  /* 0xffffdfff10107812 */ /* 0x000fe200078ec0ff */
[----:B------:R-:W-:Y:S01]  /*20a50*/  @!PT LDS RZ, [RZ] ;  /* 0x00000000fffff984 */ /* 0x000fe20000000800 */
[----:B------:R-:W-:Y:S01]  /*20a60*/  @!PT LDS RZ, [RZ] ;  /* 0x00000000fffff984 */ /* 0x000fe20000000800 */
[----:B------:R-:W-:Y:S01]  /*20a70*/  @!PT LDS RZ, [RZ] ;  /* 0x00000000fffff984 */ /* 0x000fe20000000800 */
[----:B------:R0:W-:Y:S03]  /*20a80*/  @!P2 LDGSTS.E.BYPASS.LTC128B.128 [R7+0x26400], desc[UR40][R2.64], !P0 ;  /* 0x264000000207afae */ /* 0x0001e6000c101d68 */
[----:B------:R-:W-:-:S04]  /*20a90*/  @P3 LOP3.LUT R16, R16, 0x2000, RZ, 0xfc, !PT ;  /* 0x0000200010103812 */ /* 0x000fc800078efcff */
[C---:B------:R-:W-:Y:S02]  /*20aa0*/  LOP3.LUT P3, RZ, R16.reuse, 0x2, RZ, 0xc0, !PT ;  /* 0x0000000210ff7812 */ /* 0x040fe4000786c0ff */
[----:B------:R-:W-:Y:S01]  /*20ab0*/  LOP3.LUT R16, R16, 0xfffffbff, RZ, 0xc0, !PT ;  /* 0xfffffbff10107812 */ /* 0x000fe200078ec0ff */
[----:B------:R0:W-:Y:S03]  /*20ac0*/  @!P2 LDGSTS.E.BYPASS.LTC128B.128 [R7+0x28400], desc[UR40][R2.64+0x80], !P1 ;  /* 0x284000800207afae */ /* 0x0001e6000c901d68 */
[----:B------:R-:W-:-:S04]  /*20ad0*/  @P4 LOP3.LUT R16, R16, 0x400, RZ, 0xfc, !PT ;  /* 0x0000040010104812 */ /* 0x000fc800078efcff */
[C---:B------:R-:W-:Y:S02]  /*20ae0*/  LOP3.LUT P0, RZ, R16.reuse, 0x8000, RZ, 0xc0, !PT ;  /* 0x0000800010ff7812 */ /* 0x040fe4000780c0ff */
[C---:B------:R-:W-:Y:S01]  /*20af0*/  LOP3.LUT P1, RZ, R16.reuse, 0x4000, RZ, 0xc0, !PT ;  /* 0x0000400010ff7812 */ /* 0x040fe2000782c0ff */
[----:B------:R0:W-:Y:S01]  /*20b00*/  @!P2 LDGSTS.E.BYPASS.LTC128B.128 [R7+0x2a400], desc[UR40][R2.64+0x100], !P3 ;  /* 0x2a4001000207afae */ /* 0x0001e2000d901d68 */
[C---:B------:R-:W-:Y:S02]  /*20b10*/  LOP3.LUT P6, RZ, R16.reuse, 0x20, RZ, 0xc0, !PT ;  /* 0x0000002010ff7812 */ /* 0x040fe400078cc0ff */
[C---:B------:R-:W-:Y:S01]  /*20b20*/  LOP3.LUT P3, RZ, R16.reuse, 0x2000, RZ, 0xc0, !PT ;  /* 0x0000200010ff7812 */ /* 0x040fe2000786c0ff */
[----:B------:R0:W-:Y:S01]  /*20b30*/  @!P2 LDGSTS.E.BYPASS.LTC128B.128 [R7+0x2c400], desc[UR40][R2.64+0x180], !P5 ;  /* 0x2c4001800207afae */ /* 0x0001e2000e901d68 */
[C---:B------:R-:W-:Y:S02]  /*20b40*/  LOP3.LUT P4, RZ, R16.reuse, 0x10, RZ, 0xc0, !PT ;  /* 0x0000001010ff7812 */ /* 0x040fe4000788c0ff */
[----:B------:R-:W-:-:S03]  /*20b50*/  LOP3.LUT R16, R16, 0xfffff7ff, RZ, 0xc0, !PT ;  /* 0xfffff7ff10107812 */ /* 0x000fc600078ec0ff */
[----:B------:R0:W-:Y:S01]  /*20b60*/  @!P2 LDGSTS.E.BYPASS.LTC128B.128 [R7+0x2e400], desc[UR40][R2.64+0x200], !P0 ;  /* 0x2e4002000207afae */ /* 0x0001e2000c101d68 */
[----:B------:R-:W-:-:S03]  /*20b70*/  @P5 LOP3.LUT R16, R16, 0x800, RZ, 0xfc, !PT ;  /* 0x0000080010105812 */ /* 0x000fc600078efcff */
[----:B------:R0:W-:Y:S01]  /*20b80*/  @!P2 LDGSTS.E.BYPASS.LTC128B.128 [R7+0x30400], desc[UR40][R2.64+0x280], !P1 ;  /* 0x304002800207afae */ /* 0x0001e2000c901d68 */
[C---:B------:R-:W-:Y:S02]  /*20b90*/  LOP3.LUT P5, RZ, R16.reuse, 0x4, RZ, 0xc0, !PT ;  /* 0x0000000410ff7812 */ /* 0x040fe400078ac0ff */
[----:B------:R-:W-:Y:S01]  /*20ba0*/  @!P3 LOP3.LUT R8, R5, 0x40, RZ, 0xc0, !PT ;  /* 0x000000400508b812 */ /* 0x000fe200078ec0ff */
[----:B------:R0:W-:Y:S01]  /*20bb0*/  @!P2 LDGSTS.E.BYPASS.LTC128B.128 [R7+0x32400], desc[UR40][R2.64+0x300], P6 ;  /* 0x324003000207afae */ /* 0x0001e2000b101d68 */
[----:B------:R-:W-:Y:S02]  /*20bc0*/  LOP3.LUT R16, R16, 0xffffefff, RZ, 0xc0, !PT ;  /* 0xffffefff10107812 */ /* 0x000fe400078ec0ff */
[----:B------:R-:W-:-:S07]  /*20bd0*/  @!P3 SHF.R.U32.HI R8, RZ, 0x2, R8 ;  /* 0x00000002ff08b819 */ /* 0x000fce0000011608 */
[----:B0-----:R-:W-:Y:S05]  /*20be0*/  WARPSYNC.COLLECTIVE R15, `(.L_x_4677) ;  /* 0x000000000f087348 */ /* 0x001fea0003c00000 */
[----:B------:R1:W2:Y:S02]  /*20bf0*/  SHFL.IDX P6, R14, R13, R12, R11 ;  /* 0x0000000c0d0e7389 */ /* 0x0002a400000c000b */
[----:B012---:R-:W-:Y:S01]  /*20c00*/  ENDCOLLECTIVE ;  /* 0x000000000000791b */ /* 0x007fe20003800000 */
.L_x_4677:
[----:B------:R-:W-:Y:S01]  /*20c10*/  @!PT LDS RZ, [RZ] ;  /* 0x00000000fffff984 */ /* 0x000fe20000000800 */
[----:B------:R-:W-:Y:S01]  /*20c20*/  @!PT LDS RZ, [RZ] ;  /* 0x00000000fffff984 */ /* 0x000fe20000000800 */
[----:B------:R-:W-:Y:S01]  /*20c30*/  @!PT LDS RZ, [RZ] ;  /* 0x00000000fffff984 */ /* 0x000fe20000000800 */
[----:B------:R0:W-:Y:S01]  /*20c40*/  @!P2 LDGSTS.E.BYPASS.LTC128B.128 [R7+0x34400], desc[UR40][R2.64+0x380], P4 ;  /* 0x344003800207afae */ /* 0x0001e2000a101d68 */
[----:B------:R-:W-:Y:S02]  /*20c50*/  @!P3 ISETP.NE.U32.AND P2, PT, R8, RZ, PT ;  /* 0x000000ff0800b20c */ /* 0x000fe40003f45070 */
[----:B------:R-:W-:Y:S02]  /*20c60*/  @P5 LOP3.LUT R16, R16, 0x1000, RZ, 0xfc, !PT ;  /* 0x0000100010105812 */ /* 0x000fe400078efcff */
[----:B------:R-:W-:Y:S02]  /*20c70*/  @!P3 LOP3.LUT R8, R6, 0x80, RZ, 0xc0, !PT ;  /* 0x000000800608b812 */ /* 0x000fe400078ec0ff */
[C---:B------:R-:W-:Y:S02]  /*20c80*/  LOP3.LUT P5, RZ, R16.reuse, 0x8, RZ, 0xc0, !PT ;  /* 0x0000000810ff7812 */ /* 0x040fe400078ac0ff */
[----:B------:R-:W-:Y:S01]  /*20c90*/  LOP3.LUT R16, R16, 0xffffffdf, RZ, 0xc0, !PT ;  /* 0xffffffdf10107812 */ /* 0x000fe200078ec0ff */
[----:B------:R-:W-:Y:S01]  /*20ca0*/  IMAD.MOV.U32 R13, RZ, RZ, R0 ;  /* 0x000000ffff0d7224 */ /* 0x000fe200078e0000 */
[----:B------:R-:W-:-:S03]  /*20cb0*/  @!P3 SHF.R.U32.HI R8, RZ, 0x3, R8 ;  /* 0x00000003ff08b819 */ /* 0x000fc60000011608 */
[----:B------:R-:W-:Y:S02]  /*20cc0*/  @P2 LOP3.LUT R16, R16, 0x20, RZ, 0xfc, !PT ;  /* 0x0000002010102812 */ /* 0x000fe400078efcff */
[----:B------:R-:W-:Y:S01]  /*20cd0*/  @!P3 ISETP.NE.U32.AND P4, PT, R8, RZ, PT ;  /* 0x000000ff0800b20c */ /* 0x000fe20003f85070 */
[----:B0-----:R-:W-:-:S12]  /*20ce0*/  IMAD.MOV.U32 R9, RZ, RZ, R14 ;  /* 0x000000ffff097224 */ /* 0x001fd800078e000e */
[----:B------:R-:W-:Y:S05]  /*20cf0*/  WARPSYNC.COLLECTIVE R15, `(.L_x_4678) ;  /* 0x000000000f087348 */ /* 0x000fea0003c00000 */
[----:B------:R0:W1:Y:S02]  /*20d00*/  SHFL.IDX P6, R14, R13, R12, R11 ;  /* 0x0000000c0d0e7389 */ /* 0x00006400000c000b */
[----:B01----:R-:W-:Y:S01]  /*20d10*/  ENDCOLLECTIVE ;  /* 0x000000000000791b */ /* 0x003fe20003800000 */
.L_x_4678:
        /* <DEDUP_REMOVED lines=29> */
.L_x_4679:
        /* <DEDUP_REMOVED lines=8> */
[----:B------:R0:W-:Y:S01]  /*20f70*/  STL [R1+0x14], R16 ;  /* 0x0000141001007387 */ /* 0x0001e20000100800 */
[----:B------:R-:W-:-:S11]  /*20f80*/  IMAD.MOV.U32 R10, RZ, RZ, R14 ;  /* 0x000000ffff0a7224 */ /* 0x000fd600078e000e */
[----:B0-----:R-:W-:Y:S05]  /*20f90*/  WARPSYNC.COLLECTIVE R15, `(.L_x_4680) ;  /* 0x000000000f087348 */ /* 0x001fea0003c00000 */
[----:B------:R1:W2:Y:S02]  /*20fa0*/  SHFL.IDX P6, R14, R13, R12, R11 ;  /* 0x0000000c0d0e7389 */ /* 0x0002a400000c000b */
[----:B012---:R-:W-:Y:S01]  /*20fb0*/  ENDCOLLECTIVE ;  /* 0x000000000000791b */ /* 0x007fe20003800000 */
.L_x_4680:
        /* <DEDUP_REMOVED lines=20> */
[----:B------:R-:W-:-:S03]  /*21100*/  LOP3.LUT P2, RZ, R16, 0x80, RZ, 0xc0, !PT ;  /* 0x0000008010ff7812 */ /* 0x000fc6000784c0ff */
[----:B------:R0:W5:Y:S10]  /*21110*/  LDL.LU R16, [R1+0x90] ;  /* 0x0000900001107983 */ /* 0x0001740000300800 */
        /* <DEDUP_REMOVED lines=13> */
.L_x_4681:
[----:B------:R-:W-:Y:S02]  /*211f0*/  IMAD.MOV.U32 R13, RZ, RZ, R0 ;  /* 0x000000ffff0d7224 */ /* 0x000fe400078e0000 */
[----:B------:R-:W-:-:S07]  /*21200*/  IMAD.MOV.U32 R4, RZ, RZ, R14 ;  /* 0x000000ffff047224 */ /* 0x000fce00078e000e */
[----:B------:R-:W-:Y:S05]  /*21210*/  WARPSYNC.COLLECTIVE R15, `(.L_x_4682) ;  /* 0x000000000f087348 */ /* 0x000fea0003c00000 */
[----:B------:R0:W1:Y:S02]  /*21220*/  SHFL.IDX P6, R14, R13, R12, R11 ;  /* 0x0000000c0d0e7389 */ /* 0x00006400000c000b */
[----:B01----:R-:W-:Y:S01]  /*21230*/  ENDCOLLECTIVE ;  /* 0x000000000000791b */ /* 0x003fe20003800000 */
.L_x_4682:
[----:B------:R-:W-:Y:S01]  /*21240*/  IMAD.MOV.U32 R0, RZ, RZ, R14 ;  /* 0x000000ffff007224 */ /* 0x000fe200078e000e */
[----:B------:R-:W-:Y:S06]  /*21250*/  BRA `(.L_x_4683) ;  /* 0xffffff9800347947 */ /* 0x000fec000383ffff */
.L_x_4525:
[----:B0-----:R0:W2:Y:S02]  /*21260*/  SYNCS.PHASECHK.TRANS64.TRYWAIT P0, [R18+URZ+0x38820], R0 ;  /* 0x03882000120075a7 */ /* 0x0010a4000800017f */
[----:B--2---:R-:W-:Y:S05]  /*21270*/  @!P0 NANOSLEEP.SYNCS 0x989680 ;  /* 0x009896800000895d */ /* 0x004fea0003900000 */
[----:B------:R-:W2:Y:S02]  /*21280*/  @!P0 SYNCS.PHASECHK.TRANS64 P0, [R18+URZ+0x38820], R0 ;  /* 0x03882000120085a7 */ /* 0x000ea4000800007f */
[----:B--2---:R-:W-:Y:S05]  /*21290*/  @!P0 BRA `(.L_x_4525) ;  /* 0xfffffffc00f08947 */ /* 0x004fea000383ffff */
[----:B------:R-:W-:Y:S05]  /*212a0*/  BRA `(.L_x_4684) ;  /* 0xffffff9800f07947 */ /* 0x000fea000383ffff */
.L_x_4529:
[----:B0-----:R0:W2:Y:S02]  /*212b0*/  SYNCS.PHASECHK.TRANS64.TRYWAIT P0, [R0+URZ+0x38860], R2 ;  /* 0x03886002000075a7 */ /* 0x0010a4000800017f */
[----:B--2---:R-:W-:Y:S05]  /*212c0*/  @!P0 NANOSLEEP.SYNCS 0x989680 ;  /* 0x009896800000895d */ /* 0x004fea0003900000 */
[----:B------:R-:W2:Y:S02]  /*212d0*/  @!P0 SYNCS.PHASECHK.TRANS64 P0, [R0+URZ+0x38860], R2 ;  /* 0x03886002000085a7 */ /* 0x000ea4000800007f */
[----:B--2---:R-:W-:Y:S05]  /*212e0*/  @!P0 BRA `(.L_x_4529) ;  /* 0xfffffffc00f08947 */ /* 0x004fea000383ffff */
[----:B------:R-:W-:Y:S05]  /*212f0*/  BRA `(.L_x_4685) ;  /* 0xffffff9c00147947 */ /* 0x000fea000383ffff */
.L_x_4548:
[----:B-1----:R1:W2:Y:S02]  /*21300*/  SYNCS.PHASECHK.TRANS64.TRYWAIT P0, [R2+URZ+0x38840], R6 ;  /* 0x03884006020075a7 */ /* 0x0022a4000800017f */
[----:B--2---:R-:W-:Y:S05]  /*21310*/  @!P0 NANOSLEEP.SYNCS 0x989680 ;  /* 0x009896800000895d */ /* 0x004fea0003900000 */
[----:B------:R-:W2:Y:S02]  /*21320*/  @!P0 SYNCS.PHASECHK.TRANS64 P0, [R2+URZ+0x38840], R6 ;  /* 0x03884006020085a7 */ /* 0x000ea4000800007f */
[----:B--2---:R-:W-:Y:S05]  /*21330*/  @!P0 BRA `(.L_x_4548) ;  /* 0xfffffffc00f08947 */ /* 0x004fea000383ffff */
[----:B------:R-:W-:Y:S05]  /*21340*/  BRA `(.L_x_4686) ;  /* 0xffffffa800247947 */ /* 0x000fea000383ffff */
.L_x_4553:
[----:B0-----:R0:W2:Y:S02]  /*21350*/  SYNCS.PHASECHK.TRANS64.TRYWAIT P0, [R2+URZ+0x38860], R6 ;  /* 0x03886006020075a7 */ /* 0x0010a4000800017f */
[----:B--2---:R-:W-:Y:S05]  /*21360*/  @!P0 NANOSLEEP.SYNCS 0x989680 ;  /* 0x009896800000895d */ /* 0x004fea0003900000 */
[----:B------:R-:W2:Y:S02]  /*21370*/  @!P0 SYNCS.PHASECHK.TRANS64 P0, [R2+URZ+0x38860], R6 ;  /* 0x03886006020085a7 */ /* 0x000ea4000800007f */
[----:B--2---:R-:W-:Y:S05]  /*21380*/  @!P0 BRA `(.L_x_4553) ;  /* 0xfffffffc00f08947 */ /* 0x004fea000383ffff */
[----:B------:R-:W-:Y:S05]  /*21390*/  BRA `(.L_x_4687) ;  /* 0xffffffa800a07947 */ /* 0x000fea000383ffff */
.L_x_4568:
[----:B-1----:R1:W2:Y:S02]  /*213a0*/  SYNCS.PHASECHK.TRANS64.TRYWAIT P0, [R3+URZ+0x38840], R2 ;  /* 0x03884002030075a7 */ /* 0x0022a4000800017f */
[----:B--2---:R-:W-:Y:S05]  /*213b0*/  @!P0 NANOSLEEP.SYNCS 0x989680 ;  /* 0x009896800000895d */ /* 0x004fea0003900000 */
[----:B------:R-:W2:Y:S02]  /*213c0*/  @!P0 SYNCS.PHASECHK.TRANS64 P0, [R3+URZ+0x38840], R2 ;  /* 0x03884002030085a7 */ /* 0x000ea4000800007f */
[----:B--2---:R-:W-:Y:S05]  /*213d0*/  @!P0 BRA `(.L_x_4568) ;  /* 0xfffffffc00f08947 */ /* 0x004fea000383ffff */
[----:B------:R-:W-:Y:S05]  /*213e0*/  BRA `(.L_x_4688) ;  /* 0xffffffb4007c7947 */ /* 0x000fea000383ffff */
.L_x_4573:
[----:B--2---:R2:W3:Y:S02]  /*213f0*/  SYNCS.PHASECHK.TRANS64.TRYWAIT P0, [R3+URZ+0x38860], R2 ;  /* 0x03886002030075a7 */ /* 0x0044e4000800017f */
[----:B---3--:R-:W-:Y:S05]  /*21400*/  @!P0 NANOSLEEP.SYNCS 0x989680 ;  /* 0x009896800000895d */ /* 0x008fea0003900000 */
[----:B------:R-:W3:Y:S02]  /*21410*/  @!P0 SYNCS.PHASECHK.TRANS64 P0, [R3+URZ+0x38860], R2 ;  /* 0x03886002030085a7 */ /* 0x000ee4000800007f */
[----:B---3--:R-:W-:Y:S05]  /*21420*/  @!P0 BRA `(.L_x_4573) ;  /* 0xfffffffc00f08947 */ /* 0x008fea000383ffff */
[----:B------:R-:W-:Y:S05]  /*21430*/  BRA `(.L_x_4689) ;  /* 0xffffffb400f87947 */ /* 0x000fea000383ffff */
.L_x_4588:
[----:B-1----:R1:W2:Y:S02]  /*21440*/  SYNCS.PHASECHK.TRANS64.TRYWAIT P0, [R3+URZ+0x38840], R2 ;  /* 0x03884002030075a7 */ /* 0x0022a4000800017f */
[----:B--2---:R-:W-:Y:S05]  /*21450*/  @!P0 NANOSLEEP.SYNCS 0x989680 ;  /* 0x009896800000895d */ /* 0x004fea0003900000 */
[----:B------:R-:W2:Y:S02]  /*21460*/  @!P0 SYNCS.PHASECHK.TRANS64 P0, [R3+URZ+0x38840], R2 ;  /* 0x03884002030085a7 */ /* 0x000ea4000800007f */
[----:B--2---:R-:W-:Y:S05]  /*21470*/  @!P0 BRA `(.L_x_4588) ;  /* 0xfffffffc00f08947 */ /* 0x004fea000383ffff */
[----:B------:R-:W-:Y:S05]  /*21480*/  BRA `(.L_x_4690) ;  /* 0xffffffc000b87947 */ /* 0x000fea000383ffff */
.L_x_4593:
[----:B--2---:R2:W3:Y:S02]  /*21490*/  SYNCS.PHASECHK.TRANS64.TRYWAIT P0, [R3+URZ+0x38860], R2 ;  /* 0x03886002030075a7 */ /* 0x0044e4000800017f */
[----:B---3--:R-:W-:Y:S05]  /*214a0*/  @!P0 NANOSLEEP.SYNCS 0x989680 ;  /* 0x009896800000895d */ /* 0x008fea0003900000 */
[----:B------:R-:W3:Y:S02]  /*214b0*/  @!P0 SYNCS.PHASECHK.TRANS64 P0, [R3+URZ+0x38860], R2 ;  /* 0x03886002030085a7 */ /* 0x000ee4000800007f */
[----:B---3--:R-:W-:Y:S05]  /*214c0*/  @!P0 BRA `(.L_x_4593) ;  /* 0xfffffffc00f08947 */ /* 0x008fea000383ffff */
[----:B------:R-:W-:Y:S05]  /*214d0*/  BRA `(.L_x_4691) ;  /* 0xffffffc400347947 */ /* 0x000fea000383ffff */
.L_x_4609:
[----:B-1----:R-:W2:Y:S01]  /*214e0*/  LDL R2, [R1] ;  /* 0x0000000001027983 */ /* 0x002ea20000100800 */
[----:B------:R-:W-:Y:S01]  /*214f0*/  BSSY B0, `(.L_x_4692) ;  /* 0x0000008000007945 */ /* 0x000fe20003800000 */
[----:B---3--:R-:W-:Y:S02]  /*21500*/  IMAD.MOV.U32 R12, RZ, RZ, RZ ;  /* 0x000000ffff0c7224 */ /* 0x008fe400078e00ff */
[----:B------:R-:W-:Y:S02]  /*21510*/  IMAD.MOV.U32 R11, RZ, RZ, 0x1f ;  /* 0x0000001fff0b7424 */ /* 0x000fe400078e00ff */
[----:B------:R-:W-:Y:S02]  /*21520*/  IMAD.MOV.U32 R15, RZ, RZ, -0x1 ;  /* 0xffffffffff0f7424 */ /* 0x000fe400078e00ff */
[----:B--2---:R-:W-:-:S07]  /*21530*/  IMAD.MOV.U32 R13, RZ, RZ, R2 ;  /* 0x000000ffff0d7224 */ /* 0x004fce00078e0002 */
[----:B0-----:R-:W-:Y:S05]  /*21540*/  WARPSYNC.COLLECTIVE R15, `(.L_x_4693) ;  /* 0x000000000f087348 */ /* 0x001fea0003c00000 */
[----:B------:R1:W2:Y:S02]  /*21550*/  SHFL.IDX P6, R14, R13, R12, R11 ;  /* 0x0000000c0d0e7389 */ /* 0x0002a400000c000b */
[----:B012---:R-:W-:Y:S01]  /*21560*/  ENDCOLLECTIVE ;  /* 0x000000000000791b */ /* 0x007fe20003800000 */
.L_x_4693:
[----:B------:R-:W-:Y:S05]  /*21570*/  BSYNC B0 ;  /* 0x0000000000007941 */ /* 0x000fea0003800000 */
.L_x_4692:
        /* <DEDUP_REMOVED lines=9> */
.L_x_4694:
        /* <DEDUP_REMOVED lines=26> */
.L_x_4695:
        /* <DEDUP_REMOVED lines=8> */
.L_x_4696:
        /* <DEDUP_REMOVED lines=8> */
.L_x_4697:
        /* <DEDUP_REMOVED lines=8> */
.L_x_4698:
        /* <DEDUP_REMOVED lines=8> */
.L_x_4699:
        /* <DEDUP_REMOVED lines=9> */
.L_x_4700:
[----:B------:R-:W-:Y:S01]  /*21a40*/  IMAD.MOV.U32 R9, RZ, RZ, R14 ;  /* 0x000000ffff097224 */ /* 0x000fe200078e000e */
[----:B------:R-:W-:Y:S06]  /*21a50*/  BRA `(.L_x_4701) ;  /* 0xffffffcc006c7947 */ /* 0x000fec000383ffff */
.L_x_4612:
[----:B------:R-:W-:Y:S01]  /*21a60*/  BSSY B0, `(.L_x_4702) ;  /* 0x0000008000007945 */ /* 0x000fe20003800000 */
[----:B------:R-:W-:Y:S02]  /*21a70*/  IMAD.MOV.U32 R13, RZ, RZ, R2 ;  /* 0x000000ffff0d7224 */ /* 0x000fe400078e0002 */
[----:B---3--:R-:W-:Y:S02]  /*21a80*/  IMAD.MOV.U32 R12, RZ, RZ, 0x1 ;  /* 0x00000001ff0c7424 */ /* 0x008fe400078e00ff */
[----:B------:R-:W-:Y:S02]  /*21a90*/  IMAD.MOV.U32 R11, RZ, RZ, RZ ;  /* 0x000000ffff0b7224 */ /* 0x000fe400078e00ff */
[----:B------:R-:W-:-:S07]  /*21aa0*/  IMAD.MOV.U32 R15, RZ, RZ, -0x1 ;  /* 0xffffffffff0f7424 */ /* 0x000fce00078e00ff */
[----:B0-----:R-:W-:Y:S05]  /*21ab0*/  WARPSYNC.COLLECTIVE R15, `(.L_x_4703) ;  /* 0x000000000f087348 */ /* 0x001fea0003c00000 */
[----:B------:R1:W2:Y:S02]  /*21ac0*/  SHFL.UP P6, R14, R13, R12, R11 ;  /* 0x0400000c0d0e7389 */ /* 0x0002a400000c000b */
[----:B012---:R-:W-:Y:S01]  /*21ad0*/  ENDCOLLECTIVE ;  /* 0x000000000000791b */ /* 0x007fe20003800000 */
.L_x_4703:
[----:B------:R-:W-:Y:S05]  /*21ae0*/  BSYNC B0 ;  /* 0x0000000000007941 */ /* 0x000fea0003800000 */
.L_x_4702:
        /* <DEDUP_REMOVED lines=10> */
.L_x_4704:
        /* <DEDUP_REMOVED lines=8> */
.L_x_4705:
        /* <DEDUP_REMOVED lines=8> */
.L_x_4706:
        /* <DEDUP_REMOVED lines=8> */
.L_x_4707:
        /* <DEDUP_REMOVED lines=9> */
.L_x_4708:
[----:B------:R-:W-:Y:S01]  /*21da0*/  IMAD.MOV.U32 R9, RZ, RZ, R14 ;  /* 0x000000ffff097224 */ /* 0x000fe200078e000e */
[----:B------:R-:W-:Y:S06]  /*21db0*/  BRA `(.L_x_4709) ;  /* 0xffffffcc00407947 */ /* 0x000fec000383ffff */
.L_x_4614:
[----:B------:R-:W-:Y:S01]  /*21dc0*/  BSSY B0, `(.L_x_4710) ;  /* 0x0000006000007945 */ /* 0x000fe20003800000 */
[----:B------:R-:W-:Y:S01]  /*21dd0*/  PLOP3.LUT P6, PT, P6, PT, PT, 0x8, 0x0 ;  /* 0x000000000000781c */ /* 0x000fe200037ce170 */
[----:B------:R-:W-:-:S12]  /*21de0*/  IMAD.MOV.U32 R15, RZ, RZ, -0x1 ;  /* 0xffffffffff0f7424 */ /* 0x000fd800078e00ff */
[----:B0--3--:R-:W-:Y:S05]  /*21df0*/  WARPSYNC.COLLECTIVE R15, `(.L_x_4711) ;  /* 0x000000000f087348 */ /* 0x009fea0003c00000 */
[----:B---3--:R-:W-:Y:S01]  /*21e00*/  VOTE.ANY R14, PT, P6 ;  /* 0x00000000000e7806 */ /* 0x008fe200030e0100 */
[----:B0-----:R-:W-:Y:S06]  /*21e10*/  ENDCOLLECTIVE ;  /* 0x000000000000791b */ /* 0x001fec0003800000 */
.L_x_4711:
[----:B------:R-:W-:Y:S05]  /*21e20*/  BSYNC B0 ;  /* 0x0000000000007941 */ /* 0x000fea0003800000 */
.L_x_4710:
        /* <DEDUP_REMOVED lines=9> */
.L_x_4712:
[----:B------:R-:W-:Y:S02]  /*21ec0*/  IMAD.MOV.U32 R13, RZ, RZ, R6 ;  /* 0x000000ffff0d7224 */ /* 0x000fe400078e0006 */
[----:B------:R-:W-:-:S07]  /*21ed0*/  IMAD.MOV.U32 R0, RZ, RZ, R14 ;  /* 0x000000ffff007224 */ /* 0x000fce00078e000e */
[----:B------:R-:W-:Y:S05]  /*21ee0*/  WARPSYNC.COLLECTIVE R15, `(.L_x_4713) ;  /* 0x000000000f087348 */ /* 0x000fea0003c00000 */
[----:B------:R0:W1:Y:S02]  /*21ef0*/  SHFL.IDX P6, R14, R13, R12, R11 ;  /* 0x0000000c0d0e7389 */ /* 0x00006400000c000b */
[----:B01----:R-:W-:Y:S01]  /*21f00*/  ENDCOLLECTIVE ;  /* 0x000000000000791b */ /* 0x003fe20003800000 */
.L_x_4713:
[----:B------:R-:W-:Y:S01]  /*21f10*/  IMAD.MOV.U32 R6, RZ, RZ, R14 ;  /* 0x000000ffff067224 */ /* 0x000fe200078e000e */
[----:B------:R-:W-:Y:S06]  /*21f20*/  BRA `(.L_x_4714) ;  /* 0xffffffcc00207947 */ /* 0x000fec000383ffff */
.L_x_4616:
[----:B------:R-:W-:Y:S01]  /*21f30*/  BSSY B0, `(.L_x_4715) ;  /* 0x0000007000007945 */ /* 0x000fe20003800000 */
[----:B------:R-:W-:Y:S02]  /*21f40*/  IMAD.MOV.U32 R13, RZ, RZ, R7 ;  /* 0x000000ffff0d7224 */ /* 0x000fe400078e0007 */
[----:B------:R-:W-:Y:S02]  /*21f50*/  IMAD.MOV.U32 R11, RZ, RZ, 0x1f ;  /* 0x0000001fff0b7424 */ /* 0x000fe400078e00ff */
[----:B------:R-:W-:-:S07]  /*21f60*/  IMAD.MOV.U32 R15, RZ, RZ, -0x1 ;  /* 0xffffffffff0f7424 */ /* 0x000fce00078e00ff */
[----:B012-4-:R-:W-:Y:S05]  /*21f70*/  WARPSYNC.COLLECTIVE R15, `(.L_x_4716) ;  /* 0x000000000f087348 */ /* 0x017fea0003c00000 */
[----:B------:R3:W0:Y:S02]  /*21f80*/  SHFL.IDX P6, R14, R13, R12, R11 ;  /* 0x0000000c0d0e7389 */ /* 0x00062400000c000b */
[----:B01234-:R-:W-:Y:S01]  /*21f90*/  ENDCOLLECTIVE ;  /* 0x000000000000791b */ /* 0x01ffe20003800000 */
.L_x_4716:
[----:B------:R-:W-:Y:S05]  /*21fa0*/  BSYNC B0 ;  /* 0x0000000000007941 */ /* 0x000fea0003800000 */
.L_x_4715:
[----:B------:R-:W-:Y:S01]  /*21fb0*/  IMAD.MOV.U32 R7, RZ, RZ, R14 ;  /* 0x000000ffff077224 */ /* 0x000fe200078e000e */
[----:B------:R-:W-:Y:S06]  /*21fc0*/  BRA `(.L_x_4717) ;  /* 0xffffffcc00107947 */ /* 0x000fec000383ffff */
.L_x_4620:
[----:B0-----:R0:W1:Y:S02]  /*21fd0*/  SYNCS.PHASECHK.TRANS64.TRYWAIT P0, [R0+URZ+0x38820], R3 ;  /* 0x03882003000075a7 */ /* 0x001064000800017f */
[----:B-1----:R-:W-:Y:S05]  /*21fe0*/  @!P0 NANOSLEEP.SYNCS 0x989680 ;  /* 0x009896800000895d */ /* 0x002fea0003900000 */
[----:B------:R-:W1:Y:S02]  /*21ff0*/  @!P0 SYNCS.PHASECHK.TRANS64 P0, [R0+URZ+0x38820], R3 ;  /* 0x03882003000085a7 */ /* 0x000e64000800007f */
[----:B-1----:R-:W-:Y:S05]  /*22000*/  @!P0 BRA `(.L_x_4620) ;  /* 0xfffffffc00f08947 */ /* 0x002fea000383ffff */
[----:B------:R-:W-:Y:S05]  /*22010*/  BRA `(.L_x_4718) ;  /* 0xffffffd000ac7947 */ /* 0x000fea000383ffff */
.L_x_4621:
        /* <DEDUP_REMOVED lines=11> */
.L_x_4720:
[----:B------:R-:W-:Y:S05]  /*220d0*/  BSYNC B0 ;  /* 0x0000000000007941 */ /* 0x000fea0003800000 */
.L_x_4719:
[----:B------:R-:W-:Y:S05]  /*220e0*/  BRA `(.L_x_4721) ;  /* 0xffffffd000947947 */ /* 0x000fea000383ffff */
.L_x_4622:
[----:B------:R-:W-:Y:S01]  /*220f0*/  BSSY B0, `(.L_x_4722) ;  /* 0x0000006000007945 */ /* 0x000fe20003800000 */
[----:B------:R-:W-:-:S07]  /*22100*/  IMAD.MOV.U32 R15, RZ, RZ, -0x1 ;  /* 0xffffffffff0f7424 */ /* 0x000fce00078e00ff */
[----:B01----:R-:W-:Y:S05]  /*22110*/  WARPSYNC.COLLECTIVE R15, `(.L_x_4723) ;  /* 0x000000000f0c7348 */ /* 0x003fea0003c00000 */
[----:B------:R-:W-:Y:S02]  /*22120*/  ELECT P6, UR62, PT ;  /* 0x00000000003e782f */ /* 0x000fe400038c0000 */
[----:B------:R-:W-:Y:S01]  /*22130*/  MOV R14, UR62 ;  /* 0x0000003e000e7c02 */ /* 0x000fe20008000f00 */
[----:B01----:R-:W-:Y:S10]  /*22140*/  ENDCOLLECTIVE ;  /* 0x000000000000791b */ /* 0x003ff40003800000 */
.L_x_4723:
[----:B------:R-:W-:Y:S05]  /*22150*/  BSYNC B0 ;  /* 0x0000000000007941 */ /* 0x000fea0003800000 */
.L_x_4722:
[----:B------:R-:W-:Y:S05]  /*22160*/  BRA `(.L_x_4724) ;  /* 0xffffffd000887947 */ /* 0x000fea000383ffff */
.L_x_4624:
[----:B0-----:R0:W1:Y:S02]  /*22170*/  SYNCS.PHASECHK.TRANS64.TRYWAIT P0, [R6+URZ], R5 ;  /* 0x00000005060075a7 */ /* 0x001064000800017f */
[----:B-1----:R-:W-:Y:S05]  /*22180*/  @!P0 NANOSLEEP.SYNCS 0x989680 ;  /* 0x009896800000895d */ /* 0x002fea0003900000 */
[----:B------:R-:W1:Y:S02]  /*22190*/  @!P0 SYNCS.PHASECHK.TRANS64 P0, [R6+URZ], R5 ;  /* 0x00000005060085a7 */ /* 0x000e64000800007f */
[----:B-1----:R-:W-:Y:S05]  /*221a0*/  @!P0 BRA `(.L_x_4624) ;  /* 0xfffffffc00f08947 */ /* 0x002fea000383ffff */
[----:B------:R-:W-:Y:S05]  /*221b0*/  BRA `(.L_x_4725) ;  /* 0xffffffd000c07947 */ /* 0x000fea000383ffff */
.L_x_4625:
[----:B-1----:R1:W2:Y:S02]  /*221c0*/  SYNCS.PHASECHK.TRANS64.TRYWAIT P0, [R7+URZ], R2 ;  /* 0x00000002070075a7 */ /* 0x0022a4000800017f */
[----:B--2---:R-:W-:Y:S05]  /*221d0*/  @!P0 NANOSLEEP.SYNCS 0x989680 ;  /* 0x009896800000895d */ /* 0x004fea0003900000 */
[----:B------:R-:W2:Y:S02]  /*221e0*/  @!P0 SYNCS.PHASECHK.TRANS64 P0, [R7+URZ], R2 ;  /* 0x00000002070085a7 */ /* 0x000ea4000800007f */
[----:B--2---:R-:W-:Y:S05]  /*221f0*/  @!P0 BRA `(.L_x_4625) ;  /* 0xfffffffc00f08947 */ /* 0x004fea000383ffff */
[----:B------:R-:W-:Y:S05]  /*22200*/  BRA `(.L_x_4726) ;  /* 0xffffffd000b47947 */ /* 0x000fea000383ffff */
.L_x_4627:
[----:B--2---:R2:W3:Y:S02]  /*22210*/  SYNCS.PHASECHK.TRANS64.TRYWAIT P0, [R4+URZ], R5 ;  /* 0x00000005040075a7 */ /* 0x0044e4000800017f */
[----:B---3--:R-:W-:Y:S05]  /*22220*/  @!P0 NANOSLEEP.SYNCS 0x989680 ;  /* 0x009896800000895d */ /* 0x008fea0003900000 */
[----:B------:R-:W3:Y:S02]  /*22230*/  @!P0 SYNCS.PHASECHK.TRANS64 P0, [R4+URZ], R5 ;  /* 0x00000005040085a7 */ /* 0x000ee4000800007f */
[----:B---3--:R-:W-:Y:S05]  /*22240*/  @!P0 BRA `(.L_x_4627) ;  /* 0xfffffffc00f08947 */ /* 0x008fea000383ffff */
[----:B------:R-:W-:Y:S05]  /*22250*/  BRA `(.L_x_4727) ;  /* 0xffffffd000b87947 */ /* 0x000fea000383ffff */
.L_x_4728:
        /* <DEDUP_REMOVED lines=10> */
.L_x_15172:


//--------------------- .text._ZN7cutlass13device_kernelIN5flash11enable_sm90INS1_16FlashAttnFwdSm90INS1_25CollectiveMainloopFwdSm90ILi2EN4cute5tupleIJNS5_1CILi1EEES8_S8_EEENS6_IJNS7_ILi64EEESA_SA_EEELi512ENS_10bfloat16_tEfNS_4arch4Sm90ELb0ELb1ELb1ELb0ELb0ELb0ELb0ELb0ELb0ELb1ELb1ELb0EEENS1_21CollectiveEpilogueFwdINS6_IJSA_NS7_ILi512EEESA_EEES9_SC_SE_Li256ELb0ELb1ELb1ELb0EEENS1_19SingleTileSchedulerILb0ELb1ELb1ELi64EEEEEEEEEvNT_6ParamsE --------------------------
	.section	.text._ZN7cutlass13device_kernelIN5flash11enable_sm90INS1_16FlashAttnFwdSm90INS1_25CollectiveMainloopFwdSm90ILi2EN4cute5tupleIJNS5_1CILi1EEES8_S8_EEENS6_IJNS7_ILi64EEESA_SA_EEELi512ENS_10bfloat16_tEfNS_4arch4Sm90ELb0ELb1ELb1ELb0ELb0ELb0ELb0ELb0ELb0ELb1ELb1ELb0EEENS1_21CollectiveEpilogueFwdINS6_IJSA_NS7_ILi512EEESA_EEES9_SC_SE_Li256ELb0ELb1ELb1ELb0EEENS1_19SingleTileSchedulerILb0ELb1ELb1ELi64EEEEEEEEEvNT_6ParamsE,"ax",@progbits
	.align	128
.text._ZN7cutlass13device_kernelIN5flash11enable_sm90INS1_16FlashAttnFwdSm90INS1_25CollectiveMainloopFwdSm90ILi2EN4cute5tupleIJNS5_1CILi1EEES8_S8_EEENS6_IJNS7_ILi64EEESA_SA_EEELi512ENS_10bfloat16_tEfNS_4arch4Sm90ELb0ELb1ELb1ELb0ELb0ELb0ELb0ELb0ELb0ELb1ELb1ELb0EEENS1_21CollectiveEpilogueFwdINS6_IJSA_NS7_ILi512EEESA_EEES9_SC_SE_Li256ELb0ELb1ELb1ELb0EEENS1_19SingleTileSchedulerILb0ELb1ELb1ELi64EEEEEEEEEvNT_6ParamsE:
        .type           _ZN7cutlass13device_kernelIN5flash11enable_sm90INS1_16FlashAttnFwdSm90INS1_25CollectiveMainloopFwdSm90ILi2EN4cute5tupleIJNS5_1CILi1EEES8_S8_EEENS6_IJNS7_ILi64EEESA_SA_EEELi512ENS_10bfloat16_tEfNS_4arch4Sm90ELb0ELb1ELb1ELb0ELb0ELb0ELb0ELb0ELb0ELb1ELb1ELb0EEENS1_21CollectiveEpilogueFwdINS6_IJSA_NS7_ILi512EEESA_EEES9_SC_SE_Li256ELb0ELb1ELb1ELb0EEENS1_19SingleTileSchedulerILb0ELb1ELb1ELi64EEEEEEEEEvNT_6ParamsE,@function
        .size           _ZN7cutlass13device_kernelIN5flash11enable_sm90INS1_16FlashAttnFwdSm90INS1_25CollectiveMainloopFwdSm90ILi2EN4cute5tupleIJNS5_1CILi1EEES8_S8_EEENS6_IJNS7_ILi64EEESA_SA_EEELi512ENS_10bfloat16_tEfNS_4arch4Sm90ELb0ELb1ELb1ELb0ELb0ELb0ELb0ELb0ELb0ELb1ELb1ELb0EEENS1_21CollectiveEpilogueFwdINS6_IJSA_NS7_ILi512EEESA_EEES9_SC_SE_Li256ELb0ELb1ELb1ELb0EEENS1_19SingleTileSchedulerILb0ELb1ELb1ELi64EEEEEEEEEvNT_6ParamsE,(.L_x_15173 - _ZN7cutlass13device_kernelIN5flash11enable_sm90INS1_16FlashAttnFwdSm90INS1_25CollectiveMainloopFwdSm90ILi2EN4cute5tupleIJNS5_1CILi1EEES8_S8_EEENS6_IJNS7_ILi64EEESA_SA_EEELi512ENS_10bfloat16_tEfNS_4arch4Sm90ELb0ELb1ELb1ELb0ELb0ELb0ELb0ELb0ELb0ELb1ELb1ELb0EEENS1_21CollectiveEpilogueFwdINS6_IJSA_NS7_ILi512EEESA_EEES9_SC_SE_Li256ELb0ELb1ELb1ELb0EEENS1_19SingleTileSchedulerILb0ELb1ELb1ELi64EEEEEEEEEvNT_6ParamsE)
        .other          _ZN7cutlass13device_kernelIN5flash11enable_sm90INS1_16FlashAttnFwdSm90INS1_25CollectiveMainloopFwdSm90ILi2EN4cute5tupleIJNS5_1CILi1EEES8_S8_EEENS6_IJNS7_ILi64EEESA_SA_EEELi512ENS_10bfloat16_tEfNS_4arch4Sm90ELb0ELb1ELb1ELb0ELb0ELb0ELb0ELb0ELb0ELb1ELb1ELb0EEENS1_21CollectiveEpilogueFwdINS6_IJSA_NS7_ILi512EEESA_EEES9_SC_SE_Li256ELb0ELb1ELb1ELb0EEENS1_19SingleTileSchedulerILb0ELb1ELb1ELi64EEEEEEEEEvNT_6ParamsE,@"STO_CUDA_ENTRY STV_DEFAULT"
_ZN7cutlass13device_kernelIN5flash11enable_sm90INS1_16FlashAttnFwdSm90INS1_25CollectiveMainloopFwdSm90ILi2EN4cute5tupleIJNS5_1CILi1EEES8_S8_EEENS6_IJNS7_ILi64EEESA_SA_EEELi512ENS_10bfloat16_tEfNS_4arch4Sm90ELb0ELb1ELb1ELb0ELb0ELb0ELb0ELb0ELb0ELb1ELb1ELb0EEENS1_21CollectiveEpilogueFwdINS6_IJSA_NS7_ILi512EEESA_EEES9_SC_SE_Li256ELb0ELb1ELb1ELb0EEENS1_19SingleTileSchedulerILb0ELb1ELb1ELi64EEEEEEEEEvNT_6ParamsE:
        /* <DEDUP_REMOVED lines=18> */
.L_x_4730:
[----:B------:R-:W-:Y:S05]  /*0120*/  BSYNC B0 ;  /* 0x0000000000007941 */ /* 0x000fea0003800000 */
.L_x_4729:
        /* <DEDUP_REMOVED lines=37> */
.L_x_4731:
        /* <DEDUP_REMOVED lines=22> */
.L_x_4732:
        /* <DEDUP_REMOVED lines=18> */
.L_x_4733:
        /* <DEDUP_REMOVED lines=22> */
.L_x_4734:
        /* <DEDUP_REMOVED lines=22> */
.L_x_4735:
[----:B------:R-:W-:Y:S01]  /*08c0*/  PLOP3.LUT P0, PT, PT, PT, UP0, 0x80, 0x0 ;  /* 0x000000000000781c */ /* 0x000fe20003f0f008 */
[----:B------:R-:W-:Y:S01]  /*08d0*/  UMOV UR45, 0x1 ;  /* 0x00000001002d7882 */ /* 0x000fe20000000000 */
[----:B------:R-:W-:Y:S01]  /*08e0*/  NOP ;  /* 0x0000000000007918 */ /* 0x000fe20000000000 */
[----:B------:R-:W-:Y:S01]  /*08f0*/  USEL UR45, UR45, 0x2, !UP0 ;  /* 0x000000022d2d7887 */ /* 0x000fe2000c000000 */
[----:B------:R-:W-:Y:S01]  /*0900*/  BSSY B6, `(.L_x_4736) ;  /* 0x000149f000067945 */ /* 0x000fe20003800000 */
[----:B------:R-:W-:Y:S01]  /*0910*/  ULDC.64 UR48, c[0x0][0x208] ;  /* 0x0000820000307ab9 */ /* 0x000fe20000000a00 */
[----:B012-4-:R-:W-:Y:S07]  /*0920*/  BAR.SYNC.DEFER_BLOCKING 0x0 ;  /* 0x0000000000007b1d */ /* 0x017fee0000010000 */
[----:B------:R-:W-:Y:S05]  /*0930*/  @!P0 BRA `(.L_x_4737) ;  /* 0x000000fc00c48947 */ /* 0x000fea0003800000 */
.L_x_4738:
[----:B------:R-:W-:-:S08]  /*0940*/  NOP ;  /* 0x0000000000007918 */ /* 0x000fd00000000000 */
[----:B------:R-:W0:Y:S02]  /*0950*/  USETMAXREG.TRY_ALLOC.CTAPOOL UP0, 0xf0 ;  /* 0x000000f0000079c8 */ /* 0x000e240008000600 */
[----:B0-----:R-:W-:-:S13]  /*0960*/  PLOP3.LUT P0, PT, PT, PT, UP0, 0x80, 0x0 ;  /* 0x000000000000781c */ /* 0x001fda0003f0f008 */
[----:B------:R-:W-:Y:S05]  /*0970*/  @!P0 BRA `(.L_x_4738) ;  /* 0xfffffffc00f08947 */ /* 0x000fea000383ffff */
[----:B------:R-:W0:Y:S01]  /*0980*/  S2R R2, SR_TID.X ;  /* 0x0000000000027919 */ /* 0x000e220000002100 */
[----:B------:R-:W1:Y:S01]  /*0990*/  S2UR UR6, SR_CTAID.Y ;  /* 0x00000000000679c3 */ /* 0x000e620000002600 */
[----:B------:R-:W-:Y:S02]  /*09a0*/  ULDC UR7, c[0x0][0xc50] ;  /* 0x0003140000077ab9 */ /* 0x000fe40000000800 */
[----:B------:R-:W-:-:S05]  /*09b0*/  UISETP.NE.AND UP0, UPT, UR7, 0x1, UPT ;  /* 0x000000010700788c */ /* 0x000fca000bf05270 */
[----:B------:R-:W2:Y:S06]  /*09c0*/  S2UR UR8, SR_CTAID.Z ;  /* 0x00000000000879c3 */ /* 0x000eac0000002700 */
[----:B------:R-:W-:Y:S01]  /*09d0*/  @UP0 ULDC UR4, c[0x0][0xc54] ;  /* 0x0003150000040ab9 */ /* 0x000fe20000000800 */
[----:B------:R-:W-:Y:S01]  /*09e0*/  @UP0 ULDC UR10, c[0x0][0xc58] ;  /* 0x00031600000a0ab9 */ /* 0x000fe20000000800 */
[----:B-1----:R-:W-:Y:S02]  /*09f0*/  UIMAD.WIDE.U32 UR4, UR6, UR4, URZ ;  /* 0x00000004060472a5 */ /* 0x002fe4000f8e003f */
[----:B------:R-:W-:-:S02]  /*0a00*/  UMOV UR40, UR6 ;  /* 0x0000000600287c82 */ /* 0x000fc40008000000 */
[----:B------:R-:W-:Y:S01]  /*0a10*/  @UP0 USHF.R.U32.HI UR40, URZ, UR10, UR5 ;  /* 0x0000000a3f280299 */ /* 0x000fe20008011605 */
[----:B0-----:R-:W-:-:S03]  /*0a20*/  LOP3.LUT R0, R2, 0xffffff80, RZ, 0xc0, !PT ;  /* 0xffffff8002007812 */ /* 0x001fc600078ec0ff */
[----:B------:R-:W-:Y:S01]  /*0a30*/  UIADD3 UR4, -UR40, URZ, URZ ;  /* 0x0000003f28047290 */ /* 0x000fe2000fffe13f */
[----:B------:R-:W-:-:S03]  /*0a40*/  ISETP.NE.AND P0, PT, R0, 0x80, PT ;  /* 0x000000800000780c */ /* 0x000fc60003f05270 */
[----:B------:R-:W-:-:S10]  /*0a50*/  UIMAD UR4, UR7, UR4, UR6 ;  /* 0x00000004070472a4 */ /* 0x000fd4000f8e0206 */
[----:B------:R-:W-:Y:S06]  /*0a60*/  @!P0 BAR.ARV 0x8, 0x100 ;  /* 0x0204000000008b1d */ /* 0x000fec0000002000 */
[----:B------:R-:W-:-:S13]  /*0a70*/  ISETP.GE.U32.AND P0, PT, R2, 0x100, PT ;  /* 0x000001000200780c */ /* 0x000fda0003f06070 */
[----:B------:R-:W-:Y:S06]  /*0a80*/  @P0 BAR.ARV 0xf, 0x100 ;  /* 0x03c4000000000b1d */ /* 0x000fec0000002000 */
[----:B--2---:R-:W-:-:S13]  /*0a90*/  ISETP.LE.AND P0, PT, RZ, UR8, PT ;  /* 0x00000008ff007c0c */ /* 0x004fda000bf03270 */
[----:B------:R-:W-:Y:S05]  /*0aa0*/  @!P0 BRA `(.L_x_4739) ;  /* 0x0000014800108947 */ /* 0x000fea0003800000 */
[----:B------:R-:W-:Y:S01]  /*0ab0*/  ULDC.64 UR6, c[0x0][0x418] ;  /* 0x0001060000067ab9 */ /* 0x000fe20000000a00 */
[----:B------:R-:W0:Y:S01]  /*0ac0*/  S2UR UR41, SR_CTAID.X ;  /* 0x00000000002979c3 */ /* 0x000e220000002500 */
[----:B------:R-:W-:Y:S01]  /*0ad0*/  UISETP.NE.U32.AND UP0, UPT, UR6, URZ, UPT ;  /* 0x0000003f0600728c */ /* 0x000fe2000bf05070 */
[----:B------:R-:W-:Y:S01]  /*0ae0*/  VIADD R16, R2, 0xffffff80 ;  /* 0xffffff8002107836 */ /* 0x000fe20000000000 */
[----:B------:R-:W-:Y:S01]  /*0af0*/  ULDC UR39, c[0x0][0x424] ;  /* 0x0001090000277ab9 */ /* 0x000fe20000000800 */
[----:B------:R-:W-:Y:S01]  /*0b00*/  ULDC UR8, c[0x0][0x2f0] ;  /* 0x0000bc0000087ab9 */ /* 0x000fe20000000800 */
[----:B------:R-:W-:-:S04]  /*0b10*/  UISETP.NE.AND.EX UP0, UPT, UR7, URZ, UPT, UP0 ;  /* 0x0000003f0700728c */ /* 0x000fc8000bf05300 */
[----:B------:R-:W-:Y:S02]  /*0b20*/  USEL UR39, UR39, 0x1, UP0 ;  /* 0x0000000127277887 */ /* 0x000fe40008000000 */
[----:B------:R-:W-:Y:S02]  /*0b30*/  UISETP.NE.AND UP0, UPT, UR9, 0x1, UPT ;  /* 0x000000010900788c */ /* 0x000fe4000bf05270 */
[----:B------:R-:W-:-:S04]  /*0b40*/  UIMAD UR5, UR39, UR8, 0x3f ;  /* 0x0000003f270574a4 */ /* 0x000fc8000f8e0208 */
[----:B------:R-:W-:Y:S01]  /*0b50*/  PLOP3.LUT P0, PT, PT, PT, UP0, 0x80, 0x0 ;  /* 0x000000000000781c */ /* 0x000fe20003f0f008 */
[----:B------:R-:W-:-:S04]  /*0b60*/  USHF.R.S32.HI UR6, URZ, 0x1f, UR5 ;  /* 0x0000001f3f067899 */ /* 0x000fc80008011405 */
[----:B------:R-:W-:Y:S02]  /*0b70*/  ULEA.HI UR5, UR6, UR5, URZ, 0x6 ;  /* 0x0000000506057291 */ /* 0x000fe4000f8f303f */
[----:B0-----:R-:W-:Y:S02]  /*0b80*/  USHF.L.U32 UR41, UR41, 0x6, URZ ;  /* 0x0000000629297899 */ /* 0x001fe4000800063f */
[----:B------:R-:W-:-:S04]  /*0b90*/  USHF.R.S32.HI UR5, URZ, 0x6, UR5 ;  /* 0x000000063f057899 */ /* 0x000fc80008011405 */
[----:B------:R-:W-:Y:S08]  /*0ba0*/  @!P0 BRA `(.L_x_4740) ;  /* 0x0000002400148947 */ /* 0x000ff00003800000 */
[----:B------:R-:W-:Y:S01]  /*0bb0*/  ULDC UR6, c[0x0][0x448] ;  /* 0x0001120000067ab9 */ /* 0x000fe20000000800 */
[----:B------:R-:W-:Y:S02]  /*0bc0*/  UIADD3 UR9, UR41, 0x3f, URZ ;  /* 0x0000003f29097890 */ /* 0x000fe4000fffe03f */
[----:B------:R-:W-:Y:S01]  /*0bd0*/  UISETP.NE.AND UP1, UPT, UR6, 0x1, UPT ;  /* 0x000000010600788c */ /* 0x000fe2000bf25270 */
[----:B------:R-:W-:Y:S02]  /*0be0*/  ULDC UR13, c[0x0][0x288] ;  /* 0x0000a200000d7ab9 */ /* 0x000fe40000000800 */
[----:B------:R-:W-:Y:S01]  /*0bf0*/  ULDC.64 UR6, c[0x0][0x9e0] ;  /* 0x0002780000067ab9 */ /* 0x000fe20000000a00 */
[----:B------:R-:W-:Y:S02]  /*0c00*/  UIADD3 UR12, -UR13, 0x1, URZ ;  /* 0x000000010d0c7890 */ /* 0x000fe4000fffe13f */
[----:B------:R-:W-:Y:S02]  /*0c10*/  UISETP.GE.AND UP0, UPT, UR7, 0x1, UPT ;  /* 0x000000010700788c */ /* 0x000fe4000bf06270 */
[----:B------:R-:W-:-:S03]  /*0c20*/  UIMAD UR12, UR39, UR8, UR12 ;  /* 0x00000008270c72a4 */ /* 0x000fc6000f8e020c */
[----:B------:R-:W-:Y:S01]  /*0c30*/  @UP1 ULDC UR10, c[0x0][0x44c] ;  /* 0x00011300000a1ab9 */ /* 0x000fe20000000800 */
[----:B------:R-:W-:Y:S01]  /*0c40*/  PLOP3.LUT P1, PT, PT, PT, UP0, 0x80, 0x0 ;  /* 0x000000000000781c */ /* 0x000fe20003f2f008 */
[----:B------:R-:W-:Y:S01]  /*0c50*/  UIMAD.WIDE.U32 UR10, UR9, UR10, URZ ;  /* 0x0000000a090a72a5 */ /* 0x000fe2000f8e003f */
[----:B------:R-:W-:-:S03]  /*0c60*/  @UP1 ULDC UR14, c[0x0][0x450] ;  /* 0x00011400000e1ab9 */ /* 0x000fc60000000800 */
[----:B------:R-:W-:-:S04]  /*0c70*/  @UP1 USHF.R.U32.HI UR9, URZ, UR14, UR11 ;  /* 0x0000000e3f091299 */ /* 0x000fc8000801160b */
[----:B------:R-:W-:-:S04]  /*0c80*/  UIADD3 UR12, UR12, UR9, URZ ;  /* 0x000000090c0c7290 */ /* 0x000fc8000fffe03f */
[----:B------:R-:W-:Y:S01]  /*0c90*/  UIADD3 UR6, UR12, UR6, URZ ;  /* 0x000000060c067290 */ /* 0x000fe2000fffe03f */
[----:B------:R-:W-:Y:S11]  /*0ca0*/  @!P1 BRA `(.L_x_4741) ;  /* 0x0000000000449947 */ /* 0x000ff60003800000 */
        /* <DEDUP_REMOVED lines=10> */
.L_x_4742:
[----:B------:R-:W-:-:S11]  /*0d50*/  UISETP.NE.AND UP0, UPT, UR7, 0x1, UPT ;  /* 0x000000010700788c */ /* 0x000fd6000bf05270 */
[----:B------:R-:W-:Y:S02]  /*0d60*/  @UP0 ULDC.64 UR14, c[0x0][0x9e8] ;  /* 0x00027a00000e0ab9 */ /* 0x000fe40000000a00 */
[----:B------:R-:W-:-:S04]  /*0d70*/  UIMAD.WIDE.U32 UR10, UR9, UR14, URZ ;  /* 0x0000000e090a72a5 */ /* 0x000fc8000f8e003f */
[----:B------:R-:W-:-:S12]  /*0d80*/  @UP0 USHF.R.U32.HI UR9, URZ, UR15, UR11 ;  /* 0x0000000f3f090299 */ /* 0x000fd8000801160b */
.L_x_4743:
[----:B------:R-:W-:-:S04]  /*0d90*/  UIMAD UR9, UR9, UR7, UR7 ;  /* 0x00000007090972a4 */ /* 0x000fc8000f8e0207 */
[----:B------:R-:W-:-:S04]  /*0da0*/  UISETP.LT.AND UP0, UPT, UR6, UR9, UPT ;  /* 0x000000090600728c */ /* 0x000fc8000bf01270 */
[----:B------:R-:W-:-:S12]  /*0db0*/  USEL UR6, UR6, UR9, UP0 ;  /* 0x0000000906067287 */ /* 0x000fd80008000000 */
.L_x_4741:
[----:B------:R-:W-:Y:S01]  /*0dc0*/  UIADD3 UR6, UR6, 0x3f, URZ ;  /* 0x0000003f06067890 */ /* 0x000fe2000fffe03f */
[----:B------:R-:W-:Y:S01]  /*0dd0*/  @UP1 ULDC UR10, c[0x0][0x44c] ;  /* 0x00011300000a1ab9 */ /* 0x000fe20000000800 */
[----:B------:R-:W-:Y:S01]  /*0de0*/  @UP1 ULDC UR12, c[0x0][0x450] ;  /* 0x00011400000c1ab9 */ /* 0x000fe20000000800 */
[----:B------:R-:W-:Y:S02]  /*0df0*/  UIMAD.WIDE.U32 UR10, UR41, UR10, URZ ;  /* 0x0000000a290a72a5 */ /* 0x000fe4000f8e003f */
[----:B------:R-:W-:Y:S02]  /*0e00*/  USHF.R.S32.HI UR9, URZ, 0x1f, UR6 ;  /* 0x0000001f3f097899 */ /* 0x000fe40008011406 */
[----:B------:R-:W-:Y:S02]  /*0e10*/  UIMAD UR8, UR39, UR8, -UR13 ;  /* 0x00000008270872a4 */ /* 0x000fe4000f8e0a0d */
[----:B------:R-:W-:Y:S02]  /*0e20*/  @UP1 USHF.R.U32.HI UR41, URZ, UR12, UR11 ;  /* 0x0000000c3f291299 */ /* 0x000fe4000801160b */
[----:B------:R-:W-:-:S02]  /*0e30*/  ULEA.HI UR9, UR9, UR6, URZ, 0x6 ;  /* 0x0000000609097291 */ /* 0x000fc4000f8f303f */
[----:B------:R-:W-:Y:S02]  /*0e40*/  UIADD3 UR8, UR8, UR41, URZ ;  /* 0x0000002908087290 */ /* 0x000fe4000fffe03f */
[----:B------:R-:W-:Y:S01]  /*0e50*/  USHF.R.S32.HI UR9, URZ, 0x6, UR9 ;  /* 0x000000063f097899 */ /* 0x000fe20008011409 */
[----:B------:R-:W-:Y:S02]  /*0e60*/  ULDC UR6, c[0x0][0x9dc] ;  /* 0x0002770000067ab9 */ /* 0x000fe40000000800 */
[----:B------:R-:W-:Y:S02]  /*0e70*/  UIADD3 UR6, UR8, -UR6, URZ ;  /* 0x8000000608067290 */ /* 0x000fe4000fffe03f */
[----:B------:R-:W-:-:S04]  /*0e80*/  UISETP.LT.AND UP0, UPT, UR5, UR9, UPT ;  /* 0x000000090500728c */ /* 0x000fc8000bf01270 */
[----:B------:R-:W-:Y:S01]  /*0e90*/  USEL UR10, UR5, UR9, UP0 ;  /* 0x00000009050a7287 */ /* 0x000fe20008000000 */
[----:B------:R-:W-:Y:S01]  /*0ea0*/  IMAD.U32 R0, RZ, RZ, UR6 ;  /* 0x00000006ff007e24 */ /* 0x000fe2000f8e00ff */
[----:B------:R-:W-:Y:S10]  /*0eb0*/  @!P1 BRA `(.L_x_4744) ;  /* 0x0000000000449947 */ /* 0x000ff40003800000 */
        /* <DEDUP_REMOVED lines=11> */
.L_x_4745:
[----:B------:R-:W-:-:S11]  /*0f70*/  UISETP.NE.AND UP0, UPT, UR7, 0x1, UPT ;  /* 0x000000010700788c */ /* 0x000fd6000bf05270 */
[----:B------:R-:W-:Y:S02]  /*0f80*/  @UP0 ULDC.64 UR12, c[0x0][0x9e8] ;  /* 0x00027a00000c0ab9 */ /* 0x000fe40000000a00 */
[----:B------:R-:W-:-:S04]  /*0f90*/  UIMAD.WIDE.U32 UR8, UR5, UR12, URZ ;  /* 0x0000000c050872a5 */ /* 0x000fc8000f8e003f */
[----:B------:R-:W-:-:S12]  /*0fa0*/  @UP0 USHF.R.U32.HI UR5, URZ, UR13, UR9 ;  /* 0x0000000d3f050299 */ /* 0x000fd80008011609 */
.L_x_4746:
[----:B------:R-:W-:-:S06]  /*0fb0*/  UIMAD UR5, UR5, UR7, URZ ;  /* 0x00000007050572a4 */ /* 0x000fcc000f8e023f */
[----:B------:R-:W-:-:S07]  /*0fc0*/  VIMNMX R0, R0, UR5, !PT ;  /* 0x0000000500007c48 */ /* 0x000fce000ffe0100 */
.L_x_4744:
[----:B------:R-:W-:Y:S01]  /*0fd0*/  SHF.R.S32.HI R3, RZ, 0x1f, R0 ;  /* 0x0000001fff037819 */ /* 0x000fe20000011400 */
[----:B------:R-:W-:Y:S01]  /*0fe0*/  USHF.R.U32.HI UR5, URZ, 0x10, UR4 ;  /* 0x000000103f057899 */ /* 0x000fe20008011604 */
[----:B------:R-:W-:Y:S01]  /*0ff0*/  PLOP3.LUT P0, PT, PT, PT, PT, 0x80, 0x0 ;  /* 0x000000000000781c */ /* 0x000fe20003f0f070 */
[----:B------:R-:W-:Y:S01]  /*1000*/  ULOP3.LUT UR4, UR4, 0xffff, URZ, 0xc0, !UPT ;  /* 0x0000ffff04047892 */ /* 0x000fe2000f8ec03f */
[----:B------:R-:W-:Y:S01]  /*1010*/  LEA.HI R3, R3, R0, RZ, 0x6 ;  /* 0x0000000003037211 */ /* 0x000fe200078f30ff */
[----:B------:R-:W-:Y:S01]  /*1020*/  UISETP.NE.AND UP0, UPT, UR5, URZ, UPT ;  /* 0x0000003f0500728c */ /* 0x000fe2000bf05270 */
[----:B------:R-:W-:Y:S02]  /*1030*/  CS2R R4, SRZ ;  /* 0x0000000000047805 */ /* 0x000fe4000001ff00 */
[----:B------:R-:W-:Y:S02]  /*1040*/  MOV R2, RZ ;  /* 0x000000ff00027202 */ /* 0x000fe40000000f00 */
[----:B------:R-:W-:-:S02]  /*1050*/  CS2R R150, SRZ ;  /* 0x0000000000967805 */ /* 0x000fc4000001ff00 */
[----:B------:R-:W-:Y:S02]  /*1060*/  SHF.R.S32.HI R3, RZ, 0x6, R3 ;  /* 0x00000006ff037819 */ /* 0x000fe40000011403 */
[----:B------:R-:W-:Y:S02]  /*1070*/  CS2R R148, SRZ ;  /* 0x0000000000947805 */ /* 0x000fe4000001ff00 */
[----:B------:R-:W-:Y:S02]  /*1080*/  CS2R R146, SRZ ;  /* 0x0000000000927805 */ /* 0x000fe4000001ff00 */
[----:B------:R-:W-:Y:S02]  /*1090*/  CS2R R144, SRZ ;  /* 0x0000000000907805 */ /* 0x000fe4000001ff00 */
[----:B------:R-:W-:Y:S02]  /*10a0*/  VIMNMX R10, RZ, R3, !PT ;  /* 0x00000003ff0a7248 */ /* 0x000fe40007fe0100 */
[----:B------:R-:W-:-:S02]  /*10b0*/  CS2R R142, SRZ ;  /* 0x00000000008e7805 */ /* 0x000fc4000001ff00 */
[----:B------:R-:W-:Y:S01]  /*10c0*/  CS2R R140, SRZ ;  /* 0x00000000008c7805 */ /* 0x000fe2000001ff00 */
[----:B------:R-:W-:Y:S01]  /*10d0*/  @!UP0 ULDC UR5, c[0x0][0x9f0] ;  /* 0x00027c0000058ab9 */ /* 0x000fe20000000800 */
        /* <DEDUP_REMOVED lines=52> */
[----:B------:R-:W-:Y:S01]  /*1420*/  IMAD.MOV.U32 R37, RZ, RZ, RZ ;  /* 0x000000ffff257224 */ /* 0x000fe200078e00ff */
[----:B------:R-:W-:Y:S06]  /*1430*/  @!P1 BRA `(.L_x_4747) ;  /* 0x0000000000749947 */ /* 0x000fec0003800000 */
[----:B------:R-:W-:Y:S01]  /*1440*/  IMAD.U32 R5, RZ, RZ, UR5 ;  /* 0x00000005ff057e24 */ /* 0x000fe2000f8e00ff */
[----:B------:R-:W-:-:S04]  /*1450*/  UIADD3 UR6, UR5, -0x1, UR10 ;  /* 0xffffffff05067890 */ /* 0x000fc8000fffe00a */
[-C--:B------:R-:W-:Y:S02]  /*1460*/  IABS R8, R5.reuse ;  /* 0x0000000500087213 */ /* 0x080fe40000000000 */
[----:B------:R-:W-:Y:S02]  /*1470*/  IADD3 R0, -R10, UR6, RZ ;  /* 0x000000060a007c10 */ /* 0x000fe4000fffe1ff */
[----:B------:R-:W0:Y:S01]  /*1480*/  I2F.RP R3, R8 ;  /* 0x0000000800037306 */ /* 0x000e220000209400 */
[----:B------:R-:W-:-:S07]  /*1490*/  IABS R11, R5 ;  /* 0x00000005000b7213 */ /* 0x000fce0000000000 */
[----:B0-----:R-:W0:Y:S02]  /*14a0*/  MUFU.RCP R3, R3 ;  /* 0x0000000300037308 */ /* 0x001e240000001000 */
[----:B0-----:R-:W-:Y:S02]  /*14b0*/  VIADD R6, R3, 0xffffffe ;  /* 0x0ffffffe03067836 */ /* 0x001fe40000000000 */
[----:B------:R-:W-:-:S04]  /*14c0*/  IMAD.MOV R3, RZ, RZ, -R11 ;  /* 0x000000ffff037224 */ /* 0x000fc800078e0a0b */
[----:B------:R0:W1:Y:S02]  /*14d0*/  F2I.FTZ.U32.TRUNC.NTZ R7, R6 ;  /* 0x0000000600077305 */ /* 0x000064000021f000 */
[----:B0-----:R-:W-:Y:S01]  /*14e0*/  IMAD.MOV.U32 R6, RZ, RZ, RZ ;  /* 0x000000ffff067224 */ /* 0x001fe200078e00ff */
[----:B-1----:R-:W-:-:S05]  /*14f0*/  IADD3 R9, RZ, -R7, RZ ;  /* 0x80000007ff097210 */ /* 0x002fca0007ffe0ff */
[----:B------:R-:W-:Y:S01]  /*1500*/  IMAD R5, R9, R8, RZ ;  /* 0x0000000809057224 */ /* 0x000fe200078e02ff */
[----:B------:R-:W-:Y:S02]  /*1510*/  IABS R9, R0 ;  /* 0x0000000000097213 */ /* 0x000fe40000000000 */
[----:B------:R-:W-:Y:S01]  /*1520*/  LOP3.LUT R0, R0, UR5, RZ, 0x3c, !PT ;  /* 0x0000000500007c12 */ /* 0x000fe2000f8e3cff */
[----:B------:R-:W-:-:S03]  /*1530*/  IMAD.HI.U32 R7, R7, R5, R6 ;  /* 0x0000000507077227 */ /* 0x000fc600078e0006 */
[----:B------:R-:W-:Y:S01]  /*1540*/  ISETP.GE.AND P3, PT, R0, RZ, PT ;  /* 0x000000ff0000720c */ /* 0x000fe20003f66270 */
[----:B------:R-:W-:-:S04]  /*1550*/  IMAD.MOV.U32 R6, RZ, RZ, R9 ;  /* 0x000000ffff067224 */ /* 0x000fc800078e0009 */
[----:B------:R-:W-:-:S04]  /*1560*/  IMAD.HI.U32 R7, R7, R6, RZ ;  /* 0x0000000607077227 */ /* 0x000fc800078e00ff */
[----:B------:R-:W-:-:S05]  /*1570*/  IMAD R3, R7, R3, R6 ;  /* 0x0000000307037224 */ /* 0x000fca00078e0206 */
[----:B------:R-:W-:-:S13]  /*1580*/  ISETP.GT.U32.AND P2, PT, R8, R3, PT ;  /* 0x000000030800720c */ /* 0x000fda0003f44070 */
[-C--:B------:R-:W-:Y:S01]  /*1590*/  @!P2 IADD3 R3, R3, -R8.reuse, RZ ;  /* 0x800000080303a210 */ /* 0x080fe20007ffe0ff */
[----:B------:R-:W-:Y:S01]  /*15a0*/  @!P2 VIADD R7, R7, 0x1 ;  /* 0x000000010707a836 */ /* 0x000fe20000000000 */
[----:B------:R-:W-:Y:S02]  /*15b0*/  ISETP.NE.AND P2, PT, RZ, UR5, PT ;  /* 0x00000005ff007c0c */ /* 0x000fe4000bf45270 */
[----:B------:R-:W-:-:S13]  /*15c0*/  ISETP.GE.U32.AND P1, PT, R3, R8, PT ;  /* 0x000000080300720c */ /* 0x000fda0003f26070 */
[----:B------:R-:W-:-:S04]  /*15d0*/  @P1 VIADD R7, R7, 0x1 ;  /* 0x0000000107071836 */ /* 0x000fc80000000000 */
[----:B------:R-:W-:-:S05]  /*15e0*/  IMAD.MOV.U32 R5, RZ, RZ, R7 ;  /* 0x000000ffff057224 */ /* 0x000fca00078e0007 */
[----:B------:R-:W-:Y:S02]  /*15f0*/  @!P3 IADD3 R5, -R5, RZ, RZ ;  /* 0x000000ff0505b210 */ /* 0x000fe40007ffe1ff */
[----:B------:R-:W-:-:S07]  /*1600*/  @!P2 LOP3.LUT R5, RZ, UR5, RZ, 0x33, !PT ;  /* 0x00000005ff05ac12 */ /* 0x000fce000f8e33ff */
.L_x_4747:
[----:B------:R-:W-:Y:S01]  /*1610*/  IMAD R0, R5, UR4, R10 ;  /* 0x0000000405007c24 */ /* 0x000fe2000f8e020a */
        /* <DEDUP_REMOVED lines=29> */
[----:B0-----:R-:W-:Y:S02]  /*17f0*/  ULEA UR5, UR8, UR7, 0x18 ;  /* 0x0000000708057291 */ /* 0x001fe4000f8ec03f */
[----:B------:R-:W-:Y:S01]  /*1800*/  UIADD3 UR6, UR4, -UR6, URZ ;  /* 0x8000000604067290 */ /* 0x000fe2000fffe03f */
[----:B------:R-:W-:Y:S01]  /*1810*/  IMAD.IADD R7, R6, 0x1, -R7 ;  /* 0x0000000106077824 */ /* 0x000fe200078e0a07 */
[----:B------:R-:W-:Y:S02]  /*1820*/  ULOP3.LUT UR4, UR45, 0x1, URZ, 0xfc, !UPT ;  /* 0x000000012d047892 */ /* 0x000fe4000f8efc3f */
[----:B------:R-:W-:Y:S02]  /*1830*/  ULEA UR6, UR6, UR5, 0xf ;  /* 0x0000000506067291 */ /* 0x000fe4000f8e783f */
[----:B------:R-:W-:Y:S01]  /*1840*/  UISETP.NE.AND UP0, UPT, UR4, 0x3, UPT ;  /* 0x000000030400788c */ /* 0x000fe2000bf05270 */
[----:B------:R-:W-:Y:S01]  /*1850*/  LEA R4, R4, R7, 0x4 ;  /* 0x0000000704047211 */ /* 0x000fe200078e20ff */
[----:B------:R-:W-:-:S04]  /*1860*/  UIADD3 UR6, UR6, 0x400, URZ ;  /* 0x0000040006067890 */ /* 0x000fc8000fffe03f */
[----:B------:R-:W-:Y:S01]  /*1870*/  PLOP3.LUT P0, PT, PT, PT, UP0, 0x80, 0x0 ;  /* 0x000000000000781c */ /* 0x000fe20003f0f008 */
[----:B------:R-:W-:-:S04]  /*1880*/  USHF.R.U32.HI UR6, URZ, 0x4, UR6 ;  /* 0x000000043f067899 */ /* 0x000fc80008011606 */
[----:B------:R-:W-:-:S04]  /*1890*/  ULOP3.LUT UR6, UR6, 0x3fff, URZ, 0xc0, !UPT ;  /* 0x00003fff06067892 */ /* 0x000fc8000f8ec03f */
[----:B------:R-:W-:-:S04]  /*18a0*/  ULOP3.LUT UR6, UR6, 0x2000000, URZ, 0xfc, !UPT ;  /* 0x0200000006067892 */ /* 0x000fc8000f8efc3f */
[----:B------:R-:W-:Y:S08]  /*18b0*/  @!P0 BRA `(.L_x_4749) ;  /* 0x0000000000048947 */ /* 0x000ff00003800000 */
[----:B------:R-:W-:Y:S01]  /*18c0*/  BPT.TRAP 0x1 ;  /* 0x000000040000795c */ /* 0x000fe20000300000 */
.L_x_4749:
[----:B------:R-:W-:-:S04]  /*18d0*/  SHF.L.U32 R2, RZ, 0x1f, RZ ;  /* 0x0000001fff027819 */ /* 0x000fc800000006ff */
[----:B------:R-:W0:Y:S02]  /*18e0*/  SYNCS.PHASECHK.TRANS64.TRYWAIT P1, [UR5+0x28c50], R2 ;  /* 0x028c5002ff0075a7 */ /* 0x000e240008020145 */
[----:B0-----:R-:W-:Y:S05]  /*18f0*/  @!P1 BRA `(.L_x_4750) ;  /* 0x0000013800849947 */ /* 0x001fea0003800000 */
.L_x_4944:
        /* <DEDUP_REMOVED lines=47> */
[----:B------:R-:W-:Y:S01]  /*1bf0*/  MOV R7, RZ ;  /* 0x000000ff00077202 */ /* 0x000fe20000000f00 */
[----:B------:R-:W-:-:S06]  /*1c00*/  UMOV UR4, URZ ;  /* 0x0000003f00047c82 */ /* 0x000fcc0008000000 */
.L_x_4756:
[----:B------:R-:W-:Y:S01]  /*1c10*/  BAR.SYNC.DEFER_BLOCKING 0xe, 0x100 ;  /* 0x0384000000007b1d */ /* 0x000fe20000010000 */
[----:B------:R-:W-:Y:S01]  /*1c20*/  IMAD.U32 R5, RZ, RZ, UR4 ;  /* 0x00000004ff057e24 */ /* 0x000fe2000f8e00ff */
[----:B------:R-:W-:Y:S01]  /*1c30*/  UIADD3 UR4, UR4, 0x1, URZ ;  /* 0x0000000104047890 */ /* 0x000fe2000fffe03f */
[C---:B------:R-:W-:Y:S01]  /*1c40*/  ISETP.GT.AND P3, PT, R3.reuse, R0, PT ;  /* 0x000000000300720c */ /* 0x040fe20003f64270 */
[----:B------:R-:W-:Y:S02]  /*1c50*/  VIADD R3, R3, 0xffffffff ;  /* 0xffffffff03037836 */ /* 0x000fe40000000000 */
[----:B01----:R-:W-:Y:S01]  /*1c60*/  IMAD R2, R5, 0x40, R4 ;  /* 0x0000004005027824 */ /* 0x003fe200078e0204 */
        /* <DEDUP_REMOVED lines=137> */
.L_x_4752:
[----:B------:R-:W-:Y:S01]  /*2500*/  ULEA UR7, UR4, UR5, 0x3 ;  /* 0x0000000504077291 */ /* 0x000fe2000f8e183f */
[----:B------:R-:W-:-:S08]  /*2510*/  SHF.L.U32 R2, R7, 0x1f, RZ ;  /* 0x0000001f07027819 */ /* 0x000fd000000006ff */
[----:B------:R0:W1:Y:S01]  /*2520*/  SYNCS.PHASECHK.TRANS64.TRYWAIT P1, [UR7+0x28c50], R2 ;  /* 0x028c5002ff0075a7 */ /* 0x0000620008020147 */
[----:B------:R-:W-:Y:S05]  /*2530*/  @!P0 BRA `(.L_x_4753) ;  /* 0x0000000000048947 */ /* 0x000fea0003800000 */
[----:B------:R-:W-:Y:S01]  /*2540*/  BPT.TRAP 0x1 ;  /* 0x000000040000795c */ /* 0x000fe20000300000 */
.L_x_4753:
[----:B-1----:R-:W-:Y:S05]  /*2550*/  @P1 BRA `(.L_x_4754) ;  /* 0x0000000000081947 */ /* 0x002fea0003800000 */
[----:B------:R-:W1:Y:S02]  /*2560*/  SYNCS.PHASECHK.TRANS64.TRYWAIT P1, [UR7+0x28c50], R2 ;  /* 0x028c5002ff0075a7 */ /* 0x000e640008020147 */
[----:B-1----:R-:W-:Y:S05]  /*2570*/  @!P1 BRA `(.L_x_4755) ;  /* 0x0000012c007c9947 */ /* 0x002fea0003800000 */
.L_x_4754:
[----:B------:R-:W-:Y:S01]  /*2580*/  ULEA UR10, UR4, UR6, 0xc ;  /* 0x00000006040a7291 */ /* 0x000fe2000f8e603f */
[----:B------:R-:W-:Y:S01]  /*2590*/  WARPGROUP.ARRIVE ;  /* 0x00000000000079c5 */ /* 0x000fe20000000000 */
[----:B------:R-:W-:Y:S01]  /*25a0*/  UMOV UR11, 0x40000040 ;  /* 0x40000040000b7882 */ /* 0x000fe20000000000 */
[----:B------:R-:W-:Y:S01]  /*25b0*/  UMOV UR15, 0x40000040 ;  /* 0x40000040000f7882 */ /* 0x000fe20000000000 */
[----:B------:R-:W-:Y:S01]  /*25c0*/  UIADD3 UR14, UR10, 0x80, URZ ;  /* 0x000000800a0e7890 */ /* 0x000fe2000fffe03f */
[----:B01----:R-:W-:Y:S01]  /*25d0*/  MOV R2, UR7 ;  /* 0x0000000700027c02 */ /* 0x003fe20008000f00 */
        /* <DEDUP_REMOVED lines=24> */
.L_x_4751:
[----:B------:R-:W-:Y:S01]  /*2760*/  BAR.SYNC.DEFER_BLOCKING 0xe, 0x100 ;  /* 0x0384000000007b1d */ /* 0x000fe20000010000 */
[----:B------:R-:W-:Y:S01]  /*2770*/  VIADD R4, R4, UR4 ;  /* 0x0000000404047c36 */ /* 0x000fe20008000000 */
[----:B------:R-:W-:-:S04]  /*2780*/  PLOP3.LUT P0, PT, PT, PT, PT, 0x8, 0x0 ;  /* 0x000000000000781c */ /* 0x000fc80003f0e170 */
[----:B------:R-:W-:-:S05]  /*2790*/  LEA R4, R4, UR5, 0x2 ;  /* 0x0000000504047c11 */ /* 0x000fca000f8e10ff */
[----:B01----:R-:W0:Y:S04]  /*27a0*/  LDS R2, [R4+0x28800] ;  /* 0x0288000004027984 */ /* 0x003e280000000800 */
[----:B------:R1:W2:Y:S02]  /*27b0*/  LDS R0, [R4+0x28820] ;  /* 0x0288200004007984 */ /* 0x0002a40000000800 */
[----:B-1----:R-:W-:Y:S01]  /*27c0*/  MOV R4, RZ ;  /* 0x000000ff00047202 */ /* 0x002fe20000000f00 */
        /* <DEDUP_REMOVED lines=131> */
.L_x_4740:
        /* <DEDUP_REMOVED lines=26> */
.L_x_4758:
[----:B------:R-:W-:-:S11]  /*31a0*/  UISETP.NE.AND UP1, UPT, UR7, 0x1, UPT ;  /* 0x000000010700788c */ /* 0x000fd6000bf25270 */
[----:B------:R-:W-:Y:S02]  /*31b0*/  @UP1 ULDC.64 UR14, c[0x0][0x9e8] ;  /* 0x00027a00000e1ab9 */ /* 0x000fe40000000a00 */
[----:B------:R-:W-:-:S04]  /*31c0*/  UIMAD.WIDE.U32 UR10, UR9, UR14, URZ ;  /* 0x0000000e090a72a5 */ /* 0x000fc8000f8e003f */
[----:B------:R-:W-:-:S12]  /*31d0*/  @UP1 USHF.R.U32.HI UR9, URZ, UR15, UR11 ;  /* 0x0000000f3f091299 */ /* 0x000fd8000801160b */
.L_x_4759:
[----:B------:R-:W-:-:S04]  /*31e0*/  UIMAD UR9, UR9, UR7, UR7 ;  /* 0x00000007090972a4 */ /* 0x000fc8000f8e0207 */
[----:B------:R-:W-:-:S04]  /*31f0*/  UISETP.LT.AND UP1, UPT, UR6, UR9, UPT ;  /* 0x000000090600728c */ /* 0x000fc8000bf21270 */
[----:B------:R-:W-:-:S12]  /*3200*/  USEL UR6, UR6, UR9, UP1 ;  /* 0x0000000906067287 */ /* 0x000fd80008800000 */
.L_x_4757:
[----:B------:R-:W-:Y:S01]  /*3210*/  UIADD3 UR6, UR6, 0x3f, URZ ;  /* 0x0000003f06067890 */ /* 0x000fe2000fffe03f */
[----:B------:R-:W-:Y:S01]  /*3220*/  @UP0 ULDC UR10, c[0x0][0x44c] ;  /* 0x00011300000a0ab9 */ /* 0x000fe20000000800 */
[----:B------:R-:W-:Y:S02]  /*3230*/  @UP0 ULDC UR13, c[0x0][0x450] ;  /* 0x00011400000d0ab9 */ /* 0x000fe40000000800 */
[----:B------:R-:W-:Y:S02]  /*3240*/  USHF.R.S32.HI UR9, URZ, 0x1f, UR6 ;  /* 0x0000001f3f097899 */ /* 0x000fe40008011406 */
[----:B------:R-:W-:Y:S02]  /*3250*/  UIMAD.WIDE.U32 UR10, UR41, UR10, URZ ;  /* 0x0000000a290a72a5 */ /* 0x000fe4000f8e003f */
[----:B------:R-:W-:Y:S02]  /*3260*/  ULEA.HI UR9, UR9, UR6, URZ, 0x6 ;  /* 0x0000000609097291 */ /* 0x000fe4000f8f303f */
[----:B------:R-:W-:Y:S01]  /*3270*/  UIMAD UR8, UR39, UR8, -UR12 ;  /* 0x00000008270872a4 */ /* 0x000fe2000f8e0a0c */
[----:B------:R-:W-:Y:S01]  /*3280*/  UMOV UR6, UR41 ;  /* 0x0000002900067c82 */ /* 0x000fe20008000000 */
[----:B------:R-:W-:-:S02]  /*3290*/  USHF.R.S32.HI UR9, URZ, 0x6, UR9 ;  /* 0x000000063f097899 */ /* 0x000fc40008011409 */
[----:B------:R-:W-:Y:S02]  /*32a0*/  @UP0 USHF.R.U32.HI UR6, URZ, UR13, UR11 ;  /* 0x0000000d3f060299 */ /* 0x000fe4000801160b */
[----:B------:R-:W-:Y:S02]  /*32b0*/  UISETP.LT.AND UP0, UPT, UR5, UR9, UPT ;  /* 0x000000090500728c */ /* 0x000fe4000bf01270 */
[----:B------:R-:W-:Y:S02]  /*32c0*/  UIADD3 UR6, UR8, UR6, URZ ;  /* 0x0000000608067290 */ /* 0x000fe4000fffe03f */
[----:B------:R-:W-:Y:S01]  /*32d0*/  USEL UR10, UR5, UR9, UP0 ;  /* 0x00000009050a7287 */ /* 0x000fe20008000000 */
[----:B------:R-:W-:Y:S02]  /*32e0*/  ULDC UR8, c[0x0][0x9dc] ;  /* 0x0002770000087ab9 */ /* 0x000fe40000000800 */
[----:B------:R-:W-:Y:S01]  /*32f0*/  UIADD3 UR5, UR6, -UR8, URZ ;  /* 0x8000000806057290 */ /* 0x000fe2000fffe03f */
        /* <DEDUP_REMOVED lines=11> */
.L_x_4761:
[----:B------:R-:W-:-:S11]  /*33b0*/  UISETP.NE.AND UP0, UPT, UR7, 0x1, UPT ;  /* 0x000000010700788c */ /* 0x000fd6000bf05270 */
[----:B------:R-:W-:Y:S02]  /*33c0*/  @UP0 ULDC.64 UR12, c[0x0][0x9e8] ;  /* 0x00027a00000c0ab9 */ /* 0x000fe40000000a00 */
[----:B------:R-:W-:-:S04]  /*33d0*/  UIMAD.WIDE.U32 UR8, UR6, UR12, URZ ;  /* 0x0000000c060872a5 */ /* 0x000fc8000f8e003f */
[----:B------:R-:W-:-:S12]  /*33e0*/  @UP0 USHF.R.U32.HI UR6, URZ, UR13, UR9 ;  /* 0x0000000d3f060299 */ /* 0x000fd80008011609 */
.L_x_4762:
[----:B------:R-:W-:-:S04]  /*33f0*/  UIMAD UR6, UR6, UR7, URZ ;  /* 0x00000007060672a4 */ /* 0x000fc8000f8e023f */
[----:B------:R-:W-:-:S04]  /*3400*/  UISETP.LT.AND UP0, UPT, UR5, UR6, UPT ;  /* 0x000000060500728c */ /* 0x000fc8000bf01270 */
[----:B------:R-:W-:-:S12]  /*3410*/  USEL UR5, UR5, UR6, !UP0 ;  /* 0x0000000605057287 */ /* 0x000fd8000c000000 */
.L_x_4760:
[----:B------:R-:W-:Y:S02]  /*3420*/  USHF.R.S32.HI UR6, URZ, 0x1f, UR5 ;  /* 0x0000001f3f067899 */ /* 0x000fe40008011405 */
[----:B------:R-:W-:Y:S02]  /*3430*/  USHF.R.U32.HI UR12, URZ, 0x10, UR4 ;  /* 0x000000103f0c7899 */ /* 0x000fe40008011604 */
[----:B------:R-:W-:Y:S02]  /*3440*/  ULEA.HI UR6, UR6, UR5, URZ, 0x6 ;  /* 0x0000000506067291 */ /* 0x000fe4000f8f303f */
[----:B------:R-:W-:Y:S02]  /*3450*/  UISETP.NE.AND UP1, UPT, UR12, URZ, UPT ;  /* 0x0000003f0c00728c */ /* 0x000fe4000bf25270 */
[----:B------:R-:W-:Y:S02]  /*3460*/  USHF.R.S32.HI UR6, URZ, 0x6, UR6 ;  /* 0x000000063f067899 */ /* 0x000fe40008011406 */
[----:B------:R-:W-:-:S02]  /*3470*/  ULOP3.LUT UR9, UR4, 0xffff, URZ, 0xc0, !UPT ;  /* 0x0000ffff04097892 */ /* 0x000fc4000f8ec03f */
[----:B------:R-:W-:Y:S01]  /*3480*/  UISETP.LT.AND UP0, UPT, URZ, UR6, UPT ;  /* 0x000000063f00728c */ /* 0x000fe2000bf01270 */
[----:B------:R-:W-:-:S03]  /*3490*/  UMOV UR4, URZ ;  /* 0x0000003f00047c82 */ /* 0x000fc60008000000 */
[----:B------:R-:W-:Y:S01]  /*34a0*/  USEL UR38, URZ, UR6, !UP0 ;  /* 0x000000063f267287 */ /* 0x000fe2000c000000 */
[----:B------:R-:W-:-:S03]  /*34b0*/  @!UP1 ULDC UR12, c[0x0][0x9f0] ;  /* 0x00027c00000c9ab9 */ /* 0x000fc60000000800 */
[----:B------:R-:W-:-:S06]  /*34c0*/  UISETP.GT.AND UP0, UPT, UR10, UR38, UPT ;  /* 0x000000260a00728c */ /* 0x000fcc000bf04270 */
[----:B------:R-:W-:-:S13]  /*34d0*/  PLOP3.LUT P0, PT, PT, PT, UP0, 0x80, 0x0 ;  /* 0x000000000000781c */ /* 0x000fda0003f0f008 */
[----:B------:R-:W-:Y:S05]  /*34e0*/  @!P0 BRA `(.L_x_4763) ;  /* 0x0000000000888947 */ /* 0x000fea0003800000 */
[----:B------:R-:W-:Y:S01]  /*34f0*/  IMAD.U32 R3, RZ, RZ, UR12 ;  /* 0x0000000cff037e24 */ /* 0x000fe2000f8e00ff */
[----:B------:R-:W-:-:S04]  /*3500*/  UIADD3 UR4, UR12, -0x1, UR10 ;  /* 0xffffffff0c047890 */ /* 0x000fc8000fffe00a */
[-C--:B------:R-:W-:Y:S01]  /*3510*/  IABS R0, R3.reuse ;  /* 0x0000000300007213 */ /* 0x080fe20000000000 */
[----:B------:R-:W-:Y:S01]  /*3520*/  UIADD3 UR6, -UR38, UR4, URZ ;  /* 0x0000000426067290 */ /* 0x000fe2000fffe13f */
[----:B------:R-:W-:Y:S02]  /*3530*/  IABS R5, R3 ;  /* 0x0000000300057213 */ /* 0x000fe40000000000 */
[----:B------:R-:W-:Y:S01]  /*3540*/  R2UR UR11, R0 ;  /* 0x00000000000b72ca */ /* 0x000fe200000e0000 */
[----:B------:R-:W-:Y:S02]  /*3550*/  UMOV UR4, URZ ;  /* 0x0000003f00047c82 */ /* 0x000fe40008000000 */
[----:B------:R-:W-:Y:S01]  /*3560*/  IMAD.U32 R4, RZ, RZ, UR6 ;  /* 0x00000006ff047e24 */ /* 0x000fe2000f8e00ff */
[----:B------:R-:W-:-:S04]  /*3570*/  ULOP3.LUT UR6, UR6, UR12, URZ, 0x3c, !UPT ;  /* 0x0000000c06067292 */ /* 0x000fc8000f8e3c3f */
[----:B------:R-:W-:-:S04]  /*3580*/  IABS R4, R4 ;  /* 0x0000000400047213 */ /* 0x000fc80000000000 */
[----:B------:R-:W-:Y:S01]  /*3590*/  MOV R3, R4 ;  /* 0x0000000400037202 */ /* 0x000fe20000000f00 */
[----:B------:R-:W0:Y:S03]  /*35a0*/  I2F.RP R0, UR11 ;  /* 0x0000000b00007d06 */ /* 0x000e260008209400 */
[----:B------:R-:W-:-:S05]  /*35b0*/  R2UR UR8, R3 ;  /* 0x00000000030872ca */ /* 0x000fca00000e0000 */
[----:B0-----:R-:W0:Y:S02]  /*35c0*/  MUFU.RCP R0, R0 ;  /* 0x0000000000007308 */ /* 0x001e240000001000 */
[----:B0-----:R-:W-:Y:S02]  /*35d0*/  VIADD R2, R0, 0xffffffe ;  /* 0x0ffffffe00027836 */ /* 0x001fe40000000000 */
        /* <DEDUP_REMOVED lines=19> */
.L_x_4763:
[----:B------:R-:W-:Y:S01]  /*3710*/  UIMAD UR38, UR9, UR4, UR38 ;  /* 0x00000004092672a4 */ /* 0x000fe2000f8e0226 */
[----:B------:R-:W-:Y:S01]  /*3720*/  IMAD.U32 R0, RZ, RZ, UR10 ;  /* 0x0000000aff007e24 */ /* 0x000fe2000f8e00ff */
[----:B------:R-:W-:Y:S01]  /*3730*/  PLOP3.LUT P0, PT, PT, PT, PT, 0x80, 0x0 ;  /* 0x000000000000781c */ /* 0x000fe20003f0f070 */
[----:B------:R-:W-:Y:S01]  /*3740*/  IMAD.U32 R3, RZ, RZ, UR4 ;  /* 0x00000004ff037e24 */ /* 0x000fe2000f8e00ff */
[----:B------:R-:W-:Y:S01]  /*3750*/  MOV R2, RZ ;  /* 0x000000ff00027202 */ /* 0x000fe20000000f00 */
[----:B------:R-:W-:Y:S01]  /*3760*/  IMAD.MOV.U32 R4, RZ, RZ, RZ ;  /* 0x000000ffff047224 */ /* 0x000fe200078e00ff */
[----:B------:R-:W-:Y:S02]  /*3770*/  CS2R R150, SRZ ;  /* 0x0000000000967805 */ /* 0x000fe4000001ff00 */
        /* <DEDUP_REMOVED lines=85> */
[----:B------:R-:W-:-:S04]  /*3cd0*/  ULOP3.LUT UR5, UR5, 0x3fff, URZ, 0xc0, !UPT ;  /* 0x00003fff05057892 */ /* 0x000fc8000f8ec03f */
[----:B------:R-:W-:-:S04]  /*3ce0*/  ULOP3.LUT UR36, UR5, 0x2000000, URZ, 0xfc, !UPT ;  /* 0x0200000005247892 */ /* 0x000fc8000f8efc3f */
[----:B------:R-:W-:Y:S08]  /*3cf0*/  @!P0 BRA `(.L_x_4764) ;  /* 0x0000000000408947 */ /* 0x000ff00003800000 */
        /* <DEDUP_REMOVED lines=16> */
.L_x_4764:
[----:B------:R-:W-:Y:S02]  /*3e00*/  SHF.L.U32 R14, RZ, 0x1f, RZ ;  /* 0x0000001fff0e7819 */ /* 0x000fe400000006ff */
[----:B------:R-:W-:Y:S02]  /*3e10*/  LOP3.LUT R3, R18, 0xffffff80, RZ, 0xc0, !PT ;  /* 0xffffff8012037812 */ /* 0x000fe400078ec0ff */
[----:B------:R-:W0:Y:S01]  /*3e20*/  SYNCS.PHASECHK.TRANS64.TRYWAIT P0, [UR37+0x28c00], R14 ;  /* 0x028c000eff0075a7 */ /* 0x000e220008000165 */
        /* <DEDUP_REMOVED lines=8> */
.L_x_4945:
[----:B------:R-:W-:Y:S01]  /*3eb0*/  ULOP3.LUT UR4, UR45, 0x1, URZ, 0xfc, !UPT ;  /* 0x000000012d047892 */ /* 0x000fe2000f8efc3f */
[----:B------:R-:W-:Y:S02]  /*3ec0*/  LOP3.LUT R0, R3, 0x7ffffffc, RZ, 0xc0, !PT ;  /* 0x7ffffffc03007812 */ /* 0x000fe400078ec0ff */
[----:B------:R-:W-:Y:S02]  /*3ed0*/  IADD3 R3, -R2, R19, RZ ;  /* 0x0000001302037210 */ /* 0x000fe40007ffe1ff */
[----:B------:R-:W-:Y:S01]  /*3ee0*/  LEA.HI R7, R7, R6, RZ, 0x3 ;  /* 0x0000000607077211 */ /* 0x000fe200078f18ff */
[----:B------:R-:W-:Y:S01]  /*3ef0*/  IMAD.U32 R2, RZ, RZ, UR4 ;  /* 0x00000004ff027e24 */ /* 0x000fe2000f8e00ff */
[----:B------:R-:W-:Y:S01]  /*3f00*/  LEA.HI R4, R4, R5, RZ, 0x5 ;  /* 0x0000000504047211 */ /* 0x000fe200078f28ff */
[----:B------:R-:W-:Y:S01]  /*3f10*/  IMAD.IADD R0, R5, 0x1, -R0 ;  /* 0x0000000105007824 */ /* 0x000fe200078e0a00 */
[----:B------:R-:W-:Y:S02]  /*3f20*/  LOP3.LUT R7, R7, 0xfffffff8, RZ, 0xc0, !PT ;  /* 0xfffffff807077812 */ /* 0x000fe400078ec0ff */
[----:B------:R-:W-:-:S02]  /*3f30*/  ISETP.NE.AND P5, PT, R2, 0x3, PT ;  /* 0x000000030200780c */ /* 0x000fc40003fa5270 */
[----:B------:R-:W-:Y:S01]  /*3f40*/  SHF.L.U32 R0, R0, 0x1, RZ ;  /* 0x0000000100007819 */ /* 0x000fe200000006ff */
[----:B------:R-:W-:Y:S01]  /*3f50*/  IMAD.IADD R7, R6, 0x1, -R7 ;  /* 0x0000000106077824 */ /* 0x000fe200078e0a07 */
[----:B------:R-:W-:-:S03]  /*3f60*/  SHF.R.S32.HI R2, RZ, 0x5, R4 ;  /* 0x00000005ff027819 */ /* 0x000fc60000011404 */
[----:B------:R-:W-:Y:S02]  /*3f70*/  IMAD R3, R3, 0x100, R0 ;  /* 0x0000010003037824 */ /* 0x000fe400078e0200 */
[----:B------:R-:W-:-:S04]  /*3f80*/  IMAD R2, R2, 0x10, R7 ;  /* 0x0000001002027824 */ /* 0x000fc800078e0207 */
[----:B------:R-:W-:Y:S05]  /*3f90*/  @!P5 BRA `(.L_x_4766) ;  /* 0x000000000004d947 */ /* 0x000fea0003800000 */
[----:B------:R-:W-:Y:S01]  /*3fa0*/  BPT.TRAP 0x1 ;  /* 0x000000040000795c */ /* 0x000fe20000300000 */
.L_x_4766:
[----:B------:R1:W2:Y:S01]  /*3fb0*/  SYNCS.PHASECHK.TRANS64.TRYWAIT P0, [UR37+0x28c30], R14 ;  /* 0x028c300eff0075a7 */ /* 0x0002a20008000165 */
[----:B------:R-:W-:Y:S05]  /*3fc0*/  @!P5 BRA `(.L_x_4767) ;  /* 0x000000000004d947 */ /* 0x000fea0003800000 */
[----:B------:R-:W-:Y:S01]  /*3fd0*/  BPT.TRAP 0x1 ;  /* 0x000000040000795c */ /* 0x000fe20000300000 */
.L_x_4767:
[----:B------:R-:W3:Y:S02]  /*3fe0*/  S2R R4, SR_TID.X ;  /* 0x0000000000047919 */ /* 0x000ee40000002100 */
[----:B---3--:R-:W-:-:S04]  /*3ff0*/  LOP3.LUT R4, R4, 0x7f, RZ, 0xc0, !PT ;  /* 0x0000007f04047812 */ /* 0x008fc800078ec0ff */
[----:B------:R-:W-:Y:S01]  /*4000*/  ISETP.NE.AND P6, PT, R4, RZ, PT ;  /* 0x000000ff0400720c */ /* 0x000fe20003fc5270 */
[----:B--2---:R-:W-:-:S12]  /*4010*/  @P0 BRA `(.L_x_4768) ;  /* 0x0000000000080947 */ /* 0x004fd80003800000 */
[----:B------:R-:W2:Y:S02]  /*4020*/  SYNCS.PHASECHK.TRANS64.TRYWAIT P0, [UR37+0x28c30], R14 ;  /* 0x028c300eff0075a7 */ /* 0x000ea40008000165 */
[----:B--2---:R-:W-:Y:S05]  /*4030*/  @!P0 BRA `(.L_x_4769) ;  /* 0x0000011000fc8947 */ /* 0x004fea0003800000 */
.L_x_4768:
[----:B------:R-:W-:Y:S05]  /*4040*/  WARPSYNC.ALL ;  /* 0x0000000000007948 */ /* 0x000fea0003800000 */
[----:B------:R-:W-:Y:S01]  /*4050*/  UIADD3 UR4, UR37, 0x20400, URZ ;  /* 0x0002040025047890 */ /* 0x000fe2000fffe03f */
[----:B------:R-:W-:Y:S01]  /*4060*/  WARPGROUP.ARRIVE ;  /* 0x00000000000079c5 */ /* 0x000fe20000000000 */
[----:B------:R-:W-:Y:S01]  /*4070*/  UIADD3 UR5, UR37, 0x22400, URZ ;  /* 0x0002240025057890 */ /* 0x000fe2000fffe03f */
[----:B------:R-:W-:Y:S01]  /*4080*/  LEA.HI R4, R17, R16, RZ, 0x2 ;  /* 0x0000001011047211 */ /* 0x000fe200078f10ff */
[----:B------:R-:W-:Y:S01]  /*4090*/  USHF.R.U32.HI UR4, URZ, 0x4, UR4 ;  /* 0x000000043f047899 */ /* 0x000fe20008011604 */
[----:B------:R-:W-:Y:S01]  /*40a0*/  MOV R13, UR37 ;  /* 0x00000025000d7c02 */ /* 0x000fe20008000f00 */
[----:B------:R-:W-:Y:S01]  /*40b0*/  USHF.R.U32.HI UR5, URZ, 0x4, UR5 ;  /* 0x000000043f057899 */ /* 0x000fe20008011605 */
[----:B--2---:R-:W-:Y:S01]  /*40c0*/  LOP3.LUT R5, R4, 0xfffffffc, RZ, 0xc0, !PT ;  /* 0xfffffffc04057812 */ /* 0x004fe200078ec0ff */
[----:B------:R-:W-:-:S02]  /*40d0*/  ULOP3.LUT UR4, UR4, 0x3fff, URZ, 0xc0, !UPT ;  /* 0x00003fff04047892 */ /* 0x000fc4000f8ec03f */
[----:B------:R-:W-:Y:S02]  /*40e0*/  ULOP3.LUT UR5, UR5, 0x3fff, URZ, 0xc0, !UPT ;  /* 0x00003fff05057892 */ /* 0x000fe4000f8ec03f */
[----:B------:R-:W-:Y:S01]  /*40f0*/  ULOP3.LUT UR20, UR4, 0x10000, URZ, 0xfc, !UPT ;  /* 0x0001000004147892 */ /* 0x000fe2000f8efc3f */
[----:B------:R-:W-:Y:S01]  /*4100*/  IMAD.IADD R5, R16, 0x1, -R5 ;  /* 0x0000000110057824 */ /* 0x000fe200078e0a05 */
[----:B------:R-:W-:Y:S01]  /*4110*/  ULOP3.LUT UR6, UR5, 0x10000, URZ, 0xfc, !UPT ;  /* 0x0001000005067892 */ /* 0x000fe2000f8efc3f */
[----:B------:R-:W-:Y:S01]  /*4120*/  UMOV UR21, 0x40000040 ;  /* 0x4000004000157882 */ /* 0x000fe20000000000 */
[----:B------:R-:W-:Y:S01]  /*4130*/  UMOV UR7, 0x40000040 ;  /* 0x4000004000077882 */ /* 0x000fe20000000000 */
[----:B------:R-:W-:Y:S02]  /*4140*/  UMOV UR5, UR21 ;  /* 0x0000001500057c82 */ /* 0x000fe40008000000 */
[----:B------:R-:W-:Y:S01]  /*4150*/  UMOV UR4, UR20 ;  /* 0x0000001400047c82 */ /* 0x000fe20008000000 */
[----:B------:R-:W-:Y:S01]  /*4160*/  UIADD3 UR8, UR20, 0x2, URZ ;  /* 0x0000000214087890 */ /* 0x000fe2000fffe03f */
[----:B------:R-:W-:Y:S01]  /*4170*/  LEA.HI R4, R5, R5, RZ, 0x1 ;  /* 0x0000000505047211 */ /* 0x000fe200078f08ff */
[----:B------:R-:W-:-:S02]  /*4180*/  UIADD3 UR10, UR6, 0x2, URZ ;  /* 0x00000002060a7890 */ /* 0x000fc4000fffe03f */
[----:B------:R-:W-:Y:S01]  /*4190*/  HGMMA.64x64x16.F32.BF16 R24, gdesc[UR4], RZ, !UPT, gsb0 ;  /* 0x00e00000041879f0 */ /* 0x000fe2000c0018ff */
[----:B------:R-:W-:Y:S01]  /*41a0*/  UMOV UR9, 0x40000040 ;  /* 0x4000004000097882 */ /* 0x000fe20000000000 */
[----:B------:R-:W-:Y:S01]  /*41b0*/  UMOV UR11, 0x40000040 ;  /* 0x40000040000b7882 */ /* 0x000fe20000000000 */
[----:B------:R-:W-:Y:S01]  /*41c0*/  UIADD3 UR12, UR20, 0x4, URZ ;  /* 0x00000004140c7890 */ /* 0x000fe2000fffe03f */
[----:B------:R-:W-:Y:S01]  /*41d0*/  LOP3.LUT R4, R4, 0x1ffffffe, RZ, 0xc0, !PT ;  /* 0x1ffffffe04047812 */ /* 0x000fe200078ec0ff */
[----:B------:R-:W-:Y:S01]  /*41e0*/  UIADD3 UR14, UR6, 0x4, URZ ;  /* 0x00000004060e7890 */ /* 0x000fe2000fffe03f */
[----:B------:R-:W-:Y:S01]  /*41f0*/  UMOV UR13, 0x40000040 ;  /* 0x40000040000d7882 */ /* 0x000fe20000000000 */
[----:B------:R-:W-:Y:S01]  /*4200*/  UMOV UR15, 0x40000040 ;  /* 0x40000040000f7882 */ /* 0x000fe20000000000 */
[----:B------:R-:W-:Y:S01]  /*4210*/  UIADD3 UR16, UR20, 0x6, URZ ;  /* 0x0000000614107890 */ /* 0x000fe2000fffe03f */
[----:B------:R-:W-:Y:S01]  /*4220*/  IADD3 R4, R5, -R4, RZ ;  /* 0x8000000405047210 */ /* 0x000fe20007ffe0ff */
[----:B------:R-:W-:Y:S01]  /*4230*/  UIADD3 UR18, UR6, 0x6, URZ ;  /* 0x0000000606127890 */ /* 0x000fe2000fffe03f */
[----:B------:R-:W-:Y:S01]  /*4240*/  VIADD R5, R2, UR41 ;  /* 0x0000002902057c36 */ /* 0x000fe20008000000 */
[----:B------:R-:W-:Y:S01]  /*4250*/  UMOV UR17, 0x40000040 ;  /* 0x4000004000117882 */ /* 0x000fe20000000000 */
[----:B------:R-:W-:Y:S01]  /*4260*/  UMOV UR19, 0x40000040 ;  /* 0x4000004000137882 */ /* 0x000fe20000000000 */
[----:B------:R-:W-:Y:S01]  /*4270*/  ULDC UR4, c[0x0][0x448] ;  /* 0x0001120000047ab9 */ /* 0x000fe20000000800 */
[----:B------:R-:W-:Y:S01]  /*4280*/  IMAD R4, R4, 0x8, R5 ;  /* 0x0000000804047824 */ /* 0x000fe200078e0205 */
[----:B------:R-:W-:-:S02]  /*4290*/  UISETP.NE.AND UP0, UPT, UR4, 0x1, UPT ;  /* 0x000000010400788c */ /* 0x000fc4000bf05270 */
[----:B------:R-:W-:Y:S01]  /*42a0*/  ULEA UR22, UR42, 0xffffffc0, 0x6 ;  /* 0xffffffc02a167891 */ /* 0x000fe2000f8e303f */
[----:B------:R-:W-:-:S03]  /*42b0*/  IMAD.MOV.U32 R6, RZ, RZ, R4 ;  /* 0x000000ffff067224 */ /* 0x000fc600078e0004 */
[----:B------:R-:W-:Y:S02]  /*42c0*/  PLOP3.LUT P0, PT, PT, PT, UP0, 0x80, 0x0 ;  /* 0x000000000000781c */ /* 0x000fe40003f0f008 */
[----:B------:R-:W-:-:S03]  /*42d0*/  PLOP3.LUT P1, PT, PT, PT, UP0, 0x80, 0x0 ;  /* 0x000000000000781c */ /* 0x000fc60003f2f008 */
[----:B------:R-:W-:-:S08]  /*42e0*/  @UP0 ULDC UR4, c[0x0][0x44c] ;  /* 0x0001130000040ab9 */ /* 0x000fd00000000800 */
[----:B------:R-:W-:Y:S01]  /*42f0*/  @P0 IMAD.HI.U32 R5, R4, UR4, RZ ;  /* 0x0000000404050c27 */ /* 0x000fe2000f8e00ff */
[----:B------:R-:W-:-:S04]  /*4300*/  @UP0 ULDC UR4, c[0x0][0x450] ;  /* 0x0001140000040ab9 */ /* 0x000fc80000000800 */
[----:B------:R-:W-:Y:S01]  /*4310*/  @P1 SHF.R.U32.HI R6, RZ, UR4, R5 ;  /* 0x00000004ff061c19 */ /* 0x000fe20008011605 */
[----:B------:R-:W-:Y:S01]  /*4320*/  @!P6 VIADD R5, R13, 0x28c40 ;  /* 0x00028c400d05e836 */ /* 0x000fe20000000000 */
[----:B------:R-:W-:Y:S02]  /*4330*/  ULDC.64 UR4, c[0x0][0x9e0] ;  /* 0x0002780000047ab9 */ /* 0x000fe40000000a00 */
[----:B------:R-:W-:Y:S01]  /*4340*/  UISETP.GE.AND UP1, UPT, UR5, 0x1, UPT ;  /* 0x000000010500788c */ /* 0x000fe2000bf26270 */
[----:B------:R-:W2:Y:S01]  /*4350*/  SHFL.IDX PT, R8, R6, RZ, 0x1c1f ;  /* 0x001c1fff06087589 */ /* 0x000ea200000e0000 */
[----:B------:R-:W-:-:S04]  /*4360*/  @!P6 PRMT R5, RZ, 0x654, R5 ;  /* 0x00000654ff05e816 */ /* 0x000fc80000000005 */
[----:B------:R-:W-:Y:S01]  /*4370*/  PLOP3.LUT P0, PT, PT, PT, UP1, 0x40, 0x0 ;  /* 0x000000000000781c */ /* 0x000fe20003f0e818 */
[----:B------:R-:W-:Y:S02]  /*4380*/  WARPGROUP.DEPBAR.LE gsb0, 0x0 ;  /* 0x00008000000079c5 */ /* 0x000fe40000010000 */
[----:B------:R-:W-:-:S06]  /*4390*/  WARPGROUP.ARRIVE ;  /* 0x00000000000079c5 */ /* 0x000fcc0000000000 */
[----:B------:R-:W-:Y:S01]  /*43a0*/  HGMMA.64x64x16.F32.BF16 R24, gdesc[UR8], R24, gsb0 ;  /* 0x00e00000081879f0 */ /* 0x000fe20008001818 */
[----:B------:R-:W-:Y:S01]  /*43b0*/  UMOV UR10, 0xffffffc0 ;  /* 0xffffffc0000a7882 */ /* 0x000fe20000000000 */
[----:B------:R-:W-:Y:S01]  /*43c0*/  ULDC UR11, c[0x0][0x2f0] ;  /* 0x0000bc00000b7ab9 */ /* 0x000fe20000000800 */
[----:B------:R-:W-:-:S04]  /*43d0*/  UIMAD UR7, UR42, UR10, 0x41 ;  /* 0x000000412a0774a4 */ /* 0x000fc8000f8e020a */
[----:B------:R-:W-:Y:S01]  /*43e0*/  UIMAD UR7, UR39, UR11, UR7 ;  /* 0x0000000b270772a4 */ /* 0x000fe2000f8e0207 */
[----:B------:R-:W-:Y:S02]  /*43f0*/  WARPGROUP.DEPBAR.LE gsb0, 0x0 ;  /* 0x00008000000079c5 */ /* 0x000fe40000010000 */
[----:B------:R-:W-:-:S06]  /*4400*/  WARPGROUP.ARRIVE ;  /* 0x00000000000079c5 */ /* 0x000fcc0000000000 */
[----:B------:R-:W-:Y:S01]  /*4410*/  HGMMA.64x64x16.F32.BF16 R24, gdesc[UR12], R24, gsb0 ;  /* 0x00e000000c1879f0 */ /* 0x000fe20008001818 */
[----:B------:R-:W-:Y:S01]  /*4420*/  ULDC UR14, c[0x0][0x9dc] ;  /* 0x00027700000e7ab9 */ /* 0x000fe20000000800 */
[----:B------:R-:W-:-:S06]  /*4430*/  UIMAD UR15, UR39, UR11, -UR22 ;  /* 0x0000000b270f72a4 */ /* 0x000fcc000f8e0a16 */
[----:B------:R-:W-:Y:S01]  /*4440*/  IADD3 R11, -R0, UR15, RZ ;  /* 0x0000000f000b7c10 */ /* 0x000fe2000fffe1ff */
[----:B------:R-:W-:Y:S02]  /*4450*/  WARPGROUP.DEPBAR.LE gsb0, 0x0 ;  /* 0x00008000000079c5 */ /* 0x000fe40000010000 */
[----:B------:R-:W-:-:S06]  /*4460*/  WARPGROUP.ARRIVE ;  /* 0x00000000000079c5 */ /* 0x000fcc0000000000 */
[----:B------:R-:W-:Y:S01]  /*4470*/  HGMMA.64x64x16.F32.BF16 R24, gdesc[UR16], R24, gsb0 ;  /* 0x00e00000101879f0 */ /* 0x000fe20008001818 */
[----:B------:R-:W-:Y:S01]  /*4480*/  ULDC UR19, c[0x0][0x9d8] ;  /* 0x0002760000137ab9 */ /* 0x000fe20000000800 */
[----:B------:R-:W-:Y:S01]  /*4490*/  ULDC UR18, c[0x0][0x288] ;  /* 0x0000a20000127ab9 */ /* 0x000fe20000000800 */
[----:B------:R-:W-:Y:S02]  /*44a0*/  WARPGROUP.DEPBAR.LE gsb0, 0x0 ;  /* 0x00008000000079c5 */ /* 0x000fe40000010000 */
        /* <DEDUP_REMOVED lines=30> */
[----:B------:R3:W-:Y:S01]  /*4690*/  @!P6 SYNCS.ARRIVE.TRANS64.RED.A1T0 RZ, [R5+URZ], RZ ;  /* 0x000000ff05ffe9a7 */ /* 0x0007e2000810043f */
[----:B------:R-:W4:Y:S01]  /*46a0*/  MUFU.TANH R24, R24 ;  /* 0x0000001800187308 */ /* 0x000f220000002400 */
[----:B------:R-:W-:Y:S01]  /*46b0*/  FMUL.FTZ R28, R28, UR19 ;  /* 0x000000131c1c7c20 */ /* 0x000fe20008410000 */
[----:B------:R-:W-:Y:S01]  /*46c0*/  FMUL.FTZ R29, R29, UR19 ;  /* 0x000000131d1d7c20 */ /* 0x000fe20008410000 */
[----:B---3--:R-:W-:-:S05]  /*46d0*/  IMAD.U32 R5, RZ, RZ, UR7 ;  /* 0x00000007ff057e24 */ /* 0x008fca000f8e00ff */
[----:B------:R-:W3:Y:S01]  /*46e0*/  MUFU.TANH R25, R25 ;  /* 0x0000001900197308 */ /* 0x000ee20000002400 */
[----:B------:R-:W-:Y:S01]  /*46f0*/  ULOP3.LUT UR7, URZ, UR14, URZ, 0x33, !UPT ;  /* 0x0000000e3f077292 */ /* 0x000fe2000f8e333f */
[----:B------:R-:W-:-:S06]  /*4700*/  IADD3 R5, R5, -UR18, -R0 ;  /* 0x8000001205057c10 */ /* 0x000fcc000fffe800 */
        /* <DEDUP_REMOVED lines=29> */
[----:B------:R1:W0:Y:S01]  /*48e0*/  MUFU.TANH R12, R29 ;  /* 0x0000001d000c7308 */ /* 0x0002220000002400 */
[C---:B-----5:R-:W-:Y:S01]  /*48f0*/  VIADD R28, R5.reuse, UR4 ;  /* 0x00000004051c7c36 */ /* 0x060fe20008000000 */
[----:B-1----:R-:W-:-:S04]  /*4900*/  IADD3 R29, R5, UR7, RZ ;  /* 0x00000007051d7c10 */ /* 0x002fc8000fffe0ff */
[----:B--2---:R-:W-:Y:S01]  /*4910*/  VIADDMNMX R5, R8, R28, R11, PT ;  /* 0x0000001c08057246 */ /* 0x004fe2000380010b */
[----:B------:R-:W-:Y:S01]  /*4920*/  IMAD.IADD R7, R29, 0x1, R8 ;  /* 0x000000011d077824 */ /* 0x000fe200078e0208 */
[----:B---34-:R-:W-:Y:S06]  /*4930*/  @P0 BRA `(.L_x_4770) ;  /* 0x0000000000640947 */ /* 0x018fec0003800000 */
[----:B0-----:R-:W-:Y:S01]  /*4940*/  IMAD.U32 R9, RZ, RZ, UR11 ;  /* 0x0000000bff097e24 */ /* 0x001fe2000f8e00ff */
[----:B------:R-:W-:Y:S03]  /*4950*/  BSSY B0, `(.L_x_4771) ;  /* 0x0000012000007945 */ /* 0x000fe60003800000 */
[----:B------:R-:W-:-:S04]  /*4960*/  IMAD R8, R9, UR39, R8 ;  /* 0x0000002709087c24 */ /* 0x000fc8000f8e0208 */
[----:B------:R-:W-:-:S05]  /*4970*/  VIADD R8, R8, -UR18 ;  /* 0x8000001208087c36 */ /* 0x000fca0008000000 */
        /* <DEDUP_REMOVED lines=10> */
.L_x_4772:
[----:B------:R-:W-:-:S06]  /*4a20*/  UISETP.NE.AND UP2, UPT, UR5, 0x1, UPT ;  /* 0x000000010500788c */ /* 0x000fcc000bf45270 */
[----:B------:R-:W-:-:S05]  /*4a30*/  PLOP3.LUT P0, PT, PT, PT, UP2, 0x80, 0x0 ;  /* 0x000000000000781c */ /* 0x000fca0003f0f028 */
[----:B------:R-:W-:-:S08]  /*4a40*/  @UP2 ULDC.64 UR14, c[0x0][0x9e8] ;  /* 0x00027a00000e2ab9 */ /* 0x000fd00000000a00 */
[----:B------:R-:W-:-:S05]  /*4a50*/  @P0 IMAD.HI.U32 R9, R8, UR14, RZ ;  /* 0x0000000e08090c27 */ /* 0x000fca000f8e00ff */
[----:B------:R-:W-:-:S07]  /*4a60*/  @P0 SHF.R.U32.HI R8, RZ, UR15, R9 ;  /* 0x0000000fff080c19 */ /* 0x000fce0008011609 */
.L_x_4773:
[----:B------:R-:W-:Y:S05]  /*4a70*/  BSYNC B0 ;  /* 0x0000000000007941 */ /* 0x000fea0003800000 */
.L_x_4771:
[----:B------:R-:W-:-:S05]  /*4a80*/  MOV R9, UR22 ;  /* 0x0000001600097c02 */ /* 0x000fca0008000f00 */
[----:B------:R-:W-:-:S04]  /*4a90*/  IMAD R9, R8, UR5, -R9 ;  /* 0x0000000508097c24 */ /* 0x000fc8000f8e0a09 */
[----:B------:R-:W-:-:S05]  /*4aa0*/  IMAD.IADD R8, R9, 0x1, -R0 ;  /* 0x0000000109087824 */ /* 0x000fca00078e0a00 */
[----:B------:R-:W-:Y:S02]  /*4ab0*/  VIMNMX R7, R7, R8, !PT ;  /* 0x0000000807077248 */ /* 0x000fe40007fe0100 */
[----:B------:R-:W-:-:S07]  /*4ac0*/  VIADDMNMX R5, R8, UR5, R5, PT ;  /* 0x0000000508057c46 */ /* 0x000fce000b800105 */
.L_x_4770:
[----:B------:R-:W1:Y:S01]  /*4ad0*/  SHFL.IDX PT, R6, R6, 0x1, 0x1c1f ;  /* 0x003c1f0006067f89 */ /* 0x000e6200000e0000 */
[----:B------:R-:W-:Y:S02]  /*4ae0*/  PLOP3.LUT P0, PT, PT, PT, UP1, 0x40, 0x0 ;  /* 0x000000000000781c */ /* 0x000fe40003f0e818 */
[----:B-1----:R-:W-:Y:S01]  /*4af0*/  VIADDMNMX R8, R6, R28, R11, PT ;  /* 0x0000001c06087246 */ /* 0x002fe2000380010b */
[----:B0-----:R-:W-:-:S10]  /*4b00*/  IMAD.IADD R9, R29, 0x1, R6 ;  /* 0x000000011d097824 */ /* 0x001fd400078e0206 */
[----:B------:R-:W-:Y:S05]  /*4b10*/  @P0 BRA `(.L_x_4774) ;  /* 0x0000000000640947 */ /* 0x000fea0003800000 */
[----:B------:R-:W-:Y:S01]  /*4b20*/  IMAD.U32 R11, RZ, RZ, UR11 ;  /* 0x0000000bff0b7e24 */ /* 0x000fe2000f8e00ff */
[----:B------:R-:W-:Y:S03]  /*4b30*/  BSSY B0, `(.L_x_4775) ;  /* 0x0000012000007945 */ /* 0x000fe60003800000 */
[----:B------:R-:W-:-:S05]  /*4b40*/  IMAD R6, R11, UR39, R6 ;  /* 0x000000270b067c24 */ /* 0x000fca000f8e0206 */
[----:B------:R-:W-:-:S04]  /*4b50*/  IADD3 R6, R6, -UR18, RZ ;  /* 0x8000001206067c10 */ /* 0x000fc8000fffe0ff */
        /* <DEDUP_REMOVED lines=10> */
.L_x_4776:
[----:B------:R-:W-:-:S06]  /*4c00*/  UISETP.NE.AND UP2, UPT, UR5, 0x1, UPT ;  /* 0x000000010500788c */ /* 0x000fcc000bf45270 */
[----:B------:R-:W-:-:S05]  /*4c10*/  PLOP3.LUT P0, PT, PT, PT, UP2, 0x80, 0x0 ;  /* 0x000000000000781c */ /* 0x000fca0003f0f028 */
[----:B------:R-:W-:-:S08]  /*4c20*/  @UP2 ULDC.64 UR14, c[0x0][0x9e8] ;  /* 0x00027a00000e2ab9 */ /* 0x000fd00000000a00 */
[----:B------:R-:W-:-:S05]  /*4c30*/  @P0 IMAD.HI.U32 R11, R6, UR14, RZ ;  /* 0x0000000e060b0c27 */ /* 0x000fca000f8e00ff */
[----:B------:R-:W-:-:S07]  /*4c40*/  @P0 SHF.R.U32.HI R6, RZ, UR15, R11 ;  /* 0x0000000fff060c19 */ /* 0x000fce000801160b */
.L_x_4777:
[----:B------:R-:W-:Y:S05]  /*4c50*/  BSYNC B0 ;  /* 0x0000000000007941 */ /* 0x000fea0003800000 */
.L_x_4775:
[----:B------:R-:W-:-:S04]  /*4c60*/  IMAD.U32 R11, RZ, RZ, UR22 ;  /* 0x00000016ff0b7e24 */ /* 0x000fc8000f8e00ff */
[----:B------:R-:W-:-:S04]  /*4c70*/  IMAD R11, R6, UR5, -R11 ;  /* 0x00000005060b7c24 */ /* 0x000fc8000f8e0a0b */
[----:B------:R-:W-:-:S05]  /*4c80*/  IMAD.IADD R11, R11, 0x1, -R0 ;  /* 0x000000010b0b7824 */ /* 0x000fca00078e0a00 */
[----:B------:R-:W-:Y:S02]  /*4c90*/  VIMNMX R9, R9, R11, !PT ;  /* 0x0000000b09097248 */ /* 0x000fe40007fe0100 */
[----:B------:R-:W-:-:S07]  /*4ca0*/  VIADDMNMX R8, R11, UR5, R8, PT ;  /* 0x000000050b087c46 */ /* 0x000fce000b800108 */
.L_x_4774:
[----:B------:R-:W-:Y:S01]  /*4cb0*/  UIMAD UR10, UR42, UR10, 0x40 ;  /* 0x000000402a0a74a4 */ /* 0x000fe2000f8e020a */
[----:B------:R-:W-:Y:S01]  /*4cc0*/  BAR.SYNC.DEFER_BLOCKING 0xf, 0x100 ;  /* 0x03c4000000007b1d */ /* 0x000fe20000010000 */
[----:B------:R-:W-:Y:S02]  /*4cd0*/  UP2UR UR14, UPR, URZ, 0x1 ;  /* 0x000000013f0e7883 */ /* 0x000fe40008000000 */
[----:B------:R-:W-:Y:S02]  /*4ce0*/  UISETP.GE.AND UP6, UPT, UR10, 0x1, UPT ;  /* 0x000000010a00788c */ /* 0x000fe4000bfc6270 */
[----:B------:R-:W-:Y:S02]  /*4cf0*/  UISETP.GE.AND UP2, UPT, UR10, 0x2, UPT ;  /* 0x000000020a00788c */ /* 0x000fe4000bf46270 */
[----:B------:R-:W-:Y:S02]  /*4d00*/  UISETP.GE.AND UP3, UPT, UR10, 0x9, UPT ;  /* 0x000000090a00788c */ /* 0x000fe4000bf66270 */
[----:B------:R-:W-:Y:S01]  /*4d10*/  PLOP3.LUT P4, PT, PT, PT, UP6, 0x40, 0x0 ;  /* 0x000000000000781c */ /* 0x000fe20003f8e868 */
[----:B------:R-:W-:Y:S01]  /*4d20*/  UISETP.GE.AND UP4, UPT, UR10, 0xa, UPT ;  /* 0x0000000a0a00788c */ /* 0x000fe2000bf86270 */
[----:B------:R-:W-:Y:S01]  /*4d30*/  PLOP3.LUT P0, PT, PT, PT, UP2, 0x40, 0x0 ;  /* 0x000000000000781c */ /* 0x000fe20003f0e828 */
[----:B------:R-:W-:Y:S01]  /*4d40*/  UISETP.GE.AND UP5, UPT, UR10, 0x11, UPT ;  /* 0x000000110a00788c */ /* 0x000fe2000bfa6270 */
[----:B------:R-:W-:Y:S01]  /*4d50*/  ISETP.GT.AND P4, PT, R9, RZ, P4 ;  /* 0x000000ff0900720c */ /* 0x000fe20002784270 */
[----:B------:R-:W-:Y:S01]  /*4d60*/  UISETP.GE.AND UP0, UPT, UR10, 0x29, UPT ;  /* 0x000000290a00788c */ /* 0x000fe2000bf06270 */
[----:B------:R-:W-:-:S02]  /*4d70*/  PLOP3.LUT P3, PT, PT, PT, UP3, 0x40, 0x0 ;  /* 0x000000000000781c */ /* 0x000fc40003f6e838 */
[----:B------:R-:W-:Y:S02]  /*4d80*/  ISETP.LT.OR P4, PT, R8, 0x1, P4 ;  /* 0x000000010800780c */ /* 0x000fe40002781670 */
[C---:B------:R-:W-:Y:S02]  /*4d90*/  ISETP.GT.AND P0, PT, R7.reuse, 0x1, P0 ;  /* 0x000000010700780c */ /* 0x040fe40000704270 */
[----:B------:R-:W-:Y:S02]  /*4da0*/  ISETP.GT.AND P3, PT, R7, 0x8, P3 ;  /* 0x000000080700780c */ /* 0x000fe40001f64270 */
[----:B------:R-:W-:Y:S01]  /*4db0*/  PLOP3.LUT P1, PT, PT, PT, UP6, 0x40, 0x0 ;  /* 0x000000000000781c */ /* 0x000fe20003f2e868 */
[----:B------:R-:W-:Y:S01]  /*4dc0*/  UISETP.GE.AND UP6, UPT, UR10, 0x12, UPT ;  /* 0x000000120a00788c */ /* 0x000fe2000bfc6270 */
[----:B------:R-:W-:Y:S02]  /*4dd0*/  FSEL R28, R26, -INF , !P4 ;  /* 0xff8000001a1c7808 */ /* 0x000fe40006000000 */
[----:B------:R-:W-:-:S02]  /*4de0*/  PLOP3.LUT P4, PT, PT, PT, UP4, 0x40, 0x0 ;  /* 0x000000000000781c */ /* 0x000fc40003f8e848 */
[C---:B------:R-:W-:Y:S02]  /*4df0*/  ISETP.LT.OR P0, PT, R5.reuse, 0x2, P0 ;  /* 0x000000020500780c */ /* 0x040fe40000701670 */
[----:B------:R-:W-:Y:S02]  /*4e00*/  ISETP.LT.OR P3, PT, R5, 0x9, P3 ;  /* 0x000000090500780c */ /* 0x000fe40001f61670 */
[C---:B------:R-:W-:Y:S02]  /*4e10*/  ISETP.GT.AND P1, PT, R7.reuse, RZ, P1 ;  /* 0x000000ff0700720c */ /* 0x040fe40000f24270 */
[----:B------:R-:W-:Y:S02]  /*4e20*/  ISETP.GT.AND P4, PT, R7, 0x9, P4 ;  /* 0x000000090700780c */ /* 0x000fe40002784270 */
[----:B------:R-:W-:Y:S02]  /*4e30*/  FSEL R11, R25, -INF , !P0 ;  /* 0xff800000190b7808 */ /* 0x000fe40004000000 */
[----:B------:R-:W-:-:S02]  /*4e40*/  FSEL R10, R10, -INF , !P3 ;  /* 0xff8000000a0a7808 */ /* 0x000fc40005800000 */
[----:B------:R-:W-:Y:S01]  /*4e50*/  PLOP3.LUT P2, PT, PT, PT, UP2, 0x40, 0x0 ;  /* 0x000000000000781c */ /* 0x000fe20003f4e828 */
[----:B------:R-:W-:Y:S01]  /*4e60*/  UISETP.GE.AND UP2, UPT, UR10, 0x19, UPT ;  /* 0x000000190a00788c */ /* 0x000fe2000bf46270 */
[----:B------:R-:W-:Y:S01]  /*4e70*/  PLOP3.LUT P0, PT, PT, PT, UP4, 0x40, 0x0 ;  /* 0x000000000000781c */ /* 0x000fe20003f0e848 */
[----:B------:R-:W-:Y:S01]  /*4e80*/  UISETP.GE.AND UP4, UPT, UR10, 0x21, UPT ;  /* 0x000000210a00788c */ /* 0x000fe2000bf86270 */
[----:B------:R-:W-:Y:S02]  /*4e90*/  PLOP3.LUT P3, PT, PT, PT, UP5, 0x40, 0x0 ;  /* 0x000000000000781c */ /* 0x000fe40003f6e858 */
[C---:B------:R-:W-:Y:S02]  /*4ea0*/  ISETP.LT.OR P1, PT, R5.reuse, 0x1, P1 ;  /* 0x000000010500780c */ /* 0x040fe40000f21670 */
[----:B------:R-:W-:Y:S02]  /*4eb0*/  ISETP.LT.OR P4, PT, R5, 0xa, P4 ;  /* 0x0000000a0500780c */ /* 0x000fe40002781670 */
[----:B------:R-:W-:-:S02]  /*4ec0*/  ISETP.GT.AND P2, PT, R9, 0x1, P2 ;  /* 0x000000010900780c */ /* 0x000fc40001744270 */
[C---:B------:R-:W-:Y:S02]  /*4ed0*/  ISETP.GT.AND P0, PT, R9.reuse, 0x9, P0 ;  /* 0x000000090900780c */ /* 0x040fe40000704270 */
[----:B------:R-:W-:Y:S02]  /*4ee0*/  ISETP.GT.AND P3, PT, R9, 0x10, P3 ;  /* 0x000000100900780c */ /* 0x000fe40001f64270 */
[----:B------:R-:W-:Y:S02]  /*4ef0*/  FSEL R6, R24, -INF , !P1 ;  /* 0xff80000018067808 */ /* 0x000fe40004800000 */
[----:B------:R-:W-:Y:S01]  /*4f00*/  PLOP3.LUT P1, PT, PT, PT, UP3, 0x40, 0x0 ;  /* 0x000000000000781c */ /* 0x000fe20003f2e838 */
[----:B------:R-:W-:Y:S01]  /*4f10*/  UISETP.GE.AND UP3, UPT, UR10, 0x1a, UPT ;  /* 0x0000001a0a00788c */ /* 0x000fe2000bf66270 */
[----:B------:R-:W-:Y:S02]  /*4f20*/  FSEL R12, R12, -INF , !P4 ;  /* 0xff8000000c0c7808 */ /* 0x000fe40006000000 */
[----:B------:R-:W-:-:S02]  /*4f30*/  PLOP3.LUT P4, PT, PT, PT, UP6, 0x40, 0x0 ;  /* 0x000000000000781c */ /* 0x000fc40003f8e868 */
[C---:B------:R-:W-:Y:S02]  /*4f40*/  ISETP.LT.OR P2, PT, R8.reuse, 0x2, P2 ;  /* 0x000000020800780c */ /* 0x040fe40001741670 */
[C---:B------:R-:W-:Y:S02]  /*4f50*/  ISETP.LT.OR P0, PT, R8.reuse, 0xa, P0 ;  /* 0x0000000a0800780c */ /* 0x040fe40000701670 */
[----:B------:R-:W-:Y:S02]  /*4f60*/  ISETP.LT.OR P3, PT, R8, 0x11, P3 ;  /* 0x000000110800780c */ /* 0x000fe40001f61670 */
[C---:B------:R-:W-:Y:S02]  /*4f70*/  ISETP.GT.AND P1, PT, R9.reuse, 0x8, P1 ;  /* 0x000000080900780c */ /* 0x040fe40000f24270 */
[----:B------:R-:W-:Y:S02]  /*4f80*/  ISETP.GT.AND P4, PT, R9, 0x11, P4 ;  /* 0x000000110900780c */ /* 0x000fe40002784270 */
[----:B------:R-:W-:-:S02]  /*4f90*/  FSEL R29, R27, -INF , !P2 ;  /* 0xff8000001b1d7808 */ /* 0x000fc40005000000 */
[----:B------:R-:W-:Y:S02]  /*4fa0*/  FSEL R31, R31, -INF , !P0 ;  /* 0xff8000001f1f7808 */ /* 0x000fe40004000000 */
[----:B------:R-:W-:Y:S02]  /*4fb0*/  FSEL R32, R34, -INF , !P3 ;  /* 0xff80000022207808 */ /* 0x000fe40005800000 */
[----:B------:R-:W-:Y:S01]  /*4fc0*/  PLOP3.LUT P2, PT, PT, PT, UP5, 0x40, 0x0 ;  /* 0x000000000000781c */ /* 0x000fe20003f4e858 */
[----:B------:R-:W-:Y:S01]  /*4fd0*/  UISETP.GE.AND UP5, UPT, UR10, 0x22, UPT ;  /* 0x000000220a00788c */ /* 0x000fe2000bfa6270 */
[----:B------:R-:W-:Y:S02]  /*4fe0*/  PLOP3.LUT P0, PT, PT, PT, UP2, 0x40, 0x0 ;  /* 0x000000000000781c */ /* 0x000fe40003f0e828 */
[----:B------:R-:W-:Y:S02]  /*4ff0*/  PLOP3.LUT P3, PT, PT, PT, UP3, 0x40, 0x0 ;  /* 0x000000000000781c */ /* 0x000fe40003f6e838 */
[----:B------:R-:W-:-:S02]  /*5000*/  ISETP.LT.OR P1, PT, R8, 0x9, P1 ;  /* 0x000000090800780c */ /* 0x000fc40000f21670 */
[----:B------:R-:W-:Y:S02]  /*5010*/  ISETP.LT.OR P4, PT, R8, 0x12, P4 ;  /* 0x000000120800780c */ /* 0x000fe40002781670 */
[C---:B------:R-:W-:Y:S02]  /*5020*/  ISETP.GT.AND P2, PT, R7.reuse, 0x10, P2 ;  /* 0x000000100700780c */ /* 0x040fe40001744270 */
[C---:B------:R-:W-:Y:S02]  /*5030*/  ISETP.GT.AND P0, PT, R7.reuse, 0x18, P0 ;  /* 0x000000180700780c */ /* 0x040fe40000704270 */
[----:B------:R-:W-:Y:S02]  /*5040*/  ISETP.GT.AND P3, PT, R7, 0x19, P3 ;  /* 0x000000190700780c */ /* 0x000fe40001f64270 */
[----:B------:R-:W-:Y:S02]  /*5050*/  FSEL R30, R30, -INF , !P1 ;  /* 0xff8000001e1e7808 */ /* 0x000fe40004800000 */
[----:B------:R-:W-:Y:S01]  /*5060*/  PLOP3.LUT P1, PT, PT, PT, UP6, 0x40, 0x0 ;  /* 0x000000000000781c */ /* 0x000fe20003f2e868 */
[----:B------:R-:W-:Y:S01]  /*5070*/  UISETP.GE.AND UP6, UPT, UR10, 0x3a, UPT ;  /* 0x0000003a0a00788c */ /* 0x000fe2000bfc6270 */
[----:B------:R-:W-:-:S02]  /*5080*/  FSEL R33, R35, -INF , !P4 ;  /* 0xff80000023217808 */ /* 0x000fc40006000000 */
[----:B------:R-:W-:Y:S02]  /*5090*/  PLOP3.LUT P4, PT, PT, PT, UP4, 0x40, 0x0 ;  /* 0x000000000000781c */ /* 0x000fe40003f8e848 */
[C---:B------:R-:W-:Y:S02]  /*50a0*/  ISETP.LT.OR P2, PT, R5.reuse, 0x11, P2 ;  /* 0x000000110500780c */ /* 0x040fe40001741670 */
[C---:B------:R-:W-:Y:S02]  /*50b0*/  ISETP.LT.OR P0, PT, R5.reuse, 0x19, P0 ;  /* 0x000000190500780c */ /* 0x040fe40000701670 */
[----:B------:R-:W-:Y:S02]  /*50c0*/  ISETP.LT.OR P3, PT, R5, 0x1a, P3 ;  /* 0x0000001a0500780c */ /* 0x000fe40001f61670 */
[C---:B------:R-:W-:Y:S02]  /*50d0*/  ISETP.GT.AND P1, PT, R7.reuse, 0x11, P1 ;  /* 0x000000110700780c */ /* 0x040fe40000f24270 */
[----:B------:R-:W-:-:S02]  /*50e0*/  ISETP.GT.AND P4, PT, R7, 0x20, P4 ;  /* 0x000000200700780c */ /* 0x000fc40002784270 */
[----:B------:R-:W-:Y:S02]  /*50f0*/  FSEL R15, R15, -INF , !P2 ;  /* 0xff8000000f0f7808 */ /* 0x000fe40005000000 */
[----:B------:R-:W-:Y:S02]  /*5100*/  FSEL R19, R19, -INF , !P0 ;  /* 0xff80000013137808 */ /* 0x000fe40004000000 */
[----:B------:R-:W-:Y:S02]  /*5110*/  FSEL R20, R20, -INF , !P3 ;  /* 0xff80000014147808 */ /* 0x000fe40005800000 */
[----:B------:R-:W-:Y:S01]  /*5120*/  PLOP3.LUT P2, PT, PT, PT, UP2, 0x40, 0x0 ;  /* 0x000000000000781c */ /* 0x000fe20003f4e828 */
[----:B------:R-:W-:Y:S01]  /*5130*/  UISETP.GE.AND UP2, UPT, UR10, 0x2a, UPT ;  /* 0x0000002a0a00788c */ /* 0x000fe2000bf46270 */
[----:B------:R-:W-:Y:S02]  /*5140*/  PLOP3.LUT P0, PT, PT, PT, UP5, 0x40, 0x0 ;  /* 0x000000000000781c */ /* 0x000fe40003f0e858 */
[----:B------:R-:W-:-:S02]  /*5150*/  PLOP3.LUT P3, PT, PT, PT, UP0, 0x40, 0x0 ;  /* 0x000000000000781c */ /* 0x000fc40003f6e808 */
[C---:B------:R-:W-:Y:S02]  /*5160*/  ISETP.LT.OR P1, PT, R5.reuse, 0x12, P1 ;  /* 0x000000120500780c */ /* 0x040fe40000f21670 */
[----:B------:R-:W-:Y:S02]  /*5170*/  ISETP.LT.OR P4, PT, R5, 0x21, P4 ;  /* 0x000000210500780c */ /* 0x000fe40002781670 */
        /* <DEDUP_REMOVED lines=8> */
[----:B------:R-:W-:Y:S02]  /*5200*/  ISETP.LT.OR P3, PT, R5, 0x29, P3 ;  /* 0x000000290500780c */ /* 0x000fe40001f61670 */
[----:B------:R-:W-:Y:S02]  /*5210*/  ISETP.GT.AND P4, PT, R7, 0x29, P4 ;  /* 0x000000290700780c */ /* 0x000fe40002784270 */
[----:B------:R-:W-:Y:S02]  /*5220*/  FSEL R22, R22, -INF , !P0 ;  /* 0xff80000016167808 */ /* 0x000fe40004000000 */
[----:B------:R-:W-:-:S02]  /*5230*/  FSEL R23, R23, -INF , !P3 ;  /* 0xff80000017177808 */ /* 0x000fc40005800000 */
[----:B------:R-:W-:Y:S01]  /*5240*/  PLOP3.LUT P0, PT, PT, PT, UP4, 0x40, 0x0 ;  /* 0x000000000000781c */ /* 0x000fe20003f0e848 */
[----:B------:R-:W-:Y:S01]  /*5250*/  UISETP.GE.AND UP4, UPT, UR10, 0x32, UPT ;  /* 0x000000320a00788c */ /* 0x000fe2000bf86270 */
[----:B------:R-:W-:Y:S02]  /*5260*/  PLOP3.LUT P3, PT, PT, PT, UP3, 0x40, 0x0 ;  /* 0x000000000000781c */ /* 0x000fe40003f6e838 */
[----:B------:R-:W-:Y:S02]  /*5270*/  ISETP.LT.OR P4, PT, R5, 0x2a, P4 ;  /* 0x0000002a0500780c */ /* 0x000fe40002781670 */
[----:B------:R-:W-:Y:S02]  /*5280*/  ISETP.GT.AND P3, PT, R7, 0x30, P3 ;  /* 0x000000300700780c */ /* 0x000fe40001f64270 */
[----:B------:R-:W-:Y:S02]  /*5290*/  FSEL R24, R45, -INF , !P4 ;  /* 0xff8000002d187808 */ /* 0x000fe40006000000 */
[----:B------:R-:W-:-:S02]  /*52a0*/  PLOP3.LUT P4, PT, PT, PT, UP4, 0x40, 0x0 ;  /* 0x000000000000781c */ /* 0x000fc40003f8e848 */
[----:B------:R-:W-:Y:S02]  /*52b0*/  ISETP.LT.OR P3, PT, R5, 0x31, P3 ;  /* 0x000000310500780c */ /* 0x000fe40001f61670 */
[----:B------:R-:W-:Y:S02]  /*52c0*/  ISETP.GT.AND P4, PT, R7, 0x31, P4 ;  /* 0x000000310700780c */ /* 0x000fe40002784270 */
[----:B------:R-:W-:Y:S02]  /*52d0*/  FSEL R25, R48, -INF , !P3 ;  /* 0xff80000030197808 */ /* 0x000fe40005800000 */
[----:B------:R-:W-:Y:S01]  /*52e0*/  PLOP3.LUT P3, PT, PT, PT, UP5, 0x40, 0x0 ;  /* 0x000000000000781c */ /* 0x000fe20003f6e858 */
[----:B------:R-:W-:Y:S01]  /*52f0*/  UISETP.GE.AND UP5, UPT, UR10, 0x39, UPT ;  /* 0x000000390a00788c */ /* 0x000fe2000bfa6270 */
[----:B------:R-:W-:Y:S02]  /*5300*/  ISETP.LT.OR P4, PT, R5, 0x32, P4 ;  /* 0x000000320500780c */ /* 0x000fe40002781670 */
[----:B------:R-:W-:Y:S01]  /*5310*/  FMNMX.FTZ R35, R28, R29, !PT ;  /* 0x0000001d1c237209 */ /* 0x000fe20007810000 */
[----:B------:R-:W-:Y:S01]  /*5320*/  ULDC UR10, c[0x0][0x988] ;  /* 0x00026200000a7ab9 */ /* 0x000fe20000000800 */
[----:B------:R-:W-:-:S02]  /*5330*/  FSEL R26, R49, -INF , !P4 ;  /* 0xff800000311a7808 */ /* 0x000fc40006000000 */
[----:B------:R-:W-:Y:S02]  /*5340*/  PLOP3.LUT P4, PT, PT, PT, UP5, 0x40, 0x0 ;  /* 0x000000000000781c */ /* 0x000fe40003f8e858 */
[----:B------:R-:W-:Y:S02]  /*5350*/  ISETP.GT.AND P2, PT, R9, 0x18, P2 ;  /* 0x000000180900780c */ /* 0x000fe40001744270 */
[----:B------:R-:W-:Y:S02]  /*5360*/  ISETP.GT.AND P4, PT, R7, 0x38, P4 ;  /* 0x000000380700780c */ /* 0x000fe40002784270 */
[----:B------:R-:W-:Y:S02]  /*5370*/  ISETP.GT.AND P1, PT, R9, 0x19, P1 ;  /* 0x000000190900780c */ /* 0x000fe40000f24270 */
[----:B------:R-:W-:Y:S02]  /*5380*/  ISETP.LT.OR P4, PT, R5, 0x39, P4 ;  /* 0x000000390500780c */ /* 0x000fe40002781670 */
[----:B------:R-:W-:-:S02]  /*5390*/  ISETP.LT.OR P2, PT, R8, 0x19, P2 ;  /* 0x000000190800780c */ /* 0x000fc40001741670 */
[----:B------:R-:W-:Y:S02]  /*53a0*/  FSEL R27, R52, -INF , !P4 ;  /* 0xff800000341b7808 */ /* 0x000fe40006000000 */
[----:B------:R-:W-:Y:S02]  /*53b0*/  PLOP3.LUT P4, PT, PT, PT, UP6, 0x40, 0x0 ;  /* 0x000000000000781c */ /* 0x000fe40003f8e868 */
[----:B------:R-:W-:Y:S02]  /*53c0*/  ISETP.LT.OR P1, PT, R8, 0x1a, P1 ;  /* 0x0000001a0800780c */ /* 0x000fe40000f21670 */
[----:B------:R-:W-:Y:S02]  /*53d0*/  ISETP.GT.AND P4, PT, R7, 0x39, P4 ;  /* 0x000000390700780c */ /* 0x000fe40002784270 */
[----:B------:R-:W-:Y:S02]  /*53e0*/  ISETP.GT.AND P0, PT, R9, 0x20, P0 ;  /* 0x000000200900780c */ /* 0x000fe40000704270 */
[----:B------:R-:W-:-:S02]  /*53f0*/  ISETP.LT.OR P4, PT, R5, 0x3a, P4 ;  /* 0x0000003a0500780c */ /* 0x000fc40002781670 */
[----:B------:R-:W-:Y:S02]  /*5400*/  FMNMX.FTZ R5, R6, R11, !PT ;  /* 0x0000000b06057209 */ /* 0x000fe40007810000 */
[----:B------:R-:W-:Y:S02]  /*5410*/  FSEL R7, R53, -INF , !P4 ;  /* 0xff80000035077808 */ /* 0x000fe40006000000 */
[----:B------:R-:W-:Y:S02]  /*5420*/  FMNMX.FTZ R5, R10, R5, !PT ;  /* 0x000000050a057209 */ /* 0x000fe40007810000 */
[----:B------:R-:W-:Y:S01]  /*5430*/  PLOP3.LUT P4, PT, PT, PT, UP0, 0x40, 0x0 ;  /* 0x000000000000781c */ /* 0x000fe20003f8e808 */
[----:B------:R-:W-:Y:S01]  /*5440*/  UISETP.NE.AND UP0, UPT, UR14, URZ, UPT ;  /* 0x0000003f0e00728c */ /* 0x000fe2000bf05270 */
[----:B------:R-:W-:Y:S02]  /*5450*/  FMNMX.FTZ R34, R12, R5, !PT ;  /* 0x000000050c227209 */ /* 0x000fe40007810000 */
[----:B------:R-:W-:-:S02]  /*5460*/  ISETP.GT.AND P3, PT, R9, 0x21, P3 ;  /* 0x000000210900780c */ /* 0x000fc40001f64270 */
[----:B------:R-:W-:Y:S02]  /*5470*/  FMNMX.FTZ R5, R15, R34, !PT ;  /* 0x000000220f057209 */ /* 0x000fe40007810000 */
[----:B------:R-:W-:Y:S02]  /*5480*/  ISETP.LT.OR P0, PT, R8, 0x21, P0 ;  /* 0x000000210800780c */ /* 0x000fe40000701670 */
[----:B------:R-:W-:Y:S02]  /*5490*/  FMNMX.FTZ R34, R18, R5, !PT ;  /* 0x0000000512227209 */ /* 0x000fe40007810000 */
[----:B------:R-:W-:Y:S02]  /*54a0*/  ISETP.GT.AND P4, PT, R9, 0x28, P4 ;  /* 0x000000280900780c */ /* 0x000fe40002784270 */
[----:B------:R-:W-:Y:S02]  /*54b0*/  FMNMX.FTZ R5, R19, R34, !PT ;  /* 0x0000002213057209 */ /* 0x000fe40007810000 */
[----:B------:R-:W-:-:S02]  /*54c0*/  ISETP.LT.OR P3, PT, R8, 0x22, P3 ;  /* 0x000000220800780c */ /* 0x000fc40001f61670 */
[----:B------:R-:W-:Y:S02]  /*54d0*/  FMNMX.FTZ R34, R20, R5, !PT ;  /* 0x0000000514227209 */ /* 0x000fe40007810000 */
[----:B------:R-:W-:Y:S02]  /*54e0*/  ISETP.LT.OR P4, PT, R8, 0x29, P4 ;  /* 0x000000290800780c */ /* 0x000fe40002781670 */
        /* <DEDUP_REMOVED lines=10> */
[----:B------:R-:W-:Y:S02]  /*5590*/  FMNMX.FTZ R36, R30, R35, !PT ;  /* 0x000000231e247209 */ /* 0x000fe40007810000 */
[----:B------:R-:W-:Y:S01]  /*55a0*/  FSEL R35, R39, -INF , !P1 ;  /* 0xff80000027237808 */ /* 0x000fe20004800000 */
[----:B------:R-:W0:Y:S01]  /*55b0*/  SHFL.BFLY PT, R34, R37, 0x1, 0x1f ;  /* 0x0c201f0025227f89 */ /* 0x000e2200000e0000 */
[----:B------:R-:W-:-:S04]  /*55c0*/  PLOP3.LUT P1, PT, PT, PT, UP3, 0x40, 0x0 ;  /* 0x000000000000781c */ /* 0x000fc80003f2e838 */
[----:B------:R-:W-:-:S04]  /*55d0*/  ISETP.GT.AND P1, PT, R9, 0x30, P1 ;  /* 0x000000300900780c */ /* 0x000fc80000f24270 */
[----:B------:R-:W-:Y:S02]  /*55e0*/  ISETP.LT.OR P1, PT, R8, 0x31, P1 ;  /* 0x000000310800780c */ /* 0x000fe40000f21670 */
[----:B0-----:R-:W-:Y:S02]  /*55f0*/  FMNMX.FTZ R5, R37, R34, !PT ;  /* 0x0000002225057209 */ /* 0x001fe40007810000 */
[----:B------:R-:W-:Y:S02]  /*5600*/  FMNMX.FTZ R37, R31, R36, !PT ;  /* 0x000000241f257209 */ /* 0x000fe40007810000 */
[----:B------:R-:W-:Y:S02]  /*5610*/  FSEL R34, R38, -INF , !P2 ;  /* 0xff80000026227808 */ /* 0x000fe40005000000 */
[----:B------:R-:W-:Y:S02]  /*5620*/  FMNMX.FTZ R38, R32, R37, !PT ;  /* 0x0000002520267209 */ /* 0x000fe40007810000 */
[----:B------:R-:W-:-:S02]  /*5630*/  PLOP3.LUT P2, PT, PT, PT, UP2, 0x40, 0x0 ;  /* 0x000000000000781c */ /* 0x000fc40003f4e828 */
[----:B------:R-:W-:Y:S02]  /*5640*/  FMNMX.FTZ R39, R33, R38, !PT ;  /* 0x0000002621277209 */ /* 0x000fe40007810000 */
[----:B------:R-:W-:Y:S02]  /*5650*/  ISETP.GT.AND P2, PT, R9, 0x29, P2 ;  /* 0x000000290900780c */ /* 0x000fe40001744270 */
[----:B------:R-:W-:Y:S02]  /*5660*/  FMNMX.FTZ R40, R34, R39, !PT ;  /* 0x0000002722287209 */ /* 0x000fe40007810000 */
[----:B------:R-:W-:Y:S01]  /*5670*/  FSEL R36, R42, -INF , !P0 ;  /* 0xff8000002a247808 */ /* 0x000fe20004000000 */
[----:B------:R-:W-:Y:S01]  /*5680*/  FMUL.FTZ R42, R5, UR10 ;  /* 0x0000000a052a7c20 */ /* 0x000fe20008410000 */
[----:B------:R-:W-:Y:S02]  /*5690*/  FMNMX.FTZ R41, R35, R40, !PT ;  /* 0x0000002823297209 */ /* 0x000fe40007810000 */
[----:B------:R-:W-:-:S02]  /*56a0*/  ISETP.LT.OR P2, PT, R8, 0x2a, P2 ;  /* 0x0000002a0800780c */ /* 0x000fc40001741670 */
[----:B------:R-:W-:Y:S02]  /*56b0*/  FSEL R37, R43, -INF , !P3 ;  /* 0xff8000002b257808 */ /* 0x000fe40005800000 */
[----:B------:R-:W-:Y:S02]  /*56c0*/  FMNMX.FTZ R40, R36, R41, !PT ;  /* 0x0000002924287209 */ /* 0x000fe40007810000 */
[----:B------:R-:W-:Y:S02]  /*56d0*/  FSEL R39, R47, -INF , !P2 ;  /* 0xff8000002f277808 */ /* 0x000fe40005000000 */
[----:B------:R-:W-:Y:S02]  /*56e0*/  FSETP.NEU.FTZ.AND P2, PT, R5, -INF , PT ;  /* 0xff8000000500780b */ /* 0x000fe40003f5d000 */
[----:B------:R-:W-:Y:S02]  /*56f0*/  PLOP3.LUT P0, PT, PT, PT, UP4, 0x40, 0x0 ;  /* 0x000000000000781c */ /* 0x000fe40003f0e848 */
[----:B------:R-:W-:-:S02]  /*5700*/  FSEL R38, R46, -INF , !P4 ;  /* 0xff8000002e267808 */ /* 0x000fc40006000000 */
[----:B------:R-:W-:Y:S02]  /*5710*/  FMNMX.FTZ R41, R37, R40, !PT ;  /* 0x0000002825297209 */ /* 0x000fe40007810000 */
[----:B------:R-:W-:Y:S02]  /*5720*/  PLOP3.LUT P3, PT, PT, PT, UP5, 0x40, 0x0 ;  /* 0x000000000000781c */ /* 0x000fe40003f6e858 */
[----:B------:R-:W-:Y:S02]  /*5730*/  PLOP3.LUT P4, PT, PT, PT, UP6, 0x40, 0x0 ;  /* 0x000000000000781c */ /* 0x000fe40003f8e868 */
[----:B------:R-:W-:Y:S02]  /*5740*/  FSEL R43, R42, RZ, P2 ;  /* 0x000000ff2a2b7208 */ /* 0x000fe40001000000 */
[C---:B------:R-:W-:Y:S02]  /*5750*/  ISETP.GT.AND P0, PT, R9.reuse, 0x31, P0 ;  /* 0x000000310900780c */ /* 0x040fe40000704270 */
[----:B------:R-:W-:Y:S01]  /*5760*/  FMNMX.FTZ R42, R38, R41, !PT ;  /* 0x00000029262a7209 */ /* 0x000fe20007810000 */
[--C-:B------:R-:W-:Y:S01]  /*5770*/  FFMA.FTZ R44, R6, UR10, -R43.reuse ;  /* 0x0000000a062c7c23 */ /* 0x100fe2000801082b */
[----:B------:R-:W-:Y:S01]  /*5780*/  ISETP.GT.AND P3, PT, R9, 0x38, P3 ;  /* 0x000000380900780c */ /* 0x000fe20001f64270 */
[--C-:B------:R-:W-:Y:S01]  /*5790*/  FFMA.FTZ R7, R7, UR10, -R43.reuse ;  /* 0x0000000a07077c23 */ /* 0x100fe2000801082b */
[----:B------:R-:W-:Y:S01]  /*57a0*/  ISETP.GT.AND P4, PT, R9, 0x39, P4 ;  /* 0x000000390900780c */ /* 0x000fe20002784270 */
[--C-:B------:R-:W-:Y:S01]  /*57b0*/  FFMA.FTZ R12, R12, UR10, -R43.reuse ;  /* 0x0000000a0c0c7c23 */ /* 0x100fe2000801082b */
[----:B------:R-:W-:Y:S01]  /*57c0*/  ISETP.LT.OR P0, PT, R8, 0x32, P0 ;  /* 0x000000320800780c */ /* 0x000fe20000701670 */
[----:B------:R0:W-:Y:S01]  /*57d0*/  MUFU.EX2 R46, R7 ;  /* 0x00000007002e7308 */ /* 0x0001e20000000800 */
[----:B------:R-:W-:Y:S01]  /*57e0*/  FSEL R40, R50, -INF , !P1 ;  /* 0xff80000032287808 */ /* 0x000fe20004800000 */
[--C-:B------:R-:W-:Y:S01]  /*57f0*/  FFMA.FTZ R10, R10, UR10, -R43.reuse ;  /* 0x0000000a0a0a7c23 */ /* 0x100fe2000801082b */
[----:B------:R-:W-:Y:S01]  /*5800*/  FMNMX.FTZ R9, R39, R42, !PT ;  /* 0x0000002a27097209 */ /* 0x000fe20007810000 */
[--C-:B------:R-:W-:Y:S01]  /*5810*/  FFMA.FTZ R15, R15, UR10, -R43.reuse ;  /* 0x0000000a0f0f7c23 */ /* 0x100fe2000801082b */
[----:B------:R-:W-:Y:S01]  /*5820*/  ISETP.LT.OR P3, PT, R8, 0x39, P3 ;  /* 0x000000390800780c */ /* 0x000fe20001f61670 */
[--C-:B------:R-:W-:Y:S01]  /*5830*/  FFMA.FTZ R18, R18, UR10, -R43.reuse ;  /* 0x0000000a12127c23 */ /* 0x100fe2000801082b */
[----:B------:R-:W-:Y:S01]  /*5840*/  FSEL R41, R51, -INF , !P0 ;  /* 0xff80000033297808 */ /* 0x000fe20004000000 */
[----:B------:R-:W-:Y:S01]  /*5850*/  MUFU.EX2 R47, R12 ;  /* 0x0000000c002f7308 */ /* 0x000fe20000000800 */
[----:B------:R-:W-:Y:S01]  /*5860*/  FMNMX.FTZ R6, R40, R9, !PT ;  /* 0x0000000928067209 */ /* 0x000fe20007810000 */
[--C-:B------:R-:W-:Y:S01]  /*5870*/  FFMA.FTZ R19, R19, UR10, -R43.reuse ;  /* 0x0000000a13137c23 */ /* 0x100fe2000801082b */
[----:B------:R-:W-:Y:S01]  /*5880*/  ISETP.LT.OR P4, PT, R8, 0x3a, P4 ;  /* 0x0000003a0800780c */ /* 0x000fe20002781670 */
[--C-:B------:R-:W-:Y:S01]  /*5890*/  FFMA.FTZ R8, R11, UR10, -R43.reuse ;  /* 0x0000000a0b087c23 */ /* 0x100fe2000801082b */
[----:B------:R-:W-:Y:S01]  /*58a0*/  FSEL R42, R54, -INF , !P3 ;  /* 0xff800000362a7808 */ /* 0x000fe20005800000 */
[--C-:B------:R-:W-:Y:S01]  /*58b0*/  FFMA.FTZ R20, R20, UR10, -R43.reuse ;  /* 0x0000000a14147c23 */ /* 0x100fe2000801082b */
[----:B------:R-:W-:Y:S01]  /*58c0*/  FMNMX.FTZ R9, R41, R6, !PT ;  /* 0x0000000629097209 */ /* 0x000fe20007810000 */
[----:B------:R-:W-:Y:S01]  /*58d0*/  MUFU.EX2 R45, R8 ;  /* 0x00000008002d7308 */ /* 0x000fe20000000800 */
[----:B------:R-:W-:Y:S01]  /*58e0*/  FSEL R11, R55, -INF , !P4 ;  /* 0xff800000370b7808 */ /* 0x000fe20006000000 */
[--C-:B------:R-:W-:Y:S01]  /*58f0*/  FFMA.FTZ R21, R21, UR10, -R43.reuse ;  /* 0x0000000a15157c23 */ /* 0x100fe2000801082b */
[----:B------:R-:W-:Y:S01]  /*5900*/  FMNMX.FTZ R6, R42, R9, !PT ;  /* 0x000000092a067209 */ /* 0x000fe20007810000 */
[--C-:B------:R-:W-:Y:S01]  /*5910*/  FFMA.FTZ R22, R22, UR10, -R43.reuse ;  /* 0x0000000a16167c23 */ /* 0x100fe2000801082b */
[----:B0-----:R-:W-:Y:S01]  /*5920*/  LEA.HI R7, R17, R16, RZ, 0x4 ;  /* 0x0000001011077211 */ /* 0x001fe200078f20ff */
[--C-:B------:R-:W-:Y:S01]  /*5930*/  FFMA.FTZ R23, R23, UR10, -R43.reuse ;  /* 0x0000000a17177c23 */ /* 0x100fe2000801082b */
[----:B------:R-:W-:Y:S01]  /*5940*/  FMNMX.FTZ R6, R11, R6, !PT ;  /* 0x000000060b067209 */ /* 0x000fe20007810000 */
[----:B------:R-:W-:Y:S01]  /*5950*/  MUFU.EX2 R154, R10 ;  /* 0x0000000a009a7308 */ /* 0x000fe20000000800 */
[--C-:B------:R-:W-:Y:S01]  /*5960*/  FFMA.FTZ R24, R24, UR10, -R43.reuse ;  /* 0x0000000a18187c23 */ /* 0x100fe2000801082b */
[--C-:B------:R-:W-:Y:S01]  /*5970*/  FFMA.FTZ R25, R25, UR10, -R43.reuse ;  /* 0x0000000a19197c23 */ /* 0x100fe2000801082b */
[--C-:B------:R-:W-:Y:S01]  /*5980*/  FFMA.FTZ R26, R26, UR10, -R43.reuse ;  /* 0x0000000a1a1a7c23 */ /* 0x100fe2000801082b */
[----:B------:R-:W0:Y:S01]  /*5990*/  SHFL.BFLY PT, R9, R6, 0x2, 0x1f ;  /* 0x0c401f0006097f89 */ /* 0x000e2200000e0000 */
[----:B------:R-:W-:-:S03]  /*59a0*/  FFMA.FTZ R27, R27, UR10, -R43 ;  /* 0x0000000a1b1b7c23 */ /* 0x000fc6000801082b */
[----:B------:R-:W1:Y:S08]  /*59b0*/  MUFU.EX2 R44, R44 ;  /* 0x0000002c002c7308 */ /* 0x000e700000000800 */
[----:B------:R-:W-:Y:S08]  /*59c0*/  MUFU.EX2 R15, R15 ;  /* 0x0000000f000f7308 */ /* 0x000ff00000000800 */
[----:B------:R-:W2:Y:S01]  /*59d0*/  MUFU.EX2 R18, R18 ;  /* 0x0000001200127308 */ /* 0x000ea20000000800 */
[----:B-1----:R-:W-:-:S02]  /*59e0*/  F2FP.BF16.F32.PACK_AB R152, R45, R44 ;  /* 0x0000002c2d98723e */ /* 0x002fc400000010ff */
[----:B0-----:R-:W-:-:S05]  /*59f0*/  FMNMX.FTZ R9, R6, R9, !PT ;  /* 0x0000000906097209 */ /* 0x001fca0007810000 */
[----:B------:R-:W-:Y:S01]  /*5a00*/  MUFU.EX2 R19, R19 ;  /* 0x0000001300137308 */ /* 0x000fe20000000800 */
[----:B------:R-:W0:Y:S07]  /*5a10*/  SHFL.BFLY PT, R6, R9, 0x1, 0x1f ;  /* 0x0c201f0009067f89 */ /* 0x000e2e00000e0000 */
[----:B------:R-:W1:Y:S01]  /*5a20*/  MUFU.EX2 R20, R20 ;  /* 0x0000001400147308 */ /* 0x000e620000000800 */
[----:B--2---:R-:W-:-:S07]  /*5a30*/  F2FP.BF16.F32.PACK_AB R156, R18, R15 ;  /* 0x0000000f129c723e */ /* 0x004fce00000010ff */
[----:B------:R-:W-:Y:S08]  /*5a40*/  MUFU.EX2 R21, R21 ;  /* 0x0000001500157308 */ /* 0x000ff00000000800 */
[----:B------:R-:W-:Y:S01]  /*5a50*/  MUFU.EX2 R22, R22 ;  /* 0x0000001600167308 */ /* 0x000fe20000000800 */
[----:B0-----:R-:W-:Y:S02]  /*5a60*/  FMNMX.FTZ R6, R9, R6, !PT ;  /* 0x0000000609067209 */ /* 0x001fe40007810000 */
[----:B------:R-:W-:-:S02]  /*5a70*/  LOP3.LUT R9, R7, 0xfffffff0, RZ, 0xc0, !PT ;  /* 0xfffffff007097812 */ /* 0x000fc400078ec0ff */
[C---:B------:R-:W-:Y:S01]  /*5a80*/  FSETP.NEU.FTZ.AND P0, PT, R6.reuse, -INF , PT ;  /* 0xff8000000600780b */ /* 0x040fe20003f1d000 */
[----:B------:R-:W-:Y:S01]  /*5a90*/  FMUL.FTZ R8, R6, UR10 ;  /* 0x0000000a06087c20 */ /* 0x000fe20008410000 */
[----:B-1----:R-:W-:Y:S01]  /*5aa0*/  F2FP.BF16.F32.PACK_AB R158, R20, R19 ;  /* 0x00000013149e723e */ /* 0x002fe200000010ff */
[----:B------:R-:W-:Y:S01]  /*5ab0*/  IMAD.IADD R9, R16, 0x1, -R9 ;  /* 0x0000000110097824 */ /* 0x000fe200078e0a09 */
[----:B------:R-:W-:Y:S01]  /*5ac0*/  LEA.HI R16, R17, R16, RZ, 0x5 ;  /* 0x0000001011107211 */ /* 0x000fe200078f28ff */
[----:B------:R-:W-:Y:S01]  /*5ad0*/  MUFU.EX2 R23, R23 ;  /* 0x0000001700177308 */ /* 0x000fe20000000800 */
[----:B------:R-:W-:Y:S02]  /*5ae0*/  FSEL R12, R8, RZ, P0 ;  /* 0x000000ff080c7208 */ /* 0x000fe40000000000 */
[----:B------:R-:W-:Y:S01]  /*5af0*/  SHF.R.S32.HI R8, RZ, 0x1f, R9 ;  /* 0x0000001fff087819 */ /* 0x000fe20000011409 */
[----:B------:R-:W-:Y:S02]  /*5b00*/  IMAD.SHL.U32 R16, R16, 0x20, RZ ;  /* 0x0000002010107824 */ /* 0x000fe400078e00ff */
[--C-:B------:R-:W-:Y:S01]  /*5b10*/  FFMA.FTZ R28, R28, UR10, -R12.reuse ;  /* 0x0000000a1c1c7c23 */ /* 0x100fe2000801080c */
[----:B------:R-:W-:Y:S01]  /*5b20*/  LEA.HI R8, R8, R9, RZ, 0x3 ;  /* 0x0000000908087211 */ /* 0x000fe200078f18ff */
[--C-:B------:R-:W-:Y:S01]  /*5b30*/  FFMA.FTZ R29, R29, UR10, -R12.reuse ;  /* 0x0000000a1d1d7c23 */ /* 0x100fe2000801080c */
[--C-:B------:R-:W-:Y:S01]  /*5b40*/  FFMA.FTZ R30, R30, UR10, -R12.reuse ;  /* 0x0000000a1e1e7c23 */ /* 0x100fe2000801080c */
[--C-:B------:R-:W-:Y:S01]  /*5b50*/  FFMA.FTZ R31, R31, UR10, -R12.reuse ;  /* 0x0000000a1f1f7c23 */ /* 0x100fe2000801080c */
[C---:B------:R-:W-:Y:S01]  /*5b60*/  LOP3.LUT R10, R8.reuse, 0xfffffff8, RZ, 0xc0, !PT ;  /* 0xfffffff8080a7812 */ /* 0x040fe200078ec0ff */
[----:B------:R-:W-:Y:S01]  /*5b70*/  MUFU.EX2 R28, R28 ;  /* 0x0000001c001c7308 */ /* 0x000fe20000000800 */
[----:B------:R-:W-:Y:S01]  /*5b80*/  SHF.L.U32 R17, R8, 0x6, RZ ;  /* 0x0000000608117819 */ /* 0x000fe200000006ff */
[--C-:B------:R-:W-:Y:S01]  /*5b90*/  FFMA.FTZ R32, R32, UR10, -R12.reuse ;  /* 0x0000000a20207c23 */ /* 0x100fe2000801080c */
[----:B------:R-:W-:Y:S01]  /*5ba0*/  IADD3 R10, R9, -R10, RZ ;  /* 0x8000000a090a7210 */ /* 0x000fe20007ffe0ff */
[--C-:B------:R-:W-:Y:S01]  /*5bb0*/  FFMA.FTZ R33, R33, UR10, -R12.reuse ;  /* 0x0000000a21217c23 */ /* 0x100fe2000801080c */
[----:B------:R-:W-:Y:S01]  /*5bc0*/  SHF.R.S32.HI R9, RZ, 0x4, R7 ;  /* 0x00000004ff097819 */ /* 0x000fe20000011407 */
[--C-:B------:R-:W-:Y:S01]  /*5bd0*/  FFMA.FTZ R34, R34, UR10, -R12.reuse ;  /* 0x0000000a22227c23 */ /* 0x100fe2000801080c */
[----:B------:R-:W-:Y:S01]  /*5be0*/  LOP3.LUT R17, R17, 0x7ffffe00, RZ, 0xc0, !PT ;  /* 0x7ffffe0011117812 */ /* 0x000fe200078ec0ff */
[----:B------:R-:W-:Y:S01]  /*5bf0*/  IMAD.SHL.U32 R7, R10, 0x40, RZ ;  /* 0x000000400a077824 */ /* 0x000fe200078e00ff */
[----:B------:R-:W0:Y:S01]  /*5c00*/  MUFU.EX2 R29, R29 ;  /* 0x0000001d001d7308 */ /* 0x000e220000000800 */
[----:B------:R-:W-:Y:S01]  /*5c10*/  IMAD.SHL.U32 R48, R9, 0x8, RZ ;  /* 0x0000000809307824 */ /* 0x000fe200078e00ff */
[----:B------:R-:W-:Y:S01]  /*5c20*/  LOP3.LUT R9, R16, 0x7ffffc00, RZ, 0xc0, !PT ;  /* 0x7ffffc0010097812 */ /* 0x000fe200078ec0ff */
[--C-:B------:R-:W-:Y:S01]  /*5c30*/  FFMA.FTZ R35, R35, UR10, -R12.reuse ;  /* 0x0000000a23237c23 */ /* 0x100fe2000801080c */
[----:B------:R-:W-:Y:S01]  /*5c40*/  LOP3.LUT R7, R7, 0x1c0, RZ, 0xc0, !PT ;  /* 0x000001c007077812 */ /* 0x000fe200078ec0ff */
[--C-:B------:R-:W-:Y:S01]  /*5c50*/  FFMA.FTZ R36, R36, UR10, -R12.reuse ;  /* 0x0000000a24247c23 */ /* 0x100fe2000801080c */
[--C-:B------:R-:W-:Y:S01]  /*5c60*/  FFMA.FTZ R37, R37, UR10, -R12.reuse ;  /* 0x0000000a25257c23 */ /* 0x100fe2000801080c */
[----:B------:R-:W-:Y:S01]  /*5c70*/  FFMA.FTZ R38, R38, UR10, -R12 ;  /* 0x0000000a26267c23 */ /* 0x000fe2000801080c */
[----:B------:R-:W-:Y:S01]  /*5c80*/  LOP3.LUT R48, R7, 0x8, R48, 0xf8, !PT ;  /* 0x0000000807307812 */ /* 0x000fe200078ef830 */
[----:B------:R-:W1:Y:S01]  /*5c90*/  MUFU.EX2 R30, R30 ;  /* 0x0000001e001e7308 */ /* 0x000e620000000800 */
[----:B------:R-:W-:Y:S01]  /*5ca0*/  SHF.R.U32.HI R7, RZ, 0x3, R7 ;  /* 0x00000003ff077819 */ /* 0x000fe20000011607 */
[--C-:B------:R-:W-:Y:S01]  /*5cb0*/  FFMA.FTZ R39, R39, UR10, -R12.reuse ;  /* 0x0000000a27277c23 */ /* 0x100fe2000801080c */
[--C-:B------:R-:W-:Y:S01]  /*5cc0*/  FFMA.FTZ R40, R40, UR10, -R12.reuse ;  /* 0x0000000a28287c23 */ /* 0x100fe2000801080c */
[--C-:B------:R-:W-:Y:S01]  /*5cd0*/  FFMA.FTZ R41, R41, UR10, -R12.reuse ;  /* 0x0000000a29297c23 */ /* 0x100fe2000801080c */
[----:B------:R-:W-:Y:S01]  /*5ce0*/  LOP3.LUT R48, R48, R7, RZ, 0x3c, !PT ;  /* 0x0000000730307212 */ /* 0x000fe200078e3cff */
[----:B------:R-:W-:Y:S01]  /*5cf0*/  FADD.FTZ R7, R44, R45 ;  /* 0x0000002d2c077221 */ /* 0x000fe20000010000 */
[----:B------:R-:W-:Y:S01]  /*5d00*/  LOP3.LUT P0, RZ, R10, 0x2, RZ, 0xc0, !PT ;  /* 0x000000020aff7812 */ /* 0x000fe2000780c0ff */
[----:B------:R-:W2:Y:S01]  /*5d10*/  MUFU.EX2 R31, R31 ;  /* 0x0000001f001f7308 */ /* 0x000ea20000000800 */
[----:B------:R-:W-:Y:S01]  /*5d20*/  IADD3 R48, R48, R17, R9 ;  /* 0x0000001130307210 */ /* 0x000fe20007ffe009 */
[----:B------:R-:W-:Y:S01]  /*5d30*/  FADD.FTZ R8, R154, R7 ;  /* 0x000000079a087221 */ /* 0x000fe20000010000 */
[----:B0-----:R-:W-:Y:S01]  /*5d40*/  FADD.FTZ R9, R28, R29 ;  /* 0x0000001d1c097221 */ /* 0x001fe20000010000 */
[----:B------:R-:W-:Y:S01]  /*5d50*/  LOP3.LUT P1, RZ, R10, 0x4, RZ, 0xc0, !PT ;  /* 0x000000040aff7812 */ /* 0x000fe2000782c0ff */
[----:B------:R-:W-:Y:S01]  /*5d60*/  FFMA.FTZ R42, R42, UR10, -R12 ;  /* 0x0000000a2a2a7c23 */ /* 0x000fe2000801080c */
[C---:B------:R-:W-:Y:S01]  /*5d70*/  FADD.FTZ R8, R47.reuse, R8 ;  /* 0x000000082f087221 */ /* 0x040fe20000010000 */
[----:B------:R-:W-:Y:S01]  /*5d80*/  F2FP.BF16.F32.PACK_AB R154, R47, R154 ;  /* 0x0000009a2f9a723e */ /* 0x000fe200000010ff */
[----:B------:R-:W0:Y:S01]  /*5d90*/  MUFU.EX2 R32, R32 ;  /* 0x0000002000207308 */ /* 0x000e220000000800 */
[----:B------:R-:W-:Y:S01]  /*5da0*/  F2FP.BF16.F32.PACK_AB R153, R29, R28 ;  /* 0x0000001c1d99723e */ /* 0x000fe200000010ff */
[----:B------:R-:W-:Y:S01]  /*5db0*/  FADD.FTZ R7, R15, R8 ;  /* 0x000000080f077221 */ /* 0x000fe20000010000 */
[----:B------:R-:W-:Y:S01]  /*5dc0*/  IMAD.MOV.U32 R15, RZ, RZ, 0x20 ;  /* 0x00000020ff0f7424 */ /* 0x000fe200078e00ff */
[----:B------:R-:W-:-:S02]  /*5dd0*/  F2FP.BF16.F32.PACK_AB R160, R22, R21 ;  /* 0x0000001516a0723e */ /* 0x000fc400000010ff */
[----:B------:R-:W-:Y:S01]  /*5de0*/  FADD.FTZ R8, R18, R7 ;  /* 0x0000000712087221 */ /* 0x000fe20000010000 */
[----:B------:R-:W-:Y:S01]  /*5df0*/  FFMA.FTZ R7, R11, UR10, -R12 ;  /* 0x0000000a0b077c23 */ /* 0x000fe2000801080c */
[----:B------:R-:W3:Y:S01]  /*5e00*/  MUFU.EX2 R33, R33 ;  /* 0x0000002100217308 */ /* 0x000ee20000000800 */
[----:B------:R-:W-:Y:S01]  /*5e10*/  LEA R12, R48, UR37, 0x1 ;  /* 0x00000025300c7c11 */ /* 0x000fe2000f8e08ff */
[----:B------:R-:W-:Y:S01]  /*5e20*/  FADD.FTZ R17, R19, R8 ;  /* 0x0000000813117221 */ /* 0x000fe20000010000 */
[----:B-1----:R-:W-:Y:S01]  /*5e30*/  FADD.FTZ R8, R30, R9 ;  /* 0x000000091e087221 */ /* 0x002fe20000010000 */
[C---:B--2---:R-:W-:Y:S02]  /*5e40*/  F2FP.BF16.F32.PACK_AB R155, R31.reuse, R30 ;  /* 0x0000001e1f9b723e */ /* 0x044fe400000010ff */
[----:B------:R-:W-:Y:S01]  /*5e50*/  FADD.FTZ R10, R20, R17 ;  /* 0x00000011140a7221 */ /* 0x000fe20000010000 */
[----:B------:R-:W-:Y:S01]  /*5e60*/  FADD.FTZ R9, R31, R8 ;  /* 0x000000081f097221 */ /* 0x000fe20000010000 */
[----:B------:R-:W1:Y:S01]  /*5e70*/  MUFU.EX2 R34, R34 ;  /* 0x0000002200227308 */ /* 0x000e620000000800 */
[----:B------:R2:W-:Y:S01]  /*5e80*/  STSM.16.M88.4 [R12+0x26800], R152 ;  /* 0x026800980c007844 */ /* 0x0005e20000000200 */
[----:B------:R-:W-:Y:S01]  /*5e90*/  FADD.FTZ R11, R21, R10 ;  /* 0x0000000a150b7221 */ /* 0x000fe20000010000 */
[----:B0-----:R-:W-:Y:S01]  /*5ea0*/  FADD.FTZ R8, R32, R9 ;  /* 0x0000000920087221 */ /* 0x001fe20000010000 */
[----:B------:R-:W-:-:S02]  /*5eb0*/  VIADD R10, R12, 0x26800 ;  /* 0x000268000c0a7836 */ /* 0x000fc40000000000 */
[----:B------:R-:W-:Y:S01]  /*5ec0*/  FADD.FTZ R16, R22, R11 ;  /* 0x0000000b16107221 */ /* 0x000fe20000010000 */
[----:B------:R-:W-:Y:S01]  /*5ed0*/  VIADD R11, R12, 0x26840 ;  /* 0x000268400c0b7836 */ /* 0x000fe20000000000 */
[----:B------:R-:W0:Y:S01]  /*5ee0*/  MUFU.EX2 R35, R35 ;  /* 0x0000002300237308 */ /* 0x000e220000000800 */
[----:B---3--:R-:W-:Y:S01]  /*5ef0*/  FADD.FTZ R9, R33, R8 ;  /* 0x0000000821097221 */ /* 0x008fe20000010000 */
[----:B------:R-:W-:Y:S01]  /*5f00*/  FADD.FTZ R17, R23, R16 ;  /* 0x0000001017117221 */ /* 0x000fe20000010000 */
[----:B------:R-:W-:Y:S02]  /*5f10*/  @P1 IADD3 R11, R10, -0x40, RZ ;  /* 0xffffffc00a0b1810 */ /* 0x000fe40007ffe0ff */
[----:B------:R-:W-:-:S03]  /*5f20*/  F2FP.BF16.F32.PACK_AB R157, R33, R32 ;  /* 0x00000020219d723e */ /* 0x000fc600000010ff */
[----:B------:R-:W3:Y:S01]  /*5f30*/  MUFU.EX2 R36, R36 ;  /* 0x0000002400247308 */ /* 0x000ee20000000800 */
[----:B-1----:R-:W-:-:S07]  /*5f40*/  FADD.FTZ R8, R34, R9 ;  /* 0x0000000922087221 */ /* 0x002fce0000010000 */
[----:B------:R-:W1:Y:S01]  /*5f50*/  MUFU.EX2 R37, R37 ;  /* 0x0000002500257308 */ /* 0x000e620000000800 */
[C---:B0-----:R-:W-:Y:S01]  /*5f60*/  FADD.FTZ R9, R35.reuse, R8 ;  /* 0x0000000823097221 */ /* 0x041fe20000010000 */
[----:B------:R-:W-:-:S06]  /*5f70*/  F2FP.BF16.F32.PACK_AB R159, R35, R34 ;  /* 0x00000022239f723e */ /* 0x000fcc00000010ff */
[----:B------:R-:W0:Y:S01]  /*5f80*/  MUFU.EX2 R38, R38 ;  /* 0x0000002600267308 */ /* 0x000e220000000800 */
[----:B---3--:R-:W-:Y:S01]  /*5f90*/  FADD.FTZ R8, R36, R9 ;  /* 0x0000000924087221 */ /* 0x008fe20000010000 */
[----:B------:R-:W-:-:S05]  /*5fa0*/  SEL R9, R15, 0xffffffe0, !P0 ;  /* 0xffffffe00f097807 */ /* 0x000fca0004000000 */
[----:B------:R-:W-:Y:S01]  /*5fb0*/  IMAD.IADD R10, R10, 0x1, R9 ;  /* 0x000000010a0a7824 */ /* 0x000fe200078e0209 */
[----:B------:R-:W3:Y:S01]  /*5fc0*/  MUFU.EX2 R24, R24 ;  /* 0x0000001800187308 */ /* 0x000ee20000000800 */
[C---:B-1----:R-:W-:Y:S01]  /*5fd0*/  FADD.FTZ R15, R37.reuse, R8 ;  /* 0x00000008250f7221 */ /* 0x042fe20000010000 */
[----:B------:R-:W-:Y:S01]  /*5fe0*/  F2FP.BF16.F32.PACK_AB R161, R37, R36 ;  /* 0x0000002425a1723e */ /* 0x000fe200000010ff */
[----:B------:R-:W-:Y:S01]  /*5ff0*/  IMAD.IADD R9, R9, 0x1, R11 ;  /* 0x0000000109097824 */ /* 0x000fe200078e020b */
[----:B------:R2:W-:Y:S04]  /*6000*/  STSM.16.M88.4 [R10], R156 ;  /* 0x0000009c0a007844 */ /* 0x0005e80000000200 */
[----:B------:R-:W1:Y:S01]  /*6010*/  MUFU.EX2 R39, R39 ;  /* 0x0000002700277308 */ /* 0x000e620000000800 */
[----:B0-----:R-:W-:-:S07]  /*6020*/  FADD.FTZ R8, R38, R15 ;  /* 0x0000000f26087221 */ /* 0x001fce0000010000 */
[----:B------:R-:W-:Y:S01]  /*6030*/  MUFU.EX2 R25, R25 ;  /* 0x0000001900197308 */ /* 0x000fe20000000800 */
[C---:B---3--:R-:W-:Y:S01]  /*6040*/  F2FP.BF16.F32.PACK_AB R162, R24.reuse, R23 ;  /* 0x0000001718a2723e */ /* 0x048fe200000010ff */
[----:B------:R-:W-:-:S06]  /*6050*/  FADD.FTZ R24, R24, R17 ;  /* 0x0000001118187221 */ /* 0x000fcc0000010000 */
[----:B------:R-:W0:Y:S01]  /*6060*/  MUFU.EX2 R26, R26 ;  /* 0x0000001a001a7308 */ /* 0x000e220000000800 */
[C---:B-1----:R-:W-:Y:S01]  /*6070*/  F2FP.BF16.F32.PACK_AB R163, R39.reuse, R38 ;  /* 0x0000002627a3723e */ /* 0x042fe200000010ff */
[----:B------:R-:W-:-:S04]  /*6080*/  FADD.FTZ R39, R39, R8 ;  /* 0x0000000827277221 */ /* 0x000fc80000010000 */
[----:B------:R2:W-:Y:S02]  /*6090*/  STSM.16.M88.4 [R11], R160 ;  /* 0x000000a00b007844 */ /* 0x0005e40000000200 */
[----:B------:R-:W-:Y:S08]  /*60a0*/  MUFU.EX2 R40, R40 ;  /* 0x0000002800287308 */ /* 0x000ff00000000800 */
[----:B------:R-:W1:Y:S01]  /*60b0*/  MUFU.EX2 R41, R41 ;  /* 0x0000002900297308 */ /* 0x000e620000000800 */
[----:B0-----:R-:W-:Y:S01]  /*60c0*/  F2FP.BF16.F32.PACK_AB R164, R26, R25 ;  /* 0x000000191aa4723e */ /* 0x001fe200000010ff */
[----:B------:R-:W-:-:S04]  /*60d0*/  FADD.FTZ R25, R25, R24 ;  /* 0x0000001819197221 */ /* 0x000fc80000010000 */
[----:B------:R-:W-:Y:S02]  /*60e0*/  FADD.FTZ R26, R26, R25 ;  /* 0x000000191a1a7221 */ /* 0x000fe40000010000 */
[----:B------:R-:W0:Y:S08]  /*60f0*/  MUFU.EX2 R27, R27 ;  /* 0x0000001b001b7308 */ /* 0x000e300000000800 */
[----:B------:R-:W-:Y:S01]  /*6100*/  MUFU.EX2 R42, R42 ;  /* 0x0000002a002a7308 */ /* 0x000fe20000000800 */
[----:B-1----:R-:W-:Y:S01]  /*6110*/  F2FP.BF16.F32.PACK_AB R165, R41, R40 ;  /* 0x0000002829a5723e */ /* 0x002fe200000010ff */
[----:B------:R-:W-:-:S04]  /*6120*/  FADD.FTZ R40, R40, R39 ;  /* 0x0000002728287221 */ /* 0x000fc80000010000 */
[----:B------:R-:W-:Y:S02]  /*6130*/  FADD.FTZ R41, R41, R40 ;  /* 0x0000002829297221 */ /* 0x000fe40000010000 */
[----:B------:R-:W1:Y:S01]  /*6140*/  MUFU.EX2 R7, R7 ;  /* 0x0000000700077308 */ /* 0x000e620000000800 */
[----:B0-----:R-:W-:Y:S01]  /*6150*/  F2FP.BF16.F32.PACK_AB R166, R46, R27 ;  /* 0x0000001b2ea6723e */ /* 0x001fe200000010ff */
[----:B------:R-:W-:-:S04]  /*6160*/  FADD.FTZ R27, R27, R26 ;  /* 0x0000001a1b1b7221 */ /* 0x000fc80000010000 */
[----:B------:R-:W-:Y:S01]  /*6170*/  FADD.FTZ R8, R46, R27 ;  /* 0x0000001b2e087221 */ /* 0x000fe20000010000 */
[----:B-1----:R-:W-:Y:S01]  /*6180*/  F2FP.BF16.F32.PACK_AB R167, R7, R42 ;  /* 0x0000002a07a7723e */ /* 0x002fe200000010ff */
[----:B------:R-:W-:-:S04]  /*6190*/  FADD.FTZ R42, R42, R41 ;  /* 0x000000292a2a7221 */ /* 0x000fc80000010000 */
[----:B------:R2:W-:Y:S01]  /*61a0*/  STSM.16.M88.4 [R9], R164 ;  /* 0x000000a409007844 */ /* 0x0005e20000000200 */
[----:B------:R-:W-:Y:S01]  /*61b0*/  FADD.FTZ R7, R7, R42 ;  /* 0x0000002a07077221 */ /* 0x000fe20000010000 */
[----:B------:R-:W-:Y:S06]  /*61c0*/  @!P5 BRA `(.L_x_4778) ;  /* 0x000000000004d947 */ /* 0x000fec0003800000 */
[----:B------:R-:W-:Y:S01]  /*61d0*/  BPT.TRAP 0x1 ;  /* 0x000000040000795c */ /* 0x000fe20000300000 */
.L_x_4778:
[----:B------:R0:W1:Y:S01]  /*61e0*/  SYNCS.PHASECHK.TRANS64.TRYWAIT P0, [UR37+0x28c50], R14 ;  /* 0x028c500eff0075a7 */ /* 0x0000620008000165 */
[----:B------:R-:W-:Y:S05]  /*61f0*/  @!P5 BRA `(.L_x_4779) ;  /* 0x000000000004d947 */ /* 0x000fea0003800000 */
[----:B------:R-:W-:Y:S01]  /*6200*/  BPT.TRAP 0x1 ;  /* 0x000000040000795c */ /* 0x000fe20000300000 */
.L_x_4779:
[----:B-1----:R-:W-:Y:S05]  /*6210*/  @P0 BRA `(.L_x_4780) ;  /* 0x0000000000080947 */ /* 0x002fea0003800000 */
[----:B------:R-:W1:Y:S02]  /*6220*/  SYNCS.PHASECHK.TRANS64.TRYWAIT P0, [UR37+0x28c50], R14 ;  /* 0x028c500eff0075a7 */ /* 0x000e640008000165 */
[----:B-1----:R-:W-:Y:S05]  /*6230*/  @!P0 BRA `(.L_x_4781) ;  /* 0x000000f000948947 */ /* 0x002fea0003800000 */
.L_x_4780:
[----:B------:R-:W-:Y:S01]  /*6240*/  WARPGROUP.ARRIVE ;  /* 0x00000000000079c5 */ /* 0x000fe20000000000 */
[----:B------:R-:W-:Y:S01]  /*6250*/  UMOV UR14, UR36 ;  /* 0x00000024000e7c82 */ /* 0x000fe20008000000 */
[----:B------:R-:W-:Y:S01]  /*6260*/  UMOV UR15, 0x40000040 ;  /* 0x40000040000f7882 */ /* 0x000fe20000000000 */
[----:B------:R-:W-:Y:S01]  /*6270*/  PLOP3.LUT P0, PT, PT, PT, UP1, 0x40, 0x0 ;  /* 0x000000000000781c */ /* 0x000fe20003f0e818 */
[----:B------:R-:W-:Y:S01]  /*6280*/  @UP0 ULDC UR23, c[0x0][0x450] ;  /* 0x0001140000170ab9 */ /* 0x000fe20000000800 */
[----:B-1----:R-:W-:Y:S01]  /*6290*/  @!P6 VIADD R13, R13, 0x28c60 ;  /* 0x00028c600d0de836 */ /* 0x002fe20000000000 */
[----:B------:R-:W-:Y:S01]  /*62a0*/  HGMMA.64x256x16.F32.BF16 R24, R152, gdesc[UR12].tnspB, RZ, !UPT, gsb0 ;  /* 0x43e0000c98187df0 */ /* 0x000fe2000c0018ff */
[----:B------:R-:W-:Y:S01]  /*62b0*/  UIADD3 UR14, UR36, 0x80, URZ ;  /* 0x00000080240e7890 */ /* 0x000fe2000fffe03f */
[----:B------:R-:W-:Y:S01]  /*62c0*/  UMOV UR15, 0x40000040 ;  /* 0x40000040000f7882 */ /* 0x000fe20000000000 */
[----:B------:R-:W-:Y:S01]  /*62d0*/  UIMAD UR22, UR39, UR11, -UR18 ;  /* 0x0000000b271672a4 */ /* 0x000fe2000f8e0a12 */
[----:B------:R-:W-:Y:S01]  /*62e0*/  @!P6 PRMT R13, RZ, 0x654, R13 ;  /* 0x00000654ff0de816 */ /* 0x000fe2000000000d */
[----:B------:R-:W-:Y:S01]  /*62f0*/  UIADD3 UR42, UR42, -0x2, URZ ;  /* 0xfffffffe2a2a7890 */ /* 0x000fe2000fffe03f */
[----:B------:R-:W-:-:S02]  /*6300*/  WARPGROUP.DEPBAR.LE gsb0, 0x0 ;  /* 0x00008000000079c5 */ /* 0x000fc40000010000 */
        /* <DEDUP_REMOVED lines=15> */
[----:B------:R-:W1:Y:S02]  /*6400*/  S2UR UR14, SR_CTAID.X ;  /* 0x00000000000e79c3 */ /* 0x000e640000002500 */
[----:B-1----:R-:W-:-:S03]  /*6410*/  USHF.L.U32 UR19, UR14, 0x6, URZ ;  /* 0x000000060e137899 */ /* 0x002fc6000800063f */
[----:B------:R-:W-:Y:S02]  /*6420*/  @UP0 ULDC UR14, c[0x0][0x44c] ;  /* 0x00011300000e0ab9 */ /* 0x000fe40000000800 */
[----:B------:R-:W-:-:S04]  /*6430*/  UIMAD.WIDE.U32 UR14, UR19, UR14, URZ ;  /* 0x0000000e130e72a5 */ /* 0x000fc8000f8e003f */
[----:B------:R-:W-:-:S04]  /*6440*/  @UP0 USHF.R.U32.HI UR19, URZ, UR23, UR15 ;  /* 0x000000173f130299 */ /* 0x000fc8000801160f */
[----:B------:R-:W-:-:S04]  /*6450*/  UIADD3 UR14, UR22, UR19, URZ ;  /* 0x00000013160e7290 */ /* 0x000fc8000fffe03f */
[----:B------:R-:W-:Y:S01]  /*6460*/  UIADD3 UR4, UR14, UR4, URZ ;  /* 0x000000040e047290 */ /* 0x000fe2000fffe03f */
        /* <DEDUP_REMOVED lines=21> */
.L_x_4783:
[----:B------:R-:W-:-:S11]  /*65c0*/  UISETP.NE.AND UP2, UPT, UR5, 0x1, UPT ;  /* 0x000000010500788c */ /* 0x000fd6000bf45270 */
[----:B------:R-:W-:Y:S02]  /*65d0*/  @UP2 ULDC.64 UR22, c[0x0][0x9e8] ;  /* 0x00027a0000162ab9 */ /* 0x000fe40000000a00 */
[----:B------:R-:W-:-:S04]  /*65e0*/  UIMAD.WIDE.U32 UR14, UR19, UR22, URZ ;  /* 0x00000016130e72a5 */ /* 0x000fc8000f8e003f */
[----:B------:R-:W-:-:S12]  /*65f0*/  @UP2 USHF.R.U32.HI UR19, URZ, UR23, UR15 ;  /* 0x000000173f132299 */ /* 0x000fd8000801160f */
.L_x_4784:
[----:B------:R-:W-:-:S04]  /*6600*/  UIMAD UR5, UR19, UR5, UR5 ;  /* 0x00000005130572a4 */ /* 0x000fc8000f8e0205 */
[----:B------:R-:W-:-:S04]  /*6610*/  UISETP.LT.AND UP2, UPT, UR4, UR5, UPT ;  /* 0x000000050400728c */ /* 0x000fc8000bf41270 */
[----:B------:R-:W-:-:S12]  /*6620*/  USEL UR4, UR4, UR5, UP2 ;  /* 0x0000000504047287 */ /* 0x000fd80009000000 */
.L_x_4782:
[----:B------:R-:W-:-:S04]  /*6630*/  USHF.R.S32.HI UR5, URZ, 0x1f, UR4 ;  /* 0x0000001f3f057899 */ /* 0x000fc80008011404 */
[----:B------:R-:W-:-:S03]  /*6640*/  ULEA.HI UR5, UR5, UR4, URZ, 0x6 ;  /* 0x0000000405057291 */ /* 0x000fc6000f8f303f */
[----:B------:R-:W-:Y:S01]  /*6650*/  UMOV UR4, URZ ;  /* 0x0000003f00047c82 */ /* 0x000fe20008000000 */
[----:B------:R-:W-:-:S04]  /*6660*/  USHF.R.S32.HI UR5, URZ, 0x6, UR5 ;  /* 0x000000063f057899 */ /* 0x000fc80008011405 */
[----:B------:R-:W-:-:S04]  /*6670*/  UISETP.LT.AND UP2, UPT, UR38, UR5, UPT ;  /* 0x000000052600728c */ /* 0x000fc8000bf41270 */
[----:B------:R-:W-:-:S03]  /*6680*/  USEL UR25, UR38, UR5, !UP2 ;  /* 0x0000000526197287 */ /* 0x000fc6000d000000 */
[----:B------:R-:W-:Y:S01]  /*6690*/  UMOV UR5, URZ ;  /* 0x0000003f00057c82 */ /* 0x000fe20008000000 */
[----:B------:R-:W-:-:S06]  /*66a0*/  UISETP.GE.AND UP2, UPT, UR42, UR25, UPT ;  /* 0x000000192a00728c */ /* 0x000fcc000bf46270 */
[----:B------:R-:W-:-:S13]  /*66b0*/  PLOP3.LUT P0, PT, PT, PT, UP2, 0x80, 0x0 ;  /* 0x000000000000781c */ /* 0x000fda0003f0f028 */
[----:B------:R-:W-:Y:S05]  /*66c0*/  @!P0 BRA `(.L_x_4785) ;  /* 0x00000028000c8947 */ /* 0x000fea0003800000 */
[----:B------:R-:W-:Y:S01]  /*66d0*/  UMOV UR5, URZ ;  /* 0x0000003f00057c82 */ /* 0x000fe20008000000 */
[----:B------:R-:W-:Y:S01]  /*66e0*/  UMOV UR24, URZ ;  /* 0x0000003f00187c82 */ /* 0x000fe20008000000 */
[----:B------:R-:W-:Y:S01]  /*66f0*/  ULDC UR30, c[0x0][0x9e4] ;  /* 0x00027900001e7ab9 */ /* 0x000fe20000000800 */
[----:B------:R-:W-:Y:S01]  /*6700*/  ULDC UR28, c[0x0][0x288] ;  /* 0x0000a200001c7ab9 */ /* 0x000fe20000000800 */
[----:B------:R-:W-:Y:S01]  /*6710*/  ULDC UR27, c[0x0][0x2f0] ;  /* 0x0000bc00001b7ab9 */ /* 0x000fe20000000800 */
[----:B------:R-:W-:Y:S01]  /*6720*/  ULDC UR31, c[0x0][0x9d8] ;  /* 0x00027600001f7ab9 */ /* 0x000fe20000000800 */
[----:B------:R-:W-:Y:S01]  /*6730*/  ULDC UR26, c[0x0][0x988] ;  /* 0x00026200001a7ab9 */ /* 0x000fe20000000800 */
[----:B------:R-:W-:-:S05]  /*6740*/  ULDC UR29, c[0x0][0x9e0] ;  /* 0x00027800001d7ab9 */ /* 0x000fca0000000800 */
.L_x_4802:
[----:B------:R-:W-:-:S04]  /*6750*/  UIADD3 UR4, UR24, 0x1, URZ ;  /* 0x0000000118047890 */ /* 0x000fc8000fffe03f */
[----:B------:R-:W-:-:S04]  /*6760*/  UISETP.NE.AND UP2, UPT, UR4, 0x2, UPT ;  /* 0x000000020400788c */ /* 0x000fc8000bf45270 */
[----:B------:R-:W-:Y:S02]  /*6770*/  USEL UR10, URZ, 0x1, UP2 ;  /* 0x000000013f0a7887 */ /* 0x000fe40009000000 */
[----:B------:R-:W-:Y:S02]  /*6780*/  USEL UR4, UR4, URZ, UP2 ;  /* 0x0000003f04047287 */ /* 0x000fe40009000000 */
[----:B------:R-:W-:Y:S01]  /*6790*/  ULOP3.LUT UR5, UR5, UR10, URZ, 0x3c, !UPT ;  /* 0x0000000a05057292 */ /* 0x000fe2000f8e3c3f */
[----:B0--3--:R-:W-:Y:S11]  /*67a0*/  @!P5 BRA `(.L_x_4786) ;  /* 0x000000000004d947 */ /* 0x009ff60003800000 */
[----:B------:R-:W-:Y:S01]  /*67b0*/  BPT.TRAP 0x1 ;  /* 0x000000040000795c */ /* 0x000fe20000300000 */
.L_x_4786:
[----:B------:R-:W-:Y:S01]  /*67c0*/  ULEA UR32, UR4, UR37, 0x3 ;  /* 0x0000002504207291 */ /* 0x000fe2000f8e183f */
[----:B-1----:R-:W-:-:S04]  /*67d0*/  MOV R13, UR5 ;  /* 0x00000005000d7c02 */ /* 0x002fc80008000f00 */
[----:B------:R-:W-:-:S04]  /*67e0*/  SHF.L.U32 R13, R13, 0x1f, RZ ;  /* 0x0000001f0d0d7819 */ /* 0x000fc800000006ff */
[----:B------:R1:W3:Y:S01]  /*67f0*/  SYNCS.PHASECHK.TRANS64.TRYWAIT P0, [UR32+0x28c30], R13 ;  /* 0x028c300dff0075a7 */ /* 0x0002e20008000160 */
[----:B------:R-:W-:Y:S05]  /*6800*/  @!P5 BRA `(.L_x_4787) ;  /* 0x000000000004d947 */ /* 0x000fea0003800000 */
[----:B------:R-:W-:Y:S01]  /*6810*/  BPT.TRAP 0x1 ;  /* 0x000000040000795c */ /* 0x000fe20000300000 */
.L_x_4787:
[----:B---3--:R-:W-:Y:S05]  /*6820*/  @P0 BRA `(.L_x_4788) ;  /* 0x0000000000080947 */ /* 0x008fea0003800000 */
[----:B------:R-:W3:Y:S02]  /*6830*/  SYNCS.PHASECHK.TRANS64.TRYWAIT P0, [UR32+0x28c30], R13 ;  /* 0x028c300dff0075a7 */ /* 0x000ee40008000160 */
[----:B---3--:R-:W-:Y:S05]  /*6840*/  @!P0 BRA `(.L_x_4789) ;  /* 0x000000ec00248947 */ /* 0x008fea0003800000 */
.L_x_4788:
[----:B------:R-:W-:Y:S01]  /*6850*/  ULEA UR22, UR4, UR6, 0x9 ;  /* 0x0000000604167291 */ /* 0x000fe2000f8e483f */
[----:B--2---:R-:W-:Y:S01]  /*6860*/  WARPGROUP.ARRIVE ;  /* 0x00000000000079c5 */ /* 0x004fe20000000000 */
[----:B------:R-:W-:Y:S01]  /*6870*/  UMOV UR23, 0x40000040 ;  /* 0x4000004000177882 */ /* 0x000fe20000000000 */
[----:B------:R-:W-:Y:S01]  /*6880*/  UMOV UR11, 0x40000040 ;  /* 0x40000040000b7882 */ /* 0x000fe20000000000 */
[----:B------:R-:W-:Y:S01]  /*6890*/  UIADD3 UR10, UR22, 0x2, URZ ;  /* 0x00000002160a7890 */ /* 0x000fe2000fffe03f */
[----:B------:R-:W-:Y:S01]  /*68a0*/  PLOP3.LUT P0, PT, PT, PT, UP0, 0x80, 0x0 ;  /* 0x000000000000781c */ /* 0x000fe20003f0f008 */
[----:B------:R-:W-:Y:S01]  /*68b0*/  UIADD3 UR14, UR22, 0x4, URZ ;  /* 0x00000004160e7890 */ /* 0x000fe2000fffe03f */
[----:B------:R-:W-:Y:S01]  /*68c0*/  PLOP3.LUT P1, PT, PT, PT, UP0, 0x80, 0x0 ;  /* 0x000000000000781c */ /* 0x000fe20003f2f008 */
[----:B------:R-:W-:Y:S01]  /*68d0*/  UMOV UR15, 0x40000040 ;  /* 0x40000040000f7882 */ /* 0x000fe20000000000 */
[----:B------:R-:W-:Y:S01]  /*68e0*/  HGMMA.64x64x16.F32.BF16 R152, gdesc[UR20], RZ, !UPT, gsb0 ;  /* 0x00e00000149879f0 */ /* 0x000fe2000c0018ff */
[----:B------:R-:W-:Y:S01]  /*68f0*/  UIADD3 UR18, UR22, 0x6, URZ ;  /* 0x0000000616127890 */ /* 0x000fe2000fffe03f */
[----:B------:R-:W-:Y:S01]  /*6900*/  UMOV UR19, 0x40000040 ;  /* 0x4000004000137882 */ /* 0x000fe20000000000 */
[----:B------:R-:W-:-:S02]  /*6910*/  WARPGROUP.DEPBAR.LE gsb0, 0x0 ;  /* 0x00008000000079c5 */ /* 0x000fc40000010000 */
[----:B------:R-:W-:-:S06]  /*6920*/  WARPGROUP.ARRIVE ;  /* 0x00000000000079c5 */ /* 0x000fcc0000000000 */
[----:B------:R-:W-:Y:S01]  /*6930*/  HGMMA.64x64x16.F32.BF16 R152, gdesc[UR8], R152, gsb0 ;  /* 0x00e00000089879f0 */ /* 0x000fe20008001898 */
[----:B------:R-:W-:Y:S01]  /*6940*/  @UP0 ULDC UR10, c[0x0][0x44c] ;  /* 0x00011300000a0ab9 */ /* 0x000fe20000000800 */
[----:B------:R-:W-:Y:S01]  /*6950*/  UMOV UR11, UR27 ;  /* 0x0000001b000b7c82 */ /* 0x000fe20008000000 */
[----:B0-----:R-:W-:Y:S01]  /*6960*/  @P0 IMAD.HI.U32 R14, R4, UR10, RZ ;  /* 0x0000000a040e0c27 */ /* 0x001fe2000f8e00ff */
[----:B------:R-:W-:Y:S01]  /*6970*/  @UP0 ULDC UR10, c[0x0][0x450] ;  /* 0x00011400000a0ab9 */ /* 0x000fe20000000800 */
[----:B------:R-:W-:Y:S01]  /*6980*/  PLOP3.LUT P0, PT, PT, PT, UP1, 0x40, 0x0 ;  /* 0x000000000000781c */ /* 0x000fe20003f0e818 */
[----:B------:R-:W-:Y:S02]  /*6990*/  WARPGROUP.DEPBAR.LE gsb0, 0x0 ;  /* 0x00008000000079c5 */ /* 0x000fe40000010000 */
[----:B------:R-:W-:-:S06]  /*69a0*/  WARPGROUP.ARRIVE ;  /* 0x00000000000079c5 */ /* 0x000fcc0000000000 */
[----:B------:R-:W-:Y:S03]  /*69b0*/  HGMMA.64x64x16.F32.BF16 R152, gdesc[UR12], R152, gsb0 ;  /* 0x00e000000c9879f0 */ /* 0x000fe60008001898 */
[----:B------:R-:W-:Y:S02]  /*69c0*/  WARPGROUP.DEPBAR.LE gsb0, 0x0 ;  /* 0x00008000000079c5 */ /* 0x000fe40000010000 */
[----:B------:R-:W-:-:S06]  /*69d0*/  WARPGROUP.ARRIVE ;  /* 0x00000000000079c5 */ /* 0x000fcc0000000000 */
[----:B------:R-:W-:Y:S01]  /*69e0*/  HGMMA.64x64x16.F32.BF16 R152, gdesc[UR16], R152, gsb0 ;  /* 0x00e00000109879f0 */ /* 0x000fe20008001898 */
[----:B------:R-:W-:Y:S02]  /*69f0*/  UMOV UR18, UR28 ;  /* 0x0000001c00127c82 */ /* 0x000fe40008000000 */
[----:B------:R-:W-:Y:S02]  /*6a00*/  WARPGROUP.DEPBAR.LE gsb0, 0x0 ;  /* 0x00008000000079c5 */ /* 0x000fe40000010000 */
[----:B------:R-:W-:Y:S01]  /*6a10*/  FMUL.FTZ R20, R163, UR31 ;  /* 0x0000001fa3147c20 */ /* 0x000fe20008410000 */
[----:B------:R-:W-:Y:S01]  /*6a20*/  FMUL.FTZ R163, R164, UR31 ;  /* 0x0000001fa4a37c20 */ /* 0x000fe20008410000 */
[----:B------:R-:W-:Y:S01]  /*6a30*/  FMUL.FTZ R164, R165, UR31 ;  /* 0x0000001fa5a47c20 */ /* 0x000fe20008410000 */
[----:B------:R-:W-:Y:S01]  /*6a40*/  IMAD.MOV.U32 R165, RZ, RZ, R4 ;  /* 0x000000ffffa57224 */ /* 0x000fe200078e0004 */
[----:B------:R-:W-:Y:S01]  /*6a50*/  @P1 SHF.R.U32.HI R165, RZ, UR10, R14 ;  /* 0x0000000affa51c19 */ /* 0x000fe2000801160e */
[----:B------:R-:W-:-:S02]  /*6a60*/  IMAD.U32 R14, RZ, RZ, UR32 ;  /* 0x00000020ff0e7e24 */ /* 0x000fc4000f8e00ff */
[----:B------:R-:W-:Y:S01]  /*6a70*/  FMUL.FTZ R185, R161, UR31 ;  /* 0x0000001fa1b97c20 */ /* 0x000fe20008410000 */
[----:B------:R-:W-:Y:S01]  /*6a80*/  USHF.L.U32 UR10, UR42, 0x6, URZ ;  /* 0x000000062a0a7899 */ /* 0x000fe2000800063f */
[----:B------:R-:W-:Y:S01]  /*6a90*/  FMUL.FTZ R173, R173, UR31 ;  /* 0x0000001fadad7c20 */ /* 0x000fe20008410000 */
[----:B------:R-:W-:Y:S02]  /*6aa0*/  @!P6 VIADD R161, R14, 0x28c40 ;  /* 0x00028c400ea1e836 */ /* 0x000fe40000000000 */
[----:B------:R-:W-:Y:S01]  /*6ab0*/  FMUL.FTZ R21, R152, UR31 ;  /* 0x0000001f98157c20 */ /* 0x000fe20008410000 */
[----:B------:R-:W-:Y:S01]  /*6ac0*/  FMUL.FTZ R152, R167, UR31 ;  /* 0x0000001fa7987c20 */ /* 0x000fe20008410000 */
[----:B------:R-:W-:Y:S01]  /*6ad0*/  FMUL.FTZ R19, R162, UR31 ;  /* 0x0000001fa2137c20 */ /* 0x000fe20008410000 */
[----:B------:R0:W2:Y:S01]  /*6ae0*/  MUFU.TANH R187, R173 ;  /* 0x000000ad00bb7308 */ /* 0x0000a20000002400 */
[----:B------:R-:W3:Y:S01]  /*6af0*/  SHFL.IDX PT, R167, R165, RZ, 0x1c1f ;  /* 0x001c1fffa5a77589 */ /* 0x000ee200000e0000 */
[----:B------:R-:W-:Y:S01]  /*6b00*/  @!P6 PRMT R162, RZ, 0x654, R161 ;  /* 0x00000654ffa2e816 */ /* 0x000fe200000000a1 */
[----:B------:R-:W-:Y:S01]  /*6b10*/  FMUL.FTZ R22, R153, UR31 ;  /* 0x0000001f99167c20 */ /* 0x000fe20008410000 */
[----:B------:R-:W-:Y:S01]  /*6b20*/  FMUL.FTZ R15, R154, UR31 ;  /* 0x0000001f9a0f7c20 */ /* 0x000fe20008410000 */
[----:B------:R-:W-:Y:S01]  /*6b30*/  FMUL.FTZ R153, R156, UR31 ;  /* 0x0000001f9c997c20 */ /* 0x000fe20008410000 */
[----:B------:R-:W-:Y:S01]  /*6b40*/  FMUL.FTZ R23, R166, UR31 ;  /* 0x0000001fa6177c20 */ /* 0x000fe20008410000 */
[----:B------:R-:W-:Y:S01]  /*6b50*/  FMUL.FTZ R16, R155, UR31 ;  /* 0x0000001f9b107c20 */ /* 0x000fe20008410000 */
[----:B------:R-:W-:Y:S01]  /*6b60*/  FMUL.FTZ R154, R157, UR31 ;  /* 0x0000001f9d9a7c20 */ /* 0x000fe20008410000 */
[----:B0-----:R-:W-:Y:S01]  /*6b70*/  MOV R173, UR10 ;  /* 0x0000000a00ad7c02 */ /* 0x001fe20008000f00 */
[----:B------:R-:W-:Y:S01]  /*6b80*/  FMUL.FTZ R17, R158, UR31 ;  /* 0x0000001f9e117c20 */ /* 0x000fe20008410000 */
[----:B------:R-:W-:Y:S01]  /*6b90*/  FMUL.FTZ R18, R159, UR31 ;  /* 0x0000001f9f127c20 */ /* 0x000fe20008410000 */
[----:B------:R-:W-:Y:S01]  /*6ba0*/  FMUL.FTZ R184, R160, UR31 ;  /* 0x0000001fa0b87c20 */ /* 0x000fe20008410000 */
[----:B------:R-:W-:Y:S01]  /*6bb0*/  FMUL.FTZ R156, R171, UR31 ;  /* 0x0000001fab9c7c20 */ /* 0x000fe20008410000 */
[----:B------:R-:W-:Y:S01]  /*6bc0*/  IADD3 R166, -R0, 0x1, -R173 ;  /* 0x0000000100a67810 */ /* 0x000fe20007ffe9ad */
[----:B------:R0:W-:Y:S01]  /*6bd0*/  @!P6 SYNCS.ARRIVE.TRANS64.RED.A1T0 RZ, [R162+URZ], RZ ;  /* 0x000000ffa2ffe9a7 */ /* 0x0001e2000810043f */
        /* <DEDUP_REMOVED lines=9> */
[----:B------:R-:W-:-:S02]  /*6c70*/  IMAD.U32 R171, RZ, RZ, UR11 ;  /* 0x0000000bffab7e24 */ /* 0x000fc4000f8e00ff */
[----:B0-----:R-:W-:Y:S01]  /*6c80*/  FMUL.FTZ R162, R183, UR31 ;  /* 0x0000001fb7a27c20 */ /* 0x001fe20008410000 */
[----:B------:R-:W-:Y:S01]  /*6c90*/  FMUL.FTZ R172, R172, UR31 ;  /* 0x0000001facac7c20 */ /* 0x000fe20008410000 */
[----:B------:R-:W-:Y:S01]  /*6ca0*/  FMUL.FTZ R176, R176, UR31 ;  /* 0x0000001fb0b07c20 */ /* 0x000fe20008410000 */
[----:B------:R-:W-:Y:S01]  /*6cb0*/  FMUL.FTZ R182, R182, UR31 ;  /* 0x0000001fb6b67c20 */ /* 0x000fe20008410000 */
[----:B------:R-:W-:Y:S01]  /*6cc0*/  IMAD R166, R171, UR39, R166 ;  /* 0x00000027aba67c24 */ /* 0x000fe2000f8e02a6 */
[----:B------:R-:W0:Y:S01]  /*6cd0*/  MUFU.TANH R21, R21 ;  /* 0x0000001500157308 */ /* 0x000e220000002400 */
[----:B------:R-:W-:Y:S02]  /*6ce0*/  FMUL.FTZ R177, R177, UR31 ;  /* 0x0000001fb1b17c20 */ /* 0x000fe40008410000 */
[----:B------:R-:W-:-:S04]  /*6cf0*/  VIADD R166, R166, -UR18 ;  /* 0x80000012a6a67c36 */ /* 0x000fc80008000000 */
[C---:B------:R-:W-:Y:S01]  /*6d00*/  VIADD R178, R166.reuse, UR29 ;  /* 0x0000001da6b27c36 */ /* 0x040fe20008000000 */
[----:B------:R-:W4:Y:S01]  /*6d10*/  MUFU.TANH R22, R22 ;  /* 0x0000001600167308 */ /* 0x000f220000002400 */
[----:B------:R-:W-:Y:S02]  /*6d20*/  IADD3 R190, R166, UR7, RZ ;  /* 0x00000007a6be7c10 */ /* 0x000fe4000fffe0ff */
[----:B---3--:R-:W-:-:S05]  /*6d30*/  IMAD.IADD R175, R167, 0x1, R178 ;  /* 0x00000001a7af7824 */ /* 0x008fca00078e02b2 */
[----:B------:R-:W3:Y:S08]  /*6d40*/  MUFU.TANH R15, R15 ;  /* 0x0000000f000f7308 */ /* 0x000ef00000002400 */
        /* <DEDUP_REMOVED lines=28> */
[----:B-----5:R-:W-:Y:S01]  /*6f10*/  IMAD.IADD R177, R167, 0x1, R190 ;  /* 0x00000001a7b17824 */ /* 0x020fe200078e02be */
[----:B--234-:R-:W-:Y:S06]  /*6f20*/  @P0 BRA `(.L_x_4790) ;  /* 0x0000000000600947 */ /* 0x01cfec0003800000 */
[----:B------:R-:W-:Y:S01]  /*6f30*/  IMAD.U32 R166, RZ, RZ, UR11 ;  /* 0x0000000bffa67e24 */ /* 0x000fe2000f8e00ff */
[----:B------:R-:W-:Y:S03]  /*6f40*/  BSSY B0, `(.L_x_4791) ;  /* 0x0000012000007945 */ /* 0x000fe60003800000 */
[----:B------:R-:W-:-:S05]  /*6f50*/  IMAD R166, R166, UR39, R167 ;  /* 0x00000027a6a67c24 */ /* 0x000fca000f8e02a7 */
[----:B------:R-:W-:-:S04]  /*6f60*/  IADD3 R171, R166, -UR18, RZ ;  /* 0x80000012a6ab7c10 */ /* 0x000fc8000fffe0ff */
[----:B------:R-:W-:-:S13]  /*6f70*/  ISETP.GT.AND P0, PT, R171, -0x1, PT ;  /* 0xffffffffab00780c */ /* 0x000fda0003f04270 */
[----:B------:R-:W-:Y:S05]  /*6f80*/  @P0 BRA `(.L_x_4792) ;  /* 0x0000000000200947 */ /* 0x000fea0003800000 */
[----:B------:R-:W-:Y:S01]  /*6f90*/  IMAD.U32 R170, RZ, RZ, UR30 ;  /* 0x0000001effaa7e24 */ /* 0x000fe2000f8e00ff */
[----:B------:R-:W-:-:S04]  /*6fa0*/  LOP3.LUT R171, RZ, R171, RZ, 0x33, !PT ;  /* 0x000000abffab7212 */ /* 0x000fc800078e33ff */
[----:B------:R-:W-:-:S13]  /*6fb0*/  ISETP.NE.AND P0, PT, R170, 0x1, PT ;  /* 0x00000001aa00780c */ /* 0x000fda0003f05270 */
[----:B------:R-:W2:Y:S02]  /*6fc0*/  @P0 LDC.64 R166, c[0x0][0x9e8] ;  /* 0x00027a00ffa60b82 */ /* 0x000ea40000000a00 */
[----:B--2---:R-:W-:-:S05]  /*6fd0*/  @P0 IMAD.HI.U32 R166, R171, R166, RZ ;  /* 0x000000a6aba60227 */ /* 0x004fca00078e00ff */
[----:B------:R-:W-:-:S04]  /*6fe0*/  @P0 SHF.R.U32.HI R171, RZ, R167, R166 ;  /* 0x000000a7ffab0219 */ /* 0x000fc800000116a6 */
[----:B------:R-:W-:Y:S01]  /*6ff0*/  LOP3.LUT R171, RZ, R171, RZ, 0x33, !PT ;  /* 0x000000abffab7212 */ /* 0x000fe200078e33ff */
[----:B------:R-:W-:Y:S06]  /*7000*/  BRA `(.L_x_4793) ;  /* 0x0000000000147947 */ /* 0x000fec0003800000 */
.L_x_4792:
[----:B------:R-:W-:-:S05]  /*7010*/  IMAD.U32 R170, RZ, RZ, UR30 ;  /* 0x0000001effaa7e24 */ /* 0x000fca000f8e00ff */
[----:B------:R-:W-:-:S13]  /*7020*/  ISETP.NE.AND P0, PT, R170, 0x1, PT ;  /* 0x00000001aa00780c */ /* 0x000fda0003f05270 */
[----:B------:R-:W2:Y:S02]  /*7030*/  @P0 LDC.64 R166, c[0x0][0x9e8] ;  /* 0x00027a00ffa60b82 */ /* 0x000ea40000000a00 */
[----:B--2---:R-:W-:-:S05]  /*7040*/  @P0 IMAD.HI.U32 R166, R171, R166, RZ ;  /* 0x000000a6aba60227 */ /* 0x004fca00078e00ff */
[----:B------:R-:W-:-:S07]  /*7050*/  @P0 SHF.R.U32.HI R171, RZ, R167, R166 ;  /* 0x000000a7ffab0219 */ /* 0x000fce00000116a6 */
.L_x_4793:
[----:B------:R-:W-:Y:S05]  /*7060*/  BSYNC B0 ;  /* 0x0000000000007941 */ /* 0x000fea0003800000 */
.L_x_4791:
[----:B------:R-:W-:-:S04]  /*7070*/  IMAD R171, R171, R170, -UR10 ;  /* 0x8000000aabab7e24 */ /* 0x000fc8000f8e02aa */
[----:B------:R-:W-:-:S05]  /*7080*/  IMAD.IADD R166, R171, 0x1, -R0 ;  /* 0x00000001aba67824 */ /* 0x000fca00078e0a00 */
[----:B------:R-:W-:Y:S02]  /*7090*/  VIADDMNMX R175, R166, R170, R175, PT ;  /* 0x000000aaa6af7246 */ /* 0x000fe400038001af */
[----:B------:R-:W-:-:S07]  /*70a0*/  VIMNMX R177, R177, R166, !PT ;  /* 0x000000a6b1b17248 */ /* 0x000fce0007fe0100 */
.L_x_4790:
[----:B------:R-:W-:Y:S01]  /*70b0*/  UISETP.GT.AND UP2, UPT, UR42, -0x1, UPT ;  /* 0xffffffff2a00788c */ /* 0x000fe2000bf44270 */
[----:B------:R2:W3:Y:S05]  /*70c0*/  SHFL.IDX PT, R179, R165, 0x1, 0x1c1f ;  /* 0x003c1f00a5b37f89 */ /* 0x0004ea00000e0000 */
[----:B------:R-:W-:-:S04]  /*70d0*/  PLOP3.LUT P0, PT, PT, PT, UP2, 0x80, 0x0 ;  /* 0x000000000000781c */ /* 0x000fc80003f0f028 */
[C---:B------:R-:W-:Y:S02]  /*70e0*/  ISETP.GT.AND P3, PT, R177.reuse, RZ, P0 ;  /* 0x000000ffb100720c */ /* 0x040fe40000764270 */
[----:B------:R-:W-:Y:S02]  /*70f0*/  ISETP.GT.AND P2, PT, R177, 0x1, P0 ;  /* 0x00000001b100780c */ /* 0x000fe40000744270 */
[----:B------:R-:W-:Y:S02]  /*7100*/  ISETP.LT.OR P3, PT, R175, 0x1, P3 ;  /* 0x00000001af00780c */ /* 0x000fe40001f61670 */
[----:B------:R-:W-:Y:S02]  /*7110*/  ISETP.GT.AND P4, PT, R177, 0x8, P0 ;  /* 0x00000008b100780c */ /* 0x000fe40000784270 */
[----:B0-----:R-:W-:Y:S02]  /*7120*/  FSEL R176, R21, -INF , !P3 ;  /* 0xff80000015b07808 */ /* 0x001fe40005800000 */
[----:B------:R-:W-:-:S02]  /*7130*/  ISETP.GT.AND P3, PT, R177, 0x10, P0 ;  /* 0x00000010b100780c */ /* 0x000fc40000764270 */
[----:B------:R-:W-:Y:S02]  /*7140*/  ISETP.GT.AND P1, PT, R177, 0x9, P0 ;  /* 0x00000009b100780c */ /* 0x000fe40000724270 */
[C---:B------:R-:W-:Y:S02]  /*7150*/  ISETP.LT.OR P3, PT, R175.reuse, 0x11, P3 ;  /* 0x00000011af00780c */ /* 0x040fe40001f61670 */
[----:B------:R-:W-:Y:S02]  /*7160*/  ISETP.LT.OR P2, PT, R175, 0x2, P2 ;  /* 0x00000002af00780c */ /* 0x000fe40001741670 */
[----:B------:R-:W-:Y:S02]  /*7170*/  FSEL R167, R184, -INF , !P3 ;  /* 0xff800000b8a77808 */ /* 0x000fe40005800000 */
[----:B------:R-:W-:Y:S02]  /*7180*/  ISETP.GT.AND P3, PT, R177, 0x20, P0 ;  /* 0x00000020b100780c */ /* 0x000fe40000764270 */
[----:B------:R-:W-:-:S02]  /*7190*/  ISETP.LT.OR P4, PT, R175, 0x9, P4 ;  /* 0x00000009af00780c */ /* 0x000fc40002781670 */
[C---:B------:R-:W-:Y:S02]  /*71a0*/  ISETP.LT.OR P1, PT, R175.reuse, 0xa, P1 ;  /* 0x0000000aaf00780c */ /* 0x040fe40000f21670 */
[----:B------:R-:W-:Y:S02]  /*71b0*/  ISETP.LT.OR P3, PT, R175, 0x21, P3 ;  /* 0x00000021af00780c */ /* 0x000fe40001f61670 */
[----:B------:R-:W-:Y:S02]  /*71c0*/  FSEL R174, R22, -INF , !P2 ;  /* 0xff80000016ae7808 */ /* 0x000fe40005000000 */
[----:B------:R-:W-:Y:S02]  /*71d0*/  FSEL R173, R153, -INF , !P4 ;  /* 0xff80000099ad7808 */ /* 0x000fe40006000000 */
[----:B------:R-:W-:Y:S02]  /*71e0*/  FSEL R172, R154, -INF , !P1 ;  /* 0xff8000009aac7808 */ /* 0x000fe40004800000 */
[----:B------:R-:W-:-:S02]  /*71f0*/  ISETP.GT.AND P2, PT, R177, 0x11, P0 ;  /* 0x00000011b100780c */ /* 0x000fc40000744270 */
[C---:B------:R-:W-:Y:S02]  /*7200*/  ISETP.GT.AND P4, PT, R177.reuse, 0x18, P0 ;  /* 0x00000018b100780c */ /* 0x040fe40000784270 */
[C---:B------:R-:W-:Y:S02]  /*7210*/  ISETP.GT.AND P1, PT, R177.reuse, 0x19, P0 ;  /* 0x00000019b100780c */ /* 0x040fe40000724270 */
[----:B------:R-:W-:Y:S02]  /*7220*/  FSEL R168, R168, -INF , !P3 ;  /* 0xff800000a8a87808 */ /* 0x000fe40005800000 */
[----:B------:R-:W-:Y:S02]  /*7230*/  ISETP.GT.AND P3, PT, R177, 0x30, P0 ;  /* 0x00000030b100780c */ /* 0x000fe40000764270 */
[C---:B------:R-:W-:Y:S02]  /*7240*/  ISETP.LT.OR P2, PT, R175.reuse, 0x12, P2 ;  /* 0x00000012af00780c */ /* 0x040fe40001741670 */
        /* <DEDUP_REMOVED lines=8> */
[----:B------:R-:W-:Y:S02]  /*72d0*/  ISETP.GT.AND P1, PT, R177, 0x29, P0 ;  /* 0x00000029b100780c */ /* 0x000fe40000724270 */
[----:B------:R-:W-:Y:S02]  /*72e0*/  FSEL R153, R188, -INF , !P3 ;  /* 0xff800000bc997808 */ /* 0x000fe40005800000 */
[----:B------:R-:W-:Y:S02]  /*72f0*/  PLOP3.LUT P3, PT, PT, PT, UP1, 0x40, 0x0 ;  /* 0x000000000000781c */ /* 0x000fe40003f6e818 */
[C---:B------:R-:W-:Y:S02]  /*7300*/  ISETP.LT.OR P2, PT, R175.reuse, 0x22, P2 ;  /* 0x00000022af00780c */ /* 0x040fe40001741670 */
[----:B------:R-:W-:-:S02]  /*7310*/  ISETP.LT.OR P4, PT, R175, 0x29, P4 ;  /* 0x00000029af00780c */ /* 0x000fc40002781670 */
[----:B------:R-:W-:Y:S02]  /*7320*/  ISETP.LT.OR P1, PT, R175, 0x2a, P1 ;  /* 0x0000002aaf00780c */ /* 0x000fe40000f21670 */
[----:B------:R-:W-:Y:S02]  /*7330*/  FSEL R169, R169, -INF , !P2 ;  /* 0xff800000a9a97808 */ /* 0x000fe40005000000 */
[----:B--2---:R-:W-:Y:S02]  /*7340*/  FSEL R165, R186, -INF , !P4 ;  /* 0xff800000baa57808 */ /* 0x004fe40006000000 */
[----:B------:R-:W-:Y:S02]  /*7350*/  FSEL R163, R187, -INF , !P1 ;  /* 0xff800000bba37808 */ /* 0x000fe40004800000 */
[C---:B------:R-:W-:Y:S02]  /*7360*/  ISETP.GT.AND P2, PT, R177.reuse, 0x31, P0 ;  /* 0x00000031b100780c */ /* 0x040fe40000744270 */
[----:B------:R-:W-:-:S02]  /*7370*/  ISETP.GT.AND P4, PT, R177, 0x38, P0 ;  /* 0x00000038b100780c */ /* 0x000fc40000784270 */
[----:B------:R-:W-:Y:S02]  /*7380*/  ISETP.GT.AND P1, PT, R177, 0x39, P0 ;  /* 0x00000039b100780c */ /* 0x000fe40000724270 */
[C---:B------:R-:W-:Y:S02]  /*7390*/  ISETP.LT.OR P2, PT, R175.reuse, 0x32, P2 ;  /* 0x00000032af00780c */ /* 0x040fe40001741670 */
[C---:B------:R-:W-:Y:S02]  /*73a0*/  ISETP.LT.OR P4, PT, R175.reuse, 0x39, P4 ;  /* 0x00000039af00780c */ /* 0x040fe40002781670 */
[----:B------:R-:W-:Y:S02]  /*73b0*/  ISETP.LT.OR P1, PT, R175, 0x3a, P1 ;  /* 0x0000003aaf00780c */ /* 0x000fe40000f21670 */
[----:B---3--:R-:W-:Y:S01]  /*73c0*/  IADD3 R175, R178, R179, RZ ;  /* 0x000000b3b2af7210 */ /* 0x008fe20007ffe0ff */
[----:B------:R-:W-:Y:S01]  /*73d0*/  IMAD.IADD R178, R190, 0x1, R179 ;  /* 0x00000001beb27824 */ /* 0x000fe200078e02b3 */
[----:B------:R-:W-:-:S02]  /*73e0*/  FSEL R164, R189, -INF , !P2 ;  /* 0xff800000bda47808 */ /* 0x000fc40005000000 */
[----:B------:R-:W-:Y:S02]  /*73f0*/  FSEL R154, R180, -INF , !P4 ;  /* 0xff800000b49a7808 */ /* 0x000fe40006000000 */
[----:B------:R-:W-:Y:S01]  /*7400*/  FSEL R22, R181, -INF , !P1 ;  /* 0xff800000b5167808 */ /* 0x000fe20004800000 */
[----:B------:R-:W-:Y:S06]  /*7410*/  @P3 BRA `(.L_x_4794) ;  /* 0x0000000000603947 */ /* 0x000fec0003800000 */
[----:B------:R-:W-:Y:S01]  /*7420*/  IMAD.U32 R180, RZ, RZ, UR11 ;  /* 0x0000000bffb47e24 */ /* 0x000fe2000f8e00ff */
[----:B------:R-:W-:Y:S03]  /*7430*/  BSSY B0, `(.L_x_4795) ;  /* 0x0000012000007945 */ /* 0x000fe60003800000 */
[----:B------:R-:W-:-:S04]  /*7440*/  IMAD R21, R180, UR39, R179 ;  /* 0x00000027b4157c24 */ /* 0x000fc8000f8e02b3 */
[----:B------:R-:W-:-:S05]  /*7450*/  VIADD R21, R21, -UR18 ;  /* 0x8000001215157c36 */ /* 0x000fca0008000000 */
[----:B------:R-:W-:-:S13]  /*7460*/  ISETP.GT.AND P1, PT, R21, -0x1, PT ;  /* 0xffffffff1500780c */ /* 0x000fda0003f24270 */
[----:B------:R-:W-:Y:S05]  /*7470*/  @P1 BRA `(.L_x_4796) ;  /* 0x0000000000201947 */ /* 0x000fea0003800000 */
[----:B------:R-:W-:Y:S02]  /*7480*/  MOV R182, UR30 ;  /* 0x0000001e00b67c02 */ /* 0x000fe40008000f00 */
[----:B------:R-:W-:Y:S02]  /*7490*/  LOP3.LUT R21, RZ, R21, RZ, 0x33, !PT ;  /* 0x00000015ff157212 */ /* 0x000fe400078e33ff */
[----:B------:R-:W-:-:S13]  /*74a0*/  ISETP.NE.AND P1, PT, R182, 0x1, PT ;  /* 0x00000001b600780c */ /* 0x000fda0003f25270 */
[----:B------:R-:W0:Y:S02]  /*74b0*/  @P1 LDC.64 R180, c[0x0][0x9e8] ;  /* 0x00027a00ffb41b82 */ /* 0x000e240000000a00 */
[----:B0-----:R-:W-:-:S05]  /*74c0*/  @P1 IMAD.HI.U32 R180, R21, R180, RZ ;  /* 0x000000b415b41227 */ /* 0x001fca00078e00ff */
[----:B------:R-:W-:-:S04]  /*74d0*/  @P1 SHF.R.U32.HI R21, RZ, R181, R180 ;  /* 0x000000b5ff151219 */ /* 0x000fc800000116b4 */
[----:B------:R-:W-:Y:S01]  /*74e0*/  LOP3.LUT R21, RZ, R21, RZ, 0x33, !PT ;  /* 0x00000015ff157212 */ /* 0x000fe200078e33ff */
[----:B------:R-:W-:Y:S06]  /*74f0*/  BRA `(.L_x_4797) ;  /* 0x0000000000147947 */ /* 0x000fec0003800000 */
.L_x_4796:
[----:B------:R-:W-:-:S05]  /*7500*/  IMAD.U32 R182, RZ, RZ, UR30 ;  /* 0x0000001effb67e24 */ /* 0x000fca000f8e00ff */
[----:B------:R-:W-:-:S13]  /*7510*/  ISETP.NE.AND P1, PT, R182, 0x1, PT ;  /* 0x00000001b600780c */ /* 0x000fda0003f25270 */
[----:B------:R-:W0:Y:S02]  /*7520*/  @P1 LDC.64 R180, c[0x0][0x9e8] ;  /* 0x00027a00ffb41b82 */ /* 0x000e240000000a00 */
[----:B0-----:R-:W-:-:S05]  /*7530*/  @P1 IMAD.HI.U32 R180, R21, R180, RZ ;  /* 0x000000b415b41227 */ /* 0x001fca00078e00ff */
[----:B------:R-:W-:-:S07]  /*7540*/  @P1 SHF.R.U32.HI R21, RZ, R181, R180 ;  /* 0x000000b5ff151219 */ /* 0x000fce00000116b4 */
.L_x_4797:
[----:B------:R-:W-:Y:S05]  /*7550*/  BSYNC B0 ;  /* 0x0000000000007941 */ /* 0x000fea0003800000 */
.L_x_4795:
[----:B------:R-:W-:-:S04]  /*7560*/  IMAD R21, R21, R182, -UR10 ;  /* 0x8000000a15157e24 */ /* 0x000fc8000f8e02b6 */
[----:B------:R-:W-:-:S05]  /*7570*/  IMAD.IADD R21, R21, 0x1, -R0 ;  /* 0x0000000115157824 */ /* 0x000fca00078e0a00 */
[----:B------:R-:W-:Y:S02]  /*7580*/  VIADDMNMX R175, R21, R182, R175, PT ;  /* 0x000000b615af7246 */ /* 0x000fe400038001af */
[----:B------:R-:W-:-:S07]  /*7590*/  VIMNMX R178, R178, R21, !PT ;  /* 0x00000015b2b27248 */ /* 0x000fce0007fe0100 */
.L_x_4794:
[----:B------:R-:W-:Y:S01]  /*75a0*/  FMNMX.FTZ R21, R176, R5, !PT ;  /* 0x00000005b0157209 */ /* 0x000fe20007810000 */
[----:B------:R-:W-:Y:S01]  /*75b0*/  UMOV UR10, UR26 ;  /* 0x0000001a000a7c82 */ /* 0x000fe20008000000 */
[----:B------:R-:W-:Y:S02]  /*75c0*/  ISETP.GT.AND P2, PT, R178, RZ, P0 ;  /* 0x000000ffb200720c */ /* 0x000fe40000744270 */
[----:B------:R-:W-:Y:S02]  /*75d0*/  FMNMX.FTZ R180, R174, R21, !PT ;  /* 0x00000015aeb47209 */ /* 0x000fe40007810000 */
[----:B------:R-:W-:Y:S02]  /*75e0*/  ISETP.GT.AND P1, PT, R178, 0x1, P0 ;  /* 0x00000001b200780c */ /* 0x000fe40000724270 */
[----:B------:R-:W-:Y:S02]  /*75f0*/  FMNMX.FTZ R21, R173, R180, !PT ;  /* 0x000000b4ad157209 */ /* 0x000fe40007810000 */
[----:B------:R-:W-:-:S02]  /*7600*/  ISETP.LT.OR P2, PT, R175, 0x1, P2 ;  /* 0x00000001af00780c */ /* 0x000fc40001741670 */
[----:B------:R-:W-:Y:S02]  /*7610*/  FMNMX.FTZ R180, R172, R21, !PT ;  /* 0x00000015acb47209 */ /* 0x000fe40007810000 */
[----:B------:R-:W-:Y:S02]  /*7620*/  ISETP.GT.AND P3, PT, R178, 0x8, P0 ;  /* 0x00000008b200780c */ /* 0x000fe40000764270 */
[----:B------:R-:W-:Y:S02]  /*7630*/  FMNMX.FTZ R180, R167, R180, !PT ;  /* 0x000000b4a7b47209 */ /* 0x000fe40007810000 */
[----:B------:R-:W-:Y:S02]  /*7640*/  ISETP.LT.OR P1, PT, R175, 0x2, P1 ;  /* 0x00000002af00780c */ /* 0x000fe40000f21670 */
[----:B------:R-:W-:Y:S02]  /*7650*/  FMNMX.FTZ R21, R171, R180, !PT ;  /* 0x000000b4ab157209 */ /* 0x000fe40007810000 */
[----:B------:R-:W-:-:S02]  /*7660*/  FSEL R15, R15, -INF , !P2 ;  /* 0xff8000000f0f7808 */ /* 0x000fc40005000000 */
        /* <DEDUP_REMOVED lines=15> */
[----:B------:R-:W-:Y:S02]  /*7760*/  FSEL R18, R18, -INF , !P4 ;  /* 0xff80000012127808 */ /* 0x000fe40006000000 */
[----:B------:R-:W-:Y:S02]  /*7770*/  FMNMX.FTZ R21, R154, R21, !PT ;  /* 0x000000159a157209 */ /* 0x000fe40007810000 */
[----:B------:R-:W-:-:S02]  /*7780*/  ISETP.LT.OR P1, PT, R175, 0x11, P1 ;  /* 0x00000011af00780c */ /* 0x000fc40000f21670 */
[----:B------:R-:W-:Y:S02]  /*7790*/  FMNMX.FTZ R177, R22, R21, !PT ;  /* 0x0000001516b17209 */ /* 0x000fe40007810000 */
[C---:B------:R-:W-:Y:S02]  /*77a0*/  ISETP.GT.AND P2, PT, R178.reuse, 0x19, P0 ;  /* 0x00000019b200780c */ /* 0x040fe40000744270 */
[----:B------:R-:W-:Y:S01]  /*77b0*/  ISETP.GT.AND P4, PT, R178, 0x18, P0 ;  /* 0x00000018b200780c */ /* 0x000fe20000784270 */
[----:B------:R-:W0:Y:S01]  /*77c0*/  SHFL.BFLY PT, R180, R177, 0x2, 0x1f ;  /* 0x0c401f00b1b47f89 */ /* 0x000e2200000e0000 */
[----:B------:R-:W-:Y:S02]  /*77d0*/  ISETP.LT.OR P3, PT, R175, 0x12, P3 ;  /* 0x00000012af00780c */ /* 0x000fe40001f61670 */
[----:B------:R-:W-:Y:S02]  /*77e0*/  FSEL R19, R19, -INF , !P1 ;  /* 0xff80000013137808 */ /* 0x000fe40004800000 */
[----:B------:R-:W-:-:S02]  /*77f0*/  ISETP.LT.OR P2, PT, R175, 0x1a, P2 ;  /* 0x0000001aaf00780c */ /* 0x000fc40001741670 */
[----:B------:R-:W-:Y:S02]  /*7800*/  ISETP.LT.OR P4, PT, R175, 0x19, P4 ;  /* 0x00000019af00780c */ /* 0x000fe40002781670 */
[----:B------:R-:W-:Y:S02]  /*7810*/  FSEL R20, R20, -INF , !P3 ;  /* 0xff80000014147808 */ /* 0x000fe40005800000 */
[----:B------:R-:W-:Y:S02]  /*7820*/  FSEL R152, R152, -INF , !P2 ;  /* 0xff80000098987808 */ /* 0x000fe40005000000 */
[C---:B------:R-:W-:Y:S02]  /*7830*/  ISETP.GT.AND P1, PT, R178.reuse, 0x20, P0 ;  /* 0x00000020b200780c */ /* 0x040fe40000724270 */
[----:B------:R-:W-:Y:S02]  /*7840*/  FSEL R23, R23, -INF , !P4 ;  /* 0xff80000017177808 */ /* 0x000fe40006000000 */
[----:B------:R-:W-:-:S02]  /*7850*/  ISETP.GT.AND P3, PT, R178, 0x21, P0 ;  /* 0x00000021b200780c */ /* 0x000fc40000764270 */
[C---:B------:R-:W-:Y:S02]  /*7860*/  ISETP.LT.OR P1, PT, R175.reuse, 0x21, P1 ;  /* 0x00000021af00780c */ /* 0x040fe40000f21670 */
[C---:B------:R-:W-:Y:S02]  /*7870*/  ISETP.GT.AND P4, PT, R178.reuse, 0x28, P0 ;  /* 0x00000028b200780c */ /* 0x040fe40000784270 */
[----:B------:R-:W-:Y:S02]  /*7880*/  ISETP.LT.OR P3, PT, R175, 0x22, P3 ;  /* 0x00000022af00780c */ /* 0x000fe40001f61670 */
[----:B0-----:R-:W-:Y:S02]  /*7890*/  FMNMX.FTZ R180, R177, R180, !PT ;  /* 0x000000b4b1b47209 */ /* 0x001fe40007810000 */
[----:B------:R-:W-:Y:S02]  /*78a0*/  FMNMX.FTZ R177, R15, R6, !PT ;  /* 0x000000060fb17209 */ /* 0x000fe40007810000 */
[----:B------:R-:W-:Y:S01]  /*78b0*/  FSEL R155, R155, -INF , !P1 ;  /* 0xff8000009b9b7808 */ /* 0x000fe20004800000 */
[----:B------:R-:W0:Y:S01]  /*78c0*/  SHFL.BFLY PT, R21, R180, 0x1, 0x1f ;  /* 0x0c201f00b4157f89 */ /* 0x000e2200000e0000 */
[----:B------:R-:W-:-:S02]  /*78d0*/  ISETP.GT.AND P1, PT, R178, 0x29, P0 ;  /* 0x00000029b200780c */ /* 0x000fc40000724270 */
[----:B------:R-:W-:Y:S02]  /*78e0*/  FSEL R156, R156, -INF , !P3 ;  /* 0xff8000009c9c7808 */ /* 0x000fe40005800000 */
[C---:B------:R-:W-:Y:S02]  /*78f0*/  ISETP.LT.OR P4, PT, R175.reuse, 0x29, P4 ;  /* 0x00000029af00780c */ /* 0x040fe40002781670 */
[C---:B------:R-:W-:Y:S02]  /*7900*/  ISETP.GT.AND P3, PT, R178.reuse, 0x30, P0 ;  /* 0x00000030b200780c */ /* 0x040fe40000764270 */
[----:B------:R-:W-:Y:S02]  /*7910*/  ISETP.LT.OR P1, PT, R175, 0x2a, P1 ;  /* 0x0000002aaf00780c */ /* 0x000fe40000f21670 */
[----:B------:R-:W-:Y:S02]  /*7920*/  FSEL R157, R157, -INF , !P4 ;  /* 0xff8000009d9d7808 */ /* 0x000fe40006000000 */
[----:B------:R-:W-:-:S02]  /*7930*/  ISETP.GT.AND P4, PT, R178, 0x31, P0 ;  /* 0x00000031b200780c */ /* 0x000fc40000784270 */
[----:B------:R-:W-:Y:S02]  /*7940*/  FSEL R158, R158, -INF , !P1 ;  /* 0xff8000009e9e7808 */ /* 0x000fe40004800000 */
[C---:B------:R-:W-:Y:S02]  /*7950*/  ISETP.LT.OR P3, PT, R175.reuse, 0x31, P3 ;  /* 0x00000031af00780c */ /* 0x040fe40001f61670 */
[----:B------:R-:W-:Y:S02]  /*7960*/  ISETP.GT.AND P1, PT, R178, 0x38, P0 ;  /* 0x00000038b200780c */ /* 0x000fe40000724270 */
[----:B------:R-:W-:Y:S02]  /*7970*/  ISETP.LT.OR P4, PT, R175, 0x32, P4 ;  /* 0x00000032af00780c */ /* 0x000fe40002781670 */
[----:B------:R-:W-:Y:S02]  /*7980*/  FSEL R159, R159, -INF , !P3 ;  /* 0xff8000009f9f7808 */ /* 0x000fe40005800000 */
[----:B0-----:R-:W-:-:S02]  /*7990*/  FMNMX.FTZ R21, R180, R21, !PT ;  /* 0x00000015b4157209 */ /* 0x001fc40007810000 */
[----:B------:R-:W-:Y:S02]  /*79a0*/  FMNMX.FTZ R180, R16, R177, !PT ;  /* 0x000000b110b47209 */ /* 0x000fe40007810000 */
[C---:B------:R-:W-:Y:S01]  /*79b0*/  FSETP.NEU.FTZ.AND P2, PT, R21.reuse, -INF , PT ;  /* 0xff8000001500780b */ /* 0x040fe20003f5d000 */
[----:B------:R-:W-:Y:S01]  /*79c0*/  FMUL.FTZ R179, R21, UR10 ;  /* 0x0000000a15b37c20 */ /* 0x000fe20008410000 */
[----:B------:R-:W-:Y:S02]  /*79d0*/  FMNMX.FTZ R177, R17, R180, !PT ;  /* 0x000000b411b17209 */ /* 0x000fe40007810000 */
[----:B------:R-:W-:Y:S02]  /*79e0*/  ISETP.GT.AND P0, PT, R178, 0x39, P0 ;  /* 0x00000039b200780c */ /* 0x000fe40000704270 */
[----:B------:R-:W-:Y:S02]  /*79f0*/  FMNMX.FTZ R180, R18, R177, !PT ;  /* 0x000000b112b47209 */ /* 0x000fe40007810000 */
[----:B------:R-:W-:-:S02]  /*7a00*/  FSEL R181, R179, RZ, P2 ;  /* 0x000000ffb3b57208 */ /* 0x000fc40001000000 */
[----:B------:R-:W-:Y:S02]  /*7a10*/  FMNMX.FTZ R177, R19, R180, !PT ;  /* 0x000000b413b17209 */ /* 0x000fe40007810000 */
[----:B------:R-:W-:Y:S01]  /*7a20*/  ISETP.LT.OR P1, PT, R175, 0x39, P1 ;  /* 0x00000039af00780c */ /* 0x000fe20000f21670 */
[--C-:B------:R-:W-:Y:S01]  /*7a30*/  FFMA.FTZ R178, R173, UR10, -R181.reuse ;  /* 0x0000000aadb27c23 */ /* 0x100fe200080108b5 */
[----:B------:R-:W-:Y:S01]  /*7a40*/  FMNMX.FTZ R180, R20, R177, !PT ;  /* 0x000000b114b47209 */ /* 0x000fe20007810000 */
[--C-:B------:R-:W-:Y:S01]  /*7a50*/  FFMA.FTZ R174, R174, UR10, -R181.reuse ;  /* 0x0000000aaeae7c23 */ /* 0x100fe200080108b5 */
[----:B------:R-:W-:Y:S01]  /*7a60*/  FSEL R173, R160, -INF , !P4 ;  /* 0xff800000a0ad7808 */ /* 0x000fe20006000000 */
[--C-:B------:R-:W-:Y:S01]  /*7a70*/  FFMA.FTZ R167, R167, UR10, -R181.reuse ;  /* 0x0000000aa7a77c23 */ /* 0x100fe200080108b5 */
[----:B------:R-:W-:Y:S01]  /*7a80*/  FMNMX.FTZ R177, R23, R180, !PT ;  /* 0x000000b417b17209 */ /* 0x000fe20007810000 */
[--C-:B------:R-:W-:Y:S01]  /*7a90*/  FFMA.FTZ R180, R176, UR10, -R181.reuse ;  /* 0x0000000ab0b47c23 */ /* 0x100fe200080108b5 */
[----:B------:R-:W-:Y:S01]  /*7aa0*/  ISETP.LT.OR P0, PT, R175, 0x3a, P0 ;  /* 0x0000003aaf00780c */ /* 0x000fe20000701670 */
[----:B------:R0:W-:Y:S01]  /*7ab0*/  MUFU.EX2 R160, R178 ;  /* 0x000000b200a07308 */ /* 0x0001e20000000800 */
[----:B------:R-:W-:Y:S01]  /*7ac0*/  FMNMX.FTZ R176, R152, R177, !PT ;  /* 0x000000b198b07209 */ /* 0x000fe20007810000 */
[--C-:B------:R-:W-:Y:S01]  /*7ad0*/  FFMA.FTZ R175, R172, UR10, -R181.reuse ;  /* 0x0000000aacaf7c23 */ /* 0x100fe200080108b5 */
[----:B------:R-:W-:Y:S01]  /*7ae0*/  FSEL R161, R161, -INF , !P1 ;  /* 0xff800000a1a17808 */ /* 0x000fe20004800000 */
[--C-:B------:R-:W-:Y:S01]  /*7af0*/  FFMA.FTZ R172, R171, UR10, -R181.reuse ;  /* 0x0000000aabac7c23 */ /* 0x100fe200080108b5 */
[----:B------:R-:W-:Y:S01]  /*7b00*/  FMNMX.FTZ R179, R155, R176, !PT ;  /* 0x000000b09bb37209 */ /* 0x000fe20007810000 */
[--C-:B------:R-:W-:Y:S01]  /*7b10*/  FFMA.FTZ R171, R170, UR10, -R181.reuse ;  /* 0x0000000aaaab7c23 */ /* 0x100fe200080108b5 */
[----:B------:R-:W-:Y:S01]  /*7b20*/  FSEL R162, R162, -INF , !P0 ;  /* 0xff800000a2a27808 */ /* 0x000fe20004000000 */
[----:B------:R-:W-:Y:S01]  /*7b30*/  MUFU.EX2 R177, R180 ;  /* 0x000000b400b17308 */ /* 0x000fe20000000800 */
[----:B------:R-:W-:Y:S01]  /*7b40*/  FMNMX.FTZ R176, R156, R179, !PT ;  /* 0x000000b39cb07209 */ /* 0x000fe20007810000 */
[--C-:B------:R-:W-:Y:S01]  /*7b50*/  FFMA.FTZ R166, R166, UR10, -R181.reuse ;  /* 0x0000000aa6a67c23 */ /* 0x100fe200080108b5 */
[----:B------:R-:W-:Y:S01]  /*7b60*/  FSEL R170, R21, RZ, P2 ;  /* 0x000000ff15aa7208 */ /* 0x000fe20001000000 */
[--C-:B------:R-:W-:Y:S01]  /*7b70*/  FFMA.FTZ R169, R169, UR10, -R181.reuse ;  /* 0x0000000aa9a97c23 */ /* 0x100fe200080108b5 */
[----:B------:R-:W-:Y:S01]  /*7b80*/  FMNMX.FTZ R179, R157, R176, !PT ;  /* 0x000000b09db37209 */ /* 0x000fe20007810000 */
[--C-:B------:R-:W-:Y:S01]  /*7b90*/  FFMA.FTZ R165, R165, UR10, -R181.reuse ;  /* 0x0000000aa5a57c23 */ /* 0x100fe200080108b5 */
[----:B------:R-:W-:Y:S01]  /*7ba0*/  FFMA.FTZ R153, R153, UR10, -R181 ;  /* 0x0000000a99997c23 */ /* 0x000fe200080108b5 */
[----:B------:R-:W-:Y:S01]  /*7bb0*/  FADD.FTZ R170, -R170, R5 ;  /* 0x00000005aaaa7221 */ /* 0x000fe20000010100 */
[----:B------:R-:W-:Y:S01]  /*7bc0*/  FMNMX.FTZ R176, R158, R179, !PT ;  /* 0x000000b39eb07209 */ /* 0x000fe20007810000 */
[----:B------:R-:W-:Y:S01]  /*7bd0*/  MUFU.EX2 R174, R174 ;  /* 0x000000ae00ae7308 */ /* 0x000fe20000000800 */
[--C-:B------:R-:W-:Y:S01]  /*7be0*/  FFMA.FTZ R164, R164, UR10, -R181.reuse ;  /* 0x0000000aa4a47c23 */ /* 0x100fe200080108b5 */
[----:B------:R-:W-:Y:S01]  /*7bf0*/  FMUL.FTZ R170, R170, UR10 ;  /* 0x0000000aaaaa7c20 */ /* 0x000fe20008410000 */
[----:B------:R-:W-:Y:S01]  /*7c00*/  FMNMX.FTZ R176, R159, R176, !PT ;  /* 0x000000b09fb07209 */ /* 0x000fe20007810000 */
[----:B------:R-:W-:Y:S01]  /*7c10*/  FFMA.FTZ R154, R154, UR10, -R181 ;  /* 0x0000000a9a9a7c23 */ /* 0x000fe200080108b5 */
[----:B------:R-:W-:-:S02]  /*7c20*/  ISETP.NE.AND P0, PT, R3, RZ, PT ;  /* 0x000000ff0300720c */ /* 0x000fc40003f05270 */
[----:B------:R-:W-:Y:S01]  /*7c30*/  FMNMX.FTZ R176, R173, R176, !PT ;  /* 0x000000b0adb07209 */ /* 0x000fe20007810000 */
[----:B------:R-:W2:Y:S03]  /*7c40*/  MUFU.EX2 R170, R170 ;  /* 0x000000aa00aa7308 */ /* 0x000ea60000000800 */
[----:B------:R-:W-:Y:S01]  /*7c50*/  FMNMX.FTZ R179, R161, R176, !PT ;  /* 0x000000b0a1b37209 */ /* 0x000fe20007810000 */
[----:B------:R-:W-:-:S03]  /*7c60*/  FFMA.FTZ R176, R168, UR10, -R181 ;  /* 0x0000000aa8b07c23 */ /* 0x000fc600080108b5 */
[----:B------:R-:W-:Y:S01]  /*7c70*/  FMNMX.FTZ R179, R162, R179, !PT ;  /* 0x000000b3a2b37209 */ /* 0x000fe20007810000 */
[----:B------:R-:W3:Y:S04]  /*7c80*/  MUFU.EX2 R175, R175 ;  /* 0x000000af00af7308 */ /* 0x000ee80000000800 */
[----:B0-----:R-:W0:Y:S04]  /*7c90*/  SHFL.BFLY PT, R178, R179, 0x2, 0x1f ;  /* 0x0c401f00b3b27f89 */ /* 0x001e2800000e0000 */
[----:B------:R-:W4:Y:S01]  /*7ca0*/  MUFU.EX2 R167, R167 ;  /* 0x000000a700a77308 */ /* 0x000f220000000800 */
[----:B--2---:R-:W-:Y:S01]  /*7cb0*/  FFMA.FTZ R183, R170, R8, R177 ;  /* 0x00000008aab77223 */ /* 0x004fe200000100b1 */
[-C--:B------:R-:W-:Y:S01]  /*7cc0*/  FMUL.FTZ R24, R24, R170.reuse ;  /* 0x000000aa18187220 */ /* 0x080fe20000410000 */
[-C--:B------:R-:W-:Y:S01]  /*7cd0*/  FMUL.FTZ R25, R25, R170.reuse ;  /* 0x000000aa19197220 */ /* 0x080fe20000410000 */
[-C--:B------:R-:W-:Y:S01]  /*7ce0*/  FMUL.FTZ R28, R28, R170.reuse ;  /* 0x000000aa1c1c7220 */ /* 0x080fe20000410000 */
[----:B------:R-:W-:Y:S01]  /*7cf0*/  FADD.FTZ R183, R174, R183 ;  /* 0x000000b7aeb77221 */ /* 0x000fe20000010000 */
[-C--:B------:R-:W-:Y:S01]  /*7d00*/  FMUL.FTZ R29, R29, R170.reuse ;  /* 0x000000aa1d1d7220 */ /* 0x080fe20000410000 */
[-C--:B------:R-:W-:Y:S01]  /*7d10*/  FMUL.FTZ R32, R32, R170.reuse ;  /* 0x000000aa20207220 */ /* 0x080fe20000410000 */
[----:B------:R-:W2:Y:S01]  /*7d20*/  MUFU.EX2 R172, R172 ;  /* 0x000000ac00ac7308 */ /* 0x000ea20000000800 */
[----:B------:R-:W-:Y:S01]  /*7d30*/  FADD.FTZ R8, R160, R183 ;  /* 0x000000b7a0087221 */ /* 0x000fe20000010000 */
[-C--:B------:R-:W-:Y:S01]  /*7d40*/  FMUL.FTZ R33, R33, R170.reuse ;  /* 0x000000aa21217220 */ /* 0x080fe20000410000 */
[-C--:B------:R-:W-:Y:S01]  /*7d50*/  FMUL.FTZ R36, R36, R170.reuse ;  /* 0x000000aa24247220 */ /* 0x080fe20000410000 */
[-C--:B------:R-:W-:Y:S01]  /*7d60*/  FMUL.FTZ R37, R37, R170.reuse ;  /* 0x000000aa25257220 */ /* 0x080fe20000410000 */
[----:B---3--:R-:W-:Y:S01]  /*7d70*/  FADD.FTZ R8, R175, R8 ;  /* 0x00000008af087221 */ /* 0x008fe20000010000 */
[-C--:B------:R-:W-:Y:S01]  /*7d80*/  FMUL.FTZ R40, R40, R170.reuse ;  /* 0x000000aa28287220 */ /* 0x080fe20000410000 */
[-C--:B------:R-:W-:Y:S01]  /*7d90*/  FMUL.FTZ R41, R41, R170.reuse ;  /* 0x000000aa29297220 */ /* 0x080fe20000410000 */
[----:B------:R-:W3:Y:S01]  /*7da0*/  MUFU.EX2 R166, R166 ;  /* 0x000000a600a67308 */ /* 0x000ee20000000800 */
[-C--:B------:R-:W-:Y:S01]  /*7db0*/  FMUL.FTZ R44, R44, R170.reuse ;  /* 0x000000aa2c2c7220 */ /* 0x080fe20000410000 */
[-C--:B------:R-:W-:Y:S01]  /*7dc0*/  FMUL.FTZ R45, R45, R170.reuse ;  /* 0x000000aa2d2d7220 */ /* 0x080fe20000410000 */
[----:B------:R-:W-:Y:S01]  /*7dd0*/  FMUL.FTZ R48, R48, R170 ;  /* 0x000000aa30307220 */ /* 0x000fe20000410000 */
[----:B0-----:R-:W-:Y:S01]  /*7de0*/  FMNMX.FTZ R168, R179, R178, !PT ;  /* 0x000000b2b3a87209 */ /* 0x001fe20007810000 */
[--C-:B------:R-:W-:Y:S01]  /*7df0*/  FFMA.FTZ R178, R163, UR10, -R181.reuse ;  /* 0x0000000aa3b27c23 */ /* 0x100fe200080108b5 */
[----:B------:R-:W-:Y:S01]  /*7e00*/  FFMA.FTZ R181, R22, UR10, -R181 ;  /* 0x0000000a16b57c23 */ /* 0x000fe200080108b5 */
[-C--:B------:R-:W-:Y:S01]  /*7e10*/  FMUL.FTZ R49, R49, R170.reuse ;  /* 0x000000aa31317220 */ /* 0x080fe20000410000 */
[----:B------:R-:W0:Y:S01]  /*7e20*/  MUFU.EX2 R171, R171 ;  /* 0x000000ab00ab7308 */ /* 0x000e220000000800 */
[----:B------:R-:W5:Y:S01]  /*7e30*/  SHFL.BFLY PT, R179, R168, 0x1, 0x1f ;  /* 0x0c201f00a8b37f89 */ /* 0x000f6200000e0000 */
[-C--:B------:R-:W-:Y:S01]  /*7e40*/  FMUL.FTZ R52, R52, R170.reuse ;  /* 0x000000aa34347220 */ /* 0x080fe20000410000 */
        /* <DEDUP_REMOVED lines=21> */
[----:B------:R4:W-:Y:S01]  /*7fa0*/  MUFU.EX2 R163, R153 ;  /* 0x0000009900a37308 */ /* 0x0009e20000000800 */
[----:B-----5:R-:W-:Y:S01]  /*7fb0*/  FMNMX.FTZ R168, R168, R179, !PT ;  /* 0x000000b3a8a87209 */ /* 0x020fe20007810000 */
[-C--:B------:R-:W-:Y:S01]  /*7fc0*/  FMUL.FTZ R92, R92, R170.reuse ;  /* 0x000000aa5c5c7220 */ /* 0x080fe20000410000 */
[-C--:B------:R-:W-:Y:S01]  /*7fd0*/  FMUL.FTZ R93, R93, R170.reuse ;  /* 0x000000aa5d5d7220 */ /* 0x080fe20000410000 */
[-C--:B------:R-:W-:Y:S01]  /*7fe0*/  FMUL.FTZ R96, R96, R170.reuse ;  /* 0x000000aa60607220 */ /* 0x080fe20000410000 */
[C---:B------:R-:W-:Y:S01]  /*7ff0*/  FSETP.NEU.FTZ.AND P1, PT, R168.reuse, -INF , PT ;  /* 0xff800000a800780b */ /* 0x040fe20003f3d000 */
[----:B------:R-:W-:Y:S01]  /*8000*/  FMUL.FTZ R5, R168, UR10 ;  /* 0x0000000aa8057c20 */ /* 0x000fe20008410000 */
[----:B------:R-:W-:Y:S01]  /*8010*/  FMUL.FTZ R97, R97, R170 ;  /* 0x000000aa61617220 */ /* 0x000fe20000410000 */
[----:B------:R-:W5:Y:S01]  /*8020*/  MUFU.EX2 R165, R165 ;  /* 0x000000a500a57308 */ /* 0x000f620000000800 */
[----:B----4-:R-:W-:-:S02]  /*8030*/  IMAD.U32 R153, RZ, RZ, UR24 ;  /* 0x00000018ff997e24 */ /* 0x010fc4000f8e00ff */
[-C--:B------:R-:W-:Y:S01]  /*8040*/  FMUL.FTZ R100, R100, R170.reuse ;  /* 0x000000aa64647220 */ /* 0x080fe20000410000 */
[----:B------:R-:W-:Y:S01]  /*8050*/  FSEL R182, R5, RZ, P1 ;  /* 0x000000ff05b67208 */ /* 0x000fe20000800000 */
[-C--:B------:R-:W-:Y:S01]  /*8060*/  FMUL.FTZ R101, R101, R170.reuse ;  /* 0x000000aa65657220 */ /* 0x080fe20000410000 */
[----:B------:R-:W-:Y:S01]  /*8070*/  FSEL R5, R168, RZ, P1 ;  /* 0x000000ffa8057208 */ /* 0x000fe20000800000 */
[-C--:B------:R-:W-:Y:S01]  /*8080*/  FMUL.FTZ R104, R104, R170.reuse ;  /* 0x000000aa68687220 */ /* 0x080fe20000410000 */
[----:B------:R-:W-:Y:S01]  /*8090*/  FMUL.FTZ R105, R105, R170 ;  /* 0x000000aa69697220 */ /* 0x000fe20000410000 */
[----:B------:R-:W-:Y:S01]  /*80a0*/  FFMA.FTZ R22, R15, UR10, -R182 ;  /* 0x0000000a0f167c23 */ /* 0x000fe200080108b6 */
[----:B------:R-:W-:Y:S01]  /*80b0*/  FADD.FTZ R15, R167, R8 ;  /* 0x00000008a70f7221 */ /* 0x000fe20000010000 */
[----:B------:R-:W-:Y:S01]  /*80c0*/  FADD.FTZ R5, -R5, R6 ;  /* 0x0000000605057221 */ /* 0x000fe20000010100 */
[----:B------:R-:W4:Y:S01]  /*80d0*/  MUFU.EX2 R178, R178 ;  /* 0x000000b200b27308 */ /* 0x000f220000000800 */
[----:B------:R-:W-:Y:S01]  /*80e0*/  @!P0 LEA R8, R153, R2, 0x6 ;  /* 0x0000000299088211 */ /* 0x000fe200078e30ff */
[----:B--2---:R-:W-:Y:S01]  /*80f0*/  FADD.FTZ R15, R172, R15 ;  /* 0x0000000fac0f7221 */ /* 0x004fe20000010000 */
[----:B------:R-:W-:Y:S01]  /*8100*/  FMUL.FTZ R5, R5, UR10 ;  /* 0x0000000a05057c20 */ /* 0x000fe20008410000 */
[--C-:B------:R-:W-:Y:S01]  /*8110*/  FFMA.FTZ R153, R16, UR10, -R182.reuse ;  /* 0x0000000a10997c23 */ /* 0x100fe200080108b6 */
[--C-:B------:R-:W-:Y:S01]  /*8120*/  FFMA.FTZ R17, R17, UR10, -R182.reuse ;  /* 0x0000000a11117c23 */ /* 0x100fe200080108b6 */
[----:B---3--:R-:W-:Y:S01]  /*8130*/  FADD.FTZ R6, R166, R15 ;  /* 0x0000000fa6067221 */ /* 0x008fe20000010000 */
[--C-:B------:R-:W-:Y:S01]  /*8140*/  FFMA.FTZ R18, R18, UR10, -R182.reuse ;  /* 0x0000000a12127c23 */ /* 0x100fe200080108b6 */
[----:B------:R-:W-:Y:S01]  /*8150*/  MUFU.EX2 R22, R22 ;  /* 0x0000001600167308 */ /* 0x000fe20000000800 */
[----:B------:R-:W-:Y:S01]  /*8160*/  FFMA.FTZ R19, R19, UR10, -R182 ;  /* 0x0000000a13137c23 */ /* 0x000fe200080108b6 */
[----:B0-----:R-:W-:Y:S01]  /*8170*/  FADD.FTZ R15, R171, R6 ;  /* 0x00000006ab0f7221 */ /* 0x001fe20000010000 */
[--C-:B------:R-:W-:Y:S01]  /*8180*/  FFMA.FTZ R20, R20, UR10, -R182.reuse ;  /* 0x0000000a14147c23 */ /* 0x100fe200080108b6 */
[--C-:B------:R-:W-:Y:S01]  /*8190*/  FFMA.FTZ R183, R161, UR10, -R182.reuse ;  /* 0x0000000aa1b77c23 */ /* 0x100fe200080108b6 */
[--C-:B------:R-:W-:Y:S01]  /*81a0*/  FFMA.FTZ R23, R23, UR10, -R182.reuse ;  /* 0x0000000a17177c23 */ /* 0x100fe200080108b6 */
[----:B-1----:R-:W-:Y:S01]  /*81b0*/  FADD.FTZ R16, R176, R15 ;  /* 0x0000000fb0107221 */ /* 0x002fe20000010000 */
[----:B------:R-:W-:Y:S01]  /*81c0*/  FFMA.FTZ R15, R156, UR10, -R182 ;  /* 0x0000000a9c0f7c23 */ /* 0x000fe200080108b6 */
[----:B------:R-:W0:Y:S01]  /*81d0*/  MUFU.EX2 R5, R5 ;  /* 0x0000000500057308 */ /* 0x000e220000000800 */
[----:B------:R-:W-:Y:S01]  /*81e0*/  F2FP.BF16.F32.PACK_AB R156, R172, R167 ;  /* 0x000000a7ac9c723e */ /* 0x000fe200000010ff */
[----:B------:R-:W-:Y:S01]  /*81f0*/  FADD.FTZ R16, R169, R16 ;  /* 0x00000010a9107221 */ /* 0x000fe20000010000 */
[--C-:B------:R-:W-:Y:S01]  /*8200*/  FFMA.FTZ R6, R152, UR10, -R182.reuse ;  /* 0x0000000a98067c23 */ /* 0x100fe200080108b6 */
[----:B------:R-:W-:Y:S01]  /*8210*/  @!P0 LEA R8, R8, UR37, 0x2 ;  /* 0x0000002508088c11 */ /* 0x000fe2000f8e10ff */
[----:B------:R-:W-:Y:S01]  /*8220*/  FFMA.FTZ R155, R155, UR10, -R182 ;  /* 0x0000000a9b9b7c23 */ /* 0x000fe200080108b6 */
[----:B-----5:R-:W-:Y:S01]  /*8230*/  FADD.FTZ R185, R165, R16 ;  /* 0x00000010a5b97221 */ /* 0x020fe20000010000 */
[----:B------:R-:W-:Y:S01]  /*8240*/  F2FP.BF16.F32.PACK_AB R152, R174, R177 ;  /* 0x000000b1ae98723e */ /* 0x000fe200000010ff */
[----:B------:R-:W1:Y:S01]  /*8250*/  MUFU.EX2 R153, R153 ;  /* 0x0000009900997308 */ /* 0x000e620000000800 */
[----:B------:R-:W-:Y:S01]  /*8260*/  @!P0 STS [R8+0x28800], R170 ;  /* 0x028800aa08008388 */ /* 0x000fe20000000800 */
[----:B----4-:R-:W-:Y:S01]  /*8270*/  FADD.FTZ R16, R178, R185 ;  /* 0x000000b9b2107221 */ /* 0x010fe20000010000 */
[--C-:B------:R-:W-:Y:S01]  /*8280*/  FFMA.FTZ R157, R157, UR10, -R182.reuse ;  /* 0x0000000a9d9d7c23 */ /* 0x100fe200080108b6 */
[--C-:B------:R-:W-:Y:S01]  /*8290*/  FFMA.FTZ R159, R159, UR10, -R182.reuse ;  /* 0x0000000a9f9f7c23 */ /* 0x100fe200080108b6 */
[----:B------:R-:W-:Y:S01]  /*82a0*/  FFMA.FTZ R173, R173, UR10, -R182 ;  /* 0x0000000aadad7c23 */ /* 0x000fe200080108b6 */
[----:B------:R-:W-:Y:S01]  /*82b0*/  FADD.FTZ R161, R163, R16 ;  /* 0x00000010a3a17221 */ /* 0x000fe20000010000 */
[-C--:B------:R-:W-:Y:S01]  /*82c0*/  FMUL.FTZ R108, R108, R170.reuse ;  /* 0x000000aa6c6c7220 */ /* 0x080fe20000410000 */
[----:B------:R-:W2:Y:S01]  /*82d0*/  MUFU.EX2 R164, R164 ;  /* 0x000000a400a47308 */ /* 0x000ea20000000800 */
[----:B0-----:R-:W-:Y:S01]  /*82e0*/  FFMA.FTZ R172, R5, R7, R22 ;  /* 0x0000000705ac7223 */ /* 0x001fe20000010016 */
[----:B------:R0:W-:Y:S01]  /*82f0*/  @!P0 STS [R8+0x28820], R5 ;  /* 0x0288200508008388 */ /* 0x0001e20000000800 */
[-C--:B------:R-:W-:Y:S01]  /*8300*/  FMUL.FTZ R109, R109, R170.reuse ;  /* 0x000000aa6d6d7220 */ /* 0x080fe20000410000 */
[-C--:B------:R-:W-:Y:S01]  /*8310*/  FMUL.FTZ R112, R112, R170.reuse ;  /* 0x000000aa70707220 */ /* 0x080fe20000410000 */
[-C--:B------:R-:W-:Y:S01]  /*8320*/  FMUL.FTZ R113, R113, R170.reuse ;  /* 0x000000aa71717220 */ /* 0x080fe20000410000 */
[-C--:B------:R-:W-:Y:S01]  /*8330*/  FMUL.FTZ R116, R116, R170.reuse ;  /* 0x000000aa74747220 */ /* 0x080fe20000410000 */
[----:B------:R-:W-:Y:S01]  /*8340*/  FMUL.FTZ R117, R117, R170 ;  /* 0x000000aa75757220 */ /* 0x000fe20000410000 */
[----:B------:R-:W3:Y:S01]  /*8350*/  MUFU.EX2 R17, R17 ;  /* 0x0000001100117308 */ /* 0x000ee20000000800 */
[C---:B-1----:R-:W-:Y:S01]  /*8360*/  FADD.FTZ R172, R153.reuse, R172 ;  /* 0x000000ac99ac7221 */ /* 0x042fe20000010000 */
[----:B------:R-:W-:Y:S01]  /*8370*/  F2FP.BF16.F32.PACK_AB R153, R153, R22 ;  /* 0x000000169999723e */ /* 0x000fe200000010ff */
[-C--:B------:R-:W-:Y:S01]  /*8380*/  FMUL.FTZ R120, R120, R170.reuse ;  /* 0x000000aa78787220 */ /* 0x080fe20000410000 */
[-C--:B------:R-:W-:Y:S01]  /*8390*/  FMUL.FTZ R121, R121, R170.reuse ;  /* 0x000000aa79797220 */ /* 0x080fe20000410000 */
[-C--:B------:R-:W-:Y:S01]  /*83a0*/  FMUL.FTZ R124, R124, R170.reuse ;  /* 0x000000aa7c7c7220 */ /* 0x080fe20000410000 */
[-C--:B------:R-:W-:Y:S01]  /*83b0*/  FMUL.FTZ R125, R125, R170.reuse ;  /* 0x000000aa7d7d7220 */ /* 0x080fe20000410000 */
[-C--:B------:R-:W-:Y:S01]  /*83c0*/  FMUL.FTZ R128, R128, R170.reuse ;  /* 0x000000aa80807220 */ /* 0x080fe20000410000 */
[----:B------:R1:W4:Y:S01]  /*83d0*/  MUFU.EX2 R179, R154 ;  /* 0x0000009a00b37308 */ /* 0x0003220000000800 */
[C---:B--2---:R-:W-:Y:S01]  /*83e0*/  FADD.FTZ R16, R164.reuse, R161 ;  /* 0x000000a1a4107221 */ /* 0x044fe20000010000 */
[----:B------:R-:W-:Y:S01]  /*83f0*/  F2FP.BF16.F32.PACK_AB R164, R164, R163 ;  /* 0x000000a3a4a4723e */ /* 0x000fe200000010ff */
[-C--:B------:R-:W-:Y:S01]  /*8400*/  FMUL.FTZ R129, R129, R170.reuse ;  /* 0x000000aa81817220 */ /* 0x080fe20000410000 */
[-C--:B------:R-:W-:Y:S01]  /*8410*/  FMUL.FTZ R132, R132, R170.reuse ;  /* 0x000000aa84847220 */ /* 0x080fe20000410000 */
[-C--:B------:R-:W-:Y:S01]  /*8420*/  FMUL.FTZ R133, R133, R170.reuse ;  /* 0x000000aa85857220 */ /* 0x080fe20000410000 */
[-C--:B------:R-:W-:Y:S01]  /*8430*/  FMUL.FTZ R136, R136, R170.reuse ;  /* 0x000000aa88887220 */ /* 0x080fe20000410000 */
[----:B------:R-:W-:Y:S01]  /*8440*/  FMUL.FTZ R137, R137, R170 ;  /* 0x000000aa89897220 */ /* 0x000fe20000410000 */
[----:B------:R-:W2:Y:S01]  /*8450*/  MUFU.EX2 R18, R18 ;  /* 0x0000001200127308 */ /* 0x000ea20000000800 */
[----:B---3--:R-:W-:Y:S01]  /*8460*/  FADD.FTZ R7, R17, R172 ;  /* 0x000000ac11077221 */ /* 0x008fe20000010000 */
[----:B-1----:R-:W-:Y:S01]  /*8470*/  F2FP.BF16.F32.PACK_AB R154, R175, R160 ;  /* 0x000000a0af9a723e */ /* 0x002fe200000010ff */
[----:B------:R-:W-:Y:S01]  /*8480*/  FMUL.FTZ R140, R140, R170 ;  /* 0x000000aa8c8c7220 */ /* 0x000fe20000410000 */
[----:B------:R-:W-:Y:S01]  /*8490*/  F2FP.BF16.F32.PACK_AB R160, R169, R176 ;  /* 0x000000b0a9a0723e */ /* 0x000fe200000010ff */
[-C--:B------:R-:W-:Y:S01]  /*84a0*/  FMUL.FTZ R141, R141, R170.reuse ;  /* 0x000000aa8d8d7220 */ /* 0x080fe20000410000 */
[-C--:B------:R-:W-:Y:S01]  /*84b0*/  FMUL.FTZ R144, R144, R170.reuse ;  /* 0x000000aa90907220 */ /* 0x080fe20000410000 */
[-C--:B------:R-:W-:Y:S01]  /*84c0*/  FMUL.FTZ R145, R145, R170.reuse ;  /* 0x000000aa91917220 */ /* 0x080fe20000410000 */
[----:B------:R1:W0:Y:S01]  /*84d0*/  MUFU.EX2 R180, R181 ;  /* 0x000000b500b47308 */ /* 0x0002220000000800 */
[----:B----4-:R-:W-:Y:S01]  /*84e0*/  FADD.FTZ R161, R179, R16 ;  /* 0x00000010b3a17221 */ /* 0x010fe20000010000 */
[-C--:B------:R-:W-:Y:S01]  /*84f0*/  FMUL.FTZ R148, R148, R170.reuse ;  /* 0x000000aa94947220 */ /* 0x080fe20000410000 */
[----:B------:R-:W-:Y:S01]  /*8500*/  FMUL.FTZ R149, R149, R170 ;  /* 0x000000aa95957220 */ /* 0x000fe20000410000 */
[-C--:B------:R-:W-:Y:S01]  /*8510*/  FMUL.FTZ R26, R26, R5.reuse ;  /* 0x000000051a1a7220 */ /* 0x080fe20000410000 */
[-C--:B------:R-:W-:Y:S01]  /*8520*/  FMUL.FTZ R27, R27, R5.reuse ;  /* 0x000000051b1b7220 */ /* 0x080fe20000410000 */
[-C--:B------:R-:W-:Y:S01]  /*8530*/  FMUL.FTZ R30, R30, R5.reuse ;  /* 0x000000051e1e7220 */ /* 0x080fe20000410000 */
[----:B------:R-:W-:Y:S01]  /*8540*/  FMUL.FTZ R31, R31, R5 ;  /* 0x000000051f1f7220 */ /* 0x000fe20000410000 */
[----:B------:R-:W3:Y:S01]  /*8550*/  MUFU.EX2 R19, R19 ;  /* 0x0000001300137308 */ /* 0x000ee20000000800 */
[----:B--2---:R-:W-:Y:S01]  /*8560*/  FADD.FTZ R174, R18, R7 ;  /* 0x0000000712ae7221 */ /* 0x004fe20000010000 */
[--C-:B-1----:R-:W-:Y:S01]  /*8570*/  FFMA.FTZ R181, R158, UR10, -R182.reuse ;  /* 0x0000000a9eb57c23 */ /* 0x102fe200080108b6 */
[----:B------:R-:W-:Y:S01]  /*8580*/  FFMA.FTZ R182, R162, UR10, -R182 ;  /* 0x0000000aa2b67c23 */ /* 0x000fe200080108b6 */
[----:B------:R-:W-:Y:S01]  /*8590*/  F2FP.BF16.F32.PACK_AB R162, R178, R165 ;  /* 0x000000a5b2a2723e */ /* 0x000fe200000010ff */
[-C--:B------:R-:W-:Y:S01]  /*85a0*/  FMUL.FTZ R34, R34, R5.reuse ;  /* 0x0000000522227220 */ /* 0x080fe20000410000 */
[----:B------:R-:W-:Y:S01]  /*85b0*/  F2FP.BF16.F32.PACK_AB R158, R171, R166 ;  /* 0x000000a6ab9e723e */ /* 0x000fe200000010ff */
[----:B------:R-:W-:Y:S01]  /*85c0*/  FMUL.FTZ R35, R35, R5 ;  /* 0x0000000523237220 */ /* 0x000fe20000410000 */
[----:B------:R-:W1:Y:S01]  /*85d0*/  MUFU.EX2 R20, R20 ;  /* 0x0000001400147308 */ /* 0x000e620000000800 */
[C---:B0-----:R-:W-:Y:S01]  /*85e0*/  FADD.FTZ R8, R180.reuse, R161 ;  /* 0x000000a1b4087221 */ /* 0x041fe20000010000 */
[----:B------:R-:W-:Y:S01]  /*85f0*/  F2FP.BF16.F32.PACK_AB R166, R180, R179 ;  /* 0x000000b3b4a6723e */ /* 0x000fe200000010ff */
[-C--:B------:R-:W-:Y:S01]  /*8600*/  FMUL.FTZ R38, R38, R5.reuse ;  /* 0x0000000526267220 */ /* 0x080fe20000410000 */
[-C--:B------:R-:W-:Y:S01]  /*8610*/  FMUL.FTZ R39, R39, R5.reuse ;  /* 0x0000000527277220 */ /* 0x080fe20000410000 */
[-C--:B------:R-:W-:Y:S01]  /*8620*/  FMUL.FTZ R42, R42, R5.reuse ;  /* 0x000000052a2a7220 */ /* 0x080fe20000410000 */
[-C--:B------:R-:W-:Y:S01]  /*8630*/  FMUL.FTZ R43, R43, R5.reuse ;  /* 0x000000052b2b7220 */ /* 0x080fe20000410000 */
[-C--:B------:R-:W-:Y:S01]  /*8640*/  FMUL.FTZ R46, R46, R5.reuse ;  /* 0x000000052e2e7220 */ /* 0x080fe20000410000 */
[----:B------:R-:W0:Y:S01]  /*8650*/  MUFU.EX2 R23, R23 ;  /* 0x0000001700177308 */ /* 0x000e220000000800 */
[----:B---3--:R-:W-:Y:S01]  /*8660*/  FADD.FTZ R7, R19, R174 ;  /* 0x000000ae13077221 */ /* 0x008fe20000010000 */
        /* <DEDUP_REMOVED lines=14> */
[----:B------:R1:W3:Y:S01]  /*8750*/  MUFU.EX2 R161, R155 ;  /* 0x0000009b00a17308 */ /* 0x0002e20000000800 */
[----:B0-----:R-:W-:Y:S01]  /*8760*/  FADD.FTZ R7, R23, R174 ;  /* 0x000000ae17077221 */ /* 0x001fe20000010000 */
[-C--:B------:R-:W-:Y:S01]  /*8770*/  FMUL.FTZ R71, R71, R5.reuse ;  /* 0x0000000547477220 */ /* 0x080fe20000410000 */
[-C--:B------:R-:W-:Y:S01]  /*8780*/  FMUL.FTZ R74, R74, R5.reuse ;  /* 0x000000054a4a7220 */ /* 0x080fe20000410000 */
[-C--:B------:R-:W-:Y:S01]  /*8790*/  FMUL.FTZ R75, R75, R5.reuse ;  /* 0x000000054b4b7220 */ /* 0x080fe20000410000 */
[-C--:B------:R-:W-:Y:S01]  /*87a0*/  FMUL.FTZ R78, R78, R5.reuse ;  /* 0x000000054e4e7220 */ /* 0x080fe20000410000 */
[-C--:B------:R-:W-:Y:S01]  /*87b0*/  FMUL.FTZ R79, R79, R5.reuse ;  /* 0x000000054f4f7220 */ /* 0x080fe20000410000 */
[----:B------:R-:W-:Y:S01]  /*87c0*/  FMUL.FTZ R82, R82, R5 ;  /* 0x0000000552527220 */ /* 0x000fe20000410000 */
[----:B------:R-:W0:Y:S01]  /*87d0*/  MUFU.EX2 R16, R15 ;  /* 0x0000000f00107308 */ /* 0x000e220000000800 */
[----:B--2---:R-:W-:Y:S01]  /*87e0*/  FADD.FTZ R176, R6, R7 ;  /* 0x0000000706b07221 */ /* 0x004fe20000010000 */
[----:B-1----:R-:W-:Y:S01]  /*87f0*/  F2FP.BF16.F32.PACK_AB R155, R18, R17 ;  /* 0x00000011129b723e */ /* 0x002fe200000010ff */
[----:B------:R-:W-:Y:S01]  /*8800*/  BAR.SYNC.DEFER_BLOCKING 0xf, 0x100 ;  /* 0x03c4000000007b1d */ /* 0x000fe20000010000 */
[-C--:B------:R-:W-:Y:S01]  /*8810*/  FMUL.FTZ R83, R83, R5.reuse ;  /* 0x0000000553537220 */ /* 0x080fe20000410000 */
[-C--:B------:R-:W-:Y:S01]  /*8820*/  FMUL.FTZ R86, R86, R5.reuse ;  /* 0x0000000556567220 */ /* 0x080fe20000410000 */
[-C--:B------:R-:W-:Y:S01]  /*8830*/  FMUL.FTZ R87, R87, R5.reuse ;  /* 0x0000000557577220 */ /* 0x080fe20000410000 */
[-C--:B------:R-:W-:Y:S01]  /*8840*/  FMUL.FTZ R90, R90, R5.reuse ;  /* 0x000000055a5a7220 */ /* 0x080fe20000410000 */
[-C--:B------:R-:W-:Y:S01]  /*8850*/  FMUL.FTZ R91, R91, R5.reuse ;  /* 0x000000055b5b7220 */ /* 0x080fe20000410000 */
[----:B------:R1:W2:Y:S01]  /*8860*/  MUFU.EX2 R163, R157 ;  /* 0x0000009d00a37308 */ /* 0x0002a20000000800 */
        /* <DEDUP_REMOVED lines=8> */
[----:B0-----:R-:W-:Y:S01]  /*88f0*/  FADD.FTZ R176, R16, R7 ;  /* 0x0000000710b07221 */ /* 0x001fe20000010000 */
[----:B-1----:R-:W-:Y:S01]  /*8900*/  F2FP.BF16.F32.PACK_AB R157, R20, R19 ;  /* 0x00000013149d723e */ /* 0x002fe200000010ff */
[----:B------:R-:W-:Y:S01]  /*8910*/  FMUL.FTZ R106, R106, R5 ;  /* 0x000000056a6a7220 */ /* 0x000fe20000410000 */
[----:B------:R-:W-:Y:S01]  /*8920*/  F2FP.BF16.F32.PACK_AB R161, R16, R161 ;  /* 0x000000a110a1723e */ /* 0x000fe200000010ff */
[-C--:B------:R-:W-:Y:S01]  /*8930*/  FMUL.FTZ R107, R107, R5.reuse ;  /* 0x000000056b6b7220 */ /* 0x080fe20000410000 */
[-C--:B------:R-:W-:Y:S01]  /*8940*/  FMUL.FTZ R110, R110, R5.reuse ;  /* 0x000000056e6e7220 */ /* 0x080fe20000410000 */
[-C--:B------:R-:W-:Y:S01]  /*8950*/  FMUL.FTZ R111, R111, R5.reuse ;  /* 0x000000056f6f7220 */ /* 0x080fe20000410000 */
[----:B------:R0:W1:Y:S01]  /*8960*/  MUFU.EX2 R165, R159 ;  /* 0x0000009f00a57308 */ /* 0x0000620000000800 */
[----:B--2---:R-:W-:Y:S01]  /*8970*/  FADD.FTZ R7, R163, R176 ;  /* 0x000000b0a3077221 */ /* 0x004fe20000010000 */
[----:B------:R2:W-:Y:S01]  /*8980*/  STSM.16.M88.4 [R12+0x26800], R152 ;  /* 0x026800980c007844 */ /* 0x0005e20000000200 */
[-C--:B------:R-:W-:Y:S01]  /*8990*/  FMUL.FTZ R114, R114, R5.reuse ;  /* 0x0000000572727220 */ /* 0x080fe20000410000 */
[-C--:B------:R-:W-:Y:S01]  /*89a0*/  FMUL.FTZ R115, R115, R5.reuse ;  /* 0x0000000573737220 */ /* 0x080fe20000410000 */
[-C--:B------:R-:W-:Y:S01]  /*89b0*/  FMUL.FTZ R118, R118, R5.reuse ;  /* 0x0000000576767220 */ /* 0x080fe20000410000 */
[-C--:B------:R-:W-:Y:S01]  /*89c0*/  FMUL.FTZ R119, R119, R5.reuse ;  /* 0x0000000577777220 */ /* 0x080fe20000410000 */
[----:B------:R-:W-:Y:S01]  /*89d0*/  FMUL.FTZ R122, R122, R5 ;  /* 0x000000057a7a7220 */ /* 0x000fe20000410000 */
[----:B------:R-:W4:Y:S01]  /*89e0*/  MUFU.EX2 R174, R173 ;  /* 0x000000ad00ae7308 */ /* 0x000f220000000800 */
[----:B---3--:R-:W-:Y:S01]  /*89f0*/  FADD.FTZ R176, R172, R7 ;  /* 0x00000007acb07221 */ /* 0x008fe20000010000 */
[----:B0-----:R-:W-:Y:S01]  /*8a00*/  F2FP.BF16.F32.PACK_AB R159, R6, R23 ;  /* 0x00000017069f723e */ /* 0x001fe200000010ff */
[----:B------:R-:W-:Y:S01]  /*8a10*/  FMUL.FTZ R123, R123, R5 ;  /* 0x000000057b7b7220 */ /* 0x000fe20000410000 */
[----:B------:R-:W-:Y:S01]  /*8a20*/  F2FP.BF16.F32.PACK_AB R163, R172, R163 ;  /* 0x000000a3aca3723e */ /* 0x000fe200000010ff */
[-C--:B------:R-:W-:Y:S01]  /*8a30*/  FMUL.FTZ R126, R126, R5.reuse ;  /* 0x000000057e7e7220 */ /* 0x080fe20000410000 */
[-C--:B------:R-:W-:Y:S01]  /*8a40*/  FMUL.FTZ R127, R127, R5.reuse ;  /* 0x000000057f7f7220 */ /* 0x080fe20000410000 */
[----:B------:R2:W-:Y:S01]  /*8a50*/  STSM.16.M88.4 [R10], R156 ;  /* 0x0000009c0a007844 */ /* 0x0005e20000000200 */
[----:B------:R-:W0:Y:S01]  /*8a60*/  MUFU.EX2 R167, R183 ;  /* 0x000000b700a77308 */ /* 0x000e220000000800 */
[----:B-1----:R-:W-:Y:S01]  /*8a70*/  FADD.FTZ R7, R165, R176 ;  /* 0x000000b0a5077221 */ /* 0x002fe20000010000 */
[-C--:B------:R-:W-:Y:S01]  /*8a80*/  FMUL.FTZ R130, R130, R5.reuse ;  /* 0x0000000582827220 */ /* 0x080fe20000410000 */
[----:B------:R2:W-:Y:S01]  /*8a90*/  STSM.16.M88.4 [R11], R160 ;  /* 0x000000a00b007844 */ /* 0x0005e20000000200 */
[-C--:B------:R-:W-:Y:S01]  /*8aa0*/  FMUL.FTZ R131, R131, R5.reuse ;  /* 0x0000000583837220 */ /* 0x080fe20000410000 */
[-C--:B------:R-:W-:Y:S01]  /*8ab0*/  FMUL.FTZ R134, R134, R5.reuse ;  /* 0x0000000586867220 */ /* 0x080fe20000410000 */
[-C--:B------:R-:W-:Y:S01]  /*8ac0*/  FMUL.FTZ R135, R135, R5.reuse ;  /* 0x0000000587877220 */ /* 0x080fe20000410000 */
[----:B------:R-:W-:Y:S01]  /*8ad0*/  FMUL.FTZ R138, R138, R5 ;  /* 0x000000058a8a7220 */ /* 0x000fe20000410000 */
[----:B------:R-:W1:Y:S01]  /*8ae0*/  MUFU.EX2 R182, R182 ;  /* 0x000000b600b67308 */ /* 0x000e620000000800 */
[C---:B----4-:R-:W-:Y:S01]  /*8af0*/  FADD.FTZ R22, R174.reuse, R7 ;  /* 0x00000007ae167221 */ /* 0x050fe20000010000 */
[----:B------:R-:W-:Y:S01]  /*8b00*/  F2FP.BF16.F32.PACK_AB R165, R174, R165 ;  /* 0x000000a5aea5723e */ /* 0x000fe200000010ff */
[-C--:B------:R-:W-:Y:S01]  /*8b10*/  FMUL.FTZ R139, R139, R5.reuse ;  /* 0x000000058b8b7220 */ /* 0x080fe20000410000 */
[-C--:B------:R-:W-:Y:S01]  /*8b20*/  FMUL.FTZ R142, R142, R5.reuse ;  /* 0x000000058e8e7220 */ /* 0x080fe20000410000 */
[-C--:B------:R-:W-:Y:S01]  /*8b30*/  FMUL.FTZ R143, R143, R5.reuse ;  /* 0x000000058f8f7220 */ /* 0x080fe20000410000 */
[-C--:B------:R-:W-:Y:S01]  /*8b40*/  FMUL.FTZ R146, R146, R5.reuse ;  /* 0x0000000592927220 */ /* 0x080fe20000410000 */
[-C--:B------:R-:W-:Y:S01]  /*8b50*/  FMUL.FTZ R147, R147, R5.reuse ;  /* 0x0000000593937220 */ /* 0x080fe20000410000 */
[-C--:B------:R-:W-:Y:S01]  /*8b60*/  FMUL.FTZ R150, R150, R5.reuse ;  /* 0x0000000596967220 */ /* 0x080fe20000410000 */
[----:B0-----:R-:W-:Y:S01]  /*8b70*/  FADD.FTZ R7, R167, R22 ;  /* 0x00000016a7077221 */ /* 0x001fe20000010000 */
[----:B------:R-:W-:Y:S01]  /*8b80*/  FMUL.FTZ R151, R151, R5 ;  /* 0x0000000597977220 */ /* 0x000fe20000410000 */
[----:B-1----:R-:W-:-:S02]  /*8b90*/  F2FP.BF16.F32.PACK_AB R167, R182, R167 ;  /* 0x000000a7b6a7723e */ /* 0x002fc400000010ff */
[----:B------:R-:W-:-:S03]  /*8ba0*/  FADD.FTZ R7, R182, R7 ;  /* 0x00000007b6077221 */ /* 0x000fc60000010000 */
[----:B------:R2:W-:Y:S01]  /*8bb0*/  STSM.16.M88.4 [R9], R164 ;  /* 0x000000a409007844 */ /* 0x0005e20000000200 */
[----:B------:R-:W-:Y:S05]  /*8bc0*/  @!P5 BRA `(.L_x_4798) ;  /* 0x000000000004d947 */ /* 0x000fea0003800000 */
[----:B------:R-:W-:Y:S01]  /*8bd0*/  BPT.TRAP 0x1 ;  /* 0x000000040000795c */ /* 0x000fe20000300000 */
.L_x_4798:
[----:B------:R0:W1:Y:S01]  /*8be0*/  SYNCS.PHASECHK.TRANS64.TRYWAIT P0, [UR32+0x28c50], R13 ;  /* 0x028c500dff0075a7 */ /* 0x0000620008000160 */
[----:B------:R-:W-:Y:S05]  /*8bf0*/  @!P5 BRA `(.L_x_4799) ;  /* 0x000000000004d947 */ /* 0x000fea0003800000 */
[----:B------:R-:W-:Y:S01]  /*8c00*/  BPT.TRAP 0x1 ;  /* 0x000000040000795c */ /* 0x000fe20000300000 */
.L_x_4799:
[----:B-1----:R-:W-:Y:S05]  /*8c10*/  @P0 BRA `(.L_x_4800) ;  /* 0x0000000000080947 */ /* 0x002fea0003800000 */
[----:B------:R-:W1:Y:S02]  /*8c20*/  SYNCS.PHASECHK.TRANS64.TRYWAIT P0, [UR32+0x28c50], R13 ;  /* 0x028c500dff0075a7 */ /* 0x000e640008000160 */
[----:B-1----:R-:W-:Y:S05]  /*8c30*/  @!P0 BRA `(.L_x_4801) ;  /* 0x000000c800408947 */ /* 0x002fea0003800000 */
.L_x_4800:
[----:B------:R-:W-:Y:S01]  /*8c40*/  ULEA UR19, UR4, UR36, 0xc ;  /* 0x0000002404137291 */ /* 0x000fe2000f8e603f */
[----:B------:R-:W-:Y:S01]  /*8c50*/  WARPGROUP.ARRIVE ;  /* 0x00000000000079c5 */ /* 0x000fe20000000000 */
[----:B------:R-:W-:Y:S01]  /*8c60*/  UMOV UR15, 0x40000040 ;  /* 0x40000040000f7882 */ /* 0x000fe20000000000 */
[----:B------:R-:W-:Y:S01]  /*8c70*/  UISETP.GT.AND UP2, UPT, UR42, UR25, UPT ;  /* 0x000000192a00728c */ /* 0x000fe2000bf44270 */
[----:B-1----:R-:W-:Y:S01]  /*8c80*/  @!P6 VIADD R14, R14, 0x28c60 ;  /* 0x00028c600e0ee836 */ /* 0x002fe20000000000 */
[----:B------:R-:W-:Y:S01]  /*8c90*/  UIADD3 UR42, UR42, -0x1, URZ ;  /* 0xffffffff2a2a7890 */ /* 0x000fe2000fffe03f */
[----:B------:R-:W-:Y:S01]  /*8ca0*/  IMAD.MOV.U32 R6, RZ, RZ, R168 ;  /* 0x000000ffff067224 */ /* 0x000fe200078e00a8 */
[----:B------:R-:W-:Y:S01]  /*8cb0*/  UMOV UR14, UR19 ;  /* 0x00000013000e7c82 */ /* 0x000fe20008000000 */
[----:B------:R-:W-:Y:S01]  /*8cc0*/  UMOV UR24, UR4 ;  /* 0x0000000400187c82 */ /* 0x000fe20008000000 */
[----:B------:R-:W-:Y:S01]  /*8cd0*/  HGMMA.64x256x16.F32.BF16 R24, R152, gdesc[UR12].tnspB, R24, gsb0 ;  /* 0x43e0000c98187df0 */ /* 0x000fe20008001818 */
[----:B------:R-:W-:Y:S01]  /*8ce0*/  UIADD3 UR14, UR19, 0x80, URZ ;  /* 0x00000080130e7890 */ /* 0x000fe2000fffe03f */
[----:B------:R-:W-:Y:S01]  /*8cf0*/  PLOP3.LUT P0, PT, PT, PT, UP2, 0x80, 0x0 ;  /* 0x000000000000781c */ /* 0x000fe20003f0f028 */
[----:B------:R-:W-:Y:S01]  /*8d00*/  UMOV UR15, 0x40000040 ;  /* 0x40000040000f7882 */ /* 0x000fe20000000000 */
[----:B------:R-:W-:Y:S01]  /*8d10*/  @!P6 PRMT R14, RZ, 0x654, R14 ;  /* 0x00000654ff0ee816 */ /* 0x000fe2000000000e */
[----:B------:R-:W-:Y:S01]  /*8d20*/  IMAD.MOV.U32 R5, RZ, RZ, R21 ;  /* 0x000000ffff057224 */ /* 0x000fe200078e0015 */
        /* <DEDUP_REMOVED lines=27> */
[----:B------:R-:W-:Y:S01]  /*8ee0*/  MOV R6, R168 ;  /* 0x000000a800067202 */ /* 0x000fe20000000f00 */
[----:B------:R-:W-:-:S07]  /*8ef0*/  IMAD.MOV.U32 R5, RZ, RZ, R21 ;  /* 0x000000ffff057224 */ /* 0x000fce00078e0015 */
.L_x_4785:
[----:B------:R-:W4:Y:S01]  /*8f00*/  S2UR UR19, SR_CTAID.X ;  /* 0x00000000001379c3 */ /* 0x000f220000002500 */
[----:B------:R-:W-:Y:S01]  /*8f10*/  ULDC UR14, c[0x0][0x448] ;  /* 0x00011200000e7ab9 */ /* 0x000fe20000000800 */
[----:B------:R-:W-:Y:S01]  /*8f20*/  ULDC UR22, c[0x0][0x9e4] ;  /* 0x0002790000167ab9 */ /* 0x000fe20000000800 */
[----:B------:R-:W-:Y:S02]  /*8f30*/  UISETP.NE.AND UP0, UPT, UR14, 0x1, UPT ;  /* 0x000000010e00788c */ /* 0x000fe4000bf05270 */
[----:B------:R-:W-:Y:S02]  /*8f40*/  UISETP.GE.AND UP1, UPT, UR22, 0x1, UPT ;  /* 0x000000011600788c */ /* 0x000fe4000bf26270 */
[----:B------:R-:W-:-:S04]  /*8f50*/  UIADD3 UR18, -UR18, 0x1, URZ ;  /* 0x0000000112127890 */ /* 0x000fc8000fffe13f */
[----:B------:R-:W-:Y:S01]  /*8f60*/  PLOP3.LUT P4, PT, PT, PT, UP1, 0x80, 0x0 ;  /* 0x000000000000781c */ /* 0x000fe20003f8f018 */
[----:B------:R-:W-:Y:S02]  /*8f70*/  UIMAD UR18, UR39, UR11, UR18 ;  /* 0x0000000b271272a4 */ /* 0x000fe4000f8e0212 */
[----:B------:R-:W-:Y:S01]  /*8f80*/  @UP0 ULDC UR14, c[0x0][0x44c] ;  /* 0x00011300000e0ab9 */ /* 0x000fe20000000800 */
[----:B------:R-:W-:Y:S01]  /*8f90*/  @UP0 ULDC UR11, c[0x0][0x450] ;  /* 0x00011400000b0ab9 */ /* 0x000fe20000000800 */
[----:B----4-:R-:W-:-:S04]  /*8fa0*/  ULEA UR19, UR19, 0x3f, 0x6 ;  /* 0x0000003f13137891 */ /* 0x010fc8000f8e303f */
[----:B------:R-:W-:-:S04]  /*8fb0*/  UIMAD.WIDE.U32 UR14, UR19, UR14, URZ ;  /* 0x0000000e130e72a5 */ /* 0x000fc8000f8e003f */
[----:B------:R-:W-:-:S03]  /*8fc0*/  @UP0 USHF.R.U32.HI UR19, URZ, UR11, UR15 ;  /* 0x0000000b3f130299 */ /* 0x000fc6000801160f */
[----:B------:R-:W-:Y:S01]  /*8fd0*/  ULDC UR11, c[0x0][0x9dc] ;  /* 0x00027700000b7ab9 */ /* 0x000fe20000000800 */
[----:B------:R-:W-:-:S04]  /*8fe0*/  UIADD3 UR19, UR18, UR19, URZ ;  /* 0x0000001312137290 */ /* 0x000fc8000fffe03f */
        /* <DEDUP_REMOVED lines=12> */
.L_x_4804:
[----:B------:R-:W-:-:S11]  /*90b0*/  UISETP.NE.AND UP1, UPT, UR22, 0x1, UPT ;  /* 0x000000011600788c */ /* 0x000fd6000bf25270 */
[----:B------:R-:W-:Y:S02]  /*90c0*/  @UP1 ULDC.64 UR24, c[0x0][0x9e8] ;  /* 0x00027a0000181ab9 */ /* 0x000fe40000000a00 */
[----:B------:R-:W-:-:S04]  /*90d0*/  UIMAD.WIDE.U32 UR14, UR19, UR24, URZ ;  /* 0x00000018130e72a5 */ /* 0x000fc8000f8e003f */
[----:B------:R-:W-:-:S12]  /*90e0*/  @UP1 USHF.R.U32.HI UR19, URZ, UR25, UR15 ;  /* 0x000000193f131299 */ /* 0x000fd8000801160f */
.L_x_4805:
[----:B------:R-:W-:-:S04]  /*90f0*/  UIMAD UR19, UR19, UR22, URZ ;  /* 0x00000016131372a4 */ /* 0x000fc8000f8e023f */
[----:B------:R-:W-:-:S04]  /*9100*/  UISETP.LT.AND UP1, UPT, UR11, UR19, UPT ;  /* 0x000000130b00728c */ /* 0x000fc8000bf21270 */
[----:B------:R-:W-:-:S12]  /*9110*/  USEL UR11, UR11, UR19, !UP1 ;  /* 0x000000130b0b7287 */ /* 0x000fd8000c800000 */
.L_x_4803:
[----:B------:R-:W-:-:S04]  /*9120*/  UIADD3 UR11, UR11, 0x3f, URZ ;  /* 0x0000003f0b0b7890 */ /* 0x000fc8000fffe03f */
[----:B------:R-:W-:-:S04]  /*9130*/  USHF.R.S32.HI UR14, URZ, 0x1f, UR11 ;  /* 0x0000001f3f0e7899 */ /* 0x000fc8000801140b */
[----:B------:R-:W-:-:S04]  /*9140*/  ULEA.HI UR14, UR14, UR11, URZ, 0x6 ;  /* 0x0000000b0e0e7291 */ /* 0x000fc8000f8f303f */
[----:B------:R-:W-:-:S04]  /*9150*/  USHF.R.S32.HI UR14, URZ, 0x6, UR14 ;  /* 0x000000063f0e7899 */ /* 0x000fc8000801140e */
[----:B------:R-:W-:-:S04]  /*9160*/  UISETP.LT.AND UP1, UPT, UR38, UR14, UPT ;  /* 0x0000000e2600728c */ /* 0x000fc8000bf21270 */
[----:B------:R-:W-:-:S04]  /*9170*/  USEL UR24, UR38, UR14, !UP1 ;  /* 0x0000000e26187287 */ /* 0x000fc8000c800000 */
[----:B------:R-:W-:-:S06]  /*9180*/  UISETP.GE.AND UP1, UPT, UR42, UR24, UPT ;  /* 0x000000182a00728c */ /* 0x000fcc000bf26270 */
[----:B------:R-:W-:-:S13]  /*9190*/  PLOP3.LUT P0, PT, PT, PT, UP1, 0x80, 0x0 ;  /* 0x000000000000781c */ /* 0x000fda0003f0f018 */
[----:B------:R-:W-:Y:S05]  /*91a0*/  @!P0 BRA `(.L_x_4806) ;  /* 0x0000001c00348947 */ /* 0x000fea0003800000 */
[----:B------:R-:W-:Y:S01]  /*91b0*/  IMAD.MOV.U32 R15, RZ, RZ, R6 ;  /* 0x000000ffff0f7224 */ /* 0x000fe200078e0006 */
[----:B------:R-:W-:Y:S01]  /*91c0*/  UMOV UR27, UR4 ;  /* 0x00000004001b7c82 */ /* 0x000fe20008000000 */
[----:B------:R-:W-:Y:S01]  /*91d0*/  IMAD.MOV.U32 R20, RZ, RZ, R5 ;  /* 0x000000ffff147224 */ /* 0x000fe200078e0005 */
[----:B------:R-:W-:Y:S01]  /*91e0*/  ULDC UR28, c[0x0][0x9d8] ;  /* 0x00027600001c7ab9 */ /* 0x000fe20000000800 */
[----:B------:R-:W-:-:S05]  /*91f0*/  ULDC UR26, c[0x0][0x988] ;  /* 0x00026200001a7ab9 */ /* 0x000fca0000000800 */
.L_x_4815:
[----:B------:R-:W-:Y:S01]  /*9200*/  UIADD3 UR4, UR27, 0x1, URZ ;  /* 0x000000011b047890 */ /* 0x000fe2000fffe03f */
[----:B------:R-:W-:Y:S01]  /*9210*/  MOV R5, UR42 ;  /* 0x0000002a00057c02 */ /* 0x000fe20008000f00 */
[----:B------:R-:W-:Y:S02]  /*9220*/  UIADD3 UR25, UR42, -0x1, URZ ;  /* 0xffffffff2a197890 */ /* 0x000fe4000fffe03f */
[----:B------:R-:W-:Y:S01]  /*9230*/  UISETP.NE.AND UP1, UPT, UR4, 0x2, UPT ;  /* 0x000000020400788c */ /* 0x000fe2000bf25270 */
[----:B------:R-:W-:-:S03]  /*9240*/  ISETP.GT.AND P0, PT, R5, UR24, PT ;  /* 0x0000001805007c0c */ /* 0x000fc6000bf04270 */
[----:B------:R-:W-:Y:S02]  /*9250*/  USEL UR10, URZ, 0x1, UP1 ;  /* 0x000000013f0a7887 */ /* 0x000fe40008800000 */
[----:B------:R-:W-:Y:S02]  /*9260*/  USEL UR4, UR4, URZ, UP1 ;  /* 0x0000003f04047287 */ /* 0x000fe40008800000 */
[----:B------:R-:W-:Y:S01]  /*9270*/  ULOP3.LUT UR5, UR5, UR10, URZ, 0x3c, !UPT ;  /* 0x0000000a05057292 */ /* 0x000fe2000f8e3c3f */
[----:B------:R-:W-:Y:S01]  /*9280*/  UMOV UR42, UR25 ;  /* 0x00000019002a7c82 */ /* 0x000fe20008000000 */
[----:B-1--4-:R-:W-:Y:S10]  /*9290*/  @!P5 BRA `(.L_x_4807) ;  /* 0x000000000004d947 */ /* 0x012ff40003800000 */
[----:B------:R-:W-:Y:S01]  /*92a0*/  BPT.TRAP 0x1 ;  /* 0x000000040000795c */ /* 0x000fe20000300000 */
.L_x_4807:
[----:B------:R-:W-:Y:S01]  /*92b0*/  ULEA UR29, UR4, UR37, 0x3 ;  /* 0x00000025041d7291 */ /* 0x000fe2000f8e183f */
[----:B01----:R-:W-:-:S05]  /*92c0*/  IMAD.U32 R13, RZ, RZ, UR5 ;  /* 0x00000005ff0d7e24 */ /* 0x003fca000f8e00ff */
[----:B------:R-:W-:-:S04]  /*92d0*/  SHF.L.U32 R13, R13, 0x1f, RZ ;  /* 0x0000001f0d0d7819 */ /* 0x000fc800000006ff */
[----:B------:R0:W1:Y:S01]  /*92e0*/  SYNCS.PHASECHK.TRANS64.TRYWAIT P1, [UR29+0x28c30], R13 ;  /* 0x028c300dff0075a7 */ /* 0x000062000802015d */
[----:B------:R-:W-:Y:S05]  /*92f0*/  @!P5 BRA `(.L_x_4808) ;  /* 0x000000000004d947 */ /* 0x000fea0003800000 */
[----:B------:R-:W-:Y:S01]  /*9300*/  BPT.TRAP 0x1 ;  /* 0x000000040000795c */ /* 0x000fe20000300000 */
.L_x_4808:
[----:B-1----:R-:W-:Y:S05]  /*9310*/  @P1 BRA `(.L_x_4809) ;  /* 0x0000000000081947 */ /* 0x002fea0003800000 */
[----:B------:R-:W1:Y:S02]  /*9320*/  SYNCS.PHASECHK.TRANS64.TRYWAIT P1, [UR29+0x28c30], R13 ;  /* 0x028c300dff0075a7 */ /* 0x000e64000802015d */
[----:B-1----:R-:W-:Y:S05]  /*9330*/  @!P1 BRA `(.L_x_4810) ;  /* 0x000000c000949947 */ /* 0x002fea0003800000 */
.L_x_4809:
[----:B------:R-:W-:Y:S01]  /*9340*/  ULEA UR22, UR4, UR6, 0x9 ;  /* 0x0000000604167291 */ /* 0x000fe2000f8e483f */
[----:B--2---:R-:W-:Y:S01]  /*9350*/  WARPGROUP.ARRIVE ;  /* 0x00000000000079c5 */ /* 0x004fe20000000000 */
[----:B------:R-:W-:Y:S01]  /*9360*/  UMOV UR23, 0x40000040 ;  /* 0x4000004000177882 */ /* 0x000fe20000000000 */
[----:B------:R-:W-:Y:S01]  /*9370*/  UMOV UR11, 0x40000040 ;  /* 0x40000040000b7882 */ /* 0x000fe20000000000 */
[----:B------:R-:W-:Y:S01]  /*9380*/  UIADD3 UR10, UR22, 0x2, URZ ;  /* 0x00000002160a7890 */ /* 0x000fe2000fffe03f */
[----:B------:R-:W-:Y:S01]  /*9390*/  IMAD.U32 R192, RZ, RZ, UR29 ;  /* 0x0000001dffc07e24 */ /* 0x000fe2000f8e00ff */
[----:B------:R-:W-:Y:S01]  /*93a0*/  UIADD3 UR14, UR22, 0x4, URZ ;  /* 0x00000004160e7890 */ /* 0x000fe2000fffe03f */
[----:B------:R-:W-:Y:S01]  /*93b0*/  ISETP.NE.AND P1, PT, R3, RZ, PT ;  /* 0x000000ff0300720c */ /* 0x000fe20003f25270 */
[----:B------:R-:W-:Y:S01]  /*93c0*/  UMOV UR15, 0x40000040 ;  /* 0x40000040000f7882 */ /* 0x000fe20000000000 */
[----:B------:R-:W-:Y:S01]  /*93d0*/  HGMMA.64x64x16.F32.BF16 R152, gdesc[UR20], RZ, !UPT, gsb0 ;  /* 0x00e00000149879f0 */ /* 0x000fe2000c0018ff */
[----:B------:R-:W-:Y:S01]  /*93e0*/  UIADD3 UR18, UR22, 0x6, URZ ;  /* 0x0000000616127890 */ /* 0x000fe2000fffe03f */
[----:B------:R-:W-:Y:S01]  /*93f0*/  UMOV UR19, 0x40000040 ;  /* 0x4000004000137882 */ /* 0x000fe20000000000 */
[----:B------:R-:W-:-:S02]  /*9400*/  WARPGROUP.DEPBAR.LE gsb0, 0x0 ;  /* 0x00008000000079c5 */ /* 0x000fc40000010000 */
[----:B------:R-:W-:-:S06]  /*9410*/  WARPGROUP.ARRIVE ;  /* 0x00000000000079c5 */ /* 0x000fcc0000000000 */
[----:B------:R-:W-:Y:S01]  /*9420*/  HGMMA.64x64x16.F32.BF16 R152, gdesc[UR8], R152, gsb0 ;  /* 0x00e00000089879f0 */ /* 0x000fe20008001898 */
[----:B------:R-:W-:Y:S02]  /*9430*/  UMOV UR10, UR26 ;  /* 0x0000001a000a7c82 */ /* 0x000fe40008000000 */
        /* <DEDUP_REMOVED lines=8> */
[----:B-1----:R-:W-:Y:S01]  /*94c0*/  FMUL.FTZ R6, R153, UR28 ;  /* 0x0000001c99067c20 */ /* 0x002fe20008410000 */
[----:B------:R-:W-:Y:S01]  /*94d0*/  FMUL.FTZ R21, R156, UR28 ;  /* 0x0000001c9c157c20 */ /* 0x000fe20008410000 */
[----:B------:R-:W-:Y:S01]  /*94e0*/  FMUL.FTZ R22, R157, UR28 ;  /* 0x0000001c9d167c20 */ /* 0x000fe20008410000 */
[----:B------:R-:W-:Y:S01]  /*94f0*/  FMUL.FTZ R23, R160, UR28 ;  /* 0x0000001ca0177c20 */ /* 0x000fe20008410000 */
[----:B------:R-:W-:Y:S01]  /*9500*/  FMUL.FTZ R152, R161, UR28 ;  /* 0x0000001ca1987c20 */ /* 0x000fe20008410000 */
[----:B------:R-:W1:Y:S01]  /*9510*/  MUFU.TANH R19, R19 ;  /* 0x0000001300137308 */ /* 0x000e620000002400 */
[----:B------:R-:W-:Y:S01]  /*9520*/  FMUL.FTZ R153, R164, UR28 ;  /* 0x0000001ca4997c20 */ /* 0x000fe20008410000 */
[----:B---3--:R-:W-:Y:S01]  /*9530*/  FMUL.FTZ R14, R154, UR28 ;  /* 0x0000001c9a0e7c20 */ /* 0x008fe20008410000 */
        /* <DEDUP_REMOVED lines=22> */
[----:B--2---:R-:W-:-:S07]  /*96a0*/  FMNMX.FTZ R160, R6, R5, !PT ;  /* 0x0000000506a07209 */ /* 0x004fce0007810000 */
[----:B------:R-:W2:Y:S01]  /*96b0*/  MUFU.TANH R23, R23 ;  /* 0x0000001700177308 */ /* 0x000ea20000002400 */
[----:B---3--:R-:W-:-:S07]  /*96c0*/  FMNMX.FTZ R5, R21, R160, !PT ;  /* 0x000000a015057209 */ /* 0x008fce0007810000 */
[----:B------:R-:W3:Y:S01]  /*96d0*/  MUFU.TANH R152, R152 ;  /* 0x0000009800987308 */ /* 0x000ee20000002400 */
[----:B-1----:R-:W-:-:S07]  /*96e0*/  FMNMX.FTZ R160, R22, R5, !PT ;  /* 0x0000000516a07209 */ /* 0x002fce0007810000 */
[----:B------:R-:W1:Y:S01]  /*96f0*/  MUFU.TANH R153, R153 ;  /* 0x0000009900997308 */ /* 0x000e620000002400 */
[----:B--2---:R-:W-:Y:S01]  /*9700*/  FMNMX.FTZ R5, R23, R160, !PT ;  /* 0x000000a017057209 */ /* 0x004fe20007810000 */
[----:B------:R-:W-:-:S06]  /*9710*/  FMUL.FTZ R160, R177, UR28 ;  /* 0x0000001cb1a07c20 */ /* 0x000fcc0008410000 */
[----:B------:R-:W2:Y:S01]  /*9720*/  MUFU.TANH R154, R154 ;  /* 0x0000009a009a7308 */ /* 0x000ea20000002400 */
[----:B---3--:R-:W-:-:S07]  /*9730*/  FMNMX.FTZ R164, R152, R5, !PT ;  /* 0x0000000598a47209 */ /* 0x008fce0007810000 */
[----:B------:R-:W3:Y:S01]  /*9740*/  MUFU.TANH R155, R155 ;  /* 0x0000009b009b7308 */ /* 0x000ee20000002400 */
[----:B-1----:R-:W-:-:S07]  /*9750*/  FMNMX.FTZ R5, R153, R164, !PT ;  /* 0x000000a499057209 */ /* 0x002fce0007810000 */
[----:B------:R-:W1:Y:S01]  /*9760*/  MUFU.TANH R156, R156 ;  /* 0x0000009c009c7308 */ /* 0x000e620000002400 */
[----:B--2---:R-:W-:-:S07]  /*9770*/  FMNMX.FTZ R164, R154, R5, !PT ;  /* 0x000000059aa47209 */ /* 0x004fce0007810000 */
[----:B------:R-:W2:Y:S01]  /*9780*/  MUFU.TANH R157, R157 ;  /* 0x0000009d009d7308 */ /* 0x000ea20000002400 */
[----:B---3--:R-:W-:Y:S01]  /*9790*/  FMNMX.FTZ R5, R155, R164, !PT ;  /* 0x000000a49b057209 */ /* 0x008fe20007810000 */
[----:B------:R-:W-:-:S06]  /*97a0*/  FMUL.FTZ R164, R181, UR28 ;  /* 0x0000001cb5a47c20 */ /* 0x000fcc0008410000 */
        /* <DEDUP_REMOVED lines=12> */
[----:B------:R-:W-:Y:S01]  /*9870*/  FMUL.FTZ R168, R171, UR28 ;  /* 0x0000001caba87c20 */ /* 0x000fe20008410000 */
[----:B------:R-:W-:-:S05]  /*9880*/  FMUL.FTZ R171, R179, UR28 ;  /* 0x0000001cb3ab7c20 */ /* 0x000fca0008410000 */
[----:B------:R-:W3:Y:S01]  /*9890*/  MUFU.TANH R16, R16 ;  /* 0x0000001000107308 */ /* 0x000ee20000002400 */
[----:B-1----:R-:W-:-:S05]  /*98a0*/  FMNMX.FTZ R5, R164, R5, !PT ;  /* 0x00000005a4057209 */ /* 0x002fca0007810000 */
[----:B------:R-:W1:Y:S02]  /*98b0*/  SHFL.BFLY PT, R172, R5, 0x2, 0x1f ;  /* 0x0c401f0005ac7f89 */ /* 0x000e6400000e0000 */
[----:B------:R-:W4:Y:S08]  /*98c0*/  MUFU.TANH R17, R17 ;  /* 0x0000001100117308 */ /* 0x000f300000002400 */
[----:B------:R-:W5:Y:S08]  /*98d0*/  MUFU.TANH R18, R18 ;  /* 0x0000001200127308 */ /* 0x000f700000002400 */
[----:B------:R-:W0:Y:S01]  /*98e0*/  MUFU.TANH R162, R162 ;  /* 0x000000a200a27308 */ /* 0x000e220000002400 */
[----:B-1----:R-:W-:Y:S01]  /*98f0*/  FMNMX.FTZ R177, R5, R172, !PT ;  /* 0x000000ac05b17209 */ /* 0x002fe20007810000 */
[----:B------:R-:W-:Y:S01]  /*9900*/  FMUL.FTZ R172, R178, UR28 ;  /* 0x0000001cb2ac7c20 */ /* 0x000fe20008410000 */
[----:B--2---:R-:W-:-:S05]  /*9910*/  FMNMX.FTZ R5, R14, R15, !PT ;  /* 0x0000000f0e057209 */ /* 0x004fca0007810000 */
[----:B------:R-:W1:Y:S01]  /*9920*/  MUFU.TANH R163, R163 ;  /* 0x000000a300a37308 */ /* 0x000e620000002400 */
[----:B------:R-:W2:Y:S01]  /*9930*/  SHFL.BFLY PT, R180, R177, 0x1, 0x1f ;  /* 0x0c201f00b1b47f89 */ /* 0x000ea200000e0000 */
[----:B---3--:R-:W-:-:S04]  /*9940*/  FMNMX.FTZ R174, R16, R5, !PT ;  /* 0x0000000510ae7209 */ /* 0x008fc80007810000 */
[----:B----4-:R-:W-:Y:S02]  /*9950*/  FMNMX.FTZ R5, R17, R174, !PT ;  /* 0x000000ae11057209 */ /* 0x010fe40007810000 */
[----:B------:R-:W3:Y:S01]  /*9960*/  MUFU.TANH R165, R165 ;  /* 0x000000a500a57308 */ /* 0x000ee20000002400 */
[----:B------:R-:W-:Y:S01]  /*9970*/  FMUL.FTZ R174, R183, UR28 ;  /* 0x0000001cb7ae7c20 */ /* 0x000fe20008410000 */
[----:B-----5:R-:W-:-:S04]  /*9980*/  FMNMX.FTZ R5, R18, R5, !PT ;  /* 0x0000000512057209 */ /* 0x020fc80007810000 */
[----:B0-----:R-:W-:Y:S02]  /*9990*/  FMNMX.FTZ R176, R162, R5, !PT ;  /* 0x00000005a2b07209 */ /* 0x001fe40007810000 */
[----:B------:R-:W0:Y:S02]  /*99a0*/  MUFU.TANH R166, R166 ;  /* 0x000000a600a67308 */ /* 0x000e240000002400 */
[----:B-1----:R-:W-:-:S06]  /*99b0*/  FMNMX.FTZ R176, R163, R176, !PT ;  /* 0x000000b0a3b07209 */ /* 0x002fcc0007810000 */
[----:B------:R-:W1:Y:S01]  /*99c0*/  MUFU.TANH R167, R167 ;  /* 0x000000a700a77308 */ /* 0x000e620000002400 */
[----:B---3--:R-:W-:Y:S02]  /*99d0*/  FMNMX.FTZ R175, R165, R176, !PT ;  /* 0x000000b0a5af7209 */ /* 0x008fe40007810000 */
[----:B--2---:R-:W-:-:S05]  /*99e0*/  FMNMX.FTZ R5, R177, R180, !PT ;  /* 0x000000b4b1057209 */ /* 0x004fca0007810000 */
[----:B------:R-:W2:Y:S01]  /*99f0*/  MUFU.TANH R168, R168 ;  /* 0x000000a800a87308 */ /* 0x000ea20000002400 */
[C---:B------:R-:W-:Y:S01]  /*9a00*/  FADD.FTZ R20, -R5.reuse, R20 ;  /* 0x0000001405147221 */ /* 0x040fe20000010100 */
[----:B------:R-:W-:-:S03]  /*9a10*/  FMUL.FTZ R179, R5, UR10 ;  /* 0x0000000a05b37c20 */ /* 0x000fc60008410000 */
[----:B------:R-:W-:Y:S01]  /*9a20*/  FMUL.FTZ R178, R20, UR10 ;  /* 0x0000000a14b27c20 */ /* 0x000fe20008410000 */
[----:B0-----:R-:W-:Y:S01]  /*9a30*/  FMNMX.FTZ R20, R166, R175, !PT ;  /* 0x000000afa6147209 */ /* 0x001fe20007810000 */
[--C-:B------:R-:W-:Y:S01]  /*9a40*/  FFMA.FTZ R21, R21, UR10, -R179.reuse ;  /* 0x0000000a15157c23 */ /* 0x100fe200080108b3 */
[----:B------:R-:W0:Y:S01]  /*9a50*/  MUFU.TANH R169, R169 ;  /* 0x000000a900a97308 */ /* 0x000e220000002400 */
[--C-:B------:R-:W-:Y:S01]  /*9a60*/  FFMA.FTZ R22, R22, UR10, -R179.reuse ;  /* 0x0000000a16167c23 */ /* 0x100fe200080108b3 */
[----:B-1----:R-:W-:Y:S01]  /*9a70*/  FMNMX.FTZ R177, R167, R20, !PT ;  /* 0x00000014a7b17209 */ /* 0x002fe20007810000 */
[--C-:B------:R-:W-:Y:S01]  /*9a80*/  FFMA.FTZ R20, R19, UR10, -R179.reuse ;  /* 0x0000000a13147c23 */ /* 0x100fe200080108b3 */
[--C-:B------:R-:W-:Y:S01]  /*9a90*/  FFMA.FTZ R23, R23, UR10, -R179.reuse ;  /* 0x0000000a17177c23 */ /* 0x100fe200080108b3 */
[--C-:B------:R-:W-:Y:S01]  /*9aa0*/  FFMA.FTZ R153, R153, UR10, -R179.reuse ;  /* 0x0000000a99997c23 */ /* 0x100fe200080108b3 */
[--C-:B------:R-:W-:Y:S01]  /*9ab0*/  FFMA.FTZ R155, R155, UR10, -R179.reuse ;  /* 0x0000000a9b9b7c23 */ /* 0x100fe200080108b3 */
[--C-:B------:R-:W-:Y:S01]  /*9ac0*/  FFMA.FTZ R180, R156, UR10, -R179.reuse ;  /* 0x0000000a9cb47c23 */ /* 0x100fe200080108b3 */
[----:B------:R-:W1:Y:S01]  /*9ad0*/  MUFU.TANH R170, R170 ;  /* 0x000000aa00aa7308 */ /* 0x000e620000002400 */
[----:B--2---:R-:W-:Y:S01]  /*9ae0*/  FMNMX.FTZ R176, R168, R177, !PT ;  /* 0x000000b1a8b07209 */ /* 0x004fe20007810000 */
[--C-:B------:R-:W-:Y:S01]  /*9af0*/  FFMA.FTZ R157, R157, UR10, -R179.reuse ;  /* 0x0000000a9d9d7c23 */ /* 0x100fe200080108b3 */
[--C-:B------:R-:W-:Y:S01]  /*9b00*/  FFMA.FTZ R182, R158, UR10, -R179.reuse ;  /* 0x0000000a9eb67c23 */ /* 0x100fe200080108b3 */
[--C-:B------:R-:W-:Y:S01]  /*9b10*/  FFMA.FTZ R159, R159, UR10, -R179.reuse ;  /* 0x0000000a9f9f7c23 */ /* 0x100fe200080108b3 */
[--C-:B------:R-:W-:Y:S01]  /*9b20*/  FFMA.FTZ R186, R160, UR10, -R179.reuse ;  /* 0x0000000aa0ba7c23 */ /* 0x100fe200080108b3 */
[--C-:B------:R-:W-:Y:S01]  /*9b30*/  FFMA.FTZ R161, R161, UR10, -R179.reuse ;  /* 0x0000000aa1a17c23 */ /* 0x100fe200080108b3 */
[--C-:B------:R-:W-:Y:S01]  /*9b40*/  FFMA.FTZ R188, R164, UR10, -R179.reuse ;  /* 0x0000000aa4bc7c23 */ /* 0x100fe200080108b3 */
[----:B------:R-:W2:Y:S01]  /*9b50*/  MUFU.TANH R172, R172 ;  /* 0x000000ac00ac7308 */ /* 0x000ea20000002400 */
[----:B0-----:R-:W-:Y:S01]  /*9b60*/  FMNMX.FTZ R19, R169, R176, !PT ;  /* 0x000000b0a9137209 */ /* 0x001fe20007810000 */
[----:B------:R-:W-:-:S06]  /*9b70*/  FFMA.FTZ R176, R6, UR10, -R179 ;  /* 0x0000000a06b07c23 */ /* 0x000fcc00080108b3 */
[----:B------:R-:W0:Y:S01]  /*9b80*/  MUFU.TANH R171, R171 ;  /* 0x000000ab00ab7308 */ /* 0x000e220000002400 */
[----:B-1----:R-:W-:-:S07]  /*9b90*/  FMNMX.FTZ R177, R170, R19, !PT ;  /* 0x00000013aab17209 */ /* 0x002fce0007810000 */
[----:B------:R-:W1:Y:S01]  /*9ba0*/  MUFU.TANH R173, R173 ;  /* 0x000000ad00ad7308 */ /* 0x000e620000002400 */
[----:B--2---:R-:W-:-:S07]  /*9bb0*/  FMNMX.FTZ R6, R172, R177, !PT ;  /* 0x000000b1ac067209 */ /* 0x004fce0007810000 */
[----:B------:R-:W2:Y:S01]  /*9bc0*/  MUFU.TANH R174, R174 ;  /* 0x000000ae00ae7308 */ /* 0x000ea20000002400 */
[----:B0-----:R-:W-:-:S07]  /*9bd0*/  FMNMX.FTZ R6, R171, R6, !PT ;  /* 0x00000006ab067209 */ /* 0x001fce0007810000 */
[----:B------:R0:W-:Y:S01]  /*9be0*/  MUFU.EX2 R19, R176 ;  /* 0x000000b000137308 */ /* 0x0001e20000000800 */
[----:B-1----:R-:W-:-:S07]  /*9bf0*/  FMNMX.FTZ R177, R173, R6, !PT ;  /* 0x00000006adb17209 */ /* 0x002fce0007810000 */
[----:B------:R1:W3:Y:S01]  /*9c00*/  MUFU.EX2 R175, R178 ;  /* 0x000000b200af7308 */ /* 0x0002e20000000800 */
[----:B--2---:R-:W-:Y:S01]  /*9c10*/  FMNMX.FTZ R177, R174, R177, !PT ;  /* 0x000000b1aeb17209 */ /* 0x004fe20007810000 */
[----:B0-----:R-:W-:-:S04]  /*9c20*/  FFMA.FTZ R176, R152, UR10, -R179 ;  /* 0x0000000a98b07c23 */ /* 0x001fc800080108b3 */
[----:B------:R-:W0:Y:S02]  /*9c30*/  SHFL.BFLY PT, R6, R177, 0x2, 0x1f ;  /* 0x0c401f00b1067f89 */ /* 0x000e2400000e0000 */
[----:B------:R-:W2:Y:S01]  /*9c40*/  MUFU.EX2 R20, R20 ;  /* 0x0000001400147308 */ /* 0x000ea20000000800 */
[----:B-1----:R-:W-:Y:S01]  /*9c50*/  FFMA.FTZ R178, R154, UR10, -R179 ;  /* 0x0000000a9ab27c23 */ /* 0x002fe200080108b3 */
[----:B------:R-:W-:-:S04]  /*9c60*/  IMAD.U32 R179, RZ, RZ, UR27 ;  /* 0x0000001bffb37e24 */ /* 0x000fc8000f8e00ff */
[----:B------:R-:W-:Y:S02]  /*9c70*/  @!P1 IMAD R154, R179, 0x40, R2 ;  /* 0x00000040b39a9824 */ /* 0x000fe400078e0202 */
[----:B------:R-:W-:Y:S01]  /*9c80*/  MUFU.EX2 R21, R21 ;  /* 0x0000001500157308 */ /* 0x000fe20000000800 */
[-C--:B---3--:R-:W-:Y:S01]  /*9c90*/  FMUL.FTZ R24, R24, R175.reuse ;  /* 0x000000af18187220 */ /* 0x088fe20000410000 */
[-C--:B------:R-:W-:Y:S01]  /*9ca0*/  FMUL.FTZ R25, R25, R175.reuse ;  /* 0x000000af19197220 */ /* 0x080fe20000410000 */
[----:B------:R-:W-:Y:S01]  /*9cb0*/  @!P1 LEA R154, R154, UR37, 0x2 ;  /* 0x000000259a9a9c11 */ /* 0x000fe2000f8e10ff */
[-C--:B------:R-:W-:Y:S01]  /*9cc0*/  FMUL.FTZ R28, R28, R175.reuse ;  /* 0x000000af1c1c7220 */ /* 0x080fe20000410000 */
[-C--:B------:R-:W-:Y:S01]  /*9cd0*/  FMUL.FTZ R29, R29, R175.reuse ;  /* 0x000000af1d1d7220 */ /* 0x080fe20000410000 */
[-C--:B------:R-:W-:Y:S01]  /*9ce0*/  FMUL.FTZ R32, R32, R175.reuse ;  /* 0x000000af20207220 */ /* 0x080fe20000410000 */
[-C--:B------:R-:W-:Y:S01]  /*9cf0*/  FMUL.FTZ R33, R33, R175.reuse ;  /* 0x000000af21217220 */ /* 0x080fe20000410000 */
[----:B------:R-:W-:Y:S01]  /*9d00*/  MUFU.EX2 R22, R22 ;  /* 0x0000001600167308 */ /* 0x000fe20000000800 */
[----:B--2---:R-:W-:Y:S01]  /*9d10*/  FFMA.FTZ R8, R175, R8, R20 ;  /* 0x00000008af087223 */ /* 0x004fe20000010014 */
[-C--:B------:R-:W-:Y:S01]  /*9d20*/  FMUL.FTZ R36, R36, R175.reuse ;  /* 0x000000af24247220 */ /* 0x080fe20000410000 */
[-C--:B------:R-:W-:Y:S01]  /*9d30*/  FMUL.FTZ R37, R37, R175.reuse ;  /* 0x000000af25257220 */ /* 0x080fe20000410000 */
[-C--:B------:R-:W-:Y:S01]  /*9d40*/  FMUL.FTZ R40, R40, R175.reuse ;  /* 0x000000af28287220 */ /* 0x080fe20000410000 */
[----:B------:R-:W-:Y:S01]  /*9d50*/  FADD.FTZ R8, R19, R8 ;  /* 0x0000000813087221 */ /* 0x000fe20000010000 */
[----:B0-----:R-:W-:Y:S01]  /*9d60*/  FMNMX.FTZ R152, R177, R6, !PT ;  /* 0x00000006b1987209 */ /* 0x001fe20007810000 */
[-C--:B------:R-:W-:Y:S01]  /*9d70*/  FMUL.FTZ R41, R41, R175.reuse ;  /* 0x000000af29297220 */ /* 0x080fe20000410000 */
[----:B------:R-:W-:Y:S01]  /*9d80*/  MUFU.EX2 R23, R23 ;  /* 0x0000001700177308 */ /* 0x000fe20000000800 */
[-C--:B------:R-:W-:Y:S01]  /*9d90*/  FMUL.FTZ R44, R44, R175.reuse ;  /* 0x000000af2c2c7220 */ /* 0x080fe20000410000 */
[-C--:B------:R-:W-:Y:S01]  /*9da0*/  FMUL.FTZ R45, R45, R175.reuse ;  /* 0x000000af2d2d7220 */ /* 0x080fe20000410000 */
[----:B------:R-:W0:Y:S01]  /*9db0*/  SHFL.BFLY PT, R177, R152, 0x1, 0x1f ;  /* 0x0c201f0098b17f89 */ /* 0x000e2200000e0000 */
        /* <DEDUP_REMOVED lines=20> */
[----:B------:R-:W2:Y:S01]  /*9f00*/  MUFU.EX2 R178, R178 ;  /* 0x000000b200b27308 */ /* 0x000ea20000000800 */
[----:B-1----:R-:W-:Y:S01]  /*9f10*/  F2FP.BF16.F32.PACK_AB R156, R176, R23 ;  /* 0x00000017b09c723e */ /* 0x002fe200000010ff */
[----:B------:R-:W-:Y:S01]  /*9f20*/  FMUL.FTZ R84, R84, R175 ;  /* 0x000000af54547220 */ /* 0x000fe20000410000 */
[----:B0-----:R-:W-:Y:S01]  /*9f30*/  FMNMX.FTZ R6, R152, R177, !PT ;  /* 0x000000b198067209 */ /* 0x001fe20007810000 */
[-C--:B------:R-:W-:Y:S01]  /*9f40*/  FMUL.FTZ R85, R85, R175.reuse ;  /* 0x000000af55557220 */ /* 0x080fe20000410000 */
[----:B------:R-:W-:Y:S01]  /*9f50*/  @!P6 IADD3 R152, R192, 0x28c40, RZ ;  /* 0x00028c40c098e810 */ /* 0x000fe20007ffe0ff */
[-C--:B------:R-:W-:Y:S01]  /*9f60*/  FMUL.FTZ R88, R88, R175.reuse ;  /* 0x000000af58587220 */ /* 0x080fe20000410000 */
[----:B------:R-:W-:Y:S01]  /*9f70*/  FMUL.FTZ R89, R89, R175 ;  /* 0x000000af59597220 */ /* 0x000fe20000410000 */
[C---:B------:R-:W-:Y:S01]  /*9f80*/  FADD.FTZ R15, -R6.reuse, R15 ;  /* 0x0000000f060f7221 */ /* 0x040fe20000010100 */
[----:B------:R-:W-:Y:S01]  /*9f90*/  FMUL.FTZ R177, R6, UR10 ;  /* 0x0000000a06b17c20 */ /* 0x000fe20008410000 */
[----:B------:R-:W-:Y:S01]  /*9fa0*/  MUFU.EX2 R155, R155 ;  /* 0x0000009b009b7308 */ /* 0x000fe20000000800 */
[----:B------:R-:W-:Y:S01]  /*9fb0*/  @!P6 PRMT R152, RZ, 0x654, R152 ;  /* 0x00000654ff98e816 */ /* 0x000fe20000000098 */
[----:B------:R-:W-:Y:S01]  /*9fc0*/  FMUL.FTZ R184, R15, UR10 ;  /* 0x0000000a0fb87c20 */ /* 0x000fe20008410000 */
[--C-:B------:R-:W-:Y:S01]  /*9fd0*/  FFMA.FTZ R15, R14, UR10, -R177.reuse ;  /* 0x0000000a0e0f7c23 */ /* 0x100fe200080108b1 */
[--C-:B------:R-:W-:Y:S01]  /*9fe0*/  FFMA.FTZ R14, R16, UR10, -R177.reuse ;  /* 0x0000000a100e7c23 */ /* 0x100fe200080108b1 */
[--C-:B------:R-:W-:Y:S01]  /*9ff0*/  FFMA.FTZ R16, R17, UR10, -R177.reuse ;  /* 0x0000000a11107c23 */ /* 0x100fe200080108b1 */
[--C-:B------:R-:W-:Y:S01]  /*a000*/  FFMA.FTZ R17, R18, UR10, -R177.reuse ;  /* 0x0000000a12117c23 */ /* 0x100fe200080108b1 */
[--C-:B------:R-:W-:Y:S01]  /*a010*/  FFMA.FTZ R18, R162, UR10, -R177.reuse ;  /* 0x0000000aa2127c23 */ /* 0x100fe200080108b1 */
        /* <DEDUP_REMOVED lines=12> */
[----:B------:R-:W-:Y:S01]  /*a0e0*/  FFMA.FTZ R174, R174, UR10, -R177 ;  /* 0x0000000aaeae7c23 */ /* 0x000fe200080108b1 */
[----:B------:R-:W-:Y:S01]  /*a0f0*/  FADD.FTZ R177, R21, R8 ;  /* 0x0000000815b17221 */ /* 0x000fe20000010000 */
[----:B------:R3:W-:Y:S01]  /*a100*/  @!P6 SYNCS.ARRIVE.TRANS64.RED.A1T0 RZ, [R152+URZ], RZ ;  /* 0x000000ff98ffe9a7 */ /* 0x0007e2000810043f */
[----:B------:R-:W-:Y:S01]  /*a110*/  @!P1 STS [R154+0x28800], R175 ;  /* 0x028800af9a009388 */ /* 0x000fe20000000800 */
[----:B------:R-:W4:Y:S01]  /*a120*/  MUFU.EX2 R14, R14 ;  /* 0x0000000e000e7308 */ /* 0x000f220000000800 */
[----:B------:R-:W-:Y:S01]  /*a130*/  FADD.FTZ R8, R22, R177 ;  /* 0x000000b116087221 */ /* 0x000fe20000010000 */
[----:B--2---:R-:W-:Y:S01]  /*a140*/  F2FP.BF16.F32.PACK_AB R158, R178, R153 ;  /* 0x00000099b29e723e */ /* 0x004fe200000010ff */
[----:B0-----:R0:W-:Y:S01]  /*a150*/  @!P1 STS [R154+0x28820], R184 ;  /* 0x028820b89a009388 */ /* 0x0011e20000000800 */
[-C--:B------:R-:W-:Y:S01]  /*a160*/  FMUL.FTZ R92, R92, R175.reuse ;  /* 0x000000af5c5c7220 */ /* 0x080fe20000410000 */
[----:B------:R-:W-:Y:S01]  /*a170*/  FADD.FTZ R177, R23, R8 ;  /* 0x0000000817b17221 */ /* 0x000fe20000010000 */
[-C--:B------:R-:W-:Y:S01]  /*a180*/  FMUL.FTZ R93, R93, R175.reuse ;  /* 0x000000af5d5d7220 */ /* 0x080fe20000410000 */
[----:B------:R-:W-:Y:S01]  /*a190*/  FMUL.FTZ R96, R96, R175 ;  /* 0x000000af60607220 */ /* 0x000fe20000410000 */
[----:B------:R-:W2:Y:S01]  /*a1a0*/  MUFU.EX2 R16, R16 ;  /* 0x0000001000107308 */ /* 0x000ea20000000800 */
[----:B-1----:R-:W-:Y:S01]  /*a1b0*/  FFMA.FTZ R7, R184, R7, R15 ;  /* 0x00000007b8077223 */ /* 0x002fe2000001000f */
[----:B---3--:R-:W-:Y:S01]  /*a1c0*/  FADD.FTZ R152, R176, R177 ;  /* 0x000000b1b0987221 */ /* 0x008fe20000010000 */
[-C--:B------:R-:W-:Y:S01]  /*a1d0*/  FMUL.FTZ R97, R97, R175.reuse ;  /* 0x000000af61617220 */ /* 0x080fe20000410000 */
[----:B------:R-:W-:Y:S01]  /*a1e0*/  FMUL.FTZ R100, R100, R175 ;  /* 0x000000af64647220 */ /* 0x000fe20000410000 */
[----:B0-----:R-:W-:Y:S01]  /*a1f0*/  F2FP.BF16.F32.PACK_AB R154, R22, R21 ;  /* 0x00000015169a723e */ /* 0x001fe200000010ff */
[----:B------:R-:W-:Y:S01]  /*a200*/  FADD.FTZ R177, R153, R152 ;  /* 0x0000009899b17221 */ /* 0x000fe20000010000 */
[----:B------:R-:W-:Y:S01]  /*a210*/  FMUL.FTZ R101, R101, R175 ;  /* 0x000000af65657220 */ /* 0x000fe20000410000 */
[----:B------:R-:W0:Y:S01]  /*a220*/  MUFU.EX2 R17, R17 ;  /* 0x0000001100117308 */ /* 0x000e220000000800 */
[----:B----4-:R-:W-:Y:S01]  /*a230*/  FADD.FTZ R7, R14, R7 ;  /* 0x000000070e077221 */ /* 0x010fe20000010000 */
[----:B------:R-:W-:Y:S01]  /*a240*/  FADD.FTZ R152, R178, R177 ;  /* 0x000000b1b2987221 */ /* 0x000fe20000010000 */
[----:B------:R-:W-:Y:S01]  /*a250*/  F2FP.BF16.F32.PACK_AB R153, R14, R15 ;  /* 0x0000000f0e99723e */ /* 0x000fe200000010ff */
[-C--:B------:R-:W-:Y:S01]  /*a260*/  FMUL.FTZ R104, R104, R175.reuse ;  /* 0x000000af68687220 */ /* 0x080fe20000410000 */
[-C--:B------:R-:W-:Y:S01]  /*a270*/  FMUL.FTZ R105, R105, R175.reuse ;  /* 0x000000af69697220 */ /* 0x080fe20000410000 */
[----:B------:R-:W-:Y:S01]  /*a280*/  FADD.FTZ R177, R155, R152 ;  /* 0x000000989bb17221 */ /* 0x000fe20000010000 */
        /* <DEDUP_REMOVED lines=17> */
[----:B------:R-:W0:Y:S01]  /*a3a0*/  MUFU.EX2 R165, R165 ;  /* 0x000000a500a57308 */ /* 0x000e220000000800 */
        /* <DEDUP_REMOVED lines=8> */
[----:B--2---:R-:W-:Y:S01]  /*a430*/  FADD.FTZ R8, R163, R8 ;  /* 0x00000008a3087221 */ /* 0x004fe20000010000 */
[-C--:B------:R-:W-:Y:S01]  /*a440*/  FMUL.FTZ R145, R145, R175.reuse ;  /* 0x000000af91917220 */ /* 0x080fe20000410000 */
[-C--:B------:R-:W-:Y:S01]  /*a450*/  FMUL.FTZ R148, R148, R175.reuse ;  /* 0x000000af94947220 */ /* 0x080fe20000410000 */
[----:B------:R-:W-:Y:S01]  /*a460*/  FMUL.FTZ R149, R149, R175 ;  /* 0x000000af95957220 */ /* 0x000fe20000410000 */
        /* <DEDUP_REMOVED lines=36> */
[----:B-1----:R-:W-:Y:S01]  /*a6b0*/  FADD.FTZ R177, R157, R152 ;  /* 0x000000989db17221 */ /* 0x002fe20000010000 */
[----:B------:R-:W-:Y:S01]  /*a6c0*/  F2FP.BF16.F32.PACK_AB R152, R19, R20 ;  /* 0x000000141398723e */ /* 0x000fe200000010ff */
[----:B------:R-:W-:Y:S01]  /*a6d0*/  BAR.SYNC.DEFER_BLOCKING 0xf, 0x100 ;  /* 0x03c4000000007b1d */ /* 0x000fe20000010000 */
        /* <DEDUP_REMOVED lines=14> */
[C---:B0-----:R-:W-:Y:S01]  /*a7c0*/  FADD.FTZ R20, R182.reuse, R177 ;  /* 0x000000b1b6147221 */ /* 0x041fe20000010000 */
[----:B------:R-:W-:Y:S01]  /*a7d0*/  F2FP.BF16.F32.PACK_AB R162, R182, R157 ;  /* 0x0000009db6a2723e */ /* 0x000fe200000010ff */
[----:B------:R-:W-:Y:S01]  /*a7e0*/  FMUL.FTZ R98, R98, R184 ;  /* 0x000000b862627220 */ /* 0x000fe20000410000 */
[----:B------:R-:W-:Y:S01]  /*a7f0*/  F2FP.BF16.F32.PACK_AB R157, R163, R18 ;  /* 0x00000012a39d723e */ /* 0x000fe200000010ff */
[-C--:B------:R-:W-:Y:S01]  /*a800*/  FMUL.FTZ R99, R99, R184.reuse ;  /* 0x000000b863637220 */ /* 0x080fe20000410000 */
[-C--:B------:R-:W-:Y:S01]  /*a810*/  FMUL.FTZ R102, R102, R184.reuse ;  /* 0x000000b866667220 */ /* 0x080fe20000410000 */
[-C--:B------:R-:W-:Y:S01]  /*a820*/  FMUL.FTZ R103, R103, R184.reuse ;  /* 0x000000b867677220 */ /* 0x080fe20000410000 */
[----:B------:R-:W0:Y:S01]  /*a830*/  MUFU.EX2 R170, R170 ;  /* 0x000000aa00aa7308 */ /* 0x000e220000000800 */
[----:B-1----:R-:W-:Y:S01]  /*a840*/  FADD.FTZ R7, R169, R8 ;  /* 0x00000008a9077221 */ /* 0x002fe20000010000 */
[----:B------:R1:W-:Y:S01]  /*a850*/  STSM.16.M88.4 [R12+0x26800], R152 ;  /* 0x026800980c007844 */ /* 0x0003e20000000200 */
        /* <DEDUP_REMOVED lines=22> */
[C---:B---3--:R-:W-:Y:S01]  /*a9c0*/  FADD.FTZ R8, R186.reuse, R19 ;  /* 0x00000013ba087221 */ /* 0x048fe20000010000 */
[----:B------:R-:W-:Y:S01]  /*a9d0*/  F2FP.BF16.F32.PACK_AB R164, R186, R159 ;  /* 0x0000009fbaa4723e */ /* 0x000fe200000010ff */
[-C--:B------:R-:W-:Y:S01]  /*a9e0*/  FMUL.FTZ R138, R138, R184.reuse ;  /* 0x000000b88a8a7220 */ /* 0x080fe20000410000 */
[----:B------:R-:W-:Y:S01]  /*a9f0*/  F2FP.BF16.F32.PACK_AB R159, R190, R165 ;  /* 0x000000a5be9f723e */ /* 0x000fe200000010ff */
[-C--:B------:R-:W-:Y:S01]  /*aa00*/  FMUL.FTZ R139, R139, R184.reuse ;  /* 0x000000b88b8b7220 */ /* 0x080fe20000410000 */
[-C--:B------:R-:W-:Y:S01]  /*aa10*/  FMUL.FTZ R142, R142, R184.reuse ;  /* 0x000000b88e8e7220 */ /* 0x080fe20000410000 */
[-C--:B------:R-:W-:Y:S01]  /*aa20*/  FMUL.FTZ R143, R143, R184.reuse ;  /* 0x000000b88f8f7220 */ /* 0x080fe20000410000 */
[----:B------:R-:W3:Y:S01]  /*aa30*/  MUFU.EX2 R188, R188 ;  /* 0x000000bc00bc7308 */ /* 0x000ee20000000800 */
[----:B--2---:R-:W-:Y:S01]  /*aa40*/  FADD.FTZ R20, R172, R7 ;  /* 0x00000007ac147221 */ /* 0x004fe20000010000 */
[----:B------:R1:W-:Y:S01]  /*aa50*/  STSM.16.M88.4 [R10], R156 ;  /* 0x0000009c0a007844 */ /* 0x0003e20000000200 */
[-C--:B------:R-:W-:Y:S01]  /*aa60*/  FMUL.FTZ R146, R146, R184.reuse ;  /* 0x000000b892927220 */ /* 0x080fe20000410000 */
[-C--:B------:R-:W-:Y:S01]  /*aa70*/  FMUL.FTZ R147, R147, R184.reuse ;  /* 0x000000b893937220 */ /* 0x080fe20000410000 */
[-C--:B------:R-:W-:Y:S01]  /*aa80*/  FMUL.FTZ R150, R150, R184.reuse ;  /* 0x000000b896967220 */ /* 0x080fe20000410000 */
[----:B------:R-:W-:-:S02]  /*aa90*/  FMUL.FTZ R151, R151, R184 ;  /* 0x000000b897977220 */ /* 0x000fc40000410000 */
[----:B------:R-:W2:Y:S01]  /*aaa0*/  MUFU.EX2 R171, R171 ;  /* 0x000000ab00ab7308 */ /* 0x000ea20000000800 */
[----:B0-----:R-:W-:-:S07]  /*aab0*/  FADD.FTZ R19, R161, R8 ;  /* 0x00000008a1137221 */ /* 0x001fce0000010000 */
[----:B------:R-:W0:Y:S01]  /*aac0*/  MUFU.EX2 R173, R173 ;  /* 0x000000ad00ad7308 */ /* 0x000e220000000800 */
[C---:B---3--:R-:W-:Y:S01]  /*aad0*/  F2FP.BF16.F32.PACK_AB R166, R188.reuse, R161 ;  /* 0x000000a1bca6723e */ /* 0x048fe200000010ff */
[----:B------:R-:W-:Y:S01]  /*aae0*/  FADD.FTZ R8, R188, R19 ;  /* 0x00000013bc087221 */ /* 0x000fe20000010000 */
[----:B------:R-:W-:-:S05]  /*aaf0*/  F2FP.BF16.F32.PACK_AB R161, R168, R167 ;  /* 0x000000a7a8a1723e */ /* 0x000fca00000010ff */
[----:B------:R-:W3:Y:S01]  /*ab00*/  MUFU.EX2 R174, R174 ;  /* 0x000000ae00ae7308 */ /* 0x000ee20000000800 */
[C---:B--2---:R-:W-:Y:S01]  /*ab10*/  FADD.FTZ R20, R171.reuse, R20 ;  /* 0x00000014ab147221 */ /* 0x044fe20000010000 */
[----:B------:R-:W-:Y:S01]  /*ab20*/  F2FP.BF16.F32.PACK_AB R165, R171, R172 ;  /* 0x000000acaba5723e */ /* 0x000fe200000010ff */
[----:B------:R1:W-:Y:S02]  /*ab30*/  STSM.16.M88.4 [R11], R160 ;  /* 0x000000a00b007844 */ /* 0x0003e40000000200 */
[----:B0-----:R-:W-:Y:S01]  /*ab40*/  FADD.FTZ R7, R173, R20 ;  /* 0x00000014ad077221 */ /* 0x001fe20000010000 */
[----:B---3--:R-:W-:-:S03]  /*ab50*/  F2FP.BF16.F32.PACK_AB R167, R174, R173 ;  /* 0x000000adaea7723e */ /* 0x008fc600000010ff */
[----:B------:R-:W-:Y:S02]  /*ab60*/  FADD.FTZ R7, R174, R7 ;  /* 0x00000007ae077221 */ /* 0x000fe40000010000 */
[----:B------:R1:W-:Y:S01]  /*ab70*/  STSM.16.M88.4 [R9], R164 ;  /* 0x000000a409007844 */ /* 0x0003e20000000200 */
[----:B------:R-:W-:Y:S05]  /*ab80*/  @!P5 BRA `(.L_x_4811) ;  /* 0x000000000004d947 */ /* 0x000fea0003800000 */
[----:B------:R-:W-:Y:S01]  /*ab90*/  BPT.TRAP 0x1 ;  /* 0x000000040000795c */ /* 0x000fe20000300000 */
.L_x_4811:
[----:B------:R0:W2:Y:S01]  /*aba0*/  SYNCS.PHASECHK.TRANS64.TRYWAIT P1, [UR29+0x28c50], R13 ;  /* 0x028c500dff0075a7 */ /* 0x0000a2000802015d */
[----:B------:R-:W-:Y:S05]  /*abb0*/  @!P5 BRA `(.L_x_4812) ;  /* 0x000000000004d947 */ /* 0x000fea0003800000 */
[----:B------:R-:W-:Y:S01]  /*abc0*/  BPT.TRAP 0x1 ;  /* 0x000000040000795c */ /* 0x000fe20000300000 */
.L_x_4812:
[----:B--2---:R-:W-:Y:S05]  /*abd0*/  @P1 BRA `(.L_x_4813) ;  /* 0x0000000000081947 */ /* 0x004fea0003800000 */
[----:B------:R-:W2:Y:S02]  /*abe0*/  SYNCS.PHASECHK.TRANS64.TRYWAIT P1, [UR29+0x28c50], R13 ;  /* 0x028c500dff0075a7 */ /* 0x000ea4000802015d */
[----:B--2---:R-:W-:Y:S05]  /*abf0*/  @!P1 BRA `(.L_x_4814) ;  /* 0x000000a8007c9947 */ /* 0x004fea0003800000 */
.L_x_4813:
[----:B------:R-:W-:Y:S01]  /*ac00*/  ULEA UR11, UR4, UR36, 0xc ;  /* 0x00000024040b7291 */ /* 0x000fe2000f8e603f */
[----:B------:R-:W-:Y:S01]  /*ac10*/  WARPGROUP.ARRIVE ;  /* 0x00000000000079c5 */ /* 0x000fe20000000000 */
[----:B------:R-:W-:Y:S01]  /*ac20*/  UMOV UR15, 0x40000040 ;  /* 0x40000040000f7882 */ /* 0x000fe20000000000 */
[----:B0-2---:R-:W-:Y:S01]  /*ac30*/  @!P6 VIADD R13, R192, 0x28c60 ;  /* 0x00028c60c00de836 */ /* 0x005fe20000000000 */
[----:B------:R-:W-:Y:S01]  /*ac40*/  UMOV UR27, UR4 ;  /* 0x00000004001b7c82 */ /* 0x000fe20008000000 */
[----:B------:R-:W-:Y:S01]  /*ac50*/  IMAD.MOV.U32 R15, RZ, RZ, R6 ;  /* 0x000000ffff0f7224 */ /* 0x000fe200078e0006 */
[----:B------:R-:W-:Y:S01]  /*ac60*/  MOV R20, R5 ;  /* 0x0000000500147202 */ /* 0x000fe20000000f00 */
[----:B------:R-:W-:Y:S01]  /*ac70*/  UMOV UR14, UR11 ;  /* 0x0000000b000e7c82 */ /* 0x000fe20008000000 */
[----:B------:R-:W-:Y:S01]  /*ac80*/  @!P6 PRMT R13, RZ, 0x654, R13 ;  /* 0x00000654ff0de816 */ /* 0x000fe2000000000d */
[----:B------:R-:W-:Y:S01]  /*ac90*/  HGMMA.64x256x16.F32.BF16 R24, R152, gdesc[UR12].tnspB, R24, gsb0 ;  /* 0x43e0000c98187df0 */ /* 0x000fe20008001818 */
[----:B------:R-:W-:Y:S01]  /*aca0*/  UIADD3 UR14, UR11, 0x80, URZ ;  /* 0x000000800b0e7890 */ /* 0x000fe2000fffe03f */
[----:B------:R-:W-:Y:S01]  /*acb0*/  UMOV UR15, 0x40000040 ;  /* 0x40000040000f7882 */ /* 0x000fe20000000000 */
[----:B------:R-:W-:-:S02]  /*acc0*/  WARPGROUP.DEPBAR.LE gsb0, 0x0 ;  /* 0x00008000000079c5 */ /* 0x000fc40000010000 */
        /* <DEDUP_REMOVED lines=26> */
[----:B------:R-:W-:-:S05]  /*ae70*/  UMOV UR42, UR25 ;  /* 0x00000019002a7c82 */ /* 0x000fca0008000000 */
.L_x_4806:
[----:B------:R-:W-:-:S06]  /*ae80*/  UISETP.GE.AND UP1, UPT, UR42, UR38, UPT ;  /* 0x000000262a00728c */ /* 0x000fcc000bf26270 */
[----:B------:R-:W-:-:S13]  /*ae90*/  PLOP3.LUT P0, PT, PT, PT, UP1, 0x80, 0x0 ;  /* 0x000000000000781c */ /* 0x000fda0003f0f018 */
[----:B------:R-:W-:Y:S05]  /*aea0*/  @!P0 BRA `(.L_x_4816) ;  /* 0x0000002400ec8947 */ /* 0x000fea0003800000 */
[----:B0--3--:R-:W-:Y:S01]  /*aeb0*/  IMAD.MOV.U32 R14, RZ, RZ, R6 ;  /* 0x000000ffff0e7224 */ /* 0x009fe200078e0006 */
[----:B------:R-:W-:Y:S01]  /*aec0*/  UMOV UR25, UR4 ;  /* 0x0000000400197c82 */ /* 0x000fe20008000000 */
[----:B------:R-:W-:Y:S01]  /*aed0*/  IMAD.MOV.U32 R15, RZ, RZ, R5 ;  /* 0x000000ffff0f7224 */ /* 0x000fe200078e0005 */
[----:B------:R-:W-:Y:S01]  /*aee0*/  ULDC UR26, c[0x0][0x9e4] ;  /* 0x00027900001a7ab9 */ /* 0x000fe20000000800 */
[----:B------:R-:W-:Y:S01]  /*aef0*/  ULDC UR27, c[0x0][0x288] ;  /* 0x0000a200001b7ab9 */ /* 0x000fe20000000800 */
[----:B------:R-:W-:Y:S01]  /*af00*/  ULDC UR28, c[0x0][0x2f0] ;  /* 0x0000bc00001c7ab9 */ /* 0x000fe20000000800 */
[----:B------:R-:W-:Y:S01]  /*af10*/  ULDC UR29, c[0x0][0x9d8] ;  /* 0x00027600001d7ab9 */ /* 0x000fe20000000800 */
[----:B------:R-:W-:Y:S01]  /*af20*/  ULDC UR24, c[0x0][0x988] ;  /* 0x0002620000187ab9 */ /* 0x000fe20000000800 */
[----:B------:R-:W-:-:S05]  /*af30*/  ULDC UR30, c[0x0][0x9e0] ;  /* 0x00027800001e7ab9 */ /* 0x000fca0000000800 */
.L_x_4833:
[----:B------:R-:W-:-:S04]  /*af40*/  UIADD3 UR4, UR25, 0x1, URZ ;  /* 0x0000000119047890 */ /* 0x000fc8000fffe03f */
[----:B------:R-:W-:-:S04]  /*af50*/  UISETP.NE.AND UP1, UPT, UR4, 0x2, UPT ;  /* 0x000000020400788c */ /* 0x000fc8000bf25270 */
[----:B------:R-:W-:Y:S02]  /*af60*/  USEL UR10, URZ, 0x1, UP1 ;  /* 0x000000013f0a7887 */ /* 0x000fe40008800000 */
[----:B------:R-:W-:Y:S02]  /*af70*/  USEL UR4, UR4, URZ, UP1 ;  /* 0x0000003f04047287 */ /* 0x000fe40008800000 */
[----:B------:R-:W-:Y:S01]  /*af80*/  ULOP3.LUT UR5, UR5, UR10, URZ, 0x3c, !UPT ;  /* 0x0000000a05057292 */ /* 0x000fe2000f8e3c3f */
[----:B01----:R-:W-:Y:S11]  /*af90*/  @!P5 BRA `(.L_x_4817) ;  /* 0x000000000004d947 */ /* 0x003ff60003800000 */
[----:B------:R-:W-:Y:S01]  /*afa0*/  BPT.TRAP 0x1 ;  /* 0x000000040000795c */ /* 0x000fe20000300000 */
.L_x_4817:
[----:B------:R-:W-:Y:S01]  /*afb0*/  ULEA UR31, UR4, UR37, 0x3 ;  /* 0x00000025041f7291 */ /* 0x000fe2000f8e183f */
[----:B-1--4-:R-:W-:-:S05]  /*afc0*/  IMAD.U32 R13, RZ, RZ, UR5 ;  /* 0x00000005ff0d7e24 */ /* 0x012fca000f8e00ff */
[----:B------:R-:W-:-:S04]  /*afd0*/  SHF.L.U32 R13, R13, 0x1f, RZ ;  /* 0x0000001f0d0d7819 */ /* 0x000fc800000006ff */
[----:B------:R0:W1:Y:S01]  /*afe0*/  SYNCS.PHASECHK.TRANS64.TRYWAIT P0, [UR31+0x28c30], R13 ;  /* 0x028c300dff0075a7 */ /* 0x000062000800015f */
[----:B------:R-:W-:Y:S05]  /*aff0*/  @!P5 BRA `(.L_x_4818) ;  /* 0x000000000004d947 */ /* 0x000fea0003800000 */
[----:B------:R-:W-:Y:S01]  /*b000*/  BPT.TRAP 0x1 ;  /* 0x000000040000795c */ /* 0x000fe20000300000 */
.L_x_4818:
[----:B-1----:R-:W-:Y:S05]  /*b010*/  @P0 BRA `(.L_x_4819) ;  /* 0x0000000000080947 */ /* 0x002fea0003800000 */
[----:B------:R-:W1:Y:S02]  /*b020*/  SYNCS.PHASECHK.TRANS64.TRYWAIT P0, [UR31+0x28c30], R13 ;  /* 0x028c300dff0075a7 */ /* 0x000e64000800015f */
[----:B-1----:R-:W-:Y:S05]  /*b030*/  @!P0 BRA `(.L_x_4820) ;  /* 0x000000a400808947 */ /* 0x002fea0003800000 */
.L_x_4819:
[----:B------:R-:W-:Y:S01]  /*b040*/  ULEA UR22, UR4, UR6, 0x9 ;  /* 0x0000000604167291 */ /* 0x000fe2000f8e483f */
[----:B--2---:R-:W-:Y:S01]  /*b050*/  WARPGROUP.ARRIVE ;  /* 0x00000000000079c5 */ /* 0x004fe20000000000 */
[----:B------:R-:W-:Y:S01]  /*b060*/  UMOV UR23, 0x40000040 ;  /* 0x4000004000177882 */ /* 0x000fe20000000000 */
[----:B------:R-:W-:Y:S01]  /*b070*/  UMOV UR11, 0x40000040 ;  /* 0x40000040000b7882 */ /* 0x000fe20000000000 */
[----:B------:R-:W-:Y:S01]  /*b080*/  UIADD3 UR10, UR22, 0x2, URZ ;  /* 0x00000002160a7890 */ /* 0x000fe2000fffe03f */
[----:B------:R-:W-:Y:S01]  /*b090*/  PLOP3.LUT P0, PT, PT, PT, UP0, 0x80, 0x0 ;  /* 0x000000000000781c */ /* 0x000fe20003f0f008 */
[----:B------:R-:W-:Y:S01]  /*b0a0*/  UIADD3 UR14, UR22, 0x4, URZ ;  /* 0x00000004160e7890 */ /* 0x000fe2000fffe03f */
[----:B------:R-:W-:Y:S01]  /*b0b0*/  MOV R193, UR28 ;  /* 0x0000001c00c17c02 */ /* 0x000fe20008000f00 */
[----:B------:R-:W-:Y:S01]  /*b0c0*/  UMOV UR15, 0x40000040 ;  /* 0x40000040000f7882 */ /* 0x000fe20000000000 */
[----:B------:R-:W-:Y:S01]  /*b0d0*/  HGMMA.64x64x16.F32.BF16 R152, gdesc[UR20], RZ, !UPT, gsb0 ;  /* 0x00e00000149879f0 */ /* 0x000fe2000c0018ff */
[----:B------:R-:W-:Y:S01]  /*b0e0*/  UIADD3 UR18, UR22, 0x6, URZ ;  /* 0x0000000616127890 */ /* 0x000fe2000fffe03f */
[----:B------:R-:W-:Y:S01]  /*b0f0*/  UMOV UR19, 0x40000040 ;  /* 0x4000004000137882 */ /* 0x000fe20000000000 */
[----:B------:R-:W-:-:S02]  /*b100*/  WARPGROUP.DEPBAR.LE gsb0, 0x0 ;  /* 0x00008000000079c5 */ /* 0x000fc40000010000 */
[----:B------:R-:W-:-:S06]  /*b110*/  WARPGROUP.ARRIVE ;  /* 0x00000000000079c5 */ /* 0x000fcc0000000000 */
[----:B------:R-:W-:Y:S01]  /*b120*/  HGMMA.64x64x16.F32.BF16 R152, gdesc[UR8], R152, gsb0 ;  /* 0x00e00000089879f0 */ /* 0x000fe20008001898 */
[----:B------:R-:W-:Y:S02]  /*b130*/  @UP0 ULDC UR10, c[0x0][0x44c] ;  /* 0x00011300000a0ab9 */ /* 0x000fe40000000800 */
[----:B------:R-:W-:Y:S01]  /*b140*/  @P0 IMAD.HI.U32 R16, R4, UR10, RZ ;  /* 0x0000000a04100c27 */ /* 0x000fe2000f8e00ff */
[----:B------:R-:W-:Y:S01]  /*b150*/  @UP0 ULDC UR10, c[0x0][0x450] ;  /* 0x00011400000a0ab9 */ /* 0x000fe20000000800 */
        /* <DEDUP_REMOVED lines=9> */
[----:B------:R-:W-:Y:S01]  /*b1f0*/  MOV R175, R4 ;  /* 0x0000000400af7202 */ /* 0x000fe20000000f00 */
[----:B------:R-:W-:Y:S01]  /*b200*/  FMUL.FTZ R185, R161, UR29 ;  /* 0x0000001da1b97c20 */ /* 0x000fe20008410000 */
[----:B------:R-:W-:Y:S01]  /*b210*/  @P0 SHF.R.U32.HI R175, RZ, UR10, R16 ;  /* 0x0000000affaf0c19 */ /* 0x000fe20008011610 */
[----:B------:R-:W-:Y:S01]  /*b220*/  IMAD.U32 R16, RZ, RZ, UR31 ;  /* 0x0000001fff107e24 */ /* 0x000fe2000f8e00ff */
[----:B------:R-:W-:Y:S01]  /*b230*/  USHF.L.U32 UR10, UR42, 0x6, URZ ;  /* 0x000000062a0a7899 */ /* 0x000fe2000800063f */
[----:B------:R-:W-:Y:S01]  /*b240*/  FMUL.FTZ R21, R163, UR29 ;  /* 0x0000001da3157c20 */ /* 0x000fe20008410000 */
[----:B------:R-:W-:Y:S01]  /*b250*/  FMUL.FTZ R163, R164, UR29 ;  /* 0x0000001da4a37c20 */ /* 0x000fe20008410000 */
[----:B------:R-:W-:-:S02]  /*b260*/  @!P6 VIADD R161, R16, 0x28c40 ;  /* 0x00028c4010a1e836 */ /* 0x000fc40000000000 */
[----:B------:R-:W-:Y:S01]  /*b270*/  FMUL.FTZ R23, R166, UR29 ;  /* 0x0000001da6177c20 */ /* 0x000fe20008410000 */
[----:B------:R-:W-:Y:S01]  /*b280*/  FMUL.FTZ R20, R162, UR29 ;  /* 0x0000001da2147c20 */ /* 0x000fe20008410000 */
[----:B------:R-:W-:Y:S01]  /*b290*/  FMUL.FTZ R164, R165, UR29 ;  /* 0x0000001da5a47c20 */ /* 0x000fe20008410000 */
[----:B------:R-:W2:Y:S01]  /*b2a0*/  SHFL.IDX PT, R166, R175, RZ, 0x1c1f ;  /* 0x001c1fffafa67589 */ /* 0x000ea200000e0000 */
[----:B------:R-:W-:Y:S01]  /*b2b0*/  IMAD.U32 R165, RZ, RZ, UR10 ;  /* 0x0000000affa57e24 */ /* 0x000fe2000f8e00ff */
[----:B------:R-:W-:Y:S01]  /*b2c0*/  @!P6 PRMT R162, RZ, 0x654, R161 ;  /* 0x00000654ffa2e816 */ /* 0x000fe200000000a1 */
[----:B------:R-:W-:Y:S01]  /*b2d0*/  FMUL.FTZ R22, R153, UR29 ;  /* 0x0000001d99167c20 */ /* 0x000fe20008410000 */
[----:B-1----:R-:W-:Y:S01]  /*b2e0*/  FMUL.FTZ R6, R154, UR29 ;  /* 0x0000001d9a067c20 */ /* 0x002fe20008410000 */
[----:B------:R-:W-:Y:S01]  /*b2f0*/  FMUL.FTZ R5, R152, UR29 ;  /* 0x0000001d98057c20 */ /* 0x000fe20008410000 */
[----:B------:R-:W-:Y:S01]  /*b300*/  FMUL.FTZ R17, R155, UR29 ;  /* 0x0000001d9b117c20 */ /* 0x000fe20008410000 */
[----:B------:R-:W-:Y:S01]  /*b310*/  FMUL.FTZ R153, R156, UR29 ;  /* 0x0000001d9c997c20 */ /* 0x000fe20008410000 */
[----:B------:R-:W-:Y:S01]  /*b320*/  FMUL.FTZ R154, R157, UR29 ;  /* 0x0000001d9d9a7c20 */ /* 0x000fe20008410000 */
[----:B------:R-:W-:Y:S01]  /*b330*/  FMUL.FTZ R19, R159, UR29 ;  /* 0x0000001d9f137c20 */ /* 0x000fe20008410000 */
[----:B------:R-:W-:Y:S01]  /*b340*/  FMUL.FTZ R184, R160, UR29 ;  /* 0x0000001da0b87c20 */ /* 0x000fe20008410000 */
        /* <DEDUP_REMOVED lines=11> */
[----:B------:R-:W-:Y:S01]  /*b400*/  IADD3 R165, -R0, 0x1, -R165 ;  /* 0x0000000100a57810 */ /* 0x000fe20007ffe9a5 */
[----:B-1----:R-:W-:Y:S01]  /*b410*/  FMUL.FTZ R162, R183, UR29 ;  /* 0x0000001db7a27c20 */ /* 0x002fe20008410000 */
[----:B------:R-:W-:Y:S01]  /*b420*/  FMUL.FTZ R172, R172, UR29 ;  /* 0x0000001dacac7c20 */ /* 0x000fe20008410000 */
[----:B------:R-:W-:Y:S01]  /*b430*/  FMUL.FTZ R173, R173, UR29 ;  /* 0x0000001dadad7c20 */ /* 0x000fe20008410000 */
[----:B------:R-:W-:Y:S01]  /*b440*/  FMUL.FTZ R176, R176, UR29 ;  /* 0x0000001db0b07c20 */ /* 0x000fe20008410000 */
[----:B------:R-:W-:Y:S01]  /*b450*/  FMUL.FTZ R182, R182, UR29 ;  /* 0x0000001db6b67c20 */ /* 0x000fe20008410000 */
[----:B------:R-:W-:Y:S01]  /*b460*/  IMAD R165, R193, UR39, R165 ;  /* 0x00000027c1a57c24 */ /* 0x000fe2000f8e02a5 */
[----:B------:R-:W1:Y:S01]  /*b470*/  MUFU.TANH R5, R5 ;  /* 0x0000000500057308 */ /* 0x000e620000002400 */
[----:B------:R-:W-:-:S02]  /*b480*/  FMUL.FTZ R177, R177, UR29 ;  /* 0x0000001db1b17c20 */ /* 0x000fc40008410000 */
[----:B------:R-:W-:-:S04]  /*b490*/  VIADD R165, R165, -UR27 ;  /* 0x8000001ba5a57c36 */ /* 0x000fc80008000000 */
[C---:B------:R-:W-:Y:S01]  /*b4a0*/  VIADD R179, R165.reuse, UR30 ;  /* 0x0000001ea5b37c36 */ /* 0x040fe20008000000 */
[----:B------:R-:W3:Y:S01]  /*b4b0*/  MUFU.TANH R22, R22 ;  /* 0x0000001600167308 */ /* 0x000ee20000002400 */
[----:B------:R-:W-:-:S04]  /*b4c0*/  VIADD R183, R165, UR7 ;  /* 0x00000007a5b77c36 */ /* 0x000fc80008000000 */
[----:B--2---:R-:W-:-:S03]  /*b4d0*/  IMAD.IADD R178, R183, 0x1, R166 ;  /* 0x00000001b7b27824 */ /* 0x004fc600078e02a6 */
[----:B------:R-:W2:Y:S08]  /*b4e0*/  MUFU.TANH R6, R6 ;  /* 0x0000000600067308 */ /* 0x000eb00000002400 */
        /* <DEDUP_REMOVED lines=29> */
[----:B-----5:R-:W-:Y:S01]  /*b6c0*/  IADD3 R177, R179, R166, RZ ;  /* 0x000000a6b3b17210 */ /* 0x020fe20007ffe0ff */
[----:B-1234-:R-:W-:Y:S06]  /*b6d0*/  @!P4 BRA `(.L_x_4821) ;  /* 0x00000000005cc947 */ /* 0x01efec0003800000 */
        /* <DEDUP_REMOVED lines=13> */
.L_x_4823:
[----:B------:R-:W-:-:S04]  /*b7b0*/  MOV R168, UR26 ;  /* 0x0000001a00a87c02 */ /* 0x000fc80008000f00 */
[----:B------:R-:W-:-:S13]  /*b7c0*/  ISETP.NE.AND P0, PT, R168, 0x1, PT ;  /* 0x00000001a800780c */ /* 0x000fda0003f05270 */
[----:B------:R-:W1:Y:S02]  /*b7d0*/  @P0 LDC.64 R166, c[0x0][0x9e8] ;  /* 0x00027a00ffa60b82 */ /* 0x000e640000000a00 */
[----:B-1----:R-:W-:-:S05]  /*b7e0*/  @P0 IMAD.HI.U32 R166, R165, R166, RZ ;  /* 0x000000a6a5a60227 */ /* 0x002fca00078e00ff */
[----:B------:R-:W-:-:S07]  /*b7f0*/  @P0 SHF.R.U32.HI R165, RZ, R167, R166 ;  /* 0x000000a7ffa50219 */ /* 0x000fce00000116a6 */
.L_x_4824:
[----:B------:R-:W-:Y:S05]  /*b800*/  BSYNC B0 ;  /* 0x0000000000007941 */ /* 0x000fea0003800000 */
.L_x_4822:
[----:B------:R-:W-:-:S04]  /*b810*/  IMAD R165, R165, R168, -UR10 ;  /* 0x8000000aa5a57e24 */ /* 0x000fc8000f8e02a8 */
[----:B------:R-:W-:-:S05]  /*b820*/  IMAD.IADD R165, R165, 0x1, -R0 ;  /* 0x00000001a5a57824 */ /* 0x000fca00078e0a00 */
[----:B------:R-:W-:Y:S02]  /*b830*/  VIADDMNMX R177, R165, R168, R177, PT ;  /* 0x000000a8a5b17246 */ /* 0x000fe400038001b1 */
[----:B------:R-:W-:-:S07]  /*b840*/  VIMNMX R178, R178, R165, !PT ;  /* 0x000000a5b2b27248 */ /* 0x000fce0007fe0100 */
.L_x_4821:
[----:B------:R-:W-:Y:S01]  /*b850*/  UISETP.GT.AND UP1, UPT, UR42, -0x1, UPT ;  /* 0xffffffff2a00788c */ /* 0x000fe2000bf24270 */
[----:B------:R-:W1:Y:S05]  /*b860*/  SHFL.IDX PT, R182, R175, 0x1, 0x1c1f ;  /* 0x003c1f00afb67f89 */ /* 0x000e6a00000e0000 */
[----:B------:R-:W-:-:S04]  /*b870*/  PLOP3.LUT P0, PT, PT, PT, UP1, 0x80, 0x0 ;  /* 0x000000000000781c */ /* 0x000fc80003f0f018 */
[C---:B------:R-:W-:Y:S02]  /*b880*/  ISETP.GT.AND P1, PT, R178.reuse, RZ, P0 ;  /* 0x000000ffb200720c */ /* 0x040fe40000724270 */
[C---:B------:R-:W-:Y:S02]  /*b890*/  ISETP.GT.AND P3, PT, R178.reuse, 0x1, P0 ;  /* 0x00000001b200780c */ /* 0x040fe40000764270 */
[----:B------:R-:W-:Y:S02]  /*b8a0*/  ISETP.LT.OR P2, PT, R177, 0x1, P1 ;  /* 0x00000001b100780c */ /* 0x000fe40000f41670 */
[C---:B------:R-:W-:Y:S02]  /*b8b0*/  ISETP.GT.AND P1, PT, R178.reuse, 0x8, P0 ;  /* 0x00000008b200780c */ /* 0x040fe40000724270 */
[----:B------:R-:W-:Y:S02]  /*b8c0*/  FSEL R176, R5, -INF , !P2 ;  /* 0xff80000005b07808 */ /* 0x000fe40005000000 */
[----:B------:R-:W-:-:S02]  /*b8d0*/  ISETP.GT.AND P2, PT, R178, 0x9, P0 ;  /* 0x00000009b200780c */ /* 0x000fc40000744270 */
[C---:B------:R-:W-:Y:S02]  /*b8e0*/  ISETP.LT.OR P3, PT, R177.reuse, 0x2, P3 ;  /* 0x00000002b100780c */ /* 0x040fe40001f61670 */
[C---:B------:R-:W-:Y:S02]  /*b8f0*/  ISETP.LT.OR P1, PT, R177.reuse, 0x9, P1 ;  /* 0x00000009b100780c */ /* 0x040fe40000f21670 */
[----:B------:R-:W-:Y:S02]  /*b900*/  ISETP.LT.OR P2, PT, R177, 0xa, P2 ;  /* 0x0000000ab100780c */ /* 0x000fe40001741670 */
[----:B------:R-:W-:Y:S02]  /*b910*/  FSEL R174, R22, -INF , !P3 ;  /* 0xff80000016ae7808 */ /* 0x000fe40005800000 */
[----:B0-----:R-:W-:Y:S02]  /*b920*/  FSEL R173, R153, -INF , !P1 ;  /* 0xff80000099ad7808 */ /* 0x001fe40004800000 */
[----:B------:R-:W-:-:S02]  /*b930*/  FSEL R169, R154, -INF , !P2 ;  /* 0xff8000009aa97808 */ /* 0x000fc40005000000 */
[C---:B------:R-:W-:Y:S02]  /*b940*/  ISETP.GT.AND P3, PT, R178.reuse, 0x10, P0 ;  /* 0x00000010b200780c */ /* 0x040fe40000764270 */
[C---:B------:R-:W-:Y:S02]  /*b950*/  ISETP.GT.AND P1, PT, R178.reuse, 0x11, P0 ;  /* 0x00000011b200780c */ /* 0x040fe40000724270 */
[----:B------:R-:W-:Y:S02]  /*b960*/  ISETP.GT.AND P2, PT, R178, 0x18, P0 ;  /* 0x00000018b200780c */ /* 0x000fe40000744270 */
[C---:B------:R-:W-:Y:S02]  /*b970*/  ISETP.LT.OR P3, PT, R177.reuse, 0x11, P3 ;  /* 0x00000011b100780c */ /* 0x040fe40001f61670 */
[C---:B------:R-:W-:Y:S02]  /*b980*/  ISETP.LT.OR P1, PT, R177.reuse, 0x12, P1 ;  /* 0x00000012b100780c */ /* 0x040fe40000f21670 */
[----:B------:R-:W-:-:S02]  /*b990*/  ISETP.LT.OR P2, PT, R177, 0x19, P2 ;  /* 0x00000019b100780c */ /* 0x000fc40001741670 */
[----:B------:R-:W-:Y:S02]  /*b9a0*/  FSEL R166, R184, -INF , !P3 ;  /* 0xff800000b8a67808 */ /* 0x000fe40005800000 */
[----:B------:R-:W-:Y:S02]  /*b9b0*/  FSEL R168, R185, -INF , !P1 ;  /* 0xff800000b9a87808 */ /* 0x000fe40004800000 */
[----:B------:R-:W-:Y:S02]  /*b9c0*/  FSEL R165, R163, -INF , !P2 ;  /* 0xff800000a3a57808 */ /* 0x000fe40005000000 */
[C---:B------:R-:W-:Y:S02]  /*b9d0*/  ISETP.GT.AND P3, PT, R178.reuse, 0x19, P0 ;  /* 0x00000019b200780c */ /* 0x040fe40000764270 */
[C---:B------:R-:W-:Y:S02]  /*b9e0*/  ISETP.GT.AND P1, PT, R178.reuse, 0x20, P0 ;  /* 0x00000020b200780c */ /* 0x040fe40000724270 */
[----:B------:R-:W-:-:S02]  /*b9f0*/  ISETP.GT.AND P2, PT, R178, 0x21, P0 ;  /* 0x00000021b200780c */ /* 0x000fc40000744270 */
[C---:B------:R-:W-:Y:S02]  /*ba00*/  ISETP.LT.OR P3, PT, R177.reuse, 0x1a, P3 ;  /* 0x0000001ab100780c */ /* 0x040fe40001f61670 */
[C---:B------:R-:W-:Y:S02]  /*ba10*/  ISETP.LT.OR P1, PT, R177.reuse, 0x21, P1 ;  /* 0x00000021b100780c */ /* 0x040fe40000f21670 */
[----:B------:R-:W-:Y:S02]  /*ba20*/  ISETP.LT.OR P2, PT, R177, 0x22, P2 ;  /* 0x00000022b100780c */ /* 0x000fe40001741670 */
[----:B------:R-:W-:Y:S02]  /*ba30*/  FSEL R172, R164, -INF , !P3 ;  /* 0xff800000a4ac7808 */ /* 0x000fe40005800000 */
[----:B------:R-:W-:Y:S02]  /*ba40*/  FSEL R170, R186, -INF , !P1 ;  /* 0xff800000baaa7808 */ /* 0x000fe40004800000 */
        /* <DEDUP_REMOVED lines=12> */
[----:B------:R-:W-:Y:S01]  /*bb10*/  ISETP.GT.AND P2, PT, R178, 0x39, P0 ;  /* 0x00000039b200780c */ /* 0x000fe20000744270 */
[--C-:B-1----:R-:W-:Y:S01]  /*bb20*/  IMAD.IADD R178, R179, 0x1, R182.reuse ;  /* 0x00000001b3b27824 */ /* 0x102fe200078e02b6 */
[----:B------:R-:W-:Y:S01]  /*bb30*/  ISETP.LT.OR P3, PT, R177, 0x32, P3 ;  /* 0x00000032b100780c */ /* 0x000fe20001f61670 */
[----:B------:R-:W-:Y:S01]  /*bb40*/  IMAD.IADD R179, R183, 0x1, R182 ;  /* 0x00000001b7b37824 */ /* 0x000fe200078e02b6 */
[----:B------:R-:W-:-:S02]  /*bb50*/  ISETP.LT.OR P1, PT, R177, 0x39, P1 ;  /* 0x00000039b100780c */ /* 0x000fc40000f21670 */
[----:B------:R-:W-:Y:S02]  /*bb60*/  ISETP.LT.OR P2, PT, R177, 0x3a, P2 ;  /* 0x0000003ab100780c */ /* 0x000fe40001741670 */
[----:B------:R-:W-:Y:S02]  /*bb70*/  FSEL R164, R191, -INF , !P3 ;  /* 0xff800000bfa47808 */ /* 0x000fe40005800000 */
[----:B------:R-:W-:Y:S02]  /*bb80*/  FSEL R154, R180, -INF , !P1 ;  /* 0xff800000b49a7808 */ /* 0x000fe40004800000 */
[----:B------:R-:W-:Y:S01]  /*bb90*/  FSEL R153, R181, -INF , !P2 ;  /* 0xff800000b5997808 */ /* 0x000fe20005000000 */
[----:B------:R-:W-:Y:S06]  /*bba0*/  @!P4 BRA `(.L_x_4825) ;  /* 0x00000000005cc947 */ /* 0x000fec0003800000 */
[----:B------:R-:W-:Y:S01]  /*bbb0*/  IMAD R5, R193, UR39, R182 ;  /* 0x00000027c1057c24 */ /* 0x000fe2000f8e02b6 */
[----:B------:R-:W-:Y:S04]  /*bbc0*/  BSSY B0, `(.L_x_4826) ;  /* 0x0000011000007945 */ /* 0x000fe80003800000 */
[----:B------:R-:W-:-:S04]  /*bbd0*/  IADD3 R5, R5, -UR27, RZ ;  /* 0x8000001b05057c10 */ /* 0x000fc8000fffe0ff */
        /* <DEDUP_REMOVED lines=10> */
.L_x_4827:
[----:B------:R-:W-:-:S05]  /*bc80*/  IMAD.U32 R182, RZ, RZ, UR26 ;  /* 0x0000001affb67e24 */ /* 0x000fca000f8e00ff */
[----:B------:R-:W-:-:S13]  /*bc90*/  ISETP.NE.AND P1, PT, R182, 0x1, PT ;  /* 0x00000001b600780c */ /* 0x000fda0003f25270 */
[----:B------:R-:W0:Y:S02]  /*bca0*/  @P1 LDC.64 R180, c[0x0][0x9e8] ;  /* 0x00027a00ffb41b82 */ /* 0x000e240000000a00 */
[----:B0-----:R-:W-:-:S05]  /*bcb0*/  @P1 IMAD.HI.U32 R180, R5, R180, RZ ;  /* 0x000000b405b41227 */ /* 0x001fca00078e00ff */
[----:B------:R-:W-:-:S07]  /*bcc0*/  @P1 SHF.R.U32.HI R5, RZ, R181, R180 ;  /* 0x000000b5ff051219 */ /* 0x000fce00000116b4 */
.L_x_4828:
[----:B------:R-:W-:Y:S05]  /*bcd0*/  BSYNC B0 ;  /* 0x0000000000007941 */ /* 0x000fea0003800000 */
.L_x_4826:
[----:B------:R-:W-:-:S04]  /*bce0*/  IMAD R5, R5, R182, -UR10 ;  /* 0x8000000a05057e24 */ /* 0x000fc8000f8e02b6 */
[----:B------:R-:W-:-:S05]  /*bcf0*/  IMAD.IADD R5, R5, 0x1, -R0 ;  /* 0x0000000105057824 */ /* 0x000fca00078e0a00 */
[----:B------:R-:W-:Y:S02]  /*bd00*/  VIADDMNMX R178, R5, R182, R178, PT ;  /* 0x000000b605b27246 */ /* 0x000fe400038001b2 */
[----:B------:R-:W-:-:S07]  /*bd10*/  VIMNMX R179, R179, R5, !PT ;  /* 0x00000005b3b37248 */ /* 0x000fce0007fe0100 */
.L_x_4825:
[----:B------:R-:W-:Y:S01]  /*bd20*/  FMNMX.FTZ R5, R176, R15, !PT ;  /* 0x0000000fb0057209 */ /* 0x000fe20007810000 */
[----:B------:R-:W-:Y:S01]  /*bd30*/  UMOV UR10, UR24 ;  /* 0x00000018000a7c82 */ /* 0x000fe20008000000 */
[----:B------:R-:W-:Y:S02]  /*bd40*/  ISETP.GT.AND P1, PT, R179, 0x1, P0 ;  /* 0x00000001b300780c */ /* 0x000fe40000724270 */
[----:B------:R-:W-:Y:S02]  /*bd50*/  FMNMX.FTZ R180, R174, R5, !PT ;  /* 0x00000005aeb47209 */ /* 0x000fe40007810000 */
[----:B------:R-:W-:Y:S02]  /*bd60*/  ISETP.LT.OR P1, PT, R178, 0x2, P1 ;  /* 0x00000002b200780c */ /* 0x000fe40000f21670 */
[----:B------:R-:W-:Y:S02]  /*bd70*/  FMNMX.FTZ R180, R173, R180, !PT ;  /* 0x000000b4adb47209 */ /* 0x000fe40007810000 */
[----:B------:R-:W-:-:S02]  /*bd80*/  FSEL R17, R17, -INF , !P1 ;  /* 0xff80000011117808 */ /* 0x000fc40004800000 */
[----:B------:R-:W-:Y:S02]  /*bd90*/  FMNMX.FTZ R5, R169, R180, !PT ;  /* 0x000000b4a9057209 */ /* 0x000fe40007810000 */
[C---:B------:R-:W-:Y:S02]  /*bda0*/  ISETP.GT.AND P1, PT, R179.reuse, RZ, P0 ;  /* 0x000000ffb300720c */ /* 0x040fe40000724270 */
[----:B------:R-:W-:Y:S02]  /*bdb0*/  FMNMX.FTZ R5, R166, R5, !PT ;  /* 0x00000005a6057209 */ /* 0x000fe40007810000 */
[----:B------:R-:W-:Y:S02]  /*bdc0*/  ISETP.LT.OR P1, PT, R178, 0x1, P1 ;  /* 0x00000001b200780c */ /* 0x000fe40000f21670 */
[----:B------:R-:W-:Y:S02]  /*bdd0*/  FMNMX.FTZ R180, R168, R5, !PT ;  /* 0x00000005a8b47209 */ /* 0x000fe40007810000 */
[----:B------:R-:W-:-:S02]  /*bde0*/  ISETP.GT.AND P2, PT, R179, 0x8, P0 ;  /* 0x00000008b300780c */ /* 0x000fc40000744270 */
[----:B------:R-:W-:Y:S02]  /*bdf0*/  FMNMX.FTZ R5, R165, R180, !PT ;  /* 0x000000b4a5057209 */ /* 0x000fe40007810000 */
[----:B------:R-:W-:Y:S02]  /*be00*/  ISETP.LT.OR P2, PT, R178, 0x9, P2 ;  /* 0x00000009b200780c */ /* 0x000fe40001741670 */
[----:B------:R-:W-:Y:S02]  /*be10*/  FMNMX.FTZ R5, R172, R5, !PT ;  /* 0x00000005ac057209 */ /* 0x000fe40007810000 */
[----:B------:R-:W-:Y:S02]  /*be20*/  ISETP.GT.AND P3, PT, R179, 0x9, P0 ;  /* 0x00000009b300780c */ /* 0x000fe40000764270 */
[----:B------:R-:W-:Y:S02]  /*be30*/  FMNMX.FTZ R180, R170, R5, !PT ;  /* 0x00000005aab47209 */ /* 0x000fe40007810000 */
[----:B------:R-:W-:-:S02]  /*be40*/  FSEL R18, R18, -INF , !P2 ;  /* 0xff80000012127808 */ /* 0x000fc40005000000 */
        /* <DEDUP_REMOVED lines=13> */
[C---:B------:R-:W-:Y:S02]  /*bf20*/  ISETP.LT.OR P3, PT, R178.reuse, 0x12, P3 ;  /* 0x00000012b200780c */ /* 0x040fe40001f61670 */
[----:B------:R-:W-:Y:S01]  /*bf30*/  ISETP.GT.AND P2, PT, R179, 0x19, P0 ;  /* 0x00000019b300780c */ /* 0x000fe20000744270 */
[----:B------:R-:W0:Y:S01]  /*bf40*/  SHFL.BFLY PT, R5, R180, 0x2, 0x1f ;  /* 0x0c401f00b4057f89 */ /* 0x000e2200000e0000 */
[----:B------:R-:W-:Y:S02]  /*bf50*/  FSEL R21, R21, -INF , !P3 ;  /* 0xff80000015157808 */ /* 0x000fe40005800000 */
[----:B------:R-:W-:Y:S02]  /*bf60*/  ISETP.GT.AND P3, PT, R179, 0x20, P0 ;  /* 0x00000020b300780c */ /* 0x000fe40000764270 */
[----:B------:R-:W-:-:S02]  /*bf70*/  ISETP.LT.OR P2, PT, R178, 0x1a, P2 ;  /* 0x0000001ab200780c */ /* 0x000fc40001741670 */
[----:B------:R-:W-:Y:S02]  /*bf80*/  ISETP.LT.OR P3, PT, R178, 0x21, P3 ;  /* 0x00000021b200780c */ /* 0x000fe40001f61670 */
[----:B------:R-:W-:Y:S02]  /*bf90*/  FSEL R152, R152, -INF , !P2 ;  /* 0xff80000098987808 */ /* 0x000fe40005000000 */
[----:B------:R-:W-:Y:S02]  /*bfa0*/  ISETP.GT.AND P2, PT, R179, 0x28, P0 ;  /* 0x00000028b300780c */ /* 0x000fe40000744270 */
[----:B------:R-:W-:Y:S02]  /*bfb0*/  FSEL R155, R155, -INF , !P3 ;  /* 0xff8000009b9b7808 */ /* 0x000fe40005800000 */
[----:B------:R-:W-:-:S04]  /*bfc0*/  ISETP.LT.OR P2, PT, R178, 0x29, P2 ;  /* 0x00000029b200780c */ /* 0x000fc80001741670 */
[----:B------:R-:W-:Y:S02]  /*bfd0*/  FSEL R157, R157, -INF , !P2 ;  /* 0xff8000009d9d7808 */ /* 0x000fe40005000000 */
[----:B------:R-:W-:Y:S02]  /*bfe0*/  ISETP.GT.AND P2, PT, R179, 0x30, P0 ;  /* 0x00000030b300780c */ /* 0x000fe40000744270 */
[----:B0-----:R-:W-:Y:S02]  /*bff0*/  FMNMX.FTZ R175, R180, R5, !PT ;  /* 0x00000005b4af7209 */ /* 0x001fe40007810000 */
[----:B------:R-:W-:-:S03]  /*c000*/  ISETP.LT.OR P2, PT, R178, 0x31, P2 ;  /* 0x00000031b200780c */ /* 0x000fc60001741670 */
[----:B------:R-:W0:Y:S01]  /*c010*/  SHFL.BFLY PT, R182, R175, 0x1, 0x1f ;  /* 0x0c201f00afb67f89 */ /* 0x000e2200000e0000 */
[----:B------:R-:W-:Y:S02]  /*c020*/  FSEL R159, R159, -INF , !P2 ;  /* 0xff8000009f9f7808 */ /* 0x000fe40005000000 */
[----:B------:R-:W-:-:S04]  /*c030*/  ISETP.GT.AND P2, PT, R179, 0x38, P0 ;  /* 0x00000038b300780c */ /* 0x000fc80000744270 */
[----:B------:R-:W-:-:S04]  /*c040*/  ISETP.LT.OR P2, PT, R178, 0x39, P2 ;  /* 0x00000039b200780c */ /* 0x000fc80001741670 */
[----:B------:R-:W-:Y:S02]  /*c050*/  FSEL R161, R161, -INF , !P2 ;  /* 0xff800000a1a17808 */ /* 0x000fe40005000000 */
[----:B0-----:R-:W-:Y:S02]  /*c060*/  FMNMX.FTZ R5, R175, R182, !PT ;  /* 0x000000b6af057209 */ /* 0x001fe40007810000 */
[----:B------:R-:W-:Y:S02]  /*c070*/  FSEL R175, R6, -INF , !P1 ;  /* 0xff80000006af7808 */ /* 0x000fe40004800000 */
[----:B------:R-:W-:Y:S01]  /*c080*/  ISETP.GT.AND P1, PT, R179, 0x18, P0 ;  /* 0x00000018b300780c */ /* 0x000fe20000724270 */
[----:B------:R-:W-:Y:S01]  /*c090*/  FMUL.FTZ R183, R5, UR10 ;  /* 0x0000000a05b77c20 */ /* 0x000fe20008410000 */
[----:B------:R-:W-:Y:S02]  /*c0a0*/  FMNMX.FTZ R6, R175, R14, !PT ;  /* 0x0000000eaf067209 */ /* 0x000fe40007810000 */
[----:B------:R-:W-:-:S02]  /*c0b0*/  ISETP.LT.OR P1, PT, R178, 0x19, P1 ;  /* 0x00000019b200780c */ /* 0x000fc40000f21670 */
[----:B------:R-:W-:Y:S02]  /*c0c0*/  FMNMX.FTZ R177, R17, R6, !PT ;  /* 0x0000000611b17209 */ /* 0x000fe40007810000 */
[----:B------:R-:W-:Y:S02]  /*c0d0*/  FSEL R23, R23, -INF , !P1 ;  /* 0xff80000017177808 */ /* 0x000fe40004800000 */
[----:B------:R-:W-:Y:S02]  /*c0e0*/  FMNMX.FTZ R6, R18, R177, !PT ;  /* 0x000000b112067209 */ /* 0x000fe40007810000 */
[----:B------:R-:W-:Y:S02]  /*c0f0*/  ISETP.GT.AND P1, PT, R179, 0x21, P0 ;  /* 0x00000021b300780c */ /* 0x000fe40000724270 */
[----:B------:R-:W-:Y:S02]  /*c100*/  FMNMX.FTZ R177, R19, R6, !PT ;  /* 0x0000000613b17209 */ /* 0x000fe40007810000 */
[----:B------:R-:W-:-:S02]  /*c110*/  ISETP.LT.OR P1, PT, R178, 0x22, P1 ;  /* 0x00000022b200780c */ /* 0x000fc40000f21670 */
[----:B------:R-:W-:Y:S02]  /*c120*/  FMNMX.FTZ R6, R20, R177, !PT ;  /* 0x000000b114067209 */ /* 0x000fe40007810000 */
[----:B------:R-:W-:Y:S02]  /*c130*/  FSEL R156, R156, -INF , !P1 ;  /* 0xff8000009c9c7808 */ /* 0x000fe40004800000 */
[----:B------:R-:W-:Y:S02]  /*c140*/  FMNMX.FTZ R6, R21, R6, !PT ;  /* 0x0000000615067209 */ /* 0x000fe40007810000 */
[----:B------:R-:W-:Y:S02]  /*c150*/  ISETP.GT.AND P1, PT, R179, 0x29, P0 ;  /* 0x00000029b300780c */ /* 0x000fe40000724270 */
[----:B------:R-:W-:Y:S02]  /*c160*/  FMNMX.FTZ R177, R23, R6, !PT ;  /* 0x0000000617b17209 */ /* 0x000fe40007810000 */
[----:B------:R-:W-:-:S02]  /*c170*/  FSETP.NEU.FTZ.AND P3, PT, R5, -INF , PT ;  /* 0xff8000000500780b */ /* 0x000fc40003f7d000 */
[----:B------:R-:W-:Y:S02]  /*c180*/  FMNMX.FTZ R6, R152, R177, !PT ;  /* 0x000000b198067209 */ /* 0x000fe40007810000 */
[----:B------:R-:W-:Y:S02]  /*c190*/  ISETP.LT.OR P1, PT, R178, 0x2a, P1 ;  /* 0x0000002ab200780c */ /* 0x000fe40000f21670 */
[----:B------:R-:W-:Y:S02]  /*c1a0*/  FMNMX.FTZ R181, R155, R6, !PT ;  /* 0x000000069bb57209 */ /* 0x000fe40007810000 */
[----:B------:R-:W-:Y:S02]  /*c1b0*/  FSEL R183, R183, RZ, P3 ;  /* 0x000000ffb7b77208 */ /* 0x000fe40001800000 */
[----:B------:R-:W-:Y:S02]  /*c1c0*/  FMNMX.FTZ R6, R156, R181, !PT ;  /* 0x000000b59c067209 */ /* 0x000fe40007810000 */
[----:B------:R-:W-:Y:S01]  /*c1d0*/  FSEL R158, R158, -INF , !P1 ;  /* 0xff8000009e9e7808 */ /* 0x000fe20004800000 */
[--C-:B------:R-:W-:Y:S01]  /*c1e0*/  FFMA.FTZ R176, R176, UR10, -R183.reuse ;  /* 0x0000000ab0b07c23 */ /* 0x100fe200080108b7 */
[----:B------:R-:W-:Y:S01]  /*c1f0*/  ISETP.GT.AND P1, PT, R179, 0x31, P0 ;  /* 0x00000031b300780c */ /* 0x000fe20000724270 */
[--C-:B------:R-:W-:Y:S01]  /*c200*/  FFMA.FTZ R174, R174, UR10, -R183.reuse ;  /* 0x0000000aaeae7c23 */ /* 0x100fe200080108b7 */
[----:B------:R-:W-:Y:S01]  /*c210*/  FMNMX.FTZ R181, R157, R6, !PT ;  /* 0x000000069db57209 */ /* 0x000fe20007810000 */
[----:B------:R0:W-:Y:S01]  /*c220*/  MUFU.EX2 R177, R176 ;  /* 0x000000b000b17308 */ /* 0x0001e20000000800 */
[----:B------:R-:W-:Y:S01]  /*c230*/  ISETP.LT.OR P1, PT, R178, 0x32, P1 ;  /* 0x00000032b200780c */ /* 0x000fe20000f21670 */
[--C-:B------:R-:W-:Y:S01]  /*c240*/  FFMA.FTZ R169, R169, UR10, -R183.reuse ;  /* 0x0000000aa9a97c23 */ /* 0x100fe200080108b7 */
[----:B------:R-:W-:Y:S01]  /*c250*/  FMNMX.FTZ R6, R158, R181, !PT ;  /* 0x000000b59e067209 */ /* 0x000fe20007810000 */
[--C-:B------:R-:W-:Y:S01]  /*c260*/  FFMA.FTZ R166, R166, UR10, -R183.reuse ;  /* 0x0000000aa6a67c23 */ /* 0x100fe200080108b7 */
[----:B------:R-:W-:Y:S01]  /*c270*/  ISETP.GT.AND P0, PT, R179, 0x39, P0 ;  /* 0x00000039b300780c */ /* 0x000fe20000704270 */
[--C-:B------:R-:W-:Y:S01]  /*c280*/  FFMA.FTZ R165, R165, UR10, -R183.reuse ;  /* 0x0000000aa5a57c23 */ /* 0x100fe200080108b7 */
[----:B------:R-:W-:Y:S01]  /*c290*/  FMNMX.FTZ R6, R159, R6, !PT ;  /* 0x000000069f067209 */ /* 0x000fe20007810000 */
[----:B------:R-:W-:Y:S01]  /*c2a0*/  MUFU.EX2 R174, R174 ;  /* 0x000000ae00ae7308 */ /* 0x000fe20000000800 */
[--C-:B0-----:R-:W-:Y:S01]  /*c2b0*/  FFMA.FTZ R176, R173, UR10, -R183.reuse ;  /* 0x0000000aadb07c23 */ /* 0x101fe200080108b7 */
[----:B------:R-:W-:Y:S01]  /*c2c0*/  FSEL R173, R160, -INF , !P1 ;  /* 0xff800000a0ad7808 */ /* 0x000fe20004800000 */
[--C-:B------:R-:W-:Y:S01]  /*c2d0*/  FFMA.FTZ R172, R172, UR10, -R183.reuse ;  /* 0x0000000aacac7c23 */ /* 0x100fe200080108b7 */
[----:B------:R-:W-:Y:S01]  /*c2e0*/  ISETP.LT.OR P0, PT, R178, 0x3a, P0 ;  /* 0x0000003ab200780c */ /* 0x000fe20000701670 */
[--C-:B------:R-:W-:Y:S01]  /*c2f0*/  FFMA.FTZ R22, R22, UR10, -R183.reuse ;  /* 0x0000000a16167c23 */ /* 0x100fe200080108b7 */
[----:B------:R-:W-:Y:S01]  /*c300*/  FMNMX.FTZ R6, R173, R6, !PT ;  /* 0x00000006ad067209 */ /* 0x000fe20007810000 */
[--C-:B------:R-:W-:Y:S01]  /*c310*/  FFMA.FTZ R170, R170, UR10, -R183.reuse ;  /* 0x0000000aaaaa7c23 */ /* 0x100fe200080108b7 */
[----:B------:R-:W-:Y:S01]  /*c320*/  FSEL R162, R162, -INF , !P0 ;  /* 0xff800000a2a27808 */ /* 0x000fe20004000000 */
[----:B------:R0:W-:Y:S01]  /*c330*/  MUFU.EX2 R160, R176 ;  /* 0x000000b000a07308 */ /* 0x0001e20000000800 */
[----:B------:R-:W-:Y:S01]  /*c340*/  FMNMX.FTZ R179, R161, R6, !PT ;  /* 0x00000006a1b37209 */ /* 0x000fe20007810000 */
[--C-:B------:R-:W-:Y:S01]  /*c350*/  FFMA.FTZ R154, R154, UR10, -R183.reuse ;  /* 0x0000000a9a9a7c23 */ /* 0x100fe200080108b7 */
[--C-:B------:R-:W-:Y:S01]  /*c360*/  FFMA.FTZ R171, R171, UR10, -R183.reuse ;  /* 0x0000000aabab7c23 */ /* 0x100fe200080108b7 */
[--C-:B------:R-:W-:Y:S01]  /*c370*/  FFMA.FTZ R167, R167, UR10, -R183.reuse ;  /* 0x0000000aa7a77c23 */ /* 0x100fe200080108b7 */
[----:B------:R-:W-:Y:S01]  /*c380*/  FMNMX.FTZ R6, R162, R179, !PT ;  /* 0x000000b3a2067209 */ /* 0x000fe20007810000 */
[--C-:B------:R-:W-:Y:S01]  /*c390*/  FFMA.FTZ R179, R168, UR10, -R183.reuse ;  /* 0x0000000aa8b37c23 */ /* 0x100fe200080108b7 */
[----:B------:R-:W-:Y:S01]  /*c3a0*/  FSEL R168, R5, RZ, P3 ;  /* 0x000000ff05a87208 */ /* 0x000fe20001800000 */
[----:B------:R-:W-:Y:S01]  /*c3b0*/  MUFU.EX2 R169, R169 ;  /* 0x000000a900a97308 */ /* 0x000fe20000000800 */
[--C-:B0-----:R-:W-:Y:S01]  /*c3c0*/  FFMA.FTZ R176, R163, UR10, -R183.reuse ;  /* 0x0000000aa3b07c23 */ /* 0x101fe200080108b7 */
[----:B------:R-:W0:Y:S01]  /*c3d0*/  SHFL.BFLY PT, R181, R6, 0x2, 0x1f ;  /* 0x0c401f0006b57f89 */ /* 0x000e2200000e0000 */
[----:B------:R-:W-:Y:S01]  /*c3e0*/  FFMA.FTZ R153, R153, UR10, -R183 ;  /* 0x0000000a99997c23 */ /* 0x000fe200080108b7 */
[----:B------:R-:W-:Y:S01]  /*c3f0*/  FADD.FTZ R168, -R168, R15 ;  /* 0x0000000fa8a87221 */ /* 0x000fe20000010100 */
[----:B------:R-:W-:Y:S01]  /*c400*/  ISETP.NE.AND P1, PT, R3, RZ, PT ;  /* 0x000000ff0300720c */ /* 0x000fe20003f25270 */
[----:B------:R-:W-:Y:S01]  /*c410*/  FFMA.FTZ R164, R164, UR10, -R183 ;  /* 0x0000000aa4a47c23 */ /* 0x000fe200080108b7 */
[----:B------:R-:W-:Y:S01]  /*c420*/  MOV R183, UR25 ;  /* 0x0000001900b77c02 */ /* 0x000fe20008000f00 */
[----:B------:R-:W-:Y:S01]  /*c430*/  FMUL.FTZ R168, R168, UR10 ;  /* 0x0000000aa8a87c20 */ /* 0x000fe20008410000 */
[----:B------:R-:W-:Y:S08]  /*c440*/  MUFU.EX2 R166, R166 ;  /* 0x000000a600a67308 */ /* 0x000ff00000000800 */
[----:B------:R-:W1:Y:S08]  /*c450*/  MUFU.EX2 R168, R168 ;  /* 0x000000a800a87308 */ /* 0x000e700000000800 */
[----:B------:R-:W2:Y:S01]  /*c460*/  MUFU.EX2 R179, R179 ;  /* 0x000000b300b37308 */ /* 0x000ea20000000800 */
[----:B0-----:R-:W-:-:S05]  /*c470*/  FMNMX.FTZ R181, R6, R181, !PT ;  /* 0x000000b506b57209 */ /* 0x001fca0007810000 */
[----:B------:R-:W0:Y:S02]  /*c480*/  SHFL.BFLY PT, R6, R181, 0x1, 0x1f ;  /* 0x0c201f00b5067f89 */ /* 0x000e2400000e0000 */
[----:B------:R-:W3:Y:S01]  /*c490*/  MUFU.EX2 R165, R165 ;  /* 0x000000a500a57308 */ /* 0x000ee20000000800 */
[----:B-1----:R-:W-:Y:S01]  /*c4a0*/  FFMA.FTZ R15, R168, R8, R177 ;  /* 0x00000008a80f7223 */ /* 0x002fe200000100b1 */
[-C--:B------:R-:W-:Y:S01]  /*c4b0*/  FMUL.FTZ R24, R24, R168.reuse ;  /* 0x000000a818187220 */ /* 0x080fe20000410000 */
[-C--:B------:R-:W-:Y:S01]  /*c4c0*/  FMUL.FTZ R25, R25, R168.reuse ;  /* 0x000000a819197220 */ /* 0x080fe20000410000 */
[-C--:B------:R-:W-:Y:S01]  /*c4d0*/  FMUL.FTZ R28, R28, R168.reuse ;  /* 0x000000a81c1c7220 */ /* 0x080fe20000410000 */
[----:B------:R-:W-:Y:S01]  /*c4e0*/  FADD.FTZ R15, R174, R15 ;  /* 0x0000000fae0f7221 */ /* 0x000fe20000010000 */
[-C--:B------:R-:W-:Y:S01]  /*c4f0*/  FMUL.FTZ R29, R29, R168.reuse ;  /* 0x000000a81d1d7220 */ /* 0x080fe20000410000 */
[-C--:B------:R-:W-:Y:S01]  /*c500*/  FMUL.FTZ R32, R32, R168.reuse ;  /* 0x000000a820207220 */ /* 0x080fe20000410000 */
[----:B------:R1:W-:Y:S01]  /*c510*/  MUFU.EX2 R163, R22 ;  /* 0x0000001600a37308 */ /* 0x0003e20000000800 */
[----:B------:R-:W-:Y:S01]  /*c520*/  FADD.FTZ R8, R160, R15 ;  /* 0x0000000fa0087221 */ /* 0x000fe20000010000 */
[-C--:B------:R-:W-:Y:S01]  /*c530*/  FMUL.FTZ R33, R33, R168.reuse ;  /* 0x000000a821217220 */ /* 0x080fe20000410000 */
[-C--:B------:R-:W-:Y:S01]  /*c540*/  FMUL.FTZ R36, R36, R168.reuse ;  /* 0x000000a824247220 */ /* 0x080fe20000410000 */
[-C--:B------:R-:W-:Y:S01]  /*c550*/  FMUL.FTZ R37, R37, R168.reuse ;  /* 0x000000a825257220 */ /* 0x080fe20000410000 */
[-C--:B------:R-:W-:Y:S01]  /*c560*/  FMUL.FTZ R40, R40, R168.reuse ;  /* 0x000000a828287220 */ /* 0x080fe20000410000 */
[-C--:B------:R-:W-:Y:S01]  /*c570*/  FMUL.FTZ R41, R41, R168.reuse ;  /* 0x000000a829297220 */ /* 0x080fe20000410000 */
[-C--:B------:R-:W-:Y:S01]  /*c580*/  FMUL.FTZ R44, R44, R168.reuse ;  /* 0x000000a82c2c7220 */ /* 0x080fe20000410000 */
[----:B------:R-:W4:Y:S01]  /*c590*/  MUFU.EX2 R172, R172 ;  /* 0x000000ac00ac7308 */ /* 0x000f220000000800 */
[-C--:B------:R-:W-:Y:S01]  /*c5a0*/  FMUL.FTZ R45, R45, R168.reuse ;  /* 0x000000a82d2d7220 */ /* 0x080fe20000410000 */
[-C--:B------:R-:W-:Y:S01]  /*c5b0*/  FMUL.FTZ R48, R48, R168.reuse ;  /* 0x000000a830307220 */ /* 0x080fe20000410000 */
[-C--:B------:R-:W-:Y:S01]  /*c5c0*/  FMUL.FTZ R49, R49, R168.reuse ;  /* 0x000000a831317220 */ /* 0x080fe20000410000 */
[-C--:B------:R-:W-:Y:S01]  /*c5d0*/  FMUL.FTZ R52, R52, R168.reuse ;  /* 0x000000a834347220 */ /* 0x080fe20000410000 */
[----:B------:R-:W-:Y:S01]  /*c5e0*/  FMUL.FTZ R53, R53, R168 ;  /* 0x000000a835357220 */ /* 0x000fe20000410000 */
[----:B0-----:R-:W-:Y:S01]  /*c5f0*/  FMNMX.FTZ R6, R181, R6, !PT ;  /* 0x00000006b5067209 */ /* 0x001fe20007810000 */
[-C--:B------:R-:W-:Y:S01]  /*c600*/  FMUL.FTZ R56, R56, R168.reuse ;  /* 0x000000a838387220 */ /* 0x080fe20000410000 */
[----:B------:R-:W0:Y:S01]  /*c610*/  MUFU.EX2 R170, R170 ;  /* 0x000000aa00aa7308 */ /* 0x000e220000000800 */
[-C--:B------:R-:W-:Y:S01]  /*c620*/  FMUL.FTZ R57, R57, R168.reuse ;  /* 0x000000a839397220 */ /* 0x080fe20000410000 */
[C---:B------:R-:W-:Y:S01]  /*c630*/  FSETP.NEU.FTZ.AND P0, PT, R6.reuse, -INF , PT ;  /* 0xff8000000600780b */ /* 0x040fe20003f1d000 */
[----:B------:R-:W-:Y:S01]  /*c640*/  FMUL.FTZ R180, R6, UR10 ;  /* 0x0000000a06b47c20 */ /* 0x000fe20008410000 */
[-C--:B------:R-:W-:Y:S01]  /*c650*/  FMUL.FTZ R60, R60, R168.reuse ;  /* 0x000000a83c3c7220 */ /* 0x080fe20000410000 */
[-C--:B------:R-:W-:Y:S01]  /*c660*/  FMUL.FTZ R61, R61, R168.reuse ;  /* 0x000000a83d3d7220 */ /* 0x080fe20000410000 */
[----:B------:R-:W-:Y:S01]  /*c670*/  FSEL R15, R6, RZ, P0 ;  /* 0x000000ff060f7208 */ /* 0x000fe20000000000 */
[-C--:B------:R-:W-:Y:S01]  /*c680*/  FMUL.FTZ R64, R64, R168.reuse ;  /* 0x000000a840407220 */ /* 0x080fe20000410000 */
[----:B------:R-:W-:Y:S01]  /*c690*/  FSEL R180, R180, RZ, P0 ;  /* 0x000000ffb4b47208 */ /* 0x000fe20000000000 */
[----:B------:R5:W-:Y:S01]  /*c6a0*/  MUFU.EX2 R178, R154 ;  /* 0x0000009a00b27308 */ /* 0x000be20000000800 */
[-C--:B------:R-:W-:Y:S01]  /*c6b0*/  FMUL.FTZ R65, R65, R168.reuse ;  /* 0x000000a841417220 */ /* 0x080fe20000410000 */
[----:B------:R-:W-:Y:S01]  /*c6c0*/  FADD.FTZ R15, -R15, R14 ;  /* 0x0000000e0f0f7221 */ /* 0x000fe20000010100 */
[----:B------:R-:W-:Y:S01]  /*c6d0*/  FMUL.FTZ R68, R68, R168 ;  /* 0x000000a844447220 */ /* 0x000fe20000410000 */
[----:B-1----:R-:W-:Y:S01]  /*c6e0*/  FFMA.FTZ R22, R175, UR10, -R180 ;  /* 0x0000000aaf167c23 */ /* 0x002fe200080108b4 */
[----:B------:R-:W-:Y:S01]  /*c6f0*/  FADD.FTZ R175, R169, R8 ;  /* 0x00000008a9af7221 */ /* 0x000fe20000010000 */
[----:B------:R-:W-:Y:S01]  /*c700*/  FMUL.FTZ R15, R15, UR10 ;  /* 0x0000000a0f0f7c20 */ /* 0x000fe20008410000 */
[--C-:B------:R-:W-:Y:S01]  /*c710*/  FFMA.FTZ R17, R17, UR10, -R180.reuse ;  /* 0x0000000a11117c23 */ /* 0x100fe200080108b4 */
[----:B------:R-:W1:Y:S01]  /*c720*/  MUFU.EX2 R171, R171 ;  /* 0x000000ab00ab7308 */ /* 0x000e620000000800 */
[----:B-----5:R-:W-:Y:S01]  /*c730*/  FADD.FTZ R154, R166, R175 ;  /* 0x000000afa69a7221 */ /* 0x020fe20000010000 */
[--C-:B------:R-:W-:Y:S01]  /*c740*/  FFMA.FTZ R18, R18, UR10, -R180.reuse ;  /* 0x0000000a12127c23 */ /* 0x100fe200080108b4 */
[--C-:B------:R-:W-:Y:S01]  /*c750*/  FFMA.FTZ R19, R19, UR10, -R180.reuse ;  /* 0x0000000a13137c23 */ /* 0x100fe200080108b4 */
[----:B------:R-:W-:Y:S01]  /*c760*/  FFMA.FTZ R20, R20, UR10, -R180 ;  /* 0x0000000a14147c23 */ /* 0x000fe200080108b4 */
[----:B--2---:R-:W-:Y:S01]  /*c770*/  FADD.FTZ R154, R179, R154 ;  /* 0x0000009ab39a7221 */ /* 0x004fe20000010000 */
[----:B------:R-:W-:-:S02]  /*c780*/  @!P1 IMAD R8, R183, 0x40, R2 ;  /* 0x00000040b7089824 */ /* 0x000fc400078e0202 */
[----:B------:R-:W-:Y:S01]  /*c790*/  FFMA.FTZ R21, R21, UR10, -R180 ;  /* 0x0000000a15157c23 */ /* 0x000fe200080108b4 */
[----:B------:R-:W2:Y:S01]  /*c7a0*/  MUFU.EX2 R167, R167 ;  /* 0x000000a700a77308 */ /* 0x000ea20000000800 */
[----:B---3--:R-:W-:Y:S01]  /*c7b0*/  FADD.FTZ R175, R165, R154 ;  /* 0x0000009aa5af7221 */ /* 0x008fe20000010000 */
[--C-:B------:R-:W-:Y:S01]  /*c7c0*/  FFMA.FTZ R14, R152, UR10, -R180.reuse ;  /* 0x0000000a980e7c23 */ /* 0x100fe200080108b4 */
[--C-:B------:R-:W-:Y:S01]  /*c7d0*/  FFMA.FTZ R23, R23, UR10, -R180.reuse ;  /* 0x0000000a17177c23 */ /* 0x100fe200080108b4 */
[--C-:B------:R-:W-:Y:S01]  /*c7e0*/  FFMA.FTZ R182, R161, UR10, -R180.reuse ;  /* 0x0000000aa1b67c23 */ /* 0x100fe200080108b4 */
[----:B----4-:R-:W-:Y:S01]  /*c7f0*/  FADD.FTZ R175, R172, R175 ;  /* 0x000000afacaf7221 */ /* 0x010fe20000010000 */
[--C-:B------:R-:W-:Y:S01]  /*c800*/  FFMA.FTZ R155, R155, UR10, -R180.reuse ;  /* 0x0000000a9b9b7c23 */ /* 0x100fe200080108b4 */
[--C-:B------:R-:W-:Y:S01]  /*c810*/  FFMA.FTZ R157, R157, UR10, -R180.reuse ;  /* 0x0000000a9d9d7c23 */ /* 0x100fe200080108b4 */
[----:B------:R-:W-:Y:S01]  /*c820*/  MUFU.EX2 R22, R22 ;  /* 0x0000001600167308 */ /* 0x000fe20000000800 */
[----:B0-----:R-:W-:Y:S01]  /*c830*/  FADD.FTZ R154, R170, R175 ;  /* 0x000000afaa9a7221 */ /* 0x001fe20000010000 */
[--C-:B------:R-:W-:Y:S01]  /*c840*/  FFMA.FTZ R175, R158, UR10, -R180.reuse ;  /* 0x0000000a9eaf7c23 */ /* 0x100fe200080108b4 */
[----:B------:R-:W-:Y:S01]  /*c850*/  F2FP.BF16.F32.PACK_AB R158, R172, R165 ;  /* 0x000000a5ac9e723e */ /* 0x000fe200000010ff */
[----:B------:R-:W-:Y:S01]  /*c860*/  FFMA.FTZ R159, R159, UR10, -R180 ;  /* 0x0000000a9f9f7c23 */ /* 0x000fe200080108b4 */
[----:B-1----:R-:W-:Y:S01]  /*c870*/  FADD.FTZ R154, R171, R154 ;  /* 0x0000009aab9a7221 */ /* 0x002fe20000010000 */
[----:B------:R-:W-:Y:S01]  /*c880*/  FFMA.FTZ R173, R173, UR10, -R180 ;  /* 0x0000000aadad7c23 */ /* 0x000fe200080108b4 */
[----:B------:R-:W-:Y:S01]  /*c890*/  @!P1 LEA R8, R8, UR37, 0x2 ;  /* 0x0000002508089c11 */ /* 0x000fe2000f8e10ff */
[----:B------:R-:W0:Y:S01]  /*c8a0*/  MUFU.EX2 R15, R15 ;  /* 0x0000000f000f7308 */ /* 0x000e220000000800 */
[----:B--2---:R-:W-:Y:S01]  /*c8b0*/  FADD.FTZ R183, R167, R154 ;  /* 0x0000009aa7b77221 */ /* 0x004fe20000010000 */
[----:B------:R-:W-:Y:S01]  /*c8c0*/  F2FP.BF16.F32.PACK_AB R154, R169, R160 ;  /* 0x000000a0a99a723e */ /* 0x000fe200000010ff */
[----:B------:R-:W-:Y:S01]  /*c8d0*/  FMUL.FTZ R69, R69, R168 ;  /* 0x000000a845457220 */ /* 0x000fe20000410000 */
[----:B------:R-:W-:Y:S01]  /*c8e0*/  F2FP.BF16.F32.PACK_AB R160, R171, R170 ;  /* 0x000000aaaba0723e */ /* 0x000fe200000010ff */
[----:B------:R-:W-:Y:S01]  /*c8f0*/  @!P1 STS [R8+0x28800], R168 ;  /* 0x028800a808009388 */ /* 0x000fe20000000800 */
        /* <DEDUP_REMOVED lines=11> */
[----:B0-----:R-:W-:Y:S01]  /*c9b0*/  FFMA.FTZ R172, R15, R7, R22 ;  /* 0x000000070fac7223 */ /* 0x001fe20000010016 */
[----:B------:R0:W-:Y:S01]  /*c9c0*/  @!P1 STS [R8+0x28820], R15 ;  /* 0x0288200f08009388 */ /* 0x0001e20000000800 */
        /* <DEDUP_REMOVED lines=10> */
[----:B------:R-:W-:Y:S01]  /*ca70*/  FADD.FTZ R161, R163, R152 ;  /* 0x00000098a3a17221 */ /* 0x000fe20000010000 */
[----:B------:R-:W-:Y:S01]  /*ca80*/  F2FP.BF16.F32.PACK_AB R152, R174, R177 ;  /* 0x000000b1ae98723e */ /* 0x000fe200000010ff */
[----:B------:R-:W-:Y:S01]  /*ca90*/  FMUL.FTZ R105, R105, R168 ;  /* 0x000000a869697220 */ /* 0x000fe20000410000 */
[----:B------:R-:W1:Y:S01]  /*caa0*/  MUFU.EX2 R18, R18 ;  /* 0x0000001200127308 */ /* 0x000e620000000800 */
[--C-:B--2---:R-:W-:Y:S01]  /*cab0*/  FFMA.FTZ R17, R156, UR10, -R180.reuse ;  /* 0x0000000a9c117c23 */ /* 0x104fe200080108b4 */
[----:B------:R-:W-:Y:S01]  /*cac0*/  F2FP.BF16.F32.PACK_AB R156, R179, R166 ;  /* 0x000000a6b39c723e */ /* 0x000fe200000010ff */
[----:B------:R-:W-:Y:S01]  /*cad0*/  FFMA.FTZ R180, R162, UR10, -R180 ;  /* 0x0000000aa2b47c23 */ /* 0x000fe200080108b4 */
[----:B------:R-:W-:Y:S01]  /*cae0*/  F2FP.BF16.F32.PACK_AB R162, R176, R167 ;  /* 0x000000a7b0a2723e */ /* 0x000fe200000010ff */
[-C--:B------:R-:W-:Y:S01]  /*caf0*/  FMUL.FTZ R108, R108, R168.reuse ;  /* 0x000000a86c6c7220 */ /* 0x080fe20000410000 */
[-C--:B------:R-:W-:Y:S01]  /*cb00*/  FMUL.FTZ R109, R109, R168.reuse ;  /* 0x000000a86d6d7220 */ /* 0x080fe20000410000 */
[----:B------:R-:W-:Y:S01]  /*cb10*/  FMUL.FTZ R112, R112, R168 ;  /* 0x000000a870707220 */ /* 0x000fe20000410000 */
[----:B------:R-:W2:Y:S01]  /*cb20*/  MUFU.EX2 R164, R164 ;  /* 0x000000a400a47308 */ /* 0x000ea20000000800 */
[C---:B---3--:R-:W-:Y:S01]  /*cb30*/  FADD.FTZ R7, R153.reuse, R172 ;  /* 0x000000ac99077221 */ /* 0x048fe20000010000 */
[----:B------:R-:W-:Y:S01]  /*cb40*/  F2FP.BF16.F32.PACK_AB R153, R153, R22 ;  /* 0x000000169999723e */ /* 0x000fe200000010ff */
[-C--:B------:R-:W-:Y:S01]  /*cb50*/  FMUL.FTZ R113, R113, R168.reuse ;  /* 0x000000a871717220 */ /* 0x080fe20000410000 */
[-C--:B------:R-:W-:Y:S01]  /*cb60*/  FMUL.FTZ R116, R116, R168.reuse ;  /* 0x000000a874747220 */ /* 0x080fe20000410000 */
[-C--:B------:R-:W-:Y:S01]  /*cb70*/  FMUL.FTZ R117, R117, R168.reuse ;  /* 0x000000a875757220 */ /* 0x080fe20000410000 */
[-C--:B------:R-:W-:Y:S01]  /*cb80*/  FMUL.FTZ R120, R120, R168.reuse ;  /* 0x000000a878787220 */ /* 0x080fe20000410000 */
[-C--:B------:R-:W-:Y:S01]  /*cb90*/  FMUL.FTZ R121, R121, R168.reuse ;  /* 0x000000a879797220 */ /* 0x080fe20000410000 */
[----:B------:R-:W3:Y:S01]  /*cba0*/  MUFU.EX2 R19, R19 ;  /* 0x0000001300137308 */ /* 0x000ee20000000800 */
        /* <DEDUP_REMOVED lines=10> */
[-C--:B------:R-:W-:Y:S01]  /*cc50*/  FMUL.FTZ R136, R136, R168.reuse ;  /* 0x000000a888887220 */ /* 0x080fe20000410000 */
[-C--:B------:R-:W-:Y:S01]  /*cc60*/  FMUL.FTZ R137, R137, R168.reuse ;  /* 0x000000a889897220 */ /* 0x080fe20000410000 */
[----:B------:R-:W-:Y:S01]  /*cc70*/  FADD.FTZ R166, R178, R161 ;  /* 0x000000a1b2a67221 */ /* 0x000fe20000010000 */
[-C--:B------:R-:W-:Y:S01]  /*cc80*/  FMUL.FTZ R140, R140, R168.reuse ;  /* 0x000000a88c8c7220 */ /* 0x080fe20000410000 */
[----:B------:R-:W-:Y:S01]  /*cc90*/  FMUL.FTZ R141, R141, R168 ;  /* 0x000000a88d8d7220 */ /* 0x000fe20000410000 */
[----:B------:R-:W2:Y:S01]  /*cca0*/  MUFU.EX2 R21, R21 ;  /* 0x0000001500157308 */ /* 0x000ea20000000800 */
[----:B---3--:R-:W-:Y:S01]  /*ccb0*/  FADD.FTZ R7, R19, R174 ;  /* 0x000000ae13077221 */ /* 0x008fe20000010000 */
[C---:B0-----:R-:W-:Y:S01]  /*ccc0*/  FADD.FTZ R8, R181.reuse, R166 ;  /* 0x000000a6b5087221 */ /* 0x041fe20000010000 */
[----:B------:R-:W-:Y:S01]  /*ccd0*/  F2FP.BF16.F32.PACK_AB R166, R181, R178 ;  /* 0x000000b2b5a6723e */ /* 0x000fe200000010ff */
[-C--:B------:R-:W-:Y:S01]  /*cce0*/  FMUL.FTZ R144, R144, R168.reuse ;  /* 0x000000a890907220 */ /* 0x080fe20000410000 */
[-C--:B------:R-:W-:Y:S01]  /*ccf0*/  FMUL.FTZ R145, R145, R168.reuse ;  /* 0x000000a891917220 */ /* 0x080fe20000410000 */
[-C--:B------:R-:W-:Y:S01]  /*cd00*/  FMUL.FTZ R148, R148, R168.reuse ;  /* 0x000000a894947220 */ /* 0x080fe20000410000 */
[----:B------:R-:W-:Y:S01]  /*cd10*/  FMUL.FTZ R149, R149, R168 ;  /* 0x000000a895957220 */ /* 0x000fe20000410000 */
        /* <DEDUP_REMOVED lines=26> */
[----:B--2---:R-:W-:Y:S01]  /*cec0*/  F2FP.BF16.F32.PACK_AB R155, R19, R18 ;  /* 0x00000012139b723e */ /* 0x004fe200000010ff */
        /* <DEDUP_REMOVED lines=15> */
[C---:B0-----:R-:W-:Y:S01]  /*cfc0*/  FADD.FTZ R176, R170.reuse, R7 ;  /* 0x00000007aab07221 */ /* 0x041fe20000010000 */
        /* <DEDUP_REMOVED lines=40> */
[-C--:B------:R-:W-:Y:S01]  /*d250*/  FMUL.FTZ R130, R130, R15.reuse ;  /* 0x0000000f82827220 */ /* 0x080fe20000410000 */
[-C--:B------:R-:W-:Y:S01]  /*d260*/  FMUL.FTZ R131, R131, R15.reuse ;  /* 0x0000000f83837220 */ /* 0x080fe20000410000 */
[-C--:B------:R-:W-:Y:S01]  /*d270*/  FMUL.FTZ R134, R134, R15.reuse ;  /* 0x0000000f86867220 */ /* 0x080fe20000410000 */
[-C--:B------:R-:W-:Y:S01]  /*d280*/  FMUL.FTZ R135, R135, R15.reuse ;  /* 0x0000000f87877220 */ /* 0x080fe20000410000 */
[-C--:B------:R-:W-:Y:S01]  /*d290*/  FMUL.FTZ R138, R138, R15.reuse ;  /* 0x0000000f8a8a7220 */ /* 0x080fe20000410000 */
[-C--:B------:R-:W-:Y:S01]  /*d2a0*/  FMUL.FTZ R139, R139, R15.reuse ;  /* 0x0000000f8b8b7220 */ /* 0x080fe20000410000 */
[----:B------:R-:W-:Y:S01]  /*d2b0*/  FMUL.FTZ R142, R142, R15 ;  /* 0x0000000f8e8e7220 */ /* 0x000fe20000410000 */
[C---:B-1----:R-:W-:Y:S01]  /*d2c0*/  F2FP.BF16.F32.PACK_AB R167, R180.reuse, R167 ;  /* 0x000000a7b4a7723e */ /* 0x042fe200000010ff */
[----:B------:R-:W-:Y:S01]  /*d2d0*/  FADD.FTZ R7, R180, R7 ;  /* 0x00000007b4077221 */ /* 0x000fe20000010000 */
[-C--:B------:R-:W-:Y:S01]  /*d2e0*/  FMUL.FTZ R143, R143, R15.reuse ;  /* 0x0000000f8f8f7220 */ /* 0x080fe20000410000 */
[-C--:B------:R-:W-:Y:S01]  /*d2f0*/  FMUL.FTZ R146, R146, R15.reuse ;  /* 0x0000000f92927220 */ /* 0x080fe20000410000 */
[-C--:B------:R-:W-:Y:S01]  /*d300*/  FMUL.FTZ R147, R147, R15.reuse ;  /* 0x0000000f93937220 */ /* 0x080fe20000410000 */
[----:B------:R2:W-:Y:S01]  /*d310*/  STSM.16.M88.4 [R9], R164 ;  /* 0x000000a409007844 */ /* 0x0005e20000000200 */
[-C--:B------:R-:W-:Y:S01]  /*d320*/  FMUL.FTZ R150, R150, R15.reuse ;  /* 0x0000000f96967220 */ /* 0x080fe20000410000 */
[----:B------:R-:W-:Y:S01]  /*d330*/  FMUL.FTZ R151, R151, R15 ;  /* 0x0000000f97977220 */ /* 0x000fe20000410000 */
[----:B------:R-:W-:Y:S06]  /*d340*/  @!P5 BRA `(.L_x_4829) ;  /* 0x000000000004d947 */ /* 0x000fec0003800000 */
[----:B------:R-:W-:Y:S01]  /*d350*/  BPT.TRAP 0x1 ;  /* 0x000000040000795c */ /* 0x000fe20000300000 */
.L_x_4829:
[----:B------:R0:W1:Y:S01]  /*d360*/  SYNCS.PHASECHK.TRANS64.TRYWAIT P0, [UR31+0x28c50], R13 ;  /* 0x028c500dff0075a7 */ /* 0x000062000800015f */
[----:B------:R-:W-:Y:S05]  /*d370*/  @!P5 BRA `(.L_x_4830) ;  /* 0x000000000004d947 */ /* 0x000fea0003800000 */
[----:B------:R-:W-:Y:S01]  /*d380*/  BPT.TRAP 0x1 ;  /* 0x000000040000795c */ /* 0x000fe20000300000 */
.L_x_4830:
[----:B-1----:R-:W-:Y:S05]  /*d390*/  @P0 BRA `(.L_x_4831) ;  /* 0x0000000000080947 */ /* 0x002fea0003800000 */
[----:B------:R-:W1:Y:S02]  /*d3a0*/  SYNCS.PHASECHK.TRANS64.TRYWAIT P0, [UR31+0x28c50], R13 ;  /* 0x028c500dff0075a7 */ /* 0x000e64000800015f */
[----:B-1----:R-:W-:Y:S05]  /*d3b0*/  @!P0 BRA `(.L_x_4832) ;  /* 0x0000008000b88947 */ /* 0x002fea0003800000 */
.L_x_4831:
        /* <DEDUP_REMOVED lines=13> */
[----:B------:R-:W-:-:S02]  /*d490*/  @!P6 PRMT R16, RZ, 0x654, R16 ;  /* 0x00000654ff10e816 */ /* 0x000fc40000000010 */
[----:B------:R-:W-:Y:S01]  /*d4a0*/  MOV R15, R5 ;  /* 0x00000005000f7202 */ /* 0x000fe20000000f00 */
[----:B------:R-:W-:Y:S02]  /*d4b0*/  WARPGROUP.DEPBAR.LE gsb0, 0x0 ;  /* 0x00008000000079c5 */ /* 0x000fe40000010000 */
[----:B------:R-:W-:-:S15]  /*d4c0*/  WARPGROUP.ARRIVE ;  /* 0x00000000000079c5 */ /* 0x000fde0000000000 */
[----:B------:R-:W-:-:S04]  /*d4d0*/  NOP ;  /* 0x0000000000007918 */ /* 0x000fc80000000000 */
        /* <DEDUP_REMOVED lines=24> */
.L_x_4816:
[----:B-12---:R-:W1:Y:S01]  /*d660*/  SHFL.BFLY PT, R9, R8, 0x2, 0x1f ;  /* 0x0c401f0008097f89 */ /* 0x006e6200000e0000 */
[----:B------:R-:W-:Y:S01]  /*d670*/  IMAD.MOV.U32 R10, RZ, RZ, RZ ;  /* 0x000000ffff0a7224 */ /* 0x000fe200078e00ff */
[----:B------:R-:W-:Y:S08]  /*d680*/  BAR.ARV 0x8, 0x100 ;  /* 0x0204000000007b1d */ /* 0x000ff00000002000 */
[----:B------:R-:W-:Y:S01]  /*d690*/  BAR.SYNC.DEFER_BLOCKING 0xf, 0x100 ;  /* 0x03c4000000007b1d */ /* 0x000fe20000010000 */
[----:B------:R-:W-:-:S05]  /*d6a0*/  ISETP.NE.AND P0, PT, R3, RZ, PT ;  /* 0x000000ff0300720c */ /* 0x000fca0003f05270 */
[----:B------:R-:W2:Y:S01]  /*d6b0*/  SHFL.BFLY PT, R4, R7, 0x2, 0x1f ;  /* 0x0c401f0007047f89 */ /* 0x000ea200000e0000 */
[----:B-1----:R-:W-:Y:S01]  /*d6c0*/  FADD.FTZ R9, R9, R8 ;  /* 0x0000000809097221 */ /* 0x002fe20000010000 */
[----:B------:R-:W-:-:S04]  /*d6d0*/  IMAD.U32 R8, RZ, RZ, UR10 ;  /* 0x0000000aff087e24 */ /* 0x000fc8000f8e00ff */
[----:B------:R-:W1:Y:S01]  /*d6e0*/  SHFL.BFLY PT, R0, R9, 0x1, 0x1f ;  /* 0x0c201f0009007f89 */ /* 0x000e6200000e0000 */
[----:B--2---:R-:W-:-:S05]  /*d6f0*/  FADD.FTZ R4, R4, R7 ;  /* 0x0000000704047221 */ /* 0x004fca0000010000 */
[----:B------:R-:W2:Y:S01]  /*d700*/  SHFL.BFLY PT, R11, R4, 0x1, 0x1f ;  /* 0x0c201f00040b7f89 */ /* 0x000ea200000e0000 */
[----:B-1----:R-:W-:Y:S01]  /*d710*/  FADD.FTZ R12, R9, R0 ;  /* 0x00000000090c7221 */ /* 0x002fe20000010000 */
[----:B------:R-:W-:Y:S02]  /*d720*/  IMAD.MOV.U32 R0, RZ, RZ, RZ ;  /* 0x000000ffff007224 */ /* 0x000fe400078e00ff */
[----:B------:R-:W-:Y:S02]  /*d730*/  IMAD.U32 R9, RZ, RZ, UR4 ;  /* 0x00000004ff097e24 */ /* 0x000fe4000f8e00ff */
[----:B------:R-:W-:-:S03]  /*d740*/  FSETP.NE.FTZ.AND P1, PT, R12, RZ, PT ;  /* 0x000000ff0c00720b */ /* 0x000fc60003f35000 */
[----:B------:R-:W-:Y:S01]  /*d750*/  LEA R9, R9, R2, 0x6 ;  /* 0x0000000209097211 */ /* 0x000fe200078e30ff */
[----:B------:R-:W-:-:S03]  /*d760*/  IMAD.MOV.U32 R2, RZ, RZ, -0x800000 ;  /* 0xff800000ff027424 */ /* 0x000fc600078e00ff */
[----:B------:R-:W-:-:S06]  /*d770*/  @!P0 LEA R9, R9, UR37, 0x2 ;  /* 0x0000002509098c11 */ /* 0x000fcc000f8e10ff */
[----:B------:R-:W1:Y:S01]  /*d780*/  @P1 MUFU.RCP R10, R12 ;  /* 0x0000000c000a1308 */ /* 0x000e620000001000 */
[----:B------:R-:W-:Y:S01]  /*d790*/  @P1 FMUL.FTZ R8, R8, 0.69314718246459960938 ;  /* 0x3f31721808081820 */ /* 0x000fe20000410000 */
[----:B--2---:R-:W-:Y:S01]  /*d7a0*/  FADD.FTZ R11, R4, R11 ;  /* 0x0000000b040b7221 */ /* 0x004fe20000010000 */
[----:B------:R-:W-:-:S04]  /*d7b0*/  MOV R4, 0xff800000 ;  /* 0xff80000000047802 */ /* 0x000fc80000000f00 */
[----:B------:R-:W-:Y:S01]  /*d7c0*/  FSETP.NE.FTZ.AND P2, PT, R11, RZ, PT ;  /* 0x000000ff0b00720b */ /* 0x000fe20003f55000 */
[----:B------:R-:W-:Y:S01]  /*d7d0*/  @P1 MUFU.LG2 R3, R12 ;  /* 0x0000000c00031308 */ /* 0x000fe20000000c00 */
[----:B-1----:R1:W-:Y:S01]  /*d7e0*/  @!P0 STS [R9+0x28800], R10 ;  /* 0x0288000a09008388 */ /* 0x0023e20000000800 */
[-C--:B------:R-:W-:Y:S01]  /*d7f0*/  FMUL.FTZ R24, R24, R10.reuse ;  /* 0x0000000a18187220 */ /* 0x080fe20000410000 */
[----:B------:R-:W-:-:S09]  /*d800*/  FMUL.FTZ R25, R25, R10 ;  /* 0x0000000a19197220 */ /* 0x000fd20000410000 */
[----:B------:R-:W2:Y:S01]  /*d810*/  @P2 MUFU.RCP R0, R11 ;  /* 0x0000000b00002308 */ /* 0x000ea20000001000 */
[-C--:B------:R-:W-:Y:S01]  /*d820*/  FMUL.FTZ R28, R28, R10.reuse ;  /* 0x0000000a1c1c7220 */ /* 0x080fe20000410000 */
[-C--:B------:R-:W-:Y:S01]  /*d830*/  FMUL.FTZ R29, R29, R10.reuse ;  /* 0x0000000a1d1d7220 */ /* 0x080fe20000410000 */
[-C--:B------:R-:W-:Y:S01]  /*d840*/  FMUL.FTZ R32, R32, R10.reuse ;  /* 0x0000000a20207220 */ /* 0x080fe20000410000 */
[-C--:B------:R-:W-:Y:S01]  /*d850*/  FMUL.FTZ R33, R33, R10.reuse ;  /* 0x0000000a21217220 */ /* 0x080fe20000410000 */
[-C--:B------:R-:W-:Y:S01]  /*d860*/  FMUL.FTZ R36, R36, R10.reuse ;  /* 0x0000000a24247220 */ /* 0x080fe20000410000 */
[-C--:B------:R-:W-:Y:S01]  /*d870*/  FMUL.FTZ R37, R37, R10.reuse ;  /* 0x0000000a25257220 */ /* 0x080fe20000410000 */
[-C--:B------:R-:W-:Y:S01]  /*d880*/  FMUL.FTZ R40, R40, R10.reuse ;  /* 0x0000000a28287220 */ /* 0x080fe20000410000 */
[----:B------:R-:W5:Y:S01]  /*d890*/  @P2 MUFU.LG2 R7, R11 ;  /* 0x0000000b00072308 */ /* 0x000f620000000c00 */
        /* <DEDUP_REMOVED lines=8> */
[----:B--2---:R2:W-:Y:S01]  /*d920*/  @!P0 STS [R9+0x28820], R0 ;  /* 0x0288200009008388 */ /* 0x0045e20000000800 */
        /* <DEDUP_REMOVED lines=47> */
[----:B-1----:R-:W-:-:S02]  /*dc20*/  IMAD.U32 R10, RZ, RZ, UR10 ;  /* 0x0000000aff0a7e24 */ /* 0x002fc4000f8e00ff */
[----:B------:R-:W-:Y:S01]  /*dc30*/  @P1 FMUL.FTZ R3, R3, 0.69314718246459960938 ;  /* 0x3f31721803031820 */ /* 0x000fe20000410000 */
[----:B-----5:R-:W-:Y:S01]  /*dc40*/  @P2 FMUL.FTZ R7, R7, 0.69314718246459960938 ;  /* 0x3f31721807072820 */ /* 0x020fe20000410000 */
[----:B------:R-:W-:Y:S01]  /*dc50*/  PLOP3.LUT P0, PT, PT, PT, PT, 0x8, 0x0 ;  /* 0x000000000000781c */ /* 0x000fe20003f0e170 */
        /* <DEDUP_REMOVED lines=67> */
[----:B--2---:R-:W-:Y:S06]  /*e090*/  BAR.ARV 0xe, 0x100 ;  /* 0x0384000000007b1d */ /* 0x004fec0000002000 */
.L_x_4748:
[----:B------:R-:W-:Y:S05]  /*e0a0*/  @P0 BRA `(.L_x_4834) ;  /* 0x0000002000f80947 */ /* 0x000fea0003800000 */
[----:B------:R-:W1:Y:S01]  /*e0b0*/  S2R R0, SR_TID.X ;  /* 0x0000000000007919 */ /* 0x000e620000002100 */
[----:B------:R-:W2:Y:S01]  /*e0c0*/  S2UR UR5, SR_CgaCtaId ;  /* 0x00000000000579c3 */ /* 0x000ea20000008800 */
[----:B------:R-:W-:Y:S01]  /*e0d0*/  UMOV UR4, 0x400 ;  /* 0x0000040000047882 */ /* 0x000fe20000000000 */
[----:B------:R-:W-:-:S06]  /*e0e0*/  IMAD R3, RZ, RZ, -UR40 ;  /* 0x80000028ff037e24 */ /* 0x000fcc000f8e02ff */
[----:B------:R-:W-:Y:S08]  /*e0f0*/  BAR.SYNC.DEFER_BLOCKING 0x1, 0x100 ;  /* 0x0044000000007b1d */ /* 0x000ff00000010000 */
[----:B------:R-:W5:Y:S08]  /*e100*/  S2UR UR6, SR_CTAID.Y ;  /* 0x00000000000679c3 */ /* 0x000f700000002600 */
[----:B------:R-:W5:Y:S01]  /*e110*/  LDC R10, c[0x0][0xc50] ;  /* 0x00031400ff0a7b82 */ /* 0x000f620000000800 */
[----:B--2---:R-:W-:-:S07]  /*e120*/  ULEA UR4, UR5, UR4, 0x18 ;  /* 0x0000000405047291 */ /* 0x004fce000f8ec03f */
[----:B------:R-:W2:Y:S01]  /*e130*/  LDC R6, c[0x0][0xbe8] ;  /* 0x0002fa00ff067b82 */ /* 0x000ea20000000800 */
[----:B------:R-:W-:Y:S01]  /*e140*/  UIADD3 UR4, UR4, 0x28c20, URZ ;  /* 0x00028c2004047890 */ /* 0x000fe2000fffe03f */
[----:B-1----:R-:W-:-:S03]  /*e150*/  VIADD R20, R0, 0xffffff80 ;  /* 0xffffff8000147836 */ /* 0x002fc60000000000 */
[----:B------:R-:W-:Y:S02]  /*e160*/  UPRMT UR4, URZ, 0x654, UR4 ;  /* 0x000006543f047896 */ /* 0x000fe40008000004 */
[----:B------:R-:W-:-:S04]  /*e170*/  SHF.R.S32.HI R21, RZ, 0x1f, R20 ;  /* 0x0000001fff157819 */ /* 0x000fc80000011414 */
[----:B------:R-:W-:Y:S01]  /*e180*/  LEA.HI R9, R21, R20, RZ, 0x7 ;  /* 0x0000001415097211 */ /* 0x000fe200078f38ff */
[----:B-----5:R-:W-:Y:S01]  /*e190*/  IMAD R3, R10, R3, UR6 ;  /* 0x000000060a037e24 */ /* 0x020fe2000f8e0203 */
[----:B------:R-:W-:Y:S01]  /*e1a0*/  USHF.R.S32.HI UR6, URZ, 0x1f, UR40 ;  /* 0x0000001f3f067899 */ /* 0x000fe20008011428 */
[----:B------:R-:W-:Y:S01]  /*e1b0*/  SYNCS.ARRIVE.TRANS64.RED.A1T0 RZ, [UR4], RZ ;  /* 0x000000ffffff79a7 */ /* 0x000fe20008100404 */
[----:B------:R-:W-:Y:S02]  /*e1c0*/  SHF.R.S32.HI R0, RZ, 0x7, R9 ;  /* 0x00000007ff007819 */ /* 0x000fe40000011409 */
[----:B------:R-:W-:-:S03]  /*e1d0*/  LOP3.LUT R5, R9, 0xffffff80, RZ, 0xc0, !PT ;  /* 0xffffff8009057812 */ /* 0x000fc600078ec0ff */
[----:B------:R-:W1:Y:S01]  /*e1e0*/  SHFL.IDX PT, R7, R0, RZ, 0x1f ;  /* 0x00001fff00077589 */ /* 0x000e6200000e0000 */
[----:B--2---:R-:W-:Y:S01]  /*e1f0*/  ISETP.NE.AND P1, PT, R6, 0x1, PT ;  /* 0x000000010600780c */ /* 0x004fe20003f25270 */
[----:B------:R-:W-:Y:S01]  /*e200*/  IMAD.IADD R8, R20, 0x1, -R5 ;  /* 0x0000000114087824 */ /* 0x000fe200078e0a05 */
[----:B------:R-:W-:-:S04]  /*e210*/  SHF.R.S32.HI R5, RZ, 0x1f, R3 ;  /* 0x0000001fff057819 */ /* 0x000fc80000011403 */
[----:B------:R-:W-:Y:S02]  /*e220*/  SHF.R.S32.HI R155, RZ, 0x1f, R8 ;  /* 0x0000001fff9b7819 */ /* 0x000fe40000011408 */
[----:B-1----:R-:W-:Y:S02]  /*e230*/  ISETP.NE.AND P0, PT, R7, RZ, PT ;  /* 0x000000ff0700720c */ /* 0x002fe40003f05270 */
[----:B------:R-:W-:-:S04]  /*e240*/  LEA.HI R7, R155, R8, RZ, 0x2 ;  /* 0x000000089b077211 */ /* 0x000fc800078f10ff */
[----:B------:R-:W-:-:S07]  /*e250*/  SHF.R.S32.HI R154, RZ, 0x2, R7 ;  /* 0x00000002ff9a7819 */ /* 0x000fce0000011407 */
[----:B------:R-:W-:Y:S05]  /*e260*/  @P0 BRA `(.L_x_4835) ;  /* 0x0000000400440947 */ /* 0x000fea0003800000 */
[----:B------:R-:W1:Y:S01]  /*e270*/  LDC R16, c[0x0][0xbe8] ;  /* 0x0002fa00ff107b82 */ /* 0x000e620000000800 */
[----:B------:R-:W-:Y:S01]  /*e280*/  LOP3.LUT R9, R9, 0xffffff80, RZ, 0xc0, !PT ;  /* 0xffffff8009097812 */ /* 0x000fe200078ec0ff */
[----:B------:R-:W2:Y:S01]  /*e290*/  S2R R22, SR_CTAID.X ;  /* 0x0000000000167919 */ /* 0x000ea20000002500 */
[----:B------:R-:W-:Y:S01]  /*e2a0*/  LEA.HI R11, R21, R20, RZ, 0x2 ;  /* 0x00000014150b7211 */ /* 0x000fe200078f10ff */
[----:B------:R-:W-:Y:S01]  /*e2b0*/  ULDC.64 UR4, c[0x0][0xbd0] ;  /* 0x0002f40000047ab9 */ /* 0x000fe20000000a00 */
[----:B------:R-:W-:Y:S01]  /*e2c0*/  IADD3 R23, R20, -R9, RZ ;  /* 0x8000000914177210 */ /* 0x000fe20007ffe0ff */
[----:B------:R-:W-:Y:S01]  /*e2d0*/  UIMAD.WIDE.U32 UR8, UR40, UR4, URZ ;  /* 0x00000004280872a5 */ /* 0x000fe2000f8e003f */
[----:B------:R-:W-:Y:S01]  /*e2e0*/  LOP3.LUT R11, R11, 0xfffffffc, RZ, 0xc0, !PT ;  /* 0xfffffffc0b0b7812 */ /* 0x000fe200078ec0ff */
[----:B------:R-:W5:Y:S01]  /*e2f0*/  S2UR UR7, SR_CTAID.Z ;  /* 0x00000000000779c3 */ /* 0x000f620000002700 */
[----:B------:R-:W-:Y:S01]  /*e300*/  SHF.R.S32.HI R10, RZ, 0x1f, R23 ;  /* 0x0000001fff0a7819 */ /* 0x000fe20000011417 */
[----:B------:R-:W-:-:S02]  /*e310*/  UIMAD UR4, UR6, UR4, URZ ;  /* 0x00000004060472a4 */ /* 0x000fc4000f8e023f */
[----:B------:R-:W-:Y:S01]  /*e320*/  IMAD.IADD R11, R20, 0x1, -R11 ;  /* 0x00000001140b7824 */ /* 0x000fe200078e0a0b */
[CC--:B------:R-:W-:Y:S01]  /*e330*/  LEA.HI R152, R10.reuse, R23.reuse, RZ, 0x2 ;  /* 0x000000170a987211 */ /* 0x0c0fe200078f10ff */
[----:B------:R-:W-:Y:S01]  /*e340*/  UIMAD UR4, UR40, UR5, UR4 ;  /* 0x00000005280472a4 */ /* 0x000fe2000f8e0204 */
[----:B------:R-:W-:Y:S01]  /*e350*/  LEA.HI R10, R10, R23, RZ, 0x5 ;  /* 0x000000170a0a7211 */ /* 0x000fe200078f28ff */
[----:B------:R-:W4:Y:S01]  /*e360*/  LDC.64 R18, c[0x0][0xbd8] ;  /* 0x0002f600ff127b82 */ /* 0x000f220000000a00 */
[--C-:B------:R-:W-:Y:S01]  /*e370*/  SHF.R.S32.HI R9, RZ, 0x2, R152.reuse ;  /* 0x00000002ff097819 */ /* 0x100fe20000011498 */
[----:B------:R-:W-:Y:S01]  /*e380*/  UIADD3 UR4, UR9, UR4, URZ ;  /* 0x0000000409047290 */ /* 0x000fe2000fffe03f */
[----:B------:R-:W-:Y:S02]  /*e390*/  SHF.R.S32.HI R12, RZ, 0x1f, R152 ;  /* 0x0000001fff0c7819 */ /* 0x000fe40000011498 */
[----:B------:R-:W-:Y:S02]  /*e3a0*/  SHF.R.S32.HI R10, RZ, 0x5, R10 ;  /* 0x00000005ff0a7819 */ /* 0x000fe4000001140a */
[----:B------:R-:W-:-:S02]  /*e3b0*/  LEA.HI R12, R12, R9, RZ, 0x3 ;  /* 0x000000090c0c7211 */ /* 0x000fc400078f18ff */
[----:B-1----:R-:W-:Y:S02]  /*e3c0*/  ISETP.NE.AND P0, PT, R16, 0x1, PT ;  /* 0x000000011000780c */ /* 0x002fe40003f05270 */
[----:B------:R-:W-:Y:S02]  /*e3d0*/  LOP3.LUT R12, R12, 0xfffffff8, RZ, 0xc0, !PT ;  /* 0xfffffff80c0c7812 */ /* 0x000fe400078ec0ff */
[----:B------:R-:W-:-:S03]  /*e3e0*/  LOP3.LUT R152, R152, 0x7ffffffc, RZ, 0xc0, !PT ;  /* 0x7ffffffc98987812 */ /* 0x000fc600078ec0ff */
[----:B------:R-:W-:Y:S01]  /*e3f0*/  IMAD.IADD R9, R9, 0x1, -R12 ;  /* 0x0000000109097824 */ /* 0x000fe200078e0a0c */
[----:B------:R-:W-:Y:S01]  /*e400*/  LEA.HI R12, R11, R11, RZ, 0x1 ;  /* 0x0000000b0b0c7211 */ /* 0x000fe200078f08ff */
[----:B-----5:R-:W-:Y:S01]  /*e410*/  USHF.R.S32.HI UR5, URZ, 0x1f, UR7 ;  /* 0x0000001f3f057899 */ /* 0x020fe20008011407 */
[----:B------:R-:W-:Y:S02]  /*e420*/  IMAD.IADD R152, R23, 0x1, -R152 ;  /* 0x0000000117987824 */ /* 0x000fe400078e0a98 */
[----:B------:R-:W-:Y:S01]  /*e430*/  LOP3.LUT R12, R12, 0x1ffffffe, RZ, 0xc0, !PT ;  /* 0x1ffffffe0c0c7812 */ /* 0x000fe200078ec0ff */
[----:B0--3--:R-:W0:Y:S01]  /*e440*/  @P0 LDC R14, c[0x0][0xbec] ;  /* 0x0002fb00ff0e0b82 */ /* 0x009e220000000800 */
[----:B------:R-:W-:Y:S01]  /*e450*/  LEA R153, R10, R9, 0x4 ;  /* 0x000000090a997211 */ /* 0x000fe200078e20ff */
[----:B------:R-:W-:Y:S02]  /*e460*/  IMAD.U32 R10, RZ, RZ, UR8 ;  /* 0x00000008ff0a7e24 */ /* 0x000fe4000f8e00ff */
[----:B------:R-:W-:-:S02]  /*e470*/  IMAD.IADD R12, R11, 0x1, -R12 ;  /* 0x000000010b0c7824 */ /* 0x000fc400078e0a0c */
[----:B------:R-:W-:Y:S01]  /*e480*/  IMAD.U32 R11, RZ, RZ, UR9 ;  /* 0x00000009ff0b7e24 */ /* 0x000fe2000f8e00ff */
[----:B------:R-:W-:Y:S01]  /*e490*/  MOV R11, UR4 ;  /* 0x00000004000b7c02 */ /* 0x000fe20008000f00 */
[----:B------:R-:W1:Y:S01]  /*e4a0*/  @P0 LDC R17, c[0x0][0xbf0] ;  /* 0x0002fc00ff110b82 */ /* 0x000e620000000800 */
[----:B------:R-:W-:Y:S02]  /*e4b0*/  IMAD R9, R12, 0x8, R153 ;  /* 0x000000080c097824 */ /* 0x000fe400078e0299 */
[----:B----4-:R-:W-:Y:S01]  /*e4c0*/  IMAD R12, R18, UR5, RZ ;  /* 0x00000005120c7c24 */ /* 0x010fe2000f8e02ff */
[----:B------:R-:W-:Y:S01]  /*e4d0*/  ULDC.64 UR4, c[0x0][0xbe0] ;  /* 0x0002f80000047ab9 */ /* 0x000fe20000000a00 */
[----:B--2---:R-:W-:Y:S02]  /*e4e0*/  IMAD R9, R22, 0x40, R9 ;  /* 0x0000004016097824 */ /* 0x004fe400078e0209 */
[----:B------:R-:W-:Y:S02]  /*e4f0*/  IMAD R15, R19, UR7, R12 ;  /* 0x00000007130f7c24 */ /* 0x000fe4000f8e020c */
[----:B------:R-:W-:-:S02]  /*e500*/  IMAD.MOV.U32 R13, RZ, RZ, R9 ;  /* 0x000000ffff0d7224 */ /* 0x000fc400078e0009 */
[----:B------:R-:W-:-:S04]  /*e510*/  IMAD.WIDE.U32 R10, R18, UR7, R10 ;  /* 0x00000007120a7c25 */ /* 0x000fc8000f8e000a */
[----:B------:R-:W-:Y:S02]  /*e520*/  IMAD.IADD R11, R11, 0x1, R15 ;  /* 0x000000010b0b7824 */ /* 0x000fe400078e020f */
[----:B0-----:R-:W-:-:S04]  /*e530*/  @P0 IMAD.HI.U32 R12, R9, R14, RZ ;  /* 0x0000000e090c0227 */ /* 0x001fc800078e00ff */
[----:B------:R-:W-:Y:S01]  /*e540*/  IMAD.WIDE.U32 R10, R3, UR4, R10 ;  /* 0x00000004030a7c25 */ /* 0x000fe2000f8e000a */
[----:B-1----:R-:W-:-:S03]  /*e550*/  @P0 SHF.R.U32.HI R13, RZ, R17, R12 ;  /* 0x00000011ff0d0219 */ /* 0x002fc6000001160c */
[----:B------:R-:W-:Y:S02]  /*e560*/  IMAD R12, R5, UR4, RZ ;  /* 0x00000004050c7c24 */ /* 0x000fe4000f8e02ff */
[----:B------:R-:W-:Y:S01]  /*e570*/  IMAD.SHL.U32 R152, R152, 0x2, RZ ;  /* 0x0000000298987824 */ /* 0x000fe200078e00ff */
[C---:B------:R-:W-:Y:S02]  /*e580*/  IADD3 R14, -R13.reuse, RZ, RZ ;  /* 0x000000ff0d0e7210 */ /* 0x040fe40007ffe1ff */
[----:B------:R-:W-:Y:S02]  /*e590*/  SHF.R.S32.HI R15, RZ, 0x1f, R13 ;  /* 0x0000001fff0f7819 */ /* 0x000fe4000001140d */
[----:B------:R-:W-:Y:S01]  /*e5a0*/  IADD3 R10, P0, R13, R10, RZ ;  /* 0x0000000a0d0a7210 */ /* 0x000fe20007f1e0ff */
[----:B------:R-:W-:Y:S02]  /*e5b0*/  IMAD R9, R16, R14, R9 ;  /* 0x0000000e10097224 */ /* 0x000fe400078e0209 */
[----:B------:R-:W-:Y:S01]  /*e5c0*/  IMAD R14, R3, UR5, R12 ;  /* 0x00000005030e7c24 */ /* 0x000fe2000f8e020c */
[----:B------:R-:W-:-:S02]  /*e5d0*/  ULDC.64 UR4, c[0x0][0xbc8] ;  /* 0x0002f20000047ab9 */ /* 0x000fc40000000a00 */
        /* <DEDUP_REMOVED lines=10> */
[----:B------:R-:W-:Y:S01]  /*e680*/  LOP3.LUT R11, R12, 0xfffffe, RZ, 0xc0, !PT ;  /* 0x00fffffe0c0b7812 */ /* 0x000fe200078ec0ff */
[----:B------:R-:W-:Y:S01]  /*e690*/  IMAD R14, R16, UR4, RZ ;  /* 0x00000004100e7c24 */ /* 0x000fe2000f8e02ff */
[----:B------:R-:W-:Y:S01]  /*e6a0*/  LEA.HI.X R18, R10, UR5, R9, 0x2, P0 ;  /* 0x000000050a127c11 */ /* 0x000fe200080f1409 */
[----:B------:R-:W-:Y:S01]  /*e6b0*/  SHFL.IDX PT, R12, R17, 0x1, 0x1c1f ;  /* 0x003c1f00110c7f89 */ /* 0x000fe200000e0000 */
[----:B------:R-:W-:Y:S01]  /*e6c0*/  LEA R9, R22, R153, 0x6 ;  /* 0x0000009916097211 */ /* 0x000fe200078e30ff */
[----:B------:R-:W-:-:S02]  /*e6d0*/  IMAD.IADD R15, R0, 0x1, -R11 ;  /* 0x00000001000f7824 */ /* 0x000fc400078e0a0b */
[----:B------:R-:W-:Y:S02]  /*e6e0*/  SHFL.IDX PT, R10, R17, RZ, 0x1c1f ;  /* 0x001c1fff110a7589 */ /* 0x000fe400000e0000 */
[----:B------:R-:W-:Y:S02]  /*e6f0*/  IMAD.U32 R15, R15, -0x100, RZ ;  /* 0xffffff000f0f7824 */ /* 0x000fe400078e00ff */
[----:B------:R-:W0:Y:S03]  /*e700*/  SHFL.IDX PT, R11, R18, RZ, 0x1c1f ;  /* 0x001c1fff120b7589 */ /* 0x000e2600000e0000 */
[----:B------:R-:W-:Y:S01]  /*e710*/  ISETP.NE.AND P0, PT, R152, R15, PT ;  /* 0x0000000f9800720c */ /* 0x000fe20003f05270 */
[----:B------:R-:W1:Y:S01]  /*e720*/  SHFL.IDX PT, R13, R18, 0x1, 0x1c1f ;  /* 0x003c1f00120d7f89 */ /* 0x000e6200000e0000 */
[C---:B------:R-:W-:Y:S02]  /*e730*/  VIADD R15, R9.reuse, 0x8 ;  /* 0x00000008090f7836 */ /* 0x040fe40000000000 */
[----:B------:R-:W-:-:S03]  /*e740*/  ISETP.GE.OR P2, PT, R9, R14, P0 ;  /* 0x0000000e0900720c */ /* 0x000fc60000746670 */
[----:B------:R-:W-:-:S10]  /*e750*/  ISETP.GE.OR P0, PT, R15, R14, P0 ;  /* 0x0000000e0f00720c */ /* 0x000fd40000706670 */
[----:B0-----:R2:W-:Y:S04]  /*e760*/  @!P2 ST.E desc[UR48][R10.64], R2 ;  /* 0x000000020a00a985 */ /* 0x0015e8000c101930 */
[----:B-1----:R2:W-:Y:S02]  /*e770*/  @!P0 ST.E desc[UR48][R12.64], R4 ;  /* 0x000000040c008985 */ /* 0x0025e4000c101930 */
.L_x_4835:
[----:B0--3--:R-:W0:Y:S01]  /*e780*/  S2R R14, SR_CTAID.X ;  /* 0x00000000000e7919 */ /* 0x009e220000002500 */
[----:B------:R-:W-:Y:S01]  /*e790*/  LEA.HI R21, R21, R20, RZ, 0x2 ;  /* 0x0000001415157211 */ /* 0x000fe200078f10ff */
[----:B------:R-:W1:Y:S01]  /*e7a0*/  S2UR UR7, SR_CTAID.Z ;  /* 0x00000000000779c3 */ /* 0x000e620000002700 */
[----:B------:R-:W-:Y:S01]  /*e7b0*/  SHF.R.S32.HI R9, RZ, 0x1f, R7 ;  /* 0x0000001fff097819 */ /* 0x000fe20000011407 */
[----:B------:R-:W-:Y:S01]  /*e7c0*/  ULDC.64 UR8, c[0x0][0xb38] ;  /* 0x0002ce0000087ab9 */ /* 0x000fe20000000a00 */
[----:B------:R-:W-:Y:S01]  /*e7d0*/  LOP3.LUT R21, R21, 0xfffffffc, RZ, 0xc0, !PT ;  /* 0xfffffffc15157812 */ /* 0x000fe200078ec0ff */
[----:B------:R-:W-:Y:S01]  /*e7e0*/  UIMAD UR6, UR6, UR8, URZ ;  /* 0x00000008060672a4 */ /* 0x000fe2000f8e023f */
[----:B------:R-:W-:Y:S01]  /*e7f0*/  LEA.HI R9, R9, R154, RZ, 0x3 ;  /* 0x0000009a09097211 */ /* 0x000fe200078f18ff */
[----:B------:R-:W-:Y:S01]  /*e800*/  UIMAD.WIDE.U32 UR4, UR40, UR8, URZ ;  /* 0x00000008280472a5 */ /* 0x000fe2000f8e003f */
[----:B------:R-:W-:Y:S01]  /*e810*/  IADD3 R21, R20, -R21, RZ ;  /* 0x8000001514157210 */ /* 0x000fe20007ffe0ff */
[----:B--2-4-:R-:W2:Y:S01]  /*e820*/  LDC.64 R12, c[0x0][0xb40] ;  /* 0x0002d000ff0c7b82 */ /* 0x014ea20000000a00 */
[----:B------:R-:W-:Y:S01]  /*e830*/  LOP3.LUT R9, R9, 0xfffffff8, RZ, 0xc0, !PT ;  /* 0xfffffff809097812 */ /* 0x000fe200078ec0ff */
[----:B------:R-:W-:Y:S01]  /*e840*/  UIMAD UR6, UR40, UR9, UR6 ;  /* 0x00000009280672a4 */ /* 0x000fe2000f8e0206 */
[----:B------:R-:W-:Y:S01]  /*e850*/  LEA.HI R2, R21, R21, RZ, 0x1 ;  /* 0x0000001515027211 */ /* 0x000fe200078f08ff */
[----:B------:R-:W-:Y:S01]  /*e860*/  IMAD.U32 R11, RZ, RZ, UR5 ;  /* 0x00000005ff0b7e24 */ /* 0x000fe2000f8e00ff */
[----:B------:R-:W-:Y:S01]  /*e870*/  LEA.HI R155, R155, R8, RZ, 0x5 ;  /* 0x000000089b9b7211 */ /* 0x000fe200078f28ff */
[----:B------:R-:W-:Y:S01]  /*e880*/  IMAD.IADD R154, R154, 0x1, -R9 ;  /* 0x000000019a9a7824 */ /* 0x000fe200078e0a09 */
[----:B------:R-:W-:Y:S01]  /*e890*/  LOP3.LUT R2, R2, 0x1ffffffe, RZ, 0xc0, !PT ;  /* 0x1ffffffe02027812 */ /* 0x000fe200078ec0ff */
[----:B------:R-:W3:Y:S01]  /*e8a0*/  @P1 LDC R4, c[0x0][0xbec] ;  /* 0x0002fb00ff041b82 */ /* 0x000ee20000000800 */
[----:B------:R-:W-:Y:S01]  /*e8b0*/  SHF.R.S32.HI R155, RZ, 0x5, R155 ;  /* 0x00000005ff9b7819 */ /* 0x000fe2000001149b */
[----:B------:R-:W-:Y:S01]  /*e8c0*/  UIADD3 UR6, UR5, UR6, URZ ;  /* 0x0000000605067290 */ /* 0x000fe2000fffe03f */
[----:B------:R-:W-:Y:S01]  /*e8d0*/  IMAD.U32 R10, RZ, RZ, UR4 ;  /* 0x00000004ff0a7e24 */ /* 0x000fe2000f8e00ff */
[----:B------:R-:W-:Y:S01]  /*e8e0*/  BSSY B0, `(.L_x_4836) ;  /* 0x00000f3000007945 */ /* 0x000fe20003800000 */
[----:B------:R-:W-:Y:S01]  /*e8f0*/  IMAD.IADD R2, R21, 0x1, -R2 ;  /* 0x0000000115027824 */ /* 0x000fe200078e0a02 */
[----:B------:R-:W-:Y:S01]  /*e900*/  ULDC.64 UR4, c[0x0][0xb48] ;  /* 0x0002d20000047ab9 */ /* 0x000fe20000000a00 */
[----:B------:R-:W-:Y:S01]  /*e910*/  IMAD R155, R155, 0x10, R154 ;  /* 0x000000109b9b7824 */ /* 0x000fe200078e029a */
[----:B------:R-:W4:Y:S01]  /*e920*/  @P1 LDC R17, c[0x0][0xbf0] ;  /* 0x0002fc00ff111b82 */ /* 0x000f220000000800 */
[----:B-1----:R-:W-:Y:S01]  /*e930*/  USHF.R.S32.HI UR8, URZ, 0x1f, UR7 ;  /* 0x0000001f3f087899 */ /* 0x002fe20008011407 */
[----:B------:R-:W-:-:S02]  /*e940*/  IMAD.U32 R11, RZ, RZ, UR6 ;  /* 0x00000006ff0b7e24 */ /* 0x000fc4000f8e00ff */
[----:B------:R-:W-:-:S04]  /*e950*/  LEA R9, R2, R155, 0x3 ;  /* 0x0000009b02097211 */ /* 0x000fc800078e18ff */
[----:B0-----:R-:W-:Y:S01]  /*e960*/  LEA R15, R14, R9, 0x6 ;  /* 0x000000090e0f7211 */ /* 0x001fe200078e30ff */
[C---:B--2---:R-:W-:Y:S02]  /*e970*/  IMAD R2, R12.reuse, UR8, RZ ;  /* 0x000000080c027c24 */ /* 0x044fe4000f8e02ff */
[----:B------:R-:W-:-:S04]  /*e980*/  IMAD.WIDE.U32 R10, R12, UR7, R10 ;  /* 0x000000070c0a7c25 */ /* 0x000fc8000f8e000a */
[----:B------:R-:W-:Y:S02]  /*e990*/  IMAD R13, R13, UR7, R2 ;  /* 0x000000070d0d7c24 */ /* 0x000fe4000f8e0202 */
[----:B---3--:R-:W-:-:S04]  /*e9a0*/  @P1 IMAD.HI.U32 R4, R15, R4, RZ ;  /* 0x000000040f041227 */ /* 0x008fc800078e00ff */
[----:B------:R-:W-:Y:S02]  /*e9b0*/  IMAD.MOV.U32 R9, RZ, RZ, R15 ;  /* 0x000000ffff097224 */ /* 0x000fe400078e000f */
[----:B------:R-:W-:Y:S01]  /*e9c0*/  IMAD R2, R5, UR4, RZ ;  /* 0x0000000405027c24 */ /* 0x000fe2000f8e02ff */
[----:B----4-:R-:W-:Y:S01]  /*e9d0*/  @P1 SHF.R.U32.HI R9, RZ, R17, R4 ;  /* 0x00000011ff091219 */ /* 0x010fe20000011604 */
[----:B------:R-:W-:Y:S02]  /*e9e0*/  IMAD.IADD R11, R11, 0x1, R13 ;  /* 0x000000010b0b7824 */ /* 0x000fe400078e020d */
[C---:B------:R-:W-:Y:S01]  /*e9f0*/  IMAD R13, R3.reuse, UR5, R2 ;  /* 0x00000005030d7c24 */ /* 0x040fe2000f8e0202 */
[--C-:B------:R-:W-:Y:S01]  /*ea00*/  SHF.R.S32.HI R4, RZ, 0x1f, R9.reuse ;  /* 0x0000001fff047819 */ /* 0x100fe20000011409 */
[----:B------:R-:W-:Y:S02]  /*ea10*/  IMAD.MOV R5, RZ, RZ, -R9 ;  /* 0x000000ffff057224 */ /* 0x000fe400078e0a09 */
[----:B------:R-:W-:Y:S01]  /*ea20*/  IMAD.WIDE.U32 R2, R3, UR4, R10 ;  /* 0x0000000403027c25 */ /* 0x000fe2000f8e000a */
[----:B------:R-:W-:-:S03]  /*ea30*/  ULDC.64 UR4, c[0x0][0xb30] ;  /* 0x0002cc0000047ab9 */ /* 0x000fc60000000a00 */
[----:B------:R-:W-:Y:S01]  /*ea40*/  IMAD R5, R6, R5, R15 ;  /* 0x0000000506057224 */ /* 0x000fe200078e020f */
[----:B------:R-:W-:Y:S01]  /*ea50*/  IADD3 R3, R3, R13, RZ ;  /* 0x0000000d03037210 */ /* 0x000fe20007ffe0ff */
[----:B------:R-:W-:-:S04]  /*ea60*/  IMAD R4, R4, UR4, RZ ;  /* 0x0000000404047c24 */ /* 0x000fc8000f8e02ff */
[C---:B------:R-:W-:Y:S01]  /*ea70*/  IMAD R11, R9.reuse, UR5, R4 ;  /* 0x00000005090b7c24 */ /* 0x040fe2000f8e0204 */
[----:B------:R-:W-:Y:S01]  /*ea80*/  SHF.R.S32.HI R4, RZ, 0x1f, R5 ;  /* 0x0000001fff047819 */ /* 0x000fe20000011405 */
        /* <DEDUP_REMOVED lines=8> */
[-C--:B------:R-:W-:Y:S02]  /*eb10*/  LEA.HI R9, R0, R0.reuse, RZ, 0x1 ;  /* 0x0000000000097211 */ /* 0x080fe400078f08ff */
[----:B------:R-:W-:Y:S01]  /*eb20*/  LEA R4, P0, R2, UR4, 0x2 ;  /* 0x0000000402047c11 */ /* 0x000fe2000f8010ff */
[----:B------:R-:W-:Y:S01]  /*eb30*/  ULDC UR4, c[0x0][0xa88] ;  /* 0x0002a20000047ab9 */ /* 0x000fe20000000800 */
[----:B------:R-:W-:Y:S01]  /*eb40*/  LOP3.LUT R11, R9, 0xfffffe, RZ, 0xc0, !PT ;  /* 0x00fffffe090b7812 */ /* 0x000fe200078ec0ff */
[----:B------:R-:W-:Y:S01]  /*eb50*/  IMAD R6, R6, UR4, RZ ;  /* 0x0000000406067c24 */ /* 0x000fe2000f8e02ff */
[----:B------:R-:W-:Y:S01]  /*eb60*/  LOP3.LUT R9, R7, 0x7ffffffc, RZ, 0xc0, !PT ;  /* 0x7ffffffc07097812 */ /* 0x000fe200078ec0ff */
[----:B------:R-:W-:Y:S01]  /*eb70*/  IMAD R7, R14, 0x40, R155 ;  /* 0x000000400e077824 */ /* 0x000fe200078e029b */
[----:B------:R-:W-:Y:S02]  /*eb80*/  LEA.HI.X R5, R2, UR5, R5, 0x2, P0 ;  /* 0x0000000502057c11 */ /* 0x000fe400080f1405 */
[----:B------:R-:W-:Y:S01]  /*eb90*/  IADD3 R11, -R11, R0, RZ ;  /* 0x000000000b0b7210 */ /* 0x000fe20007ffe1ff */
[----:B------:R-:W-:Y:S01]  /*eba0*/  IMAD.IADD R0, R8, 0x1, -R9 ;  /* 0x0000000108007824 */ /* 0x000fe200078e0a09 */
[----:B------:R-:W-:Y:S01]  /*ebb0*/  ISETP.GE.AND P0, PT, R7, R6, PT ;  /* 0x000000060700720c */ /* 0x000fe20003f06270 */
[----:B------:R0:W1:Y:S02]  /*ebc0*/  SHFL.IDX PT, R2, R4, RZ, 0x1c1f ;  /* 0x001c1fff04027589 */ /* 0x00006400000e0000 */
[----:B------:R-:W-:-:S02]  /*ebd0*/  IMAD R0, R11, 0x80, R0 ;  /* 0x000000800b007824 */ /* 0x000fc400078e0200 */
[----:B------:R0:W2:Y:S02]  /*ebe0*/  SHFL.IDX PT, R3, R5, RZ, 0x1c1f ;  /* 0x001c1fff05037589 */ /* 0x0000a400000e0000 */
[----:B------:R-:W-:-:S06]  /*ebf0*/  IMAD.SHL.U32 R0, R0, 0x2, RZ ;  /* 0x0000000200007824 */ /* 0x000fcc00078e00ff */
[----:B0-----:R-:W-:Y:S05]  /*ec00*/  @P0 BRA `(.L_x_4837) ;  /* 0x0000000c00000947 */ /* 0x001fea0003800000 */
[C---:B------:R-:W-:Y:S01]  /*ec10*/  IADD3 R9, R0.reuse, 0x8, RZ ;  /* 0x0000000800097810 */ /* 0x040fe20007ffe0ff */
        /* <DEDUP_REMOVED lines=14> */
[----:B------:R-:W-:Y:S01]  /*ed00*/  VIADD R23, R0, 0x58 ;  /* 0x0000005800177836 */ /* 0x000fe20000000000 */
[----:B------:R-:W-:-:S02]  /*ed10*/  ISETP.GE.AND P1, PT, R17, UR4, PT ;  /* 0x0000000411007c0c */ /* 0x000fc4000bf26270 */
[----:B------:R-:W-:Y:S02]  /*ed20*/  @!P2 LEA.HI R8, R0, R0, RZ, 0x1 ;  /* 0x000000000008a211 */ /* 0x000fe400078f08ff */
[----:B------:R-:W-:Y:S02]  /*ed30*/  @!P3 LEA.HI R10, R9, R9, RZ, 0x1 ;  /* 0x00000009090ab211 */ /* 0x000fe400078f08ff */
[----:B------:R-:W-:Y:S02]  /*ed40*/  @!P4 LEA.HI R12, R11, R11, RZ, 0x1 ;  /* 0x0000000b0b0cc211 */ /* 0x000fe400078f08ff */
[----:B------:R-:W-:Y:S02]  /*ed50*/  @!P5 LEA.HI R14, R13, R13, RZ, 0x1 ;  /* 0x0000000d0d0ed211 */ /* 0x000fe400078f08ff */
[----:B------:R-:W-:Y:S02]  /*ed60*/  @!P2 LOP3.LUT R9, R8, 0xfffffffe, RZ, 0xc0, !PT ;  /* 0xfffffffe0809a812 */ /* 0x000fe400078ec0ff */
[----:B------:R-:W-:-:S02]  /*ed70*/  @!P3 LOP3.LUT R11, R10, 0xfffffffe, RZ, 0xc0, !PT ;  /* 0xfffffffe0a0bb812 */ /* 0x000fc400078ec0ff */
[----:B------:R-:W-:Y:S01]  /*ed80*/  @!P4 LOP3.LUT R13, R12, 0xfffffffe, RZ, 0xc0, !PT ;  /* 0xfffffffe0c0dc812 */ /* 0x000fe200078ec0ff */
[--C-:B-12---:R-:W-:Y:S01]  /*ed90*/  @!P2 IMAD.WIDE R8, R9, 0x4, R2.reuse ;  /* 0x000000040908a825 */ /* 0x106fe200078e0202 */
[----:B------:R-:W-:Y:S02]  /*eda0*/  @!P5 LOP3.LUT R15, R14, 0xfffffffe, RZ, 0xc0, !PT ;  /* 0xfffffffe0e0fd812 */ /* 0x000fe400078ec0ff */
[----:B------:R-:W-:Y:S01]  /*edb0*/  IADD3 R21, R0, 0x48, RZ ;  /* 0x0000004800157810 */ /* 0x000fe20007ffe0ff */
        /* <DEDUP_REMOVED lines=9> */
[----:B------:R-:W-:Y:S01]  /*ee50*/  ISETP.GE.AND P6, PT, R22, UR4, PT ;  /* 0x0000000416007c0c */ /* 0x000fe2000bfc6270 */
[----:B------:R3:W-:Y:S01]  /*ee60*/  @!P5 ST.E.64 desc[UR48][R14.64], R36 ;  /* 0x000000240e00d985 */ /* 0x0007e2000c101b30 */
[----:B------:R-:W-:Y:S01]  /*ee70*/  ISETP.GE.AND P5, PT, R21, UR4, PT ;  /* 0x0000000415007c0c */ /* 0x000fe2000bfa6270 */
[----:B0-----:R-:W-:Y:S01]  /*ee80*/  VIADD R24, R0, 0x60 ;  /* 0x0000006000187836 */ /* 0x001fe20000000000 */
[----:B------:R-:W-:Y:S02]  /*ee90*/  @!P0 LEA.HI R16, R16, R16, RZ, 0x1 ;  /* 0x0000001010108211 */ /* 0x000fe400078f08ff */
        /* <DEDUP_REMOVED lines=14> */
[----:B---3--:R-:W-:Y:S01]  /*ef80*/  @!P4 LOP3.LUT R15, R20, 0xfffffffe, RZ, 0xc0, !PT ;  /* 0xfffffffe140fc812 */ /* 0x008fe200078ec0ff */
[----:B------:R-:W-:Y:S01]  /*ef90*/  VIADD R20, R0, 0x78 ;  /* 0x0000007800147836 */ /* 0x000fe20000000000 */
[----:B------:R-:W-:Y:S02]  /*efa0*/  @!P5 LOP3.LUT R21, R21, 0xfffffffe, RZ, 0xc0, !PT ;  /* 0xfffffffe1515d812 */ /* 0x000fe400078ec0ff */
[----:B------:R-:W-:Y:S02]  /*efb0*/  @!P6 LOP3.LUT R17, R22, 0xfffffffe, RZ, 0xc0, !PT ;  /* 0xfffffffe1611e812 */ /* 0x000fe400078ec0ff */
[----:B------:R-:W-:Y:S01]  /*efc0*/  ISETP.GE.AND P1, PT, R23, UR4, PT ;  /* 0x0000000417007c0c */ /* 0x000fe2000bf26270 */
[----:B0-----:R-:W-:Y:S01]  /*efd0*/  @!P2 IMAD.WIDE R8, R13, 0x4, R2 ;  /* 0x000000040d08a825 */ /* 0x001fe200078e0202 */
[----:B------:R-:W-:-:S02]  /*efe0*/  ISETP.GE.AND P0, PT, R24, UR4, PT ;  /* 0x0000000418007c0c */ /* 0x000fc4000bf06270 */
[C---:B------:R-:W-:Y:S01]  /*eff0*/  IADD3 R18, R0.reuse, 0x68, RZ ;  /* 0x0000006800127810 */ /* 0x040fe20007ffe0ff */
        /* <DEDUP_REMOVED lines=18> */
[----:B------:R-:W-:Y:S02]  /*f120*/  @!P0 LEA.HI R24, R24, R24, RZ, 0x1 ;  /* 0x0000001818188211 */ /* 0x000fe400078f08ff */
        /* <DEDUP_REMOVED lines=43> */
[----:B------:R-:W-:Y:S02]  /*f3e0*/  @!P2 LEA.HI R18, R18, R18, RZ, 0x1 ;  /* 0x000000121212a211 */ /* 0x000fe400078f08ff */
[----:B-1----:R-:W-:Y:S01]  /*f3f0*/  @!P1 LOP3.LUT R11, R24, 0xfffffffe, RZ, 0xc0, !PT ;  /* 0xfffffffe180b9812 */ /* 0x002fe200078ec0ff */
[--C-:B------:R-:W-:Y:S01]  /*f400*/  @!P0 IMAD.WIDE R8, R9, 0x4, R2.reuse ;  /* 0x0000000409088825 */ /* 0x100fe200078e0202 */
[----:B------:R-:W-:Y:S02]  /*f410*/  @!P3 LEA.HI R19, R19, R19, RZ, 0x1 ;  /* 0x000000131313b211 */ /* 0x000fe400078f08ff */
[----:B------:R-:W-:Y:S01]  /*f420*/  @!P4 LEA.HI R20, R20, R20, RZ, 0x1 ;  /* 0x000000141414c211 */ /* 0x000fe200078f08ff */
[----:B------:R-:W-:Y:S01]  /*f430*/  @!P1 IMAD.WIDE R10, R11, 0x4, R2 ;  /* 0x000000040b0a9825 */ /* 0x000fe200078e0202 */
[----:B--2---:R-:W-:Y:S01]  /*f440*/  @!P2 LOP3.LUT R13, R18, 0xfffffffe, RZ, 0xc0, !PT ;  /* 0xfffffffe120da812 */ /* 0x004fe200078ec0ff */
[----:B------:R0:W-:Y:S01]  /*f450*/  @!P0 ST.E.64 desc[UR48][R8.64], R96 ;  /* 0x0000006008008985 */ /* 0x0001e2000c101b30 */
[----:B------:R-:W-:-:S02]  /*f460*/  @!P5 LEA.HI R21, R21, R21, RZ, 0x1 ;  /* 0x000000151515d211 */ /* 0x000fc400078f08ff */
[----:B------:R-:W-:Y:S01]  /*f470*/  @!P3 LOP3.LUT R19, R19, 0xfffffffe, RZ, 0xc0, !PT ;  /* 0xfffffffe1313b812 */ /* 0x000fe200078ec0ff */
[--C-:B------:R-:W-:Y:S01]  /*f480*/  @!P2 IMAD.WIDE R12, R13, 0x4, R2.reuse ;  /* 0x000000040d0ca825 */ /* 0x100fe200078e0202 */
[----:B------:R-:W-:Y:S01]  /*f490*/  @!P6 LEA.HI R22, R22, R22, RZ, 0x1 ;  /* 0x000000161616e211 */ /* 0x000fe200078f08ff */
[----:B------:R1:W-:Y:S01]  /*f4a0*/  @!P1 ST.E.64 desc[UR48][R10.64], R100 ;  /* 0x000000640a009985 */ /* 0x0003e2000c101b30 */
[----:B---3--:R-:W-:Y:S01]  /*f4b0*/  @!P4 LOP3.LUT R15, R20, 0xfffffffe, RZ, 0xc0, !PT ;  /* 0xfffffffe140fc812 */ /* 0x008fe200078ec0ff */
[----:B------:R-:W-:Y:S01]  /*f4c0*/  VIADD R20, R0, 0xd8 ;  /* 0x000000d800147836 */ /* 0x000fe20000000000 */
[----:B------:R-:W-:Y:S01]  /*f4d0*/  @!P5 LOP3.LUT R21, R21, 0xfffffffe, RZ, 0xc0, !PT ;  /* 0xfffffffe1515d812 */ /* 0x000fe200078ec0ff */
[----:B------:R2:W-:Y:S01]  /*f4e0*/  @!P2 ST.E.64 desc[UR48][R12.64], R104 ;  /* 0x000000680c00a985 */ /* 0x0005e2000c101b30 */
[----:B----4-:R-:W-:Y:S02]  /*f4f0*/  @!P6 LOP3.LUT R17, R22, 0xfffffffe, RZ, 0xc0, !PT ;  /* 0xfffffffe1611e812 */ /* 0x010fe400078ec0ff */
[----:B------:R-:W-:Y:S01]  /*f500*/  IADD3 R18, R0, 0xc8, RZ ;  /* 0x000000c800127810 */ /* 0x000fe20007ffe0ff */
[----:B0-----:R-:W-:Y:S01]  /*f510*/  @!P3 IMAD.WIDE R8, R19, 0x4, R2 ;  /* 0x000000041308b825 */ /* 0x001fe200078e0202 */
[----:B------:R-:W-:-:S02]  /*f520*/  ISETP.GE.AND P2, PT, R20, UR4, PT ;  /* 0x0000000414007c0c */ /* 0x000fc4000bf46270 */
[----:B------:R-:W-:Y:S01]  /*f530*/  ISETP.GE.AND P0, PT, R18, UR4, PT ;  /* 0x0000000412007c0c */ /* 0x000fe2000bf06270 */
[----:B------:R-:W-:Y:S01]  /*f540*/  VIADD R19, R0, 0xd0 ;  /* 0x000000d000137836 */ /* 0x000fe20000000000 */
[----:B------:R0:W-:Y:S01]  /*f550*/  @!P3 ST.E.64 desc[UR48][R8.64], R108 ;  /* 0x0000006c0800b985 */ /* 0x0001e2000c101b30 */
[----:B-1----:R-:W-:-:S03]  /*f560*/  @!P4 IMAD.WIDE R10, R15, 0x4, R2 ;  /* 0x000000040f0ac825 */ /* 0x002fc600078e0202 */
[----:B------:R-:W-:Y:S01]  /*f570*/  ISETP.GE.AND P1, PT, R19, UR4, PT ;  /* 0x0000000413007c0c */ /* 0x000fe2000bf26270 */
[--C-:B------:R-:W-:Y:S01]  /*f580*/  @!P5 IMAD.WIDE R14, R21, 0x4, R2.reuse ;  /* 0x00000004150ed825 */ /* 0x100fe200078e0202 */
[----:B------:R1:W-:Y:S01]  /*f590*/  @!P4 ST.E.64 desc[UR48][R10.64], R112 ;  /* 0x000000700a00c985 */ /* 0x0003e2000c101b30 */
[----:B--2---:R-:W-:Y:S02]  /*f5a0*/  IADD3 R12, R0, 0xe8, RZ ;  /* 0x000000e8000c7810 */ /* 0x004fe40007ffe0ff */
[----:B------:R-:W-:Y:S01]  /*f5b0*/  @!P6 IMAD.WIDE R16, R17, 0x4, R2 ;  /* 0x000000041110e825 */ /* 0x000fe200078e0202 */
[----:B------:R2:W-:Y:S01]  /*f5c0*/  @!P5 ST.E.64 desc[UR48][R14.64], R116 ;  /* 0x000000740e00d985 */ /* 0x0005e2000c101b30 */
[----:B------:R-:W-:Y:S02]  /*f5d0*/  ISETP.GE.AND P4, PT, R12, UR4, PT ;  /* 0x000000040c007c0c */ /* 0x000fe4000bf86270 */
[C---:B------:R-:W-:Y:S01]  /*f5e0*/  VIADD R21, R0.reuse, 0xe0 ;  /* 0x000000e000157836 */ /* 0x040fe20000000000 */
[----:B------:R3:W-:Y:S01]  /*f5f0*/  @!P6 ST.E.64 desc[UR48][R16.64], R120 ;  /* 0x000000781000e985 */ /* 0x0007e2000c101b30 */
[----:B0-----:R-:W-:Y:S01]  /*f600*/  VIADD R9, R0, 0xf8 ;  /* 0x000000f800097836 */ /* 0x001fe20000000000 */
[----:B------:R-:W-:Y:S01]  /*f610*/  @!P0 LEA.HI R18, R18, R18, RZ, 0x1 ;  /* 0x0000001212128211 */ /* 0x000fe200078f08ff */
[----:B------:R-:W-:Y:S01]  /*f620*/  VIADD R13, R0, 0xf0 ;  /* 0x000000f0000d7836 */ /* 0x000fe20000000000 */
[----:B------:R-:W-:-:S02]  /*f630*/  ISETP.GE.AND P3, PT, R21, UR4, PT ;  /* 0x0000000415007c0c */ /* 0x000fc4000bf66270 */
[----:B------:R-:W-:Y:S02]  /*f640*/  ISETP.GE.AND P6, PT, R9, UR4, PT ;  /* 0x0000000409007c0c */ /* 0x000fe4000bfc6270 */
[----:B------:R-:W-:Y:S02]  /*f650*/  ISETP.GE.AND P5, PT, R13, UR4, PT ;  /* 0x000000040d007c0c */ /* 0x000fe4000bfa6270 */
[----:B------:R-:W-:Y:S02]  /*f660*/  @!P1 LEA.HI R19, R19, R19, RZ, 0x1 ;  /* 0x0000001313139211 */ /* 0x000fe400078f08ff */
[----:B------:R-:W-:Y:S02]  /*f670*/  @!P2 LEA.HI R20, R20, R20, RZ, 0x1 ;  /* 0x000000141414a211 */ /* 0x000fe400078f08ff */
[----:B------:R-:W-:Y:S02]  /*f680*/  @!P4 LEA.HI R12, R12, R12, RZ, 0x1 ;  /* 0x0000000c0c0cc211 */ /* 0x000fe400078f08ff */
[----:B-1----:R-:W-:-:S02]  /*f690*/  @!P1 LOP3.LUT R11, R19, 0xfffffffe, RZ, 0xc0, !PT ;  /* 0xfffffffe130b9812 */ /* 0x002fc400078ec0ff */
[----:B------:R-:W-:Y:S02]  /*f6a0*/  @!P3 LEA.HI R21, R21, R21, RZ, 0x1 ;  /* 0x000000151515b211 */ /* 0x000fe400078f08ff */
[----:B------:R-:W-:Y:S02]  /*f6b0*/  @!P6 LEA.HI R10, R9, R9, RZ, 0x1 ;  /* 0x00000009090ae211 */ /* 0x000fe400078f08ff */
[----:B------:R-:W-:Y:S02]  /*f6c0*/  @!P5 LEA.HI R8, R13, R13, RZ, 0x1 ;  /* 0x0000000d0d08d211 */ /* 0x000fe400078f08ff */
[----:B------:R-:W-:Y:S02]  /*f6d0*/  @!P0 LOP3.LUT R9, R18, 0xfffffffe, RZ, 0xc0, !PT ;  /* 0xfffffffe12098812 */ /* 0x000fe400078ec0ff */
[----:B------:R-:W-:Y:S02]  /*f6e0*/  @!P2 LOP3.LUT R13, R20, 0xfffffffe, RZ, 0xc0, !PT ;  /* 0xfffffffe140da812 */ /* 0x000fe400078ec0ff */
[----:B--2---:R-:W-:-:S02]  /*f6f0*/  @!P3 LOP3.LUT R15, R21, 0xfffffffe, RZ, 0xc0, !PT ;  /* 0xfffffffe150fb812 */ /* 0x004fc400078ec0ff */
        /* <DEDUP_REMOVED lines=17> */
.L_x_4837:
[----:B------:R-:W-:Y:S05]  /*f810*/  BSYNC B0 ;  /* 0x0000000000007941 */ /* 0x000fea0003800000 */
.L_x_4836:
[----:B------:R-:W-:Y:S01]  /*f820*/  VIADD R7, R7, 0x8 ;  /* 0x0000000807077836 */ /* 0x000fe20000000000 */
[----:B0-2---:R2:W0:Y:S04]  /*f830*/  SHFL.IDX PT, R3, R5, 0x1, 0x1c1f ;  /* 0x003c1f0005037f89 */ /* 0x00542800000e0000 */
[----:B------:R-:W-:Y:S01]  /*f840*/  ISETP.GE.AND P0, PT, R7, R6, PT ;  /* 0x000000060700720c */ /* 0x000fe20003f06270 */
[----:B-1----:R2:W1:-:S12]  /*f850*/  SHFL.IDX PT, R2, R4, 0x1, 0x1c1f ;  /* 0x003c1f0004027f89 */ /* 0x00245800000e0000 */
[----:B--2---:R-:W-:Y:S05]  /*f860*/  @P0 BRA `(.L_x_4739) ;  /* 0x0000005800a00947 */ /* 0x004fea0003800000 */
        /* <DEDUP_REMOVED lines=18> */
[----:B------:R-:W-:-:S02]  /*f990*/  @!P0 LEA.HI R4, R0, R0, RZ, 0x1 ;  /* 0x0000000000048211 */ /* 0x000fc400078f08ff */
[----:B------:R-:W-:Y:S02]  /*f9a0*/  @!P1 LEA.HI R6, R5, R5, RZ, 0x1 ;  /* 0x0000000505069211 */ /* 0x000fe400078f08ff */
[----:B------:R-:W-:Y:S02]  /*f9b0*/  @!P2 LEA.HI R8, R7, R7, RZ, 0x1 ;  /* 0x000000070708a211 */ /* 0x000fe400078f08ff */
[----:B------:R-:W-:Y:S02]  /*f9c0*/  @!P0 LOP3.LUT R5, R4, 0xfffffffe, RZ, 0xc0, !PT ;  /* 0xfffffffe04058812 */ /* 0x000fe400078ec0ff */
[----:B------:R-:W-:Y:S02]  /*f9d0*/  @!P1 LOP3.LUT R7, R6, 0xfffffffe, RZ, 0xc0, !PT ;  /* 0xfffffffe06079812 */ /* 0x000fe400078ec0ff */
[----:B------:R-:W-:Y:S01]  /*f9e0*/  @!P2 LOP3.LUT R9, R8, 0xfffffffe, RZ, 0xc0, !PT ;  /* 0xfffffffe0809a812 */ /* 0x000fe200078ec0ff */
[----:B01----:R-:W-:Y:S01]  /*f9f0*/  @!P0 IMAD.WIDE R4, R5, 0x4, R2 ;  /* 0x0000000405048825 */ /* 0x003fe200078e0202 */
        /* <DEDUP_REMOVED lines=48> */
[----:B------:R-:W-:Y:S02]  /*fd00*/  ISETP.GE.AND P2, PT, R16, UR4, PT ;  /* 0x0000000410007c0c */ /* 0x000fe4000bf46270 */
[----:B------:R-:W-:-:S02]  /*fd10*/  ISETP.GE.AND P1, PT, R17, UR4, PT ;  /* 0x0000000411007c0c */ /* 0x000fc4000bf26270 */
[----:B------:R-:W-:Y:S02]  /*fd20*/  @!P6 LEA.HI R19, R19, R19, RZ, 0x1 ;  /* 0x000000131313e211 */ /* 0x000fe400078f08ff */
[----:B0-----:R-:W-:Y:S02]  /*fd30*/  @!P5 LOP3.LUT R5, R18, 0xfffffffe, RZ, 0xc0, !PT ;  /* 0xfffffffe1205d812 */ /* 0x001fe400078ec0ff */
        /* <DEDUP_REMOVED lines=14> */
[----:B---3--:R-:W-:Y:S02]  /*fe20*/  @!P2 LOP3.LUT R11, R16, 0xfffffffe, RZ, 0xc0, !PT ;  /* 0xfffffffe100ba812 */ /* 0x008fe400078ec0ff */
[----:B------:R-:W-:Y:S02]  /*fe30*/  @!P1 LOP3.LUT R17, R17, 0xfffffffe, RZ, 0xc0, !PT ;  /* 0xfffffffe11119812 */ /* 0x000fe400078ec0ff */
[----:B----4-:R-:W-:Y:S01]  /*fe40*/  @!P0 LOP3.LUT R13, R20, 0xfffffffe, RZ, 0xc0, !PT ;  /* 0xfffffffe140d8812 */ /* 0x010fe200078ec0ff */
[C---:B------:R-:W-:Y:S01]  /*fe50*/  VIADD R20, R0.reuse, 0xb8 ;  /* 0x000000b800147836 */ /* 0x040fe20000000000 */
[----:B------:R-:W-:Y:S01]  /*fe60*/  IADD3 R18, R0, 0x88, RZ ;  /* 0x0000008800127810 */ /* 0x000fe20007ffe0ff */
[----:B0-----:R-:W-:Y:S01]  /*fe70*/  @!P4 IMAD.WIDE R4, R9, 0x4, R2 ;  /* 0x000000040904c825 */ /* 0x001fe200078e0202 */
[----:B------:R-:W-:-:S02]  /*fe80*/  ISETP.GE.AND P5, PT, R19, UR4, PT ;  /* 0x0000000413007c0c */ /* 0x000fc4000bfa6270 */
[----:B------:R-:W-:Y:S01]  /*fe90*/  ISETP.GE.AND P6, PT, R18, UR4, PT ;  /* 0x0000000412007c0c */ /* 0x000fe2000bfc6270 */
[--C-:B-1----:R-:W-:Y:S01]  /*fea0*/  @!P3 IMAD.WIDE R6, R15, 0x4, R2.reuse ;  /* 0x000000040f06b825 */ /* 0x102fe200078e0202 */
[----:B------:R-:W-:Y:S01]  /*feb0*/  @!P4 ST.E.64 desc[UR48][R4.64], R74 ;  /* 0x0000004a0400c985 */ /* 0x000fe2000c101b30 */
[----:B------:R-:W-:Y:S02]  /*fec0*/  IADD3 R16, R0, 0xa8, RZ ;  /* 0x000000a800107810 */ /* 0x000fe40007ffe0ff */
        /* <DEDUP_REMOVED lines=12> */
[----:B------:R-:W-:Y:S02]  /*ff90*/  ISETP.GE.AND P0, PT, R14, UR4, PT ;  /* 0x000000040e007c0c */ /* 0x000fe4000bf06270 */
[----:B------:R-:W-:Y:S02]  /*ffa0*/  ISETP.GE.AND P4, PT, R15, UR4, PT ;  /* 0x000000040f007c0c */ /* 0x000fe4000bf86270 */
[----:B------:R-:W-:-:S02]  /*ffb0*/  ISETP.GE.AND P2, PT, R17, UR4, PT ;  /* 0x0000000411007c0c */ /* 0x000fc4000bf46270 */
[----:B------:R-:W-:Y:S02]  /*ffc0*/  @!P6 LEA.HI R18, R18, R18, RZ, 0x1 ;  /* 0x000000121212e211 */ /* 0x000fe400078f08ff */
[----:B0-----:R-:W-:Y:S02]  /*ffd0*/  @!P5 LOP3.LUT R7, R19, 0xfffffffe, RZ, 0xc0, !PT ;  /* 0xfffffffe1307d812 */ /* 0x001fe400078ec0ff */
[----:B------:R-:W-:Y:S01]  /*ffe0*/  @!P6 LOP3.LUT R5, R18, 0xfffffffe, RZ, 0xc0, !PT ;  /* 0xfffffffe1205e812 */ /* 0x000fe200078ec0ff */
[----:B------:R-:W-:Y:S01]  /*fff0*/  VIADD R18, R0, 0xc0 ;  /* 0x000000c000127836 */ /* 0x000fe20000000000 */
[----:B------:R-:W-:Y:S01]  /*10000*/  @!P3 LEA.HI R16, R16, R16, RZ, 0x1 ;  /* 0x000000101010b211 */ /* 0x000fe200078f08ff */
[--C-:B------:R-:W-:Y:S01]  /*10010*/  @!P5 IMAD.WIDE R6, R7, 0x4, R2.reuse ;  /* 0x000000040706d825 */ /* 0x100fe200078e0202 */
[----:B------:R-:W-:Y:S02]  /*10020*/  @!P0 LEA.HI R14, R14, R14, RZ, 0x1 ;  /* 0x0000000e0e0e8211 */ /* 0x000fe400078f08ff */
[----:B------:R-:W-:Y:S01]  /*10030*/  @!P4 LEA.HI R15, R15, R15, RZ, 0x1 ;  /* 0x0000000f0f0fc211 */ /* 0x000fe200078f08ff */
[----:B------:R-:W-:Y:S01]  /*10040*/  @!P6 IMAD.WIDE R4, R5, 0x4, R2 ;  /* 0x000000040504e825 */ /* 0x000fe200078e0202 */
[----:B------:R-:W-:-:S02]  /*10050*/  @!P2 LEA.HI R17, R17, R17, RZ, 0x1 ;  /* 0x000000111111a211 */ /* 0x000fc400078f08ff */
[----:B------:R-:W-:Y:S02]  /*10060*/  @!P1 LEA.HI R20, R20, R20, RZ, 0x1 ;  /* 0x0000001414149211 */ /* 0x000fe400078f08ff */
[----:B-1----:R-:W-:Y:S01]  /*10070*/  @!P0 LOP3.LUT R9, R14, 0xfffffffe, RZ, 0xc0, !PT ;  /* 0xfffffffe0e098812 */ /* 0x002fe200078ec0ff */
[----:B------:R0:W-:Y:S01]  /*10080*/  @!P6 ST.E.64 desc[UR48][R4.64], R94 ;  /* 0x0000005e0400e985 */ /* 0x0001e2000c101b30 */
[----:B------:R-:W-:Y:S01]  /*10090*/  @!P4 LOP3.LUT R15, R15, 0xfffffffe, RZ, 0xc0, !PT ;  /* 0xfffffffe0f0fc812 */ /* 0x000fe200078ec0ff */
[----:B------:R-:W-:Y:S01]  /*100a0*/  VIADD R14, R0, 0xd0 ;  /* 0x000000d0000e7836 */ /* 0x000fe20000000000 */
[----:B--2---:R-:W-:Y:S01]  /*100b0*/  @!P3 LOP3.LUT R11, R16, 0xfffffffe, RZ, 0xc0, !PT ;  /* 0xfffffffe100bb812 */ /* 0x004fe200078ec0ff */
[----:B------:R1:W-:Y:S01]  /*100c0*/  @!P5 ST.E.64 desc[UR48][R6.64], R98 ;  /* 0x000000620600d985 */ /* 0x0003e2000c101b30 */
[----:B------:R-:W-:Y:S01]  /*100d0*/  @!P2 LOP3.LUT R17, R17, 0xfffffffe, RZ, 0xc0, !PT ;  /* 0xfffffffe1111a812 */ /* 0x000fe200078ec0ff */
[----:B------:R-:W-:Y:S01]  /*100e0*/  VIADD R16, R0, 0xe0 ;  /* 0x000000e000107836 */ /* 0x000fe20000000000 */
[----:B---3--:R-:W-:Y:S01]  /*100f0*/  @!P1 LOP3.LUT R13, R20, 0xfffffffe, RZ, 0xc0, !PT ;  /* 0xfffffffe140d9812 */ /* 0x008fe200078ec0ff */
[C---:B------:R-:W-:Y:S01]  /*10100*/  VIADD R20, R0.reuse, 0xf0 ;  /* 0x000000f000147836 */ /* 0x040fe20000000000 */
[----:B------:R-:W-:-:S02]  /*10110*/  IADD3 R19, R0, 0xc8, RZ ;  /* 0x000000c800137810 */ /* 0x000fc40007ffe0ff */
[----:B------:R-:W-:Y:S01]  /*10120*/  ISETP.GE.AND P5, PT, R18, UR4, PT ;  /* 0x0000000412007c0c */ /* 0x000fe2000bfa6270 */
[----:B------:R-:W-:Y:S01]  /*10130*/  @!P1 IMAD.WIDE R12, R13, 0x4, R2 ;  /* 0x000000040d0c9825 */ /* 0x000fe200078e0202 */
[----:B------:R-:W-:-:S03]  /*10140*/  ISETP.GE.AND P6, PT, R19, UR4, PT ;  /* 0x0000000413007c0c */ /* 0x000fc6000bfc6270 */
        /* <DEDUP_REMOVED lines=10> */
[----:B------:R-:W-:Y:S01]  /*101f0*/  VIADD R15, R0, 0xd8 ;  /* 0x000000d8000f7836 */ /* 0x000fe20000000000 */
[----:B------:R3:W-:Y:S01]  /*10200*/  @!P2 ST.E.64 desc[UR48][R10.64], R114 ;  /* 0x000000720a00a985 */ /* 0x0007e2000c101b30 */
[----:B------:R-:W-:Y:S01]  /*10210*/  ISETP.GE.AND P2, PT, R16, UR4, PT ;  /* 0x0000000410007c0c */ /* 0x000fe2000bf46270 */
[----:B------:R-:W-:Y:S01]  /*10220*/  VIADD R0, R0, 0xf8 ;  /* 0x000000f800007836 */ /* 0x000fe20000000000 */
[----:B------:R-:W-:Y:S01]  /*10230*/  ISETP.GE.AND P3, PT, R17, UR4, PT ;  /* 0x0000000411007c0c */ /* 0x000fe2000bf66270 */
[----:B------:R4:W-:Y:S01]  /*10240*/  @!P1 ST.E.64 desc[UR48][R12.64], R118 ;  /* 0x000000760c009985 */ /* 0x0009e2000c101b30 */
[----:B------:R-:W-:Y:S02]  /*10250*/  ISETP.GE.AND P1, PT, R15, UR4, PT ;  /* 0x000000040f007c0c */ /* 0x000fe4000bf26270 */
[----:B------:R-:W-:Y:S02]  /*10260*/  @!P5 LEA.HI R18, R18, R18, RZ, 0x1 ;  /* 0x000000121212d211 */ /* 0x000fe400078f08ff */
[----:B------:R-:W-:-:S02]  /*10270*/  @!P6 LEA.HI R19, R19, R19, RZ, 0x1 ;  /* 0x000000131313e211 */ /* 0x000fc400078f08ff */
        /* <DEDUP_REMOVED lines=29> */
[----:B--2---:R-:W-:-:S05]  /*10450*/  LOP3.LUT R5, R0, 0xfffffffe, RZ, 0xc0, !PT ;  /* 0xfffffffe00057812 */ /* 0x004fca00078ec0ff */
[----:B------:R-:W-:-:S05]  /*10460*/  IMAD.WIDE R2, R5, 0x4, R2 ;  /* 0x0000000405027825 */ /* 0x000fca00078e0202 */
[----:B------:R0:W-:Y:S01]  /*10470*/  ST.E.64 desc[UR48][R2.64], R150 ;  /* 0x0000009602007985 */ /* 0x0001e2000c101b30 */
[----:B------:R-:W-:Y:S05]  /*10480*/  BRA `(.L_x_4739) ;  /* 0x0000004c00987947 */ /* 0x000fea0003800000 */
.L_x_4834:
        /* <DEDUP_REMOVED lines=14> */
[----:B------:R-:W-:Y:S01]  /*10570*/  USHF.R.S32.HI UR6, URZ, 0x1f, UR40 ;  /* 0x0000001f3f067899 */ /* 0x000fe20008011428 */
[----:B------:R-:W-:Y:S01]  /*10580*/  IMAD.MOV.U32 R5, RZ, RZ, R0 ;  /* 0x000000ffff057224 */ /* 0x000fe200078e0000 */
[----:B------:R-:W-:Y:S02]  /*10590*/  ULDC.64 UR8, c[0x0][0xbd0] ;  /* 0x0002f40000087ab9 */ /* 0x000fe40000000a00 */
[----:B------:R-:W-:Y:S02]  /*105a0*/  UIMAD UR6, UR6, UR8, URZ ;  /* 0x00000008060672a4 */ /* 0x000fe4000f8e023f */
[----:B------:R-:W-:Y:S01]  /*105b0*/  UIMAD.WIDE.U32 UR4, UR40, UR8, URZ ;  /* 0x00000008280472a5 */ /* 0x000fe2000f8e003f */
[----:B------:R-:W2:Y:S01]  /*105c0*/  LDC.64 R10, c[0x0][0xbd8] ;  /* 0x0002f600ff0a7b82 */ /* 0x000ea20000000a00 */
[----:B------:R-:W-:-:S04]  /*105d0*/  UIMAD UR6, UR40, UR9, UR6 ;  /* 0x00000009280672a4 */ /* 0x000fc8000f8e0206 */
[----:B------:R-:W-:Y:S02]  /*105e0*/  UIADD3 UR6, UR5, UR6, URZ ;  /* 0x0000000605067290 */ /* 0x000fe4000fffe03f */
[----:B------:R-:W-:Y:S01]  /*105f0*/  MOV R3, UR5 ;  /* 0x0000000500037c02 */ /* 0x000fe20008000f00 */
[----:B------:R-:W-:Y:S01]  /*10600*/  IMAD.U32 R2, RZ, RZ, UR4 ;  /* 0x00000004ff027e24 */ /* 0x000fe2000f8e00ff */
[----:B------:R-:W5:Y:S01]  /*10610*/  @P0 LDC R7, c[0x0][0xbec] ;  /* 0x0002fb00ff070b82 */ /* 0x000f620000000800 */
[----:B------:R-:W-:Y:S01]  /*10620*/  ULDC.64 UR4, c[0x0][0xbe0] ;  /* 0x0002f80000047ab9 */ /* 0x000fe20000000a00 */
[----:B------:R-:W-:-:S06]  /*10630*/  IMAD.U32 R3, RZ, RZ, UR6 ;  /* 0x00000006ff037e24 */ /* 0x000fcc000f8e00ff */
[----:B------:R-:W0:Y:S01]  /*10640*/  @P0 LDC R9, c[0x0][0xbf0] ;  /* 0x0002fc00ff090b82 */ /* 0x000e220000000800 */
[----:B-1----:R-:W-:-:S07]  /*10650*/  USHF.R.S32.HI UR8, URZ, 0x1f, UR7 ;  /* 0x0000001f3f087899 */ /* 0x002fce0008011407 */
[----:B------:R-:W1:Y:S01]  /*10660*/  S2UR UR10, SR_CTAID.Y ;  /* 0x00000000000a79c3 */ /* 0x000e620000002600 */
[C---:B--2---:R-:W-:Y:S02]  /*10670*/  IMAD R12, R10.reuse, UR8, RZ ;  /* 0x000000080a0c7c24 */ /* 0x044fe4000f8e02ff */
[----:B------:R-:W-:-:S04]  /*10680*/  IMAD.WIDE.U32 R2, R10, UR7, R2 ;  /* 0x000000070a027c25 */ /* 0x000fc8000f8e0002 */
[----:B------:R-:W-:Y:S01]  /*10690*/  IMAD R11, R11, UR7, R12 ;  /* 0x000000070b0b7c24 */ /* 0x000fe2000f8e020c */
[----:B------:R-:W1:Y:S01]  /*106a0*/  LDC R8, c[0x0][0xc50] ;  /* 0x00031400ff087b82 */ /* 0x000e620000000800 */
[----:B-----5:R-:W-:-:S03]  /*106b0*/  @P0 IMAD.HI.U32 R4, R0, R7, RZ ;  /* 0x0000000700040227 */ /* 0x020fc600078e00ff */
[----:B------:R-:W-:Y:S01]  /*106c0*/  IADD3 R3, R11, R3, RZ ;  /* 0x000000030b037210 */ /* 0x000fe20007ffe0ff */
[----:B------:R-:W-:Y:S01]  /*106d0*/  IMAD R7, RZ, RZ, -UR40 ;  /* 0x80000028ff077e24 */ /* 0x000fe2000f8e02ff */
[----:B0-----:R-:W-:-:S03]  /*106e0*/  @P0 SHF.R.U32.HI R5, RZ, R9, R4 ;  /* 0x00000009ff050219 */ /* 0x001fc60000011604 */
[----:B-1----:R-:W-:Y:S02]  /*106f0*/  IMAD R9, R8, R7, UR10 ;  /* 0x0000000a08097e24 */ /* 0x002fe4000f8e0207 */
[----:B------:R-:W-:Y:S02]  /*10700*/  IMAD.MOV R7, RZ, RZ, -R5 ;  /* 0x000000ffff077224 */ /* 0x000fe400078e0a05 */
[----:B------:R-:W-:Y:S01]  /*10710*/  IMAD.WIDE.U32 R2, R9, UR4, R2 ;  /* 0x0000000409027c25 */ /* 0x000fe2000f8e0002 */
[----:B------:R-:W-:-:S03]  /*10720*/  SHF.R.S32.HI R4, RZ, 0x1f, R9 ;  /* 0x0000001fff047819 */ /* 0x000fc60000011409 */
[----:B------:R-:W-:Y:S01]  /*10730*/  IMAD R7, R6, R7, R0 ;  /* 0x0000000706077224 */ /* 0x000fe200078e0200 */
[----:B------:R-:W-:Y:S01]  /*10740*/  IADD3 R2, P0, R5, R2, RZ ;  /* 0x0000000205027210 */ /* 0x000fe20007f1e0ff */
[----:B------:R-:W-:-:S03]  /*10750*/  IMAD R4, R4, UR4, RZ ;  /* 0x0000000404047c24 */ /* 0x000fc6000f8e02ff */
[----:B------:R-:W-:Y:S01]  /*10760*/  SHF.R.S32.HI R0, RZ, 0x1f, R7 ;  /* 0x0000001fff007819 */ /* 0x000fe20000011407 */
[----:B------:R-:W-:Y:S01]  /*10770*/  IMAD R4, R9, UR5, R4 ;  /* 0x0000000509047c24 */ /* 0x000fe2000f8e0204 */
[----:B------:R-:W-:Y:S01]  /*10780*/  SHF.R.S32.HI R9, RZ, 0x1f, R5 ;  /* 0x0000001fff097819 */ /* 0x000fe20000011405 */
[----:B------:R-:W-:Y:S02]  /*10790*/  ULDC.64 UR4, c[0x0][0xbc8] ;  /* 0x0002f20000047ab9 */ /* 0x000fe40000000a00 */
[----:B------:R-:W-:Y:S01]  /*107a0*/  IMAD R0, R0, UR4, RZ ;  /* 0x0000000400007c24 */ /* 0x000fe2000f8e02ff */
[----:B------:R-:W-:-:S03]  /*107b0*/  IADD3.X R3, R9, R3, R4, P0, !PT ;  /* 0x0000000309037210 */ /* 0x000fc600007fe404 */
        /* <DEDUP_REMOVED lines=9> */
.L_x_4737:
[----:B------:R-:W-:-:S08]  /*10850*/  NOP ;  /* 0x0000000000007918 */ /* 0x000fd00000000000 */
[----:B------:R-:W0:-:S00]  /*10860*/  USETMAXREG.DEALLOC.CTAPOOL 0x18 ;  /* 0x00000018000079c8 */ /* 0x000e0000080e0500 */
        /* <DEDUP_REMOVED lines=16> */
.L_x_4838:
[----:B------:R-:W-:Y:S01]  /*10970*/  ULDC UR7, c[0x0][0xc50] ;  /* 0x0003140000077ab9 */ /* 0x000fe20000000800 */
[----:B------:R-:W-:Y:S01]  /*10980*/  UMOV UR36, UR6 ;  /* 0x0000000600247c82 */ /* 0x000fe20008000000 */
[----:B------:R-:W-:-:S11]  /*10990*/  UISETP.NE.AND UP0, UPT, UR7, 0x1, UPT ;  /* 0x000000010700788c */ /* 0x000fd6000bf05270 */
[----:B------:R-:W-:Y:S01]  /*109a0*/  @UP0 ULDC UR4, c[0x0][0xc54] ;  /* 0x0003150000040ab9 */ /* 0x000fe20000000800 */
[----:B------:R-:W-:Y:S01]  /*109b0*/  @UP0 ULDC UR8, c[0x0][0xc58] ;  /* 0x0003160000080ab9 */ /* 0x000fe20000000800 */
[----:B------:R-:W-:-:S04]  /*109c0*/  UIMAD.WIDE.U32 UR4, UR6, UR4, URZ ;  /* 0x00000004060472a5 */ /* 0x000fc8000f8e003f */
[----:B------:R-:W-:-:S12]  /*109d0*/  @UP0 USHF.R.U32.HI UR36, URZ, UR8, UR5 ;  /* 0x000000083f240299 */ /* 0x000fd80008011605 */
.L_x_4839:
[----:B------:R-:W-:Y:S01]  /*109e0*/  ISETP.GE.AND P0, PT, R17, RZ, PT ;  /* 0x000000ff1100720c */ /* 0x000fe20003f06270 */
[----:B------:R-:W-:Y:S01]  /*109f0*/  UIADD3 UR42, -UR36, URZ, URZ ;  /* 0x0000003f242a7290 */ /* 0x000fe2000fffe13f */
[----:B------:R-:W-:Y:S01]  /*10a00*/  IMAD.MOV.U32 R0, RZ, RZ, 0x1 ;  /* 0x00000001ff007424 */ /* 0x000fe200078e00ff */
[----:B------:R-:W-:Y:S01]  /*10a10*/  MOV R6, RZ ;  /* 0x000000ff00067202 */ /* 0x000fe20000000f00 */
[----:B------:R-:W-:Y:S01]  /*10a20*/  IMAD.MOV.U32 R9, RZ, RZ, 0x1 ;  /* 0x00000001ff097424 */ /* 0x000fe200078e00ff */
[----:B------:R-:W-:-:S08]  /*10a30*/  UIMAD UR42, UR7, UR42, UR6 ;  /* 0x0000002a072a72a4 */ /* 0x000fd0000f8e0206 */
[----:B------:R-:W-:Y:S05]  /*10a40*/  @!P0 BRA `(.L_x_4840) ;  /* 0x0000004400688947 */ /* 0x000fea0003800000 */
[----:B------:R-:W0:Y:S01]  /*10a50*/  S2UR UR40, SR_CTAID.X ;  /* 0x00000000002879c3 */ /* 0x000e220000002500 */
[----:B------:R-:W-:Y:S01]  /*10a60*/  ULDC.64 UR4, c[0x0][0x418] ;  /* 0x0001060000047ab9 */ /* 0x000fe20000000a00 */
[----:B------:R-:W-:Y:S01]  /*10a70*/  ULDC UR6, c[0x0][0x448] ;  /* 0x0001120000067ab9 */ /* 0x000fe20000000800 */
[----:B------:R-:W-:Y:S02]  /*10a80*/  UISETP.NE.U32.AND UP0, UPT, UR4, URZ, UPT ;  /* 0x0000003f0400728c */ /* 0x000fe4000bf05070 */
[----:B------:R-:W-:Y:S02]  /*10a90*/  UISETP.NE.AND UP1, UPT, UR6, 0x1, UPT ;  /* 0x000000010600788c */ /* 0x000fe4000bf25270 */
[----:B------:R-:W-:Y:S01]  /*10aa0*/  UISETP.NE.AND.EX UP0, UPT, UR5, URZ, UPT, UP0 ;  /* 0x0000003f0500728c */ /* 0x000fe2000bf05300 */
[----:B------:R-:W-:Y:S02]  /*10ab0*/  ULDC UR6, c[0x0][0x424] ;  /* 0x0001090000067ab9 */ /* 0x000fe40000000800 */
[----:B------:R-:W-:Y:S01]  /*10ac0*/  ULDC.64 UR4, c[0x0][0x9e0] ;  /* 0x0002780000047ab9 */ /* 0x000fe20000000a00 */
[----:B------:R-:W-:-:S02]  /*10ad0*/  USEL UR9, UR6, 0x1, UP0 ;  /* 0x0000000106097887 */ /* 0x000fc40008000000 */
[----:B------:R-:W-:Y:S01]  /*10ae0*/  UISETP.GE.AND UP0, UPT, UR5, 0x1, UPT ;  /* 0x000000010500788c */ /* 0x000fe2000bf06270 */
[----:B------:R-:W-:Y:S02]  /*10af0*/  ULDC UR10, c[0x0][0x288] ;  /* 0x0000a200000a7ab9 */ /* 0x000fe40000000800 */
[----:B------:R-:W-:Y:S01]  /*10b00*/  @UP1 ULDC UR7, c[0x0][0x44c] ;  /* 0x0001130000071ab9 */ /* 0x000fe20000000800 */
[----:B------:R-:W-:Y:S01]  /*10b10*/  ULDC UR12, c[0x0][0x2f0] ;  /* 0x0000bc00000c7ab9 */ /* 0x000fe20000000800 */
[----:B------:R-:W-:Y:S01]  /*10b20*/  UIADD3 UR11, -UR10, 0x1, URZ ;  /* 0x000000010a0b7890 */ /* 0x000fe2000fffe13f */
[----:B------:R-:W-:Y:S01]  /*10b30*/  PLOP3.LUT P1, PT, PT, PT, UP0, 0x80, 0x0 ;  /* 0x000000000000781c */ /* 0x000fe20003f2f008 */
[----:B------:R-:W-:Y:S01]  /*10b40*/  UIMAD UR13, UR9, UR12, 0x3f ;  /* 0x0000003f090d74a4 */ /* 0x000fe2000f8e020c */
[----:B------:R-:W-:Y:S01]  /*10b50*/  @UP1 ULDC UR14, c[0x0][0x450] ;  /* 0x00011400000e1ab9 */ /* 0x000fe20000000800 */
[----:B------:R-:W-:Y:S02]  /*10b60*/  UIMAD UR11, UR9, UR12, UR11 ;  /* 0x0000000c090b72a4 */ /* 0x000fe4000f8e020b */
[----:B0-----:R-:W-:-:S04]  /*10b70*/  USHF.L.U32 UR40, UR40, 0x6, URZ ;  /* 0x0000000628287899 */ /* 0x001fc8000800063f */
[----:B------:R-:W-:-:S04]  /*10b80*/  UIADD3 UR8, UR40, 0x3f, URZ ;  /* 0x0000003f28087890 */ /* 0x000fc8000fffe03f */
[----:B------:R-:W-:-:S04]  /*10b90*/  UIMAD.WIDE.U32 UR6, UR8, UR7, URZ ;  /* 0x00000007080672a5 */ /* 0x000fc8000f8e003f */
[----:B------:R-:W-:Y:S02]  /*10ba0*/  @UP1 USHF.R.U32.HI UR8, URZ, UR14, UR7 ;  /* 0x0000000e3f081299 */ /* 0x000fe40008011607 */
[----:B------:R-:W-:Y:S02]  /*10bb0*/  USHF.R.S32.HI UR7, URZ, 0x1f, UR13 ;  /* 0x0000001f3f077899 */ /* 0x000fe4000801140d */
[----:B------:R-:W-:Y:S02]  /*10bc0*/  UIADD3 UR6, UR11, UR8, URZ ;  /* 0x000000080b067290 */ /* 0x000fe4000fffe03f */
[----:B------:R-:W-:Y:S02]  /*10bd0*/  ULEA.HI UR7, UR7, UR13, URZ, 0x6 ;  /* 0x0000000d07077291 */ /* 0x000fe4000f8f303f */
[----:B------:R-:W-:Y:S02]  /*10be0*/  UIADD3 UR4, UR6, UR4, URZ ;  /* 0x0000000406047290 */ /* 0x000fe4000fffe03f */
[----:B------:R-:W-:Y:S01]  /*10bf0*/  USHF.R.S32.HI UR39, URZ, 0x6, UR7 ;  /* 0x000000063f277899 */ /* 0x000fe20008011407 */
        /* <DEDUP_REMOVED lines=11> */
.L_x_4842:
[----:B------:R-:W-:-:S11]  /*10cb0*/  UISETP.NE.AND UP0, UPT, UR5, 0x1, UPT ;  /* 0x000000010500788c */ /* 0x000fd6000bf05270 */
[----:B------:R-:W-:Y:S02]  /*10cc0*/  @UP0 ULDC.64 UR14, c[0x0][0x9e8] ;  /* 0x00027a00000e0ab9 */ /* 0x000fe40000000a00 */
[----:B------:R-:W-:-:S04]  /*10cd0*/  UIMAD.WIDE.U32 UR6, UR8, UR14, URZ ;  /* 0x0000000e080672a5 */ /* 0x000fc8000f8e003f */
[----:B------:R-:W-:-:S12]  /*10ce0*/  @UP0 USHF.R.U32.HI UR8, URZ, UR15, UR7 ;  /* 0x0000000f3f080299 */ /* 0x000fd80008011607 */
.L_x_4843:
[----:B------:R-:W-:-:S04]  /*10cf0*/  UIMAD UR8, UR8, UR5, UR5 ;  /* 0x00000005080872a4 */ /* 0x000fc8000f8e0205 */
[----:B------:R-:W-:-:S04]  /*10d00*/  UISETP.LT.AND UP0, UPT, UR4, UR8, UPT ;  /* 0x000000080400728c */ /* 0x000fc8000bf01270 */
[----:B------:R-:W-:-:S12]  /*10d10*/  USEL UR4, UR4, UR8, UP0 ;  /* 0x0000000804047287 */ /* 0x000fd80008000000 */
.L_x_4841:
        /* <DEDUP_REMOVED lines=11> */
[----:B------:R-:W-:Y:S01]  /*10dd0*/  UIADD3 UR4, UR9, UR4, URZ ;  /* 0x0000000409047290 */ /* 0x000fe2000fffe03f */
[----:B------:R-:W-:Y:S01]  /*10de0*/  ULDC UR8, c[0x0][0x9dc] ;  /* 0x0002770000087ab9 */ /* 0x000fe20000000800 */
[----:B------:R-:W-:Y:S02]  /*10df0*/  USEL UR12, UR39, UR44, UP0 ;  /* 0x0000002c270c7287 */ /* 0x000fe40008000000 */
        /* <DEDUP_REMOVED lines=12> */
.L_x_4845:
[----:B------:R-:W-:-:S11]  /*10ec0*/  UISETP.NE.AND UP0, UPT, UR5, 0x1, UPT ;  /* 0x000000010500788c */ /* 0x000fd6000bf05270 */
[----:B------:R-:W-:Y:S02]  /*10ed0*/  @UP0 ULDC.64 UR10, c[0x0][0x9e8] ;  /* 0x00027a00000a0ab9 */ /* 0x000fe40000000a00 */
[----:B------:R-:W-:-:S04]  /*10ee0*/  UIMAD.WIDE.U32 UR6, UR4, UR10, URZ ;  /* 0x0000000a040672a5 */ /* 0x000fc8000f8e003f */
[----:B------:R-:W-:-:S12]  /*10ef0*/  @UP0 USHF.R.U32.HI UR4, URZ, UR11, UR7 ;  /* 0x0000000b3f040299 */ /* 0x000fd80008011607 */
.L_x_4846:
[----:B------:R-:W-:-:S04]  /*10f00*/  UIMAD UR4, UR4, UR5, URZ ;  /* 0x00000005040472a4 */ /* 0x000fc8000f8e023f */
[----:B------:R-:W-:-:S04]  /*10f10*/  UISETP.LT.AND UP0, UPT, UR8, UR4, UPT ;  /* 0x000000040800728c */ /* 0x000fc8000bf01270 */
[----:B------:R-:W-:-:S12]  /*10f20*/  USEL UR8, UR8, UR4, !UP0 ;  /* 0x0000000408087287 */ /* 0x000fd8000c000000 */
.L_x_4844:
[----:B------:R-:W-:Y:S02]  /*10f30*/  USHF.R.S32.HI UR4, URZ, 0x1f, UR8 ;  /* 0x0000001f3f047899 */ /* 0x000fe40008011408 */
[----:B------:R-:W-:Y:S02]  /*10f40*/  USHF.R.U32.HI UR10, URZ, 0x10, UR42 ;  /* 0x000000103f0a7899 */ /* 0x000fe4000801162a */
[----:B------:R-:W-:Y:S02]  /*10f50*/  ULEA.HI UR4, UR4, UR8, URZ, 0x6 ;  /* 0x0000000804047291 */ /* 0x000fe4000f8f303f */
[----:B------:R-:W-:Y:S02]  /*10f60*/  ULOP3.LUT UR42, UR42, 0xffff, URZ, 0xc0, !UPT ;  /* 0x0000ffff2a2a7892 */ /* 0x000fe4000f8ec03f */
[----:B------:R-:W-:Y:S01]  /*10f70*/  USHF.R.S32.HI UR4, URZ, 0x6, UR4 ;  /* 0x000000063f047899 */ /* 0x000fe20008011404 */
[----:B------:R-:W-:-:S03]  /*10f80*/  UMOV UR46, URZ ;  /* 0x0000003f002e7c82 */ /* 0x000fc60008000000 */
[----:B------:R-:W-:-:S04]  /*10f90*/  UISETP.LT.AND UP0, UPT, URZ, UR4, UPT ;  /* 0x000000043f00728c */ /* 0x000fc8000bf01270 */
[----:B------:R-:W-:Y:S02]  /*10fa0*/  USEL UR43, URZ, UR4, !UP0 ;  /* 0x000000043f2b7287 */ /* 0x000fe4000c000000 */
[----:B------:R-:W-:Y:S02]  /*10fb0*/  UISETP.NE.AND UP0, UPT, UR10, URZ, UPT ;  /* 0x0000003f0a00728c */ /* 0x000fe4000bf05270 */
[----:B------:R-:W-:-:S06]  /*10fc0*/  UISETP.GT.AND UP1, UPT, UR12, UR43, UPT ;  /* 0x0000002b0c00728c */ /* 0x000fcc000bf24270 */
[----:B------:R-:W-:-:S03]  /*10fd0*/  PLOP3.LUT P0, PT, PT, PT, UP1, 0x80, 0x0 ;  /* 0x000000000000781c */ /* 0x000fc60003f0f018 */
[----:B------:R-:W-:-:S10]  /*10fe0*/  @!UP0 ULDC UR10, c[0x0][0x9f0] ;  /* 0x00027c00000a8ab9 */ /* 0x000fd40000000800 */
[----:B------:R-:W-:Y:S05]  /*10ff0*/  @!P0 BRA `(.L_x_4847) ;  /* 0x0000000000808947 */ /* 0x000fea0003800000 */
[----:B------:R-:W-:Y:S01]  /*11000*/  IMAD.U32 R3, RZ, RZ, UR10 ;  /* 0x0000000aff037e24 */ /* 0x000fe2000f8e00ff */
[----:B------:R-:W-:-:S04]  /*11010*/  UIADD3 UR4, UR10, -0x1, UR12 ;  /* 0xffffffff0a047890 */ /* 0x000fc8000fffe00c */
[-C--:B------:R-:W-:Y:S01]  /*11020*/  IABS R0, R3.reuse ;  /* 0x0000000300007213 */ /* 0x080fe20000000000 */
[----:B------:R-:W-:Y:S01]  /*11030*/  UIADD3 UR6, -UR43, UR4, URZ ;  /* 0x000000042b067290 */ /* 0x000fe2000fffe13f */
[----:B------:R-:W-:Y:S02]  /*11040*/  IABS R3, R3 ;  /* 0x0000000300037213 */ /* 0x000fe40000000000 */
[----:B------:R-:W-:Y:S01]  /*11050*/  R2UR UR11, R0 ;  /* 0x00000000000b72ca */ /* 0x000fe200000e0000 */
[----:B------:R-:W-:Y:S01]  /*11060*/  UMOV UR4, URZ ;  /* 0x0000003f00047c82 */ /* 0x000fe20008000000 */
[----:B------:R-:W-:-:S04]  /*11070*/  IADD3 R3, RZ, -R3, RZ ;  /* 0x80000003ff037210 */ /* 0x000fc80007ffe0ff */
[----:B------:R-:W-:-:S07]  /*11080*/  R2UR UR9, R3 ;  /* 0x00000000030972ca */ /* 0x000fce00000e0000 */
[----:B------:R-:W0:Y:S08]  /*11090*/  I2F.RP R0, UR11 ;  /* 0x0000000b00007d06 */ /* 0x000e300008209400 */
[----:B0-----:R-:W0:Y:S02]  /*110a0*/  MUFU.RCP R0, R0 ;  /* 0x0000000000007308 */ /* 0x001e240000001000 */
[----:B0-----:R-:W-:Y:S01]  /*110b0*/  VIADD R2, R0, 0xffffffe ;  /* 0x0ffffffe00027836 */ /* 0x001fe20000000000 */
[----:B------:R-:W-:Y:S01]  /*110c0*/  IABS R0, UR6 ;  /* 0x0000000600007c13 */ /* 0x000fe20008000000 */
[----:B------:R-:W-:-:S03]  /*110d0*/  ULOP3.LUT UR6, UR6, UR10, URZ, 0x3c, !UPT ;  /* 0x0000000a06067292 */ /* 0x000fc6000f8e3c3f */
[----:B------:R-:W-:Y:S01]  /*110e0*/  R2UR UR8, R0 ;  /* 0x00000000000872ca */ /* 0x000fe200000e0000 */
[----:B------:R-:W0:Y:S02]  /*110f0*/  F2I.FTZ.U32.TRUNC.NTZ R2, R2 ;  /* 0x0000000200027305 */ /* 0x000e24000021f000 */
        /* <DEDUP_REMOVED lines=16> */
.L_x_4847:
[----:B------:R-:W-:Y:S01]  /*11200*/  UIMAD UR41, UR42, UR46, UR43 ;  /* 0x0000002e2a2972a4 */ /* 0x000fe2000f8e022b */
[----:B------:R-:W-:Y:S02]  /*11210*/  IMAD.U32 R0, RZ, RZ, UR12 ;  /* 0x0000000cff007e24 */ /* 0x000fe4000f8e00ff */
[----:B------:R-:W-:Y:S02]  /*11220*/  IMAD.MOV.U32 R6, RZ, RZ, RZ ;  /* 0x000000ffff067224 */ /* 0x000fe400078e00ff */
[----:B------:R-:W-:Y:S02]  /*11230*/  IMAD.MOV.U32 R9, RZ, RZ, 0x1 ;  /* 0x00000001ff097424 */ /* 0x000fe400078e00ff */
[----:B------:R-:W-:-:S05]  /*11240*/  IMAD.U32 R3, RZ, RZ, UR41 ;  /* 0x00000029ff037e24 */ /* 0x000fca000f8e00ff */
[----:B------:R-:W-:Y:S02]  /*11250*/  VIADDMNMX R18, R3, UR46, R0, PT ;  /* 0x0000002e03127c46 */ /* 0x000fe4000b800100 */
[----:B------:R-:W-:Y:S02]  /*11260*/  MOV R0, 0x1 ;  /* 0x0000000100007802 */ /* 0x000fe40000000f00 */
        /* <DEDUP_REMOVED lines=26> */
.L_x_4848:
        /* <DEDUP_REMOVED lines=20> */
.L_x_4850:
[----:B------:R0:W1:Y:S01]  /*11550*/  LDC.64 R2, c[0x4][R16] ;  /* 0x0100000010027b82 */ /* 0x0000620000000a00 */
[----:B------:R-:W-:Y:S01]  /*11560*/  ULDC.64 UR6, c[0x4][0x118] ;  /* 0x0100460000067ab9 */ /* 0x000fe20000000a00 */
[----:B------:R-:W-:Y:S01]  /*11570*/  ULDC.64 UR8, c[0x4][0x120] ;  /* 0x0100480000087ab9 */ /* 0x000fe20000000a00 */
[----:B------:R-:W-:Y:S01]  /*11580*/  ULDC.64 UR4, c[0x4][0x50] ;  /* 0x0100140000047ab9 */ /* 0x000fe20000000a00 */
[----:B------:R-:W-:Y:S01]  /*11590*/  MOV R4, UR6 ;  /* 0x0000000600047c02 */ /* 0x000fe20008000f00 */
[----:B------:R-:W-:Y:S01]  /*115a0*/  IMAD.U32 R5, RZ, RZ, UR7 ;  /* 0x00000007ff057e24 */ /* 0x000fe2000f8e00ff */
[----:B------:R-:W-:Y:S01]  /*115b0*/  MOV R10, UR4 ;  /* 0x00000004000a7c02 */ /* 0x000fe20008000f00 */
[----:B------:R-:W-:Y:S01]  /*115c0*/  IMAD.U32 R6, RZ, RZ, UR8 ;  /* 0x00000008ff067e24 */ /* 0x000fe2000f8e00ff */
[----:B------:R-:W-:Y:S01]  /*115d0*/  MOV R13, RZ ;  /* 0x000000ff000d7202 */ /* 0x000fe20000000f00 */
[----:B------:R-:W-:Y:S02]  /*115e0*/  IMAD.U32 R7, RZ, RZ, UR9 ;  /* 0x00000009ff077e24 */ /* 0x000fe4000f8e00ff */
[----:B------:R-:W-:-:S02]  /*115f0*/  IMAD.U32 R11, RZ, RZ, UR5 ;  /* 0x00000005ff0b7e24 */ /* 0x000fc4000f8e00ff */
[----:B------:R-:W-:Y:S02]  /*11600*/  IMAD.MOV.U32 R8, RZ, RZ, 0x70 ;  /* 0x00000070ff087424 */ /* 0x000fe400078e00ff */
[----:B0-----:R-:W-:-:S07]  /*11610*/  IMAD.MOV.U32 R12, RZ, RZ, 0x1 ;  /* 0x00000001ff0c7424 */ /* 0x001fce00078e00ff */
[----:B------:R-:W-:-:S07]  /*11620*/  LEPC R20, `(.L_x_4849) ;  /* 0x000000001014794e */ /* 0x000fce0000000000 */
[----:B-1----:R-:W-:Y:S05]  /*11630*/  CALL.ABS.NOINC R2 ;  /* 0x0000000002007343 */ /* 0x002fea0003c00000 */
.L_x_4849:
        /* <DEDUP_REMOVED lines=17> */
.L_x_4947:
        /* <DEDUP_REMOVED lines=8> */
.L_x_4950:
[----:B------:R-:W-:Y:S05]  /*117d0*/  @!P6 BRA `(.L_x_4852) ;  /* 0x0000000000d4e947 */ /* 0x000fea0003800000 */
[----:B------:R-:W-:Y:S01]  /*117e0*/  IMAD.MOV.U32 R16, RZ, RZ, R17 ;  /* 0x000000ffff107224 */ /* 0x000fe200078e0011 */
[----:B------:R-:W-:Y:S06]  /*117f0*/  @!P1 BRA `(.L_x_4854) ;  /* 0x0000000000509947 */ /* 0x000fec0003800000 */
[----:B------:R-:W-:Y:S01]  /*11800*/  IMAD.MOV.U32 R8, RZ, RZ, R0 ;  /* 0x000000ffff087224 */ /* 0x000fe200078e0000 */
[----:B------:R-:W-:Y:S01]  /*11810*/  ULDC.64 UR4, c[0x0][0x428] ;  /* 0x00010a0000047ab9 */ /* 0x000fe20000000a00 */
[----:B------:R-:W0:Y:S01]  /*11820*/  LDC R0, c[0x0][0x43c] ;  /* 0x00010f00ff007b82 */ /* 0x000e220000000800 */
[----:B------:R-:W-:Y:S02]  /*11830*/  IMAD R6, R18, UR4, RZ ;  /* 0x0000000412067c24 */ /* 0x000fe4000f8e02ff */
[----:B------:R-:W-:Y:S02]  /*11840*/  MOV R7, R8 ;  /* 0x0000000800077202 */ /* 0x000fe40000000f00 */
[----:B------:R-:W-:Y:S01]  /*11850*/  IMAD R9, R17, UR5, R6 ;  /* 0x0000000511097c24 */ /* 0x000fe2000f8e0206 */
[----:B0-----:R-:W-:-:S13]  /*11860*/  ISETP.NE.AND P0, PT, R0, 0x1, PT ;  /* 0x000000010000780c */ /* 0x001fda0003f05270 */
        /* <DEDUP_REMOVED lines=13> */
.L_x_4854:
[----:B------:R-:W-:Y:S01]  /*11940*/  MOV R0, 0x1 ;  /* 0x0000000100007802 */ /* 0x000fe20000000f00 */
[----:B0-----:R-:W0:Y:S03]  /*11950*/  S2R R8, SR_TID.X ;  /* 0x0000000000087919 */ /* 0x001e260000002100 */
[----:B------:R-:W-:-:S04]  /*11960*/  SHF.L.U32 R0, R0, 0x1f, RZ ;  /* 0x0000001f00007819 */ /* 0x000fc800000006ff */
[----:B------:R-:W1:Y:S01]  /*11970*/  SYNCS.PHASECHK.TRANS64.TRYWAIT P0, [UR38+0x28c40], R0 ;  /* 0x028c4000ff0075a7 */ /* 0x000e620008000166 */
[----:B0-----:R-:W-:-:S04]  /*11980*/  LOP3.LUT R2, R8, 0x7f, RZ, 0xc0, !PT ;  /* 0x0000007f08027812 */ /* 0x001fc800078ec0ff */
[----:B------:R-:W-:Y:S01]  /*11990*/  ISETP.NE.AND P1, PT, R2, RZ, PT ;  /* 0x000000ff0200720c */ /* 0x000fe20003f25270 */
[----:B-1----:R-:W-:-:S12]  /*119a0*/  @!P0 BRA `(.L_x_4855) ;  /* 0x0000003c00908947 */ /* 0x002fd80003800000 */
.L_x_4951:
[----:B------:R-:W-:Y:S05]  /*119b0*/  @P1 BRA `(.L_x_4856) ;  /* 0x0000000000181947 */ /* 0x000fea0003800000 */
[----:B------:R-:W1:Y:S01]  /*119c0*/  S2R R2, SR_TID.X ;  /* 0x0000000000027919 */ /* 0x000e620000002100 */
[----:B0-----:R-:W-:-:S04]  /*119d0*/  IMAD.MOV.U32 R0, RZ, RZ, 0x2000 ;  /* 0x00002000ff007424 */ /* 0x001fc800078e00ff */
[----:B------:R2:W-:Y:S01]  /*119e0*/  SYNCS.ARRIVE.TRANS64 RZ, [UR38+0x28c30], R0 ;  /* 0x028c3000ffff79a7 */ /* 0x0005e20008000026 */
[----:B-1----:R-:W-:-:S13]  /*119f0*/  LOP3.LUT P0, RZ, R2, 0x1f, RZ, 0xc0, !PT ;  /* 0x0000001f02ff7812 */ /* 0x002fda000780c0ff */
[----:B--2---:R-:W-:Y:S05]  /*11a00*/  @!P0 BRA `(.L_x_4856) ;  /* 0x0000000000048947 */ /* 0x004fea0003800000 */
[----:B------:R-:W-:Y:S01]  /*11a10*/  BPT.TRAP 0x1 ;  /* 0x000000040000795c */ /* 0x000fe20000300000 */
.L_x_4856:
        /* <DEDUP_REMOVED lines=17> */
.L_x_4852:
        /* <DEDUP_REMOVED lines=22> */
.L_x_4857:
[----:B------:R-:W0:Y:S01]  /*11c90*/  LDC R6, c[0x0][0x448] ;  /* 0x00011200ff067b82 */ /* 0x000e220000000800 */
[----:B------:R-:W1:Y:S01]  /*11ca0*/  S2R R11, SR_TID.X ;  /* 0x00000000000b7919 */ /* 0x000e620000002100 */
[----:B------:R-:W-:Y:S01]  /*11cb0*/  USHF.R.S32.HI UR4, URZ, 0x1f, UR36 ;  /* 0x0000001f3f047899 */ /* 0x000fe20008011424 */
[----:B------:R-:W-:Y:S01]  /*11cc0*/  ULDC.64 UR8, c[0x0][0x2d8] ;  /* 0x0000b60000087ab9 */ /* 0x000fe20000000a00 */
[----:B------:R-:W2:Y:S02]  /*11cd0*/  S2R R12, SR_CTAID.Z ;  /* 0x00000000000c7919 */ /* 0x000ea40000002700 */
[----:B------:R-:W-:Y:S02]  /*11ce0*/  UIMAD UR6, UR4, UR8, URZ ;  /* 0x00000008040672a4 */ /* 0x000fe4000f8e023f */
[----:B------:R-:W-:Y:S02]  /*11cf0*/  UIMAD.WIDE.U32 UR4, UR36, UR8, URZ ;  /* 0x00000008240472a5 */ /* 0x000fe4000f8e003f */
[----:B------:R-:W-:-:S04]  /*11d00*/  UIMAD UR6, UR36, UR9, UR6 ;  /* 0x00000009240672a4 */ /* 0x000fc8000f8e0206 */
[----:B------:R-:W-:Y:S01]  /*11d10*/  UIADD3 UR5, UR5, UR6, URZ ;  /* 0x0000000605057290 */ /* 0x000fe2000fffe03f */
[----:B0-----:R-:W-:Y:S02]  /*11d20*/  ISETP.NE.AND P0, PT, R6, 0x1, PT ;  /* 0x000000010600780c */ /* 0x001fe40003f05270 */
[C---:B-1----:R-:W-:Y:S01]  /*11d30*/  LOP3.LUT R10, R11.reuse, 0x7f, RZ, 0xc0, !PT ;  /* 0x0000007f0b0a7812 */ /* 0x042fe200078ec0ff */
[----:B------:R-:W-:-:S10]  /*11d40*/  IMAD.SHL.U32 R3, R11, 0x10, RZ ;  /* 0x000000100b037824 */ /* 0x000fd400078e00ff */
[----:B------:R-:W0:Y:S01]  /*11d50*/  @P0 LDC R8, c[0x0][0x44c] ;  /* 0x00011300ff080b82 */ /* 0x000e220000000800 */
[----:B------:R-:W-:-:S04]  /*11d60*/  SHF.R.U32.HI R4, RZ, 0x3, R10 ;  /* 0x00000003ff047819 */ /* 0x000fc8000001160a */
[----:B------:R-:W-:-:S03]  /*11d70*/  LOP3.LUT R3, R4, 0x70, R3, 0xf8, !PT ;  /* 0x0000007004037812 */ /* 0x000fc600078ef803 */
[----:B------:R-:W1:Y:S01]  /*11d80*/  @P0 LDC R0, c[0x0][0x450] ;  /* 0x00011400ff000b82 */ /* 0x000e620000000800 */
[----:B------:R-:W-:-:S05]  /*11d90*/  IADD3 R5, R3, UR40, RZ ;  /* 0x0000002803057c10 */ /* 0x000fca000fffe0ff */
[----:B------:R-:W-:Y:S02]  /*11da0*/  IMAD.MOV.U32 R7, RZ, RZ, R5 ;  /* 0x000000ffff077224 */ /* 0x000fe400078e0005 */
[----:B------:R-:W3:Y:S01]  /*11db0*/  LDC.64 R2, c[0x0][0x2e0] ;  /* 0x0000b800ff027b82 */ /* 0x000ee20000000a00 */
[----:B0-----:R-:W-:-:S05]  /*11dc0*/  @P0 IMAD.HI.U32 R9, R5, R8, RZ ;  /* 0x0000000805090227 */ /* 0x001fca00078e00ff */
[----:B-1----:R-:W-:Y:S02]  /*11dd0*/  @P0 SHF.R.U32.HI R7, RZ, R0, R9 ;  /* 0x00000000ff070219 */ /* 0x002fe40000011609 */
[----:B--2---:R-:W-:-:S03]  /*11de0*/  SHF.R.S32.HI R9, RZ, 0x1f, R12 ;  /* 0x0000001fff097819 */ /* 0x004fc6000001140c */
[----:B------:R-:W-:Y:S02]  /*11df0*/  IMAD.MOV R8, RZ, RZ, -R7 ;  /* 0x000000ffff087224 */ /* 0x000fe400078e0a07 */
[----:B---3--:R-:W-:Y:S02]  /*11e00*/  IMAD R0, R9, R2, RZ ;  /* 0x0000000209007224 */ /* 0x008fe400078e02ff */
[----:B------:R-:W-:Y:S02]  /*11e10*/  IMAD R5, R6, R8, R5 ;  /* 0x0000000806057224 */ /* 0x000fe400078e0205 */
[C---:B------:R-:W-:Y:S01]  /*11e20*/  IMAD R9, R12.reuse, R3, R0 ;  /* 0x000000030c097224 */ /* 0x040fe200078e0200 */
[----:B------:R-:W-:Y:S01]  /*11e30*/  SHF.R.S32.HI R0, RZ, 0x1f, R7 ;  /* 0x0000001fff007819 */ /* 0x000fe20000011407 */
[----:B------:R-:W-:Y:S01]  /*11e40*/  IMAD.WIDE.U32 R2, R12, R2, UR4 ;  /* 0x000000040c027e25 */ /* 0x000fe2000f8e0002 */
[----:B------:R-:W-:-:S03]  /*11e50*/  ULDC.64 UR4, c[0x0][0x2d0] ;  /* 0x0000b40000047ab9 */ /* 0x000fc60000000a00 */
[----:B------:R-:W-:Y:S02]  /*11e60*/  IMAD.IADD R3, R3, 0x1, R9 ;  /* 0x0000000103037824 */ /* 0x000fe400078e0209 */
[----:B------:R-:W-:Y:S02]  /*11e70*/  IMAD R0, R0, UR4, RZ ;  /* 0x0000000400007c24 */ /* 0x000fe4000f8e02ff */
[----:B------:R-:W-:-:S04]  /*11e80*/  IMAD.WIDE.U32 R2, R7, UR4, R2 ;  /* 0x0000000407027c25 */ /* 0x000fc8000f8e0002 */
[----:B------:R-:W-:Y:S01]  /*11e90*/  IMAD R9, R7, UR5, R0 ;  /* 0x0000000507097c24 */ /* 0x000fe2000f8e0200 */
[----:B------:R-:W-:Y:S01]  /*11ea0*/  SHF.R.S32.HI R0, RZ, 0x1f, R5 ;  /* 0x0000001fff007819 */ /* 0x000fe20000011405 */
[----:B------:R-:W-:-:S03]  /*11eb0*/  ULDC.64 UR4, c[0x0][0x2c8] ;  /* 0x0000b20000047ab9 */ /* 0x000fc60000000a00 */
[----:B------:R-:W-:Y:S01]  /*11ec0*/  IADD3 R3, R3, R9, RZ ;  /* 0x0000000903037210 */ /* 0x000fe20007ffe0ff */
[----:B------:R-:W-:-:S04]  /*11ed0*/  IMAD R0, R0, UR4, RZ ;  /* 0x0000000400007c24 */ /* 0x000fc8000f8e02ff */
[C---:B------:R-:W-:Y:S02]  /*11ee0*/  IMAD R7, R5.reuse, UR5, R0 ;  /* 0x0000000505077c24 */ /* 0x040fe4000f8e0200 */
[----:B------:R-:W-:Y:S01]  /*11ef0*/  IMAD.WIDE.U32 R2, R5, UR4, R2 ;  /* 0x0000000405027c25 */ /* 0x000fe2000f8e0002 */
[----:B------:R-:W-:-:S03]  /*11f00*/  ULDC.64 UR4, c[0x0][0x280] ;  /* 0x0000a00000047ab9 */ /* 0x000fc60000000a00 */
[----:B------:R-:W-:Y:S01]  /*11f10*/  IMAD.IADD R7, R3, 0x1, R7 ;  /* 0x0000000103077824 */ /* 0x000fe200078e0207 */
[----:B------:R-:W-:Y:S01]  /*11f20*/  LEA R0, P0, R2, UR4, 0x1 ;  /* 0x0000000402007c11 */ /* 0x000fe2000f8008ff */
[----:B------:R-:W-:Y:S01]  /*11f30*/  ULDC UR4, c[0x0][0x2b8] ;  /* 0x0000ae0000047ab9 */ /* 0x000fe20000000800 */
[----:B------:R-:W-:Y:S02]  /*11f40*/  IMAD.SHL.U32 R5, R10, 0x8, RZ ;  /* 0x000000080a057824 */ /* 0x000fe400078e00ff */
        /* <DEDUP_REMOVED lines=11> */
[----:B------:R-:W-:Y:S01]  /*12000*/  IADD3 R4, R4, UR40, RZ ;  /* 0x0000002804047c10 */ /* 0x000fe2000fffe0ff */
[----:B------:R-:W-:Y:S01]  /*12010*/  IMAD R6, R6, UR4, RZ ;  /* 0x0000000406067c24 */ /* 0x000fe2000f8e02ff */
[----:B------:R-:W1:Y:S03]  /*12020*/  SHFL.IDX PT, R2, R7, RZ, 0x181f ;  /* 0x00181fff07027589 */ /* 0x000e6600000e0000 */
[C---:B------:R-:W-:Y:S01]  /*12030*/  VIADD R11, R4.reuse, 0x10 ;  /* 0x00000010040b7836 */ /* 0x040fe20000000000 */
[----:B------:R-:W-:-:S13]  /*12040*/  ISETP.GE.AND P1, PT, R4, R6, PT ;  /* 0x000000060400720c */ /* 0x000fda0003f26270 */
[----:B------:R-:W-:Y:S02]  /*12050*/  @!P1 LEA R9, R5, UR38, 0x1 ;  /* 0x0000002605099c11 */ /* 0x000fe4000f8e08ff */
[----:B0-----:R-:W-:-:S05]  /*12060*/  @!P1 LEA R14, P2, R8, R14, 0x1 ;  /* 0x0000000e080e9211 */ /* 0x001fca00078408ff */
[----:B-1----:R-:W-:Y:S02]  /*12070*/  @!P1 IMAD.X R3, RZ, RZ, R2, P2 ;  /* 0x000000ffff039224 */ /* 0x002fe400010e0602 */
[----:B------:R-:W-:Y:S02]  /*12080*/  @!P1 IMAD.MOV.U32 R2, RZ, RZ, R14 ;  /* 0x000000ffff029224 */ /* 0x000fe400078e000e */
[----:B------:R-:W0:Y:S04]  /*12090*/  SHFL.IDX PT, R14, R0, 0x1, 0x181f ;  /* 0x00381f00000e7f89 */ /* 0x000e2800000e0000 */
[----:B------:R1:W-:Y:S01]  /*120a0*/  @!P1 LDGSTS.E.BYPASS.LTC128B.128 [R9+0x20400], desc[UR48][R2.64], !P0 ;  /* 0x2040000002099fae */ /* 0x0003e2000c101d70 */
[----:B------:R-:W-:-:S03]  /*120b0*/  ISETP.GE.AND P1, PT, R11, R6, PT ;  /* 0x000000060b00720c */ /* 0x000fc60003f26270 */
[----:B-1----:R-:W1:Y:S01]  /*120c0*/  SHFL.IDX PT, R2, R7, 0x1, 0x181f ;  /* 0x00381f0007027f89 */ /* 0x002e6200000e0000 */
[----:B------:R-:W-:-:S09]  /*120d0*/  VIADD R9, R4, 0x20 ;  /* 0x0000002004097836 */ /* 0x000fd20000000000 */
[----:B------:R-:W-:Y:S02]  /*120e0*/  @!P1 LEA R21, R5, UR38, 0x1 ;  /* 0x0000002605159c11 */ /* 0x000fe4000f8e08ff */
[----:B0-----:R-:W-:-:S04]  /*120f0*/  @!P1 LEA R14, P2, R8, R14, 0x1 ;  /* 0x0000000e080e9211 */ /* 0x001fc800078408ff */
[----:B-1----:R-:W-:Y:S01]  /*12100*/  @!P1 IADD3.X R3, RZ, R2, RZ, P2, !PT ;  /* 0x00000002ff039210 */ /* 0x002fe200017fe4ff */
[----:B------:R-:W-:Y:S02]  /*12110*/  @!P1 IMAD.MOV.U32 R2, RZ, RZ, R14 ;  /* 0x000000ffff029224 */ /* 0x000fe400078e000e */
[----:B------:R-:W0:Y:S04]  /*12120*/  SHFL.IDX PT, R14, R0, 0x2, 0x181f ;  /* 0x00581f00000e7f89 */ /* 0x000e2800000e0000 */
[----:B------:R1:W-:Y:S01]  /*12130*/  @!P1 LDGSTS.E.BYPASS.LTC128B.128 [R21+0x20c00], desc[UR48][R2.64], !P0 ;  /* 0x20c0000002159fae */ /* 0x0003e2000c101d70 */
[----:B------:R-:W-:-:S03]  /*12140*/  ISETP.GE.AND P1, PT, R9, R6, PT ;  /* 0x000000060900720c */ /* 0x000fc60003f26270 */
[----:B-1----:R-:W1:Y:S10]  /*12150*/  SHFL.IDX PT, R2, R7, 0x2, 0x181f ;  /* 0x00581f0007027f89 */ /* 0x002e7400000e0000 */
[----:B------:R-:W-:Y:S01]  /*12160*/  @!P1 LEA R9, R5, UR38, 0x1 ;  /* 0x0000002605099c11 */ /* 0x000fe2000f8e08ff */
[----:B------:R-:W2:Y:S01]  /*12170*/  SHFL.IDX PT, R7, R7, 0x3, 0x181f ;  /* 0x00781f0007077f89 */ /* 0x000ea200000e0000 */
[----:B0-----:R-:W-:-:S05]  /*12180*/  @!P1 LEA R14, P2, R8, R14, 0x1 ;  /* 0x0000000e080e9211 */ /* 0x001fca00078408ff */
[----:B-1----:R-:W-:Y:S01]  /*12190*/  @!P1 IMAD.X R3, RZ, RZ, R2, P2 ;  /* 0x000000ffff039224 */ /* 0x002fe200010e0602 */
[----:B------:R-:W-:Y:S02]  /*121a0*/  @!P1 MOV R2, R14 ;  /* 0x0000000e00029202 */ /* 0x000fe40000000f00 */
[----:B------:R0:W1:Y:S04]  /*121b0*/  SHFL.IDX PT, R14, R0, 0x3, 0x181f ;  /* 0x00781f00000e7f89 */ /* 0x00006800000e0000 */
[----:B--2---:R0:W-:Y:S02]  /*121c0*/  @!P1 LDGSTS.E.BYPASS.LTC128B.128 [R9+0x21400], desc[UR48][R2.64], !P0 ;  /* 0x2140000002099fae */ /* 0x0041e4000c101d70 */
.L_x_4960:
[----:B0-----:R-:W-:Y:S02]  /*121d0*/  VIADD R3, R4, 0x30 ;  /* 0x0000003004037836 */ /* 0x001fe40000000000 */
[----:B------:R-:W-:-:S03]  /*121e0*/  IMAD.MOV.U32 R4, RZ, RZ, 0x1 ;  /* 0x00000001ff047424 */ /* 0x000fc600078e00ff */
[----:B------:R-:W-:Y:S02]  /*121f0*/  ISETP.GE.AND P1, PT, R3, R6, PT ;  /* 0x000000060300720c */ /* 0x000fe40003f26270 */
[----:B------:R-:W-:-:S11]  /*12200*/  SHF.L.U32 R4, R4, 0x1f, RZ ;  /* 0x0000001f04047819 */ /* 0x000fd600000006ff */
[----:B-1----:R-:W-:Y:S02]  /*12210*/  @!P1 LEA R2, P2, R8, R14, 0x1 ;  /* 0x0000000e08029211 */ /* 0x002fe400078408ff */
        /* <DEDUP_REMOVED lines=13> */
.L_x_4961:
[----:B------:R-:W-:Y:S01]  /*122f0*/  ISETP.NE.AND P0, PT, R19, RZ, PT ;  /* 0x000000ff1300720c */ /* 0x000fe20003f05270 */
[----:B------:R-:W-:Y:S01]  /*12300*/  BSSY B0, `(.L_x_4860) ;  /* 0x000007f000007945 */ /* 0x000fe20003800000 */
[----:B------:R-:W-:-:S11]  /*12310*/  MOV R0, 0x1 ;  /* 0x0000000100007802 */ /* 0x000fd60000000f00 */
[----:B------:R-:W-:Y:S05]  /*12320*/  @!P0 BRA `(.L_x_4861) ;  /* 0x0000000400f08947 */ /* 0x000fea0003800000 */
[----:B------:R-:W1:Y:S01]  /*12330*/  SYNCS.PHASECHK.TRANS64.TRYWAIT P0, [UR38+0x28c60], R4 ;  /* 0x028c6004ff0075a7 */ /* 0x000e620008000166 */
[----:B------:R-:W2:Y:S02]  /*12340*/  S2R R2, SR_TID.X ;  /* 0x0000000000027919 */ /* 0x000ea40000002100 */
[----:B--2---:R-:W-:-:S04]  /*12350*/  LOP3.LUT R2, R2, 0x7f, RZ, 0xc0, !PT ;  /* 0x0000007f02027812 */ /* 0x004fc800078ec0ff */
[----:B------:R-:W-:Y:S01]  /*12360*/  ISETP.NE.AND P1, PT, R2, RZ, PT ;  /* 0x000000ff0200720c */ /* 0x000fe20003f25270 */
[----:B-1----:R-:W-:-:S12]  /*12370*/  @!P0 BRA `(.L_x_4862) ;  /* 0x00000038007c8947 */ /* 0x002fd80003800000 */
.L_x_4962:
        /* <DEDUP_REMOVED lines=8> */
.L_x_4864:
[----:B------:R-:W-:Y:S05]  /*12400*/  BSYNC B1 ;  /* 0x0000000000017941 */ /* 0x000fea0003800000 */
.L_x_4863:
        /* <DEDUP_REMOVED lines=11> */
.L_x_4865:
        /* <DEDUP_REMOVED lines=13> */
.L_x_4866:
        /* <DEDUP_REMOVED lines=13> */
.L_x_4867:
        /* <DEDUP_REMOVED lines=13> */
.L_x_4868:
        /* <DEDUP_REMOVED lines=13> */
.L_x_4869:
        /* <DEDUP_REMOVED lines=13> */
.L_x_4870:
        /* <DEDUP_REMOVED lines=13> */
.L_x_4871:
        /* <DEDUP_REMOVED lines=13> */
.L_x_4872:
        /* <DEDUP_REMOVED lines=8> */
.L_x_4861:
[----:B------:R-:W-:Y:S05]  /*12af0*/  BSYNC B0 ;  /* 0x0000000000007941 */ /* 0x000fea0003800000 */
.L_x_4860:
[----:B0-----:R-:W2:Y:S01]  /*12b00*/  LDL.LU R3, [R1+0x8] ;  /* 0x0000080001037983 */ /* 0x001ea20000300800 */
[----:B------:R-:W-:Y:S01]  /*12b10*/  MOV R9, RZ ;  /* 0x000000ff00097202 */ /* 0x000fe20000000f00 */
[----:B------:R-:W-:Y:S02]  /*12b20*/  IMAD.MOV.U32 R6, RZ, RZ, 0x1 ;  /* 0x00000001ff067424 */ /* 0x000fe400078e00ff */
[----:B--2---:R-:W-:-:S05]  /*12b30*/  VIADD R7, R3, 0xfffffffe ;  /* 0xfffffffe03077836 */ /* 0x004fca0000000000 */
[----:B------:R-:W-:-:S13]  /*12b40*/  ISETP.GE.AND P0, PT, R7, UR41, PT ;  /* 0x0000002907007c0c */ /* 0x000fda000bf06270 */
[----:B------:R-:W-:Y:S05]  /*12b50*/  @!P0 BRA `(.L_x_4840) ;  /* 0x0000002400248947 */ /* 0x000fea0003800000 */
[----:B------:R-:W-:Y:S01]  /*12b60*/  UIADD3 UR4, UR42, 0x1, URZ ;  /* 0x000000012a047890 */ /* 0x000fe2000fffe03f */
[----:B------:R-:W0:Y:S01]  /*12b70*/  S2R R4, SR_TID.X ;  /* 0x0000000000047919 */ /* 0x000e220000002100 */
[----:B------:R-:W-:Y:S01]  /*12b80*/  ULOP3.LUT UR5, URZ, UR44, URZ, 0x33, !UPT ;  /* 0x0000002c3f057292 */ /* 0x000fe2000f8e333f */
[----:B------:R-:W-:Y:S01]  /*12b90*/  IMAD.MOV.U32 R6, RZ, RZ, 0x1 ;  /* 0x00000001ff067424 */ /* 0x000fe200078e00ff */
[----:B------:R-:W-:-:S04]  /*12ba0*/  UIMAD UR4, UR4, UR46, URZ ;  /* 0x0000002e040472a4 */ /* 0x000fc8000f8e023f */
[----:B------:R-:W-:Y:S01]  /*12bb0*/  IMAD.U32 R3, RZ, RZ, UR5 ;  /* 0x00000005ff037e24 */ /* 0x000fe2000f8e00ff */
[----:B------:R-:W-:Y:S01]  /*12bc0*/  ULOP3.LUT UR5, URZ, UR41, URZ, 0x33, !UPT ;  /* 0x000000293f057292 */ /* 0x000fe2000f8e333f */
[----:B------:R-:W-:Y:S01]  /*12bd0*/  LOP3.LUT R0, RZ, UR4, RZ, 0x33, !PT ;  /* 0x00000004ff007c12 */ /* 0x000fe2000f8e33ff */
[----:B------:R-:W-:-:S03]  /*12be0*/  ULOP3.LUT UR4, URZ, UR39, URZ, 0x33, !UPT ;  /* 0x000000273f047292 */ /* 0x000fc6000f8e333f */
[----:B------:R-:W-:Y:S01]  /*12bf0*/  VIADDMNMX R0, R0, -UR43, R3, !PT ;  /* 0x8000002b00007c46 */ /* 0x000fe2000f800103 */
[----:B------:R-:W-:-:S03]  /*12c00*/  IMAD.MOV.U32 R3, RZ, RZ, 0x2 ;  /* 0x00000002ff037424 */ /* 0x000fc600078e00ff */
[----:B------:R-:W-:-:S04]  /*12c10*/  VIMNMX R0, R0, UR4, !PT ;  /* 0x0000000400007c48 */ /* 0x000fc8000ffe0100 */
[----:B------:R-:W-:-:S04]  /*12c20*/  VIADDMNMX R2, R0, R3, UR5, !PT ;  /* 0x0000000500027e46 */ /* 0x000fc8000f800103 */
[----:B------:R-:W-:-:S04]  /*12c30*/  IADD3 R3, R2, -0x2, RZ ;  /* 0xfffffffe02037810 */ /* 0x000fc80007ffe0ff */
[-C--:B------:R-:W-:Y:S02]  /*12c40*/  ISETP.NE.AND P0, PT, R3, R0.reuse, PT ;  /* 0x000000000300720c */ /* 0x080fe40003f05270 */
[----:B------:R-:W-:Y:S01]  /*12c50*/  LOP3.LUT R3, RZ, R0, RZ, 0x33, !PT ;  /* 0x00000000ff037212 */ /* 0x000fe200078e33ff */
[----:B------:R-:W-:Y:S01]  /*12c60*/  IMAD.MOV.U32 R0, RZ, RZ, 0x1 ;  /* 0x00000001ff007424 */ /* 0x000fe200078e00ff */
[----:B0-----:R-:W-:-:S03]  /*12c70*/  LOP3.LUT R10, R4, 0x1f, RZ, 0xc0, !PT ;  /* 0x0000001f040a7812 */ /* 0x001fc600078ec0ff */
[----:B------:R-:W-:-:S05]  /*12c80*/  IMAD.IADD R2, R2, 0x1, R3 ;  /* 0x0000000102027824 */ /* 0x000fca00078e0203 */
[----:B------:R-:W-:Y:S01]  /*12c90*/  LOP3.LUT R11, R2, 0x1, RZ, 0xc0, !PT ;  /* 0x00000001020b7812 */ /* 0x000fe200078ec0ff */
[----:B------:R-:W-:Y:S06]  /*12ca0*/  @!P0 BRA `(.L_x_4873) ;  /* 0x0000001400e08947 */ /* 0x000fec0003800000 */
[----:B------:R-:W-:Y:S01]  /*12cb0*/  BSSY B0, `(.L_x_4873) ;  /* 0x0000177000007945 */ /* 0x000fe20003800000 */
[----:B------:R-:W-:Y:S01]  /*12cc0*/  IADD3 R8, R2, -R11, RZ ;  /* 0x8000000b02087210 */ /* 0x000fe20007ffe0ff */
[----:B------:R-:W-:-:S07]  /*12cd0*/  IMAD.MOV.U32 R0, RZ, RZ, 0x1 ;  /* 0x00000001ff007424 */ /* 0x000fce00078e00ff */
.L_x_4914:
[----:B------:R-:W-:Y:S01]  /*12ce0*/  ISETP.NE.AND P0, PT, R19, RZ, PT ;  /* 0x000000ff1300720c */ /* 0x000fe20003f05270 */
[----:B------:R-:W-:Y:S01]  /*12cf0*/  VIADD R8, R8, 0xfffffffe ;  /* 0xfffffffe08087836 */ /* 0x000fe20000000000 */
[----:B------:R-:W-:Y:S04]  /*12d00*/  BSSY B1, `(.L_x_4874) ;  /* 0x00000b6000017945 */ /* 0x000fe80003800000 */
[----:B------:R-:W-:-:S07]  /*12d10*/  ISETP.NE.AND P1, PT, R8, RZ, PT ;  /* 0x000000ff0800720c */ /* 0x000fce0003f25270 */
[----:B0-----:R-:W-:Y:S06]  /*12d20*/  @!P0 BRA `(.L_x_4875) ;  /* 0x0000000800cc8947 */ /* 0x001fec0003800000 */
        /* <DEDUP_REMOVED lines=12> */
[----:B------:R-:W-:Y:S01]  /*12df0*/  SHF.R.S32.HI R3, RZ, 0x1f, R12 ;  /* 0x0000001fff037819 */ /* 0x000fe2000001140c */
        /* <DEDUP_REMOVED lines=10> */
.L_x_4876:
[----:B------:R-:W1:Y:S01]  /*12ea0*/  S2R R2, SR_TID.X ;  /* 0x0000000000027919 */ /* 0x000e620000002100 */
[----:B------:R-:W-:Y:S01]  /*12eb0*/  BSSY B2, `(.L_x_4877) ;  /* 0x0000006000027945 */ /* 0x000fe20003800000 */
[----:B-1----:R-:W-:Y:S02]  /*12ec0*/  LOP3.LUT R3, R2, 0x7f, RZ, 0xc0, !PT ;  /* 0x0000007f02037812 */ /* 0x002fe400078ec0ff */
[----:B------:R-:W-:Y:S02]  /*12ed0*/  SHF.L.U32 R2, R0, 0x1f, RZ ;  /* 0x0000001f00027819 */ /* 0x000fe400000006ff */
[----:B------:R-:W-:Y:S02]  /*12ee0*/  ISETP.NE.AND P2, PT, R3, RZ, PT ;  /* 0x000000ff0300720c */ /* 0x000fe40003f45270 */
[----:B------:R-:W1:Y:S02]  /*12ef0*/  SYNCS.PHASECHK.TRANS64.TRYWAIT P0, [UR38+0x28c48], R2 ;  /* 0x028c4802ff0075a7 */ /* 0x000e640008000166 */
[----:B-1----:R-:W-:Y:S09]  /*12f00*/  @!P0 BRA `(.L_x_4878) ;  /* 0x0000002c00b08947 */ /* 0x002ff20003800000 */
.L_x_4963:
[----:B------:R-:W-:Y:S05]  /*12f10*/  BSYNC B2 ;  /* 0x0000000000027941 */ /* 0x000fea0003800000 */
.L_x_4877:
[----:B------:R-:W-:Y:S04]  /*12f20*/  BSSY B2, `(.L_x_4879) ;  /* 0x0000007000027945 */ /* 0x000fe80003800000 */
[----:B------:R-:W-:Y:S05]  /*12f30*/  @P2 BRA `(.L_x_4880) ;  /* 0x0000000000142947 */ /* 0x000fea0003800000 */
[----:B------:R-:W-:Y:S02]  /*12f40*/  ISETP.NE.AND P0, PT, R10, RZ, PT ;  /* 0x000000ff0a00720c */ /* 0x000fe40003f05270 */
[----:B-1----:R-:W-:-:S04]  /*12f50*/  MOV R3, 0x2000 ;  /* 0x0000200000037802 */ /* 0x002fc80000000f00 */
[----:B------:R2:W-:Y:S07]  /*12f60*/  SYNCS.ARRIVE.TRANS64 RZ, [UR38+0x28c38], R3 ;  /* 0x028c3803ffff79a7 */ /* 0x0005ee0008000026 */
[----:B------:R-:W-:Y:S05]  /*12f70*/  @!P0 BRA `(.L_x_4880) ;  /* 0x0000000000048947 */ /* 0x000fea0003800000 */
[----:B------:R-:W-:Y:S01]  /*12f80*/  BPT.TRAP 0x1 ;  /* 0x000000040000795c */ /* 0x000fe20000300000 */
.L_x_4880:
[----:B------:R-:W-:Y:S05]  /*12f90*/  BSYNC B2 ;  /* 0x0000000000027941 */ /* 0x000fea0003800000 */
.L_x_4879:
        /* <DEDUP_REMOVED lines=11> */
.L_x_4881:
        /* <DEDUP_REMOVED lines=10> */
.L_x_4964:
[----:B------:R-:W-:Y:S05]  /*130f0*/  BSYNC B2 ;  /* 0x0000000000027941 */ /* 0x000fea0003800000 */
.L_x_4882:
[----:B------:R-:W-:Y:S01]  /*13100*/  BSSY B2, `(.L_x_4884) ;  /* 0x0000009000027945 */ /* 0x000fe20003800000 */
[----:B01----:R-:W-:Y:S01]  /*13110*/  IMAD.MOV.U32 R2, RZ, RZ, 0x0 ;  /* 0x00000000ff027424 */ /* 0x003fe200078e00ff */
[----:B--2---:R-:W-:Y:S02]  /*13120*/  MOV R3, 0x14f00000 ;  /* 0x14f0000000037802 */ /* 0x004fe40000000f00 */
[----:B------:R-:W-:Y:S05]  /*13130*/  @P2 BRA `(.L_x_4885) ;  /* 0x0000000000142947 */ /* 0x000fea0003800000 */
[----:B------:R-:W-:Y:S01]  /*13140*/  ISETP.NE.AND P0, PT, R10, RZ, PT ;  /* 0x000000ff0a00720c */ /* 0x000fe20003f05270 */
[----:B------:R-:W-:-:S04]  /*13150*/  IMAD.MOV.U32 R12, RZ, RZ, 0x10000 ;  /* 0x00010000ff0c7424 */ /* 0x000fc800078e00ff */
[----:B------:R0:W-:Y:S08]  /*13160*/  SYNCS.ARRIVE.TRANS64 RZ, [UR38+0x28c58], R12 ;  /* 0x028c580cffff79a7 */ /* 0x0001f00008000026 */
[----:B0-----:R-:W-:Y:S05]  /*13170*/  @!P0 BRA `(.L_x_4885) ;  /* 0x0000000000048947 */ /* 0x001fea0003800000 */
[----:B------:R-:W-:Y:S01]  /*13180*/  BPT.TRAP 0x1 ;  /* 0x000000040000795c */ /* 0x000fe20000300000 */
.L_x_4885:
[----:B------:R-:W-:Y:S05]  /*13190*/  BSYNC B2 ;  /* 0x0000000000027941 */ /* 0x000fea0003800000 */
.L_x_4884:
        /* <DEDUP_REMOVED lines=9> */
.L_x_4886:
        /* <DEDUP_REMOVED lines=13> */
.L_x_4887:
        /* <DEDUP_REMOVED lines=13> */
.L_x_4888:
        /* <DEDUP_REMOVED lines=13> */
.L_x_4889:
        /* <DEDUP_REMOVED lines=13> */
.L_x_4890:
        /* <DEDUP_REMOVED lines=13> */
.L_x_4891:
        /* <DEDUP_REMOVED lines=13> */
.L_x_4892:
        /* <DEDUP_REMOVED lines=13> */
.L_x_4893:
        /* <DEDUP_REMOVED lines=8> */
.L_x_4875:
[----:B------:R-:W-:Y:S05]  /*13860*/  BSYNC B1 ;  /* 0x0000000000017941 */ /* 0x000fea0003800000 */
.L_x_4874:
[----:B------:R-:W-:Y:S01]  /*13870*/  ISETP.NE.AND P3, PT, R19, RZ, PT ;  /* 0x000000ff1300720c */ /* 0x000fe20003f65270 */
[----:B------:R-:W-:Y:S01]  /*13880*/  BSSY B1, `(.L_x_4894) ;  /* 0x00000b7000017945 */ /* 0x000fe20003800000 */
[----:B------:R-:W-:-:S11]  /*13890*/  LOP3.LUT R0, R0, 0x1, RZ, 0x3c, !PT ;  /* 0x0000000100007812 */ /* 0x000fd600078e3cff */
[----:B------:R-:W-:Y:S05]  /*138a0*/  @!P3 BRA `(.L_x_4895) ;  /* 0x0000000800d0b947 */ /* 0x000fea0003800000 */
[----:B------:R-:W2:Y:S01]  /*138b0*/  LDL R2, [R1] ;  /* 0x0000000001027983 */ /* 0x000ea20000100800 */
[----:B------:R-:W-:Y:S01]  /*138c0*/  VIADD R12, R7, 0xffffffff ;  /* 0xffffffff070c7836 */ /* 0x000fe20000000000 */
[----:B--2---:R-:W-:-:S13]  /*138d0*/  ISETP.NE.AND P3, PT, R2, RZ, PT ;  /* 0x000000ff0200720c */ /* 0x004fda0003f65270 */
[----:B------:R-:W-:Y:S05]  /*138e0*/  @!P3 BRA `(.L_x_4896) ;  /* 0x00000000004cb947 */ /* 0x000fea0003800000 */
[----:B------:R-:W0:Y:S01]  /*138f0*/  LDC R14, c[0x0][0x43c] ;  /* 0x00010f00ff0e7b82 */ /* 0x000e220000000800 */
[----:B------:R-:W-:Y:S01]  /*13900*/  IMAD.MOV.U32 R13, RZ, RZ, R12 ;  /* 0x000000ffff0d7224 */ /* 0x000fe200078e000c */
[----:B------:R-:W-:Y:S01]  /*13910*/  ULDC.64 UR4, c[0x0][0x428] ;  /* 0x00010a0000047ab9 */ /* 0x000fe20000000a00 */
[----:B0-----:R-:W-:-:S13]  /*13920*/  ISETP.NE.AND P0, PT, R14, 0x1, PT ;  /* 0x000000010e00780c */ /* 0x001fda0003f05270 */
[----:B------:R-:W0:Y:S02]  /*13930*/  @P0 LDC.64 R2, c[0x0][0x440] ;  /* 0x00011000ff020b82 */ /* 0x000e240000000a00 */
[----:B0-----:R-:W-:-:S05]  /*13940*/  @P0 IMAD.HI.U32 R2, R12, R2, RZ ;  /* 0x000000020c020227 */ /* 0x001fca00078e00ff */
[----:B------:R-:W-:Y:S01]  /*13950*/  @P0 SHF.R.U32.HI R13, RZ, R3, R2 ;  /* 0x00000003ff0d0219 */ /* 0x000fe20000011602 */
[----:B------:R-:W-:-:S03]  /*13960*/  IMAD R2, R18, UR4, RZ ;  /* 0x0000000412027c24 */ /* 0x000fc6000f8e02ff */
[----:B------:R-:W-:Y:S01]  /*13970*/  SHF.R.S32.HI R3, RZ, 0x1f, R13 ;  /* 0x0000001fff037819 */ /* 0x000fe2000001140d */
[----:B------:R-:W-:Y:S01]  /*13980*/  IMAD R5, R17, UR5, R2 ;  /* 0x0000000511057c24 */ /* 0x000fe2000f8e0202 */
        /* <DEDUP_REMOVED lines=9> */
.L_x_4896:
[----:B------:R-:W1:Y:S01]  /*13a20*/  S2R R2, SR_TID.X ;  /* 0x0000000000027919 */ /* 0x000e620000002100 */
[----:B------:R-:W-:Y:S01]  /*13a30*/  BSSY B2, `(.L_x_4897) ;  /* 0x0000006000027945 */ /* 0x000fe20003800000 */
[----:B-1----:R-:W-:Y:S02]  /*13a40*/  LOP3.LUT R3, R2, 0x7f, RZ, 0xc0, !PT ;  /* 0x0000007f02037812 */ /* 0x002fe400078ec0ff */
[----:B------:R-:W-:Y:S02]  /*13a50*/  SHF.L.U32 R2, R0, 0x1f, RZ ;  /* 0x0000001f00027819 */ /* 0x000fe400000006ff */
[----:B------:R-:W-:Y:S02]  /*13a60*/  ISETP.NE.AND P2, PT, R3, RZ, PT ;  /* 0x000000ff0300720c */ /* 0x000fe40003f45270 */
[----:B------:R-:W1:Y:S02]  /*13a70*/  SYNCS.PHASECHK.TRANS64.TRYWAIT P0, [UR38+0x28c40], R2 ;  /* 0x028c4002ff0075a7 */ /* 0x000e640008000166 */
[----:B-1----:R-:W-:Y:S09]  /*13a80*/  @!P0 BRA `(.L_x_4898) ;  /* 0x0000002400008947 */ /* 0x002ff20003800000 */
.L_x_4965:
[----:B------:R-:W-:Y:S05]  /*13a90*/  BSYNC B2 ;  /* 0x0000000000027941 */ /* 0x000fea0003800000 */
.L_x_4897:
[----:B------:R-:W-:Y:S04]  /*13aa0*/  BSSY B2, `(.L_x_4899) ;  /* 0x0000007000027945 */ /* 0x000fe80003800000 */
[----:B------:R-:W-:Y:S05]  /*13ab0*/  @P2 BRA `(.L_x_4900) ;  /* 0x0000000000142947 */ /* 0x000fea0003800000 */
[----:B------:R-:W-:Y:S01]  /*13ac0*/  ISETP.NE.AND P0, PT, R10, RZ, PT ;  /* 0x000000ff0a00720c */ /* 0x000fe20003f05270 */
[----:B-1----:R-:W-:-:S04]  /*13ad0*/  IMAD.MOV.U32 R3, RZ, RZ, 0x2000 ;  /* 0x00002000ff037424 */ /* 0x002fc800078e00ff */
[----:B------:R2:W-:Y:S08]  /*13ae0*/  SYNCS.ARRIVE.TRANS64 RZ, [UR38+0x28c30], R3 ;  /* 0x028c3003ffff79a7 */ /* 0x0005f00008000026 */
[----:B--2---:R-:W-:Y:S05]  /*13af0*/  @!P0 BRA `(.L_x_4900) ;  /* 0x0000000000048947 */ /* 0x004fea0003800000 */
[----:B------:R-:W-:Y:S01]  /*13b00*/  BPT.TRAP 0x1 ;  /* 0x000000040000795c */ /* 0x000fe20000300000 */
.L_x_4900:
[----:B------:R-:W-:Y:S05]  /*13b10*/  BSYNC B2 ;  /* 0x0000000000027941 */ /* 0x000fea0003800000 */
.L_x_4899:
        /* <DEDUP_REMOVED lines=11> */
.L_x_4901:
        /* <DEDUP_REMOVED lines=11> */
.L_x_4966:
[----:B------:R-:W-:Y:S05]  /*13c80*/  BSYNC B2 ;  /* 0x0000000000027941 */ /* 0x000fea0003800000 */
.L_x_4902:
[----:B------:R-:W-:Y:S01]  /*13c90*/  BSSY B2, `(.L_x_4904) ;  /* 0x0000009000027945 */ /* 0x000fe20003800000 */
[----:B01----:R-:W-:Y:S02]  /*13ca0*/  IMAD.MOV.U32 R2, RZ, RZ, 0x0 ;  /* 0x00000000ff027424 */ /* 0x003fe400078e00ff */
[----:B------:R-:W-:Y:S01]  /*13cb0*/  IMAD.MOV.U32 R3, RZ, RZ, 0x14f00000 ;  /* 0x14f00000ff037424 */ /* 0x000fe200078e00ff */
[----:B------:R-:W-:Y:S06]  /*13cc0*/  @P2 BRA `(.L_x_4905) ;  /* 0x0000000000142947 */ /* 0x000fec0003800000 */
[----:B------:R-:W-:Y:S02]  /*13cd0*/  ISETP.NE.AND P0, PT, R10, RZ, PT ;  /* 0x000000ff0a00720c */ /* 0x000fe40003f05270 */
[----:B------:R-:W-:-:S04]  /*13ce0*/  MOV R5, 0x10000 ;  /* 0x0001000000057802 */ /* 0x000fc80000000f00 */
[----:B------:R0:W-:Y:S07]  /*13cf0*/  SYNCS.ARRIVE.TRANS64 RZ, [UR38+0x28c50], R5 ;  /* 0x028c5005ffff79a7 */ /* 0x0001ee0008000026 */
[----:B------:R-:W-:Y:S05]  /*13d00*/  @!P0 BRA `(.L_x_4905) ;  /* 0x0000000000048947 */ /* 0x000fea0003800000 */
[----:B------:R-:W-:Y:S01]  /*13d10*/  BPT.TRAP 0x1 ;  /* 0x000000040000795c */ /* 0x000fe20000300000 */
.L_x_4905:
[----:B------:R-:W-:Y:S05]  /*13d20*/  BSYNC B2 ;  /* 0x0000000000027941 */ /* 0x000fea0003800000 */
.L_x_4904:
        /* <DEDUP_REMOVED lines=9> */
.L_x_4906:
        /* <DEDUP_REMOVED lines=13> */
.L_x_4907:
        /* <DEDUP_REMOVED lines=13> */
.L_x_4908:
        /* <DEDUP_REMOVED lines=13> */
.L_x_4909:
        /* <DEDUP_REMOVED lines=13> */
.L_x_4910:
        /* <DEDUP_REMOVED lines=13> */
.L_x_4911:
        /* <DEDUP_REMOVED lines=13> */
.L_x_4912:
        /* <DEDUP_REMOVED lines=13> */
.L_x_4913:
        /* <DEDUP_REMOVED lines=8> */
.L_x_4895:
[----:B------:R-:W-:Y:S05]  /*143f0*/  BSYNC B1 ;  /* 0x0000000000017941 */ /* 0x000fea0003800000 */
.L_x_4894:
[----:B------:R-:W-:Y:S01]  /*14400*/  VIADD R7, R7, 0xfffffffe ;  /* 0xfffffffe07077836 */ /* 0x000fe20000000000 */
[----:B------:R-:W-:Y:S06]  /*14410*/  @P1 BRA `(.L_x_4914) ;  /* 0xffffffe800301947 */ /* 0x000fec000383ffff */
[----:B------:R-:W-:Y:S05]  /*14420*/  BSYNC B0 ;  /* 0x0000000000007941 */ /* 0x000fea0003800000 */
.L_x_4873:
        /* <DEDUP_REMOVED lines=19> */
[----:B------:R-:W-:Y:S01]  /*14560*/  IMAD.WIDE.U32 R2, R17, UR4, R2 ;  /* 0x0000000411027c25 */ /* 0x000fe2000f8e0002 */
[----:B------:R-:W-:-:S04]  /*14570*/  ULDC.64 UR4, c[0x0][0x418] ;  /* 0x0001060000047ab9 */ /* 0x000fc80000000a00 */
[----:B------:R-:W-:Y:S02]  /*14580*/  IADD3 R3, R9, R3, RZ ;  /* 0x0000000309037210 */ /* 0x000fe40007ffe0ff */
[----:B------:R-:W-:-:S04]  /*14590*/  LEA R16, P0, R2, UR4, 0x2 ;  /* 0x0000000402107c11 */ /* 0x000fc8000f8010ff */
[----:B------:R-:W-:-:S05]  /*145a0*/  LEA.HI.X R17, R2, UR5, R3, 0x2, P0 ;  /* 0x0000000502117c11 */ /* 0x000fca00080f1403 */
[----:B------:R1:W5:Y:S01]  /*145b0*/  LDG.E R16, desc[UR48][R16.64] ;  /* 0x0000003010107981 */ /* 0x000362000c1e1900 */
[----:B------:R-:W-:-:S04]  /*145c0*/  IMAD.MOV R2, RZ, RZ, -R5 ;  /* 0x000000ffff027224 */ /* 0x000fc800078e0a05 */
[----:B------:R-:W-:-:S07]  /*145d0*/  IMAD R7, R4, R2, R7 ;  /* 0x0000000204077224 */ /* 0x000fce00078e0207 */
.L_x_4917:
[----:B------:R-:W2:Y:S01]  /*145e0*/  S2R R2, SR_TID.X ;  /* 0x0000000000027919 */ /* 0x000ea20000002100 */
[----:B------:R-:W-:Y:S01]  /*145f0*/  BSSY B1, `(.L_x_4918) ;  /* 0x0000006000017945 */ /* 0x000fe20003800000 */
[----:B--2---:R-:W-:Y:S02]  /*14600*/  LOP3.LUT R3, R2, 0x7f, RZ, 0xc0, !PT ;  /* 0x0000007f02037812 */ /* 0x004fe400078ec0ff */
[----:B------:R-:W-:Y:S02]  /*14610*/  SHF.L.U32 R2, R0, 0x1f, RZ ;  /* 0x0000001f00027819 */ /* 0x000fe400000006ff */
[----:B------:R-:W-:Y:S02]  /*14620*/  ISETP.NE.AND P1, PT, R3, RZ, PT ;  /* 0x000000ff0300720c */ /* 0x000fe40003f25270 */
[----:B------:R-:W2:Y:S02]  /*14630*/  SYNCS.PHASECHK.TRANS64.TRYWAIT P0, [UR38+0x28c48], R2 ;  /* 0x028c4802ff0075a7 */ /* 0x000ea40008000166 */
[----:B--2---:R-:W-:Y:S09]  /*14640*/  @!P0 BRA `(.L_x_4919) ;  /* 0x0000001800408947 */ /* 0x004ff20003800000 */
.L_x_4967:
[----:B------:R-:W-:Y:S05]  /*14650*/  BSYNC B1 ;  /* 0x0000000000017941 */ /* 0x000fea0003800000 */
.L_x_4918:
[----:B------:R-:W-:Y:S04]  /*14660*/  BSSY B1, `(.L_x_4920) ;  /* 0x0000007000017945 */ /* 0x000fe80003800000 */
[----:B------:R-:W-:Y:S05]  /*14670*/  @P1 BRA `(.L_x_4921) ;  /* 0x0000000000141947 */ /* 0x000fea0003800000 */
[----:B------:R-:W-:Y:S01]  /*14680*/  ISETP.NE.AND P0, PT, R10, RZ, PT ;  /* 0x000000ff0a00720c */ /* 0x000fe20003f05270 */
[----:B--2---:R-:W-:-:S04]  /*14690*/  IMAD.MOV.U32 R3, RZ, RZ, 0x2000 ;  /* 0x00002000ff037424 */ /* 0x004fc800078e00ff */
[----:B------:R3:W-:Y:S08]  /*146a0*/  SYNCS.ARRIVE.TRANS64 RZ, [UR38+0x28c38], R3 ;  /* 0x028c3803ffff79a7 */ /* 0x0007f00008000026 */
[----:B---3--:R-:W-:Y:S05]  /*146b0*/  @!P0 BRA `(.L_x_4921) ;  /* 0x0000000000048947 */ /* 0x008fea0003800000 */
[----:B------:R-:W-:Y:S01]  /*146c0*/  BPT.TRAP 0x1 ;  /* 0x000000040000795c */ /* 0x000fe20000300000 */
.L_x_4921:
[----:B------:R-:W-:Y:S05]  /*146d0*/  BSYNC B1 ;  /* 0x0000000000017941 */ /* 0x000fea0003800000 */
.L_x_4920:
[----:B------:R-:W-:Y:S01]  /*146e0*/  IMAD.MOV.U32 R4, RZ, RZ, RZ ;  /* 0x000000ffff047224 */ /* 0x000fe200078e00ff */
[----:B------:R-:W-:Y:S01]  /*146f0*/  ULDC.64 UR4, c[0x0][0x198] ;  /* 0x0000660000047ab9 */ /* 0x000fe20000000a00 */
[----:B------:R-:W-:Y:S01]  /*14700*/  PLOP3.LUT P0, PT, PT, PT, PT, 0x80, 0x0 ;  /* 0x000000000000781c */ /* 0x000fe20003f0f070 */
[----:B------:R-:W-:Y:S01]  /*14710*/  UIADD3 UR4, UP0, UR4, 0x370, URZ ;  /* 0x0000037004047890 */ /* 0x000fe2000ff1e03f */
[----:B------:R-:W-:Y:S01]  /*14720*/  SHF.L.U32 R7, R7, 0x6, RZ ;  /* 0x0000000607077819 */ /* 0x000fe200000006ff */
[----:B------:R-:W-:Y:S01]  /*14730*/  UIADD3 UR8, UR38, 0x24400, URZ ;  /* 0x0002440026087890 */ /* 0x000fe2000fffe03f */
[----:B------:R-:W-:Y:S01]  /*14740*/  R2UR UR10, R4 ;  /* 0x00000000040a72ca */ /* 0x000fe200000e0000 */
[----:B------:R-:W-:Y:S02]  /*14750*/  UIADD3 UR9, UR38, 0x28c38, URZ ;  /* 0x00028c3826097890 */ /* 0x000fe4000fffe03f */
[----:B------:R-:W-:Y:S01]  /*14760*/  UIADD3.X UR5, URZ, UR5, URZ, UP0, !UPT ;  /* 0x000000053f057290 */ /* 0x000fe200087fe43f */
[----:B------:R-:W-:Y:S01]  /*14770*/  UMOV UR6, 0x0 ;  /* 0x0000000000067882 */ /* 0x000fe20000000000 */
[----:B------:R-:W-:-:S10]  /*14780*/  UMOV UR7, 0x14f00000 ;  /* 0x14f0000000077882 */ /* 0x000fd40000000000 */
.L_x_4922:
        /* <DEDUP_REMOVED lines=11> */
.L_x_4968:
[----:B------:R-:W-:Y:S05]  /*14840*/  BSYNC B1 ;  /* 0x0000000000017941 */ /* 0x000fea0003800000 */
.L_x_4923:
[----:B------:R-:W-:Y:S01]  /*14850*/  BSSY B1, `(.L_x_4925) ;  /* 0x0000009000017945 */ /* 0x000fe20003800000 */
[----:B--2---:R-:W-:Y:S02]  /*14860*/  IMAD.MOV.U32 R2, RZ, RZ, 0x0 ;  /* 0x00000000ff027424 */ /* 0x004fe400078e00ff */
[----:B------:R-:W-:Y:S01]  /*14870*/  IMAD.MOV.U32 R3, RZ, RZ, 0x14f00000 ;  /* 0x14f00000ff037424 */ /* 0x000fe200078e00ff */
[----:B------:R-:W-:Y:S06]  /*14880*/  @P1 BRA `(.L_x_4926) ;  /* 0x0000000000141947 */ /* 0x000fec0003800000 */
[----:B------:R-:W-:Y:S01]  /*14890*/  ISETP.NE.AND P0, PT, R10, RZ, PT ;  /* 0x000000ff0a00720c */ /* 0x000fe20003f05270 */
[----:B0-----:R-:W-:-:S04]  /*148a0*/  IMAD.MOV.U32 R5, RZ, RZ, 0x10000 ;  /* 0x00010000ff057424 */ /* 0x001fc800078e00ff */
[----:B------:R2:W-:Y:S08]  /*148b0*/  SYNCS.ARRIVE.TRANS64 RZ, [UR38+0x28c58], R5 ;  /* 0x028c5805ffff79a7 */ /* 0x0005f00008000026 */
[----:B--2---:R-:W-:Y:S05]  /*148c0*/  @!P0 BRA `(.L_x_4926) ;  /* 0x0000000000048947 */ /* 0x004fea0003800000 */
[----:B------:R-:W-:Y:S01]  /*148d0*/  BPT.TRAP 0x1 ;  /* 0x000000040000795c */ /* 0x000fe20000300000 */
.L_x_4926:
[----:B------:R-:W-:Y:S05]  /*148e0*/  BSYNC B1 ;  /* 0x0000000000017941 */ /* 0x000fea0003800000 */
.L_x_4925:
        /* <DEDUP_REMOVED lines=9> */
.L_x_4927:
        /* <DEDUP_REMOVED lines=13> */
.L_x_4928:
        /* <DEDUP_REMOVED lines=13> */
.L_x_4929:
        /* <DEDUP_REMOVED lines=13> */
.L_x_4930:
        /* <DEDUP_REMOVED lines=13> */
.L_x_4931:
        /* <DEDUP_REMOVED lines=13> */
.L_x_4932:
        /* <DEDUP_REMOVED lines=13> */
.L_x_4933:
        /* <DEDUP_REMOVED lines=13> */
.L_x_4934:
        /* <DEDUP_REMOVED lines=8> */
.L_x_4916:
[----:B------:R-:W-:Y:S05]  /*14fb0*/  BSYNC B0 ;  /* 0x0000000000007941 */ /* 0x000fea0003800000 */
.L_x_4915:
[----:B------:R-:W-:Y:S01]  /*14fc0*/  LOP3.LUT R0, R0, 0x1, RZ, 0x3c, !PT ;  /* 0x0000000100007812 */ /* 0x000fe200078e3cff */
[----:B------:R-:W-:Y:S01]  /*14fd0*/  IMAD.MOV.U32 R9, RZ, RZ, RZ ;  /* 0x000000ffff097224 */ /* 0x000fe200078e00ff */
[----:B------:R-:W-:-:S07]  /*14fe0*/  MOV R6, RZ ;  /* 0x000000ff00067202 */ /* 0x000fce0000000f00 */
.L_x_4840:
[----:B------:R-:W2:Y:S01]  /*14ff0*/  S2R R3, SR_CgaCtaId ;  /* 0x0000000000037919 */ /* 0x000ea20000008800 */
[----:B------:R-:W-:Y:S02]  /*15000*/  MOV R2, 0x400 ;  /* 0x0000040000027802 */ /* 0x000fe40000000f00 */
[----:B------:R-:W-:Y:S02]  /*15010*/  SHF.L.U32 R9, R9, 0x1f, RZ ;  /* 0x0000001f09097819 */ /* 0x000fe400000006ff */
[----:B--2---:R-:W-:-:S04]  /*15020*/  LEA R2, R3, R2, 0x18 ;  /* 0x0000000203027211 */ /* 0x004fc800078ec0ff */
[----:B------:R-:W2:Y:S02]  /*15030*/  SYNCS.PHASECHK.TRANS64.TRYWAIT P0, [R2+URZ+0x28c20], R9 ;  /* 0x028c2009020075a7 */ /* 0x000ea4000800017f */
[----:B--2---:R-:W-:Y:S05]  /*15040*/  @!P0 BRA `(.L_x_4935) ;  /* 0x0000000c00f08947 */ /* 0x004fea0003800000 */
.L_x_4969:
[----:B------:R-:W-:-:S03]  /*15050*/  UMOV UR4, 0xffffffff ;  /* 0xffffffff00047882 */ /* 0x000fc60000000000 */
[----:B------:R-:W-:Y:S05]  /*15060*/  BRA.DIV UR4, `(.L_x_4936) ;  /* 0x0000000e04fc7947 */ /* 0x000fea000b800000 */
[----:B------:R-:W3:Y:S02]  /*15070*/  S2R R3, SR_TID.X ;  /* 0x0000000000037919 */ /* 0x000ee40000002100 */
[----:B---3--:R-:W-:-:S04]  /*15080*/  SHF.R.U32.HI R3, RZ, 0x5, R3 ;  /* 0x00000005ff037819 */ /* 0x008fc80000011603 */
[----:B------:R-:W-:-:S05]  /*15090*/  LOP3.LUT R3, R3, 0x3, RZ, 0xc0, !PT ;  /* 0x0000000303037812 */ /* 0x000fca00078ec0ff */
[----:B------:R3:W4:Y:S02]  /*150a0*/  SHFL.IDX PT, R14, R3, RZ, 0x1f ;  /* 0x00001fff030e7589 */ /* 0x00072400000e0000 */
.L_x_4972:
[----:B----4-:R-:W-:-:S13]  /*150b0*/  ISETP.NE.AND P0, PT, R14, RZ, PT ;  /* 0x000000ff0e00720c */ /* 0x010fda0003f05270 */
[----:B------:R-:W-:Y:S05]  /*150c0*/  @P0 BRA `(.L_x_4739) ;  /* 0x0000000000880947 */ /* 0x000fea0003800000 */
[----:B------:R-:W-:-:S03]  /*150d0*/  UMOV UR4, 0xffffffff ;  /* 0xffffffff00047882 */ /* 0x000fc60000000000 */
[----:B------:R-:W-:Y:S05]  /*150e0*/  BRA.DIV UR4, `(.L_x_4937) ;  /* 0x0000001204107947 */ /* 0x000fea000b800000 */
[----:B------:R-:W-:-:S13]  /*150f0*/  ELECT P6, URZ, PT ;  /* 0x00000000003f782f */ /* 0x000fda00038c0000 */
.L_x_4975:
[----:B------:R-:W-:Y:S05]  /*15100*/  @!P6 BRA `(.L_x_4739) ;  /* 0x000000000078e947 */ /* 0x000fea0003800000 */
[----:B------:R-:W-:-:S06]  /*15110*/  ULOP3.LUT UR4, UR45, 0x2, URZ, 0xfc, !UPT ;  /* 0x000000022d047892 */ /* 0x000fcc000f8efc3f */
[----:B---3--:R-:W-:-:S05]  /*15120*/  IMAD.U32 R3, RZ, RZ, UR4 ;  /* 0x00000004ff037e24 */ /* 0x008fca000f8e00ff */
[----:B------:R-:W-:-:S13]  /*15130*/  ISETP.NE.AND P2, PT, R3, 0x3, PT ;  /* 0x000000030300780c */ /* 0x000fda0003f45270 */
[----:B------:R-:W-:Y:S05]  /*15140*/  @!P2 BRA `(.L_x_4938) ;  /* 0x000000000004a947 */ /* 0x000fea0003800000 */
[----:B------:R-:W-:Y:S01]  /*15150*/  BPT.TRAP 0x1 ;  /* 0x000000040000795c */ /* 0x000fe20000300000 */
.L_x_4938:
[----:B------:R-:W-:Y:S01]  /*15160*/  VIADD R8, R2, 0x28c40 ;  /* 0x00028c4002087836 */ /* 0x000fe20000000000 */
[----:B------:R-:W-:Y:S01]  /*15170*/  SHF.L.U32 R4, R0, 0x1f, RZ ;  /* 0x0000001f00047819 */ /* 0x000fe200000006ff */
[----:B------:R-:W-:-:S03]  /*15180*/  VIADD R3, R6, 0x1 ;  /* 0x0000000106037836 */ /* 0x000fc60000000000 */
[----:B------:R-:W-:Y:S02]  /*15190*/  LEA R7, R6, R8, 0x3 ;  /* 0x0000000806077211 */ /* 0x000fe400078e18ff */
[C---:B------:R-:W-:Y:S02]  /*151a0*/  ISETP.NE.AND P1, PT, R3.reuse, 0x2, PT ;  /* 0x000000020300780c */ /* 0x040fe40003f25270 */
[----:B------:R-:W3:Y:S02]  /*151b0*/  SYNCS.PHASECHK.TRANS64.TRYWAIT P0, [R7+URZ], R4 ;  /* 0x00000004070075a7 */ /* 0x000ee4000800017f */
[----:B0-----:R-:W-:Y:S02]  /*151c0*/  SEL R5, RZ, 0x1, P1 ;  /* 0x00000001ff057807 */ /* 0x001fe40000800000 */
[----:B------:R-:W-:Y:S02]  /*151d0*/  SEL R3, R3, RZ, P1 ;  /* 0x000000ff03037207 */ /* 0x000fe40000800000 */
[----:B------:R-:W-:-:S03]  /*151e0*/  LOP3.LUT R0, R0, R5, RZ, 0x3c, !PT ;  /* 0x0000000500007212 */ /* 0x000fc600078e3cff */
[----:B------:R-:W-:Y:S01]  /*151f0*/  IMAD R5, R3, 0x8, R8 ;  /* 0x0000000803057824 */ /* 0x000fe200078e0208 */
[----:B------:R-:W-:Y:S01]  /*15200*/  SHF.L.U32 R0, R0, 0x1f, RZ ;  /* 0x0000001f00007819 */ /* 0x000fe200000006ff */
[----:B---3--:R-:W-:Y:S06]  /*15210*/  @!P0 BRA `(.L_x_4939) ;  /* 0x0000000c00e48947 */ /* 0x008fec0003800000 */
.L_x_4976:
[----:B------:R-:W3:Y:S02]  /*15220*/  SYNCS.PHASECHK.TRANS64.TRYWAIT P0, [R5+URZ], R0 ;  /* 0x00000000050075a7 */ /* 0x000ee4000800017f */
[----:B---3--:R-:W-:Y:S05]  /*15230*/  @!P0 BRA `(.L_x_4940) ;  /* 0x0000000c00f08947 */ /* 0x008fea0003800000 */
.L_x_4977:
[----:B------:R-:W-:Y:S05]  /*15240*/  @!P2 BRA `(.L_x_4941) ;  /* 0x000000000004a947 */ /* 0x000fea0003800000 */
[----:B------:R-:W-:Y:S01]  /*15250*/  BPT.TRAP 0x1 ;  /* 0x000000040000795c */ /* 0x000fe20000300000 */
.L_x_4941:
[----:B--2---:R-:W-:-:S05]  /*15260*/  VIADD R2, R2, 0x28c60 ;  /* 0x00028c6002027836 */ /* 0x004fca0000000000 */
[----:B---3--:R-:W-:-:S04]  /*15270*/  LEA R5, R6, R2, 0x3 ;  /* 0x0000000206057211 */ /* 0x008fc800078e18ff */
[----:B------:R-:W2:Y:S02]  /*15280*/  SYNCS.PHASECHK.TRANS64.TRYWAIT P0, [R5+URZ], R4 ;  /* 0x00000004050075a7 */ /* 0x000ea4000800017f */
[----:B--2---:R-:W-:Y:S05]  /*15290*/  @!P0 BRA `(.L_x_4942) ;  /* 0x0000000c00ec8947 */ /* 0x004fea0003800000 */
.L_x_4978:
[----:B------:R-:W-:-:S07]  /*152a0*/  IMAD R3, R3, 0x8, R2 ;  /* 0x0000000803037824 */ /* 0x000fce00078e0202 */
.L_x_4943:
[----:B---3--:R3:W4:Y:S02]  /*152b0*/  SYNCS.PHASECHK.TRANS64.TRYWAIT P0, [R3+URZ], R0 ;  /* 0x00000000030075a7 */ /* 0x008724000800017f */
[----:B----4-:R-:W-:Y:S05]  /*152c0*/  @!P0 NANOSLEEP.SYNCS 0x989680 ;  /* 0x009896800000895d */ /* 0x010fea0003900000 */
[----:B------:R-:W4:Y:S02]  /*152d0*/  @!P0 SYNCS.PHASECHK.TRANS64 P0, [R3+URZ], R0 ;  /* 0x00000000030085a7 */ /* 0x000f24000800007f */
[----:B----4-:R-:W-:Y:S05]  /*152e0*/  @!P0 BRA `(.L_x_4943) ;  /* 0xfffffffc00f08947 */ /* 0x010fea000383ffff */
.L_x_4739:
[----:B------:R-:W-:Y:S05]  /*152f0*/  BSYNC B6 ;  /* 0x0000000000067941 */ /* 0x000fea0003800000 */
.L_x_4736:
[----:B------:R-:W-:Y:S05]  /*15300*/  EXIT ;  /* 0x000000000000794d */ /* 0x000fea0003800000 */
.L_x_4750:
[----:B0-----:R-:W-:-:S04]  /*15310*/  IMAD.U32 R5, RZ, RZ, UR5 ;  /* 0x00000005ff057e24 */ /* 0x001fc8000f8e00ff */
[----:B------:R0:W1:Y:S03]  /*15320*/  SYNCS.PHASECHK.TRANS64.TRYWAIT P1, [R5+URZ+0x28c50], R2 ;  /* 0x028c5002050075a7 */ /* 0x000066000802017f */
[----:B-1----:R-:W-:Y:S05]  /*15330*/  @!P1 NANOSLEEP.SYNCS 0x989680 ;  /* 0x009896800000995d */ /* 0x002fea0003900000 */
[----:B------:R-:W1:Y:S02]  /*15340*/  @!P1 SYNCS.PHASECHK.TRANS64 P1, [R5+URZ+0x28c50], R2 ;  /* 0x028c5002050095a7 */ /* 0x000e64000802007f */
[----:B-1----:R-:W-:Y:S05]  /*15350*/  @!P1 BRA `(.L_x_4750) ;  /* 0xfffffffc00ec9947 */ /* 0x002fea000383ffff */
[----:B------:R-:W-:Y:S05]  /*15360*/  BRA `(.L_x_4944) ;  /* 0xfffffec400647947 */ /* 0x000fea000383ffff */
.L_x_4755:
[----:B-1----:R-:W-:-:S04]  /*15370*/  IMAD.U32 R5, RZ, RZ, UR7 ;  /* 0x00000007ff057e24 */ /* 0x002fc8000f8e00ff */
[----:B------:R1:W2:Y:S03]  /*15380*/  SYNCS.PHASECHK.TRANS64.TRYWAIT P1, [R5+URZ+0x28c50], R2 ;  /* 0x028c5002050075a7 */ /* 0x0002a6000802017f */
[----:B--2---:R-:W-:Y:S05]  /*15390*/  @!P1 NANOSLEEP.SYNCS 0x989680 ;  /* 0x009896800000995d */ /* 0x004fea0003900000 */
[----:B------:R-:W2:Y:S02]  /*153a0*/  @!P1 SYNCS.PHASECHK.TRANS64 P1, [R5+URZ+0x28c50], R2 ;  /* 0x028c5002050095a7 */ /* 0x000ea4000802007f */
[----:B--2---:R-:W-:Y:S05]  /*153b0*/  @!P1 BRA `(.L_x_4755) ;  /* 0xfffffffc00ec9947 */ /* 0x004fea000383ffff */
[----:B------:R-:W-:Y:S05]  /*153c0*/  BRA `(.L_x_4754) ;  /* 0xfffffed0006c7947 */ /* 0x000fea000383ffff */
.L_x_4765:
[----:B0-----:R-:W-:-:S04]  /*153d0*/  MOV R9, UR37 ;  /* 0x0000002500097c02 */ /* 0x001fc80008000f00 */
[----:B------:R0:W1:Y:S03]  /*153e0*/  SYNCS.PHASECHK.TRANS64.TRYWAIT P0, [R9+URZ+0x28c00], R14 ;  /* 0x028c000e090075a7 */ /* 0x000066000800017f */
[----:B-1----:R-:W-:Y:S05]  /*153f0*/  @!P0 NANOSLEEP.SYNCS 0x989680 ;  /* 0x009896800000895d */ /* 0x002fea0003900000 */
[----:B------:R-:W1:Y:S02]  /*15400*/  @!P0 SYNCS.PHASECHK.TRANS64 P0, [R9+URZ+0x28c00], R14 ;  /* 0x028c000e090085a7 */ /* 0x000e64000800007f */
[----:B-1----:R-:W-:Y:S05]  /*15410*/  @!P0 BRA `(.L_x_4765) ;  /* 0xfffffffc00ec8947 */ /* 0x002fea000383ffff */
[----:B------:R-:W-:Y:S05]  /*15420*/  BRA `(.L_x_4945) ;  /* 0xfffffee800a07947 */ /* 0x000fea000383ffff */
.L_x_4769:
[----:B--2---:R-:W-:-:S04]  /*15430*/  IMAD.U32 R5, RZ, RZ, UR37 ;  /* 0x00000025ff057e24 */ /* 0x004fc8000f8e00ff */
[----:B------:R2:W3:Y:S03]  /*15440*/  SYNCS.PHASECHK.TRANS64.TRYWAIT P0, [R5+URZ+0x28c30], R14 ;  /* 0x028c300e050075a7 */ /* 0x0004e6000800017f */
[----:B---3--:R-:W-:Y:S05]  /*15450*/  @!P0 NANOSLEEP.SYNCS 0x989680 ;  /* 0x009896800000895d */ /* 0x008fea0003900000 */
[----:B------:R-:W3:Y:S02]  /*15460*/  @!P0 SYNCS.PHASECHK.TRANS64 P0, [R5+URZ+0x28c30], R14 ;  /* 0x028c300e050085a7 */ /* 0x000ee4000800007f */
[----:B---3--:R-:W-:Y:S05]  /*15470*/  @!P0 BRA `(.L_x_4769) ;  /* 0xfffffffc00ec8947 */ /* 0x008fea000383ffff */
[----:B------:R-:W-:Y:S05]  /*15480*/  BRA `(.L_x_4768) ;  /* 0xfffffee800ec7947 */ /* 0x000fea000383ffff */
.L_x_4781:
[----:B-1----:R1:W3:Y:S02]  /*15490*/  SYNCS.PHASECHK.TRANS64.TRYWAIT P0, [R13+URZ+0x28c50], R14 ;  /* 0x028c500e0d0075a7 */ /* 0x0022e4000800017f */
[----:B---3--:R-:W-:Y:S05]  /*154a0*/  @!P0 NANOSLEEP.SYNCS 0x989680 ;  /* 0x009896800000895d */ /* 0x008fea0003900000 */
[----:B------:R-:W3:Y:S02]  /*154b0*/  @!P0 SYNCS.PHASECHK.TRANS64 P0, [R13+URZ+0x28c50], R14 ;  /* 0x028c500e0d0085a7 */ /* 0x000ee4000800007f */
[----:B---3--:R-:W-:Y:S05]  /*154c0*/  @!P0 BRA `(.L_x_4781) ;  /* 0xfffffffc00f08947 */ /* 0x008fea000383ffff */
[----:B------:R-:W-:Y:S05]  /*154d0*/  BRA `(.L_x_4780) ;  /* 0xffffff0c00587947 */ /* 0x000fea000383ffff */
.L_x_4789:
[----:B0-----:R-:W-:-:S04]  /*154e0*/  IMAD.U32 R14, RZ, RZ, UR32 ;  /* 0x00000020ff0e7e24 */ /* 0x001fc8000f8e00ff */
[----:B------:R0:W3:Y:S03]  /*154f0*/  SYNCS.PHASECHK.TRANS64.TRYWAIT P0, [R14+URZ+0x28c30], R13 ;  /* 0x028c300d0e0075a7 */ /* 0x0000e6000800017f */
[----:B---3--:R-:W-:Y:S05]  /*15500*/  @!P0 NANOSLEEP.SYNCS 0x989680 ;  /* 0x009896800000895d */ /* 0x008fea0003900000 */
[----:B------:R-:W3:Y:S02]  /*15510*/  @!P0 SYNCS.PHASECHK.TRANS64 P0, [R14+URZ+0x28c30], R13 ;  /* 0x028c300d0e0085a7 */ /* 0x000ee4000800007f */
[----:B---3--:R-:W-:Y:S05]  /*15520*/  @!P0 BRA `(.L_x_4789) ;  /* 0xfffffffc00ec8947 */ /* 0x008fea000383ffff */
[----:B------:R-:W-:Y:S05]  /*15530*/  BRA `(.L_x_4788) ;  /* 0xffffff1000c47947 */ /* 0x000fea000383ffff */
.L_x_4801:
[----:B-1----:R1:W3:Y:S02]  /*15540*/  SYNCS.PHASECHK.TRANS64.TRYWAIT P0, [R14+URZ+0x28c50], R13 ;  /* 0x028c500d0e0075a7 */ /* 0x0022e4000800017f */
[----:B---3--:R-:W-:Y:S05]  /*15550*/  @!P0 NANOSLEEP.SYNCS 0x989680 ;  /* 0x009896800000895d */ /* 0x008fea0003900000 */
[----:B------:R-:W3:Y:S02]  /*15560*/  @!P0 SYNCS.PHASECHK.TRANS64 P0, [R14+URZ+0x28c50], R13 ;  /* 0x028c500d0e0085a7 */ /* 0x000ee4000800007f */
[----:B---3--:R-:W-:Y:S05]  /*15570*/  @!P0 BRA `(.L_x_4801) ;  /* 0xfffffffc00f08947 */ /* 0x008fea000383ffff */
[----:B------:R-:W-:Y:S05]  /*15580*/  BRA `(.L_x_4800) ;  /* 0xffffff3400ac7947 */ /* 0x000fea000383ffff */
.L_x_4810:
[----:B-1----:R-:W-:-:S04]  /*15590*/  IMAD.U32 R6, RZ, RZ, UR29 ;  /* 0x0000001dff067e24 */ /* 0x002fc8000f8e00ff */
[----:B------:R1:W4:Y:S03]  /*155a0*/  SYNCS.PHASECHK.TRANS64.TRYWAIT P1, [R6+URZ+0x28c30], R13 ;  /* 0x028c300d060075a7 */ /* 0x000326000802017f */
[----:B----4-:R-:W-:Y:S05]  /*155b0*/  @!P1 NANOSLEEP.SYNCS 0x989680 ;  /* 0x009896800000995d */ /* 0x010fea0003900000 */
[----:B------:R-:W4:Y:S02]  /*155c0*/  @!P1 SYNCS.PHASECHK.TRANS64 P1, [R6+URZ+0x28c30], R13 ;  /* 0x028c300d060095a7 */ /* 0x000f24000802007f */
[----:B----4-:R-:W-:Y:S05]  /*155d0*/  @!P1 BRA `(.L_x_4810) ;  /* 0xfffffffc00ec9947 */ /* 0x010fea000383ffff */
[----:B------:R-:W-:Y:S05]  /*155e0*/  BRA `(.L_x_4809) ;  /* 0xffffff3c00547947 */ /* 0x000fea000383ffff */
.L_x_4814:
[----:B--2---:R2:W3:Y:S02]  /*155f0*/  SYNCS.PHASECHK.TRANS64.TRYWAIT P1, [R192+URZ+0x28c50], R13 ;  /* 0x028c500dc00075a7 */ /* 0x0044e4000802017f */
[----:B---3--:R-:W-:Y:S05]  /*15600*/  @!P1 NANOSLEEP.SYNCS 0x989680 ;  /* 0x009896800000995d */ /* 0x008fea0003900000 */
[----:B------:R-:W3:Y:S02]  /*15610*/  @!P1 SYNCS.PHASECHK.TRANS64 P1, [R192+URZ+0x28c50], R13 ;  /* 0x028c500dc00095a7 */ /* 0x000ee4000802007f */
[----:B---3--:R-:W-:Y:S05]  /*15620*/  @!P1 BRA `(.L_x_4814) ;  /* 0xfffffffc00f09947 */ /* 0x008fea000383ffff */
[----:B------:R-:W-:Y:S05]  /*15630*/  BRA `(.L_x_4813) ;  /* 0xffffff5400707947 */ /* 0x000fea000383ffff */
.L_x_4820:
[----:B-1----:R-:W-:-:S04]  /*15640*/  MOV R6, UR31 ;  /* 0x0000001f00067c02 */ /* 0x002fc80008000f00 */
[----:B------:R1:W3:Y:S03]  /*15650*/  SYNCS.PHASECHK.TRANS64.TRYWAIT P0, [R6+URZ+0x28c30], R13 ;  /* 0x028c300d060075a7 */ /* 0x0002e6000800017f */
[----:B---3--:R-:W-:Y:S05]  /*15660*/  @!P0 NANOSLEEP.SYNCS 0x989680 ;  /* 0x009896800000895d */ /* 0x008fea0003900000 */
[----:B------:R-:W3:Y:S02]  /*15670*/  @!P0 SYNCS.PHASECHK.TRANS64 P0, [R6+URZ+0x28c30], R13 ;  /* 0x028c300d060085a7 */ /* 0x000ee4000800007f */
[----:B---3--:R-:W-:Y:S05]  /*15680*/  @!P0 BRA `(.L_x_4820) ;  /* 0xfffffffc00ec8947 */ /* 0x008fea000383ffff */
[----:B------:R-:W-:Y:S05]  /*15690*/  BRA `(.L_x_4819) ;  /* 0xffffff5800687947 */ /* 0x000fea000383ffff */
.L_x_4832:
[----:B-1----:R1:W3:Y:S02]  /*156a0*/  SYNCS.PHASECHK.TRANS64.TRYWAIT P0, [R16+URZ+0x28c50], R13 ;  /* 0x028c500d100075a7 */ /* 0x0022e4000800017f */
[----:B---3--:R-:W-:Y:S05]  /*156b0*/  @!P0 NANOSLEEP.SYNCS 0x989680 ;  /* 0x009896800000895d */ /* 0x008fea0003900000 */
[----:B------:R-:W3:Y:S02]  /*156c0*/  @!P0 SYNCS.PHASECHK.TRANS64 P0, [R16+URZ+0x28c50], R13 ;  /* 0x028c500d100085a7 */ /* 0x000ee4000800007f */
[----:B---3--:R-:W-:Y:S05]  /*156d0*/  @!P0 BRA `(.L_x_4832) ;  /* 0xfffffffc00f08947 */ /* 0x008fea000383ffff */
[----:B------:R-:W-:Y:S05]  /*156e0*/  BRA `(.L_x_4831) ;  /* 0xffffff7c00347947 */ /* 0x000fea000383ffff */
.L_x_4851:
[----:B------:R-:W-:Y:S01]  /*156f0*/  IMAD.MOV.U32 R13, RZ, RZ, R19 ;  /* 0x000000ffff0d7224 */ /* 0x000fe200078e0013 */
[----:B------:R-:W-:Y:S01]  /*15700*/  MOV R15, 0xffffffff ;  /* 0xffffffff000f7802 */ /* 0x000fe20000000f00 */
[----:B------:R-:W-:Y:S02]  /*15710*/  IMAD.MOV.U32 R12, RZ, RZ, RZ ;  /* 0x000000ffff0c7224 */ /* 0x000fe400078e00ff */
[----:B------:R-:W-:-:S07]  /*15720*/  IMAD.MOV.U32 R11, RZ, RZ, 0x1f ;  /* 0x0000001fff0b7424 */ /* 0x000fce00078e00ff */
[----:B------:R-:W-:Y:S05]  /*15730*/  WARPSYNC.COLLECTIVE R15, `(.L_x_4946) ;  /* 0x000000000f087348 */ /* 0x000fea0003c00000 */
[----:B------:R0:W1:Y:S02]  /*15740*/  SHFL.IDX P6, R14, R13, R12, R11 ;  /* 0x0000000c0d0e7389 */ /* 0x00006400000c000b */
[----:B01----:R-:W-:Y:S01]  /*15750*/  ENDCOLLECTIVE ;  /* 0x000000000000791b */ /* 0x003fe20003800000 */
.L_x_4946:
[----:B------:R-:W-:Y:S05]  /*15760*/  BRA `(.L_x_4947) ;  /* 0xffffffbc00f87947 */ /* 0x000fea000383ffff */
.L_x_4853:
[----:B------:R-:W-:Y:S01]  /*15770*/  BSSY B0, `(.L_x_4948) ;  /* 0x0000006000007945 */ /* 0x000fe20003800000 */
[----:B------:R-:W-:-:S07]  /*15780*/  IMAD.MOV.U32 R15, RZ, RZ, -0x1 ;  /* 0xffffffffff0f7424 */ /* 0x000fce00078e00ff */
[----:B------:R-:W-:Y:S05]  /*15790*/  WARPSYNC.COLLECTIVE R15, `(.L_x_4949) ;  /* 0x000000000f0c7348 */ /* 0x000fea0003c00000 */
[----:B------:R-:W-:Y:S02]  /*157a0*/  ELECT P6, UR62, PT ;  /* 0x00000000003e782f */ /* 0x000fe400038c0000 */
[----:B------:R-:W-:Y:S01]  /*157b0*/  MOV R14, UR62 ;  /* 0x0000003e000e7c02 */ /* 0x000fe20008000f00 */
[----:B------:R-:W-:Y:S10]  /*157c0*/  ENDCOLLECTIVE ;  /* 0x000000000000791b */ /* 0x000ff40003800000 */
.L_x_4949:
[----:B------:R-:W-:Y:S05]  /*157d0*/  BSYNC B0 ;  /* 0x0000000000007941 */ /* 0x000fea0003800000 */
.L_x_4948:
[----:B------:R-:W-:Y:S05]  /*157e0*/  BRA `(.L_x_4950) ;  /* 0xffffffbc00f87947 */ /* 0x000fea000383ffff */
.L_x_4855:
[----:B0-----:R-:W-:-:S04]  /*157f0*/  IMAD.U32 R3, RZ, RZ, UR38 ;  /* 0x00000026ff037e24 */ /* 0x001fc8000f8e00ff */
[----:B------:R0:W1:Y:S03]  /*15800*/  SYNCS.PHASECHK.TRANS64.TRYWAIT P0, [R3+URZ+0x28c40], R0 ;  /* 0x028c4000030075a7 */ /* 0x000066000800017f */
[----:B-1----:R-:W-:Y:S05]  /*15810*/  @!P0 NANOSLEEP.SYNCS 0x989680 ;  /* 0x009896800000895d */ /* 0x002fea0003900000 */
[----:B------:R-:W1:Y:S02]  /*15820*/  @!P0 SYNCS.PHASECHK.TRANS64 P0, [R3+URZ+0x28c40], R0 ;  /* 0x028c4000030085a7 */ /* 0x000e64000800007f */
[----:B-1----:R-:W-:Y:S05]  /*15830*/  @!P0 BRA `(.L_x_4855) ;  /* 0xfffffffc00ec8947 */ /* 0x002fea000383ffff */
[----:B------:R-:W-:Y:S05]  /*15840*/  BRA `(.L_x_4951) ;  /* 0xffffffc000587947 */ /* 0x000fea000383ffff */
.L_x_4858:
[----:B------:R-:W-:Y:S01]  /*15850*/  IMAD.MOV.U32 R13, RZ, RZ, R7 ;  /* 0x000000ffff0d7224 */ /* 0x000fe200078e0007 */
[----:B------:R-:W-:Y:S01]  /*15860*/  MOV R12, RZ ;  /* 0x000000ff000c7202 */ /* 0x000fe20000000f00 */
[----:B------:R-:W-:Y:S02]  /*15870*/  IMAD.MOV.U32 R11, RZ, RZ, 0x181f ;  /* 0x0000181fff0b7424 */ /* 0x000fe400078e00ff */
[----:B------:R-:W-:Y:S02]  /*15880*/  IMAD.MOV.U32 R15, RZ, RZ, -0x1 ;  /* 0xffffffffff0f7424 */ /* 0x000fe400078e00ff */
[----:B------:R-:W-:-:S07]  /*15890*/  VIADD R4, R4, UR40 ;  /* 0x0000002804047c36 */ /* 0x000fce0008000000 */
[----:B------:R-:W-:Y:S05]  /*158a0*/  WARPSYNC.COLLECTIVE R15, `(.L_x_4952) ;  /* 0x000000000f087348 */ /* 0x000fea0003c00000 */
[----:B------:R0:W1:Y:S02]  /*158b0*/  SHFL.IDX P6, R14, R13, R12, R11 ;  /* 0x0000000c0d0e7389 */ /* 0x00006400000c000b */
[----:B01----:R-:W-:Y:S01]  /*158c0*/  ENDCOLLECTIVE ;  /* 0x000000000000791b */ /* 0x003fe20003800000 */
.L_x_4952:
[----:B------:R-:W-:Y:S01]  /*158d0*/  MOV R13, R0 ;  /* 0x00000000000d7202 */ /* 0x000fe20000000f00 */
[----:B------:R-:W-:-:S07]  /*158e0*/  IMAD.MOV.U32 R2, RZ, RZ, R14 ;  /* 0x000000ffff027224 */ /* 0x000fce00078e000e */
[----:B------:R-:W-:Y:S05]  /*158f0*/  WARPSYNC.COLLECTIVE R15, `(.L_x_4953) ;  /* 0x000000000f087348 */ /* 0x000fea0003c00000 */
[----:B------:R0:W1:Y:S02]  /*15900*/  SHFL.IDX P6, R14, R13, R12, R11 ;  /* 0x0000000c0d0e7389 */ /* 0x00006400000c000b */
[----:B01----:R-:W-:Y:S01]  /*15910*/  ENDCOLLECTIVE ;  /* 0x000000000000791b */ /* 0x003fe20003800000 */
.L_x_4953:
[----:B------:R-:W-:Y:S02]  /*15920*/  ULDC UR4, c[0x0][0x288] ;  /* 0x0000a20000047ab9 */ /* 0x000fe40000000800 */
[----:B------:R-:W-:-:S05]  /*15930*/  IMAD R6, R6, UR4, RZ ;  /* 0x0000000406067c24 */ /* 0x000fca000f8e02ff */
[C---:B------:R-:W-:Y:S02]  /*15940*/  ISETP.GE.AND P1, PT, R4.reuse, R6, PT ;  /* 0x000000060400720c */ /* 0x040fe40003f26270 */
[----:B------:R-:W-:Y:S01]  /*15950*/  IADD3 R11, R4, 0x10, RZ ;  /* 0x00000010040b7810 */ /* 0x000fe20007ffe0ff */
[----:B------:R-:W-:Y:S02]  /*15960*/  IMAD.MOV.U32 R13, RZ, RZ, R7 ;  /* 0x000000ffff0d7224 */ /* 0x000fe400078e0007 */
[----:B------:R-:W-:-:S08]  /*15970*/  IMAD.MOV.U32 R12, RZ, RZ, 0x1 ;  /* 0x00000001ff0c7424 */ /* 0x000fd000078e00ff */
[----:B------:R-:W-:Y:S02]  /*15980*/  @!P1 LEA R9, R5, UR38, 0x1 ;  /* 0x0000002605099c11 */ /* 0x000fe4000f8e08ff */
[----:B------:R-:W-:-:S05]  /*15990*/  @!P1 LEA R14, P2, R8, R14, 0x1 ;  /* 0x0000000e080e9211 */ /* 0x000fca00078408ff */
[----:B------:R-:W-:Y:S02]  /*159a0*/  @!P1 IMAD.X R3, RZ, RZ, R2, P2 ;  /* 0x000000ffff039224 */ /* 0x000fe400010e0602 */
[----:B------:R-:W-:-:S05]  /*159b0*/  @!P1 IMAD.MOV.U32 R2, RZ, RZ, R14 ;  /* 0x000000ffff029224 */ /* 0x000fca00078e000e */
[----:B------:R-:W-:Y:S01]  /*159c0*/  @!PT LDS RZ, [RZ] ;  /* 0x00000000fffff984 */ /* 0x000fe20000000800 */
[----:B------:R-:W-:Y:S01]  /*159d0*/  @!PT LDS RZ, [RZ] ;  /* 0x00000000fffff984 */ /* 0x000fe20000000800 */
[----:B------:R-:W-:Y:S01]  /*159e0*/  @!PT LDS RZ, [RZ] ;  /* 0x00000000fffff984 */ /* 0x000fe20000000800 */
[----:B------:R0:W-:Y:S01]  /*159f0*/  @!P1 LDGSTS.E.BYPASS.LTC128B.128 [R9+0x20400], desc[UR48][R2.64], !P0 ;  /* 0x2040000002099fae */ /* 0x0001e2000c101d70 */
[----:B------:R-:W-:Y:S02]  /*15a00*/  ISETP.GE.AND P1, PT, R11, R6, PT ;  /* 0x000000060b00720c */ /* 0x000fe40003f26270 */
[----:B------:R-:W-:-:S11]  /*15a10*/  MOV R11, 0x181f ;  /* 0x0000181f000b7802 */ /* 0x000fd60000000f00 */
[----:B0-----:R-:W-:Y:S05]  /*15a20*/  WARPSYNC.COLLECTIVE R15, `(.L_x_4954) ;  /* 0x000000000f087348 */ /* 0x001fea0003c00000 */
[----:B------:R1:W2:Y:S02]  /*15a30*/  SHFL.IDX P6, R14, R13, R12, R11 ;  /* 0x0000000c0d0e7389 */ /* 0x0002a400000c000b */
[----:B012---:R-:W-:Y:S01]  /*15a40*/  ENDCOLLECTIVE ;  /* 0x000000000000791b */ /* 0x007fe20003800000 */
.L_x_4954:
[----:B------:R-:W-:Y:S01]  /*15a50*/  VIADD R9, R4, 0x20 ;  /* 0x0000002004097836 */ /* 0x000fe20000000000 */
[----:B------:R-:W-:Y:S01]  /*15a60*/  @!P1 LEA R21, R5, UR38, 0x1 ;  /* 0x0000002605159c11 */ /* 0x000fe2000f8e08ff */
[----:B------:R-:W-:Y:S02]  /*15a70*/  IMAD.MOV.U32 R13, RZ, RZ, R0 ;  /* 0x000000ffff0d7224 */ /* 0x000fe400078e0000 */
[----:B------:R-:W-:-:S07]  /*15a80*/  IMAD.MOV.U32 R2, RZ, RZ, R14 ;  /* 0x000000ffff027224 */ /* 0x000fce00078e000e */
[----:B------:R-:W-:Y:S05]  /*15a90*/  WARPSYNC.COLLECTIVE R15, `(.L_x_4955) ;  /* 0x000000000f087348 */ /* 0x000fea0003c00000 */
[----:B------:R0:W1:Y:S02]  /*15aa0*/  SHFL.IDX P6, R14, R13, R12, R11 ;  /* 0x0000000c0d0e7389 */ /* 0x00006400000c000b */
[----:B01----:R-:W-:Y:S01]  /*15ab0*/  ENDCOLLECTIVE ;  /* 0x000000000000791b */ /* 0x003fe20003800000 */
.L_x_4955:
[----:B------:R-:W-:Y:S01]  /*15ac0*/  MOV R13, R7 ;  /* 0x00000007000d7202 */ /* 0x000fe20000000f00 */
[----:B------:R-:W-:Y:S01]  /*15ad0*/  IMAD.MOV.U32 R12, RZ, RZ, 0x2 ;  /* 0x00000002ff0c7424 */ /* 0x000fe200078e00ff */
[----:B------:R-:W-:-:S04]  /*15ae0*/  @!P1 LEA R14, P2, R8, R14, 0x1 ;  /* 0x0000000e080e9211 */ /* 0x000fc800078408ff */
[----:B------:R-:W-:Y:S01]  /*15af0*/  @!P1 IADD3.X R3, RZ, R2, RZ, P2, !PT ;  /* 0x00000002ff039210 */ /* 0x000fe200017fe4ff */
[----:B------:R-:W-:-:S08]  /*15b00*/  @!P1 IMAD.MOV.U32 R2, RZ, RZ, R14 ;  /* 0x000000ffff029224 */ /* 0x000fd000078e000e */
[----:B------:R-:W-:Y:S05]  /*15b10*/  WARPSYNC.COLLECTIVE R15, `(.L_x_4956) ;  /* 0x000000000f087348 */ /* 0x000fea0003c00000 */
[----:B------:R0:W1:Y:S02]  /*15b20*/  SHFL.IDX P6, R14, R13, R12, R11 ;  /* 0x0000000c0d0e7389 */ /* 0x00006400000c000b */
[----:B01----:R-:W-:Y:S01]  /*15b30*/  ENDCOLLECTIVE ;  /* 0x000000000000791b */ /* 0x003fe20003800000 */
.L_x_4956:
[----:B------:R-:W-:Y:S01]  /*15b40*/  @!PT LDS RZ, [RZ] ;  /* 0x00000000fffff984 */ /* 0x000fe20000000800 */
[----:B------:R-:W-:Y:S01]  /*15b50*/  @!PT LDS RZ, [RZ] ;  /* 0x00000000fffff984 */ /* 0x000fe20000000800 */
[----:B------:R-:W-:Y:S01]  /*15b60*/  @!PT LDS RZ, [RZ] ;  /* 0x00000000fffff984 */ /* 0x000fe20000000800 */
[----:B------:R0:W-:Y:S01]  /*15b70*/  @!P1 LDGSTS.E.BYPASS.LTC128B.128 [R21+0x20c00], desc[UR48][R2.64], !P0 ;  /* 0x20c0000002159fae */ /* 0x0001e2000c101d70 */
[----:B------:R-:W-:Y:S02]  /*15b80*/  ISETP.GE.AND P1, PT, R9, R6, PT ;  /* 0x000000060900720c */ /* 0x000fe40003f26270 */
[----:B------:R-:W-:-:S11]  /*15b90*/  MOV R13, R0 ;  /* 0x00000000000d7202 */ /* 0x000fd60000000f00 */
[----:B------:R-:W-:Y:S01]  /*15ba0*/  @!P1 LEA R9, R5, UR38, 0x1 ;  /* 0x0000002605099c11 */ /* 0x000fe2000f8e08ff */
[----:B0-----:R-:W-:-:S07]  /*15bb0*/  IMAD.MOV.U32 R2, RZ, RZ, R14 ;  /* 0x000000ffff027224 */ /* 0x001fce00078e000e */
[----:B------:R-:W-:Y:S05]  /*15bc0*/  WARPSYNC.COLLECTIVE R15, `(.L_x_4957) ;  /* 0x000000000f087348 */ /* 0x000fea0003c00000 */
[----:B------:R0:W1:Y:S02]  /*15bd0*/  SHFL.IDX P6, R14, R13, R12, R11 ;  /* 0x0000000c0d0e7389 */ /* 0x00006400000c000b */
[----:B01----:R-:W-:Y:S01]  /*15be0*/  ENDCOLLECTIVE ;  /* 0x000000000000791b */ /* 0x003fe20003800000 */
.L_x_4957:
[----:B------:R-:W-:Y:S01]  /*15bf0*/  MOV R13, R7 ;  /* 0x00000007000d7202 */ /* 0x000fe20000000f00 */
[----:B------:R-:W-:Y:S01]  /*15c00*/  IMAD.MOV.U32 R12, RZ, RZ, 0x3 ;  /* 0x00000003ff0c7424 */ /* 0x000fe200078e00ff */
[----:B------:R-:W-:-:S05]  /*15c10*/  @!P1 LEA R14, P2, R8, R14, 0x1 ;  /* 0x0000000e080e9211 */ /* 0x000fca00078408ff */
[----:B------:R-:W-:Y:S02]  /*15c20*/  @!P1 IMAD.X R3, RZ, RZ, R2, P2 ;  /* 0x000000ffff039224 */ /* 0x000fe400010e0602 */
[----:B------:R-:W-:-:S07]  /*15c30*/  @!P1 IMAD.MOV.U32 R2, RZ, RZ, R14 ;  /* 0x000000ffff029224 */ /* 0x000fce00078e000e */
[----:B------:R-:W-:Y:S05]  /*15c40*/  WARPSYNC.COLLECTIVE R15, `(.L_x_4958) ;  /* 0x000000000f087348 */ /* 0x000fea0003c00000 */
[----:B------:R0:W1:Y:S02]  /*15c50*/  SHFL.IDX P6, R14, R13, R12, R11 ;  /* 0x0000000c0d0e7389 */ /* 0x00006400000c000b */
[----:B01----:R-:W-:Y:S01]  /*15c60*/  ENDCOLLECTIVE ;  /* 0x000000000000791b */ /* 0x003fe20003800000 */
.L_x_4958:
[----:B------:R-:W-:Y:S01]  /*15c70*/  @!PT LDS RZ, [RZ] ;  /* 0x00000000fffff984 */ /* 0x000fe20000000800 */
[----:B------:R-:W-:Y:S01]  /*15c80*/  @!PT LDS RZ, [RZ] ;  /* 0x00000000fffff984 */ /* 0x000fe20000000800 */
[----:B------:R-:W-:Y:S01]  /*15c90*/  @!PT LDS RZ, [RZ] ;  /* 0x00000000fffff984 */ /* 0x000fe20000000800 */
[----:B------:R0:W-:Y:S01]  /*15ca0*/  @!P1 LDGSTS.E.BYPASS.LTC128B.128 [R9+0x21400], desc[UR48][R2.64], !P0 ;  /* 0x2140000002099fae */ /* 0x0001e2000c101d70 */
[----:B------:R-:W-:Y:S01]  /*15cb0*/  MOV R13, R0 ;  /* 0x00000000000d7202 */ /* 0x000fe20000000f00 */
[----:B------:R-:W-:-:S07]  /*15cc0*/  IMAD.MOV.U32 R7, RZ, RZ, R14 ;  /* 0x000000ffff077224 */ /* 0x000fce00078e000e */
[----:B0-----:R-:W-:Y:S05]  /*15cd0*/  WARPSYNC.COLLECTIVE R15, `(.L_x_4959) ;  /* 0x000000000f087348 */ /* 0x001fea0003c00000 */
[----:B------:R1:W2:Y:S02]  /*15ce0*/  SHFL.IDX P6, R14, R13, R12, R11 ;  /* 0x0000000c0d0e7389 */ /* 0x0002a400000c000b */
[----:B012---:R-:W-:Y:S01]  /*15cf0*/  ENDCOLLECTIVE ;  /* 0x000000000000791b */ /* 0x007fe20003800000 */
.L_x_4959:
[----:B------:R-:W-:Y:S05]  /*15d00*/  BRA `(.L_x_4960) ;  /* 0xffffffc400307947 */ /* 0x000fea000383ffff */
.L_x_4859:
[----:B0-----:R-:W-:-:S04]  /*15d10*/  IMAD.U32 R3, RZ, RZ, UR38 ;  /* 0x00000026ff037e24 */ /* 0x001fc8000f8e00ff */
[----:B------:R0:W1:Y:S03]  /*15d20*/  SYNCS.PHASECHK.TRANS64.TRYWAIT P0, [R3+URZ+0x28c20], R4 ;  /* 0x028c2004030075a7 */ /* 0x000066000800017f */
[----:B-1----:R-:W-:Y:S05]  /*15d30*/  @!P0 NANOSLEEP.SYNCS 0x989680 ;  /* 0x009896800000895d */ /* 0x002fea0003900000 */
[----:B------:R-:W1:Y:S02]  /*15d40*/  @!P0 SYNCS.PHASECHK.TRANS64 P0, [R3+URZ+0x28c20], R4 ;  /* 0x028c2004030085a7 */ /* 0x000e64000800007f */
[----:B-1----:R-:W-:Y:S05]  /*15d50*/  @!P0 BRA `(.L_x_4859) ;  /* 0xfffffffc00ec8947 */ /* 0x002fea000383ffff */
[----:B------:R-:W-:Y:S05]  /*15d60*/  BRA `(.L_x_4961) ;  /* 0xffffffc400607947 */ /* 0x000fea000383ffff */
.L_x_4862:
[----:B0-----:R-:W-:-:S04]  /*15d70*/  IMAD.U32 R3, RZ, RZ, UR38 ;  /* 0x00000026ff037e24 */ /* 0x001fc8000f8e00ff */
[----:B------:R0:W1:Y:S03]  /*15d80*/  SYNCS.PHASECHK.TRANS64.TRYWAIT P0, [R3+URZ+0x28c60], R4 ;  /* 0x028c6004030075a7 */ /* 0x000066000800017f */
[----:B-1----:R-:W-:Y:S05]  /*15d90*/  @!P0 NANOSLEEP.SYNCS 0x989680 ;  /* 0x009896800000895d */ /* 0x002fea0003900000 */
[----:B------:R-:W1:Y:S02]  /*15da0*/  @!P0 SYNCS.PHASECHK.TRANS64 P0, [R3+URZ+0x28c60], R4 ;  /* 0x028c6004030085a7 */ /* 0x000e64000800007f */
[----:B-1----:R-:W-:Y:S05]  /*15db0*/  @!P0 BRA `(.L_x_4862) ;  /* 0xfffffffc00ec8947 */ /* 0x002fea000383ffff */
[----:B------:R-:W-:Y:S05]  /*15dc0*/  BRA `(.L_x_4962) ;  /* 0xffffffc4006c7947 */ /* 0x000fea000383ffff */
.L_x_4878:
[----:B-1----:R-:W-:-:S04]  /*15dd0*/  MOV R3, UR38 ;  /* 0x0000002600037c02 */ /* 0x002fc80008000f00 */
[----:B------:R1:W2:Y:S03]  /*15de0*/  SYNCS.PHASECHK.TRANS64.TRYWAIT P0, [R3+URZ+0x28c48], R2 ;  /* 0x028c4802030075a7 */ /* 0x0002a6000800017f */
[----:B--2---:R-:W-:Y:S05]  /*15df0*/  @!P0 NANOSLEEP.SYNCS 0x989680 ;  /* 0x009896800000895d */ /* 0x004fea0003900000 */
[----:B------:R-:W2:Y:S02]  /*15e00*/  @!P0 SYNCS.PHASECHK.TRANS64 P0, [R3+URZ+0x28c48], R2 ;  /* 0x028c4802030085a7 */ /* 0x000ea4000800007f */
[----:B--2---:R-:W-:Y:S05]  /*15e10*/  @!P0 BRA `(.L_x_4878) ;  /* 0xfffffffc00ec8947 */ /* 0x004fea000383ffff */
[----:B------:R-:W-:Y:S05]  /*15e20*/  BRA `(.L_x_4963) ;  /* 0xffffffd000387947 */ /* 0x000fea000383ffff */
.L_x_4883:
[----:B012---:R-:W-:-:S04]  /*15e30*/  IMAD.U32 R3, RZ, RZ, UR38 ;  /* 0x00000026ff037e24 */ /* 0x007fc8000f8e00ff */
[----:B------:R0:W1:Y:S03]  /*15e40*/  SYNCS.PHASECHK.TRANS64.TRYWAIT P0, [R3+URZ+0x28c68], R2 ;  /* 0x028c6802030075a7 */ /* 0x000066000800017f */
[----:B-1----:R-:W-:Y:S05]  /*15e50*/  @!P0 NANOSLEEP.SYNCS 0x989680 ;  /* 0x009896800000895d */ /* 0x002fea0003900000 */
[----:B------:R-:W1:Y:S02]  /*15e60*/  @!P0 SYNCS.PHASECHK.TRANS64 P0, [R3+URZ+0x28c68], R2 ;  /* 0x028c6802030085a7 */ /* 0x000e64000800007f */
[----:B-1----:R-:W-:Y:S05]  /*15e70*/  @!P0 BRA `(.L_x_4883) ;  /* 0xfffffffc00ec8947 */ /* 0x002fea000383ffff */
[----:B------:R-:W-:Y:S05]  /*15e80*/  BRA `(.L_x_4964) ;  /* 0xffffffd000987947 */ /* 0x000fea000383ffff */
.L_x_4898:
[----:B-1----:R-:W-:-:S04]  /*15e90*/  IMAD.U32 R3, RZ, RZ, UR38 ;  /* 0x00000026ff037e24 */ /* 0x002fc8000f8e00ff */
[----:B------:R1:W2:Y:S03]  /*15ea0*/  SYNCS.PHASECHK.TRANS64.TRYWAIT P0, [R3+URZ+0x28c40], R2 ;  /* 0x028c4002030075a7 */ /* 0x0002a6000800017f */
[----:B--2---:R-:W-:Y:S05]  /*15eb0*/  @!P0 NANOSLEEP.SYNCS 0x989680 ;  /* 0x009896800000895d */ /* 0x004fea0003900000 */
[----:B------:R-:W2:Y:S02]  /*15ec0*/  @!P0 SYNCS.PHASECHK.TRANS64 P0, [R3+URZ+0x28c40], R2 ;  /* 0x028c4002030085a7 */ /* 0x000ea4000800007f */
[----:B--2---:R-:W-:Y:S05]  /*15ed0*/  @!P0 BRA `(.L_x_4898) ;  /* 0xfffffffc00ec8947 */ /* 0x004fea000383ffff */
[----:B------:R-:W-:Y:S05]  /*15ee0*/  BRA `(.L_x_4965) ;  /* 0xffffffd800e87947 */ /* 0x000fea000383ffff */
.L_x_4903:
[----:B01----:R-:W-:-:S04]  /*15ef0*/  MOV R3, UR38 ;  /* 0x0000002600037c02 */ /* 0x003fc80008000f00 */
[----:B------:R0:W1:Y:S03]  /*15f00*/  SYNCS.PHASECHK.TRANS64.TRYWAIT P0, [R3+URZ+0x28c60], R2 ;  /* 0x028c6002030075a7 */ /* 0x000066000800017f */
[----:B-1----:R-:W-:Y:S05]  /*15f10*/  @!P0 NANOSLEEP.SYNCS 0x989680 ;  /* 0x009896800000895d */ /* 0x002fea0003900000 */
[----:B------:R-:W1:Y:S02]  /*15f20*/  @!P0 SYNCS.PHASECHK.TRANS64 P0, [R3+URZ+0x28c60], R2 ;  /* 0x028c6002030085a7 */ /* 0x000e64000800007f */
[----:B-1----:R-:W-:Y:S05]  /*15f30*/  @!P0 BRA `(.L_x_4903) ;  /* 0xfffffffc00ec8947 */ /* 0x002fea000383ffff */
[----:B------:R-:W-:Y:S05]  /*15f40*/  BRA `(.L_x_4966) ;  /* 0xffffffdc004c7947 */ /* 0x000fea000383ffff */
.L_x_4919:
[----:B--2---:R-:W-:-:S04]  /*15f50*/  IMAD.U32 R3, RZ, RZ, UR38 ;  /* 0x00000026ff037e24 */ /* 0x004fc8000f8e00ff */
[----:B------:R2:W3:Y:S03]  /*15f60*/  SYNCS.PHASECHK.TRANS64.TRYWAIT P0, [R3+URZ+0x28c48], R2 ;  /* 0x028c4802030075a7 */ /* 0x0004e6000800017f */
[----:B---3--:R-:W-:Y:S05]  /*15f70*/  @!P0 NANOSLEEP.SYNCS 0x989680 ;  /* 0x009896800000895d */ /* 0x008fea0003900000 */
[----:B------:R-:W3:Y:S02]  /*15f80*/  @!P0 SYNCS.PHASECHK.TRANS64 P0, [R3+URZ+0x28c48], R2 ;  /* 0x028c4802030085a7 */ /* 0x000ee4000800007f */
[----:B---3--:R-:W-:Y:S05]  /*15f90*/  @!P0 BRA `(.L_x_4919) ;  /* 0xfffffffc00ec8947 */ /* 0x008fea000383ffff */
[----:B------:R-:W-:Y:S05]  /*15fa0*/  BRA `(.L_x_4967) ;  /* 0xffffffe400a87947 */ /* 0x000fea000383ffff */
.L_x_4924:
[----:B--2---:R-:W-:-:S04]  /*15fb0*/  IMAD.U32 R3, RZ, RZ, UR38 ;  /* 0x00000026ff037e24 */ /* 0x004fc8000f8e00ff */
[----:B------:R2:W3:Y:S03]  /*15fc0*/  SYNCS.PHASECHK.TRANS64.TRYWAIT P0, [R3+URZ+0x28c68], R2 ;  /* 0x028c6802030075a7 */ /* 0x0004e6000800017f */
[----:B---3--:R-:W-:Y:S05]  /*15fd0*/  @!P0 NANOSLEEP.SYNCS 0x989680 ;  /* 0x009896800000895d */ /* 0x008fea0003900000 */
[----:B------:R-:W3:Y:S02]  /*15fe0*/  @!P0 SYNCS.PHASECHK.TRANS64 P0, [R3+URZ+0x28c68], R2 ;  /* 0x028c6802030085a7 */ /* 0x000ee4000800007f */
[----:B---3--:R-:W-:Y:S05]  /*15ff0*/  @!P0 BRA `(.L_x_4924) ;  /* 0xfffffffc00ec8947 */ /* 0x008fea000383ffff */
[----:B------:R-:W-:Y:S05]  /*16000*/  BRA `(.L_x_4968) ;  /* 0xffffffe8000c7947 */ /* 0x000fea000383ffff */
.L_x_4935:
[----:B--2---:R2:W3:Y:S02]  /*16010*/  SYNCS.PHASECHK.TRANS64.TRYWAIT P0, [R2+URZ+0x28c20], R9 ;  /* 0x028c2009020075a7 */ /* 0x0044e4000800017f */
[----:B---3--:R-:W-:Y:S05]  /*16020*/  @!P0 NANOSLEEP.SYNCS 0x989680 ;  /* 0x009896800000895d */ /* 0x008fea0003900000 */
[----:B------:R-:W3:Y:S02]  /*16030*/  @!P0 SYNCS.PHASECHK.TRANS64 P0, [R2+URZ+0x28c20], R9 ;  /* 0x028c2009020085a7 */ /* 0x000ee4000800007f */
[----:B---3--:R-:W-:Y:S05]  /*16040*/  @!P0 BRA `(.L_x_4935) ;  /* 0xfffffffc00f08947 */ /* 0x008fea000383ffff */
[----:B------:R-:W-:Y:S05]  /*16050*/  BRA `(.L_x_4969) ;  /* 0xffffffec00fc7947 */ /* 0x000fea000383ffff */
.L_x_4936:
[----:B------:R-:W3:Y:S01]  /*16060*/  S2R R3, SR_TID.X ;  /* 0x0000000000037919 */ /* 0x000ee20000002100 */
[----:B------:R-:W-:Y:S01]  /*16070*/  BSSY B0, `(.L_x_4970) ;  /* 0x000000a000007945 */ /* 0x000fe20003800000 */
[----:B------:R-:W-:Y:S01]  /*16080*/  IMAD.MOV.U32 R12, RZ, RZ, RZ ;  /* 0x000000ffff0c7224 */ /* 0x000fe200078e00ff */
[----:B------:R-:W-:Y:S01]  /*16090*/  MOV R15, 0xffffffff ;  /* 0xffffffff000f7802 */ /* 0x000fe20000000f00 */
[----:B------:R-:W-:Y:S01]  /*160a0*/  IMAD.MOV.U32 R11, RZ, RZ, 0x1f ;  /* 0x0000001fff0b7424 */ /* 0x000fe200078e00ff */
[----:B---3--:R-:W-:-:S04]  /*160b0*/  SHF.R.U32.HI R3, RZ, 0x5, R3 ;  /* 0x00000005ff037819 */ /* 0x008fc80000011603 */
[----:B------:R-:W-:-:S04]  /*160c0*/  LOP3.LUT R3, R3, 0x3, RZ, 0xc0, !PT ;  /* 0x0000000303037812 */ /* 0x000fc800078ec0ff */
[----:B------:R-:W-:-:S07]  /*160d0*/  MOV R13, R3 ;  /* 0x00000003000d7202 */ /* 0x000fce0000000f00 */
[----:B012---:R-:W-:Y:S05]  /*160e0*/  WARPSYNC.COLLECTIVE R15, `(.L_x_4971) ;  /* 0x000000000f087348 */ /* 0x007fea0003c00000 */
[----:B------:R3:W4:Y:S02]  /*160f0*/  SHFL.IDX P6, R14, R13, R12, R11 ;  /* 0x0000000c0d0e7389 */ /* 0x00072400000c000b */
[----:B01234-:R-:W-:Y:S01]  /*16100*/  ENDCOLLECTIVE ;  /* 0x000000000000791b */ /* 0x01ffe20003800000 */
.L_x_4971:
[----:B------:R-:W-:Y:S05]  /*16110*/  BSYNC B0 ;  /* 0x0000000000007941 */ /* 0x000fea0003800000 */
.L_x_4970:
[----:B------:R-:W-:Y:S05]  /*16120*/  BRA `(.L_x_4972) ;  /* 0xffffffec00e07947 */ /* 0x000fea000383ffff */
.L_x_4937:
[----:B------:R-:W-:Y:S01]  /*16130*/  BSSY B0, `(.L_x_4973) ;  /* 0x0000006000007945 */ /* 0x000fe20003800000 */
[----:B------:R-:W-:-:S07]  /*16140*/  IMAD.MOV.U32 R15, RZ, RZ, -0x1 ;  /* 0xffffffffff0f7424 */ /* 0x000fce00078e00ff */
[----:B0123--:R-:W-:Y:S05]  /*16150*/  WARPSYNC.COLLECTIVE R15, `(.L_x_4974) ;  /* 0x000000000f0c7348 */ /* 0x00ffea0003c00000 */
[----:B------:R-:W-:Y:S02]  /*16160*/  ELECT P6, UR62, PT ;  /* 0x00000000003e782f */ /* 0x000fe400038c0000 */
[----:B------:R-:W-:Y:S01]  /*16170*/  MOV R14, UR62 ;  /* 0x0000003e000e7c02 */ /* 0x000fe20008000f00 */
[----:B0123--:R-:W-:Y:S10]  /*16180*/  ENDCOLLECTIVE ;  /* 0x000000000000791b */ /* 0x00fff40003800000 */
.L_x_4974:
[----:B------:R-:W-:Y:S05]  /*16190*/  BSYNC B0 ;  /* 0x0000000000007941 */ /* 0x000fea0003800000 */
.L_x_4973:
[----:B------:R-:W-:Y:S05]  /*161a0*/  BRA `(.L_x_4975) ;  /* 0xffffffec00d47947 */ /* 0x000fea000383ffff */
.L_x_4939:
[----:B0-----:R0:W3:Y:S02]  /*161b0*/  SYNCS.PHASECHK.TRANS64.TRYWAIT P0, [R7+URZ], R4 ;  /* 0x00000004070075a7 */ /* 0x0010e4000800017f */
[----:B---3--:R-:W-:Y:S05]  /*161c0*/  @!P0 NANOSLEEP.SYNCS 0x989680 ;  /* 0x009896800000895d */ /* 0x008fea0003900000 */
[----:B------:R-:W3:Y:S02]  /*161d0*/  @!P0 SYNCS.PHASECHK.TRANS64 P0, [R7+URZ], R4 ;  /* 0x00000004070085a7 */ /* 0x000ee4000800007f */
[----:B---3--:R-:W-:Y:S05]  /*161e0*/  @!P0 BRA `(.L_x_4939) ;  /* 0xfffffffc00f08947 */ /* 0x008fea000383ffff */
[----:B------:R-:W-:Y:S05]  /*161f0*/  BRA `(.L_x_4976) ;  /* 0xfffffff000087947 */ /* 0x000fea000383ffff */
.L_x_4940:
[----:B---3--:R3:W4:Y:S02]  /*16200*/  SYNCS.PHASECHK.TRANS64.TRYWAIT P0, [R5+URZ], R0 ;  /* 0x00000000050075a7 */ /* 0x008724000800017f */
[----:B----4-:R-:W-:Y:S05]  /*16210*/  @!P0 NANOSLEEP.SYNCS 0x989680 ;  /* 0x009896800000895d */ /* 0x010fea0003900000 */
[----:B------:R-:W4:Y:S02]  /*16220*/  @!P0 SYNCS.PHASECHK.TRANS64 P0, [R5+URZ], R0 ;  /* 0x00000000050085a7 */ /* 0x000f24000800007f */
[----:B----4-:R-:W-:Y:S05]  /*16230*/  @!P0 BRA `(.L_x_4940) ;  /* 0xfffffffc00f08947 */ /* 0x010fea000383ffff */
[----:B------:R-:W-:Y:S05]  /*16240*/  BRA `(.L_x_4977) ;  /* 0xffffffec00fc7947 */ /* 0x000fea000383ffff */
.L_x_4942:
[----:B--2---:R2:W3:Y:S02]  /*16250*/  SYNCS.PHASECHK.TRANS64.TRYWAIT P0, [R5+URZ], R4 ;  /* 0x00000004050075a7 */ /* 0x0044e4000800017f */
[----:B---3--:R-:W-:Y:S05]  /*16260*/  @!P0 NANOSLEEP.SYNCS 0x989680 ;  /* 0x009896800000895d */ /* 0x008fea0003900000 */
[----:B------:R-:W3:Y:S02]  /*16270*/  @!P0 SYNCS.PHASECHK.TRANS64 P0, [R5+URZ], R4 ;  /* 0x00000004050085a7 */ /* 0x000ee4000800007f */
[----:B---3--:R-:W-:Y:S05]  /*16280*/  @!P0 BRA `(.L_x_4942) ;  /* 0xfffffffc00f08947 */ /* 0x008fea000383ffff */
[----:B------:R-:W-:Y:S05]  /*16290*/  BRA `(.L_x_4978) ;  /* 0xfffffff000007947 */ /* 0x000fea000383ffff */
.L_x_4979:
        /* <DEDUP_REMOVED lines=14> */
.L_x_15173:


//--------------------- .text._ZN7cutlass13device_kernelIN5flash11enable_sm90INS1_16FlashAttnFwdSm90INS1_25CollectiveMainloopFwdSm90ILi2EN4cute5tupleIJNS5_1CILi1EEES8_S8_EEENS6_IJNS7_ILi64EEESA_SA_EEELi512ENS_10bfloat16_tEfNS_4arch4Sm90ELb0ELb1ELb1ELb0ELb0ELb0ELb1ELb0ELb0ELb1ELb1ELb0EEENS1_21CollectiveEpilogueFwdINS6_IJSA_NS7_ILi512EEESA_EEES9_SC_SE_Li256ELb0ELb1ELb1ELb0EEENS1_19SingleTileSchedulerILb0ELb1ELb1ELi64EEEEEEEEEvNT_6ParamsE --------------------------
	.section	.text._ZN7cutlass13device_kernelIN5flash11enable_sm90INS1_16FlashAttnFwdSm90INS1_25CollectiveMainloopFwdSm90ILi2EN4cute5tupleIJNS5_1CILi1EEES8_S8_EEENS6_IJNS7_ILi64EEESA_SA_EEELi512ENS_10bfloat16_tEfNS_4arch4Sm90ELb0ELb1ELb1ELb0ELb0ELb0ELb1ELb0ELb0ELb1ELb1ELb0EEENS1_21CollectiveEpilogueFwdINS6_IJSA_NS7_ILi512EEESA_EEES9_SC_SE_Li256ELb0ELb1ELb1ELb0EEENS1_19SingleTileSchedulerILb0ELb1ELb1ELi64EEEEEEEEEvNT_6ParamsE,"ax",@progbits
	.align	128
.text._ZN7cutlass13device_kernelIN5flash11enable_sm90INS1_16FlashAttnFwdSm90INS1_25CollectiveMainloopFwdSm90ILi2EN4cute5tupleIJNS5_1CILi1EEES8_S8_EEENS6_IJNS7_ILi64EEESA_SA_EEELi512ENS_10bfloat16_tEfNS_4arch4Sm90ELb0ELb1ELb1ELb0ELb0ELb0ELb1ELb0ELb0ELb1ELb1ELb0EEENS1_21CollectiveEpilogueFwdINS6_IJSA_NS7_ILi512EEESA_EEES9_SC_SE_Li256ELb0ELb1ELb1ELb0EEENS1_19SingleTileSchedulerILb0ELb1ELb1ELi64EEEEEEEEEvNT_6ParamsE:
        .type           _ZN7cutlass13device_kernelIN5flash11enable_sm90INS1_16FlashAttnFwdSm90INS1_25CollectiveMainloopFwdSm90ILi2EN4cute5tupleIJNS5_1CILi1EEES8_S8_EEENS6_IJNS7_ILi64EEESA_SA_EEELi512ENS_10bfloat16_tEfNS_4arch4Sm90ELb0ELb1ELb1ELb0ELb0ELb0ELb1ELb0ELb0ELb1ELb1ELb0EEENS1_21CollectiveEpilogueFwdINS6_IJSA_NS7_ILi512EEESA_EEES9_SC_SE_Li256ELb0ELb1ELb1ELb0EEENS1_19SingleTileSchedulerILb0ELb1ELb1ELi64EEEEEEEEEvNT_6ParamsE,@function
        .size           _ZN7cutlass13device_kernelIN5flash11enable_sm90INS1_16FlashAttnFwdSm90INS1_25CollectiveMainloopFwdSm90ILi2EN4cute5tupleIJNS5_1CILi1EEES8_S8_EEENS6_IJNS7_ILi64EEESA_SA_EEELi512ENS_10bfloat16_tEfNS_4arch4Sm90ELb0ELb1ELb1ELb0ELb0ELb0ELb1ELb0ELb0ELb1ELb1ELb0EEENS1_21CollectiveEpilogueFwdINS6_IJSA_NS7_ILi512EEESA_EEES9_SC_SE_Li256ELb0ELb1ELb1ELb0EEENS1_19SingleTileSchedulerILb0ELb1ELb1ELi64EEEEEEEEEvNT_6ParamsE,(.L_x_15174 - _ZN7cutlass13device_kernelIN5flash11enable_sm90INS1_16FlashAttnFwdSm90INS1_25CollectiveMainloopFwdSm90ILi2EN4cute5tupleIJNS5_1CILi1EEES8_S8_EEENS6_IJNS7_ILi64EEESA_SA_EEELi512ENS_10bfloat16_tEfNS_4arch4Sm90ELb0ELb1ELb1ELb0ELb0ELb0ELb1ELb0ELb0ELb1ELb1ELb0EEENS1_21CollectiveEpilogueFwdINS6_IJSA_NS7_ILi512EEESA_EEES9_SC_SE_Li256ELb0ELb1ELb1ELb0EEENS1_19SingleTileSchedulerILb0ELb1ELb1ELi64EEEEEEEEEvNT_6ParamsE)
        .other          _ZN7cutlass13device_kernelIN5flash11enable_sm90INS1_16FlashAttnFwdSm90INS1_25CollectiveMainloopFwdSm90ILi2EN4cute5tupleIJNS5_1CILi1EEES8_S8_EEENS6_IJNS7_ILi64EEESA_SA_EEELi512ENS_10bfloat16_tEfNS_4arch4Sm90ELb0ELb1ELb1ELb0ELb0ELb0ELb1ELb0ELb0ELb1ELb1ELb0EEENS1_21CollectiveEpilogueFwdINS6_IJSA_NS7_ILi512EEESA_EEES9_SC_SE_Li256ELb0ELb1ELb1ELb0EEENS1_19SingleTileSchedulerILb0ELb1ELb1ELi64EEEEEEEEEvNT_6ParamsE,@"STO_CUDA_ENTRY STV_DEFAULT"
_ZN7cutlass13device_kernelIN5flash11enable_sm90INS1_16FlashAttnFwdSm90INS1_25CollectiveMainloopFwdSm90ILi2EN4cute5tupleIJNS5_1CILi1EEES8_S8_EEENS6_IJNS7_ILi64EEESA_SA_EEELi512ENS_10bfloat16_tEfNS_4arch4Sm90ELb0ELb1ELb1ELb0ELb0ELb0ELb1ELb0ELb0ELb1ELb1ELb0EEENS1_21CollectiveEpilogueFwdINS6_IJSA_NS7_ILi512EEESA_EEES9_SC_SE_Li256ELb0ELb1ELb1ELb0EEENS1_19SingleTileSchedulerILb0ELb1ELb1ELi64EEEEEEEEEvNT_6ParamsE:
[----:B------:R-:W0:Y:S02]  /*0000*/  LDC R1, c[0x0][0x28] ;  /* 0x00000a00ff017b82 */ /* 0x000e240000000800 */
[----:B0-----:R-:W-:Y:S01]  /*0010*/  VIADD R1, R1, 0xfffffb80 ;  /* 0xfffffb8001017836 */ /* 0x001fe20000000000 */
[----:B------:R-:W0:Y:S01]  /*0020*/  S2R R3, SR_TID.X ;  /* 0x0000000000037919 */ /* 0x000e220000002100 */
[----:B------:R-:W-:Y:S01]  /*0030*/  ELECT P0, URZ, PT ;  /* 0x00000000003f782f */ /* 0x000fe20003800000 */
[----:B------:R-:W-:Y:S01]  /*0040*/  BSSY B0, `(.L_x_4980) ;  /* 0x0000011000007945 */ /* 0x000fe20003800000 */
[----:B------:R-:W-:Y:S02]  /*0050*/  ULDC UR4, c[0x0][0x20] ;  /* 0x0000080000047ab9 */ /* 0x000fe40000000800 */
[----:B------:R-:W-:Y:S01]  /*0060*/  IADD3 R16, P1, R1, UR4, RZ ;  /* 0x0000000401107c10 */ /* 0x000fe2000ff3e0ff */
[----:B------:R-:W-:-:S04]  /*0070*/  ULDC UR4, c[0x0][0x24] ;  /* 0x0000090000047ab9 */ /* 0x000fc80000000800 */
[----:B------:R-:W-:Y:S01]  /*0080*/  IMAD.X R17, RZ, RZ, UR4, P1 ;  /* 0x00000004ff117e24 */ /* 0x000fe200088e06ff */
        /* <DEDUP_REMOVED lines=12> */
.L_x_4981:
[----:B------:R-:W-:Y:S05]  /*0150*/  BSYNC B0 ;  /* 0x0000000000007941 */ /* 0x000fea0003800000 */
.L_x_4980:
        /* <DEDUP_REMOVED lines=10> */
[----:B------:R-:W-:Y:S01]  /*0200*/  SHF.R.U32.HI R3, RZ, 0x7, R3 ;  /* 0x00000007ff037819 */ /* 0x000fe20000011603 */
[----:B------:R-:W-:-:S04]  /*0210*/  VOTEU.ANY UP2, P0 ;  /* 0x00000000003f7886 */ /* 0x000fc80000040100 */
[----:B------:R2:W3:Y:S01]  /*0220*/  SHFL.IDX PT, R4, R3, RZ, 0x1f ;  /* 0x00001fff03047589 */ /* 0x0004e200000e0000 */
[----:B0-----:R-:W-:Y:S01]  /*0230*/  ISETP.NE.AND P1, PT, R2, RZ, PT ;  /* 0x000000ff0200720c */ /* 0x001fe20003f25270 */
[----:B-1----:R-:W-:Y:S02]  /*0240*/  @UP0 ULEA UR8, UR8, UR6, 0x18 ;  /* 0x0000000608080291 */ /* 0x002fe4000f8ec03f */
[----:B------:R-:W-:-:S04]  /*0250*/  @UP0 UIADD3 UR6, -UR7, 0x100000, URZ ;  /* 0x0010000007060890 */ /* 0x000fc8000fffe13f */
[----:B------:R-:W-:Y:S02]  /*0260*/  @UP0 USHF.L.U32 UR7, UR6, 0xb, URZ ;  /* 0x0000000b06070899 */ /* 0x000fe4000800063f */
[----:B------:R-:W-:Y:S01]  /*0270*/  @UP0 USHF.L.U32 UR6, UR6, 0x1, URZ ;  /* 0x0000000106060899 */ /* 0x000fe2000800063f */
[----:B------:R-:W-:Y:S01]  /*0280*/  VOTEU.ANY UP0, P0 ;  /* 0x00000000003f7886 */ /* 0x000fe20000000100 */
[----:B------:R-:W0:Y:S04]  /*0290*/  FENCE.VIEW.ASYNC.S ;  /* 0x00000000000073c6 */ /* 0x000e280000000000 */
[----:B0-----:R2:W0:Y:S01]  /*02a0*/  @UP0 SYNCS.EXCH.64 URZ, [UR8+0x38800], UR4 ;  /* 0x03880004083f05b2 */ /* 0x0014220008000100 */
[----:B------:R2:W1:Y:S05]  /*02b0*/  @UP1 SYNCS.EXCH.64 URZ, [UR8+0x38810], UR4 ;  /* 0x03881004083f15b2 */ /* 0x00046a0008000100 */
[----:B------:R2:W4:Y:S02]  /*02c0*/  @UP2 SYNCS.EXCH.64 URZ, [UR8+0x38820], UR6 ;  /* 0x03882006083f25b2 */ /* 0x0005240008000100 */
[----:B--23--:R-:W-:Y:S05]  /*02d0*/  @P1 BRA `(.L_x_4982) ;  /* 0x0000000000381947 */ /* 0x00cfea0003800000 */
[----:B------:R-:W2:Y:S01]  /*02e0*/  S2UR UR5, SR_CgaCtaId ;  /* 0x00000000000579c3 */ /* 0x000ea20000008800 */
[----:B------:R-:W-:Y:S01]  /*02f0*/  UMOV UR4, 0x400 ;  /* 0x0000040000047882 */ /* 0x000fe20000000000 */
[----:B------:R-:W-:Y:S01]  /*0300*/  UMOV UR7, 0x1 ;  /* 0x0000000100077882 */ /* 0x000fe20000000000 */
[----:B------:R-:W-:Y:S01]  /*0310*/  ELECT P0, URZ, PT ;  /* 0x00000000003f782f */ /* 0x000fe20003800000 */
[----:B--2---:R-:W-:Y:S02]  /*0320*/  ULEA UR6, UR5, UR4, 0x18 ;  /* 0x0000000405067291 */ /* 0x004fe4000f8ec03f */
[----:B------:R-:W-:-:S04]  /*0330*/  UIADD3 UR4, -UR7, 0x100000, URZ ;  /* 0x0010000007047890 */ /* 0x000fc8000fffe13f */
[----:B------:R-:W-:Y:S02]  /*0340*/  USHF.L.U32 UR5, UR4, 0xb, URZ ;  /* 0x0000000b04057899 */ /* 0x000fe4000800063f */
[----:B------:R-:W-:Y:S01]  /*0350*/  USHF.L.U32 UR4, UR4, 0x1, URZ ;  /* 0x0000000104047899 */ /* 0x000fe2000800063f */
[----:B------:R-:W2:Y:S11]  /*0360*/  FENCE.VIEW.ASYNC.S ;  /* 0x00000000000073c6 */ /* 0x000eb60000000000 */
[----:B--2---:R2:W3:Y:S01]  /*0370*/  SYNCS.EXCH.64 URZ, [UR6+0x38830], UR4 ;  /* 0x03883004063f75b2 */ /* 0x0044e20008000100 */
[----:B------:R2:W0:Y:S01]  /*0380*/  SYNCS.EXCH.64 URZ, [UR6+0x38840], UR4 ;  /* 0x03884004063f75b2 */ /* 0x0004220008000100 */
[----:B------:R2:W0:Y:S01]  /*0390*/  SYNCS.EXCH.64 URZ, [UR6+0x38838], UR4 ;  /* 0x03883804063f75b2 */ /* 0x0004220008000100 */
[----:B------:R2:W0:Y:S01]  /*03a0*/  SYNCS.EXCH.64 URZ, [UR6+0x38848], UR4 ;  /* 0x03884804063f75b2 */ /* 0x0004220008000100 */
[----:B------:R-:W-:Y:S01]  /*03b0*/  NOP ;  /* 0x0000000000007918 */ /* 0x000fe20000000000 */
.L_x_4982:
[----:B------:R-:W5:Y:S01]  /*03c0*/  SHFL.IDX PT, R2, R0, RZ, 0x1f ;  /* 0x00001fff00027589 */ /* 0x000f6200000e0000 */
[----:B------:R-:W-:Y:S01]  /*03d0*/  NOP ;  /* 0x0000000000007918 */ /* 0x000fe20000000000 */
[----:B-----5:R-:W-:-:S13]  /*03e0*/  ISETP.NE.AND P0, PT, R2, RZ, PT ;  /* 0x000000ff0200720c */ /* 0x020fda0003f05270 */
[----:B------:R-:W-:Y:S05]  /*03f0*/  @P0 BRA `(.L_x_4983) ;  /* 0x0000000000480947 */ /* 0x000fea0003800000 */
[----:B--2---:R-:W2:Y:S01]  /*0400*/  S2UR UR5, SR_CgaCtaId ;  /* 0x00000000000579c3 */ /* 0x004ea20000008800 */
[----:B------:R-:W-:Y:S01]  /*0410*/  UMOV UR4, 0x400 ;  /* 0x0000040000047882 */ /* 0x000fe20000000000 */
[----:B------:R-:W-:Y:S01]  /*0420*/  UMOV UR6, 0x1 ;  /* 0x0000000100067882 */ /* 0x000fe20000000000 */
[----:B------:R-:W-:Y:S01]  /*0430*/  UMOV UR9, 0x2 ;  /* 0x0000000200097882 */ /* 0x000fe20000000000 */
[----:B------:R-:W-:-:S04]  /*0440*/  UIADD3 UR6, -UR6, 0x100000, URZ ;  /* 0x0010000006067890 */ /* 0x000fc8000fffe13f */
[----:B------:R-:W-:Y:S02]  /*0450*/  USHF.L.U32 UR7, UR6, 0xb, URZ ;  /* 0x0000000b06077899 */ /* 0x000fe4000800063f */
[----:B------:R-:W-:Y:S01]  /*0460*/  USHF.L.U32 UR6, UR6, 0x1, URZ ;  /* 0x0000000106067899 */ /* 0x000fe2000800063f */
[----:B------:R-:W-:Y:S01]  /*0470*/  ELECT P0, URZ, PT ;  /* 0x00000000003f782f */ /* 0x000fe20003800000 */
[----:B--2---:R-:W-:Y:S02]  /*0480*/  ULEA UR8, UR5, UR4, 0x18 ;  /* 0x0000000405087291 */ /* 0x004fe4000f8ec03f */
[----:B------:R-:W-:-:S04]  /*0490*/  UIADD3 UR4, -UR9, 0x100000, URZ ;  /* 0x0010000009047890 */ /* 0x000fc8000fffe13f */
[----:B------:R-:W-:Y:S02]  /*04a0*/  USHF.L.U32 UR5, UR4, 0xb, URZ ;  /* 0x0000000b04057899 */ /* 0x000fe4000800063f */
[----:B------:R-:W-:Y:S01]  /*04b0*/  USHF.L.U32 UR4, UR4, 0x1, URZ ;  /* 0x0000000104047899 */ /* 0x000fe2000800063f */
[----:B------:R-:W2:Y:S03]  /*04c0*/  FENCE.VIEW.ASYNC.S ;  /* 0x00000000000073c6 */ /* 0x000ea60000000000 */
[----:B--2---:R2:W0:Y:S08]  /*04d0*/  SYNCS.EXCH.64 URZ, [UR8+0x38850], UR6 ;  /* 0x03885006083f75b2 */ /* 0x0044300008000100 */
[----:B------:R2:W0:Y:S01]  /*04e0*/  SYNCS.EXCH.64 URZ, [UR8+0x38860], UR4 ;  /* 0x03886004083f75b2 */ /* 0x0004220008000100 */
[----:B------:R2:W0:Y:S01]  /*04f0*/  SYNCS.EXCH.64 URZ, [UR8+0x38858], UR6 ;  /* 0x03885806083f75b2 */ /* 0x0004220008000100 */
[----:B------:R2:W0:Y:S01]  /*0500*/  SYNCS.EXCH.64 URZ, [UR8+0x38868], UR4 ;  /* 0x03886804083f75b2 */ /* 0x0004220008000100 */
[----:B------:R-:W-:Y:S01]  /*0510*/  NOP ;  /* 0x0000000000007918 */ /* 0x000fe20000000000 */
.L_x_4983:
[----:B------:R-:W5:Y:S01]  /*0520*/  SHFL.IDX PT, R2, R0, RZ, 0x1f ;  /* 0x00001fff00027589 */ /* 0x000f6200000e0000 */
[----:B------:R-:W-:Y:S01]  /*0530*/  NOP ;  /* 0x0000000000007918 */ /* 0x000fe20000000000 */
[----:B-----5:R-:W-:-:S13]  /*0540*/  ISETP.NE.AND P0, PT, R2, RZ, PT ;  /* 0x000000ff0200720c */ /* 0x020fda0003f05270 */
[----:B------:R-:W-:Y:S05]  /*0550*/  @P0 BRA `(.L_x_4984) ;  /* 0x0000000000380947 */ /* 0x000fea0003800000 */
[----:B--2---:R-:W2:Y:S01]  /*0560*/  S2UR UR5, SR_CgaCtaId ;  /* 0x00000000000579c3 */ /* 0x004ea20000008800 */
        /* <DEDUP_REMOVED lines=8> */
[----:B--2---:R2:W0:Y:S01]  /*05f0*/  SYNCS.EXCH.64 URZ, [UR6+0x38870], UR4 ;  /* 0x03887004063f75b2 */ /* 0x0044220008000100 */
[----:B------:R2:W0:Y:S01]  /*0600*/  SYNCS.EXCH.64 URZ, [UR6+0x38880], UR4 ;  /* 0x03888004063f75b2 */ /* 0x0004220008000100 */
[----:B------:R2:W0:Y:S01]  /*0610*/  SYNCS.EXCH.64 URZ, [UR6+0x38878], UR4 ;  /* 0x03887804063f75b2 */ /* 0x0004220008000100 */
[----:B------:R2:W0:Y:S01]  /*0620*/  SYNCS.EXCH.64 URZ, [UR6+0x38888], UR4 ;  /* 0x03888804063f75b2 */ /* 0x0004220008000100 */
[----:B------:R-:W-:Y:S01]  /*0630*/  NOP ;  /* 0x0000000000007918 */ /* 0x000fe20000000000 */
.L_x_4984:
        /* <DEDUP_REMOVED lines=8> */
[----:B------:R-:W-:Y:S01]  /*06c0*/  ELECT P0, URZ, PT ;  /* 0x00000000003f782f */ /* 0x000fe20003800000 */
[----:B--2---:R-:W-:Y:S02]  /*06d0*/  ULEA UR8, UR5, UR4, 0x18 ;  /* 0x0000000405087291 */ /* 0x004fe4000f8ec03f */
[----:B------:R-:W-:-:S04]  /*06e0*/  UIADD3 UR4, -UR6, 0x100000, URZ ;  /* 0x0010000006047890 */ /* 0x000fc8000fffe13f */
[----:B------:R-:W-:Y:S02]  /*06f0*/  USHF.L.U32 UR5, UR4, 0xb, URZ ;  /* 0x0000000b04057899 */ /* 0x000fe4000800063f */
[----:B------:R-:W-:Y:S02]  /*0700*/  USHF.L.U32 UR4, UR4, 0x1, URZ ;  /* 0x0000000104047899 */ /* 0x000fe4000800063f */
        /* <DEDUP_REMOVED lines=9> */
.L_x_4985:
        /* <DEDUP_REMOVED lines=22> */
.L_x_4986:
[----:B------:R-:W-:Y:S01]  /*0900*/  IMAD.MOV.U32 R2, RZ, RZ, 0x1 ;  /* 0x00000001ff027424 */ /* 0x000fe200078e00ff */
[----:B------:R-:W-:Y:S01]  /*0910*/  ISETP.NE.AND P0, PT, R4, RZ, PT ;  /* 0x000000ff0400720c */ /* 0x000fe20003f05270 */
[----:B------:R-:W-:Y:S01]  /*0920*/  NOP ;  /* 0x0000000000007918 */ /* 0x000fe20000000000 */
[----:B01-34-:R-:W-:Y:S01]  /*0930*/  BAR.SYNC.DEFER_BLOCKING 0x0 ;  /* 0x0000000000007b1d */ /* 0x01bfe20000010000 */
[----:B------:R-:W-:Y:S02]  /*0940*/  IADD3 R154, P1, R16, 0x70, RZ ;  /* 0x00000070109a7810 */ /* 0x000fe40007f3e0ff */
[----:B------:R-:W-:Y:S02]  /*0950*/  SEL R2, R2, 0x2, !P0 ;  /* 0x0000000202027807 */ /* 0x000fe40004000000 */
[C---:B------:R-:W-:Y:S01]  /*0960*/  IADD3 R44, P2, R16.reuse, 0x1f4, RZ ;  /* 0x000001f4102c7810 */ /* 0x040fe20007f5e0ff */
[----:B------:R-:W-:Y:S01]  /*0970*/  ULDC.64 UR44, c[0x0][0x208] ;  /* 0x00008200002c7ab9 */ /* 0x000fe20000000a00 */
[----:B------:R-:W-:Y:S01]  /*0980*/  IADD3 R156, P3, R16, 0x230, RZ ;  /* 0x00000230109c7810 */ /* 0x000fe20007f7e0ff */
[----:B------:R0:W-:Y:S01]  /*0990*/  STL [R1+0x44c], R2 ;  /* 0x00044c0201007387 */ /* 0x0001e20000100800 */
[----:B------:R-:W-:Y:S01]  /*09a0*/  BSSY B6, `(.L_x_4987) ;  /* 0x0002c29000067945 */ /* 0x000fe20003800000 */
[----:B------:R-:W-:-:S02]  /*09b0*/  IMAD.X R22, RZ, RZ, R17, P1 ;  /* 0x000000ffff167224 */ /* 0x000fc400008e0611 */
[--C-:B------:R-:W-:Y:S02]  /*09c0*/  IMAD.X R45, RZ, RZ, R17.reuse, P2 ;  /* 0x000000ffff2d7224 */ /* 0x100fe400010e0611 */
[----:B------:R-:W-:Y:S01]  /*09d0*/  IMAD.X R23, RZ, RZ, R17, P3 ;  /* 0x000000ffff177224 */ /* 0x000fe200018e0611 */
[----:B------:R-:W-:Y:S06]  /*09e0*/  @!P0 BRA `(.L_x_4988) ;  /* 0x0000026400f08947 */ /* 0x000fec0003800000 */
.L_x_4989:
[----:B------:R-:W-:-:S08]  /*09f0*/  NOP ;  /* 0x0000000000007918 */ /* 0x000fd00000000000 */
[----:B------:R-:W1:Y:S02]  /*0a00*/  USETMAXREG.TRY_ALLOC.CTAPOOL UP0, 0xf0 ;  /* 0x000000f0000079c8 */ /* 0x000e640008000600 */
[----:B-1----:R-:W-:-:S13]  /*0a10*/  PLOP3.LUT P0, PT, PT, PT, UP0, 0x80, 0x0 ;  /* 0x000000000000781c */ /* 0x002fda0003f0f008 */
[----:B------:R-:W-:Y:S05]  /*0a20*/  @!P0 BRA `(.L_x_4989) ;  /* 0xfffffffc00f08947 */ /* 0x000fea000383ffff */
[----:B------:R-:W1:Y:S01]  /*0a30*/  S2R R5, SR_TID.X ;  /* 0x0000000000057919 */ /* 0x000e620000002100 */
[----:B0-----:R-:W0:Y:S01]  /*0a40*/  LDC R2, c[0x0][0xd50] ;  /* 0x00035400ff027b82 */ /* 0x001e220000000800 */
[----:B------:R3:W-:Y:S04]  /*0a50*/  STL.64 [R1+0x1e8], RZ ;  /* 0x0001e8ff01007387 */ /* 0x0007e80000100a00 */
[----:B------:R3:W-:Y:S03]  /*0a60*/  STL [R1+0x1f0], RZ ;  /* 0x0001f0ff01007387 */ /* 0x0007e60000100800 */
[----:B--2---:R-:W2:Y:S01]  /*0a70*/  S2UR UR4, SR_CTAID.Y ;  /* 0x00000000000479c3 */ /* 0x004ea20000002600 */
[----:B------:R3:W-:Y:S07]  /*0a80*/  STL [R1+0x1f4], RZ ;  /* 0x0001f4ff01007387 */ /* 0x0007ee0000100800 */
[----:B------:R-:W4:Y:S01]  /*0a90*/  S2UR UR36, SR_CTAID.Z ;  /* 0x00000000002479c3 */ /* 0x000f220000002700 */
[----:B0-----:R-:W-:-:S02]  /*0aa0*/  ISETP.NE.AND P1, PT, R2, 0x1, PT ;  /* 0x000000010200780c */ /* 0x001fc40003f25270 */
[----:B-1----:R-:W-:Y:S01]  /*0ab0*/  LOP3.LUT R0, R5, 0xffffff80, RZ, 0xc0, !PT ;  /* 0xffffff8005007812 */ /* 0x002fe200078ec0ff */
[----:B--2---:R-:W-:-:S03]  /*0ac0*/  IMAD.U32 R160, RZ, RZ, UR4 ;  /* 0x00000004ffa07e24 */ /* 0x004fc6000f8e00ff */
[----:B------:R-:W-:-:S07]  /*0ad0*/  ISETP.NE.AND P0, PT, R0, 0x80, PT ;  /* 0x000000800000780c */ /* 0x000fce0003f05270 */
[----:B------:R-:W0:Y:S08]  /*0ae0*/  @P1 LDC R0, c[0x0][0xd54] ;  /* 0x00035500ff001b82 */ /* 0x000e300000000800 */
[----:B------:R-:W1:Y:S08]  /*0af0*/  @P1 LDC R3, c[0x0][0xd58] ;  /* 0x00035600ff031b82 */ /* 0x000e700000000800 */
[----:B------:R-:W-:Y:S06]  /*0b00*/  @!P0 BAR.ARV 0x8, 0x100 ;  /* 0x0204000000008b1d */ /* 0x000fec0000002000 */
[----:B------:R-:W-:Y:S01]  /*0b10*/  ISETP.GE.U32.AND P0, PT, R5, 0x100, PT ;  /* 0x000001000500780c */ /* 0x000fe20003f06070 */
[----:B0-----:R-:W-:-:S12]  /*0b20*/  @P1 IMAD.HI.U32 R0, R0, UR4, RZ ;  /* 0x0000000400001c27 */ /* 0x001fd8000f8e00ff */
[----:B------:R-:W-:Y:S06]  /*0b30*/  @P0 BAR.ARV 0xf, 0x100 ;  /* 0x03c4000000000b1d */ /* 0x000fec0000002000 */
[----:B----4-:R-:W-:Y:S02]  /*0b40*/  ISETP.LE.AND P0, PT, RZ, UR36, PT ;  /* 0x00000024ff007c0c */ /* 0x010fe4000bf03270 */
[----:B-1----:R-:W-:Y:S02]  /*0b50*/  @P1 SHF.R.U32.HI R160, RZ, R3, R0 ;  /* 0x00000003ffa01219 */ /* 0x002fe40000011600 */
[----:B------:R-:W-:-:S03]  /*0b60*/  IADD3 R34, P1, R16, 0x1e8, RZ ;  /* 0x000001e810227810 */ /* 0x000fc60007f3e0ff */
[----:B------:R-:W-:Y:S02]  /*0b70*/  IMAD.MOV R159, RZ, RZ, -R160 ;  /* 0x000000ffff9f7224 */ /* 0x000fe400078e0aa0 */
[----:B------:R-:W-:Y:S02]  /*0b80*/  IMAD.X R35, RZ, RZ, R17, P1 ;  /* 0x000000ffff237224 */ /* 0x000fe400008e0611 */
[----:B------:R-:W-:Y:S02]  /*0b90*/  IMAD R159, R2, R159, UR4 ;  /* 0x00000004029f7e24 */ /* 0x000fe4000f8e029f */
[----:B---3--:R-:W-:Y:S05]  /*0ba0*/  @!P0 BRA `(.L_x_4990) ;  /* 0x000002c000208947 */ /* 0x008fea0003800000 */
[----:B------:R-:W0:Y:S01]  /*0bb0*/  LDC.64 R6, c[0x0][0x418] ;  /* 0x00010600ff067b82 */ /* 0x000e220000000a00 */
[----:B------:R-:W1:Y:S01]  /*0bc0*/  S2R R8, SR_TID.X ;  /* 0x0000000000087919 */ /* 0x000e620000002100 */
[C---:B------:R-:W-:Y:S01]  /*0bd0*/  IADD3 R158, P3, R16.reuse, 0x200, RZ ;  /* 0x00000200109e7810 */ /* 0x040fe20007f7e0ff */
[----:B------:R-:W-:Y:S01]  /*0be0*/  USHF.R.S32.HI UR37, URZ, 0x1f, UR36 ;  /* 0x0000001f3f257899 */ /* 0x000fe20008011424 */
[C---:B------:R-:W-:Y:S01]  /*0bf0*/  IADD3 R40, P2, R16.reuse, 0x38, RZ ;  /* 0x0000003810287810 */ /* 0x040fe20007f5e0ff */
[----:B------:R2:W-:Y:S01]  /*0c00*/  STL.128 [R1+0x200], RZ ;  /* 0x000200ff01007387 */ /* 0x0005e20000100c00 */
[C---:B------:R-:W-:Y:S01]  /*0c10*/  IADD3 R24, P6, R16.reuse, 0x78, RZ ;  /* 0x0000007810187810 */ /* 0x040fe20007fde0ff */
[--C-:B------:R-:W-:Y:S01]  /*0c20*/  IMAD.X R155, RZ, RZ, R17.reuse, P3 ;  /* 0x000000ffff9b7224 */ /* 0x100fe200018e0611 */
[----:B------:R-:W3:Y:S01]  /*0c30*/  LDC R0, c[0x0][0xa80] ;  /* 0x0002a000ff007b82 */ /* 0x000ee20000000800 */
[C---:B------:R-:W-:Y:S01]  /*0c40*/  IADD3 R42, P5, R16.reuse, 0x80, RZ ;  /* 0x00000080102a7810 */ /* 0x040fe20007fbe0ff */
[----:B------:R2:W-:Y:S01]  /*0c50*/  STL.128 [R1+0x210], RZ ;  /* 0x000210ff01007387 */ /* 0x0005e20000100c00 */
[C---:B------:R-:W-:Y:S01]  /*0c60*/  IADD3 R38, P4, R16.reuse, 0x88, RZ ;  /* 0x0000008810267810 */ /* 0x040fe20007f9e0ff */
[--C-:B------:R-:W-:Y:S01]  /*0c70*/  IMAD.X R41, RZ, RZ, R17.reuse, P2 ;  /* 0x000000ffff297224 */ /* 0x100fe200010e0611 */
[C---:B------:R-:W-:Y:S01]  /*0c80*/  IADD3 R19, P3, R16.reuse, 0x94, RZ ;  /* 0x0000009410137810 */ /* 0x040fe20007f7e0ff */
[----:B------:R2:W-:Y:S01]  /*0c90*/  STL.128 [R1+0x230], RZ ;  /* 0x000230ff01007387 */ /* 0x0005e20000100c00 */
[--C-:B------:R-:W-:Y:S01]  /*0ca0*/  IMAD.X R25, RZ, RZ, R17.reuse, P6 ;  /* 0x000000ffff197224 */ /* 0x100fe200030e0611 */
[----:B------:R-:W4:Y:S01]  /*0cb0*/  LDC R29, c[0x0][0x424] ;  /* 0x00010900ff1d7b82 */ /* 0x000f220000000800 */
[--C-:B------:R-:W-:Y:S01]  /*0cc0*/  IMAD.X R67, RZ, RZ, R17.reuse, P5 ;  /* 0x000000ffff437224 */ /* 0x100fe200028e0611 */
[----:B------:R2:W-:Y:S01]  /*0cd0*/  STL.128 [R1+0x240], RZ ;  /* 0x000240ff01007387 */ /* 0x0005e20000100c00 */
[--C-:B------:R-:W-:Y:S01]  /*0ce0*/  IMAD.X R61, RZ, RZ, R17.reuse, P4 ;  /* 0x000000ffff3d7224 */ /* 0x100fe200020e0611 */
[C---:B------:R-:W-:Y:S01]  /*0cf0*/  IADD3 R36, P2, R16.reuse, 0x98, RZ ;  /* 0x0000009810247810 */ /* 0x040fe20007f5e0ff */
[--C-:B------:R-:W-:Y:S01]  /*0d00*/  IMAD.X R50, RZ, RZ, R17.reuse, P3 ;  /* 0x000000ffff327224 */ /* 0x100fe200018e0611 */
[----:B------:R2:W-:Y:S01]  /*0d10*/  STL.128 [R1+0x250], RZ ;  /* 0x000250ff01007387 */ /* 0x0005e20000100c00 */
[----:B------:R-:W-:Y:S01]  /*0d20*/  IADD3 R63, P6, R16, 0xa0, RZ ;  /* 0x000000a0103f7810 */ /* 0x000fe20007fde0ff */
[----:B------:R-:W5:Y:S01]  /*0d30*/  LDC R2, c[0x0][0x2f0] ;  /* 0x0000bc00ff027b82 */ /* 0x000f620000000800 */
[----:B0-----:R-:W-:Y:S01]  /*0d40*/  ISETP.NE.U32.AND P0, PT, R6, RZ, PT ;  /* 0x000000ff0600720c */ /* 0x001fe20003f05070 */
[----:B------:R2:W-:Y:S01]  /*0d50*/  STL.128 [R1+0x260], RZ ;  /* 0x000260ff01007387 */ /* 0x0005e20000100c00 */
[C---:B------:R-:W-:Y:S01]  /*0d60*/  IADD3 R39, P5, R16.reuse, 0xa8, RZ ;  /* 0x000000a810277810 */ /* 0x040fe20007fbe0ff */
[--C-:B------:R-:W-:Y:S01]  /*0d70*/  IMAD.X R37, RZ, RZ, R17.reuse, P2 ;  /* 0x000000ffff257224 */ /* 0x100fe200010e0611 */
[----:B------:R-:W-:Y:S01]  /*0d80*/  ISETP.NE.AND.EX P0, PT, R7, RZ, PT, P0 ;  /* 0x000000ff0700720c */ /* 0x000fe20003f05300 */
[----:B------:R2:W-:Y:S01]  /*0d90*/  STL.128 [R1+0x270], RZ ;  /* 0x000270ff01007387 */ /* 0x0005e20000100c00 */
[C---:B------:R-:W-:Y:S01]  /*0da0*/  IADD3 R59, P4, R16.reuse, 0xb0, RZ ;  /* 0x000000b0103b7810 */ /* 0x040fe20007f9e0ff */
[--C-:B------:R-:W-:Y:S01]  /*0db0*/  IMAD.X R66, RZ, RZ, R17.reuse, P6 ;  /* 0x000000ffff427224 */ /* 0x100fe200030e0611 */
[C---:B------:R-:W-:Y:S01]  /*0dc0*/  IADD3 R57, P3, R16.reuse, 0xb8, RZ ;  /* 0x000000b810397810 */ /* 0x040fe20007f7e0ff */
[----:B---3--:R2:W-:Y:S01]  /*0dd0*/  STL [R1+0x220], R0 ;  /* 0x0002200001007387 */ /* 0x0085e20000100800 */
[--C-:B------:R-:W-:Y:S01]  /*0de0*/  IMAD.X R52, RZ, RZ, R17.reuse, P5 ;  /* 0x000000ffff347224 */ /* 0x100fe200028e0611 */
[C---:B------:R-:W-:Y:S01]  /*0df0*/  IADD3 R48, P2, R16.reuse, 0xc0, RZ ;  /* 0x000000c010307810 */ /* 0x040fe20007f5e0ff */
[--C-:B------:R-:W-:Y:S01]  /*0e00*/  IMAD.X R64, RZ, RZ, R17.reuse, P4 ;  /* 0x000000ffff407224 */ /* 0x100fe200020e0611 */
[----:B------:R2:W-:Y:S01]  /*0e10*/  STL.128 [R1+0x280], RZ ;  /* 0x000280ff01007387 */ /* 0x0005e20000100c00 */
[----:B------:R-:W-:Y:S01]  /*0e20*/  IADD3 R30, P6, R16, 0xd0, RZ ;  /* 0x000000d0101e7810 */ /* 0x000fe20007fde0ff */
[--C-:B------:R-:W-:Y:S01]  /*0e30*/  IMAD.X R62, RZ, RZ, R17.reuse, P3 ;  /* 0x000000ffff3e7224 */ /* 0x100fe200018e0611 */
[----:B----4-:R-:W-:Y:S01]  /*0e40*/  SEL R29, R29, 0x1, P0 ;  /* 0x000000011d1d7807 */ /* 0x010fe20000000000 */
[----:B------:R2:W-:Y:S01]  /*0e50*/  STL.128 [R1+0x290], RZ ;  /* 0x000290ff01007387 */ /* 0x0005e20000100c00 */
[----:B------:R-:W-:Y:S01]  /*0e60*/  ISETP.NE.AND P0, PT, R4, 0x1, PT ;  /* 0x000000010400780c */ /* 0x000fe20003f05270 */
[--C-:B------:R-:W-:Y:S01]  /*0e70*/  IMAD.X R51, RZ, RZ, R17.reuse, P2 ;  /* 0x000000ffff337224 */ /* 0x100fe200010e0611 */
[C---:B------:R-:W-:Y:S01]  /*0e80*/  IADD3 R53, P5, R16.reuse, 0xd8, RZ ;  /* 0x000000d810357810 */ /* 0x040fe20007fbe0ff */
[----:B------:R2:W-:Y:S01]  /*0e90*/  STL.128 [R1+0x2a0], RZ ;  /* 0x0002a0ff01007387 */ /* 0x0005e20000100c00 */
[----:B------:R-:W-:Y:S01]  /*0ea0*/  IADD3 R65, P4, R16, 0xe8, RZ ;  /* 0x000000e810417810 */ /* 0x000fe20007f9e0ff */
[--C-:B------:R-:W-:Y:S01]  /*0eb0*/  IMAD.X R31, RZ, RZ, R17.reuse, P6 ;  /* 0x000000ffff1f7224 */ /* 0x100fe200030e0611 */
[----:B-1----:R-:W-:Y:S01]  /*0ec0*/  LOP3.LUT R8, R8, 0x7f, RZ, 0xc0, !PT ;  /* 0x0000007f08087812 */ /* 0x002fe200078ec0ff */
[----:B------:R2:W-:Y:S01]  /*0ed0*/  STL.128 [R1+0x2b0], RZ ;  /* 0x0002b0ff01007387 */ /* 0x0005e20000100c00 */
[--C-:B------:R-:W-:Y:S01]  /*0ee0*/  IMAD.X R58, RZ, RZ, R17.reuse, P5 ;  /* 0x000000ffff3a7224 */ /* 0x100fe200028e0611 */
[C---:B------:R-:W-:Y:S01]  /*0ef0*/  IADD3 R152, P3, R16.reuse, 0xec, RZ ;  /* 0x000000ec10987810 */ /* 0x040fe20007f7e0ff */
[----:B------:R-:W-:Y:S01]  /*0f00*/  IMAD.X R68, RZ, RZ, R17, P4 ;  /* 0x000000ffff447224 */ /* 0x000fe200020e0611 */
[----:B------:R2:W-:Y:S01]  /*0f10*/  STL.128 [R1+0x2c0], RZ ;  /* 0x0002c0ff01007387 */ /* 0x0005e20000100c00 */
[C---:B------:R-:W-:Y:S01]  /*0f20*/  IADD3 R49, P2, R16.reuse, 0x11c, RZ ;  /* 0x0000011c10317810 */ /* 0x040fe20007f5e0ff */
[----:B-----5:R-:W-:Y:S01]  /*0f30*/  IMAD R29, R29, R2, RZ ;  /* 0x000000021d1d7224 */ /* 0x020fe200078e02ff */
[C---:B------:R-:W-:Y:S01]  /*0f40*/  IADD3 R55, P6, R16.reuse, 0x120, RZ ;  /* 0x0000012010377810 */ /* 0x040fe20007fde0ff */
[----:B------:R2:W-:Y:S01]  /*0f50*/  STL.128 [R1+0x2d0], RZ ;  /* 0x0002d0ff01007387 */ /* 0x0005e20000100c00 */
[C---:B------:R-:W-:Y:S01]  /*0f60*/  IADD3 R43, P5, R16.reuse, 0x128, RZ ;  /* 0x00000128102b7810 */ /* 0x040fe20007fbe0ff */
[C---:B------:R-:W-:Y:S01]  /*0f70*/  VIADD R153, R16.reuse, 0x148 ;  /* 0x0000014810997836 */ /* 0x040fe20000000000 */
[----:B------:R-:W-:Y:S01]  /*0f80*/  IADD3 R32, P4, R16, 0x140, RZ ;  /* 0x0000014010207810 */ /* 0x000fe20007f9e0ff */
[----:B------:R2:W-:Y:S01]  /*0f90*/  STL.128 [R1+0x2e0], RZ ;  /* 0x0002e0ff01007387 */ /* 0x0005e20000100c00 */
[----:B------:R-:W-:Y:S01]  /*0fa0*/  ISETP.NE.AND P1, PT, R8, RZ, PT ;  /* 0x000000ff0800720c */ /* 0x000fe20003f25270 */
[----:B------:R-:W-:-:S02]  /*0fb0*/  VIADD R18, R5, 0xffffff80 ;  /* 0xffffff8005127836 */ /* 0x000fc40000000000 */
[----:B------:R2:W-:Y:S01]  /*0fc0*/  STL.128 [R1+0x2f0], RZ ;  /* 0x0002f0ff01007387 */ /* 0x0005e20000100c00 */
[--C-:B------:R-:W-:Y:S01]  /*0fd0*/  IMAD.X R2, RZ, RZ, R17.reuse, P3 ;  /* 0x000000ffff027224 */ /* 0x100fe200018e0611 */
[----:B------:R-:W-:Y:S01]  /*0fe0*/  SEL R4, RZ, 0x1, P1 ;  /* 0x00000001ff047807 */ /* 0x000fe20000800000 */
[--C-:B------:R-:W-:Y:S01]  /*0ff0*/  IMAD.X R28, RZ, RZ, R17.reuse, P2 ;  /* 0x000000ffff1c7224 */ /* 0x100fe200010e0611 */
[----:B------:R2:W-:Y:S01]  /*1000*/  STL.128 [R1+0x300], RZ ;  /* 0x000300ff01007387 */ /* 0x0005e20000100c00 */
[--C-:B------:R-:W-:Y:S02]  /*1010*/  IMAD.X R60, RZ, RZ, R17.reuse, P6 ;  /* 0x000000ffff3c7224 */ /* 0x100fe400030e0611 */
[--C-:B------:R-:W-:Y:S01]  /*1020*/  IMAD.X R54, RZ, RZ, R17.reuse, P5 ;  /* 0x000000ffff367224 */ /* 0x100fe200028e0611 */
[----:B------:R2:W-:Y:S01]  /*1030*/  STL.128 [R1+0x310], RZ ;  /* 0x000310ff01007387 */ /* 0x0005e20000100c00 */
[----:B------:R-:W-:-:S03]  /*1040*/  IMAD.X R33, RZ, RZ, R17, P4 ;  /* 0x000000ffff217224 */ /* 0x000fc600020e0611 */
[----:B------:R2:W-:Y:S04]  /*1050*/  STL.128 [R1+0x320], RZ ;  /* 0x000320ff01007387 */ /* 0x0005e80000100c00 */
        /* <DEDUP_REMOVED lines=15> */
[----:B------:R2:W-:Y:S01]  /*1150*/  STL.128 [R1+0x420], RZ ;  /* 0x000420ff01007387 */ /* 0x0005e20000100c00 */
[----:B------:R-:W0:Y:S01]  /*1160*/  S2R R12, SR_CTAID.X ;  /* 0x00000000000c7919 */ /* 0x000e220000002500 */
[----:B------:R-:W-:Y:S05]  /*1170*/  @!P0 BRA `(.L_x_4991) ;  /* 0x0000008000c08947 */ /* 0x000fea0003800000 */
[----:B--2---:R-:W1:Y:S01]  /*1180*/  LDC R0, c[0x0][0x448] ;  /* 0x00011200ff007b82 */ /* 0x004e620000000800 */
[----:B0-----:R-:W-:-:S07]  /*1190*/  IMAD.SHL.U32 R12, R12, 0x40, RZ ;  /* 0x000000400c0c7824 */ /* 0x001fce00078e00ff */
[----:B------:R-:W0:Y:S08]  /*11a0*/  LDC.64 R8, c[0x0][0xad8] ;  /* 0x0002b600ff087b82 */ /* 0x000e300000000a00 */
[----:B------:R-:W2:Y:S01]  /*11b0*/  LDC R6, c[0x0][0x288] ;  /* 0x0000a200ff067b82 */ /* 0x000ea20000000800 */
[----:B-1----:R-:W-:Y:S02]  /*11c0*/  ISETP.NE.AND P1, PT, R0, 0x1, PT ;  /* 0x000000010000780c */ /* 0x002fe40003f25270 */
[----:B0-----:R-:W-:-:S11]  /*11d0*/  ISETP.GE.AND P2, PT, R9, 0x1, PT ;  /* 0x000000010900780c */ /* 0x001fd60003f46270 */
[----:B------:R-:W0:Y:S01]  /*11e0*/  @P1 LDC R3, c[0x0][0x44c] ;  /* 0x00011300ff031b82 */ /* 0x000e220000000800 */
[----:B------:R-:W-:-:S07]  /*11f0*/  @P1 VIADD R0, R12, 0x3f ;  /* 0x0000003f0c001836 */ /* 0x000fce0000000000 */
[----:B------:R-:W1:Y:S01]  /*1200*/  @P1 LDC R5, c[0x0][0x450] ;  /* 0x00011400ff051b82 */ /* 0x000e620000000800 */
[----:B0-----:R-:W-:Y:S01]  /*1210*/  @P1 IMAD.HI.U32 R2, R0, R3, RZ ;  /* 0x0000000300021227 */ /* 0x001fe200078e00ff */
[----:B--2---:R-:W-:-:S03]  /*1220*/  IADD3 R3, R29, 0x1, -R6 ;  /* 0x000000011d037810 */ /* 0x004fc60007ffe806 */
[----:B------:R-:W-:Y:S01]  /*1230*/  VIADD R0, R12, 0x3f ;  /* 0x0000003f0c007836 */ /* 0x000fe20000000000 */
[----:B-1----:R-:W-:-:S05]  /*1240*/  @P1 SHF.R.U32.HI R0, RZ, R5, R2 ;  /* 0x00000005ff001219 */ /* 0x002fca0000011602 */
        /* <DEDUP_REMOVED lines=13> */
.L_x_4993:
[----:B------:R-:W-:-:S13]  /*1320*/  ISETP.NE.AND P0, PT, R9, 0x1, PT ;  /* 0x000000010900780c */ /* 0x000fda0003f05270 */
[----:B------:R-:W0:Y:S02]  /*1330*/  @P0 LDC.64 R4, c[0x0][0xae0] ;  /* 0x0002b800ff040b82 */ /* 0x000e240000000a00 */
[----:B0-----:R-:W-:-:S05]  /*1340*/  @P0 IMAD.HI.U32 R4, R2, R4, RZ ;  /* 0x0000000402040227 */ /* 0x001fca00078e00ff */
[----:B------:R-:W-:-:S07]  /*1350*/  @P0 SHF.R.U32.HI R2, RZ, R5, R4 ;  /* 0x00000005ff020219 */ /* 0x000fce0000011604 */
.L_x_4994:
[----:B------:R-:W-:-:S05]  /*1360*/  IMAD R3, R2, R9, R9 ;  /* 0x0000000902037224 */ /* 0x000fca00078e0209 */
[----:B------:R-:W-:-:S07]  /*1370*/  VIMNMX R0, R0, R3, PT ;  /* 0x0000000300007248 */ /* 0x000fce0003fe0100 */
.L_x_4992:
[----:B------:R-:W0:Y:S01]  /*1380*/  @P1 LDC R7, c[0x0][0x44c] ;  /* 0x00011300ff071b82 */ /* 0x000e220000000800 */
[----:B------:R-:W-:Y:S01]  /*1390*/  VIADD R2, R0, 0x3f ;  /* 0x0000003f00027836 */ /* 0x000fe20000000000 */
[----:B------:R-:W-:Y:S01]  /*13a0*/  ULDC UR4, c[0x0][0xad4] ;  /* 0x0002b50000047ab9 */ /* 0x000fe20000000800 */
[----:B------:R-:W-:-:S03]  /*13b0*/  VIADD R0, R29, 0x3f ;  /* 0x0000003f1d007836 */ /* 0x000fc60000000000 */
[----:B------:R-:W-:Y:S02]  /*13c0*/  SHF.R.S32.HI R5, RZ, 0x1f, R2 ;  /* 0x0000001fff057819 */ /* 0x000fe40000011402 */
[----:B------:R-:W1:Y:S01]  /*13d0*/  @P1 LDC R11, c[0x0][0x450] ;  /* 0x00011400ff0b1b82 */ /* 0x000e620000000800 */
[----:B------:R-:W-:Y:S02]  /*13e0*/  SHF.R.S32.HI R3, RZ, 0x1f, R0 ;  /* 0x0000001fff037819 */ /* 0x000fe40000011400 */
[----:B------:R-:W-:Y:S02]  /*13f0*/  LEA.HI R5, R5, R2, RZ, 0x6 ;  /* 0x0000000205057211 */ /* 0x000fe400078f30ff */
[----:B------:R-:W-:Y:S02]  /*1400*/  LEA.HI R3, R3, R0, RZ, 0x6 ;  /* 0x0000000003037211 */ /* 0x000fe400078f30ff */
[----:B------:R-:W-:Y:S02]  /*1410*/  SHF.R.S32.HI R0, RZ, 0x6, R5 ;  /* 0x00000006ff007819 */ /* 0x000fe40000011405 */
[----:B------:R-:W-:Y:S01]  /*1420*/  SHF.R.S32.HI R3, RZ, 0x6, R3 ;  /* 0x00000006ff037819 */ /* 0x000fe20000011403 */
[----:B0-----:R-:W-:-:S05]  /*1430*/  @P1 IMAD.HI.U32 R4, R12, R7, RZ ;  /* 0x000000070c041227 */ /* 0x001fca00078e00ff */
[----:B-1----:R-:W-:Y:S02]  /*1440*/  @P1 SHF.R.U32.HI R12, RZ, R11, R4 ;  /* 0x0000000bff0c1219 */ /* 0x002fe40000011604 */
[----:B------:R-:W-:Y:S02]  /*1450*/  VIMNMX R11, R3, R0, PT ;  /* 0x00000000030b7248 */ /* 0x000fe40003fe0100 */
[----:B------:R-:W-:-:S05]  /*1460*/  IADD3 R12, R12, -R6, R29 ;  /* 0x800000060c0c7210 */ /* 0x000fca0007ffe01d */
        /* <DEDUP_REMOVED lines=11> */
.L_x_4996:
[----:B------:R-:W-:-:S13]  /*1520*/  ISETP.NE.AND P0, PT, R9, 0x1, PT ;  /* 0x000000010900780c */ /* 0x000fda0003f05270 */
[----:B------:R-:W0:Y:S02]  /*1530*/  @P0 LDC.64 R2, c[0x0][0xae0] ;  /* 0x0002b800ff020b82 */ /* 0x000e240000000a00 */
[----:B0-----:R-:W-:-:S05]  /*1540*/  @P0 IMAD.HI.U32 R2, R12, R2, RZ ;  /* 0x000000020c020227 */ /* 0x001fca00078e00ff */
[----:B------:R-:W-:-:S07]  /*1550*/  @P0 SHF.R.U32.HI R12, RZ, R3, R2 ;  /* 0x00000003ff0c0219 */ /* 0x000fce0000011602 */
.L_x_4997:
[----:B------:R-:W-:-:S05]  /*1560*/  IMAD R3, R12, R9, RZ ;  /* 0x000000090c037224 */ /* 0x000fca00078e02ff */
[----:B------:R-:W-:-:S07]  /*1570*/  VIMNMX R0, R0, R3, !PT ;  /* 0x0000000300007248 */ /* 0x000fce0007fe0100 */
.L_x_4995:
[----:B------:R-:W-:Y:S01]  /*1580*/  SHF.R.S32.HI R3, RZ, 0x1f, R0 ;  /* 0x0000001fff037819 */ /* 0x000fe20000011400 */
[----:B------:R-:W-:Y:S01]  /*1590*/  IMAD.MOV.U32 R231, RZ, RZ, RZ ;  /* 0x000000ffffe77224 */ /* 0x000fe200078e00ff */
[----:B------:R-:W-:Y:S02]  /*15a0*/  LOP3.LUT R6, R159, 0xffff, RZ, 0xc0, !PT ;  /* 0x0000ffff9f067812 */ /* 0x000fe400078ec0ff */
[----:B------:R-:W-:-:S04]  /*15b0*/  LEA.HI R3, R3, R0, RZ, 0x6 ;  /* 0x0000000003037211 */ /* 0x000fc800078f30ff */
[----:B------:R-:W-:-:S04]  /*15c0*/  SHF.R.S32.HI R3, RZ, 0x6, R3 ;  /* 0x00000006ff037819 */ /* 0x000fc80000011403 */
[----:B------:R-:W-:-:S04]  /*15d0*/  VIMNMX R9, RZ, R3, !PT ;  /* 0x00000003ff097248 */ /* 0x000fc80007fe0100 */
[----:B------:R-:W-:-:S13]  /*15e0*/  ISETP.GT.AND P0, PT, R11, R9, PT ;  /* 0x000000090b00720c */ /* 0x000fda0003f04270 */
[----:B------:R-:W-:Y:S05]  /*15f0*/  @!P0 BRA `(.L_x_4998) ;  /* 0x00000000007c8947 */ /* 0x000fea0003800000 */
[----:B------:R-:W-:-:S04]  /*1600*/  SHF.R.U32.HI R0, RZ, 0x10, R159 ;  /* 0x00000010ff007819 */ /* 0x000fc8000001169f */
[----:B------:R-:W-:-:S13]  /*1610*/  ISETP.NE.AND P0, PT, R0, RZ, PT ;  /* 0x000000ff0000720c */ /* 0x000fda0003f05270 */
[----:B------:R-:W0:Y:S02]  /*1620*/  @!P0 LDC R0, c[0x0][0xae8] ;  /* 0x0002ba00ff008b82 */ /* 0x000e240000000800 */
        /* <DEDUP_REMOVED lines=28> */
.L_x_4998:
[----:B------:R-:W-:Y:S01]  /*17f0*/  IMAD R0, R6, R231, R9 ;  /* 0x000000e706007224 */ /* 0x000fe200078e0209 */
[----:B------:R-:W-:-:S04]  /*1800*/  PRMT R3, RZ, 0x7610, R3 ;  /* 0x00007610ff037816 */ /* 0x000fc80000000003 */
[----:B------:R-:W-:-:S04]  /*1810*/  VIADDMNMX R231, R0, R231, R11, PT ;  /* 0x000000e700e77246 */ /* 0x000fc8000380010b */
[----:B------:R-:W-:-:S13]  /*1820*/  ISETP.GT.AND P0, PT, R231, R0, PT ;  /* 0x00000000e700720c */ /* 0x000fda0003f04270 */
[----:B------:R-:W-:Y:S05]  /*1830*/  @!P0 BRA `(.L_x_4999) ;  /* 0x0000022c00a88947 */ /* 0x000fea0003800000 */
[----:B------:R-:W2:Y:S04]  /*1840*/  LDL R3, [R1+0x1e8] ;  /* 0x0001e80001037983 */ /* 0x000ea80000100800 */
[----:B------:R-:W3:Y:S04]  /*1850*/  LDL R24, [R1+0x230] ;  /* 0x0002300001187983 */ /* 0x000ee80000100800 */
[----:B------:R-:W4:Y:S04]  /*1860*/  LDL R36, [R1+0x234] ;  /* 0x0002340001247983 */ /* 0x000f280000100800 */
[----:B------:R-:W5:Y:S04]  /*1870*/  LDL R38, [R1+0x238] ;  /* 0x0002380001267983 */ /* 0x000f680000100800 */
        /* <DEDUP_REMOVED lines=124> */
[----:B------:R-:W5:Y:S01]  /*2040*/  LDL R227, [R1+0x42c] ;  /* 0x00042c0001e37983 */ /* 0x000f620000100800 */
[----:B------:R-:W-:-:S04]  /*2050*/  SHF.R.S32.HI R229, RZ, 0x1f, R18 ;  /* 0x0000001fffe57819 */ /* 0x000fc80000011412 */
[----:B------:R-:W-:-:S04]  /*2060*/  LEA.HI R229, R229, R18, RZ, 0x7 ;  /* 0x00000012e5e57211 */ /* 0x000fc800078f38ff */
[----:B------:R-:W-:-:S06]  /*2070*/  SHF.R.S32.HI R2, RZ, 0x7, R229 ;  /* 0x00000007ff027819 */ /* 0x000fcc00000114e5 */
[----:B------:R-:W0:Y:S01]  /*2080*/  SHFL.IDX PT, R2, R2, RZ, 0x1f ;  /* 0x00001fff02027589 */ /* 0x000e2200000e0000 */
[----:B------:R-:W1:Y:S01]  /*2090*/  S2UR UR7, SR_CgaCtaId ;  /* 0x00000000000779c3 */ /* 0x000e620000008800 */
[----:B------:R-:W-:Y:S01]  /*20a0*/  UMOV UR6, 0x400 ;  /* 0x0000040000067882 */ /* 0x000fe20000000000 */
[----:B0-----:R-:W-:Y:S01]  /*20b0*/  R2UR UR4, R2 ;  /* 0x00000000020472ca */ /* 0x001fe200000e0000 */
[----:B-1----:R-:W-:-:S12]  /*20c0*/  ULEA UR21, UR7, UR6, 0x18 ;  /* 0x0000000607157291 */ /* 0x002fd8000f8ec03f */
[----:B------:R-:W-:-:S04]  /*20d0*/  ULEA.HI UR5, UR4, UR4, URZ, 0x1 ;  /* 0x0000000404057291 */ /* 0x000fc8000f8f083f */
[----:B------:R-:W-:-:S04]  /*20e0*/  ULOP3.LUT UR5, UR5, 0x1fffe, URZ, 0xc0, !UPT ;  /* 0x0001fffe05057892 */ /* 0x000fc8000f8ec03f */
[----:B------:R-:W-:-:S04]  /*20f0*/  UIADD3 UR5, UR4, -UR5, URZ ;  /* 0x8000000504057290 */ /* 0x000fc8000fffe03f */
[----:B------:R-:W-:-:S04]  /*2100*/  ULEA UR5, UR5, UR21, 0xf ;  /* 0x0000001505057291 */ /* 0x000fc8000f8e783f */
[----:B------:R-:W-:-:S04]  /*2110*/  UIADD3 UR5, UR5, 0x400, URZ ;  /* 0x0000040005057890 */ /* 0x000fc8000fffe03f */
[----:B------:R-:W-:-:S04]  /*2120*/  USHF.R.U32.HI UR5, URZ, 0x4, UR5 ;  /* 0x000000043f057899 */ /* 0x000fc80008011605 */
[----:B------:R-:W-:-:S04]  /*2130*/  ULOP3.LUT UR5, UR5, 0x3fff, URZ, 0xc0, !UPT ;  /* 0x00003fff05057892 */ /* 0x000fc8000f8ec03f */
[----:B------:R-:W-:Y:S02]  /*2140*/  ULOP3.LUT UR20, UR5, 0x2000000, URZ, 0xfc, !UPT ;  /* 0x0200000005147892 */ /* 0x000fe4000f8efc3f */
[----:B------:R-:W-:-:S04]  /*2150*/  UIADD3 UR4, UR21, 0x36400, URZ ;  /* 0x0003640015047890 */ /* 0x000fc8000fffe03f */
[----:B--2---:R-:W-:Y:S01]  /*2160*/  LEA R2, R3, UR20, 0xc ;  /* 0x0000001403027c11 */ /* 0x004fe2000f8e60ff */
[----:B------:R-:W-:Y:S01]  /*2170*/  IMAD.MOV.U32 R3, RZ, RZ, 0x40000040 ;  /* 0x40000040ff037424 */ /* 0x000fe200078e00ff */
[----:B------:R-:W-:Y:S02]  /*2180*/  USHF.R.U32.HI UR4, URZ, 0x4, UR4 ;  /* 0x000000043f047899 */ /* 0x000fe40008011604 */
[----:B------:R-:W-:Y:S02]  /*2190*/  R2UR UR6, R2 ;  /* 0x00000000020672ca */ /* 0x000fe400000e0000 */
[----:B------:R-:W-:Y:S01]  /*21a0*/  R2UR UR7, R3 ;  /* 0x00000000030772ca */ /* 0x000fe200000e0000 */
[----:B------:R-:W-:Y:S01]  /*21b0*/  ULOP3.LUT UR4, UR4, 0x3fff, URZ, 0xc0, !UPT ;  /* 0x00003fff04047892 */ /* 0x000fe2000f8ec03f */
[----:B---3--:R-:W-:Y:S03]  /*21c0*/  STL [R1+0x230], R24 ;  /* 0x0002301801007387 */ /* 0x008fe60000100800 */
[----:B------:R-:W-:Y:S01]  /*21d0*/  ULOP3.LUT UR16, UR4, 0x10000, URZ, 0xfc, !UPT ;  /* 0x0001000004107892 */ /* 0x000fe2000f8efc3f */
[----:B----4-:R-:W-:Y:S04]  /*21e0*/  STL [R1+0x234], R36 ;  /* 0x0002342401007387 */ /* 0x010fe80000100800 */
[----:B-----5:R-:W-:Y:S04]  /*21f0*/  STL [R1+0x238], R38 ;  /* 0x0002382601007387 */ /* 0x020fe80000100800 */
[----:B------:R-:W-:Y:S04]  /*2200*/  STL [R1+0x23c], R40 ;  /* 0x00023c2801007387 */ /* 0x000fe80000100800 */
        /* <DEDUP_REMOVED lines=22> */
[----:B------:R0:W-:Y:S01]  /*2370*/  STL [R1+0x2a4], R76 ;  /* 0x0002a44c01007387 */ /* 0x0001e20000100800 */
[----:B------:R-:W-:Y:S06]  /*2380*/  BAR.SYNC.DEFER_BLOCKING 0xe, 0x100 ;  /* 0x0384000000007b1d */ /* 0x000fec0000010000 */
[----:B------:R-:W-:Y:S01]  /*2390*/  UMOV UR4, UR16 ;  /* 0x0000001000047c82 */ /* 0x000fe20008000000 */
[----:B------:R-:W-:Y:S01]  /*23a0*/  UMOV UR5, 0x40000040 ;  /* 0x4000004000057882 */ /* 0x000fe20000000000 */
[----:B0-----:R-:W-:-:S06]  /*23b0*/  WARPGROUP.ARRIVE ;  /* 0x00000000000079c5 */ /* 0x001fcc0000000000 */
[----:B------:R-:W-:Y:S01]  /*23c0*/  HGMMA.64x256x16.F32.BF16 R24, gdesc[UR4].tnspB, RZ, !UPT, gsb0 ;  /* 0x43e00000041879f0 */ /* 0x000fe2000c0018ff */
[----:B------:R0:W-:Y:S04]  /*23d0*/  STL [R1+0x2a8], R4 ;  /* 0x0002a80401007387 */ /* 0x0001e80000100800 */
[----:B------:R1:W-:Y:S01]  /*23e0*/  STL [R1+0x374], R5 ;  /* 0x0003740501007387 */ /* 0x0003e20000100800 */
[----:B0-----:R-:W-:Y:S02]  /*23f0*/  VIADD R4, R2, 0x80 ;  /* 0x0000008002047836 */ /* 0x001fe40000000000 */
[----:B-1----:R-:W-:-:S03]  /*2400*/  IMAD.MOV.U32 R5, RZ, RZ, 0x40000040 ;  /* 0x40000040ff057424 */ /* 0x002fc600078e00ff */
[----:B------:R-:W-:Y:S02]  /*2410*/  R2UR UR10, R4 ;  /* 0x00000000040a72ca */ /* 0x000fe400000e0000 */
[----:B------:R-:W-:Y:S01]  /*2420*/  R2UR UR11, R5 ;  /* 0x00000000050b72ca */ /* 0x000fe200000e0000 */
[----:B------:R-:W-:Y:S01]  /*2430*/  UIADD3 UR8, UR16, 0x2, URZ ;  /* 0x0000000210087890 */ /* 0x000fe2000fffe03f */
        /* <DEDUP_REMOVED lines=60> */
[----:B------:R-:W-:Y:S01]  /*2800*/  STL [R1+0x394], R21 ;  /* 0x0003941501007387 */ /* 0x000fe20000100800 */
[----:B------:R-:W-:-:S03]  /*2810*/  WARPGROUP.DEPBAR.LE gsb0, 0x0 ;  /* 0x00008000000079c5 */ /* 0x000fc60000010000 */
        /* <DEDUP_REMOVED lines=38> */
[----:B------:R-:W-:Y:S04]  /*2a80*/  STL.128 [R1+0x230], R24 ;  /* 0x0002301801007387 */ /* 0x000fe80000100c00 */
        /* <DEDUP_REMOVED lines=30> */
[----:B------:R0:W-:Y:S01]  /*2c70*/  STL.128 [R1+0x420], R148 ;  /* 0x0004209401007387 */ /* 0x0001e20000100c00 */
[----:B------:R-:W-:Y:S01]  /*2c80*/  UMOV UR9, 0x40000040 ;  /* 0x4000004000097882 */ /* 0x000fe20000000000 */
[----:B0-----:R-:W-:-:S06]  /*2c90*/  WARPGROUP.ARRIVE ;  /* 0x00000000000079c5 */ /* 0x001fcc0000000000 */
[----:B------:R-:W-:Y:S01]  /*2ca0*/  HGMMA.64x256x16.F32.BF16 R24, gdesc[UR8].tnspB, R24, gsb0 ;  /* 0x43e00000081879f0 */ /* 0x000fe20008001818 */
[----:B------:R-:W-:Y:S02]  /*2cb0*/  VIADD R4, R2, 0x100 ;  /* 0x0000010002047836 */ /* 0x000fe40000000000 */
[----:B------:R-:W-:-:S03]  /*2cc0*/  IMAD.MOV.U32 R5, RZ, RZ, 0x40000040 ;  /* 0x40000040ff057424 */ /* 0x000fc600078e00ff */
[----:B------:R-:W-:Y:S02]  /*2cd0*/  R2UR UR14, R4 ;  /* 0x00000000040e72ca */ /* 0x000fe400000e0000 */
[----:B------:R-:W-:Y:S01]  /*2ce0*/  R2UR UR15, R5 ;  /* 0x00000000050f72ca */ /* 0x000fe200000e0000 */
[----:B------:R-:W-:Y:S01]  /*2cf0*/  UIADD3 UR12, UR16, 0x4, URZ ;  /* 0x00000004100c7890 */ /* 0x000fe2000fffe03f */
[----:B------:R-:W-:Y:S01]  /*2d00*/  UMOV UR13, 0x40000040 ;  /* 0x40000040000d7882 */ /* 0x000fe20000000000 */
[----:B------:R-:W-:Y:S02]  /*2d10*/  VIADD R2, R2, 0x180 ;  /* 0x0000018002027836 */ /* 0x000fe40000000000 */
[----:B------:R-:W-:-:S03]  /*2d20*/  IMAD.MOV.U32 R3, RZ, RZ, 0x40000040 ;  /* 0x40000040ff037424 */ /* 0x000fc600078e00ff */
[----:B------:R-:W-:Y:S02]  /*2d30*/  R2UR UR18, R2 ;  /* 0x00000000021272ca */ /* 0x000fe400000e0000 */
[----:B------:R-:W-:Y:S01]  /*2d40*/  R2UR UR19, R3 ;  /* 0x00000000031372ca */ /* 0x000fe200000e0000 */
[----:B------:R-:W-:Y:S01]  /*2d50*/  UIADD3 UR16, UR16, 0x6, URZ ;  /* 0x0000000610107890 */ /* 0x000fe2000fffe03f */
[----:B------:R-:W-:Y:S01]  /*2d60*/  UMOV UR17, 0x40000040 ;  /* 0x4000004000117882 */ /* 0x000fe20000000000 */
[----:B------:R-:W-:Y:S02]  /*2d70*/  WARPGROUP.DEPBAR.LE gsb0, 0x0 ;  /* 0x00008000000079c5 */ /* 0x000fe40000010000 */
        /* <DEDUP_REMOVED lines=31> */
[----:B------:R0:W-:Y:S02]  /*2f70*/  STL.128 [R1+0x420], R148 ;  /* 0x0004209401007387 */ /* 0x0001e40000100c00 */
[----:B0-----:R-:W-:-:S06]  /*2f80*/  WARPGROUP.ARRIVE ;  /* 0x00000000000079c5 */ /* 0x001fcc0000000000 */
[----:B------:R-:W-:Y:S03]  /*2f90*/  HGMMA.64x256x16.F32.BF16 R24, gdesc[UR12].tnspB, R24, gsb0 ;  /* 0x43e000000c1879f0 */ /* 0x000fe60008001818 */
        /* <DEDUP_REMOVED lines=37> */
[----:B------:R-:W2:Y:S04]  /*31f0*/  LDL R2, [R1+0x230] ;  /* 0x0002300001027983 */ /* 0x000ea80000100800 */
        /* <DEDUP_REMOVED lines=10> */
[----:B------:R0:W-:Y:S04]  /*32a0*/  STL.128 [R1+0x2e0], R68 ;  /* 0x0002e04401007387 */ /* 0x0001e80000100c00 */
        /* <DEDUP_REMOVED lines=18> */
[----:B------:R-:W-:Y:S04]  /*33d0*/  STL.128 [R1+0x410], R144 ;  /* 0x0004109001007387 */ /* 0x000fe80000100c00 */
[----:B------:R-:W-:Y:S04]  /*33e0*/  STL.128 [R1+0x420], R148 ;  /* 0x0004209401007387 */ /* 0x000fe80000100c00 */
[----:B0-----:R-:W2:Y:S04]  /*33f0*/  LDL R68, [R1+0x234] ;  /* 0x0002340001447983 */ /* 0x001ea80000100800 */
[----:B------:R-:W2:Y:S04]  /*3400*/  LDL R70, [R1+0x238] ;  /* 0x0002380001467983 */ /* 0x000ea80000100800 */
[----:B-1----:R-:W2:Y:S04]  /*3410*/  LDL R72, [R1+0x23c] ;  /* 0x00023c0001487983 */ /* 0x002ea80000100800 */
[----:B------:R-:W2:Y:S04]  /*3420*/  LDL R74, [R1+0x244] ;  /* 0x00024400014a7983 */ /* 0x000ea80000100800 */
[----:B---3--:R-:W3:Y:S04]  /*3430*/  LDL R76, [R1+0x248] ;  /* 0x00024800014c7983 */ /* 0x008ee80000100800 */
[----:B------:R-:W3:Y:S04]  /*3440*/  LDL R78, [R1+0x24c] ;  /* 0x00024c00014e7983 */ /* 0x000ee80000100800 */
[----:B------:R-:W3:Y:S04]  /*3450*/  LDL R6, [R1+0x250] ;  /* 0x0002500001067983 */ /* 0x000ee80000100800 */
[----:B----4-:R-:W4:Y:S04]  /*3460*/  LDL R80, [R1+0x254] ;  /* 0x0002540001507983 */ /* 0x010f280000100800 */
[----:B------:R-:W4:Y:S04]  /*3470*/  LDL R82, [R1+0x258] ;  /* 0x0002580001527983 */ /* 0x000f280000100800 */
[----:B-----5:R-:W5:Y:S04]  /*3480*/  LDL R84, [R1+0x25c] ;  /* 0x00025c0001547983 */ /* 0x020f680000100800 */
        /* <DEDUP_REMOVED lines=117> */
[----:B------:R-:W0:Y:S01]  /*3be0*/  S2R R233, SR_TID.X ;  /* 0x0000000000e97919 */ /* 0x000e220000002100 */
[----:B------:R-:W-:-:S05]  /*3bf0*/  LOP3.LUT R229, R229, 0xffffff80, RZ, 0xc0, !PT ;  /* 0xffffff80e5e57812 */ /* 0x000fca00078ec0ff */
[----:B------:R-:W-:Y:S01]  /*3c00*/  IMAD.IADD R229, R18, 0x1, -R229 ;  /* 0x0000000112e57824 */ /* 0x000fe200078e0ae5 */
[----:B--2---:R1:W-:Y:S04]  /*3c10*/  STL [R1+0x230], R2 ;  /* 0x0002300201007387 */ /* 0x0043e80000100800 */
[----:B------:R-:W-:Y:S04]  /*3c20*/  STL [R1+0x234], R68 ;  /* 0x0002344401007387 */ /* 0x000fe80000100800 */
[----:B------:R-:W-:Y:S01]  /*3c30*/  STL [R1+0x238], R70 ;  /* 0x0002384601007387 */ /* 0x000fe20000100800 */
[----:B-1----:R-:W-:-:S03]  /*3c40*/  SHF.R.S32.HI R2, RZ, 0x1f, R229 ;  /* 0x0000001fff027819 */ /* 0x002fc600000114e5 */
[----:B------:R-:W-:Y:S04]  /*3c50*/  STL [R1+0x23c], R72 ;  /* 0x00023c4801007387 */ /* 0x000fe80000100800 */
[----:B------:R-:W-:Y:S04]  /*3c60*/  STL [R1+0x244], R74 ;  /* 0x0002444a01007387 */ /* 0x000fe80000100800 */
[----:B---3--:R-:W-:Y:S04]  /*3c70*/  STL [R1+0x248], R76 ;  /* 0x0002484c01007387 */ /* 0x008fe80000100800 */
[----:B------:R-:W-:Y:S01]  /*3c80*/  STL [R1+0x24c], R78 ;  /* 0x00024c4e01007387 */ /* 0x000fe20000100800 */
[----:B0-----:R-:W-:-:S03]  /*3c90*/  LOP3.LUT R233, R233, 0x7f, RZ, 0xc0, !PT ;  /* 0x0000007fe9e97812 */ /* 0x001fc600078ec0ff */
[----:B------:R-:W-:Y:S04]  /*3ca0*/  STL [R1+0x250], R6 ;  /* 0x0002500601007387 */ /* 0x000fe80000100800 */
[----:B----4-:R-:W-:Y:S04]  /*3cb0*/  STL [R1+0x254], R80 ;  /* 0x0002545001007387 */ /* 0x010fe80000100800 */
[----:B------:R-:W-:Y:S04]  /*3cc0*/  STL [R1+0x258], R82 ;  /* 0x0002585201007387 */ /* 0x000fe80000100800 */
        /* <DEDUP_REMOVED lines=117> */
[----:B------:R-:W-:Y:S06]  /*4420*/  BAR.ARV 0xf, 0x100 ;  /* 0x03c4000000007b1d */ /* 0x000fec0000002000 */
[----:B0-----:R-:W-:Y:S01]  /*4430*/  LEA.HI R3, R2, R229, RZ, 0x2 ;  /* 0x000000e502037211 */ /* 0x001fe200078f10ff */
[----:B------:R0:W-:Y:S01]  /*4440*/  STL [R1+0x240], R4 ;  /* 0x0002400401007387 */ /* 0x0001e20000100800 */
[----:B------:R-:W-:-:S02]  /*4450*/  ISETP.NE.AND P1, PT, R233, RZ, PT ;  /* 0x000000ffe900720c */ /* 0x000fc40003f25270 */
[--C-:B0-----:R-:W-:Y:S02]  /*4460*/  SHF.R.S32.HI R4, RZ, 0x2, R3.reuse ;  /* 0x00000002ff047819 */ /* 0x101fe40000011403 */
[----:B------:R-:W-:-:S04]  /*4470*/  SHF.R.S32.HI R3, RZ, 0x1f, R3 ;  /* 0x0000001fff037819 */ /* 0x000fc80000011403 */
[----:B------:R-:W-:Y:S01]  /*4480*/  LEA.HI R3, R3, R4, RZ, 0x3 ;  /* 0x0000000403037211 */ /* 0x000fe200078f18ff */
[----:B------:R-:W-:Y:S01]  /*4490*/  VIADD R231, R231, 0xfffffffe ;  /* 0xfffffffee7e77836 */ /* 0x000fe20000000000 */
[----:B------:R-:W-:Y:S02]  /*44a0*/  LEA.HI R2, R2, R229, RZ, 0x5 ;  /* 0x000000e502027211 */ /* 0x000fe400078f28ff */
[----:B------:R-:W-:Y:S01]  /*44b0*/  LOP3.LUT R3, R3, 0xfffffff8, RZ, 0xc0, !PT ;  /* 0xfffffff803037812 */ /* 0x000fe200078ec0ff */
[----:B------:R-:W-:Y:S01]  /*44c0*/  BSSY B0, `(.L_x_5000) ;  /* 0x000000a000007945 */ /* 0x000fe20003800000 */
[----:B------:R-:W-:Y:S02]  /*44d0*/  ISETP.GE.AND P0, PT, R231, R0, PT ;  /* 0x00000000e700720c */ /* 0x000fe40003f06270 */
[----:B------:R-:W-:Y:S01]  /*44e0*/  SHF.R.S32.HI R2, RZ, 0x5, R2 ;  /* 0x00000005ff027819 */ /* 0x000fe20000011402 */
[----:B------:R-:W-:Y:S01]  /*44f0*/  IMAD.IADD R3, R4, 0x1, -R3 ;  /* 0x0000000104037824 */ /* 0x000fe200078e0a03 */
[----:B------:R-:W-:Y:S09]  /*4500*/  @P1 BRA `(.L_x_5001) ;  /* 0x0000000000141947 */ /* 0x000ff20003800000 */
[----:B------:R-:W2:Y:S02]  /*4510*/  LDL R4, [R1+0x1e8] ;  /* 0x0001e80001047983 */ /* 0x000ea40000100800 */
[----:B--2---:R-:W-:-:S05]  /*4520*/  LEA R4, R4, UR21, 0x3 ;  /* 0x0000001504047c11 */ /* 0x004fca000f8e18ff */
[----:B------:R-:W-:-:S05]  /*4530*/  VIADD R4, R4, 0x38860 ;  /* 0x0003886004047836 */ /* 0x000fca0000000000 */
[----:B------:R-:W-:-:S04]  /*4540*/  PRMT R4, RZ, 0x654, R4 ;  /* 0x00000654ff047816 */ /* 0x000fc80000000004 */
[----:B------:R0:W-:Y:S03]  /*4550*/  SYNCS.ARRIVE.TRANS64.RED.A1T0 RZ, [R4+URZ], RZ ;  /* 0x000000ff04ff79a7 */ /* 0x0001e6000810043f */
.L_x_5001:
[----:B------:R-:W-:Y:S05]  /*4560*/  BSYNC B0 ;  /* 0x0000000000007941 */ /* 0x000fea0003800000 */
.L_x_5000:
[----:B------:R-:W-:Y:S01]  /*4570*/  IMAD R152, R2, 0x10, R3 ;  /* 0x0000001002987824 */ /* 0x000fe200078e0203 */
[----:B------:R-:W-:Y:S06]  /*4580*/  @!P0 BRA `(.L_x_5002) ;  /* 0x0000003c00608947 */ /* 0x000fec0003800000 */
.L_x_5005:
[----:B------:R-:W2:Y:S04]  /*4590*/  LDL R153, [R1+0x1e8] ;  /* 0x0001e80001997983 */ /* 0x000ea80000100800 */
[----:B0-----:R-:W3:Y:S04]  /*45a0*/  LDL.64 R46, [R1+0x240] ;  /* 0x00024000012e7983 */ /* 0x001ee80000100a00 */
[----:B------:R-:W4:Y:S04]  /*45b0*/  LDL.64 R48, [R1+0x250] ;  /* 0x0002500001307983 */ /* 0x000f280000100a00 */
[----:B------:R-:W5:Y:S04]  /*45c0*/  LDL.64 R50, [R1+0x260] ;  /* 0x0002600001327983 */ /* 0x000f680000100a00 */
        /* <DEDUP_REMOVED lines=56> */
[----:B-1----:R-:W5:Y:S04]  /*4950*/  LDL.64 R2, [R1+0x3e8] ;  /* 0x0003e80001027983 */ /* 0x002f680000100a00 */
[----:B------:R-:W5:Y:S04]  /*4960*/  LDL.64 R10, [R1+0x3f8] ;  /* 0x0003f800010a7983 */ /* 0x000f680000100a00 */
[----:B------:R-:W5:Y:S04]  /*4970*/  LDL.64 R8, [R1+0x408] ;  /* 0x0004080001087983 */ /* 0x000f680000100a00 */
[----:B------:R-:W5:Y:S04]  /*4980*/  LDL.64 R6, [R1+0x418] ;  /* 0x0004180001067983 */ /* 0x000f680000100a00 */
[----:B0-----:R-:W5:Y:S01]  /*4990*/  LDL.64 R4, [R1+0x428] ;  /* 0x0004280001047983 */ /* 0x001f620000100a00 */
[----:B--2---:R-:W-:-:S05]  /*49a0*/  IMAD R40, R153, 0x40, R152 ;  /* 0x0000004099287824 */ /* 0x004fca00078e0298 */
[----:B------:R-:W-:Y:S01]  /*49b0*/  LEA R40, R40, UR21, 0x2 ;  /* 0x0000001528287c11 */ /* 0x000fe2000f8e10ff */
[----:B------:R-:W-:Y:S06]  /*49c0*/  BAR.SYNC.DEFER_BLOCKING 0xe, 0x100 ;  /* 0x0384000000007b1d */ /* 0x000fec0000010000 */
[----:B------:R-:W3:Y:S04]  /*49d0*/  LDS R43, [R40+0x38400] ;  /* 0x03840000282b7984 */ /* 0x000ee80000000800 */
[----:B------:R0:W1:Y:S01]  /*49e0*/  LDS R42, [R40+0x38420] ;  /* 0x03842000282a7984 */ /* 0x0000620000000800 */
[C---:B---3--:R-:W-:Y:S01]  /*49f0*/  FMUL.FTZ R47, R43.reuse, R47 ;  /* 0x0000002f2b2f7220 */ /* 0x048fe20000410000 */
[C---:B------:R-:W-:Y:S01]  /*4a00*/  FMUL.FTZ R46, R43.reuse, R46 ;  /* 0x0000002e2b2e7220 */ /* 0x040fe20000410000 */
[C---:B----4-:R-:W-:Y:S01]  /*4a10*/  FMUL.FTZ R49, R43.reuse, R49 ;  /* 0x000000312b317220 */ /* 0x050fe20000410000 */
[C---:B------:R-:W-:Y:S01]  /*4a20*/  FMUL.FTZ R48, R43.reuse, R48 ;  /* 0x000000302b307220 */ /* 0x040fe20000410000 */
[C---:B-----5:R-:W-:Y:S01]  /*4a30*/  FMUL.FTZ R51, R43.reuse, R51 ;  /* 0x000000332b337220 */ /* 0x060fe20000410000 */
[C---:B------:R-:W-:Y:S01]  /*4a40*/  FMUL.FTZ R50, R43.reuse, R50 ;  /* 0x000000322b327220 */ /* 0x040fe20000410000 */
        /* <DEDUP_REMOVED lines=53> */
[----:B------:R-:W-:Y:S01]  /*4da0*/  FMUL.FTZ R104, R43, R104 ;  /* 0x000000682b687220 */ /* 0x000fe20000410000 */
[-C--:B0-----:R-:W-:Y:S01]  /*4db0*/  FMUL.FTZ R40, R44, R43.reuse ;  /* 0x0000002b2c287220 */ /* 0x081fe20000410000 */
[----:B------:R-:W-:Y:S01]  /*4dc0*/  FMUL.FTZ R41, R45, R43 ;  /* 0x0000002b2d297220 */ /* 0x000fe20000410000 */
[C---:B------:R-:W-:Y:S01]  /*4dd0*/  FMUL.FTZ R107, R43.reuse, R107 ;  /* 0x0000006b2b6b7220 */ /* 0x040fe20000410000 */
[----:B------:R-:W-:Y:S01]  /*4de0*/  FMUL.FTZ R106, R43, R106 ;  /* 0x0000006a2b6a7220 */ /* 0x000fe20000410000 */
[C---:B-1----:R-:W-:Y:S01]  /*4df0*/  FMUL.FTZ R109, R42.reuse, R109 ;  /* 0x0000006d2a6d7220 */ /* 0x042fe20000410000 */
[C---:B------:R-:W-:Y:S01]  /*4e00*/  FMUL.FTZ R108, R42.reuse, R108 ;  /* 0x0000006c2a6c7220 */ /* 0x040fe20000410000 */
[C---:B------:R-:W-:Y:S01]  /*4e10*/  FMUL.FTZ R111, R42.reuse, R111 ;  /* 0x0000006f2a6f7220 */ /* 0x040fe20000410000 */
[C---:B------:R-:W-:Y:S01]  /*4e20*/  FMUL.FTZ R110, R42.reuse, R110 ;  /* 0x0000006e2a6e7220 */ /* 0x040fe20000410000 */
[----:B------:R-:W-:Y:S01]  /*4e30*/  STL.64 [R1+0x240], R46 ;  /* 0x0002402e01007387 */ /* 0x000fe20000100a00 */
[C---:B------:R-:W-:Y:S01]  /*4e40*/  FMUL.FTZ R113, R42.reuse, R113 ;  /* 0x000000712a717220 */ /* 0x040fe20000410000 */
[----:B------:R-:W-:-:S02]  /*4e50*/  FMUL.FTZ R112, R42, R112 ;  /* 0x000000702a707220 */ /* 0x000fc40000410000 */
[----:B------:R-:W-:Y:S01]  /*4e60*/  STL.64 [R1+0x250], R48 ;  /* 0x0002503001007387 */ /* 0x000fe20000100a00 */
[C---:B------:R-:W-:Y:S01]  /*4e70*/  FMUL.FTZ R115, R42.reuse, R115 ;  /* 0x000000732a737220 */ /* 0x040fe20000410000 */
[C---:B------:R-:W-:Y:S02]  /*4e80*/  FMUL.FTZ R114, R42.reuse, R114 ;  /* 0x000000722a727220 */ /* 0x040fe40000410000 */
[----:B------:R-:W-:Y:S01]  /*4e90*/  STL.64 [R1+0x260], R50 ;  /* 0x0002603201007387 */ /* 0x000fe20000100a00 */
[C---:B------:R-:W-:Y:S01]  /*4ea0*/  FMUL.FTZ R117, R42.reuse, R117 ;  /* 0x000000752a757220 */ /* 0x040fe20000410000 */
[C---:B------:R-:W-:Y:S02]  /*4eb0*/  FMUL.FTZ R116, R42.reuse, R116 ;  /* 0x000000742a747220 */ /* 0x040fe40000410000 */
        /* <DEDUP_REMOVED lines=21> */
[----:B------:R0:W-:Y:S01]  /*5010*/  STL.64 [R1+0x2e0], R66 ;  /* 0x0002e04201007387 */ /* 0x0001e20000100a00 */
[C---:B------:R-:W-:Y:S01]  /*5020*/  FMUL.FTZ R133, R42.reuse, R133 ;  /* 0x000000852a857220 */ /* 0x040fe20000410000 */
[C---:B------:R-:W-:Y:S02]  /*5030*/  FMUL.FTZ R132, R42.reuse, R132 ;  /* 0x000000842a847220 */ /* 0x040fe40000410000 */
[----:B------:R1:W-:Y:S01]  /*5040*/  STL.64 [R1+0x2f0], R68 ;  /* 0x0002f04401007387 */ /* 0x0003e20000100a00 */
[C---:B------:R-:W-:Y:S01]  /*5050*/  FMUL.FTZ R39, R42.reuse, R39 ;  /* 0x000000272a277220 */ /* 0x040fe20000410000 */
[C---:B------:R-:W-:Y:S02]  /*5060*/  FMUL.FTZ R38, R42.reuse, R38 ;  /* 0x000000262a267220 */ /* 0x040fe40000410000 */
[----:B------:R2:W-:Y:S01]  /*5070*/  STL.64 [R1+0x300], R70 ;  /* 0x0003004601007387 */ /* 0x0005e20000100a00 */
        /* <DEDUP_REMOVED lines=52> */
[----:B------:R-:W-:Y:S02]  /*53c0*/  FMUL.FTZ R4, R42, R4 ;  /* 0x000000042a047220 */ /* 0x000fe40000410000 */
[----:B------:R-:W-:Y:S04]  /*53d0*/  STL.64 [R1+0x230], R40 ;  /* 0x0002302801007387 */ /* 0x000fe80000100a00 */
        /* <DEDUP_REMOVED lines=23> */
[----:B------:R3:W-:Y:S04]  /*5550*/  STL.64 [R1+0x398], R12 ;  /* 0x0003980c01007387 */ /* 0x0007e80000100a00 */
        /* <DEDUP_REMOVED lines=8> */
[----:B------:R5:W-:Y:S04]  /*55e0*/  STL.64 [R1+0x428], R4 ;  /* 0x0004280401007387 */ /* 0x000be80000100a00 */
[----:B0-----:R-:W5:Y:S04]  /*55f0*/  LDL R66, [R1+0x234] ;  /* 0x0002340001427983 */ /* 0x001f680000100800 */
[----:B-1----:R-:W5:Y:S04]  /*5600*/  LDL R68, [R1+0x238] ;  /* 0x0002380001447983 */ /* 0x002f680000100800 */
[----:B--2---:R-:W2:Y:S04]  /*5610*/  LDL R70, [R1+0x23c] ;  /* 0x00023c0001467983 */ /* 0x004ea80000100800 */
[----:B---3--:R-:W3:Y:S04]  /*5620*/  LDL R12, [R1+0x240] ;  /* 0x00024000010c7983 */ /* 0x008ee80000100800 */
[----:B------:R-:W3:Y:S04]  /*5630*/  LDL R72, [R1+0x244] ;  /* 0x0002440001487983 */ /* 0x000ee80000100800 */
[----:B------:R-:W3:Y:S04]  /*5640*/  LDL R74, [R1+0x248] ;  /* 0x00024800014a7983 */ /* 0x000ee80000100800 */
[----:B------:R-:W3:Y:S04]  /*5650*/  LDL R76, [R1+0x24c] ;  /* 0x00024c00014c7983 */ /* 0x000ee80000100800 */
[----:B----4-:R-:W4:Y:S04]  /*5660*/  LDL R2, [R1+0x250] ;  /* 0x0002500001027983 */ /* 0x010f280000100800 */
[----:B------:R-:W4:Y:S04]  /*5670*/  LDL R78, [R1+0x254] ;  /* 0x00025400014e7983 */ /* 0x000f280000100800 */
[----:B------:R-:W4:Y:S04]  /*5680*/  LDL R80, [R1+0x258] ;  /* 0x0002580001507983 */ /* 0x000f280000100800 */
        /* <DEDUP_REMOVED lines=117> */
[----:B------:R-:W-:Y:S04]  /*5de0*/  STL [R1+0x230], R40 ;  /* 0x0002302801007387 */ /* 0x000fe80000100800 */
[----:B------:R-:W-:Y:S04]  /*5df0*/  STL [R1+0x234], R66 ;  /* 0x0002344201007387 */ /* 0x000fe80000100800 */
[----:B------:R-:W-:Y:S04]  /*5e00*/  STL [R1+0x238], R68 ;  /* 0x0002384401007387 */ /* 0x000fe80000100800 */
[----:B--2---:R-:W-:Y:S04]  /*5e10*/  STL [R1+0x23c], R70 ;  /* 0x00023c4601007387 */ /* 0x004fe80000100800 */
[----:B---3--:R-:W-:Y:S04]  /*5e20*/  STL [R1+0x240], R12 ;  /* 0x0002400c01007387 */ /* 0x008fe80000100800 */
[----:B------:R-:W-:Y:S04]  /*5e30*/  STL [R1+0x244], R72 ;  /* 0x0002444801007387 */ /* 0x000fe80000100800 */
[----:B------:R-:W-:Y:S04]  /*5e40*/  STL [R1+0x248], R74 ;  /* 0x0002484a01007387 */ /* 0x000fe80000100800 */
[----:B------:R-:W-:Y:S04]  /*5e50*/  STL [R1+0x24c], R76 ;  /* 0x00024c4c01007387 */ /* 0x000fe80000100800 */
[----:B----4-:R-:W-:Y:S04]  /*5e60*/  STL [R1+0x250], R2 ;  /* 0x0002500201007387 */ /* 0x010fe80000100800 */
[----:B------:R-:W-:Y:S04]  /*5e70*/  STL [R1+0x254], R78 ;  /* 0x0002544e01007387 */ /* 0x000fe80000100800 */
[----:B------:R-:W-:Y:S04]  /*5e80*/  STL [R1+0x258], R80 ;  /* 0x0002585001007387 */ /* 0x000fe80000100800 */
        /* <DEDUP_REMOVED lines=41> */
[----:B------:R0:W-:Y:S04]  /*6120*/  STL [R1+0x300], R26 ;  /* 0x0003001a01007387 */ /* 0x0001e80000100800 */
        /* <DEDUP_REMOVED lines=74> */
[----:B------:R5:W-:Y:S04]  /*65d0*/  STL [R1+0x42c], R65 ;  /* 0x00042c4101007387 */ /* 0x000be80000100800 */
[----:B0-----:R-:W5:Y:S04]  /*65e0*/  LDL.128 R24, [R1+0x230] ;  /* 0x0002300001187983 */ /* 0x001f680000100c00 */
[----:B-1----:R-:W5:Y:S04]  /*65f0*/  LDL.128 R28, [R1+0x240] ;  /* 0x00024000011c7983 */ /* 0x002f680000100c00 */
[----:B--2---:R-:W2:Y:S04]  /*6600*/  LDL.128 R32, [R1+0x250] ;  /* 0x0002500001207983 */ /* 0x004ea80000100c00 */
[----:B---3--:R-:W2:Y:S04]  /*6610*/  LDL.128 R36, [R1+0x260] ;  /* 0x0002600001247983 */ /* 0x008ea80000100c00 */
[----:B----4-:R-:W2:Y:S04]  /*6620*/  LDL.128 R40, [R1+0x270] ;  /* 0x0002700001287983 */ /* 0x010ea80000100c00 */
[----:B-----5:R-:W2:Y:S04]  /*6630*/  LDL.128 R44, [R1+0x280] ;  /* 0x00028000012c7983 */ /* 0x020ea80000100c00 */
[----:B------:R-:W2:Y:S04]  /*6640*/  LDL.128 R48, [R1+0x290] ;  /* 0x0002900001307983 */ /* 0x000ea80000100c00 */
        /* <DEDUP_REMOVED lines=24> */
[----:B------:R-:W2:Y:S01]  /*67d0*/  LDL.128 R148, [R1+0x420] ;  /* 0x0004200001947983 */ /* 0x000ea20000100c00 */
[----:B------:R-:W-:-:S02]  /*67e0*/  VIADD R2, R153, 0x1 ;  /* 0x0000000199027836 */ /* 0x000fc40000000000 */
[----:B------:R-:W-:Y:S02]  /*67f0*/  IMAD.MOV.U32 R5, RZ, RZ, 0x40000040 ;  /* 0x40000040ff057424 */ /* 0x000fe400078e00ff */
[----:B------:R-:W-:Y:S01]  /*6800*/  IMAD.MOV.U32 R7, RZ, RZ, 0x40000040 ;  /* 0x40000040ff077424 */ /* 0x000fe200078e00ff */
[----:B------:R-:W-:Y:S01]  /*6810*/  ISETP.NE.AND P0, PT, R2, 0x2, PT ;  /* 0x000000020200780c */ /* 0x000fe20003f05270 */
[----:B------:R0:W-:Y:S01]  /*6820*/  STL [R1+0x1e8], R2 ;  /* 0x0001e80201007387 */ /* 0x0001e20000100800 */
[----:B------:R-:W-:Y:S01]  /*6830*/  R2UR UR7, R5 ;  /* 0x00000000050772ca */ /* 0x000fe200000e0000 */
[----:B------:R-:W-:Y:S01]  /*6840*/  IMAD.MOV.U32 R3, RZ, RZ, 0x40000040 ;  /* 0x40000040ff037424 */ /* 0x000fe200078e00ff */
[----:B------:R-:W-:Y:S01]  /*6850*/  R2UR UR11, R7 ;  /* 0x00000000070b72ca */ /* 0x000fe200000e0000 */
[----:B------:R-:W-:-:S03]  /*6860*/  IMAD.MOV.U32 R5, RZ, RZ, 0x40000040 ;  /* 0x40000040ff057424 */ /* 0x000fc600078e00ff */
[----:B------:R-:W-:Y:S02]  /*6870*/  R2UR UR15, R3 ;  /* 0x00000000030f72ca */ /* 0x000fe400000e0000 */
[----:B------:R-:W-:-:S03]  /*6880*/  R2UR UR19, R5 ;  /* 0x00000000051372ca */ /* 0x000fc600000e0000 */
[----:B0-----:R-:W-:-:S05]  /*6890*/  @!P0 IMAD.MOV.U32 R2, RZ, RZ, RZ ;  /* 0x000000ffff028224 */ /* 0x001fca00078e00ff */
[----:B------:R-:W-:-:S04]  /*68a0*/  LEA R4, R2, UR20, 0xc ;  /* 0x0000001402047c11 */ /* 0x000fc8000f8e60ff */
[C---:B------:R-:W-:Y:S01]  /*68b0*/  R2UR UR6, R4.reuse ;  /* 0x00000000040672ca */ /* 0x040fe200000e0000 */
[C---:B------:R-:W-:Y:S02]  /*68c0*/  VIADD R6, R4.reuse, 0x80 ;  /* 0x0000008004067836 */ /* 0x040fe40000000000 */
[C---:B------:R-:W-:Y:S02]  /*68d0*/  VIADD R2, R4.reuse, 0x100 ;  /* 0x0000010004027836 */ /* 0x040fe40000000000 */
[----:B------:R-:W-:Y:S01]  /*68e0*/  VIADD R4, R4, 0x180 ;  /* 0x0000018004047836 */ /* 0x000fe20000000000 */
[----:B------:R-:W-:Y:S02]  /*68f0*/  R2UR UR10, R6 ;  /* 0x00000000060a72ca */ /* 0x000fe400000e0000 */
[----:B------:R-:W-:Y:S02]  /*6900*/  R2UR UR14, R2 ;  /* 0x00000000020e72ca */ /* 0x000fe400000e0000 */
[----:B------:R-:W-:Y:S01]  /*6910*/  R2UR UR18, R4 ;  /* 0x00000000041272ca */ /* 0x000fe200000e0000 */
[----:B------:R-:W3:Y:S04]  /*6920*/  LDL R2, [R1+0x1f0] ;  /* 0x0001f00001027983 */ /* 0x000ee80000100800 */
[----:B------:R-:W4:Y:S01]  /*6930*/  @!P0 LDL R4, [R1+0x1ec] ;  /* 0x0001ec0001048983 */ /* 0x000f220000100800 */
[----:B--2---:R-:W-:-:S06]  /*6940*/  WARPGROUP.ARRIVE ;  /* 0x00000000000079c5 */ /* 0x004fcc0000000000 */
        /* <DEDUP_REMOVED lines=139> */
[----:B------:R-:W4:Y:S04]  /*7200*/  LDL R6, [R1+0x230] ;  /* 0x0002300001067983 */ /* 0x000f280000100800 */
[----:B0-----:R-:W4:Y:S04]  /*7210*/  LDL R70, [R1+0x234] ;  /* 0x0002340001467983 */ /* 0x001f280000100800 */
[----:B-1----:R-:W4:Y:S04]  /*7220*/  LDL R72, [R1+0x238] ;  /* 0x0002380001487983 */ /* 0x002f280000100800 */
[----:B------:R-:W4:Y:S04]  /*7230*/  LDL R74, [R1+0x23c] ;  /* 0x00023c00014a7983 */ /* 0x000f280000100800 */
[----:B------:R-:W4:Y:S04]  /*7240*/  LDL R8, [R1+0x240] ;  /* 0x0002400001087983 */ /* 0x000f280000100800 */
[----:B--2---:R-:W2:Y:S04]  /*7250*/  LDL R76, [R1+0x244] ;  /* 0x00024400014c7983 */ /* 0x004ea80000100800 */
[----:B------:R-:W2:Y:S04]  /*7260*/  LDL R78, [R1+0x248] ;  /* 0x00024800014e7983 */ /* 0x000ea80000100800 */
[----:B-----5:R-:W5:Y:S04]  /*7270*/  LDL R80, [R1+0x24c] ;  /* 0x00024c0001507983 */ /* 0x020f680000100800 */
[----:B------:R-:W5:Y:S04]  /*7280*/  LDL R10, [R1+0x250] ;  /* 0x00025000010a7983 */ /* 0x000f680000100800 */
[----:B------:R-:W5:Y:S04]  /*7290*/  LDL R82, [R1+0x254] ;  /* 0x0002540001527983 */ /* 0x000f680000100800 */
[----:B---3--:R-:W3:Y:S04]  /*72a0*/  LDL R84, [R1+0x258] ;  /* 0x0002580001547983 */ /* 0x008ee80000100800 */
[----:B------:R-:W3:Y:S04]  /*72b0*/  LDL R86, [R1+0x25c] ;  /* 0x00025c0001567983 */ /* 0x000ee80000100800 */
[----:B------:R-:W3:Y:S04]  /*72c0*/  LDL R12, [R1+0x260] ;  /* 0x00026000010c7983 */ /* 0x000ee80000100800 */
[----:B----4-:R-:W4:Y:S04]  /*72d0*/  LDL R88, [R1+0x264] ;  /* 0x0002640001587983 */ /* 0x010f280000100800 */
[----:B------:R-:W4:Y:S04]  /*72e0*/  LDL R90, [R1+0x268] ;  /* 0x00026800015a7983 */ /* 0x000f280000100800 */
        /* <DEDUP_REMOVED lines=112> */
[----:B------:R-:W4:Y:S01]  /*79f0*/  LDL R29, [R1+0x42c] ;  /* 0x00042c00011d7983 */ /* 0x000f220000100800 */
[----:B------:R-:W-:-:S03]  /*7a00*/  VIADD R2, R2, 0x1 ;  /* 0x0000000102027836 */ /* 0x000fc60000000000 */
[----:B------:R0:W-:Y:S04]  /*7a10*/  STL [R1+0x230], R6 ;  /* 0x0002300601007387 */ /* 0x0001e80000100800 */
[----:B------:R0:W-:Y:S04]  /*7a20*/  STL [R1+0x1f0], R2 ;  /* 0x0001f00201007387 */ /* 0x0001e80000100800 */
[----:B------:R0:W-:Y:S04]  /*7a30*/  STL [R1+0x234], R70 ;  /* 0x0002344601007387 */ /* 0x0001e80000100800 */
[----:B------:R0:W-:Y:S04]  /*7a40*/  STL [R1+0x238], R72 ;  /* 0x0002384801007387 */ /* 0x0001e80000100800 */
[----:B------:R0:W-:Y:S04]  /*7a50*/  STL [R1+0x23c], R74 ;  /* 0x00023c4a01007387 */ /* 0x0001e80000100800 */
[----:B------:R0:W-:Y:S04]  /*7a60*/  STL [R1+0x240], R8 ;  /* 0x0002400801007387 */ /* 0x0001e80000100800 */
[----:B--2---:R0:W-:Y:S04]  /*7a70*/  STL [R1+0x244], R76 ;  /* 0x0002444c01007387 */ /* 0x0041e80000100800 */
[----:B------:R0:W-:Y:S04]  /*7a80*/  STL [R1+0x248], R78 ;  /* 0x0002484e01007387 */ /* 0x0001e80000100800 */
[----:B-----5:R0:W-:Y:S04]  /*7a90*/  STL [R1+0x24c], R80 ;  /* 0x00024c5001007387 */ /* 0x0201e80000100800 */
[----:B------:R0:W-:Y:S04]  /*7aa0*/  STL [R1+0x250], R10 ;  /* 0x0002500a01007387 */ /* 0x0001e80000100800 */
[----:B------:R0:W-:Y:S04]  /*7ab0*/  STL [R1+0x254], R82 ;  /* 0x0002545201007387 */ /* 0x0001e80000100800 */
[----:B---3--:R0:W-:Y:S04]  /*7ac0*/  STL [R1+0x258], R84 ;  /* 0x0002585401007387 */ /* 0x0081e80000100800 */
[----:B------:R0:W-:Y:S04]  /*7ad0*/  STL [R1+0x25c], R86 ;  /* 0x00025c5601007387 */ /* 0x0001e80000100800 */
[----:B------:R0:W-:Y:S04]  /*7ae0*/  STL [R1+0x260], R12 ;  /* 0x0002600c01007387 */ /* 0x0001e80000100800 */
[----:B----4-:R0:W-:Y:S04]  /*7af0*/  STL [R1+0x264], R88 ;  /* 0x0002645801007387 */ /* 0x0101e80000100800 */
[----:B------:R0:W-:Y:S04]  /*7b00*/  STL [R1+0x268], R90 ;  /* 0x0002685a01007387 */ /* 0x0001e80000100800 */
        /* <DEDUP_REMOVED lines=112> */
[----:B------:R0:W-:Y:S01]  /*8210*/  STL [R1+0x42c], R29 ;  /* 0x00042c1d01007387 */ /* 0x0001e20000100800 */
[----:B------:R-:W-:Y:S01]  /*8220*/  @!P0 LOP3.LUT R4, R4, 0x1, RZ, 0x3c, !PT ;  /* 0x0000000104048812 */ /* 0x000fe200078e3cff */
[----:B------:R-:W-:Y:S02]  /*8230*/  BSSY B0, `(.L_x_5003) ;  /* 0x000000b000007945 */ /* 0x000fe40003800000 */
[----:B------:R0:W-:Y:S04]  /*8240*/  @!P0 STL [R1+0x1e8], RZ ;  /* 0x0001e8ff01008387 */ /* 0x0001e80000100800 */
[----:B------:R0:W-:Y:S01]  /*8250*/  @!P0 STL [R1+0x1ec], R4 ;  /* 0x0001ec0401008387 */ /* 0x0001e20000100800 */
[----:B------:R-:W-:Y:S06]  /*8260*/  BAR.ARV 0xf, 0x100 ;  /* 0x03c4000000007b1d */ /* 0x000fec0000002000 */
[----:B------:R-:W-:Y:S01]  /*8270*/  ISETP.GT.AND P0, PT, R231, R0, PT ;  /* 0x00000000e700720c */ /* 0x000fe20003f04270 */
[----:B------:R-:W-:-:S12]  /*8280*/  @P1 BRA `(.L_x_5004) ;  /* 0x0000000000141947 */ /* 0x000fd80003800000 */
[----:B0-----:R-:W2:Y:S02]  /*8290*/  LDL R2, [R1+0x1e8] ;  /* 0x0001e80001027983 */ /* 0x001ea40000100800 */
[----:B--2---:R-:W-:-:S05]  /*82a0*/  LEA R2, R2, UR21, 0x3 ;  /* 0x0000001502027c11 */ /* 0x004fca000f8e18ff */
[----:B------:R-:W-:-:S05]  /*82b0*/  VIADD R2, R2, 0x38860 ;  /* 0x0003886002027836 */ /* 0x000fca0000000000 */
[----:B------:R-:W-:-:S04]  /*82c0*/  PRMT R2, RZ, 0x654, R2 ;  /* 0x00000654ff027816 */ /* 0x000fc80000000002 */
[----:B------:R1:W-:Y:S03]  /*82d0*/  SYNCS.ARRIVE.TRANS64.RED.A1T0 RZ, [R2+URZ], RZ ;  /* 0x000000ff02ff79a7 */ /* 0x0003e6000810043f */
.L_x_5004:
[----:B------:R-:W-:Y:S05]  /*82e0*/  BSYNC B0 ;  /* 0x0000000000007941 */ /* 0x000fea0003800000 */
.L_x_5003:
[----:B------:R-:W-:Y:S01]  /*82f0*/  VIADD R231, R231, 0xffffffff ;  /* 0xffffffffe7e77836 */ /* 0x000fe20000000000 */
[----:B------:R-:W-:Y:S06]  /*8300*/  @P0 BRA `(.L_x_5005) ;  /* 0xffffffc000a00947 */ /* 0x000fec000383ffff */
.L_x_5002:
        /* <DEDUP_REMOVED lines=65> */
[----:B------:R-:W5:Y:S04]  /*8720*/  LDL R38, [R1+0x1f0] ;  /* 0x0001f00001267983 */ /* 0x000f680000100800 */
[----:B------:R-:W5:Y:S01]  /*8730*/  LDL R0, [R1+0x1e8] ;  /* 0x0001e80001007983 */ /* 0x000f620000100800 */
[----:B--2---:R-:W-:-:S05]  /*8740*/  IMAD R152, R39, 0x40, R152 ;  /* 0x0000004027987824 */ /* 0x004fca00078e0298 */
[----:B------:R-:W-:Y:S01]  /*8750*/  LEA R152, R152, UR21, 0x2 ;  /* 0x0000001598987c11 */ /* 0x000fe2000f8e10ff */
[----:B------:R-:W-:Y:S06]  /*8760*/  BAR.SYNC.DEFER_BLOCKING 0xe, 0x100 ;  /* 0x0384000000007b1d */ /* 0x000fec0000010000 */
[----:B------:R-:W-:Y:S04]  /*8770*/  LDS R39, [R152+0x38400] ;  /* 0x0384000098277984 */ /* 0x000fe80000000800 */
[----:B------:R-:W3:Y:S01]  /*8780*/  LDS R152, [R152+0x38420] ;  /* 0x0384200098987984 */ /* 0x000ee20000000800 */
[----:B------:R-:W-:Y:S01]  /*8790*/  BSSY B0, `(.L_x_5006) ;  /* 0x00000cd000007945 */ /* 0x000fe20003800000 */
[C---:B---3--:R-:W-:Y:S01]  /*87a0*/  FMUL.FTZ R19, R152.reuse, R19 ;  /* 0x0000001398137220 */ /* 0x048fe20000410000 */
[C---:B------:R-:W-:Y:S01]  /*87b0*/  FMUL.FTZ R18, R152.reuse, R18 ;  /* 0x0000001298127220 */ /* 0x040fe20000410000 */
[C---:B----4-:R-:W-:Y:S01]  /*87c0*/  FMUL.FTZ R43, R39.reuse, R43 ;  /* 0x0000002b272b7220 */ /* 0x050fe20000410000 */
[C---:B------:R-:W-:Y:S01]  /*87d0*/  FMUL.FTZ R42, R39.reuse, R42 ;  /* 0x0000002a272a7220 */ /* 0x040fe20000410000 */
[C---:B-----5:R-:W-:Y:S01]  /*87e0*/  FMUL.FTZ R45, R39.reuse, R45 ;  /* 0x0000002d272d7220 */ /* 0x060fe20000410000 */
[C---:B------:R-:W-:Y:S01]  /*87f0*/  FMUL.FTZ R44, R39.reuse, R44 ;  /* 0x0000002c272c7220 */ /* 0x040fe20000410000 */
[----:B------:R0:W-:Y:S01]  /*8800*/  STL.64 [R1+0x368], R18 ;  /* 0x0003681201007387 */ /* 0x0001e20000100a00 */
        /* <DEDUP_REMOVED lines=116> */
[C---:B0-----:R-:W-:Y:S01]  /*8f50*/  FMUL.FTZ R19, R152.reuse, R3 ;  /* 0x0000000398137220 */ /* 0x041fe20000410000 */
[C---:B------:R-:W-:Y:S01]  /*8f60*/  FMUL.FTZ R18, R152.reuse, R2 ;  /* 0x0000000298127220 */ /* 0x040fe20000410000 */
[C---:B------:R-:W-:Y:S01]  /*8f70*/  FMUL.FTZ R7, R152.reuse, R7 ;  /* 0x0000000798077220 */ /* 0x040fe20000410000 */
[C---:B------:R-:W-:Y:S01]  /*8f80*/  FMUL.FTZ R6, R152.reuse, R6 ;  /* 0x0000000698067220 */ /* 0x040fe20000410000 */
[C---:B------:R-:W-:Y:S01]  /*8f90*/  FMUL.FTZ R5, R152.reuse, R5 ;  /* 0x0000000598057220 */ /* 0x040fe20000410000 */
[----:B------:R-:W-:Y:S01]  /*8fa0*/  FMUL.FTZ R4, R152, R4 ;  /* 0x0000000498047220 */ /* 0x000fe20000410000 */
[----:B------:R-:W-:-:S02]  /*8fb0*/  VIADD R38, R38, 0x1 ;  /* 0x0000000126267836 */ /* 0x000fc40000000000 */
[----:B------:R-:W-:Y:S01]  /*8fc0*/  VIADD R0, R0, 0x1 ;  /* 0x0000000100007836 */ /* 0x000fe20000000000 */
[----:B------:R0:W-:Y:S04]  /*8fd0*/  STL.64 [R1+0x230], R42 ;  /* 0x0002302a01007387 */ /* 0x0001e80000100a00 */
        /* <DEDUP_REMOVED lines=62> */
[----:B------:R0:W-:Y:S04]  /*93c0*/  STL [R1+0x1f0], R38 ;  /* 0x0001f02601007387 */ /* 0x0001e80000100800 */
[----:B------:R0:W-:Y:S01]  /*93d0*/  STL [R1+0x1e8], R0 ;  /* 0x0001e80001007387 */ /* 0x0001e20000100800 */
[----:B------:R-:W-:Y:S06]  /*93e0*/  BAR.ARV 0xf, 0x100 ;  /* 0x03c4000000007b1d */ /* 0x000fec0000002000 */
[----:B------:R-:W-:Y:S01]  /*93f0*/  ISETP.NE.AND P0, PT, R0, 0x2, PT ;  /* 0x000000020000780c */ /* 0x000fe20003f05270 */
[----:B------:R-:W-:-:S12]  /*9400*/  IMAD.MOV.U32 R3, RZ, RZ, 0x1 ;  /* 0x00000001ff037424 */ /* 0x000fd800078e00ff */
[----:B0-----:R-:W-:Y:S05]  /*9410*/  @P0 BRA `(.L_x_5007) ;  /* 0x0000000000100947 */ /* 0x001fea0003800000 */
[----:B------:R-:W2:Y:S04]  /*9420*/  LDL R0, [R1+0x1ec] ;  /* 0x0001ec0001007983 */ /* 0x000ea80000100800 */
[----:B------:R0:W-:Y:S01]  /*9430*/  STL [R1+0x1e8], RZ ;  /* 0x0001e8ff01007387 */ /* 0x0001e20000100800 */
[----:B--2---:R-:W-:-:S05]  /*9440*/  LOP3.LUT R0, R0, 0x1, RZ, 0x3c, !PT ;  /* 0x0000000100007812 */ /* 0x004fca00078e3cff */
[----:B------:R0:W-:Y:S02]  /*9450*/  STL [R1+0x1ec], R0 ;  /* 0x0001ec0001007387 */ /* 0x0001e40000100800 */
.L_x_5007:
[----:B------:R-:W-:Y:S05]  /*9460*/  BSYNC B0 ;  /* 0x0000000000007941 */ /* 0x000fea0003800000 */
.L_x_5006:
[----:B------:R-:W-:Y:S05]  /*9470*/  BRA `(.L_x_4999) ;  /* 0x000001b000987947 */ /* 0x000fea0003800000 */
.L_x_4991:
[----:B------:R-:W3:Y:S01]  /*9480*/  LDL.LU R15, [R1+0x44c] ;  /* 0x00044c00010f7983 */ /* 0x000ee20000300800 */
[----:B--2---:R-:W1:Y:S01]  /*9490*/  LDC R0, c[0x0][0x448] ;  /* 0x00011200ff007b82 */ /* 0x004e620000000800 */
[----:B------:R-:W-:Y:S01]  /*94a0*/  MOV R56, 0x400 ;  /* 0x0000040000387802 */ /* 0x000fe20000000f00 */
[----:B------:R-:W-:Y:S01]  /*94b0*/  IMAD.MOV.U32 R10, RZ, RZ, R4 ;  /* 0x000000ffff0a7224 */ /* 0x000fe200078e0004 */
[----:B------:R-:W2:Y:S01]  /*94c0*/  S2R R5, SR_CgaCtaId ;  /* 0x0000000000057919 */ /* 0x000ea20000008800 */
[----:B------:R-:W-:Y:S02]  /*94d0*/  IMAD.MOV.U32 R8, RZ, RZ, 0x10000 ;  /* 0x00010000ff087424 */ /* 0x000fe400078e00ff */
[----:B------:R-:W-:Y:S01]  /*94e0*/  IMAD.MOV.U32 R11, RZ, RZ, 0x100 ;  /* 0x00000100ff0b7424 */ /* 0x000fe200078e00ff */
[----:B------:R-:W4:Y:S01]  /*94f0*/  S2R R3, SR_SWINHI ;  /* 0x0000000000037919 */ /* 0x000f220000002f00 */
[----:B------:R-:W5:Y:S01]  /*9500*/  LDC.64 R20, c[0x0][0xad8] ;  /* 0x0002b600ff147b82 */ /* 0x000f620000000a00 */
[----:B------:R-:W-:-:S02]  /*9510*/  IMAD.MOV.U32 R6, RZ, RZ, 0x1 ;  /* 0x00000001ff067424 */ /* 0x000fc400078e00ff */
[----:B------:R-:W-:Y:S01]  /*9520*/  IMAD.MOV.U32 R7, RZ, RZ, RZ ;  /* 0x000000ffff077224 */ /* 0x000fe200078e00ff */
[----:B0-----:R-:W-:Y:S01]  /*9530*/  STL [R1+0x70], R12 ;  /* 0x0000700c01007387 */ /* 0x001fe20000100800 */
[----:B------:R-:W-:Y:S02]  /*9540*/  IMAD.MOV.U32 R14, RZ, RZ, 0x2000 ;  /* 0x00002000ff0e7424 */ /* 0x000fe400078e00ff */
[----:B------:R-:W-:Y:S01]  /*9550*/  IMAD.MOV.U32 R46, RZ, RZ, 0x1 ;  /* 0x00000001ff2e7424 */ /* 0x000fe200078e00ff */
[----:B------:R-:W0:Y:S01]  /*9560*/  LDC R236, c[0x0][0x288] ;  /* 0x0000a200ffec7b82 */ /* 0x000e220000000800 */
[----:B------:R-:W-:Y:S01]  /*9570*/  IMAD.MOV.U32 R47, RZ, RZ, RZ ;  /* 0x000000ffff2f7224 */ /* 0x000fe200078e00ff */
[----:B------:R-:W-:Y:S04]  /*9580*/  STL.64 [R1], RZ ;  /* 0x000000ff01007387 */ /* 0x000fe80000100a00 */
[----:B------:R-:W-:Y:S01]  /*9590*/  STL.64 [R1+0x60], R46 ;  /* 0x0000602e01007387 */ /* 0x000fe20000100a00 */
[----:B-1----:R-:W-:-:S03]  /*95a0*/  ISETP.NE.AND P0, PT, R0, 0x1, PT ;  /* 0x000000010000780c */ /* 0x002fc60003f05270 */
[----:B------:R-:W-:Y:S01]  /*95b0*/  STL.64 [R1+0x38], RZ ;  /* 0x000038ff01007387 */ /* 0x000fe20000100a00 */
[----:B--2---:R-:W-:Y:S01]  /*95c0*/  LEA R56, R5, R56, 0x18 ;  /* 0x0000003805387211 */ /* 0x004fe200078ec0ff */
[----:B------:R-:W-:-:S08]  /*95d0*/  IMAD.MOV.U32 R5, RZ, RZ, 0x80 ;  /* 0x00000080ff057424 */ /* 0x000fd000078e00ff */
[----:B------:R-:W1:Y:S01]  /*95e0*/  @P0 LDC R13, c[0x0][0x44c] ;  /* 0x00011300ff0d0b82 */ /* 0x000e620000000800 */
[----:B------:R-:W-:Y:S02]  /*95f0*/  MOV R26, R56 ;  /* 0x00000038001a7202 */ /* 0x000fe40000000f00 */
[----:B----4-:R-:W-:Y:S01]  /*9600*/  MOV R27, R3 ;  /* 0x00000003001b7202 */ /* 0x010fe20000000f00 */
[----:B------:R2:W-:Y:S01]  /*9610*/  STL.128 [R1+0x20], R4 ;  /* 0x0000200401007387 */ /* 0x0005e20000100c00 */
[----:B0-----:R-:W-:Y:S02]  /*9620*/  IADD3 R237, R29, 0x1, -R236 ;  /* 0x000000011ded7810 */ /* 0x001fe40007ffe8ec */
[C---:B------:R-:W-:Y:S02]  /*9630*/  IADD3 R0, P2, R26.reuse, 0x38850, RZ ;  /* 0x000388501a007810 */ /* 0x040fe40007f5e0ff */
[----:B------:R-:W-:-:S03]  /*9640*/  IADD3 R3, P3, R26, 0x38860, RZ ;  /* 0x000388601a037810 */ /* 0x000fc60007f7e0ff */
[--C-:B--2---:R-:W-:Y:S02]  /*9650*/  IMAD.X R5, RZ, RZ, R27.reuse, P2 ;  /* 0x000000ffff057224 */ /* 0x104fe400010e061b */
[----:B------:R-:W-:Y:S02]  /*9660*/  IMAD.X R7, RZ, RZ, R27, P3 ;  /* 0x000000ffff077224 */ /* 0x000fe400018e061b */
[----:B------:R-:W-:Y:S02]  /*9670*/  IMAD.MOV.U32 R6, RZ, RZ, R3 ;  /* 0x000000ffff067224 */ /* 0x000fe400078e0003 */
[----:B------:R-:W-:Y:S02]  /*9680*/  IMAD.SHL.U32 R3, R12, 0x40, RZ ;  /* 0x000000400c037824 */ /* 0x000fe400078e00ff */
[----:B------:R-:W-:Y:S01]  /*9690*/  IMAD.MOV.U32 R4, RZ, RZ, R0 ;  /* 0x000000ffff047224 */ /* 0x000fe200078e0000 */
[----:B------:R-:W-:Y:S01]  /*96a0*/  STL.64 [R1+0x68], R6 ;  /* 0x0000680601007387 */ /* 0x000fe20000100a00 */
[----:B------:R-:W-:-:S03]  /*96b0*/  @P0 VIADD R0, R3, 0x3f ;  /* 0x0000003f03000836 */ /* 0x000fc60000000000 */
[----:B------:R1:W-:Y:S02]  /*96c0*/  STL.128 [R1+0x40], R4 ;  /* 0x0000400401007387 */ /* 0x0003e40000100c00 */
[----:B-1----:R-:W-:-:S04]  /*96d0*/  @P0 IMAD.HI.U32 R4, R0, R13, RZ ;  /* 0x0000000d00040227 */ /* 0x002fc800078e00ff */
[----:B------:R-:W-:Y:S02]  /*96e0*/  VIADD R0, R3, 0x3f ;  /* 0x0000003f03007836 */ /* 0x000fe40000000000 */
[----:B---3--:R-:W-:Y:S01]  /*96f0*/  IMAD.MOV.U32 R9, RZ, RZ, R15 ;  /* 0x000000ffff097224 */ /* 0x008fe200078e000f */
[----:B------:R0:W-:Y:S04]  /*9700*/  STL.64 [R1+0x18], R14 ;  /* 0x0000180e01007387 */ /* 0x0001e80000100a00 */
[----:B------:R1:W-:Y:S01]  /*9710*/  STL.128 [R1+0x50], R8 ;  /* 0x0000500801007387 */ /* 0x0003e20000100c00 */
[----:B0-----:R-:W-:-:S05]  /*9720*/  IADD3 R14, P1, R26, 0x38830, RZ ;  /* 0x000388301a0e7810 */ /* 0x001fca0007f3e0ff */
[----:B------:R-:W-:Y:S01]  /*9730*/  IMAD.X R15, RZ, RZ, R27, P1 ;  /* 0x000000ffff0f7224 */ /* 0x000fe200008e061b */
[----:B-1----:R-:W0:Y:S01]  /*9740*/  @P0 LDC R11, c[0x0][0x450] ;  /* 0x00011400ff0b0b82 */ /* 0x002e220000000800 */
[----:B------:R-:W-:-:S03]  /*9750*/  IADD3 R8, P2, R26, 0x38840, RZ ;  /* 0x000388401a087810 */ /* 0x000fc60007f5e0ff */
[----:B------:R1:W-:Y:S02]  /*9760*/  STL.64 [R1+0x8], R14 ;  /* 0x0000080e01007387 */ /* 0x0003e40000100a00 */
[----:B------:R-:W-:Y:S01]  /*9770*/  IMAD.X R9, RZ, RZ, R27, P2 ;  /* 0x000000ffff097224 */ /* 0x000fe200010e061b */
[----:B-----5:R-:W-:-:S04]  /*9780*/  ISETP.GE.AND P2, PT, R21, 0x1, PT ;  /* 0x000000011500780c */ /* 0x020fc80003f46270 */
[----:B------:R1:W-:Y:S04]  /*9790*/  STL.64 [R1+0x10], R8 ;  /* 0x0000100801007387 */ /* 0x0003e80000100a00 */
[----:B------:R1:W-:Y:S01]  /*97a0*/  STL.64 [R1+0x30], R8 ;  /* 0x0000300801007387 */ /* 0x0003e20000100a00 */
[----:B0-----:R-:W-:-:S05]  /*97b0*/  @P0 SHF.R.U32.HI R0, RZ, R11, R4 ;  /* 0x0000000bff000219 */ /* 0x001fca0000011604 */
[----:B------:R-:W-:-:S04]  /*97c0*/  IMAD.IADD R5, R237, 0x1, R0 ;  /* 0x00000001ed057824 */ /* 0x000fc800078e0200 */
[----:B------:R-:W-:Y:S01]  /*97d0*/  IMAD.IADD R0, R5, 0x1, R20 ;  /* 0x0000000105007824 */ /* 0x000fe200078e0214 */
[----:B-1----:R-:W-:Y:S06]  /*97e0*/  @!P2 BRA `(.L_x_5008) ;  /* 0x000000000040a947 */ /* 0x002fec0003800000 */
        /* <DEDUP_REMOVED lines=10> */
.L_x_5009:
[----:B------:R-:W-:-:S13]  /*9890*/  ISETP.NE.AND P1, PT, R21, 0x1, PT ;  /* 0x000000011500780c */ /* 0x000fda0003f25270 */
[----:B------:R-:W0:Y:S02]  /*98a0*/  @P1 LDC.64 R6, c[0x0][0xae0] ;  /* 0x0002b800ff061b82 */ /* 0x000e240000000a00 */
[----:B0-----:R-:W-:-:S05]  /*98b0*/  @P1 IMAD.HI.U32 R6, R4, R6, RZ ;  /* 0x0000000604061227 */ /* 0x001fca00078e00ff */
[----:B------:R-:W-:-:S07]  /*98c0*/  @P1 SHF.R.U32.HI R4, RZ, R7, R6 ;  /* 0x00000007ff041219 */ /* 0x000fce0000011606 */
.L_x_5010:
[----:B------:R-:W-:-:S05]  /*98d0*/  IMAD R5, R4, R21, R21 ;  /* 0x0000001504057224 */ /* 0x000fca00078e0215 */
[----:B------:R-:W-:-:S07]  /*98e0*/  VIMNMX R0, R0, R5, PT ;  /* 0x0000000500007248 */ /* 0x000fce0003fe0100 */
.L_x_5008:
[----:B------:R-:W0:Y:S01]  /*98f0*/  @P0 LDC R4, c[0x0][0x44c] ;  /* 0x00011300ff040b82 */ /* 0x000e220000000800 */
[----:B------:R-:W-:Y:S01]  /*9900*/  VIADD R0, R0, 0x3f ;  /* 0x0000003f00007836 */ /* 0x000fe20000000000 */
[----:B------:R-:W-:Y:S01]  /*9910*/  ULDC UR4, c[0x0][0xad4] ;  /* 0x0002b50000047ab9 */ /* 0x000fe20000000800 */
[C---:B------:R-:W-:Y:S02]  /*9920*/  VIADD R6, R29.reuse, 0x3f ;  /* 0x0000003f1d067836 */ /* 0x040fe40000000000 */
[----:B------:R-:W-:Y:S01]  /*9930*/  IMAD.IADD R236, R29, 0x1, -R236 ;  /* 0x000000011dec7824 */ /* 0x000fe200078e0aec */
[----:B------:R-:W-:Y:S02]  /*9940*/  SHF.R.S32.HI R5, RZ, 0x1f, R0 ;  /* 0x0000001fff057819 */ /* 0x000fe40000011400 */
[----:B------:R-:W1:Y:S01]  /*9950*/  @P0 LDC R9, c[0x0][0x450] ;  /* 0x00011400ff090b82 */ /* 0x000e620000000800 */
[----:B------:R-:W-:Y:S02]  /*9960*/  SHF.R.S32.HI R7, RZ, 0x1f, R6 ;  /* 0x0000001fff077819 */ /* 0x000fe40000011406 */
[----:B------:R-:W-:-:S02]  /*9970*/  LEA.HI R5, R5, R0, RZ, 0x6 ;  /* 0x0000000005057211 */ /* 0x000fc400078f30ff */
[----:B------:R-:W-:Y:S02]  /*9980*/  LEA.HI R7, R7, R6, RZ, 0x6 ;  /* 0x0000000607077211 */ /* 0x000fe400078f30ff */
[----:B------:R-:W-:Y:S02]  /*9990*/  SHF.R.S32.HI R5, RZ, 0x6, R5 ;  /* 0x00000006ff057819 */ /* 0x000fe40000011405 */
[----:B------:R-:W-:-:S04]  /*99a0*/  SHF.R.S32.HI R8, RZ, 0x6, R7 ;  /* 0x00000006ff087819 */ /* 0x000fc80000011407 */
[----:B------:R-:W-:Y:S01]  /*99b0*/  VIMNMX R8, R5, R8, PT ;  /* 0x0000000805087248 */ /* 0x000fe20003fe0100 */
[----:B0-----:R-:W-:-:S05]  /*99c0*/  @P0 IMAD.HI.U32 R4, R3, R4, RZ ;  /* 0x0000000403040227 */ /* 0x001fca00078e00ff */
[----:B-1----:R-:W-:-:S05]  /*99d0*/  @P0 SHF.R.U32.HI R3, RZ, R9, R4 ;  /* 0x00000009ff030219 */ /* 0x002fca0000011604 */
        /* <DEDUP_REMOVED lines=12> */
.L_x_5012:
[----:B------:R-:W-:-:S13]  /*9aa0*/  ISETP.NE.AND P0, PT, R21, 0x1, PT ;  /* 0x000000011500780c */ /* 0x000fda0003f05270 */
[----:B------:R-:W0:Y:S02]  /*9ab0*/  @P0 LDC.64 R4, c[0x0][0xae0] ;  /* 0x0002b800ff040b82 */ /* 0x000e240000000a00 */
[----:B0-----:R-:W-:-:S05]  /*9ac0*/  @P0 IMAD.HI.U32 R4, R3, R4, RZ ;  /* 0x0000000403040227 */ /* 0x001fca00078e00ff */
[----:B------:R-:W-:-:S07]  /*9ad0*/  @P0 SHF.R.U32.HI R3, RZ, R5, R4 ;  /* 0x00000005ff030219 */ /* 0x000fce0000011604 */
.L_x_5013:
[----:B------:R-:W-:-:S05]  /*9ae0*/  IMAD R3, R3, R21, RZ ;  /* 0x0000001503037224 */ /* 0x000fca00078e02ff */
[----:B------:R-:W-:-:S07]  /*9af0*/  VIMNMX R0, R0, R3, !PT ;  /* 0x0000000300007248 */ /* 0x000fce0007fe0100 */
.L_x_5011:
        /* <DEDUP_REMOVED lines=39> */
.L_x_5014:
[----:B------:R-:W-:Y:S01]  /*9d70*/  IMAD R157, R10, R182, R157 ;  /* 0x000000b60a9d7224 */ /* 0x000fe200078e029d */
[----:B------:R-:W-:-:S04]  /*9d80*/  PRMT R3, RZ, 0x7610, R3 ;  /* 0x00007610ff037816 */ /* 0x000fc80000000003 */
[----:B------:R-:W-:-:S04]  /*9d90*/  VIADDMNMX R182, R157, R182, R8, PT ;  /* 0x000000b69db67246 */ /* 0x000fc80003800108 */
[----:B------:R-:W-:-:S13]  /*9da0*/  ISETP.GT.AND P0, PT, R182, R157, PT ;  /* 0x0000009db600720c */ /* 0x000fda0003f04270 */
[----:B------:R-:W-:Y:S05]  /*9db0*/  @!P0 BRA `(.L_x_4999) ;  /* 0x000001a800488947 */ /* 0x000fea0003800000 */
[----:B------:R-:W-:Y:S01]  /*9dc0*/  SHF.R.S32.HI R3, RZ, 0x1f, R18 ;  /* 0x0000001fff037819 */ /* 0x000fe20000011412 */
[----:B------:R-:W-:Y:S01]  /*9dd0*/  VIADD R9, R56, 0x400 ;  /* 0x0000040038097836 */ /* 0x000fe20000000000 */
[----:B------:R-:W-:Y:S01]  /*9de0*/  IADD3 R12, P0, R26, 0x38400, RZ ;  /* 0x000384001a0c7810 */ /* 0x000fe20007f1e0ff */
[C---:B------:R-:W-:Y:S01]  /*9df0*/  VIADD R10, R56.reuse, 0x26400 ;  /* 0x00026400380a7836 */ /* 0x040fe20000000000 */
[----:B------:R-:W-:Y:S01]  /*9e00*/  LEA.HI R46, R3, R18, RZ, 0x7 ;  /* 0x00000012032e7211 */ /* 0x000fe200078f38ff */
[----:B------:R-:W-:Y:S01]  /*9e10*/  VIADD R8, R56, 0x22400 ;  /* 0x0002240038087836 */ /* 0x000fe20000000000 */
[----:B------:R-:W-:Y:S01]  /*9e20*/  STL [R1+0x94], R18 ;  /* 0x0000941201007387 */ /* 0x000fe20000100800 */
[----:B------:R-:W-:Y:S01]  /*9e30*/  IMAD.MOV.U32 R4, RZ, RZ, 0x1 ;  /* 0x00000001ff047424 */ /* 0x000fe200078e00ff */
[----:B------:R-:W-:Y:S01]  /*9e40*/  SHF.R.S32.HI R70, RZ, 0x7, R46 ;  /* 0x00000007ff467819 */ /* 0x000fe2000001142e */
[----:B------:R-:W-:Y:S01]  /*9e50*/  IMAD.MOV.U32 R5, RZ, RZ, RZ ;  /* 0x000000ffff057224 */ /* 0x000fe200078e00ff */
[----:B------:R-:W-:Y:S01]  /*9e60*/  SHF.R.U32.HI R10, RZ, 0x4, R10 ;  /* 0x00000004ff0a7819 */ /* 0x000fe2000001160a */
[----:B------:R-:W-:Y:S01]  /*9e70*/  IMAD.MOV.U32 R6, RZ, RZ, 0x1 ;  /* 0x00000001ff067424 */ /* 0x000fe200078e00ff */
[----:B------:R-:W-:Y:S01]  /*9e80*/  SHF.R.U32.HI R8, RZ, 0x4, R8 ;  /* 0x00000004ff087819 */ /* 0x000fe20000011608 */
[----:B------:R-:W0:Y:S01]  /*9e90*/  SHFL.IDX PT, R0, R70, RZ, 0x1f ;  /* 0x00001fff46007589 */ /* 0x000e2200000e0000 */
[----:B------:R-:W-:Y:S01]  /*9ea0*/  IMAD.MOV.U32 R7, RZ, RZ, RZ ;  /* 0x000000ffff077224 */ /* 0x000fe200078e00ff */
[----:B------:R-:W-:Y:S01]  /*9eb0*/  LOP3.LUT R10, R10, 0x3fff, RZ, 0xc0, !PT ;  /* 0x00003fff0a0a7812 */ /* 0x000fe200078ec0ff */
[----:B------:R-:W-:Y:S01]  /*9ec0*/  IMAD.X R13, RZ, RZ, R27, P0 ;  /* 0x000000ffff0d7224 */ /* 0x000fe200000e061b */
[----:B------:R-:W-:Y:S01]  /*9ed0*/  LOP3.LUT R8, R8, 0x3fff, RZ, 0xc0, !PT ;  /* 0x00003fff08087812 */ /* 0x000fe200078ec0ff */
[----:B------:R-:W-:Y:S01]  /*9ee0*/  IMAD.MOV.U32 R11, RZ, RZ, 0x40000040 ;  /* 0x40000040ff0b7424 */ /* 0x000fe200078e00ff */
[----:B------:R1:W-:Y:S02]  /*9ef0*/  STL.128 [R1+0x80], R4 ;  /* 0x0000800401007387 */ /* 0x0003e40000100c00 */
[----:B------:R-:W-:-:S02]  /*9f00*/  LOP3.LUT R8, R8, 0x10000, RZ, 0xfc, !PT ;  /* 0x0001000008087812 */ /* 0x000fc400078efcff */
[----:B------:R2:W-:Y:S01]  /*9f10*/  STL.64 [R1+0x78], R12 ;  /* 0x0000780c01007387 */ /* 0x0005e20000100a00 */
[----:B-1----:R-:W-:Y:S01]  /*9f20*/  LOP3.LUT R4, R10, 0x10000, RZ, 0xfc, !PT ;  /* 0x000100000a047812 */ /* 0x002fe200078efcff */
[----:B------:R-:W-:Y:S01]  /*9f30*/  IMAD.MOV.U32 R5, RZ, RZ, 0x40000040 ;  /* 0x40000040ff057424 */ /* 0x000fe200078e00ff */
[----:B0-----:R-:W-:Y:S01]  /*9f40*/  LEA.HI R3, R0, R0, RZ, 0x1 ;  /* 0x0000000000037211 */ /* 0x001fe200078f08ff */
[----:B------:R-:W-:Y:S02]  /*9f50*/  IMAD.MOV.U32 R7, RZ, RZ, 0x40000040 ;  /* 0x40000040ff077424 */ /* 0x000fe400078e00ff */
[----:B--2---:R-:W-:Y:S01]  /*9f60*/  IMAD.MOV.U32 R13, RZ, RZ, 0x40000040 ;  /* 0x40000040ff0d7424 */ /* 0x004fe200078e00ff */
[----:B------:R-:W-:-:S05]  /*9f70*/  LOP3.LUT R3, R3, 0x6, RZ, 0xc0, !PT ;  /* 0x0000000603037812 */ /* 0x000fca00078ec0ff */
[----:B------:R-:W-:Y:S02]  /*9f80*/  IMAD.IADD R0, R0, 0x1, -R3 ;  /* 0x0000000100007824 */ /* 0x000fe400078e0a03 */
[----:B------:R-:W-:Y:S02]  /*9f90*/  VIADD R3, R56, 0x20400 ;  /* 0x0002040038037836 */ /* 0x000fe40000000000 */
[--C-:B------:R-:W-:Y:S01]  /*9fa0*/  IMAD R0, R0, 0x8000, R9.reuse ;  /* 0x0000800000007824 */ /* 0x100fe200078e0209 */
[----:B------:R-:W-:Y:S02]  /*9fb0*/  SHF.R.U32.HI R9, RZ, 0x4, R9 ;  /* 0x00000004ff097819 */ /* 0x000fe40000011609 */
[----:B------:R-:W-:Y:S02]  /*9fc0*/  SHF.R.U32.HI R3, RZ, 0x4, R3 ;  /* 0x00000004ff037819 */ /* 0x000fe40000011603 */
[----:B------:R-:W-:Y:S02]  /*9fd0*/  SHF.R.U32.HI R0, RZ, 0x4, R0 ;  /* 0x00000004ff007819 */ /* 0x000fe40000011600 */
[----:B------:R-:W-:-:S02]  /*9fe0*/  LOP3.LUT R9, R9, 0x3fff, RZ, 0xc0, !PT ;  /* 0x00003fff09097812 */ /* 0x000fc400078ec0ff */
[----:B------:R-:W-:Y:S02]  /*9ff0*/  LOP3.LUT R3, R3, 0x3fff, RZ, 0xc0, !PT ;  /* 0x00003fff03037812 */ /* 0x000fe400078ec0ff */
[----:B------:R-:W-:Y:S02]  /*a000*/  LOP3.LUT R0, R0, 0x3fff, RZ, 0xc0, !PT ;  /* 0x00003fff00007812 */ /* 0x000fe400078ec0ff */
[----:B------:R-:W-:Y:S01]  /*a010*/  LOP3.LUT R6, R9, 0x10000, RZ, 0xfc, !PT ;  /* 0x0001000009067812 */ /* 0x000fe200078efcff */
[----:B------:R-:W-:Y:S01]  /*a020*/  IMAD.MOV.U32 R9, RZ, RZ, 0x40000040 ;  /* 0x40000040ff097424 */ /* 0x000fe200078e00ff */
[----:B------:R-:W-:Y:S02]  /*a030*/  LOP3.LUT R12, R3, 0x10000, RZ, 0xfc, !PT ;  /* 0x00010000030c7812 */ /* 0x000fe400078efcff */
[----:B------:R-:W-:Y:S01]  /*a040*/  LOP3.LUT R10, R0, 0x2000000, RZ, 0xfc, !PT ;  /* 0x02000000000a7812 */ /* 0x000fe200078efcff */
[----:B------:R0:W-:Y:S01]  /*a050*/  STL.128 [R1+0xb0], R4 ;  /* 0x0000b00401007387 */ /* 0x0001e20000100c00 */
[----:B------:R-:W-:-:S03]  /*a060*/  VIADD R0, R56, 0x36400 ;  /* 0x0003640038007836 */ /* 0x000fc60000000000 */
[----:B------:R0:W-:Y:S02]  /*a070*/  STL.64 [R1+0x98], R12 ;  /* 0x0000980c01007387 */ /* 0x0001e40000100a00 */
[----:B------:R-:W-:Y:S01]  /*a080*/  LOP3.LUT P0, RZ, R0, 0x3ff, RZ, 0xc0, !PT ;  /* 0x000003ff00ff7812 */ /* 0x000fe2000780c0ff */
[----:B------:R-:W-:Y:S01]  /*a090*/  IMAD.MOV.U32 R0, RZ, RZ, R18 ;  /* 0x000000ffff007224 */ /* 0x000fe200078e0012 */
[----:B------:R0:W-:Y:S11]  /*a0a0*/  STL.128 [R1+0xa0], R8 ;  /* 0x0000a00801007387 */ /* 0x0001f60000100c00 */
[----:B------:R-:W-:Y:S05]  /*a0b0*/  @!P0 BRA `(.L_x_5015) ;  /* 0x0000000000448947 */ /* 0x000fea0003800000 */
[----:B------:R-:W-:Y:S01]  /*a0c0*/  MOV R0, 0x0 ;  /* 0x0000000000007802 */ /* 0x000fe20000000f00 */
[----:B------:R-:W-:Y:S01]  /*a0d0*/  ULDC.64 UR4, c[0x4][0x118] ;  /* 0x0100460000047ab9 */ /* 0x000fe20000000a00 */
[----:B------:R-:W-:Y:S01]  /*a0e0*/  ULDC.64 UR6, c[0x4][0x58] ;  /* 0x0100160000067ab9 */ /* 0x000fe20000000a00 */
[----:B0-----:R-:W-:Y:S01]  /*a0f0*/  IMAD.U32 R4, RZ, RZ, UR4 ;  /* 0x00000004ff047e24 */ /* 0x001fe2000f8e00ff */
        /* <DEDUP_REMOVED lines=12> */
.L_x_5016:
[----:B------:R1:W5:Y:S02]  /*a1c0*/  LDL R0, [R1+0x94] ;  /* 0x0000940001007983 */ /* 0x0003640000100800 */
.L_x_5015:
[----:B------:R-:W2:Y:S01]  /*a1d0*/  LDL R47, [R1+0x1f4] ;  /* 0x0001f400012f7983 */ /* 0x000ea20000100800 */
[----:B-----5:R-:W-:Y:S01]  /*a1e0*/  SHF.R.S32.HI R3, RZ, 0x1f, R0 ;  /* 0x0000001fff037819 */ /* 0x020fe20000011400 */
[----:B0-----:R-:W-:Y:S01]  /*a1f0*/  IMAD.MOV.U32 R4, RZ, RZ, R19 ;  /* 0x000000ffff047224 */ /* 0x001fe200078e0013 */
[----:B------:R-:W-:Y:S01]  /*a200*/  LOP3.LUT R11, R46, 0xffffff80, RZ, 0xc0, !PT ;  /* 0xffffff802e0b7812 */ /* 0x000fe200078ec0ff */
[----:B------:R-:W0:Y:S01]  /*a210*/  S2R R13, SR_TID.X ;  /* 0x00000000000d7919 */ /* 0x000e220000002100 */
[CC--:B------:R-:W-:Y:S01]  /*a220*/  LEA.HI R8, R3.reuse, R0.reuse, RZ, 0x4 ;  /* 0x0000000003087211 */ /* 0x0c0fe200078f20ff */
[----:B------:R-:W-:Y:S01]  /*a230*/  IMAD.MOV.U32 R5, RZ, RZ, R50 ;  /* 0x000000ffff057224 */ /* 0x000fe200078e0032 */
[----:B------:R-:W-:Y:S01]  /*a240*/  LEA.HI R3, R3, R0, RZ, 0x5 ;  /* 0x0000000003037211 */ /* 0x000fe200078f28ff */
[----:B------:R-:W-:Y:S01]  /*a250*/  IMAD.MOV.U32 R6, RZ, RZ, R48 ;  /* 0x000000ffff067224 */ /* 0x000fe200078e0030 */
[----:B------:R-:W-:Y:S01]  /*a260*/  LOP3.LUT R9, R8, 0xfffffff0, RZ, 0xc0, !PT ;  /* 0xfffffff008097812 */ /* 0x000fe200078ec0ff */
[----:B------:R-:W-:Y:S01]  /*a270*/  IMAD.MOV.U32 R7, RZ, RZ, R51 ;  /* 0x000000ffff077224 */ /* 0x000fe200078e0033 */
[----:B------:R3:W-:Y:S01]  /*a280*/  STL.64 [R1+0xe0], R24 ;  /* 0x0000e01801007387 */ /* 0x0007e20000100a00 */
[----:B------:R-:W-:Y:S01]  /*a290*/  IMAD.IADD R12, R18, 0x1, -R11 ;  /* 0x00000001120c7824 */ /* 0x000fe200078e0a0b */
[----:B------:R-:W4:Y:S01]  /*a2a0*/  LDC.64 R162, c[0x0][0xad8] ;  /* 0x0002b600ffa27b82 */ /* 0x000f220000000a00 */
[----:B------:R-:W-:Y:S01]  /*a2b0*/  IMAD.IADD R9, R0, 0x1, -R9 ;  /* 0x0000000100097824 */ /* 0x000fe200078e0a09 */
[----:B------:R1:W-:Y:S01]  /*a2c0*/  STL.128 [R1+0x130], R4 ;  /* 0x0001300401007387 */ /* 0x0003e20000100c00 */
[----:B------:R-:W-:Y:S01]  /*a2d0*/  IMAD.SHL.U32 R3, R3, 0x20, RZ ;  /* 0x0000002003037824 */ /* 0x000fe200078e00ff */
[----:B------:R-:W-:Y:S01]  /*a2e0*/  LEA.HI R11, R70, R70, RZ, 0x1 ;  /* 0x00000046460b7211 */ /* 0x000fe200078f08ff */
[----:B------:R-:W-:Y:S01]  /*a2f0*/  IMAD.MOV.U32 R48, RZ, RZ, RZ ;  /* 0x000000ffff307224 */ /* 0x000fe200078e00ff */
[----:B------:R-:W-:Y:S01]  /*a300*/  SHF.R.S32.HI R10, RZ, 0x1f, R9 ;  /* 0x0000001fff0a7819 */ /* 0x000fe20000011409 */
[----:B------:R4:W-:Y:S01]  /*a310*/  STL.64 [R1+0xd8], R30 ;  /* 0x0000d81e01007387 */ /* 0x0009e20000100a00 */
[----:B------:R-:W4:Y:S01]  /*a320*/  LDC.64 R20, c[0x0][0xae0] ;  /* 0x0002b800ff147b82 */ /* 0x000f220000000a00 */
[----:B------:R-:W-:Y:S01]  /*a330*/  LOP3.LUT R3, R3, 0xfffffc00, RZ, 0xc0, !PT ;  /* 0xfffffc0003037812 */ /* 0x000fe200078ec0ff */
[----:B------:R-:W-:Y:S01]  /*a340*/  BSSY B0, `(.L_x_5017) ;  /* 0x0000045000007945 */ /* 0x000fe20003800000 */
[----:B------:R-:W-:Y:S01]  /*a350*/  LEA.HI R10, R10, R9, RZ, 0x3 ;  /* 0x000000090a0a7211 */ /* 0x000fe200078f18ff */
[----:B------:R-:W-:Y:S01]  /*a360*/  STL.U8 [R1+0xe8], RZ ;  /* 0x0000e8ff01007387 */ /* 0x000fe20000100000 */
[----:B------:R-:W-:-:S03]  /*a370*/  LOP3.LUT R11, R11, 0xfffffe, RZ, 0xc0, !PT ;  /* 0x00fffffe0b0b7812 */ /* 0x000fc600078ec0ff */
[----:B---3--:R-:W3:Y:S01]  /*a380*/  LDC.64 R24, c[0x0][0xad0] ;  /* 0x0002b400ff187b82 */ /* 0x008ee20000000a00 */
[----:B------:R-:W-:Y:S01]  /*a390*/  STL.U8 [R1+0x140], RZ ;  /* 0x000140ff01007387 */ /* 0x000fe20000100000 */
[C---:B-1----:R-:W-:Y:S01]  /*a3a0*/  LOP3.LUT R4, R10.reuse, 0xfffffff8, RZ, 0xc0, !PT ;  /* 0xfffffff80a047812 */ /* 0x042fe200078ec0ff */
[----:B------:R-:W-:Y:S02]  /*a3b0*/  IMAD.SHL.U32 R10, R10, 0x40, RZ ;  /* 0x000000400a0a7824 */ /* 0x000fe400078e00ff */
[----:B------:R-:W-:Y:S02]  /*a3c0*/  IMAD.IADD R11, R70, 0x1, -R11 ;  /* 0x00000001460b7824 */ /* 0x000fe400078e0a0b */
[----:B0-----:R-:W-:Y:S01]  /*a3d0*/  VIADD R14, R13, 0xffffff80 ;  /* 0xffffff800d0e7836 */ /* 0x001fe20000000000 */
[----:B------:R-:W-:Y:S01]  /*a3e0*/  SHF.R.S32.HI R13, RZ, 0x1f, R12 ;  /* 0x0000001fff0d7819 */ /* 0x000fe2000001140c */
[----:B------:R-:W-:Y:S01]  /*a3f0*/  IMAD.IADD R4, R9, 0x1, -R4 ;  /* 0x0000000109047824 */ /* 0x000fe200078e0a04 */
[----:B------:R-:W-:Y:S01]  /*a400*/  SHF.R.U32.HI R9, RZ, 0x1, R8 ;  /* 0x00000001ff097819 */ /* 0x000fe20000011608 */
[----:B----4-:R-:W-:Y:S01]  /*a410*/  IMAD.MOV.U32 R31, RZ, RZ, R162 ;  /* 0x000000ffff1f7224 */ /* 0x010fe200078e00a2 */
[----:B------:R-:W-:Y:S01]  /*a420*/  LEA.HI R6, R13, R12, RZ, 0x2 ;  /* 0x0000000c0d067211 */ /* 0x000fe200078f10ff */
[----:B------:R-:W-:Y:S01]  /*a430*/  IMAD.SHL.U32 R0, R4, 0x40, RZ ;  /* 0x0000004004007824 */ /* 0x000fe200078e00ff */
[----:B------:R-:W-:Y:S01]  /*a440*/  LOP3.LUT R10, R10, 0xfffffe00, RZ, 0xc0, !PT ;  /* 0xfffffe000a0a7812 */ /* 0x000fe200078ec0ff */
[----:B------:R0:W-:Y:S01]  /*a450*/  STL [R1+0xec], R14 ;  /* 0x0000ec0e01007387 */ /* 0x0001e20000100800 */
[----:B------:R-:W-:Y:S01]  /*a460*/  LOP3.LUT R5, R6, 0x7ffffffc, RZ, 0xc0, !PT ;  /* 0x7ffffffc06057812 */ /* 0x000fe200078ec0ff */
[----:B------:R-:W-:Y:S01]  /*a470*/  IMAD.MOV.U32 R50, RZ, RZ, R20 ;  /* 0x000000ffff327224 */ /* 0x000fe200078e0014 */
[--C-:B------:R-:W-:Y:S01]  /*a480*/  SHF.R.S32.HI R7, RZ, 0x2, R6.reuse ;  /* 0x00000002ff077819 */ /* 0x100fe20000011406 */
[----:B------:R-:W-:Y:S01]  /*a490*/  IMAD.MOV.U32 R51, RZ, RZ, R21 ;  /* 0x000000ffff337224 */ /* 0x000fe200078e0015 */
[----:B------:R-:W-:Y:S01]  /*a4a0*/  SHF.R.S32.HI R6, RZ, 0x1f, R6 ;  /* 0x0000001fff067819 */ /* 0x000fe20000011406 */
[----:B------:R-:W-:Y:S01]  /*a4b0*/  IMAD.IADD R8, R12, 0x1, -R5 ;  /* 0x000000010c087824 */ /* 0x000fe200078e0a05 */
[----:B------:R-:W-:-:S02]  /*a4c0*/  LOP3.LUT R0, R0, 0x1c0, RZ, 0xc0, !PT ;  /* 0x000001c000007812 */ /* 0x000fc400078ec0ff */
[----:B------:R-:W-:Y:S01]  /*a4d0*/  LEA.HI R6, R6, R7, RZ, 0x3 ;  /* 0x0000000706067211 */ /* 0x000fe200078f18ff */
[----:B------:R-:W-:Y:S01]  /*a4e0*/  IMAD R19, R11, 0x80, R8 ;  /* 0x000000800b137824 */ /* 0x000fe200078e0208 */
[----:B------:R-:W-:Y:S01]  /*a4f0*/  LOP3.LUT R9, R0, 0x8, R9, 0xf8, !PT ;  /* 0x0000000800097812 */ /* 0x000fe200078ef809 */
[----:B------:R-:W-:Y:S01]  /*a500*/  IMAD.MOV.U32 R8, RZ, RZ, R49 ;  /* 0x000000ffff087224 */ /* 0x000fe200078e0031 */
[----:B------:R-:W-:Y:S01]  /*a510*/  LOP3.LUT R6, R6, 0xfffffff8, RZ, 0xc0, !PT ;  /* 0xfffffff806067812 */ /* 0x000fe200078ec0ff */
[----:B------:R-:W-:Y:S01]  /*a520*/  IMAD.SHL.U32 R19, R19, 0x2, RZ ;  /* 0x0000000213137824 */ /* 0x000fe200078e00ff */
[----:B------:R-:W-:Y:S01]  /*a530*/  SHF.R.U32.HI R0, RZ, 0x3, R0 ;  /* 0x00000003ff007819 */ /* 0x000fe20000011600 */
[----:B---3--:R-:W-:Y:S01]  /*a540*/  IMAD.MOV.U32 R30, RZ, RZ, R25 ;  /* 0x000000ffff1e7224 */ /* 0x008fe200078e0019 */
[----:B------:R-:W-:Y:S01]  /*a550*/  LEA.HI R12, R13, R12, RZ, 0x5 ;  /* 0x0000000c0d0c7211 */ /* 0x000fe200078f28ff */
[----:B------:R-:W-:Y:S01]  /*a560*/  IMAD.IADD R7, R7, 0x1, -R6 ;  /* 0x0000000107077824 */ /* 0x000fe200078e0a06 */
[----:B------:R-:W-:Y:S01]  /*a570*/  LOP3.LUT R0, R9, R0, RZ, 0x3c, !PT ;  /* 0x0000000009007212 */ /* 0x000fe200078e3cff */
[----:B------:R-:W-:Y:S01]  /*a580*/  IMAD.MOV.U32 R9, RZ, RZ, R28 ;  /* 0x000000ffff097224 */ /* 0x000fe200078e001c */
[C---:B------:R-:W-:Y:S01]  /*a590*/  LOP3.LUT P0, RZ, R4.reuse, 0x2, RZ, 0xc0, !PT ;  /* 0x0000000204ff7812 */ /* 0x040fe2000780c0ff */
[----:B------:R-:W1:Y:S01]  /*a5a0*/  LDC R28, c[0x0][0x288] ;  /* 0x0000a200ff1c7b82 */ /* 0x000e620000000800 */
[----:B------:R-:W-:Y:S01]  /*a5b0*/  LOP3.LUT P1, RZ, R4, 0x4, RZ, 0xc0, !PT ;  /* 0x0000000404ff7812 */ /* 0x000fe2000782c0ff */
[----:B------:R-:W-:Y:S01]  /*a5c0*/  IMAD.MOV.U32 R13, RZ, RZ, 0x20 ;  /* 0x00000020ff0d7424 */ /* 0x000fe200078e00ff */
[----:B------:R-:W-:Y:S01]  /*a5d0*/  SHF.R.S32.HI R12, RZ, 0x5, R12 ;  /* 0x00000005ff0c7819 */ /* 0x000fe2000001140c */
[----:B------:R-:W-:Y:S01]  /*a5e0*/  IMAD.MOV.U32 R49, RZ, RZ, R163 ;  /* 0x000000ffff317224 */ /* 0x000fe200078e00a3 */
[----:B------:R-:W-:-:S02]  /*a5f0*/  IADD3 R3, R0, R10, R3 ;  /* 0x0000000a00037210 */ /* 0x000fc40007ffe003 */
[----:B------:R-:W-:Y:S01]  /*a600*/  IADD3 R10, P2, R16, 0x90, RZ ;  /* 0x00000090100a7810 */ /* 0x000fe20007f5e0ff */
[----:B------:R-:W3:Y:S01]  /*a610*/  LDC R6, c[0x0][0x450] ;  /* 0x00011400ff067b82 */ /* 0x000ee20000000800 */
[----:B------:R-:W-:Y:S01]  /*a620*/  IMAD R18, R12, 0x10, R7 ;  /* 0x000000100c127824 */ /* 0x000fe200078e0207 */
[----:B------:R-:W-:Y:S01]  /*a630*/  SEL R13, R13, 0xffffffe0, !P1 ;  /* 0xffffffe00d0d7807 */ /* 0x000fe20004800000 */
[----:B------:R-:W-:Y:S01]  /*a640*/  IMAD.MOV.U32 R12, RZ, RZ, 0x10 ;  /* 0x00000010ff0c7424 */ /* 0x000fe200078e00ff */
[----:B------:R4:W-:Y:S01]  /*a650*/  STL.128 [R1+0x100], R48 ;  /* 0x0001003001007387 */ /* 0x0009e20000100c00 */
[----:B0-----:R-:W-:-:S03]  /*a660*/  IMAD.WIDE.U32 R14, R3, 0x2, R26 ;  /* 0x00000002030e7825 */ /* 0x001fc600078e001a */
[----:B------:R-:W3:Y:S01]  /*a670*/  LDC.64 R4, c[0x0][0x448] ;  /* 0x00011200ff047b82 */ /* 0x000ee20000000a00 */
[----:B------:R-:W-:Y:S01]  /*a680*/  SEL R12, R12, 0xfffffff0, !P0 ;  /* 0xfffffff00c0c7807 */ /* 0x000fe20004000000 */
[----:B------:R-:W-:Y:S01]  /*a690*/  IMAD.X R11, RZ, RZ, R17, P2 ;  /* 0x000000ffff0b7224 */ /* 0x000fe200010e0611 */
[----:B------:R-:W-:Y:S01]  /*a6a0*/  IADD3 R14, P0, R14, 0x36400, RZ ;  /* 0x000364000e0e7810 */ /* 0x000fe20007f1e0ff */
[----:B------:R-:W-:Y:S01]  /*a6b0*/  IMAD.MOV.U32 R7, RZ, RZ, R24 ;  /* 0x000000ffff077224 */ /* 0x000fe200078e0018 */
[----:B------:R4:W-:Y:S03]  /*a6c0*/  STL.64 [R1+0xd0], R18 ;  /* 0x0000d01201007387 */ /* 0x0009e60000100a00 */
[----:B------:R-:W-:Y:S01]  /*a6d0*/  IMAD.X R15, RZ, RZ, R15, P0 ;  /* 0x000000ffff0f7224 */ /* 0x000fe200000e060f */
[----:B------:R4:W-:Y:S04]  /*a6e0*/  STL.128 [R1+0x120], R8 ;  /* 0x0001200801007387 */ /* 0x0009e80000100c00 */
[----:B------:R4:W-:Y:S04]  /*a6f0*/  STL.64 [R1+0xc0], R12 ;  /* 0x0000c00c01007387 */ /* 0x0009e80000100a00 */
[----:B------:R4:W-:Y:S04]  /*a700*/  STL.64 [R1+0xc8], R14 ;  /* 0x0000c80e01007387 */ /* 0x0009e80000100a00 */
[----:B-1----:R4:W-:Y:S04]  /*a710*/  STL.128 [R1+0xf0], R28 ;  /* 0x0000f01c01007387 */ /* 0x0029e80000100c00 */
[----:B---3--:R4:W-:Y:S01]  /*a720*/  STL.128 [R1+0x110], R4 ;  /* 0x0001100401007387 */ /* 0x0089e20000100c00 */
[----:B--2---:R-:W-:-:S04]  /*a730*/  LEA.HI R0, R47, R47, RZ, 0x1 ;  /* 0x0000002f2f007211 */ /* 0x004fc800078f08ff */
[----:B------:R-:W-:-:S05]  /*a740*/  LOP3.LUT R0, R0, 0xfffffffe, RZ, 0xc0, !PT ;  /* 0xfffffffe00007812 */ /* 0x000fca00078ec0ff */
[----:B------:R-:W-:-:S05]  /*a750*/  IMAD.IADD R0, R47, 0x1, -R0 ;  /* 0x000000012f007824 */ /* 0x000fca00078e0a00 */
[----:B------:R-:W-:-:S04]  /*a760*/  SHF.L.U32 R0, R0, 0x1f, RZ ;  /* 0x0000001f00007819 */ /* 0x000fc800000006ff */
[----:B------:R-:W0:Y:S02]  /*a770*/  SYNCS.PHASECHK.TRANS64.TRYWAIT P0, [R56+URZ+0x38800], R0 ;  /* 0x03880000380075a7 */ /* 0x000e24000800017f */
[----:B0---4-:R-:W-:Y:S05]  /*a780*/  @!P0 BRA `(.L_x_5018) ;  /* 0x0000022400308947 */ /* 0x011fea0003800000 */
.L_x_5227:
[----:B------:R-:W-:Y:S05]  /*a790*/  BSYNC B0 ;  /* 0x0000000000007941 */ /* 0x000fea0003800000 */
.L_x_5017:
[----:B------:R-:W2:Y:S04]  /*a7a0*/  LDL R7, [R1+0x1c] ;  /* 0x00001c0001077983 */ /* 0x000ea80000100800 */
[----:B------:R1:W5:Y:S01]  /*a7b0*/  LDL.64 R8, [R1+0x1e8] ;  /* 0x0001e80001087983 */ /* 0x0003620000100a00 */
[----:B------:R-:W-:Y:S01]  /*a7c0*/  IMAD.MOV.U32 R12, RZ, RZ, R42 ;  /* 0x000000ffff0c7224 */ /* 0x000fe200078e002a */
[----:B0-----:R-:W-:Y:S01]  /*a7d0*/  IADD3 R0, P0, R16, 0x430, RZ ;  /* 0x0000043010007810 */ /* 0x001fe20007f1e0ff */
[----:B------:R-:W-:Y:S01]  /*a7e0*/  IMAD.MOV.U32 R13, RZ, RZ, R67 ;  /* 0x000000ffff0d7224 */ /* 0x000fe200078e0043 */
[----:B------:R-:W-:Y:S01]  /*a7f0*/  STL.64 [R1+0x148], R34 ;  /* 0x0001482201007387 */ /* 0x000fe20000100a00 */
[----:B------:R-:W-:Y:S01]  /*a800*/  IMAD.MOV.U32 R14, RZ, RZ, R65 ;  /* 0x000000ffff0e7224 */ /* 0x000fe200078e0041 */
[----:B------:R-:W-:Y:S01]  /*a810*/  BSSY B0, `(.L_x_5019) ;  /* 0x000002b000007945 */ /* 0x000fe20003800000 */
[----:B------:R-:W-:Y:S01]  /*a820*/  IMAD.MOV.U32 R15, RZ, RZ, R68 ;  /* 0x000000ffff0f7224 */ /* 0x000fe200078e0044 */
[----:B------:R-:W-:Y:S01]  /*a830*/  STL.64 [R1+0x1e0], R32 ;  /* 0x0001e02001007387 */ /* 0x000fe20000100a00 */
[----:B------:R-:W-:-:S02]  /*a840*/  IMAD.X R3, RZ, RZ, R17, P0 ;  /* 0x000000ffff037224 */ /* 0x000fc400000e0611 */
[----:B------:R-:W-:Y:S01]  /*a850*/  IMAD.MOV.U32 R24, RZ, RZ, R63 ;  /* 0x000000ffff187224 */ /* 0x000fe200078e003f */
[----:B------:R0:W-:Y:S01]  /*a860*/  STL.128 [R1+0x150], R12 ;  /* 0x0001500c01007387 */ /* 0x0001e20000100c00 */
[----:B------:R-:W-:Y:S02]  /*a870*/  IMAD.MOV.U32 R25, RZ, RZ, R66 ;  /* 0x000000ffff197224 */ /* 0x000fe400078e0042 */
[----:B------:R-:W-:Y:S02]  /*a880*/  IMAD.MOV.U32 R46, RZ, RZ, R40 ;  /* 0x000000ffff2e7224 */ /* 0x000fe400078e0028 */
[----:B------:R-:W-:Y:S01]  /*a890*/  IMAD.MOV.U32 R47, RZ, RZ, R41 ;  /* 0x000000ffff2f7224 */ /* 0x000fe200078e0029 */
[----:B------:R-:W-:Y:S01]  /*a8a0*/  STL.128 [R1+0x170], R24 ;  /* 0x0001701801007387 */ /* 0x000fe20000100c00 */
[----:B------:R-:W-:Y:S02]  /*a8b0*/  IMAD.MOV.U32 R18, RZ, RZ, R36 ;  /* 0x000000ffff127224 */ /* 0x000fe400078e0024 */
[----:B------:R-:W-:Y:S01]  /*a8c0*/  IMAD.MOV.U32 R19, RZ, RZ, R37 ;  /* 0x000000ffff137224 */ /* 0x000fe200078e0025 */
[----:B------:R-:W-:Y:S04]  /*a8d0*/  STL.128 [R1+0x180], R44 ;  /* 0x0001802c01007387 */ /* 0x000fe80000100c00 */
[----:B------:R-:W-:Y:S01]  /*a8e0*/  STL.128 [R1+0x160], R16 ;  /* 0x0001601001007387 */ /* 0x000fe20000100c00 */
[----:B0-----:R-:W-:-:S02]  /*a8f0*/  IMAD.MOV.U32 R12, RZ, RZ, R38 ;  /* 0x000000ffff0c7224 */ /* 0x001fc400078e0026 */
[----:B------:R-:W-:Y:S02]  /*a900*/  IMAD.MOV.U32 R13, RZ, RZ, R61 ;  /* 0x000000ffff0d7224 */ /* 0x000fe400078e003d */
[----:B------:R-:W-:Y:S02]  /*a910*/  IMAD.MOV.U32 R14, RZ, RZ, R59 ;  /* 0x000000ffff0e7224 */ /* 0x000fe400078e003b */
[----:B------:R-:W-:-:S05]  /*a920*/  IMAD.MOV.U32 R15, RZ, RZ, R64 ;  /* 0x000000ffff0f7224 */ /* 0x000fca00078e0040 */
[----:B------:R0:W-:Y:S02]  /*a930*/  STL.128 [R1+0x190], R12 ;  /* 0x0001900c01007387 */ /* 0x0001e40000100c00 */
[----:B0-----:R-:W-:Y:S02]  /*a940*/  IMAD.MOV.U32 R12, RZ, RZ, R57 ;  /* 0x000000ffff0c7224 */ /* 0x001fe400078e0039 */
        /* <DEDUP_REMOVED lines=18> */
[----:B------:R1:W-:Y:S01]  /*aa70*/  STL.128 [R1+0x1d0], R12 ;  /* 0x0001d00c01007387 */ /* 0x0003e20000100c00 */
[----:B--2---:R-:W-:-:S04]  /*aa80*/  LOP3.LUT R0, R7, 0x1, RZ, 0xfc, !PT ;  /* 0x0000000107007812 */ /* 0x004fc800078efcff */
[----:B------:R-:W-:-:S13]  /*aa90*/  ISETP.NE.AND P1, PT, R0, 0x3, PT ;  /* 0x000000030000780c */ /* 0x000fda0003f25270 */
[----:B-1----:R-:W-:Y:S05]  /*aaa0*/  @!P1 BRA `(.L_x_5020) ;  /* 0x0000000000049947 */ /* 0x002fea0003800000 */
[----:B------:R-:W-:Y:S01]  /*aab0*/  BPT.TRAP 0x1 ;  /* 0x000000040000795c */ /* 0x000fe20000300000 */
.L_x_5020:
[----:B------:R-:W-:Y:S05]  /*aac0*/  BSYNC B0 ;  /* 0x0000000000007941 */ /* 0x000fea0003800000 */
.L_x_5019:
[----:B------:R-:W2:Y:S01]  /*aad0*/  LDL.64 R10, [R1+0x8] ;  /* 0x00000800010a7983 */ /* 0x000ea20000100a00 */
[----:B-----5:R-:W-:Y:S01]  /*aae0*/  SHF.L.U32 R9, R9, 0x1f, RZ ;  /* 0x0000001f09097819 */ /* 0x020fe200000006ff */
[----:B------:R-:W-:Y:S01]  /*aaf0*/  BSSY B0, `(.L_x_5021) ;  /* 0x0000006000007945 */ /* 0x000fe20003800000 */
[----:B--2---:R-:W-:-:S05]  /*ab00*/  MOV R3, R10 ;  /* 0x0000000a00037202 */ /* 0x004fca0000000f00 */
[----:B------:R-:W-:-:S04]  /*ab10*/  IMAD R8, R8, 0x8, R3 ;  /* 0x0000000808087824 */ /* 0x000fc800078e0203 */
[----:B------:R0:W1:Y:S01]  /*ab20*/  SYNCS.PHASECHK.TRANS64.TRYWAIT P0, [R8+URZ], R9 ;  /* 0x00000009080075a7 */ /* 0x000062000800017f */
[----:B------:R-:W-:Y:S05]  /*ab30*/  @!P1 BRA `(.L_x_5022) ;  /* 0x0000000000049947 */ /* 0x000fea0003800000 */
[----:B------:R-:W-:Y:S01]  /*ab40*/  BPT.TRAP 0x1 ;  /* 0x000000040000795c */ /* 0x000fe20000300000 */
.L_x_5022:
[----:B------:R-:W-:Y:S05]  /*ab50*/  BSYNC B0 ;  /* 0x0000000000007941 */ /* 0x000fea0003800000 */
.L_x_5021:
[----:B------:R-:W-:Y:S04]  /*ab60*/  BSSY B0, `(.L_x_5023) ;  /* 0x0000004000007945 */ /* 0x000fe80003800000 */
[----:B-1----:R-:W-:Y:S05]  /*ab70*/  @P0 BRA `(.L_x_5024) ;  /* 0x0000000000080947 */ /* 0x002fea0003800000 */
[----:B------:R-:W1:Y:S02]  /*ab80*/  SYNCS.PHASECHK.TRANS64.TRYWAIT P0, [R8+URZ], R9 ;  /* 0x00000009080075a7 */ /* 0x000e64000800017f */
[----:B-1----:R-:W-:Y:S05]  /*ab90*/  @!P0 BRA `(.L_x_5025) ;  /* 0x0000022000408947 */ /* 0x002fea0003800000 */
.L_x_5024:
[----:B------:R-:W-:Y:S05]  /*aba0*/  BSYNC B0 ;  /* 0x0000000000007941 */ /* 0x000fea0003800000 */
.L_x_5023:
[----:B------:R-:W2:Y:S04]  /*abb0*/  LDL R7, [R1+0x1e8] ;  /* 0x0001e80001077983 */ /* 0x000ea80000100800 */
[----:B01----:R-:W2:Y:S01]  /*abc0*/  LDL.64 R8, [R1+0xa0] ;  /* 0x0000a00001087983 */ /* 0x003ea20000100a00 */
[----:B------:R-:W-:Y:S05]  /*abd0*/  WARPSYNC.ALL ;  /* 0x0000000000007948 */ /* 0x000fea0003800000 */
[----:B------:R-:W3:Y:S04]  /*abe0*/  LDL.64 R12, [R1+0x98] ;  /* 0x00009800010c7983 */ /* 0x000ee80000100a00 */
[----:B------:R-:W4:Y:S04]  /*abf0*/  LDL.64 R10, [R1+0x98] ;  /* 0x00009800010a7983 */ /* 0x000f280000100a00 */
[----:B------:R-:W5:Y:S04]  /*ac00*/  LDL.64 R14, [R1+0x98] ;  /* 0x00009800010e7983 */ /* 0x000f680000100a00 */
[----:B------:R-:W5:Y:S01]  /*ac10*/  LDL.64 R18, [R1+0x98] ;  /* 0x0000980001127983 */ /* 0x000f620000100a00 */
[----:B--2---:R-:W-:Y:S01]  /*ac20*/  IMAD R8, R7, 0x200, R8 ;  /* 0x0000020007087824 */ /* 0x004fe200078e0208 */
[----:B------:R-:W-:-:S02]  /*ac30*/  R2UR UR7, R9 ;  /* 0x00000000090772ca */ /* 0x000fc400000e0000 */
[----:B------:R-:W2:Y:S01]  /*ac40*/  LDL R3, [R1+0x1f4] ;  /* 0x0001f40001037983 */ /* 0x000ea20000100800 */
[----:B------:R-:W-:Y:S01]  /*ac50*/  WARPGROUP.ARRIVE ;  /* 0x00000000000079c5 */ /* 0x000fe20000000000 */
[----:B------:R-:W-:Y:S01]  /*ac60*/  R2UR UR6, R8 ;  /* 0x00000000080672ca */ /* 0x000fe200000e0000 */
[----:B------:R-:W-:Y:S01]  /*ac70*/  BSSY B0, `(.L_x_5026) ;  /* 0x000002e000007945 */ /* 0x000fe20003800000 */
[----:B------:R0:W-:Y:S01]  /*ac80*/  STL [R1+0x80], RZ ;  /* 0x000080ff01007387 */ /* 0x0001e20000100800 */
[----:B---3--:R-:W-:Y:S01]  /*ac90*/  R2UR UR4, R12 ;  /* 0x000000000c0472ca */ /* 0x008fe200000e0000 */
[----:B------:R-:W-:Y:S01]  /*aca0*/  VIADD R12, R8, 0x2 ;  /* 0x00000002080c7836 */ /* 0x000fe20000000000 */
[----:B------:R-:W-:Y:S01]  /*acb0*/  R2UR UR5, R13 ;  /* 0x000000000d0572ca */ /* 0x000fe200000e0000 */
[----:B------:R-:W-:Y:S02]  /*acc0*/  IMAD.MOV.U32 R13, RZ, RZ, R9 ;  /* 0x000000ffff0d7224 */ /* 0x000fe400078e0009 */
[----:B----4-:R-:W-:-:S02]  /*acd0*/  VIADD R10, R10, 0x2 ;  /* 0x000000020a0a7836 */ /* 0x010fc40000000000 */
[----:B-----5:R-:W-:Y:S02]  /*ace0*/  VIADD R14, R14, 0x4 ;  /* 0x000000040e0e7836 */ /* 0x020fe40000000000 */
[----:B------:R-:W-:-:S06]  /*acf0*/  VIADD R18, R18, 0x6 ;  /* 0x0000000612127836 */ /* 0x000fcc0000000000 */
[----:B------:R-:W-:Y:S01]  /*ad00*/  HGMMA.64x64x16.F32.BF16 R24, gdesc[UR4], RZ, !UPT, gsb0 ;  /* 0x00e00000041879f0 */ /* 0x000fe2000c0018ff */
[----:B------:R-:W-:Y:S02]  /*ad10*/  R2UR UR6, R12 ;  /* 0x000000000c0672ca */ /* 0x000fe400000e0000 */
[----:B------:R-:W-:Y:S02]  /*ad20*/  R2UR UR7, R13 ;  /* 0x000000000d0772ca */ /* 0x000fe400000e0000 */
[----:B------:R-:W-:Y:S01]  /*ad30*/  R2UR UR4, R10 ;  /* 0x000000000a0472ca */ /* 0x000fe200000e0000 */
[C---:B------:R-:W-:Y:S01]  /*ad40*/  VIADD R10, R8.reuse, 0x4 ;  /* 0x00000004080a7836 */ /* 0x040fe20000000000 */
[----:B------:R-:W-:Y:S01]  /*ad50*/  R2UR UR5, R11 ;  /* 0x000000000b0572ca */ /* 0x000fe200000e0000 */
[----:B------:R-:W-:Y:S01]  /*ad60*/  IMAD.MOV.U32 R11, RZ, RZ, R9 ;  /* 0x000000ffff0b7224 */ /* 0x000fe200078e0009 */
[----:B--2---:R-:W-:Y:S01]  /*ad70*/  LEA.HI R0, R3, R3, RZ, 0x1 ;  /* 0x0000000303007211 */ /* 0x004fe200078f08ff */
[----:B------:R-:W-:Y:S01]  /*ad80*/  VIADD R8, R8, 0x6 ;  /* 0x0000000608087836 */ /* 0x000fe20000000000 */
[----:B------:R-:W-:-:S02]  /*ad90*/  WARPGROUP.DEPBAR.LE gsb0, 0x0 ;  /* 0x00008000000079c5 */ /* 0x000fc40000010000 */
        /* <DEDUP_REMOVED lines=13> */
[----:B------:R-:W-:Y:S01]  /*ae70*/  LOP3.LUT R8, R0, 0xfffffffe, RZ, 0xc0, !PT ;  /* 0xfffffffe00087812 */ /* 0x000fe200078ec0ff */
[----:B------:R-:W-:-:S04]  /*ae80*/  IMAD.MOV.U32 R0, RZ, RZ, 0x1 ;  /* 0x00000001ff007424 */ /* 0x000fc800078e00ff */
[----:B------:R-:W-:Y:S01]  /*ae90*/  IMAD.IADD R3, R3, 0x1, -R8 ;  /* 0x0000000103037824 */ /* 0x000fe200078e0a08 */
[----:B------:R0:W-:Y:S04]  /*aea0*/  STL [R1+0x80], R0 ;  /* 0x0000800001007387 */ /* 0x0001e80000100800 */
[----:B------:R-:W-:Y:S01]  /*aeb0*/  SHF.L.U32 R3, R3, 0x1f, RZ ;  /* 0x0000001f03037819 */ /* 0x000fe200000006ff */
[----:B------:R0:W-:Y:S04]  /*aec0*/  STL [R1+0x80], R0 ;  /* 0x0000800001007387 */ /* 0x0001e80000100800 */
[----:B------:R0:W-:Y:S04]  /*aed0*/  STL [R1+0x80], R0 ;  /* 0x0000800001007387 */ /* 0x0001e80000100800 */
[----:B------:R0:W-:Y:S01]  /*aee0*/  STL [R1+0x80], R0 ;  /* 0x0000800001007387 */ /* 0x0001e20000100800 */
[----:B------:R-:W-:-:S02]  /*aef0*/  WARPGROUP.DEPBAR.LE gsb0, 0x0 ;  /* 0x00008000000079c5 */ /* 0x000fc40000010000 */
[----:B------:R-:W-:-:S06]  /*af00*/  WARPGROUP.ARRIVE ;  /* 0x00000000000079c5 */ /* 0x000fcc0000000000 */
[----:B------:R-:W-:Y:S03]  /*af10*/  HGMMA.64x64x16.F32.BF16 R24, gdesc[UR4], R24, gsb0 ;  /* 0x00e00000041879f0 */ /* 0x000fe60008001818 */
[----:B------:R-:W-:Y:S02]  /*af20*/  WARPGROUP.DEPBAR.LE gsb0, 0x0 ;  /* 0x00008000000079c5 */ /* 0x000fe40000010000 */
[----:B------:R-:W1:Y:S02]  /*af30*/  SYNCS.PHASECHK.TRANS64.TRYWAIT P0, [R56+URZ+0x38810], R3 ;  /* 0x03881003380075a7 */ /* 0x000e64000800017f */
[----:B01----:R-:W-:Y:S05]  /*af40*/  @!P0 BRA `(.L_x_5027) ;  /* 0x0000021c00688947 */ /* 0x003fea0003800000 */
.L_x_5228:
[----:B------:R-:W-:Y:S05]  /*af50*/  BSYNC B0 ;  /* 0x0000000000007941 */ /* 0x000fea0003800000 */
.L_x_5026:
[----:B0-----:R-:W2:Y:S04]  /*af60*/  LDL R3, [R1+0x54] ;  /* 0x0000540001037983 */ /* 0x001ea80000100800 */
[----:B------:R0:W5:Y:S01]  /*af70*/  LDL.64 R8, [R1+0x1e8] ;  /* 0x0001e80001087983 */ /* 0x0001620000100a00 */
[----:B------:R-:W-:Y:S01]  /*af80*/  BSSY B0, `(.L_x_5028) ;  /* 0x0000005000007945 */ /* 0x000fe20003800000 */
[----:B--2---:R-:W-:-:S04]  /*af90*/  LOP3.LUT R3, R3, 0x1, RZ, 0xfc, !PT ;  /* 0x0000000103037812 */ /* 0x004fc800078efcff */
[----:B------:R-:W-:-:S13]  /*afa0*/  ISETP.NE.AND P1, PT, R3, 0x3, PT ;  /* 0x000000030300780c */ /* 0x000fda0003f25270 */
[----:B0-----:R-:W-:Y:S05]  /*afb0*/  @!P1 BRA `(.L_x_5029) ;  /* 0x0000000000049947 */ /* 0x001fea0003800000 */
[----:B------:R-:W-:Y:S01]  /*afc0*/  BPT.TRAP 0x1 ;  /* 0x000000040000795c */ /* 0x000fe20000300000 */
.L_x_5029:
[----:B------:R-:W-:Y:S05]  /*afd0*/  BSYNC B0 ;  /* 0x0000000000007941 */ /* 0x000fea0003800000 */
.L_x_5028:
        /* <DEDUP_REMOVED lines=8> */
.L_x_5031:
[----:B------:R-:W-:Y:S05]  /*b060*/  BSYNC B0 ;  /* 0x0000000000007941 */ /* 0x000fea0003800000 */
.L_x_5030:
[----:B------:R-:W-:Y:S04]  /*b070*/  BSSY B0, `(.L_x_5032) ;  /* 0x0000004000007945 */ /* 0x000fe80003800000 */
[----:B-1----:R-:W-:Y:S05]  /*b080*/  @P0 BRA `(.L_x_5033) ;  /* 0x0000000000080947 */ /* 0x002fea0003800000 */
[----:B------:R-:W1:Y:S02]  /*b090*/  SYNCS.PHASECHK.TRANS64.TRYWAIT P0, [R8+URZ], R9 ;  /* 0x00000009080075a7 */ /* 0x000e64000800017f */
[----:B-1----:R-:W-:Y:S05]  /*b0a0*/  @!P0 BRA `(.L_x_5034) ;  /* 0x0000021c00248947 */ /* 0x002fea0003800000 */
.L_x_5033:
[----:B------:R-:W-:Y:S05]  /*b0b0*/  BSYNC B0 ;  /* 0x0000000000007941 */ /* 0x000fea0003800000 */
.L_x_5032:
[----:B------:R-:W2:Y:S01]  /*b0c0*/  S2R R3, SR_TID.X ;  /* 0x0000000000037919 */ /* 0x000ea20000002100 */
[----:B01----:R-:W3:Y:S01]  /*b0d0*/  LDL.64 R8, [R1+0xb8] ;  /* 0x0000b80001087983 */ /* 0x003ee20000100a00 */
[----:B--2---:R-:W-:-:S03]  /*b0e0*/  LOP3.LUT R7, R3, 0x7f, RZ, 0xc0, !PT ;  /* 0x0000007f03077812 */ /* 0x004fc600078ec0ff */
[----:B------:R-:W3:Y:S01]  /*b0f0*/  LDL R3, [R1+0x1e8] ;  /* 0x0001e80001037983 */ /* 0x000ee20000100800 */
[----:B------:R-:W-:Y:S05]  /*b100*/  WARPSYNC.ALL ;  /* 0x0000000000007948 */ /* 0x000fea0003800000 */
[----:B------:R-:W-:Y:S02]  /*b110*/  ISETP.NE.AND P0, PT, R7, RZ, PT ;  /* 0x000000ff0700720c */ /* 0x000fe40003f05270 */
[----:B------:R-:W2:Y:S04]  /*b120*/  LDL R7, [R1+0x88] ;  /* 0x0000880001077983 */ /* 0x000ea80000100800 */
[----:B------:R-:W4:Y:S04]  /*b130*/  LDL.64 R10, [R1+0xb0] ;  /* 0x0000b000010a7983 */ /* 0x000f280000100a00 */
[----:B------:R-:W5:Y:S04]  /*b140*/  LDL.64 R12, [R1+0xb0] ;  /* 0x0000b000010c7983 */ /* 0x000f680000100a00 */
[----:B------:R-:W5:Y:S04]  /*b150*/  LDL.64 R14, [R1+0xb0] ;  /* 0x0000b000010e7983 */ /* 0x000f680000100a00 */
[----:B------:R-:W5:Y:S01]  /*b160*/  LDL.64 R18, [R1+0xb0] ;  /* 0x0000b00001127983 */ /* 0x000f620000100a00 */
[----:B---3--:R-:W-:Y:S01]  /*b170*/  IMAD R8, R3, 0x1000, R8 ;  /* 0x0000100003087824 */ /* 0x008fe200078e0208 */
[----:B------:R-:W-:Y:S01]  /*b180*/  R2UR UR7, R9 ;  /* 0x00000000090772ca */ /* 0x000fe200000e0000 */
[----:B------:R-:W-:Y:S01]  /*b190*/  WARPGROUP.ARRIVE ;  /* 0x00000000000079c5 */ /* 0x000fe20000000000 */
[----:B------:R-:W3:Y:S02]  /*b1a0*/  LDL.64 R56, [R1+0xb0] ;  /* 0x0000b00001387983 */ /* 0x000ee40000100a00 */
[----:B------:R-:W-:-:S02]  /*b1b0*/  R2UR UR6, R8 ;  /* 0x00000000080672ca */ /* 0x000fc400000e0000 */
[----:B------:R-:W3:Y:S01]  /*b1c0*/  LDL.64 R58, [R1+0xb0] ;  /* 0x0000b000013a7983 */ /* 0x000ee20000100a00 */
[----:B------:R-:W0:Y:S03]  /*b1d0*/  S2R R60, SR_TID.X ;  /* 0x00000000003c7919 */ /* 0x000e260000002100 */
[----:B------:R-:W3:Y:S04]  /*b1e0*/  LDL.64 R62, [R1+0xb0] ;  /* 0x0000b000013e7983 */ /* 0x000ee80000100a00 */
[----:B------:R-:W3:Y:S04]  /*b1f0*/  LDL.64 R64, [R1+0xb0] ;  /* 0x0000b00001407983 */ /* 0x000ee80000100a00 */
[----:B------:R-:W3:Y:S01]  /*b200*/  LDL.64 R66, [R1+0xb0] ;  /* 0x0000b00001427983 */ /* 0x000ee20000100a00 */
[----:B--2---:R-:W-:-:S02]  /*b210*/  ISETP.NE.U32.AND P1, PT, R7, RZ, PT ;  /* 0x000000ff0700720c */ /* 0x004fc40003f25070 */
[----:B----4-:R-:W-:Y:S02]  /*b220*/  R2UR UR4, R10 ;  /* 0x000000000a0472ca */ /* 0x010fe400000e0000 */
[----:B------:R-:W-:-:S09]  /*b230*/  R2UR UR5, R11 ;  /* 0x000000000b0572ca */ /* 0x000fd200000e0000 */
[----:B------:R-:W-:-:S05]  /*b240*/  VOTEU.ANY UP0, P1 ;  /* 0x00000000003f7886 */ /* 0x000fca0000800100 */
[----:B------:R-:W-:Y:S01]  /*b250*/  HGMMA.64x64x16.F32.BF16 R24, gdesc[UR4], R24, UP0, gsb0 ;  /* 0x00e00000041879f0 */ /* 0x000fe2000b801818 */
[----:B-----5:R-:W-:Y:S02]  /*b260*/  VIADD R12, R12, 0x2 ;  /* 0x000000020c0c7836 */ /* 0x020fe40000000000 */
[----:B------:R-:W-:Y:S02]  /*b270*/  VIADD R10, R8, 0x2 ;  /* 0x00000002080a7836 */ /* 0x000fe40000000000 */
[----:B------:R-:W-:Y:S01]  /*b280*/  IMAD.MOV.U32 R11, RZ, RZ, R9 ;  /* 0x000000ffff0b7224 */ /* 0x000fe200078e0009 */
[----:B------:R-:W-:Y:S02]  /*b290*/  R2UR UR4, R12 ;  /* 0x000000000c0472ca */ /* 0x000fe400000e0000 */
[----:B------:R-:W-:Y:S02]  /*b2a0*/  R2UR UR6, R10 ;  /* 0x000000000a0672ca */ /* 0x000fe400000e0000 */
[----:B------:R-:W-:-:S02]  /*b2b0*/  R2UR UR7, R11 ;  /* 0x000000000b0772ca */ /* 0x000fc400000e0000 */
[----:B------:R-:W-:Y:S01]  /*b2c0*/  R2UR UR5, R13 ;  /* 0x000000000d0572ca */ /* 0x000fe200000e0000 */
[----:B------:R-:W-:Y:S02]  /*b2d0*/  WARPGROUP.DEPBAR.LE gsb0, 0x0 ;  /* 0x00008000000079c5 */ /* 0x000fe40000010000 */
[----:B------:R-:W-:Y:S01]  /*b2e0*/  WARPGROUP.ARRIVE ;  /* 0x00000000000079c5 */ /* 0x000fe20000000000 */
[----:B------:R-:W-:Y:S01]  /*b2f0*/  VIADD R14, R14, 0x4 ;  /* 0x000000040e0e7836 */ /* 0x000fe20000000000 */
[----:B------:R-:W2:Y:S08]  /*b300*/  LDL.64 R12, [R1+0xb0] ;  /* 0x0000b000010c7983 */ /* 0x000eb00000100a00 */
[----:B------:R-:W-:Y:S01]  /*b310*/  HGMMA.64x64x16.F32.BF16 R24, gdesc[UR4], R24, gsb0 ;  /* 0x00e00000041879f0 */ /* 0x000fe20008001818 */
[----:B------:R-:W-:-:S02]  /*b320*/  VIADD R10, R8, 0x4 ;  /* 0x00000004080a7836 */ /* 0x000fc40000000000 */
[----:B------:R-:W-:Y:S01]  /*b330*/  IMAD.MOV.U32 R11, RZ, RZ, R9 ;  /* 0x000000ffff0b7224 */ /* 0x000fe200078e0009 */
[----:B------:R-:W-:Y:S02]  /*b340*/  R2UR UR4, R14 ;  /* 0x000000000e0472ca */ /* 0x000fe400000e0000 */
[----:B------:R-:W-:Y:S02]  /*b350*/  R2UR UR6, R10 ;  /* 0x000000000a0672ca */ /* 0x000fe400000e0000 */
[----:B------:R-:W-:Y:S02]  /*b360*/  R2UR UR7, R11 ;  /* 0x000000000b0772ca */ /* 0x000fe400000e0000 */
[----:B------:R-:W-:Y:S01]  /*b370*/  R2UR UR5, R15 ;  /* 0x000000000f0572ca */ /* 0x000fe200000e0000 */
[----:B------:R-:W-:Y:S02]  /*b380*/  WARPGROUP.DEPBAR.LE gsb0, 0x0 ;  /* 0x00008000000079c5 */ /* 0x000fe40000010000 */
[----:B------:R-:W-:Y:S01]  /*b390*/  WARPGROUP.ARRIVE ;  /* 0x00000000000079c5 */ /* 0x000fe20000000000 */
[----:B------:R-:W-:Y:S01]  /*b3a0*/  VIADD R18, R18, 0x6 ;  /* 0x0000000612127836 */ /* 0x000fe20000000000 */
[----:B------:R-:W4:Y:S08]  /*b3b0*/  LDL.64 R14, [R1+0xb0] ;  /* 0x0000b000010e7983 */ /* 0x000f300000100a00 */
        /* <DEDUP_REMOVED lines=9> */
[----:B---3--:R-:W-:Y:S01]  /*b450*/  VIADD R56, R56, 0x200 ;  /* 0x0000020038387836 */ /* 0x008fe20000000000 */
[----:B------:R-:W3:Y:S08]  /*b460*/  LDL.64 R18, [R1+0xb0] ;  /* 0x0000b00001127983 */ /* 0x000ef00000100a00 */
        /* <DEDUP_REMOVED lines=10> */
[----:B------:R-:W5:Y:S08]  /*b510*/  LDL.64 R56, [R1+0xb0] ;  /* 0x0000b00001387983 */ /* 0x000f700000100a00 */
        /* <DEDUP_REMOVED lines=9> */
[----:B--2---:R-:W-:Y:S01]  /*b5b0*/  VIADD R12, R12, 0x204 ;  /* 0x000002040c0c7836 */ /* 0x004fe20000000000 */
        /* <DEDUP_REMOVED lines=10> */
[----:B----4-:R-:W-:Y:S01]  /*b660*/  VIADD R14, R14, 0x206 ;  /* 0x000002060e0e7836 */ /* 0x010fe20000000000 */
        /* <DEDUP_REMOVED lines=21> */
[----:B-----5:R-:W-:Y:S01]  /*b7c0*/  VIADD R56, R56, 0x402 ;  /* 0x0000040238387836 */ /* 0x020fe20000000000 */
        /* <DEDUP_REMOVED lines=73> */
[----:B------:R-:W-:Y:S02]  /*bc60*/  R2UR UR5, R59 ;  /* 0x000000003b0572ca */ /* 0x000fe400000e0000 */
[----:B0-----:R-:W-:-:S05]  /*bc70*/  SHF.R.U32.HI R60, RZ, 0x7, R60 ;  /* 0x00000007ff3c7819 */ /* 0x001fca000001163c */
[----:B------:R0:W1:Y:S01]  /*bc80*/  SHFL.IDX PT, R3, R60, RZ, 0x1f ;  /* 0x00001fff3c037589 */ /* 0x00006200000e0000 */
[----:B------:R-:W-:Y:S02]  /*bc90*/  WARPGROUP.DEPBAR.LE gsb0, 0x0 ;  /* 0x00008000000079c5 */ /* 0x000fe40000010000 */
[----:B------:R-:W-:Y:S01]  /*bca0*/  WARPGROUP.ARRIVE ;  /* 0x00000000000079c5 */ /* 0x000fe20000000000 */
[----:B------:R-:W-:Y:S01]  /*bcb0*/  VIADD R10, R8, 0x800 ;  /* 0x00000800080a7836 */ /* 0x000fe20000000000 */
[----:B---3--:R-:W-:Y:S01]  /*bcc0*/  R2UR UR9, R13 ;  /* 0x000000000d0972ca */ /* 0x008fe200000e0000 */
[----:B------:R-:W-:Y:S01]  /*bcd0*/  IMAD.MOV.U32 R59, RZ, RZ, R9 ;  /* 0x000000ffff3b7224 */ /* 0x000fe200078e0009 */
[----:B0-----:R-:W3:Y:S02]  /*bce0*/  LDL.64 R60, [R1+0xb0] ;  /* 0x0000b000013c7983 */ /* 0x001ee40000100a00 */
[----:B------:R-:W-:Y:S01]  /*bcf0*/  HGMMA.64x64x16.F32.BF16 R24, gdesc[UR4], R24, gsb0 ;  /* 0x00e00000041879f0 */ /* 0x000fe20008001818 */
[----:B-1----:R-:W-:-:S04]  /*bd00*/  ISETP.GT.AND P1, PT, R3, 0x7f, PT ;  /* 0x0000007f0300780c */ /* 0x002fc80003f24270 */
[----:B------:R-:W-:-:S04]  /*bd10*/  SEL R3, RZ, 0x2, !P1 ;  /* 0x00000002ff037807 */ /* 0x000fc80004800000 */
[----:B------:R-:W-:Y:S01]  /*bd20*/  IADD3 R12, R12, 0x800, R3 ;  /* 0x000008000c0c7810 */ /* 0x000fe20007ffe003 */
[----:B------:R-:W-:Y:S01]  /*bd30*/  IMAD.IADD R58, R3, 0x1, R10 ;  /* 0x00000001033a7824 */ /* 0x000fe200078e020a */
[----:B------:R-:W-:Y:S01]  /*bd40*/  R2UR UR11, R59 ;  /* 0x000000003b0b72ca */ /* 0x000fe200000e0000 */
[----:B------:R-:W-:Y:S01]  /*bd50*/  UMOV UR4, 0x1 ;  /* 0x0000000100047882 */ /* 0x000fe20000000000 */
[----:B------:R-:W-:Y:S02]  /*bd60*/  R2UR UR8, R12 ;  /* 0x000000000c0872ca */ /* 0x000fe400000e0000 */
[----:B------:R-:W-:Y:S01]  /*bd70*/  R2UR UR10, R58 ;  /* 0x000000003a0a72ca */ /* 0x000fe200000e0000 */
[----:B------:R-:W-:Y:S01]  /*bd80*/  UISETP.NE.U32.AND UP0, UPT, UR4, URZ, UPT ;  /* 0x0000003f0400728c */ /* 0x000fe2000bf05070 */
[----:B------:R-:W-:Y:S01]  /*bd90*/  IMAD.MOV.U32 R11, RZ, RZ, 0x4 ;  /* 0x00000004ff0b7424 */ /* 0x000fe200078e00ff */
[----:B------:R-:W3:Y:S01]  /*bda0*/  LDL.64 R58, [R1+0xb0] ;  /* 0x0000b000013a7983 */ /* 0x000ee20000100a00 */
[----:B------:R-:W-:-:S02]  /*bdb0*/  WARPGROUP.DEPBAR.LE gsb0, 0x0 ;  /* 0x00008000000079c5 */ /* 0x000fc40000010000 */
[----:B------:R-:W-:-:S07]  /*bdc0*/  WARPGROUP.ARRIVE ;  /* 0x00000000000079c5 */ /* 0x000fce0000000000 */
[----:B------:R-:W-:Y:S01]  /*bdd0*/  HGMMA.64x64x16.F32.BF16 R24, gdesc[UR8], R24, UP0, gsb0 ;  /* 0x00e00000081879f0 */ /* 0x000fe2000b801818 */
[----:B------:R-:W-:Y:S01]  /*bde0*/  SEL R7, R11, 0x2, P1 ;  /* 0x000000020b077807 */ /* 0x000fe20000800000 */
[----:B------:R-:W-:-:S03]  /*bdf0*/  IMAD.MOV.U32 R13, RZ, RZ, R9 ;  /* 0x000000ffff0d7224 */ /* 0x000fc600078e0009 */
[----:B-----5:R-:W-:Y:S01]  /*be00*/  IADD3 R14, R7, 0x800, R14 ;  /* 0x00000800070e7810 */ /* 0x020fe20007ffe00e */
[----:B------:R-:W-:Y:S01]  /*be10*/  IMAD.IADD R12, R10, 0x1, R7 ;  /* 0x000000010a0c7824 */ /* 0x000fe200078e0207 */
[----:B------:R-:W-:Y:S02]  /*be20*/  R2UR UR7, R13 ;  /* 0x000000000d0772ca */ /* 0x000fe400000e0000 */
[----:B------:R-:W-:Y:S02]  /*be30*/  R2UR UR4, R14 ;  /* 0x000000000e0472ca */ /* 0x000fe400000e0000 */
[----:B------:R-:W-:Y:S02]  /*be40*/  R2UR UR6, R12 ;  /* 0x000000000c0672ca */ /* 0x000fe400000e0000 */
[----:B------:R-:W-:Y:S01]  /*be50*/  R2UR UR5, R15 ;  /* 0x000000000f0572ca */ /* 0x000fe200000e0000 */
[----:B------:R-:W-:Y:S02]  /*be60*/  WARPGROUP.DEPBAR.LE gsb0, 0x0 ;  /* 0x00008000000079c5 */ /* 0x000fe40000010000 */
[----:B------:R-:W-:-:S10]  /*be70*/  WARPGROUP.ARRIVE ;  /* 0x00000000000079c5 */ /* 0x000fd40000000000 */
[----:B------:R-:W-:Y:S01]  /*be80*/  HGMMA.64x64x16.F32.BF16 R24, gdesc[UR4], R24, gsb0 ;  /* 0x00e00000041879f0 */ /* 0x000fe20008001818 */
[----:B------:R-:W-:Y:S01]  /*be90*/  SEL R11, R11, 0x6, !P1 ;  /* 0x000000060b0b7807 */ /* 0x000fe20004800000 */
[----:B------:R-:W-:-:S03]  /*bea0*/  IMAD.MOV.U32 R13, RZ, RZ, R9 ;  /* 0x000000ffff0d7224 */ /* 0x000fc600078e0009 */
[----:B--2---:R-:W-:Y:S01]  /*beb0*/  IADD3 R18, R11, 0x800, R18 ;  /* 0x000008000b127810 */ /* 0x004fe20007ffe012 */
[----:B------:R-:W-:Y:S01]  /*bec0*/  IMAD.IADD R12, R10, 0x1, R11 ;  /* 0x000000010a0c7824 */ /* 0x000fe200078e020b */
[----:B------:R-:W-:Y:S02]  /*bed0*/  R2UR UR7, R13 ;  /* 0x000000000d0772ca */ /* 0x000fe400000e0000 */
[----:B------:R-:W-:Y:S02]  /*bee0*/  R2UR UR4, R18 ;  /* 0x00000000120472ca */ /* 0x000fe400000e0000 */
[----:B------:R-:W-:Y:S02]  /*bef0*/  R2UR UR6, R12 ;  /* 0x000000000c0672ca */ /* 0x000fe400000e0000 */
[----:B------:R-:W-:Y:S01]  /*bf00*/  R2UR UR5, R19 ;  /* 0x00000000130572ca */ /* 0x000fe200000e0000 */
[----:B------:R-:W-:Y:S01]  /*bf10*/  IMAD.MOV.U32 R10, RZ, RZ, 0x28 ;  /* 0x00000028ff0a7424 */ /* 0x000fe200078e00ff */
[----:B------:R-:W2:Y:S01]  /*bf20*/  LDL.64 R18, [R1+0xb0] ;  /* 0x0000b00001127983 */ /* 0x000ea20000100a00 */
[----:B------:R-:W-:-:S03]  /*bf30*/  IMAD.MOV.U32 R13, RZ, RZ, 0xa00 ;  /* 0x00000a00ff0d7424 */ /* 0x000fc600078e00ff */
[----:B------:R-:W-:Y:S01]  /*bf40*/  SEL R10, R10, 0x26, P1 ;  /* 0x000000260a0a7807 */ /* 0x000fe20000800000 */
[----:B------:R-:W-:Y:S02]  /*bf50*/  WARPGROUP.DEPBAR.LE gsb0, 0x0 ;  /* 0x00008000000079c5 */ /* 0x000fe40000010000 */
[----:B------:R-:W-:-:S06]  /*bf60*/  WARPGROUP.ARRIVE ;  /* 0x00000000000079c5 */ /* 0x000fcc0000000000 */
[----:B------:R-:W-:Y:S01]  /*bf70*/  HGMMA.64x64x16.F32.BF16 R24, gdesc[UR4], R24, gsb0 ;  /* 0x00e00000041879f0 */ /* 0x000fe20008001818 */
[----:B------:R-:W-:-:S05]  /*bf80*/  SEL R13, R13, 0x980, P1 ;  /* 0x000009800d0d7807 */ /* 0x000fca0000800000 */
[----:B------:R-:W-:-:S05]  /*bf90*/  IMAD.IADD R10, R10, 0x1, R13 ;  /* 0x000000010a0a7824 */ /* 0x000fca00078e020d */
[----:B------:R-:W-:-:S05]  /*bfa0*/  LOP3.LUT R13, R10, 0xa06, RZ, 0xc0, !PT ;  /* 0x00000a060a0d7812 */ /* 0x000fca00078ec0ff */
[----:B----4-:R-:W-:Y:S02]  /*bfb0*/  IMAD.IADD R56, R13, 0x1, R56 ;  /* 0x000000010d387824 */ /* 0x010fe400078e0238 */
[----:B------:R-:W-:Y:S02]  /*bfc0*/  IMAD.IADD R12, R8, 0x1, R13 ;  /* 0x00000001080c7824 */ /* 0x000fe400078e020d */
[----:B------:R-:W-:Y:S01]  /*bfd0*/  IMAD.MOV.U32 R13, RZ, RZ, R9 ;  /* 0x000000ffff0d7224 */ /* 0x000fe200078e0009 */
[----:B------:R-:W-:Y:S02]  /*bfe0*/  R2UR UR4, R56 ;  /* 0x00000000380472ca */ /* 0x000fe400000e0000 */
[----:B------:R-:W-:Y:S02]  /*bff0*/  R2UR UR6, R12 ;  /* 0x000000000c0672ca */ /* 0x000fe400000e0000 */
[----:B------:R-:W-:Y:S02]  /*c000*/  R2UR UR7, R13 ;  /* 0x000000000d0772ca */ /* 0x000fe400000e0000 */
[----:B------:R-:W-:Y:S01]  /*c010*/  R2UR UR5, R57 ;  /* 0x00000000390572ca */ /* 0x000fe200000e0000 */
[----:B------:R-:W-:-:S02]  /*c020*/  WARPGROUP.DEPBAR.LE gsb0, 0x0 ;  /* 0x00008000000079c5 */ /* 0x000fc40000010000 */
[----:B------:R-:W-:Y:S01]  /*c030*/  WARPGROUP.ARRIVE ;  /* 0x00000000000079c5 */ /* 0x000fe20000000000 */
[----:B------:R-:W-:Y:S01]  /*c040*/  VIADD R10, R8, 0xa00 ;  /* 0x00000a00080a7836 */ /* 0x000fe20000000000 */
[C---:B---3--:R-:W-:Y:S01]  /*c050*/  IADD3 R12, R3.reuse, 0xa00, R60 ;  /* 0x00000a00030c7810 */ /* 0x048fe20007ffe03c */
[----:B------:R-:W-:Y:S01]  /*c060*/  IMAD.MOV.U32 R13, RZ, RZ, R61 ;  /* 0x000000ffff0d7224 */ /* 0x000fe200078e003d */
[----:B------:R-:W3:Y:S06]  /*c070*/  LDL.64 R56, [R1+0xb0] ;  /* 0x0000b00001387983 */ /* 0x000eec0000100a00 */
[----:B------:R-:W-:Y:S01]  /*c080*/  HGMMA.64x64x16.F32.BF16 R24, gdesc[UR4], R24, gsb0 ;  /* 0x00e00000041879f0 */ /* 0x000fe20008001818 */
[----:B------:R-:W-:-:S02]  /*c090*/  IMAD.IADD R14, R3, 0x1, R10 ;  /* 0x00000001030e7824 */ /* 0x000fc400078e020a */
[----:B------:R-:W-:Y:S01]  /*c0a0*/  IMAD.MOV.U32 R15, RZ, RZ, R9 ;  /* 0x000000ffff0f7224 */ /* 0x000fe200078e0009 */
[----:B------:R-:W-:Y:S01]  /*c0b0*/  R2UR UR4, R12 ;  /* 0x000000000c0472ca */ /* 0x000fe200000e0000 */
[----:B------:R-:W4:Y:S01]  /*c0c0*/  LDL.64 R60, [R1+0xb0] ;  /* 0x0000b000013c7983 */ /* 0x000f220000100a00 */
[----:B------:R-:W-:Y:S02]  /*c0d0*/  R2UR UR6, R14 ;  /* 0x000000000e0672ca */ /* 0x000fe400000e0000 */
[----:B------:R-:W-:Y:S02]  /*c0e0*/  R2UR UR7, R15 ;  /* 0x000000000f0772ca */ /* 0x000fe400000e0000 */
[----:B------:R-:W-:Y:S01]  /*c0f0*/  R2UR UR5, R13 ;  /* 0x000000000d0572ca */ /* 0x000fe200000e0000 */
[----:B------:R-:W-:Y:S02]  /*c100*/  WARPGROUP.DEPBAR.LE gsb0, 0x0 ;  /* 0x00008000000079c5 */ /* 0x000fe40000010000 */
[----:B------:R-:W-:-:S10]  /*c110*/  WARPGROUP.ARRIVE ;  /* 0x00000000000079c5 */ /* 0x000fd40000000000 */
[----:B------:R-:W-:Y:S01]  /*c120*/  HGMMA.64x64x16.F32.BF16 R24, gdesc[UR4], R24, gsb0 ;  /* 0x00e00000041879f0 */ /* 0x000fe20008001818 */
[C---:B------:R-:W-:Y:S01]  /*c130*/  IMAD.IADD R14, R7.reuse, 0x1, R10 ;  /* 0x00000001070e7824 */ /* 0x040fe200078e020a */
[----:B------:R-:W-:Y:S01]  /*c140*/  IADD3 R12, R7, 0xa00, R62 ;  /* 0x00000a00070c7810 */ /* 0x000fe20007ffe03e */
[----:B------:R-:W-:Y:S02]  /*c150*/  IMAD.MOV.U32 R13, RZ, RZ, R63 ;  /* 0x000000ffff0d7224 */ /* 0x000fe400078e003f */
[----:B------:R-:W-:Y:S01]  /*c160*/  IMAD.MOV.U32 R15, RZ, RZ, R9 ;  /* 0x000000ffff0f7224 */ /* 0x000fe200078e0009 */
[----:B------:R-:W-:Y:S01]  /*c170*/  R2UR UR6, R14 ;  /* 0x000000000e0672ca */ /* 0x000fe200000e0000 */
[----:B------:R-:W5:Y:S01]  /*c180*/  @!P0 LDL.64 R62, [R1+0x30] ;  /* 0x00003000013e8983 */ /* 0x000f620000100a00 */
[----:B------:R-:W-:Y:S02]  /*c190*/  R2UR UR4, R12 ;  /* 0x000000000c0472ca */ /* 0x000fe400000e0000 */
[----:B------:R-:W-:-:S02]  /*c1a0*/  R2UR UR7, R15 ;  /* 0x000000000f0772ca */ /* 0x000fc400000e0000 */
[----:B------:R-:W-:Y:S01]  /*c1b0*/  R2UR UR5, R13 ;  /* 0x000000000d0572ca */ /* 0x000fe200000e0000 */
[----:B------:R-:W-:Y:S02]  /*c1c0*/  WARPGROUP.DEPBAR.LE gsb0, 0x0 ;  /* 0x00008000000079c5 */ /* 0x000fe40000010000 */
[----:B------:R-:W-:Y:S01]  /*c1d0*/  WARPGROUP.ARRIVE ;  /* 0x00000000000079c5 */ /* 0x000fe20000000000 */
[C---:B------:R-:W-:Y:S01]  /*c1e0*/  IMAD.IADD R12, R11.reuse, 0x1, R10 ;  /* 0x000000010b0c7824 */ /* 0x040fe200078e020a */
[----:B------:R-:W-:Y:S01]  /*c1f0*/  IADD3 R58, R11, 0xa00, R58 ;  /* 0x00000a000b3a7810 */ /* 0x000fe20007ffe03a */
[----:B------:R-:W4:Y:S07]  /*c200*/  LDL.64 R14, [R1+0xb0] ;  /* 0x0000b000010e7983 */ /* 0x000f2e0000100a00 */
[----:B------:R-:W-:Y:S01]  /*c210*/  HGMMA.64x64x16.F32.BF16 R24, gdesc[UR4], R24, gsb0 ;  /* 0x00e00000041879f0 */ /* 0x000fe20008001818 */
[----:B------:R-:W-:Y:S01]  /*c220*/  IMAD.MOV.U32 R13, RZ, RZ, R9 ;  /* 0x000000ffff0d7224 */ /* 0x000fe200078e0009 */
[----:B------:R-:W-:-:S02]  /*c230*/  R2UR UR6, R12 ;  /* 0x000000000c0672ca */ /* 0x000fc400000e0000 */
[----:B------:R-:W-:Y:S02]  /*c240*/  R2UR UR4, R58 ;  /* 0x000000003a0472ca */ /* 0x000fe400000e0000 */
[----:B------:R-:W-:Y:S02]  /*c250*/  R2UR UR7, R13 ;  /* 0x000000000d0772ca */ /* 0x000fe400000e0000 */
[----:B------:R-:W-:Y:S01]  /*c260*/  R2UR UR5, R59 ;  /* 0x000000003b0572ca */ /* 0x000fe200000e0000 */
[----:B------:R-:W-:Y:S02]  /*c270*/  IMAD.MOV.U32 R10, RZ, RZ, 0x30 ;  /* 0x00000030ff0a7424 */ /* 0x000fe400078e00ff */
[----:B------:R-:W-:-:S03]  /*c280*/  IMAD.MOV.U32 R13, RZ, RZ, 0xc00 ;  /* 0x00000c00ff0d7424 */ /* 0x000fc600078e00ff */
[----:B------:R-:W-:Y:S02]  /*c290*/  SEL R10, R10, 0x2e, P1 ;  /* 0x0000002e0a0a7807 */ /* 0x000fe40000800000 */
[----:B------:R-:W-:Y:S01]  /*c2a0*/  SEL R13, R13, 0xb80, P1 ;  /* 0x00000b800d0d7807 */ /* 0x000fe20000800000 */
[----:B------:R-:W-:Y:S02]  /*c2b0*/  WARPGROUP.DEPBAR.LE gsb0, 0x0 ;  /* 0x00008000000079c5 */ /* 0x000fe40000010000 */
[----:B------:R-:W-:-:S06]  /*c2c0*/  WARPGROUP.ARRIVE ;  /* 0x00000000000079c5 */ /* 0x000fcc0000000000 */
[----:B------:R-:W-:Y:S01]  /*c2d0*/  HGMMA.64x64x16.F32.BF16 R24, gdesc[UR4], R24, gsb0 ;  /* 0x00e00000041879f0 */ /* 0x000fe20008001818 */
[----:B------:R-:W-:-:S05]  /*c2e0*/  IMAD.IADD R10, R10, 0x1, R13 ;  /* 0x000000010a0a7824 */ /* 0x000fca00078e020d */
[----:B------:R-:W-:Y:S01]  /*c2f0*/  LOP3.LUT R59, R10, 0xe06, RZ, 0xc0, !PT ;  /* 0x00000e060a3b7812 */ /* 0x000fe200078ec0ff */
[----:B------:R-:W-:-:S04]  /*c300*/  IMAD.MOV.U32 R13, RZ, RZ, R65 ;  /* 0x000000ffff0d7224 */ /* 0x000fc800078e0041 */
[----:B------:R-:W-:Y:S02]  /*c310*/  IMAD.IADD R12, R59, 0x1, R64 ;  /* 0x000000013b0c7824 */ /* 0x000fe400078e0240 */
[----:B------:R-:W-:Y:S01]  /*c320*/  IMAD.IADD R58, R8, 0x1, R59 ;  /* 0x00000001083a7824 */ /* 0x000fe200078e023b */
[----:B------:R-:W-:Y:S01]  /*c330*/  R2UR UR5, R13 ;  /* 0x000000000d0572ca */ /* 0x000fe200000e0000 */
[--C-:B------:R-:W-:Y:S01]  /*c340*/  IMAD.MOV.U32 R59, RZ, RZ, R9.reuse ;  /* 0x000000ffff3b7224 */ /* 0x100fe200078e0009 */
[----:B------:R-:W-:Y:S01]  /*c350*/  R2UR UR4, R12 ;  /* 0x000000000c0472ca */ /* 0x000fe200000e0000 */
[----:B------:R-:W-:Y:S02]  /*c360*/  WARPGROUP.DEPBAR.LE gsb0, 0x0 ;  /* 0x00008000000079c5 */ /* 0x000fe40000010000 */
[----:B------:R-:W-:Y:S01]  /*c370*/  R2UR UR6, R58 ;  /* 0x000000003a0672ca */ /* 0x000fe200000e0000 */
[----:B------:R-:W-:Y:S01]  /*c380*/  VIADD R10, R8, 0xc00 ;  /* 0x00000c00080a7836 */ /* 0x000fe20000000000 */
[----:B------:R-:W-:Y:S01]  /*c390*/  R2UR UR7, R59 ;  /* 0x000000003b0772ca */ /* 0x000fe200000e0000 */
[----:B------:R-:W-:Y:S01]  /*c3a0*/  WARPGROUP.ARRIVE ;  /* 0x00000000000079c5 */ /* 0x000fe20000000000 */
[----:B------:R-:W-:Y:S01]  /*c3b0*/  IMAD.MOV.U32 R13, RZ, RZ, R9 ;  /* 0x000000ffff0d7224 */ /* 0x000fe200078e0009 */
[C---:B--2---:R-:W-:Y:S01]  /*c3c0*/  IADD3 R18, R3.reuse, 0xc00, R18 ;  /* 0x00000c0003127810 */ /* 0x044fe20007ffe012 */
[----:B------:R-:W-:Y:S01]  /*c3d0*/  IMAD.IADD R12, R3, 0x1, R10 ;  /* 0x00000001030c7824 */ /* 0x000fe200078e020a */
[----:B------:R-:W2:Y:S01]  /*c3e0*/  LDL.64 R58, [R1+0xb0] ;  /* 0x0000b000013a7983 */ /* 0x000ea20000100a00 */
[----:B---3--:R-:W-:-:S03]  /*c3f0*/  IADD3 R56, R7, 0xc00, R56 ;  /* 0x00000c0007387810 */ /* 0x008fc60007ffe038 */
[----:B------:R-:W3:Y:S04]  /*c400*/  @!P0 LDL R64, [R1+0x1e8] ;  /* 0x0001e80001408983 */ /* 0x000ee80000100800 */
[----:B------:R-:W-:Y:S01]  /*c410*/  HGMMA.64x64x16.F32.BF16 R24, gdesc[UR4], R24, gsb0 ;  /* 0x00e00000041879f0 */ /* 0x000fe20008001818 */
[----:B------:R-:W-:Y:S02]  /*c420*/  R2UR UR6, R12 ;  /* 0x000000000c0672ca */ /* 0x000fe400000e0000 */
[----:B------:R-:W-:Y:S02]  /*c430*/  R2UR UR7, R13 ;  /* 0x000000000d0772ca */ /* 0x000fe400000e0000 */
[----:B------:R-:W-:Y:S02]  /*c440*/  R2UR UR4, R18 ;  /* 0x00000000120472ca */ /* 0x000fe400000e0000 */
[----:B------:R-:W-:Y:S01]  /*c450*/  R2UR UR5, R19 ;  /* 0x00000000130572ca */ /* 0x000fe200000e0000 */
[----:B------:R-:W-:-:S02]  /*c460*/  WARPGROUP.DEPBAR.LE gsb0, 0x0 ;  /* 0x00008000000079c5 */ /* 0x000fc40000010000 */
[----:B------:R-:W-:Y:S01]  /*c470*/  WARPGROUP.ARRIVE ;  /* 0x00000000000079c5 */ /* 0x000fe20000000000 */
[----:B------:R-:W-:Y:S01]  /*c480*/  IMAD.IADD R12, R7, 0x1, R10 ;  /* 0x00000001070c7824 */ /* 0x000fe200078e020a */
[----:B------:R-:W5:Y:S08]  /*c490*/  LDL.64 R18, [R1+0xb0] ;  /* 0x0000b00001127983 */ /* 0x000f700000100a00 */
[----:B------:R-:W-:Y:S01]  /*c4a0*/  HGMMA.64x64x16.F32.BF16 R24, gdesc[UR4], R24, gsb0 ;  /* 0x00e00000041879f0 */ /* 0x000fe20008001818 */
[----:B------:R-:W-:Y:S01]  /*c4b0*/  IMAD.MOV.U32 R13, RZ, RZ, R9 ;  /* 0x000000ffff0d7224 */ /* 0x000fe200078e0009 */
[----:B------:R-:W-:-:S02]  /*c4c0*/  R2UR UR6, R12 ;  /* 0x000000000c0672ca */ /* 0x000fc400000e0000 */
[----:B------:R-:W-:Y:S02]  /*c4d0*/  R2UR UR4, R56 ;  /* 0x00000000380472ca */ /* 0x000fe400000e0000 */
[----:B------:R-:W-:Y:S02]  /*c4e0*/  R2UR UR7, R13 ;  /* 0x000000000d0772ca */ /* 0x000fe400000e0000 */
[----:B------:R-:W-:Y:S01]  /*c4f0*/  R2UR UR5, R57 ;  /* 0x00000000390572ca */ /* 0x000fe200000e0000 */
[----:B------:R-:W-:Y:S02]  /*c500*/  WARPGROUP.DEPBAR.LE gsb0, 0x0 ;  /* 0x00008000000079c5 */ /* 0x000fe40000010000 */
[----:B------:R-:W-:Y:S01]  /*c510*/  WARPGROUP.ARRIVE ;  /* 0x00000000000079c5 */ /* 0x000fe20000000000 */
[C---:B------:R-:W-:Y:S01]  /*c520*/  IMAD.IADD R12, R11.reuse, 0x1, R10 ;  /* 0x000000010b0c7824 */ /* 0x040fe200078e020a */
[----:B----4-:R-:W-:Y:S01]  /*c530*/  IADD3 R14, R11, 0xc00, R14 ;  /* 0x00000c000b0e7810 */ /* 0x010fe20007ffe00e */
[----:B------:R-:W-:Y:S01]  /*c540*/  IMAD.MOV.U32 R13, RZ, RZ, R9 ;  /* 0x000000ffff0d7224 */ /* 0x000fe200078e0009 */
[----:B------:R-:W4:Y:S06]  /*c550*/  LDL.64 R56, [R1+0xb0] ;  /* 0x0000b00001387983 */ /* 0x000f2c0000100a00 */
[----:B------:R-:W-:Y:S01]  /*c560*/  HGMMA.64x64x16.F32.BF16 R24, gdesc[UR4], R24, gsb0 ;  /* 0x00e00000041879f0 */ /* 0x000fe20008001818 */
        /* <DEDUP_REMOVED lines=15> */
[----:B------:R-:W-:Y:S02]  /*c660*/  IMAD.IADD R14, R8, 0x1, R13 ;  /* 0x00000001080e7824 */ /* 0x000fe400078e020d */
[----:B------:R-:W-:Y:S01]  /*c670*/  IMAD.MOV.U32 R13, RZ, RZ, R67 ;  /* 0x000000ffff0d7224 */ /* 0x000fe200078e0043 */
[----:B------:R-:W-:Y:S02]  /*c680*/  R2UR UR7, R15 ;  /* 0x000000000f0772ca */ /* 0x000fe400000e0000 */
[----:B------:R-:W-:Y:S02]  /*c690*/  R2UR UR6, R14 ;  /* 0x000000000e0672ca */ /* 0x000fe400000e0000 */
[----:B------:R-:W-:Y:S02]  /*c6a0*/  R2UR UR4, R12 ;  /* 0x000000000c0472ca */ /* 0x000fe400000e0000 */
[----:B------:R-:W-:Y:S01]  /*c6b0*/  R2UR UR5, R13 ;  /* 0x000000000d0572ca */ /* 0x000fe200000e0000 */
[----:B------:R-:W-:-:S02]  /*c6c0*/  WARPGROUP.DEPBAR.LE gsb0, 0x0 ;  /* 0x00008000000079c5 */ /* 0x000fc40000010000 */
[----:B------:R-:W-:-:S10]  /*c6d0*/  WARPGROUP.ARRIVE ;  /* 0x00000000000079c5 */ /* 0x000fd40000000000 */
[----:B------:R-:W-:Y:S01]  /*c6e0*/  HGMMA.64x64x16.F32.BF16 R24, gdesc[UR4], R24, gsb0 ;  /* 0x00e00000041879f0 */ /* 0x000fe20008001818 */
[----:B------:R-:W-:Y:S01]  /*c6f0*/  VIADD R10, R8, 0xe00 ;  /* 0x00000e00080a7836 */ /* 0x000fe20000000000 */
[C---:B--2---:R-:W-:Y:S01]  /*c700*/  IADD3 R58, R3.reuse, 0xe00, R58 ;  /* 0x00000e00033a7810 */ /* 0x044fe20007ffe03a */
[----:B------:R-:W-:Y:S02]  /*c710*/  IMAD.MOV.U32 R13, RZ, RZ, R9 ;  /* 0x000000ffff0d7224 */ /* 0x000fe400078e0009 */
[----:B------:R-:W-:Y:S01]  /*c720*/  IMAD.IADD R12, R3, 0x1, R10 ;  /* 0x00000001030c7824 */ /* 0x000fe200078e020a */
[----:B------:R-:W-:Y:S02]  /*c730*/  R2UR UR4, R58 ;  /* 0x000000003a0472ca */ /* 0x000fe400000e0000 */
[----:B------:R-:W-:Y:S02]  /*c740*/  R2UR UR7, R13 ;  /* 0x000000000d0772ca */ /* 0x000fe400000e0000 */
[----:B------:R-:W-:-:S02]  /*c750*/  R2UR UR6, R12 ;  /* 0x000000000c0672ca */ /* 0x000fc400000e0000 */
[----:B------:R-:W-:Y:S01]  /*c760*/  R2UR UR5, R59 ;  /* 0x000000003b0572ca */ /* 0x000fe200000e0000 */
[----:B------:R-:W-:Y:S02]  /*c770*/  WARPGROUP.DEPBAR.LE gsb0, 0x0 ;  /* 0x00008000000079c5 */ /* 0x000fe40000010000 */
[----:B------:R-:W-:-:S10]  /*c780*/  WARPGROUP.ARRIVE ;  /* 0x00000000000079c5 */ /* 0x000fd40000000000 */
[----:B------:R-:W-:Y:S01]  /*c790*/  HGMMA.64x64x16.F32.BF16 R24, gdesc[UR4], R24, gsb0 ;  /* 0x00e00000041879f0 */ /* 0x000fe20008001818 */
[C---:B------:R-:W-:Y:S01]  /*c7a0*/  IMAD.IADD R12, R7.reuse, 0x1, R10 ;  /* 0x00000001070c7824 */ /* 0x040fe200078e020a */
[----:B-----5:R-:W-:Y:S01]  /*c7b0*/  IADD3 R18, R7, 0xe00, R18 ;  /* 0x00000e0007127810 */ /* 0x020fe20007ffe012 */
        /* <DEDUP_REMOVED lines=8> */
[C---:B----4-:R-:W-:Y:S01]  /*c840*/  IADD3 R56, R11.reuse, 0xe00, R56 ;  /* 0x00000e000b387810 */ /* 0x050fe20007ffe038 */
[----:B------:R-:W-:Y:S02]  /*c850*/  IMAD.IADD R10, R11, 0x1, R10 ;  /* 0x000000010b0a7824 */ /* 0x000fe400078e020a */
[----:B------:R-:W-:Y:S01]  /*c860*/  IMAD.MOV.U32 R11, RZ, RZ, R9 ;  /* 0x000000ffff0b7224 */ /* 0x000fe200078e0009 */
[----:B------:R-:W-:Y:S02]  /*c870*/  R2UR UR4, R56 ;  /* 0x00000000380472ca */ /* 0x000fe400000e0000 */
[----:B------:R-:W-:Y:S02]  /*c880*/  R2UR UR6, R10 ;  /* 0x000000000a0672ca */ /* 0x000fe400000e0000 */
[----:B------:R-:W-:Y:S02]  /*c890*/  R2UR UR7, R11 ;  /* 0x000000000b0772ca */ /* 0x000fe400000e0000 */
[----:B------:R-:W-:Y:S01]  /*c8a0*/  R2UR UR5, R57 ;  /* 0x00000000390572ca */ /* 0x000fe200000e0000 */
[----:B------:R-:W-:-:S02]  /*c8b0*/  IMAD.MOV.U32 R3, RZ, RZ, 0x40 ;  /* 0x00000040ff037424 */ /* 0x000fc400078e00ff */
[----:B------:R-:W-:-:S03]  /*c8c0*/  IMAD.MOV.U32 R10, RZ, RZ, 0x1000 ;  /* 0x00001000ff0a7424 */ /* 0x000fc600078e00ff */
[----:B------:R-:W-:Y:S02]  /*c8d0*/  SEL R3, R3, 0x3e, P1 ;  /* 0x0000003e03037807 */ /* 0x000fe40000800000 */
[----:B------:R-:W-:Y:S01]  /*c8e0*/  SEL R10, R10, 0xf80, P1 ;  /* 0x00000f800a0a7807 */ /* 0x000fe20000800000 */
[----:B------:R-:W-:Y:S02]  /*c8f0*/  WARPGROUP.DEPBAR.LE gsb0, 0x0 ;  /* 0x00008000000079c5 */ /* 0x000fe40000010000 */
[----:B------:R-:W-:-:S06]  /*c900*/  WARPGROUP.ARRIVE ;  /* 0x00000000000079c5 */ /* 0x000fcc0000000000 */
[----:B------:R-:W-:Y:S01]  /*c910*/  HGMMA.64x64x16.F32.BF16 R24, gdesc[UR4], R24, gsb0 ;  /* 0x00e00000041879f0 */ /* 0x000fe20008001818 */
[----:B------:R-:W-:-:S05]  /*c920*/  IMAD.IADD R3, R3, 0x1, R10 ;  /* 0x0000000103037824 */ /* 0x000fca00078e020a */
[----:B------:R-:W-:-:S05]  /*c930*/  LOP3.LUT R3, R3, 0x1e06, RZ, 0xc0, !PT ;  /* 0x00001e0603037812 */ /* 0x000fca00078ec0ff */
[----:B------:R-:W-:Y:S02]  /*c940*/  IMAD.IADD R8, R8, 0x1, R3 ;  /* 0x0000000108087824 */ /* 0x000fe400078e0203 */
[----:B------:R-:W-:Y:S01]  /*c950*/  IMAD.IADD R60, R3, 0x1, R60 ;  /* 0x00000001033c7824 */ /* 0x000fe200078e023c */
[----:B------:R-:W-:Y:S02]  /*c960*/  R2UR UR7, R9 ;  /* 0x00000000090772ca */ /* 0x000fe400000e0000 */
[----:B------:R-:W-:Y:S02]  /*c970*/  R2UR UR6, R8 ;  /* 0x00000000080672ca */ /* 0x000fe400000e0000 */
[----:B------:R-:W-:Y:S02]  /*c980*/  R2UR UR4, R60 ;  /* 0x000000003c0472ca */ /* 0x000fe400000e0000 */
[----:B------:R-:W-:Y:S01]  /*c990*/  R2UR UR5, R61 ;  /* 0x000000003d0572ca */ /* 0x000fe200000e0000 */
[----:B------:R-:W-:Y:S01]  /*c9a0*/  STL [R1+0x88], R0 ;  /* 0x0000880001007387 */ /* 0x000fe20000100800 */
[----:B------:R-:W-:-:S02]  /*c9b0*/  WARPGROUP.DEPBAR.LE gsb0, 0x0 ;  /* 0x00008000000079c5 */ /* 0x000fc40000010000 */
[----:B------:R-:W-:-:S09]  /*c9c0*/  WARPGROUP.ARRIVE ;  /* 0x00000000000079c5 */ /* 0x000fd20000000000 */
[----:B------:R-:W-:Y:S01]  /*c9d0*/  HGMMA.64x64x16.F32.BF16 R24, gdesc[UR4], R24, gsb0 ;  /* 0x00e00000041879f0 */ /* 0x000fe20008001818 */
        /* <DEDUP_REMOVED lines=14> */
[----:B------:R-:W-:-:S03]  /*cac0*/  @!P0 MOV R63, R62 ;  /* 0x0000003e003f8202 */ /* 0x000fc60000000f00 */
[----:B------:R-:W-:Y:S04]  /*cad0*/  STL [R1+0x88], R0 ;  /* 0x0000880001007387 */ /* 0x000fe80000100800 */
[----:B------:R-:W-:Y:S04]  /*cae0*/  STL [R1+0x88], R0 ;  /* 0x0000880001007387 */ /* 0x000fe80000100800 */
[----:B------:R-:W-:Y:S04]  /*caf0*/  STL [R1+0x88], R0 ;  /* 0x0000880001007387 */ /* 0x000fe80000100800 */
[----:B------:R-:W-:Y:S04]  /*cb00*/  STL [R1+0x88], R0 ;  /* 0x0000880001007387 */ /* 0x000fe80000100800 */
[----:B------:R-:W-:Y:S01]  /*cb10*/  STL [R1+0x88], R0 ;  /* 0x0000880001007387 */ /* 0x000fe20000100800 */
[----:B---3--:R-:W-:-:S03]  /*cb20*/  @!P0 IMAD R3, R64, 0x8, R63 ;  /* 0x0000000840038824 */ /* 0x008fc600078e023f */
[----:B------:R-:W-:Y:S04]  /*cb30*/  STL [R1+0x88], R0 ;  /* 0x0000880001007387 */ /* 0x000fe80000100800 */
[----:B------:R-:W-:Y:S04]  /*cb40*/  STL [R1+0x88], R0 ;  /* 0x0000880001007387 */ /* 0x000fe80000100800 */
[----:B------:R-:W-:Y:S04]  /*cb50*/  STL [R1+0x88], R0 ;  /* 0x0000880001007387 */ /* 0x000fe80000100800 */
[----:B------:R-:W-:Y:S04]  /*cb60*/  STL [R1+0x88], R0 ;  /* 0x0000880001007387 */ /* 0x000fe80000100800 */
[----:B------:R-:W-:Y:S01]  /*cb70*/  STL [R1+0x88], R0 ;  /* 0x0000880001007387 */ /* 0x000fe20000100800 */
[----:B------:R-:W-:-:S03]  /*cb80*/  @!P0 PRMT R3, RZ, 0x654, R3 ;  /* 0x00000654ff038816 */ /* 0x000fc60000000003 */
[----:B------:R-:W-:Y:S04]  /*cb90*/  STL [R1+0x88], R0 ;  /* 0x0000880001007387 */ /* 0x000fe80000100800 */
[----:B------:R-:W-:Y:S04]  /*cba0*/  STL [R1+0x88], R0 ;  /* 0x0000880001007387 */ /* 0x000fe80000100800 */
[----:B------:R-:W-:Y:S01]  /*cbb0*/  STL [R1+0x88], R0 ;  /* 0x0000880001007387 */ /* 0x000fe20000100800 */
[----:B------:R-:W-:-:S03]  /*cbc0*/  WARPGROUP.DEPBAR.LE gsb0, 0x0 ;  /* 0x00008000000079c5 */ /* 0x000fc60000010000 */
[----:B------:R-:W-:Y:S04]  /*cbd0*/  STL [R1+0x88], R0 ;  /* 0x0000880001007387 */ /* 0x000fe80000100800 */
[----:B------:R-:W-:Y:S04]  /*cbe0*/  STL [R1+0x88], R0 ;  /* 0x0000880001007387 */ /* 0x000fe80000100800 */
[----:B------:R-:W-:Y:S04]  /*cbf0*/  STL [R1+0x88], R0 ;  /* 0x0000880001007387 */ /* 0x000fe80000100800 */
[----:B------:R0:W-:Y:S01]  /*cc00*/  STL [R1+0x88], R0 ;  /* 0x0000880001007387 */ /* 0x0001e20000100800 */
[----:B------:R1:W-:Y:S03]  /*cc10*/  @!P0 SYNCS.ARRIVE.TRANS64.RED.A1T0 RZ, [R3+URZ], RZ ;  /* 0x000000ff03ff89a7 */ /* 0x0003e6000810043f */
[----:B------:R-:W2:Y:S04]  /*cc20*/  LDL.64 R56, [R1+0x120] ;  /* 0x0001200001387983 */ /* 0x000ea80000100a00 */
[----:B------:R-:W3:Y:S04]  /*cc30*/  LDL.64 R18, [R1+0x110] ;  /* 0x0001100001127983 */ /* 0x000ee80000100a00 */
[----:B-1----:R-:W0:Y:S04]  /*cc40*/  LDL R3, [R1+0xec] ;  /* 0x0000ec0001037983 */ /* 0x002e280000100800 */
[----:B------:R-:W4:Y:S04]  /*cc50*/  LDL R7, [R1+0x70] ;  /* 0x0000700001077983 */ /* 0x000f280000100800 */
[----:B------:R-:W5:Y:S04]  /*cc60*/  LDL R58, [R1+0x118] ;  /* 0x00011800013a7983 */ /* 0x000f680000100800 */
[----:B------:R-:W5:Y:S04]  /*cc70*/  LDL.128 R8, [R1+0xf0] ;  /* 0x0000f00001087983 */ /* 0x000f680000100c00 */
[----:B------:R-:W4:Y:S04]  /*cc80*/  LDL.128 R12, [R1+0x100] ;  /* 0x00010000010c7983 */ /* 0x000f280000100c00 */
[----:B--2---:R-:W2:Y:S01]  /*cc90*/  LD.E R56, desc[UR44][R56.64] ;  /* 0x0000002c38387980 */ /* 0x004ea2000c101900 */
[----:B0-----:R-:W-:-:S02]  /*cca0*/  SHF.R.S32.HI R0, RZ, 0x1f, R3 ;  /* 0x0000001fff007819 */ /* 0x001fc40000011403 */
[----:B---3--:R-:W-:Y:S01]  /*ccb0*/  ISETP.NE.AND P1, PT, R18, 0x1, PT ;  /* 0x000000011200780c */ /* 0x008fe20003f25270 */
[----:B------:R-:W-:Y:S01]  /*ccc0*/  BSSY B0, `(.L_x_5035) ;  /* 0x000007d000007945 */ /* 0x000fe20003800000 */
[----:B----4-:R-:W-:Y:S01]  /*ccd0*/  ISETP.GE.AND P2, PT, R13, 0x1, PT ;  /* 0x000000010d00780c */ /* 0x010fe20003f46270 */
[-C--:B--2---:R-:W-:Y:S01]  /*cce0*/  FMUL.FTZ R29, R29, R56.reuse ;  /* 0x000000381d1d7220 */ /* 0x084fe20000410000 */
[----:B------:R-:W-:-:S03]  /*ccf0*/  FMUL.FTZ R30, R30, R56 ;  /* 0x000000381e1e7220 */ /* 0x000fc60000410000 */
[----:B------:R0:W1:Y:S02]  /*cd00*/  MUFU.TANH R57, R29 ;  /* 0x0000001d00397308 */ /* 0x0000640000002400 */
[----:B0-----:R-:W-:-:S06]  /*cd10*/  LEA.HI R29, R0, R3, RZ, 0x7 ;  /* 0x00000003001d7211 */ /* 0x001fcc00078f38ff */
[----:B------:R0:W2:Y:S02]  /*cd20*/  MUFU.TANH R59, R30 ;  /* 0x0000001e003b7308 */ /* 0x0000a40000002400 */
[----:B0-----:R-:W-:Y:S01]  /*cd30*/  LOP3.LUT R30, R29, 0xffffff80, RZ, 0xc0, !PT ;  /* 0xffffff801d1e7812 */ /* 0x001fe200078ec0ff */
[----:B------:R-:W-:-:S04]  /*cd40*/  FMUL.FTZ R31, R31, R56 ;  /* 0x000000381f1f7220 */ /* 0x000fc80000410000 */
[----:B------:R-:W-:Y:S02]  /*cd50*/  IMAD.IADD R30, R3, 0x1, -R30 ;  /* 0x00000001031e7824 */ /* 0x000fe400078e0a1e */
[-C--:B------:R-:W-:Y:S01]  /*cd60*/  FMUL.FTZ R32, R32, R56.reuse ;  /* 0x0000003820207220 */ /* 0x080fe20000410000 */
[----:B------:R0:W3:Y:S02]  /*cd70*/  MUFU.TANH R60, R31 ;  /* 0x0000001f003c7308 */ /* 0x0000e40000002400 */
[----:B------:R-:W-:Y:S01]  /*cd80*/  SHF.R.S32.HI R29, RZ, 0x1f, R30 ;  /* 0x0000001fff1d7819 */ /* 0x000fe2000001141e */
[----:B------:R-:W-:-:S05]  /*cd90*/  FMUL.FTZ R33, R33, R56 ;  /* 0x0000003821217220 */ /* 0x000fca0000410000 */
[----:B------:R4:W1:Y:S01]  /*cda0*/  MUFU.TANH R61, R32 ;  /* 0x00000020003d7308 */ /* 0x0008620000002400 */
[----:B0-----:R-:W-:Y:S02]  /*cdb0*/  LEA.HI R31, R29, R30, RZ, 0x2 ;  /* 0x0000001e1d1f7211 */ /* 0x001fe400078f10ff */
[----:B----4-:R-:W-:-:S05]  /*cdc0*/  LEA.HI R32, R0, R3, RZ, 0x2 ;  /* 0x0000000300207211 */ /* 0x010fca00078f10ff */
[----:B------:R0:W4:Y:S01]  /*cdd0*/  MUFU.TANH R62, R33 ;  /* 0x00000021003e7308 */ /* 0x0001220000002400 */
[--C-:B------:R-:W-:Y:S02]  /*cde0*/  SHF.R.S32.HI R0, RZ, 0x2, R31.reuse ;  /* 0x00000002ff007819 */ /* 0x100fe4000001141f */
[----:B------:R-:W-:Y:S02]  /*cdf0*/  LOP3.LUT R32, R32, 0xfffffffc, RZ, 0xc0, !PT ;  /* 0xfffffffc20207812 */ /* 0x000fe400078ec0ff */
[----:B0-----:R-:W-:-:S03]  /*ce00*/  SHF.R.S32.HI R33, RZ, 0x1f, R31 ;  /* 0x0000001fff217819 */ /* 0x001fc6000001141f */
[----:B------:R-:W-:Y:S01]  /*ce10*/  IMAD.IADD R3, R3, 0x1, -R32 ;  /* 0x0000000103037824 */ /* 0x000fe200078e0a20 */
[----:B------:R-:W-:Y:S02]  /*ce20*/  LEA.HI R29, R29, R30, RZ, 0x5 ;  /* 0x0000001e1d1d7211 */ /* 0x000fe400078f28ff */
[----:B------:R-:W-:Y:S02]  /*ce30*/  LEA.HI R33, R33, R0, RZ, 0x3 ;  /* 0x0000000021217211 */ /* 0x000fe400078f18ff */
[----:B------:R-:W-:Y:S02]  /*ce40*/  SHF.R.S32.HI R32, RZ, 0x5, R29 ;  /* 0x00000005ff207819 */ /* 0x000fe4000001141d */
[----:B------:R-:W-:Y:S02]  /*ce50*/  LOP3.LUT R33, R33, 0xfffffff8, RZ, 0xc0, !PT ;  /* 0xfffffff821217812 */ /* 0x000fe400078ec0ff */
[----:B------:R-:W-:Y:S01]  /*ce60*/  LEA.HI R29, R3, R3, RZ, 0x1 ;  /* 0x00000003031d7211 */ /* 0x000fe200078f08ff */
[----:B------:R-:W-:-:S02]  /*ce70*/  IMAD R32, R7, 0x4, R32 ;  /* 0x0000000407207824 */ /* 0x000fc400078e0220 */
[----:B------:R-:W-:Y:S01]  /*ce80*/  IMAD.IADD R33, R0, 0x1, -R33 ;  /* 0x0000000100217824 */ /* 0x000fe200078e0a21 */
[----:B------:R-:W-:-:S03]  /*ce90*/  LOP3.LUT R0, R29, 0x1ffffffe, RZ, 0xc0, !PT ;  /* 0x1ffffffe1d007812 */ /* 0x000fc600078ec0ff */
[----:B------:R-:W-:Y:S02]  /*cea0*/  IMAD.U32 R33, R32, 0x10, R33 ;  /* 0x0000001020217824 */ /* 0x000fe400078e0021 */
[----:B------:R-:W-:-:S04]  /*ceb0*/  IMAD.IADD R0, R3, 0x1, -R0 ;  /* 0x0000000103007824 */ /* 0x000fc800078e0a00 */
[----:B------:R-:W-:-:S04]  /*cec0*/  IMAD R18, R0, 0x8, R33 ;  /* 0x0000000800127824 */ /* 0x000fc800078e0221 */
[----:B------:R-:W-:-:S05]  /*ced0*/  @P1 IMAD.HI.U32 R19, R18, R19, RZ ;  /* 0x0000001312131227 */ /* 0x000fca00078e00ff */
[----:B-----5:R-:W-:Y:S01]  /*cee0*/  @P1 SHF.R.U32.HI R18, RZ, R58, R19 ;  /* 0x0000003aff121219 */ /* 0x020fe20000011613 */
[----:B------:R-:W-:Y:S01]  /*cef0*/  IMAD.MOV.U32 R3, RZ, RZ, -0x40 ;  /* 0xffffffc0ff037424 */ /* 0x000fe200078e00ff */
[----:B------:R-:W-:-:S03]  /*cf00*/  LOP3.LUT R31, R31, 0x7ffffffc, RZ, 0xc0, !PT ;  /* 0x7ffffffc1f1f7812 */ /* 0x000fc600078ec0ff */
[----:B------:R-:W0:Y:S01]  /*cf10*/  SHFL.IDX PT, R7, R18, RZ, 0x1c1f ;  /* 0x001c1fff12077589 */ /* 0x000e2200000e0000 */
[----:B------:R-:W-:Y:S02]  /*cf20*/  IMAD R0, R182, R3, 0x41 ;  /* 0x00000041b6007424 */ /* 0x000fe400078e0203 */
        /* <DEDUP_REMOVED lines=26> */
[----:B------:R-:W-:-:S02]  /*d0d0*/  IMAD.IADD R31, R30, 0x1, -R31 ;  /* 0x000000011e1f7824 */ /* 0x000fc400078e0a1f */
[----:B------:R-:W-:Y:S01]  /*d0e0*/  FMUL.FTZ R55, R55, R56 ;  /* 0x0000003837377220 */ /* 0x000fe20000410000 */
[----:B------:R-:W-:Y:S01]  /*d0f0*/  IMAD.IADD R0, R9, 0x1, R0 ;  /* 0x0000000109007824 */ /* 0x000fe200078e0200 */
[----:B------:R-:W-:Y:S01]  /*d100*/  LEA R32, R182, 0xffffffc0, 0x6 ;  /* 0xffffffc0b6207811 */ /* 0x000fe200078e30ff */
[----:B------:R-:W0:Y:S02]  /*d110*/  MUFU.TANH R24, R24 ;  /* 0x0000001800187308 */ /* 0x000e240000002400 */
[----:B------:R-:W-:Y:S02]  /*d120*/  IMAD R3, R31, -0x2, R0 ;  /* 0xfffffffe1f037824 */ /* 0x000fe400078e0200 */
[----:B------:R-:W-:Y:S02]  /*d130*/  IMAD.IADD R0, R9, 0x1, -R32 ;  /* 0x0000000109007824 */ /* 0x000fe400078e0a20 */
[----:B------:R-:W-:Y:S02]  /*d140*/  IMAD.IADD R30, R3, 0x1, -R8 ;  /* 0x00000001031e7824 */ /* 0x000fe400078e0a08 */
[----:B------:R-:W0:Y:S01]  /*d150*/  MUFU.TANH R25, R25 ;  /* 0x0000001900197308 */ /* 0x000e220000002400 */
[----:B------:R-:W-:-:S07]  /*d160*/  LOP3.LUT R3, RZ, R10, RZ, 0x33, !PT ;  /* 0x0000000aff037212 */ /* 0x000fce00078e33ff */
[----:B------:R-:W0:Y:S01]  /*d170*/  MUFU.TANH R26, R26 ;  /* 0x0000001a001a7308 */ /* 0x000e220000002400 */
[----:B------:R-:W-:-:S07]  /*d180*/  IMAD R19, R31, -0x2, R0 ;  /* 0xfffffffe1f137824 */ /* 0x000fce00078e0200 */
[----:B------:R-:W0:Y:S01]  /*d190*/  MUFU.TANH R27, R27 ;  /* 0x0000001b001b7308 */ /* 0x000e220000002400 */
[----:B------:R-:W-:-:S07]  /*d1a0*/  IMAD.IADD R56, R30, 0x1, R11 ;  /* 0x000000011e387824 */ /* 0x000fce00078e020b */
        /* <DEDUP_REMOVED lines=21> */
[----:B------:R-:W1:Y:S08]  /*d300*/  MUFU.TANH R54, R54 ;  /* 0x0000003600367308 */ /* 0x000e700000002400 */
[----:B------:R-:W1:Y:S01]  /*d310*/  MUFU.TANH R55, R55 ;  /* 0x0000003700377308 */ /* 0x000e620000002400 */
[----:B------:R-:W-:Y:S01]  /*d320*/  IMAD.IADD R30, R30, 0x1, R3 ;  /* 0x000000011e1e7824 */ /* 0x000fe200078e0203 */
[----:B0-----:R-:W-:Y:S01]  /*d330*/  VIADDMNMX R0, R7, R56, R19, PT ;  /* 0x0000003807007246 */ /* 0x001fe20003800113 */
[----:B------:R-:W-:-:S02]  /*d340*/  IMAD.IADD R12, R12, 0x1, -R32 ;  /* 0x000000010c0c7824 */ /* 0x000fc400078e0a20 */
        /* <DEDUP_REMOVED lines=8> */
[----:B------:R-:W-:-:S05]  /*d3d0*/  @P1 IMAD.HI.U32 R10, R7, R14, RZ ;  /* 0x0000000e070a1227 */ /* 0x000fca00078e00ff */
[----:B------:R-:W-:-:S04]  /*d3e0*/  @P1 SHF.R.U32.HI R7, RZ, R15, R10 ;  /* 0x0000000fff071219 */ /* 0x000fc8000001160a */
[----:B------:R-:W-:Y:S01]  /*d3f0*/  LOP3.LUT R7, RZ, R7, RZ, 0x33, !PT ;  /* 0x00000007ff077212 */ /* 0x000fe200078e33ff */
[----:B------:R-:W-:Y:S06]  /*d400*/  BRA `(.L_x_5039) ;  /* 0x00000000000c7947 */ /* 0x000fec0003800000 */
.L_x_5038:
[----:B------:R-:W-:-:S13]  /*d410*/  ISETP.NE.AND P1, PT, R13, 0x1, PT ;  /* 0x000000010d00780c */ /* 0x000fda0003f25270 */
[----:B------:R-:W-:-:S05]  /*d420*/  @P1 IMAD.HI.U32 R10, R7, R14, RZ ;  /* 0x0000000e070a1227 */ /* 0x000fca00078e00ff */
[----:B------:R-:W-:-:S07]  /*d430*/  @P1 SHF.R.U32.HI R7, RZ, R15, R10 ;  /* 0x0000000fff071219 */ /* 0x000fce000001160a */
.L_x_5039:
[----:B------:R-:W-:Y:S05]  /*d440*/  BSYNC B1 ;  /* 0x0000000000017941 */ /* 0x000fea0003800000 */
.L_x_5037:
[----:B------:R-:W-:-:S04]  /*d450*/  IMAD R10, R7, R13, -R32 ;  /* 0x0000000d070a7224 */ /* 0x000fc800078e0a20 */
[----:B------:R-:W-:-:S05]  /*d460*/  IMAD R10, R31, -0x2, R10 ;  /* 0xfffffffe1f0a7824 */ /* 0x000fca00078e020a */
[----:B------:R-:W-:Y:S02]  /*d470*/  VIMNMX R3, R3, R10, !PT ;  /* 0x0000000a03037248 */ /* 0x000fe40007fe0100 */
[----:B------:R-:W-:-:S07]  /*d480*/  VIADDMNMX R0, R10, R13, R0, PT ;  /* 0x0000000d0a007246 */ /* 0x000fce0003800100 */
.L_x_5036:
[----:B------:R-:W-:Y:S05]  /*d490*/  BSYNC B0 ;  /* 0x0000000000007941 */ /* 0x000fea0003800000 */
.L_x_5035:
[C---:B------:R-:W-:Y:S01]  /*d4a0*/  ISETP.GE.AND P1, PT, R12.reuse, 0x2, PT ;  /* 0x000000020c00780c */ /* 0x040fe20003f26270 */
[----:B------:R-:W0:Y:S01]  /*d4b0*/  SHFL.IDX PT, R7, R18, 0x1, 0x1c1f ;  /* 0x003c1f0012077f89 */ /* 0x000e2200000e0000 */
[C---:B------:R-:W-:Y:S01]  /*d4c0*/  ISETP.GE.AND P5, PT, R12.reuse, 0xa, PT ;  /* 0x0000000a0c00780c */ /* 0x040fe20003fa6270 */
[----:B------:R-:W-:Y:S01]  /*d4d0*/  BSSY B0, `(.L_x_5040) ;  /* 0x0000060000007945 */ /* 0x000fe20003800000 */
        /* <DEDUP_REMOVED lines=9> */
[----:B-1----:R-:W-:-:S02]  /*d570*/  FSEL R64, R57, -INF , !P3 ;  /* 0xff80000039407808 */ /* 0x002fc40005800000 */
[----:B------:R-:W-:Y:S02]  /*d580*/  ISETP.LT.OR P4, PT, R0, 0x9, P4 ;  /* 0x000000090000780c */ /* 0x000fe40002781670 */
[----:B------:R-:W-:Y:S02]  /*d590*/  ISETP.GT.AND P3, PT, R3, 0x10, !P5 ;  /* 0x000000100300780c */ /* 0x000fe40006f64270 */
[----:B------:R-:W-:Y:S02]  /*d5a0*/  FSEL R166, R28, -INF , !P4 ;  /* 0xff8000001ca67808 */ /* 0x000fe40006000000 */
[----:B------:R-:W-:Y:S02]  /*d5b0*/  ISETP.LT.OR P3, PT, R0, 0x11, P3 ;  /* 0x000000110000780c */ /* 0x000fe40001f61670 */
[----:B------:R-:W-:Y:S02]  /*d5c0*/  ISETP.GE.AND P4, PT, R12, 0x12, PT ;  /* 0x000000120c00780c */ /* 0x000fe40003f86270 */
[----:B------:R-:W-:-:S02]  /*d5d0*/  FSEL R168, R61, -INF , !P3 ;  /* 0xff8000003da87808 */ /* 0x000fc40005800000 */
[C---:B------:R-:W-:Y:S02]  /*d5e0*/  ISETP.GT.AND P3, PT, R3.reuse, 0x11, !P4 ;  /* 0x000000110300780c */ /* 0x040fe40006764270 */
        /* <DEDUP_REMOVED lines=53> */
[----:B------:R-:W-:Y:S01]  /*d940*/  ISETP.GT.AND P6, PT, R3, 0x39, !P6 ;  /* 0x000000390300780c */ /* 0x000fe200077c4270 */
[----:B0-----:R-:W-:-:S03]  /*d950*/  IMAD.IADD R3, R30, 0x1, R7 ;  /* 0x000000011e037824 */ /* 0x001fc600078e0207 */
[----:B------:R-:W-:Y:S02]  /*d960*/  ISETP.LT.OR P6, PT, R0, 0x3a, P6 ;  /* 0x0000003a0000780c */ /* 0x000fe400037c1670 */
[----:B------:R-:W-:Y:S02]  /*d970*/  VIADDMNMX R0, R7, R56, R19, PT ;  /* 0x0000003807007246 */ /* 0x000fe40003800113 */
        /* <DEDUP_REMOVED lines=13> */
.L_x_5043:
[----:B------:R-:W-:-:S13]  /*da50*/  ISETP.NE.AND P6, PT, R13, 0x1, PT ;  /* 0x000000010d00780c */ /* 0x000fda0003fc5270 */
[----:B------:R-:W-:-:S05]  /*da60*/  @P6 IMAD.HI.U32 R14, R8, R14, RZ ;  /* 0x0000000e080e6227 */ /* 0x000fca00078e00ff */
[----:B------:R-:W-:-:S07]  /*da70*/  @P6 SHF.R.U32.HI R8, RZ, R15, R14 ;  /* 0x0000000fff086219 */ /* 0x000fce000001160e */
.L_x_5044:
[----:B------:R-:W-:Y:S05]  /*da80*/  BSYNC B1 ;  /* 0x0000000000017941 */ /* 0x000fea0003800000 */
.L_x_5042:
[----:B------:R-:W-:-:S04]  /*da90*/  IMAD R8, R8, R13, -R32 ;  /* 0x0000000d08087224 */ /* 0x000fc800078e0a20 */
[----:B------:R-:W-:-:S05]  /*daa0*/  IMAD R8, R31, -0x2, R8 ;  /* 0xfffffffe1f087824 */ /* 0x000fca00078e0208 */
[----:B------:R-:W-:Y:S02]  /*dab0*/  VIADDMNMX R0, R8, R13, R0, PT ;  /* 0x0000000d08007246 */ /* 0x000fe40003800100 */
[----:B------:R-:W-:-:S07]  /*dac0*/  VIMNMX R3, R3, R8, !PT ;  /* 0x0000000803037248 */ /* 0x000fce0007fe0100 */
.L_x_5041:
[----:B------:R-:W-:Y:S05]  /*dad0*/  BSYNC B0 ;  /* 0x0000000000007941 */ /* 0x000fea0003800000 */
.L_x_5040:
[----:B------:R-:W-:Y:S01]  /*dae0*/  ISETP.GT.AND P1, PT, R3, 0x1, !P1 ;  /* 0x000000010300780c */ /* 0x000fe20004f24270 */
[----:B------:R-:W-:Y:S01]  /*daf0*/  BAR.SYNC.DEFER_BLOCKING 0xf, 0x100 ;  /* 0x03c4000000007b1d */ /* 0x000fe20000010000 */
[----:B------:R-:W-:Y:S02]  /*db00*/  FMNMX.FTZ R7, R164, R58, !PT ;  /* 0x0000003aa4077209 */ /* 0x000fe40007810000 */
[----:B------:R-:W-:Y:S02]  /*db10*/  ISETP.LT.OR P1, PT, R0, 0x2, P1 ;  /* 0x000000020000780c */ /* 0x000fe40000f21670 */
[----:B------:R-:W-:Y:S02]  /*db20*/  FMNMX.FTZ R7, R166, R7, !PT ;  /* 0x00000007a6077209 */ /* 0x000fe40007810000 */
[----:B------:R-:W-:Y:S01]  /*db30*/  FSEL R27, R27, -INF , !P1 ;  /* 0xff8000001b1b7808 */ /* 0x000fe20004800000 */
[----:B------:R-:W2:Y:S01]  /*db40*/  LDL R76, [R1+0x25c] ;  /* 0x00025c00014c7983 */ /* 0x000ea20000100800 */
[----:B------:R-:W-:-:S02]  /*db50*/  ISETP.NE.AND P1, PT, R11, RZ, PT ;  /* 0x000000ff0b00720c */ /* 0x000fc40003f25270 */
[----:B------:R-:W-:Y:S01]  /*db60*/  FMNMX.FTZ R7, R64, R7, !PT ;  /* 0x0000000740077209 */ /* 0x000fe20007810000 */
[----:B------:R-:W3:Y:S01]  /*db70*/  LDL R78, [R1+0x264] ;  /* 0x00026400014e7983 */ /* 0x000ee20000100800 */
[----:B------:R-:W-:Y:S02]  /*db80*/  ISETP.GT.AND P1, PT, R3, 0x9, !P1 ;  /* 0x000000090300780c */ /* 0x000fe40004f24270 */
[----:B------:R-:W-:Y:S01]  /*db90*/  FMNMX.FTZ R7, R168, R7, !PT ;  /* 0x00000007a8077209 */ /* 0x000fe20007810000 */
[----:B------:R-:W4:Y:S01]  /*dba0*/  LDL R80, [R1+0x268] ;  /* 0x0002680001507983 */ /* 0x000f220000100800 */
[----:B------:R-:W-:Y:S02]  /*dbb0*/  ISETP.LT.OR P1, PT, R0, 0xa, P1 ;  /* 0x0000000a0000780c */ /* 0x000fe40000f21670 */
[----:B------:R-:W-:Y:S01]  /*dbc0*/  FMNMX.FTZ R7, R62, R7, !PT ;  /* 0x000000073e077209 */ /* 0x000fe20007810000 */
[----:B------:R-:W5:Y:S01]  /*dbd0*/  LDL R82, [R1+0x26c] ;  /* 0x00026c0001527983 */ /* 0x000f620000100800 */
[----:B------:R-:W-:-:S02]  /*dbe0*/  FSEL R14, R60, -INF , !P1 ;  /* 0xff8000003c0e7808 */ /* 0x000fc40004800000 */
[----:B------:R-:W-:Y:S01]  /*dbf0*/  ISETP.NE.AND P1, PT, R25, RZ, PT ;  /* 0x000000ff1900720c */ /* 0x000fe20003f25270 */
[----:B------:R-:W2:Y:S01]  /*dc00*/  LDL R60, [R1+0x234] ;  /* 0x00023400013c7983 */ /* 0x000ea20000100800 */
[C---:B------:R-:W-:Y:S02]  /*dc10*/  ISETP.GT.AND P2, PT, R3.reuse, 0x8, !P2 ;  /* 0x000000080300780c */ /* 0x040fe40005744270 */
[----:B------:R-:W-:Y:S01]  /*dc20*/  ISETP.GT.AND P1, PT, R3, 0x10, !P1 ;  /* 0x000000100300780c */ /* 0x000fe20004f24270 */
[----:B------:R-:W5:Y:S01]  /*dc30*/  LDL R84, [R1+0x274] ;  /* 0x0002740001547983 */ /* 0x000f620000100800 */
[----:B------:R-:W-:Y:S02]  /*dc40*/  FMNMX.FTZ R7, R170, R7, !PT ;  /* 0x00000007aa077209 */ /* 0x000fe40007810000 */
[C---:B------:R-:W-:Y:S01]  /*dc50*/  ISETP.LT.OR P1, PT, R0.reuse, 0x11, P1 ;  /* 0x000000110000780c */ /* 0x040fe20000f21670 */
[----:B------:R-:W5:Y:S01]  /*dc60*/  LDL R86, [R1+0x278] ;  /* 0x0002780001567983 */ /* 0x000f620000100800 */
[----:B------:R-:W-:-:S02]  /*dc70*/  ISETP.LT.OR P2, PT, R0, 0x9, P2 ;  /* 0x000000090000780c */ /* 0x000fc40001741670 */
[----:B------:R-:W-:Y:S01]  /*dc80*/  FSEL R15, R34, -INF , !P1 ;  /* 0xff800000220f7808 */ /* 0x000fe20004800000 */
[----:B------:R-:W5:Y:S01]  /*dc90*/  LDL R88, [R1+0x27c] ;  /* 0x00027c0001587983 */ /* 0x000f620000100800 */
[----:B------:R-:W-:Y:S02]  /*dca0*/  ISETP.NE.AND P1, PT, R28, RZ, PT ;  /* 0x000000ff1c00720c */ /* 0x000fe40003f25270 */
[----:B------:R-:W-:Y:S01]  /*dcb0*/  FMNMX.FTZ R7, R66, R7, !PT ;  /* 0x0000000742077209 */ /* 0x000fe20007810000 */
[----:B------:R-:W5:Y:S01]  /*dcc0*/  LDL R90, [R1+0x284] ;  /* 0x00028400015a7983 */ /* 0x000f620000100800 */
[----:B------:R-:W-:Y:S02]  /*dcd0*/  ISETP.GT.AND P1, PT, R3, 0x11, !P1 ;  /* 0x000000110300780c */ /* 0x000fe40004f24270 */
[----:B------:R-:W-:Y:S01]  /*dce0*/  FSEL R13, R59, -INF , !P2 ;  /* 0xff8000003b0d7808 */ /* 0x000fe20005000000 */
[----:B------:R-:W5:Y:S01]  /*dcf0*/  LDL R92, [R1+0x288] ;  /* 0x00028800015c7983 */ /* 0x000f620000100800 */
[----:B------:R-:W-:-:S02]  /*dd00*/  ISETP.LT.OR P1, PT, R0, 0x12, P1 ;  /* 0x000000120000780c */ /* 0x000fc40000f21670 */
[----:B------:R-:W-:Y:S01]  /*dd10*/  ISETP.NE.AND P2, PT, R37, RZ, PT ;  /* 0x000000ff2500720c */ /* 0x000fe20003f45270 */
[----:B------:R-:W5:Y:S01]  /*dd20*/  LDL R94, [R1+0x28c] ;  /* 0x00028c00015e7983 */ /* 0x000f620000100800 */
[----:B------:R-:W-:Y:S02]  /*dd30*/  FSEL R18, R35, -INF , !P1 ;  /* 0xff80000023127808 */ /* 0x000fe40004800000 */
[----:B------:R-:W-:Y:S01]  /*dd40*/  ISETP.NE.AND P1, PT, R29, RZ, PT ;  /* 0x000000ff1d00720c */ /* 0x000fe20003f25270 */
[----:B------:R-:W5:Y:S01]  /*dd50*/  LDL R96, [R1+0x294] ;  /* 0x0002940001607983 */ /* 0x000f620000100800 */
[----:B------:R-:W-:Y:S02]  /*dd60*/  FMNMX.FTZ R7, R172, R7, !PT ;  /* 0x00000007ac077209 */ /* 0x000fe40007810000 */
[----:B------:R-:W-:Y:S01]  /*dd70*/  ISETP.GT.AND P1, PT, R3, 0x18, !P1 ;  /* 0x000000180300780c */ /* 0x000fe20004f24270 */
[----:B------:R-:W5:Y:S01]  /*dd80*/  LDL R98, [R1+0x298] ;  /* 0x0002980001627983 */ /* 0x000f620000100800 */
[----:B------:R-:W-:-:S02]  /*dd90*/  FMNMX.FTZ R7, R68, R7, !PT ;  /* 0x0000000744077209 */ /* 0x000fc40007810000 */
[----:B------:R-:W-:Y:S01]  /*dda0*/  ISETP.LT.OR P1, PT, R0, 0x19, P1 ;  /* 0x000000190000780c */ /* 0x000fe20000f21670 */
[----:B------:R-:W5:Y:S01]  /*ddb0*/  LDL R100, [R1+0x29c] ;  /* 0x00029c0001647983 */ /* 0x000f620000100800 */
[----:B------:R-:W-:Y:S02]  /*ddc0*/  FMNMX.FTZ R7, R44, R7, !PT ;  /* 0x000000072c077209 */ /* 0x000fe40007810000 */
[----:B------:R-:W-:Y:S01]  /*ddd0*/  FSEL R19, R38, -INF , !P1 ;  /* 0xff80000026137808 */ /* 0x000fe20004800000 */
[----:B------:R-:W5:Y:S01]  /*dde0*/  LDL R102, [R1+0x2a4] ;  /* 0x0002a40001667983 */ /* 0x000f620000100800 */
[----:B------:R-:W-:Y:S02]  /*ddf0*/  ISETP.NE.AND P1, PT, R33, RZ, PT ;  /* 0x000000ff2100720c */ /* 0x000fe40003f25270 */
[----:B------:R-:W-:Y:S01]  /*de00*/  ISETP.NE.AND P6, PT, R10, RZ, PT ;  /* 0x000000ff0a00720c */ /* 0x000fe20003fc5270 */
[----:B------:R-:W5:Y:S01]  /*de10*/  LDL R104, [R1+0x2a8] ;  /* 0x0002a80001687983 */ /* 0x000f620000100800 */
[----:B------:R-:W-:-:S02]  /*de20*/  ISETP.GT.AND P1, PT, R3, 0x19, !P1 ;  /* 0x000000190300780c */ /* 0x000fc40004f24270 */
[----:B------:R-:W-:Y:S01]  /*de30*/  FMNMX.FTZ R7, R70, R7, !PT ;  /* 0x0000000746077209 */ /* 0x000fe20007810000 */
[----:B------:R-:W5:Y:S01]  /*de40*/  LDL R106, [R1+0x2ac] ;  /* 0x0002ac00016a7983 */ /* 0x000f620000100800 */
[----:B------:R-:W-:Y:S02]  /*de50*/  ISETP.LT.OR P1, PT, R0, 0x1a, P1 ;  /* 0x0000001a0000780c */ /* 0x000fe40000f21670 */
[----:B------:R-:W-:Y:S01]  /*de60*/  FMNMX.FTZ R7, R48, R7, !PT ;  /* 0x0000000730077209 */ /* 0x000fe20007810000 */
[----:B------:R-:W5:Y:S01]  /*de70*/  LDL R108, [R1+0x2b4] ;  /* 0x0002b400016c7983 */ /* 0x000f620000100800 */
[----:B------:R-:W-:Y:S02]  /*de80*/  FSEL R24, R39, -INF , !P1 ;  /* 0xff80000027187808 */ /* 0x000fe40004800000 */
[----:B------:R-:W-:Y:S01]  /*de90*/  ISETP.NE.AND P1, PT, R36, RZ, PT ;  /* 0x000000ff2400720c */ /* 0x000fe20003f25270 */
[----:B------:R-:W5:Y:S01]  /*dea0*/  LDL R110, [R1+0x2b8] ;  /* 0x0002b800016e7983 */ /* 0x000f620000100800 */
[----:B------:R-:W-:-:S02]  /*deb0*/  FMNMX.FTZ R7, R72, R7, !PT ;  /* 0x0000000748077209 */ /* 0x000fc40007810000 */
[C---:B------:R-:W-:Y:S01]  /*dec0*/  ISETP.GT.AND P1, PT, R3.reuse, 0x20, !P1 ;  /* 0x000000200300780c */ /* 0x040fe20004f24270 */
[----:B------:R-:W5:Y:S01]  /*ded0*/  LDL R112, [R1+0x2bc] ;  /* 0x0002bc0001707983 */ /* 0x000f620000100800 */
[----:B------:R-:W-:Y:S02]  /*dee0*/  FMNMX.FTZ R7, R52, R7, !PT ;  /* 0x0000000734077209 */ /* 0x000fe40007810000 */
[----:B------:R-:W-:Y:S01]  /*def0*/  ISETP.LT.OR P1, PT, R0, 0x21, P1 ;  /* 0x000000210000780c */ /* 0x000fe20000f21670 */
[----:B------:R-:W5:Y:S01]  /*df00*/  LDL R114, [R1+0x2c4] ;  /* 0x0002c40001727983 */ /* 0x000f620000100800 */
[----:B------:R-:W-:Y:S02]  /*df10*/  FMNMX.FTZ R8, R74, R7, !PT ;  /* 0x000000074a087209 */ /* 0x000fe40007810000 */
[----:B------:R-:W-:Y:S01]  /*df20*/  FSEL R25, R42, -INF , !P1 ;  /* 0xff8000002a197808 */ /* 0x000fe20004800000 */
[----:B------:R-:W5:Y:S01]  /*df30*/  LDL R116, [R1+0x2c8] ;  /* 0x0002c80001747983 */ /* 0x000f620000100800 */
[----:B------:R-:W-:-:S02]  /*df40*/  ISETP.GT.AND P1, PT, R3, 0x21, !P2 ;  /* 0x000000210300780c */ /* 0x000fc40005724270 */
[----:B------:R-:W-:Y:S01]  /*df50*/  ISETP.NE.AND P2, PT, R41, RZ, PT ;  /* 0x000000ff2900720c */ /* 0x000fe20003f45270 */
[----:B------:R-:W0:Y:S01]  /*df60*/  SHFL.BFLY PT, R9, R8, 0x2, 0x1f ;  /* 0x0c401f0008097f89 */ /* 0x000e2200000e0000 */
[----:B------:R-:W-:Y:S02]  /*df70*/  ISETP.LT.OR P1, PT, R0, 0x22, P1 ;  /* 0x000000220000780c */ /* 0x000fe40000f21670 */
[----:B------:R-:W-:Y:S01]  /*df80*/  ISETP.GT.AND P2, PT, R3, 0x29, !P2 ;  /* 0x000000290300780c */ /* 0x000fe20005744270 */
[----:B------:R-:W5:Y:S01]  /*df90*/  LDL R42, [R1+0x2a0] ;  /* 0x0002a000012a7983 */ /* 0x000f620000100800 */
[----:B------:R-:W-:Y:S02]  /*dfa0*/  FSEL R28, R43, -INF , !P1 ;  /* 0xff8000002b1c7808 */ /* 0x000fe40004800000 */
[C---:B------:R-:W-:Y:S01]  /*dfb0*/  ISETP.GT.AND P1, PT, R3.reuse, RZ, !P6 ;  /* 0x000000ff0300720c */ /* 0x040fe20007724270 */
[----:B------:R-:W5:Y:S01]  /*dfc0*/  LDL R118, [R1+0x2cc] ;  /* 0x0002cc0001767983 */ /* 0x000f620000100800 */
[----:B------:R-:W-:-:S02]  /*dfd0*/  ISETP.GT.AND P3, PT, R3, 0x30, !P3 ;  /* 0x000000300300780c */ /* 0x000fc40005f64270 */
[C---:B------:R-:W-:Y:S01]  /*dfe0*/  ISETP.LT.OR P1, PT, R0.reuse, 0x1, P1 ;  /* 0x000000010000780c */ /* 0x040fe20000f21670 */
[----:B------:R-:W5:Y:S01]  /*dff0*/  LDL R120, [R1+0x2d4] ;  /* 0x0002d40001787983 */ /* 0x000f620000100800 */
[----:B------:R-:W-:Y:S02]  /*e000*/  ISETP.LT.OR P2, PT, R0, 0x2a, P2 ;  /* 0x0000002a0000780c */ /* 0x000fe40001741670 */
[----:B------:R-:W-:Y:S01]  /*e010*/  FSEL R26, R26, -INF , !P1 ;  /* 0xff8000001a1a7808 */ /* 0x000fe20004800000 */
[----:B------:R-:W5:Y:S01]  /*e020*/  LDL R122, [R1+0x2d8] ;  /* 0x0002d800017a7983 */ /* 0x000f620000100800 */
[----:B------:R-:W-:Y:S02]  /*e030*/  ISETP.NE.AND P1, PT, R40, RZ, PT ;  /* 0x000000ff2800720c */ /* 0x000fe40003f25270 */
[----:B------:R-:W-:Y:S01]  /*e040*/  FMNMX.FTZ R10, R26, R27, !PT ;  /* 0x0000001b1a0a7209 */ /* 0x000fe20007810000 */
[----:B------:R-:W3:Y:S01]  /*e050*/  LDL R40, [R1+0x220] ;  /* 0x0002200001287983 */ /* 0x000ee20000100800 */
[----:B------:R-:W-:-:S02]  /*e060*/  ISETP.GT.AND P1, PT, R3, 0x28, !P1 ;  /* 0x000000280300780c */ /* 0x000fc40004f24270 */
[----:B------:R-:W-:Y:S01]  /*e070*/  FMNMX.FTZ R7, R13, R10, !PT ;  /* 0x0000000a0d077209 */ /* 0x000fe20007810000 */
[----:B------:R-:W5:Y:S01]  /*e080*/  LDL R124, [R1+0x2dc] ;  /* 0x0002dc00017c7983 */ /* 0x000f620000100800 */
[----:B------:R-:W-:Y:S02]  /*e090*/  ISETP.LT.OR P1, PT, R0, 0x29, P1 ;  /* 0x000000290000780c */ /* 0x000fe40000f21670 */
[----:B------:R-:W-:Y:S01]  /*e0a0*/  FMNMX.FTZ R10, R14, R7, !PT ;  /* 0x000000070e0a7209 */ /* 0x000fe20007810000 */
[----:B------:R-:W5:Y:S01]  /*e0b0*/  LDL R126, [R1+0x2e4] ;  /* 0x0002e400017e7983 */ /* 0x000f620000100800 */
[----:B------:R-:W-:Y:S02]  /*e0c0*/  FSEL R30, R46, -INF , !P1 ;  /* 0xff8000002e1e7808 */ /* 0x000fe40004800000 */
[----:B------:R-:W-:Y:S01]  /*e0d0*/  FMNMX.FTZ R7, R15, R10, !PT ;  /* 0x0000000a0f077209 */ /* 0x000fe20007810000 */
        /* <DEDUP_REMOVED lines=10> */
[----:B------:R-:W-:-:S02]  /*e180*/  ISETP.NE.AND P6, PT, R12, RZ, PT ;  /* 0x000000ff0c00720c */ /* 0x000fc40003fc5270 */
[----:B------:R-:W-:Y:S01]  /*e190*/  FMNMX.FTZ R7, R25, R10, !PT ;  /* 0x0000000a19077209 */ /* 0x000fe20007810000 */
[----:B------:R-:W5:Y:S01]  /*e1a0*/  LDL R134, [R1+0x2f8] ;  /* 0x0002f80001867983 */ /* 0x000f620000100800 */
[----:B------:R-:W-:Y:S02]  /*e1b0*/  ISETP.GT.AND P5, PT, R3, 0x38, !P5 ;  /* 0x000000380300780c */ /* 0x000fe40006fa4270 */
[----:B------:R-:W-:Y:S01]  /*e1c0*/  FMNMX.FTZ R7, R28, R7, !PT ;  /* 0x000000071c077209 */ /* 0x000fe20007810000 */
[----:B------:R-:W5:Y:S01]  /*e1d0*/  LDL R136, [R1+0x2fc] ;  /* 0x0002fc0001887983 */ /* 0x000f620000100800 */
[----:B------:R-:W-:Y:S02]  /*e1e0*/  ISETP.LT.OR P4, PT, R0, 0x32, P4 ;  /* 0x000000320000780c */ /* 0x000fe40002781670 */
[----:B------:R-:W-:Y:S01]  /*e1f0*/  FMNMX.FTZ R10, R30, R7, !PT ;  /* 0x000000071e0a7209 */ /* 0x000fe20007810000 */
[----:B------:R-:W5:Y:S01]  /*e200*/  LDL R138, [R1+0x304] ;  /* 0x00030400018a7983 */ /* 0x000f620000100800 */
[----:B------:R-:W-:-:S02]  /*e210*/  FSEL R32, R50, -INF , !P3 ;  /* 0xff80000032207808 */ /* 0x000fc40005800000 */
[----:B------:R-:W-:Y:S01]  /*e220*/  FMNMX.FTZ R7, R31, R10, !PT ;  /* 0x0000000a1f077209 */ /* 0x000fe20007810000 */
[----:B------:R-:W5:Y:S01]  /*e230*/  LDL R50, [R1+0x2e0] ;  /* 0x0002e00001327983 */ /* 0x000f620000100800 */
[----:B------:R-:W-:Y:S02]  /*e240*/  ISETP.GT.AND P1, PT, R3, 0x39, !P6 ;  /* 0x000000390300780c */ /* 0x000fe40007724270 */
[----:B------:R-:W-:Y:S01]  /*e250*/  ISETP.LT.OR P5, PT, R0, 0x39, P5 ;  /* 0x000000390000780c */ /* 0x000fe20002fa1670 */
[----:B------:R-:W5:Y:S01]  /*e260*/  LDL R140, [R1+0x308] ;  /* 0x00030800018c7983 */ /* 0x000f620000100800 */
[----:B------:R-:W-:Y:S02]  /*e270*/  FSEL R34, R51, -INF , !P4 ;  /* 0xff80000033227808 */ /* 0x000fe40006000000 */
[----:B------:R-:W-:Y:S01]  /*e280*/  FMNMX.FTZ R7, R32, R7, !PT ;  /* 0x0000000720077209 */ /* 0x000fe20007810000 */
[----:B------:R-:W5:Y:S01]  /*e290*/  LDL R142, [R1+0x30c] ;  /* 0x00030c00018e7983 */ /* 0x000f620000100800 */
[----:B------:R-:W-:-:S02]  /*e2a0*/  ISETP.LT.OR P1, PT, R0, 0x3a, P1 ;  /* 0x0000003a0000780c */ /* 0x000fc40000f21670 */
[----:B------:R-:W-:Y:S01]  /*e2b0*/  FSEL R36, R54, -INF , !P5 ;  /* 0xff80000036247808 */ /* 0x000fe20006800000 */
[----:B------:R-:W5:Y:S01]  /*e2c0*/  LDL R56, [R1+0x310] ;  /* 0x0003100001387983 */ /* 0x000f620000100800 */
[----:B------:R-:W-:Y:S02]  /*e2d0*/  FMNMX.FTZ R7, R34, R7, !PT ;  /* 0x0000000722077209 */ /* 0x000fe40007810000 */
[----:B------:R-:W-:Y:S01]  /*e2e0*/  FSEL R38, R55, -INF , !P1 ;  /* 0xff80000037267808 */ /* 0x000fe20004800000 */
[----:B------:R-:W5:Y:S01]  /*e2f0*/  LDL R54, [R1+0x300] ;  /* 0x0003000001367983 */ /* 0x000f620000100800 */
[----:B------:R-:W-:Y:S02]  /*e300*/  FMNMX.FTZ R7, R36, R7, !PT ;  /* 0x0000000724077209 */ /* 0x000fe40007810000 */
[----:B0-----:R-:W-:Y:S01]  /*e310*/  FMNMX.FTZ R11, R8, R9, !PT ;  /* 0x00000009080b7209 */ /* 0x001fe20007810000 */
[----:B------:R-:W5:Y:S01]  /*e320*/  LDL R144, [R1+0x314] ;  /* 0x0003140001907983 */ /* 0x000f620000100800 */
[----:B------:R-:W-:-:S03]  /*e330*/  FMNMX.FTZ R9, R38, R7, !PT ;  /* 0x0000000726097209 */ /* 0x000fc60007810000 */
[----:B------:R-:W0:Y:S04]  /*e340*/  SHFL.BFLY PT, R12, R11, 0x1, 0x1f ;  /* 0x0c201f000b0c7f89 */ /* 0x000e2800000e0000 */
[----:B------:R-:W-:Y:S04]  /*e350*/  STL.64 [R1+0x200], R8 ;  /* 0x0002000801007387 */ /* 0x000fe80000100a00 */
[----:B------:R-:W4:Y:S04]  /*e360*/  LDL R7, [R1+0x204] ;  /* 0x0002040001077983 */ /* 0x000f280000100800 */
[----:B------:R-:W5:Y:S04]  /*e370*/  LDL R146, [R1+0x318] ;  /* 0x0003180001927983 */ /* 0x000f680000100800 */
[----:B------:R-:W5:Y:S04]  /*e380*/  LDL R148, [R1+0x31c] ;  /* 0x00031c0001947983 */ /* 0x000f680000100800 */
[----:B------:R-:W5:Y:S01]  /*e390*/  LDL R235, [R1+0x330] ;  /* 0x0003300001eb7983 */ /* 0x000f620000100800 */
[----:B0-----:R-:W-:-:S03]  /*e3a0*/  FMNMX.FTZ R0, R11, R12, !PT ;  /* 0x0000000c0b007209 */ /* 0x001fc60007810000 */
[----:B------:R-:W5:Y:S04]  /*e3b0*/  LDL R234, [R1+0x340] ;  /* 0x0003400001ea7983 */ /* 0x000f680000100800 */
[----:B------:R-:W-:Y:S04]  /*e3c0*/  STL [R1+0x200], R0 ;  /* 0x0002000001007387 */ /* 0x000fe80000100800 */
[----:B------:R-:W3:Y:S04]  /*e3d0*/  LDL R12, [R1+0x200] ;  /* 0x00020000010c7983 */ /* 0x000ee80000100800 */
[----:B------:R-:W2:Y:S04]  /*e3e0*/  LDL.64 R10, [R1+0x138] ;  /* 0x00013800010a7983 */ /* 0x000ea80000100a00 */
        /* <DEDUP_REMOVED lines=54> */
[----:B----4-:R-:W0:Y:S02]  /*e750*/  SHFL.BFLY PT, R8, R7, 0x2, 0x1f ;  /* 0x0c401f0007087f89 */ /* 0x010e2400000e0000 */
[----:B0-----:R-:W-:-:S05]  /*e760*/  FMNMX.FTZ R8, R8, R7, !PT ;  /* 0x0000000708087209 */ /* 0x001fca0007810000 */
[----:B------:R-:W0:Y:S01]  /*e770*/  SHFL.BFLY PT, R7, R8, 0x1, 0x1f ;  /* 0x0c201f0008077f89 */ /* 0x000e2200000e0000 */
[----:B---3--:R-:W-:Y:S01]  /*e780*/  FMUL.FTZ R3, R40, R12 ;  /* 0x0000000c28037220 */ /* 0x008fe20000410000 */
[----:B------:R-:W-:-:S04]  /*e790*/  FSETP.NEU.FTZ.AND P1, PT, R12, -INF , PT ;  /* 0xff8000000c00780b */ /* 0x000fc80003f3d000 */
        /* <DEDUP_REMOVED lines=14> */
[----:B0-----:R-:W-:Y:S01]  /*e880*/  FMNMX.FTZ R0, R8, R7, !PT ;  /* 0x0000000708007209 */ /* 0x001fe20007810000 */
[-CC-:B------:R-:W-:Y:S01]  /*e890*/  FFMA.FTZ R41, R70, R40.reuse, -R3.reuse ;  /* 0x0000002846297223 */ /* 0x180fe20000010803 */
[-CC-:B------:R-:W-:Y:S01]  /*e8a0*/  FFMA.FTZ R176, R48, R40.reuse, -R3.reuse ;  /* 0x0000002830b07223 */ /* 0x180fe20000010803 */
[-CC-:B------:R-:W-:Y:S01]  /*e8b0*/  FFMA.FTZ R43, R72, R40.reuse, -R3.reuse ;  /* 0x00000028482b7223 */ /* 0x180fe20000010803 */
[C---:B------:R-:W-:Y:S01]  /*e8c0*/  FSETP.NEU.FTZ.AND P1, PT, R0.reuse, -INF , PT ;  /* 0xff8000000000780b */ /* 0x040fe20003f3d000 */
[-C--:B------:R-:W-:Y:S01]  /*e8d0*/  FMUL.FTZ R7, R0, R40.reuse ;  /* 0x0000002800077220 */ /* 0x080fe20000410000 */
[-CC-:B------:R-:W-:Y:S01]  /*e8e0*/  FFMA.FTZ R178, R52, R40.reuse, -R3.reuse ;  /* 0x0000002834b27223 */ /* 0x180fe20000010803 */
[----:B------:R-:W0:Y:S01]  /*e8f0*/  MUFU.EX2 R29, R29 ;  /* 0x0000001d001d7308 */ /* 0x000e220000000800 */
[----:B------:R-:W-:Y:S01]  /*e900*/  FFMA.FTZ R45, R74, R40, -R3 ;  /* 0x000000284a2d7223 */ /* 0x000fe20000010803 */
[----:B------:R-:W3:Y:S01]  /*e910*/  LDL R62, [R1+0x238] ;  /* 0x00023800013e7983 */ /* 0x000ee20000100800 */
[----:B------:R-:W-:-:S03]  /*e920*/  FSEL R7, R7, RZ, P1 ;  /* 0x000000ff07077208 */ /* 0x000fc60000800000 */
[----:B------:R-:W4:Y:S02]  /*e930*/  LDL R64, [R1+0x23c] ;  /* 0x00023c0001407983 */ /* 0x000f240000100800 */
[-CC-:B------:R-:W-:Y:S01]  /*e940*/  FFMA.FTZ R165, R26, R40.reuse, -R7.reuse ;  /* 0x000000281aa57223 */ /* 0x180fe20000010807 */
[-CC-:B------:R-:W-:Y:S01]  /*e950*/  FFMA.FTZ R150, R27, R40.reuse, -R7.reuse ;  /* 0x000000281b967223 */ /* 0x180fe20000010807 */
[-CC-:B------:R-:W-:Y:S01]  /*e960*/  FFMA.FTZ R167, R13, R40.reuse, -R7.reuse ;  /* 0x000000280da77223 */ /* 0x180fe20000010807 */
[-CC-:B------:R-:W-:Y:S01]  /*e970*/  FFMA.FTZ R47, R14, R40.reuse, -R7.reuse ;  /* 0x000000280e2f7223 */ /* 0x180fe20000010807 */
[----:B------:R-:W-:Y:S01]  /*e980*/  MUFU.EX2 R166, R166 ;  /* 0x000000a600a67308 */ /* 0x000fe20000000800 */
[-CC-:B------:R-:W-:Y:S01]  /*e990*/  FFMA.FTZ R169, R15, R40.reuse, -R7.reuse ;  /* 0x000000280fa97223 */ /* 0x180fe20000010807 */
[-CC-:B------:R-:W-:Y:S01]  /*e9a0*/  FFMA.FTZ R49, R18, R40.reuse, -R7.reuse ;  /* 0x0000002812317223 */ /* 0x180fe20000010807 */
[-C--:B------:R-:W-:Y:S01]  /*e9b0*/  FFMA.FTZ R171, R19, R40.reuse, -R7 ;  /* 0x0000002813ab7223 */ /* 0x080fe20000010807 */
[----:B------:R-:W5:Y:S04]  /*e9c0*/  LDL R58, [R1+0x320] ;  /* 0x00032000013a7983 */ /* 0x000f680000100800 */
[----:B------:R-:W-:Y:S01]  /*e9d0*/  MUFU.EX2 R165, R165 ;  /* 0x000000a500a57308 */ /* 0x000fe20000000800 */
[----:B0-----:R-:W-:Y:S01]  /*e9e0*/  FADD.FTZ R3, R164, R29 ;  /* 0x0000001da4037221 */ /* 0x001fe20000010000 */
[----:B------:R-:W-:-:S06]  /*e9f0*/  FFMA.FTZ R51, R24, R40, -R7 ;  /* 0x0000002818337223 */ /* 0x000fcc0000010807 */
[----:B------:R-:W-:Y:S01]  /*ea00*/  MUFU.EX2 R168, R168 ;  /* 0x000000a800a87308 */ /* 0x000fe20000000800 */
[----:B------:R-:W-:-:S07]  /*ea10*/  FFMA.FTZ R173, R25, R40, -R7 ;  /* 0x0000002819ad7223 */ /* 0x000fce0000010807 */
[----:B------:R-:W-:Y:S01]  /*ea20*/  MUFU.EX2 R35, R35 ;  /* 0x0000002300237308 */ /* 0x000fe20000000800 */
[----:B------:R-:W-:-:S07]  /*ea30*/  FFMA.FTZ R53, R28, R40, -R7 ;  /* 0x000000281c357223 */ /* 0x000fce0000010807 */
[----:B------:R-:W-:Y:S01]  /*ea40*/  MUFU.EX2 R170, R170 ;  /* 0x000000aa00aa7308 */ /* 0x000fe20000000800 */
[-CC-:B------:R-:W-:Y:S01]  /*ea50*/  FFMA.FTZ R175, R30, R40.reuse, -R7.reuse ;  /* 0x000000281eaf7223 */ /* 0x180fe20000010807 */
[----:B------:R-:W5:Y:S06]  /*ea60*/  LDL R66, [R1+0x244] ;  /* 0x0002440001427983 */ /* 0x000f6c0000100800 */
[----:B------:R-:W-:Y:S01]  /*ea70*/  MUFU.EX2 R37, R37 ;  /* 0x0000002500257308 */ /* 0x000fe20000000800 */
[----:B------:R-:W-:-:S07]  /*ea80*/  FFMA.FTZ R55, R31, R40, -R7 ;  /* 0x000000281f377223 */ /* 0x000fce0000010807 */
[----:B------:R-:W-:Y:S01]  /*ea90*/  MUFU.EX2 R172, R172 ;  /* 0x000000ac00ac7308 */ /* 0x000fe20000000800 */
[-CC-:B------:R-:W-:Y:S01]  /*eaa0*/  FFMA.FTZ R177, R32, R40.reuse, -R7.reuse ;  /* 0x0000002820b17223 */ /* 0x180fe20000010807 */
[----:B------:R-:W5:Y:S04]  /*eab0*/  LDL R68, [R1+0x248] ;  /* 0x0002480001447983 */ /* 0x000f680000100800 */
[----:B------:R-:W5:Y:S02]  /*eac0*/  LDL R44, [R1+0x2b0] ;  /* 0x0002b000012c7983 */ /* 0x000f640000100800 */
[----:B------:R-:W0:Y:S08]  /*ead0*/  MUFU.EX2 R150, R150 ;  /* 0x0000009600967308 */ /* 0x000e300000000800 */
[----:B------:R-:W-:Y:S01]  /*eae0*/  MUFU.EX2 R39, R39 ;  /* 0x0000002700277308 */ /* 0x000fe20000000800 */
[----:B------:R-:W-:-:S07]  /*eaf0*/  FFMA.FTZ R57, R34, R40, -R7 ;  /* 0x0000002822397223 */ /* 0x000fce0000010807 */
[----:B------:R-:W-:Y:S01]  /*eb00*/  MUFU.EX2 R174, R174 ;  /* 0x000000ae00ae7308 */ /* 0x000fe20000000800 */
[----:B------:R1:W-:Y:S04]  /*eb10*/  STL [R1+0x204], R0 ;  /* 0x0002040001007387 */ /* 0x0003e80000100800 */
[----:B------:R-:W5:Y:S03]  /*eb20*/  LDL R70, [R1+0x24c] ;  /* 0x00024c0001467983 */ /* 0x000f660000100800 */
[----:B------:R-:W2:Y:S08]  /*eb30*/  MUFU.EX2 R167, R167 ;  /* 0x000000a700a77308 */ /* 0x000eb00000000800 */
[----:B------:R-:W-:Y:S01]  /*eb40*/  MUFU.EX2 R41, R41 ;  /* 0x0000002900297308 */ /* 0x000fe20000000800 */
[----:B------:R-:W-:Y:S01]  /*eb50*/  FFMA.FTZ R36, R36, R40, -R7 ;  /* 0x0000002824247223 */ /* 0x000fe20000010807 */
[----:B------:R-:W5:Y:S04]  /*eb60*/  LDL R72, [R1+0x254] ;  /* 0x0002540001487983 */ /* 0x000f680000100800 */
[----:B------:R-:W5:Y:S02]  /*eb70*/  LDL R74, [R1+0x258] ;  /* 0x00025800014a7983 */ /* 0x000f640000100800 */
[----:B------:R-:W1:Y:S01]  /*eb80*/  MUFU.EX2 R47, R47 ;  /* 0x0000002f002f7308 */ /* 0x000e620000000800 */
[----:B0-----:R-:W-:Y:S01]  /*eb90*/  FADD.FTZ R8, R165, R150 ;  /* 0x00000096a5087221 */ /* 0x001fe20000010000 */
[----:B------:R-:W5:Y:S04]  /*eba0*/  LDL R48, [R1+0x2d0] ;  /* 0x0002d00001307983 */ /* 0x000f680000100800 */
[----:B------:R-:W5:Y:S02]  /*ebb0*/  LDL R52, [R1+0x2f0] ;  /* 0x0002f00001347983 */ /* 0x000f640000100800 */
[----:B------:R-:W0:Y:S01]  /*ebc0*/  MUFU.EX2 R169, R169 ;  /* 0x000000a900a97308 */ /* 0x000e220000000800 */
[----:B------:R-:W-:Y:S01]  /*ebd0*/  FADD.FTZ R12, R166, R3 ;  /* 0x00000003a60c7221 */ /* 0x000fe20000010000 */
[----:B--2---:R-:W-:Y:S01]  /*ebe0*/  FADD.FTZ R8, R167, R8 ;  /* 0x00000008a7087221 */ /* 0x004fe20000010000 */
[----:B------:R-:W2:Y:S04]  /*ebf0*/  LDL R31, [R1+0x1e8] ;  /* 0x0001e800011f7983 */ /* 0x000ea80000100800 */
[----:B------:R-:W2:Y:S01]  /*ec00*/  LDL R14, [R1+0x348] ;  /* 0x00034800010e7983 */ /* 0x000ea20000100800 */
[----:B------:R-:W0:Y:S01]  /*ec10*/  MUFU.EX2 R49, R49 ;  /* 0x0000003100317308 */ /* 0x000e220000000800 */
[----:B------:R-:W-:Y:S01]  /*ec20*/  FADD.FTZ R3, R33, R12 ;  /* 0x0000000c21037221 */ /* 0x000fe20000010000 */
[----:B-1----:R-:W-:Y:S01]  /*ec30*/  FADD.FTZ R8, R47, R8 ;  /* 0x000000082f087221 */ /* 0x002fe20000010000 */
[----:B------:R-:W2:Y:S04]  /*ec40*/  LDL R28, [R1+0x230] ;  /* 0x00023000011c7983 */ /* 0x000ea80000100800 */
[----:B------:R-:W2:Y:S01]  /*ec50*/  LDL R15, [R1+0x34c] ;  /* 0x00034c00010f7983 */ /* 0x000ea20000100800 */
[----:B------:R-:W1:Y:S01]  /*ec60*/  MUFU.EX2 R171, R171 ;  /* 0x000000ab00ab7308 */ /* 0x000e620000000800 */
[----:B------:R-:W-:Y:S01]  /*ec70*/  FADD.FTZ R12, R168, R3 ;  /* 0x00000003a80c7221 */ /* 0x000fe20000010000 */
[----:B0-----:R-:W-:Y:S01]  /*ec80*/  FADD.FTZ R8, R169, R8 ;  /* 0x00000008a9087221 */ /* 0x001fe20000010000 */
[----:B------:R-:W2:Y:S04]  /*ec90*/  LDL R30, [R1+0x240] ;  /* 0x00024000011e7983 */ /* 0x000ea80000100800 */
[----:B------:R-:W2:Y:S01]  /*eca0*/  LDL R18, [R1+0x350] ;  /* 0x0003500001127983 */ /* 0x000ea20000100800 */
[----:B------:R-:W0:Y:S01]  /*ecb0*/  MUFU.EX2 R51, R51 ;  /* 0x0000003300337308 */ /* 0x000e220000000800 */
[----:B------:R-:W-:Y:S01]  /*ecc0*/  FADD.FTZ R3, R35, R12 ;  /* 0x0000000c23037221 */ /* 0x000fe20000010000 */
[----:B------:R-:W-:Y:S01]  /*ecd0*/  FADD.FTZ R8, R49, R8 ;  /* 0x0000000831087221 */ /* 0x000fe20000010000 */
[----:B------:R-:W2:Y:S04]  /*ece0*/  LDL R32, [R1+0x250] ;  /* 0x0002500001207983 */ /* 0x000ea80000100800 */
[----:B------:R-:W2:Y:S01]  /*ecf0*/  LDL R19, [R1+0x354] ;  /* 0x0003540001137983 */ /* 0x000ea20000100800 */
[----:B------:R-:W0:Y:S01]  /*ed00*/  MUFU.EX2 R173, R173 ;  /* 0x000000ad00ad7308 */ /* 0x000e220000000800 */
[----:B------:R-:W-:Y:S01]  /*ed10*/  FADD.FTZ R12, R170, R3 ;  /* 0x00000003aa0c7221 */ /* 0x000fe20000010000 */
[----:B-1----:R-:W-:Y:S01]  /*ed20*/  FADD.FTZ R8, R171, R8 ;  /* 0x00000008ab087221 */ /* 0x002fe20000010000 */
[----:B------:R-:W2:Y:S05]  /*ed30*/  LDL R34, [R1+0x260] ;  /* 0x0002600001227983 */ /* 0x000eaa0000100800 */
[----:B------:R-:W1:Y:S01]  /*ed40*/  MUFU.EX2 R53, R53 ;  /* 0x0000003500357308 */ /* 0x000e620000000800 */
[----:B------:R-:W-:Y:S01]  /*ed50*/  FADD.FTZ R3, R37, R12 ;  /* 0x0000000c25037221 */ /* 0x000fe20000010000 */
[----:B0-----:R-:W-:Y:S01]  /*ed60*/  FADD.FTZ R8, R51, R8 ;  /* 0x0000000833087221 */ /* 0x001fe20000010000 */
[----:B------:R-:W2:Y:S05]  /*ed70*/  LDL R0, [R1+0x324] ;  /* 0x0003240001007983 */ /* 0x000eaa0000100800 */
[----:B------:R-:W0:Y:S01]  /*ed80*/  MUFU.EX2 R175, R175 ;  /* 0x000000af00af7308 */ /* 0x000e220000000800 */
[----:B------:R-:W-:Y:S01]  /*ed90*/  FADD.FTZ R12, R172, R3 ;  /* 0x00000003ac0c7221 */ /* 0x000fe20000010000 */
[----:B------:R-:W-:-:S06]  /*eda0*/  FADD.FTZ R8, R173, R8 ;  /* 0x00000008ad087221 */ /* 0x000fcc0000010000 */
[----:B------:R-:W0:Y:S01]  /*edb0*/  MUFU.EX2 R55, R55 ;  /* 0x0000003700377308 */ /* 0x000e220000000800 */
[----:B------:R-:W-:Y:S01]  /*edc0*/  FADD.FTZ R3, R39, R12 ;  /* 0x0000000c27037221 */ /* 0x000fe20000010000 */
[----:B-1----:R-:W-:-:S06]  /*edd0*/  FADD.FTZ R8, R53, R8 ;  /* 0x0000000835087221 */ /* 0x002fcc0000010000 */
[----:B------:R-:W1:Y:S08]  /*ede0*/  MUFU.EX2 R176, R176 ;  /* 0x000000b000b07308 */ /* 0x000e700000000800 */
[----:B------:R-:W1:Y:S01]  /*edf0*/  MUFU.EX2 R177, R177 ;  /* 0x000000b100b17308 */ /* 0x000e620000000800 */
[----:B------:R-:W-:Y:S01]  /*ee00*/  FFMA.FTZ R7, R38, R40, -R7 ;  /* 0x0000002826077223 */ /* 0x000fe20000010807 */
[----:B------:R-:W-:Y:S01]  /*ee10*/  FADD.FTZ R12, R174, R3 ;  /* 0x00000003ae0c7221 */ /* 0x000fe20000010000 */
[----:B0-----:R-:W-:Y:S01]  /*ee20*/  FADD.FTZ R8, R175, R8 ;  /* 0x00000008af087221 */ /* 0x001fe20000010000 */
[----:B------:R-:W2:Y:S04]  /*ee30*/  LDL R38, [R1+0x280] ;  /* 0x0002800001267983 */ /* 0x000ea80000100800 */
[----:B------:R-:W0:Y:S08]  /*ee40*/  MUFU.EX2 R43, R43 ;  /* 0x0000002b002b7308 */ /* 0x000e300000000800 */
[----:B------:R-:W0:Y:S01]  /*ee50*/  MUFU.EX2 R57, R57 ;  /* 0x0000003900397308 */ /* 0x000e220000000800 */
[----:B------:R-:W-:Y:S01]  /*ee60*/  FADD.FTZ R3, R41, R12 ;  /* 0x0000000c29037221 */ /* 0x000fe20000010000 */
[----:B------:R-:W-:Y:S01]  /*ee70*/  FADD.FTZ R8, R55, R8 ;  /* 0x0000000837087221 */ /* 0x000fe20000010000 */
[----:B------:R-:W2:Y:S05]  /*ee80*/  LDL R40, [R1+0x290] ;  /* 0x0002900001287983 */ /* 0x000eaa0000100800 */
[----:B------:R-:W0:Y:S08]  /*ee90*/  MUFU.EX2 R178, R178 ;  /* 0x000000b200b27308 */ /* 0x000e300000000800 */
[----:B------:R0:W0:Y:S01]  /*eea0*/  MUFU.EX2 R179, R36 ;  /* 0x0000002400b37308 */ /* 0x0000220000000800 */
[----:B-1----:R-:W-:Y:S01]  /*eeb0*/  FADD.FTZ R12, R176, R3 ;  /* 0x00000003b00c7221 */ /* 0x002fe20000010000 */
[----:B------:R-:W-:-:S06]  /*eec0*/  FADD.FTZ R8, R177, R8 ;  /* 0x00000008b1087221 */ /* 0x000fcc0000010000 */
[----:B------:R-:W1:Y:S08]  /*eed0*/  MUFU.EX2 R45, R45 ;  /* 0x0000002d002d7308 */ /* 0x000e700000000800 */
[----:B------:R1:W1:Y:S01]  /*eee0*/  MUFU.EX2 R59, R7 ;  /* 0x00000007003b7308 */ /* 0x0002620000000800 */
[----:B0-----:R-:W-:Y:S01]  /*eef0*/  FADD.FTZ R3, R43, R12 ;  /* 0x0000000c2b037221 */ /* 0x001fe20000010000 */
[----:B------:R-:W-:Y:S01]  /*ef00*/  FADD.FTZ R8, R57, R8 ;  /* 0x0000000839087221 */ /* 0x000fe20000010000 */
[----:B------:R-:W2:Y:S02]  /*ef10*/  LDL R36, [R1+0x270] ;  /* 0x0002700001247983 */ /* 0x000ea40000100800 */
[----:B------:R-:W-:Y:S01]  /*ef20*/  FADD.FTZ R12, R178, R3 ;  /* 0x00000003b20c7221 */ /* 0x000fe20000010000 */
[----:B------:R-:W-:Y:S01]  /*ef30*/  FADD.FTZ R8, R179, R8 ;  /* 0x00000008b3087221 */ /* 0x000fe20000010000 */
[----:B------:R-:W2:Y:S02]  /*ef40*/  LDL R3, [R1+0x328] ;  /* 0x0003280001037983 */ /* 0x000ea40000100800 */
[----:B-1----:R-:W-:-:S02]  /*ef50*/  FADD.FTZ R12, R45, R12 ;  /* 0x0000000c2d0c7221 */ /* 0x002fc40000010000 */
[----:B------:R-:W2:Y:S01]  /*ef60*/  LDL R7, [R1+0x32c] ;  /* 0x00032c0001077983 */ /* 0x000ea20000100800 */
[----:B------:R-:W-:-:S03]  /*ef70*/  FADD.FTZ R13, R59, R8 ;  /* 0x000000083b0d7221 */ /* 0x000fc60000010000 */
[----:B------:R-:W2:Y:S04]  /*ef80*/  LDL.64 R8, [R1+0xa8] ;  /* 0x0000a80001087983 */ /* 0x000ea80000100a00 */
[----:B------:R0:W-:Y:S04]  /*ef90*/  STL.64 [R1+0x210], R12 ;  /* 0x0002100c01007387 */ /* 0x0001e80000100a00 */
[----:B------:R-:W2:Y:S04]  /*efa0*/  LD.E.64 R26, desc[UR44][R10.64+0x8] ;  /* 0x0000082c0a1a7980 */ /* 0x000ea8000c101b00 */
[----:B------:R-:W2:Y:S04]  /*efb0*/  LD.E.64 R24, desc[UR44][R10.64] ;  /* 0x0000002c0a187980 */ /* 0x000ea8000c101b00 */
[----:B0-----:R-:W2:Y:S04]  /*efc0*/  LDL R12, [R1+0x33c] ;  /* 0x00033c00010c7983 */ /* 0x001ea80000100800 */
[----:B------:R-:W2:Y:S04]  /*efd0*/  LDL R13, [R1+0x344] ;  /* 0x00034400010d7983 */ /* 0x000ea80000100800 */
[----:B------:R-:W2:Y:S04]  /*efe0*/  LDL R10, [R1+0x334] ;  /* 0x00033400010a7983 */ /* 0x000ea80000100800 */
[----:B------:R-:W2:Y:S01]  /*eff0*/  LDL R11, [R1+0x338] ;  /* 0x00033800010b7983 */ /* 0x000ea20000100800 */
[----:B------:R-:W-:-:S02]  /*f000*/  F2FP.BF16.F32.PACK_AB R164, R29, R164 ;  /* 0x000000a41da4723e */ /* 0x000fc400000010ff */
[----:B------:R-:W-:Y:S02]  /*f010*/  F2FP.BF16.F32.PACK_AB R166, R33, R166 ;  /* 0x000000a621a6723e */ /* 0x000fe400000010ff */
[----:B------:R-:W-:Y:S02]  /*f020*/  F2FP.BF16.F32.PACK_AB R165, R150, R165 ;  /* 0x000000a596a5723e */ /* 0x000fe400000010ff */
[----:B------:R-:W-:Y:S02]  /*f030*/  F2FP.BF16.F32.PACK_AB R167, R47, R167 ;  /* 0x000000a72fa7723e */ /* 0x000fe400000010ff */
[----:B------:R-:W-:Y:S02]  /*f040*/  F2FP.BF16.F32.PACK_AB R168, R35, R168 ;  /* 0x000000a823a8723e */ /* 0x000fe400000010ff */
[----:B------:R-:W-:Y:S02]  /*f050*/  F2FP.BF16.F32.PACK_AB R170, R37, R170 ;  /* 0x000000aa25aa723e */ /* 0x000fe400000010ff */
        /* <DEDUP_REMOVED lines=9> */
[----:B------:R-:W-:Y:S01]  /*f0f0*/  F2FP.BF16.F32.PACK_AB R179, R59, R179 ;  /* 0x000000b33bb3723e */ /* 0x000fe200000010ff */
[----:B------:R-:W-:Y:S04]  /*f100*/  STL [R1+0x234], R60 ;  /* 0x0002343c01007387 */ /* 0x000fe80000100800 */
[----:B---3--:R-:W-:Y:S04]  /*f110*/  STL [R1+0x238], R62 ;  /* 0x0002383e01007387 */ /* 0x008fe80000100800 */
        /* <DEDUP_REMOVED lines=26> */
[----:B--2---:R-:W-:Y:S04]  /*f2c0*/  STL [R1+0x230], R28 ;  /* 0x0002301c01007387 */ /* 0x004fe80000100800 */
        /* <DEDUP_REMOVED lines=29> */
[----:B------:R-:W-:Y:S01]  /*f4a0*/  IMAD R8, R31, 0x1000, R8 ;  /* 0x000010001f087824 */ /* 0x000fe200078e0208 */
[----:B------:R-:W-:-:S04]  /*f4b0*/  MOV R26, R26 ;  /* 0x0000001a001a7202 */ /* 0x000fc80000000f00 */
[----:B------:R-:W-:Y:S01]  /*f4c0*/  R2UR UR6, R8 ;  /* 0x00000000080672ca */ /* 0x000fe200000e0000 */
[--C-:B------:R-:W-:Y:S01]  /*f4d0*/  IMAD R27, R25, 0x2, R26.reuse ;  /* 0x00000002191b7824 */ /* 0x100fe200078e021a */
[----:B------:R-:W-:Y:S01]  /*f4e0*/  R2UR UR7, R9 ;  /* 0x00000000090772ca */ /* 0x000fe200000e0000 */
[C---:B------:R-:W-:Y:S02]  /*f4f0*/  IMAD R25, R24.reuse, 0x2, R26 ;  /* 0x0000000218197824 */ /* 0x040fe400078e021a */
[----:B------:R-:W-:Y:S01]  /*f500*/  IMAD R24, R24, 0x2, R27 ;  /* 0x0000000218187824 */ /* 0x000fe200078e021b */
[----:B------:R-:W-:Y:S04]  /*f510*/  STSM.16.M88.4 [R26], R164 ;  /* 0x000000a41a007844 */ /* 0x000fe80000000200 */
[----:B------:R-:W-:Y:S04]  /*f520*/  STSM.16.M88.4 [R25], R168 ;  /* 0x000000a819007844 */ /* 0x000fe80000000200 */
[----:B------:R-:W-:Y:S04]  /*f530*/  STSM.16.M88.4 [R27], R172 ;  /* 0x000000ac1b007844 */ /* 0x000fe80000000200 */
[----:B------:R-:W-:Y:S04]  /*f540*/  STSM.16.M88.4 [R24], R176 ;  /* 0x000000b018007844 */ /* 0x000fe80000000200 */
[----:B------:R-:W-:Y:S04]  /*f550*/  STL [R1+0x318], R146 ;  /* 0x0003189201007387 */ /* 0x000fe80000100800 */
[----:B------:R-:W-:Y:S04]  /*f560*/  STL [R1+0x31c], R148 ;  /* 0x00031c9401007387 */ /* 0x000fe80000100800 */
[----:B------:R0:W-:Y:S02]  /*f570*/  STL [R1+0x320], R58 ;  /* 0x0003203a01007387 */ /* 0x0001e40000100800 */
[----:B0-----:R-:W-:-:S06]  /*f580*/  WARPGROUP.ARRIVE ;  /* 0x00000000000079c5 */ /* 0x001fcc0000000000 */
[----:B------:R-:W-:Y:S01]  /*f590*/  HGMMA.64x256x16.F32.BF16 R24, R164, gdesc[UR4].tnspB, RZ, !UPT, gsb0 ;  /* 0x43e00004a4187df0 */ /* 0x000fe2000c0018ff */
[----:B------:R0:W-:Y:S04]  /*f5a0*/  STL [R1+0x334], R10 ;  /* 0x0003340a01007387 */ /* 0x0001e80000100800 */
[----:B------:R1:W-:Y:S01]  /*f5b0*/  STL [R1+0x338], R11 ;  /* 0x0003380b01007387 */ /* 0x0003e20000100800 */
[----:B0-----:R-:W-:Y:S02]  /*f5c0*/  VIADD R10, R8, 0x80 ;  /* 0x00000080080a7836 */ /* 0x001fe40000000000 */
[----:B-1----:R-:W-:-:S03]  /*f5d0*/  IMAD.MOV.U32 R11, RZ, RZ, R9 ;  /* 0x000000ffff0b7224 */ /* 0x002fc600078e0009 */
[----:B------:R-:W-:Y:S02]  /*f5e0*/  R2UR UR6, R10 ;  /* 0x000000000a0672ca */ /* 0x000fe400000e0000 */
[----:B------:R-:W-:Y:S01]  /*f5f0*/  R2UR UR7, R11 ;  /* 0x000000000b0772ca */ /* 0x000fe200000e0000 */
        /* <DEDUP_REMOVED lines=99> */
[----:B------:R-:W-:Y:S01]  /*fc30*/  HGMMA.64x256x16.F32.BF16 R24, R168, gdesc[UR4].tnspB, R24, gsb0 ;  /* 0x43e00004a8187df0 */ /* 0x000fe20008001818 */
[----:B------:R-:W-:Y:S02]  /*fc40*/  VIADD R10, R8, 0x100 ;  /* 0x00000100080a7836 */ /* 0x000fe40000000000 */
[----:B------:R-:W-:-:S03]  /*fc50*/  IMAD.MOV.U32 R11, RZ, RZ, R9 ;  /* 0x000000ffff0b7224 */ /* 0x000fc600078e0009 */
[----:B------:R-:W-:Y:S02]  /*fc60*/  R2UR UR6, R10 ;  /* 0x000000000a0672ca */ /* 0x000fe400000e0000 */
[----:B------:R-:W-:Y:S01]  /*fc70*/  R2UR UR7, R11 ;  /* 0x000000000b0772ca */ /* 0x000fe200000e0000 */
[----:B------:R-:W-:Y:S01]  /*fc80*/  VIADD R8, R8, 0x180 ;  /* 0x0000018008087836 */ /* 0x000fe20000000000 */
        /* <DEDUP_REMOVED lines=35> */
[----:B------:R-:W-:Y:S02]  /*fec0*/  R2UR UR6, R8 ;  /* 0x00000000080672ca */ /* 0x000fe400000e0000 */
[----:B------:R-:W-:Y:S01]  /*fed0*/  R2UR UR7, R9 ;  /* 0x00000000090772ca */ /* 0x000fe200000e0000 */
        /* <DEDUP_REMOVED lines=34> */
[----:B------:R-:W-:Y:S03]  /*10100*/  HGMMA.64x256x16.F32.BF16 R24, R176, gdesc[UR4].tnspB, R24, gsb0 ;  /* 0x43e00004b0187df0 */ /* 0x000fe60008001818 */
        /* <DEDUP_REMOVED lines=33> */
[----:B------:R-:W5:Y:S04]  /*10320*/  LDL R0, [R1+0x230] ;  /* 0x0002300001007983 */ /* 0x000f680000100800 */
[----:B0-----:R-:W5:Y:S04]  /*10330*/  LDL R76, [R1+0x234] ;  /* 0x00023400014c7983 */ /* 0x001f680000100800 */
[----:B------:R-:W5:Y:S04]  /*10340*/  LDL R78, [R1+0x238] ;  /* 0x00023800014e7983 */ /* 0x000f680000100800 */
[----:B-1----:R-:W5:Y:S04]  /*10350*/  LDL R80, [R1+0x23c] ;  /* 0x00023c0001507983 */ /* 0x002f680000100800 */
[----:B------:R-:W5:Y:S04]  /*10360*/  LDL R8, [R1+0x240] ;  /* 0x0002400001087983 */ /* 0x000f680000100800 */
[----:B------:R-:W5:Y:S04]  /*10370*/  LDL R82, [R1+0x244] ;  /* 0x0002440001527983 */ /* 0x000f680000100800 */
[----:B--2---:R-:W2:Y:S04]  /*10380*/  LDL R84, [R1+0x248] ;  /* 0x0002480001547983 */ /* 0x004ea80000100800 */
[----:B------:R-:W2:Y:S04]  /*10390*/  LDL R86, [R1+0x24c] ;  /* 0x00024c0001567983 */ /* 0x000ea80000100800 */
[----:B------:R-:W2:Y:S04]  /*103a0*/  LDL R10, [R1+0x250] ;  /* 0x00025000010a7983 */ /* 0x000ea80000100800 */
[----:B---3--:R-:W3:Y:S04]  /*103b0*/  LDL R88, [R1+0x254] ;  /* 0x0002540001587983 */ /* 0x008ee80000100800 */
[----:B------:R-:W3:Y:S04]  /*103c0*/  LDL R90, [R1+0x258] ;  /* 0x00025800015a7983 */ /* 0x000ee80000100800 */
[----:B----4-:R-:W4:Y:S04]  /*103d0*/  LDL R92, [R1+0x25c] ;  /* 0x00025c00015c7983 */ /* 0x010f280000100800 */
        /* <DEDUP_REMOVED lines=116> */
[----:B------:R-:W-:Y:S01]  /*10b20*/  @!PT LDS RZ, [RZ] ;  /* 0x00000000fffff984 */ /* 0x000fe20000000800 */
[----:B------:R-:W-:Y:S01]  /*10b30*/  @!PT LDS RZ, [RZ] ;  /* 0x00000000fffff984 */ /* 0x000fe20000000800 */
[----:B------:R-:W-:Y:S01]  /*10b40*/  @!PT LDS RZ, [RZ] ;  /* 0x00000000fffff984 */ /* 0x000fe20000000800 */
[----:B------:R-:W-:Y:S01]  /*10b50*/  @!PT LDS RZ, [RZ] ;  /* 0x00000000fffff984 */ /* 0x000fe20000000800 */
[----:B------:R0:W-:Y:S06]  /*10b60*/  MEMBAR.ALL.CTA ;  /* 0x0000000000007992 */ /* 0x0001ec0000008000 */
[----:B0-----:R-:W0:Y:S04]  /*10b70*/  FENCE.VIEW.ASYNC.S ;  /* 0x00000000000073c6 */ /* 0x001e280000000000 */
        /* <DEDUP_REMOVED lines=9> */
[----:B---3--:R-:W-:Y:S04]  /*10c10*/  STL [R1+0x254], R88 ;  /* 0x0002545801007387 */ /* 0x008fe80000100800 */
[----:B------:R-:W-:Y:S04]  /*10c20*/  STL [R1+0x258], R90 ;  /* 0x0002585a01007387 */ /* 0x000fe80000100800 */
[----:B----4-:R-:W-:Y:S04]  /*10c30*/  STL [R1+0x25c], R92 ;  /* 0x00025c5c01007387 */ /* 0x010fe80000100800 */
        /* <DEDUP_REMOVED lines=116> */
[----:B0-----:R-:W-:-:S03]  /*11380*/  NOP ;  /* 0x0000000000007918 */ /* 0x001fc60000000000 */
[----:B-1----:R-:W3:Y:S04]  /*11390*/  @!P0 LDL.64 R8, [R1+0x68] ;  /* 0x0000680001088983 */ /* 0x002ee80000100a00 */
[----:B------:R-:W4:Y:S01]  /*113a0*/  @!P0 LDL R0, [R1+0x1e8] ;  /* 0x0001e80001008983 */ /* 0x000f220000100800 */
[----:B------:R-:W-:Y:S06]  /*113b0*/  BAR.ARV 0xe, 0x100 ;  /* 0x0384000000007b1d */ /* 0x000fec0000002000 */
[----:B---3--:R-:W-:-:S05]  /*113c0*/  @!P0 MOV R9, R8 ;  /* 0x0000000800098202 */ /* 0x008fca0000000f00 */
[----:B----4-:R-:W-:-:S05]  /*113d0*/  @!P0 IMAD R0, R0, 0x8, R9 ;  /* 0x0000000800008824 */ /* 0x010fca00078e0209 */
[----:B------:R-:W-:-:S04]  /*113e0*/  @!P0 PRMT R0, RZ, 0x654, R0 ;  /* 0x00000654ff008816 */ /* 0x000fc80000000000 */
[----:B------:R0:W-:Y:S02]  /*113f0*/  @!P0 SYNCS.ARRIVE.TRANS64.RED.A1T0 RZ, [R0+URZ], RZ ;  /* 0x000000ff00ff89a7 */ /* 0x0001e4000810043f */
[----:B0-----:R-:W3:Y:S01]  /*11400*/  LDL R0, [R1+0x70] ;  /* 0x0000700001007983 */ /* 0x001ee20000100800 */
[----:B------:R-:W-:Y:S01]  /*11410*/  ISETP.NE.AND P1, PT, R4, 0x1, PT ;  /* 0x000000010400780c */ /* 0x000fe20003f25270 */
[----:B---3--:R-:W-:-:S12]  /*11420*/  IMAD.SHL.U32 R4, R0, 0x40, RZ ;  /* 0x0000004000047824 */ /* 0x008fd800078e00ff */
[----:B------:R-:W-:-:S04]  /*11430*/  @P1 IMAD.HI.U32 R5, R4, R5, RZ ;  /* 0x0000000504051227 */ /* 0x000fc800078e00ff */
[----:B------:R-:W-:Y:S01]  /*11440*/  IMAD.MOV.U32 R3, RZ, RZ, R4 ;  /* 0x000000ffff037224 */ /* 0x000fe200078e0004 */
[----:B------:R-:W-:Y:S02]  /*11450*/  @P1 SHF.R.U32.HI R3, RZ, R6, R5 ;  /* 0x00000006ff031219 */ /* 0x000fe40000011605 */
[----:B------:R-:W-:-:S03]  /*11460*/  ISETP.GE.AND P1, PT, R163, 0x1, PT ;  /* 0x00000001a300780c */ /* 0x000fc60003f26270 */
[----:B------:R-:W-:Y:S02]  /*11470*/  IMAD.IADD R3, R236, 0x1, R3 ;  /* 0x00000001ec037824 */ /* 0x000fe400078e0203 */
[----:B------:R-:W-:Y:S02]  /*11480*/  VIADD R0, R182, 0xfffffffe ;  /* 0xfffffffeb6007836 */ /* 0x000fe40000000000 */
[----:B------:R-:W-:-:S06]  /*11490*/  IMAD.IADD R162, R3, 0x1, R162 ;  /* 0x0000000103a27824 */ /* 0x000fcc00078e02a2 */
[----:B--2---:R-:W-:Y:S05]  /*114a0*/  @!P1 BRA `(.L_x_5045) ;  /* 0x0000000000409947 */ /* 0x004fea0003800000 */
[C---:B------:R-:W-:Y:S01]  /*114b0*/  ISETP.GT.AND P1, PT, R3.reuse, RZ, PT ;  /* 0x000000ff0300720c */ /* 0x040fe20003f24270 */
[----:B------:R-:W-:Y:S01]  /*114c0*/  BSSY B0, `(.L_x_5046) ;  /* 0x000000c000007945 */ /* 0x000fe20003800000 */
[----:B------:R-:W-:-:S11]  /*114d0*/  VIADD R5, R3, 0xffffffff ;  /* 0xffffffff03057836 */ /* 0x000fd60000000000 */
[----:B------:R-:W-:Y:S05]  /*114e0*/  @P1 BRA `(.L_x_5047) ;  /* 0x0000000000181947 */ /* 0x000fea0003800000 */
[----:B------:R-:W-:Y:S01]  /*114f0*/  ISETP.NE.AND P1, PT, R163, 0x1, PT ;  /* 0x00000001a300780c */ /* 0x000fe20003f25270 */
[----:B------:R-:W-:-:S12]  /*11500*/  IMAD.MOV R3, RZ, RZ, -R3 ;  /* 0x000000ffff037224 */ /* 0x000fd800078e0a03 */
[----:B------:R-:W-:-:S05]  /*11510*/  @P1 IMAD.HI.U32 R20, R3, R20, RZ ;  /* 0x0000001403141227 */ /* 0x000fca00078e00ff */
[----:B------:R-:W-:-:S04]  /*11520*/  @P1 SHF.R.U32.HI R3, RZ, R21, R20 ;  /* 0x00000015ff031219 */ /* 0x000fc80000011614 */
[----:B------:R-:W-:Y:S01]  /*11530*/  LOP3.LUT R5, RZ, R3, RZ, 0x33, !PT ;  /* 0x00000003ff057212 */ /* 0x000fe200078e33ff */
[----:B------:R-:W-:Y:S06]  /*11540*/  BRA `(.L_x_5048) ;  /* 0x00000000000c7947 */ /* 0x000fec0003800000 */
.L_x_5047:
[----:B------:R-:W-:-:S13]  /*11550*/  ISETP.NE.AND P1, PT, R163, 0x1, PT ;  /* 0x00000001a300780c */ /* 0x000fda0003f25270 */
[----:B------:R-:W-:-:S05]  /*11560*/  @P1 IMAD.HI.U32 R20, R5, R20, RZ ;  /* 0x0000001405141227 */ /* 0x000fca00078e00ff */
[----:B------:R-:W-:-:S07]  /*11570*/  @P1 SHF.R.U32.HI R5, RZ, R21, R20 ;  /* 0x00000015ff051219 */ /* 0x000fce0000011614 */
.L_x_5048:
[----:B------:R-:W-:Y:S05]  /*11580*/  BSYNC B0 ;  /* 0x0000000000007941 */ /* 0x000fea0003800000 */
.L_x_5046:
[----:B------:R-:W-:-:S05]  /*11590*/  IMAD R5, R5, R163, R163 ;  /* 0x000000a305057224 */ /* 0x000fca00078e02a3 */
[----:B------:R-:W-:-:S07]  /*115a0*/  VIMNMX R162, R162, R5, PT ;  /* 0x00000005a2a27248 */ /* 0x000fce0003fe0100 */
.L_x_5045:
[----:B------:R-:W-:Y:S01]  /*115b0*/  SHF.R.S32.HI R3, RZ, 0x1f, R162 ;  /* 0x0000001fff037819 */ /* 0x000fe200000114a2 */
[----:B------:R-:W-:Y:S03]  /*115c0*/  BSSY B2, `(.L_x_5049) ;  /* 0x0000011000027945 */ /* 0x000fe60003800000 */
[----:B------:R-:W-:-:S04]  /*115d0*/  LEA.HI R3, R3, R162, RZ, 0x6 ;  /* 0x000000a203037211 */ /* 0x000fc800078f30ff */
[----:B------:R-:W-:-:S04]  /*115e0*/  SHF.R.S32.HI R6, RZ, 0x6, R3 ;  /* 0x00000006ff067819 */ /* 0x000fc80000011403 */
[----:B------:R-:W-:-:S04]  /*115f0*/  VIMNMX R3, R157, R6, !PT ;  /* 0x000000069d037248 */ /* 0x000fc80007fe0100 */
[----:B------:R-:W-:-:S13]  /*11600*/  ISETP.GE.AND P1, PT, R0, R3, PT ;  /* 0x000000030000720c */ /* 0x000fda0003f26270 */
[----:B------:R-:W-:Y:S05]  /*11610*/  @!P1 BRA `(.L_x_5050) ;  /* 0x00000000002c9947 */ /* 0x000fea0003800000 */
[----:B------:R-:W-:Y:S01]  /*11620*/  BSSY B1, `(.L_x_5051) ;  /* 0x0000008000017945 */ /* 0x000fe20003800000 */
.L_x_5053:
[----:B------:R-:W-:Y:S01]  /*11630*/  BSSY B0, `(.L_x_5052) ;  /* 0x0000003000007945 */ /* 0x000fe20003800000 */
[----:B------:R-:W-:-:S07]  /*11640*/  MOV R6, 0x11660 ;  /* 0x0001166000067802 */ /* 0x000fce0000000f00 */
[----:B------:R-:W-:Y:S05]  /*11650*/  CALL.REL.NOINC `($_ZN7cutlass13device_kernelIN5flash11enable_sm90INS1_16FlashAttnFwdSm90INS1_25CollectiveMainloopFwdSm90ILi2EN4cute5tupleIJNS5_1CILi1EEES8_S8_EEENS6_IJNS7_ILi64EEESA_SA_EEELi512ENS_10bfloat16_tEfNS_4arch4Sm90ELb0ELb1ELb1ELb0ELb0ELb0ELb1ELb0ELb0ELb1ELb1ELb0EEENS1_21CollectiveEpilogueFwdINS6_IJSA_NS7_ILi512EEESA_EEES9_SC_SE_Li256ELb0ELb1ELb1ELb0EEENS1_19SingleTileSchedulerILb0ELb1ELb1ELi64EEEEEEEEEvNT_6ParamsE$_ZZN5flash25CollectiveMainloopFwdSm90ILi2EN4cute5tupleIJNS1_1CILi1EEES4_S4_EEENS2_IJNS3_ILi64EEES6_S6_EEELi512EN7cutlass10bfloat16_tEfNS8_4arch4Sm90ELb0ELb1ELb1ELb0ELb0ELb0ELb1ELb0ELb0ELb1ELb1ELb0EE3mmaINS_16FlashAttnFwdSm90ISC_NS_21CollectiveEpilogueFwdINS2_IJS6_NS3_ILi512EEES6_EEES5_S9_SB_Li256ELb0ELb1ELb1ELb0EEENS_19SingleTileSchedulerILb0ELb1ELb1ELi64EEEE13SharedStorageENS1_6TensorINS1_11ArrayEngineIfLm128EEENS1_6LayoutINS2_IJNS2_IJNS3_ILi2EEESR_NS3_ILi32EEEEEES4_S4_EEENS2_IJNS2_IJS4_SR_NS3_ILi4EEEEEENS3_ILi0EEESX_EEEEEEENS_7SoftmaxILi2ELi0EEEEEbRKNSC_6ParamsENS8_25PipelineTmaAsyncNoClusterILi2ENS8_16PipelineTmaAsyncILi2EEEEES19_RNS8_13PipelineStateILj2EEERT0_RT1_iRiRKNS_16SeqlenInfoQKNewKILb0ELb0EEENS2_IJiiiiEEERT_ENKUliT_T0_T1_E_clIZSD_ISM_S10_S12_EbS15_S19_S19_S1C_S1E_S1G_iS1H_S1L_S1M_S1O_EUlRS1P_iE1_NS3_ILb0EEENS3_ILb1EEEEEDaiS1P_S1Q_S1R_) ;  /* 0x000001cc00c87944 */ /* 0x000fea0003c00000 */
[----:B------:R-:W-:Y:S05]  /*11660*/  BSYNC B0 ;  /* 0x0000000000007941 */ /* 0x000fea0003800000 */
.L_x_5052:
[C---:B------:R-:W-:Y:S01]  /*11670*/  ISETP.GT.AND P1, PT, R0.reuse, R3, PT ;  /* 0x000000030000720c */ /* 0x040fe20003f24270 */
[----:B------:R-:W-:-:S12]  /*11680*/  VIADD R0, R0, 0xffffffff ;  /* 0xffffffff00007836 */ /* 0x000fd80000000000 */
[----:B------:R-:W-:Y:S05]  /*11690*/  @P1 BRA `(.L_x_5053) ;  /* 0xfffffffc00e41947 */ /* 0x000fea000383ffff */
[----:B------:R-:W-:Y:S05]  /*116a0*/  BSYNC B1 ;  /* 0x0000000000017941 */ /* 0x000fea0003800000 */
.L_x_5051:
[----:B------:R-:W2:Y:S02]  /*116b0*/  LDL R4, [R1+0x70] ;  /* 0x0000700001047983 */ /* 0x000ea40000100800 */
[----:B--2---:R-:W-:-:S07]  /*116c0*/  IMAD.SHL.U32 R4, R4, 0x40, RZ ;  /* 0x0000004004047824 */ /* 0x004fce00078e00ff */
.L_x_5050:
[----:B------:R-:W-:Y:S05]  /*116d0*/  BSYNC B2 ;  /* 0x0000000000027941 */ /* 0x000fea0003800000 */
.L_x_5049:
[----:B------:R-:W0:Y:S01]  /*116e0*/  LDC R2, c[0x0][0x448] ;  /* 0x00011200ff027b82 */ /* 0x000e220000000800 */
[----:B------:R-:W-:Y:S01]  /*116f0*/  VIADD R4, R4, 0x3f ;  /* 0x0000003f04047836 */ /* 0x000fe20000000000 */
[----:B------:R-:W-:-:S06]  /*11700*/  ULDC UR4, c[0x0][0xad4] ;  /* 0x0002b50000047ab9 */ /* 0x000fcc0000000800 */
[----:B------:R-:W1:Y:S01]  /*11710*/  LDC R7, c[0x0][0xadc] ;  /* 0x0002b700ff077b82 */ /* 0x000e620000000800 */
[----:B0-----:R-:W-:-:S13]  /*11720*/  ISETP.NE.AND P1, PT, R2, 0x1, PT ;  /* 0x000000010200780c */ /* 0x001fda0003f25270 */
[----:B------:R-:W0:Y:S08]  /*11730*/  @P1 LDC R3, c[0x0][0x44c] ;  /* 0x00011300ff031b82 */ /* 0x000e300000000800 */
[----:B------:R-:W2:Y:S01]  /*11740*/  @P1 LDC R5, c[0x0][0x450] ;  /* 0x00011400ff051b82 */ /* 0x000ea20000000800 */
[----:B0-----:R-:W-:-:S05]  /*11750*/  @P1 IMAD.HI.U32 R2, R4, R3, RZ ;  /* 0x0000000304021227 */ /* 0x001fca00078e00ff */
[----:B--2---:R-:W-:Y:S02]  /*11760*/  @P1 SHF.R.U32.HI R4, RZ, R5, R2 ;  /* 0x00000005ff041219 */ /* 0x004fe40000011602 */
[----:B-1----:R-:W-:-:S03]  /*11770*/  ISETP.GE.AND P1, PT, R7, 0x1, PT ;  /* 0x000000010700780c */ /* 0x002fc60003f26270 */
[----:B------:R-:W-:-:S04]  /*11780*/  IMAD.IADD R4, R237, 0x1, R4 ;  /* 0x00000001ed047824 */ /* 0x000fc800078e0204 */
[----:B------:R-:W-:-:S06]  /*11790*/  VIADD R2, R4, -UR4 ;  /* 0x8000000404027c36 */ /* 0x000fcc0008000000 */
[----:B------:R-:W-:Y:S05]  /*117a0*/  @!P1 BRA `(.L_x_5054) ;  /* 0x0000000000449947 */ /* 0x000fea0003800000 */
        /* <DEDUP_REMOVED lines=10> */
.L_x_5056:
[----:B------:R-:W-:-:S13]  /*11850*/  ISETP.NE.AND P1, PT, R7, 0x1, PT ;  /* 0x000000010700780c */ /* 0x000fda0003f25270 */
[----:B------:R-:W0:Y:S02]  /*11860*/  @P1 LDC.64 R8, c[0x0][0xae0] ;  /* 0x0002b800ff081b82 */ /* 0x000e240000000a00 */
[----:B0-----:R-:W-:-:S05]  /*11870*/  @P1 IMAD.HI.U32 R6, R4, R8, RZ ;  /* 0x0000000804061227 */ /* 0x001fca00078e00ff */
[----:B------:R-:W-:-:S07]  /*11880*/  @P1 SHF.R.U32.HI R4, RZ, R9, R6 ;  /* 0x00000009ff041219 */ /* 0x000fce0000011606 */
.L_x_5057:
[----:B------:R-:W-:Y:S05]  /*11890*/  BSYNC B0 ;  /* 0x0000000000007941 */ /* 0x000fea0003800000 */
.L_x_5055:
[----:B------:R-:W-:-:S05]  /*118a0*/  IMAD R3, R4, R7, RZ ;  /* 0x0000000704037224 */ /* 0x000fca00078e02ff */
[----:B------:R-:W-:-:S07]  /*118b0*/  VIMNMX R2, R2, R3, !PT ;  /* 0x0000000302027248 */ /* 0x000fce0007fe0100 */
.L_x_5054:
[----:B------:R-:W-:-:S05]  /*118c0*/  VIADD R2, R2, 0x3f ;  /* 0x0000003f02027836 */ /* 0x000fca0000000000 */
[----:B------:R-:W-:-:S04]  /*118d0*/  SHF.R.S32.HI R3, RZ, 0x1f, R2 ;  /* 0x0000001fff037819 */ /* 0x000fc80000011402 */
[----:B------:R-:W-:-:S04]  /*118e0*/  LEA.HI R3, R3, R2, RZ, 0x6 ;  /* 0x0000000203037211 */ /* 0x000fc800078f30ff */
[----:B------:R-:W-:-:S04]  /*118f0*/  SHF.R.S32.HI R2, RZ, 0x6, R3 ;  /* 0x00000006ff027819 */ /* 0x000fc80000011403 */
[----:B------:R-:W-:-:S04]  /*11900*/  VIMNMX R161, R157, R2, !PT ;  /* 0x000000029da17248 */ /* 0x000fc80007fe0100 */
[----:B------:R-:W-:-:S13]  /*11910*/  ISETP.GE.AND P1, PT, R0, R161, PT ;  /* 0x000000a10000720c */ /* 0x000fda0003f26270 */
[----:B------:R-:W-:Y:S05]  /*11920*/  @!P1 BRA `(.L_x_5058) ;  /* 0x0000007000209947 */ /* 0x000fea0003800000 */
.L_x_5079:
[----:B-1----:R-:W2:Y:S04]  /*11930*/  LDL R56, [R1+0x1e8] ;  /* 0x0001e80001387983 */ /* 0x002ea80000100800 */
[----:B0-----:R-:W3:Y:S04]  /*11940*/  LDL R2, [R1+0x1f0] ;  /* 0x0001f00001027983 */ /* 0x001ee80000100800 */
[----:B------:R-:W4:Y:S01]  /*11950*/  LDL R3, [R1+0x1c] ;  /* 0x00001c0001037983 */ /* 0x000f220000100800 */
[----:B--2---:R-:W-:-:S05]  /*11960*/  VIADD R4, R56, 0x1 ;  /* 0x0000000138047836 */ /* 0x004fca0000000000 */
[----:B------:R-:W-:-:S13]  /*11970*/  ISETP.NE.AND P2, PT, R4, 0x2, PT ;  /* 0x000000020400780c */ /* 0x000fda0003f45270 */
[----:B------:R0:W5:Y:S04]  /*11980*/  @P2 LDL R6, [R1+0x1ec] ;  /* 0x0001ec0001062983 */ /* 0x0001680000100800 */
[----:B------:R-:W2:Y:S01]  /*11990*/  @!P2 LDL R5, [R1+0x1ec] ;  /* 0x0001ec000105a983 */ /* 0x000ea20000100800 */
[----:B---3--:R-:W-:Y:S01]  /*119a0*/  VIADD R2, R2, 0x1 ;  /* 0x0000000102027836 */ /* 0x008fe20000000000 */
[----:B----4-:R-:W-:Y:S02]  /*119b0*/  LOP3.LUT R3, R3, 0x1, RZ, 0xfc, !PT ;  /* 0x0000000103037812 */ /* 0x010fe400078efcff */
[----:B------:R1:W-:Y:S04]  /*119c0*/  STL [R1+0x1e8], R4 ;  /* 0x0001e80401007387 */ /* 0x0003e80000100800 */
[----:B------:R0:W-:Y:S04]  /*119d0*/  STL [R1+0x1f0], R2 ;  /* 0x0001f00201007387 */ /* 0x0001e80000100800 */
[----:B------:R0:W-:Y:S01]  /*119e0*/  @!P2 STL [R1+0x1e8], RZ ;  /* 0x0001e8ff0100a387 */ /* 0x0001e20000100800 */
[----:B------:R-:W-:Y:S01]  /*119f0*/  ISETP.NE.AND P3, PT, R3, 0x3, PT ;  /* 0x000000030300780c */ /* 0x000fe20003f65270 */
[----:B------:R-:W-:Y:S01]  /*11a00*/  IMAD.MOV.U32 R8, RZ, RZ, R0 ;  /* 0x000000ffff087224 */ /* 0x000fe200078e0000 */
[----:B------:R-:W-:Y:S05]  /*11a10*/  YIELD ;  /* 0x0000000000007946 */ /* 0x000fea0003800000 */
[----:B------:R-:W-:Y:S01]  /*11a20*/  BSSY B0, `(.L_x_5059) ;  /* 0x0000008000007945 */ /* 0x000fe20003800000 */
[----:B------:R-:W-:Y:S01]  /*11a30*/  VIADD R0, R0, 0xffffffff ;  /* 0xffffffff00007836 */ /* 0x000fe20000000000 */
[----:B------:R-:W-:Y:S01]  /*11a40*/  ISETP.GT.AND P1, PT, R8, R161, PT ;  /* 0x000000a10800720c */ /* 0x000fe20003f24270 */
[----:B-1----:R-:W-:Y:S01]  /*11a50*/  @!P2 IMAD.MOV.U32 R4, RZ, RZ, RZ ;  /* 0x000000ffff04a224 */ /* 0x002fe200078e00ff */
[----:B--2---:R-:W-:-:S05]  /*11a60*/  @!P2 LOP3.LUT R6, R5, 0x1, RZ, 0x3c, !PT ;  /* 0x000000010506a812 */ /* 0x004fca00078e3cff */
[----:B------:R0:W-:Y:S01]  /*11a70*/  @!P2 STL [R1+0x1ec], R6 ;  /* 0x0001ec060100a387 */ /* 0x0001e20000100800 */
[----:B------:R-:W-:Y:S05]  /*11a80*/  @!P3 BRA `(.L_x_5060) ;  /* 0x000000000004b947 */ /* 0x000fea0003800000 */
[----:B------:R-:W-:Y:S01]  /*11a90*/  BPT.TRAP 0x1 ;  /* 0x000000040000795c */ /* 0x000fe20000300000 */
.L_x_5060:
[----:B------:R-:W-:Y:S05]  /*11aa0*/  BSYNC B0 ;  /* 0x0000000000007941 */ /* 0x000fea0003800000 */
.L_x_5059:
[----:B0-----:R-:W2:Y:S01]  /*11ab0*/  LDL.64 R2, [R1+0x8] ;  /* 0x0000080001027983 */ /* 0x001ea20000100a00 */
[----:B-----5:R-:W-:Y:S02]  /*11ac0*/  SHF.L.U32 R5, R6, 0x1f, RZ ;  /* 0x0000001f06057819 */ /* 0x020fe400000006ff */
[----:B--2---:R-:W-:-:S05]  /*11ad0*/  MOV R3, R2 ;  /* 0x0000000200037202 */ /* 0x004fca0000000f00 */
[----:B------:R-:W-:-:S04]  /*11ae0*/  IMAD R4, R4, 0x8, R3 ;  /* 0x0000000804047824 */ /* 0x000fc800078e0203 */
[----:B------:R0:W1:Y:S01]  /*11af0*/  SYNCS.PHASECHK.TRANS64.TRYWAIT P2, [R4+URZ], R5 ;  /* 0x00000005040075a7 */ /* 0x000062000804017f */
[----:B------:R0:W5:Y:S01]  /*11b00*/  LDL.64 R6, [R1+0x1e8] ;  /* 0x0001e80001067983 */ /* 0x0001620000100a00 */
[----:B------:R-:W-:Y:S04]  /*11b10*/  BSSY B0, `(.L_x_5061) ;  /* 0x0000003000007945 */ /* 0x000fe80003800000 */
[----:B------:R-:W-:Y:S05]  /*11b20*/  @!P3 BRA `(.L_x_5062) ;  /* 0x000000000004b947 */ /* 0x000fea0003800000 */
[----:B------:R-:W-:Y:S01]  /*11b30*/  BPT.TRAP 0x1 ;  /* 0x000000040000795c */ /* 0x000fe20000300000 */
.L_x_5062:
[----:B------:R-:W-:Y:S05]  /*11b40*/  BSYNC B0 ;  /* 0x0000000000007941 */ /* 0x000fea0003800000 */
.L_x_5061:
[----:B------:R-:W-:Y:S04]  /*11b50*/  BSSY B0, `(.L_x_5063) ;  /* 0x0000006000007945 */ /* 0x000fe80003800000 */
[----:B-1----:R-:W-:Y:S05]  /*11b60*/  @P2 BRA `(.L_x_5064) ;  /* 0x0000000000102947 */ /* 0x002fea0003800000 */
[----:B-----5:R-:W-:Y:S01]  /*11b70*/  IMAD R6, R6, 0x8, R3 ;  /* 0x0000000806067824 */ /* 0x020fe200078e0203 */
[----:B------:R-:W-:-:S04]  /*11b80*/  SHF.L.U32 R7, R7, 0x1f, RZ ;  /* 0x0000001f07077819 */ /* 0x000fc800000006ff */
[----:B------:R-:W1:Y:S02]  /*11b90*/  SYNCS.PHASECHK.TRANS64.TRYWAIT P2, [R6+URZ], R7 ;  /* 0x00000007060075a7 */ /* 0x000e64000804017f */
[----:B-1----:R-:W-:Y:S05]  /*11ba0*/  @!P2 BRA `(.L_x_5065) ;  /* 0x000001b00078a947 */ /* 0x002fea0003800000 */
.L_x_5064:
[----:B------:R-:W-:Y:S05]  /*11bb0*/  BSYNC B0 ;  /* 0x0000000000007941 */ /* 0x000fea0003800000 */
.L_x_5063:
[----:B-1---5:R-:W2:Y:S04]  /*11bc0*/  LDL R7, [R1+0x1e8] ;  /* 0x0001e80001077983 */ /* 0x022ea80000100800 */
[----:B------:R-:W2:Y:S01]  /*11bd0*/  LDL.64 R2, [R1+0xa0] ;  /* 0x0000a00001027983 */ /* 0x000ea20000100a00 */
[----:B------:R-:W-:Y:S05]  /*11be0*/  WARPSYNC.ALL ;  /* 0x0000000000007948 */ /* 0x000fea0003800000 */
[----:B------:R-:W3:Y:S04]  /*11bf0*/  LDL.64 R12, [R1+0x98] ;  /* 0x00009800010c7983 */ /* 0x000ee80000100a00 */
[----:B0-----:R-:W4:Y:S04]  /*11c00*/  LDL.64 R4, [R1+0x98] ;  /* 0x0000980001047983 */ /* 0x001f280000100a00 */
[----:B------:R-:W4:Y:S04]  /*11c10*/  LDL.64 R8, [R1+0x98] ;  /* 0x0000980001087983 */ /* 0x000f280000100a00 */
[----:B------:R-:W4:Y:S01]  /*11c20*/  LDL.64 R10, [R1+0x98] ;  /* 0x00009800010a7983 */ /* 0x000f220000100a00 */
[----:B--2---:R-:W-:Y:S01]  /*11c30*/  IMAD R2, R7, 0x200, R2 ;  /* 0x0000020007027824 */ /* 0x004fe200078e0202 */
[----:B------:R-:W-:-:S02]  /*11c40*/  R2UR UR7, R3 ;  /* 0x00000000030772ca */ /* 0x000fc400000e0000 */
[----:B------:R-:W2:Y:S02]  /*11c50*/  LDL R14, [R1+0x54] ;  /* 0x00005400010e7983 */ /* 0x000ea40000100800 */
[C---:B------:R-:W-:Y:S01]  /*11c60*/  R2UR UR6, R2.reuse ;  /* 0x00000000020672ca */ /* 0x040fe200000e0000 */
[----:B------:R-:W-:Y:S01]  /*11c70*/  WARPGROUP.ARRIVE ;  /* 0x00000000000079c5 */ /* 0x000fe20000000000 */
[----:B------:R-:W-:Y:S02]  /*11c80*/  VIADD R6, R2, 0x2 ;  /* 0x0000000202067836 */ /* 0x000fe40000000000 */
[----:B------:R-:W-:Y:S01]  /*11c90*/  IMAD.MOV.U32 R7, RZ, RZ, R3 ;  /* 0x000000ffff077224 */ /* 0x000fe200078e0003 */
[----:B---3--:R-:W-:Y:S02]  /*11ca0*/  R2UR UR4, R12 ;  /* 0x000000000c0472ca */ /* 0x008fe400000e0000 */
[----:B------:R-:W-:Y:S02]  /*11cb0*/  R2UR UR5, R13 ;  /* 0x000000000d0572ca */ /* 0x000fe400000e0000 */
[----:B------:R0:W5:Y:S11]  /*11cc0*/  LDL.64 R12, [R1+0x1e8] ;  /* 0x0001e800010c7983 */ /* 0x0001760000100a00 */
[----:B------:R-:W-:Y:S01]  /*11cd0*/  HGMMA.64x64x16.F32.BF16 R24, gdesc[UR4], RZ, !UPT, gsb0 ;  /* 0x00e00000041879f0 */ /* 0x000fe2000c0018ff */
[----:B----4-:R-:W-:Y:S01]  /*11ce0*/  VIADD R4, R4, 0x2 ;  /* 0x0000000204047836 */ /* 0x010fe20000000000 */
[----:B------:R-:W-:-:S02]  /*11cf0*/  R2UR UR6, R6 ;  /* 0x00000000060672ca */ /* 0x000fc400000e0000 */
[----:B------:R-:W-:Y:S02]  /*11d00*/  R2UR UR7, R7 ;  /* 0x00000000070772ca */ /* 0x000fe400000e0000 */
[----:B------:R-:W-:Y:S02]  /*11d10*/  R2UR UR4, R4 ;  /* 0x00000000040472ca */ /* 0x000fe400000e0000 */
[----:B------:R-:W-:Y:S01]  /*11d20*/  R2UR UR5, R5 ;  /* 0x00000000050572ca */ /* 0x000fe200000e0000 */
[----:B------:R-:W-:Y:S02]  /*11d30*/  WARPGROUP.DEPBAR.LE gsb0, 0x0 ;  /* 0x00008000000079c5 */ /* 0x000fe40000010000 */
[----:B------:R-:W-:-:S10]  /*11d40*/  WARPGROUP.ARRIVE ;  /* 0x00000000000079c5 */ /* 0x000fd40000000000 */
[----:B------:R-:W-:Y:S01]  /*11d50*/  HGMMA.64x64x16.F32.BF16 R24, gdesc[UR4], R24, gsb0 ;  /* 0x00e00000041879f0 */ /* 0x000fe20008001818 */
[----:B------:R-:W-:Y:S02]  /*11d60*/  VIADD R8, R8, 0x4 ;  /* 0x0000000408087836 */ /* 0x000fe40000000000 */
[----:B------:R-:W-:Y:S02]  /*11d70*/  VIADD R4, R2, 0x4 ;  /* 0x0000000402047836 */ /* 0x000fe40000000000 */
[----:B------:R-:W-:Y:S01]  /*11d80*/  IMAD.MOV.U32 R5, RZ, RZ, R3 ;  /* 0x000000ffff057224 */ /* 0x000fe200078e0003 */
        /* <DEDUP_REMOVED lines=8> */
[----:B------:R-:W-:Y:S01]  /*11e10*/  VIADD R10, R10, 0x6 ;  /* 0x000000060a0a7836 */ /* 0x000fe20000000000 */
[----:B------:R-:W-:Y:S02]  /*11e20*/  R2UR UR7, R3 ;  /* 0x00000000030772ca */ /* 0x000fe400000e0000 */
[----:B------:R-:W-:Y:S02]  /*11e30*/  R2UR UR6, R2 ;  /* 0x00000000020672ca */ /* 0x000fe400000e0000 */
[----:B------:R-:W-:Y:S02]  /*11e40*/  R2UR UR4, R10 ;  /* 0x000000000a0472ca */ /* 0x000fe400000e0000 */
[----:B------:R-:W-:Y:S01]  /*11e50*/  R2UR UR5, R11 ;  /* 0x000000000b0572ca */ /* 0x000fe200000e0000 */
[----:B------:R-:W-:Y:S01]  /*11e60*/  IMAD.MOV.U32 R4, RZ, RZ, 0x1 ;  /* 0x00000001ff047424 */ /* 0x000fe200078e00ff */
[----:B------:R0:W-:Y:S01]  /*11e70*/  STL [R1+0x80], RZ ;  /* 0x000080ff01007387 */ /* 0x0001e20000100800 */
[----:B------:R-:W-:-:S02]  /*11e80*/  WARPGROUP.DEPBAR.LE gsb0, 0x0 ;  /* 0x00008000000079c5 */ /* 0x000fc40000010000 */
[----:B------:R-:W-:-:S08]  /*11e90*/  WARPGROUP.ARRIVE ;  /* 0x00000000000079c5 */ /* 0x000fd00000000000 */
[----:B------:R-:W-:Y:S01]  /*11ea0*/  HGMMA.64x64x16.F32.BF16 R24, gdesc[UR4], R24, gsb0 ;  /* 0x00e00000041879f0 */ /* 0x000fe20008001818 */
[----:B------:R0:W-:Y:S01]  /*11eb0*/  STL [R1+0x80], R4 ;  /* 0x0000800401007387 */ /* 0x0001e20000100800 */
[----:B--2---:R-:W-:-:S03]  /*11ec0*/  LOP3.LUT R14, R14, 0x1, RZ, 0xfc, !PT ;  /* 0x000000010e0e7812 */ /* 0x004fc600078efcff */
[----:B------:R0:W-:Y:S04]  /*11ed0*/  STL [R1+0x80], R4 ;  /* 0x0000800401007387 */ /* 0x0001e80000100800 */
[----:B------:R0:W-:Y:S04]  /*11ee0*/  STL [R1+0x80], R4 ;  /* 0x0000800401007387 */ /* 0x0001e80000100800 */
[----:B------:R0:W-:Y:S01]  /*11ef0*/  STL [R1+0x80], R4 ;  /* 0x0000800401007387 */ /* 0x0001e20000100800 */
[----:B------:R-:W-:Y:S01]  /*11f00*/  ISETP.NE.AND P3, PT, R14, 0x3, PT ;  /* 0x000000030e00780c */ /* 0x000fe20003f65270 */
[----:B------:R-:W-:Y:S01]  /*11f10*/  BSSY B0, `(.L_x_5066) ;  /* 0x0000004000007945 */ /* 0x000fe20003800000 */
[----:B------:R-:W-:-:S11]  /*11f20*/  WARPGROUP.DEPBAR.LE gsb0, 0x0 ;  /* 0x00008000000079c5 */ /* 0x000fd60000010000 */
[----:B0-----:R-:W-:Y:S05]  /*11f30*/  @!P3 BRA `(.L_x_5067) ;  /* 0x000000000004b947 */ /* 0x001fea0003800000 */
[----:B------:R-:W-:Y:S01]  /*11f40*/  BPT.TRAP 0x1 ;  /* 0x000000040000795c */ /* 0x000fe20000300000 */
.L_x_5067:
[----:B------:R-:W-:Y:S05]  /*11f50*/  BSYNC B0 ;  /* 0x0000000000007941 */ /* 0x000fea0003800000 */
.L_x_5066:
        /* <DEDUP_REMOVED lines=8> */
.L_x_5069:
[----:B------:R-:W-:Y:S05]  /*11fe0*/  BSYNC B0 ;  /* 0x0000000000007941 */ /* 0x000fea0003800000 */
.L_x_5068:
[----:B------:R-:W-:Y:S04]  /*11ff0*/  BSSY B0, `(.L_x_5070) ;  /* 0x0000004000007945 */ /* 0x000fe80003800000 */
[----:B-1----:R-:W-:Y:S05]  /*12000*/  @P2 BRA `(.L_x_5071) ;  /* 0x0000000000082947 */ /* 0x002fea0003800000 */
[----:B------:R-:W1:Y:S02]  /*12010*/  SYNCS.PHASECHK.TRANS64.TRYWAIT P2, [R12+URZ], R13 ;  /* 0x0000000d0c0075a7 */ /* 0x000e64000804017f */
[----:B-1----:R-:W-:Y:S05]  /*12020*/  @!P2 BRA `(.L_x_5072) ;  /* 0x000001ac006ca947 */ /* 0x002fea0003800000 */
.L_x_5071:
[----:B------:R-:W-:Y:S05]  /*12030*/  BSYNC B0 ;  /* 0x0000000000007941 */ /* 0x000fea0003800000 */
.L_x_5070:
[----:B------:R-:W2:Y:S04]  /*12040*/  LDL R14, [R1+0x88] ;  /* 0x00008800010e7983 */ /* 0x000ea80000100800 */
[----:B------:R-:W3:Y:S04]  /*12050*/  LDL R5, [R1+0x1e8] ;  /* 0x0001e80001057983 */ /* 0x000ee80000100800 */
[----:B------:R-:W3:Y:S04]  /*12060*/  LDL.64 R2, [R1+0xb8] ;  /* 0x0000b80001027983 */ /* 0x000ee80000100a00 */
[----:B------:R-:W4:Y:S04]  /*12070*/  LDL.64 R6, [R1+0xb0] ;  /* 0x0000b00001067983 */ /* 0x000f280000100a00 */
[----:B------:R-:W5:Y:S04]  /*12080*/  LDL.64 R8, [R1+0xb0] ;  /* 0x0000b00001087983 */ /* 0x000f680000100a00 */
[----:B------:R-:W5:Y:S04]  /*12090*/  LDL.64 R10, [R1+0xb0] ;  /* 0x0000b000010a7983 */ /* 0x000f680000100a00 */
[----:B01----:R-:W5:Y:S01]  /*120a0*/  LDL.64 R12, [R1+0xb0] ;  /* 0x0000b000010c7983 */ /* 0x003f620000100a00 */
[----:B------:R-:W-:Y:S05]  /*120b0*/  WARPSYNC.ALL ;  /* 0x0000000000007948 */ /* 0x000fea0003800000 */
[----:B------:R-:W-:Y:S01]  /*120c0*/  WARPGROUP.ARRIVE ;  /* 0x00000000000079c5 */ /* 0x000fe20000000000 */
[----:B------:R-:W5:Y:S05]  /*120d0*/  LDL.64 R18, [R1+0xb0] ;  /* 0x0000b00001127983 */ /* 0x000f6a0000100a00 */
[----:B------:R-:W0:Y:S01]  /*120e0*/  S2R R20, SR_TID.X ;  /* 0x0000000000147919 */ /* 0x000e220000002100 */
[----:B------:R-:W5:Y:S04]  /*120f0*/  LDL.64 R58, [R1+0xb0] ;  /* 0x0000b000013a7983 */ /* 0x000f680000100a00 */
[----:B------:R-:W5:Y:S04]  /*12100*/  LDL.64 R60, [R1+0xb0] ;  /* 0x0000b000013c7983 */ /* 0x000f680000100a00 */
[----:B------:R-:W5:Y:S01]  /*12110*/  LDL.64 R62, [R1+0xb0] ;  /* 0x0000b000013e7983 */ /* 0x000f620000100a00 */
[----:B--2---:R-:W-:-:S03]  /*12120*/  ISETP.NE.U32.AND P2, PT, R14, RZ, PT ;  /* 0x000000ff0e00720c */ /* 0x004fc60003f45070 */
[----:B------:R-:W2:Y:S01]  /*12130*/  LDL.64 R14, [R1+0xb0] ;  /* 0x0000b000010e7983 */ /* 0x000ea20000100a00 */
[----:B---3--:R-:W-:Y:S01]  /*12140*/  IMAD R2, R5, 0x1000, R2 ;  /* 0x0000100005027824 */ /* 0x008fe200078e0202 */
[----:B------:R-:W-:Y:S02]  /*12150*/  R2UR UR7, R3 ;  /* 0x00000000030772ca */ /* 0x000fe400000e0000 */
[----:B----4-:R-:W-:Y:S02]  /*12160*/  R2UR UR4, R6 ;  /* 0x00000000060472ca */ /* 0x010fe400000e0000 */
[----:B------:R-:W-:Y:S02]  /*12170*/  R2UR UR6, R2 ;  /* 0x00000000020672ca */ /* 0x000fe400000e0000 */
[----:B------:R-:W-:Y:S02]  /*12180*/  R2UR UR5, R7 ;  /* 0x00000000070572ca */ /* 0x000fe400000e0000 */
[----:B------:R-:W-:-:S11]  /*12190*/  VOTEU.ANY UP0, P2 ;  /* 0x00000000003f7886 */ /* 0x000fd60001000100 */
        /* <DEDUP_REMOVED lines=25> */
[--C-:B------:R-:W-:Y:S01]  /*12330*/  IMAD.MOV.U32 R7, RZ, RZ, R3.reuse ;  /* 0x000000ffff077224 */ /* 0x100fe200078e0003 */
        /* <DEDUP_REMOVED lines=9> */
[----:B------:R-:W-:Y:S01]  /*123d0*/  IMAD.MOV.U32 R7, RZ, RZ, R3 ;  /* 0x000000ffff077224 */ /* 0x000fe200078e0003 */
[----:B------:R-:W-:-:S04]  /*123e0*/  R2UR UR6, R6 ;  /* 0x00000000060672ca */ /* 0x000fc800000e0000 */
[----:B------:R-:W-:Y:S01]  /*123f0*/  R2UR UR7, R7 ;  /* 0x00000000070772ca */ /* 0x000fe200000e0000 */
[----:B--2---:R-:W-:Y:S01]  /*12400*/  VIADD R14, R14, 0x200 ;  /* 0x000002000e0e7836 */ /* 0x004fe20000000000 */
[----:B------:R-:W-:-:S04]  /*12410*/  R2UR UR5, R15 ;  /* 0x000000000f0572ca */ /* 0x000fc800000e0000 */
        /* <DEDUP_REMOVED lines=127> */
[----:B-----5:R-:W-:Y:S01]  /*12c10*/  R2UR UR9, R9 ;  /* 0x00000000090972ca */ /* 0x020fe200000e0000 */
[----:B------:R-:W-:Y:S01]  /*12c20*/  IMAD.MOV.U32 R19, RZ, RZ, R3 ;  /* 0x000000ffff137224 */ /* 0x000fe200078e0003 */
[----:B0-----:R-:W5:Y:S02]  /*12c30*/  LDL.64 R20, [R1+0xb0] ;  /* 0x0000b00001147983 */ /* 0x001f640000100a00 */
        /* <DEDUP_REMOVED lines=10> */
[----:B------:R-:W-:Y:S02]  /*12ce0*/  WARPGROUP.DEPBAR.LE gsb0, 0x0 ;  /* 0x00008000000079c5 */ /* 0x000fe40000010000 */
[----:B------:R-:W-:-:S09]  /*12cf0*/  WARPGROUP.ARRIVE ;  /* 0x00000000000079c5 */ /* 0x000fd20000000000 */
[----:B------:R-:W-:Y:S01]  /*12d00*/  HGMMA.64x64x16.F32.BF16 R24, gdesc[UR8], R24, UP0, gsb0 ;  /* 0x00e00000081879f0 */ /* 0x000fe2000b801818 */
[----:B------:R-:W-:-:S05]  /*12d10*/  IMAD.MOV.U32 R18, RZ, RZ, 0x4 ;  /* 0x00000004ff127424 */ /* 0x000fca00078e00ff */
[----:B------:R-:W-:Y:S01]  /*12d20*/  SEL R7, R18, 0x2, P2 ;  /* 0x0000000212077807 */ /* 0x000fe20001000000 */
[----:B------:R-:W-:-:S03]  /*12d30*/  IMAD.MOV.U32 R9, RZ, RZ, R3 ;  /* 0x000000ffff097224 */ /* 0x000fc600078e0003 */
[----:B--2---:R-:W-:Y:S01]  /*12d40*/  IADD3 R10, R7, 0x800, R10 ;  /* 0x00000800070a7810 */ /* 0x004fe20007ffe00a */
[----:B------:R-:W-:Y:S01]  /*12d50*/  IMAD.IADD R8, R6, 0x1, R7 ;  /* 0x0000000106087824 */ /* 0x000fe200078e0207 */
[----:B------:R-:W-:Y:S02]  /*12d60*/  R2UR UR7, R9 ;  /* 0x00000000090772ca */ /* 0x000fe400000e0000 */
[----:B------:R-:W-:Y:S02]  /*12d70*/  R2UR UR4, R10 ;  /* 0x000000000a0472ca */ /* 0x000fe400000e0000 */
[----:B------:R-:W-:Y:S02]  /*12d80*/  R2UR UR6, R8 ;  /* 0x00000000080672ca */ /* 0x000fe400000e0000 */
[----:B------:R-:W-:Y:S01]  /*12d90*/  R2UR UR5, R11 ;  /* 0x000000000b0572ca */ /* 0x000fe200000e0000 */
[----:B------:R-:W-:Y:S02]  /*12da0*/  WARPGROUP.DEPBAR.LE gsb0, 0x0 ;  /* 0x00008000000079c5 */ /* 0x000fe40000010000 */
[----:B------:R-:W-:Y:S01]  /*12db0*/  WARPGROUP.ARRIVE ;  /* 0x00000000000079c5 */ /* 0x000fe20000000000 */
[----:B------:R-:W-:Y:S01]  /*12dc0*/  SEL R9, R18, 0x6, !P2 ;  /* 0x0000000612097807 */ /* 0x000fe20005000000 */
[----:B------:R-:W-:Y:S01]  /*12dd0*/  IMAD.MOV.U32 R11, RZ, RZ, R3 ;  /* 0x000000ffff0b7224 */ /* 0x000fe200078e0003 */
[----:B------:R-:W2:Y:S07]  /*12de0*/  LDL.64 R18, [R1+0xb0] ;  /* 0x0000b00001127983 */ /* 0x000eae0000100a00 */
[----:B------:R-:W-:Y:S01]  /*12df0*/  HGMMA.64x64x16.F32.BF16 R24, gdesc[UR4], R24, gsb0 ;  /* 0x00e00000041879f0 */ /* 0x000fe20008001818 */
[----:B------:R-:W-:Y:S01]  /*12e00*/  IMAD.IADD R10, R6, 0x1, R9 ;  /* 0x00000001060a7824 */ /* 0x000fe200078e0209 */
[----:B---3--:R-:W-:Y:S01]  /*12e10*/  IADD3 R12, R9, 0x800, R12 ;  /* 0x00000800090c7810 */ /* 0x008fe20007ffe00c */
[----:B------:R-:W3:Y:S01]  /*12e20*/  @!P0 LDL R8, [R1+0x1e8] ;  /* 0x0001e80001088983 */ /* 0x000ee20000100800 */
        /* <DEDUP_REMOVED lines=23> */
[C---:B-----5:R-:W-:Y:S01]  /*12fa0*/  IADD3 R10, R5.reuse, 0xa00, R20 ;  /* 0x00000a00050a7810 */ /* 0x060fe20007ffe014 */
[----:B------:R-:W-:Y:S01]  /*12fb0*/  IMAD.MOV.U32 R11, RZ, RZ, R21 ;  /* 0x000000ffff0b7224 */ /* 0x000fe200078e0015 */
[----:B------:R-:W4:Y:S06]  /*12fc0*/  LDL.64 R14, [R1+0xb0] ;  /* 0x0000b000010e7983 */ /* 0x000f2c0000100a00 */
[----:B------:R-:W-:Y:S01]  /*12fd0*/  HGMMA.64x64x16.F32.BF16 R24, gdesc[UR4], R24, gsb0 ;  /* 0x00e00000041879f0 */ /* 0x000fe20008001818 */
[----:B------:R-:W-:-:S02]  /*12fe0*/  IMAD.IADD R12, R5, 0x1, R6 ;  /* 0x00000001050c7824 */ /* 0x000fc400078e0206 */
[----:B------:R-:W-:Y:S01]  /*12ff0*/  IMAD.MOV.U32 R13, RZ, RZ, R3 ;  /* 0x000000ffff0d7224 */ /* 0x000fe200078e0003 */
[----:B------:R-:W-:Y:S01]  /*13000*/  R2UR UR4, R10 ;  /* 0x000000000a0472ca */ /* 0x000fe200000e0000 */
[----:B------:R-:W5:Y:S01]  /*13010*/  LDL.64 R20, [R1+0xb0] ;  /* 0x0000b00001147983 */ /* 0x000f620000100a00 */
        /* <DEDUP_REMOVED lines=11> */
[----:B------:R-:W3:Y:S01]  /*130d0*/  LDL.64 R58, [R1+0xb0] ;  /* 0x0000b000013a7983 */ /* 0x000ee20000100a00 */
[----:B------:R-:W-:Y:S02]  /*130e0*/  R2UR UR4, R10 ;  /* 0x000000000a0472ca */ /* 0x000fe400000e0000 */
[----:B------:R-:W-:-:S02]  /*130f0*/  R2UR UR7, R13 ;  /* 0x000000000d0772ca */ /* 0x000fc400000e0000 */
[----:B------:R-:W-:Y:S01]  /*13100*/  R2UR UR5, R11 ;  /* 0x000000000b0572ca */ /* 0x000fe200000e0000 */
[----:B------:R-:W-:Y:S02]  /*13110*/  WARPGROUP.DEPBAR.LE gsb0, 0x0 ;  /* 0x00008000000079c5 */ /* 0x000fe40000010000 */
[----:B------:R-:W-:Y:S01]  /*13120*/  WARPGROUP.ARRIVE ;  /* 0x00000000000079c5 */ /* 0x000fe20000000000 */
[C---:B------:R-:W-:Y:S01]  /*13130*/  IMAD.IADD R10, R9.reuse, 0x1, R6 ;  /* 0x00000001090a7824 */ /* 0x040fe200078e0206 */
[----:B--2---:R-:W-:Y:S01]  /*13140*/  IADD3 R18, R9, 0xa00, R18 ;  /* 0x00000a0009127810 */ /* 0x004fe20007ffe012 */
[----:B------:R-:W2:Y:S07]  /*13150*/  LDL.64 R12, [R1+0xb0] ;  /* 0x0000b000010c7983 */ /* 0x000eae0000100a00 */
        /* <DEDUP_REMOVED lines=27> */
[C---:B----4-:R-:W-:Y:S01]  /*13310*/  IADD3 R14, R5.reuse, 0xc00, R14 ;  /* 0x00000c00050e7810 */ /* 0x050fe20007ffe00e */
[----:B------:R-:W-:Y:S01]  /*13320*/  IMAD.IADD R10, R5, 0x1, R6 ;  /* 0x00000001050a7824 */ /* 0x000fe200078e0206 */
[----:B------:R-:W4:Y:S01]  /*13330*/  LDL.64 R18, [R1+0xb0] ;  /* 0x0000b00001127983 */ /* 0x000f220000100a00 */
[----:B-----5:R-:W-:-:S03]  /*13340*/  IADD3 R20, R7, 0xc00, R20 ;  /* 0x00000c0007147810 */ /* 0x020fc60007ffe014 */
[----:B------:R-:W5:Y:S04]  /*13350*/  @!P0 LDL.64 R60, [R1+0x30] ;  /* 0x00003000013c8983 */ /* 0x000f680000100a00 */
        /* <DEDUP_REMOVED lines=8> */
[----:B------:R-:W3:Y:S08]  /*133e0*/  LDL.64 R14, [R1+0xb0] ;  /* 0x0000b000010e7983 */ /* 0x000ef00000100a00 */
        /* <DEDUP_REMOVED lines=9> */
[----:B--2---:R-:W-:Y:S01]  /*13480*/  IADD3 R12, R9, 0xc00, R12 ;  /* 0x00000c00090c7810 */ /* 0x004fe20007ffe00c */
[----:B------:R-:W-:Y:S01]  /*13490*/  IMAD.MOV.U32 R11, RZ, RZ, R3 ;  /* 0x000000ffff0b7224 */ /* 0x000fe200078e0003 */
[----:B------:R-:W2:Y:S06]  /*134a0*/  LDL.64 R20, [R1+0xb0] ;  /* 0x0000b00001147983 */ /* 0x000eac0000100a00 */
        /* <DEDUP_REMOVED lines=26> */
[C---:B----4-:R-:W-:Y:S01]  /*13650*/  IADD3 R18, R5.reuse, 0xe00, R18 ;  /* 0x00000e0005127810 */ /* 0x050fe20007ffe012 */
        /* <DEDUP_REMOVED lines=9> */
[C---:B---3--:R-:W-:Y:S01]  /*136f0*/  IADD3 R14, R7.reuse, 0xe00, R14 ;  /* 0x00000e00070e7810 */ /* 0x048fe20007ffe00e */
        /* <DEDUP_REMOVED lines=9> */
[C---:B------:R-:W-:Y:S01]  /*13790*/  IMAD.IADD R6, R9.reuse, 0x1, R12 ;  /* 0x0000000109067824 */ /* 0x040fe200078e020c */
[----:B--2---:R-:W-:Y:S01]  /*137a0*/  IADD3 R20, R9, 0xe00, R20 ;  /* 0x00000e0009147810 */ /* 0x004fe20007ffe014 */
        /* <DEDUP_REMOVED lines=38> */
[----:B-----5:R-:W-:-:S03]  /*13a10*/  @!P0 MOV R61, R60 ;  /* 0x0000003c003d8202 */ /* 0x020fc60000000f00 */
[----:B------:R-:W-:Y:S04]  /*13a20*/  STL [R1+0x88], R4 ;  /* 0x0000880401007387 */ /* 0x000fe80000100800 */
[----:B------:R-:W-:Y:S04]  /*13a30*/  STL [R1+0x88], R4 ;  /* 0x0000880401007387 */ /* 0x000fe80000100800 */
[----:B------:R-:W-:Y:S04]  /*13a40*/  STL [R1+0x88], R4 ;  /* 0x0000880401007387 */ /* 0x000fe80000100800 */
[----:B------:R-:W-:Y:S04]  /*13a50*/  STL [R1+0x88], R4 ;  /* 0x0000880401007387 */ /* 0x000fe80000100800 */
[----:B------:R-:W-:Y:S01]  /*13a60*/  STL [R1+0x88], R4 ;  /* 0x0000880401007387 */ /* 0x000fe20000100800 */
[----:B------:R-:W-:-:S03]  /*13a70*/  @!P0 IMAD R8, R8, 0x8, R61 ;  /* 0x0000000808088824 */ /* 0x000fc600078e023d */
        /* <DEDUP_REMOVED lines=16> */
[----:B------:R-:W3:Y:S04]  /*13b80*/  LDL R11, [R1+0x220] ;  /* 0x00022000010b7983 */ /* 0x000ee80000100800 */
[----:B-1----:R-:W4:Y:S04]  /*13b90*/  LDL.64 R2, [R1+0x200] ;  /* 0x0002000001027983 */ /* 0x002f280000100a00 */
[----:B------:R-:W5:Y:S04]  /*13ba0*/  LDL.64 R18, [R1+0x210] ;  /* 0x0002100001127983 */ /* 0x000f680000100a00 */
[----:B------:R-:W5:Y:S04]  /*13bb0*/  LDL.64 R20, [R1+0xd8] ;  /* 0x0000d80001147983 */ /* 0x000f680000100a00 */
[----:B--2---:R-:W2:Y:S02]  /*13bc0*/  LD.E R6, desc[UR44][R6.64] ;  /* 0x0000002c06067980 */ /* 0x004ea4000c101900 */
[-C--:B--2---:R-:W-:Y:S01]  /*13bd0*/  FMUL.FTZ R14, R26, R6.reuse ;  /* 0x000000061a0e7220 */ /* 0x084fe20000410000 */
[-C--:B------:R-:W-:Y:S01]  /*13be0*/  FMUL.FTZ R24, R24, R6.reuse ;  /* 0x0000000618187220 */ /* 0x080fe20000410000 */
[-C--:B------:R-:W-:Y:S01]  /*13bf0*/  FMUL.FTZ R5, R25, R6.reuse ;  /* 0x0000000619057220 */ /* 0x080fe20000410000 */
[----:B------:R-:W-:-:S02]  /*13c00*/  FMUL.FTZ R12, R27, R6 ;  /* 0x000000061b0c7220 */ /* 0x000fc40000410000 */
[----:B------:R-:W4:Y:S01]  /*13c10*/  MUFU.TANH R153, R24 ;  /* 0x0000001800997308 */ /* 0x000f220000002400 */
[-C--:B0-----:R-:W-:Y:S01]  /*13c20*/  FMUL.FTZ R4, R28, R6.reuse ;  /* 0x000000061c047220 */ /* 0x081fe20000410000 */
[----:B------:R-:W-:-:S06]  /*13c30*/  FMUL.FTZ R162, R30, R6 ;  /* 0x000000061ea27220 */ /* 0x000fcc0000410000 */
[----:B------:R-:W0:Y:S01]  /*13c40*/  MUFU.TANH R14, R14 ;  /* 0x0000000e000e7308 */ /* 0x000e220000002400 */
[-C--:B------:R-:W-:Y:S01]  /*13c50*/  FMUL.FTZ R81, R29, R6.reuse ;  /* 0x000000061d517220 */ /* 0x080fe20000410000 */
[----:B------:R-:W-:-:S06]  /*13c60*/  FMUL.FTZ R152, R31, R6 ;  /* 0x000000061f987220 */ /* 0x000fcc0000410000 */
[----:B------:R-:W1:Y:S01]  /*13c70*/  MUFU.TANH R5, R5 ;  /* 0x0000000500057308 */ /* 0x000e620000002400 */
[-C--:B------:R-:W-:Y:S01]  /*13c80*/  FMUL.FTZ R85, R32, R6.reuse ;  /* 0x0000000620557220 */ /* 0x080fe20000410000 */
[----:B------:R-:W-:-:S06]  /*13c90*/  FMUL.FTZ R169, R34, R6 ;  /* 0x0000000622a97220 */ /* 0x000fcc0000410000 */
[----:B------:R-:W2:Y:S01]  /*13ca0*/  MUFU.TANH R12, R12 ;  /* 0x0000000c000c7308 */ /* 0x000ea20000002400 */
[-C--:B------:R-:W-:Y:S01]  /*13cb0*/  FMUL.FTZ R91, R33, R6.reuse ;  /* 0x00000006215b7220 */ /* 0x080fe20000410000 */
[----:B------:R-:W-:-:S06]  /*13cc0*/  FMUL.FTZ R163, R35, R6 ;  /* 0x0000000623a37220 */ /* 0x000fcc0000410000 */
[----:B------:R-:W3:Y:S08]  /*13cd0*/  MUFU.TANH R4, R4 ;  /* 0x0000000400047308 */ /* 0x000ef00000002400 */
[----:B------:R-:W5:Y:S01]  /*13ce0*/  MUFU.TANH R162, R162 ;  /* 0x000000a200a27308 */ /* 0x000f620000002400 */
[----:B----4-:R-:W-:Y:S01]  /*13cf0*/  FMNMX.FTZ R8, R153, R2, !PT ;  /* 0x0000000299087209 */ /* 0x010fe20007810000 */
[----:B------:R-:W-:Y:S01]  /*13d00*/  FMUL.FTZ R95, R36, R6 ;  /* 0x00000006245f7220 */ /* 0x000fe20000410000 */
[----:B0-----:R-:W-:-:S05]  /*13d10*/  FMNMX.FTZ R7, R14, R3, !PT ;  /* 0x000000030e077209 */ /* 0x001fca0007810000 */
[----:B------:R-:W0:Y:S01]  /*13d20*/  MUFU.TANH R81, R81 ;  /* 0x0000005100517308 */ /* 0x000e220000002400 */
[----:B------:R-:W-:-:S07]  /*13d30*/  FMUL.FTZ R171, R38, R6 ;  /* 0x0000000626ab7220 */ /* 0x000fce0000410000 */
[----:B------:R-:W4:Y:S01]  /*13d40*/  MUFU.TANH R152, R152 ;  /* 0x0000009800987308 */ /* 0x000f220000002400 */
[----:B-1----:R-:W-:Y:S01]  /*13d50*/  FMNMX.FTZ R9, R5, R8, !PT ;  /* 0x0000000805097209 */ /* 0x002fe20007810000 */
[----:B------:R-:W-:Y:S01]  /*13d60*/  FMUL.FTZ R15, R37, R6 ;  /* 0x00000006250f7220 */ /* 0x000fe20000410000 */
[----:B--2---:R-:W-:-:S05]  /*13d70*/  FMNMX.FTZ R7, R12, R7, !PT ;  /* 0x000000070c077209 */ /* 0x004fca0007810000 */
[----:B------:R-:W1:Y:S01]  /*13d80*/  MUFU.TANH R85, R85 ;  /* 0x0000005500557308 */ /* 0x000e620000002400 */
[----:B------:R-:W-:-:S07]  /*13d90*/  FMUL.FTZ R173, R39, R6 ;  /* 0x0000000627ad7220 */ /* 0x000fce0000410000 */
[----:B------:R-:W2:Y:S01]  /*13da0*/  MUFU.TANH R169, R169 ;  /* 0x000000a900a97308 */ /* 0x000ea20000002400 */
[----:B---3--:R-:W-:Y:S01]  /*13db0*/  FMNMX.FTZ R8, R4, R9, !PT ;  /* 0x0000000904087209 */ /* 0x008fe20007810000 */
[----:B------:R-:W-:Y:S01]  /*13dc0*/  FMUL.FTZ R105, R40, R6 ;  /* 0x0000000628697220 */ /* 0x000fe20000410000 */
[----:B-----5:R-:W-:-:S05]  /*13dd0*/  FMNMX.FTZ R7, R162, R7, !PT ;  /* 0x00000007a2077209 */ /* 0x020fca0007810000 */
[----:B------:R-:W3:Y:S01]  /*13de0*/  MUFU.TANH R91, R91 ;  /* 0x0000005b005b7308 */ /* 0x000ee20000002400 */
[----:B------:R-:W-:-:S07]  /*13df0*/  FMUL.FTZ R175, R42, R6 ;  /* 0x000000062aaf7220 */ /* 0x000fce0000410000 */
[----:B------:R-:W5:Y:S01]  /*13e00*/  MUFU.TANH R163, R163 ;  /* 0x000000a300a37308 */ /* 0x000f620000002400 */
[----:B0-----:R-:W-:Y:S01]  /*13e10*/  FMNMX.FTZ R8, R81, R8, !PT ;  /* 0x0000000851087209 */ /* 0x001fe20007810000 */
[----:B------:R-:W-:Y:S01]  /*13e20*/  FMUL.FTZ R111, R41, R6 ;  /* 0x00000006296f7220 */ /* 0x000fe20000410000 */
[----:B----4-:R-:W-:-:S05]  /*13e30*/  FMNMX.FTZ R10, R152, R7, !PT ;  /* 0x00000007980a7209 */ /* 0x010fca0007810000 */
        /* <DEDUP_REMOVED lines=39> */
[----:B-1----:R-:W-:Y:S02]  /*140b0*/  FMNMX.FTZ R8, R115, R8, !PT ;  /* 0x0000000873087209 */ /* 0x002fe40007810000 */
[----:B--2---:R-:W-:-:S05]  /*140c0*/  FMNMX.FTZ R7, R177, R10, !PT ;  /* 0x0000000ab1077209 */ /* 0x004fca0007810000 */
[----:B------:R-:W1:Y:S08]  /*140d0*/  MUFU.TANH R131, R131 ;  /* 0x0000008300837308 */ /* 0x000e700000002400 */
[----:B------:R-:W2:Y:S01]  /*140e0*/  MUFU.TANH R182, R182 ;  /* 0x000000b600b67308 */ /* 0x000ea20000002400 */
[----:B---3--:R-:W-:Y:S02]  /*140f0*/  FMNMX.FTZ R8, R121, R8, !PT ;  /* 0x0000000879087209 */ /* 0x008fe40007810000 */
[----:B-----5:R-:W-:-:S05]  /*14100*/  FMNMX.FTZ R6, R176, R7, !PT ;  /* 0x00000007b0067209 */ /* 0x020fca0007810000 */
[----:B------:R-:W3:Y:S08]  /*14110*/  MUFU.TANH R133, R133 ;  /* 0x0000008500857308 */ /* 0x000ef00000002400 */
[----:B------:R-:W5:Y:S01]  /*14120*/  MUFU.TANH R183, R183 ;  /* 0x000000b700b77308 */ /* 0x000f620000002400 */
[----:B0-----:R-:W-:Y:S02]  /*14130*/  FMNMX.FTZ R8, R125, R8, !PT ;  /* 0x000000087d087209 */ /* 0x001fe40007810000 */
[----:B----4-:R-:W-:-:S05]  /*14140*/  FMNMX.FTZ R7, R179, R6, !PT ;  /* 0x00000006b3077209 */ /* 0x010fca0007810000 */
[----:B------:R-:W0:Y:S08]  /*14150*/  MUFU.TANH R143, R143 ;  /* 0x0000008f008f7308 */ /* 0x000e300000002400 */
[----:B------:R-:W4:Y:S01]  /*14160*/  MUFU.TANH R184, R184 ;  /* 0x000000b800b87308 */ /* 0x000f220000002400 */
[----:B-1----:R-:W-:Y:S02]  /*14170*/  FMNMX.FTZ R8, R131, R8, !PT ;  /* 0x0000000883087209 */ /* 0x002fe40007810000 */
[----:B--2---:R-:W-:-:S02]  /*14180*/  FMNMX.FTZ R6, R182, R7, !PT ;  /* 0x00000007b6067209 */ /* 0x004fc40007810000 */
[----:B---3--:R-:W-:Y:S02]  /*14190*/  FMNMX.FTZ R8, R133, R8, !PT ;  /* 0x0000000885087209 */ /* 0x008fe40007810000 */
[----:B-----5:R-:W-:Y:S02]  /*141a0*/  FMNMX.FTZ R7, R183, R6, !PT ;  /* 0x00000006b7077209 */ /* 0x020fe40007810000 */
[----:B0-----:R-:W-:Y:S02]  /*141b0*/  FMNMX.FTZ R6, R143, R8, !PT ;  /* 0x000000088f067209 */ /* 0x001fe40007810000 */
[----:B----4-:R-:W-:-:S03]  /*141c0*/  FMNMX.FTZ R7, R184, R7, !PT ;  /* 0x00000007b8077209 */ /* 0x010fc60007810000 */
[----:B------:R-:W0:Y:S04]  /*141d0*/  SHFL.BFLY PT, R9, R6, 0x2, 0x1f ;  /* 0x0c401f0006097f89 */ /* 0x000e2800000e0000 */
[----:B------:R-:W-:Y:S04]  /*141e0*/  STL.64 [R1+0x200], R6 ;  /* 0x0002000601007387 */ /* 0x000fe80000100a00 */
[----:B------:R-:W2:Y:S01]  /*141f0*/  LDL R24, [R1+0x204] ;  /* 0x0002040001187983 */ /* 0x000ea20000100800 */
[----:B0-----:R-:W-:-:S05]  /*14200*/  FMNMX.FTZ R9, R6, R9, !PT ;  /* 0x0000000906097209 */ /* 0x001fca0007810000 */
[----:B------:R-:W0:Y:S02]  /*14210*/  SHFL.BFLY PT, R8, R9, 0x1, 0x1f ;  /* 0x0c201f0009087f89 */ /* 0x000e2400000e0000 */
[----:B0-----:R-:W-:-:S05]  /*14220*/  FMNMX.FTZ R8, R9, R8, !PT ;  /* 0x0000000809087209 */ /* 0x001fca0007810000 */
[----:B------:R-:W-:Y:S04]  /*14230*/  STL [R1+0x200], R8 ;  /* 0x0002000801007387 */ /* 0x000fe80000100800 */
[----:B------:R-:W3:Y:S04]  /*14240*/  LDL R13, [R1+0x200] ;  /* 0x00020000010d7983 */ /* 0x000ee80000100800 */
[----:B--2---:R-:W0:Y:S02]  /*14250*/  SHFL.BFLY PT, R7, R24, 0x2, 0x1f ;  /* 0x0c401f0018077f89 */ /* 0x004e2400000e0000 */
[----:B0-----:R-:W-:-:S05]  /*14260*/  FMNMX.FTZ R7, R7, R24, !PT ;  /* 0x0000001807077209 */ /* 0x001fca0007810000 */
[----:B------:R-:W0:Y:S02]  /*14270*/  SHFL.BFLY PT, R6, R7, 0x1, 0x1f ;  /* 0x0c201f0007067f89 */ /* 0x000e2400000e0000 */
[----:B0-----:R-:W-:Y:S01]  /*14280*/  FMNMX.FTZ R6, R7, R6, !PT ;  /* 0x0000000607067209 */ /* 0x001fe20007810000 */
[----:B---3--:R-:W-:-:S04]  /*14290*/  FADD.FTZ R2, R2, -R13 ;  /* 0x8000000d02027221 */ /* 0x008fc80000010000 */
[----:B------:R-:W-:Y:S01]  /*142a0*/  FADD.FTZ R10, R3, -R6 ;  /* 0x80000006030a7221 */ /* 0x000fe20000010000 */
[----:B------:R-:W-:-:S03]  /*142b0*/  FMUL.FTZ R2, R2, R11 ;  /* 0x0000000b02027220 */ /* 0x000fc60000410000 */
[----:B------:R-:W-:Y:S01]  /*142c0*/  FMUL.FTZ R10, R11, R10 ;  /* 0x0000000a0b0a7220 */ /* 0x000fe20000410000 */
[----:B------:R-:W0:Y:S08]  /*142d0*/  MUFU.EX2 R181, R2 ;  /* 0x0000000200b57308 */ /* 0x000e300000000800 */
[----:B------:R-:W1:Y:S01]  /*142e0*/  MUFU.EX2 R180, R10 ;  /* 0x0000000a00b47308 */ /* 0x000e620000000800 */
[----:B------:R2:W-:Y:S01]  /*142f0*/  STL [R1+0x204], R6 ;  /* 0x0002040601007387 */ /* 0x0005e20000100800 */
[----:B0-----:R-:W-:Y:S01]  /*14300*/  FMUL.FTZ R18, R181, R18 ;  /* 0x00000012b5127220 */ /* 0x001fe20000410000 */
[----:B-1----:R-:W-:-:S05]  /*14310*/  FMUL.FTZ R19, R19, R180 ;  /* 0x000000b413137220 */ /* 0x002fca0000410000 */
[----:B------:R2:W-:Y:S04]  /*14320*/  STL.64 [R1+0x210], R18 ;  /* 0x0002101201007387 */ /* 0x0005e80000100a00 */
[----:B------:R-:W3:Y:S01]  /*14330*/  LD.E R3, desc[UR44][R20.64+0x4] ;  /* 0x0000042c14037980 */ /* 0x000ee2000c101900 */
[----:B------:R-:W-:Y:S01]  /*14340*/  BSSY B0, `(.L_x_5073) ;  /* 0x000000c000007945 */ /* 0x000fe20003800000 */
[----:B---3--:R-:W-:-:S13]  /*14350*/  ISETP.NE.AND P2, PT, R3, RZ, PT ;  /* 0x000000ff0300720c */ /* 0x008fda0003f45270 */
[----:B--2---:R-:W-:Y:S05]  /*14360*/  @P2 BRA `(.L_x_5074) ;  /* 0x0000000000242947 */ /* 0x004fea0003800000 */
[----:B------:R-:W2:Y:S04]  /*14370*/  LDL.64 R8, [R1+0xe0] ;  /* 0x0000e00001087983 */ /* 0x000ea80000100a00 */
[----:B------:R-:W3:Y:S04]  /*14380*/  LD.E R21, desc[UR44][R20.64] ;  /* 0x0000002c14157980 */ /* 0x000ee8000c101900 */
[----:B--2---:R-:W2:Y:S01]  /*14390*/  LD.E.64 R6, desc[UR44][R8.64] ;  /* 0x0000002c08067980 */ /* 0x004ea2000c101b00 */
[----:B---3--:R-:W-:-:S04]  /*143a0*/  IMAD R2, R56, 0x40, R21 ;  /* 0x0000004038027824 */ /* 0x008fc800078e0215 */
[----:B--2---:R-:W-:-:S05]  /*143b0*/  IMAD.WIDE R2, R2, 0x4, R6 ;  /* 0x0000000402027825 */ /* 0x004fca00078e0206 */
[----:B------:R0:W-:Y:S04]  /*143c0*/  ST.E desc[UR44][R2.64], R181 ;  /* 0x000000b502007985 */ /* 0x0001e8000c10192c */
[----:B------:R-:W2:Y:S04]  /*143d0*/  LDL.64 R20, [R1+0xd8] ;  /* 0x0000d80001147983 */ /* 0x000ea80000100a00 */
[----:B--2---:R-:W2:Y:S02]  /*143e0*/  LD.E R6, desc[UR44][R20.64+0x4] ;  /* 0x0000042c14067980 */ /* 0x004ea4000c101900 */
[----:B0-2---:R-:W-:-:S13]  /*143f0*/  ISETP.NE.AND P2, PT, R6, RZ, PT ;  /* 0x000000ff0600720c */ /* 0x005fda0003f45270 */
.L_x_5074:
[----:B------:R-:W-:Y:S05]  /*14400*/  BSYNC B0 ;  /* 0x0000000000007941 */ /* 0x000fea0003800000 */
.L_x_5073:
[----:B------:R-:W-:Y:S04]  /*14410*/  BSSY B0, `(.L_x_5075) ;  /* 0x0000009000007945 */ /* 0x000fe80003800000 */
[----:B------:R-:W-:Y:S05]  /*14420*/  @P2 BRA `(.L_x_5076) ;  /* 0x00000000001c2947 */ /* 0x000fea0003800000 */
[----:B------:R-:W2:Y:S04]  /*14430*/  LDL.64 R6, [R1+0xe0] ;  /* 0x0000e00001067983 */ /* 0x000ea80000100a00 */
[----:B------:R-:W3:Y:S04]  /*14440*/  LD.E R21, desc[UR44][R20.64] ;  /* 0x0000002c14157980 */ /* 0x000ee8000c101900 */
[----:B--2---:R-:W2:Y:S01]  /*14450*/  LD.E.64 R2, desc[UR44][R6.64] ;  /* 0x0000002c06027980 */ /* 0x004ea2000c101b00 */
[----:B---3--:R-:W-:-:S04]  /*14460*/  IMAD R56, R56, 0x40, R21 ;  /* 0x0000004038387824 */ /* 0x008fc800078e0215 */
[----:B------:R-:W-:-:S04]  /*14470*/  VIADD R56, R56, 0x8 ;  /* 0x0000000838387836 */ /* 0x000fc80000000000 */
[----:B--2---:R-:W-:-:S05]  /*14480*/  IMAD.WIDE R2, R56, 0x4, R2 ;  /* 0x0000000438027825 */ /* 0x004fca00078e0202 */
[----:B------:R0:W-:Y:S02]  /*14490*/  ST.E desc[UR44][R2.64], R180 ;  /* 0x000000b402007985 */ /* 0x0001e4000c10192c */
.L_x_5076:
[----:B------:R-:W-:Y:S05]  /*144a0*/  BSYNC B0 ;  /* 0x0000000000007941 */ /* 0x000fea0003800000 */
.L_x_5075:
[----:B------:R-:W2:Y:S04]  /*144b0*/  LDL R185, [R1+0x220] ;  /* 0x0002200001b97983 */ /* 0x000ea80000100800 */
[----:B------:R-:W2:Y:S04]  /*144c0*/  LDL.64 R140, [R1+0x200] ;  /* 0x00020000018c7983 */ /* 0x000ea80000100a00 */
[----:B------:R-:W3:Y:S04]  /*144d0*/  LDL.64 R150, [R1+0x210] ;  /* 0x0002100001967983 */ /* 0x000ee80000100a00 */
[----:B------:R-:W4:Y:S04]  /*144e0*/  LDL.64 R70, [R1+0x230] ;  /* 0x0002300001467983 */ /* 0x000f280000100a00 */
[----:B------:R-:W5:Y:S04]  /*144f0*/  LDL.64 R10, [R1+0x250] ;  /* 0x00025000010a7983 */ /* 0x000f680000100a00 */
[----:B------:R-:W5:Y:S04]  /*14500*/  LDL.64 R128, [R1+0x378] ;  /* 0x0003780001807983 */ /* 0x000f680000100a00 */
[----:B0-----:R-:W5:Y:S04]  /*14510*/  LDL.64 R2, [R1+0x420] ;  /* 0x0004200001027983 */ /* 0x001f680000100a00 */
        /* <DEDUP_REMOVED lines=47> */
[----:B------:R-:W5:Y:S01]  /*14810*/  LDL.64 R148, [R1+0x418] ;  /* 0x0004180001947983 */ /* 0x000f620000100a00 */
[-C--:B--2---:R-:W-:Y:S01]  /*14820*/  FMUL.FTZ R140, R140, R185.reuse ;  /* 0x000000b98c8c7220 */ /* 0x084fe20000410000 */
[----:B------:R-:W-:-:S03]  /*14830*/  FMUL.FTZ R20, R141, R185 ;  /* 0x000000b98d147220 */ /* 0x000fc60000410000 */
        /* <DEDUP_REMOVED lines=15> */
[-C--:B------:R-:W-:Y:S01]  /*14930*/  FFMA.FTZ R4, R143, R185.reuse, -R140 ;  /* 0x000000b98f047223 */ /* 0x080fe2000001088c */
[----:B------:R-:W2:Y:S04]  /*14940*/  LDL.64 R80, [R1+0x3e0] ;  /* 0x0003e00001507983 */ /* 0x000ea80000100a00 */
        /* <DEDUP_REMOVED lines=11> */
[----:B------:R-:W2:Y:S01]  /*14a00*/  LDL.64 R142, [R1+0x3e8] ;  /* 0x0003e800018e7983 */ /* 0x000ea20000100a00 */
[-CC-:B------:R-:W-:Y:S01]  /*14a10*/  FFMA.FTZ R18, R14, R185.reuse, -R20.reuse ;  /* 0x000000b90e127223 */ /* 0x180fe20000010814 */
[-CC-:B------:R-:W-:Y:S01]  /*14a20*/  FFMA.FTZ R165, R12, R185.reuse, -R20.reuse ;  /* 0x000000b90ca57223 */ /* 0x180fe20000010814 */
[----:B------:R-:W-:Y:S01]  /*14a30*/  MUFU.EX2 R153, R153 ;  /* 0x0000009900997308 */ /* 0x000fe20000000800 */
[----:B------:R-:W-:-:S07]  /*14a40*/  FFMA.FTZ R167, R162, R185, -R20 ;  /* 0x000000b9a2a77223 */ /* 0x000fce0000010814 */
[----:B------:R-:W3:Y:S01]  /*14a50*/  MUFU.EX2 R18, R18 ;  /* 0x0000001200127308 */ /* 0x000ee20000000800 */
[-CC-:B------:R-:W-:Y:S01]  /*14a60*/  FFMA.FTZ R14, R152, R185.reuse, -R20.reuse ;  /* 0x000000b9980e7223 */ /* 0x180fe20000010814 */
[----:B------:R-:W-:-:S06]  /*14a70*/  FFMA.FTZ R169, R169, R185, -R20 ;  /* 0x000000b9a9a97223 */ /* 0x000fcc0000010814 */
[----:B------:R-:W-:Y:S08]  /*14a80*/  MUFU.EX2 R164, R164 ;  /* 0x000000a400a47308 */ /* 0x000ff00000000800 */
[----:B------:R-:W0:Y:S01]  /*14a90*/  MUFU.EX2 R165, R165 ;  /* 0x000000a500a57308 */ /* 0x000e220000000800 */
[----:B------:R-:W-:-:S07]  /*14aa0*/  FFMA.FTZ R12, R163, R185, -R20 ;  /* 0x000000b9a30c7223 */ /* 0x000fce0000010814 */
[----:B------:R-:W-:Y:S08]  /*14ab0*/  MUFU.EX2 R166, R166 ;  /* 0x000000a600a67308 */ /* 0x000ff00000000800 */
[----:B------:R-:W1:Y:S01]  /*14ac0*/  MUFU.EX2 R167, R167 ;  /* 0x000000a700a77308 */ /* 0x000e620000000800 */
[----:B---3--:R-:W-:Y:S01]  /*14ad0*/  FADD.FTZ R152, R18, R151 ;  /* 0x0000009712987221 */ /* 0x008fe20000010000 */
[----:B------:R-:W-:-:S06]  /*14ae0*/  FADD.FTZ R151, R153, R150 ;  /* 0x0000009699977221 */ /* 0x000fcc0000010000 */
[----:B------:R-:W-:Y:S01]  /*14af0*/  MUFU.EX2 R21, R21 ;  /* 0x0000001500157308 */ /* 0x000fe20000000800 */
[----:B------:R-:W-:-:S07]  /*14b00*/  FFMA.FTZ R171, R171, R185, -R20 ;  /* 0x000000b9abab7223 */ /* 0x000fce0000010814 */
[----:B------:R-:W3:Y:S01]  /*14b10*/  MUFU.EX2 R14, R14 ;  /* 0x0000000e000e7308 */ /* 0x000ee20000000800 */
[----:B0-----:R-:W-:Y:S01]  /*14b20*/  FADD.FTZ R152, R165, R152 ;  /* 0x00000098a5987221 */ /* 0x001fe20000010000 */
[----:B------:R-:W-:-:S06]  /*14b30*/  FADD.FTZ R151, R164, R151 ;  /* 0x00000097a4977221 */ /* 0x000fcc0000010000 */
[----:B------:R-:W-:Y:S01]  /*14b40*/  MUFU.EX2 R168, R168 ;  /* 0x000000a800a87308 */ /* 0x000fe20000000800 */
[----:B------:R-:W-:-:S07]  /*14b50*/  FFMA.FTZ R178, R173, R185, -R20 ;  /* 0x000000b9adb27223 */ /* 0x000fce0000010814 */
[----:B------:R-:W0:Y:S01]  /*14b60*/  MUFU.EX2 R169, R169 ;  /* 0x000000a900a97308 */ /* 0x000e220000000800 */
[----:B-1----:R-:W-:Y:S01]  /*14b70*/  FADD.FTZ R163, R167, R152 ;  /* 0x00000098a7a37221 */ /* 0x002fe20000010000 */
[----:B------:R-:W-:-:S06]  /*14b80*/  FADD.FTZ R150, R166, R151 ;  /* 0x00000097a6967221 */ /* 0x000fcc0000010000 */
[----:B------:R-:W-:Y:S01]  /*14b90*/  MUFU.EX2 R19, R19 ;  /* 0x0000001300137308 */ /* 0x000fe20000000800 */
[----:B------:R-:W-:-:S07]  /*14ba0*/  FFMA.FTZ R173, R175, R185, -R20 ;  /* 0x000000b9afad7223 */ /* 0x000fce0000010814 */
        /* <DEDUP_REMOVED lines=38> */
[----:B------:R-:W-:Y:S08]  /*14e10*/  MUFU.EX2 R6, R6 ;  /* 0x0000000600067308 */ /* 0x000ff00000000800 */
[----:B------:R-:W0:Y:S01]  /*14e20*/  MUFU.EX2 R152, R152 ;  /* 0x0000009800987308 */ /* 0x000e220000000800 */
[----:B-1----:R-:W-:Y:S01]  /*14e30*/  FADD.FTZ R162, R176, R163 ;  /* 0x000000a3b0a27221 */ /* 0x002fe20000010000 */
[----:B------:R-:W-:-:S06]  /*14e40*/  FADD.FTZ R150, R8, R151 ;  /* 0x0000009708967221 */ /* 0x000fcc0000010000 */
[----:B------:R-:W-:Y:S08]  /*14e50*/  MUFU.EX2 R5, R5 ;  /* 0x0000000500057308 */ /* 0x000ff00000000800 */
[----:B------:R-:W1:Y:S01]  /*14e60*/  MUFU.EX2 R179, R179 ;  /* 0x000000b300b37308 */ /* 0x000e620000000800 */
[----:B---3--:R-:W-:Y:S01]  /*14e70*/  FADD.FTZ R163, R177, R162 ;  /* 0x000000a2b1a37221 */ /* 0x008fe20000010000 */
[----:B------:R-:W-:-:S06]  /*14e80*/  FADD.FTZ R151, R7, R150 ;  /* 0x0000009607977221 */ /* 0x000fcc0000010000 */
[----:B------:R-:W3:Y:S08]  /*14e90*/  MUFU.EX2 R4, R4 ;  /* 0x0000000400047308 */ /* 0x000ef00000000800 */
[----:B------:R-:W5:Y:S01]  /*14ea0*/  MUFU.EX2 R20, R20 ;  /* 0x0000001400147308 */ /* 0x000f620000000800 */
[----:B0-----:R-:W-:Y:S01]  /*14eb0*/  FADD.FTZ R162, R152, R163 ;  /* 0x000000a398a27221 */ /* 0x001fe20000010000 */
[----:B------:R-:W-:-:S03]  /*14ec0*/  FADD.FTZ R150, R6, R151 ;  /* 0x0000009706967221 */ /* 0x000fc60000010000 */
[----:B-1----:R-:W-:Y:S01]  /*14ed0*/  FADD.FTZ R151, R179, R162 ;  /* 0x000000a2b3977221 */ /* 0x002fe20000010000 */
[----:B------:R-:W-:Y:S01]  /*14ee0*/  FADD.FTZ R163, R5, R150 ;  /* 0x0000009605a37221 */ /* 0x000fe20000010000 */
[C---:B----4-:R-:W-:Y:S01]  /*14ef0*/  FMUL.FTZ R71, R181.reuse, R71 ;  /* 0x00000047b5477220 */ /* 0x050fe20000410000 */
[C---:B------:R-:W-:Y:S02]  /*14f00*/  FMUL.FTZ R70, R181.reuse, R70 ;  /* 0x00000046b5467220 */ /* 0x040fe40000410000 */
[----:B---3--:R-:W-:Y:S01]  /*14f10*/  FADD.FTZ R150, R4, R163 ;  /* 0x000000a304967221 */ /* 0x008fe20000010000 */
[C---:B-----5:R-:W-:Y:S01]  /*14f20*/  FMUL.FTZ R11, R181.reuse, R11 ;  /* 0x0000000bb50b7220 */ /* 0x060fe20000410000 */
[C---:B------:R-:W-:Y:S01]  /*14f30*/  FMUL.FTZ R10, R181.reuse, R10 ;  /* 0x0000000ab50a7220 */ /* 0x040fe20000410000 */
[C---:B------:R-:W-:Y:S01]  /*14f40*/  FMUL.FTZ R129, R180.reuse, R129 ;  /* 0x00000081b4817220 */ /* 0x040fe20000410000 */
[----:B------:R-:W-:Y:S01]  /*14f50*/  FMUL.FTZ R128, R180, R128 ;  /* 0x00000080b4807220 */ /* 0x000fe20000410000 */
[----:B------:R-:W-:Y:S01]  /*14f60*/  FADD.FTZ R151, R20, R151 ;  /* 0x0000009714977221 */ /* 0x000fe20000010000 */
[C---:B------:R-:W-:Y:S01]  /*14f70*/  FMUL.FTZ R183, R181.reuse, R3 ;  /* 0x00000003b5b77220 */ /* 0x040fe20000410000 */
[----:B------:R-:W-:-:S03]  /*14f80*/  FMUL.FTZ R182, R181, R2 ;  /* 0x00000002b5b67220 */ /* 0x000fc60000410000 */
[----:B------:R-:W-:Y:S01]  /*14f90*/  STL.64 [R1+0x210], R150 ;  /* 0x0002109601007387 */ /* 0x000fe20000100a00 */
[----:B------:R-:W-:Y:S01]  /*14fa0*/  BAR.SYNC.DEFER_BLOCKING 0xf, 0x100 ;  /* 0x03c4000000007b1d */ /* 0x000fe20000010000 */
        /* <DEDUP_REMOVED lines=16> */
[----:B------:R-:W3:Y:S04]  /*150b0*/  LD.E.64 R2, desc[UR44][R62.64+0x8] ;  /* 0x0000082c3e027980 */ /* 0x000ee8000c101b00 */
[----:B------:R-:W4:Y:S04]  /*150c0*/  LD.E.64 R162, desc[UR44][R62.64] ;  /* 0x0000002c3ea27980 */ /* 0x000f28000c101b00 */
[----:B------:R-:W-:Y:S04]  /*150d0*/  STL.64 [R1+0x230], R70 ;  /* 0x0002304601007387 */ /* 0x000fe80000100a00 */
[----:B------:R0:W-:Y:S04]  /*150e0*/  STL.64 [R1+0x250], R10 ;  /* 0x0002500a01007387 */ /* 0x0001e80000100a00 */
[----:B------:R-:W-:Y:S01]  /*150f0*/  STL.64 [R1+0x378], R128 ;  /* 0x0003788001007387 */ /* 0x000fe20000100a00 */
[C---:B------:R-:W-:Y:S01]  /*15100*/  FMUL.FTZ R37, R181.reuse, R37 ;  /* 0x00000025b5257220 */ /* 0x040fe20000410000 */
[C---:B------:R-:W-:Y:S01]  /*15110*/  FMUL.FTZ R36, R181.reuse, R36 ;  /* 0x00000024b5247220 */ /* 0x040fe20000410000 */
[C---:B------:R-:W-:Y:S01]  /*15120*/  FMUL.FTZ R39, R181.reuse, R39 ;  /* 0x00000027b5277220 */ /* 0x040fe20000410000 */
[C---:B------:R-:W-:Y:S01]  /*15130*/  FMUL.FTZ R38, R181.reuse, R38 ;  /* 0x00000026b5267220 */ /* 0x040fe20000410000 */
[C---:B------:R-:W-:Y:S01]  /*15140*/  FMUL.FTZ R41, R181.reuse, R41 ;  /* 0x00000029b5297220 */ /* 0x040fe20000410000 */
[C---:B------:R-:W-:Y:S01]  /*15150*/  FMUL.FTZ R40, R181.reuse, R40 ;  /* 0x00000028b5287220 */ /* 0x040fe20000410000 */
[----:B0-----:R-:W5:Y:S04]  /*15160*/  LDL R10, [R1+0x230] ;  /* 0x00023000010a7983 */ /* 0x001f680000100800 */
[----:B------:R-:W3:Y:S01]  /*15170*/  LDL R11, [R1+0x37c] ;  /* 0x00037c00010b7983 */ /* 0x000ee20000100800 */
        /* <DEDUP_REMOVED lines=30> */
[C---:B--2---:R-:W-:Y:S01]  /*15360*/  FMUL.FTZ R81, R181.reuse, R81 ;  /* 0x00000051b5517220 */ /* 0x044fe20000410000 */
        /* <DEDUP_REMOVED lines=128> */
[----:B0-----:R-:W3:Y:S04]  /*15b70*/  LDL R86, [R1+0x234] ;  /* 0x0002340001567983 */ /* 0x001ee80000100800 */
[----:B-1----:R-:W3:Y:S04]  /*15b80*/  LDL R88, [R1+0x238] ;  /* 0x0002380001587983 */ /* 0x002ee80000100800 */
[----:B--2---:R-:W2:Y:S04]  /*15b90*/  LDL R90, [R1+0x23c] ;  /* 0x00023c00015a7983 */ /* 0x004ea80000100800 */
[----:B------:R-:W2:Y:S04]  /*15ba0*/  LDL R24, [R1+0x240] ;  /* 0x0002400001187983 */ /* 0x000ea80000100800 */
[----:B------:R-:W2:Y:S04]  /*15bb0*/  LDL R92, [R1+0x244] ;  /* 0x00024400015c7983 */ /* 0x000ea80000100800 */
[----:B------:R-:W2:Y:S04]  /*15bc0*/  LDL R94, [R1+0x248] ;  /* 0x00024800015e7983 */ /* 0x000ea80000100800 */
[----:B------:R-:W2:Y:S04]  /*15bd0*/  LDL R96, [R1+0x24c] ;  /* 0x00024c0001607983 */ /* 0x000ea80000100800 */
[----:B------:R-:W2:Y:S04]  /*15be0*/  LDL R26, [R1+0x250] ;  /* 0x00025000011a7983 */ /* 0x000ea80000100800 */
[----:B----4-:R-:W4:Y:S04]  /*15bf0*/  LDL R98, [R1+0x254] ;  /* 0x0002540001627983 */ /* 0x010f280000100800 */
[----:B------:R-:W4:Y:S04]  /*15c00*/  LDL R100, [R1+0x258] ;  /* 0x0002580001647983 */ /* 0x000f280000100800 */
[----:B------:R-:W4:Y:S04]  /*15c10*/  LDL R102, [R1+0x25c] ;  /* 0x00025c0001667983 */ /* 0x000f280000100800 */
[----:B------:R-:W4:Y:S04]  /*15c20*/  LDL R28, [R1+0x260] ;  /* 0x00026000011c7983 */ /* 0x000f280000100800 */
[----:B------:R-:W4:Y:S04]  /*15c30*/  LDL R104, [R1+0x264] ;  /* 0x0002640001687983 */ /* 0x000f280000100800 */
[----:B------:R-:W4:Y:S04]  /*15c40*/  LDL R106, [R1+0x268] ;  /* 0x00026800016a7983 */ /* 0x000f280000100800 */
[----:B-----5:R-:W5:Y:S04]  /*15c50*/  LDL R108, [R1+0x26c] ;  /* 0x00026c00016c7983 */ /* 0x020f680000100800 */
[----:B------:R-:W5:Y:S04]  /*15c60*/  LDL R30, [R1+0x270] ;  /* 0x00027000011e7983 */ /* 0x000f680000100800 */
[----:B------:R-:W5:Y:S04]  /*15c70*/  LDL R110, [R1+0x274] ;  /* 0x00027400016e7983 */ /* 0x000f680000100800 */
[----:B------:R-:W5:Y:S04]  /*15c80*/  LDL R112, [R1+0x278] ;  /* 0x0002780001707983 */ /* 0x000f680000100800 */
[----:B---3--:R-:W3:Y:S04]  /*15c90*/  LDL R114, [R1+0x27c] ;  /* 0x00027c0001727983 */ /* 0x008ee80000100800 */
[----:B------:R-:W3:Y:S04]  /*15ca0*/  LDL R32, [R1+0x280] ;  /* 0x0002800001207983 */ /* 0x000ee80000100800 */
        /* <DEDUP_REMOVED lines=106> */
[----:B------:R-:W-:Y:S04]  /*16350*/  STL [R1+0x230], R10 ;  /* 0x0002300a01007387 */ /* 0x000fe80000100800 */
[----:B------:R0:W-:Y:S04]  /*16360*/  STL [R1+0x37c], R11 ;  /* 0x00037c0b01007387 */ /* 0x0001e80000100800 */
[----:B------:R-:W3:Y:S04]  /*16370*/  LDL R181, [R1+0x1e8] ;  /* 0x0001e80001b57983 */ /* 0x000ee80000100800 */
[----:B0-----:R-:W3:Y:S04]  /*16380*/  LDL.64 R10, [R1+0xa8] ;  /* 0x0000a800010a7983 */ /* 0x001ee80000100a00 */
        /* <DEDUP_REMOVED lines=8> */
[----:B----4-:R-:W-:Y:S04]  /*16410*/  STL [R1+0x254], R98 ;  /* 0x0002546201007387 */ /* 0x010fe80000100800 */
[----:B------:R-:W-:Y:S04]  /*16420*/  STL [R1+0x258], R100 ;  /* 0x0002586401007387 */ /* 0x000fe80000100800 */
[----:B------:R-:W-:Y:S04]  /*16430*/  STL [R1+0x25c], R102 ;  /* 0x00025c6601007387 */ /* 0x000fe80000100800 */
[----:B------:R-:W-:Y:S04]  /*16440*/  STL [R1+0x260], R28 ;  /* 0x0002601c01007387 */ /* 0x000fe80000100800 */
[----:B------:R-:W-:Y:S04]  /*16450*/  STL [R1+0x264], R104 ;  /* 0x0002646801007387 */ /* 0x000fe80000100800 */
[----:B------:R-:W-:Y:S04]  /*16460*/  STL [R1+0x268], R106 ;  /* 0x0002686a01007387 */ /* 0x000fe80000100800 */
[----:B-----5:R-:W-:Y:S04]  /*16470*/  STL [R1+0x26c], R108 ;  /* 0x00026c6c01007387 */ /* 0x020fe80000100800 */
[----:B------:R-:W-:Y:S04]  /*16480*/  STL [R1+0x270], R30 ;  /* 0x0002701e01007387 */ /* 0x000fe80000100800 */
[----:B------:R-:W-:Y:S04]  /*16490*/  STL [R1+0x274], R110 ;  /* 0x0002746e01007387 */ /* 0x000fe80000100800 */
[----:B------:R-:W-:Y:S04]  /*164a0*/  STL [R1+0x278], R112 ;  /* 0x0002787001007387 */ /* 0x000fe80000100800 */
[----:B---3--:R-:W-:Y:S04]  /*164b0*/  STL [R1+0x27c], R114 ;  /* 0x00027c7201007387 */ /* 0x008fe80000100800 */
        /* <DEDUP_REMOVED lines=68> */
[----:B------:R1:W-:Y:S04]  /*16900*/  STL [R1+0x394], R31 ;  /* 0x0003941f01007387 */ /* 0x0003e80000100800 */
[----:B------:R-:W-:Y:S04]  /*16910*/  STL [R1+0x398], R33 ;  /* 0x0003982101007387 */ /* 0x000fe80000100800 */
[----:B------:R2:W-:Y:S04]  /*16920*/  STL [R1+0x39c], R35 ;  /* 0x00039c2301007387 */ /* 0x0005e80000100800 */
        /* <DEDUP_REMOVED lines=68> */
[----:B------:R-:W-:Y:S01]  /*16d70*/  MOV R3, R2 ;  /* 0x0000000200037202 */ /* 0x000fe20000000f00 */
[----:B------:R-:W-:Y:S01]  /*16d80*/  IMAD R10, R181, 0x1000, R10 ;  /* 0x00001000b50a7824 */ /* 0x000fe200078e020a */
[----:B------:R-:W-:-:S02]  /*16d90*/  F2FP.BF16.F32.PACK_AB R164, R164, R153 ;  /* 0x00000099a4a4723e */ /* 0x000fc400000010ff */
[----:B------:R-:W-:Y:S01]  /*16da0*/  F2FP.BF16.F32.PACK_AB R165, R165, R18 ;  /* 0x00000012a5a5723e */ /* 0x000fe200000010ff */
[--C-:B------:R-:W-:Y:S01]  /*16db0*/  IMAD R163, R163, 0x2, R3.reuse ;  /* 0x00000002a3a37824 */ /* 0x100fe200078e0203 */
[----:B------:R-:W-:Y:S01]  /*16dc0*/  F2FP.BF16.F32.PACK_AB R166, R21, R166 ;  /* 0x000000a615a6723e */ /* 0x000fe200000010ff */
[----:B------:R-:W-:Y:S01]  /*16dd0*/  IMAD R2, R162, 0x2, R3 ;  /* 0x00000002a2027824 */ /* 0x000fe200078e0203 */
[----:B------:R-:W-:Y:S02]  /*16de0*/  F2FP.BF16.F32.PACK_AB R167, R14, R167 ;  /* 0x000000a70ea7723e */ /* 0x000fe400000010ff */
[----:B------:R-:W-:Y:S02]  /*16df0*/  F2FP.BF16.F32.PACK_AB R168, R19, R168 ;  /* 0x000000a813a8723e */ /* 0x000fe400000010ff */
[----:B------:R-:W-:Y:S02]  /*16e00*/  F2FP.BF16.F32.PACK_AB R169, R12, R169 ;  /* 0x000000a90ca9723e */ /* 0x000fe400000010ff */
[----:B------:R-:W-:-:S02]  /*16e10*/  F2FP.BF16.F32.PACK_AB R170, R15, R170 ;  /* 0x000000aa0faa723e */ /* 0x000fc400000010ff */
[----:B------:R-:W-:Y:S02]  /*16e20*/  F2FP.BF16.F32.PACK_AB R171, R178, R171 ;  /* 0x000000abb2ab723e */ /* 0x000fe400000010ff */
[----:B------:R-:W-:Y:S01]  /*16e30*/  F2FP.BF16.F32.PACK_AB R173, R174, R173 ;  /* 0x000000adaead723e */ /* 0x000fe200000010ff */
[----:B------:R-:W-:Y:S01]  /*16e40*/  IMAD R162, R162, 0x2, R163 ;  /* 0x00000002a2a27824 */ /* 0x000fe200078e02a3 */
[----:B------:R-:W-:Y:S02]  /*16e50*/  R2UR UR6, R10 ;  /* 0x000000000a0672ca */ /* 0x000fe400000e0000 */
[----:B------:R-:W-:Y:S02]  /*16e60*/  R2UR UR7, R11 ;  /* 0x000000000b0772ca */ /* 0x000fe400000e0000 */
[----:B------:R-:W-:Y:S02]  /*16e70*/  F2FP.BF16.F32.PACK_AB R172, R13, R172 ;  /* 0x000000ac0dac723e */ /* 0x000fe400000010ff */
[----:B------:R-:W-:-:S02]  /*16e80*/  F2FP.BF16.F32.PACK_AB R174, R8, R9 ;  /* 0x0000000908ae723e */ /* 0x000fc400000010ff */
[----:B------:R-:W-:Y:S02]  /*16e90*/  F2FP.BF16.F32.PACK_AB R175, R176, R175 ;  /* 0x000000afb0af723e */ /* 0x000fe400000010ff */
[----:B------:R-:W-:Y:S02]  /*16ea0*/  F2FP.BF16.F32.PACK_AB R176, R6, R7 ;  /* 0x0000000706b0723e */ /* 0x000fe400000010ff */
[----:B------:R-:W-:Y:S02]  /*16eb0*/  F2FP.BF16.F32.PACK_AB R177, R152, R177 ;  /* 0x000000b198b1723e */ /* 0x000fe400000010ff */
[----:B------:R-:W-:Y:S02]  /*16ec0*/  F2FP.BF16.F32.PACK_AB R178, R4, R5 ;  /* 0x0000000504b2723e */ /* 0x000fe400000010ff */
[----:B------:R-:W-:Y:S01]  /*16ed0*/  F2FP.BF16.F32.PACK_AB R179, R20, R179 ;  /* 0x000000b314b3723e */ /* 0x000fe200000010ff */
[----:B------:R-:W-:Y:S04]  /*16ee0*/  STSM.16.M88.4 [R3], R164 ;  /* 0x000000a403007844 */ /* 0x000fe80000000200 */
[----:B------:R0:W-:Y:S04]  /*16ef0*/  STSM.16.M88.4 [R2], R168 ;  /* 0x000000a802007844 */ /* 0x0001e80000000200 */
[----:B------:R-:W-:Y:S04]  /*16f00*/  STSM.16.M88.4 [R163], R172 ;  /* 0x000000aca3007844 */ /* 0x000fe80000000200 */
[----:B------:R-:W-:Y:S01]  /*16f10*/  STSM.16.M88.4 [R162], R176 ;  /* 0x000000b0a2007844 */ /* 0x000fe20000000200 */
[----:B------:R-:W-:-:S02]  /*16f20*/  VIADD R4, R10, 0x80 ;  /* 0x000000800a047836 */ /* 0x000fc40000000000 */
[----:B------:R-:W-:Y:S01]  /*16f30*/  IMAD.MOV.U32 R5, RZ, RZ, R11 ;  /* 0x000000ffff057224 */ /* 0x000fe200078e000b */
[----:B--2---:R-:W-:-:S06]  /*16f40*/  WARPGROUP.ARRIVE ;  /* 0x00000000000079c5 */ /* 0x004fcc0000000000 */
[----:B------:R-:W-:Y:S01]  /*16f50*/  HGMMA.64x256x16.F32.BF16 R24, R164, gdesc[UR4].tnspB, R24, gsb0 ;  /* 0x43e00004a4187df0 */ /* 0x000fe20008001818 */
[----:B------:R-:W-:Y:S02]  /*16f60*/  R2UR UR6, R4 ;  /* 0x00000000040672ca */ /* 0x000fe400000e0000 */
[----:B------:R-:W-:Y:S01]  /*16f70*/  R2UR UR7, R5 ;  /* 0x00000000050772ca */ /* 0x000fe200000e0000 */
[----:B0-----:R-:W-:Y:S02]  /*16f80*/  VIADD R2, R10, 0x100 ;  /* 0x000001000a027836 */ /* 0x001fe40000000000 */
[----:B------:R-:W-:Y:S01]  /*16f90*/  IMAD.MOV.U32 R3, RZ, RZ, R11 ;  /* 0x000000ffff037224 */ /* 0x000fe200078e000b */
        /* <DEDUP_REMOVED lines=145> */
[----:B-1----:R-:W5:Y:S04]  /*178b0*/  LDL R72, [R1+0x238] ;  /* 0x0002380001487983 */ /* 0x002f680000100800 */
[----:B------:R-:W5:Y:S04]  /*178c0*/  LDL R74, [R1+0x23c] ;  /* 0x00023c00014a7983 */ /* 0x000f680000100800 */
[----:B------:R-:W5:Y:S04]  /*178d0*/  LDL R4, [R1+0x240] ;  /* 0x0002400001047983 */ /* 0x000f680000100800 */
[----:B--2---:R-:W2:Y:S04]  /*178e0*/  LDL R76, [R1+0x244] ;  /* 0x00024400014c7983 */ /* 0x004ea80000100800 */
[----:B------:R-:W2:Y:S04]  /*178f0*/  LDL R78, [R1+0x248] ;  /* 0x00024800014e7983 */ /* 0x000ea80000100800 */
[----:B---3--:R-:W3:Y:S04]  /*17900*/  LDL R80, [R1+0x24c] ;  /* 0x00024c0001507983 */ /* 0x008ee80000100800 */
[----:B------:R-:W3:Y:S04]  /*17910*/  LDL R6, [R1+0x250] ;  /* 0x0002500001067983 */ /* 0x000ee80000100800 */
        /* <DEDUP_REMOVED lines=124> */
[----:B0-----:R-:W0:Y:S01]  /*180e0*/  FENCE.VIEW.ASYNC.S ;  /* 0x00000000000073c6 */ /* 0x001e220000000000 */
[----:B------:R-:W-:Y:S03]  /*180f0*/  BSSY B0, `(.L_x_5077) ;  /* 0x000008a000007945 */ /* 0x000fe60003800000 */
[----:B------:R1:W-:Y:S04]  /*18100*/  STL [R1+0x230], R2 ;  /* 0x0002300201007387 */ /* 0x0003e80000100800 */
[----:B------:R1:W-:Y:S04]  /*18110*/  STL [R1+0x234], R70 ;  /* 0x0002344601007387 */ /* 0x0003e80000100800 */
[----:B------:R1:W-:Y:S04]  /*18120*/  STL [R1+0x238], R72 ;  /* 0x0002384801007387 */ /* 0x0003e80000100800 */
[----:B------:R1:W-:Y:S04]  /*18130*/  STL [R1+0x23c], R74 ;  /* 0x00023c4a01007387 */ /* 0x0003e80000100800 */
[----:B------:R1:W-:Y:S04]  /*18140*/  STL [R1+0x240], R4 ;  /* 0x0002400401007387 */ /* 0x0003e80000100800 */
[----:B--2---:R1:W-:Y:S04]  /*18150*/  STL [R1+0x244], R76 ;  /* 0x0002444c01007387 */ /* 0x0043e80000100800 */
[----:B------:R1:W-:Y:S04]  /*18160*/  STL [R1+0x248], R78 ;  /* 0x0002484e01007387 */ /* 0x0003e80000100800 */
[----:B---3--:R1:W-:Y:S04]  /*18170*/  STL [R1+0x24c], R80 ;  /* 0x00024c5001007387 */ /* 0x0083e80000100800 */
[----:B------:R1:W-:Y:S04]  /*18180*/  STL [R1+0x250], R6 ;  /* 0x0002500601007387 */ /* 0x0003e80000100800 */
[----:B------:R1:W-:Y:S04]  /*18190*/  STL [R1+0x254], R82 ;  /* 0x0002545201007387 */ /* 0x0003e80000100800 */
[----:B----4-:R1:W-:Y:S04]  /*181a0*/  STL [R1+0x258], R84 ;  /* 0x0002585401007387 */ /* 0x0103e80000100800 */
[----:B------:R1:W-:Y:S04]  /*181b0*/  STL [R1+0x25c], R86 ;  /* 0x00025c5601007387 */ /* 0x0003e80000100800 */
[----:B------:R1:W-:Y:S04]  /*181c0*/  STL [R1+0x260], R8 ;  /* 0x0002600801007387 */ /* 0x0003e80000100800 */
[----:B-----5:R1:W-:Y:S04]  /*181d0*/  STL [R1+0x264], R88 ;  /* 0x0002645801007387 */ /* 0x0203e80000100800 */
        /* <DEDUP_REMOVED lines=114> */
[----:B0-----:R-:W-:Y:S01]  /*18900*/  NOP ;  /* 0x0000000000007918 */ /* 0x001fe20000000000 */
[----:B------:R-:W-:Y:S06]  /*18910*/  BAR.ARV 0xe, 0x100 ;  /* 0x0384000000007b1d */ /* 0x000fec0000002000 */
[----:B------:R-:W-:Y:S05]  /*18920*/  @P0 BRA `(.L_x_5078) ;  /* 0x0000000000180947 */ /* 0x000fea0003800000 */
[----:B-1----:R-:W2:Y:S04]  /*18930*/  LDL.64 R4, [R1+0x68] ;  /* 0x0000680001047983 */ /* 0x002ea80000100a00 */
[----:B------:R-:W3:Y:S01]  /*18940*/  LDL R2, [R1+0x1e8] ;  /* 0x0001e80001027983 */ /* 0x000ee20000100800 */
[----:B--2---:R-:W-:-:S05]  /*18950*/  MOV R3, R4 ;  /* 0x0000000400037202 */ /* 0x004fca0000000f00 */
[----:B---3--:R-:W-:-:S05]  /*18960*/  IMAD R2, R2, 0x8, R3 ;  /* 0x0000000802027824 */ /* 0x008fca00078e0203 */
[----:B------:R-:W-:-:S04]  /*18970*/  PRMT R2, RZ, 0x654, R2 ;  /* 0x00000654ff027816 */ /* 0x000fc80000000002 */
[----:B------:R0:W-:Y:S03]  /*18980*/  SYNCS.ARRIVE.TRANS64.RED.A1T0 RZ, [R2+URZ], RZ ;  /* 0x000000ff02ff79a7 */ /* 0x0001e6000810043f */
.L_x_5078:
[----:B------:R-:W-:Y:S05]  /*18990*/  BSYNC B0 ;  /* 0x0000000000007941 */ /* 0x000fea0003800000 */
.L_x_5077:
[----:B------:R-:W-:Y:S05]  /*189a0*/  @P1 BRA `(.L_x_5079) ;  /* 0xffffff8c00e01947 */ /* 0x000fea000383ffff */
.L_x_5058:
[----:B------:R-:W-:-:S13]  /*189b0*/  ISETP.GE.AND P1, PT, R0, R157, PT ;  /* 0x0000009d0000720c */ /* 0x000fda0003f26270 */
[----:B------:R-:W-:Y:S05]  /*189c0*/  @!P1 BRA `(.L_x_5080) ;  /* 0x000000a8001c9947 */ /* 0x000fea0003800000 */
.L_x_5109:
[----:B01----:R-:W2:Y:S04]  /*189d0*/  LD.E R14, desc[UR44][R16.64+0x1e8] ;  /* 0x0001e82c100e7980 */ /* 0x003ea8000c101900 */
[----:B0-----:R-:W3:Y:S04]  /*189e0*/  LD.E R2, desc[UR44][R16.64+0x1f0] ;  /* 0x0001f02c10027980 */ /* 0x001ee8000c101900 */
[----:B------:R-:W4:Y:S01]  /*189f0*/  LD.E R6, desc[UR44][R16.64+0x1c] ;  /* 0x00001c2c10067980 */ /* 0x000f22000c101900 */
[----:B--2---:R-:W-:-:S05]  /*18a00*/  VIADD R5, R14, 0x1 ;  /* 0x000000010e057836 */ /* 0x004fca0000000000 */
[----:B------:R-:W-:-:S13]  /*18a10*/  ISETP.NE.AND P1, PT, R5, 0x2, PT ;  /* 0x000000020500780c */ /* 0x000fda0003f25270 */
[----:B------:R0:W5:Y:S04]  /*18a20*/  @P1 LD.E R7, desc[UR44][R16.64+0x1ec] ;  /* 0x0001ec2c10071980 */ /* 0x000168000c101900 */
[----:B------:R-:W2:Y:S01]  /*18a30*/  @!P1 LD.E R4, desc[UR44][R16.64+0x1ec] ;  /* 0x0001ec2c10049980 */ /* 0x000ea2000c101900 */
[----:B---3--:R-:W-:Y:S01]  /*18a40*/  VIADD R3, R2, 0x1 ;  /* 0x0000000102037836 */ /* 0x008fe20000000000 */
[----:B----4-:R-:W-:Y:S02]  /*18a50*/  LOP3.LUT R6, R6, 0x1, RZ, 0xfc, !PT ;  /* 0x0000000106067812 */ /* 0x010fe400078efcff */
[----:B------:R1:W-:Y:S04]  /*18a60*/  ST.E desc[UR44][R16.64+0x1e8], R5 ;  /* 0x0001e80510007985 */ /* 0x0003e8000c10192c */
[----:B------:R0:W-:Y:S04]  /*18a70*/  ST.E desc[UR44][R16.64+0x1f0], R3 ;  /* 0x0001f00310007985 */ /* 0x0001e8000c10192c */
[----:B------:R0:W-:Y:S01]  /*18a80*/  @!P1 ST.E desc[UR44][R16.64+0x1e8], RZ ;  /* 0x0001e8ff10009985 */ /* 0x0001e2000c10192c */
[----:B------:R-:W-:Y:S01]  /*18a90*/  ISETP.NE.AND P2, PT, R6, 0x3, PT ;  /* 0x000000030600780c */ /* 0x000fe20003f45270 */
[----:B------:R-:W-:Y:S05]  /*18aa0*/  YIELD ;  /* 0x0000000000007946 */ /* 0x000fea0003800000 */
[----:B------:R-:W-:Y:S01]  /*18ab0*/  BSSY B0, `(.L_x_5081) ;  /* 0x0000006000007945 */ /* 0x000fe20003800000 */
[----:B-1----:R-:W-:Y:S01]  /*18ac0*/  @!P1 IMAD.MOV.U32 R5, RZ, RZ, RZ ;  /* 0x000000ffff059224 */ /* 0x002fe200078e00ff */
[----:B--2---:R-:W-:-:S05]  /*18ad0*/  @!P1 LOP3.LUT R7, R4, 0x1, RZ, 0x3c, !PT ;  /* 0x0000000104079812 */ /* 0x004fca00078e3cff */
[----:B------:R0:W-:Y:S01]  /*18ae0*/  @!P1 ST.E desc[UR44][R16.64+0x1ec], R7 ;  /* 0x0001ec0710009985 */ /* 0x0001e2000c10192c */
[----:B------:R-:W-:Y:S05]  /*18af0*/  @!P2 BRA `(.L_x_5082) ;  /* 0x000000000004a947 */ /* 0x000fea0003800000 */
[----:B------:R-:W-:Y:S01]  /*18b00*/  BPT.TRAP 0x1 ;  /* 0x000000040000795c */ /* 0x000fe20000300000 */
.L_x_5082:
[----:B------:R-:W-:Y:S05]  /*18b10*/  BSYNC B0 ;  /* 0x0000000000007941 */ /* 0x000fea0003800000 */
.L_x_5081:
[----:B0-----:R-:W2:Y:S01]  /*18b20*/  LD.E.64 R2, desc[UR44][R16.64+0x8] ;  /* 0x0000082c10027980 */ /* 0x001ea2000c101b00 */
[----:B-----5:R-:W-:Y:S02]  /*18b30*/  SHF.L.U32 R8, R7, 0x1f, RZ ;  /* 0x0000001f07087819 */ /* 0x020fe400000006ff */
[----:B--2---:R-:W-:-:S05]  /*18b40*/  MOV R2, R2 ;  /* 0x0000000200027202 */ /* 0x004fca0000000f00 */
[----:B------:R-:W-:-:S04]  /*18b50*/  IMAD R5, R5, 0x8, R2 ;  /* 0x0000000805057824 */ /* 0x000fc800078e0202 */
[----:B------:R0:W1:Y:S01]  /*18b60*/  SYNCS.PHASECHK.TRANS64.TRYWAIT P1, [R5+URZ], R8 ;  /* 0x00000008050075a7 */ /* 0x000062000802017f */
[----:B------:R-:W2:Y:S04]  /*18b70*/  LD.E R2, desc[UR44][R16.64+0x1c] ;  /* 0x00001c2c10027980 */ /* 0x000ea8000c101900 */
[----:B------:R0:W5:Y:S04]  /*18b80*/  LD.E R4, desc[UR44][R16.64+0x1e8] ;  /* 0x0001e82c10047980 */ /* 0x000168000c101900 */
[----:B------:R0:W5:Y:S01]  /*18b90*/  LD.E R6, desc[UR44][R16.64+0x1ec] ;  /* 0x0001ec2c10067980 */ /* 0x000162000c101900 */
[----:B------:R-:W-:Y:S01]  /*18ba0*/  BSSY B0, `(.L_x_5083) ;  /* 0x0000005000007945 */ /* 0x000fe20003800000 */
[----:B--2---:R-:W-:-:S04]  /*18bb0*/  LOP3.LUT R2, R2, 0x1, RZ, 0xfc, !PT ;  /* 0x0000000102027812 */ /* 0x004fc800078efcff */
[----:B------:R-:W-:-:S13]  /*18bc0*/  ISETP.NE.AND P2, PT, R2, 0x3, PT ;  /* 0x000000030200780c */ /* 0x000fda0003f45270 */
[----:B01----:R-:W-:Y:S05]  /*18bd0*/  @!P2 BRA `(.L_x_5084) ;  /* 0x000000000004a947 */ /* 0x003fea0003800000 */
[----:B------:R-:W-:Y:S01]  /*18be0*/  BPT.TRAP 0x1 ;  /* 0x000000040000795c */ /* 0x000fe20000300000 */
.L_x_5084:
[----:B------:R-:W-:Y:S05]  /*18bf0*/  BSYNC B0 ;  /* 0x0000000000007941 */ /* 0x000fea0003800000 */
.L_x_5083:
[----:B------:R-:W-:Y:S04]  /*18c00*/  BSSY B0, `(.L_x_5085) ;  /* 0x0000008000007945 */ /* 0x000fe80003800000 */
[----:B------:R-:W-:Y:S05]  /*18c10*/  @P1 BRA `(.L_x_5086) ;  /* 0x0000000000181947 */ /* 0x000fea0003800000 */
[----:B------:R-:W2:Y:S01]  /*18c20*/  LD.E.64 R2, desc[UR44][R16.64+0x8] ;  /* 0x0000082c10027980 */ /* 0x000ea2000c101b00 */
[----:B-----5:R-:W-:Y:S02]  /*18c30*/  SHF.L.U32 R5, R6, 0x1f, RZ ;  /* 0x0000001f06057819 */ /* 0x020fe400000006ff */
[----:B--2---:R-:W-:-:S05]  /*18c40*/  MOV R3, R2 ;  /* 0x0000000200037202 */ /* 0x004fca0000000f00 */
[----:B------:R-:W-:-:S04]  /*18c50*/  IMAD R4, R4, 0x8, R3 ;  /* 0x0000000804047824 */ /* 0x000fc800078e0203 */
[----:B------:R-:W0:Y:S02]  /*18c60*/  SYNCS.PHASECHK.TRANS64.TRYWAIT P1, [R4+URZ], R5 ;  /* 0x00000005040075a7 */ /* 0x000e24000802017f */
[----:B0-----:R-:W-:Y:S05]  /*18c70*/  @!P1 BRA `(.L_x_5087) ;  /* 0x00000140006c9947 */ /* 0x001fea0003800000 */
.L_x_5086:
[----:B------:R-:W-:Y:S05]  /*18c80*/  BSYNC B0 ;  /* 0x0000000000007941 */ /* 0x000fea0003800000 */
.L_x_5085:
[----:B------:R-:W2:Y:S04]  /*18c90*/  LD.E R3, desc[UR44][R16.64+0x1e8] ;  /* 0x0001e82c10037980 */ /* 0x000ea8000c101900 */
[----:B-----5:R-:W2:Y:S01]  /*18ca0*/  LD.E.64 R6, desc[UR44][R16.64+0xa0] ;  /* 0x0000a02c10067980 */ /* 0x020ea2000c101b00 */
[----:B------:R-:W-:Y:S05]  /*18cb0*/  WARPSYNC.ALL ;  /* 0x0000000000007948 */ /* 0x000fea0003800000 */
[----:B------:R-:W3:Y:S04]  /*18cc0*/  LD.E.64 R12, desc[UR44][R16.64+0x98] ;  /* 0x0000982c100c7980 */ /* 0x000ee8000c101b00 */
[----:B0-----:R-:W4:Y:S04]  /*18cd0*/  LD.E.64 R4, desc[UR44][R16.64+0x98] ;  /* 0x0000982c10047980 */ /* 0x001f28000c101b00 */
[----:B------:R-:W4:Y:S04]  /*18ce0*/  LD.E.64 R8, desc[UR44][R16.64+0x98] ;  /* 0x0000982c10087980 */ /* 0x000f28000c101b00 */
[----:B------:R-:W4:Y:S01]  /*18cf0*/  LD.E.64 R10, desc[UR44][R16.64+0x98] ;  /* 0x0000982c100a7980 */ /* 0x000f22000c101b00 */
[----:B--2---:R-:W-:-:S02]  /*18d00*/  IMAD R2, R3, 0x200, R6 ;  /* 0x0000020003027824 */ /* 0x004fc400078e0206 */
[----:B------:R-:W-:Y:S01]  /*18d10*/  IMAD.MOV.U32 R3, RZ, RZ, R7 ;  /* 0x000000ffff037224 */ /* 0x000fe200078e0007 */
[----:B------:R-:W2:Y:S02]  /*18d20*/  LD.E R18, desc[UR44][R16.64+0x54] ;  /* 0x0000542c10127980 */ /* 0x000ea4000c101900 */
[C---:B------:R-:W-:Y:S02]  /*18d30*/  R2UR UR6, R2.reuse ;  /* 0x00000000020672ca */ /* 0x040fe400000e0000 */
[----:B------:R-:W-:Y:S01]  /*18d40*/  R2UR UR7, R3 ;  /* 0x00000000030772ca */ /* 0x000fe200000e0000 */
[----:B------:R0:W-:Y:S01]  /*18d50*/  ST.E desc[UR44][R16.64+0x80], RZ ;  /* 0x000080ff10007985 */ /* 0x0001e2000c10192c */
[----:B------:R-:W-:Y:S01]  /*18d60*/  WARPGROUP.ARRIVE ;  /* 0x00000000000079c5 */ /* 0x000fe20000000000 */
[----:B------:R-:W-:Y:S02]  /*18d70*/  VIADD R6, R2, 0x2 ;  /* 0x0000000202067836 */ /* 0x000fe40000000000 */
[----:B------:R-:W-:Y:S01]  /*18d80*/  IMAD.MOV.U32 R15, RZ, RZ, 0x1 ;  /* 0x00000001ff0f7424 */ /* 0x000fe200078e00ff */
[----:B---3--:R-:W-:-:S02]  /*18d90*/  R2UR UR4, R12 ;  /* 0x000000000c0472ca */ /* 0x008fc400000e0000 */
[----:B------:R-:W-:-:S13]  /*18da0*/  R2UR UR5, R13 ;  /* 0x000000000d0572ca */ /* 0x000fda00000e0000 */
[----:B------:R-:W-:Y:S01]  /*18db0*/  HGMMA.64x64x16.F32.BF16 R24, gdesc[UR4], RZ, !UPT, gsb0 ;  /* 0x00e00000041879f0 */ /* 0x000fe2000c0018ff */
[----:B----4-:R-:W-:Y:S01]  /*18dc0*/  VIADD R4, R4, 0x2 ;  /* 0x0000000204047836 */ /* 0x010fe20000000000 */
[----:B------:R-:W-:Y:S02]  /*18dd0*/  R2UR UR6, R6 ;  /* 0x00000000060672ca */ /* 0x000fe400000e0000 */
[----:B------:R-:W-:Y:S02]  /*18de0*/  R2UR UR7, R7 ;  /* 0x00000000070772ca */ /* 0x000fe400000e0000 */
[----:B------:R-:W-:Y:S02]  /*18df0*/  R2UR UR4, R4 ;  /* 0x00000000040472ca */ /* 0x000fe400000e0000 */
[----:B------:R-:W-:Y:S01]  /*18e00*/  R2UR UR5, R5 ;  /* 0x00000000050572ca */ /* 0x000fe200000e0000 */
[----:B------:R-:W-:Y:S02]  /*18e10*/  WARPGROUP.DEPBAR.LE gsb0, 0x0 ;  /* 0x00008000000079c5 */ /* 0x000fe40000010000 */
[----:B------:R0:W5:Y:S04]  /*18e20*/  LD.E R12, desc[UR44][R16.64+0x1e8] ;  /* 0x0001e82c100c7980 */ /* 0x000168000c101900 */
[----:B------:R0:W5:Y:S04]  /*18e30*/  LD.E R13, desc[UR44][R16.64+0x1ec] ;  /* 0x0001ec2c100d7980 */ /* 0x000168000c101900 */
[----:B------:R0:W-:Y:S01]  /*18e40*/  ST.E desc[UR44][R16.64+0x80], R15 ;  /* 0x0000800f10007985 */ /* 0x0001e2000c10192c */
[----:B------:R-:W-:-:S06]  /*18e50*/  WARPGROUP.ARRIVE ;  /* 0x00000000000079c5 */ /* 0x000fcc0000000000 */
        /* <DEDUP_REMOVED lines=9> */
[----:B------:R0:W-:Y:S01]  /*18ef0*/  ST.E desc[UR44][R16.64+0x80], R15 ;  /* 0x0000800f10007985 */ /* 0x0001e2000c10192c */
[----:B------:R-:W-:-:S09]  /*18f00*/  WARPGROUP.ARRIVE ;  /* 0x00000000000079c5 */ /* 0x000fd20000000000 */
[----:B------:R-:W-:Y:S01]  /*18f10*/  HGMMA.64x64x16.F32.BF16 R24, gdesc[UR4], R24, gsb0 ;  /* 0x00e00000041879f0 */ /* 0x000fe20008001818 */
[----:B------:R-:W-:Y:S02]  /*18f20*/  VIADD R4, R2, 0x6 ;  /* 0x0000000602047836 */ /* 0x000fe40000000000 */
[----:B------:R-:W-:Y:S02]  /*18f30*/  VIADD R2, R10, 0x6 ;  /* 0x000000060a027836 */ /* 0x000fe40000000000 */
[----:B------:R-:W-:Y:S02]  /*18f40*/  IMAD.MOV.U32 R5, RZ, RZ, R7 ;  /* 0x000000ffff057224 */ /* 0x000fe400078e0007 */
[----:B------:R-:W-:Y:S01]  /*18f50*/  IMAD.MOV.U32 R3, RZ, RZ, R11 ;  /* 0x000000ffff037224 */ /* 0x000fe200078e000b */
[----:B------:R-:W-:Y:S02]  /*18f60*/  R2UR UR6, R4 ;  /* 0x00000000040672ca */ /* 0x000fe400000e0000 */
[----:B------:R-:W-:-:S02]  /*18f70*/  R2UR UR7, R5 ;  /* 0x00000000050772ca */ /* 0x000fc400000e0000 */
[----:B------:R-:W-:Y:S02]  /*18f80*/  R2UR UR4, R2 ;  /* 0x00000000020472ca */ /* 0x000fe400000e0000 */
[----:B------:R-:W-:Y:S01]  /*18f90*/  R2UR UR5, R3 ;  /* 0x00000000030572ca */ /* 0x000fe200000e0000 */
[----:B------:R-:W-:Y:S02]  /*18fa0*/  WARPGROUP.DEPBAR.LE gsb0, 0x0 ;  /* 0x00008000000079c5 */ /* 0x000fe40000010000 */
[----:B------:R0:W-:Y:S01]  /*18fb0*/  ST.E desc[UR44][R16.64+0x80], R15 ;  /* 0x0000800f10007985 */ /* 0x0001e2000c10192c */
[----:B------:R-:W-:-:S09]  /*18fc0*/  WARPGROUP.ARRIVE ;  /* 0x00000000000079c5 */ /* 0x000fd20000000000 */
[----:B------:R-:W-:Y:S01]  /*18fd0*/  HGMMA.64x64x16.F32.BF16 R24, gdesc[UR4], R24, gsb0 ;  /* 0x00e00000041879f0 */ /* 0x000fe20008001818 */
[----:B--2---:R-:W-:-:S04]  /*18fe0*/  LOP3.LUT R18, R18, 0x1, RZ, 0xfc, !PT ;  /* 0x0000000112127812 */ /* 0x004fc800078efcff */
[----:B------:R-:W-:Y:S01]  /*18ff0*/  ISETP.NE.AND P1, PT, R18, 0x3, PT ;  /* 0x000000031200780c */ /* 0x000fe20003f25270 */
[----:B------:R-:W-:Y:S01]  /*19000*/  BSSY B0, `(.L_x_5088) ;  /* 0x0000005000007945 */ /* 0x000fe20003800000 */
[----:B------:R-:W-:Y:S02]  /*19010*/  WARPGROUP.DEPBAR.LE gsb0, 0x0 ;  /* 0x00008000000079c5 */ /* 0x000fe40000010000 */
[----:B------:R0:W-:Y:S09]  /*19020*/  ST.E desc[UR44][R16.64+0x80], R15 ;  /* 0x0000800f10007985 */ /* 0x0001f2000c10192c */
[----:B------:R-:W-:Y:S05]  /*19030*/  @!P1 BRA `(.L_x_5089) ;  /* 0x0000000000049947 */ /* 0x000fea0003800000 */
[----:B------:R-:W-:Y:S01]  /*19040*/  BPT.TRAP 0x1 ;  /* 0x000000040000795c */ /* 0x000fe20000300000 */
.L_x_5089:
[----:B------:R-:W-:Y:S05]  /*19050*/  BSYNC B0 ;  /* 0x0000000000007941 */ /* 0x000fea0003800000 */
.L_x_5088:
[----:B------:R-:W2:Y:S01]  /*19060*/  LD.E.64 R2, desc[UR44][R16.64+0x40] ;  /* 0x0000402c10027980 */ /* 0x000ea2000c101b00 */
[----:B-----5:R-:W-:Y:S02]  /*19070*/  SHF.L.U32 R13, R13, 0x1f, RZ ;  /* 0x0000001f0d0d7819 */ /* 0x020fe400000006ff */
[----:B--2---:R-:W-:-:S05]  /*19080*/  MOV R3, R2 ;  /* 0x0000000200037202 */ /* 0x004fca0000000f00 */
[----:B------:R-:W-:-:S04]  /*19090*/  IMAD R12, R12, 0x8, R3 ;  /* 0x000000080c0c7824 */ /* 0x000fc800078e0203 */
[----:B------:R1:W2:Y:S01]  /*190a0*/  SYNCS.PHASECHK.TRANS64.TRYWAIT P1, [R12+URZ], R13 ;  /* 0x0000000d0c0075a7 */ /* 0x0002a2000802017f */
[----:B------:R-:W3:Y:S04]  /*190b0*/  LD.E R2, desc[UR44][R16.64+0x54] ;  /* 0x0000542c10027980 */ /* 0x000ee8000c101900 */
[----:B------:R1:W5:Y:S04]  /*190c0*/  LD.E R4, desc[UR44][R16.64+0x1e8] ;  /* 0x0001e82c10047980 */ /* 0x000368000c101900 */
[----:B------:R1:W5:Y:S01]  /*190d0*/  LD.E R5, desc[UR44][R16.64+0x1ec] ;  /* 0x0001ec2c10057980 */ /* 0x000362000c101900 */
[----:B------:R-:W-:Y:S01]  /*190e0*/  BSSY B0, `(.L_x_5090) ;  /* 0x0000005000007945 */ /* 0x000fe20003800000 */
[----:B---3--:R-:W-:-:S04]  /*190f0*/  LOP3.LUT R2, R2, 0x1, RZ, 0xfc, !PT ;  /* 0x0000000102027812 */ /* 0x008fc800078efcff */
[----:B------:R-:W-:-:S13]  /*19100*/  ISETP.NE.AND P2, PT, R2, 0x3, PT ;  /* 0x000000030200780c */ /* 0x000fda0003f45270 */
[----:B-12---:R-:W-:Y:S05]  /*19110*/  @!P2 BRA `(.L_x_5091) ;  /* 0x000000000004a947 */ /* 0x006fea0003800000 */
[----:B------:R-:W-:Y:S01]  /*19120*/  BPT.TRAP 0x1 ;  /* 0x000000040000795c */ /* 0x000fe20000300000 */
.L_x_5091:
[----:B------:R-:W-:Y:S05]  /*19130*/  BSYNC B0 ;  /* 0x0000000000007941 */ /* 0x000fea0003800000 */
.L_x_5090:
[----:B------:R-:W-:Y:S04]  /*19140*/  BSSY B0, `(.L_x_5092) ;  /* 0x0000008000007945 */ /* 0x000fe80003800000 */
[----:B------:R-:W-:Y:S05]  /*19150*/  @P1 BRA `(.L_x_5093) ;  /* 0x0000000000181947 */ /* 0x000fea0003800000 */
[----:B------:R-:W2:Y:S01]  /*19160*/  LD.E.64 R2, desc[UR44][R16.64+0x40] ;  /* 0x0000402c10027980 */ /* 0x000ea2000c101b00 */
[----:B-----5:R-:W-:Y:S02]  /*19170*/  SHF.L.U32 R5, R5, 0x1f, RZ ;  /* 0x0000001f05057819 */ /* 0x020fe400000006ff */
[----:B--2---:R-:W-:-:S05]  /*19180*/  MOV R3, R2 ;  /* 0x0000000200037202 */ /* 0x004fca0000000f00 */
[----:B------:R-:W-:-:S04]  /*19190*/  IMAD R4, R4, 0x8, R3 ;  /* 0x0000000804047824 */ /* 0x000fc800078e0203 */
[----:B------:R-:W1:Y:S02]  /*191a0*/  SYNCS.PHASECHK.TRANS64.TRYWAIT P1, [R4+URZ], R5 ;  /* 0x00000005040075a7 */ /* 0x000e64000802017f */
[----:B-1----:R-:W-:Y:S05]  /*191b0*/  @!P1 BRA `(.L_x_5094) ;  /* 0x0000013c00309947 */ /* 0x002fea0003800000 */
.L_x_5093:
[----:B------:R-:W-:Y:S05]  /*191c0*/  BSYNC B0 ;  /* 0x0000000000007941 */ /* 0x000fea0003800000 */
.L_x_5092:
[----:B------:R-:W2:Y:S04]  /*191d0*/  LD.E R6, desc[UR44][R16.64+0x88] ;  /* 0x0000882c10067980 */ /* 0x000ea8000c101900 */
[----:B------:R-:W3:Y:S04]  /*191e0*/  LD.E R7, desc[UR44][R16.64+0x1e8] ;  /* 0x0001e82c10077980 */ /* 0x000ee8000c101900 */
[----:B------:R-:W3:Y:S04]  /*191f0*/  LD.E.64 R2, desc[UR44][R16.64+0xb8] ;  /* 0x0000b82c10027980 */ /* 0x000ee8000c101b00 */
[----:B-1---5:R-:W4:Y:S04]  /*19200*/  LD.E.64 R4, desc[UR44][R16.64+0xb0] ;  /* 0x0000b02c10047980 */ /* 0x022f28000c101b00 */
[----:B------:R-:W4:Y:S04]  /*19210*/  LD.E.64 R8, desc[UR44][R16.64+0xb0] ;  /* 0x0000b02c10087980 */ /* 0x000f28000c101b00 */
[----:B------:R-:W4:Y:S04]  /*19220*/  LD.E.64 R10, desc[UR44][R16.64+0xb0] ;  /* 0x0000b02c100a7980 */ /* 0x000f28000c101b00 */
[----:B------:R-:W4:Y:S01]  /*19230*/  LD.E.64 R12, desc[UR44][R16.64+0xb0] ;  /* 0x0000b02c100c7980 */ /* 0x000f22000c101b00 */
[----:B------:R-:W-:Y:S05]  /*19240*/  WARPSYNC.ALL ;  /* 0x0000000000007948 */ /* 0x000fea0003800000 */
[----:B------:R-:W4:Y:S01]  /*19250*/  LD.E.64 R18, desc[UR44][R16.64+0xb0] ;  /* 0x0000b02c10127980 */ /* 0x000f22000c101b00 */
[----:B------:R-:W-:Y:S01]  /*19260*/  WARPGROUP.ARRIVE ;  /* 0x00000000000079c5 */ /* 0x000fe20000000000 */
[----:B--2---:R-:W-:Y:S01]  /*19270*/  ISETP.NE.U32.AND P1, PT, R6, RZ, PT ;  /* 0x000000ff0600720c */ /* 0x004fe20003f25070 */
[----:B---3--:R-:W-:Y:S01]  /*19280*/  IMAD R2, R7, 0x1000, R2 ;  /* 0x0000100007027824 */ /* 0x008fe200078e0202 */
[----:B------:R-:W-:-:S02]  /*19290*/  R2UR UR7, R3 ;  /* 0x00000000030772ca */ /* 0x000fc400000e0000 */
[----:B----4-:R-:W-:Y:S02]  /*192a0*/  R2UR UR4, R4 ;  /* 0x00000000040472ca */ /* 0x010fe400000e0000 */
[----:B------:R-:W-:Y:S02]  /*192b0*/  R2UR UR6, R2 ;  /* 0x00000000020672ca */ /* 0x000fe400000e0000 */
[----:B------:R-:W-:-:S05]  /*192c0*/  R2UR UR5, R5 ;  /* 0x00000000050572ca */ /* 0x000fca00000e0000 */
[----:B------:R-:W-:-:S08]  /*192d0*/  VOTEU.ANY UP0, P1 ;  /* 0x00000000003f7886 */ /* 0x000fd00000800100 */
[----:B------:R-:W-:Y:S01]  /*192e0*/  HGMMA.64x64x16.F32.BF16 R24, gdesc[UR4], R24, UP0, gsb0 ;  /* 0x00e00000041879f0 */ /* 0x000fe2000b801818 */
        /* <DEDUP_REMOVED lines=9> */
[----:B------:R-:W2:Y:S04]  /*19380*/  LD.E.64 R20, desc[UR44][R16.64+0xb0] ;  /* 0x0000b02c10147980 */ /* 0x000ea8000c101b00 */
[----:B------:R-:W-:Y:S01]  /*19390*/  ST.E desc[UR44][R16.64+0x88], R15 ;  /* 0x0000880f10007985 */ /* 0x000fe2000c10192c */
[----:B------:R-:W-:-:S06]  /*193a0*/  WARPGROUP.ARRIVE ;  /* 0x00000000000079c5 */ /* 0x000fcc0000000000 */
        /* <DEDUP_REMOVED lines=10> */
[----:B------:R-:W3:Y:S04]  /*19450*/  LD.E.64 R8, desc[UR44][R16.64+0xb0] ;  /* 0x0000b02c10087980 */ /* 0x000ee8000c101b00 */
        /* <DEDUP_REMOVED lines=12> */
[----:B------:R-:W4:Y:S04]  /*19520*/  LD.E.64 R10, desc[UR44][R16.64+0xb0] ;  /* 0x0000b02c100a7980 */ /* 0x000f28000c101b00 */
        /* <DEDUP_REMOVED lines=17> */
[----:B------:R-:W-:-:S03]  /*19640*/  IMAD.MOV.U32 R7, RZ, RZ, R3 ;  /* 0x000000ffff077224 */ /* 0x000fc600078e0003 */
[----:B------:R-:W-:Y:S02]  /*19650*/  R2UR UR6, R6 ;  /* 0x00000000060672ca */ /* 0x000fe400000e0000 */
[----:B------:R-:W-:Y:S01]  /*19660*/  R2UR UR7, R7 ;  /* 0x00000000070772ca */ /* 0x000fe200000e0000 */
[----:B--2---:R-:W-:Y:S02]  /*19670*/  VIADD R4, R20, 0x202 ;  /* 0x0000020214047836 */ /* 0x004fe40000000000 */
[----:B------:R-:W-:-:S03]  /*19680*/  IMAD.MOV.U32 R5, RZ, RZ, R21 ;  /* 0x000000ffff057224 */ /* 0x000fc600078e0015 */
        /* <DEDUP_REMOVED lines=8> */
[----:B------:R-:W-:-:S03]  /*19710*/  IMAD.MOV.U32 R7, RZ, RZ, R3 ;  /* 0x000000ffff077224 */ /* 0x000fc600078e0003 */
[----:B------:R-:W-:Y:S02]  /*19720*/  R2UR UR6, R6 ;  /* 0x00000000060672ca */ /* 0x000fe400000e0000 */
[----:B------:R-:W-:Y:S01]  /*19730*/  R2UR UR7, R7 ;  /* 0x00000000070772ca */ /* 0x000fe200000e0000 */
[----:B---3--:R-:W-:Y:S02]  /*19740*/  VIADD R4, R8, 0x204 ;  /* 0x0000020408047836 */ /* 0x008fe40000000000 */
[----:B------:R-:W-:-:S03]  /*19750*/  IMAD.MOV.U32 R5, RZ, RZ, R9 ;  /* 0x000000ffff057224 */ /* 0x000fc600078e0009 */
        /* <DEDUP_REMOVED lines=8> */
[----:B------:R-:W-:-:S03]  /*197e0*/  IMAD.MOV.U32 R7, RZ, RZ, R3 ;  /* 0x000000ffff077224 */ /* 0x000fc600078e0003 */
[----:B------:R-:W-:Y:S02]  /*197f0*/  R2UR UR6, R6 ;  /* 0x00000000060672ca */ /* 0x000fe400000e0000 */
[----:B------:R-:W-:Y:S01]  /*19800*/  R2UR UR7, R7 ;  /* 0x00000000070772ca */ /* 0x000fe200000e0000 */
[----:B----4-:R-:W-:Y:S02]  /*19810*/  VIADD R4, R10, 0x206 ;  /* 0x000002060a047836 */ /* 0x010fe40000000000 */
[----:B------:R-:W-:-:S03]  /*19820*/  IMAD.MOV.U32 R5, RZ, RZ, R11 ;  /* 0x000000ffff057224 */ /* 0x000fc600078e000b */
        /* <DEDUP_REMOVED lines=11> */
[----:B------:R-:W-:Y:S02]  /*198e0*/  VIADD R4, R12, 0x400 ;  /* 0x000004000c047836 */ /* 0x000fe40000000000 */
        /* <DEDUP_REMOVED lines=94> */
[----:B------:R-:W1:Y:S01]  /*19ed0*/  S2R R62, SR_TID.X ;  /* 0x00000000003e7919 */ /* 0x000e620000002100 */
[----:B------:R-:W-:Y:S02]  /*19ee0*/  WARPGROUP.DEPBAR.LE gsb0, 0x0 ;  /* 0x00008000000079c5 */ /* 0x000fe40000010000 */
[----:B------:R-:W4:Y:S04]  /*19ef0*/  LD.E.64 R60, desc[UR44][R16.64+0xb0] ;  /* 0x0000b02c103c7980 */ /* 0x000f28000c101b00 */
[----:B------:R-:W-:Y:S01]  /*19f00*/  ST.E desc[UR44][R16.64+0x88], R15 ;  /* 0x0000880f10007985 */ /* 0x000fe2000c10192c */
[----:B------:R-:W-:-:S06]  /*19f10*/  WARPGROUP.ARRIVE ;  /* 0x00000000000079c5 */ /* 0x000fcc0000000000 */
[----:B------:R-:W-:Y:S01]  /*19f20*/  HGMMA.64x64x16.F32.BF16 R24, gdesc[UR4], R24, gsb0 ;  /* 0x00e00000041879f0 */ /* 0x000fe20008001818 */
[----:B-1----:R-:W-:-:S05]  /*19f30*/  SHF.R.U32.HI R62, RZ, 0x7, R62 ;  /* 0x00000007ff3e7819 */ /* 0x002fca000001163e */
[----:B------:R-:W1:Y:S01]  /*19f40*/  SHFL.IDX PT, R4, R62, RZ, 0x1f ;  /* 0x00001fff3e047589 */ /* 0x000e6200000e0000 */
[----:B------:R-:W-:Y:S02]  /*19f50*/  VIADD R10, R2, 0x800 ;  /* 0x00000800020a7836 */ /* 0x000fe40000000000 */
[----:B------:R-:W-:Y:S01]  /*19f60*/  IMAD.MOV.U32 R7, RZ, RZ, R3 ;  /* 0x000000ffff077224 */ /* 0x000fe200078e0003 */
[----:B------:R-:W-:Y:S02]  /*19f70*/  UMOV UR4, 0x1 ;  /* 0x0000000100047882 */ /* 0x000fe40000000000 */
[----:B------:R-:W-:Y:S02]  /*19f80*/  UISETP.NE.U32.AND UP0, UPT, UR4, URZ, UPT ;  /* 0x0000003f0400728c */ /* 0x000fe4000bf05070 */
[----:B------:R-:W-:Y:S02]  /*19f90*/  R2UR UR11, R7 ;  /* 0x00000000070b72ca */ /* 0x000fe400000e0000 */
[----:B-1----:R-:W-:-:S04]  /*19fa0*/  ISETP.GT.AND P1, PT, R4, 0x7f, PT ;  /* 0x0000007f0400780c */ /* 0x002fc80003f24270 */
[----:B------:R-:W-:Y:S01]  /*19fb0*/  SEL R11, RZ, 0x2, !P1 ;  /* 0x00000002ff0b7807 */ /* 0x000fe20004800000 */
[----:B------:R-:W-:-:S03]  /*19fc0*/  IMAD.MOV.U32 R5, RZ, RZ, R9 ;  /* 0x000000ffff057224 */ /* 0x000fc600078e0009 */
[----:B------:R-:W-:Y:S01]  /*19fd0*/  IADD3 R4, R8, 0x800, R11 ;  /* 0x0000080008047810 */ /* 0x000fe20007ffe00b */
[----:B------:R-:W-:Y:S01]  /*19fe0*/  IMAD.IADD R6, R11, 0x1, R10 ;  /* 0x000000010b067824 */ /* 0x000fe200078e020a */
[----:B------:R-:W-:Y:S02]  /*19ff0*/  R2UR UR9, R5 ;  /* 0x00000000050972ca */ /* 0x000fe400000e0000 */
[----:B------:R-:W-:Y:S02]  /*1a000*/  R2UR UR8, R4 ;  /* 0x00000000040872ca */ /* 0x000fe400000e0000 */
[----:B------:R-:W-:Y:S01]  /*1a010*/  R2UR UR10, R6 ;  /* 0x00000000060a72ca */ /* 0x000fe200000e0000 */
[----:B------:R-:W-:Y:S02]  /*1a020*/  WARPGROUP.DEPBAR.LE gsb0, 0x0 ;  /* 0x00008000000079c5 */ /* 0x000fe40000010000 */
[----:B------:R-:W4:Y:S04]  /*1a030*/  LD.E.64 R8, desc[UR44][R16.64+0xb0] ;  /* 0x0000b02c10087980 */ /* 0x000f28000c101b00 */
[----:B------:R-:W-:Y:S01]  /*1a040*/  ST.E desc[UR44][R16.64+0x88], R15 ;  /* 0x0000880f10007985 */ /* 0x000fe2000c10192c */
[----:B------:R-:W-:-:S06]  /*1a050*/  WARPGROUP.ARRIVE ;  /* 0x00000000000079c5 */ /* 0x000fcc0000000000 */
[----:B------:R-:W-:Y:S01]  /*1a060*/  HGMMA.64x64x16.F32.BF16 R24, gdesc[UR8], R24, UP0, gsb0 ;  /* 0x00e00000081879f0 */ /* 0x000fe2000b801818 */
[----:B------:R-:W-:-:S05]  /*1a070*/  IMAD.MOV.U32 R19, RZ, RZ, 0x4 ;  /* 0x00000004ff137424 */ /* 0x000fca00078e00ff */
[----:B------:R-:W-:Y:S01]  /*1a080*/  SEL R13, R19, 0x2, P1 ;  /* 0x00000002130d7807 */ /* 0x000fe20000800000 */
[----:B------:R-:W-:-:S04]  /*1a090*/  IMAD.MOV.U32 R7, RZ, RZ, R3 ;  /* 0x000000ffff077224 */ /* 0x000fc800078e0003 */
[----:B------:R-:W-:Y:S01]  /*1a0a0*/  IMAD.IADD R6, R10, 0x1, R13 ;  /* 0x000000010a067824 */ /* 0x000fe200078e020d */
[----:B------:R-:W-:-:S04]  /*1a0b0*/  R2UR UR7, R7 ;  /* 0x00000000070772ca */ /* 0x000fc800000e0000 */
[----:B------:R-:W-:Y:S01]  /*1a0c0*/  R2UR UR6, R6 ;  /* 0x00000000060672ca */ /* 0x000fe200000e0000 */
[----:B--2---:R-:W-:Y:S01]  /*1a0d0*/  IMAD.MOV.U32 R5, RZ, RZ, R57 ;  /* 0x000000ffff057224 */ /* 0x004fe200078e0039 */
[----:B------:R-:W-:-:S04]  /*1a0e0*/  IADD3 R4, R13, 0x800, R56 ;  /* 0x000008000d047810 */ /* 0x000fc80007ffe038 */
[----:B------:R-:W-:Y:S02]  /*1a0f0*/  R2UR UR4, R4 ;  /* 0x00000000040472ca */ /* 0x000fe400000e0000 */
[----:B------:R-:W-:Y:S01]  /*1a100*/  R2UR UR5, R5 ;  /* 0x00000000050572ca */ /* 0x000fe200000e0000 */
[----:B------:R-:W-:Y:S02]  /*1a110*/  WARPGROUP.DEPBAR.LE gsb0, 0x0 ;  /* 0x00008000000079c5 */ /* 0x000fe40000010000 */
[----:B------:R-:W2:Y:S04]  /*1a120*/  LD.E.64 R20, desc[UR44][R16.64+0xb0] ;  /* 0x0000b02c10147980 */ /* 0x000ea8000c101b00 */
[----:B------:R-:W-:Y:S01]  /*1a130*/  ST.E desc[UR44][R16.64+0x88], R15 ;  /* 0x0000880f10007985 */ /* 0x000fe2000c10192c */
[----:B------:R-:W-:-:S06]  /*1a140*/  WARPGROUP.ARRIVE ;  /* 0x00000000000079c5 */ /* 0x000fcc0000000000 */
[----:B------:R-:W-:Y:S01]  /*1a150*/  HGMMA.64x64x16.F32.BF16 R24, gdesc[UR4], R24, gsb0 ;  /* 0x00e00000041879f0 */ /* 0x000fe20008001818 */
[----:B------:R-:W-:Y:S01]  /*1a160*/  SEL R19, R19, 0x6, !P1 ;  /* 0x0000000613137807 */ /* 0x000fe20004800000 */
[----:B------:R-:W-:-:S04]  /*1a170*/  IMAD.MOV.U32 R7, RZ, RZ, R3 ;  /* 0x000000ffff077224 */ /* 0x000fc800078e0003 */
[----:B------:R-:W-:Y:S01]  /*1a180*/  IMAD.IADD R6, R10, 0x1, R19 ;  /* 0x000000010a067824 */ /* 0x000fe200078e0213 */
[----:B------:R-:W-:-:S04]  /*1a190*/  R2UR UR7, R7 ;  /* 0x00000000070772ca */ /* 0x000fc800000e0000 */
[----:B------:R-:W-:Y:S01]  /*1a1a0*/  R2UR UR6, R6 ;  /* 0x00000000060672ca */ /* 0x000fe200000e0000 */
[----:B---3--:R-:W-:Y:S01]  /*1a1b0*/  IMAD.MOV.U32 R5, RZ, RZ, R59 ;  /* 0x000000ffff057224 */ /* 0x008fe200078e003b */
[----:B------:R-:W-:-:S04]  /*1a1c0*/  IADD3 R4, R19, 0x800, R58 ;  /* 0x0000080013047810 */ /* 0x000fc80007ffe03a */
[----:B------:R-:W-:Y:S02]  /*1a1d0*/  R2UR UR4, R4 ;  /* 0x00000000040472ca */ /* 0x000fe400000e0000 */
[----:B------:R-:W-:Y:S01]  /*1a1e0*/  R2UR UR5, R5 ;  /* 0x00000000050572ca */ /* 0x000fe200000e0000 */
[----:B------:R-:W-:Y:S02]  /*1a1f0*/  WARPGROUP.DEPBAR.LE gsb0, 0x0 ;  /* 0x00008000000079c5 */ /* 0x000fe40000010000 */
[----:B------:R-:W3:Y:S04]  /*1a200*/  LD.E.64 R56, desc[UR44][R16.64+0xb0] ;  /* 0x0000b02c10387980 */ /* 0x000ee8000c101b00 */
[----:B------:R-:W-:Y:S01]  /*1a210*/  ST.E desc[UR44][R16.64+0x88], R15 ;  /* 0x0000880f10007985 */ /* 0x000fe2000c10192c */
[----:B------:R-:W-:-:S06]  /*1a220*/  WARPGROUP.ARRIVE ;  /* 0x00000000000079c5 */ /* 0x000fcc0000000000 */
[----:B------:R-:W-:Y:S01]  /*1a230*/  HGMMA.64x64x16.F32.BF16 R24, gdesc[UR4], R24, gsb0 ;  /* 0x00e00000041879f0 */ /* 0x000fe20008001818 */
[----:B------:R-:W-:Y:S02]  /*1a240*/  IMAD.MOV.U32 R4, RZ, RZ, 0x28 ;  /* 0x00000028ff047424 */ /* 0x000fe400078e00ff */
[----:B------:R-:W-:-:S03]  /*1a250*/  IMAD.MOV.U32 R5, RZ, RZ, 0xa00 ;  /* 0x00000a00ff057424 */ /* 0x000fc600078e00ff */
[----:B------:R-:W-:Y:S02]  /*1a260*/  SEL R4, R4, 0x26, P1 ;  /* 0x0000002604047807 */ /* 0x000fe40000800000 */
[----:B------:R-:W-:-:S05]  /*1a270*/  SEL R5, R5, 0x980, P1 ;  /* 0x0000098005057807 */ /* 0x000fca0000800000 */
[----:B------:R-:W-:-:S05]  /*1a280*/  IMAD.IADD R4, R4, 0x1, R5 ;  /* 0x0000000104047824 */ /* 0x000fca00078e0205 */
[----:B------:R-:W-:Y:S01]  /*1a290*/  LOP3.LUT R7, R4, 0xa06, RZ, 0xc0, !PT ;  /* 0x00000a0604077812 */ /* 0x000fe200078ec0ff */
[----:B----4-:R-:W-:-:S04]  /*1a2a0*/  IMAD.MOV.U32 R5, RZ, RZ, R61 ;  /* 0x000000ffff057224 */ /* 0x010fc800078e003d */
        /* <DEDUP_REMOVED lines=8> */
[----:B------:R-:W4:Y:S04]  /*1a330*/  LD.E.64 R58, desc[UR44][R16.64+0xb0] ;  /* 0x0000b02c103a7980 */ /* 0x000f28000c101b00 */
[----:B------:R-:W-:Y:S01]  /*1a340*/  ST.E desc[UR44][R16.64+0x88], R15 ;  /* 0x0000880f10007985 */ /* 0x000fe2000c10192c */
[----:B------:R-:W-:-:S06]  /*1a350*/  WARPGROUP.ARRIVE ;  /* 0x00000000000079c5 */ /* 0x000fcc0000000000 */
[----:B------:R-:W-:Y:S01]  /*1a360*/  HGMMA.64x64x16.F32.BF16 R24, gdesc[UR4], R24, gsb0 ;  /* 0x00e00000041879f0 */ /* 0x000fe20008001818 */
[----:B------:R-:W-:Y:S02]  /*1a370*/  VIADD R10, R2, 0xa00 ;  /* 0x00000a00020a7836 */ /* 0x000fe40000000000 */
[----:B------:R-:W-:Y:S02]  /*1a380*/  IMAD.MOV.U32 R7, RZ, RZ, R3 ;  /* 0x000000ffff077224 */ /* 0x000fe400078e0003 */
[----:B------:R-:W-:-:S03]  /*1a390*/  IMAD.IADD R6, R11, 0x1, R10 ;  /* 0x000000010b067824 */ /* 0x000fc600078e020a */
[----:B------:R-:W-:Y:S02]  /*1a3a0*/  R2UR UR7, R7 ;  /* 0x00000000070772ca */ /* 0x000fe400000e0000 */
[----:B------:R-:W-:Y:S01]  /*1a3b0*/  R2UR UR6, R6 ;  /* 0x00000000060672ca */ /* 0x000fe200000e0000 */
[----:B------:R-:W-:Y:S01]  /*1a3c0*/  IMAD.MOV.U32 R5, RZ, RZ, R9 ;  /* 0x000000ffff057224 */ /* 0x000fe200078e0009 */
[----:B------:R-:W-:-:S04]  /*1a3d0*/  IADD3 R4, R11, 0xa00, R8 ;  /* 0x00000a000b047810 */ /* 0x000fc80007ffe008 */
[----:B------:R-:W-:Y:S02]  /*1a3e0*/  R2UR UR4, R4 ;  /* 0x00000000040472ca */ /* 0x000fe400000e0000 */
[----:B------:R-:W-:Y:S01]  /*1a3f0*/  R2UR UR5, R5 ;  /* 0x00000000050572ca */ /* 0x000fe200000e0000 */
[----:B------:R-:W-:Y:S02]  /*1a400*/  WARPGROUP.DEPBAR.LE gsb0, 0x0 ;  /* 0x00008000000079c5 */ /* 0x000fe40000010000 */
[----:B------:R-:W4:Y:S04]  /*1a410*/  LD.E.64 R60, desc[UR44][R16.64+0xb0] ;  /* 0x0000b02c103c7980 */ /* 0x000f28000c101b00 */
[----:B------:R-:W-:Y:S01]  /*1a420*/  ST.E desc[UR44][R16.64+0x88], R15 ;  /* 0x0000880f10007985 */ /* 0x000fe2000c10192c */
[----:B------:R-:W-:-:S06]  /*1a430*/  WARPGROUP.ARRIVE ;  /* 0x00000000000079c5 */ /* 0x000fcc0000000000 */
[----:B------:R-:W-:Y:S01]  /*1a440*/  HGMMA.64x64x16.F32.BF16 R24, gdesc[UR4], R24, gsb0 ;  /* 0x00e00000041879f0 */ /* 0x000fe20008001818 */
[----:B------:R-:W-:Y:S02]  /*1a450*/  IMAD.IADD R6, R13, 0x1, R10 ;  /* 0x000000010d067824 */ /* 0x000fe400078e020a */
[----:B------:R-:W-:-:S03]  /*1a460*/  IMAD.MOV.U32 R7, RZ, RZ, R3 ;  /* 0x000000ffff077224 */ /* 0x000fc600078e0003 */
[----:B------:R-:W-:Y:S02]  /*1a470*/  R2UR UR6, R6 ;  /* 0x00000000060672ca */ /* 0x000fe400000e0000 */
        /* <DEDUP_REMOVED lines=10> */
[----:B------:R-:W-:Y:S02]  /*1a520*/  IMAD.IADD R6, R19, 0x1, R10 ;  /* 0x0000000113067824 */ /* 0x000fe400078e020a */
[----:B------:R-:W-:-:S03]  /*1a530*/  IMAD.MOV.U32 R7, RZ, RZ, R3 ;  /* 0x000000ffff077224 */ /* 0x000fc600078e0003 */
[----:B------:R-:W-:Y:S02]  /*1a540*/  R2UR UR6, R6 ;  /* 0x00000000060672ca */ /* 0x000fe400000e0000 */
        /* <DEDUP_REMOVED lines=85> */
[----:B------:R-:W4:Y:S04]  /*1aaa0*/  @!P0 LD.E.64 R8, desc[UR44][R16.64+0x30] ;  /* 0x0000302c10088980 */ /* 0x000f28000c101b00 */
[----:B------:R-:W4:Y:S04]  /*1aab0*/  @!P0 LD.E R12, desc[UR44][R16.64+0x1e8] ;  /* 0x0001e82c100c8980 */ /* 0x000f28000c101900 */
[----:B------:R-:W-:Y:S01]  /*1aac0*/  ST.E desc[UR44][R16.64+0x88], R15 ;  /* 0x0000880f10007985 */ /* 0x000fe2000c10192c */
[----:B------:R-:W-:-:S06]  /*1aad0*/  WARPGROUP.ARRIVE ;  /* 0x00000000000079c5 */ /* 0x000fcc0000000000 */
[----:B------:R-:W-:Y:S01]  /*1aae0*/  HGMMA.64x64x16.F32.BF16 R24, gdesc[UR4], R24, gsb0 ;  /* 0x00e00000041879f0 */ /* 0x000fe20008001818 */
[----:B------:R-:W-:Y:S02]  /*1aaf0*/  VIADD R10, R2, 0xe00 ;  /* 0x00000e00020a7836 */ /* 0x000fe40000000000 */
[----:B------:R-:W-:Y:S02]  /*1ab00*/  IMAD.MOV.U32 R7, RZ, RZ, R3 ;  /* 0x000000ffff077224 */ /* 0x000fe400078e0003 */
[----:B------:R-:W-:-:S03]  /*1ab10*/  IMAD.IADD R6, R11, 0x1, R10 ;  /* 0x000000010b067824 */ /* 0x000fc600078e020a */
[----:B------:R-:W-:Y:S01]  /*1ab20*/  R2UR UR7, R7 ;  /* 0x00000000070772ca */ /* 0x000fe200000e0000 */
[----:B------:R-:W-:Y:S01]  /*1ab30*/  IMAD.MOV.U32 R5, RZ, RZ, R59 ;  /* 0x000000ffff057224 */ /* 0x000fe200078e003b */
[----:B------:R-:W-:Y:S02]  /*1ab40*/  IADD3 R4, R11, 0xe00, R58 ;  /* 0x00000e000b047810 */ /* 0x000fe40007ffe03a */
[----:B------:R-:W-:Y:S02]  /*1ab50*/  R2UR UR6, R6 ;  /* 0x00000000060672ca */ /* 0x000fe400000e0000 */
[----:B------:R-:W-:Y:S02]  /*1ab60*/  R2UR UR4, R4 ;  /* 0x00000000040472ca */ /* 0x000fe400000e0000 */
[----:B------:R-:W-:Y:S01]  /*1ab70*/  R2UR UR5, R5 ;  /* 0x00000000050572ca */ /* 0x000fe200000e0000 */
[----:B------:R-:W-:Y:S02]  /*1ab80*/  WARPGROUP.DEPBAR.LE gsb0, 0x0 ;  /* 0x00008000000079c5 */ /* 0x000fe40000010000 */
[----:B------:R-:W-:Y:S01]  /*1ab90*/  ST.E desc[UR44][R16.64+0x88], R15 ;  /* 0x0000880f10007985 */ /* 0x000fe2000c10192c */
[----:B------:R-:W-:-:S09]  /*1aba0*/  WARPGROUP.ARRIVE ;  /* 0x00000000000079c5 */ /* 0x000fd20000000000 */
        /* <DEDUP_REMOVED lines=22> */
[----:B------:R-:W-:Y:S01]  /*1ad10*/  ST.E desc[UR44][R16.64+0x88], R15 ;  /* 0x0000880f10007985 */ /* 0x000fe2000c10192c */
[----:B------:R-:W-:-:S09]  /*1ad20*/  WARPGROUP.ARRIVE ;  /* 0x00000000000079c5 */ /* 0x000fd20000000000 */
[----:B------:R-:W-:Y:S01]  /*1ad30*/  HGMMA.64x64x16.F32.BF16 R24, gdesc[UR4], R24, gsb0 ;  /* 0x00e00000041879f0 */ /* 0x000fe20008001818 */
[----:B------:R-:W-:Y:S02]  /*1ad40*/  IMAD.MOV.U32 R4, RZ, RZ, 0x40 ;  /* 0x00000040ff047424 */ /* 0x000fe400078e00ff */
[----:B------:R-:W-:-:S03]  /*1ad50*/  IMAD.MOV.U32 R5, RZ, RZ, 0x1000 ;  /* 0x00001000ff057424 */ /* 0x000fc600078e00ff */
[----:B------:R-:W-:Y:S02]  /*1ad60*/  SEL R4, R4, 0x3e, P1 ;  /* 0x0000003e04047807 */ /* 0x000fe40000800000 */
[----:B------:R-:W-:-:S05]  /*1ad70*/  SEL R5, R5, 0xf80, P1 ;  /* 0x00000f8005057807 */ /* 0x000fca0000800000 */
[----:B------:R-:W-:-:S05]  /*1ad80*/  IMAD.IADD R4, R4, 0x1, R5 ;  /* 0x0000000104047824 */ /* 0x000fca00078e0205 */
[----:B------:R-:W-:-:S05]  /*1ad90*/  LOP3.LUT R5, R4, 0x1e06, RZ, 0xc0, !PT ;  /* 0x00001e0604057812 */ /* 0x000fca00078ec0ff */
[----:B------:R-:W-:Y:S02]  /*1ada0*/  IMAD.IADD R4, R2, 0x1, R5 ;  /* 0x0000000102047824 */ /* 0x000fe400078e0205 */
[----:B----4-:R-:W-:Y:S02]  /*1adb0*/  IMAD.IADD R2, R5, 0x1, R20 ;  /* 0x0000000105027824 */ /* 0x010fe400078e0214 */
[----:B------:R-:W-:Y:S02]  /*1adc0*/  IMAD.MOV.U32 R5, RZ, RZ, R3 ;  /* 0x000000ffff057224 */ /* 0x000fe400078e0003 */
[----:B------:R-:W-:Y:S01]  /*1add0*/  IMAD.MOV.U32 R3, RZ, RZ, R21 ;  /* 0x000000ffff037224 */ /* 0x000fe200078e0015 */
[----:B------:R-:W-:Y:S02]  /*1ade0*/  R2UR UR6, R4 ;  /* 0x00000000040672ca */ /* 0x000fe400000e0000 */
[----:B------:R-:W-:Y:S02]  /*1adf0*/  R2UR UR7, R5 ;  /* 0x00000000050772ca */ /* 0x000fe400000e0000 */
[----:B------:R-:W-:-:S02]  /*1ae00*/  R2UR UR4, R2 ;  /* 0x00000000020472ca */ /* 0x000fc400000e0000 */
[----:B------:R-:W-:Y:S01]  /*1ae10*/  R2UR UR5, R3 ;  /* 0x00000000030572ca */ /* 0x000fe200000e0000 */
[----:B------:R-:W-:Y:S02]  /*1ae20*/  WARPGROUP.DEPBAR.LE gsb0, 0x0 ;  /* 0x00008000000079c5 */ /* 0x000fe40000010000 */
[----:B------:R-:W-:Y:S01]  /*1ae30*/  ST.E desc[UR44][R16.64+0x88], R15 ;  /* 0x0000880f10007985 */ /* 0x000fe2000c10192c */
[----:B------:R-:W-:-:S09]  /*1ae40*/  WARPGROUP.ARRIVE ;  /* 0x00000000000079c5 */ /* 0x000fd20000000000 */
[----:B------:R-:W-:Y:S01]  /*1ae50*/  HGMMA.64x64x16.F32.BF16 R24, gdesc[UR4], R24, gsb0 ;  /* 0x00e00000041879f0 */ /* 0x000fe20008001818 */
[----:B------:R-:W-:-:S05]  /*1ae60*/  @!P0 MOV R9, R8 ;  /* 0x0000000800098202 */ /* 0x000fca0000000f00 */
[----:B------:R-:W-:-:S05]  /*1ae70*/  @!P0 IMAD R12, R12, 0x8, R9 ;  /* 0x000000080c0c8824 */ /* 0x000fca00078e0209 */
[----:B------:R-:W-:Y:S01]  /*1ae80*/  @!P0 PRMT R12, RZ, 0x654, R12 ;  /* 0x00000654ff0c8816 */ /* 0x000fe2000000000c */
[----:B------:R-:W-:Y:S02]  /*1ae90*/  WARPGROUP.DEPBAR.LE gsb0, 0x0 ;  /* 0x00008000000079c5 */ /* 0x000fe40000010000 */
[----:B------:R0:W-:Y:S01]  /*1aea0*/  ST.E desc[UR44][R16.64+0x88], R15 ;  /* 0x0000880f10007985 */ /* 0x0001e2000c10192c */
[----:B------:R1:W-:Y:S03]  /*1aeb0*/  @!P0 SYNCS.ARRIVE.TRANS64.RED.A1T0 RZ, [R12+URZ], RZ ;  /* 0x000000ff0cff89a7 */ /* 0x0003e6000810043f */
[----:B------:R-:W2:Y:S04]  /*1aec0*/  LD.E.64 R18, desc[UR44][R16.64+0x120] ;  /* 0x0001202c10127980 */ /* 0x000ea8000c101b00 */
[----:B------:R-:W0:Y:S04]  /*1aed0*/  LDL R20, [R1+0xec] ;  /* 0x0000ec0001147983 */ /* 0x000e280000100800 */
[----:B-1----:R-:W3:Y:S04]  /*1aee0*/  LDL.64 R12, [R1+0x110] ;  /* 0x00011000010c7983 */ /* 0x002ee80000100a00 */
[----:B------:R-:W4:Y:S04]  /*1aef0*/  LDL R2, [R1+0x70] ;  /* 0x0000700001027983 */ /* 0x000f280000100800 */
[----:B------:R-:W4:Y:S04]  /*1af00*/  LDL R3, [R1+0x118] ;  /* 0x0001180001037983 */ /* 0x000f280000100800 */
[----:B------:R-:W4:Y:S04]  /*1af10*/  LDL.128 R8, [R1+0x100] ;  /* 0x0001000001087983 */ /* 0x000f280000100c00 */
[----:B------:R-:W4:Y:S04]  /*1af20*/  LDL.128 R4, [R1+0xf0] ;  /* 0x0000f00001047983 */ /* 0x000f280000100c00 */
[----:B--2---:R1:W2:Y:S01]  /*1af30*/  LD.E R18, desc[UR44][R18.64] ;  /* 0x0000002c12127980 */ /* 0x0042a2000c101900 */
[----:B0-----:R-:W-:-:S04]  /*1af40*/  SHF.R.S32.HI R15, RZ, 0x1f, R20 ;  /* 0x0000001fff0f7819 */ /* 0x001fc80000011414 */
[----:B-1----:R-:W-:-:S04]  /*1af50*/  LEA.HI R19, R15, R20, RZ, 0x7 ;  /* 0x000000140f137211 */ /* 0x002fc800078f38ff */
[----:B------:R-:W-:-:S05]  /*1af60*/  LOP3.LUT R19, R19, 0xffffff80, RZ, 0xc0, !PT ;  /* 0xffffff8013137812 */ /* 0x000fca00078ec0ff */
[----:B------:R-:W-:Y:S01]  /*1af70*/  IMAD.IADD R19, R20, 0x1, -R19 ;  /* 0x0000000114137824 */ /* 0x000fe200078e0a13 */
[----:B---3--:R-:W-:Y:S02]  /*1af80*/  ISETP.NE.AND P1, PT, R12, 0x1, PT ;  /* 0x000000010c00780c */ /* 0x008fe40003f25270 */
[----:B----4-:R-:W-:Y:S01]  /*1af90*/  ISETP.GE.AND P2, PT, R9, 0x1, PT ;  /* 0x000000010900780c */ /* 0x010fe20003f46270 */
[----:B------:R-:W-:Y:S01]  /*1afa0*/  BSSY B0, `(.L_x_5095) ;  /* 0x0000075000007945 */ /* 0x000fe20003800000 */
[-C--:B--2---:R-:W-:Y:S01]  /*1afb0*/  FMUL.FTZ R30, R30, R18.reuse ;  /* 0x000000121e1e7220 */ /* 0x084fe20000410000 */
[----:B------:R-:W-:-:S03]  /*1afc0*/  FMUL.FTZ R29, R29, R18 ;  /* 0x000000121d1d7220 */ /* 0x000fc60000410000 */
[----:B------:R0:W1:Y:S01]  /*1afd0*/  MUFU.TANH R57, R30 ;  /* 0x0000001e00397308 */ /* 0x0000620000002400 */
[----:B------:R-:W-:-:S07]  /*1afe0*/  FMUL.FTZ R32, R32, R18 ;  /* 0x0000001220207220 */ /* 0x000fce0000410000 */
[----:B------:R2:W3:Y:S01]  /*1aff0*/  MUFU.TANH R56, R29 ;  /* 0x0000001d00387308 */ /* 0x0004e20000002400 */
[----:B0-----:R-:W-:-:S04]  /*1b000*/  SHF.R.S32.HI R30, RZ, 0x1f, R19 ;  /* 0x0000001fff1e7819 */ /* 0x001fc80000011413 */
[CC--:B------:R-:W-:Y:S02]  /*1b010*/  LEA.HI R21, R30.reuse, R19.reuse, RZ, 0x2 ;  /* 0x000000131e157211 */ /* 0x0c0fe400078f10ff */
[----:B--2---:R-:W-:Y:S01]  /*1b020*/  LEA.HI R29, R15, R20, RZ, 0x2 ;  /* 0x000000140f1d7211 */ /* 0x004fe200078f10ff */
[----:B------:R0:W2:Y:S01]  /*1b030*/  MUFU.TANH R59, R32 ;  /* 0x00000020003b7308 */ /* 0x0000a20000002400 */
[--C-:B------:R-:W-:Y:S02]  /*1b040*/  SHF.R.S32.HI R15, RZ, 0x2, R21.reuse ;  /* 0x00000002ff0f7819 */ /* 0x100fe40000011415 */
[----:B------:R-:W-:Y:S01]  /*1b050*/  LOP3.LUT R29, R29, 0xfffffffc, RZ, 0xc0, !PT ;  /* 0xfffffffc1d1d7812 */ /* 0x000fe200078ec0ff */
[----:B------:R-:W-:Y:S01]  /*1b060*/  FMUL.FTZ R31, R31, R18 ;  /* 0x000000121f1f7220 */ /* 0x000fe20000410000 */
[----:B------:R-:W-:Y:S02]  /*1b070*/  LEA.HI R30, R30, R19, RZ, 0x5 ;  /* 0x000000131e1e7211 */ /* 0x000fe400078f28ff */
[----:B0-----:R-:W-:Y:S01]  /*1b080*/  SHF.R.S32.HI R32, RZ, 0x1f, R21 ;  /* 0x0000001fff207819 */ /* 0x001fe20000011415 */
[----:B------:R-:W-:-:S03]  /*1b090*/  IMAD.IADD R20, R20, 0x1, -R29 ;  /* 0x0000000114147824 */ /* 0x000fc600078e0a1d */
[----:B------:R-:W-:Y:S01]  /*1b0a0*/  LEA.HI R32, R32, R15, RZ, 0x3 ;  /* 0x0000000f20207211 */ /* 0x000fe200078f18ff */
[----:B------:R0:W4:Y:S01]  /*1b0b0*/  MUFU.TANH R58, R31 ;  /* 0x0000001f003a7308 */ /* 0x0001220000002400 */
[----:B------:R-:W-:Y:S02]  /*1b0c0*/  SHF.R.S32.HI R29, RZ, 0x5, R30 ;  /* 0x00000005ff1d7819 */ /* 0x000fe4000001141e */
[----:B------:R-:W-:Y:S02]  /*1b0d0*/  LOP3.LUT R32, R32, 0xfffffff8, RZ, 0xc0, !PT ;  /* 0xfffffff820207812 */ /* 0x000fe400078ec0ff */
[----:B0-----:R-:W-:-:S03]  /*1b0e0*/  LEA.HI R31, R20, R20, RZ, 0x1 ;  /* 0x00000014141f7211 */ /* 0x001fc600078f08ff */
[----:B------:R-:W-:Y:S02]  /*1b0f0*/  IMAD.IADD R32, R15, 0x1, -R32 ;  /* 0x000000010f207824 */ /* 0x000fe400078e0a20 */
[----:B------:R-:W-:Y:S01]  /*1b100*/  IMAD R29, R2, 0x4, R29 ;  /* 0x00000004021d7824 */ /* 0x000fe200078e021d */
[----:B------:R-:W-:-:S03]  /*1b110*/  LOP3.LUT R31, R31, 0x1ffffffe, RZ, 0xc0, !PT ;  /* 0x1ffffffe1f1f7812 */ /* 0x000fc600078ec0ff */
[----:B------:R-:W-:Y:S02]  /*1b120*/  IMAD.U32 R32, R29, 0x10, R32 ;  /* 0x000000101d207824 */ /* 0x000fe400078e0020 */
[----:B------:R-:W-:-:S04]  /*1b130*/  IMAD.IADD R31, R20, 0x1, -R31 ;  /* 0x00000001141f7824 */ /* 0x000fc800078e0a1f */
[----:B------:R-:W-:-:S04]  /*1b140*/  IMAD R32, R31, 0x8, R32 ;  /* 0x000000081f207824 */ /* 0x000fc800078e0220 */
[----:B------:R-:W-:-:S05]  /*1b150*/  @P1 IMAD.HI.U32 R2, R32, R13, RZ ;  /* 0x0000000d20021227 */ /* 0x000fca00078e00ff */
[----:B------:R-:W-:Y:S01]  /*1b160*/  @P1 SHF.R.U32.HI R32, RZ, R3, R2 ;  /* 0x00000003ff201219 */ /* 0x000fe20000011602 */
[----:B------:R-:W-:Y:S01]  /*1b170*/  IMAD.SHL.U32 R20, R0, 0x40, RZ ;  /* 0x0000004000147824 */ /* 0x000fe200078e00ff */
[----:B------:R-:W-:-:S03]  /*1b180*/  LOP3.LUT R2, R21, 0x7ffffffc, RZ, 0xc0, !PT ;  /* 0x7ffffffc15027812 */ /* 0x000fc600078ec0ff */
[----:B------:R-:W0:Y:S01]  /*1b190*/  SHFL.IDX PT, R21, R32, RZ, 0x1c1f ;  /* 0x001c1fff20157589 */ /* 0x000e2200000e0000 */
[----:B------:R-:W-:Y:S01]  /*1b1a0*/  IADD3 R3, -R20, 0x1, RZ ;  /* 0x0000000114037810 */ /* 0x000fe20007ffe1ff */
        /* <DEDUP_REMOVED lines=27> */
[-C--:B------:R-:W-:Y:S01]  /*1b360*/  FMUL.FTZ R54, R54, R18.reuse ;  /* 0x0000001236367220 */ /* 0x080fe20000410000 */
[----:B------:R-:W-:Y:S01]  /*1b370*/  FMUL.FTZ R18, R55, R18 ;  /* 0x0000001237127220 */ /* 0x000fe20000410000 */
[----:B------:R-:W-:Y:S01]  /*1b380*/  IMAD R3, R2, -0x2, R3 ;  /* 0xfffffffe02037824 */ /* 0x000fe200078e0203 */
[----:B------:R-:W0:Y:S04]  /*1b390*/  MUFU.TANH R24, R24 ;  /* 0x0000001800187308 */ /* 0x000e280000002400 */
[----:B------:R-:W-:-:S04]  /*1b3a0*/  IADD3 R12, -R4, R3, R5 ;  /* 0x00000003040c7210 */ /* 0x000fc80007ffe105 */
[----:B------:R-:W0:Y:S01]  /*1b3b0*/  MUFU.TANH R25, R25 ;  /* 0x0000001900197308 */ /* 0x000e220000002400 */
[----:B------:R-:W-:-:S07]  /*1b3c0*/  LOP3.LUT R3, RZ, R6, RZ, 0x33, !PT ;  /* 0x00000006ff037212 */ /* 0x000fce00078e33ff */
        /* <DEDUP_REMOVED lines=27> */
[----:B------:R-:W-:-:S02]  /*1b580*/  IMAD.IADD R12, R12, 0x1, R3 ;  /* 0x000000010c0c7824 */ /* 0x000fc400078e0203 */
[----:B------:R-:W-:Y:S02]  /*1b590*/  IMAD.IADD R15, R8, 0x1, -R20 ;  /* 0x00000001080f7824 */ /* 0x000fe400078e0a14 */
[--C-:B0-----:R-:W-:Y:S02]  /*1b5a0*/  IMAD.IADD R6, R13, 0x1, R21.reuse ;  /* 0x000000010d067824 */ /* 0x101fe400078e0215 */
        /* <DEDUP_REMOVED lines=12> */
.L_x_5098:
[----:B------:R-:W-:-:S13]  /*1b670*/  ISETP.NE.AND P1, PT, R9, 0x1, PT ;  /* 0x000000010900780c */ /* 0x000fda0003f25270 */
[----:B------:R-:W-:-:S05]  /*1b680*/  @P1 IMAD.HI.U32 R8, R7, R10, RZ ;  /* 0x0000000a07081227 */ /* 0x000fca00078e00ff */
[----:B------:R-:W-:-:S07]  /*1b690*/  @P1 SHF.R.U32.HI R7, RZ, R11, R8 ;  /* 0x0000000bff071219 */ /* 0x000fce0000011608 */
.L_x_5099:
[----:B------:R-:W-:Y:S05]  /*1b6a0*/  BSYNC B1 ;  /* 0x0000000000017941 */ /* 0x000fea0003800000 */
.L_x_5097:
[----:B------:R-:W-:-:S04]  /*1b6b0*/  IMAD R7, R7, R9, -R20 ;  /* 0x0000000907077224 */ /* 0x000fc800078e0a14 */
[----:B------:R-:W-:-:S05]  /*1b6c0*/  IMAD R8, R2, -0x2, R7 ;  /* 0xfffffffe02087824 */ /* 0x000fca00078e0207 */
[----:B------:R-:W-:Y:S02]  /*1b6d0*/  VIMNMX R3, R3, R8, !PT ;  /* 0x0000000803037248 */ /* 0x000fe40007fe0100 */
[----:B------:R-:W-:-:S07]  /*1b6e0*/  VIADDMNMX R6, R8, R9, R6, PT ;  /* 0x0000000908067246 */ /* 0x000fce0003800106 */
.L_x_5096:
[----:B------:R-:W-:Y:S05]  /*1b6f0*/  BSYNC B0 ;  /* 0x0000000000007941 */ /* 0x000fea0003800000 */
.L_x_5095:
[C---:B------:R-:W-:Y:S01]  /*1b700*/  ISETP.GE.AND P1, PT, R15.reuse, 0x2, PT ;  /* 0x000000020f00780c */ /* 0x040fe20003f26270 */
[----:B------:R-:W0:Y:S01]  /*1b710*/  SHFL.IDX PT, R32, R32, 0x1, 0x1c1f ;  /* 0x003c1f0020207f89 */ /* 0x000e2200000e0000 */
[----:B------:R-:W-:Y:S01]  /*1b720*/  ISETP.GE.AND P5, PT, R15, 0xa, PT ;  /* 0x0000000a0f00780c */ /* 0x000fe20003fa6270 */
        /* <DEDUP_REMOVED lines=73> */
[----:B------:R-:W-:Y:S01]  /*1bbc0*/  ISETP.LT.OR P6, PT, R6, 0x3a, P6 ;  /* 0x0000003a0600780c */ /* 0x000fe200037c1670 */
[----:B------:R-:W-:-:S03]  /*1bbd0*/  IMAD.IADD R6, R13, 0x1, R32 ;  /* 0x000000010d067824 */ /* 0x000fc600078e0220 */
        /* <DEDUP_REMOVED lines=13> */
.L_x_5103:
[----:B------:R-:W-:-:S13]  /*1bcb0*/  ISETP.NE.AND P6, PT, R9, 0x1, PT ;  /* 0x000000010900780c */ /* 0x000fda0003fc5270 */
[----:B------:R-:W-:-:S05]  /*1bcc0*/  @P6 IMAD.HI.U32 R10, R4, R10, RZ ;  /* 0x0000000a040a6227 */ /* 0x000fca00078e00ff */
[----:B------:R-:W-:-:S07]  /*1bcd0*/  @P6 SHF.R.U32.HI R4, RZ, R11, R10 ;  /* 0x0000000bff046219 */ /* 0x000fce000001160a */
.L_x_5104:
[----:B------:R-:W-:Y:S05]  /*1bce0*/  BSYNC B1 ;  /* 0x0000000000017941 */ /* 0x000fea0003800000 */
.L_x_5102:
[----:B------:R-:W-:-:S04]  /*1bcf0*/  IMAD R5, R4, R9, -R20 ;  /* 0x0000000904057224 */ /* 0x000fc800078e0a14 */
[----:B------:R-:W-:-:S05]  /*1bd00*/  IMAD R2, R2, -0x2, R5 ;  /* 0xfffffffe02027824 */ /* 0x000fca00078e0205 */
[----:B------:R-:W-:Y:S02]  /*1bd10*/  VIADDMNMX R6, R2, R9, R6, PT ;  /* 0x0000000902067246 */ /* 0x000fe40003800106 */
[----:B------:R-:W-:-:S07]  /*1bd20*/  VIMNMX R3, R3, R2, !PT ;  /* 0x0000000203037248 */ /* 0x000fce0007fe0100 */
.L_x_5101:
[----:B------:R-:W-:Y:S05]  /*1bd30*/  BSYNC B0 ;  /* 0x0000000000007941 */ /* 0x000fea0003800000 */
.L_x_5100:
[C---:B------:R-:W-:Y:S02]  /*1bd40*/  ISETP.GT.AND P1, PT, R3.reuse, 0x1, !P1 ;  /* 0x000000010300780c */ /* 0x040fe40004f24270 */
[----:B------:R-:W-:Y:S02]  /*1bd50*/  ISETP.GT.AND P2, PT, R3, 0x8, !P2 ;  /* 0x000000080300780c */ /* 0x000fe40005744270 */
[C---:B------:R-:W-:Y:S02]  /*1bd60*/  ISETP.LT.OR P1, PT, R6.reuse, 0x2, P1 ;  /* 0x000000020600780c */ /* 0x040fe40000f21670 */
[----:B------:R-:W-:Y:S02]  /*1bd70*/  ISETP.LT.OR P2, PT, R6, 0x9, P2 ;  /* 0x000000090600780c */ /* 0x000fe40001741670 */
[----:B------:R-:W-:Y:S02]  /*1bd80*/  FSEL R71, R27, -INF , !P1 ;  /* 0xff8000001b477808 */ /* 0x000fe40004800000 */
[----:B------:R-:W-:-:S02]  /*1bd90*/  ISETP.NE.AND P1, PT, R8, RZ, PT ;  /* 0x000000ff0800720c */ /* 0x000fc40003f25270 */
[----:B------:R-:W2:Y:S01]  /*1bda0*/  LD.E.64 R8, desc[UR44][R16.64+0x200] ;  /* 0x0002002c10087980 */ /* 0x000ea2000c101b00 */
[----:B-1----:R-:W-:Y:S02]  /*1bdb0*/  FSEL R57, R57, -INF , !P2 ;  /* 0xff80000039397808 */ /* 0x002fe40005000000 */
[----:B------:R-:W-:Y:S02]  /*1bdc0*/  ISETP.GT.AND P1, PT, R3, 0x9, !P1 ;  /* 0x000000090300780c */ /* 0x000fe40004f24270 */
[----:B------:R-:W-:Y:S02]  /*1bdd0*/  ISETP.NE.AND P2, PT, R40, RZ, PT ;  /* 0x000000ff2800720c */ /* 0x000fe40003f45270 */
[----:B------:R-:W-:Y:S02]  /*1bde0*/  ISETP.LT.OR P1, PT, R6, 0xa, P1 ;  /* 0x0000000a0600780c */ /* 0x000fe40000f21670 */
[----:B------:R-:W-:Y:S02]  /*1bdf0*/  ISETP.NE.AND P6, PT, R7, RZ, PT ;  /* 0x000000ff0700720c */ /* 0x000fe40003fc5270 */
[----:B------:R-:W-:-:S02]  /*1be00*/  FSEL R73, R58, -INF , !P1 ;  /* 0xff8000003a497808 */ /* 0x000fc40004800000 */
[----:B------:R-:W-:-:S04]  /*1be10*/  ISETP.NE.AND P1, PT, R28, RZ, PT ;  /* 0x000000ff1c00720c */ /* 0x000fc80003f25270 */
[----:B------:R-:W-:-:S04]  /*1be20*/  ISETP.GT.AND P1, PT, R3, 0x10, !P1 ;  /* 0x000000100300780c */ /* 0x000fc80004f24270 */
[----:B------:R-:W-:-:S04]  /*1be30*/  ISETP.LT.OR P1, PT, R6, 0x11, P1 ;  /* 0x000000110600780c */ /* 0x000fc80000f21670 */
[----:B------:R-:W-:Y:S02]  /*1be40*/  FSEL R75, R34, -INF , !P1 ;  /* 0xff800000224b7808 */ /* 0x000fe40004800000 */
        /* <DEDUP_REMOVED lines=16> */
[----:B------:R-:W-:Y:S02]  /*1bf50*/  ISETP.GT.AND P1, PT, R3, 0x21, !P2 ;  /* 0x000000210300780c */ /* 0x000fe40005724270 */
[----:B------:R-:W-:Y:S02]  /*1bf60*/  ISETP.NE.AND P2, PT, R44, RZ, PT ;  /* 0x000000ff2c00720c */ /* 0x000fe40003f45270 */
[----:B------:R-:W-:-:S04]  /*1bf70*/  ISETP.LT.OR P1, PT, R6, 0x22, P1 ;  /* 0x000000220600780c */ /* 0x000fc80000f21670 */
[----:B------:R-:W-:Y:S02]  /*1bf80*/  FSEL R43, R43, -INF , !P1 ;  /* 0xff8000002b2b7808 */ /* 0x000fe40004800000 */
[C---:B------:R-:W-:Y:S02]  /*1bf90*/  ISETP.GT.AND P1, PT, R3.reuse, RZ, !P6 ;  /* 0x000000ff0300720c */ /* 0x040fe40007724270 */
[C---:B------:R-:W-:Y:S02]  /*1bfa0*/  ISETP.GT.AND P2, PT, R3.reuse, 0x29, !P2 ;  /* 0x000000290300780c */ /* 0x040fe40005744270 */
[----:B------:R-:W-:Y:S02]  /*1bfb0*/  ISETP.LT.OR P1, PT, R6, 0x1, P1 ;  /* 0x000000010600780c */ /* 0x000fe40000f21670 */
[----:B------:R-:W-:Y:S02]  /*1bfc0*/  ISETP.GT.AND P3, PT, R3, 0x30, !P3 ;  /* 0x000000300300780c */ /* 0x000fe40005f64270 */
[----:B------:R-:W-:-:S02]  /*1bfd0*/  FSEL R35, R26, -INF , !P1 ;  /* 0xff8000001a237808 */ /* 0x000fc40004800000 */
[----:B------:R-:W-:Y:S02]  /*1bfe0*/  ISETP.NE.AND P1, PT, R56, RZ, PT ;  /* 0x000000ff3800720c */ /* 0x000fe40003f25270 */
[C---:B------:R-:W-:Y:S02]  /*1bff0*/  ISETP.GT.AND P4, PT, R3.reuse, 0x31, !P4 ;  /* 0x000000310300780c */ /* 0x040fe40006784270 */
[----:B------:R-:W-:Y:S02]  /*1c000*/  ISETP.GT.AND P1, PT, R3, 0x28, !P1 ;  /* 0x000000280300780c */ /* 0x000fe40004f24270 */
[----:B------:R-:W-:Y:S02]  /*1c010*/  ISETP.NE.AND P6, PT, R15, RZ, PT ;  /* 0x000000ff0f00720c */ /* 0x000fe40003fc5270 */
[C---:B------:R-:W-:Y:S02]  /*1c020*/  ISETP.LT.OR P1, PT, R6.reuse, 0x29, P1 ;  /* 0x000000290600780c */ /* 0x040fe40000f21670 */
[----:B------:R-:W-:-:S02]  /*1c030*/  ISETP.LT.OR P2, PT, R6, 0x2a, P2 ;  /* 0x0000002a0600780c */ /* 0x000fc40001741670 */
[----:B------:R-:W-:Y:S02]  /*1c040*/  FSEL R83, R46, -INF , !P1 ;  /* 0xff8000002e537808 */ /* 0x000fe40004800000 */
[C---:B------:R-:W-:Y:S02]  /*1c050*/  ISETP.LT.OR P3, PT, R6.reuse, 0x31, P3 ;  /* 0x000000310600780c */ /* 0x040fe40001f61670 */
[----:B------:R-:W-:Y:S02]  /*1c060*/  FSEL R47, R47, -INF , !P2 ;  /* 0xff8000002f2f7808 */ /* 0x000fe40005000000 */
[----:B------:R-:W-:Y:S02]  /*1c070*/  ISETP.GT.AND P5, PT, R3, 0x38, !P5 ;  /* 0x000000380300780c */ /* 0x000fe40006fa4270 */
[----:B------:R-:W-:Y:S02]  /*1c080*/  ISETP.LT.OR P4, PT, R6, 0x32, P4 ;  /* 0x000000320600780c */ /* 0x000fe40002781670 */
[----:B------:R-:W-:-:S02]  /*1c090*/  FSEL R85, R50, -INF , !P3 ;  /* 0xff80000032557808 */ /* 0x000fc40005800000 */
[----:B------:R-:W-:Y:S02]  /*1c0a0*/  ISETP.GT.AND P1, PT, R3, 0x39, !P6 ;  /* 0x000000390300780c */ /* 0x000fe40007724270 */
[C---:B------:R-:W-:Y:S02]  /*1c0b0*/  ISETP.LT.OR P5, PT, R6.reuse, 0x39, P5 ;  /* 0x000000390600780c */ /* 0x040fe40002fa1670 */
[----:B------:R-:W-:Y:S02]  /*1c0c0*/  FSEL R51, R51, -INF , !P4 ;  /* 0xff80000033337808 */ /* 0x000fe40006000000 */
[----:B------:R-:W-:Y:S02]  /*1c0d0*/  ISETP.LT.OR P1, PT, R6, 0x3a, P1 ;  /* 0x0000003a0600780c */ /* 0x000fe40000f21670 */
[----:B------:R-:W-:Y:S02]  /*1c0e0*/  FSEL R87, R54, -INF , !P5 ;  /* 0xff80000036577808 */ /* 0x000fe40006800000 */
[----:B------:R-:W-:-:S02]  /*1c0f0*/  FSEL R89, R18, -INF , !P1 ;  /* 0xff80000012597808 */ /* 0x000fc40004800000 */
[----:B------:R-:W-:Y:S02]  /*1c100*/  LOP3.LUT R154, R158, 0x4, RZ, 0xfc, !PT ;  /* 0x000000049e9a7812 */ /* 0x000fe400078efcff */
[----:B--2---:R-:W-:-:S04]  /*1c110*/  FMNMX.FTZ R2, R19, R8, !PT ;  /* 0x0000000813027209 */ /* 0x004fc80007810000 */
        /* <DEDUP_REMOVED lines=12> */
[----:B------:R-:W-:Y:S02]  /*1c1e0*/  FMNMX.FTZ R4, R49, R2, !PT ;  /* 0x0000000231047209 */ /* 0x000fe40007810000 */
[----:B------:R-:W-:Y:S02]  /*1c1f0*/  FMNMX.FTZ R2, R35, R9, !PT ;  /* 0x0000000923027209 */ /* 0x000fe40007810000 */
[----:B------:R-:W-:Y:S02]  /*1c200*/  FMNMX.FTZ R4, R69, R4, !PT ;  /* 0x0000000445047209 */ /* 0x000fe40007810000 */
[----:B------:R-:W-:Y:S02]  /*1c210*/  FMNMX.FTZ R2, R71, R2, !PT ;  /* 0x0000000247027209 */ /* 0x000fe40007810000 */
[----:B------:R-:W-:Y:S02]  /*1c220*/  FMNMX.FTZ R5, R53, R4, !PT ;  /* 0x0000000435057209 */ /* 0x000fe40007810000 */
[----:B------:R-:W-:-:S03]  /*1c230*/  FMNMX.FTZ R2, R57, R2, !PT ;  /* 0x0000000239027209 */ /* 0x000fc60007810000 */
[----:B------:R-:W0:Y:S01]  /*1c240*/  SHFL.BFLY PT, R4, R5, 0x2, 0x1f ;  /* 0x0c401f0005047f89 */ /* 0x000e2200000e0000 */
[----:B------:R-:W-:-:S04]  /*1c250*/  FMNMX.FTZ R2, R73, R2, !PT ;  /* 0x0000000249027209 */ /* 0x000fc80007810000 */
[----:B------:R-:W-:-:S04]  /*1c260*/  FMNMX.FTZ R2, R75, R2, !PT ;  /* 0x000000024b027209 */ /* 0x000fc80007810000 */
[----:B------:R-:W-:-:S04]  /*1c270*/  FMNMX.FTZ R2, R77, R2, !PT ;  /* 0x000000024d027209 */ /* 0x000fc80007810000 */
[----:B------:R-:W-:-:S04]  /*1c280*/  FMNMX.FTZ R2, R79, R2, !PT ;  /* 0x000000024f027209 */ /* 0x000fc80007810000 */
[----:B------:R-:W-:-:S04]  /*1c290*/  FMNMX.FTZ R2, R39, R2, !PT ;  /* 0x0000000227027209 */ /* 0x000fc80007810000 */
[----:B------:R-:W-:Y:S02]  /*1c2a0*/  FMNMX.FTZ R2, R81, R2, !PT ;  /* 0x0000000251027209 */ /* 0x000fe40007810000 */
[----:B0-----:R-:W-:Y:S02]  /*1c2b0*/  FMNMX.FTZ R4, R5, R4, !PT ;  /* 0x0000000405047209 */ /* 0x001fe40007810000 */
        /* <DEDUP_REMOVED lines=8> */
[----:B0-----:R-:W-:Y:S01]  /*1c340*/  FMNMX.FTZ R7, R4, R7, !PT ;  /* 0x0000000704077209 */ /* 0x001fe20007810000 */
[----:B------:R-:W-:Y:S04]  /*1c350*/  ST.E desc[UR44][R16.64+0x200], R5 ;  /* 0x0002000510007985 */ /* 0x000fe8000c10192c */
[----:B------:R-:W-:Y:S04]  /*1c360*/  ST.E desc[UR44][R154.64], R3 ;  /* 0x000000039a007985 */ /* 0x000fe8000c10192c */
[----:B------:R-:W-:Y:S04]  /*1c370*/  ST.E desc[UR44][R16.64+0x200], R7 ;  /* 0x0002000710007985 */ /* 0x000fe8000c10192c */
[----:B------:R-:W2:Y:S04]  /*1c380*/  LD.E R2, desc[UR44][R154.64] ;  /* 0x0000002c9a027980 */ /* 0x000ea8000c101900 */
[----:B--2---:R-:W0:Y:S02]  /*1c390*/  SHFL.BFLY PT, R11, R2, 0x2, 0x1f ;  /* 0x0c401f00020b7f89 */ /* 0x004e2400000e0000 */
[----:B0-----:R-:W-:-:S05]  /*1c3a0*/  FMNMX.FTZ R11, R2, R11, !PT ;  /* 0x0000000b020b7209 */ /* 0x001fca0007810000 */
[----:B------:R-:W0:Y:S02]  /*1c3b0*/  SHFL.BFLY PT, R4, R11, 0x1, 0x1f ;  /* 0x0c201f000b047f89 */ /* 0x000e2400000e0000 */
[----:B0-----:R-:W-:-:S05]  /*1c3c0*/  FMNMX.FTZ R13, R11, R4, !PT ;  /* 0x000000040b0d7209 */ /* 0x001fca0007810000 */
[----:B------:R0:W-:Y:S04]  /*1c3d0*/  ST.E desc[UR44][R154.64], R13 ;  /* 0x0000000d9a007985 */ /* 0x0001e8000c10192c */
[----:B------:R-:W2:Y:S04]  /*1c3e0*/  LD.E R6, desc[UR44][R16.64+0x200] ;  /* 0x0002002c10067980 */ /* 0x000ea8000c101900 */
[----:B------:R-:W3:Y:S04]  /*1c3f0*/  LD.E R10, desc[UR44][R16.64+0x220] ;  /* 0x0002202c100a7980 */ /* 0x000ee8000c101900 */
[----:B------:R-:W4:Y:S04]  /*1c400*/  LD.E R15, desc[UR44][R16.64+0x214] ;  /* 0x0002142c100f7980 */ /* 0x000f28000c101900 */
[----:B------:R-:W5:Y:S04]  /*1c410*/  LD.E R12, desc[UR44][R16.64+0x210] ;  /* 0x0002102c100c7980 */ /* 0x000f68000c101900 */
[----:B------:R-:W5:Y:S01]  /*1c420*/  LD.E.64 R4, desc[UR44][R16.64+0xd8] ;  /* 0x0000d82c10047980 */ /* 0x000f62000c101b00 */
[----:B------:R-:W-:-:S04]  /*1c430*/  FSETP.NEU.FTZ.AND P1, PT, R13, -INF , PT ;  /* 0xff8000000d00780b */ /* 0x000fc80003f3d000 */
[----:B------:R-:W-:-:S05]  /*1c440*/  FSEL R2, R13, RZ, P1 ;  /* 0x000000ff0d027208 */ /* 0x000fca0000800000 */
[----:B------:R-:W-:Y:S01]  /*1c450*/  FADD.FTZ R9, R9, -R2 ;  /* 0x8000000209097221 */ /* 0x000fe20000010000 */
[----:B--2---:R-:W-:-:S04]  /*1c460*/  FSETP.NEU.FTZ.AND P1, PT, R6, -INF , PT ;  /* 0xff8000000600780b */ /* 0x004fc80003f3d000 */
[----:B------:R-:W-:Y:S01]  /*1c470*/  FSEL R3, R6, RZ, P1 ;  /* 0x000000ff06037208 */ /* 0x000fe20000800000 */
[----:B---3--:R-:W-:-:S04]  /*1c480*/  FMUL.FTZ R2, R10, R9 ;  /* 0x000000090a027220 */ /* 0x008fc80000410000 */
[----:B------:R-:W-:-:S04]  /*1c490*/  FADD.FTZ R3, R8, -R3 ;  /* 0x8000000308037221 */ /* 0x000fc80000010000 */
[----:B------:R-:W-:Y:S01]  /*1c4a0*/  FMUL.FTZ R3, R3, R10 ;  /* 0x0000000a03037220 */ /* 0x000fe20000410000 */
[----:B------:R-:W4:Y:S08]  /*1c4b0*/  MUFU.EX2 R2, R2 ;  /* 0x0000000200027308 */ /* 0x000f300000000800 */
[----:B------:R-:W5:Y:S01]  /*1c4c0*/  MUFU.EX2 R3, R3 ;  /* 0x0000000300037308 */ /* 0x000f620000000800 */
[----:B----4-:R-:W-:Y:S01]  /*1c4d0*/  FMUL.FTZ R15, R2, R15 ;  /* 0x0000000f020f7220 */ /* 0x010fe20000410000 */
[----:B-----5:R-:W-:-:S04]  /*1c4e0*/  FMUL.FTZ R7, R3, R12 ;  /* 0x0000000c03077220 */ /* 0x020fc80000410000 */
[----:B------:R0:W-:Y:S04]  /*1c4f0*/  ST.E desc[UR44][R16.64+0x214], R15 ;  /* 0x0002140f10007985 */ /* 0x0001e8000c10192c */
[----:B------:R0:W-:Y:S04]  /*1c500*/  ST.E desc[UR44][R16.64+0x210], R7 ;  /* 0x0002100710007985 */ /* 0x0001e8000c10192c */
[----:B------:R-:W2:Y:S01]  /*1c510*/  LD.E R6, desc[UR44][R4.64+0x4] ;  /* 0x0000042c04067980 */ /* 0x000ea2000c101900 */
[----:B------:R-:W-:Y:S01]  /*1c520*/  BSSY B0, `(.L_x_5105) ;  /* 0x000000c000007945 */ /* 0x000fe20003800000 */
[----:B--2---:R-:W-:-:S13]  /*1c530*/  ISETP.NE.AND P1, PT, R6, RZ, PT ;  /* 0x000000ff0600720c */ /* 0x004fda0003f25270 */
[----:B0-----:R-:W-:Y:S05]  /*1c540*/  @P1 BRA `(.L_x_5106) ;  /* 0x0000000000241947 */ /* 0x001fea0003800000 */
[----:B------:R-:W2:Y:S04]  /*1c550*/  LD.E.64 R6, desc[UR44][R16.64+0xe0] ;  /* 0x0000e02c10067980 */ /* 0x000ea8000c101b00 */
[----:B------:R-:W3:Y:S04]  /*1c560*/  LD.E R5, desc[UR44][R4.64] ;  /* 0x0000002c04057980 */ /* 0x000ee8000c101900 */
[----:B--2---:R-:W2:Y:S01]  /*1c570*/  LD.E.64 R6, desc[UR44][R6.64] ;  /* 0x0000002c06067980 */ /* 0x004ea2000c101b00 */
[----:B---3--:R-:W-:-:S04]  /*1c580*/  IMAD R9, R14, 0x40, R5 ;  /* 0x000000400e097824 */ /* 0x008fc800078e0205 */
[----:B--2---:R-:W-:-:S05]  /*1c590*/  IMAD.WIDE R8, R9, 0x4, R6 ;  /* 0x0000000409087825 */ /* 0x004fca00078e0206 */
[----:B------:R0:W-:Y:S04]  /*1c5a0*/  ST.E desc[UR44][R8.64], R3 ;  /* 0x0000000308007985 */ /* 0x0001e8000c10192c */
[----:B------:R-:W2:Y:S04]  /*1c5b0*/  LD.E.64 R4, desc[UR44][R16.64+0xd8] ;  /* 0x0000d82c10047980 */ /* 0x000ea8000c101b00 */
[----:B--2---:R-:W2:Y:S02]  /*1c5c0*/  LD.E R10, desc[UR44][R4.64+0x4] ;  /* 0x0000042c040a7980 */ /* 0x004ea4000c101900 */
[----:B0-2---:R-:W-:-:S13]  /*1c5d0*/  ISETP.NE.AND P1, PT, R10, RZ, PT ;  /* 0x000000ff0a00720c */ /* 0x005fda0003f25270 */
.L_x_5106:
[----:B------:R-:W-:Y:S05]  /*1c5e0*/  BSYNC B0 ;  /* 0x0000000000007941 */ /* 0x000fea0003800000 */
.L_x_5105:
[----:B------:R-:W2:Y:S04]  /*1c5f0*/  @!P1 LD.E.64 R6, desc[UR44][R16.64+0xe0] ;  /* 0x0000e02c10069980 */ /* 0x000ea8000c101b00 */
[----:B------:R-:W3:Y:S04]  /*1c600*/  @!P1 LD.E R5, desc[UR44][R4.64] ;  /* 0x0000002c04059980 */ /* 0x000ee8000c101900 */
[----:B--2---:R-:W2:Y:S01]  /*1c610*/  @!P1 LD.E.64 R6, desc[UR44][R6.64] ;  /* 0x0000002c06069980 */ /* 0x004ea2000c101b00 */
[----:B---3--:R-:W-:-:S04]  /*1c620*/  @!P1 IMAD R14, R14, 0x40, R5 ;  /* 0x000000400e0e9824 */ /* 0x008fc800078e0205 */
[----:B------:R-:W-:-:S04]  /*1c630*/  @!P1 VIADD R9, R14, 0x8 ;  /* 0x000000080e099836 */ /* 0x000fc80000000000 */
[----:B--2---:R-:W-:-:S05]  /*1c640*/  @!P1 IMAD.WIDE R8, R9, 0x4, R6 ;  /* 0x0000000409089825 */ /* 0x004fca00078e0206 */
[----:B------:R0:W-:Y:S04]  /*1c650*/  @!P1 ST.E desc[UR44][R8.64], R2 ;  /* 0x0000000208009985 */ /* 0x0001e8000c10192c */
[----:B------:R-:W2:Y:S04]  /*1c660*/  LD.E R10, desc[UR44][R16.64+0x200] ;  /* 0x0002002c100a7980 */ /* 0x000ea8000c101900 */
[----:B------:R-:W3:Y:S04]  /*1c670*/  LD.E R11, desc[UR44][R16.64+0x220] ;  /* 0x0002202c100b7980 */ /* 0x000ee8000c101900 */
[----:B------:R-:W4:Y:S04]  /*1c680*/  LD.E R18, desc[UR44][R16.64+0x204] ;  /* 0x0002042c10127980 */ /* 0x000f28000c101900 */
[----:B------:R-:W5:Y:S04]  /*1c690*/  LD.E R31, desc[UR44][R16.64+0x210] ;  /* 0x0002102c101f7980 */ /* 0x000f68000c101900 */
[----:B------:R-:W5:Y:S01]  /*1c6a0*/  LD.E R33, desc[UR44][R16.64+0x214] ;  /* 0x0002142c10217980 */ /* 0x000f62000c101900 */
[C---:B--2---:R-:W-:Y:S01]  /*1c6b0*/  FSETP.NEU.FTZ.AND P1, PT, R10.reuse, -INF , PT ;  /* 0xff8000000a00780b */ /* 0x044fe20003f3d000 */
[----:B---3--:R-:W-:Y:S01]  /*1c6c0*/  FMUL.FTZ R4, R10, R11 ;  /* 0x0000000b0a047220 */ /* 0x008fe20000410000 */
[----:B----4-:R-:W-:-:S04]  /*1c6d0*/  FMUL.FTZ R20, R11, R18 ;  /* 0x000000120b147220 */ /* 0x010fc80000410000 */
[----:B------:R-:W-:Y:S02]  /*1c6e0*/  FSEL R4, R4, RZ, P1 ;  /* 0x000000ff04047208 */ /* 0x000fe40000800000 */
[----:B------:R-:W-:-:S03]  /*1c6f0*/  FSETP.NEU.FTZ.AND P1, PT, R18, -INF , PT ;  /* 0xff8000001200780b */ /* 0x000fc60003f3d000 */
[-CC-:B0-----:R-:W-:Y:S01]  /*1c700*/  FFMA.FTZ R8, R29, R11.reuse, -R4.reuse ;  /* 0x0000000b1d087223 */ /* 0x181fe20000010804 */
[-CC-:B------:R-:W-:Y:S01]  /*1c710*/  FFMA.FTZ R5, R19, R11.reuse, -R4.reuse ;  /* 0x0000000b13057223 */ /* 0x180fe20000010804 */
[-CC-:B------:R-:W-:Y:S01]  /*1c720*/  FFMA.FTZ R6, R25, R11.reuse, -R4.reuse ;  /* 0x0000000b19067223 */ /* 0x180fe20000010804 */
[----:B------:R-:W-:Y:S01]  /*1c730*/  FSEL R20, R20, RZ, P1 ;  /* 0x000000ff14147208 */ /* 0x000fe20000800000 */
[----:B------:R0:W-:Y:S01]  /*1c740*/  MUFU.EX2 R13, R8 ;  /* 0x00000008000d7308 */ /* 0x0001e20000000800 */
[-CC-:B------:R-:W-:Y:S01]  /*1c750*/  FFMA.FTZ R7, R21, R11.reuse, -R4.reuse ;  /* 0x0000000b15077223 */ /* 0x180fe20000010804 */
[-CC-:B------:R-:W-:Y:S01]  /*1c760*/  FFMA.FTZ R12, R55, R11.reuse, -R4.reuse ;  /* 0x0000000b370c7223 */ /* 0x180fe20000010804 */
[-CC-:B------:R-:W-:Y:S01]  /*1c770*/  FFMA.FTZ R10, R59, R11.reuse, -R4.reuse ;  /* 0x0000000b3b0a7223 */ /* 0x180fe20000010804 */
[-C--:B------:R-:W-:Y:S01]  /*1c780*/  FFMA.FTZ R14, R65, R11.reuse, -R4 ;  /* 0x0000000b410e7223 */ /* 0x080fe20000010804 */
[-CC-:B------:R-:W-:Y:S01]  /*1c790*/  FFMA.FTZ R22, R79, R11.reuse, -R20.reuse ;  /* 0x0000000b4f167223 */ /* 0x180fe20000010814 */
[----:B------:R-:W-:-:S02]  /*1c7a0*/  FFMA.FTZ R24, R43, R11, -R20 ;  /* 0x0000000b2b187223 */ /* 0x000fc40000010814 */
[----:B------:R1:W5:Y:S01]  /*1c7b0*/  MUFU.EX2 R176, R5 ;  /* 0x0000000500b07308 */ /* 0x0003620000000800 */
[----:B0-----:R-:W-:-:S07]  /*1c7c0*/  FFMA.FTZ R8, R41, R11, -R4 ;  /* 0x0000000b29087223 */ /* 0x001fce0000010804 */
[----:B------:R0:W2:Y:S01]  /*1c7d0*/  MUFU.EX2 R9, R6 ;  /* 0x0000000600097308 */ /* 0x0000a20000000800 */
[----:B-1----:R-:W-:-:S07]  /*1c7e0*/  FFMA.FTZ R5, R61, R11, -R4 ;  /* 0x0000000b3d057223 */ /* 0x002fce0000010804 */
[----:B------:R1:W-:Y:S01]  /*1c7f0*/  MUFU.EX2 R21, R8 ;  /* 0x0000000800157308 */ /* 0x0003e20000000800 */
[----:B0-----:R-:W-:Y:S01]  /*1c800*/  FFMA.FTZ R6, R37, R11, -R4 ;  /* 0x0000000b25067223 */ /* 0x001fe20000010804 */
[----:B-----5:R-:W-:-:S06]  /*1c810*/  FADD.FTZ R26, R176, R31 ;  /* 0x0000001fb01a7221 */ /* 0x020fcc0000010000 */
[----:B------:R0:W-:Y:S01]  /*1c820*/  MUFU.EX2 R174, R5 ;  /* 0x0000000500ae7308 */ /* 0x0001e20000000800 */
[----:B-1----:R-:W-:Y:S01]  /*1c830*/  FFMA.FTZ R8, R35, R11, -R20 ;  /* 0x0000000b23087223 */ /* 0x002fe20000010814 */
[----:B--2---:R-:W-:-:S06]  /*1c840*/  FADD.FTZ R31, R9, R26 ;  /* 0x0000001a091f7221 */ /* 0x004fcc0000010000 */
[----:B------:R1:W-:Y:S01]  /*1c850*/  MUFU.EX2 R19, R6 ;  /* 0x0000000600137308 */ /* 0x0003e20000000800 */
[----:B0-----:R-:W-:-:S07]  /*1c860*/  FFMA.FTZ R5, R67, R11, -R4 ;  /* 0x0000000b43057223 */ /* 0x001fce0000010804 */
[----:B------:R0:W-:Y:S01]  /*1c870*/  MUFU.EX2 R164, R5 ;  /* 0x0000000500a47308 */ /* 0x0001e20000000800 */
[----:B-1----:R-:W-:-:S07]  /*1c880*/  FFMA.FTZ R6, R49, R11, -R4 ;  /* 0x0000000b31067223 */ /* 0x002fce0000010804 */
[----:B------:R1:W2:Y:S01]  /*1c890*/  MUFU.EX2 R178, R7 ;  /* 0x0000000700b27308 */ /* 0x0002a20000000800 */
[----:B0-----:R-:W-:-:S07]  /*1c8a0*/  FFMA.FTZ R5, R71, R11, -R20 ;  /* 0x0000000b47057223 */ /* 0x001fce0000010814 */
[----:B------:R0:W-:Y:S01]  /*1c8b0*/  MUFU.EX2 R15, R12 ;  /* 0x0000000c000f7308 */ /* 0x0001e20000000800 */
[----:B-1----:R-:W-:-:S07]  /*1c8c0*/  FFMA.FTZ R7, R63, R11, -R4 ;  /* 0x0000000b3f077223 */ /* 0x002fce0000010804 */
[----:B------:R-:W-:Y:S01]  /*1c8d0*/  MUFU.EX2 R8, R8 ;  /* 0x0000000800087308 */ /* 0x000fe20000000800 */
[----:B0-----:R-:W-:Y:S01]  /*1c8e0*/  FFMA.FTZ R12, R45, R11, -R4 ;  /* 0x0000000b2d0c7223 */ /* 0x001fe20000010804 */
[----:B--2---:R-:W-:-:S04]  /*1c8f0*/  FADD.FTZ R28, R178, R31 ;  /* 0x0000001fb21c7221 */ /* 0x004fc80000010000 */
[----:B------:R-:W-:Y:S02]  /*1c900*/  FADD.FTZ R31, R13, R28 ;  /* 0x0000001c0d1f7221 */ /* 0x000fe40000010000 */
[----:B------:R0:W-:Y:S08]  /*1c910*/  MUFU.EX2 R27, R6 ;  /* 0x00000006001b7308 */ /* 0x0001f00000000800 */
[----:B------:R1:W-:Y:S01]  /*1c920*/  MUFU.EX2 R177, R5 ;  /* 0x0000000500b17308 */ /* 0x0003e20000000800 */
[----:B0-----:R-:W-:-:S07]  /*1c930*/  FFMA.FTZ R6, R57, R11, -R20 ;  /* 0x0000000b39067223 */ /* 0x001fce0000010814 */
[----:B------:R0:W-:Y:S01]  /*1c940*/  MUFU.EX2 R168, R7 ;  /* 0x0000000700a87308 */ /* 0x0001e20000000800 */
[----:B-1----:R-:W-:-:S07]  /*1c950*/  FFMA.FTZ R5, R39, R11, -R20 ;  /* 0x0000000b27057223 */ /* 0x002fce0000010814 */
[----:B------:R1:W-:Y:S01]  /*1c960*/  MUFU.EX2 R25, R12 ;  /* 0x0000000c00197308 */ /* 0x0003e20000000800 */
[-CC-:B0-----:R-:W-:Y:S01]  /*1c970*/  FFMA.FTZ R7, R69, R11.reuse, -R4.reuse ;  /* 0x0000000b45077223 */ /* 0x181fe20000010804 */
[----:B------:R-:W-:-:S06]  /*1c980*/  FFMA.FTZ R4, R53, R11, -R4 ;  /* 0x0000000b35047223 */ /* 0x000fcc0000010804 */
[----:B------:R0:W-:Y:S01]  /*1c990*/  MUFU.EX2 R179, R6 ;  /* 0x0000000600b37308 */ /* 0x0001e20000000800 */
[----:B-1----:R-:W-:-:S07]  /*1c9a0*/  FFMA.FTZ R12, R73, R11, -R20 ;  /* 0x0000000b490c7223 */ /* 0x002fce0000010814 */
[----:B------:R1:W-:Y:S01]  /*1c9b0*/  MUFU.EX2 R166, R7 ;  /* 0x0000000700a67308 */ /* 0x0003e20000000800 */
[----:B0-----:R-:W-:-:S07]  /*1c9c0*/  FFMA.FTZ R6, R81, R11, -R20 ;  /* 0x0000000b51067223 */ /* 0x001fce0000010814 */
[----:B------:R0:W-:Y:S01]  /*1c9d0*/  MUFU.EX2 R29, R4 ;  /* 0x00000004001d7308 */ /* 0x0001e20000000800 */
[----:B-1----:R-:W-:-:S07]  /*1c9e0*/  FFMA.FTZ R7, R75, R11, -R20 ;  /* 0x0000000b4b077223 */ /* 0x002fce0000010814 */
[----:B------:R-:W-:Y:S01]  /*1c9f0*/  MUFU.EX2 R12, R12 ;  /* 0x0000000c000c7308 */ /* 0x000fe20000000800 */
[----:B0-----:R-:W-:-:S07]  /*1ca00*/  FFMA.FTZ R4, R77, R11, -R20 ;  /* 0x0000000b4d047223 */ /* 0x001fce0000010814 */
[----:B------:R-:W0:Y:S08]  /*1ca10*/  MUFU.EX2 R10, R10 ;  /* 0x0000000a000a7308 */ /* 0x000e300000000800 */
[----:B------:R1:W2:Y:S08]  /*1ca20*/  MUFU.EX2 R173, R7 ;  /* 0x0000000700ad7308 */ /* 0x0002b00000000800 */
[----:B------:R3:W4:Y:S01]  /*1ca30*/  MUFU.EX2 R18, R4 ;  /* 0x0000000400127308 */ /* 0x0007220000000800 */
[----:B-1----:R-:W-:Y:S01]  /*1ca40*/  FFMA.FTZ R7, R83, R11, -R20 ;  /* 0x0000000b53077223 */ /* 0x002fe20000010814 */
[----:B0-----:R-:W-:-:S04]  /*1ca50*/  FADD.FTZ R28, R10, R31 ;  /* 0x0000001f0a1c7221 */ /* 0x001fc80000010000 */
[----:B------:R-:W-:Y:S02]  /*1ca60*/  FADD.FTZ R31, R15, R28 ;  /* 0x0000001c0f1f7221 */ /* 0x000fe40000010000 */
[----:B------:R-:W0:Y:S01]  /*1ca70*/  MUFU.EX2 R22, R22 ;  /* 0x0000001600167308 */ /* 0x000e220000000800 */
[----:B---3--:R-:W-:Y:S01]  /*1ca80*/  FADD.FTZ R4, R8, R33 ;  /* 0x0000002108047221 */ /* 0x008fe20000010000 */
[----:B------:R-:W-:-:S03]  /*1ca90*/  FADD.FTZ R30, R174, R31 ;  /* 0x0000001fae1e7221 */ /* 0x000fc60000010000 */
[----:B------:R-:W-:Y:S01]  /*1caa0*/  FADD.FTZ R26, R177, R4 ;  /* 0x00000004b11a7221 */ /* 0x000fe20000010000 */
[----:B------:R-:W-:Y:S02]  /*1cab0*/  FFMA.FTZ R4, R47, R11, -R20 ;  /* 0x0000000b2f047223 */ /* 0x000fe40000010814 */
[----:B------:R1:W3:Y:S08]  /*1cac0*/  MUFU.EX2 R175, R5 ;  /* 0x0000000500af7308 */ /* 0x0002f00000000800 */
[----:B------:R5:W3:Y:S01]  /*1cad0*/  MUFU.EX2 R169, R6 ;  /* 0x0000000600a97308 */ /* 0x000ae20000000800 */
[----:B-1----:R-:W-:-:S07]  /*1cae0*/  FADD.FTZ R5, R179, R26 ;  /* 0x0000001ab3057221 */ /* 0x002fce0000010000 */
[----:B------:R2:W-:Y:S01]  /*1caf0*/  MUFU.EX2 R171, R7 ;  /* 0x0000000700ab7308 */ /* 0x0005e20000000800 */
[----:B-----5:R-:W-:Y:S01]  /*1cb00*/  FADD.FTZ R6, R12, R5 ;  /* 0x000000050c067221 */ /* 0x020fe20000010000 */
[----:B------:R-:W-:-:S06]  /*1cb10*/  FFMA.FTZ R5, R85, R11, -R20 ;  /* 0x0000000b55057223 */ /* 0x000fcc0000010814 */
[----:B------:R-:W1:Y:S01]  /*1cb20*/  MUFU.EX2 R24, R24 ;  /* 0x0000001800187308 */ /* 0x000e620000000800 */
[----:B--2---:R-:W-:Y:S01]  /*1cb30*/  FADD.FTZ R7, R173, R6 ;  /* 0x00000006ad077221 */ /* 0x004fe20000010000 */
[----:B------:R-:W-:-:S03]  /*1cb40*/  FFMA.FTZ R6, R51, R11, -R20 ;  /* 0x0000000b33067223 */ /* 0x000fc60000010814 */
[----:B----4-:R-:W-:-:S03]  /*1cb50*/  FADD.FTZ R7, R18, R7 ;  /* 0x0000000712077221 */ /* 0x010fc60000010000 */
[----:B------:R-:W2:Y:S08]  /*1cb60*/  MUFU.EX2 R14, R14 ;  /* 0x0000000e000e7308 */ /* 0x000eb00000000800 */
[----:B------:R0:W4:Y:S08]  /*1cb70*/  MUFU.EX2 R26, R4 ;  /* 0x00000004001a7308 */ /* 0x0001300000000800 */
[----:B------:R5:W4:Y:S01]  /*1cb80*/  MUFU.EX2 R165, R5 ;  /* 0x0000000500a57308 */ /* 0x000b220000000800 */
[----:B0-----:R-:W-:Y:S01]  /*1cb90*/  FADD.FTZ R4, R22, R7 ;  /* 0x0000000716047221 */ /* 0x001fe20000010000 */
[----:B------:R-:W-:-:S03]  /*1cba0*/  FADD.FTZ R7, R19, R30 ;  /* 0x0000001e13077221 */ /* 0x000fc60000010000 */
[----:B---3--:R-:W-:Y:S01]  /*1cbb0*/  FADD.FTZ R30, R175, R4 ;  /* 0x00000004af1e7221 */ /* 0x008fe20000010000 */
[----:B------:R-:W-:Y:S01]  /*1cbc0*/  FADD.FTZ R32, R168, R7 ;  /* 0x00000007a8207221 */ /* 0x000fe20000010000 */
[-C--:B------:R-:W-:Y:S01]  /*1cbd0*/  FFMA.FTZ R4, R87, R11.reuse, -R20 ;  /* 0x0000000b57047223 */ /* 0x080fe20000010814 */
[----:B------:R4:W0:Y:S01]  /*1cbe0*/  MUFU.EX2 R28, R6 ;  /* 0x00000006001c7308 */ /* 0x0008220000000800 */
[----:B-----5:R-:W-:Y:S01]  /*1cbf0*/  FADD.FTZ R5, R169, R30 ;  /* 0x0000001ea9057221 */ /* 0x020fe20000010000 */
[----:B------:R-:W-:Y:S01]  /*1cc00*/  FADD.FTZ R7, R21, R32 ;  /* 0x0000002015077221 */ /* 0x000fe20000010000 */
[----:B------:R-:W-:Y:S02]  /*1cc10*/  FFMA.FTZ R11, R89, R11, -R20 ;  /* 0x0000000b590b7223 */ /* 0x000fe40000010814 */
[----:B-1----:R-:W-:Y:S01]  /*1cc20*/  FADD.FTZ R30, R24, R5 ;  /* 0x00000005181e7221 */ /* 0x002fe20000010000 */
[----:B--2---:R-:W-:Y:S02]  /*1cc30*/  FADD.FTZ R32, R14, R7 ;  /* 0x000000070e207221 */ /* 0x004fe40000010000 */
[----:B------:R0:W1:Y:S01]  /*1cc40*/  MUFU.EX2 R167, R4 ;  /* 0x0000000400a77308 */ /* 0x0000620000000800 */
[----:B------:R-:W-:Y:S01]  /*1cc50*/  FADD.FTZ R5, R171, R30 ;  /* 0x0000001eab057221 */ /* 0x000fe20000010000 */
[----:B------:R-:W-:-:S03]  /*1cc60*/  FADD.FTZ R7, R25, R32 ;  /* 0x0000002019077221 */ /* 0x000fc60000010000 */
[----:B----4-:R-:W-:Y:S01]  /*1cc70*/  FADD.FTZ R6, R26, R5 ;  /* 0x000000051a067221 */ /* 0x010fe20000010000 */
[----:B------:R-:W-:Y:S02]  /*1cc80*/  FADD.FTZ R30, R164, R7 ;  /* 0x00000007a41e7221 */ /* 0x000fe40000010000 */
[----:B------:R-:W2:Y:S01]  /*1cc90*/  MUFU.EX2 R20, R11 ;  /* 0x0000000b00147308 */ /* 0x000ea20000000800 */
[----:B------:R-:W-:Y:S01]  /*1cca0*/  FADD.FTZ R5, R165, R6 ;  /* 0x00000006a5057221 */ /* 0x000fe20000010000 */
[----:B------:R-:W-:-:S03]  /*1ccb0*/  FADD.FTZ R7, R27, R30 ;  /* 0x0000001e1b077221 */ /* 0x000fc60000010000 */
[----:B0-----:R-:W-:Y:S01]  /*1ccc0*/  FADD.FTZ R4, R28, R5 ;  /* 0x000000051c047221 */ /* 0x001fe20000010000 */
[----:B------:R-:W-:-:S03]  /*1ccd0*/  FADD.FTZ R6, R166, R7 ;  /* 0x00000007a6067221 */ /* 0x000fc60000010000 */
[----:B-1----:R-:W-:Y:S01]  /*1cce0*/  FADD.FTZ R5, R167, R4 ;  /* 0x00000004a7057221 */ /* 0x002fe20000010000 */
[----:B------:R-:W-:-:S05]  /*1ccf0*/  FADD.FTZ R31, R29, R6 ;  /* 0x000000061d1f7221 */ /* 0x000fca0000010000 */
[----:B------:R-:W-:Y:S01]  /*1cd00*/  ST.E desc[UR44][R16.64+0x210], R31 ;  /* 0x0002101f10007985 */ /* 0x000fe2000c10192c */
[----:B--2---:R-:W-:-:S05]  /*1cd10*/  FADD.FTZ R33, R20, R5 ;  /* 0x0000000514217221 */ /* 0x004fca0000010000 */
[----:B------:R-:W-:Y:S01]  /*1cd20*/  ST.E desc[UR44][R16.64+0x214], R33 ;  /* 0x0002142110007985 */ /* 0x000fe2000c10192c */
[----:B------:R-:W-:Y:S06]  /*1cd30*/  BAR.SYNC.DEFER_BLOCKING 0xf, 0x100 ;  /* 0x03c4000000007b1d */ /* 0x000fec0000010000 */
[----:B------:R-:W2:Y:S04]  /*1cd40*/  LD.E.64 R4, desc[UR44][R16.64+0x138] ;  /* 0x0001382c10047980 */ /* 0x000ea8000c101b00 */
[----:B--2---:R-:W2:Y:S04]  /*1cd50*/  LD.E.64 R6, desc[UR44][R4.64+0x8] ;  /* 0x0000082c04067980 */ /* 0x004ea8000c101b00 */
[----:B------:R-:W3:Y:S01]  /*1cd60*/  LD.E.64 R34, desc[UR44][R4.64] ;  /* 0x0000002c04227980 */ /* 0x000ee2000c101b00 */
        /* <DEDUP_REMOVED lines=16> */
[----:B--2---:R-:W-:-:S05]  /*1ce70*/  MOV R11, R6 ;  /* 0x00000006000b7202 */ /* 0x004fca0000000f00 */
[--C-:B---3--:R-:W-:Y:S01]  /*1ce80*/  IMAD R35, R35, 0x2, R11.reuse ;  /* 0x0000000223237824 */ /* 0x108fe200078e020b */
[----:B------:R-:W-:Y:S01]  /*1ce90*/  STSM.16.M88.4 [R11], R176 ;  /* 0x000000b00b007844 */ /* 0x000fe20000000200 */
[C---:B------:R-:W-:Y:S02]  /*1cea0*/  IMAD R6, R34.reuse, 0x2, R11 ;  /* 0x0000000222067824 */ /* 0x040fe400078e020b */
[----:B------:R-:W-:-:S03]  /*1ceb0*/  IMAD R34, R34, 0x2, R35 ;  /* 0x0000000222227824 */ /* 0x000fc600078e0223 */
[----:B------:R0:W-:Y:S04]  /*1cec0*/  STSM.16.M88.4 [R6], R172 ;  /* 0x000000ac06007844 */ /* 0x0001e80000000200 */
[----:B------:R-:W-:Y:S04]  /*1ced0*/  STSM.16.M88.4 [R35], R168 ;  /* 0x000000a823007844 */ /* 0x000fe80000000200 */
[----:B------:R1:W-:Y:S04]  /*1cee0*/  STSM.16.M88.4 [R34], R164 ;  /* 0x000000a422007844 */ /* 0x0003e80000000200 */
[----:B------:R-:W2:Y:S01]  /*1cef0*/  LD.E R4, desc[UR44][R16.64+0x230] ;  /* 0x0002302c10047980 */ /* 0x000ea2000c101900 */
[----:B------:R-:W-:Y:S01]  /*1cf00*/  LOP3.LUT R22, R156, 0x4, RZ, 0xfc, !PT ;  /* 0x000000049c167812 */ /* 0x000fe200078efcff */
[----:B--2---:R-:W-:-:S05]  /*1cf10*/  FMUL.FTZ R5, R3, R4 ;  /* 0x0000000403057220 */ /* 0x004fca0000410000 */
[----:B------:R2:W-:Y:S04]  /*1cf20*/  ST.E desc[UR44][R16.64+0x230], R5 ;  /* 0x0002300510007985 */ /* 0x0005e8000c10192c */
[----:B------:R-:W3:Y:S02]  /*1cf30*/  LD.E R4, desc[UR44][R22.64] ;  /* 0x0000002c16047980 */ /* 0x000ee4000c101900 */
[----:B---3--:R-:W-:-:S05]  /*1cf40*/  FMUL.FTZ R7, R3, R4 ;  /* 0x0000000403077220 */ /* 0x008fca0000410000 */
[----:B------:R3:W-:Y:S04]  /*1cf50*/  ST.E desc[UR44][R22.64], R7 ;  /* 0x0000000716007985 */ /* 0x0007e8000c10192c */
[----:B------:R-:W2:Y:S04]  /*1cf60*/  LD.E R4, desc[UR44][R16.64+0x240] ;  /* 0x0002402c10047980 */ /* 0x000ea8000c101900 */
[----:B------:R-:W4:Y:S04]  /*1cf70*/  LD.E R130, desc[UR44][R16.64+0x424] ;  /* 0x0004242c10827980 */ /* 0x000f28000c101900 */
[----:B------:R-:W5:Y:S04]  /*1cf80*/  LD.E R20, desc[UR44][R16.64+0x274] ;  /* 0x0002742c10147980 */ /* 0x000f68000c101900 */
[----:B0-----:R-:W3:Y:S04]  /*1cf90*/  LD.E R6, desc[UR44][R16.64+0x244] ;  /* 0x0002442c10067980 */ /* 0x001ee8000c101900 */
[----:B------:R-:W5:Y:S04]  /*1cfa0*/  LD.E R8, desc[UR44][R16.64+0x250] ;  /* 0x0002502c10087980 */ /* 0x000f68000c101900 */
        /* <DEDUP_REMOVED lines=10> */
[----:B-1----:R-:W5:Y:S04]  /*1d050*/  LD.E R34, desc[UR44][R16.64+0x2a4] ;  /* 0x0002a42c10227980 */ /* 0x002f68000c101900 */
        /* <DEDUP_REMOVED lines=45> */
[----:B------:R-:W5:Y:S01]  /*1d330*/  LD.E R128, desc[UR44][R16.64+0x420] ;  /* 0x0004202c10807980 */ /* 0x000f62000c101900 */
[C---:B--2---:R-:W-:Y:S01]  /*1d340*/  FMUL.FTZ R5, R3.reuse, R4 ;  /* 0x0000000403057220 */ /* 0x044fe20000410000 */
[----:B----4-:R-:W-:-:S04]  /*1d350*/  FMUL.FTZ R21, R3, R130 ;  /* 0x0000008203157220 */ /* 0x010fc80000410000 */
[----:B------:R5:W-:Y:S04]  /*1d360*/  ST.E desc[UR44][R16.64+0x240], R5 ;  /* 0x0002400510007985 */ /* 0x000be8000c10192c */
[----:B------:R0:W-:Y:S01]  /*1d370*/  ST.E desc[UR44][R16.64+0x424], R21 ;  /* 0x0004241510007985 */ /* 0x0001e2000c10192c */
[C---:B---3--:R-:W-:Y:S01]  /*1d380*/  FMUL.FTZ R7, R3.reuse, R6 ;  /* 0x0000000603077220 */ /* 0x048fe20000410000 */
[C---:B-----5:R-:W-:Y:S01]  /*1d390*/  FMUL.FTZ R5, R3.reuse, R20 ;  /* 0x0000001403057220 */ /* 0x060fe20000410000 */
[C---:B------:R-:W-:Y:S01]  /*1d3a0*/  FMUL.FTZ R9, R3.reuse, R8 ;  /* 0x0000000803097220 */ /* 0x040fe20000410000 */
[----:B------:R-:W-:-:S03]  /*1d3b0*/  FMUL.FTZ R11, R3, R10 ;  /* 0x0000000a030b7220 */ /* 0x000fc60000410000 */
[----:B------:R1:W-:Y:S01]  /*1d3c0*/  ST.E desc[UR44][R16.64+0x274], R5 ;  /* 0x0002740510007985 */ /* 0x0003e2000c10192c */
[C---:B------:R-:W-:Y:S01]  /*1d3d0*/  FMUL.FTZ R13, R3.reuse, R12 ;  /* 0x0000000c030d7220 */ /* 0x040fe20000410000 */
[C---:B------:R-:W-:Y:S01]  /*1d3e0*/  FMUL.FTZ R15, R3.reuse, R14 ;  /* 0x0000000e030f7220 */ /* 0x040fe20000410000 */
[C---:B------:R-:W-:Y:S01]  /*1d3f0*/  FMUL.FTZ R19, R3.reuse, R18 ;  /* 0x0000001203137220 */ /* 0x040fe20000410000 */
[C---:B0-----:R-:W-:Y:S01]  /*1d400*/  FMUL.FTZ R21, R3.reuse, R26 ;  /* 0x0000001a03157220 */ /* 0x041fe20000410000 */
[C---:B------:R-:W-:Y:S01]  /*1d410*/  FMUL.FTZ R25, R3.reuse, R28 ;  /* 0x0000001c03197220 */ /* 0x040fe20000410000 */
[----:B------:R0:W-:Y:S01]  /*1d420*/  ST.E desc[UR44][R16.64+0x244], R7 ;  /* 0x0002440710007985 */ /* 0x0001e2000c10192c */
[----:B-1----:R-:W-:-:S03]  /*1d430*/  FMUL.FTZ R5, R3, R42 ;  /* 0x0000002a03057220 */ /* 0x002fc60000410000 */
[----:B------:R1:W-:Y:S04]  /*1d440*/  ST.E desc[UR44][R16.64+0x250], R9 ;  /* 0x0002500910007985 */ /* 0x0003e8000c10192c */
[----:B------:R2:W-:Y:S01]  /*1d450*/  ST.E desc[UR44][R16.64+0x254], R11 ;  /* 0x0002540b10007985 */ /* 0x0005e2000c10192c */
[----:B------:R-:W-:-:S03]  /*1d460*/  FMUL.FTZ R27, R3, R30 ;  /* 0x0000001e031b7220 */ /* 0x000fc60000410000 */
[----:B------:R3:W-:Y:S01]  /*1d470*/  ST.E desc[UR44][R16.64+0x260], R13 ;  /* 0x0002600d10007985 */ /* 0x0007e2000c10192c */
[----:B0-----:R-:W-:-:S03]  /*1d480*/  FMUL.FTZ R7, R3, R24 ;  /* 0x0000001803077220 */ /* 0x001fc60000410000 */
[----:B------:R0:W-:Y:S01]  /*1d490*/  ST.E desc[UR44][R16.64+0x264], R15 ;  /* 0x0002640f10007985 */ /* 0x0001e2000c10192c */
[----:B-1----:R-:W-:-:S03]  /*1d4a0*/  FMUL.FTZ R9, R3, R32 ;  /* 0x0000002003097220 */ /* 0x002fc60000410000 */
[----:B------:R1:W-:Y:S01]  /*1d4b0*/  ST.E desc[UR44][R16.64+0x270], R19 ;  /* 0x0002701310007985 */ /* 0x0003e2000c10192c */
[----:B--2---:R-:W-:-:S03]  /*1d4c0*/  FMUL.FTZ R11, R3, R34 ;  /* 0x00000022030b7220 */ /* 0x004fc60000410000 */
[----:B------:R2:W-:Y:S01]  /*1d4d0*/  ST.E desc[UR44][R16.64+0x284], R21 ;  /* 0x0002841510007985 */ /* 0x0005e2000c10192c */
[----:B---3--:R-:W-:-:S03]  /*1d4e0*/  FMUL.FTZ R13, R3, R36 ;  /* 0x00000024030d7220 */ /* 0x008fc60000410000 */
[----:B------:R3:W-:Y:S01]  /*1d4f0*/  ST.E desc[UR44][R16.64+0x290], R25 ;  /* 0x0002901910007985 */ /* 0x0007e2000c10192c */
[C---:B0-----:R-:W-:Y:S01]  /*1d500*/  FMUL.FTZ R15, R3.reuse, R38 ;  /* 0x00000026030f7220 */ /* 0x041fe20000410000 */
[C---:B-1----:R-:W-:Y:S02]  /*1d510*/  FMUL.FTZ R19, R3.reuse, R40 ;  /* 0x0000002803137220 */ /* 0x042fe40000410000 */
[----:B------:R0:W-:Y:S01]  /*1d520*/  ST.E desc[UR44][R16.64+0x2c4], R5 ;  /* 0x0002c40510007985 */ /* 0x0001e2000c10192c */
[C---:B--2---:R-:W-:Y:S01]  /*1d530*/  FMUL.FTZ R21, R3.reuse, R46 ;  /* 0x0000002e03157220 */ /* 0x044fe20000410000 */
[C---:B---3--:R-:W-:Y:S02]  /*1d540*/  FMUL.FTZ R25, R3.reuse, R48 ;  /* 0x0000003003197220 */ /* 0x048fe40000410000 */
[----:B------:R1:W-:Y:S01]  /*1d550*/  ST.E desc[UR44][R16.64+0x280], R7 ;  /* 0x0002800710007985 */ /* 0x0003e2000c10192c */
[----:B0-----:R-:W-:-:S03]  /*1d560*/  FMUL.FTZ R5, R3, R62 ;  /* 0x0000003e03057220 */ /* 0x001fc60000410000 */
[----:B------:R0:W-:Y:S04]  /*1d570*/  ST.E desc[UR44][R16.64+0x294], R27 ;  /* 0x0002941b10007985 */ /* 0x0001e8000c10192c */
[----:B------:R2:W-:Y:S01]  /*1d580*/  ST.E desc[UR44][R16.64+0x2a0], R9 ;  /* 0x0002a00910007985 */ /* 0x0005e2000c10192c */
[----:B-1----:R-:W-:-:S03]  /*1d590*/  FMUL.FTZ R7, R3, R44 ;  /* 0x0000002c03077220 */ /* 0x002fc60000410000 */
[----:B------:R1:W-:Y:S04]  /*1d5a0*/  ST.E desc[UR44][R16.64+0x2a4], R11 ;  /* 0x0002a40b10007985 */ /* 0x0003e8000c10192c */
[----:B------:R3:W-:Y:S01]  /*1d5b0*/  ST.E desc[UR44][R16.64+0x2b0], R13 ;  /* 0x0002b00d10007985 */ /* 0x0007e2000c10192c */
[----:B0-----:R-:W-:-:S03]  /*1d5c0*/  FMUL.FTZ R27, R3, R50 ;  /* 0x00000032031b7220 */ /* 0x001fc60000410000 */
[----:B------:R0:W-:Y:S01]  /*1d5d0*/  ST.E desc[UR44][R16.64+0x2b4], R15 ;  /* 0x0002b40f10007985 */ /* 0x0001e2000c10192c */
[----:B--2---:R-:W-:-:S03]  /*1d5e0*/  FMUL.FTZ R9, R3, R52 ;  /* 0x0000003403097220 */ /* 0x004fc60000410000 */
[----:B------:R2:W-:Y:S01]  /*1d5f0*/  ST.E desc[UR44][R16.64+0x2c0], R19 ;  /* 0x0002c01310007985 */ /* 0x0005e2000c10192c */
[----:B-1----:R-:W-:-:S03]  /*1d600*/  FMUL.FTZ R11, R3, R54 ;  /* 0x00000036030b7220 */ /* 0x002fc60000410000 */
[----:B------:R1:W-:Y:S01]  /*1d610*/  ST.E desc[UR44][R16.64+0x2d4], R21 ;  /* 0x0002d41510007985 */ /* 0x0003e2000c10192c */
[----:B---3--:R-:W-:-:S03]  /*1d620*/  FMUL.FTZ R13, R3, R56 ;  /* 0x00000038030d7220 */ /* 0x008fc60000410000 */
[----:B------:R3:W-:Y:S01]  /*1d630*/  ST.E desc[UR44][R16.64+0x2e0], R25 ;  /* 0x0002e01910007985 */ /* 0x0007e2000c10192c */
[C---:B0-----:R-:W-:Y:S01]  /*1d640*/  FMUL.FTZ R15, R3.reuse, R58 ;  /* 0x0000003a030f7220 */ /* 0x041fe20000410000 */
[C---:B--2---:R-:W-:Y:S02]  /*1d650*/  FMUL.FTZ R19, R3.reuse, R60 ;  /* 0x0000003c03137220 */ /* 0x044fe40000410000 */
[----:B------:R0:W-:Y:S01]  /*1d660*/  ST.E desc[UR44][R16.64+0x314], R5 ;  /* 0x0003140510007985 */ /* 0x0001e2000c10192c */
[C---:B-1----:R-:W-:Y:S01]  /*1d670*/  FMUL.FTZ R21, R3.reuse, R66 ;  /* 0x0000004203157220 */ /* 0x042fe20000410000 */
        /* <DEDUP_REMOVED lines=43> */
[----:B------:R0:W-:Y:S01]  /*1d930*/  ST.E desc[UR44][R16.64+0x384], R27 ;  /* 0x0003841b10007985 */ /* 0x0001e2000c10192c */
[----:B------:R-:W-:-:S03]  /*1d940*/  LOP3.LUT R4, R156, 0x8, RZ, 0xfc, !PT ;  /* 0x000000089c047812 */ /* 0x000fc600078efcff */
        /* <DEDUP_REMOVED lines=16> */
[C---:B---3--:R-:W-:Y:S01]  /*1da50*/  FMUL.FTZ R25, R3.reuse, R126 ;  /* 0x0000007e03197220 */ /* 0x048fe20000410000 */
[----:B------:R-:W-:Y:S01]  /*1da60*/  FMUL.FTZ R3, R3, R128 ;  /* 0x0000008003037220 */ /* 0x000fe20000410000 */
[--C-:B0-----:R-:W-:Y:S01]  /*1da70*/  IMAD.MOV.U32 R5, RZ, RZ, R23.reuse ;  /* 0x000000ffff057224 */ /* 0x101fe200078e0017 */
[----:B------:R0:W-:Y:S04]  /*1da80*/  ST.E desc[UR44][R16.64+0x3c0], R7 ;  /* 0x0003c00710007985 */ /* 0x0001e8000c10192c */
[----:B------:R-:W-:Y:S04]  /*1da90*/  ST.E desc[UR44][R16.64+0x3d4], R27 ;  /* 0x0003d41b10007985 */ /* 0x000fe8000c10192c */
[----:B------:R1:W-:Y:S04]  /*1daa0*/  ST.E desc[UR44][R16.64+0x3e0], R9 ;  /* 0x0003e00910007985 */ /* 0x0003e8000c10192c */
[----:B------:R2:W-:Y:S04]  /*1dab0*/  ST.E desc[UR44][R16.64+0x3e4], R11 ;  /* 0x0003e40b10007985 */ /* 0x0005e8000c10192c */
[----:B------:R-:W-:Y:S04]  /*1dac0*/  ST.E desc[UR44][R16.64+0x3f0], R13 ;  /* 0x0003f00d10007985 */ /* 0x000fe8000c10192c */
[----:B------:R-:W-:Y:S04]  /*1dad0*/  ST.E desc[UR44][R16.64+0x3f4], R15 ;  /* 0x0003f40f10007985 */ /* 0x000fe8000c10192c */
[----:B------:R-:W-:Y:S04]  /*1dae0*/  ST.E desc[UR44][R16.64+0x400], R19 ;  /* 0x0004001310007985 */ /* 0x000fe8000c10192c */
[----:B------:R-:W-:Y:S04]  /*1daf0*/  ST.E desc[UR44][R16.64+0x410], R21 ;  /* 0x0004101510007985 */ /* 0x000fe8000c10192c */
[----:B------:R-:W-:Y:S04]  /*1db00*/  ST.E desc[UR44][R16.64+0x414], R25 ;  /* 0x0004141910007985 */ /* 0x000fe8000c10192c */
[----:B------:R3:W-:Y:S04]  /*1db10*/  ST.E desc[UR44][R16.64+0x420], R3 ;  /* 0x0004200310007985 */ /* 0x0007e8000c10192c */
[----:B0-----:R-:W1:Y:S01]  /*1db20*/  LD.E R7, desc[UR44][R4.64] ;  /* 0x0000002c04077980 */ /* 0x001e62000c101900 */
[----:B------:R-:W-:Y:S01]  /*1db30*/  LOP3.LUT R6, R156, 0xc, RZ, 0xfc, !PT ;  /* 0x0000000c9c067812 */ /* 0x000fe200078efcff */
[----:B-1----:R-:W-:Y:S01]  /*1db40*/  FMUL.FTZ R9, R2, R7 ;  /* 0x0000000702097220 */ /* 0x002fe20000410000 */
[----:B------:R-:W-:-:S04]  /*1db50*/  IMAD.MOV.U32 R7, RZ, RZ, R23 ;  /* 0x000000ffff077224 */ /* 0x000fc800078e0017 */
[----:B------:R0:W-:Y:S04]  /*1db60*/  ST.E desc[UR44][R4.64], R9 ;  /* 0x0000000904007985 */ /* 0x0001e8000c10192c */
[----:B--2---:R-:W2:Y:S02]  /*1db70*/  LD.E R11, desc[UR44][R6.64] ;  /* 0x0000002c060b7980 */ /* 0x004ea4000c101900 */
[----:B--2---:R-:W-:-:S05]  /*1db80*/  FMUL.FTZ R11, R2, R11 ;  /* 0x0000000b020b7220 */ /* 0x004fca0000410000 */
[----:B------:R1:W-:Y:S04]  /*1db90*/  ST.E desc[UR44][R6.64], R11 ;  /* 0x0000000b06007985 */ /* 0x0003e8000c10192c */
[----:B------:R-:W2:Y:S04]  /*1dba0*/  LD.E R133, desc[UR44][R16.64+0x42c] ;  /* 0x00042c2c10857980 */ /* 0x000ea8000c101900 */
[----:B---3--:R-:W3:Y:S04]  /*1dbb0*/  LD.E R3, desc[UR44][R16.64+0x248] ;  /* 0x0002482c10037980 */ /* 0x008ee8000c101900 */
[----:B------:R-:W4:Y:S04]  /*1dbc0*/  LD.E R13, desc[UR44][R16.64+0x24c] ;  /* 0x00024c2c100d7980 */ /* 0x000f28000c101900 */
[----:B------:R-:W5:Y:S04]  /*1dbd0*/  LD.E R15, desc[UR44][R16.64+0x258] ;  /* 0x0002582c100f7980 */ /* 0x000f68000c101900 */
[----:B------:R-:W5:Y:S04]  /*1dbe0*/  LD.E R19, desc[UR44][R16.64+0x25c] ;  /* 0x00025c2c10137980 */ /* 0x000f68000c101900 */
[----:B------:R-:W5:Y:S04]  /*1dbf0*/  LD.E R21, desc[UR44][R16.64+0x268] ;  /* 0x0002682c10157980 */ /* 0x000f68000c101900 */
[----:B------:R-:W5:Y:S04]  /*1dc00*/  LD.E R25, desc[UR44][R16.64+0x26c] ;  /* 0x00026c2c10197980 */ /* 0x000f68000c101900 */
[----:B0-----:R-:W5:Y:S04]  /*1dc10*/  LD.E R9, desc[UR44][R16.64+0x278] ;  /* 0x0002782c10097980 */ /* 0x001f68000c101900 */
        /* <DEDUP_REMOVED lines=56> */
[C---:B---3--:R-:W-:Y:S01]  /*1dfa0*/  FMUL.FTZ R3, R2.reuse, R3 ;  /* 0x0000000302037220 */ /* 0x048fe20000410000 */
[C---:B----4-:R-:W-:Y:S01]  /*1dfb0*/  FMUL.FTZ R13, R2.reuse, R13 ;  /* 0x0000000d020d7220 */ /* 0x050fe20000410000 */
        /* <DEDUP_REMOVED lines=59> */
[----:B------:R-:W-:Y:S04]  /*1e370*/  ST.E desc[UR44][R16.64+0x42c], R133 ;  /* 0x00042c8510007985 */ /* 0x000fe8000c10192c */
        /* <DEDUP_REMOVED lines=62> */
[----:B0-----:R-:W2:Y:S04]  /*1e760*/  LD.E R11, desc[UR44][R22.64] ;  /* 0x0000002c160b7980 */ /* 0x001ea8000c101900 */
[----:B------:R-:W3:Y:S04]  /*1e770*/  LD.E R9, desc[UR44][R16.64+0x1e8] ;  /* 0x0001e82c10097980 */ /* 0x000ee8000c101900 */
[----:B------:R-:W3:Y:S04]  /*1e780*/  LD.E.64 R2, desc[UR44][R16.64+0xa8] ;  /* 0x0000a82c10027980 */ /* 0x000ee8000c101b00 */
[----:B--2---:R0:W-:Y:S04]  /*1e790*/  ST.E desc[UR44][R22.64], R11 ;  /* 0x0000000b16007985 */ /* 0x0041e8000c10192c */
[----:B------:R-:W2:Y:S04]  /*1e7a0*/  LD.E R13, desc[UR44][R4.64] ;  /* 0x0000002c040d7980 */ /* 0x000ea8000c101900 */
[----:B--2---:R2:W-:Y:S04]  /*1e7b0*/  ST.E desc[UR44][R4.64], R13 ;  /* 0x0000000d04007985 */ /* 0x0045e8000c10192c */
[----:B------:R-:W4:Y:S04]  /*1e7c0*/  LD.E R15, desc[UR44][R6.64] ;  /* 0x0000002c060f7980 */ /* 0x000f28000c101900 */
[----:B----4-:R4:W-:Y:S04]  /*1e7d0*/  ST.E desc[UR44][R6.64], R15 ;  /* 0x0000000f06007985 */ /* 0x0109e8000c10192c */
[----:B------:R-:W5:Y:S04]  /*1e7e0*/  LD.E R19, desc[UR44][R16.64+0x240] ;  /* 0x0002402c10137980 */ /* 0x000f68000c101900 */
[----:B------:R-:W3:Y:S04]  /*1e7f0*/  LD.E R21, desc[UR44][R16.64+0x244] ;  /* 0x0002442c10157980 */ /* 0x000ee8000c101900 */
[----:B------:R-:W3:Y:S04]  /*1e800*/  LD.E R25, desc[UR44][R16.64+0x248] ;  /* 0x0002482c10197980 */ /* 0x000ee8000c101900 */
[----:B------:R-:W3:Y:S04]  /*1e810*/  LD.E R27, desc[UR44][R16.64+0x24c] ;  /* 0x00024c2c101b7980 */ /* 0x000ee8000c101900 */
[----:B------:R-:W3:Y:S04]  /*1e820*/  LD.E R29, desc[UR44][R16.64+0x250] ;  /* 0x0002502c101d7980 */ /* 0x000ee8000c101900 */
[----:B-1----:R-:W3:Y:S04]  /*1e830*/  LD.E R31, desc[UR44][R16.64+0x254] ;  /* 0x0002542c101f7980 */ /* 0x002ee8000c101900 */
[----:B0-----:R-:W3:Y:S04]  /*1e840*/  LD.E R11, desc[UR44][R16.64+0x258] ;  /* 0x0002582c100b7980 */ /* 0x001ee8000c101900 */
[----:B------:R-:W3:Y:S04]  /*1e850*/  LD.E R33, desc[UR44][R16.64+0x25c] ;  /* 0x00025c2c10217980 */ /* 0x000ee8000c101900 */
[----:B--2---:R-:W2:Y:S04]  /*1e860*/  LD.E R13, desc[UR44][R16.64+0x260] ;  /* 0x0002602c100d7980 */ /* 0x004ea8000c101900 */
[----:B------:R-:W2:Y:S04]  /*1e870*/  LD.E R35, desc[UR44][R16.64+0x264] ;  /* 0x0002642c10237980 */ /* 0x000ea8000c101900 */
[----:B----4-:R-:W4:Y:S04]  /*1e880*/  LD.E R15, desc[UR44][R16.64+0x268] ;  /* 0x0002682c100f7980 */ /* 0x010f28000c101900 */
[----:B------:R-:W4:Y:S04]  /*1e890*/  LD.E R37, desc[UR44][R16.64+0x26c] ;  /* 0x00026c2c10257980 */ /* 0x000f28000c101900 */
        /* <DEDUP_REMOVED lines=112> */
[----:B-----5:R-:W-:Y:S04]  /*1efa0*/  ST.E desc[UR44][R16.64+0x240], R19 ;  /* 0x0002401310007985 */ /* 0x020fe8000c10192c */
[----:B---3--:R-:W-:Y:S04]  /*1efb0*/  ST.E desc[UR44][R16.64+0x244], R21 ;  /* 0x0002441510007985 */ /* 0x008fe8000c10192c */
[----:B------:R-:W-:Y:S04]  /*1efc0*/  ST.E desc[UR44][R16.64+0x248], R25 ;  /* 0x0002481910007985 */ /* 0x000fe8000c10192c */
[----:B------:R-:W-:Y:S04]  /*1efd0*/  ST.E desc[UR44][R16.64+0x24c], R27 ;  /* 0x00024c1b10007985 */ /* 0x000fe8000c10192c */
[----:B------:R-:W-:Y:S04]  /*1efe0*/  ST.E desc[UR44][R16.64+0x250], R29 ;  /* 0x0002501d10007985 */ /* 0x000fe8000c10192c */
[----:B------:R-:W-:Y:S04]  /*1eff0*/  ST.E desc[UR44][R16.64+0x254], R31 ;  /* 0x0002541f10007985 */ /* 0x000fe8000c10192c */
[----:B------:R-:W-:Y:S04]  /*1f000*/  ST.E desc[UR44][R16.64+0x258], R11 ;  /* 0x0002580b10007985 */ /* 0x000fe8000c10192c */
[----:B------:R-:W-:Y:S04]  /*1f010*/  ST.E desc[UR44][R16.64+0x25c], R33 ;  /* 0x00025c2110007985 */ /* 0x000fe8000c10192c */
[----:B--2---:R-:W-:Y:S04]  /*1f020*/  ST.E desc[UR44][R16.64+0x260], R13 ;  /* 0x0002600d10007985 */ /* 0x004fe8000c10192c */
[----:B------:R-:W-:Y:S04]  /*1f030*/  ST.E desc[UR44][R16.64+0x264], R35 ;  /* 0x0002642310007985 */ /* 0x000fe8000c10192c */
[----:B----4-:R-:W-:Y:S04]  /*1f040*/  ST.E desc[UR44][R16.64+0x268], R15 ;  /* 0x0002680f10007985 */ /* 0x010fe8000c10192c */
        /* <DEDUP_REMOVED lines=97> */
[----:B------:R-:W-:Y:S04]  /*1f660*/  ST.E desc[UR44][R16.64+0x3f0], R26 ;  /* 0x0003f01a10007985 */ /* 0x000fe8000c10192c */
[----:B------:R1:W-:Y:S04]  /*1f670*/  ST.E desc[UR44][R16.64+0x3f4], R28 ;  /* 0x0003f41c10007985 */ /* 0x0003e8000c10192c */
        /* <DEDUP_REMOVED lines=14> */
[----:B0-----:R-:W5:Y:S04]  /*1f760*/  LD.E R24, desc[UR44][R16.64+0x230] ;  /* 0x0002302c10187980 */ /* 0x001f68000c101900 */
[----:B-1----:R-:W5:Y:S04]  /*1f770*/  LD.E R28, desc[UR44][R16.64+0x240] ;  /* 0x0002402c101c7980 */ /* 0x002f68000c101900 */
[----:B------:R-:W5:Y:S04]  /*1f780*/  LD.E R29, desc[UR44][R16.64+0x244] ;  /* 0x0002442c101d7980 */ /* 0x000f68000c101900 */
[----:B--2---:R-:W2:Y:S04]  /*1f790*/  LD.E R30, desc[UR44][R16.64+0x248] ;  /* 0x0002482c101e7980 */ /* 0x004ea8000c101900 */
[----:B------:R-:W2:Y:S04]  /*1f7a0*/  LD.E R31, desc[UR44][R16.64+0x24c] ;  /* 0x00024c2c101f7980 */ /* 0x000ea8000c101900 */
[----:B---3--:R-:W2:Y:S04]  /*1f7b0*/  LD.E R32, desc[UR44][R16.64+0x250] ;  /* 0x0002502c10207980 */ /* 0x008ea8000c101900 */
[----:B------:R-:W2:Y:S04]  /*1f7c0*/  LD.E R33, desc[UR44][R16.64+0x254] ;  /* 0x0002542c10217980 */ /* 0x000ea8000c101900 */
[----:B----4-:R-:W2:Y:S04]  /*1f7d0*/  LD.E R34, desc[UR44][R16.64+0x258] ;  /* 0x0002582c10227980 */ /* 0x010ea8000c101900 */
[----:B------:R-:W2:Y:S04]  /*1f7e0*/  LD.E R35, desc[UR44][R16.64+0x25c] ;  /* 0x00025c2c10237980 */ /* 0x000ea8000c101900 */
[----:B-----5:R-:W2:Y:S04]  /*1f7f0*/  LD.E R36, desc[UR44][R16.64+0x260] ;  /* 0x0002602c10247980 */ /* 0x020ea8000c101900 */
[----:B------:R-:W2:Y:S04]  /*1f800*/  LD.E R37, desc[UR44][R16.64+0x264] ;  /* 0x0002642c10257980 */ /* 0x000ea8000c101900 */
        /* <DEDUP_REMOVED lines=116> */
[----:B------:R-:W2:Y:S01]  /*1ff50*/  LD.E R151, desc[UR44][R16.64+0x42c] ;  /* 0x00042c2c10977980 */ /* 0x000ea2000c101900 */
[----:B------:R-:W-:Y:S01]  /*1ff60*/  IMAD R2, R9, 0x1000, R2 ;  /* 0x0000100009027824 */ /* 0x000fe200078e0202 */
[----:B------:R-:W-:-:S04]  /*1ff70*/  R2UR UR7, R3 ;  /* 0x00000000030772ca */ /* 0x000fc800000e0000 */
[C---:B------:R-:W-:Y:S01]  /*1ff80*/  R2UR UR6, R2.reuse ;  /* 0x00000000020672ca */ /* 0x040fe200000e0000 */
[----:B------:R-:W-:Y:S02]  /*1ff90*/  VIADD R8, R2, 0x80 ;  /* 0x0000008002087836 */ /* 0x000fe40000000000 */
[----:B------:R-:W-:Y:S01]  /*1ffa0*/  IMAD.MOV.U32 R9, RZ, RZ, R3 ;  /* 0x000000ffff097224 */ /* 0x000fe200078e0003 */
[----:B--2---:R-:W-:-:S09]  /*1ffb0*/  WARPGROUP.ARRIVE ;  /* 0x00000000000079c5 */ /* 0x004fd20000000000 */
[----:B------:R-:W-:Y:S01]  /*1ffc0*/  HGMMA.64x256x16.F32.BF16 R24, R176, gdesc[UR4].tnspB, R24, gsb0 ;  /* 0x43e00004b0187df0 */ /* 0x000fe20008001818 */
[----:B------:R-:W-:Y:S02]  /*1ffd0*/  R2UR UR6, R8 ;  /* 0x00000000080672ca */ /* 0x000fe400000e0000 */
[----:B------:R-:W-:Y:S01]  /*1ffe0*/  R2UR UR7, R9 ;  /* 0x00000000090772ca */ /* 0x000fe200000e0000 */
[----:B------:R-:W-:Y:S02]  /*1fff0*/  VIADD R8, R2, 0x100 ;  /* 0x0000010002087836 */ /* 0x000fe40000000000 */
[----:B------:R-:W-:Y:S01]  /*20000*/  IMAD.MOV.U32 R9, RZ, RZ, R3 ;  /* 0x000000ffff097224 */ /* 0x000fe200078e0003 */
[----:B------:R-:W-:Y:S02]  /*20010*/  WARPGROUP.DEPBAR.LE gsb0, 0x0 ;  /* 0x00008000000079c5 */ /* 0x000fe40000010000 */
        /* <DEDUP_REMOVED lines=127> */
[----:B------:R0:W-:Y:S02]  /*20810*/  ST.E desc[UR44][R16.64+0x42c], R151 ;  /* 0x00042c9710007985 */ /* 0x0001e4000c10192c */
[----:B0-----:R-:W-:-:S06]  /*20820*/  WARPGROUP.ARRIVE ;  /* 0x00000000000079c5 */ /* 0x001fcc0000000000 */
[----:B------:R-:W-:Y:S01]  /*20830*/  HGMMA.64x256x16.F32.BF16 R24, R172, gdesc[UR4].tnspB, R24, gsb0 ;  /* 0x43e00004ac187df0 */ /* 0x000fe20008001818 */
[----:B------:R-:W-:Y:S02]  /*20840*/  R2UR UR6, R8 ;  /* 0x00000000080672ca */ /* 0x000fe400000e0000 */
[----:B------:R-:W-:Y:S01]  /*20850*/  R2UR UR7, R9 ;  /* 0x00000000090772ca */ /* 0x000fe200000e0000 */
[----:B------:R-:W-:Y:S01]  /*20860*/  VIADD R2, R2, 0x180 ;  /* 0x0000018002027836 */ /* 0x000fe20000000000 */
        /* <DEDUP_REMOVED lines=263> */
[----:B------:R-:W-:Y:S03]  /*218e0*/  HGMMA.64x256x16.F32.BF16 R24, R164, gdesc[UR4].tnspB, R24, gsb0 ;  /* 0x43e00004a4187df0 */ /* 0x000fe60008001818 */
[----:B------:R-:W-:Y:S02]  /*218f0*/  WARPGROUP.DEPBAR.LE gsb0, 0x0 ;  /* 0x00008000000079c5 */ /* 0x000fe40000010000 */
[----:B------:R-:W-:Y:S04]  /*21900*/  ST.E desc[UR44][R16.64+0x230], R24 ;  /* 0x0002301810007985 */ /* 0x000fe8000c10192c */
[----:B------:R0:W-:Y:S04]  /*21910*/  ST.E desc[UR44][R22.64], R25 ;  /* 0x0000001916007985 */ /* 0x0001e8000c10192c */
[----:B------:R-:W-:Y:S04]  /*21920*/  ST.E desc[UR44][R4.64], R26 ;  /* 0x0000001a04007985 */ /* 0x000fe8000c10192c */
[----:B------:R-:W-:Y:S04]  /*21930*/  ST.E desc[UR44][R6.64], R27 ;  /* 0x0000001b06007985 */ /* 0x000fe8000c10192c */
[----:B------:R-:W2:Y:S04]  /*21940*/  LD.E R3, desc[UR44][R16.64+0x230] ;  /* 0x0002302c10037980 */ /* 0x000ea8000c101900 */
        /* <DEDUP_REMOVED lines=124> */
[----:B--2---:R1:W-:Y:S04]  /*22110*/  ST.E desc[UR44][R16.64+0x230], R3 ;  /* 0x0002300310007985 */ /* 0x0043e8000c10192c */
[----:B------:R-:W2:Y:S04]  /*22120*/  LD.E R9, desc[UR44][R22.64] ;  /* 0x0000002c16097980 */ /* 0x000ea8000c101900 */
[----:B--2---:R2:W-:Y:S04]  /*22130*/  ST.E desc[UR44][R22.64], R9 ;  /* 0x0000000916007985 */ /* 0x0045e8000c10192c */
[----:B------:R-:W3:Y:S04]  /*22140*/  LD.E R11, desc[UR44][R4.64] ;  /* 0x0000002c040b7980 */ /* 0x000ee8000c101900 */
[----:B---3--:R3:W-:Y:S04]  /*22150*/  ST.E desc[UR44][R4.64], R11 ;  /* 0x0000000b04007985 */ /* 0x0087e8000c10192c */
[----:B------:R-:W4:Y:S04]  /*22160*/  LD.E R13, desc[UR44][R6.64] ;  /* 0x0000002c060d7980 */ /* 0x000f28000c101900 */
[----:B----4-:R4:W-:Y:S04]  /*22170*/  ST.E desc[UR44][R6.64], R13 ;  /* 0x0000000d06007985 */ /* 0x0109e8000c10192c */
[----:B------:R-:W5:Y:S04]  /*22180*/  LD.E R15, desc[UR44][R16.64+0x240] ;  /* 0x0002402c100f7980 */ /* 0x000f68000c101900 */
[----:B------:R-:W5:Y:S04]  /*22190*/  LD.E R19, desc[UR44][R16.64+0x244] ;  /* 0x0002442c10137980 */ /* 0x000f68000c101900 */
[----:B------:R-:W5:Y:S04]  /*221a0*/  LD.E R21, desc[UR44][R16.64+0x248] ;  /* 0x0002482c10157980 */ /* 0x000f68000c101900 */
[----:B0-----:R-:W5:Y:S04]  /*221b0*/  LD.E R25, desc[UR44][R16.64+0x24c] ;  /* 0x00024c2c10197980 */ /* 0x001f68000c101900 */
[----:B-1----:R-:W5:Y:S04]  /*221c0*/  LD.E R3, desc[UR44][R16.64+0x250] ;  /* 0x0002502c10037980 */ /* 0x002f68000c101900 */
[----:B------:R-:W5:Y:S04]  /*221d0*/  LD.E R27, desc[UR44][R16.64+0x254] ;  /* 0x0002542c101b7980 */ /* 0x000f68000c101900 */
[----:B--2---:R-:W2:Y:S04]  /*221e0*/  LD.E R9, desc[UR44][R16.64+0x258] ;  /* 0x0002582c10097980 */ /* 0x004ea8000c101900 */
[----:B------:R-:W2:Y:S04]  /*221f0*/  LD.E R29, desc[UR44][R16.64+0x25c] ;  /* 0x00025c2c101d7980 */ /* 0x000ea8000c101900 */
[----:B---3--:R-:W3:Y:S04]  /*22200*/  LD.E R5, desc[UR44][R16.64+0x260] ;  /* 0x0002602c10057980 */ /* 0x008ee8000c101900 */
[----:B------:R-:W3:Y:S04]  /*22210*/  LD.E R11, desc[UR44][R16.64+0x264] ;  /* 0x0002642c100b7980 */ /* 0x000ee8000c101900 */
        /* <DEDUP_REMOVED lines=114> */
[----:B-----5:R0:W-:Y:S04]  /*22940*/  ST.E desc[UR44][R16.64+0x240], R15 ;  /* 0x0002400f10007985 */ /* 0x0201e8000c10192c */
[----:B------:R0:W-:Y:S04]  /*22950*/  ST.E desc[UR44][R16.64+0x244], R19 ;  /* 0x0002441310007985 */ /* 0x0001e8000c10192c */
[----:B------:R0:W-:Y:S04]  /*22960*/  ST.E desc[UR44][R16.64+0x248], R21 ;  /* 0x0002481510007985 */ /* 0x0001e8000c10192c */
[----:B------:R0:W-:Y:S04]  /*22970*/  ST.E desc[UR44][R16.64+0x24c], R25 ;  /* 0x00024c1910007985 */ /* 0x0001e8000c10192c */
[----:B------:R0:W-:Y:S04]  /*22980*/  ST.E desc[UR44][R16.64+0x250], R3 ;  /* 0x0002500310007985 */ /* 0x0001e8000c10192c */
[----:B------:R0:W-:Y:S04]  /*22990*/  ST.E desc[UR44][R16.64+0x254], R27 ;  /* 0x0002541b10007985 */ /* 0x0001e8000c10192c */
[----:B--2---:R0:W-:Y:S04]  /*229a0*/  ST.E desc[UR44][R16.64+0x258], R9 ;  /* 0x0002580910007985 */ /* 0x0041e8000c10192c */
[----:B------:R0:W-:Y:S04]  /*229b0*/  ST.E desc[UR44][R16.64+0x25c], R29 ;  /* 0x00025c1d10007985 */ /* 0x0001e8000c10192c */
[----:B---3--:R0:W-:Y:S04]  /*229c0*/  ST.E desc[UR44][R16.64+0x260], R5 ;  /* 0x0002600510007985 */ /* 0x0081e8000c10192c */
[----:B------:R0:W-:Y:S04]  /*229d0*/  ST.E desc[UR44][R16.64+0x264], R11 ;  /* 0x0002640b10007985 */ /* 0x0001e8000c10192c */
[----:B----4-:R0:W-:Y:S04]  /*229e0*/  ST.E desc[UR44][R16.64+0x268], R7 ;  /* 0x0002680710007985 */ /* 0x0101e8000c10192c */
        /* <DEDUP_REMOVED lines=112> */
[----:B------:R0:W-:Y:S01]  /*230f0*/  ST.E desc[UR44][R16.64+0x42c], R26 ;  /* 0x00042c1a10007985 */ /* 0x0001e2000c10192c */
[----:B------:R-:W-:Y:S01]  /*23100*/  @!PT LDS RZ, [RZ] ;  /* 0x00000000fffff984 */ /* 0x000fe20000000800 */
[----:B------:R-:W-:Y:S01]  /*23110*/  @!PT LDS RZ, [RZ] ;  /* 0x00000000fffff984 */ /* 0x000fe20000000800 */
[----:B------:R-:W-:Y:S01]  /*23120*/  @!PT LDS RZ, [RZ] ;  /* 0x00000000fffff984 */ /* 0x000fe20000000800 */
[----:B------:R-:W-:Y:S01]  /*23130*/  @!PT LDS RZ, [RZ] ;  /* 0x00000000fffff984 */ /* 0x000fe20000000800 */
[----:B------:R1:W-:Y:S06]  /*23140*/  MEMBAR.ALL.CTA ;  /* 0x0000000000007992 */ /* 0x0003ec0000008000 */
[----:B-1----:R-:W1:Y:S01]  /*23150*/  FENCE.VIEW.ASYNC.S ;  /* 0x00000000000073c6 */ /* 0x002e620000000000 */
[----:B------:R-:W-:Y:S01]  /*23160*/  BSSY B0, `(.L_x_5107) ;  /* 0x000000a000007945 */ /* 0x000fe20003800000 */
[----:B-1----:R-:W-:Y:S01]  /*23170*/  NOP ;  /* 0x0000000000007918 */ /* 0x002fe20000000000 */
[----:B------:R-:W-:Y:S06]  /*23180*/  BAR.ARV 0xe, 0x100 ;  /* 0x0384000000007b1d */ /* 0x000fec0000002000 */
[----:B------:R-:W-:Y:S05]  /*23190*/  @P0 BRA `(.L_x_5108) ;  /* 0x0000000000180947 */ /* 0x000fea0003800000 */
[----:B0-----:R-:W2:Y:S04]  /*231a0*/  LD.E.64 R2, desc[UR44][R16.64+0x68] ;  /* 0x0000682c10027980 */ /* 0x001ea8000c101b00 */
[----:B------:R-:W3:Y:S01]  /*231b0*/  LD.E R4, desc[UR44][R16.64+0x1e8] ;  /* 0x0001e82c10047980 */ /* 0x000ee2000c101900 */
[----:B--2---:R-:W-:-:S05]  /*231c0*/  MOV R3, R2 ;  /* 0x0000000200037202 */ /* 0x004fca0000000f00 */
[----:B---3--:R-:W-:-:S05]  /*231d0*/  IMAD R4, R4, 0x8, R3 ;  /* 0x0000000804047824 */ /* 0x008fca00078e0203 */
[----:B------:R-:W-:-:S04]  /*231e0*/  PRMT R4, RZ, 0x654, R4 ;  /* 0x00000654ff047816 */ /* 0x000fc80000000004 */
[----:B------:R1:W-:Y:S03]  /*231f0*/  SYNCS.ARRIVE.TRANS64.RED.A1T0 RZ, [R4+URZ], RZ ;  /* 0x000000ff04ff79a7 */ /* 0x0003e6000810043f */
.L_x_5108:
[----:B------:R-:W-:Y:S05]  /*23200*/  BSYNC B0 ;  /* 0x0000000000007941 */ /* 0x000fea0003800000 */
.L_x_5107:
[C---:B------:R-:W-:Y:S01]  /*23210*/  ISETP.GT.AND P1, PT, R0.reuse, R157, PT ;  /* 0x0000009d0000720c */ /* 0x040fe20003f24270 */
[----:B------:R-:W-:-:S12]  /*23220*/  VIADD R0, R0, 0xffffffff ;  /* 0xffffffff00007836 */ /* 0x000fd80000000000 */
[----:B------:R-:W-:Y:S05]  /*23230*/  @P1 BRA `(.L_x_5109) ;  /* 0xffffff5400e41947 */ /* 0x000fea000383ffff */
.L_x_5080:
[----:B------:R-:W-:Y:S05]  /*23240*/  WARPSYNC.ALL ;  /* 0x0000000000007948 */ /* 0x000fea0003800000 */
[----:B01----:R-:W2:Y:S04]  /*23250*/  LDL R5, [R1+0x210] ;  /* 0x0002100001057983 */ /* 0x003ea80000100800 */
[----:B------:R-:W3:Y:S04]  /*23260*/  LDL R6, [R1+0x214] ;  /* 0x0002140001067983 */ /* 0x000ee80000100800 */
[----:B------:R-:W4:Y:S01]  /*23270*/  LDL.64 R14, [R1+0xd8] ;  /* 0x0000d800010e7983 */ /* 0x000f220000100a00 */
[----:B------:R-:W-:Y:S01]  /*23280*/  IMAD.MOV.U32 R8, RZ, RZ, -0x800000 ;  /* 0xff800000ff087424 */ /* 0x000fe200078e00ff */
[----:B------:R-:W-:Y:S08]  /*23290*/  BAR.ARV 0x8, 0x100 ;  /* 0x0204000000007b1d */ /* 0x000ff00000002000 */
[----:B------:R-:W-:Y:S06]  /*232a0*/  BAR.SYNC.DEFER_BLOCKING 0xf, 0x100 ;  /* 0x03c4000000007b1d */ /* 0x000fec0000010000 */
[----:B--2---:R-:W0:Y:S02]  /*232b0*/  SHFL.BFLY PT, R0, R5, 0x2, 0x1f ;  /* 0x0c401f0005007f89 */ /* 0x004e2400000e0000 */
[----:B0-----:R-:W-:-:S05]  /*232c0*/  FADD.FTZ R0, R5, R0 ;  /* 0x0000000005007221 */ /* 0x001fca0000010000 */
[----:B------:R-:W0:Y:S02]  /*232d0*/  SHFL.BFLY PT, R3, R0, 0x1, 0x1f ;  /* 0x0c201f0000037f89 */ /* 0x000e2400000e0000 */
[----:B0-----:R-:W-:-:S05]  /*232e0*/  FADD.FTZ R2, R0, R3 ;  /* 0x0000000300027221 */ /* 0x001fca0000010000 */
[----:B------:R-:W-:Y:S04]  /*232f0*/  STL [R1+0x210], R2 ;  /* 0x0002100201007387 */ /* 0x000fe80000100800 */
[----:B------:R-:W2:Y:S04]  /*23300*/  LDL R13, [R1+0x210] ;  /* 0x00021000010d7983 */ /* 0x000ea80000100800 */
[----:B---3--:R-:W0:Y:S02]  /*23310*/  SHFL.BFLY PT, R3, R6, 0x2, 0x1f ;  /* 0x0c401f0006037f89 */ /* 0x008e2400000e0000 */
[----:B0-----:R-:W-:-:S05]  /*23320*/  FADD.FTZ R3, R3, R6 ;  /* 0x0000000603037221 */ /* 0x001fca0000010000 */
[----:B------:R-:W0:Y:S02]  /*23330*/  SHFL.BFLY PT, R4, R3, 0x1, 0x1f ;  /* 0x0c201f0003047f89 */ /* 0x000e2400000e0000 */
[----:B0-----:R-:W-:-:S05]  /*23340*/  FADD.FTZ R4, R3, R4 ;  /* 0x0000000403047221 */ /* 0x001fca0000010000 */
[----:B------:R-:W-:-:S13]  /*23350*/  FSETP.NE.FTZ.AND P2, PT, R4, RZ, PT ;  /* 0x000000ff0400720b */ /* 0x000fda0003f55000 */
[----:B------:R-:W3:Y:S04]  /*23360*/  @P2 LDL R7, [R1+0x220] ;  /* 0x0002200001072983 */ /* 0x000ee80000100800 */
[----:B------:R-:W5:Y:S01]  /*23370*/  @P2 LDL R10, [R1+0x204] ;  /* 0x00020400010a2983 */ /* 0x000f620000100800 */
[----:B--2---:R-:W-:-:S13]  /*23380*/  FSETP.NE.FTZ.AND P1, PT, R13, RZ, PT ;  /* 0x000000ff0d00720b */ /* 0x004fda0003f35000 */
[----:B------:R-:W2:Y:S04]  /*23390*/  @P1 LDL R5, [R1+0x220] ;  /* 0x0002200001051983 */ /* 0x000ea80000100800 */
[----:B------:R-:W4:Y:S01]  /*233a0*/  @P1 LDL R2, [R1+0x200] ;  /* 0x0002000001021983 */ /* 0x000f220000100800 */
[----:B------:R-:W0:Y:S08]  /*233b0*/  @P2 MUFU.LG2 R9, R4 ;  /* 0x0000000400092308 */ /* 0x000e300000000c00 */
[----:B------:R-:W1:Y:S01]  /*233c0*/  @P1 MUFU.LG2 R6, R13 ;  /* 0x0000000d00061308 */ /* 0x000e620000000c00 */
[----:B------:R-:W-:-:S02]  /*233d0*/  IMAD.MOV.U32 R0, RZ, RZ, -0x800000 ;  /* 0xff800000ff007424 */ /* 0x000fc400078e00ff */
[----:B0-----:R-:W-:Y:S01]  /*233e0*/  @P2 FMUL.FTZ R12, R9, 0.69314718246459960938 ;  /* 0x3f317218090c2820 */ /* 0x001fe20000410000 */
[----:B-1----:R-:W-:Y:S01]  /*233f0*/  @P1 FMUL.FTZ R6, R6, 0.69314718246459960938 ;  /* 0x3f31721806061820 */ /* 0x002fe20000410000 */
[----:B------:R-:W-:Y:S01]  /*23400*/  STL [R1+0x214], R4 ;  /* 0x0002140401007387 */ /* 0x000fe20000100800 */
[----:B---3--:R-:W-:-:S04]  /*23410*/  @P2 FMUL.FTZ R7, R7, 0.69314718246459960938 ;  /* 0x3f31721807072820 */ /* 0x008fc80000410000 */
[----:B-----5:R-:W-:-:S05]  /*23420*/  @P2 FFMA.FTZ R8, R7, R10, R12 ;  /* 0x0000000a07082223 */ /* 0x020fca000001000c */
[----:B------:R0:W-:Y:S01]  /*23430*/  STL [R1+0x214], R8 ;  /* 0x0002140801007387 */ /* 0x0001e20000100800 */
[----:B--2---:R-:W-:-:S04]  /*23440*/  @P1 FMUL.FTZ R5, R5, 0.69314718246459960938 ;  /* 0x3f31721805051820 */ /* 0x004fc80000410000 */
[----:B----4-:R-:W-:-:S05]  /*23450*/  @P1 FFMA.FTZ R0, R5, R2, R6 ;  /* 0x0000000205001223 */ /* 0x010fca0000010006 */
[----:B------:R1:W-:Y:S04]  /*23460*/  STL [R1+0x210], R0 ;  /* 0x0002100001007387 */ /* 0x0003e80000100800 */
[----:B------:R-:W2:Y:S02]  /*23470*/  LD.E R2, desc[UR44][R14.64+0x4] ;  /* 0x0000042c0e027980 */ /* 0x000ea4000c101900 */
[----:B--2---:R-:W-:Y:S02]  /*23480*/  ISETP.NE.AND P0, PT, R2, RZ, PT ;  /* 0x000000ff0200720c */ /* 0x004fe40003f05270 */
[----:B------:R-:W2:Y:S11]  /*23490*/  LDL R2, [R1+0x1e8] ;  /* 0x0001e80001027983 */ /* 0x000eb60000100800 */
[----:B------:R-:W3:Y:S04]  /*234a0*/  @!P0 LDL.64 R6, [R1+0xe0] ;  /* 0x0000e00001068983 */ /* 0x000ee80000100a00 */
[----:B------:R-:W2:Y:S01]  /*234b0*/  @!P0 LD.E R3, desc[UR44][R14.64] ;  /* 0x0000002c0e038980 */ /* 0x000ea2000c101900 */
[----:B------:R-:W-:-:S06]  /*234c0*/  IMAD.MOV.U32 R42, RZ, RZ, RZ ;  /* 0x000000ffff2a7224 */ /* 0x000fcc00078e00ff */
[----:B------:R-:W4:Y:S01]  /*234d0*/  @P1 MUFU.RCP R42, R13 ;  /* 0x0000000d002a1308 */ /* 0x000f220000001000 */
[----:B---3--:R-:W0:Y:S01]  /*234e0*/  @!P0 LD.E.64 R6, desc[UR44][R6.64] ;  /* 0x0000002c06068980 */ /* 0x008e22000c101b00 */
[----:B--2---:R-:W-:-:S04]  /*234f0*/  @!P0 IMAD R3, R2, 0x40, R3 ;  /* 0x0000004002038824 */ /* 0x004fc800078e0203 */
[----:B0-----:R-:W-:-:S05]  /*23500*/  @!P0 IMAD.WIDE R8, R3, 0x4, R6 ;  /* 0x0000000403088825 */ /* 0x001fca00078e0206 */
[----:B----4-:R0:W-:Y:S04]  /*23510*/  @!P0 ST.E desc[UR44][R8.64], R42 ;  /* 0x0000002a08008985 */ /* 0x0101e8000c10192c */
[----:B------:R-:W1:Y:S04]  /*23520*/  @!P0 LDL.64 R14, [R1+0xd8] ;  /* 0x0000d800010e8983 */ /* 0x000e680000100a00 */
[----:B-1----:R-:W2:Y:S02]  /*23530*/  @!P0 LD.E R0, desc[UR44][R14.64+0x4] ;  /* 0x0000042c0e008980 */ /* 0x002ea4000c101900 */
[----:B--2---:R-:W-:-:S13]  /*23540*/  @!P0 ISETP.NE.AND P0, PT, R0, RZ, PT ;  /* 0x000000ff0000820c */ /* 0x004fda0003f05270 */
[----:B------:R-:W2:Y:S04]  /*23550*/  @!P0 LDL.64 R10, [R1+0xe0] ;  /* 0x0000e000010a8983 */ /* 0x000ea80000100a00 */
[----:B------:R-:W3:Y:S01]  /*23560*/  @!P0 LD.E R3, desc[UR44][R14.64] ;  /* 0x0000002c0e038980 */ /* 0x000ee2000c101900 */
[----:B------:R-:W-:-:S06]  /*23570*/  IMAD.MOV.U32 R0, RZ, RZ, RZ ;  /* 0x000000ffff007224 */ /* 0x000fcc00078e00ff */
[----:B------:R-:W1:Y:S01]  /*23580*/  @P2 MUFU.RCP R0, R4 ;  /* 0x0000000400002308 */ /* 0x000e620000001000 */
[----:B--2---:R-:W2:Y:S01]  /*23590*/  @!P0 LD.E.64 R10, desc[UR44][R10.64] ;  /* 0x0000002c0a0a8980 */ /* 0x004ea2000c101b00 */
[----:B---3--:R-:W-:-:S04]  /*235a0*/  @!P0 IMAD R3, R2, 0x40, R3 ;  /* 0x0000004002038824 */ /* 0x008fc800078e0203 */
[----:B------:R-:W-:-:S04]  /*235b0*/  @!P0 VIADD R3, R3, 0x8 ;  /* 0x0000000803038836 */ /* 0x000fc80000000000 */
[----:B--2---:R-:W-:-:S05]  /*235c0*/  @!P0 IMAD.WIDE R2, R3, 0x4, R10 ;  /* 0x0000000403028825 */ /* 0x004fca00078e020a */
[----:B-1----:R1:W-:Y:S04]  /*235d0*/  @!P0 ST.E desc[UR44][R2.64], R0 ;  /* 0x0000000002008985 */ /* 0x0023e8000c10192c */
[----:B------:R-:W2:Y:S04]  /*235e0*/  LDL R34, [R1+0x1e8] ;  /* 0x0001e80001227983 */ /* 0x000ea80000100800 */
[----:B------:R-:W3:Y:S04]  /*235f0*/  LDL.64 R12, [R1+0x388] ;  /* 0x00038800010c7983 */ /* 0x000ee80000100a00 */
        /* <DEDUP_REMOVED lines=26> */
[----:B0-----:R-:W5:Y:S04]  /*237a0*/  LDL.64 R8, [R1+0x3d8] ;  /* 0x0003d80001087983 */ /* 0x001f680000100a00 */
[----:B------:R-:W5:Y:S04]  /*237b0*/  LDL.64 R4, [R1+0x3e8] ;  /* 0x0003e80001047983 */ /* 0x000f680000100a00 */
[----:B------:R-:W5:Y:S04]  /*237c0*/  LDL.64 R10, [R1+0x3f8] ;  /* 0x0003f800010a7983 */ /* 0x000f680000100a00 */
[----:B-1----:R-:W5:Y:S04]  /*237d0*/  LDL.64 R2, [R1+0x408] ;  /* 0x0004080001027983 */ /* 0x002f680000100a00 */
        /* <DEDUP_REMOVED lines=33> */
[----:B------:R-:W5:Y:S04]  /*239f0*/  LDL R35, [R1+0x1f0] ;  /* 0x0001f00001237983 */ /* 0x000f680000100800 */
[----:B------:R-:W5:Y:S01]  /*23a00*/  LDL R32, [R1+0x1f4] ;  /* 0x0001f40001207983 */ /* 0x000f620000100800 */
[----:B--2---:R-:W-:-:S05]  /*23a10*/  VIADD R34, R34, 0x1 ;  /* 0x0000000122227836 */ /* 0x004fca0000000000 */
[----:B------:R-:W-:-:S13]  /*23a20*/  ISETP.NE.AND P0, PT, R34, 0x2, PT ;  /* 0x000000022200780c */ /* 0x000fda0003f05270 */
[----:B------:R-:W2:Y:S01]  /*23a30*/  @!P0 LDL R33, [R1+0x1ec] ;  /* 0x0001ec0001218983 */ /* 0x000ea20000100800 */
[-C--:B---3--:R-:W-:Y:S01]  /*23a40*/  FMUL.FTZ R13, R13, R0.reuse ;  /* 0x000000000d0d7220 */ /* 0x088fe20000410000 */
[-C--:B------:R-:W-:Y:S01]  /*23a50*/  FMUL.FTZ R12, R12, R0.reuse ;  /* 0x000000000c0c7220 */ /* 0x080fe20000410000 */
[-C--:B----4-:R-:W-:Y:S01]  /*23a60*/  FMUL.FTZ R135, R135, R0.reuse ;  /* 0x0000000087877220 */ /* 0x090fe20000410000 */
[-C--:B------:R-:W-:Y:S01]  /*23a70*/  FMUL.FTZ R134, R134, R0.reuse ;  /* 0x0000000086867220 */ /* 0x080fe20000410000 */
        /* <DEDUP_REMOVED lines=12> */
[----:B------:R2:W-:Y:S01]  /*23b40*/  STL.64 [R1+0x388], R12 ;  /* 0x0003880c01007387 */ /* 0x0005e20000100a00 */
        /* <DEDUP_REMOVED lines=113> */
[----:B------:R-:W-:Y:S01]  /*24260*/  VIADD R32, R32, 0x1 ;  /* 0x0000000120207836 */ /* 0x000fe20000000000 */
[----:B------:R-:W-:Y:S04]  /*24270*/  STL [R1+0x1e8], R34 ;  /* 0x0001e82201007387 */ /* 0x000fe80000100800 */
        /* <DEDUP_REMOVED lines=11> */
[----:B------:R-:W-:Y:S01]  /*24330*/  STL.64 [R1+0x2c0], R62 ;  /* 0x0002c03e01007387 */ /* 0x000fe20000100a00 */
[----:B--2---:R-:W-:-:S03]  /*24340*/  @!P0 LOP3.LUT R12, R33, 0x1, RZ, 0x3c, !PT ;  /* 0x00000001210c8812 */ /* 0x004fc600078e3cff */
        /* <DEDUP_REMOVED lines=50> */
[----:B------:R-:W-:Y:S04]  /*24670*/  STL [R1+0x1f0], R0 ;  /* 0x0001f00001007387 */ /* 0x000fe80000100800 */
[----:B------:R-:W-:Y:S04]  /*24680*/  @!P0 STL [R1+0x1ec], R12 ;  /* 0x0001ec0c01008387 */ /* 0x000fe80000100800 */
[----:B------:R-:W-:Y:S04]  /*24690*/  STL [R1+0x1f4], R32 ;  /* 0x0001f42001007387 */ /* 0x000fe80000100800 */
[----:B------:R-:W-:Y:S04]  /*246a0*/  @!P0 STL [R1+0x1e8], RZ ;  /* 0x0001e8ff01008387 */ /* 0x000fe80000100800 */
[----:B------:R0:W-:Y:S02]  /*246b0*/  STL.64 [R1+0x408], R2 ;  /* 0x0004080201007387 */ /* 0x0001e40000100a00 */
[----:B0-----:R-:W-:Y:S01]  /*246c0*/  IMAD.MOV.U32 R3, RZ, RZ, 0x1 ;  /* 0x00000001ff037424 */ /* 0x001fe200078e00ff */
[----:B------:R-:W-:Y:S06]  /*246d0*/  BAR.ARV 0xe, 0x100 ;  /* 0x0384000000007b1d */ /* 0x000fec0000002000 */
.L_x_4999:
[----:B0-----:R-:W-:-:S04]  /*246e0*/  PRMT R0, R3, 0x9910, RZ ;  /* 0x0000991003007816 */ /* 0x001fc800000000ff */
[----:B------:R-:W-:-:S13]  /*246f0*/  ISETP.NE.AND P0, PT, R0, RZ, PT ;  /* 0x000000ff0000720c */ /* 0x000fda0003f05270 */
[----:B------:R-:W-:Y:S05]  /*24700*/  @!P0 BRA `(.L_x_5110) ;  /* 0x0000002400e08947 */ /* 0x000fea0003800000 */
[----:B------:R-:W0:Y:S01]  /*24710*/  S2R R0, SR_TID.X ;  /* 0x0000000000007919 */ /* 0x000e220000002100 */
[----:B------:R-:W1:Y:S01]  /*24720*/  S2UR UR5, SR_CgaCtaId ;  /* 0x00000000000579c3 */ /* 0x000e620000008800 */
[----:B------:R-:W-:Y:S01]  /*24730*/  UMOV UR4, 0x400 ;  /* 0x0000040000047882 */ /* 0x000fe20000000000 */
[----:B------:R-:W-:-:S06]  /*24740*/  SHF.R.S32.HI R14, RZ, 0x1f, R160 ;  /* 0x0000001fff0e7819 */ /* 0x000fcc00000114a0 */
[----:B------:R-:W-:Y:S01]  /*24750*/  BAR.SYNC.DEFER_BLOCKING 0x1, 0x100 ;  /* 0x0044000000007b1d */ /* 0x000fe20000010000 */
[----:B------:R-:W-:-:S07]  /*24760*/  SHF.R.S32.HI R16, RZ, 0x1f, R159 ;  /* 0x0000001fff107819 */ /* 0x000fce000001149f */
[----:B------:R-:W2:Y:S01]  /*24770*/  LDC R28, c[0x0][0xce8] ;  /* 0x00033a00ff1c7b82 */ /* 0x000ea20000000800 */
[----:B------:R-:W3:Y:S07]  /*24780*/  S2R R23, SR_CTAID.X ;  /* 0x0000000000177919 */ /* 0x000eee0000002500 */
[----:B------:R-:W4:Y:S01]  /*24790*/  LDC.64 R18, c[0x0][0xc40] ;  /* 0x00031000ff127b82 */ /* 0x000f220000000a00 */
[----:B-1----:R-:W-:-:S04]  /*247a0*/  ULEA UR4, UR5, UR4, 0x18 ;  /* 0x0000000405047291 */ /* 0x002fc8000f8ec03f */
[----:B------:R-:W-:Y:S01]  /*247b0*/  UIADD3 UR4, UR4, 0x38820, URZ ;  /* 0x0003882004047890 */ /* 0x000fe2000fffe03f */
[----:B0-----:R-:W-:-:S03]  /*247c0*/  VIADD R5, R0, 0xffffff80 ;  /* 0xffffff8000057836 */ /* 0x001fc60000000000 */
[----:B------:R-:W-:Y:S01]  /*247d0*/  UPRMT UR4, URZ, 0x654, UR4 ;  /* 0x000006543f047896 */ /* 0x000fe20008000004 */
[----:B--2---:R-:W-:Y:S02]  /*247e0*/  ISETP.NE.AND P1, PT, R28, 0x1, PT ;  /* 0x000000011c00780c */ /* 0x004fe40003f25270 */
[----:B------:R-:W-:-:S04]  /*247f0*/  SHF.R.S32.HI R2, RZ, 0x1f, R5 ;  /* 0x0000001fff027819 */ /* 0x000fc80000011405 */
[----:B------:R-:W-:Y:S02]  /*24800*/  LEA.HI R0, R2, R5, RZ, 0x7 ;  /* 0x0000000502007211 */ /* 0x000fe400078f38ff */
[----:B------:R-:W-:Y:S02]  /*24810*/  SYNCS.ARRIVE.TRANS64.RED.A1T0 RZ, [UR4], RZ ;  /* 0x000000ffffff79a7 */ /* 0x000fe40008100404 */
[----:B------:R-:W-:Y:S02]  /*24820*/  SHF.R.S32.HI R22, RZ, 0x7, R0 ;  /* 0x00000007ff167819 */ /* 0x000fe40000011400 */
[----:B------:R-:W-:-:S03]  /*24830*/  LOP3.LUT R4, R0, 0xffffff80, RZ, 0xc0, !PT ;  /* 0xffffff8000047812 */ /* 0x000fc600078ec0ff */
[----:B------:R-:W0:Y:S02]  /*24840*/  SHFL.IDX PT, R3, R22, RZ, 0x1f ;  /* 0x00001fff16037589 */ /* 0x000e2400000e0000 */
[----:B------:R-:W-:-:S05]  /*24850*/  IMAD.IADD R24, R5, 0x1, -R4 ;  /* 0x0000000105187824 */ /* 0x000fca00078e0a04 */
[----:B------:R-:W-:-:S04]  /*24860*/  SHF.R.S32.HI R21, RZ, 0x1f, R24 ;  /* 0x0000001fff157819 */ /* 0x000fc80000011418 */
[----:B------:R-:W-:-:S04]  /*24870*/  LEA.HI R20, R21, R24, RZ, 0x2 ;  /* 0x0000001815147211 */ /* 0x000fc800078f10ff */
[--C-:B------:R-:W-:Y:S02]  /*24880*/  SHF.R.S32.HI R25, RZ, 0x2, R20.reuse ;  /* 0x00000002ff197819 */ /* 0x100fe40000011414 */
[----:B------:R-:W-:-:S04]  /*24890*/  SHF.R.S32.HI R4, RZ, 0x1f, R20 ;  /* 0x0000001fff047819 */ /* 0x000fc80000011414 */
[----:B------:R-:W-:Y:S02]  /*248a0*/  LEA.HI R4, R4, R25, RZ, 0x3 ;  /* 0x0000001904047211 */ /* 0x000fe400078f18ff */
[----:B0-----:R-:W-:Y:S02]  /*248b0*/  ISETP.NE.AND P0, PT, R3, RZ, PT ;  /* 0x000000ff0300720c */ /* 0x001fe40003f05270 */
[----:B------:R-:W-:Y:S02]  /*248c0*/  LEA.HI R3, R2, R5, RZ, 0x2 ;  /* 0x0000000502037211 */ /* 0x000fe400078f10ff */
[----:B------:R-:W-:Y:S02]  /*248d0*/  LOP3.LUT R26, R4, 0xfffffff8, RZ, 0xc0, !PT ;  /* 0xfffffff8041a7812 */ /* 0x000fe400078ec0ff */
[----:B------:R-:W-:-:S05]  /*248e0*/  LOP3.LUT R6, R3, 0xfffffffc, RZ, 0xc0, !PT ;  /* 0xfffffffc03067812 */ /* 0x000fca00078ec0ff */
[----:B------:R-:W-:Y:S02]  /*248f0*/  IMAD.IADD R27, R5, 0x1, -R6 ;  /* 0x00000001051b7824 */ /* 0x000fe400078e0a06 */
[----:B---34-:R-:W-:Y:S05]  /*24900*/  @P0 BRA `(.L_x_5111) ;  /* 0x0000000400440947 */ /* 0x018fea0003800000 */
[----:B------:R-:W-:Y:S01]  /*24910*/  LOP3.LUT R0, R0, 0xffffff80, RZ, 0xc0, !PT ;  /* 0xffffff8000007812 */ /* 0x000fe200078ec0ff */
[----:B------:R-:W0:Y:S01]  /*24920*/  S2R R11, SR_CTAID.X ;  /* 0x00000000000b7919 */ /* 0x000e220000002500 */
[----:B------:R-:W1:Y:S01]  /*24930*/  LDC R12, c[0x0][0xce8] ;  /* 0x00033a00ff0c7b82 */ /* 0x000e620000000800 */
[----:B------:R-:W-:Y:S01]  /*24940*/  LEA.HI R9, R22, R22, RZ, 0x1 ;  /* 0x0000001616097211 */ /* 0x000fe200078f08ff */
[----:B------:R-:W-:Y:S01]  /*24950*/  ULDC UR4, c[0x0][0xb88] ;  /* 0x0002e20000047ab9 */ /* 0x000fe20000000800 */
[----:B------:R-:W-:Y:S02]  /*24960*/  IMAD.IADD R0, R5, 0x1, -R0 ;  /* 0x0000000105007824 */ /* 0x000fe400078e0a00 */
[----:B------:R-:W-:-:S03]  /*24970*/  LOP3.LUT R13, R9, 0xfffffe, RZ, 0xc0, !PT ;  /* 0x00fffffe090d7812 */ /* 0x000fc600078ec0ff */
[----:B------:R-:W-:Y:S02]  /*24980*/  SHF.R.S32.HI R3, RZ, 0x1f, R0 ;  /* 0x0000001fff037819 */ /* 0x000fe40000011400 */
[----:B------:R-:W-:Y:S02]  /*24990*/  IMAD.IADD R13, R22, 0x1, -R13 ;  /* 0x00000001160d7824 */ /* 0x000fe400078e0a0d */
[CC--:B------:R-:W-:Y:S02]  /*249a0*/  LEA.HI R4, R3.reuse, R0.reuse, RZ, 0x2 ;  /* 0x0000000003047211 */ /* 0x0c0fe400078f10ff */
[----:B------:R-:W-:Y:S02]  /*249b0*/  LEA.HI R3, R3, R0, RZ, 0x5 ;  /* 0x0000000003037211 */ /* 0x000fe400078f28ff */
[--C-:B------:R-:W-:Y:S02]  /*249c0*/  SHF.R.S32.HI R6, RZ, 0x2, R4.reuse ;  /* 0x00000002ff067819 */ /* 0x100fe40000011404 */
[----:B------:R-:W-:-:S04]  /*249d0*/  SHF.R.S32.HI R7, RZ, 0x1f, R4 ;  /* 0x0000001fff077819 */ /* 0x000fc80000011404 */
[----:B------:R-:W-:Y:S02]  /*249e0*/  LEA.HI R8, R7, R6, RZ, 0x3 ;  /* 0x0000000607087211 */ /* 0x000fe400078f18ff */
[----:B------:R-:W-:Y:S02]  /*249f0*/  LOP3.LUT R7, R4, 0x7ffffffc, RZ, 0xc0, !PT ;  /* 0x7ffffffc04077812 */ /* 0x000fe400078ec0ff */
[----:B------:R-:W-:Y:S01]  /*24a00*/  LOP3.LUT R9, R8, 0xfffffff8, RZ, 0xc0, !PT ;  /* 0xfffffff808097812 */ /* 0x000fe200078ec0ff */
[----:B-1----:R-:W-:Y:S01]  /*24a10*/  IMAD R8, R12, UR4, RZ ;  /* 0x000000040c087c24 */ /* 0x002fe2000f8e02ff */
[----:B------:R-:W-:Y:S01]  /*24a20*/  SHF.R.S32.HI R4, RZ, 0x5, R3 ;  /* 0x00000005ff047819 */ /* 0x000fe20000011403 */
[----:B------:R-:W-:Y:S01]  /*24a30*/  IMAD.IADD R0, R0, 0x1, -R7 ;  /* 0x0000000100007824 */ /* 0x000fe200078e0a07 */
[----:B------:R-:W-:Y:S01]  /*24a40*/  ISETP.NE.AND P3, PT, R12, 0x1, PT ;  /* 0x000000010c00780c */ /* 0x000fe20003f65270 */
[----:B------:R-:W-:Y:S01]  /*24a50*/  IMAD.IADD R9, R6, 0x1, -R9 ;  /* 0x0000000106097824 */ /* 0x000fe200078e0a09 */
[----:B------:R-:W-:Y:S01]  /*24a60*/  ULDC.64 UR4, c[0x0][0xcd0] ;  /* 0x0003340000047ab9 */ /* 0x000fe20000000a00 */
[----:B------:R-:W-:Y:S01]  /*24a70*/  IMAD.U32 R3, R13, -0x100, RZ ;  /* 0xffffff000d037824 */ /* 0x000fe200078e00ff */
[----:B------:R-:W1:Y:S01]  /*24a80*/  LDC.64 R6, c[0x0][0xcd8] ;  /* 0x00033600ff067b82 */ /* 0x000e620000000a00 */
[----:B------:R-:W-:-:S02]  /*24a90*/  IMAD.SHL.U32 R0, R0, 0x2, RZ ;  /* 0x0000000200007824 */ /* 0x000fc400078e00ff */
[----:B------:R-:W-:-:S03]  /*24aa0*/  IMAD R10, R4, 0x10, R9 ;  /* 0x00000010040a7824 */ /* 0x000fc600078e0209 */
[----:B------:R-:W-:Y:S01]  /*24ab0*/  ISETP.NE.AND P0, PT, R0, R3, PT ;  /* 0x000000030000720c */ /* 0x000fe20003f05270 */
[----:B0-----:R-:W-:Y:S02]  /*24ac0*/  IMAD R13, R11, 0x40, R10 ;  /* 0x000000400b0d7824 */ /* 0x001fe400078e020a */
[----:B------:R-:W0:Y:S03]  /*24ad0*/  @P3 LDC R4, c[0x0][0xcec] ;  /* 0x00033b00ff043b82 */ /* 0x000e260000000800 */
[----:B------:R-:W-:-:S13]  /*24ae0*/  ISETP.GE.OR P2, PT, R13, R8, P0 ;  /* 0x000000080d00720c */ /* 0x000fda0000746670 */
[----:B------:R-:W2:Y:S01]  /*24af0*/  @!P2 LDL R15, [R1+0x210] ;  /* 0x00021000010fa983 */ /* 0x000ea20000100800 */
[----:B------:R-:W-:Y:S01]  /*24b00*/  LEA.HI R0, R2, R5, RZ, 0x2 ;  /* 0x0000000502007211 */ /* 0x000fe200078f10ff */
[----:B------:R-:W-:Y:S01]  /*24b10*/  IMAD R9, R14, UR4, RZ ;  /* 0x000000040e097c24 */ /* 0x000fe2000f8e02ff */
[----:B------:R-:W-:Y:S01]  /*24b20*/  BSSY B0, `(.L_x_5111) ;  /* 0x000002f000007945 */ /* 0x000fe20003800000 */
[----:B------:R-:W-:Y:S01]  /*24b30*/  VIADD R13, R13, 0x8 ;  /* 0x000000080d0d7836 */ /* 0x000fe20000000000 */
[----:B------:R-:W-:Y:S01]  /*24b40*/  LOP3.LUT R0, R0, 0xfffffffc, RZ, 0xc0, !PT ;  /* 0xfffffffc00007812 */ /* 0x000fe200078ec0ff */
[----:B------:R-:W-:-:S03]  /*24b50*/  IMAD R9, R160, UR5, R9 ;  /* 0x00000005a0097c24 */ /* 0x000fc6000f8e0209 */
[----:B------:R-:W-:Y:S01]  /*24b60*/  ISETP.GE.OR P0, PT, R13, R8, P0 ;  /* 0x000000080d00720c */ /* 0x000fe20000706670 */
[----:B------:R-:W-:Y:S02]  /*24b70*/  IMAD.IADD R0, R5, 0x1, -R0 ;  /* 0x0000000105007824 */ /* 0x000fe400078e0a00 */
[----:B------:R-:W3:Y:S03]  /*24b80*/  @P3 LDC R5, c[0x0][0xcf0] ;  /* 0x00033c00ff053b82 */ /* 0x000ee60000000800 */
[----:B------:R-:W-:-:S04]  /*24b90*/  LEA.HI R2, R0, R0, RZ, 0x1 ;  /* 0x0000000000027211 */ /* 0x000fc800078f08ff */
[----:B------:R-:W-:-:S05]  /*24ba0*/  LOP3.LUT R3, R2, 0x1ffffffe, RZ, 0xc0, !PT ;  /* 0x1ffffffe02037812 */ /* 0x000fca00078ec0ff */
[----:B------:R-:W-:Y:S02]  /*24bb0*/  IMAD.IADD R0, R0, 0x1, -R3 ;  /* 0x0000000100007824 */ /* 0x000fe400078e0a03 */
[----:B------:R-:W-:Y:S01]  /*24bc0*/  IMAD.WIDE.U32 R2, R160, UR4, RZ ;  /* 0x00000004a0027c25 */ /* 0x000fe2000f8e00ff */
[----:B------:R-:W-:-:S03]  /*24bd0*/  ULDC.64 UR4, c[0x0][0xce0] ;  /* 0x0003380000047ab9 */ /* 0x000fc60000000a00 */
[----:B------:R-:W-:Y:S02]  /*24be0*/  IMAD R0, R0, 0x8, R10 ;  /* 0x0000000800007824 */ /* 0x000fe400078e020a */
[----:B------:R-:W-:Y:S02]  /*24bf0*/  IMAD.IADD R3, R3, 0x1, R9 ;  /* 0x0000000103037824 */ /* 0x000fe400078e0209 */
[----:B------:R-:W-:Y:S02]  /*24c00*/  IMAD R9, R11, 0x40, R0 ;  /* 0x000000400b097824 */ /* 0x000fe400078e0200 */
[----:B-1----:R-:W-:Y:S02]  /*24c10*/  IMAD R10, R6, UR37, RZ ;  /* 0x00000025060a7c24 */ /* 0x002fe4000f8e02ff */
[----:B0-----:R-:W-:-:S04]  /*24c20*/  @P3 IMAD.HI.U32 R4, R9, R4, RZ ;  /* 0x0000000409043227 */ /* 0x001fc800078e00ff */
[----:B------:R-:W-:Y:S02]  /*24c30*/  IMAD R17, R7, UR36, R10 ;  /* 0x0000002407117c24 */ /* 0x000fe4000f8e020a */
[----:B------:R-:W-:Y:S01]  /*24c40*/  IMAD.MOV.U32 R11, RZ, RZ, R9 ;  /* 0x000000ffff0b7224 */ /* 0x000fe200078e0009 */
[----:B---3--:R-:W-:Y:S01]  /*24c50*/  @P3 SHF.R.U32.HI R11, RZ, R5, R4 ;  /* 0x00000005ff0b3219 */ /* 0x008fe20000011604 */
[----:B------:R-:W-:-:S04]  /*24c60*/  IMAD.WIDE.U32 R6, R6, UR36, R2 ;  /* 0x0000002406067c25 */ /* 0x000fc8000f8e0002 */
[----:B------:R-:W-:Y:S02]  /*24c70*/  IMAD.IADD R7, R7, 0x1, R17 ;  /* 0x0000000107077824 */ /* 0x000fe400078e0211 */
[----:B------:R-:W-:Y:S02]  /*24c80*/  IMAD.MOV R5, RZ, RZ, -R11 ;  /* 0x000000ffff057224 */ /* 0x000fe400078e0a0b */
[----:B------:R-:W-:Y:S02]  /*24c90*/  IMAD R0, R16, UR4, RZ ;  /* 0x0000000410007c24 */ /* 0x000fe4000f8e02ff */
[----:B------:R-:W-:Y:S01]  /*24ca0*/  IMAD.WIDE.U32 R2, R159, UR4, R6 ;  /* 0x000000049f027c25 */ /* 0x000fe2000f8e0006 */
[----:B------:R-:W-:-:S03]  /*24cb0*/  SHF.R.S32.HI R7, RZ, 0x1f, R11 ;  /* 0x0000001fff077819 */ /* 0x000fc6000001140b */
[----:B------:R-:W-:Y:S01]  /*24cc0*/  IMAD R5, R12, R5, R9 ;  /* 0x000000050c057224 */ /* 0x000fe200078e0209 */
[----:B------:R-:W-:Y:S01]  /*24cd0*/  IADD3 R2, P3, R11, R2, RZ ;  /* 0x000000020b027210 */ /* 0x000fe20007f7e0ff */
[----:B------:R-:W-:Y:S01]  /*24ce0*/  IMAD R4, R159, UR5, R0 ;  /* 0x000000059f047c24 */ /* 0x000fe2000f8e0200 */
[----:B------:R-:W-:Y:S02]  /*24cf0*/  ULDC.64 UR4, c[0x0][0xcc8] ;  /* 0x0003320000047ab9 */ /* 0x000fe40000000a00 */
[----:B------:R-:W-:Y:S02]  /*24d00*/  SHF.R.S32.HI R0, RZ, 0x1f, R5 ;  /* 0x0000001fff007819 */ /* 0x000fe40000011405 */
[----:B------:R-:W-:-:S03]  /*24d10*/  IADD3.X R3, R7, R3, R4, P3, !PT ;  /* 0x0000000307037210 */ /* 0x000fc60001ffe404 */
[----:B------:R-:W-:Y:S02]  /*24d20*/  IMAD R0, R0, UR4, RZ ;  /* 0x0000000400007c24 */ /* 0x000fe4000f8e02ff */
[----:B------:R-:W-:-:S04]  /*24d30*/  IMAD.WIDE.U32 R2, R5, UR4, R2 ;  /* 0x0000000405027c25 */ /* 0x000fc8000f8e0002 */
[----:B------:R-:W-:Y:S01]  /*24d40*/  IMAD R5, R5, UR5, R0 ;  /* 0x0000000505057c24 */ /* 0x000fe2000f8e0200 */
[----:B------:R-:W-:Y:S02]  /*24d50*/  ULDC.64 UR4, c[0x0][0xca8] ;  /* 0x00032a0000047ab9 */ /* 0x000fe40000000a00 */
[----:B------:R-:W-:Y:S01]  /*24d60*/  LEA R0, P3, R2, UR4, 0x2 ;  /* 0x0000000402007c11 */ /* 0x000fe2000f8610ff */
[----:B------:R-:W-:-:S04]  /*24d70*/  IMAD.IADD R3, R3, 0x1, R5 ;  /* 0x0000000103037824 */ /* 0x000fc800078e0205 */
[----:B------:R-:W-:Y:S01]  /*24d80*/  SHFL.IDX PT, R4, R0, 0x1, 0x1c1f ;  /* 0x003c1f0000047f89 */ /* 0x000fe200000e0000 */
[----:B------:R-:W-:-:S03]  /*24d90*/  LEA.HI.X R6, R2, UR5, R3, 0x2, P3 ;  /* 0x0000000502067c11 */ /* 0x000fc600098f1403 */
[----:B------:R-:W-:Y:S04]  /*24da0*/  SHFL.IDX PT, R2, R0, RZ, 0x1c1f ;  /* 0x001c1fff00027589 */ /* 0x000fe800000e0000 */
[----:B------:R-:W2:Y:S04]  /*24db0*/  SHFL.IDX PT, R3, R6, RZ, 0x1c1f ;  /* 0x001c1fff06037589 */ /* 0x000ea800000e0000 */
[----:B------:R0:W1:Y:S04]  /*24dc0*/  SHFL.IDX PT, R5, R6, 0x1, 0x1c1f ;  /* 0x003c1f0006057f89 */ /* 0x00006800000e0000 */
[----:B--2---:R0:W-:Y:S01]  /*24dd0*/  @!P2 ST.E desc[UR44][R2.64], R15 ;  /* 0x0000000f0200a985 */ /* 0x0041e2000c10192c */
[----:B-1----:R-:W-:Y:S05]  /*24de0*/  @P0 BRA `(.L_x_5112) ;  /* 0x0000000000080947 */ /* 0x002fea0003800000 */
[----:B0-----:R-:W2:Y:S04]  /*24df0*/  LDL R3, [R1+0x214] ;  /* 0x0002140001037983 */ /* 0x001ea80000100800 */
[----:B--2---:R1:W-:Y:S02]  /*24e00*/  ST.E desc[UR44][R4.64], R3 ;  /* 0x0000000304007985 */ /* 0x0043e4000c10192c */
.L_x_5112:
[----:B------:R-:W-:Y:S05]  /*24e10*/  BSYNC B0 ;  /* 0x0000000000007941 */ /* 0x000fea0003800000 */
.L_x_5111:
[----:B------:R-:W2:Y:S01]  /*24e20*/  @P1 LDC R9, c[0x0][0xcec] ;  /* 0x00033b00ff091b82 */ /* 0x000ea20000000800 */
[----:B------:R-:W-:Y:S01]  /*24e30*/  LEA.HI R0, R27, R27, RZ, 0x1 ;  /* 0x0000001b1b007211 */ /* 0x000fe200078f08ff */
[----:B------:R-:W-:Y:S01]  /*24e40*/  IMAD.IADD R26, R25, 0x1, -R26 ;  /* 0x00000001191a7824 */ /* 0x000fe200078e0a1a */
[----:B------:R-:W-:Y:S01]  /*24e50*/  LEA.HI R21, R21, R24, RZ, 0x5 ;  /* 0x0000001815157211 */ /* 0x000fe200078f28ff */
[----:B------:R-:W-:Y:S01]  /*24e60*/  ULDC.64 UR4, c[0x0][0xc38] ;  /* 0x00030e0000047ab9 */ /* 0x000fe20000000a00 */
[----:B------:R-:W-:Y:S01]  /*24e70*/  LOP3.LUT R0, R0, 0x1ffffffe, RZ, 0xc0, !PT ;  /* 0x1ffffffe00007812 */ /* 0x000fe200078ec0ff */
[----:B01----:R-:W-:Y:S01]  /*24e80*/  IMAD R3, R14, UR4, RZ ;  /* 0x000000040e037c24 */ /* 0x003fe2000f8e02ff */
[----:B------:R-:W-:Y:S01]  /*24e90*/  SHF.R.S32.HI R21, RZ, 0x5, R21 ;  /* 0x00000005ff157819 */ /* 0x000fe20000011415 */
[----:B------:R-:W0:Y:S01]  /*24ea0*/  @P1 LDC R6, c[0x0][0xcf0] ;  /* 0x00033c00ff061b82 */ /* 0x000e220000000800 */
[----:B------:R-:W-:Y:S01]  /*24eb0*/  BSSY B0, `(.L_x_5113) ;  /* 0x0000113000007945 */ /* 0x000fe20003800000 */
[----:B------:R-:W-:-:S02]  /*24ec0*/  IMAD.IADD R27, R27, 0x1, -R0 ;  /* 0x000000011b1b7824 */ /* 0x000fc400078e0a00 */
[----:B------:R-:W-:Y:S02]  /*24ed0*/  IMAD R26, R21, 0x10, R26 ;  /* 0x00000010151a7824 */ /* 0x000fe400078e021a */
[C---:B------:R-:W-:Y:S02]  /*24ee0*/  IMAD R5, R160.reuse, UR5, R3 ;  /* 0x00000005a0057c24 */ /* 0x040fe4000f8e0203 */
[----:B------:R-:W-:Y:S02]  /*24ef0*/  IMAD R4, R27, 0x8, R26 ;  /* 0x000000081b047824 */ /* 0x000fe400078e021a */
[----:B------:R-:W-:Y:S01]  /*24f00*/  IMAD.WIDE.U32 R2, R160, UR4, RZ ;  /* 0x00000004a0027c25 */ /* 0x000fe2000f8e00ff */
[----:B------:R-:W-:-:S03]  /*24f10*/  ULDC.64 UR4, c[0x0][0xc48] ;  /* 0x0003120000047ab9 */ /* 0x000fc60000000a00 */
[----:B------:R-:W-:Y:S02]  /*24f20*/  IMAD R4, R23, 0x40, R4 ;  /* 0x0000004017047824 */ /* 0x000fe400078e0204 */
[----:B------:R-:W-:Y:S02]  /*24f30*/  IMAD.IADD R3, R3, 0x1, R5 ;  /* 0x0000000103037824 */ /* 0x000fe400078e0205 */
[----:B------:R-:W-:Y:S02]  /*24f40*/  IMAD R0, R18, UR37, RZ ;  /* 0x0000002512007c24 */ /* 0x000fe4000f8e02ff */
[----:B--2---:R-:W-:-:S04]  /*24f50*/  @P1 IMAD.HI.U32 R9, R4, R9, RZ ;  /* 0x0000000904091227 */ /* 0x004fc800078e00ff */
[----:B------:R-:W-:Y:S02]  /*24f60*/  IMAD R7, R19, UR36, R0 ;  /* 0x0000002413077c24 */ /* 0x000fe4000f8e0200 */
[----:B------:R-:W-:-:S04]  /*24f70*/  IMAD.WIDE.U32 R2, R18, UR36, R2 ;  /* 0x0000002412027c25 */ /* 0x000fc8000f8e0002 */
[----:B------:R-:W-:Y:S01]  /*24f80*/  IMAD.MOV.U32 R5, RZ, RZ, R4 ;  /* 0x000000ffff057224 */ /* 0x000fe200078e0004 */
[----:B0-----:R-:W-:Y:S01]  /*24f90*/  @P1 SHF.R.U32.HI R5, RZ, R6, R9 ;  /* 0x00000006ff051219 */ /* 0x001fe20000011609 */
[----:B------:R-:W-:Y:S02]  /*24fa0*/  IMAD R0, R16, UR4, RZ ;  /* 0x0000000410007c24 */ /* 0x000fe4000f8e02ff */
[----:B------:R-:W-:Y:S02]  /*24fb0*/  IMAD.IADD R3, R3, 0x1, R7 ;  /* 0x0000000103037824 */ /* 0x000fe400078e0207 */
[C---:B------:R-:W-:Y:S01]  /*24fc0*/  IMAD R9, R159.reuse, UR5, R0 ;  /* 0x000000059f097c24 */ /* 0x040fe2000f8e0200 */
[--C-:B------:R-:W-:Y:S01]  /*24fd0*/  SHF.R.S32.HI R0, RZ, 0x1f, R5.reuse ;  /* 0x0000001fff007819 */ /* 0x100fe20000011405 */
[----:B------:R-:W-:Y:S02]  /*24fe0*/  IMAD.MOV R7, RZ, RZ, -R5 ;  /* 0x000000ffff077224 */ /* 0x000fe400078e0a05 */
[----:B------:R-:W-:Y:S01]  /*24ff0*/  IMAD.WIDE.U32 R2, R159, UR4, R2 ;  /* 0x000000049f027c25 */ /* 0x000fe2000f8e0002 */
[----:B------:R-:W-:-:S03]  /*25000*/  ULDC.64 UR4, c[0x0][0xc30] ;  /* 0x00030c0000047ab9 */ /* 0x000fc60000000a00 */
[----:B------:R-:W-:Y:S02]  /*25010*/  IMAD R7, R28, R7, R4 ;  /* 0x000000071c077224 */ /* 0x000fe400078e0204 */
[----:B------:R-:W-:Y:S02]  /*25020*/  IMAD R0, R0, UR4, RZ ;  /* 0x0000000400007c24 */ /* 0x000fe4000f8e02ff */
[----:B------:R-:W-:Y:S02]  /*25030*/  IMAD.IADD R3, R3, 0x1, R9 ;  /* 0x0000000103037824 */ /* 0x000fe400078e0209 */
[C---:B------:R-:W-:Y:S01]  /*25040*/  IMAD R9, R5.reuse, UR5, R0 ;  /* 0x0000000505097c24 */ /* 0x040fe2000f8e0200 */
[----:B------:R-:W-:Y:S01]  /*25050*/  SHF.R.S32.HI R0, RZ, 0x1f, R7 ;  /* 0x0000001fff007819 */ /* 0x000fe20000011407 */
[----:B------:R-:W-:Y:S01]  /*25060*/  IMAD.WIDE.U32 R2, R5, UR4, R2 ;  /* 0x0000000405027c25 */ /* 0x000fe2000f8e0002 */
[----:B------:R-:W-:-:S03]  /*25070*/  ULDC.64 UR4, c[0x0][0xc28] ;  /* 0x00030a0000047ab9 */ /* 0x000fc60000000a00 */
[----:B------:R-:W-:Y:S02]  /*25080*/  IMAD.IADD R3, R3, 0x1, R9 ;  /* 0x0000000103037824 */ /* 0x000fe400078e0209 */
[----:B------:R-:W-:Y:S02]  /*25090*/  IMAD R0, R0, UR4, RZ ;  /* 0x0000000400007c24 */ /* 0x000fe4000f8e02ff */
[----:B------:R-:W-:-:S04]  /*250a0*/  IMAD.WIDE.U32 R2, R7, UR4, R2 ;  /* 0x0000000407027c25 */ /* 0x000fc8000f8e0002 */
[----:B------:R-:W-:Y:S01]  /*250b0*/  IMAD R21, R7, UR5, R0 ;  /* 0x0000000507157c24 */ /* 0x000fe2000f8e0200 */
[----:B------:R-:W-:Y:S01]  /*250c0*/  ULDC.64 UR4, c[0x0][0xc00] ;  /* 0x0003000000047ab9 */ /* 0x000fe20000000a00 */
[----:B------:R-:W-:Y:S01]  /*250d0*/  IMAD R23, R23, 0x40, R26 ;  /* 0x0000004017177824 */ /* 0x000fe200078e021a */
[----:B------:R-:W-:Y:S01]  /*250e0*/  LEA R19, P0, R2, UR4, 0x2 ;  /* 0x0000000402137c11 */ /* 0x000fe2000f8010ff */
[----:B------:R-:W-:Y:S01]  /*250f0*/  IMAD.IADD R21, R3, 0x1, R21 ;  /* 0x0000000103157824 */ /* 0x000fe200078e0215 */
[----:B------:R-:W-:Y:S01]  /*25100*/  ULDC UR4, c[0x0][0xb88] ;  /* 0x0002e20000047ab9 */ /* 0x000fe20000000800 */
[----:B------:R-:W-:Y:S01]  /*25110*/  LOP3.LUT R3, R20, 0x7ffffffc, RZ, 0xc0, !PT ;  /* 0x7ffffffc14037812 */ /* 0x000fe200078ec0ff */
[----:B------:R-:W-:Y:S01]  /*25120*/  IMAD R20, R28, UR4, RZ ;  /* 0x000000041c147c24 */ /* 0x000fe2000f8e02ff */
[----:B------:R-:W-:Y:S01]  /*25130*/  LEA.HI R0, R22, R22, RZ, 0x1 ;  /* 0x0000001616007211 */ /* 0x000fe200078f08ff */
[----:B------:R0:W1:Y:S01]  /*25140*/  SHFL.IDX PT, R14, R19, RZ, 0x1c1f ;  /* 0x001c1fff130e7589 */ /* 0x00006200000e0000 */
[----:B------:R-:W-:Y:S01]  /*25150*/  LEA.HI.X R21, R2, UR5, R21, 0x2, P0 ;  /* 0x0000000502157c11 */ /* 0x000fe200080f1415 */
[----:B------:R-:W-:Y:S01]  /*25160*/  IMAD.IADD R3, R24, 0x1, -R3 ;  /* 0x0000000118037824 */ /* 0x000fe200078e0a03 */
[----:B------:R-:W-:-:S02]  /*25170*/  ISETP.GE.AND P0, PT, R23, R20, PT ;  /* 0x000000141700720c */ /* 0x000fc40003f06270 */
[----:B------:R-:W-:Y:S01]  /*25180*/  LOP3.LUT R5, R0, 0xfffffe, RZ, 0xc0, !PT ;  /* 0x00fffffe00057812 */ /* 0x000fe200078ec0ff */
[----:B------:R0:W2:Y:S04]  /*25190*/  SHFL.IDX PT, R15, R21, RZ, 0x1c1f ;  /* 0x001c1fff150f7589 */ /* 0x0000a800000e0000 */
[----:B------:R-:W-:-:S04]  /*251a0*/  IMAD.IADD R22, R22, 0x1, -R5 ;  /* 0x0000000116167824 */ /* 0x000fc800078e0a05 */
[----:B------:R-:W-:-:S04]  /*251b0*/  IMAD R3, R22, 0x80, R3 ;  /* 0x0000008016037824 */ /* 0x000fc800078e0203 */
[----:B------:R-:W-:Y:S01]  /*251c0*/  IMAD.SHL.U32 R18, R3, 0x2, RZ ;  /* 0x0000000203127824 */ /* 0x000fe200078e00ff */
[----:B0-----:R-:W-:Y:S06]  /*251d0*/  @P0 BRA `(.L_x_5114) ;  /* 0x0000000c00800947 */ /* 0x001fec0003800000 */
[----:B------:R-:W-:Y:S02]  /*251e0*/  ULDC UR4, c[0x0][0xbc8] ;  /* 0x0002f20000047ab9 */ /* 0x000fe40000000800 */
[----:B------:R-:W-:-:S13]  /*251f0*/  ISETP.GE.AND P0, PT, R18, UR4, PT ;  /* 0x0000000412007c0c */ /* 0x000fda000bf06270 */
[----:B------:R-:W3:Y:S01]  /*25200*/  @!P0 LDL.64 R12, [R1+0x230] ;  /* 0x00023000010c8983 */ /* 0x000ee20000100a00 */
[C---:B------:R-:W-:Y:S01]  /*25210*/  VIADD R4, R18.reuse, 0x8 ;  /* 0x0000000812047836 */ /* 0x040fe20000000000 */
[----:B------:R-:W-:-:S04]  /*25220*/  @!P0 LEA.HI R0, R18, R18, RZ, 0x1 ;  /* 0x0000001212008211 */ /* 0x000fc800078f08ff */
[----:B------:R-:W-:Y:S02]  /*25230*/  ISETP.GE.AND P1, PT, R4, UR4, PT ;  /* 0x0000000404007c0c */ /* 0x000fe4000bf26270 */
[----:B------:R-:W-:-:S05]  /*25240*/  @!P0 LOP3.LUT R0, R0, 0xfffffffe, RZ, 0xc0, !PT ;  /* 0xfffffffe00008812 */ /* 0x000fca00078ec0ff */
[----:B-12---:R-:W-:-:S05]  /*25250*/  @!P0 IMAD.WIDE R2, R0, 0x4, R14 ;  /* 0x0000000400028825 */ /* 0x006fca00078e020e */
[----:B---3--:R0:W-:Y:S04]  /*25260*/  @!P0 ST.E.64 desc[UR44][R2.64], R12 ;  /* 0x0000000c02008985 */ /* 0x0081e8000c101b2c */
[----:B------:R-:W2:Y:S01]  /*25270*/  @!P1 LDL.64 R6, [R1+0x240] ;  /* 0x0002400001069983 */ /* 0x000ea20000100a00 */
[----:B------:R-:W-:Y:S01]  /*25280*/  VIADD R0, R18, 0x10 ;  /* 0x0000001012007836 */ /* 0x000fe20000000000 */
[----:B------:R-:W-:-:S04]  /*25290*/  @!P1 LEA.HI R4, R4, R4, RZ, 0x1 ;  /* 0x0000000404049211 */ /* 0x000fc800078f08ff */
[----:B------:R-:W-:Y:S02]  /*252a0*/  ISETP.GE.AND P0, PT, R0, UR4, PT ;  /* 0x0000000400007c0c */ /* 0x000fe4000bf06270 */
[----:B------:R-:W-:-:S05]  /*252b0*/  @!P1 LOP3.LUT R4, R4, 0xfffffffe, RZ, 0xc0, !PT ;  /* 0xfffffffe04049812 */ /* 0x000fca00078ec0ff */
[----:B------:R-:W-:-:S05]  /*252c0*/  @!P1 IMAD.WIDE R4, R4, 0x4, R14 ;  /* 0x0000000404049825 */ /* 0x000fca00078e020e */
[----:B--2---:R1:W-:Y:S04]  /*252d0*/  @!P1 ST.E.64 desc[UR44][R4.64], R6 ;  /* 0x0000000604009985 */ /* 0x0043e8000c101b2c */
[----:B------:R-:W2:Y:S01]  /*252e0*/  @!P0 LDL.64 R8, [R1+0x250] ;  /* 0x0002500001088983 */ /* 0x000ea20000100a00 */
[----:B------:R-:W-:Y:S01]  /*252f0*/  VIADD R10, R18, 0x18 ;  /* 0x00000018120a7836 */ /* 0x000fe20000000000 */
[----:B------:R-:W-:-:S04]  /*25300*/  @!P0 LEA.HI R0, R0, R0, RZ, 0x1 ;  /* 0x0000000000008211 */ /* 0x000fc800078f08ff */
[----:B------:R-:W-:Y:S02]  /*25310*/  ISETP.GE.AND P1, PT, R10, UR4, PT ;  /* 0x000000040a007c0c */ /* 0x000fe4000bf26270 */
[----:B------:R-:W-:-:S05]  /*25320*/  @!P0 LOP3.LUT R0, R0, 0xfffffffe, RZ, 0xc0, !PT ;  /* 0xfffffffe00008812 */ /* 0x000fca00078ec0ff */
[----:B0-----:R-:W-:-:S05]  /*25330*/  @!P0 IMAD.WIDE R2, R0, 0x4, R14 ;  /* 0x0000000400028825 */ /* 0x001fca00078e020e */
[----:B--2---:R0:W-:Y:S04]  /*25340*/  @!P0 ST.E.64 desc[UR44][R2.64], R8 ;  /* 0x0000000802008985 */ /* 0x0041e8000c101b2c */
[----:B------:R-:W2:Y:S01]  /*25350*/  @!P1 LDL.64 R12, [R1+0x260] ;  /* 0x00026000010c9983 */ /* 0x000ea20000100a00 */
[----:B------:R-:W-:Y:S01]  /*25360*/  VIADD R0, R18, 0x20 ;  /* 0x0000002012007836 */ /* 0x000fe20000000000 */
[----:B------:R-:W-:-:S04]  /*25370*/  @!P1 LEA.HI R10, R10, R10, RZ, 0x1 ;  /* 0x0000000a0a0a9211 */ /* 0x000fc800078f08ff */
[----:B------:R-:W-:Y:S02]  /*25380*/  ISETP.GE.AND P0, PT, R0, UR4, PT ;  /* 0x0000000400007c0c */ /* 0x000fe4000bf06270 */
[----:B------:R-:W-:-:S05]  /*25390*/  @!P1 LOP3.LUT R10, R10, 0xfffffffe, RZ, 0xc0, !PT ;  /* 0xfffffffe0a0a9812 */ /* 0x000fca00078ec0ff */
[----:B------:R-:W-:-:S05]  /*253a0*/  @!P1 IMAD.WIDE R10, R10, 0x4, R14 ;  /* 0x000000040a0a9825 */ /* 0x000fca00078e020e */
[----:B--2---:R2:W-:Y:S04]  /*253b0*/  @!P1 ST.E.64 desc[UR44][R10.64], R12 ;  /* 0x0000000c0a009985 */ /* 0x0045e8000c101b2c */
[----:B-1----:R-:W3:Y:S01]  /*253c0*/  @!P0 LDL.64 R4, [R1+0x270] ;  /* 0x0002700001048983 */ /* 0x002ee20000100a00 */
[----:B------:R-:W-:Y:S01]  /*253d0*/  VIADD R6, R18, 0x28 ;  /* 0x0000002812067836 */ /* 0x000fe20000000000 */
[----:B------:R-:W-:-:S04]  /*253e0*/  @!P0 LEA.HI R0, R0, R0, RZ, 0x1 ;  /* 0x0000000000008211 */ /* 0x000fc800078f08ff */
[----:B------:R-:W-:Y:S02]  /*253f0*/  ISETP.GE.AND P1, PT, R6, UR4, PT ;  /* 0x0000000406007c0c */ /* 0x000fe4000bf26270 */
[----:B------:R-:W-:-:S05]  /*25400*/  @!P0 LOP3.LUT R0, R0, 0xfffffffe, RZ, 0xc0, !PT ;  /* 0xfffffffe00008812 */ /* 0x000fca00078ec0ff */
[----:B0-----:R-:W-:-:S05]  /*25410*/  @!P0 IMAD.WIDE R2, R0, 0x4, R14 ;  /* 0x0000000400028825 */ /* 0x001fca00078e020e */
[----:B---3--:R0:W-:Y:S04]  /*25420*/  @!P0 ST.E.64 desc[UR44][R2.64], R4 ;  /* 0x0000000402008985 */ /* 0x0081e8000c101b2c */
[----:B------:R-:W3:Y:S01]  /*25430*/  @!P1 LDL.64 R8, [R1+0x280] ;  /* 0x0002800001089983 */ /* 0x000ee20000100a00 */
[----:B------:R-:W-:Y:S01]  /*25440*/  VIADD R0, R18, 0x30 ;  /* 0x0000003012007836 */ /* 0x000fe20000000000 */
[----:B------:R-:W-:-:S04]  /*25450*/  @!P1 LEA.HI R6, R6, R6, RZ, 0x1 ;  /* 0x0000000606069211 */ /* 0x000fc800078f08ff */
[----:B------:R-:W-:Y:S02]  /*25460*/  ISETP.GE.AND P0, PT, R0, UR4, PT ;  /* 0x0000000400007c0c */ /* 0x000fe4000bf06270 */
[----:B------:R-:W-:-:S05]  /*25470*/  @!P1 LOP3.LUT R6, R6, 0xfffffffe, RZ, 0xc0, !PT ;  /* 0xfffffffe06069812 */ /* 0x000fca00078ec0ff */
[----:B------:R-:W-:-:S05]  /*25480*/  @!P1 IMAD.WIDE R6, R6, 0x4, R14 ;  /* 0x0000000406069825 */ /* 0x000fca00078e020e */
[----:B---3--:R1:W-:Y:S04]  /*25490*/  @!P1 ST.E.64 desc[UR44][R6.64], R8 ;  /* 0x0000000806009985 */ /* 0x0083e8000c101b2c */
[----:B--2---:R-:W2:Y:S01]  /*254a0*/  @!P0 LDL.64 R10, [R1+0x290] ;  /* 0x00029000010a8983 */ /* 0x004ea20000100a00 */
        /* <DEDUP_REMOVED lines=129> */
[----:B0-----:R-:W-:-:S05]  /*25cc0*/  @!P0 LOP3.LUT R3, R0, 0xfffffffe, RZ, 0xc0, !PT ;  /* 0xfffffffe00038812 */ /* 0x001fca00078ec0ff */
[----:B------:R-:W-:-:S05]  /*25cd0*/  @!P0 IMAD.WIDE R2, R3, 0x4, R14 ;  /* 0x0000000403028825 */ /* 0x000fca00078e020e */
        /* <DEDUP_REMOVED lines=12> */
[----:B0-----:R-:W-:-:S05]  /*25da0*/  @!P0 LOP3.LUT R3, R0, 0xfffffffe, RZ, 0xc0, !PT ;  /* 0xfffffffe00038812 */ /* 0x001fca00078ec0ff */
[----:B------:R-:W-:-:S05]  /*25db0*/  @!P0 IMAD.WIDE R2, R3, 0x4, R14 ;  /* 0x0000000403028825 */ /* 0x000fca00078e020e */
[----:B--2---:R0:W-:Y:S04]  /*25dc0*/  @!P0 ST.E.64 desc[UR44][R2.64], R6 ;  /* 0x0000000602008985 */ /* 0x0041e8000c101b2c */
[----:B------:R-:W2:Y:S01]  /*25dd0*/  @!P1 LDL.64 R8, [R1+0x3e0] ;  /* 0x0003e00001089983 */ /* 0x000ea20000100a00 */
[----:B------:R-:W-:Y:S01]  /*25de0*/  VIADD R0, R18, 0xe0 ;  /* 0x000000e012007836 */ /* 0x000fe20000000000 */
[----:B------:R-:W-:-:S04]  /*25df0*/  @!P1 LEA.HI R10, R10, R10, RZ, 0x1 ;  /* 0x0000000a0a0a9211 */ /* 0x000fc800078f08ff */
[----:B------:R-:W-:Y:S02]  /*25e00*/  ISETP.GE.AND P0, PT, R0, UR4, PT ;  /* 0x0000000400007c0c */ /* 0x000fe4000bf06270 */
[----:B-1----:R-:W-:-:S05]  /*25e10*/  @!P1 LOP3.LUT R5, R10, 0xfffffffe, RZ, 0xc0, !PT ;  /* 0xfffffffe0a059812 */ /* 0x002fca00078ec0ff */
[----:B------:R-:W-:-:S05]  /*25e20*/  @!P1 IMAD.WIDE R4, R5, 0x4, R14 ;  /* 0x0000000405049825 */ /* 0x000fca00078e020e */
[----:B--2---:R1:W-:Y:S04]  /*25e30*/  @!P1 ST.E.64 desc[UR44][R4.64], R8 ;  /* 0x0000000804009985 */ /* 0x0043e8000c101b2c */
[----:B------:R-:W2:Y:S01]  /*25e40*/  @!P0 LDL.64 R10, [R1+0x3f0] ;  /* 0x0003f000010a8983 */ /* 0x000ea20000100a00 */
        /* <DEDUP_REMOVED lines=21> */
[----:B------:R-:W-:-:S04]  /*25fa0*/  @!P1 LEA.HI R12, R12, R12, RZ, 0x1 ;  /* 0x0000000c0c0c9211 */ /* 0x000fc800078f08ff */
[----:B------:R-:W-:-:S05]  /*25fb0*/  @!P1 LOP3.LUT R11, R12, 0xfffffffe, RZ, 0xc0, !PT ;  /* 0xfffffffe0c0b9812 */ /* 0x000fca00078ec0ff */
[----:B------:R-:W-:-:S05]  /*25fc0*/  @!P1 IMAD.WIDE R14, R11, 0x4, R14 ;  /* 0x000000040b0e9825 */ /* 0x000fca00078e020e */
[----:B--2---:R3:W-:Y:S02]  /*25fd0*/  @!P1 ST.E.64 desc[UR44][R14.64], R16 ;  /* 0x000000100e009985 */ /* 0x0047e4000c101b2c */
.L_x_5114:
[----:B------:R-:W-:Y:S05]  /*25fe0*/  BSYNC B0 ;  /* 0x0000000000007941 */ /* 0x000fea0003800000 */
.L_x_5113:
[----:B------:R-:W-:Y:S01]  /*25ff0*/  VIADD R23, R23, 0x8 ;  /* 0x0000000817177836 */ /* 0x000fe20000000000 */
[----:B--23--:R2:W3:Y:S04]  /*26000*/  SHFL.IDX PT, R15, R21, 0x1, 0x1c1f ;  /* 0x003c1f00150f7f89 */ /* 0x00c4e800000e0000 */
[----:B------:R-:W-:Y:S01]  /*26010*/  ISETP.GE.AND P0, PT, R23, R20, PT ;  /* 0x000000141700720c */ /* 0x000fe20003f06270 */
[----:B-1----:R2:W1:-:S12]  /*26020*/  SHFL.IDX PT, R14, R19, 0x1, 0x1c1f ;  /* 0x003c1f00130e7f89 */ /* 0x00245800000e0000 */
[----:B--2---:R-:W-:Y:S05]  /*26030*/  @P0 BRA `(.L_x_4990) ;  /* 0x0000006800fc0947 */ /* 0x004fea0003800000 */
[----:B------:R-:W0:Y:S02]  /*26040*/  LDC R17, c[0x0][0xbc8] ;  /* 0x0002f200ff117b82 */ /* 0x000e240000000800 */
[----:B0-----:R-:W-:-:S13]  /*26050*/  ISETP.GE.AND P0, PT, R18, R17, PT ;  /* 0x000000111200720c */ /* 0x001fda0003f06270 */
[----:B------:R-:W2:Y:S01]  /*26060*/  @!P0 LDL.64 R10, [R1+0x238] ;  /* 0x00023800010a8983 */ /* 0x000ea20000100a00 */
[C---:B------:R-:W-:Y:S01]  /*26070*/  VIADD R4, R18.reuse, 0x8 ;  /* 0x0000000812047836 */ /* 0x040fe20000000000 */
[----:B------:R-:W-:-:S04]  /*26080*/  @!P0 LEA.HI R0, R18, R18, RZ, 0x1 ;  /* 0x0000001212008211 */ /* 0x000fc800078f08ff */
[----:B------:R-:W-:Y:S02]  /*26090*/  ISETP.GE.AND P1, PT, R4, R17, PT ;  /* 0x000000110400720c */ /* 0x000fe40003f26270 */
[----:B------:R-:W-:-:S05]  /*260a0*/  @!P0 LOP3.LUT R0, R0, 0xfffffffe, RZ, 0xc0, !PT ;  /* 0xfffffffe00008812 */ /* 0x000fca00078ec0ff */
[----:B-1-3--:R-:W-:-:S05]  /*260b0*/  @!P0 IMAD.WIDE R2, R0, 0x4, R14 ;  /* 0x0000000400028825 */ /* 0x00afca00078e020e */
[----:B--2---:R0:W-:Y:S04]  /*260c0*/  @!P0 ST.E.64 desc[UR44][R2.64], R10 ;  /* 0x0000000a02008985 */ /* 0x0041e8000c101b2c */
[----:B------:R-:W2:Y:S01]  /*260d0*/  @!P1 LDL.64 R6, [R1+0x248] ;  /* 0x0002480001069983 */ /* 0x000ea20000100a00 */
[----:B------:R-:W-:Y:S01]  /*260e0*/  VIADD R0, R18, 0x10 ;  /* 0x0000001012007836 */ /* 0x000fe20000000000 */
[----:B------:R-:W-:-:S04]  /*260f0*/  @!P1 LEA.HI R4, R4, R4, RZ, 0x1 ;  /* 0x0000000404049211 */ /* 0x000fc800078f08ff */
[----:B------:R-:W-:Y:S02]  /*26100*/  ISETP.GE.AND P0, PT, R0, R17, PT ;  /* 0x000000110000720c */ /* 0x000fe40003f06270 */
[----:B------:R-:W-:-:S05]  /*26110*/  @!P1 LOP3.LUT R4, R4, 0xfffffffe, RZ, 0xc0, !PT ;  /* 0xfffffffe04049812 */ /* 0x000fca00078ec0ff */
[----:B------:R-:W-:-:S05]  /*26120*/  @!P1 IMAD.WIDE R4, R4, 0x4, R14 ;  /* 0x0000000404049825 */ /* 0x000fca00078e020e */
[----:B--2---:R1:W-:Y:S04]  /*26130*/  @!P1 ST.E.64 desc[UR44][R4.64], R6 ;  /* 0x0000000604009985 */ /* 0x0043e8000c101b2c */
[----:B------:R-:W2:Y:S01]  /*26140*/  @!P0 LDL.64 R8, [R1+0x258] ;  /* 0x0002580001088983 */ /* 0x000ea20000100a00 */
[----:B------:R-:W-:Y:S01]  /*26150*/  VIADD R12, R18, 0x18 ;  /* 0x00000018120c7836 */ /* 0x000fe20000000000 */
[----:B------:R-:W-:-:S04]  /*26160*/  @!P0 LEA.HI R0, R0, R0, RZ, 0x1 ;  /* 0x0000000000008211 */ /* 0x000fc800078f08ff */
[----:B------:R-:W-:Y:S02]  /*26170*/  ISETP.GE.AND P1, PT, R12, R17, PT ;  /* 0x000000110c00720c */ /* 0x000fe40003f26270 */
[----:B------:R-:W-:-:S05]  /*26180*/  @!P0 LOP3.LUT R0, R0, 0xfffffffe, RZ, 0xc0, !PT ;  /* 0xfffffffe00008812 */ /* 0x000fca00078ec0ff */
[----:B0-----:R-:W-:-:S05]  /*26190*/  @!P0 IMAD.WIDE R2, R0, 0x4, R14 ;  /* 0x0000000400028825 */ /* 0x001fca00078e020e */
[----:B--2---:R0:W-:Y:S04]  /*261a0*/  @!P0 ST.E.64 desc[UR44][R2.64], R8 ;  /* 0x0000000802008985 */ /* 0x0041e8000c101b2c */
[----:B------:R-:W2:Y:S01]  /*261b0*/  @!P1 LDL.64 R10, [R1+0x268] ;  /* 0x00026800010a9983 */ /* 0x000ea20000100a00 */
[----:B------:R-:W-:Y:S01]  /*261c0*/  VIADD R0, R18, 0x20 ;  /* 0x0000002012007836 */ /* 0x000fe20000000000 */
[----:B------:R-:W-:-:S04]  /*261d0*/  @!P1 LEA.HI R12, R12, R12, RZ, 0x1 ;  /* 0x0000000c0c0c9211 */ /* 0x000fc800078f08ff */
[----:B------:R-:W-:Y:S02]  /*261e0*/  ISETP.GE.AND P0, PT, R0, R17, PT ;  /* 0x000000110000720c */ /* 0x000fe40003f06270 */
[----:B-1----:R-:W-:-:S05]  /*261f0*/  @!P1 LOP3.LUT R4, R12, 0xfffffffe, RZ, 0xc0, !PT ;  /* 0xfffffffe0c049812 */ /* 0x002fca00078ec0ff */
        /* <DEDUP_REMOVED lines=118> */
[----:B0-----:R-:W-:-:S05]  /*26960*/  @!P0 LOP3.LUT R3, R0, 0xfffffffe, RZ, 0xc0, !PT ;  /* 0xfffffffe00038812 */ /* 0x001fca00078ec0ff */
[----:B------:R-:W-:-:S05]  /*26970*/  @!P0 IMAD.WIDE R2, R3, 0x4, R14 ;  /* 0x0000000403028825 */ /* 0x000fca00078e020e */
        /* <DEDUP_REMOVED lines=55> */
[----:B------:R-:W-:-:S04]  /*26cf0*/  @!P0 IMAD.WIDE R2, R3, 0x4, R14 ;  /* 0x0000000403028825 */ /* 0x000fc800078e020e */
[----:B------:R-:W-:Y:S01]  /*26d00*/  VIADD R0, R18, 0xf0 ;  /* 0x000000f012007836 */ /* 0x000fe20000000000 */
[----:B--2---:R0:W-:Y:S04]  /*26d10*/  @!P0 ST.E.64 desc[UR44][R2.64], R6 ;  /* 0x0000000602008985 */ /* 0x0041e8000c101b2c */
[----:B------:R-:W2:Y:S01]  /*26d20*/  @!P1 LDL.64 R8, [R1+0x408] ;  /* 0x0004080001089983 */ /* 0x000ea20000100a00 */
[----:B------:R-:W-:Y:S01]  /*26d30*/  @!P1 LEA.HI R12, R12, R12, RZ, 0x1 ;  /* 0x0000000c0c0c9211 */ /* 0x000fe200078f08ff */
[----:B------:R-:W-:Y:S01]  /*26d40*/  VIADD R18, R18, 0xf8 ;  /* 0x000000f812127836 */ /* 0x000fe20000000000 */
[----:B------:R-:W-:Y:S01]  /*26d50*/  ISETP.GE.AND P0, PT, R0, R17, PT ;  /* 0x000000110000720c */ /* 0x000fe20003f06270 */
[----:B------:R-:W-:Y:S01]  /*26d60*/  BSSY B0, `(.L_x_5115) ;  /* 0x000000b000007945 */ /* 0x000fe20003800000 */
[----:B------:R-:W-:-:S05]  /*26d70*/  @!P1 LOP3.LUT R13, R12, 0xfffffffe, RZ, 0xc0, !PT ;  /* 0xfffffffe0c0d9812 */ /* 0x000fca00078ec0ff */
[----:B-1----:R-:W-:-:S05]  /*26d80*/  @!P1 IMAD.WIDE R4, R13, 0x4, R14 ;  /* 0x000000040d049825 */ /* 0x002fca00078e020e */
[----:B--2---:R0:W-:Y:S01]  /*26d90*/  @!P1 ST.E.64 desc[UR44][R4.64], R8 ;  /* 0x0000000804009985 */ /* 0x0041e2000c101b2c */
[----:B------:R-:W-:Y:S01]  /*26da0*/  ISETP.GE.AND P1, PT, R18, R17, PT ;  /* 0x000000111200720c */ /* 0x000fe20003f26270 */
[----:B------:R-:W-:-:S12]  /*26db0*/  @P0 BRA `(.L_x_5116) ;  /* 0x0000000000140947 */ /* 0x000fd80003800000 */
[----:B0-----:R-:W2:Y:S01]  /*26dc0*/  LDL.64 R4, [R1+0x418] ;  /* 0x0004180001047983 */ /* 0x001ea20000100a00 */
[----:B------:R-:W-:-:S04]  /*26dd0*/  LEA.HI R0, R0, R0, RZ, 0x1 ;  /* 0x0000000000007211 */ /* 0x000fc800078f08ff */
[----:B------:R-:W-:-:S05]  /*26de0*/  LOP3.LUT R3, R0, 0xfffffffe, RZ, 0xc0, !PT ;  /* 0xfffffffe00037812 */ /* 0x000fca00078ec0ff */
[----:B------:R-:W-:-:S05]  /*26df0*/  IMAD.WIDE R2, R3, 0x4, R14 ;  /* 0x0000000403027825 */ /* 0x000fca00078e020e */
[----:B--2---:R1:W-:Y:S02]  /*26e00*/  ST.E.64 desc[UR44][R2.64], R4 ;  /* 0x0000000402007985 */ /* 0x0043e4000c101b2c */
.L_x_5116:
[----:B------:R-:W-:Y:S05]  /*26e10*/  BSYNC B0 ;  /* 0x0000000000007941 */ /* 0x000fea0003800000 */
.L_x_5115:
[----:B------:R-:W-:Y:S05]  /*26e20*/  @P1 BRA `(.L_x_4990) ;  /* 0x0000005c00801947 */ /* 0x000fea0003800000 */
[----:B01----:R-:W2:Y:S01]  /*26e30*/  LDL.64 R4, [R1+0x428] ;  /* 0x0004280001047983 */ /* 0x003ea20000100a00 */
[----:B------:R-:W-:-:S04]  /*26e40*/  LEA.HI R18, R18, R18, RZ, 0x1 ;  /* 0x0000001212127211 */ /* 0x000fc800078f08ff */
[----:B------:R-:W-:-:S05]  /*26e50*/  LOP3.LUT R3, R18, 0xfffffffe, RZ, 0xc0, !PT ;  /* 0xfffffffe12037812 */ /* 0x000fca00078ec0ff */
[----:B------:R-:W-:-:S05]  /*26e60*/  IMAD.WIDE R2, R3, 0x4, R14 ;  /* 0x0000000403027825 */ /* 0x000fca00078e020e */
[----:B--2---:R2:W-:Y:S01]  /*26e70*/  ST.E.64 desc[UR44][R2.64], R4 ;  /* 0x0000000402007985 */ /* 0x0045e2000c101b2c */
[----:B------:R-:W-:Y:S05]  /*26e80*/  BRA `(.L_x_4990) ;  /* 0x0000005c00687947 */ /* 0x000fea0003800000 */
.L_x_5110:
[----:B------:R-:W0:Y:S02]  /*26e90*/  S2R R0, SR_TID.X ;  /* 0x0000000000007919 */ /* 0x000e240000002100 */
[----:B0-----:R-:W-:-:S05]  /*26ea0*/  VIADD R0, R0, 0xffffff80 ;  /* 0xffffff8000007836 */ /* 0x001fca0000000000 */
[----:B------:R-:W-:-:S13]  /*26eb0*/  ISETP.GT.AND P0, PT, R0, 0x3f, PT ;  /* 0x0000003f0000780c */ /* 0x000fda0003f04270 */
[----:B------:R-:W-:Y:S05]  /*26ec0*/  @P0 BRA `(.L_x_4990) ;  /* 0x0000005c00580947 */ /* 0x000fea0003800000 */
[----:B------:R-:W0:Y:S01]  /*26ed0*/  S2R R3, SR_CTAID.X ;  /* 0x0000000000037919 */ /* 0x000e220000002500 */
[----:B------:R-:W1:Y:S01]  /*26ee0*/  LDC R6, c[0x0][0xce8] ;  /* 0x00033a00ff067b82 */ /* 0x000e620000000800 */
[----:B------:R-:W-:Y:S02]  /*26ef0*/  ULDC UR4, c[0x0][0xb88] ;  /* 0x0002e20000047ab9 */ /* 0x000fe40000000800 */
[----:B-1----:R-:W-:Y:S02]  /*26f00*/  IMAD R5, R6, UR4, RZ ;  /* 0x0000000406057c24 */ /* 0x002fe4000f8e02ff */
[----:B0-----:R-:W-:-:S05]  /*26f10*/  IMAD R0, R3, 0x40, R0 ;  /* 0x0000004003007824 */ /* 0x001fca00078e0200 */
[----:B------:R-:W-:-:S13]  /*26f20*/  ISETP.GE.AND P0, PT, R0, R5, PT ;  /* 0x000000050000720c */ /* 0x000fda0003f06270 */
[----:B------:R-:W-:Y:S05]  /*26f30*/  @P0 BRA `(.L_x_4990) ;  /* 0x0000005c003c0947 */ /* 0x000fea0003800000 */
[----:B------:R-:W-:Y:S01]  /*26f40*/  ISETP.NE.AND P0, PT, R6, 0x1, PT ;  /* 0x000000010600780c */ /* 0x000fe20003f05270 */
[----:B------:R-:W0:Y:S01]  /*26f50*/  LDC.64 R12, c[0x0][0xcd8] ;  /* 0x00033600ff0c7b82 */ /* 0x000e220000000a00 */
[----:B------:R-:W-:Y:S01]  /*26f60*/  SHF.R.S32.HI R3, RZ, 0x1f, R160 ;  /* 0x0000001fff037819 */ /* 0x000fe200000114a0 */
[----:B------:R-:W-:Y:S01]  /*26f70*/  ULDC.64 UR4, c[0x0][0xcd0] ;  /* 0x0003340000047ab9 */ /* 0x000fe20000000a00 */
[----:B------:R-:W-:-:S03]  /*26f80*/  IMAD.MOV.U32 R5, RZ, RZ, R0 ;  /* 0x000000ffff057224 */ /* 0x000fc600078e0000 */
[----:B------:R-:W-:-:S04]  /*26f90*/  IMAD R3, R3, UR4, RZ ;  /* 0x0000000403037c24 */ /* 0x000fc8000f8e02ff */
[C---:B------:R-:W-:Y:S02]  /*26fa0*/  IMAD R7, R160.reuse, UR5, R3 ;  /* 0x00000005a0077c24 */ /* 0x040fe4000f8e0203 */
[----:B------:R-:W1:Y:S01]  /*26fb0*/  @P0 LDC R9, c[0x0][0xcec] ;  /* 0x00033b00ff090b82 */ /* 0x000e620000000800 */
[----:B------:R-:W-:Y:S01]  /*26fc0*/  IMAD.WIDE.U32 R2, R160, UR4, RZ ;  /* 0x00000004a0027c25 */ /* 0x000fe2000f8e00ff */
[----:B------:R-:W-:-:S03]  /*26fd0*/  ULDC.64 UR4, c[0x0][0xce0] ;  /* 0x0003380000047ab9 */ /* 0x000fc60000000a00 */
[----:B------:R-:W-:-:S03]  /*26fe0*/  IMAD.IADD R3, R3, 0x1, R7 ;  /* 0x0000000103037824 */ /* 0x000fc600078e0207 */
[----:B------:R-:W2:Y:S01]  /*26ff0*/  @P0 LDC R11, c[0x0][0xcf0] ;  /* 0x00033c00ff0b0b82 */ /* 0x000ea20000000800 */
[C---:B0-----:R-:W-:Y:S02]  /*27000*/  IMAD R8, R12.reuse, UR37, RZ ;  /* 0x000000250c087c24 */ /* 0x041fe4000f8e02ff */
[----:B------:R-:W-:-:S04]  /*27010*/  IMAD.WIDE.U32 R2, R12, UR36, R2 ;  /* 0x000000240c027c25 */ /* 0x000fc8000f8e0002 */
[----:B------:R-:W-:-:S04]  /*27020*/  IMAD R13, R13, UR36, R8 ;  /* 0x000000240d0d7c24 */ /* 0x000fc8000f8e0208 */
[----:B------:R-:W-:Y:S02]  /*27030*/  IMAD.IADD R3, R13, 0x1, R3 ;  /* 0x000000010d037824 */ /* 0x000fe400078e0203 */
[----:B-1----:R-:W-:-:S04]  /*27040*/  @P0 IMAD.HI.U32 R4, R0, R9, RZ ;  /* 0x0000000900040227 */ /* 0x002fc800078e00ff */
[----:B------:R-:W-:Y:S01]  /*27050*/  IMAD.WIDE.U32 R2, R159, UR4, R2 ;  /* 0x000000049f027c25 */ /* 0x000fe2000f8e0002 */
[----:B--2---:R-:W-:Y:S02]  /*27060*/  @P0 SHF.R.U32.HI R5, RZ, R11, R4 ;  /* 0x0000000bff050219 */ /* 0x004fe40000011604 */
[----:B------:R-:W-:Y:S02]  /*27070*/  SHF.R.S32.HI R4, RZ, 0x1f, R159 ;  /* 0x0000001fff047819 */ /* 0x000fe4000001149f */
[--C-:B------:R-:W-:Y:S01]  /*27080*/  SHF.R.S32.HI R9, RZ, 0x1f, R5.reuse ;  /* 0x0000001fff097819 */ /* 0x100fe20000011405 */
[----:B------:R-:W-:Y:S01]  /*27090*/  IMAD.MOV R7, RZ, RZ, -R5 ;  /* 0x000000ffff077224 */ /* 0x000fe200078e0a05 */
[----:B------:R-:W-:Y:S01]  /*270a0*/  IADD3 R2, P0, R5, R2, RZ ;  /* 0x0000000205027210 */ /* 0x000fe20007f1e0ff */
[----:B------:R-:W-:Y:S02]  /*270b0*/  IMAD R4, R4, UR4, RZ ;  /* 0x0000000404047c24 */ /* 0x000fe4000f8e02ff */
[----:B------:R-:W-:-:S02]  /*270c0*/  IMAD R7, R6, R7, R0 ;  /* 0x0000000706077224 */ /* 0x000fc400078e0200 */
        /* <DEDUP_REMOVED lines=14> */
.L_x_4988:
[----:B------:R-:W-:-:S08]  /*271b0*/  NOP ;  /* 0x0000000000007918 */ /* 0x000fd00000000000 */
[----:B0-----:R-:W0:-:S00]  /*271c0*/  USETMAXREG.DEALLOC.CTAPOOL 0x18 ;  /* 0x00000018000079c8 */ /* 0x001e0000080e0500 */
[----:B0-----:R-:W-:Y:S01]  /*271d0*/  LOP3.LUT R0, R0, 0x3, RZ, 0xc0, !PT ;  /* 0x0000000300007812 */ /* 0x001fe200078ec0ff */
[----:B------:R-:W0:Y:S05]  /*271e0*/  S2R R18, SR_CTAID.Z ;  /* 0x0000000000127919 */ /* 0x000e2a0000002700 */
[----:B--2---:R-:W1:Y:S01]  /*271f0*/  S2UR UR6, SR_CTAID.Y ;  /* 0x00000000000679c3 */ /* 0x004e620000002600 */
        /* <DEDUP_REMOVED lines=13> */
.L_x_5117:
[----:B------:R-:W-:Y:S01]  /*272d0*/  ULDC UR7, c[0x0][0xd50] ;  /* 0x0003540000077ab9 */ /* 0x000fe20000000800 */
[----:B------:R-:W-:Y:S01]  /*272e0*/  UMOV UR36, UR6 ;  /* 0x0000000600247c82 */ /* 0x000fe20008000000 */
[----:B------:R-:W-:-:S11]  /*272f0*/  UISETP.NE.AND UP0, UPT, UR7, 0x1, UPT ;  /* 0x000000010700788c */ /* 0x000fd6000bf05270 */
[----:B------:R-:W-:Y:S01]  /*27300*/  @UP0 ULDC UR4, c[0x0][0xd54] ;  /* 0x0003550000040ab9 */ /* 0x000fe20000000800 */
[----:B------:R-:W-:Y:S01]  /*27310*/  @UP0 ULDC UR8, c[0x0][0xd58] ;  /* 0x0003560000080ab9 */ /* 0x000fe20000000800 */
[----:B------:R-:W-:-:S04]  /*27320*/  UIMAD.WIDE.U32 UR4, UR6, UR4, URZ ;  /* 0x00000004060472a5 */ /* 0x000fc8000f8e003f */
[----:B------:R-:W-:-:S12]  /*27330*/  @UP0 USHF.R.U32.HI UR36, URZ, UR8, UR5 ;  /* 0x000000083f240299 */ /* 0x000fd80008011605 */
.L_x_5118:
        /* <DEDUP_REMOVED lines=17> */
[----:B------:R-:W-:Y:S01]  /*27450*/  ULDC UR12, c[0x0][0x288] ;  /* 0x0000a200000c7ab9 */ /* 0x000fe20000000800 */
[----:B------:R-:W-:Y:S01]  /*27460*/  ULDC UR13, c[0x0][0x2f0] ;  /* 0x0000bc00000d7ab9 */ /* 0x000fe20000000800 */
[----:B------:R-:W-:Y:S01]  /*27470*/  @UP1 ULDC UR7, c[0x0][0x44c] ;  /* 0x0001130000071ab9 */ /* 0x000fe20000000800 */
[----:B------:R-:W-:Y:S02]  /*27480*/  UIADD3 UR9, -UR12, 0x1, URZ ;  /* 0x000000010c097890 */ /* 0x000fe4000fffe13f */
[----:B------:R-:W-:Y:S01]  /*27490*/  PLOP3.LUT P1, PT, PT, PT, UP0, 0x80, 0x0 ;  /* 0x000000000000781c */ /* 0x000fe20003f2f008 */
[----:B------:R-:W-:Y:S01]  /*274a0*/  UIMAD UR10, UR11, UR13, 0x3f ;  /* 0x0000003f0b0a74a4 */ /* 0x000fe2000f8e020d */
[----:B------:R-:W-:Y:S01]  /*274b0*/  @UP1 ULDC UR14, c[0x0][0x450] ;  /* 0x00011400000e1ab9 */ /* 0x000fe20000000800 */
[----:B------:R-:W-:Y:S02]  /*274c0*/  UIMAD UR9, UR11, UR13, UR9 ;  /* 0x0000000d0b0972a4 */ /* 0x000fe4000f8e0209 */
[----:B0-----:R-:W-:-:S04]  /*274d0*/  USHF.L.U32 UR39, UR39, 0x6, URZ ;  /* 0x0000000627277899 */ /* 0x001fc8000800063f */
[----:B------:R-:W-:-:S04]  /*274e0*/  UIADD3 UR8, UR39, 0x3f, URZ ;  /* 0x0000003f27087890 */ /* 0x000fc8000fffe03f */
[----:B------:R-:W-:Y:S02]  /*274f0*/  UIMAD.WIDE.U32 UR6, UR8, UR7, URZ ;  /* 0x00000007080672a5 */ /* 0x000fe4000f8e003f */
[----:B------:R-:W-:Y:S02]  /*27500*/  USHF.R.S32.HI UR6, URZ, 0x1f, UR10 ;  /* 0x0000001f3f067899 */ /* 0x000fe4000801140a */
[----:B------:R-:W-:Y:S02]  /*27510*/  @UP1 USHF.R.U32.HI UR8, URZ, UR14, UR7 ;  /* 0x0000000e3f081299 */ /* 0x000fe40008011607 */
[----:B------:R-:W-:Y:S02]  /*27520*/  ULEA.HI UR6, UR6, UR10, URZ, 0x6 ;  /* 0x0000000a06067291 */ /* 0x000fe4000f8f303f */
[----:B------:R-:W-:Y:S02]  /*27530*/  UIADD3 UR9, UR9, UR8, URZ ;  /* 0x0000000809097290 */ /* 0x000fe4000fffe03f */
[----:B------:R-:W-:-:S02]  /*27540*/  USHF.R.S32.HI UR42, URZ, 0x6, UR6 ;  /* 0x000000063f2a7899 */ /* 0x000fc40008011406 */
        /* <DEDUP_REMOVED lines=12> */
.L_x_5121:
[----:B------:R-:W-:-:S11]  /*27610*/  UISETP.NE.AND UP0, UPT, UR5, 0x1, UPT ;  /* 0x000000010500788c */ /* 0x000fd6000bf05270 */
[----:B------:R-:W-:Y:S02]  /*27620*/  @UP0 ULDC.64 UR14, c[0x0][0xae0] ;  /* 0x0002b800000e0ab9 */ /* 0x000fe40000000a00 */
[----:B------:R-:W-:-:S04]  /*27630*/  UIMAD.WIDE.U32 UR6, UR8, UR14, URZ ;  /* 0x0000000e080672a5 */ /* 0x000fc8000f8e003f */
[----:B------:R-:W-:-:S12]  /*27640*/  @UP0 USHF.R.U32.HI UR8, URZ, UR15, UR7 ;  /* 0x0000000f3f080299 */ /* 0x000fd80008011607 */
.L_x_5122:
[----:B------:R-:W-:-:S04]  /*27650*/  UIMAD UR8, UR8, UR5, UR5 ;  /* 0x00000005080872a4 */ /* 0x000fc8000f8e0205 */
[----:B------:R-:W-:-:S04]  /*27660*/  UISETP.LT.AND UP0, UPT, UR4, UR8, UPT ;  /* 0x000000080400728c */ /* 0x000fc8000bf01270 */
[----:B------:R-:W-:-:S12]  /*27670*/  USEL UR4, UR4, UR8, UP0 ;  /* 0x0000000804047287 */ /* 0x000fd80008000000 */
.L_x_5120:
        /* <DEDUP_REMOVED lines=8> */
[----:B------:R-:W-:-:S02]  /*27700*/  @UP1 USHF.R.U32.HI UR4, URZ, UR10, UR7 ;  /* 0x0000000a3f041299 */ /* 0x000fc40008011607 */
[----:B------:R-:W-:Y:S02]  /*27710*/  USHF.R.S32.HI UR41, URZ, 0x6, UR8 ;  /* 0x000000063f297899 */ /* 0x000fe40008011408 */
[----:B------:R-:W-:Y:S02]  /*27720*/  UIADD3 UR9, UR9, UR4, URZ ;  /* 0x0000000409097290 */ /* 0x000fe4000fffe03f */
[----:B------:R-:W-:Y:S01]  /*27730*/  UISETP.LT.AND UP0, UPT, UR41, UR42, UPT ;  /* 0x0000002a2900728c */ /* 0x000fe2000bf01270 */
[----:B------:R-:W-:-:S03]  /*27740*/  ULDC UR4, c[0x0][0xad4] ;  /* 0x0002b50000047ab9 */ /* 0x000fc60000000800 */
        /* <DEDUP_REMOVED lines=13> */
.L_x_5124:
[----:B------:R-:W-:-:S11]  /*27820*/  UISETP.NE.AND UP0, UPT, UR5, 0x1, UPT ;  /* 0x000000010500788c */ /* 0x000fd6000bf05270 */
[----:B------:R-:W-:Y:S02]  /*27830*/  @UP0 ULDC.64 UR10, c[0x0][0xae0] ;  /* 0x0002b800000a0ab9 */ /* 0x000fe40000000a00 */
[----:B------:R-:W-:-:S04]  /*27840*/  UIMAD.WIDE.U32 UR6, UR9, UR10, URZ ;  /* 0x0000000a090672a5 */ /* 0x000fc8000f8e003f */
[----:B------:R-:W-:-:S12]  /*27850*/  @UP0 USHF.R.U32.HI UR9, URZ, UR11, UR7 ;  /* 0x0000000b3f090299 */ /* 0x000fd80008011607 */
.L_x_5125:
[----:B------:R-:W-:-:S04]  /*27860*/  UIMAD UR5, UR9, UR5, URZ ;  /* 0x00000005090572a4 */ /* 0x000fc8000f8e023f */
[----:B------:R-:W-:-:S04]  /*27870*/  UISETP.LT.AND UP0, UPT, UR4, UR5, UPT ;  /* 0x000000050400728c */ /* 0x000fc8000bf01270 */
[----:B------:R-:W-:-:S12]  /*27880*/  USEL UR4, UR4, UR5, !UP0 ;  /* 0x0000000504047287 */ /* 0x000fd8000c000000 */
.L_x_5123:
[----:B------:R-:W-:Y:S01]  /*27890*/  USHF.R.S32.HI UR5, URZ, 0x1f, UR4 ;  /* 0x0000001f3f057899 */ /* 0x000fe20008011404 */
[----:B------:R0:W-:Y:S03]  /*278a0*/  STL [R1+0x454], RZ ;  /* 0x000454ff01007387 */ /* 0x0001e60000100800 */
[----:B------:R-:W-:Y:S02]  /*278b0*/  ULEA.HI UR5, UR5, UR4, URZ, 0x6 ;  /* 0x0000000405057291 */ /* 0x000fe4000f8f303f */
[----:B------:R-:W-:Y:S02]  /*278c0*/  USHF.R.U32.HI UR4, URZ, 0x10, UR40 ;  /* 0x000000103f047899 */ /* 0x000fe40008011628 */
[----:B------:R-:W-:Y:S02]  /*278d0*/  USHF.R.S32.HI UR5, URZ, 0x6, UR5 ;  /* 0x000000063f057899 */ /* 0x000fe40008011405 */
[----:B------:R-:W-:-:S02]  /*278e0*/  UISETP.NE.AND UP0, UPT, UR4, URZ, UPT ;  /* 0x0000003f0400728c */ /* 0x000fc4000bf05270 */
[----:B------:R-:W-:Y:S02]  /*278f0*/  ULOP3.LUT UR40, UR40, 0xffff, URZ, 0xc0, !UPT ;  /* 0x0000ffff28287892 */ /* 0x000fe4000f8ec03f */
[----:B------:R-:W-:-:S04]  /*27900*/  VIMNMX R7, RZ, UR5, !PT ;  /* 0x00000005ff077c48 */ /* 0x000fc8000ffe0100 */
[----:B------:R-:W-:Y:S01]  /*27910*/  ISETP.LT.AND P0, PT, R7, UR8, PT ;  /* 0x0000000807007c0c */ /* 0x000fe2000bf01270 */
[----:B------:R0:W-:Y:S02]  /*27920*/  STL [R1+0x450], R7 ;  /* 0x0004500701007387 */ /* 0x0001e40000100800 */
[----:B------:R-:W-:-:S10]  /*27930*/  @!UP0 ULDC UR4, c[0x0][0xae8] ;  /* 0x0002ba0000048ab9 */ /* 0x000fd40000000800 */
        /* <DEDUP_REMOVED lines=29> */
.L_x_5126:
[----:B------:R-:W2:Y:S01]  /*27b10*/  LDL R2, [R1+0x454] ;  /* 0x0004540001027983 */ /* 0x000ea20000100800 */
[----:B------:R-:W-:Y:S02]  /*27b20*/  IMAD.MOV.U32 R6, RZ, RZ, RZ ;  /* 0x000000ffff067224 */ /* 0x000fe400078e00ff */
[----:B--2---:R-:W-:Y:S02]  /*27b30*/  IMAD R0, R2, UR40, R7 ;  /* 0x0000002802007c24 */ /* 0x004fe4000f8e0207 */
[----:B------:R-:W-:-:S03]  /*27b40*/  IMAD.MOV.U32 R7, RZ, RZ, 0x1 ;  /* 0x00000001ff077424 */ /* 0x000fc600078e00ff */
[----:B------:R-:W-:Y:S01]  /*27b50*/  VIADDMNMX R19, R0, R2, UR8, PT ;  /* 0x0000000800137e46 */ /* 0x000fe2000b800102 */
[----:B------:R1:W-:Y:S03]  /*27b60*/  STL [R1+0x448], R0 ;  /* 0x0004480001007387 */ /* 0x0003e60000100800 */
[----:B------:R-:W-:Y:S01]  /*27b70*/  ISETP.GT.AND P0, PT, R19, R0, PT ;  /* 0x000000001300720c */ /* 0x000fe20003f04270 */
[----:B------:R2:W-:Y:S01]  /*27b80*/  STL [R1+0x468], R19 ;  /* 0x0004681301007387 */ /* 0x0005e20000100800 */
[----:B-1----:R-:W-:-:S11]  /*27b90*/  IMAD.MOV.U32 R0, RZ, RZ, 0x1 ;  /* 0x00000001ff007424 */ /* 0x002fd600078e00ff */
        /* <DEDUP_REMOVED lines=24> */
.L_x_5127:
        /* <DEDUP_REMOVED lines=20> */
.L_x_5129:
        /* <DEDUP_REMOVED lines=15> */
.L_x_5128:
[----:B------:R-:W1:Y:S02]  /*27f50*/  LDC.64 R2, c[0x0][0xaf0] ;  /* 0x0002bc00ff027b82 */ /* 0x000e640000000a00 */
        /* <DEDUP_REMOVED lines=16> */
[----:B------:R-:W-:Y:S01]  /*28060*/  SEL R16, R18, RZ, !P1 ;  /* 0x000000ff12107207 */ /* 0x000fe20004800000 */
[----:B------:R-:W-:Y:S06]  /*28070*/  BRA.DIV UR4, `(.L_x_5130) ;  /* 0x0000004e04947947 */ /* 0x000fec000b800000 */
[----:B------:R1:W2:Y:S02]  /*28080*/  SHFL.IDX PT, R14, R4, RZ, 0x1f ;  /* 0x00001fff040e7589 */ /* 0x0002a400000e0000 */
.L_x_5230:
[----:B------:R3:W-:Y:S01]  /*28090*/  STL [R1+0x444], R0 ;  /* 0x0004440001007387 */ /* 0x0007e20000100800 */
[----:B--2---:R-:W-:Y:S02]  /*280a0*/  ISETP.NE.AND P0, PT, R14, RZ, PT ;  /* 0x000000ff0e00720c */ /* 0x004fe40003f05270 */
[----:B------:R-:W-:Y:S02]  /*280b0*/  PLOP3.LUT P2, PT, PT, PT, PT, 0x8, 0x0 ;  /* 0x000000000000781c */ /* 0x000fe40003f4e170 */
[----:B------:R-:W-:-:S11]  /*280c0*/  LOP3.LUT R17, R17, 0xfffffffd, RZ, 0xc0, !PT ;  /* 0xfffffffd11117812 */ /* 0x000fd600078ec0ff */
[----:B------:R-:W-:Y:S01]  /*280d0*/  @P2 LOP3.LUT R17, R17, 0x2, RZ, 0xfc, !PT ;  /* 0x0000000211112812 */ /* 0x000fe200078efcff */
[----:B---3--:R-:W-:Y:S06]  /*280e0*/  @P0 BRA `(.L_x_5131) ;  /* 0x0000000000e40947 */ /* 0x008fec0003800000 */
[----:B------:R-:W-:-:S03]  /*280f0*/  UMOV UR4, 0xffffffff ;  /* 0xffffffff00047882 */ /* 0x000fc60000000000 */
[----:B------:R-:W-:Y:S05]  /*28100*/  BRA.DIV UR4, `(.L_x_5132) ;  /* 0x0000004e04907947 */ /* 0x000fea000b800000 */
[----:B------:R-:W-:-:S13]  /*28110*/  ELECT P6, URZ, PT ;  /* 0x00000000003f782f */ /* 0x000fda00038c0000 */
.L_x_5233:
[----:B------:R-:W-:Y:S05]  /*28120*/  @!P6 BRA `(.L_x_5131) ;  /* 0x0000000000d4e947 */ /* 0x000fea0003800000 */
[----:B------:R-:W-:Y:S01]  /*28130*/  IMAD.MOV.U32 R16, RZ, RZ, R18 ;  /* 0x000000ffff107224 */ /* 0x000fe200078e0012 */
[----:B------:R-:W-:Y:S06]  /*28140*/  @!P1 BRA `(.L_x_5133) ;  /* 0x00000000004c9947 */ /* 0x000fec0003800000 */
[----:B------:R-:W2:Y:S01]  /*28150*/  LDC R6, c[0x0][0x43c] ;  /* 0x00010f00ff067b82 */ /* 0x000ea20000000800 */
[----:B------:R-:W-:Y:S01]  /*28160*/  IMAD.MOV.U32 R7, RZ, RZ, R0 ;  /* 0x000000ffff077224 */ /* 0x000fe200078e0000 */
[----:B------:R-:W-:Y:S01]  /*28170*/  ULDC.64 UR4, c[0x0][0x428] ;  /* 0x00010a0000047ab9 */ /* 0x000fe20000000a00 */
[----:B--2---:R-:W-:-:S13]  /*28180*/  ISETP.NE.AND P0, PT, R6, 0x1, PT ;  /* 0x000000010600780c */ /* 0x004fda0003f05270 */
[----:B01----:R-:W0:Y:S02]  /*28190*/  @P0 LDC.64 R4, c[0x0][0x440] ;  /* 0x00011000ff040b82 */ /* 0x003e240000000a00 */
[----:B0-----:R-:W-:-:S04]  /*281a0*/  @P0 IMAD.HI.U32 R0, R7, R4, RZ ;  /* 0x0000000407000227 */ /* 0x001fc800078e00ff */
[----:B------:R-:W-:Y:S01]  /*281b0*/  IMAD.MOV.U32 R4, RZ, RZ, R7 ;  /* 0x000000ffff047224 */ /* 0x000fe200078e0007 */
[----:B------:R-:W-:-:S05]  /*281c0*/  @P0 SHF.R.U32.HI R4, RZ, R5, R0 ;  /* 0x00000005ff040219 */ /* 0x000fca0000011600 */
[----:B------:R-:W-:-:S04]  /*281d0*/  IMAD.MOV R5, RZ, RZ, -R4 ;  /* 0x000000ffff057224 */ /* 0x000fc800078e0a04 */
[----:B------:R-:W-:Y:S01]  /*281e0*/  IMAD R7, R6, R5, R7 ;  /* 0x0000000506077224 */ /* 0x000fe200078e0207 */
[----:B------:R-:W-:-:S04]  /*281f0*/  SHF.R.S32.HI R5, RZ, 0x1f, R4 ;  /* 0x0000001fff057819 */ /* 0x000fc80000011404 */
[----:B------:R0:W-:Y:S01]  /*28200*/  STL [R1+0x444], R7 ;  /* 0x0004440701007387 */ /* 0x0001e20000100800 */
[----:B------:R-:W-:-:S03]  /*28210*/  IMAD.WIDE.U32 R4, R18, UR4, R4 ;  /* 0x0000000412047c25 */ /* 0x000fc6000f8e0004 */
[----:B------:R-:W-:Y:S01]  /*28220*/  LEA R2, P0, R4, R2, 0x2 ;  /* 0x0000000204027211 */ /* 0x000fe200078010ff */
[----:B0-----:R-:W-:-:S04]  /*28230*/  IMAD R7, R19, UR4, RZ ;  /* 0x0000000413077c24 */ /* 0x001fc8000f8e02ff */
[----:B------:R-:W-:-:S04]  /*28240*/  IMAD R7, R18, UR5, R7 ;  /* 0x0000000512077c24 */ /* 0x000fc8000f8e0207 */
[----:B------:R-:W-:-:S05]  /*28250*/  IMAD.IADD R0, R5, 0x1, R7 ;  /* 0x0000000105007824 */ /* 0x000fca00078e0207 */
[----:B------:R-:W-:-:S05]  /*28260*/  LEA.HI.X R3, R4, R3, R0, 0x2, P0 ;  /* 0x0000000304037211 */ /* 0x000fca00000f1400 */
[----:B------:R2:W5:Y:S02]  /*28270*/  LDG.E R16, desc[UR44][R2.64] ;  /* 0x0000002c02107981 */ /* 0x000564000c1e1900 */
.L_x_5133:
[----:B------:R-:W-:Y:S01]  /*28280*/  IMAD.MOV.U32 R0, RZ, RZ, 0x1 ;  /* 0x00000001ff007424 */ /* 0x000fe200078e00ff */
[----:B------:R-:W2:Y:S04]  /*28290*/  S2R R8, SR_TID.X ;  /* 0x0000000000087919 */ /* 0x000ea80000002100 */
[----:B------:R-:W-:-:S04]  /*282a0*/  SHF.L.U32 R0, R0, 0x1f, RZ ;  /* 0x0000001f00007819 */ /* 0x000fc800000006ff */
[----:B------:R-:W3:Y:S01]  /*282b0*/  SYNCS.PHASECHK.TRANS64.TRYWAIT P0, [UR38+0x38840], R0 ;  /* 0x03884000ff0075a7 */ /* 0x000ee20008000166 */
[----:B--2---:R-:W-:-:S04]  /*282c0*/  LOP3.LUT R2, R8, 0x7f, RZ, 0xc0, !PT ;  /* 0x0000007f08027812 */ /* 0x004fc800078ec0ff */
[----:B------:R-:W-:Y:S01]  /*282d0*/  ISETP.NE.AND P1, PT, R2, RZ, PT ;  /* 0x000000ff0200720c */ /* 0x000fe20003f25270 */
[----:B---3--:R-:W-:-:S12]  /*282e0*/  @!P0 BRA `(.L_x_5134) ;  /* 0x0000004c00388947 */ /* 0x008fd80003800000 */
.L_x_5234:
[----:B------:R-:W-:Y:S05]  /*282f0*/  @P1 BRA `(.L_x_5135) ;  /* 0x0000000000181947 */ /* 0x000fea0003800000 */
[----:B------:R-:W3:Y:S01]  /*28300*/  S2R R2, SR_TID.X ;  /* 0x0000000000027919 */ /* 0x000ee20000002100 */
[----:B--2---:R-:W-:-:S04]  /*28310*/  IMAD.MOV.U32 R0, RZ, RZ, 0x2000 ;  /* 0x00002000ff007424 */ /* 0x004fc800078e00ff */
[----:B------:R4:W-:Y:S01]  /*28320*/  SYNCS.ARRIVE.TRANS64 RZ, [UR38+0x38830], R0 ;  /* 0x03883000ffff79a7 */ /* 0x0009e20008000026 */
[----:B---3--:R-:W-:-:S13]  /*28330*/  LOP3.LUT P0, RZ, R2, 0x1f, RZ, 0xc0, !PT ;  /* 0x0000001f02ff7812 */ /* 0x008fda000780c0ff */
[----:B----4-:R-:W-:Y:S05]  /*28340*/  @!P0 BRA `(.L_x_5135) ;  /* 0x0000000000048947 */ /* 0x010fea0003800000 */
[----:B------:R-:W-:Y:S01]  /*28350*/  BPT.TRAP 0x1 ;  /* 0x000000040000795c */ /* 0x000fe20000300000 */
.L_x_5135:
[----:B--2---:R-:W2:Y:S01]  /*28360*/  LDL R0, [R1+0x444] ;  /* 0x0004440001007983 */ /* 0x004ea20000100800 */
        /* <DEDUP_REMOVED lines=16> */
[----:B--2---:R-:W-:Y:S01]  /*28470*/  NOP ;  /* 0x0000000000007918 */ /* 0x004fe20000000000 */
.L_x_5131:
[----:B------:R-:W-:Y:S05]  /*28480*/  WARPSYNC.ALL ;  /* 0x0000000000007948 */ /* 0x000fea0003800000 */
[----:B------:R-:W-:Y:S01]  /*28490*/  UIADD3 UR4, UR38, 0x20400, URZ ;  /* 0x0002040026047890 */ /* 0x000fe2000fffe03f */
[----:B------:R-:W-:Y:S01]  /*284a0*/  BAR.SYNC.DEFER_BLOCKING 0x8, 0x100 ;  /* 0x0204000000007b1d */ /* 0x000fe20000010000 */
[----:B------:R-:W-:Y:S02]  /*284b0*/  USHF.R.S32.HI UR43, URZ, 0x1f, UR36 ;  /* 0x0000001f3f2b7899 */ /* 0x000fe40008011424 */
[----:B------:R-:W-:-:S06]  /*284c0*/  ULOP3.LUT UP0, URZ, UR4, 0x3ff, URZ, 0xc0, !UPT ;  /* 0x000003ff043f7892 */ /* 0x000fcc000f80c03f */
[----:B------:R-:W-:-:S13]  /*284d0*/  PLOP3.LUT P0, PT, PT, PT, UP0, 0x80, 0x0 ;  /* 0x000000000000781c */ /* 0x000fda0003f0f008 */
        /* <DEDUP_REMOVED lines=17> */
.L_x_5136:
[----:B------:R-:W2:Y:S01]  /*285f0*/  LDC R7, c[0x0][0x448] ;  /* 0x00011200ff077b82 */ /* 0x000ea20000000800 */
[----:B------:R-:W3:Y:S01]  /*28600*/  S2R R10, SR_TID.X ;  /* 0x00000000000a7919 */ /* 0x000ee20000002100 */
[----:B------:R-:W-:Y:S02]  /*28610*/  ULDC.64 UR8, c[0x0][0x2d8] ;  /* 0x0000b60000087ab9 */ /* 0x000fe40000000a00 */
[----:B------:R-:W-:Y:S01]  /*28620*/  UIMAD UR6, UR43, UR8, URZ ;  /* 0x000000082b0672a4 */ /* 0x000fe2000f8e023f */
[----:B-1----:R-:W1:Y:S01]  /*28630*/  S2R R4, SR_CTAID.Z ;  /* 0x0000000000047919 */ /* 0x002e620000002700 */
[----:B------:R-:W-:Y:S02]  /*28640*/  UIMAD.WIDE.U32 UR4, UR36, UR8, URZ ;  /* 0x00000008240472a5 */ /* 0x000fe4000f8e003f */
[----:B------:R-:W-:Y:S01]  /*28650*/  UIMAD UR6, UR36, UR9, UR6 ;  /* 0x00000009240672a4 */ /* 0x000fe2000f8e0206 */
[----:B------:R-:W4:Y:S03]  /*28660*/  S2R R9, SR_CTAID.Z ;  /* 0x0000000000097919 */ /* 0x000f260000002700 */
[----:B------:R-:W-:Y:S01]  /*28670*/  UIADD3 UR5, UR5, UR6, URZ ;  /* 0x0000000605057290 */ /* 0x000fe2000fffe03f */
[----:B--2---:R-:W-:-:S02]  /*28680*/  ISETP.NE.AND P0, PT, R7, 0x1, PT ;  /* 0x000000010700780c */ /* 0x004fc40003f05270 */
[C---:B---3--:R-:W-:Y:S01]  /*28690*/  LOP3.LUT R8, R10.reuse, 0x7f, RZ, 0xc0, !PT ;  /* 0x0000007f0a087812 */ /* 0x048fe200078ec0ff */
[----:B------:R-:W-:-:S10]  /*286a0*/  IMAD.SHL.U32 R3, R10, 0x10, RZ ;  /* 0x000000100a037824 */ /* 0x000fd400078e00ff */
[----:B------:R-:W2:Y:S01]  /*286b0*/  @P0 LDC R0, c[0x0][0x44c] ;  /* 0x00011300ff000b82 */ /* 0x000ea20000000800 */
[----:B------:R-:W-:Y:S02]  /*286c0*/  SHF.R.U32.HI R6, RZ, 0x3, R8 ;  /* 0x00000003ff067819 */ /* 0x000fe40000011608 */
[----:B-1----:R-:W-:Y:S02]  /*286d0*/  SHF.R.S32.HI R4, RZ, 0x1f, R4 ;  /* 0x0000001fff047819 */ /* 0x002fe40000011404 */
[----:B------:R-:W-:-:S03]  /*286e0*/  LOP3.LUT R3, R6, 0x70, R3, 0xf8, !PT ;  /* 0x0000007006037812 */ /* 0x000fc600078ef803 */
[----:B------:R-:W1:Y:S02]  /*286f0*/  @P0 LDC R2, c[0x0][0x450] ;  /* 0x00011400ff020b82 */ /* 0x000e640000000800 */
[----:B0-----:R-:W-:-:S04]  /*28700*/  VIADD R5, R3, UR39 ;  /* 0x0000002703057c36 */ /* 0x001fc80008000000 */
[----:B--2---:R-:W-:-:S04]  /*28710*/  @P0 IMAD.HI.U32 R3, R5, R0, RZ ;  /* 0x0000000005030227 */ /* 0x004fc800078e00ff */
[----:B------:R-:W-:Y:S01]  /*28720*/  IMAD.MOV.U32 R0, RZ, RZ, R5 ;  /* 0x000000ffff007224 */ /* 0x000fe200078e0005 */
[----:B-1----:R-:W-:Y:S02]  /*28730*/  @P0 SHF.R.U32.HI R0, RZ, R2, R3 ;  /* 0x00000002ff000219 */ /* 0x002fe40000011603 */
[----:B------:R-:W0:Y:S02]  /*28740*/  LDC.64 R2, c[0x0][0x2e0] ;  /* 0x0000b800ff027b82 */ /* 0x000e240000000a00 */
[----:B0-----:R-:W-:-:S04]  /*28750*/  IMAD R4, R4, R2, RZ ;  /* 0x0000000204047224 */ /* 0x001fc800078e02ff */
[C---:B----4-:R-:W-:Y:S02]  /*28760*/  IMAD R4, R9.reuse, R3, R4 ;  /* 0x0000000309047224 */ /* 0x050fe400078e0204 */
[----:B------:R-:W-:Y:S01]  /*28770*/  IMAD.WIDE.U32 R2, R9, R2, UR4 ;  /* 0x0000000409027e25 */ /* 0x000fe2000f8e0002 */
[----:B------:R-:W-:-:S03]  /*28780*/  ULDC.64 UR4, c[0x0][0x2d0] ;  /* 0x0000b40000047ab9 */ /* 0x000fc60000000a00 */
[----:B------:R-:W-:Y:S01]  /*28790*/  IMAD.IADD R3, R3, 0x1, R4 ;  /* 0x0000000103037824 */ /* 0x000fe200078e0204 */
[----:B------:R-:W-:Y:S01]  /*287a0*/  SHF.R.S32.HI R4, RZ, 0x1f, R0 ;  /* 0x0000001fff047819 */ /* 0x000fe20000011400 */
[----:B------:R-:W-:-:S04]  /*287b0*/  IMAD.WIDE.U32 R2, R0, UR4, R2 ;  /* 0x0000000400027c25 */ /* 0x000fc8000f8e0002 */
[----:B------:R-:W-:-:S04]  /*287c0*/  IMAD R4, R4, UR4, RZ ;  /* 0x0000000404047c24 */ /* 0x000fc8000f8e02ff */
[----:B------:R-:W-:Y:S01]  /*287d0*/  IMAD R4, R0, UR5, R4 ;  /* 0x0000000500047c24 */ /* 0x000fe2000f8e0204 */
[----:B------:R-:W-:Y:S01]  /*287e0*/  ULDC.64 UR4, c[0x0][0x2c8] ;  /* 0x0000b20000047ab9 */ /* 0x000fe20000000a00 */
[----:B------:R-:W-:Y:S02]  /*287f0*/  IMAD.MOV R0, RZ, RZ, -R0 ;  /* 0x000000ffff007224 */ /* 0x000fe400078e0a00 */
[----:B------:R-:W-:Y:S02]  /*28800*/  IMAD.IADD R3, R3, 0x1, R4 ;  /* 0x0000000103037824 */ /* 0x000fe400078e0204 */
[----:B------:R-:W-:-:S04]  /*28810*/  IMAD R0, R7, R0, R5 ;  /* 0x0000000007007224 */ /* 0x000fc800078e0205 */
[----:B------:R-:W-:Y:S01]  /*28820*/  IMAD.WIDE.U32 R2, R0, UR4, R2 ;  /* 0x0000000400027c25 */ /* 0x000fe2000f8e0002 */
[----:B------:R-:W-:-:S05]  /*28830*/  SHF.R.S32.HI R4, RZ, 0x1f, R0 ;  /* 0x0000001fff047819 */ /* 0x000fca0000011400 */
[----:B------:R-:W-:-:S04]  /*28840*/  IMAD R4, R4, UR4, RZ ;  /* 0x0000000404047c24 */ /* 0x000fc8000f8e02ff */
[----:B------:R-:W-:Y:S01]  /*28850*/  IMAD R5, R0, UR5, R4 ;  /* 0x0000000500057c24 */ /* 0x000fe2000f8e0204 */
[----:B------:R-:W-:Y:S01]  /*28860*/  ULDC.64 UR4, c[0x0][0x280] ;  /* 0x0000a00000047ab9 */ /* 0x000fe20000000a00 */
[----:B------:R-:W-:Y:S01]  /*28870*/  IMAD.SHL.U32 R4, R8, 0x8, RZ ;  /* 0x0000000808047824 */ /* 0x000fe200078e00ff */
        /* <DEDUP_REMOVED lines=14> */
[----:B------:R-:W-:Y:S02]  /*28960*/  VIADD R10, R6, UR39 ;  /* 0x00000027060a7c36 */ /* 0x000fe40008000000 */
[----:B------:R-:W1:Y:S01]  /*28970*/  SHFL.IDX PT, R4, R3, RZ, 0x181f ;  /* 0x00181fff03047589 */ /* 0x000e6200000e0000 */
[----:B------:R-:W-:Y:S02]  /*28980*/  IMAD R2, R7, UR4, RZ ;  /* 0x0000000407027c24 */ /* 0x000fe4000f8e02ff */
[C---:B------:R-:W-:Y:S01]  /*28990*/  VIADD R11, R10.reuse, 0x10 ;  /* 0x000000100a0b7836 */ /* 0x040fe20000000000 */
[----:B------:R-:W-:Y:S01]  /*289a0*/  STL [R1+0x440], R10 ;  /* 0x0004400a01007387 */ /* 0x000fe20000100800 */
[C---:B------:R-:W-:Y:S01]  /*289b0*/  VIADD R7, R10.reuse, 0x20 ;  /* 0x000000200a077836 */ /* 0x040fe20000000000 */
[----:B------:R-:W-:-:S02]  /*289c0*/  ISETP.GE.AND P1, PT, R10, R2, PT ;  /* 0x000000020a00720c */ /* 0x000fc40003f26270 */
[----:B------:R-:W-:Y:S04]  /*289d0*/  STL [R1+0x460], R11 ;  /* 0x0004600b01007387 */ /* 0x000fe80000100800 */
[----:B------:R-:W-:Y:S07]  /*289e0*/  STL [R1+0x464], R7 ;  /* 0x0004640701007387 */ /* 0x000fee0000100800 */
[----:B------:R-:W-:-:S02]  /*289f0*/  @!P1 LEA R6, R8, UR38, 0x1 ;  /* 0x0000002608069c11 */ /* 0x000fc4000f8e08ff */
[----:B0-----:R-:W-:-:S05]  /*28a00*/  @!P1 LEA R5, P2, R9, R5, 0x1 ;  /* 0x0000000509059211 */ /* 0x001fca00078408ff */
[----:B-1----:R-:W-:-:S05]  /*28a10*/  @!P1 IMAD.X R4, RZ, RZ, R4, P2 ;  /* 0x000000ffff049224 */ /* 0x002fca00010e0604 */
[----:B------:R-:W-:-:S04]  /*28a20*/  @!P1 LOP3.LUT R5, R5, R4, RZ, 0x3c, !PT ;  /* 0x0000000405059212 */ /* 0x000fc800078e3cff */
[----:B------:R-:W-:-:S04]  /*28a30*/  @!P1 LOP3.LUT R4, R5, R4, RZ, 0x3c, !PT ;  /* 0x0000000405049212 */ /* 0x000fc800078e3cff */
[----:B------:R-:W-:-:S05]  /*28a40*/  @!P1 LOP3.LUT R5, R5, R4, RZ, 0x3c, !PT ;  /* 0x0000000405059212 */ /* 0x000fca00078e3cff */
[----:B------:R-:W-:Y:S01]  /*28a50*/  @!PT LDS RZ, [RZ] ;  /* 0x00000000fffff984 */ /* 0x000fe20000000800 */
[----:B------:R0:W-:Y:S01]  /*28a60*/  @!P1 LDGSTS.E.BYPASS.LTC128B.128 [R6+0x20400], desc[UR44][R4.64], !P0 ;  /* 0x2040000004069fae */ /* 0x0001e2000c101d6c */
[----:B------:R-:W-:-:S03]  /*28a70*/  ISETP.GE.AND P1, PT, R11, R2, PT ;  /* 0x000000020b00720c */ /* 0x000fc60003f26270 */
[----:B0-----:R-:W0:Y:S10]  /*28a80*/  SHFL.IDX PT, R5, R0, 0x1, 0x181f ;  /* 0x00381f0000057f89 */ /* 0x001e3400000e0000 */
[----:B------:R-:W-:Y:S01]  /*28a90*/  @!P1 LEA R6, R8, UR38, 0x1 ;  /* 0x0000002608069c11 */ /* 0x000fe2000f8e08ff */
[----:B------:R-:W1:Y:S01]  /*28aa0*/  SHFL.IDX PT, R4, R3, 0x1, 0x181f ;  /* 0x00381f0003047f89 */ /* 0x000e6200000e0000 */
[----:B0-----:R-:W-:-:S05]  /*28ab0*/  @!P1 LEA R5, P2, R9, R5, 0x1 ;  /* 0x0000000509059211 */ /* 0x001fca00078408ff */
[----:B-1----:R-:W-:-:S05]  /*28ac0*/  @!P1 IMAD.X R4, RZ, RZ, R4, P2 ;  /* 0x000000ffff049224 */ /* 0x002fca00010e0604 */
[----:B------:R-:W-:-:S04]  /*28ad0*/  @!P1 LOP3.LUT R5, R5, R4, RZ, 0x3c, !PT ;  /* 0x0000000405059212 */ /* 0x000fc800078e3cff */
[----:B------:R-:W-:-:S04]  /*28ae0*/  @!P1 LOP3.LUT R4, R5, R4, RZ, 0x3c, !PT ;  /* 0x0000000405049212 */ /* 0x000fc800078e3cff */
[----:B------:R-:W-:-:S05]  /*28af0*/  @!P1 LOP3.LUT R5, R5, R4, RZ, 0x3c, !PT ;  /* 0x0000000405059212 */ /* 0x000fca00078e3cff */
[----:B------:R0:W-:Y:S01]  /*28b00*/  @!P1 LDGSTS.E.BYPASS.LTC128B.128 [R6+0x20c00], desc[UR44][R4.64], !P0 ;  /* 0x20c0000004069fae */ /* 0x0001e2000c101d6c */
[----:B------:R-:W-:-:S03]  /*28b10*/  ISETP.GE.AND P1, PT, R7, R2, PT ;  /* 0x000000020700720c */ /* 0x000fc60003f26270 */
[----:B0-----:R-:W0:Y:S10]  /*28b20*/  SHFL.IDX PT, R5, R0, 0x2, 0x181f ;  /* 0x00581f0000057f89 */ /* 0x001e3400000e0000 */
[----:B------:R-:W-:Y:S01]  /*28b30*/  @!P1 LEA R6, R8, UR38, 0x1 ;  /* 0x0000002608069c11 */ /* 0x000fe2000f8e08ff */
[----:B------:R-:W1:Y:S04]  /*28b40*/  SHFL.IDX PT, R4, R3, 0x2, 0x181f ;  /* 0x00581f0003047f89 */ /* 0x000e6800000e0000 */
[----:B------:R-:W2:Y:S04]  /*28b50*/  SHFL.IDX PT, R0, R0, 0x3, 0x181f ;  /* 0x00781f0000007f89 */ /* 0x000ea800000e0000 */
[----:B------:R-:W3:Y:S01]  /*28b60*/  SHFL.IDX PT, R3, R3, 0x3, 0x181f ;  /* 0x00781f0003037f89 */ /* 0x000ee200000e0000 */
[----:B0-----:R-:W-:-:S05]  /*28b70*/  @!P1 LEA R5, P2, R9, R5, 0x1 ;  /* 0x0000000509059211 */ /* 0x001fca00078408ff */
[----:B-1----:R-:W-:-:S05]  /*28b80*/  @!P1 IMAD.X R4, RZ, RZ, R4, P2 ;  /* 0x000000ffff049224 */ /* 0x002fca00010e0604 */
[----:B------:R-:W-:-:S04]  /*28b90*/  @!P1 LOP3.LUT R5, R5, R4, RZ, 0x3c, !PT ;  /* 0x0000000405059212 */ /* 0x000fc800078e3cff */
[----:B------:R-:W-:-:S04]  /*28ba0*/  @!P1 LOP3.LUT R4, R5, R4, RZ, 0x3c, !PT ;  /* 0x0000000405049212 */ /* 0x000fc800078e3cff */
[----:B------:R-:W-:-:S05]  /*28bb0*/  @!P1 LOP3.LUT R5, R5, R4, RZ, 0x3c, !PT ;  /* 0x0000000405059212 */ /* 0x000fca00078e3cff */
[----:B--23--:R0:W-:Y:S02]  /*28bc0*/  @!P1 LDGSTS.E.BYPASS.LTC128B.128 [R6+0x21400], desc[UR44][R4.64], !P0 ;  /* 0x2140000004069fae */ /* 0x00c1e4000c101d6c */
.L_x_5243:
[----:B01----:R-:W2:Y:S02]  /*28bd0*/  LDL R4, [R1+0x440] ;  /* 0x0004400001047983 */ /* 0x003ea40000100800 */
        /* <DEDUP_REMOVED lines=13> */
[----:B-1----:R-:W1:Y:S01]  /*28cb0*/  LDC.64 R2, c[0x0][0x3d8] ;  /* 0x0000f600ff027b82 */ /* 0x002e620000000a00 */
[----:B------:R-:W-:Y:S01]  /*28cc0*/  NOP ;  /* 0x0000000000007918 */ /* 0x000fe20000000000 */
[C---:B-1----:R-:W-:Y:S01]  /*28cd0*/  IMAD R0, R2.reuse, UR43, RZ ;  /* 0x0000002b02007c24 */ /* 0x042fe2000f8e02ff */
[----:B------:R-:W-:Y:S01]  /*28ce0*/  UIADD3 UR4, UR38, 0x26400, URZ ;  /* 0x0002640026047890 */ /* 0x000fe2000fffe03f */
[----:B0-----:R-:W-:Y:S01]  /*28cf0*/  IMAD.WIDE.U32 R4, R2, UR36, RZ ;  /* 0x0000002402047c25 */ /* 0x001fe2000f8e00ff */
        /* <DEDUP_REMOVED lines=24> */
.L_x_5138:
[----:B0-----:R-:W2:Y:S01]  /*28e80*/  LDL.LU.64 R4, [R1+0x470] ;  /* 0x0004700001047983 */ /* 0x001ea20000300a00 */
[----:B------:R-:W0:Y:S01]  /*28e90*/  LDC R7, c[0x0][0x448] ;  /* 0x00011200ff077b82 */ /* 0x000e220000000800 */
[----:B------:R-:W-:Y:S02]  /*28ea0*/  ULDC.64 UR4, c[0x0][0x3e0] ;  /* 0x0000f80000047ab9 */ /* 0x000fe40000000a00 */
[----:B------:R-:W2:Y:S01]  /*28eb0*/  LDL.LU.64 R2, [R1+0x458] ;  /* 0x0004580001027983 */ /* 0x000ea20000300a00 */
[----:B------:R-:W1:Y:S01]  /*28ec0*/  S2R R0, SR_CTAID.Z ;  /* 0x0000000000007919 */ /* 0x000e620000002700 */
[----:B0-----:R-:W-:Y:S02]  /*28ed0*/  ISETP.NE.AND P0, PT, R7, 0x1, PT ;  /* 0x000000010700780c */ /* 0x001fe40003f05270 */
[----:B-1----:R-:W-:-:S05]  /*28ee0*/  SHF.R.S32.HI R0, RZ, 0x1f, R0 ;  /* 0x0000001fff007819 */ /* 0x002fca0000011400 */
[----:B------:R-:W-:Y:S01]  /*28ef0*/  IMAD R0, R0, UR4, RZ ;  /* 0x0000000400007c24 */ /* 0x000fe2000f8e02ff */
[----:B------:R-:W0:Y:S02]  /*28f00*/  S2R R8, SR_TID.X ;  /* 0x0000000000087919 */ /* 0x000e240000002100 */
[----:B0-----:R-:W-:-:S05]  /*28f10*/  IMAD.SHL.U32 R10, R8, 0x8, RZ ;  /* 0x00000008080a7824 */ /* 0x001fca00078e00ff */
[----:B------:R-:W-:Y:S02]  /*28f20*/  LOP3.LUT R10, R10, 0x38, RZ, 0xc0, !PT ;  /* 0x000000380a0a7812 */ /* 0x000fe400078ec0ff */
[----:B------:R-:W-:Y:S01]  /*28f30*/  LOP3.LUT R17, R17, 0xfffffff7, RZ, 0xc0, !PT ;  /* 0xfffffff711117812 */ /* 0x000fe200078ec0ff */
[----:B--2---:R-:W-:Y:S02]  /*28f40*/  IMAD.MOV.U32 R2, RZ, RZ, R4 ;  /* 0x000000ffff027224 */ /* 0x004fe400078e0004 */
[----:B------:R-:W0:Y:S01]  /*28f50*/  S2R R4, SR_CTAID.Z ;  /* 0x0000000000047919 */ /* 0x000e220000002700 */
[----:B------:R-:W1:Y:S01]  /*28f60*/  S2R R5, SR_TID.X ;  /* 0x0000000000057919 */ /* 0x000e620000002100 */
[C---:B0-----:R-:W-:Y:S02]  /*28f70*/  IMAD R0, R4.reuse, UR5, R0 ;  /* 0x0000000504007c24 */ /* 0x041fe4000f8e0200 */
[----:B------:R-:W-:Y:S01]  /*28f80*/  IMAD.WIDE.U32 R2, R4, UR4, R2 ;  /* 0x0000000404027c25 */ /* 0x000fe2000f8e0002 */
[----:B------:R-:W-:-:S03]  /*28f90*/  ULDC.64 UR4, c[0x0][0x3d0] ;  /* 0x0000f40000047ab9 */ /* 0x000fc60000000a00 */
[----:B------:R-:W-:Y:S02]  /*28fa0*/  IMAD.IADD R3, R3, 0x1, R0 ;  /* 0x0000000103037824 */ /* 0x000fe400078e0200 */
[----:B------:R-:W0:Y:S01]  /*28fb0*/  @P0 LDC R0, c[0x0][0x44c] ;  /* 0x00011300ff000b82 */ /* 0x000e220000000800 */
[C---:B-1----:R-:W-:Y:S01]  /*28fc0*/  LOP3.LUT R4, R5.reuse, 0x7f, RZ, 0xc0, !PT ;  /* 0x0000007f05047812 */ /* 0x042fe200078ec0ff */
[----:B------:R-:W-:-:S06]  /*28fd0*/  IMAD.SHL.U32 R15, R5, 0x10, RZ ;  /* 0x00000010050f7824 */ /* 0x000fcc00078e00ff */
[----:B------:R-:W1:Y:S01]  /*28fe0*/  @P0 LDC R5, c[0x0][0x450] ;  /* 0x00011400ff050b82 */ /* 0x000e620000000800 */
[----:B------:R-:W-:-:S04]  /*28ff0*/  SHF.R.U32.HI R6, RZ, 0x3, R4 ;  /* 0x00000003ff067819 */ /* 0x000fc80000011604 */
[----:B------:R-:W-:-:S05]  /*29000*/  LOP3.LUT R6, R6, 0x70, R15, 0xf8, !PT ;  /* 0x0000007006067812 */ /* 0x000fca00078ef80f */
[----:B------:R-:W-:-:S04]  /*29010*/  VIADD R6, R6, UR39 ;  /* 0x0000002706067c36 */ /* 0x000fc80008000000 */
[----:B0-----:R-:W-:-:S04]  /*29020*/  @P0 IMAD.HI.U32 R0, R6, R0, RZ ;  /* 0x0000000006000227 */ /* 0x001fc800078e00ff */
[----:B------:R-:W-:Y:S01]  /*29030*/  IMAD.MOV.U32 R4, RZ, RZ, R6 ;  /* 0x000000ffff047224 */ /* 0x000fe200078e0006 */
[----:B-1----:R-:W-:-:S04]  /*29040*/  @P0 SHF.R.U32.HI R4, RZ, R5, R0 ;  /* 0x00000005ff040219 */ /* 0x002fc80000011600 */
[--C-:B------:R-:W-:Y:S01]  /*29050*/  SHF.R.S32.HI R5, RZ, 0x1f, R4.reuse ;  /* 0x0000001fff057819 */ /* 0x100fe20000011404 */
[----:B------:R-:W-:-:S04]  /*29060*/  IMAD.MOV R0, RZ, RZ, -R4 ;  /* 0x000000ffff007224 */ /* 0x000fc800078e0a04 */
[----:B------:R-:W-:Y:S02]  /*29070*/  IMAD R0, R7, R0, R6 ;  /* 0x0000000007007224 */ /* 0x000fe400078e0206 */
[----:B------:R-:W-:Y:S02]  /*29080*/  IMAD R5, R5, UR4, RZ ;  /* 0x0000000405057c24 */ /* 0x000fe4000f8e02ff */
[----:B------:R-:W-:-:S04]  /*29090*/  IMAD.WIDE.U32 R2, R4, UR4, R2 ;  /* 0x0000000404027c25 */ /* 0x000fc8000f8e0002 */
        /* <DEDUP_REMOVED lines=56> */
[----:B------:R-:W-:Y:S01]  /*29420*/  LOP3.LUT R17, R17, 0xffffdfff, RZ, 0xc0, !PT ;  /* 0xffffdfff11117812 */ /* 0x000fe200078ec0ff */
[----:B------:R-:W5:Y:S03]  /*29430*/  SHFL.IDX PT, R3, R0, RZ, 0x181f ;  /* 0x00181fff00037589 */ /* 0x000f6600000e0000 */
[----:B------:R-:W-:-:S04]  /*29440*/  @P1 LOP3.LUT R17, R17, 0x2000, RZ, 0xfc, !PT ;  /* 0x0000200011111812 */ /* 0x000fc800078efcff */
[C---:B------:R-:W-:Y:S02]  /*29450*/  LOP3.LUT P1, RZ, R17.reuse, 0x8, RZ, 0xc0, !PT ;  /* 0x0000000811ff7812 */ /* 0x040fe4000782c0ff */
        /* <DEDUP_REMOVED lines=11> */
[----:B------:R-:W0:Y:S10]  /*29510*/  SHFL.IDX PT, R2, R6, RZ, 0x181f ;  /* 0x00181fff06027589 */ /* 0x000e3400000e0000 */
[----:B-----5:R-:W-:-:S02]  /*29520*/  @!P2 LEA R3, P6, R13, R3, 0x1 ;  /* 0x000000030d03a211 */ /* 0x020fc400078c08ff */
[----:B------:R-:W-:-:S04]  /*29530*/  @!P2 LOP3.LUT R8, R4, 0x40, RZ, 0xc0, !PT ;  /* 0x000000400408a812 */ /* 0x000fc800078ec0ff */
[----:B------:R-:W-:Y:S02]  /*29540*/  @!P2 SHF.R.U32.HI R8, RZ, 0x2, R8 ;  /* 0x00000002ff08a819 */ /* 0x000fe40000011608 */
[----:B------:R-:W-:Y:S02]  /*29550*/  @!P2 LEA R9, R11, UR38, 0x1 ;  /* 0x000000260b09ac11 */ /* 0x000fe4000f8e08ff */
[----:B------:R-:W-:Y:S01]  /*29560*/  @!P2 ISETP.NE.U32.AND P4, PT, R8, RZ, PT ;  /* 0x000000ff0800a20c */ /* 0x000fe20003f85070 */
[----:B0-----:R-:W-:-:S05]  /*29570*/  @!P2 IMAD.X R2, RZ, RZ, R2, P6 ;  /* 0x000000ffff02a224 */ /* 0x001fca00030e0602 */
[----:B------:R-:W-:-:S04]  /*29580*/  @!P2 LOP3.LUT R3, R3, R2, RZ, 0x3c, !PT ;  /* 0x000000020303a212 */ /* 0x000fc800078e3cff */
[----:B------:R-:W-:Y:S02]  /*29590*/  @!P2 LOP3.LUT R2, R3, R2, RZ, 0x3c, !PT ;  /* 0x000000020302a212 */ /* 0x000fe400078e3cff */
[----:B------:R-:W-:Y:S02]  /*295a0*/  @!P2 LOP3.LUT R8, R5, 0x80, RZ, 0xc0, !PT ;  /* 0x000000800508a812 */ /* 0x000fe400078ec0ff */
        /* <DEDUP_REMOVED lines=14> */
[----:B---3--:R-:W-:-:S13]  /*29690*/  ISETP.GE.AND P2, PT, R10, R7, PT ;  /* 0x000000070a00720c */ /* 0x008fda0003f46270 */
        /* <DEDUP_REMOVED lines=19> */
[----:B------:R-:W-:-:S13]  /*297d0*/  @!P2 ISETP.NE.U32.AND P4, PT, R8, RZ, PT ;  /* 0x000000ff0800a20c */ /* 0x000fda0003f85070 */
[----:B------:R0:W-:Y:S01]  /*297e0*/  @!P2 LDGSTS.E.BYPASS.LTC128B.128 [R21+0x34c00], desc[UR44][R2.64+0x380], P4 ;  /* 0x34c003800215afae */ /* 0x0001e2000a101d6c */
[----:B----4-:R-:W-:-:S03]  /*297f0*/  ISETP.GE.AND P2, PT, R15, R7, PT ;  /* 0x000000070f00720c */ /* 0x010fc60003f46270 */
[----:B0-----:R-:W0:Y:S04]  /*29800*/  SHFL.IDX PT, R3, R0, 0x2, 0x181f ;  /* 0x00581f0000037f89 */ /* 0x001e2800000e0000 */
[----:B------:R-:W1:Y:S06]  /*29810*/  SHFL.IDX PT, R2, R6, 0x2, 0x181f ;  /* 0x00581f0006027f89 */ /* 0x000e6c00000e0000 */
[----:B------:R-:W-:-:S02]  /*29820*/  @!P2 LOP3.LUT R8, R4, 0x40, RZ, 0xc0, !PT ;  /* 0x000000400408a812 */ /* 0x000fc400078ec0ff */
[----:B0-----:R-:W-:-:S05]  /*29830*/  @!P2 LEA R3, P4, R13, R3, 0x1 ;  /* 0x000000030d03a211 */ /* 0x001fca00078808ff */
[----:B-1----:R-:W-:Y:S01]  /*29840*/  @!P2 IMAD.X R2, RZ, RZ, R2, P4 ;  /* 0x000000ffff02a224 */ /* 0x002fe200020e0602 */
[----:B------:R-:W-:-:S04]  /*29850*/  LOP3.LUT P4, RZ, R17, 0x10, RZ, 0xc0, !PT ;  /* 0x0000001011ff7812 */ /* 0x000fc8000788c0ff */
[----:B------:R-:W-:-:S04]  /*29860*/  @!P2 LOP3.LUT R3, R3, R2, RZ, 0x3c, !PT ;  /* 0x000000020303a212 */ /* 0x000fc800078e3cff */
[----:B------:R-:W-:Y:S02]  /*29870*/  @!P2 LOP3.LUT R2, R3, R2, RZ, 0x3c, !PT ;  /* 0x000000020302a212 */ /* 0x000fe400078e3cff */
[----:B------:R-:W-:Y:S02]  /*29880*/  @!P2 LEA R9, R11, UR38, 0x1 ;  /* 0x000000260b09ac11 */ /* 0x000fe4000f8e08ff */
[----:B------:R-:W-:Y:S02]  /*29890*/  @!P2 LOP3.LUT R3, R3, R2, RZ, 0x3c, !PT ;  /* 0x000000020303a212 */ /* 0x000fe400078e3cff */
[----:B------:R-:W-:-:S03]  /*298a0*/  @!P2 SHF.R.U32.HI R8, RZ, 0x2, R8 ;  /* 0x00000002ff08a819 */ /* 0x000fc60000011608 */
        /* <DEDUP_REMOVED lines=14> */
.L_x_5253:
[----:B0-----:R-:W4:Y:S01]  /*29990*/  LDL.LU R0, [R1+0x478] ;  /* 0x0004780001007983 */ /* 0x001f220000300800 */
[----:B------:R-:W-:Y:S01]  /*299a0*/  BSSY B0, `(.L_x_5140) ;  /* 0x0000024000007945 */ /* 0x000fe20003800000 */
[----:B----4-:R-:W-:-:S13]  /*299b0*/  ISETP.GE.AND P2, PT, R0, R7, PT ;  /* 0x000000070000720c */ /* 0x010fda0003f46270 */
[----:B------:R-:W-:Y:S05]  /*299c0*/  @P2 BRA `(.L_x_5141) ;  /* 0x0000000000842947 */ /* 0x000fea0003800000 */
[----:B------:R-:W0:Y:S01]  /*299d0*/  S2R R0, SR_TID.X ;  /* 0x0000000000007919 */ /* 0x000e220000002100 */
[C---:B------:R-:W-:Y:S02]  /*299e0*/  LOP3.LUT P6, RZ, R17.reuse, 0x10, RZ, 0xc0, !PT ;  /* 0x0000001011ff7812 */ /* 0x040fe400078cc0ff */
[C---:B------:R-:W-:Y:S01]  /*299f0*/  LOP3.LUT P4, RZ, R17.reuse, 0x8, RZ, 0xc0, !PT ;  /* 0x0000000811ff7812 */ /* 0x040fe2000788c0ff */
[----:B---3--:R-:W3:Y:S01]  /*29a00*/  S2R R3, SR_TID.X ;  /* 0x0000000000037919 */ /* 0x008ee20000002100 */
        /* <DEDUP_REMOVED lines=29> */
.L_x_5141:
[----:B------:R-:W-:Y:S05]  /*29be0*/  BSYNC B0 ;  /* 0x0000000000007941 */ /* 0x000fea0003800000 */
.L_x_5140:
[----:B------:R-:W-:Y:S01]  /*29bf0*/  NOP ;  /* 0x0000000000007918 */ /* 0x000fe20000000000 */
[----:B------:R-:W-:Y:S01]  /*29c00*/  SYNCS.ARRIVE.TRANS64.RED.A0T1 RZ, [UR38+0x38810], RZ ;  /* 0x038810ffffff79a7 */ /* 0x000fe20008200426 */
[----:B0--3--:R-:W-:Y:S01]  /*29c10*/  IMAD.MOV.U32 R2, RZ, RZ, 0x1 ;  /* 0x00000001ff027424 */ /* 0x009fe200078e00ff */
[----:B------:R-:W-:Y:S04]  /*29c20*/  ARRIVES.LDGSTSBAR.64.TRANSCNT [UR38+0x38810] ;  /* 0x03881000ff0079b0 */ /* 0x000fe80008000aa6 */
[----:B------:R-:W-:Y:S01]  /*29c30*/  SHF.L.U32 R2, R2, 0x1f, RZ ;  /* 0x0000001f02027819 */ /* 0x000fe200000006ff */
[----:B------:R-:W-:Y:S01]  /*29c40*/  NOP ;  /* 0x0000000000007918 */ /* 0x000fe20000000000 */
[----:B------:R-:W-:Y:S02]  /*29c50*/  SYNCS.ARRIVE.TRANS64.A1T0 RZ, [UR38+0x38810], RZ ;  /* 0x038810ffffff79a7 */ /* 0x000fe40008100026 */
[----:B------:R-:W0:Y:S02]  /*29c60*/  SYNCS.PHASECHK.TRANS64.TRYWAIT P0, [UR38+0x38820], R2 ;  /* 0x03882002ff0075a7 */ /* 0x000e240008000166 */
[----:B0-----:R-:W-:Y:S05]  /*29c70*/  @!P0 BRA `(.L_x_5142) ;  /* 0x0000004000dc8947 */ /* 0x001fea0003800000 */
.L_x_5254:
        /* <DEDUP_REMOVED lines=9> */
.L_x_5255:
        /* <DEDUP_REMOVED lines=8> */
.L_x_5147:
[----:B------:R-:W-:Y:S05]  /*29d90*/  BSYNC B1 ;  /* 0x0000000000017941 */ /* 0x000fea0003800000 */
.L_x_5146:
        /* <DEDUP_REMOVED lines=11> */
.L_x_5148:
        /* <DEDUP_REMOVED lines=13> */
.L_x_5149:
        /* <DEDUP_REMOVED lines=13> */
.L_x_5150:
        /* <DEDUP_REMOVED lines=13> */
.L_x_5151:
        /* <DEDUP_REMOVED lines=13> */
.L_x_5152:
        /* <DEDUP_REMOVED lines=13> */
.L_x_5153:
        /* <DEDUP_REMOVED lines=13> */
.L_x_5154:
        /* <DEDUP_REMOVED lines=13> */
.L_x_5155:
        /* <DEDUP_REMOVED lines=8> */
.L_x_5144:
[----:B------:R-:W-:Y:S05]  /*2a480*/  BSYNC B0 ;  /* 0x0000000000007941 */ /* 0x000fea0003800000 */
.L_x_5143:
[----:B------:R-:W3:Y:S04]  /*2a490*/  LDL.LU R4, [R1+0x468] ;  /* 0x0004680001047983 */ /* 0x000ee80000300800 */
[----:B0-----:R-:W4:Y:S01]  /*2a4a0*/  LDL R3, [R1+0x448] ;  /* 0x0004480001037983 */ /* 0x001f220000100800 */
[----:B------:R-:W-:Y:S02]  /*2a4b0*/  IMAD.MOV.U32 R7, RZ, RZ, RZ ;  /* 0x000000ffff077224 */ /* 0x000fe400078e00ff */
[----:B-1----:R-:W-:Y:S02]  /*2a4c0*/  IMAD.MOV.U32 R6, RZ, RZ, 0x1 ;  /* 0x00000001ff067424 */ /* 0x002fe400078e00ff */
[----:B---3--:R-:W-:-:S05]  /*2a4d0*/  VIADD R8, R4, 0xfffffffe ;  /* 0xfffffffe04087836 */ /* 0x008fca0000000000 */
[----:B----4-:R-:W-:-:S13]  /*2a4e0*/  ISETP.GE.AND P0, PT, R8, R3, PT ;  /* 0x000000030800720c */ /* 0x010fda0003f06270 */
[----:B------:R-:W-:Y:S05]  /*2a4f0*/  @!P0 BRA `(.L_x_5119) ;  /* 0x00000024000c8947 */ /* 0x000fea0003800000 */
[----:B------:R-:W3:Y:S04]  /*2a500*/  LDL.LU R5, [R1+0x454] ;  /* 0x0004540001057983 */ /* 0x000ee80000300800 */
[----:B------:R-:W4:Y:S01]  /*2a510*/  LDL.LU R4, [R1+0x450] ;  /* 0x0004500001047983 */ /* 0x000f220000300800 */
[----:B------:R-:W-:Y:S01]  /*2a520*/  UIADD3 UR4, UR40, 0x1, URZ ;  /* 0x0000000128047890 */ /* 0x000fe2000fffe03f */
[----:B------:R-:W-:Y:S01]  /*2a530*/  LOP3.LUT R3, RZ, R3, RZ, 0x33, !PT ;  /* 0x00000003ff037212 */ /* 0x000fe200078e33ff */
[----:B------:R-:W-:-:S04]  /*2a540*/  IMAD.MOV.U32 R6, RZ, RZ, 0x1 ;  /* 0x00000001ff067424 */ /* 0x000fc800078e00ff */
[----:B---3--:R-:W-:Y:S01]  /*2a550*/  IMAD R0, R5, UR4, RZ ;  /* 0x0000000405007c24 */ /* 0x008fe2000f8e02ff */
[----:B------:R-:W-:-:S04]  /*2a560*/  ULOP3.LUT UR4, URZ, UR41, URZ, 0x33, !UPT ;  /* 0x000000293f047292 */ /* 0x000fc8000f8e333f */
[----:B------:R-:W-:-:S04]  /*2a570*/  LOP3.LUT R0, RZ, R0, RZ, 0x33, !PT ;  /* 0x00000000ff007212 */ /* 0x000fc800078e33ff */
[----:B----4-:R-:W-:Y:S01]  /*2a580*/  VIADDMNMX R0, R0, -R4, UR4, !PT ;  /* 0x0000000400007e46 */ /* 0x010fe2000f800904 */
[----:B------:R-:W-:Y:S01]  /*2a590*/  ULOP3.LUT UR4, URZ, UR42, URZ, 0x33, !UPT ;  /* 0x0000002a3f047292 */ /* 0x000fe2000f8e333f */
[----:B------:R-:W0:Y:S05]  /*2a5a0*/  S2R R4, SR_TID.X ;  /* 0x0000000000047919 */ /* 0x000e2a0000002100 */
[----:B------:R-:W-:-:S04]  /*2a5b0*/  VIMNMX R0, R0, UR4, !PT ;  /* 0x0000000400007c48 */ /* 0x000fc8000ffe0100 */
[----:B------:R-:W-:-:S05]  /*2a5c0*/  VIADDMNMX R3, R0, 0x2, R3, !PT ;  /* 0x0000000200037846 */ /* 0x000fca0007800103 */
[----:B------:R-:W-:-:S05]  /*2a5d0*/  VIADD R5, R3, 0xfffffffe ;  /* 0xfffffffe03057836 */ /* 0x000fca0000000000 */
[-C--:B------:R-:W-:Y:S02]  /*2a5e0*/  ISETP.NE.AND P0, PT, R5, R0.reuse, PT ;  /* 0x000000000500720c */ /* 0x080fe40003f05270 */
[----:B------:R-:W-:-:S05]  /*2a5f0*/  LOP3.LUT R0, RZ, R0, RZ, 0x33, !PT ;  /* 0x00000000ff007212 */ /* 0x000fca00078e33ff */
[----:B------:R-:W-:Y:S02]  /*2a600*/  IMAD.IADD R2, R3, 0x1, R0 ;  /* 0x0000000103027824 */ /* 0x000fe400078e0200 */
[----:B------:R-:W-:-:S03]  /*2a610*/  IMAD.MOV.U32 R0, RZ, RZ, 0x1 ;  /* 0x00000001ff007424 */ /* 0x000fc600078e00ff */
[----:B------:R-:W-:Y:S02]  /*2a620*/  LOP3.LUT R11, R2, 0x1, RZ, 0xc0, !PT ;  /* 0x00000001020b7812 */ /* 0x000fe400078ec0ff */
[----:B0-----:R-:W-:Y:S01]  /*2a630*/  LOP3.LUT R10, R4, 0x1f, RZ, 0xc0, !PT ;  /* 0x0000001f040a7812 */ /* 0x001fe200078ec0ff */
[----:B------:R-:W-:Y:S06]  /*2a640*/  @!P0 BRA `(.L_x_5156) ;  /* 0x0000001400d48947 */ /* 0x000fec0003800000 */
[----:B------:R-:W-:Y:S01]  /*2a650*/  BSSY B0, `(.L_x_5156) ;  /* 0x0000174000007945 */ /* 0x000fe20003800000 */
[----:B------:R-:W-:Y:S02]  /*2a660*/  IMAD.IADD R9, R2, 0x1, -R11 ;  /* 0x0000000102097824 */ /* 0x000fe400078e0a0b */
[----:B------:R-:W-:-:S07]  /*2a670*/  IMAD.MOV.U32 R0, RZ, RZ, 0x1 ;  /* 0x00000001ff007424 */ /* 0x000fce00078e00ff */
.L_x_5197:
        /* <DEDUP_REMOVED lines=27> */
.L_x_5159:
[----:B------:R-:W1:Y:S01]  /*2a830*/  S2R R2, SR_TID.X ;  /* 0x0000000000027919 */ /* 0x000e620000002100 */
[----:B------:R-:W-:Y:S01]  /*2a840*/  BSSY B2, `(.L_x_5160) ;  /* 0x0000006000027945 */ /* 0x000fe20003800000 */
[----:B-1----:R-:W-:Y:S02]  /*2a850*/  LOP3.LUT R3, R2, 0x7f, RZ, 0xc0, !PT ;  /* 0x0000007f02037812 */ /* 0x002fe400078ec0ff */
[----:B------:R-:W-:Y:S02]  /*2a860*/  SHF.L.U32 R2, R0, 0x1f, RZ ;  /* 0x0000001f00027819 */ /* 0x000fe400000006ff */
[----:B------:R-:W-:Y:S02]  /*2a870*/  ISETP.NE.AND P2, PT, R3, RZ, PT ;  /* 0x000000ff0300720c */ /* 0x000fe40003f45270 */
[----:B------:R-:W1:Y:S02]  /*2a880*/  SYNCS.PHASECHK.TRANS64.TRYWAIT P0, [UR38+0x38848], R2 ;  /* 0x03884802ff0075a7 */ /* 0x000e640008000166 */
[----:B-1----:R-:W-:Y:S09]  /*2a890*/  @!P0 BRA `(.L_x_5161) ;  /* 0x0000003800048947 */ /* 0x002ff20003800000 */
.L_x_5256:
[----:B------:R-:W-:Y:S05]  /*2a8a0*/  BSYNC B2 ;  /* 0x0000000000027941 */ /* 0x000fea0003800000 */
.L_x_5160:
[----:B------:R-:W-:Y:S04]  /*2a8b0*/  BSSY B2, `(.L_x_5162) ;  /* 0x0000007000027945 */ /* 0x000fe80003800000 */
[----:B------:R-:W-:Y:S05]  /*2a8c0*/  @P2 BRA `(.L_x_5163) ;  /* 0x0000000000142947 */ /* 0x000fea0003800000 */
[----:B------:R-:W-:Y:S01]  /*2a8d0*/  ISETP.NE.AND P0, PT, R10, RZ, PT ;  /* 0x000000ff0a00720c */ /* 0x000fe20003f05270 */
[----:B-1----:R-:W-:-:S04]  /*2a8e0*/  IMAD.MOV.U32 R3, RZ, RZ, 0x2000 ;  /* 0x00002000ff037424 */ /* 0x002fc800078e00ff */
[----:B------:R3:W-:Y:S08]  /*2a8f0*/  SYNCS.ARRIVE.TRANS64 RZ, [UR38+0x38838], R3 ;  /* 0x03883803ffff79a7 */ /* 0x0007f00008000026 */
[----:B---3--:R-:W-:Y:S05]  /*2a900*/  @!P0 BRA `(.L_x_5163) ;  /* 0x0000000000048947 */ /* 0x008fea0003800000 */
[----:B------:R-:W-:Y:S01]  /*2a910*/  BPT.TRAP 0x1 ;  /* 0x000000040000795c */ /* 0x000fe20000300000 */
.L_x_5163:
[----:B------:R-:W-:Y:S05]  /*2a920*/  BSYNC B2 ;  /* 0x0000000000027941 */ /* 0x000fea0003800000 */
.L_x_5162:
        /* <DEDUP_REMOVED lines=11> */
.L_x_5164:
        /* <DEDUP_REMOVED lines=10> */
.L_x_5257:
[----:B------:R-:W-:Y:S05]  /*2aa80*/  BSYNC B2 ;  /* 0x0000000000027941 */ /* 0x000fea0003800000 */
.L_x_5165:
        /* <DEDUP_REMOVED lines=9> */
.L_x_5168:
[----:B------:R-:W-:Y:S05]  /*2ab20*/  BSYNC B2 ;  /* 0x0000000000027941 */ /* 0x000fea0003800000 */
.L_x_5167:
        /* <DEDUP_REMOVED lines=9> */
.L_x_5169:
        /* <DEDUP_REMOVED lines=13> */
.L_x_5170:
        /* <DEDUP_REMOVED lines=13> */
.L_x_5171:
        /* <DEDUP_REMOVED lines=13> */
.L_x_5172:
        /* <DEDUP_REMOVED lines=13> */
.L_x_5173:
        /* <DEDUP_REMOVED lines=13> */
.L_x_5174:
        /* <DEDUP_REMOVED lines=13> */
.L_x_5175:
        /* <DEDUP_REMOVED lines=13> */
.L_x_5176:
        /* <DEDUP_REMOVED lines=8> */
.L_x_5158:
[----:B------:R-:W-:Y:S05]  /*2b1f0*/  BSYNC B1 ;  /* 0x0000000000017941 */ /* 0x000fea0003800000 */
.L_x_5157:
[----:B------:R-:W-:Y:S01]  /*2b200*/  LOP3.LUT P3, RZ, R17, 0x2, RZ, 0xc0, !PT ;  /* 0x0000000211ff7812 */ /* 0x000fe2000786c0ff */
[----:B------:R-:W-:Y:S01]  /*2b210*/  BSSY B1, `(.L_x_5177) ;  /* 0x00000b5000017945 */ /* 0x000fe20003800000 */
[----:B------:R-:W-:-:S11]  /*2b220*/  LOP3.LUT R0, R0, 0x1, RZ, 0x3c, !PT ;  /* 0x0000000100007812 */ /* 0x000fd600078e3cff */
[----:B------:R-:W-:Y:S05]  /*2b230*/  @!P3 BRA `(.L_x_5178) ;  /* 0x0000000800c8b947 */ /* 0x000fea0003800000 */
[----:B------:R-:W-:Y:S01]  /*2b240*/  LOP3.LUT P3, RZ, R17, 0x1, RZ, 0xc0, !PT ;  /* 0x0000000111ff7812 */ /* 0x000fe2000786c0ff */
[----:B------:R-:W-:-:S12]  /*2b250*/  VIADD R12, R8, 0xffffffff ;  /* 0xffffffff080c7836 */ /* 0x000fd80000000000 */
[----:B------:R-:W-:Y:S05]  /*2b260*/  @!P3 BRA `(.L_x_5179) ;  /* 0x000000000048b947 */ /* 0x000fea0003800000 */
[----:B------:R-:W0:Y:S01]  /*2b270*/  LDC R5, c[0x0][0x43c] ;  /* 0x00010f00ff057b82 */ /* 0x000e220000000800 */
        /* <DEDUP_REMOVED lines=17> */
.L_x_5179:
[----:B------:R-:W1:Y:S01]  /*2b390*/  S2R R2, SR_TID.X ;  /* 0x0000000000027919 */ /* 0x000e620000002100 */
[----:B------:R-:W-:Y:S01]  /*2b3a0*/  BSSY B2, `(.L_x_5180) ;  /* 0x0000006000027945 */ /* 0x000fe20003800000 */
[----:B-1----:R-:W-:Y:S02]  /*2b3b0*/  LOP3.LUT R3, R2, 0x7f, RZ, 0xc0, !PT ;  /* 0x0000007f02037812 */ /* 0x002fe400078ec0ff */
[----:B------:R-:W-:Y:S02]  /*2b3c0*/  SHF.L.U32 R2, R0, 0x1f, RZ ;  /* 0x0000001f00027819 */ /* 0x000fe400000006ff */
[----:B------:R-:W-:Y:S02]  /*2b3d0*/  ISETP.NE.AND P2, PT, R3, RZ, PT ;  /* 0x000000ff0300720c */ /* 0x000fe40003f45270 */
[----:B------:R-:W1:Y:S02]  /*2b3e0*/  SYNCS.PHASECHK.TRANS64.TRYWAIT P0, [UR38+0x38840], R2 ;  /* 0x03884002ff0075a7 */ /* 0x000e640008000166 */
[----:B-1----:R-:W-:Y:S09]  /*2b3f0*/  @!P0 BRA `(.L_x_5181) ;  /* 0x0000002c005c8947 */ /* 0x002ff20003800000 */
.L_x_5258:
[----:B------:R-:W-:Y:S05]  /*2b400*/  BSYNC B2 ;  /* 0x0000000000027941 */ /* 0x000fea0003800000 */
.L_x_5180:
[----:B------:R-:W-:Y:S04]  /*2b410*/  BSSY B2, `(.L_x_5182) ;  /* 0x0000007000027945 */ /* 0x000fe80003800000 */
[----:B------:R-:W-:Y:S05]  /*2b420*/  @P2 BRA `(.L_x_5183) ;  /* 0x0000000000142947 */ /* 0x000fea0003800000 */
[----:B------:R-:W-:Y:S01]  /*2b430*/  ISETP.NE.AND P0, PT, R10, RZ, PT ;  /* 0x000000ff0a00720c */ /* 0x000fe20003f05270 */
[----:B-1----:R-:W-:-:S04]  /*2b440*/  IMAD.MOV.U32 R3, RZ, RZ, 0x2000 ;  /* 0x00002000ff037424 */ /* 0x002fc800078e00ff */
[----:B------:R3:W-:Y:S08]  /*2b450*/  SYNCS.ARRIVE.TRANS64 RZ, [UR38+0x38830], R3 ;  /* 0x03883003ffff79a7 */ /* 0x0007f00008000026 */
[----:B---3--:R-:W-:Y:S05]  /*2b460*/  @!P0 BRA `(.L_x_5183) ;  /* 0x0000000000048947 */ /* 0x008fea0003800000 */
[----:B------:R-:W-:Y:S01]  /*2b470*/  BPT.TRAP 0x1 ;  /* 0x000000040000795c */ /* 0x000fe20000300000 */
.L_x_5183:
[----:B------:R-:W-:Y:S05]  /*2b480*/  BSYNC B2 ;  /* 0x0000000000027941 */ /* 0x000fea0003800000 */
.L_x_5182:
        /* <DEDUP_REMOVED lines=11> */
.L_x_5184:
        /* <DEDUP_REMOVED lines=11> */
.L_x_5259:
[----:B------:R-:W-:Y:S05]  /*2b5f0*/  BSYNC B2 ;  /* 0x0000000000027941 */ /* 0x000fea0003800000 */
.L_x_5185:
        /* <DEDUP_REMOVED lines=9> */
.L_x_5188:
[----:B------:R-:W-:Y:S05]  /*2b690*/  BSYNC B2 ;  /* 0x0000000000027941 */ /* 0x000fea0003800000 */
.L_x_5187:
        /* <DEDUP_REMOVED lines=9> */
.L_x_5189:
        /* <DEDUP_REMOVED lines=13> */
.L_x_5190:
        /* <DEDUP_REMOVED lines=13> */
.L_x_5191:
        /* <DEDUP_REMOVED lines=13> */
.L_x_5192:
        /* <DEDUP_REMOVED lines=13> */
.L_x_5193:
        /* <DEDUP_REMOVED lines=13> */
.L_x_5194:
        /* <DEDUP_REMOVED lines=13> */
.L_x_5195:
        /* <DEDUP_REMOVED lines=13> */
.L_x_5196:
        /* <DEDUP_REMOVED lines=8> */
.L_x_5178:
[----:B------:R-:W-:Y:S05]  /*2bd60*/  BSYNC B1 ;  /* 0x0000000000017941 */ /* 0x000fea0003800000 */
.L_x_5177:
[----:B------:R-:W-:Y:S01]  /*2bd70*/  VIADD R8, R8, 0xfffffffe ;  /* 0xfffffffe08087836 */ /* 0x000fe20000000000 */
[----:B------:R-:W-:Y:S06]  /*2bd80*/  @P1 BRA `(.L_x_5197) ;  /* 0xffffffe8003c1947 */ /* 0x000fec000383ffff */
[----:B------:R-:W-:Y:S05]  /*2bd90*/  BSYNC B0 ;  /* 0x0000000000007941 */ /* 0x000fea0003800000 */
.L_x_5156:
        /* <DEDUP_REMOVED lines=8> */
[----:B------:R-:W-:Y:S02]  /*2be20*/  ULDC.64 UR4, c[0x0][0x428] ;  /* 0x00010a0000047ab9 */ /* 0x000fe40000000a00 */
        /* <DEDUP_REMOVED lines=16> */
.L_x_5200:
[----:B------:R-:W1:Y:S01]  /*2bf30*/  S2R R2, SR_TID.X ;  /* 0x0000000000027919 */ /* 0x000e620000002100 */
[----:B------:R-:W-:Y:S01]  /*2bf40*/  BSSY B1, `(.L_x_5201) ;  /* 0x0000006000017945 */ /* 0x000fe20003800000 */
[----:B-1----:R-:W-:Y:S02]  /*2bf50*/  LOP3.LUT R3, R2, 0x7f, RZ, 0xc0, !PT ;  /* 0x0000007f02037812 */ /* 0x002fe400078ec0ff */
[----:B------:R-:W-:Y:S02]  /*2bf60*/  SHF.L.U32 R2, R0, 0x1f, RZ ;  /* 0x0000001f00027819 */ /* 0x000fe400000006ff */
[----:B------:R-:W-:Y:S02]  /*2bf70*/  ISETP.NE.AND P1, PT, R3, RZ, PT ;  /* 0x000000ff0300720c */ /* 0x000fe40003f25270 */
[----:B------:R-:W1:Y:S02]  /*2bf80*/  SYNCS.PHASECHK.TRANS64.TRYWAIT P0, [UR38+0x38848], R2 ;  /* 0x03884802ff0075a7 */ /* 0x000e640008000166 */
[----:B-1----:R-:W-:Y:S09]  /*2bf90*/  @!P0 BRA `(.L_x_5202) ;  /* 0x0000002000a48947 */ /* 0x002ff20003800000 */
.L_x_5260:
[----:B------:R-:W-:Y:S05]  /*2bfa0*/  BSYNC B1 ;  /* 0x0000000000017941 */ /* 0x000fea0003800000 */
.L_x_5201:
[----:B------:R-:W-:Y:S04]  /*2bfb0*/  BSSY B1, `(.L_x_5203) ;  /* 0x0000007000017945 */ /* 0x000fe80003800000 */
[----:B------:R-:W-:Y:S05]  /*2bfc0*/  @P1 BRA `(.L_x_5204) ;  /* 0x0000000000141947 */ /* 0x000fea0003800000 */
[----:B------:R-:W-:Y:S01]  /*2bfd0*/  ISETP.NE.AND P0, PT, R10, RZ, PT ;  /* 0x000000ff0a00720c */ /* 0x000fe20003f05270 */
[----:B-1----:R-:W-:-:S04]  /*2bfe0*/  IMAD.MOV.U32 R3, RZ, RZ, 0x2000 ;  /* 0x00002000ff037424 */ /* 0x002fc800078e00ff */
[----:B------:R3:W-:Y:S08]  /*2bff0*/  SYNCS.ARRIVE.TRANS64 RZ, [UR38+0x38838], R3 ;  /* 0x03883803ffff79a7 */ /* 0x0007f00008000026 */
[----:B---3--:R-:W-:Y:S05]  /*2c000*/  @!P0 BRA `(.L_x_5204) ;  /* 0x0000000000048947 */ /* 0x008fea0003800000 */
[----:B------:R-:W-:Y:S01]  /*2c010*/  BPT.TRAP 0x1 ;  /* 0x000000040000795c */ /* 0x000fe20000300000 */
.L_x_5204:
[----:B------:R-:W-:Y:S05]  /*2c020*/  BSYNC B1 ;  /* 0x0000000000017941 */ /* 0x000fea0003800000 */
.L_x_5203:
        /* <DEDUP_REMOVED lines=11> */
.L_x_5205:
        /* <DEDUP_REMOVED lines=11> */
.L_x_5261:
[----:B------:R-:W-:Y:S05]  /*2c190*/  BSYNC B1 ;  /* 0x0000000000017941 */ /* 0x000fea0003800000 */
.L_x_5206:
        /* <DEDUP_REMOVED lines=9> */
.L_x_5209:
[----:B------:R-:W-:Y:S05]  /*2c230*/  BSYNC B1 ;  /* 0x0000000000017941 */ /* 0x000fea0003800000 */
.L_x_5208:
        /* <DEDUP_REMOVED lines=9> */
.L_x_5210:
        /* <DEDUP_REMOVED lines=13> */
.L_x_5211:
        /* <DEDUP_REMOVED lines=13> */
.L_x_5212:
        /* <DEDUP_REMOVED lines=13> */
.L_x_5213:
        /* <DEDUP_REMOVED lines=13> */
.L_x_5214:
        /* <DEDUP_REMOVED lines=13> */
.L_x_5215:
        /* <DEDUP_REMOVED lines=13> */
.L_x_5216:
        /* <DEDUP_REMOVED lines=13> */
.L_x_5217:
        /* <DEDUP_REMOVED lines=8> */
.L_x_5199:
[----:B------:R-:W-:Y:S05]  /*2c900*/  BSYNC B0 ;  /* 0x0000000000007941 */ /* 0x000fea0003800000 */
.L_x_5198:
[----:B------:R-:W-:Y:S02]  /*2c910*/  LOP3.LUT R0, R0, 0x1, RZ, 0x3c, !PT ;  /* 0x0000000100007812 */ /* 0x000fe400078e3cff */
[----:B------:R-:W-:-:S07]  /*2c920*/  CS2R R6, SRZ ;  /* 0x0000000000067805 */ /* 0x000fce000001ff00 */
.L_x_5119:
[----:B------:R-:W1:Y:S01]  /*2c930*/  S2R R3, SR_CgaCtaId ;  /* 0x0000000000037919 */ /* 0x000e620000008800 */
[----:B------:R-:W-:Y:S02]  /*2c940*/  MOV R2, 0x400 ;  /* 0x0000040000027802 */ /* 0x000fe40000000f00 */
[----:B------:R-:W-:Y:S02]  /*2c950*/  SHF.L.U32 R7, R7, 0x1f, RZ ;  /* 0x0000001f07077819 */ /* 0x000fe400000006ff */
[----:B-1----:R-:W-:-:S04]  /*2c960*/  LEA R2, R3, R2, 0x18 ;  /* 0x0000000203027211 */ /* 0x002fc800078ec0ff */
[----:B------:R-:W1:Y:S02]  /*2c970*/  SYNCS.PHASECHK.TRANS64.TRYWAIT P0, [R2+URZ+0x38820], R7 ;  /* 0x03882007020075a7 */ /* 0x000e64000800017f */
[----:B-1----:R-:W-:Y:S05]  /*2c980*/  @!P0 BRA `(.L_x_5218) ;  /* 0x0000001800588947 */ /* 0x002fea0003800000 */
.L_x_5262:
[----:B------:R-:W-:-:S03]  /*2c990*/  UMOV UR4, 0xffffffff ;  /* 0xffffffff00047882 */ /* 0x000fc60000000000 */
[----:B------:R-:W-:Y:S05]  /*2c9a0*/  BRA.DIV UR4, `(.L_x_5219) ;  /* 0x0000001a04647947 */ /* 0x000fea000b800000 */
[----:B------:R-:W3:Y:S02]  /*2c9b0*/  S2R R3, SR_TID.X ;  /* 0x0000000000037919 */ /* 0x000ee40000002100 */
[----:B---3--:R-:W-:-:S04]  /*2c9c0*/  SHF.R.U32.HI R3, RZ, 0x5, R3 ;  /* 0x00000005ff037819 */ /* 0x008fc80000011603 */
[----:B------:R-:W-:-:S05]  /*2c9d0*/  LOP3.LUT R3, R3, 0x3, RZ, 0xc0, !PT ;  /* 0x0000000303037812 */ /* 0x000fca00078ec0ff */
[----:B--2---:R2:W3:Y:S02]  /*2c9e0*/  SHFL.IDX PT, R14, R3, RZ, 0x1f ;  /* 0x00001fff030e7589 */ /* 0x0044e400000e0000 */
.L_x_5265:
[----:B---3--:R-:W-:-:S13]  /*2c9f0*/  ISETP.NE.AND P0, PT, R14, RZ, PT ;  /* 0x000000ff0e00720c */ /* 0x008fda0003f05270 */
[----:B------:R-:W-:Y:S05]  /*2ca00*/  @P0 BRA `(.L_x_4990) ;  /* 0x0000000000880947 */ /* 0x000fea0003800000 */
[----:B------:R-:W-:-:S03]  /*2ca10*/  UMOV UR4, 0xffffffff ;  /* 0xffffffff00047882 */ /* 0x000fc60000000000 */
[----:B------:R-:W-:Y:S05]  /*2ca20*/  BRA.DIV UR4, `(.L_x_5220) ;  /* 0x0000001a04787947 */ /* 0x000fea000b800000 */
[----:B------:R-:W-:-:S13]  /*2ca30*/  ELECT P6, URZ, PT ;  /* 0x00000000003f782f */ /* 0x000fda00038c0000 */
.L_x_5268:
[----:B------:R-:W-:Y:S05]  /*2ca40*/  @!P6 BRA `(.L_x_4990) ;  /* 0x000000000078e947 */ /* 0x000fea0003800000 */
[----:B--2---:R-:W2:Y:S02]  /*2ca50*/  LDL.LU R3, [R1+0x44c] ;  /* 0x00044c0001037983 */ /* 0x004ea40000300800 */
[----:B--2---:R-:W-:-:S04]  /*2ca60*/  LOP3.LUT R3, R3, 0x2, RZ, 0xfc, !PT ;  /* 0x0000000203037812 */ /* 0x004fc800078efcff */
[----:B------:R-:W-:-:S13]  /*2ca70*/  ISETP.NE.AND P2, PT, R3, 0x3, PT ;  /* 0x000000030300780c */ /* 0x000fda0003f45270 */
[----:B------:R-:W-:Y:S05]  /*2ca80*/  @!P2 BRA `(.L_x_5221) ;  /* 0x000000000004a947 */ /* 0x000fea0003800000 */
[----:B------:R-:W-:Y:S01]  /*2ca90*/  BPT.TRAP 0x1 ;  /* 0x000000040000795c */ /* 0x000fe20000300000 */
.L_x_5221:
[----:B------:R-:W-:Y:S01]  /*2caa0*/  VIADD R3, R2, 0x38840 ;  /* 0x0003884002037836 */ /* 0x000fe20000000000 */
[----:B-1----:R-:W-:Y:S01]  /*2cab0*/  SHF.L.U32 R7, R0, 0x1f, RZ ;  /* 0x0000001f00077819 */ /* 0x002fe200000006ff */
[C---:B------:R-:W-:Y:S02]  /*2cac0*/  VIADD R4, R6.reuse, 0x1 ;  /* 0x0000000106047836 */ /* 0x040fe40000000000 */
[----:B------:R-:W-:-:S03]  /*2cad0*/  IMAD R8, R6, 0x8, R3 ;  /* 0x0000000806087824 */ /* 0x000fc600078e0203 */
[C---:B------:R-:W-:Y:S01]  /*2cae0*/  ISETP.NE.AND P1, PT, R4.reuse, 0x2, PT ;  /* 0x000000020400780c */ /* 0x040fe20003f25270 */
[----:B------:R-:W1:Y:S03]  /*2caf0*/  SYNCS.PHASECHK.TRANS64.TRYWAIT P0, [R8+URZ], R7 ;  /* 0x00000007080075a7 */ /* 0x000e66000800017f */
[----:B0-----:R-:W-:Y:S02]  /*2cb00*/  SEL R5, RZ, 0x1, P1 ;  /* 0x00000001ff057807 */ /* 0x001fe40000800000 */
[----:B------:R-:W-:Y:S02]  /*2cb10*/  SEL R4, R4, RZ, P1 ;  /* 0x000000ff04047207 */ /* 0x000fe40000800000 */
[----:B------:R-:W-:-:S03]  /*2cb20*/  LOP3.LUT R0, R0, R5, RZ, 0x3c, !PT ;  /* 0x0000000500007212 */ /* 0x000fc600078e3cff */
[----:B------:R-:W-:Y:S01]  /*2cb30*/  IMAD R3, R4, 0x8, R3 ;  /* 0x0000000804037824 */ /* 0x000fe200078e0203 */
[----:B------:R-:W-:Y:S01]  /*2cb40*/  SHF.L.U32 R0, R0, 0x1f, RZ ;  /* 0x0000001f00007819 */ /* 0x000fe200000006ff */
[----:B-1----:R-:W-:Y:S06]  /*2cb50*/  @!P0 BRA `(.L_x_5222) ;  /* 0x00000018004c8947 */ /* 0x002fec0003800000 */
.L_x_5269:
[----:B------:R-:W1:Y:S02]  /*2cb60*/  SYNCS.PHASECHK.TRANS64.TRYWAIT P0, [R3+URZ], R0 ;  /* 0x00000000030075a7 */ /* 0x000e64000800017f */
[----:B-1----:R-:W-:Y:S05]  /*2cb70*/  @!P0 BRA `(.L_x_5223) ;  /* 0x0000001800588947 */ /* 0x002fea0003800000 */
.L_x_5270:
[----:B------:R-:W-:Y:S05]  /*2cb80*/  @!P2 BRA `(.L_x_5224) ;  /* 0x000000000004a947 */ /* 0x000fea0003800000 */
[----:B------:R-:W-:Y:S01]  /*2cb90*/  BPT.TRAP 0x1 ;  /* 0x000000040000795c */ /* 0x000fe20000300000 */
.L_x_5224:
[----:B-1----:R-:W-:-:S04]  /*2cba0*/  VIADD R3, R2, 0x38860 ;  /* 0x0003886002037836 */ /* 0x002fc80000000000 */
[----:B------:R-:W-:-:S04]  /*2cbb0*/  IMAD R6, R6, 0x8, R3 ;  /* 0x0000000806067824 */ /* 0x000fc800078e0203 */
[----:B------:R-:W1:Y:S02]  /*2cbc0*/  SYNCS.PHASECHK.TRANS64.TRYWAIT P0, [R6+URZ], R7 ;  /* 0x00000007060075a7 */ /* 0x000e64000800017f */
[----:B-1----:R-:W-:Y:S05]  /*2cbd0*/  @!P0 BRA `(.L_x_5225) ;  /* 0x0000001800548947 */ /* 0x002fea0003800000 */
.L_x_5271:
[----:B------:R-:W-:-:S07]  /*2cbe0*/  IMAD R3, R4, 0x8, R3 ;  /* 0x0000000804037824 */ /* 0x000fce00078e0203 */
.L_x_5226:
[----:B--2---:R2:W3:Y:S02]  /*2cbf0*/  SYNCS.PHASECHK.TRANS64.TRYWAIT P0, [R3+URZ], R0 ;  /* 0x00000000030075a7 */ /* 0x0044e4000800017f */
[----:B---3--:R-:W-:Y:S05]  /*2cc00*/  @!P0 NANOSLEEP.SYNCS 0x989680 ;  /* 0x009896800000895d */ /* 0x008fea0003900000 */
[----:B------:R-:W3:Y:S02]  /*2cc10*/  @!P0 SYNCS.PHASECHK.TRANS64 P0, [R3+URZ], R0 ;  /* 0x00000000030085a7 */ /* 0x000ee4000800007f */
[----:B---3--:R-:W-:Y:S05]  /*2cc20*/  @!P0 BRA `(.L_x_5226) ;  /* 0xfffffffc00f08947 */ /* 0x008fea000383ffff */
.L_x_4990:
[----:B------:R-:W-:Y:S05]  /*2cc30*/  BSYNC B6 ;  /* 0x0000000000067941 */ /* 0x000fea0003800000 */
.L_x_4987:
[----:B------:R-:W-:Y:S05]  /*2cc40*/  EXIT ;  /* 0x000000000000794d */ /* 0x000fea0003800000 */
.L_x_5018:
[----:B0-----:R0:W1:Y:S02]  /*2cc50*/  SYNCS.PHASECHK.TRANS64.TRYWAIT P0, [R56+URZ+0x38800], R0 ;  /* 0x03880000380075a7 */ /* 0x001064000800017f */
[----:B-1----:R-:W-:Y:S05]  /*2cc60*/  @!P0 NANOSLEEP.SYNCS 0x989680 ;  /* 0x009896800000895d */ /* 0x002fea0003900000 */
[----:B------:R-:W1:Y:S02]  /*2cc70*/  @!P0 SYNCS.PHASECHK.TRANS64 P0, [R56+URZ+0x38800], R0 ;  /* 0x03880000380085a7 */ /* 0x000e64000800007f */
[----:B-1----:R-:W-:Y:S05]  /*2cc80*/  @!P0 BRA `(.L_x_5018) ;  /* 0xfffffffc00f08947 */ /* 0x002fea000383ffff */
[----:B------:R-:W-:Y:S05]  /*2cc90*/  BRA `(.L_x_5227) ;  /* 0xfffffdd800bc7947 */ /* 0x000fea000383ffff */
.L_x_5025:
[----:B-1----:R1:W2:Y:S02]  /*2cca0*/  SYNCS.PHASECHK.TRANS64.TRYWAIT P0, [R8+URZ], R9 ;  /* 0x00000009080075a7 */ /* 0x0022a4000800017f */
[----:B--2---:R-:W-:Y:S05]  /*2ccb0*/  @!P0 NANOSLEEP.SYNCS 0x989680 ;  /* 0x009896800000895d */ /* 0x004fea0003900000 */
[----:B------:R-:W2:Y:S02]  /*2ccc0*/  @!P0 SYNCS.PHASECHK.TRANS64 P0, [R8+URZ], R9 ;  /* 0x00000009080085a7 */ /* 0x000ea4000800007f */
[----:B--2---:R-:W-:Y:S05]  /*2ccd0*/  @!P0 BRA `(.L_x_5025) ;  /* 0xfffffffc00f08947 */ /* 0x004fea000383ffff */
[----:B------:R-:W-:Y:S05]  /*2cce0*/  BRA `(.L_x_5024) ;  /* 0xfffffddc00ac7947 */ /* 0x000fea000383ffff */
.L_x_5027:
[----:B0-----:R0:W1:Y:S02]  /*2ccf0*/  SYNCS.PHASECHK.TRANS64.TRYWAIT P0, [R56+URZ+0x38810], R3 ;  /* 0x03881003380075a7 */ /* 0x001064000800017f */
[----:B-1----:R-:W-:Y:S05]  /*2cd00*/  @!P0 NANOSLEEP.SYNCS 0x989680 ;  /* 0x009896800000895d */ /* 0x002fea0003900000 */
[----:B------:R-:W1:Y:S02]  /*2cd10*/  @!P0 SYNCS.PHASECHK.TRANS64 P0, [R56+URZ+0x38810], R3 ;  /* 0x03881003380085a7 */ /* 0x000e64000800007f */
[----:B-1----:R-:W-:Y:S05]  /*2cd20*/  @!P0 BRA `(.L_x_5027) ;  /* 0xfffffffc00f08947 */ /* 0x002fea000383ffff */
[----:B------:R-:W-:Y:S05]  /*2cd30*/  BRA `(.L_x_5228) ;  /* 0xfffffde000847947 */ /* 0x000fea000383ffff */
.L_x_5034:
[----:B-1----:R1:W2:Y:S02]  /*2cd40*/  SYNCS.PHASECHK.TRANS64.TRYWAIT P0, [R8+URZ], R9 ;  /* 0x00000009080075a7 */ /* 0x0022a4000800017f */
[----:B--2---:R-:W-:Y:S05]  /*2cd50*/  @!P0 NANOSLEEP.SYNCS 0x989680 ;  /* 0x009896800000895d */ /* 0x004fea0003900000 */
[----:B------:R-:W2:Y:S02]  /*2cd60*/  @!P0 SYNCS.PHASECHK.TRANS64 P0, [R8+URZ], R9 ;  /* 0x00000009080085a7 */ /* 0x000ea4000800007f */
[----:B--2---:R-:W-:Y:S05]  /*2cd70*/  @!P0 BRA `(.L_x_5034) ;  /* 0xfffffffc00f08947 */ /* 0x004fea000383ffff */
[----:B------:R-:W-:Y:S05]  /*2cd80*/  BRA `(.L_x_5033) ;  /* 0xfffffde000c87947 */ /* 0x000fea000383ffff */
.L_x_5065:
[----:B-1----:R1:W2:Y:S02]  /*2cd90*/  SYNCS.PHASECHK.TRANS64.TRYWAIT P2, [R6+URZ], R7 ;  /* 0x00000007060075a7 */ /* 0x0022a4000804017f */
[----:B--2---:R-:W-:Y:S05]  /*2cda0*/  @!P2 NANOSLEEP.SYNCS 0x989680 ;  /* 0x009896800000a95d */ /* 0x004fea0003900000 */
[----:B------:R-:W2:Y:S02]  /*2cdb0*/  @!P2 SYNCS.PHASECHK.TRANS64 P2, [R6+URZ], R7 ;  /* 0x000000070600a5a7 */ /* 0x000ea4000804007f */
[----:B--2---:R-:W-:Y:S05]  /*2cdc0*/  @!P2 BRA `(.L_x_5065) ;  /* 0xfffffffc00f0a947 */ /* 0x004fea000383ffff */
[----:B------:R-:W-:Y:S05]  /*2cdd0*/  BRA `(.L_x_5064) ;  /* 0xfffffe4c00747947 */ /* 0x000fea000383ffff */
.L_x_5072:
[----:B-1----:R1:W2:Y:S02]  /*2cde0*/  SYNCS.PHASECHK.TRANS64.TRYWAIT P2, [R12+URZ], R13 ;  /* 0x0000000d0c0075a7 */ /* 0x0022a4000804017f */
[----:B--2---:R-:W-:Y:S05]  /*2cdf0*/  @!P2 NANOSLEEP.SYNCS 0x989680 ;  /* 0x009896800000a95d */ /* 0x004fea0003900000 */
[----:B------:R-:W2:Y:S02]  /*2ce00*/  @!P2 SYNCS.PHASECHK.TRANS64 P2, [R12+URZ], R13 ;  /* 0x0000000d0c00a5a7 */ /* 0x000ea4000804007f */
[----:B--2---:R-:W-:Y:S05]  /*2ce10*/  @!P2 BRA `(.L_x_5072) ;  /* 0xfffffffc00f0a947 */ /* 0x004fea000383ffff */
[----:B------:R-:W-:Y:S05]  /*2ce20*/  BRA `(.L_x_5071) ;  /* 0xfffffe5000807947 */ /* 0x000fea000383ffff */
.L_x_5087:
[----:B0-----:R0:W1:Y:S02]  /*2ce30*/  SYNCS.PHASECHK.TRANS64.TRYWAIT P1, [R4+URZ], R5 ;  /* 0x00000005040075a7 */ /* 0x001064000802017f */
[----:B-1----:R-:W-:Y:S05]  /*2ce40*/  @!P1 NANOSLEEP.SYNCS 0x989680 ;  /* 0x009896800000995d */ /* 0x002fea0003900000 */
[----:B------:R-:W1:Y:S02]  /*2ce50*/  @!P1 SYNCS.PHASECHK.TRANS64 P1, [R4+URZ], R5 ;  /* 0x00000005040095a7 */ /* 0x000e64000802007f */
[----:B-1----:R-:W-:Y:S05]  /*2ce60*/  @!P1 BRA `(.L_x_5087) ;  /* 0xfffffffc00f09947 */ /* 0x002fea000383ffff */
[----:B------:R-:W-:Y:S05]  /*2ce70*/  BRA `(.L_x_5086) ;  /* 0xfffffebc00807947 */ /* 0x000fea000383ffff */
.L_x_5094:
[----:B-1----:R1:W2:Y:S02]  /*2ce80*/  SYNCS.PHASECHK.TRANS64.TRYWAIT P1, [R4+URZ], R5 ;  /* 0x00000005040075a7 */ /* 0x0022a4000802017f */
[----:B--2---:R-:W-:Y:S05]  /*2ce90*/  @!P1 NANOSLEEP.SYNCS 0x989680 ;  /* 0x009896800000995d */ /* 0x004fea0003900000 */
[----:B------:R-:W2:Y:S02]  /*2cea0*/  @!P1 SYNCS.PHASECHK.TRANS64 P1, [R4+URZ], R5 ;  /* 0x00000005040095a7 */ /* 0x000ea4000802007f */
[----:B--2---:R-:W-:Y:S05]  /*2ceb0*/  @!P1 BRA `(.L_x_5094) ;  /* 0xfffffffc00f09947 */ /* 0x004fea000383ffff */
[----:B------:R-:W-:Y:S05]  /*2cec0*/  BRA `(.L_x_5093) ;  /* 0xfffffec000bc7947 */ /* 0x000fea000383ffff */
.L_x_5130:
[----:B------:R-:W-:Y:S02]  /*2ced0*/  IMAD.MOV.U32 R13, RZ, RZ, R4 ;  /* 0x000000ffff0d7224 */ /* 0x000fe400078e0004 */
[----:B------:R-:W-:Y:S02]  /*2cee0*/  IMAD.MOV.U32 R12, RZ, RZ, RZ ;  /* 0x000000ffff0c7224 */ /* 0x000fe400078e00ff */
[----:B------:R-:W-:Y:S02]  /*2cef0*/  IMAD.MOV.U32 R11, RZ, RZ, 0x1f ;  /* 0x0000001fff0b7424 */ /* 0x000fe400078e00ff */
[----:B------:R-:W-:-:S07]  /*2cf00*/  IMAD.MOV.U32 R15, RZ, RZ, -0x1 ;  /* 0xffffffffff0f7424 */ /* 0x000fce00078e00ff */
[----:B0-----:R-:W-:Y:S05]  /*2cf10*/  WARPSYNC.COLLECTIVE R15, `(.L_x_5229) ;  /* 0x000000000f087348 */ /* 0x001fea0003c00000 */
[----:B------:R1:W2:Y:S02]  /*2cf20*/  SHFL.IDX P6, R14, R13, R12, R11 ;  /* 0x0000000c0d0e7389 */ /* 0x0002a400000c000b */
[----:B012---:R-:W-:Y:S01]  /*2cf30*/  ENDCOLLECTIVE ;  /* 0x000000000000791b */ /* 0x007fe20003800000 */
.L_x_5229:
[----:B------:R-:W-:Y:S05]  /*2cf40*/  BRA `(.L_x_5230) ;  /* 0xffffffb000507947 */ /* 0x000fea000383ffff */
.L_x_5132:
[----:B------:R-:W-:Y:S01]  /*2cf50*/  BSSY B0, `(.L_x_5231) ;  /* 0x0000006000007945 */ /* 0x000fe20003800000 */
[----:B------:R-:W-:-:S07]  /*2cf60*/  IMAD.MOV.U32 R15, RZ, RZ, -0x1 ;  /* 0xffffffffff0f7424 */ /* 0x000fce00078e00ff */
[----:B01----:R-:W-:Y:S05]  /*2cf70*/  WARPSYNC.COLLECTIVE R15, `(.L_x_5232) ;  /* 0x000000000f0c7348 */ /* 0x003fea0003c00000 */
[----:B------:R-:W-:Y:S02]  /*2cf80*/  ELECT P6, UR62, PT ;  /* 0x00000000003e782f */ /* 0x000fe400038c0000 */
[----:B------:R-:W-:Y:S01]  /*2cf90*/  MOV R14, UR62 ;  /* 0x0000003e000e7c02 */ /* 0x000fe20008000f00 */
[----:B01----:R-:W-:Y:S10]  /*2cfa0*/  ENDCOLLECTIVE ;  /* 0x000000000000791b */ /* 0x003ff40003800000 */
.L_x_5232:
[----:B------:R-:W-:Y:S05]  /*2cfb0*/  BSYNC B0 ;  /* 0x0000000000007941 */ /* 0x000fea0003800000 */
.L_x_5231:
[----:B------:R-:W-:Y:S05]  /*2cfc0*/  BRA `(.L_x_5233) ;  /* 0xffffffb000547947 */ /* 0x000fea000383ffff */
.L_x_5134:
[----:B--2---:R-:W-:-:S04]  /*2cfd0*/  IMAD.U32 R3, RZ, RZ, UR38 ;  /* 0x00000026ff037e24 */ /* 0x004fc8000f8e00ff */
[----:B------:R2:W3:Y:S03]  /*2cfe0*/  SYNCS.PHASECHK.TRANS64.TRYWAIT P0, [R3+URZ+0x38840], R0 ;  /* 0x03884000030075a7 */ /* 0x0004e6000800017f */
[----:B---3--:R-:W-:Y:S05]  /*2cff0*/  @!P0 NANOSLEEP.SYNCS 0x989680 ;  /* 0x009896800000895d */ /* 0x008fea0003900000 */
[----:B------:R-:W3:Y:S02]  /*2d000*/  @!P0 SYNCS.PHASECHK.TRANS64 P0, [R3+URZ+0x38840], R0 ;  /* 0x03884000030085a7 */ /* 0x000ee4000800007f */
[----:B---3--:R-:W-:Y:S05]  /*2d010*/  @!P0 BRA `(.L_x_5134) ;  /* 0xfffffffc00ec8947 */ /* 0x008fea000383ffff */
[----:B------:R-:W-:Y:S05]  /*2d020*/  BRA `(.L_x_5234) ;  /* 0xffffffb000b07947 */ /* 0x000fea000383ffff */
.L_x_5137:
        /* <DEDUP_REMOVED lines=8> */
.L_x_5235:
[----:B------:R0:W-:Y:S01]  /*2d0b0*/  STL [R1+0x440], R10 ;  /* 0x0004400a01007387 */ /* 0x0001e20000100800 */
[----:B------:R-:W-:Y:S02]  /*2d0c0*/  IMAD.MOV.U32 R13, RZ, RZ, R0 ;  /* 0x000000ffff0d7224 */ /* 0x000fe400078e0000 */
[----:B------:R-:W-:-:S07]  /*2d0d0*/  IMAD.MOV.U32 R4, RZ, RZ, R14 ;  /* 0x000000ffff047224 */ /* 0x000fce00078e000e */
[----:B0-----:R-:W-:Y:S05]  /*2d0e0*/  WARPSYNC.COLLECTIVE R15, `(.L_x_5236) ;  /* 0x000000000f087348 */ /* 0x001fea0003c00000 */
[----:B------:R1:W2:Y:S02]  /*2d0f0*/  SHFL.IDX P6, R14, R13, R12, R11 ;  /* 0x0000000c0d0e7389 */ /* 0x0002a400000c000b */
[----:B012---:R-:W-:Y:S01]  /*2d100*/  ENDCOLLECTIVE ;  /* 0x000000000000791b */ /* 0x007fe20003800000 */
.L_x_5236:
[----:B------:R-:W-:Y:S02]  /*2d110*/  ULDC UR4, c[0x0][0x288] ;  /* 0x0000a20000047ab9 */ /* 0x000fe40000000800 */
[----:B------:R-:W-:Y:S02]  /*2d120*/  IMAD R2, R7, UR4, RZ ;  /* 0x0000000407027c24 */ /* 0x000fe4000f8e02ff */
[----:B------:R-:W-:-:S03]  /*2d130*/  VIADD R7, R10, 0x10 ;  /* 0x000000100a077836 */ /* 0x000fc60000000000 */
[----:B------:R-:W-:Y:S02]  /*2d140*/  ISETP.GE.AND P1, PT, R10, R2, PT ;  /* 0x000000020a00720c */ /* 0x000fe40003f26270 */
[----:B------:R0:W-:Y:S01]  /*2d150*/  STL [R1+0x460], R7 ;  /* 0x0004600701007387 */ /* 0x0001e20000100800 */
[----:B------:R-:W-:Y:S02]  /*2d160*/  IMAD.MOV.U32 R13, RZ, RZ, R3 ;  /* 0x000000ffff0d7224 */ /* 0x000fe400078e0003 */
[----:B------:R-:W-:-:S08]  /*2d170*/  IMAD.MOV.U32 R12, RZ, RZ, 0x1 ;  /* 0x00000001ff0c7424 */ /* 0x000fd000078e00ff */
[----:B------:R-:W-:Y:S01]  /*2d180*/  @!P1 LEA R6, R8, UR38, 0x1 ;  /* 0x0000002608069c11 */ /* 0x000fe2000f8e08ff */
[----:B0-----:R-:W-:-:S07]  /*2d190*/  IMAD.MOV.U32 R5, RZ, RZ, R14 ;  /* 0x000000ffff057224 */ /* 0x001fce00078e000e */
[----:B------:R-:W-:Y:S05]  /*2d1a0*/  WARPSYNC.COLLECTIVE R15, `(.L_x_5237) ;  /* 0x000000000f087348 */ /* 0x000fea0003c00000 */
[----:B------:R0:W1:Y:S02]  /*2d1b0*/  SHFL.IDX P6, R14, R13, R12, R11 ;  /* 0x0000000c0d0e7389 */ /* 0x00006400000c000b */
[----:B01----:R-:W-:Y:S01]  /*2d1c0*/  ENDCOLLECTIVE ;  /* 0x000000000000791b */ /* 0x003fe20003800000 */
.L_x_5237:
        /* <DEDUP_REMOVED lines=11> */
[----:B------:R-:W-:-:S05]  /*2d280*/  VIADD R7, R10, 0x20 ;  /* 0x000000200a077836 */ /* 0x000fca0000000000 */
[----:B------:R1:W-:Y:S01]  /*2d290*/  STL [R1+0x464], R7 ;  /* 0x0004640701007387 */ /* 0x0003e20000100800 */
[----:B0-----:R-:W-:-:S07]  /*2d2a0*/  IMAD.MOV.U32 R4, RZ, RZ, R14 ;  /* 0x000000ffff047224 */ /* 0x001fce00078e000e */
[----:B-1----:R-:W-:Y:S05]  /*2d2b0*/  WARPSYNC.COLLECTIVE R15, `(.L_x_5238) ;  /* 0x000000000f087348 */ /* 0x002fea0003c00000 */
[----:B------:R0:W2:Y:S02]  /*2d2c0*/  SHFL.IDX P6, R14, R13, R12, R11 ;  /* 0x0000000c0d0e7389 */ /* 0x0000a400000c000b */
[----:B012---:R-:W-:Y:S01]  /*2d2d0*/  ENDCOLLECTIVE ;  /* 0x000000000000791b */ /* 0x007fe20003800000 */
.L_x_5238:
[----:B------:R-:W-:Y:S01]  /*2d2e0*/  @!P1 LEA R6, R8, UR38, 0x1 ;  /* 0x0000002608069c11 */ /* 0x000fe2000f8e08ff */
[----:B------:R-:W-:Y:S02]  /*2d2f0*/  IMAD.MOV.U32 R13, RZ, RZ, R3 ;  /* 0x000000ffff0d7224 */ /* 0x000fe400078e0003 */
[----:B------:R-:W-:Y:S02]  /*2d300*/  IMAD.MOV.U32 R12, RZ, RZ, 0x2 ;  /* 0x00000002ff0c7424 */ /* 0x000fe400078e00ff */
[----:B------:R-:W-:-:S07]  /*2d310*/  IMAD.MOV.U32 R5, RZ, RZ, R14 ;  /* 0x000000ffff057224 */ /* 0x000fce00078e000e */
[----:B------:R-:W-:Y:S05]  /*2d320*/  WARPSYNC.COLLECTIVE R15, `(.L_x_5239) ;  /* 0x000000000f087348 */ /* 0x000fea0003c00000 */
[----:B------:R0:W1:Y:S02]  /*2d330*/  SHFL.IDX P6, R14, R13, R12, R11 ;  /* 0x0000000c0d0e7389 */ /* 0x00006400000c000b */
[----:B01----:R-:W-:Y:S01]  /*2d340*/  ENDCOLLECTIVE ;  /* 0x000000000000791b */ /* 0x003fe20003800000 */
.L_x_5239:
        /* <DEDUP_REMOVED lines=15> */
.L_x_5240:
[----:B------:R-:W-:Y:S01]  /*2d440*/  @!P1 LEA R6, R8, UR38, 0x1 ;  /* 0x0000002608069c11 */ /* 0x000fe2000f8e08ff */
[----:B------:R-:W-:Y:S02]  /*2d450*/  IMAD.MOV.U32 R13, RZ, RZ, R3 ;  /* 0x000000ffff0d7224 */ /* 0x000fe400078e0003 */
[----:B------:R-:W-:Y:S02]  /*2d460*/  IMAD.MOV.U32 R12, RZ, RZ, 0x3 ;  /* 0x00000003ff0c7424 */ /* 0x000fe400078e00ff */
[----:B------:R-:W-:-:S07]  /*2d470*/  IMAD.MOV.U32 R5, RZ, RZ, R14 ;  /* 0x000000ffff057224 */ /* 0x000fce00078e000e */
[----:B------:R-:W-:Y:S05]  /*2d480*/  WARPSYNC.COLLECTIVE R15, `(.L_x_5241) ;  /* 0x000000000f087348 */ /* 0x000fea0003c00000 */
[----:B------:R0:W1:Y:S02]  /*2d490*/  SHFL.IDX P6, R14, R13, R12, R11 ;  /* 0x0000000c0d0e7389 */ /* 0x00006400000c000b */
[----:B01----:R-:W-:Y:S01]  /*2d4a0*/  ENDCOLLECTIVE ;  /* 0x000000000000791b */ /* 0x003fe20003800000 */
.L_x_5241:
        /* <DEDUP_REMOVED lines=10> */
.L_x_5242:
[----:B------:R-:W-:Y:S01]  /*2d550*/  @!PT LDS RZ, [RZ] ;  /* 0x00000000fffff984 */ /* 0x000fe20000000800 */
[----:B------:R-:W-:Y:S01]  /*2d560*/  @!PT LDS RZ, [RZ] ;  /* 0x00000000fffff984 */ /* 0x000fe20000000800 */
[----:B------:R-:W-:Y:S01]  /*2d570*/  @!PT LDS RZ, [RZ] ;  /* 0x00000000fffff984 */ /* 0x000fe20000000800 */
[----:B------:R1:W-:Y:S01]  /*2d580*/  @!P1 LDGSTS.E.BYPASS.LTC128B.128 [R6+0x21400], desc[UR44][R4.64], !P0 ;  /* 0x2140000004069fae */ /* 0x0003e2000c101d6c */
[----:B------:R-:W-:Y:S01]  /*2d590*/  IMAD.MOV.U32 R0, RZ, RZ, R14 ;  /* 0x000000ffff007224 */ /* 0x000fe200078e000e */
[----:B------:R-:W-:Y:S06]  /*2d5a0*/  BRA `(.L_x_5243) ;  /* 0xffffffb400887947 */ /* 0x000fec000383ffff */
.L_x_5139:
        /* <DEDUP_REMOVED lines=8> */
.L_x_5245:
[----:B------:R-:W-:Y:S05]  /*2d630*/  BSYNC B0 ;  /* 0x0000000000007941 */ /* 0x000fea0003800000 */
.L_x_5244:
[----:B------:R-:W0:Y:S01]  /*2d640*/  S2R R3, SR_TID.X ;  /* 0x0000000000037919 */ /* 0x000e220000002100 */
[----:B------:R-:W-:-:S05]  /*2d650*/  LOP3.LUT R8, R8, 0x7f, RZ, 0xc0, !PT ;  /* 0x0000007f08087812 */ /* 0x000fca00078ec0ff */
[----:B------:R-:W-:Y:S02]  /*2d660*/  IMAD.SHL.U32 R9, R8, 0x8, RZ ;  /* 0x0000000808097824 */ /* 0x000fe400078e00ff */
[----:B------:R-:W-:Y:S02]  /*2d670*/  IMAD.MOV.U32 R13, RZ, RZ, R0 ;  /* 0x000000ffff0d7224 */ /* 0x000fe400078e0000 */
[----:B------:R-:W-:Y:S02]  /*2d680*/  IMAD.MOV.U32 R12, RZ, RZ, RZ ;  /* 0x000000ffff0c7224 */ /* 0x000fe400078e00ff */
[----:B------:R-:W-:Y:S02]  /*2d690*/  IMAD.MOV.U32 R11, RZ, RZ, 0x181f ;  /* 0x0000181fff0b7424 */ /* 0x000fe400078e00ff */
[----:B------:R-:W-:Y:S02]  /*2d6a0*/  IMAD.MOV.U32 R15, RZ, RZ, -0x1 ;  /* 0xffffffffff0f7424 */ /* 0x000fe400078e00ff */
[----:B------:R-:W-:-:S07]  /*2d6b0*/  IMAD.MOV.U32 R2, RZ, RZ, R14 ;  /* 0x000000ffff027224 */ /* 0x000fce00078e000e */
[----:B0-----:R-:W-:Y:S05]  /*2d6c0*/  WARPSYNC.COLLECTIVE R15, `(.L_x_5246) ;  /* 0x000000000f087348 */ /* 0x001fea0003c00000 */
[----:B------:R1:W2:Y:S02]  /*2d6d0*/  SHFL.IDX P6, R14, R13, R12, R11 ;  /* 0x0000000c0d0e7389 */ /* 0x0002a400000c000b */
[----:B012---:R-:W-:Y:S01]  /*2d6e0*/  ENDCOLLECTIVE ;  /* 0x000000000000791b */ /* 0x007fe20003800000 */
.L_x_5246:
[----:B------:R-:W-:Y:S01]  /*2d6f0*/  ULDC UR4, c[0x0][0x288] ;  /* 0x0000a20000047ab9 */ /* 0x000fe20000000800 */
[----:B------:R-:W-:Y:S01]  /*2d700*/  IMAD.SHL.U32 R8, R3, 0x8, RZ ;  /* 0x0000000803087824 */ /* 0x000fe200078e00ff */
[----:B------:R-:W2:Y:S04]  /*2d710*/  LDL.LU R11, [R1+0x440] ;  /* 0x00044000010b7983 */ /* 0x000ea80000300800 */
[----:B------:R-:W-:-:S04]  /*2d720*/  LOP3.LUT R8, R8, 0x1f8, RZ, 0xc0, !PT ;  /* 0x000001f808087812 */ /* 0x000fc800078ec0ff */
[----:B------:R-:W-:-:S04]  /*2d730*/  LOP3.LUT R8, R8, 0x38, R3, 0x78, !PT ;  /* 0x0000003808087812 */ /* 0x000fc800078e7803 */
[----:B------:R-:W-:Y:S02]  /*2d740*/  LOP3.LUT R8, R8, 0x200, R9, 0xf8, !PT ;  /* 0x0000020008087812 */ /* 0x000fe400078ef809 */
[----:B------:R-:W3:Y:S03]  /*2d750*/  LDL.LU R9, [R1+0x460] ;  /* 0x0004600001097983 */ /* 0x000ee60000300800 */
[----:B------:R-:W-:Y:S02]  /*2d760*/  IMAD.MOV.U32 R3, RZ, RZ, R8 ;  /* 0x000000ffff037224 */ /* 0x000fe400078e0008 */
[----:B------:R-:W4:Y:S01]  /*2d770*/  LDL.LU R8, [R1+0x464] ;  /* 0x0004640001087983 */ /* 0x000f220000300800 */
[----:B------:R-:W-:Y:S01]  /*2d780*/  IMAD R7, R7, UR4, RZ ;  /* 0x0000000407077c24 */ /* 0x000fe2000f8e02ff */
[----:B------:R-:W-:Y:S01]  /*2d790*/  LOP3.LUT R17, R17, 0xffffbfff, RZ, 0xc0, !PT ;  /* 0xffffbfff11117812 */ /* 0x000fe200078ec0ff */
[----:B------:R-:W-:-:S02]  /*2d7a0*/  IMAD.MOV.U32 R15, RZ, RZ, R3 ;  /* 0x000000ffff0f7224 */ /* 0x000fc400078e0003 */
[----:B------:R-:W-:Y:S01]  /*2d7b0*/  IMAD.MOV.U32 R3, RZ, RZ, R14 ;  /* 0x000000ffff037224 */ /* 0x000fe200078e000e */
[----:B------:R-:W-:-:S04]  /*2d7c0*/  @P1 LOP3.LUT R17, R17, 0x4000, RZ, 0xfc, !PT ;  /* 0x0000400011111812 */ /* 0x000fc800078efcff */
[C---:B------:R-:W-:Y:S02]  /*2d7d0*/  LOP3.LUT P1, RZ, R17.reuse, 0x10, RZ, 0xc0, !PT ;  /* 0x0000001011ff7812 */ /* 0x040fe4000782c0ff */
[----:B------:R-:W-:Y:S01]  /*2d7e0*/  LOP3.LUT R17, R17, 0xffffdfff, RZ, 0xc0, !PT ;  /* 0xffffdfff11117812 */ /* 0x000fe200078ec0ff */
[----:B------:R-:W-:Y:S02]  /*2d7f0*/  IMAD.MOV.U32 R13, RZ, RZ, R6 ;  /* 0x000000ffff0d7224 */ /* 0x000fe400078e0006 */
[----:B------:R-:W-:Y:S01]  /*2d800*/  IMAD.MOV.U32 R12, RZ, RZ, 0x1 ;  /* 0x00000001ff0c7424 */ /* 0x000fe200078e00ff */
[----:B--2---:R-:W-:-:S13]  /*2d810*/  ISETP.GE.AND P4, PT, R11, R7, PT ;  /* 0x000000070b00720c */ /* 0x004fda0003f86270 */
[----:B------:R-:W-:Y:S02]  /*2d820*/  @!P4 LEA R3, P6, R10, R3, 0x1 ;  /* 0x000000030a03c211 */ /* 0x000fe400078c08ff */
[----:B----4-:R-:W-:-:S03]  /*2d830*/  ISETP.GE.AND P3, PT, R8, R7, PT ;  /* 0x000000070800720c */ /* 0x010fc60003f66270 */
[----:B------:R-:W-:-:S05]  /*2d840*/  @!P4 IMAD.X R2, RZ, RZ, R2, P6 ;  /* 0x000000ffff02c224 */ /* 0x000fca00030e0602 */
[----:B------:R-:W-:-:S05]  /*2d850*/  @!P4 LOP3.LUT R3, R3, R2, RZ, 0x3c, !PT ;  /* 0x000000020303c212 */ /* 0x000fca00078e3cff */
[----:B------:R-:W-:-:S04]  /*2d860*/  @P3 LOP3.LUT R17, R17, 0x2000, RZ, 0xfc, !PT ;  /* 0x0000200011113812 */ /* 0x000fc800078efcff */
[----:B------:R-:W-:Y:S02]  /*2d870*/  LOP3.LUT P6, RZ, R17, 0x8, RZ, 0xc0, !PT ;  /* 0x0000000811ff7812 */ /* 0x000fe400078cc0ff */
[----:B------:R-:W-:Y:S02]  /*2d880*/  @!P4 LOP3.LUT R2, R3, R2, RZ, 0x3c, !PT ;  /* 0x000000020302c212 */ /* 0x000fe400078e3cff */
[----:B---3--:R-:W-:Y:S02]  /*2d890*/  ISETP.GE.AND P2, PT, R9, R7, PT ;  /* 0x000000070900720c */ /* 0x008fe40003f46270 */
[----:B------:R-:W-:Y:S02]  /*2d8a0*/  @!P4 LOP3.LUT R8, R4, 0x40, RZ, 0xc0, !PT ;  /* 0x000000400408c812 */ /* 0x000fe400078ec0ff */
[----:B------:R-:W-:Y:S02]  /*2d8b0*/  @!P4 LEA R9, R15, UR38, 0x1 ;  /* 0x000000260f09cc11 */ /* 0x000fe4000f8e08ff */
[----:B------:R-:W-:-:S02]  /*2d8c0*/  @!P4 LOP3.LUT R3, R3, R2, RZ, 0x3c, !PT ;  /* 0x000000020303c212 */ /* 0x000fc400078e3cff */
[C---:B------:R-:W-:Y:S02]  /*2d8d0*/  LOP3.LUT P3, RZ, R17.reuse, 0x4, RZ, 0xc0, !PT ;  /* 0x0000000411ff7812 */ /* 0x040fe4000786c0ff */
        /* <DEDUP_REMOVED lines=23> */
.L_x_5247:
[----:B------:R-:W-:Y:S02]  /*2da50*/  IMAD.MOV.U32 R13, RZ, RZ, R0 ;  /* 0x000000ffff0d7224 */ /* 0x000fe400078e0000 */
[----:B------:R-:W-:-:S07]  /*2da60*/  IMAD.MOV.U32 R8, RZ, RZ, R14 ;  /* 0x000000ffff087224 */ /* 0x000fce00078e000e */
[----:B------:R-:W-:Y:S05]  /*2da70*/  WARPSYNC.COLLECTIVE R15, `(.L_x_5248) ;  /* 0x000000000f087348 */ /* 0x000fea0003c00000 */
[----:B------:R0:W1:Y:S02]  /*2da80*/  SHFL.IDX P6, R14, R13, R12, R11 ;  /* 0x0000000c0d0e7389 */ /* 0x00006400000c000b */
[----:B01----:R-:W-:Y:S01]  /*2da90*/  ENDCOLLECTIVE ;  /* 0x000000000000791b */ /* 0x003fe20003800000 */
.L_x_5248:
[----:B------:R-:W-:Y:S02]  /*2daa0*/  @!P2 LEA R21, R9, UR38, 0x1 ;  /* 0x000000260915ac11 */ /* 0x000fe4000f8e08ff */
[----:B------:R-:W-:-:S05]  /*2dab0*/  @!P2 LEA R10, P4, R10, R14, 0x1 ;  /* 0x0000000e0a0aa211 */ /* 0x000fca00078808ff */
[----:B------:R-:W-:Y:S01]  /*2dac0*/  @!P2 IMAD.X R14, RZ, RZ, R8, P4 ;  /* 0x000000ffff0ea224 */ /* 0x000fe200020e0608 */
[C---:B------:R-:W-:Y:S02]  /*2dad0*/  LOP3.LUT P4, RZ, R17.reuse, 0x10, RZ, 0xc0, !PT ;  /* 0x0000001011ff7812 */ /* 0x040fe4000788c0ff */
[----:B------:R-:W-:Y:S02]  /*2dae0*/  LOP3.LUT P6, RZ, R17, 0x8, RZ, 0xc0, !PT ;  /* 0x0000000811ff7812 */ /* 0x000fe400078cc0ff */
[----:B------:R-:W-:Y:S01]  /*2daf0*/  @!P2 LOP3.LUT R8, R4, 0x40, RZ, 0xc0, !PT ;  /* 0x000000400408a812 */ /* 0x000fe200078ec0ff */
[----:B------:R-:W-:Y:S02]  /*2db00*/  @!P2 IMAD.MOV.U32 R2, RZ, RZ, R10 ;  /* 0x000000ffff02a224 */ /* 0x000fe400078e000a */
[----:B------:R-:W-:Y:S01]  /*2db10*/  @!P2 IMAD.MOV.U32 R3, RZ, RZ, R14 ;  /* 0x000000ffff03a224 */ /* 0x000fe200078e000e */
[----:B------:R-:W-:Y:S01]  /*2db20*/  @!P2 SHF.R.U32.HI R8, RZ, 0x2, R8 ;  /* 0x00000002ff08a819 */ /* 0x000fe20000011608 */
[----:B------:R-:W-:-:S02]  /*2db30*/  IMAD.MOV.U32 R13, RZ, RZ, R6 ;  /* 0x000000ffff0d7224 */ /* 0x000fc400078e0006 */
[----:B------:R-:W-:Y:S02]  /*2db40*/  IMAD.MOV.U32 R12, RZ, RZ, 0x2 ;  /* 0x00000002ff0c7424 */ /* 0x000fe400078e00ff */
[----:B------:R-:W-:Y:S01]  /*2db50*/  @!PT LDS RZ, [RZ] ;  /* 0x00000000fffff984 */ /* 0x000fe20000000800 */
[----:B------:R-:W-:Y:S01]  /*2db60*/  @!PT LDS RZ, [RZ] ;  /* 0x00000000fffff984 */ /* 0x000fe20000000800 */
[----:B------:R-:W-:Y:S01]  /*2db70*/  @!PT LDS RZ, [RZ] ;  /* 0x00000000fffff984 */ /* 0x000fe20000000800 */
[----:B------:R0:W-:Y:S01]  /*2db80*/  @!P2 LDGSTS.E.BYPASS.LTC128B.128 [R21+0x26c00], desc[UR44][R2.64], !P4 ;  /* 0x26c000000215afae */ /* 0x0001e2000e101d6c */
[----:B------:R-:W-:-:S03]  /*2db90*/  @!P2 ISETP.NE.U32.AND P4, PT, R8, RZ, PT ;  /* 0x000000ff0800a20c */ /* 0x000fc60003f85070 */
[----:B------:R0:W-:Y:S01]  /*2dba0*/  @!P2 LDGSTS.E.BYPASS.LTC128B.128 [R21+0x28c00], desc[UR44][R2.64+0x80], !P6 ;  /* 0x28c000800215afae */ /* 0x0001e2000f101d6c */
[----:B------:R-:W-:-:S09]  /*2dbb0*/  @!P2 LOP3.LUT R8, R5, 0x80, RZ, 0xc0, !PT ;  /* 0x000000800508a812 */ /* 0x000fd200078ec0ff */
[----:B0-----:R-:W-:Y:S05]  /*2dbc0*/  WARPSYNC.COLLECTIVE R15, `(.L_x_5249) ;  /* 0x000000000f087348 */ /* 0x001fea0003c00000 */
[----:B------:R1:W2:Y:S02]  /*2dbd0*/  SHFL.IDX P6, R14, R13, R12, R11 ;  /* 0x0000000c0d0e7389 */ /* 0x0002a400000c000b */
[----:B012---:R-:W-:Y:S01]  /*2dbe0*/  ENDCOLLECTIVE ;  /* 0x000000000000791b */ /* 0x007fe20003800000 */
.L_x_5249:
[----:B------:R-:W-:Y:S01]  /*2dbf0*/  @!P2 SHF.R.U32.HI R8, RZ, 0x3, R8 ;  /* 0x00000003ff08a819 */ /* 0x000fe20000011608 */
[----:B------:R-:W-:Y:S01]  /*2dc00*/  @!PT LDS RZ, [RZ] ;  /* 0x00000000fffff984 */ /* 0x000fe20000000800 */
[----:B------:R-:W-:Y:S01]  /*2dc10*/  @!PT LDS RZ, [RZ] ;  /* 0x00000000fffff984 */ /* 0x000fe20000000800 */
[----:B------:R-:W-:Y:S01]  /*2dc20*/  @!PT LDS RZ, [RZ] ;  /* 0x00000000fffff984 */ /* 0x000fe20000000800 */
[----:B------:R-:W-:Y:S04]  /*2dc30*/  @!P2 LDGSTS.E.BYPASS.LTC128B.128 [R21+0x2ac00], desc[UR44][R2.64+0x100], !P3 ;  /* 0x2ac001000215afae */ /* 0x000fe8000d901d6c */
[----:B------:R-:W-:Y:S04]  /*2dc40*/  @!P2 LDGSTS.E.BYPASS.LTC128B.128 [R21+0x2cc00], desc[UR44][R2.64+0x180], !P5 ;  /* 0x2cc001800215afae */ /* 0x000fe8000e901d6c */
[----:B------:R-:W-:Y:S04]  /*2dc50*/  @!P2 LDGSTS.E.BYPASS.LTC128B.128 [R21+0x2ec00], desc[UR44][R2.64+0x200], !P0 ;  /* 0x2ec002000215afae */ /* 0x000fe8000c101d6c */
[----:B------:R-:W-:Y:S04]  /*2dc60*/  @!P2 LDGSTS.E.BYPASS.LTC128B.128 [R21+0x30c00], desc[UR44][R2.64+0x280], !P1 ;  /* 0x30c002800215afae */ /* 0x000fe8000c901d6c */
[----:B------:R-:W-:Y:S01]  /*2dc70*/  @!P2 LDGSTS.E.BYPASS.LTC128B.128 [R21+0x32c00], desc[UR44][R2.64+0x300], P4 ;  /* 0x32c003000215afae */ /* 0x000fe2000a101d6c */
[----:B------:R-:W-:Y:S01]  /*2dc80*/  @!P2 ISETP.NE.U32.AND P4, PT, R8, RZ, PT ;  /* 0x000000ff0800a20c */ /* 0x000fe20003f85070 */
[----:B------:R-:W0:Y:S01]  /*2dc90*/  S2R R10, SR_TID.X ;  /* 0x00000000000a7919 */ /* 0x000e220000002100 */
[----:B------:R-:W-:-:S11]  /*2dca0*/  IMAD.MOV.U32 R13, RZ, RZ, R0 ;  /* 0x000000ffff0d7224 */ /* 0x000fd600078e0000 */
[----:B------:R1:W-:Y:S02]  /*2dcb0*/  @!P2 LDGSTS.E.BYPASS.LTC128B.128 [R21+0x34c00], desc[UR44][R2.64+0x380], P4 ;  /* 0x34c003800215afae */ /* 0x0003e4000a101d6c */
[----:B-1----:R-:W-:-:S07]  /*2dcc0*/  IMAD.MOV.U32 R2, RZ, RZ, R14 ;  /* 0x000000ffff027224 */ /* 0x002fce00078e000e */
[----:B0-----:R-:W-:Y:S05]  /*2dcd0*/  WARPSYNC.COLLECTIVE R15, `(.L_x_5250) ;  /* 0x000000000f087348 */ /* 0x001fea0003c00000 */
[----:B------:R1:W2:Y:S02]  /*2dce0*/  SHFL.IDX P6, R14, R13, R12, R11 ;  /* 0x0000000c0d0e7389 */ /* 0x0002a400000c000b */
[----:B012---:R-:W-:Y:S01]  /*2dcf0*/  ENDCOLLECTIVE ;  /* 0x000000000000791b */ /* 0x007fe20003800000 */
.L_x_5250:
[----:B------:R-:W-:Y:S01]  /*2dd00*/  LOP3.LUT P3, RZ, R17, 0x2000, RZ, 0xc0, !PT ;  /* 0x0000200011ff7812 */ /* 0x000fe2000786c0ff */
[----:B------:R-:W-:-:S05]  /*2dd10*/  IMAD.SHL.U32 R10, R10, 0x8, RZ ;  /* 0x000000080a0a7824 */ /* 0x000fca00078e00ff */
[----:B------:R-:W-:Y:S01]  /*2dd20*/  LOP3.LUT R10, R10, 0x38, RZ, 0xc0, !PT ;  /* 0x000000380a0a7812 */ /* 0x000fe200078ec0ff */
[----:B------:R-:W-:-:S06]  /*2dd30*/  IMAD.MOV.U32 R3, RZ, RZ, R14 ;  /* 0x000000ffff037224 */ /* 0x000fcc00078e000e */
[----:B------:R-:W-:-:S05]  /*2dd40*/  @!P3 LEA R3, P4, R10, R3, 0x1 ;  /* 0x000000030a03b211 */ /* 0x000fca00078808ff */
[----:B------:R-:W-:Y:S01]  /*2dd50*/  @!P3 IMAD.X R2, RZ, RZ, R2, P4 ;  /* 0x000000ffff02b224 */ /* 0x000fe200020e0602 */
[C---:B------:R-:W-:Y:S02]  /*2dd60*/  LOP3.LUT P4, RZ, R17.reuse, 0x10, RZ, 0xc0, !PT ;  /* 0x0000001011ff7812 */ /* 0x040fe4000788c0ff */
[----:B------:R-:W-:Y:S02]  /*2dd70*/  LOP3.LUT P6, RZ, R17, 0x8, RZ, 0xc0, !PT ;  /* 0x0000000811ff7812 */ /* 0x000fe400078cc0ff */
[-C--:B------:R-:W-:Y:S02]  /*2dd80*/  @!P3 LOP3.LUT R3, R3, R2.reuse, RZ, 0x3c, !PT ;  /* 0x000000020303b212 */ /* 0x080fe400078e3cff */
[----:B------:R-:W-:Y:S02]  /*2dd90*/  @!P3 LOP3.LUT R8, R4, 0x40, RZ, 0xc0, !PT ;  /* 0x000000400408b812 */ /* 0x000fe400078ec0ff */
[----:B------:R-:W-:Y:S02]  /*2dda0*/  @!P3 LOP3.LUT R2, R3, R2, RZ, 0x3c, !PT ;  /* 0x000000020302b212 */ /* 0x000fe400078e3cff */
[----:B------:R-:W-:-:S02]  /*2ddb0*/  @!P3 LEA R9, R9, UR38, 0x1 ;  /* 0x000000260909bc11 */ /* 0x000fc4000f8e08ff */
[----:B------:R-:W-:Y:S01]  /*2ddc0*/  @!P3 LOP3.LUT R3, R3, R2, RZ, 0x3c, !PT ;  /* 0x000000020303b212 */ /* 0x000fe200078e3cff */
[----:B------:R-:W-:Y:S01]  /*2ddd0*/  IMAD.MOV.U32 R13, RZ, RZ, R6 ;  /* 0x000000ffff0d7224 */ /* 0x000fe200078e0006 */
[----:B------:R-:W-:Y:S01]  /*2dde0*/  LOP3.LUT P2, RZ, R17, 0x4, RZ, 0xc0, !PT ;  /* 0x0000000411ff7812 */ /* 0x000fe2000784c0ff */
[----:B------:R-:W-:Y:S01]  /*2ddf0*/  IMAD.MOV.U32 R12, RZ, RZ, 0x3 ;  /* 0x00000003ff0c7424 */ /* 0x000fe200078e00ff */
[----:B------:R-:W-:Y:S01]  /*2de00*/  @!P3 SHF.R.U32.HI R8, RZ, 0x2, R8 ;  /* 0x00000002ff08b819 */ /* 0x000fe20000011608 */
[----:B------:R-:W-:Y:S01]  /*2de10*/  @!PT LDS RZ, [RZ] ;  /* 0x00000000fffff984 */ /* 0x000fe20000000800 */
[----:B------:R-:W-:Y:S01]  /*2de20*/  @!PT LDS RZ, [RZ] ;  /* 0x00000000fffff984 */ /* 0x000fe20000000800 */
[----:B------:R-:W-:Y:S01]  /*2de30*/  @!PT LDS RZ, [RZ] ;  /* 0x00000000fffff984 */ /* 0x000fe20000000800 */
[----:B------:R0:W-:Y:S03]  /*2de40*/  @!P3 LDGSTS.E.BYPASS.LTC128B.128 [R9+0x27400], desc[UR44][R2.64], !P4 ;  /* 0x274000000209bfae */ /* 0x0001e6000e101d6c */
[----:B------:R-:W-:Y:S01]  /*2de50*/  @!P3 ISETP.NE.U32.AND P4, PT, R8, RZ, PT ;  /* 0x000000ff0800b20c */ /* 0x000fe20003f85070 */
[----:B------:R0:W-:-:S12]  /*2de60*/  @!P3 LDGSTS.E.BYPASS.LTC128B.128 [R9+0x29400], desc[UR44][R2.64+0x80], !P6 ;  /* 0x294000800209bfae */ /* 0x0001d8000f101d6c */
[----:B0-----:R-:W-:Y:S05]  /*2de70*/  WARPSYNC.COLLECTIVE R15, `(.L_x_5251) ;  /* 0x000000000f087348 */ /* 0x001fea0003c00000 */
[----:B------:R1:W2:Y:S02]  /*2de80*/  SHFL.IDX P6, R14, R13, R12, R11 ;  /* 0x0000000c0d0e7389 */ /* 0x0002a400000c000b */
[----:B012---:R-:W-:Y:S01]  /*2de90*/  ENDCOLLECTIVE ;  /* 0x000000000000791b */ /* 0x007fe20003800000 */
.L_x_5251:
[----:B------:R-:W-:Y:S01]  /*2dea0*/  @!P3 LOP3.LUT R8, R5, 0x80, RZ, 0xc0, !PT ;  /* 0x000000800508b812 */ /* 0x000fe200078ec0ff */
[----:B------:R-:W-:Y:S01]  /*2deb0*/  @!PT LDS RZ, [RZ] ;  /* 0x00000000fffff984 */ /* 0x000fe20000000800 */
[----:B------:R-:W-:Y:S01]  /*2dec0*/  @!PT LDS RZ, [RZ] ;  /* 0x00000000fffff984 */ /* 0x000fe20000000800 */
[----:B------:R-:W-:Y:S01]  /*2ded0*/  @!PT LDS RZ, [RZ] ;  /* 0x00000000fffff984 */ /* 0x000fe20000000800 */
[----:B------:R0:W-:Y:S03]  /*2dee0*/  @!P3 LDGSTS.E.BYPASS.LTC128B.128 [R9+0x2b400], desc[UR44][R2.64+0x100], !P2 ;  /* 0x2b4001000209bfae */ /* 0x0001e6000d101d6c */
[----:B------:R-:W-:Y:S01]  /*2def0*/  @!P3 SHF.R.U32.HI R8, RZ, 0x3, R8 ;  /* 0x00000003ff08b819 */ /* 0x000fe20000011608 */
[----:B------:R0:W-:Y:S04]  /*2df00*/  @!P3 LDGSTS.E.BYPASS.LTC128B.128 [R9+0x2d400], desc[UR44][R2.64+0x180], !P5 ;  /* 0x2d4001800209bfae */ /* 0x0001e8000e901d6c */
[----:B------:R0:W-:Y:S04]  /*2df10*/  @!P3 LDGSTS.E.BYPASS.LTC128B.128 [R9+0x2f400], desc[UR44][R2.64+0x200], !P0 ;  /* 0x2f4002000209bfae */ /* 0x0001e8000c101d6c */
[----:B------:R0:W-:Y:S04]  /*2df20*/  @!P3 LDGSTS.E.BYPASS.LTC128B.128 [R9+0x31400], desc[UR44][R2.64+0x280], !P1 ;  /* 0x314002800209bfae */ /* 0x0001e8000c901d6c */
[----:B------:R0:W-:Y:S01]  /*2df30*/  @!P3 LDGSTS.E.BYPASS.LTC128B.128 [R9+0x33400], desc[UR44][R2.64+0x300], P4 ;  /* 0x334003000209bfae */ /* 0x0001e2000a101d6c */
[----:B------:R-:W-:Y:S01]  /*2df40*/  @!P3 ISETP.NE.U32.AND P4, PT, R8, RZ, PT ;  /* 0x000000ff0800b20c */ /* 0x000fe20003f85070 */
[----:B------:R-:W-:-:S02]  /*2df50*/  IMAD.MOV.U32 R13, RZ, RZ, R0 ;  /* 0x000000ffff0d7224 */ /* 0x000fc400078e0000 */
[----:B------:R-:W-:-:S10]  /*2df60*/  IMAD.MOV.U32 R6, RZ, RZ, R14 ;  /* 0x000000ffff067224 */ /* 0x000fd400078e000e */
[----:B0-----:R-:W-:Y:S05]  /*2df70*/  WARPSYNC.COLLECTIVE R15, `(.L_x_5252) ;  /* 0x000000000f087348 */ /* 0x001fea0003c00000 */
[----:B------:R1:W2:Y:S02]  /*2df80*/  SHFL.IDX P6, R14, R13, R12, R11 ;  /* 0x0000000c0d0e7389 */ /* 0x0002a400000c000b */
[----:B012---:R-:W-:Y:S01]  /*2df90*/  ENDCOLLECTIVE ;  /* 0x000000000000791b */ /* 0x007fe20003800000 */
.L_x_5252:
[----:B------:R-:W-:Y:S01]  /*2dfa0*/  @!PT LDS RZ, [RZ] ;  /* 0x00000000fffff984 */ /* 0x000fe20000000800 */
[----:B------:R-:W-:Y:S01]  /*2dfb0*/  @!PT LDS RZ, [RZ] ;  /* 0x00000000fffff984 */ /* 0x000fe20000000800 */
[----:B------:R-:W-:Y:S01]  /*2dfc0*/  @!PT LDS RZ, [RZ] ;  /* 0x00000000fffff984 */ /* 0x000fe20000000800 */
[----:B------:R3:W-:Y:S01]  /*2dfd0*/  @!P3 LDGSTS.E.BYPASS.LTC128B.128 [R9+0x35400], desc[UR44][R2.64+0x380], P4 ;  /* 0x354003800209bfae */ /* 0x0007e2000a101d6c */
[----:B------:R-:W-:Y:S05]  /*2dfe0*/  BRA `(.L_x_5253) ;  /* 0xffffffb800687947 */ /* 0x000fea000383ffff */
.L_x_5142:
[----:B0-----:R-:W-:-:S04]  /*2dff0*/  IMAD.U32 R3, RZ, RZ, UR38 ;  /* 0x00000026ff037e24 */ /* 0x001fc8000f8e00ff */
[----:B------:R0:W3:Y:S03]  /*2e000*/  SYNCS.PHASECHK.TRANS64.TRYWAIT P0, [R3+URZ+0x38820], R2 ;  /* 0x03882002030075a7 */ /* 0x0000e6000800017f */
[----:B---3--:R-:W-:Y:S05]  /*2e010*/  @!P0 NANOSLEEP.SYNCS 0x989680 ;  /* 0x009896800000895d */ /* 0x008fea0003900000 */
[----:B------:R-:W3:Y:S02]  /*2e020*/  @!P0 SYNCS.PHASECHK.TRANS64 P0, [R3+URZ+0x38820], R2 ;  /* 0x03882002030085a7 */ /* 0x000ee4000800007f */
[----:B---3--:R-:W-:Y:S05]  /*2e030*/  @!P0 BRA `(.L_x_5142) ;  /* 0xfffffffc00ec8947 */ /* 0x008fea000383ffff */
[----:B------:R-:W-:Y:S05]  /*2e040*/  BRA `(.L_x_5254) ;  /* 0xffffffbc000c7947 */ /* 0x000fea000383ffff */
.L_x_5145:
[----:B0-----:R-:W-:-:S04]  /*2e050*/  IMAD.U32 R3, RZ, RZ, UR38 ;  /* 0x00000026ff037e24 */ /* 0x001fc8000f8e00ff */
[----:B------:R0:W3:Y:S03]  /*2e060*/  SYNCS.PHASECHK.TRANS64.TRYWAIT P0, [R3+URZ+0x38860], R2 ;  /* 0x03886002030075a7 */ /* 0x0000e6000800017f */
[----:B---3--:R-:W-:Y:S05]  /*2e070*/  @!P0 NANOSLEEP.SYNCS 0x989680 ;  /* 0x009896800000895d */ /* 0x008fea0003900000 */
[----:B------:R-:W3:Y:S02]  /*2e080*/  @!P0 SYNCS.PHASECHK.TRANS64 P0, [R3+URZ+0x38860], R2 ;  /* 0x03886002030085a7 */ /* 0x000ee4000800007f */
[----:B---3--:R-:W-:Y:S05]  /*2e090*/  @!P0 BRA `(.L_x_5145) ;  /* 0xfffffffc00ec8947 */ /* 0x008fea000383ffff */
[----:B------:R-:W-:Y:S05]  /*2e0a0*/  BRA `(.L_x_5255) ;  /* 0xffffffbc00187947 */ /* 0x000fea000383ffff */
.L_x_5161:
[----:B-1----:R-:W-:-:S04]  /*2e0b0*/  IMAD.U32 R3, RZ, RZ, UR38 ;  /* 0x00000026ff037e24 */ /* 0x002fc8000f8e00ff */
[----:B------:R1:W3:Y:S03]  /*2e0c0*/  SYNCS.PHASECHK.TRANS64.TRYWAIT P0, [R3+URZ+0x38848], R2 ;  /* 0x03884802030075a7 */ /* 0x0002e6000800017f */
[----:B---3--:R-:W-:Y:S05]  /*2e0d0*/  @!P0 NANOSLEEP.SYNCS 0x989680 ;  /* 0x009896800000895d */ /* 0x008fea0003900000 */
[----:B------:R-:W3:Y:S02]  /*2e0e0*/  @!P0 SYNCS.PHASECHK.TRANS64 P0, [R3+URZ+0x38848], R2 ;  /* 0x03884802030085a7 */ /* 0x000ee4000800007f */
[----:B---3--:R-:W-:Y:S05]  /*2e0f0*/  @!P0 BRA `(.L_x_5161) ;  /* 0xfffffffc00ec8947 */ /* 0x008fea000383ffff */
[----:B------:R-:W-:Y:S05]  /*2e100*/  BRA `(.L_x_5256) ;  /* 0xffffffc400e47947 */ /* 0x000fea000383ffff */
.L_x_5166:
[----:B01----:R-:W-:-:S04]  /*2e110*/  IMAD.U32 R3, RZ, RZ, UR38 ;  /* 0x00000026ff037e24 */ /* 0x003fc8000f8e00ff */
[----:B------:R0:W1:Y:S03]  /*2e120*/  SYNCS.PHASECHK.TRANS64.TRYWAIT P0, [R3+URZ+0x38868], R2 ;  /* 0x03886802030075a7 */ /* 0x000066000800017f */
[----:B-1----:R-:W-:Y:S05]  /*2e130*/  @!P0 NANOSLEEP.SYNCS 0x989680 ;  /* 0x009896800000895d */ /* 0x002fea0003900000 */
[----:B------:R-:W1:Y:S02]  /*2e140*/  @!P0 SYNCS.PHASECHK.TRANS64 P0, [R3+URZ+0x38868], R2 ;  /* 0x03886802030085a7 */ /* 0x000e64000800007f */
[----:B-1----:R-:W-:Y:S05]  /*2e150*/  @!P0 BRA `(.L_x_5166) ;  /* 0xfffffffc00ec8947 */ /* 0x002fea000383ffff */
[----:B------:R-:W-:Y:S05]  /*2e160*/  BRA `(.L_x_5257) ;  /* 0xffffffc800447947 */ /* 0x000fea000383ffff */
.L_x_5181:
[----:B-1----:R-:W-:-:S04]  /*2e170*/  IMAD.U32 R3, RZ, RZ, UR38 ;  /* 0x00000026ff037e24 */ /* 0x002fc8000f8e00ff */
[----:B------:R1:W3:Y:S03]  /*2e180*/  SYNCS.PHASECHK.TRANS64.TRYWAIT P0, [R3+URZ+0x38840], R2 ;  /* 0x03884002030075a7 */ /* 0x0002e6000800017f */
[----:B---3--:R-:W-:Y:S05]  /*2e190*/  @!P0 NANOSLEEP.SYNCS 0x989680 ;  /* 0x009896800000895d */ /* 0x008fea0003900000 */
[----:B------:R-:W3:Y:S02]  /*2e1a0*/  @!P0 SYNCS.PHASECHK.TRANS64 P0, [R3+URZ+0x38840], R2 ;  /* 0x03884002030085a7 */ /* 0x000ee4000800007f */
[----:B---3--:R-:W-:Y:S05]  /*2e1b0*/  @!P0 BRA `(.L_x_5181) ;  /* 0xfffffffc00ec8947 */ /* 0x008fea000383ffff */
[----:B------:R-:W-:Y:S05]  /*2e1c0*/  BRA `(.L_x_5258) ;  /* 0xffffffd0008c7947 */ /* 0x000fea000383ffff */
.L_x_5186:
[----:B01----:R-:W-:-:S04]  /*2e1d0*/  IMAD.U32 R3, RZ, RZ, UR38 ;  /* 0x00000026ff037e24 */ /* 0x003fc8000f8e00ff */
[----:B------:R0:W1:Y:S03]  /*2e1e0*/  SYNCS.PHASECHK.TRANS64.TRYWAIT P0, [R3+URZ+0x38860], R2 ;  /* 0x03886002030075a7 */ /* 0x000066000800017f */
[----:B-1----:R-:W-:Y:S05]  /*2e1f0*/  @!P0 NANOSLEEP.SYNCS 0x989680 ;  /* 0x009896800000895d */ /* 0x002fea0003900000 */
[----:B------:R-:W1:Y:S02]  /*2e200*/  @!P0 SYNCS.PHASECHK.TRANS64 P0, [R3+URZ+0x38860], R2 ;  /* 0x03886002030085a7 */ /* 0x000e64000800007f */
[----:B-1----:R-:W-:Y:S05]  /*2e210*/  @!P0 BRA `(.L_x_5186) ;  /* 0xfffffffc00ec8947 */ /* 0x002fea000383ffff */
[----:B------:R-:W-:Y:S05]  /*2e220*/  BRA `(.L_x_5259) ;  /* 0xffffffd000f07947 */ /* 0x000fea000383ffff */
.L_x_5202:
[----:B-1----:R-:W-:-:S04]  /*2e230*/  IMAD.U32 R3, RZ, RZ, UR38 ;  /* 0x00000026ff037e24 */ /* 0x002fc8000f8e00ff */
[----:B------:R1:W3:Y:S03]  /*2e240*/  SYNCS.PHASECHK.TRANS64.TRYWAIT P0, [R3+URZ+0x38848], R2 ;  /* 0x03884802030075a7 */ /* 0x0002e6000800017f */
[----:B---3--:R-:W-:Y:S05]  /*2e250*/  @!P0 NANOSLEEP.SYNCS 0x989680 ;  /* 0x009896800000895d */ /* 0x008fea0003900000 */
[----:B------:R-:W3:Y:S02]  /*2e260*/  @!P0 SYNCS.PHASECHK.TRANS64 P0, [R3+URZ+0x38848], R2 ;  /* 0x03884802030085a7 */ /* 0x000ee4000800007f */
[----:B---3--:R-:W-:Y:S05]  /*2e270*/  @!P0 BRA `(.L_x_5202) ;  /* 0xfffffffc00ec8947 */ /* 0x008fea000383ffff */
[----:B------:R-:W-:Y:S05]  /*2e280*/  BRA `(.L_x_5260) ;  /* 0xffffffdc00447947 */ /* 0x000fea000383ffff */
.L_x_5207:
[----:B-1----:R-:W-:-:S04]  /*2e290*/  IMAD.U32 R3, RZ, RZ, UR38 ;  /* 0x00000026ff037e24 */ /* 0x002fc8000f8e00ff */
[----:B------:R1:W3:Y:S03]  /*2e2a0*/  SYNCS.PHASECHK.TRANS64.TRYWAIT P0, [R3+URZ+0x38868], R2 ;  /* 0x03886802030075a7 */ /* 0x0002e6000800017f */
[----:B---3--:R-:W-:Y:S05]  /*2e2b0*/  @!P0 NANOSLEEP.SYNCS 0x989680 ;  /* 0x009896800000895d */ /* 0x008fea0003900000 */
[----:B------:R-:W3:Y:S02]  /*2e2c0*/  @!P0 SYNCS.PHASECHK.TRANS64 P0, [R3+URZ+0x38868], R2 ;  /* 0x03886802030085a7 */ /* 0x000ee4000800007f */
[----:B---3--:R-:W-:Y:S05]  /*2e2d0*/  @!P0 BRA `(.L_x_5207) ;  /* 0xfffffffc00ec8947 */ /* 0x008fea000383ffff */
[----:B------:R-:W-:Y:S05]  /*2e2e0*/  BRA `(.L_x_5261) ;  /* 0xffffffdc00a87947 */ /* 0x000fea000383ffff */
.L_x_5218:
[----:B-1----:R1:W3:Y:S02]  /*2e2f0*/  SYNCS.PHASECHK.TRANS64.TRYWAIT P0, [R2+URZ+0x38820], R7 ;  /* 0x03882007020075a7 */ /* 0x0022e4000800017f */
[----:B---3--:R-:W-:Y:S05]  /*2e300*/  @!P0 NANOSLEEP.SYNCS 0x989680 ;  /* 0x009896800000895d */ /* 0x008fea0003900000 */
[----:B------:R-:W3:Y:S02]  /*2e310*/  @!P0 SYNCS.PHASECHK.TRANS64 P0, [R2+URZ+0x38820], R7 ;  /* 0x03882007020085a7 */ /* 0x000ee4000800007f */
[----:B---3--:R-:W-:Y:S05]  /*2e320*/  @!P0 BRA `(.L_x_5218) ;  /* 0xfffffffc00f08947 */ /* 0x008fea000383ffff */
[----:B------:R-:W-:Y:S05]  /*2e330*/  BRA `(.L_x_5262) ;  /* 0xffffffe400947947 */ /* 0x000fea000383ffff */
.L_x_5219:
        /* <DEDUP_REMOVED lines=11> */
.L_x_5264:
[----:B------:R-:W-:Y:S05]  /*2e3f0*/  BSYNC B0 ;  /* 0x0000000000007941 */ /* 0x000fea0003800000 */
.L_x_5263:
[----:B------:R-:W-:Y:S05]  /*2e400*/  BRA `(.L_x_5265) ;  /* 0xffffffe400787947 */ /* 0x000fea000383ffff */
.L_x_5220:
[----:B------:R-:W-:Y:S01]  /*2e410*/  BSSY B0, `(.L_x_5266) ;  /* 0x0000006000007945 */ /* 0x000fe20003800000 */
[----:B------:R-:W-:-:S07]  /*2e420*/  IMAD.MOV.U32 R15, RZ, RZ, -0x1 ;  /* 0xffffffffff0f7424 */ /* 0x000fce00078e00ff */
[----:B012---:R-:W-:Y:S05]  /*2e430*/  WARPSYNC.COLLECTIVE R15, `(.L_x_5267) ;  /* 0x000000000f0c7348 */ /* 0x007fea0003c00000 */
[----:B------:R-:W-:Y:S02]  /*2e440*/  ELECT P6, UR62, PT ;  /* 0x00000000003e782f */ /* 0x000fe400038c0000 */
[----:B------:R-:W-:Y:S01]  /*2e450*/  MOV R14, UR62 ;  /* 0x0000003e000e7c02 */ /* 0x000fe20008000f00 */
[----:B012---:R-:W-:Y:S10]  /*2e460*/  ENDCOLLECTIVE ;  /* 0x000000000000791b */ /* 0x007ff40003800000 */
.L_x_5267:
[----:B------:R-:W-:Y:S05]  /*2e470*/  BSYNC B0 ;  /* 0x0000000000007941 */ /* 0x000fea0003800000 */
.L_x_5266:
[----:B------:R-:W-:Y:S05]  /*2e480*/  BRA `(.L_x_5268) ;  /* 0xffffffe4006c7947 */ /* 0x000fea000383ffff */
.L_x_5222:
[----:B0-----:R0:W1:Y:S02]  /*2e490*/  SYNCS.PHASECHK.TRANS64.TRYWAIT P0, [R8+URZ], R7 ;  /* 0x00000007080075a7 */ /* 0x001064000800017f */
[----:B-1----:R-:W-:Y:S05]  /*2e4a0*/  @!P0 NANOSLEEP.SYNCS 0x989680 ;  /* 0x009896800000895d */ /* 0x002fea0003900000 */
[----:B------:R-:W1:Y:S02]  /*2e4b0*/  @!P0 SYNCS.PHASECHK.TRANS64 P0, [R8+URZ], R7 ;  /* 0x00000007080085a7 */ /* 0x000e64000800007f */
[----:B-1----:R-:W-:Y:S05]  /*2e4c0*/  @!P0 BRA `(.L_x_5222) ;  /* 0xfffffffc00f08947 */ /* 0x002fea000383ffff */
[----:B------:R-:W-:Y:S05]  /*2e4d0*/  BRA `(.L_x_5269) ;  /* 0xffffffe400a07947 */ /* 0x000fea000383ffff */
.L_x_5223:
[----:B-1----:R1:W2:Y:S02]  /*2e4e0*/  SYNCS.PHASECHK.TRANS64.TRYWAIT P0, [R3+URZ], R0 ;  /* 0x00000000030075a7 */ /* 0x0022a4000800017f */
[----:B--2---:R-:W-:Y:S05]  /*2e4f0*/  @!P0 NANOSLEEP.SYNCS 0x989680 ;  /* 0x009896800000895d */ /* 0x004fea0003900000 */
[----:B------:R-:W2:Y:S02]  /*2e500*/  @!P0 SYNCS.PHASECHK.TRANS64 P0, [R3+URZ], R0 ;  /* 0x00000000030085a7 */ /* 0x000ea4000800007f */
[----:B--2---:R-:W-:Y:S05]  /*2e510*/  @!P0 BRA `(.L_x_5223) ;  /* 0xfffffffc00f08947 */ /* 0x004fea000383ffff */
[----:B------:R-:W-:Y:S05]  /*2e520*/  BRA `(.L_x_5270) ;  /* 0xffffffe400947947 */ /* 0x000fea000383ffff */
.L_x_5225:
[----:B-1----:R1:W2:Y:S02]  /*2e530*/  SYNCS.PHASECHK.TRANS64.TRYWAIT P0, [R6+URZ], R7 ;  /* 0x00000007060075a7 */ /* 0x0022a4000800017f */
[----:B--2---:R-:W-:Y:S05]  /*2e540*/  @!P0 NANOSLEEP.SYNCS 0x989680 ;  /* 0x009896800000895d */ /* 0x004fea0003900000 */
[----:B------:R-:W2:Y:S02]  /*2e550*/  @!P0 SYNCS.PHASECHK.TRANS64 P0, [R6+URZ], R7 ;  /* 0x00000007060085a7 */ /* 0x000ea4000800007f */
[----:B--2---:R-:W-:Y:S05]  /*2e560*/  @!P0 BRA `(.L_x_5225) ;  /* 0xfffffffc00f08947 */ /* 0x004fea000383ffff */
[----:B------:R-:W-:Y:S05]  /*2e570*/  BRA `(.L_x_5271) ;  /* 0xffffffe400987947 */ /* 0x000fea000383ffff */
        .type           $_ZN7cutlass13device_kernelIN5flash11enable_sm90INS1_16FlashAttnFwdSm90INS1_25CollectiveMainloopFwdSm90ILi2EN4cute5tupleIJNS5_1CILi1EEES8_S8_EEENS6_IJNS7_ILi64EEESA_SA_EEELi512ENS_10bfloat16_tEfNS_4arch4Sm90ELb0ELb1ELb1ELb0ELb0ELb0ELb1ELb0ELb0ELb1ELb1ELb0EEENS1_21CollectiveEpilogueFwdINS6_IJSA_NS7_ILi512EEESA_EEES9_SC_SE_Li256ELb0ELb1ELb1ELb0EEENS1_19SingleTileSchedulerILb0ELb1ELb1ELi64EEEEEEEEEvNT_6ParamsE$_ZZN5flash25CollectiveMainloopFwdSm90ILi2EN4cute5tupleIJNS1_1CILi1EEES4_S4_EEENS2_IJNS3_ILi64EEES6_S6_EEELi512EN7cutlass10bfloat16_tEfNS8_4arch4Sm90ELb0ELb1ELb1ELb0ELb0ELb0ELb1ELb0ELb0ELb1ELb1ELb0EE3mmaINS_16FlashAttnFwdSm90ISC_NS_21CollectiveEpilogueFwdINS2_IJS6_NS3_ILi512EEES6_EEES5_S9_SB_Li256ELb0ELb1ELb1ELb0EEENS_19SingleTileSchedulerILb0ELb1ELb1ELi64EEEE13SharedStorageENS1_6TensorINS1_11ArrayEngineIfLm128EEENS1_6LayoutINS2_IJNS2_IJNS3_ILi2EEESR_NS3_ILi32EEEEEES4_S4_EEENS2_IJNS2_IJS4_SR_NS3_ILi4EEEEEENS3_ILi0EEESX_EEEEEEENS_7SoftmaxILi2ELi0EEEEEbRKNSC_6ParamsENS8_25PipelineTmaAsyncNoClusterILi2ENS8_16PipelineTmaAsyncILi2EEEEES19_RNS8_13PipelineStateILj2EEERT0_RT1_iRiRKNS_16SeqlenInfoQKNewKILb0ELb0EEENS2_IJiiiiEEERT_ENKUliT_T0_T1_E_clIZSD_ISM_S10_S12_EbS15_S19_S19_S1C_S1E_S1G_iS1H_S1L_S1M_S1O_EUlRS1P_iE1_NS3_ILb0EEENS3_ILb1EEEEEDaiS1P_S1Q_S1R_,@function
        .size           $_ZN7cutlass13device_kernelIN5flash11enable_sm90INS1_16FlashAttnFwdSm90INS1_25CollectiveMainloopFwdSm90ILi2EN4cute5tupleIJNS5_1CILi1EEES8_S8_EEENS6_IJNS7_ILi64EEESA_SA_EEELi512ENS_10bfloat16_tEfNS_4arch4Sm90ELb0ELb1ELb1ELb0ELb0ELb0ELb1ELb0ELb0ELb1ELb1ELb0EEENS1_21CollectiveEpilogueFwdINS6_IJSA_NS7_ILi512EEESA_EEES9_SC_SE_Li256ELb0ELb1ELb1ELb0EEENS1_19SingleTileSchedulerILb0ELb1ELb1ELi64EEEEEEEEEvNT_6ParamsE$_ZZN5flash25CollectiveMainloopFwdSm90ILi2EN4cute5tupleIJNS1_1CILi1EEES4_S4_EEENS2_IJNS3_ILi64EEES6_S6_EEELi512EN7cutlass10bfloat16_tEfNS8_4arch4Sm90ELb0ELb1ELb1ELb0ELb0ELb0ELb1ELb0ELb0ELb1ELb1ELb0EE3mmaINS_16FlashAttnFwdSm90ISC_NS_21CollectiveEpilogueFwdINS2_IJS6_NS3_ILi512EEES6_EEES5_S9_SB_Li256ELb0ELb1ELb1ELb0EEENS_19SingleTileSchedulerILb0ELb1ELb1ELi64EEEE13SharedStorageENS1_6TensorINS1_11ArrayEngineIfLm128EEENS1_6LayoutINS2_IJNS2_IJNS3_ILi2EEESR_NS3_ILi32EEEEEES4_S4_EEENS2_IJNS2_IJS4_SR_NS3_ILi4EEEEEENS3_ILi0EEESX_EEEEEEENS_7SoftmaxILi2ELi0EEEEEbRKNSC_6ParamsENS8_25PipelineTmaAsyncNoClusterILi2ENS8_16PipelineTmaAsyncILi2EEEEES19_RNS8_13PipelineStateILj2EEERT0_RT1_iRiRKNS_16SeqlenInfoQKNewKILb0ELb0EEENS2_IJiiiiEEERT_ENKUliT_T0_T1_E_clIZSD_ISM_S10_S12_EbS15_S19_S19_S1C_S1E_S1G_iS1H_S1L_S1M_S1O_EUlRS1P_iE1_NS3_ILb0EEENS3_ILb1EEEEEDaiS1P_S1Q_S1R_,(.L_x_15174 - $_ZN7cutlass13device_kernelIN5flash11enable_sm90INS1_16FlashAttnFwdSm90INS1_25CollectiveMainloopFwdSm90ILi2EN4cute5tupleIJNS5_1CILi1EEES8_S8_EEENS6_IJNS7_ILi64EEESA_SA_EEELi512ENS_10bfloat16_tEfNS_4arch4Sm90ELb0ELb1ELb1ELb0ELb0ELb0ELb1ELb0ELb0ELb1ELb1ELb0EEENS1_21CollectiveEpilogueFwdINS6_IJSA_NS7_ILi512EEESA_EEES9_SC_SE_Li256ELb0ELb1ELb1ELb0EEENS1_19SingleTileSchedulerILb0ELb1ELb1ELi64EEEEEEEEEvNT_6ParamsE$_ZZN5flash25CollectiveMainloopFwdSm90ILi2EN4cute5tupleIJNS1_1CILi1EEES4_S4_EEENS2_IJNS3_ILi64EEES6_S6_EEELi512EN7cutlass10bfloat16_tEfNS8_4arch4Sm90ELb0ELb1ELb1ELb0ELb0ELb0ELb1ELb0ELb0ELb1ELb1ELb0EE3mmaINS_16FlashAttnFwdSm90ISC_NS_21CollectiveEpilogueFwdINS2_IJS6_NS3_ILi512EEES6_EEES5_S9_SB_Li256ELb0ELb1ELb1ELb0EEENS_19SingleTileSchedulerILb0ELb1ELb1ELi64EEEE13SharedStorageENS1_6TensorINS1_11ArrayEngineIfLm128EEENS1_6LayoutINS2_IJNS2_IJNS3_ILi2EEESR_NS3_ILi32EEEEEES4_S4_EEENS2_IJNS2_IJS4_SR_NS3_ILi4EEEEEENS3_ILi0EEESX_EEEEEEENS_7SoftmaxILi2ELi0EEEEEbRKNSC_6ParamsENS8_25PipelineTmaAsyncNoClusterILi2ENS8_16PipelineTmaAsyncILi2EEEEES19_RNS8_13PipelineStateILj2EEERT0_RT1_iRiRKNS_16SeqlenInfoQKNewKILb0ELb0EEENS2_IJiiiiEEERT_ENKUliT_T0_T1_E_clIZSD_ISM_S10_S12_EbS15_S19_S19_S1C_S1E_S1G_iS1H_S1L_S1M_S1O_EUlRS1P_iE1_NS3_ILb0EEENS3_ILb1EEEEEDaiS1P_S1Q_S1R_)
$_ZN7cutlass13device_kernelIN5flash11enable_sm90INS1_16FlashAttnFwdSm90INS1_25CollectiveMainloopFwdSm90ILi2EN4cute5tupleIJNS5_1CILi1EEES8_S8_EEENS6_IJNS7_ILi64EEESA_SA_EEELi512ENS_10bfloat16_tEfNS_4arch4Sm90ELb0ELb1ELb1ELb0ELb0ELb0ELb1ELb0ELb0ELb1ELb1ELb0EEENS1_21CollectiveEpilogueFwdINS6_IJSA_NS7_ILi512EEESA_EEES9_SC_SE_Li256ELb0ELb1ELb1ELb0EEENS1_19SingleTileSchedulerILb0ELb1ELb1ELi64EEEEEEEEEvNT_6ParamsE$_ZZN5flash25CollectiveMainloopFwdSm90ILi2EN4cute5tupleIJNS1_1CILi1EEES4_S4_EEENS2_IJNS3_ILi64EEES6_S6_EEELi512EN7cutlass10bfloat16_tEfNS8_4arch4Sm90ELb0ELb1ELb1ELb0ELb0ELb0ELb1ELb0ELb0ELb1ELb1ELb0EE3mmaINS_16FlashAttnFwdSm90ISC_NS_21CollectiveEpilogueFwdINS2_IJS6_NS3_ILi512EEES6_EEES5_S9_SB_Li256ELb0ELb1ELb1ELb0EEENS_19SingleTileSchedulerILb0ELb1ELb1ELi64EEEE13SharedStorageENS1_6TensorINS1_11ArrayEngineIfLm128EEENS1_6LayoutINS2_IJNS2_IJNS3_ILi2EEESR_NS3_ILi32EEEEEES4_S4_EEENS2_IJNS2_IJS4_SR_NS3_ILi4EEEEEENS3_ILi0EEESX_EEEEEEENS_7SoftmaxILi2ELi0EEEEEbRKNSC_6ParamsENS8_25PipelineTmaAsyncNoClusterILi2ENS8_16PipelineTmaAsyncILi2EEEEES19_RNS8_13PipelineStateILj2EEERT0_RT1_iRiRKNS_16SeqlenInfoQKNewKILb0ELb0EEENS2_IJiiiiEEERT_ENKUliT_T0_T1_E_clIZSD_ISM_S10_S12_EbS15_S19_S19_S1C_S1E_S1G_iS1H_S1L_S1M_S1O_EUlRS1P_iE1_NS3_ILb0EEENS3_ILb1EEEEEDaiS1P_S1Q_S1R_:
[----:B------:R-:W-:Y:S05]  /*2e580*/  YIELD ;  /* 0x0000000000007946 */ /* 0x000fea0003800000 */
[----:B------:R-:W-:Y:S02]  /*2e590*/  ULDC UR4, c[0x0][0x20] ;  /* 0x0000080000047ab9 */ /* 0x000fe40000000800 */
[----:B------:R-:W-:-:S05]  /*2e5a0*/  VIADD R7, R153, -UR4 ;  /* 0x8000000499077c36 */ /* 0x000fca0008000000 */
[----:B------:R-:W2:Y:S01]  /*2e5b0*/  LDL.64 R8, [R7] ;  /* 0x0000000007087983 */ /* 0x000ea20000100a00 */
[----:B------:R-:W0:Y:S02]  /*2e5c0*/  LDC.64 R4, c[0x0][0x208] ;  /* 0x00008200ff047b82 */ /* 0x000e240000000a00 */
[----:B0-----:R-:W-:Y:S02]  /*2e5d0*/  R2UR UR4, R4 ;  /* 0x00000000040472ca */ /* 0x001fe400000e0000 */
[----:B------:R-:W-:-:S13]  /*2e5e0*/  R2UR UR5, R5 ;  /* 0x00000000050572ca */ /* 0x000fda00000e0000 */
[----:B--2---:R-:W2:Y:S01]  /*2e5f0*/  LD.E R10, desc[UR4][R8.64] ;  /* 0x00000004080a7980 */ /* 0x004ea2000c101900 */
[----:B------:R-:W-:Y:S02]  /*2e600*/  R2UR UR4, R4 ;  /* 0x00000000040472ca */ /* 0x000fe400000e0000 */
[----:B------:R-:W-:-:S13]  /*2e610*/  R2UR UR5, R5 ;  /* 0x00000000050572ca */ /* 0x000fda00000e0000 */
[----:B------:R-:W3:Y:S01]  /*2e620*/  LD.E R12, desc[UR4][R8.64+0x8] ;  /* 0x00000804080c7980 */ /* 0x000ee2000c101900 */
[----:B--2---:R-:W-:-:S05]  /*2e630*/  VIADD R11, R10, 0x1 ;  /* 0x000000010a0b7836 */ /* 0x004fca0000000000 */
[----:B------:R-:W-:-:S13]  /*2e640*/  ISETP.NE.AND P1, PT, R11, 0x2, PT ;  /* 0x000000020b00780c */ /* 0x000fda0003f25270 */
[----:B------:R-:W-:Y:S02]  /*2e650*/  @!P1 R2UR UR6, R4 ;  /* 0x00000000040692ca */ /* 0x000fe400000e0000 */
[----:B------:R-:W-:-:S13]  /*2e660*/  @!P1 R2UR UR7, R5 ;  /* 0x00000000050792ca */ /* 0x000fda00000e0000 */
[----:B------:R-:W2:Y:S01]  /*2e670*/  @!P1 LD.E R13, desc[UR6][R8.64+0x4] ;  /* 0x00000406080d9980 */ /* 0x000ea2000c101900 */
[C---:B------:R-:W-:Y:S02]  /*2e680*/  R2UR UR4, R4.reuse ;  /* 0x00000000040472ca */ /* 0x040fe400000e0000 */
[C---:B------:R-:W-:Y:S02]  /*2e690*/  R2UR UR5, R5.reuse ;  /* 0x00000000050572ca */ /* 0x040fe400000e0000 */
[C---:B------:R-:W-:Y:S02]  /*2e6a0*/  R2UR UR6, R4.reuse ;  /* 0x00000000040672ca */ /* 0x040fe400000e0000 */
[C---:B------:R-:W-:Y:S02]  /*2e6b0*/  R2UR UR7, R5.reuse ;  /* 0x00000000050772ca */ /* 0x040fe400000e0000 */
[----:B------:R-:W-:Y:S02]  /*2e6c0*/  @!P1 R2UR UR8, R4 ;  /* 0x00000000040892ca */ /* 0x000fe400000e0000 */
[----:B------:R-:W-:-:S02]  /*2e6d0*/  @!P1 R2UR UR9, R5 ;  /* 0x00000000050992ca */ /* 0x000fc400000e0000 */
[----:B------:R-:W-:Y:S02]  /*2e6e0*/  @!P1 R2UR UR10, R4 ;  /* 0x00000000040a92ca */ /* 0x000fe400000e0000 */
[----:B------:R-:W-:Y:S01]  /*2e6f0*/  @!P1 R2UR UR11, R5 ;  /* 0x00000000050b92ca */ /* 0x000fe200000e0000 */
[----:B---3--:R-:W-:Y:S01]  /*2e700*/  VIADD R19, R12, 0x1 ;  /* 0x000000010c137836 */ /* 0x008fe20000000000 */
[----:B------:R-:W-:Y:S04]  /*2e710*/  ST.E desc[UR4][R8.64], R11 ;  /* 0x0000000b08007985 */ /* 0x000fe8000c101904 */
[----:B------:R-:W-:Y:S04]  /*2e720*/  ST.E desc[UR6][R8.64+0x8], R19 ;  /* 0x0000081308007985 */ /* 0x000fe8000c101906 */
[----:B------:R-:W-:Y:S01]  /*2e730*/  @!P1 ST.E desc[UR8][R8.64], RZ ;  /* 0x000000ff08009985 */ /* 0x000fe2000c101908 */
[----:B--2---:R-:W-:-:S05]  /*2e740*/  @!P1 LOP3.LUT R21, R13, 0x1, RZ, 0x3c, !PT ;  /* 0x000000010d159812 */ /* 0x004fca00078e3cff */
[----:B------:R0:W-:Y:S04]  /*2e750*/  @!P1 ST.E desc[UR10][R8.64+0x4], R21 ;  /* 0x0000041508009985 */ /* 0x0001e8000c10190a */
[----:B------:R-:W2:Y:S01]  /*2e760*/  LDL.64 R14, [R7+0x18] ;  /* 0x00001800070e7983 */ /* 0x000ea20000100a00 */
[----:B------:R-:W-:Y:S02]  /*2e770*/  R2UR UR4, R4 ;  /* 0x00000000040472ca */ /* 0x000fe400000e0000 */
[----:B------:R-:W-:Y:S01]  /*2e780*/  R2UR UR5, R5 ;  /* 0x00000000050572ca */ /* 0x000fe200000e0000 */
[----:B------:R-:W3:-:S12]  /*2e790*/  LDL.64 R12, [R7] ;  /* 0x00000000070c7983 */ /* 0x000ed80000100a00 */
[----:B--2---:R-:W2:Y:S01]  /*2e7a0*/  LD.E R18, desc[UR4][R14.64+0x1c] ;  /* 0x00001c040e127980 */ /* 0x004ea2000c101900 */
[C---:B------:R-:W-:Y:S02]  /*2e7b0*/  R2UR UR4, R4.reuse ;  /* 0x00000000040472ca */ /* 0x040fe400000e0000 */
[C---:B------:R-:W-:Y:S02]  /*2e7c0*/  R2UR UR5, R5.reuse ;  /* 0x00000000050572ca */ /* 0x040fe400000e0000 */
[----:B------:R-:W-:Y:S02]  /*2e7d0*/  R2UR UR6, R4 ;  /* 0x00000000040672ca */ /* 0x000fe400000e0000 */
[----:B------:R-:W-:Y:S01]  /*2e7e0*/  R2UR UR7, R5 ;  /* 0x00000000050772ca */ /* 0x000fe200000e0000 */
[----:B------:R-:W-:Y:S01]  /*2e7f0*/  BSSY B3, `(.L_x_5272) ;  /* 0x0000009000037945 */ /* 0x000fe20003800000 */
[----:B0-----:R-:W-:Y:S02]  /*2e800*/  IMAD.MOV.U32 R8, RZ, RZ, R152 ;  /* 0x000000ffff087224 */ /* 0x001fe400078e0098 */
[----:B------:R-:W-:-:S05]  /*2e810*/  IMAD.MOV.U32 R9, RZ, RZ, R2 ;  /* 0x000000ffff097224 */ /* 0x000fca00078e0002 */
[----:B---3--:R0:W5:Y:S04]  /*2e820*/  LD.E R20, desc[UR4][R12.64] ;  /* 0x000000040c147980 */ /* 0x008168000c101900 */
[----:B------:R0:W5:Y:S01]  /*2e830*/  LD.E R11, desc[UR6][R12.64+0x4] ;  /* 0x000004060c0b7980 */ /* 0x000162000c101900 */
[----:B--2---:R-:W-:-:S04]  /*2e840*/  LOP3.LUT R18, R18, 0x1, RZ, 0xfc, !PT ;  /* 0x0000000112127812 */ /* 0x004fc800078efcff */
[----:B------:R-:W-:-:S13]  /*2e850*/  ISETP.NE.AND P1, PT, R18, 0x3, PT ;  /* 0x000000031200780c */ /* 0x000fda0003f25270 */
[----:B0-----:R-:W-:Y:S05]  /*2e860*/  @!P1 BRA `(.L_x_5273) ;  /* 0x0000000000049947 */ /* 0x001fea0003800000 */
[----:B------:R-:W-:Y:S01]  /*2e870*/  BPT.TRAP 0x1 ;  /* 0x000000040000795c */ /* 0x000fe20000300000 */
.L_x_5273:
[----:B------:R-:W-:Y:S05]  /*2e880*/  BSYNC B3 ;  /* 0x0000000000037941 */ /* 0x000fea0003800000 */
.L_x_5272:
[----:B------:R-:W-:Y:S02]  /*2e890*/  R2UR UR4, R4 ;  /* 0x00000000040472ca */ /* 0x000fe400000e0000 */
[----:B------:R-:W-:-:S13]  /*2e8a0*/  R2UR UR5, R5 ;  /* 0x00000000050572ca */ /* 0x000fda00000e0000 */
[----:B------:R-:W2:Y:S01]  /*2e8b0*/  LD.E.64 R18, desc[UR4][R14.64+0x8] ;  /* 0x000008040e127980 */ /* 0x000ea2000c101b00 */
[----:B-----5:R-:W-:Y:S02]  /*2e8c0*/  SHF.L.U32 R21, R11, 0x1f, RZ ;  /* 0x0000001f0b157819 */ /* 0x020fe400000006ff */
[----:B--2---:R-:W-:-:S05]  /*2e8d0*/  MOV R19, R18 ;  /* 0x0000001200137202 */ /* 0x004fca0000000f00 */
[----:B------:R-:W-:-:S04]  /*2e8e0*/  IMAD R20, R20, 0x8, R19 ;  /* 0x0000000814147824 */ /* 0x000fc800078e0213 */
[----:B------:R0:W1:Y:S01]  /*2e8f0*/  SYNCS.PHASECHK.TRANS64.TRYWAIT P1, [R20+URZ], R21 ;  /* 0x00000015140075a7 */ /* 0x000062000802017f */
[----:B------:R-:W2:Y:S01]  /*2e900*/  LD.E R19, desc[UR4][R14.64+0x1c] ;  /* 0x00001c040e137980 */ /* 0x000ea2000c101900 */
[----:B------:R-:W-:Y:S02]  /*2e910*/  R2UR UR6, R4 ;  /* 0x00000000040672ca */ /* 0x000fe400000e0000 */
[----:B------:R-:W-:Y:S01]  /*2e920*/  R2UR UR7, R5 ;  /* 0x00000000050772ca */ /* 0x000fe200000e0000 */
[----:B------:R0:W5:Y:S01]  /*2e930*/  LD.E R11, desc[UR4][R12.64] ;  /* 0x000000040c0b7980 */ /* 0x000162000c101900 */
[----:B------:R-:W-:Y:S11]  /*2e940*/  BSSY B3, `(.L_x_5274) ;  /* 0x0000006000037945 */ /* 0x000ff60003800000 */
[----:B------:R0:W5:Y:S01]  /*2e950*/  LD.E R18, desc[UR6][R12.64+0x4] ;  /* 0x000004060c127980 */ /* 0x000162000c101900 */
[----:B--2---:R-:W-:-:S04]  /*2e960*/  LOP3.LUT R19, R19, 0x1, RZ, 0xfc, !PT ;  /* 0x0000000113137812 */ /* 0x004fc800078efcff */
[----:B------:R-:W-:-:S13]  /*2e970*/  ISETP.NE.AND P2, PT, R19, 0x3, PT ;  /* 0x000000031300780c */ /* 0x000fda0003f45270 */
[----:B01----:R-:W-:Y:S05]  /*2e980*/  @!P2 BRA `(.L_x_5275) ;  /* 0x000000000004a947 */ /* 0x003fea0003800000 */
[----:B------:R-:W-:Y:S01]  /*2e990*/  BPT.TRAP 0x1 ;  /* 0x000000040000795c */ /* 0x000fe20000300000 */
.L_x_5275:
[----:B------:R-:W-:Y:S05]  /*2e9a0*/  BSYNC B3 ;  /* 0x0000000000037941 */ /* 0x000fea0003800000 */
.L_x_5274:
[----:B------:R-:W-:Y:S04]  /*2e9b0*/  BSSY B3, `(.L_x_5276) ;  /* 0x000000a000037945 */ /* 0x000fe80003800000 */
[----:B------:R-:W-:Y:S05]  /*2e9c0*/  @P1 BRA `(.L_x_5277) ;  /* 0x0000000000201947 */ /* 0x000fea0003800000 */
[----:B------:R-:W-:Y:S02]  /*2e9d0*/  R2UR UR4, R4 ;  /* 0x00000000040472ca */ /* 0x000fe400000e0000 */
[----:B------:R-:W-:-:S13]  /*2e9e0*/  R2UR UR5, R5 ;  /* 0x00000000050572ca */ /* 0x000fda00000e0000 */
[----:B------:R-:W2:Y:S01]  /*2e9f0*/  LD.E.64 R14, desc[UR4][R14.64+0x8] ;  /* 0x000008040e0e7980 */ /* 0x000ea2000c101b00 */
[----:B-----5:R-:W-:Y:S02]  /*2ea00*/  SHF.L.U32 R18, R18, 0x1f, RZ ;  /* 0x0000001f12127819 */ /* 0x020fe400000006ff */
[----:B--2---:R-:W-:-:S05]  /*2ea10*/  MOV R12, R14 ;  /* 0x0000000e000c7202 */ /* 0x004fca0000000f00 */
[----:B------:R-:W-:-:S04]  /*2ea20*/  IMAD R11, R11, 0x8, R12 ;  /* 0x000000080b0b7824 */ /* 0x000fc800078e020c */
[----:B------:R-:W0:Y:S02]  /*2ea30*/  SYNCS.PHASECHK.TRANS64.TRYWAIT P1, [R11+URZ], R18 ;  /* 0x000000120b0075a7 */ /* 0x000e24000802017f */
[----:B0-----:R-:W-:Y:S05]  /*2ea40*/  @!P1 BRA `(.L_x_5278) ;  /* 0x00000118001c9947 */ /* 0x001fea0003800000 */
.L_x_5277:
[----:B------:R-:W-:Y:S05]  /*2ea50*/  BSYNC B3 ;  /* 0x0000000000037941 */ /* 0x000fea0003800000 */
.L_x_5276:
[----:B0----5:R-:W2:Y:S04]  /*2ea60*/  LDL.64 R18, [R7] ;  /* 0x0000000007127983 */ /* 0x021ea80000100a00 */
[----:B------:R-:W3:Y:S01]  /*2ea70*/  LDL.64 R14, [R7+0x28] ;  /* 0x00002800070e7983 */ /* 0x000ee20000100a00 */
[C---:B------:R-:W-:Y:S02]  /*2ea80*/  R2UR UR6, R4.reuse ;  /* 0x00000000040672ca */ /* 0x040fe400000e0000 */
[C---:B------:R-:W-:Y:S01]  /*2ea90*/  R2UR UR7, R5.reuse ;  /* 0x00000000050772ca */ /* 0x040fe200000e0000 */
[----:B------:R-:W4:Y:S01]  /*2eaa0*/  LDL.64 R12, [R7+0x20] ;  /* 0x00002000070c7983 */ /* 0x000f220000100a00 */
[C---:B------:R-:W-:Y:S02]  /*2eab0*/  R2UR UR4, R4.reuse ;  /* 0x00000000040472ca */ /* 0x040fe400000e0000 */
[----:B------:R-:W-:Y:S01]  /*2eac0*/  R2UR UR5, R5 ;  /* 0x00000000050572ca */ /* 0x000fe200000e0000 */
[----:B------:R-:W4:Y:S08]  /*2ead0*/  LDL.64 R20, [R7+0x8] ;  /* 0x0000080007147983 */ /* 0x000f300000100a00 */
[----:B--2---:R-:W2:Y:S04]  /*2eae0*/  LD.E R19, desc[UR6][R18.64] ;  /* 0x0000000612137980 */ /* 0x004ea8000c101900 */
[----:B---3--:R-:W2:Y:S01]  /*2eaf0*/  LD.E.64 R56, desc[UR4][R14.64] ;  /* 0x000000040e387980 */ /* 0x008ea2000c101b00 */
[----:B------:R-:W-:Y:S05]  /*2eb00*/  WARPSYNC.ALL ;  /* 0x0000000000007948 */ /* 0x000fea0003800000 */
[----:B------:R-:W-:-:S02]  /*2eb10*/  R2UR UR4, R4 ;  /* 0x00000000040472ca */ /* 0x000fc400000e0000 */
[C---:B------:R-:W-:Y:S02]  /*2eb20*/  R2UR UR5, R5.reuse ;  /* 0x00000000050572ca */ /* 0x040fe400000e0000 */
[----:B------:R-:W-:Y:S02]  /*2eb30*/  R2UR UR6, R4 ;  /* 0x00000000040672ca */ /* 0x000fe400000e0000 */
[----:B------:R-:W-:-:S09]  /*2eb40*/  R2UR UR7, R5 ;  /* 0x00000000050772ca */ /* 0x000fd200000e0000 */
[----:B----4-:R0:W-:Y:S04]  /*2eb50*/  ST.E desc[UR4][R20.64], RZ ;  /* 0x000000ff14007985 */ /* 0x0101e8000c101904 */
[----:B------:R-:W3:Y:S01]  /*2eb60*/  LD.E.64 R14, desc[UR6][R12.64] ;  /* 0x000000060c0e7980 */ /* 0x000ee2000c101b00 */
[----:B--2---:R-:W-:Y:S01]  /*2eb70*/  IMAD R18, R19, 0x200, R56 ;  /* 0x0000020013127824 */ /* 0x004fe200078e0238 */
[----:B------:R-:W-:Y:S01]  /*2eb80*/  WARPGROUP.ARRIVE ;  /* 0x00000000000079c5 */ /* 0x000fe20000000000 */
[----:B------:R-:W-:Y:S01]  /*2eb90*/  IMAD.MOV.U32 R19, RZ, RZ, R57 ;  /* 0x000000ffff137224 */ /* 0x000fe200078e0039 */
[----:B------:R-:W-:Y:S01]  /*2eba0*/  R2UR UR8, R4 ;  /* 0x00000000040872ca */ /* 0x000fe200000e0000 */
[----:B------:R-:W-:Y:S01]  /*2ebb0*/  IMAD.MOV.U32 R11, RZ, RZ, 0x1 ;  /* 0x00000001ff0b7424 */ /* 0x000fe200078e00ff */
[----:B------:R-:W-:-:S02]  /*2ebc0*/  R2UR UR6, R18 ;  /* 0x00000000120672ca */ /* 0x000fc400000e0000 */
[----:B------:R-:W-:Y:S02]  /*2ebd0*/  R2UR UR7, R19 ;  /* 0x00000000130772ca */ /* 0x000fe400000e0000 */
[C---:B------:R-:W-:Y:S02]  /*2ebe0*/  R2UR UR9, R5.reuse ;  /* 0x00000000050972ca */ /* 0x040fe400000e0000 */
[----:B------:R-:W-:Y:S02]  /*2ebf0*/  R2UR UR10, R4 ;  /* 0x00000000040a72ca */ /* 0x000fe400000e0000 */
[----:B------:R-:W-:Y:S02]  /*2ec00*/  R2UR UR11, R5 ;  /* 0x00000000050b72ca */ /* 0x000fe400000e0000 */
[----:B---3--:R-:W-:Y:S02]  /*2ec10*/  R2UR UR4, R14 ;  /* 0x000000000e0472ca */ /* 0x008fe400000e0000 */
[----:B------:R-:W-:-:S13]  /*2ec20*/  R2UR UR5, R15 ;  /* 0x000000000f0572ca */ /* 0x000fda00000e0000 */
[----:B------:R-:W-:Y:S03]  /*2ec30*/  HGMMA.64x64x16.F32.BF16 R24, gdesc[UR4], RZ, !UPT, gsb0 ;  /* 0x00e00000041879f0 */ /* 0x000fe6000c0018ff */
[----:B------:R-:W-:Y:S02]  /*2ec40*/  WARPGROUP.DEPBAR.LE gsb0, 0x0 ;  /* 0x00008000000079c5 */ /* 0x000fe40000010000 */
[----:B------:R0:W-:Y:S04]  /*2ec50*/  ST.E desc[UR8][R20.64], R11 ;  /* 0x0000000b14007985 */ /* 0x0001e8000c101908 */
[----:B------:R-:W2:Y:S01]  /*2ec60*/  LD.E.64 R14, desc[UR10][R12.64] ;  /* 0x0000000a0c0e7980 */ /* 0x000ea2000c101b00 */
[----:B------:R-:W-:Y:S01]  /*2ec70*/  VIADD R56, R18, 0x2 ;  /* 0x0000000212387836 */ /* 0x000fe20000000000 */
[----:B------:R-:W-:Y:S01]  /*2ec80*/  R2UR UR7, R57 ;  /* 0x00000000390772ca */ /* 0x000fe200000e0000 */
[----:B------:R-:W-:Y:S01]  /*2ec90*/  WARPGROUP.ARRIVE ;  /* 0x00000000000079c5 */ /* 0x000fe20000000000 */
[----:B------:R-:W-:-:S02]  /*2eca0*/  R2UR UR8, R4 ;  /* 0x00000000040872ca */ /* 0x000fc400000e0000 */
[----:B------:R-:W-:Y:S02]  /*2ecb0*/  R2UR UR6, R56 ;  /* 0x00000000380672ca */ /* 0x000fe400000e0000 */
[C---:B------:R-:W-:Y:S02]  /*2ecc0*/  R2UR UR9, R5.reuse ;  /* 0x00000000050972ca */ /* 0x040fe400000e0000 */
[----:B------:R-:W-:Y:S02]  /*2ecd0*/  R2UR UR10, R4 ;  /* 0x00000000040a72ca */ /* 0x000fe400000e0000 */
[----:B------:R-:W-:Y:S01]  /*2ece0*/  R2UR UR11, R5 ;  /* 0x00000000050b72ca */ /* 0x000fe200000e0000 */
[----:B--2---:R-:W-:Y:S01]  /*2ecf0*/  VIADD R14, R14, 0x2 ;  /* 0x000000020e0e7836 */ /* 0x004fe20000000000 */
[----:B------:R-:W-:-:S04]  /*2ed00*/  R2UR UR5, R15 ;  /* 0x000000000f0572ca */ /* 0x000fc800000e0000 */
[----:B------:R-:W-:-:S13]  /*2ed10*/  R2UR UR4, R14 ;  /* 0x000000000e0472ca */ /* 0x000fda00000e0000 */
[----:B------:R-:W-:Y:S03]  /*2ed20*/  HGMMA.64x64x16.F32.BF16 R24, gdesc[UR4], R24, gsb0 ;  /* 0x00e00000041879f0 */ /* 0x000fe60008001818 */
        /* <DEDUP_REMOVED lines=19> */
[----:B------:R-:W-:Y:S01]  /*2ee60*/  WARPGROUP.ARRIVE ;  /* 0x00000000000079c5 */ /* 0x000fe20000000000 */
[----:B------:R-:W-:Y:S01]  /*2ee70*/  IMAD.MOV.U32 R19, RZ, RZ, R57 ;  /* 0x000000ffff137224 */ /* 0x000fe200078e0039 */
[----:B------:R-:W-:-:S02]  /*2ee80*/  R2UR UR8, R4 ;  /* 0x00000000040872ca */ /* 0x000fc400000e0000 */
[----:B------:R-:W-:Y:S02]  /*2ee90*/  R2UR UR6, R18 ;  /* 0x00000000120672ca */ /* 0x000fe400000e0000 */
        /* <DEDUP_REMOVED lines=8> */
[----:B------:R-:W2:Y:S01]  /*2ef20*/  LDL.64 R14, [R7+0x40] ;  /* 0x00004000070e7983 */ /* 0x000ea20000100a00 */
[----:B------:R-:W-:-:S02]  /*2ef30*/  R2UR UR4, R4 ;  /* 0x00000000040472ca */ /* 0x000fc400000e0000 */
[----:B------:R-:W-:Y:S01]  /*2ef40*/  R2UR UR5, R5 ;  /* 0x00000000050572ca */ /* 0x000fe200000e0000 */
[----:B------:R-:W3:-:S12]  /*2ef50*/  LDL.64 R12, [R7] ;  /* 0x00000000070c7983 */ /* 0x000ed80000100a00 */
[----:B--2---:R-:W2:Y:S01]  /*2ef60*/  LD.E R18, desc[UR4][R14.64+0x1c] ;  /* 0x00001c040e127980 */ /* 0x004ea2000c101900 */
[C---:B------:R-:W-:Y:S02]  /*2ef70*/  R2UR UR4, R4.reuse ;  /* 0x00000000040472ca */ /* 0x040fe400000e0000 */
[C---:B------:R-:W-:Y:S02]  /*2ef80*/  R2UR UR5, R5.reuse ;  /* 0x00000000050572ca */ /* 0x040fe400000e0000 */
[----:B------:R-:W-:Y:S02]  /*2ef90*/  R2UR UR6, R4 ;  /* 0x00000000040672ca */ /* 0x000fe400000e0000 */
[----:B------:R-:W-:Y:S01]  /*2efa0*/  R2UR UR7, R5 ;  /* 0x00000000050772ca */ /* 0x000fe200000e0000 */
[----:B------:R-:W-:Y:S08]  /*2efb0*/  BSSY B3, `(.L_x_5279) ;  /* 0x0000007000037945 */ /* 0x000ff00003800000 */
[----:B---3--:R0:W5:Y:S04]  /*2efc0*/  LD.E R56, desc[UR4][R12.64] ;  /* 0x000000040c387980 */ /* 0x008168000c101900 */
[----:B------:R0:W5:Y:S01]  /*2efd0*/  LD.E R57, desc[UR6][R12.64+0x4] ;  /* 0x000004060c397980 */ /* 0x000162000c101900 */
[----:B--2---:R-:W-:-:S04]  /*2efe0*/  LOP3.LUT R18, R18, 0x1, RZ, 0xfc, !PT ;  /* 0x0000000112127812 */ /* 0x004fc800078efcff */
[----:B------:R-:W-:-:S13]  /*2eff0*/  ISETP.NE.AND P1, PT, R18, 0x3, PT ;  /* 0x000000031200780c */ /* 0x000fda0003f25270 */
[----:B0-----:R-:W-:Y:S05]  /*2f000*/  @!P1 BRA `(.L_x_5280) ;  /* 0x0000000000049947 */ /* 0x001fea0003800000 */
[----:B------:R-:W-:Y:S01]  /*2f010*/  BPT.TRAP 0x1 ;  /* 0x000000040000795c */ /* 0x000fe20000300000 */
.L_x_5280:
[----:B------:R-:W-:Y:S05]  /*2f020*/  BSYNC B3 ;  /* 0x0000000000037941 */ /* 0x000fea0003800000 */
.L_x_5279:
        /* <DEDUP_REMOVED lines=17> */
.L_x_5282:
[----:B------:R-:W-:Y:S05]  /*2f140*/  BSYNC B3 ;  /* 0x0000000000037941 */ /* 0x000fea0003800000 */
.L_x_5281:
        /* <DEDUP_REMOVED lines=10> */
.L_x_5284:
[----:B------:R-:W-:Y:S05]  /*2f1f0*/  BSYNC B3 ;  /* 0x0000000000037941 */ /* 0x000fea0003800000 */
.L_x_5283:
[----:B------:R-:W2:Y:S04]  /*2f200*/  LDL.64 R56, [R7] ;  /* 0x0000000007387983 */ /* 0x000ea80000100a00 */
[----:B------:R-:W3:Y:S04]  /*2f210*/  LDL.64 R20, [R7+0x58] ;  /* 0x0000580007147983 */ /* 0x000ee80000100a00 */
[----:B------:R-:W4:Y:S04]  /*2f220*/  LDL.64 R12, [R7+0x48] ;  /* 0x00004800070c7983 */ /* 0x000f280000100a00 */
[----:B0----5:R-:W4:Y:S01]  /*2f230*/  LDL.64 R18, [R7+0x50] ;  /* 0x0000500007127983 */ /* 0x021f220000100a00 */
[----:B------:R-:W-:-:S02]  /*2f240*/  R2UR UR6, R4 ;  /* 0x00000000040672ca */ /* 0x000fc400000e0000 */
[C---:B------:R-:W-:Y:S02]  /*2f250*/  R2UR UR7, R5.reuse ;  /* 0x00000000050772ca */ /* 0x040fe400000e0000 */
[----:B------:R-:W-:Y:S02]  /*2f260*/  R2UR UR4, R4 ;  /* 0x00000000040472ca */ /* 0x000fe400000e0000 */
[----:B------:R-:W-:-:S09]  /*2f270*/  R2UR UR5, R5 ;  /* 0x00000000050572ca */ /* 0x000fd200000e0000 */
[----:B--2---:R-:W2:Y:S04]  /*2f280*/  LD.E R57, desc[UR6][R56.64] ;  /* 0x0000000638397980 */ /* 0x004ea8000c101900 */
[----:B---3--:R-:W2:Y:S01]  /*2f290*/  LD.E.64 R14, desc[UR4][R20.64] ;  /* 0x00000004140e7980 */ /* 0x008ea2000c101b00 */
[----:B------:R-:W-:Y:S05]  /*2f2a0*/  WARPSYNC.ALL ;  /* 0x0000000000007948 */ /* 0x000fea0003800000 */
[----:B------:R-:W-:-:S02]  /*2f2b0*/  R2UR UR6, R4 ;  /* 0x00000000040672ca */ /* 0x000fc400000e0000 */
[C---:B------:R-:W-:Y:S02]  /*2f2c0*/  R2UR UR7, R5.reuse ;  /* 0x00000000050772ca */ /* 0x040fe400000e0000 */
[----:B------:R-:W-:Y:S02]  /*2f2d0*/  R2UR UR4, R4 ;  /* 0x00000000040472ca */ /* 0x000fe400000e0000 */
[----:B------:R-:W-:-:S09]  /*2f2e0*/  R2UR UR5, R5 ;  /* 0x00000000050572ca */ /* 0x000fd200000e0000 */
[----:B----4-:R-:W3:Y:S04]  /*2f2f0*/  LD.E R60, desc[UR6][R12.64] ;  /* 0x000000060c3c7980 */ /* 0x010ee8000c101900 */
[----:B------:R-:W4:Y:S01]  /*2f300*/  LD.E.64 R58, desc[UR4][R18.64] ;  /* 0x00000004123a7980 */ /* 0x000f22000c101b00 */
[----:B------:R-:W-:Y:S01]  /*2f310*/  WARPGROUP.ARRIVE ;  /* 0x00000000000079c5 */ /* 0x000fe20000000000 */
[C---:B------:R-:W-:Y:S02]  /*2f320*/  R2UR UR8, R4.reuse ;  /* 0x00000000040872ca */ /* 0x040fe400000e0000 */
[----:B------:R-:W-:Y:S02]  /*2f330*/  R2UR UR9, R5 ;  /* 0x00000000050972ca */ /* 0x000fe400000e0000 */
[----:B------:R-:W-:-:S02]  /*2f340*/  R2UR UR10, R4 ;  /* 0x00000000040a72ca */ /* 0x000fc400000e0000 */
[----:B------:R-:W-:Y:S01]  /*2f350*/  R2UR UR11, R5 ;  /* 0x00000000050b72ca */ /* 0x000fe200000e0000 */
[----:B--2---:R-:W-:Y:S01]  /*2f360*/  IMAD R14, R57, 0x1000, R14 ;  /* 0x00001000390e7824 */ /* 0x004fe200078e020e */
[----:B------:R-:W-:-:S04]  /*2f370*/  R2UR UR7, R15 ;  /* 0x000000000f0772ca */ /* 0x000fc800000e0000 */
[----:B------:R-:W-:Y:S02]  /*2f380*/  R2UR UR6, R14 ;  /* 0x000000000e0672ca */ /* 0x000fe400000e0000 */
[----:B---3--:R-:W-:Y:S02]  /*2f390*/  ISETP.NE.U32.AND P1, PT, R60, RZ, PT ;  /* 0x000000ff3c00720c */ /* 0x008fe40003f25070 */
[----:B----4-:R-:W-:Y:S02]  /*2f3a0*/  R2UR UR4, R58 ;  /* 0x000000003a0472ca */ /* 0x010fe400000e0000 */
[----:B------:R-:W-:-:S09]  /*2f3b0*/  R2UR UR5, R59 ;  /* 0x000000003b0572ca */ /* 0x000fd200000e0000 */
[----:B------:R-:W-:-:S05]  /*2f3c0*/  VOTEU.ANY UP0, P1 ;  /* 0x00000000003f7886 */ /* 0x000fca0000800100 */
[----:B------:R-:W-:Y:S03]  /*2f3d0*/  HGMMA.64x64x16.F32.BF16 R24, gdesc[UR4], R24, UP0, gsb0 ;  /* 0x00e00000041879f0 */ /* 0x000fe6000b801818 */
[----:B------:R-:W-:Y:S02]  /*2f3e0*/  WARPGROUP.DEPBAR.LE gsb0, 0x0 ;  /* 0x00008000000079c5 */ /* 0x000fe40000010000 */
[----:B------:R-:W-:Y:S04]  /*2f3f0*/  ST.E desc[UR8][R12.64], R11 ;  /* 0x0000000b0c007985 */ /* 0x000fe8000c101908 */
[----:B------:R-:W2:Y:S01]  /*2f400*/  LD.E.64 R20, desc[UR10][R18.64] ;  /* 0x0000000a12147980 */ /* 0x000ea2000c101b00 */
[----:B------:R-:W-:Y:S01]  /*2f410*/  VIADD R56, R14, 0x2 ;  /* 0x000000020e387836 */ /* 0x000fe20000000000 */
[----:B------:R-:W-:Y:S01]  /*2f420*/  WARPGROUP.ARRIVE ;  /* 0x00000000000079c5 */ /* 0x000fe20000000000 */
[----:B------:R-:W-:Y:S01]  /*2f430*/  IMAD.MOV.U32 R57, RZ, RZ, R15 ;  /* 0x000000ffff397224 */ /* 0x000fe200078e000f */
[----:B------:R-:W-:-:S02]  /*2f440*/  R2UR UR8, R4 ;  /* 0x00000000040872ca */ /* 0x000fc400000e0000 */
[----:B------:R-:W-:Y:S02]  /*2f450*/  R2UR UR6, R56 ;  /* 0x00000000380672ca */ /* 0x000fe400000e0000 */
        /* <DEDUP_REMOVED lines=236> */
[----:B------:R-:W-:Y:S01]  /*30320*/  UMOV UR4, 0x1 ;  /* 0x0000000100047882 */ /* 0x000fe20000000000 */
[----:B------:R-:W-:Y:S01]  /*30330*/  IMAD.MOV.U32 R57, RZ, RZ, R15 ;  /* 0x000000ffff397224 */ /* 0x000fe200078e000f */
[----:B------:R-:W0:Y:S01]  /*30340*/  S2R R62, SR_TID.X ;  /* 0x00000000003e7919 */ /* 0x000e220000002100 */
[----:B------:R-:W-:Y:S01]  /*30350*/  UISETP.NE.U32.AND UP0, UPT, UR4, URZ, UPT ;  /* 0x0000003f0400728c */ /* 0x000fe2000bf05070 */
[----:B------:R-:W-:Y:S01]  /*30360*/  WARPGROUP.ARRIVE ;  /* 0x00000000000079c5 */ /* 0x000fe20000000000 */
[----:B------:R-:W-:-:S02]  /*30370*/  R2UR UR6, R4 ;  /* 0x00000000040672ca */ /* 0x000fc400000e0000 */
[----:B------:R-:W-:Y:S02]  /*30380*/  R2UR UR11, R57 ;  /* 0x00000000390b72ca */ /* 0x000fe400000e0000 */
[C---:B------:R-:W-:Y:S02]  /*30390*/  R2UR UR7, R5.reuse ;  /* 0x00000000050772ca */ /* 0x040fe400000e0000 */
[----:B------:R-:W-:Y:S02]  /*303a0*/  R2UR UR12, R4 ;  /* 0x00000000040c72ca */ /* 0x000fe400000e0000 */
[----:B------:R-:W-:Y:S02]  /*303b0*/  R2UR UR13, R5 ;  /* 0x00000000050d72ca */ /* 0x000fe400000e0000 */
[----:B0-----:R-:W-:-:S06]  /*303c0*/  SHF.R.U32.HI R58, RZ, 0x7, R62 ;  /* 0x00000007ff3a7819 */ /* 0x001fcc000001163e */
[----:B------:R-:W0:Y:S02]  /*303d0*/  SHFL.IDX PT, R58, R58, RZ, 0x1f ;  /* 0x00001fff3a3a7589 */ /* 0x000e2400000e0000 */
[----:B0-----:R-:W-:-:S04]  /*303e0*/  ISETP.GT.AND P1, PT, R58, 0x7f, PT ;  /* 0x0000007f3a00780c */ /* 0x001fc80003f24270 */
[----:B------:R-:W-:-:S05]  /*303f0*/  SEL R59, RZ, 0x2, !P1 ;  /* 0x00000002ff3b7807 */ /* 0x000fca0004800000 */
[----:B------:R-:W-:-:S05]  /*30400*/  IMAD.IADD R56, R59, 0x1, R60 ;  /* 0x000000013b387824 */ /* 0x000fca00078e023c */
[----:B------:R-:W-:Y:S02]  /*30410*/  R2UR UR10, R56 ;  /* 0x00000000380a72ca */ /* 0x000fe400000e0000 */
[----:B--2---:R-:W-:Y:S02]  /*30420*/  IADD3 R20, R59, 0x800, R20 ;  /* 0x000008003b147810 */ /* 0x004fe40007ffe014 */
[----:B------:R-:W-:Y:S02]  /*30430*/  R2UR UR9, R21 ;  /* 0x00000000150972ca */ /* 0x000fe400000e0000 */
[----:B------:R-:W-:-:S13]  /*30440*/  R2UR UR8, R20 ;  /* 0x00000000140872ca */ /* 0x000fda00000e0000 */
[----:B------:R-:W-:Y:S03]  /*30450*/  HGMMA.64x64x16.F32.BF16 R24, gdesc[UR8], R24, UP0, gsb0 ;  /* 0x00e00000081879f0 */ /* 0x000fe6000b801818 */
[----:B------:R-:W-:Y:S02]  /*30460*/  WARPGROUP.DEPBAR.LE gsb0, 0x0 ;  /* 0x00008000000079c5 */ /* 0x000fe40000010000 */
[----:B------:R-:W-:Y:S04]  /*30470*/  ST.E desc[UR6][R12.64], R11 ;  /* 0x0000000b0c007985 */ /* 0x000fe8000c101906 */
[----:B------:R-:W2:Y:S01]  /*30480*/  LD.E.64 R20, desc[UR12][R18.64] ;  /* 0x0000000c12147980 */ /* 0x000ea2000c101b00 */
[----:B------:R-:W-:Y:S01]  /*30490*/  IMAD.MOV.U32 R63, RZ, RZ, 0x4 ;  /* 0x00000004ff3f7424 */ /* 0x000fe200078e00ff */
[----:B------:R-:W-:Y:S01]  /*304a0*/  WARPGROUP.ARRIVE ;  /* 0x00000000000079c5 */ /* 0x000fe20000000000 */
[----:B------:R-:W-:Y:S01]  /*304b0*/  IMAD.MOV.U32 R57, RZ, RZ, R15 ;  /* 0x000000ffff397224 */ /* 0x000fe200078e000f */
[----:B------:R-:W-:-:S02]  /*304c0*/  R2UR UR8, R4 ;  /* 0x00000000040872ca */ /* 0x000fc400000e0000 */
[----:B------:R-:W-:Y:S02]  /*304d0*/  SEL R61, R63, 0x2, P1 ;  /* 0x000000023f3d7807 */ /* 0x000fe40000800000 */
[----:B------:R-:W-:Y:S02]  /*304e0*/  R2UR UR7, R57 ;  /* 0x00000000390772ca */ /* 0x000fe400000e0000 */
[C---:B------:R-:W-:Y:S01]  /*304f0*/  R2UR UR9, R5.reuse ;  /* 0x00000000050972ca */ /* 0x040fe200000e0000 */
[----:B------:R-:W-:Y:S01]  /*30500*/  IMAD.IADD R56, R60, 0x1, R61 ;  /* 0x000000013c387824 */ /* 0x000fe200078e023d */
[----:B------:R-:W-:Y:S02]  /*30510*/  R2UR UR10, R4 ;  /* 0x00000000040a72ca */ /* 0x000fe400000e0000 */
[----:B------:R-:W-:Y:S02]  /*30520*/  R2UR UR11, R5 ;  /* 0x00000000050b72ca */ /* 0x000fe400000e0000 */
[----:B------:R-:W-:-:S02]  /*30530*/  R2UR UR6, R56 ;  /* 0x00000000380672ca */ /* 0x000fc400000e0000 */
[----:B--2---:R-:W-:Y:S02]  /*30540*/  IADD3 R20, R61, 0x800, R20 ;  /* 0x000008003d147810 */ /* 0x004fe40007ffe014 */
[----:B------:R-:W-:Y:S02]  /*30550*/  R2UR UR5, R21 ;  /* 0x00000000150572ca */ /* 0x000fe400000e0000 */
[----:B------:R-:W-:-:S13]  /*30560*/  R2UR UR4, R20 ;  /* 0x00000000140472ca */ /* 0x000fda00000e0000 */
[----:B------:R-:W-:Y:S03]  /*30570*/  HGMMA.64x64x16.F32.BF16 R24, gdesc[UR4], R24, gsb0 ;  /* 0x00e00000041879f0 */ /* 0x000fe60008001818 */
[----:B------:R-:W-:Y:S02]  /*30580*/  WARPGROUP.DEPBAR.LE gsb0, 0x0 ;  /* 0x00008000000079c5 */ /* 0x000fe40000010000 */
[----:B------:R-:W-:Y:S04]  /*30590*/  ST.E desc[UR8][R12.64], R11 ;  /* 0x0000000b0c007985 */ /* 0x000fe8000c101908 */
[----:B------:R-:W2:Y:S01]  /*305a0*/  LD.E.64 R20, desc[UR10][R18.64] ;  /* 0x0000000a12147980 */ /* 0x000ea2000c101b00 */
[----:B------:R-:W-:Y:S01]  /*305b0*/  SEL R63, R63, 0x6, !P1 ;  /* 0x000000063f3f7807 */ /* 0x000fe20004800000 */
[----:B------:R-:W-:Y:S01]  /*305c0*/  IMAD.MOV.U32 R57, RZ, RZ, R15 ;  /* 0x000000ffff397224 */ /* 0x000fe200078e000f */
[----:B------:R-:W-:Y:S01]  /*305d0*/  WARPGROUP.ARRIVE ;  /* 0x00000000000079c5 */ /* 0x000fe20000000000 */
[----:B------:R-:W-:-:S02]  /*305e0*/  R2UR UR8, R4 ;  /* 0x00000000040872ca */ /* 0x000fc400000e0000 */
[----:B------:R-:W-:Y:S01]  /*305f0*/  IMAD.IADD R56, R60, 0x1, R63 ;  /* 0x000000013c387824 */ /* 0x000fe200078e023f */
[----:B------:R-:W-:Y:S02]  /*30600*/  R2UR UR7, R57 ;  /* 0x00000000390772ca */ /* 0x000fe400000e0000 */
[C---:B------:R-:W-:Y:S02]  /*30610*/  R2UR UR9, R5.reuse ;  /* 0x00000000050972ca */ /* 0x040fe400000e0000 */
[----:B------:R-:W-:Y:S02]  /*30620*/  R2UR UR6, R56 ;  /* 0x00000000380672ca */ /* 0x000fe400000e0000 */
[----:B------:R-:W-:Y:S02]  /*30630*/  R2UR UR10, R4 ;  /* 0x00000000040a72ca */ /* 0x000fe400000e0000 */
[----:B------:R-:W-:Y:S02]  /*30640*/  R2UR UR11, R5 ;  /* 0x00000000050b72ca */ /* 0x000fe400000e0000 */
[----:B--2---:R-:W-:-:S02]  /*30650*/  IADD3 R20, R63, 0x800, R20 ;  /* 0x000008003f147810 */ /* 0x004fc40007ffe014 */
[----:B------:R-:W-:Y:S02]  /*30660*/  R2UR UR5, R21 ;  /* 0x00000000150572ca */ /* 0x000fe400000e0000 */
[----:B------:R-:W-:-:S13]  /*30670*/  R2UR UR4, R20 ;  /* 0x00000000140472ca */ /* 0x000fda00000e0000 */
[----:B------:R-:W-:Y:S03]  /*30680*/  HGMMA.64x64x16.F32.BF16 R24, gdesc[UR4], R24, gsb0 ;  /* 0x00e00000041879f0 */ /* 0x000fe60008001818 */
[----:B------:R-:W-:Y:S02]  /*30690*/  WARPGROUP.DEPBAR.LE gsb0, 0x0 ;  /* 0x00008000000079c5 */ /* 0x000fe40000010000 */
[----:B------:R-:W-:Y:S04]  /*306a0*/  ST.E desc[UR8][R12.64], R11 ;  /* 0x0000000b0c007985 */ /* 0x000fe8000c101908 */
[----:B------:R-:W2:Y:S01]  /*306b0*/  LD.E.64 R64, desc[UR10][R18.64] ;  /* 0x0000000a12407980 */ /* 0x000ea2000c101b00 */
[----:B------:R-:W-:Y:S01]  /*306c0*/  IMAD.MOV.U32 R20, RZ, RZ, 0x28 ;  /* 0x00000028ff147424 */ /* 0x000fe200078e00ff */
[----:B------:R-:W-:Y:S01]  /*306d0*/  WARPGROUP.ARRIVE ;  /* 0x00000000000079c5 */ /* 0x000fe20000000000 */
[----:B------:R-:W-:Y:S01]  /*306e0*/  IMAD.MOV.U32 R21, RZ, RZ, 0xa00 ;  /* 0x00000a00ff157424 */ /* 0x000fe200078e00ff */
[----:B------:R-:W-:Y:S01]  /*306f0*/  R2UR UR8, R4 ;  /* 0x00000000040872ca */ /* 0x000fe200000e0000 */
[----:B------:R-:W-:Y:S01]  /*30700*/  IMAD.MOV.U32 R57, RZ, RZ, R15 ;  /* 0x000000ffff397224 */ /* 0x000fe200078e000f */
[----:B------:R-:W-:-:S02]  /*30710*/  SEL R20, R20, 0x26, P1 ;  /* 0x0000002614147807 */ /* 0x000fc40000800000 */
[----:B------:R-:W-:Y:S02]  /*30720*/  SEL R21, R21, 0x980, P1 ;  /* 0x0000098015157807 */ /* 0x000fe40000800000 */
[----:B------:R-:W-:Y:S02]  /*30730*/  R2UR UR7, R57 ;  /* 0x00000000390772ca */ /* 0x000fe400000e0000 */
[C---:B------:R-:W-:Y:S01]  /*30740*/  R2UR UR9, R5.reuse ;  /* 0x00000000050972ca */ /* 0x040fe200000e0000 */
[----:B------:R-:W-:Y:S01]  /*30750*/  IMAD.IADD R20, R20, 0x1, R21 ;  /* 0x0000000114147824 */ /* 0x000fe200078e0215 */
[----:B------:R-:W-:Y:S02]  /*30760*/  R2UR UR10, R4 ;  /* 0x00000000040a72ca */ /* 0x000fe400000e0000 */
[----:B------:R-:W-:Y:S02]  /*30770*/  R2UR UR11, R5 ;  /* 0x00000000050b72ca */ /* 0x000fe400000e0000 */
[----:B------:R-:W-:-:S05]  /*30780*/  LOP3.LUT R21, R20, 0xa06, RZ, 0xc0, !PT ;  /* 0x00000a0614157812 */ /* 0x000fca00078ec0ff */
[----:B------:R-:W-:-:S05]  /*30790*/  IMAD.IADD R56, R14, 0x1, R21 ;  /* 0x000000010e387824 */ /* 0x000fca00078e0215 */
[----:B------:R-:W-:Y:S01]  /*307a0*/  R2UR UR6, R56 ;  /* 0x00000000380672ca */ /* 0x000fe200000e0000 */
[----:B--2---:R-:W-:Y:S02]  /*307b0*/  IMAD.IADD R20, R21, 0x1, R64 ;  /* 0x0000000115147824 */ /* 0x004fe400078e0240 */
[----:B------:R-:W-:-:S03]  /*307c0*/  IMAD.MOV.U32 R21, RZ, RZ, R65 ;  /* 0x000000ffff157224 */ /* 0x000fc600078e0041 */
[----:B------:R-:W-:Y:S02]  /*307d0*/  R2UR UR4, R20 ;  /* 0x00000000140472ca */ /* 0x000fe400000e0000 */
        /* <DEDUP_REMOVED lines=8> */
[----:B------:R-:W-:Y:S01]  /*30860*/  R2UR UR8, R4 ;  /* 0x00000000040872ca */ /* 0x000fe200000e0000 */
[----:B------:R-:W-:Y:S01]  /*30870*/  IMAD.IADD R56, R59, 0x1, R58 ;  /* 0x000000013b387824 */ /* 0x000fe200078e023a */
[----:B------:R-:W-:-:S02]  /*30880*/  R2UR UR9, R5 ;  /* 0x00000000050972ca */ /* 0x000fc400000e0000 */
[----:B------:R-:W-:Y:S02]  /*30890*/  R2UR UR7, R57 ;  /* 0x00000000390772ca */ /* 0x000fe400000e0000 */
[----:B------:R-:W-:Y:S02]  /*308a0*/  R2UR UR6, R56 ;  /* 0x00000000380672ca */ /* 0x000fe400000e0000 */
[----:B------:R-:W-:Y:S02]  /*308b0*/  R2UR UR10, R4 ;  /* 0x00000000040a72ca */ /* 0x000fe400000e0000 */
[----:B------:R-:W-:Y:S02]  /*308c0*/  R2UR UR11, R5 ;  /* 0x00000000050b72ca */ /* 0x000fe400000e0000 */
[----:B--2---:R-:W-:Y:S02]  /*308d0*/  IADD3 R20, R59, 0xa00, R20 ;  /* 0x00000a003b147810 */ /* 0x004fe40007ffe014 */
[----:B------:R-:W-:-:S02]  /*308e0*/  R2UR UR5, R21 ;  /* 0x00000000150572ca */ /* 0x000fc400000e0000 */
[----:B------:R-:W-:-:S13]  /*308f0*/  R2UR UR4, R20 ;  /* 0x00000000140472ca */ /* 0x000fda00000e0000 */
[----:B------:R-:W-:Y:S03]  /*30900*/  HGMMA.64x64x16.F32.BF16 R24, gdesc[UR4], R24, gsb0 ;  /* 0x00e00000041879f0 */ /* 0x000fe60008001818 */
[----:B------:R-:W-:Y:S02]  /*30910*/  WARPGROUP.DEPBAR.LE gsb0, 0x0 ;  /* 0x00008000000079c5 */ /* 0x000fe40000010000 */
[----:B------:R-:W-:Y:S04]  /*30920*/  ST.E desc[UR8][R12.64], R11 ;  /* 0x0000000b0c007985 */ /* 0x000fe8000c101908 */
[----:B------:R-:W2:Y:S01]  /*30930*/  LD.E.64 R20, desc[UR10][R18.64] ;  /* 0x0000000a12147980 */ /* 0x000ea2000c101b00 */
[----:B------:R-:W-:Y:S01]  /*30940*/  IMAD.IADD R56, R61, 0x1, R58 ;  /* 0x000000013d387824 */ /* 0x000fe200078e023a */
[----:B------:R-:W-:Y:S01]  /*30950*/  WARPGROUP.ARRIVE ;  /* 0x00000000000079c5 */ /* 0x000fe20000000000 */
[----:B------:R-:W-:Y:S01]  /*30960*/  IMAD.MOV.U32 R57, RZ, RZ, R15 ;  /* 0x000000ffff397224 */ /* 0x000fe200078e000f */
[----:B------:R-:W-:-:S02]  /*30970*/  R2UR UR8, R4 ;  /* 0x00000000040872ca */ /* 0x000fc400000e0000 */
[----:B------:R-:W-:Y:S02]  /*30980*/  R2UR UR6, R56 ;  /* 0x00000000380672ca */ /* 0x000fe400000e0000 */
[----:B------:R-:W-:Y:S02]  /*30990*/  R2UR UR7, R57 ;  /* 0x00000000390772ca */ /* 0x000fe400000e0000 */
[C---:B------:R-:W-:Y:S02]  /*309a0*/  R2UR UR9, R5.reuse ;  /* 0x00000000050972ca */ /* 0x040fe400000e0000 */
        /* <DEDUP_REMOVED lines=172> */
[----:B------:R-:W-:-:S02]  /*31470*/  R2UR UR8, R4 ;  /* 0x00000000040872ca */ /* 0x000fc400000e0000 */
[----:B------:R-:W-:Y:S02]  /*31480*/  SEL R20, R20, 0x3e, P1 ;  /* 0x0000003e14147807 */ /* 0x000fe40000800000 */
[----:B------:R-:W-:Y:S02]  /*31490*/  SEL R21, R21, 0xf80, P1 ;  /* 0x00000f8015157807 */ /* 0x000fe40000800000 */
[----:B------:R-:W-:Y:S02]  /*314a0*/  R2UR UR9, R5 ;  /* 0x00000000050972ca */ /* 0x000fe400000e0000 */
[----:B------:R-:W-:Y:S01]  /*314b0*/  LOP3.LUT P1, RZ, R62, 0x7f, RZ, 0xc0, !PT ;  /* 0x0000007f3eff7812 */ /* 0x000fe2000782c0ff */
[----:B------:R-:W-:-:S05]  /*314c0*/  IMAD.IADD R20, R20, 0x1, R21 ;  /* 0x0000000114147824 */ /* 0x000fca00078e0215 */
[----:B------:R-:W-:-:S05]  /*314d0*/  LOP3.LUT R21, R20, 0x1e06, RZ, 0xc0, !PT ;  /* 0x00001e0614157812 */ /* 0x000fca00078ec0ff */
[----:B------:R-:W-:-:S05]  /*314e0*/  IMAD.IADD R20, R14, 0x1, R21 ;  /* 0x000000010e147824 */ /* 0x000fca00078e0215 */
[----:B------:R-:W-:Y:S01]  /*314f0*/  R2UR UR6, R20 ;  /* 0x00000000140672ca */ /* 0x000fe200000e0000 */
[----:B--2---:R-:W-:Y:S02]  /*31500*/  IMAD.IADD R14, R21, 0x1, R18 ;  /* 0x00000001150e7824 */ /* 0x004fe400078e0212 */
[----:B------:R-:W-:Y:S02]  /*31510*/  IMAD.MOV.U32 R21, RZ, RZ, R15 ;  /* 0x000000ffff157224 */ /* 0x000fe400078e000f */
[----:B------:R-:W-:Y:S01]  /*31520*/  IMAD.MOV.U32 R15, RZ, RZ, R19 ;  /* 0x000000ffff0f7224 */ /* 0x000fe200078e0013 */
[----:B------:R-:W-:Y:S02]  /*31530*/  R2UR UR4, R14 ;  /* 0x000000000e0472ca */ /* 0x000fe400000e0000 */
[----:B------:R-:W-:Y:S02]  /*31540*/  R2UR UR7, R21 ;  /* 0x00000000150772ca */ /* 0x000fe400000e0000 */
[----:B------:R-:W-:-:S13]  /*31550*/  R2UR UR5, R15 ;  /* 0x000000000f0572ca */ /* 0x000fda00000e0000 */
[----:B------:R-:W-:Y:S03]  /*31560*/  HGMMA.64x64x16.F32.BF16 R24, gdesc[UR4], R24, gsb0 ;  /* 0x00e00000041879f0 */ /* 0x000fe60008001818 */
[----:B------:R-:W-:Y:S02]  /*31570*/  WARPGROUP.DEPBAR.LE gsb0, 0x0 ;  /* 0x00008000000079c5 */ /* 0x000fe40000010000 */
[----:B------:R0:W-:Y:S04]  /*31580*/  ST.E desc[UR8][R12.64], R11 ;  /* 0x0000000b0c007985 */ /* 0x0001e8000c101908 */
[----:B------:R-:W2:Y:S04]  /*31590*/  @!P1 LDL.64 R14, [R7+0x18] ;  /* 0x00001800070e9983 */ /* 0x000ea80000100a00 */
[----:B------:R-:W3:Y:S01]  /*315a0*/  @!P1 LDL.64 R18, [R7] ;  /* 0x0000000007129983 */ /* 0x000ee20000100a00 */
[----:B------:R-:W-:-:S02]  /*315b0*/  @!P1 R2UR UR4, R4 ;  /* 0x00000000040492ca */ /* 0x000fc400000e0000 */
[C---:B------:R-:W-:Y:S02]  /*315c0*/  @!P1 R2UR UR5, R5.reuse ;  /* 0x00000000050592ca */ /* 0x040fe400000e0000 */
[----:B------:R-:W-:Y:S02]  /*315d0*/  @!P1 R2UR UR6, R4 ;  /* 0x00000000040692ca */ /* 0x000fe400000e0000 */
[----:B------:R-:W-:-:S09]  /*315e0*/  @!P1 R2UR UR7, R5 ;  /* 0x00000000050792ca */ /* 0x000fd200000e0000 */
[----:B--2---:R-:W2:Y:S04]  /*315f0*/  @!P1 LD.E.64 R14, desc[UR4][R14.64+0x30] ;  /* 0x000030040e0e9980 */ /* 0x004ea8000c101b00 */
[----:B---3--:R-:W3:Y:S01]  /*31600*/  @!P1 LD.E R18, desc[UR6][R18.64] ;  /* 0x0000000612129980 */ /* 0x008ee2000c101900 */
[----:B--2---:R-:W-:-:S05]  /*31610*/  @!P1 MOV R21, R14 ;  /* 0x0000000e00159202 */ /* 0x004fca0000000f00 */
[----:B---3--:R-:W-:-:S05]  /*31620*/  @!P1 IMAD R20, R18, 0x8, R21 ;  /* 0x0000000812149824 */ /* 0x008fca00078e0215 */
[----:B------:R-:W-:-:S04]  /*31630*/  @!P1 PRMT R20, RZ, 0x654, R20 ;  /* 0x00000654ff149816 */ /* 0x000fc80000000014 */
[----:B------:R1:W-:Y:S01]  /*31640*/  @!P1 SYNCS.ARRIVE.TRANS64.RED.A1T0 RZ, [R20+URZ], RZ ;  /* 0x000000ff14ff99a7 */ /* 0x0003e2000810043f */
[----:B0-----:R-:W2:Y:S01]  /*31650*/  LDL.64 R12, [R7+0x68] ;  /* 0x00006800070c7983 */ /* 0x001ea20000100a00 */
[----:B------:R-:W-:Y:S02]  /*31660*/  R2UR UR4, R4 ;  /* 0x00000000040472ca */ /* 0x000fe400000e0000 */
[----:B------:R-:W-:-:S13]  /*31670*/  R2UR UR5, R5 ;  /* 0x00000000050572ca */ /* 0x000fda00000e0000 */
[----:B--2---:R-:W2:Y:S01]  /*31680*/  LD.E.64 R12, desc[UR4][R12.64] ;  /* 0x000000040c0c7980 */ /* 0x004ea2000c101b00 */
[----:B------:R-:W-:Y:S02]  /*31690*/  R2UR UR4, R4 ;  /* 0x00000000040472ca */ /* 0x000fe400000e0000 */
[----:B------:R-:W-:-:S13]  /*316a0*/  R2UR UR5, R5 ;  /* 0x00000000050572ca */ /* 0x000fda00000e0000 */
[----:B-1----:R-:W3:Y:S01]  /*316b0*/  LD.E R20, desc[UR4][R8.64+0x24] ;  /* 0x0000240408147980 */ /* 0x002ee2000c101900 */
[C---:B------:R-:W-:Y:S02]  /*316c0*/  R2UR UR4, R4.reuse ;  /* 0x00000000040472ca */ /* 0x040fe400000e0000 */
[C---:B------:R-:W-:Y:S02]  /*316d0*/  R2UR UR5, R5.reuse ;  /* 0x00000000050572ca */ /* 0x040fe400000e0000 */
[C---:B------:R-:W-:Y:S02]  /*316e0*/  R2UR UR14, R4.reuse ;  /* 0x00000000040e72ca */ /* 0x040fe400000e0000 */
[C---:B------:R-:W-:Y:S02]  /*316f0*/  R2UR UR15, R5.reuse ;  /* 0x00000000050f72ca */ /* 0x040fe400000e0000 */
[----:B------:R-:W-:Y:S02]  /*31700*/  R2UR UR10, R4 ;  /* 0x00000000040a72ca */ /* 0x000fe400000e0000 */
[----:B------:R-:W-:-:S02]  /*31710*/  R2UR UR11, R5 ;  /* 0x00000000050b72ca */ /* 0x000fc400000e0000 */
[C---:B------:R-:W-:Y:S02]  /*31720*/  R2UR UR8, R4.reuse ;  /* 0x00000000040872ca */ /* 0x040fe400000e0000 */
[----:B------:R-:W-:Y:S02]  /*31730*/  R2UR UR9, R5 ;  /* 0x00000000050972ca */ /* 0x000fe400000e0000 */
[----:B------:R-:W-:-:S03]  /*31740*/  R2UR UR12, R4 ;  /* 0x00000000040c72ca */ /* 0x000fc600000e0000 */
[----:B------:R-:W4:Y:S01]  /*31750*/  LD.E R62, desc[UR14][R8.64+0x18] ;  /* 0x0000180e083e7980 */ /* 0x000f22000c101900 */
[----:B------:R-:W-:-:S03]  /*31760*/  R2UR UR13, R5 ;  /* 0x00000000050d72ca */ /* 0x000fc600000e0000 */
[----:B------:R-:W4:Y:S04]  /*31770*/  LD.E R60, desc[UR10][R8.64+0xc] ;  /* 0x00000c0a083c7980 */ /* 0x000f28000c101900 */
[----:B------:R-:W4:Y:S06]  /*31780*/  LD.E R58, desc[UR8][R8.64+0x10] ;  /* 0x00001008083a7980 */ /* 0x000f2c000c101900 */
[----:B------:R-:W4:Y:S04]  /*31790*/  LD.E R61, desc[UR12][R8.64+0x14] ;  /* 0x0000140c083d7980 */ /* 0x000f28000c101900 */
[----:B--2---:R0:W2:Y:S01]  /*317a0*/  LD.E R11, desc[UR4][R12.64] ;  /* 0x000000040c0b7980 */ /* 0x0040a2000c101900 */
[----:B------:R-:W-:-:S02]  /*317b0*/  R2UR UR4, R4 ;  /* 0x00000000040472ca */ /* 0x000fc400000e0000 */
[----:B------:R-:W-:-:S13]  /*317c0*/  R2UR UR5, R5 ;  /* 0x00000000050572ca */ /* 0x000fda00000e0000 */
[----:B------:R-:W2:Y:S01]  /*317d0*/  LD.E R14, desc[UR4][R8.64] ;  /* 0x00000004080e7980 */ /* 0x000ea2000c101900 */
[----:B------:R-:W-:Y:S01]  /*317e0*/  R2UR UR4, R4 ;  /* 0x00000000040472ca */ /* 0x000fe200000e0000 */
[----:B0-----:R-:W-:Y:S01]  /*317f0*/  IMAD.MOV.U32 R12, RZ, RZ, R154 ;  /* 0x000000ffff0c7224 */ /* 0x001fe200078e009a */
[----:B------:R-:W-:Y:S01]  /*31800*/  R2UR UR5, R5 ;  /* 0x00000000050572ca */ /* 0x000fe200000e0000 */
[----:B------:R-:W-:Y:S01]  /*31810*/  IMAD.MOV.U32 R13, RZ, RZ, R22 ;  /* 0x000000ffff0d7224 */ /* 0x000fe200078e0016 */
[----:B---3--:R-:W-:-:S11]  /*31820*/  ISETP.NE.AND P2, PT, R20, 0x1, PT ;  /* 0x000000011400780c */ /* 0x008fd60003f45270 */
[----:B------:R2:W3:Y:S02]  /*31830*/  LD.E R21, desc[UR4][R12.64] ;  /* 0x000000040c157980 */ /* 0x0004e4000c101900 */
[C---:B------:R-:W-:Y:S02]  /*31840*/  @P2 R2UR UR4, R4.reuse ;  /* 0x00000000040422ca */ /* 0x040fe400000e0000 */
[C---:B------:R-:W-:Y:S02]  /*31850*/  @P2 R2UR UR5, R5.reuse ;  /* 0x00000000050522ca */ /* 0x040fe400000e0000 */
[----:B------:R-:W-:Y:S02]  /*31860*/  @P2 R2UR UR6, R4 ;  /* 0x00000000040622ca */ /* 0x000fe400000e0000 */
[----:B------:R-:W-:-:S09]  /*31870*/  @P2 R2UR UR7, R5 ;  /* 0x00000000050722ca */ /* 0x000fd200000e0000 */
[----:B------:R-:W3:Y:S04]  /*31880*/  @P2 LD.E R57, desc[UR4][R8.64+0x28] ;  /* 0x0000280408392980 */ /* 0x000ee8000c101900 */
[----:B------:R-:W3:Y:S01]  /*31890*/  @P2 LD.E R20, desc[UR6][R8.64+0x2c] ;  /* 0x00002c0608142980 */ /* 0x000ee2000c101900 */
[C---:B------:R-:W-:Y:S02]  /*318a0*/  R2UR UR4, R4.reuse ;  /* 0x00000000040472ca */ /* 0x040fe400000e0000 */
[C---:B------:R-:W-:Y:S02]  /*318b0*/  R2UR UR5, R5.reuse ;  /* 0x00000000050572ca */ /* 0x040fe400000e0000 */
[----:B------:R-:W-:Y:S02]  /*318c0*/  R2UR UR6, R4 ;  /* 0x00000000040672ca */ /* 0x000fe400000e0000 */
[----:B------:R-:W-:-:S09]  /*318d0*/  R2UR UR7, R5 ;  /* 0x00000000050772ca */ /* 0x000fd200000e0000 */
[----:B------:R-:W3:Y:S04]  /*318e0*/  LD.E R56, desc[UR4][R8.64+0x8] ;  /* 0x0000080408387980 */ /* 0x000ee8000c101900 */
[----:B------:R-:W3:Y:S01]  /*318f0*/  LD.E R59, desc[UR6][R8.64+0x4] ;  /* 0x00000406083b7980 */ /* 0x000ee2000c101900 */
[----:B------:R-:W-:Y:S01]  /*31900*/  IMAD.SHL.U32 R64, R0, 0x40, RZ ;  /* 0x0000004000407824 */ /* 0x000fe200078e00ff */
[----:B----4-:R-:W-:Y:S02]  /*31910*/  ISETP.GE.AND P3, PT, R62, 0x1, PT ;  /* 0x000000013e00780c */ /* 0x010fe40003f66270 */
[----:B------:R-:W-:Y:S01]  /*31920*/  LOP3.LUT R60, RZ, R60, RZ, 0x33, !PT ;  /* 0x0000003cff3c7212 */ /* 0x000fe200078e33ff */
[----:B------:R-:W-:Y:S01]  /*31930*/  BSSY B3, `(.L_x_5286) ;  /* 0x0000087000037945 */ /* 0x000fe20003800000 */
[----:B------:R-:W-:Y:S01]  /*31940*/  IMAD.IADD R61, R61, 0x1, -R64 ;  /* 0x000000013d3d7824 */ /* 0x000fe200078e0a40 */
[----:B--2---:R-:W-:-:S04]  /*31950*/  SHF.R.S32.HI R13, RZ, 0x1f, R14 ;  /* 0x0000001fff0d7819 */ /* 0x004fc8000001140e */
[----:B------:R-:W-:-:S04]  /*31960*/  LEA.HI R12, R13, R14, RZ, 0x7 ;  /* 0x0000000e0d0c7211 */ /* 0x000fc800078f38ff */
[----:B------:R-:W-:-:S05]  /*31970*/  LOP3.LUT R15, R12, 0xffffff80, RZ, 0xc0, !PT ;  /* 0xffffff800c0f7812 */ /* 0x000fca00078ec0ff */
[----:B------:R-:W-:Y:S02]  /*31980*/  IMAD.IADD R15, R14, 0x1, -R15 ;  /* 0x000000010e0f7824 */ /* 0x000fe400078e0a0f */
[----:B------:R-:W-:Y:S01]  /*31990*/  FMUL.FTZ R25, R25, R11 ;  /* 0x0000000b19197220 */ /* 0x000fe20000410000 */
[----:B------:R-:W-:Y:S02]  /*319a0*/  LEA.HI R18, R13, R14, RZ, 0x2 ;  /* 0x0000000e0d127211 */ /* 0x000fe400078f10ff */
[----:B------:R-:W-:Y:S01]  /*319b0*/  SHF.R.S32.HI R12, RZ, 0x1f, R15 ;  /* 0x0000001fff0c7819 */ /* 0x000fe2000001140f */
[----:B------:R0:W1:Y:S03]  /*319c0*/  MUFU.TANH R63, R25 ;  /* 0x00000019003f7308 */ /* 0x0000660000002400 */
[----:B------:R-:W-:-:S04]  /*319d0*/  LEA.HI R13, R12, R15, RZ, 0x2 ;  /* 0x0000000f0c0d7211 */ /* 0x000fc800078f10ff */
[--C-:B------:R-:W-:Y:S02]  /*319e0*/  SHF.R.S32.HI R19, RZ, 0x1f, R13.reuse ;  /* 0x0000001fff137819 */ /* 0x100fe4000001140d */
[----:B0-----:R-:W-:Y:S02]  /*319f0*/  LOP3.LUT R25, R18, 0xfffffffc, RZ, 0xc0, !PT ;  /* 0xfffffffc12197812 */ /* 0x001fe400078ec0ff */
[----:B------:R-:W-:Y:S02]  /*31a00*/  SHF.R.S32.HI R18, RZ, 0x2, R13 ;  /* 0x00000002ff127819 */ /* 0x000fe4000001140d */
[----:B------:R-:W-:Y:S01]  /*31a10*/  LEA.HI R12, R12, R15, RZ, 0x5 ;  /* 0x0000000f0c0c7211 */ /* 0x000fe200078f28ff */
[----:B------:R-:W-:Y:S01]  /*31a20*/  IMAD.IADD R25, R14, 0x1, -R25 ;  /* 0x000000010e197824 */ /* 0x000fe200078e0a19 */
[----:B------:R-:W-:Y:S02]  /*31a30*/  LEA.HI R19, R19, R18, RZ, 0x3 ;  /* 0x0000001213137211 */ /* 0x000fe400078f18ff */
[----:B------:R-:W-:-:S02]  /*31a40*/  SHF.R.S32.HI R12, RZ, 0x5, R12 ;  /* 0x00000005ff0c7819 */ /* 0x000fc4000001140c */
[----:B------:R-:W-:Y:S02]  /*31a50*/  LEA.HI R14, R25, R25, RZ, 0x1 ;  /* 0x00000019190e7211 */ /* 0x000fe400078f08ff */
[----:B------:R-:W-:Y:S01]  /*31a60*/  LOP3.LUT R19, R19, 0xfffffff8, RZ, 0xc0, !PT ;  /* 0xfffffff813137812 */ /* 0x000fe200078ec0ff */
[----:B---3--:R-:W-:Y:S01]  /*31a70*/  IMAD R12, R21, 0x4, R12 ;  /* 0x00000004150c7824 */ /* 0x008fe200078e020c */
[----:B------:R-:W-:-:S03]  /*31a80*/  LOP3.LUT R14, R14, 0x1ffffffe, RZ, 0xc0, !PT ;  /* 0x1ffffffe0e0e7812 */ /* 0x000fc600078ec0ff */
[----:B------:R-:W-:Y:S02]  /*31a90*/  IMAD.IADD R19, R18, 0x1, -R19 ;  /* 0x0000000112137824 */ /* 0x000fe400078e0a13 */
[----:B------:R-:W-:Y:S02]  /*31aa0*/  IMAD.IADD R14, R25, 0x1, -R14 ;  /* 0x00000001190e7824 */ /* 0x000fe400078e0a0e */
[----:B------:R-:W-:-:S04]  /*31ab0*/  IMAD.U32 R19, R12, 0x10, R19 ;  /* 0x000000100c137824 */ /* 0x000fc800078e0013 */
[----:B------:R-:W-:-:S04]  /*31ac0*/  IMAD R14, R14, 0x8, R19 ;  /* 0x000000080e0e7824 */ /* 0x000fc800078e0213 */
[----:B------:R-:W-:-:S05]  /*31ad0*/  @P2 IMAD.HI.U32 R57, R14, R57, RZ ;  /* 0x000000390e392227 */ /* 0x000fca00078e00ff */
[----:B------:R-:W-:Y:S02]  /*31ae0*/  @P2 SHF.R.U32.HI R14, RZ, R20, R57 ;  /* 0x00000014ff0e2219 */ /* 0x000fe40000011639 */
        /* <DEDUP_REMOVED lines=36> */
[----:B------:R-:W2:Y:S04]  /*31d30*/  MUFU.TANH R24, R24 ;  /* 0x0000001800187308 */ /* 0x000ea80000002400 */
[----:B------:R-:W-:-:S04]  /*31d40*/  IADD3 R13, -R59, R13, R56 ;  /* 0x0000000d3b0d7210 */ /* 0x000fc80007ffe138 */
        /* <DEDUP_REMOVED lines=29> */
[----:B------:R1:W1:Y:S01]  /*31f20*/  MUFU.TANH R19, R11 ;  /* 0x0000000b00137308 */ /* 0x0002620000002400 */
[----:B------:R-:W-:-:S02]  /*31f30*/  IMAD.IADD R58, R13, 0x1, R58 ;  /* 0x000000010d3a7824 */ /* 0x000fc400078e023a */
[----:B------:R-:W-:Y:S02]  /*31f40*/  IMAD.IADD R60, R13, 0x1, R60 ;  /* 0x000000010d3c7824 */ /* 0x000fe400078e023c */
[--C-:B0-----:R-:W-:Y:S02]  /*31f50*/  IMAD.IADD R13, R58, 0x1, R21.reuse ;  /* 0x000000013a0d7824 */ /* 0x101fe400078e0215 */
[----:B------:R-:W-:Y:S01]  /*31f60*/  IMAD.IADD R15, R60, 0x1, R21 ;  /* 0x000000013c0f7824 */ /* 0x000fe200078e0215 */
[----:B--234-:R-:W-:Y:S06]  /*31f70*/  @!P3 BRA `(.L_x_5287) ;  /* 0x000000000088b947 */ /* 0x01cfec0003800000 */
[----:B-1----:R-:W-:Y:S01]  /*31f80*/  IADD3 R11, -R59, R56, R21 ;  /* 0x000000383b0b7210 */ /* 0x002fe20007ffe115 */
[----:B------:R-:W-:Y:S03]  /*31f90*/  BSSY B4, `(.L_x_5288) ;  /* 0x000001c000047945 */ /* 0x000fe60003800000 */
[----:B------:R-:W-:-:S13]  /*31fa0*/  ISETP.GT.AND P2, PT, R11, -0x1, PT ;  /* 0xffffffff0b00780c */ /* 0x000fda0003f44270 */
[----:B------:R-:W-:Y:S05]  /*31fb0*/  @P2 BRA `(.L_x_5289) ;  /* 0x00000000003c2947 */ /* 0x000fea0003800000 */
[----:B------:R-:W-:Y:S01]  /*31fc0*/  ISETP.NE.AND P2, PT, R62, 0x1, PT ;  /* 0x000000013e00780c */ /* 0x000fe20003f45270 */
[----:B------:R-:W-:Y:S01]  /*31fd0*/  BSSY B5, `(.L_x_5290) ;  /* 0x000000b000057945 */ /* 0x000fe20003800000 */
[----:B------:R-:W-:-:S11]  /*31fe0*/  LOP3.LUT R11, RZ, R11, RZ, 0x33, !PT ;  /* 0x0000000bff0b7212 */ /* 0x000fd600078e33ff */
[----:B------:R-:W-:Y:S05]  /*31ff0*/  @!P2 BRA `(.L_x_5291) ;  /* 0x000000000020a947 */ /* 0x000fea0003800000 */
[C---:B------:R-:W-:Y:S02]  /*32000*/  R2UR UR4, R4.reuse ;  /* 0x00000000040472ca */ /* 0x040fe400000e0000 */
[C---:B------:R-:W-:Y:S02]  /*32010*/  R2UR UR5, R5.reuse ;  /* 0x00000000050572ca */ /* 0x040fe400000e0000 */
[----:B------:R-:W-:Y:S02]  /*32020*/  R2UR UR6, R4 ;  /* 0x00000000040672ca */ /* 0x000fe400000e0000 */
[----:B------:R-:W-:-:S09]  /*32030*/  R2UR UR7, R5 ;  /* 0x00000000050772ca */ /* 0x000fd200000e0000 */
[----:B------:R-:W2:Y:S04]  /*32040*/  LD.E R18, desc[UR4][R8.64+0x1c] ;  /* 0x00001c0408127980 */ /* 0x000ea8000c101900 */
[----:B------:R-:W3:Y:S01]  /*32050*/  LD.E R20, desc[UR6][R8.64+0x20] ;  /* 0x0000200608147980 */ /* 0x000ee2000c101900 */
[----:B--2---:R-:W-:-:S05]  /*32060*/  IMAD.HI.U32 R11, R11, R18, RZ ;  /* 0x000000120b0b7227 */ /* 0x004fca00078e00ff */
[----:B---3--:R-:W-:-:S07]  /*32070*/  SHF.R.U32.HI R11, RZ, R20, R11 ;  /* 0x00000014ff0b7219 */ /* 0x008fce000001160b */
.L_x_5291:
[----:B------:R-:W-:Y:S05]  /*32080*/  BSYNC B5 ;  /* 0x0000000000057941 */ /* 0x000fea0003800000 */
.L_x_5290:
[----:B------:R-:W-:Y:S01]  /*32090*/  LOP3.LUT R11, RZ, R11, RZ, 0x33, !PT ;  /* 0x0000000bff0b7212 */ /* 0x000fe200078e33ff */
[----:B------:R-:W-:Y:S06]  /*320a0*/  BRA `(.L_x_5292) ;  /* 0x0000000000287947 */ /* 0x000fec0003800000 */
.L_x_5289:
[----:B------:R-:W-:-:S13]  /*320b0*/  ISETP.NE.AND P2, PT, R62, 0x1, PT ;  /* 0x000000013e00780c */ /* 0x000fda0003f45270 */
        /* <DEDUP_REMOVED lines=9> */
.L_x_5292:
[----:B------:R-:W-:Y:S05]  /*32150*/  BSYNC B4 ;  /* 0x0000000000047941 */ /* 0x000fea0003800000 */
.L_x_5288:
[----:B------:R-:W-:-:S04]  /*32160*/  IMAD R11, R62, R11, -R64 ;  /* 0x0000000b3e0b7224 */ /* 0x000fc800078e0a40 */
[----:B------:R-:W-:-:S05]  /*32170*/  IMAD R18, R12, -0x2, R11 ;  /* 0xfffffffe0c127824 */ /* 0x000fca00078e020b */
[----:B------:R-:W-:Y:S02]  /*32180*/  VIMNMX R15, R15, R18, !PT ;  /* 0x000000120f0f7248 */ /* 0x000fe40007fe0100 */
[----:B------:R-:W-:-:S07]  /*32190*/  VIADDMNMX R13, R18, R62, R13, PT ;  /* 0x0000003e120d7246 */ /* 0x000fce000380010d */
.L_x_5287:
[----:B------:R-:W-:Y:S05]  /*321a0*/  BSYNC B3 ;  /* 0x0000000000037941 */ /* 0x000fea0003800000 */
.L_x_5286:
[C---:B------:R-:W-:Y:S01]  /*321b0*/  ISETP.GE.AND P3, PT, R61.reuse, 0x9, PT ;  /* 0x000000093d00780c */ /* 0x040fe20003f66270 */
[----:B------:R-:W-:Y:S01]  /*321c0*/  BSSY B3, `(.L_x_5293) ;  /* 0x0000073000037945 */ /* 0x000fe20003800000 */
[----:B------:R-:W-:Y:S02]  /*321d0*/  ISETP.GE.AND P2, PT, R61, 0x2, PT ;  /* 0x000000023d00780c */ /* 0x000fe40003f46270 */
[C---:B------:R-:W-:Y:S02]  /*321e0*/  ISETP.GT.AND P4, PT, R15.reuse, 0x8, !P3 ;  /* 0x000000080f00780c */ /* 0x040fe40005f84270 */
[----:B------:R-:W-:Y:S02]  /*321f0*/  ISETP.GT.AND P5, PT, R15, 0x1, !P2 ;  /* 0x000000010f00780c */ /* 0x000fe400057a4270 */
[----:B------:R-:W-:Y:S02]  /*32200*/  ISETP.LT.OR P4, PT, R13, 0x9, P4 ;  /* 0x000000090d00780c */ /* 0x000fe40002781670 */
[----:B------:R-:W-:-:S02]  /*32210*/  ISETP.GE.AND P6, PT, R61, 0xa, PT ;  /* 0x0000000a3d00780c */ /* 0x000fc40003fc6270 */
[----:B------:R-:W-:Y:S02]  /*32220*/  FSEL R57, R28, -INF , !P4 ;  /* 0xff8000001c397808 */ /* 0x000fe40006000000 */
[----:B------:R-:W-:Y:S02]  /*32230*/  ISETP.LT.OR P5, PT, R13, 0x2, P5 ;  /* 0x000000020d00780c */ /* 0x000fe40002fa1670 */
[----:B------:R-:W-:Y:S02]  /*32240*/  ISETP.GT.AND P4, PT, R15, 0x9, !P6 ;  /* 0x000000090f00780c */ /* 0x000fe40007784270 */
[----:B-1----:R-:W-:Y:S02]  /*32250*/  FSEL R63, R63, -INF , !P5 ;  /* 0xff8000003f3f7808 */ /* 0x002fe40006800000 */
        /* <DEDUP_REMOVED lines=63> */
[----:B------:R-:W-:Y:S02]  /*32650*/  ISETP.GT.AND P6, PT, R15, 0x39, !P6 ;  /* 0x000000390f00780c */ /* 0x000fe400077c4270 */
[----:B------:R-:W0:Y:S02]  /*32660*/  SHFL.IDX PT, R15, R14, 0x1, 0x1c1f ;  /* 0x003c1f000e0f7f89 */ /* 0x000e2400000e0000 */
[----:B------:R-:W-:-:S04]  /*32670*/  ISETP.LT.OR P6, PT, R13, 0x3a, P6 ;  /* 0x0000003a0d00780c */ /* 0x000fc800037c1670 */
[----:B------:R-:W-:Y:S02]  /*32680*/  FSEL R53, R53, -INF , !P6 ;  /* 0xff80000035357808 */ /* 0x000fe40007000000 */
[----:B------:R-:W-:Y:S01]  /*32690*/  ISETP.GE.AND P6, PT, R62, 0x1, PT ;  /* 0x000000013e00780c */ /* 0x000fe20003fc6270 */
[--C-:B0-----:R-:W-:Y:S02]  /*326a0*/  IMAD.IADD R11, R58, 0x1, R15.reuse ;  /* 0x000000013a0b7824 */ /* 0x101fe400078e020f */
[----:B------:R-:W-:-:S10]  /*326b0*/  IMAD.IADD R13, R60, 0x1, R15 ;  /* 0x000000013c0d7824 */ /* 0x000fd400078e020f */
[----:B------:R-:W-:Y:S05]  /*326c0*/  @!P6 BRA `(.L_x_5294) ;  /* 0x000000000088e947 */ /* 0x000fea0003800000 */
[----:B------:R-:W-:Y:S01]  /*326d0*/  IADD3 R59, -R59, R56, R15 ;  /* 0x000000383b3b7210 */ /* 0x000fe20007ffe10f */
        /* <DEDUP_REMOVED lines=15> */
.L_x_5298:
[----:B------:R-:W-:Y:S05]  /*327d0*/  BSYNC B5 ;  /* 0x0000000000057941 */ /* 0x000fea0003800000 */
.L_x_5297:
[----:B------:R-:W-:Y:S01]  /*327e0*/  LOP3.LUT R59, RZ, R59, RZ, 0x33, !PT ;  /* 0x0000003bff3b7212 */ /* 0x000fe200078e33ff */
[----:B------:R-:W-:Y:S06]  /*327f0*/  BRA `(.L_x_5299) ;  /* 0x0000000000287947 */ /* 0x000fec0003800000 */
.L_x_5296:
        /* <DEDUP_REMOVED lines=10> */
.L_x_5299:
[----:B------:R-:W-:Y:S05]  /*328a0*/  BSYNC B4 ;  /* 0x0000000000047941 */ /* 0x000fea0003800000 */
.L_x_5295:
[----:B------:R-:W-:-:S04]  /*328b0*/  IMAD R59, R62, R59, -R64 ;  /* 0x0000003b3e3b7224 */ /* 0x000fc800078e0a40 */
[----:B------:R-:W-:-:S05]  /*328c0*/  IMAD R12, R12, -0x2, R59 ;  /* 0xfffffffe0c0c7824 */ /* 0x000fca00078e023b */
[----:B------:R-:W-:Y:S02]  /*328d0*/  VIADDMNMX R11, R12, R62, R11, PT ;  /* 0x0000003e0c0b7246 */ /* 0x000fe4000380010b */
[----:B------:R-:W-:-:S07]  /*328e0*/  VIMNMX R13, R13, R12, !PT ;  /* 0x0000000c0d0d7248 */ /* 0x000fce0007fe0100 */
.L_x_5294:
[----:B------:R-:W-:Y:S05]  /*328f0*/  BSYNC B3 ;  /* 0x0000000000037941 */ /* 0x000fea0003800000 */
.L_x_5293:
[----:B------:R-:W2:Y:S01]  /*32900*/  LDL.64 R8, [R7+0x70] ;  /* 0x0000700007087983 */ /* 0x000ea20000100a00 */
[----:B------:R-:W-:Y:S02]  /*32910*/  R2UR UR4, R4 ;  /* 0x00000000040472ca */ /* 0x000fe400000e0000 */
[----:B------:R-:W-:Y:S02]  /*32920*/  R2UR UR5, R5 ;  /* 0x00000000050572ca */ /* 0x000fe400000e0000 */
[C---:B------:R-:W-:Y:S02]  /*32930*/  ISETP.GT.AND P2, PT, R13.reuse, 0x1, !P2 ;  /* 0x000000010d00780c */ /* 0x040fe40005744270 */
[----:B------:R-:W-:Y:S02]  /*32940*/  ISETP.GT.AND P3, PT, R13, 0x8, !P3 ;  /* 0x000000080d00780c */ /* 0x000fe40005f64270 */
[C---:B------:R-:W-:Y:S02]  /*32950*/  ISETP.LT.OR P2, PT, R11.reuse, 0x2, P2 ;  /* 0x000000020b00780c */ /* 0x040fe40001741670 */
[----:B------:R-:W-:-:S02]  /*32960*/  ISETP.LT.OR P3, PT, R11, 0x9, P3 ;  /* 0x000000090b00780c */ /* 0x000fc40001f61670 */
[----:B------:R-:W-:Y:S02]  /*32970*/  FSEL R27, R27, -INF , !P2 ;  /* 0xff8000001b1b7808 */ /* 0x000fe40005000000 */
[----:B------:R-:W-:Y:S02]  /*32980*/  ISETP.NE.AND P2, PT, R21, RZ, PT ;  /* 0x000000ff1500720c */ /* 0x000fe40003f45270 */
[----:B------:R-:W-:Y:S02]  /*32990*/  FSEL R59, R30, -INF , !P3 ;  /* 0xff8000001e3b7808 */ /* 0x000fe40005800000 */
[----:B------:R-:W-:Y:S02]  /*329a0*/  ISETP.GT.AND P2, PT, R13, 0x9, !P2 ;  /* 0x000000090d00780c */ /* 0x000fe40005744270 */
[----:B------:R-:W-:Y:S02]  /*329b0*/  ISETP.NE.AND P3, PT, R36, RZ, PT ;  /* 0x000000ff2400720c */ /* 0x000fe40003f65270 */
[----:B------:R-:W-:-:S02]  /*329c0*/  ISETP.LT.OR P2, PT, R11, 0xa, P2 ;  /* 0x0000000a0b00780c */ /* 0x000fc40001741670 */
[----:B------:R-:W-:Y:S02]  /*329d0*/  ISETP.NE.AND P6, PT, R40, RZ, PT ;  /* 0x000000ff2800720c */ /* 0x000fe40003fc5270 */
        /* <DEDUP_REMOVED lines=17> */
[----:B------:R-:W-:-:S04]  /*32af0*/  ISETP.NE.AND P2, PT, R55, RZ, PT ;  /* 0x000000ff3700720c */ /* 0x000fc80003f45270 */
[----:B------:R-:W-:-:S04]  /*32b00*/  ISETP.GT.AND P2, PT, R13, 0x20, !P2 ;  /* 0x000000200d00780c */ /* 0x000fc80005744270 */
[----:B------:R-:W-:-:S04]  /*32b10*/  ISETP.LT.OR P2, PT, R11, 0x21, P2 ;  /* 0x000000210b00780c */ /* 0x000fc80001741670 */
[----:B------:R-:W-:Y:S02]  /*32b20*/  FSEL R85, R42, -INF , !P2 ;  /* 0xff8000002a557808 */ /* 0x000fe40005000000 */
[----:B------:R-:W-:Y:S01]  /*32b30*/  ISETP.GT.AND P2, PT, R13, 0x21, !P6 ;  /* 0x000000210d00780c */ /* 0x000fe20007744270 */
[----:B--2---:R-:W2:Y:S03]  /*32b40*/  LD.E.64 R14, desc[UR4][R8.64] ;  /* 0x00000004080e7980 */ /* 0x004ea6000c101b00 */
[----:B------:R-:W-:Y:S02]  /*32b50*/  ISETP.LT.OR P2, PT, R11, 0x22, P2 ;  /* 0x000000220b00780c */ /* 0x000fe40001741670 */
[----:B------:R-:W-:Y:S02]  /*32b60*/  ISETP.GT.AND P3, PT, R13, 0x30, !P3 ;  /* 0x000000300d00780c */ /* 0x000fe40005f64270 */
[----:B------:R-:W-:-:S02]  /*32b70*/  FSEL R87, R43, -INF , !P2 ;  /* 0xff8000002b577808 */ /* 0x000fc40005000000 */
[----:B------:R-:W-:Y:S02]  /*32b80*/  ISETP.NE.AND P2, PT, R66, RZ, PT ;  /* 0x000000ff4200720c */ /* 0x000fe40003f45270 */
[C---:B------:R-:W-:Y:S02]  /*32b90*/  ISETP.GT.AND P4, PT, R13.reuse, 0x31, !P4 ;  /* 0x000000310d00780c */ /* 0x040fe40006784270 */
[----:B------:R-:W-:Y:S02]  /*32ba0*/  ISETP.GT.AND P2, PT, R13, 0x28, !P2 ;  /* 0x000000280d00780c */ /* 0x000fe40005744270 */
[----:B------:R-:W-:Y:S02]  /*32bb0*/  ISETP.NE.AND P6, PT, R24, RZ, PT ;  /* 0x000000ff1800720c */ /* 0x000fe40003fc5270 */
[----:B------:R-:W-:-:S04]  /*32bc0*/  ISETP.LT.OR P2, PT, R11, 0x29, P2 ;  /* 0x000000290b00780c */ /* 0x000fc80001741670 */
[----:B------:R-:W-:Y:S02]  /*32bd0*/  FSEL R89, R46, -INF , !P2 ;  /* 0xff8000002e597808 */ /* 0x000fe40005000000 */
[----:B------:R-:W-:Y:S02]  /*32be0*/  ISETP.NE.AND P2, PT, R20, RZ, PT ;  /* 0x000000ff1400720c */ /* 0x000fe40003f45270 */
[----:B------:R-:W-:Y:S01]  /*32bf0*/  ISETP.LT.OR P3, PT, R11, 0x31, P3 ;  /* 0x000000310b00780c */ /* 0x000fe20001f61670 */
[----:B------:R-:W3:Y:S01]  /*32c00*/  LD.E R20, desc[UR4][R8.64+0x10] ;  /* 0x0000100408147980 */ /* 0x000ee2000c101900 */
[----:B------:R-:W-:-:S04]  /*32c10*/  ISETP.GT.AND P2, PT, R13, RZ, !P2 ;  /* 0x000000ff0d00720c */ /* 0x000fc80005744270 */
[----:B------:R-:W-:-:S04]  /*32c20*/  ISETP.LT.OR P2, PT, R11, 0x1, P2 ;  /* 0x000000010b00780c */ /* 0x000fc80001741670 */
[----:B------:R-:W-:Y:S02]  /*32c30*/  FSEL R39, R26, -INF , !P2 ;  /* 0xff8000001a277808 */ /* 0x000fe40005000000 */
[----:B------:R-:W-:-:S04]  /*32c40*/  ISETP.NE.AND P2, PT, R44, RZ, PT ;  /* 0x000000ff2c00720c */ /* 0x000fc80003f45270 */
[----:B------:R-:W-:-:S04]  /*32c50*/  ISETP.GT.AND P2, PT, R13, 0x29, !P2 ;  /* 0x000000290d00780c */ /* 0x000fc80005744270 */
[----:B------:R-:W-:-:S04]  /*32c60*/  ISETP.LT.OR P2, PT, R11, 0x2a, P2 ;  /* 0x0000002a0b00780c */ /* 0x000fc80001741670 */
[----:B------:R-:W-:Y:S02]  /*32c70*/  FSEL R91, R47, -INF , !P2 ;  /* 0xff8000002f5b7808 */ /* 0x000fe40005000000 */
[----:B------:R-:W-:Y:S02]  /*32c80*/  ISETP.GT.AND P5, PT, R13, 0x38, !P5 ;  /* 0x000000380d00780c */ /* 0x000fe40006fa4270 */
[----:B------:R-:W-:Y:S02]  /*32c90*/  ISETP.LT.OR P4, PT, R11, 0x32, P4 ;  /* 0x000000320b00780c */ /* 0x000fe40002781670 */
[----:B------:R-:W-:Y:S02]  /*32ca0*/  FSEL R93, R50, -INF , !P3 ;  /* 0xff800000325d7808 */ /* 0x000fe40005800000 */
[----:B------:R-:W-:Y:S02]  /*32cb0*/  ISETP.GT.AND P6, PT, R13, 0x39, !P6 ;  /* 0x000000390d00780c */ /* 0x000fe400077c4270 */
[----:B------:R-:W-:-:S02]  /*32cc0*/  ISETP.LT.OR P5, PT, R11, 0x39, P5 ;  /* 0x000000390b00780c */ /* 0x000fc40002fa1670 */
[----:B------:R-:W-:Y:S02]  /*32cd0*/  FSEL R95, R51, -INF , !P4 ;  /* 0xff800000335f7808 */ /* 0x000fe40006000000 */
[----:B------:R-:W-:Y:S02]  /*32ce0*/  ISETP.LT.OR P6, PT, R11, 0x3a, P6 ;  /* 0x0000003a0b00780c */ /* 0x000fe400037c1670 */
[----:B------:R-:W-:Y:S02]  /*32cf0*/  FSEL R97, R54, -INF , !P5 ;  /* 0xff80000036617808 */ /* 0x000fe40006800000 */
[----:B------:R-:W-:Y:S02]  /*32d00*/  R2UR UR6, R4 ;  /* 0x00000000040672ca */ /* 0x000fe400000e0000 */
[----:B------:R-:W-:Y:S02]  /*32d10*/  R2UR UR7, R5 ;  /* 0x00000000050772ca */ /* 0x000fe400000e0000 */
[----:B------:R-:W-:-:S11]  /*32d20*/  FSEL R99, R19, -INF , !P6 ;  /* 0xff80000013637808 */ /* 0x000fd60007000000 */
[----:B------:R-:W4:Y:S01]  /*32d30*/  LD.E R25, desc[UR6][R8.64+0x14] ;  /* 0x0000140608197980 */ /* 0x000f22000c101900 */
[----:B--2---:R-:W-:Y:S02]  /*32d40*/  FMNMX.FTZ R12, R29, R14, !PT ;  /* 0x0000000e1d0c7209 */ /* 0x004fe40007810000 */
[----:B------:R-:W-:Y:S02]  /*32d50*/  FMNMX.FTZ R18, R39, R15, !PT ;  /* 0x0000000f27127209 */ /* 0x000fe40007810000 */
[----:B------:R-:W-:Y:S02]  /*32d60*/  FMNMX.FTZ R12, R63, R12, !PT ;  /* 0x0000000c3f0c7209 */ /* 0x000fe40007810000 */
[----:B------:R-:W-:Y:S02]  /*32d70*/  FMNMX.FTZ R18, R27, R18, !PT ;  /* 0x000000121b127209 */ /* 0x000fe40007810000 */
[----:B------:R-:W-:Y:S02]  /*32d80*/  FMNMX.FTZ R12, R57, R12, !PT ;  /* 0x0000000c390c7209 */ /* 0x000fe40007810000 */
[----:B------:R-:W-:-:S02]  /*32d90*/  FMNMX.FTZ R18, R59, R18, !PT ;  /* 0x000000123b127209 */ /* 0x000fc40007810000 */
[----:B------:R-:W-:Y:S02]  /*32da0*/  FMNMX.FTZ R12, R65, R12, !PT ;  /* 0x0000000c410c7209 */ /* 0x000fe40007810000 */
        /* <DEDUP_REMOVED lines=24> */
[----:B------:R-:W-:-:S03]  /*32f30*/  FMNMX.FTZ R13, R99, R18, !PT ;  /* 0x00000012630d7209 */ /* 0x000fc60007810000 */
[----:B------:R-:W0:Y:S04]  /*32f40*/  SHFL.BFLY PT, R11, R12, 0x2, 0x1f ;  /* 0x0c401f000c0b7f89 */ /* 0x000e2800000e0000 */
[----:B------:R-:W-:Y:S04]  /*32f50*/  ST.E.64 desc[UR4][R8.64], R12 ;  /* 0x0000000c08007985 */ /* 0x000fe8000c101b04 */
[----:B------:R-:W2:Y:S01]  /*32f60*/  LD.E R26, desc[UR6][R8.64+0x4] ;  /* 0x00000406081a7980 */ /* 0x000ea2000c101900 */
[----:B0-----:R-:W-:-:S05]  /*32f70*/  FMNMX.FTZ R11, R12, R11, !PT ;  /* 0x0000000b0c0b7209 */ /* 0x001fca0007810000 */
[----:B------:R-:W0:Y:S02]  /*32f80*/  SHFL.BFLY PT, R18, R11, 0x1, 0x1f ;  /* 0x0c201f000b127f89 */ /* 0x000e2400000e0000 */
[----:B0-----:R-:W-:Y:S02]  /*32f90*/  FMNMX.FTZ R19, R11, R18, !PT ;  /* 0x000000120b137209 */ /* 0x001fe40007810000 */
[----:B------:R-:W5:Y:S04]  /*32fa0*/  LD.E R18, desc[UR4][R8.64+0x20] ;  /* 0x0000200408127980 */ /* 0x000f68000c101900 */
[----:B------:R-:W-:Y:S04]  /*32fb0*/  ST.E desc[UR4][R8.64], R19 ;  /* 0x0000001308007985 */ /* 0x000fe8000c101904 */
[----:B------:R-:W3:Y:S01]  /*32fc0*/  LD.E R21, desc[UR6][R8.64] ;  /* 0x0000000608157980 */ /* 0x000ee2000c101900 */
[----:B------:R-:W-:-:S02]  /*32fd0*/  R2UR UR8, R4 ;  /* 0x00000000040872ca */ /* 0x000fc400000e0000 */
[----:B------:R-:W-:Y:S01]  /*32fe0*/  R2UR UR9, R5 ;  /* 0x00000000050972ca */ /* 0x000fe200000e0000 */
[----:B--2---:R-:W0:Y:S02]  /*32ff0*/  SHFL.BFLY PT, R11, R26, 0x2, 0x1f ;  /* 0x0c401f001a0b7f89 */ /* 0x004e2400000e0000 */
[----:B0-----:R-:W-:-:S05]  /*33000*/  FMNMX.FTZ R12, R11, R26, !PT ;  /* 0x0000001a0b0c7209 */ /* 0x001fca0007810000 */
[----:B------:R-:W0:Y:S02]  /*33010*/  SHFL.BFLY PT, R11, R12, 0x1, 0x1f ;  /* 0x0c201f000c0b7f89 */ /* 0x000e2400000e0000 */
[----:B0-----:R-:W-:Y:S02]  /*33020*/  FMNMX.FTZ R13, R12, R11, !PT ;  /* 0x0000000b0c0d7209 */ /* 0x001fe40007810000 */
[----:B---3--:R-:W-:Y:S02]  /*33030*/  FSETP.NEU.FTZ.AND P2, PT, R21, -INF , PT ;  /* 0xff8000001500780b */ /* 0x008fe40003f5d000 */
[----:B------:R-:W-:Y:S02]  /*33040*/  FSETP.NEU.FTZ.AND P3, PT, R13, -INF , PT ;  /* 0xff8000000d00780b */ /* 0x000fe40003f7d000 */
[----:B------:R-:W-:Y:S02]  /*33050*/  FSEL R11, R21, RZ, P2 ;  /* 0x000000ff150b7208 */ /* 0x000fe40001000000 */
[----:B------:R-:W-:-:S03]  /*33060*/  FSEL R24, R13, RZ, P3 ;  /* 0x000000ff0d187208 */ /* 0x000fc60001800000 */
[----:B------:R-:W-:Y:S02]  /*33070*/  FADD.FTZ R11, R14, -R11 ;  /* 0x8000000b0e0b7221 */ /* 0x000fe40000010000 */
[----:B------:R-:W-:Y:S02]  /*33080*/  FADD.FTZ R15, R15, -R24 ;  /* 0x800000180f0f7221 */ /* 0x000fe40000010000 */
[----:B-----5:R-:W-:Y:S02]  /*33090*/  FMUL.FTZ R11, R11, R18 ;  /* 0x000000120b0b7220 */ /* 0x020fe40000410000 */
[----:B------:R-:W-:-:S04]  /*330a0*/  FMUL.FTZ R18, R18, R15 ;  /* 0x0000000f12127220 */ /* 0x000fc80000410000 */
[----:B------:R-:W0:Y:S08]  /*330b0*/  MUFU.EX2 R11, R11 ;  /* 0x0000000b000b7308 */ /* 0x000e300000000800 */
[----:B------:R-:W4:Y:S01]  /*330c0*/  MUFU.EX2 R12, R18 ;  /* 0x00000012000c7308 */ /* 0x000f220000000800 */
[----:B------:R1:W-:Y:S01]  /*330d0*/  ST.E desc[UR4][R8.64+0x4], R13 ;  /* 0x0000040d08007985 */ /* 0x0003e2000c101904 */
[----:B0-----:R-:W-:Y:S01]  /*330e0*/  FMUL.FTZ R21, R11, R20 ;  /* 0x000000140b157220 */ /* 0x001fe20000410000 */
[----:B----4-:R-:W-:-:S04]  /*330f0*/  FMUL.FTZ R25, R12, R25 ;  /* 0x000000190c197220 */ /* 0x010fc80000410000 */
[----:B------:R1:W-:Y:S04]  /*33100*/  ST.E desc[UR6][R8.64+0x10], R21 ;  /* 0x0000101508007985 */ /* 0x0003e8000c101906 */
[----:B------:R1:W-:Y:S04]  /*33110*/  ST.E desc[UR8][R8.64+0x14], R25 ;  /* 0x0000141908007985 */ /* 0x0003e8000c101908 */
[----:B------:R-:W2:Y:S04]  /*33120*/  LDL.64 R14, [R7+0x78] ;  /* 0x00007800070e7983 */ /* 0x000ea80000100a00 */
[----:B--2---:R-:W2:Y:S04]  /*33130*/  LD.E.64 R18, desc[UR4][R14.64] ;  /* 0x000000040e127980 */ /* 0x004ea8000c101b00 */
[----:B--2---:R-:W2:Y:S01]  /*33140*/  LD.E R20, desc[UR4][R18.64+0x4] ;  /* 0x0000040412147980 */ /* 0x004ea2000c101900 */
[----:B------:R-:W-:Y:S01]  /*33150*/  BSSY B3, `(.L_x_5300) ;  /* 0x0000010000037945 */ /* 0x000fe20003800000 */
[----:B--2---:R-:W-:-:S13]  /*33160*/  ISETP.NE.AND P2, PT, R20, RZ, PT ;  /* 0x000000ff1400720c */ /* 0x004fda0003f45270 */
[----:B-1----:R-:W-:Y:S05]  /*33170*/  @P2 BRA `(.L_x_5301) ;  /* 0x0000000000342947 */ /* 0x002fea0003800000 */
[----:B------:R-:W-:Y:S02]  /*33180*/  R2UR UR4, R4 ;  /* 0x00000000040472ca */ /* 0x000fe400000e0000 */
[----:B------:R-:W-:-:S13]  /*33190*/  R2UR UR5, R5 ;  /* 0x00000000050572ca */ /* 0x000fda00000e0000 */
[----:B------:R-:W2:Y:S01]  /*331a0*/  LD.E.64 R8, desc[UR4][R14.64+0x8] ;  /* 0x000008040e087980 */ /* 0x000ea2000c101b00 */
[----:B------:R-:W-:Y:S02]  /*331b0*/  R2UR UR6, R4 ;  /* 0x00000000040672ca */ /* 0x000fe400000e0000 */
[----:B------:R-:W-:Y:S01]  /*331c0*/  R2UR UR7, R5 ;  /* 0x00000000050772ca */ /* 0x000fe200000e0000 */
[----:B------:R-:W3:-:S12]  /*331d0*/  LD.E R19, desc[UR4][R18.64] ;  /* 0x0000000412137980 */ /* 0x000ed8000c101900 */
[----:B--2---:R-:W2:Y:S01]  /*331e0*/  LD.E.64 R8, desc[UR6][R8.64] ;  /* 0x0000000608087980 */ /* 0x004ea2000c101b00 */
[----:B---3--:R-:W-:-:S04]  /*331f0*/  IMAD R21, R10, 0x40, R19 ;  /* 0x000000400a157824 */ /* 0x008fc800078e0213 */
[----:B--2---:R-:W-:-:S05]  /*33200*/  IMAD.WIDE R20, R21, 0x4, R8 ;  /* 0x0000000415147825 */ /* 0x004fca00078e0208 */
[----:B------:R0:W-:Y:S04]  /*33210*/  ST.E desc[UR4][R20.64], R11 ;  /* 0x0000000b14007985 */ /* 0x0001e8000c101904 */
[----:B------:R-:W2:Y:S04]  /*33220*/  LD.E.64 R18, desc[UR6][R14.64] ;  /* 0x000000060e127980 */ /* 0x000ea8000c101b00 */
[----:B--2---:R-:W2:Y:S02]  /*33230*/  LD.E R13, desc[UR4][R18.64+0x4] ;  /* 0x00000404120d7980 */ /* 0x004ea4000c101900 */
[----:B0-2---:R-:W-:-:S13]  /*33240*/  ISETP.NE.AND P2, PT, R13, RZ, PT ;  /* 0x000000ff0d00720c */ /* 0x005fda0003f45270 */
.L_x_5301:
[----:B------:R-:W-:Y:S05]  /*33250*/  BSYNC B3 ;  /* 0x0000000000037941 */ /* 0x000fea0003800000 */
.L_x_5300:
[----:B------:R-:W-:Y:S04]  /*33260*/  BSSY B3, `(.L_x_5302) ;  /* 0x000000d000037945 */ /* 0x000fe80003800000 */
[----:B------:R-:W-:Y:S05]  /*33270*/  @P2 BRA `(.L_x_5303) ;  /* 0x00000000002c2947 */ /* 0x000fea0003800000 */
        /* <DEDUP_REMOVED lines=8> */
[----:B------:R-:W-:-:S04]  /*33300*/  VIADD R13, R10, 0x8 ;  /* 0x000000080a0d7836 */ /* 0x000fc80000000000 */
[----:B--2---:R-:W-:-:S05]  /*33310*/  IMAD.WIDE R8, R13, 0x4, R8 ;  /* 0x000000040d087825 */ /* 0x004fca00078e0208 */
[----:B------:R0:W-:Y:S02]  /*33320*/  ST.E desc[UR4][R8.64], R12 ;  /* 0x0000000c08007985 */ /* 0x0001e4000c101904 */
.L_x_5303:
[----:B------:R-:W-:Y:S05]  /*33330*/  BSYNC B3 ;  /* 0x0000000000037941 */ /* 0x000fea0003800000 */
.L_x_5302:
[----:B0-----:R-:W2:Y:S01]  /*33340*/  LDL.64 R8, [R7+0x70] ;  /* 0x0000700007087983 */ /* 0x001ea20000100a00 */
[C---:B------:R-:W-:Y:S02]  /*33350*/  R2UR UR4, R4.reuse ;  /* 0x00000000040472ca */ /* 0x040fe400000e0000 */
[C---:B------:R-:W-:Y:S02]  /*33360*/  R2UR UR5, R5.reuse ;  /* 0x00000000050572ca */ /* 0x040fe400000e0000 */
[C---:B------:R-:W-:Y:S02]  /*33370*/  R2UR UR6, R4.reuse ;  /* 0x00000000040672ca */ /* 0x040fe400000e0000 */
[C---:B------:R-:W-:Y:S02]  /*33380*/  R2UR UR7, R5.reuse ;  /* 0x00000000050772ca */ /* 0x040fe400000e0000 */
[----:B------:R-:W-:Y:S02]  /*33390*/  R2UR UR8, R4 ;  /* 0x00000000040872ca */ /* 0x000fe400000e0000 */
[----:B------:R-:W-:-:S05]  /*333a0*/  R2UR UR9, R5 ;  /* 0x00000000050972ca */ /* 0x000fca00000e0000 */
[----:B--2---:R-:W2:Y:S04]  /*333b0*/  LD.E R10, desc[UR4][R8.64] ;  /* 0x00000004080a7980 */ /* 0x004ea8000c101900 */
[----:B------:R-:W3:Y:S04]  /*333c0*/  LD.E R13, desc[UR6][R8.64+0x20] ;  /* 0x00002006080d7980 */ /* 0x000ee8000c101900 */
[----:B------:R-:W4:Y:S04]  /*333d0*/  LD.E R18, desc[UR8][R8.64+0x4] ;  /* 0x0000040808127980 */ /* 0x000f28000c101900 */
[----:B------:R-:W5:Y:S04]  /*333e0*/  LD.E R55, desc[UR4][R8.64+0x10] ;  /* 0x0000100408377980 */ /* 0x000f68000c101900 */
[----:B------:R-:W5:Y:S01]  /*333f0*/  LD.E R54, desc[UR6][R8.64+0x14] ;  /* 0x0000140608367980 */ /* 0x000f62000c101900 */
[C---:B--2---:R-:W-:Y:S01]  /*33400*/  FSETP.NEU.FTZ.AND P2, PT, R10.reuse, -INF , PT ;  /* 0xff8000000a00780b */ /* 0x044fe20003f5d000 */
[----:B---3--:R-:W-:Y:S01]  /*33410*/  FMUL.FTZ R14, R10, R13 ;  /* 0x0000000d0a0e7220 */ /* 0x008fe20000410000 */
[----:B----4-:R-:W-:Y:S01]  /*33420*/  FSETP.NEU.FTZ.AND P3, PT, R18, -INF , PT ;  /* 0xff8000001200780b */ /* 0x010fe20003f7d000 */
[----:B------:R-:W-:-:S03]  /*33430*/  FMUL.FTZ R18, R13, R18 ;  /* 0x000000120d127220 */ /* 0x000fc60000410000 */
[----:B------:R-:W-:Y:S02]  /*33440*/  FSEL R14, R14, RZ, P2 ;  /* 0x000000ff0e0e7208 */ /* 0x000fe40001000000 */
[----:B------:R-:W-:-:S03]  /*33450*/  FSEL R38, R18, RZ, P3 ;  /* 0x000000ff12267208 */ /* 0x000fc60001800000 */
[-CC-:B------:R-:W-:Y:S01]  /*33460*/  FFMA.FTZ R10, R29, R13.reuse, -R14.reuse ;  /* 0x0000000d1d0a7223 */ /* 0x180fe2000001080e */
[-CC-:B------:R-:W-:Y:S01]  /*33470*/  FFMA.FTZ R21, R33, R13.reuse, -R14.reuse ;  /* 0x0000000d21157223 */ /* 0x180fe2000001080e */
[-CC-:B------:R-:W-:Y:S01]  /*33480*/  FFMA.FTZ R15, R63, R13.reuse, -R14.reuse ;  /* 0x0000000d3f0f7223 */ /* 0x180fe2000001080e */
[-C--:B------:R-:W-:Y:S01]  /*33490*/  FFMA.FTZ R18, R57, R13.reuse, -R14 ;  /* 0x0000000d39127223 */ /* 0x080fe2000001080e */
[-CC-:B------:R-:W-:Y:S01]  /*334a0*/  FFMA.FTZ R39, R39, R13.reuse, -R38.reuse ;  /* 0x0000000d27277223 */ /* 0x180fe20000010826 */
[-C--:B------:R-:W-:Y:S01]  /*334b0*/  FFMA.FTZ R40, R27, R13.reuse, -R38 ;  /* 0x0000000d1b287223 */ /* 0x080fe20000010826 */
        /* <DEDUP_REMOVED lines=12> */
[-C--:B------:R-:W-:Y:S01]  /*33580*/  FFMA.FTZ R14, R53, R13.reuse, -R14 ;  /* 0x0000000d350e7223 */ /* 0x080fe2000001080e */
[-CC-:B------:R-:W-:Y:S01]  /*33590*/  FFMA.FTZ R41, R59, R13.reuse, -R38.reuse ;  /* 0x0000000d3b297223 */ /* 0x180fe20000010826 */
[-CC-:B------:R-:W-:Y:S01]  /*335a0*/  FFMA.FTZ R42, R31, R13.reuse, -R38.reuse ;  /* 0x0000000d1f2a7223 */ /* 0x180fe20000010826 */
[-CC-:B------:R-:W-:Y:S01]  /*335b0*/  FFMA.FTZ R43, R61, R13.reuse, -R38.reuse ;  /* 0x0000000d3d2b7223 */ /* 0x180fe20000010826 */
[-CC-:B------:R-:W-:Y:S01]  /*335c0*/  FFMA.FTZ R44, R79, R13.reuse, -R38.reuse ;  /* 0x0000000d4f2c7223 */ /* 0x180fe20000010826 */
[-CC-:B------:R-:W-:Y:S01]  /*335d0*/  FFMA.FTZ R45, R81, R13.reuse, -R38.reuse ;  /* 0x0000000d512d7223 */ /* 0x180fe20000010826 */
[-CC-:B------:R-:W-:Y:S01]  /*335e0*/  FFMA.FTZ R46, R83, R13.reuse, -R38.reuse ;  /* 0x0000000d532e7223 */ /* 0x180fe20000010826 */
[----:B------:R-:W5:Y:S01]  /*335f0*/  MUFU.EX2 R39, R39 ;  /* 0x0000002700277308 */ /* 0x000f620000000800 */
[-CC-:B------:R-:W-:Y:S01]  /*33600*/  FFMA.FTZ R47, R85, R13.reuse, -R38.reuse ;  /* 0x0000000d552f7223 */ /* 0x180fe20000010826 */
[-CC-:B------:R-:W-:Y:S01]  /*33610*/  FFMA.FTZ R48, R87, R13.reuse, -R38.reuse ;  /* 0x0000000d57307223 */ /* 0x180fe20000010826 */
[-CC-:B------:R-:W-:Y:S01]  /*33620*/  FFMA.FTZ R49, R89, R13.reuse, -R38.reuse ;  /* 0x0000000d59317223 */ /* 0x180fe20000010826 */
[-CC-:B------:R-:W-:Y:S01]  /*33630*/  FFMA.FTZ R50, R91, R13.reuse, -R38.reuse ;  /* 0x0000000d5b327223 */ /* 0x180fe20000010826 */
[-CC-:B------:R-:W-:Y:S01]  /*33640*/  FFMA.FTZ R51, R93, R13.reuse, -R38.reuse ;  /* 0x0000000d5d337223 */ /* 0x180fe20000010826 */
[-CC-:B------:R-:W-:Y:S01]  /*33650*/  FFMA.FTZ R52, R95, R13.reuse, -R38.reuse ;  /* 0x0000000d5f347223 */ /* 0x180fe20000010826 */
[-CC-:B------:R-:W-:Y:S01]  /*33660*/  FFMA.FTZ R53, R97, R13.reuse, -R38.reuse ;  /* 0x0000000d61357223 */ /* 0x180fe20000010826 */
[----:B------:R-:W-:Y:S01]  /*33670*/  FFMA.FTZ R38, R99, R13, -R38 ;  /* 0x0000000d63267223 */ /* 0x000fe20000010826 */
[----:B------:R-:W-:Y:S08]  /*33680*/  MUFU.EX2 R40, R40 ;  /* 0x0000002800287308 */ /* 0x000ff00000000800 */
[----:B------:R5:W0:Y:S08]  /*33690*/  MUFU.EX2 R13, R15 ;  /* 0x0000000f000d7308 */ /* 0x000a300000000800 */
[----:B------:R1:W-:Y:S01]  /*336a0*/  MUFU.EX2 R166, R18 ;  /* 0x0000001200a67308 */ /* 0x0003e20000000800 */
[----:B-----5:R-:W-:-:S07]  /*336b0*/  FADD.FTZ R15, R39, R54 ;  /* 0x00000036270f7221 */ /* 0x020fce0000010000 */
[----:B------:R-:W2:Y:S01]  /*336c0*/  MUFU.EX2 R41, R41 ;  /* 0x0000002900297308 */ /* 0x000ea20000000800 */
[----:B-1----:R-:W-:-:S07]  /*336d0*/  FADD.FTZ R18, R10, R55 ;  /* 0x000000370a127221 */ /* 0x002fce0000010000 */
[----:B------:R0:W1:Y:S08]  /*336e0*/  MUFU.EX2 R25, R19 ;  /* 0x0000001300197308 */ /* 0x0000700000000800 */
[----:B------:R-:W3:Y:S01]  /*336f0*/  MUFU.EX2 R42, R42 ;  /* 0x0000002a002a7308 */ /* 0x000ee20000000800 */
[----:B0-----:R-:W-:Y:S01]  /*33700*/  FADD.FTZ R19, R13, R18 ;  /* 0x000000120d137221 */ /* 0x001fe20000010000 */
[----:B------:R-:W-:-:S04]  /*33710*/  FADD.FTZ R18, R40, R15 ;  /* 0x0000000f28127221 */ /* 0x000fc80000010000 */
[----:B--2---:R-:W-:Y:S02]  /*33720*/  FADD.FTZ R15, R41, R18 ;  /* 0x00000012290f7221 */ /* 0x004fe40000010000 */
[----:B------:R-:W0:Y:S08]  /*33730*/  MUFU.EX2 R168, R20 ;  /* 0x0000001400a87308 */ /* 0x000e300000000800 */
[----:B------:R-:W2:Y:S08]  /*33740*/  MUFU.EX2 R43, R43 ;  /* 0x0000002b002b7308 */ /* 0x000eb00000000800 */
[----:B------:R-:W4:Y:S08]  /*33750*/  MUFU.EX2 R27, R21 ;  /* 0x00000015001b7308 */ /* 0x000f300000000800 */
[----:B------:R-:W5:Y:S08]  /*33760*/  MUFU.EX2 R44, R44 ;  /* 0x0000002c002c7308 */ /* 0x000f700000000800 */
[----:B------:R1:W-:Y:S08]  /*33770*/  MUFU.EX2 R37, R14 ;  /* 0x0000000e00257308 */ /* 0x0003f00000000800 */
[----:B------:R-:W5:Y:S01]  /*33780*/  MUFU.EX2 R24, R24 ;  /* 0x0000001800187308 */ /* 0x000f620000000800 */
[----:B-1----:R-:W-:-:S04]  /*33790*/  FADD.FTZ R14, R166, R19 ;  /* 0x00000013a60e7221 */ /* 0x002fc80000010000 */
[----:B------:R-:W-:Y:S01]  /*337a0*/  FADD.FTZ R19, R25, R14 ;  /* 0x0000000e19137221 */ /* 0x000fe20000010000 */
[----:B---3--:R-:W-:Y:S02]  /*337b0*/  FADD.FTZ R14, R42, R15 ;  /* 0x0000000f2a0e7221 */ /* 0x008fe40000010000 */
[----:B------:R-:W1:Y:S01]  /*337c0*/  MUFU.EX2 R45, R45 ;  /* 0x0000002d002d7308 */ /* 0x000e620000000800 */
[----:B0-----:R-:W-:Y:S01]  /*337d0*/  FADD.FTZ R18, R168, R19 ;  /* 0x00000013a8127221 */ /* 0x001fe20000010000 */
[----:B--2---:R-:W-:-:S03]  /*337e0*/  FADD.FTZ R15, R43, R14 ;  /* 0x0000000e2b0f7221 */ /* 0x004fc60000010000 */
[----:B----4-:R-:W-:Y:S01]  /*337f0*/  FADD.FTZ R19, R27, R18 ;  /* 0x000000121b137221 */ /* 0x010fe20000010000 */
[----:B-----5:R-:W-:Y:S02]  /*33800*/  FADD.FTZ R14, R44, R15 ;  /* 0x0000000f2c0e7221 */ /* 0x020fe40000010000 */
[----:B------:R-:W0:Y:S01]  /*33810*/  MUFU.EX2 R29, R26 ;  /* 0x0000001a001d7308 */ /* 0x000e220000000800 */
[----:B------:R-:W-:-:S07]  /*33820*/  FADD.FTZ R18, R24, R19 ;  /* 0x0000001318127221 */ /* 0x000fce0000010000 */
[----:B------:R-:W2:Y:S01]  /*33830*/  MUFU.EX2 R46, R46 ;  /* 0x0000002e002e7308 */ /* 0x000ea20000000800 */
[----:B-1----:R-:W-:-:S07]  /*33840*/  FADD.FTZ R15, R45, R14 ;  /* 0x0000000e2d0f7221 */ /* 0x002fce0000010000 */
[----:B------:R-:W1:Y:S01]  /*33850*/  MUFU.EX2 R28, R28 ;  /* 0x0000001c001c7308 */ /* 0x000e620000000800 */
[----:B0-----:R-:W-:-:S07]  /*33860*/  FADD.FTZ R19, R29, R18 ;  /* 0x000000121d137221 */ /* 0x001fce0000010000 */
[----:B------:R-:W0:Y:S01]  /*33870*/  MUFU.EX2 R47, R47 ;  /* 0x0000002f002f7308 */ /* 0x000e220000000800 */
[----:B--2---:R-:W-:-:S07]  /*33880*/  FADD.FTZ R14, R46, R15 ;  /* 0x0000000f2e0e7221 */ /* 0x004fce0000010000 */
        /* <DEDUP_REMOVED lines=25> */
[----:B-1----:R-:W-:-:S04]  /*33a20*/  FADD.FTZ R18, R36, R19 ;  /* 0x0000001324127221 */ /* 0x002fc80000010000 */
[----:B------:R-:W-:Y:S01]  /*33a30*/  FADD.FTZ R55, R37, R18 ;  /* 0x0000001225377221 */ /* 0x000fe20000010000 */
[----:B0-----:R-:W-:-:S04]  /*33a40*/  FADD.FTZ R15, R53, R14 ;  /* 0x0000000e350f7221 */ /* 0x001fc80000010000 */
[----:B------:R-:W-:Y:S01]  /*33a50*/  ST.E desc[UR4][R8.64+0x10], R55 ;  /* 0x0000103708007985 */ /* 0x000fe2000c101904 */
[----:B--2---:R-:W-:-:S05]  /*33a60*/  FADD.FTZ R57, R38, R15 ;  /* 0x0000000f26397221 */ /* 0x004fca0000010000 */
[----:B------:R0:W-:Y:S04]  /*33a70*/  ST.E desc[UR6][R8.64+0x14], R57 ;  /* 0x0000143908007985 */ /* 0x0001e8000c101906 */
[----:B------:R-:W2:Y:S01]  /*33a80*/  LDL.64 R18, [R7+0x80] ;  /* 0x0000800007127983 */ /* 0x000ea20000100a00 */
[----:B------:R-:W-:Y:S06]  /*33a90*/  BAR.SYNC.DEFER_BLOCKING 0xf, 0x100 ;  /* 0x03c4000000007b1d */ /* 0x000fec0000010000 */
[----:B------:R-:W3:Y:S04]  /*33aa0*/  LDL.64 R14, [R7+0x88] ;  /* 0x00008800070e7983 */ /* 0x000ee80000100a00 */
[----:B--2---:R-:W2:Y:S04]  /*33ab0*/  LD.E.64 R18, desc[UR4][R18.64+0x10] ;  /* 0x0000100412127980 */ /* 0x004ea8000c101b00 */
[----:B--2---:R-:W2:Y:S04]  /*33ac0*/  LD.E.64 R20, desc[UR6][R18.64+0x8] ;  /* 0x0000080612147980 */ /* 0x004ea8000c101b00 */
[----:B------:R-:W4:Y:S01]  /*33ad0*/  LD.E.64 R58, desc[UR4][R18.64] ;  /* 0x00000004123a7980 */ /* 0x000f22000c101b00 */
        /* <DEDUP_REMOVED lines=17> */
[--C-:B----4-:R-:W-:Y:S02]  /*33bf0*/  IMAD R59, R59, 0x2, R20.reuse ;  /* 0x000000023b3b7824 */ /* 0x110fe400078e0214 */
[C---:B0-----:R-:W-:Y:S02]  /*33c00*/  IMAD R8, R58.reuse, 0x2, R20 ;  /* 0x000000023a087824 */ /* 0x041fe400078e0214 */
[----:B------:R-:W-:Y:S01]  /*33c10*/  IMAD R58, R58, 0x2, R59 ;  /* 0x000000023a3a7824 */ /* 0x000fe200078e023b */
[----:B------:R-:W-:Y:S04]  /*33c20*/  STSM.16.M88.4 [R20], R164 ;  /* 0x000000a414007844 */ /* 0x000fe80000000200 */
[----:B------:R0:W-:Y:S04]  /*33c30*/  STSM.16.M88.4 [R8], R168 ;  /* 0x000000a808007844 */ /* 0x0001e80000000200 */
[----:B------:R-:W-:Y:S04]  /*33c40*/  STSM.16.M88.4 [R59], R172 ;  /* 0x000000ac3b007844 */ /* 0x000fe80000000200 */
[----:B------:R1:W-:Y:S04]  /*33c50*/  STSM.16.M88.4 [R58], R176 ;  /* 0x000000b03a007844 */ /* 0x0003e80000000200 */
[----:B---3--:R-:W2:Y:S04]  /*33c60*/  LD.E R10, desc[UR4][R14.64] ;  /* 0x000000040e0a7980 */ /* 0x008ea8000c101900 */
[----:B0-----:R-:W3:Y:S04]  /*33c70*/  LD.E R8, desc[UR4][R14.64+0x14] ;  /* 0x000014040e087980 */ /* 0x001ee8000c101900 */
[----:B------:R-:W4:Y:S04]  /*33c80*/  LD.E R34, desc[UR4][R14.64+0x44] ;  /* 0x000044040e227980 */ /* 0x000f28000c101900 */
[----:B------:R-:W5:Y:S01]  /*33c90*/  LD.E R48, desc[UR4][R14.64+0x80] ;  /* 0x000080040e307980 */ /* 0x000f62000c101900 */
[----:B------:R-:W-:-:S02]  /*33ca0*/  R2UR UR18, R4 ;  /* 0x00000000041272ca */ /* 0x000fc400000e0000 */
[----:B------:R-:W-:Y:S01]  /*33cb0*/  R2UR UR19, R5 ;  /* 0x00000000051372ca */ /* 0x000fe200000e0000 */
        /* <DEDUP_REMOVED lines=13> */
[----:B------:R-:W-:-:S02]  /*33d90*/  R2UR UR10, R4 ;  /* 0x00000000040a72ca */ /* 0x000fc400000e0000 */
[C---:B------:R-:W-:Y:S01]  /*33da0*/  R2UR UR11, R5.reuse ;  /* 0x00000000050b72ca */ /* 0x040fe200000e0000 */
[----:B------:R-:W5:Y:S01]  /*33db0*/  LD.E R62, desc[UR18][R14.64+0xb4] ;  /* 0x0000b4120e3e7980 */ /* 0x000f62000c101900 */
[C---:B------:R-:W-:Y:S02]  /*33dc0*/  R2UR UR12, R4.reuse ;  /* 0x00000000040c72ca */ /* 0x040fe400000e0000 */
[C---:B------:R-:W-:Y:S01]  /*33dd0*/  R2UR UR13, R5.reuse ;  /* 0x00000000050d72ca */ /* 0x040fe200000e0000 */
[----:B------:R-:W5:Y:S01]  /*33de0*/  LD.E R78, desc[UR18][R14.64+0xf4] ;  /* 0x0000f4120e4e7980 */ /* 0x000f62000c101900 */
[C---:B------:R-:W-:Y:S02]  /*33df0*/  R2UR UR14, R4.reuse ;  /* 0x00000000040e72ca */ /* 0x040fe400000e0000 */
[----:B------:R-:W-:Y:S02]  /*33e00*/  R2UR UR15, R5 ;  /* 0x00000000050f72ca */ /* 0x000fe400000e0000 */
        /* <DEDUP_REMOVED lines=22> */
[----:B--2---:R-:W-:-:S05]  /*33f70*/  FMUL.FTZ R9, R11, R10 ;  /* 0x0000000a0b097220 */ /* 0x004fca0000410000 */
[----:B------:R3:W-:Y:S02]  /*33f80*/  ST.E desc[UR4][R14.64], R9 ;  /* 0x000000090e007985 */ /* 0x0007e4000c101904 */
[C---:B---3--:R-:W-:Y:S02]  /*33f90*/  FMUL.FTZ R9, R11.reuse, R8 ;  /* 0x000000080b097220 */ /* 0x048fe40000410000 */
[----:B------:R-:W2:Y:S04]  /*33fa0*/  LD.E R8, desc[UR18][R14.64+0x134] ;  /* 0x000134120e087980 */ /* 0x000ea8000c101900 */
[----:B------:R4:W-:Y:S02]  /*33fb0*/  ST.E desc[UR4][R14.64+0x14], R9 ;  /* 0x000014090e007985 */ /* 0x0009e4000c101904 */
[----:B----4-:R-:W-:-:S05]  /*33fc0*/  FMUL.FTZ R9, R11, R34 ;  /* 0x000000220b097220 */ /* 0x010fca0000410000 */
[----:B------:R5:W-:Y:S02]  /*33fd0*/  ST.E desc[UR4][R14.64+0x44], R9 ;  /* 0x000044090e007985 */ /* 0x000be4000c101904 */
[----:B-----5:R-:W-:-:S05]  /*33fe0*/  FMUL.FTZ R9, R11, R48 ;  /* 0x000000300b097220 */ /* 0x020fca0000410000 */
[----:B------:R0:W-:Y:S02]  /*33ff0*/  ST.E desc[UR4][R14.64+0x80], R9 ;  /* 0x000080090e007985 */ /* 0x0001e4000c101904 */
[----:B0-----:R-:W-:-:S05]  /*34000*/  FMUL.FTZ R9, R11, R64 ;  /* 0x000000400b097220 */ /* 0x001fca0000410000 */
[----:B------:R0:W-:Y:S02]  /*34010*/  ST.E desc[UR4][R14.64+0xc0], R9 ;  /* 0x0000c0090e007985 */ /* 0x0001e4000c101904 */
[----:B0-----:R-:W-:-:S05]  /*34020*/  FMUL.FTZ R9, R11, R80 ;  /* 0x000000500b097220 */ /* 0x001fca0000410000 */
[----:B------:R2:W-:Y:S02]  /*34030*/  ST.E desc[UR4][R14.64+0x100], R9 ;  /* 0x000100090e007985 */ /* 0x0005e4000c101904 */
[C---:B--2---:R-:W-:Y:S02]  /*34040*/  FMUL.FTZ R9, R11.reuse, R8 ;  /* 0x000000080b097220 */ /* 0x044fe40000410000 */
[----:B------:R-:W2:Y:S01]  /*34050*/  LD.E R8, desc[UR6][R14.64+0x140] ;  /* 0x000140060e087980 */ /* 0x000ea2000c101900 */
[----:B------:R-:W-:-:S05]  /*34060*/  FMUL.FTZ R13, R11, R18 ;  /* 0x000000120b0d7220 */ /* 0x000fca0000410000 */
[----:B------:R0:W-:Y:S02]  /*34070*/  ST.E desc[UR6][R14.64+0x4], R13 ;  /* 0x0000040d0e007985 */ /* 0x0001e4000c101906 */
[----:B0-----:R-:W-:-:S05]  /*34080*/  FMUL.FTZ R13, R11, R32 ;  /* 0x000000200b0d7220 */ /* 0x001fca0000410000 */
        /* <DEDUP_REMOVED lines=22> */
[----:B------:R-:W2:Y:S04]  /*341f0*/  LD.E R8, desc[UR6][R14.64+0x150] ;  /* 0x000150060e087980 */ /* 0x000ea8000c101900 */
[----:B------:R2:W-:Y:S02]  /*34200*/  ST.E desc[UR4][R14.64+0x134], R9 ;  /* 0x000134090e007985 */ /* 0x0005e4000c101904 */
[----:B--2---:R-:W-:-:S02]  /*34210*/  FMUL.FTZ R9, R11, R8 ;  /* 0x000000080b097220 */ /* 0x004fc40000410000 */
[----:B------:R-:W2:Y:S04]  /*34220*/  LD.E R8, desc[UR6][R14.64+0x154] ;  /* 0x000154060e087980 */ /* 0x000ea8000c101900 */
        /* <DEDUP_REMOVED lines=57> */
[----:B------:R2:W-:Y:S01]  /*345c0*/  ST.E desc[UR4][R14.64+0x1d4], R19 ;  /* 0x0001d4130e007985 */ /* 0x0005e2000c101904 */
[C---:B------:R-:W-:Y:S01]  /*345d0*/  FMUL.FTZ R21, R11.reuse, R24 ;  /* 0x000000180b157220 */ /* 0x040fe20000410000 */
[C---:B------:R-:W-:Y:S01]  /*345e0*/  FMUL.FTZ R25, R11.reuse, R26 ;  /* 0x0000001a0b197220 */ /* 0x040fe20000410000 */
[C---:B------:R-:W-:Y:S01]  /*345f0*/  FMUL.FTZ R27, R11.reuse, R28 ;  /* 0x0000001c0b1b7220 */ /* 0x040fe20000410000 */
[----:B------:R-:W-:-:S02]  /*34600*/  FMUL.FTZ R29, R11, R30 ;  /* 0x0000001e0b1d7220 */ /* 0x000fc40000410000 */
[----:B------:R0:W-:Y:S04]  /*34610*/  ST.E desc[UR10][R14.64+0x20], R21 ;  /* 0x000020150e007985 */ /* 0x0001e8000c10190a */
[----:B------:R1:W-:Y:S04]  /*34620*/  ST.E desc[UR12][R14.64+0x24], R25 ;  /* 0x000024190e007985 */ /* 0x0003e8000c10190c */
[----:B------:R3:W-:Y:S01]  /*34630*/  ST.E desc[UR14][R14.64+0x30], R27 ;  /* 0x0000301b0e007985 */ /* 0x0007e2000c10190e */
[----:B--2---:R-:W-:-:S03]  /*34640*/  FMUL.FTZ R19, R11, R8 ;  /* 0x000000080b137220 */ /* 0x004fc60000410000 */
[----:B------:R-:W2:Y:S01]  /*34650*/  LD.E R8, desc[UR6][R14.64+0x1f4] ;  /* 0x0001f4060e087980 */ /* 0x000ea2000c101900 */
[C---:B0-----:R-:W-:Y:S01]  /*34660*/  FMUL.FTZ R21, R11.reuse, R38 ;  /* 0x000000260b157220 */ /* 0x041fe20000410000 */
[C---:B-1----:R-:W-:Y:S01]  /*34670*/  FMUL.FTZ R25, R11.reuse, R40 ;  /* 0x000000280b197220 */ /* 0x042fe20000410000 */
[C---:B---3--:R-:W-:Y:S01]  /*34680*/  FMUL.FTZ R27, R11.reuse, R42 ;  /* 0x0000002a0b1b7220 */ /* 0x048fe20000410000 */
[----:B------:R0:W-:Y:S04]  /*34690*/  ST.E desc[UR16][R14.64+0x34], R29 ;  /* 0x0000341d0e007985 */ /* 0x0001e8000c101910 */
[----:B------:R1:W-:Y:S01]  /*346a0*/  ST.E desc[UR10][R14.64+0x54], R21 ;  /* 0x000054150e007985 */ /* 0x0003e2000c10190a */
[----:B0-----:R-:W-:-:S03]  /*346b0*/  FMUL.FTZ R29, R11, R46 ;  /* 0x0000002e0b1d7220 */ /* 0x001fc60000410000 */
[----:B------:R0:W-:Y:S01]  /*346c0*/  ST.E desc[UR12][R14.64+0x60], R25 ;  /* 0x000060190e007985 */ /* 0x0001e2000c10190c */
[----:B-1----:R-:W-:-:S03]  /*346d0*/  FMUL.FTZ R21, R11, R52 ;  /* 0x000000340b157220 */ /* 0x002fc60000410000 */
[----:B------:R1:W-:Y:S04]  /*346e0*/  ST.E desc[UR14][R14.64+0x64], R27 ;  /* 0x0000641b0e007985 */ /* 0x0003e8000c10190e */
[----:B------:R3:W-:Y:S01]  /*346f0*/  ST.E desc[UR16][R14.64+0x74], R29 ;  /* 0x0000741d0e007985 */ /* 0x0007e2000c101910 */
[C---:B0-----:R-:W-:Y:S01]  /*34700*/  FMUL.FTZ R25, R11.reuse, R56 ;  /* 0x000000380b197220 */ /* 0x041fe20000410000 */
[C---:B-1----:R-:W-:Y:S01]  /*34710*/  FMUL.FTZ R27, R11.reuse, R58 ;  /* 0x0000003a0b1b7220 */ /* 0x042fe20000410000 */
[C---:B---3--:R-:W-:Y:S01]  /*34720*/  FMUL.FTZ R29, R11.reuse, R60 ;  /* 0x0000003c0b1d7220 */ /* 0x048fe20000410000 */
[----:B------:R0:W-:Y:S01]  /*34730*/  ST.E desc[UR10][R14.64+0x90], R21 ;  /* 0x000090150e007985 */ /* 0x0001e2000c10190a */
[----:B------:R-:W-:-:S03]  /*34740*/  FMUL.FTZ R31, R11, R62 ;  /* 0x0000003e0b1f7220 */ /* 0x000fc60000410000 */
[----:B------:R1:W-:Y:S04]  /*34750*/  ST.E desc[UR12][R14.64+0xa0], R25 ;  /* 0x0000a0190e007985 */ /* 0x0003e8000c10190c */
[----:B------:R3:W-:Y:S04]  /*34760*/  ST.E desc[UR14][R14.64+0xa4], R27 ;  /* 0x0000a41b0e007985 */ /* 0x0007e8000c10190e */
[----:B------:R4:W-:Y:S01]  /*34770*/  ST.E desc[UR16][R14.64+0xb0], R29 ;  /* 0x0000b01d0e007985 */ /* 0x0009e2000c101910 */
[C---:B0-----:R-:W-:Y:S01]  /*34780*/  FMUL.FTZ R21, R11.reuse, R70 ;  /* 0x000000460b157220 */ /* 0x041fe20000410000 */
[C---:B-1----:R-:W-:Y:S01]  /*34790*/  FMUL.FTZ R25, R11.reuse, R72 ;  /* 0x000000480b197220 */ /* 0x042fe20000410000 */
[C---:B---3--:R-:W-:Y:S01]  /*347a0*/  FMUL.FTZ R27, R11.reuse, R74 ;  /* 0x0000004a0b1b7220 */ /* 0x048fe20000410000 */
[C---:B----4-:R-:W-:Y:S01]  /*347b0*/  FMUL.FTZ R29, R11.reuse, R76 ;  /* 0x0000004c0b1d7220 */ /* 0x050fe20000410000 */
[----:B------:R0:W-:Y:S04]  /*347c0*/  ST.E desc[UR18][R14.64+0xb4], R31 ;  /* 0x0000b41f0e007985 */ /* 0x0001e8000c101912 */
[----:B------:R1:W-:Y:S04]  /*347d0*/  ST.E desc[UR10][R14.64+0xd4], R21 ;  /* 0x0000d4150e007985 */ /* 0x0003e8000c10190a */
[----:B------:R3:W-:Y:S04]  /*347e0*/  ST.E desc[UR12][R14.64+0xe0], R25 ;  /* 0x0000e0190e007985 */ /* 0x0007e8000c10190c */
[----:B------:R4:W-:Y:S01]  /*347f0*/  ST.E desc[UR14][R14.64+0xe4], R27 ;  /* 0x0000e41b0e007985 */ /* 0x0009e2000c10190e */
[----:B0-----:R-:W-:-:S03]  /*34800*/  FMUL.FTZ R31, R11, R78 ;  /* 0x0000004e0b1f7220 */ /* 0x001fc60000410000 */
[----:B------:R0:W-:Y:S01]  /*34810*/  ST.E desc[UR16][R14.64+0xf0], R29 ;  /* 0x0000f01d0e007985 */ /* 0x0001e2000c101910 */
[C---:B-1----:R-:W-:Y:S01]  /*34820*/  FMUL.FTZ R21, R11.reuse, R86 ;  /* 0x000000560b157220 */ /* 0x042fe20000410000 */
[C---:B---3--:R-:W-:Y:S01]  /*34830*/  FMUL.FTZ R25, R11.reuse, R88 ;  /* 0x000000580b197220 */ /* 0x048fe20000410000 */
[C---:B----4-:R-:W-:Y:S01]  /*34840*/  FMUL.FTZ R27, R11.reuse, R90 ;  /* 0x0000005a0b1b7220 */ /* 0x050fe20000410000 */
[C---:B0-----:R-:W-:Y:S01]  /*34850*/  FMUL.FTZ R29, R11.reuse, R92 ;  /* 0x0000005c0b1d7220 */ /* 0x041fe20000410000 */
[----:B------:R0:W-:Y:S04]  /*34860*/  ST.E desc[UR4][R14.64+0x1e0], R9 ;  /* 0x0001e0090e007985 */ /* 0x0001e8000c101904 */
[----:B------:R1:W-:Y:S04]  /*34870*/  ST.E desc[UR4][R14.64+0x1e4], R13 ;  /* 0x0001e40d0e007985 */ /* 0x0003e8000c101904 */
[----:B0-----:R-:W3:Y:S04]  /*34880*/  LD.E R9, desc[UR6][R14.64+0x8] ;  /* 0x000008060e097980 */ /* 0x001ee8000c101900 */
[----:B-1----:R-:W4:Y:S01]  /*34890*/  LD.E R13, desc[UR6][R14.64+0xc] ;  /* 0x00000c060e0d7980 */ /* 0x002f22000c101900 */
[----:B--2---:R-:W-:-:S05]  /*348a0*/  FMUL.FTZ R11, R11, R8 ;  /* 0x000000080b0b7220 */ /* 0x004fca0000410000 */
[----:B------:R0:W-:Y:S04]  /*348b0*/  ST.E desc[UR4][R14.64+0x1f4], R11 ;  /* 0x0001f40b0e007985 */ /* 0x0001e8000c101904 */
[----:B0-----:R-:W2:Y:S01]  /*348c0*/  LD.E R11, desc[UR6][R14.64+0x18] ;  /* 0x000018060e0b7980 */ /* 0x001ea2000c101900 */
[C---:B---3--:R-:W-:Y:S01]  /*348d0*/  FMUL.FTZ R9, R12.reuse, R9 ;  /* 0x000000090c097220 */ /* 0x048fe20000410000 */
[----:B----4-:R-:W-:-:S04]  /*348e0*/  FMUL.FTZ R13, R12, R13 ;  /* 0x0000000d0c0d7220 */ /* 0x010fc80000410000 */
        /* <DEDUP_REMOVED lines=60> */
[----:B0-----:R-:W2:Y:S04]  /*34cb0*/  LD.E R11, desc[UR6][R14.64+0xbc] ;  /* 0x0000bc060e0b7980 */ /* 0x001ea8000c101900 */
[----:B------:R-:W-:Y:S04]  /*34cc0*/  ST.E desc[UR18][R14.64+0xf4], R31 ;  /* 0x0000f41f0e007985 */ /* 0x000fe8000c101912 */
[----:B------:R-:W-:Y:S04]  /*34cd0*/  ST.E desc[UR10][R14.64+0x114], R21 ;  /* 0x000114150e007985 */ /* 0x000fe8000c10190a */
[----:B------:R-:W-:Y:S04]  /*34ce0*/  ST.E desc[UR12][R14.64+0x120], R25 ;  /* 0x000120190e007985 */ /* 0x000fe8000c10190c */
[----:B------:R-:W-:Y:S04]  /*34cf0*/  ST.E desc[UR14][R14.64+0x124], R27 ;  /* 0x0001241b0e007985 */ /* 0x000fe8000c10190e */
[----:B------:R-:W-:Y:S04]  /*34d00*/  ST.E desc[UR16][R14.64+0x130], R29 ;  /* 0x0001301d0e007985 */ /* 0x000fe8000c101910 */
[----:B------:R-:W-:Y:S01]  /*34d10*/  ST.E desc[UR4][R14.64+0x1f0], R19 ;  /* 0x0001f0130e007985 */ /* 0x000fe2000c101904 */
[C---:B---3--:R-:W-:Y:S01]  /*34d20*/  FMUL.FTZ R9, R12.reuse, R9 ;  /* 0x000000090c097220 */ /* 0x048fe20000410000 */
[----:B----4-:R-:W-:-:S04]  /*34d30*/  FMUL.FTZ R13, R12, R13 ;  /* 0x0000000d0c0d7220 */ /* 0x010fc80000410000 */
[----:B------:R0:W-:Y:S04]  /*34d40*/  ST.E desc[UR4][R14.64+0xac], R9 ;  /* 0x0000ac090e007985 */ /* 0x0001e8000c101904 */
[----:B------:R1:W-:Y:S01]  /*34d50*/  ST.E desc[UR4][R14.64+0xb8], R13 ;  /* 0x0000b80d0e007985 */ /* 0x0003e2000c101904 */
[----:B--2---:R-:W-:-:S05]  /*34d60*/  FMUL.FTZ R11, R12, R11 ;  /* 0x0000000b0c0b7220 */ /* 0x004fca0000410000 */
[----:B------:R2:W-:Y:S04]  /*34d70*/  ST.E desc[UR4][R14.64+0xbc], R11 ;  /* 0x0000bc0b0e007985 */ /* 0x0005e8000c101904 */
[----:B0-----:R-:W3:Y:S02]  /*34d80*/  LD.E R9, desc[UR6][R14.64+0xc8] ;  /* 0x0000c8060e097980 */ /* 0x001ee4000c101900 */
[----:B---3--:R-:W-:-:S05]  /*34d90*/  FMUL.FTZ R9, R12, R9 ;  /* 0x000000090c097220 */ /* 0x008fca0000410000 */
[----:B------:R0:W-:Y:S04]  /*34da0*/  ST.E desc[UR4][R14.64+0xc8], R9 ;  /* 0x0000c8090e007985 */ /* 0x0001e8000c101904 */
[----:B-1----:R-:W3:Y:S02]  /*34db0*/  LD.E R13, desc[UR6][R14.64+0xcc] ;  /* 0x0000cc060e0d7980 */ /* 0x002ee4000c101900 */
[----:B---3--:R-:W-:-:S05]  /*34dc0*/  FMUL.FTZ R13, R12, R13 ;  /* 0x0000000d0c0d7220 */ /* 0x008fca0000410000 */
[----:B------:R1:W-:Y:S04]  /*34dd0*/  ST.E desc[UR4][R14.64+0xcc], R13 ;  /* 0x0000cc0d0e007985 */ /* 0x0003e8000c101904 */
[----:B--2---:R-:W2:Y:S02]  /*34de0*/  LD.E R11, desc[UR6][R14.64+0xd8] ;  /* 0x0000d8060e0b7980 */ /* 0x004ea4000c101900 */
        /* <DEDUP_REMOVED lines=109> */
[----:B------:R-:W-:Y:S04]  /*354c0*/  ST.E desc[UR4][R14.64+0x1f8], R19 ;  /* 0x0001f8130e007985 */ /* 0x000fe8000c101904 */
[----:B0-----:R-:W2:Y:S02]  /*354d0*/  LD.E R9, desc[UR6][R14.64+0x1fc] ;  /* 0x0001fc060e097980 */ /* 0x001ea4000c101900 */
[----:B--2---:R-:W-:-:S05]  /*354e0*/  FMUL.FTZ R21, R12, R9 ;  /* 0x000000090c157220 */ /* 0x004fca0000410000 */
[----:B------:R0:W-:Y:S04]  /*354f0*/  ST.E desc[UR4][R14.64+0x1fc], R21 ;  /* 0x0001fc150e007985 */ /* 0x0001e8000c101904 */
[----:B------:R-:W2:Y:S04]  /*35500*/  LDL.64 R8, [R7+0x88] ;  /* 0x0000880007087983 */ /* 0x000ea80000100a00 */
[----:B-1----:R-:W3:Y:S04]  /*35510*/  LDL.64 R12, [R7] ;  /* 0x00000000070c7983 */ /* 0x002ee80000100a00 */
[----:B------:R-:W4:Y:S04]  /*35520*/  LDL.64 R10, [R7+0x90] ;  /* 0x00009000070a7983 */ /* 0x000f280000100a00 */
[----:B--2---:R-:W2:Y:S04]  /*35530*/  LD.E R25, desc[UR4][R8.64] ;  /* 0x0000000408197980 */ /* 0x004ea8000c101900 */
[----:B---3--:R-:W3:Y:S04]  /*35540*/  LD.E R13, desc[UR6][R12.64] ;  /* 0x000000060c0d7980 */ /* 0x008ee8000c101900 */
[----:B----4-:R-:W3:Y:S04]  /*35550*/  LD.E.64 R10, desc[UR4][R10.64] ;  /* 0x000000040a0a7980 */ /* 0x010ee8000c101b00 */
[----:B--2---:R1:W-:Y:S04]  /*35560*/  ST.E desc[UR8][R8.64], R25 ;  /* 0x0000001908007985 */ /* 0x0043e8000c101908 */
[----:B0-----:R-:W2:Y:S04]  /*35570*/  LD.E R15, desc[UR10][R8.64+0x4] ;  /* 0x0000040a080f7980 */ /* 0x001ea8000c101900 */
[----:B--2---:R0:W-:Y:S04]  /*35580*/  ST.E desc[UR4][R8.64+0x4], R15 ;  /* 0x0000040f08007985 */ /* 0x0041e8000c101904 */
[----:B------:R-:W2:Y:S04]  /*35590*/  LD.E R19, desc[UR6][R8.64+0x8] ;  /* 0x0000080608137980 */ /* 0x000ea8000c101900 */
[----:B--2---:R2:W-:Y:S04]  /*355a0*/  ST.E desc[UR4][R8.64+0x8], R19 ;  /* 0x0000081308007985 */ /* 0x0045e8000c101904 */
[----:B------:R-:W4:Y:S04]  /*355b0*/  LD.E R21, desc[UR6][R8.64+0xc] ;  /* 0x00000c0608157980 */ /* 0x000f28000c101900 */
[----:B----4-:R4:W-:Y:S04]  /*355c0*/  ST.E desc[UR4][R8.64+0xc], R21 ;  /* 0x00000c1508007985 */ /* 0x0109e8000c101904 */
[----:B-1----:R-:W5:Y:S04]  /*355d0*/  LD.E R25, desc[UR6][R8.64+0x10] ;  /* 0x0000100608197980 */ /* 0x002f68000c101900 */
[----:B-----5:R1:W-:Y:S04]  /*355e0*/  ST.E desc[UR4][R8.64+0x10], R25 ;  /* 0x0000101908007985 */ /* 0x0203e8000c101904 */
[----:B0-----:R-:W5:Y:S04]  /*355f0*/  LD.E R15, desc[UR6][R8.64+0x14] ;  /* 0x00001406080f7980 */ /* 0x001f68000c101900 */
[----:B-----5:R0:W-:Y:S04]  /*35600*/  ST.E desc[UR4][R8.64+0x14], R15 ;  /* 0x0000140f08007985 */ /* 0x0201e8000c101904 */
[----:B--2---:R-:W2:Y:S04]  /*35610*/  LD.E R19, desc[UR6][R8.64+0x18] ;  /* 0x0000180608137980 */ /* 0x004ea8000c101900 */
[----:B--2---:R2:W-:Y:S04]  /*35620*/  ST.E desc[UR4][R8.64+0x18], R19 ;  /* 0x0000181308007985 */ /* 0x0045e8000c101904 */
[----:B----4-:R-:W4:Y:S04]  /*35630*/  LD.E R21, desc[UR6][R8.64+0x1c] ;  /* 0x00001c0608157980 */ /* 0x010f28000c101900 */
        /* <DEDUP_REMOVED lines=236> */
[----:B-----5:R-:W-:Y:S04]  /*36500*/  ST.E desc[UR4][R8.64+0x1f4], R15 ;  /* 0x0001f40f08007985 */ /* 0x020fe8000c101904 */
[----:B--2---:R-:W2:Y:S01]  /*36510*/  LD.E R19, desc[UR6][R8.64+0x1f8] ;  /* 0x0001f80608137980 */ /* 0x004ea2000c101900 */
[----:B------:R-:W-:-:S02]  /*36520*/  R2UR UR20, R4 ;  /* 0x00000000041472ca */ /* 0x000fc400000e0000 */
[C---:B------:R-:W-:Y:S02]  /*36530*/  R2UR UR21, R5.reuse ;  /* 0x00000000051572ca */ /* 0x040fe400000e0000 */
[C---:B------:R-:W-:Y:S02]  /*36540*/  R2UR UR22, R4.reuse ;  /* 0x00000000041672ca */ /* 0x040fe400000e0000 */
[C---:B------:R-:W-:Y:S02]  /*36550*/  R2UR UR23, R5.reuse ;  /* 0x00000000051772ca */ /* 0x040fe400000e0000 */
[C---:B------:R-:W-:Y:S02]  /*36560*/  R2UR UR24, R4.reuse ;  /* 0x00000000041872ca */ /* 0x040fe400000e0000 */
[----:B------:R-:W-:Y:S01]  /*36570*/  R2UR UR25, R5 ;  /* 0x00000000051972ca */ /* 0x000fe200000e0000 */
[----:B--2---:R-:W-:Y:S04]  /*36580*/  ST.E desc[UR4][R8.64+0x1f8], R19 ;  /* 0x0001f81308007985 */ /* 0x004fe8000c101904 */
[----:B----4-:R-:W2:Y:S01]  /*36590*/  LD.E R21, desc[UR6][R8.64+0x1fc] ;  /* 0x0001fc0608157980 */ /* 0x010ea2000c101900 */
[----:B------:R-:W-:-:S02]  /*365a0*/  R2UR UR26, R4 ;  /* 0x00000000041a72ca */ /* 0x000fc400000e0000 */
[C---:B------:R-:W-:Y:S02]  /*365b0*/  R2UR UR27, R5.reuse ;  /* 0x00000000051b72ca */ /* 0x040fe400000e0000 */
[C---:B------:R-:W-:Y:S02]  /*365c0*/  R2UR UR28, R4.reuse ;  /* 0x00000000041c72ca */ /* 0x040fe400000e0000 */
[C---:B------:R-:W-:Y:S02]  /*365d0*/  R2UR UR29, R5.reuse ;  /* 0x00000000051d72ca */ /* 0x040fe400000e0000 */
[C---:B------:R-:W-:Y:S02]  /*365e0*/  R2UR UR30, R4.reuse ;  /* 0x00000000041e72ca */ /* 0x040fe400000e0000 */
[----:B------:R-:W-:Y:S02]  /*365f0*/  R2UR UR31, R5 ;  /* 0x00000000051f72ca */ /* 0x000fe400000e0000 */
        /* <DEDUP_REMOVED lines=25> */
[----:B------:R-:W-:Y:S01]  /*36790*/  R2UR UR61, R5 ;  /* 0x00000000053d72ca */ /* 0x000fe200000e0000 */
[----:B--2---:R-:W-:Y:S04]  /*367a0*/  ST.E desc[UR4][R8.64+0x1fc], R21 ;  /* 0x0001fc1508007985 */ /* 0x004fe8000c101904 */
[----:B------:R-:W2:Y:S04]  /*367b0*/  LD.E R24, desc[UR16][R8.64] ;  /* 0x0000001008187980 */ /* 0x000ea8000c101900 */
[----:B-1----:R-:W2:Y:S04]  /*367c0*/  LD.E R25, desc[UR18][R8.64+0x4] ;  /* 0x0000041208197980 */ /* 0x002ea8000c101900 */
        /* <DEDUP_REMOVED lines=126> */
[----:B---3--:R-:W-:Y:S01]  /*36fb0*/  IMAD R10, R13, 0x1000, R10 ;  /* 0x000010000d0a7824 */ /* 0x008fe200078e020a */
[----:B------:R-:W-:-:S04]  /*36fc0*/  R2UR UR7, R11 ;  /* 0x000000000b0772ca */ /* 0x000fc800000e0000 */
[----:B------:R-:W-:Y:S02]  /*36fd0*/  R2UR UR6, R10 ;  /* 0x000000000a0672ca */ /* 0x000fe400000e0000 */
        /* <DEDUP_REMOVED lines=50> */
[----:B------:R-:W-:Y:S02]  /*37300*/  R2UR UR4, R4 ;  /* 0x00000000040472ca */ /* 0x000fe400000e0000 */
[----:B------:R-:W-:Y:S01]  /*37310*/  R2UR UR5, R5 ;  /* 0x00000000050572ca */ /* 0x000fe200000e0000 */
[----:B--2---:R-:W-:-:S12]  /*37320*/  WARPGROUP.ARRIVE ;  /* 0x00000000000079c5 */ /* 0x004fd80000000000 */
[----:B------:R-:W-:Y:S01]  /*37330*/  HGMMA.64x256x16.F32.BF16 R24, R164, gdesc[UR4].tnspB, R24, gsb0 ;  /* 0x43e00004a4187df0 */ /* 0x000fe20008001818 */
[----:B------:R-:W-:Y:S02]  /*37340*/  VIADD R12, R10, 0x80 ;  /* 0x000000800a0c7836 */ /* 0x000fe40000000000 */
[----:B------:R-:W-:-:S03]  /*37350*/  IMAD.MOV.U32 R13, RZ, RZ, R11 ;  /* 0x000000ffff0d7224 */ /* 0x000fc600078e000b */
        /* <DEDUP_REMOVED lines=12> */
[----:B------:R-:W-:Y:S01]  /*37420*/  ST.E desc[UR26][R8.64+0x24], R33 ;  /* 0x0000242108007985 */ /* 0x000fe2000c10191a */
[----:B------:R-:W-:-:S03]  /*37430*/  R2UR UR8, R4 ;  /* 0x00000000040872ca */ /* 0x000fc600000e0000 */
[----:B------:R-:W-:Y:S01]  /*37440*/  ST.E desc[UR28][R8.64+0x28], R34 ;  /* 0x0000282208007985 */ /* 0x000fe2000c10191c */
[----:B------:R-:W-:-:S03]  /*37450*/  R2UR UR9, R5 ;  /* 0x00000000050972ca */ /* 0x000fc600000e0000 */
[----:B------:R-:W-:Y:S01]  /*37460*/  ST.E desc[UR30][R8.64+0x2c], R35 ;  /* 0x00002c2308007985 */ /* 0x000fe2000c10191e */
[----:B------:R-:W-:-:S03]  /*37470*/  R2UR UR10, R4 ;  /* 0x00000000040a72ca */ /* 0x000fc600000e0000 */
[----:B------:R-:W-:Y:S01]  /*37480*/  ST.E desc[UR32][R8.64+0x30], R36 ;  /* 0x0000302408007985 */ /* 0x000fe2000c101920 */
[----:B------:R-:W-:-:S03]  /*37490*/  R2UR UR11, R5 ;  /* 0x00000000050b72ca */ /* 0x000fc600000e0000 */
[----:B------:R-:W-:Y:S01]  /*374a0*/  ST.E desc[UR34][R8.64+0x34], R37 ;  /* 0x0000342508007985 */ /* 0x000fe2000c101922 */
[C---:B------:R-:W-:Y:S02]  /*374b0*/  R2UR UR12, R4.reuse ;  /* 0x00000000040c72ca */ /* 0x040fe400000e0000 */
[C---:B------:R-:W-:Y:S01]  /*374c0*/  R2UR UR13, R5.reuse ;  /* 0x00000000050d72ca */ /* 0x040fe200000e0000 */
[----:B------:R-:W-:Y:S01]  /*374d0*/  ST.E desc[UR38][R8.64+0x38], R38 ;  /* 0x0000382608007985 */ /* 0x000fe2000c101926 */
[C---:B------:R-:W-:Y:S02]  /*374e0*/  R2UR UR14, R4.reuse ;  /* 0x00000000040e72ca */ /* 0x040fe400000e0000 */
[C---:B------:R-:W-:Y:S01]  /*374f0*/  R2UR UR15, R5.reuse ;  /* 0x00000000050f72ca */ /* 0x040fe200000e0000 */
[----:B------:R-:W-:Y:S01]  /*37500*/  ST.E desc[UR40][R8.64+0x3c], R39 ;  /* 0x00003c2708007985 */ /* 0x000fe2000c101928 */
[C---:B------:R-:W-:Y:S02]  /*37510*/  R2UR UR16, R4.reuse ;  /* 0x00000000041072ca */ /* 0x040fe400000e0000 */
[----:B------:R-:W-:Y:S01]  /*37520*/  R2UR UR17, R5 ;  /* 0x00000000051172ca */ /* 0x000fe200000e0000 */
[----:B------:R-:W-:Y:S01]  /*37530*/  ST.E desc[UR42][R8.64+0x40], R40 ;  /* 0x0000402808007985 */ /* 0x000fe2000c10192a */
[----:B------:R-:W-:-:S02]  /*37540*/  R2UR UR18, R4 ;  /* 0x00000000041272ca */ /* 0x000fc400000e0000 */
        /* <DEDUP_REMOVED lines=288> */
[----:B------:R-:W-:Y:S01]  /*38750*/  R2UR UR59, R5 ;  /* 0x00000000053b72ca */ /* 0x000fe200000e0000 */
        /* <DEDUP_REMOVED lines=67> */
[----:B------:R-:W-:Y:S02]  /*38b90*/  R2UR UR4, R4 ;  /* 0x00000000040472ca */ /* 0x000fe400000e0000 */
[----:B------:R-:W-:Y:S01]  /*38ba0*/  R2UR UR5, R5 ;  /* 0x00000000050572ca */ /* 0x000fe200000e0000 */
        /* <DEDUP_REMOVED lines=391> */
[----:B------:R-:W-:Y:S01]  /*3a420*/  VIADD R10, R10, 0x180 ;  /* 0x000001800a0a7836 */ /* 0x000fe20000000000 */
[----:B------:R-:W-:-:S04]  /*3a430*/  R2UR UR7, R11 ;  /* 0x000000000b0772ca */ /* 0x000fc800000e0000 */
        /* <DEDUP_REMOVED lines=357> */
[----:B------:R-:W-:Y:S01]  /*3ba90*/  R2UR UR25, R5 ;  /* 0x00000000051972ca */ /* 0x000fe200000e0000 */
[----:B------:R-:W-:Y:S02]  /*3baa0*/  WARPGROUP.DEPBAR.LE gsb0, 0x0 ;  /* 0x00008000000079c5 */ /* 0x000fe40000010000 */
[----:B------:R-:W-:Y:S01]  /*3bab0*/  ST.E desc[UR4][R8.64], R24 ;  /* 0x0000001808007985 */ /* 0x000fe2000c101904 */
[----:B------:R-:W-:-:S02]  /*3bac0*/  R2UR UR4, R4 ;  /* 0x00000000040472ca */ /* 0x000fc400000e0000 */
[----:B------:R-:W-:Y:S01]  /*3bad0*/  R2UR UR5, R5 ;  /* 0x00000000050572ca */ /* 0x000fe200000e0000 */
[----:B------:R-:W-:Y:S04]  /*3bae0*/  ST.E desc[UR6][R8.64+0x4], R25 ;  /* 0x0000041908007985 */ /* 0x000fe8000c101906 */
[----:B------:R-:W-:Y:S04]  /*3baf0*/  ST.E desc[UR8][R8.64+0x8], R26 ;  /* 0x0000081a08007985 */ /* 0x000fe8000c101908 */
[----:B------:R-:W-:Y:S01]  /*3bb00*/  ST.E desc[UR10][R8.64+0xc], R27 ;  /* 0x00000c1b08007985 */ /* 0x000fe2000c10190a */
[----:B------:R-:W-:-:S03]  /*3bb10*/  R2UR UR6, R4 ;  /* 0x00000000040672ca */ /* 0x000fc600000e0000 */
[----:B------:R-:W-:Y:S01]  /*3bb20*/  ST.E desc[UR12][R8.64+0x10], R28 ;  /* 0x0000101c08007985 */ /* 0x000fe2000c10190c */
[----:B------:R-:W-:-:S03]  /*3bb30*/  R2UR UR7, R5 ;  /* 0x00000000050772ca */ /* 0x000fc600000e0000 */
        /* <DEDUP_REMOVED lines=21> */
[C---:B------:R-:W-:Y:S02]  /*3bc90*/  R2UR UR20, R4.reuse ;  /* 0x00000000041472ca */ /* 0x040fe400000e0000 */
[----:B------:R-:W-:Y:S01]  /*3bca0*/  R2UR UR21, R5 ;  /* 0x00000000051572ca */ /* 0x000fe200000e0000 */
[----:B------:R-:W-:Y:S01]  /*3bcb0*/  ST.E desc[UR6][R8.64+0x30], R36 ;  /* 0x0000302408007985 */ /* 0x000fe2000c101906 */
[----:B------:R-:W-:-:S02]  /*3bcc0*/  R2UR UR22, R4 ;  /* 0x00000000041672ca */ /* 0x000fc400000e0000 */
[C---:B------:R-:W-:Y:S02]  /*3bcd0*/  R2UR UR23, R5.reuse ;  /* 0x00000000051772ca */ /* 0x040fe400000e0000 */
[C---:B------:R-:W-:Y:S02]  /*3bce0*/  R2UR UR24, R4.reuse ;  /* 0x00000000041872ca */ /* 0x040fe400000e0000 */
[C---:B------:R-:W-:Y:S02]  /*3bcf0*/  R2UR UR25, R5.reuse ;  /* 0x00000000051972ca */ /* 0x040fe400000e0000 */
        /* <DEDUP_REMOVED lines=33> */
[C---:B------:R-:W-:Y:S01]  /*3bf10*/  R2UR UR21, R5.reuse ;  /* 0x00000000051572ca */ /* 0x040fe200000e0000 */
[----:B------:R-:W-:Y:S01]  /*3bf20*/  ST.E desc[UR4][R8.64+0x64], R49 ;  /* 0x0000643108007985 */ /* 0x000fe2000c101904 */
[C---:B------:R-:W-:Y:S02]  /*3bf30*/  R2UR UR22, R4.reuse ;  /* 0x00000000041672ca */ /* 0x040fe400000e0000 */
[C---:B------:R-:W-:Y:S01]  /*3bf40*/  R2UR UR23, R5.reuse ;  /* 0x00000000051772ca */ /* 0x040fe200000e0000 */
[----:B------:R-:W-:Y:S01]  /*3bf50*/  ST.E desc[UR6][R8.64+0x68], R50 ;  /* 0x0000683208007985 */ /* 0x000fe2000c101906 */
[C---:B------:R-:W-:Y:S02]  /*3bf60*/  R2UR UR24, R4.reuse ;  /* 0x00000000041872ca */ /* 0x040fe400000e0000 */
[----:B------:R-:W-:Y:S02]  /*3bf70*/  R2UR UR25, R5 ;  /* 0x00000000051972ca */ /* 0x000fe400000e0000 */
[----:B------:R-:W-:-:S02]  /*3bf80*/  R2UR UR4, R4 ;  /* 0x00000000040472ca */ /* 0x000fc400000e0000 */
[C---:B------:R-:W-:Y:S02]  /*3bf90*/  R2UR UR5, R5.reuse ;  /* 0x00000000050572ca */ /* 0x040fe400000e0000 */
[C---:B------:R-:W-:Y:S02]  /*3bfa0*/  R2UR UR6, R4.reuse ;  /* 0x00000000040672ca */ /* 0x040fe400000e0000 */
        /* <DEDUP_REMOVED lines=9> */
[----:B------:R-:W-:Y:S04]  /*3c040*/  ST.E desc[UR20][R8.64+0x84], R57 ;  /* 0x0000843908007985 */ /* 0x000fe8000c101914 */
[----:B------:R-:W-:Y:S04]  /*3c050*/  ST.E desc[UR22][R8.64+0x88], R58 ;  /* 0x0000883a08007985 */ /* 0x000fe8000c101916 */
[----:B------:R-:W-:Y:S01]  /*3c060*/  ST.E desc[UR24][R8.64+0x8c], R59 ;  /* 0x00008c3b08007985 */ /* 0x000fe2000c101918 */
[----:B------:R-:W-:-:S03]  /*3c070*/  R2UR UR10, R4 ;  /* 0x00000000040a72ca */ /* 0x000fc600000e0000 */
[----:B------:R-:W-:Y:S01]  /*3c080*/  ST.E desc[UR4][R8.64+0x90], R60 ;  /* 0x0000903c08007985 */ /* 0x000fe2000c101904 */
[C---:B------:R-:W-:Y:S02]  /*3c090*/  R2UR UR4, R4.reuse ;  /* 0x00000000040472ca */ /* 0x040fe400000e0000 */
[C---:B------:R-:W-:Y:S01]  /*3c0a0*/  R2UR UR5, R5.reuse ;  /* 0x00000000050572ca */ /* 0x040fe200000e0000 */
[----:B------:R-:W-:Y:S01]  /*3c0b0*/  ST.E desc[UR6][R8.64+0x94], R61 ;  /* 0x0000943d08007985 */ /* 0x000fe2000c101906 */
        /* <DEDUP_REMOVED lines=267> */
[----:B------:R-:W2:Y:S01]  /*3d170*/  LD.E R19, desc[UR28][R8.64+0x1fc] ;  /* 0x0001fc1c08137980 */ /* 0x000ea2000c101900 */
[----:B------:R-:W-:-:S02]  /*3d180*/  R2UR UR6, R4 ;  /* 0x00000000040672ca */ /* 0x000fc400000e0000 */
[C---:B------:R-:W-:Y:S02]  /*3d190*/  R2UR UR7, R5.reuse ;  /* 0x00000000050772ca */ /* 0x040fe400000e0000 */
[----:B------:R-:W-:Y:S02]  /*3d1a0*/  R2UR UR4, R4 ;  /* 0x00000000040472ca */ /* 0x000fe400000e0000 */
[----:B------:R-:W-:-:S09]  /*3d1b0*/  R2UR UR5, R5 ;  /* 0x00000000050572ca */ /* 0x000fd200000e0000 */
[----:B--2---:R0:W-:Y:S04]  /*3d1c0*/  ST.E desc[UR6][R8.64+0x1fc], R19 ;  /* 0x0001fc1308007985 */ /* 0x0041e8000c101906 */
[----:B------:R-:W2:Y:S01]  /*3d1d0*/  LD.E R11, desc[UR4][R8.64] ;  /* 0x00000004080b7980 */ /* 0x000ea2000c101900 */
[C---:B------:R-:W-:Y:S02]  /*3d1e0*/  R2UR UR4, R4.reuse ;  /* 0x00000000040472ca */ /* 0x040fe400000e0000 */
        /* <DEDUP_REMOVED lines=10> */
[----:B------:R-:W3:Y:S01]  /*3d290*/  LD.E R15, desc[UR6][R8.64+0x8] ;  /* 0x00000806080f7980 */ /* 0x000ee2000c101900 */
[C---:B------:R-:W-:Y:S02]  /*3d2a0*/  R2UR UR4, R4.reuse ;  /* 0x00000000040472ca */ /* 0x040fe400000e0000 */
[C---:B------:R-:W-:Y:S02]  /*3d2b0*/  R2UR UR5, R5.reuse ;  /* 0x00000000050572ca */ /* 0x040fe400000e0000 */
[----:B------:R-:W-:Y:S02]  /*3d2c0*/  R2UR UR6, R4 ;  /* 0x00000000040672ca */ /* 0x000fe400000e0000 */
[----:B------:R-:W-:-:S09]  /*3d2d0*/  R2UR UR7, R5 ;  /* 0x00000000050772ca */ /* 0x000fd200000e0000 */
[----:B---3--:R3:W-:Y:S04]  /*3d2e0*/  ST.E desc[UR4][R8.64+0x8], R15 ;  /* 0x0000080f08007985 */ /* 0x0087e8000c101904 */
[----:B0-----:R-:W4:Y:S01]  /*3d2f0*/  LD.E R19, desc[UR6][R8.64+0xc] ;  /* 0x00000c0608137980 */ /* 0x001f22000c101900 */
[C---:B------:R-:W-:Y:S02]  /*3d300*/  R2UR UR4, R4.reuse ;  /* 0x00000000040472ca */ /* 0x040fe400000e0000 */
[C---:B------:R-:W-:Y:S02]  /*3d310*/  R2UR UR5, R5.reuse ;  /* 0x00000000050572ca */ /* 0x040fe400000e0000 */
[----:B------:R-:W-:Y:S02]  /*3d320*/  R2UR UR6, R4 ;  /* 0x00000000040672ca */ /* 0x000fe400000e0000 */
[----:B------:R-:W-:-:S09]  /*3d330*/  R2UR UR7, R5 ;  /* 0x00000000050772ca */ /* 0x000fd200000e0000 */
[----:B----4-:R0:W-:Y:S04]  /*3d340*/  ST.E desc[UR4][R8.64+0xc], R19 ;  /* 0x00000c1308007985 */ /* 0x0101e8000c101904 */
[----:B-1----:R-:W4:Y:S01]  /*3d350*/  LD.E R11, desc[UR6][R8.64+0x10] ;  /* 0x00001006080b7980 */ /* 0x002f22000c101900 */
[C---:B------:R-:W-:Y:S02]  /*3d360*/  R2UR UR4, R4.reuse ;  /* 0x00000000040472ca */ /* 0x040fe400000e0000 */
[C---:B------:R-:W-:Y:S02]  /*3d370*/  R2UR UR5, R5.reuse ;  /* 0x00000000050572ca */ /* 0x040fe400000e0000 */
[----:B------:R-:W-:Y:S02]  /*3d380*/  R2UR UR6, R4 ;  /* 0x00000000040672ca */ /* 0x000fe400000e0000 */
[----:B------:R-:W-:-:S09]  /*3d390*/  R2UR UR7, R5 ;  /* 0x00000000050772ca */ /* 0x000fd200000e0000 */
[----:B----4-:R1:W-:Y:S04]  /*3d3a0*/  ST.E desc[UR4][R8.64+0x10], R11 ;  /* 0x0000100b08007985 */ /* 0x0103e8000c101904 */
[----:B--2---:R-:W2:Y:S01]  /*3d3b0*/  LD.E R13, desc[UR6][R8.64+0x14] ;  /* 0x00001406080d7980 */ /* 0x004ea2000c101900 */
[C---:B------:R-:W-:Y:S02]  /*3d3c0*/  R2UR UR4, R4.reuse ;  /* 0x00000000040472ca */ /* 0x040fe400000e0000 */
[C---:B------:R-:W-:Y:S02]  /*3d3d0*/  R2UR UR5, R5.reuse ;  /* 0x00000000050572ca */ /* 0x040fe400000e0000 */
[----:B------:R-:W-:Y:S02]  /*3d3e0*/  R2UR UR6, R4 ;  /* 0x00000000040672ca */ /* 0x000fe400000e0000 */
[----:B------:R-:W-:-:S09]  /*3d3f0*/  R2UR UR7, R5 ;  /* 0x00000000050772ca */ /* 0x000fd200000e0000 */
[----:B--2---:R2:W-:Y:S04]  /*3d400*/  ST.E desc[UR4][R8.64+0x14], R13 ;  /* 0x0000140d08007985 */ /* 0x0045e8000c101904 */
[----:B---3--:R-:W3:Y:S01]  /*3d410*/  LD.E R15, desc[UR6][R8.64+0x18] ;  /* 0x00001806080f7980 */ /* 0x008ee2000c101900 */
        /* <DEDUP_REMOVED lines=719> */
[----:B---3--:R-:W2:Y:S01]  /*40110*/  LD.E R15, desc[UR6][R8.64+0x1f8] ;  /* 0x0001f806080f7980 */ /* 0x008ea2000c101900 */
[----:B------:R-:W-:Y:S02]  /*40120*/  R2UR UR4, R4 ;  /* 0x00000000040472ca */ /* 0x000fe400000e0000 */
[----:B------:R-:W-:-:S13]  /*40130*/  R2UR UR5, R5 ;  /* 0x00000000050572ca */ /* 0x000fda00000e0000 */
[----:B--2---:R0:W-:Y:S01]  /*40140*/  ST.E desc[UR4][R8.64+0x1f8], R15 ;  /* 0x0001f80f08007985 */ /* 0x0041e2000c101904 */
        /* <DEDUP_REMOVED lines=8> */
[----:B------:R-:W-:Y:S05]  /*401d0*/  @P1 BRA `(.L_x_5304) ;  /* 0x0000000000301947 */ /* 0x000fea0003800000 */
[----:B0-----:R-:W2:Y:S04]  /*401e0*/  LDL.64 R8, [R7+0x40] ;  /* 0x0000400007087983 */ /* 0x001ea80000100a00 */
[----:B------:R-:W3:Y:S01]  /*401f0*/  LDL.64 R10, [R7] ;  /* 0x00000000070a7983 */ /* 0x000ee20000100a00 */
[C---:B------:R-:W-:Y:S02]  /*40200*/  R2UR UR4, R4.reuse ;  /* 0x00000000040472ca */ /* 0x040fe400000e0000 */
[C---:B------:R-:W-:Y:S02]  /*40210*/  R2UR UR5, R5.reuse ;  /* 0x00000000050572ca */ /* 0x040fe400000e0000 */
[----:B------:R-:W-:Y:S02]  /*40220*/  R2UR UR6, R4 ;  /* 0x00000000040672ca */ /* 0x000fe400000e0000 */
[----:B------:R-:W-:-:S09]  /*40230*/  R2UR UR7, R5 ;  /* 0x00000000050772ca */ /* 0x000fd200000e0000 */
[----:B--2---:R-:W2:Y:S04]  /*40240*/  LD.E.64 R8, desc[UR4][R8.64+0x30] ;  /* 0x0000300408087980 */ /* 0x004ea8000c101b00 */
[----:B---3--:R-:W3:Y:S01]  /*40250*/  LD.E R10, desc[UR6][R10.64] ;  /* 0x000000060a0a7980 */ /* 0x008ee2000c101900 */
[----:B--2---:R-:W-:-:S05]  /*40260*/  MOV R5, R8 ;  /* 0x0000000800057202 */ /* 0x004fca0000000f00 */
[----:B---3--:R-:W-:-:S05]  /*40270*/  IMAD R4, R10, 0x8, R5 ;  /* 0x000000080a047824 */ /* 0x008fca00078e0205 */
[----:B------:R-:W-:-:S04]  /*40280*/  PRMT R4, RZ, 0x654, R4 ;  /* 0x00000654ff047816 */ /* 0x000fc80000000004 */
[----:B------:R1:W-:Y:S03]  /*40290*/  SYNCS.ARRIVE.TRANS64.RED.A1T0 RZ, [R4+URZ], RZ ;  /* 0x000000ff04ff79a7 */ /* 0x0003e6000810043f */
.L_x_5304:
[----:B------:R-:W-:-:S04]  /*402a0*/  IMAD.MOV.U32 R7, RZ, RZ, 0x0 ;  /* 0x00000000ff077424 */ /* 0x000fc800078e00ff */
[----:B01----:R-:W-:Y:S05]  /*402b0*/  RET.REL.NODEC R6 `(_ZN7cutlass13device_kernelIN5flash11enable_sm90INS1_16FlashAttnFwdSm90INS1_25CollectiveMainloopFwdSm90ILi2EN4cute5tupleIJNS5_1CILi1EEES8_S8_EEENS6_IJNS7_ILi64EEESA_SA_EEELi512ENS_10bfloat16_tEfNS_4arch4Sm90ELb0ELb1ELb1ELb0ELb0ELb0ELb1ELb0ELb0ELb1ELb1ELb0EEENS1_21CollectiveEpilogueFwdINS6_IJSA_NS7_ILi512EEESA_EEES9_SC_SE_Li256ELb0ELb1ELb1ELb0EEENS1_19SingleTileSchedulerILb0ELb1ELb1ELi64EEEEEEEEEvNT_6ParamsE) ;  /* 0xfffffbfc06507950 */ /* 0x003fea0003c3ffff */
.L_x_5278:
[----:B0-----:R0:W1:Y:S02]  /*402c0*/  SYNCS.PHASECHK.TRANS64.TRYWAIT P1, [R11+URZ], R18 ;  /* 0x000000120b0075a7 */ /* 0x001064000802017f */
[----:B-1----:R-:W-:Y:S05]  /*402d0*/  @!P1 NANOSLEEP.SYNCS 0x989680 ;  /* 0x009896800000995d */ /* 0x002fea0003900000 */
[----:B------:R-:W1:Y:S02]  /*402e0*/  @!P1 SYNCS.PHASECHK.TRANS64 P1, [R11+URZ], R18 ;  /* 0x000000120b0095a7 */ /* 0x000e64000802007f */
[----:B-1----:R-:W-:Y:S05]  /*402f0*/  @!P1 BRA `(.L_x_5278) ;  /* 0xfffffffc00f09947 */ /* 0x002fea000383ffff */
[----:B------:R-:W-:Y:S05]  /*40300*/  BRA `(.L_x_5277) ;  /* 0xfffffee400d07947 */ /* 0x000fea000383ffff */
.L_x_5285:
[----:B0-----:R0:W1:Y:S02]  /*40310*/  SYNCS.PHASECHK.TRANS64.TRYWAIT P1, [R18+URZ], R19 ;  /* 0x00000013120075a7 */ /* 0x001064000802017f */
[----:B-1----:R-:W-:Y:S05]  /*40320*/  @!P1 NANOSLEEP.SYNCS 0x989680 ;  /* 0x009896800000995d */ /* 0x002fea0003900000 */
[----:B------:R-:W1:Y:S02]  /*40330*/  @!P1 SYNCS.PHASECHK.TRANS64 P1, [R18+URZ], R19 ;  /* 0x00000013120095a7 */ /* 0x000e64000802007f */
[----:B-1----:R-:W-:Y:S05]  /*40340*/  @!P1 BRA `(.L_x_5285) ;  /* 0xfffffffc00f09947 */ /* 0x002fea000383ffff */
[----:B------:R-:W-:Y:S05]  /*40350*/  BRA `(.L_x_5284) ;  /* 0xfffffeec00a47947 */ /* 0x000fea000383ffff */
.L_x_5305:
        /* <DEDUP_REMOVED lines=10> */
.L_x_15174:


//--------------------- .text._ZN7cutlass13device_kernelIN5flash11enable_sm90INS1_16FlashAttnFwdSm90INS1_25CollectiveMainloopFwdSm90ILi2EN4cute5tupleIJNS5_1CILi1EEES8_S8_EEENS6_IJNS7_ILi64EEESA_SA_EEELi512ENS_10bfloat16_tEfNS_4arch4Sm90ELb0ELb1ELb1ELb1ELb0ELb0ELb0ELb0ELb0ELb1ELb1ELb0EEENS1_21CollectiveEpilogueFwdINS6_IJSA_NS7_ILi512EEESA_EEES9_SC_SE_Li256ELb1ELb1ELb1ELb0EEENS1_36VarlenDynamicPersistentTileSchedulerILi64ELi64ELi256ELi128ELb1ELb1ELb1ELb1ELb0ELb1EEEEEEEEEvNT_6ParamsE --------------------------
	.section	.text._ZN7cutlass13device_kernelIN5flash11enable_sm90INS1_16FlashAttnFwdSm90INS1_25CollectiveMainloopFwdSm90ILi2EN4cute5tupleIJNS5_1CILi1EEES8_S8_EEENS6_IJNS7_ILi64EEESA_SA_EEELi512ENS_10bfloat16_tEfNS_4arch4Sm90ELb0ELb1ELb1ELb1ELb0ELb0ELb0ELb0ELb0ELb1ELb1ELb0EEENS1_21CollectiveEpilogueFwdINS6_IJSA_NS7_ILi512EEESA_EEES9_SC_SE_Li256ELb1ELb1ELb1ELb0EEENS1_36VarlenDynamicPersistentTileSchedulerILi64ELi64ELi256ELi128ELb1ELb1ELb1ELb1ELb0ELb1EEEEEEEEEvNT_6ParamsE,"ax",@progbits
	.align	128
.text._ZN7cutlass13device_kernelIN5flash11enable_sm90INS1_16FlashAttnFwdSm90INS1_25CollectiveMainloopFwdSm90ILi2EN4cute5tupleIJNS5_1CILi1EEES8_S8_EEENS6_IJNS7_ILi64EEESA_SA_EEELi512ENS_10bfloat16_tEfNS_4arch4Sm90ELb0ELb1ELb1ELb1ELb0ELb0ELb0ELb0ELb0ELb1ELb1ELb0EEENS1_21CollectiveEpilogueFwdINS6_IJSA_NS7_ILi512EEESA_EEES9_SC_SE_Li256ELb1ELb1ELb1ELb0EEENS1_36VarlenDynamicPersistentTileSchedulerILi64ELi64ELi256ELi128ELb1ELb1ELb1ELb1ELb0ELb1EEEEEEEEEvNT_6ParamsE:
        .type           _ZN7cutlass13device_kernelIN5flash11enable_sm90INS1_16FlashAttnFwdSm90INS1_25CollectiveMainloopFwdSm90ILi2EN4cute5tupleIJNS5_1CILi1EEES8_S8_EEENS6_IJNS7_ILi64EEESA_SA_EEELi512ENS_10bfloat16_tEfNS_4arch4Sm90ELb0ELb1ELb1ELb1ELb0ELb0ELb0ELb0ELb0ELb1ELb1ELb0EEENS1_21CollectiveEpilogueFwdINS6_IJSA_NS7_ILi512EEESA_EEES9_SC_SE_Li256ELb1ELb1ELb1ELb0EEENS1_36VarlenDynamicPersistentTileSchedulerILi64ELi64ELi256ELi128ELb1ELb1ELb1ELb1ELb0ELb1EEEEEEEEEvNT_6ParamsE,@function
        .size           _ZN7cutlass13device_kernelIN5flash11enable_sm90INS1_16FlashAttnFwdSm90INS1_25CollectiveMainloopFwdSm90ILi2EN4cute5tupleIJNS5_1CILi1EEES8_S8_EEENS6_IJNS7_ILi64EEESA_SA_EEELi512ENS_10bfloat16_tEfNS_4arch4Sm90ELb0ELb1ELb1ELb1ELb0ELb0ELb0ELb0ELb0ELb1ELb1ELb0EEENS1_21CollectiveEpilogueFwdINS6_IJSA_NS7_ILi512EEESA_EEES9_SC_SE_Li256ELb1ELb1ELb1ELb0EEENS1_36VarlenDynamicPersistentTileSchedulerILi64ELi64ELi256ELi128ELb1ELb1ELb1ELb1ELb0ELb1EEEEEEEEEvNT_6ParamsE,(.L_x_15176 - _ZN7cutlass13device_kernelIN5flash11enable_sm90INS1_16FlashAttnFwdSm90INS1_25CollectiveMainloopFwdSm90ILi2EN4cute5tupleIJNS5_1CILi1EEES8_S8_EEENS6_IJNS7_ILi64EEESA_SA_EEELi512ENS_10bfloat16_tEfNS_4arch4Sm90ELb0ELb1ELb1ELb1ELb0ELb0ELb0ELb0ELb0ELb1ELb1ELb0EEENS1_21CollectiveEpilogueFwdINS6_IJSA_NS7_ILi512EEESA_EEES9_SC_SE_Li256ELb1ELb1ELb1ELb0EEENS1_36VarlenDynamicPersistentTileSchedulerILi64ELi64ELi256ELi128ELb1ELb1ELb1ELb1ELb0ELb1EEEEEEEEEvNT_6ParamsE)
        .other          _ZN7cutlass13device_kernelIN5flash11enable_sm90INS1_16FlashAttnFwdSm90INS1_25CollectiveMainloopFwdSm90ILi2EN4cute5tupleIJNS5_1CILi1EEES8_S8_EEENS6_IJNS7_ILi64EEESA_SA_EEELi512ENS_10bfloat16_tEfNS_4arch4Sm90ELb0ELb1ELb1ELb1ELb0ELb0ELb0ELb0ELb0ELb1ELb1ELb0EEENS1_21CollectiveEpilogueFwdINS6_IJSA_NS7_ILi512EEESA_EEES9_SC_SE_Li256ELb1ELb1ELb1ELb0EEENS1_36VarlenDynamicPersistentTileSchedulerILi64ELi64ELi256ELi128ELb1ELb1ELb1ELb1ELb0ELb1EEEEEEEEEvNT_6ParamsE,@"STO_CUDA_ENTRY STV_DEFAULT"
_ZN7cutlass13device_kernelIN5flash11enable_sm90INS1_16FlashAttnFwdSm90INS1_25CollectiveMainloopFwdSm90ILi2EN4cute5tupleIJNS5_1CILi1EEES8_S8_EEENS6_IJNS7_ILi64EEESA_SA_EEELi512ENS_10bfloat16_tEfNS_4arch4Sm90ELb0ELb1ELb1ELb1ELb0ELb0ELb0ELb0ELb0ELb1ELb1ELb0EEENS1_21CollectiveEpilogueFwdINS6_IJSA_NS7_ILi512EEESA_EEES9_SC_SE_Li256ELb1ELb1ELb1ELb0EEENS1_36VarlenDynamicPersistentTileSchedulerILi64ELi64ELi256ELi128ELb1ELb1ELb1ELb1ELb0ELb1EEEEEEEEEvNT_6ParamsE:
        /* <DEDUP_REMOVED lines=18> */
.L_x_5307:
[----:B------:R-:W-:Y:S05]  /*0120*/  BSYNC B0 ;  /* 0x0000000000007941 */ /* 0x000fea0003800000 */
.L_x_5306:
        /* <DEDUP_REMOVED lines=37> */
.L_x_5308:
        /* <DEDUP_REMOVED lines=22> */
.L_x_5309:
        /* <DEDUP_REMOVED lines=18> */
.L_x_5310:
        /* <DEDUP_REMOVED lines=22> */
.L_x_5311:
        /* <DEDUP_REMOVED lines=22> */
.L_x_5312:
[----:B------:R-:W-:Y:S01]  /*08c0*/  PLOP3.LUT P0, PT, PT, PT, UP0, 0x80, 0x0 ;  /* 0x000000000000781c */ /* 0x000fe20003f0f008 */
[----:B------:R-:W-:Y:S01]  /*08d0*/  UMOV UR36, 0x1 ;  /* 0x0000000100247882 */ /* 0x000fe20000000000 */
[----:B------:R-:W-:Y:S01]  /*08e0*/  NOP ;  /* 0x0000000000007918 */ /* 0x000fe20000000000 */
[----:B------:R-:W-:Y:S01]  /*08f0*/  USEL UR36, UR36, 0x2, !UP0 ;  /* 0x0000000224247887 */ /* 0x000fe2000c000000 */
[----:B------:R-:W-:Y:S01]  /*0900*/  ULDC.64 UR40, c[0x0][0x208] ;  /* 0x0000820000287ab9 */ /* 0x000fe20000000a00 */
[----:B012-4-:R-:W-:Y:S08]  /*0910*/  BAR.SYNC.DEFER_BLOCKING 0x0 ;  /* 0x0000000000007b1d */ /* 0x017ff00000010000 */
[----:B------:R-:W-:Y:S05]  /*0920*/  @!P0 BRA `(.L_x_5313) ;  /* 0x0000012800c08947 */ /* 0x000fea0003800000 */
.L_x_5314:
        /* <DEDUP_REMOVED lines=25> */
[----:B------:R-:W-:Y:S01]  /*0ac0*/  R2UR UR5, R9 ;  /* 0x00000000090572ca */ /* 0x000fe200000e0000 */
[----:B------:R-:W-:Y:S01]  /*0ad0*/  UMOV UR37, URZ ;  /* 0x0000003f00257c82 */ /* 0x000fe20008000000 */
        /* <DEDUP_REMOVED lines=9> */
[----:B------:R-:W-:Y:S01]  /*0b70*/  IMAD.IADD R10, R6, 0x1, -R11 ;  /* 0x00000001060a7824 */ /* 0x000fe200078e0a0b */
[----:B------:R-:W-:Y:S02]  /*0b80*/  SHF.R.S32.HI R7, RZ, 0x1f, R2 ;  /* 0x0000001fff077819 */ /* 0x000fe40000011402 */
[----:B------:R-:W-:Y:S01]  /*0b90*/  LEA.HI R2, R0, R5, RZ, 0x1 ;  /* 0x0000000500027211 */ /* 0x000fe200078f08ff */
[----:B------:R-:W-:Y:S01]  /*0ba0*/  IMAD.IADD R0, R6, 0x1, -R3 ;  /* 0x0000000106007824 */ /* 0x000fe200078e0a03 */
[----:B------:R-:W-:Y:S02]  /*0bb0*/  LEA.HI R7, R7, R4, RZ, 0x2 ;  /* 0x0000000407077211 */ /* 0x000fe400078f10ff */
[----:B------:R-:W-:Y:S02]  /*0bc0*/  LOP3.LUT R2, R2, 0x1ffffffe, RZ, 0xc0, !PT ;  /* 0x1ffffffe02027812 */ /* 0x000fe400078ec0ff */
[----:B------:R-:W-:-:S02]  /*0bd0*/  SHF.R.S32.HI R3, RZ, 0x1f, R0 ;  /* 0x0000001fff037819 */ /* 0x000fc40000011400 */
[----:B------:R-:W-:Y:S01]  /*0be0*/  SHF.R.S32.HI R221, RZ, 0x7, R8 ;  /* 0x00000007ffdd7819 */ /* 0x000fe20000011408 */
[----:B------:R-:W-:Y:S01]  /*0bf0*/  IMAD.IADD R2, R5, 0x1, -R2 ;  /* 0x0000000105027824 */ /* 0x000fe200078e0a02 */
[----:B------:R-:W-:Y:S02]  /*0c00*/  LEA.HI R5, R3, R0, RZ, 0x3 ;  /* 0x0000000003057211 */ /* 0x000fe400078f18ff */
[----:B------:R-:W-:Y:S01]  /*0c10*/  LOP3.LUT R7, R7, 0x3ffffc, RZ, 0xc0, !PT ;  /* 0x003ffffc07077812 */ /* 0x000fe200078ec0ff */
[----:B------:R-:W-:Y:S01]  /*0c20*/  IMAD R12, R221, 0x100, R0 ;  /* 0x00000100dd0c7824 */ /* 0x000fe200078e0200 */
[----:B------:R-:W-:Y:S01]  /*0c30*/  LOP3.LUT R9, R8, 0xffffff80, RZ, 0xc0, !PT ;  /* 0xffffff8008097812 */ /* 0x000fe200078ec0ff */
[----:B------:R-:W-:Y:S01]  /*0c40*/  IMAD.SHL.U32 R2, R2, 0x8, RZ ;  /* 0x0000000802027824 */ /* 0x000fe200078e00ff */
[----:B------:R-:W-:Y:S01]  /*0c50*/  LOP3.LUT R187, R220, 0xfffffff8, RZ, 0xc0, !PT ;  /* 0xfffffff8dcbb7812 */ /* 0x000fe200078ec0ff */
[----:B------:R-:W-:Y:S01]  /*0c60*/  IMAD.IADD R7, R4, 0x1, -R7 ;  /* 0x0000000104077824 */ /* 0x000fe200078e0a07 */
[C---:B------:R-:W-:Y:S01]  /*0c70*/  LOP3.LUT R11, R5.reuse, 0xfffffff8, RZ, 0xc0, !PT ;  /* 0xfffffff8050b7812 */ /* 0x040fe200078ec0ff */
[----:B------:R-:W-:Y:S01]  /*0c80*/  IMAD.SHL.U32 R5, R5, 0x40, RZ ;  /* 0x0000004005057824 */ /* 0x000fe200078e00ff */
[----:B------:R-:W-:Y:S01]  /*0c90*/  LEA.HI R8, R8, R221, RZ, 0x1 ;  /* 0x000000dd08087211 */ /* 0x000fe200078f08ff */
[C---:B------:R-:W-:Y:S01]  /*0ca0*/  IMAD.IADD R9, R6.reuse, 0x1, -R9 ;  /* 0x0000000106097824 */ /* 0x040fe200078e0a09 */
[----:B------:R-:W-:Y:S01]  /*0cb0*/  SHF.R.S32.HI R220, RZ, 0x3, R220 ;  /* 0x00000003ffdc7819 */ /* 0x000fe200000114dc */
[----:B------:R-:W-:Y:S01]  /*0cc0*/  IMAD.IADD R187, R6, 0x1, -R187 ;  /* 0x0000000106bb7824 */ /* 0x000fe200078e0abb */
[----:B------:R-:W-:Y:S01]  /*0cd0*/  LEA.HI R6, R10, R10, RZ, 0x1 ;  /* 0x0000000a0a067211 */ /* 0x000fe200078f08ff */
[----:B------:R-:W-:Y:S01]  /*0ce0*/  IMAD.IADD R11, R0, 0x1, -R11 ;  /* 0x00000001000b7824 */ /* 0x000fe200078e0a0b */
[----:B------:R-:W-:Y:S01]  /*0cf0*/  LOP3.LUT R8, R8, 0xfffffe, RZ, 0xc0, !PT ;  /* 0x00fffffe08087812 */ /* 0x000fe200078ec0ff */
[----:B------:R-:W-:Y:S01]  /*0d00*/  IMAD R15, R7, 0x10, R12 ;  /* 0x00000010070f7824 */ /* 0x000fe200078e020c */
[----:B------:R-:W-:Y:S01]  /*0d10*/  LOP3.LUT R7, R5, 0x7ffffe00, RZ, 0xc0, !PT ;  /* 0x7ffffe0005077812 */ /* 0x000fe200078ec0ff */
[----:B------:R-:W-:Y:S01]  /*0d20*/  IMAD.SHL.U32 R5, R11, 0x40, RZ ;  /* 0x000000400b057824 */ /* 0x000fe200078e00ff */
[----:B------:R-:W-:Y:S01]  /*0d30*/  LOP3.LUT R3, R6, 0x1ffffffe, RZ, 0xc0, !PT ;  /* 0x1ffffffe06037812 */ /* 0x000fe200078ec0ff */
[----:B------:R-:W-:Y:S01]  /*0d40*/  IMAD.IADD R8, R221, 0x1, -R8 ;  /* 0x00000001dd087824 */ /* 0x000fe200078e0a08 */
[----:B------:R-:W-:Y:S01]  /*0d50*/  SHF.R.S32.HI R6, RZ, 0x1f, R9 ;  /* 0x0000001fff067819 */ /* 0x000fe20000011409 */
[----:B------:R-:W-:Y:S01]  /*0d60*/  IMAD R7, R4, 0x400, R7 ;  /* 0x0000040004077824 */ /* 0x000fe200078e0207 */
[----:B------:R-:W-:Y:S01]  /*0d70*/  LOP3.LUT R5, R5, 0x1c0, RZ, 0xc0, !PT ;  /* 0x000001c005057812 */ /* 0x000fe200078ec0ff */
[----:B------:R-:W-:Y:S01]  /*0d80*/  IMAD.IADD R13, R10, 0x1, -R3 ;  /* 0x000000010a0d7824 */ /* 0x000fe200078e0a03 */
[----:B------:R-:W-:Y:S01]  /*0d90*/  LEA.HI R3, R6, R9, RZ, 0x2 ;  /* 0x0000000906037211 */ /* 0x000fe200078f10ff */
[--C-:B------:R-:W-:Y:S01]  /*0da0*/  IMAD.U32 R4, R15, 0x40, R2.reuse ;  /* 0x000000400f047824 */ /* 0x100fe200078e0002 */
[----:B------:R-:W-:Y:S01]  /*0db0*/  LOP3.LUT R2, R5, 0x8, R2, 0xf8, !PT ;  /* 0x0000000805027812 */ /* 0x000fe200078ef802 */
[----:B------:R-:W-:Y:S01]  /*0dc0*/  IMAD.SHL.U32 R185, R187, 0x8, RZ ;  /* 0x00000008bbb97824 */ /* 0x000fe200078e00ff */
[----:B------:R-:W-:-:S02]  /*0dd0*/  SHF.R.U32.HI R5, RZ, 0x3, R5 ;  /* 0x00000003ff057819 */ /* 0x000fc40000011605 */
[----:B------:R-:W-:Y:S01]  /*0de0*/  LOP3.LUT R10, R3, 0x7ffffffc, RZ, 0xc0, !PT ;  /* 0x7ffffffc030a7812 */ /* 0x000fe200078ec0ff */
[----:B------:R0:W-:Y:S01]  /*0df0*/  STL [R1+0x44], R4 ;  /* 0x0000440401007387 */ /* 0x0001e20000100800 */
[--C-:B------:R-:W-:Y:S01]  /*0e00*/  SHF.R.S32.HI R0, RZ, 0x2, R3.reuse ;  /* 0x00000002ff007819 */ /* 0x100fe20000011403 */
[----:B------:R-:W-:Y:S01]  /*0e10*/  VIADD R188, R185, 0x40 ;  /* 0x00000040b9bc7836 */ /* 0x000fe20000000000 */
[----:B------:R-:W-:Y:S01]  /*0e20*/  SHF.R.S32.HI R3, RZ, 0x1f, R3 ;  /* 0x0000001fff037819 */ /* 0x000fe20000011403 */
[----:B------:R-:W-:Y:S01]  /*0e30*/  IMAD.IADD R10, R9, 0x1, -R10 ;  /* 0x00000001090a7824 */ /* 0x000fe200078e0a0a */
[----:B------:R-:W-:Y:S02]  /*0e40*/  LOP3.LUT R2, R2, R5, RZ, 0x3c, !PT ;  /* 0x0000000502027212 */ /* 0x000fe400078e3cff */
[----:B------:R-:W-:Y:S02]  /*0e50*/  LEA.HI R3, R3, R0, RZ, 0x3 ;  /* 0x0000000003037211 */ /* 0x000fe400078f18ff */
[----:B------:R-:W-:Y:S01]  /*0e60*/  R2P PR, R11, 0x6 ;  /* 0x000000060b007804 */ /* 0x000fe20000000000 */
[----:B------:R-:W-:Y:S01]  /*0e70*/  IMAD.IADD R7, R7, 0x1, R2 ;  /* 0x0000000107077824 */ /* 0x000fe200078e0202 */
[----:B------:R-:W-:Y:S01]  /*0e80*/  LEA.HI R6, R6, R9, RZ, 0x5 ;  /* 0x0000000906067211 */ /* 0x000fe200078f28ff */
[----:B0-----:R-:W-:Y:S01]  /*0e90*/  IMAD.SHL.U32 R4, R8, 0x100, RZ ;  /* 0x0000010008047824 */ /* 0x001fe200078e00ff */
[----:B------:R-:W-:Y:S01]  /*0ea0*/  LOP3.LUT R3, R3, 0xfffffff8, RZ, 0xc0, !PT ;  /* 0xfffffff803037812 */ /* 0x000fe200078ec0ff */
[----:B------:R-:W-:Y:S01]  /*0eb0*/  IMAD.SHL.U32 R2, R10, 0x2, RZ ;  /* 0x000000020a027824 */ /* 0x000fe200078e00ff */
[----:B------:R-:W-:-:S02]  /*0ec0*/  LEA R19, R7, UR46, 0x1 ;  /* 0x0000002e07137c11 */ /* 0x000fc4000f8e08ff */
[----:B------:R-:W-:Y:S01]  /*0ed0*/  SHF.R.S32.HI R6, RZ, 0x5, R6 ;  /* 0x00000005ff067819 */ /* 0x000fe20000011406 */
[----:B------:R-:W-:Y:S01]  /*0ee0*/  IMAD.IADD R17, R2, 0x1, R4 ;  /* 0x0000000102117824 */ /* 0x000fe200078e0204 */
[----:B------:R-:W-:Y:S01]  /*0ef0*/  SEL R23, R23, 0xffffffe0, !P1 ;  /* 0xffffffe017177807 */ /* 0x000fe20004800000 */
[----:B------:R-:W-:Y:S01]  /*0f00*/  IMAD.IADD R3, R0, 0x1, -R3 ;  /* 0x0000000100037824 */ /* 0x000fe200078e0a03 */
[----:B------:R0:W-:Y:S01]  /*0f10*/  STL [R1+0x40], R4 ;  /* 0x0000400401007387 */ /* 0x0001e20000100800 */
[C---:B------:R-:W-:Y:S01]  /*0f20*/  VIADD R219, R17.reuse, 0x8 ;  /* 0x0000000811db7836 */ /* 0x040fe20000000000 */
[----:B------:R-:W-:Y:S01]  /*0f30*/  SHF.R.S32.HI R0, RZ, 0x1f, R17 ;  /* 0x0000001fff007819 */ /* 0x000fe20000011411 */
[C---:B------:R-:W-:Y:S02]  /*0f40*/  VIADD R218, R17.reuse, 0x10 ;  /* 0x0000001011da7836 */ /* 0x040fe40000000000 */
[C---:B------:R-:W-:Y:S02]  /*0f50*/  VIADD R217, R17.reuse, 0x18 ;  /* 0x0000001811d97836 */ /* 0x040fe40000000000 */
[----:B------:R-:W-:-:S02]  /*0f60*/  VIADD R216, R17, 0x20 ;  /* 0x0000002011d87836 */ /* 0x000fc40000000000 */
[C---:B------:R-:W-:Y:S01]  /*0f70*/  VIADD R215, R17.reuse, 0x28 ;  /* 0x0000002811d77836 */ /* 0x040fe20000000000 */
[----:B0-----:R-:W-:Y:S01]  /*0f80*/  SHF.R.S32.HI R4, RZ, 0x1f, R219 ;  /* 0x0000001fff047819 */ /* 0x001fe200000114db */
[----:B------:R-:W-:Y:S01]  /*0f90*/  VIADD R214, R17, 0x30 ;  /* 0x0000003011d67836 */ /* 0x000fe20000000000 */
[----:B------:R-:W-:Y:S01]  /*0fa0*/  SHF.R.S32.HI R0, RZ, 0x1f, R217 ;  /* 0x0000001fff007819 */ /* 0x000fe200000114d9 */
[----:B------:R-:W-:Y:S01]  /*0fb0*/  VIADD R184, R19, 0x26800 ;  /* 0x0002680013b87836 */ /* 0x000fe20000000000 */
[----:B------:R-:W-:Y:S01]  /*0fc0*/  SHF.R.S32.HI R4, RZ, 0x1f, R216 ;  /* 0x0000001fff047819 */ /* 0x000fe200000114d8 */
[C---:B------:R-:W-:Y:S01]  /*0fd0*/  VIADD R213, R17.reuse, 0x38 ;  /* 0x0000003811d57836 */ /* 0x040fe20000000000 */
[----:B------:R-:W-:Y:S01]  /*0fe0*/  SHF.R.S32.HI R0, RZ, 0x1f, R214 ;  /* 0x0000001fff007819 */ /* 0x000fe200000114d6 */
[C---:B------:R-:W-:Y:S02]  /*0ff0*/  VIADD R212, R17.reuse, 0x40 ;  /* 0x0000004011d47836 */ /* 0x040fe40000000000 */
[C---:B------:R-:W-:Y:S01]  /*1000*/  VIADD R211, R17.reuse, 0x48 ;  /* 0x0000004811d37836 */ /* 0x040fe20000000000 */
[----:B------:R-:W-:Y:S01]  /*1010*/  SHF.R.S32.HI R4, RZ, 0x1f, R213 ;  /* 0x0000001fff047819 */ /* 0x000fe200000114d5 */
[----:B------:R-:W-:Y:S01]  /*1020*/  IMAD R16, R6, 0x10, R3 ;  /* 0x0000001006107824 */ /* 0x000fe200078e0203 */
        /* <DEDUP_REMOVED lines=51> */
[----:B------:R-:W-:Y:S01]  /*1360*/  IMAD R186, R13, 0x8, R16 ;  /* 0x000000080dba7824 */ /* 0x000fe200078e0210 */
[----:B------:R-:W-:Y:S01]  /*1370*/  SHF.R.S32.HI R222, RZ, 0x1f, R189 ;  /* 0x0000001fffde7819 */ /* 0x000fe200000114bd */
[----:B------:R-:W-:-:S07]  /*1380*/  IMAD.IADD R23, R23, 0x1, R22 ;  /* 0x0000000117177824 */ /* 0x000fce00078e0216 */
.L_x_5427:
[----:B------:R-:W-:Y:S02]  /*1390*/  ULDC.64 UR8, c[0x0][0xa28] ;  /* 0x00028a0000087ab9 */ /* 0x000fe40000000a00 */
[----:B------:R-:W-:-:S04]  /*13a0*/  UISETP.NE.U32.AND UP0, UPT, UR8, URZ, UPT ;  /* 0x0000003f0800728c */ /* 0x000fc8000bf05070 */
[----:B------:R-:W-:-:S03]  /*13b0*/  UISETP.NE.AND.EX UP0, UPT, UR9, URZ, UPT, UP0 ;  /* 0x0000003f0900728c */ /* 0x000fc6000bf05300 */
[----:B------:R-:W-:Y:S02]  /*13c0*/  ULDC.64 UR8, c[0x0][0xa18] ;  /* 0x0002860000087ab9 */ /* 0x000fe40000000a00 */
[----:B------:R-:W-:Y:S01]  /*13d0*/  UISETP.NE.U32.AND UP1, UPT, UR8, URZ, UPT ;  /* 0x0000003f0800728c */ /* 0x000fe2000bf25070 */
[----:B------:R-:W-:-:S03]  /*13e0*/  PLOP3.LUT P0, PT, PT, PT, UP0, 0x80, 0x0 ;  /* 0x000000000000781c */ /* 0x000fc60003f0f008 */
[----:B------:R-:W-:-:S03]  /*13f0*/  UISETP.NE.AND.EX UP1, UPT, UR9, URZ, UPT, UP1 ;  /* 0x0000003f0900728c */ /* 0x000fc6000bf25310 */
[----:B------:R-:W-:Y:S02]  /*1400*/  @UP0 ULDC.64 UR8, c[0x0][0xa28] ;  /* 0x00028a0000080ab9 */ /* 0x000fe40000000a00 */
[----:B------:R-:W-:Y:S01]  /*1410*/  @UP0 UIMAD.WIDE UR8, UR6, 0x4, UR8 ;  /* 0x00000004060808a5 */ /* 0x000fe2000f8e0208 */
[----:B------:R-:W-:-:S05]  /*1420*/  PLOP3.LUT P2, PT, PT, PT, UP1, 0x80, 0x0 ;  /* 0x000000000000781c */ /* 0x000fca0003f4f018 */
[----:B------:R-:W-:Y:S01]  /*1430*/  @UP1 ULDC.64 UR10, c[0x0][0xa18] ;  /* 0x00028600000a1ab9 */ /* 0x000fe20000000a00 */
[----:B0---4-:R-:W-:Y:S02]  /*1440*/  IMAD.U32 R4, RZ, RZ, UR8 ;  /* 0x00000008ff047e24 */ /* 0x011fe4000f8e00ff */
[----:B------:R-:W-:Y:S01]  /*1450*/  IMAD.U32 R5, RZ, RZ, UR9 ;  /* 0x00000009ff057e24 */ /* 0x000fe2000f8e00ff */
[----:B------:R-:W-:Y:S02]  /*1460*/  @UP1 UIMAD.WIDE UR8, UR6, 0x4, UR10 ;  /* 0x00000004060818a5 */ /* 0x000fe4000f8e020a */
[----:B------:R-:W-:Y:S02]  /*1470*/  ULOP3.LUT UR4, UR7, 0xff000000, URZ, 0xc0, !UPT ;  /* 0xff00000007047892 */ /* 0x000fe4000f8ec03f */
[----:B--2---:R-:W2:Y:S01]  /*1480*/  @P0 LDG.E R4, desc[UR40][R4.64] ;  /* 0x0000002804040981 */ /* 0x004ea2000c1e1900 */
[----:B------:R-:W-:Y:S01]  /*1490*/  ULDC.64 UR10, c[0x0][0xa20] ;  /* 0x00028800000a7ab9 */ /* 0x000fe20000000a00 */
[----:B-1----:R-:W-:-:S02]  /*14a0*/  IMAD.U32 R6, RZ, RZ, UR8 ;  /* 0x00000008ff067e24 */ /* 0x002fc4000f8e00ff */
[----:B------:R-:W-:Y:S01]  /*14b0*/  IMAD.U32 R7, RZ, RZ, UR9 ;  /* 0x00000009ff077e24 */ /* 0x000fe2000f8e00ff */
[----:B------:R-:W-:-:S04]  /*14c0*/  ULDC.64 UR8, c[0x0][0x418] ;  /* 0x0001060000087ab9 */ /* 0x000fc80000000a00 */
[----:B---3--:R-:W3:Y:S01]  /*14d0*/  @P2 LDG.E R6, desc[UR40][R6.64] ;  /* 0x0000002806062981 */ /* 0x008ee2000c1e1900 */
[----:B------:R-:W-:Y:S01]  /*14e0*/  UISETP.NE.U32.AND UP0, UPT, UR8, URZ, UPT ;  /* 0x0000003f0800728c */ /* 0x000fe2000bf05070 */
[----:B------:R-:W-:Y:S01]  /*14f0*/  ISETP.NE.U32.AND P1, PT, RZ, UR10, PT ;  /* 0x0000000aff007c0c */ /* 0x000fe2000bf25070 */
[----:B------:R-:W-:Y:S02]  /*1500*/  ULOP3.LUT UR45, UR7, 0xff0000, URZ, 0xc0, !UPT ;  /* 0x00ff0000072d7892 */ /* 0x000fe4000f8ec03f */
[----:B------:R-:W-:Y:S01]  /*1510*/  UISETP.NE.AND.EX UP0, UPT, UR9, URZ, UPT, UP0 ;  /* 0x0000003f0900728c */ /* 0x000fe2000bf05300 */
[----:B------:R-:W-:Y:S01]  /*1520*/  ISETP.NE.AND.EX P1, PT, RZ, UR11, PT, P1 ;  /* 0x0000000bff007c0c */ /* 0x000fe2000bf25310 */
[----:B------:R-:W-:Y:S01]  /*1530*/  ULDC UR8, c[0x0][0x424] ;  /* 0x0001090000087ab9 */ /* 0x000fe20000000800 */
[----:B------:R-:W-:Y:S02]  /*1540*/  USHF.R.U32.HI UR4, URZ, 0x8, UR4 ;  /* 0x000000083f047899 */ /* 0x000fe40008011604 */
[----:B------:R-:W-:Y:S01]  /*1550*/  USEL UR8, UR8, 0x1, UP0 ;  /* 0x0000000108087887 */ /* 0x000fe20008000000 */
[----:B------:R-:W-:Y:S01]  /*1560*/  ULDC UR9, c[0x0][0x2f0] ;  /* 0x0000bc0000097ab9 */ /* 0x000fe20000000800 */
[----:B------:R-:W-:Y:S01]  /*1570*/  UMOV UR49, URZ ;  /* 0x0000003f00317c82 */ /* 0x000fe20008000000 */
[----:B------:R-:W-:Y:S01]  /*1580*/  ULEA.HI UR45, UR45, UR4, URZ, 0x10 ;  /* 0x000000042d2d7291 */ /* 0x000fe2000f8f803f */
[----:B------:R-:W-:Y:S01]  /*1590*/  ULDC UR51, c[0x0][0x288] ;  /* 0x0000a20000337ab9 */ /* 0x000fe20000000800 */
[----:B------:R-:W-:-:S02]  /*15a0*/  UIMAD UR4, UR8, UR9, URZ ;  /* 0x00000009080472a4 */ /* 0x000fc4000f8e023f */
[----:B------:R-:W-:Y:S01]  /*15b0*/  ULOP3.LUT UR44, UR7, 0xffff, URZ, 0xc0, !UPT ;  /* 0x0000ffff072c7892 */ /* 0x000fe2000f8ec03f */
[----:B--2---:R-:W-:Y:S02]  /*15c0*/  @P0 R2UR UR49, R4 ;  /* 0x00000000043102ca */ /* 0x004fe400000e0000 */
        /* <DEDUP_REMOVED lines=15> */
.L_x_5315:
[----:B------:R-:W-:Y:S01]  /*16c0*/  UMOV UR43, UR6 ;  /* 0x00000006002b7c82 */ /* 0x000fe20008000000 */
[----:B------:R-:W-:Y:S05]  /*16d0*/  @!P1 BRA `(.L_x_5316) ;  /* 0x00000000001c9947 */ /* 0x000fea0003800000 */
[----:B------:R-:W-:Y:S02]  /*16e0*/  ULDC.64 UR8, c[0x0][0xa20] ;  /* 0x0002880000087ab9 */ /* 0x000fe40000000a00 */
[----:B------:R-:W-:-:S06]  /*16f0*/  UIMAD.WIDE UR6, UR6, 0x4, UR8 ;  /* 0x00000004060678a5 */ /* 0x000fcc000f8e0208 */
[----:B------:R-:W-:Y:S02]  /*1700*/  IMAD.U32 R4, RZ, RZ, UR6 ;  /* 0x00000006ff047e24 */ /* 0x000fe4000f8e00ff */
[----:B------:R-:W-:-:S05]  /*1710*/  IMAD.U32 R5, RZ, RZ, UR7 ;  /* 0x00000007ff057e24 */ /* 0x000fca000f8e00ff */
[----:B------:R-:W2:Y:S02]  /*1720*/  LDG.E R4, desc[UR40][R4.64] ;  /* 0x0000002804047981 */ /* 0x000ea4000c1e1900 */
[----:B--2---:R-:W-:Y:S01]  /*1730*/  R2UR UR4, R4 ;  /* 0x00000000040472ca */ /* 0x004fe200000e0000 */
[----:B------:R-:W-:-:S14]  /*1740*/  BRA `(.L_x_5317) ;  /* 0x0000000000347947 */ /* 0x000fdc0003800000 */
.L_x_5316:
        /* <DEDUP_REMOVED lines=13> */
.L_x_5317:
[----:B------:R-:W-:Y:S02]  /*1820*/  UISETP.NE.AND UP0, UPT, UR47, 0x1, UPT ;  /* 0x000000012f00788c */ /* 0x000fe4000bf05270 */
[----:B------:R-:W-:Y:S02]  /*1830*/  UIADD3 UR49, UR4, -UR49, URZ ;  /* 0x8000003104317290 */ /* 0x000fe4000fffe03f */
[----:B------:R-:W-:Y:S02]  /*1840*/  USHF.L.U32 UR42, UR5, 0x6, URZ ;  /* 0x00000006052a7899 */ /* 0x000fe4000800063f */
[----:B------:R-:W-:Y:S01]  /*1850*/  UIADD3 UR4, UR49, 0x3f, URZ ;  /* 0x0000003f31047890 */ /* 0x000fe2000fffe03f */
[----:B------:R-:W-:-:S03]  /*1860*/  PLOP3.LUT P0, PT, PT, PT, UP0, 0x80, 0x0 ;  /* 0x000000000000781c */ /* 0x000fc60003f0f008 */
[----:B------:R-:W-:-:S04]  /*1870*/  USHF.R.S32.HI UR6, URZ, 0x1f, UR4 ;  /* 0x0000001f3f067899 */ /* 0x000fc80008011404 */
[----:B------:R-:W-:-:S04]  /*1880*/  ULEA.HI UR6, UR6, UR4, URZ, 0x6 ;  /* 0x0000000406067291 */ /* 0x000fc8000f8f303f */
[----:B------:R-:W-:Y:S02]  /*1890*/  USHF.R.S32.HI UR6, URZ, 0x6, UR6 ;  /* 0x000000063f067899 */ /* 0x000fe40008011406 */
[----:B------:R-:W-:Y:S10]  /*18a0*/  @!P0 BRA `(.L_x_5318) ;  /* 0x0000002400108947 */ /* 0x000ff40003800000 */
[----:B------:R-:W-:Y:S01]  /*18b0*/  ULDC UR4, c[0x0][0x448] ;  /* 0x0001120000047ab9 */ /* 0x000fe20000000800 */
[----:B------:R-:W-:Y:S02]  /*18c0*/  UIADD3 UR7, UR42, 0x3f, URZ ;  /* 0x0000003f2a077890 */ /* 0x000fe4000fffe03f */
[----:B------:R-:W-:Y:S02]  /*18d0*/  UISETP.NE.AND UP0, UPT, UR4, 0x1, UPT ;  /* 0x000000010400788c */ /* 0x000fe4000bf05270 */
[----:B------:R-:W-:Y:S01]  /*18e0*/  UIADD3 UR10, UR49, 0x1, -UR51 ;  /* 0x00000001310a7890 */ /* 0x000fe2000fffe833 */
[----:B------:R-:W-:Y:S02]  /*18f0*/  ULDC.64 UR4, c[0x0][0x9e0] ;  /* 0x0002780000047ab9 */ /* 0x000fe40000000a00 */
[----:B------:R-:W-:-:S06]  /*1900*/  UISETP.GE.AND UP1, UPT, UR5, 0x1, UPT ;  /* 0x000000010500788c */ /* 0x000fcc000bf26270 */
        /* <DEDUP_REMOVED lines=18> */
.L_x_5320:
[----:B------:R-:W-:-:S11]  /*1a30*/  UISETP.NE.AND UP1, UPT, UR5, 0x1, UPT ;  /* 0x000000010500788c */ /* 0x000fd6000bf25270 */
[----:B------:R-:W-:Y:S02]  /*1a40*/  @UP1 ULDC.64 UR10, c[0x0][0x9e8] ;  /* 0x00027a00000a1ab9 */ /* 0x000fe40000000a00 */
[----:B------:R-:W-:-:S04]  /*1a50*/  UIMAD.WIDE.U32 UR8, UR7, UR10, URZ ;  /* 0x0000000a070872a5 */ /* 0x000fc8000f8e003f */
[----:B------:R-:W-:-:S12]  /*1a60*/  @UP1 USHF.R.U32.HI UR7, URZ, UR11, UR9 ;  /* 0x0000000b3f071299 */ /* 0x000fd80008011609 */
.L_x_5321:
[----:B------:R-:W-:-:S04]  /*1a70*/  UIMAD UR7, UR7, UR5, UR5 ;  /* 0x00000005070772a4 */ /* 0x000fc8000f8e0205 */
[----:B------:R-:W-:-:S04]  /*1a80*/  UISETP.LT.AND UP1, UPT, UR4, UR7, UPT ;  /* 0x000000070400728c */ /* 0x000fc8000bf21270 */
[----:B------:R-:W-:-:S12]  /*1a90*/  USEL UR4, UR4, UR7, UP1 ;  /* 0x0000000704047287 */ /* 0x000fd80008800000 */
.L_x_5319:
[----:B------:R-:W-:Y:S01]  /*1aa0*/  UIADD3 UR4, UR4, 0x3f, URZ ;  /* 0x0000003f04047890 */ /* 0x000fe2000fffe03f */
[----:B------:R-:W-:Y:S01]  /*1ab0*/  @UP0 ULDC UR8, c[0x0][0x44c] ;  /* 0x0001130000080ab9 */ /* 0x000fe20000000800 */
[----:B------:R-:W-:Y:S02]  /*1ac0*/  @UP0 ULDC UR10, c[0x0][0x450] ;  /* 0x00011400000a0ab9 */ /* 0x000fe40000000800 */
[----:B------:R-:W-:Y:S02]  /*1ad0*/  USHF.R.S32.HI UR7, URZ, 0x1f, UR4 ;  /* 0x0000001f3f077899 */ /* 0x000fe40008011404 */
[----:B------:R-:W-:Y:S02]  /*1ae0*/  UIMAD.WIDE.U32 UR8, UR42, UR8, URZ ;  /* 0x000000082a0872a5 */ /* 0x000fe4000f8e003f */
[----:B------:R-:W-:-:S03]  /*1af0*/  ULEA.HI UR7, UR7, UR4, URZ, 0x6 ;  /* 0x0000000407077291 */ /* 0x000fc6000f8f303f */
[----:B------:R-:W-:Y:S01]  /*1b00*/  UMOV UR4, UR42 ;  /* 0x0000002a00047c82 */ /* 0x000fe20008000000 */
[----:B------:R-:W-:Y:S02]  /*1b10*/  @UP0 USHF.R.U32.HI UR4, URZ, UR10, UR9 ;  /* 0x0000000a3f040299 */ /* 0x000fe40008011609 */
[----:B------:R-:W-:Y:S02]  /*1b20*/  USHF.R.S32.HI UR7, URZ, 0x6, UR7 ;  /* 0x000000063f077899 */ /* 0x000fe40008011407 */
[----:B------:R-:W-:Y:S02]  /*1b30*/  UIADD3 UR49, UR4, UR49, -UR51 ;  /* 0x0000003104317290 */ /* 0x000fe4000fffe833 */
        /* <DEDUP_REMOVED lines=15> */
.L_x_5323:
[----:B------:R-:W-:-:S11]  /*1c30*/  UISETP.NE.AND UP0, UPT, UR5, 0x1, UPT ;  /* 0x000000010500788c */ /* 0x000fd6000bf05270 */
[----:B------:R-:W-:Y:S02]  /*1c40*/  @UP0 ULDC.64 UR10, c[0x0][0x9e8] ;  /* 0x00027a00000a0ab9 */ /* 0x000fe40000000a00 */
[----:B------:R-:W-:-:S04]  /*1c50*/  UIMAD.WIDE.U32 UR6, UR49, UR10, URZ ;  /* 0x0000000a310672a5 */ /* 0x000fc8000f8e003f */
[----:B------:R-:W-:-:S12]  /*1c60*/  @UP0 USHF.R.U32.HI UR49, URZ, UR11, UR7 ;  /* 0x0000000b3f310299 */ /* 0x000fd80008011607 */
.L_x_5324:
[----:B------:R-:W-:-:S04]  /*1c70*/  UIMAD UR5, UR49, UR5, URZ ;  /* 0x00000005310572a4 */ /* 0x000fc8000f8e023f */
[----:B------:R-:W-:-:S04]  /*1c80*/  UISETP.LT.AND UP0, UPT, UR4, UR5, UPT ;  /* 0x000000050400728c */ /* 0x000fc8000bf01270 */
[----:B------:R-:W-:-:S12]  /*1c90*/  USEL UR4, UR4, UR5, !UP0 ;  /* 0x0000000504047287 */ /* 0x000fd8000c000000 */
.L_x_5322:
[----:B------:R-:W-:Y:S02]  /*1ca0*/  USHF.R.S32.HI UR5, URZ, 0x1f, UR4 ;  /* 0x0000001f3f057899 */ /* 0x000fe40008011404 */
[----:B------:R-:W-:Y:S02]  /*1cb0*/  ULOP3.LUT UR20, UR45, 0xff, URZ, 0xc0, !UPT ;  /* 0x000000ff2d147892 */ /* 0x000fe4000f8ec03f */
[----:B------:R-:W-:-:S03]  /*1cc0*/  ULEA.HI UR5, UR5, UR4, URZ, 0x6 ;  /* 0x0000000405057291 */ /* 0x000fc6000f8f303f */
[----:B------:R-:W-:Y:S01]  /*1cd0*/  UMOV UR4, URZ ;  /* 0x0000003f00047c82 */ /* 0x000fe20008000000 */
[----:B------:R-:W-:-:S04]  /*1ce0*/  USHF.R.S32.HI UR5, URZ, 0x6, UR5 ;  /* 0x000000063f057899 */ /* 0x000fc80008011405 */
[----:B------:R-:W-:-:S04]  /*1cf0*/  UISETP.LT.AND UP0, UPT, URZ, UR5, UPT ;  /* 0x000000053f00728c */ /* 0x000fc8000bf01270 */
[----:B------:R-:W-:-:S04]  /*1d00*/  USEL UR10, URZ, UR5, !UP0 ;  /* 0x000000053f0a7287 */ /* 0x000fc8000c000000 */
[----:B------:R-:W-:-:S06]  /*1d10*/  UISETP.GT.AND UP0, UPT, UR9, UR10, UPT ;  /* 0x0000000a0900728c */ /* 0x000fcc000bf04270 */
[----:B------:R-:W-:-:S13]  /*1d20*/  PLOP3.LUT P0, PT, PT, PT, UP0, 0x80, 0x0 ;  /* 0x000000000000781c */ /* 0x000fda0003f0f008 */
[----:B------:R-:W-:Y:S05]  /*1d30*/  @!P0 BRA `(.L_x_5325) ;  /* 0x0000000000948947 */ /* 0x000fea0003800000 */
[----:B------:R-:W-:-:S04]  /*1d40*/  USHF.R.U32.HI UR11, URZ, 0x10, UR45 ;  /* 0x000000103f0b7899 */ /* 0x000fc8000801162d */
[----:B------:R-:W-:-:S11]  /*1d50*/  UISETP.NE.AND UP0, UPT, UR11, URZ, UPT ;  /* 0x0000003f0b00728c */ /* 0x000fd6000bf05270 */
[----:B------:R-:W-:Y:S02]  /*1d60*/  @!UP0 ULDC UR11, c[0x0][0x9f0] ;  /* 0x00027c00000b8ab9 */ /* 0x000fe40000000800 */
        /* <DEDUP_REMOVED lines=9> */
[----:B------:R-:W-:-:S05]  /*1e00*/  IABS R5, R5 ;  /* 0x0000000500057213 */ /* 0x000fca0000000000 */
[----:B------:R-:W0:Y:S01]  /*1e10*/  I2F.RP R0, UR12 ;  /* 0x0000000c00007d06 */ /* 0x000e220008209400 */
[----:B------:R-:W-:-:S05]  /*1e20*/  IMAD.MOV.U32 R4, RZ, RZ, R5 ;  /* 0x000000ffff047224 */ /* 0x000fca00078e0005 */
[----:B------:R-:W-:Y:S02]  /*1e30*/  R2UR UR8, R4 ;  /* 0x00000000040872ca */ /* 0x000fe400000e0000 */
        /* <DEDUP_REMOVED lines=21> */
.L_x_5325:
[----:B------:R-:W-:Y:S01]  /*1f90*/  UIMAD UR20, UR20, UR4, UR10 ;  /* 0x00000004141472a4 */ /* 0x000fe2000f8e020a */
[----:B------:R-:W-:Y:S01]  /*1fa0*/  IMAD.U32 R0, RZ, RZ, UR9 ;  /* 0x00000009ff007e24 */ /* 0x000fe2000f8e00ff */
[----:B------:R-:W-:Y:S01]  /*1fb0*/  PLOP3.LUT P0, PT, PT, PT, PT, 0x80, 0x0 ;  /* 0x000000000000781c */ /* 0x000fe20003f0f070 */
[----:B------:R-:W-:Y:S01]  /*1fc0*/  IMAD.U32 R3, RZ, RZ, UR4 ;  /* 0x00000004ff037e24 */ /* 0x000fe2000f8e00ff */
[----:B------:R-:W-:Y:S01]  /*1fd0*/  CS2R R150, SRZ ;  /* 0x0000000000967805 */ /* 0x000fe2000001ff00 */
[----:B------:R-:W-:Y:S01]  /*1fe0*/  IMAD.MOV.U32 R12, RZ, RZ, RZ ;  /* 0x000000ffff0c7224 */ /* 0x000fe200078e00ff */
[----:B------:R-:W-:Y:S02]  /*1ff0*/  CS2R R148, SRZ ;  /* 0x0000000000947805 */ /* 0x000fe4000001ff00 */
[----:B------:R-:W-:Y:S02]  /*2000*/  CS2R R146, SRZ ;  /* 0x0000000000927805 */ /* 0x000fe4000001ff00 */
[----:B------:R-:W-:Y:S01]  /*2010*/  VIADDMNMX R0, R3, UR20, R0, PT ;  /* 0x0000001403007c46 */ /* 0x000fe2000b800100 */
[----:B------:R-:W-:Y:S01]  /*2020*/  IMAD.MOV.U32 R3, RZ, RZ, RZ ;  /* 0x000000ffff037224 */ /* 0x000fe200078e00ff */
[----:B------:R-:W-:-:S02]  /*2030*/  CS2R R144, SRZ ;  /* 0x0000000000907805 */ /* 0x000fc4000001ff00 */
[----:B------:R-:W-:Y:S02]  /*2040*/  CS2R R142, SRZ ;  /* 0x00000000008e7805 */ /* 0x000fe4000001ff00 */
[----:B------:R-:W-:Y:S02]  /*2050*/  R2UR UR22, R0 ;  /* 0x00000000001672ca */ /* 0x000fe400000e0000 */
        /* <DEDUP_REMOVED lines=12> */
[----:B------:R-:W-:Y:S01]  /*2120*/  UISETP.GT.AND UP0, UPT, UR22, UR20, UPT ;  /* 0x000000141600728c */ /* 0x000fe2000bf04270 */
[----:B------:R-:W-:Y:S02]  /*2130*/  CS2R R116, SRZ ;  /* 0x0000000000747805 */ /* 0x000fe4000001ff00 */
[----:B------:R-:W-:Y:S02]  /*2140*/  CS2R R114, SRZ ;  /* 0x0000000000727805 */ /* 0x000fe4000001ff00 */
[----:B------:R-:W-:Y:S02]  /*2150*/  CS2R R112, SRZ ;  /* 0x0000000000707805 */ /* 0x000fe4000001ff00 */
[----:B------:R-:W-:-:S02]  /*2160*/  CS2R R110, SRZ ;  /* 0x00000000006e7805 */ /* 0x000fc4000001ff00 */
[----:B------:R-:W-:Y:S02]  /*2170*/  CS2R R108, SRZ ;  /* 0x00000000006c7805 */ /* 0x000fe4000001ff00 */
[----:B------:R-:W-:Y:S02]  /*2180*/  PLOP3.LUT P1, PT, PT, PT, UP0, 0x80, 0x0 ;  /* 0x000000000000781c */ /* 0x000fe40003f2f008 */
        /* <DEDUP_REMOVED lines=44> */
[----:B------:R-:W-:Y:S02]  /*2450*/  ISETP.NE.AND P0, PT, RZ, UR47, PT ;  /* 0x0000002fff007c0c */ /* 0x000fe4000bf05270 */
[----:B0-----:R-:W-:Y:S01]  /*2460*/  R2UR UR4, R0 ;  /* 0x00000000000472ca */ /* 0x001fe200000e0000 */
[----:B------:R-:W-:-:S05]  /*2470*/  IMAD.MOV.U32 R0, RZ, RZ, 0x1 ;  /* 0x00000001ff007424 */ /* 0x000fca00078e00ff */
[----:B------:R-:W-:-:S04]  /*2480*/  SEL R0, R0, 0x2, !P0 ;  /* 0x0000000200007807 */ /* 0x000fc80004000000 */
[----:B------:R-:W-:-:S03]  /*2490*/  LOP3.LUT R0, R0, 0x1, RZ, 0xfc, !PT ;  /* 0x0000000100007812 */ /* 0x000fc600078efcff */
[----:B------:R-:W-:Y:S01]  /*24a0*/  ULEA.HI UR5, UR4, UR4, URZ, 0x1 ;  /* 0x0000000404057291 */ /* 0x000fe2000f8f083f */
[----:B------:R-:W-:-:S03]  /*24b0*/  ISETP.NE.AND P0, PT, R0, 0x3, PT ;  /* 0x000000030000780c */ /* 0x000fc60003f05270 */
        /* <DEDUP_REMOVED lines=9> */
.L_x_5327:
[----:B------:R-:W-:Y:S01]  /*2550*/  ULEA UR23, UR37, UR46, 0x3 ;  /* 0x0000002e25177291 */ /* 0x000fe2000f8e183f */
[----:B------:R-:W-:-:S05]  /*2560*/  IMAD.U32 R0, RZ, RZ, UR38 ;  /* 0x00000026ff007e24 */ /* 0x000fca000f8e00ff */
[----:B------:R-:W-:-:S04]  /*2570*/  SHF.L.U32 R0, R0, 0x1f, RZ ;  /* 0x0000001f00007819 */ /* 0x000fc800000006ff */
[----:B------:R-:W0:Y:S02]  /*2580*/  SYNCS.PHASECHK.TRANS64.TRYWAIT P1, [UR23+0x28c50], R0 ;  /* 0x028c5000ff0075a7 */ /* 0x000e240008020157 */
[----:B0-----:R-:W-:Y:S05]  /*2590*/  @!P1 BRA `(.L_x_5328) ;  /* 0x0000018c004c9947 */ /* 0x001fea0003800000 */
.L_x_5578:
        /* <DEDUP_REMOVED lines=9> */
[----:B------:R-:W-:-:S02]  /*2630*/  UIADD3 UR6, UR18, 0x80, URZ ;  /* 0x0000008012067890 */ /* 0x000fc4000fffe03f */
[----:B------:R-:W-:Y:S01]  /*2640*/  ULOP3.LUT UR16, UR4, 0x10000, URZ, 0xfc, !UPT ;  /* 0x0001000004107892 */ /* 0x000fe2000f8efc3f */
[----:B------:R-:W-:Y:S01]  /*2650*/  UMOV UR7, 0x40000040 ;  /* 0x4000004000077882 */ /* 0x000fe20000000000 */
[----:B------:R-:W-:Y:S02]  /*2660*/  UMOV UR5, 0x40000040 ;  /* 0x4000004000057882 */ /* 0x000fe40000000000 */
[----:B------:R-:W-:Y:S02]  /*2670*/  UIADD3 UR4, UR16, 0x2, URZ ;  /* 0x0000000210047890 */ /* 0x000fe4000fffe03f */
[----:B------:R-:W-:Y:S02]  /*2680*/  UIADD3 UR10, UR18, 0x100, URZ ;  /* 0x00000100120a7890 */ /* 0x000fe4000fffe03f */
[----:B------:R-:W-:Y:S01]  /*2690*/  UIADD3 UR8, UR16, 0x4, URZ ;  /* 0x0000000410087890 */ /* 0x000fe2000fffe03f */
[----:B------:R-:W-:Y:S01]  /*26a0*/  UMOV UR11, 0x40000040 ;  /* 0x40000040000b7882 */ /* 0x000fe20000000000 */
[----:B------:R-:W-:Y:S01]  /*26b0*/  WARPGROUP.ARRIVE ;  /* 0x00000000000079c5 */ /* 0x000fe20000000000 */
[----:B------:R-:W-:Y:S01]  /*26c0*/  UMOV UR9, 0x40000040 ;  /* 0x4000004000097882 */ /* 0x000fe20000000000 */
[----:B------:R-:W-:-:S02]  /*26d0*/  UIADD3 UR14, UR18, 0x180, URZ ;  /* 0x00000180120e7890 */ /* 0x000fc4000fffe03f */
[----:B------:R-:W-:Y:S02]  /*26e0*/  UIADD3 UR12, UR16, 0x6, URZ ;  /* 0x00000006100c7890 */ /* 0x000fe4000fffe03f */
[----:B------:R-:W-:Y:S01]  /*26f0*/  HGMMA.64x256x16.F32.BF16 R24, gdesc[UR16].tnspB, RZ, !UPT, gsb0 ;  /* 0x43e00000101879f0 */ /* 0x000fe2000c0018ff */
[----:B------:R-:W-:Y:S01]  /*2700*/  UMOV UR15, 0x40000040 ;  /* 0x40000040000f7882 */ /* 0x000fe20000000000 */
        /* <DEDUP_REMOVED lines=9> */
[----:B------:R-:W-:-:S06]  /*27a0*/  UISETP.GE.AND UP0, UPT, UR6, UR20, UPT ;  /* 0x000000140600728c */ /* 0x000fcc000bf06270 */
[----:B------:R-:W-:Y:S01]  /*27b0*/  PLOP3.LUT P1, PT, PT, PT, UP0, 0x80, 0x0 ;  /* 0x000000000000781c */ /* 0x000fe20003f2f008 */
        /* <DEDUP_REMOVED lines=12> */
.L_x_5334:
[----:B------:R-:W-:Y:S01]  /*2880*/  BAR.SYNC.DEFER_BLOCKING 0xe, 0x100 ;  /* 0x0384000000007b1d */ /* 0x000fe20000010000 */
[----:B------:R-:W-:Y:S01]  /*2890*/  IMAD.U32 R3, RZ, RZ, UR37 ;  /* 0x00000025ff037e24 */ /* 0x000fe2000f8e00ff */
[----:B------:R-:W-:-:S03]  /*28a0*/  UIADD3 UR37, UR37, 0x1, URZ ;  /* 0x0000000125257890 */ /* 0x000fc6000fffe03f */
[----:B01----:R-:W-:Y:S01]  /*28b0*/  IMAD R0, R3, 0x40, R16 ;  /* 0x0000004003007824 */ /* 0x003fe200078e0210 */
[----:B------:R-:W-:Y:S01]  /*28c0*/  UISETP.NE.AND UP0, UPT, UR37, 0x2, UPT ;  /* 0x000000022500788c */ /* 0x000fe2000bf05270 */
[----:B------:R-:W-:Y:S01]  /*28d0*/  UMOV UR6, UR22 ;  /* 0x0000001600067c82 */ /* 0x000fe20008000000 */
[----:B------:R-:W-:Y:S02]  /*28e0*/  UIADD3 UR22, UR22, -0x1, URZ ;  /* 0xffffffff16167890 */ /* 0x000fe4000fffe03f */
[----:B------:R-:W-:Y:S01]  /*28f0*/  LEA R0, R0, UR46, 0x2 ;  /* 0x0000002e00007c11 */ /* 0x000fe2000f8e10ff */
[----:B------:R-:W-:Y:S02]  /*2900*/  UISETP.GT.AND UP1, UPT, UR6, UR20, UPT ;  /* 0x000000140600728c */ /* 0x000fe4000bf24270 */
[----:B------:R-:W-:Y:S02]  /*2910*/  USEL UR6, URZ, 0x1, UP0 ;  /* 0x000000013f067887 */ /* 0x000fe40008000000 */
[----:B------:R-:W-:-:S02]  /*2920*/  USEL UR37, UR37, URZ, UP0 ;  /* 0x0000003f25257287 */ /* 0x000fc40008000000 */
        /* <DEDUP_REMOVED lines=133> */
.L_x_5330:
[----:B------:R-:W-:Y:S01]  /*3180*/  ULEA UR23, UR37, UR46, 0x3 ;  /* 0x0000002e25177291 */ /* 0x000fe2000f8e183f */
[----:B------:R-:W-:-:S05]  /*3190*/  IMAD.U32 R0, RZ, RZ, UR38 ;  /* 0x00000026ff007e24 */ /* 0x000fca000f8e00ff */
[----:B------:R-:W-:-:S04]  /*31a0*/  SHF.L.U32 R0, R0, 0x1f, RZ ;  /* 0x0000001f00007819 */ /* 0x000fc800000006ff */
[----:B------:R0:W1:Y:S01]  /*31b0*/  SYNCS.PHASECHK.TRANS64.TRYWAIT P1, [UR23+0x28c50], R0 ;  /* 0x028c5000ff0075a7 */ /* 0x0000620008020157 */
[----:B------:R-:W-:Y:S05]  /*31c0*/  @!P0 BRA `(.L_x_5331) ;  /* 0x0000000000048947 */ /* 0x000fea0003800000 */
[----:B------:R-:W-:Y:S01]  /*31d0*/  BPT.TRAP 0x1 ;  /* 0x000000040000795c */ /* 0x000fe20000300000 */
.L_x_5331:
[----:B-1----:R-:W-:Y:S05]  /*31e0*/  @P1 BRA `(.L_x_5332) ;  /* 0x0000000000081947 */ /* 0x002fea0003800000 */
[----:B------:R-:W1:Y:S02]  /*31f0*/  SYNCS.PHASECHK.TRANS64.TRYWAIT P1, [UR23+0x28c50], R0 ;  /* 0x028c5000ff0075a7 */ /* 0x000e640008020157 */
[----:B-1----:R-:W-:Y:S05]  /*3200*/  @!P1 BRA `(.L_x_5333) ;  /* 0x0000018000489947 */ /* 0x002fea0003800000 */
.L_x_5332:
[----:B------:R-:W-:Y:S01]  /*3210*/  ULEA UR18, UR37, UR21, 0xc ;  /* 0x0000001525127291 */ /* 0x000fe2000f8e603f */
[----:B------:R-:W-:Y:S01]  /*3220*/  WARPGROUP.ARRIVE ;  /* 0x00000000000079c5 */ /* 0x000fe20000000000 */
[----:B------:R-:W-:Y:S01]  /*3230*/  UMOV UR19, 0x40000040 ;  /* 0x4000004000137882 */ /* 0x000fe20000000000 */
[----:B------:R-:W-:Y:S01]  /*3240*/  UMOV UR7, 0x40000040 ;  /* 0x4000004000077882 */ /* 0x000fe20000000000 */
[----:B------:R-:W-:Y:S01]  /*3250*/  UIADD3 UR6, UR18, 0x80, URZ ;  /* 0x0000008012067890 */ /* 0x000fe2000fffe03f */
[----:B01----:R-:W-:Y:S01]  /*3260*/  IMAD.U32 R0, RZ, RZ, UR23 ;  /* 0x00000017ff007e24 */ /* 0x003fe2000f8e00ff */
[----:B------:R-:W-:Y:S01]  /*3270*/  UIADD3 UR10, UR18, 0x100, URZ ;  /* 0x00000100120a7890 */ /* 0x000fe2000fffe03f */
[----:B------:R-:W-:Y:S01]  /*3280*/  PLOP3.LUT P1, PT, PT, PT, UP1, 0x80, 0x0 ;  /* 0x000000000000781c */ /* 0x000fe20003f2f018 */
[----:B------:R-:W-:Y:S01]  /*3290*/  UMOV UR11, 0x40000040 ;  /* 0x40000040000b7882 */ /* 0x000fe20000000000 */
        /* <DEDUP_REMOVED lines=21> */
.L_x_5329:
[----:B------:R-:W-:Y:S01]  /*33f0*/  BAR.SYNC.DEFER_BLOCKING 0xe, 0x100 ;  /* 0x0384000000007b1d */ /* 0x000fe20000010000 */
[----:B------:R-:W-:Y:S01]  /*3400*/  IMAD.U32 R3, RZ, RZ, UR37 ;  /* 0x00000025ff037e24 */ /* 0x000fe2000f8e00ff */
[----:B------:R-:W-:Y:S01]  /*3410*/  UIADD3 UR37, UR37, 0x1, URZ ;  /* 0x0000000125257890 */ /* 0x000fe2000fffe03f */
[----:B------:R-:W-:Y:S01]  /*3420*/  PLOP3.LUT P0, PT, PT, PT, PT, 0x8, 0x0 ;  /* 0x000000000000781c */ /* 0x000fe20003f0e170 */
[----:B------:R-:W-:Y:S02]  /*3430*/  IMAD.MOV.U32 R12, RZ, RZ, RZ ;  /* 0x000000ffff0c7224 */ /* 0x000fe400078e00ff */
[----:B01----:R-:W-:Y:S01]  /*3440*/  IMAD R0, R3, 0x40, R16 ;  /* 0x0000004003007824 */ /* 0x003fe200078e0210 */
        /* <DEDUP_REMOVED lines=138> */
.L_x_5318:
        /* <DEDUP_REMOVED lines=24> */
.L_x_5336:
[----:B------:R-:W-:-:S11]  /*3e70*/  UISETP.NE.AND UP1, UPT, UR5, 0x1, UPT ;  /* 0x000000010500788c */ /* 0x000fd6000bf25270 */
[----:B------:R-:W-:Y:S02]  /*3e80*/  @UP1 ULDC.64 UR10, c[0x0][0x9e8] ;  /* 0x00027a00000a1ab9 */ /* 0x000fe40000000a00 */
[----:B------:R-:W-:-:S04]  /*3e90*/  UIMAD.WIDE.U32 UR8, UR7, UR10, URZ ;  /* 0x0000000a070872a5 */ /* 0x000fc8000f8e003f */
[----:B------:R-:W-:-:S12]  /*3ea0*/  @UP1 USHF.R.U32.HI UR7, URZ, UR11, UR9 ;  /* 0x0000000b3f071299 */ /* 0x000fd80008011609 */
.L_x_5337:
[----:B------:R-:W-:-:S04]  /*3eb0*/  UIMAD UR7, UR7, UR5, UR5 ;  /* 0x00000005070772a4 */ /* 0x000fc8000f8e0205 */
[----:B------:R-:W-:-:S04]  /*3ec0*/  UISETP.LT.AND UP1, UPT, UR4, UR7, UPT ;  /* 0x000000070400728c */ /* 0x000fc8000bf21270 */
[----:B------:R-:W-:-:S12]  /*3ed0*/  USEL UR4, UR4, UR7, UP1 ;  /* 0x0000000704047287 */ /* 0x000fd80008800000 */
.L_x_5335:
[----:B------:R-:W-:Y:S01]  /*3ee0*/  UIADD3 UR4, UR4, 0x3f, URZ ;  /* 0x0000003f04047890 */ /* 0x000fe2000fffe03f */
[----:B------:R-:W-:Y:S01]  /*3ef0*/  @UP0 ULDC UR8, c[0x0][0x44c] ;  /* 0x0001130000080ab9 */ /* 0x000fe20000000800 */
[----:B------:R-:W-:Y:S02]  /*3f00*/  @UP0 ULDC UR10, c[0x0][0x450] ;  /* 0x00011400000a0ab9 */ /* 0x000fe40000000800 */
[----:B------:R-:W-:Y:S02]  /*3f10*/  USHF.R.S32.HI UR7, URZ, 0x1f, UR4 ;  /* 0x0000001f3f077899 */ /* 0x000fe40008011404 */
[----:B------:R-:W-:Y:S02]  /*3f20*/  UIMAD.WIDE.U32 UR8, UR42, UR8, URZ ;  /* 0x000000082a0872a5 */ /* 0x000fe4000f8e003f */
[----:B------:R-:W-:-:S03]  /*3f30*/  ULEA.HI UR7, UR7, UR4, URZ, 0x6 ;  /* 0x0000000407077291 */ /* 0x000fc6000f8f303f */
[----:B------:R-:W-:Y:S01]  /*3f40*/  UMOV UR4, UR42 ;  /* 0x0000002a00047c82 */ /* 0x000fe20008000000 */
[----:B------:R-:W-:Y:S02]  /*3f50*/  USHF.R.S32.HI UR7, URZ, 0x6, UR7 ;  /* 0x000000063f077899 */ /* 0x000fe40008011407 */
[----:B------:R-:W-:Y:S02]  /*3f60*/  @UP0 USHF.R.U32.HI UR4, URZ, UR10, UR9 ;  /* 0x0000000a3f040299 */ /* 0x000fe40008011609 */
[----:B------:R-:W-:Y:S02]  /*3f70*/  UISETP.LT.AND UP0, UPT, UR6, UR7, UPT ;  /* 0x000000070600728c */ /* 0x000fe4000bf01270 */
[----:B------:R-:W-:Y:S01]  /*3f80*/  UIADD3 UR4, UR4, UR49, -UR51 ;  /* 0x0000003104047290 */ /* 0x000fe2000fffe833 */
        /* <DEDUP_REMOVED lines=14> */
.L_x_5339:
[----:B------:R-:W-:-:S11]  /*4070*/  UISETP.NE.AND UP0, UPT, UR5, 0x1, UPT ;  /* 0x000000010500788c */ /* 0x000fd6000bf05270 */
[----:B------:R-:W-:Y:S02]  /*4080*/  @UP0 ULDC.64 UR10, c[0x0][0x9e8] ;  /* 0x00027a00000a0ab9 */ /* 0x000fe40000000a00 */
[----:B------:R-:W-:-:S04]  /*4090*/  UIMAD.WIDE.U32 UR8, UR4, UR10, URZ ;  /* 0x0000000a040872a5 */ /* 0x000fc8000f8e003f */
[----:B------:R-:W-:-:S12]  /*40a0*/  @UP0 USHF.R.U32.HI UR4, URZ, UR11, UR9 ;  /* 0x0000000b3f040299 */ /* 0x000fd80008011609 */
.L_x_5340:
[----:B------:R-:W-:-:S04]  /*40b0*/  UIMAD UR4, UR4, UR5, URZ ;  /* 0x00000005040472a4 */ /* 0x000fc8000f8e023f */
[----:B------:R-:W-:-:S04]  /*40c0*/  UISETP.LT.AND UP0, UPT, UR7, UR4, UPT ;  /* 0x000000040700728c */ /* 0x000fc8000bf01270 */
[----:B------:R-:W-:-:S12]  /*40d0*/  USEL UR7, UR7, UR4, !UP0 ;  /* 0x0000000407077287 */ /* 0x000fd8000c000000 */
.L_x_5338:
[----:B------:R-:W-:Y:S02]  /*40e0*/  USHF.R.S32.HI UR4, URZ, 0x1f, UR7 ;  /* 0x0000001f3f047899 */ /* 0x000fe40008011407 */
[----:B------:R-:W-:Y:S02]  /*40f0*/  ULOP3.LUT UR10, UR45, 0xff, URZ, 0xc0, !UPT ;  /* 0x000000ff2d0a7892 */ /* 0x000fe4000f8ec03f */
[----:B------:R-:W-:-:S04]  /*4100*/  ULEA.HI UR4, UR4, UR7, URZ, 0x6 ;  /* 0x0000000704047291 */ /* 0x000fc8000f8f303f */
[----:B------:R-:W-:-:S04]  /*4110*/  USHF.R.S32.HI UR4, URZ, 0x6, UR4 ;  /* 0x000000063f047899 */ /* 0x000fc80008011404 */
[----:B------:R-:W-:-:S04]  /*4120*/  UISETP.LT.AND UP0, UPT, URZ, UR4, UPT ;  /* 0x000000043f00728c */ /* 0x000fc8000bf01270 */
[----:B------:R-:W-:-:S03]  /*4130*/  USEL UR48, URZ, UR4, !UP0 ;  /* 0x000000043f307287 */ /* 0x000fc6000c000000 */
[----:B------:R-:W-:Y:S01]  /*4140*/  UMOV UR4, URZ ;  /* 0x0000003f00047c82 */ /* 0x000fe20008000000 */
        /* <DEDUP_REMOVED lines=40> */
.L_x_5341:
        /* <DEDUP_REMOVED lines=12> */
[----:B------:R-:W-:Y:S02]  /*4490*/  ISETP.GT.AND P1, PT, R168, UR48, PT ;  /* 0x00000030a8007c0c */ /* 0x000fe4000bf24270 */
        /* <DEDUP_REMOVED lines=90> */
.L_x_5342:
[----:B------:R-:W-:Y:S01]  /*4a40*/  ULEA.HI UR4, UR39, UR39, URZ, 0x1 ;  /* 0x0000002727047291 */ /* 0x000fe2000f8f083f */
[----:B------:R-:W-:Y:S01]  /*4a50*/  IMAD.MOV.U32 R3, RZ, RZ, 0x1 ;  /* 0x00000001ff037424 */ /* 0x000fe200078e00ff */
[----:B------:R-:W-:Y:S02]  /*4a60*/  ISETP.NE.AND P0, PT, RZ, UR47, PT ;  /* 0x0000002fff007c0c */ /* 0x000fe4000bf05270 */
[----:B------:R-:W-:Y:S02]  /*4a70*/  ULOP3.LUT UR4, UR4, 0xfffffffe, URZ, 0xc0, !UPT ;  /* 0xfffffffe04047892 */ /* 0x000fe4000f8ec03f */
[----:B------:R-:W-:Y:S02]  /*4a80*/  SEL R3, R3, 0x2, !P0 ;  /* 0x0000000203037807 */ /* 0x000fe40004000000 */
[----:B------:R-:W-:Y:S02]  /*4a90*/  UIADD3 UR4, UR39, -UR4, URZ ;  /* 0x8000000427047290 */ /* 0x000fe4000fffe03f */
[----:B------:R-:W-:-:S04]  /*4aa0*/  LOP3.LUT R3, R3, 0x1, RZ, 0xfc, !PT ;  /* 0x0000000103037812 */ /* 0x000fc800078efcff */
[----:B------:R-:W-:Y:S01]  /*4ab0*/  IMAD.U32 R0, RZ, RZ, UR4 ;  /* 0x00000004ff007e24 */ /* 0x000fe2000f8e00ff */
[----:B------:R-:W-:-:S04]  /*4ac0*/  ISETP.NE.AND P0, PT, R3, 0x3, PT ;  /* 0x000000030300780c */ /* 0x000fc80003f05270 */
[----:B------:R-:W-:-:S04]  /*4ad0*/  SHF.L.U32 R0, R0, 0x1f, RZ ;  /* 0x0000001f00007819 */ /* 0x000fc800000006ff */
[----:B------:R-:W0:Y:S02]  /*4ae0*/  SYNCS.PHASECHK.TRANS64.TRYWAIT P1, [UR46+0x28c00], R0 ;  /* 0x028c0000ff0075a7 */ /* 0x000e24000802016e */
[----:B0-----:R-:W-:Y:S05]  /*4af0*/  @!P1 BRA `(.L_x_5343) ;  /* 0x0000016800249947 */ /* 0x001fea0003800000 */
.L_x_5579:
[----:B------:R-:W-:Y:S05]  /*4b00*/  @!P0 BRA `(.L_x_5344) ;  /* 0x0000000000048947 */ /* 0x000fea0003800000 */
[----:B------:R-:W-:Y:S01]  /*4b10*/  BPT.TRAP 0x1 ;  /* 0x000000040000795c */ /* 0x000fe20000300000 */
.L_x_5344:
[----:B------:R-:W-:Y:S02]  /*4b20*/  IMAD.U32 R7, RZ, RZ, UR37 ;  /* 0x00000025ff077e24 */ /* 0x000fe4000f8e00ff */
[----:B------:R-:W-:-:S03]  /*4b30*/  IMAD.U32 R8, RZ, RZ, UR38 ;  /* 0x00000026ff087e24 */ /* 0x000fc6000f8e00ff */
[----:B------:R-:W-:Y:S02]  /*4b40*/  LEA R7, R7, UR46, 0x3 ;  /* 0x0000002e07077c11 */ /* 0x000fe4000f8e18ff */
[----:B------:R-:W-:-:S04]  /*4b50*/  SHF.L.U32 R8, R8, 0x1f, RZ ;  /* 0x0000001f08087819 */ /* 0x000fc800000006ff */
[----:B------:R1:W2:Y:S01]  /*4b60*/  SYNCS.PHASECHK.TRANS64.TRYWAIT P1, [R7+URZ+0x28c30], R8 ;  /* 0x028c3008070075a7 */ /* 0x0002a2000802017f */
[----:B------:R-:W-:Y:S05]  /*4b70*/  @!P0 BRA `(.L_x_5345) ;  /* 0x0000000000048947 */ /* 0x000fea0003800000 */
[----:B------:R-:W-:Y:S01]  /*4b80*/  BPT.TRAP 0x1 ;  /* 0x000000040000795c */ /* 0x000fe20000300000 */
.L_x_5345:
[----:B--2---:R-:W-:Y:S05]  /*4b90*/  @P1 BRA `(.L_x_5346) ;  /* 0x0000000000081947 */ /* 0x004fea0003800000 */
[----:B------:R-:W2:Y:S02]  /*4ba0*/  SYNCS.PHASECHK.TRANS64.TRYWAIT P1, [R7+URZ+0x28c30], R8 ;  /* 0x028c3008070075a7 */ /* 0x000ea4000802017f */
[----:B--2---:R-:W-:Y:S05]  /*4bb0*/  @!P1 BRA `(.L_x_5347) ;  /* 0x00000168000c9947 */ /* 0x004fea0003800000 */
.L_x_5346:
        /* <DEDUP_REMOVED lines=15> */
[----:B------:R-:W-:Y:S01]  /*4cb0*/  VIADD R4, R186, UR42 ;  /* 0x0000002aba047c36 */ /* 0x000fe20008000000 */
[----:B------:R-:W-:Y:S01]  /*4cc0*/  UMOV UR7, 0x40000040 ;  /* 0x4000004000077882 */ /* 0x000fe20000000000 */
[----:B------:R-:W-:Y:S01]  /*4cd0*/  UMOV UR5, 0x40000040 ;  /* 0x4000004000057882 */ /* 0x000fe20000000000 */
[----:B------:R-:W-:Y:S01]  /*4ce0*/  ULOP3.LUT UR4, UR4, 0x3fff, URZ, 0xc0, !UPT ;  /* 0x00003fff04047892 */ /* 0x000fe2000f8ec03f */
[----:B------:R-:W-:Y:S01]  /*4cf0*/  IMAD.MOV.U32 R5, RZ, RZ, R4 ;  /* 0x000000ffff057224 */ /* 0x000fe200078e0004 */
[----:B------:R-:W-:Y:S01]  /*4d00*/  UMOV UR11, 0x40000040 ;  /* 0x40000040000b7882 */ /* 0x000fe20000000000 */
[----:B------:R-:W-:Y:S01]  /*4d10*/  UMOV UR9, 0x40000040 ;  /* 0x4000004000097882 */ /* 0x000fe20000000000 */
[----:B------:R-:W-:Y:S01]  /*4d20*/  ULEA UR18, UR37, UR18, 0x9 ;  /* 0x0000001225127291 */ /* 0x000fe2000f8e483f */
[----:B------:R-:W-:Y:S01]  /*4d30*/  IMAD.MOV.U32 R9, RZ, RZ, -0x40 ;  /* 0xffffffc0ff097424 */ /* 0x000fe200078e00ff */
[----:B------:R-:W-:-:S02]  /*4d40*/  ULOP3.LUT UR16, UR4, 0x10000, URZ, 0xfc, !UPT ;  /* 0x0001000004107892 */ /* 0x000fc4000f8efc3f */
[----:B------:R-:W-:Y:S01]  /*4d50*/  UIADD3 UR6, UR18, 0x2, URZ ;  /* 0x0000000212067890 */ /* 0x000fe2000fffe03f */
[----:B------:R-:W-:Y:S01]  /*4d60*/  IMAD R9, R168, R9, 0x41 ;  /* 0x00000041a8097424 */ /* 0x000fe200078e0209 */
[----:B------:R-:W-:Y:S02]  /*4d70*/  UIADD3 UR4, UR16, 0x2, URZ ;  /* 0x0000000210047890 */ /* 0x000fe4000fffe03f */
[----:B------:R-:W-:Y:S02]  /*4d80*/  UIADD3 UR10, UR18, 0x4, URZ ;  /* 0x00000004120a7890 */ /* 0x000fe4000fffe03f */
[----:B------:R-:W-:Y:S02]  /*4d90*/  UIADD3 UR8, UR16, 0x4, URZ ;  /* 0x0000000410087890 */ /* 0x000fe4000fffe03f */
[----:B------:R-:W-:Y:S01]  /*4da0*/  HGMMA.64x64x16.F32.BF16 R24, gdesc[UR16], RZ, !UPT, gsb0 ;  /* 0x00e00000101879f0 */ /* 0x000fe2000c0018ff */
[----:B------:R-:W-:Y:S02]  /*4db0*/  UIADD3 UR14, UR18, 0x6, URZ ;  /* 0x00000006120e7890 */ /* 0x000fe4000fffe03f */
[----:B------:R-:W-:Y:S01]  /*4dc0*/  UIADD3 UR12, UR16, 0x6, URZ ;  /* 0x00000006100c7890 */ /* 0x000fe2000fffe03f */
[----:B------:R-:W-:Y:S01]  /*4dd0*/  UMOV UR15, 0x40000040 ;  /* 0x40000040000f7882 */ /* 0x000fe20000000000 */
[----:B------:R-:W-:Y:S01]  /*4de0*/  UMOV UR13, 0x40000040 ;  /* 0x40000040000d7882 */ /* 0x000fe20000000000 */
[----:B------:R-:W-:-:S02]  /*4df0*/  ULDC UR20, c[0x0][0x9dc] ;  /* 0x0002770000147ab9 */ /* 0x000fc40000000800 */
[----:B------:R-:W-:Y:S01]  /*4e00*/  ULOP3.LUT UR20, URZ, UR20, URZ, 0x33, !UPT ;  /* 0x000000143f147292 */ /* 0x000fe2000f8e333f */
[----:B------:R-:W-:Y:S02]  /*4e10*/  WARPGROUP.DEPBAR.LE gsb0, 0x0 ;  /* 0x00008000000079c5 */ /* 0x000fe40000010000 */
[----:B------:R-:W-:-:S06]  /*4e20*/  WARPGROUP.ARRIVE ;  /* 0x00000000000079c5 */ /* 0x000fcc0000000000 */
[----:B------:R-:W-:Y:S01]  /*4e30*/  HGMMA.64x64x16.F32.BF16 R24, gdesc[UR4], R24, gsb0 ;  /* 0x00e00000041879f0 */ /* 0x000fe20008001818 */
[----:B------:R-:W-:Y:S01]  /*4e40*/  ULDC UR7, c[0x0][0x448] ;  /* 0x0001120000077ab9 */ /* 0x000fe20000000800 */
[----:B------:R-:W-:Y:S01]  /*4e50*/  ULDC UR6, c[0x0][0x9d8] ;  /* 0x0002760000067ab9 */ /* 0x000fe20000000800 */
[----:B------:R-:W-:-:S06]  /*4e60*/  UISETP.NE.AND UP0, UPT, UR7, 0x1, UPT ;  /* 0x000000010700788c */ /* 0x000fcc000bf05270 */
[----:B------:R-:W-:Y:S02]  /*4e70*/  PLOP3.LUT P2, PT, PT, PT, UP0, 0x80, 0x0 ;  /* 0x000000000000781c */ /* 0x000fe40003f4f008 */
[----:B------:R-:W-:-:S03]  /*4e80*/  PLOP3.LUT P3, PT, PT, PT, UP0, 0x80, 0x0 ;  /* 0x000000000000781c */ /* 0x000fc60003f6f008 */
[----:B------:R-:W-:-:S08]  /*4e90*/  @UP0 ULDC UR7, c[0x0][0x44c] ;  /* 0x0001130000070ab9 */ /* 0x000fd00000000800 */
[----:B------:R-:W-:Y:S01]  /*4ea0*/  @P2 IMAD.HI.U32 R6, R4, UR7, RZ ;  /* 0x0000000704062c27 */ /* 0x000fe2000f8e00ff */
[----:B------:R-:W-:-:S03]  /*4eb0*/  @UP0 ULDC UR7, c[0x0][0x450] ;  /* 0x0001140000070ab9 */ /* 0x000fc60000000800 */
[----:B------:R-:W-:Y:S01]  /*4ec0*/  @!P1 VIADD R4, R7, 0x28c40 ;  /* 0x00028c4007049836 */ /* 0x000fe20000000000 */
[----:B------:R-:W-:-:S04]  /*4ed0*/  @P3 SHF.R.U32.HI R5, RZ, UR7, R6 ;  /* 0x00000007ff053c19 */ /* 0x000fc80008011606 */
[----:B------:R-:W-:Y:S01]  /*4ee0*/  @!P1 PRMT R4, RZ, 0x654, R4 ;  /* 0x00000654ff049816 */ /* 0x000fe20000000004 */
[----:B------:R-:W-:Y:S02]  /*4ef0*/  WARPGROUP.DEPBAR.LE gsb0, 0x0 ;  /* 0x00008000000079c5 */ /* 0x000fe40000010000 */
[----:B------:R-:W-:-:S06]  /*4f00*/  WARPGROUP.ARRIVE ;  /* 0x00000000000079c5 */ /* 0x000fcc0000000000 */
[----:B------:R-:W-:Y:S03]  /*4f10*/  HGMMA.64x64x16.F32.BF16 R24, gdesc[UR8], R24, gsb0 ;  /* 0x00e00000081879f0 */ /* 0x000fe60008001818 */
[----:B------:R-:W-:Y:S02]  /*4f20*/  WARPGROUP.DEPBAR.LE gsb0, 0x0 ;  /* 0x00008000000079c5 */ /* 0x000fe40000010000 */
[----:B------:R-:W-:-:S06]  /*4f30*/  WARPGROUP.ARRIVE ;  /* 0x00000000000079c5 */ /* 0x000fcc0000000000 */
[----:B------:R-:W-:Y:S01]  /*4f40*/  HGMMA.64x64x16.F32.BF16 R24, gdesc[UR12], R24, gsb0 ;  /* 0x00e000000c1879f0 */ /* 0x000fe20008001818 */
[----:B------:R-:W-:Y:S02]  /*4f50*/  ULDC.64 UR14, c[0x0][0x9e0] ;  /* 0x00027800000e7ab9 */ /* 0x000fe40000000a00 */
[----:B------:R-:W-:-:S06]  /*4f60*/  UISETP.GE.AND UP1, UPT, UR15, 0x1, UPT ;  /* 0x000000010f00788c */ /* 0x000fcc000bf26270 */
[----:B------:R-:W-:Y:S01]  /*4f70*/  PLOP3.LUT P2, PT, PT, PT, UP1, 0x40, 0x0 ;  /* 0x000000000000781c */ /* 0x000fe20003f4e818 */
[----:B------:R-:W-:Y:S02]  /*4f80*/  WARPGROUP.DEPBAR.LE gsb0, 0x0 ;  /* 0x00008000000079c5 */ /* 0x000fe40000010000 */
[----:B------:R-:W-:Y:S01]  /*4f90*/  FMUL.FTZ R38, R38, UR6 ;  /* 0x0000000626267c20 */ /* 0x000fe20008410000 */
[----:B------:R-:W-:Y:S01]  /*4fa0*/  FMUL.FTZ R24, R24, UR6 ;  /* 0x0000000618187c20 */ /* 0x000fe20008410000 */
[----:B------:R-:W-:Y:S01]  /*4fb0*/  FMUL.FTZ R25, R25, UR6 ;  /* 0x0000000619197c20 */ /* 0x000fe20008410000 */
[----:B------:R-:W-:Y:S01]  /*4fc0*/  FMUL.FTZ R3, R26, UR6 ;  /* 0x000000061a037c20 */ /* 0x000fe20008410000 */
[----:B------:R0:W3:Y:S01]  /*4fd0*/  MUFU.TANH R14, R38 ;  /* 0x00000026000e7308 */ /* 0x0000e20000002400 */
        /* <DEDUP_REMOVED lines=8> */
[----:B0-----:R-:W0:Y:S01]  /*5060*/  SHFL.IDX PT, R38, R5, RZ, 0x1c1f ;  /* 0x001c1fff05267589 */ /* 0x001e2200000e0000 */
        /* <DEDUP_REMOVED lines=17> */
[----:B------:R-:W0:Y:S01]  /*5180*/  MUFU.TANH R24, R24 ;  /* 0x0000001800187308 */ /* 0x000e220000002400 */
[----:B------:R-:W-:Y:S01]  /*5190*/  FMUL.FTZ R34, R34, UR6 ;  /* 0x0000000622227c20 */ /* 0x000fe20008410000 */
[----:B------:R-:W-:Y:S01]  /*51a0*/  FMUL.FTZ R27, R27, UR6 ;  /* 0x000000061b1b7c20 */ /* 0x000fe20008410000 */
[----:B------:R-:W-:Y:S01]  /*51b0*/  FMUL.FTZ R31, R31, UR6 ;  /* 0x000000061f1f7c20 */ /* 0x000fe20008410000 */
[----:B------:R-:W-:Y:S01]  /*51c0*/  LEA R26, R168, 0xffffffc0, 0x6 ;  /* 0xffffffc0a81a7811 */ /* 0x000fe200078e30ff */
[----:B------:R-:W-:Y:S01]  /*51d0*/  FMUL.FTZ R35, R35, UR6 ;  /* 0x0000000623237c20 */ /* 0x000fe20008410000 */
[----:B----4-:R-:W-:-:S02]  /*51e0*/  IADD3 R4, -R2, UR49, R9 ;  /* 0x0000003102047c10 */ /* 0x010fc4000fffe109 */
[----:B------:R-:W4:Y:S03]  /*51f0*/  MUFU.TANH R25, R25 ;  /* 0x0000001900197308 */ /* 0x000f260000002400 */
[----:B------:R-:W-:-:S05]  /*5200*/  VIADD R4, R4, -UR51 ;  /* 0x8000003304047c36 */ /* 0x000fca0008000000 */
        /* <DEDUP_REMOVED lines=27> */
[----:B-----5:R-:W-:-:S07]  /*53c0*/  VIADD R34, R4, UR14 ;  /* 0x0000000e04227c36 */ /* 0x020fce0008000000 */
[----:B------:R5:W2:Y:S01]  /*53d0*/  MUFU.TANH R11, R31 ;  /* 0x0000001f000b7308 */ /* 0x000aa20000002400 */
[----:B-1----:R-:W-:-:S07]  /*53e0*/  IADD3 R27, -R2, UR49, -R26 ;  /* 0x00000031021b7c10 */ /* 0x002fce000fffe91a */
[----:B------:R1:W2:Y:S01]  /*53f0*/  MUFU.TANH R13, R35 ;  /* 0x00000023000d7308 */ /* 0x0002a20000002400 */
[----:B-----5:R-:W-:Y:S01]  /*5400*/  VIADD R31, R4, UR20 ;  /* 0x00000014041f7c36 */ /* 0x020fe20008000000 */
[----:B0-----:R-:W-:-:S03]  /*5410*/  VIADDMNMX R4, R38, R34, R27, PT ;  /* 0x0000002226047246 */ /* 0x001fc6000380011b */
[----:B------:R-:W-:Y:S02]  /*5420*/  IMAD.IADD R6, R31, 0x1, R38 ;  /* 0x000000011f067824 */ /* 0x000fe400078e0226 */
[----:B-1----:R-:W-:Y:S01]  /*5430*/  VIADD R35, R9, 0xffffffff ;  /* 0xffffffff09237836 */ /* 0x002fe20000000000 */
[----:B---34-:R-:W-:Y:S06]  /*5440*/  @P2 BRA `(.L_x_5348) ;  /* 0x00000000005c2947 */ /* 0x018fec0003800000 */
[----:B------:R-:W-:Y:S01]  /*5450*/  IMAD.U32 R9, RZ, RZ, UR51 ;  /* 0x00000033ff097e24 */ /* 0x000fe2000f8e00ff */
[----:B------:R-:W-:Y:S04]  /*5460*/  BSSY B0, `(.L_x_5349) ;  /* 0x0000011000007945 */ /* 0x000fe80003800000 */
[----:B------:R-:W-:-:S04]  /*5470*/  IADD3 R9, -R9, UR49, R38 ;  /* 0x0000003109097c10 */ /* 0x000fc8000fffe126 */
        /* <DEDUP_REMOVED lines=10> */
.L_x_5350:
[----:B------:R-:W-:-:S06]  /*5520*/  UISETP.NE.AND UP2, UPT, UR15, 0x1, UPT ;  /* 0x000000010f00788c */ /* 0x000fcc000bf45270 */
[----:B------:R-:W-:-:S05]  /*5530*/  PLOP3.LUT P2, PT, PT, PT, UP2, 0x80, 0x0 ;  /* 0x000000000000781c */ /* 0x000fca0003f4f028 */
[----:B------:R-:W-:-:S08]  /*5540*/  @UP2 ULDC.64 UR6, c[0x0][0x9e8] ;  /* 0x00027a0000062ab9 */ /* 0x000fd00000000a00 */
[----:B------:R-:W-:-:S05]  /*5550*/  @P2 IMAD.HI.U32 R38, R9, UR6, RZ ;  /* 0x0000000609262c27 */ /* 0x000fca000f8e00ff */
[----:B------:R-:W-:-:S07]  /*5560*/  @P2 SHF.R.U32.HI R9, RZ, UR7, R38 ;  /* 0x00000007ff092c19 */ /* 0x000fce0008011626 */
.L_x_5351:
[----:B------:R-:W-:Y:S05]  /*5570*/  BSYNC B0 ;  /* 0x0000000000007941 */ /* 0x000fea0003800000 */
.L_x_5349:
[----:B------:R-:W-:-:S04]  /*5580*/  IMAD R9, R9, UR15, -R26 ;  /* 0x0000000f09097c24 */ /* 0x000fc8000f8e0a1a */
[----:B------:R-:W-:-:S05]  /*5590*/  IMAD.IADD R9, R9, 0x1, -R2 ;  /* 0x0000000109097824 */ /* 0x000fca00078e0a02 */
[----:B------:R-:W-:Y:S02]  /*55a0*/  VIMNMX R6, R6, R9, !PT ;  /* 0x0000000906067248 */ /* 0x000fe40007fe0100 */
[----:B------:R-:W-:-:S07]  /*55b0*/  VIADDMNMX R4, R9, UR15, R4, PT ;  /* 0x0000000f09047c46 */ /* 0x000fce000b800104 */
.L_x_5348:
[C---:B------:R-:W-:Y:S02]  /*55c0*/  ISETP.GE.AND P2, PT, R35.reuse, 0x2, PT ;  /* 0x000000022300780c */ /* 0x040fe40003f46270 */
[C---:B------:R-:W-:Y:S02]  /*55d0*/  ISETP.GE.AND P6, PT, R35.reuse, 0xa, PT ;  /* 0x0000000a2300780c */ /* 0x040fe40003fc6270 */
[----:B------:R-:W-:Y:S02]  /*55e0*/  ISETP.GT.AND P4, PT, R6, 0x1, !P2 ;  /* 0x000000010600780c */ /* 0x000fe40005784270 */
[----:B------:R-:W-:Y:S02]  /*55f0*/  ISETP.GE.AND P3, PT, R35, 0x9, PT ;  /* 0x000000092300780c */ /* 0x000fe40003f66270 */
[----:B------:R-:W-:Y:S02]  /*5600*/  ISETP.LT.OR P4, PT, R4, 0x2, P4 ;  /* 0x000000020400780c */ /* 0x000fe40002781670 */
[----:B------:R-:W-:-:S02]  /*5610*/  ISETP.GT.AND P5, PT, R6, 0x8, !P3 ;  /* 0x000000080600780c */ /* 0x000fc40005fa4270 */
[----:B------:R-:W-:Y:S02]  /*5620*/  FSEL R38, R25, -INF , !P4 ;  /* 0xff80000019267808 */ /* 0x000fe40006000000 */
[----:B------:R-:W-:Y:S02]  /*5630*/  ISETP.GT.AND P4, PT, R6, 0x9, !P6 ;  /* 0x000000090600780c */ /* 0x000fe40007784270 */
[----:B------:R-:W-:Y:S02]  /*5640*/  P2R R25, PR, RZ, 0x40 ;  /* 0x00000040ff197803 */ /* 0x000fe40000000000 */
        /* <DEDUP_REMOVED lines=68> */
[----:B------:R-:W-:Y:S02]  /*5a90*/  PLOP3.LUT P6, PT, PT, PT, UP1, 0x40, 0x0 ;  /* 0x000000000000781c */ /* 0x000fe40003fce818 */
[----:B0-----:R-:W-:Y:S01]  /*5aa0*/  VIADDMNMX R4, R24, R34, R27, PT ;  /* 0x0000002218047246 */ /* 0x001fe2000380011b */
[----:B------:R-:W-:-:S10]  /*5ab0*/  IMAD.IADD R6, R31, 0x1, R24 ;  /* 0x000000011f067824 */ /* 0x000fd400078e0218 */
[----:B------:R-:W-:Y:S05]  /*5ac0*/  @P6 BRA `(.L_x_5352) ;  /* 0x0000000000646947 */ /* 0x000fea0003800000 */
        /* <DEDUP_REMOVED lines=14> */
.L_x_5354:
[----:B------:R-:W-:-:S06]  /*5bb0*/  UISETP.NE.AND UP2, UPT, UR15, 0x1, UPT ;  /* 0x000000010f00788c */ /* 0x000fcc000bf45270 */
[----:B------:R-:W-:-:S05]  /*5bc0*/  PLOP3.LUT P6, PT, PT, PT, UP2, 0x80, 0x0 ;  /* 0x000000000000781c */ /* 0x000fca0003fcf028 */
[----:B------:R-:W-:-:S08]  /*5bd0*/  @UP2 ULDC.64 UR6, c[0x0][0x9e8] ;  /* 0x00027a0000062ab9 */ /* 0x000fd00000000a00 */
[----:B------:R-:W-:Y:S01]  /*5be0*/  @P6 IMAD.HI.U32 R24, R5, UR6, RZ ;  /* 0x0000000605186c27 */ /* 0x000fe2000f8e00ff */
[----:B------:R-:W-:-:S13]  /*5bf0*/  PLOP3.LUT P6, PT, PT, PT, UP2, 0x80, 0x0 ;  /* 0x000000000000781c */ /* 0x000fda0003fcf028 */
[----:B------:R-:W-:-:S07]  /*5c00*/  @P6 SHF.R.U32.HI R5, RZ, UR7, R24 ;  /* 0x00000007ff056c19 */ /* 0x000fce0008011618 */
.L_x_5355:
[----:B------:R-:W-:Y:S05]  /*5c10*/  BSYNC B0 ;  /* 0x0000000000007941 */ /* 0x000fea0003800000 */
.L_x_5353:
[----:B------:R-:W-:-:S04]  /*5c20*/  IMAD R5, R5, UR15, -R26 ;  /* 0x0000000f05057c24 */ /* 0x000fc8000f8e0a1a */
[----:B------:R-:W-:-:S05]  /*5c30*/  IMAD.IADD R5, R5, 0x1, -R2 ;  /* 0x0000000105057824 */ /* 0x000fca00078e0a02 */
[----:B------:R-:W-:Y:S02]  /*5c40*/  VIMNMX R6, R6, R5, !PT ;  /* 0x0000000506067248 */ /* 0x000fe40007fe0100 */
[----:B------:R-:W-:-:S07]  /*5c50*/  VIADDMNMX R4, R5, UR15, R4, PT ;  /* 0x0000000f05047c46 */ /* 0x000fce000b800104 */
.L_x_5352:
[----:B------:R-:W-:Y:S01]  /*5c60*/  BAR.SYNC.DEFER_BLOCKING 0xf, 0x100 ;  /* 0x03c4000000007b1d */ /* 0x000fe20000010000 */
[----:B------:R-:W-:Y:S02]  /*5c70*/  ISETP.GT.AND P2, PT, R6, 0x1, !P2 ;  /* 0x000000010600780c */ /* 0x000fe40005744270 */
[----:B------:R-:W-:Y:S02]  /*5c80*/  FMNMX.FTZ R5, R32, R38, !PT ;  /* 0x0000002620057209 */ /* 0x000fe40007810000 */
[----:B------:R-:W-:Y:S01]  /*5c90*/  ISETP.LT.OR P2, PT, R4, 0x2, P2 ;  /* 0x000000020400780c */ /* 0x000fe20001741670 */
[----:B------:R-:W-:Y:S01]  /*5ca0*/  ULDC UR10, c[0x0][0x988] ;  /* 0x00026200000a7ab9 */ /* 0x000fe20000000800 */
[----:B------:R-:W-:Y:S02]  /*5cb0*/  FMNMX.FTZ R5, R42, R5, !PT ;  /* 0x000000052a057209 */ /* 0x000fe40007810000 */
[----:B------:R-:W-:Y:S02]  /*5cc0*/  FSEL R10, R10, -INF , !P2 ;  /* 0xff8000000a0a7808 */ /* 0x000fe40005000000 */
[----:B------:R-:W-:-:S02]  /*5cd0*/  ISETP.NE.AND P2, PT, R25, RZ, PT ;  /* 0x000000ff1900720c */ /* 0x000fc40003f45270 */
[----:B------:R-:W-:Y:S02]  /*5ce0*/  FMNMX.FTZ R5, R56, R5, !PT ;  /* 0x0000000538057209 */ /* 0x000fe40007810000 */
[----:B------:R-:W-:Y:S02]  /*5cf0*/  ISETP.GT.AND P2, PT, R6, 0x9, !P2 ;  /* 0x000000090600780c */ /* 0x000fe40005744270 */
[----:B------:R-:W-:Y:S02]  /*5d00*/  FMNMX.FTZ R5, R58, R5, !PT ;  /* 0x000000053a057209 */ /* 0x000fe40007810000 */
[----:B------:R-:W-:Y:S02]  /*5d10*/  ISETP.LT.OR P2, PT, R4, 0xa, P2 ;  /* 0x0000000a0400780c */ /* 0x000fe40001741670 */
[----:B------:R-:W-:Y:S02]  /*5d20*/  FMNMX.FTZ R5, R60, R5, !PT ;  /* 0x000000053c057209 */ /* 0x000fe40007810000 */
[----:B--2---:R-:W-:-:S02]  /*5d30*/  FSEL R11, R11, -INF , !P2 ;  /* 0xff8000000b0b7808 */ /* 0x004fc40005000000 */
        /* <DEDUP_REMOVED lines=22> */
[C---:B------:R-:W-:Y:S02]  /*5ea0*/  ISETP.GT.AND P3, PT, R6.reuse, 0x8, !P3 ;  /* 0x000000080600780c */ /* 0x040fe40005f64270 */
[----:B------:R-:W-:-:S02]  /*5eb0*/  ISETP.GT.AND P2, PT, R6, 0x19, !P2 ;  /* 0x000000190600780c */ /* 0x000fc40005744270 */
[----:B------:R-:W-:Y:S02]  /*5ec0*/  FMNMX.FTZ R27, R72, R5, !PT ;  /* 0x00000005481b7209 */ /* 0x000fe40007810000 */
[C---:B------:R-:W-:Y:S02]  /*5ed0*/  ISETP.LT.OR P2, PT, R4.reuse, 0x1a, P2 ;  /* 0x0000001a0400780c */ /* 0x040fe40001741670 */
[----:B------:R-:W-:Y:S01]  /*5ee0*/  ISETP.LT.OR P3, PT, R4, 0x9, P3 ;  /* 0x000000090400780c */ /* 0x000fe20001f61670 */
[----:B------:R-:W0:Y:S01]  /*5ef0*/  SHFL.BFLY PT, R26, R27, 0x2, 0x1f ;  /* 0x0c401f001b1a7f89 */ /* 0x000e2200000e0000 */
[----:B------:R-:W-:Y:S02]  /*5f00*/  FSEL R15, R15, -INF , !P2 ;  /* 0xff8000000f0f7808 */ /* 0x000fe40005000000 */
[----:B------:R-:W-:Y:S02]  /*5f10*/  ISETP.NE.AND P2, PT, R37, RZ, PT ;  /* 0x000000ff2500720c */ /* 0x000fe40003f45270 */
[----:B------:R-:W-:-:S02]  /*5f20*/  ISETP.NE.AND P6, PT, R9, RZ, PT ;  /* 0x000000ff0900720c */ /* 0x000fc40003fc5270 */
[----:B------:R-:W-:Y:S02]  /*5f30*/  ISETP.GT.AND P2, PT, R6, 0x20, !P2 ;  /* 0x000000200600780c */ /* 0x000fe40005744270 */
[----:B------:R-:W-:Y:S02]  /*5f40*/  FSEL R9, R30, -INF , !P3 ;  /* 0xff8000001e097808 */ /* 0x000fe40005800000 */
[----:B------:R-:W-:Y:S02]  /*5f50*/  ISETP.LT.OR P2, PT, R4, 0x21, P2 ;  /* 0x000000210400780c */ /* 0x000fe40001741670 */
[----:B------:R-:W-:Y:S02]  /*5f60*/  ISETP.NE.AND P3, PT, R41, RZ, PT ;  /* 0x000000ff2900720c */ /* 0x000fe40003f65270 */
[----:B------:R-:W-:Y:S02]  /*5f70*/  FSEL R20, R20, -INF , !P2 ;  /* 0xff80000014147808 */ /* 0x000fe40005000000 */
[----:B------:R-:W-:-:S02]  /*5f80*/  ISETP.NE.AND P2, PT, R39, RZ, PT ;  /* 0x000000ff2700720c */ /* 0x000fc40003f45270 */
[C---:B------:R-:W-:Y:S02]  /*5f90*/  ISETP.GT.AND P4, PT, R6.reuse, 0x31, !P4 ;  /* 0x000000310600780c */ /* 0x040fe40006784270 */
[C---:B------:R-:W-:Y:S02]  /*5fa0*/  ISETP.GT.AND P2, PT, R6.reuse, 0x21, !P2 ;  /* 0x000000210600780c */ /* 0x040fe40005744270 */
[----:B------:R-:W-:Y:S02]  /*5fb0*/  ISETP.GT.AND P5, PT, R6, 0x38, !P5 ;  /* 0x000000380600780c */ /* 0x000fe40006fa4270 */
[----:B------:R-:W-:Y:S02]  /*5fc0*/  ISETP.LT.OR P2, PT, R4, 0x22, P2 ;  /* 0x000000220400780c */ /* 0x000fe40001741670 */
[----:B0-----:R-:W-:Y:S02]  /*5fd0*/  FMNMX.FTZ R28, R27, R26, !PT ;  /* 0x0000001a1b1c7209 */ /* 0x001fe40007810000 */
[----:B------:R-:W-:-:S02]  /*5fe0*/  FSEL R21, R21, -INF , !P2 ;  /* 0xff80000015157808 */ /* 0x000fc40005000000 */
[----:B------:R-:W-:Y:S01]  /*5ff0*/  ISETP.GT.AND P2, PT, R6, 0x28, !P3 ;  /* 0x000000280600780c */ /* 0x000fe20005f44270 */
[----:B------:R-:W0:Y:S01]  /*6000*/  SHFL.BFLY PT, R29, R28, 0x1, 0x1f ;  /* 0x0c201f001c1d7f89 */ /* 0x000e2200000e0000 */
[----:B------:R-:W-:Y:S02]  /*6010*/  ISETP.NE.AND P3, PT, R45, RZ, PT ;  /* 0x000000ff2d00720c */ /* 0x000fe40003f65270 */
[----:B------:R-:W-:Y:S02]  /*6020*/  ISETP.LT.OR P2, PT, R4, 0x29, P2 ;  /* 0x000000290400780c */ /* 0x000fe40001741670 */
[----:B------:R-:W-:Y:S02]  /*6030*/  ISETP.GT.AND P3, PT, R6, 0x30, !P3 ;  /* 0x000000300600780c */ /* 0x000fe40005f64270 */
[----:B------:R-:W-:Y:S02]  /*6040*/  FSEL R24, R46, -INF , !P2 ;  /* 0xff8000002e187808 */ /* 0x000fe40005000000 */
[----:B------:R-:W-:-:S02]  /*6050*/  ISETP.GT.AND P2, PT, R6, RZ, !P6 ;  /* 0x000000ff0600720c */ /* 0x000fc40007744270 */
[----:B------:R-:W-:Y:S02]  /*6060*/  ISETP.NE.AND P6, PT, R35, RZ, PT ;  /* 0x000000ff2300720c */ /* 0x000fe40003fc5270 */
[C---:B------:R-:W-:Y:S02]  /*6070*/  ISETP.LT.OR P2, PT, R4.reuse, 0x1, P2 ;  /* 0x000000010400780c */ /* 0x040fe40001741670 */
[----:B------:R-:W-:Y:S02]  /*6080*/  ISETP.LT.OR P3, PT, R4, 0x31, P3 ;  /* 0x000000310400780c */ /* 0x000fe40001f61670 */
[----:B------:R-:W-:Y:S02]  /*6090*/  FSEL R3, R3, -INF , !P2 ;  /* 0xff80000003037808 */ /* 0x000fe40005000000 */
[----:B------:R-:W-:Y:S02]  /*60a0*/  ISETP.NE.AND P2, PT, R43, RZ, PT ;  /* 0x000000ff2b00720c */ /* 0x000fe40003f45270 */
[----:B------:R-:W-:-:S02]  /*60b0*/  FMNMX.FTZ R26, R3, R10, !PT ;  /* 0x0000000a031a7209 */ /* 0x000fc40007810000 */
[----:B------:R-:W-:Y:S02]  /*60c0*/  ISETP.GT.AND P2, PT, R6, 0x29, !P2 ;  /* 0x000000290600780c */ /* 0x000fe40005744270 */
[----:B------:R-:W-:Y:S02]  /*60d0*/  FMNMX.FTZ R26, R9, R26, !PT ;  /* 0x0000001a091a7209 */ /* 0x000fe40007810000 */
[C---:B------:R-:W-:Y:S02]  /*60e0*/  ISETP.LT.OR P2, PT, R4.reuse, 0x2a, P2 ;  /* 0x0000002a0400780c */ /* 0x040fe40001741670 */
[----:B------:R-:W-:Y:S02]  /*60f0*/  FMNMX.FTZ R5, R11, R26, !PT ;  /* 0x0000001a0b057209 */ /* 0x000fe40007810000 */
[----:B------:R-:W-:Y:S02]  /*6100*/  ISETP.LT.OR P4, PT, R4, 0x32, P4 ;  /* 0x000000320400780c */ /* 0x000fe40002781670 */
[----:B------:R-:W-:-:S02]  /*6110*/  FMNMX.FTZ R26, R12, R5, !PT ;  /* 0x000000050c1a7209 */ /* 0x000fc40007810000 */
[----:B0-----:R-:W-:Y:S02]  /*6120*/  FMNMX.FTZ R5, R28, R29, !PT ;  /* 0x0000001d1c057209 */ /* 0x001fe40007810000 */
[----:B------:R-:W-:Y:S02]  /*6130*/  FMNMX.FTZ R25, R13, R26, !PT ;  /* 0x0000001a0d197209 */ /* 0x000fe40007810000 */
[----:B------:R-:W-:Y:S01]  /*6140*/  ISETP.LT.OR P5, PT, R4, 0x39, P5 ;  /* 0x000000390400780c */ /* 0x000fe20002fa1670 */
[----:B------:R-:W-:Y:S01]  /*6150*/  FMUL.FTZ R28, R5, UR10 ;  /* 0x0000000a051c7c20 */ /* 0x000fe20008410000 */
[----:B------:R-:W-:Y:S02]  /*6160*/  FMNMX.FTZ R26, R14, R25, !PT ;  /* 0x000000190e1a7209 */ /* 0x000fe40007810000 */
[----:B------:R-:W-:Y:S02]  /*6170*/  FSEL R25, R47, -INF , !P2 ;  /* 0xff8000002f197808 */ /* 0x000fe40005000000 */
[----:B------:R-:W-:-:S02]  /*6180*/  FMNMX.FTZ R27, R15, R26, !PT ;  /* 0x0000001a0f1b7209 */ /* 0x000fc40007810000 */
[----:B------:R-:W-:Y:S02]  /*6190*/  FSETP.NEU.FTZ.AND P2, PT, R5, -INF , PT ;  /* 0xff8000000500780b */ /* 0x000fe40003f5d000 */
[----:B------:R-:W-:Y:S02]  /*61a0*/  FMNMX.FTZ R26, R20, R27, !PT ;  /* 0x0000001b141a7209 */ /* 0x000fe40007810000 */
[----:B------:R-:W-:Y:S02]  /*61b0*/  FSEL R31, R28, RZ, P2 ;  /* 0x000000ff1c1f7208 */ /* 0x000fe40001000000 */
[----:B------:R-:W-:Y:S02]  /*61c0*/  FMNMX.FTZ R27, R21, R26, !PT ;  /* 0x0000001a151b7209 */ /* 0x000fe40007810000 */
[----:B------:R-:W-:Y:S01]  /*61d0*/  ISETP.GT.AND P2, PT, R6, 0x39, !P6 ;  /* 0x000000390600780c */ /* 0x000fe20007744270 */
[--C-:B------:R-:W-:Y:S01]  /*61e0*/  FFMA.FTZ R30, R32, UR10, -R31.reuse ;  /* 0x0000000a201e7c23 */ /* 0x100fe2000801081f */
[----:B------:R-:W-:Y:S01]  /*61f0*/  FMNMX.FTZ R6, R24, R27, !PT ;  /* 0x0000001b18067209 */ /* 0x000fe20007810000 */
[--C-:B------:R-:W-:Y:S01]  /*6200*/  FFMA.FTZ R34, R56, UR10, -R31.reuse ;  /* 0x0000000a38227c23 */ /* 0x100fe2000801081f */
[----:B------:R-:W-:Y:S01]  /*6210*/  FSEL R26, R50, -INF , !P3 ;  /* 0xff800000321a7808 */ /* 0x000fe20005800000 */
[----:B------:R0:W-:Y:S01]  /*6220*/  MUFU.EX2 R152, R30 ;  /* 0x0000001e00987308 */ /* 0x0001e20000000800 */
        /* <DEDUP_REMOVED lines=8> */
[----:B------:R-:W-:Y:S01]  /*62b0*/  FSEL R4, R54, -INF , !P5 ;  /* 0xff80000036047808 */ /* 0x000fe20006800000 */
[--C-:B0-----:R-:W-:Y:S01]  /*62c0*/  FFMA.FTZ R30, R42, UR10, -R31.reuse ;  /* 0x0000000a2a1e7c23 */ /* 0x101fe2000801081f */
[----:B------:R-:W-:Y:S01]  /*62d0*/  FMNMX.FTZ R29, R27, R6, !PT ;  /* 0x000000061b1d7209 */ /* 0x000fe20007810000 */
[--C-:B------:R-:W-:Y:S01]  /*62e0*/  FFMA.FTZ R42, R68, UR10, -R31.reuse ;  /* 0x0000000a442a7c23 */ /* 0x100fe2000801081f */
[----:B------:R-:W-:Y:S01]  /*62f0*/  FSEL R28, R55, -INF , !P2 ;  /* 0xff800000371c7808 */ /* 0x000fe20005000000 */
[--C-:B------:R-:W-:Y:S01]  /*6300*/  FFMA.FTZ R39, R64, UR10, -R31.reuse ;  /* 0x0000000a40277c23 */ /* 0x100fe2000801081f */
[----:B------:R-:W-:Y:S01]  /*6310*/  FMNMX.FTZ R29, R4, R29, !PT ;  /* 0x0000001d041d7209 */ /* 0x000fe20007810000 */
[----:B------:R-:W-:Y:S01]  /*6320*/  MUFU.EX2 R154, R30 ;  /* 0x0000001e009a7308 */ /* 0x000fe20000000800 */
[--C-:B-1----:R-:W-:Y:S01]  /*6330*/  FFMA.FTZ R34, R66, UR10, -R31.reuse ;  /* 0x0000000a42227c23 */ /* 0x102fe2000801081f */
[--C-:B------:R-:W-:Y:S01]  /*6340*/  FFMA.FTZ R40, R40, UR10, -R31.reuse ;  /* 0x0000000a28287c23 */ /* 0x100fe2000801081f */
[----:B------:R-:W-:Y:S01]  /*6350*/  FMNMX.FTZ R29, R28, R29, !PT ;  /* 0x0000001d1c1d7209 */ /* 0x000fe20007810000 */
[----:B------:R-:W-:-:S04]  /*6360*/  FFMA.FTZ R45, R70, UR10, -R31 ;  /* 0x0000000a462d7c23 */ /* 0x000fc8000801081f */
[----:B------:R-:W0:Y:S01]  /*6370*/  SHFL.BFLY PT, R6, R29, 0x2, 0x1f ;  /* 0x0c401f001d067f89 */ /* 0x000e2200000e0000 */
[----:B------:R-:W-:Y:S08]  /*6380*/  MUFU.EX2 R41, R34 ;  /* 0x0000002200297308 */ /* 0x000ff00000000800 */
[----:B------:R1:W-:Y:S08]  /*6390*/  MUFU.EX2 R33, R32 ;  /* 0x0000002000217308 */ /* 0x0003f00000000800 */
[----:B------:R-:W-:Y:S01]  /*63a0*/  MUFU.EX2 R36, R36 ;  /* 0x0000002400247308 */ /* 0x000fe20000000800 */
[----:B-1----:R-:W-:Y:S01]  /*63b0*/  FFMA.FTZ R32, R60, UR10, -R31 ;  /* 0x0000000a3c207c23 */ /* 0x002fe2000801081f */
[----:B0-----:R-:W-:-:S06]  /*63c0*/  FMNMX.FTZ R30, R29, R6, !PT ;  /* 0x000000061d1e7209 */ /* 0x001fcc0007810000 */
[----:B------:R-:W-:Y:S01]  /*63d0*/  MUFU.EX2 R43, R42 ;  /* 0x0000002a002b7308 */ /* 0x000fe20000000800 */
[----:B------:R-:W0:Y:S07]  /*63e0*/  SHFL.BFLY PT, R29, R30, 0x1, 0x1f ;  /* 0x0c201f001e1d7f89 */ /* 0x000e2e00000e0000 */
[----:B------:R1:W2:Y:S08]  /*63f0*/  MUFU.EX2 R37, R32 ;  /* 0x0000002000257308 */ /* 0x0002b00000000800 */
[----:B------:R-:W-:Y:S01]  /*6400*/  MUFU.EX2 R38, R38 ;  /* 0x0000002600267308 */ /* 0x000fe20000000800 */
[--C-:B-1----:R-:W-:Y:S01]  /*6410*/  FFMA.FTZ R32, R44, UR10, -R31.reuse ;  /* 0x0000000a2c207c23 */ /* 0x102fe2000801081f */
[----:B------:R-:W-:-:S06]  /*6420*/  FFMA.FTZ R44, R48, UR10, -R31 ;  /* 0x0000000a302c7c23 */ /* 0x000fcc000801081f */
[----:B------:R-:W1:Y:S01]  /*6430*/  MUFU.EX2 R39, R39 ;  /* 0x0000002700277308 */ /* 0x000e620000000800 */
[----:B--2---:R-:W-:Y:S02]  /*6440*/  F2FP.BF16.F32.PACK_AB R156, R37, R36 ;  /* 0x00000024259c723e */ /* 0x004fe400000010ff */
[----:B0-----:R-:W-:Y:S01]  /*6450*/  FMNMX.FTZ R6, R30, R29, !PT ;  /* 0x0000001d1e067209 */ /* 0x001fe20007810000 */
[--C-:B------:R-:W-:Y:S01]  /*6460*/  FFMA.FTZ R29, R52, UR10, -R31.reuse ;  /* 0x0000000a341d7c23 */ /* 0x100fe2000801081f */
[----:B------:R-:W-:Y:S02]  /*6470*/  FFMA.FTZ R31, R72, UR10, -R31 ;  /* 0x0000000a481f7c23 */ /* 0x000fe4000801081f */
[C---:B------:R-:W-:Y:S01]  /*6480*/  FSETP.NEU.FTZ.AND P2, PT, R6.reuse, -INF , PT ;  /* 0xff8000000600780b */ /* 0x040fe20003f5d000 */
[----:B------:R-:W-:Y:S01]  /*6490*/  FMUL.FTZ R30, R6, UR10 ;  /* 0x0000000a061e7c20 */ /* 0x000fe20008410000 */
[----:B------:R-:W0:Y:S04]  /*64a0*/  MUFU.EX2 R40, R40 ;  /* 0x0000002800287308 */ /* 0x000e280000000800 */
[----:B------:R-:W-:-:S02]  /*64b0*/  FSEL R34, R30, RZ, P2 ;  /* 0x000000ff1e227208 */ /* 0x000fc40001000000 */
[----:B-1----:R-:W-:Y:S02]  /*64c0*/  F2FP.BF16.F32.PACK_AB R158, R39, R38 ;  /* 0x00000026279e723e */ /* 0x002fe400000010ff */
        /* <DEDUP_REMOVED lines=18> */
[----:B------:R-:W-:Y:S01]  /*65f0*/  FFMA.FTZ R28, R28, UR10, -R34 ;  /* 0x0000000a1c1c7c23 */ /* 0x000fe20008010822 */
[----:B0-----:R-:W-:-:S05]  /*6600*/  F2FP.BF16.F32.PACK_AB R160, R41, R40 ;  /* 0x0000002829a0723e */ /* 0x001fca00000010ff */
[----:B------:R-:W0:Y:S08]  /*6610*/  MUFU.EX2 R9, R9 ;  /* 0x0000000900097308 */ /* 0x000e300000000800 */
[----:B------:R2:W3:Y:S01]  /*6620*/  MUFU.EX2 R42, R11 ;  /* 0x0000000b002a7308 */ /* 0x0004e20000000800 */
[----:B-1----:R-:W-:Y:S01]  /*6630*/  FADD.FTZ R46, R3, R10 ;  /* 0x0000000a032e7221 */ /* 0x002fe20000010000 */
[----:B------:R-:W-:-:S06]  /*6640*/  F2FP.BF16.F32.PACK_AB R153, R10, R3 ;  /* 0x000000030a99723e */ /* 0x000fcc00000010ff */
[----:B------:R-:W1:Y:S01]  /*6650*/  MUFU.EX2 R12, R12 ;  /* 0x0000000c000c7308 */ /* 0x000e620000000800 */
[----:B--2---:R-:W-:Y:S01]  /*6660*/  FADD.FTZ R11, R152, R33 ;  /* 0x00000021980b7221 */ /* 0x004fe20000010000 */
[----:B------:R-:W-:-:S03]  /*6670*/  F2FP.BF16.F32.PACK_AB R152, R33, R152 ;  /* 0x000000982198723e */ /* 0x000fc600000010ff */
[----:B------:R-:W-:Y:S01]  /*6680*/  FADD.FTZ R48, R154, R11 ;  /* 0x0000000b9a307221 */ /* 0x000fe20000010000 */
[----:B0-----:R-:W-:Y:S01]  /*6690*/  FADD.FTZ R11, R9, R46 ;  /* 0x0000002e090b7221 */ /* 0x001fe20000010000 */
[C---:B------:R-:W-:Y:S01]  /*66a0*/  F2FP.BF16.F32.PACK_AB R154, R35.reuse, R154 ;  /* 0x0000009a239a723e */ /* 0x040fe200000010ff */
[----:B------:R-:W0:Y:S01]  /*66b0*/  MUFU.EX2 R13, R13 ;  /* 0x0000000d000d7308 */ /* 0x000e220000000800 */
[----:B------:R-:W-:Y:S01]  /*66c0*/  FADD.FTZ R31, R35, R48 ;  /* 0x00000030231f7221 */ /* 0x000fe20000010000 */
[C---:B---3--:R-:W-:Y:S01]  /*66d0*/  FADD.FTZ R11, R42.reuse, R11 ;  /* 0x0000000b2a0b7221 */ /* 0x048fe20000010000 */
[----:B------:R-:W-:Y:S02]  /*66e0*/  F2FP.BF16.F32.PACK_AB R155, R42, R9 ;  /* 0x000000092a9b723e */ /* 0x000fe400000010ff */
[----:B------:R-:W-:-:S03]  /*66f0*/  FADD.FTZ R46, R36, R31 ;  /* 0x0000001f242e7221 */ /* 0x000fc60000010000 */
[----:B------:R-:W2:Y:S01]  /*6700*/  MUFU.EX2 R14, R14 ;  /* 0x0000000e000e7308 */ /* 0x000ea20000000800 */
[----:B------:R-:W-:Y:S01]  /*6710*/  FADD.FTZ R31, R37, R46 ;  /* 0x0000002e251f7221 */ /* 0x000fe20000010000 */
[----:B-1----:R-:W-:Y:S01]  /*6720*/  FADD.FTZ R34, R12, R11 ;  /* 0x0000000b0c227221 */ /* 0x002fe20000010000 */
[----:B------:R1:W-:Y:S02]  /*6730*/  STSM.16.M88.4 [R19+0x26800], R152 ;  /* 0x0268009813007844 */ /* 0x0003e40000000200 */
[----:B------:R-:W-:-:S03]  /*6740*/  FADD.FTZ R46, R38, R31 ;  /* 0x0000001f262e7221 */ /* 0x000fc60000010000 */
[----:B------:R-:W3:Y:S01]  /*6750*/  MUFU.EX2 R15, R15 ;  /* 0x0000000f000f7308 */ /* 0x000ee20000000800 */
[----:B0-----:R-:W-:Y:S01]  /*6760*/  FADD.FTZ R11, R13, R34 ;  /* 0x000000220d0b7221 */ /* 0x001fe20000010000 */
[----:B------:R-:W-:Y:S01]  /*6770*/  FADD.FTZ R31, R39, R46 ;  /* 0x0000002e271f7221 */ /* 0x000fe20000010000 */
[----:B------:R-:W-:-:S03]  /*6780*/  F2FP.BF16.F32.PACK_AB R157, R13, R12 ;  /* 0x0000000c0d9d723e */ /* 0x000fc600000010ff */
[----:B------:R-:W-:Y:S02]  /*6790*/  FADD.FTZ R36, R40, R31 ;  /* 0x0000001f28247221 */ /* 0x000fe40000010000 */
[----:B------:R-:W0:Y:S01]  /*67a0*/  MUFU.EX2 R20, R20 ;  /* 0x0000001400147308 */ /* 0x000e220000000800 */
[----:B--2---:R-:W-:Y:S01]  /*67b0*/  FADD.FTZ R34, R14, R11 ;  /* 0x0000000b0e227221 */ /* 0x004fe20000010000 */
[----:B------:R-:W-:-:S06]  /*67c0*/  FADD.FTZ R33, R41, R36 ;  /* 0x0000002429217221 */ /* 0x000fcc0000010000 */
[----:B------:R-:W2:Y:S01]  /*67d0*/  MUFU.EX2 R21, R21 ;  /* 0x0000001500157308 */ /* 0x000ea20000000800 */
[C---:B---3--:R-:W-:Y:S01]  /*67e0*/  FADD.FTZ R31, R15.reuse, R34 ;  /* 0x000000220f1f7221 */ /* 0x048fe20000010000 */
[----:B------:R-:W-:-:S05]  /*67f0*/  F2FP.BF16.F32.PACK_AB R159, R15, R14 ;  /* 0x0000000e0f9f723e */ /* 0x000fca00000010ff */
[----:B------:R1:W-:Y:S01]  /*6800*/  STSM.16.M88.4 [R184], R156 ;  /* 0x0000009cb8007844 */ /* 0x0003e20000000200 */
[----:B------:R-:W3:Y:S01]  /*6810*/  MUFU.EX2 R32, R32 ;  /* 0x0000002000207308 */ /* 0x000ee20000000800 */
[----:B0-----:R-:W-:-:S07]  /*6820*/  FADD.FTZ R10, R20, R31 ;  /* 0x0000001f140a7221 */ /* 0x001fce0000010000 */
[----:B------:R-:W0:Y:S01]  /*6830*/  MUFU.EX2 R24, R24 ;  /* 0x0000001800187308 */ /* 0x000e220000000800 */
[C---:B--2---:R-:W-:Y:S01]  /*6840*/  FADD.FTZ R3, R21.reuse, R10 ;  /* 0x0000000a15037221 */ /* 0x044fe20000010000 */
[----:B------:R-:W-:-:S06]  /*6850*/  F2FP.BF16.F32.PACK_AB R161, R21, R20 ;  /* 0x0000001415a1723e */ /* 0x000fcc00000010ff */
[----:B------:R-:W2:Y:S01]  /*6860*/  MUFU.EX2 R25, R25 ;  /* 0x0000001900197308 */ /* 0x000ea20000000800 */
[----:B---3--:R-:W-:Y:S01]  /*6870*/  FADD.FTZ R10, R32, R33 ;  /* 0x00000021200a7221 */ /* 0x008fe20000010000 */
[----:B------:R-:W-:-:S03]  /*6880*/  F2FP.BF16.F32.PACK_AB R162, R43, R32 ;  /* 0x000000202ba2723e */ /* 0x000fc600000010ff */
[----:B------:R-:W-:-:S03]  /*6890*/  FADD.FTZ R43, R43, R10 ;  /* 0x0000000a2b2b7221 */ /* 0x000fc60000010000 */
[----:B------:R-:W-:Y:S01]  /*68a0*/  MUFU.EX2 R44, R44 ;  /* 0x0000002c002c7308 */ /* 0x000fe20000000800 */
[----:B0-----:R-:W-:-:S07]  /*68b0*/  FADD.FTZ R12, R24, R3 ;  /* 0x00000003180c7221 */ /* 0x001fce0000010000 */
[----:B------:R-:W0:Y:S01]  /*68c0*/  MUFU.EX2 R45, R45 ;  /* 0x0000002d002d7308 */ /* 0x000e220000000800 */
[C---:B--2---:R-:W-:Y:S01]  /*68d0*/  F2FP.BF16.F32.PACK_AB R163, R25.reuse, R24 ;  /* 0x0000001819a3723e */ /* 0x044fe200000010ff */
[----:B------:R-:W-:-:S04]  /*68e0*/  FADD.FTZ R25, R25, R12 ;  /* 0x0000000c19197221 */ /* 0x000fc80000010000 */
[----:B------:R1:W-:Y:S02]  /*68f0*/  STSM.16.M88.4 [R22], R160 ;  /* 0x000000a016007844 */ /* 0x0003e40000000200 */
[----:B------:R-:W-:Y:S08]  /*6900*/  MUFU.EX2 R26, R26 ;  /* 0x0000001a001a7308 */ /* 0x000ff00000000800 */
[----:B------:R-:W2:Y:S01]  /*6910*/  MUFU.EX2 R27, R27 ;  /* 0x0000001b001b7308 */ /* 0x000ea20000000800 */
[----:B0-----:R-:W-:Y:S01]  /*6920*/  F2FP.BF16.F32.PACK_AB R164, R45, R44 ;  /* 0x0000002c2da4723e */ /* 0x001fe200000010ff */
[----:B------:R-:W-:-:S04]  /*6930*/  FADD.FTZ R44, R44, R43 ;  /* 0x0000002b2c2c7221 */ /* 0x000fc80000010000 */
[----:B------:R-:W-:Y:S02]  /*6940*/  FADD.FTZ R44, R45, R44 ;  /* 0x0000002c2d2c7221 */ /* 0x000fe40000010000 */
[----:B------:R-:W0:Y:S08]  /*6950*/  MUFU.EX2 R29, R29 ;  /* 0x0000001d001d7308 */ /* 0x000e300000000800 */
[----:B------:R-:W-:Y:S01]  /*6960*/  MUFU.EX2 R4, R4 ;  /* 0x0000000400047308 */ /* 0x000fe20000000800 */
[----:B--2---:R-:W-:Y:S01]  /*6970*/  F2FP.BF16.F32.PACK_AB R165, R27, R26 ;  /* 0x0000001a1ba5723e */ /* 0x004fe200000010ff */
[----:B------:R-:W-:-:S04]  /*6980*/  FADD.FTZ R26, R26, R25 ;  /* 0x000000191a1a7221 */ /* 0x000fc80000010000 */
[----:B------:R-:W-:Y:S02]  /*6990*/  FADD.FTZ R27, R27, R26 ;  /* 0x0000001a1b1b7221 */ /* 0x000fe40000010000 */
        /* <DEDUP_REMOVED lines=10> */
.L_x_5356:
[----:B------:R0:W2:Y:S01]  /*6a40*/  SYNCS.PHASECHK.TRANS64.TRYWAIT P2, [R7+URZ+0x28c50], R8 ;  /* 0x028c5008070075a7 */ /* 0x0000a2000804017f */
[----:B------:R-:W-:Y:S05]  /*6a50*/  @!P0 BRA `(.L_x_5357) ;  /* 0x0000000000048947 */ /* 0x000fea0003800000 */
[----:B------:R-:W-:Y:S01]  /*6a60*/  BPT.TRAP 0x1 ;  /* 0x000000040000795c */ /* 0x000fe20000300000 */
.L_x_5357:
[----:B--2---:R-:W-:Y:S05]  /*6a70*/  @P2 BRA `(.L_x_5358) ;  /* 0x0000000000082947 */ /* 0x004fea0003800000 */
[----:B------:R-:W2:Y:S02]  /*6a80*/  SYNCS.PHASECHK.TRANS64.TRYWAIT P2, [R7+URZ+0x28c50], R8 ;  /* 0x028c5008070075a7 */ /* 0x000ea4000804017f */
[----:B--2---:R-:W-:Y:S05]  /*6a90*/  @!P2 BRA `(.L_x_5359) ;  /* 0x000001480068a947 */ /* 0x004fea0003800000 */
.L_x_5358:
[----:B------:R-:W-:Y:S01]  /*6aa0*/  ULEA UR11, UR37, UR50, 0xc ;  /* 0x00000032250b7291 */ /* 0x000fe2000f8e603f */
[----:B------:R-:W-:Y:S01]  /*6ab0*/  WARPGROUP.ARRIVE ;  /* 0x00000000000079c5 */ /* 0x000fe20000000000 */
[----:B------:R-:W-:Y:S01]  /*6ac0*/  UMOV UR7, 0x40000040 ;  /* 0x4000004000077882 */ /* 0x000fe20000000000 */
[----:B------:R-:W-:Y:S01]  /*6ad0*/  R2UR UR21, R168 ;  /* 0x00000000a81572ca */ /* 0x000fe200000e0000 */
[----:B------:R-:W-:Y:S01]  /*6ae0*/  @UP0 ULDC UR18, c[0x0][0x450] ;  /* 0x0001140000120ab9 */ /* 0x000fe20000000800 */
[----:B------:R-:W-:Y:S01]  /*6af0*/  PLOP3.LUT P2, PT, PT, PT, UP1, 0x40, 0x0 ;  /* 0x000000000000781c */ /* 0x000fe20003f4e818 */
[----:B0-2---:R-:W-:Y:S01]  /*6b00*/  @!P1 VIADD R7, R7, 0x28c60 ;  /* 0x00028c6007079836 */ /* 0x005fe20000000000 */
[----:B------:R-:W-:Y:S02]  /*6b10*/  UMOV UR6, UR11 ;  /* 0x0000000b00067c82 */ /* 0x000fe40008000000 */
[----:B------:R-:W-:Y:S01]  /*6b20*/  HGMMA.64x256x16.F32.BF16 R24, R152, gdesc[UR4].tnspB, RZ, !UPT, gsb0 ;  /* 0x43e0000498187df0 */ /* 0x000fe2000c0018ff */
[----:B------:R-:W-:Y:S01]  /*6b30*/  UIADD3 UR6, UR11, 0x80, URZ ;  /* 0x000000800b067890 */ /* 0x000fe2000fffe03f */
[----:B------:R-:W-:Y:S01]  /*6b40*/  @!P1 PRMT R7, RZ, 0x654, R7 ;  /* 0x00000654ff079816 */ /* 0x000fe20000000007 */
[----:B------:R-:W-:-:S04]  /*6b50*/  UMOV UR7, 0x40000040 ;  /* 0x4000004000077882 */ /* 0x000fc80000000000 */
[----:B------:R-:W-:Y:S01]  /*6b60*/  UIADD3 UR21, UR21, -0x2, URZ ;  /* 0xfffffffe15157890 */ /* 0x000fe2000fffe03f */
[----:B------:R-:W-:Y:S02]  /*6b70*/  WARPGROUP.DEPBAR.LE gsb0, 0x0 ;  /* 0x00008000000079c5 */ /* 0x000fe40000010000 */
[----:B------:R-:W-:-:S15]  /*6b80*/  WARPGROUP.ARRIVE ;  /* 0x00000000000079c5 */ /* 0x000fde0000000000 */
[----:B------:R-:W-:-:S03]  /*6b90*/  NOP ;  /* 0x0000000000007918 */ /* 0x000fc60000000000 */
        /* <DEDUP_REMOVED lines=8> */
[----:B------:R-:W-:Y:S02]  /*6c20*/  UMOV UR7, 0x40000040 ;  /* 0x4000004000077882 */ /* 0x000fe40000000000 */
[----:B------:R-:W-:Y:S01]  /*6c30*/  UMOV UR11, UR42 ;  /* 0x0000002a000b7c82 */ /* 0x000fe20008000000 */
[----:B------:R-:W-:Y:S02]  /*6c40*/  WARPGROUP.DEPBAR.LE gsb0, 0x0 ;  /* 0x00008000000079c5 */ /* 0x000fe40000010000 */
[----:B------:R-:W-:-:S15]  /*6c50*/  WARPGROUP.ARRIVE ;  /* 0x00000000000079c5 */ /* 0x000fde0000000000 */
[----:B------:R-:W-:-:S06]  /*6c60*/  NOP ;  /* 0x0000000000007918 */ /* 0x000fcc0000000000 */
[----:B------:R-:W-:Y:S01]  /*6c70*/  HGMMA.64x256x16.F32.BF16 R24, R164, gdesc[UR4].tnspB, R24, gsb0 ;  /* 0x43e00004a4187df0 */ /* 0x000fe20008001818 */
[----:B------:R-:W-:Y:S02]  /*6c80*/  @UP0 ULDC UR6, c[0x0][0x44c] ;  /* 0x0001130000060ab9 */ /* 0x000fe40000000800 */
[----:B------:R-:W-:-:S04]  /*6c90*/  UIMAD.WIDE.U32 UR6, UR42, UR6, URZ ;  /* 0x000000062a0672a5 */ /* 0x000fc8000f8e003f */
[----:B------:R-:W-:-:S04]  /*6ca0*/  @UP0 USHF.R.U32.HI UR11, URZ, UR18, UR7 ;  /* 0x000000123f0b0299 */ /* 0x000fc80008011607 */
[----:B------:R-:W-:-:S04]  /*6cb0*/  UIADD3 UR6, UR11, UR49, -UR51 ;  /* 0x000000310b067290 */ /* 0x000fc8000fffe833 */
[----:B------:R-:W-:Y:S01]  /*6cc0*/  UIADD3 UR14, UR6, UR14, URZ ;  /* 0x0000000e060e7290 */ /* 0x000fe2000fffe03f */
        /* <DEDUP_REMOVED lines=21> */
.L_x_5361:
[----:B------:R-:W-:-:S11]  /*6e20*/  UISETP.NE.AND UP2, UPT, UR15, 0x1, UPT ;  /* 0x000000010f00788c */ /* 0x000fd6000bf45270 */
[----:B------:R-:W-:Y:S02]  /*6e30*/  @UP2 ULDC.64 UR18, c[0x0][0x9e8] ;  /* 0x00027a0000122ab9 */ /* 0x000fe40000000a00 */
[----:B------:R-:W-:-:S04]  /*6e40*/  UIMAD.WIDE.U32 UR6, UR11, UR18, URZ ;  /* 0x000000120b0672a5 */ /* 0x000fc8000f8e003f */
[----:B------:R-:W-:-:S12]  /*6e50*/  @UP2 USHF.R.U32.HI UR11, URZ, UR19, UR7 ;  /* 0x000000133f0b2299 */ /* 0x000fd80008011607 */
.L_x_5362:
[----:B------:R-:W-:-:S04]  /*6e60*/  UIMAD UR11, UR11, UR15, UR15 ;  /* 0x0000000f0b0b72a4 */ /* 0x000fc8000f8e020f */
[----:B------:R-:W-:-:S04]  /*6e70*/  UISETP.LT.AND UP2, UPT, UR14, UR11, UPT ;  /* 0x0000000b0e00728c */ /* 0x000fc8000bf41270 */
[----:B------:R-:W-:-:S12]  /*6e80*/  USEL UR14, UR14, UR11, UP2 ;  /* 0x0000000b0e0e7287 */ /* 0x000fd80009000000 */
.L_x_5360:
[----:B------:R-:W-:Y:S01]  /*6e90*/  USHF.R.S32.HI UR6, URZ, 0x1f, UR14 ;  /* 0x0000001f3f067899 */ /* 0x000fe2000801140e */
[----:B------:R-:W-:Y:S01]  /*6ea0*/  ULDC UR25, c[0x0][0x9e4] ;  /* 0x0002790000197ab9 */ /* 0x000fe20000000800 */
[----:B------:R-:W-:Y:S02]  /*6eb0*/  ULDC UR26, c[0x0][0x9d8] ;  /* 0x00027600001a7ab9 */ /* 0x000fe40000000800 */
[----:B------:R-:W-:Y:S01]  /*6ec0*/  ULEA.HI UR6, UR6, UR14, URZ, 0x6 ;  /* 0x0000000e06067291 */ /* 0x000fe2000f8f303f */
[----:B------:R-:W-:Y:S01]  /*6ed0*/  ULDC UR23, c[0x0][0x988] ;  /* 0x0002620000177ab9 */ /* 0x000fe20000000800 */
[----:B------:R-:W-:Y:S02]  /*6ee0*/  ULDC UR27, c[0x0][0x9e0] ;  /* 0x00027800001b7ab9 */ /* 0x000fe40000000800 */
[----:B------:R-:W-:-:S04]  /*6ef0*/  USHF.R.S32.HI UR6, URZ, 0x6, UR6 ;  /* 0x000000063f067899 */ /* 0x000fc80008011406 */
[----:B------:R-:W-:-:S04]  /*6f00*/  UISETP.LT.AND UP2, UPT, UR48, UR6, UPT ;  /* 0x000000063000728c */ /* 0x000fc8000bf41270 */
[----:B------:R-:W-:-:S04]  /*6f10*/  USEL UR22, UR48, UR6, !UP2 ;  /* 0x0000000630167287 */ /* 0x000fc8000d000000 */
[----:B------:R-:W-:-:S06]  /*6f20*/  UISETP.GE.AND UP2, UPT, UR21, UR22, UPT ;  /* 0x000000161500728c */ /* 0x000fcc000bf46270 */
[----:B------:R-:W-:-:S13]  /*6f30*/  PLOP3.LUT P2, PT, PT, PT, UP2, 0x80, 0x0 ;  /* 0x000000000000781c */ /* 0x000fda0003f4f028 */
[----:B------:R-:W-:Y:S05]  /*6f40*/  @!P2 BRA `(.L_x_5363) ;  /* 0x000000280058a947 */ /* 0x000fea0003800000 */
.L_x_5380:
[----:B------:R-:W-:-:S04]  /*6f50*/  UIADD3 UR24, UR37, 0x1, URZ ;  /* 0x0000000125187890 */ /* 0x000fc8000fffe03f */
[----:B------:R-:W-:-:S04]  /*6f60*/  UISETP.NE.AND UP2, UPT, UR24, 0x2, UPT ;  /* 0x000000021800788c */ /* 0x000fc8000bf45270 */
[----:B------:R-:W-:Y:S02]  /*6f70*/  USEL UR6, URZ, 0x1, UP2 ;  /* 0x000000013f067887 */ /* 0x000fe40009000000 */
[----:B------:R-:W-:Y:S02]  /*6f80*/  USEL UR24, UR24, URZ, UP2 ;  /* 0x0000003f18187287 */ /* 0x000fe40009000000 */
[----:B------:R-:W-:Y:S01]  /*6f90*/  ULOP3.LUT UR38, UR38, UR6, URZ, 0x3c, !UPT ;  /* 0x0000000626267292 */ /* 0x000fe2000f8e3c3f */
[----:B--2---:R-:W-:Y:S11]  /*6fa0*/  @!P0 BRA `(.L_x_5364) ;  /* 0x0000000000048947 */ /* 0x004ff60003800000 */
[----:B------:R-:W-:Y:S01]  /*6fb0*/  BPT.TRAP 0x1 ;  /* 0x000000040000795c */ /* 0x000fe20000300000 */
.L_x_5364:
[----:B------:R-:W-:Y:S01]  /*6fc0*/  ULEA UR28, UR24, UR46, 0x3 ;  /* 0x0000002e181c7291 */ /* 0x000fe2000f8e183f */
[----:B0-----:R-:W-:-:S05]  /*6fd0*/  IMAD.U32 R7, RZ, RZ, UR38 ;  /* 0x00000026ff077e24 */ /* 0x001fca000f8e00ff */
[----:B------:R-:W-:-:S04]  /*6fe0*/  SHF.L.U32 R7, R7, 0x1f, RZ ;  /* 0x0000001f07077819 */ /* 0x000fc800000006ff */
[----:B------:R0:W2:Y:S01]  /*6ff0*/  SYNCS.PHASECHK.TRANS64.TRYWAIT P2, [UR28+0x28c30], R7 ;  /* 0x028c3007ff0075a7 */ /* 0x0000a2000804015c */
[----:B------:R-:W-:Y:S05]  /*7000*/  @!P0 BRA `(.L_x_5365) ;  /* 0x0000000000048947 */ /* 0x000fea0003800000 */
[----:B------:R-:W-:Y:S01]  /*7010*/  BPT.TRAP 0x1 ;  /* 0x000000040000795c */ /* 0x000fe20000300000 */
.L_x_5365:
[----:B--2---:R-:W-:Y:S05]  /*7020*/  @P2 BRA `(.L_x_5366) ;  /* 0x0000000000082947 */ /* 0x004fea0003800000 */
[----:B------:R-:W2:Y:S02]  /*7030*/  SYNCS.PHASECHK.TRANS64.TRYWAIT P2, [UR28+0x28c30], R7 ;  /* 0x028c3007ff0075a7 */ /* 0x000ea4000804015c */
[----:B--2---:R-:W-:Y:S05]  /*7040*/  @!P2 BRA `(.L_x_5367) ;  /* 0x000001440010a947 */ /* 0x004fea0003800000 */
.L_x_5366:
[----:B------:R-:W-:Y:S01]  /*7050*/  R2UR UR18, R0 ;  /* 0x00000000001272ca */ /* 0x000fe200000e0000 */
[----:B-1----:R-:W-:Y:S01]  /*7060*/  WARPGROUP.ARRIVE ;  /* 0x00000000000079c5 */ /* 0x002fe20000000000 */
[----:B------:R-:W-:Y:S01]  /*7070*/  UMOV UR19, 0x40000040 ;  /* 0x4000004000137882 */ /* 0x000fe20000000000 */
[----:B------:R-:W-:Y:S01]  /*7080*/  UMOV UR7, 0x40000040 ;  /* 0x4000004000077882 */ /* 0x000fe20000000000 */
[----:B------:R-:W-:Y:S01]  /*7090*/  UMOV UR11, 0x40000040 ;  /* 0x40000040000b7882 */ /* 0x000fe20000000000 */
[----:B------:R-:W-:Y:S01]  /*70a0*/  UMOV UR15, 0x40000040 ;  /* 0x40000040000f7882 */ /* 0x000fe20000000000 */
[----:B------:R-:W-:Y:S02]  /*70b0*/  PLOP3.LUT P2, PT, PT, PT, UP0, 0x80, 0x0 ;  /* 0x000000000000781c */ /* 0x000fe40003f4f008 */
[----:B------:R-:W-:-:S05]  /*70c0*/  PLOP3.LUT P3, PT, PT, PT, UP0, 0x80, 0x0 ;  /* 0x000000000000781c */ /* 0x000fca0003f6f008 */
[----:B------:R-:W-:-:S04]  /*70d0*/  ULEA UR18, UR24, UR18, 0x9 ;  /* 0x0000001218127291 */ /* 0x000fc8000f8e483f */
[----:B------:R-:W-:Y:S02]  /*70e0*/  UIADD3 UR6, UR18, 0x2, URZ ;  /* 0x0000000212067890 */ /* 0x000fe4000fffe03f */
[----:B------:R-:W-:Y:S02]  /*70f0*/  UIADD3 UR10, UR18, 0x4, URZ ;  /* 0x00000004120a7890 */ /* 0x000fe4000fffe03f */
[----:B------:R-:W-:Y:S02]  /*7100*/  UIADD3 UR14, UR18, 0x6, URZ ;  /* 0x00000006120e7890 */ /* 0x000fe4000fffe03f */
[----:B------:R-:W-:Y:S03]  /*7110*/  HGMMA.64x64x16.F32.BF16 R152, gdesc[UR16], RZ, !UPT, gsb0 ;  /* 0x00e00000109879f0 */ /* 0x000fe6000c0018ff */
[----:B------:R-:W-:Y:S02]  /*7120*/  WARPGROUP.DEPBAR.LE gsb0, 0x0 ;  /* 0x00008000000079c5 */ /* 0x000fe40000010000 */
[----:B------:R-:W-:-:S06]  /*7130*/  WARPGROUP.ARRIVE ;  /* 0x00000000000079c5 */ /* 0x000fcc0000000000 */
[----:B------:R-:W-:Y:S01]  /*7140*/  HGMMA.64x64x16.F32.BF16 R152, gdesc[UR4], R152, gsb0 ;  /* 0x00e00000049879f0 */ /* 0x000fe20008001898 */
[----:B------:R-:W-:Y:S02]  /*7150*/  @UP0 ULDC UR6, c[0x0][0x44c] ;  /* 0x0001130000060ab9 */ /* 0x000fe40000000800 */
        /* <DEDUP_REMOVED lines=10> */
[----:B------:R-:W-:Y:S02]  /*7200*/  VIADD R172, R186, UR42 ;  /* 0x0000002abaac7c36 */ /* 0x000fe40008000000 */
[----:B------:R-:W-:Y:S01]  /*7210*/  FMUL.FTZ R12, R152, UR26 ;  /* 0x0000001a980c7c20 */ /* 0x000fe20008410000 */
[----:B------:R-:W-:Y:S01]  /*7220*/  FMUL.FTZ R152, R162, UR26 ;  /* 0x0000001aa2987c20 */ /* 0x000fe20008410000 */
[----:B------:R-:W-:Y:S01]  /*7230*/  FMUL.FTZ R162, R168, UR26 ;  /* 0x0000001aa8a27c20 */ /* 0x000fe20008410000 */
[----:B--2---:R-:W-:Y:S01]  /*7240*/  @P2 IMAD.HI.U32 R8, R172, UR6, RZ ;  /* 0x00000006ac082c27 */ /* 0x004fe2000f8e00ff */
[----:B------:R-:W-:-:S03]  /*7250*/  @UP0 ULDC UR6, c[0x0][0x450] ;  /* 0x0001140000060ab9 */ /* 0x000fc60000000800 */
[----:B------:R-:W-:Y:S01]  /*7260*/  FMUL.FTZ R11, R155, UR26 ;  /* 0x0000001a9b0b7c20 */ /* 0x000fe20008410000 */
[----:B------:R-:W-:Y:S01]  /*7270*/  FMUL.FTZ R155, R161, UR26 ;  /* 0x0000001aa19b7c20 */ /* 0x000fe20008410000 */
[----:B------:R-:W-:Y:S01]  /*7280*/  IMAD.U32 R168, RZ, RZ, UR28 ;  /* 0x0000001cffa87e24 */ /* 0x000fe2000f8e00ff */
[----:B------:R-:W-:Y:S01]  /*7290*/  @P3 SHF.R.U32.HI R172, RZ, UR6, R8 ;  /* 0x00000006ffac3c19 */ /* 0x000fe20008011608 */
[----:B------:R-:W-:Y:S01]  /*72a0*/  USHF.L.U32 UR6, UR21, 0x6, URZ ;  /* 0x0000000615067899 */ /* 0x000fe2000800063f */
[----:B------:R-:W-:Y:S01]  /*72b0*/  FMUL.FTZ R161, R171, UR26 ;  /* 0x0000001aaba17c20 */ /* 0x000fe20008410000 */
[----:B------:R-:W-:Y:S02]  /*72c0*/  @!P1 VIADD R8, R168, 0x28c40 ;  /* 0x00028c40a8089836 */ /* 0x000fe40000000000 */
[----:B------:R-:W-:Y:S01]  /*72d0*/  FMUL.FTZ R171, R176, UR26 ;  /* 0x0000001ab0ab7c20 */ /* 0x000fe20008410000 */
[----:B------:R-:W-:Y:S01]  /*72e0*/  FMUL.FTZ R176, R180, UR26 ;  /* 0x0000001ab4b07c20 */ /* 0x000fe20008410000 */
[----:B------:R-:W-:-:S02]  /*72f0*/  IMAD.U32 R180, RZ, RZ, UR51 ;  /* 0x00000033ffb47e24 */ /* 0x000fc4000f8e00ff */
[----:B------:R-:W-:Y:S01]  /*7300*/  FMUL.FTZ R21, R157, UR26 ;  /* 0x0000001a9d157c20 */ /* 0x000fe20008410000 */
[----:B------:R-:W-:Y:S01]  /*7310*/  @!P1 PRMT R8, RZ, 0x654, R8 ;  /* 0x00000654ff089816 */ /* 0x000fe20000000008 */
        /* <DEDUP_REMOVED lines=11> */
[----:B-1----:R-:W-:-:S02]  /*73d0*/  IMAD.U32 R8, RZ, RZ, UR6 ;  /* 0x00000006ff087e24 */ /* 0x002fc4000f8e00ff */
[----:B------:R-:W-:Y:S01]  /*73e0*/  FMUL.FTZ R163, R169, UR26 ;  /* 0x0000001aa9a37c20 */ /* 0x000fe20008410000 */
[----:B------:R-:W-:Y:S01]  /*73f0*/  FMUL.FTZ R160, R170, UR26 ;  /* 0x0000001aaaa07c20 */ /* 0x000fe20008410000 */
[----:B------:R-:W-:Y:S01]  /*7400*/  FMUL.FTZ R164, R174, UR26 ;  /* 0x0000001aaea47c20 */ /* 0x000fe20008410000 */
[----:B------:R-:W-:Y:S01]  /*7410*/  FMUL.FTZ R165, R175, UR26 ;  /* 0x0000001aafa57c20 */ /* 0x000fe20008410000 */
[----:B------:R-:W-:Y:S01]  /*7420*/  IADD3 R8, -R2, 0x1, -R8 ;  /* 0x0000000102087810 */ /* 0x000fe20007ffe908 */
[----:B------:R-:W-:Y:S01]  /*7430*/  FMUL.FTZ R173, R177, UR26 ;  /* 0x0000001ab1ad7c20 */ /* 0x000fe20008410000 */
[----:B------:R-:W-:Y:S01]  /*7440*/  FMUL.FTZ R169, R178, UR26 ;  /* 0x0000001ab2a97c20 */ /* 0x000fe20008410000 */
[----:B------:R-:W-:Y:S01]  /*7450*/  FMUL.FTZ R170, R179, UR26 ;  /* 0x0000001ab3aa7c20 */ /* 0x000fe20008410000 */
[----:B------:R-:W-:Y:S01]  /*7460*/  IADD3 R180, -R180, UR49, R8 ;  /* 0x00000031b4b47c10 */ /* 0x000fe2000fffe108 */
[----:B------:R-:W-:Y:S01]  /*7470*/  FMUL.FTZ R177, R181, UR26 ;  /* 0x0000001ab5b17c20 */ /* 0x000fe20008410000 */
[----:B------:R-:W1:Y:S01]  /*7480*/  SHFL.IDX PT, R8, R172, RZ, 0x1c1f ;  /* 0x001c1fffac087589 */ /* 0x000e6200000e0000 */
[----:B------:R-:W-:Y:S01]  /*7490*/  FMUL.FTZ R174, R182, UR26 ;  /* 0x0000001ab6ae7c20 */ /* 0x000fe20008410000 */
[----:B------:R-:W-:Y:S01]  /*74a0*/  FMUL.FTZ R175, R183, UR26 ;  /* 0x0000001ab7af7c20 */ /* 0x000fe20008410000 */
[----:B------:R-:W-:Y:S01]  /*74b0*/  PLOP3.LUT P2, PT, PT, PT, UP1, 0x40, 0x0 ;  /* 0x000000000000781c */ /* 0x000fe20003f4e818 */
[----:B------:R-:W2:Y:S01]  /*74c0*/  MUFU.TANH R12, R12 ;  /* 0x0000000c000c7308 */ /* 0x000ea20000002400 */
[----:B------:R-:W-:-:S02]  /*74d0*/  VIADD R181, R180, UR27 ;  /* 0x0000001bb4b57c36 */ /* 0x000fc40008000000 */
[----:B------:R-:W-:-:S05]  /*74e0*/  VIADD R180, R180, UR20 ;  /* 0x00000014b4b47c36 */ /* 0x000fca0008000000 */
[----:B------:R-:W3:Y:S08]  /*74f0*/  MUFU.TANH R13, R13 ;  /* 0x0000000d000d7308 */ /* 0x000ef00000002400 */
[----:B------:R-:W4:Y:S01]  /*7500*/  MUFU.TANH R10, R10 ;  /* 0x0000000a000a7308 */ /* 0x000f220000002400 */
[C---:B-1----:R-:W-:Y:S02]  /*7510*/  IMAD.IADD R179, R8.reuse, 0x1, R181 ;  /* 0x0000000108b37824 */ /* 0x042fe400078e02b5 */
[----:B------:R-:W-:-:S05]  /*7520*/  IMAD.IADD R178, R8, 0x1, R180 ;  /* 0x0000000108b27824 */ /* 0x000fca00078e02b4 */
        /* <DEDUP_REMOVED lines=29> */
[----:B-1234-:R-:W-:Y:S05]  /*7700*/  @P2 BRA `(.L_x_5368) ;  /* 0x00000000005c2947 */ /* 0x01efea0003800000 */
[----:B------:R-:W-:Y:S01]  /*7710*/  IMAD.U32 R182, RZ, RZ, UR51 ;  /* 0x00000033ffb67e24 */ /* 0x000fe2000f8e00ff */
[----:B------:R-:W-:Y:S04]  /*7720*/  BSSY B0, `(.L_x_5369) ;  /* 0x0000011000007945 */ /* 0x000fe80003800000 */
[----:B------:R-:W-:-:S04]  /*7730*/  IADD3 R182, -R182, UR49, R8 ;  /* 0x00000031b6b67c10 */ /* 0x000fc8000fffe108 */
        /* <DEDUP_REMOVED lines=10> */
.L_x_5370:
[----:B------:R-:W-:-:S05]  /*77e0*/  IMAD.U32 R183, RZ, RZ, UR25 ;  /* 0x00000019ffb77e24 */ /* 0x000fca000f8e00ff */
[----:B------:R-:W-:-:S13]  /*77f0*/  ISETP.NE.AND P2, PT, R183, 0x1, PT ;  /* 0x00000001b700780c */ /* 0x000fda0003f45270 */
[----:B------:R-:W1:Y:S02]  /*7800*/  @P2 LDC.64 R8, c[0x0][0x9e8] ;  /* 0x00027a00ff082b82 */ /* 0x000e640000000a00 */
[----:B-1----:R-:W-:-:S05]  /*7810*/  @P2 IMAD.HI.U32 R8, R182, R8, RZ ;  /* 0x00000008b6082227 */ /* 0x002fca00078e00ff */
[----:B------:R-:W-:-:S07]  /*7820*/  @P2 SHF.R.U32.HI R182, RZ, R9, R8 ;  /* 0x00000009ffb62219 */ /* 0x000fce0000011608 */
.L_x_5371:
[----:B------:R-:W-:Y:S05]  /*7830*/  BSYNC B0 ;  /* 0x0000000000007941 */ /* 0x000fea0003800000 */
.L_x_5369:
[----:B------:R-:W-:-:S04]  /*7840*/  IMAD R182, R182, R183, -UR6 ;  /* 0x80000006b6b67e24 */ /* 0x000fc8000f8e02b7 */
[----:B------:R-:W-:-:S05]  /*7850*/  IMAD.IADD R182, R182, 0x1, -R2 ;  /* 0x00000001b6b67824 */ /* 0x000fca00078e0a02 */
[----:B------:R-:W-:Y:S02]  /*7860*/  VIMNMX R178, R178, R182, !PT ;  /* 0x000000b6b2b27248 */ /* 0x000fe40007fe0100 */
[----:B------:R-:W-:-:S07]  /*7870*/  VIADDMNMX R179, R182, R183, R179, PT ;  /* 0x000000b7b6b37246 */ /* 0x000fce00038001b3 */
.L_x_5368:
[----:B------:R-:W-:Y:S01]  /*7880*/  UISETP.GT.AND UP2, UPT, UR21, -0x1, UPT ;  /* 0xffffffff1500788c */ /* 0x000fe2000bf44270 */
[----:B------:R-:W1:Y:S05]  /*7890*/  SHFL.IDX PT, R172, R172, 0x1, 0x1c1f ;  /* 0x003c1f00acac7f89 */ /* 0x000e6a00000e0000 */
[----:B------:R-:W-:-:S04]  /*78a0*/  PLOP3.LUT P2, PT, PT, PT, UP2, 0x80, 0x0 ;  /* 0x000000000000781c */ /* 0x000fc80003f4f028 */
[C---:B------:R-:W-:Y:S02]  /*78b0*/  ISETP.GT.AND P5, PT, R178.reuse, RZ, P2 ;  /* 0x000000ffb200720c */ /* 0x040fe400017a4270 */
[C---:B------:R-:W-:Y:S02]  /*78c0*/  ISETP.GT.AND P4, PT, R178.reuse, 0x1, P2 ;  /* 0x00000001b200780c */ /* 0x040fe40001784270 */
[----:B------:R-:W-:Y:S02]  /*78d0*/  ISETP.LT.OR P5, PT, R179, 0x1, P5 ;  /* 0x00000001b300780c */ /* 0x000fe40002fa1670 */
[----:B------:R-:W-:Y:S02]  /*78e0*/  ISETP.GT.AND P6, PT, R178, 0x8, P2 ;  /* 0x00000008b200780c */ /* 0x000fe400017c4270 */
[----:B------:R-:W-:Y:S02]  /*78f0*/  FSEL R12, R12, -INF , !P5 ;  /* 0xff8000000c0c7808 */ /* 0x000fe40006800000 */
[----:B------:R-:W-:-:S02]  /*7900*/  ISETP.GT.AND P5, PT, R178, 0x10, P2 ;  /* 0x00000010b200780c */ /* 0x000fc400017a4270 */
[----:B------:R-:W-:Y:S02]  /*7910*/  ISETP.GT.AND P3, PT, R178, 0x9, P2 ;  /* 0x00000009b200780c */ /* 0x000fe40001764270 */
[----:B------:R-:W-:Y:S01]  /*7920*/  ISETP.LT.OR P5, PT, R179, 0x11, P5 ;  /* 0x00000011b300780c */ /* 0x000fe20002fa1670 */
[--C-:B-1----:R-:W-:Y:S01]  /*7930*/  IMAD.IADD R181, R181, 0x1, R172.reuse ;  /* 0x00000001b5b57824 */ /* 0x102fe200078e02ac */
[C---:B------:R-:W-:Y:S01]  /*7940*/  ISETP.LT.OR P4, PT, R179.reuse, 0x2, P4 ;  /* 0x00000002b300780c */ /* 0x040fe20002781670 */
[----:B------:R-:W-:Y:S01]  /*7950*/  IMAD.IADD R180, R180, 0x1, R172 ;  /* 0x00000001b4b47824 */ /* 0x000fe200078e02ac */
[----:B0-----:R-:W-:Y:S02]  /*7960*/  FSEL R154, R154, -INF , !P5 ;  /* 0xff8000009a9a7808 */ /* 0x001fe40006800000 */
        /* <DEDUP_REMOVED lines=28> */
[----:B------:R-:W-:Y:S02]  /*7b30*/  FSEL R166, R166, -INF , !P6 ;  /* 0xff800000a6a67808 */ /* 0x000fe40007000000 */
[----:B------:R-:W-:Y:S02]  /*7b40*/  FSEL R167, R167, -INF , !P3 ;  /* 0xff800000a7a77808 */ /* 0x000fe40005800000 */
[C---:B------:R-:W-:Y:S02]  /*7b50*/  ISETP.GT.AND P4, PT, R178.reuse, 0x31, P2 ;  /* 0x00000031b200780c */ /* 0x040fe40001784270 */
[----:B------:R-:W-:-:S02]  /*7b60*/  ISETP.GT.AND P6, PT, R178, 0x38, P2 ;  /* 0x00000038b200780c */ /* 0x000fc400017c4270 */
[----:B------:R-:W-:Y:S02]  /*7b70*/  ISETP.GT.AND P3, PT, R178, 0x39, P2 ;  /* 0x00000039b200780c */ /* 0x000fe40001764270 */
[C---:B------:R-:W-:Y:S02]  /*7b80*/  ISETP.LT.OR P4, PT, R179.reuse, 0x32, P4 ;  /* 0x00000032b300780c */ /* 0x040fe40002781670 */
[C---:B------:R-:W-:Y:S02]  /*7b90*/  ISETP.LT.OR P6, PT, R179.reuse, 0x39, P6 ;  /* 0x00000039b300780c */ /* 0x040fe400037c1670 */
[----:B------:R-:W-:Y:S02]  /*7ba0*/  ISETP.LT.OR P3, PT, R179, 0x3a, P3 ;  /* 0x0000003ab300780c */ /* 0x000fe40001f61670 */
[----:B------:R-:W-:Y:S02]  /*7bb0*/  FSEL R173, R173, -INF , !P4 ;  /* 0xff800000adad7808 */ /* 0x000fe40006000000 */
[----:B------:R-:W-:-:S02]  /*7bc0*/  FSEL R176, R176, -INF , !P6 ;  /* 0xff800000b0b07808 */ /* 0x000fc40007000000 */
[----:B------:R-:W-:Y:S01]  /*7bd0*/  FSEL R177, R177, -INF , !P3 ;  /* 0xff800000b1b17808 */ /* 0x000fe20005800000 */
[----:B------:R-:W-:Y:S06]  /*7be0*/  @P5 BRA `(.L_x_5372) ;  /* 0x00000000005c5947 */ /* 0x000fec0003800000 */
        /* <DEDUP_REMOVED lines=13> */
.L_x_5374:
[----:B------:R-:W-:-:S05]  /*7cc0*/  IMAD.U32 R178, RZ, RZ, UR25 ;  /* 0x00000019ffb27e24 */ /* 0x000fca000f8e00ff */
[----:B------:R-:W-:-:S13]  /*7cd0*/  ISETP.NE.AND P3, PT, R178, 0x1, PT ;  /* 0x00000001b200780c */ /* 0x000fda0003f65270 */
[----:B------:R-:W0:Y:S02]  /*7ce0*/  @P3 LDC.64 R8, c[0x0][0x9e8] ;  /* 0x00027a00ff083b82 */ /* 0x000e240000000a00 */
[----:B0-----:R-:W-:-:S05]  /*7cf0*/  @P3 IMAD.HI.U32 R8, R172, R8, RZ ;  /* 0x00000008ac083227 */ /* 0x001fca00078e00ff */
[----:B------:R-:W-:-:S07]  /*7d00*/  @P3 SHF.R.U32.HI R172, RZ, R9, R8 ;  /* 0x00000009ffac3219 */ /* 0x000fce0000011608 */
.L_x_5375:
[----:B------:R-:W-:Y:S05]  /*7d10*/  BSYNC B0 ;  /* 0x0000000000007941 */ /* 0x000fea0003800000 */
.L_x_5373:
[----:B------:R-:W-:-:S04]  /*7d20*/  IMAD R172, R172, R178, -UR6 ;  /* 0x80000006acac7e24 */ /* 0x000fc8000f8e02b2 */
[----:B------:R-:W-:-:S05]  /*7d30*/  IMAD.IADD R172, R172, 0x1, -R2 ;  /* 0x00000001acac7824 */ /* 0x000fca00078e0a02 */
[----:B------:R-:W-:Y:S02]  /*7d40*/  VIMNMX R180, R180, R172, !PT ;  /* 0x000000acb4b47248 */ /* 0x000fe40007fe0100 */
[----:B------:R-:W-:-:S07]  /*7d50*/  VIADDMNMX R181, R172, R178, R181, PT ;  /* 0x000000b2acb57246 */ /* 0x000fce00038001b5 */
.L_x_5372:
[----:B------:R-:W-:Y:S01]  /*7d60*/  FMNMX.FTZ R8, R12, R5, !PT ;  /* 0x000000050c087209 */ /* 0x000fe20007810000 */
[----:B------:R-:W-:Y:S01]  /*7d70*/  UMOV UR10, UR23 ;  /* 0x00000017000a7c82 */ /* 0x000fe20008000000 */
[----:B------:R-:W-:Y:S02]  /*7d80*/  LOP3.LUT R18, R18, 0xffffdfff, RZ, 0xc0, !PT ;  /* 0xffffdfff12127812 */ /* 0x000fe400078ec0ff */
[----:B------:R-:W-:Y:S02]  /*7d90*/  FMNMX.FTZ R8, R13, R8, !PT ;  /* 0x000000080d087209 */ /* 0x000fe40007810000 */
[----:B------:R-:W-:Y:S02]  /*7da0*/  @P0 LOP3.LUT R18, R18, 0x2000, RZ, 0xfc, !PT ;  /* 0x0000200012120812 */ /* 0x000fe400078efcff */
[----:B------:R-:W-:Y:S02]  /*7db0*/  FMNMX.FTZ R8, R20, R8, !PT ;  /* 0x0000000814087209 */ /* 0x000fe40007810000 */
[----:B------:R-:W-:-:S02]  /*7dc0*/  ISETP.GT.AND P0, PT, R180, 0x31, P2 ;  /* 0x00000031b400780c */ /* 0x000fc40001704270 */
[----:B------:R-:W-:Y:S02]  /*7dd0*/  FMNMX.FTZ R8, R21, R8, !PT ;  /* 0x0000000815087209 */ /* 0x000fe40007810000 */
[----:B------:R-:W-:Y:S02]  /*7de0*/  LOP3.LUT R18, R18, 0xffffefff, RZ, 0xc0, !PT ;  /* 0xffffefff12127812 */ /* 0x000fe400078ec0ff */
[----:B------:R-:W-:Y:S02]  /*7df0*/  FMNMX.FTZ R8, R154, R8, !PT ;  /* 0x000000089a087209 */ /* 0x000fe40007810000 */
[----:B------:R-:W-:Y:S02]  /*7e00*/  @P1 LOP3.LUT R18, R18, 0x1000, RZ, 0xfc, !PT ;  /* 0x0000100012121812 */ /* 0x000fe400078efcff */
[----:B------:R-:W-:Y:S02]  /*7e10*/  FMNMX.FTZ R8, R155, R8, !PT ;  /* 0x000000089b087209 */ /* 0x000fe40007810000 */
[----:B------:R-:W-:-:S02]  /*7e20*/  LOP3.LUT R18, R18, 0xfffffffd, RZ, 0xc0, !PT ;  /* 0xfffffffd12127812 */ /* 0x000fc400078ec0ff */
[----:B------:R-:W-:Y:S02]  /*7e30*/  FMNMX.FTZ R8, R158, R8, !PT ;  /* 0x000000089e087209 */ /* 0x000fe40007810000 */
[C---:B------:R-:W-:Y:S02]  /*7e40*/  ISETP.GT.AND P3, PT, R180.reuse, 0x1, P2 ;  /* 0x00000001b400780c */ /* 0x040fe40001764270 */
[----:B------:R-:W-:Y:S02]  /*7e50*/  FMNMX.FTZ R8, R159, R8, !PT ;  /* 0x000000089f087209 */ /* 0x000fe40007810000 */
[----:B------:R-:W-:Y:S02]  /*7e60*/  ISETP.GT.AND P4, PT, R180, 0x8, P2 ;  /* 0x00000008b400780c */ /* 0x000fe40001784270 */
[----:B------:R-:W-:Y:S02]  /*7e70*/  FMNMX.FTZ R8, R162, R8, !PT ;  /* 0x00000008a2087209 */ /* 0x000fe40007810000 */
[----:B------:R-:W-:-:S02]  /*7e80*/  ISETP.GT.AND P5, PT, R180, 0x9, P2 ;  /* 0x00000009b400780c */ /* 0x000fc400017a4270 */
[----:B------:R-:W-:Y:S02]  /*7e90*/  FMNMX.FTZ R8, R163, R8, !PT ;  /* 0x00000008a3087209 */ /* 0x000fe40007810000 */
[----:B------:R-:W-:Y:S02]  /*7ea0*/  @P0 LOP3.LUT R18, R18, 0x2, RZ, 0xfc, !PT ;  /* 0x0000000212120812 */ /* 0x000fe400078efcff */
[----:B------:R-:W-:Y:S02]  /*7eb0*/  FMNMX.FTZ R8, R166, R8, !PT ;  /* 0x00000008a6087209 */ /* 0x000fe40007810000 */
[----:B------:R-:W-:Y:S02]  /*7ec0*/  ISETP.LT.OR P3, PT, R181, 0x2, P3 ;  /* 0x00000002b500780c */ /* 0x000fe40001f61670 */
[----:B------:R-:W-:Y:S02]  /*7ed0*/  FMNMX.FTZ R8, R167, R8, !PT ;  /* 0x00000008a7087209 */ /* 0x000fe40007810000 */
[----:B------:R-:W-:-:S02]  /*7ee0*/  ISETP.LT.OR P4, PT, R181, 0x9, P4 ;  /* 0x00000009b500780c */ /* 0x000fc40002781670 */
[----:B------:R-:W-:Y:S02]  /*7ef0*/  FMNMX.FTZ R8, R171, R8, !PT ;  /* 0x00000008ab087209 */ /* 0x000fe40007810000 */
[----:B------:R-:W-:Y:S02]  /*7f00*/  ISETP.LT.OR P5, PT, R181, 0xa, P5 ;  /* 0x0000000ab500780c */ /* 0x000fe40002fa1670 */
[----:B------:R-:W-:Y:S02]  /*7f10*/  FMNMX.FTZ R8, R173, R8, !PT ;  /* 0x00000008ad087209 */ /* 0x000fe40007810000 */
[----:B------:R-:W-:Y:S02]  /*7f20*/  ISETP.GT.AND P0, PT, R180, 0x38, P2 ;  /* 0x00000038b400780c */ /* 0x000fe40001704270 */
[----:B------:R-:W-:Y:S02]  /*7f30*/  FMNMX.FTZ R8, R176, R8, !PT ;  /* 0x00000008b0087209 */ /* 0x000fe40007810000 */
[----:B------:R-:W-:-:S02]  /*7f40*/  FSEL R11, R11, -INF , !P3 ;  /* 0xff8000000b0b7808 */ /* 0x000fc40005800000 */
[----:B------:R-:W-:Y:S02]  /*7f50*/  FSEL R14, R14, -INF , !P4 ;  /* 0xff8000000e0e7808 */ /* 0x000fe40006000000 */
[----:B------:R-:W-:Y:S02]  /*7f60*/  FSEL R15, R15, -INF , !P5 ;  /* 0xff8000000f0f7808 */ /* 0x000fe40006800000 */
[C---:B------:R-:W-:Y:S02]  /*7f70*/  ISETP.GT.AND P6, PT, R180.reuse, 0x10, P2 ;  /* 0x00000010b400780c */ /* 0x040fe400017c4270 */
[C---:B------:R-:W-:Y:S02]  /*7f80*/  ISETP.GT.AND P3, PT, R180.reuse, 0x11, P2 ;  /* 0x00000011b400780c */ /* 0x040fe40001764270 */
[C---:B------:R-:W-:Y:S02]  /*7f90*/  ISETP.GT.AND P4, PT, R180.reuse, 0x18, P2 ;  /* 0x00000018b400780c */ /* 0x040fe40001784270 */
[----:B------:R-:W-:-:S02]  /*7fa0*/  ISETP.GT.AND P5, PT, R180, 0x19, P2 ;  /* 0x00000019b400780c */ /* 0x000fc400017a4270 */
[----:B------:R-:W-:Y:S02]  /*7fb0*/  FMNMX.FTZ R8, R177, R8, !PT ;  /* 0x00000008b1087209 */ /* 0x000fe40007810000 */
[C---:B------:R-:W-:Y:S02]  /*7fc0*/  ISETP.LT.OR P6, PT, R181.reuse, 0x11, P6 ;  /* 0x00000011b500780c */ /* 0x040fe400037c1670 */
[C---:B------:R-:W-:Y:S01]  /*7fd0*/  ISETP.LT.OR P3, PT, R181.reuse, 0x12, P3 ;  /* 0x00000012b500780c */ /* 0x040fe20001f61670 */
[----:B------:R-:W0:Y:S01]  /*7fe0*/  SHFL.BFLY PT, R9, R8, 0x2, 0x1f ;  /* 0x0c401f0008097f89 */ /* 0x000e2200000e0000 */
[C---:B------:R-:W-:Y:S02]  /*7ff0*/  ISETP.LT.OR P4, PT, R181.reuse, 0x19, P4 ;  /* 0x00000019b500780c */ /* 0x040fe40002781670 */
[----:B------:R-:W-:Y:S02]  /*8000*/  ISETP.LT.OR P5, PT, R181, 0x1a, P5 ;  /* 0x0000001ab500780c */ /* 0x000fe40002fa1670 */
[----:B------:R-:W-:-:S02]  /*8010*/  LOP3.LUT R18, R18, 0xfffffff7, RZ, 0xc0, !PT ;  /* 0xfffffff712127812 */ /* 0x000fc400078ec0ff */
[----:B------:R-:W-:Y:S02]  /*8020*/  FSEL R152, R152, -INF , !P6 ;  /* 0xff80000098987808 */ /* 0x000fe40007000000 */
[----:B------:R-:W-:Y:S02]  /*8030*/  FSEL R153, R153, -INF , !P3 ;  /* 0xff80000099997808 */ /* 0x000fe40005800000 */
[----:B------:R-:W-:Y:S02]  /*8040*/  FSEL R156, R156, -INF , !P4 ;  /* 0xff8000009c9c7808 */ /* 0x000fe40006000000 */
[----:B------:R-:W-:Y:S02]  /*8050*/  FSEL R157, R157, -INF , !P5 ;  /* 0xff8000009d9d7808 */ /* 0x000fe40006800000 */
[----:B------:R-:W-:Y:S02]  /*8060*/  @P0 LOP3.LUT R18, R18, 0x8, RZ, 0xfc, !PT ;  /* 0x0000000812120812 */ /* 0x000fe400078efcff */
[----:B------:R-:W-:-:S02]  /*8070*/  ISETP.GT.AND P1, PT, R180, 0x20, P2 ;  /* 0x00000020b400780c */ /* 0x000fc40001724270 */
[C---:B------:R-:W-:Y:S02]  /*8080*/  ISETP.GT.AND P3, PT, R180.reuse, 0x21, P2 ;  /* 0x00000021b400780c */ /* 0x040fe40001764270 */
[C---:B------:R-:W-:Y:S02]  /*8090*/  ISETP.GT.AND P4, PT, R180.reuse, 0x28, P2 ;  /* 0x00000028b400780c */ /* 0x040fe40001784270 */
[C---:B------:R-:W-:Y:S02]  /*80a0*/  ISETP.GT.AND P5, PT, R180.reuse, 0x29, P2 ;  /* 0x00000029b400780c */ /* 0x040fe400017a4270 */
[C---:B------:R-:W-:Y:S02]  /*80b0*/  ISETP.GT.AND P6, PT, R180.reuse, 0x30, P2 ;  /* 0x00000030b400780c */ /* 0x040fe400017c4270 */
[C---:B------:R-:W-:Y:S02]  /*80c0*/  ISETP.GT.AND P0, PT, R180.reuse, RZ, P2 ;  /* 0x000000ffb400720c */ /* 0x040fe40001704270 */
[----:B------:R-:W-:-:S02]  /*80d0*/  ISETP.GT.AND P2, PT, R180, 0x39, P2 ;  /* 0x00000039b400780c */ /* 0x000fc40001744270 */
[----:B------:R-:W-:Y:S02]  /*80e0*/  LOP3.LUT R18, R18, 0xffffffdf, RZ, 0xc0, !PT ;  /* 0xffffffdf12127812 */ /* 0x000fe400078ec0ff */
[C---:B------:R-:W-:Y:S02]  /*80f0*/  ISETP.LT.OR P1, PT, R181.reuse, 0x21, P1 ;  /* 0x00000021b500780c */ /* 0x040fe40000f21670 */
[----:B0-----:R-:W-:Y:S02]  /*8100*/  FMNMX.FTZ R8, R8, R9, !PT ;  /* 0x0000000908087209 */ /* 0x001fe40007810000 */
[C---:B------:R-:W-:Y:S02]  /*8110*/  ISETP.LT.OR P0, PT, R181.reuse, 0x1, P0 ;  /* 0x00000001b500780c */ /* 0x040fe40000701670 */
[----:B------:R-:W-:Y:S01]  /*8120*/  ISETP.LT.OR P6, PT, R181, 0x31, P6 ;  /* 0x00000031b500780c */ /* 0x000fe200037c1670 */
[----:B------:R-:W0:Y:S01]  /*8130*/  SHFL.BFLY PT, R9, R8, 0x1, 0x1f ;  /* 0x0c201f0008097f89 */ /* 0x000e2200000e0000 */
[----:B------:R-:W-:-:S02]  /*8140*/  FSEL R10, R10, -INF , !P0 ;  /* 0xff8000000a0a7808 */ /* 0x000fc40004000000 */
[----:B------:R-:W-:-:S04]  /*8150*/  @P2 LOP3.LUT R18, R18, 0x20, RZ, 0xfc, !PT ;  /* 0x0000002012122812 */ /* 0x000fc800078efcff */
[C---:B------:R-:W-:Y:S02]  /*8160*/  LOP3.LUT P2, RZ, R18.reuse, 0x8, RZ, 0xc0, !PT ;  /* 0x0000000812ff7812 */ /* 0x040fe4000784c0ff */
[----:B------:R-:W-:Y:S02]  /*8170*/  LOP3.LUT R18, R18, 0xfffffeff, RZ, 0xc0, !PT ;  /* 0xfffffeff12127812 */ /* 0x000fe400078ec0ff */
[C---:B------:R-:W-:Y:S02]  /*8180*/  ISETP.LT.OR P2, PT, R181.reuse, 0x39, P2 ;  /* 0x00000039b500780c */ /* 0x040fe40001741670 */
[----:B------:R-:W-:Y:S02]  /*8190*/  @P1 LOP3.LUT R18, R18, 0x100, RZ, 0xfc, !PT ;  /* 0x0000010012121812 */ /* 0x000fe400078efcff */
[----:B------:R-:W-:Y:S02]  /*81a0*/  ISETP.LT.OR P1, PT, R181, 0x22, P3 ;  /* 0x00000022b500780c */ /* 0x000fe40001f21670 */
[----:B------:R-:W-:-:S02]  /*81b0*/  LOP3.LUT P3, RZ, R18, 0x2, RZ, 0xc0, !PT ;  /* 0x0000000212ff7812 */ /* 0x000fc4000786c0ff */
[----:B------:R-:W-:Y:S02]  /*81c0*/  LOP3.LUT R18, R18, 0xffffffbf, RZ, 0xc0, !PT ;  /* 0xffffffbf12127812 */ /* 0x000fe400078ec0ff */
[----:B------:R-:W-:Y:S02]  /*81d0*/  ISETP.LT.OR P3, PT, R181, 0x32, P3 ;  /* 0x00000032b500780c */ /* 0x000fe40001f61670 */
[----:B------:R-:W-:Y:S02]  /*81e0*/  FSEL R174, R174, -INF , !P2 ;  /* 0xff800000aeae7808 */ /* 0x000fe40005000000 */
[----:B0-----:R-:W-:Y:S02]  /*81f0*/  FMNMX.FTZ R8, R8, R9, !PT ;  /* 0x0000000908087209 */ /* 0x001fe40007810000 */
[----:B------:R-:W-:Y:S02]  /*8200*/  FSEL R170, R170, -INF , !P3 ;  /* 0xff800000aaaa7808 */ /* 0x000fe40005800000 */
[----:B------:R-:W-:-:S02]  /*8210*/  @P1 LOP3.LUT R18, R18, 0x40, RZ, 0xfc, !PT ;  /* 0x0000004012121812 */ /* 0x000fc400078efcff */
[C---:B------:R-:W-:Y:S02]  /*8220*/  ISETP.LT.OR P1, PT, R181.reuse, 0x29, P4 ;  /* 0x00000029b500780c */ /* 0x040fe40002721670 */
[C---:B------:R-:W-:Y:S02]  /*8230*/  LOP3.LUT P4, RZ, R18.reuse, 0x20, RZ, 0xc0, !PT ;  /* 0x0000002012ff7812 */ /* 0x040fe4000788c0ff */
[----:B------:R-:W-:Y:S02]  /*8240*/  LOP3.LUT R18, R18, 0xffffffef, RZ, 0xc0, !PT ;  /* 0xffffffef12127812 */ /* 0x000fe400078ec0ff */
[----:B------:R-:W-:Y:S02]  /*8250*/  ISETP.LT.OR P4, PT, R181, 0x3a, P4 ;  /* 0x0000003ab500780c */ /* 0x000fe40002781670 */
[----:B------:R-:W-:Y:S02]  /*8260*/  ISETP.NE.AND P2, PT, R17, RZ, PT ;  /* 0x000000ff1100720c */ /* 0x000fe40003f45270 */
[----:B------:R-:W-:-:S03]  /*8270*/  FSEL R175, R175, -INF , !P4 ;  /* 0xff800000afaf7808 */ /* 0x000fc60006000000 */
[----:B------:R-:W-:Y:S02]  /*8280*/  @P1 LOP3.LUT R18, R18, 0x10, RZ, 0xfc, !PT ;  /* 0x0000001012121812 */ /* 0x000fe400078efcff */
[----:B------:R-:W-:Y:S02]  /*8290*/  ISETP.LT.OR P1, PT, R181, 0x2a, P5 ;  /* 0x0000002ab500780c */ /* 0x000fe40002f21670 */
[----:B------:R-:W-:Y:S02]  /*82a0*/  FSETP.NEU.FTZ.AND P5, PT, R8, -INF , PT ;  /* 0xff8000000800780b */ /* 0x000fe40003fbd000 */
[----:B------:R-:W-:Y:S02]  /*82b0*/  LOP3.LUT R18, R18, 0xffffbfff, RZ, 0xc0, !PT ;  /* 0xffffbfff12127812 */ /* 0x000fe400078ec0ff */
[----:B------:R-:W-:-:S05]  /*82c0*/  FSEL R9, R8, RZ, P5 ;  /* 0x000000ff08097208 */ /* 0x000fca0002800000 */
[----:B------:R-:W-:Y:S01]  /*82d0*/  FADD.FTZ R5, -R9, R5 ;  /* 0x0000000509057221 */ /* 0x000fe20000010100 */
[----:B------:R-:W-:Y:S01]  /*82e0*/  FMUL.FTZ R9, R8, UR10 ;  /* 0x0000000a08097c20 */ /* 0x000fe20008410000 */
[----:B------:R-:W-:Y:S02]  /*82f0*/  @P1 LOP3.LUT R18, R18, 0x4000, RZ, 0xfc, !PT ;  /* 0x0000400012121812 */ /* 0x000fe400078efcff */
[----:B------:R-:W-:Y:S02]  /*8300*/  FMUL.FTZ R5, R5, UR10 ;  /* 0x0000000a05057c20 */ /* 0x000fe40008410000 */
[----:B------:R-:W-:Y:S02]  /*8310*/  FSEL R9, R9, RZ, P5 ;  /* 0x000000ff09097208 */ /* 0x000fe40002800000 */
[----:B------:R-:W-:-:S03]  /*8320*/  LOP3.LUT R18, R18, 0xffff7fff, RZ, 0xc0, !PT ;  /* 0xffff7fff12127812 */ /* 0x000fc600078ec0ff */
        /* <DEDUP_REMOVED lines=15> */
[----:B------:R-:W-:Y:S01]  /*8420*/  FFMA.FTZ R177, R177, UR10, -R9 ;  /* 0x0000000ab1b17c23 */ /* 0x000fe20008010809 */
[----:B------:R-:W-:Y:S01]  /*8430*/  FMNMX.FTZ R9, R10, R6, !PT ;  /* 0x000000060a097209 */ /* 0x000fe20007810000 */
[----:B------:R-:W-:Y:S01]  /*8440*/  MUFU.EX2 R12, R12 ;  /* 0x0000000c000c7308 */ /* 0x000fe20000000800 */
[----:B------:R-:W-:-:S02]  /*8450*/  @P6 LOP3.LUT R18, R18, 0x8000, RZ, 0xfc, !PT ;  /* 0x0000800012126812 */ /* 0x000fc400078efcff */
[----:B------:R-:W-:Y:S02]  /*8460*/  FMNMX.FTZ R9, R11, R9, !PT ;  /* 0x000000090b097209 */ /* 0x000fe40007810000 */
[----:B------:R-:W-:Y:S02]  /*8470*/  LOP3.LUT P6, RZ, R18, 0x100, RZ, 0xc0, !PT ;  /* 0x0000010012ff7812 */ /* 0x000fe400078cc0ff */
[----:B------:R-:W-:Y:S01]  /*8480*/  FMNMX.FTZ R9, R14, R9, !PT ;  /* 0x000000090e097209 */ /* 0x000fe20007810000 */
[----:B------:R-:W-:Y:S01]  /*8490*/  MUFU.EX2 R13, R13 ;  /* 0x0000000d000d7308 */ /* 0x000fe20000000800 */
[----:B------:R-:W-:Y:S02]  /*84a0*/  LOP3.LUT P1, RZ, R18, 0x40, RZ, 0xc0, !PT ;  /* 0x0000004012ff7812 */ /* 0x000fe4000782c0ff */
[----:B------:R-:W-:Y:S02]  /*84b0*/  FMNMX.FTZ R9, R15, R9, !PT ;  /* 0x000000090f097209 */ /* 0x000fe40007810000 */
[----:B------:R-:W-:-:S02]  /*84c0*/  FSEL R160, R160, -INF , !P6 ;  /* 0xff800000a0a07808 */ /* 0x000fc40007000000 */
[----:B------:R-:W-:Y:S01]  /*84d0*/  FMNMX.FTZ R9, R152, R9, !PT ;  /* 0x0000000998097209 */ /* 0x000fe20007810000 */
[----:B------:R-:W-:Y:S01]  /*84e0*/  MUFU.EX2 R20, R20 ;  /* 0x0000001400147308 */ /* 0x000fe20000000800 */
[----:B------:R-:W-:Y:S02]  /*84f0*/  LOP3.LUT P5, RZ, R18, 0x10, RZ, 0xc0, !PT ;  /* 0x0000001012ff7812 */ /* 0x000fe400078ac0ff */
[----:B------:R-:W-:Y:S02]  /*8500*/  FMNMX.FTZ R9, R153, R9, !PT ;  /* 0x0000000999097209 */ /* 0x000fe40007810000 */
[----:B------:R-:W-:Y:S02]  /*8510*/  FSEL R161, R161, -INF , !P1 ;  /* 0xff800000a1a17808 */ /* 0x000fe40004800000 */
[----:B------:R-:W-:Y:S01]  /*8520*/  FMNMX.FTZ R9, R156, R9, !PT ;  /* 0x000000099c097209 */ /* 0x000fe20007810000 */
[----:B------:R-:W-:Y:S01]  /*8530*/  MUFU.EX2 R21, R21 ;  /* 0x0000001500157308 */ /* 0x000fe20000000800 */
[----:B------:R-:W-:-:S02]  /*8540*/  LOP3.LUT P1, RZ, R18, 0x4000, RZ, 0xc0, !PT ;  /* 0x0000400012ff7812 */ /* 0x000fc4000782c0ff */
[----:B------:R-:W-:Y:S02]  /*8550*/  FMNMX.FTZ R9, R157, R9, !PT ;  /* 0x000000099d097209 */ /* 0x000fe40007810000 */
[----:B------:R-:W-:Y:S02]  /*8560*/  FSEL R164, R164, -INF , !P5 ;  /* 0xff800000a4a47808 */ /* 0x000fe40006800000 */
[----:B------:R-:W-:Y:S01]  /*8570*/  FMNMX.FTZ R9, R160, R9, !PT ;  /* 0x00000009a0097209 */ /* 0x000fe20007810000 */
[----:B------:R-:W-:Y:S01]  /*8580*/  MUFU.EX2 R155, R155 ;  /* 0x0000009b009b7308 */ /* 0x000fe20000000800 */
[----:B------:R-:W-:Y:S02]  /*8590*/  LOP3.LUT P6, RZ, R18, 0x8000, RZ, 0xc0, !PT ;  /* 0x0000800012ff7812 */ /* 0x000fe400078cc0ff */
[----:B------:R-:W-:Y:S02]  /*85a0*/  FMNMX.FTZ R9, R161, R9, !PT ;  /* 0x00000009a1097209 */ /* 0x000fe40007810000 */
[----:B------:R-:W-:-:S02]  /*85b0*/  FSEL R165, R165, -INF , !P1 ;  /* 0xff800000a5a57808 */ /* 0x000fc40004800000 */
[----:B------:R-:W-:Y:S01]  /*85c0*/  FMNMX.FTZ R9, R164, R9, !PT ;  /* 0x00000009a4097209 */ /* 0x000fe20007810000 */
[----:B------:R-:W-:Y:S01]  /*85d0*/  MUFU.EX2 R158, R158 ;  /* 0x0000009e009e7308 */ /* 0x000fe20000000800 */
[----:B------:R-:W-:Y:S02]  /*85e0*/  FSEL R169, R169, -INF , !P6 ;  /* 0xff800000a9a97808 */ /* 0x000fe40007000000 */
[----:B------:R-:W-:Y:S02]  /*85f0*/  FMNMX.FTZ R9, R165, R9, !PT ;  /* 0x00000009a5097209 */ /* 0x000fe40007810000 */
[C---:B------:R-:W-:Y:S02]  /*8600*/  LOP3.LUT P0, RZ, R18.reuse, 0x2000, RZ, 0xc0, !PT ;  /* 0x0000200012ff7812 */ /* 0x040fe4000780c0ff */
[----:B------:R-:W-:Y:S01]  /*8610*/  FMNMX.FTZ R9, R169, R9, !PT ;  /* 0x00000009a9097209 */ /* 0x000fe20007810000 */
[----:B------:R-:W-:Y:S01]  /*8620*/  MUFU.EX2 R159, R159 ;  /* 0x0000009f009f7308 */ /* 0x000fe20000000800 */
[----:B------:R-:W-:-:S02]  /*8630*/  LOP3.LUT P1, RZ, R18, 0x1000, RZ, 0xc0, !PT ;  /* 0x0000100012ff7812 */ /* 0x000fc4000782c0ff */
        /* <DEDUP_REMOVED lines=12> */
[----:B------:R-:W-:Y:S01]  /*8700*/  MUFU.EX2 R177, R177 ;  /* 0x000000b100b17308 */ /* 0x000fe20000000800 */
[----:B0-----:R-:W-:-:S07]  /*8710*/  FMNMX.FTZ R9, R9, R172, !PT ;  /* 0x000000ac09097209 */ /* 0x001fce0007810000 */
[----:B------:R0:W-:Y:S01]  /*8720*/  MUFU.EX2 R172, R154 ;  /* 0x0000009a00ac7308 */ /* 0x0001e20000000800 */
[----:B------:R-:W-:-:S04]  /*8730*/  FSETP.NEU.FTZ.AND P3, PT, R9, -INF , PT ;  /* 0xff8000000900780b */ /* 0x000fc80003f7d000 */
[----:B0-----:R-:W-:-:S05]  /*8740*/  FSEL R154, R9, RZ, P3 ;  /* 0x000000ff099a7208 */ /* 0x001fca0001800000 */
[----:B------:R-:W-:Y:S02]  /*8750*/  FADD.FTZ R154, -R154, R6 ;  /* 0x000000069a9a7221 */ /* 0x000fe40000010100 */
[----:B------:R0:W1:Y:S02]  /*8760*/  MUFU.EX2 R6, R5 ;  /* 0x0000000500067308 */ /* 0x0000640000000800 */
[----:B0-----:R-:W-:Y:S01]  /*8770*/  FMUL.FTZ R5, R154, UR10 ;  /* 0x0000000a9a057c20 */ /* 0x001fe20008410000 */
[----:B------:R-:W-:-:S04]  /*8780*/  IMAD.U32 R154, RZ, RZ, UR37 ;  /* 0x00000025ff9a7e24 */ /* 0x000fc8000f8e00ff */
[----:B------:R-:W-:Y:S01]  /*8790*/  @!P2 IMAD R154, R154, 0x40, R16 ;  /* 0x000000409a9aa824 */ /* 0x000fe200078e0210 */
[----:B------:R-:W0:Y:S01]  /*87a0*/  MUFU.EX2 R5, R5 ;  /* 0x0000000500057308 */ /* 0x000e220000000800 */
[----:B-1----:R-:W-:Y:S01]  /*87b0*/  FFMA.FTZ R3, R6, R3, R12 ;  /* 0x0000000306037223 */ /* 0x002fe2000001000c */
[-C--:B------:R-:W-:Y:S02]  /*87c0*/  FMUL.FTZ R24, R24, R6.reuse ;  /* 0x0000000618187220 */ /* 0x080fe40000410000 */
[----:B------:R-:W-:Y:S01]  /*87d0*/  @!P2 LEA R154, R154, UR46, 0x2 ;  /* 0x0000002e9a9aac11 */ /* 0x000fe2000f8e10ff */
[-C--:B------:R-:W-:Y:S01]  /*87e0*/  FMUL.FTZ R25, R25, R6.reuse ;  /* 0x0000000619197220 */ /* 0x080fe20000410000 */
[----:B------:R-:W-:Y:S01]  /*87f0*/  FADD.FTZ R3, R13, R3 ;  /* 0x000000030d037221 */ /* 0x000fe20000010000 */
[-C--:B------:R-:W-:Y:S01]  /*8800*/  FMUL.FTZ R28, R28, R6.reuse ;  /* 0x000000061c1c7220 */ /* 0x080fe20000410000 */
[-C--:B------:R-:W-:Y:S01]  /*8810*/  FMUL.FTZ R29, R29, R6.reuse ;  /* 0x000000061d1d7220 */ /* 0x080fe20000410000 */
[----:B------:R-:W-:Y:S01]  /*8820*/  @!P2 STS [R154+0x28800], R6 ;  /* 0x028800069a00a388 */ /* 0x000fe20000000800 */
[----:B------:R-:W-:Y:S01]  /*8830*/  FADD.FTZ R3, R20, R3 ;  /* 0x0000000314037221 */ /* 0x000fe20000010000 */
[-C--:B------:R-:W-:Y:S01]  /*8840*/  FMUL.FTZ R32, R32, R6.reuse ;  /* 0x0000000620207220 */ /* 0x080fe20000410000 */
[-C--:B------:R-:W-:Y:S01]  /*8850*/  FMUL.FTZ R33, R33, R6.reuse ;  /* 0x0000000621217220 */ /* 0x080fe20000410000 */
[-C--:B------:R-:W-:Y:S01]  /*8860*/  FMUL.FTZ R36, R36, R6.reuse ;  /* 0x0000000624247220 */ /* 0x080fe20000410000 */
[----:B------:R-:W-:Y:S01]  /*8870*/  FADD.FTZ R3, R21, R3 ;  /* 0x0000000315037221 */ /* 0x000fe20000010000 */
[-C--:B------:R-:W-:Y:S01]  /*8880*/  FMUL.FTZ R37, R37, R6.reuse ;  /* 0x0000000625257220 */ /* 0x080fe20000410000 */
[-C--:B------:R-:W-:Y:S01]  /*8890*/  FMUL.FTZ R40, R40, R6.reuse ;  /* 0x0000000628287220 */ /* 0x080fe20000410000 */
[----:B0-----:R0:W-:Y:S01]  /*88a0*/  @!P2 STS [R154+0x28820], R5 ;  /* 0x028820059a00a388 */ /* 0x0011e20000000800 */
[----:B------:R-:W-:Y:S01]  /*88b0*/  FADD.FTZ R3, R172, R3 ;  /* 0x00000003ac037221 */ /* 0x000fe20000010000 */
[-C--:B------:R-:W-:Y:S01]  /*88c0*/  FMUL.FTZ R41, R41, R6.reuse ;  /* 0x0000000629297220 */ /* 0x080fe20000410000 */
[-C--:B------:R-:W-:Y:S01]  /*88d0*/  FMUL.FTZ R44, R44, R6.reuse ;  /* 0x000000062c2c7220 */ /* 0x080fe20000410000 */
[-C--:B------:R-:W-:Y:S01]  /*88e0*/  FMUL.FTZ R45, R45, R6.reuse ;  /* 0x000000062d2d7220 */ /* 0x080fe20000410000 */
[----:B------:R-:W-:Y:S01]  /*88f0*/  FADD.FTZ R3, R155, R3 ;  /* 0x000000039b037221 */ /* 0x000fe20000010000 */
[-C--:B------:R-:W-:Y:S01]  /*8900*/  FMUL.FTZ R48, R48, R6.reuse ;  /* 0x0000000630307220 */ /* 0x080fe20000410000 */
[-C--:B------:R-:W-:Y:S01]  /*8910*/  FMUL.FTZ R49, R49, R6.reuse ;  /* 0x0000000631317220 */ /* 0x080fe20000410000 */
[----:B------:R-:W-:Y:S01]  /*8920*/  FMUL.FTZ R52, R52, R6 ;  /* 0x0000000634347220 */ /* 0x000fe20000410000 */
[----:B------:R-:W-:Y:S01]  /*8930*/  FADD.FTZ R3, R158, R3 ;  /* 0x000000039e037221 */ /* 0x000fe20000010000 */
[----:B0-----:R-:W-:Y:S01]  /*8940*/  FMUL.FTZ R154, R9, UR10 ;  /* 0x0000000a099a7c20 */ /* 0x001fe20008410000 */
[----:B------:R-:W-:Y:S01]  /*8950*/  F2FP.BF16.F32.PACK_AB R158, R159, R158 ;  /* 0x0000009e9f9e723e */ /* 0x000fe200000010ff */
[-C--:B------:R-:W-:Y:S01]  /*8960*/  FMUL.FTZ R53, R53, R6.reuse ;  /* 0x0000000635357220 */ /* 0x080fe20000410000 */
[----:B------:R-:W-:Y:S01]  /*8970*/  FADD.FTZ R3, R159, R3 ;  /* 0x000000039f037221 */ /* 0x000fe20000010000 */
[-C--:B------:R-:W-:Y:S01]  /*8980*/  FMUL.FTZ R56, R56, R6.reuse ;  /* 0x0000000638387220 */ /* 0x080fe20000410000 */
[----:B------:R-:W-:Y:S01]  /*8990*/  FSEL R154, R154, RZ, P3 ;  /* 0x000000ff9a9a7208 */ /* 0x000fe20001800000 */
[-C--:B------:R-:W-:Y:S01]  /*89a0*/  FMUL.FTZ R57, R57, R6.reuse ;  /* 0x0000000639397220 */ /* 0x080fe20000410000 */
[----:B------:R-:W-:Y:S01]  /*89b0*/  FADD.FTZ R3, R162, R3 ;  /* 0x00000003a2037221 */ /* 0x000fe20000010000 */
[-C--:B------:R-:W-:Y:S01]  /*89c0*/  FMUL.FTZ R60, R60, R6.reuse ;  /* 0x000000063c3c7220 */ /* 0x080fe20000410000 */
[----:B------:R-:W-:Y:S01]  /*89d0*/  FMUL.FTZ R61, R61, R6 ;  /* 0x000000063d3d7220 */ /* 0x000fe20000410000 */
[--C-:B------:R-:W-:Y:S01]  /*89e0*/  FFMA.FTZ R10, R10, UR10, -R154.reuse ;  /* 0x0000000a0a0a7c23 */ /* 0x100fe2000801089a */
[--C-:B------:R-:W-:Y:S01]  /*89f0*/  FFMA.FTZ R11, R11, UR10, -R154.reuse ;  /* 0x0000000a0b0b7c23 */ /* 0x100fe2000801089a */
[--C-:B------:R-:W-:Y:S01]  /*8a00*/  FFMA.FTZ R14, R14, UR10, -R154.reuse ;  /* 0x0000000a0e0e7c23 */ /* 0x100fe2000801089a */
[--C-:B------:R-:W-:Y:S01]  /*8a10*/  FFMA.FTZ R15, R15, UR10, -R154.reuse ;  /* 0x0000000a0f0f7c23 */ /* 0x100fe2000801089a */
[--C-:B------:R-:W-:Y:S01]  /*8a20*/  FFMA.FTZ R178, R152, UR10, -R154.reuse ;  /* 0x0000000a98b27c23 */ /* 0x100fe2000801089a */
[--C-:B------:R-:W-:Y:S01]  /*8a30*/  FFMA.FTZ R153, R153, UR10, -R154.reuse ;  /* 0x0000000a99997c23 */ /* 0x100fe2000801089a */
[----:B------:R-:W0:Y:S01]  /*8a40*/  MUFU.EX2 R10, R10 ;  /* 0x0000000a000a7308 */ /* 0x000e220000000800 */
[----:B------:R-:W-:Y:S01]  /*8a50*/  F2FP.BF16.F32.PACK_AB R152, R13, R12 ;  /* 0x0000000c0d98723e */ /* 0x000fe200000010ff */
[--C-:B------:R-:W-:Y:S01]  /*8a60*/  FFMA.FTZ R179, R156, UR10, -R154.reuse ;  /* 0x0000000a9cb37c23 */ /* 0x100fe2000801089a */
[--C-:B------:R-:W-:Y:S01]  /*8a70*/  FFMA.FTZ R157, R157, UR10, -R154.reuse ;  /* 0x0000000a9d9d7c23 */ /* 0x100fe2000801089a */
[--C-:B------:R-:W-:Y:S01]  /*8a80*/  FFMA.FTZ R180, R160, UR10, -R154.reuse ;  /* 0x0000000aa0b47c23 */ /* 0x100fe2000801089a */
[--C-:B------:R-:W-:Y:S01]  /*8a90*/  FFMA.FTZ R161, R161, UR10, -R154.reuse ;  /* 0x0000000aa1a17c23 */ /* 0x100fe2000801089a */
[--C-:B------:R-:W-:Y:S01]  /*8aa0*/  FFMA.FTZ R181, R164, UR10, -R154.reuse ;  /* 0x0000000aa4b57c23 */ /* 0x100fe2000801089a */
[--C-:B------:R-:W-:Y:S01]  /*8ab0*/  FFMA.FTZ R165, R165, UR10, -R154.reuse ;  /* 0x0000000aa5a57c23 */ /* 0x100fe2000801089a */
[----:B------:R-:W1:Y:S01]  /*8ac0*/  MUFU.EX2 R11, R11 ;  /* 0x0000000b000b7308 */ /* 0x000e620000000800 */
[C---:B------:R-:W-:Y:S01]  /*8ad0*/  FADD.FTZ R3, R163.reuse, R3 ;  /* 0x00000003a3037221 */ /* 0x040fe20000010000 */
[----:B------:R-:W-:Y:S01]  /*8ae0*/  F2FP.BF16.F32.PACK_AB R160, R163, R162 ;  /* 0x000000a2a3a0723e */ /* 0x000fe200000010ff */
[--C-:B------:R-:W-:Y:S01]  /*8af0*/  FFMA.FTZ R169, R169, UR10, -R154.reuse ;  /* 0x0000000aa9a97c23 */ /* 0x100fe2000801089a */
[--C-:B------:R-:W-:Y:S01]  /*8b00*/  FFMA.FTZ R170, R170, UR10, -R154.reuse ;  /* 0x0000000aaaaa7c23 */ /* 0x100fe2000801089a */
[--C-:B------:R-:W-:Y:S01]  /*8b10*/  FFMA.FTZ R175, R175, UR10, -R154.reuse ;  /* 0x0000000aafaf7c23 */ /* 0x100fe2000801089a */
[----:B------:R-:W-:Y:S01]  /*8b20*/  FADD.FTZ R3, R166, R3 ;  /* 0x00000003a6037221 */ /* 0x000fe20000010000 */
[----:B------:R-:W-:Y:S01]  /*8b30*/  FFMA.FTZ R174, R174, UR10, -R154 ;  /* 0x0000000aaeae7c23 */ /* 0x000fe2000801089a */
[----:B------:R-:W2:Y:S01]  /*8b40*/  MUFU.EX2 R14, R14 ;  /* 0x0000000e000e7308 */ /* 0x000ea20000000800 */
[----:B0-----:R-:W-:Y:S01]  /*8b50*/  FFMA.FTZ R4, R5, R4, R10 ;  /* 0x0000000405047223 */ /* 0x001fe2000001000a */
[C---:B------:R-:W-:Y:S01]  /*8b60*/  FADD.FTZ R3, R167.reuse, R3 ;  /* 0x00000003a7037221 */ /* 0x040fe20000010000 */
[----:B------:R-:W-:Y:S01]  /*8b70*/  F2FP.BF16.F32.PACK_AB R162, R167, R166 ;  /* 0x000000a6a7a2723e */ /* 0x000fe200000010ff */
[----:B------:R-:W-:Y:S01]  /*8b80*/  FMUL.FTZ R64, R64, R6 ;  /* 0x0000000640407220 */ /* 0x000fe20000410000 */
[----:B------:R-:W-:Y:S01]  /*8b90*/  F2FP.BF16.F32.PACK_AB R156, R155, R172 ;  /* 0x000000ac9b9c723e */ /* 0x000fe200000010ff */
[----:B------:R-:W-:Y:S01]  /*8ba0*/  FMUL.FTZ R65, R65, R6 ;  /* 0x0000000641417220 */ /* 0x000fe20000410000 */
[----:B------:R-:W-:Y:S01]  /*8bb0*/  F2FP.BF16.F32.PACK_AB R154, R21, R20 ;  /* 0x00000014159a723e */ /* 0x000fe200000010ff */
[----:B------:R-:W0:Y:S01]  /*8bc0*/  MUFU.EX2 R15, R15 ;  /* 0x0000000f000f7308 */ /* 0x000e220000000800 */
[----:B-1----:R-:W-:Y:S01]  /*8bd0*/  FADD.FTZ R4, R11, R4 ;  /* 0x000000040b047221 */ /* 0x002fe20000010000 */
[----:B------:R-:W-:Y:S01]  /*8be0*/  F2FP.BF16.F32.PACK_AB R166, R177, R176 ;  /* 0x000000b0b1a6723e */ /* 0x000fe200000010ff */
        /* <DEDUP_REMOVED lines=12> */
[----:B------:R-:W-:Y:S01]  /*8cb0*/  FMUL.FTZ R88, R88, R6 ;  /* 0x0000000658587220 */ /* 0x000fe20000410000 */
[----:B------:R2:W3:Y:S01]  /*8cc0*/  MUFU.EX2 R12, R153 ;  /* 0x00000099000c7308 */ /* 0x0004e20000000800 */
[C---:B0-----:R-:W-:Y:S01]  /*8cd0*/  FADD.FTZ R4, R15.reuse, R4 ;  /* 0x000000040f047221 */ /* 0x041fe20000010000 */
[----:B------:R-:W-:Y:S01]  /*8ce0*/  F2FP.BF16.F32.PACK_AB R155, R15, R14 ;  /* 0x0000000e0f9b723e */ /* 0x000fe200000010ff */
[-C--:B------:R-:W-:Y:S01]  /*8cf0*/  FMUL.FTZ R89, R89, R6.reuse ;  /* 0x0000000659597220 */ /* 0x080fe20000410000 */
[-C--:B------:R-:W-:Y:S01]  /*8d00*/  FMUL.FTZ R92, R92, R6.reuse ;  /* 0x000000065c5c7220 */ /* 0x080fe20000410000 */
[-C--:B------:R-:W-:Y:S01]  /*8d10*/  FMUL.FTZ R93, R93, R6.reuse ;  /* 0x000000065d5d7220 */ /* 0x080fe20000410000 */
[-C--:B------:R-:W-:Y:S01]  /*8d20*/  FMUL.FTZ R96, R96, R6.reuse ;  /* 0x0000000660607220 */ /* 0x080fe20000410000 */
[----:B------:R-:W-:Y:S01]  /*8d30*/  FMUL.FTZ R97, R97, R6 ;  /* 0x0000000661617220 */ /* 0x000fe20000410000 */
        /* <DEDUP_REMOVED lines=20> */
[-C--:B------:R-:W-:Y:S01]  /*8e80*/  FMUL.FTZ R121, R121, R6.reuse ;  /* 0x0000000679797220 */ /* 0x080fe20000410000 */
[-C--:B------:R-:W-:Y:S01]  /*8e90*/  FMUL.FTZ R124, R124, R6.reuse ;  /* 0x000000067c7c7220 */ /* 0x080fe20000410000 */
[-C--:B------:R-:W-:Y:S01]  /*8ea0*/  FMUL.FTZ R125, R125, R6.reuse ;  /* 0x000000067d7d7220 */ /* 0x080fe20000410000 */
[-C--:B------:R-:W-:Y:S01]  /*8eb0*/  FMUL.FTZ R128, R128, R6.reuse ;  /* 0x0000000680807220 */ /* 0x080fe20000410000 */
[-C--:B------:R-:W-:Y:S01]  /*8ec0*/  FMUL.FTZ R129, R129, R6.reuse ;  /* 0x0000000681817220 */ /* 0x080fe20000410000 */
[----:B------:R-:W0:Y:S01]  /*8ed0*/  MUFU.EX2 R161, R161 ;  /* 0x000000a100a17308 */ /* 0x000e220000000800 */
[C---:B--2---:R-:W-:Y:S01]  /*8ee0*/  FADD.FTZ R4, R13.reuse, R4 ;  /* 0x000000040d047221 */ /* 0x044fe20000010000 */
[----:B------:R-:W-:Y:S01]  /*8ef0*/  F2FP.BF16.F32.PACK_AB R159, R13, R159 ;  /* 0x0000009f0d9f723e */ /* 0x000fe200000010ff */
[----:B------:R1:W-:Y:S01]  /*8f00*/  STSM.16.M88.4 [R19+0x26800], R152 ;  /* 0x0268009813007844 */ /* 0x0003e20000000200 */
[-C--:B------:R-:W-:Y:S01]  /*8f10*/  FMUL.FTZ R132, R132, R6.reuse ;  /* 0x0000000684847220 */ /* 0x080fe20000410000 */
[-C--:B------:R-:W-:Y:S01]  /*8f20*/  FMUL.FTZ R133, R133, R6.reuse ;  /* 0x0000000685857220 */ /* 0x080fe20000410000 */
[-C--:B------:R-:W-:Y:S01]  /*8f30*/  FMUL.FTZ R136, R136, R6.reuse ;  /* 0x0000000688887220 */ /* 0x080fe20000410000 */
[----:B------:R1:W-:Y:S01]  /*8f40*/  STSM.16.M88.4 [R184], R156 ;  /* 0x0000009cb8007844 */ /* 0x0003e20000000200 */
[----:B------:R-:W2:Y:S01]  /*8f50*/  MUFU.EX2 R163, R181 ;  /* 0x000000b500a37308 */ /* 0x000ea20000000800 */
        /* <DEDUP_REMOVED lines=8> */
[C---:B0-----:R-:W-:Y:S01]  /*8fe0*/  FADD.FTZ R4, R161.reuse, R4 ;  /* 0x00000004a1047221 */ /* 0x041fe20000010000 */
[----:B------:R-:W-:Y:S01]  /*8ff0*/  F2FP.BF16.F32.PACK_AB R161, R161, R180 ;  /* 0x000000b4a1a1723e */ /* 0x000fe200000010ff */
[----:B------:R-:W-:Y:S01]  /*9000*/  FMUL.FTZ R149, R149, R6 ;  /* 0x0000000695957220 */ /* 0x000fe20000410000 */
[-C--:B------:R-:W-:Y:S01]  /*9010*/  FMUL.FTZ R26, R26, R5.reuse ;  /* 0x000000051a1a7220 */ /* 0x080fe20000410000 */
[-C--:B------:R-:W-:Y:S01]  /*9020*/  FMUL.FTZ R27, R27, R5.reuse ;  /* 0x000000051b1b7220 */ /* 0x080fe20000410000 */
[-C--:B------:R-:W-:Y:S01]  /*9030*/  FMUL.FTZ R30, R30, R5.reuse ;  /* 0x000000051e1e7220 */ /* 0x080fe20000410000 */
[-C--:B------:R-:W-:Y:S01]  /*9040*/  FMUL.FTZ R31, R31, R5.reuse ;  /* 0x000000051f1f7220 */ /* 0x080fe20000410000 */
[----:B------:R-:W0:Y:S01]  /*9050*/  MUFU.EX2 R169, R169 ;  /* 0x000000a900a97308 */ /* 0x000e220000000800 */
[----:B--2---:R-:W-:Y:S01]  /*9060*/  FADD.FTZ R4, R163, R4 ;  /* 0x00000004a3047221 */ /* 0x004fe20000010000 */
[-C--:B------:R-:W-:Y:S01]  /*9070*/  FMUL.FTZ R34, R34, R5.reuse ;  /* 0x0000000522227220 */ /* 0x080fe20000410000 */
[-C--:B------:R-:W-:Y:S01]  /*9080*/  FMUL.FTZ R35, R35, R5.reuse ;  /* 0x0000000523237220 */ /* 0x080fe20000410000 */
[-C--:B------:R-:W-:Y:S01]  /*9090*/  FMUL.FTZ R38, R38, R5.reuse ;  /* 0x0000000526267220 */ /* 0x080fe20000410000 */
        /* <DEDUP_REMOVED lines=10> */
[----:B------:R1:W-:Y:S01]  /*9140*/  STSM.16.M88.4 [R22], R160 ;  /* 0x000000a016007844 */ /* 0x0003e20000000200 */
[----:B------:R-:W3:Y:S01]  /*9150*/  MUFU.EX2 R164, R171 ;  /* 0x000000ab00a47308 */ /* 0x000ee20000000800 */
        /* <DEDUP_REMOVED lines=8> */
[C---:B--2---:R-:W-:Y:S01]  /*91e0*/  FADD.FTZ R4, R170.reuse, R4 ;  /* 0x00000004aa047221 */ /* 0x044fe20000010000 */
[----:B------:R-:W-:Y:S01]  /*91f0*/  F2FP.BF16.F32.PACK_AB R165, R170, R169 ;  /* 0x000000a9aaa5723e */ /* 0x000fe200000010ff */
[-C--:B------:R-:W-:Y:S01]  /*9200*/  FMUL.FTZ R66, R66, R5.reuse ;  /* 0x0000000542427220 */ /* 0x080fe20000410000 */
[-C--:B------:R-:W-:Y:S01]  /*9210*/  FMUL.FTZ R67, R67, R5.reuse ;  /* 0x0000000543437220 */ /* 0x080fe20000410000 */
[-C--:B------:R-:W-:Y:S01]  /*9220*/  FMUL.FTZ R70, R70, R5.reuse ;  /* 0x0000000546467220 */ /* 0x080fe20000410000 */
[-C--:B------:R-:W-:Y:S01]  /*9230*/  FMUL.FTZ R71, R71, R5.reuse ;  /* 0x0000000547477220 */ /* 0x080fe20000410000 */
[-C--:B------:R-:W-:Y:S01]  /*9240*/  FMUL.FTZ R74, R74, R5.reuse ;  /* 0x000000054a4a7220 */ /* 0x080fe20000410000 */
[----:B------:R-:W2:Y:S01]  /*9250*/  MUFU.EX2 R175, R175 ;  /* 0x000000af00af7308 */ /* 0x000ea20000000800 */
[----:B---3--:R-:W-:Y:S01]  /*9260*/  FADD.FTZ R3, R164, R3 ;  /* 0x00000003a4037221 */ /* 0x008fe20000010000 */
[----:B------:R-:W-:Y:S01]  /*9270*/  F2FP.BF16.F32.PACK_AB R164, R173, R164 ;  /* 0x000000a4ada4723e */ /* 0x000fe200000010ff */
[-C--:B------:R-:W-:Y:S01]  /*9280*/  FMUL.FTZ R75, R75, R5.reuse ;  /* 0x000000054b4b7220 */ /* 0x080fe20000410000 */
[-C--:B------:R-:W-:Y:S01]  /*9290*/  FMUL.FTZ R78, R78, R5.reuse ;  /* 0x000000054e4e7220 */ /* 0x080fe20000410000 */
[----:B------:R-:W-:Y:S01]  /*92a0*/  FADD.FTZ R3, R173, R3 ;  /* 0x00000003ad037221 */ /* 0x000fe20000010000 */
[-C--:B------:R-:W-:Y:S01]  /*92b0*/  FMUL.FTZ R79, R79, R5.reuse ;  /* 0x000000054f4f7220 */ /* 0x080fe20000410000 */
[-C--:B------:R-:W-:Y:S01]  /*92c0*/  FMUL.FTZ R82, R82, R5.reuse ;  /* 0x0000000552527220 */ /* 0x080fe20000410000 */
[-C--:B------:R-:W-:Y:S01]  /*92d0*/  FMUL.FTZ R83, R83, R5.reuse ;  /* 0x0000000553537220 */ /* 0x080fe20000410000 */
[----:B0-----:R-:W-:Y:S01]  /*92e0*/  FADD.FTZ R4, R167, R4 ;  /* 0x00000004a7047221 */ /* 0x001fe20000010000 */
[----:B------:R-:W-:Y:S01]  /*92f0*/  FADD.FTZ R3, R176, R3 ;  /* 0x00000003b0037221 */ /* 0x000fe20000010000 */
[-C--:B------:R-:W-:Y:S01]  /*9300*/  FMUL.FTZ R86, R86, R5.reuse ;  /* 0x0000000556567220 */ /* 0x080fe20000410000 */
[-C--:B------:R-:W-:Y:S01]  /*9310*/  FMUL.FTZ R87, R87, R5.reuse ;  /* 0x0000000557577220 */ /* 0x080fe20000410000 */
[-C--:B------:R-:W-:Y:S01]  /*9320*/  FMUL.FTZ R90, R90, R5.reuse ;  /* 0x000000055a5a7220 */ /* 0x080fe20000410000 */
[----:B------:R-:W-:Y:S01]  /*9330*/  FADD.FTZ R3, R177, R3 ;  /* 0x00000003b1037221 */ /* 0x000fe20000010000 */
[-C--:B------:R-:W-:Y:S01]  /*9340*/  FMUL.FTZ R91, R91, R5.reuse ;  /* 0x000000055b5b7220 */ /* 0x080fe20000410000 */
[----:B------:R-:W-:Y:S01]  /*9350*/  FMUL.FTZ R94, R94, R5 ;  /* 0x000000055e5e7220 */ /* 0x000fe20000410000 */
[C---:B--2---:R-:W-:Y:S01]  /*9360*/  F2FP.BF16.F32.PACK_AB R167, R175.reuse, R167 ;  /* 0x000000a7afa7723e */ /* 0x044fe200000010ff */
[----:B------:R-:W-:Y:S01]  /*9370*/  FADD.FTZ R4, R175, R4 ;  /* 0x00000004af047221 */ /* 0x000fe20000010000 */
[-C--:B------:R-:W-:Y:S01]  /*9380*/  FMUL.FTZ R95, R95, R5.reuse ;  /* 0x000000055f5f7220 */ /* 0x080fe20000410000 */
[-C--:B------:R-:W-:Y:S01]  /*9390*/  FMUL.FTZ R98, R98, R5.reuse ;  /* 0x0000000562627220 */ /* 0x080fe20000410000 */
[-C--:B------:R-:W-:Y:S01]  /*93a0*/  FMUL.FTZ R99, R99, R5.reuse ;  /* 0x0000000563637220 */ /* 0x080fe20000410000 */
[----:B------:R1:W-:Y:S01]  /*93b0*/  STSM.16.M88.4 [R23], R164 ;  /* 0x000000a417007844 */ /* 0x0003e20000000200 */
        /* <DEDUP_REMOVED lines=26> */
[----:B-1----:R-:W-:Y:S06]  /*9560*/  @!P0 BRA `(.L_x_5376) ;  /* 0x0000000000048947 */ /* 0x002fec0003800000 */
[----:B------:R-:W-:Y:S01]  /*9570*/  BPT.TRAP 0x1 ;  /* 0x000000040000795c */ /* 0x000fe20000300000 */
.L_x_5376:
[----:B------:R0:W1:Y:S01]  /*9580*/  SYNCS.PHASECHK.TRANS64.TRYWAIT P2, [UR28+0x28c50], R7 ;  /* 0x028c5007ff0075a7 */ /* 0x000062000804015c */
[----:B------:R-:W-:Y:S05]  /*9590*/  @!P0 BRA `(.L_x_5377) ;  /* 0x0000000000048947 */ /* 0x000fea0003800000 */
[----:B------:R-:W-:Y:S01]  /*95a0*/  BPT.TRAP 0x1 ;  /* 0x000000040000795c */ /* 0x000fe20000300000 */
.L_x_5377:
[----:B-1----:R-:W-:Y:S05]  /*95b0*/  @P2 BRA `(.L_x_5378) ;  /* 0x0000000000082947 */ /* 0x002fea0003800000 */
[----:B------:R-:W1:Y:S02]  /*95c0*/  SYNCS.PHASECHK.TRANS64.TRYWAIT P2, [UR28+0x28c50], R7 ;  /* 0x028c5007ff0075a7 */ /* 0x000e64000804015c */
[----:B-1----:R-:W-:Y:S05]  /*95d0*/  @!P2 BRA `(.L_x_5379) ;  /* 0x0000011c00c4a947 */ /* 0x002fea0003800000 */
.L_x_5378:
        /* <DEDUP_REMOVED lines=42> */
[----:B------:R-:W-:Y:S01]  /*9880*/  IMAD.MOV.U32 R6, RZ, RZ, R9 ;  /* 0x000000ffff067224 */ /* 0x000fe200078e0009 */
[----:B------:R-:W-:Y:S01]  /*9890*/  UMOV UR37, UR24 ;  /* 0x0000001800257c82 */ /* 0x000fe20008000000 */
[----:B------:R-:W-:-:S07]  /*98a0*/  IMAD.MOV.U32 R5, RZ, RZ, R8 ;  /* 0x000000ffff057224 */ /* 0x000fce00078e0008 */
.L_x_5363:
[----:B------:R-:W-:Y:S01]  /*98b0*/  ULDC UR6, c[0x0][0x448] ;  /* 0x0001120000067ab9 */ /* 0x000fe20000000800 */
[----:B------:R-:W-:Y:S01]  /*98c0*/  ULDC UR15, c[0x0][0x9e4] ;  /* 0x00027900000f7ab9 */ /* 0x000fe20000000800 */
[----:B------:R-:W-:Y:S02]  /*98d0*/  UISETP.NE.AND UP0, UPT, UR6, 0x1, UPT ;  /* 0x000000010600788c */ /* 0x000fe4000bf05270 */
[----:B------:R-:W-:Y:S02]  /*98e0*/  UISETP.GE.AND UP1, UPT, UR15, 0x1, UPT ;  /* 0x000000010f00788c */ /* 0x000fe4000bf26270 */
[----:B------:R-:W-:Y:S02]  /*98f0*/  UIADD3 UR11, UR42, 0x3f, URZ ;  /* 0x0000003f2a0b7890 */ /* 0x000fe4000fffe03f */
[----:B------:R-:W-:Y:S02]  /*9900*/  UIADD3 UR14, UR49, 0x1, -UR51 ;  /* 0x00000001310e7890 */ /* 0x000fe4000fffe833 */
[----:B------:R-:W-:-:S03]  /*9910*/  PLOP3.LUT P5, PT, PT, PT, UP1, 0x80, 0x0 ;  /* 0x000000000000781c */ /* 0x000fc60003faf018 */
[----:B------:R-:W-:Y:S01]  /*9920*/  @UP0 ULDC UR6, c[0x0][0x44c] ;  /* 0x0001130000060ab9 */ /* 0x000fe20000000800 */
[----:B------:R-:W-:Y:S01]  /*9930*/  @UP0 ULDC UR18, c[0x0][0x450] ;  /* 0x0001140000120ab9 */ /* 0x000fe20000000800 */
[----:B------:R-:W-:-:S04]  /*9940*/  UIMAD.WIDE.U32 UR6, UR11, UR6, URZ ;  /* 0x000000060b0672a5 */ /* 0x000fc8000f8e003f */
[----:B------:R-:W-:-:S04]  /*9950*/  @UP0 USHF.R.U32.HI UR11, URZ, UR18, UR7 ;  /* 0x000000123f0b0299 */ /* 0x000fc80008011607 */
[----:B------:R-:W-:-:S03]  /*9960*/  UIADD3 UR11, UR14, UR11, URZ ;  /* 0x0000000b0e0b7290 */ /* 0x000fc6000fffe03f */
        /* <DEDUP_REMOVED lines=13> */
.L_x_5382:
[----:B------:R-:W-:-:S11]  /*9a40*/  UISETP.NE.AND UP1, UPT, UR15, 0x1, UPT ;  /* 0x000000010f00788c */ /* 0x000fd6000bf25270 */
[----:B------:R-:W-:Y:S02]  /*9a50*/  @UP1 ULDC.64 UR18, c[0x0][0x9e8] ;  /* 0x00027a0000121ab9 */ /* 0x000fe40000000a00 */
[----:B------:R-:W-:-:S04]  /*9a60*/  UIMAD.WIDE.U32 UR6, UR11, UR18, URZ ;  /* 0x000000120b0672a5 */ /* 0x000fc8000f8e003f */
[----:B------:R-:W-:-:S12]  /*9a70*/  @UP1 USHF.R.U32.HI UR11, URZ, UR19, UR7 ;  /* 0x000000133f0b1299 */ /* 0x000fd80008011607 */
.L_x_5383:
[----:B------:R-:W-:-:S04]  /*9a80*/  UIMAD UR11, UR11, UR15, URZ ;  /* 0x0000000f0b0b72a4 */ /* 0x000fc8000f8e023f */
[----:B------:R-:W-:-:S04]  /*9a90*/  UISETP.LT.AND UP1, UPT, UR14, UR11, UPT ;  /* 0x0000000b0e00728c */ /* 0x000fc8000bf21270 */
[----:B------:R-:W-:-:S12]  /*9aa0*/  USEL UR14, UR14, UR11, !UP1 ;  /* 0x0000000b0e0e7287 */ /* 0x000fd8000c800000 */
.L_x_5381:
        /* <DEDUP_REMOVED lines=12> */
[----:B------:R-:W-:Y:S01]  /*9b70*/  UMOV UR24, UR37 ;  /* 0x0000002500187c82 */ /* 0x000fe20008000000 */
[----:B------:R-:W-:Y:S01]  /*9b80*/  ULDC UR25, c[0x0][0x9d8] ;  /* 0x0002760000197ab9 */ /* 0x000fe20000000800 */
[----:B------:R-:W-:-:S05]  /*9b90*/  ULDC UR21, c[0x0][0x988] ;  /* 0x0002620000157ab9 */ /* 0x000fca0000000800 */
.L_x_5393:
        /* <DEDUP_REMOVED lines=10> */
.L_x_5385:
[----:B------:R-:W-:Y:S01]  /*9c40*/  ULEA UR26, UR37, UR46, 0x3 ;  /* 0x0000002e251a7291 */ /* 0x000fe2000f8e183f */
[----:B0-----:R-:W-:-:S05]  /*9c50*/  IMAD.U32 R7, RZ, RZ, UR38 ;  /* 0x00000026ff077e24 */ /* 0x001fca000f8e00ff */
[----:B------:R-:W-:-:S04]  /*9c60*/  SHF.L.U32 R7, R7, 0x1f, RZ ;  /* 0x0000001f07077819 */ /* 0x000fc800000006ff */
[----:B------:R0:W3:Y:S01]  /*9c70*/  SYNCS.PHASECHK.TRANS64.TRYWAIT P2, [UR26+0x28c30], R7 ;  /* 0x028c3007ff0075a7 */ /* 0x0000e2000804015a */
[----:B------:R-:W-:Y:S05]  /*9c80*/  @!P0 BRA `(.L_x_5386) ;  /* 0x0000000000048947 */ /* 0x000fea0003800000 */
[----:B------:R-:W-:Y:S01]  /*9c90*/  BPT.TRAP 0x1 ;  /* 0x000000040000795c */ /* 0x000fe20000300000 */
.L_x_5386:
[----:B---3--:R-:W-:Y:S05]  /*9ca0*/  @P2 BRA `(.L_x_5387) ;  /* 0x0000000000082947 */ /* 0x008fea0003800000 */
[----:B------:R-:W3:Y:S02]  /*9cb0*/  SYNCS.PHASECHK.TRANS64.TRYWAIT P2, [UR26+0x28c30], R7 ;  /* 0x028c3007ff0075a7 */ /* 0x000ee4000804015a */
[----:B---3--:R-:W-:Y:S05]  /*9cc0*/  @!P2 BRA `(.L_x_5388) ;  /* 0x00000118001ca947 */ /* 0x008fea0003800000 */
.L_x_5387:
[----:B------:R-:W-:Y:S01]  /*9cd0*/  R2UR UR18, R0 ;  /* 0x00000000001272ca */ /* 0x000fe200000e0000 */
[----:B-12---:R-:W-:Y:S01]  /*9ce0*/  WARPGROUP.ARRIVE ;  /* 0x00000000000079c5 */ /* 0x006fe20000000000 */
[----:B------:R-:W-:Y:S01]  /*9cf0*/  UMOV UR19, 0x40000040 ;  /* 0x4000004000137882 */ /* 0x000fe20000000000 */
[----:B------:R-:W-:Y:S01]  /*9d00*/  UMOV UR7, 0x40000040 ;  /* 0x4000004000077882 */ /* 0x000fe20000000000 */
[----:B------:R-:W-:Y:S01]  /*9d10*/  UMOV UR11, 0x40000040 ;  /* 0x40000040000b7882 */ /* 0x000fe20000000000 */
[----:B------:R-:W-:Y:S01]  /*9d20*/  UMOV UR15, 0x40000040 ;  /* 0x40000040000f7882 */ /* 0x000fe20000000000 */
[----:B------:R-:W-:-:S07]  /*9d30*/  ISETP.NE.AND P2, PT, R17, RZ, PT ;  /* 0x000000ff1100720c */ /* 0x000fce0003f45270 */
[----:B------:R-:W-:-:S04]  /*9d40*/  ULEA UR18, UR37, UR18, 0x9 ;  /* 0x0000001225127291 */ /* 0x000fc8000f8e483f */
[----:B------:R-:W-:Y:S02]  /*9d50*/  UIADD3 UR6, UR18, 0x2, URZ ;  /* 0x0000000212067890 */ /* 0x000fe4000fffe03f */
[----:B------:R-:W-:Y:S02]  /*9d60*/  UIADD3 UR10, UR18, 0x4, URZ ;  /* 0x00000004120a7890 */ /* 0x000fe4000fffe03f */
[----:B------:R-:W-:Y:S02]  /*9d70*/  UIADD3 UR14, UR18, 0x6, URZ ;  /* 0x00000006120e7890 */ /* 0x000fe4000fffe03f */
[----:B------:R-:W-:Y:S03]  /*9d80*/  HGMMA.64x64x16.F32.BF16 R152, gdesc[UR16], RZ, !UPT, gsb0 ;  /* 0x00e00000109879f0 */ /* 0x000fe6000c0018ff */
        /* <DEDUP_REMOVED lines=8> */
[----:B------:R-:W-:-:S06]  /*9e10*/  WARPGROUP.ARRIVE ;  /* 0x00000000000079c5 */ /* 0x000fcc0000000000 */
[----:B------:R-:W-:Y:S03]  /*9e20*/  HGMMA.64x64x16.F32.BF16 R152, gdesc[UR12], R152, gsb0 ;  /* 0x00e000000c9879f0 */ /* 0x000fe60008001898 */
[----:B------:R-:W-:Y:S02]  /*9e30*/  WARPGROUP.DEPBAR.LE gsb0, 0x0 ;  /* 0x00008000000079c5 */ /* 0x000fe40000010000 */
[----:B---3--:R-:W-:Y:S01]  /*9e40*/  FMUL.FTZ R6, R152, UR25 ;  /* 0x0000001998067c20 */ /* 0x008fe20008410000 */
        /* <DEDUP_REMOVED lines=246> */
[----:B------:R-:W-:Y:S01]  /*adb0*/  FMUL.FTZ R38, R38, R8 ;  /* 0x0000000826267220 */ /* 0x000fe20000410000 */
        /* <DEDUP_REMOVED lines=120> */
.L_x_5389:
[----:B------:R1:W2:Y:S01]  /*b540*/  SYNCS.PHASECHK.TRANS64.TRYWAIT P2, [UR26+0x28c50], R7 ;  /* 0x028c5007ff0075a7 */ /* 0x0002a2000804015a */
[----:B------:R-:W-:Y:S05]  /*b550*/  @!P0 BRA `(.L_x_5390) ;  /* 0x0000000000048947 */ /* 0x000fea0003800000 */
[----:B------:R-:W-:Y:S01]  /*b560*/  BPT.TRAP 0x1 ;  /* 0x000000040000795c */ /* 0x000fe20000300000 */
.L_x_5390:
[----:B--2---:R-:W-:Y:S05]  /*b570*/  @P2 BRA `(.L_x_5391) ;  /* 0x0000000000082947 */ /* 0x004fea0003800000 */
[----:B------:R-:W2:Y:S02]  /*b580*/  SYNCS.PHASECHK.TRANS64.TRYWAIT P2, [UR26+0x28c50], R7 ;  /* 0x028c5007ff0075a7 */ /* 0x000ea4000804015a */
[----:B--2---:R-:W-:Y:S05]  /*b590*/  @!P2 BRA `(.L_x_5392) ;  /* 0x000001000000a947 */ /* 0x004fea0003800000 */
.L_x_5391:
        /* <DEDUP_REMOVED lines=40> */
[----:B------:R-:W-:-:S05]  /*b820*/  UMOV UR21, UR23 ;  /* 0x0000001700157c82 */ /* 0x000fca0008000000 */
.L_x_5384:
[----:B------:R-:W-:-:S06]  /*b830*/  UISETP.GE.AND UP1, UPT, UR21, UR48, UPT ;  /* 0x000000301500728c */ /* 0x000fcc000bf26270 */
[----:B------:R-:W-:-:S13]  /*b840*/  PLOP3.LUT P2, PT, PT, PT, UP1, 0x80, 0x0 ;  /* 0x000000000000781c */ /* 0x000fda0003f4f018 */
[----:B------:R-:W-:Y:S05]  /*b850*/  @!P2 BRA `(.L_x_5394) ;  /* 0x0000002400e4a947 */ /* 0x000fea0003800000 */
[----:B------:R-:W-:Y:S01]  /*b860*/  IMAD.MOV.U32 R10, RZ, RZ, R6 ;  /* 0x000000ffff0a7224 */ /* 0x000fe200078e0006 */
[----:B------:R-:W-:Y:S01]  /*b870*/  UMOV UR23, UR37 ;  /* 0x0000002500177c82 */ /* 0x000fe20008000000 */
[----:B------:R-:W-:Y:S01]  /*b880*/  IMAD.MOV.U32 R11, RZ, RZ, R5 ;  /* 0x000000ffff0b7224 */ /* 0x000fe200078e0005 */
[----:B------:R-:W-:Y:S01]  /*b890*/  ULDC UR24, c[0x0][0x9e4] ;  /* 0x0002790000187ab9 */ /* 0x000fe20000000800 */
[----:B------:R-:W-:Y:S01]  /*b8a0*/  ULDC UR25, c[0x0][0x9d8] ;  /* 0x0002760000197ab9 */ /* 0x000fe20000000800 */
[----:B------:R-:W-:Y:S01]  /*b8b0*/  ULDC UR22, c[0x0][0x988] ;  /* 0x0002620000167ab9 */ /* 0x000fe20000000800 */
[----:B------:R-:W-:-:S05]  /*b8c0*/  ULDC UR26, c[0x0][0x9e0] ;  /* 0x00027800001a7ab9 */ /* 0x000fca0000000800 */
.L_x_5411:
[----:B------:R-:W-:-:S04]  /*b8d0*/  UIADD3 UR37, UR23, 0x1, URZ ;  /* 0x0000000117257890 */ /* 0x000fc8000fffe03f */
[----:B------:R-:W-:-:S04]  /*b8e0*/  UISETP.NE.AND UP1, UPT, UR37, 0x2, UPT ;  /* 0x000000022500788c */ /* 0x000fc8000bf25270 */
[----:B------:R-:W-:Y:S02]  /*b8f0*/  USEL UR6, URZ, 0x1, UP1 ;  /* 0x000000013f067887 */ /* 0x000fe40008800000 */
[----:B------:R-:W-:Y:S02]  /*b900*/  USEL UR37, UR37, URZ, UP1 ;  /* 0x0000003f25257287 */ /* 0x000fe40008800000 */
[----:B------:R-:W-:Y:S01]  /*b910*/  ULOP3.LUT UR38, UR38, UR6, URZ, 0x3c, !UPT ;  /* 0x0000000626267292 */ /* 0x000fe2000f8e3c3f */
[----:B---3--:R-:W-:Y:S11]  /*b920*/  @!P0 BRA `(.L_x_5395) ;  /* 0x0000000000048947 */ /* 0x008ff60003800000 */
[----:B------:R-:W-:Y:S01]  /*b930*/  BPT.TRAP 0x1 ;  /* 0x000000040000795c */ /* 0x000fe20000300000 */
.L_x_5395:
[----:B------:R-:W-:Y:S01]  /*b940*/  ULEA UR27, UR37, UR46, 0x3 ;  /* 0x0000002e251b7291 */ /* 0x000fe2000f8e183f */
[----:B01----:R-:W-:-:S05]  /*b950*/  IMAD.U32 R7, RZ, RZ, UR38 ;  /* 0x00000026ff077e24 */ /* 0x003fca000f8e00ff */
[----:B------:R-:W-:-:S04]  /*b960*/  SHF.L.U32 R7, R7, 0x1f, RZ ;  /* 0x0000001f07077819 */ /* 0x000fc800000006ff */
[----:B------:R0:W1:Y:S01]  /*b970*/  SYNCS.PHASECHK.TRANS64.TRYWAIT P2, [UR27+0x28c30], R7 ;  /* 0x028c3007ff0075a7 */ /* 0x000062000804015b */
[----:B------:R-:W-:Y:S05]  /*b980*/  @!P0 BRA `(.L_x_5396) ;  /* 0x0000000000048947 */ /* 0x000fea0003800000 */
[----:B------:R-:W-:Y:S01]  /*b990*/  BPT.TRAP 0x1 ;  /* 0x000000040000795c */ /* 0x000fe20000300000 */
.L_x_5396:
[----:B-1----:R-:W-:Y:S05]  /*b9a0*/  @P2 BRA `(.L_x_5397) ;  /* 0x0000000000082947 */ /* 0x002fea0003800000 */
[----:B------:R-:W1:Y:S02]  /*b9b0*/  SYNCS.PHASECHK.TRANS64.TRYWAIT P2, [UR27+0x28c30], R7 ;  /* 0x028c3007ff0075a7 */ /* 0x000e64000804015b */
[----:B-1----:R-:W-:Y:S05]  /*b9c0*/  @!P2 BRA `(.L_x_5398) ;  /* 0x000000fc0008a947 */ /* 0x002fea0003800000 */
.L_x_5397:
[----:B------:R-:W-:Y:S01]  /*b9d0*/  R2UR UR18, R0 ;  /* 0x00000000001272ca */ /* 0x000fe200000e0000 */
[----:B--2---:R-:W-:Y:S01]  /*b9e0*/  WARPGROUP.ARRIVE ;  /* 0x00000000000079c5 */ /* 0x004fe20000000000 */
[----:B------:R-:W-:Y:S01]  /*b9f0*/  UMOV UR19, 0x40000040 ;  /* 0x4000004000137882 */ /* 0x000fe20000000000 */
[----:B------:R-:W-:Y:S01]  /*ba00*/  UMOV UR7, 0x40000040 ;  /* 0x4000004000077882 */ /* 0x000fe20000000000 */
[----:B------:R-:W-:Y:S01]  /*ba10*/  UMOV UR11, 0x40000040 ;  /* 0x40000040000b7882 */ /* 0x000fe20000000000 */
[----:B------:R-:W-:Y:S01]  /*ba20*/  UMOV UR15, 0x40000040 ;  /* 0x40000040000f7882 */ /* 0x000fe20000000000 */
[----:B------:R-:W-:Y:S01]  /*ba30*/  PLOP3.LUT P2, PT, PT, PT, UP0, 0x80, 0x0 ;  /* 0x000000000000781c */ /* 0x000fe20003f4f008 */
[----:B------:R-:W-:Y:S02]  /*ba40*/  IMAD.U32 R20, RZ, RZ, UR27 ;  /* 0x0000001bff147e24 */ /* 0x000fe4000f8e00ff */
[----:B------:R-:W-:-:S04]  /*ba50*/  IMAD.U32 R9, RZ, RZ, UR51 ;  /* 0x00000033ff097e24 */ /* 0x000fc8000f8e00ff */
        /* <DEDUP_REMOVED lines=20> */
[----:B------:R-:W-:Y:S02]  /*bba0*/  VIADD R172, R186, UR42 ;  /* 0x0000002abaac7c36 */ /* 0x000fe40008000000 */
[----:B------:R-:W-:Y:S01]  /*bbb0*/  FMUL.FTZ R13, R158, UR25 ;  /* 0x000000199e0d7c20 */ /* 0x000fe20008410000 */
[----:B------:R-:W-:Y:S01]  /*bbc0*/  FMUL.FTZ R158, R167, UR25 ;  /* 0x00000019a79e7c20 */ /* 0x000fe20008410000 */
[----:B------:R-:W-:Y:S01]  /*bbd0*/  FMUL.FTZ R167, R178, UR25 ;  /* 0x00000019b2a77c20 */ /* 0x000fe20008410000 */
[----:B------:R-:W-:Y:S01]  /*bbe0*/  @P2 IMAD.HI.U32 R8, R172, UR6, RZ ;  /* 0x00000006ac082c27 */ /* 0x000fe2000f8e00ff */
[----:B------:R-:W-:-:S03]  /*bbf0*/  @UP0 ULDC UR6, c[0x0][0x450] ;  /* 0x0001140000060ab9 */ /* 0x000fc60000000800 */
[----:B------:R-:W-:Y:S01]  /*bc00*/  FMUL.FTZ R5, R152, UR25 ;  /* 0x0000001998057c20 */ /* 0x000fe20008410000 */
[----:B------:R-:W-:Y:S01]  /*bc10*/  FMUL.FTZ R14, R153, UR25 ;  /* 0x00000019990e7c20 */ /* 0x000fe20008410000 */
[----:B------:R-:W-:Y:S01]  /*bc20*/  FMUL.FTZ R12, R155, UR25 ;  /* 0x000000199b0c7c20 */ /* 0x000fe20008410000 */
[----:B------:R-:W-:Y:S01]  /*bc30*/  @P2 SHF.R.U32.HI R172, RZ, UR6, R8 ;  /* 0x00000006ffac2c19 */ /* 0x000fe20008011608 */
[----:B------:R-:W-:Y:S01]  /*bc40*/  @!P1 VIADD R8, R20, 0x28c40 ;  /* 0x00028c4014089836 */ /* 0x000fe20000000000 */
[----:B------:R-:W-:Y:S01]  /*bc50*/  USHF.L.U32 UR6, UR21, 0x6, URZ ;  /* 0x0000000615067899 */ /* 0x000fe2000800063f */
[----:B------:R-:W-:Y:S01]  /*bc60*/  FMUL.FTZ R21, R156, UR25 ;  /* 0x000000199c157c20 */ /* 0x000fe20008410000 */
[----:B------:R-:W-:Y:S01]  /*bc70*/  FMUL.FTZ R152, R157, UR25 ;  /* 0x000000199d987c20 */ /* 0x000fe20008410000 */
[----:B------:R-:W2:Y:S01]  /*bc80*/  SHFL.IDX PT, R178, R172, RZ, 0x1c1f ;  /* 0x001c1fffacb27589 */ /* 0x000ea200000e0000 */
[----:B------:R-:W-:Y:S01]  /*bc90*/  @!P1 PRMT R8, RZ, 0x654, R8 ;  /* 0x00000654ff089816 */ /* 0x000fe20000000008 */
[----:B-1----:R-:W-:Y:S01]  /*bca0*/  FMUL.FTZ R6, R154, UR25 ;  /* 0x000000199a067c20 */ /* 0x002fe20008410000 */
        /* <DEDUP_REMOVED lines=20> */
[----:B------:R-:W3:Y:S01]  /*bdf0*/  MUFU.TANH R5, R5 ;  /* 0x0000000500057308 */ /* 0x000ee20000002400 */
[----:B-1----:R-:W-:-:S05]  /*be00*/  IMAD.U32 R8, RZ, RZ, UR6 ;  /* 0x00000006ff087e24 */ /* 0x002fca000f8e00ff */
[----:B------:R-:W-:Y:S02]  /*be10*/  IADD3 R8, -R2, 0x1, -R8 ;  /* 0x0000000102087810 */ /* 0x000fe40007ffe908 */
[----:B------:R-:W1:Y:S02]  /*be20*/  MUFU.TANH R14, R14 ;  /* 0x0000000e000e7308 */ /* 0x000e640000002400 */
[----:B------:R-:W-:-:S06]  /*be30*/  IADD3 R8, -R9, UR49, R8 ;  /* 0x0000003109087c10 */ /* 0x000fcc000fffe108 */
[----:B------:R-:W4:Y:S01]  /*be40*/  MUFU.TANH R6, R6 ;  /* 0x0000000600067308 */ /* 0x000f220000002400 */
[C---:B------:R-:W-:Y:S02]  /*be50*/  VIADD R182, R8.reuse, UR26 ;  /* 0x0000001a08b67c36 */ /* 0x040fe40008000000 */
[----:B------:R-:W-:Y:S02]  /*be60*/  VIADD R181, R8, UR20 ;  /* 0x0000001408b57c36 */ /* 0x000fe40008000000 */
[--C-:B--2---:R-:W-:Y:S02]  /*be70*/  IMAD.IADD R180, R182, 0x1, R178.reuse ;  /* 0x00000001b6b47824 */ /* 0x104fe400078e02b2 */
[----:B------:R-:W-:Y:S01]  /*be80*/  IMAD.IADD R179, R181, 0x1, R178 ;  /* 0x00000001b5b37824 */ /* 0x000fe200078e02b2 */
        /* <DEDUP_REMOVED lines=43> */
.L_x_5401:
[----:B------:R-:W-:-:S05]  /*c140*/  IMAD.U32 R183, RZ, RZ, UR24 ;  /* 0x00000018ffb77e24 */ /* 0x000fca000f8e00ff */
[----:B------:R-:W-:-:S13]  /*c150*/  ISETP.NE.AND P2, PT, R183, 0x1, PT ;  /* 0x00000001b700780c */ /* 0x000fda0003f45270 */
[----:B------:R-:W1:Y:S02]  /*c160*/  @P2 LDC.64 R8, c[0x0][0x9e8] ;  /* 0x00027a00ff082b82 */ /* 0x000e640000000a00 */
[----:B-1----:R-:W-:-:S05]  /*c170*/  @P2 IMAD.HI.U32 R8, R178, R8, RZ ;  /* 0x00000008b2082227 */ /* 0x002fca00078e00ff */
[----:B------:R-:W-:-:S07]  /*c180*/  @P2 SHF.R.U32.HI R178, RZ, R9, R8 ;  /* 0x00000009ffb22219 */ /* 0x000fce0000011608 */
.L_x_5402:
[----:B------:R-:W-:Y:S05]  /*c190*/  BSYNC B0 ;  /* 0x0000000000007941 */ /* 0x000fea0003800000 */
.L_x_5400:
[----:B------:R-:W-:-:S04]  /*c1a0*/  IMAD R178, R178, R183, -UR6 ;  /* 0x80000006b2b27e24 */ /* 0x000fc8000f8e02b7 */
[----:B------:R-:W-:-:S05]  /*c1b0*/  IMAD.IADD R178, R178, 0x1, -R2 ;  /* 0x00000001b2b27824 */ /* 0x000fca00078e0a02 */
[----:B------:R-:W-:Y:S02]  /*c1c0*/  VIMNMX R179, R179, R178, !PT ;  /* 0x000000b2b3b37248 */ /* 0x000fe40007fe0100 */
[----:B------:R-:W-:-:S07]  /*c1d0*/  VIADDMNMX R180, R178, R183, R180, PT ;  /* 0x000000b7b2b47246 */ /* 0x000fce00038001b4 */
.L_x_5399:
        /* <DEDUP_REMOVED lines=9> */
[C---:B------:R-:W-:Y:S02]  /*c270*/  ISETP.LT.OR P6, PT, R180.reuse, 0x2, P6 ;  /* 0x00000002b400780c */ /* 0x040fe400037c1670 */
[----:B------:R-:W-:Y:S01]  /*c280*/  ISETP.LT.OR P3, PT, R180, 0x9, P3 ;  /* 0x00000009b400780c */ /* 0x000fe20001f61670 */
[--C-:B-1----:R-:W-:Y:S01]  /*c290*/  IMAD.IADD R182, R182, 0x1, R172.reuse ;  /* 0x00000001b6b67824 */ /* 0x102fe200078e02ac */
[----:B------:R-:W-:Y:S01]  /*c2a0*/  ISETP.LT.OR P4, PT, R180, 0xa, P4 ;  /* 0x0000000ab400780c */ /* 0x000fe20002781670 */
[----:B------:R-:W-:Y:S01]  /*c2b0*/  IMAD.IADD R181, R181, 0x1, R172 ;  /* 0x00000001b5b57824 */ /* 0x000fe200078e02ac */
        /* <DEDUP_REMOVED lines=38> */
[----:B------:R-:W-:Y:S01]  /*c520*/  FSEL R177, R177, -INF , !P4 ;  /* 0xff800000b1b17808 */ /* 0x000fe20006000000 */
[----:B------:R-:W-:Y:S06]  /*c530*/  @!P5 BRA `(.L_x_5403) ;  /* 0x00000000005cd947 */ /* 0x000fec0003800000 */
        /* <DEDUP_REMOVED lines=13> */
.L_x_5405:
[----:B------:R-:W-:-:S05]  /*c610*/  IMAD.U32 R5, RZ, RZ, UR24 ;  /* 0x00000018ff057e24 */ /* 0x000fca000f8e00ff */
[----:B------:R-:W-:-:S13]  /*c620*/  ISETP.NE.AND P3, PT, R5, 0x1, PT ;  /* 0x000000010500780c */ /* 0x000fda0003f65270 */
[----:B------:R-:W0:Y:S02]  /*c630*/  @P3 LDC.64 R8, c[0x0][0x9e8] ;  /* 0x00027a00ff083b82 */ /* 0x000e240000000a00 */
[----:B0-----:R-:W-:-:S05]  /*c640*/  @P3 IMAD.HI.U32 R8, R172, R8, RZ ;  /* 0x00000008ac083227 */ /* 0x001fca00078e00ff */
[----:B------:R-:W-:-:S07]  /*c650*/  @P3 SHF.R.U32.HI R172, RZ, R9, R8 ;  /* 0x00000009ffac3219 */ /* 0x000fce0000011608 */
.L_x_5406:
[----:B------:R-:W-:Y:S05]  /*c660*/  BSYNC B0 ;  /* 0x0000000000007941 */ /* 0x000fea0003800000 */
.L_x_5404:
[----:B------:R-:W-:-:S04]  /*c670*/  IMAD R172, R172, R5, -UR6 ;  /* 0x80000006acac7e24 */ /* 0x000fc8000f8e0205 */
[----:B------:R-:W-:-:S05]  /*c680*/  IMAD.IADD R172, R172, 0x1, -R2 ;  /* 0x00000001acac7824 */ /* 0x000fca00078e0a02 */
[----:B------:R-:W-:Y:S02]  /*c690*/  VIMNMX R181, R181, R172, !PT ;  /* 0x000000acb5b57248 */ /* 0x000fe40007fe0100 */
[----:B------:R-:W-:-:S07]  /*c6a0*/  VIADDMNMX R182, R172, R5, R182, PT ;  /* 0x00000005acb67246 */ /* 0x000fce00038001b6 */
.L_x_5403:
        /* <DEDUP_REMOVED lines=22> */
[----:B------:R-:W-:Y:S02]  /*c810*/  ISETP.GT.AND P4, PT, R181, 0x1, P2 ;  /* 0x00000001b500780c */ /* 0x000fe40001784270 */
[----:B------:R-:W-:Y:S02]  /*c820*/  FMNMX.FTZ R5, R170, R5, !PT ;  /* 0x00000005aa057209 */ /* 0x000fe40007810000 */
[----:B------:R-:W-:-:S02]  /*c830*/  ISETP.LT.OR P6, PT, R182, 0x1, P6 ;  /* 0x00000001b600780c */ /* 0x000fc400037c1670 */
[----:B------:R-:W-:Y:S02]  /*c840*/  FMNMX.FTZ R5, R171, R5, !PT ;  /* 0x00000005ab057209 */ /* 0x000fe40007810000 */
[----:B------:R-:W-:Y:S02]  /*c850*/  ISETP.LT.OR P4, PT, R182, 0x2, P4 ;  /* 0x00000002b600780c */ /* 0x000fe40002781670 */
[----:B------:R-:W-:Y:S02]  /*c860*/  FMNMX.FTZ R5, R175, R5, !PT ;  /* 0x00000005af057209 */ /* 0x000fe40007810000 */
[----:B------:R-:W-:Y:S02]  /*c870*/  FSEL R12, R12, -INF , !P4 ;  /* 0xff8000000c0c7808 */ /* 0x000fe40006000000 */
[----:B------:R-:W-:Y:S02]  /*c880*/  FMNMX.FTZ R5, R176, R5, !PT ;  /* 0x00000005b0057209 */ /* 0x000fe40007810000 */
[----:B------:R-:W-:-:S02]  /*c890*/  ISETP.GT.AND P4, PT, R181, 0x10, P2 ;  /* 0x00000010b500780c */ /* 0x000fc40001784270 */
[----:B------:R-:W-:Y:S02]  /*c8a0*/  FMNMX.FTZ R5, R177, R5, !PT ;  /* 0x00000005b1057209 */ /* 0x000fe40007810000 */
[----:B------:R-:W-:-:S03]  /*c8b0*/  ISETP.LT.OR P4, PT, R182, 0x11, P4 ;  /* 0x00000011b600780c */ /* 0x000fc60002781670 */
[----:B------:R-:W0:Y:S01]  /*c8c0*/  SHFL.BFLY PT, R8, R5, 0x2, 0x1f ;  /* 0x0c401f0005087f89 */ /* 0x000e2200000e0000 */
[----:B------:R-:W-:Y:S02]  /*c8d0*/  FSEL R153, R153, -INF , !P4 ;  /* 0xff80000099997808 */ /* 0x000fe40006000000 */
[----:B------:R-:W-:-:S04]  /*c8e0*/  ISETP.GT.AND P4, PT, R181, 0x19, P2 ;  /* 0x00000019b500780c */ /* 0x000fc80001784270 */
[----:B------:R-:W-:-:S04]  /*c8f0*/  ISETP.LT.OR P4, PT, R182, 0x1a, P4 ;  /* 0x0000001ab600780c */ /* 0x000fc80002781670 */
[----:B------:R-:W-:Y:S02]  /*c900*/  FSEL R158, R158, -INF , !P4 ;  /* 0xff8000009e9e7808 */ /* 0x000fe40006000000 */
[----:B------:R-:W-:-:S04]  /*c910*/  ISETP.GT.AND P4, PT, R181, 0x28, P2 ;  /* 0x00000028b500780c */ /* 0x000fc80001784270 */
[----:B------:R-:W-:-:S04]  /*c920*/  ISETP.LT.OR P4, PT, R182, 0x29, P4 ;  /* 0x00000029b600780c */ /* 0x000fc80002781670 */
[----:B------:R-:W-:Y:S02]  /*c930*/  FSEL R163, R163, -INF , !P4 ;  /* 0xff800000a3a37808 */ /* 0x000fe40006000000 */
[----:B------:R-:W-:Y:S02]  /*c940*/  ISETP.GT.AND P4, PT, R181, 0x30, P2 ;  /* 0x00000030b500780c */ /* 0x000fe40001784270 */
[----:B0-----:R-:W-:Y:S02]  /*c950*/  FMNMX.FTZ R5, R5, R8, !PT ;  /* 0x0000000805057209 */ /* 0x001fe40007810000 */
[----:B------:R-:W-:-:S03]  /*c960*/  ISETP.LT.OR P4, PT, R182, 0x31, P4 ;  /* 0x00000031b600780c */ /* 0x000fc60002781670 */
[----:B------:R-:W0:Y:S01]  /*c970*/  SHFL.BFLY PT, R8, R5, 0x1, 0x1f ;  /* 0x0c201f0005087f89 */ /* 0x000e2200000e0000 */
[----:B------:R-:W-:Y:S02]  /*c980*/  FSEL R167, R167, -INF , !P4 ;  /* 0xff800000a7a77808 */ /* 0x000fe40006000000 */
[----:B0-----:R-:W-:-:S04]  /*c990*/  FMNMX.FTZ R5, R5, R8, !PT ;  /* 0x0000000805057209 */ /* 0x001fc80007810000 */
[C---:B------:R-:W-:Y:S01]  /*c9a0*/  FSETP.NEU.FTZ.AND P3, PT, R5.reuse, -INF , PT ;  /* 0xff8000000500780b */ /* 0x040fe20003f7d000 */
[----:B------:R-:W-:-:S03]  /*c9b0*/  FMUL.FTZ R8, R5, UR10 ;  /* 0x0000000a05087c20 */ /* 0x000fc60008410000 */
[----:B------:R-:W-:Y:S02]  /*c9c0*/  FSEL R9, R5, RZ, P3 ;  /* 0x000000ff05097208 */ /* 0x000fe40001800000 */
[----:B------:R-:W-:Y:S02]  /*c9d0*/  FSEL R8, R8, RZ, P3 ;  /* 0x000000ff08087208 */ /* 0x000fe40001800000 */
[----:B------:R-:W-:Y:S01]  /*c9e0*/  ISETP.GT.AND P3, PT, R181, 0x8, P2 ;  /* 0x00000008b500780c */ /* 0x000fe20001764270 */
[----:B------:R-:W-:Y:S02]  /*c9f0*/  FADD.FTZ R9, -R9, R11 ;  /* 0x0000000b09097221 */ /* 0x000fe40000010100 */
        /* <DEDUP_REMOVED lines=16> */
[----:B------:R-:W-:Y:S01]  /*cb00*/  FMUL.FTZ R8, R9, UR10 ;  /* 0x0000000a09087c20 */ /* 0x000fe20008410000 */
[----:B------:R-:W-:Y:S01]  /*cb10*/  MUFU.EX2 R152, R178 ;  /* 0x000000b200987308 */ /* 0x000fe20000000800 */
[----:B------:R-:W-:-:S04]  /*cb20*/  ISETP.LT.OR P3, PT, R182, 0x9, P3 ;  /* 0x00000009b600780c */ /* 0x000fc80001f61670 */
[----:B------:R-:W-:Y:S02]  /*cb30*/  FSEL R13, R13, -INF , !P3 ;  /* 0xff8000000d0d7808 */ /* 0x000fe40005800000 */
[----:B------:R-:W-:Y:S01]  /*cb40*/  ISETP.GT.AND P3, PT, R181, 0x11, P2 ;  /* 0x00000011b500780c */ /* 0x000fe20001764270 */
[----:B------:R-:W0:Y:S03]  /*cb50*/  MUFU.EX2 R8, R8 ;  /* 0x0000000800087308 */ /* 0x000e260000000800 */
[----:B------:R-:W-:-:S04]  /*cb60*/  ISETP.LT.OR P3, PT, R182, 0x12, P3 ;  /* 0x00000012b600780c */ /* 0x000fc80001f61670 */
[----:B------:R-:W-:Y:S01]  /*cb70*/  FSEL R154, R154, -INF , !P3 ;  /* 0xff8000009a9a7808 */ /* 0x000fe20005800000 */
[----:B------:R-:W1:Y:S01]  /*cb80*/  MUFU.EX2 R14, R14 ;  /* 0x0000000e000e7308 */ /* 0x000e620000000800 */
[----:B------:R-:W-:-:S04]  /*cb90*/  ISETP.GT.AND P3, PT, R181, 0x20, P2 ;  /* 0x00000020b500780c */ /* 0x000fc80001764270 */
[----:B------:R-:W-:-:S03]  /*cba0*/  ISETP.LT.OR P3, PT, R182, 0x21, P3 ;  /* 0x00000021b600780c */ /* 0x000fc60001f61670 */
[----:B------:R-:W2:Y:S01]  /*cbb0*/  MUFU.EX2 R21, R21 ;  /* 0x0000001500157308 */ /* 0x000ea20000000800 */
[----:B0-----:R-:W-:Y:S01]  /*cbc0*/  FFMA.FTZ R3, R8, R3, R152 ;  /* 0x0000000308037223 */ /* 0x001fe20000010098 */
[----:B------:R-:W-:Y:S01]  /*cbd0*/  FSEL R160, R160, -INF , !P3 ;  /* 0xff800000a0a07808 */ /* 0x000fe20005800000 */
[-C--:B------:R-:W-:Y:S01]  /*cbe0*/  FMUL.FTZ R24, R24, R8.reuse ;  /* 0x0000000818187220 */ /* 0x080fe20000410000 */
[----:B------:R-:W-:Y:S01]  /*cbf0*/  ISETP.GT.AND P3, PT, R181, 0x29, P2 ;  /* 0x00000029b500780c */ /* 0x000fe20001764270 */
[-C--:B------:R-:W-:Y:S01]  /*cc00*/  FMUL.FTZ R25, R25, R8.reuse ;  /* 0x0000000819197220 */ /* 0x080fe20000410000 */
[-C--:B------:R-:W-:Y:S01]  /*cc10*/  FMUL.FTZ R28, R28, R8.reuse ;  /* 0x000000081c1c7220 */ /* 0x080fe20000410000 */
[----:B------:R-:W-:Y:S01]  /*cc20*/  FMUL.FTZ R29, R29, R8 ;  /* 0x000000081d1d7220 */ /* 0x000fe20000410000 */
[----:B------:R-:W-:Y:S01]  /*cc30*/  ISETP.LT.OR P3, PT, R182, 0x2a, P3 ;  /* 0x0000002ab600780c */ /* 0x000fe20001f61670 */
[C---:B-1----:R-:W-:Y:S01]  /*cc40*/  FADD.FTZ R3, R14.reuse, R3 ;  /* 0x000000030e037221 */ /* 0x042fe20000010000 */
[----:B------:R-:W-:Y:S01]  /*cc50*/  F2FP.BF16.F32.PACK_AB R152, R14, R152 ;  /* 0x000000980e98723e */ /* 0x000fe200000010ff */
[----:B------:R-:W0:Y:S01]  /*cc60*/  MUFU.EX2 R11, R11 ;  /* 0x0000000b000b7308 */ /* 0x000e220000000800 */
[----:B------:R-:W-:Y:S01]  /*cc70*/  FSEL R14, R6, -INF , !P6 ;  /* 0xff800000060e7808 */ /* 0x000fe20007000000 */
[-C--:B------:R-:W-:Y:S01]  /*cc80*/  FMUL.FTZ R32, R32, R8.reuse ;  /* 0x0000000820207220 */ /* 0x080fe20000410000 */
[----:B------:R-:W-:Y:S01]  /*cc90*/  FSEL R166, R166, -INF , !P3 ;  /* 0xff800000a6a67808 */ /* 0x000fe20005800000 */
[----:B------:R-:W-:Y:S01]  /*cca0*/  FMUL.FTZ R33, R33, R8 ;  /* 0x0000000821217220 */ /* 0x000fe20000410000 */
[----:B------:R-:W-:Y:S01]  /*ccb0*/  FMNMX.FTZ R6, R14, R10, !PT ;  /* 0x0000000a0e067209 */ /* 0x000fe20007810000 */
[----:B--2---:R-:W-:Y:S01]  /*ccc0*/  FADD.FTZ R3, R21, R3 ;  /* 0x0000000315037221 */ /* 0x004fe20000010000 */
[C---:B------:R-:W-:Y:S01]  /*ccd0*/  ISETP.GT.AND P3, PT, R181.reuse, 0x31, P2 ;  /* 0x00000031b500780c */ /* 0x040fe20001764270 */
[----:B------:R-:W1:Y:S01]  /*cce0*/  MUFU.EX2 R156, R156 ;  /* 0x0000009c009c7308 */ /* 0x000e620000000800 */
[----:B------:R-:W-:Y:S01]  /*ccf0*/  FMNMX.FTZ R6, R12, R6, !PT ;  /* 0x000000060c067209 */ /* 0x000fe20007810000 */
[-C--:B------:R-:W-:Y:S01]  /*cd00*/  FMUL.FTZ R36, R36, R8.reuse ;  /* 0x0000000824247220 */ /* 0x080fe20000410000 */
[----:B------:R-:W-:Y:S01]  /*cd10*/  ISETP.GT.AND P6, PT, R181, 0x38, P2 ;  /* 0x00000038b500780c */ /* 0x000fe200017c4270 */
[----:B------:R-:W-:Y:S01]  /*cd20*/  FMUL.FTZ R37, R37, R8 ;  /* 0x0000000825257220 */ /* 0x000fe20000410000 */
[----:B------:R-:W-:Y:S01]  /*cd30*/  FMNMX.FTZ R6, R13, R6, !PT ;  /* 0x000000060d067209 */ /* 0x000fe20007810000 */
[----:B------:R-:W-:Y:S01]  /*cd40*/  FMUL.FTZ R40, R40, R8 ;  /* 0x0000000828287220 */ /* 0x000fe20000410000 */
[----:B------:R-:W-:Y:S01]  /*cd50*/  ISETP.LT.OR P3, PT, R182, 0x32, P3 ;  /* 0x00000032b600780c */ /* 0x000fe20001f61670 */
[----:B------:R-:W2:Y:S01]  /*cd60*/  MUFU.EX2 R157, R157 ;  /* 0x0000009d009d7308 */ /* 0x000ea20000000800 */
[----:B------:R-:W-:Y:S01]  /*cd70*/  FMNMX.FTZ R6, R15, R6, !PT ;  /* 0x000000060f067209 */ /* 0x000fe20007810000 */
[----:B0-----:R-:W-:Y:S01]  /*cd80*/  FADD.FTZ R3, R11, R3 ;  /* 0x000000030b037221 */ /* 0x001fe20000010000 */
[----:B------:R-:W-:Y:S01]  /*cd90*/  ISETP.GT.AND P2, PT, R181, 0x39, P2 ;  /* 0x00000039b500780c */ /* 0x000fe20001744270 */
[----:B------:R-:W-:Y:S01]  /*cda0*/  FMUL.FTZ R41, R41, R8 ;  /* 0x0000000829297220 */ /* 0x000fe20000410000 */
[----:B------:R-:W-:Y:S01]  /*cdb0*/  FMNMX.FTZ R6, R153, R6, !PT ;  /* 0x0000000699067209 */ /* 0x000fe20007810000 */
[----:B------:R-:W-:Y:S01]  /*cdc0*/  FMUL.FTZ R44, R44, R8 ;  /* 0x000000082c2c7220 */ /* 0x000fe20000410000 */
[----:B------:R-:W-:Y:S01]  /*cdd0*/  ISETP.LT.OR P6, PT, R182, 0x39, P6 ;  /* 0x00000039b600780c */ /* 0x000fe200037c1670 */
[----:B------:R-:W0:Y:S01]  /*cde0*/  MUFU.EX2 R159, R159 ;  /* 0x0000009f009f7308 */ /* 0x000e220000000800 */
[----:B------:R-:W-:Y:S01]  /*cdf0*/  FMNMX.FTZ R6, R154, R6, !PT ;  /* 0x000000069a067209 */ /* 0x000fe20007810000 */
[----:B-1----:R-:W-:Y:S01]  /*ce00*/  FADD.FTZ R3, R156, R3 ;  /* 0x000000039c037221 */ /* 0x002fe20000010000 */
[----:B------:R-:W-:Y:S01]  /*ce10*/  FSEL R169, R169, -INF , !P3 ;  /* 0xff800000a9a97808 */ /* 0x000fe20005800000 */
[----:B------:R-:W-:Y:S01]  /*ce20*/  FMUL.FTZ R45, R45, R8 ;  /* 0x000000082d2d7220 */ /* 0x000fe20000410000 */
[----:B------:R-:W-:Y:S01]  /*ce30*/  FMNMX.FTZ R6, R155, R6, !PT ;  /* 0x000000069b067209 */ /* 0x000fe20007810000 */
[----:B------:R-:W-:Y:S01]  /*ce40*/  FMUL.FTZ R48, R48, R8 ;  /* 0x0000000830307220 */ /* 0x000fe20000410000 */
[----:B------:R-:W-:Y:S01]  /*ce50*/  ISETP.LT.OR P2, PT, R182, 0x3a, P2 ;  /* 0x0000003ab600780c */ /* 0x000fe20001741670 */
[----:B------:R-:W1:Y:S01]  /*ce60*/  MUFU.EX2 R162, R162 ;  /* 0x000000a200a27308 */ /* 0x000e620000000800 */
[----:B------:R-:W-:Y:S01]  /*ce70*/  FMNMX.FTZ R6, R158, R6, !PT ;  /* 0x000000069e067209 */ /* 0x000fe20007810000 */
[----:B--2---:R-:W-:Y:S01]  /*ce80*/  FADD.FTZ R3, R157, R3 ;  /* 0x000000039d037221 */ /* 0x004fe20000010000 */
[----:B------:R-:W-:Y:S01]  /*ce90*/  FSEL R173, R173, -INF , !P6 ;  /* 0xff800000adad7808 */ /* 0x000fe20007000000 */
[----:B------:R-:W-:Y:S01]  /*cea0*/  FMUL.FTZ R49, R49, R8 ;  /* 0x0000000831317220 */ /* 0x000fe20000410000 */
[----:B------:R-:W-:Y:S01]  /*ceb0*/  FMNMX.FTZ R6, R160, R6, !PT ;  /* 0x00000006a0067209 */ /* 0x000fe20007810000 */
[----:B------:R-:W-:Y:S01]  /*cec0*/  FMUL.FTZ R52, R52, R8 ;  /* 0x0000000834347220 */ /* 0x000fe20000410000 */
[----:B------:R-:W-:Y:S01]  /*ced0*/  FSEL R174, R174, -INF , !P2 ;  /* 0xff800000aeae7808 */ /* 0x000fe20005000000 */
[----:B------:R-:W2:Y:S01]  /*cee0*/  MUFU.EX2 R164, R164 ;  /* 0x000000a400a47308 */ /* 0x000ea20000000800 */
[----:B------:R-:W-:Y:S01]  /*cef0*/  FMNMX.FTZ R6, R161, R6, !PT ;  /* 0x00000006a1067209 */ /* 0x000fe20007810000 */
[----:B0-----:R-:W-:Y:S01]  /*cf00*/  FADD.FTZ R3, R159, R3 ;  /* 0x000000039f037221 */ /* 0x001fe20000010000 */
[----:B------:R-:W-:Y:S01]  /*cf10*/  ISETP.NE.AND P3, PT, R17, RZ, PT ;  /* 0x000000ff1100720c */ /* 0x000fe20003f65270 */
[----:B------:R-:W-:Y:S01]  /*cf20*/  FMUL.FTZ R53, R53, R8 ;  /* 0x0000000835357220 */ /* 0x000fe20000410000 */
[----:B------:R-:W-:Y:S01]  /*cf30*/  FMNMX.FTZ R6, R163, R6, !PT ;  /* 0x00000006a3067209 */ /* 0x000fe20007810000 */
[----:B------:R-:W-:Y:S01]  /*cf40*/  FMUL.FTZ R56, R56, R8 ;  /* 0x0000000838387220 */ /* 0x000fe20000410000 */
[----:B------:R-:W-:Y:S01]  /*cf50*/  F2FP.BF16.F32.PACK_AB R156, R157, R156 ;  /* 0x0000009c9d9c723e */ /* 0x000fe200000010ff */
[----:B------:R-:W0:Y:S01]  /*cf60*/  MUFU.EX2 R165, R165 ;  /* 0x000000a500a57308 */ /* 0x000e220000000800 */
[----:B------:R-:W-:Y:S01]  /*cf70*/  FMNMX.FTZ R6, R166, R6, !PT ;  /* 0x00000006a6067209 */ /* 0x000fe20007810000 */
[----:B-1----:R-:W-:Y:S01]  /*cf80*/  FADD.FTZ R3, R162, R3 ;  /* 0x00000003a2037221 */ /* 0x002fe20000010000 */
[-C--:B------:R-:W-:Y:S01]  /*cf90*/  FMUL.FTZ R57, R57, R8.reuse ;  /* 0x0000000839397220 */ /* 0x080fe20000410000 */
[----:B------:R-:W-:Y:S01]  /*cfa0*/  FMUL.FTZ R60, R60, R8 ;  /* 0x000000083c3c7220 */ /* 0x000fe20000410000 */
[----:B------:R-:W-:Y:S01]  /*cfb0*/  FMNMX.FTZ R6, R167, R6, !PT ;  /* 0x00000006a7067209 */ /* 0x000fe20007810000 */
[-C--:B------:R-:W-:Y:S01]  /*cfc0*/  FMUL.FTZ R61, R61, R8.reuse ;  /* 0x000000083d3d7220 */ /* 0x080fe20000410000 */
[----:B------:R-:W-:Y:S01]  /*cfd0*/  FMUL.FTZ R64, R64, R8 ;  /* 0x0000000840407220 */ /* 0x000fe20000410000 */
[----:B------:R-:W1:Y:S01]  /*cfe0*/  MUFU.EX2 R168, R168 ;  /* 0x000000a800a87308 */ /* 0x000e620000000800 */
[----:B------:R-:W-:Y:S01]  /*cff0*/  FMNMX.FTZ R6, R169, R6, !PT ;  /* 0x00000006a9067209 */ /* 0x000fe20007810000 */
[----:B--2---:R-:W-:Y:S01]  /*d000*/  FADD.FTZ R3, R164, R3 ;  /* 0x00000003a4037221 */ /* 0x004fe20000010000 */
[-C--:B------:R-:W-:Y:S01]  /*d010*/  FMUL.FTZ R65, R65, R8.reuse ;  /* 0x0000000841417220 */ /* 0x080fe20000410000 */
[----:B------:R-:W-:Y:S01]  /*d020*/  FMUL.FTZ R68, R68, R8 ;  /* 0x0000000844447220 */ /* 0x000fe20000410000 */
[----:B------:R-:W-:Y:S01]  /*d030*/  FMNMX.FTZ R6, R173, R6, !PT ;  /* 0x00000006ad067209 */ /* 0x000fe20007810000 */
[-C--:B------:R-:W-:Y:S01]  /*d040*/  FMUL.FTZ R69, R69, R8.reuse ;  /* 0x0000000845457220 */ /* 0x080fe20000410000 */
[----:B------:R-:W-:Y:S01]  /*d050*/  FMUL.FTZ R72, R72, R8 ;  /* 0x0000000848487220 */ /* 0x000fe20000410000 */
[----:B------:R-:W2:Y:S01]  /*d060*/  MUFU.EX2 R170, R170 ;  /* 0x000000aa00aa7308 */ /* 0x000ea20000000800 */
[----:B------:R-:W-:Y:S01]  /*d070*/  FMNMX.FTZ R6, R174, R6, !PT ;  /* 0x00000006ae067209 */ /* 0x000fe20007810000 */
[----:B0-----:R-:W-:Y:S01]  /*d080*/  FADD.FTZ R3, R165, R3 ;  /* 0x00000003a5037221 */ /* 0x001fe20000010000 */
[-C--:B------:R-:W-:Y:S01]  /*d090*/  FMUL.FTZ R73, R73, R8.reuse ;  /* 0x0000000849497220 */ /* 0x080fe20000410000 */
[-C--:B------:R-:W-:Y:S01]  /*d0a0*/  FMUL.FTZ R76, R76, R8.reuse ;  /* 0x000000084c4c7220 */ /* 0x080fe20000410000 */
[-C--:B------:R-:W-:Y:S01]  /*d0b0*/  FMUL.FTZ R77, R77, R8.reuse ;  /* 0x000000084d4d7220 */ /* 0x080fe20000410000 */
[----:B------:R-:W0:Y:S01]  /*d0c0*/  SHFL.BFLY PT, R9, R6, 0x2, 0x1f ;  /* 0x0c401f0006097f89 */ /* 0x000e2200000e0000 */
        /* <DEDUP_REMOVED lines=17> */
[----:B------:R-:W-:Y:S01]  /*d1e0*/  MUFU.EX2 R177, R177 ;  /* 0x000000b100b17308 */ /* 0x000fe20000000800 */
[----:B---3--:R-:W-:Y:S01]  /*d1f0*/  FADD.FTZ R3, R171, R3 ;  /* 0x00000003ab037221 */ /* 0x008fe20000010000 */
[-C--:B------:R-:W-:Y:S01]  /*d200*/  FMUL.FTZ R105, R105, R8.reuse ;  /* 0x0000000869697220 */ /* 0x080fe20000410000 */
[-C--:B------:R-:W-:Y:S01]  /*d210*/  FMUL.FTZ R108, R108, R8.reuse ;  /* 0x000000086c6c7220 */ /* 0x080fe20000410000 */
[-C--:B------:R-:W-:Y:S01]  /*d220*/  FMUL.FTZ R109, R109, R8.reuse ;  /* 0x000000086d6d7220 */ /* 0x080fe20000410000 */
[-C--:B------:R-:W-:Y:S01]  /*d230*/  FMUL.FTZ R112, R112, R8.reuse ;  /* 0x0000000870707220 */ /* 0x080fe20000410000 */
[----:B0-----:R-:W-:Y:S01]  /*d240*/  FMNMX.FTZ R6, R6, R9, !PT ;  /* 0x0000000906067209 */ /* 0x001fe20007810000 */
[-C--:B------:R-:W-:Y:S01]  /*d250*/  FMUL.FTZ R113, R113, R8.reuse ;  /* 0x0000000871717220 */ /* 0x080fe20000410000 */
[-C--:B------:R-:W-:Y:S01]  /*d260*/  FMUL.FTZ R116, R116, R8.reuse ;  /* 0x0000000874747220 */ /* 0x080fe20000410000 */
[----:B-1----:R-:W-:Y:S01]  /*d270*/  FADD.FTZ R3, R175, R3 ;  /* 0x00000003af037221 */ /* 0x002fe20000010000 */
[-C--:B------:R-:W-:Y:S01]  /*d280*/  FMUL.FTZ R117, R117, R8.reuse ;  /* 0x0000000875757220 */ /* 0x080fe20000410000 */
[----:B------:R-:W0:Y:S01]  /*d290*/  SHFL.BFLY PT, R9, R6, 0x1, 0x1f ;  /* 0x0c201f0006097f89 */ /* 0x000e2200000e0000 */
        /* <DEDUP_REMOVED lines=16> */
[----:B0-----:R-:W-:-:S04]  /*d3a0*/  FMNMX.FTZ R6, R6, R9, !PT ;  /* 0x0000000906067209 */ /* 0x001fc80007810000 */
[C---:B------:R-:W-:Y:S01]  /*d3b0*/  FSETP.NEU.FTZ.AND P2, PT, R6.reuse, -INF , PT ;  /* 0xff8000000600780b */ /* 0x040fe20003f5d000 */
[----:B------:R-:W-:-:S03]  /*d3c0*/  FMUL.FTZ R172, R6, UR10 ;  /* 0x0000000a06ac7c20 */ /* 0x000fc60008410000 */
[----:B------:R-:W-:Y:S02]  /*d3d0*/  FSEL R9, R6, RZ, P2 ;  /* 0x000000ff06097208 */ /* 0x000fe40001000000 */
[----:B------:R-:W-:-:S03]  /*d3e0*/  FSEL R172, R172, RZ, P2 ;  /* 0x000000ffacac7208 */ /* 0x000fc60001000000 */
[----:B------:R-:W-:Y:S01]  /*d3f0*/  FADD.FTZ R9, -R9, R10 ;  /* 0x0000000a09097221 */ /* 0x000fe20000010100 */
[----:B------:R-:W-:Y:S02]  /*d400*/  IMAD.U32 R10, RZ, RZ, UR23 ;  /* 0x00000017ff0a7e24 */ /* 0x000fe4000f8e00ff */
[--C-:B------:R-:W-:Y:S01]  /*d410*/  FFMA.FTZ R14, R14, UR10, -R172.reuse ;  /* 0x0000000a0e0e7c23 */ /* 0x100fe200080108ac */
[--C-:B------:R-:W-:Y:S01]  /*d420*/  FFMA.FTZ R12, R12, UR10, -R172.reuse ;  /* 0x0000000a0c0c7c23 */ /* 0x100fe200080108ac */
[----:B------:R-:W-:Y:S01]  /*d430*/  FMUL.FTZ R9, R9, UR10 ;  /* 0x0000000a09097c20 */ /* 0x000fe20008410000 */
[----:B------:R-:W-:Y:S01]  /*d440*/  FFMA.FTZ R13, R13, UR10, -R172 ;  /* 0x0000000a0d0d7c23 */ /* 0x000fe200080108ac */
[----:B------:R-:W-:Y:S02]  /*d450*/  @!P3 IMAD R10, R10, 0x40, R16 ;  /* 0x000000400a0ab824 */ /* 0x000fe400078e0210 */
[--C-:B------:R-:W-:Y:S01]  /*d460*/  FFMA.FTZ R15, R15, UR10, -R172.reuse ;  /* 0x0000000a0f0f7c23 */ /* 0x100fe200080108ac */
[----:B------:R-:W-:Y:S01]  /*d470*/  MUFU.EX2 R14, R14 ;  /* 0x0000000e000e7308 */ /* 0x000fe20000000800 */
[--C-:B------:R-:W-:Y:S01]  /*d480*/  FFMA.FTZ R153, R153, UR10, -R172.reuse ;  /* 0x0000000a99997c23 */ /* 0x100fe200080108ac */
[--C-:B------:R-:W-:Y:S01]  /*d490*/  FFMA.FTZ R155, R155, UR10, -R172.reuse ;  /* 0x0000000a9b9b7c23 */ /* 0x100fe200080108ac */
[----:B------:R-:W-:Y:S01]  /*d4a0*/  @!P3 LEA R10, R10, UR46, 0x2 ;  /* 0x0000002e0a0abc11 */ /* 0x000fe2000f8e10ff */
[--C-:B------:R-:W-:Y:S01]  /*d4b0*/  FFMA.FTZ R178, R158, UR10, -R172.reuse ;  /* 0x0000000a9eb27c23 */ /* 0x100fe200080108ac */
[----:B------:R-:W-:Y:S01]  /*d4c0*/  F2FP.BF16.F32.PACK_AB R158, R162, R159 ;  /* 0x0000009fa29e723e */ /* 0x000fe200000010ff */
[--C-:B------:R-:W-:Y:S01]  /*d4d0*/  FFMA.FTZ R179, R160, UR10, -R172.reuse ;  /* 0x0000000aa0b37c23 */ /* 0x100fe200080108ac */
[--C-:B------:R-:W-:Y:S01]  /*d4e0*/  FFMA.FTZ R161, R161, UR10, -R172.reuse ;  /* 0x0000000aa1a17c23 */ /* 0x100fe200080108ac */
[----:B------:R-:W0:Y:S01]  /*d4f0*/  MUFU.EX2 R9, R9 ;  /* 0x0000000900097308 */ /* 0x000e220000000800 */
[----:B------:R-:W-:Y:S01]  /*d500*/  @!P3 STS [R10+0x28800], R8 ;  /* 0x028800080a00b388 */ /* 0x000fe20000000800 */
[--C-:B------:R-:W-:Y:S01]  /*d510*/  FFMA.FTZ R163, R163, UR10, -R172.reuse ;  /* 0x0000000aa3a37c23 */ /* 0x100fe200080108ac */
[--C-:B------:R-:W-:Y:S01]  /*d520*/  FFMA.FTZ R180, R166, UR10, -R172.reuse ;  /* 0x0000000aa6b47c23 */ /* 0x100fe200080108ac */
[--C-:B------:R-:W-:Y:S01]  /*d530*/  FFMA.FTZ R167, R167, UR10, -R172.reuse ;  /* 0x0000000aa7a77c23 */ /* 0x100fe200080108ac */
[--C-:B------:R-:W-:Y:S01]  /*d540*/  FFMA.FTZ R169, R169, UR10, -R172.reuse ;  /* 0x0000000aa9a97c23 */ /* 0x100fe200080108ac */
[----:B------:R-:W-:Y:S01]  /*d550*/  F2FP.BF16.F32.PACK_AB R160, R165, R164 ;  /* 0x000000a4a5a0723e */ /* 0x000fe200000010ff */
[----:B------:R-:W-:Y:S01]  /*d560*/  FFMA.FTZ R173, R173, UR10, -R172 ;  /* 0x0000000aadad7c23 */ /* 0x000fe200080108ac */
[----:B------:R-:W1:Y:S01]  /*d570*/  MUFU.EX2 R12, R12 ;  /* 0x0000000c000c7308 */ /* 0x000e620000000800 */
[----:B------:R-:W-:-:S02]  /*d580*/  F2FP.BF16.F32.PACK_AB R162, R170, R168 ;  /* 0x000000a8aaa2723e */ /* 0x000fc400000010ff */
[----:B------:R-:W-:-:S05]  /*d590*/  F2FP.BF16.F32.PACK_AB R164, R175, R171 ;  /* 0x000000abafa4723e */ /* 0x000fca00000010ff */
[----:B------:R-:W2:Y:S01]  /*d5a0*/  MUFU.EX2 R13, R13 ;  /* 0x0000000d000d7308 */ /* 0x000ea20000000800 */
[----:B0-----:R0:W-:Y:S01]  /*d5b0*/  @!P3 STS [R10+0x28820], R9 ;  /* 0x028820090a00b388 */ /* 0x0011e20000000800 */
[----:B------:R-:W-:Y:S01]  /*d5c0*/  FFMA.FTZ R4, R9, R4, R14 ;  /* 0x0000000409047223 */ /* 0x000fe2000001000e */
[-C--:B------:R-:W-:Y:S01]  /*d5d0*/  FMUL.FTZ R26, R26, R9.reuse ;  /* 0x000000091a1a7220 */ /* 0x080fe20000410000 */
[-C--:B------:R-:W-:Y:S01]  /*d5e0*/  FMUL.FTZ R27, R27, R9.reuse ;  /* 0x000000091b1b7220 */ /* 0x080fe20000410000 */
[-C--:B------:R-:W-:Y:S01]  /*d5f0*/  FMUL.FTZ R30, R30, R9.reuse ;  /* 0x000000091e1e7220 */ /* 0x080fe20000410000 */
[-C--:B------:R-:W-:Y:S01]  /*d600*/  FMUL.FTZ R31, R31, R9.reuse ;  /* 0x000000091f1f7220 */ /* 0x080fe20000410000 */
[-C--:B------:R-:W-:Y:S01]  /*d610*/  FMUL.FTZ R34, R34, R9.reuse ;  /* 0x0000000922227220 */ /* 0x080fe20000410000 */
[----:B------:R-:W3:Y:S01]  /*d620*/  MUFU.EX2 R15, R15 ;  /* 0x0000000f000f7308 */ /* 0x000ee20000000800 */
[----:B-1----:R-:W-:Y:S01]  /*d630*/  FADD.FTZ R4, R12, R4 ;  /* 0x000000040c047221 */ /* 0x002fe20000010000 */
[----:B------:R-:W-:Y:S01]  /*d640*/  FMUL.FTZ R35, R35, R9 ;  /* 0x0000000923237220 */ /* 0x000fe20000410000 */
[--C-:B0-----:R-:W-:Y:S01]  /*d650*/  FFMA.FTZ R10, R154, UR10, -R172.reuse ;  /* 0x0000000a9a0a7c23 */ /* 0x101fe200080108ac */
[----:B------:R-:W-:Y:S01]  /*d660*/  FFMA.FTZ R172, R174, UR10, -R172 ;  /* 0x0000000aaeac7c23 */ /* 0x000fe200080108ac */
[----:B------:R-:W-:Y:S01]  /*d670*/  F2FP.BF16.F32.PACK_AB R154, R11, R21 ;  /* 0x000000150b9a723e */ /* 0x000fe200000010ff */
[-C--:B------:R-:W-:Y:S01]  /*d680*/  FMUL.FTZ R38, R38, R9.reuse ;  /* 0x0000000926267220 */ /* 0x080fe20000410000 */
[-C--:B------:R-:W-:Y:S01]  /*d690*/  FMUL.FTZ R39, R39, R9.reuse ;  /* 0x0000000927277220 */ /* 0x080fe20000410000 */
[----:B------:R0:W1:Y:S01]  /*d6a0*/  MUFU.EX2 R157, R153 ;  /* 0x00000099009d7308 */ /* 0x0000620000000800 */
        /* <DEDUP_REMOVED lines=8> */
[----:B---3--:R-:W-:Y:S01]  /*d730*/  FADD.FTZ R4, R15, R4 ;  /* 0x000000040f047221 */ /* 0x008fe20000010000 */
[----:B0-----:R-:W-:Y:S01]  /*d740*/  F2FP.BF16.F32.PACK_AB R153, R12, R14 ;  /* 0x0000000e0c99723e */ /* 0x001fe200000010ff */
        /* <DEDUP_REMOVED lines=12> */
[----:B------:R-:W-:Y:S01]  /*d810*/  FMUL.FTZ R74, R74, R9 ;  /* 0x000000094a4a7220 */ /* 0x000fe20000410000 */
[----:B------:R-:W1:Y:S01]  /*d820*/  MUFU.EX2 R178, R178 ;  /* 0x000000b200b27308 */ /* 0x000e620000000800 */
[C---:B--2---:R-:W-:Y:S01]  /*d830*/  FADD.FTZ R4, R10.reuse, R4 ;  /* 0x000000040a047221 */ /* 0x044fe20000010000 */
[----:B0-----:R-:W-:Y:S01]  /*d840*/  F2FP.BF16.F32.PACK_AB R155, R15, R13 ;  /* 0x0000000d0f9b723e */ /* 0x001fe200000010ff */
[----:B------:R-:W-:Y:S01]  /*d850*/  BAR.SYNC.DEFER_BLOCKING 0xf, 0x100 ;  /* 0x03c4000000007b1d */ /* 0x000fe20000010000 */
[----:B------:R-:W-:Y:S01]  /*d860*/  F2FP.BF16.F32.PACK_AB R157, R10, R157 ;  /* 0x0000009d0a9d723e */ /* 0x000fe200000010ff */
        /* <DEDUP_REMOVED lines=11> */
[----:B------:R-:W-:Y:S01]  /*d920*/  FMUL.FTZ R94, R94, R9 ;  /* 0x000000095e5e7220 */ /* 0x000fe20000410000 */
[----:B------:R-:W2:Y:S01]  /*d930*/  MUFU.EX2 R161, R161 ;  /* 0x000000a100a17308 */ /* 0x000ea20000000800 */
[C---:B-1----:R-:W-:Y:S01]  /*d940*/  FADD.FTZ R4, R178.reuse, R4 ;  /* 0x00000004b2047221 */ /* 0x042fe20000010000 */
[----:B------:R-:W-:Y:S01]  /*d950*/  F2FP.BF16.F32.PACK_AB R159, R178, R159 ;  /* 0x0000009fb29f723e */ /* 0x000fe200000010ff */
[-C--:B------:R-:W-:Y:S01]  /*d960*/  FMUL.FTZ R95, R95, R9.reuse ;  /* 0x000000095f5f7220 */ /* 0x080fe20000410000 */
[-C--:B------:R-:W-:Y:S01]  /*d970*/  FMUL.FTZ R98, R98, R9.reuse ;  /* 0x0000000962627220 */ /* 0x080fe20000410000 */
[-C--:B------:R-:W-:Y:S01]  /*d980*/  FMUL.FTZ R99, R99, R9.reuse ;  /* 0x0000000963637220 */ /* 0x080fe20000410000 */
[-C--:B------:R-:W-:Y:S01]  /*d990*/  FMUL.FTZ R102, R102, R9.reuse ;  /* 0x0000000966667220 */ /* 0x080fe20000410000 */
[-C--:B------:R-:W-:Y:S01]  /*d9a0*/  FMUL.FTZ R103, R103, R9.reuse ;  /* 0x0000000967677220 */ /* 0x080fe20000410000 */
[----:B------:R-:W1:Y:S01]  /*d9b0*/  MUFU.EX2 R163, R163 ;  /* 0x000000a300a37308 */ /* 0x000e620000000800 */
[----:B0-----:R-:W-:Y:S01]  /*d9c0*/  FADD.FTZ R4, R179, R4 ;  /* 0x00000004b3047221 */ /* 0x001fe20000010000 */
[----:B------:R0:W-:Y:S01]  /*d9d0*/  STSM.16.M88.4 [R19+0x26800], R152 ;  /* 0x0268009813007844 */ /* 0x0001e20000000200 */
[-C--:B------:R-:W-:Y:S01]  /*d9e0*/  FMUL.FTZ R106, R106, R9.reuse ;  /* 0x000000096a6a7220 */ /* 0x080fe20000410000 */
[-C--:B------:R-:W-:Y:S01]  /*d9f0*/  FMUL.FTZ R107, R107, R9.reuse ;  /* 0x000000096b6b7220 */ /* 0x080fe20000410000 */
[-C--:B------:R-:W-:Y:S01]  /*da00*/  FMUL.FTZ R110, R110, R9.reuse ;  /* 0x000000096e6e7220 */ /* 0x080fe20000410000 */
[----:B------:R0:W-:Y:S01]  /*da10*/  STSM.16.M88.4 [R184], R156 ;  /* 0x0000009cb8007844 */ /* 0x0001e20000000200 */
[----:B------:R-:W-:Y:S01]  /*da20*/  FMUL.FTZ R111, R111, R9 ;  /* 0x000000096f6f7220 */ /* 0x000fe20000410000 */
[----:B------:R-:W3:Y:S01]  /*da30*/  MUFU.EX2 R180, R180 ;  /* 0x000000b400b47308 */ /* 0x000ee20000000800 */
        /* <DEDUP_REMOVED lines=24> */
[----:B--2---:R-:W-:Y:S01]  /*dbc0*/  FADD.FTZ R4, R165, R4 ;  /* 0x00000004a5047221 */ /* 0x004fe20000010000 */
[-C--:B------:R-:W-:Y:S01]  /*dbd0*/  FMUL.FTZ R143, R143, R9.reuse ;  /* 0x000000098f8f7220 */ /* 0x080fe20000410000 */
[-C--:B------:R-:W-:Y:S01]  /*dbe0*/  FMUL.FTZ R146, R146, R9.reuse ;  /* 0x0000000992927220 */ /* 0x080fe20000410000 */
[-C--:B------:R-:W-:Y:S01]  /*dbf0*/  FMUL.FTZ R147, R147, R9.reuse ;  /* 0x0000000993937220 */ /* 0x080fe20000410000 */
[-C--:B------:R-:W-:Y:S01]  /*dc00*/  FMUL.FTZ R150, R150, R9.reuse ;  /* 0x0000000996967220 */ /* 0x080fe20000410000 */
[----:B------:R-:W-:-:S02]  /*dc10*/  FMUL.FTZ R151, R151, R9 ;  /* 0x0000000997977220 */ /* 0x000fc40000410000 */
[----:B------:R-:W2:Y:S01]  /*dc20*/  MUFU.EX2 R167, R173 ;  /* 0x000000ad00a77308 */ /* 0x000ea20000000800 */
[C---:B-1----:R-:W-:Y:S01]  /*dc30*/  FADD.FTZ R4, R169.reuse, R4 ;  /* 0x00000004a9047221 */ /* 0x042fe20000010000 */
[----:B------:R-:W-:-:S06]  /*dc40*/  F2FP.BF16.F32.PACK_AB R165, R169, R165 ;  /* 0x000000a5a9a5723e */ /* 0x000fcc00000010ff */
[----:B------:R-:W1:Y:S01]  /*dc50*/  MUFU.EX2 R172, R172 ;  /* 0x000000ac00ac7308 */ /* 0x000e620000000800 */
[----:B---3--:R-:W-:Y:S01]  /*dc60*/  FADD.FTZ R3, R166, R3 ;  /* 0x00000003a6037221 */ /* 0x008fe20000010000 */
[----:B------:R-:W-:-:S03]  /*dc70*/  F2FP.BF16.F32.PACK_AB R166, R177, R166 ;  /* 0x000000a6b1a6723e */ /* 0x000fc600000010ff */
[----:B------:R-:W-:Y:S01]  /*dc80*/  FADD.FTZ R3, R177, R3 ;  /* 0x00000003b1037221 */ /* 0x000fe20000010000 */
[----:B--2---:R-:W-:Y:S01]  /*dc90*/  FADD.FTZ R11, R167, R4 ;  /* 0x00000004a70b7221 */ /* 0x004fe20000010000 */
[----:B-1----:R-:W-:-:S03]  /*dca0*/  F2FP.BF16.F32.PACK_AB R167, R172, R167 ;  /* 0x000000a7aca7723e */ /* 0x002fc600000010ff */
[----:B------:R-:W-:Y:S02]  /*dcb0*/  FADD.FTZ R4, R172, R11 ;  /* 0x0000000bac047221 */ /* 0x000fe40000010000 */
[----:B------:R0:W-:Y:S01]  /*dcc0*/  STSM.16.M88.4 [R23], R164 ;  /* 0x000000a417007844 */ /* 0x0001e20000000200 */
[----:B------:R-:W-:Y:S05]  /*dcd0*/  @!P0 BRA `(.L_x_5407) ;  /* 0x0000000000048947 */ /* 0x000fea0003800000 */
[----:B------:R-:W-:Y:S01]  /*dce0*/  BPT.TRAP 0x1 ;  /* 0x000000040000795c */ /* 0x000fe20000300000 */
.L_x_5407:
[----:B------:R1:W2:Y:S01]  /*dcf0*/  SYNCS.PHASECHK.TRANS64.TRYWAIT P2, [UR27+0x28c50], R7 ;  /* 0x028c5007ff0075a7 */ /* 0x0002a2000804015b */
[----:B------:R-:W-:Y:S05]  /*dd00*/  @!P0 BRA `(.L_x_5408) ;  /* 0x0000000000048947 */ /* 0x000fea0003800000 */
[----:B------:R-:W-:Y:S01]  /*dd10*/  BPT.TRAP 0x1 ;  /* 0x000000040000795c */ /* 0x000fe20000300000 */
.L_x_5408:
[----:B--2---:R-:W-:Y:S05]  /*dd20*/  @P2 BRA `(.L_x_5409) ;  /* 0x0000000000082947 */ /* 0x004fea0003800000 */
[----:B------:R-:W2:Y:S02]  /*dd30*/  SYNCS.PHASECHK.TRANS64.TRYWAIT P2, [UR27+0x28c50], R7 ;  /* 0x028c5007ff0075a7 */ /* 0x000ea4000804015b */
[----:B--2---:R-:W-:Y:S05]  /*dd40*/  @!P2 BRA `(.L_x_5410) ;  /* 0x000000d80040a947 */ /* 0x004fea0003800000 */
.L_x_5409:
[----:B------:R-:W-:Y:S01]  /*dd50*/  ULEA UR11, UR37, UR50, 0xc ;  /* 0x00000032250b7291 */ /* 0x000fe2000f8e603f */
[----:B------:R-:W-:Y:S01]  /*dd60*/  WARPGROUP.ARRIVE ;  /* 0x00000000000079c5 */ /* 0x000fe20000000000 */
[----:B------:R-:W-:Y:S01]  /*dd70*/  UMOV UR7, 0x40000040 ;  /* 0x4000004000077882 */ /* 0x000fe20000000000 */
[----:B------:R-:W-:Y:S01]  /*dd80*/  UISETP.GT.AND UP1, UPT, UR21, UR48, UPT ;  /* 0x000000301500728c */ /* 0x000fe2000bf24270 */
[----:B--2---:R-:W-:Y:S01]  /*dd90*/  @!P1 VIADD R20, R20, 0x28c60 ;  /* 0x00028c6014149836 */ /* 0x004fe20000000000 */
        /* <DEDUP_REMOVED lines=37> */
.L_x_5394:
[----:B------:R-:W0:Y:S01]  /*dff0*/  SHFL.BFLY PT, R0, R3, 0x2, 0x1f ;  /* 0x0c401f0003007f89 */ /* 0x000e2200000e0000 */
[----:B------:R-:W-:Y:S08]  /*e000*/  BAR.ARV 0x8, 0x100 ;  /* 0x0204000000007b1d */ /* 0x000ff00000002000 */
[----:B------:R-:W-:Y:S01]  /*e010*/  BAR.SYNC.DEFER_BLOCKING 0xf, 0x100 ;  /* 0x03c4000000007b1d */ /* 0x000fe20000010000 */
[----:B------:R-:W-:Y:S01]  /*e020*/  ISETP.NE.AND P0, PT, R17, RZ, PT ;  /* 0x000000ff1100720c */ /* 0x000fe20003f05270 */
[----:B------:R-:W-:Y:S01]  /*e030*/  IMAD.U32 R13, RZ, RZ, UR37 ;  /* 0x00000025ff0d7e24 */ /* 0x000fe2000f8e00ff */
[----:B------:R-:W-:Y:S01]  /*e040*/  UIADD3 UR37, UR37, 0x1, URZ ;  /* 0x0000000125257890 */ /* 0x000fe2000fffe03f */
[----:B------:R-:W-:Y:S01]  /*e050*/  IMAD.MOV.U32 R12, RZ, RZ, -0x800000 ;  /* 0xff800000ff0c7424 */ /* 0x000fe200078e00ff */
[----:B------:R-:W-:-:S02]  /*e060*/  UIADD3 UR39, UR39, 0x1, URZ ;  /* 0x0000000127277890 */ /* 0x000fc4000fffe03f */
[----:B------:R-:W-:Y:S01]  /*e070*/  UISETP.NE.AND UP0, UPT, UR37, 0x2, UPT ;  /* 0x000000022500788c */ /* 0x000fe2000bf05270 */
[----:B------:R-:W4:Y:S03]  /*e080*/  SHFL.BFLY PT, R9, R4, 0x2, 0x1f ;  /* 0x0c401f0004097f89 */ /* 0x000f2600000e0000 */
[----:B------:R-:W-:Y:S01]  /*e090*/  USEL UR4, URZ, 0x1, UP0 ;  /* 0x000000013f047887 */ /* 0x000fe20008000000 */
[----:B01----:R-:W-:Y:S01]  /*e0a0*/  FADD.FTZ R7, R0, R3 ;  /* 0x0000000300077221 */ /* 0x003fe20000010000 */
[----:B------:R-:W-:Y:S01]  /*e0b0*/  IMAD.MOV.U32 R3, RZ, RZ, RZ ;  /* 0x000000ffff037224 */ /* 0x000fe200078e00ff */
[----:B------:R-:W-:Y:S02]  /*e0c0*/  USEL UR37, UR37, URZ, UP0 ;  /* 0x0000003f25257287 */ /* 0x000fe40008000000 */
[----:B------:R-:W-:Y:S01]  /*e0d0*/  ULOP3.LUT UR38, UR38, UR4, URZ, 0x3c, !UPT ;  /* 0x0000000426267292 */ /* 0x000fe2000f8e3c3f */
[----:B------:R-:W0:Y:S01]  /*e0e0*/  SHFL.BFLY PT, R0, R7, 0x1, 0x1f ;  /* 0x0c201f0007007f89 */ /* 0x000e2200000e0000 */
[----:B----4-:R-:W-:Y:S01]  /*e0f0*/  FADD.FTZ R9, R9, R4 ;  /* 0x0000000409097221 */ /* 0x010fe20000010000 */
[----:B------:R-:W-:-:S04]  /*e100*/  @!P0 IMAD R4, R13, 0x40, R16 ;  /* 0x000000400d048824 */ /* 0x000fc800078e0210 */
[----:B------:R-:W1:Y:S01]  /*e110*/  SHFL.BFLY PT, R8, R9, 0x1, 0x1f ;  /* 0x0c201f0009087f89 */ /* 0x000e6200000e0000 */
[----:B0-----:R-:W-:Y:S01]  /*e120*/  FADD.FTZ R10, R7, R0 ;  /* 0x00000000070a7221 */ /* 0x001fe20000010000 */
[----:B------:R-:W-:-:S04]  /*e130*/  IMAD.MOV.U32 R0, RZ, RZ, RZ ;  /* 0x000000ffff007224 */ /* 0x000fc800078e00ff */
[----:B------:R-:W-:-:S13]  /*e140*/  FSETP.NE.FTZ.AND P1, PT, R10, RZ, PT ;  /* 0x000000ff0a00720b */ /* 0x000fda0003f35000 */
[----:B------:R-:W0:Y:S01]  /*e150*/  @P1 MUFU.RCP R3, R10 ;  /* 0x0000000a00031308 */ /* 0x000e220000001000 */
[----:B-1----:R-:W-:Y:S01]  /*e160*/  FADD.FTZ R11, R9, R8 ;  /* 0x00000008090b7221 */ /* 0x002fe20000010000 */
[----:B------:R-:W-:Y:S01]  /*e170*/  @!P0 LEA R8, R4, UR46, 0x2 ;  /* 0x0000002e04088c11 */ /* 0x000fe2000f8e10ff */
[----:B------:R-:W-:-:S03]  /*e180*/  IMAD.U32 R9, RZ, RZ, UR10 ;  /* 0x0000000aff097e24 */ /* 0x000fc6000f8e00ff */
[----:B------:R-:W-:Y:S02]  /*e190*/  FSETP.NE.FTZ.AND P2, PT, R11, RZ, PT ;  /* 0x000000ff0b00720b */ /* 0x000fe40003f55000 */
[----:B------:R-:W1:Y:S01]  /*e1a0*/  @P1 MUFU.LG2 R7, R10 ;  /* 0x0000000a00071308 */ /* 0x000e620000000c00 */
[----:B------:R-:W-:Y:S01]  /*e1b0*/  @P1 FMUL.FTZ R9, R9, 0.69314718246459960938 ;  /* 0x3f31721809091820 */ /* 0x000fe20000410000 */
[----:B0-----:R-:W-:Y:S01]  /*e1c0*/  @!P0 STS [R8+0x28800], R3 ;  /* 0x0288000308008388 */ /* 0x001fe20000000800 */
[-C--:B------:R-:W-:Y:S01]  /*e1d0*/  FMUL.FTZ R24, R24, R3.reuse ;  /* 0x0000000318187220 */ /* 0x080fe20000410000 */
[----:B------:R-:W-:-:S07]  /*e1e0*/  FMUL.FTZ R25, R25, R3 ;  /* 0x0000000319197220 */ /* 0x000fce0000410000 */
[----:B------:R-:W0:Y:S01]  /*e1f0*/  @P2 MUFU.RCP R0, R11 ;  /* 0x0000000b00002308 */ /* 0x000e220000001000 */
[-C--:B------:R-:W-:Y:S01]  /*e200*/  FMUL.FTZ R28, R28, R3.reuse ;  /* 0x000000031c1c7220 */ /* 0x080fe20000410000 */
[-C--:B------:R-:W-:Y:S01]  /*e210*/  FMUL.FTZ R29, R29, R3.reuse ;  /* 0x000000031d1d7220 */ /* 0x080fe20000410000 */
[-C--:B------:R-:W-:Y:S01]  /*e220*/  FMUL.FTZ R32, R32, R3.reuse ;  /* 0x0000000320207220 */ /* 0x080fe20000410000 */
[-C--:B------:R-:W-:Y:S01]  /*e230*/  FMUL.FTZ R33, R33, R3.reuse ;  /* 0x0000000321217220 */ /* 0x080fe20000410000 */
[----:B-1----:R-:W-:Y:S01]  /*e240*/  @P1 FMUL.FTZ R7, R7, 0.69314718246459960938 ;  /* 0x3f31721807071820 */ /* 0x002fe20000410000 */
[-C--:B------:R-:W-:Y:S01]  /*e250*/  FMUL.FTZ R36, R36, R3.reuse ;  /* 0x0000000324247220 */ /* 0x080fe20000410000 */
[-C--:B------:R-:W-:Y:S01]  /*e260*/  FMUL.FTZ R37, R37, R3.reuse ;  /* 0x0000000325257220 */ /* 0x080fe20000410000 */
        /* <DEDUP_REMOVED lines=130> */
.L_x_5326:
[----:B------:R-:W0:Y:S08]  /*ea90*/  S2UR UR4, SR_CgaCtaId ;  /* 0x00000000000479c3 */ /* 0x000e300000008800 */
[----:B------:R-:W-:Y:S01]  /*eaa0*/  BAR.SYNC.DEFER_BLOCKING 0x5, 0x180 ;  /* 0x0146000000007b1d */ /* 0x000fe20000010000 */
[----:B------:R-:W-:-:S05]  /*eab0*/  USHF.R.U32.HI UR9, URZ, 0x10, UR45 ;  /* 0x000000103f097899 */ /* 0x000fca000801162d */
        /* <DEDUP_REMOVED lines=9> */
[----:B------:R-:W3:Y:S01]  /*eb50*/  LDL R0, [R1+0x44] ;  /* 0x0000440001007983 */ /* 0x000ee20000100800 */
[----:B------:R-:W0:Y:S01]  /*eb60*/  S2UR UR4, SR_SWINHI ;  /* 0x00000000000479c3 */ /* 0x000e220000002f00 */
[----:B------:R-:W-:Y:S01]  /*eb70*/  F2FP.BF16.F32.PACK_AB R4, R25, R24 ;  /* 0x000000181904723e */ /* 0x000fe200000010ff */
[----:B------:R-:W-:Y:S01]  /*eb80*/  ULDC.64 UR14, c[0x0][0xc00] ;  /* 0x00030000000e7ab9 */ /* 0x000fe20000000a00 */
[----:B------:R-:W-:Y:S01]  /*eb90*/  F2FP.BF16.F32.PACK_AB R5, R27, R26 ;  /* 0x0000001a1b05723e */ /* 0x000fe200000010ff */
[----:B------:R-:W-:Y:S01]  /*eba0*/  ULDC.64 UR12, c[0x0][0xc00] ;  /* 0x00030000000c7ab9 */ /* 0x000fe20000000a00 */
[----:B------:R-:W-:Y:S01]  /*ebb0*/  F2FP.BF16.F32.PACK_AB R8, R33, R32 ;  /* 0x000000202108723e */ /* 0x000fe200000010ff */
[----:B------:R-:W-:Y:S01]  /*ebc0*/  UIMAD.WIDE UR12, UR43, 0x4, UR12 ;  /* 0x000000042b0c78a5 */ /* 0x000fe2000f8e020c */
[----:B------:R-:W-:Y:S02]  /*ebd0*/  F2FP.BF16.F32.PACK_AB R10, R37, R36 ;  /* 0x00000024250a723e */ /* 0x000fe400000010ff */
[----:B------:R-:W-:Y:S01]  /*ebe0*/  F2FP.BF16.F32.PACK_AB R11, R39, R38 ;  /* 0x00000026270b723e */ /* 0x000fe200000010ff */
[----:B------:R-:W-:Y:S01]  /*ebf0*/  UMOV UR10, UR46 ;  /* 0x0000002e000a7c82 */ /* 0x000fe20008000000 */
[----:B0-----:R-:W-:Y:S01]  /*ec00*/  UMOV UR11, UR4 ;  /* 0x00000004000b7c82 */ /* 0x001fe20008000000 */
[----:B------:R-:W-:Y:S01]  /*ec10*/  ULDC UR4, c[0x0][0xad4] ;  /* 0x0002b50000047ab9 */ /* 0x000fe20000000800 */
[----:B------:R-:W-:-:S02]  /*ec20*/  IMAD.U32 R14, RZ, RZ, UR10 ;  /* 0x0000000aff0e7e24 */ /* 0x000fc4000f8e00ff */
[----:B------:R-:W-:Y:S01]  /*ec30*/  IMAD.U32 R15, RZ, RZ, UR11 ;  /* 0x0000000bff0f7e24 */ /* 0x000fe2000f8e00ff */
[----:B------:R-:W-:Y:S02]  /*ec40*/  ULDC.64 UR10, c[0x0][0xc08] ;  /* 0x00030200000a7ab9 */ /* 0x000fe40000000a00 */
[----:B------:R-:W-:-:S04]  /*ec50*/  UISETP.NE.U32.AND UP0, UPT, UR10, URZ, UPT ;  /* 0x0000003f0a00728c */ /* 0x000fc8000bf05070 */
[----:B------:R-:W-:-:S11]  /*ec60*/  UISETP.NE.AND.EX UP0, UPT, UR11, URZ, UPT, UP0 ;  /* 0x0000003f0b00728c */ /* 0x000fd6000bf05300 */
[----:B------:R-:W-:Y:S02]  /*ec70*/  @UP0 ULDC.64 UR10, c[0x0][0xc08] ;  /* 0x00030200000a0ab9 */ /* 0x000fe40000000a00 */
[----:B------:R-:W-:Y:S01]  /*ec80*/  @UP0 UIMAD.WIDE UR10, UR43, 0x4, UR10 ;  /* 0x000000042b0a08a5 */ /* 0x000fe2000f8e020a */
[----:B------:R-:W-:Y:S01]  /*ec90*/  BAR.SYNC.DEFER_BLOCKING 0x1, 0x100 ;  /* 0x0044000000007b1d */ /* 0x000fe20000010000 */
[----:B---3--:R-:W-:-:S03]  /*eca0*/  IMAD.WIDE R20, R0, 0x2, R14 ;  /* 0x0000000200147825 */ /* 0x008fc600078e020e */
        /* <DEDUP_REMOVED lines=11> */
[--C-:B0-----:R-:W-:Y:S01]  /*ed60*/  IMAD.X R5, RZ, RZ, R21.reuse, P0 ;  /* 0x000000ffff057224 */ /* 0x101fe200000e0615 */
[----:B------:R-:W-:Y:S02]  /*ed70*/  LOP3.LUT R4, R0, R9, RZ, 0x3c, !PT ;  /* 0x0000000900047212 */ /* 0x000fe400078e3cff */
[----:B------:R-:W-:Y:S02]  /*ed80*/  IADD3 R153, P0, R20, 0x40, RZ ;  /* 0x0000004014997810 */ /* 0x000fe40007f1e0ff */
[----:B------:R-:W-:Y:S02]  /*ed90*/  MOV R0, R4 ;  /* 0x0000000400007202 */ /* 0x000fe40000000f00 */
[----:B------:R-:W-:Y:S01]  /*eda0*/  LOP3.LUT R4, R153, 0x380, RZ, 0xc0, !PT ;  /* 0x0000038099047812 */ /* 0x000fe200078ec0ff */
[----:B------:R-:W-:Y:S01]  /*edb0*/  IMAD.X R7, RZ, RZ, R21, P0 ;  /* 0x000000ffff077224 */ /* 0x000fe200000e0615 */
[----:B------:R-:W-:-:S02]  /*edc0*/  F2FP.BF16.F32.PACK_AB R9, R35, R34 ;  /* 0x000000222309723e */ /* 0x000fc400000010ff */
[----:B------:R-:W-:Y:S02]  /*edd0*/  SHF.R.U64 R4, R4, 0x3, RZ ;  /* 0x0000000304047819 */ /* 0x000fe400000012ff */
[----:B------:R-:W-:Y:S01]  /*ede0*/  F2FP.BF16.F32.PACK_AB R5, R43, R42 ;  /* 0x0000002a2b05723e */ /* 0x000fe200000010ff */
[----:B------:R0:W-:Y:S01]  /*edf0*/  STSM.16.M88.4 [R0], R8 ;  /* 0x0000000800007844 */ /* 0x0001e20000000200 */
[----:B------:R-:W-:Y:S02]  /*ee00*/  LOP3.LUT R6, R4, R153, RZ, 0x3c, !PT ;  /* 0x0000009904067212 */ /* 0x000fe400078e3cff */
[----:B------:R-:W-:Y:S02]  /*ee10*/  IADD3 R153, P0, R20, 0x60, RZ ;  /* 0x0000006014997810 */ /* 0x000fe40007f1e0ff */
[----:B------:R-:W-:Y:S02]  /*ee20*/  MOV R13, R6 ;  /* 0x00000006000d7202 */ /* 0x000fe40000000f00 */
[----:B------:R-:W-:-:S02]  /*ee30*/  F2FP.BF16.F32.PACK_AB R4, R41, R40 ;  /* 0x000000282904723e */ /* 0x000fc400000010ff */
[----:B------:R-:W-:Y:S02]  /*ee40*/  F2FP.BF16.F32.PACK_AB R6, R45, R44 ;  /* 0x0000002c2d06723e */ /* 0x000fe400000010ff */
[----:B------:R-:W-:Y:S02]  /*ee50*/  F2FP.BF16.F32.PACK_AB R7, R47, R46 ;  /* 0x0000002e2f07723e */ /* 0x000fe400000010ff */
[----:B0-----:R-:W-:-:S03]  /*ee60*/  LOP3.LUT R0, R153, 0x380, RZ, 0xc0, !PT ;  /* 0x0000038099007812 */ /* 0x001fc600078ec0ff */
[----:B------:R0:W-:Y:S01]  /*ee70*/  STSM.16.M88.4 [R13], R4 ;  /* 0x000000040d007844 */ /* 0x0001e20000000200 */
[----:B------:R-:W-:Y:S02]  /*ee80*/  F2FP.BF16.F32.PACK_AB R8, R49, R48 ;  /* 0x000000303108723e */ /* 0x000fe400000010ff */
[----:B------:R-:W-:Y:S02]  /*ee90*/  SHF.R.U64 R0, R0, 0x3, RZ ;  /* 0x0000000300007819 */ /* 0x000fe400000012ff */
[----:B------:R-:W-:Y:S02]  /*eea0*/  F2FP.BF16.F32.PACK_AB R9, R51, R50 ;  /* 0x000000323309723e */ /* 0x000fe400000010ff */
[----:B------:R-:W-:Y:S02]  /*eeb0*/  F2FP.BF16.F32.PACK_AB R10, R53, R52 ;  /* 0x00000034350a723e */ /* 0x000fe400000010ff */
[----:B------:R-:W-:Y:S01]  /*eec0*/  F2FP.BF16.F32.PACK_AB R11, R55, R54 ;  /* 0x00000036370b723e */ /* 0x000fe200000010ff */
[----:B0-----:R-:W-:Y:S01]  /*eed0*/  IMAD.X R5, RZ, RZ, R21, P0 ;  /* 0x000000ffff057224 */ /* 0x001fe200000e0615 */
[----:B------:R-:W-:-:S02]  /*eee0*/  LOP3.LUT R4, R0, R153, RZ, 0x3c, !PT ;  /* 0x0000009900047212 */ /* 0x000fc400078e3cff */
[----:B------:R-:W-:Y:S02]  /*eef0*/  IADD3 R153, P0, R20, 0x2000, RZ ;  /* 0x0000200014997810 */ /* 0x000fe40007f1e0ff */
[----:B------:R-:W-:Y:S02]  /*ef00*/  MOV R0, R4 ;  /* 0x0000000400007202 */ /* 0x000fe40000000f00 */
[----:B------:R-:W-:Y:S01]  /*ef10*/  LOP3.LUT R4, R153, 0x380, RZ, 0xc0, !PT ;  /* 0x0000038099047812 */ /* 0x000fe200078ec0ff */
[----:B------:R-:W-:Y:S01]  /*ef20*/  IMAD.X R7, RZ, RZ, R21, P0 ;  /* 0x000000ffff077224 */ /* 0x000fe200000e0615 */
[----:B------:R-:W-:Y:S01]  /*ef30*/  F2FP.BF16.F32.PACK_AB R5, R59, R58 ;  /* 0x0000003a3b05723e */ /* 0x000fe200000010ff */
[----:B------:R0:W-:Y:S01]  /*ef40*/  STSM.16.M88.4 [R0], R8 ;  /* 0x0000000800007844 */ /* 0x0001e20000000200 */
[----:B------:R-:W-:-:S04]  /*ef50*/  SHF.R.U64 R4, R4, 0x3, RZ ;  /* 0x0000000304047819 */ /* 0x000fc800000012ff */
[----:B------:R-:W-:Y:S02]  /*ef60*/  LOP3.LUT R6, R4, R153, RZ, 0x3c, !PT ;  /* 0x0000009904067212 */ /* 0x000fe400078e3cff */
[----:B------:R-:W-:Y:S02]  /*ef70*/  IADD3 R153, P0, R20, 0x2020, RZ ;  /* 0x0000202014997810 */ /* 0x000fe40007f1e0ff */
[----:B------:R-:W-:Y:S02]  /*ef80*/  MOV R13, R6 ;  /* 0x00000006000d7202 */ /* 0x000fe40000000f00 */
[----:B------:R-:W-:Y:S02]  /*ef90*/  F2FP.BF16.F32.PACK_AB R4, R57, R56 ;  /* 0x000000383904723e */ /* 0x000fe400000010ff */
[----:B------:R-:W-:Y:S02]  /*efa0*/  F2FP.BF16.F32.PACK_AB R6, R61, R60 ;  /* 0x0000003c3d06723e */ /* 0x000fe400000010ff */
[----:B------:R-:W-:-:S02]  /*efb0*/  F2FP.BF16.F32.PACK_AB R7, R63, R62 ;  /* 0x0000003e3f07723e */ /* 0x000fc400000010ff */
[----:B0-----:R-:W-:Y:S02]  /*efc0*/  LOP3.LUT R0, R153, 0x380, RZ, 0xc0, !PT ;  /* 0x0000038099007812 */ /* 0x001fe400078ec0ff */
[----:B------:R-:W-:Y:S01]  /*efd0*/  F2FP.BF16.F32.PACK_AB R8, R65, R64 ;  /* 0x000000404108723e */ /* 0x000fe200000010ff */
[----:B------:R0:W-:Y:S01]  /*efe0*/  STSM.16.M88.4 [R13], R4 ;  /* 0x000000040d007844 */ /* 0x0001e20000000200 */
        /* <DEDUP_REMOVED lines=94> */
[C---:B------:R-:W-:Y:S02]  /*f5d0*/  IADD3 R153, P1, R20.reuse, 0x6040, RZ ;  /* 0x0000604014997810 */ /* 0x040fe40007f3e0ff */
[----:B------:R-:W-:Y:S02]  /*f5e0*/  IADD3 R7, P0, R20, 0x6060, RZ ;  /* 0x0000606014077810 */ /* 0x000fe40007f1e0ff */
[----:B------:R-:W-:Y:S01]  /*f5f0*/  MOV R0, R4 ;  /* 0x0000000400007202 */ /* 0x000fe20000000f00 */
[--C-:B------:R-:W-:Y:S01]  /*f600*/  IMAD.X R5, RZ, RZ, R21.reuse, P1 ;  /* 0x000000ffff057224 */ /* 0x100fe200008e0615 */
[----:B------:R-:W-:Y:S01]  /*f610*/  LOP3.LUT R4, R153, 0x380, RZ, 0xc0, !PT ;  /* 0x0000038099047812 */ /* 0x000fe200078ec0ff */
[----:B------:R-:W-:Y:S01]  /*f620*/  IMAD.X R21, RZ, RZ, R21, P0 ;  /* 0x000000ffff157224 */ /* 0x000fe200000e0615 */
[----:B------:R-:W-:Y:S01]  /*f630*/  LOP3.LUT R6, R7, 0x380, RZ, 0xc0, !PT ;  /* 0x0000038007067812 */ /* 0x000fe200078ec0ff */
[----:B------:R0:W-:Y:S01]  /*f640*/  STSM.16.M88.4 [R0], R8 ;  /* 0x0000000800007844 */ /* 0x0001e20000000200 */
[----:B------:R-:W-:-:S02]  /*f650*/  SHF.R.U64 R4, R4, 0x3, RZ ;  /* 0x0000000304047819 */ /* 0x000fc400000012ff */
[----:B------:R-:W-:Y:S02]  /*f660*/  SHF.R.U64 R6, R6, 0x3, RZ ;  /* 0x0000000306067819 */ /* 0x000fe400000012ff */
[----:B------:R-:W-:Y:S02]  /*f670*/  LOP3.LUT R4, R4, R153, RZ, 0x3c, !PT ;  /* 0x0000009904047212 */ /* 0x000fe400078e3cff */
[----:B------:R-:W-:Y:S02]  /*f680*/  LOP3.LUT R20, R6, R7, RZ, 0x3c, !PT ;  /* 0x0000000706147212 */ /* 0x000fe400078e3cff */
[----:B------:R-:W-:Y:S02]  /*f690*/  F2FP.BF16.F32.PACK_AB R6, R141, R140 ;  /* 0x0000008c8d06723e */ /* 0x000fe400000010ff */
[----:B------:R-:W-:Y:S02]  /*f6a0*/  F2FP.BF16.F32.PACK_AB R7, R143, R142 ;  /* 0x0000008e8f07723e */ /* 0x000fe400000010ff */
[----:B------:R-:W-:-:S02]  /*f6b0*/  MOV R20, R20 ;  /* 0x0000001400147202 */ /* 0x000fc40000000f00 */
[----:B------:R-:W-:Y:S02]  /*f6c0*/  PLOP3.LUT P1, PT, PT, PT, UP0, 0x80, 0x0 ;  /* 0x000000000000781c */ /* 0x000fe40003f2f008 */
[----:B0-----:R-:W-:Y:S02]  /*f6d0*/  MOV R0, R4 ;  /* 0x0000000400007202 */ /* 0x001fe40000000f00 */
[----:B------:R-:W-:Y:S02]  /*f6e0*/  F2FP.BF16.F32.PACK_AB R4, R137, R136 ;  /* 0x000000888904723e */ /* 0x000fe400000010ff */
[----:B------:R-:W-:Y:S02]  /*f6f0*/  F2FP.BF16.F32.PACK_AB R5, R139, R138 ;  /* 0x0000008a8b05723e */ /* 0x000fe400000010ff */
[----:B------:R-:W-:Y:S02]  /*f700*/  F2FP.BF16.F32.PACK_AB R8, R145, R144 ;  /* 0x000000909108723e */ /* 0x000fe400000010ff */
[----:B------:R-:W-:Y:S01]  /*f710*/  F2FP.BF16.F32.PACK_AB R9, R147, R146 ;  /* 0x000000929309723e */ /* 0x000fe200000010ff */
[----:B------:R0:W-:Y:S01]  /*f720*/  STSM.16.M88.4 [R0], R4 ;  /* 0x0000000400007844 */ /* 0x0001e20000000200 */
[----:B------:R-:W-:-:S02]  /*f730*/  F2FP.BF16.F32.PACK_AB R10, R149, R148 ;  /* 0x00000094950a723e */ /* 0x000fc400000010ff */
[----:B------:R-:W-:Y:S02]  /*f740*/  F2FP.BF16.F32.PACK_AB R11, R151, R150 ;  /* 0x00000096970b723e */ /* 0x000fe400000010ff */
[----:B------:R-:W-:-:S03]  /*f750*/  ISETP.NE.U32.AND P0, PT, RZ, UR14, PT ;  /* 0x0000000eff007c0c */ /* 0x000fc6000bf05070 */
[----:B------:R1:W-:Y:S01]  /*f760*/  STSM.16.M88.4 [R20], R8 ;  /* 0x0000000814007844 */ /* 0x0003e20000000200 */
[----:B------:R-:W-:Y:S01]  /*f770*/  BAR.SYNC.DEFER_BLOCKING 0x1, 0x100 ;  /* 0x0044000000007b1d */ /* 0x000fe20000010000 */
[----:B------:R-:W-:Y:S01]  /*f780*/  ISETP.NE.AND.EX P0, PT, RZ, UR15, PT, P0 ;  /* 0x0000000fff007c0c */ /* 0x000fe2000bf05300 */
[----:B0-----:R-:W-:Y:S02]  /*f790*/  IMAD.U32 R4, RZ, RZ, UR10 ;  /* 0x0000000aff047e24 */ /* 0x001fe4000f8e00ff */
[----:B------:R-:W-:-:S05]  /*f7a0*/  IMAD.U32 R5, RZ, RZ, UR11 ;  /* 0x0000000bff057e24 */ /* 0x000fca000f8e00ff */
[----:B------:R0:W3:Y:S02]  /*f7b0*/  @P1 LDG.E R6, desc[UR40][R4.64] ;  /* 0x0000002804061981 */ /* 0x0000e4000c1e1900 */
[----:B0-----:R-:W-:Y:S02]  /*f7c0*/  IMAD.U32 R4, RZ, RZ, UR12 ;  /* 0x0000000cff047e24 */ /* 0x001fe4000f8e00ff */
[----:B------:R-:W-:-:S05]  /*f7d0*/  IMAD.U32 R5, RZ, RZ, UR13 ;  /* 0x0000000dff057e24 */ /* 0x000fca000f8e00ff */
[----:B------:R1:W5:Y:S01]  /*f7e0*/  @P0 LDG.E R0, desc[UR40][R4.64] ;  /* 0x0000002804000981 */ /* 0x000362000c1e1900 */
[----:B------:R-:W-:Y:S01]  /*f7f0*/  UISETP.NE.AND UP0, UPT, UR9, URZ, UPT ;  /* 0x0000003f0900728c */ /* 0x000fe2000bf05270 */
[----:B------:R-:W-:Y:S01]  /*f800*/  ULDC UR8, c[0x0][0xa88] ;  /* 0x0002a20000087ab9 */ /* 0x000fe20000000800 */
[----:B------:R-:W-:Y:S02]  /*f810*/  ULOP3.LUT UR45, UR45, 0xff, URZ, 0xc0, !UPT ;  /* 0x000000ff2d2d7892 */ /* 0x000fe4000f8ec03f */
[----:B------:R-:W-:Y:S01]  /*f820*/  USEL UR10, UR9, UR4, UP0 ;  /* 0x00000004090a7287 */ /* 0x000fe20008000000 */
[----:B---3--:R-:W-:Y:S01]  /*f830*/  @P1 R2UR UR8, R6 ;  /* 0x00000000060812ca */ /* 0x008fe200000e0000 */
[----:B-1----:R-:W-:-:S14]  /*f840*/  @P1 BRA `(.L_x_5414) ;  /* 0x0000000000281947 */ /* 0x002fdc0003800000 */
[----:B------:R-:W-:Y:S05]  /*f850*/  @!P0 BRA `(.L_x_5414) ;  /* 0x0000000000248947 */ /* 0x000fea0003800000 */
[----:B------:R-:W-:Y:S02]  /*f860*/  IMAD.U32 R4, RZ, RZ, UR12 ;  /* 0x0000000cff047e24 */ /* 0x000fe4000f8e00ff */
[----:B------:R-:W-:Y:S02]  /*f870*/  IMAD.U32 R6, RZ, RZ, UR12 ;  /* 0x0000000cff067e24 */ /* 0x000fe4000f8e00ff */
[----:B------:R-:W-:Y:S02]  /*f880*/  IMAD.U32 R5, RZ, RZ, UR13 ;  /* 0x0000000dff057e24 */ /* 0x000fe4000f8e00ff */
[----:B------:R-:W-:-:S03]  /*f890*/  IMAD.U32 R7, RZ, RZ, UR13 ;  /* 0x0000000dff077e24 */ /* 0x000fc6000f8e00ff */
[----:B------:R-:W3:Y:S04]  /*f8a0*/  LDG.E R4, desc[UR40][R4.64] ;  /* 0x0000002804047981 */ /* 0x000ee8000c1e1900 */
[----:B------:R-:W4:Y:S01]  /*f8b0*/  LDG.E R6, desc[UR40][R6.64+0x4] ;  /* 0x0000042806067981 */ /* 0x000f22000c1e1900 */
[----:B---3--:R-:W-:Y:S02]  /*f8c0*/  R2UR UR4, R4 ;  /* 0x00000000040472ca */ /* 0x008fe400000e0000 */
[----:B----4-:R-:W-:-:S13]  /*f8d0*/  R2UR UR8, R6 ;  /* 0x00000000060872ca */ /* 0x010fda00000e0000 */
[----:B------:R-:W-:-:S12]  /*f8e0*/  UIADD3 UR8, -UR4, UR8, URZ ;  /* 0x0000000804087290 */ /* 0x000fd8000fffe13f */
.L_x_5414:
        /* <DEDUP_REMOVED lines=11> */
[----:B------:R-:W3:Y:S01]  /*f9a0*/  LDL R11, [R1+0x40] ;  /* 0x00004000010b7983 */ /* 0x000ee20000100800 */
[----:B------:R-:W0:Y:S01]  /*f9b0*/  LDC R0, c[0x0][0xbe8] ;  /* 0x0002fa00ff007b82 */ /* 0x000e220000000800 */
[----:B------:R-:W-:Y:S01]  /*f9c0*/  UISETP.GT.AND UP1, UPT, UR10, 0x1, UPT ;  /* 0x000000010a00788c */ /* 0x000fe2000bf24270 */
[----:B------:R-:W-:Y:S01]  /*f9d0*/  VIADD R9, R186, UR42 ;  /* 0x0000002aba097c36 */ /* 0x000fe20008000000 */
[----:B------:R-:W-:Y:S01]  /*f9e0*/  UMOV UR20, 0x9b8 ;  /* 0x000009b800147882 */ /* 0x000fe20000000000 */
[----:B------:R-:W-:Y:S01]  /*f9f0*/  UISETP.NE.U32.AND UP0, UPT, UR14, URZ, UPT ;  /* 0x0000003f0e00728c */ /* 0x000fe2000bf05070 */
[----:B------:R-:W-:Y:S01]  /*fa00*/  VIADD R20, R16, UR42 ;  /* 0x0000002a10147c36 */ /* 0x000fe20008000000 */
[----:B------:R-:W-:Y:S01]  /*fa10*/  USEL UR20, UR20, 0x978, UP1 ;  /* 0x0000097814147887 */ /* 0x000fe20008800000 */
[----:B------:R-:W-:Y:S01]  /*fa20*/  IMAD.MOV.U32 R5, RZ, RZ, R9 ;  /* 0x000000ffff057224 */ /* 0x000fe200078e0009 */
[----:B------:R-:W-:Y:S02]  /*fa30*/  UISETP.NE.AND.EX UP0, UPT, UR15, URZ, UPT, UP0 ;  /* 0x0000003f0f00728c */ /* 0x000fe4000bf05300 */
[----:B------:R-:W-:-:S02]  /*fa40*/  USEL UR16, UR45, URZ, UP1 ;  /* 0x0000003f2d107287 */ /* 0x000fc40008800000 */
[----:B------:R-:W-:Y:S02]  /*fa50*/  USEL UR18, UR43, URZ, !UP0 ;  /* 0x0000003f2b127287 */ /* 0x000fe4000c000000 */
[----:B------:R-:W-:-:S04]  /*fa60*/  USHF.R.S32.HI UR17, URZ, 0x1f, UR43 ;  /* 0x0000001f3f117899 */ /* 0x000fc8000801142b */
[----:B------:R-:W-:Y:S01]  /*fa70*/  ULDC.64 UR14, c[0x0][UR20+0x228] ;  /* 0x00008a00140e7abb */ /* 0x000fe20008000a00 */
[----:B------:R-:W-:Y:S01]  /*fa80*/  ULDC.64 UR10, c[0x0][UR20+0x220] ;  /* 0x00008800140a7abb */ /* 0x000fe20008000a00 */
[----:B------:R-:W-:Y:S02]  /*fa90*/  UIMAD.WIDE.U32 UR22, UR14, UR16, URZ ;  /* 0x000000100e1672a5 */ /* 0x000fe4000f8e003f */
[----:B------:R-:W-:Y:S01]  /*faa0*/  UIMAD UR21, UR15, UR16, URZ ;  /* 0x000000100f1572a4 */ /* 0x000fe2000f8e023f */
[----:B0-----:R-:W-:Y:S01]  /*fab0*/  ISETP.NE.AND P0, PT, R0, 0x1, PT ;  /* 0x000000010000780c */ /* 0x001fe20003f05270 */
[----:B------:R-:W-:Y:S01]  /*fac0*/  UIMAD.WIDE.U32 UR14, UR10, UR18, URZ ;  /* 0x000000120a0e72a5 */ /* 0x000fe2000f8e003f */
[----:B------:R-:W-:Y:S01]  /*fad0*/  ULDC.64 UR12, c[0x0][UR20+0x218] ;  /* 0x00008600140c7abb */ /* 0x000fe20008000a00 */
[----:B------:R-:W-:Y:S02]  /*fae0*/  USEL UR19, UR17, URZ, !UP0 ;  /* 0x0000003f11137287 */ /* 0x000fe4000c000000 */
[----:B------:R-:W-:-:S02]  /*faf0*/  UIMAD UR18, UR11, UR18, URZ ;  /* 0x000000120b1272a4 */ /* 0x000fc4000f8e023f */
[----:B------:R-:W-:Y:S02]  /*fb00*/  UIMAD.WIDE.U32 UR16, UR12, UR44, URZ ;  /* 0x0000002c0c1072a5 */ /* 0x000fe4000f8e003f */
[----:B------:R-:W-:Y:S02]  /*fb10*/  UIMAD UR12, UR13, UR44, URZ ;  /* 0x0000002c0d0c72a4 */ /* 0x000fe4000f8e023f */
[----:B------:R-:W-:Y:S02]  /*fb20*/  UIMAD UR18, UR10, UR19, UR18 ;  /* 0x000000130a1272a4 */ /* 0x000fe4000f8e0212 */
[----:B------:R-:W0:Y:S01]  /*fb30*/  @P0 LDC R4, c[0x0][0xbec] ;  /* 0x0002fb00ff040b82 */ /* 0x000e220000000800 */
[----:B------:R-:W-:Y:S02]  /*fb40*/  UIADD3 UR21, UR23, UR21, URZ ;  /* 0x0000001517157290 */ /* 0x000fe4000fffe03f */
[----:B------:R-:W-:Y:S02]  /*fb50*/  UIADD3 UR10, UR17, UR12, URZ ;  /* 0x0000000c110a7290 */ /* 0x000fe4000fffe03f */
[----:B------:R-:W-:-:S02]  /*fb60*/  UIADD3 UR16, UP0, UP2, UR14, UR16, UR4 ;  /* 0x000000100e107290 */ /* 0x000fc4000fa1e004 */
[----:B------:R-:W-:Y:S01]  /*fb70*/  UIADD3 UR12, UR15, UR18, URZ ;  /* 0x000000120f0c7290 */ /* 0x000fe2000fffe03f */
[----:B------:R-:W1:Y:S01]  /*fb80*/  @P0 LDC R7, c[0x0][0xbf0] ;  /* 0x0002fc00ff070b82 */ /* 0x000e620000000800 */
[----:B------:R-:W-:Y:S02]  /*fb90*/  IMAD.U32 R6, RZ, RZ, UR21 ;  /* 0x00000015ff067e24 */ /* 0x000fe4000f8e00ff */
[----:B------:R-:W-:-:S03]  /*fba0*/  UIADD3.X UR12, UR12, UR10, UR24, UP0, UP2 ;  /* 0x0000000a0c0c7290 */ /* 0x000fc600087e4418 */
[----:B------:R-:W-:Y:S01]  /*fbb0*/  ULDC.64 UR10, c[0x0][UR20+0x210] ;  /* 0x00008400140a7abb */ /* 0x000fe20008000a00 */
[----:B0-----:R-:W-:-:S05]  /*fbc0*/  @P0 IMAD.HI.U32 R4, R9, R4, RZ ;  /* 0x0000000409040227 */ /* 0x001fca00078e00ff */
[----:B-1----:R-:W-:Y:S01]  /*fbd0*/  @P0 SHF.R.U32.HI R5, RZ, R7, R4 ;  /* 0x00000007ff050219 */ /* 0x002fe20000011604 */
[----:B------:R-:W-:-:S04]  /*fbe0*/  IMAD.U32 R4, RZ, RZ, UR22 ;  /* 0x00000016ff047e24 */ /* 0x000fc8000f8e00ff */
[--C-:B------:R-:W-:Y:S01]  /*fbf0*/  IMAD.MOV R7, RZ, RZ, -R5.reuse ;  /* 0x000000ffff077224 */ /* 0x100fe200078e0a05 */
[----:B------:R-:W-:Y:S02]  /*fc00*/  IADD3 R4, P0, P2, R5, UR16, R4 ;  /* 0x0000001005047c10 */ /* 0x000fe4000fa1e004 */
[----:B------:R-:W-:Y:S01]  /*fc10*/  SHF.R.S32.HI R5, RZ, 0x1f, R5 ;  /* 0x0000001fff057819 */ /* 0x000fe20000011405 */
[----:B------:R-:W-:-:S03]  /*fc20*/  IMAD R7, R0, R7, R9 ;  /* 0x0000000700077224 */ /* 0x000fc600078e0209 */
        /* <DEDUP_REMOVED lines=9> */
[----:B------:R-:W-:Y:S02]  /*fcc0*/  IMAD.IADD R5, R5, 0x1, R9 ;  /* 0x0000000105057824 */ /* 0x000fe400078e0209 */
[----:B------:R-:W-:Y:S03]  /*fcd0*/  SHFL.IDX PT, R6, R8, 0x1, 0x1c1f ;  /* 0x003c1f0008067f89 */ /* 0x000fe600000e0000 */
[----:B------:R-:W-:Y:S02]  /*fce0*/  LEA.HI.X R10, R4, UR13, R5, 0x2, P0 ;  /* 0x0000000d040a7c11 */ /* 0x000fe400080f1405 */
[----:B------:R-:W-:Y:S04]  /*fcf0*/  SHFL.IDX PT, R4, R8, RZ, 0x1c1f ;  /* 0x001c1fff08047589 */ /* 0x000fe800000e0000 */
[----:B------:R-:W0:Y:S04]  /*fd00*/  SHFL.IDX PT, R5, R10, RZ, 0x1c1f ;  /* 0x001c1fff0a057589 */ /* 0x000e2800000e0000 */
[----:B------:R-:W1:Y:S01]  /*fd10*/  SHFL.IDX PT, R7, R10, 0x1, 0x1c1f ;  /* 0x003c1f000a077f89 */ /* 0x000e6200000e0000 */
[----:B---3--:R-:W-:-:S02]  /*fd20*/  IMAD.MOV R9, RZ, RZ, -R11 ;  /* 0x000000ffff097224 */ /* 0x008fc400078e0a0b */
[----:B------:R-:W-:Y:S02]  /*fd30*/  IMAD R11, R0, UR8, RZ ;  /* 0x00000008000b7c24 */ /* 0x000fe4000f8e02ff */
[----:B------:R-:W-:Y:S01]  /*fd40*/  VIADD R0, R20, 0x8 ;  /* 0x0000000814007836 */ /* 0x000fe20000000000 */
[----:B------:R-:W-:-:S04]  /*fd50*/  ISETP.NE.AND P0, PT, R2, R9, PT ;  /* 0x000000090200720c */ /* 0x000fc80003f05270 */
[-C--:B------:R-:W-:Y:S02]  /*fd60*/  ISETP.GE.OR P2, PT, R20, R11.reuse, P0 ;  /* 0x0000000b1400720c */ /* 0x080fe40000746670 */
[----:B------:R-:W-:-:S11]  /*fd70*/  ISETP.GE.OR P0, PT, R0, R11, P0 ;  /* 0x0000000b0000720c */ /* 0x000fd60000706670 */
[----:B0-----:R0:W-:Y:S04]  /*fd80*/  @!P2 ST.E desc[UR40][R4.64], R3 ;  /* 0x000000030400a985 */ /* 0x0011e8000c101928 */
[----:B-1----:R0:W-:Y:S02]  /*fd90*/  @!P0 ST.E desc[UR40][R6.64], R12 ;  /* 0x0000000c06008985 */ /* 0x0021e4000c101928 */
.L_x_5415:
[----:B------:R-:W-:Y:S05]  /*fda0*/  @P1 BRA `(.L_x_5416) ;  /* 0x0000001000481947 */ /* 0x000fea0003800000 */
[----:B0-----:R-:W-:Y:S01]  /*fdb0*/  IMAD R3, R220, 0x40, R185 ;  /* 0x00000040dc037824 */ /* 0x001fe200078e02b9 */
[----:B------:R-:W0:Y:S01]  /*fdc0*/  LDC R81, c[0x0][0xbe8] ;  /* 0x0002fa00ff517b82 */ /* 0x000e220000000800 */
[----:B------:R-:W-:Y:S01]  /*fdd0*/  ULDC UR16, c[0x0][0xac8] ;  /* 0x0002b20000107ab9 */ /* 0x000fe20000000800 */
[----:B------:R-:W-:Y:S01]  /*fde0*/  ULDC.64 UR14, c[0x0][0xaa0] ;  /* 0x0002a800000e7ab9 */ /* 0x000fe20000000a00 */
[----:B------:R-:W-:-:S03]  /*fdf0*/  IMAD.WIDE R14, R3, 0x2, R14 ;  /* 0x00000002030e7825 */ /* 0x000fc600078e020e */
[C---:B------:R-:W-:Y:S02]  /*fe00*/  IADD3 R41, P2, R14.reuse, 0x7000, RZ ;  /* 0x000070000e297810 */ /* 0x040fe40007f5e0ff */
[----:B------:R-:W-:Y:S02]  /*fe10*/  IADD3 R9, P3, R14, 0x1000, RZ ;  /* 0x000010000e097810 */ /* 0x000fe40007f7e0ff */
[----:B------:R-:W-:Y:S02]  /*fe20*/  LOP3.LUT R40, R41, 0x380, RZ, 0xc0, !PT ;  /* 0x0000038029287812 */ /* 0x000fe400078ec0ff */
[----:B------:R-:W-:Y:S02]  /*fe30*/  LOP3.LUT R8, R9, 0x380, RZ, 0xc0, !PT ;  /* 0x0000038009087812 */ /* 0x000fe400078ec0ff */
[----:B------:R-:W-:Y:S02]  /*fe40*/  SHF.R.U64 R40, R40, 0x3, RZ ;  /* 0x0000000328287819 */ /* 0x000fe400000012ff */
[----:B------:R-:W-:-:S02]  /*fe50*/  SHF.R.U64 R8, R8, 0x3, RZ ;  /* 0x0000000308087819 */ /* 0x000fc400000012ff */
[----:B------:R-:W-:Y:S02]  /*fe60*/  IADD3 R33, P0, R14, 0x5000, RZ ;  /* 0x000050000e217810 */ /* 0x000fe40007f1e0ff */
[----:B------:R-:W-:Y:S01]  /*fe70*/  LOP3.LUT R40, R40, R41, RZ, 0x3c, !PT ;  /* 0x0000002928287212 */ /* 0x000fe200078e3cff */
[--C-:B------:R-:W-:Y:S01]  /*fe80*/  IMAD.X R41, RZ, RZ, R15.reuse, P2 ;  /* 0x000000ffff297224 */ /* 0x100fe200010e060f */
[----:B------:R-:W-:Y:S01]  /*fe90*/  LOP3.LUT R8, R8, R9, RZ, 0x3c, !PT ;  /* 0x0000000908087212 */ /* 0x000fe200078e3cff */
[----:B------:R-:W-:Y:S01]  /*fea0*/  IMAD.X R9, RZ, RZ, R15, P3 ;  /* 0x000000ffff097224 */ /* 0x000fe200018e060f */
[C---:B------:R-:W-:Y:S02]  /*feb0*/  IADD3 R69, P2, R14.reuse, 0xe000, RZ ;  /* 0x0000e0000e457810 */ /* 0x040fe40007f5e0ff */
[----:B------:R-:W-:Y:S01]  /*fec0*/  LOP3.LUT R32, R33, 0x380, RZ, 0xc0, !PT ;  /* 0x0000038021207812 */ /* 0x000fe200078ec0ff */
[----:B------:R-:W-:Y:S01]  /*fed0*/  UIMAD UR12, UR24, UR14, URZ ;  /* 0x0000000e180c72a4 */ /* 0x000fe2000f8e023f */
[C---:B------:R-:W-:Y:S01]  /*fee0*/  IADD3 R45, P3, R14.reuse, 0x8000, RZ ;  /* 0x000080000e2d7810 */ /* 0x040fe20007f7e0ff */
[C---:B------:R-:W-:Y:S01]  /*fef0*/  VIADD R101, R185.reuse, 0x80 ;  /* 0x00000080b9657836 */ /* 0x040fe20000000000 */
[----:B------:R-:W-:Y:S01]  /*ff00*/  IADD3 R37, P1, R14, 0x6000, RZ ;  /* 0x000060000e257810 */ /* 0x000fe20007f3e0ff */
[----:B------:R-:W-:Y:S01]  /*ff10*/  VIADD R97, R185, 0xc0 ;  /* 0x000000c0b9617836 */ /* 0x000fe20000000000 */
[----:B------:R-:W-:Y:S01]  /*ff20*/  LOP3.LUT R68, R69, 0x380, RZ, 0xc0, !PT ;  /* 0x0000038045447812 */ /* 0x000fe200078ec0ff */
[----:B------:R-:W-:Y:S01]  /*ff30*/  UIMAD.WIDE.U32 UR10, UR4, UR14, URZ ;  /* 0x0000000e040a72a5 */ /* 0x000fe2000f8e003f */
[----:B------:R-:W-:Y:S01]  /*ff40*/  SHF.R.U64 R32, R32, 0x3, RZ ;  /* 0x0000000320207819 */ /* 0x000fe200000012ff */
[----:B------:R-:W-:Y:S01]  /*ff50*/  VIADD R99, R185, 0x100 ;  /* 0x00000100b9637836 */ /* 0x000fe20000000000 */
[----:B------:R-:W-:Y:S01]  /*ff60*/  LOP3.LUT R44, R45, 0x380, RZ, 0xc0, !PT ;  /* 0x000003802d2c7812 */ /* 0x000fe200078ec0ff */
[----:B------:R-:W-:Y:S01]  /*ff70*/  VIADD R91, R185, 0x140 ;  /* 0x00000140b95b7836 */ /* 0x000fe20000000000 */
[----:B------:R-:W-:Y:S01]  /*ff80*/  LOP3.LUT R36, R37, 0x380, RZ, 0xc0, !PT ;  /* 0x0000038025247812 */ /* 0x000fe200078ec0ff */
[----:B------:R-:W5:Y:S01]  /*ff90*/  LD.E.128 R8, desc[UR40][R8.64] ;  /* 0x0000002808087980 */ /* 0x000f62000c101d00 */
[----:B------:R-:W-:-:S02]  /*ffa0*/  SHF.R.U64 R68, R68, 0x3, RZ ;  /* 0x0000000344447819 */ /* 0x000fc400000012ff */
[----:B------:R-:W-:Y:S01]  /*ffb0*/  LOP3.LUT R32, R32, R33, RZ, 0x3c, !PT ;  /* 0x0000002120207212 */ /* 0x000fe200078e3cff */
[--C-:B------:R-:W-:Y:S01]  /*ffc0*/  IMAD.X R33, RZ, RZ, R15.reuse, P0 ;  /* 0x000000ffff217224 */ /* 0x100fe200000e060f */
[----:B------:R-:W-:Y:S01]  /*ffd0*/  SHF.R.U64 R44, R44, 0x3, RZ ;  /* 0x000000032c2c7819 */ /* 0x000fe200000012ff */
[----:B------:R-:W5:Y:S01]  /*ffe0*/  LD.E.128 R40, desc[UR40][R40.64] ;  /* 0x0000002828287980 */ /* 0x000f62000c101d00 */
[----:B------:R-:W-:Y:S02]  /*fff0*/  SHF.R.U64 R36, R36, 0x3, RZ ;  /* 0x0000000324247819 */ /* 0x000fe400000012ff */
[----:B------:R-:W-:Y:S01]  /*10000*/  IADD3 R61, P0, R14, 0xc000, RZ ;  /* 0x0000c0000e3d7810 */ /* 0x000fe20007f1e0ff */
[----:B------:R-:W-:Y:S01]  /*10010*/  UIMAD UR12, UR4, UR15, UR12 ;  /* 0x0000000f040c72a4 */ /* 0x000fe2000f8e020c */
[----:B------:R-:W-:Y:S01]  /*10020*/  LOP3.LUT R68, R68, R69, RZ, 0x3c, !PT ;  /* 0x0000004544447212 */ /* 0x000fe200078e3cff */
[--C-:B------:R-:W-:Y:S01]  /*10030*/  IMAD.X R69, RZ, RZ, R15.reuse, P2 ;  /* 0x000000ffff457224 */ /* 0x100fe200010e060f */
[----:B------:R-:W-:Y:S01]  /*10040*/  LOP3.LUT R44, R44, R45, RZ, 0x3c, !PT ;  /* 0x0000002d2c2c7212 */ /* 0x000fe200078e3cff */
[--C-:B------:R-:W-:Y:S01]  /*10050*/  IMAD.X R45, RZ, RZ, R15.reuse, P3 ;  /* 0x000000ffff2d7224 */ /* 0x100fe200018e060f */
[----:B0-----:R-:W-:Y:S01]  /*10060*/  ISETP.NE.AND P2, PT, R81, 0x1, PT ;  /* 0x000000015100780c */ /* 0x001fe20003f45270 */
[----:B------:R-:W5:Y:S01]  /*10070*/  LD.E.128 R32, desc[UR40][R32.64] ;  /* 0x0000002820207980 */ /* 0x000f62000c101d00 */
[----:B------:R-:W-:Y:S01]  /*10080*/  LOP3.LUT R36, R36, R37, RZ, 0x3c, !PT ;  /* 0x0000002524247212 */ /* 0x000fe200078e3cff */
[----:B------:R-:W-:Y:S01]  /*10090*/  IMAD.X R37, RZ, RZ, R15, P1 ;  /* 0x000000ffff257224 */ /* 0x000fe200008e060f */
[----:B------:R-:W-:-:S02]  /*100a0*/  LOP3.LUT R60, R61, 0x380, RZ, 0xc0, !PT ;  /* 0x000003803d3c7812 */ /* 0x000fc400078ec0ff */
[C---:B------:R-:W-:Y:S02]  /*100b0*/  IADD3 R13, P4, R14.reuse, 0x2000, RZ ;  /* 0x000020000e0d7810 */ /* 0x040fe40007f9e0ff */
[C---:B------:R-:W-:Y:S02]  /*100c0*/  IADD3 R25, P5, R14.reuse, 0x3000, RZ ;  /* 0x000030000e197810 */ /* 0x040fe40007fbe0ff */
[C---:B------:R-:W-:Y:S01]  /*100d0*/  IADD3 R29, P6, R14.reuse, 0x4000, RZ ;  /* 0x000040000e1d7810 */ /* 0x040fe20007fde0ff */
[----:B------:R-:W-:Y:S01]  /*100e0*/  UIADD3 UR11, UR11, UR12, URZ ;  /* 0x0000000c0b0b7290 */ /* 0x000fe2000fffe03f */
[C---:B------:R-:W-:Y:S01]  /*100f0*/  IADD3 R3, P3, R14.reuse, 0xf000, RZ ;  /* 0x0000f0000e037810 */ /* 0x040fe20007f7e0ff */
[----:B------:R-:W0:Y:S01]  /*10100*/  @P2 LDC R21, c[0x0][0xbec] ;  /* 0x0002fb00ff152b82 */ /* 0x000e220000000800 */
[----:B------:R-:W-:Y:S01]  /*10110*/  IADD3 R65, P1, R14, 0xd000, RZ ;  /* 0x0000d0000e417810 */ /* 0x000fe20007f3e0ff */
[----:B------:R-:W-:Y:S01]  /*10120*/  ULDC.64 UR12, c[0x0][0xae8] ;  /* 0x0002ba00000c7ab9 */ /* 0x000fe20000000a00 */
[----:B------:R-:W-:Y:S01]  /*10130*/  SHF.R.U64 R60, R60, 0x3, RZ ;  /* 0x000000033c3c7819 */ /* 0x000fe200000012ff */
[----:B------:R-:W-:Y:S01]  /*10140*/  USHF.R.S32.HI UR4, URZ, 0x1f, UR9 ;  /* 0x0000001f3f047899 */ /* 0x000fe20008011409 */
[----:B------:R-:W-:Y:S01]  /*10150*/  LOP3.LUT R0, R3, 0x380, RZ, 0xc0, !PT ;  /* 0x0000038003007812 */ /* 0x000fe200078ec0ff */
[--C-:B------:R-:W-:Y:S01]  /*10160*/  IMAD.X R73, RZ, RZ, R15.reuse, P3 ;  /* 0x000000ffff497224 */ /* 0x100fe200018e060f */
[----:B------:R-:W-:Y:S01]  /*10170*/  LOP3.LUT R64, R65, 0x380, RZ, 0xc0, !PT ;  /* 0x0000038041407812 */ /* 0x000fe200078ec0ff */
[----:B------:R-:W1:Y:S01]  /*10180*/  @P2 LDC R77, c[0x0][0xbf0] ;  /* 0x0002fc00ff4d2b82 */ /* 0x000e620000000800 */
[----:B------:R-:W-:Y:S01]  /*10190*/  LOP3.LUT R60, R60, R61, RZ, 0x3c, !PT ;  /* 0x0000003d3c3c7212 */ /* 0x000fe200078e3cff */
[----:B------:R-:W-:Y:S01]  /*101a0*/  IMAD.X R61, RZ, RZ, R15, P0 ;  /* 0x000000ffff3d7224 */ /* 0x000fe200000e060f */
[----:B------:R-:W-:Y:S01]  /*101b0*/  SHF.R.U64 R0, R0, 0x3, RZ ;  /* 0x0000000300007819 */ /* 0x000fe200000012ff */
[----:B------:R-:W5:Y:S01]  /*101c0*/  LD.E.128 R36, desc[UR40][R36.64] ;  /* 0x0000002824247980 */ /* 0x000f62000c101d00 */
[----:B------:R-:W-:-:S02]  /*101d0*/  SHF.R.U64 R64, R64, 0x3, RZ ;  /* 0x0000000340407819 */ /* 0x000fc400000012ff */
[----:B------:R-:W-:Y:S01]  /*101e0*/  ISETP.GE.AND P0, PT, R188, UR16, PT ;  /* 0x00000010bc007c0c */ /* 0x000fe2000bf06270 */
[----:B------:R-:W5:Y:S01]  /*101f0*/  LD.E.128 R44, desc[UR40][R44.64] ;  /* 0x000000282c2c7980 */ /* 0x000f62000c101d00 */
[----:B------:R-:W-:Y:S02]  /*10200*/  LOP3.LUT R72, R0, R3, RZ, 0x3c, !PT ;  /* 0x0000000300487212 */ /* 0x000fe400078e3cff */
[----:B------:R-:W-:Y:S01]  /*10210*/  LOP3.LUT R64, R64, R65, RZ, 0x3c, !PT ;  /* 0x0000004140407212 */ /* 0x000fe200078e3cff */
[----:B------:R-:W-:Y:S01]  /*10220*/  IMAD.X R65, RZ, RZ, R15, P1 ;  /* 0x000000ffff417224 */ /* 0x000fe200008e060f */
[----:B------:R-:W-:Y:S01]  /*10230*/  SEL R3, RZ, 0xffffffff, P0 ;  /* 0xffffffffff037807 */ /* 0x000fe20000000000 */
[----:B------:R-:W5:Y:S01]  /*10240*/  LD.E.128 R68, desc[UR40][R68.64] ;  /* 0x0000002844447980 */ /* 0x000f62000c101d00 */
[----:B------:R-:W-:Y:S02]  /*10250*/  ISETP.GE.AND P1, PT, R185, UR16, PT ;  /* 0x00000010b9007c0c */ /* 0x000fe4000bf26270 */
[----:B------:R-:W-:Y:S01]  /*10260*/  LOP3.LUT R12, R13, 0x380, RZ, 0xc0, !PT ;  /* 0x000003800d0c7812 */ /* 0x000fe200078ec0ff */
[----:B------:R-:W-:Y:S01]  /*10270*/  IMAD.SHL.U32 R3, R3, 0x2, RZ ;  /* 0x0000000203037824 */ /* 0x000fe200078e00ff */
[----:B------:R-:W-:-:S02]  /*10280*/  SEL R0, RZ, 0x1, P1 ;  /* 0x00000001ff007807 */ /* 0x000fc40000800000 */
[----:B------:R-:W-:Y:S02]  /*10290*/  LOP3.LUT R24, R25, 0x380, RZ, 0xc0, !PT ;  /* 0x0000038019187812 */ /* 0x000fe400078ec0ff */
[----:B------:R-:W-:Y:S01]  /*102a0*/  LOP3.LUT R28, R29, 0x380, RZ, 0xc0, !PT ;  /* 0x000003801d1c7812 */ /* 0x000fe200078ec0ff */
[----:B------:R-:W-:Y:S01]  /*102b0*/  UIMAD.WIDE.U32 UR10, UR44, UR12, UR10 ;  /* 0x0000000c2c0a72a5 */ /* 0x000fe2000f8e000a */
[----:B------:R-:W-:Y:S01]  /*102c0*/  LOP3.LUT R3, R3, 0x2, R0, 0xe2, !PT ;  /* 0x0000000203037812 */ /* 0x000fe200078ee200 */
[----:B------:R-:W-:Y:S01]  /*102d0*/  IMAD R0, R187, 0x20, R220 ;  /* 0x00000020bb007824 */ /* 0x000fe200078e02dc */
[----:B------:R-:W-:Y:S01]  /*102e0*/  ISETP.GE.AND P1, PT, R101, UR16, PT ;  /* 0x0000001065007c0c */ /* 0x000fe2000bf26270 */
[----:B------:R-:W5:Y:S01]  /*102f0*/  LD.E.128 R60, desc[UR40][R60.64] ;  /* 0x000000283c3c7980 */ /* 0x000f62000c101d00 */
[----:B------:R-:W-:Y:S01]  /*10300*/  ISETP.GE.AND P0, PT, R97, UR16, PT ;  /* 0x0000001061007c0c */ /* 0x000fe2000bf06270 */
[----:B------:R-:W-:Y:S01]  /*10310*/  VIADD R80, R0, UR42 ;  /* 0x0000002a00507c36 */ /* 0x000fe20008000000 */
[----:B------:R-:W-:Y:S01]  /*10320*/  SHF.R.U64 R12, R12, 0x3, RZ ;  /* 0x000000030c0c7819 */ /* 0x000fe200000012ff */
[----:B------:R-:W5:Y:S01]  /*10330*/  LD.E.128 R64, desc[UR40][R64.64] ;  /* 0x0000002840407980 */ /* 0x000f62000c101d00 */
[----:B------:R-:W-:-:S02]  /*10340*/  SHF.R.U64 R24, R24, 0x3, RZ ;  /* 0x0000000318187819 */ /* 0x000fc400000012ff */
[----:B------:R-:W-:Y:S01]  /*10350*/  SHF.R.U64 R28, R28, 0x3, RZ ;  /* 0x000000031c1c7819 */ /* 0x000fe200000012ff */
[----:B------:R-:W5:Y:S01]  /*10360*/  LD.E.128 R72, desc[UR40][R72.64] ;  /* 0x0000002848487980 */ /* 0x000f62000c101d00 */
[----:B------:R-:W-:Y:S02]  /*10370*/  SEL R20, RZ, 0xffffffff, P1 ;  /* 0xffffffffff147807 */ /* 0x000fe40000800000 */
[----:B------:R-:W-:Y:S01]  /*10380*/  SEL R0, RZ, 0xffffffff, P0 ;  /* 0xffffffffff007807 */ /* 0x000fe20000000000 */
[----:B------:R-:W-:Y:S01]  /*10390*/  UIMAD UR11, UR44, UR13, UR11 ;  /* 0x0000000d2c0b72a4 */ /* 0x000fe2000f8e020b */
[----:B------:R-:W-:Y:S01]  /*103a0*/  LOP3.LUT R12, R12, R13, RZ, 0x3c, !PT ;  /* 0x0000000d0c0c7212 */ /* 0x000fe200078e3cff */
[--C-:B------:R-:W-:Y:S01]  /*103b0*/  IMAD.X R13, RZ, RZ, R15.reuse, P4 ;  /* 0x000000ffff0d7224 */ /* 0x100fe200020e060f */
[----:B------:R-:W-:Y:S01]  /*103c0*/  LOP3.LUT R24, R24, R25, RZ, 0x3c, !PT ;  /* 0x0000001918187212 */ /* 0x000fe200078e3cff */
[--C-:B------:R-:W-:Y:S01]  /*103d0*/  IMAD.X R25, RZ, RZ, R15.reuse, P5 ;  /* 0x000000ffff197224 */ /* 0x100fe200028e060f */
[----:B------:R-:W-:Y:S01]  /*103e0*/  LOP3.LUT R28, R28, R29, RZ, 0x3c, !PT ;  /* 0x0000001d1c1c7212 */ /* 0x000fe200078e3cff */
[----:B------:R-:W-:Y:S01]  /*103f0*/  IMAD.X R29, RZ, RZ, R15, P6 ;  /* 0x000000ffff1d7224 */ /* 0x000fe200030e060f */
[----:B------:R-:W-:Y:S01]  /*10400*/  IADD3 R49, P4, R14, 0x9000, RZ ;  /* 0x000090000e317810 */ /* 0x000fe20007f9e0ff */
[----:B------:R-:W-:Y:S01]  /*10410*/  IMAD.SHL.U32 R20, R20, 0x4, RZ ;  /* 0x0000000414147824 */ /* 0x000fe200078e00ff */
[C---:B------:R-:W-:Y:S01]  /*10420*/  IADD3 R53, P5, R14.reuse, 0xa000, RZ ;  /* 0x0000a0000e357810 */ /* 0x040fe20007fbe0ff */
[----:B------:R-:W-:Y:S01]  /*10430*/  ULDC.64 UR12, c[0x0][0xaf0] ;  /* 0x0002bc00000c7ab9 */ /* 0x000fe20000000a00 */
[----:B------:R-:W-:Y:S01]  /*10440*/  IADD3 R57, P6, R14, 0xb000, RZ ;  /* 0x0000b0000e397810 */ /* 0x000fe20007fde0ff */
[----:B------:R-:W-:Y:S01]  /*10450*/  IMAD.SHL.U32 R79, R0, 0x8, RZ ;  /* 0x00000008004f7824 */ /* 0x000fe200078e00ff */
[----:B------:R-:W-:Y:S01]  /*10460*/  UIMAD UR4, UR4, UR12, URZ ;  /* 0x0000000c040472a4 */ /* 0x000fe2000f8e023f */
[----:B0-----:R-:W-:Y:S01]  /*10470*/  @P2 IMAD.HI.U32 R0, R80, R21, RZ ;  /* 0x0000001550002227 */ /* 0x001fe200078e00ff */
[----:B------:R-:W-:Y:S01]  /*10480*/  LOP3.LUT R48, R49, 0x380, RZ, 0xc0, !PT ;  /* 0x0000038031307812 */ /* 0x000fe200078ec0ff */
[----:B------:R-:W5:Y:S01]  /*10490*/  LD.E.128 R24, desc[UR40][R24.64] ;  /* 0x0000002818187980 */ /* 0x000f62000c101d00 */
[----:B------:R-:W-:-:S02]  /*104a0*/  LOP3.LUT R52, R53, 0x380, RZ, 0xc0, !PT ;  /* 0x0000038035347812 */ /* 0x000fc400078ec0ff */
[----:B------:R-:W-:Y:S01]  /*104b0*/  LOP3.LUT R56, R57, 0x380, RZ, 0xc0, !PT ;  /* 0x0000038039387812 */ /* 0x000fe200078ec0ff */
[----:B------:R-:W5:Y:S01]  /*104c0*/  LD.E.128 R28, desc[UR40][R28.64] ;  /* 0x000000281c1c7980 */ /* 0x000f62000c101d00 */
[----:B------:R-:W-:Y:S02]  /*104d0*/  LOP3.LUT R5, R14, 0x380, RZ, 0xc0, !PT ;  /* 0x000003800e057812 */ /* 0x000fe400078ec0ff */
[----:B------:R-:W-:Y:S01]  /*104e0*/  LOP3.LUT R76, R20, 0x4, R3, 0xe2, !PT ;  /* 0x00000004144c7812 */ /* 0x000fe200078ee203 */
[----:B------:R-:W-:Y:S01]  /*104f0*/  IMAD.MOV.U32 R3, RZ, RZ, R80 ;  /* 0x000000ffff037224 */ /* 0x000fe200078e0050 */
[----:B------:R-:W-:Y:S01]  /*10500*/  UIMAD UR4, UR9, UR13, UR4 ;  /* 0x0000000d090472a4 */ /* 0x000fe2000f8e0204 */
[----:B-1----:R-:W-:Y:S01]  /*10510*/  @P2 SHF.R.U32.HI R3, RZ, R77, R0 ;  /* 0x0000004dff032219 */ /* 0x002fe20000011600 */
[----:B------:R-:W-:Y:S01]  /*10520*/  UIMAD.WIDE.U32 UR10, UR9, UR12, UR10 ;  /* 0x0000000c090a72a5 */ /* 0x000fe2000f8e000a */
[----:B------:R-:W-:Y:S02]  /*10530*/  SHF.R.U64 R48, R48, 0x3, RZ ;  /* 0x0000000330307819 */ /* 0x000fe400000012ff */
[----:B------:R-:W-:-:S02]  /*10540*/  SHF.R.U64 R52, R52, 0x3, RZ ;  /* 0x0000000334347819 */ /* 0x000fc400000012ff */
[----:B------:R-:W-:Y:S02]  /*10550*/  SHF.R.U64 R56, R56, 0x3, RZ ;  /* 0x0000000338387819 */ /* 0x000fe400000012ff */
[----:B------:R-:W-:Y:S01]  /*10560*/  SHF.R.U64 R5, R5, 0x3, RZ ;  /* 0x0000000305057819 */ /* 0x000fe200000012ff */
[----:B------:R-:W-:Y:S01]  /*10570*/  UIADD3 UR4, UR11, UR4, URZ ;  /* 0x000000040b047290 */ /* 0x000fe2000fffe03f */
[----:B------:R-:W-:Y:S02]  /*10580*/  ISETP.GE.AND P0, PT, R99, UR16, PT ;  /* 0x0000001063007c0c */ /* 0x000fe4000bf06270 */
[--C-:B------:R-:W-:Y:S01]  /*10590*/  SHF.R.S32.HI R77, RZ, 0x1f, R3.reuse ;  /* 0x0000001fff4d7819 */ /* 0x100fe20000011403 */
[----:B------:R-:W-:Y:S01]  /*105a0*/  IMAD.U32 R20, RZ, RZ, UR10 ;  /* 0x0000000aff147e24 */ /* 0x000fe2000f8e00ff */
[----:B------:R-:W-:Y:S01]  /*105b0*/  LOP3.LUT R76, R79, 0x8, R76, 0xe2, !PT ;  /* 0x000000084f4c7812 */ /* 0x000fe200078ee24c */
[----:B------:R-:W-:Y:S01]  /*105c0*/  IMAD.U32 R21, RZ, RZ, UR11 ;  /* 0x0000000bff157e24 */ /* 0x000fe2000f8e00ff */
        /* <DEDUP_REMOVED lines=8> */
[----:B------:R-:W-:Y:S01]  /*10650*/  ULDC.64 UR10, c[0x0][0xae0] ;  /* 0x0002b800000a7ab9 */ /* 0x000fe20000000a00 */
[----:B------:R-:W-:Y:S01]  /*10660*/  IMAD.MOV.U32 R5, RZ, RZ, R15 ;  /* 0x000000ffff057224 */ /* 0x000fe200078e000f */
[----:B------:R-:W-:Y:S01]  /*10670*/  SEL R0, RZ, 0xffffffff, P0 ;  /* 0xffffffffff007807 */ /* 0x000fe20000000000 */
[----:B------:R-:W-:Y:S01]  /*10680*/  IMAD R78, R77, UR10, RZ ;  /* 0x0000000a4d4e7c24 */ /* 0x000fe2000f8e02ff */
[----:B------:R-:W-:Y:S01]  /*10690*/  ISETP.GE.AND P0, PT, R91, UR16, PT ;  /* 0x000000105b007c0c */ /* 0x000fe2000bf06270 */
[----:B------:R-:W-:Y:S01]  /*106a0*/  IMAD.U32 R21, RZ, RZ, UR4 ;  /* 0x00000004ff157e24 */ /* 0x000fe2000f8e00ff */
[----:B------:R-:W5:Y:S01]  /*106b0*/  LD.E.128 R12, desc[UR40][R12.64] ;  /* 0x000000280c0c7980 */ /* 0x000f62000c101d00 */
[----:B------:R-:W-:-:S02]  /*106c0*/  IMAD R77, R81, R79, R80 ;  /* 0x0000004f514d7224 */ /* 0x000fc400078e0250 */
[----:B------:R-:W-:Y:S01]  /*106d0*/  IMAD.SHL.U32 R83, R0, 0x10, RZ ;  /* 0x0000001000537824 */ /* 0x000fe200078e00ff */
[----:B------:R-:W5:Y:S01]  /*106e0*/  LD.E.128 R4, desc[UR40][R4.64] ;  /* 0x0000002804047980 */ /* 0x000f62000c101d00 */
[C---:B------:R-:W-:Y:S01]  /*106f0*/  IMAD R79, R3.reuse, UR11, R78 ;  /* 0x0000000b034f7c24 */ /* 0x040fe2000f8e024e */
[----:B------:R-:W-:Y:S01]  /*10700*/  SEL R0, RZ, 0xffffffff, P0 ;  /* 0xffffffffff007807 */ /* 0x000fe20000000000 */
[----:B------:R-:W-:Y:S01]  /*10710*/  IMAD.WIDE.U32 R20, R3, UR10, R20 ;  /* 0x0000000a03147c25 */ /* 0x000fe2000f8e0014 */
[----:B------:R-:W5:Y:S01]  /*10720*/  LD.E.128 R48, desc[UR40][R48.64] ;  /* 0x0000002830307980 */ /* 0x000f62000c101d00 */
[----:B------:R-:W-:Y:S01]  /*10730*/  SHF.R.S32.HI R3, RZ, 0x1f, R77 ;  /* 0x0000001fff037819 */ /* 0x000fe2000001144d */
[----:B------:R-:W-:Y:S02]  /*10740*/  ULDC.64 UR10, c[0x0][0xad8] ;  /* 0x0002b600000a7ab9 */ /* 0x000fe40000000a00 */
[----:B------:R-:W5:Y:S01]  /*10750*/  LD.E.128 R52, desc[UR40][R52.64] ;  /* 0x0000002834347980 */ /* 0x000f62000c101d00 */
[----:B------:R-:W-:-:S03]  /*10760*/  VIADD R93, R185, 0x180 ;  /* 0x00000180b95d7836 */ /* 0x000fc60000000000 */
[----:B------:R-:W5:Y:S01]  /*10770*/  LD.E.128 R56, desc[UR40][R56.64] ;  /* 0x0000002838387980 */ /* 0x000f62000c101d00 */
[----:B------:R-:W-:Y:S01]  /*10780*/  @!PT LDS RZ, [RZ] ;  /* 0x00000000fffff984 */ /* 0x000fe20000000800 */
[----:B------:R-:W-:Y:S01]  /*10790*/  @!PT LDS RZ, [RZ] ;  /* 0x00000000fffff984 */ /* 0x000fe20000000800 */
[----:B------:R-:W-:Y:S01]  /*107a0*/  @!PT LDS RZ, [RZ] ;  /* 0x00000000fffff984 */ /* 0x000fe20000000800 */
[----:B------:R-:W-:Y:S01]  /*107b0*/  @!PT LDS RZ, [RZ] ;  /* 0x00000000fffff984 */ /* 0x000fe20000000800 */
[----:B------:R0:W-:Y:S06]  /*107c0*/  MEMBAR.ALL.CTA ;  /* 0x0000000000007992 */ /* 0x0001ec0000008000 */
[----:B0-----:R-:W0:Y:S01]  /*107d0*/  FENCE.VIEW.ASYNC.S ;  /* 0x00000000000073c6 */ /* 0x001e220000000000 */
[----:B------:R-:W-:Y:S01]  /*107e0*/  LOP3.LUT R76, R83, 0x10, R76, 0xe2, !PT ;  /* 0x00000010534c7812 */ /* 0x000fe200078ee24c */
[----:B------:R-:W-:Y:S01]  /*107f0*/  IMAD.SHL.U32 R83, R0, 0x20, RZ ;  /* 0x0000002000537824 */ /* 0x000fe200078e00ff */
[----:B------:R-:W-:Y:S01]  /*10800*/  ISETP.GE.AND P0, PT, R93, UR16, PT ;  /* 0x000000105d007c0c */ /* 0x000fe2000bf06270 */
[----:B------:R-:W-:-:S02]  /*10810*/  IMAD.IADD R21, R21, 0x1, R79 ;  /* 0x0000000115157824 */ /* 0x000fc400078e024f */
[----:B------:R-:W-:Y:S02]  /*10820*/  IMAD R0, R3, UR10, RZ ;  /* 0x0000000a03007c24 */ /* 0x000fe4000f8e02ff */
[----:B------:R-:W-:Y:S02]  /*10830*/  VIADD R88, R220, UR42 ;  /* 0x0000002adc587c36 */ /* 0x000fe40008000000 */
[----:B------:R-:W-:Y:S01]  /*10840*/  IMAD R89, R81, UR8, RZ ;  /* 0x0000000851597c24 */ /* 0x000fe2000f8e02ff */
[----:B------:R-:W-:Y:S01]  /*10850*/  UIADD3 UR4, UR46, 0x28c20, URZ ;  /* 0x00028c202e047890 */ /* 0x000fe2000fffe03f */
[C---:B------:R-:W-:Y:S01]  /*10860*/  IMAD R79, R77.reuse, UR11, R0 ;  /* 0x0000000b4d4f7c24 */ /* 0x040fe2000f8e0200 */
[----:B------:R-:W-:Y:S01]  /*10870*/  SEL R3, RZ, 0x40, P0 ;  /* 0x00000040ff037807 */ /* 0x000fe20000000000 */
[----:B------:R-:W-:Y:S01]  /*10880*/  IMAD.WIDE.U32 R20, R77, UR10, R20 ;  /* 0x0000000a4d147c25 */ /* 0x000fe2000f8e0014 */
[----:B------:R-:W-:Y:S01]  /*10890*/  ISETP.GE.AND P0, PT, R88, R89, PT ;  /* 0x000000595800720c */ /* 0x000fe20003f06270 */
[----:B------:R-:W-:Y:S01]  /*108a0*/  ULDC.64 UR10, c[0x0][0xa80] ;  /* 0x0002a000000a7ab9 */ /* 0x000fe20000000a00 */
[----:B------:R-:W-:Y:S01]  /*108b0*/  UPRMT UR4, URZ, 0x654, UR4 ;  /* 0x000006543f047896 */ /* 0x000fe20008000004 */
[----:B------:R-:W-:Y:S01]  /*108c0*/  VIADD R95, R185, 0x1c0 ;  /* 0x000001c0b95f7836 */ /* 0x000fe20000000000 */
[----:B------:R-:W-:Y:S01]  /*108d0*/  LEA R86, P2, R20, UR10, 0x1 ;  /* 0x0000000a14567c11 */ /* 0x000fe2000f8408ff */
[----:B------:R-:W-:Y:S01]  /*108e0*/  IMAD.IADD R21, R21, 0x1, R79 ;  /* 0x0000000115157824 */ /* 0x000fe200078e024f */
[----:B------:R-:W-:-:S02]  /*108f0*/  LOP3.LUT R76, R83, 0x20, R76, 0xe2, !PT ;  /* 0x00000020534c7812 */ /* 0x000fc400078ee24c */
[----:B------:R-:W-:Y:S02]  /*10900*/  ISETP.GE.AND P1, PT, R95, UR16, PT ;  /* 0x000000105f007c0c */ /* 0x000fe4000bf26270 */
[----:B------:R-:W-:Y:S01]  /*10910*/  LEA.HI.X R87, R20, UR11, R21, 0x1, P2 ;  /* 0x0000000b14577c11 */ /* 0x000fe200090f0c15 */
[----:B0-----:R-:W-:Y:S01]  /*10920*/  SYNCS.ARRIVE.TRANS64.RED.A1T0 RZ, [UR4], RZ ;  /* 0x000000ffffff79a7 */ /* 0x001fe20008100404 */
[----:B------:R-:W-:Y:S01]  /*10930*/  LOP3.LUT R3, R76, R3, RZ, 0xfc, !PT ;  /* 0x000000034c037212 */ /* 0x000fe200078efcff */
[----:B------:R0:W1:Y:S01]  /*10940*/  SHFL.IDX PT, R20, R86, RZ, 0x181f ;  /* 0x00181fff56147589 */ /* 0x00006200000e0000 */
[----:B------:R-:W-:Y:S01]  /*10950*/  SEL R0, RZ, 0x80, P1 ;  /* 0x00000080ff007807 */ /* 0x000fe20000800000 */
[----:B------:R-:W-:Y:S02]  /*10960*/  BSSY B1, `(.L_x_5417) ;  /* 0x000002a000017945 */ /* 0x000fe40003800000 */
[----:B------:R0:W3:Y:S01]  /*10970*/  SHFL.IDX PT, R21, R87, RZ, 0x181f ;  /* 0x00181fff57157589 */ /* 0x0000e200000e0000 */
[----:B------:R-:W-:-:S02]  /*10980*/  LOP3.LUT R0, R3, R0, RZ, 0xfc, !PT ;  /* 0x0000000003007212 */ /* 0x000fc400078efcff */
        /* <DEDUP_REMOVED lines=9> */
[CC--:B-1----:R-:W-:Y:S01]  /*10a20*/  @!P1 LEA R76, P2, R188.reuse, R20.reuse, 0x1 ;  /* 0x00000014bc4c9211 */ /* 0x0c2fe200078408ff */
[----:B---3--:R-:W-:Y:S02]  /*10a30*/  @!P0 IMAD.WIDE R78, R185, 0x2, R20 ;  /* 0x00000002b94e8825 */ /* 0x008fe400078e0214 */
[----:B------:R-:W-:Y:S02]  /*10a40*/  @!P4 LEA R80, P5, R101, R20, 0x1 ;  /* 0x000000146550c211 */ /* 0x000fe400078a08ff */
[----:B------:R-:W-:Y:S01]  /*10a50*/  @!P1 LEA.HI.X R77, R188, R21, R152, 0x1, P2 ;  /* 0x00000015bc4d9211 */ /* 0x000fe200010f0c98 */
[----:B-----5:R1:W-:Y:S01]  /*10a60*/  @!P0 ST.E.128 desc[UR40][R78.64], R4 ;  /* 0x000000044e008985 */ /* 0x0203e2000c101d28 */
[----:B------:R-:W-:Y:S02]  /*10a70*/  ISETP.GE.AND P2, PT, R99, UR16, PT ;  /* 0x0000001063007c0c */ /* 0x000fe4000bf46270 */
[----:B------:R-:W-:Y:S01]  /*10a80*/  LOP3.LUT P0, RZ, R3, 0x40, RZ, 0xc0, !PT ;  /* 0x0000004003ff7812 */ /* 0x000fe2000780c0ff */
[----:B------:R3:W-:Y:S01]  /*10a90*/  @!P1 ST.E.128 desc[UR40][R76.64], R12 ;  /* 0x0000000c4c009985 */ /* 0x0007e2000c101d28 */
[----:B------:R-:W-:-:S02]  /*10aa0*/  ISETP.GE.AND P1, PT, R91, UR16, PT ;  /* 0x000000105b007c0c */ /* 0x000fc4000bf26270 */
[-C--:B------:R-:W-:Y:S02]  /*10ab0*/  @!P3 LEA R82, P6, R97, R20.reuse, 0x1 ;  /* 0x000000146152b211 */ /* 0x080fe400078c08ff */
        /* <DEDUP_REMOVED lines=13> */
[----:B---3--:R-:W-:Y:S01]  /*10b90*/  SHF.R.S32.HI R13, RZ, 0x1f, R95 ;  /* 0x0000001fff0d7819 */ /* 0x008fe2000001145f */
[----:B------:R4:W-:Y:S01]  /*10ba0*/  @!P1 ST.E.128 desc[UR40][R4.64], R52 ;  /* 0x0000003404009985 */ /* 0x0009e2000c101d28 */
[----:B------:R-:W-:-:S02]  /*10bb0*/  @P0 LEA.HI.X R7, R93, R21, R7, 0x1, P5 ;  /* 0x000000155d070211 */ /* 0x000fc400028f0c07 */
[----:B------:R-:W-:-:S03]  /*10bc0*/  @P6 LEA R12, P5, R95, R20, 0x1 ;  /* 0x000000145f0c6211 */ /* 0x000fc600078a08ff */
[----:B------:R4:W-:Y:S01]  /*10bd0*/  @P0 ST.E.128 desc[UR40][R6.64], R60 ;  /* 0x0000003c06000985 */ /* 0x0009e2000c101d28 */
[----:B------:R-:W-:-:S05]  /*10be0*/  @P6 LEA.HI.X R13, R95, R21, R13, 0x1, P5 ;  /* 0x000000155f0d6211 */ /* 0x000fca00028f0c0d */
[----:B------:R4:W-:Y:S04]  /*10bf0*/  @P6 ST.E.128 desc[UR40][R12.64], R68 ;  /* 0x000000440c006985 */ /* 0x0009e8000c101d28 */
.L_x_5418:
[----:B------:R-:W-:Y:S05]  /*10c00*/  BSYNC B1 ;  /* 0x0000000000017941 */ /* 0x000fea0003800000 */
.L_x_5417:
[----:B----45:R-:W-:Y:S01]  /*10c10*/  VIADD R6, R88, 0x20 ;  /* 0x0000002058067836 */ /* 0x030fe20000000000 */
[----:B------:R4:W0:Y:S04]  /*10c20*/  SHFL.IDX PT, R5, R87, 0x1, 0x181f ;  /* 0x00381f0057057f89 */ /* 0x00082800000e0000 */
[----:B------:R-:W-:Y:S01]  /*10c30*/  ISETP.GE.AND P0, PT, R6, R89, PT ;  /* 0x000000590600720c */ /* 0x000fe20003f06270 */
[----:B------:R4:W0:-:S12]  /*10c40*/  SHFL.IDX PT, R4, R86, 0x1, 0x181f ;  /* 0x00381f0056047f89 */ /* 0x00081800000e0000 */
[----:B----4-:R-:W-:Y:S05]  /*10c50*/  @P0 BRA `(.L_x_5419) ;  /* 0x0000002400dc0947 */ /* 0x010fea0003800000 */
[----:B------:R-:W-:Y:S02]  /*10c60*/  ISETP.GE.AND P0, PT, R185, UR16, PT ;  /* 0x00000010b9007c0c */ /* 0x000fe4000bf06270 */
[----:B------:R-:W-:Y:S02]  /*10c70*/  ISETP.GE.AND P4, PT, R188, UR16, PT ;  /* 0x00000010bc007c0c */ /* 0x000fe4000bf86270 */
[----:B------:R-:W-:Y:S02]  /*10c80*/  ISETP.GE.AND P3, PT, R101, UR16, PT ;  /* 0x0000001065007c0c */ /* 0x000fe4000bf66270 */
[----:B------:R-:W-:Y:S02]  /*10c90*/  ISETP.GE.AND P2, PT, R97, UR16, PT ;  /* 0x0000001061007c0c */ /* 0x000fe4000bf46270 */
[----:B------:R-:W-:Y:S02]  /*10ca0*/  ISETP.GE.AND P1, PT, R99, UR16, PT ;  /* 0x0000001063007c0c */ /* 0x000fe4000bf26270 */
[----:B------:R-:W-:-:S02]  /*10cb0*/  SHF.R.S32.HI R15, RZ, 0x1f, R101 ;  /* 0x0000001fff0f7819 */ /* 0x000fc40000011465 */
[----:B---3--:R-:W-:Y:S01]  /*10cc0*/  SHF.R.S32.HI R21, RZ, 0x1f, R97 ;  /* 0x0000001fff157819 */ /* 0x008fe20000011461 */
[----:B0-----:R-:W-:Y:S02]  /*10cd0*/  @!P0 IMAD.WIDE R6, R185, 0x2, R4 ;  /* 0x00000002b9068825 */ /* 0x001fe400078e0204 */
[CC--:B------:R-:W-:Y:S02]  /*10ce0*/  @!P4 LEA R12, P5, R188.reuse, R4.reuse, 0x1 ;  /* 0x00000004bc0cc211 */ /* 0x0c0fe400078a08ff */
[-C--:B------:R-:W-:Y:S01]  /*10cf0*/  @!P3 LEA R14, P6, R101, R4.reuse, 0x1 ;  /* 0x00000004650eb211 */ /* 0x080fe200078c08ff */
[----:B------:R0:W-:Y:S01]  /*10d00*/  @!P0 ST.E.128 desc[UR40][R6.64], R8 ;  /* 0x0000000806008985 */ /* 0x0001e2000c101d28 */
[----:B------:R-:W-:Y:S02]  /*10d10*/  ISETP.GE.AND P0, PT, R91, UR16, PT ;  /* 0x000000105b007c0c */ /* 0x000fe4000bf06270 */
[----:B------:R-:W-:Y:S02]  /*10d20*/  @!P4 LEA.HI.X R13, R188, R5, R152, 0x1, P5 ;  /* 0x00000005bc0dc211 */ /* 0x000fe400028f0c98 */
[----:B-1----:R-:W-:-:S02]  /*10d30*/  @!P2 LEA R20, P5, R97, R4, 0x1 ;  /* 0x000000046114a211 */ /* 0x002fc400078a08ff */
[-C--:B------:R-:W-:Y:S01]  /*10d40*/  @!P3 LEA.HI.X R15, R101, R5.reuse, R15, 0x1, P6 ;  /* 0x00000005650fb211 */ /* 0x080fe200030f0c0f */
[----:B------:R1:W-:Y:S01]  /*10d50*/  @!P4 ST.E.128 desc[UR40][R12.64], R24 ;  /* 0x000000180c00c985 */ /* 0x0003e2000c101d28 */
[----:B------:R-:W-:Y:S02]  /*10d60*/  LOP3.LUT P6, RZ, R3, 0x40, RZ, 0xc0, !PT ;  /* 0x0000004003ff7812 */ /* 0x000fe400078cc0ff */
[----:B------:R-:W-:Y:S01]  /*10d70*/  @!P2 LEA.HI.X R21, R97, R5, R21, 0x1, P5 ;  /* 0x000000056115a211 */ /* 0x000fe200028f0c15 */
[----:B------:R1:W-:Y:S01]  /*10d80*/  @!P3 ST.E.128 desc[UR40][R14.64], R32 ;  /* 0x000000200e00b985 */ /* 0x0003e2000c101d28 */
[----:B------:R-:W-:-:S03]  /*10d90*/  SHF.R.S32.HI R3, RZ, 0x1f, R99 ;  /* 0x0000001fff037819 */ /* 0x000fc60000011463 */
[----:B------:R1:W-:Y:S01]  /*10da0*/  @!P2 ST.E.128 desc[UR40][R20.64], R40 ;  /* 0x000000281400a985 */ /* 0x0003e2000c101d28 */
[----:B0-----:R-:W-:-:S04]  /*10db0*/  @!P1 LEA R6, P5, R99, R4, 0x1 ;  /* 0x0000000463069211 */ /* 0x001fc800078a08ff */
[-C--:B------:R-:W-:Y:S02]  /*10dc0*/  @!P1 LEA.HI.X R7, R99, R5.reuse, R3, 0x1, P5 ;  /* 0x0000000563079211 */ /* 0x080fe400028f0c03 */
[----:B------:R-:W-:Y:S02]  /*10dd0*/  SHF.R.S32.HI R3, RZ, 0x1f, R91 ;  /* 0x0000001fff037819 */ /* 0x000fe4000001145b */
[C---:B------:R-:W-:Y:S01]  /*10de0*/  @!P0 LEA R8, P5, R91.reuse, R4, 0x1 ;  /* 0x000000045b088211 */ /* 0x040fe200078a08ff */
[----:B------:R1:W-:Y:S03]  /*10df0*/  @!P1 ST.E.128 desc[UR40][R6.64], R48 ;  /* 0x0000003006009985 */ /* 0x0003e6000c101d28 */
[----:B------:R-:W-:Y:S02]  /*10e00*/  @!P0 LEA.HI.X R9, R91, R5, R3, 0x1, P5 ;  /* 0x000000055b098211 */ /* 0x000fe400028f0c03 */
[----:B------:R-:W-:-:S02]  /*10e10*/  SHF.R.S32.HI R3, RZ, 0x1f, R93 ;  /* 0x0000001fff037819 */ /* 0x000fc4000001145d */
[C---:B------:R-:W-:Y:S01]  /*10e20*/  @P6 LEA R10, P5, R93.reuse, R4, 0x1 ;  /* 0x000000045d0a6211 */ /* 0x040fe200078a08ff */
[----:B------:R1:W-:Y:S01]  /*10e30*/  @!P0 ST.E.128 desc[UR40][R8.64], R56 ;  /* 0x0000003808008985 */ /* 0x0003e2000c101d28 */
[----:B------:R-:W-:Y:S02]  /*10e40*/  LOP3.LUT P0, RZ, R0, 0x80, RZ, 0xc0, !PT ;  /* 0x0000008000ff7812 */ /* 0x000fe4000780c0ff */
[----:B------:R-:W-:-:S05]  /*10e50*/  @P6 LEA.HI.X R11, R93, R5, R3, 0x1, P5 ;  /* 0x000000055d0b6211 */ /* 0x000fca00028f0c03 */
[----:B------:R1:W-:Y:S06]  /*10e60*/  @P6 ST.E.128 desc[UR40][R10.64], R64 ;  /* 0x000000400a006985 */ /* 0x0003ec000c101d28 */
[----:B------:R-:W-:Y:S05]  /*10e70*/  @!P0 BRA `(.L_x_5419) ;  /* 0x0000002400548947 */ /* 0x000fea0003800000 */
[----:B------:R-:W-:Y:S02]  /*10e80*/  LEA R4, P0, R95, R4, 0x1 ;  /* 0x000000045f047211 */ /* 0x000fe400078008ff */
[----:B------:R-:W-:-:S04]  /*10e90*/  SHF.R.S32.HI R0, RZ, 0x1f, R95 ;  /* 0x0000001fff007819 */ /* 0x000fc8000001145f */
[----:B------:R-:W-:-:S05]  /*10ea0*/  LEA.HI.X R5, R95, R5, R0, 0x1, P0 ;  /* 0x000000055f057211 */ /* 0x000fca00000f0c00 */
[----:B------:R0:W-:Y:S01]  /*10eb0*/  ST.E.128 desc[UR40][R4.64], R72 ;  /* 0x0000004804007985 */ /* 0x0001e2000c101d28 */
[----:B------:R-:W-:Y:S05]  /*10ec0*/  BRA `(.L_x_5419) ;  /* 0x0000002400407947 */ /* 0x000fea0003800000 */
.L_x_5416:
[----:B------:R-:W-:Y:S01]  /*10ed0*/  ULDC.64 UR14, c[0x0][0xb08] ;  /* 0x0002c200000e7ab9 */ /* 0x000fe20000000a00 */
[----:B0-----:R-:W-:Y:S01]  /*10ee0*/  VIADD R4, R186, UR42 ;  /* 0x0000002aba047c36 */ /* 0x001fe20008000000 */
[----:B------:R-:W-:Y:S01]  /*10ef0*/  UIMAD UR12, UR24, UR14, URZ ;  /* 0x0000000e180c72a4 */ /* 0x000fe2000f8e023f */
[----:B------:R-:W-:Y:S01]  /*10f00*/  BSSY B1, `(.L_x_5420) ;  /* 0x00000c6000017945 */ /* 0x000fe20003800000 */
[----:B------:R-:W-:Y:S01]  /*10f10*/  UIMAD.WIDE.U32 UR10, UR4, UR14, URZ ;  /* 0x0000000e040a72a5 */ /* 0x000fe2000f8e003f */
[----:B------:R-:W-:Y:S01]  /*10f20*/  IMAD.MOV.U32 R3, RZ, RZ, R4 ;  /* 0x000000ffff037224 */ /* 0x000fe200078e0004 */
[----:B------:R-:W-:Y:S01]  /*10f30*/  UIMAD UR12, UR4, UR15, UR12 ;  /* 0x0000000f040c72a4 */ /* 0x000fe2000f8e020c */
[----:B------:R-:W-:Y:S01]  /*10f40*/  SHF.R.S32.HI R21, RZ, 0x1f, R205 ;  /* 0x0000001fff157819 */ /* 0x000fe200000114cd */
[----:B------:R-:W-:Y:S01]  /*10f50*/  ULDC UR14, c[0x0][0xbe8] ;  /* 0x0002fa00000e7ab9 */ /* 0x000fe20000000800 */
[----:B------:R-:W-:Y:S01]  /*10f60*/  USHF.R.S32.HI UR4, URZ, 0x1f, UR9 ;  /* 0x0000001f3f047899 */ /* 0x000fe20008011409 */
[----:B------:R-:W-:Y:S01]  /*10f70*/  SHF.R.S32.HI R152, RZ, 0x1f, R206 ;  /* 0x0000001fff987819 */ /* 0x000fe200000114ce */
[----:B------:R-:W-:Y:S01]  /*10f80*/  UIADD3 UR11, UR11, UR12, URZ ;  /* 0x0000000c0b0b7290 */ /* 0x000fe2000fffe03f */
[----:B------:R-:W-:Y:S01]  /*10f90*/  SHF.R.S32.HI R153, RZ, 0x1f, R207 ;  /* 0x0000001fff997819 */ /* 0x000fe200000114cf */
[----:B------:R-:W-:Y:S01]  /*10fa0*/  UISETP.NE.AND UP0, UPT, UR14, 0x1, UPT ;  /* 0x000000010e00788c */ /* 0x000fe2000bf05270 */
[----:B------:R-:W-:Y:S01]  /*10fb0*/  SHF.R.S32.HI R154, RZ, 0x1f, R208 ;  /* 0x0000001fff9a7819 */ /* 0x000fe200000114d0 */
[----:B------:R-:W-:Y:S01]  /*10fc0*/  ULDC.64 UR12, c[0x0][0xb38] ;  /* 0x0002ce00000c7ab9 */ /* 0x000fe20000000a00 */
[----:B------:R-:W-:Y:S01]  /*10fd0*/  UIMAD UR8, UR8, UR14, URZ ;  /* 0x0000000e080872a4 */ /* 0x000fe2000f8e023f */
[----:B------:R-:W-:Y:S01]  /*10fe0*/  SHF.R.S32.HI R155, RZ, 0x1f, R209 ;  /* 0x0000001fff9b7819 */ /* 0x000fe200000114d1 */
[----:B------:R-:W-:Y:S01]  /*10ff0*/  UIMAD.WIDE.U32 UR10, UR44, UR12, UR10 ;  /* 0x0000000c2c0a72a5 */ /* 0x000fe2000f8e000a */
[----:B------:R-:W-:-:S02]  /*11000*/  PLOP3.LUT P0, PT, PT, PT, UP0, 0x80, 0x0 ;  /* 0x000000000000781c */ /* 0x000fc40003f0f008 */
[----:B------:R-:W-:Y:S01]  /*11010*/  SHF.R.S32.HI R156, RZ, 0x1f, R210 ;  /* 0x0000001fff9c7819 */ /* 0x000fe200000114d2 */
[----:B------:R-:W-:Y:S01]  /*11020*/  UIMAD UR11, UR44, UR13, UR11 ;  /* 0x0000000d2c0b72a4 */ /* 0x000fe2000f8e020b */
[----:B------:R-:W-:Y:S02]  /*11030*/  SHF.R.S32.HI R157, RZ, 0x1f, R211 ;  /* 0x0000001fff9d7819 */ /* 0x000fe400000114d3 */
[----:B------:R-:W-:Y:S01]  /*11040*/  ULDC.64 UR12, c[0x0][0xb40] ;  /* 0x0002d000000c7ab9 */ /* 0x000fe20000000a00 */
[----:B------:R-:W-:Y:S01]  /*11050*/  SHF.R.S32.HI R158, RZ, 0x1f, R212 ;  /* 0x0000001fff9e7819 */ /* 0x000fe200000114d4 */
[----:B------:R-:W-:Y:S01]  /*11060*/  UIMAD UR4, UR4, UR12, URZ ;  /* 0x0000000c040472a4 */ /* 0x000fe2000f8e023f */
[----:B------:R-:W-:Y:S01]  /*11070*/  SHF.R.S32.HI R159, RZ, 0x1f, R213 ;  /* 0x0000001fff9f7819 */ /* 0x000fe200000114d5 */
[----:B------:R-:W-:Y:S01]  /*11080*/  UIMAD.WIDE.U32 UR10, UR9, UR12, UR10 ;  /* 0x0000000c090a72a5 */ /* 0x000fe2000f8e000a */
[----:B------:R-:W-:Y:S01]  /*11090*/  SHF.R.S32.HI R160, RZ, 0x1f, R214 ;  /* 0x0000001fffa07819 */ /* 0x000fe200000114d6 */
[----:B------:R-:W-:Y:S01]  /*110a0*/  UIMAD UR4, UR9, UR13, UR4 ;  /* 0x0000000d090472a4 */ /* 0x000fe2000f8e0204 */
[----:B------:R-:W-:-:S02]  /*110b0*/  SHF.R.S32.HI R161, RZ, 0x1f, R215 ;  /* 0x0000001fffa17819 */ /* 0x000fc400000114d7 */
[----:B------:R-:W-:Y:S01]  /*110c0*/  @UP0 ULDC UR9, c[0x0][0xbec] ;  /* 0x0002fb0000090ab9 */ /* 0x000fe20000000800 */
[----:B------:R-:W-:Y:S01]  /*110d0*/  UIADD3 UR11, UR11, UR4, URZ ;  /* 0x000000040b0b7290 */ /* 0x000fe2000fffe03f */
[----:B------:R-:W-:Y:S01]  /*110e0*/  @P0 IMAD.HI.U32 R0, R4, UR9, RZ ;  /* 0x0000000904000c27 */ /* 0x000fe2000f8e00ff */
[----:B------:R-:W-:Y:S01]  /*110f0*/  ULDC.64 UR12, c[0x0][0xb48] ;  /* 0x0002d200000c7ab9 */ /* 0x000fe20000000a00 */
[----:B------:R-:W-:Y:S01]  /*11100*/  @UP0 ULDC UR4, c[0x0][0xbf0] ;  /* 0x0002fc0000040ab9 */ /* 0x000fe20000000800 */
[----:B------:R-:W-:Y:S01]  /*11110*/  UIMAD.WIDE.U32 UR10, UR45, UR12, UR10 ;  /* 0x0000000c2d0a72a5 */ /* 0x000fe2000f8e000a */
[----:B------:R-:W-:Y:S02]  /*11120*/  SHF.R.S32.HI R162, RZ, 0x1f, R216 ;  /* 0x0000001fffa27819 */ /* 0x000fe400000114d8 */
[----:B------:R-:W-:Y:S01]  /*11130*/  @P0 SHF.R.U32.HI R3, RZ, UR4, R0 ;  /* 0x00000004ff030c19 */ /* 0x000fe20008011600 */
[----:B------:R-:W-:Y:S01]  /*11140*/  UIMAD UR45, UR45, UR13, UR11 ;  /* 0x0000000d2d2d72a4 */ /* 0x000fe2000f8e020b */
[----:B------:R-:W-:Y:S01]  /*11150*/  SHF.R.S32.HI R13, RZ, 0x1f, R217 ;  /* 0x0000001fff0d7819 */ /* 0x000fe200000114d9 */
[----:B------:R-:W-:Y:S01]  /*11160*/  IMAD.U32 R5, RZ, RZ, UR11 ;  /* 0x0000000bff057e24 */ /* 0x000fe2000f8e00ff */
[--C-:B------:R-:W-:Y:S01]  /*11170*/  SHF.R.S32.HI R0, RZ, 0x1f, R3.reuse ;  /* 0x0000001fff007819 */ /* 0x100fe20000011403 */
[----:B------:R-:W-:Y:S01]  /*11180*/  IMAD.MOV R7, RZ, RZ, -R3 ;  /* 0x000000ffff077224 */ /* 0x000fe200078e0a03 */
[----:B------:R-:W-:Y:S01]  /*11190*/  ULDC.64 UR12, c[0x0][0xb30] ;  /* 0x0002cc00000c7ab9 */ /* 0x000fe20000000a00 */
[----:B------:R-:W-:Y:S01]  /*111a0*/  IMAD.U32 R5, RZ, RZ, UR45 ;  /* 0x0000002dff057e24 */ /* 0x000fe2000f8e00ff */
[----:B------:R-:W-:Y:S01]  /*111b0*/  UIADD3 UR4, UR46, 0x28c20, URZ ;  /* 0x00028c202e047890 */ /* 0x000fe2000fffe03f */
[----:B------:R-:W-:Y:S01]  /*111c0*/  IMAD R7, R7, UR14, R4 ;  /* 0x0000000e07077c24 */ /* 0x000fe2000f8e0204 */
[----:B------:R-:W-:Y:S01]  /*111d0*/  SHF.R.S32.HI R163, RZ, 0x1f, R218 ;  /* 0x0000001fffa37819 */ /* 0x000fe200000114da */
[----:B------:R-:W-:Y:S01]  /*111e0*/  IMAD R0, R0, UR12, RZ ;  /* 0x0000000c00007c24 */ /* 0x000fe2000f8e02ff */
[----:B------:R-:W-:Y:S01]  /*111f0*/  UPRMT UR4, URZ, 0x654, UR4 ;  /* 0x000006543f047896 */ /* 0x000fe20008000004 */
[----:B------:R-:W-:Y:S01]  /*11200*/  IMAD.U32 R4, RZ, RZ, UR10 ;  /* 0x0000000aff047e24 */ /* 0x000fe2000f8e00ff */
[----:B------:R-:W-:Y:S01]  /*11210*/  ULDC.64 UR10, c[0x0][0xb28] ;  /* 0x0002ca00000a7ab9 */ /* 0x000fe20000000a00 */
[C---:B------:R-:W-:Y:S01]  /*11220*/  IMAD R9, R3.reuse, UR13, R0 ;  /* 0x0000000d03097c24 */ /* 0x040fe2000f8e0200 */
[----:B------:R-:W-:Y:S01]  /*11230*/  SHF.R.S32.HI R0, RZ, 0x1f, R7 ;  /* 0x0000001fff007819 */ /* 0x000fe20000011407 */
[----:B------:R-:W-:Y:S01]  /*11240*/  IMAD.WIDE.U32 R4, R3, UR12, R4 ;  /* 0x0000000c03047c25 */ /* 0x000fe2000f8e0004 */
[----:B------:R-:W-:-:S02]  /*11250*/  SHF.R.S32.HI R164, RZ, 0x1f, R219 ;  /* 0x0000001fffa47819 */ /* 0x000fc400000114db */
[----:B------:R-:W-:Y:S01]  /*11260*/  SHF.R.S32.HI R165, RZ, 0x1f, R17 ;  /* 0x0000001fffa57819 */ /* 0x000fe20000011411 */
[----:B------:R-:W-:Y:S01]  /*11270*/  IMAD R0, R0, UR10, RZ ;  /* 0x0000000a00007c24 */ /* 0x000fe2000f8e02ff */
[----:B------:R-:W-:Y:S01]  /*11280*/  SYNCS.ARRIVE.TRANS64.RED.A1T0 RZ, [UR4], RZ ;  /* 0x000000ffffff79a7 */ /* 0x000fe20008100404 */
[----:B------:R-:W-:Y:S02]  /*11290*/  IMAD.IADD R5, R5, 0x1, R9 ;  /* 0x0000000105057824 */ /* 0x000fe400078e0209 */
[C---:B------:R-:W-:Y:S02]  /*112a0*/  IMAD R3, R7.reuse, UR11, R0 ;  /* 0x0000000b07037c24 */ /* 0x040fe4000f8e0200 */
[----:B------:R-:W-:Y:S02]  /*112b0*/  VIADD R0, R16, UR42 ;  /* 0x0000002a10007c36 */ /* 0x000fe40008000000 */
[----:B------:R-:W-:Y:S01]  /*112c0*/  IMAD.WIDE.U32 R4, R7, UR10, R4 ;  /* 0x0000000a07047c25 */ /* 0x000fe2000f8e0004 */
[----:B------:R-:W-:-:S02]  /*112d0*/  ULDC.64 UR10, c[0x0][0xb00] ;  /* 0x0002c000000a7ab9 */ /* 0x000fc40000000a00 */
[----:B------:R-:W-:Y:S01]  /*112e0*/  ISETP.GE.AND P0, PT, R0, UR8, PT ;  /* 0x0000000800007c0c */ /* 0x000fe2000bf06270 */
[----:B------:R-:W-:Y:S01]  /*112f0*/  IMAD.IADD R5, R5, 0x1, R3 ;  /* 0x0000000105057824 */ /* 0x000fe200078e0203 */
[----:B------:R-:W-:-:S04]  /*11300*/  LEA R3, P1, R4, UR10, 0x2 ;  /* 0x0000000a04037c11 */ /* 0x000fc8000f8210ff */
[----:B------:R-:W-:Y:S01]  /*11310*/  LEA.HI.X R10, R4, UR11, R5, 0x2, P1 ;  /* 0x0000000b040a7c11 */ /* 0x000fe200088f1405 */
[----:B------:R0:W1:Y:S04]  /*11320*/  SHFL.IDX PT, R11, R3, RZ, 0x1c1f ;  /* 0x001c1fff030b7589 */ /* 0x00006800000e0000 */
[----:B------:R0:W3:Y:S02]  /*11330*/  SHFL.IDX PT, R12, R10, RZ, 0x1c1f ;  /* 0x001c1fff0a0c7589 */ /* 0x0000e400000e0000 */
        /* <DEDUP_REMOVED lines=8> */
[-C--:B---3--:R-:W-:Y:S02]  /*113c0*/  @!P3 LEA.HI.X R5, R17, R12.reuse, R165, 0x2, P0 ;  /* 0x0000000c1105b211 */ /* 0x088fe400000f14a5 */
[----:B------:R-:W-:Y:S02]  /*113d0*/  ISETP.GE.AND P0, PT, R216, UR4, PT ;  /* 0x00000004d8007c0c */ /* 0x000fe4000bf06270 */
[----:B------:R-:W-:Y:S01]  /*113e0*/  @!P4 LEA.HI.X R7, R219, R12, R164, 0x2, P5 ;  /* 0x0000000cdb07c211 */ /* 0x000fe200028f14a4 */
[----:B------:R1:W-:Y:S01]  /*113f0*/  @!P3 ST.E.64 desc[UR40][R4.64], R24 ;  /* 0x000000180400b985 */ /* 0x0003e2000c101b28 */
[----:B------:R-:W-:-:S03]  /*11400*/  ISETP.GE.AND P3, PT, R215, UR4, PT ;  /* 0x00000004d7007c0c */ /* 0x000fc6000bf66270 */
[----:B------:R3:W-:Y:S01]  /*11410*/  @!P4 ST.E.64 desc[UR40][R6.64], R28 ;  /* 0x0000001c0600c985 */ /* 0x0007e2000c101b28 */
[----:B------:R-:W-:Y:S02]  /*11420*/  ISETP.GE.AND P4, PT, R214, UR4, PT ;  /* 0x00000004d6007c0c */ /* 0x000fe4000bf86270 */
[CC--:B-1----:R-:W-:Y:S02]  /*11430*/  @!P2 LEA R4, P6, R218.reuse, R11.reuse, 0x2 ;  /* 0x0000000bda04a211 */ /* 0x0c2fe400078c10ff */
[CC--:B---3--:R-:W-:Y:S02]  /*11440*/  @!P1 LEA R6, P5, R217.reuse, R11.reuse, 0x2 ;  /* 0x0000000bd9069211 */ /* 0x0c8fe400078a10ff */
        /* <DEDUP_REMOVED lines=10> */
[----:B---3--:R-:W-:-:S02]  /*114f0*/  @!P4 LEA R6, P2, R214, R11, 0x2 ;  /* 0x0000000bd606c211 */ /* 0x008fc400078410ff */
[-C--:B------:R-:W-:Y:S02]  /*11500*/  @!P3 LEA.HI.X R5, R215, R12.reuse, R161, 0x2, P1 ;  /* 0x0000000cd705b211 */ /* 0x080fe400008f14a1 */
[----:B------:R-:W-:Y:S02]  /*11510*/  ISETP.GE.AND P1, PT, R211, UR4, PT ;  /* 0x00000004d3007c0c */ /* 0x000fe4000bf26270 */
[----:B------:R-:W-:Y:S01]  /*11520*/  @!P4 LEA.HI.X R7, R214, R12, R160, 0x2, P2 ;  /* 0x0000000cd607c211 */ /* 0x000fe200010f14a0 */
[----:B------:R1:W-:Y:S01]  /*11530*/  @!P3 ST.E.64 desc[UR40][R4.64], R44 ;  /* 0x0000002c0400b985 */ /* 0x0003e2000c101b28 */
[----:B------:R-:W-:Y:S02]  /*11540*/  ISETP.GE.AND P2, PT, R210, UR4, PT ;  /* 0x00000004d2007c0c */ /* 0x000fe4000bf46270 */
[----:B----4-:R-:W-:Y:S01]  /*11550*/  @!P5 LEA R8, P6, R213, R11, 0x2 ;  /* 0x0000000bd508d211 */ /* 0x010fe200078c10ff */
[----:B------:R3:W-:Y:S01]  /*11560*/  @!P4 ST.E.64 desc[UR40][R6.64], R48 ;  /* 0x000000300600c985 */ /* 0x0007e2000c101b28 */
[----:B------:R-:W-:-:S02]  /*11570*/  ISETP.GE.AND P3, PT, R209, UR4, PT ;  /* 0x00000004d1007c0c */ /* 0x000fc4000bf66270 */
[----:B------:R-:W-:Y:S02]  /*11580*/  @!P5 LEA.HI.X R9, R213, R12, R159, 0x2, P6 ;  /* 0x0000000cd509d211 */ /* 0x000fe400030f149f */
[----:B------:R-:W-:-:S03]  /*11590*/  ISETP.GE.AND P4, PT, R208, UR4, PT ;  /* 0x00000004d0007c0c */ /* 0x000fc6000bf86270 */
[----:B------:R4:W-:Y:S01]  /*115a0*/  @!P5 ST.E.64 desc[UR40][R8.64], R52 ;  /* 0x000000340800d985 */ /* 0x0009e2000c101b28 */
[CC--:B-1----:R-:W-:Y:S02]  /*115b0*/  @!P0 LEA R4, P6, R212.reuse, R11.reuse, 0x2 ;  /* 0x0000000bd4048211 */ /* 0x0c2fe400078c10ff */
[CC--:B---3--:R-:W-:Y:S02]  /*115c0*/  @!P1 LEA R6, P5, R211.reuse, R11.reuse, 0x2 ;  /* 0x0000000bd3069211 */ /* 0x0c8fe400078a10ff */
        /* <DEDUP_REMOVED lines=21> */
[----:B-1----:R-:W-:-:S04]  /*11720*/  @!P0 LEA R4, P4, R206, R11, 0x2 ;  /* 0x0000000bce048211 */ /* 0x002fc800078810ff */
[-C--:B------:R-:W-:Y:S02]  /*11730*/  @!P0 LEA.HI.X R5, R206, R12.reuse, R152, 0x2, P4 ;  /* 0x0000000cce058211 */ /* 0x080fe400020f1498 */
[----:B------:R-:W-:Y:S02]  /*11740*/  ISETP.GE.AND P4, PT, R202, UR4, PT ;  /* 0x00000004ca007c0c */ /* 0x000fe4000bf86270 */
[CC--:B---3--:R-:W-:Y:S01]  /*11750*/  @!P1 LEA R6, P3, R205.reuse, R11.reuse, 0x2 ;  /* 0x0000000bcd069211 */ /* 0x0c8fe200078610ff */
        /* <DEDUP_REMOVED lines=11> */
[----:B---3--:R-:W-:-:S03]  /*11810*/  @!P4 LEA R6, P0, R202, R11, 0x2 ;  /* 0x0000000bca06c211 */ /* 0x008fc600078010ff */
[----:B------:R1:W-:Y:S01]  /*11820*/  @!P5 ST.E.64 desc[UR40][R4.64], R92 ;  /* 0x0000005c0400d985 */ /* 0x0003e2000c101b28 */
[----:B------:R-:W-:Y:S02]  /*11830*/  ISETP.GE.AND P5, PT, R197, UR4, PT ;  /* 0x00000004c5007c0c */ /* 0x000fe4000bfa6270 */
[-C--:B------:R-:W-:Y:S02]  /*11840*/  @!P4 LEA.HI.X R7, R202, R12.reuse, R235, 0x2, P0 ;  /* 0x0000000cca07c211 */ /* 0x080fe400000f14eb */
[----:B------:R-:W-:Y:S02]  /*11850*/  ISETP.GE.AND P0, PT, R198, UR4, PT ;  /* 0x00000004c6007c0c */ /* 0x000fe4000bf06270 */
[C---:B----4-:R-:W-:Y:S01]  /*11860*/  @!P3 LEA R8, P6, R201.reuse, R11, 0x2 ;  /* 0x0000000bc908b211 */ /* 0x050fe200078c10ff */
[----:B------:R3:W-:Y:S01]  /*11870*/  @!P4 ST.E.64 desc[UR40][R6.64], R96 ;  /* 0x000000600600c985 */ /* 0x0007e2000c101b28 */
[----:B------:R-:W-:Y:S02]  /*11880*/  ISETP.GE.AND P4, PT, R196, UR4, PT ;  /* 0x00000004c4007c0c */ /* 0x000fe4000bf86270 */
[----:B------:R-:W-:-:S02]  /*11890*/  @!P3 LEA.HI.X R9, R201, R12, R234, 0x2, P6 ;  /* 0x0000000cc909b211 */ /* 0x000fc400030f14ea */
[----:B-1----:R-:W-:-:S03]  /*118a0*/  @!P2 LEA R4, P6, R200, R11, 0x2 ;  /* 0x0000000bc804a211 */ /* 0x002fc600078c10ff */
[----:B------:R1:W-:Y:S01]  /*118b0*/  @!P3 ST.E.64 desc[UR40][R8.64], R100 ;  /* 0x000000640800b985 */ /* 0x0003e2000c101b28 */
[----:B------:R-:W-:Y:S02]  /*118c0*/  @!P2 LEA.HI.X R5, R200, R12, R233, 0x2, P6 ;  /* 0x0000000cc805a211 */ /* 0x000fe400030f14e9 */
[----:B---3--:R-:W-:-:S03]  /*118d0*/  @!P1 LEA R6, P3, R199, R11, 0x2 ;  /* 0x0000000bc7069211 */ /* 0x008fc600078610ff */
[----:B------:R3:W-:Y:S01]  /*118e0*/  @!P2 ST.E.64 desc[UR40][R4.64], R104 ;  /* 0x000000680400a985 */ /* 0x0007e2000c101b28 */
[-C--:B------:R-:W-:Y:S02]  /*118f0*/  @!P1 LEA.HI.X R7, R199, R12.reuse, R232, 0x2, P3 ;  /* 0x0000000cc7079211 */ /* 0x080fe400018f14e8 */
[----:B------:R-:W-:Y:S02]  /*11900*/  ISETP.GE.AND P3, PT, R195, UR4, PT ;  /* 0x00000004c3007c0c */ /* 0x000fe4000bf66270 */
[CC--:B-1----:R-:W-:Y:S01]  /*11910*/  @!P0 LEA R8, P6, R198.reuse, R11.reuse, 0x2 ;  /* 0x0000000bc6088211 */ /* 0x0c2fe200078c10ff */
[----:B------:R1:W-:Y:S03]  /*11920*/  @!P1 ST.E.64 desc[UR40][R6.64], R108 ;  /* 0x0000006c06009985 */ /* 0x0003e6000c101b28 */
[----:B------:R-:W-:Y:S02]  /*11930*/  @!P0 LEA.HI.X R9, R198, R12, R231, 0x2, P6 ;  /* 0x0000000cc6098211 */ /* 0x000fe400030f14e7 */
[----:B---3--:R-:W-:-:S03]  /*11940*/  @!P5 LEA R4, P1, R197, R11, 0x2 ;  /* 0x0000000bc504d211 */ /* 0x008fc600078210ff */
        /* <DEDUP_REMOVED lines=17> */
[C---:B---3--:R-:W-:Y:S01]  /*11a60*/  @!P1 LEA R6, P6, R193.reuse, R11, 0x2 ;  /* 0x0000000bc1069211 */ /* 0x048fe200078c10ff */
[----:B------:R3:W-:Y:S03]  /*11a70*/  @!P0 ST.E.64 desc[UR40][R4.64], R128 ;  /* 0x0000008004008985 */ /* 0x0007e6000c101b28 */
[----:B------:R-:W-:-:S03]  /*11a80*/  @!P1 LEA.HI.X R7, R193, R12, R226, 0x2, P6 ;  /* 0x0000000cc1079211 */ /* 0x000fc600030f14e2 */
[CC--:B-1----:R-:W-:Y:S02]  /*11a90*/  @!P3 LEA R8, P6, R191.reuse, R11.reuse, 0x2 ;  /* 0x0000000bbf08b211 */ /* 0x0c2fe400078c10ff */
[----:B------:R1:W-:Y:S02]  /*11aa0*/  @!P1 ST.E.64 desc[UR40][R6.64], R132 ;  /* 0x0000008406009985 */ /* 0x0003e4000c101b28 */
[----:B------:R-:W-:Y:S02]  /*11ab0*/  @!P3 LEA.HI.X R9, R191, R12, R224, 0x2, P6 ;  /* 0x0000000cbf09b211 */ /* 0x000fe400030f14e0 */
[----:B---3--:R-:W-:-:S04]  /*11ac0*/  @!P4 LEA R4, P0, R192, R11, 0x2 ;  /* 0x0000000bc004c211 */ /* 0x008fc800078010ff */
        /* <DEDUP_REMOVED lines=9> */
.L_x_5421:
[----:B------:R-:W-:Y:S05]  /*11b60*/  BSYNC B1 ;  /* 0x0000000000017941 */ /* 0x000fea0003800000 */
.L_x_5420:
[----:B------:R-:W-:Y:S01]  /*11b70*/  VIADD R0, R0, 0x8 ;  /* 0x0000000800007836 */ /* 0x000fe20000000000 */
[----:B------:R0:W0:Y:S04]  /*11b80*/  SHFL.IDX PT, R20, R10, 0x1, 0x1c1f ;  /* 0x003c1f000a147f89 */ /* 0x00002800000e0000 */
[----:B------:R-:W-:Y:S01]  /*11b90*/  ISETP.GE.AND P0, PT, R0, UR8, PT ;  /* 0x0000000800007c0c */ /* 0x000fe2000bf06270 */
[----:B------:R0:W0:-:S12]  /*11ba0*/  SHFL.IDX PT, R24, R3, 0x1, 0x1c1f ;  /* 0x003c1f0003187f89 */ /* 0x00001800000e0000 */
[----:B------:R-:W-:Y:S05]  /*11bb0*/  @P0 BRA `(.L_x_5419) ;  /* 0x0000001800040947 */ /* 0x000fea0003800000 */
[----:B------:R-:W-:Y:S02]  /*11bc0*/  ULDC UR4, c[0x0][0xac8] ;  /* 0x0002b20000047ab9 */ /* 0x000fe40000000800 */
[----:B------:R-:W-:Y:S02]  /*11bd0*/  ISETP.GE.AND P4, PT, R17, UR4, PT ;  /* 0x0000000411007c0c */ /* 0x000fe4000bf86270 */
[----:B------:R-:W-:Y:S02]  /*11be0*/  ISETP.GE.AND P2, PT, R219, UR4, PT ;  /* 0x00000004db007c0c */ /* 0x000fe4000bf46270 */
[----:B------:R-:W-:Y:S02]  /*11bf0*/  ISETP.GE.AND P1, PT, R218, UR4, PT ;  /* 0x00000004da007c0c */ /* 0x000fe4000bf26270 */
[----:B------:R-:W-:-:S07]  /*11c00*/  ISETP.GE.AND P0, PT, R217, UR4, PT ;  /* 0x00000004d9007c0c */ /* 0x000fce000bf06270 */
[-C--:B0---4-:R-:W-:Y:S02]  /*11c10*/  @!P4 LEA R4, P3, R17, R24.reuse, 0x2 ;  /* 0x000000181104c211 */ /* 0x091fe400078610ff */
[----:B------:R-:W-:Y:S02]  /*11c20*/  @!P2 LEA R6, P6, R219, R24, 0x2 ;  /* 0x00000018db06a211 */ /* 0x000fe400078c10ff */
[----:B------:R-:W-:Y:S02]  /*11c30*/  @!P4 LEA.HI.X R5, R17, R20, R165, 0x2, P3 ;  /* 0x000000141105c211 */ /* 0x000fe400018f14a5 */
        /* <DEDUP_REMOVED lines=9> */
[----:B-1----:R-:W-:Y:S01]  /*11cd0*/  @!P0 LEA.HI.X R11, R217, R20, R13, 0x2, P6 ;  /* 0x00000014d90b8211 */ /* 0x002fe200030f140d */
[----:B------:R1:W-:Y:S01]  /*11ce0*/  @!P1 ST.E.64 desc[UR40][R8.64], R34 ;  /* 0x0000002208009985 */ /* 0x0003e2000c101b28 */
[----:B0-----:R-:W-:-:S03]  /*11cf0*/  @!P3 LEA R4, P1, R216, R24, 0x2 ;  /* 0x00000018d804b211 */ /* 0x001fc600078210ff */
[----:B------:R0:W-:Y:S01]  /*11d00*/  @!P0 ST.E.64 desc[UR40][R10.64], R38 ;  /* 0x000000260a008985 */ /* 0x0001e2000c101b28 */
[----:B------:R-:W-:Y:S02]  /*11d10*/  ISETP.GE.AND P0, PT, R213, UR4, PT ;  /* 0x00000004d5007c0c */ /* 0x000fe4000bf06270 */
[C---:B---3--:R-:W-:Y:S02]  /*11d20*/  @!P4 LEA R12, P2, R215.reuse, R24, 0x2 ;  /* 0x00000018d70cc211 */ /* 0x048fe400078410ff */
        /* <DEDUP_REMOVED lines=9> */
[-C--:B----4-:R-:W-:Y:S02]  /*11dc0*/  @!P0 LEA R6, P6, R213, R24.reuse, 0x2 ;  /* 0x00000018d5068211 */ /* 0x090fe400078c10ff */
[----:B------:R-:W-:Y:S01]  /*11dd0*/  ISETP.GE.AND P4, PT, R209, UR4, PT ;  /* 0x00000004d1007c0c */ /* 0x000fe2000bf86270 */
[----:B------:R4:W-:Y:S01]  /*11de0*/  @!P5 ST.E.64 desc[UR40][R14.64], R50 ;  /* 0x000000320e00d985 */ /* 0x0009e2000c101b28 */
[----:B-1----:R-:W-:-:S02]  /*11df0*/  @!P1 LEA R8, P5, R212, R24, 0x2 ;  /* 0x00000018d4089211 */ /* 0x002fc400078a10ff */
        /* <DEDUP_REMOVED lines=8> */
[-C--:B---3--:R-:W-:Y:S01]  /*11e80*/  @!P3 LEA R4, P6, R210, R24.reuse, 0x2 ;  /* 0x00000018d204b211 */ /* 0x088fe200078c10ff */
[----:B------:R3:W-:Y:S01]  /*11e90*/  @!P2 ST.E.64 desc[UR40][R10.64], R62 ;  /* 0x0000003e0a00a985 */ /* 0x0007e2000c101b28 */
[C---:B-----5:R-:W-:Y:S02]  /*11ea0*/  @!P4 LEA R12, P2, R209.reuse, R24, 0x2 ;  /* 0x00000018d10cc211 */ /* 0x060fe400078410ff */
[----:B------:R-:W-:Y:S02]  /*11eb0*/  ISETP.GE.AND P1, PT, R206, UR4, PT ;  /* 0x00000004ce007c0c */ /* 0x000fe4000bf26270 */
[-C--:B------:R-:W-:Y:S02]  /*11ec0*/  @!P3 LEA.HI.X R5, R210, R20.reuse, R156, 0x2, P6 ;  /* 0x00000014d205b211 */ /* 0x080fe400030f149c */
[----:B------:R-:W-:Y:S02]  /*11ed0*/  @!P4 LEA.HI.X R13, R209, R20, R155, 0x2, P2 ;  /* 0x00000014d10dc211 */ /* 0x000fe400010f149b */
[----:B------:R-:W-:Y:S01]  /*11ee0*/  ISETP.GE.AND P2, PT, R205, UR4, PT ;  /* 0x00000004cd007c0c */ /* 0x000fe2000bf46270 */
[----:B------:R-:W-:Y:S01]  /*11ef0*/  @!P3 ST.E.64 desc[UR40][R4.64], R66 ;  /* 0x000000420400b985 */ /* 0x000fe2000c101b28 */
[----:B----4-:R-:W-:-:S03]  /*11f00*/  @!P5 LEA R14, P6, R208, R24, 0x2 ;  /* 0x00000018d00ed211 */ /* 0x010fc600078c10ff */
[----:B------:R4:W-:Y:S01]  /*11f10*/  @!P4 ST.E.64 desc[UR40][R12.64], R70 ;  /* 0x000000460c00c985 */ /* 0x0009e2000c101b28 */
[----:B------:R-:W-:Y:S02]  /*11f20*/  @!P5 LEA.HI.X R15, R208, R20, R154, 0x2, P6 ;  /* 0x00000014d00fd211 */ /* 0x000fe400030f149a */
[CC--:B0-----:R-:W-:Y:S02]  /*11f30*/  @!P0 LEA R6, P4, R207.reuse, R24.reuse, 0x2 ;  /* 0x00000018cf068211 */ /* 0x0c1fe400078810ff */
[----:B-1----:R-:W-:Y:S01]  /*11f40*/  @!P1 LEA R8, P3, R206, R24, 0x2 ;  /* 0x00000018ce089211 */ /* 0x002fe200078610ff */
[----:B------:R0:W-:Y:S01]  /*11f50*/  @!P5 ST.E.64 desc[UR40][R14.64], R74 ;  /* 0x0000004a0e00d985 */ /* 0x0001e2000c101b28 */
[----:B------:R-:W-:Y:S02]  /*11f60*/  @!P0 LEA.HI.X R7, R207, R20, R153, 0x2, P4 ;  /* 0x00000014cf078211 */ /* 0x000fe400020f1499 */
[----:B------:R-:W-:Y:S02]  /*11f70*/  ISETP.GE.AND P4, PT, R203, UR4, PT ;  /* 0x00000004cb007c0c */ /* 0x000fe4000bf86270 */
[----:B------:R-:W-:Y:S01]  /*11f80*/  ISETP.GE.AND P5, PT, R204, UR4, PT ;  /* 0x00000004cc007c0c */ /* 0x000fe2000bfa6270 */
[----:B------:R1:W-:Y:S01]  /*11f90*/  @!P0 ST.E.64 desc[UR40][R6.64], R78 ;  /* 0x0000004e06008985 */ /* 0x0003e2000c101b28 */
        /* <DEDUP_REMOVED lines=18> */
[-C--:B-1----:R-:W-:Y:S02]  /*120c0*/  @!P2 LEA R6, P6, R201, R24.reuse, 0x2 ;  /* 0x00000018c906a211 */ /* 0x082fe400078c10ff */
[----:B------:R-:W-:Y:S01]  /*120d0*/  ISETP.GE.AND P4, PT, R197, UR4, PT ;  /* 0x00000004c5007c0c */ /* 0x000fe2000bf86270 */
[----:B------:R1:W-:Y:S01]  /*120e0*/  @!P3 ST.E.64 desc[UR40][R14.64], R98 ;  /* 0x000000620e00b985 */ /* 0x0003e2000c101b28 */
[----:B---3--:R-:W-:Y:S02]  /*120f0*/  @!P1 LEA R8, P3, R200, R24, 0x2 ;  /* 0x00000018c8089211 */ /* 0x008fe400078610ff */
[----:B------:R-:W-:Y:S02]  /*12100*/  @!P2 LEA.HI.X R7, R201, R20, R234, 0x2, P6 ;  /* 0x00000014c907a211 */ /* 0x000fe400030f14ea */
[----:B----4-:R-:W-:-:S02]  /*12110*/  @!P0 LEA R10, P6, R199, R24, 0x2 ;  /* 0x00000018c70a8211 */ /* 0x010fc400078c10ff */
[-C--:B------:R-:W-:Y:S01]  /*12120*/  @!P1 LEA.HI.X R9, R200, R20.reuse, R233, 0x2, P3 ;  /* 0x00000014c8099211 */ /* 0x080fe200018f14e9 */
[----:B------:R3:W-:Y:S01]  /*12130*/  @!P2 ST.E.64 desc[UR40][R6.64], R102 ;  /* 0x000000660600a985 */ /* 0x0007e2000c101b28 */
[----:B------:R-:W-:Y:S02]  /*12140*/  ISETP.GE.AND P3, PT, R196, UR4, PT ;  /* 0x00000004c4007c0c */ /* 0x000fe4000bf66270 */
[----:B------:R-:W-:Y:S01]  /*12150*/  @!P0 LEA.HI.X R11, R199, R20, R232, 0x2, P6 ;  /* 0x00000014c70b8211 */ /* 0x000fe200030f14e8 */
[----:B------:R4:W-:Y:S01]  /*12160*/  @!P1 ST.E.64 desc[UR40][R8.64], R106 ;  /* 0x0000006a08009985 */ /* 0x0009e2000c101b28 */
[-C--:B0-----:R-:W-:Y:S02]  /*12170*/  @!P5 LEA R4, P1, R198, R24.reuse, 0x2 ;  /* 0x00000018c604d211 */ /* 0x081fe400078210ff */
[----:B-----5:R-:W-:Y:S01]  /*12180*/  @!P4 LEA R12, P2, R197, R24, 0x2 ;  /* 0x00000018c50cc211 */ /* 0x020fe200078410ff */
[----:B------:R-:W-:Y:S01]  /*12190*/  @!P0 ST.E.64 desc[UR40][R10.64], R110 ;  /* 0x0000006e0a008985 */ /* 0x000fe2000c101b28 */
[----:B------:R-:W-:-:S02]  /*121a0*/  ISETP.GE.AND P0, PT, R195, UR4, PT ;  /* 0x00000004c3007c0c */ /* 0x000fc4000bf06270 */
[----:B------:R-:W-:Y:S02]  /*121b0*/  @!P5 LEA.HI.X R5, R198, R20, R231, 0x2, P1 ;  /* 0x00000014c605d211 */ /* 0x000fe400008f14e7 */
[----:B------:R-:W-:Y:S02]  /*121c0*/  ISETP.GE.AND P1, PT, R194, UR4, PT ;  /* 0x00000004c2007c0c */ /* 0x000fe4000bf26270 */
[C---:B-1----:R-:W-:Y:S01]  /*121d0*/  @!P3 LEA R14, P6, R196.reuse, R24, 0x2 ;  /* 0x00000018c40eb211 */ /* 0x042fe200078c10ff */
[----:B------:R0:W-:Y:S01]  /*121e0*/  @!P5 ST.E.64 desc[UR40][R4.64], R114 ;  /* 0x000000720400d985 */ /* 0x0001e2000c101b28 */
[-C--:B------:R-:W-:Y:S02]  /*121f0*/  @!P4 LEA.HI.X R13, R197, R20.reuse, R230, 0x2, P2 ;  /* 0x00000014c50dc211 */ /* 0x080fe400010f14e6 */
[----:B------:R-:W-:Y:S02]  /*12200*/  @!P3 LEA.HI.X R15, R196, R20, R229, 0x2, P6 ;  /* 0x00000014c40fb211 */ /* 0x000fe400030f14e5 */
[----:B------:R-:W-:Y:S01]  /*12210*/  ISETP.GE.AND P2, PT, R191, UR4, PT ;  /* 0x00000004bf007c0c */ /* 0x000fe2000bf46270 */
[----:B------:R1:W-:Y:S01]  /*12220*/  @!P4 ST.E.64 desc[UR40][R12.64], R118 ;  /* 0x000000760c00c985 */ /* 0x0003e2000c101b28 */
[----:B------:R-:W-:-:S02]  /*12230*/  ISETP.GE.AND P4, PT, R193, UR4, PT ;  /* 0x00000004c1007c0c */ /* 0x000fc4000bf86270 */
[C---:B---3--:R-:W-:Y:S01]  /*12240*/  @!P0 LEA R6, P5, R195.reuse, R24, 0x2 ;  /* 0x00000018c3068211 */ /* 0x048fe200078a10ff */
[----:B------:R3:W-:Y:S01]  /*12250*/  @!P3 ST.E.64 desc[UR40][R14.64], R122 ;  /* 0x0000007a0e00b985 */ /* 0x0007e2000c101b28 */
[----:B------:R-:W-:Y:S02]  /*12260*/  ISETP.GE.AND P3, PT, R192, UR4, PT ;  /* 0x00000004c0007c0c */ /* 0x000fe4000bf66270 */
[----:B------:R-:W-:Y:S02]  /*12270*/  @!P0 LEA.HI.X R7, R195, R20, R228, 0x2, P5 ;  /* 0x00000014c3078211 */ /* 0x000fe400028f14e4 */
[----:B------:R-:W-:Y:S02]  /*12280*/  ISETP.GE.AND P5, PT, R190, UR4, PT ;  /* 0x00000004be007c0c */ /* 0x000fe4000bfa6270 */
[-C--:B----4-:R-:W-:Y:S01]  /*12290*/  @!P1 LEA R8, P6, R194, R24.reuse, 0x2 ;  /* 0x00000018c2089211 */ /* 0x090fe200078c10ff */
[----:B------:R4:W-:Y:S02]  /*122a0*/  @!P0 ST.E.64 desc[UR40][R6.64], R126 ;  /* 0x0000007e06008985 */ /* 0x0009e4000c101b28 */
[----:B0-----:R-:W-:-:S02]  /*122b0*/  @!P4 LEA R4, P0, R193, R24, 0x2 ;  /* 0x00000018c104c211 */ /* 0x001fc400078010ff */
[----:B------:R-:W-:Y:S02]  /*122c0*/  @!P1 LEA.HI.X R9, R194, R20, R227, 0x2, P6 ;  /* 0x00000014c2099211 */ /* 0x000fe400030f14e3 */
[----:B------:R-:W-:Y:S02]  /*122d0*/  @!P3 LEA R10, P6, R192, R24, 0x2 ;  /* 0x00000018c00ab211 */ /* 0x000fe400078c10ff */
[----:B------:R-:W-:Y:S01]  /*122e0*/  @!P4 LEA.HI.X R5, R193, R20, R226, 0x2, P0 ;  /* 0x00000014c105c211 */ /* 0x000fe200000f14e2 */
[----:B------:R4:W-:Y:S01]  /*122f0*/  @!P1 ST.E.64 desc[UR40][R8.64], R130 ;  /* 0x0000008208009985 */ /* 0x0009e2000c101b28 */
[-C--:B-1----:R-:W-:Y:S02]  /*12300*/  @!P2 LEA R12, P1, R191, R24.reuse, 0x2 ;  /* 0x00000018bf0ca211 */ /* 0x082fe400078210ff */
[----:B---3--:R-:W-:Y:S01]  /*12310*/  @!P5 LEA R14, P0, R190, R24, 0x2 ;  /* 0x00000018be0ed211 */ /* 0x008fe200078010ff */
        /* <DEDUP_REMOVED lines=9> */
[----:B----4-:R-:W-:-:S04]  /*123b0*/  LEA R4, P0, R189, R24, 0x2 ;  /* 0x00000018bd047211 */ /* 0x010fc800078010ff */
[----:B------:R-:W-:-:S05]  /*123c0*/  LEA.HI.X R5, R189, R20, R222, 0x2, P0 ;  /* 0x00000014bd057211 */ /* 0x000fca00000f14de */
[----:B------:R0:W-:Y:S01]  /*123d0*/  ST.E.64 desc[UR40][R4.64], R150 ;  /* 0x0000009604007985 */ /* 0x0001e2000c101b28 */
[----:B------:R-:W-:Y:S05]  /*123e0*/  BRA `(.L_x_5419) ;  /* 0x0000000c00f87947 */ /* 0x000fea0003800000 */
.L_x_5413:
        /* <DEDUP_REMOVED lines=9> */
[----:B------:R-:W-:Y:S01]  /*12480*/  UISETP.NE.U32.AND UP1, UPT, UR10, URZ, UPT ;  /* 0x0000003f0a00728c */ /* 0x000fe2000bf25070 */
[----:B------:R-:W-:Y:S02]  /*12490*/  ULDC UR4, c[0x0][0xa88] ;  /* 0x0002a20000047ab9 */ /* 0x000fe40000000800 */
[----:B------:R-:W4:Y:S01]  /*124a0*/  @P1 LDG.E R9, desc[UR40][R4.64] ;  /* 0x0000002804091981 */ /* 0x000f22000c1e1900 */
[----:B------:R-:W-:Y:S01]  /*124b0*/  UISETP.NE.AND.EX UP1, UPT, UR11, URZ, UPT, UP1 ;  /* 0x0000003f0b00728c */ /* 0x000fe2000bf25310 */
[----:B------:R-:W-:-:S05]  /*124c0*/  IMAD.U32 R0, RZ, RZ, UR4 ;  /* 0x00000004ff007e24 */ /* 0x000fca000f8e00ff */
[----:B------:R-:W-:-:S05]  /*124d0*/  PLOP3.LUT P2, PT, PT, PT, UP1, 0x80, 0x0 ;  /* 0x000000000000781c */ /* 0x000fca0003f4f018 */
[----:B------:R-:W-:Y:S02]  /*124e0*/  @UP1 ULDC.64 UR10, c[0x0][0xc08] ;  /* 0x00030200000a1ab9 */ /* 0x000fe40000000a00 */
[----:B------:R-:W-:-:S06]  /*124f0*/  @UP1 UIMAD.WIDE UR10, UR43, 0x4, UR10 ;  /* 0x000000042b0a18a5 */ /* 0x000fcc000f8e020a */
[----:B------:R-:W-:Y:S02]  /*12500*/  IMAD.U32 R6, RZ, RZ, UR10 ;  /* 0x0000000aff067e24 */ /* 0x000fe4000f8e00ff */
[----:B------:R-:W-:-:S05]  /*12510*/  IMAD.U32 R7, RZ, RZ, UR11 ;  /* 0x0000000bff077e24 */ /* 0x000fca000f8e00ff */
[----:B------:R0:W5:Y:S01]  /*12520*/  @P2 LDG.E R0, desc[UR40][R6.64] ;  /* 0x0000002806002981 */ /* 0x000162000c1e1900 */
[----:B------:R-:W-:Y:S01]  /*12530*/  UISETP.NE.AND UP1, UPT, UR9, URZ, UPT ;  /* 0x0000003f0900728c */ /* 0x000fe2000bf25270 */
[----:B------:R-:W-:Y:S01]  /*12540*/  UMOV UR4, URZ ;  /* 0x0000003f00047c82 */ /* 0x000fe20008000000 */
[----:B------:R-:W1:Y:S09]  /*12550*/  S2R R8, SR_TID.X ;  /* 0x0000000000087919 */ /* 0x000e720000002100 */
[----:B------:R-:W-:Y:S01]  /*12560*/  @!UP1 ULDC UR9, c[0x0][0xad4] ;  /* 0x0002b50000099ab9 */ /* 0x000fe20000000800 */
[----:B-1----:R-:W-:-:S05]  /*12570*/  VIADD R3, R8, 0xffffff80 ;  /* 0xffffff8008037836 */ /* 0x002fca0000000000 */
[----:B------:R-:W-:Y:S02]  /*12580*/  ISETP.GT.AND P0, PT, R3, 0x3f, PT ;  /* 0x0000003f0300780c */ /* 0x000fe40003f04270 */
[----:B----4-:R-:W-:Y:S01]  /*12590*/  @P1 R2UR UR4, R9 ;  /* 0x00000000090412ca */ /* 0x010fe200000e0000 */
[----:B0-----:R-:W-:-:S14]  /*125a0*/  @P2 BRA `(.L_x_5422) ;  /* 0x0000000000102947 */ /* 0x001fdc0003800000 */
[----:B------:R-:W-:Y:S05]  /*125b0*/  @!P1 BRA `(.L_x_5422) ;  /* 0x00000000000c9947 */ /* 0x000fea0003800000 */
[----:B------:R-:W4:Y:S04]  /*125c0*/  LDG.E R3, desc[UR40][R4.64] ;  /* 0x0000002804037981 */ /* 0x000f28000c1e1900 */
[----:B-----5:R-:W4:Y:S02]  /*125d0*/  LDG.E R0, desc[UR40][R4.64+0x4] ;  /* 0x0000042804007981 */ /* 0x020f24000c1e1900 */
[----:B----4-:R-:W-:-:S07]  /*125e0*/  IMAD.IADD R0, R0, 0x1, -R3 ;  /* 0x0000000100007824 */ /* 0x010fce00078e0a03 */
.L_x_5422:
[----:B------:R-:W-:Y:S01]  /*125f0*/  USHF.R.S32.HI UR16, URZ, 0x1f, UR43 ;  /* 0x0000001f3f107899 */ /* 0x000fe2000801142b */
[----:B------:R-:W-:Y:S01]  /*12600*/  BSSY B1, `(.L_x_5423) ;  /* 0x000003a000017945 */ /* 0x000fe20003800000 */
[----:B------:R-:W-:Y:S02]  /*12610*/  USHF.R.S32.HI UR24, URZ, 0x1f, UR4 ;  /* 0x0000001f3f187899 */ /* 0x000fe40008011404 */
[----:B------:R-:W-:Y:S02]  /*12620*/  USEL UR8, UR43, URZ, !UP0 ;  /* 0x0000003f2b087287 */ /* 0x000fe4000c000000 */
[----:B------:R-:W-:Y:S01]  /*12630*/  USEL UR16, UR16, URZ, !UP0 ;  /* 0x0000003f10107287 */ /* 0x000fe2000c000000 */
[----:B------:R-:W-:Y:S11]  /*12640*/  @P0 BRA `(.L_x_5424) ;  /* 0x0000000000d40947 */ /* 0x000ff60003800000 */
[----:B------:R-:W0:Y:S01]  /*12650*/  LDC R9, c[0x0][0xbe8] ;  /* 0x0002fa00ff097b82 */ /* 0x000e220000000800 */
[----:B------:R-:W-:-:S05]  /*12660*/  IMAD.U32 R5, RZ, RZ, UR42 ;  /* 0x0000002aff057e24 */ /* 0x000fca000f8e00ff */
[----:B------:R-:W-:Y:S01]  /*12670*/  IADD3 R6, R5, -0x80, R8 ;  /* 0xffffff8005067810 */ /* 0x000fe20007ffe008 */
[----:B0----5:R-:W-:-:S05]  /*12680*/  IMAD R3, R0, R9, RZ ;  /* 0x0000000900037224 */ /* 0x021fca00078e02ff */
[----:B------:R-:W-:-:S13]  /*12690*/  ISETP.GE.AND P0, PT, R6, R3, PT ;  /* 0x000000030600720c */ /* 0x000fda0003f06270 */
[----:B------:R-:W-:Y:S05]  /*126a0*/  @P0 BRA `(.L_x_5424) ;  /* 0x0000000000bc0947 */ /* 0x000fea0003800000 */
[----:B------:R-:W-:Y:S01]  /*126b0*/  ISETP.NE.AND P0, PT, R9, 0x1, PT ;  /* 0x000000010900780c */ /* 0x000fe20003f05270 */
[----:B------:R-:W-:Y:S01]  /*126c0*/  UISETP.GT.AND UP0, UPT, UR9, 0x1, UPT ;  /* 0x000000010900788c */ /* 0x000fe2000bf04270 */
[----:B------:R-:W-:Y:S01]  /*126d0*/  UMOV UR20, 0x9b8 ;  /* 0x000009b800147882 */ /* 0x000fe20000000000 */
[----:B------:R-:W-:Y:S02]  /*126e0*/  ULOP3.LUT UR17, UR45, 0xff, URZ, 0xc0, !UPT ;  /* 0x000000ff2d117892 */ /* 0x000fe4000f8ec03f */
[----:B------:R-:W-:Y:S02]  /*126f0*/  USEL UR20, UR20, 0x978, UP0 ;  /* 0x0000097814147887 */ /* 0x000fe40008000000 */
[----:B------:R-:W-:-:S06]  /*12700*/  USEL UR17, UR17, URZ, UP0 ;  /* 0x0000003f11117287 */ /* 0x000fcc0008000000 */
[----:B------:R-:W0:Y:S04]  /*12710*/  @P0 LDC R3, c[0x0][0xbec] ;  /* 0x0002fb00ff030b82 */ /* 0x000e280000000800 */
[----:B------:R-:W-:Y:S01]  /*12720*/  ULDC.64 UR14, c[0x0][UR20+0x220] ;  /* 0x00008800140e7abb */ /* 0x000fe20008000a00 */
[----:B------:R-:W-:Y:S01]  /*12730*/  ULDC.64 UR12, c[0x0][UR20+0x218] ;  /* 0x00008600140c7abb */ /* 0x000fe20008000a00 */
[----:B------:R-:W-:Y:S02]  /*12740*/  ULDC.64 UR18, c[0x0][UR20+0x228] ;  /* 0x00008a0014127abb */ /* 0x000fe40008000a00 */
[----:B------:R-:W1:Y:S01]  /*12750*/  @P0 LDC R5, c[0x0][0xbf0] ;  /* 0x0002fc00ff050b82 */ /* 0x000e620000000800 */
[----:B------:R-:W-:Y:S02]  /*12760*/  UIMAD UR15, UR15, UR8, URZ ;  /* 0x000000080f0f72a4 */ /* 0x000fe4000f8e023f */
[----:B------:R-:W-:-:S02]  /*12770*/  UIMAD.WIDE.U32 UR10, UR12, UR44, URZ ;  /* 0x0000002c0c0a72a5 */ /* 0x000fc4000f8e003f */
[----:B------:R-:W-:Y:S02]  /*12780*/  UIMAD UR21, UR13, UR44, URZ ;  /* 0x0000002c0d1572a4 */ /* 0x000fe4000f8e023f */
[----:B------:R-:W-:Y:S02]  /*12790*/  UIMAD.WIDE.U32 UR22, UR18, UR17, URZ ;  /* 0x00000011121672a5 */ /* 0x000fe4000f8e003f */
[----:B------:R-:W-:Y:S02]  /*127a0*/  UIMAD.WIDE.U32 UR12, UR14, UR8, URZ ;  /* 0x000000080e0c72a5 */ /* 0x000fe4000f8e003f */
[----:B------:R-:W-:Y:S02]  /*127b0*/  UIMAD UR17, UR19, UR17, URZ ;  /* 0x00000011131172a4 */ /* 0x000fe4000f8e023f */
[----:B------:R-:W-:Y:S02]  /*127c0*/  UIMAD UR15, UR14, UR16, UR15 ;  /* 0x000000100e0f72a4 */ /* 0x000fe4000f8e020f */
[----:B------:R-:W-:Y:S01]  /*127d0*/  UIADD3 UR10, UP1, UP2, UR12, UR10, UR4 ;  /* 0x0000000a0c0a7290 */ /* 0x000fe2000fa3e004 */
[----:B0-----:R-:W-:Y:S01]  /*127e0*/  @P0 IMAD.HI.U32 R4, R6, R3, RZ ;  /* 0x0000000306040227 */ /* 0x001fe200078e00ff */
[----:B------:R-:W-:-:S02]  /*127f0*/  UIADD3 UR17, UR23, UR17, URZ ;  /* 0x0000001117117290 */ /* 0x000fc4000fffe03f */
[----:B------:R-:W-:Y:S01]  /*12800*/  UIADD3 UR21, UR11, UR21, URZ ;  /* 0x000000150b157290 */ /* 0x000fe2000fffe03f */
[----:B------:R-:W-:Y:S01]  /*12810*/  IMAD.MOV.U32 R3, RZ, RZ, R6 ;  /* 0x000000ffff037224 */ /* 0x000fe200078e0006 */
[----:B------:R-:W-:Y:S02]  /*12820*/  UIADD3 UR12, UR13, UR15, URZ ;  /* 0x0000000f0d0c7290 */ /* 0x000fe4000fffe03f */
[----:B------:R-:W-:Y:S01]  /*12830*/  IMAD.U32 R8, RZ, RZ, UR17 ;  /* 0x00000011ff087e24 */ /* 0x000fe2000f8e00ff */
[----:B-1----:R-:W-:Y:S01]  /*12840*/  @P0 SHF.R.U32.HI R3, RZ, R5, R4 ;  /* 0x00000005ff030219 */ /* 0x002fe20000011604 */
[----:B------:R-:W-:Y:S01]  /*12850*/  IMAD.U32 R4, RZ, RZ, UR22 ;  /* 0x00000016ff047e24 */ /* 0x000fe2000f8e00ff */
[----:B------:R-:W-:Y:S01]  /*12860*/  UIADD3.X UR12, UR12, UR21, UR24, UP1, UP2 ;  /* 0x000000150c0c7290 */ /* 0x000fe20008fe4418 */
[----:B------:R-:W-:Y:S01]  /*12870*/  IMAD.U32 R5, RZ, RZ, UR23 ;  /* 0x00000017ff057e24 */ /* 0x000fe2000f8e00ff */
[--C-:B------:R-:W-:Y:S01]  /*12880*/  SHF.R.S32.HI R5, RZ, 0x1f, R3.reuse ;  /* 0x0000001fff057819 */ /* 0x100fe20000011403 */
[----:B------:R-:W-:Y:S01]  /*12890*/  IMAD.MOV R7, RZ, RZ, -R3 ;  /* 0x000000ffff077224 */ /* 0x000fe200078e0a03 */
[----:B------:R-:W-:Y:S01]  /*128a0*/  IADD3 R4, P0, P1, R3, UR10, R4 ;  /* 0x0000000a03047c10 */ /* 0x000fe2000f91e004 */
[----:B------:R-:W-:-:S02]  /*128b0*/  ULDC.64 UR10, c[0x0][UR20+0x210] ;  /* 0x00008400140a7abb */ /* 0x000fc40008000a00 */
[----:B------:R-:W-:Y:S01]  /*128c0*/  IMAD R7, R9, R7, R6 ;  /* 0x0000000709077224 */ /* 0x000fe200078e0206 */
[----:B------:R-:W-:Y:S01]  /*128d0*/  IADD3.X R5, R5, UR12, R8, P0, P1 ;  /* 0x0000000c05057c10 */ /* 0x000fe200087e2408 */
[----:B------:R-:W-:Y:S01]  /*128e0*/  ULDC.64 UR12, c[0x0][0xba8] ;  /* 0x0002ea00000c7ab9 */ /* 0x000fe20000000a00 */
[----:B------:R-:W-:Y:S01]  /*128f0*/  @!UP0 ULDC UR12, c[0x0][0xb50] ;  /* 0x0002d400000c8ab9 */ /* 0x000fe20000000800 */
[C---:B------:R-:W-:Y:S01]  /*12900*/  IMAD R6, R7.reuse, UR11, RZ ;  /* 0x0000000b07067c24 */ /* 0x040fe2000f8e02ff */
[----:B------:R-:W-:Y:S01]  /*12910*/  SHF.R.S32.HI R3, RZ, 0x1f, R7 ;  /* 0x0000001fff037819 */ /* 0x000fe20000011407 */
        /* <DEDUP_REMOVED lines=8> */
.L_x_5424:
[----:B------:R-:W-:Y:S05]  /*129a0*/  BSYNC B1 ;  /* 0x0000000000017941 */ /* 0x000fea0003800000 */
.L_x_5423:
[----:B------:R-:W-:-:S06]  /*129b0*/  UISETP.GT.AND UP0, UPT, UR9, 0x1, UPT ;  /* 0x000000010900788c */ /* 0x000fcc000bf04270 */
[----:B------:R-:W-:-:S13]  /*129c0*/  PLOP3.LUT P0, PT, PT, PT, UP0, 0x80, 0x0 ;  /* 0x000000000000781c */ /* 0x000fda0003f0f008 */
[----:B------:R-:W-:Y:S05]  /*129d0*/  @P0 BRA `(.L_x_5419) ;  /* 0x00000008007c0947 */ /* 0x000fea0003800000 */
[----:B------:R-:W1:Y:S01]  /*129e0*/  LDC R11, c[0x0][0xbe8] ;  /* 0x0002fa00ff0b7b82 */ /* 0x000e620000000800 */
[----:B------:R-:W-:Y:S01]  /*129f0*/  ULDC UR14, c[0x0][0xac8] ;  /* 0x0002b200000e7ab9 */ /* 0x000fe20000000800 */
[----:B------:R-:W-:Y:S01]  /*12a00*/  ULDC.64 UR12, c[0x0][0xaa0] ;  /* 0x0002a800000c7ab9 */ /* 0x000fe20000000a00 */
[----:B------:R-:W-:Y:S01]  /*12a10*/  ISETP.GE.AND P1, PT, R188, UR14, PT ;  /* 0x0000000ebc007c0c */ /* 0x000fe2000bf26270 */
[----:B------:R-:W-:Y:S01]  /*12a20*/  UIMAD UR9, UR24, UR12, URZ ;  /* 0x0000000c180972a4 */ /* 0x000fe2000f8e023f */
[C---:B------:R-:W-:Y:S01]  /*12a30*/  ISETP.GE.AND P2, PT, R185.reuse, UR14, PT ;  /* 0x0000000eb9007c0c */ /* 0x040fe2000bf46270 */
[----:B------:R-:W-:Y:S01]  /*12a40*/  UIMAD.WIDE.U32 UR10, UR4, UR12, URZ ;  /* 0x0000000c040a72a5 */ /* 0x000fe2000f8e003f */
[----:B------:R-:W-:Y:S01]  /*12a50*/  SEL R4, RZ, 0xffffffff, P1 ;  /* 0xffffffffff047807 */ /* 0x000fe20000800000 */
[----:B------:R-:W-:Y:S01]  /*12a60*/  UIMAD UR9, UR4, UR13, UR9 ;  /* 0x0000000d040972a4 */ /* 0x000fe2000f8e0209 */
[----:B0-----:R-:W-:Y:S01]  /*12a70*/  SEL R3, RZ, 0x1, P2 ;  /* 0x00000001ff037807 */ /* 0x001fe20001000000 */
[C---:B------:R-:W-:Y:S01]  /*12a80*/  VIADD R37, R185.reuse, 0x80 ;  /* 0x00000080b9257836 */ /* 0x040fe20000000000 */
[----:B------:R-:W-:Y:S01]  /*12a90*/  ULDC.64 UR12, c[0x0][0xae8] ;  /* 0x0002ba00000c7ab9 */ /* 0x000fe20000000a00 */
[----:B------:R-:W-:Y:S01]  /*12aa0*/  IMAD.SHL.U32 R4, R4, 0x2, RZ ;  /* 0x0000000204047824 */ /* 0x000fe200078e00ff */
[----:B------:R-:W-:Y:S01]  /*12ab0*/  UIADD3 UR11, UR11, UR9, URZ ;  /* 0x000000090b0b7290 */ /* 0x000fe2000fffe03f */
[----:B------:R-:W-:Y:S01]  /*12ac0*/  VIADD R29, R185, 0xc0 ;  /* 0x000000c0b91d7836 */ /* 0x000fe20000000000 */
[----:B------:R-:W-:Y:S01]  /*12ad0*/  ISETP.GE.AND P1, PT, R37, UR14, PT ;  /* 0x0000000e25007c0c */ /* 0x000fe2000bf26270 */
[----:B------:R-:W-:Y:S01]  /*12ae0*/  VIADD R31, R185, 0x100 ;  /* 0x00000100b91f7836 */ /* 0x000fe20000000000 */
[----:B------:R-:W-:Y:S01]  /*12af0*/  LOP3.LUT R6, R4, 0x2, R3, 0xe2, !PT ;  /* 0x0000000204067812 */ /* 0x000fe200078ee203 */
[----:B------:R-:W-:Y:S01]  /*12b00*/  IMAD R3, R187, 0x20, R220 ;  /* 0x00000020bb037824 */ /* 0x000fe200078e02dc */
[----:B------:R-:W-:Y:S01]  /*12b10*/  UIMAD.WIDE.U32 UR10, UR44, UR12, UR10 ;  /* 0x0000000c2c0a72a5 */ /* 0x000fe2000f8e000a */
[----:B------:R-:W-:Y:S01]  /*12b20*/  VIADD R35, R185, 0x140 ;  /* 0x00000140b9237836 */ /* 0x000fe20000000000 */
[----:B------:R-:W-:Y:S01]  /*12b30*/  BSSY B1, `(.L_x_5425) ;  /* 0x0000065000017945 */ /* 0x000fe20003800000 */
[----:B------:R-:W-:Y:S01]  /*12b40*/  VIADD R8, R3, UR42 ;  /* 0x0000002a03087c36 */ /* 0x000fe20008000000 */
[----:B------:R-:W-:Y:S01]  /*12b50*/  SEL R3, RZ, 0xffffffff, P1 ;  /* 0xffffffffff037807 */ /* 0x000fe20000800000 */
[----:B------:R-:W-:Y:S01]  /*12b60*/  UIMAD UR11, UR44, UR13, UR11 ;  /* 0x0000000d2c0b72a4 */ /* 0x000fe2000f8e020b */
[----:B-1----:R-:W-:Y:S01]  /*12b70*/  ISETP.NE.AND P0, PT, R11, 0x1, PT ;  /* 0x000000010b00780c */ /* 0x002fe20003f05270 */
[----:B------:R-:W-:Y:S01]  /*12b80*/  VIADD R27, R185, 0x180 ;  /* 0x00000180b91b7836 */ /* 0x000fe20000000000 */
[----:B------:R-:W-:Y:S01]  /*12b90*/  ISETP.GE.AND P1, PT, R29, UR14, PT ;  /* 0x0000000e1d007c0c */ /* 0x000fe2000bf26270 */
[----:B------:R-:W-:Y:S01]  /*12ba0*/  ULDC.64 UR12, c[0x0][0xaf0] ;  /* 0x0002bc00000c7ab9 */ /* 0x000fe20000000a00 */
[----:B------:R-:W-:Y:S01]  /*12bb0*/  IMAD.SHL.U32 R9, R3, 0x4, RZ ;  /* 0x0000000403097824 */ /* 0x000fe200078e00ff */
[----:B------:R-:W-:Y:S01]  /*12bc0*/  UIMAD UR16, UR16, UR12, URZ ;  /* 0x0000000c101072a4 */ /* 0x000fe2000f8e023f */
[----:B------:R-:W-:Y:S01]  /*12bd0*/  IMAD.MOV.U32 R3, RZ, RZ, R8 ;  /* 0x000000ffff037224 */ /* 0x000fe200078e0008 */
[----:B------:R-:W-:Y:S01]  /*12be0*/  SHF.R.S32.HI R30, RZ, 0x1f, R31 ;  /* 0x0000001fff1e7819 */ /* 0x000fe2000001141f */
[----:B-----5:R-:W-:Y:S01]  /*12bf0*/  IMAD R25, R0, R11, RZ ;  /* 0x0000000b00197224 */ /* 0x020fe200078e02ff */
[----:B------:R-:W-:Y:S01]  /*12c00*/  UIMAD UR4, UR8, UR13, UR16 ;  /* 0x0000000d080472a4 */ /* 0x000fe2000f8e0210 */
[----:B------:R-:W-:Y:S01]  /*12c10*/  LOP3.LUT R6, R9, 0x4, R6, 0xe2, !PT ;  /* 0x0000000409067812 */ /* 0x000fe200078ee206 */
[----:B------:R-:W-:Y:S01]  /*12c20*/  UIMAD.WIDE.U32 UR8, UR8, UR12, UR10 ;  /* 0x0000000c080872a5 */ /* 0x000fe2000f8e000a */
[----:B------:R-:W-:Y:S01]  /*12c30*/  VIADD R26, R220, UR42 ;  /* 0x0000002adc1a7c36 */ /* 0x000fe20008000000 */
[----:B------:R-:W0:Y:S01]  /*12c40*/  @P0 LDC R5, c[0x0][0xbec] ;  /* 0x0002fb00ff050b82 */ /* 0x000e220000000800 */
[----:B------:R-:W-:Y:S01]  /*12c50*/  VIADD R33, R185, 0x1c0 ;  /* 0x000001c0b9217836 */ /* 0x000fe20000000000 */
[----:B------:R-:W-:Y:S01]  /*12c60*/  UIADD3 UR4, UR9, UR4, URZ ;  /* 0x0000000409047290 */ /* 0x000fe2000fffe03f */
[----:B------:R-:W-:-:S02]  /*12c70*/  SHF.R.S32.HI R32, RZ, 0x1f, R27 ;  /* 0x0000001fff207819 */ /* 0x000fc4000001141b */
[----:B------:R-:W-:Y:S02]  /*12c80*/  SHF.R.S32.HI R34, RZ, 0x1f, R37 ;  /* 0x0000001fff227819 */ /* 0x000fe40000011425 */
[----:B------:R-:W-:Y:S01]  /*12c90*/  SHF.R.S32.HI R28, RZ, 0x1f, R33 ;  /* 0x0000001fff1c7819 */ /* 0x000fe20000011421 */
[----:B------:R-:W1:Y:S01]  /*12ca0*/  @P0 LDC R7, c[0x0][0xbf0] ;  /* 0x0002fc00ff070b82 */ /* 0x000e620000000800 */
[----:B------:R-:W-:Y:S02]  /*12cb0*/  SHF.R.S32.HI R36, RZ, 0x1f, R29 ;  /* 0x0000001fff247819 */ /* 0x000fe4000001141d */
[----:B------:R-:W-:Y:S02]  /*12cc0*/  SHF.R.S32.HI R38, RZ, 0x1f, R35 ;  /* 0x0000001fff267819 */ /* 0x000fe40000011423 */
[----:B------:R-:W-:Y:S01]  /*12cd0*/  SHF.R.S32.HI R39, RZ, 0x1f, R188 ;  /* 0x0000001fff277819 */ /* 0x000fe200000114bc */
[----:B0-----:R-:W-:Y:S01]  /*12ce0*/  @P0 IMAD.HI.U32 R4, R8, R5, RZ ;  /* 0x0000000508040227 */ /* 0x001fe200078e00ff */
[----:B------:R-:W-:-:S02]  /*12cf0*/  SEL R5, RZ, 0xffffffff, P1 ;  /* 0xffffffffff057807 */ /* 0x000fc40000800000 */
[----:B------:R-:W-:-:S04]  /*12d00*/  ISETP.GE.AND P1, PT, R33, UR14, PT ;  /* 0x0000000e21007c0c */ /* 0x000fc8000bf26270 */
[----:B------:R-:W-:Y:S02]  /*12d10*/  SEL R0, RZ, 0x80, P1 ;  /* 0x00000080ff007807 */ /* 0x000fe40000800000 */
[----:B-1----:R-:W-:Y:S01]  /*12d20*/  @P0 SHF.R.U32.HI R3, RZ, R7, R4 ;  /* 0x00000007ff030219 */ /* 0x002fe20000011604 */
[----:B------:R-:W-:Y:S01]  /*12d30*/  IMAD.SHL.U32 R7, R5, 0x8, RZ ;  /* 0x0000000805077824 */ /* 0x000fe200078e00ff */
[----:B------:R-:W-:Y:S01]  /*12d40*/  ISETP.GE.AND P0, PT, R31, UR14, PT ;  /* 0x0000000e1f007c0c */ /* 0x000fe2000bf06270 */
[----:B------:R-:W-:Y:S02]  /*12d50*/  IMAD.U32 R4, RZ, RZ, UR8 ;  /* 0x00000008ff047e24 */ /* 0x000fe4000f8e00ff */
[----:B------:R-:W-:Y:S01]  /*12d60*/  IMAD.U32 R5, RZ, RZ, UR9 ;  /* 0x00000009ff057e24 */ /* 0x000fe2000f8e00ff */
[----:B------:R-:W-:Y:S01]  /*12d70*/  LOP3.LUT R10, R7, 0x8, R6, 0xe2, !PT ;  /* 0x00000008070a7812 */ /* 0x000fe200078ee206 */
[--C-:B------:R-:W-:Y:S01]  /*12d80*/  IMAD.MOV R7, RZ, RZ, -R3.reuse ;  /* 0x000000ffff077224 */ /* 0x100fe200078e0a03 */
[----:B------:R-:W-:Y:S01]  /*12d90*/  SHF.R.S32.HI R6, RZ, 0x1f, R3 ;  /* 0x0000001fff067819 */ /* 0x000fe20000011403 */
[----:B------:R-:W-:Y:S01]  /*12da0*/  ULDC.64 UR8, c[0x0][0xae0] ;  /* 0x0002b80000087ab9 */ /* 0x000fe20000000a00 */
[----:B------:R-:W-:Y:S01]  /*12db0*/  SEL R9, RZ, 0xffffffff, P0 ;  /* 0xffffffffff097807 */ /* 0x000fe20000000000 */
[----:B------:R-:W-:Y:S01]  /*12dc0*/  IMAD.U32 R5, RZ, RZ, UR4 ;  /* 0x00000004ff057e24 */ /* 0x000fe2000f8e00ff */
[----:B------:R-:W-:Y:S01]  /*12dd0*/  ISETP.GE.AND P0, PT, R35, UR14, PT ;  /* 0x0000000e23007c0c */ /* 0x000fe2000bf06270 */
[----:B------:R-:W-:-:S02]  /*12de0*/  IMAD R6, R6, UR8, RZ ;  /* 0x0000000806067c24 */ /* 0x000fc4000f8e02ff */
[----:B------:R-:W-:Y:S01]  /*12df0*/  IMAD R7, R11, R7, R8 ;  /* 0x000000070b077224 */ /* 0x000fe200078e0208 */
[----:B------:R-:W-:Y:S01]  /*12e00*/  SEL R8, RZ, 0xffffffff, P0 ;  /* 0xffffffffff087807 */ /* 0x000fe20000000000 */
[----:B------:R-:W-:Y:S01]  /*12e10*/  IMAD.SHL.U32 R13, R9, 0x10, RZ ;  /* 0x00000010090d7824 */ /* 0x000fe200078e00ff */
[----:B------:R-:W-:Y:S01]  /*12e20*/  ISETP.GE.AND P0, PT, R27, UR14, PT ;  /* 0x0000000e1b007c0c */ /* 0x000fe2000bf06270 */
[C---:B------:R-:W-:Y:S02]  /*12e30*/  IMAD R9, R3.reuse, UR9, R6 ;  /* 0x0000000903097c24 */ /* 0x040fe4000f8e0206 */
[----:B------:R-:W-:Y:S01]  /*12e40*/  IMAD.WIDE.U32 R4, R3, UR8, R4 ;  /* 0x0000000803047c25 */ /* 0x000fe2000f8e0004 */
[----:B------:R-:W-:Y:S01]  /*12e50*/  SHF.R.S32.HI R3, RZ, 0x1f, R7 ;  /* 0x0000001fff037819 */ /* 0x000fe20000011407 */
[----:B------:R-:W-:Y:S01]  /*12e60*/  ULDC.64 UR8, c[0x0][0xad8] ;  /* 0x0002b60000087ab9 */ /* 0x000fe20000000a00 */
[----:B------:R-:W-:Y:S01]  /*12e70*/  LOP3.LUT R10, R13, 0x10, R10, 0xe2, !PT ;  /* 0x000000100d0a7812 */ /* 0x000fe200078ee20a */
[----:B------:R-:W-:-:S02]  /*12e80*/  IMAD.IADD R5, R5, 0x1, R9 ;  /* 0x0000000105057824 */ /* 0x000fc400078e0209 */
[----:B------:R-:W-:Y:S02]  /*12e90*/  IMAD R6, R3, UR8, RZ ;  /* 0x0000000803067c24 */ /* 0x000fe4000f8e02ff */
[----:B------:R-:W-:-:S04]  /*12ea0*/  IMAD.WIDE.U32 R4, R7, UR8, R4 ;  /* 0x0000000807047c25 */ /* 0x000fc8000f8e0004 */
[----:B------:R-:W-:Y:S01]  /*12eb0*/  IMAD R3, R7, UR9, R6 ;  /* 0x0000000907037c24 */ /* 0x000fe2000f8e0206 */
[----:B------:R-:W-:Y:S01]  /*12ec0*/  ULDC.64 UR8, c[0x0][0xa80] ;  /* 0x0002a00000087ab9 */ /* 0x000fe20000000a00 */
[----:B------:R-:W-:Y:S01]  /*12ed0*/  SEL R7, RZ, 0x40, P0 ;  /* 0x00000040ff077807 */ /* 0x000fe20000000000 */
[----:B------:R-:W-:Y:S01]  /*12ee0*/  IMAD.SHL.U32 R9, R8, 0x20, RZ ;  /* 0x0000002008097824 */ /* 0x000fe200078e00ff */
[----:B---3--:R-:W-:Y:S01]  /*12ef0*/  LEA R20, P0, R4, UR8, 0x1 ;  /* 0x0000000804147c11 */ /* 0x008fe2000f8008ff */
[----:B------:R-:W-:-:S03]  /*12f00*/  IMAD.IADD R3, R5, 0x1, R3 ;  /* 0x0000000105037824 */ /* 0x000fc600078e0203 */
[----:B------:R-:W-:Y:S01]  /*12f10*/  LOP3.LUT R10, R9, 0x20, R10, 0xe2, !PT ;  /* 0x00000020090a7812 */ /* 0x000fe200078ee20a */
[----:B------:R0:W1:Y:S01]  /*12f20*/  SHFL.IDX PT, R6, R20, RZ, 0x181f ;  /* 0x00181fff14067589 */ /* 0x00006200000e0000 */
[----:B------:R-:W-:Y:S02]  /*12f30*/  LEA.HI.X R3, R4, UR9, R3, 0x1, P0 ;  /* 0x0000000904037c11 */ /* 0x000fe400080f0c03 */
[----:B------:R-:W-:Y:S02]  /*12f40*/  ISETP.GE.AND P0, PT, R26, R25, PT ;  /* 0x000000191a00720c */ /* 0x000fe40003f06270 */
[----:B------:R-:W-:Y:S02]  /*12f50*/  LOP3.LUT R21, R10, R7, RZ, 0xfc, !PT ;  /* 0x000000070a157212 */ /* 0x000fe400078efcff */
[----:B------:R0:W3:Y:S02]  /*12f60*/  SHFL.IDX PT, R7, R3, RZ, 0x181f ;  /* 0x00181fff03077589 */ /* 0x0000e400000e0000 */
[----:B------:R-:W-:-:S07]  /*12f70*/  LOP3.LUT R24, R21, R0, RZ, 0xfc, !PT ;  /* 0x0000000015187212 */ /* 0x000fce00078efcff */
[----:B0-----:R-:W-:Y:S05]  /*12f80*/  @P0 BRA `(.L_x_5426) ;  /* 0x00000000007c0947 */ /* 0x001fea0003800000 */
[----:B------:R-:W-:Y:S02]  /*12f90*/  ISETP.GE.AND P2, PT, R188, UR14, PT ;  /* 0x0000000ebc007c0c */ /* 0x000fe4000bf46270 */
[----:B------:R-:W-:Y:S02]  /*12fa0*/  ISETP.GE.AND P1, PT, R185, UR14, PT ;  /* 0x0000000eb9007c0c */ /* 0x000fe4000bf26270 */
[----:B------:R-:W-:Y:S02]  /*12fb0*/  ISETP.GE.AND P5, PT, R37, UR14, PT ;  /* 0x0000000e25007c0c */ /* 0x000fe4000bfa6270 */
[----:B------:R-:W-:-:S07]  /*12fc0*/  ISETP.GE.AND P3, PT, R29, UR14, PT ;  /* 0x0000000e1d007c0c */ /* 0x000fce000bf66270 */
[CC--:B-1----:R-:W-:Y:S02]  /*12fd0*/  @!P2 LEA R8, P0, R188.reuse, R6.reuse, 0x1 ;  /* 0x00000006bc08a211 */ /* 0x0c2fe400078008ff */
[----:B---3--:R-:W-:Y:S02]  /*12fe0*/  @!P1 IMAD.WIDE R4, R185, 0x2, R6 ;  /* 0x00000002b9049825 */ /* 0x008fe400078e0206 */
        /* <DEDUP_REMOVED lines=13> */
[-C--:B------:R-:W-:Y:S01]  /*130c0*/  @!P2 LEA R4, P5, R31, R6.reuse, 0x1 ;  /* 0x000000061f04a211 */ /* 0x080fe200078a08ff */
        /* <DEDUP_REMOVED lines=11> */
.L_x_5426:
[----:B------:R-:W-:Y:S05]  /*13180*/  BSYNC B1 ;  /* 0x0000000000017941 */ /* 0x000fea0003800000 */
.L_x_5425:
[----:B------:R-:W-:Y:S01]  /*13190*/  VIADD R0, R26, 0x20 ;  /* 0x000000201a007836 */ /* 0x000fe20000000000 */
[----:B---34-:R4:W0:Y:S04]  /*131a0*/  SHFL.IDX PT, R7, R3, 0x1, 0x181f ;  /* 0x00381f0003077f89 */ /* 0x01882800000e0000 */
[----:B------:R-:W-:Y:S01]  /*131b0*/  ISETP.GE.AND P0, PT, R0, R25, PT ;  /* 0x000000190000720c */ /* 0x000fe20003f06270 */
[----:B-1----:R4:W1:-:S12]  /*131c0*/  SHFL.IDX PT, R6, R20, 0x1, 0x181f ;  /* 0x00381f0014067f89 */ /* 0x00285800000e0000 */
[----:B----4-:R-:W-:Y:S05]  /*131d0*/  @P0 BRA `(.L_x_5419) ;  /* 0x00000000007c0947 */ /* 0x010fea0003800000 */
        /* <DEDUP_REMOVED lines=31> */
.L_x_5419:
[----:B------:R-:W-:Y:S05]  /*133d0*/  BSYNC B0 ;  /* 0x0000000000007941 */ /* 0x000fea0003800000 */
.L_x_5412:
[----:B------:R-:W-:Y:S02]  /*133e0*/  ULDC UR4, c[0x0][0xc3c] ;  /* 0x00030f0000047ab9 */ /* 0x000fe40000000800 */
[----:B------:R-:W-:-:S06]  /*133f0*/  UISETP.GE.AND UP0, UPT, UR6, UR4, UPT ;  /* 0x000000040600728c */ /* 0x000fcc000bf06270 */
[----:B------:R-:W-:-:S13]  /*13400*/  PLOP3.LUT P0, PT, PT, PT, UP0, 0x80, 0x0 ;  /* 0x000000000000781c */ /* 0x000fda0003f0f008 */
[----:B------:R-:W-:Y:S05]  /*13410*/  @!P0 BRA `(.L_x_5427) ;  /* 0xfffffedc00dc8947 */ /* 0x000fea000383ffff */
[----:B------:R-:W-:Y:S05]  /*13420*/  EXIT ;  /* 0x000000000000794d */ /* 0x000fea0003800000 */
.L_x_5313:
        /* <DEDUP_REMOVED lines=18> */
.L_x_5428:
        /* <DEDUP_REMOVED lines=43> */
.L_x_5432:
        /* <DEDUP_REMOVED lines=39> */
.L_x_5430:
        /* <DEDUP_REMOVED lines=12> */
.L_x_5433:
[----:B---34-:R-:W-:Y:S01]  /*13b30*/  IMAD R2, R3, UR5, R10 ;  /* 0x0000000503027c24 */ /* 0x018fe2000f8e020a */
[----:B-1----:R-:W-:Y:S01]  /*13b40*/  ISETP.NE.AND P0, PT, R8, 0x1, PT ;  /* 0x000000010800780c */ /* 0x002fe20003f05270 */
[----:B------:R-:W-:-:S03]  /*13b50*/  VIADD R14, R9, UR4 ;  /* 0x00000004090e7c36 */ /* 0x000fc60008000000 */
[----:B------:R1:W-:Y:S01]  /*13b60*/  STL [R1], R2 ;  /* 0x0000000201007387 */ /* 0x0003e20000100800 */
[----:B------:R-:W-:-:S03]  /*13b70*/  IADD3 R5, -R2, UR6, RZ ;  /* 0x0000000602057c10 */ /* 0x000fc6000fffe1ff */
[----:B------:R1:W-:Y:S05]  /*13b80*/  STL [R1+0xc], R14 ;  /* 0x00000c0e01007387 */ /* 0x0003ea0000100800 */
[----:B------:R-:W-:Y:S05]  /*13b90*/  @!P0 BRA `(.L_x_5434) ;  /* 0x0000000000e08947 */ /* 0x000fea0003800000 */
[----:B0-2---:R-:W-:Y:S02]  /*13ba0*/  IABS R7, R4 ;  /* 0x0000000400077213 */ /* 0x005fe40000000000 */
[----:B------:R-:W-:Y:S02]  /*13bb0*/  IABS R9, R8 ;  /* 0x0000000800097213 */ /* 0x000fe40000000000 */
[----:B------:R-:W0:Y:S08]  /*13bc0*/  I2F.RP R10, R7 ;  /* 0x00000007000a7306 */ /* 0x000e300000209400 */
[----:B------:R-:W2:Y:S08]  /*13bd0*/  I2F.RP R11, R9 ;  /* 0x00000009000b7306 */ /* 0x000eb00000209400 */
[----:B0-----:R-:W1:Y:S08]  /*13be0*/  MUFU.RCP R10, R10 ;  /* 0x0000000a000a7308 */ /* 0x001e700000001000 */
[----:B--2---:R-:W-:Y:S01]  /*13bf0*/  MUFU.RCP R11, R11 ;  /* 0x0000000b000b7308 */ /* 0x004fe20000001000 */
[----:B-1----:R-:W-:Y:S01]  /*13c00*/  VIADD R2, R10, 0xffffffe ;  /* 0x0ffffffe0a027836 */ /* 0x002fe20000000000 */
[----:B------:R-:W-:-:S06]  /*13c10*/  IABS R10, R4 ;  /* 0x00000004000a7213 */ /* 0x000fcc0000000000 */
[----:B------:R0:W1:Y:S02]  /*13c20*/  F2I.FTZ.U32.TRUNC.NTZ R3, R2 ;  /* 0x0000000200037305 */ /* 0x000064000021f000 */
[----:B0-----:R-:W-:Y:S02]  /*13c30*/  IMAD.MOV.U32 R2, RZ, RZ, RZ ;  /* 0x000000ffff027224 */ /* 0x001fe400078e00ff */
[----:B-1----:R-:W-:-:S04]  /*13c40*/  IMAD.MOV R12, RZ, RZ, -R3 ;  /* 0x000000ffff0c7224 */ /* 0x002fc800078e0a03 */
[----:B------:R-:W-:-:S04]  /*13c50*/  IMAD R13, R12, R7, RZ ;  /* 0x000000070c0d7224 */ /* 0x000fc800078e02ff */
[----:B------:R-:W-:Y:S01]  /*13c60*/  IMAD.HI.U32 R3, R3, R13, R2 ;  /* 0x0000000d03037227 */ /* 0x000fe200078e0002 */
[----:B------:R-:W-:-:S03]  /*13c70*/  IABS R2, R5 ;  /* 0x0000000500027213 */ /* 0x000fc60000000000 */
[----:B------:R-:W-:Y:S02]  /*13c80*/  IMAD.MOV R13, RZ, RZ, -R10 ;  /* 0x000000ffff0d7224 */ /* 0x000fe400078e0a0a */
[----:B------:R-:W-:-:S04]  /*13c90*/  IMAD.HI.U32 R10, R3, R2, RZ ;  /* 0x00000002030a7227 */ /* 0x000fc800078e00ff */
[----:B------:R-:W-:Y:S02]  /*13ca0*/  IMAD R2, R10, R13, R2 ;  /* 0x0000000d0a027224 */ /* 0x000fe400078e0202 */
[----:B------:R-:W-:-:S03]  /*13cb0*/  VIADD R3, R11, 0xffffffe ;  /* 0x0ffffffe0b037836 */ /* 0x000fc60000000000 */
[----:B------:R-:W-:-:S03]  /*13cc0*/  ISETP.GT.U32.AND P1, PT, R7, R2, PT ;  /* 0x000000020700720c */ /* 0x000fc60003f24070 */
[----:B------:R-:W0:Y:S10]  /*13cd0*/  F2I.FTZ.U32.TRUNC.NTZ R3, R3 ;  /* 0x0000000300037305 */ /* 0x000e34000021f000 */
[----:B------:R-:W-:-:S02]  /*13ce0*/  @!P1 IMAD.IADD R2, R2, 0x1, -R7 ;  /* 0x0000000102029824 */ /* 0x000fc400078e0a07 */
[----:B------:R-:W-:Y:S01]  /*13cf0*/  @!P1 VIADD R10, R10, 0x1 ;  /* 0x000000010a0a9836 */ /* 0x000fe20000000000 */
[----:B------:R-:W-:Y:S02]  /*13d00*/  ISETP.NE.AND P1, PT, R4, RZ, PT ;  /* 0x000000ff0400720c */ /* 0x000fe40003f25270 */
[----:B------:R-:W-:Y:S01]  /*13d10*/  ISETP.GE.U32.AND P0, PT, R2, R7, PT ;  /* 0x000000070200720c */ /* 0x000fe20003f06070 */
[----:B0-----:R-:W-:-:S04]  /*13d20*/  IMAD.MOV R2, RZ, RZ, -R3 ;  /* 0x000000ffff027224 */ /* 0x001fc800078e0a03 */
[----:B------:R-:W-:Y:S02]  /*13d30*/  IMAD R7, R2, R9, RZ ;  /* 0x0000000902077224 */ /* 0x000fe400078e02ff */
[----:B------:R-:W-:-:S04]  /*13d40*/  IMAD.MOV.U32 R2, RZ, RZ, RZ ;  /* 0x000000ffff027224 */ /* 0x000fc800078e00ff */
        /* <DEDUP_REMOVED lines=29> */
.L_x_5434:
        /* <DEDUP_REMOVED lines=61> */
.L_x_5435:
[----:B01----:R-:W-:-:S05]  /*142f0*/  LOP3.LUT R3, RZ, R2, RZ, 0x33, !PT ;  /* 0x00000002ff037212 */ /* 0x003fca00078e33ff */
[----:B------:R-:W-:-:S05]  /*14300*/  IMAD.IADD R2, R4, 0x1, R3 ;  /* 0x0000000104027824 */ /* 0x000fca00078e0203 */
[----:B------:R1:W-:Y:S01]  /*14310*/  STL [R1+0x4], R2 ;  /* 0x0000040201007387 */ /* 0x0003e20000100800 */
[----:B------:R-:W-:Y:S05]  /*14320*/  BRA `(.L_x_5436) ;  /* 0x0000000000107947 */ /* 0x000fea0003800000 */
.L_x_5431:
[----:B------:R-:W-:Y:S01]  /*14330*/  IMAD.U32 R2, RZ, RZ, UR6 ;  /* 0x00000006ff027e24 */ /* 0x000fe2000f8e00ff */
[----:B------:R0:W-:Y:S04]  /*14340*/  STL [R1+0x4], RZ ;  /* 0x000004ff01007387 */ /* 0x0001e80000100800 */
[----:B------:R0:W-:Y:S04]  /*14350*/  STL [R1+0x8], RZ ;  /* 0x000008ff01007387 */ /* 0x0001e80000100800 */
[----:B------:R0:W-:Y:S02]  /*14360*/  STL [R1], R2 ;  /* 0x0000000201007387 */ /* 0x0001e40000100800 */
.L_x_5436:
        /* <DEDUP_REMOVED lines=10> */
.L_x_5429:
        /* <DEDUP_REMOVED lines=8> */
[----:B------:R-:W2:Y:S01]  /*14490*/  S2UR UR5, SR_CgaCtaId ;  /* 0x00000000000579c3 */ /* 0x000ea20000008800 */
[C---:B---3--:R-:W-:Y:S01]  /*144a0*/  IMAD.SHL.U32 R0, R6.reuse, 0x8, RZ ;  /* 0x0000000806007824 */ /* 0x048fe200078e00ff */
[----:B------:R-:W-:Y:S01]  /*144b0*/  LOP3.LUT R4, R6, 0x7f, RZ, 0xc0, !PT ;  /* 0x0000007f06047812 */ /* 0x000fe200078ec0ff */
[----:B------:R-:W-:Y:S01]  /*144c0*/  UMOV UR4, 0x400 ;  /* 0x0000040000047882 */ /* 0x000fe20000000000 */
[----:B------:R-:W-:Y:S01]  /*144d0*/  BSSY B8, `(.L_x_5437) ;  /* 0x00006a2000087945 */ /* 0x000fe20003800000 */
[----:B------:R-:W-:Y:S01]  /*144e0*/  ULDC UR37, c[0x0][0xc] ;  /* 0x0000030000257ab9 */ /* 0x000fe20000000800 */
[----:B------:R-:W-:Y:S01]  /*144f0*/  LOP3.LUT R3, R0, 0x1f8, RZ, 0xc0, !PT ;  /* 0x000001f800037812 */ /* 0x000fe200078ec0ff */
[----:B01----:R-:W-:Y:S01]  /*14500*/  IMAD.SHL.U32 R2, R4, 0x8, RZ ;  /* 0x0000000804027824 */ /* 0x003fe200078e00ff */
[----:B------:R-:W-:Y:S01]  /*14510*/  ULDC.64 UR38, c[0x0][0x198] ;  /* 0x0000660000267ab9 */ /* 0x000fe20000000a00 */
[----:B------:R-:W-:Y:S01]  /*14520*/  IMAD.MOV.U32 R0, RZ, RZ, 0x1 ;  /* 0x00000001ff007424 */ /* 0x000fe200078e00ff */
[----:B------:R-:W-:Y:S01]  /*14530*/  LOP3.LUT R3, R3, 0x38, R6, 0x78, !PT ;  /* 0x0000003803037812 */ /* 0x000fe200078e7806 */
[----:B------:R-:W-:-:S03]  /*14540*/  IMAD.SHL.U32 R6, R6, 0x10, RZ ;  /* 0x0000001006067824 */ /* 0x000fc600078e00ff */
[----:B------:R-:W-:Y:S02]  /*14550*/  LOP3.LUT R2, R3, 0x200, R2, 0xf8, !PT ;  /* 0x0000020003027812 */ /* 0x000fe400078ef802 */
[----:B------:R-:W-:-:S04]  /*14560*/  SHF.R.U32.HI R3, RZ, 0x3, R4 ;  /* 0x00000003ff037819 */ /* 0x000fc80000011604 */
[----:B------:R-:W-:Y:S01]  /*14570*/  LOP3.LUT R3, R3, 0x70, R6, 0xf8, !PT ;  /* 0x0000007003037812 */ /* 0x000fe200078ef806 */
[----:B--2---:R-:W-:-:S06]  /*14580*/  ULEA UR4, UR5, UR4, 0x18 ;  /* 0x0000000405047291 */ /* 0x004fcc000f8ec03f */
[----:B------:R-:W-:-:S04]  /*14590*/  IMAD.U32 R19, RZ, RZ, UR4 ;  /* 0x00000004ff137e24 */ /* 0x000fc8000f8e00ff */
[----:B------:R-:W-:-:S05]  /*145a0*/  IMAD R2, R2, 0x2, R19 ;  /* 0x0000000202027824 */ /* 0x000fca00078e0213 */
[----:B------:R0:W-:Y:S04]  /*145b0*/  STL [R1+0x54], R2 ;  /* 0x0000540201007387 */ /* 0x0001e80000100800 */
[----:B------:R0:W-:Y:S04]  /*145c0*/  STL [R1+0x48], RZ ;  /* 0x000048ff01007387 */ /* 0x0001e80000100800 */
[----:B------:R0:W-:Y:S04]  /*145d0*/  STL [R1+0x14], R0 ;  /* 0x0000140001007387 */ /* 0x0001e80000100800 */
[----:B------:R0:W-:Y:S02]  /*145e0*/  STL [R1+0x10], RZ ;  /* 0x000010ff01007387 */ /* 0x0001e40000100800 */
.L_x_5565:
[----:B--2---:R-:W2:Y:S01]  /*145f0*/  LDL R9, [R1+0xc] ;  /* 0x00000c0001097983 */ /* 0x004ea20000100800 */
[----:B------:R-:W-:Y:S05]  /*14600*/  YIELD ;  /* 0x0000000000007946 */ /* 0x000fea0003800000 */
[----:B------:R-:W-:Y:S01]  /*14610*/  ULDC.64 UR4, c[0x0][0xa28] ;  /* 0x00028a0000047ab9 */ /* 0x000fe20000000a00 */
[----:B0-----:R-:W-:Y:S01]  /*14620*/  IMAD.MOV.U32 R0, RZ, RZ, RZ ;  /* 0x000000ffff007224 */ /* 0x001fe200078e00ff */
[----:B------:R-:W-:Y:S01]  /*14630*/  ISETP.NE.U32.AND P0, PT, RZ, UR4, PT ;  /* 0x00000004ff007c0c */ /* 0x000fe2000bf05070 */
[----:B-1----:R-:W0:Y:S01]  /*14640*/  LDC.64 R4, c[0x0][0xa00] ;  /* 0x00028000ff047b82 */ /* 0x002e220000000a00 */
[----:B------:R-:W-:Y:S01]  /*14650*/  IMAD.MOV.U32 R10, RZ, RZ, RZ ;  /* 0x000000ffff0a7224 */ /* 0x000fe200078e00ff */
[----:B------:R-:W-:Y:S01]  /*14660*/  ULDC.64 UR6, c[0x0][0xa08] ;  /* 0x0002820000067ab9 */ /* 0x000fe20000000a00 */
[----:B------:R-:W-:Y:S01]  /*14670*/  ISETP.NE.AND.EX P0, PT, RZ, UR5, PT, P0 ;  /* 0x00000005ff007c0c */ /* 0x000fe2000bf05300 */
[----:B------:R-:W-:-:S12]  /*14680*/  ULDC.64 UR4, c[0x0][0xa18] ;  /* 0x0002860000047ab9 */ /* 0x000fd80000000a00 */
        /* <DEDUP_REMOVED lines=37> */
.L_x_5438:
        /* <DEDUP_REMOVED lines=12> */
[----:B------:R-:W3:Y:S02]  /*149a0*/  LDC.64 R2, c[0x0][0xa20] ;  /* 0x00028800ff027b82 */ /* 0x000ee40000000a00 */
[----:B---3--:R-:W-:-:S05]  /*149b0*/  IMAD.WIDE R2, R9, 0x4, R2 ;  /* 0x0000000409027825 */ /* 0x008fca00078e0202 */
[----:B------:R3:W5:Y:S01]  /*149c0*/  LDG.E R7, desc[UR40][R2.64] ;  /* 0x0000002802077981 */ /* 0x000762000c1e1900 */
[----:B------:R-:W-:Y:S05]  /*149d0*/  BRA `(.L_x_5440) ;  /* 0x0000000000107947 */ /* 0x000fea0003800000 */
.L_x_5439:
[----:B------:R-:W-:Y:S05]  /*149e0*/  @!P1 BRA `(.L_x_5440) ;  /* 0x00000000000c9947 */ /* 0x000fea0003800000 */
[----:B------:R-:W3:Y:S04]  /*149f0*/  LDG.E R7, desc[UR40][R2.64] ;  /* 0x0000002802077981 */ /* 0x000ee8000c1e1900 */
[----:B------:R-:W3:Y:S02]  /*14a00*/  LDG.E R2, desc[UR40][R2.64+0x4] ;  /* 0x0000042802027981 */ /* 0x000ee4000c1e1900 */
[----:B---3--:R-:W-:-:S07]  /*14a10*/  IMAD.IADD R7, R2, 0x1, -R7 ;  /* 0x0000000102077824 */ /* 0x008fce00078e0a07 */
.L_x_5440:
        /* <DEDUP_REMOVED lines=12> */
[----:B------:R-:W-:-:S05]  /*14ae0*/  VIADD R4, R0, 0x3f ;  /* 0x0000003f00047836 */ /* 0x000fca0000000000 */
[----:B------:R-:W-:-:S04]  /*14af0*/  SHF.R.S32.HI R2, RZ, 0x1f, R4 ;  /* 0x0000001fff027819 */ /* 0x000fc80000011404 */
[----:B------:R-:W-:Y:S02]  /*14b00*/  LEA.HI R4, R2, R4, RZ, 0x6 ;  /* 0x0000000402047211 */ /* 0x000fe400078f30ff */
[----:B------:R-:W-:Y:S02]  /*14b10*/  IADD3 R2, R0, 0x1, -R10 ;  /* 0x0000000100027810 */ /* 0x000fe40007ffe80a */
[----:B------:R-:W-:-:S03]  /*14b20*/  SHF.R.S32.HI R9, RZ, 0x6, R4 ;  /* 0x00000006ff097819 */ /* 0x000fc60000011404 */
[----:B------:R-:W-:Y:S02]  /*14b30*/  IMAD.IADD R7, R2, 0x1, R7 ;  /* 0x0000000102077824 */ /* 0x000fe400078e0207 */
[----:B------:R-:W3:Y:S01]  /*14b40*/  LDC.64 R2, c[0x0][0x9e0] ;  /* 0x00027800ff027b82 */ /* 0x000ee20000000a00 */
[----:B------:R2:W-:Y:S01]  /*14b50*/  STL [R1+0x58], R9 ;  /* 0x0000580901007387 */ /* 0x0005e20000100800 */
        /* <DEDUP_REMOVED lines=14> */
.L_x_5443:
[----:B------:R-:W-:-:S13]  /*14c40*/  ISETP.NE.AND P0, PT, R3, 0x1, PT ;  /* 0x000000010300780c */ /* 0x000fda0003f05270 */
[----:B------:R-:W2:Y:S02]  /*14c50*/  @P0 LDC.64 R4, c[0x0][0x9e8] ;  /* 0x00027a00ff040b82 */ /* 0x000ea40000000a00 */
[----:B--2---:R-:W-:-:S05]  /*14c60*/  @P0 IMAD.HI.U32 R4, R8, R4, RZ ;  /* 0x0000000408040227 */ /* 0x004fca00078e00ff */
[----:B------:R-:W-:-:S07]  /*14c70*/  @P0 SHF.R.U32.HI R8, RZ, R5, R4 ;  /* 0x00000005ff080219 */ /* 0x000fce0000011604 */
.L_x_5444:
[----:B------:R-:W-:Y:S05]  /*14c80*/  BSYNC B0 ;  /* 0x0000000000007941 */ /* 0x000fea0003800000 */
.L_x_5442:
[----:B------:R-:W-:-:S05]  /*14c90*/  IMAD R8, R8, R3, R3 ;  /* 0x0000000308087224 */ /* 0x000fca00078e0203 */
[----:B------:R-:W-:-:S07]  /*14ca0*/  VIMNMX R2, R2, R8, PT ;  /* 0x0000000802027248 */ /* 0x000fce0003fe0100 */
.L_x_5441:
[----:B------:R-:W2:Y:S01]  /*14cb0*/  @P1 LDC R4, c[0x0][0x44c] ;  /* 0x00011300ff041b82 */ /* 0x000ea20000000800 */
[----:B------:R-:W-:Y:S01]  /*14cc0*/  IMAD.MOV.U32 R5, RZ, RZ, R11 ;  /* 0x000000ffff057224 */ /* 0x000fe200078e000b */
[----:B------:R-:W-:Y:S01]  /*14cd0*/  ULDC UR4, c[0x0][0x9dc] ;  /* 0x0002770000047ab9 */ /* 0x000fe20000000800 */
[----:B------:R-:W-:-:S05]  /*14ce0*/  VIADD R2, R2, 0x3f ;  /* 0x0000003f02027836 */ /* 0x000fca0000000000 */
[----:B------:R-:W3:Y:S01]  /*14cf0*/  @P1 LDC R7, c[0x0][0x450] ;  /* 0x00011400ff071b82 */ /* 0x000ee20000000800 */
[----:B--2---:R-:W-:-:S05]  /*14d00*/  @P1 IMAD.HI.U32 R4, R11, R4, RZ ;  /* 0x000000040b041227 */ /* 0x004fca00078e00ff */
[----:B---3--:R-:W-:-:S04]  /*14d10*/  @P1 SHF.R.U32.HI R5, RZ, R7, R4 ;  /* 0x00000007ff051219 */ /* 0x008fc80000011604 */
[----:B------:R-:W-:Y:S02]  /*14d20*/  IADD3 R7, R5, R0, -R10 ;  /* 0x0000000005077210 */ /* 0x000fe40007ffe80a */
[----:B------:R-:W-:-:S04]  /*14d30*/  SHF.R.S32.HI R0, RZ, 0x1f, R2 ;  /* 0x0000001fff007819 */ /* 0x000fc80000011402 */
[----:B------:R-:W-:Y:S01]  /*14d40*/  LEA.HI R0, R0, R2, RZ, 0x6 ;  /* 0x0000000200007211 */ /* 0x000fe200078f30ff */
[----:B------:R-:W-:-:S03]  /*14d50*/  VIADD R2, R7, -UR4 ;  /* 0x8000000407027c36 */ /* 0x000fc60008000000 */
[----:B------:R-:W-:-:S04]  /*14d60*/  SHF.R.S32.HI R4, RZ, 0x6, R0 ;  /* 0x00000006ff047819 */ /* 0x000fc80000011400 */
        /* <DEDUP_REMOVED lines=13> */
.L_x_5447:
[----:B------:R-:W-:-:S13]  /*14e40*/  ISETP.NE.AND P0, PT, R3, 0x1, PT ;  /* 0x000000010300780c */ /* 0x000fda0003f05270 */
[----:B--2---:R-:W2:Y:S02]  /*14e50*/  @P0 LDC.64 R4, c[0x0][0x9e8] ;  /* 0x00027a00ff040b82 */ /* 0x004ea40000000a00 */
[----:B--2---:R-:W-:-:S05]  /*14e60*/  @P0 IMAD.HI.U32 R4, R7, R4, RZ ;  /* 0x0000000407040227 */ /* 0x004fca00078e00ff */
[----:B------:R-:W-:-:S07]  /*14e70*/  @P0 SHF.R.U32.HI R7, RZ, R5, R4 ;  /* 0x00000005ff070219 */ /* 0x000fce0000011604 */
.L_x_5448:
[----:B------:R-:W-:Y:S05]  /*14e80*/  BSYNC B0 ;  /* 0x0000000000007941 */ /* 0x000fea0003800000 */
.L_x_5446:
[----:B------:R-:W-:-:S05]  /*14e90*/  IMAD R3, R7, R3, RZ ;  /* 0x0000000307037224 */ /* 0x000fca00078e02ff */
[----:B------:R-:W-:-:S07]  /*14ea0*/  VIMNMX R2, R2, R3, !PT ;  /* 0x0000000302027248 */ /* 0x000fce0007fe0100 */
.L_x_5445:
[----:B------:R-:W-:Y:S01]  /*14eb0*/  SHF.R.S32.HI R3, RZ, 0x1f, R2 ;  /* 0x0000001fff037819 */ /* 0x000fe20000011402 */
[----:B------:R-:W-:Y:S01]  /*14ec0*/  IMAD.MOV.U32 R5, RZ, RZ, RZ ;  /* 0x000000ffff057224 */ /* 0x000fe200078e00ff */
[----:B--2---:R-:W-:Y:S01]  /*14ed0*/  SHF.R.U32.HI R4, RZ, 0x10, R6 ;  /* 0x00000010ff047819 */ /* 0x004fe20000011606 */
[----:B------:R-:W-:Y:S01]  /*14ee0*/  BSSY B0, `(.L_x_5449) ;  /* 0x0000029000007945 */ /* 0x000fe20003800000 */
[----:B------:R-:W-:Y:S01]  /*14ef0*/  LEA.HI R3, R3, R2, RZ, 0x6 ;  /* 0x0000000203037211 */ /* 0x000fe200078f30ff */
[----:B01----:R-:W-:Y:S01]  /*14f00*/  IMAD.MOV.U32 R10, RZ, RZ, R5 ;  /* 0x000000ffff0a7224 */ /* 0x003fe200078e0005 */
[----:B------:R-:W-:Y:S02]  /*14f10*/  ISETP.NE.AND P0, PT, R4, RZ, PT ;  /* 0x000000ff0400720c */ /* 0x000fe40003f05270 */
[----:B------:R-:W-:Y:S02]  /*14f20*/  SHF.R.S32.HI R3, RZ, 0x6, R3 ;  /* 0x00000006ff037819 */ /* 0x000fe40000011403 */
[----:B------:R-:W-:-:S02]  /*14f30*/  LOP3.LUT R8, R6, 0xff, RZ, 0xc0, !PT ;  /* 0x000000ff06087812 */ /* 0x000fc400078ec0ff */
        /* <DEDUP_REMOVED lines=35> */
.L_x_5450:
[----:B------:R-:W-:Y:S05]  /*15170*/  BSYNC B0 ;  /* 0x0000000000007941 */ /* 0x000fea0003800000 */
.L_x_5449:
        /* <DEDUP_REMOVED lines=15> */
[----:B------:R-:W0:Y:S02]  /*15270*/  FLO.U32 R0, UR4 ;  /* 0x0000000400007d00 */ /* 0x000e2400080e0000 */
        /* <DEDUP_REMOVED lines=10> */
.L_x_5452:
        /* <DEDUP_REMOVED lines=20> */
.L_x_5455:
[----:B------:R-:W-:Y:S05]  /*15460*/  BSYNC B6 ;  /* 0x0000000000067941 */ /* 0x000fea0003800000 */
.L_x_5454:
        /* <DEDUP_REMOVED lines=20> */
.L_x_5458:
        /* <DEDUP_REMOVED lines=15> */
.L_x_5457:
[----:B------:R-:W-:Y:S05]  /*156a0*/  BSYNC B6 ;  /* 0x0000000000067941 */ /* 0x000fea0003800000 */
.L_x_5456:
[----:B------:R-:W3:Y:S01]  /*156b0*/  LDL R0, [R1+0xc] ;  /* 0x00000c0001007983 */ /* 0x000ee20000100800 */
[----:B------:R-:W-:Y:S02]  /*156c0*/  ULDC.64 UR4, c[0x0][0x9f8] ;  /* 0x00027e0000047ab9 */ /* 0x000fe40000000a00 */
[----:B------:R-:W-:Y:S01]  /*156d0*/  ISETP.NE.U32.AND P0, PT, RZ, UR4, PT ;  /* 0x00000004ff007c0c */ /* 0x000fe2000bf05070 */
[----:B------:R-:W4:Y:S03]  /*156e0*/  LDL R16, [R1+0x30] ;  /* 0x0000300001107983 */ /* 0x000f260000100800 */
        /* <DEDUP_REMOVED lines=20> */
.L_x_5582:
        /* <DEDUP_REMOVED lines=9> */
.L_x_5585:
        /* <DEDUP_REMOVED lines=9> */
[----:B-1----:R-:W1:Y:S02]  /*15950*/  @P0 LDC.64 R4, c[0x0][0x440] ;  /* 0x00011000ff040b82 */ /* 0x002e640000000a00 */
        /* <DEDUP_REMOVED lines=14> */
.L_x_5462:
[----:B------:R-:W4:Y:S04]  /*15a40*/  LDL R0, [R1+0x10] ;  /* 0x0000100001007983 */ /* 0x000f280000100800 */
[----:B---3--:R-:W3:Y:S01]  /*15a50*/  LDL R2, [R1+0x14] ;  /* 0x0000140001027983 */ /* 0x008ee20000100800 */
[----:B----4-:R-:W-:Y:S01]  /*15a60*/  IMAD R0, R0, 0x8, R19 ;  /* 0x0000000800007824 */ /* 0x010fe200078e0213 */
[----:B---3--:R-:W-:-:S04]  /*15a70*/  SHF.L.U32 R2, R2, 0x1f, RZ ;  /* 0x0000001f02027819 */ /* 0x008fc800000006ff */
[----:B------:R-:W3:Y:S02]  /*15a80*/  SYNCS.PHASECHK.TRANS64.TRYWAIT P0, [R0+URZ+0x28c40], R2 ;  /* 0x028c4002000075a7 */ /* 0x000ee4000800017f */
[----:B---3--:R-:W-:Y:S05]  /*15a90*/  @!P0 BRA `(.L_x_5463) ;  /* 0x0000005c00548947 */ /* 0x008fea0003800000 */
.L_x_5586:
        /* <DEDUP_REMOVED lines=11> */
.L_x_5464:
[----:B------:R-:W4:Y:S04]  /*15b50*/  LDL R3, [R1+0x10] ;  /* 0x0000100001037983 */ /* 0x000f280000100800 */
[----:B-1----:R-:W2:Y:S04]  /*15b60*/  LDL R4, [R1+0x20] ;  /* 0x0000200001047983 */ /* 0x002ea80000100800 */
        /* <DEDUP_REMOVED lines=21> */
.L_x_5460:
[----:B------:R-:W3:Y:S01]  /*15cc0*/  LDL.LU R3, [R1+0x3c] ;  /* 0x00003c0001037983 */ /* 0x000ee20000300800 */
[----:B------:R-:W-:Y:S05]  /*15cd0*/  WARPSYNC.ALL ;  /* 0x0000000000007948 */ /* 0x000fea0003800000 */
[----:B------:R-:W-:Y:S01]  /*15ce0*/  ULDC.64 UR4, c[0x0][0x298] ;  /* 0x0000a60000047ab9 */ /* 0x000fe20000000a00 */
[----:B------:R-:W-:Y:S01]  /*15cf0*/  BSSY B6, `(.L_x_5465) ;  /* 0x000001c000067945 */ /* 0x000fe20003800000 */
[----:B------:R-:W-:Y:S01]  /*15d00*/  BAR.SYNC.DEFER_BLOCKING 0x8, 0x100 ;  /* 0x0204000000007b1d */ /* 0x000fe20000010000 */
[----:B---3--:R-:W-:Y:S01]  /*15d10*/  SHF.R.S32.HI R0, RZ, 0x1f, R3 ;  /* 0x0000001fff007819 */ /* 0x008fe20000011403 */
[----:B-1----:R-:W-:-:S04]  /*15d20*/  IMAD.WIDE.U32 R4, R3, UR4, RZ ;  /* 0x0000000403047c25 */ /* 0x002fc8000f8e00ff */
        /* <DEDUP_REMOVED lines=24> */
.L_x_5466:
[----:B------:R-:W-:Y:S05]  /*15eb0*/  BSYNC B6 ;  /* 0x0000000000067941 */ /* 0x000fea0003800000 */
.L_x_5465:
[----:B-1----:R-:W3:Y:S01]  /*15ec0*/  LDL.LU R0, [R1+0x3c] ;  /* 0x00003c0001007983 */ /* 0x002ee20000300800 */
[----:B------:R-:W-:Y:S01]  /*15ed0*/  ULDC.64 UR6, c[0x0][0xa00] ;  /* 0x0002800000067ab9 */ /* 0x000fe20000000a00 */
[----:B------:R-:W-:Y:S01]  /*15ee0*/  ULDC.64 UR4, c[0x0][0x2d8] ;  /* 0x0000b60000047ab9 */ /* 0x000fe20000000a00 */
[----:B0-----:R-:W0:Y:S01]  /*15ef0*/  LDC R7, c[0x0][0x448] ;  /* 0x00011200ff077b82 */ /* 0x001e220000000800 */
[----:B------:R-:W3:Y:S04]  /*15f00*/  LDL.LU.64 R2, [R1+0x40] ;  /* 0x0000400001027983 */ /* 0x000ee80000300a00 */
[----:B------:R-:W4:Y:S04]  /*15f10*/  LDL R5, [R1+0xc] ;  /* 0x00000c0001057983 */ /* 0x000f280000100800 */
[----:B------:R-:W2:Y:S01]  /*15f20*/  LDL R12, [R1+0x24] ;  /* 0x00002400010c7983 */ /* 0x000ea20000100800 */
[----:B------:R-:W-:Y:S01]  /*15f30*/  ISETP.NE.U32.AND P0, PT, RZ, UR6, PT ;  /* 0x00000006ff007c0c */ /* 0x000fe2000bf05070 */
[----:B------:R-:W-:-:S03]  /*15f40*/  ULDC UR6, c[0x0][0x2b8] ;  /* 0x0000ae0000067ab9 */ /* 0x000fc60000000800 */
[----:B------:R-:W-:Y:S01]  /*15f50*/  ISETP.NE.AND.EX P0, PT, RZ, UR7, PT, P0 ;  /* 0x00000007ff007c0c */ /* 0x000fe2000bf05300 */
[----:B------:R-:W1:Y:S02]  /*15f60*/  S2R R8, SR_TID.X ;  /* 0x0000000000087919 */ /* 0x000e640000002100 */
[----:B-1----:R-:W-:Y:S02]  /*15f70*/  IMAD.SHL.U32 R8, R8, 0x10, RZ ;  /* 0x0000001008087824 */ /* 0x002fe400078e00ff */
[----:B---3--:R-:W-:Y:S01]  /*15f80*/  IMAD.MOV.U32 R3, RZ, RZ, R0 ;  /* 0x000000ffff037224 */ /* 0x008fe200078e0000 */
[----:B----4-:R-:W-:-:S04]  /*15f90*/  SHF.R.S32.HI R0, RZ, 0x1f, R5 ;  /* 0x0000001fff007819 */ /* 0x010fc80000011405 */
[----:B------:R-:W-:Y:S02]  /*15fa0*/  SEL R4, R0, RZ, !P0 ;  /* 0x000000ff00047207 */ /* 0x000fe40004000000 */
[----:B------:R-:W-:Y:S02]  /*15fb0*/  SEL R0, R5, RZ, !P0 ;  /* 0x000000ff05007207 */ /* 0x000fe40004000000 */
[----:B------:R-:W1:Y:S01]  /*15fc0*/  S2R R5, SR_TID.X ;  /* 0x0000000000057919 */ /* 0x000e620000002100 */
[----:B------:R-:W-:-:S04]  /*15fd0*/  IMAD.WIDE.U32 R2, R17, UR4, R2 ;  /* 0x0000000411027c25 */ /* 0x000fc8000f8e0002 */
[----:B------:R-:W-:Y:S01]  /*15fe0*/  IMAD R3, R17, UR5, R3 ;  /* 0x0000000511037c24 */ /* 0x000fe2000f8e0203 */
[----:B------:R-:W-:Y:S02]  /*15ff0*/  ULDC.64 UR4, c[0x0][0x2e0] ;  /* 0x0000b80000047ab9 */ /* 0x000fe40000000a00 */
[----:B------:R-:W-:Y:S02]  /*16000*/  IMAD R4, R4, UR4, RZ ;  /* 0x0000000404047c24 */ /* 0x000fe4000f8e02ff */
[----:B------:R-:W-:-:S04]  /*16010*/  IMAD.WIDE.U32 R2, R0, UR4, R2 ;  /* 0x0000000400027c25 */ /* 0x000fc8000f8e0002 */
[----:B------:R-:W-:Y:S01]  /*16020*/  IMAD R0, R0, UR5, R4 ;  /* 0x0000000500007c24 */ /* 0x000fe2000f8e0204 */
[----:B0-----:R-:W-:Y:S01]  /*16030*/  ISETP.NE.AND P0, PT, R7, 0x1, PT ;  /* 0x000000010700780c */ /* 0x001fe20003f05270 */
[----:B------:R-:W0:Y:S01]  /*16040*/  S2R R9, SR_TID.X ;  /* 0x0000000000097919 */ /* 0x000e220000002100 */
[----:B------:R-:W-:-:S11]  /*16050*/  ULDC.64 UR4, c[0x0][0x2d0] ;  /* 0x0000b40000047ab9 */ /* 0x000fd60000000a00 */
[----:B------:R-:W3:Y:S01]  /*16060*/  @P0 LDC R6, c[0x0][0x450] ;  /* 0x00011400ff060b82 */ /* 0x000ee20000000800 */
[----:B-1----:R-:W-:-:S04]  /*16070*/  LOP3.LUT R5, R5, 0x7f, RZ, 0xc0, !PT ;  /* 0x0000007f05057812 */ /* 0x002fc800078ec0ff */
[----:B------:R-:W-:-:S04]  /*16080*/  SHF.R.U32.HI R5, RZ, 0x3, R5 ;  /* 0x00000003ff057819 */ /* 0x000fc80000011605 */
[----:B------:R-:W-:Y:S02]  /*16090*/  LOP3.LUT R8, R5, 0x70, R8, 0xf8, !PT ;  /* 0x0000007005087812 */ /* 0x000fe400078ef808 */
[----:B------:R-:W1:Y:S03]  /*160a0*/  @P0 LDC R5, c[0x0][0x44c] ;  /* 0x00011300ff050b82 */ /* 0x000e660000000800 */
[----:B--2---:R-:W-:Y:S02]  /*160b0*/  IMAD.IADD R4, R8, 0x1, R12 ;  /* 0x0000000108047824 */ /* 0x004fe400078e020c */
[----:B------:R2:W5:Y:S01]  /*160c0*/  LDL R8, [R1+0x54] ;  /* 0x0000540001087983 */ /* 0x0005620000100800 */
[----:B------:R-:W-:Y:S02]  /*160d0*/  IMAD.IADD R3, R3, 0x1, R0 ;  /* 0x0000000103037824 */ /* 0x000fe400078e0200 */
[----:B------:R-:W-:Y:S01]  /*160e0*/  IMAD.MOV.U32 R0, RZ, RZ, R4 ;  /* 0x000000ffff007224 */ /* 0x000fe200078e0004 */
[----:B------:R-:W4:Y:S01]  /*160f0*/  S2R R10, SR_TID.X ;  /* 0x00000000000a7919 */ /* 0x000f220000002100 */
[----:B-1----:R-:W-:-:S05]  /*16100*/  @P0 IMAD.HI.U32 R5, R4, R5, RZ ;  /* 0x0000000504050227 */ /* 0x002fca00078e00ff */
        /* <DEDUP_REMOVED lines=10> */
[----:B0-----:R-:W-:-:S04]  /*161b0*/  IMAD.SHL.U32 R9, R9, 0x8, RZ ;  /* 0x0000000809097824 */ /* 0x001fc800078e00ff */
[----:B------:R-:W-:Y:S02]  /*161c0*/  IMAD R0, R0, UR4, RZ ;  /* 0x0000000400007c24 */ /* 0x000fe4000f8e02ff */
[----:B------:R-:W-:-:S04]  /*161d0*/  IMAD.WIDE.U32 R2, R4, UR4, R2 ;  /* 0x0000000404027c25 */ /* 0x000fc8000f8e0002 */
[----:B------:R-:W-:Y:S01]  /*161e0*/  IMAD R0, R4, UR5, R0 ;  /* 0x0000000504007c24 */ /* 0x000fe2000f8e0200 */
[----:B------:R-:W-:Y:S01]  /*161f0*/  ULDC.64 UR4, c[0x0][0x280] ;  /* 0x0000a00000047ab9 */ /* 0x000fe20000000a00 */
[----:B------:R-:W-:Y:S02]  /*16200*/  LOP3.LUT R9, R9, 0x38, RZ, 0xc0, !PT ;  /* 0x0000003809097812 */ /* 0x000fe400078ec0ff */
[----:B------:R-:W-:Y:S01]  /*16210*/  IMAD.IADD R0, R3, 0x1, R0 ;  /* 0x0000000103007824 */ /* 0x000fe200078e0200 */
[----:B------:R-:W-:Y:S01]  /*16220*/  LEA R4, P1, R2, UR4, 0x1 ;  /* 0x0000000402047c11 */ /* 0x000fe2000f8208ff */
[----:B------:R-:W-:Y:S01]  /*16230*/  UMOV UR4, 0xffffffff ;  /* 0xffffffff00047882 */ /* 0x000fe20000000000 */
[----:B----4-:R-:W-:Y:S02]  /*16240*/  LOP3.LUT R10, R10, 0x7f, RZ, 0xc0, !PT ;  /* 0x0000007f0a0a7812 */ /* 0x010fe400078ec0ff */
[----:B------:R-:W-:Y:S02]  /*16250*/  ISETP.GE.AND P0, PT, R9, UR6, PT ;  /* 0x0000000609007c0c */ /* 0x000fe4000bf06270 */
[----:B------:R-:W-:-:S02]  /*16260*/  LEA.HI.X R0, R2, UR5, R0, 0x1, P1 ;  /* 0x0000000502007c11 */ /* 0x000fc400088f0c00 */
[----:B------:R-:W-:Y:S01]  /*16270*/  SHF.R.U32.HI R10, RZ, 0x3, R10 ;  /* 0x00000003ff0a7819 */ /* 0x000fe2000001160a */
[----:B--2---:R-:W-:Y:S08]  /*16280*/  BRA.DIV UR4, `(.L_x_5467) ;  /* 0x00000056046c7947 */ /* 0x004ff0000b800000 */
[----:B------:R-:W2:Y:S04]  /*16290*/  LDL.LU R6, [R1+0x28] ;  /* 0x0000280001067983 */ /* 0x000ea80000300800 */
[----:B------:R-:W3:Y:S01]  /*162a0*/  LDL.LU R5, [R1+0x24] ;  /* 0x0000240001057983 */ /* 0x000ee20000300800 */
        /* <DEDUP_REMOVED lines=24> */
[----:B------:R-:W-:Y:S04]  /*16430*/  SHFL.IDX PT, R4, R4, 0x3, 0x181f ;  /* 0x00781f0004047f89 */ /* 0x000fe800000e0000 */
[----:B0-----:R-:W0:Y:S04]  /*16440*/  SHFL.IDX PT, R6, R0, 0x2, 0x181f ;  /* 0x00581f0000067f89 */ /* 0x001e2800000e0000 */
[----:B------:R-:W2:Y:S01]  /*16450*/  SHFL.IDX PT, R0, R0, 0x3, 0x181f ;  /* 0x00781f0000007f89 */ /* 0x000ea200000e0000 */
[----:B-1----:R-:W-:-:S05]  /*16460*/  @!P1 LEA R5, P2, R9, R5, 0x1 ;  /* 0x0000000509059211 */ /* 0x002fca00078408ff */
[----:B0-----:R-:W-:-:S04]  /*16470*/  @!P1 IMAD.X R6, RZ, RZ, R6, P2 ;  /* 0x000000ffff069224 */ /* 0x001fc800010e0606 */
[----:B------:R-:W-:Y:S02]  /*16480*/  @!P1 IMAD.MOV.U32 R7, RZ, RZ, R6 ;  /* 0x000000ffff079224 */ /* 0x000fe400078e0006 */
[----:B------:R-:W-:-:S05]  /*16490*/  @!P1 IMAD.MOV.U32 R6, RZ, RZ, R5 ;  /* 0x000000ffff069224 */ /* 0x000fca00078e0005 */
[----:B--2---:R0:W-:Y:S02]  /*164a0*/  @!P1 LDGSTS.E.BYPASS.LTC128B.128 [R8+0x21400], desc[UR40][R6.64], !P0 ;  /* 0x2140000006089fae */ /* 0x0041e4000c101d68 */
.L_x_5595:
[----:B------:R-:W-:-:S05]  /*164b0*/  VIADD R3, R3, 0x30 ;  /* 0x0000003003037836 */ /* 0x000fca0000000000 */
[----:B------:R-:W-:-:S13]  /*164c0*/  ISETP.GE.AND P1, PT, R3, R2, PT ;  /* 0x000000020300720c */ /* 0x000fda0003f26270 */
[----:B------:R-:W-:-:S05]  /*164d0*/  @!P1 LEA R2, P2, R9, R4, 0x1 ;  /* 0x0000000409029211 */ /* 0x000fca00078408ff */
[----:B------:R-:W-:-:S05]  /*164e0*/  @!P1 IMAD.X R3, RZ, RZ, R0, P2 ;  /* 0x000000ffff039224 */ /* 0x000fca00010e0600 */
[----:B------:R-:W-:Y:S01]  /*164f0*/  @!PT LDS RZ, [RZ] ;  /* 0x00000000fffff984 */ /* 0x000fe20000000800 */
[----:B------:R-:W-:Y:S01]  /*16500*/  @!PT LDS RZ, [RZ] ;  /* 0x00000000fffff984 */ /* 0x000fe20000000800 */
[----:B------:R-:W-:Y:S01]  /*16510*/  @!PT LDS RZ, [RZ] ;  /* 0x00000000fffff984 */ /* 0x000fe20000000800 */
[----:B------:R1:W-:Y:S01]  /*16520*/  @!P1 LDGSTS.E.BYPASS.LTC128B.128 [R8+0x21c00], desc[UR40][R2.64], !P0 ;  /* 0x21c0000002089fae */ /* 0x0003e2000c101d68 */
[----:B------:R-:W-:Y:S01]  /*16530*/  PLOP3.LUT P0, PT, PT, PT, PT, 0x80, 0x0 ;  /* 0x000000000000781c */ /* 0x000fe20003f0f070 */
[----:B------:R-:W-:-:S12]  /*16540*/  NOP ;  /* 0x0000000000007918 */ /* 0x000fd80000000000 */
.L_x_5468:
[----:B------:R-:W-:Y:S02]  /*16550*/  PLOP3.LUT P1, PT, P1, P0, PT, 0xa2, 0x0 ;  /* 0x000000000000781c */ /* 0x000fe40000f21472 */
[----:B------:R-:W-:-:S08]  /*16560*/  @P0 R2UR P1, UR4, R19 ;  /* 0x00000000130402ca */ /* 0x000fd00000020000 */
[----:B------:R-:W-:-:S05]  /*16570*/  @P0 PLOP3.LUT P0, PT, P1, PT, PT, 0x80, 0x0 ;  /* 0x000000000000081c */ /* 0x000fca0000f0f070 */
[----:B------:R-:W-:Y:S01]  /*16580*/  @!P1 SYNCS.ARRIVE.TRANS64.RED.A0T1 RZ, [UR4+0x28c00], RZ ;  /* 0x028c00ffffff99a7 */ /* 0x000fe20008200404 */
[----:B------:R-:W-:Y:S07]  /*16590*/  @!P1 ARRIVES.LDGSTSBAR.64.TRANSCNT [UR4+0x28c00] ;  /* 0x028c0000ff0099b0 */ /* 0x000fee0008000a84 */
[----:B------:R-:W-:Y:S05]  /*165a0*/  @P0 BRA.U.ANY `(.L_x_5468) ;  /* 0xfffffffd00e80947 */ /* 0x000fea000393ffff */
[----:B-1----:R-:W2:Y:S02]  /*165b0*/  LDL.LU R2, [R1+0x48] ;  /* 0x0000480001027983 */ /* 0x002ea40000300800 */
        /* <DEDUP_REMOVED lines=9> */
[----:B------:R-:W2:Y:S03]  /*16650*/  SYNCS.PHASECHK.TRANS64.TRYWAIT P0, [R19+URZ+0x28c20], R0 ;  /* 0x028c2000130075a7 */ /* 0x000ea6000800017f */
[----:B-12---:R-:W-:Y:S05]  /*16660*/  @!P0 BRA `(.L_x_5470) ;  /* 0x0000005400b88947 */ /* 0x006fea0003800000 */
.L_x_5596:
[----:B------:R-:W-:Y:S05]  /*16670*/  BSYNC B0 ;  /* 0x0000000000007941 */ /* 0x000fea0003800000 */
.L_x_5469:
[----:B------:R-:W-:Y:S01]  /*16680*/  LOP3.LUT P0, RZ, R18, 0x1, RZ, 0xc0, !PT ;  /* 0x0000000112ff7812 */ /* 0x000fe2000780c0ff */
[----:B------:R-:W-:-:S12]  /*16690*/  BSSY B0, `(.L_x_5471) ;  /* 0x0000097000007945 */ /* 0x000fd80003800000 */
[----:B------:R-:W-:Y:S05]  /*166a0*/  @!P0 BRA `(.L_x_5472) ;  /* 0x0000000800548947 */ /* 0x000fea0003800000 */
[----:B------:R-:W1:Y:S04]  /*166b0*/  LDL R4, [R1+0x10] ;  /* 0x0000100001047983 */ /* 0x000e680000100800 */
[----:B------:R-:W2:Y:S01]  /*166c0*/  LDL R2, [R1+0x14] ;  /* 0x0000140001027983 */ /* 0x000ea20000100800 */
[----:B------:R-:W-:Y:S01]  /*166d0*/  BSSY B1, `(.L_x_5473) ;  /* 0x0000008000017945 */ /* 0x000fe20003800000 */
[----:B------:R-:W3:Y:S02]  /*166e0*/  S2R R3, SR_TID.X ;  /* 0x0000000000037919 */ /* 0x000ee40000002100 */
[----:B---3--:R-:W-:-:S04]  /*166f0*/  LOP3.LUT R3, R3, 0x7f, RZ, 0xc0, !PT ;  /* 0x0000007f03037812 */ /* 0x008fc800078ec0ff */
[----:B------:R-:W-:Y:S01]  /*16700*/  ISETP.NE.AND P1, PT, R3, RZ, PT ;  /* 0x000000ff0300720c */ /* 0x000fe20003f25270 */
[----:B-1----:R-:W-:Y:S01]  /*16710*/  IMAD R0, R4, 0x8, R19 ;  /* 0x0000000804007824 */ /* 0x002fe200078e0213 */
[----:B--2---:R-:W-:-:S04]  /*16720*/  SHF.L.U32 R2, R2, 0x1f, RZ ;  /* 0x0000001f02027819 */ /* 0x004fc800000006ff */
[----:B------:R-:W1:Y:S02]  /*16730*/  SYNCS.PHASECHK.TRANS64.TRYWAIT P0, [R0+URZ+0x28c60], R2 ;  /* 0x028c6002000075a7 */ /* 0x000e64000800017f */
[----:B-1----:R-:W-:Y:S05]  /*16740*/  @!P0 BRA `(.L_x_5474) ;  /* 0x0000005400948947 */ /* 0x002fea0003800000 */
.L_x_5597:
[----:B------:R-:W-:Y:S05]  /*16750*/  BSYNC B1 ;  /* 0x0000000000017941 */ /* 0x000fea0003800000 */
.L_x_5473:
[----:B------:R-:W-:Y:S04]  /*16760*/  BSSY B1, `(.L_x_5475) ;  /* 0x0000009000017945 */ /* 0x000fe80003800000 */
        /* <DEDUP_REMOVED lines=8> */
.L_x_5476:
[----:B------:R-:W-:Y:S05]  /*167f0*/  BSYNC B1 ;  /* 0x0000000000017941 */ /* 0x000fea0003800000 */
.L_x_5475:
[----:B------:R-:W2:Y:S04]  /*16800*/  LDL R4, [R1+0x18] ;  /* 0x0000180001047983 */ /* 0x000ea80000100800 */
[----:B------:R-:W2:Y:S04]  /*16810*/  LDL.LU R3, [R1+0x20] ;  /* 0x0000200001037983 */ /* 0x000ea80000300800 */
[----:B-1----:R-:W3:Y:S01]  /*16820*/  LDL R2, [R1+0x10] ;  /* 0x0000100001027983 */ /* 0x002ee20000100800 */
        /* <DEDUP_REMOVED lines=10> */
.L_x_5477:
        /* <DEDUP_REMOVED lines=15> */
.L_x_5478:
        /* <DEDUP_REMOVED lines=15> */
.L_x_5479:
        /* <DEDUP_REMOVED lines=15> */
.L_x_5480:
        /* <DEDUP_REMOVED lines=15> */
.L_x_5481:
        /* <DEDUP_REMOVED lines=15> */
.L_x_5482:
        /* <DEDUP_REMOVED lines=15> */
.L_x_5483:
        /* <DEDUP_REMOVED lines=15> */
.L_x_5484:
        /* <DEDUP_REMOVED lines=10> */
.L_x_5472:
[----:B------:R-:W-:Y:S05]  /*17000*/  BSYNC B0 ;  /* 0x0000000000007941 */ /* 0x000fea0003800000 */
.L_x_5471:
[----:B------:R-:W1:Y:S04]  /*17010*/  LDL R4, [R1+0x30] ;  /* 0x0000300001047983 */ /* 0x000e680000100800 */
[----:B------:R-:W2:Y:S01]  /*17020*/  LDL R5, [R1+0x1c] ;  /* 0x00001c0001057983 */ /* 0x000ea20000100800 */
[----:B------:R-:W-:Y:S01]  /*17030*/  BSSY B0, `(.L_x_5485) ;  /* 0x00002b1000007945 */ /* 0x000fe20003800000 */
[----:B-1----:R-:W-:-:S05]  /*17040*/  VIADD R0, R4, 0xfffffffe ;  /* 0xfffffffe04007836 */ /* 0x002fca0000000000 */
[----:B--2---:R-:W-:-:S13]  /*17050*/  ISETP.GE.AND P0, PT, R0, R5, PT ;  /* 0x000000050000720c */ /* 0x004fda0003f06270 */
[----:B------:R-:W-:Y:S05]  /*17060*/  @!P0 BRA `(.L_x_5486) ;  /* 0x0000002800b48947 */ /* 0x000fea0003800000 */
[----:B------:R-:W2:Y:S04]  /*17070*/  LDL.LU R9, [R1+0x4c] ;  /* 0x00004c0001097983 */ /* 0x000ea80000300800 */
[----:B0-----:R-:W3:Y:S04]  /*17080*/  LDL.LU R8, [R1+0x38] ;  /* 0x0000380001087983 */ /* 0x001ee80000300800 */
[----:B------:R-:W4:Y:S04]  /*17090*/  LDL.LU R7, [R1+0x50] ;  /* 0x0000500001077983 */ /* 0x000f280000300800 */
[----:B------:R-:W5:Y:S04]  /*170a0*/  LDL.LU R6, [R1+0x34] ;  /* 0x0000340001067983 */ /* 0x000f680000300800 */
[----:B------:R-:W5:Y:S01]  /*170b0*/  LDL.LU R4, [R1+0x58] ;  /* 0x0000580001047983 */ /* 0x000f620000300800 */
[----:B------:R-:W-:Y:S01]  /*170c0*/  LOP3.LUT R5, RZ, R5, RZ, 0x33, !PT ;  /* 0x00000005ff057212 */ /* 0x000fe200078e33ff */
[----:B------:R-:W-:Y:S01]  /*170d0*/  BSSY B2, `(.L_x_5487) ;  /* 0x00000eb000027945 */ /* 0x000fe20003800000 */
[----:B--2---:R-:W-:-:S04]  /*170e0*/  VIADD R2, R9, 0x1 ;  /* 0x0000000109027836 */ /* 0x004fc80000000000 */
[----:B---3--:R-:W-:Y:S01]  /*170f0*/  IMAD R2, R2, R8, RZ ;  /* 0x0000000802027224 */ /* 0x008fe200078e02ff */
[----:B----4-:R-:W-:-:S04]  /*17100*/  LOP3.LUT R3, RZ, R7, RZ, 0x33, !PT ;  /* 0x00000007ff037212 */ /* 0x010fc800078e33ff */
        /* <DEDUP_REMOVED lines=45> */
.L_x_5491:
        /* <DEDUP_REMOVED lines=8> */
.L_x_5598:
[----:B------:R-:W-:Y:S05]  /*17460*/  BSYNC B3 ;  /* 0x0000000000037941 */ /* 0x000fea0003800000 */
.L_x_5492:
        /* <DEDUP_REMOVED lines=9> */
.L_x_5495:
[----:B------:R-:W-:Y:S05]  /*17500*/  BSYNC B3 ;  /* 0x0000000000037941 */ /* 0x000fea0003800000 */
.L_x_5494:
[----:B------:R-:W2:Y:S04]  /*17510*/  LDL R6, [R1+0x10] ;  /* 0x0000100001067983 */ /* 0x000ea80000100800 */
[----:B------:R-:W3:Y:S01]  /*17520*/  LDL R7, [R1+0x18] ;  /* 0x0000180001077983 */ /* 0x000ee20000100800 */
[----:B------:R-:W-:Y:S01]  /*17530*/  IMAD.MOV.U32 R10, RZ, RZ, RZ ;  /* 0x000000ffff0a7224 */ /* 0x000fe200078e00ff */
        /* <DEDUP_REMOVED lines=10> */
.L_x_5496:
        /* <DEDUP_REMOVED lines=13> */
.L_x_5599:
[----:B------:R-:W-:Y:S05]  /*176b0*/  BSYNC B3 ;  /* 0x0000000000037941 */ /* 0x000fea0003800000 */
.L_x_5497:
        /* <DEDUP_REMOVED lines=11> */
.L_x_5500:
[----:B------:R-:W-:Y:S05]  /*17770*/  BSYNC B3 ;  /* 0x0000000000037941 */ /* 0x000fea0003800000 */
.L_x_5499:
[----:B-12---:R-:W2:Y:S01]  /*17780*/  LDL R2, [R1+0x10] ;  /* 0x0000100001027983 */ /* 0x006ea20000100800 */
        /* <DEDUP_REMOVED lines=9> */
.L_x_5501:
        /* <DEDUP_REMOVED lines=15> */
.L_x_5502:
        /* <DEDUP_REMOVED lines=15> */
.L_x_5503:
        /* <DEDUP_REMOVED lines=15> */
.L_x_5504:
        /* <DEDUP_REMOVED lines=15> */
.L_x_5505:
        /* <DEDUP_REMOVED lines=15> */
.L_x_5506:
        /* <DEDUP_REMOVED lines=15> */
.L_x_5507:
        /* <DEDUP_REMOVED lines=15> */
.L_x_5508:
        /* <DEDUP_REMOVED lines=10> */
.L_x_5490:
[----:B------:R-:W-:Y:S05]  /*17f50*/  BSYNC B1 ;  /* 0x0000000000017941 */ /* 0x000fea0003800000 */
.L_x_5489:
[----:B------:R-:W2:Y:S02]  /*17f60*/  LDL.LU R6, [R1+0x30] ;  /* 0x0000300001067983 */ /* 0x000ea40000300800 */
[----:B--2---:R-:W-:-:S07]  /*17f70*/  VIADD R0, R6, 0xfffffffd ;  /* 0xfffffffd06007836 */ /* 0x004fce0000000000 */
.L_x_5488:
[----:B------:R-:W-:Y:S05]  /*17f80*/  BSYNC B2 ;  /* 0x0000000000027941 */ /* 0x000fea0003800000 */
.L_x_5487:
[----:B------:R-:W-:-:S05]  /*17f90*/  VIADD R5, R5, 0xfffffffe ;  /* 0xfffffffe05057836 */ /* 0x000fca0000000000 */
[----:B------:R-:W-:-:S13]  /*17fa0*/  ISETP.NE.AND P0, PT, R5, R4, PT ;  /* 0x000000040500720c */ /* 0x000fda0003f05270 */
[----:B------:R-:W-:Y:S05]  /*17fb0*/  @!P0 BRA `(.L_x_5486) ;  /* 0x0000001800e08947 */ /* 0x000fea0003800000 */
.L_x_5549:
        /* <DEDUP_REMOVED lines=35> */
.L_x_5511:
        /* <DEDUP_REMOVED lines=8> */
.L_x_5600:
[----:B------:R-:W-:Y:S05]  /*18270*/  BSYNC B2 ;  /* 0x0000000000027941 */ /* 0x000fea0003800000 */
.L_x_5512:
        /* <DEDUP_REMOVED lines=9> */
.L_x_5515:
[----:B------:R-:W-:Y:S05]  /*18310*/  BSYNC B2 ;  /* 0x0000000000027941 */ /* 0x000fea0003800000 */
.L_x_5514:
        /* <DEDUP_REMOVED lines=12> */
.L_x_5516:
        /* <DEDUP_REMOVED lines=13> */
.L_x_5601:
[----:B------:R-:W-:Y:S05]  /*184b0*/  BSYNC B2 ;  /* 0x0000000000027941 */ /* 0x000fea0003800000 */
.L_x_5517:
        /* <DEDUP_REMOVED lines=11> */
.L_x_5520:
[----:B------:R-:W-:Y:S05]  /*18570*/  BSYNC B2 ;  /* 0x0000000000027941 */ /* 0x000fea0003800000 */
.L_x_5519:
        /* <DEDUP_REMOVED lines=9> */
.L_x_5521:
        /* <DEDUP_REMOVED lines=15> */
.L_x_5522:
        /* <DEDUP_REMOVED lines=15> */
.L_x_5523:
        /* <DEDUP_REMOVED lines=15> */
.L_x_5524:
        /* <DEDUP_REMOVED lines=15> */
.L_x_5525:
        /* <DEDUP_REMOVED lines=15> */
.L_x_5526:
        /* <DEDUP_REMOVED lines=15> */
.L_x_5527:
        /* <DEDUP_REMOVED lines=15> */
.L_x_5528:
        /* <DEDUP_REMOVED lines=10> */
.L_x_5510:
[----:B------:R-:W-:Y:S05]  /*18d40*/  BSYNC B1 ;  /* 0x0000000000017941 */ /* 0x000fea0003800000 */
.L_x_5509:
        /* <DEDUP_REMOVED lines=35> */
.L_x_5531:
        /* <DEDUP_REMOVED lines=8> */
.L_x_5602:
[----:B------:R-:W-:Y:S05]  /*19000*/  BSYNC B2 ;  /* 0x0000000000027941 */ /* 0x000fea0003800000 */
.L_x_5532:
        /* <DEDUP_REMOVED lines=9> */
.L_x_5535:
[----:B------:R-:W-:Y:S05]  /*190a0*/  BSYNC B2 ;  /* 0x0000000000027941 */ /* 0x000fea0003800000 */
.L_x_5534:
        /* <DEDUP_REMOVED lines=13> */
.L_x_5536:
        /* <DEDUP_REMOVED lines=13> */
.L_x_5603:
[----:B------:R-:W-:Y:S05]  /*19250*/  BSYNC B2 ;  /* 0x0000000000027941 */ /* 0x000fea0003800000 */
.L_x_5537:
        /* <DEDUP_REMOVED lines=11> */
.L_x_5540:
[----:B------:R-:W-:Y:S05]  /*19310*/  BSYNC B2 ;  /* 0x0000000000027941 */ /* 0x000fea0003800000 */
.L_x_5539:
        /* <DEDUP_REMOVED lines=10> */
.L_x_5541:
        /* <DEDUP_REMOVED lines=15> */
.L_x_5542:
        /* <DEDUP_REMOVED lines=15> */
.L_x_5543:
        /* <DEDUP_REMOVED lines=15> */
.L_x_5544:
        /* <DEDUP_REMOVED lines=15> */
.L_x_5545:
        /* <DEDUP_REMOVED lines=15> */
.L_x_5546:
        /* <DEDUP_REMOVED lines=15> */
.L_x_5547:
        /* <DEDUP_REMOVED lines=15> */
.L_x_5548:
        /* <DEDUP_REMOVED lines=10> */
.L_x_5530:
[----:B------:R-:W-:Y:S05]  /*19af0*/  BSYNC B1 ;  /* 0x0000000000017941 */ /* 0x000fea0003800000 */
.L_x_5529:
[----:B------:R-:W2:Y:S01]  /*19b00*/  LDL R2, [R1+0x1c] ;  /* 0x00001c0001027983 */ /* 0x000ea20000100800 */
[----:B------:R-:W-:Y:S01]  /*19b10*/  VIADD R0, R0, 0xfffffffe ;  /* 0xfffffffe00007836 */ /* 0x000fe20000000000 */
[----:B--2---:R-:W-:-:S13]  /*19b20*/  ISETP.GT.AND P0, PT, R6, R2, PT ;  /* 0x000000020600720c */ /* 0x004fda0003f04270 */
[----:B------:R-:W-:Y:S05]  /*19b30*/  @P0 BRA `(.L_x_5549) ;  /* 0xffffffe400200947 */ /* 0x000fea000383ffff */
.L_x_5486:
[----:B------:R-:W-:Y:S05]  /*19b40*/  BSYNC B0 ;  /* 0x0000000000007941 */ /* 0x000fea0003800000 */
.L_x_5485:
        /* <DEDUP_REMOVED lines=19> */
[----:B0-----:R-:W0:Y:S02]  /*19c80*/  S2R R6, SR_LTMASK ;  /* 0x0000000000067919 */ /* 0x001e240000003900 */
[----:B0-----:R-:W-:-:S04]  /*19c90*/  LOP3.LUT R6, R6, UR4, RZ, 0xc0, !PT ;  /* 0x0000000406067c12 */ /* 0x001fc8000f8ec0ff */
[----:B------:R-:W0:Y:S01]  /*19ca0*/  POPC R7, R6 ;  /* 0x0000000600077309 */ /* 0x000e220000000000 */
[----:B--2---:R-:W0:Y:S02]  /*19cb0*/  SHFL.IDX PT, R4, R3, R4, 0x1f ;  /* 0x00001f0403047589 */ /* 0x004e2400000e0000 */
[----:B0-----:R-:W-:-:S05]  /*19cc0*/  IADD3 R2, R4, UR37, R7 ;  /* 0x0000002504027c10 */ /* 0x001fca000fffe007 */
[----:B------:R2:W-:Y:S02]  /*19cd0*/  STL [R1], R2 ;  /* 0x0000000201007387 */ /* 0x0005e40000100800 */
.L_x_5551:
[----:B------:R-:W-:Y:S05]  /*19ce0*/  BSYNC B0 ;  /* 0x0000000000007941 */ /* 0x000fea0003800000 */
.L_x_5550:
[----:B------:R-:W-:-:S05]  /*19cf0*/  SEL R0, R0, RZ, P0 ;  /* 0x000000ff00007207 */ /* 0x000fca0000000000 */
[----:B------:R3:W-:Y:S02]  /*19d00*/  STL [R1+0x10], R0 ;  /* 0x0000100001007387 */ /* 0x0007e40000100800 */
.L_x_5453:
[----:B------:R-:W-:Y:S05]  /*19d10*/  BSYNC B7 ;  /* 0x0000000000077941 */ /* 0x000fea0003800000 */
.L_x_5451:
        /* <DEDUP_REMOVED lines=8> */
[----:B01----:R-:W0:Y:S04]  /*19da0*/  LDS.128 R4, [R19+0x28cd0] ;  /* 0x028cd00013047984 */ /* 0x003e280000000c00 */
[----:B0-----:R1:W-:Y:S04]  /*19db0*/  STL.64 [R1], R4 ;  /* 0x0000000401007387 */ /* 0x0013e80000100a00 */
[----:B------:R1:W-:Y:S01]  /*19dc0*/  STL.64 [R1+0x8], R6 ;  /* 0x0000080601007387 */ /* 0x0003e20000100a00 */
[----:B------:R-:W-:Y:S06]  /*19dd0*/  BAR.ARV 0x4, 0x180 ;  /* 0x0106000000007b1d */ /* 0x000fec0000002000 */
[----:B------:R-:W-:Y:S05]  /*19de0*/  BRA `(.L_x_5553) ;  /* 0x0000001000307947 */ /* 0x000fea0003800000 */
.L_x_5552:
[----:B------:R-:W5:Y:S01]  /*19df0*/  S2R R16, SR_TID.X ;  /* 0x0000000000107919 */ /* 0x000f620000002100 */
[----:B------:R-:W-:Y:S01]  /*19e00*/  UMOV UR4, 0xffffffff ;  /* 0xffffffff00047882 */ /* 0x000fe20000000000 */
[----:B-----5:R-:W-:-:S04]  /*19e10*/  LOP3.LUT R16, R16, 0x1f, RZ, 0xc0, !PT ;  /* 0x0000001f10107812 */ /* 0x020fc800078ec0ff */
[----:B------:R-:W-:Y:S01]  /*19e20*/  ISETP.NE.AND P0, PT, R16, 0x1f, PT ;  /* 0x0000001f1000780c */ /* 0x000fe20003f05270 */
[----:B------:R-:W-:-:S12]  /*19e30*/  BRA.DIV UR4, `(.L_x_5554) ;  /* 0x0000002204647947 */ /* 0x000fd8000b800000 */
[----:B-1----:R-:W2:Y:S01]  /*19e40*/  LDL.LU R3, [R1] ;  /* 0x0000000001037983 */ /* 0x002ea20000300800 */
[----:B------:R-:W-:-:S03]  /*19e50*/  ULDC UR4, c[0x0][0xc3c] ;  /* 0x00030f0000047ab9 */ /* 0x000fc60000000800 */
[----:B0-----:R-:W3:Y:S01]  /*19e60*/  LDL R8, [R1+0xc] ;  /* 0x00000c0001087983 */ /* 0x001ee20000100800 */
[----:B--2---:R-:W-:Y:S02]  /*19e70*/  IMAD.MOV.U32 R10, RZ, RZ, R3 ;  /* 0x000000ffff0a7224 */ /* 0x004fe400078e0003 */
[----:B---34-:R-:W-:-:S05]  /*19e80*/  IMAD.IADD R0, R8, 0x1, R16 ;  /* 0x0000000108007824 */ /* 0x018fca00078e0210 */
        /* <DEDUP_REMOVED lines=16> */
[----:B---3--:R-:W-:Y:S01]  /*19f90*/  @!P1 IMAD.MOV.U32 R7, RZ, RZ, R6 ;  /* 0x000000ffff079224 */ /* 0x008fe200078e0006 */
        /* <DEDUP_REMOVED lines=19> */
.L_x_5613:
[----:B------:R-:W-:Y:S02]  /*1a0d0*/  ULDC UR4, c[0x0][0xc38] ;  /* 0x00030e0000047ab9 */ /* 0x000fe40000000800 */
[----:B------:R-:W-:-:S04]  /*1a0e0*/  IMAD.U32 R8, RZ, RZ, UR4 ;  /* 0x00000004ff087e24 */ /* 0x000fc8000f8e00ff */
[----:B-1----:R-:W-:-:S04]  /*1a0f0*/  IMAD R9, R14, R8, RZ ;  /* 0x000000080e097224 */ /* 0x002fc800078e02ff */
[----:B------:R-:W-:-:S05]  /*1a100*/  IMAD.IADD R0, R0, 0x1, R9 ;  /* 0x0000000100007824 */ /* 0x000fca00078e0209 */
[----:B------:R-:W-:-:S13]  /*1a110*/  ISETP.GT.AND P6, PT, R0, R4, PT ;  /* 0x000000040000720c */ /* 0x000fda0003fc4270 */
[----:B------:R-:W-:Y:S05]  /*1a120*/  @P6 BRA `(.L_x_5555) ;  /* 0x0000000000ac6947 */ /* 0x000fea0003800000 */
.L_x_5558:
        /* <DEDUP_REMOVED lines=37> */
.L_x_5621:
[----:B------:R-:W-:Y:S02]  /*1a380*/  ULDC UR4, c[0x0][0xc38] ;  /* 0x00030e0000047ab9 */ /* 0x000fe40000000800 */
[----:B------:R-:W-:-:S04]  /*1a390*/  IMAD.U32 R8, RZ, RZ, UR4 ;  /* 0x00000004ff087e24 */ /* 0x000fc8000f8e00ff */
[----:B-1----:R-:W-:-:S04]  /*1a3a0*/  IMAD R9, R14, R8, RZ ;  /* 0x000000080e097224 */ /* 0x002fc800078e02ff */
[----:B------:R-:W-:-:S05]  /*1a3b0*/  IMAD.IADD R0, R9, 0x1, R0 ;  /* 0x0000000109007824 */ /* 0x000fca00078e0200 */
[----:B------:R-:W-:-:S13]  /*1a3c0*/  ISETP.GT.AND P6, PT, R0, R4, PT ;  /* 0x000000040000720c */ /* 0x000fda0003fc4270 */
[----:B------:R-:W-:Y:S05]  /*1a3d0*/  @!P6 BRA `(.L_x_5558) ;  /* 0xfffffffc0054e947 */ /* 0x000fea000383ffff */
.L_x_5555:
        /* <DEDUP_REMOVED lines=12> */
.L_x_5626:
[----:B------:R-:W-:-:S13]  /*1a4a0*/  ISETP.NE.AND P0, PT, R3, RZ, PT ;  /* 0x000000ff0300720c */ /* 0x000fda0003f05270 */
[----:B------:R-:W-:Y:S05]  /*1a4b0*/  @!P0 BRA `(.L_x_5560) ;  /* 0x0000000000108947 */ /* 0x000fea0003800000 */
[----:B------:R-:W-:Y:S01]  /*1a4c0*/  UMOV UR4, 0xffffffff ;  /* 0xffffffff00047882 */ /* 0x000fe20000000000 */
[----:B------:R-:W-:Y:S02]  /*1a4d0*/  VIADD R12, R10, 0xffffffff ;  /* 0xffffffff0a0c7836 */ /* 0x000fe40000000000 */
[----:B------:R-:W-:Y:S05]  /*1a4e0*/  BRA.DIV UR4, `(.L_x_5561) ;  /* 0x0000002604287947 */ /* 0x000fea000b800000 */
[----:B------:R2:W4:Y:S02]  /*1a4f0*/  SHFL.IDX PT, R6, R2, R12, 0x1f ;  /* 0x00001f0c02067589 */ /* 0x00052400000e0000 */
.L_x_5560:
[----:B----4-:R-:W-:Y:S01]  /*1a500*/  IMAD R3, R6, R8, R9 ;  /* 0x0000000806037224 */ /* 0x010fe200078e0209 */
[----:B------:R-:W-:-:S03]  /*1a510*/  ISETP.NE.AND P0, PT, R7, 0x1, PT ;  /* 0x000000010700780c */ /* 0x000fc60003f05270 */
[----:B------:R-:W-:Y:S01]  /*1a520*/  IMAD.IADD R4, R4, 0x1, -R3 ;  /* 0x0000000104047824 */ /* 0x000fe200078e0a03 */
[----:B------:R4:W-:Y:S09]  /*1a530*/  STL [R1], R3 ;  /* 0x0000000301007387 */ /* 0x0009f20000100800 */
[----:B------:R-:W-:Y:S05]  /*1a540*/  @!P0 BRA `(.L_x_5562) ;  /* 0x0000000000e48947 */ /* 0x000fea0003800000 */
[----:B-1-3--:R-:W-:-:S04]  /*1a550*/  IABS R5, R0 ;  /* 0x0000000000057213 */ /* 0x00afc80000000000 */
[----:B------:R-:W1:Y:S08]  /*1a560*/  I2F.RP R6, R5 ;  /* 0x0000000500067306 */ /* 0x000e700000209400 */
[----:B-1----:R-:W1:Y:S02]  /*1a570*/  MUFU.RCP R6, R6 ;  /* 0x0000000600067308 */ /* 0x002e640000001000 */
[----:B-1----:R-:W-:-:S06]  /*1a580*/  VIADD R9, R6, 0xffffffe ;  /* 0x0ffffffe06097836 */ /* 0x002fcc0000000000 */
[----:B----4-:R-:W0:Y:S02]  /*1a590*/  F2I.FTZ.U32.TRUNC.NTZ R3, R9 ;  /* 0x0000000900037305 */ /* 0x010e24000021f000 */
[----:B0-2---:R-:W-:-:S04]  /*1a5a0*/  IMAD.MOV R2, RZ, RZ, -R3 ;  /* 0x000000ffff027224 */ /* 0x005fc800078e0a03 */
        /* <DEDUP_REMOVED lines=38> */
[----:B------:R-:W-:Y:S01]  /*1a810*/  IMAD.MOV R5, RZ, RZ, -R3 ;  /* 0x000000ffff057224 */ /* 0x000fe200078e0a03 */
[----:B------:R-:W-:-:S03]  /*1a820*/  LOP3.LUT R2, R3, R7, RZ, 0x3c, !PT ;  /* 0x0000000703027212 */ /* 0x000fc600078e3cff */
[----:B------:R-:W-:Y:S01]  /*1a830*/  IMAD R4, R0, R5, R4 ;  /* 0x0000000500047224 */ /* 0x000fe200078e0204 */
        /* <DEDUP_REMOVED lines=10> */
.L_x_5562:
[----:B-1-3--:R-:W3:Y:S01]  /*1a8e0*/  LDL R5, [R1+0xc] ;  /* 0x00000c0001057983 */ /* 0x00aee20000100800 */
[----:B0-2-4-:R-:W3:Y:S02]  /*1a8f0*/  LDC.64 R2, c[0x0][0xc90] ;  /* 0x00032400ff027b82 */ /* 0x015ee40000000a00 */
[----:B---3--:R-:W-:-:S05]  /*1a900*/  IMAD.WIDE R2, R5, 0x4, R2 ;  /* 0x0000000405027825 */ /* 0x008fca00078e0202 */
        /* <DEDUP_REMOVED lines=60> */
.L_x_5563:
[----:B-1----:R-:W-:-:S05]  /*1acd0*/  LOP3.LUT R3, RZ, R4, RZ, 0x33, !PT ;  /* 0x00000004ff037212 */ /* 0x002fca00078e33ff */
[----:B------:R-:W-:-:S05]  /*1ace0*/  IMAD.IADD R0, R0, 0x1, R3 ;  /* 0x0000000100007824 */ /* 0x000fca00078e0203 */
[----:B------:R1:W-:Y:S01]  /*1acf0*/  STL [R1+0x4], R0 ;  /* 0x0000040001007387 */ /* 0x0003e20000100800 */
[----:B------:R-:W-:Y:S05]  /*1ad00*/  BRA `(.L_x_5564) ;  /* 0x0000000000287947 */ /* 0x000fea0003800000 */
.L_x_5556:
        /* <DEDUP_REMOVED lines=10> */
.L_x_5564:
[----:B0-----:R-:W2:Y:S04]  /*1adb0*/  LDL R3, [R1+0x8] ;  /* 0x0000080001037983 */ /* 0x001ea80000100800 */
[----:B------:R-:W3:Y:S04]  /*1adc0*/  LDL R2, [R1+0xc] ;  /* 0x00000c0001027983 */ /* 0x000ee80000100800 */
[----:B------:R-:W4:Y:S04]  /*1add0*/  LDL R5, [R1+0x4] ;  /* 0x0000040001057983 */ /* 0x000f280000100800 */
[----:B------:R-:W4:Y:S01]  /*1ade0*/  LDL R4, [R1] ;  /* 0x0000000001047983 */ /* 0x000f220000100800 */
[----:B-1----:R-:W0:Y:S01]  /*1adf0*/  S2R R0, SR_TID.X ;  /* 0x0000000000007919 */ /* 0x002e220000002100 */
        /* <DEDUP_REMOVED lines=11> */
.L_x_5553:
[----:B---34-:R-:W3:Y:S01]  /*1aeb0*/  LDL R0, [R1+0xc] ;  /* 0x00000c0001007983 */ /* 0x018ee20000100800 */
[----:B------:R-:W-:Y:S02]  /*1aec0*/  ULDC UR4, c[0x0][0xc3c] ;  /* 0x00030f0000047ab9 */ /* 0x000fe40000000800 */
[----:B---3--:R-:W-:-:S13]  /*1aed0*/  ISETP.GE.AND P0, PT, R0, UR4, PT ;  /* 0x0000000400007c0c */ /* 0x008fda000bf06270 */
[----:B------:R-:W-:Y:S05]  /*1aee0*/  @!P0 BRA `(.L_x_5565) ;  /* 0xffffff9400c08947 */ /* 0x000fea000383ffff */
[----:B------:R-:W-:Y:S05]  /*1aef0*/  BSYNC B8 ;  /* 0x0000000000087941 */ /* 0x000fea0003800000 */
.L_x_5437:
[----:B---3--:R-:W3:Y:S01]  /*1af00*/  LDL.LU R0, [R1+0x48] ;  /* 0x0000480001007983 */ /* 0x008ee20000300800 */
[----:B------:R-:W-:Y:S01]  /*1af10*/  BSSY B0, `(.L_x_5566) ;  /* 0x000000b000007945 */ /* 0x000fe20003800000 */
[----:B01----:R-:W0:Y:S01]  /*1af20*/  S2R R5, SR_CgaCtaId ;  /* 0x0000000000057919 */ /* 0x003e220000008800 */
[----:B---3--:R-:W-:-:S05]  /*1af30*/  VIADD R0, R0, 0x1 ;  /* 0x0000000100007836 */ /* 0x008fca0000000000 */
[----:B--2---:R-:W-:-:S04]  /*1af40*/  LEA.HI R2, R0, R0, RZ, 0x1 ;  /* 0x0000000000027211 */ /* 0x004fc800078f08ff */
[----:B------:R-:W-:-:S05]  /*1af50*/  LOP3.LUT R3, R2, 0xfffffffe, RZ, 0xc0, !PT ;  /* 0xfffffffe02037812 */ /* 0x000fca00078ec0ff */
[----:B------:R-:W-:Y:S01]  /*1af60*/  IMAD.IADD R3, R0, 0x1, -R3 ;  /* 0x0000000100037824 */ /* 0x000fe200078e0a03 */
[----:B------:R-:W-:-:S04]  /*1af70*/  MOV R0, 0x400 ;  /* 0x0000040000007802 */ /* 0x000fc80000000f00 */
[----:B0-----:R-:W-:Y:S02]  /*1af80*/  LEA R0, R5, R0, 0x18 ;  /* 0x0000000005007211 */ /* 0x001fe400078ec0ff */
[----:B------:R-:W-:-:S04]  /*1af90*/  SHF.L.U32 R3, R3, 0x1f, RZ ;  /* 0x0000001f03037819 */ /* 0x000fc800000006ff */
[----:B------:R-:W0:Y:S02]  /*1afa0*/  SYNCS.PHASECHK.TRANS64.TRYWAIT P0, [R0+URZ+0x28c20], R3 ;  /* 0x028c2003000075a7 */ /* 0x000e24000800017f */
[----:B0-----:R-:W-:Y:S05]  /*1afb0*/  @!P0 BRA `(.L_x_5567) ;  /* 0x00000018009c8947 */ /* 0x001fea0003800000 */
.L_x_5629:
[----:B------:R-:W-:Y:S05]  /*1afc0*/  BSYNC B0 ;  /* 0x0000000000007941 */ /* 0x000fea0003800000 */
.L_x_5566:
[----:B------:R-:W-:-:S03]  /*1afd0*/  UMOV UR4, 0xffffffff ;  /* 0xffffffff00047882 */ /* 0x000fc60000000000 */
[----:B------:R-:W-:Y:S05]  /*1afe0*/  BRA.DIV UR4, `(.L_x_5568) ;  /* 0x0000001a04a47947 */ /* 0x000fea000b800000 */
[----:B------:R-:W1:Y:S02]  /*1aff0*/  S2R R2, SR_TID.X ;  /* 0x0000000000027919 */ /* 0x000e640000002100 */
[----:B-1----:R-:W-:-:S04]  /*1b000*/  SHF.R.U32.HI R2, RZ, 0x5, R2 ;  /* 0x00000005ff027819 */ /* 0x002fc80000011602 */
[----:B------:R-:W-:-:S05]  /*1b010*/  LOP3.LUT R2, R2, 0x3, RZ, 0xc0, !PT ;  /* 0x0000000302027812 */ /* 0x000fca00078ec0ff */
[----:B------:R1:W2:Y:S02]  /*1b020*/  SHFL.IDX PT, R14, R2, RZ, 0x1f ;  /* 0x00001fff020e7589 */ /* 0x0002a400000e0000 */
.L_x_5632:
[----:B--2---:R-:W-:Y:S01]  /*1b030*/  ISETP.NE.AND P0, PT, R14, RZ, PT ;  /* 0x000000ff0e00720c */ /* 0x004fe20003f05270 */
[----:B------:R-:W-:-:S12]  /*1b040*/  BSSY B0, `(.L_x_5569) ;  /* 0x0000027000007945 */ /* 0x000fd80003800000 */
[----:B------:R-:W-:Y:S05]  /*1b050*/  @P0 BRA `(.L_x_5570) ;  /* 0x0000000000940947 */ /* 0x000fea0003800000 */
[----:B------:R-:W-:-:S03]  /*1b060*/  UMOV UR4, 0xffffffff ;  /* 0xffffffff00047882 */ /* 0x000fc60000000000 */
[----:B------:R-:W-:Y:S05]  /*1b070*/  BRA.DIV UR4, `(.L_x_5571) ;  /* 0x0000001a04b47947 */ /* 0x000fea000b800000 */
[----:B------:R-:W-:-:S13]  /*1b080*/  ELECT P6, URZ, PT ;  /* 0x00000000003f782f */ /* 0x000fda00038c0000 */
.L_x_5635:
[----:B------:R-:W-:Y:S05]  /*1b090*/  @!P6 BRA `(.L_x_5570) ;  /* 0x000000000084e947 */ /* 0x000fea0003800000 */
[----:B------:R-:W-:-:S06]  /*1b0a0*/  ULOP3.LUT UR4, UR36, 0x2, URZ, 0xfc, !UPT ;  /* 0x0000000224047892 */ /* 0x000fcc000f8efc3f */
[----:B-1----:R-:W-:-:S05]  /*1b0b0*/  IMAD.U32 R2, RZ, RZ, UR4 ;  /* 0x00000004ff027e24 */ /* 0x002fca000f8e00ff */
[----:B------:R-:W-:-:S13]  /*1b0c0*/  ISETP.NE.AND P2, PT, R2, 0x3, PT ;  /* 0x000000030200780c */ /* 0x000fda0003f45270 */
[----:B------:R-:W-:Y:S05]  /*1b0d0*/  @!P2 BRA `(.L_x_5572) ;  /* 0x000000000004a947 */ /* 0x000fea0003800000 */
[----:B------:R-:W-:Y:S01]  /*1b0e0*/  BPT.TRAP 0x1 ;  /* 0x000000040000795c */ /* 0x000fe20000300000 */
.L_x_5572:
        /* <DEDUP_REMOVED lines=14> */
.L_x_5636:
[----:B------:R-:W1:Y:S02]  /*1b1d0*/  SYNCS.PHASECHK.TRANS64.TRYWAIT P0, [R7+URZ], R2 ;  /* 0x00000002070075a7 */ /* 0x000e64000800017f */
[----:B-1----:R-:W-:Y:S05]  /*1b1e0*/  @!P0 BRA `(.L_x_5574) ;  /* 0x00000018008c8947 */ /* 0x002fea0003800000 */
.L_x_5637:
[----:B------:R-:W-:Y:S05]  /*1b1f0*/  @!P2 BRA `(.L_x_5575) ;  /* 0x000000000004a947 */ /* 0x000fea0003800000 */
[----:B------:R-:W-:Y:S01]  /*1b200*/  BPT.TRAP 0x1 ;  /* 0x000000040000795c */ /* 0x000fe20000300000 */
.L_x_5575:
[----:B------:R-:W2:Y:S01]  /*1b210*/  LDL.LU R4, [R1+0x10] ;  /* 0x0000100001047983 */ /* 0x000ea20000300800 */
[----:B------:R-:W-:-:S04]  /*1b220*/  VIADD R0, R0, 0x28c60 ;  /* 0x00028c6000007836 */ /* 0x000fc80000000000 */
[----:B--2---:R-:W-:-:S04]  /*1b230*/  IMAD R4, R4, 0x8, R0 ;  /* 0x0000000804047824 */ /* 0x004fc800078e0200 */
[----:B------:R-:W2:Y:S02]  /*1b240*/  SYNCS.PHASECHK.TRANS64.TRYWAIT P0, [R4+URZ], R5 ;  /* 0x00000005040075a7 */ /* 0x000ea4000800017f */
[----:B--2---:R-:W-:Y:S05]  /*1b250*/  @!P0 BRA `(.L_x_5576) ;  /* 0x0000001800848947 */ /* 0x004fea0003800000 */
.L_x_5638:
[----:B------:R-:W-:-:S07]  /*1b260*/  IMAD R3, R3, 0x8, R0 ;  /* 0x0000000803037824 */ /* 0x000fce00078e0200 */
.L_x_5577:
[----:B---3--:R3:W4:Y:S02]  /*1b270*/  SYNCS.PHASECHK.TRANS64.TRYWAIT P0, [R3+URZ], R2 ;  /* 0x00000002030075a7 */ /* 0x008724000800017f */
[----:B----4-:R-:W-:Y:S05]  /*1b280*/  @!P0 NANOSLEEP.SYNCS 0x989680 ;  /* 0x009896800000895d */ /* 0x010fea0003900000 */
[----:B------:R-:W4:Y:S02]  /*1b290*/  @!P0 SYNCS.PHASECHK.TRANS64 P0, [R3+URZ], R2 ;  /* 0x00000002030085a7 */ /* 0x000f24000800007f */
[----:B----4-:R-:W-:Y:S05]  /*1b2a0*/  @!P0 BRA `(.L_x_5577) ;  /* 0xfffffffc00f08947 */ /* 0x010fea000383ffff */
.L_x_5570:
[----:B------:R-:W-:Y:S05]  /*1b2b0*/  BSYNC B0 ;  /* 0x0000000000007941 */ /* 0x000fea0003800000 */
.L_x_5569:
[----:B------:R-:W-:Y:S05]  /*1b2c0*/  EXIT ;  /* 0x000000000000794d */ /* 0x000fea0003800000 */
.L_x_5328:
[----:B0-----:R-:W-:-:S04]  /*1b2d0*/  IMAD.U32 R3, RZ, RZ, UR23 ;  /* 0x00000017ff037e24 */ /* 0x001fc8000f8e00ff */
[----:B------:R0:W1:Y:S03]  /*1b2e0*/  SYNCS.PHASECHK.TRANS64.TRYWAIT P1, [R3+URZ+0x28c50], R0 ;  /* 0x028c5000030075a7 */ /* 0x000066000802017f */
[----:B-1----:R-:W-:Y:S05]  /*1b2f0*/  @!P1 NANOSLEEP.SYNCS 0x989680 ;  /* 0x009896800000995d */ /* 0x002fea0003900000 */
[----:B------:R-:W1:Y:S02]  /*1b300*/  @!P1 SYNCS.PHASECHK.TRANS64 P1, [R3+URZ+0x28c50], R0 ;  /* 0x028c5000030095a7 */ /* 0x000e64000802007f */
[----:B-1----:R-:W-:Y:S05]  /*1b310*/  @!P1 BRA `(.L_x_5328) ;  /* 0xfffffffc00ec9947 */ /* 0x002fea000383ffff */
[----:B------:R-:W-:Y:S05]  /*1b320*/  BRA `(.L_x_5578) ;  /* 0xfffffe70009c7947 */ /* 0x000fea000383ffff */
.L_x_5333:
[----:B-1----:R-:W-:-:S04]  /*1b330*/  IMAD.U32 R3, RZ, RZ, UR23 ;  /* 0x00000017ff037e24 */ /* 0x002fc8000f8e00ff */
[----:B------:R1:W2:Y:S03]  /*1b340*/  SYNCS.PHASECHK.TRANS64.TRYWAIT P1, [R3+URZ+0x28c50], R0 ;  /* 0x028c5000030075a7 */ /* 0x0002a6000802017f */
[----:B--2---:R-:W-:Y:S05]  /*1b350*/  @!P1 NANOSLEEP.SYNCS 0x989680 ;  /* 0x009896800000995d */ /* 0x004fea0003900000 */
[----:B------:R-:W2:Y:S02]  /*1b360*/  @!P1 SYNCS.PHASECHK.TRANS64 P1, [R3+URZ+0x28c50], R0 ;  /* 0x028c5000030095a7 */ /* 0x000ea4000802007f */
[----:B--2---:R-:W-:Y:S05]  /*1b370*/  @!P1 BRA `(.L_x_5333) ;  /* 0xfffffffc00ec9947 */ /* 0x004fea000383ffff */
[----:B------:R-:W-:Y:S05]  /*1b380*/  BRA `(.L_x_5332) ;  /* 0xfffffe7c00a07947 */ /* 0x000fea000383ffff */
.L_x_5343:
[----:B0-----:R-:W-:-:S04]  /*1b390*/  IMAD.U32 R3, RZ, RZ, UR46 ;  /* 0x0000002eff037e24 */ /* 0x001fc8000f8e00ff */
[----:B------:R0:W1:Y:S03]  /*1b3a0*/  SYNCS.PHASECHK.TRANS64.TRYWAIT P1, [R3+URZ+0x28c00], R0 ;  /* 0x028c0000030075a7 */ /* 0x000066000802017f */
[----:B-1----:R-:W-:Y:S05]  /*1b3b0*/  @!P1 NANOSLEEP.SYNCS 0x989680 ;  /* 0x009896800000995d */ /* 0x002fea0003900000 */
[----:B------:R-:W1:Y:S02]  /*1b3c0*/  @!P1 SYNCS.PHASECHK.TRANS64 P1, [R3+URZ+0x28c00], R0 ;  /* 0x028c0000030095a7 */ /* 0x000e64000802007f */
[----:B-1----:R-:W-:Y:S05]  /*1b3d0*/  @!P1 BRA `(.L_x_5343) ;  /* 0xfffffffc00ec9947 */ /* 0x002fea000383ffff */
[----:B------:R-:W-:Y:S05]  /*1b3e0*/  BRA `(.L_x_5579) ;  /* 0xfffffe9400c47947 */ /* 0x000fea000383ffff */
.L_x_5347:
[----:B--2---:R2:W3:Y:S02]  /*1b3f0*/  SYNCS.PHASECHK.TRANS64.TRYWAIT P1, [R7+URZ+0x28c30], R8 ;  /* 0x028c3008070075a7 */ /* 0x0044e4000802017f */
[----:B---3--:R-:W-:Y:S05]  /*1b400*/  @!P1 NANOSLEEP.SYNCS 0x989680 ;  /* 0x009896800000995d */ /* 0x008fea0003900000 */
[----:B------:R-:W3:Y:S02]  /*1b410*/  @!P1 SYNCS.PHASECHK.TRANS64 P1, [R7+URZ+0x28c30], R8 ;  /* 0x028c3008070095a7 */ /* 0x000ee4000802007f */
[----:B---3--:R-:W-:Y:S05]  /*1b420*/  @!P1 BRA `(.L_x_5347) ;  /* 0xfffffffc00f09947 */ /* 0x008fea000383ffff */
[----:B------:R-:W-:Y:S05]  /*1b430*/  BRA `(.L_x_5346) ;  /* 0xfffffe9400e07947 */ /* 0x000fea000383ffff */
.L_x_5359:
[----:B--2---:R2:W3:Y:S02]  /*1b440*/  SYNCS.PHASECHK.TRANS64.TRYWAIT P2, [R7+URZ+0x28c50], R8 ;  /* 0x028c5008070075a7 */ /* 0x0044e4000804017f */
[----:B---3--:R-:W-:Y:S05]  /*1b450*/  @!P2 NANOSLEEP.SYNCS 0x989680 ;  /* 0x009896800000a95d */ /* 0x008fea0003900000 */
[----:B------:R-:W3:Y:S02]  /*1b460*/  @!P2 SYNCS.PHASECHK.TRANS64 P2, [R7+URZ+0x28c50], R8 ;  /* 0x028c50080700a5a7 */ /* 0x000ee4000804007f */
[----:B---3--:R-:W-:Y:S05]  /*1b470*/  @!P2 BRA `(.L_x_5359) ;  /* 0xfffffffc00f0a947 */ /* 0x008fea000383ffff */
[----:B------:R-:W-:Y:S05]  /*1b480*/  BRA `(.L_x_5358) ;  /* 0xfffffeb400847947 */ /* 0x000fea000383ffff */
.L_x_5367:
[----:B--2---:R-:W-:-:S04]  /*1b490*/  IMAD.U32 R8, RZ, RZ, UR28 ;  /* 0x0000001cff087e24 */ /* 0x004fc8000f8e00ff */
[----:B------:R2:W3:Y:S03]  /*1b4a0*/  SYNCS.PHASECHK.TRANS64.TRYWAIT P2, [R8+URZ+0x28c30], R7 ;  /* 0x028c3007080075a7 */ /* 0x0004e6000804017f */
[----:B---3--:R-:W-:Y:S05]  /*1b4b0*/  @!P2 NANOSLEEP.SYNCS 0x989680 ;  /* 0x009896800000a95d */ /* 0x008fea0003900000 */
[----:B------:R-:W3:Y:S02]  /*1b4c0*/  @!P2 SYNCS.PHASECHK.TRANS64 P2, [R8+URZ+0x28c30], R7 ;  /* 0x028c30070800a5a7 */ /* 0x000ee4000804007f */
[----:B---3--:R-:W-:Y:S05]  /*1b4d0*/  @!P2 BRA `(.L_x_5367) ;  /* 0xfffffffc00eca947 */ /* 0x008fea000383ffff */
[----:B------:R-:W-:Y:S05]  /*1b4e0*/  BRA `(.L_x_5366) ;  /* 0xfffffeb800d87947 */ /* 0x000fea000383ffff */
.L_x_5379:
[----:B-1----:R1:W2:Y:S02]  /*1b4f0*/  SYNCS.PHASECHK.TRANS64.TRYWAIT P2, [R168+URZ+0x28c50], R7 ;  /* 0x028c5007a80075a7 */ /* 0x0022a4000804017f */
[----:B--2---:R-:W-:Y:S05]  /*1b500*/  @!P2 NANOSLEEP.SYNCS 0x989680 ;  /* 0x009896800000a95d */ /* 0x004fea0003900000 */
[----:B------:R-:W2:Y:S02]  /*1b510*/  @!P2 SYNCS.PHASECHK.TRANS64 P2, [R168+URZ+0x28c50], R7 ;  /* 0x028c5007a800a5a7 */ /* 0x000ea4000804007f */
[----:B--2---:R-:W-:Y:S05]  /*1b520*/  @!P2 BRA `(.L_x_5379) ;  /* 0xfffffffc00f0a947 */ /* 0x004fea000383ffff */
[----:B------:R-:W-:Y:S05]  /*1b530*/  BRA `(.L_x_5378) ;  /* 0xfffffee000287947 */ /* 0x000fea000383ffff */
.L_x_5388:
[----:B---3--:R-:W-:-:S04]  /*1b540*/  IMAD.U32 R6, RZ, RZ, UR26 ;  /* 0x0000001aff067e24 */ /* 0x008fc8000f8e00ff */
[----:B------:R3:W4:Y:S03]  /*1b550*/  SYNCS.PHASECHK.TRANS64.TRYWAIT P2, [R6+URZ+0x28c30], R7 ;  /* 0x028c3007060075a7 */ /* 0x000726000804017f */
[----:B----4-:R-:W-:Y:S05]  /*1b560*/  @!P2 NANOSLEEP.SYNCS 0x989680 ;  /* 0x009896800000a95d */ /* 0x010fea0003900000 */
[----:B------:R-:W4:Y:S02]  /*1b570*/  @!P2 SYNCS.PHASECHK.TRANS64 P2, [R6+URZ+0x28c30], R7 ;  /* 0x028c30070600a5a7 */ /* 0x000f24000804007f */
[----:B----4-:R-:W-:Y:S05]  /*1b580*/  @!P2 BRA `(.L_x_5388) ;  /* 0xfffffffc00eca947 */ /* 0x010fea000383ffff */
[----:B------:R-:W-:Y:S05]  /*1b590*/  BRA `(.L_x_5387) ;  /* 0xfffffee400cc7947 */ /* 0x000fea000383ffff */
.L_x_5392:
[----:B--2---:R2:W3:Y:S02]  /*1b5a0*/  SYNCS.PHASECHK.TRANS64.TRYWAIT P2, [R9+URZ+0x28c50], R7 ;  /* 0x028c5007090075a7 */ /* 0x0044e4000804017f */
[----:B---3--:R-:W-:Y:S05]  /*1b5b0*/  @!P2 NANOSLEEP.SYNCS 0x989680 ;  /* 0x009896800000a95d */ /* 0x008fea0003900000 */
[----:B------:R-:W3:Y:S02]  /*1b5c0*/  @!P2 SYNCS.PHASECHK.TRANS64 P2, [R9+URZ+0x28c50], R7 ;  /* 0x028c50070900a5a7 */ /* 0x000ee4000804007f */
[----:B---3--:R-:W-:Y:S05]  /*1b5d0*/  @!P2 BRA `(.L_x_5392) ;  /* 0xfffffffc00f0a947 */ /* 0x008fea000383ffff */
[----:B------:R-:W-:Y:S05]  /*1b5e0*/  BRA `(.L_x_5391) ;  /* 0xfffffefc00ec7947 */ /* 0x000fea000383ffff */
.L_x_5398:
[----:B-1----:R-:W-:-:S04]  /*1b5f0*/  IMAD.U32 R6, RZ, RZ, UR27 ;  /* 0x0000001bff067e24 */ /* 0x002fc8000f8e00ff */
[----:B------:R1:W3:Y:S03]  /*1b600*/  SYNCS.PHASECHK.TRANS64.TRYWAIT P2, [R6+URZ+0x28c30], R7 ;  /* 0x028c3007060075a7 */ /* 0x0002e6000804017f */
[----:B---3--:R-:W-:Y:S05]  /*1b610*/  @!P2 NANOSLEEP.SYNCS 0x989680 ;  /* 0x009896800000a95d */ /* 0x008fea0003900000 */
[----:B------:R-:W3:Y:S02]  /*1b620*/  @!P2 SYNCS.PHASECHK.TRANS64 P2, [R6+URZ+0x28c30], R7 ;  /* 0x028c30070600a5a7 */ /* 0x000ee4000804007f */
[----:B---3--:R-:W-:Y:S05]  /*1b630*/  @!P2 BRA `(.L_x_5398) ;  /* 0xfffffffc00eca947 */ /* 0x008fea000383ffff */
[----:B------:R-:W-:Y:S05]  /*1b640*/  BRA `(.L_x_5397) ;  /* 0xffffff0000e07947 */ /* 0x000fea000383ffff */
.L_x_5410:
[----:B--2---:R2:W3:Y:S02]  /*1b650*/  SYNCS.PHASECHK.TRANS64.TRYWAIT P2, [R20+URZ+0x28c50], R7 ;  /* 0x028c5007140075a7 */ /* 0x0044e4000804017f */
[----:B---3--:R-:W-:Y:S05]  /*1b660*/  @!P2 NANOSLEEP.SYNCS 0x989680 ;  /* 0x009896800000a95d */ /* 0x008fea0003900000 */
[----:B------:R-:W3:Y:S02]  /*1b670*/  @!P2 SYNCS.PHASECHK.TRANS64 P2, [R20+URZ+0x28c50], R7 ;  /* 0x028c50071400a5a7 */ /* 0x000ee4000804007f */
[----:B---3--:R-:W-:Y:S05]  /*1b680*/  @!P2 BRA `(.L_x_5410) ;  /* 0xfffffffc00f0a947 */ /* 0x008fea000383ffff */
[----:B------:R-:W-:Y:S05]  /*1b690*/  BRA `(.L_x_5409) ;  /* 0xffffff2400ac7947 */ /* 0x000fea000383ffff */
.L_x_5459:
        /* <DEDUP_REMOVED lines=11> */
.L_x_5581:
[----:B------:R-:W-:Y:S05]  /*1b750*/  BSYNC B0 ;  /* 0x0000000000007941 */ /* 0x000fea0003800000 */
.L_x_5580:
[----:B------:R-:W-:Y:S05]  /*1b760*/  BRA `(.L_x_5582) ;  /* 0xffffffa000307947 */ /* 0x000fea000383ffff */
.L_x_5461:
[----:B------:R-:W-:Y:S01]  /*1b770*/  BSSY B0, `(.L_x_5583) ;  /* 0x0000006000007945 */ /* 0x000fe20003800000 */
[----:B------:R-:W-:-:S07]  /*1b780*/  IMAD.MOV.U32 R15, RZ, RZ, -0x1 ;  /* 0xffffffffff0f7424 */ /* 0x000fce00078e00ff */
[----:B012---:R-:W-:Y:S05]  /*1b790*/  WARPSYNC.COLLECTIVE R15, `(.L_x_5584) ;  /* 0x000000000f0c7348 */ /* 0x007fea0003c00000 */
[----:B------:R-:W-:Y:S02]  /*1b7a0*/  ELECT P6, UR62, PT ;  /* 0x00000000003e782f */ /* 0x000fe400038c0000 */
[----:B------:R-:W-:Y:S01]  /*1b7b0*/  MOV R14, UR62 ;  /* 0x0000003e000e7c02 */ /* 0x000fe20008000f00 */
[----:B012---:R-:W-:Y:S10]  /*1b7c0*/  ENDCOLLECTIVE ;  /* 0x000000000000791b */ /* 0x007ff40003800000 */
.L_x_5584:
[----:B------:R-:W-:Y:S05]  /*1b7d0*/  BSYNC B0 ;  /* 0x0000000000007941 */ /* 0x000fea0003800000 */
.L_x_5583:
[----:B------:R-:W-:Y:S05]  /*1b7e0*/  BRA `(.L_x_5585) ;  /* 0xffffffa000347947 */ /* 0x000fea000383ffff */
.L_x_5463:
[----:B---3--:R3:W4:Y:S02]  /*1b7f0*/  SYNCS.PHASECHK.TRANS64.TRYWAIT P0, [R0+URZ+0x28c40], R2 ;  /* 0x028c4002000075a7 */ /* 0x008724000800017f */
[----:B----4-:R-:W-:Y:S05]  /*1b800*/  @!P0 NANOSLEEP.SYNCS 0x989680 ;  /* 0x009896800000895d */ /* 0x010fea0003900000 */
[----:B------:R-:W4:Y:S02]  /*1b810*/  @!P0 SYNCS.PHASECHK.TRANS64 P0, [R0+URZ+0x28c40], R2 ;  /* 0x028c4002000085a7 */ /* 0x000f24000800007f */
[----:B----4-:R-:W-:Y:S05]  /*1b820*/  @!P0 BRA `(.L_x_5463) ;  /* 0xfffffffc00f08947 */ /* 0x010fea000383ffff */
[----:B------:R-:W-:Y:S05]  /*1b830*/  BRA `(.L_x_5586) ;  /* 0xffffffa000987947 */ /* 0x000fea000383ffff */
.L_x_5467:
[----:B------:R-:W2:Y:S01]  /*1b840*/  LDL.LU R11, [R1+0x28] ;  /* 0x00002800010b7983 */ /* 0x000ea20000300800 */
[----:B------:R-:W-:Y:S02]  /*1b850*/  IMAD.MOV.U32 R5, RZ, RZ, R12 ;  /* 0x000000ffff057224 */ /* 0x000fe400078e000c */
[----:B------:R-:W-:Y:S02]  /*1b860*/  IMAD.MOV.U32 R13, RZ, RZ, R0 ;  /* 0x000000ffff0d7224 */ /* 0x000fe400078e0000 */
[----:B------:R-:W-:Y:S02]  /*1b870*/  IMAD.MOV.U32 R12, RZ, RZ, RZ ;  /* 0x000000ffff0c7224 */ /* 0x000fe400078e00ff */
[----:B------:R-:W-:Y:S02]  /*1b880*/  IMAD.MOV.U32 R15, RZ, RZ, -0x1 ;  /* 0xffffffffff0f7424 */ /* 0x000fe400078e00ff */
        /* <DEDUP_REMOVED lines=8> */
.L_x_5587:
[----:B------:R-:W-:Y:S02]  /*1b910*/  IMAD.MOV.U32 R13, RZ, RZ, R4 ;  /* 0x000000ffff0d7224 */ /* 0x000fe400078e0004 */
[----:B------:R-:W-:-:S07]  /*1b920*/  IMAD.MOV.U32 R6, RZ, RZ, R14 ;  /* 0x000000ffff067224 */ /* 0x000fce00078e000e */
[----:B------:R-:W-:Y:S05]  /*1b930*/  WARPSYNC.COLLECTIVE R15, `(.L_x_5588) ;  /* 0x000000000f087348 */ /* 0x000fea0003c00000 */
[----:B------:R0:W1:Y:S02]  /*1b940*/  SHFL.IDX P6, R14, R13, R12, R11 ;  /* 0x0000000c0d0e7389 */ /* 0x00006400000c000b */
[----:B01----:R-:W-:Y:S01]  /*1b950*/  ENDCOLLECTIVE ;  /* 0x000000000000791b */ /* 0x003fe20003800000 */
.L_x_5588:
[----:B------:R-:W-:Y:S02]  /*1b960*/  IMAD.MOV.U32 R13, RZ, RZ, R0 ;  /* 0x000000ffff0d7224 */ /* 0x000fe400078e0000 */
[----:B------:R-:W-:Y:S02]  /*1b970*/  IMAD.MOV.U32 R12, RZ, RZ, 0x1 ;  /* 0x00000001ff0c7424 */ /* 0x000fe400078e00ff */
[----:B------:R-:W-:-:S07]  /*1b980*/  IMAD.MOV.U32 R7, RZ, RZ, R14 ;  /* 0x000000ffff077224 */ /* 0x000fce00078e000e */
[----:B------:R-:W-:Y:S05]  /*1b990*/  WARPSYNC.COLLECTIVE R15, `(.L_x_5589) ;  /* 0x000000000f087348 */ /* 0x000fea0003c00000 */
[----:B------:R0:W1:Y:S02]  /*1b9a0*/  SHFL.IDX P6, R14, R13, R12, R11 ;  /* 0x0000000c0d0e7389 */ /* 0x00006400000c000b */
[----:B01----:R-:W-:Y:S01]  /*1b9b0*/  ENDCOLLECTIVE ;  /* 0x000000000000791b */ /* 0x003fe20003800000 */
.L_x_5589:
        /* <DEDUP_REMOVED lines=15> */
.L_x_5590:
[----:B------:R-:W-:Y:S02]  /*1bab0*/  IMAD.MOV.U32 R13, RZ, RZ, R0 ;  /* 0x000000ffff0d7224 */ /* 0x000fe400078e0000 */
[----:B------:R-:W-:Y:S02]  /*1bac0*/  IMAD.MOV.U32 R12, RZ, RZ, 0x2 ;  /* 0x00000002ff0c7424 */ /* 0x000fe400078e00ff */
[----:B------:R-:W-:-:S07]  /*1bad0*/  IMAD.MOV.U32 R5, RZ, RZ, R14 ;  /* 0x000000ffff057224 */ /* 0x000fce00078e000e */
[----:B------:R-:W-:Y:S05]  /*1bae0*/  WARPSYNC.COLLECTIVE R15, `(.L_x_5591) ;  /* 0x000000000f087348 */ /* 0x000fea0003c00000 */
[----:B------:R0:W1:Y:S02]  /*1baf0*/  SHFL.IDX P6, R14, R13, R12, R11 ;  /* 0x0000000c0d0e7389 */ /* 0x00006400000c000b */
[----:B01----:R-:W-:Y:S01]  /*1bb00*/  ENDCOLLECTIVE ;  /* 0x000000000000791b */ /* 0x003fe20003800000 */
.L_x_5591:
        /* <DEDUP_REMOVED lines=15> */
.L_x_5592:
[----:B------:R-:W-:Y:S02]  /*1bc00*/  IMAD.MOV.U32 R13, RZ, RZ, R0 ;  /* 0x000000ffff0d7224 */ /* 0x000fe400078e0000 */
[----:B------:R-:W-:Y:S02]  /*1bc10*/  IMAD.MOV.U32 R12, RZ, RZ, 0x3 ;  /* 0x00000003ff0c7424 */ /* 0x000fe400078e00ff */
[----:B------:R-:W-:-:S07]  /*1bc20*/  IMAD.MOV.U32 R5, RZ, RZ, R14 ;  /* 0x000000ffff057224 */ /* 0x000fce00078e000e */
[----:B------:R-:W-:Y:S05]  /*1bc30*/  WARPSYNC.COLLECTIVE R15, `(.L_x_5593) ;  /* 0x000000000f087348 */ /* 0x000fea0003c00000 */
[----:B------:R0:W1:Y:S02]  /*1bc40*/  SHFL.IDX P6, R14, R13, R12, R11 ;  /* 0x0000000c0d0e7389 */ /* 0x00006400000c000b */
[----:B01----:R-:W-:Y:S01]  /*1bc50*/  ENDCOLLECTIVE ;  /* 0x000000000000791b */ /* 0x003fe20003800000 */
.L_x_5593:
        /* <DEDUP_REMOVED lines=13> */
.L_x_5594:
[----:B------:R-:W-:Y:S01]  /*1bd30*/  IMAD.MOV.U32 R4, RZ, RZ, R14 ;  /* 0x000000ffff047224 */ /* 0x000fe200078e000e */
[----:B------:R-:W-:Y:S06]  /*1bd40*/  BRA `(.L_x_5595) ;  /* 0xffffffa400d87947 */ /* 0x000fec000383ffff */
.L_x_5470:
[----:B-1----:R1:W2:Y:S02]  /*1bd50*/  SYNCS.PHASECHK.TRANS64.TRYWAIT P0, [R19+URZ+0x28c20], R0 ;  /* 0x028c2000130075a7 */ /* 0x0022a4000800017f */
[----:B--2---:R-:W-:Y:S05]  /*1bd60*/  @!P0 NANOSLEEP.SYNCS 0x989680 ;  /* 0x009896800000895d */ /* 0x004fea0003900000 */
[----:B------:R-:W2:Y:S02]  /*1bd70*/  @!P0 SYNCS.PHASECHK.TRANS64 P0, [R19+URZ+0x28c20], R0 ;  /* 0x028c2000130085a7 */ /* 0x000ea4000800007f */
[----:B--2---:R-:W-:Y:S05]  /*1bd80*/  @!P0 BRA `(.L_x_5470) ;  /* 0xfffffffc00f08947 */ /* 0x004fea000383ffff */
[----:B------:R-:W-:Y:S05]  /*1bd90*/  BRA `(.L_x_5596) ;  /* 0xffffffa800347947 */ /* 0x000fea000383ffff */
.L_x_5474:
[----:B-1----:R1:W2:Y:S02]  /*1bda0*/  SYNCS.PHASECHK.TRANS64.TRYWAIT P0, [R0+URZ+0x28c60], R2 ;  /* 0x028c6002000075a7 */ /* 0x0022a4000800017f */
[----:B--2---:R-:W-:Y:S05]  /*1bdb0*/  @!P0 NANOSLEEP.SYNCS 0x989680 ;  /* 0x009896800000895d */ /* 0x004fea0003900000 */
[----:B------:R-:W2:Y:S02]  /*1bdc0*/  @!P0 SYNCS.PHASECHK.TRANS64 P0, [R0+URZ+0x28c60], R2 ;  /* 0x028c6002000085a7 */ /* 0x000ea4000800007f */
[----:B--2---:R-:W-:Y:S05]  /*1bdd0*/  @!P0 BRA `(.L_x_5474) ;  /* 0xfffffffc00f08947 */ /* 0x004fea000383ffff */
[----:B------:R-:W-:Y:S05]  /*1bde0*/  BRA `(.L_x_5597) ;  /* 0xffffffa800587947 */ /* 0x000fea000383ffff */
.L_x_5493:
[----:B-1----:R1:W2:Y:S02]  /*1bdf0*/  SYNCS.PHASECHK.TRANS64.TRYWAIT P0, [R3+URZ+0x28c40], R2 ;  /* 0x028c4002030075a7 */ /* 0x0022a4000800017f */
[----:B--2---:R-:W-:Y:S05]  /*1be00*/  @!P0 NANOSLEEP.SYNCS 0x989680 ;  /* 0x009896800000895d */ /* 0x004fea0003900000 */
[----:B------:R-:W2:Y:S02]  /*1be10*/  @!P0 SYNCS.PHASECHK.TRANS64 P0, [R3+URZ+0x28c40], R2 ;  /* 0x028c4002030085a7 */ /* 0x000ea4000800007f */
[----:B--2---:R-:W-:Y:S05]  /*1be20*/  @!P0 BRA `(.L_x_5493) ;  /* 0xfffffffc00f08947 */ /* 0x004fea000383ffff */
[----:B------:R-:W-:Y:S05]  /*1be30*/  BRA `(.L_x_5598) ;  /* 0xffffffb400887947 */ /* 0x000fea000383ffff */
.L_x_5498:
[----:B--2---:R2:W3:Y:S02]  /*1be40*/  SYNCS.PHASECHK.TRANS64.TRYWAIT P0, [R3+URZ+0x28c60], R2 ;  /* 0x028c6002030075a7 */ /* 0x0044e4000800017f */
[----:B---3--:R-:W-:Y:S05]  /*1be50*/  @!P0 NANOSLEEP.SYNCS 0x989680 ;  /* 0x009896800000895d */ /* 0x008fea0003900000 */
[----:B------:R-:W3:Y:S02]  /*1be60*/  @!P0 SYNCS.PHASECHK.TRANS64 P0, [R3+URZ+0x28c60], R2 ;  /* 0x028c6002030085a7 */ /* 0x000ee4000800007f */
[----:B---3--:R-:W-:Y:S05]  /*1be70*/  @!P0 BRA `(.L_x_5498) ;  /* 0xfffffffc00f08947 */ /* 0x008fea000383ffff */
[----:B------:R-:W-:Y:S05]  /*1be80*/  BRA `(.L_x_5599) ;  /* 0xffffffb800087947 */ /* 0x000fea000383ffff */
.L_x_5513:
[----:B0-----:R0:W1:Y:S02]  /*1be90*/  SYNCS.PHASECHK.TRANS64.TRYWAIT P0, [R4+URZ+0x28c40], R2 ;  /* 0x028c4002040075a7 */ /* 0x001064000800017f */
[----:B-1----:R-:W-:Y:S05]  /*1bea0*/  @!P0 NANOSLEEP.SYNCS 0x989680 ;  /* 0x009896800000895d */ /* 0x002fea0003900000 */
[----:B------:R-:W1:Y:S02]  /*1beb0*/  @!P0 SYNCS.PHASECHK.TRANS64 P0, [R4+URZ+0x28c40], R2 ;  /* 0x028c4002040085a7 */ /* 0x000e64000800007f */
[----:B-1----:R-:W-:Y:S05]  /*1bec0*/  @!P0 BRA `(.L_x_5513) ;  /* 0xfffffffc00f08947 */ /* 0x002fea000383ffff */
[----:B------:R-:W-:Y:S05]  /*1bed0*/  BRA `(.L_x_5600) ;  /* 0xffffffc000e47947 */ /* 0x000fea000383ffff */
.L_x_5518:
[----:B-1----:R1:W2:Y:S02]  /*1bee0*/  SYNCS.PHASECHK.TRANS64.TRYWAIT P0, [R4+URZ+0x28c60], R2 ;  /* 0x028c6002040075a7 */ /* 0x0022a4000800017f */
[----:B--2---:R-:W-:Y:S05]  /*1bef0*/  @!P0 NANOSLEEP.SYNCS 0x989680 ;  /* 0x009896800000895d */ /* 0x004fea0003900000 */
[----:B------:R-:W2:Y:S02]  /*1bf00*/  @!P0 SYNCS.PHASECHK.TRANS64 P0, [R4+URZ+0x28c60], R2 ;  /* 0x028c6002040085a7 */ /* 0x000ea4000800007f */
[----:B--2---:R-:W-:Y:S05]  /*1bf10*/  @!P0 BRA `(.L_x_5518) ;  /* 0xfffffffc00f08947 */ /* 0x004fea000383ffff */
[----:B------:R-:W-:Y:S05]  /*1bf20*/  BRA `(.L_x_5601) ;  /* 0xffffffc400607947 */ /* 0x000fea000383ffff */
.L_x_5533:
[----:B-1----:R1:W2:Y:S02]  /*1bf30*/  SYNCS.PHASECHK.TRANS64.TRYWAIT P0, [R4+URZ+0x28c40], R2 ;  /* 0x028c4002040075a7 */ /* 0x0022a4000800017f */
[----:B--2---:R-:W-:Y:S05]  /*1bf40*/  @!P0 NANOSLEEP.SYNCS 0x989680 ;  /* 0x009896800000895d */ /* 0x004fea0003900000 */
[----:B------:R-:W2:Y:S02]  /*1bf50*/  @!P0 SYNCS.PHASECHK.TRANS64 P0, [R4+URZ+0x28c40], R2 ;  /* 0x028c4002040085a7 */ /* 0x000ea4000800007f */
[----:B--2---:R-:W-:Y:S05]  /*1bf60*/  @!P0 BRA `(.L_x_5533) ;  /* 0xfffffffc00f08947 */ /* 0x004fea000383ffff */
[----:B------:R-:W-:Y:S05]  /*1bf70*/  BRA `(.L_x_5602) ;  /* 0xffffffd000207947 */ /* 0x000fea000383ffff */
.L_x_5538:
[----:B0-----:R0:W2:Y:S02]  /*1bf80*/  SYNCS.PHASECHK.TRANS64.TRYWAIT P0, [R4+URZ+0x28c60], R2 ;  /* 0x028c6002040075a7 */ /* 0x0010a4000800017f */
[----:B--2---:R-:W-:Y:S05]  /*1bf90*/  @!P0 NANOSLEEP.SYNCS 0x989680 ;  /* 0x009896800000895d */ /* 0x004fea0003900000 */
[----:B------:R-:W2:Y:S02]  /*1bfa0*/  @!P0 SYNCS.PHASECHK.TRANS64 P0, [R4+URZ+0x28c60], R2 ;  /* 0x028c6002040085a7 */ /* 0x000ea4000800007f */
[----:B--2---:R-:W-:Y:S05]  /*1bfb0*/  @!P0 BRA `(.L_x_5538) ;  /* 0xfffffffc00f08947 */ /* 0x004fea000383ffff */
[----:B------:R-:W-:Y:S05]  /*1bfc0*/  BRA `(.L_x_5603) ;  /* 0xffffffd000a07947 */ /* 0x000fea000383ffff */
.L_x_5554:
[----:B---34-:R-:W3:Y:S01]  /*1bfd0*/  LDL R0, [R1] ;  /* 0x0000000001007983 */ /* 0x018ee20000100800 */
[----:B------:R-:W-:Y:S01]  /*1bfe0*/  BSSY B0, `(.L_x_5604) ;  /* 0x0000008000007945 */ /* 0x000fe20003800000 */
[----:B------:R-:W-:Y:S02]  /*1bff0*/  IMAD.MOV.U32 R12, RZ, RZ, RZ ;  /* 0x000000ffff0c7224 */ /* 0x000fe400078e00ff */
[----:B------:R-:W-:Y:S02]  /*1c000*/  IMAD.MOV.U32 R11, RZ, RZ, 0x1f ;  /* 0x0000001fff0b7424 */ /* 0x000fe400078e00ff */
[----:B------:R-:W-:Y:S02]  /*1c010*/  IMAD.MOV.U32 R15, RZ, RZ, -0x1 ;  /* 0xffffffffff0f7424 */ /* 0x000fe400078e00ff */
[----:B---3--:R-:W-:-:S07]  /*1c020*/  IMAD.MOV.U32 R13, RZ, RZ, R0 ;  /* 0x000000ffff0d7224 */ /* 0x008fce00078e0000 */
[----:B012---:R-:W-:Y:S05]  /*1c030*/  WARPSYNC.COLLECTIVE R15, `(.L_x_5605) ;  /* 0x000000000f087348 */ /* 0x007fea0003c00000 */
[----:B------:R3:W4:Y:S02]  /*1c040*/  SHFL.IDX P6, R14, R13, R12, R11 ;  /* 0x0000000c0d0e7389 */ /* 0x00072400000c000b */
[----:B01234-:R-:W-:Y:S01]  /*1c050*/  ENDCOLLECTIVE ;  /* 0x000000000000791b */ /* 0x01ffe20003800000 */
.L_x_5605:
[----:B------:R-:W-:Y:S05]  /*1c060*/  BSYNC B0 ;  /* 0x0000000000007941 */ /* 0x000fea0003800000 */
.L_x_5604:
        /* <DEDUP_REMOVED lines=9> */
.L_x_5606:
        /* <DEDUP_REMOVED lines=14> */
[C---:B------:R-:W-:Y:S02]  /*1c1e0*/  ISETP.GE.U32.AND P3, PT, R16.reuse, 0x4, PT ;  /* 0x000000041000780c */ /* 0x040fe40003f66070 */
[C---:B------:R-:W-:Y:S02]  /*1c1f0*/  ISETP.GE.U32.AND P4, PT, R16.reuse, 0x8, PT ;  /* 0x000000081000780c */ /* 0x040fe40003f86070 */
[C---:B------:R-:W-:Y:S01]  /*1c200*/  ISETP.GE.U32.AND P5, PT, R16.reuse, 0x10, PT ;  /* 0x000000101000780c */ /* 0x040fe20003fa6070 */
[----:B--2---:R-:W-:Y:S02]  /*1c210*/  @!P1 IMAD.MOV.U32 R5, RZ, RZ, R8 ;  /* 0x000000ffff059224 */ /* 0x004fe400078e0008 */
[----:B---3--:R-:W-:Y:S01]  /*1c220*/  @!P1 IMAD.MOV.U32 R7, RZ, RZ, R6 ;  /* 0x000000ffff079224 */ /* 0x008fe200078e0006 */
[----:B------:R-:W-:Y:S01]  /*1c230*/  ISETP.NE.AND P1, PT, R16, RZ, PT ;  /* 0x000000ff1000720c */ /* 0x000fe20003f25270 */
[----:B------:R-:W-:-:S02]  /*1c240*/  IMAD.MOV.U32 R6, RZ, RZ, RZ ;  /* 0x000000ffff067224 */ /* 0x000fc400078e00ff */
[----:B------:R-:W-:-:S04]  /*1c250*/  IMAD R2, R7, R5, RZ ;  /* 0x0000000507027224 */ /* 0x000fc800078e02ff */
[----:B------:R-:W-:-:S07]  /*1c260*/  IMAD.MOV.U32 R13, RZ, RZ, R2 ;  /* 0x000000ffff0d7224 */ /* 0x000fce00078e0002 */
[----:B------:R-:W-:Y:S05]  /*1c270*/  WARPSYNC.COLLECTIVE R15, `(.L_x_5607) ;  /* 0x000000000f087348 */ /* 0x000fea0003c00000 */
[----:B------:R0:W1:Y:S02]  /*1c280*/  SHFL.UP P6, R14, R13, R12, R11 ;  /* 0x0400000c0d0e7389 */ /* 0x00006400000c000b */
[----:B01----:R-:W-:Y:S01]  /*1c290*/  ENDCOLLECTIVE ;  /* 0x000000000000791b */ /* 0x003fe20003800000 */
.L_x_5607:
[----:B------:R-:W-:Y:S01]  /*1c2a0*/  IMAD.MOV.U32 R12, RZ, RZ, 0x2 ;  /* 0x00000002ff0c7424 */ /* 0x000fe200078e00ff */
[----:B------:R-:W-:-:S05]  /*1c2b0*/  SEL R3, R14, RZ, P1 ;  /* 0x000000ff0e037207 */ /* 0x000fca0000800000 */
[----:B------:R-:W-:-:S04]  /*1c2c0*/  IMAD.IADD R2, R2, 0x1, R3 ;  /* 0x0000000102027824 */ /* 0x000fc800078e0203 */
[----:B------:R-:W-:-:S07]  /*1c2d0*/  IMAD.MOV.U32 R13, RZ, RZ, R2 ;  /* 0x000000ffff0d7224 */ /* 0x000fce00078e0002 */
[----:B------:R-:W-:Y:S05]  /*1c2e0*/  WARPSYNC.COLLECTIVE R15, `(.L_x_5608) ;  /* 0x000000000f087348 */ /* 0x000fea0003c00000 */
[----:B------:R0:W1:Y:S02]  /*1c2f0*/  SHFL.UP P6, R14, R13, R12, R11 ;  /* 0x0400000c0d0e7389 */ /* 0x00006400000c000b */
[----:B01----:R-:W-:Y:S01]  /*1c300*/  ENDCOLLECTIVE ;  /* 0x000000000000791b */ /* 0x003fe20003800000 */
.L_x_5608:
[----:B------:R-:W-:Y:S01]  /*1c310*/  IMAD.MOV.U32 R12, RZ, RZ, 0x4 ;  /* 0x00000004ff0c7424 */ /* 0x000fe200078e00ff */
[----:B------:R-:W-:-:S05]  /*1c320*/  SEL R3, R14, RZ, P2 ;  /* 0x000000ff0e037207 */ /* 0x000fca0001000000 */
[----:B------:R-:W-:-:S04]  /*1c330*/  IMAD.IADD R2, R2, 0x1, R3 ;  /* 0x0000000102027824 */ /* 0x000fc800078e0203 */
[----:B------:R-:W-:-:S07]  /*1c340*/  IMAD.MOV.U32 R13, RZ, RZ, R2 ;  /* 0x000000ffff0d7224 */ /* 0x000fce00078e0002 */
[----:B------:R-:W-:Y:S05]  /*1c350*/  WARPSYNC.COLLECTIVE R15, `(.L_x_5609) ;  /* 0x000000000f087348 */ /* 0x000fea0003c00000 */
[----:B------:R0:W1:Y:S02]  /*1c360*/  SHFL.UP P6, R14, R13, R12, R11 ;  /* 0x0400000c0d0e7389 */ /* 0x00006400000c000b */
[----:B01----:R-:W-:Y:S01]  /*1c370*/  ENDCOLLECTIVE ;  /* 0x000000000000791b */ /* 0x003fe20003800000 */
.L_x_5609:
[----:B------:R-:W-:Y:S01]  /*1c380*/  IMAD.MOV.U32 R12, RZ, RZ, 0x8 ;  /* 0x00000008ff0c7424 */ /* 0x000fe200078e00ff */
[----:B------:R-:W-:-:S05]  /*1c390*/  SEL R3, R14, RZ, P3 ;  /* 0x000000ff0e037207 */ /* 0x000fca0001800000 */
[----:B------:R-:W-:-:S04]  /*1c3a0*/  IMAD.IADD R2, R2, 0x1, R3 ;  /* 0x0000000102027824 */ /* 0x000fc800078e0203 */
[----:B------:R-:W-:-:S07]  /*1c3b0*/  IMAD.MOV.U32 R13, RZ, RZ, R2 ;  /* 0x000000ffff0d7224 */ /* 0x000fce00078e0002 */
[----:B------:R-:W-:Y:S05]  /*1c3c0*/  WARPSYNC.COLLECTIVE R15, `(.L_x_5610) ;  /* 0x000000000f087348 */ /* 0x000fea0003c00000 */
[----:B------:R0:W1:Y:S02]  /*1c3d0*/  SHFL.UP P6, R14, R13, R12, R11 ;  /* 0x0400000c0d0e7389 */ /* 0x00006400000c000b */
[----:B01----:R-:W-:Y:S01]  /*1c3e0*/  ENDCOLLECTIVE ;  /* 0x000000000000791b */ /* 0x003fe20003800000 */
.L_x_5610:
[----:B------:R-:W-:Y:S01]  /*1c3f0*/  IMAD.MOV.U32 R12, RZ, RZ, 0x10 ;  /* 0x00000010ff0c7424 */ /* 0x000fe200078e00ff */
[----:B------:R-:W-:-:S05]  /*1c400*/  SEL R3, R14, RZ, P4 ;  /* 0x000000ff0e037207 */ /* 0x000fca0002000000 */
[----:B------:R-:W-:-:S04]  /*1c410*/  IMAD.IADD R2, R2, 0x1, R3 ;  /* 0x0000000102027824 */ /* 0x000fc800078e0203 */
[----:B------:R-:W-:-:S07]  /*1c420*/  IMAD.MOV.U32 R13, RZ, RZ, R2 ;  /* 0x000000ffff0d7224 */ /* 0x000fce00078e0002 */
[----:B------:R-:W-:Y:S05]  /*1c430*/  WARPSYNC.COLLECTIVE R15, `(.L_x_5611) ;  /* 0x000000000f087348 */ /* 0x000fea0003c00000 */
[----:B------:R0:W1:Y:S02]  /*1c440*/  SHFL.UP P6, R14, R13, R12, R11 ;  /* 0x0400000c0d0e7389 */ /* 0x00006400000c000b */
[----:B01----:R-:W-:Y:S01]  /*1c450*/  ENDCOLLECTIVE ;  /* 0x000000000000791b */ /* 0x003fe20003800000 */
.L_x_5611:
        /* <DEDUP_REMOVED lines=8> */
.L_x_5612:
[----:B------:R-:W-:Y:S05]  /*1c4e0*/  BRA `(.L_x_5613) ;  /* 0xffffffd800f87947 */ /* 0x000fea000383ffff */
.L_x_5557:
        /* <DEDUP_REMOVED lines=8> */
.L_x_5615:
[----:B------:R-:W-:Y:S05]  /*1c570*/  BSYNC B0 ;  /* 0x0000000000007941 */ /* 0x000fea0003800000 */
.L_x_5614:
        /* <DEDUP_REMOVED lines=9> */
.L_x_5616:
[----:B------:R-:W-:Y:S01]  /*1c610*/  IMAD.MOV.U32 R12, RZ, RZ, 0x4 ;  /* 0x00000004ff0c7424 */ /* 0x000fe200078e00ff */
[----:B------:R-:W-:-:S05]  /*1c620*/  SEL R3, R14, RZ, P2 ;  /* 0x000000ff0e037207 */ /* 0x000fca0001000000 */
[----:B------:R-:W-:-:S04]  /*1c630*/  IMAD.IADD R2, R2, 0x1, R3 ;  /* 0x0000000102027824 */ /* 0x000fc800078e0203 */
[----:B------:R-:W-:-:S07]  /*1c640*/  IMAD.MOV.U32 R13, RZ, RZ, R2 ;  /* 0x000000ffff0d7224 */ /* 0x000fce00078e0002 */
[----:B------:R-:W-:Y:S05]  /*1c650*/  WARPSYNC.COLLECTIVE R15, `(.L_x_5617) ;  /* 0x000000000f087348 */ /* 0x000fea0003c00000 */
[----:B------:R0:W1:Y:S02]  /*1c660*/  SHFL.UP P6, R14, R13, R12, R11 ;  /* 0x0400000c0d0e7389 */ /* 0x00006400000c000b */
[----:B01----:R-:W-:Y:S01]  /*1c670*/  ENDCOLLECTIVE ;  /* 0x000000000000791b */ /* 0x003fe20003800000 */
.L_x_5617:
[----:B------:R-:W-:Y:S01]  /*1c680*/  IMAD.MOV.U32 R12, RZ, RZ, 0x8 ;  /* 0x00000008ff0c7424 */ /* 0x000fe200078e00ff */
[----:B------:R-:W-:-:S05]  /*1c690*/  SEL R3, R14, RZ, P3 ;  /* 0x000000ff0e037207 */ /* 0x000fca0001800000 */
[----:B------:R-:W-:-:S04]  /*1c6a0*/  IMAD.IADD R2, R2, 0x1, R3 ;  /* 0x0000000102027824 */ /* 0x000fc800078e0203 */
[----:B------:R-:W-:-:S07]  /*1c6b0*/  IMAD.MOV.U32 R13, RZ, RZ, R2 ;  /* 0x000000ffff0d7224 */ /* 0x000fce00078e0002 */
[----:B------:R-:W-:Y:S05]  /*1c6c0*/  WARPSYNC.COLLECTIVE R15, `(.L_x_5618) ;  /* 0x000000000f087348 */ /* 0x000fea0003c00000 */
[----:B------:R0:W1:Y:S02]  /*1c6d0*/  SHFL.UP P6, R14, R13, R12, R11 ;  /* 0x0400000c0d0e7389 */ /* 0x00006400000c000b */
[----:B01----:R-:W-:Y:S01]  /*1c6e0*/  ENDCOLLECTIVE ;  /* 0x000000000000791b */ /* 0x003fe20003800000 */
.L_x_5618:
[----:B------:R-:W-:Y:S01]  /*1c6f0*/  IMAD.MOV.U32 R12, RZ, RZ, 0x10 ;  /* 0x00000010ff0c7424 */ /* 0x000fe200078e00ff */
[----:B------:R-:W-:-:S05]  /*1c700*/  SEL R3, R14, RZ, P4 ;  /* 0x000000ff0e037207 */ /* 0x000fca0002000000 */
[----:B------:R-:W-:-:S04]  /*1c710*/  IMAD.IADD R2, R2, 0x1, R3 ;  /* 0x0000000102027824 */ /* 0x000fc800078e0203 */
[----:B------:R-:W-:-:S07]  /*1c720*/  IMAD.MOV.U32 R13, RZ, RZ, R2 ;  /* 0x000000ffff0d7224 */ /* 0x000fce00078e0002 */
[----:B------:R-:W-:Y:S05]  /*1c730*/  WARPSYNC.COLLECTIVE R15, `(.L_x_5619) ;  /* 0x000000000f087348 */ /* 0x000fea0003c00000 */
[----:B------:R0:W1:Y:S02]  /*1c740*/  SHFL.UP P6, R14, R13, R12, R11 ;  /* 0x0400000c0d0e7389 */ /* 0x00006400000c000b */
[----:B01----:R-:W-:Y:S01]  /*1c750*/  ENDCOLLECTIVE ;  /* 0x000000000000791b */ /* 0x003fe20003800000 */
.L_x_5619:
        /* <DEDUP_REMOVED lines=8> */
.L_x_5620:
[----:B------:R-:W-:Y:S05]  /*1c7e0*/  BRA `(.L_x_5621) ;  /* 0xffffffd800e47947 */ /* 0x000fea000383ffff */
.L_x_5559:
[----:B------:R-:W-:Y:S01]  /*1c7f0*/  BSSY B0, `(.L_x_5622) ;  /* 0x0000006000007945 */ /* 0x000fe20003800000 */
[----:B------:R-:W-:Y:S01]  /*1c800*/  PLOP3.LUT P6, PT, P6, PT, PT, 0x8, 0x0 ;  /* 0x000000000000781c */ /* 0x000fe200037ce170 */
[----:B------:R-:W-:-:S12]  /*1c810*/  IMAD.MOV.U32 R15, RZ, RZ, -0x1 ;  /* 0xffffffffff0f7424 */ /* 0x000fd800078e00ff */
[----:B0-----:R-:W-:Y:S05]  /*1c820*/  WARPSYNC.COLLECTIVE R15, `(.L_x_5623) ;  /* 0x000000000f087348 */ /* 0x001fea0003c00000 */
[----:B------:R-:W-:Y:S01]  /*1c830*/  VOTE.ANY R14, PT, P6 ;  /* 0x00000000000e7806 */ /* 0x000fe200030e0100 */
[----:B0-----:R-:W-:Y:S06]  /*1c840*/  ENDCOLLECTIVE ;  /* 0x000000000000791b */ /* 0x001fec0003800000 */
.L_x_5623:
[----:B------:R-:W-:Y:S05]  /*1c850*/  BSYNC B0 ;  /* 0x0000000000007941 */ /* 0x000fea0003800000 */
.L_x_5622:
        /* <DEDUP_REMOVED lines=10> */
.L_x_5624:
[----:B------:R-:W-:Y:S02]  /*1c900*/  IMAD.MOV.U32 R13, RZ, RZ, R7 ;  /* 0x000000ffff0d7224 */ /* 0x000fe400078e0007 */
[----:B------:R-:W-:-:S07]  /*1c910*/  IMAD.MOV.U32 R0, RZ, RZ, R14 ;  /* 0x000000ffff007224 */ /* 0x000fce00078e000e */
[----:B------:R-:W-:Y:S05]  /*1c920*/  WARPSYNC.COLLECTIVE R15, `(.L_x_5625) ;  /* 0x000000000f087348 */ /* 0x000fea0003c00000 */
[----:B------:R0:W1:Y:S02]  /*1c930*/  SHFL.IDX P6, R14, R13, R12, R11 ;  /* 0x0000000c0d0e7389 */ /* 0x00006400000c000b */
[----:B01----:R-:W-:Y:S01]  /*1c940*/  ENDCOLLECTIVE ;  /* 0x000000000000791b */ /* 0x003fe20003800000 */
.L_x_5625:
[----:B------:R-:W-:Y:S02]  /*1c950*/  IMAD.MOV.U32 R7, RZ, RZ, R14 ;  /* 0x000000ffff077224 */ /* 0x000fe400078e000e */
[----:B------:R-:W-:-:S05]  /*1c960*/  IMAD.IADD R5, R10, 0x1, R16 ;  /* 0x000000010a057824 */ /* 0x000fca00078e0210 */
[----:B------:R1:W-:Y:S01]  /*1c970*/  STL [R1+0xc], R5 ;  /* 0x00000c0501007387 */ /* 0x0003e20000100800 */
[----:B------:R-:W-:Y:S05]  /*1c980*/  BRA `(.L_x_5626) ;  /* 0xffffffd800c47947 */ /* 0x000fea000383ffff */
.L_x_5561:
[----:B------:R-:W-:Y:S01]  /*1c990*/  BSSY B0, `(.L_x_5627) ;  /* 0x0000007000007945 */ /* 0x000fe20003800000 */
[----:B------:R-:W-:Y:S02]  /*1c9a0*/  IMAD.MOV.U32 R13, RZ, RZ, R2 ;  /* 0x000000ffff0d7224 */ /* 0x000fe400078e0002 */
[----:B------:R-:W-:Y:S02]  /*1c9b0*/  IMAD.MOV.U32 R11, RZ, RZ, 0x1f ;  /* 0x0000001fff0b7424 */ /* 0x000fe400078e00ff */
[----:B------:R-:W-:-:S07]  /*1c9c0*/  IMAD.MOV.U32 R15, RZ, RZ, -0x1 ;  /* 0xffffffffff0f7424 */ /* 0x000fce00078e00ff */
[----:B01-3--:R-:W-:Y:S05]  /*1c9d0*/  WARPSYNC.COLLECTIVE R15, `(.L_x_5628) ;  /* 0x000000000f087348 */ /* 0x00bfea0003c00000 */
[----:B------:R2:W4:Y:S02]  /*1c9e0*/  SHFL.IDX P6, R14, R13, R12, R11 ;  /* 0x0000000c0d0e7389 */ /* 0x00052400000c000b */
[----:B01234-:R-:W-:Y:S01]  /*1c9f0*/  ENDCOLLECTIVE ;  /* 0x000000000000791b */ /* 0x01ffe20003800000 */
.L_x_5628:
[----:B------:R-:W-:Y:S05]  /*1ca00*/  BSYNC B0 ;  /* 0x0000000000007941 */ /* 0x000fea0003800000 */
.L_x_5627:
[----:B------:R-:W-:Y:S01]  /*1ca10*/  IMAD.MOV.U32 R6, RZ, RZ, R14 ;  /* 0x000000ffff067224 */ /* 0x000fe200078e000e */
[----:B------:R-:W-:Y:S06]  /*1ca20*/  BRA `(.L_x_5560) ;  /* 0xffffffd800b47947 */ /* 0x000fec000383ffff */
.L_x_5567:
[----:B0-----:R0:W1:Y:S02]  /*1ca30*/  SYNCS.PHASECHK.TRANS64.TRYWAIT P0, [R0+URZ+0x28c20], R3 ;  /* 0x028c2003000075a7 */ /* 0x001064000800017f */
[----:B-1----:R-:W-:Y:S05]  /*1ca40*/  @!P0 NANOSLEEP.SYNCS 0x989680 ;  /* 0x009896800000895d */ /* 0x002fea0003900000 */
[----:B------:R-:W1:Y:S02]  /*1ca50*/  @!P0 SYNCS.PHASECHK.TRANS64 P0, [R0+URZ+0x28c20], R3 ;  /* 0x028c2003000085a7 */ /* 0x000e64000800007f */
[----:B-1----:R-:W-:Y:S05]  /*1ca60*/  @!P0 BRA `(.L_x_5567) ;  /* 0xfffffffc00f08947 */ /* 0x002fea000383ffff */
[----:B------:R-:W-:Y:S05]  /*1ca70*/  BRA `(.L_x_5629) ;  /* 0xffffffe400507947 */ /* 0x000fea000383ffff */
.L_x_5568:
        /* <DEDUP_REMOVED lines=11> */
.L_x_5631:
[----:B------:R-:W-:Y:S05]  /*1cb30*/  BSYNC B0 ;  /* 0x0000000000007941 */ /* 0x000fea0003800000 */
.L_x_5630:
[----:B------:R-:W-:Y:S05]  /*1cb40*/  BRA `(.L_x_5632) ;  /* 0xffffffe400387947 */ /* 0x000fea000383ffff */
.L_x_5571:
[----:B------:R-:W-:Y:S01]  /*1cb50*/  BSSY B1, `(.L_x_5633) ;  /* 0x0000006000017945 */ /* 0x000fe20003800000 */
[----:B------:R-:W-:-:S07]  /*1cb60*/  IMAD.MOV.U32 R15, RZ, RZ, -0x1 ;  /* 0xffffffffff0f7424 */ /* 0x000fce00078e00ff */
[----:B01----:R-:W-:Y:S05]  /*1cb70*/  WARPSYNC.COLLECTIVE R15, `(.L_x_5634) ;  /* 0x000000000f0c7348 */ /* 0x003fea0003c00000 */
[----:B------:R-:W-:Y:S02]  /*1cb80*/  ELECT P6, UR62, PT ;  /* 0x00000000003e782f */ /* 0x000fe400038c0000 */
[----:B------:R-:W-:Y:S01]  /*1cb90*/  MOV R14, UR62 ;  /* 0x0000003e000e7c02 */ /* 0x000fe20008000f00 */
[----:B01----:R-:W-:Y:S10]  /*1cba0*/  ENDCOLLECTIVE ;  /* 0x000000000000791b */ /* 0x003ff40003800000 */
.L_x_5634:
[----:B------:R-:W-:Y:S05]  /*1cbb0*/  BSYNC B1 ;  /* 0x0000000000017941 */ /* 0x000fea0003800000 */
.L_x_5633:
[----:B------:R-:W-:Y:S05]  /*1cbc0*/  BRA `(.L_x_5635) ;  /* 0xffffffe400307947 */ /* 0x000fea000383ffff */
.L_x_5573:
[----:B0-----:R0:W1:Y:S02]  /*1cbd0*/  SYNCS.PHASECHK.TRANS64.TRYWAIT P0, [R6+URZ], R5 ;  /* 0x00000005060075a7 */ /* 0x001064000800017f */
[----:B-1----:R-:W-:Y:S05]  /*1cbe0*/  @!P0 NANOSLEEP.SYNCS 0x989680 ;  /* 0x009896800000895d */ /* 0x002fea0003900000 */
[----:B------:R-:W1:Y:S02]  /*1cbf0*/  @!P0 SYNCS.PHASECHK.TRANS64 P0, [R6+URZ], R5 ;  /* 0x00000005060085a7 */ /* 0x000e64000800007f */
[----:B-1----:R-:W-:Y:S05]  /*1cc00*/  @!P0 BRA `(.L_x_5573) ;  /* 0xfffffffc00f08947 */ /* 0x002fea000383ffff */
[----:B------:R-:W-:Y:S05]  /*1cc10*/  BRA `(.L_x_5636) ;  /* 0xffffffe4006c7947 */ /* 0x000fea000383ffff */
.L_x_5574:
[----:B-1----:R1:W2:Y:S02]  /*1cc20*/  SYNCS.PHASECHK.TRANS64.TRYWAIT P0, [R7+URZ], R2 ;  /* 0x00000002070075a7 */ /* 0x0022a4000800017f */
[----:B--2---:R-:W-:Y:S05]  /*1cc30*/  @!P0 NANOSLEEP.SYNCS 0x989680 ;  /* 0x009896800000895d */ /* 0x004fea0003900000 */
[----:B------:R-:W2:Y:S02]  /*1cc40*/  @!P0 SYNCS.PHASECHK.TRANS64 P0, [R7+URZ], R2 ;  /* 0x00000002070085a7 */ /* 0x000ea4000800007f */
[----:B--2---:R-:W-:Y:S05]  /*1cc50*/  @!P0 BRA `(.L_x_5574) ;  /* 0xfffffffc00f08947 */ /* 0x004fea000383ffff */
[----:B------:R-:W-:Y:S05]  /*1cc60*/  BRA `(.L_x_5637) ;  /* 0xffffffe400607947 */ /* 0x000fea000383ffff */
.L_x_5576:
[----:B--2---:R2:W3:Y:S02]  /*1cc70*/  SYNCS.PHASECHK.TRANS64.TRYWAIT P0, [R4+URZ], R5 ;  /* 0x00000005040075a7 */ /* 0x0044e4000800017f */
[----:B---3--:R-:W-:Y:S05]  /*1cc80*/  @!P0 NANOSLEEP.SYNCS 0x989680 ;  /* 0x009896800000895d */ /* 0x008fea0003900000 */
[----:B------:R-:W3:Y:S02]  /*1cc90*/  @!P0 SYNCS.PHASECHK.TRANS64 P0, [R4+URZ], R5 ;  /* 0x00000005040085a7 */ /* 0x000ee4000800007f */
[----:B---3--:R-:W-:Y:S05]  /*1cca0*/  @!P0 BRA `(.L_x_5576) ;  /* 0xfffffffc00f08947 */ /* 0x008fea000383ffff */
[----:B------:R-:W-:Y:S05]  /*1ccb0*/  BRA `(.L_x_5638) ;  /* 0xffffffe400687947 */ /* 0x000fea000383ffff */
.L_x_5639:
        /* <DEDUP_REMOVED lines=12> */
.L_x_15176:


//--------------------- .text._ZN7cutlass13device_kernelIN5flash11enable_sm90INS1_16FlashAttnFwdSm90INS1_25CollectiveMainloopFwdSm90ILi2EN4cute5tupleIJNS5_1CILi1EEES8_S8_EEENS6_IJNS7_ILi64EEESA_SA_EEELi512ENS_10bfloat16_tEfNS_4arch4Sm90ELb0ELb1ELb1ELb1ELb0ELb1ELb0ELb0ELb0ELb1ELb1ELb0EEENS1_21CollectiveEpilogueFwdINS6_IJSA_NS7_ILi512EEESA_EEES9_SC_SE_Li256ELb1ELb1ELb1ELb0EEENS1_36VarlenDynamicPersistentTileSchedulerILi64ELi64ELi256ELi128ELb1ELb1ELb1ELb1ELb0ELb1EEEEEEEEEvNT_6ParamsE --------------------------
	.section	.text._ZN7cutlass13device_kernelIN5flash11enable_sm90INS1_16FlashAttnFwdSm90INS1_25CollectiveMainloopFwdSm90ILi2EN4cute5tupleIJNS5_1CILi1EEES8_S8_EEENS6_IJNS7_ILi64EEESA_SA_EEELi512ENS_10bfloat16_tEfNS_4arch4Sm90ELb0ELb1ELb1ELb1ELb0ELb1ELb0ELb0ELb0ELb1ELb1ELb0EEENS1_21CollectiveEpilogueFwdINS6_IJSA_NS7_ILi512EEESA_EEES9_SC_SE_Li256ELb1ELb1ELb1ELb0EEENS1_36VarlenDynamicPersistentTileSchedulerILi64ELi64ELi256ELi128ELb1ELb1ELb1ELb1ELb0ELb1EEEEEEEEEvNT_6ParamsE,"ax",@progbits
	.align	128
.text._ZN7cutlass13device_kernelIN5flash11enable_sm90INS1_16FlashAttnFwdSm90INS1_25CollectiveMainloopFwdSm90ILi2EN4cute5tupleIJNS5_1CILi1EEES8_S8_EEENS6_IJNS7_ILi64EEESA_SA_EEELi512ENS_10bfloat16_tEfNS_4arch4Sm90ELb0ELb1ELb1ELb1ELb0ELb1ELb0ELb0ELb0ELb1ELb1ELb0EEENS1_21CollectiveEpilogueFwdINS6_IJSA_NS7_ILi512EEESA_EEES9_SC_SE_Li256ELb1ELb1ELb1ELb0EEENS1_36VarlenDynamicPersistentTileSchedulerILi64ELi64ELi256ELi128ELb1ELb1ELb1ELb1ELb0ELb1EEEEEEEEEvNT_6ParamsE:
        .type           _ZN7cutlass13device_kernelIN5flash11enable_sm90INS1_16FlashAttnFwdSm90INS1_25CollectiveMainloopFwdSm90ILi2EN4cute5tupleIJNS5_1CILi1EEES8_S8_EEENS6_IJNS7_ILi64EEESA_SA_EEELi512ENS_10bfloat16_tEfNS_4arch4Sm90ELb0ELb1ELb1ELb1ELb0ELb1ELb0ELb0ELb0ELb1ELb1ELb0EEENS1_21CollectiveEpilogueFwdINS6_IJSA_NS7_ILi512EEESA_EEES9_SC_SE_Li256ELb1ELb1ELb1ELb0EEENS1_36VarlenDynamicPersistentTileSchedulerILi64ELi64ELi256ELi128ELb1ELb1ELb1ELb1ELb0ELb1EEEEEEEEEvNT_6ParamsE,@function
        .size           _ZN7cutlass13device_kernelIN5flash11enable_sm90INS1_16FlashAttnFwdSm90INS1_25CollectiveMainloopFwdSm90ILi2EN4cute5tupleIJNS5_1CILi1EEES8_S8_EEENS6_IJNS7_ILi64EEESA_SA_EEELi512ENS_10bfloat16_tEfNS_4arch4Sm90ELb0ELb1ELb1ELb1ELb0ELb1ELb0ELb0ELb0ELb1ELb1ELb0EEENS1_21CollectiveEpilogueFwdINS6_IJSA_NS7_ILi512EEESA_EEES9_SC_SE_Li256ELb1ELb1ELb1ELb0EEENS1_36VarlenDynamicPersistentTileSchedulerILi64ELi64ELi256ELi128ELb1ELb1ELb1ELb1ELb0ELb1EEEEEEEEEvNT_6ParamsE,(.L_x_15177 - _ZN7cutlass13device_kernelIN5flash11enable_sm90INS1_16FlashAttnFwdSm90INS1_25CollectiveMainloopFwdSm90ILi2EN4cute5tupleIJNS5_1CILi1EEES8_S8_EEENS6_IJNS7_ILi64EEESA_SA_EEELi512ENS_10bfloat16_tEfNS_4arch4Sm90ELb0ELb1ELb1ELb1ELb0ELb1ELb0ELb0ELb0ELb1ELb1ELb0EEENS1_21CollectiveEpilogueFwdINS6_IJSA_NS7_ILi512EEESA_EEES9_SC_SE_Li256ELb1ELb1ELb1ELb0EEENS1_36VarlenDynamicPersistentTileSchedulerILi64ELi64ELi256ELi128ELb1ELb1ELb1ELb1ELb0ELb1EEEEEEEEEvNT_6ParamsE)
        .other          _ZN7cutlass13device_kernelIN5flash11enable_sm90INS1_16FlashAttnFwdSm90INS1_25CollectiveMainloopFwdSm90ILi2EN4cute5tupleIJNS5_1CILi1EEES8_S8_EEENS6_IJNS7_ILi64EEESA_SA_EEELi512ENS_10bfloat16_tEfNS_4arch4Sm90ELb0ELb1ELb1ELb1ELb0ELb1ELb0ELb0ELb0ELb1ELb1ELb0EEENS1_21CollectiveEpilogueFwdINS6_IJSA_NS7_ILi512EEESA_EEES9_SC_SE_Li256ELb1ELb1ELb1ELb0EEENS1_36VarlenDynamicPersistentTileSchedulerILi64ELi64ELi256ELi128ELb1ELb1ELb1ELb1ELb0ELb1EEEEEEEEEvNT_6ParamsE,@"STO_CUDA_ENTRY STV_DEFAULT"
_ZN7cutlass13device_kernelIN5flash11enable_sm90INS1_16FlashAttnFwdSm90INS1_25CollectiveMainloopFwdSm90ILi2EN4cute5tupleIJNS5_1CILi1EEES8_S8_EEENS6_IJNS7_ILi64EEESA_SA_EEELi512ENS_10bfloat16_tEfNS_4arch4Sm90ELb0ELb1ELb1ELb1ELb0ELb1ELb0ELb0ELb0ELb1ELb1ELb0EEENS1_21CollectiveEpilogueFwdINS6_IJSA_NS7_ILi512EEESA_EEES9_SC_SE_Li256ELb1ELb1ELb1ELb0EEENS1_36VarlenDynamicPersistentTileSchedulerILi64ELi64ELi256ELi128ELb1ELb1ELb1ELb1ELb0ELb1EEEEEEEEEvNT_6ParamsE:
        /* <DEDUP_REMOVED lines=24> */
.L_x_5641:
[----:B------:R-:W-:Y:S05]  /*0180*/  BSYNC B0 ;  /* 0x0000000000007941 */ /* 0x000fea0003800000 */
.L_x_5640:
        /* <DEDUP_REMOVED lines=37> */
.L_x_5642:
        /* <DEDUP_REMOVED lines=22> */
.L_x_5643:
        /* <DEDUP_REMOVED lines=18> */
.L_x_5644:
        /* <DEDUP_REMOVED lines=22> */
.L_x_5645:
        /* <DEDUP_REMOVED lines=22> */
.L_x_5646:
        /* <DEDUP_REMOVED lines=8> */
.L_x_5649:
        /* <DEDUP_REMOVED lines=18> */
[----:B------:R-:W-:Y:S01]  /*0ac0*/  VIADD R6, R6, 0xffffff80 ;  /* 0xffffff8006067836 */ /* 0x000fe20000000000 */
[----:B------:R-:W-:Y:S01]  /*0ad0*/  CS2R R18, SRZ ;  /* 0x0000000000127805 */ /* 0x000fe2000001ff00 */
[----:B------:R-:W-:Y:S01]  /*0ae0*/  IMAD.MOV.U32 R198, RZ, RZ, 0x20 ;  /* 0x00000020ffc67424 */ /* 0x000fe200078e00ff */
[----:B------:R-:W-:Y:S01]  /*0af0*/  ULOP3.LUT UR37, UR36, 0x1, URZ, 0xfc, !UPT ;  /* 0x0000000124257892 */ /* 0x000fe2000f8efc3f */
[----:B------:R-:W-:Y:S01]  /*0b00*/  IMAD.MOV.U32 R217, RZ, RZ, RZ ;  /* 0x000000ffffd97224 */ /* 0x000fe200078e00ff */
[----:B------:R-:W-:Y:S01]  /*0b10*/  SHF.R.S32.HI R3, RZ, 0x1f, R6 ;  /* 0x0000001fff037819 */ /* 0x000fe20000011406 */
[----:B------:R-:W-:Y:S02]  /*0b20*/  IMAD.MOV.U32 R184, RZ, RZ, RZ ;  /* 0x000000ffffb87224 */ /* 0x000fe400078e00ff */
[----:B------:R-:W-:Y:S01]  /*0b30*/  IMAD.MOV.U32 R187, RZ, RZ, RZ ;  /* 0x000000ffffbb7224 */ /* 0x000fe200078e00ff */
        /* <DEDUP_REMOVED lines=8> */
[----:B------:R-:W-:Y:S01]  /*0bc0*/  LOP3.LUT R9, R7, 0xffffff80, RZ, 0xc0, !PT ;  /* 0xffffff8007097812 */ /* 0x000fe200078ec0ff */
[C---:B------:R-:W-:Y:S01]  /*0bd0*/  IMAD.IADD R13, R6.reuse, 0x1, -R13 ;  /* 0x00000001060d7824 */ /* 0x040fe200078e0a0d */
[--C-:B------:R-:W-:Y:S01]  /*0be0*/  SHF.R.S32.HI R203, RZ, 0x5, R4.reuse ;  /* 0x00000005ffcb7819 */ /* 0x100fe20000011404 */
[----:B------:R-:W-:Y:S01]  /*0bf0*/  IMAD.IADD R3, R6, 0x1, -R3 ;  /* 0x0000000106037824 */ /* 0x000fe200078e0a03 */
[----:B------:R-:W-:Y:S01]  /*0c00*/  LEA.HI R0, R0, R5, RZ, 0x1 ;  /* 0x0000000500007211 */ /* 0x000fe200078f08ff */
[----:B------:R-:W-:Y:S01]  /*0c10*/  IMAD.IADD R9, R6, 0x1, -R9 ;  /* 0x0000000106097824 */ /* 0x000fe200078e0a09 */
[----:B------:R-:W-:Y:S01]  /*0c20*/  LOP3.LUT R11, R10, 0xfffffffc, RZ, 0xc0, !PT ;  /* 0xfffffffc0a0b7812 */ /* 0x000fe200078ec0ff */
[----:B------:R-:W-:Y:S01]  /*0c30*/  IMAD.SHL.U32 R193, R13, 0x8, RZ ;  /* 0x000000080dc17824 */ /* 0x000fe200078e00ff */
[----:B------:R-:W-:Y:S02]  /*0c40*/  SHF.R.S32.HI R4, RZ, 0x1f, R4 ;  /* 0x0000001fff047819 */ /* 0x000fe40000011404 */
[----:B------:R-:W-:Y:S01]  /*0c50*/  SHF.R.S32.HI R8, RZ, 0x1f, R3 ;  /* 0x0000001fff087819 */ /* 0x000fe20000011403 */
[----:B------:R-:W-:Y:S01]  /*0c60*/  IMAD.IADD R188, R6, 0x1, -R11 ;  /* 0x0000000106bc7824 */ /* 0x000fe200078e0a0b */
[----:B------:R-:W-:Y:S01]  /*0c70*/  LOP3.LUT R0, R0, 0x1ffffffe, RZ, 0xc0, !PT ;  /* 0x1ffffffe00007812 */ /* 0x000fe200078ec0ff */
[C---:B------:R-:W-:Y:S01]  /*0c80*/  VIADD R212, R193.reuse, 0x40 ;  /* 0x00000040c1d47836 */ /* 0x040fe20000000000 */
[----:B------:R-:W-:Y:S01]  /*0c90*/  LEA.HI R4, R4, R203, RZ, 0x2 ;  /* 0x000000cb04047211 */ /* 0x000fe200078f10ff */
[----:B------:R-:W-:Y:S01]  /*0ca0*/  VIADD R210, R193, 0xc0 ;  /* 0x000000c0c1d27836 */ /* 0x000fe20000000000 */
[----:B------:R-:W-:Y:S01]  /*0cb0*/  SHF.R.S32.HI R6, RZ, 0x1f, R9 ;  /* 0x0000001fff067819 */ /* 0x000fe20000011409 */
[----:B------:R-:W-:Y:S01]  /*0cc0*/  IMAD.IADD R0, R5, 0x1, -R0 ;  /* 0x0000000105007824 */ /* 0x000fe200078e0a00 */
[----:B------:R-:W-:Y:S01]  /*0cd0*/  LEA.HI R12, R8, R3, RZ, 0x3 ;  /* 0x00000003080c7211 */ /* 0x000fe200078f18ff */
[C---:B------:R-:W-:Y:S01]  /*0ce0*/  VIADD R211, R193.reuse, 0x80 ;  /* 0x00000080c1d37836 */ /* 0x040fe20000000000 */
[----:B------:R-:W-:Y:S01]  /*0cf0*/  SHF.R.S32.HI R20, RZ, 0x7, R7 ;  /* 0x00000007ff147819 */ /* 0x000fe20000011407 */
[----:B------:R-:W-:Y:S01]  /*0d00*/  IMAD.SHL.U32 R0, R0, 0x8, RZ ;  /* 0x0000000800007824 */ /* 0x000fe200078e00ff */
[----:B------:R-:W-:Y:S01]  /*0d10*/  LOP3.LUT R4, R4, 0x3ffffc, RZ, 0xc0, !PT ;  /* 0x003ffffc04047812 */ /* 0x000fe200078ec0ff */
[----:B------:R-:W-:Y:S01]  /*0d20*/  VIADD R209, R193, 0x100 ;  /* 0x00000100c1d17836 */ /* 0x000fe20000000000 */
[----:B------:R-:W-:Y:S01]  /*0d30*/  LEA.HI R5, R6, R9, RZ, 0x2 ;  /* 0x0000000906057211 */ /* 0x000fe200078f10ff */
[----:B------:R-:W-:Y:S01]  /*0d40*/  IMAD R15, R20, 0x100, R3 ;  /* 0x00000100140f7824 */ /* 0x000fe200078e0203 */
[C---:B------:R-:W-:Y:S01]  /*0d50*/  LOP3.LUT R14, R12.reuse, 0xfffffff8, RZ, 0xc0, !PT ;  /* 0xfffffff80c0e7812 */ /* 0x040fe200078ec0ff */
[----:B------:R-:W-:Y:S01]  /*0d60*/  IMAD.IADD R4, R203, 0x1, -R4 ;  /* 0x00000001cb047824 */ /* 0x000fe200078e0a04 */
[----:B------:R-:W-:Y:S01]  /*0d70*/  SHF.R.S32.HI R186, RZ, 0x2, R10 ;  /* 0x00000002ffba7819 */ /* 0x000fe2000001140a */
[----:B------:R-:W-:Y:S01]  /*0d80*/  IMAD.SHL.U32 R12, R12, 0x40, RZ ;  /* 0x000000400c0c7824 */ /* 0x000fe200078e00ff */
[--C-:B------:R-:W-:Y:S01]  /*0d90*/  SHF.R.S32.HI R8, RZ, 0x2, R5.reuse ;  /* 0x00000002ff087819 */ /* 0x100fe20000011405 */
[----:B------:R-:W-:Y:S01]  /*0da0*/  IMAD.IADD R14, R3, 0x1, -R14 ;  /* 0x00000001030e7824 */ /* 0x000fe200078e0a0e */
[----:B------:R-:W-:Y:S01]  /*0db0*/  SHF.R.S32.HI R11, RZ, 0x1f, R5 ;  /* 0x0000001fff0b7819 */ /* 0x000fe20000011405 */
[----:B------:R-:W-:Y:S01]  /*0dc0*/  IMAD R17, R4, 0x10, R15 ;  /* 0x0000001004117824 */ /* 0x000fe200078e020f */
[----:B------:R-:W-:Y:S01]  /*0dd0*/  LOP3.LUT R4, R5, 0x7ffffffc, RZ, 0xc0, !PT ;  /* 0x7ffffffc05047812 */ /* 0x000fe200078ec0ff */
[----:B------:R-:W-:Y:S01]  /*0de0*/  VIADD R15, R186, 0x20 ;  /* 0x00000020ba0f7836 */ /* 0x000fe20000000000 */
[----:B------:R-:W-:Y:S01]  /*0df0*/  LEA.HI R11, R11, R8, RZ, 0x3 ;  /* 0x000000080b0b7211 */ /* 0x000fe200078f18ff */
[----:B------:R-:W-:Y:S01]  /*0e00*/  IMAD.SHL.U32 R3, R14, 0x40, RZ ;  /* 0x000000400e037824 */ /* 0x000fe200078e00ff */
[----:B------:R-:W-:Y:S01]  /*0e10*/  LOP3.LUT R12, R12, 0x7ffffe00, RZ, 0xc0, !PT ;  /* 0x7ffffe000c0c7812 */ /* 0x000fe200078ec0ff */
[----:B------:R-:W-:Y:S01]  /*0e20*/  STL [R1+0x48], R20 ;  /* 0x0000481401007387 */ /* 0x000fe20000100800 */
        /* <DEDUP_REMOVED lines=10> */
[----:B------:R-:W-:Y:S01]  /*0ed0*/  SHF.R.U32.HI R3, RZ, 0x3, R3 ;  /* 0x00000003ff037819 */ /* 0x000fe20000011603 */
[----:B------:R-:W-:Y:S01]  /*0ee0*/  IMAD.SHL.U32 R5, R5, 0x40, RZ ;  /* 0x0000004005057824 */ /* 0x000fe200078e00ff */
[----:B------:R-:W-:Y:S01]  /*0ef0*/  LEA.HI R7, R7, R20, RZ, 0x1 ;  /* 0x0000001407077211 */ /* 0x000fe200078f08ff */
[----:B------:R-:W-:Y:S01]  /*0f00*/  IMAD.SHL.U32 R16, R188, 0x8, RZ ;  /* 0x00000008bc107824 */ /* 0x000fe200078e00ff */
[----:B------:R-:W-:Y:S01]  /*0f10*/  LEA.HI R6, R6, R9, RZ, 0x5 ;  /* 0x0000000906067211 */ /* 0x000fe200078f28ff */
[----:B------:R0:W-:Y:S01]  /*0f20*/  STL [R1+0x6c], R8 ;  /* 0x00006c0801007387 */ /* 0x0001e20000100800 */
[----:B------:R-:W-:Y:S01]  /*0f30*/  LOP3.LUT R3, R0, R3, RZ, 0x3c, !PT ;  /* 0x0000000300037212 */ /* 0x000fe200078e3cff */
[----:B------:R-:W-:Y:S01]  /*0f40*/  IMAD.SHL.U32 R185, R4, 0x2, RZ ;  /* 0x0000000204b97824 */ /* 0x000fe200078e00ff */
[----:B------:R-:W-:-:S02]  /*0f50*/  LOP3.LUT R7, R7, 0xfffffe, RZ, 0xc0, !PT ;  /* 0x00fffffe07077812 */ /* 0x000fc400078ec0ff */
[----:B------:R-:W-:Y:S02]  /*0f60*/  LOP3.LUT R15, R15, 0x1c0, RZ, 0xc0, !PT ;  /* 0x000001c00f0f7812 */ /* 0x000fe400078ec0ff */
[----:B------:R-:W-:Y:S01]  /*0f70*/  SHF.R.S32.HI R6, RZ, 0x5, R6 ;  /* 0x00000005ff067819 */ /* 0x000fe20000011406 */
[----:B------:R-:W-:Y:S01]  /*0f80*/  IMAD.IADD R7, R20, 0x1, -R7 ;  /* 0x0000000114077824 */ /* 0x000fe200078e0a07 */
[----:B------:R-:W-:Y:S02]  /*0f90*/  SHF.R.U32.HI R9, RZ, 0x3, R15 ;  /* 0x00000003ff097819 */ /* 0x000fe4000001160f */
[----:B0-----:R-:W-:Y:S01]  /*0fa0*/  LOP3.LUT R8, R5, 0xfffffe00, RZ, 0xc0, !PT ;  /* 0xfffffe0005087812 */ /* 0x001fe200078ec0ff */
[----:B------:R-:W-:Y:S01]  /*0fb0*/  IMAD.IADD R5, R12, 0x1, R3 ;  /* 0x000000010c057824 */ /* 0x000fe200078e0203 */
[----:B------:R-:W-:Y:S01]  /*0fc0*/  SHF.R.S32.HI R3, RZ, 0x1f, R10 ;  /* 0x0000001fff037819 */ /* 0x000fe2000001140a */
[----:B------:R-:W-:Y:S01]  /*0fd0*/  IMAD R191, R6, 0x10, R11 ;  /* 0x0000001006bf7824 */ /* 0x000fe200078e020b */
[----:B------:R-:W-:Y:S01]  /*0fe0*/  LOP3.LUT R15, R15, 0x38, R16, 0xf8, !PT ;  /* 0x000000380f0f7812 */ /* 0x000fe200078ef810 */
[----:B------:R-:W-:Y:S01]  /*0ff0*/  IMAD.SHL.U32 R6, R7, 0x100, RZ ;  /* 0x0000010007067824 */ /* 0x000fe200078e00ff */
[----:B------:R-:W-:Y:S01]  /*1000*/  LEA.HI R0, R188, R188, RZ, 0x1 ;  /* 0x000000bcbc007211 */ /* 0x000fe200078f08ff */
[----:B------:R-:W-:Y:S01]  /*1010*/  IMAD R196, R5, 0x2, R2 ;  /* 0x0000000205c47824 */ /* 0x000fe200078e0202 */
[----:B------:R-:W-:Y:S01]  /*1020*/  LEA.HI R3, R3, R186, RZ, 0x3 ;  /* 0x000000ba03037211 */ /* 0x000fe200078f18ff */
[----:B------:R-:W-:Y:S01]  /*1030*/  IMAD.IADD R194, R185, 0x1, R6 ;  /* 0x00000001b9c27824 */ /* 0x000fe200078e0206 */
[----:B------:R-:W-:Y:S01]  /*1040*/  LOP3.LUT R15, R8, R15, R9, 0xf6, !PT ;  /* 0x0000000f080f7212 */ /* 0x000fe200078ef609 */
[----:B------:R-:W-:Y:S01]  /*1050*/  STL [R1+0x68], R6 ;  /* 0x0000680601007387 */ /* 0x000fe20000100800 */
[----:B------:R-:W-:Y:S01]  /*1060*/  LOP3.LUT R9, R0, 0x1ffffffe, RZ, 0xc0, !PT ;  /* 0x1ffffffe00097812 */ /* 0x000fe200078ec0ff */
[C---:B------:R-:W-:Y:S01]  /*1070*/  VIADD R24, R194.reuse, 0x10 ;  /* 0x00000010c2187836 */ /* 0x040fe20000000000 */
[----:B------:R-:W-:Y:S01]  /*1080*/  LOP3.LUT R3, R3, 0xfffffff8, RZ, 0xc0, !PT ;  /* 0xfffffff803037812 */ /* 0x000fe200078ec0ff */
[----:B------:R-:W-:Y:S01]  /*1090*/  VIADD R21, R194, 0x28 ;  /* 0x00000028c2157836 */ /* 0x000fe20000000000 */
[----:B------:R-:W-:Y:S01]  /*10a0*/  SHF.R.S32.HI R4, RZ, 0x1f, R212 ;  /* 0x0000001fff047819 */ /* 0x000fe200000114d4 */
[----:B------:R-:W-:Y:S01]  /*10b0*/  IMAD.IADD R0, R188, 0x1, -R9 ;  /* 0x00000001bc007824 */ /* 0x000fe200078e0a09 */
[----:B------:R-:W-:Y:S01]  /*10c0*/  SHF.R.S32.HI R4, RZ, 0x1f, R210 ;  /* 0x0000001fff047819 */ /* 0x000fe200000114d2 */
[----:B------:R-:W-:Y:S01]  /*10d0*/  IMAD R4, R15, 0x2, R2 ;  /* 0x000000020f047824 */ /* 0x000fe200078e0202 */
[----:B------:R-:W-:Y:S01]  /*10e0*/  R2P PR, R14, 0x6 ;  /* 0x000000060e007804 */ /* 0x000fe20000000000 */
[----:B------:R-:W-:Y:S01]  /*10f0*/  IMAD.IADD R195, R186, 0x1, -R3 ;  /* 0x00000001bac37824 */ /* 0x000fe200078e0a03 */
[----:B------:R-:W-:Y:S01]  /*1100*/  SHF.R.S32.HI R3, RZ, 0x1f, R211 ;  /* 0x0000001fff037819 */ /* 0x000fe200000114d3 */
[C---:B------:R-:W-:Y:S01]  /*1110*/  VIADD R14, R194.reuse, 0x40 ;  /* 0x00000040c20e7836 */ /* 0x040fe20000000000 */
[----:B------:R-:W-:Y:S01]  /*1120*/  SHF.R.S32.HI R3, RZ, 0x1f, R209 ;  /* 0x0000001fff037819 */ /* 0x000fe200000114d1 */
[C---:B------:R-:W-:Y:S01]  /*1130*/  VIADD R11, R194.reuse, 0x58 ;  /* 0x00000058c20b7836 */ /* 0x040fe20000000000 */
[----:B------:R0:W-:Y:S01]  /*1140*/  STL [R1+0x64], R4 ;  /* 0x0000640401007387 */ /* 0x0001e20000100800 */
[----:B------:R-:W-:Y:S01]  /*1150*/  VIADD R8, R194, 0x70 ;  /* 0x00000070c2087836 */ /* 0x000fe20000000000 */
        /* <DEDUP_REMOVED lines=9> */
[C---:B0-----:R-:W-:Y:S01]  /*11f0*/  VIADD R4, R194.reuse, 0x88 ;  /* 0x00000088c2047836 */ /* 0x041fe20000000000 */
[----:B------:R-:W-:Y:S01]  /*1200*/  SHF.R.S32.HI R0, RZ, 0x1f, R8 ;  /* 0x0000001fff007819 */ /* 0x000fe20000011408 */
[----:B------:R-:W-:Y:S01]  /*1210*/  VIADD R228, R194, 0xb0 ;  /* 0x000000b0c2e47836 */ /* 0x000fe20000000000 */
[----:B------:R-:W-:Y:S01]  /*1220*/  SEL R198, R198, 0xffffffe0, !P1 ;  /* 0xffffffe0c6c67807 */ /* 0x000fe20004800000 */
        /* <DEDUP_REMOVED lines=52> */
[----:B------:R-:W-:-:S02]  /*1570*/  VIADD R200, R188, 0x10 ;  /* 0x00000010bcc87836 */ /* 0x000fc40000000000 */
[----:B------:R-:W-:-:S07]  /*1580*/  IMAD.IADD R198, R198, 0x1, R197 ;  /* 0x00000001c6c67824 */ /* 0x000fce00078e02c5 */
.L_x_5868:
[----:B------:R-:W-:Y:S01]  /*1590*/  ULDC.64 UR4, c[0x0][0xa28] ;  /* 0x00028a0000047ab9 */ /* 0x000fe20000000a00 */
[----:B01--4-:R-:W0:Y:S01]  /*15a0*/  LDC.64 R4, c[0x0][0xa08] ;  /* 0x00028200ff047b82 */ /* 0x013e220000000a00 */
        /* <DEDUP_REMOVED lines=10> */
[----:B------:R-:W1:Y:S01]  /*1650*/  @P0 LDC.64 R6, c[0x0][0xa28] ;  /* 0x00028a00ff060b82 */ /* 0x000e620000000a00 */
[----:B------:R-:W-:Y:S01]  /*1660*/  ISETP.NE.AND.EX P3, PT, RZ, UR5, PT, P3 ;  /* 0x00000005ff007c0c */ /* 0x000fe2000bf65330 */
[----:B0-----:R-:W-:-:S06]  /*1670*/  IMAD.WIDE R4, R79, 0x4, R4 ;  /* 0x000000044f047825 */ /* 0x001fcc00078e0204 */
[----:B------:R-:W0:Y:S01]  /*1680*/  @P1 LDC.64 R8, c[0x0][0xa18] ;  /* 0x00028600ff081b82 */ /* 0x000e220000000a00 */
[----:B------:R-:W-:Y:S02]  /*1690*/  ULDC UR4, c[0x0][0x288] ;  /* 0x0000a20000047ab9 */ /* 0x000fe40000000800 */
[----:B------:R-:W-:Y:S01]  /*16a0*/  IMAD.U32 R22, RZ, RZ, UR4 ;  /* 0x00000004ff167e24 */ /* 0x000fe2000f8e00ff */
[----:B------:R-:W-:Y:S02]  /*16b0*/  ULDC.64 UR4, c[0x0][0x418] ;  /* 0x0001060000047ab9 */ /* 0x000fe40000000a00 */
[----:B--2---:R2:W5:Y:S01]  /*16c0*/  @P3 LDG.E R24, desc[UR42][R4.64] ;  /* 0x0000002a04183981 */ /* 0x004562000c1e1900 */
[----:B-1----:R-:W-:-:S05]  /*16d0*/  @P0 IMAD.WIDE R6, R79, 0x4, R6 ;  /* 0x000000044f060825 */ /* 0x002fca00078e0206 */
[----:B------:R2:W5:Y:S01]  /*16e0*/  @P0 LDG.E R10, desc[UR42][R6.64] ;  /* 0x0000002a060a0981 */ /* 0x000562000c1e1900 */
[----:B0-----:R-:W-:-:S05]  /*16f0*/  @P1 IMAD.WIDE R8, R79, 0x4, R8 ;  /* 0x000000044f081825 */ /* 0x001fca00078e0208 */
[----:B------:R2:W5:Y:S01]  /*1700*/  @P1 LDG.E R22, desc[UR42][R8.64] ;  /* 0x0000002a08161981 */ /* 0x000562000c1e1900 */
[----:B------:R-:W-:Y:S01]  /*1710*/  UISETP.NE.U32.AND UP0, UPT, UR4, URZ, UPT ;  /* 0x0000003f0400728c */ /* 0x000fe2000bf05070 */
[C---:B------:R-:W-:Y:S02]  /*1720*/  LOP3.LUT R3, R78.reuse, 0xff000000, RZ, 0xc0, !PT ;  /* 0xff0000004e037812 */ /* 0x040fe400078ec0ff */
[----:B------:R-:W-:Y:S01]  /*1730*/  ULDC UR4, c[0x0][0x424] ;  /* 0x0001090000047ab9 */ /* 0x000fe20000000800 */
[----:B------:R-:W-:Y:S01]  /*1740*/  UISETP.NE.AND.EX UP0, UPT, UR5, URZ, UPT, UP0 ;  /* 0x0000003f0500728c */ /* 0x000fe2000bf05300 */
[----:B------:R-:W-:Y:S02]  /*1750*/  ISETP.NE.U32.AND P2, PT, RZ, UR6, PT ;  /* 0x00000006ff007c0c */ /* 0x000fe4000bf45070 */
[----:B------:R-:W-:Y:S01]  /*1760*/  ULDC UR5, c[0x0][0x2f0] ;  /* 0x0000bc0000057ab9 */ /* 0x000fe20000000800 */
[----:B------:R-:W-:Y:S01]  /*1770*/  USEL UR4, UR4, 0x1, UP0 ;  /* 0x0000000104047887 */ /* 0x000fe20008000000 */
[----:B------:R-:W-:-:S02]  /*1780*/  LOP3.LUT R0, R78, 0xff0000, RZ, 0xc0, !PT ;  /* 0x00ff00004e007812 */ /* 0x000fc400078ec0ff */
[----:B------:R-:W-:Y:S01]  /*1790*/  SHF.R.U32.HI R3, RZ, 0x8, R3 ;  /* 0x00000008ff037819 */ /* 0x000fe20000011603 */
[----:B------:R-:W-:Y:S01]  /*17a0*/  UIMAD UR4, UR4, UR5, URZ ;  /* 0x00000005040472a4 */ /* 0x000fe2000f8e023f */
[----:B------:R-:W-:Y:S02]  /*17b0*/  ISETP.NE.AND.EX P2, PT, RZ, UR7, PT, P2 ;  /* 0x00000007ff007c0c */ /* 0x000fe4000bf45320 */
[----:B------:R-:W-:Y:S01]  /*17c0*/  ULDC UR5, c[0x0][0x348] ;  /* 0x0000d20000057ab9 */ /* 0x000fe20000000800 */
[----:B------:R-:W-:Y:S01]  /*17d0*/  LEA.HI R205, R0, R3, RZ, 0x10 ;  /* 0x0000000300cd7211 */ /* 0x000fe200078f80ff */
[----:B------:R-:W-:Y:S01]  /*17e0*/  IMAD.MOV.U32 R208, RZ, RZ, R79 ;  /* 0x000000ffffd07224 */ /* 0x000fe200078e004f */
[----:B------:R-:W-:Y:S01]  /*17f0*/  LOP3.LUT R204, R78, 0xffff, RZ, 0xc0, !PT ;  /* 0x0000ffff4ecc7812 */ /* 0x000fe200078ec0ff */
[----:B--2---:R-:W-:Y:S07]  /*1800*/  @P1 BRA `(.L_x_5651) ;  /* 0x0000000000241947 */ /* 0x004fee0003800000 */
        /* <DEDUP_REMOVED lines=9> */
.L_x_5651:
[----:B------:R-:W-:Y:S02]  /*18a0*/  IMAD.U32 R40, RZ, RZ, UR5 ;  /* 0x00000005ff287e24 */ /* 0x000fe4000f8e00ff */
[----:B------:R-:W-:Y:S01]  /*18b0*/  IMAD.U32 R25, RZ, RZ, UR4 ;  /* 0x00000004ff197e24 */ /* 0x000fe2000f8e00ff */
[----:B------:R-:W-:Y:S06]  /*18c0*/  @!P2 BRA `(.L_x_5652) ;  /* 0x000000000010a947 */ /* 0x000fec0003800000 */
[----:B------:R-:W0:Y:S02]  /*18d0*/  LDC.64 R4, c[0x0][0xa20] ;  /* 0x00028800ff047b82 */ /* 0x000e240000000a00 */
[----:B0-----:R-:W-:-:S05]  /*18e0*/  IMAD.WIDE R4, R79, 0x4, R4 ;  /* 0x000000044f047825 */ /* 0x001fca00078e0204 */
[----:B------:R0:W5:Y:S01]  /*18f0*/  LDG.E R25, desc[UR42][R4.64] ;  /* 0x0000002a04197981 */ /* 0x000162000c1e1900 */
[----:B------:R-:W-:Y:S05]  /*1900*/  BRA `(.L_x_5653) ;  /* 0x0000000000107947 */ /* 0x000fea0003800000 */
.L_x_5652:
[----:B------:R-:W-:Y:S05]  /*1910*/  @!P3 BRA `(.L_x_5653) ;  /* 0x00000000000cb947 */ /* 0x000fea0003800000 */
[----:B------:R-:W2:Y:S04]  /*1920*/  LDG.E R0, desc[UR42][R4.64] ;  /* 0x0000002a04007981 */ /* 0x000ea8000c1e1900 */
[----:B------:R-:W2:Y:S02]  /*1930*/  LDG.E R25, desc[UR42][R4.64+0x4] ;  /* 0x0000042a04197981 */ /* 0x000ea4000c1e1900 */
[----:B--2---:R-:W-:-:S07]  /*1940*/  IMAD.IADD R25, R25, 0x1, -R0 ;  /* 0x0000000119197824 */ /* 0x004fce00078e0a00 */
.L_x_5653:
        /* <DEDUP_REMOVED lines=25> */
[----:B--2---:R-:W-:-:S03]  /*1ae0*/  @P1 IMAD.HI.U32 R3, R0, R11, RZ ;  /* 0x0000000b00031227 */ /* 0x004fc600078e00ff */
[C---:B------:R-:W-:Y:S01]  /*1af0*/  IADD3 R7, R23.reuse, 0x1, -R22 ;  /* 0x0000000117077810 */ /* 0x040fe20007ffe816 */
[----:B------:R-:W-:Y:S01]  /*1b00*/  IMAD.MOV.U32 R6, RZ, RZ, R0 ;  /* 0x000000ffff067224 */ /* 0x000fe200078e0000 */
[----:B----4-:R-:W-:Y:S01]  /*1b10*/  @P1 SHF.R.U32.HI R6, RZ, R12, R3 ;  /* 0x0000000cff061219 */ /* 0x010fe20000011603 */
[----:B------:R-:W-:-:S04]  /*1b20*/  VIADD R0, R23, 0x3f ;  /* 0x0000003f17007836 */ /* 0x000fc80000000000 */
[----:B-1----:R-:W-:Y:S01]  /*1b30*/  IMAD.IADD R9, R7, 0x1, R6 ;  /* 0x0000000107097824 */ /* 0x002fe200078e0206 */
[----:B------:R-:W-:-:S03]  /*1b40*/  SHF.R.S32.HI R3, RZ, 0x1f, R0 ;  /* 0x0000001fff037819 */ /* 0x000fc60000011400 */
[----:B------:R-:W-:Y:S01]  /*1b50*/  IMAD.IADD R4, R9, 0x1, R4 ;  /* 0x0000000109047824 */ /* 0x000fe200078e0204 */
[----:B------:R-:W-:-:S04]  /*1b60*/  LEA.HI R3, R3, R0, RZ, 0x6 ;  /* 0x0000000003037211 */ /* 0x000fc800078f30ff */
[----:B------:R-:W-:Y:S01]  /*1b70*/  SHF.R.S32.HI R43, RZ, 0x6, R3 ;  /* 0x00000006ff2b7819 */ /* 0x000fe20000011403 */
        /* <DEDUP_REMOVED lines=12> */
.L_x_5656:
[----:B------:R-:W-:-:S13]  /*1c40*/  ISETP.NE.AND P0, PT, R5, 0x1, PT ;  /* 0x000000010500780c */ /* 0x000fda0003f05270 */
[----:B------:R-:W0:Y:S02]  /*1c50*/  @P0 LDC.64 R6, c[0x0][0x9e8] ;  /* 0x00027a00ff060b82 */ /* 0x000e240000000a00 */
[----:B0-----:R-:W-:-:S05]  /*1c60*/  @P0 IMAD.HI.U32 R6, R0, R6, RZ ;  /* 0x0000000600060227 */ /* 0x001fca00078e00ff */
[----:B------:R-:W-:-:S07]  /*1c70*/  @P0 SHF.R.U32.HI R0, RZ, R7, R6 ;  /* 0x00000007ff000219 */ /* 0x000fce0000011606 */
.L_x_5657:
[----:B------:R-:W-:Y:S05]  /*1c80*/  BSYNC B0 ;  /* 0x0000000000007941 */ /* 0x000fea0003800000 */
.L_x_5655:
[----:B------:R-:W-:-:S05]  /*1c90*/  IMAD R3, R0, R5, R5 ;  /* 0x0000000500037224 */ /* 0x000fca00078e0205 */
[----:B------:R-:W-:-:S07]  /*1ca0*/  VIMNMX R4, R4, R3, PT ;  /* 0x0000000304047248 */ /* 0x000fce0003fe0100 */
.L_x_5654:
[----:B------:R-:W0:Y:S01]  /*1cb0*/  @P1 LDC R7, c[0x0][0x44c] ;  /* 0x00011300ff071b82 */ /* 0x000e220000000800 */
[----:B------:R-:W-:Y:S01]  /*1cc0*/  VIADD R4, R4, 0x3f ;  /* 0x0000003f04047836 */ /* 0x000fe20000000000 */
[----:B------:R-:W-:Y:S01]  /*1cd0*/  ULDC UR4, c[0x0][0x9dc] ;  /* 0x0002770000047ab9 */ /* 0x000fe20000000800 */
[----:B------:R-:W-:-:S03]  /*1ce0*/  IMAD.MOV.U32 R6, RZ, RZ, R192 ;  /* 0x000000ffff067224 */ /* 0x000fc600078e00c0 */
[----:B------:R-:W-:Y:S02]  /*1cf0*/  SHF.R.S32.HI R3, RZ, 0x1f, R4 ;  /* 0x0000001fff037819 */ /* 0x000fe40000011404 */
[----:B------:R-:W1:Y:S02]  /*1d00*/  @P1 LDC R9, c[0x0][0x450] ;  /* 0x00011400ff091b82 */ /* 0x000e640000000800 */
[----:B------:R-:W-:Y:S01]  /*1d10*/  LEA.HI R3, R3, R4, RZ, 0x6 ;  /* 0x0000000403037211 */ /* 0x000fe200078f30ff */
[----:B0-----:R-:W-:-:S05]  /*1d20*/  @P1 IMAD.HI.U32 R0, R192, R7, RZ ;  /* 0x00000007c0001227 */ /* 0x001fca00078e00ff */
[----:B-1----:R-:W-:Y:S02]  /*1d30*/  @P1 SHF.R.U32.HI R6, RZ, R9, R0 ;  /* 0x00000009ff061219 */ /* 0x002fe40000011600 */
[----:B------:R-:W-:Y:S02]  /*1d40*/  SHF.R.S32.HI R0, RZ, 0x6, R3 ;  /* 0x00000006ff007819 */ /* 0x000fe40000011403 */
[----:B------:R-:W-:Y:S02]  /*1d50*/  IADD3 R3, R6, R23, -R22 ;  /* 0x0000001706037210 */ /* 0x000fe40007ffe816 */
[----:B------:R-:W-:-:S03]  /*1d60*/  VIMNMX R8, R43, R0, PT ;  /* 0x000000002b087248 */ /* 0x000fc60003fe0100 */
        /* <DEDUP_REMOVED lines=12> */
.L_x_5660:
[----:B------:R-:W-:-:S13]  /*1e30*/  ISETP.NE.AND P0, PT, R5, 0x1, PT ;  /* 0x000000010500780c */ /* 0x000fda0003f05270 */
[----:B------:R-:W0:Y:S02]  /*1e40*/  @P0 LDC.64 R6, c[0x0][0x9e8] ;  /* 0x00027a00ff060b82 */ /* 0x000e240000000a00 */
[----:B0-----:R-:W-:-:S05]  /*1e50*/  @P0 IMAD.HI.U32 R4, R3, R6, RZ ;  /* 0x0000000603040227 */ /* 0x001fca00078e00ff */
[----:B------:R-:W-:-:S07]  /*1e60*/  @P0 SHF.R.U32.HI R3, RZ, R7, R4 ;  /* 0x00000007ff030219 */ /* 0x000fce0000011604 */
.L_x_5661:
[----:B------:R-:W-:Y:S05]  /*1e70*/  BSYNC B0 ;  /* 0x0000000000007941 */ /* 0x000fea0003800000 */
.L_x_5659:
[----:B------:R-:W-:-:S05]  /*1e80*/  IMAD R3, R3, R5, RZ ;  /* 0x0000000503037224 */ /* 0x000fca00078e02ff */
[----:B------:R-:W-:-:S07]  /*1e90*/  VIMNMX R0, R0, R3, !PT ;  /* 0x0000000300007248 */ /* 0x000fce0007fe0100 */
.L_x_5658:
[----:B------:R-:W-:Y:S01]  /*1ea0*/  SHF.R.S32.HI R3, RZ, 0x1f, R0 ;  /* 0x0000001fff037819 */ /* 0x000fe20000011400 */
[----:B------:R-:W-:Y:S01]  /*1eb0*/  BSSY B0, `(.L_x_5662) ;  /* 0x0000028000007945 */ /* 0x000fe20003800000 */
[----:B------:R-:W-:Y:S02]  /*1ec0*/  LOP3.LUT R218, R205, 0xff, RZ, 0xc0, !PT ;  /* 0x000000ffcdda7812 */ /* 0x000fe400078ec0ff */
[----:B------:R-:W-:Y:S02]  /*1ed0*/  LEA.HI R3, R3, R0, RZ, 0x6 ;  /* 0x0000000003037211 */ /* 0x000fe400078f30ff */
[----:B------:R-:W-:Y:S02]  /*1ee0*/  SHF.R.U32.HI R205, RZ, 0x10, R205 ;  /* 0x00000010ffcd7819 */ /* 0x000fe400000116cd */
[----:B------:R-:W-:-:S04]  /*1ef0*/  SHF.R.S32.HI R3, RZ, 0x6, R3 ;  /* 0x00000006ff037819 */ /* 0x000fc80000011403 */
[----:B------:R-:W-:Y:S01]  /*1f00*/  VIMNMX R9, RZ, R3, !PT ;  /* 0x00000003ff097248 */ /* 0x000fe20007fe0100 */
[----:B------:R-:W-:-:S03]  /*1f10*/  IMAD.MOV.U32 R3, RZ, RZ, RZ ;  /* 0x000000ffff037224 */ /* 0x000fc600078e00ff */
        /* <DEDUP_REMOVED lines=33> */
.L_x_5663:
[----:B------:R-:W-:Y:S05]  /*2130*/  BSYNC B0 ;  /* 0x0000000000007941 */ /* 0x000fea0003800000 */
.L_x_5662:
[----:B------:R-:W-:-:S05]  /*2140*/  IMAD R0, R218, R3, R9 ;  /* 0x00000003da007224 */ /* 0x000fca00078e0209 */
        /* <DEDUP_REMOVED lines=35> */
.L_x_5666:
[----:B------:R-:W-:Y:S05]  /*2380*/  BSYNC B6 ;  /* 0x0000000000067941 */ /* 0x000fea0003800000 */
.L_x_5665:
        /* <DEDUP_REMOVED lines=20> */
.L_x_5668:
[----:B------:R-:W-:Y:S05]  /*24d0*/  BSYNC B6 ;  /* 0x0000000000067941 */ /* 0x000fea0003800000 */
.L_x_5667:
[----:B------:R-:W-:Y:S01]  /*24e0*/  ULDC.64 UR4, c[0x0][0x9f8] ;  /* 0x00027e0000047ab9 */ /* 0x000fe20000000a00 */
[----:B------:R-:W0:Y:S01]  /*24f0*/  LDC.64 R60, c[0x0][0x300] ;  /* 0x0000c000ff3c7b82 */ /* 0x000e220000000a00 */
[----:B------:R-:W-:Y:S01]  /*2500*/  ISETP.NE.U32.AND P0, PT, RZ, UR4, PT ;  /* 0x00000004ff007c0c */ /* 0x000fe2000bf05070 */
[----:B------:R-:W-:Y:S01]  /*2510*/  IMAD.IADD R39, R24, 0x1, R25 ;  /* 0x0000000118277824 */ /* 0x000fe200078e0219 */
[----:B------:R-:W-:Y:S02]  /*2520*/  ULDC.64 UR6, c[0x0][0xa08] ;  /* 0x0002820000067ab9 */ /* 0x000fe40000000a00 */
[----:B------:R-:W-:Y:S01]  /*2530*/  ISETP.NE.AND.EX P0, PT, RZ, UR5, PT, P0 ;  /* 0x00000005ff007c0c */ /* 0x000fe2000bf05300 */
[----:B------:R-:W-:Y:S02]  /*2540*/  ULDC.64 UR4, c[0x0][0x308] ;  /* 0x0000c20000047ab9 */ /* 0x000fe40000000a00 */
[----:B------:R-:W1:Y:S01]  /*2550*/  LDC.64 R58, c[0x0][0x3f8] ;  /* 0x0000fe00ff3a7b82 */ /* 0x000e620000000a00 */
[----:B------:R-:W-:-:S07]  /*2560*/  SHF.R.S32.HI R17, RZ, 0x1f, R16 ;  /* 0x0000001fff117819 */ /* 0x000fce0000011410 */
[----:B------:R-:W2:Y:S08]  /*2570*/  LDC R51, c[0x0][0x3f4] ;  /* 0x0000fd00ff337b82 */ /* 0x000eb00000000800 */
[----:B------:R-:W3:Y:S02]  /*2580*/  @P0 LDC.64 R4, c[0x0][0x9f8] ;  /* 0x00027e00ff040b82 */ /* 0x000ee40000000a00 */
[----:B---3--:R-:W-:-:S05]  /*2590*/  @P0 IMAD.WIDE R4, R79, 0x4, R4 ;  /* 0x000000044f040825 */ /* 0x008fca00078e0204 */
        /* <DEDUP_REMOVED lines=9> */
[----:B------:R-:W-:Y:S01]  /*2630*/  SHF.R.S32.HI R189, RZ, 0x1f, R188 ;  /* 0x0000001fffbd7819 */ /* 0x000fe200000114bc */
[----:B------:R-:W-:Y:S01]  /*2640*/  IMAD R3, R39, R61, R0 ;  /* 0x0000003d27037224 */ /* 0x000fe200078e0200 */
[----:B---3--:R-:W3:Y:S01]  /*2650*/  LDC.64 R4, c[0x0][0x408] ;  /* 0x00010200ff047b82 */ /* 0x008ee20000000a00 */
[----:B------:R-:W-:Y:S01]  /*2660*/  IMAD R8, R72, R60, RZ ;  /* 0x0000003c48087224 */ /* 0x000fe200078e02ff */
[----:B--2---:R-:W-:Y:S01]  /*2670*/  ISETP.GE.AND P1, PT, R16, R51, PT ;  /* 0x000000331000720c */ /* 0x004fe20003f26270 */
[----:B------:R-:W-:Y:S01]  /*2680*/  IMAD.IADD R7, R7, 0x1, R3 ;  /* 0x0000000107077824 */ /* 0x000fe200078e0203 */
[----:B------:R-:W-:Y:S01]  /*2690*/  LOP3.LUT R57, R57, 0x1c0, RZ, 0xc0, !PT ;  /* 0x000001c039397812 */ /* 0x000fe200078ec0ff */
[----:B-1----:R-:W-:Y:S01]  /*26a0*/  IMAD R3, R72, R58, RZ ;  /* 0x0000003a48037224 */ /* 0x002fe200078e02ff */
[----:B------:R-:W-:Y:S01]  /*26b0*/  P2R R73, PR, RZ, 0x2 ;  /* 0x00000002ff497803 */ /* 0x000fe20000000000 */
[----:B------:R-:W-:Y:S01]  /*26c0*/  IMAD.WIDE.U32 R20, R204, UR4, R6 ;  /* 0x00000004cc147c25 */ /* 0x000fe2000f8e0006 */
[----:B------:R-:W-:-:S03]  /*26d0*/  SHF.R.U32.HI R53, RZ, 0x3, R57 ;  /* 0x00000003ff357819 */ /* 0x000fc60000011639 */
[----:B------:R-:W-:Y:S01]  /*26e0*/  IMAD R21, R204, UR5, R21 ;  /* 0x00000005cc157c24 */ /* 0x000fe2000f8e0215 */
[----:B------:R-:W-:Y:S01]  /*26f0*/  ULDC.64 UR4, c[0x0][0x330] ;  /* 0x0000cc0000047ab9 */ /* 0x000fe20000000a00 */
[----:B------:R-:W-:Y:S01]  /*2700*/  IMAD R8, R186, R61, R8 ;  /* 0x0000003dba087224 */ /* 0x000fe200078e0208 */
[----:B------:R-:W-:Y:S01]  /*2710*/  SHF.L.U64.HI R61, R60, 0x6, R61 ;  /* 0x000000063c3d7819 */ /* 0x000fe2000001023d */
[----:B------:R-:W-:-:S04]  /*2720*/  IMAD.WIDE.U32 R28, R204, UR4, R16 ;  /* 0x00000004cc1c7c25 */ /* 0x000fc8000f8e0010 */
[----:B------:R-:W-:Y:S01]  /*2730*/  IMAD R29, R204, UR5, R29 ;  /* 0x00000005cc1d7c24 */ /* 0x000fe2000f8e021d */
[----:B------:R-:W-:Y:S01]  /*2740*/  ULDC.64 UR4, c[0x0][0x310] ;  /* 0x0000c40000047ab9 */ /* 0x000fe20000000a00 */
[C---:B------:R-:W-:Y:S01]  /*2750*/  IMAD R11, R186.reuse, R59, R3 ;  /* 0x0000003bba0b7224 */ /* 0x040fe200078e0203 */
[----:B------:R-:W-:Y:S01]  /*2760*/  SEL R3, R51, RZ, P1 ;  /* 0x000000ff33037207 */ /* 0x000fe20000800000 */
[----:B------:R-:W-:Y:S01]  /*2770*/  IMAD.WIDE.U32 R30, R186, R58, R188 ;  /* 0x0000003aba1e7225 */ /* 0x000fe200078e00bc */
[----:B---3--:R-:W-:Y:S02]  /*2780*/  SHF.L.U64.HI R56, R4, 0x6, R5 ;  /* 0x0000000604387819 */ /* 0x008fe40000010205 */
[----:B0-----:R-:W-:Y:S01]  /*2790*/  LEA.HI R52, R52, 0x8, RZ, 0x19 ;  /* 0x0000000834347811 */ /* 0x001fe200078fc8ff */
[----:B------:R-:W-:-:S04]  /*27a0*/  IMAD.WIDE.U32 R34, R186, R4, R188 ;  /* 0x00000004ba227225 */ /* 0x000fc800078e00bc */
[----:B------:R-:W-:-:S04]  /*27b0*/  IMAD.WIDE.U32 R36, R186, R4, R16 ;  /* 0x00000004ba247225 */ /* 0x000fc800078e0010 */
[----:B------:R-:W-:Y:S02]  /*27c0*/  IMAD.IADD R3, R16, 0x1, R3 ;  /* 0x0000000110037824 */ /* 0x000fe400078e0203 */
[----:B------:R-:W-:-:S03]  /*27d0*/  IMAD.WIDE.U32 R32, R186, R58, R16 ;  /* 0x0000003aba207225 */ /* 0x000fc600078e0010 */
[----:B------:R-:W-:Y:S01]  /*27e0*/  SHF.R.S32.HI R62, RZ, 0x1f, R3 ;  /* 0x0000001fff3e7819 */ /* 0x000fe20000011403 */
[----:B------:R-:W-:Y:S02]  /*27f0*/  IMAD.IADD R31, R31, 0x1, R11 ;  /* 0x000000011f1f7824 */ /* 0x000fe400078e020b */
[----:B------:R-:W-:Y:S01]  /*2800*/  IMAD.IADD R33, R11, 0x1, R33 ;  /* 0x000000010b217824 */ /* 0x000fe200078e0221 */
[----:B------:R-:W-:Y:S01]  /*2810*/  LEA.HI R62, R62, R3, RZ, 0x3 ;  /* 0x000000033e3e7211 */ /* 0x000fe200078f18ff */
[----:B-----5:R-:W-:-:S03]  /*2820*/  IMAD.WIDE.U32 R30, R76, R58, R30 ;  /* 0x0000003a4c1e7225 */ /* 0x020fc600078e001e */
[----:B------:R-:W-:Y:S01]  /*2830*/  LOP3.LUT R47, R62, 0xfffffff8, RZ, 0xc0, !PT ;  /* 0xfffffff83e2f7812 */ /* 0x000fe200078ec0ff */
[----:B------:R-:W-:-:S03]  /*2840*/  IMAD.WIDE.U32 R32, R76, R58, R32 ;  /* 0x0000003a4c207225 */ /* 0x000fc600078e0020 */
[----:B------:R-:W-:Y:S01]  /*2850*/  SHF.R.S32.HI R44, RZ, 0x1f, R47 ;  /* 0x0000001fff2c7819 */ /* 0x000fe2000001142f */
[----:B------:R-:W-:Y:S02]  /*2860*/  VIADD R54, R16, 0x20 ;  /* 0x0000002010367836 */ /* 0x000fe40000000000 */
[----:B------:R-:W-:Y:S02]  /*2870*/  IMAD.SHL.U32 R55, R4, 0x40, RZ ;  /* 0x0000004004377824 */ /* 0x000fe400078e00ff */
[----:B------:R-:W-:Y:S01]  /*2880*/  IMAD.SHL.U32 R51, R51, 0x2, RZ ;  /* 0x0000000233337824 */ /* 0x000fe200078e00ff */
[----:B----4-:R-:W-:Y:S02]  /*2890*/  SHF.R.S32.HI R0, RZ, 0x1f, R79 ;  /* 0x0000001fff007819 */ /* 0x010fe4000001144f */
[----:B------:R-:W-:Y:S02]  /*28a0*/  SEL R79, R79, RZ, !P0 ;  /* 0x000000ff4f4f7207 */ /* 0x000fe40004000000 */
[----:B------:R-:W-:-:S03]  /*28b0*/  SEL R0, R0, RZ, !P0 ;  /* 0x000000ff00007207 */ /* 0x000fc60004000000 */
[----:B------:R-:W-:-:S04]  /*28c0*/  IMAD.WIDE.U32 R20, R79, UR4, R20 ;  /* 0x000000044f147c25 */ /* 0x000fc8000f8e0014 */
[----:B------:R-:W-:-:S04]  /*28d0*/  IMAD R6, R0, UR4, RZ ;  /* 0x0000000400067c24 */ /* 0x000fc8000f8e02ff */
[----:B------:R-:W-:Y:S01]  /*28e0*/  IMAD R65, R79, UR5, R6 ;  /* 0x000000054f417c24 */ /* 0x000fe2000f8e0206 */
[----:B------:R-:W-:Y:S01]  /*28f0*/  ULDC.64 UR4, c[0x0][0x338] ;  /* 0x0000ce0000047ab9 */ /* 0x000fe20000000a00 */
[----:B------:R-:W-:-:S04]  /*2900*/  IMAD.WIDE.U32 R6, R186, R60, R16 ;  /* 0x0000003cba067225 */ /* 0x000fc800078e0010 */
[----:B------:R-:W-:Y:S01]  /*2910*/  IMAD R0, R0, UR4, RZ ;  /* 0x0000000400007c24 */ /* 0x000fe2000f8e02ff */
[----:B------:R-:W-:Y:S01]  /*2920*/  IADD3 R64, P0, R20, R6, RZ ;  /* 0x0000000614407210 */ /* 0x000fe20007f1e0ff */
[----:B------:R-:W-:Y:S02]  /*2930*/  IMAD.IADD R65, R21, 0x1, R65 ;  /* 0x0000000115417824 */ /* 0x000fe400078e0241 */
[----:B------:R-:W-:Y:S01]  /*2940*/  IMAD.WIDE.U32 R28, R79, UR4, R28 ;  /* 0x000000044f1c7c25 */ /* 0x000fe2000f8e001c */
[----:B------:R-:W-:Y:S02]  /*2950*/  ULDC UR4, c[0x0][0x2f4] ;  /* 0x0000bd0000047ab9 */ /* 0x000fe40000000800 */
[----:B------:R-:W-:Y:S01]  /*2960*/  IADD3.X R63, R65, R7, R8, P0, !PT ;  /* 0x00000007413f7210 */ /* 0x000fe200007fe408 */
[----:B------:R-:W-:Y:S01]  /*2970*/  IMAD R79, R79, UR5, R0 ;  /* 0x000000054f4f7c24 */ /* 0x000fe2000f8e0200 */
[----:B------:R-:W-:Y:S01]  /*2980*/  IADD3 R38, P0, R186, R39, RZ ;  /* 0x00000027ba267210 */ /* 0x000fe20007f1e0ff */
[----:B------:R-:W-:Y:S01]  /*2990*/  IMAD R0, R72, R4, RZ ;  /* 0x0000000448007224 */ /* 0x000fe200078e02ff */
[----:B------:R-:W-:Y:S01]  /*29a0*/  ISETP.GE.AND P4, PT, R16, UR4, PT ;  /* 0x0000000410007c0c */ /* 0x000fe2000bf86270 */
[----:B------:R-:W-:Y:S01]  /*29b0*/  IMAD.SHL.U32 R60, R60, 0x40, RZ ;  /* 0x000000403c3c7824 */ /* 0x000fe200078e00ff */
[----:B------:R-:W-:Y:S01]  /*29c0*/  ISETP.GE.AND P3, PT, R54, UR4, PT ;  /* 0x0000000436007c0c */ /* 0x000fe2000bf66270 */
[----:B------:R-:W-:-:S02]  /*29d0*/  IMAD R7, R186, R5, R0 ;  /* 0x00000005ba077224 */ /* 0x000fc400078e0200 */
[----:B------:R-:W-:Y:S02]  /*29e0*/  IMAD.X R39, R9, 0x1, R72, P0 ;  /* 0x0000000109277824 */ /* 0x000fe400000e0648 */
[----:B------:R-:W-:Y:S02]  /*29f0*/  IMAD.IADD R35, R35, 0x1, R7 ;  /* 0x0000000123237824 */ /* 0x000fe400078e0207 */
[----:B------:R-:W-:Y:S01]  /*2a00*/  IMAD.IADD R37, R7, 0x1, R37 ;  /* 0x0000000107257824 */ /* 0x000fe200078e0225 */
[----:B------:R-:W-:Y:S01]  /*2a10*/  SHF.R.S32.HI R7, RZ, 0x1f, R76 ;  /* 0x0000001fff077819 */ /* 0x000fe2000001144c */
[----:B------:R-:W-:-:S04]  /*2a20*/  IMAD.WIDE.U32 R34, R76, R4, R34 ;  /* 0x000000044c227225 */ /* 0x000fc800078e0022 */
[C---:B------:R-:W-:Y:S02]  /*2a30*/  IMAD R0, R7.reuse, R58, RZ ;  /* 0x0000003a07007224 */ /* 0x040fe400078e02ff */
[-C--:B------:R-:W-:Y:S02]  /*2a40*/  IMAD R7, R7, R4.reuse, RZ ;  /* 0x0000000407077224 */ /* 0x080fe400078e02ff */
[C---:B------:R-:W-:Y:S01]  /*2a50*/  IMAD R3, R76.reuse, R59, R0 ;  /* 0x0000003b4c037224 */ /* 0x040fe200078e0200 */
[----:B------:R-:W-:Y:S01]  /*2a60*/  LOP3.LUT R0, R57, 0x18, R16, 0xf8, !PT ;  /* 0x0000001839007812 */ /* 0x000fe200078ef810 */
[----:B------:R-:W-:Y:S01]  /*2a70*/  IMAD R7, R76, R5, R7 ;  /* 0x000000054c077224 */ /* 0x000fe200078e0207 */
[----:B------:R-:W-:Y:S01]  /*2a80*/  SHF.L.U64.HI R59, R58, 0x6, R59 ;  /* 0x000000063a3b7819 */ /* 0x000fe2000001023b */
[----:B------:R-:W-:Y:S01]  /*2a90*/  IMAD.WIDE.U32 R36, R76, R4, R36 ;  /* 0x000000044c247225 */ /* 0x000fe200078e0024 */
[----:B------:R-:W-:-:S03]  /*2aa0*/  LOP3.LUT R0, R0, R53, RZ, 0x3c, !PT ;  /* 0x0000003500007212 */ /* 0x000fc600078e3cff */
[----:B------:R-:W-:Y:S02]  /*2ab0*/  IMAD.IADD R49, R31, 0x1, R3 ;  /* 0x000000011f317824 */ /* 0x000fe400078e0203 */
[----:B------:R-:W-:Y:S01]  /*2ac0*/  IMAD R50, R203, 0x200, R0 ;  /* 0x00000200cb327824 */ /* 0x000fe200078e0200 */
[----:B------:R-:W-:Y:S01]  /*2ad0*/  LOP3.LUT R0, R57, 0x38, R62, 0xf8, !PT ;  /* 0x0000003839007812 */ /* 0x000fe200078ef83e */
[----:B------:R-:W-:Y:S02]  /*2ae0*/  IMAD.IADD R48, R3, 0x1, R33 ;  /* 0x0000000103307824 */ /* 0x000fe400078e0221 */
[----:B------:R-:W-:Y:S01]  /*2af0*/  IMAD.SHL.U32 R58, R58, 0x40, RZ ;  /* 0x000000403a3a7824 */ /* 0x000fe200078e00ff */
[----:B------:R-:W-:Y:S01]  /*2b00*/  LOP3.LUT R0, R0, R53, RZ, 0x3c, !PT ;  /* 0x0000003500007212 */ /* 0x000fe200078e3cff */
[----:B------:R-:W-:Y:S02]  /*2b10*/  IMAD.IADD R46, R35, 0x1, R7 ;  /* 0x00000001232e7824 */ /* 0x000fe400078e0207 */
[----:B------:R-:W-:-:S02]  /*2b20*/  IMAD.IADD R45, R7, 0x1, R37 ;  /* 0x00000001072d7824 */ /* 0x000fc400078e0225 */
[----:B------:R-:W-:Y:S02]  /*2b30*/  IMAD R3, R203, 0x200, R0 ;  /* 0x00000200cb037824 */ /* 0x000fe400078e0200 */
[----:B------:R-:W-:-:S07]  /*2b40*/  IMAD.IADD R0, R29, 0x1, R79 ;  /* 0x000000011d007824 */ /* 0x000fce00078e024f */
.L_x_5698:
[----:B0-----:R-:W0:Y:S01]  /*2b50*/  LDC R69, c[0x0][0x3f4] ;  /* 0x0000fd00ff457b82 */ /* 0x001e220000000800 */
[----:B------:R-:W-:Y:S01]  /*2b60*/  VIADD R41, R41, 0xffffffff ;  /* 0xffffffff29297836 */ /* 0x000fe20000000000 */
[----:B------:R-:W-:Y:S05]  /*2b70*/  YIELD ;  /* 0x0000000000007946 */ /* 0x000fea0003800000 */
[----:B------:R-:W-:Y:S01]  /*2b80*/  SHF.R.S32.HI R68, RZ, 0x1f, R41 ;  /* 0x0000001fff447819 */ /* 0x000fe20000011429 */
[----:B----4-:R-:W1:Y:S01]  /*2b90*/  LDC.64 R66, c[0x0][0x2e8] ;  /* 0x0000ba00ff427b82 */ /* 0x010e620000000a00 */
[-C--:B------:R-:W-:Y:S01]  /*2ba0*/  IMAD R5, R61, R41.reuse, RZ ;  /* 0x000000293d057224 */ /* 0x080fe200078e02ff */
[----:B------:R-:W-:Y:S01]  /*2bb0*/  BSSY B0, `(.L_x_5669) ;  /* 0x0000192000007945 */ /* 0x000fe20003800000 */
[----:B---3--:R-:W-:Y:S01]  /*2bc0*/  IMAD.WIDE.U32 R14, R60, R41, RZ ;  /* 0x000000293c0e7225 */ /* 0x008fe200078e00ff */
[----:B------:R-:W-:-:S03]  /*2bd0*/  ISETP.GT.AND P2, PT, R41, R42, PT ;  /* 0x0000002a2900720c */ /* 0x000fc60003f44270 */
[----:B------:R-:W-:Y:S01]  /*2be0*/  IMAD R5, R68, R60, R5 ;  /* 0x0000003c44057224 */ /* 0x000fe200078e0205 */
[----:B------:R-:W-:Y:S01]  /*2bf0*/  IADD3 R4, P0, R64, R14, RZ ;  /* 0x0000000e40047210 */ /* 0x000fe20007f1e0ff */
[----:B--2---:R-:W-:Y:S02]  /*2c00*/  IMAD.SHL.U32 R27, R184, 0x1000, RZ ;  /* 0x00001000b81b7824 */ /* 0x004fe400078e00ff */
        /* <DEDUP_REMOVED lines=25> */
[----:B------:R-:W-:Y:S01]  /*2da0*/  ULDC.64 UR4, c[0x0][0x3e8] ;  /* 0x0000fa0000047ab9 */ /* 0x000fe20000000a00 */
[----:B------:R-:W-:Y:S01]  /*2db0*/  IMAD.MOV.U32 R6, RZ, RZ, R34 ;  /* 0x000000ffff067224 */ /* 0x000fe200078e0022 */
[----:B------:R-:W-:Y:S01]  /*2dc0*/  ULDC.64 UR6, c[0x0][0x400] ;  /* 0x0001000000067ab9 */ /* 0x000fe20000000a00 */
[----:B------:R-:W-:Y:S02]  /*2dd0*/  IMAD.MOV.U32 R7, RZ, RZ, R46 ;  /* 0x000000ffff077224 */ /* 0x000fe400078e002e */
[-C--:B------:R-:W-:Y:S02]  /*2de0*/  IMAD R5, R68, R55.reuse, R8 ;  /* 0x0000003744057224 */ /* 0x080fe400078e0208 */
[----:B------:R-:W-:Y:S01]  /*2df0*/  IMAD.WIDE.U32 R8, R41, R55, R6 ;  /* 0x0000003729087225 */ /* 0x000fe200078e0006 */
[----:B------:R-:W-:-:S03]  /*2e00*/  IADD3 R7, P0, R30, R4, RZ ;  /* 0x000000041e077210 */ /* 0x000fc60007f1e0ff */
[----:B------:R-:W-:Y:S01]  /*2e10*/  IMAD.IADD R5, R9, 0x1, R5 ;  /* 0x0000000109057824 */ /* 0x000fe200078e0205 */
[----:B------:R-:W-:Y:S01]  /*2e20*/  LEA R4, P5, R8, UR6, 0x1 ;  /* 0x0000000608047c11 */ /* 0x000fe2000f8a08ff */
[----:B------:R-:W-:Y:S01]  /*2e30*/  IMAD.X R10, R70, 0x1, R49, P0 ;  /* 0x00000001460a7824 */ /* 0x000fe200000e0631 */
[C---:B------:R-:W-:Y:S02]  /*2e40*/  LEA R6, P0, R7.reuse, UR4, 0x1 ;  /* 0x0000000407067c11 */ /* 0x040fe4000f8008ff */
[----:B------:R-:W-:Y:S02]  /*2e50*/  LEA.HI.X R5, R8, UR7, R5, 0x1, P5 ;  /* 0x0000000708057c11 */ /* 0x000fe4000a8f0c05 */
[----:B------:R-:W-:Y:S02]  /*2e60*/  CS2R R8, SRZ ;  /* 0x0000000000087805 */ /* 0x000fe4000001ff00 */
[----:B------:R-:W-:Y:S02]  /*2e70*/  LEA.HI.X R7, R7, UR5, R10, 0x1, P0 ;  /* 0x0000000507077c11 */ /* 0x000fe400080f0c0a */
[----:B------:R-:W-:-:S02]  /*2e80*/  CS2R R10, SRZ ;  /* 0x00000000000a7805 */ /* 0x000fc4000001ff00 */
[-C--:B------:R-:W-:Y:S02]  /*2e90*/  ISETP.GE.AND P5, PT, R188, R69.reuse, PT ;  /* 0x00000045bc00720c */ /* 0x080fe40003fa6270 */
[----:B------:R-:W-:-:S11]  /*2ea0*/  ISETP.GE.AND P0, PT, R200, R69, PT ;  /* 0x00000045c800720c */ /* 0x000fd60003f06270 */
[----:B------:R0:W5:Y:S04]  /*2eb0*/  @!P5 LDG.E.64 R14, desc[UR42][R6.64] ;  /* 0x0000002a060ed981 */ /* 0x000168000c1e1b00 */
[----:B------:R0:W5:Y:S04]  /*2ec0*/  @!P0 LDG.E.64 R8, desc[UR42][R6.64+0x20] ;  /* 0x0000202a06088981 */ /* 0x000168000c1e1b00 */
[----:B------:R0:W5:Y:S04]  /*2ed0*/  @!P5 LDG.E.64 R24, desc[UR42][R4.64] ;  /* 0x0000002a0418d981 */ /* 0x000168000c1e1b00 */
[----:B------:R0:W5:Y:S02]  /*2ee0*/  @!P0 LDG.E.64 R10, desc[UR42][R4.64+0x20] ;  /* 0x0000202a040a8981 */ /* 0x000164000c1e1b00 */
.L_x_5673:
[----:B------:R-:W-:Y:S05]  /*2ef0*/  BSYNC B1 ;  /* 0x0000000000017941 */ /* 0x000fea0003800000 */
.L_x_5672:
[----:B------:R-:W-:Y:S01]  /*2f00*/  UISETP.NE.AND UP0, UPT, UR37, 0x3, UPT ;  /* 0x000000032500788c */ /* 0x000fe2000bf05270 */
[----:B0----5:R-:W-:Y:S02]  /*2f10*/  IMAD.MOV.U32 R4, RZ, RZ, R8 ;  /* 0x000000ffff047224 */ /* 0x021fe400078e0008 */
[----:B------:R-:W-:Y:S02]  /*2f20*/  IMAD.MOV.U32 R5, RZ, RZ, R9 ;  /* 0x000000ffff057224 */ /* 0x000fe400078e0009 */
[----:B------:R-:W-:Y:S01]  /*2f30*/  IMAD.MOV.U32 R6, RZ, RZ, R14 ;  /* 0x000000ffff067224 */ /* 0x000fe200078e000e */
[----:B------:R-:W-:Y:S01]  /*2f40*/  PLOP3.LUT P0, PT, PT, PT, UP0, 0x80, 0x0 ;  /* 0x000000000000781c */ /* 0x000fe20003f0f008 */
[----:B------:R-:W-:Y:S01]  /*2f50*/  IMAD.MOV.U32 R7, RZ, RZ, R25 ;  /* 0x000000ffff077224 */ /* 0x000fe200078e0019 */
        /* <DEDUP_REMOVED lines=8> */
[----:B------:R-:W-:Y:S02]  /*2fe0*/  PRMT R83, R83, 0x5410, R4 ;  /* 0x0000541053537816 */ /* 0x000fe40000000004 */
[----:B------:R-:W-:Y:S01]  /*2ff0*/  PRMT R68, R7, 0x5410, R6 ;  /* 0x0000541007447816 */ /* 0x000fe20000000006 */
[----:B------:R-:W-:Y:S06]  /*3000*/  @!P0 BRA `(.L_x_5674) ;  /* 0x0000000000048947 */ /* 0x000fec0003800000 */
[----:B------:R-:W-:Y:S01]  /*3010*/  BPT.TRAP 0x1 ;  /* 0x000000040000795c */ /* 0x000fe20000300000 */
.L_x_5674:
[----:B------:R-:W-:Y:S01]  /*3020*/  IMAD R74, R184, 0x8, R2 ;  /* 0x00000008b84a7824 */ /* 0x000fe200078e0202 */
[----:B------:R-:W-:Y:S01]  /*3030*/  SHF.L.U32 R75, R187, 0x1f, RZ ;  /* 0x0000001fbb4b7819 */ /* 0x000fe200000006ff */
[----:B------:R-:W-:Y:S03]  /*3040*/  BSSY B1, `(.L_x_5675) ;  /* 0x0000003000017945 */ /* 0x000fe60003800000 */
[----:B------:R-:W0:Y:S02]  /*3050*/  SYNCS.PHASECHK.TRANS64.TRYWAIT P5, [R74+URZ+0x28c90], R75 ;  /* 0x028c904b4a0075a7 */ /* 0x000e2400080a017f */
[----:B0-----:R-:W-:Y:S05]  /*3060*/  @!P5 BRA `(.L_x_5676) ;  /* 0x0000020c003cd947 */ /* 0x001fea0003800000 */
.L_x_6073:
[----:B------:R-:W-:Y:S05]  /*3070*/  BSYNC B1 ;  /* 0x0000000000017941 */ /* 0x000fea0003800000 */
.L_x_5675:
        /* <DEDUP_REMOVED lines=27> */
[----:B------:R-:W-:-:S02]  /*3230*/  IMAD.U32 R6, R5, 0x10000, RZ ;  /* 0x0001000005067824 */ /* 0x000fc400078e00ff */
[----:B------:R-:W-:Y:S01]  /*3240*/  FMUL.FTZ R80, R7, R66 ;  /* 0x0000004207507220 */ /* 0x000fe20000410000 */
[----:B------:R-:W-:Y:S01]  /*3250*/  LOP3.LUT R77, R77, 0xffff0000, RZ, 0xc0, !PT ;  /* 0xffff00004d4d7812 */ /* 0x000fe200078ec0ff */
[C---:B------:R-:W-:Y:S01]  /*3260*/  FMUL.FTZ R7, R15.reuse, R78 ;  /* 0x0000004e0f077220 */ /* 0x040fe20000410000 */
[-C--:B------:R-:W-:Y:S01]  /*3270*/  FMUL.FTZ R15, R15, R68.reuse ;  /* 0x000000440f0f7220 */ /* 0x080fe20000410000 */
[----:B------:R-:W-:Y:S01]  /*3280*/  LOP3.LUT R67, R67, 0xffff0000, RZ, 0xc0, !PT ;  /* 0xffff000043437812 */ /* 0x000fe200078ec0ff */
[C---:B------:R-:W-:Y:S01]  /*3290*/  IMAD.U32 R5, R4.reuse, 0x10000, RZ ;  /* 0x0001000004057824 */ /* 0x040fe200078e00ff */
[----:B------:R-:W-:Y:S01]  /*32a0*/  LOP3.LUT R4, R4, 0xffff0000, RZ, 0xc0, !PT ;  /* 0xffff000004047812 */ /* 0x000fe200078ec0ff */
[----:B------:R-:W-:Y:S01]  /*32b0*/  FFMA.FTZ R80, R6, R71, R80 ;  /* 0x0000004706507223 */ /* 0x000fe20000010050 */
[C---:B------:R-:W-:Y:S01]  /*32c0*/  FFMA.FTZ R68, R14.reuse, R68, -R7 ;  /* 0x000000440e447223 */ /* 0x040fe20000010807 */
[----:B------:R-:W-:Y:S01]  /*32d0*/  FFMA.FTZ R15, R14, R78, R15 ;  /* 0x0000004e0e0f7223 */ /* 0x000fe2000001000f */
[C---:B------:R-:W-:Y:S01]  /*32e0*/  FMUL.FTZ R71, R25.reuse, R77 ;  /* 0x0000004d19477220 */ /* 0x040fe20000410000 */
[-C--:B------:R-:W-:Y:S01]  /*32f0*/  FMUL.FTZ R14, R25, R67.reuse ;  /* 0x00000043190e7220 */ /* 0x080fe20000410000 */
[----:B------:R-:W-:Y:S01]  /*3300*/  FFMA.FTZ R79, R6, R66, -R79 ;  /* 0x00000042064f7223 */ /* 0x000fe2000001084f */
        /* <DEDUP_REMOVED lines=12> */
.L_x_5681:
[----:B------:R-:W-:Y:S05]  /*33d0*/  BSYNC B2 ;  /* 0x0000000000027941 */ /* 0x000fea0003800000 */
.L_x_5680:
[----:B--2---:R1:W-:Y:S02]  /*33e0*/  STG.E.128 desc[UR42][R12.64], R4 ;  /* 0x000000040c007986 */ /* 0x0043e4000c101d2a */
.L_x_5679:
[----:B------:R-:W-:Y:S05]  /*33f0*/  BSYNC B1 ;  /* 0x0000000000017941 */ /* 0x000fea0003800000 */
.L_x_5678:
        /* <DEDUP_REMOVED lines=56> */
.L_x_5683:
[----:B------:R-:W-:Y:S05]  /*3780*/  BSYNC B1 ;  /* 0x0000000000017941 */ /* 0x000fea0003800000 */
.L_x_5682:
[----:B-1----:R1:W-:Y:S01]  /*3790*/  STG.E.128 desc[UR42][R12.64+0x40], R4 ;  /* 0x000040040c007986 */ /* 0x0023e2000c101d2a */
[----:B------:R-:W-:Y:S05]  /*37a0*/  BRA `(.L_x_5677) ;  /* 0x0000000c00487947 */ /* 0x000fea0003800000 */
.L_x_5671:
[----:B------:R-:W-:-:S05]  /*37b0*/  IMAD R5, R41, -0x40, R40 ;  /* 0xffffffc029057824 */ /* 0x000fca00078e0228 */
[----:B------:R-:W-:-:S04]  /*37c0*/  VIMNMX R5, R5, 0x40, PT ;  /* 0x0000004005057848 */ /* 0x000fc80003fe0100 */
[----:B------:R-:W-:-:S04]  /*37d0*/  ISETP.GE.AND P1, PT, R186, R5, PT ;  /* 0x00000005ba00720c */ /* 0x000fc80003f26270 */
[----:B------:R-:W-:-:S13]  /*37e0*/  ISETP.GE.OR P0, PT, R16, R69, P1 ;  /* 0x000000451000720c */ /* 0x000fda0000f06670 */
[----:B------:R-:W0:Y:S01]  /*37f0*/  @!P0 LDC.64 R8, c[0x0][0x3e8] ;  /* 0x0000fa00ff088b82 */ /* 0x000e220000000a00 */
[----:B------:R-:W-:Y:S01]  /*3800*/  @!P0 IADD3 R6, P5, R32, R4, RZ ;  /* 0x0000000420068210 */ /* 0x000fe20007fbe0ff */
[----:B------:R-:W-:Y:S02]  /*3810*/  @!P0 IMAD R4, R56, R41, RZ ;  /* 0x0000002938048224 */ /* 0x000fe400078e02ff */
[----:B------:R-:W-:Y:S02]  /*3820*/  @!P0 IMAD.MOV.U32 R5, RZ, RZ, R45 ;  /* 0x000000ffff058224 */ /* 0x000fe400078e002d */
[----:B------:R-:W-:Y:S02]  /*3830*/  @!P0 IMAD R25, R68, R55, R4 ;  /* 0x0000003744198224 */ /* 0x000fe400078e0204 */
[----:B------:R-:W1:Y:S01]  /*3840*/  @!P0 LDC.64 R12, c[0x0][0x400] ;  /* 0x00010000ff0c8b82 */ /* 0x000e620000000a00 */
[----:B------:R-:W-:Y:S02]  /*3850*/  @!P0 IMAD.MOV.U32 R4, RZ, RZ, R36 ;  /* 0x000000ffff048224 */ /* 0x000fe400078e0024 */
[----:B------:R-:W-:-:S02]  /*3860*/  @!P0 IMAD.X R7, R70, 0x1, R48, P5 ;  /* 0x0000000146078824 */ /* 0x000fc400028e0630 */
[----:B------:R-:W-:Y:S01]  /*3870*/  @!P0 IMAD.WIDE.U32 R10, R41, R55, R4 ;  /* 0x00000037290a8225 */ /* 0x000fe200078e0004 */
[----:B------:R-:W-:-:S03]  /*3880*/  CS2R R4, SRZ ;  /* 0x0000000000047805 */ /* 0x000fc6000001ff00 */
[----:B------:R-:W-:Y:S01]  /*3890*/  @!P0 IMAD.IADD R11, R25, 0x1, R11 ;  /* 0x00000001190b8824 */ /* 0x000fe200078e020b */
[----:B0-----:R-:W-:-:S04]  /*38a0*/  @!P0 LEA R8, P5, R6, R8, 0x1 ;  /* 0x0000000806088211 */ /* 0x001fc800078a08ff */
[----:B------:R-:W-:Y:S02]  /*38b0*/  @!P0 LEA.HI.X R9, R6, R9, R7, 0x1, P5 ;  /* 0x0000000906098211 */ /* 0x000fe400028f0c07 */
[----:B------:R-:W-:Y:S02]  /*38c0*/  CS2R R6, SRZ ;  /* 0x0000000000067805 */ /* 0x000fe4000001ff00 */
[----:B-1----:R-:W-:-:S04]  /*38d0*/  @!P0 LEA R12, P5, R10, R12, 0x1 ;  /* 0x0000000c0a0c8211 */ /* 0x002fc800078a08ff */
[----:B------:R0:W2:Y:S01]  /*38e0*/  @!P0 LDG.E.128 R4, desc[UR42][R8.64] ;  /* 0x0000002a08048981 */ /* 0x0000a2000c1e1d00 */
[----:B------:R-:W-:Y:S02]  /*38f0*/  @!P0 LEA.HI.X R13, R10, R13, R11, 0x1, P5 ;  /* 0x0000000d0a0d8211 */ /* 0x000fe400028f0c0b */
[----:B------:R-:W-:Y:S02]  /*3900*/  CS2R R10, SRZ ;  /* 0x00000000000a7805 */ /* 0x000fe4000001ff00 */
[----:B0-----:R-:W-:-:S06]  /*3910*/  CS2R R8, SRZ ;  /* 0x0000000000087805 */ /* 0x001fcc000001ff00 */
[----:B------:R-:W3:Y:S01]  /*3920*/  @!P0 LDG.E.128 R8, desc[UR42][R12.64] ;  /* 0x0000002a0c088981 */ /* 0x000ee2000c1e1d00 */
[----:B------:R-:W-:Y:S01]  /*3930*/  UISETP.NE.AND UP0, UPT, UR37, 0x3, UPT ;  /* 0x000000032500788c */ /* 0x000fe2000bf05270 */
[----:B------:R-:W-:-:S04]  /*3940*/  ISETP.GE.AND P0, PT, R16, R69, PT ;  /* 0x000000451000720c */ /* 0x000fc80003f06270 */
[----:B------:R-:W-:Y:S02]  /*3950*/  P2R R70, PR, RZ, 0x1 ;  /* 0x00000001ff467803 */ /* 0x000fe40000000000 */
[----:B------:R-:W-:Y:S01]  /*3960*/  PLOP3.LUT P0, PT, PT, PT, UP0, 0x80, 0x0 ;  /* 0x000000000000781c */ /* 0x000fe20003f0f008 */
[----:B--2---:R-:W-:Y:S02]  /*3970*/  IMAD.MOV.U32 R25, RZ, RZ, R4 ;  /* 0x000000ffff197224 */ /* 0x004fe400078e0004 */
[----:B------:R-:W-:Y:S02]  /*3980*/  IMAD.MOV.U32 R26, RZ, RZ, R5 ;  /* 0x000000ffff1a7224 */ /* 0x000fe400078e0005 */
[----:B------:R-:W-:Y:S02]  /*3990*/  IMAD.MOV.U32 R69, RZ, RZ, R7 ;  /* 0x000000ffff457224 */ /* 0x000fe400078e0007 */
[----:B------:R-:W-:Y:S01]  /*39a0*/  IMAD.MOV.U32 R68, RZ, RZ, R6 ;  /* 0x000000ffff447224 */ /* 0x000fe200078e0006 */
[----:B------:R-:W-:-:S02]  /*39b0*/  PRMT R88, R26, 0x5410, R25 ;  /* 0x000054101a587816 */ /* 0x000fc40000000019 */
[----:B------:R-:W-:Y:S02]  /*39c0*/  PRMT R90, R90, 0x5410, R69 ;  /* 0x000054105a5a7816 */ /* 0x000fe40000000045 */
[----:B------:R-:W-:Y:S01]  /*39d0*/  PRMT R92, R68, 0x7610, R92 ;  /* 0x00007610445c7816 */ /* 0x000fe2000000005c */
[----:B---3--:R-:W-:Y:S02]  /*39e0*/  IMAD.MOV.U32 R12, RZ, RZ, R8 ;  /* 0x000000ffff0c7224 */ /* 0x008fe400078e0008 */
[----:B------:R-:W-:Y:S02]  /*39f0*/  IMAD.MOV.U32 R13, RZ, RZ, R9 ;  /* 0x000000ffff0d7224 */ /* 0x000fe400078e0009 */
[----:B------:R-:W-:Y:S02]  /*3a00*/  IMAD.MOV.U32 R25, RZ, RZ, R10 ;  /* 0x000000ffff197224 */ /* 0x000fe400078e000a */
[----:B------:R-:W-:Y:S01]  /*3a10*/  IMAD.MOV.U32 R26, RZ, RZ, R11 ;  /* 0x000000ffff1a7224 */ /* 0x000fe200078e000b */
[----:B------:R-:W-:-:S02]  /*3a20*/  PRMT R82, R12, 0x5410, R13 ;  /* 0x000054100c527816 */ /* 0x000fc4000000000d */
[----:B------:R-:W-:Y:S02]  /*3a30*/  PRMT R90, R25, 0x7610, R90 ;  /* 0x00007610195a7816 */ /* 0x000fe4000000005a */
[----:B------:R-:W-:Y:S01]  /*3a40*/  PRMT R91, R26, 0x7610, R91 ;  /* 0x000076101a5b7816 */ /* 0x000fe2000000005b */
[----:B------:R-:W-:Y:S06]  /*3a50*/  @!P0 BRA `(.L_x_5684) ;  /* 0x0000000000048947 */ /* 0x000fec0003800000 */
[----:B------:R-:W-:Y:S01]  /*3a60*/  BPT.TRAP 0x1 ;  /* 0x000000040000795c */ /* 0x000fe20000300000 */
.L_x_5684:
[----:B------:R-:W-:Y:S01]  /*3a70*/  IMAD R74, R184, 0x8, R2 ;  /* 0x00000008b84a7824 */ /* 0x000fe200078e0202 */
[----:B------:R-:W-:Y:S01]  /*3a80*/  SHF.L.U32 R75, R187, 0x1f, RZ ;  /* 0x0000001fbb4b7819 */ /* 0x000fe200000006ff */
[----:B------:R-:W0:Y:S01]  /*3a90*/  LDC R77, c[0x0][0x2f4] ;  /* 0x0000bd00ff4d7b82 */ /* 0x000e220000000800 */
[----:B------:R-:W-:Y:S02]  /*3aa0*/  BSSY B1, `(.L_x_5685) ;  /* 0x0000003000017945 */ /* 0x000fe40003800000 */
[----:B------:R-:W1:Y:S02]  /*3ab0*/  SYNCS.PHASECHK.TRANS64.TRYWAIT P5, [R74+URZ+0x28c90], R75 ;  /* 0x028c904b4a0075a7 */ /* 0x000e6400080a017f */
[----:B-1----:R-:W-:Y:S05]  /*3ac0*/  @!P5 BRA `(.L_x_5686) ;  /* 0x0000020000b8d947 */ /* 0x002fea0003800000 */
.L_x_6074:
[----:B------:R-:W-:Y:S05]  /*3ad0*/  BSYNC B1 ;  /* 0x0000000000017941 */ /* 0x000fea0003800000 */
.L_x_5685:
        /* <DEDUP_REMOVED lines=22> */
[----:B------:R-:W-:Y:S02]  /*3c40*/  IMAD.SHL.U32 R79, R13, 0x8, RZ ;  /* 0x000000080d4f7824 */ /* 0x000fe400078e00ff */
[----:B------:R-:W-:-:S03]  /*3c50*/  IMAD.IADD R13, R3, 0x1, R27 ;  /* 0x00000001030d7824 */ /* 0x000fc600078e021b */
[----:B------:R-:W-:Y:S01]  /*3c60*/  LOP3.LUT R12, R57, 0x38, R79, 0xf8, !PT ;  /* 0x00000038390c7812 */ /* 0x000fe200078ef84f */
[----:B------:R-:W-:-:S03]  /*3c70*/  IMAD R13, R13, 0x2, R2 ;  /* 0x000000020d0d7824 */ /* 0x000fc600078e0202 */
[----:B------:R-:W-:-:S05]  /*3c80*/  LOP3.LUT R12, R12, R53, RZ, 0x3c, !PT ;  /* 0x000000350c0c7212 */ /* 0x000fca00078e3cff */
[----:B------:R-:W-:-:S04]  /*3c90*/  IMAD R12, R203, 0x200, R12 ;  /* 0x00000200cb0c7824 */ /* 0x000fc800078e020c */
[----:B------:R-:W-:Y:S02]  /*3ca0*/  IMAD.IADD R27, R27, 0x1, R12 ;  /* 0x000000011b1b7824 */ /* 0x000fe400078e020c */
[----:B------:R-:W0:Y:S02]  /*3cb0*/  LDS.128 R12, [R13+0x22400] ;  /* 0x022400000d0c7984 */ /* 0x000e240000000c00 */
[----:B------:R-:W-:-:S06]  /*3cc0*/  IMAD R27, R27, 0x2, R2 ;  /* 0x000000021b1b7824 */ /* 0x000fcc00078e0202 */
[----:B------:R-:W2:Y:S01]  /*3cd0*/  LDS.128 R24, [R27+0x22400] ;  /* 0x022400001b187984 */ /* 0x000ea20000000c00 */
[----:B------:R-:W-:Y:S05]  /*3ce0*/  @P6 BRA `(.L_x_5688) ;  /* 0x0000000400686947 */ /* 0x000fea0003800000 */
[----:B------:R-:W-:Y:S02]  /*3cf0*/  SHF.R.U32.HI R86, RZ, 0x10, R9 ;  /* 0x00000010ff567819 */ /* 0x000fe40000011609 */
[--C-:B------:R-:W-:Y:S01]  /*3d00*/  SHF.R.U64 R80, R4, 0x10, R5.reuse ;  /* 0x0000001004507819 */ /* 0x100fe20000001205 */
[----:B0-----:R-:W-:Y:S01]  /*3d10*/  IMAD.U32 R4, R14, 0x10000, RZ ;  /* 0x000100000e047824 */ /* 0x001fe200078e00ff */
[----:B------:R-:W-:Y:S01]  /*3d20*/  SHF.R.U32.HI R81, RZ, 0x10, R5 ;  /* 0x00000010ff517819 */ /* 0x000fe20000011605 */
[----:B--2---:R-:W-:Y:S01]  /*3d30*/  IMAD.U32 R5, R26, 0x10000, RZ ;  /* 0x000100001a057824 */ /* 0x004fe200078e00ff */
[----:B------:R-:W-:Y:S02]  /*3d40*/  PRMT R86, R82, 0x5432, R86 ;  /* 0x0000543252567816 */ /* 0x000fe40000000056 */
[--C-:B------:R-:W-:Y:S01]  /*3d50*/  SHF.R.U64 R83, R6, 0x10, R7.reuse ;  /* 0x0000001006537819 */ /* 0x100fe20000001207 */
[----:B------:R-:W-:Y:S01]  /*3d60*/  IMAD.U32 R6, R12, 0x10000, RZ ;  /* 0x000100000c067824 */ /* 0x000fe200078e00ff */
[----:B------:R-:W-:Y:S01]  /*3d70*/  SHF.R.U32.HI R84, RZ, 0x10, R7 ;  /* 0x00000010ff547819 */ /* 0x000fe20000011607 */
[----:B------:R-:W-:Y:S01]  /*3d80*/  IMAD.U32 R7, R13, 0x10000, RZ ;  /* 0x000100000d077824 */ /* 0x000fe200078e00ff */
[----:B------:R-:W-:Y:S01]  /*3d90*/  SHF.R.U64 R85, R8, 0x10, R9 ;  /* 0x0000001008557819 */ /* 0x000fe20000001209 */
[----:B------:R-:W-:Y:S01]  /*3da0*/  IMAD.U32 R9, R15, 0x10000, RZ ;  /* 0x000100000f097824 */ /* 0x000fe200078e00ff */
[----:B------:R-:W-:-:S02]  /*3db0*/  SHF.R.U64 R87, R10, 0x10, R11 ;  /* 0x000000100a577819 */ /* 0x000fc4000000120b */
[----:B------:R-:W-:Y:S01]  /*3dc0*/  LOP3.LUT R8, R13, 0xffff0000, RZ, 0xc0, !PT ;  /* 0xffff00000d087812 */ /* 0x000fe200078ec0ff */
[----:B------:R-:W-:Y:S01]  /*3dd0*/  IMAD.U32 R13, R25, 0x10000, RZ ;  /* 0x00010000190d7824 */ /* 0x000fe200078e00ff */
[C---:B------:R-:W-:Y:S02]  /*3de0*/  PRMT R80, R88.reuse, 0x5432, R80 ;  /* 0x0000543258507816 */ /* 0x040fe40000000050 */
[----:B------:R-:W-:Y:S01]  /*3df0*/  PRMT R81, R88, 0x5410, R81 ;  /* 0x0000541058517816 */ /* 0x000fe20000000051 */
[----:B------:R-:W-:Y:S01]  /*3e00*/  IMAD.U32 R88, R86, 0x10000, RZ ;  /* 0x0001000056587824 */ /* 0x000fe200078e00ff */
[----:B------:R-:W-:Y:S01]  /*3e10*/  SHF.R.U32.HI R89, RZ, 0x10, R11 ;  /* 0x00000010ff597819 */ /* 0x000fe2000001160b */
[----:B------:R-:W-:Y:S01]  /*3e20*/  IMAD.U32 R11, R24, 0x10000, RZ ;  /* 0x00010000180b7824 */ /* 0x000fe200078e00ff */
[----:B------:R-:W-:Y:S02]  /*3e30*/  PRMT R84, R90, 0x5432, R84 ;  /* 0x000054325a547816 */ /* 0x000fe40000000054 */
[----:B------:R-:W-:Y:S01]  /*3e40*/  PRMT R85, R82, 0x5410, R85 ;  /* 0x0000541052557816 */ /* 0x000fe20000000055 */
[----:B------:R-:W-:Y:S01]  /*3e50*/  IMAD.U32 R82, R81, 0x10000, RZ ;  /* 0x0001000051527824 */ /* 0x000fe200078e00ff */
[----:B------:R-:W-:Y:S01]  /*3e60*/  PRMT R87, R90, 0x5410, R87 ;  /* 0x000054105a577816 */ /* 0x000fe20000000057 */
[----:B------:R-:W-:Y:S01]  /*3e70*/  FMUL.FTZ R90, R13, R88 ;  /* 0x000000580d5a7220 */ /* 0x000fe20000410000 */
[----:B------:R-:W-:-:S02]  /*3e80*/  PRMT R89, R91, 0x5410, R89 ;  /* 0x000054105b597816 */ /* 0x000fc40000000059 */
[----:B------:R-:W-:Y:S01]  /*3e90*/  LOP3.LUT R25, R25, 0xffff0000, RZ, 0xc0, !PT ;  /* 0xffff000019197812 */ /* 0x000fe200078ec0ff */
[-C--:B------:R-:W-:Y:S01]  /*3ea0*/  FFMA.FTZ R91, R7, R82.reuse, -R90 ;  /* 0x00000052075b7223 */ /* 0x080fe2000001085a */
[----:B------:R-:W-:Y:S01]  /*3eb0*/  LOP3.LUT R86, R86, 0xffff0000, RZ, 0xc0, !PT ;  /* 0xffff000056567812 */ /* 0x000fe200078ec0ff */
[----:B------:R-:W-:Y:S01]  /*3ec0*/  IMAD.U32 R90, R89, 0x10000, RZ ;  /* 0x00010000595a7824 */ /* 0x000fe200078e00ff */
[----:B------:R-:W-:Y:S02]  /*3ed0*/  LOP3.LUT R81, R81, 0xffff0000, RZ, 0xc0, !PT ;  /* 0xffff000051517812 */ /* 0x000fe400078ec0ff */
[----:B------:R-:W-:Y:S01]  /*3ee0*/  LOP3.LUT R10, R15, 0xffff0000, RZ, 0xc0, !PT ;  /* 0xffff00000f0a7812 */ /* 0x000fe200078ec0ff */
[----:B------:R-:W-:Y:S01]  /*3ef0*/  IMAD.U32 R15, R27, 0x10000, RZ ;  /* 0x000100001b0f7824 */ /* 0x000fe200078e00ff */
[----:B------:R-:W-:Y:S01]  /*3f00*/  PRMT R83, R92, 0x5410, R83 ;  /* 0x000054105c537816 */ /* 0x000fe20000000053 */
[----:B------:R-:W-:Y:S01]  /*3f10*/  FMUL.FTZ R92, R13, R82 ;  /* 0x000000520d5c7220 */ /* 0x000fe20000410000 */
[----:B------:R-:W-:Y:S01]  /*3f20*/  FMUL.FTZ R13, R25, R86 ;  /* 0x00000056190d7220 */ /* 0x000fe20000410000 */
[----:B------:R-:W-:-:S02]  /*3f30*/  IMAD.U32 R82, R84, 0x10000, RZ ;  /* 0x0001000054527824 */ /* 0x000fc400078e00ff */
[-C--:B------:R-:W-:Y:S01]  /*3f40*/  FMUL.FTZ R25, R25, R81.reuse ;  /* 0x0000005119197220 */ /* 0x080fe20000410000 */
[----:B------:R-:W-:Y:S01]  /*3f50*/  FFMA.FTZ R92, R7, R88, R92 ;  /* 0x00000058075c7223 */ /* 0x000fe2000001005c */
[----:B------:R-:W-:Y:S01]  /*3f60*/  FMUL.FTZ R94, R15, R90 ;  /* 0x0000005a0f5e7220 */ /* 0x000fe20000410000 */
[----:B------:R-:W-:Y:S01]  /*3f70*/  LOP3.LUT R27, R27, 0xffff0000, RZ, 0xc0, !PT ;  /* 0xffff00001b1b7812 */ /* 0x000fe200078ec0ff */
[C---:B------:R-:W-:Y:S01]  /*3f80*/  FFMA.FTZ R88, R8.reuse, R81, -R13 ;  /* 0x0000005108587223 */ /* 0x040fe2000001080d */
[----:B------:R-:W-:Y:S01]  /*3f90*/  LOP3.LUT R89, R89, 0xffff0000, RZ, 0xc0, !PT ;  /* 0xffff000059597812 */ /* 0x000fe200078ec0ff */
[----:B------:R-:W-:Y:S01]  /*3fa0*/  FMUL.FTZ R15, R15, R82 ;  /* 0x000000520f0f7220 */ /* 0x000fe20000410000 */
[----:B------:R-:W-:Y:S01]  /*3fb0*/  FFMA.FTZ R81, R8, R86, R25 ;  /* 0x0000005608517223 */ /* 0x000fe20000010019 */
[----:B------:R-:W-:Y:S01]  /*3fc0*/  LOP3.LUT R84, R84, 0xffff0000, RZ, 0xc0, !PT ;  /* 0xffff000054547812 */ /* 0x000fe200078ec0ff */
[----:B------:R-:W-:Y:S02]  /*3fd0*/  IMAD.U32 R8, R85, 0x10000, RZ ;  /* 0x0001000055087824 */ /* 0x000fe400078e00ff */
[----:B------:R-:W-:Y:S01]  /*3fe0*/  FFMA.FTZ R94, R9, R82, -R94 ;  /* 0x00000052095e7223 */ /* 0x000fe2000001085e */
[----:B------:R-:W-:-:S02]  /*3ff0*/  IMAD.U32 R7, R80, 0x10000, RZ ;  /* 0x0001000050077824 */ /* 0x000fc400078e00ff */
[----:B------:R-:W-:Y:S01]  /*4000*/  FFMA.FTZ R90, R9, R90, R15 ;  /* 0x0000005a095a7223 */ /* 0x000fe2000001000f */
[C---:B------:R-:W-:Y:S01]  /*4010*/  FMUL.FTZ R9, R27.reuse, R89 ;  /* 0x000000591b097220 */ /* 0x040fe20000410000 */
[----:B------:R-:W-:Y:S01]  /*4020*/  LOP3.LUT R24, R24, 0xffff0000, RZ, 0xc0, !PT ;  /* 0xffff000018187812 */ /* 0x000fe200078ec0ff */
[----:B------:R-:W-:Y:S01]  /*4030*/  FMUL.FTZ R15, R27, R84 ;  /* 0x000000541b0f7220 */ /* 0x000fe20000410000 */
[----:B------:R-:W-:Y:S01]  /*4040*/  LOP3.LUT R85, R85, 0xffff0000, RZ, 0xc0, !PT ;  /* 0xffff000055557812 */ /* 0x000fe200078ec0ff */
[C---:B------:R-:W-:Y:S01]  /*4050*/  FMUL.FTZ R13, R11.reuse, R8 ;  /* 0x000000080b0d7220 */ /* 0x040fe20000410000 */
[----:B------:R-:W-:Y:S01]  /*4060*/  FMUL.FTZ R11, R11, R7 ;  /* 0x000000070b0b7220 */ /* 0x000fe20000410000 */
[----:B------:R-:W-:Y:S01]  /*4070*/  FFMA.FTZ R27, R10, R84, -R9 ;  /* 0x000000540a1b7223 */ /* 0x000fe20000010809 */
[----:B------:R-:W-:Y:S01]  /*4080*/  LOP3.LUT R12, R12, 0xffff0000, RZ, 0xc0, !PT ;  /* 0xffff00000c0c7812 */ /* 0x000fe200078ec0ff */
[----:B------:R-:W-:Y:S01]  /*4090*/  FFMA.FTZ R89, R10, R89, R15 ;  /* 0x000000590a597223 */ /* 0x000fe2000001000f */
[----:B------:R-:W-:Y:S01]  /*40a0*/  LOP3.LUT R9, R80, 0xffff0000, RZ, 0xc0, !PT ;  /* 0xffff000050097812 */ /* 0x000fe200078ec0ff */
[----:B------:R-:W-:Y:S01]  /*40b0*/  FFMA.FTZ R13, R6, R7, -R13 ;  /* 0x00000007060d7223 */ /* 0x000fe2000001080d */
[----:B------:R-:W-:Y:S01]  /*40c0*/  FMUL.FTZ R15, R24, R85 ;  /* 0x00000055180f7220 */ /* 0x000fe20000410000 */
[----:B------:R-:W-:Y:S01]  /*40d0*/  FFMA.FTZ R11, R6, R8, R11 ;  /* 0x00000008060b7223 */ /* 0x000fe2000001000b */
[----:B------:R-:W-:Y:S01]  /*40e0*/  IMAD.U32 R7, R87, 0x10000, RZ ;  /* 0x0001000057077824 */ /* 0x000fe200078e00ff */
[----:B------:R-:W-:Y:S01]  /*40f0*/  LOP3.LUT R26, R26, 0xffff0000, RZ, 0xc0, !PT ;  /* 0xffff00001a1a7812 */ /* 0x000fe200078ec0ff */
[----:B------:R-:W-:Y:S01]  /*4100*/  IMAD.U32 R6, R83, 0x10000, RZ ;  /* 0x0001000053067824 */ /* 0x000fe200078e00ff */
[----:B------:R-:W-:Y:S01]  /*4110*/  LOP3.LUT R87, R87, 0xffff0000, RZ, 0xc0, !PT ;  /* 0xffff000057577812 */ /* 0x000fe200078ec0ff */
[-C--:B------:R-:W-:Y:S01]  /*4120*/  FMUL.FTZ R25, R24, R9.reuse ;  /* 0x0000000918197220 */ /* 0x080fe20000410000 */
[----:B------:R-:W-:Y:S01]  /*4130*/  LOP3.LUT R83, R83, 0xffff0000, RZ, 0xc0, !PT ;  /* 0xffff000053537812 */ /* 0x000fe200078ec0ff */
[----:B------:R-:W-:Y:S01]  /*4140*/  FFMA.FTZ R8, R12, R9, -R15 ;  /* 0x000000090c087223 */ /* 0x000fe2000001080f */
[----:B------:R-:W-:Y:S01]  /*4150*/  LOP3.LUT R14, R14, 0xffff0000, RZ, 0xc0, !PT ;  /* 0xffff00000e0e7812 */ /* 0x000fe200078ec0ff */
[C---:B------:R-:W-:Y:S01]  /*4160*/  FMUL.FTZ R9, R5.reuse, R7 ;  /* 0x0000000705097220 */ /* 0x040fe20000410000 */
[-C--:B------:R-:W-:Y:S01]  /*4170*/  FMUL.FTZ R10, R5, R6.reuse ;  /* 0x00000006050a7220 */ /* 0x080fe20000410000 */
        /* <DEDUP_REMOVED lines=12> */
[----:B------:R-:W-:Y:S01]  /*4240*/  IMAD.MOV.U32 R12, RZ, RZ, R5 ;  /* 0x000000ffff0c7224 */ /* 0x000fe200078e0005 */
[----:B------:R-:W-:Y:S02]  /*4250*/  F2FP.BF16.F32.PACK_AB R25, R81, R92 ;  /* 0x0000005c5119723e */ /* 0x000fe400000010ff */
[----:B------:R-:W-:Y:S02]  /*4260*/  F2FP.BF16.F32.PACK_AB R27, R89, R90 ;  /* 0x0000005a591b723e */ /* 0x000fe400000010ff */
[----:B------:R-:W-:-:S02]  /*4270*/  F2FP.BF16.F32.PACK_AB R14, R4, R9 ;  /* 0x00000009040e723e */ /* 0x000fc400000010ff */
[----:B------:R-:W-:-:S07]  /*4280*/  F2FP.BF16.F32.PACK_AB R26, R87, R10 ;  /* 0x0000000a571a723e */ /* 0x000fce00000010ff */
.L_x_5688:
[----:B------:R-:W-:Y:S05]  /*4290*/  BSYNC B1 ;  /* 0x0000000000017941 */ /* 0x000fea0003800000 */
.L_x_5687:
        /* <DEDUP_REMOVED lines=10> */
.L_x_5670:
[----:B------:R-:W-:-:S06]  /*4340*/  UISETP.NE.AND UP0, UPT, UR37, 0x3, UPT ;  /* 0x000000032500788c */ /* 0x000fcc000bf05270 */
[----:B------:R-:W-:-:S13]  /*4350*/  PLOP3.LUT P0, PT, PT, PT, UP0, 0x80, 0x0 ;  /* 0x000000000000781c */ /* 0x000fda0003f0f008 */
[----:B------:R-:W-:Y:S05]  /*4360*/  @!P0 BRA `(.L_x_5689) ;  /* 0x0000000000048947 */ /* 0x000fea0003800000 */
[----:B------:R-:W-:Y:S01]  /*4370*/  BPT.TRAP 0x1 ;  /* 0x000000040000795c */ /* 0x000fe20000300000 */
.L_x_5689:
        /* <DEDUP_REMOVED lines=8> */
.L_x_6075:
[----:B------:R-:W-:Y:S05]  /*4400*/  BSYNC B1 ;  /* 0x0000000000017941 */ /* 0x000fea0003800000 */
.L_x_5690:
[----:B------:R-:W-:Y:S05]  /*4410*/  @P1 BRA `(.L_x_5677) ;  /* 0x00000000002c1947 */ /* 0x000fea0003800000 */
[----:B------:R-:W-:Y:S01]  /*4420*/  @!P3 LOP3.LUT P5, RZ, R195, 0x4, RZ, 0xc0, !PT ;  /* 0x00000004c3ffb812 */ /* 0x000fe200078ac0ff */
[----:B------:R-:W-:Y:S01]  /*4430*/  @!P3 VIADD R4, R50, 0x20 ;  /* 0x000000203204b836 */ /* 0x000fe20000000000 */
[----:B------:R-:W-:Y:S02]  /*4440*/  PLOP3.LUT P6, PT, PT, PT, PT, 0x8, 0x0 ;  /* 0x000000000000781c */ /* 0x000fe40003fce170 */
[----:B------:R-:W-:-:S13]  /*4450*/  @!P3 PLOP3.LUT P6, PT, P5, PT, PT, 0x80, 0x0 ;  /* 0x000000000000b81c */ /* 0x000fda0002fcf070 */
[----:B------:R-:W-:-:S04]  /*4460*/  @P6 VIADD R4, R50, 0xffffffe0 ;  /* 0xffffffe032046836 */ /* 0x000fc80000000000 */
[----:B------:R-:W-:Y:S02]  /*4470*/  @!P3 IMAD.IADD R27, R27, 0x1, R4 ;  /* 0x000000011b1bb824 */ /* 0x000fe400078e0204 */
[----:B------:R-:W1:Y:S02]  /*4480*/  @!P4 LDS.128 R4, [R26+0x22400] ;  /* 0x022400001a04c984 */ /* 0x000e640000000c00 */
[----:B------:R-:W-:-:S06]  /*4490*/  @!P3 IMAD R8, R27, 0x2, R2 ;  /* 0x000000021b08b824 */ /* 0x000fcc00078e0202 */
[----:B------:R-:W2:Y:S04]  /*44a0*/  @!P3 LDS.128 R8, [R8+0x22400] ;  /* 0x022400000808b984 */ /* 0x000ea80000000c00 */
[----:B-1----:R1:W-:Y:S04]  /*44b0*/  @!P4 STG.E.128 desc[UR42][R12.64], R4 ;  /* 0x000000040c00c986 */ /* 0x0023e8000c101d2a */
[----:B--2---:R1:W-:Y:S02]  /*44c0*/  @!P3 STG.E.128 desc[UR42][R12.64+0x40], R8 ;  /* 0x000040080c00b986 */ /* 0x0043e4000c101d2a */
.L_x_5677:
[----:B------:R-:W-:Y:S05]  /*44d0*/  BSYNC B0 ;  /* 0x0000000000007941 */ /* 0x000fea0003800000 */
.L_x_5669:
[----:B-1----:R-:W1:Y:S01]  /*44e0*/  S2R R4, SR_TID.X ;  /* 0x0000000000047919 */ /* 0x002e620000002100 */
[----:B------:R-:W-:Y:S01]  /*44f0*/  @!PT LDS RZ, [RZ] ;  /* 0x00000000fffff984 */ /* 0x000fe20000000800 */
[----:B------:R-:W-:Y:S01]  /*4500*/  @!PT LDS RZ, [RZ] ;  /* 0x00000000fffff984 */ /* 0x000fe20000000800 */
[----:B------:R-:W-:Y:S01]  /*4510*/  @!PT LDS RZ, [RZ] ;  /* 0x00000000fffff984 */ /* 0x000fe20000000800 */
[----:B------:R-:W-:Y:S01]  /*4520*/  @!PT LDS RZ, [RZ] ;  /* 0x00000000fffff984 */ /* 0x000fe20000000800 */
[----:B------:R5:W-:Y:S06]  /*4530*/  MEMBAR.ALL.CTA ;  /* 0x0000000000007992 */ /* 0x000bec0000008000 */
[----:B-----5:R-:W5:Y:S01]  /*4540*/  FENCE.VIEW.ASYNC.S ;  /* 0x00000000000073c6 */ /* 0x020f620000000000 */
[----:B------:R-:W-:Y:S05]  /*4550*/  WARPSYNC.ALL ;  /* 0x0000000000007948 */ /* 0x000fea0003800000 */
[----:B------:R-:W-:Y:S01]  /*4560*/  BSSY B0, `(.L_x_5692) ;  /* 0x0000009000007945 */ /* 0x000fe20003800000 */
[----:B-1----:R-:W-:Y:S01]  /*4570*/  LOP3.LUT R4, R4, 0x7f, RZ, 0xc0, !PT ;  /* 0x0000007f04047812 */ /* 0x002fe200078ec0ff */
[----:B-----5:R1:W-:Y:S03]  /*4580*/  BAR.SYNC.DEFER_BLOCKING R52, 0x80 ;  /* 0x000200340000751d */ /* 0x0203e60000010000 */
[----:B------:R-:W-:-:S13]  /*4590*/  ISETP.NE.AND P5, PT, R4, RZ, PT ;  /* 0x000000ff0400720c */ /* 0x000fda0003fa5270 */
[----:B------:R-:W-:-:S05]  /*45a0*/  @!P5 VIADD R4, R74, 0x28ca0 ;  /* 0x00028ca04a04d836 */ /* 0x000fca0000000000 */
[----:B------:R-:W-:-:S04]  /*45b0*/  @!P5 PRMT R4, RZ, 0x654, R4 ;  /* 0x00000654ff04d816 */ /* 0x000fc80000000004 */
[----:B------:R1:W-:Y:S01]  /*45c0*/  @!P5 SYNCS.ARRIVE.TRANS64.RED.A1T0 RZ, [R4+URZ], RZ ;  /* 0x000000ff04ffd9a7 */ /* 0x0003e2000810043f */
[----:B------:R-:W-:Y:S05]  /*45d0*/  @!P0 BRA `(.L_x_5693) ;  /* 0x0000000000048947 */ /* 0x000fea0003800000 */
[----:B------:R-:W-:Y:S01]  /*45e0*/  BPT.TRAP 0x1 ;  /* 0x000000040000795c */ /* 0x000fe20000300000 */
.L_x_5693:
[----:B------:R-:W-:Y:S05]  /*45f0*/  BSYNC B0 ;  /* 0x0000000000007941 */ /* 0x000fea0003800000 */
.L_x_5692:
[----:B------:R-:W5:Y:S01]  /*4600*/  SYNCS.PHASECHK.TRANS64.TRYWAIT P0, [R74+URZ+0x28cb0], R75 ;  /* 0x028cb04b4a0075a7 */ /* 0x000f62000800017f */
[----:B------:R-:W-:Y:S04]  /*4610*/  BSSY B0, `(.L_x_5694) ;  /* 0x0000002000007945 */ /* 0x000fe80003800000 */
[----:B-----5:R-:W-:Y:S05]  /*4620*/  @!P0 BRA `(.L_x_5695) ;  /* 0x000001f800088947 */ /* 0x020fea0003800000 */
.L_x_6076:
[----:B------:R-:W-:Y:S05]  /*4630*/  BSYNC B0 ;  /* 0x0000000000007941 */ /* 0x000fea0003800000 */
.L_x_5694:
[----:B------:R-:W-:Y:S04]  /*4640*/  BSSY B0, `(.L_x_5696) ;  /* 0x0000052000007945 */ /* 0x000fe80003800000 */
[----:B------:R-:W-:Y:S05]  /*4650*/  @P1 BRA `(.L_x_5697) ;  /* 0x0000000400401947 */ /* 0x000fea0003800000 */
[----:B------:R-:W-:Y:S01]  /*4660*/  IMAD.WIDE R6, R41, 0x40, R38 ;  /* 0x0000004029067825 */ /* 0x000fe200078e0226 */
[----:B------:R-:W-:Y:S01]  /*4670*/  ULDC.64 UR4, c[0x0][0x328] ;  /* 0x0000ca0000047ab9 */ /* 0x000fe20000000a00 */
[----:B------:R-:W-:Y:S02]  /*4680*/  LOP3.LUT P0, RZ, R195, 0x4, RZ, 0xc0, !PT ;  /* 0x00000004c3ff7812 */ /* 0x000fe4000780c0ff */
[----:B------:R-:W-:Y:S02]  /*4690*/  IMAD R7, R7, UR4, RZ ;  /* 0x0000000407077c24 */ /* 0x000fe4000f8e02ff */
[----:B-1----:R-:W-:Y:S02]  /*46a0*/  IMAD.MOV.U32 R4, RZ, RZ, R28 ;  /* 0x000000ffff047224 */ /* 0x002fe400078e001c */
[----:B------:R-:W-:Y:S02]  /*46b0*/  IMAD.MOV.U32 R5, RZ, RZ, R0 ;  /* 0x000000ffff057224 */ /* 0x000fe400078e0000 */
[----:B------:R-:W-:-:S02]  /*46c0*/  IMAD R7, R6, UR5, R7 ;  /* 0x0000000506077c24 */ /* 0x000fc4000f8e0207 */
[----:B------:R-:W-:Y:S01]  /*46d0*/  IMAD.WIDE.U32 R4, R6, UR4, R4 ;  /* 0x0000000406047c25 */ /* 0x000fe2000f8e0004 */
[----:B------:R-:W-:-:S03]  /*46e0*/  ULDC.64 UR4, c[0x0][0x318] ;  /* 0x0000c60000047ab9 */ /* 0x000fc60000000a00 */
[----:B------:R-:W-:Y:S01]  /*46f0*/  IMAD R9, R184, 0x8000, R50 ;  /* 0x00008000b8097824 */ /* 0x000fe200078e0232 */
[----:B---3--:R-:W-:Y:S01]  /*4700*/  LEA R12, P1, R4, UR4, 0x1 ;  /* 0x00000004040c7c11 */ /* 0x008fe2000f8208ff */
[----:B------:R-:W-:Y:S01]  /*4710*/  IMAD.IADD R5, R5, 0x1, R7 ;  /* 0x0000000105057824 */ /* 0x000fe200078e0207 */
[----:B------:R-:W-:Y:S01]  /*4720*/  ULDC UR4, c[0x0][0x320] ;  /* 0x0000c80000047ab9 */ /* 0x000fe20000000800 */
[----:B------:R-:W-:Y:S02]  /*4730*/  VIADD R6, R16, 0x40 ;  /* 0x0000004010067836 */ /* 0x000fe40000000000 */
[C---:B------:R-:W-:Y:S01]  /*4740*/  VIADD R15, R9.reuse, 0x20 ;  /* 0x00000020090f7836 */ /* 0x040fe20000000000 */
[----:B------:R-:W-:Y:S01]  /*4750*/  LEA.HI.X R13, R4, UR5, R5, 0x1, P1 ;  /* 0x00000005040d7c11 */ /* 0x000fe200088f0c05 */
[C---:B------:R-:W-:Y:S01]  /*4760*/  @P0 VIADD R15, R9.reuse, 0xffffffe0 ;  /* 0xffffffe0090f0836 */ /* 0x040fe20000000000 */
[----:B------:R-:W-:Y:S01]  /*4770*/  ISETP.GE.AND P1, PT, R16, UR4, PT ;  /* 0x0000000410007c0c */ /* 0x000fe2000bf26270 */
[----:B--2-4-:R-:W-:Y:S01]  /*4780*/  IMAD R25, R9, 0x2, R2 ;  /* 0x0000000209197824 */ /* 0x014fe200078e0202 */
[----:B------:R-:W-:Y:S01]  /*4790*/  ISETP.GE.AND P0, PT, R6, UR4, PT ;  /* 0x0000000406007c0c */ /* 0x000fe2000bf06270 */
[----:B------:R-:W-:-:S02]  /*47a0*/  VIADD R14, R16, 0x80 ;  /* 0x00000080100e7836 */ /* 0x000fc40000000000 */
[----:B------:R-:W-:-:S08]  /*47b0*/  VIADD R24, R16, 0xc0 ;  /* 0x000000c010187836 */ /* 0x000fd00000000000 */
[----:B------:R-:W1:Y:S04]  /*47c0*/  @!P1 LDS.128 R4, [R25+0x400] ;  /* 0x0004000019049984 */ /* 0x000e680000000c00 */
[----:B------:R-:W2:Y:S04]  /*47d0*/  @!P0 LDS.128 R8, [R25+0x2400] ;  /* 0x0024000019088984 */ /* 0x000ea80000000c00 */
[----:B-1----:R-:W-:Y:S01]  /*47e0*/  @!P1 STG.E.128 desc[UR42][R12.64], R4 ;  /* 0x000000040c009986 */ /* 0x002fe2000c101d2a */
[----:B------:R-:W-:Y:S01]  /*47f0*/  ISETP.GE.AND P1, PT, R14, UR4, PT ;  /* 0x000000040e007c0c */ /* 0x000fe2000bf26270 */
[----:B------:R-:W-:-:S02]  /*4800*/  VIADD R14, R16, 0x100 ;  /* 0x00000100100e7836 */ /* 0x000fc40000000000 */
[----:B--2---:R-:W-:Y:S01]  /*4810*/  @!P0 STG.E.128 desc[UR42][R12.64+0x80], R8 ;  /* 0x000080080c008986 */ /* 0x004fe2000c101d2a */
[----:B------:R-:W-:Y:S01]  /*4820*/  ISETP.GE.AND P0, PT, R24, UR4, PT ;  /* 0x0000000418007c0c */ /* 0x000fe2000bf06270 */
        /* <DEDUP_REMOVED lines=16> */
[----:B------:R-:W-:Y:S02]  /*4930*/  IMAD R24, R15, 0x2, R2 ;  /* 0x000000020f187824 */ /* 0x000fe400078e0202 */
[----:B------:R-:W-:-:S06]  /*4940*/  VIADD R15, R16, 0xe0 ;  /* 0x000000e0100f7836 */ /* 0x000fcc0000000000 */
[----:B------:R-:W1:Y:S04]  /*4950*/  @!P1 LDS.128 R4, [R25+0xc400] ;  /* 0x00c4000019049984 */ /* 0x000e680000000c00 */
[----:B------:R-:W2:Y:S04]  /*4960*/  @!P0 LDS.128 R8, [R25+0xe400] ;  /* 0x00e4000019088984 */ /* 0x000ea80000000c00 */
[----:B-1----:R-:W-:Y:S01]  /*4970*/  @!P1 STG.E.128 desc[UR42][R12.64+0x300], R4 ;  /* 0x000300040c009986 */ /* 0x002fe2000c101d2a */
[----:B------:R-:W-:-:S03]  /*4980*/  ISETP.GE.AND P1, PT, R54, UR4, PT ;  /* 0x0000000436007c0c */ /* 0x000fc6000bf26270 */
        /* <DEDUP_REMOVED lines=22> */
[----:B------:R-:W-:-:S03]  /*4af0*/  ISETP.GE.AND P1, PT, R14, UR4, PT ;  /* 0x000000040e007c0c */ /* 0x000fc6000bf26270 */
[----:B--2---:R-:W-:Y:S01]  /*4b00*/  @!P0 STG.E.128 desc[UR42][R12.64+0x2c0], R8 ;  /* 0x0002c0080c008986 */ /* 0x004fe2000c101d2a */
[----:B------:R-:W-:-:S09]  /*4b10*/  ISETP.GE.AND P0, PT, R15, UR4, PT ;  /* 0x000000040f007c0c */ /* 0x000fd2000bf06270 */
[----:B------:R-:W1:Y:S04]  /*4b20*/  @!P1 LDS.128 R4, [R24+0xc400] ;  /* 0x00c4000018049984 */ /* 0x000e680000000c00 */
[----:B------:R-:W2:Y:S04]  /*4b30*/  @!P0 LDS.128 R8, [R24+0xe400] ;  /* 0x00e4000018088984 */ /* 0x000ea80000000c00 */
[----:B-1----:R1:W-:Y:S04]  /*4b40*/  @!P1 STG.E.128 desc[UR42][R12.64+0x340], R4 ;  /* 0x000340040c009986 */ /* 0x0023e8000c101d2a */
[----:B--2---:R1:W-:Y:S02]  /*4b50*/  @!P0 STG.E.128 desc[UR42][R12.64+0x3c0], R8 ;  /* 0x0003c0080c008986 */ /* 0x0043e4000c101d2a */
.L_x_5697:
[----:B------:R-:W-:Y:S05]  /*4b60*/  BSYNC B0 ;  /* 0x0000000000007941 */ /* 0x000fea0003800000 */
.L_x_5696:
        /* <DEDUP_REMOVED lines=8> */
[----:B0-----:R-:W-:-:S03]  /*4bf0*/  @!P5 VIADD R74, R74, 0x28cc0 ;  /* 0x00028cc04a4ad836 */ /* 0x001fc60000000000 */
        /* <DEDUP_REMOVED lines=8> */
.L_x_5664:
[----:B------:R-:W-:Y:S04]  /*4c80*/  BSSY B0, `(.L_x_5699) ;  /* 0x0000004000007945 */ /* 0x000fe80003800000 */
[----:B------:R-:W-:Y:S05]  /*4c90*/  @P0 BRA `(.L_x_5700) ;  /* 0x0000000000080947 */ /* 0x000fea0003800000 */
[----:B------:R-:W1:Y:S02]  /*4ca0*/  FENCE.VIEW.ASYNC.G ;  /* 0x00000000000073c6 */ /* 0x000e640000000100 */
[----:B-1----:R-:W-:Y:S06]  /*4cb0*/  BAR.ARV 0xc, 0x180 ;  /* 0x0306000000007b1d */ /* 0x002fec0000002000 */
.L_x_5700:
[----:B------:R-:W-:Y:S05]  /*4cc0*/  BSYNC B0 ;  /* 0x0000000000007941 */ /* 0x000fea0003800000 */
.L_x_5699:
[----:B------:R-:W-:Y:S01]  /*4cd0*/  UISETP.NE.AND UP0, UPT, UR38, 0x1, UPT ;  /* 0x000000012600788c */ /* 0x000fe2000bf05270 */
[----:B------:R-:W-:Y:S05]  /*4ce0*/  BSSY B7, `(.L_x_5701) ;  /* 0x000104e000077945 */ /* 0x000fea0003800000 */
[----:B------:R-:W-:-:S13]  /*4cf0*/  PLOP3.LUT P0, PT, PT, PT, UP0, 0x80, 0x0 ;  /* 0x000000000000781c */ /* 0x000fda0003f0f008 */
[----:B------:R-:W-:Y:S05]  /*4d00*/  @!P0 BRA `(.L_x_5702) ;  /* 0x00000024004c8947 */ /* 0x000fea0003800000 */
[----:B------:R-:W1:Y:S01]  /*4d10*/  LDC R0, c[0x0][0x448] ;  /* 0x00011200ff007b82 */ /* 0x000e620000000800 */
[----:B------:R-:W-:-:S07]  /*4d20*/  IADD3 R7, R23, 0x1, -R22 ;  /* 0x0000000117077810 */ /* 0x000fce0007ffe816 */
[----:B------:R-:W0:Y:S01]  /*4d30*/  LDC.64 R4, c[0x0][0x9e0] ;  /* 0x00027800ff047b82 */ /* 0x000e220000000a00 */
[----:B-1----:R-:W-:Y:S01]  /*4d40*/  ISETP.NE.AND P1, PT, R0, 0x1, PT ;  /* 0x000000010000780c */ /* 0x002fe20003f25270 */
[----:B------:R-:W-:Y:S01]  /*4d50*/  VIADD R0, R192, 0x3f ;  /* 0x0000003fc0007836 */ /* 0x000fe20000000000 */
[----:B0-----:R-:W-:-:S11]  /*4d60*/  ISETP.GE.AND P2, PT, R5, 0x1, PT ;  /* 0x000000010500780c */ /* 0x001fd60003f46270 */
[----:B------:R-:W0:Y:S08]  /*4d70*/  @P1 LDC R3, c[0x0][0x44c] ;  /* 0x00011300ff031b82 */ /* 0x000e300000000800 */
[----:B------:R-:W1:Y:S01]  /*4d80*/  @P1 LDC R6, c[0x0][0x450] ;  /* 0x00011400ff061b82 */ /* 0x000e620000000800 */
[----:B0-----:R-:W-:-:S05]  /*4d90*/  @P1 IMAD.HI.U32 R3, R0, R3, RZ ;  /* 0x0000000300031227 */ /* 0x001fca00078e00ff */
[----:B-1----:R-:W-:-:S05]  /*4da0*/  @P1 SHF.R.U32.HI R0, RZ, R6, R3 ;  /* 0x00000006ff001219 */ /* 0x002fca0000011603 */
[----:B------:R-:W-:-:S04]  /*4db0*/  IMAD.IADD R3, R7, 0x1, R0 ;  /* 0x0000000107037824 */ /* 0x000fc800078e0200 */
        /* <DEDUP_REMOVED lines=13> */
.L_x_5705:
[----:B------:R-:W-:-:S13]  /*4e90*/  ISETP.NE.AND P0, PT, R5, 0x1, PT ;  /* 0x000000010500780c */ /* 0x000fda0003f05270 */
[----:B------:R-:W0:Y:S02]  /*4ea0*/  @P0 LDC.64 R6, c[0x0][0x9e8] ;  /* 0x00027a00ff060b82 */ /* 0x000e240000000a00 */
[----:B0-----:R-:W-:-:S05]  /*4eb0*/  @P0 IMAD.HI.U32 R6, R0, R6, RZ ;  /* 0x0000000600060227 */ /* 0x001fca00078e00ff */
[----:B------:R-:W-:-:S07]  /*4ec0*/  @P0 SHF.R.U32.HI R0, RZ, R7, R6 ;  /* 0x00000007ff000219 */ /* 0x000fce0000011606 */
.L_x_5706:
[----:B------:R-:W-:Y:S05]  /*4ed0*/  BSYNC B0 ;  /* 0x0000000000007941 */ /* 0x000fea0003800000 */
.L_x_5704:
[----:B------:R-:W-:-:S05]  /*4ee0*/  IMAD R3, R0, R5, R5 ;  /* 0x0000000500037224 */ /* 0x000fca00078e0205 */
[----:B------:R-:W-:-:S07]  /*4ef0*/  VIMNMX R4, R4, R3, PT ;  /* 0x0000000304047248 */ /* 0x000fce0003fe0100 */
.L_x_5703:
        /* <DEDUP_REMOVED lines=24> */
.L_x_5709:
[----:B------:R-:W-:-:S13]  /*5080*/  ISETP.NE.AND P0, PT, R5, 0x1, PT ;  /* 0x000000010500780c */ /* 0x000fda0003f05270 */
[----:B------:R-:W0:Y:S02]  /*5090*/  @P0 LDC.64 R6, c[0x0][0x9e8] ;  /* 0x00027a00ff060b82 */ /* 0x000e240000000a00 */
[----:B0-----:R-:W-:-:S05]  /*50a0*/  @P0 IMAD.HI.U32 R4, R22, R6, RZ ;  /* 0x0000000616040227 */ /* 0x001fca00078e00ff */
[----:B------:R-:W-:-:S07]  /*50b0*/  @P0 SHF.R.U32.HI R22, RZ, R7, R4 ;  /* 0x00000007ff160219 */ /* 0x000fce0000011604 */
.L_x_5710:
[----:B------:R-:W-:Y:S05]  /*50c0*/  BSYNC B0 ;  /* 0x0000000000007941 */ /* 0x000fea0003800000 */
.L_x_5708:
[----:B------:R-:W-:-:S05]  /*50d0*/  IMAD R5, R22, R5, RZ ;  /* 0x0000000516057224 */ /* 0x000fca00078e02ff */
[----:B------:R-:W-:-:S07]  /*50e0*/  VIMNMX R0, R0, R5, !PT ;  /* 0x0000000500007248 */ /* 0x000fce0007fe0100 */
.L_x_5707:
[----:B------:R-:W-:Y:S01]  /*50f0*/  SHF.R.S32.HI R3, RZ, 0x1f, R0 ;  /* 0x0000001fff037819 */ /* 0x000fe20000011400 */
[----:B------:R-:W-:Y:S01]  /*5100*/  BSSY B0, `(.L_x_5711) ;  /* 0x0000025000007945 */ /* 0x000fe20003800000 */
[----:B------:R-:W-:Y:S02]  /*5110*/  IMAD.MOV.U32 R5, RZ, RZ, RZ ;  /* 0x000000ffff057224 */ /* 0x000fe400078e00ff */
[----:B------:R-:W-:-:S04]  /*5120*/  LEA.HI R3, R3, R0, RZ, 0x6 ;  /* 0x0000000003037211 */ /* 0x000fc800078f30ff */
[----:B------:R-:W-:-:S04]  /*5130*/  SHF.R.S32.HI R3, RZ, 0x6, R3 ;  /* 0x00000006ff037819 */ /* 0x000fc80000011403 */
        /* <DEDUP_REMOVED lines=9> */
[----:B---3--:R-:W-:Y:S02]  /*51d0*/  IABS R12, R11 ;  /* 0x0000000b000c7213 */ /* 0x008fe40000000000 */
        /* <DEDUP_REMOVED lines=23> */
.L_x_5712:
[----:B------:R-:W-:Y:S05]  /*5350*/  BSYNC B0 ;  /* 0x0000000000007941 */ /* 0x000fea0003800000 */
.L_x_5711:
        /* <DEDUP_REMOVED lines=46> */
[----:B---3--:R-:W-:Y:S02]  /*5640*/  CS2R R70, SRZ ;  /* 0x0000000000467805 */ /* 0x008fe4000001ff00 */
[----:B------:R-:W-:Y:S02]  /*5650*/  CS2R R68, SRZ ;  /* 0x0000000000447805 */ /* 0x000fe4000001ff00 */
[----:B----4-:R-:W-:Y:S02]  /*5660*/  CS2R R66, SRZ ;  /* 0x0000000000427805 */ /* 0x010fe4000001ff00 */
        /* <DEDUP_REMOVED lines=19> */
[----:B--2---:R-:W-:-:S02]  /*57a0*/  CS2R R26, SRZ ;  /* 0x00000000001a7805 */ /* 0x004fc4000001ff00 */
[----:B------:R-:W-:Y:S01]  /*57b0*/  CS2R R24, SRZ ;  /* 0x0000000000187805 */ /* 0x000fe2000001ff00 */
[----:B------:R-:W-:Y:S06]  /*57c0*/  @!P1 BRA `(.L_x_5713) ;  /* 0x000000f8007c9947 */ /* 0x000fec0003800000 */
[----:B------:R-:W2:Y:S04]  /*57d0*/  LDL R10, [R1+0x48] ;  /* 0x00004800010a7983 */ /* 0x000ea80000100800 */
[----:B--2---:R-:W0:Y:S02]  /*57e0*/  SHFL.IDX PT, R3, R10, RZ, 0x1f ;  /* 0x00001fff0a037589 */ /* 0x004e2400000e0000 */
[----:B0-----:R-:W-:-:S04]  /*57f0*/  LEA.HI R4, R3, R3, RZ, 0x1 ;  /* 0x0000000303047211 */ /* 0x001fc800078f08ff */
[----:B------:R-:W-:-:S05]  /*5800*/  LOP3.LUT R4, R4, 0x1fffe, RZ, 0xc0, !PT ;  /* 0x0001fffe04047812 */ /* 0x000fca00078ec0ff */
[----:B------:R-:W-:Y:S02]  /*5810*/  IMAD.IADD R3, R3, 0x1, -R4 ;  /* 0x0000000103037824 */ /* 0x000fe400078e0a04 */
[----:B------:R-:W-:Y:S02]  /*5820*/  IMAD.U32 R4, RZ, RZ, UR37 ;  /* 0x00000025ff047e24 */ /* 0x000fe4000f8e00ff */
[----:B------:R-:W-:-:S03]  /*5830*/  IMAD R3, R3, 0x8000, R2 ;  /* 0x0000800003037824 */ /* 0x000fc600078e0202 */
[----:B------:R-:W-:Y:S01]  /*5840*/  ISETP.NE.AND P0, PT, R4, 0x3, PT ;  /* 0x000000030400780c */ /* 0x000fe20003f05270 */
[----:B------:R-:W-:-:S05]  /*5850*/  VIADD R3, R3, 0x400 ;  /* 0x0000040003037836 */ /* 0x000fca0000000000 */
[----:B------:R-:W-:-:S04]  /*5860*/  SHF.R.U32.HI R3, RZ, 0x4, R3 ;  /* 0x00000004ff037819 */ /* 0x000fc80000011603 */
[----:B------:R-:W-:-:S04]  /*5870*/  LOP3.LUT R3, R3, 0x3fff, RZ, 0xc0, !PT ;  /* 0x00003fff03037812 */ /* 0x000fc800078ec0ff */
[----:B------:R-:W-:Y:S01]  /*5880*/  LOP3.LUT R3, R3, 0x2000000, RZ, 0xfc, !PT ;  /* 0x0200000003037812 */ /* 0x000fe200078efcff */
[----:B------:R-:W-:Y:S06]  /*5890*/  @!P0 BRA `(.L_x_5714) ;  /* 0x0000000000048947 */ /* 0x000fec0003800000 */
[----:B------:R-:W-:Y:S01]  /*58a0*/  BPT.TRAP 0x1 ;  /* 0x000000040000795c */ /* 0x000fe20000300000 */
.L_x_5714:
[----:B------:R-:W-:Y:S01]  /*58b0*/  IMAD R9, R18, 0x8, R2 ;  /* 0x0000000812097824 */ /* 0x000fe200078e0202 */
[----:B------:R-:W-:Y:S01]  /*58c0*/  SHF.L.U32 R10, R19, 0x1f, RZ ;  /* 0x0000001f130a7819 */ /* 0x000fe200000006ff */
[----:B------:R-:W-:Y:S01]  /*58d0*/  VIADD R4, R2, 0x26800 ;  /* 0x0002680002047836 */ /* 0x000fe20000000000 */
[----:B------:R-:W-:Y:S01]  /*58e0*/  BSSY B0, `(.L_x_5715) ;  /* 0x0000008000007945 */ /* 0x000fe20003800000 */
[----:B------:R-:W-:Y:S01]  /*58f0*/  IMAD R6, R18, 0x1000, R3 ;  /* 0x0000100012067824 */ /* 0x000fe200078e0203 */
[----:B------:R-:W0:Y:S01]  /*5900*/  SYNCS.PHASECHK.TRANS64.TRYWAIT P1, [R9+URZ+0x28c50], R10 ;  /* 0x028c500a090075a7 */ /* 0x000e22000802017f */
[----:B------:R-:W-:Y:S01]  /*5910*/  IMAD.MOV.U32 R7, RZ, RZ, 0x40000040 ;  /* 0x40000040ff077424 */ /* 0x000fe200078e00ff */
[----:B------:R-:W-:-:S04]  /*5920*/  SHF.R.U32.HI R4, RZ, 0x4, R4 ;  /* 0x00000004ff047819 */ /* 0x000fc80000011604 */
[----:B------:R-:W-:-:S04]  /*5930*/  LOP3.LUT R4, R4, 0x3fff, RZ, 0xc0, !PT ;  /* 0x00003fff04047812 */ /* 0x000fc800078ec0ff */
[----:B------:R-:W-:Y:S01]  /*5940*/  LOP3.LUT R4, R4, 0x10000, RZ, 0xfc, !PT ;  /* 0x0001000004047812 */ /* 0x000fe200078efcff */
[----:B0-----:R-:W-:Y:S06]  /*5950*/  @!P1 BRA `(.L_x_5716) ;  /* 0x000001e400509947 */ /* 0x001fec0003800000 */
.L_x_6077:
[----:B------:R-:W-:Y:S05]  /*5960*/  BSYNC B0 ;  /* 0x0000000000007941 */ /* 0x000fea0003800000 */
.L_x_5715:
        /* <DEDUP_REMOVED lines=24> */
[----:B-----5:R-:W-:Y:S01]  /*5af0*/  WARPGROUP.ARRIVE ;  /* 0x00000000000079c5 */ /* 0x020fe20000000000 */
[----:B------:R-:W-:Y:S01]  /*5b00*/  R2UR UR5, R11 ;  /* 0x000000000b0572ca */ /* 0x000fe200000e0000 */
[----:B------:R-:W-:Y:S01]  /*5b10*/  VIADD R8, R8, 0xfffffffe ;  /* 0xfffffffe08087836 */ /* 0x000fe20000000000 */
[----:B------:R-:W-:Y:S03]  /*5b20*/  BSSY B0, `(.L_x_5717) ;  /* 0x00000e2000007945 */ /* 0x000fe60003800000 */
[----:B------:R-:W-:Y:S01]  /*5b30*/  HGMMA.64x256x16.F32.BF16 R24, gdesc[UR12].tnspB, RZ, !UPT, gsb0 ;  /* 0x43e000000c1879f0 */ /* 0x000fe2000c0018ff */
[----:B------:R-:W-:Y:S01]  /*5b40*/  R2UR UR14, R6 ;  /* 0x00000000060e72ca */ /* 0x000fe200000e0000 */
[----:B------:R-:W-:Y:S01]  /*5b50*/  VIADD R6, R4, 0x6 ;  /* 0x0000000604067836 */ /* 0x000fe20000000000 */
[----:B------:R-:W-:Y:S01]  /*5b60*/  R2UR UR15, R7 ;  /* 0x00000000070f72ca */ /* 0x000fe200000e0000 */
[----:B------:R-:W-:Y:S01]  /*5b70*/  IMAD.MOV.U32 R7, RZ, RZ, 0x40000040 ;  /* 0x40000040ff077424 */ /* 0x000fe200078e00ff */
[----:B------:R-:W-:-:S02]  /*5b80*/  ISETP.GE.AND P2, PT, R8, R0, PT ;  /* 0x000000000800720c */ /* 0x000fc40003f46270 */
        /* <DEDUP_REMOVED lines=22> */
.L_x_5724:
[----:B------:R-:W-:Y:S01]  /*5cf0*/  BAR.SYNC.DEFER_BLOCKING 0xe, 0x100 ;  /* 0x0384000000007b1d */ /* 0x000fe20000010000 */
[C---:B------:R-:W-:Y:S02]  /*5d00*/  IMAD R8, R18.reuse, 0x40, R191 ;  /* 0x0000004012087824 */ /* 0x040fe400078e02bf */
[----:B------:R-:W-:Y:S02]  /*5d10*/  VIADD R18, R18, 0x1 ;  /* 0x0000000112127836 */ /* 0x000fe40000000000 */
[----:B------:R-:W-:-:S03]  /*5d20*/  IMAD R8, R8, 0x4, R2 ;  /* 0x0000000408087824 */ /* 0x000fc600078e0202 */
[----:B------:R-:W-:-:S04]  /*5d30*/  ISETP.NE.AND P2, PT, R18, 0x2, PT ;  /* 0x000000021200780c */ /* 0x000fc80003f45270 */
[----:B------:R-:W-:Y:S01]  /*5d40*/  SEL R18, R18, RZ, P2 ;  /* 0x000000ff12127207 */ /* 0x000fe20001000000 */
[----:B0-----:R-:W0:Y:S04]  /*5d50*/  LDS R9, [R8+0x28800] ;  /* 0x0288000008097984 */ /* 0x001e280000000800 */
[----:B-1----:R-:W1:Y:S01]  /*5d60*/  LDS R8, [R8+0x28820] ;  /* 0x0288200008087984 */ /* 0x002e620000000800 */
        /* <DEDUP_REMOVED lines=135> */
.L_x_5719:
[----:B------:R-:W-:Y:S01]  /*65e0*/  IMAD R21, R18, 0x8, R2 ;  /* 0x0000000812157824 */ /* 0x000fe200078e0202 */
[----:B------:R-:W-:-:S04]  /*65f0*/  SHF.L.U32 R8, R19, 0x1f, RZ ;  /* 0x0000001f13087819 */ /* 0x000fc800000006ff */
[----:B------:R0:W1:Y:S01]  /*6600*/  SYNCS.PHASECHK.TRANS64.TRYWAIT P2, [R21+URZ+0x28c50], R8 ;  /* 0x028c5008150075a7 */ /* 0x000062000804017f */
[----:B------:R-:W-:Y:S05]  /*6610*/  @!P0 BRA `(.L_x_5720) ;  /* 0x0000000000048947 */ /* 0x000fea0003800000 */
[----:B------:R-:W-:Y:S01]  /*6620*/  BPT.TRAP 0x1 ;  /* 0x000000040000795c */ /* 0x000fe20000300000 */
.L_x_5720:
[----:B------:R-:W-:Y:S04]  /*6630*/  BSSY B1, `(.L_x_5721) ;  /* 0x0000004000017945 */ /* 0x000fe80003800000 */
[----:B-1----:R-:W-:Y:S05]  /*6640*/  @P2 BRA `(.L_x_5722) ;  /* 0x0000000000082947 */ /* 0x002fea0003800000 */
[----:B------:R-:W1:Y:S02]  /*6650*/  SYNCS.PHASECHK.TRANS64.TRYWAIT P2, [R21+URZ+0x28c50], R8 ;  /* 0x028c5008150075a7 */ /* 0x000e64000804017f */
[----:B-1----:R-:W-:Y:S05]  /*6660*/  @!P2 BRA `(.L_x_5723) ;  /* 0x000001d80020a947 */ /* 0x002fea0003800000 */
.L_x_5722:
[----:B------:R-:W-:Y:S05]  /*6670*/  BSYNC B1 ;  /* 0x0000000000017941 */ /* 0x000fea0003800000 */
.L_x_5721:
[----:B01----:R-:W-:Y:S01]  /*6680*/  IMAD R8, R18, 0x1000, R3 ;  /* 0x0000100012087824 */ /* 0x003fe200078e0203 */
[----:B------:R-:W-:Y:S01]  /*6690*/  R2UR UR4, R4 ;  /* 0x00000000040472ca */ /* 0x000fe200000e0000 */
[----:B------:R-:W-:Y:S01]  /*66a0*/  IMAD.MOV.U32 R9, RZ, RZ, 0x40000040 ;  /* 0x40000040ff097424 */ /* 0x000fe200078e00ff */
[----:B------:R-:W-:Y:S01]  /*66b0*/  R2UR UR5, R5 ;  /* 0x00000000050572ca */ /* 0x000fe200000e0000 */
[----:B------:R-:W-:Y:S01]  /*66c0*/  WARPGROUP.ARRIVE ;  /* 0x00000000000079c5 */ /* 0x000fe20000000000 */
[C---:B------:R-:W-:Y:S01]  /*66d0*/  R2UR UR6, R8.reuse ;  /* 0x00000000080672ca */ /* 0x040fe200000e0000 */
[----:B------:R-:W-:Y:S01]  /*66e0*/  VIADD R14, R8, 0x80 ;  /* 0x00000080080e7836 */ /* 0x000fe20000000000 */
[----:B------:R-:W-:Y:S01]  /*66f0*/  R2UR UR7, R9 ;  /* 0x00000000090772ca */ /* 0x000fe200000e0000 */
[----:B------:R-:W-:Y:S02]  /*6700*/  IMAD.MOV.U32 R15, RZ, RZ, 0x40000040 ;  /* 0x40000040ff0f7424 */ /* 0x000fe400078e00ff */
[----:B------:R-:W-:-:S02]  /*6710*/  IMAD.MOV.U32 R9, RZ, RZ, 0x40000040 ;  /* 0x40000040ff097424 */ /* 0x000fc400078e00ff */
[----:B------:R-:W-:-:S05]  /*6720*/  @!P1 VIADD R21, R21, 0x28c60 ;  /* 0x00028c6015159836 */ /* 0x000fca0000000000 */
[----:B------:R-:W-:-:S03]  /*6730*/  @!P1 PRMT R21, RZ, 0x654, R21 ;  /* 0x00000654ff159816 */ /* 0x000fc60000000015 */
        /* <DEDUP_REMOVED lines=27> */
[----:B------:R-:W-:Y:S03]  /*68f0*/  HGMMA.64x256x16.F32.BF16 R24, gdesc[UR4].tnspB, R24, gsb0 ;  /* 0x43e00000041879f0 */ /* 0x000fe60008001818 */
[----:B------:R-:W-:Y:S02]  /*6900*/  WARPGROUP.DEPBAR.LE gsb0, 0x0 ;  /* 0x00008000000079c5 */ /* 0x000fe40000010000 */
[----:B------:R-:W-:Y:S06]  /*6910*/  BAR.ARV 0xf, 0x100 ;  /* 0x03c4000000007b1d */ /* 0x000fec0000002000 */
[----:B------:R1:W-:Y:S01]  /*6920*/  @!P1 SYNCS.ARRIVE.TRANS64.RED.A1T0 RZ, [R21+URZ], RZ ;  /* 0x000000ff15ff99a7 */ /* 0x0003e2000810043f */
[----:B------:R-:W-:Y:S05]  /*6930*/  @P3 BRA `(.L_x_5724) ;  /* 0xfffffff000ec3947 */ /* 0x000fea000383ffff */
.L_x_5718:
[----:B------:R-:W-:Y:S05]  /*6940*/  BSYNC B0 ;  /* 0x0000000000007941 */ /* 0x000fea0003800000 */
.L_x_5717:
[----:B------:R-:W-:Y:S01]  /*6950*/  BAR.SYNC.DEFER_BLOCKING 0xe, 0x100 ;  /* 0x0384000000007b1d */ /* 0x000fe20000010000 */
[C---:B------:R-:W-:Y:S01]  /*6960*/  IMAD R3, R18.reuse, 0x40, R191 ;  /* 0x0000004012037824 */ /* 0x040fe200078e02bf */
[----:B------:R-:W-:Y:S01]  /*6970*/  PLOP3.LUT P0, PT, PT, PT, PT, 0x8, 0x0 ;  /* 0x000000000000781c */ /* 0x000fe20003f0e170 */
[----:B------:R-:W-:Y:S02]  /*6980*/  VIADD R18, R18, 0x1 ;  /* 0x0000000112127836 */ /* 0x000fe40000000000 */
[----:B------:R-:W-:Y:S02]  /*6990*/  IMAD R3, R3, 0x4, R2 ;  /* 0x0000000403037824 */ /* 0x000fe400078e0202 */
[----:B------:R-:W-:Y:S01]  /*69a0*/  IMAD.MOV.U32 R152, RZ, RZ, RZ ;  /* 0x000000ffff987224 */ /* 0x000fe200078e00ff */
[----:B------:R-:W-:-:S04]  /*69b0*/  ISETP.NE.AND P1, PT, R18, 0x2, PT ;  /* 0x000000021200780c */ /* 0x000fc80003f25270 */
[----:B------:R-:W-:Y:S01]  /*69c0*/  SEL R18, R18, RZ, P1 ;  /* 0x000000ff12127207 */ /* 0x000fe20000800000 */
[----:B------:R-:W2:Y:S04]  /*69d0*/  LDS R0, [R3+0x28820] ;  /* 0x0288200003007984 */ /* 0x000ea80000000800 */
[----:B------:R3:W4:Y:S02]  /*69e0*/  LDS R2, [R3+0x28800] ;  /* 0x0288000003027984 */ /* 0x0007240000000800 */
[----:B---3--:R-:W-:Y:S02]  /*69f0*/  IMAD.MOV.U32 R3, RZ, RZ, RZ ;  /* 0x000000ffff037224 */ /* 0x008fe400078e00ff */
        /* <DEDUP_REMOVED lines=132> */
.L_x_5702:
        /* <DEDUP_REMOVED lines=24> */
.L_x_5727:
[----:B------:R-:W-:-:S13]  /*73c0*/  ISETP.NE.AND P0, PT, R5, 0x1, PT ;  /* 0x000000010500780c */ /* 0x000fda0003f05270 */
[----:B------:R-:W0:Y:S02]  /*73d0*/  @P0 LDC.64 R6, c[0x0][0x9e8] ;  /* 0x00027a00ff060b82 */ /* 0x000e240000000a00 */
[----:B0-----:R-:W-:-:S05]  /*73e0*/  @P0 IMAD.HI.U32 R6, R0, R6, RZ ;  /* 0x0000000600060227 */ /* 0x001fca00078e00ff */
[----:B------:R-:W-:-:S07]  /*73f0*/  @P0 SHF.R.U32.HI R0, RZ, R7, R6 ;  /* 0x00000007ff000219 */ /* 0x000fce0000011606 */
.L_x_5728:
[----:B------:R-:W-:Y:S05]  /*7400*/  BSYNC B0 ;  /* 0x0000000000007941 */ /* 0x000fea0003800000 */
.L_x_5726:
[----:B------:R-:W-:-:S05]  /*7410*/  IMAD R3, R0, R5, R5 ;  /* 0x0000000500037224 */ /* 0x000fca00078e0205 */
[----:B------:R-:W-:-:S07]  /*7420*/  VIMNMX R4, R4, R3, PT ;  /* 0x0000000304047248 */ /* 0x000fce0003fe0100 */
.L_x_5725:
        /* <DEDUP_REMOVED lines=24> */
.L_x_5731:
[----:B------:R-:W-:-:S13]  /*75b0*/  ISETP.NE.AND P0, PT, R5, 0x1, PT ;  /* 0x000000010500780c */ /* 0x000fda0003f05270 */
[----:B------:R-:W0:Y:S02]  /*75c0*/  @P0 LDC.64 R6, c[0x0][0x9e8] ;  /* 0x00027a00ff060b82 */ /* 0x000e240000000a00 */
[----:B0-----:R-:W-:-:S05]  /*75d0*/  @P0 IMAD.HI.U32 R4, R3, R6, RZ ;  /* 0x0000000603040227 */ /* 0x001fca00078e00ff */
[----:B------:R-:W-:-:S07]  /*75e0*/  @P0 SHF.R.U32.HI R3, RZ, R7, R4 ;  /* 0x00000007ff030219 */ /* 0x000fce0000011604 */
.L_x_5732:
[----:B------:R-:W-:Y:S05]  /*75f0*/  BSYNC B0 ;  /* 0x0000000000007941 */ /* 0x000fea0003800000 */
.L_x_5730:
[----:B------:R-:W-:-:S05]  /*7600*/  IMAD R3, R3, R5, RZ ;  /* 0x0000000503037224 */ /* 0x000fca00078e02ff */
[----:B------:R-:W-:-:S07]  /*7610*/  VIMNMX R0, R0, R3, !PT ;  /* 0x0000000300007248 */ /* 0x000fce0007fe0100 */
.L_x_5729:
        /* <DEDUP_REMOVED lines=38> */
.L_x_5734:
[----:B------:R-:W-:Y:S05]  /*7880*/  BSYNC B0 ;  /* 0x0000000000007941 */ /* 0x000fea0003800000 */
.L_x_5733:
        /* <DEDUP_REMOVED lines=82> */
[----:B------:R-:W-:-:S04]  /*7db0*/  LOP3.LUT R3, R3, 0x3fff, RZ, 0xc0, !PT ;  /* 0x00003fff03037812 */ /* 0x000fc800078ec0ff */
[----:B------:R-:W-:Y:S01]  /*7dc0*/  LOP3.LUT R190, R3, 0x2000000, RZ, 0xfc, !PT ;  /* 0x0200000003be7812 */ /* 0x000fe200078efcff */
        /* <DEDUP_REMOVED lines=17> */
.L_x_5736:
[----:B------:R-:W-:Y:S05]  /*7ee0*/  BSYNC B6 ;  /* 0x0000000000067941 */ /* 0x000fea0003800000 */
.L_x_5735:
        /* <DEDUP_REMOVED lines=12> */
.L_x_5740:
[----:B-1----:R1:W2:Y:S02]  /*7fb0*/  SYNCS.PHASECHK.TRANS64.TRYWAIT P0, [R2+URZ+0x28c00], R3 ;  /* 0x028c0003020075a7 */ /* 0x0022a4000800017f */
[----:B--2---:R-:W-:Y:S05]  /*7fc0*/  @!P0 NANOSLEEP.SYNCS 0x989680 ;  /* 0x009896800000895d */ /* 0x004fea0003900000 */
[----:B------:R-:W2:Y:S02]  /*7fd0*/  @!P0 SYNCS.PHASECHK.TRANS64 P0, [R2+URZ+0x28c00], R3 ;  /* 0x028c0003020085a7 */ /* 0x000ea4000800007f */
[----:B--2---:R-:W-:Y:S05]  /*7fe0*/  @!P0 BRA `(.L_x_5740) ;  /* 0xfffffffc00f08947 */ /* 0x004fea000383ffff */
.L_x_5739:
[----:B------:R-:W-:Y:S05]  /*7ff0*/  BSYNC B0 ;  /* 0x0000000000007941 */ /* 0x000fea0003800000 */
.L_x_5738:
[----:B------:R-:W-:Y:S05]  /*8000*/  BRA `(.L_x_5741) ;  /* 0x0000002c00ac7947 */ /* 0x000fea0003800000 */
.L_x_5737:
[----:B------:R-:W-:Y:S01]  /*8010*/  VIADD R4, R2, 0x20400 ;  /* 0x0002040002047836 */ /* 0x000fe20000000000 */
[----:B-----5:R-:W-:Y:S01]  /*8020*/  SHF.R.S32.HI R0, RZ, 0x1f, R76 ;  /* 0x0000001fff007819 */ /* 0x020fe2000001144c */
[----:B------:R-:W-:Y:S01]  /*8030*/  ULDC.64 UR4, c[0x0][0x3f8] ;  /* 0x0000fe0000047ab9 */ /* 0x000fe20000000a00 */
[----:B------:R-:W-:Y:S01]  /*8040*/  ULDC.64 UR6, c[0x0][0x408] ;  /* 0x0001020000067ab9 */ /* 0x000fe20000000a00 */
[----:B------:R-:W-:Y:S01]  /*8050*/  IMAD.WIDE.U32 R24, R76, UR4, RZ ;  /* 0x000000044c187c25 */ /* 0x000fe2000f8e00ff */
[----:B------:R-:W-:Y:S01]  /*8060*/  LOP3.LUT P0, RZ, R4, 0x3ff, RZ, 0xc0, !PT ;  /* 0x000003ff04ff7812 */ /* 0x000fe2000780c0ff */
[----:B------:R-:W-:Y:S02]  /*8070*/  BSSY B6, `(.L_x_5742) ;  /* 0x0000019000067945 */ /* 0x000fe40003800000 */
[C---:B------:R-:W-:Y:S02]  /*8080*/  IMAD R3, R0.reuse, UR4, RZ ;  /* 0x0000000400037c24 */ /* 0x040fe4000f8e02ff */
[----:B------:R-:W-:-:S02]  /*8090*/  IMAD R5, R0, UR6, RZ ;  /* 0x0000000600057c24 */ /* 0x000fc4000f8e02ff */
        /* <DEDUP_REMOVED lines=22> */
.L_x_5743:
[----:B------:R-:W-:Y:S05]  /*8200*/  BSYNC B6 ;  /* 0x0000000000067941 */ /* 0x000fea0003800000 */
.L_x_5742:
[----:B------:R-:W0:Y:S01]  /*8210*/  S2R R0, SR_TID.X ;  /* 0x0000000000007919 */ /* 0x000e220000002100 */
[----:B------:R-:W-:Y:S01]  /*8220*/  ULDC.U8 UR4, c[0x0][0x410] ;  /* 0x0001040000047ab9 */ /* 0x000fe20000000000 */
[----:B------:R-:W-:Y:S01]  /*8230*/  BSSY B0, `(.L_x_5744) ;  /* 0x00002c0000007945 */ /* 0x000fe20003800000 */
[----:B------:R-:W-:Y:S01]  /*8240*/  ISETP.NE.AND P0, PT, RZ, UR4, PT ;  /* 0x00000004ff007c0c */ /* 0x000fe2000bf05270 */
[C---:B------:R-:W-:Y:S02]  /*8250*/  VIADD R36, R186.reuse, 0x20 ;  /* 0x00000020ba247836 */ /* 0x040fe40000000000 */
[----:B------:R-:W-:Y:S02]  /*8260*/  IMAD.IADD R34, R186, 0x1, R192 ;  /* 0x00000001ba227824 */ /* 0x000fe400078e02c0 */
[----:B0-----:R-:W-:-:S05]  /*8270*/  VIADD R0, R0, 0xffffff80 ;  /* 0xffffff8000007836 */ /* 0x001fca0000000000 */
[----:B------:R-:W-:-:S04]  /*8280*/  SHF.R.S32.HI R3, RZ, 0x1f, R0 ;  /* 0x0000001fff037819 */ /* 0x000fc80000011400 */
[----:B------:R-:W-:-:S04]  /*8290*/  LEA.HI R3, R3, R0, RZ, 0x2 ;  /* 0x0000000003037211 */ /* 0x000fc800078f10ff */
[----:B------:R-:W-:-:S05]  /*82a0*/  LOP3.LUT R3, R3, 0xfffffffc, RZ, 0xc0, !PT ;  /* 0xfffffffc03037812 */ /* 0x000fca00078ec0ff */
[----:B------:R-:W-:Y:S01]  /*82b0*/  IMAD.IADD R3, R0, 0x1, -R3 ;  /* 0x0000000100037824 */ /* 0x000fe200078e0a03 */
[----:B------:R-:W-:Y:S06]  /*82c0*/  @!P0 BRA `(.L_x_5745) ;  /* 0x0000001400988947 */ /* 0x000fec0003800000 */
[----:B------:R-:W0:Y:S01]  /*82d0*/  LDC R37, c[0x0][0x448] ;  /* 0x00011200ff257b82 */ /* 0x000e220000000800 */
[----:B------:R-:W-:Y:S01]  /*82e0*/  IMAD R3, R3, 0x20, R34 ;  /* 0x0000002003037824 */ /* 0x000fe200078e0222 */
[----:B------:R-:W-:Y:S01]  /*82f0*/  ULDC.64 UR4, c[0x0][0x3f8] ;  /* 0x0000fe0000047ab9 */ /* 0x000fe20000000a00 */
[----:B------:R-:W-:Y:S01]  /*8300*/  ULDC.64 UR6, c[0x0][0x408] ;  /* 0x0001020000067ab9 */ /* 0x000fe20000000a00 */
[----:B------:R-:W-:Y:S01]  /*8310*/  IMAD.MOV.U32 R6, RZ, RZ, R24 ;  /* 0x000000ffff067224 */ /* 0x000fe200078e0018 */
[----:B------:R-:W-:Y:S01]  /*8320*/  SHF.R.S32.HI R31, RZ, 0x1f, R200 ;  /* 0x0000001fff1f7819 */ /* 0x000fe200000114c8 */
[----:B------:R-:W-:Y:S02]  /*8330*/  IMAD.MOV.U32 R7, RZ, RZ, R27 ;  /* 0x000000ffff077224 */ /* 0x000fe400078e001b */
[----:B------:R-:W-:Y:S02]  /*8340*/  IMAD.MOV.U32 R8, RZ, RZ, R76 ;  /* 0x000000ffff087224 */ /* 0x000fe400078e004c */
[----:B------:R-:W-:Y:S01]  /*8350*/  IMAD.MOV.U32 R9, RZ, RZ, R29 ;  /* 0x000000ffff097224 */ /* 0x000fe200078e001d */
[----:B0-----:R-:W-:-:S13]  /*8360*/  ISETP.NE.AND P0, PT, R37, 0x1, PT ;  /* 0x000000012500780c */ /* 0x001fda0003f05270 */
[----:B------:R-:W0:Y:S08]  /*8370*/  @P0 LDC R0, c[0x0][0x44c] ;  /* 0x00011300ff000b82 */ /* 0x000e300000000800 */
[----:B------:R-:W1:Y:S01]  /*8380*/  @P0 LDC R5, c[0x0][0x450] ;  /* 0x00011400ff050b82 */ /* 0x000e620000000800 */
[----:B0-----:R-:W-:-:S05]  /*8390*/  @P0 IMAD.HI.U32 R0, R3, R0, RZ ;  /* 0x0000000003000227 */ /* 0x001fca00078e00ff */
[----:B-1----:R-:W-:-:S04]  /*83a0*/  @P0 SHF.R.U32.HI R3, RZ, R5, R0 ;  /* 0x00000005ff030219 */ /* 0x002fc80000011600 */
        /* <DEDUP_REMOVED lines=21> */
.L_x_6083:
[----:B------:R-:W-:Y:S01]  /*8500*/  IMAD R37, R22, R37, RZ ;  /* 0x0000002516257224 */ /* 0x000fe200078e02ff */
[----:B------:R-:W-:Y:S01]  /*8510*/  BSSY B1, `(.L_x_5747) ;  /* 0x000001d000017945 */ /* 0x000fe20003800000 */
[----:B------:R-:W-:Y:S02]  /*8520*/  CS2R R24, SRZ ;  /* 0x0000000000187805 */ /* 0x000fe4000001ff00 */
[----:B------:R-:W-:Y:S02]  /*8530*/  CS2R R26, SRZ ;  /* 0x00000000001a7805 */ /* 0x000fe4000001ff00 */
[----:B------:R-:W-:Y:S02]  /*8540*/  CS2R R20, SRZ ;  /* 0x0000000000147805 */ /* 0x000fe4000001ff00 */
[----:B------:R-:W-:Y:S02]  /*8550*/  ISETP.GE.AND P0, PT, R34, R37, PT ;  /* 0x000000252200720c */ /* 0x000fe40003f06270 */
[----:B------:R-:W-:-:S11]  /*8560*/  CS2R R28, SRZ ;  /* 0x00000000001c7805 */ /* 0x000fd6000001ff00 */
[----:B------:R-:W-:Y:S05]  /*8570*/  @P0 BRA `(.L_x_5748) ;  /* 0x0000000000580947 */ /* 0x000fea0003800000 */
[----:B------:R-:W-:Y:S01]  /*8580*/  ULDC UR4, c[0x0][0x3f4] ;  /* 0x0000fd0000047ab9 */ /* 0x000fe20000000800 */
[----:B--2---:R-:W-:Y:S01]  /*8590*/  IMAD.MOV.U32 R8, RZ, RZ, R0 ;  /* 0x000000ffff087224 */ /* 0x004fe200078e0000 */
[----:B------:R-:W-:Y:S01]  /*85a0*/  ISETP.GE.AND P2, PT, R188, UR4, PT ;  /* 0x00000004bc007c0c */ /* 0x000fe2000bf46270 */
[----:B-1----:R-:W-:Y:S01]  /*85b0*/  IMAD.MOV.U32 R9, RZ, RZ, R3 ;  /* 0x000000ffff097224 */ /* 0x002fe200078e0003 */
[----:B------:R-:W-:Y:S01]  /*85c0*/  ISETP.GE.AND P3, PT, R200, UR4, PT ;  /* 0x00000004c8007c0c */ /* 0x000fe2000bf66270 */
[----:B---3--:R-:W-:Y:S01]  /*85d0*/  IMAD.MOV.U32 R15, RZ, RZ, R5 ;  /* 0x000000ffff0f7224 */ /* 0x008fe200078e0005 */
[----:B------:R-:W-:-:S09]  /*85e0*/  CS2R R26, SRZ ;  /* 0x00000000001a7805 */ /* 0x000fd2000001ff00 */
[----:B------:R-:W-:Y:S02]  /*85f0*/  @!P2 IMAD.WIDE R32, R188, 0x2, R8 ;  /* 0x00000002bc20a825 */ /* 0x000fe400078e0208 */
[C---:B------:R-:W-:Y:S02]  /*8600*/  @!P3 SHF.L.U64.HI R20, R200.reuse, 0x1, R31 ;  /* 0x00000001c814b819 */ /* 0x040fe4000001021f */
[----:B------:R-:W-:Y:S01]  /*8610*/  @!P3 IMAD.SHL.U32 R9, R200, 0x2, RZ ;  /* 0x00000002c809b824 */ /* 0x000fe200078e00ff */
[----:B------:R-:W-:Y:S02]  /*8620*/  CS2R R28, SRZ ;  /* 0x00000000001c7805 */ /* 0x000fe4000001ff00 */
[----:B------:R-:W-:Y:S01]  /*8630*/  CS2R R24, SRZ ;  /* 0x0000000000187805 */ /* 0x000fe2000001ff00 */
[----:B----4-:R-:W-:Y:S01]  /*8640*/  @!P2 IMAD.WIDE R12, R188, 0x2, R14 ;  /* 0x00000002bc0ca825 */ /* 0x010fe200078e020e */
[----:B------:R1:W5:Y:S01]  /*8650*/  @!P2 LD.E.64 R26, desc[UR42][R32.64] ;  /* 0x0000002a201aa980 */ /* 0x000362000c101b00 */
[----:B------:R-:W-:-:S02]  /*8660*/  @!P3 IADD3 R10, P0, R0, R9, RZ ;  /* 0x00000009000ab210 */ /* 0x000fc40007f1e0ff */
[----:B------:R-:W-:Y:S01]  /*8670*/  @!P3 IADD3 R8, P1, R14, R9, RZ ;  /* 0x000000090e08b210 */ /* 0x000fe20007f3e0ff */
[----:B------:R1:W5:Y:S02]  /*8680*/  @!P2 LD.E.64 R28, desc[UR42][R12.64] ;  /* 0x0000002a0c1ca980 */ /* 0x000364000c101b00 */
[--C-:B------:R-:W-:Y:S02]  /*8690*/  @!P3 IMAD.X R11, R3, 0x1, R20.reuse, P0 ;  /* 0x00000001030bb824 */ /* 0x100fe400000e0614 */
[----:B------:R-:W-:Y:S01]  /*86a0*/  @!P3 IMAD.X R9, R5, 0x1, R20, P1 ;  /* 0x000000010509b824 */ /* 0x000fe200008e0614 */
[----:B------:R-:W-:Y:S02]  /*86b0*/  CS2R R20, SRZ ;  /* 0x0000000000147805 */ /* 0x000fe4000001ff00 */
[----:B------:R1:W5:Y:S04]  /*86c0*/  @!P3 LD.E.64 R24, desc[UR42][R10.64] ;  /* 0x0000002a0a18b980 */ /* 0x000368000c101b00 */
[----:B------:R1:W5:Y:S02]  /*86d0*/  @!P3 LD.E.64 R20, desc[UR42][R8.64] ;  /* 0x0000002a0814b980 */ /* 0x000364000c101b00 */
.L_x_5748:
[----:B------:R-:W-:Y:S05]  /*86e0*/  BSYNC B1 ;  /* 0x0000000000017941 */ /* 0x000fea0003800000 */
.L_x_5747:
[----:B-1---5:R-:W-:Y:S01]  /*86f0*/  IMAD.MOV.U32 R8, RZ, RZ, R27 ;  /* 0x000000ffff087224 */ /* 0x022fe200078e001b */
[----:B------:R-:W-:Y:S01]  /*8700*/  UMOV UR4, 0xffffffff ;  /* 0xffffffff00047882 */ /* 0x000fe20000000000 */
[----:B--2---:R-:W-:Y:S02]  /*8710*/  IMAD.MOV.U32 R0, RZ, RZ, R24 ;  /* 0x000000ffff007224 */ /* 0x004fe400078e0018 */
[----:B------:R-:W-:Y:S01]  /*8720*/  IMAD.MOV.U32 R3, RZ, RZ, R25 ;  /* 0x000000ffff037224 */ /* 0x000fe200078e0019 */
[----:B------:R-:W-:Y:S01]  /*8730*/  PRMT R41, R8, 0x7610, R41 ;  /* 0x0000761008297816 */ /* 0x000fe20000000029 */
[----:B---3--:R-:W-:Y:S02]  /*8740*/  IMAD.MOV.U32 R5, RZ, RZ, R26 ;  /* 0x000000ffff057224 */ /* 0x008fe400078e001a */
[----:B------:R-:W-:Y:S01]  /*8750*/  IMAD.MOV.U32 R8, RZ, RZ, R29 ;  /* 0x000000ffff087224 */ /* 0x000fe200078e001d */
[----:B------:R-:W-:Y:S01]  /*8760*/  PRMT R46, R3, 0x5410, R0 ;  /* 0x00005410032e7816 */ /* 0x000fe20000000000 */
[----:B------:R-:W-:Y:S01]  /*8770*/  IMAD.MOV.U32 R0, RZ, RZ, R20 ;  /* 0x000000ffff007224 */ /* 0x000fe200078e0014 */
[----:B------:R-:W-:Y:S01]  /*8780*/  PRMT R38, R5, 0x7610, R38 ;  /* 0x0000761005267816 */ /* 0x000fe20000000026 */
[----:B------:R-:W-:-:S02]  /*8790*/  IMAD.MOV.U32 R3, RZ, RZ, R21 ;  /* 0x000000ffff037224 */ /* 0x000fc400078e0015 */
[----:B------:R-:W-:Y:S01]  /*87a0*/  IMAD.MOV.U32 R5, RZ, RZ, R28 ;  /* 0x000000ffff057224 */ /* 0x000fe200078e001c */
[----:B------:R-:W-:Y:S02]  /*87b0*/  PRMT R38, R38, 0x5410, R8 ;  /* 0x0000541026267816 */ /* 0x000fe40000000008 */
[----:B------:R-:W-:Y:S02]  /*87c0*/  CS2R R8, SRZ ;  /* 0x0000000000087805 */ /* 0x000fe4000001ff00 */
[----:B------:R-:W-:Y:S02]  /*87d0*/  PRMT R47, R0, 0x7610, R47 ;  /* 0x00007610002f7816 */ /* 0x000fe4000000002f */
[----:B------:R-:W-:Y:S02]  /*87e0*/  PRMT R48, R3, 0x7610, R48 ;  /* 0x0000761003307816 */ /* 0x000fe40000000030 */
[----:B------:R-:W-:Y:S01]  /*87f0*/  PRMT R42, R5, 0x7610, R42 ;  /* 0x00007610052a7816 */ /* 0x000fe2000000002a */
[----:B------:R-:W-:Y:S06]  /*8800*/  BRA.DIV UR4, `(.L_x_5749) ;  /* 0x000001ba043c7947 */ /* 0x000fec000b800000 */
[----:B------:R1:W2:Y:S04]  /*8810*/  SHFL.IDX PT, R3, R6, 0x1, 0x1c1f ;  /* 0x003c1f0006037f89 */ /* 0x0002a800000e0000 */
[----:B0-----:R-:W0:Y:S04]  /*8820*/  SHFL.IDX PT, R4, R4, 0x1, 0x1c1f ;  /* 0x003c1f0004047f89 */ /* 0x001e2800000e0000 */
[----:B------:R-:W3:Y:S04]  /*8830*/  SHFL.IDX PT, R7, R7, 0x1, 0x1c1f ;  /* 0x003c1f0007077f89 */ /* 0x000ee800000e0000 */
[----:B------:R1:W0:Y:S02]  /*8840*/  SHFL.IDX PT, R0, R30, 0x1, 0x1c1f ;  /* 0x003c1f001e007f89 */ /* 0x00022400000e0000 */
.L_x_6089:
[----:B------:R-:W-:Y:S01]  /*8850*/  VIADD R34, R34, 0x20 ;  /* 0x0000002022227836 */ /* 0x000fe20000000000 */
[----:B------:R-:W-:Y:S01]  /*8860*/  LEA.HI R5, R217, R217, RZ, 0x1 ;  /* 0x000000d9d9057211 */ /* 0x000fe200078f08ff */
[----:B------:R-:W-:Y:S01]  /*8870*/  BSSY B1, `(.L_x_5750) ;  /* 0x0000020000017945 */ /* 0x000fe20003800000 */
[----:B------:R-:W-:Y:S02]  /*8880*/  CS2R R12, SRZ ;  /* 0x00000000000c7805 */ /* 0x000fe4000001ff00 */
[----:B------:R-:W-:Y:S02]  /*8890*/  CS2R R10, SRZ ;  /* 0x00000000000a7805 */ /* 0x000fe4000001ff00 */
[----:B------:R-:W-:Y:S01]  /*88a0*/  ISETP.GE.AND P0, PT, R34, R37, PT ;  /* 0x000000252200720c */ /* 0x000fe20003f06270 */
[----:B------:R-:W-:Y:S01]  /*88b0*/  IMAD.SHL.U32 R34, R195, 0x40, RZ ;  /* 0x00000040c3227824 */ /* 0x000fe200078e00ff */
[----:B-1----:R-:W-:Y:S02]  /*88c0*/  LOP3.LUT R6, R5, 0xfffffffe, RZ, 0xc0, !PT ;  /* 0xfffffffe05067812 */ /* 0x002fe400078ec0ff */
[----:B----4-:R-:W-:-:S03]  /*88d0*/  CS2R R14, SRZ ;  /* 0x00000000000e7805 */ /* 0x010fc6000001ff00 */
[----:B------:R-:W-:-:S05]  /*88e0*/  IMAD.IADD R6, R217, 0x1, -R6 ;  /* 0x00000001d9067824 */ /* 0x000fca00078e0a06 */
[----:B------:R-:W-:Y:S01]  /*88f0*/  SHF.L.U32 R35, R6, 0x1f, RZ ;  /* 0x0000001f06237819 */ /* 0x000fe200000006ff */
[----:B------:R-:W-:Y:S06]  /*8900*/  @P0 BRA `(.L_x_5751) ;  /* 0x0000000000580947 */ /* 0x000fec0003800000 */
[----:B------:R-:W-:Y:S01]  /*8910*/  ULDC UR4, c[0x0][0x3f4] ;  /* 0x0000fd0000047ab9 */ /* 0x000fe20000000800 */
[----:B--2---:R-:W-:Y:S01]  /*8920*/  IMAD.MOV.U32 R5, RZ, RZ, R3 ;  /* 0x000000ffff057224 */ /* 0x004fe200078e0003 */
[----:B------:R-:W-:Y:S02]  /*8930*/  ISETP.GE.AND P2, PT, R188, UR4, PT ;  /* 0x00000004bc007c0c */ /* 0x000fe4000bf46270 */
[----:B------:R-:W-:Y:S02]  /*8940*/  CS2R R12, SRZ ;  /* 0x00000000000c7805 */ /* 0x000fe4000001ff00 */
[----:B------:R-:W-:Y:S01]  /*8950*/  ISETP.GE.AND P3, PT, R200, UR4, PT ;  /* 0x00000004c8007c0c */ /* 0x000fe2000bf66270 */
[----:B0-----:R-:W-:Y:S02]  /*8960*/  IMAD.MOV.U32 R8, RZ, RZ, R0 ;  /* 0x000000ffff087224 */ /* 0x001fe400078e0000 */
[----:B---3--:R-:W-:-:S06]  /*8970*/  IMAD.MOV.U32 R9, RZ, RZ, R7 ;  /* 0x000000ffff097224 */ /* 0x008fcc00078e0007 */
[----:B------:R-:W-:-:S04]  /*8980*/  @!P2 IMAD.WIDE R32, R188, 0x2, R4 ;  /* 0x00000002bc20a825 */ /* 0x000fc800078e0204 */
[C---:B------:R-:W-:Y:S01]  /*8990*/  @!P3 SHF.L.U64.HI R10, R200.reuse, 0x1, R31 ;  /* 0x00000001c80ab819 */ /* 0x040fe2000001021f */
[----:B------:R-:W-:Y:S01]  /*89a0*/  @!P3 IMAD.SHL.U32 R5, R200, 0x2, RZ ;  /* 0x00000002c805b824 */ /* 0x000fe200078e00ff */
[----:B------:R-:W-:Y:S01]  /*89b0*/  CS2R R14, SRZ ;  /* 0x00000000000e7805 */ /* 0x000fe2000001ff00 */
[----:B------:R1:W5:Y:S01]  /*89c0*/  @!P2 LD.E.64 R12, desc[UR42][R32.64] ;  /* 0x0000002a200ca980 */ /* 0x000362000c101b00 */
[----:B------:R-:W-:Y:S01]  /*89d0*/  @!P2 IMAD.WIDE R30, R188, 0x2, R8 ;  /* 0x00000002bc1ea825 */ /* 0x000fe200078e0208 */
[----:B------:R-:W-:Y:S02]  /*89e0*/  CS2R R8, SRZ ;  /* 0x0000000000087805 */ /* 0x000fe4000001ff00 */
[-C--:B------:R-:W-:Y:S02]  /*89f0*/  @!P3 IADD3 R4, P0, R4, R5.reuse, RZ ;  /* 0x000000050404b210 */ /* 0x080fe40007f1e0ff */
[----:B------:R-:W-:Y:S01]  /*8a00*/  @!P3 IADD3 R6, P1, R0, R5, RZ ;  /* 0x000000050006b210 */ /* 0x000fe20007f3e0ff */
[----:B------:R1:W5:Y:S02]  /*8a10*/  @!P2 LD.E.64 R14, desc[UR42][R30.64] ;  /* 0x0000002a1e0ea980 */ /* 0x000364000c101b00 */
[----:B------:R-:W-:-:S02]  /*8a20*/  @!P3 IMAD.X R5, R3, 0x1, R10, P0 ;  /* 0x000000010305b824 */ /* 0x000fc400000e060a */
[----:B------:R-:W-:Y:S01]  /*8a30*/  @!P3 IMAD.X R7, R7, 0x1, R10, P1 ;  /* 0x000000010707b824 */ /* 0x000fe200008e060a */
[----:B------:R-:W-:Y:S02]  /*8a40*/  CS2R R10, SRZ ;  /* 0x00000000000a7805 */ /* 0x000fe4000001ff00 */
[----:B------:R1:W5:Y:S04]  /*8a50*/  @!P3 LD.E.64 R8, desc[UR42][R4.64] ;  /* 0x0000002a0408b980 */ /* 0x000368000c101b00 */
[----:B------:R1:W5:Y:S02]  /*8a60*/  @!P3 LD.E.64 R10, desc[UR42][R6.64] ;  /* 0x0000002a060ab980 */ /* 0x000364000c101b00 */
.L_x_5751:
[----:B------:R-:W-:Y:S05]  /*8a70*/  BSYNC B1 ;  /* 0x0000000000017941 */ /* 0x000fea0003800000 */
.L_x_5750:
[----:B------:R-:W4:Y:S01]  /*8a80*/  SYNCS.PHASECHK.TRANS64.TRYWAIT P0, [R2+URZ+0x28c00], R35 ;  /* 0x028c0023020075a7 */ /* 0x000f22000800017f */
[----:B--2---:R-:W-:Y:S01]  /*8a90*/  LOP3.LUT R3, R34, 0x1c0, RZ, 0xc0, !PT ;  /* 0x000001c022037812 */ /* 0x004fe200078ec0ff */
[----:B01---5:R-:W-:Y:S01]  /*8aa0*/  IMAD.MOV.U32 R4, RZ, RZ, R8 ;  /* 0x000000ffff047224 */ /* 0x023fe200078e0008 */
[----:B------:R-:W-:Y:S01]  /*8ab0*/  VIADDMNMX R31, R37, -R192, 0x40, PT ;  /* 0x00000040251f7446 */ /* 0x000fe200038009c0 */
[----:B------:R-:W-:Y:S01]  /*8ac0*/  IMAD.MOV.U32 R6, RZ, RZ, R10 ;  /* 0x000000ffff067224 */ /* 0x000fe200078e000a */
[----:B------:R-:W-:Y:S01]  /*8ad0*/  LOP3.LUT R0, R3, 0x18, R16, 0xf8, !PT ;  /* 0x0000001803007812 */ /* 0x000fe200078ef810 */
[----:B------:R-:W-:Y:S01]  /*8ae0*/  IMAD.MOV.U32 R5, RZ, RZ, R13 ;  /* 0x000000ffff057224 */ /* 0x000fe200078e000d */
[----:B------:R-:W-:Y:S01]  /*8af0*/  SHF.R.U32.HI R3, RZ, 0x3, R3 ;  /* 0x00000003ff037819 */ /* 0x000fe20000011603 */
[----:B------:R-:W-:Y:S01]  /*8b00*/  BSSY B1, `(.L_x_5752) ;  /* 0x0000014000017945 */ /* 0x000fe20003800000 */
[----:B------:R-:W-:Y:S01]  /*8b10*/  PRMT R33, R4, 0x7610, R33 ;  /* 0x0000761004217816 */ /* 0x000fe20000000021 */
[----:B------:R-:W-:Y:S01]  /*8b20*/  IMAD.MOV.U32 R4, RZ, RZ, R12 ;  /* 0x000000ffff047224 */ /* 0x000fe200078e000c */
[----:B------:R-:W-:Y:S01]  /*8b30*/  LOP3.LUT R0, R0, R3, RZ, 0x3c, !PT ;  /* 0x0000000300007212 */ /* 0x000fe200078e3cff */
[----:B------:R-:W-:Y:S01]  /*8b40*/  IMAD.MOV.U32 R3, RZ, RZ, R9 ;  /* 0x000000ffff037224 */ /* 0x000fe200078e0009 */
[----:B------:R-:W-:Y:S01]  /*8b50*/  PRMT R49, R5, 0x7610, R49 ;  /* 0x0000761005317816 */ /* 0x000fe20000000031 */
[----:B------:R-:W-:Y:S01]  /*8b60*/  IMAD.MOV.U32 R5, RZ, RZ, R15 ;  /* 0x000000ffff057224 */ /* 0x000fe200078e000f */
[----:B------:R-:W-:Y:S01]  /*8b70*/  PRMT R30, R6, 0x5410, R4 ;  /* 0x00005410061e7816 */ /* 0x000fe20000000004 */
[----:B------:R-:W-:Y:S01]  /*8b80*/  IMAD.MOV.U32 R4, RZ, RZ, R14 ;  /* 0x000000ffff047224 */ /* 0x000fe200078e000e */
[----:B------:R-:W-:Y:S01]  /*8b90*/  PRMT R32, R3, 0x7610, R32 ;  /* 0x0000761003207816 */ /* 0x000fe20000000020 */
[----:B------:R-:W-:Y:S01]  /*8ba0*/  IMAD R3, R203, 0x200, R0 ;  /* 0x00000200cb037824 */ /* 0x000fe200078e0200 */
[----:B------:R-:W-:Y:S01]  /*8bb0*/  LOP3.LUT P2, RZ, R195, 0x4, RZ, 0xc0, !PT ;  /* 0x00000004c3ff7812 */ /* 0x000fe2000784c0ff */
[----:B------:R-:W-:Y:S01]  /*8bc0*/  IMAD.MOV.U32 R0, RZ, RZ, R11 ;  /* 0x000000ffff007224 */ /* 0x000fe200078e000b */
[----:B------:R-:W-:Y:S01]  /*8bd0*/  PRMT R50, R4, 0x7610, R50 ;  /* 0x0000761004327816 */ /* 0x000fe20000000032 */
[----:B------:R-:W-:Y:S01]  /*8be0*/  IMAD R3, R3, 0x2, R2 ;  /* 0x0000000203037824 */ /* 0x000fe200078e0202 */
[----:B------:R-:W-:-:S02]  /*8bf0*/  ISETP.GE.AND P1, PT, R186, R31, PT ;  /* 0x0000001fba00720c */ /* 0x000fc40003f26270 */
[----:B------:R-:W-:Y:S01]  /*8c00*/  PRMT R34, R0, 0x7610, R34 ;  /* 0x0000761000227816 */ /* 0x000fe20000000022 */
[C---:B------:R-:W-:Y:S02]  /*8c10*/  VIADD R4, R3.reuse, 0x20400 ;  /* 0x0002040003047836 */ /* 0x040fe40000000000 */
[----:B------:R-:W-:Y:S01]  /*8c20*/  VIADD R0, R3, 0x20440 ;  /* 0x0002044003007836 */ /* 0x000fe20000000000 */
[----:B----4-:R-:W-:Y:S07]  /*8c30*/  @!P0 BRA `(.L_x_5753) ;  /* 0x000001b400a48947 */ /* 0x010fee0003800000 */
.L_x_6090:
[----:B------:R-:W-:Y:S05]  /*8c40*/  BSYNC B1 ;  /* 0x0000000000017941 */ /* 0x000fea0003800000 */
.L_x_5752:
[----:B------:R-:W-:Y:S01]  /*8c50*/  BSSY B1, `(.L_x_5754) ;  /* 0x0000067000017945 */ /* 0x000fe20003800000 */
[----:B------:R-:W-:Y:S01]  /*8c60*/  PRMT R32, R32, 0x5410, R5 ;  /* 0x0000541020207816 */ /* 0x000fe20000000005 */
[----:B------:R-:W-:Y:S02]  /*8c70*/  @P2 VIADD R0, R4, 0xffffffc0 ;  /* 0xffffffc004002836 */ /* 0x000fe40000000000 */
[----:B------:R-:W-:Y:S05]  /*8c80*/  @P1 BRA `(.L_x_5755) ;  /* 0x00000004008c1947 */ /* 0x000fea0003800000 */
[----:B------:R-:W1:Y:S01]  /*8c90*/  LDC R5, c[0x0][0x3f4] ;  /* 0x0000fd00ff057b82 */ /* 0x000e620000000800 */
[----:B------:R-:W-:Y:S01]  /*8ca0*/  BSSY B2, `(.L_x_5756) ;  /* 0x0000032000027945 */ /* 0x000fe20003800000 */
[-C--:B-1----:R-:W-:Y:S02]  /*8cb0*/  ISETP.GE.AND P0, PT, R188, R5.reuse, PT ;  /* 0x00000005bc00720c */ /* 0x082fe40003f06270 */
[----:B------:R-:W-:-:S11]  /*8cc0*/  ISETP.GE.AND P1, PT, R200, R5, PT ;  /* 0x00000005c800720c */ /* 0x000fd60003f26270 */
[----:B------:R-:W-:Y:S05]  /*8cd0*/  @P0 BRA `(.L_x_5757) ;  /* 0x0000000000b80947 */ /* 0x000fea0003800000 */
[----:B---3--:R-:W1:Y:S01]  /*8ce0*/  LDS.128 R4, [R3+0x20400] ;  /* 0x0204000003047984 */ /* 0x008e620000000c00 */
[----:B------:R-:W-:Y:S02]  /*8cf0*/  SHF.R.U32.HI R40, RZ, 0x10, R29 ;  /* 0x00000010ff287819 */ /* 0x000fe4000001161d */
[--C-:B------:R-:W-:Y:S02]  /*8d00*/  SHF.R.U32.HI R37, RZ, 0x10, R27.reuse ;  /* 0x00000010ff257819 */ /* 0x100fe4000001161b */
[----:B------:R-:W-:Y:S02]  /*8d10*/  PRMT R40, R38, 0x5432, R40 ;  /* 0x0000543226287816 */ /* 0x000fe40000000028 */
[----:B0-----:R-:W-:Y:S02]  /*8d20*/  SHF.R.U64 R35, R26, 0x10, R27 ;  /* 0x000000101a237819 */ /* 0x001fe4000000121b */
[----:B------:R-:W-:Y:S01]  /*8d30*/  PRMT R37, R41, 0x5410, R37 ;  /* 0x0000541029257816 */ /* 0x000fe20000000025 */
[----:B------:R-:W-:Y:S01]  /*8d40*/  IMAD.U32 R41, R40, 0x10000, RZ ;  /* 0x0001000028297824 */ /* 0x000fe200078e00ff */
[----:B------:R-:W-:-:S02]  /*8d50*/  SHF.R.U64 R39, R28, 0x10, R29 ;  /* 0x000000101c277819 */ /* 0x000fc4000000121d */
[----:B------:R-:W-:Y:S01]  /*8d60*/  PRMT R35, R38, 0x5410, R35 ;  /* 0x0000541026237816 */ /* 0x000fe20000000023 */
[C---:B------:R-:W-:Y:S01]  /*8d70*/  IMAD.U32 R38, R37.reuse, 0x10000, RZ ;  /* 0x0001000025267824 */ /* 0x040fe200078e00ff */
[----:B------:R-:W-:Y:S02]  /*8d80*/  LOP3.LUT R40, R40, 0xffff0000, RZ, 0xc0, !PT ;  /* 0xffff000028287812 */ /* 0x000fe400078ec0ff */
[----:B------:R-:W-:Y:S02]  /*8d90*/  PRMT R39, R42, 0x5410, R39 ;  /* 0x000054102a277816 */ /* 0x000fe40000000027 */
[----:B------:R-:W-:Y:S02]  /*8da0*/  LOP3.LUT R37, R37, 0xffff0000, RZ, 0xc0, !PT ;  /* 0xffff000025257812 */ /* 0x000fe400078ec0ff */
[C---:B-1----:R-:W-:Y:S01]  /*8db0*/  LOP3.LUT R27, R6.reuse, 0xffff0000, RZ, 0xc0, !PT ;  /* 0xffff0000061b7812 */ /* 0x042fe200078ec0ff */
[----:B------:R-:W-:Y:S01]  /*8dc0*/  IMAD.U32 R26, R6, 0x10000, RZ ;  /* 0x00010000061a7824 */ /* 0x000fe200078e00ff */
[C---:B------:R-:W-:Y:S01]  /*8dd0*/  LOP3.LUT R29, R7.reuse, 0xffff0000, RZ, 0xc0, !PT ;  /* 0xffff0000071d7812 */ /* 0x040fe200078ec0ff */
[----:B------:R-:W-:-:S02]  /*8de0*/  IMAD.U32 R28, R7, 0x10000, RZ ;  /* 0x00010000071c7824 */ /* 0x000fc400078e00ff */
[CC--:B------:R-:W-:Y:S01]  /*8df0*/  FMUL.FTZ R43, R27.reuse, R41.reuse ;  /* 0x000000291b2b7220 */ /* 0x0c0fe20000410000 */
[----:B------:R-:W-:Y:S01]  /*8e00*/  FMUL.FTZ R42, R27, R38 ;  /* 0x000000261b2a7220 */ /* 0x000fe20000410000 */
[----:B------:R-:W-:Y:S01]  /*8e10*/  FMUL.FTZ R27, R29, R40 ;  /* 0x000000281d1b7220 */ /* 0x000fe20000410000 */
[----:B------:R-:W-:Y:S02]  /*8e20*/  IMAD.U32 R6, R4, 0x10000, RZ ;  /* 0x0001000004067824 */ /* 0x000fe400078e00ff */
[C---:B------:R-:W-:Y:S01]  /*8e30*/  FFMA.FTZ R43, R26.reuse, R38, -R43 ;  /* 0x000000261a2b7223 */ /* 0x040fe2000001082b */
[----:B------:R-:W-:Y:S02]  /*8e40*/  IMAD.U32 R7, R5, 0x10000, RZ ;  /* 0x0001000005077824 */ /* 0x000fe400078e00ff */
[----:B------:R-:W-:Y:S01]  /*8e50*/  FFMA.FTZ R42, R26, R41, R42 ;  /* 0x000000291a2a7223 */ /* 0x000fe2000001002a */
[----:B------:R-:W-:Y:S01]  /*8e60*/  LOP3.LUT R4, R4, 0xffff0000, RZ, 0xc0, !PT ;  /* 0xffff000004047812 */ /* 0x000fe200078ec0ff */
[-C--:B------:R-:W-:Y:S01]  /*8e70*/  FMUL.FTZ R45, R29, R37.reuse ;  /* 0x000000251d2d7220 */ /* 0x080fe20000410000 */
        /* <DEDUP_REMOVED lines=15> */
[----:B------:R-:W-:Y:S02]  /*8f70*/  F2FP.BF16.F32.PACK_AB R6, R42, R43 ;  /* 0x0000002b2a06723e */ /* 0x000fe400000010ff */
[----:B------:R-:W-:-:S02]  /*8f80*/  F2FP.BF16.F32.PACK_AB R7, R44, R41 ;  /* 0x000000292c07723e */ /* 0x000fc400000010ff */
[----:B------:R-:W-:Y:S02]  /*8f90*/  F2FP.BF16.F32.PACK_AB R4, R29, R4 ;  /* 0x000000041d04723e */ /* 0x000fe400000010ff */
[----:B------:R-:W-:-:S05]  /*8fa0*/  F2FP.BF16.F32.PACK_AB R5, R38, R5 ;  /* 0x000000052605723e */ /* 0x000fca00000010ff */
[----:B------:R1:W-:Y:S02]  /*8fb0*/  STS.128 [R3+0x20400], R4 ;  /* 0x0204000403007388 */ /* 0x0003e40000000c00 */
.L_x_5757:
[----:B------:R-:W-:Y:S05]  /*8fc0*/  BSYNC B2 ;  /* 0x0000000000027941 */ /* 0x000fea0003800000 */
.L_x_5756:
[----:B------:R-:W-:Y:S05]  /*8fd0*/  @P1 BRA `(.L_x_5755) ;  /* 0x0000000000b81947 */ /* 0x000fea0003800000 */
[----:B-1-3--:R-:W1:Y:S01]  /*8fe0*/  LDS.128 R4, [R0] ;  /* 0x0000000000047984 */ /* 0x00ae620000000c00 */
[----:B0-----:R-:W-:Y:S02]  /*8ff0*/  SHF.R.U32.HI R35, RZ, 0x10, R21 ;  /* 0x00000010ff237819 */ /* 0x001fe40000011615 */
[----:B------:R-:W-:Y:S02]  /*9000*/  SHF.R.U32.HI R27, RZ, 0x10, R25 ;  /* 0x00000010ff1b7819 */ /* 0x000fe40000011619 */
[----:B------:R-:W-:Y:S02]  /*9010*/  PRMT R35, R48, 0x5410, R35 ;  /* 0x0000541030237816 */ /* 0x000fe40000000023 */
[----:B------:R-:W-:Y:S02]  /*9020*/  PRMT R27, R46, 0x5410, R27 ;  /* 0x000054102e1b7816 */ /* 0x000fe4000000001b */
[----:B------:R-:W-:Y:S01]  /*9030*/  SHF.R.U64 R29, R20, 0x10, R21 ;  /* 0x00000010141d7819 */ /* 0x000fe20000001215 */
[----:B------:R-:W-:Y:S01]  /*9040*/  IMAD.U32 R37, R35, 0x10000, RZ ;  /* 0x0001000023257824 */ /* 0x000fe200078e00ff */
[----:B------:R-:W-:Y:S01]  /*9050*/  SHF.R.U64 R26, R24, 0x10, R25 ;  /* 0x00000010181a7819 */ /* 0x000fe20000001219 */
[----:B------:R-:W-:Y:S01]  /*9060*/  IMAD.U32 R28, R27, 0x10000, RZ ;  /* 0x000100001b1c7824 */ /* 0x000fe200078e00ff */
[----:B------:R-:W-:-:S02]  /*9070*/  LOP3.LUT R35, R35, 0xffff0000, RZ, 0xc0, !PT ;  /* 0xffff000023237812 */ /* 0x000fc400078ec0ff */
[----:B------:R-:W-:Y:S02]  /*9080*/  LOP3.LUT R27, R27, 0xffff0000, RZ, 0xc0, !PT ;  /* 0xffff00001b1b7812 */ /* 0x000fe400078ec0ff */
[----:B------:R-:W-:Y:S02]  /*9090*/  PRMT R26, R46, 0x5432, R26 ;  /* 0x000054322e1a7816 */ /* 0x000fe4000000001a */
[----:B------:R-:W-:Y:S02]  /*90a0*/  PRMT R29, R47, 0x5410, R29 ;  /* 0x000054102f1d7816 */ /* 0x000fe4000000001d */
[C---:B-1----:R-:W-:Y:S01]  /*90b0*/  LOP3.LUT R21, R6.reuse, 0xffff0000, RZ, 0xc0, !PT ;  /* 0xffff000006157812 */ /* 0x042fe200078ec0ff */
[----:B------:R-:W-:Y:S01]  /*90c0*/  IMAD.U32 R20, R6, 0x10000, RZ ;  /* 0x0001000006147824 */ /* 0x000fe200078e00ff */
[C---:B------:R-:W-:Y:S01]  /*90d0*/  LOP3.LUT R25, R7.reuse, 0xffff0000, RZ, 0xc0, !PT ;  /* 0xffff000007197812 */ /* 0x040fe200078ec0ff */
[----:B------:R-:W-:Y:S02]  /*90e0*/  IMAD.U32 R24, R7, 0x10000, RZ ;  /* 0x0001000007187824 */ /* 0x000fe400078e00ff */
[C---:B------:R-:W-:Y:S01]  /*90f0*/  FMUL.FTZ R39, R21.reuse, R37 ;  /* 0x0000002515277220 */ /* 0x040fe20000410000 */
[----:B------:R-:W-:Y:S01]  /*9100*/  FMUL.FTZ R38, R21, R28 ;  /* 0x0000001c15267220 */ /* 0x000fe20000410000 */
[----:B------:R-:W-:Y:S01]  /*9110*/  FMUL.FTZ R21, R25, R35 ;  /* 0x0000002319157220 */ /* 0x000fe20000410000 */
[----:B------:R-:W-:-:S02]  /*9120*/  IMAD.U32 R6, R4, 0x10000, RZ ;  /* 0x0001000004067824 */ /* 0x000fc400078e00ff */
[C---:B------:R-:W-:Y:S01]  /*9130*/  FFMA.FTZ R39, R20.reuse, R28, -R39 ;  /* 0x0000001c14277223 */ /* 0x040fe20000010827 */
[----:B------:R-:W-:Y:S01]  /*9140*/  FFMA.FTZ R38, R20, R37, R38 ;  /* 0x0000002514267223 */ /* 0x000fe20000010026 */
[-C--:B------:R-:W-:Y:S01]  /*9150*/  FFMA.FTZ R37, R24, R27.reuse, -R21 ;  /* 0x0000001b18257223 */ /* 0x080fe20000010815 */
[C---:B------:R-:W-:Y:S01]  /*9160*/  IMAD.U32 R7, R5.reuse, 0x10000, RZ ;  /* 0x0001000005077824 */ /* 0x040fe200078e00ff */
[----:B------:R-:W-:Y:S01]  /*9170*/  LOP3.LUT R4, R4, 0xffff0000, RZ, 0xc0, !PT ;  /* 0xffff000004047812 */ /* 0x000fe200078ec0ff */
[C---:B------:R-:W-:Y:S01]  /*9180*/  IMAD.U32 R21, R26.reuse, 0x10000, RZ ;  /* 0x000100001a157824 */ /* 0x040fe200078e00ff */
[----:B------:R-:W-:Y:S01]  /*9190*/  LOP3.LUT R5, R5, 0xffff0000, RZ, 0xc0, !PT ;  /* 0xffff000005057812 */ /* 0x000fe200078ec0ff */
[----:B------:R-:W-:Y:S01]  /*91a0*/  FMUL.FTZ R41, R25, R27 ;  /* 0x0000001b19297220 */ /* 0x000fe20000410000 */
[C---:B------:R-:W-:Y:S01]  /*91b0*/  LOP3.LUT R20, R29.reuse, 0xffff0000, RZ, 0xc0, !PT ;  /* 0xffff00001d147812 */ /* 0x040fe200078ec0ff */
[----:B------:R-:W-:Y:S01]  /*91c0*/  IMAD.U32 R25, R29, 0x10000, RZ ;  /* 0x000100001d197824 */ /* 0x000fe200078e00ff */
[----:B------:R-:W-:Y:S01]  /*91d0*/  LOP3.LUT R26, R26, 0xffff0000, RZ, 0xc0, !PT ;  /* 0xffff00001a1a7812 */ /* 0x000fe200078ec0ff */
[----:B------:R-:W-:Y:S01]  /*91e0*/  FFMA.FTZ R40, R24, R35, R41 ;  /* 0x0000002318287223 */ /* 0x000fe20000010029 */
[C---:B------:R-:W-:Y:S01]  /*91f0*/  FMUL.FTZ R24, R4.reuse, R21 ;  /* 0x0000001504187220 */ /* 0x040fe20000410000 */
        /* <DEDUP_REMOVED lines=10> */
[----:B------:R-:W-:-:S05]  /*92a0*/  F2FP.BF16.F32.PACK_AB R5, R20, R5 ;  /* 0x000000051405723e */ /* 0x000fca00000010ff */
[----:B------:R2:W-:Y:S02]  /*92b0*/  STS.128 [R0], R4 ;  /* 0x0000000400007388 */ /* 0x0005e40000000c00 */
.L_x_5755:
[----:B------:R-:W-:Y:S05]  /*92c0*/  BSYNC B1 ;  /* 0x0000000000017941 */ /* 0x000fea0003800000 */
.L_x_5754:
[----:B------:R-:W-:-:S13]  /*92d0*/  ISETP.GE.AND P0, PT, R36, R31, PT ;  /* 0x0000001f2400720c */ /* 0x000fda0003f06270 */
[----:B------:R-:W-:Y:S05]  /*92e0*/  @P0 BRA `(.L_x_5758) ;  /* 0x0000001800d00947 */ /* 0x000fea0003800000 */
[----:B-12---:R-:W1:Y:S01]  /*92f0*/  LDC R5, c[0x0][0x3f4] ;  /* 0x0000fd00ff057b82 */ /* 0x006e620000000800 */
[----:B------:R-:W-:Y:S01]  /*9300*/  BSSY B1, `(.L_x_5759) ;  /* 0x0000032000017945 */ /* 0x000fe20003800000 */
[-C--:B-1----:R-:W-:Y:S02]  /*9310*/  ISETP.GE.AND P0, PT, R188, R5.reuse, PT ;  /* 0x00000005bc00720c */ /* 0x082fe40003f06270 */
[----:B------:R-:W-:-:S11]  /*9320*/  ISETP.GE.AND P1, PT, R200, R5, PT ;  /* 0x00000005c800720c */ /* 0x000fd60003f26270 */
[----:B------:R-:W-:Y:S05]  /*9330*/  @P0 BRA `(.L_x_5760) ;  /* 0x0000000000b80947 */ /* 0x000fea0003800000 */
[----:B---3--:R-:W1:Y:S01]  /*9340*/  LDS.128 R4, [R3+0x21400] ;  /* 0x0214000003047984 */ /* 0x008e620000000c00 */
[----:B------:R-:W-:Y:S02]  /*9350*/  SHF.R.U32.HI R26, RZ, 0x10, R15 ;  /* 0x00000010ff1a7819 */ /* 0x000fe4000001160f */
        /* <DEDUP_REMOVED lines=43> */
[----:B------:R1:W-:Y:S02]  /*9610*/  STS.128 [R3+0x21400], R4 ;  /* 0x0214000403007388 */ /* 0x0003e40000000c00 */
.L_x_5760:
[----:B------:R-:W-:Y:S05]  /*9620*/  BSYNC B1 ;  /* 0x0000000000017941 */ /* 0x000fea0003800000 */
.L_x_5759:
[----:B------:R-:W-:Y:S05]  /*9630*/  @P1 BRA `(.L_x_5758) ;  /* 0x0000001400fc1947 */ /* 0x000fea0003800000 */
[----:B-1-3--:R-:W1:Y:S01]  /*9640*/  LDS.128 R4, [R0+0x1000] ;  /* 0x0010000000047984 */ /* 0x00ae620000000c00 */
        /* <DEDUP_REMOVED lines=12> */
[C---:B-1----:R-:W-:Y:S01]  /*9710*/  LOP3.LUT R9, R6.reuse, 0xffff0000, RZ, 0xc0, !PT ;  /* 0xffff000006097812 */ /* 0x042fe200078ec0ff */
        /* <DEDUP_REMOVED lines=10> */
[C---:B------:R-:W-:Y:S01]  /*97c0*/  IMAD.U32 R6, R5.reuse, 0x10000, RZ ;  /* 0x0001000005067824 */ /* 0x040fe200078e00ff */
[----:B------:R-:W-:Y:S01]  /*97d0*/  LOP3.LUT R4, R4, 0xffff0000, RZ, 0xc0, !PT ;  /* 0xffff000004047812 */ /* 0x000fe200078ec0ff */
[C---:B------:R-:W-:Y:S01]  /*97e0*/  IMAD.U32 R8, R30.reuse, 0x10000, RZ ;  /* 0x000100001e087824 */ /* 0x040fe200078e00ff */
[----:B------:R-:W-:Y:S01]  /*97f0*/  LOP3.LUT R5, R5, 0xffff0000, RZ, 0xc0, !PT ;  /* 0xffff000005057812 */ /* 0x000fe200078ec0ff */
[C---:B------:R-:W-:Y:S01]  /*9800*/  IMAD.U32 R7, R33.reuse, 0x10000, RZ ;  /* 0x0001000021077824 */ /* 0x040fe200078e00ff */
[----:B------:R-:W-:Y:S01]  /*9810*/  LOP3.LUT R30, R30, 0xffff0000, RZ, 0xc0, !PT ;  /* 0xffff00001e1e7812 */ /* 0x000fe200078ec0ff */
[C---:B------:R-:W-:Y:S01]  /*9820*/  FFMA.FTZ R21, R10.reuse, R32, -R21 ;  /* 0x000000200a157223 */ /* 0x040fe20000010815 */
        /* <DEDUP_REMOVED lines=16> */
.L_x_5745:
        /* <DEDUP_REMOVED lines=36> */
.L_x_6096:
[----:B------:R-:W-:Y:S01]  /*9b70*/  IMAD R33, R22, R21, RZ ;  /* 0x0000001516217224 */ /* 0x000fe200078e02ff */
[----:B------:R-:W-:Y:S01]  /*9b80*/  BSSY B1, `(.L_x_5762) ;  /* 0x000000f000017945 */ /* 0x000fe20003800000 */
[----:B---3--:R-:W-:Y:S01]  /*9b90*/  IMAD.MOV.U32 R15, RZ, RZ, R5 ;  /* 0x000000ffff0f7224 */ /* 0x008fe200078e0005 */
[----:B------:R-:W-:Y:S02]  /*9ba0*/  CS2R R28, SRZ ;  /* 0x00000000001c7805 */ /* 0x000fe4000001ff00 */
[----:B------:R-:W-:Y:S02]  /*9bb0*/  CS2R R30, SRZ ;  /* 0x00000000001e7805 */ /* 0x000fe4000001ff00 */
[----:B------:R-:W-:Y:S02]  /*9bc0*/  ISETP.GE.AND P0, PT, R34, R33, PT ;  /* 0x000000212200720c */ /* 0x000fe40003f06270 */
[----:B------:R-:W-:Y:S02]  /*9bd0*/  CS2R R24, SRZ ;  /* 0x0000000000187805 */ /* 0x000fe4000001ff00 */
[----:B------:R-:W-:-:S09]  /*9be0*/  CS2R R26, SRZ ;  /* 0x00000000001a7805 */ /* 0x000fd2000001ff00 */
[----:B------:R-:W-:Y:S05]  /*9bf0*/  @P0 BRA `(.L_x_5763) ;  /* 0x00000000001c0947 */ /* 0x000fea0003800000 */
[----:B------:R-:W-:Y:S02]  /*9c00*/  ULDC UR4, c[0x0][0x3f4] ;  /* 0x0000fd0000047ab9 */ /* 0x000fe40000000800 */
[----:B------:R-:W-:-:S13]  /*9c10*/  ISETP.GE.AND P0, PT, R16, UR4, PT ;  /* 0x0000000410007c0c */ /* 0x000fda000bf06270 */
[----:B------:R-:W-:Y:S05]  /*9c20*/  @P0 BRA `(.L_x_5763) ;  /* 0x0000000000100947 */ /* 0x000fea0003800000 */
[----:B------:R-:W-:-:S04]  /*9c30*/  IMAD.WIDE R10, R16, 0x2, R10 ;  /* 0x00000002100a7825 */ /* 0x000fc800078e020a */
[----:B----4-:R-:W-:Y:S01]  /*9c40*/  IMAD.WIDE R14, R16, 0x2, R14 ;  /* 0x00000002100e7825 */ /* 0x010fe200078e020e */
[----:B------:R0:W5:Y:S04]  /*9c50*/  LD.E.128 R24, desc[UR42][R10.64] ;  /* 0x0000002a0a187980 */ /* 0x000168000c101d00 */
[----:B------:R0:W5:Y:S02]  /*9c60*/  LD.E.128 R28, desc[UR42][R14.64] ;  /* 0x0000002a0e1c7980 */ /* 0x000164000c101d00 */
.L_x_5763:
[----:B------:R-:W-:Y:S05]  /*9c70*/  BSYNC B1 ;  /* 0x0000000000017941 */ /* 0x000fea0003800000 */
.L_x_5762:
[----:B-----5:R-:W-:Y:S01]  /*9c80*/  IMAD.MOV.U32 R0, RZ, RZ, R28 ;  /* 0x000000ffff007224 */ /* 0x020fe200078e001c */
[----:B------:R-:W-:Y:S01]  /*9c90*/  UMOV UR4, 0xffffffff ;  /* 0xffffffff00047882 */ /* 0x000fe20000000000 */
        /* <DEDUP_REMOVED lines=16> */
[----:B------:R-:W1:Y:S04]  /*9da0*/  SHFL.IDX PT, R3, R8, 0x1, 0x1c1f ;  /* 0x003c1f0008037f89 */ /* 0x000e6800000e0000 */
[----:B------:R-:W2:Y:S04]  /*9db0*/  SHFL.IDX PT, R0, R6, 0x1, 0x1c1f ;  /* 0x003c1f0006007f89 */ /* 0x000ea800000e0000 */
[----:B------:R-:W3:Y:S04]  /*9dc0*/  SHFL.IDX PT, R7, R7, 0x1, 0x1c1f ;  /* 0x003c1f0007077f89 */ /* 0x000ee800000e0000 */
[----:B0---4-:R0:W4:Y:S01]  /*9dd0*/  SHFL.IDX PT, R14, R9, 0x1, 0x1c1f ;  /* 0x003c1f00090e7f89 */ /* 0x01112200000e0000 */
[----:B-1----:R-:W-:-:S02]  /*9de0*/  IMAD.MOV.U32 R13, RZ, RZ, R3 ;  /* 0x000000ffff0d7224 */ /* 0x002fc400078e0003 */
[----:B0-2---:R-:W-:-:S07]  /*9df0*/  IMAD.MOV.U32 R12, RZ, RZ, R0 ;  /* 0x000000ffff0c7224 */ /* 0x005fce00078e0000 */
.L_x_6102:
[----:B------:R-:W0:Y:S01]  /*9e00*/  LDC R3, c[0x0][0x3f4] ;  /* 0x0000fd00ff037b82 */ /* 0x000e220000000800 */
[----:B------:R-:W-:Y:S01]  /*9e10*/  VIADD R34, R34, 0x20 ;  /* 0x0000002022227836 */ /* 0x000fe20000000000 */
[----:B------:R-:W-:Y:S01]  /*9e20*/  LEA.HI R0, R217, R217, RZ, 0x1 ;  /* 0x000000d9d9007211 */ /* 0x000fe200078f08ff */
[----:B------:R-:W-:Y:S01]  /*9e30*/  BSSY B1, `(.L_x_5765) ;  /* 0x0000014000017945 */ /* 0x000fe20003800000 */
[----:B---3--:R-:W-:Y:S01]  /*9e40*/  IMAD.MOV.U32 R15, RZ, RZ, R7 ;  /* 0x000000ffff0f7224 */ /* 0x008fe200078e0007 */
[----:B------:R-:W-:Y:S02]  /*9e50*/  CS2R R6, SRZ ;  /* 0x0000000000067805 */ /* 0x000fe4000001ff00 */
[----:B------:R-:W-:Y:S02]  /*9e60*/  ISETP.GE.AND P0, PT, R34, R33, PT ;  /* 0x000000212200720c */ /* 0x000fe40003f06270 */
[----:B------:R-:W-:Y:S02]  /*9e70*/  CS2R R8, SRZ ;  /* 0x0000000000087805 */ /* 0x000fe4000001ff00 */
[----:B------:R-:W-:-:S02]  /*9e80*/  LOP3.LUT R0, R0, 0xfffffffe, RZ, 0xc0, !PT ;  /* 0xfffffffe00007812 */ /* 0x000fc400078ec0ff */
[----:B------:R-:W-:-:S03]  /*9e90*/  CS2R R10, SRZ ;  /* 0x00000000000a7805 */ /* 0x000fc6000001ff00 */
[----:B------:R-:W-:-:S05]  /*9ea0*/  IMAD.IADD R0, R217, 0x1, -R0 ;  /* 0x00000001d9007824 */ /* 0x000fca00078e0a00 */
[----:B------:R-:W-:Y:S01]  /*9eb0*/  SHF.L.U32 R21, R0, 0x1f, RZ ;  /* 0x0000001f00157819 */ /* 0x000fe200000006ff */
[----:B------:R-:W-:Y:S06]  /*9ec0*/  @P0 BRA `(.L_x_5766) ;  /* 0x0000000000280947 */ /* 0x000fec0003800000 */
[----:B------:R-:W-:Y:S01]  /*9ed0*/  ULDC UR4, c[0x0][0x3f4] ;  /* 0x0000fd0000047ab9 */ /* 0x000fe20000000800 */
[----:B------:R-:W-:Y:S02]  /*9ee0*/  CS2R R6, SRZ ;  /* 0x0000000000067805 */ /* 0x000fe4000001ff00 */
[----:B------:R-:W-:Y:S02]  /*9ef0*/  ISETP.GE.AND P0, PT, R16, UR4, PT ;  /* 0x0000000410007c0c */ /* 0x000fe4000bf06270 */
[----:B------:R-:W-:Y:S02]  /*9f00*/  CS2R R8, SRZ ;  /* 0x0000000000087805 */ /* 0x000fe4000001ff00 */
[----:B------:R-:W-:-:S09]  /*9f10*/  CS2R R10, SRZ ;  /* 0x00000000000a7805 */ /* 0x000fd2000001ff00 */
[----:B------:R-:W-:Y:S05]  /*9f20*/  @P0 BRA `(.L_x_5766) ;  /* 0x0000000000100947 */ /* 0x000fea0003800000 */
[----:B------:R-:W-:-:S04]  /*9f30*/  IMAD.WIDE R12, R16, 0x2, R12 ;  /* 0x00000002100c7825 */ /* 0x000fc800078e020c */
[----:B----4-:R-:W-:Y:S01]  /*9f40*/  IMAD.WIDE R14, R16, 0x2, R14 ;  /* 0x00000002100e7825 */ /* 0x010fe200078e020e */
[----:B------:R1:W5:Y:S04]  /*9f50*/  LD.E.128 R8, desc[UR42][R12.64] ;  /* 0x0000002a0c087980 */ /* 0x000368000c101d00 */
[----:B------:R1:W5:Y:S02]  /*9f60*/  LD.E.128 R4, desc[UR42][R14.64] ;  /* 0x0000002a0e047980 */ /* 0x000364000c101d00 */
.L_x_5766:
[----:B------:R-:W-:Y:S05]  /*9f70*/  BSYNC B1 ;  /* 0x0000000000017941 */ /* 0x000fea0003800000 */
.L_x_5765:
[----:B------:R-:W2:Y:S01]  /*9f80*/  SYNCS.PHASECHK.TRANS64.TRYWAIT P1, [R2+URZ+0x28c00], R21 ;  /* 0x028c0015020075a7 */ /* 0x000ea2000802017f */
[----:B-----5:R-:W-:Y:S01]  /*9f90*/  IMAD.MOV.U32 R0, RZ, RZ, R4 ;  /* 0x000000ffff007224 */ /* 0x020fe200078e0004 */
[----:B-1----:R-:W-:Y:S01]  /*9fa0*/  VIADDMNMX R13, R33, -R192, 0x40, PT ;  /* 0x00000040210d7446 */ /* 0x002fe200038009c0 */
[----:B------:R-:W-:Y:S01]  /*9fb0*/  IMAD.MOV.U32 R12, RZ, RZ, R5 ;  /* 0x000000ffff0c7224 */ /* 0x000fe200078e0005 */
[----:B0-----:R-:W-:Y:S01]  /*9fc0*/  ISETP.GE.AND P0, PT, R16, R3, PT ;  /* 0x000000031000720c */ /* 0x001fe20003f06270 */
[----:B----4-:R-:W-:Y:S01]  /*9fd0*/  IMAD.MOV.U32 R14, RZ, RZ, R9 ;  /* 0x000000ffff0e7224 */ /* 0x010fe200078e0009 */
[----:B------:R-:W-:Y:S01]  /*9fe0*/  PRMT R51, R51, 0x5410, R0 ;  /* 0x0000541033337816 */ /* 0x000fe20000000000 */
[----:B------:R-:W-:Y:S01]  /*9ff0*/  IMAD.MOV.U32 R0, RZ, RZ, R6 ;  /* 0x000000ffff007224 */ /* 0x000fe200078e0006 */
[-C--:B------:R-:W-:Y:S01]  /*a000*/  ISETP.GE.OR P2, PT, R186, R13.reuse, P0 ;  /* 0x0000000dba00720c */ /* 0x080fe20000746670 */
[----:B------:R-:W-:Y:S01]  /*a010*/  BSSY B1, `(.L_x_5767) ;  /* 0x000000b000017945 */ /* 0x000fe20003800000 */
[----:B------:R-:W-:Y:S01]  /*a020*/  PRMT R53, R53, 0x5410, R12 ;  /* 0x0000541035357816 */ /* 0x000fe2000000000c */
[----:B------:R-:W-:Y:S01]  /*a030*/  IMAD.MOV.U32 R12, RZ, RZ, R7 ;  /* 0x000000ffff0c7224 */ /* 0x000fe200078e0007 */
[----:B------:R-:W-:Y:S01]  /*a040*/  ISETP.GE.OR P0, PT, R36, R13, P0 ;  /* 0x0000000d2400720c */ /* 0x000fe20000706670 */
[----:B------:R-:W-:Y:S01]  /*a050*/  IMAD.MOV.U32 R13, RZ, RZ, R8 ;  /* 0x000000ffff0d7224 */ /* 0x000fe200078e0008 */
[----:B------:R-:W-:Y:S01]  /*a060*/  PRMT R51, R0, 0x7610, R51 ;  /* 0x0000761000337816 */ /* 0x000fe20000000033 */
[----:B------:R-:W-:Y:S01]  /*a070*/  IMAD.MOV.U32 R0, RZ, RZ, R10 ;  /* 0x000000ffff007224 */ /* 0x000fe200078e000a */
[----:B------:R-:W-:Y:S01]  /*a080*/  PRMT R53, R12, 0x7610, R53 ;  /* 0x000076100c357816 */ /* 0x000fe20000000035 */
[----:B------:R-:W-:Y:S01]  /*a090*/  IMAD.MOV.U32 R20, RZ, RZ, R11 ;  /* 0x000000ffff147224 */ /* 0x000fe200078e000b */
[----:B------:R-:W-:Y:S01]  /*a0a0*/  PRMT R54, R13, 0x5410, R14 ;  /* 0x000054100d367816 */ /* 0x000fe2000000000e */
[----:B--2---:R-:W-:Y:S06]  /*a0b0*/  @!P1 BRA `(.L_x_5768) ;  /* 0x000001a400889947 */ /* 0x004fec0003800000 */
.L_x_6103:
[----:B------:R-:W-:Y:S05]  /*a0c0*/  BSYNC B1 ;  /* 0x0000000000017941 */ /* 0x000fea0003800000 */
.L_x_5767:
[----:B------:R-:W-:Y:S04]  /*a0d0*/  BSSY B1, `(.L_x_5769) ;  /* 0x000006a000017945 */ /* 0x000fe80003800000 */
[----:B------:R-:W-:Y:S05]  /*a0e0*/  @P2 BRA `(.L_x_5770) ;  /* 0x0000000400a02947 */ /* 0x000fea0003800000 */
[----:B------:R-:W-:Y:S01]  /*a0f0*/  IMAD.SHL.U32 R12, R195, 0x40, RZ ;  /* 0x00000040c30c7824 */ /* 0x000fe200078e00ff */
[----:B------:R-:W-:Y:S01]  /*a100*/  SHF.R.U64 R44, R28, 0x10, R29 ;  /* 0x000000101c2c7819 */ /* 0x000fe2000000121d */
[----:B------:R-:W-:Y:S01]  /*a110*/  IMAD.IADD R13, R16, 0x1, R3 ;  /* 0x00000001100d7824 */ /* 0x000fe200078e0203 */
[----:B------:R-:W-:Y:S02]  /*a120*/  SHF.R.U64 R39, R24, 0x10, R25 ;  /* 0x0000001018277819 */ /* 0x000fe40000001219 */
[----:B------:R-:W-:Y:S02]  /*a130*/  LOP3.LUT R14, R12, 0x1c0, RZ, 0xc0, !PT ;  /* 0x000001c00c0e7812 */ /* 0x000fe400078ec0ff */
[----:B------:R-:W-:Y:S02]  /*a140*/  SHF.R.U32.HI R43, RZ, 0x10, R27 ;  /* 0x00000010ff2b7819 */ /* 0x000fe4000001161b */
[----:B------:R-:W-:Y:S02]  /*a150*/  LOP3.LUT R12, R14, 0x38, R16, 0xf8, !PT ;  /* 0x000000380e0c7812 */ /* 0x000fe400078ef810 */
[----:B------:R-:W-:-:S02]  /*a160*/  SHF.R.U32.HI R15, RZ, 0x3, R14 ;  /* 0x00000003ff0f7819 */ /* 0x000fc4000001160e */
[----:B------:R-:W-:Y:S02]  /*a170*/  LOP3.LUT R13, R14, 0x38, R13, 0xf8, !PT ;  /* 0x000000380e0d7812 */ /* 0x000fe400078ef80d */
[-C--:B------:R-:W-:Y:S02]  /*a180*/  LOP3.LUT R12, R12, R15.reuse, RZ, 0x3c, !PT ;  /* 0x0000000f0c0c7212 */ /* 0x080fe400078e3cff */
[----:B------:R-:W-:Y:S02]  /*a190*/  SHF.R.U32.HI R48, RZ, 0x10, R31 ;  /* 0x00000010ff307819 */ /* 0x000fe4000001161f */
[----:B------:R-:W-:Y:S01]  /*a1a0*/  PRMT R44, R38, 0x5432, R44 ;  /* 0x00005432262c7816 */ /* 0x000fe2000000002c */
[----:B0-----:R-:W-:Y:S01]  /*a1b0*/  IMAD R21, R203, 0x200, R12 ;  /* 0x00000200cb157824 */ /* 0x001fe200078e020c */
[----:B------:R-:W-:Y:S02]  /*a1c0*/  LOP3.LUT R12, R13, R15, RZ, 0x3c, !PT ;  /* 0x0000000f0d0c7212 */ /* 0x000fe400078e3cff */
[----:B------:R-:W-:Y:S01]  /*a1d0*/  SHF.R.U32.HI R46, RZ, 0x10, R29 ;  /* 0x00000010ff2e7819 */ /* 0x000fe2000001161d */
[----:B------:R-:W-:Y:S01]  /*a1e0*/  IMAD R21, R21, 0x2, R2 ;  /* 0x0000000215157824 */ /* 0x000fe200078e0202 */
[----:B------:R-:W-:Y:S01]  /*a1f0*/  PRMT R39, R41, 0x5410, R39 ;  /* 0x0000541029277816 */ /* 0x000fe20000000027 */
[----:B------:R-:W-:Y:S01]  /*a200*/  IMAD R37, R203, 0x200, R12 ;  /* 0x00000200cb257824 */ /* 0x000fe200078e020c */
[----:B------:R-:W-:-:S02]  /*a210*/  SHF.R.U32.HI R40, RZ, 0x10, R25 ;  /* 0x00000010ff287819 */ /* 0x000fc40000011619 */
[----:B------:R-:W0:Y:S01]  /*a220*/  LDS.128 R12, [R21+0x20400] ;  /* 0x02040000150c7984 */ /* 0x000e220000000c00 */
[----:B------:R-:W-:Y:S01]  /*a230*/  IMAD R37, R37, 0x2, R2 ;  /* 0x0000000225257824 */ /* 0x000fe200078e0202 */
[----:B------:R-:W-:Y:S02]  /*a240*/  SHF.R.U64 R47, R30, 0x10, R31 ;  /* 0x000000101e2f7819 */ /* 0x000fe4000000121f */
[C---:B------:R-:W-:Y:S02]  /*a250*/  PRMT R43, R45.reuse, 0x5410, R43 ;  /* 0x000054102d2b7816 */ /* 0x040fe4000000002b */
[----:B------:R-:W1:Y:S01]  /*a260*/  LDS.128 R32, [R37+0x20400] ;  /* 0x0204000025207984 */ /* 0x000e620000000c00 */
[----:B------:R-:W-:Y:S01]  /*a270*/  PRMT R48, R45, 0x5432, R48 ;  /* 0x000054322d307816 */ /* 0x000fe20000000030 */
[----:B------:R-:W-:Y:S01]  /*a280*/  IMAD.U32 R45, R44, 0x10000, RZ ;  /* 0x000100002c2d7824 */ /* 0x000fe200078e00ff */
[----:B------:R-:W-:Y:S01]  /*a290*/  PRMT R46, R41, 0x5432, R46 ;  /* 0x00005432292e7816 */ /* 0x000fe2000000002e */
[----:B------:R-:W-:Y:S01]  /*a2a0*/  IMAD.U32 R41, R39, 0x10000, RZ ;  /* 0x0001000027297824 */ /* 0x000fe200078e00ff */
[----:B------:R-:W-:-:S02]  /*a2b0*/  PRMT R40, R49, 0x5432, R40 ;  /* 0x0000543231287816 */ /* 0x000fc40000000028 */
[----:B------:R-:W-:Y:S02]  /*a2c0*/  PRMT R47, R38, 0x5410, R47 ;  /* 0x00005410262f7816 */ /* 0x000fe4000000002f */
[----:B------:R-:W-:Y:S02]  /*a2d0*/  LOP3.LUT R44, R44, 0xffff0000, RZ, 0xc0, !PT ;  /* 0xffff00002c2c7812 */ /* 0x000fe400078ec0ff */
[----:B------:R-:W-:Y:S02]  /*a2e0*/  SHF.R.U64 R42, R26, 0x10, R27 ;  /* 0x000000101a2a7819 */ /* 0x000fe4000000121b */
[----:B------:R-:W-:Y:S02]  /*a2f0*/  LOP3.LUT R39, R39, 0xffff0000, RZ, 0xc0, !PT ;  /* 0xffff000027277812 */ /* 0x000fe400078ec0ff */
[----:B------:R-:W-:Y:S01]  /*a300*/  PRMT R42, R50, 0x5432, R42 ;  /* 0x00005432322a7816 */ /* 0x000fe2000000002a */
[C---:B0-----:R-:W-:Y:S01]  /*a310*/  IMAD.U32 R24, R12.reuse, 0x10000, RZ ;  /* 0x000100000c187824 */ /* 0x041fe200078e00ff */
        /* <DEDUP_REMOVED lines=11> */
[----:B------:R-:W-:-:S02]  /*a3d0*/  IMAD.U32 R38, R35, 0x10000, RZ ;  /* 0x0001000023267824 */ /* 0x000fc400078e00ff */
[C---:B------:R-:W-:Y:S01]  /*a3e0*/  FMUL.FTZ R49, R28.reuse, R45 ;  /* 0x0000002d1c317220 */ /* 0x040fe20000410000 */
[----:B------:R-:W-:Y:S01]  /*a3f0*/  LOP3.LUT R34, R35, 0xffff0000, RZ, 0xc0, !PT ;  /* 0xffff000023227812 */ /* 0x000fe200078ec0ff */
[-C--:B------:R-:W-:Y:S01]  /*a400*/  FMUL.FTZ R35, R28, R41.reuse ;  /* 0x000000291c237220 */ /* 0x080fe20000410000 */
[----:B------:R-:W-:Y:S02]  /*a410*/  IMAD.U32 R28, R46, 0x10000, RZ ;  /* 0x000100002e1c7824 */ /* 0x000fe400078e00ff */
[C---:B------:R-:W-:Y:S01]  /*a420*/  FFMA.FTZ R49, R24.reuse, R41, -R49 ;  /* 0x0000002918317223 */ /* 0x040fe20000010831 */
[C---:B------:R-:W-:Y:S01]  /*a430*/  FMUL.FTZ R41, R29.reuse, R44 ;  /* 0x0000002c1d297220 */ /* 0x040fe20000410000 */
[----:B------:R-:W-:Y:S01]  /*a440*/  FFMA.FTZ R35, R24, R45, R35 ;  /* 0x0000002d18237223 */ /* 0x000fe20000010023 */
[----:B------:R-:W-:Y:S02]  /*a450*/  IMAD.U32 R24, R40, 0x10000, RZ ;  /* 0x0001000028187824 */ /* 0x000fe400078e00ff */
[-C--:B------:R-:W-:Y:S01]  /*a460*/  FMUL.FTZ R29, R29, R39.reuse ;  /* 0x000000271d1d7220 */ /* 0x080fe20000410000 */
[----:B------:R-:W-:Y:S01]  /*a470*/  FFMA.FTZ R50, R12, R39, -R41 ;  /* 0x000000270c327223 */ /* 0x000fe20000010829 */
[----:B------:R-:W-:Y:S01]  /*a480*/  FMUL.FTZ R52, R30, R28 ;  /* 0x0000001c1e347220 */ /* 0x000fe20000410000 */
[----:B------:R-:W-:Y:S01]  /*a490*/  LOP3.LUT R46, R46, 0xffff0000, RZ, 0xc0, !PT ;  /* 0xffff00002e2e7812 */ /* 0x000fe200078ec0ff */
[-C--:B------:R-:W-:Y:S01]  /*a4a0*/  FMUL.FTZ R39, R30, R24.reuse ;  /* 0x000000181e277220 */ /* 0x080fe20000410000 */
[----:B------:R-:W-:Y:S01]  /*a4b0*/  LOP3.LUT R40, R40, 0xffff0000, RZ, 0xc0, !PT ;  /* 0xffff000028287812 */ /* 0x000fe200078ec0ff */
[C---:B------:R-:W-:Y:S01]  /*a4c0*/  FFMA.FTZ R52, R25.reuse, R24, -R52 ;  /* 0x0000001819347223 */ /* 0x040fe20000010834 */
[----:B------:R-:W-:Y:S01]  /*a4d0*/  FFMA.FTZ R44, R12, R44, R29 ;  /* 0x0000002c0c2c7223 */ /* 0x000fe2000001001d */
[----:B------:R-:W-:Y:S01]  /*a4e0*/  FFMA.FTZ R39, R25, R28, R39 ;  /* 0x0000001c19277223 */ /* 0x000fe20000010027 */
[----:B------:R-:W-:Y:S01]  /*a4f0*/  FMUL.FTZ R24, R32, R46 ;  /* 0x0000002e20187220 */ /* 0x000fe20000410000 */
[----:B------:R-:W-:-:S02]  /*a500*/  IMAD.U32 R25, R47, 0x10000, RZ ;  /* 0x000100002f197824 */ /* 0x000fc400078e00ff */
[-C--:B------:R-:W-:Y:S01]  /*a510*/  FMUL.FTZ R32, R32, R40.reuse ;  /* 0x0000002820207220 */ /* 0x080fe20000410000 */
[----:B------:R-:W-:Y:S02]  /*a520*/  IMAD.U32 R28, R48, 0x10000, RZ ;  /* 0x00010000301c7824 */ /* 0x000fe400078e00ff */
[----:B------:R-:W-:Y:S01]  /*a530*/  FFMA.FTZ R29, R13, R40, -R24 ;  /* 0x000000280d1d7223 */ /* 0x000fe20000010818 */
[----:B------:R-:W-:Y:S02]  /*a540*/  IMAD.U32 R12, R42, 0x10000, RZ ;  /* 0x000100002a0c7824 */ /* 0x000fe400078e00ff */
[-C--:B------:R-:W-:Y:S01]  /*a550*/  FMUL.FTZ R41, R31, R25.reuse ;  /* 0x000000191f297220 */ /* 0x080fe20000410000 */
[----:B------:R-:W-:Y:S02]  /*a560*/  IMAD.U32 R27, R15, 0x10000, RZ ;  /* 0x000100000f1b7824 */ /* 0x000fe400078e00ff */
[----:B------:R-:W-:Y:S01]  /*a570*/  FMUL.FTZ R40, R38, R28 ;  /* 0x0000001c26287220 */ /* 0x000fe20000410000 */
[----:B------:R-:W-:Y:S01]  /*a580*/  IMAD.U32 R24, R43, 0x10000, RZ ;  /* 0x000100002b187824 */ /* 0x000fe200078e00ff */
[----:B------:R-:W-:Y:S01]  /*a590*/  LOP3.LUT R47, R47, 0xffff0000, RZ, 0xc0, !PT ;  /* 0xffff00002f2f7812 */ /* 0x000fe200078ec0ff */
[----:B------:R-:W-:Y:S01]  /*a5a0*/  FMUL.FTZ R30, R31, R12 ;  /* 0x0000000c1f1e7220 */ /* 0x000fe20000410000 */
[----:B------:R-:W-:Y:S01]  /*a5b0*/  LOP3.LUT R48, R48, 0xffff0000, RZ, 0xc0, !PT ;  /* 0xffff000030307812 */ /* 0x000fe200078ec0ff */
[----:B------:R-:W-:Y:S01]  /*a5c0*/  FFMA.FTZ R32, R13, R46, R32 ;  /* 0x0000002e0d207223 */ /* 0x000fe20000010020 */
[----:B------:R-:W-:Y:S01]  /*a5d0*/  LOP3.LUT R42, R42, 0xffff0000, RZ, 0xc0, !PT ;  /* 0xffff00002a2a7812 */ /* 0x000fe200078ec0ff */
[----:B------:R-:W-:Y:S01]  /*a5e0*/  FFMA.FTZ R41, R26, R12, -R41 ;  /* 0x0000000c1a297223 */ /* 0x000fe20000010829 */
[----:B------:R-:W-:Y:S01]  /*a5f0*/  LOP3.LUT R43, R43, 0xffff0000, RZ, 0xc0, !PT ;  /* 0xffff00002b2b7812 */ /* 0x000fe200078ec0ff */
[-C--:B------:R-:W-:Y:S01]  /*a600*/  FMUL.FTZ R38, R38, R24.reuse ;  /* 0x0000001826267220 */ /* 0x080fe20000410000 */
[----:B------:R-:W-:Y:S01]  /*a610*/  LOP3.LUT R15, R15, 0xffff0000, RZ, 0xc0, !PT ;  /* 0xffff00000f0f7812 */ /* 0x000fe200078ec0ff */
[----:B------:R-:W-:Y:S01]  /*a620*/  FFMA.FTZ R40, R27, R24, -R40 ;  /* 0x000000181b287223 */ /* 0x000fe20000010828 */
[----:B------:R-:W-:Y:S01]  /*a630*/  FFMA.FTZ R26, R26, R25, R30 ;  /* 0x000000191a1a7223 */ /* 0x000fe2000001001e */
        /* <DEDUP_REMOVED lines=19> */
.L_x_5770:
[----:B------:R-:W-:Y:S05]  /*a770*/  BSYNC B1 ;  /* 0x0000000000017941 */ /* 0x000fea0003800000 */
.L_x_5769:
[----:B------:R-:W-:Y:S01]  /*a780*/  PRMT R30, R0, 0x7610, R30 ;  /* 0x00007610001e7816 */ /* 0x000fe2000000001e */
[----:B------:R-:W-:Y:S06]  /*a790*/  @P0 BRA `(.L_x_5758) ;  /* 0x0000000400a40947 */ /* 0x000fec0003800000 */
[----:B------:R-:W2:Y:S01]  /*a7a0*/  LDL R40, [R1+0x64] ;  /* 0x0000640001287983 */ /* 0x000ea20000100800 */
[----:B-1----:R-:W-:Y:S01]  /*a7b0*/  IMAD.SHL.U32 R12, R36, 0x40, RZ ;  /* 0x00000040240c7824 */ /* 0x002fe200078e00ff */
[----:B------:R-:W-:Y:S01]  /*a7c0*/  SHF.R.S32.HI R13, RZ, 0x1f, R36 ;  /* 0x0000001fff0d7819 */ /* 0x000fe20000011424 */
[----:B------:R-:W-:Y:S01]  /*a7d0*/  IMAD.IADD R0, R16, 0x1, R3 ;  /* 0x0000000110007824 */ /* 0x000fe200078e0203 */
[----:B------:R-:W-:Y:S02]  /*a7e0*/  SHF.R.U64 R32, R4, 0x10, R5 ;  /* 0x0000001004207819 */ /* 0x000fe40000001205 */
[----:B------:R-:W-:Y:S02]  /*a7f0*/  LOP3.LUT R3, R12, 0x1c0, RZ, 0xc0, !PT ;  /* 0x000001c00c037812 */ /* 0x000fe400078ec0ff */
[----:B------:R-:W-:Y:S02]  /*a800*/  LEA.HI R13, R13, R36, RZ, 0x3 ;  /* 0x000000240d0d7211 */ /* 0x000fe400078f18ff */
[----:B------:R-:W-:-:S02]  /*a810*/  LOP3.LUT R0, R3, 0x38, R0, 0xf8, !PT ;  /* 0x0000003803007812 */ /* 0x000fc400078ef800 */
[----:B------:R-:W-:Y:S01]  /*a820*/  SHF.R.U32.HI R3, RZ, 0x3, R3 ;  /* 0x00000003ff037819 */ /* 0x000fe20000011603 */
[----:B------:R-:W-:Y:S01]  /*a830*/  IMAD.SHL.U32 R13, R13, 0x40, RZ ;  /* 0x000000400d0d7824 */ /* 0x000fe200078e00ff */
[----:B0-----:R-:W-:Y:S02]  /*a840*/  SHF.R.U64 R21, R8, 0x10, R9 ;  /* 0x0000001008157819 */ /* 0x001fe40000001209 */
[----:B------:R-:W-:Y:S02]  /*a850*/  LOP3.LUT R0, R0, R3, RZ, 0x3c, !PT ;  /* 0x0000000300007212 */ /* 0x000fe400078e3cff */
[----:B------:R-:W-:Y:S02]  /*a860*/  LOP3.LUT R3, R13, 0xfffffe00, RZ, 0xc0, !PT ;  /* 0xfffffe000d037812 */ /* 0x000fe400078ec0ff */
[----:B------:R-:W-:Y:S02]  /*a870*/  PRMT R32, R51, 0x5432, R32 ;  /* 0x0000543233207816 */ /* 0x000fe40000000020 */
[----:B------:R-:W-:Y:S01]  /*a880*/  PRMT R21, R54, 0x5410, R21 ;  /* 0x0000541036157816 */ /* 0x000fe20000000015 */
[----:B------:R-:W-:Y:S01]  /*a890*/  IMAD.IADD R3, R3, 0x1, R0 ;  /* 0x0000000103037824 */ /* 0x000fe200078e0200 */
[----:B------:R-:W-:Y:S01]  /*a8a0*/  SHF.R.U32.HI R28, RZ, 0x10, R9 ;  /* 0x00000010ff1c7819 */ /* 0x000fe20000011609 */
[----:B------:R-:W-:Y:S01]  /*a8b0*/  IMAD.U32 R33, R32, 0x10000, RZ ;  /* 0x0001000020217824 */ /* 0x000fe200078e00ff */
[--C-:B------:R-:W-:Y:S01]  /*a8c0*/  SHF.R.U64 R29, R10, 0x10, R11.reuse ;  /* 0x000000100a1d7819 */ /* 0x100fe2000000120b */
[----:B------:R-:W-:Y:S01]  /*a8d0*/  IMAD R3, R3, 0x2, R2 ;  /* 0x0000000203037824 */ /* 0x000fe200078e0202 */
[----:B------:R-:W-:-:S02]  /*a8e0*/  SHF.R.U32.HI R31, RZ, 0x10, R11 ;  /* 0x00000010ff1f7819 */ /* 0x000fc4000001160b */
[----:B------:R-:W-:Y:S02]  /*a8f0*/  SHF.R.U32.HI R34, RZ, 0x10, R5 ;  /* 0x00000010ff227819 */ /* 0x000fe40000011605 */
[----:B------:R-:W0:Y:S01]  /*a900*/  LDS.128 R24, [R3+0x20400] ;  /* 0x0204000003187984 */ /* 0x000e220000000c00 */
[----:B------:R-:W-:Y:S02]  /*a910*/  SHF.R.U32.HI R37, RZ, 0x10, R7 ;  /* 0x00000010ff257819 */ /* 0x000fe40000011607 */
[C---:B------:R-:W-:Y:S02]  /*a920*/  PRMT R34, R53.reuse, 0x5432, R34 ;  /* 0x0000543235227816 */ /* 0x040fe40000000022 */
[----:B------:R-:W-:Y:S02]  /*a930*/  PRMT R37, R53, 0x5410, R37 ;  /* 0x0000541035257816 */ /* 0x000fe40000000025 */
[----:B------:R-:W-:Y:S01]  /*a940*/  PRMT R31, R20, 0x5410, R31 ;  /* 0x00005410141f7816 */ /* 0x000fe2000000001f */
[----:B------:R-:W-:Y:S01]  /*a950*/  IMAD.U32 R36, R34, 0x10000, RZ ;  /* 0x0001000022247824 */ /* 0x000fe200078e00ff */
[----:B------:R-:W-:-:S02]  /*a960*/  PRMT R28, R54, 0x5432, R28 ;  /* 0x00005432361c7816 */ /* 0x000fc4000000001c */
[----:B------:R-:W-:Y:S02]  /*a970*/  SHF.R.U64 R35, R6, 0x10, R7 ;  /* 0x0000001006237819 */ /* 0x000fe40000001207 */
[----:B------:R-:W-:Y:S01]  /*a980*/  PRMT R29, R30, 0x5410, R29 ;  /* 0x000054101e1d7816 */ /* 0x000fe2000000001d */
[----:B------:R-:W-:Y:S01]  /*a990*/  IMAD.U32 R30, R28, 0x10000, RZ ;  /* 0x000100001c1e7824 */ /* 0x000fe200078e00ff */
[----:B------:R-:W-:Y:S01]  /*a9a0*/  PRMT R35, R51, 0x5410, R35 ;  /* 0x0000541033237816 */ /* 0x000fe20000000023 */
[C---:B0-----:R-:W-:Y:S01]  /*a9b0*/  IMAD.U32 R9, R24.reuse, 0x10000, RZ ;  /* 0x0001000018097824 */ /* 0x041fe200078e00ff */
[----:B------:R-:W-:Y:S01]  /*a9c0*/  LOP3.LUT R10, R24, 0xffff0000, RZ, 0xc0, !PT ;  /* 0xffff0000180a7812 */ /* 0x000fe200078ec0ff */
[C---:B------:R-:W-:Y:S01]  /*a9d0*/  IMAD.U32 R11, R25.reuse, 0x10000, RZ ;  /* 0x00010000190b7824 */ /* 0x040fe200078e00ff */
[----:B------:R-:W-:Y:S01]  /*a9e0*/  LOP3.LUT R24, R25, 0xffff0000, RZ, 0xc0, !PT ;  /* 0xffff000019187812 */ /* 0x000fe200078ec0ff */
[----:B------:R-:W-:Y:S02]  /*a9f0*/  IMAD.U32 R25, R21, 0x10000, RZ ;  /* 0x0001000015197824 */ /* 0x000fe400078e00ff */
[----:B------:R-:W-:Y:S01]  /*aa00*/  FMUL.FTZ R39, R9, R33 ;  /* 0x0000002109277220 */ /* 0x000fe20000410000 */
[----:B------:R-:W-:-:S02]  /*aa10*/  IMAD.U32 R20, R27, 0x10000, RZ ;  /* 0x000100001b147824 */ /* 0x000fc400078e00ff */
[----:B------:R-:W-:Y:S01]  /*aa20*/  FMUL.FTZ R38, R11, R36 ;  /* 0x000000240b267220 */ /* 0x000fe20000410000 */
[-C--:B------:R-:W-:Y:S01]  /*aa30*/  FMUL.FTZ R9, R9, R25.reuse ;  /* 0x0000001909097220 */ /* 0x080fe20000410000 */
[----:B------:R-:W-:Y:S01]  /*aa40*/  LOP3.LUT R21, R21, 0xffff0000, RZ, 0xc0, !PT ;  /* 0xffff000015157812 */ /* 0x000fe200078ec0ff */
[----:B--2---:R-:W0:Y:S02]  /*aa50*/  LDS.128 R12, [R40+0x20400] ;  /* 0x02040000280c7984 */ /* 0x004e240000000c00 */
[C---:B0-----:R-:W-:Y:S01]  /*aa60*/  IMAD.U32 R0, R12.reuse, 0x10000, RZ ;  /* 0x000100000c007824 */ /* 0x041fe200078e00ff */
[----:B------:R-:W-:Y:S01]  /*aa70*/  LOP3.LUT R4, R12, 0xffff0000, RZ, 0xc0, !PT ;  /* 0xffff00000c047812 */ /* 0x000fe200078ec0ff */
[C---:B------:R-:W-:Y:S01]  /*aa80*/  IMAD.U32 R6, R14.reuse, 0x10000, RZ ;  /* 0x000100000e067824 */ /* 0x040fe200078e00ff */
[----:B------:R-:W-:Y:S01]  /*aa90*/  LOP3.LUT R7, R14, 0xffff0000, RZ, 0xc0, !PT ;  /* 0xffff00000e077812 */ /* 0x000fe200078ec0ff */
[----:B------:R-:W-:Y:S01]  /*aaa0*/  FFMA.FTZ R39, R0, R25, -R39 ;  /* 0x0000001900277223 */ /* 0x000fe20000010827 */
[----:B------:R-:W-:-:S02]  /*aab0*/  IMAD.U32 R25, R37, 0x10000, RZ ;  /* 0x0001000025197824 */ /* 0x000fc400078e00ff */
[----:B------:R-:W-:Y:S01]  /*aac0*/  FFMA.FTZ R33, R0, R33, R9 ;  /* 0x0000002100217223 */ /* 0x000fe20000010009 */
[C---:B------:R-:W-:Y:S01]  /*aad0*/  IMAD.U32 R5, R13.reuse, 0x10000, RZ ;  /* 0x000100000d057824 */ /* 0x040fe200078e00ff */
[----:B------:R-:W-:Y:S01]  /*aae0*/  LOP3.LUT R12, R13, 0xffff0000, RZ, 0xc0, !PT ;  /* 0xffff00000d0c7812 */ /* 0x000fe200078ec0ff */
[C---:B------:R-:W-:Y:S01]  /*aaf0*/  IMAD.U32 R8, R15.reuse, 0x10000, RZ ;  /* 0x000100000f087824 */ /* 0x040fe200078e00ff */
[----:B------:R-:W-:Y:S01]  /*ab00*/  LOP3.LUT R14, R15, 0xffff0000, RZ, 0xc0, !PT ;  /* 0xffff00000f0e7812 */ /* 0x000fe200078ec0ff */
[----:B------:R-:W-:Y:S01]  /*ab10*/  IMAD.U32 R9, R31, 0x10000, RZ ;  /* 0x000100001f097824 */ /* 0x000fe200078e00ff */
[C---:B------:R-:W-:Y:S01]  /*ab20*/  LOP3.LUT R15, R26.reuse, 0xffff0000, RZ, 0xc0, !PT ;  /* 0xffff00001a0f7812 */ /* 0x040fe200078ec0ff */
[----:B------:R-:W-:Y:S01]  /*ab30*/  IMAD.U32 R13, R26, 0x10000, RZ ;  /* 0x000100001a0d7824 */ /* 0x000fe200078e00ff */
[----:B------:R-:W-:Y:S01]  /*ab40*/  LOP3.LUT R26, R27, 0xffff0000, RZ, 0xc0, !PT ;  /* 0xffff00001b1a7812 */ /* 0x000fe200078ec0ff */
[C---:B------:R-:W-:Y:S01]  /*ab50*/  FMUL.FTZ R27, R20.reuse, R25 ;  /* 0x00000019141b7220 */ /* 0x040fe20000410000 */
[-C--:B------:R-:W-:Y:S01]  /*ab60*/  FMUL.FTZ R20, R20, R9.reuse ;  /* 0x0000000914147220 */ /* 0x080fe20000410000 */
[-C--:B------:R-:W-:Y:S01]  /*ab70*/  FMUL.FTZ R0, R11, R30.reuse ;  /* 0x0000001e0b007220 */ /* 0x080fe20000410000 */
[----:B------:R-:W-:Y:S01]  /*ab80*/  FFMA.FTZ R38, R5, R30, -R38 ;  /* 0x0000001e05267223 */ /* 0x000fe20000010826 */
[----:B------:R-:W-:Y:S01]  /*ab90*/  LOP3.LUT R11, R32, 0xffff0000, RZ, 0xc0, !PT ;  /* 0xffff0000200b7812 */ /* 0x000fe200078ec0ff */
[C---:B------:R-:W-:Y:S01]  /*aba0*/  FFMA.FTZ R30, R8.reuse, R9, -R27 ;  /* 0x00000009081e7223 */ /* 0x040fe2000001081b */
[----:B------:R-:W-:Y:S01]  /*abb0*/  FFMA.FTZ R32, R8, R25, R20 ;  /* 0x0000001908207223 */ /* 0x000fe20000010014 */
[----:B------:R-:W-:Y:S01]  /*abc0*/  FMUL.FTZ R27, R10, R21 ;  /* 0x000000150a1b7220 */ /* 0x000fe20000410000 */
[----:B------:R-:W-:-:S02]  /*abd0*/  IMAD.U32 R8, R35, 0x10000, RZ ;  /* 0x0001000023087824 */ /* 0x000fc400078e00ff */
[----:B------:R-:W-:Y:S01]  /*abe0*/  FFMA.FTZ R36, R5, R36, R0 ;  /* 0x0000002405247223 */ /* 0x000fe20000010000 */
[-C--:B------:R-:W-:Y:S01]  /*abf0*/  FMUL.FTZ R25, R10, R11.reuse ;  /* 0x0000000b0a197220 */ /* 0x080fe20000410000 */
[----:B------:R-:W-:Y:S01]  /*ac00*/  FFMA.FTZ R20, R4, R11, R27 ;  /* 0x0000000b04147223 */ /* 0x000fe2000001001b */
[----:B------:R-:W-:Y:S02]  /*ac10*/  IMAD.U32 R0, R29, 0x10000, RZ ;  /* 0x000100001d007824 */ /* 0x000fe400078e00ff */
[C---:B------:R-:W-:Y:S01]  /*ac20*/  FMUL.FTZ R11, R13.reuse, R8 ;  /* 0x000000080d0b7220 */ /* 0x040fe20000410000 */
[----:B------:R-:W-:Y:S01]  /*ac30*/  LOP3.LUT R9, R34, 0xffff0000, RZ, 0xc0, !PT ;  /* 0xffff000022097812 */ /* 0x000fe200078ec0ff */
[----:B------:R-:W-:Y:S01]  /*ac40*/  FFMA.FTZ R10, R4, R21, -R25 ;  /* 0x00000015040a7223 */ /* 0x000fe20000010819 */
[----:B------:R-:W-:Y:S01]  /*ac50*/  LOP3.LUT R5, R28, 0xffff0000, RZ, 0xc0, !PT ;  /* 0xffff00001c057812 */ /* 0x000fe200078ec0ff */
[-C--:B------:R-:W-:Y:S01]  /*ac60*/  FMUL.FTZ R13, R13, R0.reuse ;  /* 0x000000000d0d7220 */ /* 0x080fe20000410000 */
[----:B------:R-:W-:Y:S01]  /*ac70*/  FFMA.FTZ R11, R6, R0, -R11 ;  /* 0x00000000060b7223 */ /* 0x000fe2000001080b */
[----:B------:R-:W-:Y:S01]  /*ac80*/  LOP3.LUT R4, R35, 0xffff0000, RZ, 0xc0, !PT ;  /* 0xffff000023047812 */ /* 0x000fe200078ec0ff */
[----:B------:R-:W-:Y:S01]  /*ac90*/  FMUL.FTZ R21, R24, R9 ;  /* 0x0000000918157220 */ /* 0x000fe20000410000 */
[----:B------:R-:W-:Y:S01]  /*aca0*/  LOP3.LUT R0, R29, 0xffff0000, RZ, 0xc0, !PT ;  /* 0xffff00001d007812 */ /* 0x000fe200078ec0ff */
[----:B------:R-:W-:Y:S01]  /*acb0*/  FFMA.FTZ R13, R6, R8, R13 ;  /* 0x00000008060d7223 */ /* 0x000fe2000001000d */
[----:B------:R-:W-:Y:S01]  /*acc0*/  LOP3.LUT R37, R37, 0xffff0000, RZ, 0xc0, !PT ;  /* 0xffff000025257812 */ /* 0x000fe200078ec0ff */
[-C--:B------:R-:W-:Y:S01]  /*acd0*/  FMUL.FTZ R24, R24, R5.reuse ;  /* 0x0000000518187220 */ /* 0x080fe20000410000 */
[----:B------:R-:W-:Y:S01]  /*ace0*/  LOP3.LUT R31, R31, 0xffff0000, RZ, 0xc0, !PT ;  /* 0xffff00001f1f7812 */ /* 0x000fe200078ec0ff */
[C---:B------:R-:W-:Y:S01]  /*acf0*/  FMUL.FTZ R6, R15.reuse, R4 ;  /* 0x000000040f067220 */ /* 0x040fe20000410000 */
[----:B------:R-:W-:Y:S01]  /*ad00*/  FFMA.FTZ R5, R12, R5, -R21 ;  /* 0x000000050c057223 */ /* 0x000fe20000010815 */
[-C--:B------:R-:W-:Y:S01]  /*ad10*/  FMUL.FTZ R15, R15, R0.reuse ;  /* 0x000000000f0f7220 */ /* 0x080fe20000410000 */
[C---:B------:R-:W-:Y:S01]  /*ad20*/  FMUL.FTZ R21, R26.reuse, R37 ;  /* 0x000000251a157220 */ /* 0x040fe20000410000 */
[-C--:B------:R-:W-:Y:S01]  /*ad30*/  FMUL.FTZ R26, R26, R31.reuse ;  /* 0x0000001f1a1a7220 */ /* 0x080fe20000410000 */
        /* <DEDUP_REMOVED lines=15> */
.L_x_5758:
[----:B------:R-:W-:Y:S05]  /*ae30*/  BSYNC B0 ;  /* 0x0000000000007941 */ /* 0x000fea0003800000 */
.L_x_5744:
        /* <DEDUP_REMOVED lines=8> */
.L_x_5741:
[----:B--2-4-:R-:W-:-:S05]  /*aec0*/  IMAD.U32 R0, RZ, RZ, UR37 ;  /* 0x00000025ff007e24 */ /* 0x014fca000f8e00ff */
[----:B------:R-:W-:-:S13]  /*aed0*/  ISETP.NE.AND P0, PT, R0, 0x3, PT ;  /* 0x000000030000780c */ /* 0x000fda0003f05270 */
[----:B------:R-:W-:Y:S05]  /*aee0*/  @!P0 BRA `(.L_x_5771) ;  /* 0x0000000000048947 */ /* 0x000fea0003800000 */
[----:B------:R-:W-:Y:S01]  /*aef0*/  BPT.TRAP 0x1 ;  /* 0x000000040000795c */ /* 0x000fe20000300000 */
.L_x_5771:
[----:B-1----:R-:W-:Y:S01]  /*af00*/  IMAD R12, R18, 0x8, R2 ;  /* 0x00000008120c7824 */ /* 0x002fe200078e0202 */
[----:B0-----:R-:W-:-:S04]  /*af10*/  SHF.L.U32 R21, R19, 0x1f, RZ ;  /* 0x0000001f13157819 */ /* 0x001fc800000006ff */
[----:B------:R0:W1:Y:S01]  /*af20*/  SYNCS.PHASECHK.TRANS64.TRYWAIT P2, [R12+URZ+0x28c30], R21 ;  /* 0x028c30150c0075a7 */ /* 0x000062000804017f */
[----:B------:R-:W-:Y:S05]  /*af30*/  @!P0 BRA `(.L_x_5772) ;  /* 0x0000000000048947 */ /* 0x000fea0003800000 */
[----:B------:R-:W-:Y:S01]  /*af40*/  BPT.TRAP 0x1 ;  /* 0x000000040000795c */ /* 0x000fe20000300000 */
.L_x_5772:
[----:B------:R-:W2:Y:S02]  /*af50*/  S2R R0, SR_TID.X ;  /* 0x0000000000007919 */ /* 0x000ea40000002100 */
[----:B--2---:R-:W-:-:S04]  /*af60*/  LOP3.LUT R0, R0, 0x7f, RZ, 0xc0, !PT ;  /* 0x0000007f00007812 */ /* 0x004fc800078ec0ff */
[----:B------:R-:W-:Y:S01]  /*af70*/  ISETP.NE.AND P1, PT, R0, RZ, PT ;  /* 0x000000ff0000720c */ /* 0x000fe20003f25270 */
[----:B------:R-:W-:-:S05]  /*af80*/  VIADD R0, R2, 0x22400 ;  /* 0x0002240002007836 */ /* 0x000fca0000000000 */
[----:B------:R-:W-:Y:S01]  /*af90*/  SHF.R.U32.HI R0, RZ, 0x4, R0 ;  /* 0x00000004ff007819 */ /* 0x000fe20000011600 */
[----:B-1----:R-:W-:Y:S06]  /*afa0*/  @P2 BRA `(.L_x_5773) ;  /* 0x0000000000082947 */ /* 0x002fec0003800000 */
[----:B------:R-:W1:Y:S02]  /*afb0*/  SYNCS.PHASECHK.TRANS64.TRYWAIT P2, [R12+URZ+0x28c30], R21 ;  /* 0x028c30150c0075a7 */ /* 0x000e64000804017f */
[----:B-1----:R-:W-:Y:S05]  /*afc0*/  @!P2 BRA `(.L_x_5774) ;  /* 0x0000019400d8a947 */ /* 0x002fea0003800000 */
.L_x_5773:
[----:B------:R-:W-:Y:S01]  /*afd0*/  LOP3.LUT R0, R0, 0x3fff, RZ, 0xc0, !PT ;  /* 0x00003fff00007812 */ /* 0x000fe200078ec0ff */
[----:B------:R-:W-:Y:S05]  /*afe0*/  WARPSYNC.ALL ;  /* 0x0000000000007948 */ /* 0x000fea0003800000 */
[----:B------:R-:W-:Y:S01]  /*aff0*/  LOP3.LUT R13, R0, 0x10000, RZ, 0xfc, !PT ;  /* 0x00010000000d7812 */ /* 0x000fe200078efcff */
[----:B------:R-:W-:Y:S01]  /*b000*/  VIADD R0, R2, 0x20400 ;  /* 0x0002040002007836 */ /* 0x000fe20000000000 */
[----:B------:R-:W-:-:S03]  /*b010*/  WARPGROUP.ARRIVE ;  /* 0x00000000000079c5 */ /* 0x000fc60000000000 */
[----:B------:R-:W-:Y:S01]  /*b020*/  IMAD R6, R18, 0x200, R13 ;  /* 0x0000020012067824 */ /* 0x000fe200078e020d */
[----:B------:R-:W-:Y:S01]  /*b030*/  ULDC.64 UR46, c[0x0][0x9e0] ;  /* 0x00027800002e7ab9 */ /* 0x000fe20000000a00 */
[----:B---3--:R-:W-:Y:S01]  /*b040*/  IMAD.MOV.U32 R7, RZ, RZ, 0x40000040 ;  /* 0x40000040ff077424 */ /* 0x008fe200078e00ff */
[----:B------:R-:W-:Y:S01]  /*b050*/  SHF.R.U32.HI R0, RZ, 0x4, R0 ;  /* 0x00000004ff007819 */ /* 0x000fe20000011600 */
[----:B------:R-:W-:Y:S01]  /*b060*/  IMAD.MOV.U32 R5, RZ, RZ, 0x40000040 ;  /* 0x40000040ff057424 */ /* 0x000fe200078e00ff */
[C---:B------:R-:W-:Y:S01]  /*b070*/  R2UR UR6, R6.reuse ;  /* 0x00000000060672ca */ /* 0x040fe200000e0000 */
[----:B------:R-:W-:Y:S01]  /*b080*/  VIADD R8, R6, 0x2 ;  /* 0x0000000206087836 */ /* 0x000fe20000000000 */
[----:B------:R-:W-:Y:S01]  /*b090*/  LOP3.LUT R0, R0, 0x3fff, RZ, 0xc0, !PT ;  /* 0x00003fff00007812 */ /* 0x000fe200078ec0ff */
[----:B------:R-:W-:Y:S01]  /*b0a0*/  IMAD.MOV.U32 R9, RZ, RZ, 0x40000040 ;  /* 0x40000040ff097424 */ /* 0x000fe200078e00ff */
[----:B------:R-:W-:Y:S01]  /*b0b0*/  R2UR UR7, R7 ;  /* 0x00000000070772ca */ /* 0x000fe200000e0000 */
[----:B------:R-:W-:Y:S01]  /*b0c0*/  IMAD.MOV.U32 R11, RZ, RZ, 0x40000040 ;  /* 0x40000040ff0b7424 */ /* 0x000fe200078e00ff */
[----:B------:R-:W-:Y:S01]  /*b0d0*/  LOP3.LUT R4, R0, 0x10000, RZ, 0xfc, !PT ;  /* 0x0001000000047812 */ /* 0x000fe200078efcff */
[----:B------:R-:W-:Y:S01]  /*b0e0*/  VIADD R14, R6, 0x4 ;  /* 0x00000004060e7836 */ /* 0x000fe20000000000 */
[----:B------:R-:W-:Y:S01]  /*b0f0*/  R2UR UR5, R5 ;  /* 0x00000000050572ca */ /* 0x000fe200000e0000 */
[----:B------:R-:W-:Y:S01]  /*b100*/  IMAD.MOV.U32 R15, RZ, RZ, 0x40000040 ;  /* 0x40000040ff0f7424 */ /* 0x000fe200078e00ff */
[C---:B------:R-:W-:Y:S01]  /*b110*/  R2UR UR4, R4.reuse ;  /* 0x00000000040472ca */ /* 0x040fe200000e0000 */
[----:B------:R-:W-:Y:S01]  /*b120*/  VIADD R10, R4, 0x2 ;  /* 0x00000002040a7836 */ /* 0x000fe20000000000 */
[----:B------:R-:W-:Y:S01]  /*b130*/  UISETP.GE.AND UP0, UPT, UR47, 0x1, UPT ;  /* 0x000000012f00788c */ /* 0x000fe2000bf06270 */
[----:B------:R-:W-:Y:S01]  /*b140*/  IMAD.MOV.U32 R7, RZ, RZ, 0x40000040 ;  /* 0x40000040ff077424 */ /* 0x000fe200078e00ff */
[----:B------:R-:W-:-:S02]  /*b150*/  ULDC UR45, c[0x0][0x9dc] ;  /* 0x00027700002d7ab9 */ /* 0x000fc40000000800 */
[----:B------:R-:W-:Y:S02]  /*b160*/  ULOP3.LUT UR45, URZ, UR45, URZ, 0x33, !UPT ;  /* 0x0000002d3f2d7292 */ /* 0x000fe4000f8e333f */
[----:B------:R-:W-:Y:S01]  /*b170*/  PLOP3.LUT P3, PT, PT, PT, UP0, 0x40, 0x0 ;  /* 0x000000000000781c */ /* 0x000fe20003f6e808 */
[----:B------:R-:W-:-:S04]  /*b180*/  UP2UR UR48, UPR, URZ, 0x1 ;  /* 0x000000013f307883 */ /* 0x000fc80008000000 */
[----:B------:R-:W-:Y:S01]  /*b190*/  HGMMA.64x64x16.F32.BF16 R24, gdesc[UR4], RZ, !UPT, gsb0 ;  /* 0x00e00000041879f0 */ /* 0x000fe2000c0018ff */
[----:B------:R-:W-:Y:S01]  /*b1a0*/  R2UR UR6, R8 ;  /* 0x00000000080672ca */ /* 0x000fe200000e0000 */
[----:B------:R-:W-:Y:S01]  /*b1b0*/  VIADD R8, R4, 0x4 ;  /* 0x0000000404087836 */ /* 0x000fe20000000000 */
[----:B------:R-:W-:Y:S01]  /*b1c0*/  R2UR UR7, R9 ;  /* 0x00000000090772ca */ /* 0x000fe200000e0000 */
[----:B------:R-:W-:Y:S01]  /*b1d0*/  IMAD.MOV.U32 R9, RZ, RZ, 0x40000040 ;  /* 0x40000040ff097424 */ /* 0x000fe200078e00ff */
[----:B------:R-:W-:Y:S02]  /*b1e0*/  R2UR UR4, R10 ;  /* 0x000000000a0472ca */ /* 0x000fe400000e0000 */
[----:B------:R-:W-:Y:S01]  /*b1f0*/  R2UR UR5, R11 ;  /* 0x000000000b0572ca */ /* 0x000fe200000e0000 */
[----:B------:R-:W-:Y:S02]  /*b200*/  WARPGROUP.DEPBAR.LE gsb0, 0x0 ;  /* 0x00008000000079c5 */ /* 0x000fe40000010000 */
[----:B------:R-:W-:-:S10]  /*b210*/  WARPGROUP.ARRIVE ;  /* 0x00000000000079c5 */ /* 0x000fd40000000000 */
[----:B------:R-:W-:Y:S01]  /*b220*/  HGMMA.64x64x16.F32.BF16 R24, gdesc[UR4], R24, gsb0 ;  /* 0x00e00000041879f0 */ /* 0x000fe20008001818 */
[----:B------:R-:W-:Y:S01]  /*b230*/  R2UR UR6, R14 ;  /* 0x000000000e0672ca */ /* 0x000fe200000e0000 */
[----:B------:R-:W-:Y:S01]  /*b240*/  VIADD R14, R6, 0x6 ;  /* 0x00000006060e7836 */ /* 0x000fe20000000000 */
[----:B------:R-:W-:Y:S01]  /*b250*/  R2UR UR7, R15 ;  /* 0x000000000f0772ca */ /* 0x000fe200000e0000 */
[----:B------:R-:W-:Y:S01]  /*b260*/  VIADD R6, R4, 0x6 ;  /* 0x0000000604067836 */ /* 0x000fe20000000000 */
[----:B------:R-:W-:Y:S01]  /*b270*/  R2UR UR4, R8 ;  /* 0x00000000080472ca */ /* 0x000fe200000e0000 */
[----:B------:R-:W-:Y:S01]  /*b280*/  IMAD.MOV.U32 R15, RZ, RZ, 0x40000040 ;  /* 0x40000040ff0f7424 */ /* 0x000fe200078e00ff */
        /* <DEDUP_REMOVED lines=11> */
[----:B------:R-:W-:Y:S02]  /*b340*/  ULDC UR4, c[0x0][0x9d8] ;  /* 0x0002760000047ab9 */ /* 0x000fe40000000800 */
[----:B------:R-:W-:Y:S02]  /*b350*/  WARPGROUP.DEPBAR.LE gsb0, 0x0 ;  /* 0x00008000000079c5 */ /* 0x000fe40000010000 */
[----:B------:R-:W-:Y:S01]  /*b360*/  FMUL.FTZ R20, R24, UR4 ;  /* 0x0000000418147c20 */ /* 0x000fe20008410000 */
[----:B------:R-:W-:Y:S01]  /*b370*/  FMUL.FTZ R32, R32, UR4 ;  /* 0x0000000420207c20 */ /* 0x000fe20008410000 */
[----:B------:R-:W2:Y:S01]  /*b380*/  LDC R24, c[0x0][0x448] ;  /* 0x00011200ff187b82 */ /* 0x000ea20000000800 */
        /* <DEDUP_REMOVED lines=10> */
[----:B------:R4:W0:Y:S01]  /*b430*/  MUFU.TANH R69, R3 ;  /* 0x0000000300457308 */ /* 0x0008220000002400 */
        /* <DEDUP_REMOVED lines=8> */
[----:B----4-:R-:W-:Y:S01]  /*b4c0*/  FMUL.FTZ R3, R36, UR4 ;  /* 0x0000000424037c20 */ /* 0x010fe20008410000 */
[----:B------:R-:W-:Y:S01]  /*b4d0*/  FMUL.FTZ R36, R38, UR4 ;  /* 0x0000000426247c20 */ /* 0x000fe20008410000 */
[----:B------:R-:W-:Y:S01]  /*b4e0*/  FMUL.FTZ R38, R39, UR4 ;  /* 0x0000000427267c20 */ /* 0x000fe20008410000 */
[----:B------:R-:W-:Y:S01]  /*b4f0*/  FMUL.FTZ R52, R52, UR4 ;  /* 0x0000000434347c20 */ /* 0x000fe20008410000 */
[----:B--2---:R-:W-:Y:S01]  /*b500*/  ISETP.NE.AND P2, PT, R24, 0x1, PT ;  /* 0x000000011800780c */ /* 0x004fe20003f45270 */
[----:B------:R-:W-:Y:S01]  /*b510*/  FMUL.FTZ R24, R51, UR4 ;  /* 0x0000000433187c20 */ /* 0x000fe20008410000 */
[----:B------:R-:W-:Y:S01]  /*b520*/  FMUL.FTZ R53, R53, UR4 ;  /* 0x0000000435357c20 */ /* 0x000fe20008410000 */
[----:B------:R2:W4:Y:S01]  /*b530*/  MUFU.TANH R61, R3 ;  /* 0x00000003003d7308 */ /* 0x0005220000002400 */
[----:B------:R-:W-:Y:S01]  /*b540*/  FMUL.FTZ R45, R45, UR4 ;  /* 0x000000042d2d7c20 */ /* 0x000fe20008410000 */
[----:B------:R-:W-:Y:S01]  /*b550*/  FMUL.FTZ R29, R29, UR4 ;  /* 0x000000041d1d7c20 */ /* 0x000fe20008410000 */
[----:B------:R-:W-:-:S05]  /*b560*/  FMUL.FTZ R33, R33, UR4 ;  /* 0x0000000421217c20 */ /* 0x000fca0008410000 */
[----:B------:R-:W0:Y:S01]  /*b570*/  MUFU.TANH R35, R48 ;  /* 0x0000003000237308 */ /* 0x000e220000002400 */
[----:B--2---:R-:W-:Y:S01]  /*b580*/  FMUL.FTZ R3, R44, UR4 ;  /* 0x000000042c037c20 */ /* 0x004fe20008410000 */
[----:B------:R-:W2:Y:S01]  /*b590*/  @P2 LDC R32, c[0x0][0x44c] ;  /* 0x00011300ff202b82 */ /* 0x000ea20000000800 */
[----:B------:R-:W-:Y:S01]  /*b5a0*/  FMUL.FTZ R44, R46, UR4 ;  /* 0x000000042e2c7c20 */ /* 0x000fe20008410000 */
[----:B------:R-:W-:-:S04]  /*b5b0*/  FMUL.FTZ R46, R47, UR4 ;  /* 0x000000042f2e7c20 */ /* 0x000fc80008410000 */
[----:B------:R1:W0:Y:S02]  /*b5c0*/  MUFU.TANH R25, R3 ;  /* 0x0000000300197308 */ /* 0x0002240000002400 */
[----:B------:R-:W3:Y:S06]  /*b5d0*/  @P2 LDC R34, c[0x0][0x450] ;  /* 0x00011400ff222b82 */ /* 0x000eec0000000800 */
[----:B------:R-:W0:Y:S01]  /*b5e0*/  MUFU.TANH R20, R20 ;  /* 0x0000001400147308 */ /* 0x000e220000002400 */
[----:B-1----:R-:W-:-:S04]  /*b5f0*/  IMAD.IADD R3, R201, 0x1, R192 ;  /* 0x00000001c9037824 */ /* 0x002fc800078e02c0 */
[----:B------:R-:W-:-:S03]  /*b600*/  IMAD.MOV.U32 R31, RZ, RZ, R3 ;  /* 0x000000ffff1f7224 */ /* 0x000fc600078e0003 */
[----:B------:R-:W1:Y:S01]  /*b610*/  MUFU.TANH R71, R71 ;  /* 0x0000004700477308 */ /* 0x000e620000002400 */
[----:B--2---:R-:W-:-:S04]  /*b620*/  @P2 IMAD.HI.U32 R15, R3, R32, RZ ;  /* 0x00000020030f2227 */ /* 0x004fc800078e00ff */
[----:B------:R-:W-:Y:S01]  /*b630*/  FMUL.FTZ R32, R55, UR4 ;  /* 0x0000000437207c20 */ /* 0x000fe20008410000 */
[----:B------:R-:W-:Y:S02]  /*b640*/  @!P1 VIADD R3, R12, 0x28c40 ;  /* 0x00028c400c039836 */ /* 0x000fe40000000000 */
[----:B------:R-:W2:Y:S01]  /*b650*/  MUFU.TANH R0, R0 ;  /* 0x0000000000007308 */ /* 0x000ea20000002400 */
[----:B---3--:R-:W-:Y:S01]  /*b660*/  @P2 SHF.R.U32.HI R31, RZ, R34, R15 ;  /* 0x00000022ff1f2219 */ /* 0x008fe2000001160f */
[----:B------:R-:W-:Y:S01]  /*b670*/  IMAD.MOV.U32 R15, RZ, RZ, -0x40 ;  /* 0xffffffc0ff0f7424 */ /* 0x000fe200078e00ff */
[----:B------:R-:W-:Y:S01]  /*b680*/  @!P1 PRMT R3, RZ, 0x654, R3 ;  /* 0x00000654ff039816 */ /* 0x000fe20000000003 */
[----:B------:R-:W-:Y:S01]  /*b690*/  FMUL.FTZ R34, R54, UR4 ;  /* 0x0000000436227c20 */ /* 0x000fe20008410000 */
[C---:B------:R-:W-:Y:S01]  /*b6a0*/  LEA R54, R168.reuse, 0xffffffc0, 0x6 ;  /* 0xffffffc0a8367811 */ /* 0x040fe200078e30ff */
[----:B------:R-:W3:Y:S01]  /*b6b0*/  SHFL.IDX PT, R60, R31, RZ, 0x1c1f ;  /* 0x001c1fff1f3c7589 */ /* 0x000ee200000e0000 */
[----:B------:R-:W-:Y:S01]  /*b6c0*/  IMAD R48, R168, R15, 0x41 ;  /* 0x00000041a8307424 */ /* 0x000fe200078e020f */
[----:B------:R4:W-:Y:S01]  /*b6d0*/  @!P1 SYNCS.ARRIVE.TRANS64.RED.A1T0 RZ, [R3+URZ], RZ ;  /* 0x000000ff03ff99a7 */ /* 0x0009e2000810043f */
[----:B------:R-:W0:Y:S01]  /*b6e0*/  MUFU.TANH R14, R14 ;  /* 0x0000000e000e7308 */ /* 0x000e220000002400 */
[C---:B------:R-:W-:Y:S01]  /*b6f0*/  IADD3 R43, -R185.reuse, R23, -R54 ;  /* 0x00000017b92b7210 */ /* 0x040fe20007ffe936 */
[----:B------:R-:W-:Y:S01]  /*b700*/  VIADD R47, R48, 0xffffffff ;  /* 0xffffffff302f7836 */ /* 0x000fe20000000000 */
[----:B----4-:R-:W-:-:S05]  /*b710*/  IADD3 R3, -R185, R48, R23 ;  /* 0x00000030b9037210 */ /* 0x010fca0007ffe117 */
[----:B------:R-:W4:Y:S01]  /*b720*/  MUFU.TANH R28, R28 ;  /* 0x0000001c001c7308 */ /* 0x000f220000002400 */
[----:B------:R-:W-:-:S07]  /*b730*/  IMAD.IADD R3, R3, 0x1, -R22 ;  /* 0x0000000103037824 */ /* 0x000fce00078e0a16 */
[----:B------:R-:W0:Y:S01]  /*b740*/  MUFU.TANH R30, R30 ;  /* 0x0000001e001e7308 */ /* 0x000e220000002400 */
[----:B------:R-:W-:-:S07]  /*b750*/  VIADD R50, R3, UR46 ;  /* 0x0000002e03327c36 */ /* 0x000fce0008000000 */
        /* <DEDUP_REMOVED lines=19> */
[----:B-1----:R-:W-:-:S07]  /*b890*/  VIADD R45, R3, UR45 ;  /* 0x0000002d032d7c36 */ /* 0x002fce0008000000 */
[----:B------:R1:W0:Y:S01]  /*b8a0*/  MUFU.TANH R63, R33 ;  /* 0x00000021003f7308 */ /* 0x0002220000002400 */
[----:B---3--:R-:W-:Y:S01]  /*b8b0*/  VIADDMNMX R29, R60, R50, R43, PT ;  /* 0x000000323c1d7246 */ /* 0x008fe2000380012b */
[----:B-1----:R-:W-:Y:S01]  /*b8c0*/  IMAD.IADD R33, R45, 0x1, R60 ;  /* 0x000000012d217824 */ /* 0x002fe200078e023c */
[----:B--2-4-:R-:W-:Y:S06]  /*b8d0*/  @P3 BRA `(.L_x_5775) ;  /* 0x0000000000583947 */ /* 0x014fec0003800000 */
        /* <DEDUP_REMOVED lines=12> */
.L_x_5777:
[----:B------:R-:W-:-:S06]  /*b9a0*/  UISETP.NE.AND UP0, UPT, UR47, 0x1, UPT ;  /* 0x000000012f00788c */ /* 0x000fcc000bf05270 */
[----:B------:R-:W-:-:S05]  /*b9b0*/  PLOP3.LUT P3, PT, PT, PT, UP0, 0x80, 0x0 ;  /* 0x000000000000781c */ /* 0x000fca0003f6f008 */
[----:B------:R-:W-:-:S08]  /*b9c0*/  @UP0 ULDC.64 UR4, c[0x0][0x9e8] ;  /* 0x00027a0000040ab9 */ /* 0x000fd00000000a00 */
[----:B------:R-:W-:-:S05]  /*b9d0*/  @P3 IMAD.HI.U32 R15, R3, UR4, RZ ;  /* 0x00000004030f3c27 */ /* 0x000fca000f8e00ff */
[----:B------:R-:W-:-:S07]  /*b9e0*/  @P3 SHF.R.U32.HI R3, RZ, UR5, R15 ;  /* 0x00000005ff033c19 */ /* 0x000fce000801160f */
.L_x_5778:
[----:B------:R-:W-:Y:S05]  /*b9f0*/  BSYNC B0 ;  /* 0x0000000000007941 */ /* 0x000fea0003800000 */
.L_x_5776:
[----:B------:R-:W-:-:S04]  /*ba00*/  IMAD R48, R3, UR47, -R54 ;  /* 0x0000002f03307c24 */ /* 0x000fc8000f8e0a36 */
[----:B------:R-:W-:-:S05]  /*ba10*/  IMAD.IADD R48, R48, 0x1, -R185 ;  /* 0x0000000130307824 */ /* 0x000fca00078e0ab9 */
[----:B------:R-:W-:Y:S02]  /*ba20*/  VIMNMX R33, R33, R48, !PT ;  /* 0x0000003021217248 */ /* 0x000fe40007fe0100 */
[----:B------:R-:W-:-:S07]  /*ba30*/  VIADDMNMX R29, R48, UR47, R29, PT ;  /* 0x0000002f301d7c46 */ /* 0x000fce000b80011d */
.L_x_5775:
[C---:B------:R-:W-:Y:S01]  /*ba40*/  ISETP.GE.AND P3, PT, R47.reuse, 0x2, PT ;  /* 0x000000022f00780c */ /* 0x040fe20003f66270 */
[----:B------:R-:W-:Y:S01]  /*ba50*/  UISETP.NE.AND UP0, UPT, UR48, URZ, UPT ;  /* 0x0000003f3000728c */ /* 0x000fe2000bf05270 */
[----:B------:R-:W-:Y:S02]  /*ba60*/  ISETP.GE.AND P4, PT, R47, 0x9, PT ;  /* 0x000000092f00780c */ /* 0x000fe40003f86270 */
[C---:B------:R-:W-:Y:S02]  /*ba70*/  ISETP.GT.AND P6, PT, R33.reuse, 0x1, !P3 ;  /* 0x000000012100780c */ /* 0x040fe40005fc4270 */
[----:B------:R-:W-:Y:S02]  /*ba80*/  ISETP.GT.AND P5, PT, R33, 0x8, !P4 ;  /* 0x000000082100780c */ /* 0x000fe400067a4270 */
[C---:B------:R-:W-:Y:S02]  /*ba90*/  ISETP.LT.OR P6, PT, R29.reuse, 0x2, P6 ;  /* 0x000000021d00780c */ /* 0x040fe400037c1670 */
[----:B------:R-:W-:-:S02]  /*baa0*/  ISETP.LT.OR P5, PT, R29, 0x9, P5 ;  /* 0x000000091d00780c */ /* 0x000fc40002fa1670 */
[----:B------:R-:W-:Y:S02]  /*bab0*/  FSEL R71, R71, -INF , !P6 ;  /* 0xff80000047477808 */ /* 0x000fe40007000000 */
[----:B------:R-:W-:Y:S02]  /*bac0*/  ISETP.GE.AND P6, PT, R47, 0xa, PT ;  /* 0x0000000a2f00780c */ /* 0x000fe40003fc6270 */
[----:B0-----:R-:W-:Y:S02]  /*bad0*/  FSEL R69, R69, -INF , !P5 ;  /* 0xff80000045457808 */ /* 0x001fe40006800000 */
        /* <DEDUP_REMOVED lines=86> */
.L_x_5781:
[----:B------:R-:W-:-:S06]  /*c040*/  UISETP.NE.AND UP0, UPT, UR47, 0x1, UPT ;  /* 0x000000012f00788c */ /* 0x000fcc000bf05270 */
[----:B------:R-:W-:-:S05]  /*c050*/  PLOP3.LUT P6, PT, PT, PT, UP0, 0x80, 0x0 ;  /* 0x000000000000781c */ /* 0x000fca0003fcf008 */
[----:B------:R-:W-:-:S08]  /*c060*/  @UP0 ULDC.64 UR4, c[0x0][0x9e8] ;  /* 0x00027a0000040ab9 */ /* 0x000fd00000000a00 */
[----:B------:R-:W-:Y:S01]  /*c070*/  @P6 IMAD.HI.U32 R31, R20, UR4, RZ ;  /* 0x00000004141f6c27 */ /* 0x000fe2000f8e00ff */
[----:B------:R-:W-:-:S13]  /*c080*/  PLOP3.LUT P6, PT, PT, PT, UP0, 0x80, 0x0 ;  /* 0x000000000000781c */ /* 0x000fda0003fcf008 */
[----:B------:R-:W-:-:S07]  /*c090*/  @P6 SHF.R.U32.HI R20, RZ, UR5, R31 ;  /* 0x00000005ff146c19 */ /* 0x000fce000801161f */
.L_x_5782:
[----:B------:R-:W-:Y:S05]  /*c0a0*/  BSYNC B0 ;  /* 0x0000000000007941 */ /* 0x000fea0003800000 */
.L_x_5780:
[----:B------:R-:W-:-:S04]  /*c0b0*/  IMAD R20, R20, UR47, -R54 ;  /* 0x0000002f14147c24 */ /* 0x000fc8000f8e0a36 */
[----:B------:R-:W-:-:S05]  /*c0c0*/  IMAD.IADD R31, R20, 0x1, -R185 ;  /* 0x00000001141f7824 */ /* 0x000fca00078e0ab9 */
[----:B------:R-:W-:Y:S02]  /*c0d0*/  VIMNMX R50, R50, R31, !PT ;  /* 0x0000001f32327248 */ /* 0x000fe40007fe0100 */
[----:B------:R-:W-:-:S07]  /*c0e0*/  VIADDMNMX R48, R31, UR47, R48, PT ;  /* 0x0000002f1f307c46 */ /* 0x000fce000b800130 */
.L_x_5779:
[----:B------:R-:W-:Y:S01]  /*c0f0*/  BAR.SYNC.DEFER_BLOCKING 0xf, 0x100 ;  /* 0x03c4000000007b1d */ /* 0x000fe20000010000 */
[----:B------:R-:W-:Y:S02]  /*c100*/  ISETP.GT.AND P3, PT, R50, 0x1, !P3 ;  /* 0x000000013200780c */ /* 0x000fe40005f64270 */
[----:B------:R-:W-:Y:S02]  /*c110*/  ISETP.NE.AND P6, PT, R35, RZ, PT ;  /* 0x000000ff2300720c */ /* 0x000fe40003fc5270 */
[----:B------:R-:W-:Y:S01]  /*c120*/  ISETP.LT.OR P3, PT, R48, 0x2, P3 ;  /* 0x000000023000780c */ /* 0x000fe20001f61670 */
[----:B------:R-:W-:Y:S01]  /*c130*/  ULDC UR4, c[0x0][0x988] ;  /* 0x0002620000047ab9 */ /* 0x000fe20000000800 */
[----:B------:R-:W-:Y:S01]  /*c140*/  ISETP.GT.AND P4, PT, R50, 0x8, !P4 ;  /* 0x000000083200780c */ /* 0x000fe20006784270 */
[----:B------:R-:W-:Y:S01]  /*c150*/  IMAD.U32 R20, RZ, RZ, UR4 ;  /* 0x00000004ff147e24 */ /* 0x000fe2000f8e00ff */
        /* <DEDUP_REMOVED lines=43> */
[----:B------:R-:W-:-:S02]  /*c410*/  ISETP.NE.AND P3, PT, R70, RZ, PT ;  /* 0x000000ff4600720c */ /* 0x000fc40003f65270 */
[C---:B------:R-:W-:Y:S02]  /*c420*/  ISETP.GT.AND P5, PT, R50.reuse, 0x38, !P5 ;  /* 0x000000383200780c */ /* 0x040fe40006fa4270 */
[----:B------:R-:W-:Y:S02]  /*c430*/  ISETP.GT.AND P3, PT, R50, 0x21, !P3 ;  /* 0x000000213200780c */ /* 0x000fe40005f64270 */
[C---:B------:R-:W-:Y:S02]  /*c440*/  ISETP.LT.OR P5, PT, R48.reuse, 0x39, P5 ;  /* 0x000000393000780c */ /* 0x040fe40002fa1670 */
        /* <DEDUP_REMOVED lines=8> */
[----:B------:R-:W0:Y:S01]  /*c4d0*/  SHFL.BFLY PT, R73, R30, 0x2, 0x1f ;  /* 0x0c401f001e497f89 */ /* 0x000e2200000e0000 */
[----:B------:R-:W-:Y:S02]  /*c4e0*/  ISETP.LT.OR P3, PT, R48, 0x2a, P3 ;  /* 0x0000002a3000780c */ /* 0x000fe40001f61670 */
[----:B------:R-:W-:Y:S02]  /*c4f0*/  ISETP.GT.AND P4, PT, R50, 0x31, !P4 ;  /* 0x000000313200780c */ /* 0x000fe40006784270 */
[----:B------:R-:W-:-:S02]  /*c500*/  FSEL R51, R46, -INF , !P3 ;  /* 0xff8000002e337808 */ /* 0x000fc40005800000 */
[----:B------:R-:W-:Y:S02]  /*c510*/  ISETP.GT.AND P3, PT, R50, RZ, !P6 ;  /* 0x000000ff3200720c */ /* 0x000fe40007764270 */
[----:B------:R-:W-:Y:S02]  /*c520*/  ISETP.NE.AND P6, PT, R52, RZ, PT ;  /* 0x000000ff3400720c */ /* 0x000fe40003fc5270 */
[C---:B------:R-:W-:Y:S02]  /*c530*/  ISETP.LT.OR P3, PT, R48.reuse, 0x1, P3 ;  /* 0x000000013000780c */ /* 0x040fe40001f61670 */
[----:B------:R-:W-:Y:S02]  /*c540*/  ISETP.LT.OR P4, PT, R48, 0x32, P4 ;  /* 0x000000323000780c */ /* 0x000fe40002781670 */
[----:B------:R-:W-:Y:S02]  /*c550*/  FSEL R0, R0, -INF , !P3 ;  /* 0xff80000000007808 */ /* 0x000fe40005800000 */
[----:B------:R-:W-:-:S04]  /*c560*/  ISETP.GT.AND P6, PT, R50, 0x39, !P6 ;  /* 0x000000393200780c */ /* 0x000fc800077c4270 */
[----:B------:R-:W-:Y:S02]  /*c570*/  ISETP.LT.OR P6, PT, R48, 0x3a, P6 ;  /* 0x0000003a3000780c */ /* 0x000fe400037c1670 */
[----:B0-----:R-:W-:Y:S02]  /*c580*/  FMNMX.FTZ R73, R30, R73, !PT ;  /* 0x000000491e497209 */ /* 0x001fe40007810000 */
[----:B------:R-:W-:-:S03]  /*c590*/  FSEL R77, R32, -INF , !P6 ;  /* 0xff800000204d7808 */ /* 0x000fc60007000000 */
[----:B------:R-:W0:Y:S02]  /*c5a0*/  SHFL.BFLY PT, R14, R73, 0x1, 0x1f ;  /* 0x0c201f00490e7f89 */ /* 0x000e2400000e0000 */
[----:B0-----:R-:W-:-:S04]  /*c5b0*/  FMNMX.FTZ R14, R73, R14, !PT ;  /* 0x0000000e490e7209 */ /* 0x001fc80007810000 */
[C---:B------:R-:W-:Y:S01]  /*c5c0*/  FSETP.NEU.FTZ.AND P3, PT, R14.reuse, -INF , PT ;  /* 0xff8000000e00780b */ /* 0x040fe20003f7d000 */
[----:B------:R-:W-:-:S05]  /*c5d0*/  FMUL.FTZ R28, R14, R20 ;  /* 0x000000140e1c7220 */ /* 0x000fca0000410000 */
[----:B------:R-:W-:Y:S02]  /*c5e0*/  FSEL R36, R28, RZ, P3 ;  /* 0x000000ff1c247208 */ /* 0x000fe40001800000 */
[----:B------:R-:W-:Y:S02]  /*c5f0*/  FMNMX.FTZ R28, R0, R31, !PT ;  /* 0x0000001f001c7209 */ /* 0x000fe40007810000 */
[----:B------:R-:W-:Y:S01]  /*c600*/  ISETP.NE.AND P3, PT, R74, RZ, PT ;  /* 0x000000ff4a00720c */ /* 0x000fe20003f65270 */
[--C-:B------:R-:W-:Y:S01]  /*c610*/  FFMA.FTZ R164, R75, R20, -R36.reuse ;  /* 0x000000144ba47223 */ /* 0x100fe20000010824 */
[----:B------:R-:W-:Y:S01]  /*c620*/  FMNMX.FTZ R28, R33, R28, !PT ;  /* 0x0000001c211c7209 */ /* 0x000fe20007810000 */
[-CC-:B------:R-:W-:Y:S01]  /*c630*/  FFMA.FTZ R30, R15, R20.reuse, -R36.reuse ;  /* 0x000000140f1e7223 */ /* 0x180fe20000010824 */
[----:B------:R-:W-:Y:S01]  /*c640*/  ISETP.GT.AND P3, PT, R50, 0x30, !P3 ;  /* 0x000000303200780c */ /* 0x000fe20005f64270 */
        /* <DEDUP_REMOVED lines=10> */
[----:B------:R-:W-:Y:S01]  /*c6f0*/  MUFU.EX2 R69, R69 ;  /* 0x0000004500457308 */ /* 0x000fe20000000800 */
[----:B------:R-:W-:Y:S01]  /*c700*/  FSEL R75, R24, -INF , !P4 ;  /* 0xff800000184b7808 */ /* 0x000fe20006000000 */
[--C-:B------:R-:W-:Y:S01]  /*c710*/  FFMA.FTZ R24, R71, R20, -R36.reuse ;  /* 0x0000001447187223 */ /* 0x100fe20000010824 */
[----:B------:R-:W-:Y:S01]  /*c720*/  FMNMX.FTZ R28, R41, R28, !PT ;  /* 0x0000001c291c7209 */ /* 0x000fe20007810000 */
[-CC-:B------:R-:W-:Y:S01]  /*c730*/  FFMA.FTZ R27, R27, R20.reuse, -R36.reuse ;  /* 0x000000141b1b7223 */ /* 0x180fe20000010824 */
[----:B------:R-:W-:Y:S01]  /*c740*/  FSEL R71, R34, -INF , !P5 ;  /* 0xff80000022477808 */ /* 0x000fe20006800000 */
        /* <DEDUP_REMOVED lines=12> */
[----:B------:R-:W-:Y:S01]  /*c810*/  FFMA.FTZ R29, R29, R20, -R36 ;  /* 0x000000141d1d7223 */ /* 0x000fe20000010824 */
[----:B------:R-:W-:-:S04]  /*c820*/  FMNMX.FTZ R28, R49, R28, !PT ;  /* 0x0000001c311c7209 */ /* 0x000fc80007810000 */
[----:B------:R-:W-:Y:S01]  /*c830*/  FMNMX.FTZ R28, R51, R28, !PT ;  /* 0x0000001c331c7209 */ /* 0x000fe20007810000 */
[----:B------:R-:W-:Y:S01]  /*c840*/  MUFU.EX2 R65, R65 ;  /* 0x0000004100417308 */ /* 0x000fe20000000800 */
[----:B0-----:R-:W-:Y:S01]  /*c850*/  FADD.FTZ R44, R164, R79 ;  /* 0x0000004fa42c7221 */ /* 0x001fe20000010000 */
[----:B------:R-:W-:Y:S02]  /*c860*/  F2FP.BF16.F32.PACK_AB R164, R79, R164 ;  /* 0x000000a44fa4723e */ /* 0x000fe400000010ff */
[----:B------:R-:W-:-:S04]  /*c870*/  FMNMX.FTZ R28, R73, R28, !PT ;  /* 0x0000001c491c7209 */ /* 0x000fc80007810000 */
[----:B------:R-:W-:Y:S01]  /*c880*/  FMNMX.FTZ R28, R75, R28, !PT ;  /* 0x0000001c4b1c7209 */ /* 0x000fe20007810000 */
[----:B------:R-:W-:Y:S01]  /*c890*/  MUFU.EX2 R160, R63 ;  /* 0x0000003f00a07308 */ /* 0x000fe20000000800 */
[----:B-1----:R-:W-:Y:S02]  /*c8a0*/  F2FP.BF16.F32.PACK_AB R166, R26, R69 ;  /* 0x000000451aa6723e */ /* 0x002fe400000010ff */
[----:B------:R-:W-:-:S04]  /*c8b0*/  FMNMX.FTZ R28, R71, R28, !PT ;  /* 0x0000001c471c7209 */ /* 0x000fc80007810000 */
[----:B------:R-:W-:Y:S01]  /*c8c0*/  FMNMX.FTZ R28, R77, R28, !PT ;  /* 0x0000001c4d1c7209 */ /* 0x000fe20007810000 */
[----:B------:R-:W-:Y:S04]  /*c8d0*/  MUFU.EX2 R61, R61 ;  /* 0x0000003d003d7308 */ /* 0x000fe80000000800 */
[----:B------:R-:W0:Y:S04]  /*c8e0*/  SHFL.BFLY PT, R67, R28, 0x2, 0x1f ;  /* 0x0c401f001c437f89 */ /* 0x000e2800000e0000 */
[----:B------:R-:W-:Y:S08]  /*c8f0*/  MUFU.EX2 R162, R59 ;  /* 0x0000003b00a27308 */ /* 0x000ff00000000800 */
[----:B------:R-:W-:Y:S08]  /*c900*/  MUFU.EX2 R57, R57 ;  /* 0x0000003900397308 */ /* 0x000ff00000000800 */
[----:B------:R-:W-:Y:S01]  /*c910*/  MUFU.EX2 R156, R55 ;  /* 0x00000037009c7308 */ /* 0x000fe20000000800 */
[----:B0-----:R-:W-:-:S07]  /*c920*/  FMNMX.FTZ R67, R28, R67, !PT ;  /* 0x000000431c437209 */ /* 0x001fce0007810000 */
[----:B------:R0:W-:Y:S01]  /*c930*/  MUFU.EX2 R28, R27 ;  /* 0x0000001b001c7308 */ /* 0x0001e20000000800 */
[----:B------:R-:W1:Y:S07]  /*c940*/  SHFL.BFLY PT, R24, R67, 0x1, 0x1f ;  /* 0x0c201f0043187f89 */ /* 0x000e6e00000e0000 */
[----:B------:R-:W2:Y:S01]  /*c950*/  MUFU.EX2 R53, R53 ;  /* 0x0000003500357308 */ /* 0x000ea20000000800 */
[----:B0-----:R-:W-:-:S04]  /*c960*/  FADD.FTZ R27, R69, R44 ;  /* 0x0000002c451b7221 */ /* 0x001fc80000010000 */
[----:B------:R-:W-:-:S03]  /*c970*/  FADD.FTZ R46, R26, R27 ;  /* 0x0000001b1a2e7221 */ /* 0x000fc60000010000 */
[----:B------:R-:W-:Y:S08]  /*c980*/  MUFU.EX2 R25, R25 ;  /* 0x0000001900197308 */ /* 0x000ff00000000800 */
[----:B------:R-:W0:Y:S01]  /*c990*/  MUFU.EX2 R30, R30 ;  /* 0x0000001e001e7308 */ /* 0x000e220000000800 */
[----:B-1----:R-:W-:Y:S02]  /*c9a0*/  FMNMX.FTZ R15, R67, R24, !PT ;  /* 0x00000018430f7209 */ /* 0x002fe40007810000 */
[----:B--2---:R-:W-:-:S02]  /*c9b0*/  F2FP.BF16.F32.PACK_AB R158, R28, R53 ;  /* 0x000000351c9e723e */ /* 0x004fc400000010ff */
        /* <DEDUP_REMOVED lines=21> */
[----:B------:R-:W-:Y:S01]  /*cb10*/  FFMA.FTZ R32, R77, R20, -R32 ;  /* 0x000000144d207223 */ /* 0x000fe20000010820 */
[----:B0-----:R-:W-:-:S04]  /*cb20*/  F2FP.BF16.F32.PACK_AB R152, R30, R25 ;  /* 0x000000191e98723e */ /* 0x001fc800000010ff */
[----:B------:R-:W0:Y:S08]  /*cb30*/  MUFU.EX2 R33, R33 ;  /* 0x0000002100217308 */ /* 0x000e300000000800 */
[----:B------:R-:W2:Y:S01]  /*cb40*/  MUFU.EX2 R34, R35 ;  /* 0x0000002300227308 */ /* 0x000ea20000000800 */
[----:B-1----:R-:W-:Y:S01]  /*cb50*/  FADD.FTZ R44, R0, R31 ;  /* 0x0000001f002c7221 */ /* 0x002fe20000010000 */
[----:B------:R-:W-:-:S06]  /*cb60*/  F2FP.BF16.F32.PACK_AB R165, R31, R0 ;  /* 0x000000001fa5723e */ /* 0x000fcc00000010ff */
[----:B------:R-:W-:Y:S01]  /*cb70*/  MUFU.EX2 R37, R37 ;  /* 0x0000002500257308 */ /* 0x000fe20000000800 */
[----:B0-----:R-:W-:-:S07]  /*cb80*/  FADD.FTZ R27, R33, R44 ;  /* 0x0000002c211b7221 */ /* 0x001fce0000010000 */
[----:B------:R-:W0:Y:S01]  /*cb90*/  MUFU.EX2 R36, R39 ;  /* 0x0000002700247308 */ /* 0x000e220000000800 */
[----:B--2---:R-:W-:-:S05]  /*cba0*/  F2FP.BF16.F32.PACK_AB R167, R34, R33 ;  /* 0x0000002122a7723e */ /* 0x004fca00000010ff */
[----:B------:R1:W-:Y:S02]  /*cbb0*/  STSM.16.M88.4 [R196+0x26800], R164 ;  /* 0x026800a4c4007844 */ /* 0x0003e40000000200 */
[----:B------:R-:W-:Y:S08]  /*cbc0*/  MUFU.EX2 R41, R41 ;  /* 0x0000002900297308 */ /* 0x000ff00000000800 */
[----:B------:R2:W3:Y:S01]  /*cbd0*/  MUFU.EX2 R24, R29 ;  /* 0x0000001d00187308 */ /* 0x0004e20000000800 */
[----:B0-----:R-:W-:-:S07]  /*cbe0*/  F2FP.BF16.F32.PACK_AB R161, R36, R37 ;  /* 0x0000002524a1723e */ /* 0x001fce00000010ff */
[----:B------:R-:W0:Y:S01]  /*cbf0*/  MUFU.EX2 R38, R43 ;  /* 0x0000002b00267308 */ /* 0x000e220000000800 */
[----:B--2---:R-:W-:Y:S01]  /*cc00*/  FADD.FTZ R29, R65, R46 ;  /* 0x0000002e411d7221 */ /* 0x004fe20000010000 */
[----:B------:R-:W-:-:S03]  /*cc10*/  FADD.FTZ R46, R34, R27 ;  /* 0x0000001b222e7221 */ /* 0x000fc60000010000 */
[C---:B------:R-:W-:Y:S01]  /*cc20*/  FADD.FTZ R48, R160.reuse, R29 ;  /* 0x0000001da0307221 */ /* 0x040fe20000010000 */
[----:B------:R-:W-:Y:S01]  /*cc30*/  FADD.FTZ R27, R37, R46 ;  /* 0x0000002e251b7221 */ /* 0x000fe20000010000 */
[----:B------:R-:W-:Y:S01]  /*cc40*/  F2FP.BF16.F32.PACK_AB R160, R160, R65 ;  /* 0x00000041a0a0723e */ /* 0x000fe200000010ff */
[----:B------:R-:W2:Y:S01]  /*cc50*/  MUFU.EX2 R45, R45 ;  /* 0x0000002d002d7308 */ /* 0x000ea20000000800 */
[----:B------:R-:W-:Y:S01]  /*cc60*/  FADD.FTZ R29, R61, R48 ;  /* 0x000000303d1d7221 */ /* 0x000fe20000010000 */
[----:B------:R-:W-:Y:S01]  /*cc70*/  FADD.FTZ R46, R36, R27 ;  /* 0x0000001b242e7221 */ /* 0x000fe20000010000 */
[----:B---3--:R-:W-:Y:S02]  /*cc80*/  F2FP.BF16.F32.PACK_AB R154, R24, R3 ;  /* 0x00000003189a723e */ /* 0x008fe400000010ff */
[C---:B------:R-:W-:Y:S01]  /*cc90*/  FADD.FTZ R48, R162.reuse, R29 ;  /* 0x0000001da2307221 */ /* 0x040fe20000010000 */
[----:B------:R-:W-:Y:S01]  /*cca0*/  FADD.FTZ R27, R41, R46 ;  /* 0x0000002e291b7221 */ /* 0x000fe20000010000 */
[----:B------:R-:W-:Y:S01]  /*ccb0*/  F2FP.BF16.F32.PACK_AB R162, R162, R61 ;  /* 0x0000003da2a2723e */ /* 0x000fe200000010ff */
[----:B------:R-:W3:Y:S01]  /*ccc0*/  MUFU.EX2 R40, R47 ;  /* 0x0000002f00287308 */ /* 0x000ee20000000800 */
[----:B------:R-:W-:Y:S01]  /*ccd0*/  FADD.FTZ R29, R57, R48 ;  /* 0x00000030391d7221 */ /* 0x000fe20000010000 */
[C---:B0-----:R-:W-:Y:S01]  /*cce0*/  FADD.FTZ R26, R38.reuse, R27 ;  /* 0x0000001b261a7221 */ /* 0x041fe20000010000 */
[----:B------:R-:W-:-:S02]  /*ccf0*/  F2FP.BF16.F32.PACK_AB R163, R38, R41 ;  /* 0x0000002926a3723e */ /* 0x000fc400000010ff */
[C---:B------:R-:W-:Y:S01]  /*cd00*/  FADD.FTZ R46, R156.reuse, R29 ;  /* 0x0000001d9c2e7221 */ /* 0x040fe20000010000 */
[----:B------:R-:W-:Y:S02]  /*cd10*/  F2FP.BF16.F32.PACK_AB R156, R156, R57 ;  /* 0x000000399c9c723e */ /* 0x000fe400000010ff */
[----:B------:R-:W0:Y:S01]  /*cd20*/  MUFU.EX2 R49, R49 ;  /* 0x0000003100317308 */ /* 0x000e220000000800 */
[----:B--2---:R-:W-:Y:S01]  /*cd30*/  FADD.FTZ R27, R45, R26 ;  /* 0x0000001a2d1b7221 */ /* 0x004fe20000010000 */
[----:B------:R1:W-:Y:S06]  /*cd40*/  STSM.16.M88.4 [R199], R160 ;  /* 0x000000a0c7007844 */ /* 0x0003ec0000000200 */
[----:B------:R-:W2:Y:S01]  /*cd50*/  MUFU.EX2 R42, R51 ;  /* 0x00000033002a7308 */ /* 0x000ea20000000800 */
[C---:B---3--:R-:W-:Y:S01]  /*cd60*/  FADD.FTZ R0, R40.reuse, R27 ;  /* 0x0000001b28007221 */ /* 0x048fe20000010000 */
[----:B------:R-:W-:Y:S01]  /*cd70*/  FADD.FTZ R27, R53, R46 ;  /* 0x0000002e351b7221 */ /* 0x000fe20000010000 */
[----:B------:R-:W-:-:S03]  /*cd80*/  F2FP.BF16.F32.PACK_AB R157, R40, R45 ;  /* 0x0000002d289d723e */ /* 0x000fc600000010ff */
[----:B------:R-:W-:Y:S02]  /*cd90*/  FADD.FTZ R28, R28, R27 ;  /* 0x0000001b1c1c7221 */ /* 0x000fe40000010000 */
[----:B------:R-:W-:Y:S01]  /*cda0*/  MUFU.EX2 R73, R73 ;  /* 0x0000004900497308 */ /* 0x000fe20000000800 */
[----:B0-----:R-:W-:Y:S01]  /*cdb0*/  FADD.FTZ R29, R49, R0 ;  /* 0x00000000311d7221 */ /* 0x001fe20000010000 */
[----:B------:R-:W-:-:S04]  /*cdc0*/  FADD.FTZ R25, R25, R28 ;  /* 0x0000001c19197221 */ /* 0x000fc80000010000 */
[----:B------:R-:W-:Y:S02]  /*cdd0*/  FADD.FTZ R30, R30, R25 ;  /* 0x000000191e1e7221 */ /* 0x000fe40000010000 */
[----:B------:R-:W0:Y:S01]  /*cde0*/  MUFU.EX2 R44, R75 ;  /* 0x0000004b002c7308 */ /* 0x000e220000000800 */
[C---:B--2---:R-:W-:Y:S01]  /*cdf0*/  F2FP.BF16.F32.PACK_AB R159, R42.reuse, R49 ;  /* 0x000000312a9f723e */ /* 0x044fe200000010ff */
[----:B------:R-:W-:Y:S01]  /*ce00*/  FADD.FTZ R42, R42, R29 ;  /* 0x0000001d2a2a7221 */ /* 0x000fe20000010000 */
[----:B------:R-:W-:-:S03]  /*ce10*/  FADD.FTZ R3, R3, R30 ;  /* 0x0000001e03037221 */ /* 0x000fc60000010000 */
[----:B------:R1:W-:Y:S01]  /*ce20*/  STSM.16.M88.4 [R197], R156 ;  /* 0x0000009cc5007844 */ /* 0x0003e20000000200 */
[----:B------:R-:W-:Y:S01]  /*ce30*/  FADD.FTZ R0, R24, R3 ;  /* 0x0000000318007221 */ /* 0x000fe20000010000 */
[----:B------:R-:W-:Y:S08]  /*ce40*/  MUFU.EX2 R71, R71 ;  /* 0x0000004700477308 */ /* 0x000ff00000000800 */
[----:B------:R-:W2:Y:S01]  /*ce50*/  MUFU.EX2 R32, R32 ;  /* 0x0000002000207308 */ /* 0x000ea20000000800 */
[----:B0-----:R-:W-:Y:S01]  /*ce60*/  F2FP.BF16.F32.PACK_AB R153, R44, R73 ;  /* 0x000000492c99723e */ /* 0x001fe200000010ff */
[----:B------:R-:W-:-:S04]  /*ce70*/  FADD.FTZ R73, R73, R42 ;  /* 0x0000002a49497221 */ /* 0x000fc80000010000 */
[----:B------:R-:W-:Y:S01]  /*ce80*/  FADD.FTZ R44, R44, R73 ;  /* 0x000000492c2c7221 */ /* 0x000fe20000010000 */
[----:B--2---:R-:W-:-:S03]  /*ce90*/  F2FP.BF16.F32.PACK_AB R155, R32, R71 ;  /* 0x00000047209b723e */ /* 0x004fc600000010ff */
[----:B------:R-:W-:Y:S02]  /*cea0*/  FADD.FTZ R71, R71, R44 ;  /* 0x0000002c47477221 */ /* 0x000fe40000010000 */
[----:B------:R1:W-:Y:S02]  /*ceb0*/  STSM.16.M88.4 [R198], R152 ;  /* 0x00000098c6007844 */ /* 0x0003e40000000200 */
[----:B------:R-:W-:Y:S01]  /*cec0*/  FADD.FTZ R3, R32, R71 ;  /* 0x0000004720037221 */ /* 0x000fe20000010000 */
[----:B------:R-:W-:Y:S06]  /*ced0*/  @!P0 BRA `(.L_x_5783) ;  /* 0x0000000000048947 */ /* 0x000fec0003800000 */
[----:B------:R-:W-:Y:S01]  /*cee0*/  BPT.TRAP 0x1 ;  /* 0x000000040000795c */ /* 0x000fe20000300000 */
.L_x_5783:
[----:B------:R0:W2:Y:S01]  /*cef0*/  SYNCS.PHASECHK.TRANS64.TRYWAIT P3, [R12+URZ+0x28c50], R21 ;  /* 0x028c50150c0075a7 */ /* 0x0000a2000806017f */
[----:B------:R-:W-:Y:S05]  /*cf00*/  @!P0 BRA `(.L_x_5784) ;  /* 0x0000000000048947 */ /* 0x000fea0003800000 */
[----:B------:R-:W-:Y:S01]  /*cf10*/  BPT.TRAP 0x1 ;  /* 0x000000040000795c */ /* 0x000fe20000300000 */
.L_x_5784:
[----:B------:R-:W3:Y:S01]  /*cf20*/  @P2 LDC R27, c[0x0][0x44c] ;  /* 0x00011300ff1b2b82 */ /* 0x000ee20000000800 */
[----:B------:R-:W-:Y:S01]  /*cf30*/  ULDC UR40, c[0x0][0x9e4] ;  /* 0x0002790000287ab9 */ /* 0x000fe20000000800 */
[----:B------:R-:W-:Y:S01]  /*cf40*/  ULDC UR44, c[0x0][0x9d8] ;  /* 0x00027600002c7ab9 */ /* 0x000fe20000000800 */
[----:B------:R-:W-:Y:S01]  /*cf50*/  ULDC UR39, c[0x0][0x988] ;  /* 0x0002620000277ab9 */ /* 0x000fe20000000800 */
[----:B------:R-:W-:Y:S01]  /*cf60*/  ULDC UR41, c[0x0][0x9e0] ;  /* 0x0002780000297ab9 */ /* 0x000fe20000000800 */
[----:B------:R-:W-:Y:S01]  /*cf70*/  BSSY B0, `(.L_x_5785) ;  /* 0x0000006000007945 */ /* 0x000fe20003800000 */
[----:B------:R-:W-:Y:S02]  /*cf80*/  IMAD R28, R18, 0x1000, R190 ;  /* 0x00001000121c7824 */ /* 0x000fe400078e02be */
[----:B------:R-:W4:Y:S01]  /*cf90*/  @P2 LDC R30, c[0x0][0x450] ;  /* 0x00011400ff1e2b82 */ /* 0x000f220000000800 */
[----:B--2---:R-:W-:Y:S05]  /*cfa0*/  @P3 BRA `(.L_x_5786) ;  /* 0x0000000000083947 */ /* 0x004fea0003800000 */
[----:B------:R-:W2:Y:S02]  /*cfb0*/  SYNCS.PHASECHK.TRANS64.TRYWAIT P3, [R12+URZ+0x28c50], R21 ;  /* 0x028c50150c0075a7 */ /* 0x000ea4000806017f */
[----:B--2---:R-:W-:Y:S05]  /*cfc0*/  @!P3 BRA `(.L_x_5787) ;  /* 0x0000017400ecb947 */ /* 0x004fea0003800000 */
.L_x_5786:
[----:B------:R-:W-:Y:S05]  /*cfd0*/  BSYNC B0 ;  /* 0x0000000000007941 */ /* 0x000fea0003800000 */
.L_x_5785:
[----:B------:R-:W-:Y:S01]  /*cfe0*/  IMAD.MOV.U32 R24, RZ, RZ, R28 ;  /* 0x000000ffff187224 */ /* 0x000fe200078e001c */
[----:B------:R-:W-:Y:S01]  /*cff0*/  UISETP.NE.AND UP0, UPT, UR48, URZ, UPT ;  /* 0x0000003f3000728c */ /* 0x000fe2000bf05270 */
[----:B------:R-:W-:Y:S02]  /*d000*/  IMAD.MOV.U32 R25, RZ, RZ, 0x40000040 ;  /* 0x40000040ff197424 */ /* 0x000fe400078e00ff */
[----:B---3--:R-:W-:Y:S01]  /*d010*/  @P2 IMAD.HI.U32 R27, R192, R27, RZ ;  /* 0x0000001bc01b2227 */ /* 0x008fe200078e00ff */
[----:B------:R-:W-:Y:S02]  /*d020*/  R2UR UR6, R24 ;  /* 0x00000000180672ca */ /* 0x000fe400000e0000 */
[C---:B------:R-:W-:Y:S01]  /*d030*/  R2UR UR7, R25.reuse ;  /* 0x00000000190772ca */ /* 0x040fe200000e0000 */
[----:B0-2---:R-:W-:Y:S01]  /*d040*/  IMAD.MOV.U32 R21, RZ, RZ, R192 ;  /* 0x000000ffff157224 */ /* 0x005fe200078e00c0 */
[----:B----4-:R-:W-:Y:S01]  /*d050*/  @P2 SHF.R.U32.HI R21, RZ, R30, R27 ;  /* 0x0000001eff152219 */ /* 0x010fe2000001161b */
[C---:B------:R-:W-:Y:S01]  /*d060*/  VIADD R24, R28.reuse, 0x80 ;  /* 0x000000801c187836 */ /* 0x040fe20000000000 */
[----:B------:R-:W-:Y:S01]  /*d070*/  R2UR UR11, R25 ;  /* 0x00000000190b72ca */ /* 0x000fe200000e0000 */
[C---:B------:R-:W-:Y:S01]  /*d080*/  VIADD R26, R28.reuse, 0x100 ;  /* 0x000001001c1a7836 */ /* 0x040fe20000000000 */
[----:B------:R-:W-:Y:S01]  /*d090*/  PLOP3.LUT P3, PT, PT, PT, UP0, 0x40, 0x0 ;  /* 0x000000000000781c */ /* 0x000fe20003f6e808 */
[----:B------:R-:W-:Y:S01]  /*d0a0*/  VIADD R28, R28, 0x180 ;  /* 0x000001801c1c7836 */ /* 0x000fe20000000000 */
[----:B------:R-:W-:Y:S01]  /*d0b0*/  R2UR UR10, R24 ;  /* 0x00000000180a72ca */ /* 0x000fe200000e0000 */
[----:B------:R-:W-:Y:S01]  /*d0c0*/  IMAD.MOV.U32 R27, RZ, RZ, 0x40000040 ;  /* 0x40000040ff1b7424 */ /* 0x000fe200078e00ff */
[----:B------:R-:W-:Y:S01]  /*d0d0*/  R2UR UR14, R26 ;  /* 0x000000001a0e72ca */ /* 0x000fe200000e0000 */
[----:B------:R-:W-:Y:S01]  /*d0e0*/  IMAD.MOV.U32 R29, RZ, RZ, 0x40000040 ;  /* 0x40000040ff1d7424 */ /* 0x000fe200078e00ff */
[----:B------:R-:W-:Y:S01]  /*d0f0*/  R2UR UR18, R28 ;  /* 0x000000001c1272ca */ /* 0x000fe200000e0000 */
[----:B------:R-:W-:Y:S01]  /*d100*/  @!P1 VIADD R12, R12, 0x28c60 ;  /* 0x00028c600c0c9836 */ /* 0x000fe20000000000 */
[----:B------:R-:W-:-:S02]  /*d110*/  R2UR UR15, R27 ;  /* 0x000000001b0f72ca */ /* 0x000fc400000e0000 */
[----:B------:R-:W-:Y:S02]  /*d120*/  R2UR UR19, R29 ;  /* 0x000000001d1372ca */ /* 0x000fe400000e0000 */
[----:B-----5:R-:W-:Y:S01]  /*d130*/  WARPGROUP.ARRIVE ;  /* 0x00000000000079c5 */ /* 0x020fe20000000000 */
[----:B------:R-:W-:Y:S02]  /*d140*/  @!P1 PRMT R12, RZ, 0x654, R12 ;  /* 0x00000654ff0c9816 */ /* 0x000fe4000000000c */
[----:B------:R-:W-:-:S03]  /*d150*/  IADD3 R21, R21, R23, -R22 ;  /* 0x0000001715157210 */ /* 0x000fc60007ffe816 */
        /* <DEDUP_REMOVED lines=19> */
[----:B0-----:R-:W0:Y:S01]  /*d290*/  FENCE.VIEW.ASYNC.S ;  /* 0x00000000000073c6 */ /* 0x001e220000000000 */
[----:B-1----:R-:W-:Y:S01]  /*d2a0*/  VIADD R152, R21, UR46 ;  /* 0x0000002e15987c36 */ /* 0x002fe20008000000 */
[----:B0-----:R-:W-:Y:S01]  /*d2b0*/  NOP ;  /* 0x0000000000007918 */ /* 0x001fe20000000000 */
[----:B------:R-:W-:Y:S06]  /*d2c0*/  BAR.ARV 0xe, 0x100 ;  /* 0x0384000000007b1d */ /* 0x000fec0000002000 */
[----:B------:R0:W-:Y:S02]  /*d2d0*/  @!P1 SYNCS.ARRIVE.TRANS64.RED.A1T0 RZ, [R12+URZ], RZ ;  /* 0x000000ff0cff99a7 */ /* 0x0001e4000810043f */
[----:B0-----:R-:W-:Y:S01]  /*d2e0*/  VIADD R12, R168, 0xfffffffe ;  /* 0xfffffffea80c7836 */ /* 0x001fe20000000000 */
[----:B------:R-:W-:Y:S06]  /*d2f0*/  @P3 BRA `(.L_x_5788) ;  /* 0x0000000000543947 */ /* 0x000fec0003800000 */
[C---:B------:R-:W-:Y:S01]  /*d300*/  ISETP.GT.AND P3, PT, R21.reuse, RZ, PT ;  /* 0x000000ff1500720c */ /* 0x040fe20003f64270 */
[----:B------:R-:W-:Y:S01]  /*d310*/  BSSY B0, `(.L_x_5789) ;  /* 0x0000010000007945 */ /* 0x000fe20003800000 */
[----:B------:R-:W-:-:S11]  /*d320*/  VIADD R153, R21, 0xffffffff ;  /* 0xffffffff15997836 */ /* 0x000fd60000000000 */
[----:B------:R-:W-:Y:S05]  /*d330*/  @P3 BRA `(.L_x_5790) ;  /* 0x0000000000203947 */ /* 0x000fea0003800000 */
[----:B------:R-:W-:Y:S01]  /*d340*/  UISETP.NE.AND UP0, UPT, UR47, 0x1, UPT ;  /* 0x000000012f00788c */ /* 0x000fe2000bf05270 */
[----:B------:R-:W-:-:S05]  /*d350*/  IMAD.MOV R21, RZ, RZ, -R21 ;  /* 0x000000ffff157224 */ /* 0x000fca00078e0a15 */
[----:B------:R-:W-:-:S05]  /*d360*/  PLOP3.LUT P3, PT, PT, PT, UP0, 0x80, 0x0 ;  /* 0x000000000000781c */ /* 0x000fca0003f6f008 */
[----:B------:R-:W-:-:S08]  /*d370*/  @UP0 ULDC.64 UR4, c[0x0][0x9e8] ;  /* 0x00027a0000040ab9 */ /* 0x000fd00000000a00 */
[----:B------:R-:W-:-:S05]  /*d380*/  @P3 IMAD.HI.U32 R153, R21, UR4, RZ ;  /* 0x0000000415993c27 */ /* 0x000fca000f8e00ff */
[----:B------:R-:W-:-:S04]  /*d390*/  @P3 SHF.R.U32.HI R21, RZ, UR5, R153 ;  /* 0x00000005ff153c19 */ /* 0x000fc80008011699 */
[----:B------:R-:W-:Y:S01]  /*d3a0*/  LOP3.LUT R153, RZ, R21, RZ, 0x33, !PT ;  /* 0x00000015ff997212 */ /* 0x000fe200078e33ff */
[----:B------:R-:W-:Y:S06]  /*d3b0*/  BRA `(.L_x_5791) ;  /* 0x0000000000147947 */ /* 0x000fec0003800000 */
.L_x_5790:
[----:B------:R-:W-:-:S06]  /*d3c0*/  UISETP.NE.AND UP0, UPT, UR47, 0x1, UPT ;  /* 0x000000012f00788c */ /* 0x000fcc000bf05270 */
[----:B------:R-:W-:-:S05]  /*d3d0*/  PLOP3.LUT P3, PT, PT, PT, UP0, 0x80, 0x0 ;  /* 0x000000000000781c */ /* 0x000fca0003f6f008 */
[----:B------:R-:W-:-:S08]  /*d3e0*/  @UP0 ULDC.64 UR4, c[0x0][0x9e8] ;  /* 0x00027a0000040ab9 */ /* 0x000fd00000000a00 */
[----:B------:R-:W-:-:S05]  /*d3f0*/  @P3 IMAD.HI.U32 R21, R153, UR4, RZ ;  /* 0x0000000499153c27 */ /* 0x000fca000f8e00ff */
[----:B------:R-:W-:-:S07]  /*d400*/  @P3 SHF.R.U32.HI R153, RZ, UR5, R21 ;  /* 0x00000005ff993c19 */ /* 0x000fce0008011615 */
.L_x_5791:
[----:B------:R-:W-:Y:S05]  /*d410*/  BSYNC B0 ;  /* 0x0000000000007941 */ /* 0x000fea0003800000 */
.L_x_5789:
[----:B------:R-:W-:-:S04]  /*d420*/  IMAD.U32 R21, RZ, RZ, UR47 ;  /* 0x0000002fff157e24 */ /* 0x000fc8000f8e00ff */
[----:B------:R-:W-:-:S05]  /*d430*/  IMAD R153, R153, R21, UR47 ;  /* 0x0000002f99997e24 */ /* 0x000fca000f8e0215 */
[----:B------:R-:W-:-:S07]  /*d440*/  VIMNMX R152, R152, R153, PT ;  /* 0x0000009998987248 */ /* 0x000fce0003fe0100 */
.L_x_5788:
        /* <DEDUP_REMOVED lines=8> */
.L_x_5813:
[----:B------:R-:W-:-:S05]  /*d4d0*/  VIADD R214, R18, 0x1 ;  /* 0x0000000112d67836 */ /* 0x000fca0000000000 */
[----:B------:R-:W-:-:S04]  /*d4e0*/  ISETP.NE.AND P3, PT, R214, 0x2, PT ;  /* 0x00000002d600780c */ /* 0x000fc80003f65270 */
[----:B------:R-:W-:Y:S02]  /*d4f0*/  SEL R20, RZ, 0x1, P3 ;  /* 0x00000001ff147807 */ /* 0x000fe40001800000 */
[----:B------:R-:W-:Y:S02]  /*d500*/  SEL R214, R214, RZ, P3 ;  /* 0x000000ffd6d67207 */ /* 0x000fe40001800000 */
[----:B------:R-:W-:Y:S01]  /*d510*/  LOP3.LUT R19, R19, R20, RZ, 0x3c, !PT ;  /* 0x0000001413137212 */ /* 0x000fe200078e3cff */
[----:B0-----:R-:W-:Y:S06]  /*d520*/  @!P0 BRA `(.L_x_5795) ;  /* 0x0000000000048947 */ /* 0x001fec0003800000 */
[----:B------:R-:W-:Y:S01]  /*d530*/  BPT.TRAP 0x1 ;  /* 0x000000040000795c */ /* 0x000fe20000300000 */
.L_x_5795:
[----:B------:R-:W-:Y:S01]  /*d540*/  IMAD R215, R214, 0x8, R2 ;  /* 0x00000008d6d77824 */ /* 0x000fe200078e0202 */
[----:B------:R-:W-:-:S04]  /*d550*/  SHF.L.U32 R216, R19, 0x1f, RZ ;  /* 0x0000001f13d87819 */ /* 0x000fc800000006ff */
[----:B------:R0:W1:Y:S01]  /*d560*/  SYNCS.PHASECHK.TRANS64.TRYWAIT P3, [R215+URZ+0x28c30], R216 ;  /* 0x028c30d8d70075a7 */ /* 0x000062000806017f */
[----:B------:R-:W-:Y:S05]  /*d570*/  @!P0 BRA `(.L_x_5796) ;  /* 0x0000000000048947 */ /* 0x000fea0003800000 */
[----:B------:R-:W-:Y:S01]  /*d580*/  BPT.TRAP 0x1 ;  /* 0x000000040000795c */ /* 0x000fe20000300000 */
.L_x_5796:
[----:B------:R-:W-:Y:S01]  /*d590*/  BSSY B2, `(.L_x_5797) ;  /* 0x0000006000027945 */ /* 0x000fe20003800000 */
[----:B------:R-:W-:Y:S02]  /*d5a0*/  IMAD R20, R214, 0x200, R13 ;  /* 0x00000200d6147824 */ /* 0x000fe400078e020d */
[----:B------:R-:W-:Y:S01]  /*d5b0*/  IMAD.MOV.U32 R21, RZ, RZ, 0x40000040 ;  /* 0x40000040ff157424 */ /* 0x000fe200078e00ff */
[----:B-1----:R-:W-:Y:S06]  /*d5c0*/  @P3 BRA `(.L_x_5798) ;  /* 0x0000000000083947 */ /* 0x002fec0003800000 */
[----:B------:R-:W1:Y:S02]  /*d5d0*/  SYNCS.PHASECHK.TRANS64.TRYWAIT P3, [R215+URZ+0x28c30], R216 ;  /* 0x028c30d8d70075a7 */ /* 0x000e64000806017f */
[----:B-1----:R-:W-:Y:S05]  /*d5e0*/  @!P3 BRA `(.L_x_5799) ;  /* 0x000001700078b947 */ /* 0x002fea0003800000 */
.L_x_5798:
[----:B------:R-:W-:Y:S05]  /*d5f0*/  BSYNC B2 ;  /* 0x0000000000027941 */ /* 0x000fea0003800000 */
.L_x_5797:
[C---:B------:R-:W-:Y:S01]  /*d600*/  R2UR UR6, R20.reuse ;  /* 0x00000000140672ca */ /* 0x040fe200000e0000 */
[----:B------:R-:W-:Y:S01]  /*d610*/  WARPGROUP.ARRIVE ;  /* 0x00000000000079c5 */ /* 0x000fe20000000000 */
[----:B------:R-:W-:Y:S01]  /*d620*/  R2UR UR7, R21 ;  /* 0x00000000150772ca */ /* 0x000fe200000e0000 */
[----:B------:R-:W-:Y:S01]  /*d630*/  VIADD R206, R20, 0x2 ;  /* 0x0000000214ce7836 */ /* 0x000fe20000000000 */
[----:B------:R-:W-:Y:S01]  /*d640*/  R2UR UR4, R4 ;  /* 0x00000000040472ca */ /* 0x000fe200000e0000 */
[----:B------:R-:W-:Y:S01]  /*d650*/  IMAD.MOV.U32 R207, RZ, RZ, 0x40000040 ;  /* 0x40000040ffcf7424 */ /* 0x000fe200078e00ff */
[----:B------:R-:W-:Y:S01]  /*d660*/  R2UR UR5, R5 ;  /* 0x00000000050572ca */ /* 0x000fe200000e0000 */
[----:B------:R-:W-:Y:S01]  /*d670*/  IMAD.MOV.U32 R21, RZ, RZ, 0x40000040 ;  /* 0x40000040ff157424 */ /* 0x000fe200078e00ff */
[----:B------:R-:W-:-:S06]  /*d680*/  UISETP.NE.AND UP0, UPT, UR48, URZ, UPT ;  /* 0x0000003f3000728c */ /* 0x000fcc000bf05270 */
[----:B------:R-:W-:-:S05]  /*d690*/  PLOP3.LUT P3, PT, PT, PT, UP0, 0x40, 0x0 ;  /* 0x000000000000781c */ /* 0x000fca0003f6e808 */
[----:B------:R-:W-:Y:S01]  /*d6a0*/  HGMMA.64x64x16.F32.BF16 R152, gdesc[UR4], RZ, !UPT, gsb0 ;  /* 0x00e00000049879f0 */ /* 0x000fe2000c0018ff */
        /* <DEDUP_REMOVED lines=12> */
[----:B------:R-:W-:Y:S02]  /*d770*/  R2UR UR7, R207 ;  /* 0x00000000cf0772ca */ /* 0x000fe400000e0000 */
[----:B------:R-:W-:Y:S02]  /*d780*/  R2UR UR4, R8 ;  /* 0x00000000080472ca */ /* 0x000fe400000e0000 */
[----:B------:R-:W-:Y:S01]  /*d790*/  R2UR UR5, R9 ;  /* 0x00000000090572ca */ /* 0x000fe200000e0000 */
[----:B------:R-:W-:Y:S02]  /*d7a0*/  WARPGROUP.DEPBAR.LE gsb0, 0x0 ;  /* 0x00008000000079c5 */ /* 0x000fe40000010000 */
[----:B------:R-:W-:-:S10]  /*d7b0*/  WARPGROUP.ARRIVE ;  /* 0x00000000000079c5 */ /* 0x000fd40000000000 */
[----:B------:R-:W-:Y:S01]  /*d7c0*/  HGMMA.64x64x16.F32.BF16 R152, gdesc[UR4], R152, gsb0 ;  /* 0x00e00000049879f0 */ /* 0x000fe20008001898 */
[----:B------:R-:W-:Y:S02]  /*d7d0*/  R2UR UR6, R20 ;  /* 0x00000000140672ca */ /* 0x000fe400000e0000 */
[----:B------:R-:W-:Y:S01]  /*d7e0*/  R2UR UR7, R21 ;  /* 0x00000000150772ca */ /* 0x000fe200000e0000 */
[----:B------:R-:W2:Y:S01]  /*d7f0*/  @P2 LDC R20, c[0x0][0x450] ;  /* 0x00011400ff142b82 */ /* 0x000ea20000000800 */
[----:B------:R-:W-:Y:S02]  /*d800*/  R2UR UR4, R6 ;  /* 0x00000000060472ca */ /* 0x000fe400000e0000 */
[----:B------:R-:W-:-:S05]  /*d810*/  R2UR UR5, R7 ;  /* 0x00000000070572ca */ /* 0x000fca00000e0000 */
[----:B------:R-:W3:Y:S02]  /*d820*/  @P2 LDC R21, c[0x0][0x44c] ;  /* 0x00011300ff152b82 */ /* 0x000ee40000000800 */
[----:B---3--:R-:W-:-:S05]  /*d830*/  @P2 IMAD.HI.U32 R21, R206, R21, RZ ;  /* 0x00000015ce152227 */ /* 0x008fca00078e00ff */
[----:B--2---:R-:W-:Y:S01]  /*d840*/  @P2 SHF.R.U32.HI R206, RZ, R20, R21 ;  /* 0x00000014ffce2219 */ /* 0x004fe20000011615 */
[----:B------:R-:W-:-:S04]  /*d850*/  @!P1 VIADD R20, R215, 0x28c40 ;  /* 0x00028c40d7149836 */ /* 0x000fc80000000000 */
[----:B------:R-:W2:Y:S01]  /*d860*/  SHFL.IDX PT, R234, R206, RZ, 0x1c1f ;  /* 0x001c1fffceea7589 */ /* 0x000ea200000e0000 */
[----:B------:R-:W-:Y:S01]  /*d870*/  @!P1 PRMT R20, RZ, 0x654, R20 ;  /* 0x00000654ff149816 */ /* 0x000fe20000000014 */
        /* <DEDUP_REMOVED lines=30> */
[----:B------:R-:W-:-:S02]  /*da60*/  IMAD.SHL.U32 R178, R12, 0x40, RZ ;  /* 0x000000400cb27824 */ /* 0x000fc400078e00ff */
[----:B------:R-:W-:Y:S01]  /*da70*/  FMUL.FTZ R152, R152, UR44 ;  /* 0x0000002c98987c20 */ /* 0x000fe20008410000 */
[----:B------:R-:W-:Y:S01]  /*da80*/  FMUL.FTZ R169, R169, UR44 ;  /* 0x0000002ca9a97c20 */ /* 0x000fe20008410000 */
[----:B------:R-:W-:Y:S01]  /*da90*/  FMUL.FTZ R177, R177, UR44 ;  /* 0x0000002cb1b17c20 */ /* 0x000fe20008410000 */
[----:B------:R-:W-:Y:S01]  /*daa0*/  FMUL.FTZ R180, R181, UR44 ;  /* 0x0000002cb5b47c20 */ /* 0x000fe20008410000 */
[----:B------:R-:W-:Y:S01]  /*dab0*/  FMUL.FTZ R175, R182, UR44 ;  /* 0x0000002cb6af7c20 */ /* 0x000fe20008410000 */
[----:B------:R-:W-:Y:S01]  /*dac0*/  FMUL.FTZ R176, R183, UR44 ;  /* 0x0000002cb7b07c20 */ /* 0x000fe20008410000 */
[----:B------:R-:W-:Y:S01]  /*dad0*/  IADD3 R183, -R185, 0x1, -R178 ;  /* 0x00000001b9b77810 */ /* 0x000fe20007ffe9b2 */
[----:B------:R-:W3:Y:S01]  /*dae0*/  MUFU.TANH R152, R152 ;  /* 0x0000009800987308 */ /* 0x000ee20000002400 */
[----:B------:R4:W-:Y:S02]  /*daf0*/  @!P1 SYNCS.ARRIVE.TRANS64.RED.A1T0 RZ, [R20+URZ], RZ ;  /* 0x000000ff14ff99a7 */ /* 0x0009e4000810043f */
[----:B------:R-:W-:-:S05]  /*db00*/  IADD3 R183, -R22, R183, R23 ;  /* 0x000000b716b77210 */ /* 0x000fca0007ffe117 */
[----:B------:R-:W0:Y:S01]  /*db10*/  MUFU.TANH R207, R207 ;  /* 0x000000cf00cf7308 */ /* 0x000e220000002400 */
[C---:B------:R-:W-:Y:S02]  /*db20*/  VIADD R233, R183.reuse, UR41 ;  /* 0x00000029b7e97c36 */ /* 0x040fe40008000000 */
[----:B------:R-:W-:Y:S02]  /*db30*/  VIADD R183, R183, UR45 ;  /* 0x0000002db7b77c36 */ /* 0x000fe40008000000 */
[C---:B--2---:R-:W-:Y:S02]  /*db40*/  IMAD.IADD R182, R234.reuse, 0x1, R233 ;  /* 0x00000001eab67824 */ /* 0x044fe400078e02e9 */
        /* <DEDUP_REMOVED lines=31> */
[----:B--234-:R-:W-:Y:S05]  /*dd40*/  @P3 BRA `(.L_x_5800) ;  /* 0x0000000000583947 */ /* 0x01cfea0003800000 */
[----:B------:R-:W-:Y:S01]  /*dd50*/  IADD3 R234, -R22, R23, R234 ;  /* 0x0000001716ea7210 */ /* 0x000fe20007ffe1ea */
[----:B------:R-:W-:Y:S03]  /*dd60*/  BSSY B2, `(.L_x_5801) ;  /* 0x0000010000027945 */ /* 0x000fe60003800000 */
        /* <DEDUP_REMOVED lines=10> */
.L_x_5802:
[----:B------:R-:W-:-:S05]  /*de10*/  IMAD.U32 R235, RZ, RZ, UR40 ;  /* 0x00000028ffeb7e24 */ /* 0x000fca000f8e00ff */
[----:B------:R-:W-:-:S13]  /*de20*/  ISETP.NE.AND P3, PT, R235, 0x1, PT ;  /* 0x00000001eb00780c */ /* 0x000fda0003f65270 */
[----:B------:R-:W2:Y:S02]  /*de30*/  @P3 LDC.64 R20, c[0x0][0x9e8] ;  /* 0x00027a00ff143b82 */ /* 0x000ea40000000a00 */
[----:B--2---:R-:W-:-:S05]  /*de40*/  @P3 IMAD.HI.U32 R20, R234, R20, RZ ;  /* 0x00000014ea143227 */ /* 0x004fca00078e00ff */
[----:B------:R-:W-:-:S07]  /*de50*/  @P3 SHF.R.U32.HI R234, RZ, R21, R20 ;  /* 0x00000015ffea3219 */ /* 0x000fce0000011614 */
.L_x_5803:
[----:B------:R-:W-:Y:S05]  /*de60*/  BSYNC B2 ;  /* 0x0000000000027941 */ /* 0x000fea0003800000 */
.L_x_5801:
[----:B------:R-:W-:-:S04]  /*de70*/  IMAD R234, R234, R235, -R178 ;  /* 0x000000ebeaea7224 */ /* 0x000fc800078e0ab2 */
[----:B------:R-:W-:-:S05]  /*de80*/  IMAD.IADD R234, R234, 0x1, -R185 ;  /* 0x00000001eaea7824 */ /* 0x000fca00078e0ab9 */
[----:B------:R-:W-:Y:S02]  /*de90*/  VIMNMX R181, R181, R234, !PT ;  /* 0x000000eab5b57248 */ /* 0x000fe40007fe0100 */
[----:B------:R-:W-:-:S07]  /*dea0*/  VIADDMNMX R182, R234, R235, R182, PT ;  /* 0x000000ebeab67246 */ /* 0x000fce00038001b6 */
.L_x_5800:
[----:B------:R-:W-:Y:S01]  /*deb0*/  ISETP.GT.AND P3, PT, R12, -0x1, PT ;  /* 0xffffffff0c00780c */ /* 0x000fe20003f64270 */
[----:B------:R-:W2:Y:S01]  /*dec0*/  SHFL.IDX PT, R206, R206, 0x1, 0x1c1f ;  /* 0x003c1f00cece7f89 */ /* 0x000ea200000e0000 */
[----:B------:R-:W-:Y:S02]  /*ded0*/  UISETP.NE.AND UP0, UPT, UR48, URZ, UPT ;  /* 0x0000003f3000728c */ /* 0x000fe4000bf05270 */
[C---:B------:R-:W-:Y:S02]  /*dee0*/  ISETP.GT.AND P4, PT, R181.reuse, RZ, P3 ;  /* 0x000000ffb500720c */ /* 0x040fe40001f84270 */
[C---:B------:R-:W-:Y:S02]  /*def0*/  ISETP.GT.AND P6, PT, R181.reuse, 0x8, P3 ;  /* 0x00000008b500780c */ /* 0x040fe40001fc4270 */
[----:B------:R-:W-:Y:S02]  /*df00*/  ISETP.LT.OR P5, PT, R182, 0x1, P4 ;  /* 0x00000001b600780c */ /* 0x000fe400027a1670 */
[----:B------:R-:W-:-:S02]  /*df10*/  ISETP.GT.AND P4, PT, R181, 0x1, P3 ;  /* 0x00000001b500780c */ /* 0x000fc40001f84270 */
[----:B------:R-:W-:Y:S02]  /*df20*/  FSEL R152, R152, -INF , !P5 ;  /* 0xff80000098987808 */ /* 0x000fe40006800000 */
[C---:B------:R-:W-:Y:S02]  /*df30*/  ISETP.LT.OR P4, PT, R182.reuse, 0x2, P4 ;  /* 0x00000002b600780c */ /* 0x040fe40002781670 */
[----:B------:R-:W-:Y:S02]  /*df40*/  ISETP.GT.AND P5, PT, R181, 0x9, P3 ;  /* 0x00000009b500780c */ /* 0x000fe40001fa4270 */
[----:B0-----:R-:W-:Y:S02]  /*df50*/  FSEL R207, R207, -INF , !P4 ;  /* 0xff800000cfcf7808 */ /* 0x001fe40006000000 */
[----:B------:R-:W-:Y:S02]  /*df60*/  ISETP.GT.AND P4, PT, R181, 0x10, P3 ;  /* 0x00000010b500780c */ /* 0x000fe40001f84270 */
[----:B------:R-:W-:-:S02]  /*df70*/  ISETP.LT.OR P6, PT, R182, 0x9, P6 ;  /* 0x00000009b600780c */ /* 0x000fc400037c1670 */
[C---:B------:R-:W-:Y:S01]  /*df80*/  ISETP.LT.OR P4, PT, R182.reuse, 0x11, P4 ;  /* 0x00000011b600780c */ /* 0x040fe20002781670 */
[--C-:B--2---:R-:W-:Y:S01]  /*df90*/  IMAD.IADD R233, R233, 0x1, R206.reuse ;  /* 0x00000001e9e97824 */ /* 0x104fe200078e02ce */
[----:B------:R-:W-:Y:S01]  /*dfa0*/  ISETP.LT.OR P5, PT, R182, 0xa, P5 ;  /* 0x0000000ab600780c */ /* 0x000fe20002fa1670 */
[----:B------:R-:W-:Y:S01]  /*dfb0*/  IMAD.IADD R183, R183, 0x1, R206 ;  /* 0x00000001b7b77824 */ /* 0x000fe200078e02ce */
[----:B------:R-:W-:Y:S02]  /*dfc0*/  FSEL R159, R159, -INF , !P4 ;  /* 0xff8000009f9f7808 */ /* 0x000fe40006000000 */
[----:B------:R-:W-:Y:S02]  /*dfd0*/  ISETP.GT.AND P4, PT, R181, 0x19, P3 ;  /* 0x00000019b500780c */ /* 0x000fe40001f84270 */
[----:B------:R-:W-:Y:S02]  /*dfe0*/  FSEL R230, R230, -INF , !P6 ;  /* 0xff800000e6e67808 */ /* 0x000fe40007000000 */
[----:B------:R-:W-:-:S02]  /*dff0*/  ISETP.LT.OR P4, PT, R182, 0x1a, P4 ;  /* 0x0000001ab600780c */ /* 0x000fc40002781670 */
[----:B------:R-:W-:Y:S02]  /*e000*/  FSEL R231, R231, -INF , !P5 ;  /* 0xff800000e7e77808 */ /* 0x000fe40006800000 */
[C---:B------:R-:W-:Y:S02]  /*e010*/  ISETP.GT.AND P6, PT, R181.reuse, 0x11, P3 ;  /* 0x00000011b500780c */ /* 0x040fe40001fc4270 */
[C---:B------:R-:W-:Y:S02]  /*e020*/  ISETP.GT.AND P5, PT, R181.reuse, 0x18, P3 ;  /* 0x00000018b500780c */ /* 0x040fe40001fa4270 */
[----:B------:R-:W-:Y:S02]  /*e030*/  FSEL R164, R164, -INF , !P4 ;  /* 0xff800000a4a47808 */ /* 0x000fe40006000000 */
[----:B------:R-:W-:Y:S02]  /*e040*/  ISETP.GT.AND P4, PT, R181, 0x28, P3 ;  /* 0x00000028b500780c */ /* 0x000fe40001f84270 */
[----:B------:R-:W-:-:S02]  /*e050*/  ISETP.LT.OR P6, PT, R182, 0x12, P6 ;  /* 0x00000012b600780c */ /* 0x000fc400037c1670 */
[C---:B------:R-:W-:Y:S02]  /*e060*/  ISETP.LT.OR P5, PT, R182.reuse, 0x19, P5 ;  /* 0x00000019b600780c */ /* 0x040fe40002fa1670 */
[----:B------:R-:W-:Y:S02]  /*e070*/  ISETP.LT.OR P4, PT, R182, 0x29, P4 ;  /* 0x00000029b600780c */ /* 0x000fe40002781670 */
[----:B------:R-:W-:Y:S02]  /*e080*/  FSEL R232, R232, -INF , !P6 ;  /* 0xff800000e8e87808 */ /* 0x000fe40007000000 */
[----:B------:R-:W-:Y:S02]  /*e090*/  FSEL R163, R163, -INF , !P5 ;  /* 0xff800000a3a37808 */ /* 0x000fe40006800000 */
[C---:B------:R-:W-:Y:S02]  /*e0a0*/  ISETP.GT.AND P6, PT, R181.reuse, 0x20, P3 ;  /* 0x00000020b500780c */ /* 0x040fe40001fc4270 */
[----:B------:R-:W-:-:S02]  /*e0b0*/  ISETP.GT.AND P5, PT, R181, 0x21, P3 ;  /* 0x00000021b500780c */ /* 0x000fc40001fa4270 */
[----:B------:R-:W-:Y:S02]  /*e0c0*/  FSEL R171, R171, -INF , !P4 ;  /* 0xff800000abab7808 */ /* 0x000fe40006000000 */
[----:B------:R-:W-:Y:S02]  /*e0d0*/  ISETP.GT.AND P4, PT, R181, 0x31, P3 ;  /* 0x00000031b500780c */ /* 0x000fe40001f84270 */
[C---:B------:R-:W-:Y:S02]  /*e0e0*/  ISETP.LT.OR P6, PT, R182.reuse, 0x21, P6 ;  /* 0x00000021b600780c */ /* 0x040fe400037c1670 */
[C---:B------:R-:W-:Y:S02]  /*e0f0*/  ISETP.LT.OR P5, PT, R182.reuse, 0x22, P5 ;  /* 0x00000022b600780c */ /* 0x040fe40002fa1670 */
[----:B------:R-:W-:Y:S02]  /*e100*/  ISETP.LT.OR P4, PT, R182, 0x32, P4 ;  /* 0x00000032b600780c */ /* 0x000fe40002781670 */
[----:B------:R-:W-:-:S02]  /*e110*/  FSEL R166, R166, -INF , !P6 ;  /* 0xff800000a6a67808 */ /* 0x000fc40007000000 */
[----:B------:R-:W-:Y:S02]  /*e120*/  FSEL R169, R169, -INF , !P5 ;  /* 0xff800000a9a97808 */ /* 0x000fe40006800000 */
[C---:B------:R-:W-:Y:S02]  /*e130*/  ISETP.GT.AND P6, PT, R181.reuse, 0x29, P3 ;  /* 0x00000029b500780c */ /* 0x040fe40001fc4270 */
[----:B------:R-:W-:Y:S02]  /*e140*/  ISETP.GT.AND P5, PT, R181, 0x30, P3 ;  /* 0x00000030b500780c */ /* 0x000fe40001fa4270 */
[----:B------:R-:W-:Y:S02]  /*e150*/  FSEL R177, R177, -INF , !P4 ;  /* 0xff800000b1b17808 */ /* 0x000fe40006000000 */
[----:B------:R-:W-:Y:S02]  /*e160*/  PLOP3.LUT P4, PT, PT, PT, UP0, 0x40, 0x0 ;  /* 0x000000000000781c */ /* 0x000fe40003f8e808 */
[----:B------:R-:W-:-:S02]  /*e170*/  ISETP.LT.OR P6, PT, R182, 0x2a, P6 ;  /* 0x0000002ab600780c */ /* 0x000fc400037c1670 */
[----:B------:R-:W-:Y:S02]  /*e180*/  ISETP.LT.OR P5, PT, R182, 0x31, P5 ;  /* 0x00000031b600780c */ /* 0x000fe40002fa1670 */
[----:B------:R-:W-:Y:S02]  /*e190*/  FSEL R172, R172, -INF , !P6 ;  /* 0xff800000acac7808 */ /* 0x000fe40007000000 */
[----:B------:R-:W-:Y:S02]  /*e1a0*/  FSEL R174, R174, -INF , !P5 ;  /* 0xff800000aeae7808 */ /* 0x000fe40006800000 */
[C---:B------:R-:W-:Y:S02]  /*e1b0*/  ISETP.GT.AND P6, PT, R181.reuse, 0x38, P3 ;  /* 0x00000038b500780c */ /* 0x040fe40001fc4270 */
[----:B------:R-:W-:Y:S02]  /*e1c0*/  ISETP.GT.AND P5, PT, R181, 0x39, P3 ;  /* 0x00000039b500780c */ /* 0x000fe40001fa4270 */
[----:B------:R-:W-:-:S02]  /*e1d0*/  ISETP.LT.OR P6, PT, R182, 0x39, P6 ;  /* 0x00000039b600780c */ /* 0x000fc400037c1670 */
[----:B------:R-:W-:Y:S02]  /*e1e0*/  ISETP.LT.OR P5, PT, R182, 0x3a, P5 ;  /* 0x0000003ab600780c */ /* 0x000fe40002fa1670 */
[----:B------:R-:W-:Y:S02]  /*e1f0*/  FSEL R179, R179, -INF , !P6 ;  /* 0xff800000b3b37808 */ /* 0x000fe40007000000 */
[----:B------:R-:W-:Y:S01]  /*e200*/  FSEL R180, R180, -INF , !P5 ;  /* 0xff800000b4b47808 */ /* 0x000fe20006800000 */
[----:B------:R-:W-:Y:S08]  /*e210*/  @P4 BRA `(.L_x_5804) ;  /* 0x0000000000584947 */ /* 0x000ff00003800000 */
        /* <DEDUP_REMOVED lines=12> */
.L_x_5806:
[----:B------:R-:W-:-:S05]  /*e2e0*/  IMAD.U32 R181, RZ, RZ, UR40 ;  /* 0x00000028ffb57e24 */ /* 0x000fca000f8e00ff */
[----:B------:R-:W-:-:S13]  /*e2f0*/  ISETP.NE.AND P4, PT, R181, 0x1, PT ;  /* 0x00000001b500780c */ /* 0x000fda0003f85270 */
[----:B------:R-:W0:Y:S02]  /*e300*/  @P4 LDC.64 R20, c[0x0][0x9e8] ;  /* 0x00027a00ff144b82 */ /* 0x000e240000000a00 */
[----:B0-----:R-:W-:-:S05]  /*e310*/  @P4 IMAD.HI.U32 R20, R206, R20, RZ ;  /* 0x00000014ce144227 */ /* 0x001fca00078e00ff */
[----:B------:R-:W-:-:S07]  /*e320*/  @P4 SHF.R.U32.HI R206, RZ, R21, R20 ;  /* 0x00000015ffce4219 */ /* 0x000fce0000011614 */
.L_x_5807:
[----:B------:R-:W-:Y:S05]  /*e330*/  BSYNC B2 ;  /* 0x0000000000027941 */ /* 0x000fea0003800000 */
.L_x_5805:
[----:B------:R-:W-:-:S04]  /*e340*/  IMAD R178, R206, R181, -R178 ;  /* 0x000000b5ceb27224 */ /* 0x000fc800078e0ab2 */
[----:B------:R-:W-:-:S05]  /*e350*/  IMAD.IADD R178, R178, 0x1, -R185 ;  /* 0x00000001b2b27824 */ /* 0x000fca00078e0ab9 */
[----:B------:R-:W-:Y:S02]  /*e360*/  VIMNMX R183, R183, R178, !PT ;  /* 0x000000b2b7b77248 */ /* 0x000fe40007fe0100 */
[----:B------:R-:W-:-:S07]  /*e370*/  VIADDMNMX R233, R178, R181, R233, PT ;  /* 0x000000b5b2e97246 */ /* 0x000fce00038001e9 */
.L_x_5804:
        /* <DEDUP_REMOVED lines=19> */
[----:B------:R-:W-:Y:S02]  /*e4b0*/  ISETP.GT.AND P6, PT, R183, RZ, P3 ;  /* 0x000000ffb700720c */ /* 0x000fe40001fc4270 */
        /* <DEDUP_REMOVED lines=9> */
[----:B------:R-:W-:-:S02]  /*e550*/  FSEL R154, R154, -INF , !P5 ;  /* 0xff8000009a9a7808 */ /* 0x000fc40006800000 */
[----:B------:R-:W-:Y:S02]  /*e560*/  FMNMX.FTZ R20, R180, R20, !PT ;  /* 0x00000014b4147209 */ /* 0x000fe40007810000 */
[C---:B------:R-:W-:Y:S02]  /*e570*/  ISETP.GT.AND P5, PT, R183.reuse, 0x10, P3 ;  /* 0x00000010b700780c */ /* 0x040fe40001fa4270 */
[----:B------:R-:W-:Y:S01]  /*e580*/  ISETP.GT.AND P6, PT, R183, 0x38, P3 ;  /* 0x00000038b700780c */ /* 0x000fe20001fc4270 */
[----:B------:R-:W0:Y:S01]  /*e590*/  SHFL.BFLY PT, R21, R20, 0x2, 0x1f ;  /* 0x0c401f0014157f89 */ /* 0x000e2200000e0000 */
[C---:B------:R-:W-:Y:S02]  /*e5a0*/  ISETP.LT.OR P5, PT, R233.reuse, 0x11, P5 ;  /* 0x00000011e900780c */ /* 0x040fe40002fa1670 */
[----:B------:R-:W-:Y:S02]  /*e5b0*/  ISETP.LT.OR P6, PT, R233, 0x39, P6 ;  /* 0x00000039e900780c */ /* 0x000fe400037c1670 */
[----:B------:R-:W-:-:S02]  /*e5c0*/  FSEL R157, R157, -INF , !P5 ;  /* 0xff8000009d9d7808 */ /* 0x000fc40006800000 */
[----:B------:R-:W-:Y:S02]  /*e5d0*/  ISETP.GT.AND P5, PT, R183, 0x19, P3 ;  /* 0x00000019b700780c */ /* 0x000fe40001fa4270 */
[----:B------:R-:W-:Y:S02]  /*e5e0*/  FSEL R175, R175, -INF , !P6 ;  /* 0xff800000afaf7808 */ /* 0x000fe40007000000 */
[----:B------:R-:W-:-:S04]  /*e5f0*/  ISETP.LT.OR P5, PT, R233, 0x1a, P5 ;  /* 0x0000001ae900780c */ /* 0x000fc80002fa1670 */
[----:B------:R-:W-:Y:S02]  /*e600*/  FSEL R161, R161, -INF , !P5 ;  /* 0xff800000a1a17808 */ /* 0x000fe40006800000 */
[----:B------:R-:W-:-:S04]  /*e610*/  ISETP.GT.AND P5, PT, R183, 0x28, P3 ;  /* 0x00000028b700780c */ /* 0x000fc80001fa4270 */
[----:B------:R-:W-:Y:S02]  /*e620*/  ISETP.LT.OR P5, PT, R233, 0x29, P5 ;  /* 0x00000029e900780c */ /* 0x000fe40002fa1670 */
[----:B0-----:R-:W-:Y:S02]  /*e630*/  FMNMX.FTZ R21, R20, R21, !PT ;  /* 0x0000001514157209 */ /* 0x001fe40007810000 */
[----:B------:R-:W-:Y:S02]  /*e640*/  FSEL R167, R167, -INF , !P5 ;  /* 0xff800000a7a77808 */ /* 0x000fe40006800000 */
[----:B------:R-:W-:Y:S01]  /*e650*/  ISETP.GT.AND P5, PT, R183, 0x30, P3 ;  /* 0x00000030b700780c */ /* 0x000fe20001fa4270 */
[----:B------:R-:W0:Y:S03]  /*e660*/  SHFL.BFLY PT, R20, R21, 0x1, 0x1f ;  /* 0x0c201f0015147f89 */ /* 0x000e2600000e0000 */
[----:B------:R-:W-:-:S04]  /*e670*/  ISETP.LT.OR P5, PT, R233, 0x31, P5 ;  /* 0x00000031e900780c */ /* 0x000fc80002fa1670 */
[----:B------:R-:W-:Y:S02]  /*e680*/  FSEL R170, R170, -INF , !P5 ;  /* 0xff800000aaaa7808 */ /* 0x000fe40006800000 */
[----:B0-----:R-:W-:Y:S01]  /*e690*/  FMNMX.FTZ R21, R21, R20, !PT ;  /* 0x0000001415157209 */ /* 0x001fe20007810000 */
[----:B------:R-:W-:-:S03]  /*e6a0*/  IMAD.U32 R20, RZ, RZ, UR39 ;  /* 0x00000027ff147e24 */ /* 0x000fc6000f8e00ff */
[----:B------:R-:W-:-:S04]  /*e6b0*/  FSETP.NEU.FTZ.AND P4, PT, R21, -INF , PT ;  /* 0xff8000001500780b */ /* 0x000fc80003f9d000 */
[----:B------:R-:W-:-:S05]  /*e6c0*/  FSEL R178, R21, RZ, P4 ;  /* 0x000000ff15b27208 */ /* 0x000fca0002000000 */
[----:B------:R-:W-:Y:S01]  /*e6d0*/  FADD.FTZ R178, -R178, R14 ;  /* 0x0000000eb2b27221 */ /* 0x000fe20000010100 */
[----:B------:R-:W-:-:S05]  /*e6e0*/  FMUL.FTZ R14, R21, R20 ;  /* 0x00000014150e7220 */ /* 0x000fca0000410000 */
[----:B------:R-:W-:Y:S02]  /*e6f0*/  FSEL R14, R14, RZ, P4 ;  /* 0x000000ff0e0e7208 */ /* 0x000fe40002000000 */
[----:B------:R-:W-:-:S03]  /*e700*/  ISETP.GT.AND P4, PT, R183, 0x8, P3 ;  /* 0x00000008b700780c */ /* 0x000fc60001f84270 */
[-CC-:B------:R-:W-:Y:S01]  /*e710*/  FFMA.FTZ R152, R152, R20.reuse, -R14.reuse ;  /* 0x0000001498987223 */ /* 0x180fe2000001080e */
[----:B------:R-:W-:Y:S01]  /*e720*/  ISETP.LT.OR P4, PT, R233, 0x9, P4 ;  /* 0x00000009e900780c */ /* 0x000fe20002781670 */
[-CC-:B------:R-:W-:Y:S01]  /*e730*/  FFMA.FTZ R207, R207, R20.reuse, -R14.reuse ;  /* 0x00000014cfcf7223 */ /* 0x180fe2000001080e */
[-CC-:B------:R-:W-:Y:S01]  /*e740*/  FFMA.FTZ R230, R230, R20.reuse, -R14.reuse ;  /* 0x00000014e6e67223 */ /* 0x180fe2000001080e */
[-CC-:B------:R-:W-:Y:S01]  /*e750*/  FFMA.FTZ R231, R231, R20.reuse, -R14.reuse ;  /* 0x00000014e7e77223 */ /* 0x180fe2000001080e */
[----:B------:R-:W-:Y:S01]  /*e760*/  FSEL R155, R155, -INF , !P4 ;  /* 0xff8000009b9b7808 */ /* 0x000fe20006000000 */
[-CC-:B------:R-:W-:Y:S01]  /*e770*/  FFMA.FTZ R159, R159, R20.reuse, -R14.reuse ;  /* 0x000000149f9f7223 */ /* 0x180fe2000001080e */
[----:B------:R-:W-:Y:S01]  /*e780*/  ISETP.GT.AND P4, PT, R183, 0x11, P3 ;  /* 0x00000011b700780c */ /* 0x000fe20001f84270 */
[-CC-:B------:R-:W-:Y:S01]  /*e790*/  FFMA.FTZ R232, R232, R20.reuse, -R14.reuse ;  /* 0x00000014e8e87223 */ /* 0x180fe2000001080e */
[-CC-:B------:R-:W-:Y:S01]  /*e7a0*/  FFMA.FTZ R163, R163, R20.reuse, -R14.reuse ;  /* 0x00000014a3a37223 */ /* 0x180fe2000001080e */
        /* <DEDUP_REMOVED lines=12> */
[-C--:B------:R-:W-:Y:S01]  /*e870*/  FFMA.FTZ R180, R180, R20.reuse, -R14 ;  /* 0x00000014b4b47223 */ /* 0x080fe2000001080e */
[----:B------:R-:W-:Y:S01]  /*e880*/  FMUL.FTZ R14, R178, R20 ;  /* 0x00000014b20e7220 */ /* 0x000fe20000410000 */
[----:B------:R-:W-:Y:S01]  /*e890*/  MUFU.EX2 R152, R152 ;  /* 0x0000009800987308 */ /* 0x000fe20000000800 */
[----:B------:R-:W-:-:S02]  /*e8a0*/  FSEL R162, R162, -INF , !P4 ;  /* 0xff800000a2a27808 */ /* 0x000fc40006000000 */
[----:B------:R-:W-:-:S04]  /*e8b0*/  ISETP.GT.AND P4, PT, R183, 0x29, P3 ;  /* 0x00000029b700780c */ /* 0x000fc80001f84270 */
[----:B------:R-:W-:Y:S01]  /*e8c0*/  ISETP.LT.OR P4, PT, R233, 0x2a, P4 ;  /* 0x0000002ae900780c */ /* 0x000fe20002781670 */
[----:B------:R-:W0:Y:S03]  /*e8d0*/  MUFU.EX2 R14, R14 ;  /* 0x0000000e000e7308 */ /* 0x000e260000000800 */
[----:B------:R-:W-:Y:S02]  /*e8e0*/  FSEL R178, R168, -INF , !P4 ;  /* 0xff800000a8b27808 */ /* 0x000fe40006000000 */
[----:B------:R-:W-:Y:S02]  /*e8f0*/  FMNMX.FTZ R168, R153, R15, !PT ;  /* 0x0000000f99a87209 */ /* 0x000fe40007810000 */
[----:B------:R-:W-:Y:S01]  /*e900*/  ISETP.GT.AND P4, PT, R183, 0x31, P3 ;  /* 0x00000031b700780c */ /* 0x000fe20001f84270 */
[----:B------:R-:W2:Y:S01]  /*e910*/  MUFU.EX2 R207, R207 ;  /* 0x000000cf00cf7308 */ /* 0x000ea20000000800 */
[----:B------:R-:W-:-:S02]  /*e920*/  FMNMX.FTZ R168, R154, R168, !PT ;  /* 0x000000a89aa87209 */ /* 0x000fc40007810000 */
[----:B------:R-:W-:Y:S02]  /*e930*/  ISETP.LT.OR P4, PT, R233, 0x32, P4 ;  /* 0x00000032e900780c */ /* 0x000fe40002781670 */
[----:B------:R-:W-:Y:S02]  /*e940*/  FMNMX.FTZ R168, R155, R168, !PT ;  /* 0x000000a89ba87209 */ /* 0x000fe40007810000 */
[----:B------:R-:W-:Y:S01]  /*e950*/  ISETP.GT.AND P3, PT, R183, 0x39, P3 ;  /* 0x00000039b700780c */ /* 0x000fe20001f64270 */
[----:B------:R-:W3:Y:S01]  /*e960*/  MUFU.EX2 R230, R230 ;  /* 0x000000e600e67308 */ /* 0x000ee20000000800 */
[----:B------:R-:W-:Y:S01]  /*e970*/  FMNMX.FTZ R168, R156, R168, !PT ;  /* 0x000000a89ca87209 */ /* 0x000fe20007810000 */
[----:B0-----:R-:W-:Y:S01]  /*e980*/  FFMA.FTZ R0, R14, R0, R152 ;  /* 0x000000000e007223 */ /* 0x001fe20000010098 */
[----:B------:R-:W-:Y:S01]  /*e990*/  FSEL R173, R173, -INF , !P4 ;  /* 0xff800000adad7808 */ /* 0x000fe20006000000 */
[----:B------:R-:W-:Y:S01]  /*e9a0*/  FMUL.FTZ R24, R24, R14 ;  /* 0x0000000e18187220 */ /* 0x000fe20000410000 */
[----:B------:R-:W-:Y:S01]  /*e9b0*/  FMNMX.FTZ R168, R157, R168, !PT ;  /* 0x000000a89da87209 */ /* 0x000fe20007810000 */
[----:B------:R-:W-:Y:S01]  /*e9c0*/  FMUL.FTZ R25, R25, R14 ;  /* 0x0000000e19197220 */ /* 0x000fe20000410000 */
[----:B------:R-:W-:Y:S01]  /*e9d0*/  ISETP.LT.OR P3, PT, R233, 0x3a, P3 ;  /* 0x0000003ae900780c */ /* 0x000fe20001f61670 */
[----:B------:R-:W0:Y:S01]  /*e9e0*/  MUFU.EX2 R231, R231 ;  /* 0x000000e700e77308 */ /* 0x000e220000000800 */
[----:B------:R-:W-:Y:S01]  /*e9f0*/  FMNMX.FTZ R168, R158, R168, !PT ;  /* 0x000000a89ea87209 */ /* 0x000fe20007810000 */
[----:B--2---:R-:W-:Y:S01]  /*ea00*/  FADD.FTZ R0, R207, R0 ;  /* 0x00000000cf007221 */ /* 0x004fe20000010000 */
[----:B------:R-:W-:Y:S01]  /*ea10*/  FSEL R176, R176, -INF , !P3 ;  /* 0xff800000b0b07808 */ /* 0x000fe20005800000 */
[----:B------:R-:W-:Y:S01]  /*ea20*/  FMUL.FTZ R28, R28, R14 ;  /* 0x0000000e1c1c7220 */ /* 0x000fe20000410000 */
[----:B------:R-:W-:Y:S01]  /*ea30*/  FMNMX.FTZ R168, R160, R168, !PT ;  /* 0x000000a8a0a87209 */ /* 0x000fe20007810000 */
[----:B------:R-:W-:Y:S01]  /*ea40*/  FMUL.FTZ R29, R29, R14 ;  /* 0x0000000e1d1d7220 */ /* 0x000fe20000410000 */
[----:B------:R-:W-:Y:S01]  /*ea50*/  ISETP.NE.AND P3, PT, R194, RZ, PT ;  /* 0x000000ffc200720c */ /* 0x000fe20003f65270 */
[----:B------:R-:W2:Y:S01]  /*ea60*/  MUFU.EX2 R159, R159 ;  /* 0x0000009f009f7308 */ /* 0x000ea20000000800 */
[----:B------:R-:W-:Y:S01]  /*ea70*/  FMNMX.FTZ R168, R161, R168, !PT ;  /* 0x000000a8a1a87209 */ /* 0x000fe20007810000 */
[----:B---3--:R-:W-:Y:S01]  /*ea80*/  FADD.FTZ R0, R230, R0 ;  /* 0x00000000e6007221 */ /* 0x008fe20000010000 */
[----:B------:R-:W-:Y:S01]  /*ea90*/  F2FP.BF16.F32.PACK_AB R152, R207, R152 ;  /* 0x00000098cf98723e */ /* 0x000fe200000010ff */
[----:B------:R-:W-:Y:S01]  /*eaa0*/  FMUL.FTZ R32, R32, R14 ;  /* 0x0000000e20207220 */ /* 0x000fe20000410000 */
[----:B------:R-:W-:Y:S01]  /*eab0*/  FMNMX.FTZ R168, R162, R168, !PT ;  /* 0x000000a8a2a87209 */ /* 0x000fe20007810000 */
[-C--:B------:R-:W-:Y:S01]  /*eac0*/  FMUL.FTZ R33, R33, R14.reuse ;  /* 0x0000000e21217220 */ /* 0x080fe20000410000 */
[----:B------:R-:W-:Y:S01]  /*ead0*/  FMUL.FTZ R36, R36, R14 ;  /* 0x0000000e24247220 */ /* 0x000fe20000410000 */
[----:B------:R-:W3:Y:S01]  /*eae0*/  MUFU.EX2 R232, R232 ;  /* 0x000000e800e87308 */ /* 0x000ee20000000800 */
[----:B------:R-:W-:Y:S01]  /*eaf0*/  FMNMX.FTZ R168, R165, R168, !PT ;  /* 0x000000a8a5a87209 */ /* 0x000fe20007810000 */
[----:B0-----:R-:W-:Y:S01]  /*eb00*/  FADD.FTZ R0, R231, R0 ;  /* 0x00000000e7007221 */ /* 0x001fe20000010000 */
[----:B------:R-:W-:Y:S01]  /*eb10*/  FMUL.FTZ R37, R37, R14 ;  /* 0x0000000e25257220 */ /* 0x000fe20000410000 */
[----:B------:R-:W-:Y:S01]  /*eb20*/  @!P3 IMAD R18, R18, 0x40, R191 ;  /* 0x000000401212b824 */ /* 0x000fe200078e02bf */
[----:B------:R-:W-:Y:S01]  /*eb30*/  FMNMX.FTZ R168, R167, R168, !PT ;  /* 0x000000a8a7a87209 */ /* 0x000fe20007810000 */
[-C--:B------:R-:W-:Y:S01]  /*eb40*/  FMUL.FTZ R40, R40, R14.reuse ;  /* 0x0000000e28287220 */ /* 0x080fe20000410000 */
[----:B------:R-:W-:Y:S01]  /*eb50*/  FMUL.FTZ R41, R41, R14 ;  /* 0x0000000e29297220 */ /* 0x000fe20000410000 */
[----:B------:R-:W-:Y:S01]  /*eb60*/  @!P3 IMAD R18, R18, 0x4, R2 ;  /* 0x000000041212b824 */ /* 0x000fe200078e0202 */
[----:B------:R-:W-:Y:S01]  /*eb70*/  FMNMX.FTZ R168, R178, R168, !PT ;  /* 0x000000a8b2a87209 */ /* 0x000fe20007810000 */
[----:B------:R-:W0:Y:S01]  /*eb80*/  MUFU.EX2 R163, R163 ;  /* 0x000000a300a37308 */ /* 0x000e220000000800 */
[----:B--2---:R-:W-:Y:S01]  /*eb90*/  FADD.FTZ R0, R159, R0 ;  /* 0x000000009f007221 */ /* 0x004fe20000010000 */
[----:B------:R-:W-:Y:S01]  /*eba0*/  FMUL.FTZ R44, R44, R14 ;  /* 0x0000000e2c2c7220 */ /* 0x000fe20000410000 */
[----:B------:R-:W-:Y:S01]  /*ebb0*/  FMNMX.FTZ R168, R170, R168, !PT ;  /* 0x000000a8aaa87209 */ /* 0x000fe20007810000 */
[----:B------:R-:W-:Y:S01]  /*ebc0*/  @!P3 STS [R18+0x28800], R14 ;  /* 0x0288000e1200b388 */ /* 0x000fe20000000800 */
[-C--:B------:R-:W-:Y:S01]  /*ebd0*/  FMUL.FTZ R45, R45, R14.reuse ;  /* 0x0000000e2d2d7220 */ /* 0x080fe20000410000 */
[----:B------:R-:W-:Y:S01]  /*ebe0*/  FMUL.FTZ R48, R48, R14 ;  /* 0x0000000e30307220 */ /* 0x000fe20000410000 */
[----:B------:R-:W-:Y:S01]  /*ebf0*/  FMNMX.FTZ R168, R173, R168, !PT ;  /* 0x000000a8ada87209 */ /* 0x000fe20007810000 */
[----:B------:R-:W2:Y:S01]  /*ec00*/  MUFU.EX2 R164, R164 ;  /* 0x000000a400a47308 */ /* 0x000ea20000000800 */
[----:B---3--:R-:W-:Y:S01]  /*ec10*/  FADD.FTZ R0, R232, R0 ;  /* 0x00000000e8007221 */ /* 0x008fe20000010000 */
[----:B------:R-:W-:Y:S01]  /*ec20*/  FMUL.FTZ R49, R49, R14 ;  /* 0x0000000e31317220 */ /* 0x000fe20000410000 */
[----:B------:R-:W-:Y:S01]  /*ec30*/  FMNMX.FTZ R168, R175, R168, !PT ;  /* 0x000000a8afa87209 */ /* 0x000fe20007810000 */
[-C--:B------:R-:W-:Y:S01]  /*ec40*/  FMUL.FTZ R52, R52, R14.reuse ;  /* 0x0000000e34347220 */ /* 0x080fe20000410000 */
[-C--:B------:R-:W-:Y:S01]  /*ec50*/  FMUL.FTZ R53, R53, R14.reuse ;  /* 0x0000000e35357220 */ /* 0x080fe20000410000 */
[----:B------:R-:W-:Y:S01]  /*ec60*/  FMUL.FTZ R56, R56, R14 ;  /* 0x0000000e38387220 */ /* 0x000fe20000410000 */
[----:B------:R-:W-:Y:S01]  /*ec70*/  FMNMX.FTZ R168, R176, R168, !PT ;  /* 0x000000a8b0a87209 */ /* 0x000fe20007810000 */
[----:B------:R-:W3:Y:S01]  /*ec80*/  MUFU.EX2 R166, R166 ;  /* 0x000000a600a67308 */ /* 0x000ee20000000800 */
[----:B0-----:R-:W-:Y:S01]  /*ec90*/  FADD.FTZ R0, R163, R0 ;  /* 0x00000000a3007221 */ /* 0x001fe20000010000 */
[-C--:B------:R-:W-:Y:S01]  /*eca0*/  FMUL.FTZ R57, R57, R14.reuse ;  /* 0x0000000e39397220 */ /* 0x080fe20000410000 */
[-C--:B------:R-:W-:Y:S01]  /*ecb0*/  FMUL.FTZ R60, R60, R14.reuse ;  /* 0x0000000e3c3c7220 */ /* 0x080fe20000410000 */
[----:B------:R-:W0:Y:S01]  /*ecc0*/  SHFL.BFLY PT, R181, R168, 0x2, 0x1f ;  /* 0x0c401f00a8b57f89 */ /* 0x000e2200000e0000 */
        /* <DEDUP_REMOVED lines=20> */
[----:B----4-:R-:W-:Y:S01]  /*ee10*/  FADD.FTZ R0, R169, R0 ;  /* 0x00000000a9007221 */ /* 0x010fe20000010000 */
[-C--:B------:R-:W-:Y:S01]  /*ee20*/  FMUL.FTZ R92, R92, R14.reuse ;  /* 0x0000000e5c5c7220 */ /* 0x080fe20000410000 */
[-C--:B------:R-:W-:Y:S01]  /*ee30*/  FMUL.FTZ R93, R93, R14.reuse ;  /* 0x0000000e5d5d7220 */ /* 0x080fe20000410000 */
[----:B0-----:R-:W-:Y:S01]  /*ee40*/  FMNMX.FTZ R168, R168, R181, !PT ;  /* 0x000000b5a8a87209 */ /* 0x001fe20007810000 */
[-C--:B------:R-:W-:Y:S01]  /*ee50*/  FMUL.FTZ R96, R96, R14.reuse ;  /* 0x0000000e60607220 */ /* 0x080fe20000410000 */
[-C--:B------:R-:W-:Y:S01]  /*ee60*/  FMUL.FTZ R97, R97, R14.reuse ;  /* 0x0000000e61617220 */ /* 0x080fe20000410000 */
[-C--:B------:R-:W-:Y:S01]  /*ee70*/  FMUL.FTZ R100, R100, R14.reuse ;  /* 0x0000000e64647220 */ /* 0x080fe20000410000 */
[----:B------:R-:W0:Y:S01]  /*ee80*/  MUFU.EX2 R174, R174 ;  /* 0x000000ae00ae7308 */ /* 0x000e220000000800 */
[----:B------:R-:W4:Y:S01]  /*ee90*/  SHFL.BFLY PT, R181, R168, 0x1, 0x1f ;  /* 0x0c201f00a8b57f89 */ /* 0x000f2200000e0000 */
[----:B--2---:R-:W-:Y:S01]  /*eea0*/  FADD.FTZ R0, R171, R0 ;  /* 0x00000000ab007221 */ /* 0x004fe20000010000 */
        /* <DEDUP_REMOVED lines=22> */
[----:B----4-:R-:W-:Y:S01]  /*f010*/  FMNMX.FTZ R168, R168, R181, !PT ;  /* 0x000000b5a8a87209 */ /* 0x010fe20007810000 */
[----:B--2---:R-:W-:Y:S01]  /*f020*/  FADD.FTZ R0, R177, R0 ;  /* 0x00000000b1007221 */ /* 0x004fe20000010000 */
[-C--:B------:R-:W-:Y:S01]  /*f030*/  FMUL.FTZ R136, R136, R14.reuse ;  /* 0x0000000e88887220 */ /* 0x080fe20000410000 */
[----:B------:R-:W-:Y:S01]  /*f040*/  FMUL.FTZ R137, R137, R14 ;  /* 0x0000000e89897220 */ /* 0x000fe20000410000 */
[C---:B------:R-:W-:Y:S01]  /*f050*/  FSETP.NEU.FTZ.AND P4, PT, R168.reuse, -INF , PT ;  /* 0xff800000a800780b */ /* 0x040fe20003f9d000 */
[----:B------:R-:W-:Y:S01]  /*f060*/  FMUL.FTZ R206, R168, R20 ;  /* 0x00000014a8ce7220 */ /* 0x000fe20000410000 */
[-C--:B------:R-:W-:Y:S01]  /*f070*/  FMUL.FTZ R140, R140, R14.reuse ;  /* 0x0000000e8c8c7220 */ /* 0x080fe20000410000 */
[-C--:B------:R-:W-:Y:S01]  /*f080*/  FMUL.FTZ R141, R141, R14.reuse ;  /* 0x0000000e8d8d7220 */ /* 0x080fe20000410000 */
[----:B------:R-:W-:Y:S01]  /*f090*/  FSEL R181, R168, RZ, P4 ;  /* 0x000000ffa8b57208 */ /* 0x000fe20002000000 */
[----:B---3--:R-:W-:Y:S01]  /*f0a0*/  FADD.FTZ R0, R179, R0 ;  /* 0x00000000b3007221 */ /* 0x008fe20000010000 */
[----:B------:R-:W-:Y:S01]  /*f0b0*/  FSEL R206, R206, RZ, P4 ;  /* 0x000000ffcece7208 */ /* 0x000fe20002000000 */
[-C--:B------:R-:W-:Y:S01]  /*f0c0*/  FMUL.FTZ R144, R144, R14.reuse ;  /* 0x0000000e90907220 */ /* 0x080fe20000410000 */
[-C--:B------:R-:W-:Y:S01]  /*f0d0*/  FMUL.FTZ R145, R145, R14.reuse ;  /* 0x0000000e91917220 */ /* 0x080fe20000410000 */
[----:B------:R-:W-:Y:S01]  /*f0e0*/  FADD.FTZ R181, -R181, R15 ;  /* 0x0000000fb5b57221 */ /* 0x000fe20000010100 */
[----:B------:R-:W-:Y:S01]  /*f0f0*/  FMUL.FTZ R148, R148, R14 ;  /* 0x0000000e94947220 */ /* 0x000fe20000410000 */
[-CC-:B------:R-:W-:Y:S01]  /*f100*/  FFMA.FTZ R153, R153, R20.reuse, -R206.reuse ;  /* 0x0000001499997223 */ /* 0x180fe200000108ce */
[-CC-:B------:R-:W-:Y:S01]  /*f110*/  FFMA.FTZ R155, R155, R20.reuse, -R206.reuse ;  /* 0x000000149b9b7223 */ /* 0x180fe200000108ce */
[-C--:B------:R-:W-:Y:S01]  /*f120*/  FMUL.FTZ R15, R181, R20.reuse ;  /* 0x00000014b50f7220 */ /* 0x080fe20000410000 */
        /* <DEDUP_REMOVED lines=10> */
[----:B------:R-:W-:Y:S01]  /*f1d0*/  F2FP.BF16.F32.PACK_AB R158, R164, R163 ;  /* 0x000000a3a49e723e */ /* 0x000fe200000010ff */
[----:B------:R-:W2:Y:S01]  /*f1e0*/  MUFU.EX2 R15, R15 ;  /* 0x0000000f000f7308 */ /* 0x000ea20000000800 */
[-CC-:B------:R-:W-:Y:S01]  /*f1f0*/  FFMA.FTZ R170, R170, R20.reuse, -R206.reuse ;  /* 0x00000014aaaa7223 */ /* 0x180fe200000108ce */
[-CC-:B------:R-:W-:Y:S01]  /*f200*/  FFMA.FTZ R173, R173, R20.reuse, -R206.reuse ;  /* 0x00000014adad7223 */ /* 0x180fe200000108ce */
[-CC-:B------:R-:W-:Y:S01]  /*f210*/  FFMA.FTZ R176, R176, R20.reuse, -R206.reuse ;  /* 0x00000014b0b07223 */ /* 0x180fe200000108ce */
[----:B------:R-:W-:Y:S01]  /*f220*/  FFMA.FTZ R175, R175, R20, -R206 ;  /* 0x00000014afaf7223 */ /* 0x000fe200000108ce */
[----:B------:R-:W-:Y:S01]  /*f230*/  F2FP.BF16.F32.PACK_AB R154, R231, R230 ;  /* 0x000000e6e79a723e */ /* 0x000fe200000010ff */
[----:B0-----:R-:W-:Y:S01]  /*f240*/  FADD.FTZ R0, R180, R0 ;  /* 0x00000000b4007221 */ /* 0x001fe20000010000 */
[----:B------:R-:W-:Y:S01]  /*f250*/  F2FP.BF16.F32.PACK_AB R160, R169, R166 ;  /* 0x000000a6a9a0723e */ /* 0x000fe200000010ff */
[----:B------:R-:W0:Y:S01]  /*f260*/  MUFU.EX2 R181, R181 ;  /* 0x000000b500b57308 */ /* 0x000e220000000800 */
[----:B------:R-:W-:Y:S01]  /*f270*/  F2FP.BF16.F32.PACK_AB R162, R172, R171 ;  /* 0x000000abaca2723e */ /* 0x000fe200000010ff */
[----:B------:R-:W-:Y:S01]  /*f280*/  FMUL.FTZ R149, R149, R14 ;  /* 0x0000000e95957220 */ /* 0x000fe20000410000 */
[----:B------:R-:W-:-:S02]  /*f290*/  F2FP.BF16.F32.PACK_AB R164, R177, R174 ;  /* 0x000000aeb1a4723e */ /* 0x000fc400000010ff */
[----:B------:R-:W-:-:S03]  /*f2a0*/  F2FP.BF16.F32.PACK_AB R166, R180, R179 ;  /* 0x000000b3b4a6723e */ /* 0x000fc600000010ff */
[----:B------:R-:W3:Y:S01]  /*f2b0*/  MUFU.EX2 R155, R155 ;  /* 0x0000009b009b7308 */ /* 0x000ee20000000800 */
[----:B--2---:R2:W-:Y:S01]  /*f2c0*/  @!P3 STS [R18+0x28820], R15 ;  /* 0x0288200f1200b388 */ /* 0x0045e20000000800 */
[----:B------:R-:W-:Y:S01]  /*f2d0*/  FFMA.FTZ R3, R15, R3, R153 ;  /* 0x000000030f037223 */ /* 0x000fe20000010099 */
[-C--:B------:R-:W-:Y:S01]  /*f2e0*/  FMUL.FTZ R26, R26, R15.reuse ;  /* 0x0000000f1a1a7220 */ /* 0x080fe20000410000 */
[-C--:B------:R-:W-:Y:S01]  /*f2f0*/  FMUL.FTZ R27, R27, R15.reuse ;  /* 0x0000000f1b1b7220 */ /* 0x080fe20000410000 */
[-C--:B------:R-:W-:Y:S01]  /*f300*/  FMUL.FTZ R30, R30, R15.reuse ;  /* 0x0000000f1e1e7220 */ /* 0x080fe20000410000 */
[-C--:B------:R-:W-:Y:S01]  /*f310*/  FMUL.FTZ R31, R31, R15.reuse ;  /* 0x0000000f1f1f7220 */ /* 0x080fe20000410000 */
[----:B------:R-:W-:Y:S01]  /*f320*/  FMUL.FTZ R34, R34, R15 ;  /* 0x0000000f22227220 */ /* 0x000fe20000410000 */
[----:B------:R-:W-:Y:S01]  /*f330*/  MUFU.EX2 R157, R157 ;  /* 0x0000009d009d7308 */ /* 0x000fe20000000800 */
[C---:B0-----:R-:W-:Y:S01]  /*f340*/  FADD.FTZ R3, R181.reuse, R3 ;  /* 0x00000003b5037221 */ /* 0x041fe20000010000 */
[----:B------:R-:W-:Y:S01]  /*f350*/  F2FP.BF16.F32.PACK_AB R153, R181, R153 ;  /* 0x00000099b599723e */ /* 0x000fe200000010ff */
[----:B--2---:R-:W-:Y:S01]  /*f360*/  FFMA.FTZ R18, R156, R20, -R206 ;  /* 0x000000149c127223 */ /* 0x004fe200000108ce */
[----:B------:R-:W-:Y:S01]  /*f370*/  F2FP.BF16.F32.PACK_AB R156, R232, R159 ;  /* 0x0000009fe89c723e */ /* 0x000fe200000010ff */
        /* <DEDUP_REMOVED lines=9> */
[-C--:B------:R-:W-:Y:S01]  /*f410*/  FMUL.FTZ R50, R50, R15.reuse ;  /* 0x0000000f32327220 */ /* 0x080fe20000410000 */
[-C--:B------:R-:W-:Y:S01]  /*f420*/  FMUL.FTZ R51, R51, R15.reuse ;  /* 0x0000000f33337220 */ /* 0x080fe20000410000 */
[----:B------:R-:W0:Y:S01]  /*f430*/  MUFU.EX2 R18, R18 ;  /* 0x0000001200127308 */ /* 0x000e220000000800 */
        /* <DEDUP_REMOVED lines=18> */
[----:B------:R-:W-:Y:S01]  /*f560*/  BAR.SYNC.DEFER_BLOCKING 0xf, 0x100 ;  /* 0x03c4000000007b1d */ /* 0x000fe20000010000 */
[----:B------:R-:W-:Y:S01]  /*f570*/  FMUL.FTZ R82, R82, R15 ;  /* 0x0000000f52527220 */ /* 0x000fe20000410000 */
[----:B------:R-:W-:Y:S01]  /*f580*/  FADD.FTZ R3, R157, R3 ;  /* 0x000000039d037221 */ /* 0x000fe20000010000 */
[----:B------:R-:W-:Y:S01]  /*f590*/  F2FP.BF16.F32.PACK_AB R157, R182, R157 ;  /* 0x0000009db69d723e */ /* 0x000fe200000010ff */
[-C--:B------:R-:W-:Y:S01]  /*f5a0*/  FMUL.FTZ R83, R83, R15.reuse ;  /* 0x0000000f53537220 */ /* 0x080fe20000410000 */
[-C--:B------:R-:W-:Y:S01]  /*f5b0*/  FMUL.FTZ R86, R86, R15.reuse ;  /* 0x0000000f56567220 */ /* 0x080fe20000410000 */
[----:B------:R-:W0:Y:S01]  /*f5c0*/  MUFU.EX2 R207, R207 ;  /* 0x000000cf00cf7308 */ /* 0x000e220000000800 */
[----:B------:R-:W-:Y:S01]  /*f5d0*/  FADD.FTZ R3, R182, R3 ;  /* 0x00000003b6037221 */ /* 0x000fe20000010000 */
[-C--:B------:R-:W-:Y:S01]  /*f5e0*/  FMUL.FTZ R87, R87, R15.reuse ;  /* 0x0000000f57577220 */ /* 0x080fe20000410000 */
[-C--:B------:R-:W-:Y:S01]  /*f5f0*/  FMUL.FTZ R90, R90, R15.reuse ;  /* 0x0000000f5a5a7220 */ /* 0x080fe20000410000 */
[-C--:B------:R-:W-:Y:S01]  /*f600*/  FMUL.FTZ R91, R91, R15.reuse ;  /* 0x0000000f5b5b7220 */ /* 0x080fe20000410000 */
[----:B--2---:R-:W-:Y:S01]  /*f610*/  FADD.FTZ R3, R159, R3 ;  /* 0x000000039f037221 */ /* 0x004fe20000010000 */
        /* <DEDUP_REMOVED lines=11> */
[----:B0-----:R-:W-:Y:S01]  /*f6d0*/  FADD.FTZ R3, R207, R3 ;  /* 0x00000003cf037221 */ /* 0x001fe20000010000 */
[----:B------:R0:W-:Y:S01]  /*f6e0*/  STSM.16.M88.4 [R196+0x26800], R152 ;  /* 0x02680098c4007844 */ /* 0x0001e20000000200 */
[-C--:B------:R-:W-:Y:S01]  /*f6f0*/  FMUL.FTZ R107, R107, R15.reuse ;  /* 0x0000000f6b6b7220 */ /* 0x080fe20000410000 */
[-C--:B------:R-:W-:Y:S01]  /*f700*/  FMUL.FTZ R110, R110, R15.reuse ;  /* 0x0000000f6e6e7220 */ /* 0x080fe20000410000 */
[-C--:B------:R-:W-:Y:S01]  /*f710*/  FMUL.FTZ R111, R111, R15.reuse ;  /* 0x0000000f6f6f7220 */ /* 0x080fe20000410000 */
[----:B------:R0:W-:Y:S01]  /*f720*/  STSM.16.M88.4 [R199], R156 ;  /* 0x0000009cc7007844 */ /* 0x0001e20000000200 */
[----:B------:R-:W-:Y:S01]  /*f730*/  FMUL.FTZ R114, R114, R15 ;  /* 0x0000000f72727220 */ /* 0x000fe20000410000 */
[----:B------:R-:W4:Y:S01]  /*f740*/  MUFU.EX2 R178, R178 ;  /* 0x000000b200b27308 */ /* 0x000f220000000800 */
        /* <DEDUP_REMOVED lines=16> */
[C---:B----4-:R-:W-:Y:S01]  /*f850*/  FADD.FTZ R3, R178.reuse, R3 ;  /* 0x00000003b2037221 */ /* 0x050fe20000010000 */
[----:B------:R-:W-:Y:S01]  /*f860*/  F2FP.BF16.F32.PACK_AB R163, R178, R163 ;  /* 0x000000a3b2a3723e */ /* 0x000fe200000010ff */
[-C--:B------:R-:W-:Y:S01]  /*f870*/  FMUL.FTZ R138, R138, R15.reuse ;  /* 0x0000000f8a8a7220 */ /* 0x080fe20000410000 */
[-C--:B------:R-:W-:Y:S01]  /*f880*/  FMUL.FTZ R139, R139, R15.reuse ;  /* 0x0000000f8b8b7220 */ /* 0x080fe20000410000 */
[-C--:B------:R-:W-:Y:S01]  /*f890*/  FMUL.FTZ R142, R142, R15.reuse ;  /* 0x0000000f8e8e7220 */ /* 0x080fe20000410000 */
[-C--:B------:R-:W-:Y:S01]  /*f8a0*/  FMUL.FTZ R143, R143, R15.reuse ;  /* 0x0000000f8f8f7220 */ /* 0x080fe20000410000 */
[----:B------:R0:W-:Y:S01]  /*f8b0*/  STSM.16.M88.4 [R197], R160 ;  /* 0x000000a0c5007844 */ /* 0x0001e20000000200 */
[----:B------:R-:W4:Y:S01]  /*f8c0*/  MUFU.EX2 R167, R175 ;  /* 0x000000af00a77308 */ /* 0x000f220000000800 */
[----:B--2---:R-:W-:Y:S01]  /*f8d0*/  FADD.FTZ R3, R170, R3 ;  /* 0x00000003aa037221 */ /* 0x004fe20000010000 */
[-C--:B------:R-:W-:Y:S01]  /*f8e0*/  FMUL.FTZ R146, R146, R15.reuse ;  /* 0x0000000f92927220 */ /* 0x080fe20000410000 */
[-C--:B------:R-:W-:Y:S01]  /*f8f0*/  FMUL.FTZ R147, R147, R15.reuse ;  /* 0x0000000f93937220 */ /* 0x080fe20000410000 */
[-C--:B------:R-:W-:Y:S01]  /*f900*/  FMUL.FTZ R150, R150, R15.reuse ;  /* 0x0000000f96967220 */ /* 0x080fe20000410000 */
[----:B------:R-:W-:-:S03]  /*f910*/  FMUL.FTZ R151, R151, R15 ;  /* 0x0000000f97977220 */ /* 0x000fc60000410000 */
        /* <DEDUP_REMOVED lines=9> */
.L_x_5808:
[----:B------:R2:W3:Y:S01]  /*f9b0*/  SYNCS.PHASECHK.TRANS64.TRYWAIT P3, [R215+URZ+0x28c50], R216 ;  /* 0x028c50d8d70075a7 */ /* 0x0004e2000806017f */
[----:B------:R-:W-:Y:S05]  /*f9c0*/  @!P0 BRA `(.L_x_5809) ;  /* 0x0000000000048947 */ /* 0x000fea0003800000 */
[----:B------:R-:W-:Y:S01]  /*f9d0*/  BPT.TRAP 0x1 ;  /* 0x000000040000795c */ /* 0x000fe20000300000 */
.L_x_5809:
[----:B------:R-:W-:Y:S04]  /*f9e0*/  BSSY B2, `(.L_x_5810) ;  /* 0x0000004000027945 */ /* 0x000fe80003800000 */
[----:B---3--:R-:W-:Y:S05]  /*f9f0*/  @P3 BRA `(.L_x_5811) ;  /* 0x0000000000083947 */ /* 0x008fea0003800000 */
[----:B------:R-:W3:Y:S02]  /*fa00*/  SYNCS.PHASECHK.TRANS64.TRYWAIT P3, [R215+URZ+0x28c50], R216 ;  /* 0x028c50d8d70075a7 */ /* 0x000ee4000806017f */
[----:B---3--:R-:W-:Y:S05]  /*fa10*/  @!P3 BRA `(.L_x_5812) ;  /* 0x0000014c0080b947 */ /* 0x008fea0003800000 */
.L_x_5811:
[----:B------:R-:W-:Y:S05]  /*fa20*/  BSYNC B2 ;  /* 0x0000000000027941 */ /* 0x000fea0003800000 */
.L_x_5810:
[----:B------:R-:W-:Y:S01]  /*fa30*/  IMAD R14, R214, 0x1000, R190 ;  /* 0x00001000d60e7824 */ /* 0x000fe200078e02be */
[----:B------:R-:W-:Y:S01]  /*fa40*/  WARPGROUP.ARRIVE ;  /* 0x00000000000079c5 */ /* 0x000fe20000000000 */
[----:B------:R-:W-:Y:S01]  /*fa50*/  IMAD.MOV.U32 R15, RZ, RZ, 0x40000040 ;  /* 0x40000040ff0f7424 */ /* 0x000fe200078e00ff */
[----:B------:R-:W-:Y:S01]  /*fa60*/  ISETP.GT.AND P3, PT, R12, R213, PT ;  /* 0x000000d50c00720c */ /* 0x000fe20003f64270 */
[----:B-123--:R-:W-:Y:S01]  /*fa70*/  @!P1 VIADD R215, R215, 0x28c60 ;  /* 0x00028c60d7d79836 */ /* 0x00efe20000000000 */
[----:B------:R-:W-:Y:S01]  /*fa80*/  R2UR UR6, R14 ;  /* 0x000000000e0672ca */ /* 0x000fe200000e0000 */
[----:B------:R-:W-:Y:S01]  /*fa90*/  VIADD R12, R12, 0xffffffff ;  /* 0xffffffff0c0c7836 */ /* 0x000fe20000000000 */
[----:B------:R-:W-:Y:S01]  /*faa0*/  R2UR UR7, R15 ;  /* 0x000000000f0772ca */ /* 0x000fe200000e0000 */
[----:B------:R-:W-:Y:S01]  /*fab0*/  IMAD.MOV.U32 R15, RZ, RZ, 0x40000040 ;  /* 0x40000040ff0f7424 */ /* 0x000fe200078e00ff */
[----:B------:R-:W-:Y:S01]  /*fac0*/  @!P1 PRMT R215, RZ, 0x654, R215 ;  /* 0x00000654ffd79816 */ /* 0x000fe200000000d7 */
[----:B------:R-:W-:-:S10]  /*fad0*/  IMAD.MOV.U32 R18, RZ, RZ, R214 ;  /* 0x000000ffff127224 */ /* 0x000fd400078e00d6 */
[----:B------:R-:W-:Y:S03]  /*fae0*/  HGMMA.64x256x16.F32.BF16 R24, R152, gdesc[UR4].tnspB, R24, gsb0 ;  /* 0x43e0000498187df0 */ /* 0x000fe60008001818 */
[----:B------:R-:W-:Y:S02]  /*faf0*/  WARPGROUP.DEPBAR.LE gsb0, 0x0 ;  /* 0x00008000000079c5 */ /* 0x000fe40000010000 */
[----:B0-----:R-:W-:Y:S01]  /*fb00*/  VIADD R152, R14, 0x80 ;  /* 0x000000800e987836 */ /* 0x001fe20000000000 */
[----:B------:R-:W-:Y:S01]  /*fb10*/  WARPGROUP.ARRIVE ;  /* 0x00000000000079c5 */ /* 0x000fe20000000000 */
[----:B------:R-:W-:-:S03]  /*fb20*/  IMAD.MOV.U32 R153, RZ, RZ, 0x40000040 ;  /* 0x40000040ff997424 */ /* 0x000fc600078e00ff */
[----:B------:R-:W-:Y:S01]  /*fb30*/  R2UR UR6, R152 ;  /* 0x00000000980672ca */ /* 0x000fe200000e0000 */
[C---:B------:R-:W-:Y:S01]  /*fb40*/  VIADD R152, R14.reuse, 0x100 ;  /* 0x000001000e987836 */ /* 0x040fe20000000000 */
[----:B------:R-:W-:Y:S01]  /*fb50*/  R2UR UR7, R153 ;  /* 0x00000000990772ca */ /* 0x000fe200000e0000 */
[----:B------:R-:W-:Y:S02]  /*fb60*/  IMAD.MOV.U32 R153, RZ, RZ, 0x40000040 ;  /* 0x40000040ff997424 */ /* 0x000fe400078e00ff */
[----:B------:R-:W-:-:S13]  /*fb70*/  VIADD R14, R14, 0x180 ;  /* 0x000001800e0e7836 */ /* 0x000fda0000000000 */
[----:B------:R-:W-:Y:S01]  /*fb80*/  HGMMA.64x256x16.F32.BF16 R24, R156, gdesc[UR4].tnspB, R24, gsb0 ;  /* 0x43e000049c187df0 */ /* 0x000fe20008001818 */
[----:B------:R-:W-:Y:S02]  /*fb90*/  R2UR UR6, R152 ;  /* 0x00000000980672ca */ /* 0x000fe400000e0000 */
[----:B------:R-:W-:Y:S01]  /*fba0*/  R2UR UR7, R153 ;  /* 0x00000000990772ca */ /* 0x000fe200000e0000 */
[----:B------:R-:W-:Y:S02]  /*fbb0*/  WARPGROUP.DEPBAR.LE gsb0, 0x0 ;  /* 0x00008000000079c5 */ /* 0x000fe40000010000 */
[----:B------:R-:W-:-:S15]  /*fbc0*/  WARPGROUP.ARRIVE ;  /* 0x00000000000079c5 */ /* 0x000fde0000000000 */
[----:B------:R-:W-:-:S07]  /*fbd0*/  NOP ;  /* 0x0000000000007918 */ /* 0x000fce0000000000 */
[----:B------:R-:W-:Y:S01]  /*fbe0*/  HGMMA.64x256x16.F32.BF16 R24, R160, gdesc[UR4].tnspB, R24, gsb0 ;  /* 0x43e00004a0187df0 */ /* 0x000fe20008001818 */
[----:B------:R-:W-:Y:S01]  /*fbf0*/  R2UR UR6, R14 ;  /* 0x000000000e0672ca */ /* 0x000fe200000e0000 */
[----:B------:R-:W-:Y:S01]  /*fc00*/  IMAD.MOV.U32 R14, RZ, RZ, R21 ;  /* 0x000000ffff0e7224 */ /* 0x000fe200078e0015 */
        /* <DEDUP_REMOVED lines=17> */
[----:B------:R-:W-:Y:S05]  /*fd20*/  BSYNC B0 ;  /* 0x0000000000007941 */ /* 0x000fea0003800000 */
.L_x_5794:
[----:B------:R-:W-:Y:S02]  /*fd30*/  IMAD.MOV.U32 R15, RZ, RZ, R168 ;  /* 0x000000ffff0f7224 */ /* 0x000fe400078e00a8 */
[----:B------:R-:W-:Y:S02]  /*fd40*/  IMAD.MOV.U32 R14, RZ, RZ, R21 ;  /* 0x000000ffff0e7224 */ /* 0x000fe400078e0015 */
[----:B------:R-:W-:-:S07]  /*fd50*/  IMAD.MOV.U32 R18, RZ, RZ, R214 ;  /* 0x000000ffff127224 */ /* 0x000fce00078e00d6 */
.L_x_5793:
[----:B------:R-:W-:Y:S05]  /*fd60*/  BSYNC B1 ;  /* 0x0000000000017941 */ /* 0x000fea0003800000 */
.L_x_5792:
[----:B------:R-:W1:Y:S01]  /*fd70*/  LDC R21, c[0x0][0x448] ;  /* 0x00011200ff157b82 */ /* 0x000e620000000800 */
[----:B------:R-:W-:Y:S01]  /*fd80*/  VIADD R152, R192, 0x3f ;  /* 0x0000003fc0987836 */ /* 0x000fe20000000000 */
[----:B------:R-:W-:-:S06]  /*fd90*/  ULDC UR4, c[0x0][0x9dc] ;  /* 0x0002770000047ab9 */ /* 0x000fcc0000000800 */
[----:B------:R-:W2:Y:S01]  /*fda0*/  LDC R155, c[0x0][0x9e4] ;  /* 0x00027900ff9b7b82 */ /* 0x000ea20000000800 */
[----:B-1----:R-:W-:Y:S02]  /*fdb0*/  ISETP.NE.AND P5, PT, R21, 0x1, PT ;  /* 0x000000011500780c */ /* 0x002fe40003fa5270 */
[----:B--2---:R-:W-:-:S11]  /*fdc0*/  ISETP.GE.AND P6, PT, R155, 0x1, PT ;  /* 0x000000019b00780c */ /* 0x004fd60003fc6270 */
[----:B------:R-:W1:Y:S08]  /*fdd0*/  @P5 LDC R153, c[0x0][0x44c] ;  /* 0x00011300ff995b82 */ /* 0x000e700000000800 */
[----:B------:R-:W2:Y:S01]  /*fde0*/  @P5 LDC R21, c[0x0][0x450] ;  /* 0x00011400ff155b82 */ /* 0x000ea20000000800 */
[----:B-1----:R-:W-:-:S05]  /*fdf0*/  @P5 IMAD.HI.U32 R153, R152, R153, RZ ;  /* 0x0000009998995227 */ /* 0x002fca00078e00ff */
[----:B--2---:R-:W-:Y:S02]  /*fe00*/  @P5 SHF.R.U32.HI R152, RZ, R21, R153 ;  /* 0x00000015ff985219 */ /* 0x004fe40000011699 */
[----:B------:R-:W-:-:S05]  /*fe10*/  IADD3 R21, R23, 0x1, -R22 ;  /* 0x0000000117157810 */ /* 0x000fca0007ffe816 */
[----:B------:R-:W-:-:S04]  /*fe20*/  IMAD.IADD R152, R21, 0x1, R152 ;  /* 0x0000000115987824 */ /* 0x000fc800078e0298 */
[----:B------:R-:W-:Y:S01]  /*fe30*/  VIADD R21, R152, -UR4 ;  /* 0x8000000498157c36 */ /* 0x000fe20008000000 */
[----:B------:R-:W-:Y:S06]  /*fe40*/  @!P6 BRA `(.L_x_5814) ;  /* 0x000000000048e947 */ /* 0x000fec0003800000 */
[----:B------:R-:W-:Y:S01]  /*fe50*/  IMAD.MOV.U32 R154, RZ, RZ, R152 ;  /* 0x000000ffff9a7224 */ /* 0x000fe200078e0098 */
[----:B------:R-:W-:Y:S04]  /*fe60*/  BSSY B0, `(.L_x_5815) ;  /* 0x000000e000007945 */ /* 0x000fe80003800000 */
        /* <DEDUP_REMOVED lines=9> */
.L_x_5816:
[----:B------:R-:W-:-:S13]  /*ff00*/  ISETP.NE.AND P2, PT, R155, 0x1, PT ;  /* 0x000000019b00780c */ /* 0x000fda0003f45270 */
[----:B------:R-:W1:Y:S02]  /*ff10*/  @P2 LDC.64 R152, c[0x0][0x9e8] ;  /* 0x00027a00ff982b82 */ /* 0x000e640000000a00 */
[----:B-1----:R-:W-:-:S05]  /*ff20*/  @P2 IMAD.HI.U32 R152, R154, R152, RZ ;  /* 0x000000989a982227 */ /* 0x002fca00078e00ff */
[----:B------:R-:W-:-:S07]  /*ff30*/  @P2 SHF.R.U32.HI R154, RZ, R153, R152 ;  /* 0x00000099ff9a2219 */ /* 0x000fce0000011698 */
.L_x_5817:
[----:B------:R-:W-:Y:S05]  /*ff40*/  BSYNC B0 ;  /* 0x0000000000007941 */ /* 0x000fea0003800000 */
.L_x_5815:
[----:B------:R-:W-:-:S05]  /*ff50*/  IMAD R154, R154, R155, RZ ;  /* 0x0000009b9a9a7224 */ /* 0x000fca00078e02ff */
[----:B------:R-:W-:-:S07]  /*ff60*/  VIMNMX R21, R21, R154, !PT ;  /* 0x0000009a15157248 */ /* 0x000fce0007fe0100 */
.L_x_5814:
[----:B------:R-:W-:Y:S01]  /*ff70*/  VIADD R21, R21, 0x3f ;  /* 0x0000003f15157836 */ /* 0x000fe20000000000 */
[----:B------:R-:W-:Y:S04]  /*ff80*/  BSSY B0, `(.L_x_5818) ;  /* 0x00001ed000007945 */ /* 0x000fe80003800000 */
[----:B------:R-:W-:-:S04]  /*ff90*/  SHF.R.S32.HI R152, RZ, 0x1f, R21 ;  /* 0x0000001fff987819 */ /* 0x000fc80000011415 */
[----:B------:R-:W-:-:S04]  /*ffa0*/  LEA.HI R152, R152, R21, RZ, 0x6 ;  /* 0x0000001598987211 */ /* 0x000fc800078f30ff */
[----:B------:R-:W-:-:S04]  /*ffb0*/  SHF.R.S32.HI R21, RZ, 0x6, R152 ;  /* 0x00000006ff157819 */ /* 0x000fc80000011498 */
[----:B------:R-:W-:-:S04]  /*ffc0*/  VIMNMX R21, R202, R21, !PT ;  /* 0x00000015ca157248 */ /* 0x000fc80007fe0100 */
[----:B------:R-:W-:-:S13]  /*ffd0*/  ISETP.GE.AND P2, PT, R12, R21, PT ;  /* 0x000000150c00720c */ /* 0x000fda0003f46270 */
[----:B------:R-:W-:Y:S05]  /*ffe0*/  @!P2 BRA `(.L_x_5819) ;  /* 0x0000001c0098a947 */ /* 0x000fea0003800000 */
[----:B------:R-:W-:Y:S01]  /*fff0*/  BSSY B1, `(.L_x_5820) ;  /* 0x00001e4000017945 */ /* 0x000fe20003800000 */
[----:B------:R-:W-:Y:S02]  /*10000*/  IMAD.MOV.U32 R213, RZ, RZ, R15 ;  /* 0x000000ffffd57224 */ /* 0x000fe400078e000f */
[----:B------:R-:W-:Y:S02]  /*10010*/  IMAD.MOV.U32 R214, RZ, RZ, R14 ;  /* 0x000000ffffd67224 */ /* 0x000fe400078e000e */
[----:B------:R-:W-:Y:S02]  /*10020*/  IMAD.MOV.U32 R206, RZ, RZ, R12 ;  /* 0x000000ffffce7224 */ /* 0x000fe400078e000c */
[----:B0-----:R-:W-:-:S07]  /*10030*/  IMAD.MOV.U32 R215, RZ, RZ, R18 ;  /* 0x000000ffffd77224 */ /* 0x001fce00078e0012 */
.L_x_5831:
        /* <DEDUP_REMOVED lines=8> */
[----:B------:R-:W-:Y:S06]  /*100c0*/  @!P0 BRA `(.L_x_5821) ;  /* 0x0000000000048947 */ /* 0x000fec0003800000 */
[----:B------:R-:W-:Y:S01]  /*100d0*/  BPT.TRAP 0x1 ;  /* 0x000000040000795c */ /* 0x000fe20000300000 */
.L_x_5821:
[----:B------:R-:W-:Y:S01]  /*100e0*/  IMAD R12, R18, 0x8, R2 ;  /* 0x00000008120c7824 */ /* 0x000fe200078e0202 */
[----:B------:R-:W-:-:S04]  /*100f0*/  SHF.L.U32 R207, R19, 0x1f, RZ ;  /* 0x0000001f13cf7819 */ /* 0x000fc800000006ff */
[----:B------:R0:W1:Y:S01]  /*10100*/  SYNCS.PHASECHK.TRANS64.TRYWAIT P3, [R12+URZ+0x28c30], R207 ;  /* 0x028c30cf0c0075a7 */ /* 0x000062000806017f */
[----:B------:R-:W-:Y:S05]  /*10110*/  @!P0 BRA `(.L_x_5822) ;  /* 0x0000000000048947 */ /* 0x000fea0003800000 */
[----:B------:R-:W-:Y:S01]  /*10120*/  BPT.TRAP 0x1 ;  /* 0x000000040000795c */ /* 0x000fe20000300000 */
.L_x_5822:
[----:B------:R-:W-:Y:S01]  /*10130*/  BSSY B2, `(.L_x_5823) ;  /* 0x0000006000027945 */ /* 0x000fe20003800000 */
[----:B------:R-:W-:Y:S02]  /*10140*/  IMAD R154, R18, 0x200, R13 ;  /* 0x00000200129a7824 */ /* 0x000fe400078e020d */
[----:B------:R-:W-:Y:S01]  /*10150*/  IMAD.MOV.U32 R155, RZ, RZ, 0x40000040 ;  /* 0x40000040ff9b7424 */ /* 0x000fe200078e00ff */
[----:B-1----:R-:W-:Y:S06]  /*10160*/  @P3 BRA `(.L_x_5824) ;  /* 0x0000000000083947 */ /* 0x002fec0003800000 */
[----:B------:R-:W1:Y:S02]  /*10170*/  SYNCS.PHASECHK.TRANS64.TRYWAIT P3, [R12+URZ+0x28c30], R207 ;  /* 0x028c30cf0c0075a7 */ /* 0x000e64000806017f */
[----:B-1----:R-:W-:Y:S05]  /*10180*/  @!P3 BRA `(.L_x_5825) ;  /* 0x0000014400b8b947 */ /* 0x002fea0003800000 */
.L_x_5824:
[----:B------:R-:W-:Y:S05]  /*10190*/  BSYNC B2 ;  /* 0x0000000000027941 */ /* 0x000fea0003800000 */
.L_x_5823:
[C---:B------:R-:W-:Y:S01]  /*101a0*/  R2UR UR6, R154.reuse ;  /* 0x000000009a0672ca */ /* 0x040fe200000e0000 */
[C---:B------:R-:W-:Y:S01]  /*101b0*/  VIADD R152, R154.reuse, 0x2 ;  /* 0x000000029a987836 */ /* 0x040fe20000000000 */
[----:B------:R-:W-:Y:S01]  /*101c0*/  R2UR UR7, R155 ;  /* 0x000000009b0772ca */ /* 0x000fe200000e0000 */
[----:B------:R-:W-:Y:S01]  /*101d0*/  VIADD R14, R154, 0x4 ;  /* 0x000000049a0e7836 */ /* 0x000fe20000000000 */
[----:B------:R-:W-:Y:S01]  /*101e0*/  R2UR UR4, R4 ;  /* 0x00000000040472ca */ /* 0x000fe200000e0000 */
[----:B------:R-:W-:Y:S01]  /*101f0*/  VIADD R154, R154, 0x6 ;  /* 0x000000069a9a7836 */ /* 0x000fe20000000000 */
[----:B------:R-:W-:Y:S01]  /*10200*/  R2UR UR5, R5 ;  /* 0x00000000050572ca */ /* 0x000fe200000e0000 */
        /* <DEDUP_REMOVED lines=12> */
[----:B------:R-:W-:Y:S01]  /*102d0*/  R2UR UR15, R15 ;  /* 0x000000000f0f72ca */ /* 0x000fe200000e0000 */
[----:B------:R-:W-:Y:S01]  /*102e0*/  ULDC UR4, c[0x0][0x9d8] ;  /* 0x0002760000047ab9 */ /* 0x000fe20000000800 */
[----:B------:R-:W-:Y:S01]  /*102f0*/  R2UR UR12, R8 ;  /* 0x00000000080c72ca */ /* 0x000fe200000e0000 */
[----:B------:R-:W-:Y:S01]  /*10300*/  ULDC UR5, c[0x0][0x988] ;  /* 0x0002620000057ab9 */ /* 0x000fe20000000800 */
[----:B------:R-:W-:-:S02]  /*10310*/  R2UR UR13, R9 ;  /* 0x00000000090d72ca */ /* 0x000fc400000e0000 */
[----:B------:R-:W-:Y:S02]  /*10320*/  R2UR UR16, R6 ;  /* 0x00000000061072ca */ /* 0x000fe400000e0000 */
[----:B------:R-:W-:Y:S02]  /*10330*/  R2UR UR17, R7 ;  /* 0x00000000071172ca */ /* 0x000fe400000e0000 */
[----:B------:R-:W-:-:S13]  /*10340*/  ISETP.NE.AND P3, PT, R194, RZ, PT ;  /* 0x000000ffc200720c */ /* 0x000fda0003f65270 */
[----:B------:R-:W-:-:S04]  /*10350*/  @!P3 IMAD R215, R215, 0x40, R191 ;  /* 0x00000040d7d7b824 */ /* 0x000fc800078e02bf */
[----:B------:R-:W-:Y:S01]  /*10360*/  @!P3 IMAD R215, R215, 0x4, R2 ;  /* 0x00000004d7d7b824 */ /* 0x000fe200078e0202 */
        /* <DEDUP_REMOVED lines=41> */
[----:B---3--:R-:W-:Y:S01]  /*10600*/  FMNMX.FTZ R14, R152, R14, !PT ;  /* 0x0000000e980e7209 */ /* 0x008fe20007810000 */
[----:B------:R-:W-:Y:S01]  /*10610*/  FMUL.FTZ R175, R175, UR4 ;  /* 0x00000004afaf7c20 */ /* 0x000fe20008410000 */
[----:B------:R-:W-:Y:S01]  /*10620*/  FMUL.FTZ R178, R178, UR4 ;  /* 0x00000004b2b27c20 */ /* 0x000fe20008410000 */
[----:B------:R-:W-:Y:S01]  /*10630*/  FMUL.FTZ R179, R179, UR4 ;  /* 0x00000004b3b37c20 */ /* 0x000fe20008410000 */
[----:B------:R-:W-:Y:S01]  /*10640*/  FMUL.FTZ R182, R182, UR4 ;  /* 0x00000004b6b67c20 */ /* 0x000fe20008410000 */
[----:B------:R-:W-:-:S02]  /*10650*/  FMUL.FTZ R183, R183, UR4 ;  /* 0x00000004b7b77c20 */ /* 0x000fc40008410000 */
        /* <DEDUP_REMOVED lines=36> */
[----:B------:R-:W-:Y:S08]  /*108a0*/  MUFU.TANH R171, R171 ;  /* 0x000000ab00ab7308 */ /* 0x000ff00000002400 */
[----:B------:R-:W-:Y:S01]  /*108b0*/  MUFU.TANH R174, R174 ;  /* 0x000000ae00ae7308 */ /* 0x000fe20000002400 */
[----:B--2---:R-:W-:Y:S01]  /*108c0*/  FMNMX.FTZ R14, R14, R20, !PT ;  /* 0x000000140e0e7209 */ /* 0x004fe20007810000 */
[----:B------:R-:W-:-:S04]  /*108d0*/  IMAD.U32 R20, RZ, RZ, UR5 ;  /* 0x00000005ff147e24 */ /* 0x000fc8000f8e00ff */
[C---:B------:R-:W-:Y:S01]  /*108e0*/  FADD.FTZ R214, -R14.reuse, R214 ;  /* 0x000000d60ed67221 */ /* 0x040fe20000010100 */
[-C--:B------:R-:W-:Y:S01]  /*108f0*/  FMUL.FTZ R181, R14, R20.reuse ;  /* 0x000000140eb57220 */ /* 0x080fe20000410000 */
[----:B------:R-:W-:Y:S02]  /*10900*/  MUFU.TANH R175, R175 ;  /* 0x000000af00af7308 */ /* 0x000fe40000002400 */
[-C--:B------:R-:W-:Y:S01]  /*10910*/  FMUL.FTZ R214, R214, R20.reuse ;  /* 0x00000014d6d67220 */ /* 0x080fe20000410000 */
        /* <DEDUP_REMOVED lines=10> */
[-CC-:B------:R-:W-:Y:S01]  /*109c0*/  FFMA.FTZ R168, R168, R20.reuse, -R181.reuse ;  /* 0x00000014a8a87223 */ /* 0x180fe200000108b5 */
[-CC-:B------:R-:W-:Y:S01]  /*109d0*/  FFMA.FTZ R169, R169, R20.reuse, -R181.reuse ;  /* 0x00000014a9a97223 */ /* 0x180fe200000108b5 */
[-CC-:B------:R-:W-:Y:S01]  /*109e0*/  FFMA.FTZ R172, R172, R20.reuse, -R181.reuse ;  /* 0x00000014acac7223 */ /* 0x180fe200000108b5 */
[----:B------:R-:W3:Y:S01]  /*109f0*/  MUFU.EX2 R15, R15 ;  /* 0x0000000f000f7308 */ /* 0x000ee20000000800 */
[-CC-:B------:R-:W-:Y:S01]  /*10a00*/  FFMA.FTZ R173, R173, R20.reuse, -R181.reuse ;  /* 0x00000014adad7223 */ /* 0x180fe200000108b5 */
[-CC-:B------:R-:W-:Y:S01]  /*10a10*/  FFMA.FTZ R176, R176, R20.reuse, -R181.reuse ;  /* 0x00000014b0b07223 */ /* 0x180fe200000108b5 */
[-CC-:B------:R-:W-:Y:S01]  /*10a20*/  FFMA.FTZ R177, R177, R20.reuse, -R181.reuse ;  /* 0x00000014b1b17223 */ /* 0x180fe200000108b5 */
[----:B------:R-:W-:-:S04]  /*10a30*/  FFMA.FTZ R180, R180, R20, -R181 ;  /* 0x00000014b4b47223 */ /* 0x000fc800000108b5 */
[----:B------:R-:W4:Y:S01]  /*10a40*/  MUFU.EX2 R152, R152 ;  /* 0x0000009800987308 */ /* 0x000f220000000800 */
[-C--:B--2---:R-:W-:Y:S01]  /*10a50*/  FMUL.FTZ R24, R24, R214.reuse ;  /* 0x000000d618187220 */ /* 0x084fe20000410000 */
[-C--:B------:R-:W-:Y:S01]  /*10a60*/  FMUL.FTZ R25, R25, R214.reuse ;  /* 0x000000d619197220 */ /* 0x080fe20000410000 */
[-C--:B------:R-:W-:Y:S01]  /*10a70*/  FMUL.FTZ R28, R28, R214.reuse ;  /* 0x000000d61c1c7220 */ /* 0x080fe20000410000 */
[-C--:B------:R-:W-:Y:S01]  /*10a80*/  FMUL.FTZ R29, R29, R214.reuse ;  /* 0x000000d61d1d7220 */ /* 0x080fe20000410000 */
[-C--:B------:R-:W-:Y:S01]  /*10a90*/  FMUL.FTZ R32, R32, R214.reuse ;  /* 0x000000d620207220 */ /* 0x080fe20000410000 */
[-C--:B------:R-:W-:Y:S01]  /*10aa0*/  FMUL.FTZ R33, R33, R214.reuse ;  /* 0x000000d621217220 */ /* 0x080fe20000410000 */
[----:B------:R-:W-:Y:S01]  /*10ab0*/  FMUL.FTZ R36, R36, R214 ;  /* 0x000000d624247220 */ /* 0x000fe20000410000 */
[----:B------:R-:W-:Y:S01]  /*10ac0*/  MUFU.TANH R178, R178 ;  /* 0x000000b200b27308 */ /* 0x000fe20000002400 */
[----:B---3--:R-:W-:Y:S01]  /*10ad0*/  FFMA.FTZ R181, R214, R0, R15 ;  /* 0x00000000d6b57223 */ /* 0x008fe2000001000f */
[-C--:B------:R-:W-:Y:S01]  /*10ae0*/  FMUL.FTZ R37, R37, R214.reuse ;  /* 0x000000d625257220 */ /* 0x080fe20000410000 */
[-C--:B------:R-:W-:Y:S01]  /*10af0*/  FMUL.FTZ R40, R40, R214.reuse ;  /* 0x000000d628287220 */ /* 0x080fe20000410000 */
[-C--:B------:R-:W-:Y:S01]  /*10b00*/  FMUL.FTZ R41, R41, R214.reuse ;  /* 0x000000d629297220 */ /* 0x080fe20000410000 */
[-C--:B------:R-:W-:Y:S01]  /*10b10*/  FMUL.FTZ R44, R44, R214.reuse ;  /* 0x000000d62c2c7220 */ /* 0x080fe20000410000 */
[-C--:B------:R-:W-:Y:S01]  /*10b20*/  FMUL.FTZ R45, R45, R214.reuse ;  /* 0x000000d62d2d7220 */ /* 0x080fe20000410000 */
[-C--:B------:R-:W-:Y:S01]  /*10b30*/  FMUL.FTZ R48, R48, R214.reuse ;  /* 0x000000d630307220 */ /* 0x080fe20000410000 */
[----:B------:R4:W2:Y:S01]  /*10b40*/  MUFU.TANH R0, R166 ;  /* 0x000000a600007308 */ /* 0x0008a20000002400 */
[-C--:B------:R-:W-:Y:S01]  /*10b50*/  FMUL.FTZ R49, R49, R214.reuse ;  /* 0x000000d631317220 */ /* 0x080fe20000410000 */
[-C--:B------:R-:W-:Y:S01]  /*10b60*/  FMUL.FTZ R52, R52, R214.reuse ;  /* 0x000000d634347220 */ /* 0x080fe20000410000 */
[-C--:B------:R-:W-:Y:S01]  /*10b70*/  FMUL.FTZ R53, R53, R214.reuse ;  /* 0x000000d635357220 */ /* 0x080fe20000410000 */
[-C--:B------:R-:W-:Y:S01]  /*10b80*/  FMUL.FTZ R56, R56, R214.reuse ;  /* 0x000000d638387220 */ /* 0x080fe20000410000 */
[-C--:B------:R-:W-:Y:S01]  /*10b90*/  FMUL.FTZ R57, R57, R214.reuse ;  /* 0x000000d639397220 */ /* 0x080fe20000410000 */
[-C--:B------:R-:W-:Y:S01]  /*10ba0*/  FMUL.FTZ R60, R60, R214.reuse ;  /* 0x000000d63c3c7220 */ /* 0x080fe20000410000 */
[----:B------:R-:W-:Y:S01]  /*10bb0*/  FMUL.FTZ R61, R61, R214 ;  /* 0x000000d63d3d7220 */ /* 0x000fe20000410000 */
[----:B------:R-:W-:Y:S01]  /*10bc0*/  MUFU.TANH R179, R179 ;  /* 0x000000b300b37308 */ /* 0x000fe20000002400 */
[C---:B----4-:R-:W-:Y:S01]  /*10bd0*/  FADD.FTZ R166, R152.reuse, R181 ;  /* 0x000000b598a67221 */ /* 0x050fe20000010000 */
[----:B------:R-:W-:Y:S01]  /*10be0*/  F2FP.BF16.F32.PACK_AB R152, R152, R15 ;  /* 0x0000000f9898723e */ /* 0x000fe200000010ff */
[----:B------:R-:W-:-:S02]  /*10bf0*/  @!P1 VIADD R15, R12, 0x28c40 ;  /* 0x00028c400c0f9836 */ /* 0x000fc40000000000 */
[----:B------:R-:W-:Y:S01]  /*10c00*/  FMUL.FTZ R181, R170, UR4 ;  /* 0x00000004aab57c20 */ /* 0x000fe20008410000 */
[-C--:B------:R-:W-:Y:S01]  /*10c10*/  FMUL.FTZ R64, R64, R214.reuse ;  /* 0x000000d640407220 */ /* 0x080fe20000410000 */
[-C--:B------:R-:W-:Y:S01]  /*10c20*/  FMUL.FTZ R65, R65, R214.reuse ;  /* 0x000000d641417220 */ /* 0x080fe20000410000 */
[-C--:B------:R-:W-:Y:S01]  /*10c30*/  FMUL.FTZ R68, R68, R214.reuse ;  /* 0x000000d644447220 */ /* 0x080fe20000410000 */
[----:B------:R-:W-:Y:S01]  /*10c40*/  @!P1 PRMT R15, RZ, 0x654, R15 ;  /* 0x00000654ff0f9816 */ /* 0x000fe2000000000f */
[----:B------:R-:W-:Y:S01]  /*10c50*/  MUFU.TANH R182, R182 ;  /* 0x000000b600b67308 */ /* 0x000fe20000002400 */
[-C--:B------:R-:W-:Y:S01]  /*10c60*/  FMUL.FTZ R69, R69, R214.reuse ;  /* 0x000000d645457220 */ /* 0x080fe20000410000 */
[-C--:B------:R-:W-:Y:S01]  /*10c70*/  FMUL.FTZ R72, R72, R214.reuse ;  /* 0x000000d648487220 */ /* 0x080fe20000410000 */
[----:B------:R3:W-:Y:S01]  /*10c80*/  @!P1 SYNCS.ARRIVE.TRANS64.RED.A1T0 RZ, [R15+URZ], RZ ;  /* 0x000000ff0fff99a7 */ /* 0x0007e2000810043f */
[-C--:B------:R-:W-:Y:S01]  /*10c90*/  FMUL.FTZ R73, R73, R214.reuse ;  /* 0x000000d649497220 */ /* 0x080fe20000410000 */
[-C--:B------:R-:W-:Y:S01]  /*10ca0*/  FMUL.FTZ R76, R76, R214.reuse ;  /* 0x000000d64c4c7220 */ /* 0x080fe20000410000 */
[-C--:B------:R-:W-:Y:S01]  /*10cb0*/  FMUL.FTZ R77, R77, R214.reuse ;  /* 0x000000d64d4d7220 */ /* 0x080fe20000410000 */
[-C--:B------:R-:W-:Y:S01]  /*10cc0*/  FMUL.FTZ R80, R80, R214.reuse ;  /* 0x000000d650507220 */ /* 0x080fe20000410000 */
[----:B------:R-:W4:Y:S01]  /*10cd0*/  MUFU.TANH R181, R181 ;  /* 0x000000b500b57308 */ /* 0x000f220000002400 */
[-C--:B------:R-:W-:Y:S01]  /*10ce0*/  FMUL.FTZ R81, R81, R214.reuse ;  /* 0x000000d651517220 */ /* 0x080fe20000410000 */
[-C--:B------:R-:W-:Y:S01]  /*10cf0*/  FMUL.FTZ R84, R84, R214.reuse ;  /* 0x000000d654547220 */ /* 0x080fe20000410000 */
[----:B---3--:R-:W-:Y:S01]  /*10d00*/  FMNMX.FTZ R15, R154, R213, !PT ;  /* 0x000000d59a0f7209 */ /* 0x008fe20007810000 */
[-C--:B------:R-:W-:Y:S01]  /*10d10*/  FMUL.FTZ R85, R85, R214.reuse ;  /* 0x000000d655557220 */ /* 0x080fe20000410000 */
[-C--:B------:R-:W-:Y:S01]  /*10d20*/  FMUL.FTZ R88, R88, R214.reuse ;  /* 0x000000d658587220 */ /* 0x080fe20000410000 */
[-C--:B------:R-:W-:Y:S01]  /*10d30*/  FMUL.FTZ R89, R89, R214.reuse ;  /* 0x000000d659597220 */ /* 0x080fe20000410000 */
[----:B------:R-:W-:Y:S01]  /*10d40*/  FMNMX.FTZ R15, R155, R15, !PT ;  /* 0x0000000f9b0f7209 */ /* 0x000fe20007810000 */
[----:B------:R-:W-:Y:S01]  /*10d50*/  MUFU.TANH R183, R183 ;  /* 0x000000b700b77308 */ /* 0x000fe20000002400 */
[-C--:B------:R-:W-:Y:S01]  /*10d60*/  FMUL.FTZ R92, R92, R214.reuse ;  /* 0x000000d65c5c7220 */ /* 0x080fe20000410000 */
[-C--:B------:R-:W-:Y:S01]  /*10d70*/  FMUL.FTZ R93, R93, R214.reuse ;  /* 0x000000d65d5d7220 */ /* 0x080fe20000410000 */
[----:B------:R-:W-:Y:S01]  /*10d80*/  FMNMX.FTZ R15, R158, R15, !PT ;  /* 0x0000000f9e0f7209 */ /* 0x000fe20007810000 */
[-C--:B------:R-:W-:Y:S01]  /*10d90*/  FMUL.FTZ R96, R96, R214.reuse ;  /* 0x000000d660607220 */ /* 0x080fe20000410000 */
[-C--:B------:R-:W-:Y:S01]  /*10da0*/  FMUL.FTZ R97, R97, R214.reuse ;  /* 0x000000d661617220 */ /* 0x080fe20000410000 */
[-C--:B------:R-:W-:Y:S01]  /*10db0*/  FMUL.FTZ R100, R100, R214.reuse ;  /* 0x000000d664647220 */ /* 0x080fe20000410000 */
[----:B------:R-:W-:Y:S01]  /*10dc0*/  FMNMX.FTZ R15, R159, R15, !PT ;  /* 0x0000000f9f0f7209 */ /* 0x000fe20007810000 */
[----:B------:R-:W3:Y:S01]  /*10dd0*/  MUFU.EX2 R153, R153 ;  /* 0x0000009900997308 */ /* 0x000ee20000000800 */
[-C--:B------:R-:W-:Y:S01]  /*10de0*/  FMUL.FTZ R101, R101, R214.reuse ;  /* 0x000000d665657220 */ /* 0x080fe20000410000 */
[-C--:B------:R-:W-:Y:S01]  /*10df0*/  FMUL.FTZ R104, R104, R214.reuse ;  /* 0x000000d668687220 */ /* 0x080fe20000410000 */
[----:B------:R-:W-:Y:S01]  /*10e00*/  FMNMX.FTZ R15, R162, R15, !PT ;  /* 0x0000000fa20f7209 */ /* 0x000fe20007810000 */
[-C--:B------:R-:W-:Y:S01]  /*10e10*/  FMUL.FTZ R105, R105, R214.reuse ;  /* 0x000000d669697220 */ /* 0x080fe20000410000 */
[-C--:B------:R-:W-:Y:S01]  /*10e20*/  FMUL.FTZ R108, R108, R214.reuse ;  /* 0x000000d66c6c7220 */ /* 0x080fe20000410000 */
[-C--:B------:R-:W-:Y:S01]  /*10e30*/  FMUL.FTZ R109, R109, R214.reuse ;  /* 0x000000d66d6d7220 */ /* 0x080fe20000410000 */
[----:B------:R-:W-:Y:S01]  /*10e40*/  FMNMX.FTZ R15, R163, R15, !PT ;  /* 0x0000000fa30f7209 */ /* 0x000fe20007810000 */
[----:B------:R-:W5:Y:S01]  /*10e50*/  MUFU.EX2 R156, R156 ;  /* 0x0000009c009c7308 */ /* 0x000f620000000800 */
[-C--:B------:R-:W-:Y:S01]  /*10e60*/  FMUL.FTZ R112, R112, R214.reuse ;  /* 0x000000d670707220 */ /* 0x080fe20000410000 */
[-C--:B------:R-:W-:Y:S01]  /*10e70*/  FMUL.FTZ R113, R113, R214.reuse ;  /* 0x000000d671717220 */ /* 0x080fe20000410000 */
[----:B--2---:R-:W-:Y:S01]  /*10e80*/  FMNMX.FTZ R15, R0, R15, !PT ;  /* 0x0000000f000f7209 */ /* 0x004fe20007810000 */
[-C--:B------:R-:W-:Y:S01]  /*10e90*/  FMUL.FTZ R116, R116, R214.reuse ;  /* 0x000000d674747220 */ /* 0x080fe20000410000 */
[-C--:B------:R-:W-:Y:S01]  /*10ea0*/  FMUL.FTZ R117, R117, R214.reuse ;  /* 0x000000d675757220 */ /* 0x080fe20000410000 */
[-C--:B------:R-:W-:Y:S01]  /*10eb0*/  FMUL.FTZ R120, R120, R214.reuse ;  /* 0x000000d678787220 */ /* 0x080fe20000410000 */
[----:B------:R-:W-:Y:S01]  /*10ec0*/  FMNMX.FTZ R15, R167, R15, !PT ;  /* 0x0000000fa70f7209 */ /* 0x000fe20007810000 */
[----:B------:R-:W2:Y:S01]  /*10ed0*/  MUFU.EX2 R157, R157 ;  /* 0x0000009d009d7308 */ /* 0x000ea20000000800 */
[-C--:B------:R-:W-:Y:S01]  /*10ee0*/  FMUL.FTZ R121, R121, R214.reuse ;  /* 0x000000d679797220 */ /* 0x080fe20000410000 */
[-C--:B------:R-:W-:Y:S01]  /*10ef0*/  FMUL.FTZ R124, R124, R214.reuse ;  /* 0x000000d67c7c7220 */ /* 0x080fe20000410000 */
[----:B----4-:R-:W-:Y:S01]  /*10f00*/  FMNMX.FTZ R15, R181, R15, !PT ;  /* 0x0000000fb50f7209 */ /* 0x010fe20007810000 */
[-C--:B------:R-:W-:Y:S01]  /*10f10*/  FMUL.FTZ R125, R125, R214.reuse ;  /* 0x000000d67d7d7220 */ /* 0x080fe20000410000 */
[-C--:B------:R-:W-:Y:S01]  /*10f20*/  FMUL.FTZ R128, R128, R214.reuse ;  /* 0x000000d680807220 */ /* 0x080fe20000410000 */
[-C--:B------:R-:W-:Y:S01]  /*10f30*/  FMUL.FTZ R129, R129, R214.reuse ;  /* 0x000000d681817220 */ /* 0x080fe20000410000 */
[----:B------:R-:W-:Y:S01]  /*10f40*/  FMNMX.FTZ R15, R171, R15, !PT ;  /* 0x0000000fab0f7209 */ /* 0x000fe20007810000 */
        /* <DEDUP_REMOVED lines=12> */
[----:B------:R-:W-:Y:S01]  /*11010*/  FMUL.FTZ R149, R149, R214 ;  /* 0x000000d695957220 */ /* 0x000fe20000410000 */
[----:B------:R-:W-:Y:S01]  /*11020*/  @!P3 STS [R215+0x28800], R214 ;  /* 0x028800d6d700b388 */ /* 0x000fe20000000800 */
[----:B------:R-:W4:Y:S01]  /*11030*/  MUFU.EX2 R160, R160 ;  /* 0x000000a000a07308 */ /* 0x000f220000000800 */
[----:B------:R-:W-:Y:S01]  /*11040*/  FMNMX.FTZ R15, R179, R15, !PT ;  /* 0x0000000fb30f7209 */ /* 0x000fe20007810000 */
[----:B---3--:R-:W-:-:S03]  /*11050*/  FADD.FTZ R166, R153, R166 ;  /* 0x000000a699a67221 */ /* 0x008fc60000010000 */
[----:B------:R-:W-:Y:S01]  /*11060*/  FMNMX.FTZ R15, R182, R15, !PT ;  /* 0x0000000fb60f7209 */ /* 0x000fe20007810000 */
[----:B-----5:R-:W-:Y:S02]  /*11070*/  FADD.FTZ R166, R156, R166 ;  /* 0x000000a69ca67221 */ /* 0x020fe40000010000 */
[----:B------:R-:W3:Y:S01]  /*11080*/  MUFU.EX2 R161, R161 ;  /* 0x000000a100a17308 */ /* 0x000ee20000000800 */
[----:B------:R-:W-:Y:S01]  /*11090*/  FMNMX.FTZ R15, R183, R15, !PT ;  /* 0x0000000fb70f7209 */ /* 0x000fe20007810000 */
[----:B--2---:R-:W-:-:S04]  /*110a0*/  FADD.FTZ R166, R157, R166 ;  /* 0x000000a69da67221 */ /* 0x004fc80000010000 */
[----:B------:R-:W2:Y:S02]  /*110b0*/  SHFL.BFLY PT, R170, R15, 0x2, 0x1f ;  /* 0x0c401f000faa7f89 */ /* 0x000ea400000e0000 */
[----:B------:R-:W5:Y:S01]  /*110c0*/  MUFU.EX2 R164, R164 ;  /* 0x000000a400a47308 */ /* 0x000f620000000800 */
[----:B----4-:R-:W-:-:S07]  /*110d0*/  FADD.FTZ R166, R160, R166 ;  /* 0x000000a6a0a67221 */ /* 0x010fce0000010000 */
[----:B------:R-:W4:Y:S01]  /*110e0*/  MUFU.EX2 R165, R165 ;  /* 0x000000a500a57308 */ /* 0x000f220000000800 */
[----:B---3--:R-:W-:-:S07]  /*110f0*/  FADD.FTZ R166, R161, R166 ;  /* 0x000000a6a1a67221 */ /* 0x008fce0000010000 */
[----:B------:R-:W3:Y:S01]  /*11100*/  MUFU.EX2 R168, R168 ;  /* 0x000000a800a87308 */ /* 0x000ee20000000800 */
[----:B-----5:R-:W-:Y:S01]  /*11110*/  FADD.FTZ R166, R164, R166 ;  /* 0x000000a6a4a67221 */ /* 0x020fe20000010000 */
[----:B--2---:R-:W-:-:S06]  /*11120*/  FMNMX.FTZ R15, R15, R170, !PT ;  /* 0x000000aa0f0f7209 */ /* 0x004fcc0007810000 */
[----:B------:R-:W2:Y:S01]  /*11130*/  MUFU.EX2 R169, R169 ;  /* 0x000000a900a97308 */ /* 0x000ea20000000800 */
[----:B----4-:R-:W-:Y:S01]  /*11140*/  FADD.FTZ R166, R165, R166 ;  /* 0x000000a6a5a67221 */ /* 0x010fe20000010000 */
[----:B------:R-:W4:Y:S06]  /*11150*/  SHFL.BFLY PT, R170, R15, 0x1, 0x1f ;  /* 0x0c201f000faa7f89 */ /* 0x000f2c00000e0000 */
[----:B------:R-:W5:Y:S01]  /*11160*/  MUFU.EX2 R172, R172 ;  /* 0x000000ac00ac7308 */ /* 0x000f620000000800 */
[----:B---3--:R-:W-:-:S07]  /*11170*/  FADD.FTZ R166, R168, R166 ;  /* 0x000000a6a8a67221 */ /* 0x008fce0000010000 */
[----:B------:R-:W3:Y:S01]  /*11180*/  MUFU.EX2 R173, R173 ;  /* 0x000000ad00ad7308 */ /* 0x000ee20000000800 */
[----:B--2---:R-:W-:-:S07]  /*11190*/  FADD.FTZ R166, R169, R166 ;  /* 0x000000a6a9a67221 */ /* 0x004fce0000010000 */
[----:B------:R-:W2:Y:S01]  /*111a0*/  MUFU.EX2 R176, R176 ;  /* 0x000000b000b07308 */ /* 0x000ea20000000800 */
[----:B-----5:R-:W-:Y:S01]  /*111b0*/  FADD.FTZ R166, R172, R166 ;  /* 0x000000a6aca67221 */ /* 0x020fe20000010000 */
[----:B----4-:R-:W-:-:S05]  /*111c0*/  FMNMX.FTZ R15, R15, R170, !PT ;  /* 0x000000aa0f0f7209 */ /* 0x010fca0007810000 */
[C---:B------:R-:W-:Y:S01]  /*111d0*/  FADD.FTZ R170, -R15.reuse, R213 ;  /* 0x000000d50faa7221 */ /* 0x040fe20000010100 */
[-C--:B------:R-:W-:Y:S01]  /*111e0*/  FMUL.FTZ R213, R15, R20.reuse ;  /* 0x000000140fd57220 */ /* 0x080fe20000410000 */
[----:B------:R-:W-:Y:S01]  /*111f0*/  MUFU.EX2 R177, R177 ;  /* 0x000000b100b17308 */ /* 0x000fe20000000800 */
[----:B---3--:R-:W-:Y:S01]  /*11200*/  FADD.FTZ R166, R173, R166 ;  /* 0x000000a6ada67221 */ /* 0x008fe20000010000 */
[-C--:B------:R-:W-:Y:S01]  /*11210*/  FMUL.FTZ R170, R170, R20.reuse ;  /* 0x00000014aaaa7220 */ /* 0x080fe20000410000 */
        /* <DEDUP_REMOVED lines=18> */
[----:B--2---:R-:W-:Y:S01]  /*11340*/  FADD.FTZ R166, R176, R166 ;  /* 0x000000a6b0a67221 */ /* 0x004fe20000010000 */
[----:B---3--:R2:W-:Y:S03]  /*11350*/  @!P3 STS [R215+0x28820], R170 ;  /* 0x028820aad700b388 */ /* 0x0085e60000000800 */
[----:B------:R-:W-:Y:S01]  /*11360*/  FADD.FTZ R166, R177, R166 ;  /* 0x000000a6b1a67221 */ /* 0x000fe20000010000 */
[----:B------:R-:W-:-:S02]  /*11370*/  FMUL.FTZ R26, R26, R170 ;  /* 0x000000aa1a1a7220 */ /* 0x000fc40000410000 */
[----:B------:R3:W4:Y:S01]  /*11380*/  MUFU.EX2 R213, R154 ;  /* 0x0000009a00d57308 */ /* 0x0007220000000800 */
[-C--:B------:R-:W-:Y:S01]  /*11390*/  FMUL.FTZ R27, R27, R170.reuse ;  /* 0x000000aa1b1b7220 */ /* 0x080fe20000410000 */
[-C--:B------:R-:W-:Y:S01]  /*113a0*/  FMUL.FTZ R30, R30, R170.reuse ;  /* 0x000000aa1e1e7220 */ /* 0x080fe20000410000 */
[-C--:B------:R-:W-:Y:S01]  /*113b0*/  FMUL.FTZ R31, R31, R170.reuse ;  /* 0x000000aa1f1f7220 */ /* 0x080fe20000410000 */
[-C--:B------:R-:W-:Y:S01]  /*113c0*/  FMUL.FTZ R34, R34, R170.reuse ;  /* 0x000000aa22227220 */ /* 0x080fe20000410000 */
[-C--:B------:R-:W-:Y:S01]  /*113d0*/  FMUL.FTZ R35, R35, R170.reuse ;  /* 0x000000aa23237220 */ /* 0x080fe20000410000 */
[-C--:B------:R-:W-:Y:S01]  /*113e0*/  FMUL.FTZ R38, R38, R170.reuse ;  /* 0x000000aa26267220 */ /* 0x080fe20000410000 */
[-C--:B------:R-:W-:Y:S01]  /*113f0*/  FMUL.FTZ R39, R39, R170.reuse ;  /* 0x000000aa27277220 */ /* 0x080fe20000410000 */
[----:B------:R5:W0:Y:S01]  /*11400*/  MUFU.EX2 R214, R158 ;  /* 0x0000009e00d67308 */ /* 0x000a220000000800 */
[----:B---3--:R-:W-:Y:S01]  /*11410*/  F2FP.BF16.F32.PACK_AB R154, R156, R153 ;  /* 0x000000999c9a723e */ /* 0x008fe200000010ff */
[-C--:B------:R-:W-:Y:S01]  /*11420*/  FMUL.FTZ R42, R42, R170.reuse ;  /* 0x000000aa2a2a7220 */ /* 0x080fe20000410000 */
[----:B------:R-:W-:Y:S01]  /*11430*/  F2FP.BF16.F32.PACK_AB R156, R160, R157 ;  /* 0x0000009da09c723e */ /* 0x000fe200000010ff */
[-C--:B------:R-:W-:Y:S01]  /*11440*/  FMUL.FTZ R43, R43, R170.reuse ;  /* 0x000000aa2b2b7220 */ /* 0x080fe20000410000 */
[----:B------:R-:W-:Y:S01]  /*11450*/  F2FP.BF16.F32.PACK_AB R160, R168, R165 ;  /* 0x000000a5a8a0723e */ /* 0x000fe200000010ff */
[-C--:B------:R-:W-:Y:S01]  /*11460*/  FMUL.FTZ R46, R46, R170.reuse ;  /* 0x000000aa2e2e7220 */ /* 0x080fe20000410000 */
[-C--:B------:R-:W-:Y:S01]  /*11470*/  FMUL.FTZ R47, R47, R170.reuse ;  /* 0x000000aa2f2f7220 */ /* 0x080fe20000410000 */
[----:B------:R-:W3:Y:S01]  /*11480*/  MUFU.EX2 R159, R159 ;  /* 0x0000009f009f7308 */ /* 0x000ee20000000800 */
[----:B----4-:R-:W-:Y:S01]  /*11490*/  FFMA.FTZ R3, R170, R3, R213 ;  /* 0x00000003aa037223 */ /* 0x010fe200000100d5 */
[----:B-----5:R-:W-:Y:S01]  /*114a0*/  F2FP.BF16.F32.PACK_AB R158, R164, R161 ;  /* 0x000000a1a49e723e */ /* 0x020fe200000010ff */
[-C--:B------:R-:W-:Y:S01]  /*114b0*/  FMUL.FTZ R50, R50, R170.reuse ;  /* 0x000000aa32327220 */ /* 0x080fe20000410000 */
[C---:B------:R-:W-:Y:S01]  /*114c0*/  F2FP.BF16.F32.PACK_AB R153, R155.reuse, R213 ;  /* 0x000000d59b99723e */ /* 0x040fe200000010ff */
[----:B------:R-:W-:Y:S01]  /*114d0*/  FADD.FTZ R3, R155, R3 ;  /* 0x000000039b037221 */ /* 0x000fe20000010000 */
[----:B------:R-:W-:Y:S01]  /*114e0*/  F2FP.BF16.F32.PACK_AB R164, R176, R173 ;  /* 0x000000adb0a4723e */ /* 0x000fe200000010ff */
[-C--:B------:R-:W-:Y:S01]  /*114f0*/  FMUL.FTZ R51, R51, R170.reuse ;  /* 0x000000aa33337220 */ /* 0x080fe20000410000 */
[----:B--2---:R2:W4:Y:S01]  /*11500*/  MUFU.EX2 R215, R162 ;  /* 0x000000a200d77308 */ /* 0x0045220000000800 */
        /* <DEDUP_REMOVED lines=8> */
[C---:B---3--:R-:W-:Y:S01]  /*11590*/  FADD.FTZ R3, R159.reuse, R3 ;  /* 0x000000039f037221 */ /* 0x048fe20000010000 */
[----:B------:R-:W-:Y:S01]  /*115a0*/  F2FP.BF16.F32.PACK_AB R155, R159, R214 ;  /* 0x000000d69f9b723e */ /* 0x000fe200000010ff */
[----:B------:R-:W-:Y:S01]  /*115b0*/  BAR.SYNC.DEFER_BLOCKING 0xf, 0x100 ;  /* 0x03c4000000007b1d */ /* 0x000fe20000010000 */
[----:B--2---:R-:W-:Y:S01]  /*115c0*/  F2FP.BF16.F32.PACK_AB R162, R172, R169 ;  /* 0x000000a9aca2723e */ /* 0x004fe200000010ff */
        /* <DEDUP_REMOVED lines=45> */
[C---:B----4-:R-:W-:Y:S01]  /*118a0*/  FADD.FTZ R3, R171.reuse, R3 ;  /* 0x00000003ab037221 */ /* 0x050fe20000010000 */
[----:B------:R-:W-:Y:S01]  /*118b0*/  F2FP.BF16.F32.PACK_AB R161, R171, R161 ;  /* 0x000000a1aba1723e */ /* 0x000fe200000010ff */
        /* <DEDUP_REMOVED lines=16> */
[-C--:B------:R-:W-:Y:S01]  /*119c0*/  FMUL.FTZ R147, R147, R170.reuse ;  /* 0x000000aa93937220 */ /* 0x080fe20000410000 */
[-C--:B------:R-:W-:Y:S01]  /*119d0*/  FMUL.FTZ R150, R150, R170.reuse ;  /* 0x000000aa96967220 */ /* 0x080fe20000410000 */
[----:B------:R-:W-:-:S02]  /*119e0*/  FMUL.FTZ R151, R151, R170 ;  /* 0x000000aa97977220 */ /* 0x000fc40000410000 */
[----:B------:R2:W-:Y:S01]  /*119f0*/  STSM.16.M88.4 [R197], R160 ;  /* 0x000000a0c5007844 */ /* 0x0005e20000000200 */
[----:B------:R-:W0:Y:S01]  /*11a00*/  MUFU.EX2 R179, R179 ;  /* 0x000000b300b37308 */ /* 0x000e220000000800 */
[----:B----4-:R-:W-:-:S07]  /*11a10*/  FADD.FTZ R3, R165, R3 ;  /* 0x00000003a5037221 */ /* 0x010fce0000010000 */
[----:B------:R-:W4:Y:S01]  /*11a20*/  MUFU.EX2 R182, R182 ;  /* 0x000000b600b67308 */ /* 0x000f220000000800 */
[C---:B---3--:R-:W-:Y:S01]  /*11a30*/  FADD.FTZ R0, R180.reuse, R166 ;  /* 0x000000a6b4007221 */ /* 0x048fe20000010000 */
[----:B------:R-:W-:-:S06]  /*11a40*/  F2FP.BF16.F32.PACK_AB R166, R180, R177 ;  /* 0x000000b1b4a6723e */ /* 0x000fcc00000010ff */
[----:B------:R-:W3:Y:S01]  /*11a50*/  MUFU.EX2 R183, R183 ;  /* 0x000000b700b77308 */ /* 0x000ee20000000800 */
[C---:B0-----:R-:W-:Y:S01]  /*11a60*/  FADD.FTZ R3, R179.reuse, R3 ;  /* 0x00000003b3037221 */ /* 0x041fe20000010000 */
[----:B------:R-:W-:-:S03]  /*11a70*/  F2FP.BF16.F32.PACK_AB R165, R179, R165 ;  /* 0x000000a5b3a5723e */ /* 0x000fc600000010ff */
[----:B----4-:R-:W-:Y:S01]  /*11a80*/  FADD.FTZ R3, R182, R3 ;  /* 0x00000003b6037221 */ /* 0x010fe20000010000 */
[----:B---3--:R-:W-:-:S03]  /*11a90*/  F2FP.BF16.F32.PACK_AB R167, R183, R182 ;  /* 0x000000b6b7a7723e */ /* 0x008fc600000010ff */
[----:B------:R-:W-:Y:S02]  /*11aa0*/  FADD.FTZ R3, R183, R3 ;  /* 0x00000003b7037221 */ /* 0x000fe40000010000 */
[----:B------:R2:W-:Y:S01]  /*11ab0*/  STSM.16.M88.4 [R198], R164 ;  /* 0x000000a4c6007844 */ /* 0x0005e20000000200 */
[----:B------:R-:W-:Y:S05]  /*11ac0*/  @!P0 BRA `(.L_x_5826) ;  /* 0x0000000000048947 */ /* 0x000fea0003800000 */
[----:B------:R-:W-:Y:S01]  /*11ad0*/  BPT.TRAP 0x1 ;  /* 0x000000040000795c */ /* 0x000fe20000300000 */
.L_x_5826:
[----:B------:R0:W3:Y:S01]  /*11ae0*/  SYNCS.PHASECHK.TRANS64.TRYWAIT P3, [R12+URZ+0x28c50], R207 ;  /* 0x028c50cf0c0075a7 */ /* 0x0000e2000806017f */
[----:B------:R-:W-:Y:S05]  /*11af0*/  @!P0 BRA `(.L_x_5827) ;  /* 0x0000000000048947 */ /* 0x000fea0003800000 */
[----:B------:R-:W-:Y:S01]  /*11b00*/  BPT.TRAP 0x1 ;  /* 0x000000040000795c */ /* 0x000fe20000300000 */
.L_x_5827:
[----:B------:R-:W-:Y:S04]  /*11b10*/  BSSY B2, `(.L_x_5828) ;  /* 0x0000004000027945 */ /* 0x000fe80003800000 */
[----:B---3--:R-:W-:Y:S05]  /*11b20*/  @P3 BRA `(.L_x_5829) ;  /* 0x0000000000083947 */ /* 0x008fea0003800000 */
[----:B------:R-:W3:Y:S02]  /*11b30*/  SYNCS.PHASECHK.TRANS64.TRYWAIT P3, [R12+URZ+0x28c50], R207 ;  /* 0x028c50cf0c0075a7 */ /* 0x000ee4000806017f */
[----:B---3--:R-:W-:Y:S05]  /*11b40*/  @!P3 BRA `(.L_x_5830) ;  /* 0x0000012c005cb947 */ /* 0x008fea0003800000 */
.L_x_5829:
[----:B------:R-:W-:Y:S05]  /*11b50*/  BSYNC B2 ;  /* 0x0000000000027941 */ /* 0x000fea0003800000 */
.L_x_5828:
[----:B------:R-:W-:Y:S01]  /*11b60*/  IMAD R168, R18, 0x1000, R190 ;  /* 0x0000100012a87824 */ /* 0x000fe200078e02be */
[----:B------:R-:W-:Y:S01]  /*11b70*/  WARPGROUP.ARRIVE ;  /* 0x00000000000079c5 */ /* 0x000fe20000000000 */
[----:B------:R-:W-:Y:S02]  /*11b80*/  IMAD.MOV.U32 R169, RZ, RZ, 0x40000040 ;  /* 0x40000040ffa97424 */ /* 0x000fe400078e00ff */
[----:B01-3--:R-:W-:Y:S01]  /*11b90*/  @!P1 VIADD R12, R12, 0x28c60 ;  /* 0x00028c600c0c9836 */ /* 0x00bfe20000000000 */
[----:B------:R-:W-:Y:S01]  /*11ba0*/  R2UR UR6, R168 ;  /* 0x00000000a80672ca */ /* 0x000fe200000e0000 */
[----:B------:R-:W-:Y:S01]  /*11bb0*/  IMAD.MOV.U32 R213, RZ, RZ, R15 ;  /* 0x000000ffffd57224 */ /* 0x000fe200078e000f */
[----:B------:R-:W-:Y:S01]  /*11bc0*/  R2UR UR7, R169 ;  /* 0x00000000a90772ca */ /* 0x000fe200000e0000 */
[----:B------:R-:W-:Y:S01]  /*11bd0*/  IMAD.MOV.U32 R169, RZ, RZ, 0x40000040 ;  /* 0x40000040ffa97424 */ /* 0x000fe200078e00ff */
[----:B------:R-:W-:Y:S01]  /*11be0*/  @!P1 PRMT R12, RZ, 0x654, R12 ;  /* 0x00000654ff0c9816 */ /* 0x000fe2000000000c */
[----:B------:R-:W-:-:S02]  /*11bf0*/  IMAD.MOV.U32 R214, RZ, RZ, R14 ;  /* 0x000000ffffd67224 */ /* 0x000fc400078e000e */
[----:B------:R-:W-:-:S08]  /*11c00*/  IMAD.MOV.U32 R215, RZ, RZ, R18 ;  /* 0x000000ffffd77224 */ /* 0x000fd000078e0012 */
[----:B------:R-:W-:Y:S03]  /*11c10*/  HGMMA.64x256x16.F32.BF16 R24, R152, gdesc[UR4].tnspB, R24, gsb0 ;  /* 0x43e0000498187df0 */ /* 0x000fe60008001818 */
[----:B------:R-:W-:Y:S02]  /*11c20*/  WARPGROUP.DEPBAR.LE gsb0, 0x0 ;  /* 0x00008000000079c5 */ /* 0x000fe40000010000 */
[----:B--2---:R-:W-:Y:S01]  /*11c30*/  VIADD R152, R168, 0x80 ;  /* 0x00000080a8987836 */ /* 0x004fe20000000000 */
        /* <DEDUP_REMOVED lines=32> */
.L_x_5820:
[----:B0-----:R-:W-:-:S07]  /*11e40*/  IMAD.MOV.U32 R12, RZ, RZ, R206 ;  /* 0x000000ffff0c7224 */ /* 0x001fce00078e00ce */
.L_x_5819:
[----:B------:R-:W-:Y:S05]  /*11e50*/  BSYNC B0 ;  /* 0x0000000000007941 */ /* 0x000fea0003800000 */
.L_x_5818:
[----:B------:R-:W-:Y:S01]  /*11e60*/  ISETP.GE.AND P2, PT, R12, R202, PT ;  /* 0x000000ca0c00720c */ /* 0x000fe20003f46270 */
[----:B------:R-:W-:-:S12]  /*11e70*/  BSSY B0, `(.L_x_5832) ;  /* 0x000028d000007945 */ /* 0x000fd80003800000 */
[----:B------:R-:W-:Y:S05]  /*11e80*/  @!P2 BRA `(.L_x_5833) ;  /* 0x00000028002ca947 */ /* 0x000fea0003800000 */
[----:B------:R-:W-:Y:S02]  /*11e90*/  IMAD.MOV.U32 R213, RZ, RZ, R15 ;  /* 0x000000ffffd57224 */ /* 0x000fe400078e000f */
[----:B0-----:R-:W-:Y:S02]  /*11ea0*/  IMAD.MOV.U32 R215, RZ, RZ, R14 ;  /* 0x000000ffffd77224 */ /* 0x001fe400078e000e */
[----:B------:R-:W-:-:S07]  /*11eb0*/  IMAD.MOV.U32 R214, RZ, RZ, R18 ;  /* 0x000000ffffd67224 */ /* 0x000fce00078e0012 */
.L_x_5852:
[----:B------:R-:W-:-:S05]  /*11ec0*/  VIADD R18, R214, 0x1 ;  /* 0x00000001d6127836 */ /* 0x000fca0000000000 */
[----:B------:R-:W-:-:S04]  /*11ed0*/  ISETP.NE.AND P2, PT, R18, 0x2, PT ;  /* 0x000000021200780c */ /* 0x000fc80003f45270 */
[----:B------:R-:W-:Y:S02]  /*11ee0*/  SEL R14, RZ, 0x1, P2 ;  /* 0x00000001ff0e7807 */ /* 0x000fe40001000000 */
[----:B------:R-:W-:Y:S02]  /*11ef0*/  SEL R18, R18, RZ, P2 ;  /* 0x000000ff12127207 */ /* 0x000fe40001000000 */
[----:B------:R-:W-:Y:S01]  /*11f00*/  LOP3.LUT R19, R19, R14, RZ, 0x3c, !PT ;  /* 0x0000000e13137212 */ /* 0x000fe200078e3cff */
[----:B-1----:R-:W-:Y:S06]  /*11f10*/  @!P0 BRA `(.L_x_5834) ;  /* 0x0000000000048947 */ /* 0x002fec0003800000 */
[----:B------:R-:W-:Y:S01]  /*11f20*/  BPT.TRAP 0x1 ;  /* 0x000000040000795c */ /* 0x000fe20000300000 */
.L_x_5834:
[----:B------:R-:W-:Y:S01]  /*11f30*/  IMAD R206, R18, 0x8, R2 ;  /* 0x0000000812ce7824 */ /* 0x000fe200078e0202 */
[----:B------:R-:W-:-:S04]  /*11f40*/  SHF.L.U32 R207, R19, 0x1f, RZ ;  /* 0x0000001f13cf7819 */ /* 0x000fc800000006ff */
[----:B------:R0:W1:Y:S01]  /*11f50*/  SYNCS.PHASECHK.TRANS64.TRYWAIT P2, [R206+URZ+0x28c30], R207 ;  /* 0x028c30cfce0075a7 */ /* 0x000062000804017f */
[----:B------:R-:W-:Y:S05]  /*11f60*/  @!P0 BRA `(.L_x_5835) ;  /* 0x0000000000048947 */ /* 0x000fea0003800000 */
[----:B------:R-:W-:Y:S01]  /*11f70*/  BPT.TRAP 0x1 ;  /* 0x000000040000795c */ /* 0x000fe20000300000 */
.L_x_5835:
[----:B------:R-:W-:Y:S01]  /*11f80*/  BSSY B1, `(.L_x_5836) ;  /* 0x0000006000017945 */ /* 0x000fe20003800000 */
[----:B------:R-:W-:Y:S02]  /*11f90*/  IMAD R14, R18, 0x200, R13 ;  /* 0x00000200120e7824 */ /* 0x000fe400078e020d */
[----:B------:R-:W-:Y:S01]  /*11fa0*/  IMAD.MOV.U32 R15, RZ, RZ, 0x40000040 ;  /* 0x40000040ff0f7424 */ /* 0x000fe200078e00ff */
[----:B-1----:R-:W-:Y:S06]  /*11fb0*/  @P2 BRA `(.L_x_5837) ;  /* 0x0000000000082947 */ /* 0x002fec0003800000 */
[----:B------:R-:W1:Y:S02]  /*11fc0*/  SYNCS.PHASECHK.TRANS64.TRYWAIT P2, [R206+URZ+0x28c30], R207 ;  /* 0x028c30cfce0075a7 */ /* 0x000e64000804017f */
[----:B-1----:R-:W-:Y:S05]  /*11fd0*/  @!P2 BRA `(.L_x_5838) ;  /* 0x00000128004ca947 */ /* 0x002fea0003800000 */
.L_x_5837:
[----:B------:R-:W-:Y:S05]  /*11fe0*/  BSYNC B1 ;  /* 0x0000000000017941 */ /* 0x000fea0003800000 */
.L_x_5836:
[C---:B------:R-:W-:Y:S01]  /*11ff0*/  R2UR UR6, R14.reuse ;  /* 0x000000000e0672ca */ /* 0x040fe200000e0000 */
[----:B------:R-:W-:Y:S01]  /*12000*/  WARPGROUP.ARRIVE ;  /* 0x00000000000079c5 */ /* 0x000fe20000000000 */
[----:B------:R-:W-:Y:S01]  /*12010*/  R2UR UR7, R15 ;  /* 0x000000000f0772ca */ /* 0x000fe200000e0000 */
[----:B------:R-:W-:Y:S01]  /*12020*/  VIADD R20, R14, 0x2 ;  /* 0x000000020e147836 */ /* 0x000fe20000000000 */
[----:B------:R-:W-:Y:S01]  /*12030*/  R2UR UR4, R4 ;  /* 0x00000000040472ca */ /* 0x000fe200000e0000 */
[----:B------:R-:W-:Y:S01]  /*12040*/  IMAD.MOV.U32 R21, RZ, RZ, 0x40000040 ;  /* 0x40000040ff157424 */ /* 0x000fe200078e00ff */
[----:B------:R-:W-:Y:S01]  /*12050*/  R2UR UR5, R5 ;  /* 0x00000000050572ca */ /* 0x000fe200000e0000 */
[----:B------:R-:W-:-:S12]  /*12060*/  IMAD.MOV.U32 R15, RZ, RZ, 0x40000040 ;  /* 0x40000040ff0f7424 */ /* 0x000fd800078e00ff */
        /* <DEDUP_REMOVED lines=32> */
[----:B------:R-:W-:Y:S01]  /*12270*/  HGMMA.64x64x16.F32.BF16 R152, gdesc[UR4], R152, gsb0 ;  /* 0x00e00000049879f0 */ /* 0x000fe20008001898 */
[----:B------:R-:W-:Y:S02]  /*12280*/  ULDC UR4, c[0x0][0x9d8] ;  /* 0x0002760000047ab9 */ /* 0x000fe40000000800 */
        /* <DEDUP_REMOVED lines=36> */
[----:B------:R-:W-:Y:S01]  /*124d0*/  ULDC UR4, c[0x0][0x9e0] ;  /* 0x0002780000047ab9 */ /* 0x000fe20000000800 */
[----:B------:R4:W-:Y:S01]  /*124e0*/  @!P1 SYNCS.ARRIVE.TRANS64.RED.A1T0 RZ, [R14+URZ], RZ ;  /* 0x000000ff0eff99a7 */ /* 0x0009e2000810043f */
[----:B------:R-:W-:-:S05]  /*124f0*/  IADD3 R183, -R22, R183, R23 ;  /* 0x000000b716b77210 */ /* 0x000fca0007ffe117 */
[----:B------:R-:W0:Y:S01]  /*12500*/  MUFU.TANH R230, R230 ;  /* 0x000000e600e67308 */ /* 0x000e220000002400 */
        /* <DEDUP_REMOVED lines=34> */
[----:B--234-:R-:W-:Y:S05]  /*12730*/  @!P6 BRA `(.L_x_5839) ;  /* 0x000000000060e947 */ /* 0x01cfea0003800000 */
        /* <DEDUP_REMOVED lines=8> */
[----:B------:R-:W2:Y:S02]  /*127c0*/  @P2 LDC.64 R14, c[0x0][0x9e8] ;  /* 0x00027a00ff0e2b82 */ /* 0x000ea40000000a00 */
[----:B--2---:R-:W-:-:S05]  /*127d0*/  @P2 IMAD.HI.U32 R14, R233, R14, RZ ;  /* 0x0000000ee90e2227 */ /* 0x004fca00078e00ff */
[----:B------:R-:W-:-:S04]  /*127e0*/  @P2 SHF.R.U32.HI R233, RZ, R15, R14 ;  /* 0x0000000fffe92219 */ /* 0x000fc8000001160e */
[----:B------:R-:W-:Y:S01]  /*127f0*/  LOP3.LUT R233, RZ, R233, RZ, 0x33, !PT ;  /* 0x000000e9ffe97212 */ /* 0x000fe200078e33ff */
[----:B------:R-:W-:Y:S06]  /*12800*/  BRA `(.L_x_5842) ;  /* 0x0000000000187947 */ /* 0x000fec0003800000 */
.L_x_5841:
[----:B------:R-:W-:Y:S02]  /*12810*/  ULDC UR4, c[0x0][0x9e4] ;  /* 0x0002790000047ab9 */ /* 0x000fe40000000800 */
[----:B------:R-:W-:-:S05]  /*12820*/  IMAD.U32 R234, RZ, RZ, UR4 ;  /* 0x00000004ffea7e24 */ /* 0x000fca000f8e00ff */
[----:B------:R-:W-:-:S13]  /*12830*/  ISETP.NE.AND P2, PT, R234, 0x1, PT ;  /* 0x00000001ea00780c */ /* 0x000fda0003f45270 */
[----:B------:R-:W2:Y:S02]  /*12840*/  @P2 LDC.64 R14, c[0x0][0x9e8] ;  /* 0x00027a00ff0e2b82 */ /* 0x000ea40000000a00 */
[----:B--2---:R-:W-:-:S05]  /*12850*/  @P2 IMAD.HI.U32 R14, R233, R14, RZ ;  /* 0x0000000ee90e2227 */ /* 0x004fca00078e00ff */
[----:B------:R-:W-:-:S07]  /*12860*/  @P2 SHF.R.U32.HI R233, RZ, R15, R14 ;  /* 0x0000000fffe92219 */ /* 0x000fce000001160e */
.L_x_5842:
[----:B------:R-:W-:Y:S05]  /*12870*/  BSYNC B1 ;  /* 0x0000000000017941 */ /* 0x000fea0003800000 */
.L_x_5840:
[----:B------:R-:W-:-:S04]  /*12880*/  IMAD R233, R233, R234, -R178 ;  /* 0x000000eae9e97224 */ /* 0x000fc800078e0ab2 */
[----:B------:R-:W-:-:S05]  /*12890*/  IMAD.IADD R233, R233, 0x1, -R185 ;  /* 0x00000001e9e97824 */ /* 0x000fca00078e0ab9 */
[----:B------:R-:W-:Y:S02]  /*128a0*/  VIMNMX R182, R182, R233, !PT ;  /* 0x000000e9b6b67248 */ /* 0x000fe40007fe0100 */
[----:B------:R-:W-:-:S07]  /*128b0*/  VIADDMNMX R181, R233, R234, R181, PT ;  /* 0x000000eae9b57246 */ /* 0x000fce00038001b5 */
.L_x_5839:
[----:B------:R-:W-:Y:S01]  /*128c0*/  ISETP.GT.AND P2, PT, R12, -0x1, PT ;  /* 0xffffffff0c00780c */ /* 0x000fe20003f44270 */
[----:B------:R-:W2:Y:S03]  /*128d0*/  SHFL.IDX PT, R20, R20, 0x1, 0x1c1f ;  /* 0x003c1f0014147f89 */ /* 0x000ea600000e0000 */
[C---:B------:R-:W-:Y:S02]  /*128e0*/  ISETP.GT.AND P4, PT, R182.reuse, RZ, P2 ;  /* 0x000000ffb600720c */ /* 0x040fe40001784270 */
[----:B------:R-:W-:Y:S02]  /*128f0*/  ISETP.GT.AND P3, PT, R182, 0x1, P2 ;  /* 0x00000001b600780c */ /* 0x000fe40001764270 */
[C---:B------:R-:W-:Y:S02]  /*12900*/  ISETP.LT.OR P4, PT, R181.reuse, 0x1, P4 ;  /* 0x00000001b500780c */ /* 0x040fe40002781670 */
[----:B------:R-:W-:-:S02]  /*12910*/  ISETP.LT.OR P3, PT, R181, 0x2, P3 ;  /* 0x00000002b500780c */ /* 0x000fc40001f61670 */
[----:B------:R-:W-:Y:S02]  /*12920*/  FSEL R216, R216, -INF , !P4 ;  /* 0xff800000d8d87808 */ /* 0x000fe40006000000 */
[----:B0-----:R-:W-:Y:S02]  /*12930*/  FSEL R230, R230, -INF , !P3 ;  /* 0xff800000e6e67808 */ /* 0x001fe40005800000 */
[C---:B------:R-:W-:Y:S02]  /*12940*/  ISETP.GT.AND P4, PT, R182.reuse, 0x8, P2 ;  /* 0x00000008b600780c */ /* 0x040fe40001784270 */
[----:B------:R-:W-:Y:S02]  /*12950*/  ISETP.GT.AND P3, PT, R182, 0x9, P2 ;  /* 0x00000009b600780c */ /* 0x000fe40001764270 */
[C---:B------:R-:W-:Y:S02]  /*12960*/  ISETP.LT.OR P4, PT, R181.reuse, 0x9, P4 ;  /* 0x00000009b500780c */ /* 0x040fe40002781670 */
[----:B------:R-:W-:-:S02]  /*12970*/  ISETP.LT.OR P3, PT, R181, 0xa, P3 ;  /* 0x0000000ab500780c */ /* 0x000fc40001f61670 */
[----:B------:R-:W-:Y:S01]  /*12980*/  FSEL R155, R155, -INF , !P4 ;  /* 0xff8000009b9b7808 */ /* 0x000fe20006000000 */
[--C-:B--2---:R-:W-:Y:S01]  /*12990*/  IMAD.IADD R183, R183, 0x1, R20.reuse ;  /* 0x00000001b7b77824 */ /* 0x104fe200078e0214 */
[----:B------:R-:W-:Y:S01]  /*129a0*/  FSEL R231, R231, -INF , !P3 ;  /* 0xff800000e7e77808 */ /* 0x000fe20005800000 */
[----:B------:R-:W-:Y:S01]  /*129b0*/  IMAD.IADD R232, R232, 0x1, R20 ;  /* 0x00000001e8e87824 */ /* 0x000fe200078e0214 */
[C---:B------:R-:W-:Y:S02]  /*129c0*/  ISETP.GT.AND P4, PT, R182.reuse, 0x10, P2 ;  /* 0x00000010b600780c */ /* 0x040fe40001784270 */
[----:B------:R-:W-:Y:S02]  /*129d0*/  ISETP.GT.AND P3, PT, R182, 0x11, P2 ;  /* 0x00000011b600780c */ /* 0x000fe40001764270 */
[C---:B------:R-:W-:Y:S02]  /*129e0*/  ISETP.LT.OR P4, PT, R181.reuse, 0x11, P4 ;  /* 0x00000011b500780c */ /* 0x040fe40002781670 */
[----:B------:R-:W-:-:S02]  /*129f0*/  ISETP.LT.OR P3, PT, R181, 0x12, P3 ;  /* 0x00000012b500780c */ /* 0x000fc40001f61670 */
[----:B------:R-:W-:Y:S02]  /*12a00*/  FSEL R158, R158, -INF , !P4 ;  /* 0xff8000009e9e7808 */ /* 0x000fe40006000000 */
[----:B------:R-:W-:Y:S02]  /*12a10*/  FSEL R161, R161, -INF , !P3 ;  /* 0xff800000a1a17808 */ /* 0x000fe40005800000 */
        /* <DEDUP_REMOVED lines=29> */
[----:B------:R-:W-:Y:S01]  /*12bf0*/  FSEL R180, R180, -INF , !P3 ;  /* 0xff800000b4b47808 */ /* 0x000fe20005800000 */
[----:B------:R-:W-:Y:S08]  /*12c00*/  @!P6 BRA `(.L_x_5843) ;  /* 0x000000000060e947 */ /* 0x000ff00003800000 */
        /* <DEDUP_REMOVED lines=13> */
.L_x_5845:
[----:B------:R-:W-:Y:S02]  /*12ce0*/  ULDC UR4, c[0x0][0x9e4] ;  /* 0x0002790000047ab9 */ /* 0x000fe40000000800 */
[----:B------:R-:W-:-:S05]  /*12cf0*/  IMAD.U32 R181, RZ, RZ, UR4 ;  /* 0x00000004ffb57e24 */ /* 0x000fca000f8e00ff */
[----:B------:R-:W-:-:S13]  /*12d00*/  ISETP.NE.AND P3, PT, R181, 0x1, PT ;  /* 0x00000001b500780c */ /* 0x000fda0003f65270 */
[----:B------:R-:W0:Y:S02]  /*12d10*/  @P3 LDC.64 R14, c[0x0][0x9e8] ;  /* 0x00027a00ff0e3b82 */ /* 0x000e240000000a00 */
[----:B0-----:R-:W-:-:S05]  /*12d20*/  @P3 IMAD.HI.U32 R14, R20, R14, RZ ;  /* 0x0000000e140e3227 */ /* 0x001fca00078e00ff */
[----:B------:R-:W-:-:S07]  /*12d30*/  @P3 SHF.R.U32.HI R20, RZ, R15, R14 ;  /* 0x0000000fff143219 */ /* 0x000fce000001160e */
.L_x_5846:
[----:B------:R-:W-:Y:S05]  /*12d40*/  BSYNC B1 ;  /* 0x0000000000017941 */ /* 0x000fea0003800000 */
.L_x_5844:
[----:B------:R-:W-:-:S04]  /*12d50*/  IMAD R20, R20, R181, -R178 ;  /* 0x000000b514147224 */ /* 0x000fc800078e0ab2 */
[----:B------:R-:W-:-:S05]  /*12d60*/  IMAD.IADD R20, R20, 0x1, -R185 ;  /* 0x0000000114147824 */ /* 0x000fca00078e0ab9 */
[----:B------:R-:W-:Y:S02]  /*12d70*/  VIMNMX R232, R232, R20, !PT ;  /* 0x00000014e8e87248 */ /* 0x000fe40007fe0100 */
[----:B------:R-:W-:-:S07]  /*12d80*/  VIADDMNMX R183, R20, R181, R183, PT ;  /* 0x000000b514b77246 */ /* 0x000fce00038001b7 */
.L_x_5843:
[----:B------:R-:W-:Y:S01]  /*12d90*/  FMNMX.FTZ R14, R216, R215, !PT ;  /* 0x000000d7d80e7209 */ /* 0x000fe20007810000 */
[----:B------:R-:W-:Y:S02]  /*12da0*/  ULDC UR4, c[0x0][0x988] ;  /* 0x0002620000047ab9 */ /* 0x000fe40000000800 */
[----:B------:R-:W-:Y:S01]  /*12db0*/  IMAD.U32 R20, RZ, RZ, UR4 ;  /* 0x00000004ff147e24 */ /* 0x000fe2000f8e00ff */
        /* <DEDUP_REMOVED lines=16> */
[----:B0-----:R-:W-:-:S05]  /*12ec0*/  FMNMX.FTZ R14, R14, R15, !PT ;  /* 0x0000000f0e0e7209 */ /* 0x001fca0007810000 */
[----:B------:R-:W0:Y:S02]  /*12ed0*/  SHFL.BFLY PT, R15, R14, 0x1, 0x1f ;  /* 0x0c201f000e0f7f89 */ /* 0x000e2400000e0000 */
[----:B0-----:R-:W-:-:S04]  /*12ee0*/  FMNMX.FTZ R14, R14, R15, !PT ;  /* 0x0000000f0e0e7209 */ /* 0x001fc80007810000 */
[C---:B------:R-:W-:Y:S01]  /*12ef0*/  FSETP.NEU.FTZ.AND P3, PT, R14.reuse, -INF , PT ;  /* 0xff8000000e00780b */ /* 0x040fe20003f7d000 */
[----:B------:R-:W-:-:S03]  /*12f00*/  FMUL.FTZ R15, R14, R20 ;  /* 0x000000140e0f7220 */ /* 0x000fc60000410000 */
[----:B------:R-:W-:Y:S02]  /*12f10*/  FSEL R178, R14, RZ, P3 ;  /* 0x000000ff0eb27208 */ /* 0x000fe40001800000 */
[----:B------:R-:W-:Y:S02]  /*12f20*/  FSEL R15, R15, RZ, P3 ;  /* 0x000000ff0f0f7208 */ /* 0x000fe40001800000 */
[----:B------:R-:W-:Y:S01]  /*12f30*/  ISETP.GT.AND P3, PT, R232, 0x1, P2 ;  /* 0x00000001e800780c */ /* 0x000fe20001764270 */
[----:B------:R-:W-:Y:S02]  /*12f40*/  FADD.FTZ R178, -R178, R215 ;  /* 0x000000d7b2b27221 */ /* 0x000fe40000010100 */
[-CC-:B------:R-:W-:Y:S01]  /*12f50*/  FFMA.FTZ R216, R216, R20.reuse, -R15.reuse ;  /* 0x00000014d8d87223 */ /* 0x180fe2000001080f */
[----:B------:R-:W-:Y:S01]  /*12f60*/  ISETP.LT.OR P4, PT, R183, 0x2, P3 ;  /* 0x00000002b700780c */ /* 0x000fe20001f81670 */
[-CC-:B------:R-:W-:Y:S01]  /*12f70*/  FFMA.FTZ R230, R230, R20.reuse, -R15.reuse ;  /* 0x00000014e6e67223 */ /* 0x180fe2000001080f */
[----:B------:R-:W-:Y:S01]  /*12f80*/  ISETP.GT.AND P3, PT, R232, 0x8, P2 ;  /* 0x00000008e800780c */ /* 0x000fe20001764270 */
[-CC-:B------:R-:W-:Y:S01]  /*12f90*/  FFMA.FTZ R155, R155, R20.reuse, -R15.reuse ;  /* 0x000000149b9b7223 */ /* 0x180fe2000001080f */
[----:B------:R-:W-:Y:S01]  /*12fa0*/  FSEL R181, R152, -INF , !P4 ;  /* 0xff80000098b57808 */ /* 0x000fe20006000000 */
[-CC-:B------:R-:W-:Y:S01]  /*12fb0*/  FFMA.FTZ R231, R231, R20.reuse, -R15.reuse ;  /* 0x00000014e7e77223 */ /* 0x180fe2000001080f */
[----:B------:R-:W-:Y:S01]  /*12fc0*/  ISETP.GT.AND P4, PT, R232, 0x9, P2 ;  /* 0x00000009e800780c */ /* 0x000fe20001784270 */
[-CC-:B------:R-:W-:Y:S01]  /*12fd0*/  FFMA.FTZ R158, R158, R20.reuse, -R15.reuse ;  /* 0x000000149e9e7223 */ /* 0x180fe2000001080f */
[----:B------:R-:W-:Y:S01]  /*12fe0*/  ISETP.LT.OR P3, PT, R183, 0x9, P3 ;  /* 0x00000009b700780c */ /* 0x000fe20001f61670 */
[-CC-:B------:R-:W-:Y:S01]  /*12ff0*/  FFMA.FTZ R161, R161, R20.reuse, -R15.reuse ;  /* 0x00000014a1a17223 */ /* 0x180fe2000001080f */
[----:B------:R-:W-:Y:S01]  /*13000*/  ISETP.LT.OR P4, PT, R183, 0xa, P4 ;  /* 0x0000000ab700780c */ /* 0x000fe20002781670 */
[-CC-:B------:R-:W-:Y:S01]  /*13010*/  FFMA.FTZ R162, R162, R20.reuse, -R15.reuse ;  /* 0x00000014a2a27223 */ /* 0x180fe2000001080f */
[----:B------:R-:W-:Y:S01]  /*13020*/  FSEL R153, R153, -INF , !P3 ;  /* 0xff80000099997808 */ /* 0x000fe20005800000 */
[-CC-:B------:R-:W-:Y:S01]  /*13030*/  FFMA.FTZ R165, R165, R20.reuse, -R15.reuse ;  /* 0x00000014a5a57223 */ /* 0x180fe2000001080f */
[----:B------:R-:W-:Y:S01]  /*13040*/  FSEL R154, R154, -INF , !P4 ;  /* 0xff8000009a9a7808 */ /* 0x000fe20006000000 */
[-CC-:B------:R-:W-:Y:S01]  /*13050*/  FFMA.FTZ R166, R166, R20.reuse, -R15.reuse ;  /* 0x00000014a6a67223 */ /* 0x180fe2000001080f */
[C---:B------:R-:W-:Y:S01]  /*13060*/  ISETP.GT.AND P4, PT, R232.reuse, 0x11, P2 ;  /* 0x00000011e800780c */ /* 0x040fe20001784270 */
[-CC-:B------:R-:W-:Y:S01]  /*13070*/  FFMA.FTZ R169, R169, R20.reuse, -R15.reuse ;  /* 0x00000014a9a97223 */ /* 0x180fe2000001080f */
[----:B------:R-:W-:Y:S01]  /*13080*/  ISETP.GT.AND P3, PT, R232, 0x10, P2 ;  /* 0x00000010e800780c */ /* 0x000fe20001764270 */
        /* <DEDUP_REMOVED lines=8> */
[-C--:B------:R-:W-:Y:S01]  /*13110*/  FFMA.FTZ R180, R180, R20.reuse, -R15 ;  /* 0x00000014b4b47223 */ /* 0x080fe2000001080f */
[C---:B------:R-:W-:Y:S01]  /*13120*/  ISETP.LT.OR P3, PT, R183.reuse, 0x11, P3 ;  /* 0x00000011b700780c */ /* 0x040fe20001f61670 */
[----:B------:R-:W-:Y:S01]  /*13130*/  FMUL.FTZ R157, R178, R20 ;  /* 0x00000014b29d7220 */ /* 0x000fe20000410000 */
[----:B------:R-:W-:Y:S01]  /*13140*/  ISETP.LT.OR P4, PT, R183, 0x1a, P4 ;  /* 0x0000001ab700780c */ /* 0x000fe20002781670 */
[----:B------:R-:W-:Y:S01]  /*13150*/  MUFU.EX2 R152, R216 ;  /* 0x000000d800987308 */ /* 0x000fe20000000800 */
[----:B------:R-:W-:-:S02]  /*13160*/  FSEL R156, R156, -INF , !P3 ;  /* 0xff8000009c9c7808 */ /* 0x000fc40005800000 */
[----:B------:R-:W-:Y:S02]  /*13170*/  FSEL R160, R160, -INF , !P4 ;  /* 0xff800000a0a07808 */ /* 0x000fe40006000000 */
[C---:B------:R-:W-:Y:S02]  /*13180*/  ISETP.GT.AND P4, PT, R232.reuse, 0x21, P2 ;  /* 0x00000021e800780c */ /* 0x040fe40001784270 */
[----:B------:R-:W-:Y:S01]  /*13190*/  ISETP.GT.AND P3, PT, R232, 0x18, P2 ;  /* 0x00000018e800780c */ /* 0x000fe20001764270 */
[----:B------:R-:W0:Y:S01]  /*131a0*/  MUFU.EX2 R157, R157 ;  /* 0x0000009d009d7308 */ /* 0x000e220000000800 */
[C---:B------:R-:W-:Y:S02]  /*131b0*/  ISETP.LT.OR P4, PT, R183.reuse, 0x22, P4 ;  /* 0x00000022b700780c */ /* 0x040fe40002781670 */
[----:B------:R-:W-:Y:S02]  /*131c0*/  ISETP.LT.OR P3, PT, R183, 0x19, P3 ;  /* 0x00000019b700780c */ /* 0x000fe40001f61670 */
[----:B------:R-:W-:-:S02]  /*131d0*/  FSEL R164, R164, -INF , !P4 ;  /* 0xff800000a4a47808 */ /* 0x000fc40006000000 */
[C---:B------:R-:W-:Y:S01]  /*131e0*/  ISETP.GT.AND P4, PT, R232.reuse, 0x29, P2 ;  /* 0x00000029e800780c */ /* 0x040fe20001784270 */
[----:B------:R-:W2:Y:S01]  /*131f0*/  MUFU.EX2 R230, R230 ;  /* 0x000000e600e67308 */ /* 0x000ea20000000800 */
[----:B------:R-:W-:Y:S02]  /*13200*/  FSEL R159, R159, -INF , !P3 ;  /* 0xff8000009f9f7808 */ /* 0x000fe40005800000 */
[----:B------:R-:W-:Y:S02]  /*13210*/  ISETP.LT.OR P4, PT, R183, 0x2a, P4 ;  /* 0x0000002ab700780c */ /* 0x000fe40002781670 */
[----:B------:R-:W-:Y:S02]  /*13220*/  ISETP.GT.AND P3, PT, R232, 0x20, P2 ;  /* 0x00000020e800780c */ /* 0x000fe40001764270 */
[----:B------:R-:W-:Y:S01]  /*13230*/  FSEL R168, R168, -INF , !P4 ;  /* 0xff800000a8a87808 */ /* 0x000fe20006000000 */
[----:B------:R-:W3:Y:S01]  /*13240*/  MUFU.EX2 R155, R155 ;  /* 0x0000009b009b7308 */ /* 0x000ee20000000800 */
[----:B------:R-:W-:Y:S01]  /*13250*/  ISETP.GT.AND P4, PT, R232, RZ, P2 ;  /* 0x000000ffe800720c */ /* 0x000fe20001784270 */
[----:B0-----:R-:W-:Y:S01]  /*13260*/  FFMA.FTZ R0, R157, R0, R152 ;  /* 0x000000009d007223 */ /* 0x001fe20000010098 */
[C---:B------:R-:W-:Y:S01]  /*13270*/  ISETP.LT.OR P3, PT, R183.reuse, 0x21, P3 ;  /* 0x00000021b700780c */ /* 0x040fe20001f61670 */
[-C--:B------:R-:W-:Y:S01]  /*13280*/  FMUL.FTZ R24, R24, R157.reuse ;  /* 0x0000009d18187220 */ /* 0x080fe20000410000 */
[----:B------:R-:W-:Y:S01]  /*13290*/  ISETP.LT.OR P4, PT, R183, 0x1, P4 ;  /* 0x00000001b700780c */ /* 0x000fe20002781670 */
[-C--:B------:R-:W-:Y:S01]  /*132a0*/  FMUL.FTZ R25, R25, R157.reuse ;  /* 0x0000009d19197220 */ /* 0x080fe20000410000 */
[----:B------:R-:W-:Y:S01]  /*132b0*/  FSEL R163, R163, -INF , !P3 ;  /* 0xff800000a3a37808 */ /* 0x000fe20005800000 */
[----:B------:R-:W0:Y:S01]  /*132c0*/  MUFU.EX2 R231, R231 ;  /* 0x000000e700e77308 */ /* 0x000e220000000800 */
[----:B------:R-:W-:Y:S01]  /*132d0*/  FSEL R21, R21, -INF , !P4 ;  /* 0xff80000015157808 */ /* 0x000fe20006000000 */
[----:B--2---:R-:W-:Y:S01]  /*132e0*/  FADD.FTZ R0, R230, R0 ;  /* 0x00000000e6007221 */ /* 0x004fe20000010000 */
[----:B------:R-:W-:Y:S01]  /*132f0*/  ISETP.GT.AND P3, PT, R232, 0x28, P2 ;  /* 0x00000028e800780c */ /* 0x000fe20001764270 */
[----:B------:R-:W-:Y:S01]  /*13300*/  FMUL.FTZ R28, R28, R157 ;  /* 0x0000009d1c1c7220 */ /* 0x000fe20000410000 */
[----:B------:R-:W-:Y:S01]  /*13310*/  FMNMX.FTZ R15, R21, R213, !PT ;  /* 0x000000d5150f7209 */ /* 0x000fe20007810000 */
[----:B------:R-:W-:Y:S01]  /*13320*/  FMUL.FTZ R29, R29, R157 ;  /* 0x0000009d1d1d7220 */ /* 0x000fe20000410000 */
[----:B------:R-:W-:Y:S01]  /*13330*/  ISETP.LT.OR P3, PT, R183, 0x29, P3 ;  /* 0x00000029b700780c */ /* 0x000fe20001f61670 */
[----:B------:R-:W2:Y:S01]  /*13340*/  MUFU.EX2 R158, R158 ;  /* 0x0000009e009e7308 */ /* 0x000ea20000000800 */
[----:B------:R-:W-:Y:S01]  /*13350*/  FMNMX.FTZ R15, R181, R15, !PT ;  /* 0x0000000fb50f7209 */ /* 0x000fe20007810000 */
[----:B---3--:R-:W-:Y:S01]  /*13360*/  FADD.FTZ R0, R155, R0 ;  /* 0x000000009b007221 */ /* 0x008fe20000010000 */
[----:B------:R-:W-:Y:S01]  /*13370*/  FSEL R167, R167, -INF , !P3 ;  /* 0xff800000a7a77808 */ /* 0x000fe20005800000 */
[----:B------:R-:W-:Y:S01]  /*13380*/  FMUL.FTZ R32, R32, R157 ;  /* 0x0000009d20207220 */ /* 0x000fe20000410000 */
[----:B------:R-:W-:Y:S01]  /*13390*/  FMNMX.FTZ R15, R153, R15, !PT ;  /* 0x0000000f990f7209 */ /* 0x000fe20007810000 */
[----:B------:R-:W-:Y:S01]  /*133a0*/  FMUL.FTZ R33, R33, R157 ;  /* 0x0000009d21217220 */ /* 0x000fe20000410000 */
[----:B------:R-:W-:Y:S01]  /*133b0*/  ISETP.GT.AND P3, PT, R232, 0x30, P2 ;  /* 0x00000030e800780c */ /* 0x000fe20001764270 */
[----:B------:R-:W3:Y:S01]  /*133c0*/  MUFU.EX2 R161, R161 ;  /* 0x000000a100a17308 */ /* 0x000ee20000000800 */
[----:B------:R-:W-:Y:S01]  /*133d0*/  FMNMX.FTZ R15, R154, R15, !PT ;  /* 0x0000000f9a0f7209 */ /* 0x000fe20007810000 */
[----:B0-----:R-:W-:Y:S01]  /*133e0*/  FADD.FTZ R0, R231, R0 ;  /* 0x00000000e7007221 */ /* 0x001fe20000010000 */
[----:B------:R-:W-:Y:S01]  /*133f0*/  ISETP.LT.OR P3, PT, R183, 0x31, P3 ;  /* 0x00000031b700780c */ /* 0x000fe20001f61670 */
[----:B------:R-:W-:Y:S01]  /*13400*/  FMUL.FTZ R36, R36, R157 ;  /* 0x0000009d24247220 */ /* 0x000fe20000410000 */
[----:B------:R-:W-:Y:S01]  /*13410*/  FMNMX.FTZ R15, R156, R15, !PT ;  /* 0x0000000f9c0f7209 */ /* 0x000fe20007810000 */
[----:B------:R-:W-:Y:S01]  /*13420*/  FMUL.FTZ R37, R37, R157 ;  /* 0x0000009d25257220 */ /* 0x000fe20000410000 */
[----:B------:R-:W-:Y:S01]  /*13430*/  FSEL R171, R171, -INF , !P3 ;  /* 0xff800000abab7808 */ /* 0x000fe20005800000 */
[----:B------:R-:W0:Y:S01]  /*13440*/  MUFU.EX2 R162, R162 ;  /* 0x000000a200a27308 */ /* 0x000e220000000800 */
[----:B------:R-:W-:Y:S01]  /*13450*/  FMNMX.FTZ R15, R182, R15, !PT ;  /* 0x0000000fb60f7209 */ /* 0x000fe20007810000 */
[----:B--2---:R-:W-:Y:S01]  /*13460*/  FADD.FTZ R0, R158, R0 ;  /* 0x000000009e007221 */ /* 0x004fe20000010000 */
[----:B------:R-:W-:Y:S01]  /*13470*/  ISETP.GT.AND P3, PT, R232, 0x31, P2 ;  /* 0x00000031e800780c */ /* 0x000fe20001764270 */
[----:B------:R-:W-:Y:S01]  /*13480*/  FMUL.FTZ R40, R40, R157 ;  /* 0x0000009d28287220 */ /* 0x000fe20000410000 */
[----:B------:R-:W-:Y:S01]  /*13490*/  FMNMX.FTZ R15, R159, R15, !PT ;  /* 0x0000000f9f0f7209 */ /* 0x000fe20007810000 */
[----:B------:R-:W-:Y:S01]  /*134a0*/  FMUL.FTZ R41, R41, R157 ;  /* 0x0000009d29297220 */ /* 0x000fe20000410000 */
[----:B------:R-:W-:Y:S01]  /*134b0*/  ISETP.GT.AND P4, PT, R232, 0x38, P2 ;  /* 0x00000038e800780c */ /* 0x000fe20001784270 */
[----:B------:R-:W2:Y:S01]  /*134c0*/  MUFU.EX2 R165, R165 ;  /* 0x000000a500a57308 */ /* 0x000ea20000000800 */
[----:B------:R-:W-:Y:S01]  /*134d0*/  FMNMX.FTZ R15, R160, R15, !PT ;  /* 0x0000000fa00f7209 */ /* 0x000fe20007810000 */
[----:B---3--:R-:W-:Y:S01]  /*134e0*/  FADD.FTZ R0, R161, R0 ;  /* 0x00000000a1007221 */ /* 0x008fe20000010000 */
[----:B------:R-:W-:Y:S01]  /*134f0*/  ISETP.LT.OR P3, PT, R183, 0x32, P3 ;  /* 0x00000032b700780c */ /* 0x000fe20001f61670 */
        /* <DEDUP_REMOVED lines=15> */
[----:B------:R-:W-:Y:S01]  /*135f0*/  ISETP.LT.OR P2, PT, R183, 0x3a, P2 ;  /* 0x0000003ab700780c */ /* 0x000fe20001741670 */
[----:B------:R-:W-:Y:S01]  /*13600*/  FMUL.FTZ R52, R52, R157 ;  /* 0x0000009d34347220 */ /* 0x000fe20000410000 */
[----:B------:R-:W-:Y:S01]  /*13610*/  FMNMX.FTZ R15, R171, R15, !PT ;  /* 0x0000000fab0f7209 */ /* 0x000fe20007810000 */
[----:B------:R-:W-:Y:S01]  /*13620*/  FMUL.FTZ R53, R53, R157 ;  /* 0x0000009d35357220 */ /* 0x000fe20000410000 */
[----:B------:R-:W-:Y:S01]  /*13630*/  FSEL R174, R174, -INF , !P4 ;  /* 0xff800000aeae7808 */ /* 0x000fe20006000000 */
[----:B------:R-:W-:Y:S01]  /*13640*/  MUFU.EX2 R173, R173 ;  /* 0x000000ad00ad7308 */ /* 0x000fe20000000800 */
[----:B------:R-:W-:Y:S01]  /*13650*/  FMNMX.FTZ R15, R172, R15, !PT ;  /* 0x0000000fac0f7209 */ /* 0x000fe20007810000 */
[----:B---3--:R-:W-:Y:S01]  /*13660*/  FADD.FTZ R0, R166, R0 ;  /* 0x00000000a6007221 */ /* 0x008fe20000010000 */
[----:B------:R-:W-:Y:S01]  /*13670*/  FSEL R175, R175, -INF , !P2 ;  /* 0xff800000afaf7808 */ /* 0x000fe20005000000 */
[----:B------:R-:W-:Y:S01]  /*13680*/  FMUL.FTZ R56, R56, R157 ;  /* 0x0000009d38387220 */ /* 0x000fe20000410000 */
[----:B------:R-:W-:Y:S01]  /*13690*/  FMNMX.FTZ R15, R174, R15, !PT ;  /* 0x0000000fae0f7209 */ /* 0x000fe20007810000 */
[----:B------:R-:W-:Y:S01]  /*136a0*/  FMUL.FTZ R57, R57, R157 ;  /* 0x0000009d39397220 */ /* 0x000fe20000410000 */
[----:B------:R-:W-:Y:S01]  /*136b0*/  F2FP.BF16.F32.PACK_AB R152, R230, R152 ;  /* 0x00000098e698723e */ /* 0x000fe200000010ff */
[----:B------:R-:W-:Y:S01]  /*136c0*/  MUFU.EX2 R177, R177 ;  /* 0x000000b100b17308 */ /* 0x000fe20000000800 */
[----:B------:R-:W-:Y:S01]  /*136d0*/  FMNMX.FTZ R15, R175, R15, !PT ;  /* 0x0000000faf0f7209 */ /* 0x000fe20007810000 */
[----:B0-----:R-:W-:Y:S01]  /*136e0*/  FADD.FTZ R0, R169, R0 ;  /* 0x00000000a9007221 */ /* 0x001fe20000010000 */
[----:B------:R-:W-:Y:S01]  /*136f0*/  ISETP.NE.AND P3, PT, R194, RZ, PT ;  /* 0x000000ffc200720c */ /* 0x000fe20003f65270 */
[-C--:B------:R-:W-:Y:S01]  /*13700*/  FMUL.FTZ R60, R60, R157.reuse ;  /* 0x0000009d3c3c7220 */ /* 0x080fe20000410000 */
[-C--:B------:R-:W-:Y:S01]  /*13710*/  FMUL.FTZ R61, R61, R157.reuse ;  /* 0x0000009d3d3d7220 */ /* 0x080fe20000410000 */
[----:B------:R-:W0:Y:S01]  /*13720*/  SHFL.BFLY PT, R178, R15, 0x2, 0x1f ;  /* 0x0c401f000fb27f89 */ /* 0x000e2200000e0000 */
        /* <DEDUP_REMOVED lines=9> */
[----:B------:R-:W-:Y:S01]  /*137c0*/  @!P3 IMAD R214, R214, 0x40, R191 ;  /* 0x00000040d6d6b824 */ /* 0x000fe200078e02bf */
[----:B------:R-:W-:Y:S01]  /*137d0*/  MUFU.EX2 R180, R180 ;  /* 0x000000b400b47308 */ /* 0x000fe20000000800 */
[-C--:B------:R-:W-:Y:S01]  /*137e0*/  FMUL.FTZ R80, R80, R157.reuse ;  /* 0x0000009d50507220 */ /* 0x080fe20000410000 */
[----:B------:R-:W-:Y:S01]  /*137f0*/  FMUL.FTZ R81, R81, R157 ;  /* 0x0000009d51517220 */ /* 0x000fe20000410000 */
[----:B------:R-:W-:-:S02]  /*13800*/  @!P3 IMAD R214, R214, 0x4, R2 ;  /* 0x00000004d6d6b824 */ /* 0x000fc400078e0202 */
[-C--:B------:R-:W-:Y:S01]  /*13810*/  FMUL.FTZ R84, R84, R157.reuse ;  /* 0x0000009d54547220 */ /* 0x080fe20000410000 */
[-C--:B------:R-:W-:Y:S01]  /*13820*/  FMUL.FTZ R85, R85, R157.reuse ;  /* 0x0000009d55557220 */ /* 0x080fe20000410000 */
[-C--:B------:R-:W-:Y:S01]  /*13830*/  FMUL.FTZ R88, R88, R157.reuse ;  /* 0x0000009d58587220 */ /* 0x080fe20000410000 */
[-C--:B------:R-:W-:Y:S01]  /*13840*/  FMUL.FTZ R89, R89, R157.reuse ;  /* 0x0000009d59597220 */ /* 0x080fe20000410000 */
[----:B------:R-:W-:Y:S01]  /*13850*/  @!P3 STS [R214+0x28800], R157 ;  /* 0x0288009dd600b388 */ /* 0x000fe20000000800 */
[-C--:B------:R-:W-:Y:S01]  /*13860*/  FMUL.FTZ R92, R92, R157.reuse ;  /* 0x0000009d5c5c7220 */ /* 0x080fe20000410000 */
[-C--:B------:R-:W-:Y:S01]  /*13870*/  FMUL.FTZ R93, R93, R157.reuse ;  /* 0x0000009d5d5d7220 */ /* 0x080fe20000410000 */
[-C--:B------:R-:W-:Y:S01]  /*13880*/  FMUL.FTZ R96, R96, R157.reuse ;  /* 0x0000009d60607220 */ /* 0x080fe20000410000 */
[-C--:B------:R-:W-:Y:S01]  /*13890*/  FMUL.FTZ R97, R97, R157.reuse ;  /* 0x0000009d61617220 */ /* 0x080fe20000410000 */
[----:B0-----:R-:W-:Y:S01]  /*138a0*/  FMNMX.FTZ R15, R15, R178, !PT ;  /* 0x000000b20f0f7209 */ /* 0x001fe20007810000 */
[-C--:B------:R-:W-:Y:S01]  /*138b0*/  FMUL.FTZ R100, R100, R157.reuse ;  /* 0x0000009d64647220 */ /* 0x080fe20000410000 */
[-C--:B------:R-:W-:Y:S01]  /*138c0*/  FMUL.FTZ R101, R101, R157.reuse ;  /* 0x0000009d65657220 */ /* 0x080fe20000410000 */
[-C--:B------:R-:W-:Y:S01]  /*138d0*/  FMUL.FTZ R104, R104, R157.reuse ;  /* 0x0000009d68687220 */ /* 0x080fe20000410000 */
        /* <DEDUP_REMOVED lines=24> */
[----:B0-----:R-:W-:-:S02]  /*13a60*/  FMNMX.FTZ R15, R15, R178, !PT ;  /* 0x000000b20f0f7209 */ /* 0x001fc40007810000 */
[----:B------:R0:W2:Y:S02]  /*13a70*/  MUFU.EX2 R178, R170 ;  /* 0x000000aa00b27308 */ /* 0x0000a40000000800 */
[C---:B------:R-:W-:Y:S01]  /*13a80*/  FSETP.NEU.FTZ.AND P2, PT, R15.reuse, -INF , PT ;  /* 0xff8000000f00780b */ /* 0x040fe20003f5d000 */
[----:B------:R-:W-:-:S03]  /*13a90*/  FMUL.FTZ R215, R15, R20 ;  /* 0x000000140fd77220 */ /* 0x000fc60000410000 */
[----:B------:R-:W-:Y:S02]  /*13aa0*/  FSEL R216, R15, RZ, P2 ;  /* 0x000000ff0fd87208 */ /* 0x000fe40001000000 */
[----:B------:R-:W-:-:S03]  /*13ab0*/  FSEL R215, R215, RZ, P2 ;  /* 0x000000ffd7d77208 */ /* 0x000fc60001000000 */
[----:B------:R-:W-:Y:S02]  /*13ac0*/  FADD.FTZ R216, -R216, R213 ;  /* 0x000000d5d8d87221 */ /* 0x000fe40000010100 */
[-CC-:B------:R-:W-:Y:S01]  /*13ad0*/  FFMA.FTZ R213, R21, R20.reuse, -R215.reuse ;  /* 0x0000001415d57223 */ /* 0x180fe200000108d7 */
[-CC-:B------:R-:W-:Y:S01]  /*13ae0*/  FFMA.FTZ R183, R181, R20.reuse, -R215.reuse ;  /* 0x00000014b5b77223 */ /* 0x180fe200000108d7 */
[-C--:B------:R-:W-:Y:S01]  /*13af0*/  FMUL.FTZ R21, R216, R20.reuse ;  /* 0x00000014d8157220 */ /* 0x080fe20000410000 */
[-CC-:B------:R-:W-:Y:S01]  /*13b00*/  FFMA.FTZ R153, R153, R20.reuse, -R215.reuse ;  /* 0x0000001499997223 */ /* 0x180fe200000108d7 */
[-CC-:B0-----:R-:W-:Y:S01]  /*13b10*/  FFMA.FTZ R170, R154, R20.reuse, -R215.reuse ;  /* 0x000000149aaa7223 */ /* 0x181fe200000108d7 */
[----:B------:R-:W-:Y:S01]  /*13b20*/  F2FP.BF16.F32.PACK_AB R154, R231, R155 ;  /* 0x0000009be79a723e */ /* 0x000fe200000010ff */
[----:B------:R-:W-:Y:S01]  /*13b30*/  MUFU.EX2 R213, R213 ;  /* 0x000000d500d57308 */ /* 0x000fe20000000800 */
[-CC-:B------:R-:W-:Y:S01]  /*13b40*/  FFMA.FTZ R181, R156, R20.reuse, -R215.reuse ;  /* 0x000000149cb57223 */ /* 0x180fe200000108d7 */
[-CC-:B------:R-:W-:Y:S01]  /*13b50*/  FFMA.FTZ R182, R182, R20.reuse, -R215.reuse ;  /* 0x00000014b6b67223 */ /* 0x180fe200000108d7 */
[-CC-:B------:R-:W-:Y:S01]  /*13b60*/  FFMA.FTZ R159, R159, R20.reuse, -R215.reuse ;  /* 0x000000149f9f7223 */ /* 0x180fe200000108d7 */
[-CC-:B------:R-:W-:Y:S01]  /*13b70*/  FFMA.FTZ R216, R160, R20.reuse, -R215.reuse ;  /* 0x00000014a0d87223 */ /* 0x180fe200000108d7 */
[-CC-:B------:R-:W-:Y:S01]  /*13b80*/  FFMA.FTZ R163, R163, R20.reuse, -R215.reuse ;  /* 0x00000014a3a37223 */ /* 0x180fe200000108d7 */
[--C-:B------:R-:W-:Y:S01]  /*13b90*/  FFMA.FTZ R230, R164, R20, -R215.reuse ;  /* 0x00000014a4e67223 */ /* 0x100fe200000108d7 */
[----:B------:R-:W-:Y:S01]  /*13ba0*/  F2FP.BF16.F32.PACK_AB R156, R161, R158 ;  /* 0x0000009ea19c723e */ /* 0x000fe200000010ff */
[----:B------:R-:W0:Y:S01]  /*13bb0*/  MUFU.EX2 R21, R21 ;  /* 0x0000001500157308 */ /* 0x000e220000000800 */
[-CC-:B------:R-:W-:Y:S01]  /*13bc0*/  FFMA.FTZ R167, R167, R20.reuse, -R215.reuse ;  /* 0x00000014a7a77223 */ /* 0x180fe200000108d7 */
[-CC-:B------:R-:W-:Y:S01]  /*13bd0*/  FFMA.FTZ R168, R168, R20.reuse, -R215.reuse ;  /* 0x00000014a8a87223 */ /* 0x180fe200000108d7 */
[-CC-:B------:R-:W-:Y:S01]  /*13be0*/  FFMA.FTZ R171, R171, R20.reuse, -R215.reuse ;  /* 0x00000014abab7223 */ /* 0x180fe200000108d7 */
[--C-:B------:R-:W-:Y:S01]  /*13bf0*/  FFMA.FTZ R172, R172, R20, -R215.reuse ;  /* 0x00000014acac7223 */ /* 0x100fe200000108d7 */
[----:B------:R-:W-:Y:S01]  /*13c00*/  F2FP.BF16.F32.PACK_AB R158, R165, R162 ;  /* 0x000000a2a59e723e */ /* 0x000fe200000010ff */
[-CC-:B------:R-:W-:Y:S01]  /*13c10*/  FFMA.FTZ R175, R175, R20.reuse, -R215.reuse ;  /* 0x00000014afaf7223 */ /* 0x180fe200000108d7 */
[----:B------:R-:W-:Y:S01]  /*13c20*/  FFMA.FTZ R174, R174, R20, -R215 ;  /* 0x00000014aeae7223 */ /* 0x000fe200000108d7 */
[----:B------:R-:W3:Y:S01]  /*13c30*/  MUFU.EX2 R183, R183 ;  /* 0x000000b700b77308 */ /* 0x000ee20000000800 */
[----:B--2---:R-:W-:Y:S01]  /*13c40*/  FADD.FTZ R0, R178, R0 ;  /* 0x00000000b2007221 */ /* 0x004fe20000010000 */
[----:B------:R-:W-:-:S02]  /*13c50*/  F2FP.BF16.F32.PACK_AB R160, R169, R166 ;  /* 0x000000a6a9a0723e */ /* 0x000fc400000010ff */
[C---:B------:R-:W-:Y:S01]  /*13c60*/  F2FP.BF16.F32.PACK_AB R162, R173.reuse, R178 ;  /* 0x000000b2ada2723e */ /* 0x040fe200000010ff */
[----:B------:R-:W-:Y:S01]  /*13c70*/  FADD.FTZ R0, R173, R0 ;  /* 0x00000000ad007221 */ /* 0x000fe20000010000 */
[----:B------:R-:W-:Y:S02]  /*13c80*/  F2FP.BF16.F32.PACK_AB R166, R180, R179 ;  /* 0x000000b3b4a6723e */ /* 0x000fe400000010ff */
[----:B------:R2:W4:Y:S01]  /*13c90*/  MUFU.EX2 R155, R153 ;  /* 0x00000099009b7308 */ /* 0x0005220000000800 */
[----:B0-----:R-:W-:Y:S01]  /*13ca0*/  FFMA.FTZ R3, R21, R3, R213 ;  /* 0x0000000315037223 */ /* 0x001fe200000100d5 */
[----:B------:R0:W-:Y:S01]  /*13cb0*/  @!P3 STS [R214+0x28820], R21 ;  /* 0x02882015d600b388 */ /* 0x0001e20000000800 */
[-C--:B------:R-:W-:Y:S01]  /*13cc0*/  FMUL.FTZ R26, R26, R21.reuse ;  /* 0x000000151a1a7220 */ /* 0x080fe20000410000 */
[-C--:B------:R-:W-:Y:S01]  /*13cd0*/  FMUL.FTZ R27, R27, R21.reuse ;  /* 0x000000151b1b7220 */ /* 0x080fe20000410000 */
[-C--:B------:R-:W-:Y:S01]  /*13ce0*/  FMUL.FTZ R30, R30, R21.reuse ;  /* 0x000000151e1e7220 */ /* 0x080fe20000410000 */
[-C--:B------:R-:W-:Y:S01]  /*13cf0*/  FMUL.FTZ R31, R31, R21.reuse ;  /* 0x000000151f1f7220 */ /* 0x080fe20000410000 */
[----:B------:R-:W-:Y:S01]  /*13d00*/  FMUL.FTZ R34, R34, R21 ;  /* 0x0000001522227220 */ /* 0x000fe20000410000 */
[----:B------:R-:W5:Y:S01]  /*13d10*/  MUFU.EX2 R170, R170 ;  /* 0x000000aa00aa7308 */ /* 0x000f620000000800 */
[C---:B---3--:R-:W-:Y:S01]  /*13d20*/  FADD.FTZ R3, R183.reuse, R3 ;  /* 0x00000003b7037221 */ /* 0x048fe20000010000 */
[----:B--2---:R-:W-:Y:S01]  /*13d30*/  F2FP.BF16.F32.PACK_AB R153, R183, R213 ;  /* 0x000000d5b799723e */ /* 0x004fe200000010ff */
        /* <DEDUP_REMOVED lines=13> */
[----:B------:R-:W3:Y:S01]  /*13e10*/  MUFU.EX2 R182, R182 ;  /* 0x000000b600b67308 */ /* 0x000ee20000000800 */
[C---:B-----5:R-:W-:Y:S01]  /*13e20*/  FADD.FTZ R3, R170.reuse, R3 ;  /* 0x00000003aa037221 */ /* 0x060fe20000010000 */
[----:B------:R-:W-:Y:S01]  /*13e30*/  F2FP.BF16.F32.PACK_AB R155, R170, R155 ;  /* 0x0000009baa9b723e */ /* 0x000fe200000010ff */
[----:B------:R-:W-:Y:S01]  /*13e40*/  BAR.SYNC.DEFER_BLOCKING 0xf, 0x100 ;  /* 0x03c4000000007b1d */ /* 0x000fe20000010000 */
        /* <DEDUP_REMOVED lines=22> */
[----:B----4-:R-:W-:Y:S01]  /*13fb0*/  FADD.FTZ R3, R159, R3 ;  /* 0x000000039f037221 */ /* 0x010fe20000010000 */
[----:B------:R0:W-:Y:S01]  /*13fc0*/  STSM.16.M88.4 [R196+0x26800], R152 ;  /* 0x02680098c4007844 */ /* 0x0001e20000000200 */
[-C--:B------:R-:W-:Y:S01]  /*13fd0*/  FMUL.FTZ R90, R90, R21.reuse ;  /* 0x000000155a5a7220 */ /* 0x080fe20000410000 */
[-C--:B------:R-:W-:Y:S01]  /*13fe0*/  FMUL.FTZ R91, R91, R21.reuse ;  /* 0x000000155b5b7220 */ /* 0x080fe20000410000 */
[-C--:B------:R-:W-:Y:S01]  /*13ff0*/  FMUL.FTZ R94, R94, R21.reuse ;  /* 0x000000155e5e7220 */ /* 0x080fe20000410000 */
[-C--:B------:R-:W-:Y:S01]  /*14000*/  FMUL.FTZ R95, R95, R21.reuse ;  /* 0x000000155f5f7220 */ /* 0x080fe20000410000 */
        /* <DEDUP_REMOVED lines=42> */
[----:B----4-:R-:W-:Y:S01]  /*142b0*/  FADD.FTZ R3, R165, R3 ;  /* 0x00000003a5037221 */ /* 0x010fe20000010000 */
[-C--:B------:R-:W-:Y:S01]  /*142c0*/  FMUL.FTZ R150, R150, R21.reuse ;  /* 0x0000001596967220 */ /* 0x080fe20000410000 */
[----:B------:R-:W-:-:S05]  /*142d0*/  FMUL.FTZ R151, R151, R21 ;  /* 0x0000001597977220 */ /* 0x000fca0000410000 */
[----:B------:R-:W4:Y:S01]  /*142e0*/  MUFU.EX2 R167, R174 ;  /* 0x000000ae00a77308 */ /* 0x000f220000000800 */
[C---:B--2---:R-:W-:Y:S01]  /*142f0*/  FADD.FTZ R3, R172.reuse, R3 ;  /* 0x00000003ac037221 */ /* 0x044fe20000010000 */
[----:B------:R-:W-:-:S06]  /*14300*/  F2FP.BF16.F32.PACK_AB R165, R172, R165 ;  /* 0x000000a5aca5723e */ /* 0x000fcc00000010ff */
[----:B------:R-:W2:Y:S01]  /*14310*/  MUFU.EX2 R175, R175 ;  /* 0x000000af00af7308 */ /* 0x000ea20000000800 */
[----:B---3--:R-:W-:Y:S01]  /*14320*/  FADD.FTZ R0, R164, R0 ;  /* 0x00000000a4007221 */ /* 0x008fe20000010000 */
[----:B------:R-:W-:-:S03]  /*14330*/  F2FP.BF16.F32.PACK_AB R164, R177, R164 ;  /* 0x000000a4b1a4723e */ /* 0x000fc600000010ff */
[----:B------:R-:W-:Y:S01]  /*14340*/  FADD.FTZ R0, R177, R0 ;  /* 0x00000000b1007221 */ /* 0x000fe20000010000 */
[----:B----4-:R-:W-:-:S03]  /*14350*/  FADD.FTZ R3, R167, R3 ;  /* 0x00000003a7037221 */ /* 0x010fc60000010000 */
[----:B------:R-:W-:-:S04]  /*14360*/  FADD.FTZ R0, R179, R0 ;  /* 0x00000000b3007221 */ /* 0x000fc80000010000 */
[----:B------:R-:W-:Y:S01]  /*14370*/  FADD.FTZ R0, R180, R0 ;  /* 0x00000000b4007221 */ /* 0x000fe20000010000 */
[C---:B--2---:R-:W-:Y:S01]  /*14380*/  F2FP.BF16.F32.PACK_AB R167, R175.reuse, R167 ;  /* 0x000000a7afa7723e */ /* 0x044fe200000010ff */
[----:B------:R-:W-:-:S04]  /*14390*/  FADD.FTZ R3, R175, R3 ;  /* 0x00000003af037221 */ /* 0x000fc80000010000 */
[----:B------:R0:W-:Y:S01]  /*143a0*/  STSM.16.M88.4 [R198], R164 ;  /* 0x000000a4c6007844 */ /* 0x0001e20000000200 */
[----:B------:R-:W-:Y:S05]  /*143b0*/  @!P0 BRA `(.L_x_5847) ;  /* 0x0000000000048947 */ /* 0x000fea0003800000 */
[----:B------:R-:W-:Y:S01]  /*143c0*/  BPT.TRAP 0x1 ;  /* 0x000000040000795c */ /* 0x000fe20000300000 */
.L_x_5847:
[----:B------:R2:W3:Y:S01]  /*143d0*/  SYNCS.PHASECHK.TRANS64.TRYWAIT P2, [R206+URZ+0x28c50], R207 ;  /* 0x028c50cfce0075a7 */ /* 0x0004e2000804017f */
[----:B------:R-:W-:Y:S05]  /*143e0*/  @!P0 BRA `(.L_x_5848) ;  /* 0x0000000000048947 */ /* 0x000fea0003800000 */
[----:B------:R-:W-:Y:S01]  /*143f0*/  BPT.TRAP 0x1 ;  /* 0x000000040000795c */ /* 0x000fe20000300000 */
.L_x_5848:
[----:B------:R-:W-:Y:S04]  /*14400*/  BSSY B1, `(.L_x_5849) ;  /* 0x0000004000017945 */ /* 0x000fe80003800000 */
[----:B---3--:R-:W-:Y:S05]  /*14410*/  @P2 BRA `(.L_x_5850) ;  /* 0x0000000000082947 */ /* 0x008fea0003800000 */
[----:B------:R-:W3:Y:S02]  /*14420*/  SYNCS.PHASECHK.TRANS64.TRYWAIT P2, [R206+URZ+0x28c50], R207 ;  /* 0x028c50cfce0075a7 */ /* 0x000ee4000804017f */
[----:B---3--:R-:W-:Y:S05]  /*14430*/  @!P2 BRA `(.L_x_5851) ;  /* 0x000001040048a947 */ /* 0x008fea0003800000 */
.L_x_5850:
[----:B------:R-:W-:Y:S05]  /*14440*/  BSYNC B1 ;  /* 0x0000000000017941 */ /* 0x000fea0003800000 */
.L_x_5849:
        /* <DEDUP_REMOVED lines=10> */
[----:B------:R-:W-:-:S02]  /*144f0*/  IMAD.MOV.U32 R213, RZ, RZ, R15 ;  /* 0x000000ffffd57224 */ /* 0x000fc400078e000f */
[----:B------:R-:W-:Y:S02]  /*14500*/  IMAD.MOV.U32 R215, RZ, RZ, R14 ;  /* 0x000000ffffd77224 */ /* 0x000fe400078e000e */
[----:B0-----:R-:W-:-:S06]  /*14510*/  IMAD.MOV.U32 R214, RZ, RZ, R18 ;  /* 0x000000ffffd67224 */ /* 0x001fcc00078e0012 */
[----:B------:R-:W-:Y:S03]  /*14520*/  HGMMA.64x256x16.F32.BF16 R24, R152, gdesc[UR4].tnspB, R24, gsb0 ;  /* 0x43e0000498187df0 */ /* 0x000fe60008001818 */
[----:B------:R-:W-:Y:S02]  /*14530*/  WARPGROUP.DEPBAR.LE gsb0, 0x0 ;  /* 0x00008000000079c5 */ /* 0x000fe40000010000 */
[----:B------:R-:W-:Y:S01]  /*14540*/  VIADD R152, R168, 0x80 ;  /* 0x00000080a8987836 */ /* 0x000fe20000000000 */
        /* <DEDUP_REMOVED lines=31> */
.L_x_5833:
[----:B------:R-:W-:Y:S05]  /*14740*/  BSYNC B0 ;  /* 0x0000000000007941 */ /* 0x000fea0003800000 */
.L_x_5832:
[----:B------:R-:W2:Y:S01]  /*14750*/  SHFL.BFLY PT, R4, R0, 0x2, 0x1f ;  /* 0x0c401f0000047f89 */ /* 0x000ea200000e0000 */
[----:B------:R-:W-:Y:S02]  /*14760*/  IMAD.MOV.U32 R152, RZ, RZ, -0x800000 ;  /* 0xff800000ff987424 */ /* 0x000fe400078e00ff */
[----:B------:R-:W-:Y:S01]  /*14770*/  VIADD R217, R217, 0x1 ;  /* 0x00000001d9d97836 */ /* 0x000fe20000000000 */
[----:B------:R-:W-:Y:S08]  /*14780*/  BAR.ARV 0x8, 0x100 ;  /* 0x0204000000007b1d */ /* 0x000ff00000002000 */
[----:B------:R-:W-:Y:S01]  /*14790*/  BAR.SYNC.DEFER_BLOCKING 0xf, 0x100 ;  /* 0x03c4000000007b1d */ /* 0x000fe20000010000 */
[----:B--2---:R-:W-:-:S05]  /*147a0*/  FADD.FTZ R4, R4, R0 ;  /* 0x0000000004047221 */ /* 0x004fca0000010000 */
[----:B------:R-:W2:Y:S02]  /*147b0*/  SHFL.BFLY PT, R0, R4, 0x1, 0x1f ;  /* 0x0c201f0004007f89 */ /* 0x000ea400000e0000 */
[----:B--2---:R-:W-:Y:S01]  /*147c0*/  FADD.FTZ R0, R4, R0 ;  /* 0x0000000004007221 */ /* 0x004fe20000010000 */
[----:B------:R-:W-:-:S04]  /*147d0*/  IMAD.MOV.U32 R4, RZ, RZ, RZ ;  /* 0x000000ffff047224 */ /* 0x000fc800078e00ff */
[----:B------:R-:W-:-:S13]  /*147e0*/  FSETP.NE.FTZ.AND P0, PT, R0, RZ, PT ;  /* 0x000000ff0000720b */ /* 0x000fda0003f15000 */
        /* <DEDUP_REMOVED lines=11> */
[----:B---3--:R-:W-:Y:S01]  /*148a0*/  @P0 FMUL.FTZ R0, R0, 0.69314718246459960938 ;  /* 0x3f31721800000820 */ /* 0x008fe20000410000 */
[-C--:B------:R-:W-:Y:S01]  /*148b0*/  FMUL.FTZ R40, R40, R4.reuse ;  /* 0x0000000428287220 */ /* 0x080fe20000410000 */
[-C--:B------:R-:W-:Y:S01]  /*148c0*/  FMUL.FTZ R41, R41, R4.reuse ;  /* 0x0000000429297220 */ /* 0x080fe20000410000 */
[----:B------:R-:W-:Y:S01]  /*148d0*/  FMUL.FTZ R44, R44, R4 ;  /* 0x000000042c2c7220 */ /* 0x000fe20000410000 */
[----:B------:R-:W-:Y:S01]  /*148e0*/  @P0 FFMA.FTZ R152, R5, R14, R0 ;  /* 0x0000000e05980223 */ /* 0x000fe20000010000 */
        /* <DEDUP_REMOVED lines=57> */
[----:B------:R-:W-:Y:S01]  /*14c80*/  FMUL.FTZ R149, R149, R4 ;  /* 0x0000000495957220 */ /* 0x000fe20000410000 */
        /* <DEDUP_REMOVED lines=39> */
[----:B------:R2:W-:Y:S01]  /*14f00*/  @!P0 STS [R5+0x28800], R4 ;  /* 0x0288000405008388 */ /* 0x0005e20000000800 */
        /* <DEDUP_REMOVED lines=9> */
[-C--:B--2---:R-:W-:Y:S01]  /*14fa0*/  FMUL.FTZ R4, R78, R0.reuse ;  /* 0x000000004e047220 */ /* 0x084fe20000410000 */
[-C--:B------:R-:W-:Y:S01]  /*14fb0*/  FMUL.FTZ R99, R99, R0.reuse ;  /* 0x0000000063637220 */ /* 0x080fe20000410000 */
[-C--:B------:R-:W-:Y:S01]  /*14fc0*/  FMUL.FTZ R102, R102, R0.reuse ;  /* 0x0000000066667220 */ /* 0x080fe20000410000 */
[-C--:B------:R-:W-:Y:S01]  /*14fd0*/  FMUL.FTZ R103, R103, R0.reuse ;  /* 0x0000000067677220 */ /* 0x080fe20000410000 */
        /* <DEDUP_REMOVED lines=26> */
[----:B------:R-:W-:Y:S06]  /*15180*/  BAR.ARV 0xe, 0x100 ;  /* 0x0384000000007b1d */ /* 0x000fec0000002000 */
[----:B------:R-:W-:-:S02]  /*15190*/  PLOP3.LUT P0, PT, PT, PT, PT, 0x8, 0x0 ;  /* 0x000000000000781c */ /* 0x000fc40003f0e170 */
[----:B------:R-:W-:Y:S02]  /*151a0*/  LOP3.LUT R19, R19, R0, RZ, 0x3c, !PT ;  /* 0x0000000013137212 */ /* 0x000fe400078e3cff */
[----:B------:R-:W-:-:S09]  /*151b0*/  SEL R18, R18, RZ, P1 ;  /* 0x000000ff12127207 */ /* 0x000fd20000800000 */
.L_x_5713:
[----:B------:R-:W-:Y:S05]  /*151c0*/  BSYNC B7 ;  /* 0x0000000000077941 */ /* 0x000fea0003800000 */
.L_x_5701:
[----:B------:R-:W2:Y:S08]  /*151d0*/  S2UR UR5, SR_CgaCtaId ;  /* 0x00000000000579c3 */ /* 0x000eb00000008800 */
[----:B------:R-:W-:Y:S06]  /*151e0*/  BAR.SYNC.DEFER_BLOCKING 0x5, 0x180 ;  /* 0x0146000000007b1d */ /* 0x000fec0000010000 */
[----:B------:R-:W-:Y:S01]  /*151f0*/  UMOV UR4, 0x400 ;  /* 0x0000040000047882 */ /* 0x000fe20000000000 */
[----:B------:R-:W-:Y:S01]  /*15200*/  BSSY B0, `(.L_x_5853) ;  /* 0x000049e000007945 */ /* 0x000fe20003800000 */
[----:B--2---:R-:W-:-:S06]  /*15210*/  ULEA UR4, UR5, UR4, 0x18 ;  /* 0x0000000405047291 */ /* 0x004fcc000f8ec03f */
[----:B------:R-:W-:-:S05]  /*15220*/  IMAD.U32 R2, RZ, RZ, UR4 ;  /* 0x00000004ff027e24 */ /* 0x000fca000f8e00ff */
[----:B-----5:R2:W3:Y:S01]  /*15230*/  LDS.128 R76, [R2+0x28cd0] ;  /* 0x028cd000024c7984 */ /* 0x0204e20000000c00 */
[----:B------:R-:W-:Y:S06]  /*15240*/  BAR.ARV 0x4, 0x180 ;  /* 0x0106000000007b1d */ /* 0x000fec0000002000 */
[----:B------:R-:W-:Y:S05]  /*15250*/  @P0 BRA `(.L_x_5854) ;  /* 0x0000003800980947 */ /* 0x000fea0003800000 */
[----:B------:R-:W4:Y:S01]  /*15260*/  LDL R8, [R1+0x6c] ;  /* 0x00006c0001087983 */ /* 0x000f220000100800 */
        /* <DEDUP_REMOVED lines=12> */
[----:B----4-:R-:W-:-:S04]  /*15330*/  IMAD.WIDE R22, R8, 0x2, R20 ;  /* 0x0000000208167825 */ /* 0x010fc800078e0214 */
[----:B0-----:R-:W-:Y:S01]  /*15340*/  IMAD.MOV.U32 R9, RZ, RZ, R23 ;  /* 0x000000ffff097224 */ /* 0x001fe200078e0017 */
[----:B------:R-:W-:-:S04]  /*15350*/  LOP3.LUT R0, R22, 0x380, RZ, 0xc0, !PT ;  /* 0x0000038016007812 */ /* 0x000fc800078ec0ff */
[----:B------:R-:W-:-:S04]  /*15360*/  SHF.R.U64 R0, R0, 0x3, RZ ;  /* 0x0000000300007819 */ /* 0x000fc800000012ff */
[----:B------:R-:W-:-:S04]  /*15370*/  LOP3.LUT R8, R0, R22, RZ, 0x3c, !PT ;  /* 0x0000001600087212 */ /* 0x000fc800078e3cff */
[----:B------:R-:W-:Y:S02]  /*15380*/  MOV R0, R8 ;  /* 0x0000000800007202 */ /* 0x000fe40000000f00 */
[----:B------:R-:W-:Y:S02]  /*15390*/  F2FP.BF16.F32.PACK_AB R8, R25, R24 ;  /* 0x000000181908723e */ /* 0x000fe400000010ff */
[----:B------:R-:W-:-:S05]  /*153a0*/  F2FP.BF16.F32.PACK_AB R9, R27, R26 ;  /* 0x0000001a1b09723e */ /* 0x000fca00000010ff */
[----:B------:R0:W-:Y:S02]  /*153b0*/  STSM.16.M88.4 [R0], R8 ;  /* 0x0000000800007844 */ /* 0x0001e40000000200 */
[----:B0-----:R-:W-:Y:S02]  /*153c0*/  IADD3 R8, P0, R22, 0x20, RZ ;  /* 0x0000002016087810 */ /* 0x001fe40007f1e0ff */
        /* <DEDUP_REMOVED lines=8> */
[----:B0-----:R-:W-:Y:S02]  /*15450*/  IADD3 R8, P0, R22, 0x40, RZ ;  /* 0x0000004016087810 */ /* 0x001fe40007f1e0ff */
        /* <DEDUP_REMOVED lines=144> */
[----:B------:R-:W-:Y:S01]  /*15d60*/  ISETP.NE.U32.AND P0, PT, RZ, UR4, PT ;  /* 0x00000004ff007c0c */ /* 0x000fe2000bf05070 */
[----:B------:R-:W-:Y:S02]  /*15d70*/  ULDC UR4, c[0x0][0xa88] ;  /* 0x0002a20000047ab9 */ /* 0x000fe40000000800 */
[----:B------:R0:W-:Y:S01]  /*15d80*/  STSM.16.M88.4 [R12], R8 ;  /* 0x000000080c007844 */ /* 0x0001e20000000200 */
[----:B------:R-:W-:Y:S02]  /*15d90*/  ISETP.NE.AND.EX P0, PT, RZ, UR5, PT, P0 ;  /* 0x00000005ff007c0c */ /* 0x000fe4000bf05300 */
[----:B0-----:R-:W-:-:S11]  /*15da0*/  LOP3.LUT R8, R0, 0x380, RZ, 0xc0, !PT ;  /* 0x0000038000087812 */ /* 0x001fd600078ec0ff */
[----:B------:R-:W0:Y:S01]  /*15db0*/  @P0 LDC.64 R10, c[0x0][0xc08] ;  /* 0x00030200ff0a0b82 */ /* 0x000e220000000a00 */
[----:B------:R-:W-:Y:S02]  /*15dc0*/  F2FP.BF16.F32.PACK_AB R12, R145, R144 ;  /* 0x00000090910c723e */ /* 0x000fe400000010ff */
[----:B------:R-:W-:-:S04]  /*15dd0*/  SHF.R.U64 R8, R8, 0x3, RZ ;  /* 0x0000000308087819 */ /* 0x000fc800000012ff */
[----:B------:R-:W-:Y:S01]  /*15de0*/  LOP3.LUT R22, R8, R0, RZ, 0x3c, !PT ;  /* 0x0000000008167212 */ /* 0x000fe200078e3cff */
[----:B------:R-:W-:-:S03]  /*15df0*/  IMAD.U32 R8, RZ, RZ, UR4 ;  /* 0x00000004ff087e24 */ /* 0x000fc6000f8e00ff */
[----:B------:R-:W-:-:S05]  /*15e00*/  MOV R22, R22 ;  /* 0x0000001600167202 */ /* 0x000fca0000000f00 */
[----:B------:R1:W-:Y:S01]  /*15e10*/  STSM.16.M88.4 [R22], R12 ;  /* 0x0000000c16007844 */ /* 0x0003e20000000200 */
[----:B0-----:R-:W-:Y:S01]  /*15e20*/  @P0 IMAD.WIDE R10, R208, 0x4, R10 ;  /* 0x00000004d00a0825 */ /* 0x001fe200078e020a */
[----:B------:R-:W-:Y:S01]  /*15e30*/  BAR.SYNC.DEFER_BLOCKING 0x1, 0x100 ;  /* 0x0044000000007b1d */ /* 0x000fe20000010000 */
[----:B------:R-:W-:-:S04]  /*15e40*/  ISETP.NE.U32.AND P1, PT, RZ, UR6, PT ;  /* 0x00000006ff007c0c */ /* 0x000fc8000bf25070 */
[----:B------:R-:W-:Y:S01]  /*15e50*/  ISETP.NE.AND.EX P1, PT, RZ, UR7, PT, P1 ;  /* 0x00000007ff007c0c */ /* 0x000fe2000bf25310 */
[----:B------:R0:W5:Y:S01]  /*15e60*/  @P0 LDG.E R8, desc[UR42][R10.64] ;  /* 0x0000002a0a080981 */ /* 0x000162000c1e1900 */
[----:B------:R-:W-:Y:S01]  /*15e70*/  IMAD.MOV.U32 R0, RZ, RZ, RZ ;  /* 0x000000ffff007224 */ /* 0x000fe200078e00ff */
[----:B0-----:R-:W0:Y:S02]  /*15e80*/  LDC.64 R10, c[0x0][0xc00] ;  /* 0x00030000ff0a7b82 */ /* 0x001e240000000a00 */
[----:B0-----:R-:W-:-:S08]  /*15e90*/  IMAD.WIDE R10, R208, 0x4, R10 ;  /* 0x00000004d00a7825 */ /* 0x001fd000078e020a */
[----:B------:R1:W5:Y:S01]  /*15ea0*/  @P1 LDG.E R0, desc[UR42][R10.64] ;  /* 0x0000002a0a001981 */ /* 0x000362000c1e1900 */
[----:B------:R-:W-:Y:S05]  /*15eb0*/  @P0 BRA `(.L_x_5855) ;  /* 0x0000000000100947 */ /* 0x000fea0003800000 */
[----:B------:R-:W-:Y:S05]  /*15ec0*/  @!P1 BRA `(.L_x_5855) ;  /* 0x00000000000c9947 */ /* 0x000fea0003800000 */
[----:B-----5:R-:W4:Y:S04]  /*15ed0*/  LDG.E R8, desc[UR42][R10.64] ;  /* 0x0000002a0a087981 */ /* 0x020f28000c1e1900 */
[----:B-1----:R-:W4:Y:S02]  /*15ee0*/  LDG.E R10, desc[UR42][R10.64+0x4] ;  /* 0x0000042a0a0a7981 */ /* 0x002f24000c1e1900 */
[----:B----4-:R-:W-:-:S07]  /*15ef0*/  IMAD.IADD R8, R10, 0x1, -R8 ;  /* 0x000000010a087824 */ /* 0x010fce00078e0a08 */
.L_x_5855:
[----:B------:R-:W4:Y:S01]  /*15f00*/  LDL R9, [R1+0x48] ;  /* 0x0000480001097983 */ /* 0x000f220000100800 */
[----:B------:R-:W-:Y:S01]  /*15f10*/  ISETP.NE.AND P1, PT, R205, RZ, PT ;  /* 0x000000ffcd00720c */ /* 0x000fe20003f25270 */
[----:B------:R-:W-:-:S03]  /*15f20*/  ULDC UR4, c[0x0][0xad4] ;  /* 0x0002b50000047ab9 */ /* 0x000fc60000000800 */
[----:B------:R-:W-:Y:S01]  /*15f30*/  SEL R205, R205, UR4, P1 ;  /* 0x00000004cdcd7c07 */ /* 0x000fe20008800000 */
[----:B----4-:R-:W0:Y:S02]  /*15f40*/  SHFL.IDX PT, R9, R9, RZ, 0x1f ;  /* 0x00001fff09097589 */ /* 0x010e2400000e0000 */
[----:B0-----:R-:W-:Y:S02]  /*15f50*/  ISETP.NE.AND P0, PT, R9, RZ, PT ;  /* 0x000000ff0900720c */ /* 0x001fe40003f05270 */
[----:B-----5:R-:W-:-:S11]  /*15f60*/  SHF.R.S32.HI R9, RZ, 0x1f, R0 ;  /* 0x0000001fff097819 */ /* 0x020fd60000011400 */
[----:B------:R-:W-:Y:S05]  /*15f70*/  @P0 BRA `(.L_x_5856) ;  /* 0x0000000000f80947 */ /* 0x000fea0003800000 */
[----:B------:R-:W4:Y:S01]  /*15f80*/  LDL R155, [R1+0x68] ;  /* 0x00006800019b7983 */ /* 0x000f220000100800 */
[----:B-1----:R-:W-:Y:S01]  /*15f90*/  IMAD.MOV.U32 R14, RZ, RZ, 0x9b8 ;  /* 0x000009b8ff0e7424 */ /* 0x002fe200078e00ff */
[----:B------:R-:W-:Y:S01]  /*15fa0*/  ISETP.GT.AND P1, PT, R205, 0x1, PT ;  /* 0x00000001cd00780c */ /* 0x000fe20003f24270 */
[----:B------:R-:W0:Y:S01]  /*15fb0*/  LDC R154, c[0x0][0xbe8] ;  /* 0x0002fa00ff9a7b82 */ /* 0x000e220000000800 */
[----:B------:R-:W-:Y:S01]  /*15fc0*/  ISETP.NE.U32.AND P0, PT, RZ, UR6, PT ;  /* 0x00000006ff007c0c */ /* 0x000fe2000bf05070 */
[----:B---3--:R-:W-:Y:S01]  /*15fd0*/  IMAD.IADD R76, R201, 0x1, R192 ;  /* 0x00000001c94c7824 */ /* 0x008fe200078e02c0 */
[----:B------:R-:W-:Y:S02]  /*15fe0*/  SEL R14, R14, 0x978, P1 ;  /* 0x000009780e0e7807 */ /* 0x000fe40000800000 */
[----:B------:R-:W-:Y:S02]  /*15ff0*/  ISETP.NE.AND.EX P0, PT, RZ, UR7, PT, P0 ;  /* 0x00000007ff007c0c */ /* 0x000fe4000bf05300 */
[----:B------:R-:W-:Y:S01]  /*16000*/  SHF.R.S32.HI R15, RZ, 0x1f, R208 ;  /* 0x0000001fff0f7819 */ /* 0x000fe200000114d0 */
[----:B------:R-:W1:Y:S01]  /*16010*/  LDC.64 R12, c[0x0][R14+0x220] ;  /* 0x000088000e0c7b82 */ /* 0x000e620000000a00 */
[----:B------:R-:W-:-:S02]  /*16020*/  SEL R22, R208, RZ, !P0 ;  /* 0x000000ffd0167207 */ /* 0x000fc40004000000 */
[----:B------:R-:W-:Y:S02]  /*16030*/  SEL R15, R15, RZ, !P0 ;  /* 0x000000ff0f0f7207 */ /* 0x000fe40004000000 */
[----:B------:R-:W-:-:S03]  /*16040*/  SEL R153, R218, RZ, P1 ;  /* 0x000000ffda997207 */ /* 0x000fc60000800000 */
[----:B------:R-:W3:Y:S01]  /*16050*/  LDC.64 R10, c[0x0][R14+0x218] ;  /* 0x000086000e0a7b82 */ /* 0x000ee20000000a00 */
[----:B0-----:R-:W-:Y:S01]  /*16060*/  ISETP.NE.AND P0, PT, R154, 0x1, PT ;  /* 0x000000019a00780c */ /* 0x001fe20003f05270 */
[----:B-1----:R-:W-:-:S04]  /*16070*/  IMAD R13, R13, R22, RZ ;  /* 0x000000160d0d7224 */ /* 0x002fc800078e02ff */
[C---:B------:R-:W-:Y:S02]  /*16080*/  IMAD R15, R12.reuse, R15, R13 ;  /* 0x0000000f0c0f7224 */ /* 0x040fe400078e020d */
[----:B------:R-:W-:-:S04]  /*16090*/  IMAD.WIDE.U32 R12, R12, R22, RZ ;  /* 0x000000160c0c7225 */ /* 0x000fc800078e00ff */
[-C--:B---3--:R-:W-:Y:S02]  /*160a0*/  IMAD R22, R11, R204.reuse, RZ ;  /* 0x000000cc0b167224 */ /* 0x088fe400078e02ff */
[----:B------:R-:W-:-:S04]  /*160b0*/  IMAD.WIDE.U32 R10, R10, R204, RZ ;  /* 0x000000cc0a0a7225 */ /* 0x000fc800078e00ff */
[----:B------:R-:W-:Y:S01]  /*160c0*/  IMAD.IADD R22, R11, 0x1, R22 ;  /* 0x000000010b167824 */ /* 0x000fe200078e0216 */
[----:B------:R-:W-:Y:S01]  /*160d0*/  IADD3 R23, P2, P3, R12, R10, R0 ;  /* 0x0000000a0c177210 */ /* 0x000fe20007b5e000 */
[----:B------:R-:W0:Y:S01]  /*160e0*/  @P0 LDC R11, c[0x0][0xbec] ;  /* 0x0002fb00ff0b0b82 */ /* 0x000e220000000800 */
[----:B------:R-:W-:-:S05]  /*160f0*/  IMAD.IADD R15, R13, 0x1, R15 ;  /* 0x000000010d0f7824 */ /* 0x000fca00078e020f */
[----:B------:R-:W-:Y:S01]  /*16100*/  IADD3.X R15, R15, R22, R9, P2, P3 ;  /* 0x000000160f0f7210 */ /* 0x000fe200017e6409 */
[----:B------:R-:W-:Y:S01]  /*16110*/  IMAD.MOV.U32 R22, RZ, RZ, R76 ;  /* 0x000000ffff167224 */ /* 0x000fe200078e004c */
[----:B------:R-:W1:Y:S01]  /*16120*/  @P0 LDC R10, c[0x0][0xbf0] ;  /* 0x0002fc00ff0a0b82 */ /* 0x000e620000000800 */
[----:B0-----:R-:W-:-:S05]  /*16130*/  @P0 IMAD.HI.U32 R11, R76, R11, RZ ;  /* 0x0000000b4c0b0227 */ /* 0x001fca00078e00ff */
[----:B-1----:R-:W-:Y:S02]  /*16140*/  @P0 SHF.R.U32.HI R22, RZ, R10, R11 ;  /* 0x0000000aff160219 */ /* 0x002fe4000001160b */
[----:B------:R-:W0:Y:S02]  /*16150*/  LDC.64 R10, c[0x0][R14+0x228] ;  /* 0x00008a000e0a7b82 */ /* 0x000e240000000a00 */
[----:B0-----:R-:W-:-:S04]  /*16160*/  IMAD.WIDE.U32 R12, R10, R153, RZ ;  /* 0x000000990a0c7225 */ /* 0x001fc800078e00ff */
[----:B------:R-:W-:Y:S01]  /*16170*/  IMAD R10, R11, R153, RZ ;  /* 0x000000990b0a7224 */ /* 0x000fe200078e02ff */
[----:B------:R-:W-:Y:S01]  /*16180*/  IADD3 R12, P0, P2, R22, R23, R12 ;  /* 0x00000017160c7210 */ /* 0x000fe20007a1e00c */
[--C-:B------:R-:W-:Y:S01]  /*16190*/  IMAD.MOV R23, RZ, RZ, -R22.reuse ;  /* 0x000000ffff177224 */ /* 0x100fe200078e0a16 */
[----:B------:R-:W-:Y:S01]  /*161a0*/  SHF.R.S32.HI R22, RZ, 0x1f, R22 ;  /* 0x0000001fff167819 */ /* 0x000fe20000011416 */
[----:B------:R-:W-:Y:S02]  /*161b0*/  IMAD.IADD R13, R13, 0x1, R10 ;  /* 0x000000010d0d7824 */ /* 0x000fe400078e020a */
[----:B------:R0:W1:Y:S01]  /*161c0*/  LDC.64 R10, c[0x0][R14+0x210] ;  /* 0x000084000e0a7b82 */ /* 0x0000620000000a00 */
[----:B------:R-:W-:Y:S02]  /*161d0*/  IMAD R23, R154, R23, R76 ;  /* 0x000000179a177224 */ /* 0x000fe400078e024c */
[----:B------:R-:W-:Y:S01]  /*161e0*/  IADD3.X R13, R22, R15, R13, P0, P2 ;  /* 0x0000000f160d7210 */ /* 0x000fe200007e440d */
[----:B------:R-:W-:-:S02]  /*161f0*/  IMAD.IADD R15, R191, 0x1, R192 ;  /* 0x00000001bf0f7824 */ /* 0x000fc400078e02c0 */
[----:B0-----:R-:W-:Y:S01]  /*16200*/  SHF.R.S32.HI R14, RZ, 0x1f, R23 ;  /* 0x0000001fff0e7819 */ /* 0x001fe20000011417 */
[-C--:B-1----:R-:W-:Y:S02]  /*16210*/  IMAD R11, R11, R23.reuse, RZ ;  /* 0x000000170b0b7224 */ /* 0x082fe400078e02ff */
[----:B------:R-:W-:-:S04]  /*16220*/  IMAD.WIDE.U32 R12, R10, R23, R12 ;  /* 0x000000170a0c7225 */ /* 0x000fc800078e000c */
[----:B------:R-:W-:Y:S02]  /*16230*/  IMAD R14, R10, R14, R11 ;  /* 0x0000000e0a0e7224 */ /* 0x000fe400078e020b */
[----:B------:R-:W0:Y:S02]  /*16240*/  LDC.64 R10, c[0x0][0xba8] ;  /* 0x0002ea00ff0a7b82 */ /* 0x000e240000000a00 */
[----:B------:R-:W-:-:S06]  /*16250*/  IMAD.IADD R14, R13, 0x1, R14 ;  /* 0x000000010d0e7824 */ /* 0x000fcc00078e020e */
[----:B0-----:R-:W0:Y:S08]  /*16260*/  @!P1 LDC R10, c[0x0][0xb50] ;  /* 0x0002d400ff0a9b82 */ /* 0x001e300000000800 */
[----:B------:R-:W1:Y:S01]  /*16270*/  @!P1 LDC R11, c[0x0][0xb54] ;  /* 0x0002d500ff0b9b82 */ /* 0x000e620000000800 */
[----:B0-----:R-:W-:-:S04]  /*16280*/  LEA R13, P0, R12, R10, 0x2 ;  /* 0x0000000a0c0d7211 */ /* 0x001fc800078010ff */
[----:B-1----:R-:W-:Y:S02]  /*16290*/  LEA.HI.X R14, R12, R11, R14, 0x2, P0 ;  /* 0x0000000b0c0e7211 */ /* 0x002fe400000f140e */
[----:B------:R-:W-:Y:S04]  /*162a0*/  SHFL.IDX PT, R12, R13, 0x1, 0x1c1f ;  /* 0x003c1f000d0c7f89 */ /* 0x000fe800000e0000 */
[----:B------:R-:W-:Y:S01]  /*162b0*/  SHFL.IDX PT, R11, R14, RZ, 0x1c1f ;  /* 0x001c1fff0e0b7589 */ /* 0x000fe200000e0000 */
[----:B----4-:R-:W-:-:S05]  /*162c0*/  IMAD.MOV R10, RZ, RZ, -R155 ;  /* 0x000000ffff0a7224 */ /* 0x010fca00078e0a9b */
[----:B------:R-:W-:Y:S02]  /*162d0*/  ISETP.NE.AND P0, PT, R185, R10, PT ;  /* 0x0000000ab900720c */ /* 0x000fe40003f05270 */
[----:B------:R-:W0:Y:S04]  /*162e0*/  SHFL.IDX PT, R10, R13, RZ, 0x1c1f ;  /* 0x001c1fff0d0a7589 */ /* 0x000e2800000e0000 */
[----:B------:R1:W3:Y:S02]  /*162f0*/  SHFL.IDX PT, R13, R14, 0x1, 0x1c1f ;  /* 0x003c1f000e0d7f89 */ /* 0x0002e400000e0000 */
[----:B-1----:R-:W-:-:S05]  /*16300*/  IMAD R14, R8, R154, RZ ;  /* 0x0000009a080e7224 */ /* 0x002fca00078e02ff */
[C---:B------:R-:W-:Y:S01]  /*16310*/  ISETP.GE.OR P1, PT, R15.reuse, R14, P0 ;  /* 0x0000000e0f00720c */ /* 0x040fe20000726670 */
[----:B------:R-:W-:-:S05]  /*16320*/  VIADD R15, R15, 0x8 ;  /* 0x000000080f0f7836 */ /* 0x000fca0000000000 */
[----:B------:R-:W-:-:S07]  /*16330*/  ISETP.GE.OR P0, PT, R15, R14, P0 ;  /* 0x0000000e0f00720c */ /* 0x000fce0000706670 */
[----:B0-----:R0:W-:Y:S06]  /*16340*/  @!P1 ST.E desc[UR42][R10.64], R152 ;  /* 0x000000980a009985 */ /* 0x0011ec000c10192a */
[----:B---3--:R0:W-:Y:S02]  /*16350*/  @!P0 ST.E desc[UR42][R12.64], R3 ;  /* 0x000000030c008985 */ /* 0x0081e4000c10192a */
.L_x_5856:
[----:B------:R-:W-:Y:S02]  /*16360*/  ISETP.GT.AND P1, PT, R205, 0x1, PT ;  /* 0x00000001cd00780c */ /* 0x000fe40003f24270 */
[----:B------:R-:W-:-:S04]  /*16370*/  ISETP.NE.U32.AND P0, PT, RZ, UR6, PT ;  /* 0x00000006ff007c0c */ /* 0x000fc8000bf05070 */
[----:B------:R-:W-:-:S04]  /*16380*/  ISETP.NE.AND.EX P0, PT, RZ, UR7, PT, P0 ;  /* 0x00000007ff007c0c */ /* 0x000fc8000bf05300 */
[----:B0-----:R-:W-:-:S03]  /*16390*/  SEL R3, R208, RZ, !P0 ;  /* 0x000000ffd0037207 */ /* 0x001fc60004000000 */
[----:B------:R-:W-:Y:S06]  /*163a0*/  @P1 BRA `(.L_x_5857) ;  /* 0x00000010003c1947 */ /* 0x000fec0003800000 */
[----:B------:R-:W0:Y:S01]  /*163b0*/  S2R R81, SR_TID.X ;  /* 0x0000000000517919 */ /* 0x000e220000002100 */
[----:B------:R-:W4:Y:S01]  /*163c0*/  LDC R83, c[0x0][0xbe8] ;  /* 0x0002fa00ff537b82 */ /* 0x000f220000000800 */
[----:B------:R-:W-:Y:S01]  /*163d0*/  ULDC.64 UR4, c[0x0][0xaa0] ;  /* 0x0002a80000047ab9 */ /* 0x000fe20000000a00 */
[----:B0-----:R-:W-:-:S05]  /*163e0*/  VIADD R81, R81, 0xffffff80 ;  /* 0xffffff8051517836 */ /* 0x001fca0000000000 */
[----:B------:R-:W-:-:S04]  /*163f0*/  SHF.R.S32.HI R80, RZ, 0x1f, R81 ;  /* 0x0000001fff507819 */ /* 0x000fc80000011451 */
[----:B------:R-:W-:-:S04]  /*16400*/  LEA.HI R80, R80, R81, RZ, 0x3 ;  /* 0x0000005150507211 */ /* 0x000fc800078f18ff */
[----:B---3--:R-:W-:-:S05]  /*16410*/  SHF.R.S32.HI R76, RZ, 0x3, R80 ;  /* 0x00000003ff4c7819 */ /* 0x008fca0000011450 */
[----:B------:R-:W-:-:S04]  /*16420*/  IMAD R5, R76, 0x40, R193 ;  /* 0x000000404c057824 */ /* 0x000fc800078e02c1 */
[----:B------:R-:W-:-:S03]  /*16430*/  IMAD.WIDE R4, R5, 0x2, R20 ;  /* 0x0000000205047825 */ /* 0x000fc600078e0214 */
[C---:B------:R-:W-:Y:S02]  /*16440*/  IADD3 R41, P2, R4.reuse, 0x7000, RZ ;  /* 0x0000700004297810 */ /* 0x040fe40007f5e0ff */
[----:B-1----:R-:W-:Y:S02]  /*16450*/  IADD3 R13, P3, R4, 0x1000, RZ ;  /* 0x00001000040d7810 */ /* 0x002fe40007f7e0ff */
[----:B------:R-:W-:Y:S02]  /*16460*/  LOP3.LUT R40, R41, 0x380, RZ, 0xc0, !PT ;  /* 0x0000038029287812 */ /* 0x000fe400078ec0ff */
[----:B------:R-:W-:Y:S02]  /*16470*/  LOP3.LUT R12, R13, 0x380, RZ, 0xc0, !PT ;  /* 0x000003800d0c7812 */ /* 0x000fe400078ec0ff */
[----:B------:R-:W-:Y:S02]  /*16480*/  SHF.R.U64 R40, R40, 0x3, RZ ;  /* 0x0000000328287819 */ /* 0x000fe400000012ff */
[----:B------:R-:W-:-:S02]  /*16490*/  SHF.R.U64 R12, R12, 0x3, RZ ;  /* 0x000000030c0c7819 */ /* 0x000fc400000012ff */
[----:B------:R-:W-:Y:S01]  /*164a0*/  LOP3.LUT R40, R40, R41, RZ, 0x3c, !PT ;  /* 0x0000002928287212 */ /* 0x000fe200078e3cff */
[--C-:B------:R-:W-:Y:S01]  /*164b0*/  IMAD.X R41, RZ, RZ, R5.reuse, P2 ;  /* 0x000000ffff297224 */ /* 0x100fe200010e0605 */
[----:B------:R-:W-:Y:S02]  /*164c0*/  IADD3 R69, P2, R4, 0xe000, RZ ;  /* 0x0000e00004457810 */ /* 0x000fe40007f5e0ff */
[----:B------:R-:W-:Y:S01]  /*164d0*/  LOP3.LUT R12, R12, R13, RZ, 0x3c, !PT ;  /* 0x0000000d0c0c7212 */ /* 0x000fe200078e3cff */
[----:B------:R-:W-:Y:S01]  /*164e0*/  IMAD.X R13, RZ, RZ, R5, P3 ;  /* 0x000000ffff0d7224 */ /* 0x000fe200018e0605 */
[----:B------:R-:W-:Y:S01]  /*164f0*/  LOP3.LUT R68, R69, 0x380, RZ, 0xc0, !PT ;  /* 0x0000038045447812 */ /* 0x000fe200078ec0ff */
[----:B------:R-:W-:Y:S01]  /*16500*/  IMAD R9, R9, UR4, RZ ;  /* 0x0000000409097c24 */ /* 0x000fe2000f8e02ff */
[----:B------:R-:W-:Y:S01]  /*16510*/  IADD3 R21, P4, R4, 0x2000, RZ ;  /* 0x0000200004157810 */ /* 0x000fe20007f9e0ff */
[----:B----4-:R-:W-:Y:S01]  /*16520*/  IMAD R87, R8, R83, RZ ;  /* 0x0000005308577224 */ /* 0x010fe200078e02ff */
[C---:B------:R-:W-:Y:S01]  /*16530*/  IADD3 R25, P5, R4.reuse, 0x3000, RZ ;  /* 0x0000300004197810 */ /* 0x040fe20007fbe0ff */
[----:B------:R-:W5:Y:S01]  /*16540*/  LD.E.128 R12, desc[UR42][R12.64] ;  /* 0x0000002a0c0c7980 */ /* 0x000f62000c101d00 */
[----:B------:R-:W-:-:S02]  /*16550*/  IADD3 R29, P6, R4, 0x4000, RZ ;  /* 0x00004000041d7810 */ /* 0x000fc40007fde0ff */
[C---:B------:R-:W-:Y:S01]  /*16560*/  IADD3 R33, P0, R4.reuse, 0x5000, RZ ;  /* 0x0000500004217810 */ /* 0x040fe20007f1e0ff */
[----:B------:R-:W5:Y:S01]  /*16570*/  LD.E.128 R40, desc[UR42][R40.64] ;  /* 0x0000002a28287980 */ /* 0x000f62000c101d00 */
[C---:B------:R-:W-:Y:S02]  /*16580*/  IADD3 R37, P1, R4.reuse, 0x6000, RZ ;  /* 0x0000600004257810 */ /* 0x040fe40007f3e0ff */
[----:B------:R-:W-:Y:S02]  /*16590*/  IADD3 R45, P3, R4, 0x8000, RZ ;  /* 0x00008000042d7810 */ /* 0x000fe40007f7e0ff */
[----:B------:R-:W-:Y:S02]  /*165a0*/  SHF.R.U64 R68, R68, 0x3, RZ ;  /* 0x0000000344447819 */ /* 0x000fe400000012ff */
[----:B------:R-:W-:Y:S02]  /*165b0*/  LOP3.LUT R20, R21, 0x380, RZ, 0xc0, !PT ;  /* 0x0000038015147812 */ /* 0x000fe400078ec0ff */
[----:B------:R-:W-:-:S02]  /*165c0*/  LOP3.LUT R24, R25, 0x380, RZ, 0xc0, !PT ;  /* 0x0000038019187812 */ /* 0x000fc400078ec0ff */
[----:B------:R-:W-:Y:S02]  /*165d0*/  LOP3.LUT R28, R29, 0x380, RZ, 0xc0, !PT ;  /* 0x000003801d1c7812 */ /* 0x000fe400078ec0ff */
[----:B------:R-:W-:Y:S02]  /*165e0*/  LOP3.LUT R32, R33, 0x380, RZ, 0xc0, !PT ;  /* 0x0000038021207812 */ /* 0x000fe400078ec0ff */
[----:B------:R-:W-:Y:S02]  /*165f0*/  LOP3.LUT R36, R37, 0x380, RZ, 0xc0, !PT ;  /* 0x0000038025247812 */ /* 0x000fe400078ec0ff */
[----:B------:R-:W-:Y:S02]  /*16600*/  LOP3.LUT R44, R45, 0x380, RZ, 0xc0, !PT ;  /* 0x000003802d2c7812 */ /* 0x000fe400078ec0ff */
[----:B------:R-:W-:Y:S01]  /*16610*/  LOP3.LUT R68, R68, R69, RZ, 0x3c, !PT ;  /* 0x0000004544447212 */ /* 0x000fe200078e3cff */
[----:B------:R-:W-:Y:S01]  /*16620*/  IMAD.X R69, RZ, RZ, R5, P2 ;  /* 0x000000ffff457224 */ /* 0x000fe200010e0605 */
[----:B------:R-:W-:-:S02]  /*16630*/  LOP3.LUT R11, R4, 0x380, RZ, 0xc0, !PT ;  /* 0x00000380040b7812 */ /* 0x000fc400078ec0ff */
[----:B------:R-:W-:Y:S02]  /*16640*/  ISETP.NE.AND P2, PT, R83, 0x1, PT ;  /* 0x000000015300780c */ /* 0x000fe40003f45270 */
[----:B------:R-:W-:Y:S01]  /*16650*/  SHF.R.U64 R20, R20, 0x3, RZ ;  /* 0x0000000314147819 */ /* 0x000fe200000012ff */
[----:B------:R-:W-:Y:S01]  /*16660*/  IMAD R9, R0, UR5, R9 ;  /* 0x0000000500097c24 */ /* 0x000fe2000f8e0209 */
[----:B------:R-:W-:Y:S01]  /*16670*/  SHF.R.U64 R24, R24, 0x3, RZ ;  /* 0x0000000318187819 */ /* 0x000fe200000012ff */
[----:B------:R-:W5:Y:S01]  /*16680*/  LD.E.128 R68, desc[UR42][R68.64] ;  /* 0x0000002a44447980 */ /* 0x000f62000c101d00 */
[----:B------:R-:W-:Y:S02]  /*16690*/  SHF.R.U64 R28, R28, 0x3, RZ ;  /* 0x000000031c1c7819 */ /* 0x000fe400000012ff */
[----:B------:R-:W-:Y:S02]  /*166a0*/  SHF.R.U64 R32, R32, 0x3, RZ ;  /* 0x0000000320207819 */ /* 0x000fe400000012ff */
[----:B------:R-:W-:-:S02]  /*166b0*/  SHF.R.U64 R36, R36, 0x3, RZ ;  /* 0x0000000324247819 */ /* 0x000fc400000012ff */
[----:B------:R-:W-:Y:S01]  /*166c0*/  SHF.R.U64 R44, R44, 0x3, RZ ;  /* 0x000000032c2c7819 */ /* 0x000fe200000012ff */
[----:B------:R-:W0:Y:S01]  /*166d0*/  @P2 LDC R85, c[0x0][0xbec] ;  /* 0x0002fb00ff552b82 */ /* 0x000e220000000800 */
        /* <DEDUP_REMOVED lines=14> */
[----:B------:R-:W1:Y:S01]  /*167c0*/  @P2 LDC R84, c[0x0][0xbf0] ;  /* 0x0002fc00ff542b82 */ /* 0x000e620000000800 */
[C---:B------:R-:W-:Y:S01]  /*167d0*/  IADD3 R53, P5, R4.reuse, 0xa000, RZ ;  /* 0x0000a00004357810 */ /* 0x040fe20007fbe0ff */
[----:B------:R-:W5:Y:S01]  /*167e0*/  LD.E.128 R20, desc[UR42][R20.64] ;  /* 0x0000002a14147980 */ /* 0x000f62000c101d00 */
[----:B------:R-:W-:-:S02]  /*167f0*/  IADD3 R57, P6, R4, 0xb000, RZ ;  /* 0x0000b00004397810 */ /* 0x000fc40007fde0ff */
[C---:B------:R-:W-:Y:S01]  /*16800*/  IADD3 R61, P0, R4.reuse, 0xc000, RZ ;  /* 0x0000c000043d7810 */ /* 0x040fe20007f1e0ff */
[----:B------:R-:W5:Y:S01]  /*16810*/  LD.E.128 R24, desc[UR42][R24.64] ;  /* 0x0000002a18187980 */ /* 0x000f62000c101d00 */
[C---:B------:R-:W-:Y:S02]  /*16820*/  IADD3 R65, P1, R4.reuse, 0xd000, RZ ;  /* 0x0000d00004417810 */ /* 0x040fe40007f3e0ff */
[----:B------:R-:W-:Y:S01]  /*16830*/  IADD3 R7, P3, R4, 0xf000, RZ ;  /* 0x0000f00004077810 */ /* 0x000fe20007f7e0ff */
[----:B------:R-:W5:Y:S01]  /*16840*/  LD.E.128 R28, desc[UR42][R28.64] ;  /* 0x0000002a1c1c7980 */ /* 0x000f62000c101d00 */
[----:B------:R-:W-:Y:S01]  /*16850*/  LOP3.LUT R4, R11, R4, RZ, 0x3c, !PT ;  /* 0x000000040b047212 */ /* 0x000fe200078e3cff */
[----:B------:R-:W-:Y:S01]  /*16860*/  IMAD.WIDE.U32 R10, R0, UR4, RZ ;  /* 0x00000004000a7c25 */ /* 0x000fe2000f8e00ff */
[----:B------:R-:W-:Y:S01]  /*16870*/  ULDC.64 UR4, c[0x0][0xae8] ;  /* 0x0002ba0000047ab9 */ /* 0x000fe20000000a00 */
[----:B------:R-:W3:Y:S01]  /*16880*/  LDC R0, c[0x0][0xac8] ;  /* 0x0002b200ff007b82 */ /* 0x000ee20000000800 */
[----:B------:R-:W-:Y:S01]  /*16890*/  LOP3.LUT R82, R80, 0xfffffff8, RZ, 0xc0, !PT ;  /* 0xfffffff850527812 */ /* 0x000fe200078ec0ff */
[----:B------:R-:W-:Y:S01]  /*168a0*/  IMAD.IADD R11, R11, 0x1, R9 ;  /* 0x000000010b0b7824 */ /* 0x000fe200078e0209 */
[----:B------:R-:W-:Y:S01]  /*168b0*/  SHF.R.S32.HI R9, RZ, 0x1f, R3 ;  /* 0x0000001fff097819 */ /* 0x000fe20000011403 */
[----:B------:R-:W-:Y:S01]  /*168c0*/  IMAD.X R73, RZ, RZ, R5, P3 ;  /* 0x000000ffff497224 */ /* 0x000fe200018e0605 */
[----:B------:R-:W-:Y:S01]  /*168d0*/  LOP3.LUT R60, R61, 0x380, RZ, 0xc0, !PT ;  /* 0x000003803d3c7812 */ /* 0x000fe200078ec0ff */
[----:B------:R-:W-:Y:S01]  /*168e0*/  IMAD.WIDE.U32 R10, R204, UR4, R10 ;  /* 0x00000004cc0a7c25 */ /* 0x000fe2000f8e000a */
[----:B------:R-:W-:Y:S01]  /*168f0*/  LOP3.LUT R64, R65, 0x380, RZ, 0xc0, !PT ;  /* 0x0000038041407812 */ /* 0x000fe200078ec0ff */
[----:B------:R-:W5:Y:S01]  /*16900*/  LD.E.128 R32, desc[UR42][R32.64] ;  /* 0x0000002a20207980 */ /* 0x000f62000c101d00 */
[----:B------:R-:W-:Y:S01]  /*16910*/  SHF.R.U64 R60, R60, 0x3, RZ ;  /* 0x000000033c3c7819 */ /* 0x000fe200000012ff */
[----:B------:R-:W-:Y:S01]  /*16920*/  IMAD R11, R204, UR5, R11 ;  /* 0x00000005cc0b7c24 */ /* 0x000fe2000f8e020b */
[----:B------:R-:W-:Y:S01]  /*16930*/  ULDC.64 UR4, c[0x0][0xaf0] ;  /* 0x0002bc0000047ab9 */ /* 0x000fe20000000a00 */
[----:B------:R-:W-:Y:S01]  /*16940*/  IMAD.IADD R81, R81, 0x1, -R82 ;  /* 0x0000000151517824 */ /* 0x000fe200078e0a52 */
[----:B------:R-:W-:Y:S01]  /*16950*/  LOP3.LUT R60, R60, R61, RZ, 0x3c, !PT ;  /* 0x0000003d3c3c7212 */ /* 0x000fe200078e3cff */
[----:B------:R-:W-:Y:S01]  /*16960*/  IMAD R80, R9, UR4, RZ ;  /* 0x0000000409507c24 */ /* 0x000fe2000f8e02ff */
[----:B------:R-:W-:Y:S01]  /*16970*/  SHF.R.U64 R64, R64, 0x3, RZ ;  /* 0x0000000340407819 */ /* 0x000fe200000012ff */
[----:B------:R-:W-:Y:S01]  /*16980*/  IMAD.WIDE.U32 R10, R3, UR4, R10 ;  /* 0x00000004030a7c25 */ /* 0x000fe2000f8e000a */
[----:B------:R-:W-:Y:S01]  /*16990*/  LOP3.LUT R48, R49, 0x380, RZ, 0xc0, !PT ;  /* 0x0000038031307812 */ /* 0x000fe200078ec0ff */
[----:B------:R-:W5:Y:S01]  /*169a0*/  LD.E.128 R36, desc[UR42][R36.64] ;  /* 0x0000002a24247980 */ /* 0x000f62000c101d00 */
[----:B------:R-:W-:Y:S01]  /*169b0*/  LOP3.LUT R64, R64, R65, RZ, 0x3c, !PT ;  /* 0x0000004140407212 */ /* 0x000fe200078e3cff */
[----:B------:R-:W-:Y:S01]  /*169c0*/  IMAD R9, R3, UR5, R80 ;  /* 0x0000000503097c24 */ /* 0x000fe2000f8e0250 */
[----:B------:R-:W-:Y:S01]  /*169d0*/  LOP3.LUT R52, R53, 0x380, RZ, 0xc0, !PT ;  /* 0x0000038035347812 */ /* 0x000fe200078ec0ff */
[----:B------:R-:W-:Y:S01]  /*169e0*/  IMAD R3, R81, 0x20, R76 ;  /* 0x0000002051037824 */ /* 0x000fe200078e024c */
[----:B------:R-:W-:Y:S01]  /*169f0*/  LOP3.LUT R56, R57, 0x380, RZ, 0xc0, !PT ;  /* 0x0000038039387812 */ /* 0x000fe200078ec0ff */
[----:B------:R-:W-:Y:S01]  /*16a00*/  IMAD.X R61, RZ, RZ, R5, P0 ;  /* 0x000000ffff3d7224 */ /* 0x000fe200000e0605 */
[-C--:B---3--:R-:W-:Y:S01]  /*16a10*/  ISETP.GE.AND P0, PT, R212, R0.reuse, PT ;  /* 0x00000000d400720c */ /* 0x088fe20003f06270 */
[----:B------:R-:W-:Y:S01]  /*16a20*/  IMAD.IADD R82, R192, 0x1, R3 ;  /* 0x00000001c0527824 */ /* 0x000fe200078e0203 */
[----:B------:R-:W-:Y:S01]  /*16a30*/  LOP3.LUT R6, R7, 0x380, RZ, 0xc0, !PT ;  /* 0x0000038007067812 */ /* 0x000fe200078ec0ff */
[----:B------:R-:W-:Y:S01]  /*16a40*/  IMAD.X R65, RZ, RZ, R5, P1 ;  /* 0x000000ffff417224 */ /* 0x000fe200008e0605 */
[----:B------:R-:W-:Y:S01]  /*16a50*/  SEL R80, RZ, 0xffffffff, P0 ;  /* 0xffffffffff507807 */ /* 0x000fe20000000000 */
[----:B0-----:R-:W-:Y:S01]  /*16a60*/  @P2 IMAD.HI.U32 R3, R82, R85, RZ ;  /* 0x0000005552032227 */ /* 0x001fe200078e00ff */
[-C--:B------:R-:W-:Y:S01]  /*16a70*/  ISETP.GE.AND P1, PT, R193, R0.reuse, PT ;  /* 0x00000000c100720c */ /* 0x080fe20003f26270 */
[----:B------:R-:W-:Y:S01]  /*16a80*/  ULDC.64 UR4, c[0x0][0xae0] ;  /* 0x0002b80000047ab9 */ /* 0x000fe20000000a00 */
[----:B------:R-:W-:Y:S01]  /*16a90*/  ISETP.GE.AND P0, PT, R211, R0, PT ;  /* 0x00000000d300720c */ /* 0x000fe20003f06270 */
[----:B------:R-:W-:Y:S01]  /*16aa0*/  IMAD.IADD R11, R11, 0x1, R9 ;  /* 0x000000010b0b7824 */ /* 0x000fe200078e0209 */
[----:B------:R-:W-:Y:S01]  /*16ab0*/  SHF.R.U64 R48, R48, 0x3, RZ ;  /* 0x0000000330307819 */ /* 0x000fe200000012ff */
[--C-:B------:R-:W-:Y:S01]  /*16ac0*/  IMAD.MOV.U32 R9, RZ, RZ, R82.reuse ;  /* 0x000000ffff097224 */ /* 0x100fe200078e0052 */
[----:B-1----:R-:W-:Y:S01]  /*16ad0*/  @P2 SHF.R.U32.HI R9, RZ, R84, R3 ;  /* 0x00000054ff092219 */ /* 0x002fe20000011603 */
[----:B------:R-:W-:Y:S01]  /*16ae0*/  IMAD.SHL.U32 R84, R80, 0x2, RZ ;  /* 0x0000000250547824 */ /* 0x000fe200078e00ff */
[----:B------:R-:W-:Y:S01]  /*16af0*/  SEL R3, RZ, 0x1, P1 ;  /* 0x00000001ff037807 */ /* 0x000fe20000800000 */
[----:B------:R-:W5:Y:S01]  /*16b00*/  LD.E.128 R44, desc[UR42][R44.64] ;  /* 0x0000002a2c2c7980 */ /* 0x000f62000c101d00 */
[----:B------:R-:W-:Y:S01]  /*16b10*/  SEL R80, RZ, 0xffffffff, P0 ;  /* 0xffffffffff507807 */ /* 0x000fe20000000000 */
[----:B------:R-:W-:Y:S01]  /*16b20*/  IMAD.MOV R81, RZ, RZ, -R9 ;  /* 0x000000ffff517224 */ /* 0x000fe200078e0a09 */
[----:B------:R-:W-:Y:S01]  /*16b30*/  ISETP.GE.AND P0, PT, R210, R0, PT ;  /* 0x00000000d200720c */ /* 0x000fe20003f06270 */
[----:B------:R-:W5:Y:S01]  /*16b40*/  LD.E.128 R60, desc[UR42][R60.64] ;  /* 0x0000002a3c3c7980 */ /* 0x000f62000c101d00 */
[----:B------:R-:W-:Y:S01]  /*16b50*/  LOP3.LUT R3, R84, 0x2, R3, 0xe2, !PT ;  /* 0x0000000254037812 */ /* 0x000fe200078ee203 */
[----:B------:R-:W-:Y:S01]  /*16b60*/  IMAD.SHL.U32 R84, R80, 0x4, RZ ;  /* 0x0000000450547824 */ /* 0x000fe200078e00ff */
[----:B------:R-:W-:Y:S01]  /*16b70*/  SEL R80, RZ, 0xffffffff, P0 ;  /* 0xffffffffff507807 */ /* 0x000fe20000000000 */
[----:B------:R-:W-:Y:S01]  /*16b80*/  IMAD R81, R83, R81, R82 ;  /* 0x0000005153517224 */ /* 0x000fe200078e0252 */
[----:B------:R-:W-:Y:S01]  /*16b90*/  SHF.R.U64 R52, R52, 0x3, RZ ;  /* 0x0000000334347819 */ /* 0x000fe200000012ff */
[----:B------:R-:W5:Y:S01]  /*16ba0*/  LD.E.128 R64, desc[UR42][R64.64] ;  /* 0x0000002a40407980 */ /* 0x000f62000c101d00 */
[----:B------:R-:W-:-:S02]  /*16bb0*/  SHF.R.U64 R56, R56, 0x3, RZ ;  /* 0x0000000338387819 */ /* 0x000fc400000012ff */
[----:B------:R-:W-:Y:S01]  /*16bc0*/  LOP3.LUT R8, R84, 0x4, R3, 0xe2, !PT ;  /* 0x0000000454087812 */ /* 0x000fe200078ee203 */
[----:B------:R-:W-:Y:S01]  /*16bd0*/  VIADD R3, R193, 0x140 ;  /* 0x00000140c1037836 */ /* 0x000fe20000000000 */
[----:B------:R-:W-:Y:S02]  /*16be0*/  SHF.R.S32.HI R82, RZ, 0x1f, R9 ;  /* 0x0000001fff527819 */ /* 0x000fe40000011409 */
[----:B------:R-:W-:Y:S02]  /*16bf0*/  SHF.R.U64 R6, R6, 0x3, RZ ;  /* 0x0000000306067819 */ /* 0x000fe400000012ff */
[-C--:B------:R-:W-:Y:S01]  /*16c00*/  ISETP.GE.AND P0, PT, R209, R0.reuse, PT ;  /* 0x00000000d100720c */ /* 0x080fe20003f06270 */
[----:B------:R-:W-:Y:S01]  /*16c10*/  IMAD.SHL.U32 R83, R80, 0x8, RZ ;  /* 0x0000000850537824 */ /* 0x000fe200078e00ff */
[----:B------:R-:W-:Y:S01]  /*16c20*/  LOP3.LUT R48, R48, R49, RZ, 0x3c, !PT ;  /* 0x0000003130307212 */ /* 0x000fe200078e3cff */
[--C-:B------:R-:W-:Y:S01]  /*16c30*/  IMAD.X R49, RZ, RZ, R5.reuse, P4 ;  /* 0x000000ffff317224 */ /* 0x100fe200020e0605 */
[----:B------:R-:W-:Y:S01]  /*16c40*/  LOP3.LUT R52, R52, R53, RZ, 0x3c, !PT ;  /* 0x0000003534347212 */ /* 0x000fe200078e3cff */
[--C-:B------:R-:W-:Y:S01]  /*16c50*/  IMAD.X R53, RZ, RZ, R5.reuse, P5 ;  /* 0x000000ffff357224 */ /* 0x100fe200028e0605 */
[----:B------:R-:W-:Y:S01]  /*16c60*/  LOP3.LUT R56, R56, R57, RZ, 0x3c, !PT ;  /* 0x0000003938387212 */ /* 0x000fe200078e3cff */
[----:B------:R-:W-:Y:S01]  /*16c70*/  IMAD.X R57, RZ, RZ, R5, P6 ;  /* 0x000000ffff397224 */ /* 0x000fe200030e0605 */
[----:B------:R-:W-:Y:S01]  /*16c80*/  LOP3.LUT R72, R6, R7, RZ, 0x3c, !PT ;  /* 0x0000000706487212 */ /* 0x000fe200078e3cff */
[----:B------:R-:W-:Y:S01]  /*16c90*/  IMAD R82, R82, UR4, RZ ;  /* 0x0000000452527c24 */ /* 0x000fe2000f8e02ff */
[----:B------:R-:W-:Y:S01]  /*16ca0*/  SEL R80, RZ, 0xffffffff, P0 ;  /* 0xffffffffff507807 */ /* 0x000fe20000000000 */
[----:B------:R-:W-:Y:S01]  /*16cb0*/  IMAD.WIDE.U32 R10, R9, UR4, R10 ;  /* 0x00000004090a7c25 */ /* 0x000fe2000f8e000a */
[----:B------:R-:W-:Y:S01]  /*16cc0*/  ISETP.GE.AND P0, PT, R3, R0, PT ;  /* 0x000000000300720c */ /* 0x000fe20003f06270 */
[----:B------:R-:W5:Y:S01]  /*16cd0*/  LD.E.128 R4, desc[UR42][R4.64] ;  /* 0x0000002a04047980 */ /* 0x000f62000c101d00 */
[----:B------:R-:W-:Y:S01]  /*16ce0*/  LOP3.LUT R8, R83, 0x8, R8, 0xe2, !PT ;  /* 0x0000000853087812 */ /* 0x000fe200078ee208 */
[----:B------:R-:W-:Y:S01]  /*16cf0*/  IMAD R83, R9, UR5, R82 ;  /* 0x0000000509537c24 */ /* 0x000fe2000f8e0252 */
[----:B------:R-:W-:Y:S01]  /*16d00*/  SEL R9, RZ, 0xffffffff, P0 ;  /* 0xffffffffff097807 */ /* 0x000fe20000000000 */
[----:B------:R-:W5:Y:S01]  /*16d10*/  LD.E.128 R48, desc[UR42][R48.64] ;  /* 0x0000002a30307980 */ /* 0x000f62000c101d00 */
[----:B------:R-:W-:-:S02]  /*16d20*/  IMAD.SHL.U32 R85, R80, 0x10, RZ ;  /* 0x0000001050557824 */ /* 0x000fc400078e00ff */
[----:B------:R-:W-:Y:S01]  /*16d30*/  VIADD R91, R193, 0x180 ;  /* 0x00000180c15b7836 */ /* 0x000fe20000000000 */
[----:B------:R-:W5:Y:S01]  /*16d40*/  LD.E.128 R52, desc[UR42][R52.64] ;  /* 0x0000002a34347980 */ /* 0x000f62000c101d00 */
[----:B------:R-:W-:-:S03]  /*16d50*/  SHF.R.S32.HI R80, RZ, 0x1f, R81 ;  /* 0x0000001fff507819 */ /* 0x000fc60000011451 */
[----:B------:R-:W5:Y:S04]  /*16d60*/  LD.E.128 R56, desc[UR42][R56.64] ;  /* 0x0000002a38387980 */ /* 0x000f68000c101d00 */
[----:B------:R-:W5:Y:S01]  /*16d70*/  LD.E.128 R72, desc[UR42][R72.64] ;  /* 0x0000002a48487980 */ /* 0x000f62000c101d00 */
[----:B------:R-:W-:Y:S01]  /*16d80*/  IMAD.SHL.U32 R9, R9, 0x20, RZ ;  /* 0x0000002009097824 */ /* 0x000fe200078e00ff */
[----:B------:R-:W-:Y:S01]  /*16d90*/  ULDC.64 UR4, c[0x0][0xad8] ;  /* 0x0002b60000047ab9 */ /* 0x000fe20000000a00 */
[----:B------:R-:W-:Y:S01]  /*16da0*/  @!PT LDS RZ, [RZ] ;  /* 0x00000000fffff984 */ /* 0x000fe20000000800 */
[----:B------:R-:W-:Y:S01]  /*16db0*/  @!PT LDS RZ, [RZ] ;  /* 0x00000000fffff984 */ /* 0x000fe20000000800 */
[----:B------:R-:W-:Y:S01]  /*16dc0*/  @!PT LDS RZ, [RZ] ;  /* 0x00000000fffff984 */ /* 0x000fe20000000800 */
[----:B------:R-:W-:Y:S01]  /*16dd0*/  @!PT LDS RZ, [RZ] ;  /* 0x00000000fffff984 */ /* 0x000fe20000000800 */
[----:B------:R0:W-:Y:S06]  /*16de0*/  MEMBAR.ALL.CTA ;  /* 0x0000000000007992 */ /* 0x0001ec0000008000 */
[----:B0-----:R-:W0:Y:S01]  /*16df0*/  FENCE.VIEW.ASYNC.S ;  /* 0x00000000000073c6 */ /* 0x001e220000000000 */
[----:B------:R-:W-:-:S02]  /*16e00*/  LOP3.LUT R8, R85, 0x10, R8, 0xe2, !PT ;  /* 0x0000001055087812 */ /* 0x000fc400078ee208 */
[-C--:B------:R-:W-:Y:S01]  /*16e10*/  ISETP.GE.AND P0, PT, R91, R0.reuse, PT ;  /* 0x000000005b00720c */ /* 0x080fe20003f06270 */
[----:B------:R-:W-:Y:S01]  /*16e20*/  IMAD.IADD R11, R11, 0x1, R83 ;  /* 0x000000010b0b7824 */ /* 0x000fe200078e0253 */
[----:B------:R-:W-:Y:S01]  /*16e30*/  LOP3.LUT R8, R9, 0x20, R8, 0xe2, !PT ;  /* 0x0000002009087812 */ /* 0x000fe200078ee208 */
[----:B------:R-:W-:Y:S01]  /*16e40*/  IMAD R80, R80, UR4, RZ ;  /* 0x0000000450507c24 */ /* 0x000fe2000f8e02ff */
[----:B------:R-:W-:Y:S01]  /*16e50*/  SEL R9, RZ, 0x40, P0 ;  /* 0x00000040ff097807 */ /* 0x000fe20000000000 */
[----:B------:R-:W-:Y:S02]  /*16e60*/  IMAD.IADD R76, R76, 0x1, R192 ;  /* 0x000000014c4c7824 */ /* 0x000fe400078e02c0 */
[----:B------:R-:W-:Y:S02]  /*16e70*/  VIADD R89, R193, 0x1c0 ;  /* 0x000001c0c1597836 */ /* 0x000fe40000000000 */
[C---:B------:R-:W-:Y:S02]  /*16e80*/  IMAD R83, R81.reuse, UR5, R80 ;  /* 0x0000000551537c24 */ /* 0x040fe4000f8e0250 */
[----:B------:R-:W-:Y:S01]  /*16e90*/  IMAD.WIDE.U32 R10, R81, UR4, R10 ;  /* 0x00000004510a7c25 */ /* 0x000fe2000f8e000a */
[----:B------:R-:W-:Y:S01]  /*16ea0*/  LOP3.LUT R82, R8, R9, RZ, 0xfc, !PT ;  /* 0x0000000908527212 */ /* 0x000fe200078efcff */
[----:B------:R-:W-:Y:S01]  /*16eb0*/  ULDC.64 UR4, c[0x0][0xa80] ;  /* 0x0002a00000047ab9 */ /* 0x000fe20000000a00 */
[----:B------:R-:W-:Y:S01]  /*16ec0*/  ISETP.GE.AND P1, PT, R76, R87, PT ;  /* 0x000000574c00720c */ /* 0x000fe20003f26270 */
[----:B------:R-:W-:Y:S01]  /*16ed0*/  VIADD R8, R2, 0x28c20 ;  /* 0x00028c2002087836 */ /* 0x000fe20000000000 */
[----:B------:R-:W-:Y:S01]  /*16ee0*/  ISETP.GE.AND P0, PT, R89, R0, PT ;  /* 0x000000005900720c */ /* 0x000fe20003f06270 */
[----:B------:R-:W-:Y:S01]  /*16ef0*/  IMAD.IADD R11, R11, 0x1, R83 ;  /* 0x000000010b0b7824 */ /* 0x000fe200078e0253 */
[----:B------:R-:W-:-:S02]  /*16f00*/  LEA R84, P2, R10, UR4, 0x1 ;  /* 0x000000040a547c11 */ /* 0x000fc4000f8408ff */
[----:B------:R-:W-:Y:S02]  /*16f10*/  PRMT R8, RZ, 0x654, R8 ;  /* 0x00000654ff087816 */ /* 0x000fe40000000008 */
[----:B------:R-:W-:Y:S02]  /*16f20*/  SEL R9, RZ, 0x80, P0 ;  /* 0x00000080ff097807 */ /* 0x000fe40000000000 */
[----:B------:R-:W-:Y:S01]  /*16f30*/  LEA.HI.X R85, R10, UR5, R11, 0x1, P2 ;  /* 0x000000050a557c11 */ /* 0x000fe200090f0c0b */
[----:B0-----:R0:W-:Y:S01]  /*16f40*/  SYNCS.ARRIVE.TRANS64.RED.A1T0 RZ, [R8+URZ], RZ ;  /* 0x000000ff08ff79a7 */ /* 0x0011e2000810043f */
[----:B------:R-:W-:Y:S01]  /*16f50*/  LOP3.LUT R83, R82, R9, RZ, 0xfc, !PT ;  /* 0x0000000952537212 */ /* 0x000fe200078efcff */
[----:B------:R-:W-:Y:S02]  /*16f60*/  BSSY B1, `(.L_x_5858) ;  /* 0x000002a000017945 */ /* 0x000fe40003800000 */
[----:B------:R1:W3:Y:S01]  /*16f70*/  SHFL.IDX PT, R9, R85, RZ, 0x181f ;  /* 0x00181fff55097589 */ /* 0x0002e200000e0000 */
[----:B------:R-:W-:-:S03]  /*16f80*/  SHF.R.S32.HI R152, RZ, 0x1f, R209 ;  /* 0x0000001fff987819 */ /* 0x000fc600000114d1 */
[----:B0-----:R1:W0:Y:S01]  /*16f90*/  SHFL.IDX PT, R8, R84, RZ, 0x181f ;  /* 0x00181fff54087589 */ /* 0x00122200000e0000 */
[----:B------:R-:W-:Y:S02]  /*16fa0*/  SHF.R.S32.HI R153, RZ, 0x1f, R210 ;  /* 0x0000001fff997819 */ /* 0x000fe400000114d2 */
[----:B------:R-:W-:Y:S02]  /*16fb0*/  SHF.R.S32.HI R154, RZ, 0x1f, R211 ;  /* 0x0000001fff9a7819 */ /* 0x000fe400000114d3 */
[----:B------:R-:W-:Y:S01]  /*16fc0*/  SHF.R.S32.HI R155, RZ, 0x1f, R212 ;  /* 0x0000001fff9b7819 */ /* 0x000fe200000114d4 */
[----:B------:R-:W-:Y:S06]  /*16fd0*/  @P1 BRA `(.L_x_5859) ;  /* 0x0000000000881947 */ /* 0x000fec0003800000 */
[-C--:B------:R-:W-:Y:S02]  /*16fe0*/  ISETP.GE.AND P5, PT, R212, R0.reuse, PT ;  /* 0x00000000d400720c */ /* 0x080fe40003fa6270 */
[-C--:B------:R-:W-:Y:S02]  /*16ff0*/  ISETP.GE.AND P0, PT, R193, R0.reuse, PT ;  /* 0x00000000c100720c */ /* 0x080fe40003f06270 */
[-C--:B------:R-:W-:Y:S02]  /*17000*/  ISETP.GE.AND P4, PT, R211, R0.reuse, PT ;  /* 0x00000000d300720c */ /* 0x080fe40003f86270 */
[-C--:B------:R-:W-:Y:S02]  /*17010*/  ISETP.GE.AND P3, PT, R210, R0.reuse, PT ;  /* 0x00000000d200720c */ /* 0x080fe40003f66270 */
[----:B------:R-:W-:Y:S02]  /*17020*/  ISETP.GE.AND P2, PT, R209, R0, PT ;  /* 0x00000000d100720c */ /* 0x000fe40003f46270 */
[----:B------:R-:W-:-:S03]  /*17030*/  SHF.R.S32.HI R86, RZ, 0x1f, R3 ;  /* 0x0000001fff567819 */ /* 0x000fc60000011403 */
[C---:B0-----:R-:W-:Y:S02]  /*17040*/  @!P5 LEA R10, P1, R212.reuse, R8, 0x1 ;  /* 0x00000008d40ad211 */ /* 0x041fe400078208ff */
[----:B---3--:R-:W-:Y:S02]  /*17050*/  @!P0 IMAD.WIDE R80, R193, 0x2, R8 ;  /* 0x00000002c1508825 */ /* 0x008fe400078e0208 */
[----:B------:R-:W-:Y:S02]  /*17060*/  @!P5 LEA.HI.X R11, R212, R9, R155, 0x1, P1 ;  /* 0x00000009d40bd211 */ /* 0x000fe400008f0c9b */
[----:B------:R-:W-:Y:S01]  /*17070*/  ISETP.GE.AND P1, PT, R3, R0, PT ;  /* 0x000000000300720c */ /* 0x000fe20003f26270 */
[----:B-----5:R0:W-:Y:S01]  /*17080*/  @!P0 ST.E.128 desc[UR42][R80.64], R4 ;  /* 0x0000000450008985 */ /* 0x0201e2000c101d2a */
[----:B------:R-:W-:-:S03]  /*17090*/  LOP3.LUT P0, RZ, R82, 0x40, RZ, 0xc0, !PT ;  /* 0x0000004052ff7812 */ /* 0x000fc6000780c0ff */
[----:B------:R3:W-:Y:S01]  /*170a0*/  @!P5 ST.E.128 desc[UR42][R10.64], R20 ;  /* 0x000000140a00d985 */ /* 0x0007e2000c101d2a */
[----:B0-----:R-:W-:Y:S02]  /*170b0*/  SHF.R.S32.HI R5, RZ, 0x1f, R91 ;  /* 0x0000001fff057819 */ /* 0x001fe4000001145b */
[----:B------:R-:W-:Y:S02]  /*170c0*/  SHF.R.S32.HI R80, RZ, 0x1f, R89 ;  /* 0x0000001fff507819 */ /* 0x000fe40000011459 */
[CC--:B---3--:R-:W-:Y:S02]  /*170d0*/  @!P4 LEA R22, P5, R211.reuse, R8.reuse, 0x1 ;  /* 0x00000008d316c211 */ /* 0x0c8fe400078a08ff */
[-C--:B------:R-:W-:Y:S02]  /*170e0*/  @!P3 LEA R20, P6, R210, R8.reuse, 0x1 ;  /* 0x00000008d214b211 */ /* 0x080fe400078c08ff */
[----:B------:R-:W-:Y:S02]  /*170f0*/  @!P4 LEA.HI.X R23, R211, R9, R154, 0x1, P5 ;  /* 0x00000009d317c211 */ /* 0x000fe400028f0c9a */
[----:B------:R-:W-:-:S02]  /*17100*/  @!P2 LEA R10, P5, R209, R8, 0x1 ;  /* 0x00000008d10aa211 */ /* 0x000fc400078a08ff */
[-C--:B------:R-:W-:Y:S01]  /*17110*/  @!P3 LEA.HI.X R21, R210, R9.reuse, R153, 0x1, P6 ;  /* 0x00000009d215b211 */ /* 0x080fe200030f0c99 */
[----:B------:R4:W-:Y:S01]  /*17120*/  @!P4 ST.E.128 desc[UR42][R22.64], R28 ;  /* 0x0000001c1600c985 */ /* 0x0009e2000c101d2a */
[----:B------:R-:W-:Y:S02]  /*17130*/  LOP3.LUT P6, RZ, R83, 0x80, RZ, 0xc0, !PT ;  /* 0x0000008053ff7812 */ /* 0x000fe400078cc0ff */
[----:B------:R-:W-:Y:S01]  /*17140*/  @!P2 LEA.HI.X R11, R209, R9, R152, 0x1, P5 ;  /* 0x00000009d10ba211 */ /* 0x000fe200028f0c98 */
[----:B------:R4:W-:Y:S01]  /*17150*/  @!P3 ST.E.128 desc[UR42][R20.64], R36 ;  /* 0x000000241400b985 */ /* 0x0009e2000c101d2a */
[----:B------:R-:W-:-:S03]  /*17160*/  @!P1 LEA R6, P5, R3, R8, 0x1 ;  /* 0x0000000803069211 */ /* 0x000fc600078a08ff */
[----:B------:R4:W-:Y:S01]  /*17170*/  @!P2 ST.E.128 desc[UR42][R10.64], R44 ;  /* 0x0000002c0a00a985 */ /* 0x0009e2000c101d2a */
[----:B------:R-:W-:Y:S02]  /*17180*/  @!P1 LEA.HI.X R7, R3, R9, R86, 0x1, P5 ;  /* 0x0000000903079211 */ /* 0x000fe400028f0c56 */
[----:B------:R-:W-:-:S03]  /*17190*/  @P0 LEA R4, P5, R91, R8, 0x1 ;  /* 0x000000085b040211 */ /* 0x000fc600078a08ff */
[----:B------:R4:W-:Y:S01]  /*171a0*/  @!P1 ST.E.128 desc[UR42][R6.64], R52 ;  /* 0x0000003406009985 */ /* 0x0009e2000c101d2a */
[----:B------:R-:W-:Y:S02]  /*171b0*/  @P0 LEA.HI.X R5, R91, R9, R5, 0x1, P5 ;  /* 0x000000095b050211 */ /* 0x000fe400028f0c05 */
[----:B------:R-:W-:-:S03]  /*171c0*/  @P6 LEA R8, P5, R89, R8, 0x1 ;  /* 0x0000000859086211 */ /* 0x000fc600078a08ff */
[----:B------:R4:W-:Y:S01]  /*171d0*/  @P0 ST.E.128 desc[UR42][R4.64], R60 ;  /* 0x0000003c04000985 */ /* 0x0009e2000c101d2a */
[----:B------:R-:W-:-:S05]  /*171e0*/  @P6 LEA.HI.X R9, R89, R9, R80, 0x1, P5 ;  /* 0x0000000959096211 */ /* 0x000fca00028f0c50 */
[----:B------:R4:W-:Y:S04]  /*171f0*/  @P6 ST.E.128 desc[UR42][R8.64], R68 ;  /* 0x0000004408006985 */ /* 0x0009e8000c101d2a */
.L_x_5859:
[----:B------:R-:W-:Y:S05]  /*17200*/  BSYNC B1 ;  /* 0x0000000000017941 */ /* 0x000fea0003800000 */
.L_x_5858:
[----:B------:R-:W-:Y:S01]  /*17210*/  VIADD R76, R76, 0x20 ;  /* 0x000000204c4c7836 */ /* 0x000fe20000000000 */
[----:B----45:R4:W0:Y:S04]  /*17220*/  SHFL.IDX PT, R5, R85, 0x1, 0x181f ;  /* 0x00381f0055057f89 */ /* 0x03082800000e0000 */
[----:B------:R-:W-:Y:S01]  /*17230*/  ISETP.GE.AND P0, PT, R76, R87, PT ;  /* 0x000000574c00720c */ /* 0x000fe20003f06270 */
[----:B------:R4:W0:-:S12]  /*17240*/  SHFL.IDX PT, R4, R84, 0x1, 0x181f ;  /* 0x00381f0054047f89 */ /* 0x00081800000e0000 */
[----:B----4-:R-:W-:Y:S05]  /*17250*/  @P0 BRA `(.L_x_5860) ;  /* 0x0000002800600947 */ /* 0x010fea0003800000 */
[-C--:B------:R-:W-:Y:S02]  /*17260*/  ISETP.GE.AND P2, PT, R193, R0.reuse, PT ;  /* 0x00000000c100720c */ /* 0x080fe40003f46270 */
[-C--:B------:R-:W-:Y:S02]  /*17270*/  ISETP.GE.AND P6, PT, R212, R0.reuse, PT ;  /* 0x00000000d400720c */ /* 0x080fe40003fc6270 */
[-C--:B------:R-:W-:Y:S02]  /*17280*/  ISETP.GE.AND P4, PT, R211, R0.reuse, PT ;  /* 0x00000000d300720c */ /* 0x080fe40003f86270 */
[-C--:B------:R-:W-:Y:S02]  /*17290*/  ISETP.GE.AND P3, PT, R210, R0.reuse, PT ;  /* 0x00000000d200720c */ /* 0x080fe40003f66270 */
[----:B------:R-:W-:-:S05]  /*172a0*/  ISETP.GE.AND P1, PT, R3, R0, PT ;  /* 0x000000000300720c */ /* 0x000fca0003f26270 */
[----:B0--3--:R-:W-:Y:S02]  /*172b0*/  @!P2 IMAD.WIDE R8, R193, 0x2, R4 ;  /* 0x00000002c108a825 */ /* 0x009fe400078e0204 */
[CC--:B------:R-:W-:Y:S02]  /*172c0*/  @!P6 LEA R6, P0, R212.reuse, R4.reuse, 0x1 ;  /* 0x00000004d406e211 */ /* 0x0c0fe400078008ff */
[----:B------:R-:W-:Y:S01]  /*172d0*/  @!P4 LEA R10, P5, R211, R4, 0x1 ;  /* 0x00000004d30ac211 */ /* 0x000fe200078a08ff */
[----:B------:R0:W-:Y:S01]  /*172e0*/  @!P2 ST.E.128 desc[UR42][R8.64], R12 ;  /* 0x0000000c0800a985 */ /* 0x0001e2000c101d2a */
[----:B------:R-:W-:Y:S02]  /*172f0*/  ISETP.GE.AND P2, PT, R209, R0, PT ;  /* 0x00000000d100720c */ /* 0x000fe40003f46270 */
[----:B------:R-:W-:Y:S02]  /*17300*/  @!P6 LEA.HI.X R7, R212, R5, R155, 0x1, P0 ;  /* 0x00000005d407e211 */ /* 0x000fe400000f0c9b */
[----:B------:R-:W-:-:S02]  /*17310*/  LOP3.LUT P0, RZ, R82, 0x40, RZ, 0xc0, !PT ;  /* 0x0000004052ff7812 */ /* 0x000fc4000780c0ff */
[-C--:B------:R-:W-:Y:S01]  /*17320*/  @!P4 LEA.HI.X R11, R211, R5.reuse, R154, 0x1, P5 ;  /* 0x00000005d30bc211 */ /* 0x080fe200028f0c9a */
[----:B------:R3:W-:Y:S01]  /*17330*/  @!P6 ST.E.128 desc[UR42][R6.64], R24 ;  /* 0x000000180600e985 */ /* 0x0007e2000c101d2a */
[CC--:B------:R-:W-:Y:S02]  /*17340*/  @!P3 LEA R22, P5, R210.reuse, R4.reuse, 0x1 ;  /* 0x00000004d216b211 */ /* 0x0c0fe400078a08ff */
[----:B------:R-:W-:Y:S01]  /*17350*/  SHF.R.S32.HI R0, RZ, 0x1f, R3 ;  /* 0x0000001fff007819 */ /* 0x000fe20000011403 */
[----:B------:R3:W-:Y:S01]  /*17360*/  @!P4 ST.E.128 desc[UR42][R10.64], R32 ;  /* 0x000000200a00c985 */ /* 0x0007e2000c101d2a */
[C---:B------:R-:W-:Y:S02]  /*17370*/  @!P1 LEA R20, P6, R3.reuse, R4, 0x1 ;  /* 0x0000000403149211 */ /* 0x040fe400078c08ff */
[-C--:B------:R-:W-:Y:S02]  /*17380*/  @!P3 LEA.HI.X R23, R210, R5.reuse, R153, 0x1, P5 ;  /* 0x00000005d217b211 */ /* 0x080fe400028f0c99 */
[----:B------:R-:W-:-:S02]  /*17390*/  @!P1 LEA.HI.X R21, R3, R5, R0, 0x1, P6 ;  /* 0x0000000503159211 */ /* 0x000fc400030f0c00 */
[-C--:B0-----:R-:W-:Y:S01]  /*173a0*/  @!P2 LEA R12, P5, R209, R4.reuse, 0x1 ;  /* 0x00000004d10ca211 */ /* 0x081fe200078a08ff */
[----:B------:R3:W-:Y:S01]  /*173b0*/  @!P3 ST.E.128 desc[UR42][R22.64], R40 ;  /* 0x000000281600b985 */ /* 0x0007e2000c101d2a */
[----:B------:R-:W-:Y:S02]  /*173c0*/  SHF.R.S32.HI R0, RZ, 0x1f, R91 ;  /* 0x0000001fff007819 */ /* 0x000fe4000001145b */
[----:B------:R-:W-:Y:S02]  /*173d0*/  @P0 LEA R8, P6, R91, R4, 0x1 ;  /* 0x000000045b080211 */ /* 0x000fe400078c08ff */
[-C--:B------:R-:W-:Y:S02]  /*173e0*/  @!P2 LEA.HI.X R13, R209, R5.reuse, R152, 0x1, P5 ;  /* 0x00000005d10da211 */ /* 0x080fe400028f0c98 */
[----:B------:R-:W-:-:S03]  /*173f0*/  @P0 LEA.HI.X R9, R91, R5, R0, 0x1, P6 ;  /* 0x000000055b090211 */ /* 0x000fc600030f0c00 */
        /* <DEDUP_REMOVED lines=10> */
.L_x_5857:
[----:B------:R-:W-:Y:S01]  /*174a0*/  ULDC.64 UR4, c[0x0][0xb08] ;  /* 0x0002c20000047ab9 */ /* 0x000fe20000000a00 */
[----:B-1----:R-:W-:Y:S01]  /*174b0*/  IMAD.IADD R12, R201, 0x1, R192 ;  /* 0x00000001c90c7824 */ /* 0x002fe200078e02c0 */
[----:B------:R-:W-:Y:S01]  /*174c0*/  BSSY B1, `(.L_x_5861) ;  /* 0x00000f7000017945 */ /* 0x000fe20003800000 */
[----:B------:R-:W-:Y:S01]  /*174d0*/  IMAD R9, R9, UR4, RZ ;  /* 0x0000000409097c24 */ /* 0x000fe2000f8e02ff */
[----:B------:R-:W-:Y:S01]  /*174e0*/  SHF.R.S32.HI R23, RZ, 0x1f, R219 ;  /* 0x0000001fff177819 */ /* 0x000fe200000114db */
[C---:B------:R-:W-:Y:S01]  /*174f0*/  IMAD.WIDE.U32 R10, R0.reuse, UR4, RZ ;  /* 0x00000004000a7c25 */ /* 0x040fe2000f8e00ff */
[----:B---3--:R-:W-:Y:S02]  /*17500*/  SHF.R.S32.HI R76, RZ, 0x1f, R220 ;  /* 0x0000001fff4c7819 */ /* 0x008fe400000114dc */
[----:B------:R-:W-:Y:S01]  /*17510*/  SHF.R.S32.HI R152, RZ, 0x1f, R221 ;  /* 0x0000001fff987819 */ /* 0x000fe200000114dd */
[----:B------:R-:W-:Y:S01]  /*17520*/  IMAD R9, R0, UR5, R9 ;  /* 0x0000000500097c24 */ /* 0x000fe2000f8e0209 */
[----:B------:R-:W-:Y:S01]  /*17530*/  ULDC.64 UR4, c[0x0][0xb38] ;  /* 0x0002ce0000047ab9 */ /* 0x000fe20000000a00 */
[----:B------:R-:W-:Y:S01]  /*17540*/  SHF.R.S32.HI R0, RZ, 0x1f, R3 ;  /* 0x0000001fff007819 */ /* 0x000fe20000011403 */
[----:B------:R-:W-:Y:S01]  /*17550*/  IMAD.IADD R192, R191, 0x1, R192 ;  /* 0x00000001bfc07824 */ /* 0x000fe200078e02c0 */
[----:B------:R-:W-:Y:S01]  /*17560*/  SHF.R.S32.HI R153, RZ, 0x1f, R222 ;  /* 0x0000001fff997819 */ /* 0x000fe200000114de */
[----:B------:R-:W-:Y:S01]  /*17570*/  IMAD.IADD R11, R11, 0x1, R9 ;  /* 0x000000010b0b7824 */ /* 0x000fe200078e0209 */
[----:B------:R-:W-:Y:S01]  /*17580*/  SHF.R.S32.HI R154, RZ, 0x1f, R223 ;  /* 0x0000001fff9a7819 */ /* 0x000fe200000114df */
[----:B------:R-:W-:Y:S01]  /*17590*/  IMAD.MOV.U32 R9, RZ, RZ, R12 ;  /* 0x000000ffff097224 */ /* 0x000fe200078e000c */
[----:B------:R-:W-:Y:S01]  /*175a0*/  SHF.R.S32.HI R155, RZ, 0x1f, R224 ;  /* 0x0000001fff9b7819 */ /* 0x000fe200000114e0 */
[----:B------:R-:W-:Y:S01]  /*175b0*/  IMAD.WIDE.U32 R10, R204, UR4, R10 ;  /* 0x00000004cc0a7c25 */ /* 0x000fe2000f8e000a */
[----:B------:R-:W-:-:S02]  /*175c0*/  SHF.R.S32.HI R156, RZ, 0x1f, R225 ;  /* 0x0000001fff9c7819 */ /* 0x000fc400000114e1 */
[----:B------:R-:W-:Y:S01]  /*175d0*/  SHF.R.S32.HI R157, RZ, 0x1f, R226 ;  /* 0x0000001fff9d7819 */ /* 0x000fe200000114e2 */
[----:B------:R-:W-:Y:S01]  /*175e0*/  IMAD R11, R204, UR5, R11 ;  /* 0x00000005cc0b7c24 */ /* 0x000fe2000f8e020b */
[----:B------:R-:W-:Y:S01]  /*175f0*/  ULDC.64 UR4, c[0x0][0xb40] ;  /* 0x0002d00000047ab9 */ /* 0x000fe20000000a00 */
[----:B------:R-:W-:Y:S01]  /*17600*/  VIADD R164, R194, 0x90 ;  /* 0x00000090c2a47836 */ /* 0x000fe20000000000 */
        /* <DEDUP_REMOVED lines=8> */
[----:B------:R-:W0:Y:S01]  /*17690*/  LDC R0, c[0x0][0xbe8] ;  /* 0x0002fa00ff007b82 */ /* 0x000e220000000800 */
[C---:B------:R-:W-:Y:S01]  /*176a0*/  VIADD R166, R194.reuse, 0x88 ;  /* 0x00000088c2a67836 */ /* 0x040fe20000000000 */
        /* <DEDUP_REMOVED lines=9> */
[----:B------:R-:W-:Y:S01]  /*17740*/  ULDC.64 UR4, c[0x0][0xb30] ;  /* 0x0002cc0000047ab9 */ /* 0x000fe20000000a00 */
[C---:B------:R-:W-:Y:S02]  /*17750*/  VIADD R170, R194.reuse, 0x78 ;  /* 0x00000078c2aa7836 */ /* 0x040fe40000000000 */
[C---:B------:R-:W-:Y:S02]  /*17760*/  VIADD R172, R194.reuse, 0x70 ;  /* 0x00000070c2ac7836 */ /* 0x040fe40000000000 */
[C---:B------:R-:W-:Y:S01]  /*17770*/  VIADD R174, R194.reuse, 0x68 ;  /* 0x00000068c2ae7836 */ /* 0x040fe20000000000 */
[----:B------:R-:W-:Y:S01]  /*17780*/  SHF.R.S32.HI R170, RZ, 0x1f, R170 ;  /* 0x0000001fffaa7819 */ /* 0x000fe200000114aa */
[C---:B------:R-:W-:Y:S01]  /*17790*/  VIADD R176, R194.reuse, 0x60 ;  /* 0x00000060c2b07836 */ /* 0x040fe20000000000 */
[----:B------:R-:W-:Y:S01]  /*177a0*/  SHF.R.S32.HI R172, RZ, 0x1f, R172 ;  /* 0x0000001fffac7819 */ /* 0x000fe200000114ac */
[C---:B------:R-:W-:Y:S01]  /*177b0*/  VIADD R178, R194.reuse, 0x58 ;  /* 0x00000058c2b27836 */ /* 0x040fe20000000000 */
[----:B------:R-:W-:Y:S01]  /*177c0*/  SHF.R.S32.HI R174, RZ, 0x1f, R174 ;  /* 0x0000001fffae7819 */ /* 0x000fe200000114ae */
[----:B------:R-:W-:Y:S01]  /*177d0*/  VIADD R180, R194, 0x50 ;  /* 0x00000050c2b47836 */ /* 0x000fe20000000000 */
[----:B0-----:R-:W-:Y:S01]  /*177e0*/  ISETP.NE.AND P0, PT, R0, 0x1, PT ;  /* 0x000000010000780c */ /* 0x001fe20003f05270 */
        /* <DEDUP_REMOVED lines=12> */
[----:B------:R-:W0:Y:S01]  /*178b0*/  @P0 LDC R13, c[0x0][0xbec] ;  /* 0x0002fb00ff0d0b82 */ /* 0x000e220000000800 */
[C---:B------:R-:W-:Y:S01]  /*178c0*/  VIADD R230, R194.reuse, 0x18 ;  /* 0x00000018c2e67836 */ /* 0x040fe20000000000 */
[----:B------:R-:W-:Y:S01]  /*178d0*/  SHF.R.S32.HI R207, RZ, 0x1f, R207 ;  /* 0x0000001fffcf7819 */ /* 0x000fe200000114cf */
[C---:B------:R-:W-:Y:S01]  /*178e0*/  VIADD R232, R194.reuse, 0x10 ;  /* 0x00000010c2e87836 */ /* 0x040fe20000000000 */
[----:B------:R-:W-:Y:S01]  /*178f0*/  SHF.R.S32.HI R213, RZ, 0x1f, R213 ;  /* 0x0000001fffd57819 */ /* 0x000fe200000114d5 */
[C---:B------:R-:W-:Y:S01]  /*17900*/  VIADD R234, R194.reuse, 0x8 ;  /* 0x00000008c2ea7836 */ /* 0x040fe20000000000 */
[----:B------:R-:W-:Y:S01]  /*17910*/  SHF.R.S32.HI R215, RZ, 0x1f, R215 ;  /* 0x0000001fffd77819 */ /* 0x000fe200000114d7 */
[C---:B------:R-:W-:Y:S01]  /*17920*/  VIADD R163, R194.reuse, 0x90 ;  /* 0x00000090c2a37836 */ /* 0x040fe20000000000 */
[----:B------:R-:W1:Y:S01]  /*17930*/  @P0 LDC R3, c[0x0][0xbf0] ;  /* 0x0002fc00ff030b82 */ /* 0x000e620000000800 */
        /* <DEDUP_REMOVED lines=10> */
[----:B------:R-:W-:Y:S02]  /*179e0*/  VIADD R179, R194, 0x50 ;  /* 0x00000050c2b37836 */ /* 0x000fe40000000000 */
[----:B0-----:R-:W-:-:S04]  /*179f0*/  @P0 IMAD.HI.U32 R13, R12, R13, RZ ;  /* 0x0000000d0c0d0227 */ /* 0x001fc800078e00ff */
[C---:B------:R-:W-:Y:S02]  /*17a00*/  VIADD R181, R194.reuse, 0x48 ;  /* 0x00000048c2b57836 */ /* 0x040fe40000000000 */
[C---:B------:R-:W-:Y:S01]  /*17a10*/  VIADD R183, R194.reuse, 0x40 ;  /* 0x00000040c2b77836 */ /* 0x040fe20000000000 */
[----:B-1----:R-:W-:Y:S01]  /*17a20*/  @P0 SHF.R.U32.HI R9, RZ, R3, R13 ;  /* 0x00000003ff090219 */ /* 0x002fe2000001160d */
[C---:B------:R-:W-:Y:S02]  /*17a30*/  VIADD R202, R194.reuse, 0x38 ;  /* 0x00000038c2ca7836 */ /* 0x040fe40000000000 */
[----:B------:R-:W-:Y:S02]  /*17a40*/  VIADD R206, R194, 0x30 ;  /* 0x00000030c2ce7836 */ /* 0x000fe40000000000 */
[----:B------:R-:W-:Y:S02]  /*17a50*/  IMAD.MOV R3, RZ, RZ, -R9 ;  /* 0x000000ffff037224 */ /* 0x000fe400078e0a09 */
[----:B------:R-:W-:-:S04]  /*17a60*/  IMAD.WIDE.U32 R10, R9, UR4, R10 ;  /* 0x00000004090a7c25 */ /* 0x000fc8000f8e000a */
[----:B------:R-:W-:Y:S02]  /*17a70*/  IMAD R3, R0, R3, R12 ;  /* 0x0000000300037224 */ /* 0x000fe400078e020c */
[----:B------:R-:W-:Y:S01]  /*17a80*/  IMAD R0, R8, R0, RZ ;  /* 0x0000000008007224 */ /* 0x000fe200078e02ff */
[----:B------:R-:W-:Y:S01]  /*17a90*/  SHF.R.S32.HI R8, RZ, 0x1f, R9 ;  /* 0x0000001fff087819 */ /* 0x000fe20000011409 */
[C---:B------:R-:W-:Y:S02]  /*17aa0*/  VIADD R208, R194.reuse, 0x28 ;  /* 0x00000028c2d07836 */ /* 0x040fe40000000000 */
[----:B------:R-:W-:Y:S02]  /*17ab0*/  VIADD R214, R194, 0x20 ;  /* 0x00000020c2d67836 */ /* 0x000fe40000000000 */
[----:B------:R-:W-:Y:S02]  /*17ac0*/  IMAD R8, R8, UR4, RZ ;  /* 0x0000000408087c24 */ /* 0x000fe4000f8e02ff */
[----:B------:R-:W-:-:S02]  /*17ad0*/  VIADD R216, R194, 0x18 ;  /* 0x00000018c2d87836 */ /* 0x000fc40000000000 */
[----:B------:R-:W-:Y:S01]  /*17ae0*/  IMAD R9, R9, UR5, R8 ;  /* 0x0000000509097c24 */ /* 0x000fe2000f8e0208 */
[----:B------:R-:W-:Y:S01]  /*17af0*/  SHF.R.S32.HI R8, RZ, 0x1f, R3 ;  /* 0x0000001fff087819 */ /* 0x000fe20000011403 */
[----:B------:R-:W-:Y:S01]  /*17b00*/  ULDC.64 UR4, c[0x0][0xb28] ;  /* 0x0002ca0000047ab9 */ /* 0x000fe20000000a00 */
[----:B------:R-:W-:Y:S02]  /*17b10*/  VIADD R231, R194, 0x10 ;  /* 0x00000010c2e77836 */ /* 0x000fe40000000000 */
[----:B------:R-:W-:Y:S02]  /*17b20*/  IMAD.IADD R11, R11, 0x1, R9 ;  /* 0x000000010b0b7824 */ /* 0x000fe400078e0209 */
[----:B------:R-:W-:Y:S02]  /*17b30*/  IMAD R8, R8, UR4, RZ ;  /* 0x0000000408087c24 */ /* 0x000fe4000f8e02ff */
[----:B------:R-:W-:-:S04]  /*17b40*/  IMAD.WIDE.U32 R10, R3, UR4, R10 ;  /* 0x00000004030a7c25 */ /* 0x000fc8000f8e000a */
[----:B------:R-:W-:Y:S01]  /*17b50*/  IMAD R8, R3, UR5, R8 ;  /* 0x0000000503087c24 */ /* 0x000fe2000f8e0208 */
[----:B------:R-:W-:Y:S01]  /*17b60*/  ULDC.64 UR4, c[0x0][0xb00] ;  /* 0x0002c00000047ab9 */ /* 0x000fe20000000a00 */
[----:B------:R-:W-:Y:S01]  /*17b70*/  VIADD R233, R194, 0x8 ;  /* 0x00000008c2e97836 */ /* 0x000fe20000000000 */
[----:B------:R-:W-:Y:S01]  /*17b80*/  LEA R3, P0, R10, UR4, 0x2 ;  /* 0x000000040a037c11 */ /* 0x000fe2000f8010ff */
[----:B------:R-:W-:Y:S02]  /*17b90*/  IMAD.IADD R9, R11, 0x1, R8 ;  /* 0x000000010b097824 */ /* 0x000fe400078e0208 */
[----:B------:R-:W-:Y:S02]  /*17ba0*/  VIADD R8, R2, 0x28c20 ;  /* 0x00028c2002087836 */ /* 0x000fe40000000000 */
[----:B------:R0:W1:Y:S01]  /*17bb0*/  SHFL.IDX PT, R20, R3, RZ, 0x1c1f ;  /* 0x001c1fff03147589 */ /* 0x00006200000e0000 */
[----:B------:R-:W-:Y:S02]  /*17bc0*/  LEA.HI.X R14, R10, UR5, R9, 0x2, P0 ;  /* 0x000000050a0e7c11 */ /* 0x000fe400080f1409 */
[----:B------:R-:W-:-:S02]  /*17bd0*/  ISETP.GE.AND P0, PT, R192, R0, PT ;  /* 0x00000000c000720c */ /* 0x000fc40003f06270 */
[----:B------:R-:W-:Y:S01]  /*17be0*/  PRMT R8, RZ, 0x654, R8 ;  /* 0x00000654ff087816 */ /* 0x000fe20000000008 */
[----:B------:R0:W3:Y:S03]  /*17bf0*/  SHFL.IDX PT, R15, R14, RZ, 0x1c1f ;  /* 0x001c1fff0e0f7589 */ /* 0x0000e600000e0000 */
[----:B------:R0:W-:Y:S07]  /*17c00*/  SYNCS.ARRIVE.TRANS64.RED.A1T0 RZ, [R8+URZ], RZ ;  /* 0x000000ff08ff79a7 */ /* 0x0001ee000810043f */
[----:B------:R-:W-:Y:S05]  /*17c10*/  @P0 BRA `(.L_x_5862) ;  /* 0x0000000800040947 */ /* 0x000fea0003800000 */
[----:B------:R-:W-:Y:S02]  /*17c20*/  ULDC UR4, c[0x0][0xac8] ;  /* 0x0002b20000047ab9 */ /* 0x000fe40000000800 */
[----:B------:R-:W-:Y:S02]  /*17c30*/  ISETP.GE.AND P0, PT, R194, UR4, PT ;  /* 0x00000004c2007c0c */ /* 0x000fe4000bf06270 */
[----:B------:R-:W-:Y:S02]  /*17c40*/  ISETP.GE.AND P4, PT, R175, UR4, PT ;  /* 0x00000004af007c0c */ /* 0x000fe4000bf86270 */
[----:B------:R-:W-:-:S09]  /*17c50*/  ISETP.GE.AND P5, PT, R173, UR4, PT ;  /* 0x00000004ad007c0c */ /* 0x000fd2000bfa6270 */
[----:B01----:R-:W-:-:S04]  /*17c60*/  @!P0 LEA R8, P1, R194, R20, 0x2 ;  /* 0x00000014c2088211 */ /* 0x003fc800078210ff */
[----:B---3--:R-:W-:Y:S02]  /*17c70*/  @!P0 LEA.HI.X R9, R194, R15, R235, 0x2, P1 ;  /* 0x0000000fc2098211 */ /* 0x008fe400008f14eb */
[----:B------:R-:W-:-:S03]  /*17c80*/  ISETP.GE.AND P1, PT, R231, UR4, PT ;  /* 0x00000004e7007c0c */ /* 0x000fc6000bf26270 */
[----:B------:R0:W-:Y:S01]  /*17c90*/  @!P0 ST.E.64 desc[UR42][R8.64], R24 ;  /* 0x0000001808008985 */ /* 0x0001e2000c101b2a */
[----:B------:R-:W-:-:S13]  /*17ca0*/  ISETP.GE.AND P0, PT, R233, UR4, PT ;  /* 0x00000004e9007c0c */ /* 0x000fda000bf06270 */
[----:B0-----:R-:W-:-:S04]  /*17cb0*/  @!P0 LEA R8, P2, R233, R20, 0x2 ;  /* 0x00000014e9088211 */ /* 0x001fc800078410ff */
[----:B------:R-:W-:-:S05]  /*17cc0*/  @!P0 LEA.HI.X R9, R233, R15, R234, 0x2, P2 ;  /* 0x0000000fe9098211 */ /* 0x000fca00010f14ea */
[----:B------:R0:W-:Y:S01]  /*17cd0*/  @!P0 ST.E.64 desc[UR42][R8.64], R28 ;  /* 0x0000001c08008985 */ /* 0x0001e2000c101b2a */
[----:B------:R-:W-:Y:S02]  /*17ce0*/  ISETP.GE.AND P0, PT, R216, UR4, PT ;  /* 0x00000004d8007c0c */ /* 0x000fe4000bf06270 */
        /* <DEDUP_REMOVED lines=17> */
[----:B------:R-:W-:Y:S02]  /*17e00*/  @!P1 LEA.HI.X R9, R206, R15, R207, 0x2, P2 ;  /* 0x0000000fce099211 */ /* 0x000fe400010f14cf */
[----:B------:R-:W-:-:S03]  /*17e10*/  ISETP.GE.AND P2, PT, R183, UR4, PT ;  /* 0x00000004b7007c0c */ /* 0x000fc6000bf46270 */
[----:B------:R0:W-:Y:S02]  /*17e20*/  @!P1 ST.E.64 desc[UR42][R8.64], R48 ;  /* 0x0000003008009985 */ /* 0x0001e4000c101b2a */
[----:B0-----:R-:W-:-:S04]  /*17e30*/  @!P0 LEA R8, P1, R202, R20, 0x2 ;  /* 0x00000014ca088211 */ /* 0x001fc800078210ff */
[----:B------:R-:W-:Y:S02]  /*17e40*/  @!P0 LEA.HI.X R9, R202, R15, R205, 0x2, P1 ;  /* 0x0000000fca098211 */ /* 0x000fe400008f14cd */
[----:B------:R-:W-:-:S03]  /*17e50*/  ISETP.GE.AND P1, PT, R179, UR4, PT ;  /* 0x00000004b3007c0c */ /* 0x000fc6000bf26270 */
[----:B------:R0:W-:Y:S01]  /*17e60*/  @!P0 ST.E.64 desc[UR42][R8.64], R52 ;  /* 0x0000003408008985 */ /* 0x0001e2000c101b2a */
[----:B------:R-:W-:-:S09]  /*17e70*/  ISETP.GE.AND P0, PT, R181, UR4, PT ;  /* 0x00000004b5007c0c */ /* 0x000fd2000bf06270 */
[-C--:B------:R-:W-:Y:S02]  /*17e80*/  @!P1 LEA R10, P6, R179, R20.reuse, 0x2 ;  /* 0x00000014b30a9211 */ /* 0x080fe400078c10ff */
[----:B0-----:R-:W-:Y:S02]  /*17e90*/  @!P2 LEA R8, P3, R183, R20, 0x2 ;  /* 0x00000014b708a211 */ /* 0x001fe400078610ff */
[-C--:B------:R-:W-:Y:S02]  /*17ea0*/  @!P1 LEA.HI.X R11, R179, R15.reuse, R180, 0x2, P6 ;  /* 0x0000000fb30b9211 */ /* 0x080fe400030f14b4 */
[----:B------:R-:W-:Y:S02]  /*17eb0*/  @!P2 LEA.HI.X R9, R183, R15, R190, 0x2, P3 ;  /* 0x0000000fb709a211 */ /* 0x000fe400018f14be */
[----:B------:R-:W-:-:S03]  /*17ec0*/  ISETP.GE.AND P3, PT, R177, UR4, PT ;  /* 0x00000004b1007c0c */ /* 0x000fc6000bf66270 */
[----:B------:R0:W-:Y:S02]  /*17ed0*/  @!P2 ST.E.64 desc[UR42][R8.64], R56 ;  /* 0x000000380800a985 */ /* 0x0001e4000c101b2a */
[----:B0-----:R-:W-:-:S04]  /*17ee0*/  @!P0 LEA R8, P2, R181, R20, 0x2 ;  /* 0x00000014b5088211 */ /* 0x001fc800078410ff */
[----:B------:R-:W-:-:S05]  /*17ef0*/  @!P0 LEA.HI.X R9, R181, R15, R182, 0x2, P2 ;  /* 0x0000000fb5098211 */ /* 0x000fca00010f14b6 */
[----:B------:R0:W-:Y:S01]  /*17f00*/  @!P0 ST.E.64 desc[UR42][R8.64], R60 ;  /* 0x0000003c08008985 */ /* 0x0001e2000c101b2a */
[----:B------:R-:W-:-:S03]  /*17f10*/  ISETP.GE.AND P0, PT, R171, UR4, PT ;  /* 0x00000004ab007c0c */ /* 0x000fc6000bf06270 */
[----:B------:R1:W-:Y:S01]  /*17f20*/  @!P1 ST.E.64 desc[UR42][R10.64], R64 ;  /* 0x000000400a009985 */ /* 0x0003e2000c101b2a */
[----:B------:R-:W-:Y:S02]  /*17f30*/  ISETP.GE.AND P1, PT, R169, UR4, PT ;  /* 0x00000004a9007c0c */ /* 0x000fe4000bf26270 */
[-C--:B0-----:R-:W-:Y:S02]  /*17f40*/  @!P3 LEA R8, P6, R177, R20.reuse, 0x2 ;  /* 0x00000014b108b211 */ /* 0x081fe400078c10ff */
[-C--:B-1----:R-:W-:Y:S02]  /*17f50*/  @!P4 LEA R10, P2, R175, R20.reuse, 0x2 ;  /* 0x00000014af0ac211 */ /* 0x082fe400078410ff */
[-C--:B------:R-:W-:Y:S02]  /*17f60*/  @!P3 LEA.HI.X R9, R177, R15.reuse, R178, 0x2, P6 ;  /* 0x0000000fb109b211 */ /* 0x080fe400030f14b2 */
[----:B------:R-:W-:Y:S02]  /*17f70*/  @!P5 LEA R12, P6, R173, R20, 0x2 ;  /* 0x00000014ad0cd211 */ /* 0x000fe400078c10ff */
[-C--:B------:R-:W-:Y:S01]  /*17f80*/  @!P4 LEA.HI.X R11, R175, R15.reuse, R176, 0x2, P2 ;  /* 0x0000000faf0bc211 */ /* 0x080fe200010f14b0 */
[----:B------:R0:W-:Y:S01]  /*17f90*/  @!P3 ST.E.64 desc[UR42][R8.64], R68 ;  /* 0x000000440800b985 */ /* 0x0001e2000c101b2a */
[----:B------:R-:W-:-:S02]  /*17fa0*/  @!P5 LEA.HI.X R13, R173, R15, R174, 0x2, P6 ;  /* 0x0000000fad0dd211 */ /* 0x000fc400030f14ae */
[----:B------:R-:W-:Y:S01]  /*17fb0*/  ISETP.GE.AND P2, PT, R167, UR4, PT ;  /* 0x00000004a7007c0c */ /* 0x000fe2000bf46270 */
[----:B------:R1:W-:Y:S01]  /*17fc0*/  @!P4 ST.E.64 desc[UR42][R10.64], R72 ;  /* 0x000000480a00c985 */ /* 0x0003e2000c101b2a */
[----:B------:R-:W-:-:S03]  /*17fd0*/  ISETP.GE.AND P3, PT, R165, UR4, PT ;  /* 0x00000004a5007c0c */ /* 0x000fc6000bf66270 */
[----:B------:R3:W-:Y:S01]  /*17fe0*/  @!P5 ST.E.64 desc[UR42][R12.64], R6 ;  /* 0x000000060c00d985 */ /* 0x0007e2000c101b2a */
[----:B0-----:R-:W-:-:S07]  /*17ff0*/  @!P1 LEA R8, P5, R169, R20, 0x2 ;  /* 0x00000014a9089211 */ /* 0x001fce00078a10ff */
[-C--:B-1----:R-:W-:Y:S02]  /*18000*/  @!P2 LEA R10, P6, R167, R20.reuse, 0x2 ;  /* 0x00000014a70aa211 */ /* 0x082fe400078c10ff */
[-C--:B------:R-:W-:Y:S02]  /*18010*/  @!P1 LEA.HI.X R9, R169, R15.reuse, R170, 0x2, P5 ;  /* 0x0000000fa9099211 */ /* 0x080fe400028f14aa */
[----:B---3--:R-:W-:Y:S02]  /*18020*/  @!P0 LEA R6, P4, R171, R20, 0x2 ;  /* 0x00000014ab068211 */ /* 0x008fe400078810ff */
[----:B------:R-:W-:Y:S02]  /*18030*/  ISETP.GE.AND P5, PT, R237, UR4, PT ;  /* 0x00000004ed007c0c */ /* 0x000fe4000bfa6270 */
[----:B------:R-:W-:Y:S02]  /*18040*/  @!P0 LEA.HI.X R7, R171, R15, R172, 0x2, P4 ;  /* 0x0000000fab078211 */ /* 0x000fe400020f14ac */
[----:B------:R-:W-:-:S02]  /*18050*/  ISETP.GE.AND P4, PT, R163, UR4, PT ;  /* 0x00000004a3007c0c */ /* 0x000fc4000bf86270 */
[----:B------:R-:W-:Y:S01]  /*18060*/  @!P2 LEA.HI.X R11, R167, R15, R168, 0x2, P6 ;  /* 0x0000000fa70ba211 */ /* 0x000fe200030f14a8 */
[----:B------:R0:W-:Y:S04]  /*18070*/  @!P0 ST.E.64 desc[UR42][R6.64], R80 ;  /* 0x0000005006008985 */ /* 0x0001e8000c101b2a */
[----:B------:R1:W-:Y:S01]  /*18080*/  @!P1 ST.E.64 desc[UR42][R8.64], R84 ;  /* 0x0000005408009985 */ /* 0x0003e2000c101b2a */
[----:B------:R-:W-:-:S03]  /*18090*/  ISETP.GE.AND P1, PT, R229, UR4, PT ;  /* 0x00000004e5007c0c */ /* 0x000fc6000bf26270 */
[----:B------:R3:W-:Y:S01]  /*180a0*/  @!P2 ST.E.64 desc[UR42][R10.64], R88 ;  /* 0x000000580a00a985 */ /* 0x0007e2000c101b2a */
[----:B------:R-:W-:Y:S02]  /*180b0*/  ISETP.GE.AND P2, PT, R236, UR4, PT ;  /* 0x00000004ec007c0c */ /* 0x000fe4000bf46270 */
[-C--:B0-----:R-:W-:Y:S02]  /*180c0*/  @!P3 LEA R6, P6, R165, R20.reuse, 0x2 ;  /* 0x00000014a506b211 */ /* 0x081fe400078c10ff */
[-C--:B-1----:R-:W-:Y:S02]  /*180d0*/  @!P4 LEA R8, P0, R163, R20.reuse, 0x2 ;  /* 0x00000014a308c211 */ /* 0x082fe400078010ff */
[-C--:B------:R-:W-:Y:S02]  /*180e0*/  @!P3 LEA.HI.X R7, R165, R15.reuse, R166, 0x2, P6 ;  /* 0x0000000fa507b211 */ /* 0x080fe400030f14a6 */
[----:B------:R-:W-:Y:S02]  /*180f0*/  @!P4 LEA.HI.X R9, R163, R15, R164, 0x2, P0 ;  /* 0x0000000fa309c211 */ /* 0x000fe400000f14a4 */
[----:B------:R-:W-:Y:S01]  /*18100*/  ISETP.GE.AND P0, PT, R228, UR4, PT ;  /* 0x00000004e4007c0c */ /* 0x000fe2000bf06270 */
[----:B------:R0:W-:Y:S01]  /*18110*/  @!P3 ST.E.64 desc[UR42][R6.64], R92 ;  /* 0x0000005c0600b985 */ /* 0x0001e2000c101b2a */
[----:B---3--:R-:W-:-:S03]  /*18120*/  @!P5 LEA R10, P6, R237, R20, 0x2 ;  /* 0x00000014ed0ad211 */ /* 0x008fc600078c10ff */
[----:B------:R1:W-:Y:S01]  /*18130*/  @!P4 ST.E.64 desc[UR42][R8.64], R96 ;  /* 0x000000600800c985 */ /* 0x0003e2000c101b2a */
[----:B------:R-:W-:Y:S02]  /*18140*/  @!P5 LEA.HI.X R11, R237, R15, R162, 0x2, P6 ;  /* 0x0000000fed0bd211 */ /* 0x000fe400030f14a2 */
[----:B------:R-:W-:-:S03]  /*18150*/  ISETP.GE.AND P4, PT, R226, UR4, PT ;  /* 0x00000004e2007c0c */ /* 0x000fc6000bf86270 */
[----:B------:R3:W-:Y:S01]  /*18160*/  @!P5 ST.E.64 desc[UR42][R10.64], R100 ;  /* 0x000000640a00d985 */ /* 0x0007e2000c101b2a */
[----:B------:R-:W-:Y:S02]  /*18170*/  ISETP.GE.AND P5, PT, R227, UR4, PT ;  /* 0x00000004e3007c0c */ /* 0x000fe4000bfa6270 */
[CC--:B0-----:R-:W-:Y:S02]  /*18180*/  @!P2 LEA R6, P6, R236.reuse, R20.reuse, 0x2 ;  /* 0x00000014ec06a211 */ /* 0x0c1fe400078c10ff */
[CC--:B-1----:R-:W-:Y:S02]  /*18190*/  @!P1 LEA R8, P3, R229.reuse, R20.reuse, 0x2 ;  /* 0x00000014e5089211 */ /* 0x0c2fe400078610ff */
[-C--:B------:R-:W-:Y:S02]  /*181a0*/  @!P2 LEA.HI.X R7, R236, R15.reuse, R161, 0x2, P6 ;  /* 0x0000000fec07a211 */ /* 0x080fe400030f14a1 */
[----:B------:R-:W-:Y:S02]  /*181b0*/  @!P1 LEA.HI.X R9, R229, R15, R160, 0x2, P3 ;  /* 0x0000000fe5099211 */ /* 0x000fe400018f14a0 */
[----:B---3--:R-:W-:Y:S01]  /*181c0*/  @!P0 LEA R10, P6, R228, R20, 0x2 ;  /* 0x00000014e40a8211 */ /* 0x008fe200078c10ff */
[----:B------:R0:W-:Y:S01]  /*181d0*/  @!P2 ST.E.64 desc[UR42][R6.64], R104 ;  /* 0x000000680600a985 */ /* 0x0001e2000c101b2a */
[----:B------:R-:W-:-:S02]  /*181e0*/  ISETP.GE.AND P3, PT, R225, UR4, PT ;  /* 0x00000004e1007c0c */ /* 0x000fc4000bf66270 */
[----:B------:R-:W-:Y:S01]  /*181f0*/  @!P0 LEA.HI.X R11, R228, R15, R159, 0x2, P6 ;  /* 0x0000000fe40b8211 */ /* 0x000fe200030f149f */
[----:B------:R1:W-:Y:S04]  /*18200*/  @!P1 ST.E.64 desc[UR42][R8.64], R108 ;  /* 0x0000006c08009985 */ /* 0x0003e8000c101b2a */
[----:B------:R3:W-:Y:S01]  /*18210*/  @!P0 ST.E.64 desc[UR42][R10.64], R112 ;  /* 0x000000700a008985 */ /* 0x0007e2000c101b2a */
[----:B------:R-:W-:Y:S02]  /*18220*/  ISETP.GE.AND P0, PT, R224, UR4, PT ;  /* 0x00000004e0007c0c */ /* 0x000fe4000bf06270 */
[-C--:B0-----:R-:W-:Y:S02]  /*18230*/  @!P5 LEA R6, P1, R227, R20.reuse, 0x2 ;  /* 0x00000014e306d211 */ /* 0x081fe400078210ff */
[----:B-1----:R-:W-:-:S02]  /*18240*/  @!P4 LEA R8, P2, R226, R20, 0x2 ;  /* 0x00000014e208c211 */ /* 0x002fc400078410ff */
[-C--:B------:R-:W-:Y:S02]  /*18250*/  @!P5 LEA.HI.X R7, R227, R15.reuse, R158, 0x2, P1 ;  /* 0x0000000fe307d211 */ /* 0x080fe400008f149e */
[----:B---3--:R-:W-:Y:S02]  /*18260*/  @!P3 LEA R10, P6, R225, R20, 0x2 ;  /* 0x00000014e10ab211 */ /* 0x008fe400078c10ff */
[----:B------:R-:W-:Y:S01]  /*18270*/  ISETP.GE.AND P1, PT, R223, UR4, PT ;  /* 0x00000004df007c0c */ /* 0x000fe2000bf26270 */
[----:B------:R0:W-:Y:S01]  /*18280*/  @!P5 ST.E.64 desc[UR42][R6.64], R116 ;  /* 0x000000740600d985 */ /* 0x0001e2000c101b2a */
[-C--:B------:R-:W-:Y:S02]  /*18290*/  @!P4 LEA.HI.X R9, R226, R15.reuse, R157, 0x2, P2 ;  /* 0x0000000fe209c211 */ /* 0x080fe400010f149d */
        /* <DEDUP_REMOVED lines=12> */
[----:B---3--:R-:W-:-:S03]  /*18360*/  @!P3 LEA R10, P6, R221, R20, 0x2 ;  /* 0x00000014dd0ab211 */ /* 0x008fc600078c10ff */
        /* <DEDUP_REMOVED lines=12> */
.L_x_5862:
[----:B------:R-:W-:Y:S05]  /*18430*/  BSYNC B1 ;  /* 0x0000000000017941 */ /* 0x000fea0003800000 */
.L_x_5861:
[----:B----4-:R-:W-:Y:S01]  /*18440*/  VIADD R7, R192, 0x8 ;  /* 0x00000008c0077836 */ /* 0x010fe20000000000 */
[----:B------:R4:W1:Y:S04]  /*18450*/  SHFL.IDX PT, R22, R14, 0x1, 0x1c1f ;  /* 0x003c1f000e167f89 */ /* 0x00086800000e0000 */
[----:B------:R-:W-:Y:S01]  /*18460*/  ISETP.GE.AND P0, PT, R7, R0, PT ;  /* 0x000000000700720c */ /* 0x000fe20003f06270 */
[----:B0-----:R-:W0:-:S12]  /*18470*/  SHFL.IDX PT, R3, R3, 0x1, 0x1c1f ;  /* 0x003c1f0003037f89 */ /* 0x001e1800000e0000 */
[----:B----4-:R-:W-:Y:S05]  /*18480*/  @P0 BRA `(.L_x_5860) ;  /* 0x0000001400d40947 */ /* 0x010fea0003800000 */
[----:B------:R-:W-:Y:S02]  /*18490*/  ULDC UR4, c[0x0][0xac8] ;  /* 0x0002b20000047ab9 */ /* 0x000fe40000000800 */
[----:B------:R-:W-:Y:S02]  /*184a0*/  ISETP.GE.AND P4, PT, R194, UR4, PT ;  /* 0x00000004c2007c0c */ /* 0x000fe4000bf86270 */
[----:B------:R-:W-:Y:S02]  /*184b0*/  ISETP.GE.AND P2, PT, R233, UR4, PT ;  /* 0x00000004e9007c0c */ /* 0x000fe4000bf46270 */
[----:B------:R-:W-:Y:S02]  /*184c0*/  ISETP.GE.AND P1, PT, R231, UR4, PT ;  /* 0x00000004e7007c0c */ /* 0x000fe4000bf26270 */
[----:B------:R-:W-:-:S07]  /*184d0*/  ISETP.GE.AND P0, PT, R216, UR4, PT ;  /* 0x00000004d8007c0c */ /* 0x000fce000bf06270 */
[----:B0-----:R-:W-:-:S04]  /*184e0*/  @!P4 LEA R6, P3, R194, R3, 0x2 ;  /* 0x00000003c206c211 */ /* 0x001fc800078610ff */
        /* <DEDUP_REMOVED lines=19> */
[-C--:B------:R-:W-:Y:S01]  /*18620*/  @!P4 LEA.HI.X R9, R208, R22.reuse, R213, 0x2, P2 ;  /* 0x00000016d009c211 */ /* 0x080fe200010f14d5 */
        /* <DEDUP_REMOVED lines=21> */
[-C--:B-1----:R-:W-:Y:S02]  /*18780*/  @!P4 LEA R8, P2, R177, R3.reuse, 0x2 ;  /* 0x00000003b108c211 */ /* 0x082fe400078410ff */
        /* <DEDUP_REMOVED lines=10> */
[-C--:B------:R-:W-:Y:S02]  /*18830*/  @!P0 LEA.HI.X R7, R173, R22.reuse, R174, 0x2, P4 ;  /* 0x00000016ad078211 */ /* 0x080fe400020f14ae */
[----:B------:R-:W-:Y:S02]  /*18840*/  ISETP.GE.AND P4, PT, R165, UR4, PT ;  /* 0x00000004a5007c0c */ /* 0x000fe4000bf86270 */
[-C--:B-1----:R-:W-:Y:S01]  /*18850*/  @!P1 LEA R8, P3, R171, R3.reuse, 0x2 ;  /* 0x00000003ab089211 */ /* 0x082fe200078610ff */
[----:B------:R0:W-:Y:S01]  /*18860*/  @!P0 ST.E.64 desc[UR42][R6.64], R4 ;  /* 0x0000000406008985 */ /* 0x0001e2000c101b2a */
[----:B----4-:R-:W-:Y:S02]  /*18870*/  @!P2 LEA R10, P6, R169, R3, 0x2 ;  /* 0x00000003a90aa211 */ /* 0x010fe400078c10ff */
[----:B------:R-:W-:Y:S02]  /*18880*/  @!P1 LEA.HI.X R9, R171, R22, R172, 0x2, P3 ;  /* 0x00000016ab099211 */ /* 0x000fe400018f14ac */
[----:B------:R-:W-:-:S02]  /*18890*/  ISETP.GE.AND P3, PT, R163, UR4, PT ;  /* 0x00000004a3007c0c */ /* 0x000fc4000bf66270 */
[-C--:B------:R-:W-:Y:S01]  /*188a0*/  @!P2 LEA.HI.X R11, R169, R22.reuse, R170, 0x2, P6 ;  /* 0x00000016a90ba211 */ /* 0x080fe200030f14aa */
[----:B------:R1:W-:Y:S01]  /*188b0*/  @!P1 ST.E.64 desc[UR42][R8.64], R82 ;  /* 0x0000005208009985 */ /* 0x0003e2000c101b2a */
[-C--:B------:R-:W-:Y:S02]  /*188c0*/  @!P5 LEA R12, P6, R167, R3.reuse, 0x2 ;  /* 0x00000003a70cd211 */ /* 0x080fe400078c10ff */
[----:B------:R-:W-:Y:S01]  /*188d0*/  @!P4 LEA R14, P0, R165, R3, 0x2 ;  /* 0x00000003a50ec211 */ /* 0x000fe200078010ff */
[----:B------:R4:W-:Y:S01]  /*188e0*/  @!P2 ST.E.64 desc[UR42][R10.64], R86 ;  /* 0x000000560a00a985 */ /* 0x0009e2000c101b2a */
[----:B------:R-:W-:Y:S02]  /*188f0*/  ISETP.GE.AND P2, PT, R237, UR4, PT ;  /* 0x00000004ed007c0c */ /* 0x000fe4000bf46270 */
[----:B------:R-:W-:Y:S02]  /*18900*/  ISETP.GE.AND P1, PT, R236, UR4, PT ;  /* 0x00000004ec007c0c */ /* 0x000fe4000bf26270 */
[----:B---3--:R-:W-:-:S02]  /*18910*/  @!P4 LEA.HI.X R15, R165, R22, R166, 0x2, P0 ;  /* 0x00000016a50fc211 */ /* 0x008fc400000f14a6 */
[-C--:B------:R-:W-:Y:S02]  /*18920*/  @!P5 LEA.HI.X R13, R167, R22.reuse, R168, 0x2, P6 ;  /* 0x00000016a70dd211 */ /* 0x080fe400030f14a8 */
[----:B------:R-:W-:Y:S02]  /*18930*/  ISETP.GE.AND P0, PT, R229, UR4, PT ;  /* 0x00000004e5007c0c */ /* 0x000fe4000bf06270 */
[CC--:B------:R-:W-:Y:S01]  /*18940*/  @!P3 LEA R20, P6, R163.reuse, R3.reuse, 0x2 ;  /* 0x00000003a314b211 */ /* 0x0c0fe200078c10ff */
[----:B------:R3:W-:Y:S01]  /*18950*/  @!P5 ST.E.64 desc[UR42][R12.64], R90 ;  /* 0x0000005a0c00d985 */ /* 0x0007e2000c101b2a */
[----:B------:R-:W-:Y:S02]  /*18960*/  ISETP.GE.AND P5, PT, R228, UR4, PT ;  /* 0x00000004e4007c0c */ /* 0x000fe4000bfa6270 */
[----:B------:R-:W-:Y:S01]  /*18970*/  @!P3 LEA.HI.X R21, R163, R22, R164, 0x2, P6 ;  /* 0x00000016a315b211 */ /* 0x000fe200030f14a4 */
[----:B------:R5:W-:Y:S01]  /*18980*/  @!P4 ST.E.64 desc[UR42][R14.64], R94 ;  /* 0x0000005e0e00c985 */ /* 0x000be2000c101b2a */
[----:B0-----:R-:W-:-:S02]  /*18990*/  @!P2 LEA R4, P6, R237, R3, 0x2 ;  /* 0x00000003ed04a211 */ /* 0x001fc400078c10ff */
[----:B------:R-:W-:Y:S01]  /*189a0*/  ISETP.GE.AND P4, PT, R227, UR4, PT ;  /* 0x00000004e3007c0c */ /* 0x000fe2000bf86270 */
[----:B------:R-:W-:Y:S01]  /*189b0*/  @!P3 ST.E.64 desc[UR42][R20.64], R98 ;  /* 0x000000621400b985 */ /* 0x000fe2000c101b2a */
[CC--:B------:R-:W-:Y:S02]  /*189c0*/  @!P1 LEA R6, P3, R236.reuse, R3.reuse, 0x2 ;  /* 0x00000003ec069211 */ /* 0x0c0fe400078610ff */
[-C--:B------:R-:W-:Y:S02]  /*189d0*/  @!P2 LEA.HI.X R5, R237, R22.reuse, R162, 0x2, P6 ;  /* 0x00000016ed05a211 */ /* 0x080fe400030f14a2 */
[----:B-1----:R-:W-:Y:S02]  /*189e0*/  @!P0 LEA R8, P6, R229, R3, 0x2 ;  /* 0x00000003e5088211 */ /* 0x002fe400078c10ff */
[----:B------:R-:W-:Y:S01]  /*189f0*/  @!P1 LEA.HI.X R7, R236, R22, R161, 0x2, P3 ;  /* 0x00000016ec079211 */ /* 0x000fe200018f14a1 */
[----:B------:R0:W-:Y:S01]  /*18a00*/  @!P2 ST.E.64 desc[UR42][R4.64], R102 ;  /* 0x000000660400a985 */ /* 0x0001e2000c101b2a */
[----:B------:R-:W-:-:S02]  /*18a10*/  ISETP.GE.AND P3, PT, R226, UR4, PT ;  /* 0x00000004e2007c0c */ /* 0x000fc4000bf66270 */
[-C--:B------:R-:W-:Y:S01]  /*18a20*/  @!P0 LEA.HI.X R9, R229, R22.reuse, R160, 0x2, P6 ;  /* 0x00000016e5098211 */ /* 0x080fe200030f14a0 */
[----:B------:R1:W-:Y:S01]  /*18a30*/  @!P1 ST.E.64 desc[UR42][R6.64], R106 ;  /* 0x0000006a06009985 */ /* 0x0003e2000c101b2a */
[CC--:B----4-:R-:W-:Y:S02]  /*18a40*/  @!P5 LEA R10, P1, R228.reuse, R3.reuse, 0x2 ;  /* 0x00000003e40ad211 */ /* 0x0d0fe400078210ff */
[----:B---3--:R-:W-:Y:S01]  /*18a50*/  @!P4 LEA R12, P2, R227, R3, 0x2 ;  /* 0x00000003e30cc211 */ /* 0x008fe200078410ff */
[----:B------:R3:W-:Y:S01]  /*18a60*/  @!P0 ST.E.64 desc[UR42][R8.64], R110 ;  /* 0x0000006e08008985 */ /* 0x0007e2000c101b2a */
[----:B------:R-:W-:Y:S02]  /*18a70*/  ISETP.GE.AND P0, PT, R225, UR4, PT ;  /* 0x00000004e1007c0c */ /* 0x000fe4000bf06270 */
[----:B------:R-:W-:Y:S02]  /*18a80*/  @!P5 LEA.HI.X R11, R228, R22, R159, 0x2, P1 ;  /* 0x00000016e40bd211 */ /* 0x000fe400008f149f */
[----:B------:R-:W-:-:S02]  /*18a90*/  ISETP.GE.AND P1, PT, R224, UR4, PT ;  /* 0x00000004e0007c0c */ /* 0x000fc4000bf26270 */
[CC--:B-----5:R-:W-:Y:S01]  /*18aa0*/  @!P3 LEA R14, P6, R226.reuse, R3.reuse, 0x2 ;  /* 0x00000003e20eb211 */ /* 0x0e0fe200078c10ff */
[----:B------:R4:W-:Y:S01]  /*18ab0*/  @!P5 ST.E.64 desc[UR42][R10.64], R114 ;  /* 0x000000720a00d985 */ /* 0x0009e2000c101b2a */
[-C--:B------:R-:W-:Y:S02]  /*18ac0*/  @!P4 LEA.HI.X R13, R227, R22.reuse, R158, 0x2, P2 ;  /* 0x00000016e30dc211 */ /* 0x080fe400010f149e */
[----:B------:R-:W-:Y:S02]  /*18ad0*/  @!P3 LEA.HI.X R15, R226, R22, R157, 0x2, P6 ;  /* 0x00000016e20fb211 */ /* 0x000fe400030f149d */
[----:B------:R-:W-:Y:S01]  /*18ae0*/  ISETP.GE.AND P2, PT, R221, UR4, PT ;  /* 0x00000004dd007c0c */ /* 0x000fe2000bf46270 */
[----:B------:R5:W-:Y:S01]  /*18af0*/  @!P4 ST.E.64 desc[UR42][R12.64], R118 ;  /* 0x000000760c00c985 */ /* 0x000be2000c101b2a */
[----:B------:R-:W-:Y:S02]  /*18b00*/  ISETP.GE.AND P4, PT, R223, UR4, PT ;  /* 0x00000004df007c0c */ /* 0x000fe4000bf86270 */
[----:B0-----:R-:W-:Y:S01]  /*18b10*/  @!P0 LEA R4, P5, R225, R3, 0x2 ;  /* 0x00000003e1048211 */ /* 0x001fe200078a10ff */
[----:B------:R0:W-:Y:S01]  /*18b20*/  @!P3 ST.E.64 desc[UR42][R14.64], R122 ;  /* 0x0000007a0e00b985 */ /* 0x0001e2000c101b2a */
[----:B------:R-:W-:-:S02]  /*18b30*/  ISETP.GE.AND P3, PT, R222, UR4, PT ;  /* 0x00000004de007c0c */ /* 0x000fc4000bf66270 */
[-C--:B------:R-:W-:Y:S02]  /*18b40*/  @!P0 LEA.HI.X R5, R225, R22.reuse, R156, 0x2, P5 ;  /* 0x00000016e1058211 */ /* 0x080fe400028f149c */
[----:B------:R-:W-:Y:S02]  /*18b50*/  ISETP.GE.AND P5, PT, R220, UR4, PT ;  /* 0x00000004dc007c0c */ /* 0x000fe4000bfa6270 */
[CC--:B-1----:R-:W-:Y:S01]  /*18b60*/  @!P1 LEA R6, P6, R224.reuse, R3.reuse, 0x2 ;  /* 0x00000003e0069211 */ /* 0x0c2fe200078c10ff */
[----:B------:R1:W-:Y:S02]  /*18b70*/  @!P0 ST.E.64 desc[UR42][R4.64], R126 ;  /* 0x0000007e04008985 */ /* 0x0003e4000c101b2a */
[-C--:B---3--:R-:W-:Y:S02]  /*18b80*/  @!P4 LEA R8, P0, R223, R3.reuse, 0x2 ;  /* 0x00000003df08c211 */ /* 0x088fe400078010ff */
[----:B------:R-:W-:Y:S02]  /*18b90*/  @!P1 LEA.HI.X R7, R224, R22, R155, 0x2, P6 ;  /* 0x00000016e0079211 */ /* 0x000fe400030f149b */
[----:B----4-:R-:W-:-:S02]  /*18ba0*/  @!P3 LEA R10, P6, R222, R3, 0x2 ;  /* 0x00000003de0ab211 */ /* 0x010fc400078c10ff */
[-C--:B------:R-:W-:Y:S01]  /*18bb0*/  @!P4 LEA.HI.X R9, R223, R22.reuse, R154, 0x2, P0 ;  /* 0x00000016df09c211 */ /* 0x080fe200000f149a */
[----:B------:R1:W-:Y:S01]  /*18bc0*/  @!P1 ST.E.64 desc[UR42][R6.64], R130 ;  /* 0x0000008206009985 */ /* 0x0003e2000c101b2a */
[CC--:B-----5:R-:W-:Y:S02]  /*18bd0*/  @!P2 LEA R12, P1, R221.reuse, R3.reuse, 0x2 ;  /* 0x00000003dd0ca211 */ /* 0x0e0fe400078210ff */
[----:B0-----:R-:W-:Y:S01]  /*18be0*/  @!P5 LEA R14, P0, R220, R3, 0x2 ;  /* 0x00000003dc0ed211 */ /* 0x001fe200078010ff */
[----:B------:R1:W-:Y:S01]  /*18bf0*/  @!P4 ST.E.64 desc[UR42][R8.64], R134 ;  /* 0x000000860800c985 */ /* 0x0003e2000c101b2a */
[-C--:B------:R-:W-:Y:S02]  /*18c00*/  @!P3 LEA.HI.X R11, R222, R22.reuse, R153, 0x2, P6 ;  /* 0x00000016de0bb211 */ /* 0x080fe400030f1499 */
[-C--:B------:R-:W-:Y:S02]  /*18c10*/  @!P2 LEA.HI.X R13, R221, R22.reuse, R152, 0x2, P1 ;  /* 0x00000016dd0da211 */ /* 0x080fe400008f1498 */
[----:B------:R-:W-:Y:S01]  /*18c20*/  @!P5 LEA.HI.X R15, R220, R22, R76, 0x2, P0 ;  /* 0x00000016dc0fd211 */ /* 0x000fe200000f144c */
[----:B------:R1:W-:Y:S01]  /*18c30*/  @!P3 ST.E.64 desc[UR42][R10.64], R138 ;  /* 0x0000008a0a00b985 */ /* 0x0003e2000c101b2a */
[----:B------:R-:W-:-:S03]  /*18c40*/  ISETP.GE.AND P0, PT, R219, UR4, PT ;  /* 0x00000004db007c0c */ /* 0x000fc6000bf06270 */
[----:B------:R1:W-:Y:S04]  /*18c50*/  @!P2 ST.E.64 desc[UR42][R12.64], R142 ;  /* 0x0000008e0c00a985 */ /* 0x0003e8000c101b2a */
[----:B------:R1:W-:Y:S06]  /*18c60*/  @!P5 ST.E.64 desc[UR42][R14.64], R146 ;  /* 0x000000920e00d985 */ /* 0x0003ec000c101b2a */
[----:B------:R-:W-:Y:S05]  /*18c70*/  @P0 BRA `(.L_x_5860) ;  /* 0x0000000c00d80947 */ /* 0x000fea0003800000 */
[----:B-1----:R-:W-:-:S04]  /*18c80*/  LEA R4, P0, R219, R3, 0x2 ;  /* 0x00000003db047211 */ /* 0x002fc800078010ff */
[----:B------:R-:W-:-:S05]  /*18c90*/  LEA.HI.X R5, R219, R22, R23, 0x2, P0 ;  /* 0x00000016db057211 */ /* 0x000fca00000f1417 */
[----:B------:R0:W-:Y:S01]  /*18ca0*/  ST.E.64 desc[UR42][R4.64], R150 ;  /* 0x0000009604007985 */ /* 0x0001e2000c101b2a */
[----:B------:R-:W-:Y:S05]  /*18cb0*/  BRA `(.L_x_5860) ;  /* 0x0000000c00c87947 */ /* 0x000fea0003800000 */
.L_x_5854:
[----:B------:R-:W-:Y:S01]  /*18cc0*/  ULDC.64 UR4, c[0x0][0xc08] ;  /* 0x0003020000047ab9 */ /* 0x000fe20000000a00 */
[----:B------:R-:W4:Y:S01]  /*18cd0*/  LDC.64 R4, c[0x0][0xc00] ;  /* 0x00030000ff047b82 */ /* 0x000f220000000a00 */
[----:B------:R-:W-:Y:S01]  /*18ce0*/  ISETP.NE.U32.AND P0, PT, RZ, UR4, PT ;  /* 0x00000004ff007c0c */ /* 0x000fe2000bf05070 */
[----:B------:R-:W-:-:S03]  /*18cf0*/  IMAD.MOV.U32 R3, RZ, RZ, RZ ;  /* 0x000000ffff037224 */ /* 0x000fc600078e00ff */
[----:B------:R-:W-:Y:S01]  /*18d00*/  ISETP.NE.AND.EX P1, PT, RZ, UR5, PT, P0 ;  /* 0x00000005ff007c0c */ /* 0x000fe2000bf25300 */
[----:B------:R-:W-:Y:S02]  /*18d10*/  ULDC.64 UR4, c[0x0][0xc00] ;  /* 0x0003000000047ab9 */ /* 0x000fe40000000a00 */
[----:B------:R-:W-:-:S04]  /*18d20*/  ISETP.NE.U32.AND P0, PT, RZ, UR4, PT ;  /* 0x00000004ff007c0c */ /* 0x000fc8000bf05070 */
[----:B------:R-:W-:-:S06]  /*18d30*/  ISETP.NE.AND.EX P0, PT, RZ, UR5, PT, P0 ;  /* 0x00000005ff007c0c */ /* 0x000fcc000bf05300 */
[----:B------:R-:W0:Y:S01]  /*18d40*/  @P1 LDC.64 R6, c[0x0][0xc08] ;  /* 0x00030200ff061b82 */ /* 0x000e220000000a00 */
[----:B------:R-:W-:Y:S02]  /*18d50*/  ULDC UR4, c[0x0][0xa88] ;  /* 0x0002a20000047ab9 */ /* 0x000fe40000000800 */
[----:B------:R-:W-:Y:S02]  /*18d60*/  IMAD.U32 R0, RZ, RZ, UR4 ;  /* 0x00000004ff007e24 */ /* 0x000fe4000f8e00ff */
[----:B----4-:R-:W-:-:S05]  /*18d70*/  IMAD.WIDE R4, R208, 0x4, R4 ;  /* 0x00000004d0047825 */ /* 0x010fca00078e0204 */
[----:B------:R4:W5:Y:S01]  /*18d80*/  @P0 LDG.E R3, desc[UR42][R4.64] ;  /* 0x0000002a04030981 */ /* 0x000962000c1e1900 */
[----:B0-----:R-:W-:-:S05]  /*18d90*/  @P1 IMAD.WIDE R6, R208, 0x4, R6 ;  /* 0x00000004d0061825 */ /* 0x001fca00078e0206 */
[----:B------:R4:W5:Y:S01]  /*18da0*/  @P1 LDG.E R0, desc[UR42][R6.64] ;  /* 0x0000002a06001981 */ /* 0x000962000c1e1900 */
[----:B------:R-:W-:Y:S02]  /*18db0*/  ISETP.NE.AND P2, PT, R205, RZ, PT ;  /* 0x000000ffcd00720c */ /* 0x000fe40003f45270 */
[----:B------:R-:W-:Y:S01]  /*18dc0*/  SHF.R.S32.HI R26, RZ, 0x1f, R208 ;  /* 0x0000001fff1a7819 */ /* 0x000fe200000114d0 */
[----:B------:R-:W0:Y:S10]  /*18dd0*/  S2R R29, SR_TID.X ;  /* 0x00000000001d7919 */ /* 0x000e340000002100 */
[----:B------:R-:W1:Y:S01]  /*18de0*/  @!P2 LDC R205, c[0x0][0xad4] ;  /* 0x0002b500ffcdab82 */ /* 0x000e620000000800 */
[----:B0-----:R-:W-:Y:S01]  /*18df0*/  VIADD R8, R29, 0xffffff80 ;  /* 0xffffff801d087836 */ /* 0x001fe20000000000 */
[----:B-1----:R-:W-:-:S04]  /*18e00*/  ISETP.GT.AND P2, PT, R205, 0x1, PT ;  /* 0x00000001cd00780c */ /* 0x002fc80003f44270 */
[----:B------:R-:W-:Y:S01]  /*18e10*/  ISETP.GT.AND P3, PT, R8, 0x3f, PT ;  /* 0x0000003f0800780c */ /* 0x000fe20003f64270 */
[----:B----4-:R-:W-:-:S12]  /*18e20*/  @P1 BRA `(.L_x_5863) ;  /* 0x0000000000101947 */ /* 0x010fd80003800000 */
[----:B------:R-:W-:Y:S05]  /*18e30*/  @!P0 BRA `(.L_x_5863) ;  /* 0x00000000000c8947 */ /* 0x000fea0003800000 */
[----:B------:R-:W4:Y:S04]  /*18e40*/  LDG.E R7, desc[UR42][R4.64] ;  /* 0x0000002a04077981 */ /* 0x000f28000c1e1900 */
[----:B-----5:R-:W4:Y:S02]  /*18e50*/  LDG.E R0, desc[UR42][R4.64+0x4] ;  /* 0x0000042a04007981 */ /* 0x020f24000c1e1900 */
[----:B----4-:R-:W-:-:S07]  /*18e60*/  IMAD.IADD R0, R0, 0x1, -R7 ;  /* 0x0000000100007824 */ /* 0x010fce00078e0a07 */
.L_x_5863:
[----:B------:R-:W-:Y:S01]  /*18e70*/  BSSY B1, `(.L_x_5864) ;  /* 0x0000035000017945 */ /* 0x000fe20003800000 */
[----:B------:R-:W-:Y:S02]  /*18e80*/  SEL R27, R208, RZ, !P0 ;  /* 0x000000ffd01b7207 */ /* 0x000fe40004000000 */
[----:B------:R-:W-:Y:S02]  /*18e90*/  SEL R26, R26, RZ, !P0 ;  /* 0x000000ff1a1a7207 */ /* 0x000fe40004000000 */
[----:B-----5:R-:W-:Y:S01]  /*18ea0*/  SHF.R.S32.HI R24, RZ, 0x1f, R3 ;  /* 0x0000001fff187819 */ /* 0x020fe20000011403 */
[----:B------:R-:W-:Y:S06]  /*18eb0*/  @P3 BRA `(.L_x_5865) ;  /* 0x0000000000c03947 */ /* 0x000fec0003800000 */
[----:B------:R-:W0:Y:S01]  /*18ec0*/  LDC R31, c[0x0][0xbe8] ;  /* 0x0002fa00ff1f7b82 */ /* 0x000e220000000800 */
[----:B------:R-:W-:Y:S01]  /*18ed0*/  IADD3 R29, R192, -0x80, R29 ;  /* 0xffffff80c01d7810 */ /* 0x000fe20007ffe01d */
[----:B0-----:R-:W-:-:S05]  /*18ee0*/  IMAD R4, R0, R31, RZ ;  /* 0x0000001f00047224 */ /* 0x001fca00078e02ff */
[----:B------:R-:W-:-:S13]  /*18ef0*/  ISETP.GE.AND P0, PT, R29, R4, PT ;  /* 0x000000041d00720c */ /* 0x000fda0003f06270 */
[----:B------:R-:W-:Y:S05]  /*18f00*/  @P0 BRA `(.L_x_5865) ;  /* 0x0000000000ac0947 */ /* 0x000fea0003800000 */
[----:B------:R-:W-:Y:S01]  /*18f10*/  IMAD.MOV.U32 R22, RZ, RZ, 0x9b8 ;  /* 0x000009b8ff167424 */ /* 0x000fe200078e00ff */
[----:B------:R-:W-:Y:S01]  /*18f20*/  ISETP.GT.AND P0, PT, R205, 0x1, PT ;  /* 0x00000001cd00780c */ /* 0x000fe20003f04270 */
[----:B------:R-:W0:Y:S01]  /*18f30*/  LDC.64 R4, c[0x0][0xba8] ;  /* 0x0002ea00ff047b82 */ /* 0x000e220000000a00 */
[----:B------:R-:W-:Y:S01]  /*18f40*/  ISETP.NE.AND P1, PT, R31, 0x1, PT ;  /* 0x000000011f00780c */ /* 0x000fe20003f25270 */
[----:B------:R-:W-:Y:S01]  /*18f50*/  IMAD.MOV.U32 R21, RZ, RZ, R29 ;  /* 0x000000ffff157224 */ /* 0x000fe200078e001d */
[----:B------:R-:W-:-:S05]  /*18f60*/  SEL R22, R22, 0x978, P0 ;  /* 0x0000097816167807 */ /* 0x000fca0000000000 */
[----:B------:R-:W1:Y:S08]  /*18f70*/  LDC.64 R12, c[0x0][R22+0x220] ;  /* 0x00008800160c7b82 */ /* 0x000e700000000a00 */
[----:B------:R-:W4:Y:S08]  /*18f80*/  LDC.64 R14, c[0x0][R22+0x218] ;  /* 0x00008600160e7b82 */ /* 0x000f300000000a00 */
[----:B------:R-:W5:Y:S08]  /*18f90*/  LDC.64 R8, c[0x0][R22+0x228] ;  /* 0x00008a0016087b82 */ /* 0x000f700000000a00 */
[----:B------:R-:W2:Y:S08]  /*18fa0*/  LDC.64 R6, c[0x0][R22+0x210] ;  /* 0x0000840016067b82 */ /* 0x000eb00000000a00 */
[----:B------:R-:W3:Y:S08]  /*18fb0*/  @P1 LDC R20, c[0x0][0xbec] ;  /* 0x0002fb00ff141b82 */ /* 0x000ef00000000800 */
[----:B------:R-:W5:Y:S01]  /*18fc0*/  @P1 LDC R25, c[0x0][0xbf0] ;  /* 0x0002fc00ff191b82 */ /* 0x000f620000000800 */
[----:B-1----:R-:W-:-:S07]  /*18fd0*/  IMAD R13, R13, R27, RZ ;  /* 0x0000001b0d0d7224 */ /* 0x002fce00078e02ff */
[----:B0-----:R-:W0:Y:S01]  /*18fe0*/  @!P0 LDC R4, c[0x0][0xb50] ;  /* 0x0002d400ff048b82 */ /* 0x001e220000000800 */
[----:B------:R-:W-:-:S04]  /*18ff0*/  IMAD.WIDE.U32 R10, R12, R27, RZ ;  /* 0x0000001b0c0a7225 */ /* 0x000fc800078e00ff */
[----:B---3--:R-:W-:-:S03]  /*19000*/  @P1 IMAD.HI.U32 R20, R29, R20, RZ ;  /* 0x000000141d141227 */ /* 0x008fc600078e00ff */
[----:B------:R-:W1:Y:S01]  /*19010*/  @!P0 LDC R5, c[0x0][0xb54] ;  /* 0x0002d500ff058b82 */ /* 0x000e620000000800 */
[-C--:B----4-:R-:W-:Y:S02]  /*19020*/  IMAD R23, R15, R204.reuse, RZ ;  /* 0x000000cc0f177224 */ /* 0x090fe400078e02ff */
[----:B------:R-:W-:Y:S01]  /*19030*/  IMAD.WIDE.U32 R14, R14, R204, RZ ;  /* 0x000000cc0e0e7225 */ /* 0x000fe200078e00ff */
[----:B-----5:R-:W-:-:S03]  /*19040*/  @P1 SHF.R.U32.HI R21, RZ, R25, R20 ;  /* 0x00000019ff151219 */ /* 0x020fc60000011614 */
        /* <DEDUP_REMOVED lines=12> */
[----:B--2---:R-:W-:Y:S01]  /*19110*/  IMAD R7, R7, R11, RZ ;  /* 0x0000000b07077224 */ /* 0x004fe200078e02ff */
[----:B------:R-:W-:Y:S02]  /*19120*/  SHF.R.S32.HI R21, RZ, 0x1f, R21 ;  /* 0x0000001fff157819 */ /* 0x000fe40000011415 */
[----:B------:R-:W-:Y:S02]  /*19130*/  SHF.R.S32.HI R13, RZ, 0x1f, R11 ;  /* 0x0000001fff0d7819 */ /* 0x000fe4000001140b */
[----:B------:R-:W-:-:S03]  /*19140*/  IADD3.X R9, R21, R10, R15, P0, P1 ;  /* 0x0000000a15097210 */ /* 0x000fc600007e240f */
[C---:B------:R-:W-:Y:S02]  /*19150*/  IMAD R13, R6.reuse, R13, R7 ;  /* 0x0000000d060d7224 */ /* 0x040fe400078e0207 */
[----:B------:R-:W-:-:S04]  /*19160*/  IMAD.WIDE.U32 R6, R6, R11, R8 ;  /* 0x0000000b06067225 */ /* 0x000fc800078e0008 */
[----:B------:R-:W-:Y:S01]  /*19170*/  IMAD.IADD R7, R7, 0x1, R13 ;  /* 0x0000000107077824 */ /* 0x000fe200078e020d */
[----:B0-----:R-:W-:-:S04]  /*19180*/  LEA R4, P0, R6, R4, 0x2 ;  /* 0x0000000406047211 */ /* 0x001fc800078010ff */
[----:B-1----:R-:W-:Y:S01]  /*19190*/  LEA.HI.X R5, R6, R5, R7, 0x2, P0 ;  /* 0x0000000506057211 */ /* 0x002fe200000f1407 */
[----:B------:R-:W-:-:S05]  /*191a0*/  IMAD.MOV.U32 R7, RZ, RZ, -0x800000 ;  /* 0xff800000ff077424 */ /* 0x000fca00078e00ff */
[----:B------:R0:W-:Y:S03]  /*191b0*/  STG.E desc[UR42][R4.64], R7 ;  /* 0x0000000704007986 */ /* 0x0001e6000c10192a */
.L_x_5865:
[----:B------:R-:W-:Y:S05]  /*191c0*/  BSYNC B1 ;  /* 0x0000000000017941 */ /* 0x000fea0003800000 */
.L_x_5864:
[----:B------:R-:W-:Y:S05]  /*191d0*/  @P2 BRA `(.L_x_5860) ;  /* 0x0000000800802947 */ /* 0x000fea0003800000 */
[----:B0-----:R-:W0:Y:S01]  /*191e0*/  S2R R5, SR_TID.X ;  /* 0x0000000000057919 */ /* 0x001e220000002100 */
[----:B------:R-:W1:Y:S01]  /*191f0*/  LDC R9, c[0x0][0xbe8] ;  /* 0x0002fa00ff097b82 */ /* 0x000e620000000800 */
[----:B------:R-:W-:Y:S01]  /*19200*/  ULDC.64 UR4, c[0x0][0xaa0] ;  /* 0x0002a80000047ab9 */ /* 0x000fe20000000a00 */
[C---:B------:R-:W-:Y:S01]  /*19210*/  VIADD R29, R193.reuse, 0x180 ;  /* 0x00000180c11d7836 */ /* 0x040fe20000000000 */
[----:B------:R-:W-:Y:S01]  /*19220*/  BSSY B1, `(.L_x_5866) ;  /* 0x0000077000017945 */ /* 0x000fe20003800000 */
[----:B------:R-:W-:Y:S01]  /*19230*/  IMAD R4, R24, UR4, RZ ;  /* 0x0000000418047c24 */ /* 0x000fe2000f8e02ff */
[----:B------:R-:W-:Y:S01]  /*19240*/  SHF.R.S32.HI R30, RZ, 0x1f, R209 ;  /* 0x0000001fff1e7819 */ /* 0x000fe200000114d1 */
[----:B------:R-:W-:Y:S01]  /*19250*/  VIADD R31, R193, 0x1c0 ;  /* 0x000001c0c11f7836 */ /* 0x000fe20000000000 */
[----:B------:R-:W-:Y:S01]  /*19260*/  SHF.R.S32.HI R28, RZ, 0x1f, R29 ;  /* 0x0000001fff1c7819 */ /* 0x000fe2000001141d */
[----:B------:R-:W-:Y:S01]  /*19270*/  IMAD R7, R3, UR5, R4 ;  /* 0x0000000503077c24 */ /* 0x000fe2000f8e0204 */
[----:B------:R-:W4:Y:S01]  /*19280*/  LDC R22, c[0x0][0xac8] ;  /* 0x0002b200ff167b82 */ /* 0x000f220000000800 */
[----:B------:R-:W-:-:S02]  /*19290*/  SHF.R.S32.HI R32, RZ, 0x1f, R210 ;  /* 0x0000001fff207819 */ /* 0x000fc400000114d2 */
[----:B------:R-:W-:Y:S02]  /*192a0*/  SHF.R.S32.HI R24, RZ, 0x1f, R31 ;  /* 0x0000001fff187819 */ /* 0x000fe4000001141f */
[----:B------:R-:W-:Y:S02]  /*192b0*/  SHF.R.S32.HI R33, RZ, 0x1f, R211 ;  /* 0x0000001fff217819 */ /* 0x000fe400000114d3 */
[----:B------:R-:W-:Y:S02]  /*192c0*/  SHF.R.S32.HI R34, RZ, 0x1f, R212 ;  /* 0x0000001fff227819 */ /* 0x000fe400000114d4 */
[----:B-1----:R-:W-:Y:S01]  /*192d0*/  ISETP.NE.AND P0, PT, R9, 0x1, PT ;  /* 0x000000010900780c */ /* 0x002fe20003f05270 */
[----:B------:R-:W-:Y:S02]  /*192e0*/  IMAD R25, R0, R9, RZ ;  /* 0x0000000900197224 */ /* 0x000fe400078e02ff */
[----:B0-----:R-:W-:Y:S02]  /*192f0*/  VIADD R6, R5, 0xffffff80 ;  /* 0xffffff8005067836 */ /* 0x001fe40000000000 */
[----:B------:R-:W-:Y:S01]  /*19300*/  IMAD.WIDE.U32 R4, R3, UR4, RZ ;  /* 0x0000000403047c25 */ /* 0x000fe2000f8e00ff */
[----:B------:R-:W-:Y:S01]  /*19310*/  ULDC.64 UR4, c[0x0][0xae8] ;  /* 0x0002ba0000047ab9 */ /* 0x000fe20000000a00 */
[----:B----4-:R-:W-:-:S02]  /*19320*/  ISETP.GE.AND P1, PT, R193, R22, PT ;  /* 0x00000016c100720c */ /* 0x010fc40003f26270 */
[----:B------:R-:W-:-:S04]  /*19330*/  SHF.R.S32.HI R3, RZ, 0x1f, R6 ;  /* 0x0000001fff037819 */ /* 0x000fc80000011406 */
[----:B------:R-:W0:Y:S01]  /*19340*/  @P0 LDC R11, c[0x0][0xbec] ;  /* 0x0002fb00ff0b0b82 */ /* 0x000e220000000800 */
[----:B------:R-:W-:Y:S01]  /*19350*/  IMAD.IADD R5, R5, 0x1, R7 ;  /* 0x0000000105057824 */ /* 0x000fe200078e0207 */
[----:B------:R-:W-:Y:S02]  /*19360*/  SEL R10, RZ, 0x1, P1 ;  /* 0x00000001ff0a7807 */ /* 0x000fe40000800000 */
[----:B------:R-:W-:Y:S01]  /*19370*/  LEA.HI R3, R3, R6, RZ, 0x3 ;  /* 0x0000000603037211 */ /* 0x000fe200078f18ff */
[C---:B------:R-:W-:Y:S01]  /*19380*/  IMAD.WIDE.U32 R4, R204.reuse, UR4, R4 ;  /* 0x00000004cc047c25 */ /* 0x040fe2000f8e0004 */
[----:B------:R-:W-:Y:S02]  /*19390*/  ISETP.GE.AND P1, PT, R29, R22, PT ;  /* 0x000000161d00720c */ /* 0x000fe40003f26270 */
[----:B------:R-:W1:Y:S01]  /*193a0*/  @P0 LDC R13, c[0x0][0xbf0] ;  /* 0x0002fc00ff0d0b82 */ /* 0x000e620000000800 */
[----:B------:R-:W-:Y:S01]  /*193b0*/  LOP3.LUT R7, R3, 0xfffffff8, RZ, 0xc0, !PT ;  /* 0xfffffff803077812 */ /* 0x000fe200078ec0ff */
[----:B------:R-:W-:Y:S01]  /*193c0*/  IMAD R5, R204, UR5, R5 ;  /* 0x00000005cc057c24 */ /* 0x000fe2000f8e0205 */
[----:B------:R-:W-:Y:S01]  /*193d0*/  SHF.R.S32.HI R15, RZ, 0x3, R3 ;  /* 0x00000003ff0f7819 */ /* 0x000fe20000011403 */
[----:B------:R-:W-:-:S02]  /*193e0*/  ULDC.64 UR4, c[0x0][0xaf0] ;  /* 0x0002bc0000047ab9 */ /* 0x000fc40000000a00 */
[----:B------:R-:W-:Y:S02]  /*193f0*/  IMAD.IADD R6, R6, 0x1, -R7 ;  /* 0x0000000106067824 */ /* 0x000fe400078e0a07 */
[----:B------:R-:W-:Y:S02]  /*19400*/  IMAD R3, R26, UR4, RZ ;  /* 0x000000041a037c24 */ /* 0x000fe4000f8e02ff */
[----:B------:R-:W-:Y:S02]  /*19410*/  IMAD R7, R6, 0x20, R15 ;  /* 0x0000002006077824 */ /* 0x000fe400078e020f */
[----:B------:R-:W-:-:S04]  /*19420*/  IMAD.WIDE.U32 R4, R27, UR4, R4 ;  /* 0x000000041b047c25 */ /* 0x000fc8000f8e0004 */
[----:B------:R-:W-:Y:S02]  /*19430*/  IMAD.IADD R8, R192, 0x1, R7 ;  /* 0x00000001c0087824 */ /* 0x000fe400078e0207 */
[----:B------:R-:W-:Y:S01]  /*19440*/  IMAD R7, R27, UR5, R3 ;  /* 0x000000051b077c24 */ /* 0x000fe2000f8e0203 */
[----:B------:R-:W-:Y:S01]  /*19450*/  ULDC.64 UR4, c[0x0][0xae0] ;  /* 0x0002b80000047ab9 */ /* 0x000fe20000000a00 */
[----:B0-----:R-:W-:-:S04]  /*19460*/  @P0 IMAD.HI.U32 R6, R8, R11, RZ ;  /* 0x0000000b08060227 */ /* 0x001fc800078e00ff */
[----:B------:R-:W-:Y:S01]  /*19470*/  IMAD.MOV.U32 R3, RZ, RZ, R8 ;  /* 0x000000ffff037224 */ /* 0x000fe200078e0008 */
[----:B-1----:R-:W-:Y:S01]  /*19480*/  @P0 SHF.R.U32.HI R3, RZ, R13, R6 ;  /* 0x0000000dff030219 */ /* 0x002fe20000011606 */
[----:B------:R-:W-:Y:S01]  /*19490*/  IMAD.IADD R5, R5, 0x1, R7 ;  /* 0x0000000105057824 */ /* 0x000fe200078e0207 */
[-C--:B------:R-:W-:Y:S01]  /*194a0*/  ISETP.GE.AND P0, PT, R212, R22.reuse, PT ;  /* 0x00000016d400720c */ /* 0x080fe20003f06270 */
[----:B------:R-:W-:Y:S01]  /*194b0*/  VIADD R27, R193, 0x140 ;  /* 0x00000140c11b7836 */ /* 0x000fe20000000000 */
[----:B------:R-:W-:Y:S01]  /*194c0*/  SHF.R.S32.HI R6, RZ, 0x1f, R3 ;  /* 0x0000001fff067819 */ /* 0x000fe20000011403 */
[----:B------:R-:W-:Y:S01]  /*194d0*/  IMAD.WIDE.U32 R4, R3, UR4, R4 ;  /* 0x0000000403047c25 */ /* 0x000fe2000f8e0004 */
[----:B------:R-:W-:Y:S02]  /*194e0*/  SEL R7, RZ, 0xffffffff, P0 ;  /* 0xffffffffff077807 */ /* 0x000fe40000000000 */
[----:B------:R-:W-:Y:S01]  /*194f0*/  ISETP.GE.AND P0, PT, R211, R22, PT ;  /* 0x00000016d300720c */ /* 0x000fe20003f06270 */
[----:B------:R-:W-:Y:S01]  /*19500*/  IMAD R6, R6, UR4, RZ ;  /* 0x0000000406067c24 */ /* 0x000fe2000f8e02ff */
[----:B------:R-:W-:Y:S01]  /*19510*/  SHF.R.S32.HI R26, RZ, 0x1f, R27 ;  /* 0x0000001fff1a7819 */ /* 0x000fe2000001141b */
[----:B------:R-:W-:-:S02]  /*19520*/  IMAD.SHL.U32 R11, R7, 0x2, RZ ;  /* 0x00000002070b7824 */ /* 0x000fc400078e00ff */
[----:B------:R-:W-:Y:S01]  /*19530*/  IMAD R7, R3, UR5, R6 ;  /* 0x0000000503077c24 */ /* 0x000fe2000f8e0206 */
[----:B------:R-:W-:Y:S01]  /*19540*/  SEL R6, RZ, 0xffffffff, P0 ;  /* 0xffffffffff067807 */ /* 0x000fe20000000000 */
[----:B------:R-:W-:Y:S01]  /*19550*/  IMAD.MOV R3, RZ, RZ, -R3 ;  /* 0x000000ffff037224 */ /* 0x000fe200078e0a03 */
[----:B------:R-:W-:Y:S01]  /*19560*/  ISETP.GE.AND P0, PT, R210, R22, PT ;  /* 0x00000016d200720c */ /* 0x000fe20003f06270 */
[----:B------:R-:W-:Y:S01]  /*19570*/  IMAD.IADD R5, R5, 0x1, R7 ;  /* 0x0000000105057824 */ /* 0x000fe200078e0207 */
[----:B------:R-:W-:Y:S01]  /*19580*/  LOP3.LUT R10, R11, 0x2, R10, 0xe2, !PT ;  /* 0x000000020b0a7812 */ /* 0x000fe200078ee20a */
[----:B------:R-:W-:Y:S01]  /*19590*/  IMAD R3, R9, R3, R8 ;  /* 0x0000000309037224 */ /* 0x000fe200078e0208 */
[----:B------:R-:W-:Y:S01]  /*195a0*/  ULDC.64 UR4, c[0x0][0xad8] ;  /* 0x0002b60000047ab9 */ /* 0x000fe20000000a00 */
[----:B------:R-:W-:Y:S01]  /*195b0*/  IMAD.SHL.U32 R7, R6, 0x4, RZ ;  /* 0x0000000406077824 */ /* 0x000fe200078e00ff */
[----:B------:R-:W-:Y:S01]  /*195c0*/  SEL R6, RZ, 0xffffffff, P0 ;  /* 0xffffffffff067807 */ /* 0x000fe20000000000 */
[----:B------:R-:W-:Y:S01]  /*195d0*/  IMAD.WIDE.U32 R4, R3, UR4, R4 ;  /* 0x0000000403047c25 */ /* 0x000fe2000f8e0004 */
[----:B------:R-:W-:-:S02]  /*195e0*/  SHF.R.S32.HI R0, RZ, 0x1f, R3 ;  /* 0x0000001fff007819 */ /* 0x000fc40000011403 */
[----:B------:R-:W-:Y:S01]  /*195f0*/  LOP3.LUT R10, R7, 0x4, R10, 0xe2, !PT ;  /* 0x00000004070a7812 */ /* 0x000fe200078ee20a */
[----:B------:R-:W-:Y:S01]  /*19600*/  IMAD.SHL.U32 R7, R6, 0x8, RZ ;  /* 0x0000000806077824 */ /* 0x000fe200078e00ff */
[-C--:B------:R-:W-:Y:S01]  /*19610*/  ISETP.GE.AND P0, PT, R209, R22.reuse, PT ;  /* 0x00000016d100720c */ /* 0x080fe20003f06270 */
[----:B------:R-:W-:Y:S02]  /*19620*/  IMAD R0, R0, UR4, RZ ;  /* 0x0000000400007c24 */ /* 0x000fe4000f8e02ff */
[----:B------:R-:W-:Y:S01]  /*19630*/  IMAD.IADD R192, R15, 0x1, R192 ;  /* 0x000000010fc07824 */ /* 0x000fe200078e02c0 */
[----:B------:R-:W-:Y:S02]  /*19640*/  SEL R6, RZ, 0xffffffff, P0 ;  /* 0xffffffffff067807 */ /* 0x000fe40000000000 */
[----:B------:R-:W-:Y:S01]  /*19650*/  LOP3.LUT R10, R7, 0x8, R10, 0xe2, !PT ;  /* 0x00000008070a7812 */ /* 0x000fe200078ee20a */
[----:B------:R-:W-:Y:S01]  /*19660*/  IMAD R7, R3, UR5, R0 ;  /* 0x0000000503077c24 */ /* 0x000fe2000f8e0200 */
[----:B------:R-:W-:Y:S01]  /*19670*/  ISETP.GE.AND P0, PT, R27, R22, PT ;  /* 0x000000161b00720c */ /* 0x000fe20003f06270 */
[----:B------:R-:W-:Y:S01]  /*19680*/  ULDC.64 UR4, c[0x0][0xa80] ;  /* 0x0002a00000047ab9 */ /* 0x000fe20000000a00 */
[----:B------:R-:W-:-:S02]  /*19690*/  IMAD.SHL.U32 R9, R6, 0x10, RZ ;  /* 0x0000001006097824 */ /* 0x000fc400078e00ff */
[----:B------:R-:W-:Y:S01]  /*196a0*/  SEL R0, RZ, 0xffffffff, P0 ;  /* 0xffffffffff007807 */ /* 0x000fe20000000000 */
[----:B------:R-:W-:Y:S01]  /*196b0*/  IMAD.IADD R3, R5, 0x1, R7 ;  /* 0x0000000105037824 */ /* 0x000fe200078e0207 */
[----:B------:R-:W-:Y:S02]  /*196c0*/  LEA R20, P0, R4, UR4, 0x1 ;  /* 0x0000000404147c11 */ /* 0x000fe4000f8008ff */
[----:B------:R-:W-:Y:S01]  /*196d0*/  LOP3.LUT R10, R9, 0x10, R10, 0xe2, !PT ;  /* 0x00000010090a7812 */ /* 0x000fe200078ee20a */
[----:B------:R-:W-:Y:S01]  /*196e0*/  IMAD.SHL.U32 R9, R0, 0x20, RZ ;  /* 0x0000002000097824 */ /* 0x000fe200078e00ff */
[----:B------:R-:W-:Y:S02]  /*196f0*/  LEA.HI.X R3, R4, UR5, R3, 0x1, P0 ;  /* 0x0000000504037c11 */ /* 0x000fe400080f0c03 */
[----:B------:R-:W-:Y:S01]  /*19700*/  ISETP.GE.AND P0, PT, R192, R25, PT ;  /* 0x00000019c000720c */ /* 0x000fe20003f06270 */
[----:B------:R0:W1:Y:S01]  /*19710*/  SHFL.IDX PT, R4, R20, RZ, 0x181f ;  /* 0x00181fff14047589 */ /* 0x00006200000e0000 */
[----:B------:R-:W-:-:S02]  /*19720*/  SEL R5, RZ, 0x40, P1 ;  /* 0x00000040ff057807 */ /* 0x000fc40000800000 */
[----:B------:R-:W-:Y:S02]  /*19730*/  LOP3.LUT R10, R9, 0x20, R10, 0xe2, !PT ;  /* 0x00000020090a7812 */ /* 0x000fe400078ee20a */
[----:B------:R-:W-:Y:S02]  /*19740*/  ISETP.GE.AND P1, PT, R31, R22, PT ;  /* 0x000000161f00720c */ /* 0x000fe40003f26270 */
[----:B------:R-:W-:Y:S02]  /*19750*/  LOP3.LUT R21, R10, R5, RZ, 0xfc, !PT ;  /* 0x000000050a157212 */ /* 0x000fe400078efcff */
[----:B------:R-:W-:Y:S01]  /*19760*/  SEL R0, RZ, 0x80, P1 ;  /* 0x00000080ff007807 */ /* 0x000fe20000800000 */
[----:B------:R0:W4:Y:S03]  /*19770*/  SHFL.IDX PT, R5, R3, RZ, 0x181f ;  /* 0x00181fff03057589 */ /* 0x00012600000e0000 */
[----:B------:R-:W-:Y:S01]  /*19780*/  LOP3.LUT R23, R21, R0, RZ, 0xfc, !PT ;  /* 0x0000000015177212 */ /* 0x000fe200078efcff */
[----:B------:R-:W-:Y:S06]  /*19790*/  @P0 BRA `(.L_x_5867) ;  /* 0x00000000007c0947 */ /* 0x000fec0003800000 */
[-C--:B------:R-:W-:Y:S02]  /*197a0*/  ISETP.GE.AND P2, PT, R212, R22.reuse, PT ;  /* 0x00000016d400720c */ /* 0x080fe40003f46270 */
[-C--:B------:R-:W-:Y:S02]  /*197b0*/  ISETP.GE.AND P1, PT, R193, R22.reuse, PT ;  /* 0x00000016c100720c */ /* 0x080fe40003f26270 */
[-C--:B------:R-:W-:Y:S02]  /*197c0*/  ISETP.GE.AND P5, PT, R211, R22.reuse, PT ;  /* 0x00000016d300720c */ /* 0x080fe40003fa6270 */
[----:B------:R-:W-:-:S07]  /*197d0*/  ISETP.GE.AND P3, PT, R210, R22, PT ;  /* 0x00000016d200720c */ /* 0x000fce0003f66270 */
[CC--:B-1----:R-:W-:Y:S02]  /*197e0*/  @!P2 LEA R8, P0, R212.reuse, R4.reuse, 0x1 ;  /* 0x00000004d408a211 */ /* 0x0c2fe400078008ff */
        /* <DEDUP_REMOVED lines=13> */
[----:B-1----:R-:W-:-:S02]  /*198c0*/  @!P1 LEA R8, P6, R27, R4, 0x1 ;  /* 0x000000041b089211 */ /* 0x002fc400078c08ff */
        /* <DEDUP_REMOVED lines=12> */
.L_x_5867:
[----:B------:R-:W-:Y:S05]  /*19990*/  BSYNC B1 ;  /* 0x0000000000017941 */ /* 0x000fea0003800000 */
.L_x_5866:
[----:B------:R-:W-:Y:S01]  /*199a0*/  VIADD R0, R192, 0x20 ;  /* 0x00000020c0007836 */ /* 0x000fe20000000000 */
[----:B----4-:R4:W0:Y:S04]  /*199b0*/  SHFL.IDX PT, R5, R3, 0x1, 0x181f ;  /* 0x00381f0003057f89 */ /* 0x01082800000e0000 */
[----:B------:R-:W-:Y:S01]  /*199c0*/  ISETP.GE.AND P0, PT, R0, R25, PT ;  /* 0x000000190000720c */ /* 0x000fe20003f06270 */
[----:B-1----:R4:W1:-:S12]  /*199d0*/  SHFL.IDX PT, R4, R20, 0x1, 0x181f ;  /* 0x00381f0014047f89 */ /* 0x00285800000e0000 */
[----:B----4-:R-:W-:Y:S05]  /*199e0*/  @P0 BRA `(.L_x_5860) ;  /* 0x00000000007c0947 */ /* 0x010fea0003800000 */
[-C--:B------:R-:W-:Y:S02]  /*199f0*/  ISETP.GE.AND P5, PT, R212, R22.reuse, PT ;  /* 0x00000016d400720c */ /* 0x080fe40003fa6270 */
[-C--:B------:R-:W-:Y:S02]  /*19a00*/  ISETP.GE.AND P6, PT, R193, R22.reuse, PT ;  /* 0x00000016c100720c */ /* 0x080fe40003fc6270 */
[-C--:B------:R-:W-:Y:S02]  /*19a10*/  ISETP.GE.AND P4, PT, R211, R22.reuse, PT ;  /* 0x00000016d300720c */ /* 0x080fe40003f86270 */
[-C--:B------:R-:W-:Y:S02]  /*19a20*/  ISETP.GE.AND P3, PT, R210, R22.reuse, PT ;  /* 0x00000016d200720c */ /* 0x080fe40003f66270 */
[-C--:B------:R-:W-:Y:S02]  /*19a30*/  ISETP.GE.AND P2, PT, R209, R22.reuse, PT ;  /* 0x00000016d100720c */ /* 0x080fe40003f46270 */
[----:B------:R-:W-:-:S03]  /*19a40*/  ISETP.GE.AND P1, PT, R27, R22, PT ;  /* 0x000000161b00720c */ /* 0x000fc60003f26270 */
[CC--:B-1----:R-:W-:Y:S02]  /*19a50*/  @!P5 LEA R8, P0, R212.reuse, R4.reuse, 0x1 ;  /* 0x00000004d408d211 */ /* 0x0c2fe400078008ff */
[----:B0-----:R-:W-:Y:S02]  /*19a60*/  @!P6 IMAD.WIDE R6, R193, 0x2, R4 ;  /* 0x00000002c106e825 */ /* 0x001fe400078e0204 */
[----:B------:R-:W-:Y:S02]  /*19a70*/  @!P5 LEA.HI.X R9, R212, R5, R34, 0x1, P0 ;  /* 0x00000005d409d211 */ /* 0x000fe400000f0c22 */
[----:B------:R-:W-:Y:S01]  /*19a80*/  LOP3.LUT P0, RZ, R21, 0x40, RZ, 0xc0, !PT ;  /* 0x0000004015ff7812 */ /* 0x000fe2000780c0ff */
[----:B------:R0:W-:Y:S01]  /*19a90*/  @!P6 ST.E.128 desc[UR42][R6.64], RZ ;  /* 0x000000ff0600e985 */ /* 0x0001e2000c101d2a */
[----:B------:R-:W-:-:S03]  /*19aa0*/  @!P4 LEA R10, P6, R211, R4, 0x1 ;  /* 0x00000004d30ac211 */ /* 0x000fc600078c08ff */
[----:B------:R4:W-:Y:S01]  /*19ab0*/  @!P5 ST.E.128 desc[UR42][R8.64], RZ ;  /* 0x000000ff0800d985 */ /* 0x0009e2000c101d2a */
[CC--:B------:R-:W-:Y:S02]  /*19ac0*/  @!P3 LEA R12, P5, R210.reuse, R4.reuse, 0x1 ;  /* 0x00000004d20cb211 */ /* 0x0c0fe400078a08ff */
[-C--:B------:R-:W-:Y:S02]  /*19ad0*/  @!P4 LEA.HI.X R11, R211, R5.reuse, R33, 0x1, P6 ;  /* 0x00000005d30bc211 */ /* 0x080fe400030f0c21 */
[-C--:B------:R-:W-:Y:S02]  /*19ae0*/  @!P2 LEA R14, P6, R209, R4.reuse, 0x1 ;  /* 0x00000004d10ea211 */ /* 0x080fe400078c08ff */
[-C--:B------:R-:W-:Y:S01]  /*19af0*/  @!P3 LEA.HI.X R13, R210, R5.reuse, R32, 0x1, P5 ;  /* 0x00000005d20db211 */ /* 0x080fe200028f0c20 */
[----:B------:R4:W-:Y:S01]  /*19b00*/  @!P4 ST.E.128 desc[UR42][R10.64], RZ ;  /* 0x000000ff0a00c985 */ /* 0x0009e2000c101d2a */
[----:B------:R-:W-:Y:S02]  /*19b10*/  LOP3.LUT P5, RZ, R23, 0x80, RZ, 0xc0, !PT ;  /* 0x0000008017ff7812 */ /* 0x000fe400078ac0ff */
[----:B------:R-:W-:Y:S01]  /*19b20*/  @!P2 LEA.HI.X R15, R209, R5, R30, 0x1, P6 ;  /* 0x00000005d10fa211 */ /* 0x000fe200030f0c1e */
[----:B------:R4:W-:Y:S01]  /*19b30*/  @!P3 ST.E.128 desc[UR42][R12.64], RZ ;  /* 0x000000ff0c00b985 */ /* 0x0009e2000c101d2a */
[----:B------:R-:W-:-:S03]  /*19b40*/  @!P1 LEA R20, P6, R27, R4, 0x1 ;  /* 0x000000041b149211 */ /* 0x000fc600078c08ff */
[----:B------:R4:W-:Y:S01]  /*19b50*/  @!P2 ST.E.128 desc[UR42][R14.64], RZ ;  /* 0x000000ff0e00a985 */ /* 0x0009e2000c101d2a */
[----:B------:R-:W-:Y:S02]  /*19b60*/  @!P1 LEA.HI.X R21, R27, R5, R26, 0x1, P6 ;  /* 0x000000051b159211 */ /* 0x000fe400030f0c1a */
[----:B0-----:R-:W-:-:S03]  /*19b70*/  @P0 LEA R6, P6, R29, R4, 0x1 ;  /* 0x000000041d060211 */ /* 0x001fc600078c08ff */
[----:B------:R4:W-:Y:S01]  /*19b80*/  @!P1 ST.E.128 desc[UR42][R20.64], RZ ;  /* 0x000000ff14009985 */ /* 0x0009e2000c101d2a */
[----:B------:R-:W-:Y:S02]  /*19b90*/  @P0 LEA.HI.X R7, R29, R5, R28, 0x1, P6 ;  /* 0x000000051d070211 */ /* 0x000fe400030f0c1c */
[----:B------:R-:W-:-:S03]  /*19ba0*/  @P5 LEA R4, P6, R31, R4, 0x1 ;  /* 0x000000041f045211 */ /* 0x000fc600078c08ff */
[----:B------:R4:W-:Y:S01]  /*19bb0*/  @P0 ST.E.128 desc[UR42][R6.64], RZ ;  /* 0x000000ff06000985 */ /* 0x0009e2000c101d2a */
[----:B------:R-:W-:-:S05]  /*19bc0*/  @P5 LEA.HI.X R5, R31, R5, R24, 0x1, P6 ;  /* 0x000000051f055211 */ /* 0x000fca00030f0c18 */
[----:B------:R4:W-:Y:S04]  /*19bd0*/  @P5 ST.E.128 desc[UR42][R4.64], RZ ;  /* 0x000000ff04005985 */ /* 0x0009e8000c101d2a */
.L_x_5860:
[----:B------:R-:W-:Y:S05]  /*19be0*/  BSYNC B0 ;  /* 0x0000000000007941 */ /* 0x000fea0003800000 */
.L_x_5853:
[----:B------:R-:W-:Y:S02]  /*19bf0*/  ULDC UR4, c[0x0][0xc3c] ;  /* 0x00030f0000047ab9 */ /* 0x000fe40000000800 */
[----:B---3--:R-:W-:-:S13]  /*19c00*/  ISETP.GE.AND P0, PT, R79, UR4, PT ;  /* 0x000000044f007c0c */ /* 0x008fda000bf06270 */
[----:B------:R-:W-:Y:S05]  /*19c10*/  @!P0 BRA `(.L_x_5868) ;  /* 0xfffffe78005c8947 */ /* 0x000fea000383ffff */
[----:B------:R-:W-:Y:S05]  /*19c20*/  BRA `(.L_x_5650) ;  /* 0x000000a000447947 */ /* 0x000fea0003800000 */
.L_x_5648:
        /* <DEDUP_REMOVED lines=20> */
.L_x_5869:
        /* <DEDUP_REMOVED lines=43> */
.L_x_5873:
        /* <DEDUP_REMOVED lines=39> */
.L_x_5871:
        /* <DEDUP_REMOVED lines=12> */
.L_x_5874:
        /* <DEDUP_REMOVED lines=63> */
.L_x_5875:
        /* <DEDUP_REMOVED lines=61> */
.L_x_5876:
[----:B01----:R-:W-:-:S05]  /*1ab10*/  LOP3.LUT R3, RZ, R2, RZ, 0x33, !PT ;  /* 0x00000002ff037212 */ /* 0x003fca00078e33ff */
[----:B------:R-:W-:-:S05]  /*1ab20*/  IMAD.IADD R2, R4, 0x1, R3 ;  /* 0x0000000104027824 */ /* 0x000fca00078e0203 */
[----:B------:R1:W-:Y:S01]  /*1ab30*/  STL [R1+0x4], R2 ;  /* 0x0000040201007387 */ /* 0x0003e20000100800 */
[----:B------:R-:W-:Y:S05]  /*1ab40*/  BRA `(.L_x_5877) ;  /* 0x0000000000107947 */ /* 0x000fea0003800000 */
.L_x_5872:
[----:B------:R-:W-:Y:S01]  /*1ab50*/  IMAD.U32 R2, RZ, RZ, UR6 ;  /* 0x00000006ff027e24 */ /* 0x000fe2000f8e00ff */
[----:B------:R0:W-:Y:S04]  /*1ab60*/  STL [R1+0x4], RZ ;  /* 0x000004ff01007387 */ /* 0x0001e80000100800 */
[----:B------:R0:W-:Y:S04]  /*1ab70*/  STL [R1+0x8], RZ ;  /* 0x000008ff01007387 */ /* 0x0001e80000100800 */
[----:B------:R0:W-:Y:S02]  /*1ab80*/  STL [R1], R2 ;  /* 0x0000000201007387 */ /* 0x0001e40000100800 */
.L_x_5877:
        /* <DEDUP_REMOVED lines=10> */
.L_x_5870:
        /* <DEDUP_REMOVED lines=24> */
[----:B----4-:R-:W-:-:S06]  /*1adb0*/  ULEA UR4, UR5, UR4, 0x18 ;  /* 0x0000000405047291 */ /* 0x010fcc000f8ec03f */
[----:B------:R-:W-:-:S04]  /*1adc0*/  IMAD.U32 R18, RZ, RZ, UR4 ;  /* 0x00000004ff127e24 */ /* 0x000fc8000f8e00ff */
[----:B------:R-:W-:-:S05]  /*1add0*/  IMAD R2, R3, 0x2, R18 ;  /* 0x0000000203027824 */ /* 0x000fca00078e0212 */
[----:B------:R0:W-:Y:S04]  /*1ade0*/  STL [R1+0x60], R2 ;  /* 0x0000600201007387 */ /* 0x0001e80000100800 */
[----:B------:R0:W-:Y:S04]  /*1adf0*/  STL [R1+0x54], RZ ;  /* 0x000054ff01007387 */ /* 0x0001e80000100800 */
[----:B------:R0:W-:Y:S04]  /*1ae00*/  STL [R1+0x18], R0 ;  /* 0x0000180001007387 */ /* 0x0001e80000100800 */
[----:B------:R0:W-:Y:S04]  /*1ae10*/  STL [R1+0x10], RZ ;  /* 0x000010ff01007387 */ /* 0x0001e80000100800 */
[----:B------:R0:W-:Y:S02]  /*1ae20*/  STL [R1+0x14], R0 ;  /* 0x0000140001007387 */ /* 0x0001e40000100800 */
.L_x_6062:
[----:B------:R-:W2:Y:S01]  /*1ae30*/  LDL R14, [R1+0xc] ;  /* 0x00000c00010e7983 */ /* 0x000ea20000100800 */
[----:B------:R-:W-:Y:S05]  /*1ae40*/  YIELD ;  /* 0x0000000000007946 */ /* 0x000fea0003800000 */
[----:B------:R-:W-:Y:S01]  /*1ae50*/  ULDC.64 UR4, c[0x0][0xa28] ;  /* 0x00028a0000047ab9 */ /* 0x000fe20000000a00 */
[----:B01----:R-:W-:Y:S02]  /*1ae60*/  CS2R R6, SRZ ;  /* 0x0000000000067805 */ /* 0x003fe4000001ff00 */
[----:B------:R-:W-:Y:S01]  /*1ae70*/  ISETP.NE.U32.AND P0, PT, RZ, UR4, PT ;  /* 0x00000004ff007c0c */ /* 0x000fe2000bf05070 */
[----:B------:R-:W1:Y:S01]  /*1ae80*/  LDC.64 R12, c[0x0][0xa00] ;  /* 0x00028000ff0c7b82 */ /* 0x000e620000000a00 */
[----:B------:R-:W-:Y:S01]  /*1ae90*/  ULDC.64 UR6, c[0x0][0xa08] ;  /* 0x0002820000067ab9 */ /* 0x000fe20000000a00 */
[----:B------:R-:W-:Y:S01]  /*1aea0*/  ULDC.64 UR8, c[0x0][0xa10] ;  /* 0x0002840000087ab9 */ /* 0x000fe20000000a00 */
[----:B------:R-:W-:Y:S01]  /*1aeb0*/  ISETP.NE.AND.EX P0, PT, RZ, UR5, PT, P0 ;  /* 0x00000005ff007c0c */ /* 0x000fe2000bf05300 */
[----:B------:R-:W-:-:S04]  /*1aec0*/  ULDC.64 UR4, c[0x0][0xa18] ;  /* 0x0002860000047ab9 */ /* 0x000fc80000000a00 */
[----:B------:R-:W4:Y:S08]  /*1aed0*/  LDC.64 R4, c[0x0][0xa08] ;  /* 0x00028200ff047b82 */ /* 0x000f300000000a00 */
[----:B0-----:R-:W2:Y:S02]  /*1aee0*/  @P0 LDC.64 R2, c[0x0][0xa28] ;  /* 0x00028a00ff020b82 */ /* 0x001ea40000000a00 */
[----:B--2---:R-:W-:-:S05]  /*1aef0*/  @P0 IMAD.WIDE R2, R14, 0x4, R2 ;  /* 0x000000040e020825 */ /* 0x004fca00078e0202 */
[----:B------:R0:W5:Y:S01]  /*1af00*/  @P0 LDG.E R6, desc[UR42][R2.64] ;  /* 0x0000002a02060981 */ /* 0x000162000c1e1900 */
[----:B------:R-:W-:Y:S01]  /*1af10*/  ISETP.NE.U32.AND P0, PT, RZ, UR4, PT ;  /* 0x00000004ff007c0c */ /* 0x000fe2000bf05070 */
[----:B-1----:R-:W-:Y:S01]  /*1af20*/  IMAD.WIDE R12, R14, 0x4, R12 ;  /* 0x000000040e0c7825 */ /* 0x002fe200078e020c */
[----:B------:R-:W-:Y:S02]  /*1af30*/  ISETP.NE.U32.AND P2, PT, RZ, UR6, PT ;  /* 0x00000006ff007c0c */ /* 0x000fe4000bf45070 */
[----:B------:R-:W-:Y:S01]  /*1af40*/  ISETP.NE.AND.EX P0, PT, RZ, UR5, PT, P0 ;  /* 0x00000005ff007c0c */ /* 0x000fe2000bf05300 */
[----:B------:R-:W-:Y:S01]  /*1af50*/  ULDC.64 UR4, c[0x0][0xa00] ;  /* 0x0002800000047ab9 */ /* 0x000fe20000000a00 */
[----:B------:R-:W-:Y:S01]  /*1af60*/  ISETP.NE.U32.AND P4, PT, RZ, UR8, PT ;  /* 0x00000008ff007c0c */ /* 0x000fe2000bf85070 */
[----:B---3--:R-:W-:Y:S01]  /*1af70*/  IMAD.MOV.U32 R8, RZ, RZ, RZ ;  /* 0x000000ffff087224 */ /* 0x008fe200078e00ff */
[----:B------:R-:W-:Y:S01]  /*1af80*/  ISETP.NE.U32.AND P1, PT, RZ, UR4, PT ;  /* 0x00000004ff007c0c */ /* 0x000fe2000bf25070 */
[----:B0-----:R-:W0:Y:S01]  /*1af90*/  LDC.64 R2, c[0x0][0xa10] ;  /* 0x00028400ff027b82 */ /* 0x001e220000000a00 */
[----:B------:R-:W-:-:S02]  /*1afa0*/  IMAD.MOV.U32 R0, RZ, RZ, RZ ;  /* 0x000000ffff007224 */ /* 0x000fc400078e00ff */
[----:B------:R-:W-:Y:S01]  /*1afb0*/  ISETP.NE.AND.EX P3, PT, RZ, UR5, PT, P1 ;  /* 0x00000005ff007c0c */ /* 0x000fe2000bf65310 */
[----:B----4-:R-:W-:-:S04]  /*1afc0*/  IMAD.WIDE R4, R14, 0x4, R4 ;  /* 0x000000040e047825 */ /* 0x010fc800078e0204 */
[----:B------:R-:W1:Y:S01]  /*1afd0*/  @P0 LDC.64 R10, c[0x0][0xa18] ;  /* 0x00028600ff0a0b82 */ /* 0x000e620000000a00 */
[----:B------:R-:W-:Y:S01]  /*1afe0*/  ULDC UR4, c[0x0][0x288] ;  /* 0x0000a20000047ab9 */ /* 0x000fe20000000800 */
[----:B------:R-:W-:Y:S02]  /*1aff0*/  ISETP.NE.AND.EX P1, PT, RZ, UR7, PT, P2 ;  /* 0x00000007ff007c0c */ /* 0x000fe4000bf25320 */
[----:B------:R-:W-:-:S04]  /*1b000*/  ISETP.NE.AND.EX P2, PT, RZ, UR9, PT, P4 ;  /* 0x00000009ff007c0c */ /* 0x000fc8000bf45340 */
[----:B------:R-:W2:Y:S07]  /*1b010*/  @P3 LDG.E R7, desc[UR42][R12.64] ;  /* 0x0000002a0c073981 */ /* 0x000eae000c1e1900 */
[----:B------:R3:W5:Y:S01]  /*1b020*/  @P1 LDG.E R8, desc[UR42][R4.64] ;  /* 0x0000002a04081981 */ /* 0x000762000c1e1900 */
[----:B0-----:R-:W-:-:S05]  /*1b030*/  IMAD.WIDE R2, R14, 0x4, R2 ;  /* 0x000000040e027825 */ /* 0x001fca00078e0202 */
[----:B------:R3:W5:Y:S01]  /*1b040*/  @P2 LDG.E R0, desc[UR42][R2.64] ;  /* 0x0000002a02002981 */ /* 0x000762000c1e1900 */
[----:B-1----:R-:W-:-:S03]  /*1b050*/  @P0 IMAD.WIDE R10, R14, 0x4, R10 ;  /* 0x000000040e0a0825 */ /* 0x002fc600078e020a */
[----:B--2---:R0:W-:Y:S02]  /*1b060*/  STL [R1+0x40], R7 ;  /* 0x0000400701007387 */ /* 0x0041e40000100800 */
[----:B0-----:R-:W-:Y:S01]  /*1b070*/  IMAD.U32 R7, RZ, RZ, UR4 ;  /* 0x00000004ff077e24 */ /* 0x001fe2000f8e00ff */
        /* <DEDUP_REMOVED lines=12> */
[----:B0-----:R-:W-:Y:S01]  /*1b140*/  IMAD.U32 R7, RZ, RZ, UR4 ;  /* 0x00000004ff077e24 */ /* 0x001fe2000f8e00ff */
[----:B---3--:R-:W-:Y:S06]  /*1b150*/  @P0 BRA `(.L_x_5879) ;  /* 0x0000000000140947 */ /* 0x008fec0003800000 */
[----:B------:R-:W-:Y:S05]  /*1b160*/  @!P3 BRA `(.L_x_5879) ;  /* 0x000000000010b947 */ /* 0x000fea0003800000 */
[----:B------:R-:W2:Y:S04]  /*1b170*/  LDG.E R9, desc[UR42][R12.64] ;  /* 0x0000002a0c097981 */ /* 0x000ea8000c1e1900 */
[----:B------:R-:W2:Y:S02]  /*1b180*/  LDG.E R12, desc[UR42][R12.64+0x4] ;  /* 0x0000042a0c0c7981 */ /* 0x000ea4000c1e1900 */
[----:B--2--5:R-:W-:-:S05]  /*1b190*/  IMAD.IADD R15, R12, 0x1, -R9 ;  /* 0x000000010c0f7824 */ /* 0x024fca00078e0a09 */
[----:B------:R0:W-:Y:S02]  /*1b1a0*/  STL [R1+0x38], R15 ;  /* 0x0000380f01007387 */ /* 0x0001e40000100800 */
.L_x_5879:
        /* <DEDUP_REMOVED lines=16> */
.L_x_5880:
[----:B------:R-:W-:Y:S05]  /*1b2b0*/  @!P1 BRA `(.L_x_5881) ;  /* 0x00000000000c9947 */ /* 0x000fea0003800000 */
[----:B------:R-:W2:Y:S04]  /*1b2c0*/  LDG.E R7, desc[UR42][R4.64] ;  /* 0x0000002a04077981 */ /* 0x000ea8000c1e1900 */
[----:B------:R-:W2:Y:S02]  /*1b2d0*/  LDG.E R4, desc[UR42][R4.64+0x4] ;  /* 0x0000042a04047981 */ /* 0x000ea4000c1e1900 */
[----:B--2---:R-:W-:-:S07]  /*1b2e0*/  IMAD.IADD R7, R4, 0x1, -R7 ;  /* 0x0000000104077824 */ /* 0x004fce00078e0a07 */
.L_x_5881:
        /* <DEDUP_REMOVED lines=16> */
[----:B------:R-:W-:-:S04]  /*1b3f0*/  IADD3 R20, R6, 0x1, -R15 ;  /* 0x0000000106147810 */ /* 0x000fc80007ffe80f */
[----:B------:R-:W-:Y:S01]  /*1b400*/  SHF.R.S32.HI R3, RZ, 0x1f, R2 ;  /* 0x0000001fff037819 */ /* 0x000fe20000011402 */
[----:B------:R-:W-:-:S03]  /*1b410*/  IMAD.IADD R7, R20, 0x1, R7 ;  /* 0x0000000114077824 */ /* 0x000fc600078e0207 */
[----:B------:R-:W-:Y:S02]  /*1b420*/  LEA.HI R4, R3, R2, RZ, 0x6 ;  /* 0x0000000203047211 */ /* 0x000fe400078f30ff */
[----:B------:R-:W1:Y:S02]  /*1b430*/  LDC.64 R2, c[0x0][0x9e0] ;  /* 0x00027800ff027b82 */ /* 0x000e640000000a00 */
[----:B------:R-:W-:-:S05]  /*1b440*/  SHF.R.S32.HI R12, RZ, 0x6, R4 ;  /* 0x00000006ff0c7819 */ /* 0x000fca0000011404 */
        /* <DEDUP_REMOVED lines=15> */
.L_x_5884:
[----:B------:R-:W-:-:S13]  /*1b540*/  ISETP.NE.AND P0, PT, R3, 0x1, PT ;  /* 0x000000010300780c */ /* 0x000fda0003f05270 */
[----:B------:R-:W1:Y:S02]  /*1b550*/  @P0 LDC.64 R4, c[0x0][0x9e8] ;  /* 0x00027a00ff040b82 */ /* 0x000e640000000a00 */
[----:B-1----:R-:W-:-:S05]  /*1b560*/  @P0 IMAD.HI.U32 R4, R8, R4, RZ ;  /* 0x0000000408040227 */ /* 0x002fca00078e00ff */
[----:B------:R-:W-:-:S07]  /*1b570*/  @P0 SHF.R.U32.HI R8, RZ, R5, R4 ;  /* 0x00000005ff080219 */ /* 0x000fce0000011604 */
.L_x_5885:
[----:B------:R-:W-:Y:S05]  /*1b580*/  BSYNC B0 ;  /* 0x0000000000007941 */ /* 0x000fea0003800000 */
.L_x_5883:
[----:B------:R-:W-:-:S05]  /*1b590*/  IMAD R8, R8, R3, R3 ;  /* 0x0000000308087224 */ /* 0x000fca00078e0203 */
[----:B------:R-:W-:-:S07]  /*1b5a0*/  VIMNMX R2, R2, R8, PT ;  /* 0x0000000802027248 */ /* 0x000fce0003fe0100 */
.L_x_5882:
[----:B------:R-:W1:Y:S01]  /*1b5b0*/  @P1 LDC R5, c[0x0][0x44c] ;  /* 0x00011300ff051b82 */ /* 0x000e620000000800 */
[----:B------:R-:W-:Y:S01]  /*1b5c0*/  VIADD R2, R2, 0x3f ;  /* 0x0000003f02027836 */ /* 0x000fe20000000000 */
[----:B------:R-:W-:Y:S01]  /*1b5d0*/  ULDC UR4, c[0x0][0x9dc] ;  /* 0x0002770000047ab9 */ /* 0x000fe20000000800 */
[----:B------:R-:W-:Y:S02]  /*1b5e0*/  IMAD.MOV.U32 R4, RZ, RZ, R13 ;  /* 0x000000ffff047224 */ /* 0x000fe400078e000d */
[----:B------:R-:W-:-:S03]  /*1b5f0*/  IMAD.IADD R17, R6, 0x1, -R15 ;  /* 0x0000000106117824 */ /* 0x000fc600078e0a0f */
[----:B------:R-:W2:Y:S01]  /*1b600*/  @P1 LDC R7, c[0x0][0x450] ;  /* 0x00011400ff071b82 */ /* 0x000ea20000000800 */
[----:B-1----:R-:W-:-:S05]  /*1b610*/  @P1 IMAD.HI.U32 R5, R13, R5, RZ ;  /* 0x000000050d051227 */ /* 0x002fca00078e00ff */
[----:B--2---:R-:W-:Y:S02]  /*1b620*/  @P1 SHF.R.U32.HI R4, RZ, R7, R5 ;  /* 0x00000007ff041219 */ /* 0x004fe40000011605 */
[----:B------:R-:W-:-:S03]  /*1b630*/  SHF.R.S32.HI R7, RZ, 0x1f, R2 ;  /* 0x0000001fff077819 */ /* 0x000fc60000011402 */
[----:B------:R-:W-:Y:S01]  /*1b640*/  IMAD.IADD R6, R17, 0x1, R4 ;  /* 0x0000000111067824 */ /* 0x000fe200078e0204 */
[----:B------:R-:W-:-:S03]  /*1b650*/  LEA.HI R7, R7, R2, RZ, 0x6 ;  /* 0x0000000207077211 */ /* 0x000fc600078f30ff */
[----:B------:R-:W-:Y:S01]  /*1b660*/  VIADD R2, R6, -UR4 ;  /* 0x8000000406027c36 */ /* 0x000fe20008000000 */
[----:B------:R-:W-:-:S04]  /*1b670*/  SHF.R.S32.HI R7, RZ, 0x6, R7 ;  /* 0x00000006ff077819 */ /* 0x000fc80000011407 */
[----:B------:R-:W-:Y:S01]  /*1b680*/  VIMNMX R7, R12, R7, PT ;  /* 0x000000070c077248 */ /* 0x000fe20003fe0100 */
        /* <DEDUP_REMOVED lines=11> */
.L_x_5888:
[----:B------:R-:W-:-:S13]  /*1b740*/  ISETP.NE.AND P0, PT, R3, 0x1, PT ;  /* 0x000000010300780c */ /* 0x000fda0003f05270 */
[----:B------:R-:W1:Y:S02]  /*1b750*/  @P0 LDC.64 R4, c[0x0][0x9e8] ;  /* 0x00027a00ff040b82 */ /* 0x000e640000000a00 */
[----:B-1----:R-:W-:-:S05]  /*1b760*/  @P0 IMAD.HI.U32 R4, R6, R4, RZ ;  /* 0x0000000406040227 */ /* 0x002fca00078e00ff */
[----:B------:R-:W-:-:S07]  /*1b770*/  @P0 SHF.R.U32.HI R6, RZ, R5, R4 ;  /* 0x00000005ff060219 */ /* 0x000fce0000011604 */
.L_x_5889:
[----:B------:R-:W-:Y:S05]  /*1b780*/  BSYNC B0 ;  /* 0x0000000000007941 */ /* 0x000fea0003800000 */
.L_x_5887:
[----:B------:R-:W-:-:S05]  /*1b790*/  IMAD R3, R6, R3, RZ ;  /* 0x0000000306037224 */ /* 0x000fca00078e02ff */
[----:B------:R-:W-:-:S07]  /*1b7a0*/  VIMNMX R2, R2, R3, !PT ;  /* 0x0000000302027248 */ /* 0x000fce0007fe0100 */
.L_x_5886:
[----:B------:R-:W-:Y:S01]  /*1b7b0*/  SHF.R.S32.HI R5, RZ, 0x1f, R2 ;  /* 0x0000001fff057819 */ /* 0x000fe20000011402 */
[----:B------:R-:W-:Y:S01]  /*1b7c0*/  BSSY B0, `(.L_x_5890) ;  /* 0x0000028000007945 */ /* 0x000fe20003800000 */
[----:B------:R-:W-:Y:S02]  /*1b7d0*/  LOP3.LUT R13, R11, 0xff, RZ, 0xc0, !PT ;  /* 0x000000ff0b0d7812 */ /* 0x000fe400078ec0ff */
[----:B------:R-:W-:Y:S01]  /*1b7e0*/  LEA.HI R5, R5, R2, RZ, 0x6 ;  /* 0x0000000205057211 */ /* 0x000fe200078f30ff */
[----:B------:R-:W-:Y:S01]  /*1b7f0*/  IMAD.MOV.U32 R2, RZ, RZ, RZ ;  /* 0x000000ffff027224 */ /* 0x000fe200078e00ff */
[----:B------:R-:W-:Y:S01]  /*1b800*/  SHF.R.U32.HI R4, RZ, 0x10, R11 ;  /* 0x00000010ff047819 */ /* 0x000fe2000001160b */
[----:B------:R1:W-:Y:S01]  /*1b810*/  STL [R1+0x50], R13 ;  /* 0x0000500d01007387 */ /* 0x0003e20000100800 */
[----:B------:R-:W-:-:S04]  /*1b820*/  SHF.R.S32.HI R5, RZ, 0x6, R5 ;  /* 0x00000006ff057819 */ /* 0x000fc80000011405 */
        /* <DEDUP_REMOVED lines=33> */
.L_x_5891:
[----:B------:R-:W-:Y:S05]  /*1ba40*/  BSYNC B0 ;  /* 0x0000000000007941 */ /* 0x000fea0003800000 */
.L_x_5890:
[-C--:B------:R-:W-:Y:S01]  /*1ba50*/  IMAD R5, R13, R2.reuse, R5 ;  /* 0x000000020d057224 */ /* 0x080fe200078e0205 */
[----:B------:R-:W-:Y:S04]  /*1ba60*/  BSSY B0, `(.L_x_5892) ;  /* 0x00001b8000007945 */ /* 0x000fe80003800000 */
[C---:B------:R-:W-:Y:S01]  /*1ba70*/  VIADDMNMX R2, R5.reuse, R2, R7, PT ;  /* 0x0000000205027246 */ /* 0x040fe20003800107 */
[----:B------:R-:W-:-:S04]  /*1ba80*/  IMAD R5, R5, 0x40, -R9 ;  /* 0x0000004005057824 */ /* 0x000fc800078e0a09 */
[----:B------:R-:W-:Y:S01]  /*1ba90*/  IMAD R2, R2, 0x40, -R9 ;  /* 0x0000004002027824 */ /* 0x000fe200078e0a09 */
[----:B------:R-:W-:-:S04]  /*1baa0*/  VIMNMX R5, RZ, R5, !PT ;  /* 0x00000005ff057248 */ /* 0x000fc80007fe0100 */
[----:B------:R-:W-:Y:S02]  /*1bab0*/  VIMNMX R2, R2, R10, PT ;  /* 0x0000000a02027248 */ /* 0x000fe40003fe0100 */
[----:B------:R-:W-:Y:S02]  /*1bac0*/  SHF.R.U32.HI R3, RZ, 0x6, R5 ;  /* 0x00000006ff037819 */ /* 0x000fe40000011605 */
[----:B------:R-:W-:-:S13]  /*1bad0*/  ISETP.GT.AND P0, PT, R2, R5, PT ;  /* 0x000000050200720c */ /* 0x000fda0003f04270 */
[----:B------:R-:W-:-:S05]  /*1bae0*/  @P0 VIADD R2, R2, 0x3f ;  /* 0x0000003f02020836 */ /* 0x000fca0000000000 */
[----:B------:R-:W-:-:S04]  /*1baf0*/  @P0 SHF.R.S32.HI R5, RZ, 0x1f, R2 ;  /* 0x0000001fff050819 */ /* 0x000fc80000011402 */
[----:B------:R-:W-:Y:S01]  /*1bb00*/  @P0 LEA.HI R2, R5, R2, RZ, 0x6 ;  /* 0x0000000205020211 */ /* 0x000fe200078f30ff */
[----:B------:R-:W-:-:S03]  /*1bb10*/  IMAD.MOV.U32 R5, RZ, RZ, R3 ;  /* 0x000000ffff057224 */ /* 0x000fc600078e0003 */
        /* <DEDUP_REMOVED lines=11> */
.L_x_6106:
[----:B--2---:R-:W-:Y:S02]  /*1bbd0*/  ISETP.NE.AND P0, PT, R14, RZ, PT ;  /* 0x000000ff0e00720c */ /* 0x004fe40003f05270 */
[----:B------:R-:W-:-:S11]  /*1bbe0*/  PLOP3.LUT P6, PT, PT, PT, PT, 0x8, 0x0 ;  /* 0x000000000000781c */ /* 0x000fd60003fce170 */
[----:B------:R-:W-:Y:S05]  /*1bbf0*/  @P0 BRA `(.L_x_5895) ;  /* 0x00000000000c0947 */ /* 0x000fea0003800000 */
[----:B------:R-:W-:-:S03]  /*1bc00*/  UMOV UR4, 0xffffffff ;  /* 0xffffffff00047882 */ /* 0x000fc60000000000 */
[----:B------:R-:W-:Y:S05]  /*1bc10*/  BRA.DIV UR4, `(.L_x_5896) ;  /* 0x0000008e04987947 */ /* 0x000fea000b800000 */
[----:B------:R-:W-:-:S13]  /*1bc20*/  ELECT P6, URZ, PT ;  /* 0x00000000003f782f */ /* 0x000fda00038c0000 */
.L_x_5895:
        /* <DEDUP_REMOVED lines=9> */
.L_x_6109:
[----:B------:R-:W-:Y:S05]  /*1bcc0*/  BSYNC B1 ;  /* 0x0000000000017941 */ /* 0x000fea0003800000 */
.L_x_5897:
        /* <DEDUP_REMOVED lines=12> */
.L_x_6110:
[----:B------:R-:W-:Y:S05]  /*1bd90*/  BSYNC B2 ;  /* 0x0000000000027941 */ /* 0x000fea0003800000 */
.L_x_5901:
[----:B------:R-:W-:Y:S04]  /*1bda0*/  BSSY B2, `(.L_x_5903) ;  /* 0x0000009000027945 */ /* 0x000fe80003800000 */
        /* <DEDUP_REMOVED lines=8> */
.L_x_5904:
[----:B------:R-:W-:Y:S05]  /*1be30*/  BSYNC B2 ;  /* 0x0000000000027941 */ /* 0x000fea0003800000 */
.L_x_5903:
[----:B------:R-:W3:Y:S01]  /*1be40*/  LDL R8, [R1+0x10] ;  /* 0x0000100001087983 */ /* 0x000ee20000100800 */
[----:B------:R-:W-:Y:S01]  /*1be50*/  IMAD.MOV.U32 R12, RZ, RZ, RZ ;  /* 0x000000ffff0c7224 */ /* 0x000fe200078e00ff */
[----:B------:R-:W-:Y:S01]  /*1be60*/  UIADD3 UR4, UP0, UR40, 0x570, URZ ;  /* 0x0000057028047890 */ /* 0x000fe2000ff1e03f */
[----:B-1----:R-:W-:Y:S01]  /*1be70*/  IMAD R6, R5, 0x40, R0 ;  /* 0x0000004005067824 */ /* 0x002fe200078e0200 */
[----:B------:R-:W-:Y:S01]  /*1be80*/  PLOP3.LUT P0, PT, PT, PT, PT, 0x80, 0x0 ;  /* 0x000000000000781c */ /* 0x000fe20003f0f070 */
[----:B------:R-:W-:Y:S01]  /*1be90*/  VIADD R9, R7, 0x28c90 ;  /* 0x00028c9007097836 */ /* 0x000fe20000000000 */
[----:B------:R-:W-:Y:S01]  /*1bea0*/  R2UR UR10, R12 ;  /* 0x000000000c0a72ca */ /* 0x000fe200000e0000 */
[----:B------:R-:W-:Y:S01]  /*1beb0*/  VIADD R6, R6, 0xffffffc0 ;  /* 0xffffffc006067836 */ /* 0x000fe20000000000 */
[----:B------:R-:W-:Y:S01]  /*1bec0*/  UIADD3.X UR5, URZ, UR41, URZ, UP0, !UPT ;  /* 0x000000293f057290 */ /* 0x000fe200087fe43f */
[----:B------:R-:W-:Y:S01]  /*1bed0*/  UMOV UR6, 0x0 ;  /* 0x0000000000067882 */ /* 0x000fe20000000000 */
[----:B------:R-:W-:Y:S01]  /*1bee0*/  UMOV UR7, 0x12f00000 ;  /* 0x12f0000000077882 */ /* 0x000fe20000000000 */
[----:B---3--:R-:W-:-:S04]  /*1bef0*/  IMAD R8, R8, 0x2000, R18 ;  /* 0x0000200008087824 */ /* 0x008fc800078e0212 */
[----:B------:R-:W-:-:S07]  /*1bf00*/  VIADD R8, R8, 0x22400 ;  /* 0x0002240008087836 */ /* 0x000fce0000000000 */
.L_x_5905:
        /* <DEDUP_REMOVED lines=13> */
.L_x_6111:
[----:B------:R-:W-:Y:S05]  /*1bfe0*/  BSYNC B2 ;  /* 0x0000000000027941 */ /* 0x000fea0003800000 */
.L_x_5906:
[----:B------:R-:W-:Y:S01]  /*1bff0*/  BSSY B2, `(.L_x_5908) ;  /* 0x000000b000027945 */ /* 0x000fe20003800000 */
[----:B-12---:R-:W-:Y:S02]  /*1c000*/  IMAD.MOV.U32 R10, RZ, RZ, 0x0 ;  /* 0x00000000ff0a7424 */ /* 0x006fe400078e00ff */
        /* <DEDUP_REMOVED lines=9> */
.L_x_5909:
[----:B------:R-:W-:Y:S05]  /*1c0a0*/  BSYNC B2 ;  /* 0x0000000000027941 */ /* 0x000fea0003800000 */
.L_x_5908:
        /* <DEDUP_REMOVED lines=10> */
.L_x_5910:
        /* <DEDUP_REMOVED lines=12> */
[----:B------:R-:W-:Y:S01]  /*1c210*/  R2UR UR7, R11 ;  /* 0x000000000b0772ca */ /* 0x000fe200000e0000 */
[----:B------:R-:W-:Y:S01]  /*1c220*/  UMOV UR10, 0x40 ;  /* 0x00000040000a7882 */ /* 0x000fe20000000000 */
[----:B------:R-:W-:-:S13]  /*1c230*/  PLOP3.LUT P0, PT, PT, PT, PT, 0x80, 0x0 ;  /* 0x000000000000781c */ /* 0x000fda0003f0f070 */
.L_x_5911:
        /* <DEDUP_REMOVED lines=15> */
.L_x_5912:
        /* <DEDUP_REMOVED lines=15> */
.L_x_5913:
        /* <DEDUP_REMOVED lines=15> */
.L_x_5914:
        /* <DEDUP_REMOVED lines=15> */
.L_x_5915:
        /* <DEDUP_REMOVED lines=15> */
.L_x_5916:
        /* <DEDUP_REMOVED lines=15> */
.L_x_5917:
        /* <DEDUP_REMOVED lines=10> */
.L_x_5900:
[----:B------:R-:W-:Y:S05]  /*1c880*/  BSYNC B1 ;  /* 0x0000000000017941 */ /* 0x000fea0003800000 */
.L_x_5899:
[----:B------:R-:W1:Y:S04]  /*1c890*/  LDL.LU R10, [R1+0x10] ;  /* 0x00001000010a7983 */ /* 0x000e680000300800 */
[----:B------:R-:W2:Y:S01]  /*1c8a0*/  LDL.LU R9, [R1+0x18] ;  /* 0x0000180001097983 */ /* 0x000ea20000300800 */
[----:B------:R-:W-:Y:S01]  /*1c8b0*/  VIADD R5, R5, 0xfffffffe ;  /* 0xfffffffe05057836 */ /* 0x000fe20000000000 */
[----:B------:R-:W-:-:S04]  /*1c8c0*/  PLOP3.LUT P0, PT, PT, PT, PT, 0x8, 0x0 ;  /* 0x000000000000781c */ /* 0x000fc80003f0e170 */
[----:B------:R-:W-:Y:S01]  /*1c8d0*/  ISETP.GE.AND P2, PT, R5, R3, PT ;  /* 0x000000030500720c */ /* 0x000fe20003f46270 */
[----:B-1----:R-:W-:-:S05]  /*1c8e0*/  VIADD R6, R10, 0x1 ;  /* 0x000000010a067836 */ /* 0x002fca0000000000 */
[----:B------:R-:W-:-:S04]  /*1c8f0*/  ISETP.NE.AND P1, PT, R6, 0x2, PT ;  /* 0x000000020600780c */ /* 0x000fc80003f25270 */
[----:B------:R-:W-:Y:S02]  /*1c900*/  SEL R7, RZ, 0x1, P1 ;  /* 0x00000001ff077807 */ /* 0x000fe40000800000 */
[----:B------:R-:W-:Y:S02]  /*1c910*/  SEL R6, R6, RZ, P1 ;  /* 0x000000ff06067207 */ /* 0x000fe40000800000 */
[----:B--2---:R-:W-:-:S03]  /*1c920*/  LOP3.LUT R9, R9, R7, RZ, 0x3c, !PT ;  /* 0x0000000709097212 */ /* 0x004fc600078e3cff */
[----:B------:R1:W-:Y:S04]  /*1c930*/  STL [R1+0x10], R6 ;  /* 0x0000100601007387 */ /* 0x0003e80000100800 */
[----:B------:R1:W-:Y:S01]  /*1c940*/  STL [R1+0x18], R9 ;  /* 0x0000180901007387 */ /* 0x0003e20000100800 */
[----:B------:R-:W-:Y:S05]  /*1c950*/  @!P2 BRA `(.L_x_5893) ;  /* 0x0000000c0020a947 */ /* 0x000fea0003800000 */
.L_x_5937:
[----:B------:R-:W-:Y:S05]  /*1c960*/  YIELD ;  /* 0x0000000000007946 */ /* 0x000fea0003800000 */
[----:B------:R-:W-:Y:S04]  /*1c970*/  BSSY B1, `(.L_x_5918) ;  /* 0x00000ba000017945 */ /* 0x000fe80003800000 */
[----:B--2---:R-:W-:Y:S05]  /*1c980*/  @!P6 BRA `(.L_x_5919) ;  /* 0x0000000800e0e947 */ /* 0x004fea0003800000 */
[----:B-1----:R-:W2:Y:S04]  /*1c990*/  LDL R6, [R1+0x10] ;  /* 0x0000100001067983 */ /* 0x002ea80000100800 */
        /* <DEDUP_REMOVED lines=9> */
.L_x_6112:
[----:B------:R-:W-:Y:S05]  /*1ca30*/  BSYNC B2 ;  /* 0x0000000000027941 */ /* 0x000fea0003800000 */
.L_x_5920:
        /* <DEDUP_REMOVED lines=9> */
.L_x_5923:
[----:B------:R-:W-:Y:S05]  /*1cad0*/  BSYNC B2 ;  /* 0x0000000000027941 */ /* 0x000fea0003800000 */
.L_x_5922:
        /* <DEDUP_REMOVED lines=12> */
.L_x_5924:
        /* <DEDUP_REMOVED lines=13> */
.L_x_6113:
[----:B------:R-:W-:Y:S05]  /*1cc70*/  BSYNC B2 ;  /* 0x0000000000027941 */ /* 0x000fea0003800000 */
.L_x_5925:
[----:B------:R-:W-:Y:S01]  /*1cc80*/  BSSY B2, `(.L_x_5927) ;  /* 0x000000b000027945 */ /* 0x000fe20003800000 */
[----:B------:R-:W-:Y:S02]  /*1cc90*/  IMAD.MOV.U32 R10, RZ, RZ, 0x0 ;  /* 0x00000000ff0a7424 */ /* 0x000fe400078e00ff */
[----:B------:R-:W-:Y:S01]  /*1cca0*/  IMAD.MOV.U32 R11, RZ, RZ, 0x12f00000 ;  /* 0x12f00000ff0b7424 */ /* 0x000fe200078e00ff */
[----:B------:R-:W-:Y:S06]  /*1ccb0*/  @P2 BRA `(.L_x_5928) ;  /* 0x00000000001c2947 */ /* 0x000fec0003800000 */
[----:B------:R-:W3:Y:S01]  /*1ccc0*/  S2R R8, SR_TID.X ;  /* 0x0000000000087919 */ /* 0x000ee20000002100 */
[----:B-12---:R-:W-:-:S04]  /*1ccd0*/  IMAD.MOV.U32 R7, RZ, RZ, 0x10000 ;  /* 0x00010000ff077424 */ /* 0x006fc800078e00ff */
[----:B------:R4:W-:Y:S01]  /*1cce0*/  SYNCS.ARRIVE.TRANS64 RZ, [R6+URZ+0x28cb0], R7 ;  /* 0x028cb00706ff79a7 */ /* 0x0009e2000800003f */
[----:B---3--:R-:W-:-:S04]  /*1ccf0*/  LOP3.LUT R8, R8, 0x1f, RZ, 0xc0, !PT ;  /* 0x0000001f08087812 */ /* 0x008fc800078ec0ff */
[----:B------:R-:W-:-:S13]  /*1cd00*/  ISETP.NE.AND P1, PT, R8, RZ, PT ;  /* 0x000000ff0800720c */ /* 0x000fda0003f25270 */
[----:B----4-:R-:W-:Y:S05]  /*1cd10*/  @!P1 BRA `(.L_x_5928) ;  /* 0x0000000000049947 */ /* 0x010fea0003800000 */
[----:B------:R-:W-:Y:S01]  /*1cd20*/  BPT.TRAP 0x1 ;  /* 0x000000040000795c */ /* 0x000fe20000300000 */
.L_x_5928:
[----:B------:R-:W-:Y:S05]  /*1cd30*/  BSYNC B2 ;  /* 0x0000000000027941 */ /* 0x000fea0003800000 */
.L_x_5927:
        /* <DEDUP_REMOVED lines=10> */
.L_x_5929:
        /* <DEDUP_REMOVED lines=15> */
.L_x_5930:
        /* <DEDUP_REMOVED lines=15> */
.L_x_5931:
        /* <DEDUP_REMOVED lines=15> */
.L_x_5932:
        /* <DEDUP_REMOVED lines=15> */
.L_x_5933:
        /* <DEDUP_REMOVED lines=15> */
.L_x_5934:
        /* <DEDUP_REMOVED lines=15> */
.L_x_5935:
        /* <DEDUP_REMOVED lines=15> */
.L_x_5936:
        /* <DEDUP_REMOVED lines=10> */
.L_x_5919:
[----:B------:R-:W-:Y:S05]  /*1d510*/  BSYNC B1 ;  /* 0x0000000000017941 */ /* 0x000fea0003800000 */
.L_x_5918:
[----:B------:R-:W1:Y:S04]  /*1d520*/  LDL.LU R10, [R1+0x10] ;  /* 0x00001000010a7983 */ /* 0x000e680000300800 */
[----:B------:R-:W2:Y:S01]  /*1d530*/  LDL.LU R8, [R1+0x18] ;  /* 0x0000180001087983 */ /* 0x000ea20000300800 */
[C---:B------:R-:W-:Y:S01]  /*1d540*/  ISETP.GT.AND P2, PT, R5.reuse, R3, PT ;  /* 0x000000030500720c */ /* 0x040fe20003f44270 */
[----:B------:R-:W-:Y:S02]  /*1d550*/  VIADD R5, R5, 0xffffffff ;  /* 0xffffffff05057836 */ /* 0x000fe40000000000 */
[----:B-1----:R-:W-:-:S05]  /*1d560*/  VIADD R6, R10, 0x1 ;  /* 0x000000010a067836 */ /* 0x002fca0000000000 */
[----:B------:R-:W-:-:S04]  /*1d570*/  ISETP.NE.AND P1, PT, R6, 0x2, PT ;  /* 0x000000020600780c */ /* 0x000fc80003f25270 */
[----:B------:R-:W-:Y:S02]  /*1d580*/  SEL R7, RZ, 0x1, P1 ;  /* 0x00000001ff077807 */ /* 0x000fe40000800000 */
[----:B------:R-:W-:Y:S02]  /*1d590*/  SEL R6, R6, RZ, P1 ;  /* 0x000000ff06067207 */ /* 0x000fe40000800000 */
[----:B--2---:R-:W-:-:S05]  /*1d5a0*/  LOP3.LUT R8, R8, R7, RZ, 0x3c, !PT ;  /* 0x0000000708087212 */ /* 0x004fca00078e3cff */
[----:B------:R2:W-:Y:S04]  /*1d5b0*/  STL [R1+0x18], R8 ;  /* 0x0000180801007387 */ /* 0x0005e80000100800 */
[----:B------:R2:W-:Y:S01]  /*1d5c0*/  STL [R1+0x10], R6 ;  /* 0x0000100601007387 */ /* 0x0005e20000100800 */
[----:B------:R-:W-:Y:S05]  /*1d5d0*/  @P2 BRA `(.L_x_5937) ;  /* 0xfffffff000e02947 */ /* 0x000fea000383ffff */
.L_x_5893:
[----:B------:R-:W-:Y:S05]  /*1d5e0*/  BSYNC B0 ;  /* 0x0000000000007941 */ /* 0x000fea0003800000 */
.L_x_5892:
[----:B--2---:R-:W2:Y:S01]  /*1d5f0*/  LDL R8, [R1+0x28] ;  /* 0x0000280001087983 */ /* 0x004ea20000100800 */
[----:B------:R-:W3:Y:S01]  /*1d600*/  LDC R0, c[0x0][0x448] ;  /* 0x00011200ff007b82 */ /* 0x000ee20000000800 */
[----:B------:R-:W-:Y:S07]  /*1d610*/  @!P0 WARPSYNC.ALL ;  /* 0x0000000000008948 */ /* 0x000fee0003800000 */
[----:B------:R-:W-:Y:S01]  /*1d620*/  @!P0 BAR.SYNC.DEFER_BLOCKING 0xc, 0x180 ;  /* 0x0306000000008b1d */ /* 0x000fe20000010000 */
[----:B---3--:R-:W-:-:S13]  /*1d630*/  ISETP.NE.AND P1, PT, R0, 0x1, PT ;  /* 0x000000010000780c */ /* 0x008fda0003f25270 */
[----:B------:R-:W3:Y:S08]  /*1d640*/  @P1 LDC R0, c[0x0][0x44c] ;  /* 0x00011300ff001b82 */ /* 0x000ef00000000800 */
[----:B------:R-:W4:Y:S01]  /*1d650*/  @P1 LDC R3, c[0x0][0x450] ;  /* 0x00011400ff031b82 */ /* 0x000f220000000800 */
[----:B--2---:R-:W-:-:S04]  /*1d660*/  VIADD R2, R8, 0x3f ;  /* 0x0000003f08027836 */ /* 0x004fc80000000000 */
[----:B---3--:R-:W-:-:S05]  /*1d670*/  @P1 IMAD.HI.U32 R0, R2, R0, RZ ;  /* 0x0000000002001227 */ /* 0x008fca00078e00ff */
[----:B----4-:R-:W-:-:S05]  /*1d680*/  @P1 SHF.R.U32.HI R2, RZ, R3, R0 ;  /* 0x00000003ff021219 */ /* 0x010fca0000011600 */
[----:B------:R-:W-:Y:S02]  /*1d690*/  IMAD.IADD R0, R20, 0x1, R2 ;  /* 0x0000000114007824 */ /* 0x000fe400078e0202 */
[----:B------:R-:W2:Y:S02]  /*1d6a0*/  LDC.64 R2, c[0x0][0x9e0] ;  /* 0x00027800ff027b82 */ /* 0x000ea40000000a00 */
[----:B--2---:R-:W-:Y:S01]  /*1d6b0*/  ISETP.GE.AND P2, PT, R3, 0x1, PT ;  /* 0x000000010300780c */ /* 0x004fe20003f46270 */
[----:B------:R-:W-:-:S12]  /*1d6c0*/  IMAD.IADD R2, R0, 0x1, R2 ;  /* 0x0000000100027824 */ /* 0x000fd800078e0202 */
[----:B------:R-:W-:Y:S05]  /*1d6d0*/  @!P2 BRA `(.L_x_5938) ;  /* 0x000000000048a947 */ /* 0x000fea0003800000 */
[C---:B------:R-:W-:Y:S01]  /*1d6e0*/  ISETP.GT.AND P0, PT, R0.reuse, RZ, PT ;  /* 0x000000ff0000720c */ /* 0x040fe20003f04270 */
[----:B------:R-:W-:Y:S01]  /*1d6f0*/  BSSY B0, `(.L_x_5939) ;  /* 0x000000e000007945 */ /* 0x000fe20003800000 */
[----:B------:R-:W-:-:S11]  /*1d700*/  VIADD R5, R0, 0xffffffff ;  /* 0xffffffff00057836 */ /* 0x000fd60000000000 */
[----:B------:R-:W-:Y:S05]  /*1d710*/  @P0 BRA `(.L_x_5940) ;  /* 0x00000000001c0947 */ /* 0x000fea0003800000 */
[----:B------:R-:W-:Y:S01]  /*1d720*/  ISETP.NE.AND P0, PT, R3, 0x1, PT ;  /* 0x000000010300780c */ /* 0x000fe20003f05270 */
[----:B------:R-:W-:-:S12]  /*1d730*/  IMAD.MOV R0, RZ, RZ, -R0 ;  /* 0x000000ffff007224 */ /* 0x000fd800078e0a00 */
[----:B-1----:R-:W1:Y:S02]  /*1d740*/  @P0 LDC.64 R6, c[0x0][0x9e8] ;  /* 0x00027a00ff060b82 */ /* 0x002e640000000a00 */
[----:B-1----:R-:W-:-:S05]  /*1d750*/  @P0 IMAD.HI.U32 R6, R0, R6, RZ ;  /* 0x0000000600060227 */ /* 0x002fca00078e00ff */
[----:B------:R-:W-:-:S04]  /*1d760*/  @P0 SHF.R.U32.HI R0, RZ, R7, R6 ;  /* 0x00000007ff000219 */ /* 0x000fc80000011606 */
[----:B------:R-:W-:Y:S01]  /*1d770*/  LOP3.LUT R5, RZ, R0, RZ, 0x33, !PT ;  /* 0x00000000ff057212 */ /* 0x000fe200078e33ff */
[----:B------:R-:W-:Y:S06]  /*1d780*/  BRA `(.L_x_5941) ;  /* 0x0000000000107947 */ /* 0x000fec0003800000 */
.L_x_5940:
[----:B------:R-:W-:-:S13]  /*1d790*/  ISETP.NE.AND P0, PT, R3, 0x1, PT ;  /* 0x000000010300780c */ /* 0x000fda0003f05270 */
[----:B-1----:R-:W1:Y:S02]  /*1d7a0*/  @P0 LDC.64 R6, c[0x0][0x9e8] ;  /* 0x00027a00ff060b82 */ /* 0x002e640000000a00 */
[----:B-1----:R-:W-:-:S05]  /*1d7b0*/  @P0 IMAD.HI.U32 R6, R5, R6, RZ ;  /* 0x0000000605060227 */ /* 0x002fca00078e00ff */
[----:B------:R-:W-:-:S07]  /*1d7c0*/  @P0 SHF.R.U32.HI R5, RZ, R7, R6 ;  /* 0x00000007ff050219 */ /* 0x000fce0000011606 */
.L_x_5941:
[----:B------:R-:W-:Y:S05]  /*1d7d0*/  BSYNC B0 ;  /* 0x0000000000007941 */ /* 0x000fea0003800000 */
.L_x_5939:
[----:B------:R-:W-:-:S05]  /*1d7e0*/  IMAD R5, R5, R3, R3 ;  /* 0x0000000305057224 */ /* 0x000fca00078e0203 */
[----:B------:R-:W-:-:S07]  /*1d7f0*/  VIMNMX R2, R2, R5, PT ;  /* 0x0000000502027248 */ /* 0x000fce0003fe0100 */
.L_x_5938:
[----:B------:R-:W2:Y:S01]  /*1d800*/  LDL R7, [R1+0x5c] ;  /* 0x00005c0001077983 */ /* 0x000ea20000100800 */
[----:B------:R-:W3:Y:S01]  /*1d810*/  @P1 LDC R5, c[0x0][0x44c] ;  /* 0x00011300ff051b82 */ /* 0x000ee20000000800 */
[----:B------:R-:W-:Y:S01]  /*1d820*/  IMAD.MOV.U32 R0, RZ, RZ, R8 ;  /* 0x000000ffff007224 */ /* 0x000fe200078e0008 */
[----:B------:R-:W-:-:S06]  /*1d830*/  ULDC UR4, c[0x0][0x9dc] ;  /* 0x0002770000047ab9 */ /* 0x000fcc0000000800 */
[----:B-1----:R-:W1:Y:S01]  /*1d840*/  @P1 LDC R6, c[0x0][0x450] ;  /* 0x00011400ff061b82 */ /* 0x002e620000000800 */
[----:B---3--:R-:W-:-:S05]  /*1d850*/  @P1 IMAD.HI.U32 R5, R8, R5, RZ ;  /* 0x0000000508051227 */ /* 0x008fca00078e00ff */
[----:B-1----:R-:W-:Y:S01]  /*1d860*/  @P1 SHF.R.U32.HI R0, RZ, R6, R5 ;  /* 0x00000006ff001219 */ /* 0x002fe20000011605 */
[----:B------:R-:W-:-:S04]  /*1d870*/  VIADD R5, R2, 0x3f ;  /* 0x0000003f02057836 */ /* 0x000fc80000000000 */
[----:B------:R-:W-:Y:S01]  /*1d880*/  IMAD.IADD R2, R17, 0x1, R0 ;  /* 0x0000000111027824 */ /* 0x000fe200078e0200 */
[----:B------:R-:W-:-:S04]  /*1d890*/  SHF.R.S32.HI R0, RZ, 0x1f, R5 ;  /* 0x0000001fff007819 */ /* 0x000fc80000011405 */
[----:B------:R-:W-:-:S04]  /*1d8a0*/  LEA.HI R0, R0, R5, RZ, 0x6 ;  /* 0x0000000500007211 */ /* 0x000fc800078f30ff */
[----:B------:R-:W-:Y:S01]  /*1d8b0*/  SHF.R.S32.HI R8, RZ, 0x6, R0 ;  /* 0x00000006ff087819 */ /* 0x000fe20000011400 */
        /* <DEDUP_REMOVED lines=14> */
.L_x_5944:
[----:B------:R-:W-:-:S13]  /*1d9a0*/  ISETP.NE.AND P0, PT, R3, 0x1, PT ;  /* 0x000000010300780c */ /* 0x000fda0003f05270 */
[----:B------:R-:W1:Y:S02]  /*1d9b0*/  @P0 LDC.64 R6, c[0x0][0x9e8] ;  /* 0x00027a00ff060b82 */ /* 0x000e640000000a00 */
[----:B-1----:R-:W-:-:S05]  /*1d9c0*/  @P0 IMAD.HI.U32 R6, R2, R6, RZ ;  /* 0x0000000602060227 */ /* 0x002fca00078e00ff */
[----:B------:R-:W-:-:S07]  /*1d9d0*/  @P0 SHF.R.U32.HI R2, RZ, R7, R6 ;  /* 0x00000007ff020219 */ /* 0x000fce0000011606 */
.L_x_5945:
[----:B------:R-:W-:Y:S05]  /*1d9e0*/  BSYNC B0 ;  /* 0x0000000000007941 */ /* 0x000fea0003800000 */
.L_x_5943:
[----:B------:R-:W-:-:S05]  /*1d9f0*/  IMAD R2, R2, R3, RZ ;  /* 0x0000000302027224 */ /* 0x000fca00078e02ff */
[----:B------:R-:W-:-:S07]  /*1da00*/  VIMNMX R0, R0, R2, !PT ;  /* 0x0000000200007248 */ /* 0x000fce0007fe0100 */
.L_x_5942:
[----:B------:R-:W-:Y:S01]  /*1da10*/  SHF.R.S32.HI R2, RZ, 0x1f, R0 ;  /* 0x0000001fff027819 */ /* 0x000fe20000011400 */
[----:B------:R-:W-:Y:S01]  /*1da20*/  BSSY B0, `(.L_x_5946) ;  /* 0x0000025000007945 */ /* 0x000fe20003800000 */
[----:B------:R-:W-:Y:S02]  /*1da30*/  ISETP.NE.AND P1, PT, R4, RZ, PT ;  /* 0x000000ff0400720c */ /* 0x000fe40003f25270 */
[----:B------:R-:W-:-:S04]  /*1da40*/  LEA.HI R2, R2, R0, RZ, 0x6 ;  /* 0x0000000002027211 */ /* 0x000fc800078f30ff */
[----:B------:R-:W-:-:S04]  /*1da50*/  SHF.R.S32.HI R2, RZ, 0x6, R2 ;  /* 0x00000006ff027819 */ /* 0x000fc80000011402 */
[----:B------:R-:W-:-:S03]  /*1da60*/  VIMNMX R8, RZ, R2, !PT ;  /* 0x00000002ff087248 */ /* 0x000fc60007fe0100 */
[----:B------:R-:W1:Y:S01]  /*1da70*/  @!P1 LDC R4, c[0x0][0x9f0] ;  /* 0x00027c00ff049b82 */ /* 0x000e620000000800 */
[----:B------:R-:W-:Y:S01]  /*1da80*/  ISETP.GT.AND P0, PT, R5, R8, PT ;  /* 0x000000080500720c */ /* 0x000fe20003f04270 */
[----:B------:R2:W-:Y:S04]  /*1da90*/  STL [R1+0x34], R8 ;  /* 0x0000340801007387 */ /* 0x0005e80000100800 */
[----:B------:R2:W-:Y:S08]  /*1daa0*/  STL [R1+0x3c], RZ ;  /* 0x00003cff01007387 */ /* 0x0005f00000100800 */
[----:B--2---:R-:W-:Y:S05]  /*1dab0*/  @!P0 BRA `(.L_x_5947) ;  /* 0x00000000006c8947 */ /* 0x004fea0003800000 */
[-C--:B-1----:R-:W-:Y:S02]  /*1dac0*/  IABS R0, R4.reuse ;  /* 0x0000000400007213 */ /* 0x082fe40000000000 */
[----:B------:R-:W-:Y:S02]  /*1dad0*/  IABS R7, R4 ;  /* 0x0000000400077213 */ /* 0x000fe40000000000 */
[----:B------:R-:W1:Y:S03]  /*1dae0*/  I2F.RP R2, R0 ;  /* 0x0000000000027306 */ /* 0x000e660000209400 */
[----:B------:R-:W-:-:S05]  /*1daf0*/  IMAD.MOV R7, RZ, RZ, -R7 ;  /* 0x000000ffff077224 */ /* 0x000fca00078e0a07 */
[----:B-1----:R-:W1:Y:S02]  /*1db00*/  MUFU.RCP R2, R2 ;  /* 0x0000000200027308 */ /* 0x002e640000001000 */
[----:B-1----:R-:W-:-:S06]  /*1db10*/  VIADD R2, R2, 0xffffffe ;  /* 0x0ffffffe02027836 */ /* 0x002fcc0000000000 */
[----:B------:R-:W1:Y:S02]  /*1db20*/  F2I.FTZ.U32.TRUNC.NTZ R3, R2 ;  /* 0x0000000200037305 */ /* 0x000e64000021f000 */
[----:B-1----:R-:W-:-:S04]  /*1db30*/  IMAD.MOV R2, RZ, RZ, -R3 ;  /* 0x000000ffff027224 */ /* 0x002fc800078e0a03 */
        /* <DEDUP_REMOVED lines=19> */
.L_x_5947:
[----:B------:R-:W-:Y:S05]  /*1dc70*/  BSYNC B0 ;  /* 0x0000000000007941 */ /* 0x000fea0003800000 */
.L_x_5946:
        /* <DEDUP_REMOVED lines=15> */
[----:B------:R-:W3:Y:S01]  /*1dd70*/  LDC.64 R2, c[0x0][0xc60] ;  /* 0x00031800ff027b82 */ /* 0x000ee20000000a00 */
[----:B------:R-:W2:Y:S02]  /*1dd80*/  FLO.U32 R0, UR4 ;  /* 0x0000000400007d00 */ /* 0x000ea400080e0000 */
[----:B--2---:R-:W-:-:S06]  /*1dd90*/  ISETP.EQ.U32.AND P0, PT, R0, R5, PT ;  /* 0x000000050000720c */ /* 0x004fcc0003f02070 */
[----:B------:R-:W3:Y:S07]  /*1dda0*/  POPC R5, UR4 ;  /* 0x0000000400057d09 */ /* 0x000eee0008000000 */
[----:B---3--:R-:W2:Y:S01]  /*1ddb0*/  @P0 ATOMG.E.ADD.STRONG.GPU PT, R3, desc[UR42][R2.64], R5 ;  /* 0x00000005020309a8 */ /* 0x008ea200081ee1ea */
[----:B-1----:R-:W1:Y:S02]  /*1ddc0*/  S2R R4, SR_LTMASK ;  /* 0x0000000000047919 */ /* 0x002e640000003900 */
[----:B-1----:R-:W-:-:S04]  /*1ddd0*/  LOP3.LUT R4, R4, UR4, RZ, 0xc0, !PT ;  /* 0x0000000404047c12 */ /* 0x002fc8000f8ec0ff */
[----:B------:R-:W1:Y:S01]  /*1dde0*/  POPC R7, R4 ;  /* 0x0000000400077309 */ /* 0x000e620000000000 */
[----:B--2---:R-:W1:Y:S02]  /*1ddf0*/  SHFL.IDX PT, R0, R3, R0, 0x1f ;  /* 0x00001f0003007589 */ /* 0x004e6400000e0000 */
[----:B-1----:R-:W-:-:S05]  /*1de00*/  IADD3 R0, R0, UR37, R7 ;  /* 0x0000002500007c10 */ /* 0x002fca000fffe007 */
[----:B------:R2:W-:Y:S01]  /*1de10*/  STL [R1], R0 ;  /* 0x0000000001007387 */ /* 0x0005e20000100800 */
[----:B------:R-:W-:Y:S05]  /*1de20*/  BRA `(.L_x_5950) ;  /* 0x0000004800647947 */ /* 0x000fea0003800000 */
.L_x_5949:
        /* <DEDUP_REMOVED lines=19> */
[----:B01----:R-:W-:Y:S05]  /*1df60*/  CALL.ABS.NOINC R2 ;  /* 0x0000000002007343 */ /* 0x003fea0003c00000 */
.L_x_5952:
[----:B------:R-:W-:Y:S05]  /*1df70*/  BSYNC B6 ;  /* 0x0000000000067941 */ /* 0x000fea0003800000 */
.L_x_5951:
        /* <DEDUP_REMOVED lines=8> */
[----:B------:R2:W3:Y:S01]  /*1e000*/  LDC.64 R2, c[0x4][R17] ;  /* 0x0100000011027b82 */ /* 0x0004e20000000a00 */
[----:B-1----:R-:W-:Y:S02]  /*1e010*/  IMAD.U32 R4, RZ, RZ, UR6 ;  /* 0x00000006ff047e24 */ /* 0x002fe4000f8e00ff */
[----:B------:R-:W-:Y:S02]  /*1e020*/  IMAD.U32 R5, RZ, RZ, UR7 ;  /* 0x00000007ff057e24 */ /* 0x000fe4000f8e00ff */
[----:B------:R-:W-:Y:S02]  /*1e030*/  IMAD.U32 R6, RZ, RZ, UR8 ;  /* 0x00000008ff067e24 */ /* 0x000fe4000f8e00ff */
[----:B------:R-:W-:-:S02]  /*1e040*/  IMAD.U32 R7, RZ, RZ, UR9 ;  /* 0x00000009ff077e24 */ /* 0x000fc4000f8e00ff */
[----:B------:R-:W-:Y:S02]  /*1e050*/  IMAD.U32 R10, RZ, RZ, UR4 ;  /* 0x00000004ff0a7e24 */ /* 0x000fe4000f8e00ff */
[----:B------:R-:W-:Y:S02]  /*1e060*/  IMAD.U32 R11, RZ, RZ, UR5 ;  /* 0x00000005ff0b7e24 */ /* 0x000fe4000f8e00ff */
[----:B------:R-:W-:Y:S02]  /*1e070*/  IMAD.MOV.U32 R8, RZ, RZ, 0x70 ;  /* 0x00000070ff087424 */ /* 0x000fe400078e00ff */
[----:B------:R-:W-:Y:S02]  /*1e080*/  IMAD.MOV.U32 R12, RZ, RZ, 0x1 ;  /* 0x00000001ff0c7424 */ /* 0x000fe400078e00ff */
[----:B--2---:R-:W-:-:S07]  /*1e090*/  IMAD.MOV.U32 R13, RZ, RZ, RZ ;  /* 0x000000ffff0d7224 */ /* 0x004fce00078e00ff */
[----:B------:R-:W-:-:S07]  /*1e0a0*/  LEPC R20, `(.L_x_5955) ;  /* 0x000000001014794e */ /* 0x000fce0000000000 */
[----:B0--3--:R-:W-:Y:S05]  /*1e0b0*/  CALL.ABS.NOINC R2 ;  /* 0x0000000002007343 */ /* 0x009fea0003c00000 */
.L_x_5955:
        /* <DEDUP_REMOVED lines=15> */
.L_x_5954:
[----:B------:R-:W-:Y:S05]  /*1e1b0*/  BSYNC B6 ;  /* 0x0000000000067941 */ /* 0x000fea0003800000 */
.L_x_5953:
[----:B------:R-:W2:Y:S01]  /*1e1c0*/  LDL R0, [R1+0xc] ;  /* 0x00000c0001007983 */ /* 0x000ea20000100800 */
[----:B------:R-:W-:Y:S02]  /*1e1d0*/  ULDC.64 UR4, c[0x0][0x9f8] ;  /* 0x00027e0000047ab9 */ /* 0x000fe40000000a00 */
[----:B------:R-:W-:Y:S01]  /*1e1e0*/  ISETP.NE.U32.AND P0, PT, RZ, UR4, PT ;  /* 0x00000004ff007c0c */ /* 0x000fe2000bf05070 */
[----:B------:R-:W3:Y:S03]  /*1e1f0*/  LDL R17, [R1+0x30] ;  /* 0x0000300001117983 */ /* 0x000ee60000100800 */
[----:B------:R-:W-:Y:S01]  /*1e200*/  ISETP.NE.AND.EX P0, PT, RZ, UR5, PT, P0 ;  /* 0x00000005ff007c0c */ /* 0x000fe2000bf05300 */
[----:B------:R-:W-:-:S12]  /*1e210*/  ULDC.64 UR4, c[0x0][0xa08] ;  /* 0x0002820000047ab9 */ /* 0x000fd80000000a00 */
[----:B------:R-:W4:Y:S01]  /*1e220*/  @P0 LDC.64 R2, c[0x0][0x9f8] ;  /* 0x00027e00ff020b82 */ /* 0x000f220000000a00 */
[----:B--2---:R-:W-:Y:S02]  /*1e230*/  IMAD.MOV.U32 R7, RZ, RZ, R0 ;  /* 0x000000ffff077224 */ /* 0x004fe400078e0000 */
[----:B----4-:R-:W-:-:S05]  /*1e240*/  @P0 IMAD.WIDE R2, R0, 0x4, R2 ;  /* 0x0000000400020825 */ /* 0x010fca00078e0202 */
[----:B------:R2:W4:Y:S01]  /*1e250*/  @P0 LDG.E R7, desc[UR42][R2.64] ;  /* 0x0000002a02070981 */ /* 0x000522000c1e1900 */
[----:B---3--:R-:W-:Y:S01]  /*1e260*/  VIADD R0, R17, 0xffffffff ;  /* 0xffffffff11007836 */ /* 0x008fe20000000000 */
[----:B--2---:R-:W2:Y:S02]  /*1e270*/  LDC.64 R2, c[0x0][0x418] ;  /* 0x00010600ff027b82 */ /* 0x004ea40000000a00 */
[----:B--2---:R-:W-:Y:S01]  /*1e280*/  LOP3.LUT P0, RZ, R2, UR4, RZ, 0xfc, !PT ;  /* 0x0000000402ff7c12 */ /* 0x004fe2000f80fcff */
[----:B------:R-:W-:-:S03]  /*1e290*/  UMOV UR4, 0xffffffff ;  /* 0xffffffff00047882 */ /* 0x000fc60000000000 */
[----:B------:R-:W-:Y:S02]  /*1e2a0*/  LOP3.LUT P0, RZ, R3, UR5, RZ, 0xfc, P0 ;  /* 0x0000000503ff7c12 */ /* 0x000fe4000800fcff */
[----:B----4-:R-:W-:Y:S01]  /*1e2b0*/  SHF.R.S32.HI R8, RZ, 0x1f, R7 ;  /* 0x0000001fff087819 */ /* 0x010fe20000011407 */
        /* <DEDUP_REMOVED lines=8> */
.L_x_6116:
        /* <DEDUP_REMOVED lines=11> */
.L_x_6119:
[----:B------:R-:W-:Y:S05]  /*1e3f0*/  @!P6 BRA `(.L_x_5957) ;  /* 0x0000000000fce947 */ /* 0x000fea0003800000 */
[----:B------:R-:W-:-:S04]  /*1e400*/  ISETP.NE.U32.AND P0, PT, R2, RZ, PT ;  /* 0x000000ff0200720c */ /* 0x000fc80003f05070 */
[----:B------:R-:W-:-:S13]  /*1e410*/  ISETP.NE.AND.EX P0, PT, R3, RZ, PT, P0 ;  /* 0x000000ff0300720c */ /* 0x000fda0003f05300 */
[----:B------:R-:W-:Y:S05]  /*1e420*/  @!P0 BRA `(.L_x_5959) ;  /* 0x0000000000508947 */ /* 0x000fea0003800000 */
[----:B------:R-:W3:Y:S01]  /*1e430*/  LDC R6, c[0x0][0x43c] ;  /* 0x00010f00ff067b82 */ /* 0x000ee20000000800 */
[----:B------:R-:W-:Y:S01]  /*1e440*/  IMAD.MOV.U32 R9, RZ, RZ, R0 ;  /* 0x000000ffff097224 */ /* 0x000fe200078e0000 */
[----:B------:R-:W-:-:S03]  /*1e450*/  ULDC.64 UR4, c[0x0][0x428] ;  /* 0x00010a0000047ab9 */ /* 0x000fc60000000a00 */
        /* <DEDUP_REMOVED lines=17> */
.L_x_5959:
[----:B---3--:R-:W3:Y:S01]  /*1e570*/  LDL R2, [R1+0x14] ;  /* 0x0000140001027983 */ /* 0x008ee20000100800 */
[----:B-1----:R-:W-:Y:S01]  /*1e580*/  IMAD R0, R19, 0x8, R18 ;  /* 0x0000000813007824 */ /* 0x002fe200078e0212 */
[----:B---3--:R-:W-:-:S04]  /*1e590*/  SHF.L.U32 R2, R2, 0x1f, RZ ;  /* 0x0000001f02027819 */ /* 0x008fc800000006ff */
[----:B------:R-:W1:Y:S02]  /*1e5a0*/  SYNCS.PHASECHK.TRANS64.TRYWAIT P0, [R0+URZ+0x28c40], R2 ;  /* 0x028c4002000075a7 */ /* 0x000e64000800017f */
[----:B-1----:R-:W-:Y:S05]  /*1e5b0*/  @!P0 BRA `(.L_x_5960) ;  /* 0x0000006800088947 */ /* 0x002fea0003800000 */
.L_x_6120:
        /* <DEDUP_REMOVED lines=11> */
.L_x_5961:
[----:B------:R-:W3:Y:S04]  /*1e670*/  LDL R4, [R1+0x2c] ;  /* 0x00002c0001047983 */ /* 0x000ee80000100800 */
[----:B------:R-:W4:Y:S04]  /*1e680*/  LDL R3, [R1+0x20] ;  /* 0x0000200001037983 */ /* 0x000f280000100800 */
[----:B-1----:R-:W2:Y:S01]  /*1e690*/  LDL.LU R2, [R1+0x1c] ;  /* 0x00001c0001027983 */ /* 0x002ea20000300800 */
        /* <DEDUP_REMOVED lines=12> */
[----:B---3--:R-:W-:Y:S02]  /*1e760*/  R2UR UR11, R4 ;  /* 0x00000000040b72ca */ /* 0x008fe400000e0000 */
[----:B----4-:R-:W-:Y:S02]  /*1e770*/  R2UR UR4, R3 ;  /* 0x00000000030472ca */ /* 0x010fe400000e0000 */
[----:B--2---:R-:W-:-:S04]  /*1e780*/  LOP3.LUT R2, R2, 0xfffffffe, RZ, 0xc0, !PT ;  /* 0xfffffffe02027812 */ /* 0x004fc800078ec0ff */
[----:B------:R-:W-:-:S07]  /*1e790*/  @P0 LOP3.LUT R2, R2, 0x1, RZ, 0xfc, !PT ;  /* 0x0000000102020812 */ /* 0x000fce00078efcff */
[----:B------:R-:W-:Y:S01]  /*1e7a0*/  ULEA UR11, UR11, UR4, 0x6 ;  /* 0x000000040b0b7291 */ /* 0x000fe2000f8e303f */
[----:B------:R3:W-:Y:S02]  /*1e7b0*/  STL [R1+0x1c], R2 ;  /* 0x00001c0201007387 */ /* 0x0007e40000100800 */
[----:B------:R-:W-:-:S06]  /*1e7c0*/  UMOV UR4, 0x0 ;  /* 0x0000000000047882 */ /* 0x000fcc0000000000 */
[----:B------:R3:W-:Y:S01]  /*1e7d0*/  UTMALDG.4D [UR8], [UR6], desc[UR4] ;  /* 0x00000408060075b4 */ /* 0x0007e20008019000 */
[----:B------:R-:W-:Y:S02]  /*1e7e0*/  NOP ;  /* 0x0000000000007918 */ /* 0x000fe40000000000 */
.L_x_5957:
[----:B------:R-:W1:Y:S01]  /*1e7f0*/  LDL.LU R3, [R1+0x40] ;  /* 0x0000400001037983 */ /* 0x000e620000300800 */
[----:B------:R-:W-:Y:S05]  /*1e800*/  WARPSYNC.ALL ;  /* 0x0000000000007948 */ /* 0x000fea0003800000 */
[----:B---3--:R-:W-:Y:S01]  /*1e810*/  ULDC.64 UR4, c[0x0][0x298] ;  /* 0x0000a60000047ab9 */ /* 0x008fe20000000a00 */
        /* <DEDUP_REMOVED lines=21> */
[----:B------:R-:W-:Y:S02]  /*1e970*/  IMAD.U32 R10, RZ, RZ, UR8 ;  /* 0x00000008ff0a7e24 */ /* 0x000fe4000f8e00ff */
[----:B------:R-:W-:Y:S02]  /*1e980*/  IMAD.U32 R11, RZ, RZ, UR9 ;  /* 0x00000009ff0b7e24 */ /* 0x000fe4000f8e00ff */
[----:B------:R-:W-:Y:S02]  /*1e990*/  IMAD.MOV.U32 R8, RZ, RZ, 0x70 ;  /* 0x00000070ff087424 */ /* 0x000fe400078e00ff */
[----:B------:R-:W-:Y:S02]  /*1e9a0*/  IMAD.MOV.U32 R12, RZ, RZ, 0x1 ;  /* 0x00000001ff0c7424 */ /* 0x000fe400078e00ff */
[----:B------:R-:W-:-:S07]  /*1e9b0*/  IMAD.MOV.U32 R13, RZ, RZ, RZ ;  /* 0x000000ffff0d7224 */ /* 0x000fce00078e00ff */
[----:B------:R-:W-:-:S07]  /*1e9c0*/  LEPC R20, `(.L_x_5963) ;  /* 0x000000001014794e */ /* 0x000fce0000000000 */
[----:B01----:R-:W-:Y:S05]  /*1e9d0*/  CALL.ABS.NOINC R2 ;  /* 0x0000000002007343 */ /* 0x003fea0003c00000 */
.L_x_5963:
[----:B------:R-:W-:Y:S05]  /*1e9e0*/  BSYNC B6 ;  /* 0x0000000000067941 */ /* 0x000fea0003800000 */
.L_x_5962:
[----:B-1----:R-:W3:Y:S01]  /*1e9f0*/  LDL.LU R0, [R1+0x40] ;  /* 0x0000400001007983 */ /* 0x002ee20000300800 */
[----:B------:R-:W-:Y:S01]  /*1ea00*/  ULDC.64 UR6, c[0x0][0xa00] ;  /* 0x0002800000067ab9 */ /* 0x000fe20000000a00 */
[----:B------:R-:W-:Y:S01]  /*1ea10*/  ULDC.64 UR4, c[0x0][0x2d8] ;  /* 0x0000b60000047ab9 */ /* 0x000fe20000000a00 */
[----:B--2---:R-:W1:Y:S01]  /*1ea20*/  LDC R7, c[0x0][0x448] ;  /* 0x00011200ff077b82 */ /* 0x004e620000000800 */
[----:B------:R-:W3:Y:S04]  /*1ea30*/  LDL.LU.64 R2, [R1+0x48] ;  /* 0x0000480001027983 */ /* 0x000ee80000300a00 */
[----:B------:R-:W2:Y:S04]  /*1ea40*/  LDL R5, [R1+0xc] ;  /* 0x00000c0001057983 */ /* 0x000ea80000100800 */
[----:B------:R-:W4:Y:S01]  /*1ea50*/  LDL R12, [R1+0x28] ;  /* 0x00002800010c7983 */ /* 0x000f220000100800 */
[----:B------:R-:W-:Y:S01]  /*1ea60*/  ISETP.NE.U32.AND P0, PT, RZ, UR6, PT ;  /* 0x00000006ff007c0c */ /* 0x000fe2000bf05070 */
[----:B------:R-:W-:-:S03]  /*1ea70*/  ULDC UR6, c[0x0][0x2b8] ;  /* 0x0000ae0000067ab9 */ /* 0x000fc60000000800 */
[----:B------:R-:W-:Y:S01]  /*1ea80*/  ISETP.NE.AND.EX P0, PT, RZ, UR7, PT, P0 ;  /* 0x00000007ff007c0c */ /* 0x000fe2000bf05300 */
[----:B------:R-:W0:Y:S02]  /*1ea90*/  S2R R8, SR_TID.X ;  /* 0x0000000000087919 */ /* 0x000e240000002100 */
[----:B0-----:R-:W-:Y:S02]  /*1eaa0*/  IMAD.SHL.U32 R8, R8, 0x10, RZ ;  /* 0x0000001008087824 */ /* 0x001fe400078e00ff */
[----:B---3--:R-:W-:Y:S01]  /*1eab0*/  IMAD.MOV.U32 R3, RZ, RZ, R0 ;  /* 0x000000ffff037224 */ /* 0x008fe200078e0000 */
[----:B--2---:R-:W-:-:S04]  /*1eac0*/  SHF.R.S32.HI R0, RZ, 0x1f, R5 ;  /* 0x0000001fff007819 */ /* 0x004fc80000011405 */
[----:B------:R-:W-:Y:S02]  /*1ead0*/  SEL R4, R0, RZ, !P0 ;  /* 0x000000ff00047207 */ /* 0x000fe40004000000 */
[----:B------:R-:W-:Y:S02]  /*1eae0*/  SEL R0, R5, RZ, !P0 ;  /* 0x000000ff05007207 */ /* 0x000fe40004000000 */
[----:B------:R-:W0:Y:S01]  /*1eaf0*/  S2R R5, SR_TID.X ;  /* 0x0000000000057919 */ /* 0x000e220000002100 */
[----:B------:R-:W-:-:S04]  /*1eb00*/  IMAD.WIDE.U32 R2, R16, UR4, R2 ;  /* 0x0000000410027c25 */ /* 0x000fc8000f8e0002 */
[----:B------:R-:W-:Y:S01]  /*1eb10*/  IMAD R3, R16, UR5, R3 ;  /* 0x0000000510037c24 */ /* 0x000fe2000f8e0203 */
[----:B------:R-:W-:Y:S02]  /*1eb20*/  ULDC.64 UR4, c[0x0][0x2e0] ;  /* 0x0000b80000047ab9 */ /* 0x000fe40000000a00 */
[----:B------:R-:W-:Y:S02]  /*1eb30*/  IMAD R4, R4, UR4, RZ ;  /* 0x0000000404047c24 */ /* 0x000fe4000f8e02ff */
[----:B------:R-:W-:-:S04]  /*1eb40*/  IMAD.WIDE.U32 R2, R0, UR4, R2 ;  /* 0x0000000400027c25 */ /* 0x000fc8000f8e0002 */
[----:B------:R-:W-:Y:S01]  /*1eb50*/  IMAD R0, R0, UR5, R4 ;  /* 0x0000000500007c24 */ /* 0x000fe2000f8e0204 */
[----:B-1----:R-:W-:Y:S01]  /*1eb60*/  ISETP.NE.AND P0, PT, R7, 0x1, PT ;  /* 0x000000010700780c */ /* 0x002fe20003f05270 */
[----:B------:R-:W1:Y:S01]  /*1eb70*/  S2R R9, SR_TID.X ;  /* 0x0000000000097919 */ /* 0x000e620000002100 */
[----:B------:R-:W-:-:S11]  /*1eb80*/  ULDC.64 UR4, c[0x0][0x2d0] ;  /* 0x0000b40000047ab9 */ /* 0x000fd60000000a00 */
[----:B------:R-:W2:Y:S01]  /*1eb90*/  @P0 LDC R6, c[0x0][0x450] ;  /* 0x00011400ff060b82 */ /* 0x000ea20000000800 */
[----:B0-----:R-:W-:-:S04]  /*1eba0*/  LOP3.LUT R5, R5, 0x7f, RZ, 0xc0, !PT ;  /* 0x0000007f05057812 */ /* 0x001fc800078ec0ff */
[----:B------:R-:W-:-:S04]  /*1ebb0*/  SHF.R.U32.HI R5, RZ, 0x3, R5 ;  /* 0x00000003ff057819 */ /* 0x000fc80000011605 */
[----:B------:R-:W-:Y:S02]  /*1ebc0*/  LOP3.LUT R8, R5, 0x70, R8, 0xf8, !PT ;  /* 0x0000007005087812 */ /* 0x000fe400078ef808 */
[----:B------:R-:W0:Y:S03]  /*1ebd0*/  @P0 LDC R5, c[0x0][0x44c] ;  /* 0x00011300ff050b82 */ /* 0x000e260000000800 */
[----:B----4-:R-:W-:Y:S02]  /*1ebe0*/  IMAD.IADD R4, R8, 0x1, R12 ;  /* 0x0000000108047824 */ /* 0x010fe400078e020c */
[----:B------:R3:W5:Y:S01]  /*1ebf0*/  LDL R8, [R1+0x60] ;  /* 0x0000600001087983 */ /* 0x0007620000100800 */
[----:B------:R-:W-:Y:S02]  /*1ec00*/  IMAD.IADD R3, R3, 0x1, R0 ;  /* 0x0000000103037824 */ /* 0x000fe400078e0200 */
[----:B------:R-:W-:Y:S01]  /*1ec10*/  IMAD.MOV.U32 R0, RZ, RZ, R4 ;  /* 0x000000ffff007224 */ /* 0x000fe200078e0004 */
[----:B------:R-:W4:Y:S01]  /*1ec20*/  S2R R10, SR_TID.X ;  /* 0x00000000000a7919 */ /* 0x000f220000002100 */
[----:B0-----:R-:W-:-:S05]  /*1ec30*/  @P0 IMAD.HI.U32 R5, R4, R5, RZ ;  /* 0x0000000504050227 */ /* 0x001fca00078e00ff */
[----:B--2---:R-:W-:-:S05]  /*1ec40*/  @P0 SHF.R.U32.HI R0, RZ, R6, R5 ;  /* 0x00000006ff000219 */ /* 0x004fca0000011605 */
        /* <DEDUP_REMOVED lines=9> */
[----:B-1----:R-:W-:-:S04]  /*1ece0*/  IMAD.SHL.U32 R9, R9, 0x8, RZ ;  /* 0x0000000809097824 */ /* 0x002fc800078e00ff */
        /* <DEDUP_REMOVED lines=12> */
[----:B---3--:R-:W-:Y:S08]  /*1edb0*/  BRA.DIV UR4, `(.L_x_5964) ;  /* 0x00000062041c7947 */ /* 0x008ff0000b800000 */
        /* <DEDUP_REMOVED lines=34> */
.L_x_6129:
        /* <DEDUP_REMOVED lines=10> */
.L_x_5965:
        /* <DEDUP_REMOVED lines=18> */
.L_x_6130:
[----:B------:R-:W-:Y:S05]  /*1f1a0*/  BSYNC B0 ;  /* 0x0000000000007941 */ /* 0x000fea0003800000 */
.L_x_5966:
        /* <DEDUP_REMOVED lines=13> */
.L_x_6131:
[----:B------:R-:W-:Y:S05]  /*1f280*/  BSYNC B1 ;  /* 0x0000000000017941 */ /* 0x000fea0003800000 */
.L_x_5970:
        /* <DEDUP_REMOVED lines=9> */
.L_x_5973:
[----:B------:R-:W-:Y:S05]  /*1f320*/  BSYNC B1 ;  /* 0x0000000000017941 */ /* 0x000fea0003800000 */
.L_x_5972:
        /* <DEDUP_REMOVED lines=12> */
.L_x_5974:
        /* <DEDUP_REMOVED lines=15> */
.L_x_5975:
        /* <DEDUP_REMOVED lines=15> */
.L_x_5976:
        /* <DEDUP_REMOVED lines=15> */
.L_x_5977:
        /* <DEDUP_REMOVED lines=15> */
.L_x_5978:
        /* <DEDUP_REMOVED lines=15> */
.L_x_5979:
        /* <DEDUP_REMOVED lines=15> */
.L_x_5980:
        /* <DEDUP_REMOVED lines=15> */
.L_x_5981:
        /* <DEDUP_REMOVED lines=10> */
.L_x_5969:
[----:B------:R-:W-:Y:S05]  /*1fb20*/  BSYNC B0 ;  /* 0x0000000000007941 */ /* 0x000fea0003800000 */
.L_x_5968:
        /* <DEDUP_REMOVED lines=8> */
[----:B------:R-:W4:Y:S04]  /*1fbb0*/  LDL.LU R7, [R1+0x58] ;  /* 0x0000580001077983 */ /* 0x000f280000300800 */
[----:B------:R-:W5:Y:S04]  /*1fbc0*/  LDL.LU R6, [R1+0x34] ;  /* 0x0000340001067983 */ /* 0x000f680000300800 */
[----:B------:R-:W5:Y:S01]  /*1fbd0*/  LDL.LU R4, [R1+0x5c] ;  /* 0x00005c0001047983 */ /* 0x000f620000300800 */
[----:B------:R-:W-:Y:S01]  /*1fbe0*/  BSSY B2, `(.L_x_5984) ;  /* 0x00000e9000027945 */ /* 0x000fe20003800000 */
[----:B--2---:R-:W-:-:S04]  /*1fbf0*/  VIADD R2, R9, 0x1 ;  /* 0x0000000109027836 */ /* 0x004fc80000000000 */
[----:B---3--:R-:W-:Y:S01]  /*1fc00*/  IMAD R2, R2, R8, RZ ;  /* 0x0000000802027224 */ /* 0x008fe200078e02ff */
[----:B------:R-:W-:Y:S02]  /*1fc10*/  LOP3.LUT R8, RZ, R5, RZ, 0x33, !PT ;  /* 0x00000005ff087212 */ /* 0x000fe400078e33ff */
[----:B----4-:R-:W-:Y:S02]  /*1fc20*/  LOP3.LUT R3, RZ, R7, RZ, 0x33, !PT ;  /* 0x00000007ff037212 */ /* 0x010fe400078e33ff */
        /* <DEDUP_REMOVED lines=44> */
.L_x_5988:
        /* <DEDUP_REMOVED lines=8> */
.L_x_6132:
[----:B------:R-:W-:Y:S05]  /*1ff70*/  BSYNC B3 ;  /* 0x0000000000037941 */ /* 0x000fea0003800000 */
.L_x_5989:
        /* <DEDUP_REMOVED lines=9> */
.L_x_5992:
[----:B------:R-:W-:Y:S05]  /*20010*/  BSYNC B3 ;  /* 0x0000000000037941 */ /* 0x000fea0003800000 */
.L_x_5991:
        /* <DEDUP_REMOVED lines=12> */
.L_x_5993:
        /* <DEDUP_REMOVED lines=13> */
.L_x_6133:
[----:B------:R-:W-:Y:S05]  /*201b0*/  BSYNC B3 ;  /* 0x0000000000037941 */ /* 0x000fea0003800000 */
.L_x_5994:
        /* <DEDUP_REMOVED lines=11> */
.L_x_5997:
[----:B------:R-:W-:Y:S05]  /*20270*/  BSYNC B3 ;  /* 0x0000000000037941 */ /* 0x000fea0003800000 */
.L_x_5996:
        /* <DEDUP_REMOVED lines=9> */
.L_x_5998:
        /* <DEDUP_REMOVED lines=15> */
.L_x_5999:
        /* <DEDUP_REMOVED lines=15> */
.L_x_6000:
        /* <DEDUP_REMOVED lines=15> */
.L_x_6001:
        /* <DEDUP_REMOVED lines=15> */
.L_x_6002:
        /* <DEDUP_REMOVED lines=15> */
.L_x_6003:
        /* <DEDUP_REMOVED lines=15> */
.L_x_6004:
        /* <DEDUP_REMOVED lines=15> */
.L_x_6005:
        /* <DEDUP_REMOVED lines=10> */
.L_x_5987:
[----:B------:R-:W-:Y:S05]  /*20a40*/  BSYNC B1 ;  /* 0x0000000000017941 */ /* 0x000fea0003800000 */
.L_x_5986:
[----:B------:R-:W2:Y:S02]  /*20a50*/  LDL.LU R5, [R1+0x30] ;  /* 0x0000300001057983 */ /* 0x000ea40000300800 */
[----:B--2---:R-:W-:-:S07]  /*20a60*/  VIADD R0, R5, 0xfffffffd ;  /* 0xfffffffd05007836 */ /* 0x004fce0000000000 */
.L_x_5985:
[----:B------:R-:W-:Y:S05]  /*20a70*/  BSYNC B2 ;  /* 0x0000000000027941 */ /* 0x000fea0003800000 */
.L_x_5984:
[----:B------:R-:W-:-:S05]  /*20a80*/  VIADD R8, R8, 0xfffffffe ;  /* 0xfffffffe08087836 */ /* 0x000fca0000000000 */
[----:B------:R-:W-:-:S13]  /*20a90*/  ISETP.NE.AND P0, PT, R8, R4, PT ;  /* 0x000000040800720c */ /* 0x000fda0003f05270 */
[----:B------:R-:W-:Y:S05]  /*20aa0*/  @!P0 BRA `(.L_x_5983) ;  /* 0x0000001800d88947 */ /* 0x000fea0003800000 */
.L_x_6046:
        /* <DEDUP_REMOVED lines=35> */
.L_x_6008:
        /* <DEDUP_REMOVED lines=8> */
.L_x_6134:
[----:B------:R-:W-:Y:S05]  /*20d60*/  BSYNC B2 ;  /* 0x0000000000027941 */ /* 0x000fea0003800000 */
.L_x_6009:
        /* <DEDUP_REMOVED lines=9> */
.L_x_6012:
[----:B------:R-:W-:Y:S05]  /*20e00*/  BSYNC B2 ;  /* 0x0000000000027941 */ /* 0x000fea0003800000 */
.L_x_6011:
        /* <DEDUP_REMOVED lines=12> */
.L_x_6013:
        /* <DEDUP_REMOVED lines=13> */
.L_x_6135:
[----:B------:R-:W-:Y:S05]  /*20fa0*/  BSYNC B2 ;  /* 0x0000000000027941 */ /* 0x000fea0003800000 */
.L_x_6014:
        /* <DEDUP_REMOVED lines=11> */
.L_x_6017:
[----:B------:R-:W-:Y:S05]  /*21060*/  BSYNC B2 ;  /* 0x0000000000027941 */ /* 0x000fea0003800000 */
.L_x_6016:
        /* <DEDUP_REMOVED lines=9> */
.L_x_6018:
        /* <DEDUP_REMOVED lines=15> */
.L_x_6019:
        /* <DEDUP_REMOVED lines=15> */
.L_x_6020:
        /* <DEDUP_REMOVED lines=15> */
.L_x_6021:
        /* <DEDUP_REMOVED lines=15> */
.L_x_6022:
        /* <DEDUP_REMOVED lines=15> */
.L_x_6023:
        /* <DEDUP_REMOVED lines=15> */
.L_x_6024:
        /* <DEDUP_REMOVED lines=15> */
.L_x_6025:
        /* <DEDUP_REMOVED lines=10> */
.L_x_6007:
[----:B------:R-:W-:Y:S05]  /*21830*/  BSYNC B1 ;  /* 0x0000000000017941 */ /* 0x000fea0003800000 */
.L_x_6006:
        /* <DEDUP_REMOVED lines=35> */
.L_x_6028:
        /* <DEDUP_REMOVED lines=8> */
.L_x_6136:
[----:B------:R-:W-:Y:S05]  /*21af0*/  BSYNC B2 ;  /* 0x0000000000027941 */ /* 0x000fea0003800000 */
.L_x_6029:
        /* <DEDUP_REMOVED lines=9> */
.L_x_6032:
[----:B------:R-:W-:Y:S05]  /*21b90*/  BSYNC B2 ;  /* 0x0000000000027941 */ /* 0x000fea0003800000 */
.L_x_6031:
        /* <DEDUP_REMOVED lines=12> */
.L_x_6033:
        /* <DEDUP_REMOVED lines=13> */
.L_x_6137:
[----:B------:R-:W-:Y:S05]  /*21d30*/  BSYNC B2 ;  /* 0x0000000000027941 */ /* 0x000fea0003800000 */
.L_x_6034:
        /* <DEDUP_REMOVED lines=11> */
.L_x_6037:
[----:B------:R-:W-:Y:S05]  /*21df0*/  BSYNC B2 ;  /* 0x0000000000027941 */ /* 0x000fea0003800000 */
.L_x_6036:
        /* <DEDUP_REMOVED lines=9> */
.L_x_6038:
        /* <DEDUP_REMOVED lines=15> */
.L_x_6039:
        /* <DEDUP_REMOVED lines=15> */
.L_x_6040:
        /* <DEDUP_REMOVED lines=15> */
.L_x_6041:
        /* <DEDUP_REMOVED lines=15> */
.L_x_6042:
        /* <DEDUP_REMOVED lines=15> */
.L_x_6043:
        /* <DEDUP_REMOVED lines=15> */
.L_x_6044:
        /* <DEDUP_REMOVED lines=15> */
.L_x_6045:
        /* <DEDUP_REMOVED lines=10> */
.L_x_6027:
[----:B------:R-:W-:Y:S05]  /*225c0*/  BSYNC B1 ;  /* 0x0000000000017941 */ /* 0x000fea0003800000 */
.L_x_6026:
[----:B------:R-:W2:Y:S01]  /*225d0*/  LDL R5, [R1+0x24] ;  /* 0x0000240001057983 */ /* 0x000ea20000100800 */
[----:B------:R-:W-:Y:S01]  /*225e0*/  VIADD R0, R0, 0xfffffffe ;  /* 0xfffffffe00007836 */ /* 0x000fe20000000000 */
[----:B--2---:R-:W-:-:S13]  /*225f0*/  ISETP.GT.AND P0, PT, R6, R5, PT ;  /* 0x000000050600720c */ /* 0x004fda0003f04270 */
[----:B------:R-:W-:Y:S05]  /*22600*/  @P0 BRA `(.L_x_6046) ;  /* 0xffffffe400280947 */ /* 0x000fea000383ffff */
.L_x_5983:
[----:B------:R-:W-:Y:S05]  /*22610*/  BSYNC B0 ;  /* 0x0000000000007941 */ /* 0x000fea0003800000 */
.L_x_5982:
        /* <DEDUP_REMOVED lines=24> */
.L_x_6048:
[----:B------:R-:W-:Y:S05]  /*227a0*/  BSYNC B0 ;  /* 0x0000000000007941 */ /* 0x000fea0003800000 */
.L_x_6047:
[----:B------:R-:W-:-:S07]  /*227b0*/  SEL R19, R19, RZ, P0 ;  /* 0x000000ff13137207 */ /* 0x000fce0000000000 */
.L_x_5950:
[----:B------:R-:W-:Y:S05]  /*227c0*/  BSYNC B7 ;  /* 0x0000000000077941 */ /* 0x000fea0003800000 */
.L_x_5948:
[----:B--2---:R-:W2:Y:S02]  /*227d0*/  LDL R0, [R1+0x1c] ;  /* 0x00001c0001007983 */ /* 0x004ea40000100800 */
        /* <DEDUP_REMOVED lines=13> */
.L_x_6049:
[----:B------:R-:W2:Y:S01]  /*228b0*/  S2R R16, SR_TID.X ;  /* 0x0000000000107919 */ /* 0x000ea20000002100 */
[----:B------:R-:W-:Y:S01]  /*228c0*/  UMOV UR4, 0xffffffff ;  /* 0xffffffff00047882 */ /* 0x000fe20000000000 */
[----:B--2---:R-:W-:-:S04]  /*228d0*/  LOP3.LUT R16, R16, 0x1f, RZ, 0xc0, !PT ;  /* 0x0000001f10107812 */ /* 0x004fc800078ec0ff */
[----:B------:R-:W-:Y:S01]  /*228e0*/  ISETP.NE.AND P0, PT, R16, 0x1f, PT ;  /* 0x0000001f1000780c */ /* 0x000fe20003f05270 */
[----:B------:R-:W-:-:S12]  /*228f0*/  BRA.DIV UR4, `(.L_x_6051) ;  /* 0x0000002e04307947 */ /* 0x000fd8000b800000 */
[----:B-1----:R-:W2:Y:S01]  /*22900*/  LDL.LU R2, [R1] ;  /* 0x0000000001027983 */ /* 0x002ea20000300800 */
        /* <DEDUP_REMOVED lines=15> */
[----:B------:R-:W-:Y:S01]  /*22a00*/  SHFL.IDX PT, R0, R10, 0x1, 0x1f ;  /* 0x00201f000a007f89 */ /* 0x000fe200000e0000 */
        /* <DEDUP_REMOVED lines=10> */
[----:B------:R-:W-:Y:S04]  /*22ab0*/  SHFL.IDX PT, R5, R10, RZ, 0x1f ;  /* 0x00001fff0a057589 */ /* 0x000fe800000e0000 */
        /* <DEDUP_REMOVED lines=13> */
.L_x_6147:
[----:B------:R-:W-:Y:S02]  /*22b90*/  ULDC UR4, c[0x0][0xc38] ;  /* 0x00030e0000047ab9 */ /* 0x000fe40000000800 */
[----:B------:R-:W-:-:S04]  /*22ba0*/  IMAD.U32 R2, RZ, RZ, UR4 ;  /* 0x00000004ff027e24 */ /* 0x000fc8000f8e00ff */
[----:B-1----:R-:W-:-:S04]  /*22bb0*/  IMAD R9, R9, R2, RZ ;  /* 0x0000000209097224 */ /* 0x002fc800078e02ff */
[----:B------:R-:W-:-:S05]  /*22bc0*/  IMAD.IADD R0, R0, 0x1, R9 ;  /* 0x0000000100007824 */ /* 0x000fca00078e0209 */
[----:B------:R-:W-:-:S13]  /*22bd0*/  ISETP.GT.AND P6, PT, R0, R5, PT ;  /* 0x000000050000720c */ /* 0x000fda0003fc4270 */
[----:B------:R-:W-:Y:S05]  /*22be0*/  @P6 BRA `(.L_x_6052) ;  /* 0x0000000000ac6947 */ /* 0x000fea0003800000 */
.L_x_6055:
        /* <DEDUP_REMOVED lines=37> */
.L_x_6155:
[----:B------:R-:W-:Y:S02]  /*22e40*/  ULDC UR4, c[0x0][0xc38] ;  /* 0x00030e0000047ab9 */ /* 0x000fe40000000800 */
[----:B------:R-:W-:-:S04]  /*22e50*/  IMAD.U32 R2, RZ, RZ, UR4 ;  /* 0x00000004ff027e24 */ /* 0x000fc8000f8e00ff */
[----:B-1----:R-:W-:-:S04]  /*22e60*/  IMAD R9, R9, R2, RZ ;  /* 0x0000000209097224 */ /* 0x002fc800078e02ff */
[----:B------:R-:W-:-:S05]  /*22e70*/  IMAD.IADD R0, R9, 0x1, R0 ;  /* 0x0000000109007824 */ /* 0x000fca00078e0200 */
[----:B------:R-:W-:-:S13]  /*22e80*/  ISETP.GT.AND P6, PT, R0, R5, PT ;  /* 0x000000050000720c */ /* 0x000fda0003fc4270 */
[----:B------:R-:W-:Y:S05]  /*22e90*/  @!P6 BRA `(.L_x_6055) ;  /* 0xfffffffc0054e947 */ /* 0x000fea000383ffff */
.L_x_6052:
        /* <DEDUP_REMOVED lines=12> */
.L_x_6160:
[----:B------:R-:W-:-:S13]  /*22f60*/  ISETP.NE.AND P0, PT, R0, RZ, PT ;  /* 0x000000ff0000720c */ /* 0x000fda0003f05270 */
[----:B------:R-:W-:Y:S05]  /*22f70*/  @!P0 BRA `(.L_x_6057) ;  /* 0x0000000000108947 */ /* 0x000fea0003800000 */
[----:B------:R-:W-:Y:S01]  /*22f80*/  UMOV UR4, 0xffffffff ;  /* 0xffffffff00047882 */ /* 0x000fe20000000000 */
[----:B-1----:R-:W-:Y:S02]  /*22f90*/  VIADD R7, R7, 0xffffffff ;  /* 0xffffffff07077836 */ /* 0x002fe40000000000 */
[----:B------:R-:W-:Y:S05]  /*22fa0*/  BRA.DIV UR4, `(.L_x_6058) ;  /* 0x0000003204247947 */ /* 0x000fea000b800000 */
[----:B------:R3:W4:Y:S02]  /*22fb0*/  SHFL.IDX PT, R8, R3, R7, 0x1f ;  /* 0x00001f0703087589 */ /* 0x00072400000e0000 */
.L_x_6057:
[----:B------:R-:W-:Y:S01]  /*22fc0*/  ISETP.NE.AND P0, PT, R6, 0x1, PT ;  /* 0x000000010600780c */ /* 0x000fe20003f05270 */
[----:B----4-:R-:W-:-:S05]  /*22fd0*/  IMAD R0, R8, R2, R9 ;  /* 0x0000000208007224 */ /* 0x010fca00078e0209 */
[----:B------:R4:W-:Y:S02]  /*22fe0*/  STL [R1], R0 ;  /* 0x0000000001007387 */ /* 0x0009e40000100800 */
[----:B----4-:R-:W-:-:S05]  /*22ff0*/  IMAD.IADD R0, R5, 0x1, -R0 ;  /* 0x0000000105007824 */ /* 0x010fca00078e0a00 */
[----:B------:R-:W-:Y:S05]  /*23000*/  @!P0 BRA `(.L_x_6059) ;  /* 0x0000000000e48947 */ /* 0x000fea0003800000 */
[----:B------:R-:W-:-:S04]  /*23010*/  IABS R5, R4 ;  /* 0x0000000400057213 */ /* 0x000fc80000000000 */
[----:B-1-3--:R-:W1:Y:S08]  /*23020*/  I2F.RP R7, R5 ;  /* 0x0000000500077306 */ /* 0x00ae700000209400 */
        /* <DEDUP_REMOVED lines=55> */
.L_x_6059:
[----:B0--3--:R-:W3:Y:S01]  /*233a0*/  LDL R3, [R1+0xc] ;  /* 0x00000c0001037983 */ /* 0x009ee20000100800 */
[----:B-1----:R-:W3:Y:S02]  /*233b0*/  LDC.64 R6, c[0x0][0xc90] ;  /* 0x00032400ff067b82 */ /* 0x002ee40000000a00 */
[----:B---3--:R-:W-:-:S05]  /*233c0*/  IMAD.WIDE R6, R3, 0x4, R6 ;  /* 0x0000000403067825 */ /* 0x008fca00078e0206 */
[----:B------:R-:W3:Y:S02]  /*233d0*/  LDG.E R3, desc[UR42][R6.64] ;  /* 0x0000002a06037981 */ /* 0x000ee4000c1e1900 */
[----:B---3--:R-:W-:-:S05]  /*233e0*/  IMAD R5, R4, R3, RZ ;  /* 0x0000000304057224 */ /* 0x008fca00078e02ff */
        /* <DEDUP_REMOVED lines=58> */
.L_x_6060:
[----:B------:R-:W-:-:S05]  /*23790*/  LOP3.LUT R3, RZ, R0, RZ, 0x33, !PT ;  /* 0x00000000ff037212 */ /* 0x000fca00078e33ff */
[----:B------:R-:W-:-:S05]  /*237a0*/  IMAD.IADD R0, R4, 0x1, R3 ;  /* 0x0000000104007824 */ /* 0x000fca00078e0203 */
[----:B------:R3:W-:Y:S01]  /*237b0*/  STL [R1+0x4], R0 ;  /* 0x0000040001007387 */ /* 0x0007e20000100800 */
[----:B------:R-:W-:Y:S05]  /*237c0*/  BRA `(.L_x_6061) ;  /* 0x0000000000287947 */ /* 0x000fea0003800000 */
.L_x_6053:
        /* <DEDUP_REMOVED lines=10> */
.L_x_6061:
[----:B0-----:R-:W4:Y:S04]  /*23870*/  LDL R3, [R1+0x8] ;  /* 0x0000080001037983 */ /* 0x001f280000100800 */
[----:B-1----:R-:W5:Y:S04]  /*23880*/  LDL R2, [R1+0xc] ;  /* 0x00000c0001027983 */ /* 0x002f680000100800 */
[----:B------:R-:W2:Y:S04]  /*23890*/  LDL R5, [R1+0x4] ;  /* 0x0000040001057983 */ /* 0x000ea80000100800 */
[----:B------:R-:W2:Y:S01]  /*238a0*/  LDL R4, [R1] ;  /* 0x0000000001047983 */ /* 0x000ea20000100800 */
[----:B---3--:R-:W0:Y:S01]  /*238b0*/  S2R R0, SR_TID.X ;  /* 0x0000000000007919 */ /* 0x008e220000002100 */
[----:B------:R-:W-:Y:S05]  /*238c0*/  WARPSYNC.ALL ;  /* 0x0000000000007948 */ /* 0x000fea0003800000 */
[----:B0-----:R-:W-:Y:S01]  /*238d0*/  LOP3.LUT R0, R0, 0x1f, RZ, 0xc0, !PT ;  /* 0x0000001f00007812 */ /* 0x001fe200078ec0ff */
[----:B------:R-:W-:Y:S03]  /*238e0*/  BAR.SYNC.DEFER_BLOCKING 0x4, 0x180 ;  /* 0x0106000000007b1d */ /* 0x000fe60000010000 */
[----:B------:R-:W-:-:S13]  /*238f0*/  ISETP.NE.AND P0, PT, R0, RZ, PT ;  /* 0x000000ff0000720c */ /* 0x000fda0003f05270 */
[----:B------:R-:W-:Y:S01]  /*23900*/  @!P0 MOV R0, 0x400 ;  /* 0x0000040000008802 */ /* 0x000fe20000000f00 */
[----:B----4-:R-:W-:Y:S02]  /*23910*/  IMAD.MOV.U32 R6, RZ, RZ, R3 ;  /* 0x000000ffff067224 */ /* 0x010fe400078e0003 */
[----:B------:R-:W0:Y:S01]  /*23920*/  @!P0 S2R R3, SR_CgaCtaId ;  /* 0x0000000000038919 */ /* 0x000e220000008800 */
[----:B-----5:R-:W-:Y:S01]  /*23930*/  IMAD.MOV.U32 R7, RZ, RZ, R2 ;  /* 0x000000ffff077224 */ /* 0x020fe200078e0002 */
[----:B0-----:R-:W-:-:S05]  /*23940*/  @!P0 LEA R18, R3, R0, 0x18 ;  /* 0x0000000003128211 */ /* 0x001fca00078ec0ff */
[----:B--2---:R0:W-:Y:S01]  /*23950*/  @!P0 STS.128 [R18+0x28cd0], R4 ;  /* 0x028cd00412008388 */ /* 0x0041e20000000c00 */
[----:B------:R-:W-:Y:S06]  /*23960*/  BAR.ARV 0x5, 0x180 ;  /* 0x0146000000007b1d */ /* 0x000fec0000002000 */
.L_x_6050:
[----:B------:R-:W2:Y:S01]  /*23970*/  LDL R0, [R1+0xc] ;  /* 0x00000c0001007983 */ /* 0x000ea20000100800 */
[----:B------:R-:W-:Y:S02]  /*23980*/  ULDC UR4, c[0x0][0xc3c] ;  /* 0x00030f0000047ab9 */ /* 0x000fe40000000800 */
[----:B--2---:R-:W-:-:S13]  /*23990*/  ISETP.GE.AND P0, PT, R0, UR4, PT ;  /* 0x0000000400007c0c */ /* 0x004fda000bf06270 */
[----:B------:R-:W-:Y:S05]  /*239a0*/  @!P0 BRA `(.L_x_6062) ;  /* 0xffffff7400208947 */ /* 0x000fea000383ffff */
[----:B------:R-:W-:Y:S05]  /*239b0*/  BSYNC B8 ;  /* 0x0000000000087941 */ /* 0x000fea0003800000 */
.L_x_5878:
        /* <DEDUP_REMOVED lines=12> */
.L_x_6163:
[----:B------:R-:W-:Y:S05]  /*23a80*/  BSYNC B0 ;  /* 0x0000000000007941 */ /* 0x000fea0003800000 */
.L_x_6063:
[----:B------:R-:W-:-:S03]  /*23a90*/  UMOV UR4, 0xffffffff ;  /* 0xffffffff00047882 */ /* 0x000fc60000000000 */
[----:B------:R-:W-:Y:S05]  /*23aa0*/  BRA.DIV UR4, `(.L_x_6065) ;  /* 0x0000002604a47947 */ /* 0x000fea000b800000 */
[----:B------:R-:W1:Y:S02]  /*23ab0*/  S2R R2, SR_TID.X ;  /* 0x0000000000027919 */ /* 0x000e640000002100 */
[----:B-1----:R-:W-:-:S04]  /*23ac0*/  SHF.R.U32.HI R2, RZ, 0x5, R2 ;  /* 0x00000005ff027819 */ /* 0x002fc80000011602 */
[----:B------:R-:W-:-:S05]  /*23ad0*/  LOP3.LUT R2, R2, 0x3, RZ, 0xc0, !PT ;  /* 0x0000000302027812 */ /* 0x000fca00078ec0ff */
[----:B------:R1:W2:Y:S02]  /*23ae0*/  SHFL.IDX PT, R14, R2, RZ, 0x1f ;  /* 0x00001fff020e7589 */ /* 0x0002a400000e0000 */
.L_x_6166:
[----:B--2---:R-:W-:-:S13]  /*23af0*/  ISETP.NE.AND P0, PT, R14, RZ, PT ;  /* 0x000000ff0e00720c */ /* 0x004fda0003f05270 */
[----:B------:R-:W-:Y:S05]  /*23b00*/  @P0 BRA `(.L_x_5650) ;  /* 0x00000000008c0947 */ /* 0x000fea0003800000 */
[----:B------:R-:W-:-:S03]  /*23b10*/  UMOV UR4, 0xffffffff ;  /* 0xffffffff00047882 */ /* 0x000fc60000000000 */
[----:B------:R-:W-:Y:S05]  /*23b20*/  BRA.DIV UR4, `(.L_x_6066) ;  /* 0x0000002604b87947 */ /* 0x000fea000b800000 */
[----:B------:R-:W-:-:S13]  /*23b30*/  ELECT P6, URZ, PT ;  /* 0x00000000003f782f */ /* 0x000fda00038c0000 */
.L_x_6169:
[----:B------:R-:W-:Y:S05]  /*23b40*/  @!P6 BRA `(.L_x_5650) ;  /* 0x00000000007ce947 */ /* 0x000fea0003800000 */
[----:B------:R-:W-:-:S06]  /*23b50*/  ULOP3.LUT UR4, UR36, 0x2, URZ, 0xfc, !UPT ;  /* 0x0000000224047892 */ /* 0x000fcc000f8efc3f */
[----:B-1----:R-:W-:-:S05]  /*23b60*/  IMAD.U32 R2, RZ, RZ, UR4 ;  /* 0x00000004ff027e24 */ /* 0x002fca000f8e00ff */
[----:B------:R-:W-:-:S13]  /*23b70*/  ISETP.NE.AND P2, PT, R2, 0x3, PT ;  /* 0x000000030200780c */ /* 0x000fda0003f45270 */
[----:B------:R-:W-:Y:S05]  /*23b80*/  @!P2 BRA `(.L_x_6067) ;  /* 0x000000000004a947 */ /* 0x000fea0003800000 */
[----:B------:R-:W-:Y:S01]  /*23b90*/  BPT.TRAP 0x1 ;  /* 0x000000040000795c */ /* 0x000fe20000300000 */
.L_x_6067:
        /* <DEDUP_REMOVED lines=13> */
.L_x_6170:
[----:B------:R-:W1:Y:S02]  /*23c70*/  SYNCS.PHASECHK.TRANS64.TRYWAIT P0, [R7+URZ], R2 ;  /* 0x00000002070075a7 */ /* 0x000e64000800017f */
[----:B-1----:R-:W-:Y:S05]  /*23c80*/  @!P0 BRA `(.L_x_6069) ;  /* 0x0000002400948947 */ /* 0x002fea0003800000 */
.L_x_6171:
[----:B------:R-:W-:Y:S05]  /*23c90*/  @!P2 BRA `(.L_x_6070) ;  /* 0x000000000004a947 */ /* 0x000fea0003800000 */
[----:B------:R-:W-:Y:S01]  /*23ca0*/  BPT.TRAP 0x1 ;  /* 0x000000040000795c */ /* 0x000fe20000300000 */
.L_x_6070:
[----:B------:R-:W-:-:S04]  /*23cb0*/  VIADD R0, R0, 0x28c60 ;  /* 0x00028c6000007836 */ /* 0x000fc80000000000 */
[----:B------:R-:W-:-:S04]  /*23cc0*/  IMAD R4, R19, 0x8, R0 ;  /* 0x0000000813047824 */ /* 0x000fc800078e0200 */
[----:B------:R-:W2:Y:S02]  /*23cd0*/  SYNCS.PHASECHK.TRANS64.TRYWAIT P0, [R4+URZ], R5 ;  /* 0x00000005040075a7 */ /* 0x000ea4000800017f */
[----:B--2---:R-:W-:Y:S05]  /*23ce0*/  @!P0 BRA `(.L_x_6071) ;  /* 0x0000002400908947 */ /* 0x004fea0003800000 */
.L_x_6172:
[----:B------:R-:W-:-:S07]  /*23cf0*/  IMAD R3, R3, 0x8, R0 ;  /* 0x0000000803037824 */ /* 0x000fce00078e0200 */
.L_x_6072:
[----:B----4-:R4:W0:Y:S02]  /*23d00*/  SYNCS.PHASECHK.TRANS64.TRYWAIT P0, [R3+URZ], R2 ;  /* 0x00000002030075a7 */ /* 0x010824000800017f */
[----:B0-----:R-:W-:Y:S05]  /*23d10*/  @!P0 NANOSLEEP.SYNCS 0x989680 ;  /* 0x009896800000895d */ /* 0x001fea0003900000 */
[----:B------:R-:W0:Y:S02]  /*23d20*/  @!P0 SYNCS.PHASECHK.TRANS64 P0, [R3+URZ], R2 ;  /* 0x00000002030085a7 */ /* 0x000e24000800007f */
[----:B0-----:R-:W-:Y:S05]  /*23d30*/  @!P0 BRA `(.L_x_6072) ;  /* 0xfffffffc00f08947 */ /* 0x001fea000383ffff */
.L_x_5650:
[----:B------:R-:W-:Y:S05]  /*23d40*/  BSYNC B9 ;  /* 0x0000000000097941 */ /* 0x000fea0003800000 */
.L_x_5647:
[----:B------:R-:W-:Y:S05]  /*23d50*/  EXIT ;  /* 0x000000000000794d */ /* 0x000fea0003800000 */
.L_x_5676:
[----:B0-----:R0:W1:Y:S02]  /*23d60*/  SYNCS.PHASECHK.TRANS64.TRYWAIT P5, [R74+URZ+0x28c90], R75 ;  /* 0x028c904b4a0075a7 */ /* 0x00106400080a017f */
[----:B-1----:R-:W-:Y:S05]  /*23d70*/  @!P5 NANOSLEEP.SYNCS 0x989680 ;  /* 0x009896800000d95d */ /* 0x002fea0003900000 */
[----:B------:R-:W1:Y:S02]  /*23d80*/  @!P5 SYNCS.PHASECHK.TRANS64 P5, [R74+URZ+0x28c90], R75 ;  /* 0x028c904b4a00d5a7 */ /* 0x000e6400080a007f */
[----:B-1----:R-:W-:Y:S05]  /*23d90*/  @!P5 BRA `(.L_x_5676) ;  /* 0xfffffffc00f0d947 */ /* 0x002fea000383ffff */
[----:B------:R-:W-:Y:S05]  /*23da0*/  BRA `(.L_x_6073) ;  /* 0xfffffdf000b07947 */ /* 0x000fea000383ffff */
.L_x_5686:
[----:B-1----:R1:W2:Y:S02]  /*23db0*/  SYNCS.PHASECHK.TRANS64.TRYWAIT P5, [R74+URZ+0x28c90], R75 ;  /* 0x028c904b4a0075a7 */ /* 0x0022a400080a017f */
[----:B--2---:R-:W-:Y:S05]  /*23dc0*/  @!P5 NANOSLEEP.SYNCS 0x989680 ;  /* 0x009896800000d95d */ /* 0x004fea0003900000 */
[----:B------:R-:W2:Y:S02]  /*23dd0*/  @!P5 SYNCS.PHASECHK.TRANS64 P5, [R74+URZ+0x28c90], R75 ;  /* 0x028c904b4a00d5a7 */ /* 0x000ea400080a007f */
[----:B--2---:R-:W-:Y:S05]  /*23de0*/  @!P5 BRA `(.L_x_5686) ;  /* 0xfffffffc00f0d947 */ /* 0x004fea000383ffff */
[----:B------:R-:W-:Y:S05]  /*23df0*/  BRA `(.L_x_6074) ;  /* 0xfffffdfc00347947 */ /* 0x000fea000383ffff */
.L_x_5691:
[----:B0-----:R0:W1:Y:S02]  /*23e00*/  SYNCS.PHASECHK.TRANS64.TRYWAIT P5, [R74+URZ+0x28c90], R75 ;  /* 0x028c904b4a0075a7 */ /* 0x00106400080a017f */
[----:B-1----:R-:W-:Y:S05]  /*23e10*/  @!P5 NANOSLEEP.SYNCS 0x989680 ;  /* 0x009896800000d95d */ /* 0x002fea0003900000 */
[----:B------:R-:W1:Y:S02]  /*23e20*/  @!P5 SYNCS.PHASECHK.TRANS64 P5, [R74+URZ+0x28c90], R75 ;  /* 0x028c904b4a00d5a7 */ /* 0x000e6400080a007f */
[----:B-1----:R-:W-:Y:S05]  /*23e30*/  @!P5 BRA `(.L_x_5691) ;  /* 0xfffffffc00f0d947 */ /* 0x002fea000383ffff */
[----:B------:R-:W-:Y:S05]  /*23e40*/  BRA `(.L_x_6075) ;  /* 0xfffffe04006c7947 */ /* 0x000fea000383ffff */
.L_x_5695:
[----:B------:R0:W0:Y:S02]  /*23e50*/  SYNCS.PHASECHK.TRANS64.TRYWAIT P0, [R74+URZ+0x28cb0], R75 ;  /* 0x028cb04b4a0075a7 */ /* 0x000024000800017f */
[----:B0-----:R-:W-:Y:S05]  /*23e60*/  @!P0 NANOSLEEP.SYNCS 0x989680 ;  /* 0x009896800000895d */ /* 0x001fea0003900000 */
[----:B------:R-:W0:Y:S02]  /*23e70*/  @!P0 SYNCS.PHASECHK.TRANS64 P0, [R74+URZ+0x28cb0], R75 ;  /* 0x028cb04b4a0085a7 */ /* 0x000e24000800007f */
[----:B0-----:R-:W-:Y:S05]  /*23e80*/  @!P0 BRA `(.L_x_5695) ;  /* 0xfffffffc00f08947 */ /* 0x001fea000383ffff */
[----:B------:R-:W-:Y:S05]  /*23e90*/  BRA `(.L_x_6076) ;  /* 0xfffffe0400e47947 */ /* 0x000fea000383ffff */
.L_x_5716:
[----:B0-----:R0:W1:Y:S02]  /*23ea0*/  SYNCS.PHASECHK.TRANS64.TRYWAIT P1, [R9+URZ+0x28c50], R10 ;  /* 0x028c500a090075a7 */ /* 0x001064000802017f */
[----:B-1----:R-:W-:Y:S05]  /*23eb0*/  @!P1 NANOSLEEP.SYNCS 0x989680 ;  /* 0x009896800000995d */ /* 0x002fea0003900000 */
[----:B------:R-:W1:Y:S02]  /*23ec0*/  @!P1 SYNCS.PHASECHK.TRANS64 P1, [R9+URZ+0x28c50], R10 ;  /* 0x028c500a090095a7 */ /* 0x000e64000802007f */
[----:B-1----:R-:W-:Y:S05]  /*23ed0*/  @!P1 BRA `(.L_x_5716) ;  /* 0xfffffffc00f09947 */ /* 0x002fea000383ffff */
[----:B------:R-:W-:Y:S05]  /*23ee0*/  BRA `(.L_x_6077) ;  /* 0xfffffe18009c7947 */ /* 0x000fea000383ffff */
.L_x_5723:
[----:B-1----:R1:W2:Y:S02]  /*23ef0*/  SYNCS.PHASECHK.TRANS64.TRYWAIT P2, [R21+URZ+0x28c50], R8 ;  /* 0x028c5008150075a7 */ /* 0x0022a4000804017f */
[----:B--2---:R-:W-:Y:S05]  /*23f00*/  @!P2 NANOSLEEP.SYNCS 0x989680 ;  /* 0x009896800000a95d */ /* 0x004fea0003900000 */
[----:B------:R-:W2:Y:S02]  /*23f10*/  @!P2 SYNCS.PHASECHK.TRANS64 P2, [R21+URZ+0x28c50], R8 ;  /* 0x028c50081500a5a7 */ /* 0x000ea4000804007f */
[----:B--2---:R-:W-:Y:S05]  /*23f20*/  @!P2 BRA `(.L_x_5723) ;  /* 0xfffffffc00f0a947 */ /* 0x004fea000383ffff */
[----:B------:R-:W-:Y:S05]  /*23f30*/  BRA `(.L_x_5722) ;  /* 0xfffffe2400cc7947 */ /* 0x000fea000383ffff */
.L_x_5746:
        /* <DEDUP_REMOVED lines=8> */
.L_x_6079:
[----:B------:R-:W-:Y:S05]  /*23fc0*/  BSYNC B1 ;  /* 0x0000000000017941 */ /* 0x000fea0003800000 */
.L_x_6078:
        /* <DEDUP_REMOVED lines=8> */
.L_x_6080:
[----:B------:R-:W-:Y:S02]  /*24050*/  IMAD.MOV.U32 R13, RZ, RZ, R7 ;  /* 0x000000ffff0d7224 */ /* 0x000fe400078e0007 */
[----:B------:R-:W-:-:S07]  /*24060*/  IMAD.MOV.U32 R0, RZ, RZ, R14 ;  /* 0x000000ffff007224 */ /* 0x000fce00078e000e */
[----:B------:R-:W-:Y:S05]  /*24070*/  WARPSYNC.COLLECTIVE R15, `(.L_x_6081) ;  /* 0x000000000f087348 */ /* 0x000fea0003c00000 */
[----:B------:R0:W1:Y:S02]  /*24080*/  SHFL.IDX P6, R14, R13, R12, R11 ;  /* 0x0000000c0d0e7389 */ /* 0x00006400000c000b */
[----:B01----:R-:W-:Y:S01]  /*24090*/  ENDCOLLECTIVE ;  /* 0x000000000000791b */ /* 0x003fe20003800000 */
.L_x_6081:
[----:B------:R-:W-:Y:S02]  /*240a0*/  IMAD.MOV.U32 R13, RZ, RZ, R30 ;  /* 0x000000ffff0d7224 */ /* 0x000fe400078e001e */
[----:B------:R-:W-:-:S07]  /*240b0*/  IMAD.MOV.U32 R5, RZ, RZ, R14 ;  /* 0x000000ffff057224 */ /* 0x000fce00078e000e */
[----:B------:R-:W-:Y:S05]  /*240c0*/  WARPSYNC.COLLECTIVE R15, `(.L_x_6082) ;  /* 0x000000000f087348 */ /* 0x000fea0003c00000 */
[----:B------:R0:W1:Y:S02]  /*240d0*/  SHFL.IDX P6, R14, R13, R12, R11 ;  /* 0x0000000c0d0e7389 */ /* 0x00006400000c000b */
[----:B01----:R-:W-:Y:S01]  /*240e0*/  ENDCOLLECTIVE ;  /* 0x000000000000791b */ /* 0x003fe20003800000 */
.L_x_6082:
[----:B------:R-:W-:Y:S05]  /*240f0*/  BRA `(.L_x_6083) ;  /* 0xfffffe4400007947 */ /* 0x000fea000383ffff */
.L_x_5749:
[----:B------:R-:W-:Y:S01]  /*24100*/  BSSY B1, `(.L_x_6084) ;  /* 0x0000008000017945 */ /* 0x000fe20003800000 */
[----:B------:R-:W-:Y:S02]  /*24110*/  IMAD.MOV.U32 R13, RZ, RZ, R6 ;  /* 0x000000ffff0d7224 */ /* 0x000fe400078e0006 */
[----:B------:R-:W-:Y:S02]  /*24120*/  IMAD.MOV.U32 R12, RZ, RZ, 0x1 ;  /* 0x00000001ff0c7424 */ /* 0x000fe400078e00ff */
[----:B------:R-:W-:Y:S02]  /*24130*/  IMAD.MOV.U32 R11, RZ, RZ, 0x1c1f ;  /* 0x00001c1fff0b7424 */ /* 0x000fe400078e00ff */
[----:B------:R-:W-:-:S07]  /*24140*/  IMAD.MOV.U32 R15, RZ, RZ, -0x1 ;  /* 0xffffffffff0f7424 */ /* 0x000fce00078e00ff */
[----:B0---4-:R-:W-:Y:S05]  /*24150*/  WARPSYNC.COLLECTIVE R15, `(.L_x_6085) ;  /* 0x000000000f087348 */ /* 0x011fea0003c00000 */
[----:B----4-:R1:W2:Y:S02]  /*24160*/  SHFL.IDX P6, R14, R13, R12, R11 ;  /* 0x0000000c0d0e7389 */ /* 0x0102a400000c000b */
[----:B012---:R-:W-:Y:S01]  /*24170*/  ENDCOLLECTIVE ;  /* 0x000000000000791b */ /* 0x007fe20003800000 */
.L_x_6085:
[----:B------:R-:W-:Y:S05]  /*24180*/  BSYNC B1 ;  /* 0x0000000000017941 */ /* 0x000fea0003800000 */
.L_x_6084:
        /* <DEDUP_REMOVED lines=8> */
.L_x_6086:
[----:B------:R-:W-:Y:S02]  /*24210*/  IMAD.MOV.U32 R13, RZ, RZ, R7 ;  /* 0x000000ffff0d7224 */ /* 0x000fe400078e0007 */
[----:B------:R-:W-:-:S07]  /*24220*/  IMAD.MOV.U32 R4, RZ, RZ, R14 ;  /* 0x000000ffff047224 */ /* 0x000fce00078e000e */
[----:B------:R-:W-:Y:S05]  /*24230*/  WARPSYNC.COLLECTIVE R15, `(.L_x_6087) ;  /* 0x000000000f087348 */ /* 0x000fea0003c00000 */
[----:B------:R0:W1:Y:S02]  /*24240*/  SHFL.IDX P6, R14, R13, R12, R11 ;  /* 0x0000000c0d0e7389 */ /* 0x00006400000c000b */
[----:B01----:R-:W-:Y:S01]  /*24250*/  ENDCOLLECTIVE ;  /* 0x000000000000791b */ /* 0x003fe20003800000 */
.L_x_6087:
[----:B------:R-:W-:Y:S02]  /*24260*/  IMAD.MOV.U32 R13, RZ, RZ, R30 ;  /* 0x000000ffff0d7224 */ /* 0x000fe400078e001e */
[----:B------:R-:W-:-:S07]  /*24270*/  IMAD.MOV.U32 R7, RZ, RZ, R14 ;  /* 0x000000ffff077224 */ /* 0x000fce00078e000e */
[----:B------:R-:W-:Y:S05]  /*24280*/  WARPSYNC.COLLECTIVE R15, `(.L_x_6088) ;  /* 0x000000000f087348 */ /* 0x000fea0003c00000 */
[----:B------:R0:W1:Y:S02]  /*24290*/  SHFL.IDX P6, R14, R13, R12, R11 ;  /* 0x0000000c0d0e7389 */ /* 0x00006400000c000b */
[----:B01----:R-:W-:Y:S01]  /*242a0*/  ENDCOLLECTIVE ;  /* 0x000000000000791b */ /* 0x003fe20003800000 */
.L_x_6088:
[----:B------:R-:W-:Y:S01]  /*242b0*/  IMAD.MOV.U32 R0, RZ, RZ, R14 ;  /* 0x000000ffff007224 */ /* 0x000fe200078e000e */
[----:B------:R-:W-:Y:S06]  /*242c0*/  BRA `(.L_x_6089) ;  /* 0xfffffe4400607947 */ /* 0x000fec000383ffff */
.L_x_5753:
[----:B0-----:R0:W1:Y:S02]  /*242d0*/  SYNCS.PHASECHK.TRANS64.TRYWAIT P0, [R2+URZ+0x28c00], R35 ;  /* 0x028c0023020075a7 */ /* 0x001064000800017f */
[----:B-1----:R-:W-:Y:S05]  /*242e0*/  @!P0 NANOSLEEP.SYNCS 0x989680 ;  /* 0x009896800000895d */ /* 0x002fea0003900000 */
[----:B------:R-:W1:Y:S02]  /*242f0*/  @!P0 SYNCS.PHASECHK.TRANS64 P0, [R2+URZ+0x28c00], R35 ;  /* 0x028c0023020085a7 */ /* 0x000e64000800007f */
[----:B-1----:R-:W-:Y:S05]  /*24300*/  @!P0 BRA `(.L_x_5753) ;  /* 0xfffffffc00f08947 */ /* 0x002fea000383ffff */
[----:B------:R-:W-:Y:S05]  /*24310*/  BRA `(.L_x_6090) ;  /* 0xfffffe4800487947 */ /* 0x000fea000383ffff */
.L_x_5761:
        /* <DEDUP_REMOVED lines=8> */
.L_x_6092:
[----:B------:R-:W-:Y:S05]  /*243a0*/  BSYNC B1 ;  /* 0x0000000000017941 */ /* 0x000fea0003800000 */
.L_x_6091:
        /* <DEDUP_REMOVED lines=8> */
.L_x_6093:
[----:B------:R-:W-:Y:S02]  /*24430*/  IMAD.MOV.U32 R13, RZ, RZ, R7 ;  /* 0x000000ffff0d7224 */ /* 0x000fe400078e0007 */
[----:B------:R-:W-:-:S07]  /*24440*/  IMAD.MOV.U32 R0, RZ, RZ, R14 ;  /* 0x000000ffff007224 */ /* 0x000fce00078e000e */
[----:B------:R-:W-:Y:S05]  /*24450*/  WARPSYNC.COLLECTIVE R15, `(.L_x_6094) ;  /* 0x000000000f087348 */ /* 0x000fea0003c00000 */
[----:B------:R0:W1:Y:S02]  /*24460*/  SHFL.IDX P6, R14, R13, R12, R11 ;  /* 0x0000000c0d0e7389 */ /* 0x00006400000c000b */
[----:B01----:R-:W-:Y:S01]  /*24470*/  ENDCOLLECTIVE ;  /* 0x000000000000791b */ /* 0x003fe20003800000 */
.L_x_6094:
[----:B------:R-:W-:Y:S02]  /*24480*/  IMAD.MOV.U32 R10, RZ, RZ, R0 ;  /* 0x000000ffff0a7224 */ /* 0x000fe400078e0000 */
[----:B------:R-:W-:Y:S02]  /*24490*/  IMAD.MOV.U32 R13, RZ, RZ, R9 ;  /* 0x000000ffff0d7224 */ /* 0x000fe400078e0009 */
[----:B------:R-:W-:-:S07]  /*244a0*/  IMAD.MOV.U32 R5, RZ, RZ, R14 ;  /* 0x000000ffff057224 */ /* 0x000fce00078e000e */
[----:B------:R-:W-:Y:S05]  /*244b0*/  WARPSYNC.COLLECTIVE R15, `(.L_x_6095) ;  /* 0x000000000f087348 */ /* 0x000fea0003c00000 */
[----:B------:R0:W1:Y:S02]  /*244c0*/  SHFL.IDX P6, R14, R13, R12, R11 ;  /* 0x0000000c0d0e7389 */ /* 0x00006400000c000b */
[----:B01----:R-:W-:Y:S01]  /*244d0*/  ENDCOLLECTIVE ;  /* 0x000000000000791b */ /* 0x003fe20003800000 */
.L_x_6095:
[----:B------:R-:W-:Y:S01]  /*244e0*/  IMAD.MOV.U32 R11, RZ, RZ, R3 ;  /* 0x000000ffff0b7224 */ /* 0x000fe200078e0003 */
[----:B------:R-:W-:Y:S06]  /*244f0*/  BRA `(.L_x_6096) ;  /* 0xfffffe54009c7947 */ /* 0x000fec000383ffff */
.L_x_5764:
[----:B------:R-:W-:Y:S01]  /*24500*/  BSSY B1, `(.L_x_6097) ;  /* 0x0000008000017945 */ /* 0x000fe20003800000 */
[----:B------:R-:W-:Y:S02]  /*24510*/  IMAD.MOV.U32 R13, RZ, RZ, R8 ;  /* 0x000000ffff0d7224 */ /* 0x000fe400078e0008 */
[----:B------:R-:W-:Y:S02]  /*24520*/  IMAD.MOV.U32 R12, RZ, RZ, 0x1 ;  /* 0x00000001ff0c7424 */ /* 0x000fe400078e00ff */
[----:B0-----:R-:W-:Y:S02]  /*24530*/  IMAD.MOV.U32 R11, RZ, RZ, 0x1c1f ;  /* 0x00001c1fff0b7424 */ /* 0x001fe400078e00ff */
[----:B------:R-:W-:-:S07]  /*24540*/  IMAD.MOV.U32 R15, RZ, RZ, -0x1 ;  /* 0xffffffffff0f7424 */ /* 0x000fce00078e00ff */
[----:B----4-:R-:W-:Y:S05]  /*24550*/  WARPSYNC.COLLECTIVE R15, `(.L_x_6098) ;  /* 0x000000000f087348 */ /* 0x010fea0003c00000 */
[----:B----4-:R0:W1:Y:S02]  /*24560*/  SHFL.IDX P6, R14, R13, R12, R11 ;  /* 0x0000000c0d0e7389 */ /* 0x01006400000c000b */
[----:B01----:R-:W-:Y:S01]  /*24570*/  ENDCOLLECTIVE ;  /* 0x000000000000791b */ /* 0x003fe20003800000 */
.L_x_6098:
[----:B------:R-:W-:Y:S05]  /*24580*/  BSYNC B1 ;  /* 0x0000000000017941 */ /* 0x000fea0003800000 */
.L_x_6097:
        /* <DEDUP_REMOVED lines=8> */
.L_x_6099:
[----:B------:R-:W-:Y:S02]  /*24610*/  IMAD.MOV.U32 R13, RZ, RZ, R7 ;  /* 0x000000ffff0d7224 */ /* 0x000fe400078e0007 */
[----:B------:R-:W-:-:S07]  /*24620*/  IMAD.MOV.U32 R0, RZ, RZ, R14 ;  /* 0x000000ffff007224 */ /* 0x000fce00078e000e */
[----:B------:R-:W-:Y:S05]  /*24630*/  WARPSYNC.COLLECTIVE R15, `(.L_x_6100) ;  /* 0x000000000f087348 */ /* 0x000fea0003c00000 */
[----:B------:R0:W1:Y:S02]  /*24640*/  SHFL.IDX P6, R14, R13, R12, R11 ;  /* 0x0000000c0d0e7389 */ /* 0x00006400000c000b */
[----:B01----:R-:W-:Y:S01]  /*24650*/  ENDCOLLECTIVE ;  /* 0x000000000000791b */ /* 0x003fe20003800000 */
.L_x_6100:
[----:B------:R-:W-:Y:S02]  /*24660*/  IMAD.MOV.U32 R13, RZ, RZ, R9 ;  /* 0x000000ffff0d7224 */ /* 0x000fe400078e0009 */
[----:B------:R-:W-:-:S07]  /*24670*/  IMAD.MOV.U32 R7, RZ, RZ, R14 ;  /* 0x000000ffff077224 */ /* 0x000fce00078e000e */
[----:B------:R-:W-:Y:S05]  /*24680*/  WARPSYNC.COLLECTIVE R15, `(.L_x_6101) ;  /* 0x000000000f087348 */ /* 0x000fea0003c00000 */
[----:B------:R0:W1:Y:S02]  /*24690*/  SHFL.IDX P6, R14, R13, R12, R11 ;  /* 0x0000000c0d0e7389 */ /* 0x00006400000c000b */
[----:B01----:R-:W-:Y:S01]  /*246a0*/  ENDCOLLECTIVE ;  /* 0x000000000000791b */ /* 0x003fe20003800000 */
.L_x_6101:
[----:B------:R-:W-:Y:S02]  /*246b0*/  IMAD.MOV.U32 R12, RZ, RZ, R0 ;  /* 0x000000ffff0c7224 */ /* 0x000fe400078e0000 */
[----:B------:R-:W-:Y:S01]  /*246c0*/  IMAD.MOV.U32 R13, RZ, RZ, R3 ;  /* 0x000000ffff0d7224 */ /* 0x000fe200078e0003 */
[----:B------:R-:W-:Y:S06]  /*246d0*/  BRA `(.L_x_6102) ;  /* 0xfffffe5400c87947 */ /* 0x000fec000383ffff */
.L_x_5768:
[----:B0-----:R0:W1:Y:S02]  /*246e0*/  SYNCS.PHASECHK.TRANS64.TRYWAIT P1, [R2+URZ+0x28c00], R21 ;  /* 0x028c0015020075a7 */ /* 0x001064000802017f */
[----:B-1----:R-:W-:Y:S05]  /*246f0*/  @!P1 NANOSLEEP.SYNCS 0x989680 ;  /* 0x009896800000995d */ /* 0x002fea0003900000 */
[----:B------:R-:W1:Y:S02]  /*24700*/  @!P1 SYNCS.PHASECHK.TRANS64 P1, [R2+URZ+0x28c00], R21 ;  /* 0x028c0015020095a7 */ /* 0x000e64000802007f */
[----:B-1----:R-:W-:Y:S05]  /*24710*/  @!P1 BRA `(.L_x_5768) ;  /* 0xfffffffc00f09947 */ /* 0x002fea000383ffff */
[----:B------:R-:W-:Y:S05]  /*24720*/  BRA `(.L_x_6103) ;  /* 0xfffffe5800647947 */ /* 0x000fea000383ffff */
.L_x_5774:
[----:B-1----:R1:W2:Y:S02]  /*24730*/  SYNCS.PHASECHK.TRANS64.TRYWAIT P2, [R12+URZ+0x28c30], R21 ;  /* 0x028c30150c0075a7 */ /* 0x0022a4000804017f */
[----:B--2---:R-:W-:Y:S05]  /*24740*/  @!P2 NANOSLEEP.SYNCS 0x989680 ;  /* 0x009896800000a95d */ /* 0x004fea0003900000 */
[----:B------:R-:W2:Y:S02]  /*24750*/  @!P2 SYNCS.PHASECHK.TRANS64 P2, [R12+URZ+0x28c30], R21 ;  /* 0x028c30150c00a5a7 */ /* 0x000ea4000804007f */
[----:B--2---:R-:W-:Y:S05]  /*24760*/  @!P2 BRA `(.L_x_5774) ;  /* 0xfffffffc00f0a947 */ /* 0x004fea000383ffff */
[----:B------:R-:W-:Y:S05]  /*24770*/  BRA `(.L_x_5773) ;  /* 0xfffffe6800147947 */ /* 0x000fea000383ffff */
.L_x_5787:
[----:B--2---:R2:W0:Y:S02]  /*24780*/  SYNCS.PHASECHK.TRANS64.TRYWAIT P3, [R12+URZ+0x28c50], R21 ;  /* 0x028c50150c0075a7 */ /* 0x004424000806017f */
[----:B0-----:R-:W-:Y:S05]  /*24790*/  @!P3 NANOSLEEP.SYNCS 0x989680 ;  /* 0x009896800000b95d */ /* 0x001fea0003900000 */
[----:B------:R-:W0:Y:S02]  /*247a0*/  @!P3 SYNCS.PHASECHK.TRANS64 P3, [R12+URZ+0x28c50], R21 ;  /* 0x028c50150c00b5a7 */ /* 0x000e24000806007f */
[----:B0-----:R-:W-:Y:S05]  /*247b0*/  @!P3 BRA `(.L_x_5787) ;  /* 0xfffffffc00f0b947 */ /* 0x001fea000383ffff */
[----:B------:R-:W-:Y:S05]  /*247c0*/  BRA `(.L_x_5786) ;  /* 0xfffffe8800007947 */ /* 0x000fea000383ffff */
.L_x_5799:
[----:B-1----:R1:W2:Y:S02]  /*247d0*/  SYNCS.PHASECHK.TRANS64.TRYWAIT P3, [R215+URZ+0x28c30], R216 ;  /* 0x028c30d8d70075a7 */ /* 0x0022a4000806017f */
[----:B--2---:R-:W-:Y:S05]  /*247e0*/  @!P3 NANOSLEEP.SYNCS 0x989680 ;  /* 0x009896800000b95d */ /* 0x004fea0003900000 */
[----:B------:R-:W2:Y:S02]  /*247f0*/  @!P3 SYNCS.PHASECHK.TRANS64 P3, [R215+URZ+0x28c30], R216 ;  /* 0x028c30d8d700b5a7 */ /* 0x000ea4000806007f */
[----:B--2---:R-:W-:Y:S05]  /*24800*/  @!P3 BRA `(.L_x_5799) ;  /* 0xfffffffc00f0b947 */ /* 0x004fea000383ffff */
[----:B------:R-:W-:Y:S05]  /*24810*/  BRA `(.L_x_5798) ;  /* 0xfffffe8c00747947 */ /* 0x000fea000383ffff */
.L_x_5812:
[----:B---3--:R3:W4:Y:S02]  /*24820*/  SYNCS.PHASECHK.TRANS64.TRYWAIT P3, [R215+URZ+0x28c50], R216 ;  /* 0x028c50d8d70075a7 */ /* 0x008724000806017f */
[----:B----4-:R-:W-:Y:S05]  /*24830*/  @!P3 NANOSLEEP.SYNCS 0x989680 ;  /* 0x009896800000b95d */ /* 0x010fea0003900000 */
[----:B------:R-:W4:Y:S02]  /*24840*/  @!P3 SYNCS.PHASECHK.TRANS64 P3, [R215+URZ+0x28c50], R216 ;  /* 0x028c50d8d700b5a7 */ /* 0x000f24000806007f */
[----:B----4-:R-:W-:Y:S05]  /*24850*/  @!P3 BRA `(.L_x_5812) ;  /* 0xfffffffc00f0b947 */ /* 0x010fea000383ffff */
[----:B------:R-:W-:Y:S05]  /*24860*/  BRA `(.L_x_5811) ;  /* 0xfffffeb0006c7947 */ /* 0x000fea000383ffff */
.L_x_5825:
[----:B-1----:R1:W2:Y:S02]  /*24870*/  SYNCS.PHASECHK.TRANS64.TRYWAIT P3, [R12+URZ+0x28c30], R207 ;  /* 0x028c30cf0c0075a7 */ /* 0x0022a4000806017f */
[----:B--2---:R-:W-:Y:S05]  /*24880*/  @!P3 NANOSLEEP.SYNCS 0x989680 ;  /* 0x009896800000b95d */ /* 0x004fea0003900000 */
[----:B------:R-:W2:Y:S02]  /*24890*/  @!P3 SYNCS.PHASECHK.TRANS64 P3, [R12+URZ+0x28c30], R207 ;  /* 0x028c30cf0c00b5a7 */ /* 0x000ea4000806007f */
[----:B--2---:R-:W-:Y:S05]  /*248a0*/  @!P3 BRA `(.L_x_5825) ;  /* 0xfffffffc00f0b947 */ /* 0x004fea000383ffff */
[----:B------:R-:W-:Y:S05]  /*248b0*/  BRA `(.L_x_5824) ;  /* 0xfffffeb800347947 */ /* 0x000fea000383ffff */
.L_x_5830:
[----:B---3--:R3:W4:Y:S02]  /*248c0*/  SYNCS.PHASECHK.TRANS64.TRYWAIT P3, [R12+URZ+0x28c50], R207 ;  /* 0x028c50cf0c0075a7 */ /* 0x008724000806017f */
[----:B----4-:R-:W-:Y:S05]  /*248d0*/  @!P3 NANOSLEEP.SYNCS 0x989680 ;  /* 0x009896800000b95d */ /* 0x010fea0003900000 */
[----:B------:R-:W4:Y:S02]  /*248e0*/  @!P3 SYNCS.PHASECHK.TRANS64 P3, [R12+URZ+0x28c50], R207 ;  /* 0x028c50cf0c00b5a7 */ /* 0x000f24000806007f */
[----:B----4-:R-:W-:Y:S05]  /*248f0*/  @!P3 BRA `(.L_x_5830) ;  /* 0xfffffffc00f0b947 */ /* 0x010fea000383ffff */
[----:B------:R-:W-:Y:S05]  /*24900*/  BRA `(.L_x_5829) ;  /* 0xfffffed000907947 */ /* 0x000fea000383ffff */
.L_x_5838:
[----:B-1----:R1:W2:Y:S02]  /*24910*/  SYNCS.PHASECHK.TRANS64.TRYWAIT P2, [R206+URZ+0x28c30], R207 ;  /* 0x028c30cfce0075a7 */ /* 0x0022a4000804017f */
[----:B--2---:R-:W-:Y:S05]  /*24920*/  @!P2 NANOSLEEP.SYNCS 0x989680 ;  /* 0x009896800000a95d */ /* 0x004fea0003900000 */
[----:B------:R-:W2:Y:S02]  /*24930*/  @!P2 SYNCS.PHASECHK.TRANS64 P2, [R206+URZ+0x28c30], R207 ;  /* 0x028c30cfce00a5a7 */ /* 0x000ea4000804007f */
[----:B--2---:R-:W-:Y:S05]  /*24940*/  @!P2 BRA `(.L_x_5838) ;  /* 0xfffffffc00f0a947 */ /* 0x004fea000383ffff */
[----:B------:R-:W-:Y:S05]  /*24950*/  BRA `(.L_x_5837) ;  /* 0xfffffed400a07947 */ /* 0x000fea000383ffff */
.L_x_5851:
[----:B---3--:R3:W4:Y:S02]  /*24960*/  SYNCS.PHASECHK.TRANS64.TRYWAIT P2, [R206+URZ+0x28c50], R207 ;  /* 0x028c50cfce0075a7 */ /* 0x008724000804017f */
[----:B----4-:R-:W-:Y:S05]  /*24970*/  @!P2 NANOSLEEP.SYNCS 0x989680 ;  /* 0x009896800000a95d */ /* 0x010fea0003900000 */
[----:B------:R-:W4:Y:S02]  /*24980*/  @!P2 SYNCS.PHASECHK.TRANS64 P2, [R206+URZ+0x28c50], R207 ;  /* 0x028c50cfce00a5a7 */ /* 0x000f24000804007f */
[----:B----4-:R-:W-:Y:S05]  /*24990*/  @!P2 BRA `(.L_x_5851) ;  /* 0xfffffffc00f0a947 */ /* 0x010fea000383ffff */
[----:B------:R-:W-:Y:S05]  /*249a0*/  BRA `(.L_x_5850) ;  /* 0xfffffef800a47947 */ /* 0x000fea000383ffff */
.L_x_5894:
        /* <DEDUP_REMOVED lines=11> */
.L_x_6105:
[----:B------:R-:W-:Y:S05]  /*24a60*/  BSYNC B1 ;  /* 0x0000000000017941 */ /* 0x000fea0003800000 */
.L_x_6104:
[----:B------:R-:W-:Y:S05]  /*24a70*/  BRA `(.L_x_6106) ;  /* 0xffffff7000547947 */ /* 0x000fea000383ffff */
.L_x_5896:
[----:B------:R-:W-:Y:S01]  /*24a80*/  BSSY B1, `(.L_x_6107) ;  /* 0x0000006000017945 */ /* 0x000fe20003800000 */
[----:B0-----:R-:W-:-:S07]  /*24a90*/  IMAD.MOV.U32 R15, RZ, RZ, -0x1 ;  /* 0xffffffffff0f7424 */ /* 0x001fce00078e00ff */
[----:B-1----:R-:W-:Y:S05]  /*24aa0*/  WARPSYNC.COLLECTIVE R15, `(.L_x_6108) ;  /* 0x000000000f0c7348 */ /* 0x002fea0003c00000 */
[----:B------:R-:W-:Y:S02]  /*24ab0*/  ELECT P6, UR62, PT ;  /* 0x00000000003e782f */ /* 0x000fe400038c0000 */
[----:B------:R-:W-:Y:S01]  /*24ac0*/  MOV R14, UR62 ;  /* 0x0000003e000e7c02 */ /* 0x000fe20008000f00 */
[----:B-1----:R-:W-:Y:S10]  /*24ad0*/  ENDCOLLECTIVE ;  /* 0x000000000000791b */ /* 0x002ff40003800000 */
.L_x_6108:
[----:B------:R-:W-:Y:S05]  /*24ae0*/  BSYNC B1 ;  /* 0x0000000000017941 */ /* 0x000fea0003800000 */
.L_x_6107:
[----:B------:R-:W-:Y:S05]  /*24af0*/  BRA `(.L_x_5895) ;  /* 0xffffff70004c7947 */ /* 0x000fea000383ffff */
.L_x_5898:
[----:B-1----:R1:W2:Y:S02]  /*24b00*/  SYNCS.PHASECHK.TRANS64.TRYWAIT P0, [R18+URZ+0x28c20], R6 ;  /* 0x028c2006120075a7 */ /* 0x0022a4000800017f */
[----:B--2---:R-:W-:Y:S05]  /*24b10*/  @!P0 NANOSLEEP.SYNCS 0x989680 ;  /* 0x009896800000895d */ /* 0x004fea0003900000 */
[----:B------:R-:W2:Y:S02]  /*24b20*/  @!P0 SYNCS.PHASECHK.TRANS64 P0, [R18+URZ+0x28c20], R6 ;  /* 0x028c2006120085a7 */ /* 0x000ea4000800007f */
[----:B--2---:R-:W-:Y:S05]  /*24b30*/  @!P0 BRA `(.L_x_5898) ;  /* 0xfffffffc00f08947 */ /* 0x004fea000383ffff */
[----:B------:R-:W-:Y:S05]  /*24b40*/  BRA `(.L_x_6109) ;  /* 0xffffff70005c7947 */ /* 0x000fea000383ffff */
.L_x_5902:
[----:B--2---:R2:W3:Y:S02]  /*24b50*/  SYNCS.PHASECHK.TRANS64.TRYWAIT P0, [R7+URZ+0x28ca0], R10 ;  /* 0x028ca00a070075a7 */ /* 0x0044e4000800017f */
[----:B---3--:R-:W-:Y:S05]  /*24b60*/  @!P0 NANOSLEEP.SYNCS 0x989680 ;  /* 0x009896800000895d */ /* 0x008fea0003900000 */
[----:B------:R-:W3:Y:S02]  /*24b70*/  @!P0 SYNCS.PHASECHK.TRANS64 P0, [R7+URZ+0x28ca0], R10 ;  /* 0x028ca00a070085a7 */ /* 0x000ee4000800007f */
[----:B---3--:R-:W-:Y:S05]  /*24b80*/  @!P0 BRA `(.L_x_5902) ;  /* 0xfffffffc00f08947 */ /* 0x008fea000383ffff */
[----:B------:R-:W-:Y:S05]  /*24b90*/  BRA `(.L_x_6110) ;  /* 0xffffff70007c7947 */ /* 0x000fea000383ffff */
.L_x_5907:
[----:B-1----:R1:W3:Y:S02]  /*24ba0*/  SYNCS.PHASECHK.TRANS64.TRYWAIT P0, [R7+URZ+0x28cc0], R10 ;  /* 0x028cc00a070075a7 */ /* 0x0022e4000800017f */
[----:B---3--:R-:W-:Y:S05]  /*24bb0*/  @!P0 NANOSLEEP.SYNCS 0x989680 ;  /* 0x009896800000895d */ /* 0x008fea0003900000 */
[----:B------:R-:W3:Y:S02]  /*24bc0*/  @!P0 SYNCS.PHASECHK.TRANS64 P0, [R7+URZ+0x28cc0], R10 ;  /* 0x028cc00a070085a7 */ /* 0x000ee4000800007f */
[----:B---3--:R-:W-:Y:S05]  /*24bd0*/  @!P0 BRA `(.L_x_5907) ;  /* 0xfffffffc00f08947 */ /* 0x008fea000383ffff */
[----:B------:R-:W-:Y:S05]  /*24be0*/  BRA `(.L_x_6111) ;  /* 0xffffff7000fc7947 */ /* 0x000fea000383ffff */
.L_x_5921:
[----:B-1----:R1:W2:Y:S02]  /*24bf0*/  SYNCS.PHASECHK.TRANS64.TRYWAIT P1, [R6+URZ+0x28ca0], R7 ;  /* 0x028ca007060075a7 */ /* 0x0022a4000802017f */
[----:B--2---:R-:W-:Y:S05]  /*24c00*/  @!P1 NANOSLEEP.SYNCS 0x989680 ;  /* 0x009896800000995d */ /* 0x004fea0003900000 */
[----:B------:R-:W2:Y:S02]  /*24c10*/  @!P1 SYNCS.PHASECHK.TRANS64 P1, [R6+URZ+0x28ca0], R7 ;  /* 0x028ca007060095a7 */ /* 0x000ea4000802007f */
[----:B--2---:R-:W-:Y:S05]  /*24c20*/  @!P1 BRA `(.L_x_5921) ;  /* 0xfffffffc00f09947 */ /* 0x004fea000383ffff */
[----:B------:R-:W-:Y:S05]  /*24c30*/  BRA `(.L_x_6112) ;  /* 0xffffff7c007c7947 */ /* 0x000fea000383ffff */
.L_x_5926:
[----:B--2---:R2:W3:Y:S02]  /*24c40*/  SYNCS.PHASECHK.TRANS64.TRYWAIT P1, [R6+URZ+0x28cc0], R7 ;  /* 0x028cc007060075a7 */ /* 0x0044e4000802017f */
[----:B---3--:R-:W-:Y:S05]  /*24c50*/  @!P1 NANOSLEEP.SYNCS 0x989680 ;  /* 0x009896800000995d */ /* 0x008fea0003900000 */
[----:B------:R-:W3:Y:S02]  /*24c60*/  @!P1 SYNCS.PHASECHK.TRANS64 P1, [R6+URZ+0x28cc0], R7 ;  /* 0x028cc007060095a7 */ /* 0x000ee4000802007f */
[----:B---3--:R-:W-:Y:S05]  /*24c70*/  @!P1 BRA `(.L_x_5926) ;  /* 0xfffffffc00f09947 */ /* 0x008fea000383ffff */
[----:B------:R-:W-:Y:S05]  /*24c80*/  BRA `(.L_x_6113) ;  /* 0xffffff7c00f87947 */ /* 0x000fea000383ffff */
.L_x_5956:
[----:B-1----:R-:W1:Y:S01]  /*24c90*/  S2R R4, SR_TID.X ;  /* 0x0000000000047919 */ /* 0x002e620000002100 */
[----:B------:R-:W-:Y:S01]  /*24ca0*/  BSSY B0, `(.L_x_6114) ;  /* 0x000000a000007945 */ /* 0x000fe20003800000 */
[----:B------:R-:W-:Y:S02]  /*24cb0*/  IMAD.MOV.U32 R12, RZ, RZ, RZ ;  /* 0x000000ffff0c7224 */ /* 0x000fe400078e00ff */
[----:B------:R-:W-:Y:S02]  /*24cc0*/  IMAD.MOV.U32 R11, RZ, RZ, 0x1f ;  /* 0x0000001fff0b7424 */ /* 0x000fe400078e00ff */
[----:B0-----:R-:W-:Y:S01]  /*24cd0*/  IMAD.MOV.U32 R15, RZ, RZ, -0x1 ;  /* 0xffffffffff0f7424 */ /* 0x001fe200078e00ff */
[----:B-1----:R-:W-:-:S04]  /*24ce0*/  SHF.R.U32.HI R4, RZ, 0x5, R4 ;  /* 0x00000005ff047819 */ /* 0x002fc80000011604 */
[----:B------:R-:W-:-:S05]  /*24cf0*/  LOP3.LUT R4, R4, 0x3, RZ, 0xc0, !PT ;  /* 0x0000000304047812 */ /* 0x000fca00078ec0ff */
[----:B------:R-:W-:-:S07]  /*24d00*/  IMAD.MOV.U32 R13, RZ, RZ, R4 ;  /* 0x000000ffff0d7224 */ /* 0x000fce00078e0004 */
[----:B--2---:R-:W-:Y:S05]  /*24d10*/  WARPSYNC.COLLECTIVE R15, `(.L_x_6115) ;  /* 0x000000000f087348 */ /* 0x004fea0003c00000 */
[----:B------:R0:W1:Y:S02]  /*24d20*/  SHFL.IDX P6, R14, R13, R12, R11 ;  /* 0x0000000c0d0e7389 */ /* 0x00006400000c000b */
[----:B012---:R-:W-:Y:S01]  /*24d30*/  ENDCOLLECTIVE ;  /* 0x000000000000791b */ /* 0x007fe20003800000 */
.L_x_6115:
[----:B------:R-:W-:Y:S05]  /*24d40*/  BSYNC B0 ;  /* 0x0000000000007941 */ /* 0x000fea0003800000 */
.L_x_6114:
[----:B------:R-:W-:Y:S05]  /*24d50*/  BRA `(.L_x_6116) ;  /* 0xffffff9400787947 */ /* 0x000fea000383ffff */
.L_x_5958:
[----:B------:R-:W-:Y:S01]  /*24d60*/  BSSY B0, `(.L_x_6117) ;  /* 0x0000006000007945 */ /* 0x000fe20003800000 */
[----:B0-----:R-:W-:-:S07]  /*24d70*/  IMAD.MOV.U32 R15, RZ, RZ, -0x1 ;  /* 0xffffffffff0f7424 */ /* 0x001fce00078e00ff */
[----:B-12---:R-:W-:Y:S05]  /*24d80*/  WARPSYNC.COLLECTIVE R15, `(.L_x_6118) ;  /* 0x000000000f0c7348 */ /* 0x006fea0003c00000 */
[----:B------:R-:W-:Y:S02]  /*24d90*/  ELECT P6, UR62, PT ;  /* 0x00000000003e782f */ /* 0x000fe400038c0000 */
[----:B------:R-:W-:Y:S01]  /*24da0*/  MOV R14, UR62 ;  /* 0x0000003e000e7c02 */ /* 0x000fe20008000f00 */
[----:B-12---:R-:W-:Y:S10]  /*24db0*/  ENDCOLLECTIVE ;  /* 0x000000000000791b */ /* 0x006ff40003800000 */
.L_x_6118:
[----:B------:R-:W-:Y:S05]  /*24dc0*/  BSYNC B0 ;  /* 0x0000000000007941 */ /* 0x000fea0003800000 */
.L_x_6117:
[----:B------:R-:W-:Y:S05]  /*24dd0*/  BRA `(.L_x_6119) ;  /* 0xffffff9400847947 */ /* 0x000fea000383ffff */
.L_x_5960:
[----:B-1----:R1:W3:Y:S02]  /*24de0*/  SYNCS.PHASECHK.TRANS64.TRYWAIT P0, [R0+URZ+0x28c40], R2 ;  /* 0x028c4002000075a7 */ /* 0x0022e4000800017f */
[----:B---3--:R-:W-:Y:S05]  /*24df0*/  @!P0 NANOSLEEP.SYNCS 0x989680 ;  /* 0x009896800000895d */ /* 0x008fea0003900000 */
[----:B------:R-:W3:Y:S02]  /*24e00*/  @!P0 SYNCS.PHASECHK.TRANS64 P0, [R0+URZ+0x28c40], R2 ;  /* 0x028c4002000085a7 */ /* 0x000ee4000800007f */
[----:B---3--:R-:W-:Y:S05]  /*24e10*/  @!P0 BRA `(.L_x_5960) ;  /* 0xfffffffc00f08947 */ /* 0x008fea000383ffff */
[----:B------:R-:W-:Y:S05]  /*24e20*/  BRA `(.L_x_6120) ;  /* 0xffffff9400e47947 */ /* 0x000fea000383ffff */
.L_x_5964:
        /* <DEDUP_REMOVED lines=13> */
.L_x_6121:
[----:B------:R-:W-:Y:S02]  /*24f00*/  IMAD.MOV.U32 R13, RZ, RZ, R4 ;  /* 0x000000ffff0d7224 */ /* 0x000fe400078e0004 */
[----:B------:R-:W-:-:S07]  /*24f10*/  IMAD.MOV.U32 R6, RZ, RZ, R14 ;  /* 0x000000ffff067224 */ /* 0x000fce00078e000e */
[----:B------:R-:W-:Y:S05]  /*24f20*/  WARPSYNC.COLLECTIVE R15, `(.L_x_6122) ;  /* 0x000000000f087348 */ /* 0x000fea0003c00000 */
[----:B------:R0:W1:Y:S02]  /*24f30*/  SHFL.IDX P6, R14, R13, R12, R11 ;  /* 0x0000000c0d0e7389 */ /* 0x00006400000c000b */
[----:B01----:R-:W-:Y:S01]  /*24f40*/  ENDCOLLECTIVE ;  /* 0x000000000000791b */ /* 0x003fe20003800000 */
.L_x_6122:
[----:B------:R-:W-:Y:S02]  /*24f50*/  IMAD.MOV.U32 R13, RZ, RZ, R3 ;  /* 0x000000ffff0d7224 */ /* 0x000fe400078e0003 */
[----:B------:R-:W-:Y:S02]  /*24f60*/  IMAD.MOV.U32 R12, RZ, RZ, 0x1 ;  /* 0x00000001ff0c7424 */ /* 0x000fe400078e00ff */
[----:B------:R-:W-:-:S07]  /*24f70*/  IMAD.MOV.U32 R7, RZ, RZ, R14 ;  /* 0x000000ffff077224 */ /* 0x000fce00078e000e */
[----:B------:R-:W-:Y:S05]  /*24f80*/  WARPSYNC.COLLECTIVE R15, `(.L_x_6123) ;  /* 0x000000000f087348 */ /* 0x000fea0003c00000 */
[----:B------:R0:W1:Y:S02]  /*24f90*/  SHFL.IDX P6, R14, R13, R12, R11 ;  /* 0x0000000c0d0e7389 */ /* 0x00006400000c000b */
[----:B01----:R-:W-:Y:S01]  /*24fa0*/  ENDCOLLECTIVE ;  /* 0x000000000000791b */ /* 0x003fe20003800000 */
.L_x_6123:
        /* <DEDUP_REMOVED lines=15> */
.L_x_6124:
[----:B------:R-:W-:Y:S02]  /*250a0*/  IMAD.MOV.U32 R13, RZ, RZ, R3 ;  /* 0x000000ffff0d7224 */ /* 0x000fe400078e0003 */
[----:B------:R-:W-:Y:S02]  /*250b0*/  IMAD.MOV.U32 R12, RZ, RZ, 0x2 ;  /* 0x00000002ff0c7424 */ /* 0x000fe400078e00ff */
[----:B------:R-:W-:-:S07]  /*250c0*/  IMAD.MOV.U32 R5, RZ, RZ, R14 ;  /* 0x000000ffff057224 */ /* 0x000fce00078e000e */
[----:B------:R-:W-:Y:S05]  /*250d0*/  WARPSYNC.COLLECTIVE R15, `(.L_x_6125) ;  /* 0x000000000f087348 */ /* 0x000fea0003c00000 */
[----:B------:R0:W1:Y:S02]  /*250e0*/  SHFL.IDX P6, R14, R13, R12, R11 ;  /* 0x0000000c0d0e7389 */ /* 0x00006400000c000b */
[----:B01----:R-:W-:Y:S01]  /*250f0*/  ENDCOLLECTIVE ;  /* 0x000000000000791b */ /* 0x003fe20003800000 */
.L_x_6125:
        /* <DEDUP_REMOVED lines=15> */
.L_x_6126:
[----:B------:R-:W-:Y:S02]  /*251f0*/  IMAD.MOV.U32 R13, RZ, RZ, R3 ;  /* 0x000000ffff0d7224 */ /* 0x000fe400078e0003 */
[----:B------:R-:W-:Y:S02]  /*25200*/  IMAD.MOV.U32 R12, RZ, RZ, 0x3 ;  /* 0x00000003ff0c7424 */ /* 0x000fe400078e00ff */
[----:B------:R-:W-:-:S07]  /*25210*/  IMAD.MOV.U32 R5, RZ, RZ, R14 ;  /* 0x000000ffff057224 */ /* 0x000fce00078e000e */
[----:B------:R-:W-:Y:S05]  /*25220*/  WARPSYNC.COLLECTIVE R15, `(.L_x_6127) ;  /* 0x000000000f087348 */ /* 0x000fea0003c00000 */
[----:B------:R0:W1:Y:S02]  /*25230*/  SHFL.IDX P6, R14, R13, R12, R11 ;  /* 0x0000000c0d0e7389 */ /* 0x00006400000c000b */
[----:B01----:R-:W-:Y:S01]  /*25240*/  ENDCOLLECTIVE ;  /* 0x000000000000791b */ /* 0x003fe20003800000 */
.L_x_6127:
        /* <DEDUP_REMOVED lines=13> */
.L_x_6128:
[----:B------:R-:W-:Y:S01]  /*25320*/  IMAD.MOV.U32 R3, RZ, RZ, R14 ;  /* 0x000000ffff037224 */ /* 0x000fe200078e000e */
[----:B------:R-:W-:Y:S06]  /*25330*/  BRA `(.L_x_6129) ;  /* 0xffffff9c00287947 */ /* 0x000fec000383ffff */
.L_x_5967:
[----:B0-----:R0:W1:Y:S02]  /*25340*/  SYNCS.PHASECHK.TRANS64.TRYWAIT P0, [R18+URZ+0x28c20], R0 ;  /* 0x028c2000120075a7 */ /* 0x001064000800017f */
[----:B-1----:R-:W-:Y:S05]  /*25350*/  @!P0 NANOSLEEP.SYNCS 0x989680 ;  /* 0x009896800000895d */ /* 0x002fea0003900000 */
[----:B------:R-:W1:Y:S02]  /*25360*/  @!P0 SYNCS.PHASECHK.TRANS64 P0, [R18+URZ+0x28c20], R0 ;  /* 0x028c2000120085a7 */ /* 0x000e64000800007f */
[----:B-1----:R-:W-:Y:S05]  /*25370*/  @!P0 BRA `(.L_x_5967) ;  /* 0xfffffffc00f08947 */ /* 0x002fea000383ffff */
[----:B------:R-:W-:Y:S05]  /*25380*/  BRA `(.L_x_6130) ;  /* 0xffffff9c00847947 */ /* 0x000fea000383ffff */
.L_x_5971:
[----:B0-----:R0:W1:Y:S02]  /*25390*/  SYNCS.PHASECHK.TRANS64.TRYWAIT P0, [R0+URZ+0x28c60], R2 ;  /* 0x028c6002000075a7 */ /* 0x001064000800017f */
[----:B-1----:R-:W-:Y:S05]  /*253a0*/  @!P0 NANOSLEEP.SYNCS 0x989680 ;  /* 0x009896800000895d */ /* 0x002fea0003900000 */
[----:B------:R-:W1:Y:S02]  /*253b0*/  @!P0 SYNCS.PHASECHK.TRANS64 P0, [R0+URZ+0x28c60], R2 ;  /* 0x028c6002000085a7 */ /* 0x000e64000800007f */
[----:B-1----:R-:W-:Y:S05]  /*253c0*/  @!P0 BRA `(.L_x_5971) ;  /* 0xfffffffc00f08947 */ /* 0x002fea000383ffff */
[----:B------:R-:W-:Y:S05]  /*253d0*/  BRA `(.L_x_6131) ;  /* 0xffffff9c00a87947 */ /* 0x000fea000383ffff */
.L_x_5990:
[----:B-1----:R1:W2:Y:S02]  /*253e0*/  SYNCS.PHASECHK.TRANS64.TRYWAIT P0, [R2+URZ+0x28c40], R6 ;  /* 0x028c4006020075a7 */ /* 0x0022a4000800017f */
[----:B--2---:R-:W-:Y:S05]  /*253f0*/  @!P0 NANOSLEEP.SYNCS 0x989680 ;  /* 0x009896800000895d */ /* 0x004fea0003900000 */
[----:B------:R-:W2:Y:S02]  /*25400*/  @!P0 SYNCS.PHASECHK.TRANS64 P0, [R2+URZ+0x28c40], R6 ;  /* 0x028c4006020085a7 */ /* 0x000ea4000800007f */
[----:B--2---:R-:W-:Y:S05]  /*25410*/  @!P0 BRA `(.L_x_5990) ;  /* 0xfffffffc00f08947 */ /* 0x004fea000383ffff */
[----:B------:R-:W-:Y:S05]  /*25420*/  BRA `(.L_x_6132) ;  /* 0xffffffa800d07947 */ /* 0x000fea000383ffff */
.L_x_5995:
[----:B0-----:R0:W2:Y:S02]  /*25430*/  SYNCS.PHASECHK.TRANS64.TRYWAIT P0, [R2+URZ+0x28c60], R6 ;  /* 0x028c6006020075a7 */ /* 0x0010a4000800017f */
[----:B--2---:R-:W-:Y:S05]  /*25440*/  @!P0 NANOSLEEP.SYNCS 0x989680 ;  /* 0x009896800000895d */ /* 0x004fea0003900000 */
[----:B------:R-:W2:Y:S02]  /*25450*/  @!P0 SYNCS.PHASECHK.TRANS64 P0, [R2+URZ+0x28c60], R6 ;  /* 0x028c6006020085a7 */ /* 0x000ea4000800007f */
[----:B--2---:R-:W-:Y:S05]  /*25460*/  @!P0 BRA `(.L_x_5995) ;  /* 0xfffffffc00f08947 */ /* 0x004fea000383ffff */
[----:B------:R-:W-:Y:S05]  /*25470*/  BRA `(.L_x_6133) ;  /* 0xffffffac004c7947 */ /* 0x000fea000383ffff */
.L_x_6010:
[----:B-1----:R1:W2:Y:S02]  /*25480*/  SYNCS.PHASECHK.TRANS64.TRYWAIT P0, [R2+URZ+0x28c40], R3 ;  /* 0x028c4003020075a7 */ /* 0x0022a4000800017f */
[----:B--2---:R-:W-:Y:S05]  /*25490*/  @!P0 NANOSLEEP.SYNCS 0x989680 ;  /* 0x009896800000895d */ /* 0x004fea0003900000 */
[----:B------:R-:W2:Y:S02]  /*254a0*/  @!P0 SYNCS.PHASECHK.TRANS64 P0, [R2+URZ+0x28c40], R3 ;  /* 0x028c4003020085a7 */ /* 0x000ea4000800007f */
[----:B--2---:R-:W-:Y:S05]  /*254b0*/  @!P0 BRA `(.L_x_6010) ;  /* 0xfffffffc00f08947 */ /* 0x004fea000383ffff */
[----:B------:R-:W-:Y:S05]  /*254c0*/  BRA `(.L_x_6134) ;  /* 0xffffffb800247947 */ /* 0x000fea000383ffff */
.L_x_6015:
[----:B--2---:R2:W3:Y:S02]  /*254d0*/  SYNCS.PHASECHK.TRANS64.TRYWAIT P0, [R2+URZ+0x28c60], R3 ;  /* 0x028c6003020075a7 */ /* 0x0044e4000800017f */
[----:B---3--:R-:W-:Y:S05]  /*254e0*/  @!P0 NANOSLEEP.SYNCS 0x989680 ;  /* 0x009896800000895d */ /* 0x008fea0003900000 */
[----:B------:R-:W3:Y:S02]  /*254f0*/  @!P0 SYNCS.PHASECHK.TRANS64 P0, [R2+URZ+0x28c60], R3 ;  /* 0x028c6003020085a7 */ /* 0x000ee4000800007f */
[----:B---3--:R-:W-:Y:S05]  /*25500*/  @!P0 BRA `(.L_x_6015) ;  /* 0xfffffffc00f08947 */ /* 0x008fea000383ffff */
[----:B------:R-:W-:Y:S05]  /*25510*/  BRA `(.L_x_6135) ;  /* 0xffffffb800a07947 */ /* 0x000fea000383ffff */
.L_x_6030:
[----:B-1----:R1:W2:Y:S02]  /*25520*/  SYNCS.PHASECHK.TRANS64.TRYWAIT P0, [R3+URZ+0x28c40], R2 ;  /* 0x028c4002030075a7 */ /* 0x0022a4000800017f */
[----:B--2---:R-:W-:Y:S05]  /*25530*/  @!P0 NANOSLEEP.SYNCS 0x989680 ;  /* 0x009896800000895d */ /* 0x004fea0003900000 */
[----:B------:R-:W2:Y:S02]  /*25540*/  @!P0 SYNCS.PHASECHK.TRANS64 P0, [R3+URZ+0x28c40], R2 ;  /* 0x028c4002030085a7 */ /* 0x000ea4000800007f */
[----:B--2---:R-:W-:Y:S05]  /*25550*/  @!P0 BRA `(.L_x_6030) ;  /* 0xfffffffc00f08947 */ /* 0x004fea000383ffff */
[----:B------:R-:W-:Y:S05]  /*25560*/  BRA `(.L_x_6136) ;  /* 0xffffffc400607947 */ /* 0x000fea000383ffff */
.L_x_6035:
[----:B--2---:R2:W3:Y:S02]  /*25570*/  SYNCS.PHASECHK.TRANS64.TRYWAIT P0, [R3+URZ+0x28c60], R2 ;  /* 0x028c6002030075a7 */ /* 0x0044e4000800017f */
[----:B---3--:R-:W-:Y:S05]  /*25580*/  @!P0 NANOSLEEP.SYNCS 0x989680 ;  /* 0x009896800000895d */ /* 0x008fea0003900000 */
[----:B------:R-:W3:Y:S02]  /*25590*/  @!P0 SYNCS.PHASECHK.TRANS64 P0, [R3+URZ+0x28c60], R2 ;  /* 0x028c6002030085a7 */ /* 0x000ee4000800007f */
[----:B---3--:R-:W-:Y:S05]  /*255a0*/  @!P0 BRA `(.L_x_6035) ;  /* 0xfffffffc00f08947 */ /* 0x008fea000383ffff */
[----:B------:R-:W-:Y:S05]  /*255b0*/  BRA `(.L_x_6137) ;  /* 0xffffffc400dc7947 */ /* 0x000fea000383ffff */
.L_x_6051:
[----:B------:R-:W2:Y:S01]  /*255c0*/  LDL R0, [R1] ;  /* 0x0000000001007983 */ /* 0x000ea20000100800 */
[----:B------:R-:W-:Y:S01]  /*255d0*/  BSSY B0, `(.L_x_6138) ;  /* 0x0000008000007945 */ /* 0x000fe20003800000 */
[----:B------:R-:W-:Y:S02]  /*255e0*/  IMAD.MOV.U32 R12, RZ, RZ, RZ ;  /* 0x000000ffff0c7224 */ /* 0x000fe400078e00ff */
[----:B------:R-:W-:Y:S02]  /*255f0*/  IMAD.MOV.U32 R11, RZ, RZ, 0x1f ;  /* 0x0000001fff0b7424 */ /* 0x000fe400078e00ff */
[----:B0-----:R-:W-:Y:S02]  /*25600*/  IMAD.MOV.U32 R15, RZ, RZ, -0x1 ;  /* 0xffffffffff0f7424 */ /* 0x001fe400078e00ff */
[----:B--2---:R-:W-:-:S07]  /*25610*/  IMAD.MOV.U32 R13, RZ, RZ, R0 ;  /* 0x000000ffff0d7224 */ /* 0x004fce00078e0000 */
[----:B-1----:R-:W-:Y:S05]  /*25620*/  WARPSYNC.COLLECTIVE R15, `(.L_x_6139) ;  /* 0x000000000f087348 */ /* 0x002fea0003c00000 */
[----:B------:R0:W2:Y:S02]  /*25630*/  SHFL.IDX P6, R14, R13, R12, R11 ;  /* 0x0000000c0d0e7389 */ /* 0x0000a400000c000b */
[----:B012---:R-:W-:Y:S01]  /*25640*/  ENDCOLLECTIVE ;  /* 0x000000000000791b */ /* 0x007fe20003800000 */
.L_x_6139:
[----:B------:R-:W-:Y:S05]  /*25650*/  BSYNC B0 ;  /* 0x0000000000007941 */ /* 0x000fea0003800000 */
.L_x_6138:
        /* <DEDUP_REMOVED lines=9> */
.L_x_6140:
        /* <DEDUP_REMOVED lines=26> */
.L_x_6141:
        /* <DEDUP_REMOVED lines=8> */
.L_x_6142:
        /* <DEDUP_REMOVED lines=8> */
.L_x_6143:
        /* <DEDUP_REMOVED lines=8> */
.L_x_6144:
        /* <DEDUP_REMOVED lines=8> */
.L_x_6145:
        /* <DEDUP_REMOVED lines=9> */
.L_x_6146:
[----:B------:R-:W-:Y:S01]  /*25b20*/  IMAD.MOV.U32 R9, RZ, RZ, R14 ;  /* 0x000000ffff097224 */ /* 0x000fe200078e000e */
[----:B------:R-:W-:Y:S06]  /*25b30*/  BRA `(.L_x_6147) ;  /* 0xffffffd000147947 */ /* 0x000fec000383ffff */
.L_x_6054:
        /* <DEDUP_REMOVED lines=8> */
.L_x_6149:
[----:B------:R-:W-:Y:S05]  /*25bc0*/  BSYNC B0 ;  /* 0x0000000000007941 */ /* 0x000fea0003800000 */
.L_x_6148:
        /* <DEDUP_REMOVED lines=10> */
.L_x_6150:
        /* <DEDUP_REMOVED lines=8> */
.L_x_6151:
        /* <DEDUP_REMOVED lines=8> */
.L_x_6152:
        /* <DEDUP_REMOVED lines=8> */
.L_x_6153:
        /* <DEDUP_REMOVED lines=9> */
.L_x_6154:
[----:B------:R-:W-:Y:S01]  /*25e80*/  IMAD.MOV.U32 R9, RZ, RZ, R14 ;  /* 0x000000ffff097224 */ /* 0x000fe200078e000e */
[----:B------:R-:W-:Y:S06]  /*25e90*/  BRA `(.L_x_6155) ;  /* 0xffffffcc00e87947 */ /* 0x000fec000383ffff */
.L_x_6056:
[----:B------:R-:W-:Y:S01]  /*25ea0*/  BSSY B0, `(.L_x_6156) ;  /* 0x0000006000007945 */ /* 0x000fe20003800000 */
[----:B------:R-:W-:Y:S01]  /*25eb0*/  PLOP3.LUT P6, PT, P6, PT, PT, 0x8, 0x0 ;  /* 0x000000000000781c */ /* 0x000fe200037ce170 */
[----:B------:R-:W-:-:S12]  /*25ec0*/  IMAD.MOV.U32 R15, RZ, RZ, -0x1 ;  /* 0xffffffffff0f7424 */ /* 0x000fd800078e00ff */
[----:B0-----:R-:W-:Y:S05]  /*25ed0*/  WARPSYNC.COLLECTIVE R15, `(.L_x_6157) ;  /* 0x000000000f087348 */ /* 0x001fea0003c00000 */
[----:B------:R-:W-:Y:S01]  /*25ee0*/  VOTE.ANY R14, PT, P6 ;  /* 0x00000000000e7806 */ /* 0x000fe200030e0100 */
[----:B0-----:R-:W-:Y:S06]  /*25ef0*/  ENDCOLLECTIVE ;  /* 0x000000000000791b */ /* 0x001fec0003800000 */
.L_x_6157:
[----:B------:R-:W-:Y:S05]  /*25f00*/  BSYNC B0 ;  /* 0x0000000000007941 */ /* 0x000fea0003800000 */
.L_x_6156:
        /* <DEDUP_REMOVED lines=10> */
.L_x_6158:
[----:B------:R-:W-:Y:S02]  /*25fb0*/  IMAD.MOV.U32 R13, RZ, RZ, R6 ;  /* 0x000000ffff0d7224 */ /* 0x000fe400078e0006 */
[----:B------:R-:W-:-:S07]  /*25fc0*/  IMAD.MOV.U32 R4, RZ, RZ, R14 ;  /* 0x000000ffff047224 */ /* 0x000fce00078e000e */
[----:B------:R-:W-:Y:S05]  /*25fd0*/  WARPSYNC.COLLECTIVE R15, `(.L_x_6159) ;  /* 0x000000000f087348 */ /* 0x000fea0003c00000 */
[----:B------:R0:W1:Y:S02]  /*25fe0*/  SHFL.IDX P6, R14, R13, R12, R11 ;  /* 0x0000000c0d0e7389 */ /* 0x00006400000c000b */
[----:B01----:R-:W-:Y:S01]  /*25ff0*/  ENDCOLLECTIVE ;  /* 0x000000000000791b */ /* 0x003fe20003800000 */
.L_x_6159:
[----:B------:R-:W-:Y:S02]  /*26000*/  IMAD.MOV.U32 R6, RZ, RZ, R14 ;  /* 0x000000ffff067224 */ /* 0x000fe400078e000e */
[----:B------:R-:W-:-:S05]  /*26010*/  IMAD.IADD R10, R7, 0x1, R10 ;  /* 0x00000001070a7824 */ /* 0x000fca00078e020a */
[----:B------:R2:W-:Y:S01]  /*26020*/  STL [R1+0xc], R10 ;  /* 0x00000c0a01007387 */ /* 0x0005e20000100800 */
[----:B------:R-:W-:Y:S05]  /*26030*/  BRA `(.L_x_6160) ;  /* 0xffffffcc00c87947 */ /* 0x000fea000383ffff */
.L_x_6058:
[----:B------:R-:W-:Y:S01]  /*26040*/  BSSY B0, `(.L_x_6161) ;  /* 0x0000008000007945 */ /* 0x000fe20003800000 */
[----:B------:R-:W-:Y:S02]  /*26050*/  IMAD.MOV.U32 R13, RZ, RZ, R3 ;  /* 0x000000ffff0d7224 */ /* 0x000fe400078e0003 */
[----:B------:R-:W-:Y:S02]  /*26060*/  IMAD.MOV.U32 R12, RZ, RZ, R7 ;  /* 0x000000ffff0c7224 */ /* 0x000fe400078e0007 */
[----:B------:R-:W-:Y:S02]  /*26070*/  IMAD.MOV.U32 R11, RZ, RZ, 0x1f ;  /* 0x0000001fff0b7424 */ /* 0x000fe400078e00ff */
[----:B------:R-:W-:-:S07]  /*26080*/  IMAD.MOV.U32 R15, RZ, RZ, -0x1 ;  /* 0xffffffffff0f7424 */ /* 0x000fce00078e00ff */
[----:B0-2---:R-:W-:Y:S05]  /*26090*/  WARPSYNC.COLLECTIVE R15, `(.L_x_6162) ;  /* 0x000000000f087348 */ /* 0x005fea0003c00000 */
[----:B------:R1:W3:Y:S02]  /*260a0*/  SHFL.IDX P6, R14, R13, R12, R11 ;  /* 0x0000000c0d0e7389 */ /* 0x0002e400000c000b */
[----:B0123--:R-:W-:Y:S01]  /*260b0*/  ENDCOLLECTIVE ;  /* 0x000000000000791b */ /* 0x00ffe20003800000 */
.L_x_6162:
[----:B------:R-:W-:Y:S05]  /*260c0*/  BSYNC B0 ;  /* 0x0000000000007941 */ /* 0x000fea0003800000 */
.L_x_6161:
[----:B------:R-:W-:Y:S01]  /*260d0*/  IMAD.MOV.U32 R8, RZ, RZ, R14 ;  /* 0x000000ffff087224 */ /* 0x000fe200078e000e */
[----:B------:R-:W-:Y:S06]  /*260e0*/  BRA `(.L_x_6057) ;  /* 0xffffffcc00b47947 */ /* 0x000fec000383ffff */
.L_x_6064:
[----:B0-----:R0:W1:Y:S02]  /*260f0*/  SYNCS.PHASECHK.TRANS64.TRYWAIT P0, [R0+URZ+0x28c20], R3 ;  /* 0x028c2003000075a7 */ /* 0x001064000800017f */
[----:B-1----:R-:W-:Y:S05]  /*26100*/  @!P0 NANOSLEEP.SYNCS 0x989680 ;  /* 0x009896800000895d */ /* 0x002fea0003900000 */
[----:B------:R-:W1:Y:S02]  /*26110*/  @!P0 SYNCS.PHASECHK.TRANS64 P0, [R0+URZ+0x28c20], R3 ;  /* 0x028c2003000085a7 */ /* 0x000e64000800007f */
[----:B-1----:R-:W-:Y:S05]  /*26120*/  @!P0 BRA `(.L_x_6064) ;  /* 0xfffffffc00f08947 */ /* 0x002fea000383ffff */
[----:B------:R-:W-:Y:S05]  /*26130*/  BRA `(.L_x_6163) ;  /* 0xffffffd800507947 */ /* 0x000fea000383ffff */
.L_x_6065:
        /* <DEDUP_REMOVED lines=11> */
.L_x_6165:
[----:B------:R-:W-:Y:S05]  /*261f0*/  BSYNC B0 ;  /* 0x0000000000007941 */ /* 0x000fea0003800000 */
.L_x_6164:
[----:B------:R-:W-:Y:S05]  /*26200*/  BRA `(.L_x_6166) ;  /* 0xffffffd800387947 */ /* 0x000fea000383ffff */
.L_x_6066:
[----:B------:R-:W-:Y:S01]  /*26210*/  BSSY B0, `(.L_x_6167) ;  /* 0x0000006000007945 */ /* 0x000fe20003800000 */
[----:B------:R-:W-:-:S07]  /*26220*/  IMAD.MOV.U32 R15, RZ, RZ, -0x1 ;  /* 0xffffffffff0f7424 */ /* 0x000fce00078e00ff */
[----:B01-3--:R-:W-:Y:S05]  /*26230*/  WARPSYNC.COLLECTIVE R15, `(.L_x_6168) ;  /* 0x000000000f0c7348 */ /* 0x00bfea0003c00000 */
[----:B------:R-:W-:Y:S02]  /*26240*/  ELECT P6, UR62, PT ;  /* 0x00000000003e782f */ /* 0x000fe400038c0000 */
[----:B------:R-:W-:Y:S01]  /*26250*/  MOV R14, UR62 ;  /* 0x0000003e000e7c02 */ /* 0x000fe20008000f00 */
[----:B01-3--:R-:W-:Y:S10]  /*26260*/  ENDCOLLECTIVE ;  /* 0x000000000000791b */ /* 0x00bff40003800000 */
.L_x_6168:
[----:B------:R-:W-:Y:S05]  /*26270*/  BSYNC B0 ;  /* 0x0000000000007941 */ /* 0x000fea0003800000 */
.L_x_6167:
[----:B------:R-:W-:Y:S05]  /*26280*/  BRA `(.L_x_6169) ;  /* 0xffffffd8002c7947 */ /* 0x000fea000383ffff */
.L_x_6068:
[----:B0-----:R0:W1:Y:S02]  /*26290*/  SYNCS.PHASECHK.TRANS64.TRYWAIT P0, [R6+URZ], R5 ;  /* 0x00000005060075a7 */ /* 0x001064000800017f */
[----:B-1----:R-:W-:Y:S05]  /*262a0*/  @!P0 NANOSLEEP.SYNCS 0x989680 ;  /* 0x009896800000895d */ /* 0x002fea0003900000 */
[----:B------:R-:W1:Y:S02]  /*262b0*/  @!P0 SYNCS.PHASECHK.TRANS64 P0, [R6+URZ], R5 ;  /* 0x00000005060085a7 */ /* 0x000e64000800007f */
[----:B-1----:R-:W-:Y:S05]  /*262c0*/  @!P0 BRA `(.L_x_6068) ;  /* 0xfffffffc00f08947 */ /* 0x002fea000383ffff */
[----:B------:R-:W-:Y:S05]  /*262d0*/  BRA `(.L_x_6170) ;  /* 0xffffffd800647947 */ /* 0x000fea000383ffff */
.L_x_6069:
[----:B-1----:R1:W2:Y:S02]  /*262e0*/  SYNCS.PHASECHK.TRANS64.TRYWAIT P0, [R7+URZ], R2 ;  /* 0x00000002070075a7 */ /* 0x0022a4000800017f */
[----:B--2---:R-:W-:Y:S05]  /*262f0*/  @!P0 NANOSLEEP.SYNCS 0x989680 ;  /* 0x009896800000895d */ /* 0x004fea0003900000 */
[----:B------:R-:W2:Y:S02]  /*26300*/  @!P0 SYNCS.PHASECHK.TRANS64 P0, [R7+URZ], R2 ;  /* 0x00000002070085a7 */ /* 0x000ea4000800007f */
[----:B--2---:R-:W-:Y:S05]  /*26310*/  @!P0 BRA `(.L_x_6069) ;  /* 0xfffffffc00f08947 */ /* 0x004fea000383ffff */
[----:B------:R-:W-:Y:S05]  /*26320*/  BRA `(.L_x_6171) ;  /* 0xffffffd800587947 */ /* 0x000fea000383ffff */
.L_x_6071:
[----:B--2---:R2:W4:Y:S02]  /*26330*/  SYNCS.PHASECHK.TRANS64.TRYWAIT P0, [R4+URZ], R5 ;  /* 0x00000005040075a7 */ /* 0x004524000800017f */
[----:B----4-:R-:W-:Y:S05]  /*26340*/  @!P0 NANOSLEEP.SYNCS 0x989680 ;  /* 0x009896800000895d */ /* 0x010fea0003900000 */
[----:B------:R-:W4:Y:S02]  /*26350*/  @!P0 SYNCS.PHASECHK.TRANS64 P0, [R4+URZ], R5 ;  /* 0x00000005040085a7 */ /* 0x000f24000800007f */
[----:B----4-:R-:W-:Y:S05]  /*26360*/  @!P0 BRA `(.L_x_6071) ;  /* 0xfffffffc00f08947 */ /* 0x010fea000383ffff */
[----:B------:R-:W-:Y:S05]  /*26370*/  BRA `(.L_x_6172) ;  /* 0xffffffd8005c7947 */ /* 0x000fea000383ffff */
.L_x_6173:
        /* <DEDUP_REMOVED lines=16> */
.L_x_15177:


//--------------------- .text._ZN7cutlass13device_kernelIN5flash11enable_sm90INS1_16FlashAttnFwdSm90INS1_25CollectiveMainloopFwdSm90ILi2EN4cute5tupleIJNS5_1CILi1EEES8_S8_EEENS6_IJNS7_ILi64EEESA_SA_EEELi512ENS_10bfloat16_tEfNS_4arch4Sm90ELb0ELb1ELb1ELb1ELb0ELb0ELb1ELb0ELb0ELb1ELb1ELb0EEENS1_21CollectiveEpilogueFwdINS6_IJSA_NS7_ILi512EEESA_EEES9_SC_SE_Li256ELb1ELb1ELb1ELb0EEENS1_36VarlenDynamicPersistentTileSchedulerILi64ELi64ELi256ELi128ELb1ELb1ELb1ELb1ELb0ELb1EEEEEEEEEvNT_6ParamsE --------------------------
	.section	.text._ZN7cutlass13device_kernelIN5flash11enable_sm90INS1_16FlashAttnFwdSm90INS1_25CollectiveMainloopFwdSm90ILi2EN4cute5tupleIJNS5_1CILi1EEES8_S8_EEENS6_IJNS7_ILi64EEESA_SA_EEELi512ENS_10bfloat16_tEfNS_4arch4Sm90ELb0ELb1ELb1ELb1ELb0ELb0ELb1ELb0ELb0ELb1ELb1ELb0EEENS1_21CollectiveEpilogueFwdINS6_IJSA_NS7_ILi512EEESA_EEES9_SC_SE_Li256ELb1ELb1ELb1ELb0EEENS1_36VarlenDynamicPersistentTileSchedulerILi64ELi64ELi256ELi128ELb1ELb1ELb1ELb1ELb0ELb1EEEEEEEEEvNT_6ParamsE,"ax",@progbits
	.align	128
.text._ZN7cutlass13device_kernelIN5flash11enable_sm90INS1_16FlashAttnFwdSm90INS1_25CollectiveMainloopFwdSm90ILi2EN4cute5tupleIJNS5_1CILi1EEES8_S8_EEENS6_IJNS7_ILi64EEESA_SA_EEELi512ENS_10bfloat16_tEfNS_4arch4Sm90ELb0ELb1ELb1ELb1ELb0ELb0ELb1ELb0ELb0ELb1ELb1ELb0EEENS1_21CollectiveEpilogueFwdINS6_IJSA_NS7_ILi512EEESA_EEES9_SC_SE_Li256ELb1ELb1ELb1ELb0EEENS1_36VarlenDynamicPersistentTileSchedulerILi64ELi64ELi256ELi128ELb1ELb1ELb1ELb1ELb0ELb1EEEEEEEEEvNT_6ParamsE:
        .type           _ZN7cutlass13device_kernelIN5flash11enable_sm90INS1_16FlashAttnFwdSm90INS1_25CollectiveMainloopFwdSm90ILi2EN4cute5tupleIJNS5_1CILi1EEES8_S8_EEENS6_IJNS7_ILi64EEESA_SA_EEELi512ENS_10bfloat16_tEfNS_4arch4Sm90ELb0ELb1ELb1ELb1ELb0ELb0ELb1ELb0ELb0ELb1ELb1ELb0EEENS1_21CollectiveEpilogueFwdINS6_IJSA_NS7_ILi512EEESA_EEES9_SC_SE_Li256ELb1ELb1ELb1ELb0EEENS1_36VarlenDynamicPersistentTileSchedulerILi64ELi64ELi256ELi128ELb1ELb1ELb1ELb1ELb0ELb1EEEEEEEEEvNT_6ParamsE,@function
        .size           _ZN7cutlass13device_kernelIN5flash11enable_sm90INS1_16FlashAttnFwdSm90INS1_25CollectiveMainloopFwdSm90ILi2EN4cute5tupleIJNS5_1CILi1EEES8_S8_EEENS6_IJNS7_ILi64EEESA_SA_EEELi512ENS_10bfloat16_tEfNS_4arch4Sm90ELb0ELb1ELb1ELb1ELb0ELb0ELb1ELb0ELb0ELb1ELb1ELb0EEENS1_21CollectiveEpilogueFwdINS6_IJSA_NS7_ILi512EEESA_EEES9_SC_SE_Li256ELb1ELb1ELb1ELb0EEENS1_36VarlenDynamicPersistentTileSchedulerILi64ELi64ELi256ELi128ELb1ELb1ELb1ELb1ELb0ELb1EEEEEEEEEvNT_6ParamsE,(.L_x_15178 - _ZN7cutlass13device_kernelIN5flash11enable_sm90INS1_16FlashAttnFwdSm90INS1_25CollectiveMainloopFwdSm90ILi2EN4cute5tupleIJNS5_1CILi1EEES8_S8_EEENS6_IJNS7_ILi64EEESA_SA_EEELi512ENS_10bfloat16_tEfNS_4arch4Sm90ELb0ELb1ELb1ELb1ELb0ELb0ELb1ELb0ELb0ELb1ELb1ELb0EEENS1_21CollectiveEpilogueFwdINS6_IJSA_NS7_ILi512EEESA_EEES9_SC_SE_Li256ELb1ELb1ELb1ELb0EEENS1_36VarlenDynamicPersistentTileSchedulerILi64ELi64ELi256ELi128ELb1ELb1ELb1ELb1ELb0ELb1EEEEEEEEEvNT_6ParamsE)
        .other          _ZN7cutlass13device_kernelIN5flash11enable_sm90INS1_16FlashAttnFwdSm90INS1_25CollectiveMainloopFwdSm90ILi2EN4cute5tupleIJNS5_1CILi1EEES8_S8_EEENS6_IJNS7_ILi64EEESA_SA_EEELi512ENS_10bfloat16_tEfNS_4arch4Sm90ELb0ELb1ELb1ELb1ELb0ELb0ELb1ELb0ELb0ELb1ELb1ELb0EEENS1_21CollectiveEpilogueFwdINS6_IJSA_NS7_ILi512EEESA_EEES9_SC_SE_Li256ELb1ELb1ELb1ELb0EEENS1_36VarlenDynamicPersistentTileSchedulerILi64ELi64ELi256ELi128ELb1ELb1ELb1ELb1ELb0ELb1EEEEEEEEEvNT_6ParamsE,@"STO_CUDA_ENTRY STV_DEFAULT"
_ZN7cutlass13device_kernelIN5flash11enable_sm90INS1_16FlashAttnFwdSm90INS1_25CollectiveMainloopFwdSm90ILi2EN4cute5tupleIJNS5_1CILi1EEES8_S8_EEENS6_IJNS7_ILi64EEESA_SA_EEELi512ENS_10bfloat16_tEfNS_4arch4Sm90ELb0ELb1ELb1ELb1ELb0ELb0ELb1ELb0ELb0ELb1ELb1ELb0EEENS1_21CollectiveEpilogueFwdINS6_IJSA_NS7_ILi512EEESA_EEES9_SC_SE_Li256ELb1ELb1ELb1ELb0EEENS1_36VarlenDynamicPersistentTileSchedulerILi64ELi64ELi256ELi128ELb1ELb1ELb1ELb1ELb0ELb1EEEEEEEEEvNT_6ParamsE:
[----:B------:R-:W0:Y:S02]  /*0000*/  LDC R1, c[0x0][0x28] ;  /* 0x00000a00ff017b82 */ /* 0x000e240000000800 */
[----:B0-----:R-:W-:Y:S01]  /*0010*/  VIADD R1, R1, 0xfffffb40 ;  /* 0xfffffb4001017836 */ /* 0x001fe20000000000 */
[----:B------:R-:W0:Y:S01]  /*0020*/  S2R R4, SR_TID.X ;  /* 0x0000000000047919 */ /* 0x000e220000002100 */
[----:B------:R-:W-:Y:S01]  /*0030*/  ELECT P0, URZ, PT ;  /* 0x00000000003f782f */ /* 0x000fe20003800000 */
[----:B------:R-:W-:Y:S01]  /*0040*/  BSSY B0, `(.L_x_6174) ;  /* 0x0000011000007945 */ /* 0x000fe20003800000 */
[----:B------:R-:W-:Y:S01]  /*0050*/  ULDC UR4, c[0x0][0x20] ;  /* 0x0000080000047ab9 */ /* 0x000fe20000000800 */
[----:B0-----:R-:W-:-:S05]  /*0060*/  SHF.R.U32.HI R0, RZ, 0x5, R4 ;  /* 0x00000005ff007819 */ /* 0x001fca0000011604 */
[----:B------:R-:W0:Y:S02]  /*0070*/  SHFL.IDX PT, R2, R0, RZ, 0x1f ;  /* 0x00001fff00027589 */ /* 0x000e2400000e0000 */
[----:B0-----:R-:W-:Y:S02]  /*0080*/  ISETP.EQ.AND P0, PT, R2, RZ, P0 ;  /* 0x000000ff0200720c */ /* 0x001fe40000702270 */
[----:B------:R-:W-:Y:S01]  /*0090*/  IADD3 R2, P1, R1, UR4, RZ ;  /* 0x0000000401027c10 */ /* 0x000fe2000ff3e0ff */
[----:B------:R-:W-:-:S04]  /*00a0*/  ULDC UR4, c[0x0][0x24] ;  /* 0x0000090000047ab9 */ /* 0x000fc80000000800 */
[----:B------:R-:W-:-:S06]  /*00b0*/  IMAD.X R16, RZ, RZ, UR4, P1 ;  /* 0x00000004ff107e24 */ /* 0x000fcc00088e06ff */
        /* <DEDUP_REMOVED lines=9> */
.L_x_6175:
[----:B------:R-:W-:Y:S05]  /*0150*/  BSYNC B0 ;  /* 0x0000000000007941 */ /* 0x000fea0003800000 */
.L_x_6174:
[----:B------:R-:W-:Y:S01]  /*0160*/  VOTEU.ANY UP0, P0 ;  /* 0x00000000003f7886 */ /* 0x000fe20000000100 */
[----:B------:R-:W0:Y:S01]  /*0170*/  SHFL.IDX PT, R3, R0, RZ, 0x1f ;  /* 0x00001fff00037589 */ /* 0x000e2200000e0000 */
[----:B------:R-:W-:Y:S01]  /*0180*/  UMOV UR4, 0x80 ;  /* 0x0000008000047882 */ /* 0x000fe20000000000 */
[----:B------:R-:W-:Y:S01]  /*0190*/  UMOV UR7, 0x100 ;  /* 0x0000010000077882 */ /* 0x000fe20000000000 */
[----:B------:R-:W-:Y:S01]  /*01a0*/  SHF.R.U32.HI R4, RZ, 0x7, R4 ;  /* 0x00000007ff047819 */ /* 0x000fe20000011604 */
[----:B------:R-:W1:Y:S01]  /*01b0*/  @UP0 S2UR UR8, SR_CgaCtaId ;  /* 0x00000000000809c3 */ /* 0x000e620000008800 */
[----:B------:R-:W-:Y:S01]  /*01c0*/  @UP0 UMOV UR6, 0x400 ;  /* 0x0000040000060882 */ /* 0x000fe20000000000 */
[----:B------:R-:W-:-:S04]  /*01d0*/  @UP0 UIADD3 UR4, -UR4, 0x100000, URZ ;  /* 0x0010000004040890 */ /* 0x000fc8000fffe13f */
[----:B------:R-:W-:Y:S02]  /*01e0*/  @UP0 USHF.L.U32 UR5, UR4, 0xb, URZ ;  /* 0x0000000b04050899 */ /* 0x000fe4000800063f */
[----:B------:R-:W-:Y:S01]  /*01f0*/  @UP0 USHF.L.U32 UR4, UR4, 0x1, URZ ;  /* 0x0000000104040899 */ /* 0x000fe2000800063f */
[----:B------:R-:W-:Y:S01]  /*0200*/  VOTEU.ANY UP1, P0 ;  /* 0x00000000003f7886 */ /* 0x000fe20000020100 */
[----:B------:R-:W-:Y:S01]  /*0210*/  VOTEU.ANY UP2, P0 ;  /* 0x00000000003f7886 */ /* 0x000fe20000040100 */
[----:B------:R-:W2:Y:S01]  /*0220*/  SHFL.IDX PT, R4, R4, RZ, 0x1f ;  /* 0x00001fff04047589 */ /* 0x000ea200000e0000 */
[----:B0-----:R-:W-:Y:S01]  /*0230*/  ISETP.NE.AND P1, PT, R3, RZ, PT ;  /* 0x000000ff0300720c */ /* 0x001fe20003f25270 */
[----:B-1----:R-:W-:Y:S02]  /*0240*/  @UP0 ULEA UR8, UR8, UR6, 0x18 ;  /* 0x0000000608080291 */ /* 0x002fe4000f8ec03f */
[----:B------:R-:W-:-:S04]  /*0250*/  @UP0 UIADD3 UR6, -UR7, 0x100000, URZ ;  /* 0x0010000007060890 */ /* 0x000fc8000fffe13f */
[----:B------:R-:W-:Y:S02]  /*0260*/  @UP0 USHF.L.U32 UR7, UR6, 0xb, URZ ;  /* 0x0000000b06070899 */ /* 0x000fe4000800063f */
[----:B------:R-:W-:Y:S01]  /*0270*/  @UP0 USHF.L.U32 UR6, UR6, 0x1, URZ ;  /* 0x0000000106060899 */ /* 0x000fe2000800063f */
[----:B------:R-:W-:Y:S01]  /*0280*/  VOTEU.ANY UP0, P0 ;  /* 0x00000000003f7886 */ /* 0x000fe20000000100 */
[----:B------:R-:W0:Y:S04]  /*0290*/  FENCE.VIEW.ASYNC.S ;  /* 0x00000000000073c6 */ /* 0x000e280000000000 */
[----:B0-----:R0:W1:Y:S01]  /*02a0*/  @UP0 SYNCS.EXCH.64 URZ, [UR8+0x38800], UR4 ;  /* 0x03880004083f05b2 */ /* 0x0010620008000100 */
[----:B------:R0:W3:Y:S05]  /*02b0*/  @UP1 SYNCS.EXCH.64 URZ, [UR8+0x38810], UR4 ;  /* 0x03881004083f15b2 */ /* 0x0000ea0008000100 */
[----:B------:R0:W4:Y:S01]  /*02c0*/  @UP2 SYNCS.EXCH.64 URZ, [UR8+0x38820], UR6 ;  /* 0x03882006083f25b2 */ /* 0x0001220008000100 */
[----:B--2---:R-:W-:Y:S05]  /*02d0*/  @P1 BRA `(.L_x_6176) ;  /* 0x0000000000381947 */ /* 0x004fea0003800000 */
        /* <DEDUP_REMOVED lines=13> */
[----:B--2---:R-:W-:Y:S01]  /*03b0*/  NOP ;  /* 0x0000000000007918 */ /* 0x004fe20000000000 */
.L_x_6176:
[----:B------:R-:W2:Y:S01]  /*03c0*/  SHFL.IDX PT, R3, R0, RZ, 0x1f ;  /* 0x00001fff00037589 */ /* 0x000ea200000e0000 */
[----:B------:R-:W-:Y:S01]  /*03d0*/  NOP ;  /* 0x0000000000007918 */ /* 0x000fe20000000000 */
[----:B--2---:R-:W-:-:S13]  /*03e0*/  ISETP.NE.AND P0, PT, R3, RZ, PT ;  /* 0x000000ff0300720c */ /* 0x004fda0003f05270 */
        /* <DEDUP_REMOVED lines=18> */
[----:B--2---:R-:W-:Y:S01]  /*0510*/  NOP ;  /* 0x0000000000007918 */ /* 0x004fe20000000000 */
.L_x_6177:
[----:B------:R-:W2:Y:S01]  /*0520*/  SHFL.IDX PT, R3, R0, RZ, 0x1f ;  /* 0x00001fff00037589 */ /* 0x000ea200000e0000 */
[----:B------:R-:W-:Y:S01]  /*0530*/  NOP ;  /* 0x0000000000007918 */ /* 0x000fe20000000000 */
[----:B--2---:R-:W-:-:S13]  /*0540*/  ISETP.NE.AND P0, PT, R3, RZ, PT ;  /* 0x000000ff0300720c */ /* 0x004fda0003f05270 */
        /* <DEDUP_REMOVED lines=15> */
.L_x_6178:
        /* <DEDUP_REMOVED lines=22> */
.L_x_6179:
[----:B------:R-:W2:Y:S01]  /*07a0*/  SHFL.IDX PT, R3, R0, RZ, 0x1f ;  /* 0x00001fff00037589 */ /* 0x000ea200000e0000 */
[----:B------:R-:W-:Y:S01]  /*07b0*/  R2UR UR38, R4 ;  /* 0x00000000042672ca */ /* 0x000fe200000e0000 */
        /* <DEDUP_REMOVED lines=21> */
.L_x_6180:
[----:B------:R-:W-:Y:S01]  /*0910*/  UISETP.NE.AND UP0, UPT, UR38, URZ, UPT ;  /* 0x0000003f2600728c */ /* 0x000fe2000bf05270 */
[----:B------:R-:W-:Y:S01]  /*0920*/  NOP ;  /* 0x0000000000007918 */ /* 0x000fe20000000000 */
[----:B------:R-:W-:Y:S01]  /*0930*/  ULDC.64 UR40, c[0x0][0x208] ;  /* 0x0000820000287ab9 */ /* 0x000fe20000000a00 */
[----:B------:R-:W-:Y:S01]  /*0940*/  IMAD.MOV.U32 R152, RZ, RZ, R2 ;  /* 0x000000ffff987224 */ /* 0x000fe200078e0002 */
[----:B0-----:R-:W-:Y:S01]  /*0950*/  UP2UR UR4, UPR, URZ, 0x1 ;  /* 0x000000013f047883 */ /* 0x001fe20008000000 */
[----:B------:R-:W-:Y:S01]  /*0960*/  IMAD.MOV.U32 R153, RZ, RZ, R16 ;  /* 0x000000ffff997224 */ /* 0x000fe200078e0010 */
[----:B-1-34-:R-:W-:Y:S01]  /*0970*/  BAR.SYNC.DEFER_BLOCKING 0x0 ;  /* 0x0000000000007b1d */ /* 0x01afe20000010000 */
[----:B------:R-:W-:-:S13]  /*0980*/  PLOP3.LUT P0, PT, PT, PT, UP0, 0x40, 0x0 ;  /* 0x000000000000781c */ /* 0x000fda0003f0e808 */
[----:B------:R-:W-:Y:S05]  /*0990*/  @P0 BRA `(.L_x_6181) ;  /* 0x000002c000140947 */ /* 0x000fea0003800000 */
.L_x_6182:
[----:B------:R-:W-:-:S08]  /*09a0*/  NOP ;  /* 0x0000000000007918 */ /* 0x000fd00000000000 */
[----:B------:R-:W0:Y:S02]  /*09b0*/  USETMAXREG.TRY_ALLOC.CTAPOOL UP0, 0xf0 ;  /* 0x000000f0000079c8 */ /* 0x000e240008000600 */
[----:B0-----:R-:W-:-:S13]  /*09c0*/  PLOP3.LUT P0, PT, PT, PT, UP0, 0x80, 0x0 ;  /* 0x000000000000781c */ /* 0x001fda0003f0f008 */
[----:B------:R-:W-:Y:S05]  /*09d0*/  @!P0 BRA `(.L_x_6182) ;  /* 0xfffffffc00f08947 */ /* 0x000fea000383ffff */
[----:B------:R-:W0:Y:S01]  /*09e0*/  S2R R3, SR_TID.X ;  /* 0x0000000000037919 */ /* 0x000e220000002100 */
[----:B------:R-:W1:Y:S01]  /*09f0*/  S2UR UR4, SR_CgaCtaId ;  /* 0x00000000000479c3 */ /* 0x000e620000008800 */
[----:B------:R-:W-:Y:S01]  /*0a00*/  UMOV UR47, 0x400 ;  /* 0x00000400002f7882 */ /* 0x000fe20000000000 */
[----:B------:R-:W-:Y:S01]  /*0a10*/  IADD3 R8, P1, R2, 0x1e8, RZ ;  /* 0x000001e802087810 */ /* 0x000fe20007f3e0ff */
[----:B------:R-:W-:Y:S04]  /*0a20*/  STL.64 [R1+0x1e8], RZ ;  /* 0x0001e8ff01007387 */ /* 0x000fe80000100a00 */
[----:B------:R-:W-:Y:S01]  /*0a30*/  IMAD.X R9, RZ, RZ, R16, P1 ;  /* 0x000000ffff097224 */ /* 0x000fe200008e0610 */
[----:B------:R-:W-:Y:S04]  /*0a40*/  STL [R1+0x1f0], RZ ;  /* 0x0001f0ff01007387 */ /* 0x000fe80000100800 */
[----:B------:R-:W-:Y:S04]  /*0a50*/  STL.64 [R1+0x490], R8 ;  /* 0x0004900801007387 */ /* 0x000fe80000100a00 */
[----:B------:R-:W-:Y:S01]  /*0a60*/  STL [R1+0x1f4], RZ ;  /* 0x0001f4ff01007387 */ /* 0x000fe20000100800 */
[----:B-1----:R-:W-:-:S03]  /*0a70*/  ULEA UR47, UR4, UR47, 0x18 ;  /* 0x0000002f042f7291 */ /* 0x002fc6000f8ec03f */
[----:B------:R-:W-:Y:S01]  /*0a80*/  ULDC UR4, c[0x0][0xd3c] ;  /* 0x00034f0000047ab9 */ /* 0x000fe20000000800 */
[----:B0-----:R-:W-:-:S04]  /*0a90*/  LOP3.LUT R0, R3, 0xffffff80, RZ, 0xc0, !PT ;  /* 0xffffff8003007812 */ /* 0x001fc800078ec0ff */
[----:B------:R-:W-:-:S13]  /*0aa0*/  ISETP.NE.AND P0, PT, R0, 0x80, PT ;  /* 0x000000800000780c */ /* 0x000fda0003f05270 */
[----:B------:R-:W-:Y:S06]  /*0ab0*/  @!P0 BAR.ARV 0x8, 0x100 ;  /* 0x0204000000008b1d */ /* 0x000fec0000002000 */
[----:B------:R-:W-:-:S13]  /*0ac0*/  ISETP.GE.U32.AND P0, PT, R3, 0x100, PT ;  /* 0x000001000300780c */ /* 0x000fda0003f06070 */
[----:B------:R-:W-:Y:S08]  /*0ad0*/  @P0 BAR.ARV 0xf, 0x100 ;  /* 0x03c4000000000b1d */ /* 0x000ff00000002000 */
[----:B------:R-:W-:Y:S01]  /*0ae0*/  BAR.SYNC.DEFER_BLOCKING 0x5, 0x180 ;  /* 0x0146000000007b1d */ /* 0x000fe20000010000 */
[----:B------:R-:W-:-:S05]  /*0af0*/  IADD3 R0, P2, R2, 0x1f4, RZ ;  /* 0x000001f402007810 */ /* 0x000fca0007f5e0ff */
[----:B------:R0:W-:Y:S02]  /*0b00*/  STL [R1+0x498], R0 ;  /* 0x0004980001007387 */ /* 0x0001e40000100800 */
[----:B0-----:R-:W-:-:S05]  /*0b10*/  IMAD.X R0, RZ, RZ, R16, P2 ;  /* 0x000000ffff007224 */ /* 0x001fca00010e0610 */
[----:B------:R-:W-:Y:S04]  /*0b20*/  STL [R1+0x484], R0 ;  /* 0x0004840001007387 */ /* 0x000fe80000100800 */
[----:B------:R-:W0:Y:S01]  /*0b30*/  LDS.128 R4, [UR47+0x388d0] ;  /* 0x0388d02fff047984 */ /* 0x000e220008000c00 */
[----:B------:R-:W-:Y:S06]  /*0b40*/  BAR.ARV 0x4, 0x180 ;  /* 0x0106000000007b1d */ /* 0x000fec0000002000 */
[----:B0-----:R-:W-:-:S13]  /*0b50*/  ISETP.GE.AND P0, PT, R7, UR4, PT ;  /* 0x0000000407007c0c */ /* 0x001fda000bf06270 */
[----:B------:R-:W-:Y:S05]  /*0b60*/  @P0 EXIT ;  /* 0x000000000000094d */ /* 0x000fea0003800000 */
[----:B------:R-:W-:Y:S01]  /*0b70*/  VIADD R218, R3, 0xffffff80 ;  /* 0xffffff8003da7836 */ /* 0x000fe20000000000 */
[----:B------:R-:W-:Y:S01]  /*0b80*/  R2UR UR7, R6 ;  /* 0x00000000060772ca */ /* 0x000fe200000e0000 */
[----:B------:R-:W0:Y:S01]  /*0b90*/  S2UR UR4, SR_SWINHI ;  /* 0x00000000000479c3 */ /* 0x000e220000002f00 */
[----:B------:R-:W-:Y:S02]  /*0ba0*/  R2UR UR5, R5 ;  /* 0x00000000050572ca */ /* 0x000fe400000e0000 */
[----:B------:R-:W-:Y:S02]  /*0bb0*/  SHF.R.S32.HI R3, RZ, 0x1f, R218 ;  /* 0x0000001fff037819 */ /* 0x000fe400000114da */
[----:B------:R-:W-:Y:S02]  /*0bc0*/  R2UR UR6, R7 ;  /* 0x00000000070672ca */ /* 0x000fe400000e0000 */
[CC--:B------:R-:W-:Y:S02]  /*0bd0*/  LEA.HI R6, R3.reuse, R218.reuse, RZ, 0x7 ;  /* 0x000000da03067211 */ /* 0x0c0fe400078f38ff */
[----:B------:R-:W-:-:S02]  /*0be0*/  LEA.HI R5, R3, R218, RZ, 0x2 ;  /* 0x000000da03057211 */ /* 0x000fc400078f10ff */
[-C--:B------:R-:W-:Y:S02]  /*0bf0*/  LEA.HI R0, R3, R218.reuse, RZ, 0x4 ;  /* 0x000000da03007211 */ /* 0x080fe400078f20ff */
[----:B------:R-:W-:Y:S02]  /*0c00*/  LOP3.LUT R7, R6, 0xffffff80, RZ, 0xc0, !PT ;  /* 0xffffff8006077812 */ /* 0x000fe400078ec0ff */
[----:B------:R-:W-:Y:S02]  /*0c10*/  LOP3.LUT R9, R5, 0xfffffffc, RZ, 0xc0, !PT ;  /* 0xfffffffc05097812 */ /* 0x000fe400078ec0ff */
[----:B------:R-:W-:Y:S01]  /*0c20*/  LOP3.LUT R5, R0, 0xfffffff0, RZ, 0xc0, !PT ;  /* 0xfffffff000057812 */ /* 0x000fe200078ec0ff */
[C---:B------:R-:W-:Y:S01]  /*0c30*/  IMAD.IADD R8, R218.reuse, 0x1, -R7 ;  /* 0x00000001da087824 */ /* 0x040fe200078e0a07 */
[----:B------:R-:W-:Y:S01]  /*0c40*/  LEA.HI R4, R3, R218, RZ, 0x5 ;  /* 0x000000da03047211 */ /* 0x000fe200078f28ff */
[C---:B------:R-:W-:Y:S01]  /*0c50*/  IMAD.IADD R12, R218.reuse, 0x1, -R9 ;  /* 0x00000001da0c7824 */ /* 0x040fe200078e0a09 */
[----:B------:R-:W-:Y:S01]  /*0c60*/  SHF.R.S32.HI R7, RZ, 0x4, R0 ;  /* 0x00000004ff077819 */ /* 0x000fe20000011400 */
[----:B------:R-:W-:Y:S01]  /*0c70*/  IMAD.IADD R15, R218, 0x1, -R5 ;  /* 0x00000001da0f7824 */ /* 0x000fe200078e0a05 */
[----:B------:R-:W-:Y:S01]  /*0c80*/  SHF.R.S32.HI R5, RZ, 0x1f, R8 ;  /* 0x0000001fff057819 */ /* 0x000fe20000011408 */
[----:B------:R-:W-:Y:S01]  /*0c90*/  UMOV UR36, UR47 ;  /* 0x0000002f00247c82 */ /* 0x000fe20008000000 */
[----:B0-----:R-:W-:Y:S01]  /*0ca0*/  UMOV UR37, UR4 ;  /* 0x0000000400257c82 */ /* 0x001fe20008000000 */
[----:B------:R-:W-:Y:S01]  /*0cb0*/  SHF.R.S32.HI R219, RZ, 0x7, R6 ;  /* 0x00000007ffdb7819 */ /* 0x000fe20000011406 */
[----:B------:R-:W-:Y:S01]  /*0cc0*/  IMAD.U32 R20, RZ, RZ, UR36 ;  /* 0x00000024ff147e24 */ /* 0x000fe2000f8e00ff */
[--C-:B------:R-:W-:Y:S01]  /*0cd0*/  SHF.R.S32.HI R14, RZ, 0x5, R4.reuse ;  /* 0x00000005ff0e7819 */ /* 0x100fe20000011404 */
[----:B------:R0:W-:Y:S01]  /*0ce0*/  STL [R1+0x4a4], R15 ;  /* 0x0004a40f01007387 */ /* 0x0001e20000100800 */
[----:B------:R-:W-:Y:S01]  /*0cf0*/  SHF.R.S32.HI R4, RZ, 0x1f, R4 ;  /* 0x0000001fff047819 */ /* 0x000fe20000011404 */
[----:B------:R-:W-:Y:S01]  /*0d00*/  IMAD.U32 R21, RZ, RZ, UR37 ;  /* 0x00000025ff157e24 */ /* 0x000fe2000f8e00ff */
[----:B------:R-:W-:Y:S01]  /*0d10*/  LEA.HI R0, R0, R7, RZ, 0x1 ;  /* 0x0000000700007211 */ /* 0x000fe200078f08ff */
[----:B------:R1:W-:Y:S01]  /*0d20*/  STL [R1+0x4a0], R14 ;  /* 0x0004a00e01007387 */ /* 0x0003e20000100800 */
[----:B------:R-:W-:-:S02]  /*0d30*/  LEA.HI R9, R5, R8, RZ, 0x2 ;  /* 0x0000000805097211 */ /* 0x000fc400078f10ff */
[----:B------:R-:W-:Y:S01]  /*0d40*/  LEA.HI R6, R6, R219, RZ, 0x1 ;  /* 0x000000db06067211 */ /* 0x000fe200078f08ff */
[----:B------:R-:W-:Y:S01]  /*0d50*/  STL.64 [R1+0x488], R20 ;  /* 0x0004881401007387 */ /* 0x000fe20000100a00 */
[----:B------:R-:W-:Y:S01]  /*0d60*/  LEA.HI R4, R4, R14, RZ, 0x2 ;  /* 0x0000000e04047211 */ /* 0x000fe200078f10ff */
[----:B0-----:R-:W-:Y:S01]  /*0d70*/  IMAD R15, R219, 0x100, R15 ;  /* 0x00000100db0f7824 */ /* 0x001fe200078e020f */
[----:B------:R-:W-:Y:S02]  /*0d80*/  LOP3.LUT R0, R0, 0x1ffffffe, RZ, 0xc0, !PT ;  /* 0x1ffffffe00007812 */ /* 0x000fe400078ec0ff */
[--C-:B------:R-:W-:Y:S02]  /*0d90*/  SHF.R.S32.HI R10, RZ, 0x2, R9.reuse ;  /* 0x00000002ff0a7819 */ /* 0x100fe40000011409 */
[----:B------:R-:W-:Y:S01]  /*0da0*/  SHF.R.S32.HI R11, RZ, 0x1f, R9 ;  /* 0x0000001fff0b7819 */ /* 0x000fe20000011409 */
[----:B------:R-:W-:Y:S01]  /*0db0*/  IMAD.IADD R0, R7, 0x1, -R0 ;  /* 0x0000000107007824 */ /* 0x000fe200078e0a00 */
[----:B------:R-:W-:-:S02]  /*0dc0*/  LOP3.LUT R9, R9, 0x7ffffffc, RZ, 0xc0, !PT ;  /* 0x7ffffffc09097812 */ /* 0x000fc400078ec0ff */
[----:B------:R-:W-:Y:S01]  /*0dd0*/  LOP3.LUT R6, R6, 0xfffffe, RZ, 0xc0, !PT ;  /* 0x00fffffe06067812 */ /* 0x000fe200078ec0ff */
[----:B------:R-:W-:Y:S01]  /*0de0*/  IMAD.SHL.U32 R18, R0, 0x8, RZ ;  /* 0x0000000800127824 */ /* 0x000fe200078e00ff */
[----:B------:R-:W-:Y:S01]  /*0df0*/  LOP3.LUT R4, R4, 0x3ffffc, RZ, 0xc0, !PT ;  /* 0x003ffffc04047812 */ /* 0x000fe200078ec0ff */
[----:B------:R-:W-:Y:S01]  /*0e00*/  IMAD.IADD R9, R8, 0x1, -R9 ;  /* 0x0000000108097824 */ /* 0x000fe200078e0a09 */
[----:B------:R-:W-:Y:S01]  /*0e10*/  LEA.HI R11, R11, R10, RZ, 0x3 ;  /* 0x0000000a0b0b7211 */ /* 0x000fe200078f18ff */
[----:B------:R-:W-:Y:S01]  /*0e20*/  IMAD.IADD R6, R219, 0x1, -R6 ;  /* 0x00000001db067824 */ /* 0x000fe200078e0a06 */
[----:B------:R-:W-:Y:S01]  /*0e30*/  LEA.HI R13, R12, R12, RZ, 0x1 ;  /* 0x0000000c0c0d7211 */ /* 0x000fe200078f08ff */
[----:B------:R-:W-:Y:S01]  /*0e40*/  IMAD.IADD R4, R14, 0x1, -R4 ;  /* 0x000000010e047824 */ /* 0x000fe200078e0a04 */
[----:B------:R-:W-:Y:S01]  /*0e50*/  LOP3.LUT R11, R11, 0xfffffff8, RZ, 0xc0, !PT ;  /* 0xfffffff80b0b7812 */ /* 0x000fe200078ec0ff */
[----:B-1----:R-:W-:Y:S01]  /*0e60*/  IMAD.SHL.U32 R14, R6, 0x100, RZ ;  /* 0x00000100060e7824 */ /* 0x002fe200078e00ff */
[----:B------:R-:W-:Y:S01]  /*0e70*/  LEA.HI R5, R5, R8, RZ, 0x5 ;  /* 0x0000000805057211 */ /* 0x000fe200078f28ff */
[----:B------:R-:W-:Y:S01]  /*0e80*/  IMAD.SHL.U32 R0, R9, 0x2, RZ ;  /* 0x0000000209007824 */ /* 0x000fe200078e00ff */
[----:B------:R-:W-:Y:S01]  /*0e90*/  LOP3.LUT R13, R13, 0x1ffffffe, RZ, 0xc0, !PT ;  /* 0x1ffffffe0d0d7812 */ /* 0x000fe200078ec0ff */
[----:B------:R-:W-:Y:S01]  /*0ea0*/  IMAD.IADD R22, R10, 0x1, -R11 ;  /* 0x000000010a167824 */ /* 0x000fe200078e0a0b */
[----:B------:R-:W-:Y:S01]  /*0eb0*/  SHF.R.S32.HI R5, RZ, 0x5, R5 ;  /* 0x00000005ff057819 */ /* 0x000fe20000011405 */
[----:B------:R-:W-:Y:S01]  /*0ec0*/  IMAD.IADD R23, R0, 0x1, R14 ;  /* 0x0000000100177824 */ /* 0x000fe200078e020e */
[----:B------:R0:W-:Y:S01]  /*0ed0*/  STL [R1+0x4a8], R0 ;  /* 0x0004a80001007387 */ /* 0x0001e20000100800 */
[----:B------:R-:W-:Y:S01]  /*0ee0*/  IMAD R4, R4, 0x10, R15 ;  /* 0x0000001004047824 */ /* 0x000fe200078e020f */
[----:B------:R-:W-:Y:S01]  /*0ef0*/  LEA.HI R3, R3, R218, RZ, 0x3 ;  /* 0x000000da03037211 */ /* 0x000fe200078f18ff */
[C---:B------:R-:W-:Y:S01]  /*0f00*/  VIADD R207, R23.reuse, 0x8 ;  /* 0x0000000817cf7836 */ /* 0x040fe20000000000 */
[----:B------:R1:W-:Y:S01]  /*0f10*/  STL [R1+0x4ac], R18 ;  /* 0x0004ac1201007387 */ /* 0x0003e20000100800 */
[----:B------:R-:W-:Y:S01]  /*0f20*/  VIADD R206, R23, 0x10 ;  /* 0x0000001017ce7836 */ /* 0x000fe20000000000 */
[----:B------:R-:W-:Y:S01]  /*0f30*/  LOP3.LUT R7, R3, 0xfffffff8, RZ, 0xc0, !PT ;  /* 0xfffffff803077812 */ /* 0x000fe200078ec0ff */
[----:B------:R-:W-:Y:S01]  /*0f40*/  IMAD.IADD R13, R12, 0x1, -R13 ;  /* 0x000000010c0d7824 */ /* 0x000fe200078e0a0d */
[----:B------:R-:W-:Y:S01]  /*0f50*/  SHF.R.S32.HI R210, RZ, 0x3, R3 ;  /* 0x00000003ffd27819 */ /* 0x000fe20000011403 */
[----:B------:R-:W-:Y:S01]  /*0f60*/  IMAD R22, R5, 0x10, R22 ;  /* 0x0000001005167824 */ /* 0x000fe200078e0216 */
[----:B0-----:R-:W-:Y:S01]  /*0f70*/  SHF.R.S32.HI R0, RZ, 0x1f, R23 ;  /* 0x0000001fff007819 */ /* 0x001fe20000011417 */
[C---:B------:R-:W-:Y:S01]  /*0f80*/  VIADD R205, R23.reuse, 0x18 ;  /* 0x0000001817cd7836 */ /* 0x040fe20000000000 */
[----:B------:R-:W-:Y:S01]  /*0f90*/  SHF.R.S32.HI R3, RZ, 0x1f, R207 ;  /* 0x0000001fff037819 */ /* 0x000fe200000114cf */
[----:B------:R-:W-:Y:S01]  /*0fa0*/  VIADD R204, R23, 0x20 ;  /* 0x0000002017cc7836 */ /* 0x000fe20000000000 */
[----:B------:R-:W-:Y:S01]  /*0fb0*/  STL [R1+0x49c], R14 ;  /* 0x00049c0e01007387 */ /* 0x000fe20000100800 */
[----:B-1----:R-:W-:-:S02]  /*0fc0*/  IMAD.U32 R18, R4, 0x40, R18 ;  /* 0x0000004004127824 */ /* 0x002fc400078e0012 */
[----:B------:R-:W-:Y:S01]  /*0fd0*/  IMAD R4, R13, 0x8, R22 ;  /* 0x000000080d047824 */ /* 0x000fe200078e0216 */
[----:B------:R0:W-:Y:S01]  /*0fe0*/  STL [R1+0x47c], R0 ;  /* 0x00047c0001007387 */ /* 0x0001e20000100800 */
[C---:B------:R-:W-:Y:S02]  /*0ff0*/  VIADD R203, R23.reuse, 0x28 ;  /* 0x0000002817cb7836 */ /* 0x040fe40000000000 */
[C---:B------:R-:W-:Y:S01]  /*1000*/  VIADD R202, R23.reuse, 0x30 ;  /* 0x0000003017ca7836 */ /* 0x040fe20000000000 */
[----:B------:R1:W-:Y:S01]  /*1010*/  STL [R1+0x480], R4 ;  /* 0x0004800401007387 */ /* 0x0003e20000100800 */
[C---:B------:R-:W-:Y:S02]  /*1020*/  VIADD R201, R23.reuse, 0x38 ;  /* 0x0000003817c97836 */ /* 0x040fe40000000000 */
[C---:B------:R-:W-:Y:S01]  /*1030*/  VIADD R200, R23.reuse, 0x40 ;  /* 0x0000004017c87836 */ /* 0x040fe20000000000 */
[----:B------:R2:W-:Y:S01]  /*1040*/  STL [R1+0x478], R3 ;  /* 0x0004780301007387 */ /* 0x0005e20000100800 */
[C---:B------:R-:W-:Y:S01]  /*1050*/  VIADD R199, R23.reuse, 0x48 ;  /* 0x0000004817c77836 */ /* 0x040fe20000000000 */
[----:B0-----:R-:W-:Y:S01]  /*1060*/  SHF.R.S32.HI R0, RZ, 0x1f, R206 ;  /* 0x0000001fff007819 */ /* 0x001fe200000114ce */
[----:B------:R-:W-:-:S02]  /*1070*/  VIADD R198, R23, 0x50 ;  /* 0x0000005017c67836 */ /* 0x000fc40000000000 */
[C---:B------:R-:W-:Y:S01]  /*1080*/  VIADD R197, R23.reuse, 0x58 ;  /* 0x0000005817c57836 */ /* 0x040fe20000000000 */
[----:B-1----:R-:W-:Y:S01]  /*1090*/  SHF.R.S32.HI R4, RZ, 0x1f, R205 ;  /* 0x0000001fff047819 */ /* 0x002fe200000114cd */
[----:B------:R0:W-:Y:S01]  /*10a0*/  STL [R1+0x474], R0 ;  /* 0x0004740001007387 */ /* 0x0001e20000100800 */
[C---:B------:R-:W-:Y:S01]  /*10b0*/  VIADD R196, R23.reuse, 0x60 ;  /* 0x0000006017c47836 */ /* 0x040fe20000000000 */
[----:B--2---:R-:W-:Y:S02]  /*10c0*/  SHF.R.S32.HI R3, RZ, 0x1f, R204 ;  /* 0x0000001fff037819 */ /* 0x004fe400000114cc */
[----:B------:R1:W-:Y:S01]  /*10d0*/  STL [R1+0x470], R4 ;  /* 0x0004700401007387 */ /* 0x0003e20000100800 */
[C---:B------:R-:W-:Y:S02]  /*10e0*/  VIADD R195, R23.reuse, 0x68 ;  /* 0x0000006817c37836 */ /* 0x040fe40000000000 */
[C---:B------:R-:W-:Y:S01]  /*10f0*/  VIADD R194, R23.reuse, 0x70 ;  /* 0x0000007017c27836 */ /* 0x040fe20000000000 */
[----:B------:R2:W-:Y:S01]  /*1100*/  STL [R1+0x46c], R3 ;  /* 0x00046c0301007387 */ /* 0x0005e20000100800 */
[----:B------:R-:W-:Y:S01]  /*1110*/  IMAD.IADD R220, R218, 0x1, -R7 ;  /* 0x00000001dadc7824 */ /* 0x000fe200078e0a07 */
[----:B0-----:R-:W-:Y:S01]  /*1120*/  SHF.R.S32.HI R0, RZ, 0x1f, R203 ;  /* 0x0000001fff007819 */ /* 0x001fe200000114cb */
[----:B------:R-:W-:-:S02]  /*1130*/  VIADD R193, R23, 0x78 ;  /* 0x0000007817c17836 */ /* 0x000fc40000000000 */
[----:B------:R-:W-:Y:S01]  /*1140*/  IMAD.SHL.U32 R160, R220, 0x8, RZ ;  /* 0x00000008dca07824 */ /* 0x000fe200078e00ff */
[----:B-1----:R-:W-:Y:S01]  /*1150*/  SHF.R.S32.HI R4, RZ, 0x1f, R202 ;  /* 0x0000001fff047819 */ /* 0x002fe200000114ca */
[----:B------:R0:W-:Y:S01]  /*1160*/  STL [R1+0x468], R0 ;  /* 0x0004680001007387 */ /* 0x0001e20000100800 */
[C---:B------:R-:W-:Y:S01]  /*1170*/  VIADD R192, R23.reuse, 0x80 ;  /* 0x0000008017c07836 */ /* 0x040fe20000000000 */
[----:B------:R-:W-:Y:S01]  /*1180*/  SHF.R.S32.HI R237, RZ, 0x1f, R193 ;  /* 0x0000001fffed7819 */ /* 0x000fe200000114c1 */
[C---:B------:R-:W-:Y:S01]  /*1190*/  VIADD R159, R160.reuse, 0x40 ;  /* 0x00000040a09f7836 */ /* 0x040fe20000000000 */
[----:B--2---:R-:W-:Y:S01]  /*11a0*/  SHF.R.S32.HI R3, RZ, 0x1f, R201 ;  /* 0x0000001fff037819 */ /* 0x004fe200000114c9 */
[----:B------:R1:W-:Y:S01]  /*11b0*/  STL [R1+0x464], R4 ;  /* 0x0004640401007387 */ /* 0x0003e20000100800 */
[C---:B------:R-:W-:Y:S01]  /*11c0*/  VIADD R158, R160.reuse, 0x80 ;  /* 0x00000080a09e7836 */ /* 0x040fe20000000000 */
[----:B------:R-:W-:Y:S01]  /*11d0*/  SHF.R.S32.HI R236, RZ, 0x1f, R192 ;  /* 0x0000001fffec7819 */ /* 0x000fe200000114c0 */
[C---:B------:R-:W-:Y:S01]  /*11e0*/  VIADD R157, R160.reuse, 0xc0 ;  /* 0x000000c0a09d7836 */ /* 0x040fe20000000000 */
[----:B------:R2:W-:Y:S01]  /*11f0*/  STL [R1+0x460], R3 ;  /* 0x0004600301007387 */ /* 0x0005e20000100800 */
[----:B0-----:R-:W-:Y:S01]  /*1200*/  SHF.R.S32.HI R0, RZ, 0x1f, R200 ;  /* 0x0000001fff007819 */ /* 0x001fe200000114c8 */
[C---:B------:R-:W-:Y:S01]  /*1210*/  VIADD R156, R160.reuse, 0x100 ;  /* 0x00000100a09c7836 */ /* 0x040fe20000000000 */
[----:B------:R-:W-:Y:S01]  /*1220*/  SHF.R.S32.HI R217, RZ, 0x1f, R159 ;  /* 0x0000001fffd97819 */ /* 0x000fe2000001149f */
[C---:B------:R-:W-:Y:S01]  /*1230*/  VIADD R17, R160.reuse, 0x140 ;  /* 0x00000140a0117836 */ /* 0x040fe20000000000 */
[----:B------:R-:W-:Y:S01]  /*1240*/  SHF.R.S32.HI R216, RZ, 0x1f, R158 ;  /* 0x0000001fffd87819 */ /* 0x000fe2000001149e */
[----:B------:R0:W-:Y:S01]  /*1250*/  STL [R1+0x45c], R0 ;  /* 0x00045c0001007387 */ /* 0x0001e20000100800 */
[----:B-1----:R-:W-:Y:S01]  /*1260*/  SHF.R.S32.HI R4, RZ, 0x1f, R199 ;  /* 0x0000001fff047819 */ /* 0x002fe200000114c7 */
[C---:B------:R-:W-:Y:S01]  /*1270*/  VIADD R162, R160.reuse, 0x180 ;  /* 0x00000180a0a27836 */ /* 0x040fe20000000000 */
[----:B------:R-:W-:Y:S01]  /*1280*/  SHF.R.S32.HI R215, RZ, 0x1f, R157 ;  /* 0x0000001fffd77819 */ /* 0x000fe2000001149d */
[----:B------:R-:W-:Y:S01]  /*1290*/  VIADD R161, R160, 0x1c0 ;  /* 0x000001c0a0a17836 */ /* 0x000fe20000000000 */
[----:B--2---:R-:W-:Y:S01]  /*12a0*/  SHF.R.S32.HI R3, RZ, 0x1f, R198 ;  /* 0x0000001fff037819 */ /* 0x004fe200000114c6 */
[----:B------:R1:W-:Y:S01]  /*12b0*/  STL [R1+0x458], R4 ;  /* 0x0004580401007387 */ /* 0x0003e20000100800 */
[C---:B------:R-:W-:Y:S01]  /*12c0*/  VIADD R191, R23.reuse, 0x88 ;  /* 0x0000008817bf7836 */ /* 0x040fe20000000000 */
[----:B------:R-:W-:Y:S01]  /*12d0*/  SHF.R.S32.HI R214, RZ, 0x1f, R156 ;  /* 0x0000001fffd67819 */ /* 0x000fe2000001149c */
[C---:B------:R-:W-:Y:S01]  /*12e0*/  VIADD R190, R23.reuse, 0x90 ;  /* 0x0000009017be7836 */ /* 0x040fe20000000000 */
[----:B0-----:R-:W-:Y:S01]  /*12f0*/  SHF.R.S32.HI R0, RZ, 0x1f, R197 ;  /* 0x0000001fff007819 */ /* 0x001fe200000114c5 */
[----:B------:R0:W-:Y:S01]  /*1300*/  STL [R1+0x454], R3 ;  /* 0x0004540301007387 */ /* 0x0001e20000100800 */
[C---:B------:R-:W-:Y:S01]  /*1310*/  VIADD R189, R23.reuse, 0x98 ;  /* 0x0000009817bd7836 */ /* 0x040fe20000000000 */
[----:B------:R-:W-:Y:S01]  /*1320*/  SHF.R.S32.HI R213, RZ, 0x1f, R17 ;  /* 0x0000001fffd57819 */ /* 0x000fe20000011411 */
[C---:B------:R-:W-:Y:S01]  /*1330*/  VIADD R188, R23.reuse, 0xa0 ;  /* 0x000000a017bc7836 */ /* 0x040fe20000000000 */
[----:B------:R2:W-:Y:S01]  /*1340*/  STL [R1+0x450], R0 ;  /* 0x0004500001007387 */ /* 0x0005e20000100800 */
[----:B-1----:R-:W-:Y:S01]  /*1350*/  SHF.R.S32.HI R4, RZ, 0x1f, R196 ;  /* 0x0000001fff047819 */ /* 0x002fe200000114c4 */
[C---:B------:R-:W-:Y:S01]  /*1360*/  VIADD R187, R23.reuse, 0xa8 ;  /* 0x000000a817bb7836 */ /* 0x040fe20000000000 */
[----:B------:R-:W-:Y:S01]  /*1370*/  SHF.R.S32.HI R212, RZ, 0x1f, R162 ;  /* 0x0000001fffd47819 */ /* 0x000fe200000114a2 */
[C---:B------:R-:W-:Y:S01]  /*1380*/  VIADD R186, R23.reuse, 0xb0 ;  /* 0x000000b017ba7836 */ /* 0x040fe20000000000 */
[----:B------:R-:W-:Y:S01]  /*1390*/  SHF.R.S32.HI R211, RZ, 0x1f, R161 ;  /* 0x0000001fffd37819 */ /* 0x000fe200000114a1 */
[----:B------:R1:W-:Y:S01]  /*13a0*/  STL [R1+0x44c], R4 ;  /* 0x00044c0401007387 */ /* 0x0003e20000100800 */
[----:B0-----:R-:W-:Y:S01]  /*13b0*/  SHF.R.S32.HI R3, RZ, 0x1f, R195 ;  /* 0x0000001fff037819 */ /* 0x001fe200000114c3 */
        /* <DEDUP_REMOVED lines=19> */
[----:B------:R-:W-:Y:S01]  /*14f0*/  IMAD.WIDE R18, R18, 0x2, R20 ;  /* 0x0000000212127825 */ /* 0x000fe200078e0214 */
[----:B------:R-:W-:-:S02]  /*1500*/  SHF.R.S32.HI R228, RZ, 0x1f, R184 ;  /* 0x0000001fffe47819 */ /* 0x000fc400000114b8 */
[----:B------:R-:W-:Y:S02]  /*1510*/  SHF.R.S32.HI R227, RZ, 0x1f, R167 ;  /* 0x0000001fffe37819 */ /* 0x000fe400000114a7 */
[----:B------:R-:W-:Y:S02]  /*1520*/  SHF.R.S32.HI R226, RZ, 0x1f, R166 ;  /* 0x0000001fffe27819 */ /* 0x000fe400000114a6 */
[----:B------:R-:W-:Y:S02]  /*1530*/  SHF.R.S32.HI R225, RZ, 0x1f, R165 ;  /* 0x0000001fffe17819 */ /* 0x000fe400000114a5 */
[----:B------:R-:W-:Y:S02]  /*1540*/  SHF.R.S32.HI R224, RZ, 0x1f, R164 ;  /* 0x0000001fffe07819 */ /* 0x000fe400000114a4 */
[----:B------:R-:W-:Y:S02]  /*1550*/  SHF.R.S32.HI R223, RZ, 0x1f, R163 ;  /* 0x0000001fffdf7819 */ /* 0x000fe400000114a3 */
[----:B------:R-:W-:-:S02]  /*1560*/  SHF.R.S32.HI R222, RZ, 0x1f, R209 ;  /* 0x0000001fffde7819 */ /* 0x000fc400000114d1 */
[----:B-1----:R-:W-:-:S07]  /*1570*/  SHF.R.S32.HI R221, RZ, 0x1f, R208 ;  /* 0x0000001fffdd7819 */ /* 0x002fce00000114d0 */
.L_x_6321:
[----:B------:R-:W-:Y:S01]  /*1580*/  ULDC.64 UR8, c[0x0][0xb20] ;  /* 0x0002c80000087ab9 */ /* 0x000fe20000000a00 */
[----:B------:R-:W-:Y:S02]  /*1590*/  ULOP3.LUT UR39, UR7, 0xff0000, URZ, 0xc0, !UPT ;  /* 0x00ff000007277892 */ /* 0x000fe4000f8ec03f */
[----:B------:R-:W-:Y:S01]  /*15a0*/  UISETP.NE.U32.AND UP0, UPT, UR8, URZ, UPT ;  /* 0x0000003f0800728c */ /* 0x000fe2000bf05070 */
[----:B------:R-:W-:-:S03]  /*15b0*/  ULDC UR49, c[0x0][0x2f0] ;  /* 0x0000bc0000317ab9 */ /* 0x000fc60000000800 */
        /* <DEDUP_REMOVED lines=9> */
[----:B0123--:R-:W-:Y:S02]  /*1650*/  IMAD.U32 R4, RZ, RZ, UR8 ;  /* 0x00000008ff047e24 */ /* 0x00ffe4000f8e00ff */
[----:B----4-:R-:W-:Y:S01]  /*1660*/  IMAD.U32 R5, RZ, RZ, UR9 ;  /* 0x00000009ff057e24 */ /* 0x010fe2000f8e00ff */
[----:B------:R-:W-:-:S03]  /*1670*/  @UP1 UIMAD.WIDE UR8, UR6, 0x4, UR10 ;  /* 0x00000004060818a5 */ /* 0x000fc6000f8e020a */
[----:B------:R-:W-:Y:S01]  /*1680*/  ULDC.64 UR10, c[0x0][0xb18] ;  /* 0x0002c600000a7ab9 */ /* 0x000fe20000000a00 */
[----:B------:R-:W2:Y:S02]  /*1690*/  @P0 LDG.E R4, desc[UR40][R4.64] ;  /* 0x0000002804040981 */ /* 0x000ea4000c1e1900 */
[----:B------:R-:W-:Y:S02]  /*16a0*/  IMAD.U32 R6, RZ, RZ, UR8 ;  /* 0x00000008ff067e24 */ /* 0x000fe4000f8e00ff */
[----:B------:R-:W-:Y:S01]  /*16b0*/  IMAD.U32 R7, RZ, RZ, UR9 ;  /* 0x00000009ff077e24 */ /* 0x000fe2000f8e00ff */
[----:B------:R-:W-:-:S04]  /*16c0*/  ULDC.64 UR8, c[0x0][0x418] ;  /* 0x0001060000087ab9 */ /* 0x000fc80000000a00 */
[----:B------:R-:W3:Y:S01]  /*16d0*/  @P2 LDG.E R6, desc[UR40][R6.64] ;  /* 0x0000002806062981 */ /* 0x000ee2000c1e1900 */
[----:B------:R-:W-:Y:S01]  /*16e0*/  UISETP.NE.U32.AND UP0, UPT, UR8, URZ, UPT ;  /* 0x0000003f0800728c */ /* 0x000fe2000bf05070 */
[----:B------:R-:W-:Y:S01]  /*16f0*/  ISETP.NE.U32.AND P1, PT, RZ, UR10, PT ;  /* 0x0000000aff007c0c */ /* 0x000fe2000bf25070 */
[----:B------:R-:W-:Y:S02]  /*1700*/  ULOP3.LUT UR8, UR7, 0xff000000, URZ, 0xc0, !UPT ;  /* 0xff00000007087892 */ /* 0x000fe4000f8ec03f */
[----:B------:R-:W-:Y:S01]  /*1710*/  UISETP.NE.AND.EX UP0, UPT, UR9, URZ, UPT, UP0 ;  /* 0x0000003f0900728c */ /* 0x000fe2000bf05300 */
[----:B------:R-:W-:Y:S01]  /*1720*/  ISETP.NE.AND.EX P1, PT, RZ, UR11, PT, P1 ;  /* 0x0000000bff007c0c */ /* 0x000fe2000bf25310 */
[----:B------:R-:W-:Y:S01]  /*1730*/  USHF.R.U32.HI UR8, URZ, 0x8, UR8 ;  /* 0x000000083f087899 */ /* 0x000fe20008011608 */
[----:B------:R-:W-:Y:S01]  /*1740*/  ULDC UR9, c[0x0][0x424] ;  /* 0x0001090000097ab9 */ /* 0x000fe20000000800 */
[----:B------:R-:W-:Y:S01]  /*1750*/  UMOV UR4, URZ ;  /* 0x0000003f00047c82 */ /* 0x000fe20008000000 */
[----:B------:R-:W-:Y:S01]  /*1760*/  USEL UR9, UR9, 0x1, UP0 ;  /* 0x0000000109097887 */ /* 0x000fe20008000000 */
[----:B------:R-:W-:Y:S01]  /*1770*/  ULDC UR48, c[0x0][0x288] ;  /* 0x0000a20000307ab9 */ /* 0x000fe20000000800 */
[----:B------:R-:W-:-:S02]  /*1780*/  ULEA.HI UR39, UR39, UR8, URZ, 0x10 ;  /* 0x0000000827277291 */ /* 0x000fc4000f8f803f */
[----:B------:R-:W-:Y:S01]  /*1790*/  UIMAD UR49, UR9, UR49, URZ ;  /* 0x00000031093172a4 */ /* 0x000fe2000f8e023f */
[----:B------:R-:W-:Y:S01]  /*17a0*/  UMOV UR42, UR7 ;  /* 0x00000007002a7c82 */ /* 0x000fe20008000000 */
        /* <DEDUP_REMOVED lines=16> */
.L_x_6183:
[----:B------:R-:W-:Y:S01]  /*18b0*/  UMOV UR43, UR5 ;  /* 0x00000005002b7c82 */ /* 0x000fe20008000000 */
        /* <DEDUP_REMOVED lines=9> */
.L_x_6184:
        /* <DEDUP_REMOVED lines=13> */
.L_x_6185:
[----:B------:R-:W0:Y:S01]  /*1a20*/  LDC R0, c[0x0][0xa80] ;  /* 0x0002a000ff007b82 */ /* 0x000e220000000800 */
[----:B------:R-:W-:Y:S01]  /*1a30*/  UISETP.NE.AND UP0, UPT, UR38, 0x1, UPT ;  /* 0x000000012600788c */ /* 0x000fe2000bf05270 */
[----:B------:R1:W-:Y:S01]  /*1a40*/  STL.128 [R1+0x200], RZ ;  /* 0x000200ff01007387 */ /* 0x0003e20000100c00 */
[C---:B------:R-:W-:Y:S01]  /*1a50*/  IADD3 R36, P0, R2.reuse, 0x200, RZ ;  /* 0x0000020002247810 */ /* 0x040fe20007f1e0ff */
[----:B------:R-:W-:Y:S01]  /*1a60*/  UIADD3 UR49, -UR4, UR49, URZ ;  /* 0x0000003104317290 */ /* 0x000fe2000fffe13f */
[----:B------:R-:W-:Y:S01]  /*1a70*/  IADD3 R35, P1, R2, 0x240, RZ ;  /* 0x0000024002237810 */ /* 0x000fe20007f3e0ff */
[----:B------:R1:W-:Y:S01]  /*1a80*/  STL.128 [R1+0x210], RZ ;  /* 0x000210ff01007387 */ /* 0x0003e20000100c00 */
[----:B------:R-:W-:Y:S01]  /*1a90*/  PLOP3.LUT P2, PT, PT, PT, UP0, 0x80, 0x0 ;  /* 0x000000000000781c */ /* 0x000fe20003f4f008 */
[--C-:B------:R-:W-:Y:S02]  /*1aa0*/  IMAD.X R37, RZ, RZ, R16.reuse, P0 ;  /* 0x000000ffff257224 */ /* 0x100fe400000e0610 */
[----:B------:R1:W-:Y:S01]  /*1ab0*/  STL.128 [R1+0x240], RZ ;  /* 0x000240ff01007387 */ /* 0x0003e20000100c00 */
[----:B------:R-:W-:-:S03]  /*1ac0*/  IMAD.X R34, RZ, RZ, R16, P1 ;  /* 0x000000ffff227224 */ /* 0x000fc600008e0610 */
[----:B------:R1:W-:Y:S04]  /*1ad0*/  STL.128 [R1+0x250], RZ ;  /* 0x000250ff01007387 */ /* 0x0003e80000100c00 */
[----:B------:R1:W-:Y:S04]  /*1ae0*/  STL.128 [R1+0x260], RZ ;  /* 0x000260ff01007387 */ /* 0x0003e80000100c00 */
[----:B------:R1:W-:Y:S04]  /*1af0*/  STL.128 [R1+0x270], RZ ;  /* 0x000270ff01007387 */ /* 0x0003e80000100c00 */
[----:B0-----:R1:W-:Y:S04]  /*1b00*/  STL [R1+0x220], R0 ;  /* 0x0002200001007387 */ /* 0x0013e80000100800 */
        /* <DEDUP_REMOVED lines=28> */
[----:B------:R-:W-:Y:S05]  /*1cd0*/  @!P2 BRA `(.L_x_6186) ;  /* 0x0000008000c0a947 */ /* 0x000fea0003800000 */
[----:B------:R-:W-:Y:S01]  /*1ce0*/  ULDC UR4, c[0x0][0x448] ;  /* 0x0001120000047ab9 */ /* 0x000fe20000000800 */
[----:B------:R-:W-:Y:S02]  /*1cf0*/  USHF.L.U32 UR8, UR5, 0x6, URZ ;  /* 0x0000000605087899 */ /* 0x000fe4000800063f */
[----:B------:R-:W-:Y:S02]  /*1d00*/  UISETP.NE.AND UP0, UPT, UR4, 0x1, UPT ;  /* 0x000000010400788c */ /* 0x000fe4000bf05270 */
[----:B------:R-:W-:Y:S01]  /*1d10*/  UIADD3 UR9, UR8, 0x3f, URZ ;  /* 0x0000003f08097890 */ /* 0x000fe2000fffe03f */
[----:B------:R-:W-:Y:S01]  /*1d20*/  ULDC.64 UR4, c[0x0][0xad8] ;  /* 0x0002b60000047ab9 */ /* 0x000fe20000000a00 */
[----:B------:R-:W-:Y:S02]  /*1d30*/  UIADD3 UR10, UR49, 0x1, -UR48 ;  /* 0x00000001310a7890 */ /* 0x000fe4000fffe830 */
[----:B------:R-:W-:-:S05]  /*1d40*/  UISETP.GE.AND UP1, UPT, UR5, 0x1, UPT ;  /* 0x000000010500788c */ /* 0x000fca000bf26270 */
[----:B------:R-:W-:Y:S01]  /*1d50*/  @UP0 UIADD3 UR6, UR8, 0x3f, URZ ;  /* 0x0000003f08060890 */ /* 0x000fe2000fffe03f */
[----:B------:R-:W-:Y:S01]  /*1d60*/  @UP0 ULDC UR7, c[0x0][0x44c] ;  /* 0x0001130000070ab9 */ /* 0x000fe20000000800 */
[----:B------:R-:W-:Y:S02]  /*1d70*/  PLOP3.LUT P1, PT, PT, PT, UP1, 0x80, 0x0 ;  /* 0x000000000000781c */ /* 0x000fe40003f2f018 */
        /* <DEDUP_REMOVED lines=16> */
.L_x_6188:
[----:B------:R-:W-:-:S11]  /*1e80*/  UISETP.NE.AND UP1, UPT, UR5, 0x1, UPT ;  /* 0x000000010500788c */ /* 0x000fd6000bf25270 */
[----:B------:R-:W-:Y:S02]  /*1e90*/  @UP1 ULDC.64 UR10, c[0x0][0xae0] ;  /* 0x0002b800000a1ab9 */ /* 0x000fe40000000a00 */
[----:B------:R-:W-:-:S04]  /*1ea0*/  UIMAD.WIDE.U32 UR6, UR9, UR10, URZ ;  /* 0x0000000a090672a5 */ /* 0x000fc8000f8e003f */
[----:B------:R-:W-:-:S12]  /*1eb0*/  @UP1 USHF.R.U32.HI UR9, URZ, UR11, UR7 ;  /* 0x0000000b3f091299 */ /* 0x000fd80008011607 */
.L_x_6189:
[----:B------:R-:W-:-:S04]  /*1ec0*/  UIMAD UR9, UR9, UR5, UR5 ;  /* 0x00000005090972a4 */ /* 0x000fc8000f8e0205 */
[----:B------:R-:W-:-:S04]  /*1ed0*/  UISETP.LT.AND UP1, UPT, UR4, UR9, UPT ;  /* 0x000000090400728c */ /* 0x000fc8000bf21270 */
[----:B------:R-:W-:-:S12]  /*1ee0*/  USEL UR4, UR4, UR9, UP1 ;  /* 0x0000000904047287 */ /* 0x000fd80008800000 */
.L_x_6187:
[----:B------:R-:W-:Y:S02]  /*1ef0*/  UIADD3 UR9, UR49, 0x3f, URZ ;  /* 0x0000003f31097890 */ /* 0x000fe4000fffe03f */
[----:B------:R-:W-:Y:S02]  /*1f00*/  UIADD3 UR10, UR4, 0x3f, URZ ;  /* 0x0000003f040a7890 */ /* 0x000fe4000fffe03f */
[----:B------:R-:W-:Y:S02]  /*1f10*/  USHF.R.S32.HI UR4, URZ, 0x1f, UR9 ;  /* 0x0000001f3f047899 */ /* 0x000fe40008011409 */
[----:B------:R-:W-:Y:S01]  /*1f20*/  USHF.R.S32.HI UR11, URZ, 0x1f, UR10 ;  /* 0x0000001f3f0b7899 */ /* 0x000fe2000801140a */
[----:B------:R-:W-:Y:S01]  /*1f30*/  @UP0 ULDC UR6, c[0x0][0x44c] ;  /* 0x0001130000060ab9 */ /* 0x000fe20000000800 */
[----:B------:R-:W-:Y:S02]  /*1f40*/  ULEA.HI UR4, UR4, UR9, URZ, 0x6 ;  /* 0x0000000904047291 */ /* 0x000fe4000f8f303f */
[----:B------:R-:W-:-:S02]  /*1f50*/  ULEA.HI UR11, UR11, UR10, URZ, 0x6 ;  /* 0x0000000a0b0b7291 */ /* 0x000fc4000f8f303f */
[----:B------:R-:W-:Y:S01]  /*1f60*/  UIMAD.WIDE.U32 UR6, UR8, UR6, URZ ;  /* 0x00000006080672a5 */ /* 0x000fe2000f8e003f */
[----:B------:R-:W-:Y:S01]  /*1f70*/  @UP0 ULDC UR9, c[0x0][0x450] ;  /* 0x0001140000090ab9 */ /* 0x000fe20000000800 */
[----:B------:R-:W-:Y:S02]  /*1f80*/  USHF.R.S32.HI UR4, URZ, 0x6, UR4 ;  /* 0x000000063f047899 */ /* 0x000fe40008011404 */
[----:B------:R-:W-:Y:S02]  /*1f90*/  USHF.R.S32.HI UR11, URZ, 0x6, UR11 ;  /* 0x000000063f0b7899 */ /* 0x000fe4000801140b */
[----:B------:R-:W-:Y:S02]  /*1fa0*/  @UP0 USHF.R.U32.HI UR8, URZ, UR9, UR7 ;  /* 0x000000093f080299 */ /* 0x000fe40008011607 */
[----:B------:R-:W-:Y:S02]  /*1fb0*/  UISETP.LT.AND UP0, UPT, UR4, UR11, UPT ;  /* 0x0000000b0400728c */ /* 0x000fe4000bf01270 */
[----:B------:R-:W-:Y:S01]  /*1fc0*/  UIADD3 UR8, UR8, UR49, -UR48 ;  /* 0x0000003108087290 */ /* 0x000fe2000fffe830 */
[----:B------:R-:W-:Y:S01]  /*1fd0*/  ULDC UR6, c[0x0][0xad4] ;  /* 0x0002b50000067ab9 */ /* 0x000fe20000000800 */
[----:B------:R-:W-:-:S02]  /*1fe0*/  USEL UR11, UR4, UR11, UP0 ;  /* 0x0000000b040b7287 */ /* 0x000fc40008000000 */
        /* <DEDUP_REMOVED lines=12> */
.L_x_6191:
[----:B------:R-:W-:-:S11]  /*20b0*/  UISETP.NE.AND UP0, UPT, UR5, 0x1, UPT ;  /* 0x000000010500788c */ /* 0x000fd6000bf05270 */
[----:B------:R-:W-:Y:S02]  /*20c0*/  @UP0 ULDC.64 UR12, c[0x0][0xae0] ;  /* 0x0002b800000c0ab9 */ /* 0x000fe40000000a00 */
[----:B------:R-:W-:-:S04]  /*20d0*/  UIMAD.WIDE.U32 UR6, UR8, UR12, URZ ;  /* 0x0000000c080672a5 */ /* 0x000fc8000f8e003f */
[----:B------:R-:W-:-:S12]  /*20e0*/  @UP0 USHF.R.U32.HI UR8, URZ, UR13, UR7 ;  /* 0x0000000d3f080299 */ /* 0x000fd80008011607 */
.L_x_6192:
[----:B------:R-:W-:-:S04]  /*20f0*/  UIMAD UR5, UR8, UR5, URZ ;  /* 0x00000005080572a4 */ /* 0x000fc8000f8e023f */
[----:B------:R-:W-:-:S04]  /*2100*/  UISETP.LT.AND UP0, UPT, UR4, UR5, UPT ;  /* 0x000000050400728c */ /* 0x000fc8000bf01270 */
[----:B------:R-:W-:-:S12]  /*2110*/  USEL UR4, UR4, UR5, !UP0 ;  /* 0x0000000504047287 */ /* 0x000fd8000c000000 */
.L_x_6190:
        /* <DEDUP_REMOVED lines=15> */
[-C--:B-1----:R-:W-:Y:S01]  /*2210*/  IABS R0, R4.reuse ;  /* 0x0000000400007213 */ /* 0x082fe20000000000 */
        /* <DEDUP_REMOVED lines=31> */
.L_x_6193:
[----:B------:R-:W-:Y:S01]  /*2410*/  UIMAD UR20, UR20, UR4, UR9 ;  /* 0x00000004141472a4 */ /* 0x000fe2000f8e0209 */
[----:B-1----:R-:W-:Y:S02]  /*2420*/  IMAD.U32 R0, RZ, RZ, UR11 ;  /* 0x0000000bff007e24 */ /* 0x002fe4000f8e00ff */
[----:B------:R-:W-:-:S05]  /*2430*/  IMAD.U32 R3, RZ, RZ, UR4 ;  /* 0x00000004ff037e24 */ /* 0x000fca000f8e00ff */
[----:B------:R-:W-:-:S04]  /*2440*/  VIADDMNMX R0, R3, UR20, R0, PT ;  /* 0x0000001403007c46 */ /* 0x000fc8000b800100 */
[----:B------:R-:W-:Y:S02]  /*2450*/  R2UR UR21, R0 ;  /* 0x00000000001572ca */ /* 0x000fe400000e0000 */
[----:B------:R-:W-:-:S11]  /*2460*/  PRMT R0, RZ, 0x7610, R0 ;  /* 0x00007610ff007816 */ /* 0x000fd60000000000 */
[----:B------:R-:W-:-:S06]  /*2470*/  UISETP.GT.AND UP0, UPT, UR21, UR20, UPT ;  /* 0x000000141500728c */ /* 0x000fcc000bf04270 */
[----:B------:R-:W-:-:S13]  /*2480*/  PLOP3.LUT P0, PT, PT, PT, UP0, 0x80, 0x0 ;  /* 0x000000000000781c */ /* 0x000fda0003f0f008 */
        /* <DEDUP_REMOVED lines=106> */
[----:B------:R-:W0:Y:S04]  /*2b30*/  SHFL.IDX PT, R3, R219, RZ, 0x1f ;  /* 0x00001fffdb037589 */ /* 0x000e2800000e0000 */
[----:B------:R-:W5:Y:S04]  /*2b40*/  LDL R20, [R1+0x260] ;  /* 0x0002600001147983 */ /* 0x000f680000100800 */
[----:B------:R-:W5:Y:S04]  /*2b50*/  LDL R21, [R1+0x354] ;  /* 0x0003540001157983 */ /* 0x000f680000100800 */
[----:B--2---:R1:W-:Y:S04]  /*2b60*/  STL [R1+0x240], R0 ;  /* 0x0002400001007387 */ /* 0x0043e80000100800 */
[----:B---3--:R-:W-:Y:S04]  /*2b70*/  STL [R1+0x244], R8 ;  /* 0x0002440801007387 */ /* 0x008fe80000100800 */
[----:B----4-:R2:W-:Y:S01]  /*2b80*/  STL [R1+0x250], R6 ;  /* 0x0002500601007387 */ /* 0x0105e20000100800 */
[----:B0-----:R-:W-:-:S03]  /*2b90*/  R2UR UR4, R3 ;  /* 0x00000000030472ca */ /* 0x001fc600000e0000 */
[----:B------:R-:W3:Y:S04]  /*2ba0*/  LDL R154, [R1+0x30c] ;  /* 0x00030c00019a7983 */ /* 0x000ee80000100800 */
        /* <DEDUP_REMOVED lines=15> */
[----:B-1----:R-:W4:Y:S04]  /*2ca0*/  LDL R0, [R1+0x428] ;  /* 0x0004280001007983 */ /* 0x002f280000100800 */
[----:B------:R-:W4:Y:S04]  /*2cb0*/  LDL R3, [R1+0x42c] ;  /* 0x00042c0001037983 */ /* 0x000f280000100800 */
[----:B--2---:R-:W2:Y:S04]  /*2cc0*/  LDL R6, [R1+0x430] ;  /* 0x0004300001067983 */ /* 0x004ea80000100800 */
[----:B------:R-:W2:Y:S04]  /*2cd0*/  LDL R7, [R1+0x434] ;  /* 0x0004340001077983 */ /* 0x000ea80000100800 */
[----:B------:R-:W2:Y:S04]  /*2ce0*/  LDL R8, [R1+0x438] ;  /* 0x0004380001087983 */ /* 0x000ea80000100800 */
[----:B------:R-:W2:Y:S01]  /*2cf0*/  LDL R9, [R1+0x43c] ;  /* 0x00043c0001097983 */ /* 0x000ea20000100800 */
[----:B------:R-:W-:-:S04]  /*2d00*/  ULEA.HI UR5, UR4, UR4, URZ, 0x1 ;  /* 0x0000000404057291 */ /* 0x000fc8000f8f083f */
[----:B------:R-:W-:-:S04]  /*2d10*/  ULOP3.LUT UR5, UR5, 0x1fffe, URZ, 0xc0, !UPT ;  /* 0x0001fffe05057892 */ /* 0x000fc8000f8ec03f */
[----:B------:R-:W-:-:S04]  /*2d20*/  UIADD3 UR5, UR4, -UR5, URZ ;  /* 0x8000000504057290 */ /* 0x000fc8000fffe03f */
[----:B------:R-:W-:-:S04]  /*2d30*/  ULEA UR5, UR5, UR47, 0xf ;  /* 0x0000002f05057291 */ /* 0x000fc8000f8e783f */
[----:B------:R-:W-:-:S04]  /*2d40*/  UIADD3 UR5, UR5, 0x400, URZ ;  /* 0x0000040005057890 */ /* 0x000fc8000fffe03f */
[----:B------:R-:W-:-:S04]  /*2d50*/  USHF.R.U32.HI UR5, URZ, 0x4, UR5 ;  /* 0x000000043f057899 */ /* 0x000fc80008011605 */
[----:B------:R-:W-:Y:S02]  /*2d60*/  ULOP3.LUT UR5, UR5, 0x3fff, URZ, 0xc0, !UPT ;  /* 0x00003fff05057892 */ /* 0x000fe4000f8ec03f */
[----:B------:R-:W-:Y:S02]  /*2d70*/  UIADD3 UR4, UR47, 0x36400, URZ ;  /* 0x000364002f047890 */ /* 0x000fe4000fffe03f */
[----:B------:R-:W-:Y:S01]  /*2d80*/  ULOP3.LUT UR22, UR5, 0x2000000, URZ, 0xfc, !UPT ;  /* 0x0200000005167892 */ /* 0x000fe2000f8efc3f */
[----:B-----5:R0:W-:Y:S01]  /*2d90*/  STL [R1+0x33c], R5 ;  /* 0x00033c0501007387 */ /* 0x0201e20000100800 */
[----:B------:R-:W-:-:S04]  /*2da0*/  USHF.R.U32.HI UR4, URZ, 0x4, UR4 ;  /* 0x000000043f047899 */ /* 0x000fc80008011604 */
[----:B------:R-:W-:Y:S01]  /*2db0*/  LEA R4, R4, UR22, 0xc ;  /* 0x0000001604047c11 */ /* 0x000fe2000f8e60ff */
[----:B0-----:R-:W-:-:S03]  /*2dc0*/  IMAD.MOV.U32 R5, RZ, RZ, 0x40000040 ;  /* 0x40000040ff057424 */ /* 0x001fc600078e00ff */
[----:B------:R-:W-:Y:S01]  /*2dd0*/  R2UR UR14, R4 ;  /* 0x00000000040e72ca */ /* 0x000fe200000e0000 */
[----:B------:R-:W-:Y:S01]  /*2de0*/  ULOP3.LUT UR4, UR4, 0x3fff, URZ, 0xc0, !UPT ;  /* 0x00003fff04047892 */ /* 0x000fe2000f8ec03f */
[----:B------:R-:W-:-:S03]  /*2df0*/  R2UR UR15, R5 ;  /* 0x00000000050f72ca */ /* 0x000fc600000e0000 */
[----:B------:R-:W-:Y:S01]  /*2e00*/  ULOP3.LUT UR12, UR4, 0x10000, URZ, 0xfc, !UPT ;  /* 0x00010000040c7892 */ /* 0x000fe2000f8efc3f */
        /* <DEDUP_REMOVED lines=111> */
[----:B---3--:R-:W-:Y:S04]  /*3500*/  STL [R1+0x30c], R154 ;  /* 0x00030c9a01007387 */ /* 0x008fe80000100800 */
[----:B----4-:R-:W-:Y:S04]  /*3510*/  STL [R1+0x314], R168 ;  /* 0x000314a801007387 */ /* 0x010fe80000100800 */
        /* <DEDUP_REMOVED lines=19> */
[----:B------:R-:W-:Y:S01]  /*3650*/  STL [R1+0x43c], R9 ;  /* 0x00043c0901007387 */ /* 0x000fe20000100800 */
[----:B------:R-:W-:Y:S01]  /*3660*/  UMOV UR17, 0x40000040 ;  /* 0x4000004000117882 */ /* 0x000fe20000000000 */
[----:B------:R-:W-:-:S02]  /*3670*/  WARPGROUP.DEPBAR.LE gsb0, 0x0 ;  /* 0x00008000000079c5 */ /* 0x000fc40000010000 */
        /* <DEDUP_REMOVED lines=277> */
[----:B------:R-:W0:Y:S03]  /*47d0*/  S2R R169, SR_TID.X ;  /* 0x0000000000a97919 */ /* 0x000e260000002100 */
[----:B------:R1:W-:Y:S04]  /*47e0*/  STL [R1+0x240], R0 ;  /* 0x0002400001007387 */ /* 0x0003e80000100800 */
[----:B------:R1:W-:Y:S04]  /*47f0*/  STL [R1+0x244], R72 ;  /* 0x0002444801007387 */ /* 0x0003e80000100800 */
[----:B------:R1:W-:Y:S04]  /*4800*/  STL [R1+0x248], R74 ;  /* 0x0002484a01007387 */ /* 0x0003e80000100800 */
[----:B------:R1:W-:Y:S04]  /*4810*/  STL [R1+0x24c], R76 ;  /* 0x00024c4c01007387 */ /* 0x0003e80000100800 */
[----:B------:R1:W-:Y:S04]  /*4820*/  STL [R1+0x250], R4 ;  /* 0x0002500401007387 */ /* 0x0003e80000100800 */
[----:B------:R1:W-:Y:S04]  /*4830*/  STL [R1+0x254], R78 ;  /* 0x0002544e01007387 */ /* 0x0003e80000100800 */
[----:B--2---:R1:W-:Y:S04]  /*4840*/  STL [R1+0x258], R80 ;  /* 0x0002585001007387 */ /* 0x0043e80000100800 */
[----:B------:R1:W-:Y:S01]  /*4850*/  STL [R1+0x25c], R82 ;  /* 0x00025c5201007387 */ /* 0x0003e20000100800 */
[----:B0-----:R-:W-:-:S03]  /*4860*/  LOP3.LUT R169, R169, 0x7f, RZ, 0xc0, !PT ;  /* 0x0000007fa9a97812 */ /* 0x001fc600078ec0ff */
[----:B------:R1:W-:Y:S04]  /*4870*/  STL [R1+0x260], R6 ;  /* 0x0002600601007387 */ /* 0x0003e80000100800 */
[----:B---3--:R1:W-:Y:S04]  /*4880*/  STL [R1+0x264], R84 ;  /* 0x0002645401007387 */ /* 0x0083e80000100800 */
        /* <DEDUP_REMOVED lines=118> */
[----:B------:R-:W-:Y:S06]  /*4ff0*/  BAR.ARV 0xf, 0x100 ;  /* 0x03c4000000007b1d */ /* 0x000fec0000002000 */
[----:B------:R-:W-:Y:S01]  /*5000*/  ISETP.NE.AND P1, PT, R169, RZ, PT ;  /* 0x000000ffa900720c */ /* 0x000fe20003f25270 */
[----:B------:R-:W-:-:S12]  /*5010*/  BSSY B0, `(.L_x_6195) ;  /* 0x0000007000007945 */ /* 0x000fd80003800000 */
[----:B-1----:R-:W-:Y:S05]  /*5020*/  @P1 BRA `(.L_x_6196) ;  /* 0x0000000000141947 */ /* 0x002fea0003800000 */
[----:B------:R-:W2:Y:S02]  /*5030*/  LDL R0, [R1+0x1e8] ;  /* 0x0001e80001007983 */ /* 0x000ea40000100800 */
[----:B--2---:R-:W-:-:S05]  /*5040*/  LEA R0, R0, UR47, 0x3 ;  /* 0x0000002f00007c11 */ /* 0x004fca000f8e18ff */
[----:B------:R-:W-:-:S05]  /*5050*/  VIADD R0, R0, 0x38860 ;  /* 0x0003886000007836 */ /* 0x000fca0000000000 */
[----:B------:R-:W-:-:S04]  /*5060*/  PRMT R0, RZ, 0x654, R0 ;  /* 0x00000654ff007816 */ /* 0x000fc80000000000 */
[----:B------:R0:W-:Y:S03]  /*5070*/  SYNCS.ARRIVE.TRANS64.RED.A1T0 RZ, [R0+URZ], RZ ;  /* 0x000000ff00ff79a7 */ /* 0x0001e6000810043f */
.L_x_6196:
[----:B------:R-:W-:Y:S05]  /*5080*/  BSYNC B0 ;  /* 0x0000000000007941 */ /* 0x000fea0003800000 */
.L_x_6195:
[----:B------:R-:W-:-:S04]  /*5090*/  UIADD3 UR6, UR21, -0x2, URZ ;  /* 0xfffffffe15067890 */ /* 0x000fc8000fffe03f */
[----:B------:R-:W-:-:S06]  /*50a0*/  UISETP.GE.AND UP0, UPT, UR6, UR20, UPT ;  /* 0x000000140600728c */ /* 0x000fcc000bf06270 */
[----:B------:R-:W-:-:S13]  /*50b0*/  PLOP3.LUT P0, PT, PT, PT, UP0, 0x80, 0x0 ;  /* 0x000000000000781c */ /* 0x000fda0003f0f008 */
[----:B------:R-:W-:Y:S05]  /*50c0*/  @!P0 BRA `(.L_x_6197) ;  /* 0x0000003c00688947 */ /* 0x000fea0003800000 */
[----:B------:R-:W-:-:S05]  /*50d0*/  UMOV UR21, UR6 ;  /* 0x0000000600157c82 */ /* 0x000fca0008000000 */
.L_x_6200:
[----:B0-----:R-:W2:Y:S04]  /*50e0*/  LDL R0, [R1+0x1e8] ;  /* 0x0001e80001007983 */ /* 0x001ea80000100800 */
        /* <DEDUP_REMOVED lines=63> */
[----:B------:R-:W5:Y:S01]  /*54e0*/  LDL.64 R6, [R1+0x438] ;  /* 0x0004380001067983 */ /* 0x000f620000100a00 */
[----:B--2---:R-:W-:-:S05]  /*54f0*/  IMAD R138, R0, 0x40, R22 ;  /* 0x00000040008a7824 */ /* 0x004fca00078e0216 */
[----:B------:R-:W-:Y:S01]  /*5500*/  LEA R138, R138, UR47, 0x2 ;  /* 0x0000002f8a8a7c11 */ /* 0x000fe2000f8e10ff */
[----:B------:R-:W-:Y:S06]  /*5510*/  BAR.SYNC.DEFER_BLOCKING 0xe, 0x100 ;  /* 0x0384000000007b1d */ /* 0x000fec0000010000 */
[----:B------:R-:W3:Y:S04]  /*5520*/  LDS R3, [R138+0x38400] ;  /* 0x038400008a037984 */ /* 0x000ee80000000800 */
[----:B------:R-:W0:Y:S01]  /*5530*/  LDS R138, [R138+0x38420] ;  /* 0x038420008a8a7984 */ /* 0x000e220000000800 */
        /* <DEDUP_REMOVED lines=60> */
[-C--:B------:R-:W-:Y:S01]  /*5900*/  FMUL.FTZ R80, R80, R3.reuse ;  /* 0x0000000350507220 */ /* 0x080fe20000410000 */
[----:B------:R-:W-:Y:S01]  /*5910*/  FMUL.FTZ R81, R81, R3 ;  /* 0x0000000351517220 */ /* 0x000fe20000410000 */
[C---:B------:R-:W-:Y:S01]  /*5920*/  FMUL.FTZ R79, R3.reuse, R79 ;  /* 0x0000004f034f7220 */ /* 0x040fe20000410000 */
[----:B------:R-:W-:Y:S01]  /*5930*/  FMUL.FTZ R78, R3, R78 ;  /* 0x0000004e034e7220 */ /* 0x000fe20000410000 */
[C---:B0-----:R-:W-:Y:S01]  /*5940*/  FMUL.FTZ R77, R138.reuse, R77 ;  /* 0x0000004d8a4d7220 */ /* 0x041fe20000410000 */
        /* <DEDUP_REMOVED lines=90> */
[----:B------:R0:W-:Y:S01]  /*5ef0*/  STL.64 [R1+0x420], R72 ;  /* 0x0004204801007387 */ /* 0x0001e20000100a00 */
[C---:B------:R-:W-:Y:S01]  /*5f00*/  FMUL.FTZ R7, R138.reuse, R7 ;  /* 0x000000078a077220 */ /* 0x040fe20000410000 */
[----:B------:R-:W-:Y:S02]  /*5f10*/  FMUL.FTZ R6, R138, R6 ;  /* 0x000000068a067220 */ /* 0x000fe40000410000 */
        /* <DEDUP_REMOVED lines=34> */
[----:B0-----:R-:W4:Y:S04]  /*6140*/  LDL R72, [R1+0x244] ;  /* 0x0002440001487983 */ /* 0x001f280000100800 */
[----:B-1----:R-:W5:Y:S04]  /*6150*/  LDL R74, [R1+0x248] ;  /* 0x00024800014a7983 */ /* 0x002f680000100800 */
[----:B------:R-:W5:Y:S04]  /*6160*/  LDL R76, [R1+0x24c] ;  /* 0x00024c00014c7983 */ /* 0x000f680000100800 */
[----:B------:R-:W5:Y:S04]  /*6170*/  LDL R14, [R1+0x250] ;  /* 0x00025000010e7983 */ /* 0x000f680000100800 */
[----:B------:R-:W5:Y:S04]  /*6180*/  LDL R78, [R1+0x254] ;  /* 0x00025400014e7983 */ /* 0x000f680000100800 */
[----:B------:R-:W5:Y:S04]  /*6190*/  LDL R82, [R1+0x258] ;  /* 0x0002580001527983 */ /* 0x000f680000100800 */
[----:B------:R-:W5:Y:S04]  /*61a0*/  LDL R84, [R1+0x25c] ;  /* 0x00025c0001547983 */ /* 0x000f680000100800 */
[----:B--2---:R-:W2:Y:S04]  /*61b0*/  LDL R4, [R1+0x260] ;  /* 0x0002600001047983 */ /* 0x004ea80000100800 */
[----:B------:R-:W2:Y:S04]  /*61c0*/  LDL R86, [R1+0x264] ;  /* 0x0002640001567983 */ /* 0x000ea80000100800 */
[----:B------:R-:W2:Y:S04]  /*61d0*/  LDL R88, [R1+0x268] ;  /* 0x0002680001587983 */ /* 0x000ea80000100800 */
[----:B------:R-:W2:Y:S04]  /*61e0*/  LDL R90, [R1+0x26c] ;  /* 0x00026c00015a7983 */ /* 0x000ea80000100800 */
        /* <DEDUP_REMOVED lines=117> */
[----:B----4-:R-:W-:Y:S04]  /*6940*/  STL [R1+0x244], R72 ;  /* 0x0002444801007387 */ /* 0x010fe80000100800 */
[----:B-----5:R-:W-:Y:S04]  /*6950*/  STL [R1+0x248], R74 ;  /* 0x0002484a01007387 */ /* 0x020fe80000100800 */
        /* <DEDUP_REMOVED lines=168> */
[----:B0-----:R-:W-:Y:S01]  /*73e0*/  @!P0 IMAD.MOV.U32 R0, RZ, RZ, RZ ;  /* 0x000000ffff008224 */ /* 0x001fe200078e00ff */
[----:B------:R-:W3:Y:S04]  /*73f0*/  @!P0 LDL R3, [R1+0x1ec] ;  /* 0x0001ec0001038983 */ /* 0x000ee80000100800 */
[----:B------:R-:W-:Y:S02]  /*7400*/  LEA R4, R0, UR22, 0xc ;  /* 0x0000001600047c11 */ /* 0x000fe4000f8e60ff */
[----:B------:R-:W4:Y:S02]  /*7410*/  LDL R0, [R1+0x1f0] ;  /* 0x0001f00001007983 */ /* 0x000f240000100800 */
[C---:B------:R-:W-:Y:S01]  /*7420*/  R2UR UR14, R4.reuse ;  /* 0x00000000040e72ca */ /* 0x040fe200000e0000 */
[----:B------:R-:W-:-:S05]  /*7430*/  VIADD R6, R4, 0x80 ;  /* 0x0000008004067836 */ /* 0x000fca0000000000 */
[----:B------:R-:W-:Y:S01]  /*7440*/  R2UR UR18, R6 ;  /* 0x00000000061272ca */ /* 0x000fe200000e0000 */
[C---:B------:R-:W-:Y:S02]  /*7450*/  VIADD R6, R4.reuse, 0x100 ;  /* 0x0000010004067836 */ /* 0x040fe40000000000 */
[----:B------:R-:W-:-:S03]  /*7460*/  VIADD R4, R4, 0x180 ;  /* 0x0000018004047836 */ /* 0x000fc60000000000 */
[----:B------:R-:W-:Y:S02]  /*7470*/  R2UR UR6, R6 ;  /* 0x00000000060672ca */ /* 0x000fe400000e0000 */
[----:B------:R-:W-:Y:S01]  /*7480*/  R2UR UR10, R4 ;  /* 0x00000000040a72ca */ /* 0x000fe200000e0000 */
        /* <DEDUP_REMOVED lines=142> */
[----:B------:R-:W4:Y:S04]  /*7d70*/  LDL R78, [R1+0x248] ;  /* 0x00024800014e7983 */ /* 0x000f280000100800 */
[----:B-1----:R-:W4:Y:S04]  /*7d80*/  LDL R80, [R1+0x24c] ;  /* 0x00024c0001507983 */ /* 0x002f280000100800 */
[----:B------:R-:W4:Y:S04]  /*7d90*/  LDL R8, [R1+0x250] ;  /* 0x0002500001087983 */ /* 0x000f280000100800 */
[----:B------:R-:W4:Y:S04]  /*7da0*/  LDL R82, [R1+0x254] ;  /* 0x0002540001527983 */ /* 0x000f280000100800 */
[----:B--2---:R-:W2:Y:S04]  /*7db0*/  LDL R84, [R1+0x258] ;  /* 0x0002580001547983 */ /* 0x004ea80000100800 */
[----:B------:R-:W2:Y:S04]  /*7dc0*/  LDL R86, [R1+0x25c] ;  /* 0x00025c0001567983 */ /* 0x000ea80000100800 */
[----:B------:R-:W2:Y:S04]  /*7dd0*/  LDL R10, [R1+0x260] ;  /* 0x00026000010a7983 */ /* 0x000ea80000100800 */
[----:B-----5:R-:W5:Y:S04]  /*7de0*/  LDL R88, [R1+0x264] ;  /* 0x0002640001587983 */ /* 0x020f680000100800 */
        /* <DEDUP_REMOVED lines=127> */
[----:B-----5:R-:W-:Y:S04]  /*85e0*/  STL [R1+0x264], R88 ;  /* 0x0002645801007387 */ /* 0x020fe80000100800 */
[----:B------:R-:W-:Y:S04]  /*85f0*/  STL [R1+0x268], R90 ;  /* 0x0002685a01007387 */ /* 0x000fe80000100800 */
[----:B---3--:R-:W-:Y:S04]  /*8600*/  STL [R1+0x26c], R92 ;  /* 0x00026c5c01007387 */ /* 0x008fe80000100800 */
        /* <DEDUP_REMOVED lines=116> */
[----:B------:R-:W-:Y:S01]  /*8d50*/  VIADD R0, R0, 0x1 ;  /* 0x0000000100007836 */ /* 0x000fe20000000000 */
[----:B------:R-:W-:Y:S01]  /*8d60*/  @!P0 LOP3.LUT R4, R3, 0x1, RZ, 0x3c, !PT ;  /* 0x0000000103048812 */ /* 0x000fe200078e3cff */
[----:B------:R-:W-:Y:S03]  /*8d70*/  BSSY B0, `(.L_x_6198) ;  /* 0x000000e000007945 */ /* 0x000fe60003800000 */
[----:B------:R0:W-:Y:S04]  /*8d80*/  STL [R1+0x1f0], R0 ;  /* 0x0001f00001007387 */ /* 0x0001e80000100800 */
[----:B------:R1:W-:Y:S01]  /*8d90*/  @!P0 STL [R1+0x1ec], R4 ;  /* 0x0001ec0401008387 */ /* 0x0003e20000100800 */
[----:B0-----:R-:W-:Y:S01]  /*8da0*/  IMAD.U32 R0, RZ, RZ, UR21 ;  /* 0x00000015ff007e24 */ /* 0x001fe2000f8e00ff */
[----:B------:R-:W-:-:S02]  /*8db0*/  UIADD3 UR21, UR21, -0x1, URZ ;  /* 0xffffffff15157890 */ /* 0x000fc4000fffe03f */
[----:B------:R1:W-:Y:S01]  /*8dc0*/  @!P0 STL [R1+0x1e8], RZ ;  /* 0x0001e8ff01008387 */ /* 0x0003e20000100800 */
[----:B------:R-:W-:Y:S06]  /*8dd0*/  BAR.ARV 0xf, 0x100 ;  /* 0x03c4000000007b1d */ /* 0x000fec0000002000 */
[----:B------:R-:W-:Y:S01]  /*8de0*/  ISETP.GT.AND P0, PT, R0, UR20, PT ;  /* 0x0000001400007c0c */ /* 0x000fe2000bf04270 */
[----:B------:R-:W-:-:S12]  /*8df0*/  @P1 BRA `(.L_x_6199) ;  /* 0x0000000000141947 */ /* 0x000fd80003800000 */
[----:B------:R-:W2:Y:S02]  /*8e00*/  LDL R0, [R1+0x1e8] ;  /* 0x0001e80001007983 */ /* 0x000ea40000100800 */
[----:B--2---:R-:W-:-:S05]  /*8e10*/  LEA R0, R0, UR47, 0x3 ;  /* 0x0000002f00007c11 */ /* 0x004fca000f8e18ff */
[----:B------:R-:W-:-:S05]  /*8e20*/  VIADD R0, R0, 0x38860 ;  /* 0x0003886000007836 */ /* 0x000fca0000000000 */
[----:B------:R-:W-:-:S04]  /*8e30*/  PRMT R0, RZ, 0x654, R0 ;  /* 0x00000654ff007816 */ /* 0x000fc80000000000 */
[----:B------:R0:W-:Y:S03]  /*8e40*/  SYNCS.ARRIVE.TRANS64.RED.A1T0 RZ, [R0+URZ], RZ ;  /* 0x000000ff00ff79a7 */ /* 0x0001e6000810043f */
.L_x_6199:
[----:B------:R-:W-:Y:S05]  /*8e50*/  BSYNC B0 ;  /* 0x0000000000007941 */ /* 0x000fea0003800000 */
.L_x_6198:
[----:B------:R-:W-:Y:S05]  /*8e60*/  @P0 BRA `(.L_x_6200) ;  /* 0xffffffc0009c0947 */ /* 0x000fea000383ffff */
.L_x_6197:
[----:B------:R-:W2:Y:S04]  /*8e70*/  LDL R135, [R1+0x1e8] ;  /* 0x0001e80001877983 */ /* 0x000ea80000100800 */
[----:B------:R-:W3:Y:S04]  /*8e80*/  LDL.64 R6, [R1+0x240] ;  /* 0x0002400001067983 */ /* 0x000ee80000100a00 */
[----:B-1----:R-:W4:Y:S04]  /*8e90*/  LDL.64 R4, [R1+0x250] ;  /* 0x0002500001047983 */ /* 0x002f280000100a00 */
        /* <DEDUP_REMOVED lines=62> */
[----:B--2---:R-:W-:-:S05]  /*9280*/  IMAD R135, R135, 0x40, R22 ;  /* 0x0000004087877824 */ /* 0x004fca00078e0216 */
[----:B------:R-:W-:Y:S01]  /*9290*/  LEA R135, R135, UR47, 0x2 ;  /* 0x0000002f87877c11 */ /* 0x000fe2000f8e10ff */
[----:B------:R-:W-:Y:S06]  /*92a0*/  BAR.SYNC.DEFER_BLOCKING 0xe, 0x100 ;  /* 0x0384000000007b1d */ /* 0x000fec0000010000 */
[----:B0-----:R-:W3:Y:S04]  /*92b0*/  LDS R0, [R135+0x38400] ;  /* 0x0384000087007984 */ /* 0x001ee80000000800 */
[----:B------:R-:W5:Y:S01]  /*92c0*/  LDS R135, [R135+0x38420] ;  /* 0x0384200087877984 */ /* 0x000f620000000800 */
[C---:B---3--:R-:W-:Y:S01]  /*92d0*/  FMUL.FTZ R7, R0.reuse, R7 ;  /* 0x0000000700077220 */ /* 0x048fe20000410000 */
[C---:B------:R-:W-:Y:S01]  /*92e0*/  FMUL.FTZ R6, R0.reuse, R6 ;  /* 0x0000000600067220 */ /* 0x040fe20000410000 */
[C---:B----4-:R-:W-:Y:S01]  /*92f0*/  FMUL.FTZ R5, R0.reuse, R5 ;  /* 0x0000000500057220 */ /* 0x050fe20000410000 */
[----:B------:R-:W-:-:S03]  /*9300*/  FMUL.FTZ R4, R0, R4 ;  /* 0x0000000400047220 */ /* 0x000fc60000410000 */
[----:B------:R0:W-:Y:S04]  /*9310*/  STL.64 [R1+0x240], R6 ;  /* 0x0002400601007387 */ /* 0x0001e80000100a00 */
[----:B------:R1:W-:Y:S04]  /*9320*/  STL.64 [R1+0x250], R4 ;  /* 0x0002500401007387 */ /* 0x0003e80000100a00 */
[----:B0-----:R-:W2:Y:S04]  /*9330*/  LDL.64 R6, [R1+0x438] ;  /* 0x0004380001067983 */ /* 0x001ea80000100a00 */
[----:B-1----:R-:W3:Y:S01]  /*9340*/  LDL.64 R4, [R1+0x418] ;  /* 0x0004180001047983 */ /* 0x002ee20000100a00 */
[C---:B-----5:R-:W-:Y:S01]  /*9350*/  FMUL.FTZ R11, R135.reuse, R11 ;  /* 0x0000000b870b7220 */ /* 0x060fe20000410000 */
[C---:B------:R-:W-:Y:S01]  /*9360*/  FMUL.FTZ R10, R135.reuse, R10 ;  /* 0x0000000a870a7220 */ /* 0x040fe20000410000 */
[C---:B------:R-:W-:Y:S01]  /*9370*/  FMUL.FTZ R133, R0.reuse, R133 ;  /* 0x0000008500857220 */ /* 0x040fe20000410000 */
[C---:B------:R-:W-:Y:S01]  /*9380*/  FMUL.FTZ R132, R0.reuse, R132 ;  /* 0x0000008400847220 */ /* 0x040fe20000410000 */
[C---:B------:R-:W-:Y:S01]  /*9390*/  FMUL.FTZ R131, R0.reuse, R131 ;  /* 0x0000008300837220 */ /* 0x040fe20000410000 */
        /* <DEDUP_REMOVED lines=116> */
[----:B0-----:R-:W-:-:S02]  /*9ae0*/  VIADD R10, R3, 0x1 ;  /* 0x00000001030a7836 */ /* 0x001fc40000000000 */
        /* <DEDUP_REMOVED lines=32> */
[----:B------:R0:W-:Y:S01]  /*9cf0*/  STL.64 [R1+0x258], R72 ;  /* 0x0002584801007387 */ /* 0x0001e20000100a00 */
[C---:B--2---:R-:W-:Y:S01]  /*9d00*/  FMUL.FTZ R7, R135.reuse, R7 ;  /* 0x0000000787077220 */ /* 0x044fe20000410000 */
[C---:B------:R-:W-:Y:S01]  /*9d10*/  FMUL.FTZ R6, R135.reuse, R6 ;  /* 0x0000000687067220 */ /* 0x040fe20000410000 */
[C---:B---3--:R-:W-:Y:S01]  /*9d20*/  FMUL.FTZ R5, R135.reuse, R5 ;  /* 0x0000000587057220 */ /* 0x048fe20000410000 */
[----:B------:R-:W-:Y:S01]  /*9d30*/  FMUL.FTZ R4, R135, R4 ;  /* 0x0000000487047220 */ /* 0x000fe20000410000 */
        /* <DEDUP_REMOVED lines=33> */
[----:B------:R-:W-:Y:S01]  /*9f50*/  BSSY B0, `(.L_x_6201) ;  /* 0x0000007000007945 */ /* 0x000fe20003800000 */
[----:B------:R-:W-:-:S11]  /*9f60*/  IMAD.MOV.U32 R0, RZ, RZ, 0x1 ;  /* 0x00000001ff007424 */ /* 0x000fd600078e00ff */
[----:B0-----:R-:W-:Y:S05]  /*9f70*/  @P0 BRA `(.L_x_6202) ;  /* 0x0000000000100947 */ /* 0x001fea0003800000 */
[----:B------:R-:W2:Y:S04]  /*9f80*/  LDL R4, [R1+0x1ec] ;  /* 0x0001ec0001047983 */ /* 0x000ea80000100800 */
[----:B------:R0:W-:Y:S01]  /*9f90*/  STL [R1+0x1e8], RZ ;  /* 0x0001e8ff01007387 */ /* 0x0001e20000100800 */
[----:B--2---:R-:W-:-:S05]  /*9fa0*/  LOP3.LUT R4, R4, 0x1, RZ, 0x3c, !PT ;  /* 0x0000000104047812 */ /* 0x004fca00078e3cff */
[----:B------:R0:W-:Y:S02]  /*9fb0*/  STL [R1+0x1ec], R4 ;  /* 0x0001ec0401007387 */ /* 0x0001e40000100800 */
.L_x_6202:
[----:B------:R-:W-:Y:S05]  /*9fc0*/  BSYNC B0 ;  /* 0x0000000000007941 */ /* 0x000fea0003800000 */
.L_x_6201:
[----:B------:R-:W-:Y:S05]  /*9fd0*/  BRA `(.L_x_6194) ;  /* 0x000001d800f07947 */ /* 0x000fea0003800000 */
.L_x_6186:
[----:B------:R-:W0:Y:S01]  /*9fe0*/  S2R R3, SR_TID.X ;  /* 0x0000000000037919 */ /* 0x000e220000002100 */
[----:B------:R-:W-:Y:S01]  /*9ff0*/  UISETP.NE.AND UP0, UPT, UR38, URZ, UPT ;  /* 0x0000003f2600728c */ /* 0x000fe2000bf05270 */
[----:B-1----:R-:W-:Y:S01]  /*a000*/  IMAD.U32 R0, RZ, RZ, UR5 ;  /* 0x00000005ff007e24 */ /* 0x002fe2000f8e00ff */
[----:B------:R-:W-:Y:S01]  /*a010*/  UMOV UR4, 0x1 ;  /* 0x0000000100047882 */ /* 0x000fe20000000000 */
[----:B------:R-:W-:Y:S01]  /*a020*/  IMAD.MOV.U32 R5, RZ, RZ, 0x80 ;  /* 0x00000080ff057424 */ /* 0x000fe200078e00ff */
[----:B------:R-:W-:Y:S01]  /*a030*/  USEL UR4, UR4, 0x2, !UP0 ;  /* 0x0000000204047887 */ /* 0x000fe2000c000000 */
[----:B------:R-:W-:Y:S01]  /*a040*/  IMAD.MOV.U32 R6, RZ, RZ, 0x1 ;  /* 0x00000001ff067424 */ /* 0x000fe200078e00ff */
[----:B------:R-:W-:Y:S01]  /*a050*/  UIADD3 UR7, UP1, UR36, 0x38830, URZ ;  /* 0x0003883024077890 */ /* 0x000fe2000ff3e03f */
[----:B------:R-:W-:Y:S01]  /*a060*/  IMAD.MOV.U32 R7, RZ, RZ, RZ ;  /* 0x000000ffff077224 */ /* 0x000fe200078e00ff */
[----:B------:R-:W-:Y:S01]  /*a070*/  UIADD3 UR9, UP0, UR36, 0x38840, URZ ;  /* 0x0003884024097890 */ /* 0x000fe2000ff1e03f */
[----:B------:R1:W-:Y:S01]  /*a080*/  STL [R1+0x70], R0 ;  /* 0x0000700001007387 */ /* 0x0003e20000100800 */
[----:B------:R-:W-:Y:S01]  /*a090*/  IMAD.U32 R13, RZ, RZ, UR4 ;  /* 0x00000004ff0d7e24 */ /* 0x000fe2000f8e00ff */
[----:B------:R-:W-:Y:S01]  /*a0a0*/  UIADD3 UR4, UP2, UR36, 0x38850, URZ ;  /* 0x0003885024047890 */ /* 0x000fe2000ff5e03f */
[----:B------:R-:W-:Y:S01]  /*a0b0*/  IMAD.MOV.U32 R8, RZ, RZ, 0x1 ;  /* 0x00000001ff087424 */ /* 0x000fe200078e00ff */
[----:B------:R-:W-:Y:S01]  /*a0c0*/  UIADD3 UR8, UP3, UR36, 0x38860, URZ ;  /* 0x0003886024087890 */ /* 0x000fe2000ff7e03f */
[----:B------:R-:W-:Y:S01]  /*a0d0*/  IMAD.MOV.U32 R9, RZ, RZ, RZ ;  /* 0x000000ffff097224 */ /* 0x000fe200078e00ff */
[----:B------:R-:W-:Y:S01]  /*a0e0*/  UIADD3.X UR6, URZ, UR37, URZ, UP2, !UPT ;  /* 0x000000253f067290 */ /* 0x000fe200097fe43f */
[----:B------:R-:W-:Y:S01]  /*a0f0*/  IMAD.MOV.U32 R12, RZ, RZ, 0x2000 ;  /* 0x00002000ff0c7424 */ /* 0x000fe200078e00ff */
[----:B------:R-:W-:Y:S01]  /*a100*/  ULDC UR11, c[0x0][0x448] ;  /* 0x00011200000b7ab9 */ /* 0x000fe20000000800 */
[----:B------:R-:W-:Y:S01]  /*a110*/  UIADD3.X UR10, URZ, UR37, URZ, UP3, !UPT ;  /* 0x000000253f0a7290 */ /* 0x000fe20009ffe43f */
[----:B-1----:R-:W-:Y:S01]  /*a120*/  IMAD.U32 R0, RZ, RZ, UR4 ;  /* 0x00000004ff007e24 */ /* 0x002fe2000f8e00ff */
[----:B------:R-:W-:Y:S01]  /*a130*/  UIADD3.X UR4, URZ, UR37, URZ, UP1, !UPT ;  /* 0x000000253f047290 */ /* 0x000fe20008ffe43f */
[----:B------:R1:W-:Y:S01]  /*a140*/  STL.64 [R1+0x60], R8 ;  /* 0x0000600801007387 */ /* 0x0003e20000100a00 */
[----:B------:R-:W-:Y:S01]  /*a150*/  UISETP.NE.AND UP1, UPT, UR11, 0x1, UPT ;  /* 0x000000010b00788c */ /* 0x000fe2000bf25270 */
[----:B------:R-:W-:Y:S01]  /*a160*/  IMAD.MOV.U32 R11, RZ, RZ, 0x100 ;  /* 0x00000100ff0b7424 */ /* 0x000fe200078e00ff */
[----:B------:R-:W-:Y:S01]  /*a170*/  UIADD3 UR45, UR49, 0x1, -UR48 ;  /* 0x00000001312d7890 */ /* 0x000fe2000fffe830 */
[----:B------:R2:W-:Y:S01]  /*a180*/  STL.64 [R1+0x18], R12 ;  /* 0x0000180c01007387 */ /* 0x0005e20000100a00 */
[----:B------:R-:W-:-:S02]  /*a190*/  IMAD.U32 R14, RZ, RZ, UR7 ;  /* 0x00000007ff0e7e24 */ /* 0x000fc4000f8e00ff */
[----:B------:R-:W-:Y:S01]  /*a1a0*/  IMAD.U32 R15, RZ, RZ, UR4 ;  /* 0x00000004ff0f7e24 */ /* 0x000fe2000f8e00ff */
[----:B------:R-:W-:Y:S01]  /*a1b0*/  STL.64 [R1], RZ ;  /* 0x000000ff01007387 */ /* 0x000fe20000100a00 */
[----:B0-----:R-:W-:Y:S01]  /*a1c0*/  LOP3.LUT R3, R3, 0x7f, RZ, 0xc0, !PT ;  /* 0x0000007f03037812 */ /* 0x001fe200078ec0ff */
[----:B-1----:R-:W-:Y:S02]  /*a1d0*/  IMAD.MOV.U32 R9, RZ, RZ, R13 ;  /* 0x000000ffff097224 */ /* 0x002fe400078e000d */
[----:B------:R-:W-:Y:S01]  /*a1e0*/  STL.64 [R1+0x8], R14 ;  /* 0x0000080e01007387 */ /* 0x000fe20000100a00 */
[----:B------:R-:W-:Y:S01]  /*a1f0*/  ISETP.NE.AND P0, PT, R3, RZ, PT ;  /* 0x000000ff0300720c */ /* 0x000fe20003f05270 */
[----:B------:R-:W-:Y:S01]  /*a200*/  IMAD.MOV.U32 R8, RZ, RZ, 0x10000 ;  /* 0x00010000ff087424 */ /* 0x000fe200078e00ff */
[----:B------:R-:W-:Y:S01]  /*a210*/  @UP1 ULDC UR7, c[0x0][0x44c] ;  /* 0x0001130000071ab9 */ /* 0x000fe20000000800 */
[----:B--2---:R-:W-:Y:S01]  /*a220*/  IMAD.U32 R12, RZ, RZ, UR9 ;  /* 0x00000009ff0c7e24 */ /* 0x004fe2000f8e00ff */
[----:B------:R-:W-:Y:S01]  /*a230*/  SEL R4, RZ, 0x1, P0 ;  /* 0x00000001ff047807 */ /* 0x000fe20000000000 */
[----:B------:R-:W-:Y:S01]  /*a240*/  STL.64 [R1+0x38], RZ ;  /* 0x000038ff01007387 */ /* 0x000fe20000100a00 */
[----:B------:R-:W-:-:S03]  /*a250*/  IADD3 R39, P0, R2, 0x38, RZ ;  /* 0x0000003802277810 */ /* 0x000fc60007f1e0ff */
[----:B------:R0:W-:Y:S01]  /*a260*/  STL.128 [R1+0x20], R4 ;  /* 0x0000200401007387 */ /* 0x0001e20000100c00 */
[----:B------:R-:W-:Y:S02]  /*a270*/  IMAD.MOV.U32 R10, RZ, RZ, R4 ;  /* 0x000000ffff0a7224 */ /* 0x000fe400078e0004 */
[----:B------:R-:W-:-:S03]  /*a280*/  IMAD.X R46, RZ, RZ, R16, P0 ;  /* 0x000000ffff2e7224 */ /* 0x000fc600000e0610 */
[----:B------:R1:W-:Y:S01]  /*a290*/  STL.128 [R1+0x50], R8 ;  /* 0x0000500801007387 */ /* 0x0003e20000100c00 */
[----:B0-----:R-:W-:Y:S01]  /*a2a0*/  IMAD.U32 R5, RZ, RZ, UR6 ;  /* 0x00000006ff057e24 */ /* 0x001fe2000f8e00ff */
[----:B------:R-:W-:Y:S01]  /*a2b0*/  UIADD3.X UR6, URZ, UR37, URZ, UP0, !UPT ;  /* 0x000000253f067290 */ /* 0x000fe200087fe43f */
[----:B------:R-:W-:Y:S01]  /*a2c0*/  IMAD.U32 R6, RZ, RZ, UR8 ;  /* 0x00000008ff067e24 */ /* 0x000fe2000f8e00ff */
[----:B------:R-:W-:Y:S01]  /*a2d0*/  USHF.L.U32 UR8, UR5, 0x6, URZ ;  /* 0x0000000605087899 */ /* 0x000fe2000800063f */
[----:B------:R-:W-:Y:S01]  /*a2e0*/  IMAD.U32 R7, RZ, RZ, UR10 ;  /* 0x0000000aff077e24 */ /* 0x000fe2000f8e00ff */
[----:B------:R-:W-:Y:S01]  /*a2f0*/  @UP1 ULDC UR10, c[0x0][0x450] ;  /* 0x00011400000a1ab9 */ /* 0x000fe20000000800 */
[----:B------:R-:W-:Y:S01]  /*a300*/  IMAD.MOV.U32 R4, RZ, RZ, R0 ;  /* 0x000000ffff047224 */ /* 0x000fe200078e0000 */
[----:B------:R-:W-:Y:S01]  /*a310*/  ULDC.64 UR4, c[0x0][0xad8] ;  /* 0x0002b60000047ab9 */ /* 0x000fe20000000a00 */
[----:B------:R-:W-:Y:S01]  /*a320*/  IMAD.U32 R13, RZ, RZ, UR6 ;  /* 0x00000006ff0d7e24 */ /* 0x000fe2000f8e00ff */
[----:B------:R-:W-:Y:S01]  /*a330*/  UISETP.GE.AND UP0, UPT, UR5, 0x1, UPT ;  /* 0x000000010500788c */ /* 0x000fe2000bf06270 */
[----:B------:R1:W-:Y:S01]  /*a340*/  STL.64 [R1+0x68], R6 ;  /* 0x0000680601007387 */ /* 0x0003e20000100a00 */
[----:B------:R-:W-:-:S02]  /*a350*/  @UP1 UIADD3 UR6, UR8, 0x3f, URZ ;  /* 0x0000003f08061890 */ /* 0x000fc4000fffe03f */
[----:B------:R-:W-:Y:S01]  /*a360*/  UIADD3 UR9, UR8, 0x3f, URZ ;  /* 0x0000003f08097890 */ /* 0x000fe2000fffe03f */
[----:B------:R1:W-:Y:S01]  /*a370*/  STL.128 [R1+0x40], R4 ;  /* 0x0000400401007387 */ /* 0x0003e20000100c00 */
[----:B------:R-:W-:Y:S01]  /*a380*/  UIMAD.WIDE.U32 UR6, UR6, UR7, URZ ;  /* 0x00000007060672a5 */ /* 0x000fe2000f8e003f */
[----:B------:R-:W-:Y:S02]  /*a390*/  PLOP3.LUT P1, PT, PT, PT, UP0, 0x80, 0x0 ;  /* 0x000000000000781c */ /* 0x000fe40003f2f008 */
[----:B------:R1:W-:Y:S01]  /*a3a0*/  STL.64 [R1+0x10], R12 ;  /* 0x0000100c01007387 */ /* 0x0003e20000100a00 */
[----:B------:R-:W-:-:S03]  /*a3b0*/  @UP1 USHF.R.U32.HI UR9, URZ, UR10, UR7 ;  /* 0x0000000a3f091299 */ /* 0x000fc60008011607 */
[----:B------:R1:W-:Y:S01]  /*a3c0*/  STL.64 [R1+0x30], R12 ;  /* 0x0000300c01007387 */ /* 0x0003e20000100a00 */
[----:B------:R-:W-:-:S04]  /*a3d0*/  UIADD3 UR6, UR45, UR9, URZ ;  /* 0x000000092d067290 */ /* 0x000fc8000fffe03f */
[----:B------:R-:W-:Y:S02]  /*a3e0*/  UIADD3 UR4, UR6, UR4, URZ ;  /* 0x0000000406047290 */ /* 0x000fe4000fffe03f */
[----:B------:R-:W-:Y:S10]  /*a3f0*/  @!P1 BRA `(.L_x_6203) ;  /* 0x0000000000449947 */ /* 0x000ff40003800000 */
        /* <DEDUP_REMOVED lines=10> */
.L_x_6204:
[----:B------:R-:W-:-:S11]  /*a4a0*/  UISETP.NE.AND UP0, UPT, UR5, 0x1, UPT ;  /* 0x000000010500788c */ /* 0x000fd6000bf05270 */
[----:B------:R-:W-:Y:S02]  /*a4b0*/  @UP0 ULDC.64 UR10, c[0x0][0xae0] ;  /* 0x0002b800000a0ab9 */ /* 0x000fe40000000a00 */
[----:B------:R-:W-:-:S04]  /*a4c0*/  UIMAD.WIDE.U32 UR6, UR9, UR10, URZ ;  /* 0x0000000a090672a5 */ /* 0x000fc8000f8e003f */
[----:B------:R-:W-:-:S12]  /*a4d0*/  @UP0 USHF.R.U32.HI UR9, URZ, UR11, UR7 ;  /* 0x0000000b3f090299 */ /* 0x000fd80008011607 */
.L_x_6205:
[----:B------:R-:W-:-:S04]  /*a4e0*/  UIMAD UR9, UR9, UR5, UR5 ;  /* 0x00000005090972a4 */ /* 0x000fc8000f8e0205 */
[----:B------:R-:W-:-:S04]  /*a4f0*/  UISETP.LT.AND UP0, UPT, UR4, UR9, UPT ;  /* 0x000000090400728c */ /* 0x000fc8000bf01270 */
[----:B------:R-:W-:-:S12]  /*a500*/  USEL UR4, UR4, UR9, UP0 ;  /* 0x0000000904047287 */ /* 0x000fd80008000000 */
.L_x_6203:
[----:B------:R-:W-:Y:S02]  /*a510*/  UIADD3 UR10, UR49, 0x3f, URZ ;  /* 0x0000003f310a7890 */ /* 0x000fe4000fffe03f */
[----:B------:R-:W-:Y:S02]  /*a520*/  UIADD3 UR4, UR4, 0x3f, URZ ;  /* 0x0000003f04047890 */ /* 0x000fe4000fffe03f */
[----:B------:R-:W-:Y:S02]  /*a530*/  USHF.R.S32.HI UR11, URZ, 0x1f, UR10 ;  /* 0x0000001f3f0b7899 */ /* 0x000fe4000801140a */
[----:B------:R-:W-:Y:S01]  /*a540*/  USHF.R.S32.HI UR9, URZ, 0x1f, UR4 ;  /* 0x0000001f3f097899 */ /* 0x000fe20008011404 */
[----:B------:R-:W-:Y:S01]  /*a550*/  @UP1 ULDC UR6, c[0x0][0x44c] ;  /* 0x0001130000061ab9 */ /* 0x000fe20000000800 */
[----:B------:R-:W-:Y:S02]  /*a560*/  ULEA.HI UR11, UR11, UR10, URZ, 0x6 ;  /* 0x0000000a0b0b7291 */ /* 0x000fe4000f8f303f */
[----:B------:R-:W-:-:S02]  /*a570*/  UIMAD.WIDE.U32 UR6, UR8, UR6, URZ ;  /* 0x00000006080672a5 */ /* 0x000fc4000f8e003f */
[----:B------:R-:W-:Y:S01]  /*a580*/  ULEA.HI UR9, UR9, UR4, URZ, 0x6 ;  /* 0x0000000409097291 */ /* 0x000fe2000f8f303f */
[----:B------:R-:W-:Y:S01]  /*a590*/  @UP1 ULDC UR12, c[0x0][0x450] ;  /* 0x00011400000c1ab9 */ /* 0x000fe20000000800 */
[----:B------:R-:W-:Y:S02]  /*a5a0*/  UIADD3 UR51, UR49, -UR48, URZ ;  /* 0x8000003031337290 */ /* 0x000fe4000fffe03f */
[----:B------:R-:W-:Y:S02]  /*a5b0*/  USHF.R.S32.HI UR11, URZ, 0x6, UR11 ;  /* 0x000000063f0b7899 */ /* 0x000fe4000801140b */
[----:B------:R-:W-:Y:S02]  /*a5c0*/  USHF.R.S32.HI UR9, URZ, 0x6, UR9 ;  /* 0x000000063f097899 */ /* 0x000fe40008011409 */
[----:B------:R-:W-:Y:S02]  /*a5d0*/  @UP1 USHF.R.U32.HI UR8, URZ, UR12, UR7 ;  /* 0x0000000c3f081299 */ /* 0x000fe40008011607 */
[----:B------:R-:W-:-:S02]  /*a5e0*/  UISETP.LT.AND UP0, UPT, UR9, UR11, UPT ;  /* 0x0000000b0900728c */ /* 0x000fc4000bf01270 */
[----:B------:R-:W-:Y:S01]  /*a5f0*/  UIADD3 UR8, UR51, UR8, URZ ;  /* 0x0000000833087290 */ /* 0x000fe2000fffe03f */
[----:B------:R-:W-:Y:S01]  /*a600*/  ULDC UR7, c[0x0][0xad4] ;  /* 0x0002b50000077ab9 */ /* 0x000fe20000000800 */
[----:B------:R-:W-:Y:S02]  /*a610*/  USEL UR6, UR9, UR11, UP0 ;  /* 0x0000000b09067287 */ /* 0x000fe40008000000 */
[----:B------:R-:W-:Y:S01]  /*a620*/  UIADD3 UR7, UR8, -UR7, URZ ;  /* 0x8000000708077290 */ /* 0x000fe2000fffe03f */
[----:B------:R-:W-:Y:S11]  /*a630*/  @!P1 BRA `(.L_x_6206) ;  /* 0x0000000000489947 */ /* 0x000ff60003800000 */
        /* <DEDUP_REMOVED lines=11> */
.L_x_6207:
[----:B------:R-:W-:-:S11]  /*a6f0*/  UISETP.NE.AND UP0, UPT, UR5, 0x1, UPT ;  /* 0x000000010500788c */ /* 0x000fd6000bf05270 */
[----:B------:R-:W-:Y:S02]  /*a700*/  @UP0 ULDC.64 UR10, c[0x0][0xae0] ;  /* 0x0002b800000a0ab9 */ /* 0x000fe40000000a00 */
[----:B------:R-:W-:-:S04]  /*a710*/  UIMAD.WIDE.U32 UR8, UR4, UR10, URZ ;  /* 0x0000000a040872a5 */ /* 0x000fc8000f8e003f */
[----:B------:R-:W-:-:S12]  /*a720*/  @UP0 USHF.R.U32.HI UR4, URZ, UR11, UR9 ;  /* 0x0000000b3f040299 */ /* 0x000fd80008011609 */
.L_x_6208:
[----:B------:R-:W-:-:S04]  /*a730*/  UIMAD UR4, UR4, UR5, URZ ;  /* 0x00000005040472a4 */ /* 0x000fc8000f8e023f */
[----:B------:R-:W-:-:S04]  /*a740*/  UISETP.LT.AND UP0, UPT, UR7, UR4, UPT ;  /* 0x000000040700728c */ /* 0x000fc8000bf01270 */
[----:B------:R-:W-:-:S12]  /*a750*/  USEL UR7, UR7, UR4, !UP0 ;  /* 0x0000000407077287 */ /* 0x000fd8000c000000 */
.L_x_6206:
        /* <DEDUP_REMOVED lines=13> */
[----:B-1----:R-:W-:Y:S01]  /*a830*/  IMAD.U32 R4, RZ, RZ, UR12 ;  /* 0x0000000cff047e24 */ /* 0x002fe2000f8e00ff */
        /* <DEDUP_REMOVED lines=33> */
.L_x_6209:
[----:B------:R-:W-:Y:S01]  /*aa50*/  UIMAD UR46, UR10, UR4, UR46 ;  /* 0x000000040a2e72a4 */ /* 0x000fe2000f8e022e */
[----:B------:R-:W-:Y:S02]  /*aa60*/  IMAD.U32 R0, RZ, RZ, UR6 ;  /* 0x00000006ff007e24 */ /* 0x000fe4000f8e00ff */
[----:B------:R-:W-:-:S05]  /*aa70*/  IMAD.U32 R3, RZ, RZ, UR4 ;  /* 0x00000004ff037e24 */ /* 0x000fca000f8e00ff */
[----:B------:R-:W-:-:S04]  /*aa80*/  VIADDMNMX R0, R3, UR46, R0, PT ;  /* 0x0000002e03007c46 */ /* 0x000fc8000b800100 */
[----:B------:R-:W-:Y:S02]  /*aa90*/  R2UR UR50, R0 ;  /* 0x00000000003272ca */ /* 0x000fe400000e0000 */
[----:B------:R-:W-:-:S11]  /*aaa0*/  PRMT R0, RZ, 0x7610, R0 ;  /* 0x00007610ff007816 */ /* 0x000fd60000000000 */
[----:B------:R-:W-:-:S06]  /*aab0*/  UISETP.GT.AND UP0, UPT, UR50, UR46, UPT ;  /* 0x0000002e3200728c */ /* 0x000fcc000bf04270 */
[----:B------:R-:W-:-:S13]  /*aac0*/  PLOP3.LUT P0, PT, PT, PT, UP0, 0x80, 0x0 ;  /* 0x000000000000781c */ /* 0x000fda0003f0f008 */
[----:B------:R-:W-:Y:S05]  /*aad0*/  @!P0 BRA `(.L_x_6194) ;  /* 0x000001d000308947 */ /* 0x000fea0003800000 */
[----:B------:R-:W0:Y:S01]  /*aae0*/  SHFL.IDX PT, R0, R219, RZ, 0x1f ;  /* 0x00001fffdb007589 */ /* 0x000e2200000e0000 */
[----:B------:R-:W-:Y:S01]  /*aaf0*/  UIADD3 UR8, UR47, 0x400, URZ ;  /* 0x000004002f087890 */ /* 0x000fe2000fffe03f */
[----:B-1----:R-:W-:Y:S01]  /*ab00*/  IMAD.MOV.U32 R4, RZ, RZ, 0x1 ;  /* 0x00000001ff047424 */ /* 0x002fe200078e00ff */
[----:B------:R-:W-:Y:S01]  /*ab10*/  UIADD3 UR6, UR47, 0x26400, URZ ;  /* 0x000264002f067890 */ /* 0x000fe2000fffe03f */
[----:B------:R-:W-:Y:S01]  /*ab20*/  IMAD.MOV.U32 R5, RZ, RZ, RZ ;  /* 0x000000ffff057224 */ /* 0x000fe200078e00ff */
[----:B------:R-:W-:Y:S01]  /*ab30*/  UIADD3 UR4, UR47, 0x20400, URZ ;  /* 0x000204002f047890 */ /* 0x000fe2000fffe03f */
[----:B------:R-:W-:Y:S01]  /*ab40*/  IMAD.MOV.U32 R6, RZ, RZ, 0x1 ;  /* 0x00000001ff067424 */ /* 0x000fe200078e00ff */
[----:B------:R-:W-:Y:S01]  /*ab50*/  UIADD3 UR5, UR47, 0x22400, URZ ;  /* 0x000224002f057890 */ /* 0x000fe2000fffe03f */
[----:B------:R-:W-:Y:S01]  /*ab60*/  IMAD.MOV.U32 R7, RZ, RZ, RZ ;  /* 0x000000ffff077224 */ /* 0x000fe200078e00ff */
[----:B------:R-:W-:Y:S01]  /*ab70*/  USHF.R.U32.HI UR6, URZ, 0x4, UR6 ;  /* 0x000000043f067899 */ /* 0x000fe20008011606 */
[----:B------:R-:W-:Y:S01]  /*ab80*/  IMAD.MOV.U32 R11, RZ, RZ, 0x40000040 ;  /* 0x40000040ff0b7424 */ /* 0x000fe200078e00ff */
[----:B------:R-:W-:Y:S01]  /*ab90*/  USHF.R.U32.HI UR7, URZ, 0x4, UR8 ;  /* 0x000000043f077899 */ /* 0x000fe20008011608 */
[----:B------:R-:W1:Y:S01]  /*aba0*/  S2R R53, SR_TID.X ;  /* 0x0000000000357919 */ /* 0x000e620000002100 */
[----:B------:R-:W-:Y:S01]  /*abb0*/  USHF.R.U32.HI UR4, URZ, 0x4, UR4 ;  /* 0x000000043f047899 */ /* 0x000fe20008011604 */
[C---:B------:R-:W-:Y:S01]  /*abc0*/  IADD3 R38, P5, R2.reuse, 0xa8, RZ ;  /* 0x000000a802267810 */ /* 0x040fe20007fbe0ff */
[----:B------:R-:W-:Y:S01]  /*abd0*/  USHF.R.U32.HI UR5, URZ, 0x4, UR5 ;  /* 0x000000043f057899 */ /* 0x000fe20008011605 */
[----:B------:R2:W-:Y:S01]  /*abe0*/  STL.128 [R1+0x80], R4 ;  /* 0x0000800401007387 */ /* 0x0005e20000100c00 */
[----:B------:R-:W-:Y:S01]  /*abf0*/  ULOP3.LUT UR6, UR6, 0x3fff, URZ, 0xc0, !UPT ;  /* 0x00003fff06067892 */ /* 0x000fe2000f8ec03f */
[C---:B------:R-:W-:Y:S01]  /*ac00*/  IADD3 R41, P1, R2.reuse, 0xb8, RZ ;  /* 0x000000b802297810 */ /* 0x040fe20007f3e0ff */
[----:B------:R-:W-:Y:S01]  /*ac10*/  ULOP3.LUT UR7, UR7, 0x3fff, URZ, 0xc0, !UPT ;  /* 0x00003fff07077892 */ /* 0x000fe2000f8ec03f */
[C---:B------:R-:W-:Y:S01]  /*ac20*/  IADD3 R42, P6, R2.reuse, 0xb0, RZ ;  /* 0x000000b0022a7810 */ /* 0x040fe20007fde0ff */
[----:B------:R-:W-:Y:S01]  /*ac30*/  ULOP3.LUT UR4, UR4, 0x3fff, URZ, 0xc0, !UPT ;  /* 0x00003fff04047892 */ /* 0x000fe2000f8ec03f */
[----:B------:R-:W-:Y:S01]  /*ac40*/  IADD3 R47, P0, R2, 0xa0, RZ ;  /* 0x000000a0022f7810 */ /* 0x000fe20007f1e0ff */
[----:B------:R-:W-:Y:S01]  /*ac50*/  ULOP3.LUT UR5, UR5, 0x3fff, URZ, 0xc0, !UPT ;  /* 0x00003fff05057892 */ /* 0x000fe2000f8ec03f */
[----:B0-----:R-:W-:Y:S01]  /*ac60*/  LEA.HI R3, R0, R0, RZ, 0x1 ;  /* 0x0000000000037211 */ /* 0x001fe200078f08ff */
[----:B------:R-:W-:-:S02]  /*ac70*/  ULOP3.LUT UR6, UR6, 0x10000, URZ, 0xfc, !UPT ;  /* 0x0001000006067892 */ /* 0x000fc4000f8efc3f */
[----:B------:R-:W-:Y:S01]  /*ac80*/  UIADD3 UR9, UP0, UR36, 0x38400, URZ ;  /* 0x0003840024097890 */ /* 0x000fe2000ff1e03f */
[----:B------:R-:W-:Y:S01]  /*ac90*/  LOP3.LUT R3, R3, 0x6, RZ, 0xc0, !PT ;  /* 0x0000000603037812 */ /* 0x000fe200078ec0ff */
[----:B------:R-:W-:Y:S01]  /*aca0*/  ULOP3.LUT UR7, UR7, 0x10000, URZ, 0xfc, !UPT ;  /* 0x0001000007077892 */ /* 0x000fe2000f8efc3f */
[----:B------:R-:W-:Y:S01]  /*acb0*/  IMAD.X R45, RZ, RZ, R16, P5 ;  /* 0x000000ffff2d7224 */ /* 0x000fe200028e0610 */
[----:B------:R-:W-:Y:S01]  /*acc0*/  ULOP3.LUT UR5, UR5, 0x10000, URZ, 0xfc, !UPT ;  /* 0x0001000005057892 */ /* 0x000fe2000f8efc3f */
[----:B--2---:R-:W-:Y:S01]  /*acd0*/  IMAD.U32 R4, RZ, RZ, UR6 ;  /* 0x00000006ff047e24 */ /* 0x004fe2000f8e00ff */
[----:B------:R-:W-:Y:S01]  /*ace0*/  ULOP3.LUT UR4, UR4, 0x10000, URZ, 0xfc, !UPT ;  /* 0x0001000004047892 */ /* 0x000fe2000f8efc3f */
[----:B------:R-:W-:Y:S01]  /*acf0*/  IMAD.IADD R0, R0, 0x1, -R3 ;  /* 0x0000000100007824 */ /* 0x000fe200078e0a03 */
[----:B------:R-:W-:Y:S01]  /*ad00*/  UIADD3.X UR10, URZ, UR37, URZ, UP0, !UPT ;  /* 0x000000253f0a7290 */ /* 0x000fe200087fe43f */
[----:B------:R-:W-:Y:S01]  /*ad10*/  IMAD.U32 R6, RZ, RZ, UR7 ;  /* 0x00000007ff067e24 */ /* 0x000fe2000f8e00ff */
[----:B------:R-:W-:Y:S01]  /*ad20*/  IADD3 R154, P4, R2, 0x98, RZ ;  /* 0x00000098029a7810 */ /* 0x000fe20007f9e0ff */
[----:B------:R-:W-:Y:S01]  /*ad30*/  IMAD.MOV.U32 R5, RZ, RZ, 0x40000040 ;  /* 0x40000040ff057424 */ /* 0x000fe200078e00ff */
[----:B------:R-:W-:Y:S01]  /*ad40*/  LEA R0, R0, UR8, 0xf ;  /* 0x0000000800007c11 */ /* 0x000fe2000f8e78ff */
[----:B------:R-:W-:Y:S01]  /*ad50*/  IMAD.MOV.U32 R7, RZ, RZ, 0x40000040 ;  /* 0x40000040ff077424 */ /* 0x000fe200078e00ff */
[----:B------:R-:W-:Y:S01]  /*ad60*/  IADD3 R27, P3, R2, 0x94, RZ ;  /* 0x00000094021b7810 */ /* 0x000fe20007f7e0ff */
[----:B------:R-:W-:Y:S01]  /*ad70*/  IMAD.U32 R3, RZ, RZ, UR5 ;  /* 0x00000005ff037e24 */ /* 0x000fe2000f8e00ff */
[----:B------:R-:W-:Y:S01]  /*ad80*/  SHF.R.U32.HI R0, RZ, 0x4, R0 ;  /* 0x00000004ff007819 */ /* 0x000fe20000011600 */
[----:B------:R-:W-:Y:S01]  /*ad90*/  IMAD.U32 R10, RZ, RZ, UR4 ;  /* 0x00000004ff0a7e24 */ /* 0x000fe2000f8e00ff */
[----:B------:R0:W-:Y:S01]  /*ada0*/  STL.128 [R1+0xb0], R4 ;  /* 0x0000b00401007387 */ /* 0x0001e20000100c00 */
[----:B-1----:R-:W-:Y:S01]  /*adb0*/  VIADD R12, R53, 0xffffff80 ;  /* 0xffffff80350c7836 */ /* 0x002fe20000000000 */
[----:B------:R-:W-:Y:S01]  /*adc0*/  LOP3.LUT R0, R0, 0x3fff, RZ, 0xc0, !PT ;  /* 0x00003fff00007812 */ /* 0x000fe200078ec0ff */
[----:B------:R-:W-:Y:S01]  /*add0*/  IMAD.U32 R8, RZ, RZ, UR9 ;  /* 0x00000009ff087e24 */ /* 0x000fe2000f8e00ff */
[----:B------:R1:W-:Y:S01]  /*ade0*/  STL.64 [R1+0x98], R10 ;  /* 0x0000980a01007387 */ /* 0x0003e20000100a00 */
[----:B------:R-:W-:Y:S01]  /*adf0*/  IMAD.U32 R9, RZ, RZ, UR10 ;  /* 0x0000000aff097e24 */ /* 0x000fe2000f8e00ff */
[----:B------:R-:W-:Y:S01]  /*ae00*/  LOP3.LUT R0, R0, 0x2000000, RZ, 0xfc, !PT ;  /* 0x0200000000007812 */ /* 0x000fe200078efcff */
[----:B------:R-:W-:Y:S01]  /*ae10*/  UIADD3 UR4, UR47, 0x36400, URZ ;  /* 0x000364002f047890 */ /* 0x000fe2000fffe03f */
[----:B------:R2:W-:Y:S01]  /*ae20*/  STL [R1+0x94], R12 ;  /* 0x0000940c01007387 */ /* 0x0005e20000100800 */
[--C-:B------:R-:W-:Y:S01]  /*ae30*/  IMAD.X R40, RZ, RZ, R16.reuse, P1 ;  /* 0x000000ffff287224 */ /* 0x100fe200008e0610 */
[C---:B------:R-:W-:Y:S01]  /*ae40*/  IADD3 R43, P2, R2.reuse, 0x88, RZ ;  /* 0x00000088022b7810 */ /* 0x040fe20007f5e0ff */
[----:B------:R-:W-:Y:S01]  /*ae50*/  ULOP3.LUT UP0, URZ, UR4, 0x3ff, URZ, 0xc0, !UPT ;  /* 0x000003ff043f7892 */ /* 0x000fe2000f80c03f */
[----:B------:R2:W-:Y:S01]  /*ae60*/  STL.64 [R1+0x78], R8 ;  /* 0x0000780801007387 */ /* 0x0005e20000100a00 */
[----:B------:R-:W-:Y:S01]  /*ae70*/  IMAD.X R49, RZ, RZ, R16, P6 ;  /* 0x000000ffff317224 */ /* 0x000fe200030e0610 */
[----:B------:R-:W-:Y:S01]  /*ae80*/  IADD3 R44, P1, R2, 0x80, RZ ;  /* 0x00000080022c7810 */ /* 0x000fe20007f3e0ff */
[----:B0-----:R-:W-:Y:S01]  /*ae90*/  IMAD.MOV.U32 R4, RZ, RZ, R3 ;  /* 0x000000ffff047224 */ /* 0x001fe200078e0003 */
[----:B-1----:R2:W5:Y:S01]  /*aea0*/  LDL R10, [R1+0x4ac] ;  /* 0x0004ac00010a7983 */ /* 0x0025620000100800 */
[----:B------:R-:W-:Y:S01]  /*aeb0*/  IMAD.MOV.U32 R6, RZ, RZ, R0 ;  /* 0x000000ffff067224 */ /* 0x000fe200078e0000 */
[----:B------:R-:W-:-:S02]  /*aec0*/  PLOP3.LUT P5, PT, PT, PT, UP0, 0x80, 0x0 ;  /* 0x000000000000781c */ /* 0x000fc40003faf008 */
[----:B------:R2:W5:Y:S01]  /*aed0*/  LDL R0, [R1+0x4a0] ;  /* 0x0004a00001007983 */ /* 0x0005620000100800 */
[----:B------:R-:W-:-:S03]  /*aee0*/  IADD3 R24, P6, R2, 0x78, RZ ;  /* 0x0000007802187810 */ /* 0x000fc60007fde0ff */
[----:B------:R2:W5:Y:S04]  /*aef0*/  LDL R3, [R1+0x4a4] ;  /* 0x0004a40001037983 */ /* 0x0005680000100800 */
[----:B------:R2:W-:Y:S01]  /*af00*/  STL.128 [R1+0xa0], R4 ;  /* 0x0000a00401007387 */ /* 0x0005e20000100c00 */
[--C-:B------:R-:W-:Y:S02]  /*af10*/  IMAD.X R52, RZ, RZ, R16.reuse, P0 ;  /* 0x000000ffff347224 */ /* 0x100fe400000e0610 */
[--C-:B------:R-:W-:Y:S02]  /*af20*/  IMAD.X R155, RZ, RZ, R16.reuse, P4 ;  /* 0x000000ffff9b7224 */ /* 0x100fe400020e0610 */
[--C-:B------:R-:W-:Y:S02]  /*af30*/  IMAD.X R28, RZ, RZ, R16.reuse, P3 ;  /* 0x000000ffff1c7224 */ /* 0x100fe400018e0610 */
[----:B------:R-:W-:-:S02]  /*af40*/  IMAD.X R48, RZ, RZ, R16, P2 ;  /* 0x000000ffff307224 */ /* 0x000fc400010e0610 */
[--C-:B------:R-:W-:Y:S02]  /*af50*/  IMAD.X R51, RZ, RZ, R16.reuse, P1 ;  /* 0x000000ffff337224 */ /* 0x100fe400008e0610 */
[----:B------:R-:W-:Y:S01]  /*af60*/  IMAD.X R25, RZ, RZ, R16, P6 ;  /* 0x000000ffff197224 */ /* 0x000fe200030e0610 */
[----:B------:R-:W-:Y:S06]  /*af70*/  @!P5 BRA `(.L_x_6210) ;  /* 0x000000000070d947 */ /* 0x000fec0003800000 */
[----:B------:R-:W-:Y:S01]  /*af80*/  MOV R14, 0x0 ;  /* 0x00000000000e7802 */ /* 0x000fe20000000f00 */
[----:B------:R-:W-:Y:S01]  /*af90*/  ULDC.64 UR4, c[0x4][0x118] ;  /* 0x0100460000047ab9 */ /* 0x000fe20000000a00 */
[----:B------:R-:W-:Y:S01]  /*afa0*/  ULDC.64 UR6, c[0x4][0x58] ;  /* 0x0100160000067ab9 */ /* 0x000fe20000000a00 */
[----:B--2---:R-:W-:Y:S02]  /*afb0*/  IMAD.U32 R4, RZ, RZ, UR4 ;  /* 0x00000004ff047e24 */ /* 0x004fe4000f8e00ff */
[----:B------:R-:W-:Y:S01]  /*afc0*/  IMAD.U32 R5, RZ, RZ, UR5 ;  /* 0x00000005ff057e24 */ /* 0x000fe2000f8e00ff */
[----:B------:R-:W0:Y:S01]  /*afd0*/  LDC.64 R14, c[0x4][R14] ;  /* 0x010000000e0e7b82 */ /* 0x000e220000000a00 */
[----:B------:R-:W-:Y:S01]  /*afe0*/  ULDC.64 UR4, c[0x4][0x120] ;  /* 0x0100480000047ab9 */ /* 0x000fe20000000a00 */
[----:B-----5:R-:W-:Y:S02]  /*aff0*/  IMAD.U32 R10, RZ, RZ, UR6 ;  /* 0x00000006ff0a7e24 */ /* 0x020fe4000f8e00ff */
        /* <DEDUP_REMOVED lines=8> */
.L_x_6211:
[----:B------:R-:W2:Y:S02]  /*b080*/  LDL R7, [R1+0x94] ;  /* 0x0000940001077983 */ /* 0x000ea40000100800 */
[----:B--2---:R-:W-:-:S04]  /*b090*/  SHF.R.S32.HI R0, RZ, 0x1f, R7 ;  /* 0x0000001fff007819 */ /* 0x004fc80000011407 */
[CC--:B------:R-:W-:Y:S02]  /*b0a0*/  LEA.HI R3, R0.reuse, R7.reuse, RZ, 0x4 ;  /* 0x0000000700037211 */ /* 0x0c0fe400078f20ff */
[----:B------:R-:W-:Y:S02]  /*b0b0*/  LEA.HI R0, R0, R7, RZ, 0x5 ;  /* 0x0000000700007211 */ /* 0x000fe400078f28ff */
[----:B------:R-:W-:Y:S02]  /*b0c0*/  SHF.R.S32.HI R4, RZ, 0x4, R3 ;  /* 0x00000004ff047819 */ /* 0x000fe40000011403 */
[----:B------:R-:W-:Y:S02]  /*b0d0*/  SHF.R.S32.HI R0, RZ, 0x5, R0 ;  /* 0x00000005ff007819 */ /* 0x000fe40000011400 */
[C---:B------:R-:W-:Y:S02]  /*b0e0*/  LEA.HI R5, R3.reuse, R4, RZ, 0x1 ;  /* 0x0000000403057211 */ /* 0x040fe400078f08ff */
[----:B------:R-:W-:-:S02]  /*b0f0*/  LOP3.LUT R3, R3, 0xfffffff0, RZ, 0xc0, !PT ;  /* 0xfffffff003037812 */ /* 0x000fc400078ec0ff */
[----:B------:R-:W-:-:S03]  /*b100*/  LOP3.LUT R5, R5, 0x1ffffffe, RZ, 0xc0, !PT ;  /* 0x1ffffffe05057812 */ /* 0x000fc600078ec0ff */
[----:B------:R-:W-:Y:S02]  /*b110*/  IMAD.IADD R3, R7, 0x1, -R3 ;  /* 0x0000000107037824 */ /* 0x000fe400078e0a03 */
[----:B------:R-:W-:-:S04]  /*b120*/  IMAD.IADD R5, R4, 0x1, -R5 ;  /* 0x0000000104057824 */ /* 0x000fc800078e0a05 */
[----:B------:R-:W-:-:S07]  /*b130*/  IMAD.SHL.U32 R10, R5, 0x8, RZ ;  /* 0x00000008050a7824 */ /* 0x000fce00078e00ff */
.L_x_6210:
[----:B------:R-:W3:Y:S01]  /*b140*/  LDL R50, [R1+0x1f4] ;  /* 0x0001f40001327983 */ /* 0x000ee20000100800 */
[----:B--2--5:R-:W-:Y:S01]  /*b150*/  SHF.R.S32.HI R4, RZ, 0x1f, R3 ;  /* 0x0000001fff047819 */ /* 0x024fe20000011403 */
[----:B------:R-:W-:Y:S01]  /*b160*/  IMAD.U32 R14, RZ, RZ, UR36 ;  /* 0x00000024ff0e7e24 */ /* 0x000fe2000f8e00ff */
[----:B------:R-:W-:Y:S01]  /*b170*/  IADD3 R7, P0, R2, 0x11c, RZ ;  /* 0x0000011c02077810 */ /* 0x000fe20007f1e0ff */
[----:B------:R-:W-:Y:S01]  /*b180*/  IMAD.U32 R15, RZ, RZ, UR37 ;  /* 0x00000025ff0f7e24 */ /* 0x000fe2000f8e00ff */
[----:B------:R-:W-:Y:S01]  /*b190*/  LEA.HI R4, R4, R3, RZ, 0x3 ;  /* 0x0000000304047211 */ /* 0x000fe200078f18ff */
[----:B------:R-:W-:Y:S01]  /*b1a0*/  IMAD.MOV.U32 R32, RZ, RZ, 0x10 ;  /* 0x00000010ff207424 */ /* 0x000fe200078e00ff */
[----:B------:R-:W-:Y:S01]  /*b1b0*/  IADD3 R26, P3, R2, 0xc0, RZ ;  /* 0x000000c0021a7810 */ /* 0x000fe20007f7e0ff */
[----:B------:R-:W-:Y:S01]  /*b1c0*/  IMAD.X R8, RZ, RZ, R16, P0 ;  /* 0x000000ffff087224 */ /* 0x000fe200000e0610 */
[C---:B------:R-:W-:Y:S01]  /*b1d0*/  LOP3.LUT R6, R4.reuse, 0xfffffff8, RZ, 0xc0, !PT ;  /* 0xfffffff804067812 */ /* 0x040fe200078ec0ff */
[----:B------:R-:W-:Y:S01]  /*b1e0*/  IMAD.SHL.U32 R4, R4, 0x40, RZ ;  /* 0x0000004004047824 */ /* 0x000fe200078e00ff */
[C---:B------:R-:W-:Y:S01]  /*b1f0*/  IADD3 R30, P2, R2.reuse, 0xd0, RZ ;  /* 0x000000d0021e7810 */ /* 0x040fe20007f5e0ff */
[----:B------:R0:W-:Y:S01]  /*b200*/  STL.64 [R1+0xe0], R24 ;  /* 0x0000e01801007387 */ /* 0x0001e20000100a00 */
[----:B------:R-:W-:Y:S01]  /*b210*/  IMAD.MOV.U32 R33, RZ, RZ, 0x20 ;  /* 0x00000020ff217424 */ /* 0x000fe200078e00ff */
[----:B------:R-:W-:Y:S01]  /*b220*/  BSSY B0, `(.L_x_6212) ;  /* 0x000003b000007945 */ /* 0x000fe20003800000 */
[----:B------:R-:W-:Y:S01]  /*b230*/  IMAD.IADD R3, R3, 0x1, -R6 ;  /* 0x0000000103037824 */ /* 0x000fe200078e0a06 */
[----:B------:R-:W-:Y:S01]  /*b240*/  IADD3 R6, P1, R2, 0x90, RZ ;  /* 0x0000009002067810 */ /* 0x000fe20007f3e0ff */
[--C-:B------:R-:W-:Y:S01]  /*b250*/  IMAD.X R31, RZ, RZ, R16.reuse, P2 ;  /* 0x000000ffff1f7224 */ /* 0x100fe200010e0610 */
[----:B------:R-:W-:Y:S01]  /*b260*/  LOP3.LUT R11, R4, 0xfffffe00, RZ, 0xc0, !PT ;  /* 0xfffffe00040b7812 */ /* 0x000fe200078ec0ff */
[C---:B------:R-:W-:Y:S01]  /*b270*/  IMAD.SHL.U32 R5, R3.reuse, 0x40, RZ ;  /* 0x0000004003057824 */ /* 0x040fe200078e00ff */
[C---:B------:R-:W-:Y:S01]  /*b280*/  LOP3.LUT P0, RZ, R3.reuse, 0x2, RZ, 0xc0, !PT ;  /* 0x0000000203ff7812 */ /* 0x040fe2000780c0ff */
[----:B------:R-:W-:Y:S01]  /*b290*/  IMAD.X R13, RZ, RZ, R16, P1 ;  /* 0x000000ffff0d7224 */ /* 0x000fe200008e0610 */
[----:B------:R-:W-:Y:S01]  /*b2a0*/  LOP3.LUT P1, RZ, R3, 0x4, RZ, 0xc0, !PT ;  /* 0x0000000403ff7812 */ /* 0x000fe2000782c0ff */
[----:B------:R-:W-:Y:S01]  /*b2b0*/  IMAD R0, R0, 0x400, R11 ;  /* 0x0000040000007824 */ /* 0x000fe200078e020b */
[----:B------:R-:W-:Y:S01]  /*b2c0*/  LOP3.LUT R5, R5, 0x1c0, RZ, 0xc0, !PT ;  /* 0x000001c005057812 */ /* 0x000fe200078ec0ff */
[----:B0-----:R-:W-:Y:S01]  /*b2d0*/  IMAD.MOV.U32 R24, RZ, RZ, R27 ;  /* 0x000000ffff187224 */ /* 0x001fe200078e001b */
[----:B------:R-:W-:Y:S01]  /*b2e0*/  SEL R32, R32, 0xfffffff0, !P0 ;  /* 0xfffffff020207807 */ /* 0x000fe20004000000 */
[----:B------:R-:W-:Y:S01]  /*b2f0*/  IMAD.MOV.U32 R25, RZ, RZ, R28 ;  /* 0x000000ffff197224 */ /* 0x000fe200078e001c */
[----:B------:R-:W-:Y:S01]  /*b300*/  LOP3.LUT R9, R5, 0x8, R10, 0xf8, !PT ;  /* 0x0000000805097812 */ /* 0x000fe200078ef80a */
[----:B------:R-:W-:Y:S01]  /*b310*/  IMAD.X R27, RZ, RZ, R16, P3 ;  /* 0x000000ffff1b7224 */ /* 0x000fe200018e0610 */
[----:B------:R-:W-:Y:S01]  /*b320*/  SHF.R.U32.HI R4, RZ, 0x3, R5 ;  /* 0x00000003ff047819 */ /* 0x000fe20000011605 */
[----:B------:R-:W-:Y:S01]  /*b330*/  IMAD.MOV.U32 R5, RZ, RZ, R8 ;  /* 0x000000ffff057224 */ /* 0x000fe200078e0008 */
[----:B------:R-:W0:Y:S01]  /*b340*/  LDC.64 R10, c[0x0][0xae0] ;  /* 0x0002b800ff0a7b82 */ /* 0x000e220000000a00 */
[----:B------:R-:W-:Y:S01]  /*b350*/  STL.64 [R1+0xd8], R30 ;  /* 0x0000d81e01007387 */ /* 0x000fe20000100a00 */
[----:B------:R-:W-:Y:S01]  /*b360*/  LOP3.LUT R9, R9, R4, RZ, 0x3c, !PT ;  /* 0x0000000409097212 */ /* 0x000fe200078e3cff */
[----:B------:R-:W-:Y:S01]  /*b370*/  IMAD.MOV.U32 R4, RZ, RZ, R7 ;  /* 0x000000ffff047224 */ /* 0x000fe200078e0007 */
[----:B------:R-:W-:Y:S01]  /*b380*/  SEL R33, R33, 0xffffffe0, !P1 ;  /* 0xffffffe021217807 */ /* 0x000fe20004800000 */
[----:B------:R-:W-:Y:S01]  /*b390*/  IMAD.MOV.U32 R7, RZ, RZ, R13 ;  /* 0x000000ffff077224 */ /* 0x000fe200078e000d */
[----:B------:R1:W-:Y:S01]  /*b3a0*/  STL.128 [R1+0x130], R24 ;  /* 0x0001301801007387 */ /* 0x0003e20000100c00 */
[----:B------:R-:W-:Y:S01]  /*b3b0*/  IMAD.IADD R21, R0, 0x1, R9 ;  /* 0x0000000100157824 */ /* 0x000fe200078e0209 */
[----:B------:R-:W2:Y:S01]  /*b3c0*/  LDC.64 R12, c[0x0][0xad0] ;  /* 0x0002b400ff0c7b82 */ /* 0x000ea20000000a00 */
[----:B------:R-:W-:Y:S01]  /*b3d0*/  IMAD.MOV.U32 R28, RZ, RZ, RZ ;  /* 0x000000ffff1c7224 */ /* 0x000fe200078e00ff */
[----:B------:R4:W-:Y:S01]  /*b3e0*/  STL.128 [R1+0x120], R4 ;  /* 0x0001200401007387 */ /* 0x0009e20000100c00 */
[----:B------:R-:W-:-:S03]  /*b3f0*/  IMAD.WIDE.U32 R20, R21, 0x2, R14 ;  /* 0x0000000215147825 */ /* 0x000fc600078e000e */
[----:B------:R0:W-:Y:S01]  /*b400*/  STL.64 [R1+0xc0], R32 ;  /* 0x0000c02001007387 */ /* 0x0001e20000100a00 */
[----:B------:R-:W-:Y:S01]  /*b410*/  VIADD R218, R53, 0xffffff80 ;  /* 0xffffff8035da7836 */ /* 0x000fe20000000000 */
[----:B------:R-:W2:Y:S01]  /*b420*/  LDC.64 R8, c[0x0][0xad8] ;  /* 0x0002b600ff087b82 */ /* 0x000ea20000000a00 */
[----:B------:R-:W-:Y:S01]  /*b430*/  IADD3 R20, P0, R20, 0x36400, RZ ;  /* 0x0003640014147810 */ /* 0x000fe20007f1e0ff */
[----:B------:R0:W-:Y:S04]  /*b440*/  STL.64 [R1+0xd0], R22 ;  /* 0x0000d01601007387 */ /* 0x0001e80000100a00 */
[----:B------:R-:W-:Y:S01]  /*b450*/  IMAD.X R21, RZ, RZ, R21, P0 ;  /* 0x000000ffff157224 */ /* 0x000fe200000e0615 */
[----:B------:R0:W-:Y:S01]  /*b460*/  STL.U8 [R1+0xe8], RZ ;  /* 0x0000e8ff01007387 */ /* 0x0001e20000100000 */
[----:B-1----:R-:W-:Y:S01]  /*b470*/  IMAD.U32 R25, RZ, RZ, UR49 ;  /* 0x00000031ff197e24 */ /* 0x002fe2000f8e00ff */
[----:B----4-:R-:W1:Y:S01]  /*b480*/  LDC R6, c[0x0][0x450] ;  /* 0x00011400ff067b82 */ /* 0x010e620000000800 */
[----:B------:R-:W-:Y:S01]  /*b490*/  IMAD.U32 R24, RZ, RZ, UR48 ;  /* 0x00000030ff187e24 */ /* 0x000fe2000f8e00ff */
[----:B------:R4:W-:Y:S01]  /*b4a0*/  STL.64 [R1+0xc8], R20 ;  /* 0x0000c81401007387 */ /* 0x0009e20000100a00 */
[----:B0-----:R-:W-:-:S02]  /*b4b0*/  IMAD.MOV.U32 R30, RZ, RZ, R10 ;  /* 0x000000ffff1e7224 */ /* 0x001fc400078e000a */
[----:B------:R-:W-:Y:S01]  /*b4c0*/  IMAD.MOV.U32 R31, RZ, RZ, R11 ;  /* 0x000000ffff1f7224 */ /* 0x000fe200078e000b */
[----:B------:R4:W-:Y:S01]  /*b4d0*/  STL.U8 [R1+0x140], RZ ;  /* 0x000140ff01007387 */ /* 0x0009e20000100000 */
[----:B--2---:R-:W-:Y:S01]  /*b4e0*/  IMAD.MOV.U32 R26, RZ, RZ, R13 ;  /* 0x000000ffff1a7224 */ /* 0x004fe200078e000d */
[----:B------:R-:W1:Y:S01]  /*b4f0*/  LDC.64 R4, c[0x0][0x448] ;  /* 0x00011200ff047b82 */ /* 0x000e620000000a00 */
[----:B------:R-:W-:Y:S01]  /*b500*/  IMAD.MOV.U32 R7, RZ, RZ, R12 ;  /* 0x000000ffff077224 */ /* 0x000fe200078e000c */
[----:B------:R4:W-:Y:S01]  /*b510*/  STL [R1+0xec], R218 ;  /* 0x0000ecda01007387 */ /* 0x0009e20000100800 */
[----:B------:R-:W-:Y:S02]  /*b520*/  IMAD.MOV.U32 R27, RZ, RZ, R8 ;  /* 0x000000ffff1b7224 */ /* 0x000fe400078e0008 */
[----:B------:R-:W-:-:S03]  /*b530*/  IMAD.MOV.U32 R29, RZ, RZ, R9 ;  /* 0x000000ffff1d7224 */ /* 0x000fc600078e0009 */
[----:B------:R4:W-:Y:S04]  /*b540*/  STL.128 [R1+0xf0], R24 ;  /* 0x0000f01801007387 */ /* 0x0009e80000100c00 */
[----:B------:R4:W-:Y:S04]  /*b550*/  STL.128 [R1+0x100], R28 ;  /* 0x0001001c01007387 */ /* 0x0009e80000100c00 */
[----:B-1----:R4:W-:Y:S01]  /*b560*/  STL.128 [R1+0x110], R4 ;  /* 0x0001100401007387 */ /* 0x0029e20000100c00 */
[----:B---3--:R-:W-:-:S04]  /*b570*/  LEA.HI R0, R50, R50, RZ, 0x1 ;  /* 0x0000003232007211 */ /* 0x008fc800078f08ff */
[----:B------:R-:W-:-:S05]  /*b580*/  LOP3.LUT R3, R0, 0xfffffffe, RZ, 0xc0, !PT ;  /* 0xfffffffe00037812 */ /* 0x000fca00078ec0ff */
[----:B------:R-:W-:-:S05]  /*b590*/  IMAD.IADD R0, R50, 0x1, -R3 ;  /* 0x0000000132007824 */ /* 0x000fca00078e0a03 */
[----:B------:R-:W-:-:S04]  /*b5a0*/  SHF.L.U32 R0, R0, 0x1f, RZ ;  /* 0x0000001f00007819 */ /* 0x000fc800000006ff */
[----:B------:R-:W0:Y:S02]  /*b5b0*/  SYNCS.PHASECHK.TRANS64.TRYWAIT P0, [UR47+0x38800], R0 ;  /* 0x03880000ff0075a7 */ /* 0x000e24000800016f */
[----:B0---4-:R-:W-:Y:S05]  /*b5c0*/  @!P0 BRA `(.L_x_6213) ;  /* 0x000002a000c88947 */ /* 0x011fea0003800000 */
.L_x_6476:
[----:B------:R-:W-:Y:S05]  /*b5d0*/  BSYNC B0 ;  /* 0x0000000000007941 */ /* 0x000fea0003800000 */
.L_x_6212:
[----:B------:R-:W2:Y:S04]  /*b5e0*/  LDL R7, [R1+0x484] ;  /* 0x0004840001077983 */ /* 0x000ea80000100800 */
[----:B0-----:R-:W3:Y:S04]  /*b5f0*/  LDL R3, [R1+0x498] ;  /* 0x0004980001037983 */ /* 0x001ee80000100800 */
[----:B------:R-:W4:Y:S04]  /*b600*/  LDL.64 R32, [R1+0x490] ;  /* 0x0004900001207983 */ /* 0x000f280000100a00 */
[----:B------:R-:W4:Y:S04]  /*b610*/  LDL R30, [R1+0x1c] ;  /* 0x00001c00011e7983 */ /* 0x000f280000100800 */
[----:B------:R0:W5:Y:S01]  /*b620*/  LDL.64 R20, [R1+0x1e8] ;  /* 0x0001e80001147983 */ /* 0x0001620000100a00 */
[----:B------:R-:W-:Y:S01]  /*b630*/  IMAD.MOV.U32 R12, RZ, RZ, R47 ;  /* 0x000000ffff0c7224 */ /* 0x000fe200078e002f */
[C---:B------:R-:W-:Y:S01]  /*b640*/  IADD3 R26, P0, R2.reuse, 0xe8, RZ ;  /* 0x000000e8021a7810 */ /* 0x040fe20007f1e0ff */
[----:B------:R-:W-:Y:S01]  /*b650*/  IMAD.MOV.U32 R13, RZ, RZ, R52 ;  /* 0x000000ffff0d7224 */ /* 0x000fe200078e0034 */
[C---:B------:R-:W-:Y:S01]  /*b660*/  IADD3 R28, P1, R2.reuse, 0x120, RZ ;  /* 0x00000120021c7810 */ /* 0x040fe20007f3e0ff */
[----:B------:R-:W-:Y:S01]  /*b670*/  IMAD.MOV.U32 R24, RZ, RZ, R44 ;  /* 0x000000ffff187224 */ /* 0x000fe200078e002c */
[----:B------:R-:W-:Y:S01]  /*b680*/  STL.128 [R1+0x160], R152 ;  /* 0x0001609801007387 */ /* 0x000fe20000100c00 */
[--C-:B------:R-:W-:Y:S01]  /*b690*/  IMAD.X R27, RZ, RZ, R16.reuse, P0 ;  /* 0x000000ffff1b7224 */ /* 0x100fe200000e0610 */
[----:B------:R-:W-:Y:S01]  /*b6a0*/  IADD3 R0, P0, R2, 0x230, RZ ;  /* 0x0000023002007810 */ /* 0x000fe20007f1e0ff */
[----:B------:R-:W-:Y:S01]  /*b6b0*/  IMAD.MOV.U32 R25, RZ, RZ, R51 ;  /* 0x000000ffff197224 */ /* 0x000fe200078e0033 */
[----:B------:R1:W-:Y:S01]  /*b6c0*/  STL.128 [R1+0x170], R12 ;  /* 0x0001700c01007387 */ /* 0x0003e20000100c00 */
[----:B------:R-:W-:Y:S01]  /*b6d0*/  IMAD.X R29, RZ, RZ, R16, P1 ;  /* 0x000000ffff1d7224 */ /* 0x000fe200008e0610 */
[----:B------:R-:W-:Y:S02]  /*b6e0*/  BSSY B0, `(.L_x_6214) ;  /* 0x000002d000007945 */ /* 0x000fe40003800000 */
[----:B------:R0:W-:Y:S01]  /*b6f0*/  STL.128 [R1+0x150], R24 ;  /* 0x0001501801007387 */ /* 0x0001e20000100c00 */
[----:B-1----:R-:W-:-:S02]  /*b700*/  IMAD.MOV.U32 R14, RZ, RZ, R39 ;  /* 0x000000ffff0e7224 */ /* 0x002fc400078e0027 */
[----:B------:R-:W-:Y:S02]  /*b710*/  IMAD.MOV.U32 R15, RZ, RZ, R46 ;  /* 0x000000ffff0f7224 */ /* 0x000fe400078e002e */
[----:B--2---:R-:W-:Y:S01]  /*b720*/  IMAD.MOV.U32 R13, RZ, RZ, R7 ;  /* 0x000000ffff0d7224 */ /* 0x004fe200078e0007 */
[C---:B------:R-:W-:Y:S01]  /*b730*/  IADD3 R7, P2, R2.reuse, 0xd8, RZ ;  /* 0x000000d802077810 */ /* 0x040fe20007f5e0ff */
[----:B---3--:R-:W-:Y:S02]  /*b740*/  IMAD.MOV.U32 R12, RZ, RZ, R3 ;  /* 0x000000ffff0c7224 */ /* 0x008fe400078e0003 */
[--C-:B------:R-:W-:Y:S01]  /*b750*/  IMAD.X R3, RZ, RZ, R16.reuse, P0 ;  /* 0x000000ffff037224 */ /* 0x100fe200000e0610 */
[C---:B0-----:R-:W-:Y:S01]  /*b760*/  IADD3 R25, P0, R2.reuse, 0x128, RZ ;  /* 0x0000012802197810 */ /* 0x041fe20007f1e0ff */
[----:B----4-:R-:W-:Y:S04]  /*b770*/  STL.64 [R1+0x148], R32 ;  /* 0x0001482001007387 */ /* 0x010fe80000100a00 */
[----:B------:R0:W-:Y:S01]  /*b780*/  STL.128 [R1+0x180], R12 ;  /* 0x0001800c01007387 */ /* 0x0001e20000100c00 */
[----:B------:R-:W-:Y:S01]  /*b790*/  IMAD.X R26, RZ, RZ, R16, P0 ;  /* 0x000000ffff1a7224 */ /* 0x000fe200000e0610 */
[----:B------:R-:W-:Y:S01]  /*b7a0*/  IADD3 R24, P0, R2, 0x140, RZ ;  /* 0x0000014002187810 */ /* 0x000fe20007f1e0ff */
        /* <DEDUP_REMOVED lines=8> */
[----:B------:R-:W-:Y:S02]  /*b830*/  IMAD.MOV.U32 R15, RZ, RZ, R3 ;  /* 0x000000ffff0f7224 */ /* 0x000fe400078e0003 */
[----:B------:R-:W-:-:S03]  /*b840*/  IMAD.X R0, RZ, RZ, R16, P2 ;  /* 0x000000ffff007224 */ /* 0x000fc600010e0610 */
[----:B------:R0:W-:Y:S02]  /*b850*/  STL.128 [R1+0x1a0], R12 ;  /* 0x0001a00c01007387 */ /* 0x0001e40000100c00 */
[----:B0-----:R-:W-:Y:S02]  /*b860*/  IMAD.MOV.U32 R14, RZ, RZ, R36 ;  /* 0x000000ffff0e7224 */ /* 0x001fe400078e0024 */
[----:B------:R-:W-:Y:S02]  /*b870*/  IMAD.MOV.U32 R15, RZ, RZ, R37 ;  /* 0x000000ffff0f7224 */ /* 0x000fe400078e0025 */
[----:B------:R-:W-:Y:S02]  /*b880*/  IMAD.MOV.U32 R12, RZ, RZ, R28 ;  /* 0x000000ffff0c7224 */ /* 0x000fe400078e001c */
[----:B------:R-:W-:-:S05]  /*b890*/  IMAD.MOV.U32 R13, RZ, RZ, R29 ;  /* 0x000000ffff0d7224 */ /* 0x000fca00078e001d */
[----:B------:R0:W-:Y:S02]  /*b8a0*/  STL.128 [R1+0x1b0], R12 ;  /* 0x0001b00c01007387 */ /* 0x0001e40000100c00 */
[----:B0-----:R-:W-:Y:S02]  /*b8b0*/  IMAD.MOV.U32 R12, RZ, RZ, R7 ;  /* 0x000000ffff0c7224 */ /* 0x001fe400078e0007 */
[----:B------:R-:W-:Y:S01]  /*b8c0*/  IMAD.MOV.U32 R13, RZ, RZ, R0 ;  /* 0x000000ffff0d7224 */ /* 0x000fe200078e0000 */
[----:B------:R-:W-:Y:S01]  /*b8d0*/  LOP3.LUT R0, R30, 0x1, RZ, 0xfc, !PT ;  /* 0x000000011e007812 */ /* 0x000fe200078efcff */
[----:B------:R-:W-:Y:S02]  /*b8e0*/  IMAD.MOV.U32 R14, RZ, RZ, R25 ;  /* 0x000000ffff0e7224 */ /* 0x000fe400078e0019 */
[----:B------:R-:W-:Y:S01]  /*b8f0*/  IMAD.MOV.U32 R15, RZ, RZ, R26 ;  /* 0x000000ffff0f7224 */ /* 0x000fe200078e001a */
[----:B------:R-:W-:Y:S01]  /*b900*/  ISETP.NE.AND P1, PT, R0, 0x3, PT ;  /* 0x000000030000780c */ /* 0x000fe20003f25270 */
[----:B------:R-:W-:-:S03]  /*b910*/  IMAD.X R25, RZ, RZ, R16, P0 ;  /* 0x000000ffff197224 */ /* 0x000fc600000e0610 */
[----:B------:R0:W-:Y:S04]  /*b920*/  STL.128 [R1+0x1c0], R12 ;  /* 0x0001c00c01007387 */ /* 0x0001e80000100c00 */
[----:B------:R1:W-:Y:S01]  /*b930*/  STL.64 [R1+0x1e0], R24 ;  /* 0x0001e01801007387 */ /* 0x0003e20000100a00 */
[----:B0-----:R-:W-:Y:S02]  /*b940*/  IMAD.MOV.U32 R12, RZ, RZ, R35 ;  /* 0x000000ffff0c7224 */ /* 0x001fe400078e0023 */
[----:B------:R-:W-:Y:S02]  /*b950*/  IMAD.MOV.U32 R13, RZ, RZ, R34 ;  /* 0x000000ffff0d7224 */ /* 0x000fe400078e0022 */
[----:B------:R-:W-:Y:S02]  /*b960*/  IMAD.MOV.U32 R14, RZ, RZ, R38 ;  /* 0x000000ffff0e7224 */ /* 0x000fe400078e0026 */
[----:B------:R-:W-:-:S05]  /*b970*/  IMAD.MOV.U32 R15, RZ, RZ, R45 ;  /* 0x000000ffff0f7224 */ /* 0x000fca00078e002d */
[----:B------:R1:W-:Y:S01]  /*b980*/  STL.128 [R1+0x1d0], R12 ;  /* 0x0001d00c01007387 */ /* 0x0003e20000100c00 */
[----:B------:R-:W-:Y:S05]  /*b990*/  @!P1 BRA `(.L_x_6215) ;  /* 0x0000000000049947 */ /* 0x000fea0003800000 */
[----:B------:R-:W-:Y:S01]  /*b9a0*/  BPT.TRAP 0x1 ;  /* 0x000000040000795c */ /* 0x000fe20000300000 */
.L_x_6215:
[----:B------:R-:W-:Y:S05]  /*b9b0*/  BSYNC B0 ;  /* 0x0000000000007941 */ /* 0x000fea0003800000 */
.L_x_6214:
[----:B-1----:R-:W2:Y:S01]  /*b9c0*/  LDL.64 R12, [R1+0x8] ;  /* 0x00000800010c7983 */ /* 0x002ea20000100a00 */
[----:B-----5:R-:W-:Y:S01]  /*b9d0*/  SHF.L.U32 R21, R21, 0x1f, RZ ;  /* 0x0000001f15157819 */ /* 0x020fe200000006ff */
[----:B------:R-:W-:Y:S01]  /*b9e0*/  BSSY B0, `(.L_x_6216) ;  /* 0x0000006000007945 */ /* 0x000fe20003800000 */
[----:B--2---:R-:W-:-:S05]  /*b9f0*/  MOV R3, R12 ;  /* 0x0000000c00037202 */ /* 0x004fca0000000f00 */
[----:B------:R-:W-:-:S04]  /*ba00*/  IMAD R20, R20, 0x8, R3 ;  /* 0x0000000814147824 */ /* 0x000fc800078e0203 */
[----:B------:R0:W1:Y:S01]  /*ba10*/  SYNCS.PHASECHK.TRANS64.TRYWAIT P0, [R20+URZ], R21 ;  /* 0x00000015140075a7 */ /* 0x000062000800017f */
[----:B------:R-:W-:Y:S05]  /*ba20*/  @!P1 BRA `(.L_x_6217) ;  /* 0x0000000000049947 */ /* 0x000fea0003800000 */
[----:B------:R-:W-:Y:S01]  /*ba30*/  BPT.TRAP 0x1 ;  /* 0x000000040000795c */ /* 0x000fe20000300000 */
.L_x_6217:
[----:B------:R-:W-:Y:S05]  /*ba40*/  BSYNC B0 ;  /* 0x0000000000007941 */ /* 0x000fea0003800000 */
.L_x_6216:
[----:B------:R-:W-:Y:S04]  /*ba50*/  BSSY B0, `(.L_x_6218) ;  /* 0x0000004000007945 */ /* 0x000fe80003800000 */
[----:B-1----:R-:W-:Y:S05]  /*ba60*/  @P0 BRA `(.L_x_6219) ;  /* 0x0000000000080947 */ /* 0x002fea0003800000 */
[----:B------:R-:W1:Y:S02]  /*ba70*/  SYNCS.PHASECHK.TRANS64.TRYWAIT P0, [R20+URZ], R21 ;  /* 0x00000015140075a7 */ /* 0x000e64000800017f */
[----:B-1----:R-:W-:Y:S05]  /*ba80*/  @!P0 BRA `(.L_x_6220) ;  /* 0x0000029c00b08947 */ /* 0x002fea0003800000 */
.L_x_6219:
[----:B------:R-:W-:Y:S05]  /*ba90*/  BSYNC B0 ;  /* 0x0000000000007941 */ /* 0x000fea0003800000 */
.L_x_6218:
[----:B------:R-:W2:Y:S04]  /*baa0*/  LDL R7, [R1+0x1e8] ;  /* 0x0001e80001077983 */ /* 0x000ea80000100800 */
[----:B------:R-:W2:Y:S01]  /*bab0*/  LDL.64 R12, [R1+0xa0] ;  /* 0x0000a000010c7983 */ /* 0x000ea20000100a00 */
[----:B------:R-:W-:Y:S05]  /*bac0*/  WARPSYNC.ALL ;  /* 0x0000000000007948 */ /* 0x000fea0003800000 */
[----:B------:R-:W3:Y:S04]  /*bad0*/  LDL.64 R24, [R1+0x98] ;  /* 0x0000980001187983 */ /* 0x000ee80000100a00 */
[----:B------:R-:W4:Y:S04]  /*bae0*/  LDL.64 R14, [R1+0x98] ;  /* 0x00009800010e7983 */ /* 0x000f280000100a00 */
[----:B01----:R-:W5:Y:S04]  /*baf0*/  LDL.64 R20, [R1+0x98] ;  /* 0x0000980001147983 */ /* 0x003f680000100a00 */
[----:B------:R-:W5:Y:S01]  /*bb00*/  LDL.64 R56, [R1+0x98] ;  /* 0x0000980001387983 */ /* 0x000f620000100a00 */
[----:B--2---:R-:W-:Y:S01]  /*bb10*/  IMAD R12, R7, 0x200, R12 ;  /* 0x00000200070c7824 */ /* 0x004fe200078e020c */
[----:B------:R-:W-:-:S02]  /*bb20*/  R2UR UR7, R13 ;  /* 0x000000000d0772ca */ /* 0x000fc400000e0000 */
[----:B------:R-:W2:Y:S01]  /*bb30*/  LDL R3, [R1+0x1f4] ;  /* 0x0001f40001037983 */ /* 0x000ea20000100800 */
[C---:B------:R-:W-:Y:S01]  /*bb40*/  VIADD R58, R12.reuse, 0x2 ;  /* 0x000000020c3a7836 */ /* 0x040fe20000000000 */
[----:B------:R-:W-:Y:S01]  /*bb50*/  R2UR UR6, R12 ;  /* 0x000000000c0672ca */ /* 0x000fe200000e0000 */
[----:B------:R-:W-:Y:S01]  /*bb60*/  IMAD.MOV.U32 R59, RZ, RZ, R13 ;  /* 0x000000ffff3b7224 */ /* 0x000fe200078e000d */
[----:B------:R0:W-:Y:S01]  /*bb70*/  STL [R1+0x80], RZ ;  /* 0x000080ff01007387 */ /* 0x0001e20000100800 */
[----:B------:R-:W-:Y:S01]  /*bb80*/  BSSY B0, `(.L_x_6221) ;  /* 0x000002c000007945 */ /* 0x000fe20003800000 */
[----:B---3--:R-:W-:Y:S02]  /*bb90*/  R2UR UR4, R24 ;  /* 0x00000000180472ca */ /* 0x008fe400000e0000 */
[----:B------:R-:W-:Y:S02]  /*bba0*/  R2UR UR5, R25 ;  /* 0x00000000190572ca */ /* 0x000fe400000e0000 */
[----:B------:R-:W-:Y:S01]  /*bbb0*/  WARPGROUP.ARRIVE ;  /* 0x00000000000079c5 */ /* 0x000fe20000000000 */
        /* <DEDUP_REMOVED lines=38> */
[----:B------:R-:W1:Y:S02]  /*be20*/  SYNCS.PHASECHK.TRANS64.TRYWAIT P0, [UR47+0x38810], R3 ;  /* 0x03881003ff0075a7 */ /* 0x000e64000800016f */
[----:B01----:R-:W-:Y:S05]  /*be30*/  @!P0 BRA `(.L_x_6222) ;  /* 0x0000029800d88947 */ /* 0x003fea0003800000 */
.L_x_6477:
[----:B------:R-:W-:Y:S05]  /*be40*/  BSYNC B0 ;  /* 0x0000000000007941 */ /* 0x000fea0003800000 */
.L_x_6221:
[----:B0-----:R-:W2:Y:S04]  /*be50*/  LDL R3, [R1+0x54] ;  /* 0x0000540001037983 */ /* 0x001ea80000100800 */
[----:B------:R0:W5:Y:S01]  /*be60*/  LDL.64 R12, [R1+0x1e8] ;  /* 0x0001e800010c7983 */ /* 0x0001620000100a00 */
[----:B------:R-:W-:Y:S01]  /*be70*/  BSSY B0, `(.L_x_6223) ;  /* 0x0000005000007945 */ /* 0x000fe20003800000 */
[----:B--2---:R-:W-:-:S04]  /*be80*/  LOP3.LUT R3, R3, 0x1, RZ, 0xfc, !PT ;  /* 0x0000000103037812 */ /* 0x004fc800078efcff */
[----:B------:R-:W-:-:S13]  /*be90*/  ISETP.NE.AND P1, PT, R3, 0x3, PT ;  /* 0x000000030300780c */ /* 0x000fda0003f25270 */
[----:B0-----:R-:W-:Y:S05]  /*bea0*/  @!P1 BRA `(.L_x_6224) ;  /* 0x0000000000049947 */ /* 0x001fea0003800000 */
[----:B------:R-:W-:Y:S01]  /*beb0*/  BPT.TRAP 0x1 ;  /* 0x000000040000795c */ /* 0x000fe20000300000 */
.L_x_6224:
[----:B------:R-:W-:Y:S05]  /*bec0*/  BSYNC B0 ;  /* 0x0000000000007941 */ /* 0x000fea0003800000 */
.L_x_6223:
        /* <DEDUP_REMOVED lines=8> */
.L_x_6226:
[----:B------:R-:W-:Y:S05]  /*bf50*/  BSYNC B0 ;  /* 0x0000000000007941 */ /* 0x000fea0003800000 */
.L_x_6225:
[----:B------:R-:W-:Y:S04]  /*bf60*/  BSSY B0, `(.L_x_6227) ;  /* 0x0000004000007945 */ /* 0x000fe80003800000 */
[----:B-1----:R-:W-:Y:S05]  /*bf70*/  @P0 BRA `(.L_x_6228) ;  /* 0x0000000000080947 */ /* 0x002fea0003800000 */
[----:B------:R-:W1:Y:S02]  /*bf80*/  SYNCS.PHASECHK.TRANS64.TRYWAIT P0, [R12+URZ], R13 ;  /* 0x0000000d0c0075a7 */ /* 0x000e64000800017f */
[----:B-1----:R-:W-:Y:S05]  /*bf90*/  @!P0 BRA `(.L_x_6229) ;  /* 0x0000029800988947 */ /* 0x002fea0003800000 */
.L_x_6228:
[----:B------:R-:W-:Y:S05]  /*bfa0*/  BSYNC B0 ;  /* 0x0000000000007941 */ /* 0x000fea0003800000 */
.L_x_6227:
        /* <DEDUP_REMOVED lines=15> */
[C---:B------:R-:W-:Y:S01]  /*c0a0*/  R2UR UR6, R12.reuse ;  /* 0x000000000c0672ca */ /* 0x040fe200000e0000 */
[----:B------:R-:W-:Y:S01]  /*c0b0*/  VIADD R62, R12, 0x2 ;  /* 0x000000020c3e7836 */ /* 0x000fe20000000000 */
[----:B------:R-:W3:Y:S01]  /*c0c0*/  LDL.64 R64, [R1+0xb0] ;  /* 0x0000b00001407983 */ /* 0x000ee20000100a00 */
[----:B------:R-:W-:Y:S01]  /*c0d0*/  IMAD.MOV.U32 R63, RZ, RZ, R13 ;  /* 0x000000ffff3f7224 */ /* 0x000fe200078e000d */
[----:B--2---:R-:W-:-:S02]  /*c0e0*/  ISETP.NE.U32.AND P1, PT, R7, RZ, PT ;  /* 0x000000ff0700720c */ /* 0x004fc40003f25070 */
[----:B----4-:R-:W-:Y:S02]  /*c0f0*/  R2UR UR4, R20 ;  /* 0x00000000140472ca */ /* 0x010fe400000e0000 */
[----:B------:R-:W-:Y:S01]  /*c100*/  R2UR UR5, R21 ;  /* 0x00000000150572ca */ /* 0x000fe200000e0000 */
[----:B-----5:R-:W-:Y:S01]  /*c110*/  VIADD R14, R14, 0x2 ;  /* 0x000000020e0e7836 */ /* 0x020fe20000000000 */
[----:B------:R-:W2:Y:S07]  /*c120*/  LDL.64 R20, [R1+0xb0] ;  /* 0x0000b00001147983 */ /* 0x000eae0000100a00 */
[----:B------:R-:W-:-:S05]  /*c130*/  VOTEU.ANY UP0, P1 ;  /* 0x00000000003f7886 */ /* 0x000fca0000800100 */
[----:B------:R-:W-:Y:S01]  /*c140*/  HGMMA.64x64x16.F32.BF16 R24, gdesc[UR4], R24, UP0, gsb0 ;  /* 0x00e00000041879f0 */ /* 0x000fe2000b801818 */
        /* <DEDUP_REMOVED lines=137> */
[----:B------:R-:W-:-:S10]  /*c9e0*/  WARPGROUP.ARRIVE ;  /* 0x00000000000079c5 */ /* 0x000fd40000000000 */
[----:B------:R-:W-:Y:S01]  /*c9f0*/  HGMMA.64x64x16.F32.BF16 R24, gdesc[UR4], R24, gsb0 ;  /* 0x00e00000041879f0 */ /* 0x000fe20008001818 */
[----:B----4-:R-:W-:Y:S02]  /*ca00*/  VIADD R56, R56, 0x604 ;  /* 0x0000060438387836 */ /* 0x010fe40000000000 */
        /* <DEDUP_REMOVED lines=8> */
[----:B-----5:R-:W-:-:S05]  /*ca90*/  VIADD R20, R20, 0x606 ;  /* 0x0000060614147836 */ /* 0x020fca0000000000 */
[----:B------:R-:W0:Y:S04]  /*caa0*/  S2R R66, SR_TID.X ;  /* 0x0000000000427919 */ /* 0x000e280000002100 */
[----:B------:R-:W-:Y:S01]  /*cab0*/  HGMMA.64x64x16.F32.BF16 R24, gdesc[UR4], R24, gsb0 ;  /* 0x00e00000041879f0 */ /* 0x000fe20008001818 */
[----:B------:R-:W-:Y:S01]  /*cac0*/  VIADD R56, R12, 0x606 ;  /* 0x000006060c387836 */ /* 0x000fe20000000000 */
[----:B------:R-:W4:Y:S01]  /*cad0*/  LDL.64 R14, [R1+0xb0] ;  /* 0x0000b000010e7983 */ /* 0x000f220000100a00 */
[----:B------:R-:W-:Y:S01]  /*cae0*/  IMAD.MOV.U32 R57, RZ, RZ, R13 ;  /* 0x000000ffff397224 */ /* 0x000fe200078e000d */
[----:B------:R-:W-:Y:S02]  /*caf0*/  R2UR UR4, R20 ;  /* 0x00000000140472ca */ /* 0x000fe400000e0000 */
[----:B------:R-:W-:-:S02]  /*cb00*/  R2UR UR6, R56 ;  /* 0x00000000380672ca */ /* 0x000fc400000e0000 */
[----:B------:R-:W-:Y:S02]  /*cb10*/  R2UR UR7, R57 ;  /* 0x00000000390772ca */ /* 0x000fe400000e0000 */
[----:B------:R-:W-:Y:S02]  /*cb20*/  R2UR UR5, R21 ;  /* 0x00000000150572ca */ /* 0x000fe400000e0000 */
[----:B0-----:R-:W-:Y:S01]  /*cb30*/  SHF.R.U32.HI R66, RZ, 0x7, R66 ;  /* 0x00000007ff427819 */ /* 0x001fe20000011642 */
[----:B------:R-:W-:Y:S01]  /*cb40*/  VIADD R60, R12, 0x800 ;  /* 0x000008000c3c7836 */ /* 0x000fe20000000000 */
[----:B------:R-:W-:Y:S01]  /*cb50*/  R2UR UR9, R65 ;  /* 0x00000000410972ca */ /* 0x000fe200000e0000 */
[----:B------:R-:W5:Y:S04]  /*cb60*/  LDL.64 R56, [R1+0xb0] ;  /* 0x0000b00001387983 */ /* 0x000f680000100a00 */
[----:B------:R0:W1:Y:S01]  /*cb70*/  SHFL.IDX PT, R3, R66, RZ, 0x1f ;  /* 0x00001fff42037589 */ /* 0x00006200000e0000 */
[----:B------:R-:W-:-:S02]  /*cb80*/  WARPGROUP.DEPBAR.LE gsb0, 0x0 ;  /* 0x00008000000079c5 */ /* 0x000fc40000010000 */
[----:B------:R-:W-:Y:S01]  /*cb90*/  WARPGROUP.ARRIVE ;  /* 0x00000000000079c5 */ /* 0x000fe20000000000 */
[----:B------:R-:W-:Y:S01]  /*cba0*/  IMAD.MOV.U32 R21, RZ, RZ, R13 ;  /* 0x000000ffff157224 */ /* 0x000fe200078e000d */
[----:B0-----:R-:W5:Y:S04]  /*cbb0*/  @!P0 LDL R66, [R1+0x1e8] ;  /* 0x0001e80001428983 */ /* 0x001f680000100800 */
        /* <DEDUP_REMOVED lines=11> */
[----:B------:R-:W-:Y:S01]  /*cc70*/  WARPGROUP.ARRIVE ;  /* 0x00000000000079c5 */ /* 0x000fe20000000000 */
[----:B------:R-:W-:Y:S01]  /*cc80*/  IMAD.MOV.U32 R67, RZ, RZ, 0x4 ;  /* 0x00000004ff437424 */ /* 0x000fe200078e00ff */
[----:B---3--:R-:W-:Y:S01]  /*cc90*/  R2UR UR5, R63 ;  /* 0x000000003f0572ca */ /* 0x008fe200000e0000 */
[----:B------:R-:W-:Y:S01]  /*cca0*/  IMAD.MOV.U32 R21, RZ, RZ, R13 ;  /* 0x000000ffff157224 */ /* 0x000fe200078e000d */
[----:B------:R-:W3:Y:S05]  /*ccb0*/  LDL.64 R64, [R1+0xb0] ;  /* 0x0000b00001407983 */ /* 0x000eea0000100a00 */
[----:B------:R-:W-:Y:S01]  /*ccc0*/  HGMMA.64x64x16.F32.BF16 R24, gdesc[UR8], R24, UP0, gsb0 ;  /* 0x00e00000081879f0 */ /* 0x000fe2000b801818 */
[----:B------:R-:W-:-:S04]  /*ccd0*/  SEL R7, R67, 0x2, P1 ;  /* 0x0000000243077807 */ /* 0x000fc80000800000 */
[----:B------:R-:W-:Y:S01]  /*cce0*/  IADD3 R62, R7, 0x800, R62 ;  /* 0x00000800073e7810 */ /* 0x000fe20007ffe03e */
[----:B------:R-:W-:Y:S01]  /*ccf0*/  IMAD.IADD R20, R60, 0x1, R7 ;  /* 0x000000013c147824 */ /* 0x000fe200078e0207 */
[----:B------:R-:W-:Y:S02]  /*cd00*/  R2UR UR7, R21 ;  /* 0x00000000150772ca */ /* 0x000fe400000e0000 */
[----:B------:R-:W-:Y:S02]  /*cd10*/  R2UR UR4, R62 ;  /* 0x000000003e0472ca */ /* 0x000fe400000e0000 */
[----:B------:R-:W-:Y:S01]  /*cd20*/  R2UR UR6, R20 ;  /* 0x00000000140672ca */ /* 0x000fe200000e0000 */
[----:B------:R-:W-:Y:S02]  /*cd30*/  WARPGROUP.DEPBAR.LE gsb0, 0x0 ;  /* 0x00008000000079c5 */ /* 0x000fe40000010000 */
[----:B------:R-:W-:Y:S01]  /*cd40*/  WARPGROUP.ARRIVE ;  /* 0x00000000000079c5 */ /* 0x000fe20000000000 */
[----:B------:R-:W-:Y:S01]  /*cd50*/  SEL R67, R67, 0x6, !P1 ;  /* 0x0000000643437807 */ /* 0x000fe20004800000 */
[----:B------:R-:W-:Y:S01]  /*cd60*/  IMAD.MOV.U32 R21, RZ, RZ, R13 ;  /* 0x000000ffff157224 */ /* 0x000fe200078e000d */
[----:B------:R-:W3:Y:S07]  /*cd70*/  LDL.64 R62, [R1+0xb0] ;  /* 0x0000b000013e7983 */ /* 0x000eee0000100a00 */
[----:B------:R-:W-:Y:S01]  /*cd80*/  HGMMA.64x64x16.F32.BF16 R24, gdesc[UR4], R24, gsb0 ;  /* 0x00e00000041879f0 */ /* 0x000fe20008001818 */
[----:B------:R-:W-:Y:S01]  /*cd90*/  IMAD.IADD R20, R60, 0x1, R67 ;  /* 0x000000013c147824 */ /* 0x000fe200078e0243 */
[----:B--2---:R-:W-:Y:S01]  /*cda0*/  IADD3 R58, R67, 0x800, R58 ;  /* 0x00000800433a7810 */ /* 0x004fe20007ffe03a */
[----:B------:R-:W2:Y:S01]  /*cdb0*/  LDL.64 R60, [R1+0xb0] ;  /* 0x0000b000013c7983 */ /* 0x000ea20000100a00 */
        /* <DEDUP_REMOVED lines=24> */
[----:B------:R-:W4:Y:S07]  /*cf40*/  LDL.64 R20, [R1+0xb0] ;  /* 0x0000b00001147983 */ /* 0x000f2e0000100a00 */
[----:B------:R-:W-:Y:S01]  /*cf50*/  HGMMA.64x64x16.F32.BF16 R24, gdesc[UR4], R24, gsb0 ;  /* 0x00e00000041879f0 */ /* 0x000fe20008001818 */
[----:B------:R-:W-:-:S02]  /*cf60*/  IMAD.IADD R14, R3, 0x1, R58 ;  /* 0x00000001030e7824 */ /* 0x000fc400078e023a */
[--C-:B------:R-:W-:Y:S01]  /*cf70*/  IMAD.MOV.U32 R15, RZ, RZ, R13.reuse ;  /* 0x000000ffff0f7224 */ /* 0x100fe200078e000d */
[----:B------:R-:W-:Y:S02]  /*cf80*/  R2UR UR4, R56 ;  /* 0x00000000380472ca */ /* 0x000fe400000e0000 */
[----:B------:R-:W-:Y:S02]  /*cf90*/  R2UR UR6, R14 ;  /* 0x000000000e0672ca */ /* 0x000fe400000e0000 */
[----:B------:R-:W-:Y:S02]  /*cfa0*/  R2UR UR7, R15 ;  /* 0x000000000f0772ca */ /* 0x000fe400000e0000 */
[----:B------:R-:W-:Y:S01]  /*cfb0*/  R2UR UR5, R57 ;  /* 0x00000000390572ca */ /* 0x000fe200000e0000 */
[----:B------:R-:W-:Y:S02]  /*cfc0*/  WARPGROUP.DEPBAR.LE gsb0, 0x0 ;  /* 0x00008000000079c5 */ /* 0x000fe40000010000 */
[----:B------:R-:W-:Y:S01]  /*cfd0*/  WARPGROUP.ARRIVE ;  /* 0x00000000000079c5 */ /* 0x000fe20000000000 */
[C---:B------:R-:W-:Y:S01]  /*cfe0*/  IMAD.IADD R14, R7.reuse, 0x1, R58 ;  /* 0x00000001070e7824 */ /* 0x040fe200078e023a */
[----:B---3--:R-:W-:Y:S01]  /*cff0*/  IADD3 R64, R7, 0xa00, R64 ;  /* 0x00000a0007407810 */ /* 0x008fe20007ffe040 */
[----:B------:R-:W-:Y:S01]  /*d000*/  IMAD.MOV.U32 R15, RZ, RZ, R13 ;  /* 0x000000ffff0f7224 */ /* 0x000fe200078e000d */
[----:B------:R-:W3:Y:S06]  /*d010*/  LDL.64 R56, [R1+0xb0] ;  /* 0x0000b00001387983 */ /* 0x000eec0000100a00 */
[----:B------:R-:W-:Y:S01]  /*d020*/  HGMMA.64x64x16.F32.BF16 R24, gdesc[UR4], R24, gsb0 ;  /* 0x00e00000041879f0 */ /* 0x000fe20008001818 */
[----:B------:R-:W-:-:S02]  /*d030*/  R2UR UR6, R14 ;  /* 0x000000000e0672ca */ /* 0x000fc400000e0000 */
[----:B------:R-:W-:Y:S02]  /*d040*/  R2UR UR7, R15 ;  /* 0x000000000f0772ca */ /* 0x000fe400000e0000 */
[----:B------:R-:W-:Y:S02]  /*d050*/  R2UR UR4, R64 ;  /* 0x00000000400472ca */ /* 0x000fe400000e0000 */
[----:B------:R-:W-:Y:S01]  /*d060*/  R2UR UR5, R65 ;  /* 0x00000000410572ca */ /* 0x000fe200000e0000 */
[----:B------:R-:W-:Y:S02]  /*d070*/  WARPGROUP.DEPBAR.LE gsb0, 0x0 ;  /* 0x00008000000079c5 */ /* 0x000fe40000010000 */
[----:B------:R-:W-:-:S10]  /*d080*/  WARPGROUP.ARRIVE ;  /* 0x00000000000079c5 */ /* 0x000fd40000000000 */
[----:B------:R-:W-:Y:S01]  /*d090*/  HGMMA.64x64x16.F32.BF16 R24, gdesc[UR4], R24, gsb0 ;  /* 0x00e00000041879f0 */ /* 0x000fe20008001818 */
[C---:B------:R-:W-:Y:S01]  /*d0a0*/  IMAD.IADD R14, R67.reuse, 0x1, R58 ;  /* 0x00000001430e7824 */ /* 0x040fe200078e023a */
[----:B--2---:R-:W-:Y:S01]  /*d0b0*/  IADD3 R60, R67, 0xa00, R60 ;  /* 0x00000a00433c7810 */ /* 0x004fe20007ffe03c */
[----:B------:R-:W-:Y:S01]  /*d0c0*/  IMAD.MOV.U32 R15, RZ, RZ, R13 ;  /* 0x000000ffff0f7224 */ /* 0x000fe200078e000d */
[----:B------:R-:W-:Y:S01]  /*d0d0*/  R2UR UR5, R61 ;  /* 0x000000003d0572ca */ /* 0x000fe200000e0000 */
[----:B------:R-:W2:Y:S01]  /*d0e0*/  LDL.64 R58, [R1+0xb0] ;  /* 0x0000b000013a7983 */ /* 0x000ea20000100a00 */
[----:B------:R-:W-:Y:S02]  /*d0f0*/  R2UR UR6, R14 ;  /* 0x000000000e0672ca */ /* 0x000fe400000e0000 */
[----:B------:R-:W-:Y:S02]  /*d100*/  R2UR UR7, R15 ;  /* 0x000000000f0772ca */ /* 0x000fe400000e0000 */
[----:B------:R-:W-:Y:S01]  /*d110*/  R2UR UR4, R60 ;  /* 0x000000003c0472ca */ /* 0x000fe200000e0000 */
[----:B------:R-:W-:Y:S01]  /*d120*/  IMAD.MOV.U32 R14, RZ, RZ, 0x30 ;  /* 0x00000030ff0e7424 */ /* 0x000fe200078e00ff */
[----:B------:R-:W5:Y:S01]  /*d130*/  LDL.64 R60, [R1+0xb0] ;  /* 0x0000b000013c7983 */ /* 0x000f620000100a00 */
        /* <DEDUP_REMOVED lines=18> */
[C---:B----4-:R-:W-:Y:S01]  /*d260*/  IADD3 R20, R3.reuse, 0xc00, R20 ;  /* 0x00000c0003147810 */ /* 0x050fe20007ffe014 */
        /* <DEDUP_REMOVED lines=28> */
[----:B------:R-:W-:Y:S01]  /*d430*/  R2UR UR4, R58 ;  /* 0x000000003a0472ca */ /* 0x000fe200000e0000 */
[----:B------:R-:W-:Y:S01]  /*d440*/  IMAD.MOV.U32 R64, RZ, RZ, 0x38 ;  /* 0x00000038ff407424 */ /* 0x000fe200078e00ff */
[----:B------:R-:W-:Y:S01]  /*d450*/  R2UR UR5, R59 ;  /* 0x000000003b0572ca */ /* 0x000fe200000e0000 */
[----:B------:R-:W-:Y:S01]  /*d460*/  IMAD.MOV.U32 R65, RZ, RZ, 0xe00 ;  /* 0x00000e00ff417424 */ /* 0x000fe200078e00ff */
[----:B------:R-:W2:Y:S02]  /*d470*/  LDL.64 R62, [R1+0xb0] ;  /* 0x0000b000013e7983 */ /* 0x000ea40000100a00 */
[----:B------:R-:W-:Y:S02]  /*d480*/  SEL R64, R64, 0x36, P1 ;  /* 0x0000003640407807 */ /* 0x000fe40000800000 */
[----:B------:R-:W-:Y:S01]  /*d490*/  SEL R65, R65, 0xd80, P1 ;  /* 0x00000d8041417807 */ /* 0x000fe20000800000 */
[----:B------:R-:W2:Y:S01]  /*d4a0*/  @!P0 LDL.64 R58, [R1+0x30] ;  /* 0x00003000013a8983 */ /* 0x000ea20000100a00 */
[----:B------:R-:W-:-:S02]  /*d4b0*/  WARPGROUP.DEPBAR.LE gsb0, 0x0 ;  /* 0x00008000000079c5 */ /* 0x000fc40000010000 */
[----:B------:R-:W-:-:S06]  /*d4c0*/  WARPGROUP.ARRIVE ;  /* 0x00000000000079c5 */ /* 0x000fcc0000000000 */
[----:B------:R-:W-:Y:S01]  /*d4d0*/  HGMMA.64x64x16.F32.BF16 R24, gdesc[UR4], R24, gsb0 ;  /* 0x00e00000041879f0 */ /* 0x000fe20008001818 */
[----:B------:R-:W-:-:S05]  /*d4e0*/  IMAD.IADD R64, R64, 0x1, R65 ;  /* 0x0000000140407824 */ /* 0x000fca00078e0241 */
[----:B------:R-:W-:-:S05]  /*d4f0*/  LOP3.LUT R65, R64, 0xe06, RZ, 0xc0, !PT ;  /* 0x00000e0640417812 */ /* 0x000fca00078ec0ff */
[----:B-----5:R-:W-:Y:S02]  /*d500*/  IMAD.IADD R60, R65, 0x1, R60 ;  /* 0x00000001413c7824 */ /* 0x020fe400078e023c */
        /* <DEDUP_REMOVED lines=21> */
[----:B---3--:R-:W-:Y:S01]  /*d660*/  IADD3 R20, R7, 0xe00, R20 ;  /* 0x00000e0007147810 */ /* 0x008fe20007ffe014 */
        /* <DEDUP_REMOVED lines=72> */
[----:B------:R-:W4:Y:S04]  /*daf0*/  LDL.64 R20, [R1+0x110] ;  /* 0x0001100001147983 */ /* 0x000f280000100a00 */
[----:B------:R-:W5:Y:S04]  /*db00*/  LDL R63, [R1+0x70] ;  /* 0x00007000013f7983 */ /* 0x000f680000100800 */
[----:B------:R-:W5:Y:S04]  /*db10*/  LDL R61, [R1+0x118] ;  /* 0x00011800013d7983 */ /* 0x000f680000100800 */
[----:B------:R-:W3:Y:S04]  /*db20*/  LDL.128 R56, [R1+0x100] ;  /* 0x0001000001387983 */ /* 0x000ee80000100c00 */
[----:B--2---:R-:W2:Y:S04]  /*db30*/  LD.E R60, desc[UR40][R12.64] ;  /* 0x000000280c3c7980 */ /* 0x004ea8000c101900 */
[----:B------:R-:W5:Y:S01]  /*db40*/  LDL.128 R12, [R1+0xf0] ;  /* 0x0000f000010c7983 */ /* 0x000f620000100c00 */
[----:B----4-:R-:W-:Y:S01]  /*db50*/  ISETP.NE.AND P1, PT, R20, 0x1, PT ;  /* 0x000000011400780c */ /* 0x010fe20003f25270 */
[----:B------:R-:W-:-:S02]  /*db60*/  UMOV UR4, 0xffffffc0 ;  /* 0xffffffc000047882 */ /* 0x000fc40000000000 */
[----:B------:R-:W-:Y:S01]  /*db70*/  UIMAD UR4, UR50, UR4, 0x41 ;  /* 0x00000041320474a4 */ /* 0x000fe2000f8e0204 */
[----:B---3--:R-:W-:Y:S01]  /*db80*/  ISETP.GE.AND P2, PT, R57, 0x1, PT ;  /* 0x000000013900780c */ /* 0x008fe20003f46270 */
[----:B------:R-:W-:Y:S01]  /*db90*/  BSSY B0, `(.L_x_6230) ;  /* 0x000007b000007945 */ /* 0x000fe20003800000 */
[-C--:B--2---:R-:W-:Y:S01]  /*dba0*/  FMUL.FTZ R7, R27, R60.reuse ;  /* 0x0000003c1b077220 */ /* 0x084fe20000410000 */
[-C--:B------:R-:W-:Y:S01]  /*dbb0*/  FMUL.FTZ R27, R31, R60.reuse ;  /* 0x0000003c1f1b7220 */ /* 0x080fe20000410000 */
[-C--:B------:R-:W-:Y:S01]  /*dbc0*/  FMUL.FTZ R31, R39, R60.reuse ;  /* 0x0000003c271f7220 */ /* 0x080fe20000410000 */
[----:B------:R-:W-:Y:S01]  /*dbd0*/  SHF.R.S32.HI R39, RZ, 0x1f, R62 ;  /* 0x0000001fff277819 */ /* 0x000fe2000001143e */
[----:B------:R-:W-:-:S03]  /*dbe0*/  FMUL.FTZ R65, R36, R60 ;  /* 0x0000003c24417220 */ /* 0x000fc60000410000 */
[----:B------:R-:W-:Y:S01]  /*dbf0*/  LEA.HI R36, R39, R62, RZ, 0x7 ;  /* 0x0000003e27247211 */ /* 0x000fe200078f38ff */
[----:B------:R-:W-:-:S03]  /*dc00*/  FMUL.FTZ R66, R37, R60 ;  /* 0x0000003c25427220 */ /* 0x000fc60000410000 */
[----:B------:R-:W-:Y:S01]  /*dc10*/  LOP3.LUT R37, R36, 0xffffff80, RZ, 0xc0, !PT ;  /* 0xffffff8024257812 */ /* 0x000fe200078ec0ff */
[-C--:B------:R-:W-:Y:S01]  /*dc20*/  FMUL.FTZ R67, R41, R60.reuse ;  /* 0x0000003c29437220 */ /* 0x080fe20000410000 */
[----:B0-----:R-:W-:-:S03]  /*dc30*/  FMUL.FTZ R0, R26, R60 ;  /* 0x0000003c1a007220 */ /* 0x001fc60000410000 */
[----:B------:R-:W-:Y:S02]  /*dc40*/  IMAD.IADD R41, R62, 0x1, -R37 ;  /* 0x000000013e297824 */ /* 0x000fe400078e0a25 */
[-C--:B-1----:R-:W-:Y:S01]  /*dc50*/  FMUL.FTZ R3, R24, R60.reuse ;  /* 0x0000003c18037220 */ /* 0x082fe20000410000 */
[-C--:B------:R-:W-:Y:S01]  /*dc60*/  FMUL.FTZ R26, R30, R60.reuse ;  /* 0x0000003c1e1a7220 */ /* 0x080fe20000410000 */
[-C--:B------:R-:W-:Y:S01]  /*dc70*/  FMUL.FTZ R24, R25, R60.reuse ;  /* 0x0000003c19187220 */ /* 0x080fe20000410000 */
[-C--:B------:R-:W-:Y:S01]  /*dc80*/  FMUL.FTZ R64, R29, R60.reuse ;  /* 0x0000003c1d407220 */ /* 0x080fe20000410000 */
[-C--:B------:R-:W-:Y:S01]  /*dc90*/  FMUL.FTZ R30, R38, R60.reuse ;  /* 0x0000003c261e7220 */ /* 0x080fe20000410000 */
[-C--:B------:R-:W-:Y:S01]  /*dca0*/  FMUL.FTZ R25, R28, R60.reuse ;  /* 0x0000003c1c197220 */ /* 0x080fe20000410000 */
[-C--:B------:R-:W-:Y:S01]  /*dcb0*/  FMUL.FTZ R29, R35, R60.reuse ;  /* 0x0000003c231d7220 */ /* 0x080fe20000410000 */
[----:B------:R-:W-:Y:S01]  /*dcc0*/  SHF.R.S32.HI R38, RZ, 0x1f, R41 ;  /* 0x0000001fff267819 */ /* 0x000fe20000011429 */
[-C--:B------:R-:W-:Y:S01]  /*dcd0*/  FMUL.FTZ R28, R34, R60.reuse ;  /* 0x0000003c221c7220 */ /* 0x080fe20000410000 */
[-C--:B------:R-:W-:Y:S01]  /*dce0*/  FMUL.FTZ R35, R43, R60.reuse ;  /* 0x0000003c2b237220 */ /* 0x080fe20000410000 */
[-C--:B------:R-:W-:Y:S01]  /*dcf0*/  FMUL.FTZ R34, R42, R60.reuse ;  /* 0x0000003c2a227220 */ /* 0x080fe20000410000 */
[-C--:B------:R-:W-:Y:S01]  /*dd00*/  FMUL.FTZ R43, R45, R60.reuse ;  /* 0x0000003c2d2b7220 */ /* 0x080fe20000410000 */
[----:B------:R-:W-:Y:S01]  /*dd10*/  FMUL.FTZ R42, R44, R60 ;  /* 0x0000003c2c2a7220 */ /* 0x000fe20000410000 */
[----:B------:R-:W-:-:S02]  /*dd20*/  LEA.HI R45, R39, R62, RZ, 0x2 ;  /* 0x0000003e272d7211 */ /* 0x000fc400078f10ff */
[-C--:B------:R-:W-:Y:S01]  /*dd30*/  LEA.HI R44, R38, R41.reuse, RZ, 0x2 ;  /* 0x00000029262c7211 */ /* 0x080fe200078f10ff */
[-C--:B------:R-:W-:Y:S01]  /*dd40*/  FMUL.FTZ R36, R46, R60.reuse ;  /* 0x0000003c2e247220 */ /* 0x080fe20000410000 */
[----:B------:R-:W-:Y:S02]  /*dd50*/  LOP3.LUT R45, R45, 0xfffffffc, RZ, 0xc0, !PT ;  /* 0xfffffffc2d2d7812 */ /* 0x000fe400078ec0ff */
[--C-:B------:R-:W-:Y:S02]  /*dd60*/  SHF.R.S32.HI R39, RZ, 0x2, R44.reuse ;  /* 0x00000002ff277819 */ /* 0x100fe4000001142c */
[----:B------:R-:W-:Y:S01]  /*dd70*/  SHF.R.S32.HI R46, RZ, 0x1f, R44 ;  /* 0x0000001fff2e7819 */ /* 0x000fe2000001142c */
[----:B------:R-:W-:Y:S01]  /*dd80*/  IMAD.IADD R45, R62, 0x1, -R45 ;  /* 0x000000013e2d7824 */ /* 0x000fe200078e0a2d */
[----:B------:R-:W-:Y:S02]  /*dd90*/  LEA.HI R38, R38, R41, RZ, 0x5 ;  /* 0x0000002926267211 */ /* 0x000fe400078f28ff */
[----:B------:R-:W-:Y:S01]  /*dda0*/  LEA.HI R46, R46, R39, RZ, 0x3 ;  /* 0x000000272e2e7211 */ /* 0x000fe200078f18ff */
[----:B------:R-:W-:Y:S01]  /*ddb0*/  FMUL.FTZ R37, R47, R60 ;  /* 0x0000003c2f257220 */ /* 0x000fe20000410000 */
[----:B------:R-:W-:-:S02]  /*ddc0*/  LEA.HI R47, R45, R45, RZ, 0x1 ;  /* 0x0000002d2d2f7211 */ /* 0x000fc400078f08ff */
[----:B------:R-:W-:Y:S02]  /*ddd0*/  LOP3.LUT R46, R46, 0xfffffff8, RZ, 0xc0, !PT ;  /* 0xfffffff82e2e7812 */ /* 0x000fe400078ec0ff */
[----:B------:R-:W-:Y:S02]  /*dde0*/  SHF.R.S32.HI R38, RZ, 0x5, R38 ;  /* 0x00000005ff267819 */ /* 0x000fe40000011426 */
[----:B------:R-:W-:Y:S01]  /*ddf0*/  LOP3.LUT R62, R47, 0x1ffffffe, RZ, 0xc0, !PT ;  /* 0x1ffffffe2f3e7812 */ /* 0x000fe200078ec0ff */
[----:B------:R-:W-:Y:S02]  /*de00*/  IMAD.IADD R46, R39, 0x1, -R46 ;  /* 0x00000001272e7824 */ /* 0x000fe400078e0a2e */
[----:B-----5:R-:W-:Y:S02]  /*de10*/  IMAD R39, R63, 0x4, R38 ;  /* 0x000000043f277824 */ /* 0x020fe400078e0226 */
[----:B------:R-:W-:Y:S02]  /*de20*/  IMAD.IADD R62, R45, 0x1, -R62 ;  /* 0x000000012d3e7824 */ /* 0x000fe400078e0a3e */
[----:B------:R-:W-:-:S04]  /*de30*/  IMAD.U32 R39, R39, 0x10, R46 ;  /* 0x0000001027277824 */ /* 0x000fc800078e002e */
[----:B------:R-:W-:-:S04]  /*de40*/  IMAD R68, R62, 0x8, R39 ;  /* 0x000000083e447824 */ /* 0x000fc800078e0227 */
[----:B------:R-:W-:-:S04]  /*de50*/  @P1 IMAD.HI.U32 R46, R68, R21, RZ ;  /* 0x00000015442e1227 */ /* 0x000fc800078e00ff */
[----:B------:R-:W-:Y:S01]  /*de60*/  FMUL.FTZ R48, R48, R60 ;  /* 0x0000003c30307220 */ /* 0x000fe20000410000 */
[----:B------:R-:W-:-:S03]  /*de70*/  @P1 SHF.R.U32.HI R68, RZ, R61, R46 ;  /* 0x0000003dff441219 */ /* 0x000fc6000001162e */
[----:B------:R0:W1:Y:S01]  /*de80*/  MUFU.TANH R69, R48 ;  /* 0x0000003000457308 */ /* 0x0000620000002400 */
[----:B------:R-:W-:Y:S01]  /*de90*/  LOP3.LUT R44, R44, 0x7ffffffc, RZ, 0xc0, !PT ;  /* 0x7ffffffc2c2c7812 */ /* 0x000fe200078ec0ff */
[-C--:B------:R-:W-:Y:S01]  /*dea0*/  FMUL.FTZ R32, R32, R60.reuse ;  /* 0x0000003c20207220 */ /* 0x080fe20000410000 */
[-C--:B------:R-:W-:Y:S01]  /*deb0*/  FMUL.FTZ R33, R33, R60.reuse ;  /* 0x0000003c21217220 */ /* 0x080fe20000410000 */
[----:B0-----:R-:W0:Y:S02]  /*dec0*/  SHFL.IDX PT, R48, R68, RZ, 0x1c1f ;  /* 0x001c1fff44307589 */ /* 0x001e2400000e0000 */
[----:B------:R-:W-:Y:S02]  /*ded0*/  IMAD.IADD R21, R41, 0x1, -R44 ;  /* 0x0000000129157824 */ /* 0x000fe400078e0a2c */
[-C--:B------:R-:W-:Y:S01]  /*dee0*/  FMUL.FTZ R40, R40, R60.reuse ;  /* 0x0000003c28287220 */ /* 0x080fe20000410000 */
[-C--:B------:R-:W-:Y:S01]  /*def0*/  FMUL.FTZ R49, R49, R60.reuse ;  /* 0x0000003c31317220 */ /* 0x080fe20000410000 */
[-C--:B------:R-:W-:Y:S01]  /*df00*/  FMUL.FTZ R20, R50, R60.reuse ;  /* 0x0000003c32147220 */ /* 0x080fe20000410000 */
[-C--:B------:R-:W-:Y:S01]  /*df10*/  FMUL.FTZ R38, R51, R60.reuse ;  /* 0x0000003c33267220 */ /* 0x080fe20000410000 */
[----:B------:R-:W-:Y:S01]  /*df20*/  FMUL.FTZ R39, R54, R60 ;  /* 0x0000003c36277220 */ /* 0x000fe20000410000 */
[----:B------:R-:W-:-:S02]  /*df30*/  VIADD R44, R13, UR4 ;  /* 0x000000040d2c7c36 */ /* 0x000fc40008000000 */
[-C--:B------:R-:W-:Y:S01]  /*df40*/  FMUL.FTZ R41, R55, R60.reuse ;  /* 0x0000003c37297220 */ /* 0x080fe20000410000 */
[-C--:B------:R-:W-:Y:S01]  /*df50*/  FMUL.FTZ R52, R52, R60.reuse ;  /* 0x0000003c34347220 */ /* 0x080fe20000410000 */
[----:B------:R-:W-:Y:S01]  /*df60*/  ULEA UR4, UR50, 0xffffffc0, 0x6 ;  /* 0xffffffc032047891 */ /* 0x000fe2000f8e303f */
[----:B------:R-:W-:Y:S01]  /*df70*/  IMAD R45, R21, -0x2, R44 ;  /* 0xfffffffe152d7824 */ /* 0x000fe200078e022c */
[----:B------:R-:W2:Y:S01]  /*df80*/  MUFU.TANH R3, R3 ;  /* 0x0000000300037308 */ /* 0x000ea20000002400 */
[----:B------:R-:W-:Y:S02]  /*df90*/  FMUL.FTZ R53, R53, R60 ;  /* 0x0000003c35357220 */ /* 0x000fe40000410000 */
[----:B------:R-:W-:Y:S01]  /*dfa0*/  IMAD.IADD R46, R45, 0x1, -R12 ;  /* 0x000000012d2e7824 */ /* 0x000fe200078e0a0c */
[----:B------:R-:W-:Y:S01]  /*dfb0*/  LOP3.LUT R45, RZ, R14, RZ, 0x33, !PT ;  /* 0x0000000eff2d7212 */ /* 0x000fe200078e33ff */
[----:B------:R-:W-:-:S03]  /*dfc0*/  VIADD R44, R13, -UR4 ;  /* 0x800000040d2c7c36 */ /* 0x000fc60008000000 */
[----:B------:R-:W3:Y:S01]  /*dfd0*/  MUFU.TANH R24, R24 ;  /* 0x0000001800187308 */ /* 0x000ee20000002400 */
[----:B------:R-:W-:-:S07]  /*dfe0*/  IMAD R51, R21, -0x2, R44 ;  /* 0xfffffffe15337824 */ /* 0x000fce00078e022c */
[----:B------:R-:W4:Y:S01]  /*dff0*/  MUFU.TANH R0, R0 ;  /* 0x0000000000007308 */ /* 0x000f220000002400 */
        /* <DEDUP_REMOVED lines=28> */
[----:B------:R-:W-:Y:S01]  /*e1c0*/  VIADD R55, R56, -UR4 ;  /* 0x8000000438377c36 */ /* 0x000fe20008000000 */
[----:B0-----:R-:W-:-:S06]  /*e1d0*/  VIADDMNMX R14, R48, R70, R51, PT ;  /* 0x00000046300e7246 */ /* 0x001fcc0003800133 */
[----:B------:R0:W1:Y:S02]  /*e1e0*/  MUFU.TANH R50, R53 ;  /* 0x0000003500327308 */ /* 0x0000640000002400 */
[----:B0-----:R-:W-:-:S04]  /*e1f0*/  IMAD.IADD R53, R46, 0x1, R45 ;  /* 0x000000012e357824 */ /* 0x001fc800078e022d */
        /* <DEDUP_REMOVED lines=12> */
.L_x_6233:
[----:B------:R-:W-:-:S13]  /*e2c0*/  ISETP.NE.AND P1, PT, R57, 0x1, PT ;  /* 0x000000013900780c */ /* 0x000fda0003f25270 */
[----:B------:R-:W-:-:S05]  /*e2d0*/  @P1 IMAD.HI.U32 R46, R44, R58, RZ ;  /* 0x0000003a2c2e1227 */ /* 0x000fca00078e00ff */
[----:B------:R-:W-:-:S07]  /*e2e0*/  @P1 SHF.R.U32.HI R44, RZ, R59, R46 ;  /* 0x0000003bff2c1219 */ /* 0x000fce000001162e */
.L_x_6234:
[----:B------:R-:W-:Y:S05]  /*e2f0*/  BSYNC B1 ;  /* 0x0000000000017941 */ /* 0x000fea0003800000 */
.L_x_6232:
[----:B------:R-:W-:-:S04]  /*e300*/  IMAD R44, R44, R57, -UR4 ;  /* 0x800000042c2c7e24 */ /* 0x000fc8000f8e0239 */
[----:B------:R-:W-:-:S05]  /*e310*/  IMAD R44, R21, -0x2, R44 ;  /* 0xfffffffe152c7824 */ /* 0x000fca00078e022c */
[----:B------:R-:W-:Y:S02]  /*e320*/  VIMNMX R15, R15, R44, !PT ;  /* 0x0000002c0f0f7248 */ /* 0x000fe40007fe0100 */
[----:B------:R-:W-:-:S07]  /*e330*/  VIADDMNMX R14, R44, R57, R14, PT ;  /* 0x000000392c0e7246 */ /* 0x000fce000380010e */
.L_x_6231:
[----:B------:R-:W-:Y:S05]  /*e340*/  BSYNC B0 ;  /* 0x0000000000007941 */ /* 0x000fea0003800000 */
.L_x_6230:
        /* <DEDUP_REMOVED lines=14> */
[C---:B------:R-:W-:Y:S02]  /*e430*/  ISETP.LT.OR P4, PT, R14.reuse, 0x9, P4 ;  /* 0x000000090e00780c */ /* 0x040fe40002781670 */
        /* <DEDUP_REMOVED lines=40> */
[----:B------:R-:W-:-:S02]  /*e6c0*/  ISETP.GE.AND P3, PT, R55, 0x31, PT ;  /* 0x000000313700780c */ /* 0x000fc40003f66270 */
[----:B0-----:R-:W-:Y:S02]  /*e6d0*/  VIADDMNMX R66, R68, R70, R51, PT ;  /* 0x0000004644427246 */ /* 0x001fe40003800133 */
[----:B------:R-:W-:-:S04]  /*e6e0*/  ISETP.GT.AND P4, PT, R15, 0x30, !P3 ;  /* 0x000000300f00780c */ /* 0x000fc80005f84270 */
[----:B------:R-:W-:-:S04]  /*e6f0*/  ISETP.LT.OR P4, PT, R14, 0x31, P4 ;  /* 0x000000310e00780c */ /* 0x000fc80002781670 */
[----:B-1----:R-:W-:Y:S02]  /*e700*/  FSEL R42, R69, -INF , !P4 ;  /* 0xff800000452a7808 */ /* 0x002fe40006000000 */
        /* <DEDUP_REMOVED lines=13> */
[----:B------:R-:W-:Y:S01]  /*e7e0*/  IMAD.IADD R3, R53, 0x1, R68 ;  /* 0x0000000135037824 */ /* 0x000fe200078e0244 */
        /* <DEDUP_REMOVED lines=17> */
.L_x_6238:
[----:B------:R-:W-:-:S13]  /*e900*/  ISETP.NE.AND P6, PT, R57, 0x1, PT ;  /* 0x000000013900780c */ /* 0x000fda0003fc5270 */
[----:B------:R-:W-:-:S05]  /*e910*/  @P6 IMAD.HI.U32 R58, R12, R58, RZ ;  /* 0x0000003a0c3a6227 */ /* 0x000fca00078e00ff */
[----:B------:R-:W-:-:S07]  /*e920*/  @P6 SHF.R.U32.HI R12, RZ, R59, R58 ;  /* 0x0000003bff0c6219 */ /* 0x000fce000001163a */
.L_x_6239:
[----:B------:R-:W-:Y:S05]  /*e930*/  BSYNC B1 ;  /* 0x0000000000017941 */ /* 0x000fea0003800000 */
.L_x_6237:
[----:B------:R-:W-:-:S04]  /*e940*/  IMAD R12, R12, R57, -UR4 ;  /* 0x800000040c0c7e24 */ /* 0x000fc8000f8e0239 */
[----:B------:R-:W-:-:S05]  /*e950*/  IMAD R12, R21, -0x2, R12 ;  /* 0xfffffffe150c7824 */ /* 0x000fca00078e020c */
[----:B------:R-:W-:Y:S02]  /*e960*/  VIADDMNMX R66, R12, R57, R66, PT ;  /* 0x000000390c427246 */ /* 0x000fe40003800142 */
[----:B------:R-:W-:-:S07]  /*e970*/  VIMNMX R3, R3, R12, !PT ;  /* 0x0000000c03037248 */ /* 0x000fce0007fe0100 */
.L_x_6236:
[----:B------:R-:W-:Y:S05]  /*e980*/  BSYNC B0 ;  /* 0x0000000000007941 */ /* 0x000fea0003800000 */
.L_x_6235:
[C---:B------:R-:W-:Y:S01]  /*e990*/  ISETP.GT.AND P1, PT, R3.reuse, 0x1, !P1 ;  /* 0x000000010300780c */ /* 0x040fe20004f24270 */
[----:B------:R-:W-:Y:S01]  /*e9a0*/  BAR.SYNC.DEFER_BLOCKING 0xf, 0x100 ;  /* 0x03c4000000007b1d */ /* 0x000fe20000010000 */
[----:B------:R-:W-:Y:S02]  /*e9b0*/  ISETP.GT.AND P2, PT, R3, 0x8, !P2 ;  /* 0x000000080300780c */ /* 0x000fe40005744270 */
[C---:B------:R-:W-:Y:S02]  /*e9c0*/  ISETP.LT.OR P1, PT, R66.reuse, 0x2, P1 ;  /* 0x000000024200780c */ /* 0x040fe40000f21670 */
[----:B------:R-:W-:Y:S02]  /*e9d0*/  ISETP.LT.OR P2, PT, R66, 0x9, P2 ;  /* 0x000000094200780c */ /* 0x000fe40001741670 */
[----:B------:R-:W-:Y:S01]  /*e9e0*/  FSEL R21, R7, -INF , !P1 ;  /* 0xff80000007157808 */ /* 0x000fe20004800000 */
[----:B------:R-:W2:Y:S01]  /*e9f0*/  LDL R145, [R1+0x1e8] ;  /* 0x0001e80001917983 */ /* 0x000ea20000100800 */
[----:B------:R-:W-:-:S02]  /*ea00*/  ISETP.NE.AND P1, PT, R45, RZ, PT ;  /* 0x000000ff2d00720c */ /* 0x000fc40003f25270 */
[----:B------:R-:W-:Y:S01]  /*ea10*/  ISETP.NE.AND P6, PT, R25, RZ, PT ;  /* 0x000000ff1900720c */ /* 0x000fe20003fc5270 */
[----:B------:R-:W3:Y:S01]  /*ea20*/  LDL R58, [R1+0x2d0] ;  /* 0x0002d000013a7983 */ /* 0x000ee20000100800 */
[----:B------:R-:W-:Y:S02]  /*ea30*/  ISETP.GT.AND P1, PT, R3, 0x9, !P1 ;  /* 0x000000090300780c */ /* 0x000fe40004f24270 */
[----:B------:R-:W-:Y:S01]  /*ea40*/  FSEL R25, R26, -INF , !P2 ;  /* 0xff8000001a197808 */ /* 0x000fe20005000000 */
[----:B------:R-:W4:Y:S01]  /*ea50*/  LDL R68, [R1+0x2f8] ;  /* 0x0002f80001447983 */ /* 0x000f220000100800 */
[----:B------:R-:W-:Y:S02]  /*ea60*/  ISETP.LT.OR P1, PT, R66, 0xa, P1 ;  /* 0x0000000a4200780c */ /* 0x000fe40000f21670 */
[----:B------:R-:W-:Y:S01]  /*ea70*/  ISETP.NE.AND P2, PT, R33, RZ, PT ;  /* 0x000000ff2100720c */ /* 0x000fe20003f45270 */
[----:B------:R-:W5:Y:S01]  /*ea80*/  LDL R69, [R1+0x2fc] ;  /* 0x0002fc0001457983 */ /* 0x000f620000100800 */
[----:B------:R-:W-:-:S02]  /*ea90*/  FSEL R33, R27, -INF , !P1 ;  /* 0xff8000001b217808 */ /* 0x000fc40004800000 */
[----:B------:R-:W-:Y:S01]  /*eaa0*/  ISETP.NE.AND P1, PT, R61, RZ, PT ;  /* 0x000000ff3d00720c */ /* 0x000fe20003f25270 */
[----:B------:R-:W5:Y:S01]  /*eab0*/  LDL R70, [R1+0x300] ;  /* 0x0003000001467983 */ /* 0x000f620000100800 */
[----:B------:R-:W-:Y:S02]  /*eac0*/  FMNMX.FTZ R7, R168, R62, !PT ;  /* 0x0000003ea8077209 */ /* 0x000fe40007810000 */
[----:B------:R-:W-:Y:S01]  /*ead0*/  ISETP.GT.AND P1, PT, R3, 0x10, !P1 ;  /* 0x000000100300780c */ /* 0x000fe20004f24270 */
[----:B------:R-:W5:Y:S01]  /*eae0*/  LDL R74, [R1+0x310] ;  /* 0x00031000014a7983 */ /* 0x000f620000100800 */
[----:B------:R-:W-:Y:S02]  /*eaf0*/  FMNMX.FTZ R7, R170, R7, !PT ;  /* 0x00000007aa077209 */ /* 0x000fe40007810000 */
[----:B------:R-:W-:Y:S01]  /*eb00*/  ISETP.LT.OR P1, PT, R66, 0x11, P1 ;  /* 0x000000114200780c */ /* 0x000fe20000f21670 */
[----:B------:R-:W5:Y:S01]  /*eb10*/  LDL R75, [R1+0x314] ;  /* 0x00031400014b7983 */ /* 0x000f620000100800 */
[----:B------:R-:W-:-:S02]  /*eb20*/  FMNMX.FTZ R7, R64, R7, !PT ;  /* 0x0000000740077209 */ /* 0x000fc40007810000 */
[----:B------:R-:W-:Y:S01]  /*eb30*/  FSEL R28, R28, -INF , !P1 ;  /* 0xff8000001c1c7808 */ /* 0x000fe20004800000 */
[----:B------:R-:W5:Y:S01]  /*eb40*/  LDL R76, [R1+0x318] ;  /* 0x00031800014c7983 */ /* 0x000f620000100800 */
[----:B------:R-:W-:Y:S02]  /*eb50*/  ISETP.NE.AND P1, PT, R63, RZ, PT ;  /* 0x000000ff3f00720c */ /* 0x000fe40003f25270 */
[----:B------:R-:W-:Y:S01]  /*eb60*/  FMNMX.FTZ R7, R60, R7, !PT ;  /* 0x000000073c077209 */ /* 0x000fe20007810000 */
[----:B------:R-:W2:Y:S01]  /*eb70*/  LDL R63, [R1+0x2e4] ;  /* 0x0002e400013f7983 */ /* 0x000ea20000100800 */
[----:B------:R-:W-:Y:S02]  /*eb80*/  ISETP.GT.AND P1, PT, R3, 0x11, !P1 ;  /* 0x000000110300780c */ /* 0x000fe40004f24270 */
[----:B------:R-:W-:Y:S01]  /*eb90*/  FMNMX.FTZ R7, R56, R7, !PT ;  /* 0x0000000738077209 */ /* 0x000fe20007810000 */
[----:B------:R-:W5:Y:S01]  /*eba0*/  LDL R77, [R1+0x31c] ;  /* 0x00031c00014d7983 */ /* 0x000f620000100800 */
[----:B------:R-:W-:-:S02]  /*ebb0*/  ISETP.LT.OR P1, PT, R66, 0x12, P1 ;  /* 0x000000124200780c */ /* 0x000fc40000f21670 */
[----:B------:R-:W-:Y:S01]  /*ebc0*/  FMNMX.FTZ R7, R54, R7, !PT ;  /* 0x0000000736077209 */ /* 0x000fe20007810000 */
        /* <DEDUP_REMOVED lines=14> */
[----:B------:R-:W-:Y:S01]  /*ecb0*/  FMNMX.FTZ R7, R24, R7, !PT ;  /* 0x0000000718077209 */ /* 0x000fe20007810000 */
[----:B------:R-:W4:Y:S01]  /*ecc0*/  LDL R65, [R1+0x2ec] ;  /* 0x0002ec0001417983 */ /* 0x000f220000100800 */
        /* <DEDUP_REMOVED lines=71> */
[----:B------:R-:W3:Y:S01]  /*f140*/  LDL R38, [R1+0x220] ;  /* 0x0002200001267983 */ /* 0x000ee20000100800 */
        /* <DEDUP_REMOVED lines=12> */
[----:B------:R-:W2:Y:S04]  /*f210*/  LDL R7, [R1+0x204] ;  /* 0x0002040001077983 */ /* 0x000ea80000100800 */
[----:B------:R-:W5:Y:S04]  /*f220*/  LDL R103, [R1+0x384] ;  /* 0x0003840001677983 */ /* 0x000f680000100800 */
[----:B------:R-:W5:Y:S04]  /*f230*/  LDL R104, [R1+0x388] ;  /* 0x0003880001687983 */ /* 0x000f680000100800 */
[----:B------:R-:W5:Y:S01]  /*f240*/  LDL R105, [R1+0x38c] ;  /* 0x00038c0001697983 */ /* 0x000f620000100800 */
[----:B0-----:R-:W-:-:S03]  /*f250*/  FMNMX.FTZ R0, R13, R12, !PT ;  /* 0x0000000c0d007209 */ /* 0x001fc60007810000 */
[----:B------:R-:W5:Y:S04]  /*f260*/  LDL R106, [R1+0x390] ;  /* 0x00039000016a7983 */ /* 0x000f680000100800 */
[----:B------:R-:W-:Y:S04]  /*f270*/  STL [R1+0x200], R0 ;  /* 0x0002000001007387 */ /* 0x000fe80000100800 */
[----:B------:R-:W3:Y:S04]  /*f280*/  LDL R20, [R1+0x200] ;  /* 0x0002000001147983 */ /* 0x000ee80000100800 */
[----:B------:R-:W4:Y:S04]  /*f290*/  LDL.64 R12, [R1+0x138] ;  /* 0x00013800010c7983 */ /* 0x000f280000100a00 */
        /* <DEDUP_REMOVED lines=38> */
[----:B--2---:R-:W0:Y:S02]  /*f500*/  SHFL.BFLY PT, R14, R7, 0x2, 0x1f ;  /* 0x0c401f00070e7f89 */ /* 0x004e2400000e0000 */
[----:B0-----:R-:W-:-:S05]  /*f510*/  FMNMX.FTZ R14, R14, R7, !PT ;  /* 0x000000070e0e7209 */ /* 0x001fca0007810000 */
[----:B------:R-:W0:Y:S01]  /*f520*/  SHFL.BFLY PT, R7, R14, 0x1, 0x1f ;  /* 0x0c201f000e077f89 */ /* 0x000e2200000e0000 */
[----:B---3--:R-:W-:Y:S01]  /*f530*/  FMUL.FTZ R3, R38, R20 ;  /* 0x0000001426037220 */ /* 0x008fe20000410000 */
[----:B------:R-:W-:-:S04]  /*f540*/  FSETP.NEU.FTZ.AND P1, PT, R20, -INF , PT ;  /* 0xff8000001400780b */ /* 0x000fc80003f3d000 */
[----:B------:R-:W-:-:S05]  /*f550*/  FSEL R3, R3, RZ, P1 ;  /* 0x000000ff03037208 */ /* 0x000fca0000800000 */
[----:B------:R-:W-:Y:S01]  /*f560*/  FFMA.FTZ R0, R64, R38, -R3 ;  /* 0x0000002640007223 */ /* 0x000fe20000010803 */
[----:B0-----:R-:W-:-:S03]  /*f570*/  FMNMX.FTZ R26, R14, R7, !PT ;  /* 0x000000070e1a7209 */ /* 0x001fc60007810000 */
[----:B------:R0:W-:Y:S01]  /*f580*/  MUFU.EX2 R39, R0 ;  /* 0x0000000000277308 */ /* 0x0001e20000000800 */
[-CC-:B------:R-:W-:Y:S01]  /*f590*/  FFMA.FTZ R168, R168, R38.reuse, -R3.reuse ;  /* 0x00000026a8a87223 */ /* 0x180fe20000010803 */
[-CC-:B------:R-:W-:Y:S01]  /*f5a0*/  FFMA.FTZ R27, R62, R38.reuse, -R3.reuse ;  /* 0x000000263e1b7223 */ /* 0x180fe20000010803 */
[----:B------:R-:W-:Y:S01]  /*f5b0*/  FSETP.NEU.FTZ.AND P1, PT, R26, -INF , PT ;  /* 0xff8000001a00780b */ /* 0x000fe20003f3d000 */
[-CC-:B------:R-:W-:Y:S01]  /*f5c0*/  FFMA.FTZ R32, R32, R38.reuse, -R3.reuse ;  /* 0x0000002620207223 */ /* 0x180fe20000010803 */
[-CC-:B------:R-:W-:Y:S01]  /*f5d0*/  FFMA.FTZ R170, R170, R38.reuse, -R3.reuse ;  /* 0x00000026aaaa7223 */ /* 0x180fe20000010803 */
[-CC-:B------:R-:W-:Y:S01]  /*f5e0*/  FFMA.FTZ R172, R60, R38.reuse, -R3.reuse ;  /* 0x000000263cac7223 */ /* 0x180fe20000010803 */
[-CC-:B------:R-:W-:Y:S01]  /*f5f0*/  FFMA.FTZ R176, R44, R38.reuse, -R3.reuse ;  /* 0x000000262cb07223 */ /* 0x180fe20000010803 */
[-CC-:B------:R-:W-:Y:S01]  /*f600*/  FFMA.FTZ R41, R56, R38.reuse, -R3.reuse ;  /* 0x0000002638297223 */ /* 0x180fe20000010803 */
[-C--:B0-----:R-:W-:Y:S01]  /*f610*/  FMUL.FTZ R0, R26, R38.reuse ;  /* 0x000000261a007220 */ /* 0x081fe20000410000 */
[----:B------:R-:W-:Y:S01]  /*f620*/  MUFU.EX2 R168, R168 ;  /* 0x000000a800a87308 */ /* 0x000fe20000000800 */
[-CC-:B------:R-:W-:Y:S01]  /*f630*/  FFMA.FTZ R174, R54, R38.reuse, -R3.reuse ;  /* 0x0000002636ae7223 */ /* 0x180fe20000010803 */
[-CC-:B------:R-:W-:Y:S01]  /*f640*/  FFMA.FTZ R43, R52, R38.reuse, -R3.reuse ;  /* 0x00000026342b7223 */ /* 0x180fe20000010803 */
[-CC-:B------:R-:W-:Y:S01]  /*f650*/  FFMA.FTZ R24, R24, R38.reuse, -R3.reuse ;  /* 0x0000002618187223 */ /* 0x180fe20000010803 */
[----:B------:R-:W-:Y:S01]  /*f660*/  FSEL R0, R0, RZ, P1 ;  /* 0x000000ff00007208 */ /* 0x000fe20000800000 */
[-CC-:B------:R-:W-:Y:S01]  /*f670*/  FFMA.FTZ R48, R48, R38.reuse, -R3.reuse ;  /* 0x0000002630307223 */ /* 0x180fe20000010803 */
[-CC-:B------:R-:W-:Y:S01]  /*f680*/  FFMA.FTZ R42, R42, R38.reuse, -R3.reuse ;  /* 0x000000262a2a7223 */ /* 0x180fe20000010803 */
[-CC-:B------:R-:W-:Y:S01]  /*f690*/  FFMA.FTZ R46, R46, R38.reuse, -R3.reuse ;  /* 0x000000262e2e7223 */ /* 0x180fe20000010803 */
[----:B------:R-:W-:Y:S01]  /*f6a0*/  MUFU.EX2 R27, R27 ;  /* 0x0000001b001b7308 */ /* 0x000fe20000000800 */
[-CC-:B------:R-:W-:Y:S01]  /*f6b0*/  FFMA.FTZ R45, R45, R38.reuse, -R0.reuse ;  /* 0x000000262d2d7223 */ /* 0x180fe20000010800 */
[-CC-:B------:R-:W-:Y:S01]  /*f6c0*/  FFMA.FTZ R21, R21, R38.reuse, -R0.reuse ;  /* 0x0000002615157223 */ /* 0x180fe20000010800 */
[-CC-:B------:R-:W-:Y:S01]  /*f6d0*/  FFMA.FTZ R25, R25, R38.reuse, -R0.reuse ;  /* 0x0000002619197223 */ /* 0x180fe20000010800 */
[-C--:B------:R-:W-:Y:S01]  /*f6e0*/  FFMA.FTZ R40, R40, R38.reuse, -R3 ;  /* 0x0000002628287223 */ /* 0x080fe20000010803 */
[----:B------:R0:W-:Y:S03]  /*f6f0*/  STL [R1+0x204], R26 ;  /* 0x0002041a01007387 */ /* 0x0001e60000100800 */
[----:B------:R-:W-:Y:S01]  /*f700*/  MUFU.EX2 R55, R32 ;  /* 0x0000002000377308 */ /* 0x000fe20000000800 */
[-CC-:B------:R-:W-:Y:S01]  /*f710*/  FFMA.FTZ R33, R33, R38.reuse, -R0.reuse ;  /* 0x0000002621217223 */ /* 0x180fe20000010800 */
[-CC-:B------:R-:W-:Y:S01]  /*f720*/  FFMA.FTZ R28, R28, R38.reuse, -R0.reuse ;  /* 0x000000261c1c7223 */ /* 0x180fe20000010800 */
[----:B------:R-:W2:Y:S04]  /*f730*/  LDL R52, [R1+0x2b8] ;  /* 0x0002b80001347983 */ /* 0x000ea80000100800 */
[----:B------:R-:W3:Y:S01]  /*f740*/  LDL R54, [R1+0x2c0] ;  /* 0x0002c00001367983 */ /* 0x000ee20000100800 */
[----:B------:R-:W-:Y:S01]  /*f750*/  MUFU.EX2 R45, R45 ;  /* 0x0000002d002d7308 */ /* 0x000fe20000000800 */
[----:B------:R-:W-:-:S02]  /*f760*/  FFMA.FTZ R29, R29, R38, -R0 ;  /* 0x000000261d1d7223 */ /* 0x000fc40000010800 */
[----:B------:R-:W5:Y:S04]  /*f770*/  LDL R56, [R1+0x2c8] ;  /* 0x0002c80001387983 */ /* 0x000f680000100800 */
[----:B------:R-:W5:Y:S01]  /*f780*/  LDL R60, [R1+0x2d8] ;  /* 0x0002d800013c7983 */ /* 0x000f620000100800 */
[----:B------:R-:W1:Y:S03]  /*f790*/  MUFU.EX2 R32, R21 ;  /* 0x0000001500207308 */ /* 0x000e660000000800 */
[----:B------:R-:W5:Y:S04]  /*f7a0*/  LDL R62, [R1+0x2e0] ;  /* 0x0002e000013e7983 */ /* 0x000f680000100800 */
[----:B------:R-:W5:Y:S01]  /*f7b0*/  LDL R64, [R1+0x2e8] ;  /* 0x0002e80001407983 */ /* 0x000f620000100800 */
[----:B------:R-:W4:Y:S01]  /*f7c0*/  MUFU.EX2 R170, R170 ;  /* 0x000000aa00aa7308 */ /* 0x000f220000000800 */
[-C--:B------:R-:W-:Y:S01]  /*f7d0*/  FFMA.FTZ R3, R50, R38.reuse, -R3 ;  /* 0x0000002632037223 */ /* 0x080fe20000010803 */
[----:B------:R-:W-:-:S06]  /*f7e0*/  FFMA.FTZ R30, R30, R38, -R0 ;  /* 0x000000261e1e7223 */ /* 0x000fcc0000010800 */
[----:B------:R-:W-:Y:S01]  /*f7f0*/  MUFU.EX2 R172, R172 ;  /* 0x000000ac00ac7308 */ /* 0x000fe20000000800 */
[----:B------:R-:W-:-:S07]  /*f800*/  FFMA.FTZ R31, R31, R38, -R0 ;  /* 0x000000261f1f7223 */ /* 0x000fce0000010800 */
[----:B------:R-:W-:Y:S01]  /*f810*/  MUFU.EX2 R41, R41 ;  /* 0x0000002900297308 */ /* 0x000fe20000000800 */
[----:B------:R-:W-:-:S07]  /*f820*/  FFMA.FTZ R34, R34, R38, -R0 ;  /* 0x0000002622227223 */ /* 0x000fce0000010800 */
[----:B------:R-:W-:Y:S01]  /*f830*/  MUFU.EX2 R174, R174 ;  /* 0x000000ae00ae7308 */ /* 0x000fe20000000800 */
[----:B------:R-:W-:-:S07]  /*f840*/  FFMA.FTZ R35, R35, R38, -R0 ;  /* 0x0000002623237223 */ /* 0x000fce0000010800 */
[----:B------:R-:W-:Y:S01]  /*f850*/  MUFU.EX2 R43, R43 ;  /* 0x0000002b002b7308 */ /* 0x000fe20000000800 */
[----:B------:R-:W-:-:S07]  /*f860*/  FFMA.FTZ R47, R47, R38, -R0 ;  /* 0x000000262f2f7223 */ /* 0x000fce0000010800 */
[----:B------:R-:W-:Y:S01]  /*f870*/  MUFU.EX2 R176, R176 ;  /* 0x000000b000b07308 */ /* 0x000fe20000000800 */
[-CC-:B------:R-:W-:Y:S01]  /*f880*/  FFMA.FTZ R49, R49, R38.reuse, -R0.reuse ;  /* 0x0000002631317223 */ /* 0x180fe20000010800 */
[----:B------:R-:W-:-:S06]  /*f890*/  FFMA.FTZ R181, R51, R38, -R0 ;  /* 0x0000002633b57223 */ /* 0x000fcc0000010800 */
[----:B------:R-:W-:Y:S01]  /*f8a0*/  MUFU.EX2 R178, R24 ;  /* 0x0000001800b27308 */ /* 0x000fe20000000800 */
[----:B------:R-:W-:Y:S01]  /*f8b0*/  FFMA.FTZ R183, R36, R38, -R0 ;  /* 0x0000002624b77223 */ /* 0x000fe20000010800 */
[----:B0-----:R-:W5:Y:S06]  /*f8c0*/  LDL R26, [R1+0x250] ;  /* 0x00025000011a7983 */ /* 0x001f6c0000100800 */
[----:B------:R-:W0:Y:S08]  /*f8d0*/  MUFU.EX2 R171, R25 ;  /* 0x0000001900ab7308 */ /* 0x000e300000000800 */
[----:B------:R4:W0:Y:S01]  /*f8e0*/  MUFU.EX2 R44, R33 ;  /* 0x00000021002c7308 */ /* 0x0008220000000800 */
[----:B-1----:R-:W-:-:S07]  /*f8f0*/  FADD.FTZ R14, R45, R32 ;  /* 0x000000202d0e7221 */ /* 0x002fce0000010000 */
[----:B------:R-:W1:Y:S08]  /*f900*/  MUFU.EX2 R28, R28 ;  /* 0x0000001c001c7308 */ /* 0x000e700000000800 */
[----:B------:R-:W1:Y:S08]  /*f910*/  MUFU.EX2 R29, R29 ;  /* 0x0000001d001d7308 */ /* 0x000e700000000800 */
[----:B------:R-:W-:Y:S08]  /*f920*/  MUFU.EX2 R57, R48 ;  /* 0x0000003000397308 */ /* 0x000ff00000000800 */
[----:B------:R-:W-:Y:S08]  /*f930*/  MUFU.EX2 R59, R46 ;  /* 0x0000002e003b7308 */ /* 0x000ff00000000800 */
[----:B------:R-:W-:Y:S08]  /*f940*/  MUFU.EX2 R42, R42 ;  /* 0x0000002a002a7308 */ /* 0x000ff00000000800 */
[----:B------:R-:W-:Y:S01]  /*f950*/  MUFU.EX2 R40, R40 ;  /* 0x0000002800287308 */ /* 0x000fe20000000800 */
[----:B------:R-:W-:Y:S01]  /*f960*/  F2FP.BF16.F32.PACK_AB R169, R32, R45 ;  /* 0x0000002d20a9723e */ /* 0x000fe200000010ff */
[----:B----4-:R-:W4:Y:S04]  /*f970*/  LDL R33, [R1+0x26c] ;  /* 0x00026c0001217983 */ /* 0x010f280000100800 */
[----:B------:R-:W4:Y:S02]  /*f980*/  LDL R36, [R1+0x278] ;  /* 0x0002780001247983 */ /* 0x000f240000100800 */
[----:B------:R0:W-:Y:S02]  /*f990*/  MUFU.EX2 R61, R3 ;  /* 0x00000003003d7308 */ /* 0x0001e40000000800 */
[----:B------:R-:W4:Y:S04]  /*f9a0*/  LDL R50, [R1+0x2b0] ;  /* 0x0002b00001327983 */ /* 0x000f280000100800 */
[----:B------:R-:W4:Y:S01]  /*f9b0*/  LDL R51, [R1+0x2b4] ;  /* 0x0002b40001337983 */ /* 0x000f220000100800 */
[----:B0-----:R-:W-:Y:S01]  /*f9c0*/  FADD.FTZ R3, R168, R27 ;  /* 0x0000001ba8037221 */ /* 0x001fe20000010000 */
[----:B------:R-:W0:Y:S08]  /*f9d0*/  MUFU.EX2 R30, R30 ;  /* 0x0000001e001e7308 */ /* 0x000e300000000800 */
[----:B------:R-:W0:Y:S01]  /*f9e0*/  MUFU.EX2 R31, R31 ;  /* 0x0000001f001f7308 */ /* 0x000e220000000800 */
[----:B------:R-:W-:Y:S01]  /*f9f0*/  FADD.FTZ R20, R170, R3 ;  /* 0x00000003aa147221 */ /* 0x000fe20000010000 */
[----:B------:R-:W-:-:S06]  /*fa00*/  FADD.FTZ R3, R171, R14 ;  /* 0x0000000eab037221 */ /* 0x000fcc0000010000 */
[----:B------:R-:W0:Y:S01]  /*fa10*/  MUFU.EX2 R34, R34 ;  /* 0x0000002200227308 */ /* 0x000e220000000800 */
[----:B------:R-:W-:Y:S01]  /*fa20*/  FADD.FTZ R7, R39, R20 ;  /* 0x0000001427077221 */ /* 0x000fe20000010000 */
[----:B------:R-:W-:-:S06]  /*fa30*/  FADD.FTZ R3, R44, R3 ;  /* 0x000000032c037221 */ /* 0x000fcc0000010000 */
[----:B------:R-:W0:Y:S01]  /*fa40*/  MUFU.EX2 R35, R35 ;  /* 0x0000002300237308 */ /* 0x000e220000000800 */
[----:B------:R-:W-:Y:S01]  /*fa50*/  FADD.FTZ R14, R172, R7 ;  /* 0x00000007ac0e7221 */ /* 0x000fe20000010000 */
[----:B-1----:R-:W-:-:S06]  /*fa60*/  FADD.FTZ R20, R28, R3 ;  /* 0x000000031c147221 */ /* 0x002fcc0000010000 */
[----:B------:R-:W1:Y:S01]  /*fa70*/  MUFU.EX2 R47, R47 ;  /* 0x0000002f002f7308 */ /* 0x000e620000000800 */
[----:B------:R-:W-:Y:S01]  /*fa80*/  FADD.FTZ R3, R41, R14 ;  /* 0x0000000e29037221 */ /* 0x000fe20000010000 */
[----:B------:R-:W-:-:S06]  /*fa90*/  FADD.FTZ R15, R29, R20 ;  /* 0x000000141d0f7221 */ /* 0x000fcc0000010000 */
[----:B------:R-:W-:Y:S01]  /*faa0*/  MUFU.EX2 R181, R181 ;  /* 0x000000b500b57308 */ /* 0x000fe20000000800 */
[----:B------:R-:W-:Y:S01]  /*fab0*/  FADD.FTZ R14, R174, R3 ;  /* 0x00000003ae0e7221 */ /* 0x000fe20000010000 */
[----:B0-----:R-:W-:Y:S01]  /*fac0*/  FADD.FTZ R20, R30, R15 ;  /* 0x0000000f1e147221 */ /* 0x001fe20000010000 */
[----:B------:R-:W-:-:S05]  /*fad0*/  FFMA.FTZ R7, R53, R38, -R0 ;  /* 0x0000002635077223 */ /* 0x000fca0000010800 */
[----:B------:R-:W-:Y:S01]  /*fae0*/  MUFU.EX2 R183, R183 ;  /* 0x000000b700b77308 */ /* 0x000fe20000000800 */
[----:B------:R-:W-:Y:S01]  /*faf0*/  FADD.FTZ R3, R43, R14 ;  /* 0x0000000e2b037221 */ /* 0x000fe20000010000 */
[----:B------:R-:W-:Y:S01]  /*fb00*/  FADD.FTZ R15, R31, R20 ;  /* 0x000000141f0f7221 */ /* 0x000fe20000010000 */
[----:B------:R-:W-:Y:S01]  /*fb10*/  F2FP.BF16.F32.PACK_AB R173, R29, R28 ;  /* 0x0000001c1dad723e */ /* 0x000fe200000010ff */
[----:B------:R-:W4:Y:S04]  /*fb20*/  LDL R32, [R1+0x268] ;  /* 0x0002680001207983 */ /* 0x000f280000100800 */
[----:B------:R-:W0:Y:S01]  /*fb30*/  MUFU.EX2 R46, R49 ;  /* 0x00000031002e7308 */ /* 0x000e220000000800 */
[----:B------:R-:W-:Y:S01]  /*fb40*/  FADD.FTZ R14, R176, R3 ;  /* 0x00000003b00e7221 */ /* 0x000fe20000010000 */
[----:B------:R-:W-:Y:S01]  /*fb50*/  FADD.FTZ R20, R34, R15 ;  /* 0x0000000f22147221 */ /* 0x000fe20000010000 */
[----:B------:R-:W-:Y:S01]  /*fb60*/  FFMA.FTZ R3, R37, R38, -R0 ;  /* 0x0000002625037223 */ /* 0x000fe20000010800 */
[----:B------:R-:W-:Y:S01]  /*fb70*/  F2FP.BF16.F32.PACK_AB R168, R27, R168 ;  /* 0x000000a81ba8723e */ /* 0x000fe200000010ff */
[----:B------:R-:W-:Y:S01]  /*fb80*/  FADD.FTZ R15, R55, R14 ;  /* 0x0000000e370f7221 */ /* 0x000fe20000010000 */
[----:B------:R-:W-:Y:S01]  /*fb90*/  FADD.FTZ R20, R35, R20 ;  /* 0x0000001423147221 */ /* 0x000fe20000010000 */
[----:B------:R-:W-:Y:S01]  /*fba0*/  F2FP.BF16.F32.PACK_AB R170, R39, R170 ;  /* 0x000000aa27aa723e */ /* 0x000fe200000010ff */
[----:B------:R-:W0:Y:S01]  /*fbb0*/  MUFU.EX2 R7, R7 ;  /* 0x0000000700077308 */ /* 0x000e220000000800 */
[----:B------:R-:W-:Y:S01]  /*fbc0*/  FADD.FTZ R0, R178, R15 ;  /* 0x0000000fb2007221 */ /* 0x000fe20000010000 */
[----:B-1----:R-:W-:Y:S01]  /*fbd0*/  FADD.FTZ R15, R47, R20 ;  /* 0x000000142f0f7221 */ /* 0x002fe20000010000 */
[----:B------:R-:W-:Y:S01]  /*fbe0*/  F2FP.BF16.F32.PACK_AB R172, R41, R172 ;  /* 0x000000ac29ac723e */ /* 0x000fe200000010ff */
[----:B------:R-:W4:Y:S01]  /*fbf0*/  LDL R27, [R1+0x254] ;  /* 0x00025400011b7983 */ /* 0x000f220000100800 */
[----:B------:R-:W-:-:S03]  /*fc00*/  FADD.FTZ R21, R57, R0 ;  /* 0x0000000039157221 */ /* 0x000fc60000010000 */
[----:B------:R-:W1:Y:S01]  /*fc10*/  MUFU.EX2 R3, R3 ;  /* 0x0000000300037308 */ /* 0x000e620000000800 */
[----:B0-----:R-:W-:Y:S01]  /*fc20*/  FADD.FTZ R0, R46, R15 ;  /* 0x0000000f2e007221 */ /* 0x001fe20000010000 */
[----:B------:R-:W-:Y:S01]  /*fc30*/  FADD.FTZ R14, R42, R21 ;  /* 0x000000152a0e7221 */ /* 0x000fe20000010000 */
[----:B------:R-:W-:Y:S01]  /*fc40*/  F2FP.BF16.F32.PACK_AB R174, R43, R174 ;  /* 0x000000ae2bae723e */ /* 0x000fe200000010ff */
[----:B------:R-:W4:Y:S01]  /*fc50*/  LDL R28, [R1+0x258] ;  /* 0x00025800011c7983 */ /* 0x000f220000100800 */
[----:B------:R-:W-:Y:S01]  /*fc60*/  FADD.FTZ R0, R181, R0 ;  /* 0x00000000b5007221 */ /* 0x000fe20000010000 */
        /* <DEDUP_REMOVED lines=11> */
[----:B-1----:R-:W-:Y:S01]  /*fd20*/  FADD.FTZ R25, R3, R0 ;  /* 0x0000000003197221 */ /* 0x002fe20000010000 */
[----:B------:R-:W-:-:S02]  /*fd30*/  F2FP.BF16.F32.PACK_AB R182, R61, R40 ;  /* 0x000000283db6723e */ /* 0x000fc400000010ff */
[----:B------:R-:W-:Y:S01]  /*fd40*/  F2FP.BF16.F32.PACK_AB R171, R44, R171 ;  /* 0x000000ab2cab723e */ /* 0x000fe200000010ff */
[----:B------:R-:W4:Y:S04]  /*fd50*/  LDL R39, [R1+0x284] ;  /* 0x0002840001277983 */ /* 0x000f280000100800 */
[----:B------:R0:W-:Y:S04]  /*fd60*/  STL.64 [R1+0x210], R24 ;  /* 0x0002101801007387 */ /* 0x0001e80000100a00 */
[----:B------:R-:W4:Y:S04]  /*fd70*/  LD.E.64 R20, desc[UR40][R12.64+0x8] ;  /* 0x000008280c147980 */ /* 0x000f28000c101b00 */
[----:B------:R-:W4:Y:S01]  /*fd80*/  LD.E.64 R14, desc[UR40][R12.64] ;  /* 0x000000280c0e7980 */ /* 0x000f22000c101b00 */
[----:B------:R-:W-:-:S02]  /*fd90*/  F2FP.BF16.F32.PACK_AB R175, R31, R30 ;  /* 0x0000001e1faf723e */ /* 0x000fc400000010ff */
[----:B------:R-:W-:Y:S01]  /*fda0*/  F2FP.BF16.F32.PACK_AB R177, R35, R34 ;  /* 0x0000002223b1723e */ /* 0x000fe200000010ff */
[----:B0-----:R-:W4:Y:S01]  /*fdb0*/  LDL R24, [R1+0x248] ;  /* 0x0002480001187983 */ /* 0x001f220000100800 */
[----:B------:R-:W-:-:S03]  /*fdc0*/  F2FP.BF16.F32.PACK_AB R179, R46, R47 ;  /* 0x0000002f2eb3723e */ /* 0x000fc600000010ff */
[----:B------:R-:W4:Y:S04]  /*fdd0*/  LDL R25, [R1+0x24c] ;  /* 0x00024c0001197983 */ /* 0x000f280000100800 */
[----:B------:R-:W4:Y:S04]  /*fde0*/  LDL.64 R12, [R1+0xa8] ;  /* 0x0000a800010c7983 */ /* 0x000f280000100a00 */
        /* <DEDUP_REMOVED lines=19> */
[----:B------:R-:W-:-:S02]  /*ff20*/  F2FP.BF16.F32.PACK_AB R181, R7, R181 ;  /* 0x000000b507b5723e */ /* 0x000fc400000010ff */
[----:B------:R-:W-:Y:S01]  /*ff30*/  F2FP.BF16.F32.PACK_AB R183, R3, R183 ;  /* 0x000000b703b7723e */ /* 0x000fe200000010ff */
[----:B------:R-:W4:Y:S04]  /*ff40*/  LDL R7, [R1+0x434] ;  /* 0x0004340001077983 */ /* 0x000f280000100800 */
[----:B------:R-:W4:Y:S04]  /*ff50*/  LDL R3, [R1+0x430] ;  /* 0x0004300001037983 */ /* 0x000f280000100800 */
[----:B--2---:R-:W-:Y:S04]  /*ff60*/  STL [R1+0x2b8], R52 ;  /* 0x0002b83401007387 */ /* 0x004fe80000100800 */
[----:B---3--:R-:W-:Y:S04]  /*ff70*/  STL [R1+0x2c0], R54 ;  /* 0x0002c03601007387 */ /* 0x008fe80000100800 */
        /* <DEDUP_REMOVED lines=11> */
[----:B----4-:R-:W-:-:S03]  /*10030*/  MOV R0, R20 ;  /* 0x0000001400007202 */ /* 0x010fc60000000f00 */
[----:B------:R-:W2:Y:S02]  /*10040*/  LDL R20, [R1+0x240] ;  /* 0x0002400001147983 */ /* 0x000ea40000100800 */
[--C-:B------:R-:W-:Y:S02]  /*10050*/  IMAD R15, R15, 0x2, R0.reuse ;  /* 0x000000020f0f7824 */ /* 0x100fe400078e0200 */
[----:B------:R-:W3:Y:S04]  /*10060*/  LDL R21, [R1+0x244] ;  /* 0x0002440001157983 */ /* 0x000ee80000100800 */
[----:B------:R0:W-:Y:S02]  /*10070*/  STSM.16.M88.4 [R0], R168 ;  /* 0x000000a800007844 */ /* 0x0001e40000000200 */
[----:B0-----:R-:W-:-:S02]  /*10080*/  IMAD R0, R14, 0x2, R0 ;  /* 0x000000020e007824 */ /* 0x001fc400078e0200 */
[----:B------:R-:W-:-:S03]  /*10090*/  IMAD R14, R14, 0x2, R15 ;  /* 0x000000020e0e7824 */ /* 0x000fc600078e020f */
[----:B------:R0:W-:Y:S04]  /*100a0*/  STSM.16.M88.4 [R0], R172 ;  /* 0x000000ac00007844 */ /* 0x0001e80000000200 */
[----:B------:R1:W-:Y:S04]  /*100b0*/  STSM.16.M88.4 [R15], R176 ;  /* 0x000000b00f007844 */ /* 0x0003e80000000200 */
[----:B------:R4:W-:Y:S04]  /*100c0*/  STSM.16.M88.4 [R14], R180 ;  /* 0x000000b40e007844 */ /* 0x0009e80000000200 */
[----:B0-----:R-:W5:Y:S04]  /*100d0*/  LDL R0, [R1+0x42c] ;  /* 0x00042c0001007983 */ /* 0x001f680000100800 */
[----:B-1----:R-:W5:Y:S04]  /*100e0*/  LDL R15, [R1+0x43c] ;  /* 0x00043c00010f7983 */ /* 0x002f680000100800 */
[----:B----4-:R-:W4:Y:S01]  /*100f0*/  LDL R14, [R1+0x438] ;  /* 0x00043800010e7983 */ /* 0x010f220000100800 */
[----:B------:R-:W-:Y:S01]  /*10100*/  IMAD R12, R145, 0x1000, R12 ;  /* 0x00001000910c7824 */ /* 0x000fe200078e020c */
[----:B------:R-:W-:-:S04]  /*10110*/  R2UR UR7, R13 ;  /* 0x000000000d0772ca */ /* 0x000fc800000e0000 */
        /* <DEDUP_REMOVED lines=108> */
[----:B------:R0:W-:Y:S02]  /*107e0*/  STL [R1+0x428], R144 ;  /* 0x0004289001007387 */ /* 0x0001e40000100800 */
[----:B0-----:R-:W-:-:S06]  /*107f0*/  WARPGROUP.ARRIVE ;  /* 0x00000000000079c5 */ /* 0x001fcc0000000000 */
[----:B------:R-:W-:Y:S01]  /*10800*/  HGMMA.64x256x16.F32.BF16 R24, R168, gdesc[UR4].tnspB, RZ, !UPT, gsb0 ;  /* 0x43e00004a8187df0 */ /* 0x000fe2000c0018ff */
[----:B--2---:R0:W-:Y:S04]  /*10810*/  STL [R1+0x240], R20 ;  /* 0x0002401401007387 */ /* 0x0041e80000100800 */
[----:B---3--:R1:W-:Y:S01]  /*10820*/  STL [R1+0x244], R21 ;  /* 0x0002441501007387 */ /* 0x0083e20000100800 */
[----:B0-----:R-:W-:Y:S02]  /*10830*/  VIADD R20, R12, 0x80 ;  /* 0x000000800c147836 */ /* 0x001fe40000000000 */
[----:B-1----:R-:W-:-:S03]  /*10840*/  IMAD.MOV.U32 R21, RZ, RZ, R13 ;  /* 0x000000ffff157224 */ /* 0x002fc600078e000d */
[----:B------:R-:W-:Y:S02]  /*10850*/  R2UR UR10, R20 ;  /* 0x00000000140a72ca */ /* 0x000fe400000e0000 */
[----:B------:R-:W-:Y:S01]  /*10860*/  R2UR UR11, R21 ;  /* 0x00000000150b72ca */ /* 0x000fe200000e0000 */
[----:B-----5:R-:W-:Y:S04]  /*10870*/  STL [R1+0x42c], R0 ;  /* 0x00042c0001007387 */ /* 0x020fe80000100800 */
[----:B------:R-:W-:Y:S04]  /*10880*/  STL [R1+0x430], R3 ;  /* 0x0004300301007387 */ /* 0x000fe80000100800 */
[----:B------:R-:W-:Y:S04]  /*10890*/  STL [R1+0x434], R7 ;  /* 0x0004340701007387 */ /* 0x000fe80000100800 */
[----:B----4-:R0:W-:Y:S04]  /*108a0*/  STL [R1+0x438], R14 ;  /* 0x0004380e01007387 */ /* 0x0101e80000100800 */
[----:B------:R1:W-:Y:S01]  /*108b0*/  STL [R1+0x43c], R15 ;  /* 0x00043c0f01007387 */ /* 0x0003e20000100800 */
[----:B0-----:R-:W-:-:S02]  /*108c0*/  VIADD R14, R12, 0x100 ;  /* 0x000001000c0e7836 */ /* 0x001fc40000000000 */
[----:B-1----:R-:W-:-:S03]  /*108d0*/  IMAD.MOV.U32 R15, RZ, RZ, R13 ;  /* 0x000000ffff0f7224 */ /* 0x002fc600078e000d */
        /* <DEDUP_REMOVED lines=152> */
[----:B0-----:R-:W5:Y:S04]  /*11260*/  LDL R24, [R1+0x264] ;  /* 0x0002640001187983 */ /* 0x001f680000100800 */
[----:B------:R-:W5:Y:S04]  /*11270*/  LDL R25, [R1+0x268] ;  /* 0x0002680001197983 */ /* 0x000f680000100800 */
[----:B------:R-:W5:Y:S04]  /*11280*/  LDL R26, [R1+0x26c] ;  /* 0x00026c00011a7983 */ /* 0x000f680000100800 */
[----:B------:R-:W5:Y:S04]  /*11290*/  LDL R27, [R1+0x270] ;  /* 0x00027000011b7983 */ /* 0x000f680000100800 */
[----:B-1----:R-:W5:Y:S04]  /*112a0*/  LDL R28, [R1+0x274] ;  /* 0x00027400011c7983 */ /* 0x002f680000100800 */
        /* <DEDUP_REMOVED lines=139> */
[----:B------:R2:W-:Y:S04]  /*11b60*/  STL [R1+0x28c], R34 ;  /* 0x00028c2201007387 */ /* 0x0005e80000100800 */
[----:B------:R2:W-:Y:S04]  /*11b70*/  STL [R1+0x290], R35 ;  /* 0x0002902301007387 */ /* 0x0005e80000100800 */
[----:B---3--:R2:W-:Y:S04]  /*11b80*/  STL [R1+0x294], R36 ;  /* 0x0002942401007387 */ /* 0x0085e80000100800 */
[----:B------:R2:W-:Y:S04]  /*11b90*/  STL [R1+0x298], R37 ;  /* 0x0002982501007387 */ /* 0x0005e80000100800 */
[----:B------:R2:W-:Y:S04]  /*11ba0*/  STL [R1+0x29c], R38 ;  /* 0x00029c2601007387 */ /* 0x0005e80000100800 */
[----:B------:R2:W-:Y:S04]  /*11bb0*/  STL [R1+0x2a0], R39 ;  /* 0x0002a02701007387 */ /* 0x0005e80000100800 */
[----:B----4-:R2:W-:Y:S04]  /*11bc0*/  STL [R1+0x2a4], R40 ;  /* 0x0002a42801007387 */ /* 0x0105e80000100800 */
[----:B------:R2:W-:Y:S04]  /*11bd0*/  STL [R1+0x2a8], R41 ;  /* 0x0002a82901007387 */ /* 0x0005e80000100800 */
        /* <DEDUP_REMOVED lines=111> */
[----:B------:R-:W-:Y:S01]  /*122d0*/  UIADD3 UR50, UR50, -0x2, URZ ;  /* 0xfffffffe32327890 */ /* 0x000fe2000fffe03f */
[----:B---3--:R-:W-:-:S11]  /*122e0*/  IMAD.SHL.U32 R4, R0, 0x40, RZ ;  /* 0x0000004000047824 */ /* 0x008fd600078e00ff */
[----:B------:R-:W-:-:S04]  /*122f0*/  @P1 IMAD.HI.U32 R5, R4, R5, RZ ;  /* 0x0000000504051227 */ /* 0x000fc800078e00ff */
[----:B------:R-:W-:Y:S01]  /*12300*/  IMAD.MOV.U32 R0, RZ, RZ, R4 ;  /* 0x000000ffff007224 */ /* 0x000fe200078e0004 */
[----:B------:R-:W-:Y:S02]  /*12310*/  @P1 SHF.R.U32.HI R0, RZ, R6, R5 ;  /* 0x00000006ff001219 */ /* 0x000fe40000011605 */
[----:B------:R-:W-:-:S03]  /*12320*/  ISETP.GE.AND P1, PT, R9, 0x1, PT ;  /* 0x000000010900780c */ /* 0x000fc60003f26270 */
[----:B------:R-:W-:Y:S02]  /*12330*/  VIADD R3, R0, UR51 ;  /* 0x0000003300037c36 */ /* 0x000fe40008000000 */
[----:B------:R-:W-:Y:S02]  /*12340*/  IMAD.U32 R0, RZ, RZ, UR50 ;  /* 0x00000032ff007e24 */ /* 0x000fe4000f8e00ff */
        /* <DEDUP_REMOVED lines=12> */
.L_x_6242:
[----:B------:R-:W-:-:S13]  /*12410*/  ISETP.NE.AND P1, PT, R9, 0x1, PT ;  /* 0x000000010900780c */ /* 0x000fda0003f25270 */
[----:B------:R-:W-:-:S05]  /*12420*/  @P1 IMAD.HI.U32 R10, R5, R10, RZ ;  /* 0x0000000a050a1227 */ /* 0x000fca00078e00ff */
[----:B------:R-:W-:-:S07]  /*12430*/  @P1 SHF.R.U32.HI R5, RZ, R11, R10 ;  /* 0x0000000bff051219 */ /* 0x000fce000001160a */
.L_x_6243:
[----:B------:R-:W-:Y:S05]  /*12440*/  BSYNC B0 ;  /* 0x0000000000007941 */ /* 0x000fea0003800000 */
.L_x_6241:
[----:B------:R-:W-:-:S05]  /*12450*/  IMAD R5, R5, R9, R9 ;  /* 0x0000000905057224 */ /* 0x000fca00078e0209 */
[----:B------:R-:W-:-:S07]  /*12460*/  VIMNMX R8, R8, R5, PT ;  /* 0x0000000508087248 */ /* 0x000fce0003fe0100 */
.L_x_6240:
[----:B------:R-:W-:Y:S01]  /*12470*/  SHF.R.S32.HI R3, RZ, 0x1f, R8 ;  /* 0x0000001fff037819 */ /* 0x000fe20000011408 */
[----:B------:R-:W-:Y:S03]  /*12480*/  BSSY B2, `(.L_x_6244) ;  /* 0x0000016000027945 */ /* 0x000fe60003800000 */
[----:B------:R-:W-:-:S04]  /*12490*/  LEA.HI R3, R3, R8, RZ, 0x6 ;  /* 0x0000000803037211 */ /* 0x000fc800078f30ff */
[----:B------:R-:W-:-:S04]  /*124a0*/  SHF.R.S32.HI R3, RZ, 0x6, R3 ;  /* 0x00000006ff037819 */ /* 0x000fc80000011403 */
[----:B------:R-:W-:-:S04]  /*124b0*/  VIMNMX R3, R3, UR46, !PT ;  /* 0x0000002e03037c48 */ /* 0x000fc8000ffe0100 */
[----:B------:R-:W-:-:S13]  /*124c0*/  ISETP.GE.AND P1, PT, R0, R3, PT ;  /* 0x000000030000720c */ /* 0x000fda0003f26270 */
[----:B------:R-:W-:Y:S05]  /*124d0*/  @!P1 BRA `(.L_x_6245) ;  /* 0x0000000000409947 */ /* 0x000fea0003800000 */
[----:B------:R-:W-:Y:S01]  /*124e0*/  BSSY B1, `(.L_x_6246) ;  /* 0x000000d000017945 */ /* 0x000fe20003800000 */
.L_x_6248:
[C---:B------:R-:W-:Y:S01]  /*124f0*/  IADD3 R8, P1, R2.reuse, 0x70, RZ ;  /* 0x0000007002087810 */ /* 0x040fe20007f3e0ff */
[----:B------:R-:W-:Y:S01]  /*12500*/  BSSY B0, `(.L_x_6247) ;  /* 0x0000007000007945 */ /* 0x000fe20003800000 */
[C---:B------:R-:W-:Y:S01]  /*12510*/  IADD3 R28, P2, R2.reuse, 0xec, RZ ;  /* 0x000000ec021c7810 */ /* 0x040fe20007f5e0ff */
[----:B------:R-:W-:Y:S01]  /*12520*/  VIADD R12, R2, 0x148 ;  /* 0x00000148020c7836 */ /* 0x000fe20000000000 */
[----:B------:R-:W-:Y:S01]  /*12530*/  MOV R13, 0x12570 ;  /* 0x00012570000d7802 */ /* 0x000fe20000000f00 */
[--C-:B------:R-:W-:Y:S02]  /*12540*/  IMAD.X R7, RZ, RZ, R16.reuse, P1 ;  /* 0x000000ffff077224 */ /* 0x100fe400008e0610 */
[----:B------:R-:W-:-:S08]  /*12550*/  IMAD.X R29, RZ, RZ, R16, P2 ;  /* 0x000000ffff1d7224 */ /* 0x000fd000010e0610 */
[----:B------:R-:W-:Y:S05]  /*12560*/  CALL.REL.NOINC `($_ZN7cutlass13device_kernelIN5flash11enable_sm90INS1_16FlashAttnFwdSm90INS1_25CollectiveMainloopFwdSm90ILi2EN4cute5tupleIJNS5_1CILi1EEES8_S8_EEENS6_IJNS7_ILi64EEESA_SA_EEELi512ENS_10bfloat16_tEfNS_4arch4Sm90ELb0ELb1ELb1ELb1ELb0ELb0ELb1ELb0ELb0ELb1ELb1ELb0EEENS1_21CollectiveEpilogueFwdINS6_IJSA_NS7_ILi512EEESA_EEES9_SC_SE_Li256ELb1ELb1ELb1ELb0EEENS1_36VarlenDynamicPersistentTileSchedulerILi64ELi64ELi256ELi128ELb1ELb1ELb1ELb1ELb0ELb1EEEEEEEEEvNT_6ParamsE$_ZZN5flash25CollectiveMainloopFwdSm90ILi2EN4cute5tupleIJNS1_1CILi1EEES4_S4_EEENS2_IJNS3_ILi64EEES6_S6_EEELi512EN7cutlass10bfloat16_tEfNS8_4arch4Sm90ELb0ELb1ELb1ELb1ELb0ELb0ELb1ELb0ELb0ELb1ELb1ELb0EE3mmaINS_16FlashAttnFwdSm90ISC_NS_21CollectiveEpilogueFwdINS2_IJS6_NS3_ILi512EEES6_EEES5_S9_SB_Li256ELb1ELb1ELb1ELb0EEENS_36VarlenDynamicPersistentTileSchedulerILi64ELi64ELi256ELi128ELb1ELb1ELb1ELb1ELb0ELb1EEEE13SharedStorageENS1_6TensorINS1_11ArrayEngineIfLm128EEENS1_6LayoutINS2_IJNS2_IJNS3_ILi2EEESR_NS3_ILi32EEEEEES4_S4_EEENS2_IJNS2_IJS4_SR_NS3_ILi4EEEEEENS3_ILi0EEESX_EEEEEEENS_7SoftmaxILi2ELi0EEEEEbRKNSC_6ParamsENS8_25PipelineTmaAsyncNoClusterILi2ENS8_16PipelineTmaAsyncILi2EEEEES19_RNS8_13PipelineStateILj2EEERT0_RT1_iRiRKNS_16SeqlenInfoQKNewKILb1ELb0EEENS2_IJiiiiEEERT_ENKUliT_T0_T1_E_clIZSD_ISM_S10_S12_EbS15_S19_S19_S1C_S1E_S1G_iS1H_S1L_S1M_S1O_EUlRS1P_iE1_NS3_ILb0EEENS3_ILb1EEEEEDaiS1P_S1Q_S1R_) ;  /* 0x0000025800207944 */ /* 0x000fea0003c00000 */
[----:B------:R-:W-:Y:S05]  /*12570*/  BSYNC B0 ;  /* 0x0000000000007941 */ /* 0x000fea0003800000 */
.L_x_6247:
[C---:B------:R-:W-:Y:S01]  /*12580*/  ISETP.GT.AND P1, PT, R0.reuse, R3, PT ;  /* 0x000000030000720c */ /* 0x040fe20003f24270 */
[----:B------:R-:W-:-:S12]  /*12590*/  VIADD R0, R0, 0xffffffff ;  /* 0xffffffff00007836 */ /* 0x000fd80000000000 */
[----:B------:R-:W-:Y:S05]  /*125a0*/  @P1 BRA `(.L_x_6248) ;  /* 0xfffffffc00d01947 */ /* 0x000fea000383ffff */
[----:B------:R-:W-:Y:S05]  /*125b0*/  BSYNC B1 ;  /* 0x0000000000017941 */ /* 0x000fea0003800000 */
.L_x_6246:
[----:B------:R-:W2:Y:S02]  /*125c0*/  LDL R4, [R1+0x70] ;  /* 0x0000700001047983 */ /* 0x000ea40000100800 */
[----:B--2---:R-:W-:-:S07]  /*125d0*/  IMAD.SHL.U32 R4, R4, 0x40, RZ ;  /* 0x0000004004047824 */ /* 0x004fce00078e00ff */
.L_x_6245:
[----:B------:R-:W-:Y:S05]  /*125e0*/  BSYNC B2 ;  /* 0x0000000000027941 */ /* 0x000fea0003800000 */
.L_x_6244:
        /* <DEDUP_REMOVED lines=10> */
[----:B------:R-:W-:-:S04]  /*12690*/  VIADD R4, R4, UR45 ;  /* 0x0000002d04047c36 */ /* 0x000fc80008000000 */
        /* <DEDUP_REMOVED lines=12> */
.L_x_6251:
[----:B------:R-:W-:-:S13]  /*12760*/  ISETP.NE.AND P1, PT, R7, 0x1, PT ;  /* 0x000000010700780c */ /* 0x000fda0003f25270 */
[----:B------:R-:W0:Y:S02]  /*12770*/  @P1 LDC.64 R8, c[0x0][0xae0] ;  /* 0x0002b800ff081b82 */ /* 0x000e240000000a00 */
[----:B0-----:R-:W-:-:S05]  /*12780*/  @P1 IMAD.HI.U32 R6, R4, R8, RZ ;  /* 0x0000000804061227 */ /* 0x001fca00078e00ff */
[----:B------:R-:W-:-:S07]  /*12790*/  @P1 SHF.R.U32.HI R4, RZ, R9, R6 ;  /* 0x00000009ff041219 */ /* 0x000fce0000011606 */
.L_x_6252:
[----:B------:R-:W-:Y:S05]  /*127a0*/  BSYNC B0 ;  /* 0x0000000000007941 */ /* 0x000fea0003800000 */
.L_x_6250:
[----:B------:R-:W-:-:S05]  /*127b0*/  IMAD R4, R4, R7, RZ ;  /* 0x0000000704047224 */ /* 0x000fca00078e02ff */
[----:B------:R-:W-:-:S07]  /*127c0*/  VIMNMX R3, R3, R4, !PT ;  /* 0x0000000403037248 */ /* 0x000fce0007fe0100 */
.L_x_6249:
[----:B------:R-:W-:-:S05]  /*127d0*/  VIADD R3, R3, 0x3f ;  /* 0x0000003f03037836 */ /* 0x000fca0000000000 */
[----:B------:R-:W-:-:S04]  /*127e0*/  SHF.R.S32.HI R4, RZ, 0x1f, R3 ;  /* 0x0000001fff047819 */ /* 0x000fc80000011403 */
[----:B------:R-:W-:-:S04]  /*127f0*/  LEA.HI R4, R4, R3, RZ, 0x6 ;  /* 0x0000000304047211 */ /* 0x000fc800078f30ff */
[----:B------:R-:W-:-:S04]  /*12800*/  SHF.R.S32.HI R3, RZ, 0x6, R4 ;  /* 0x00000006ff037819 */ /* 0x000fc80000011404 */
[----:B------:R-:W-:-:S04]  /*12810*/  VIMNMX R3, R3, UR46, !PT ;  /* 0x0000002e03037c48 */ /* 0x000fc8000ffe0100 */
[----:B------:R-:W-:-:S13]  /*12820*/  ISETP.GE.AND P1, PT, R0, R3, PT ;  /* 0x000000030000720c */ /* 0x000fda0003f26270 */
[----:B------:R-:W-:Y:S05]  /*12830*/  @!P1 BRA `(.L_x_6253) ;  /* 0x0000009800049947 */ /* 0x000fea0003800000 */
.L_x_6272:
[----:B0-----:R-:W2:Y:S04]  /*12840*/  LD.E R4, desc[UR40][R152.64+0x1e8] ;  /* 0x0001e82898047980 */ /* 0x001ea8000c101900 */
[----:B------:R-:W3:Y:S04]  /*12850*/  LD.E R5, desc[UR40][R152.64+0x1f0] ;  /* 0x0001f02898057980 */ /* 0x000ee8000c101900 */
[----:B------:R-:W4:Y:S01]  /*12860*/  LD.E R7, desc[UR40][R152.64+0x1c] ;  /* 0x00001c2898077980 */ /* 0x000f22000c101900 */
[----:B--2---:R-:W-:-:S05]  /*12870*/  VIADD R9, R4, 0x1 ;  /* 0x0000000104097836 */ /* 0x004fca0000000000 */
[----:B------:R-:W-:-:S13]  /*12880*/  ISETP.NE.AND P2, PT, R9, 0x2, PT ;  /* 0x000000020900780c */ /* 0x000fda0003f45270 */
[----:B------:R0:W5:Y:S04]  /*12890*/  @P2 LD.E R11, desc[UR40][R152.64+0x1ec] ;  /* 0x0001ec28980b2980 */ /* 0x000168000c101900 */
[----:B-1----:R-:W2:Y:S01]  /*128a0*/  @!P2 LD.E R6, desc[UR40][R152.64+0x1ec] ;  /* 0x0001ec289806a980 */ /* 0x002ea2000c101900 */
        /* <DEDUP_REMOVED lines=11> */
[----:B------:R-:W-:Y:S02]  /*12960*/  IMAD.MOV.U32 R6, RZ, RZ, R0 ;  /* 0x000000ffff067224 */ /* 0x000fe400078e0000 */
[----:B------:R-:W-:-:S03]  /*12970*/  VIADD R0, R0, 0xffffffff ;  /* 0xffffffff00007836 */ /* 0x000fc60000000000 */
[----:B------:R-:W-:Y:S01]  /*12980*/  ISETP.GT.AND P1, PT, R6, R3, PT ;  /* 0x000000030600720c */ /* 0x000fe20003f24270 */
[----:B------:R-:W-:-:S12]  /*12990*/  @!P3 BRA `(.L_x_6255) ;  /* 0x000000000004b947 */ /* 0x000fd80003800000 */
[----:B------:R-:W-:Y:S01]  /*129a0*/  BPT.TRAP 0x1 ;  /* 0x000000040000795c */ /* 0x000fe20000300000 */
.L_x_6255:
[----:B------:R-:W-:Y:S05]  /*129b0*/  BSYNC B0 ;  /* 0x0000000000007941 */ /* 0x000fea0003800000 */
.L_x_6254:
[----:B------:R-:W2:Y:S01]  /*129c0*/  LD.E.64 R6, desc[UR40][R152.64+0x8] ;  /* 0x0000082898067980 */ /* 0x000ea2000c101b00 */
[----:B-----5:R-:W-:Y:S02]  /*129d0*/  SHF.L.U32 R10, R11, 0x1f, RZ ;  /* 0x0000001f0b0a7819 */ /* 0x020fe400000006ff */
[----:B--2---:R-:W-:-:S05]  /*129e0*/  MOV R6, R6 ;  /* 0x0000000600067202 */ /* 0x004fca0000000f00 */
[----:B------:R-:W-:-:S04]  /*129f0*/  IMAD R9, R9, 0x8, R6 ;  /* 0x0000000809097824 */ /* 0x000fc800078e0206 */
[----:B------:R1:W2:Y:S01]  /*12a00*/  SYNCS.PHASECHK.TRANS64.TRYWAIT P2, [R9+URZ], R10 ;  /* 0x0000000a090075a7 */ /* 0x0002a2000804017f */
[----:B------:R-:W3:Y:S04]  /*12a10*/  LD.E R6, desc[UR40][R152.64+0x1c] ;  /* 0x00001c2898067980 */ /* 0x000ee8000c101900 */
[----:B0-----:R1:W5:Y:S04]  /*12a20*/  LD.E R5, desc[UR40][R152.64+0x1e8] ;  /* 0x0001e82898057980 */ /* 0x001368000c101900 */
[----:B------:R1:W5:Y:S01]  /*12a30*/  LD.E R8, desc[UR40][R152.64+0x1ec] ;  /* 0x0001ec2898087980 */ /* 0x000362000c101900 */
[----:B------:R-:W-:Y:S01]  /*12a40*/  BSSY B0, `(.L_x_6256) ;  /* 0x0000005000007945 */ /* 0x000fe20003800000 */
[----:B---3--:R-:W-:-:S04]  /*12a50*/  LOP3.LUT R6, R6, 0x1, RZ, 0xfc, !PT ;  /* 0x0000000106067812 */ /* 0x008fc800078efcff */
[----:B------:R-:W-:-:S13]  /*12a60*/  ISETP.NE.AND P3, PT, R6, 0x3, PT ;  /* 0x000000030600780c */ /* 0x000fda0003f65270 */
[----:B-12---:R-:W-:Y:S05]  /*12a70*/  @!P3 BRA `(.L_x_6257) ;  /* 0x000000000004b947 */ /* 0x006fea0003800000 */
[----:B------:R-:W-:Y:S01]  /*12a80*/  BPT.TRAP 0x1 ;  /* 0x000000040000795c */ /* 0x000fe20000300000 */
.L_x_6257:
[----:B------:R-:W-:Y:S05]  /*12a90*/  BSYNC B0 ;  /* 0x0000000000007941 */ /* 0x000fea0003800000 */
.L_x_6256:
        /* <DEDUP_REMOVED lines=8> */
.L_x_6259:
[----:B------:R-:W-:Y:S05]  /*12b20*/  BSYNC B0 ;  /* 0x0000000000007941 */ /* 0x000fea0003800000 */
.L_x_6258:
[----:B0----5:R-:W2:Y:S04]  /*12b30*/  LD.E R5, desc[UR40][R152.64+0x1e8] ;  /* 0x0001e82898057980 */ /* 0x021ea8000c101900 */
[----:B------:R-:W2:Y:S01]  /*12b40*/  LD.E.64 R6, desc[UR40][R152.64+0xa0] ;  /* 0x0000a02898067980 */ /* 0x000ea2000c101b00 */
[----:B------:R-:W-:Y:S05]  /*12b50*/  WARPSYNC.ALL ;  /* 0x0000000000007948 */ /* 0x000fea0003800000 */
[----:B------:R-:W3:Y:S04]  /*12b60*/  LD.E.64 R14, desc[UR40][R152.64+0x98] ;  /* 0x00009828980e7980 */ /* 0x000ee8000c101b00 */
[----:B------:R-:W4:Y:S04]  /*12b70*/  LD.E.64 R12, desc[UR40][R152.64+0x98] ;  /* 0x00009828980c7980 */ /* 0x000f28000c101b00 */
[----:B------:R-:W4:Y:S04]  /*12b80*/  LD.E.64 R10, desc[UR40][R152.64+0x98] ;  /* 0x00009828980a7980 */ /* 0x000f28000c101b00 */
[----:B------:R-:W4:Y:S01]  /*12b90*/  LD.E.64 R8, desc[UR40][R152.64+0x98] ;  /* 0x0000982898087980 */ /* 0x000f22000c101b00 */
[----:B--2---:R-:W-:Y:S01]  /*12ba0*/  IMAD R6, R5, 0x200, R6 ;  /* 0x0000020005067824 */ /* 0x004fe200078e0206 */
[----:B------:R-:W-:-:S02]  /*12bb0*/  R2UR UR7, R7 ;  /* 0x00000000070772ca */ /* 0x000fc400000e0000 */
[----:B------:R-:W2:Y:S02]  /*12bc0*/  LD.E R56, desc[UR40][R152.64+0x54] ;  /* 0x0000542898387980 */ /* 0x000ea4000c101900 */
[----:B------:R-:W-:Y:S02]  /*12bd0*/  R2UR UR6, R6 ;  /* 0x00000000060672ca */ /* 0x000fe400000e0000 */
[----:B------:R0:W-:Y:S01]  /*12be0*/  ST.E desc[UR40][R152.64+0x80], RZ ;  /* 0x000080ff98007985 */ /* 0x0001e2000c101928 */
[----:B------:R-:W-:Y:S01]  /*12bf0*/  WARPGROUP.ARRIVE ;  /* 0x00000000000079c5 */ /* 0x000fe20000000000 */
[----:B------:R-:W-:Y:S01]  /*12c00*/  IMAD.MOV.U32 R5, RZ, RZ, 0x1 ;  /* 0x00000001ff057424 */ /* 0x000fe200078e00ff */
[----:B---3--:R-:W-:Y:S02]  /*12c10*/  R2UR UR4, R14 ;  /* 0x000000000e0472ca */ /* 0x008fe400000e0000 */
[----:B------:R-:W-:-:S13]  /*12c20*/  R2UR UR5, R15 ;  /* 0x000000000f0572ca */ /* 0x000fda00000e0000 */
[----:B------:R-:W-:Y:S01]  /*12c30*/  HGMMA.64x64x16.F32.BF16 R24, gdesc[UR4], RZ, !UPT, gsb0 ;  /* 0x00e00000041879f0 */ /* 0x000fe2000c0018ff */
        /* <DEDUP_REMOVED lines=25> */
[----:B------:R-:W-:Y:S01]  /*12dd0*/  VIADD R8, R8, 0x6 ;  /* 0x0000000608087836 */ /* 0x000fe20000000000 */
[----:B------:R-:W-:Y:S02]  /*12de0*/  R2UR UR7, R7 ;  /* 0x00000000070772ca */ /* 0x000fe400000e0000 */
[----:B------:R-:W-:Y:S02]  /*12df0*/  R2UR UR6, R6 ;  /* 0x00000000060672ca */ /* 0x000fe400000e0000 */
[----:B------:R-:W-:Y:S02]  /*12e00*/  R2UR UR4, R8 ;  /* 0x00000000080472ca */ /* 0x000fe400000e0000 */
[----:B------:R-:W-:Y:S01]  /*12e10*/  R2UR UR5, R9 ;  /* 0x00000000090572ca */ /* 0x000fe200000e0000 */
[----:B------:R-:W-:-:S02]  /*12e20*/  WARPGROUP.DEPBAR.LE gsb0, 0x0 ;  /* 0x00008000000079c5 */ /* 0x000fc40000010000 */
        /* <DEDUP_REMOVED lines=10> */
.L_x_6262:
[----:B------:R-:W-:Y:S05]  /*12ed0*/  BSYNC B0 ;  /* 0x0000000000007941 */ /* 0x000fea0003800000 */
.L_x_6261:
        /* <DEDUP_REMOVED lines=13> */
.L_x_6264:
[----:B------:R-:W-:Y:S05]  /*12fb0*/  BSYNC B0 ;  /* 0x0000000000007941 */ /* 0x000fea0003800000 */
.L_x_6263:
        /* <DEDUP_REMOVED lines=8> */
.L_x_6266:
[----:B------:R-:W-:Y:S05]  /*13040*/  BSYNC B0 ;  /* 0x0000000000007941 */ /* 0x000fea0003800000 */
.L_x_6265:
[----:B------:R-:W2:Y:S04]  /*13050*/  LD.E R13, desc[UR40][R152.64+0x1e8] ;  /* 0x0001e828980d7980 */ /* 0x000ea8000c101900 */
[----:B------:R-:W2:Y:S01]  /*13060*/  LD.E.64 R6, desc[UR40][R152.64+0xb8] ;  /* 0x0000b82898067980 */ /* 0x000ea2000c101b00 */
[----:B------:R-:W-:Y:S05]  /*13070*/  WARPSYNC.ALL ;  /* 0x0000000000007948 */ /* 0x000fea0003800000 */
[----:B------:R-:W3:Y:S04]  /*13080*/  LD.E R12, desc[UR40][R152.64+0x88] ;  /* 0x00008828980c7980 */ /* 0x000ee8000c101900 */
[----:B------:R-:W4:Y:S04]  /*13090*/  LD.E.64 R14, desc[UR40][R152.64+0xb0] ;  /* 0x0000b028980e7980 */ /* 0x000f28000c101b00 */
[----:B------:R-:W4:Y:S04]  /*130a0*/  LD.E.64 R20, desc[UR40][R152.64+0xb0] ;  /* 0x0000b02898147980 */ /* 0x000f28000c101b00 */
[----:B-1---5:R-:W4:Y:S04]  /*130b0*/  LD.E.64 R8, desc[UR40][R152.64+0xb0] ;  /* 0x0000b02898087980 */ /* 0x022f28000c101b00 */
[----:B------:R-:W4:Y:S01]  /*130c0*/  LD.E.64 R10, desc[UR40][R152.64+0xb0] ;  /* 0x0000b028980a7980 */ /* 0x000f22000c101b00 */
[----:B--2---:R-:W-:Y:S01]  /*130d0*/  IMAD R6, R13, 0x1000, R6 ;  /* 0x000010000d067824 */ /* 0x004fe200078e0206 */
[----:B------:R-:W-:-:S04]  /*130e0*/  R2UR UR7, R7 ;  /* 0x00000000070772ca */ /* 0x000fc800000e0000 */
[C---:B------:R-:W-:Y:S01]  /*130f0*/  R2UR UR6, R6.reuse ;  /* 0x00000000060672ca */ /* 0x040fe200000e0000 */
[----:B------:R-:W-:Y:S02]  /*13100*/  VIADD R56, R6, 0x2 ;  /* 0x0000000206387836 */ /* 0x000fe40000000000 */
[----:B------:R-:W-:Y:S01]  /*13110*/  IMAD.MOV.U32 R57, RZ, RZ, R7 ;  /* 0x000000ffff397224 */ /* 0x000fe200078e0007 */
[----:B---3--:R-:W-:Y:S02]  /*13120*/  ISETP.NE.U32.AND P2, PT, R12, RZ, PT ;  /* 0x000000ff0c00720c */ /* 0x008fe40003f45070 */
[----:B------:R-:W2:Y:S01]  /*13130*/  LD.E.64 R12, desc[UR40][R152.64+0xb0] ;  /* 0x0000b028980c7980 */ /* 0x000ea2000c101b00 */
[----:B------:R-:W-:Y:S01]  /*13140*/  WARPGROUP.ARRIVE ;  /* 0x00000000000079c5 */ /* 0x000fe20000000000 */
[----:B----4-:R-:W-:Y:S02]  /*13150*/  R2UR UR4, R14 ;  /* 0x000000000e0472ca */ /* 0x010fe400000e0000 */
[----:B------:R-:W-:Y:S01]  /*13160*/  R2UR UR5, R15 ;  /* 0x000000000f0572ca */ /* 0x000fe200000e0000 */
[----:B------:R-:W-:-:S06]  /*13170*/  VIADD R20, R20, 0x2 ;  /* 0x0000000214147836 */ /* 0x000fcc0000000000 */
[----:B------:R-:W-:-:S06]  /*13180*/  VOTEU.ANY UP0, P2 ;  /* 0x00000000003f7886 */ /* 0x000fcc0001000100 */
[----:B------:R-:W-:Y:S01]  /*13190*/  HGMMA.64x64x16.F32.BF16 R24, gdesc[UR4], R24, UP0, gsb0 ;  /* 0x00e00000041879f0 */ /* 0x000fe2000b801818 */
[----:B------:R-:W-:Y:S02]  /*131a0*/  R2UR UR6, R56 ;  /* 0x00000000380672ca */ /* 0x000fe400000e0000 */
[----:B------:R-:W-:Y:S02]  /*131b0*/  R2UR UR7, R57 ;  /* 0x00000000390772ca */ /* 0x000fe400000e0000 */
[----:B------:R-:W-:Y:S02]  /*131c0*/  R2UR UR4, R20 ;  /* 0x00000000140472ca */ /* 0x000fe400000e0000 */
[----:B------:R-:W-:Y:S01]  /*131d0*/  R2UR UR5, R21 ;  /* 0x00000000150572ca */ /* 0x000fe200000e0000 */
[----:B------:R-:W-:Y:S02]  /*131e0*/  WARPGROUP.DEPBAR.LE gsb0, 0x0 ;  /* 0x00008000000079c5 */ /* 0x000fe40000010000 */
[----:B------:R-:W3:Y:S01]  /*131f0*/  LD.E.64 R14, desc[UR40][R152.64+0xb0] ;  /* 0x0000b028980e7980 */ /* 0x000ee2000c101b00 */
[----:B------:R-:W-:-:S02]  /*13200*/  VIADD R8, R8, 0x4 ;  /* 0x0000000408087836 */ /* 0x000fc40000000000 */
[----:B------:R-:W-:Y:S01]  /*13210*/  VIADD R56, R6, 0x4 ;  /* 0x0000000406387836 */ /* 0x000fe20000000000 */
[----:B------:R-:W-:Y:S01]  /*13220*/  ST.E desc[UR40][R152.64+0x88], R5 ;  /* 0x0000880598007985 */ /* 0x000fe2000c101928 */
[----:B------:R-:W-:-:S06]  /*13230*/  WARPGROUP.ARRIVE ;  /* 0x00000000000079c5 */ /* 0x000fcc0000000000 */
[----:B------:R-:W-:Y:S01]  /*13240*/  HGMMA.64x64x16.F32.BF16 R24, gdesc[UR4], R24, gsb0 ;  /* 0x00e00000041879f0 */ /* 0x000fe20008001818 */
[----:B------:R-:W-:Y:S01]  /*13250*/  IMAD.MOV.U32 R57, RZ, RZ, R7 ;  /* 0x000000ffff397224 */ /* 0x000fe200078e0007 */
[----:B------:R-:W-:Y:S02]  /*13260*/  R2UR UR6, R56 ;  /* 0x00000000380672ca */ /* 0x000fe400000e0000 */
[----:B------:R-:W-:Y:S02]  /*13270*/  R2UR UR4, R8 ;  /* 0x00000000080472ca */ /* 0x000fe400000e0000 */
[----:B------:R-:W-:Y:S02]  /*13280*/  R2UR UR7, R57 ;  /* 0x00000000390772ca */ /* 0x000fe400000e0000 */
[----:B------:R-:W-:Y:S01]  /*13290*/  R2UR UR5, R9 ;  /* 0x00000000090572ca */ /* 0x000fe200000e0000 */
[----:B------:R-:W-:Y:S02]  /*132a0*/  WARPGROUP.DEPBAR.LE gsb0, 0x0 ;  /* 0x00008000000079c5 */ /* 0x000fe40000010000 */
[----:B------:R-:W4:Y:S01]  /*132b0*/  LD.E.64 R20, desc[UR40][R152.64+0xb0] ;  /* 0x0000b02898147980 */ /* 0x000f22000c101b00 */
        /* <DEDUP_REMOVED lines=12> */
[----:B------:R-:W-:-:S03]  /*13380*/  VIADD R56, R6, 0x200 ;  /* 0x0000020006387836 */ /* 0x000fc60000000000 */
[----:B------:R-:W-:Y:S01]  /*13390*/  ST.E desc[UR40][R152.64+0x88], R5 ;  /* 0x0000880598007985 */ /* 0x000fe2000c101928 */
[----:B------:R-:W-:-:S06]  /*133a0*/  WARPGROUP.ARRIVE ;  /* 0x00000000000079c5 */ /* 0x000fcc0000000000 */
        /* <DEDUP_REMOVED lines=8> */
[----:B------:R-:W2:Y:S01]  /*13430*/  LD.E.64 R10, desc[UR40][R152.64+0xb0] ;  /* 0x0000b028980a7980 */ /* 0x000ea2000c101b00 */
[----:B------:R-:W-:-:S03]  /*13440*/  VIADD R56, R6, 0x202 ;  /* 0x0000020206387836 */ /* 0x000fc60000000000 */
[----:B------:R-:W-:Y:S01]  /*13450*/  ST.E desc[UR40][R152.64+0x88], R5 ;  /* 0x0000880598007985 */ /* 0x000fe2000c101928 */
[----:B------:R-:W-:-:S06]  /*13460*/  WARPGROUP.ARRIVE ;  /* 0x00000000000079c5 */ /* 0x000fcc0000000000 */
[----:B------:R-:W-:Y:S01]  /*13470*/  HGMMA.64x64x16.F32.BF16 R24, gdesc[UR4], R24, gsb0 ;  /* 0x00e00000041879f0 */ /* 0x000fe20008001818 */
[----:B------:R-:W-:Y:S01]  /*13480*/  IMAD.MOV.U32 R57, RZ, RZ, R7 ;  /* 0x000000ffff397224 */ /* 0x000fe200078e0007 */
[----:B------:R-:W-:-:S04]  /*13490*/  R2UR UR6, R56 ;  /* 0x00000000380672ca */ /* 0x000fc800000e0000 */
[----:B------:R-:W-:Y:S01]  /*134a0*/  R2UR UR7, R57 ;  /* 0x00000000390772ca */ /* 0x000fe200000e0000 */
[----:B---3--:R-:W-:Y:S01]  /*134b0*/  VIADD R14, R14, 0x202 ;  /* 0x000002020e0e7836 */ /* 0x008fe20000000000 */
[----:B------:R-:W-:-:S04]  /*134c0*/  R2UR UR5, R15 ;  /* 0x000000000f0572ca */ /* 0x000fc800000e0000 */
[----:B------:R-:W-:Y:S01]  /*134d0*/  R2UR UR4, R14 ;  /* 0x000000000e0472ca */ /* 0x000fe200000e0000 */
[----:B------:R-:W-:Y:S02]  /*134e0*/  WARPGROUP.DEPBAR.LE gsb0, 0x0 ;  /* 0x00008000000079c5 */ /* 0x000fe40000010000 */
[----:B------:R-:W3:Y:S01]  /*134f0*/  LD.E.64 R12, desc[UR40][R152.64+0xb0] ;  /* 0x0000b028980c7980 */ /* 0x000ee2000c101b00 */
[----:B------:R-:W-:-:S03]  /*13500*/  VIADD R56, R6, 0x204 ;  /* 0x0000020406387836 */ /* 0x000fc60000000000 */
[----:B------:R-:W-:Y:S01]  /*13510*/  ST.E desc[UR40][R152.64+0x88], R5 ;  /* 0x0000880598007985 */ /* 0x000fe2000c101928 */
[----:B------:R-:W-:-:S06]  /*13520*/  WARPGROUP.ARRIVE ;  /* 0x00000000000079c5 */ /* 0x000fcc0000000000 */
[----:B------:R-:W-:Y:S01]  /*13530*/  HGMMA.64x64x16.F32.BF16 R24, gdesc[UR4], R24, gsb0 ;  /* 0x00e00000041879f0 */ /* 0x000fe20008001818 */
[----:B------:R-:W-:Y:S01]  /*13540*/  IMAD.MOV.U32 R57, RZ, RZ, R7 ;  /* 0x000000ffff397224 */ /* 0x000fe200078e0007 */
[----:B------:R-:W-:-:S04]  /*13550*/  R2UR UR6, R56 ;  /* 0x00000000380672ca */ /* 0x000fc800000e0000 */
[----:B------:R-:W-:Y:S01]  /*13560*/  R2UR UR7, R57 ;  /* 0x00000000390772ca */ /* 0x000fe200000e0000 */
[----:B----4-:R-:W-:Y:S01]  /*13570*/  VIADD R20, R20, 0x204 ;  /* 0x0000020414147836 */ /* 0x010fe20000000000 */
[----:B------:R-:W-:-:S04]  /*13580*/  R2UR UR5, R21 ;  /* 0x00000000150572ca */ /* 0x000fc800000e0000 */
        /* <DEDUP_REMOVED lines=10> */
[----:B------:R-:W-:Y:S01]  /*13630*/  VIADD R8, R8, 0x206 ;  /* 0x0000020608087836 */ /* 0x000fe20000000000 */
        /* <DEDUP_REMOVED lines=95> */
[----:B------:R-:W1:Y:S01]  /*13c30*/  S2R R58, SR_TID.X ;  /* 0x00000000003a7919 */ /* 0x000e620000002100 */
[----:B------:R-:W-:Y:S01]  /*13c40*/  VIADD R14, R14, 0x606 ;  /* 0x000006060e0e7836 */ /* 0x000fe20000000000 */
[----:B------:R-:W-:-:S04]  /*13c50*/  R2UR UR5, R15 ;  /* 0x000000000f0572ca */ /* 0x000fc800000e0000 */
[----:B------:R-:W-:Y:S02]  /*13c60*/  R2UR UR4, R14 ;  /* 0x000000000e0472ca */ /* 0x000fe400000e0000 */
[----:B-1----:R-:W-:Y:S01]  /*13c70*/  SHF.R.U32.HI R58, RZ, 0x7, R58 ;  /* 0x00000007ff3a7819 */ /* 0x002fe2000001163a */
[----:B------:R-:W-:Y:S02]  /*13c80*/  WARPGROUP.DEPBAR.LE gsb0, 0x0 ;  /* 0x00008000000079c5 */ /* 0x000fe40000010000 */
[----:B------:R-:W4:Y:S04]  /*13c90*/  LD.E.64 R12, desc[UR40][R152.64+0xb0] ;  /* 0x0000b028980c7980 */ /* 0x000f28000c101b00 */
[----:B------:R-:W-:Y:S01]  /*13ca0*/  ST.E desc[UR40][R152.64+0x88], R5 ;  /* 0x0000880598007985 */ /* 0x000fe2000c101928 */
[----:B------:R-:W-:-:S03]  /*13cb0*/  WARPGROUP.ARRIVE ;  /* 0x00000000000079c5 */ /* 0x000fc60000000000 */
[----:B------:R1:W0:Y:S03]  /*13cc0*/  SHFL.IDX PT, R14, R58, RZ, 0x1f ;  /* 0x00001fff3a0e7589 */ /* 0x00022600000e0000 */
[----:B------:R-:W-:Y:S01]  /*13cd0*/  HGMMA.64x64x16.F32.BF16 R24, gdesc[UR4], R24, gsb0 ;  /* 0x00e00000041879f0 */ /* 0x000fe20008001818 */
[----:B------:R-:W-:Y:S02]  /*13ce0*/  IMAD.MOV.U32 R15, RZ, RZ, R7 ;  /* 0x000000ffff0f7224 */ /* 0x000fe400078e0007 */
[----:B-1----:R-:W-:-:S03]  /*13cf0*/  VIADD R58, R6, 0x800 ;  /* 0x00000800063a7836 */ /* 0x002fc60000000000 */
[----:B------:R-:W-:Y:S01]  /*13d00*/  R2UR UR11, R15 ;  /* 0x000000000f0b72ca */ /* 0x000fe200000e0000 */
[----:B------:R-:W-:Y:S01]  /*13d10*/  UMOV UR4, 0x1 ;  /* 0x0000000100047882 */ /* 0x000fe20000000000 */
[----:B0-----:R-:W-:-:S04]  /*13d20*/  ISETP.GT.AND P2, PT, R14, 0x7f, PT ;  /* 0x0000007f0e00780c */ /* 0x001fc80003f44270 */
[----:B------:R-:W-:-:S04]  /*13d30*/  SEL R59, RZ, 0x2, !P2 ;  /* 0x00000002ff3b7807 */ /* 0x000fc80005000000 */
[----:B--2---:R-:W-:Y:S01]  /*13d40*/  IADD3 R20, R20, 0x800, R59 ;  /* 0x0000080014147810 */ /* 0x004fe20007ffe03b */
[----:B------:R-:W-:Y:S01]  /*13d50*/  IMAD.IADD R14, R59, 0x1, R58 ;  /* 0x000000013b0e7824 */ /* 0x000fe200078e023a */
[----:B------:R-:W-:Y:S02]  /*13d60*/  R2UR UR9, R21 ;  /* 0x00000000150972ca */ /* 0x000fe400000e0000 */
[----:B------:R-:W-:Y:S02]  /*13d70*/  R2UR UR8, R20 ;  /* 0x00000000140872ca */ /* 0x000fe400000e0000 */
[----:B------:R-:W-:Y:S01]  /*13d80*/  R2UR UR10, R14 ;  /* 0x000000000e0a72ca */ /* 0x000fe200000e0000 */
[----:B------:R-:W-:Y:S01]  /*13d90*/  UISETP.NE.U32.AND UP0, UPT, UR4, URZ, UPT ;  /* 0x0000003f0400728c */ /* 0x000fe2000bf05070 */
[----:B------:R-:W-:Y:S02]  /*13da0*/  WARPGROUP.DEPBAR.LE gsb0, 0x0 ;  /* 0x00008000000079c5 */ /* 0x000fe40000010000 */
[----:B------:R-:W2:Y:S01]  /*13db0*/  LD.E.64 R56, desc[UR40][R152.64+0xb0] ;  /* 0x0000b02898387980 */ /* 0x000ea2000c101b00 */
[----:B------:R-:W-:-:S03]  /*13dc0*/  IMAD.MOV.U32 R63, RZ, RZ, 0x4 ;  /* 0x00000004ff3f7424 */ /* 0x000fc600078e00ff */
[----:B------:R-:W-:Y:S01]  /*13dd0*/  ST.E desc[UR40][R152.64+0x88], R5 ;  /* 0x0000880598007985 */ /* 0x000fe2000c101928 */
[----:B------:R-:W-:Y:S01]  /*13de0*/  WARPGROUP.ARRIVE ;  /* 0x00000000000079c5 */ /* 0x000fe20000000000 */
[----:B------:R-:W-:-:S05]  /*13df0*/  SEL R61, R63, 0x2, P2 ;  /* 0x000000023f3d7807 */ /* 0x000fca0001000000 */
[----:B------:R-:W-:Y:S01]  /*13e00*/  HGMMA.64x64x16.F32.BF16 R24, gdesc[UR8], R24, UP0, gsb0 ;  /* 0x00e00000081879f0 */ /* 0x000fe2000b801818 */
[----:B------:R-:W-:Y:S02]  /*13e10*/  IMAD.IADD R20, R58, 0x1, R61 ;  /* 0x000000013a147824 */ /* 0x000fe400078e023d */
[----:B------:R-:W-:-:S03]  /*13e20*/  IMAD.MOV.U32 R21, RZ, RZ, R7 ;  /* 0x000000ffff157224 */ /* 0x000fc600078e0007 */
[----:B------:R-:W-:Y:S02]  /*13e30*/  R2UR UR6, R20 ;  /* 0x00000000140672ca */ /* 0x000fe400000e0000 */
[----:B------:R-:W-:Y:S02]  /*13e40*/  R2UR UR7, R21 ;  /* 0x00000000150772ca */ /* 0x000fe400000e0000 */
[----:B---3--:R-:W-:Y:S02]  /*13e50*/  IADD3 R8, R61, 0x800, R8 ;  /* 0x000008003d087810 */ /* 0x008fe40007ffe008 */
[----:B------:R-:W-:Y:S02]  /*13e60*/  R2UR UR5, R9 ;  /* 0x00000000090572ca */ /* 0x000fe400000e0000 */
[----:B------:R-:W-:Y:S01]  /*13e70*/  R2UR UR4, R8 ;  /* 0x00000000080472ca */ /* 0x000fe200000e0000 */
[----:B------:R-:W-:Y:S02]  /*13e80*/  WARPGROUP.DEPBAR.LE gsb0, 0x0 ;  /* 0x00008000000079c5 */ /* 0x000fe40000010000 */
[----:B------:R-:W3:Y:S01]  /*13e90*/  LD.E.64 R14, desc[UR40][R152.64+0xb0] ;  /* 0x0000b028980e7980 */ /* 0x000ee2000c101b00 */
[----:B------:R-:W-:-:S03]  /*13ea0*/  SEL R63, R63, 0x6, !P2 ;  /* 0x000000063f3f7807 */ /* 0x000fc60005000000 */
[----:B------:R-:W-:Y:S01]  /*13eb0*/  ST.E desc[UR40][R152.64+0x88], R5 ;  /* 0x0000880598007985 */ /* 0x000fe2000c101928 */
[----:B------:R-:W-:Y:S01]  /*13ec0*/  WARPGROUP.ARRIVE ;  /* 0x00000000000079c5 */ /* 0x000fe20000000000 */
[----:B------:R-:W-:-:S05]  /*13ed0*/  IMAD.IADD R20, R58, 0x1, R63 ;  /* 0x000000013a147824 */ /* 0x000fca00078e023f */
[----:B------:R-:W-:Y:S01]  /*13ee0*/  HGMMA.64x64x16.F32.BF16 R24, gdesc[UR4], R24, gsb0 ;  /* 0x00e00000041879f0 */ /* 0x000fe20008001818 */
[----:B------:R-:W-:Y:S01]  /*13ef0*/  IMAD.MOV.U32 R21, RZ, RZ, R7 ;  /* 0x000000ffff157224 */ /* 0x000fe200078e0007 */
[----:B------:R-:W-:-:S04]  /*13f00*/  R2UR UR6, R20 ;  /* 0x00000000140672ca */ /* 0x000fc800000e0000 */
[----:B------:R-:W-:Y:S02]  /*13f10*/  R2UR UR7, R21 ;  /* 0x00000000150772ca */ /* 0x000fe400000e0000 */
[----:B----4-:R-:W-:Y:S02]  /*13f20*/  IADD3 R10, R63, 0x800, R10 ;  /* 0x000008003f0a7810 */ /* 0x010fe40007ffe00a */
[----:B------:R-:W-:Y:S02]  /*13f30*/  R2UR UR5, R11 ;  /* 0x000000000b0572ca */ /* 0x000fe400000e0000 */
[----:B------:R-:W-:Y:S01]  /*13f40*/  R2UR UR4, R10 ;  /* 0x000000000a0472ca */ /* 0x000fe200000e0000 */
[----:B------:R-:W-:Y:S02]  /*13f50*/  WARPGROUP.DEPBAR.LE gsb0, 0x0 ;  /* 0x00008000000079c5 */ /* 0x000fe40000010000 */
[----:B------:R-:W4:Y:S01]  /*13f60*/  LD.E.64 R8, desc[UR40][R152.64+0xb0] ;  /* 0x0000b02898087980 */ /* 0x000f22000c101b00 */
[----:B------:R-:W-:-:S02]  /*13f70*/  IMAD.MOV.U32 R10, RZ, RZ, 0x28 ;  /* 0x00000028ff0a7424 */ /* 0x000fc400078e00ff */
[----:B------:R-:W-:Y:S01]  /*13f80*/  IMAD.MOV.U32 R11, RZ, RZ, 0xa00 ;  /* 0x00000a00ff0b7424 */ /* 0x000fe200078e00ff */
[----:B------:R-:W-:Y:S01]  /*13f90*/  ST.E desc[UR40][R152.64+0x88], R5 ;  /* 0x0000880598007985 */ /* 0x000fe2000c101928 */
[----:B------:R-:W-:Y:S01]  /*13fa0*/  WARPGROUP.ARRIVE ;  /* 0x00000000000079c5 */ /* 0x000fe20000000000 */
[----:B------:R-:W-:Y:S02]  /*13fb0*/  SEL R10, R10, 0x26, P2 ;  /* 0x000000260a0a7807 */ /* 0x000fe40001000000 */
[----:B------:R-:W-:-:S03]  /*13fc0*/  SEL R11, R11, 0x980, P2 ;  /* 0x000009800b0b7807 */ /* 0x000fc60001000000 */
[----:B------:R-:W-:Y:S02]  /*13fd0*/  HGMMA.64x64x16.F32.BF16 R24, gdesc[UR4], R24, gsb0 ;  /* 0x00e00000041879f0 */ /* 0x000fe40008001818 */
        /* <DEDUP_REMOVED lines=10> */
[----:B------:R-:W4:Y:S01]  /*14080*/  LD.E.64 R10, desc[UR40][R152.64+0xb0] ;  /* 0x0000b028980a7980 */ /* 0x000f22000c101b00 */
[----:B------:R-:W-:-:S03]  /*14090*/  VIADD R58, R6, 0xa00 ;  /* 0x00000a00063a7836 */ /* 0x000fc60000000000 */
[----:B------:R-:W-:Y:S01]  /*140a0*/  ST.E desc[UR40][R152.64+0x88], R5 ;  /* 0x0000880598007985 */ /* 0x000fe2000c101928 */
[----:B------:R-:W-:Y:S01]  /*140b0*/  WARPGROUP.ARRIVE ;  /* 0x00000000000079c5 */ /* 0x000fe20000000000 */
[----:B------:R-:W-:-:S05]  /*140c0*/  IMAD.IADD R20, R59, 0x1, R58 ;  /* 0x000000013b147824 */ /* 0x000fca00078e023a */
[----:B------:R-:W-:Y:S01]  /*140d0*/  HGMMA.64x64x16.F32.BF16 R24, gdesc[UR4], R24, gsb0 ;  /* 0x00e00000041879f0 */ /* 0x000fe20008001818 */
[----:B------:R-:W-:Y:S01]  /*140e0*/  IMAD.MOV.U32 R21, RZ, RZ, R7 ;  /* 0x000000ffff157224 */ /* 0x000fe200078e0007 */
[----:B------:R-:W-:-:S04]  /*140f0*/  R2UR UR6, R20 ;  /* 0x00000000140672ca */ /* 0x000fc800000e0000 */
[----:B------:R-:W-:Y:S02]  /*14100*/  R2UR UR7, R21 ;  /* 0x00000000150772ca */ /* 0x000fe400000e0000 */
[----:B--2---:R-:W-:Y:S02]  /*14110*/  IADD3 R56, R59, 0xa00, R56 ;  /* 0x00000a003b387810 */ /* 0x004fe40007ffe038 */
[----:B------:R-:W-:Y:S02]  /*14120*/  R2UR UR5, R57 ;  /* 0x00000000390572ca */ /* 0x000fe400000e0000 */
[----:B------:R-:W-:Y:S01]  /*14130*/  R2UR UR4, R56 ;  /* 0x00000000380472ca */ /* 0x000fe200000e0000 */
[----:B------:R-:W-:Y:S02]  /*14140*/  WARPGROUP.DEPBAR.LE gsb0, 0x0 ;  /* 0x00008000000079c5 */ /* 0x000fe40000010000 */
[----:B------:R-:W2:Y:S01]  /*14150*/  LD.E.64 R12, desc[UR40][R152.64+0xb0] ;  /* 0x0000b028980c7980 */ /* 0x000ea2000c101b00 */
[----:B------:R-:W-:-:S03]  /*14160*/  IMAD.IADD R56, R61, 0x1, R58 ;  /* 0x000000013d387824 */ /* 0x000fc600078e023a */
[----:B------:R-:W-:Y:S01]  /*14170*/  ST.E desc[UR40][R152.64+0x88], R5 ;  /* 0x0000880598007985 */ /* 0x000fe2000c101928 */
[----:B------:R-:W-:-:S06]  /*14180*/  WARPGROUP.ARRIVE ;  /* 0x00000000000079c5 */ /* 0x000fcc0000000000 */
[----:B------:R-:W-:Y:S01]  /*14190*/  HGMMA.64x64x16.F32.BF16 R24, gdesc[UR4], R24, gsb0 ;  /* 0x00e00000041879f0 */ /* 0x000fe20008001818 */
[----:B------:R-:W-:Y:S01]  /*141a0*/  IMAD.MOV.U32 R57, RZ, RZ, R7 ;  /* 0x000000ffff397224 */ /* 0x000fe200078e0007 */
[----:B------:R-:W-:-:S04]  /*141b0*/  R2UR UR6, R56 ;  /* 0x00000000380672ca */ /* 0x000fc800000e0000 */
[----:B------:R-:W-:Y:S02]  /*141c0*/  R2UR UR7, R57 ;  /* 0x00000000390772ca */ /* 0x000fe400000e0000 */
[----:B---3--:R-:W-:Y:S02]  /*141d0*/  IADD3 R14, R61, 0xa00, R14 ;  /* 0x00000a003d0e7810 */ /* 0x008fe40007ffe00e */
[----:B------:R-:W-:Y:S02]  /*141e0*/  R2UR UR5, R15 ;  /* 0x000000000f0572ca */ /* 0x000fe400000e0000 */
[----:B------:R-:W-:Y:S01]  /*141f0*/  R2UR UR4, R14 ;  /* 0x000000000e0472ca */ /* 0x000fe200000e0000 */
[----:B------:R-:W-:Y:S02]  /*14200*/  WARPGROUP.DEPBAR.LE gsb0, 0x0 ;  /* 0x00008000000079c5 */ /* 0x000fe40000010000 */
[----:B------:R-:W3:Y:S01]  /*14210*/  LD.E.64 R20, desc[UR40][R152.64+0xb0] ;  /* 0x0000b02898147980 */ /* 0x000ee2000c101b00 */
[----:B------:R-:W-:-:S03]  /*14220*/  IMAD.IADD R56, R63, 0x1, R58 ;  /* 0x000000013f387824 */ /* 0x000fc600078e023a */
[----:B------:R-:W-:Y:S01]  /*14230*/  ST.E desc[UR40][R152.64+0x88], R5 ;  /* 0x0000880598007985 */ /* 0x000fe2000c101928 */
[----:B------:R-:W-:-:S06]  /*14240*/  WARPGROUP.ARRIVE ;  /* 0x00000000000079c5 */ /* 0x000fcc0000000000 */
        /* <DEDUP_REMOVED lines=83> */
[----:B------:R-:W4:Y:S01]  /*14780*/  @!P0 LD.E R60, desc[UR40][R152.64+0x1e8] ;  /* 0x0001e828983c8980 */ /* 0x000f22000c101900 */
[----:B------:R-:W-:Y:S02]  /*14790*/  VIADD R58, R6, 0xe00 ;  /* 0x00000e00063a7836 */ /* 0x000fe40000000000 */
[----:B------:R-:W-:Y:S01]  /*147a0*/  IMAD.MOV.U32 R15, RZ, RZ, R7 ;  /* 0x000000ffff0f7224 */ /* 0x000fe200078e0007 */
[----:B------:R-:W-:Y:S01]  /*147b0*/  ST.E desc[UR40][R152.64+0x88], R5 ;  /* 0x0000880598007985 */ /* 0x000fe2000c101928 */
[----:B------:R-:W-:Y:S01]  /*147c0*/  WARPGROUP.ARRIVE ;  /* 0x00000000000079c5 */ /* 0x000fe20000000000 */
[----:B------:R-:W-:-:S05]  /*147d0*/  IMAD.IADD R14, R59, 0x1, R58 ;  /* 0x000000013b0e7824 */ /* 0x000fca00078e023a */
[----:B------:R-:W-:Y:S01]  /*147e0*/  HGMMA.64x64x16.F32.BF16 R24, gdesc[UR4], R24, gsb0 ;  /* 0x00e00000041879f0 */ /* 0x000fe20008001818 */
[----:B------:R-:W-:Y:S02]  /*147f0*/  R2UR UR6, R14 ;  /* 0x000000000e0672ca */ /* 0x000fe400000e0000 */
[----:B------:R-:W-:Y:S02]  /*14800*/  R2UR UR7, R15 ;  /* 0x000000000f0772ca */ /* 0x000fe400000e0000 */
[----:B--2---:R-:W-:Y:S02]  /*14810*/  IADD3 R10, R59, 0xe00, R10 ;  /* 0x00000e003b0a7810 */ /* 0x004fe40007ffe00a */
[----:B------:R-:W-:Y:S01]  /*14820*/  R2UR UR5, R11 ;  /* 0x000000000b0572ca */ /* 0x000fe200000e0000 */
[----:B------:R-:W-:Y:S01]  /*14830*/  IMAD.MOV.U32 R11, RZ, RZ, R7 ;  /* 0x000000ffff0b7224 */ /* 0x000fe200078e0007 */
[----:B------:R-:W-:Y:S01]  /*14840*/  R2UR UR4, R10 ;  /* 0x000000000a0472ca */ /* 0x000fe200000e0000 */
[----:B------:R-:W-:Y:S01]  /*14850*/  IMAD.IADD R10, R61, 0x1, R58 ;  /* 0x000000013d0a7824 */ /* 0x000fe200078e023a */
[----:B------:R-:W-:-:S02]  /*14860*/  WARPGROUP.DEPBAR.LE gsb0, 0x0 ;  /* 0x00008000000079c5 */ /* 0x000fc40000010000 */
[----:B------:R-:W-:Y:S01]  /*14870*/  ST.E desc[UR40][R152.64+0x88], R5 ;  /* 0x0000880598007985 */ /* 0x000fe2000c101928 */
[----:B------:R-:W-:-:S08]  /*14880*/  WARPGROUP.ARRIVE ;  /* 0x00000000000079c5 */ /* 0x000fd00000000000 */
[----:B------:R-:W-:Y:S01]  /*14890*/  HGMMA.64x64x16.F32.BF16 R24, gdesc[UR4], R24, gsb0 ;  /* 0x00e00000041879f0 */ /* 0x000fe20008001818 */
[----:B------:R-:W-:Y:S01]  /*148a0*/  R2UR UR6, R10 ;  /* 0x000000000a0672ca */ /* 0x000fe200000e0000 */
[----:B------:R-:W-:Y:S01]  /*148b0*/  IMAD.IADD R10, R63, 0x1, R58 ;  /* 0x000000013f0a7824 */ /* 0x000fe200078e023a */
[----:B------:R-:W-:Y:S01]  /*148c0*/  R2UR UR7, R11 ;  /* 0x000000000b0772ca */ /* 0x000fe200000e0000 */
[----:B------:R-:W-:Y:S01]  /*148d0*/  IMAD.MOV.U32 R11, RZ, RZ, R7 ;  /* 0x000000ffff0b7224 */ /* 0x000fe200078e0007 */
[----:B---3--:R-:W-:Y:S02]  /*148e0*/  IADD3 R12, R61, 0xe00, R12 ;  /* 0x00000e003d0c7810 */ /* 0x008fe40007ffe00c */
[----:B------:R-:W-:Y:S02]  /*148f0*/  R2UR UR5, R13 ;  /* 0x000000000d0572ca */ /* 0x000fe400000e0000 */
[----:B------:R-:W-:Y:S01]  /*14900*/  R2UR UR4, R12 ;  /* 0x000000000c0472ca */ /* 0x000fe200000e0000 */
[----:B------:R-:W-:-:S02]  /*14910*/  WARPGROUP.DEPBAR.LE gsb0, 0x0 ;  /* 0x00008000000079c5 */ /* 0x000fc40000010000 */
[----:B------:R-:W-:Y:S01]  /*14920*/  ST.E desc[UR40][R152.64+0x88], R5 ;  /* 0x0000880598007985 */ /* 0x000fe2000c101928 */
[----:B------:R-:W-:-:S09]  /*14930*/  WARPGROUP.ARRIVE ;  /* 0x00000000000079c5 */ /* 0x000fd20000000000 */
[----:B------:R-:W-:Y:S01]  /*14940*/  HGMMA.64x64x16.F32.BF16 R24, gdesc[UR4], R24, gsb0 ;  /* 0x00e00000041879f0 */ /* 0x000fe20008001818 */
[----:B------:R-:W-:Y:S01]  /*14950*/  R2UR UR6, R10 ;  /* 0x000000000a0672ca */ /* 0x000fe200000e0000 */
[----:B------:R-:W-:Y:S01]  /*14960*/  IMAD.MOV.U32 R10, RZ, RZ, 0x40 ;  /* 0x00000040ff0a7424 */ /* 0x000fe200078e00ff */
[----:B------:R-:W-:Y:S01]  /*14970*/  R2UR UR7, R11 ;  /* 0x000000000b0772ca */ /* 0x000fe200000e0000 */
[----:B------:R-:W-:-:S03]  /*14980*/  IMAD.MOV.U32 R11, RZ, RZ, 0x1000 ;  /* 0x00001000ff0b7424 */ /* 0x000fc600078e00ff */
[----:B------:R-:W-:Y:S02]  /*14990*/  SEL R10, R10, 0x3e, P2 ;  /* 0x0000003e0a0a7807 */ /* 0x000fe40001000000 */
[----:B------:R-:W-:-:S05]  /*149a0*/  SEL R11, R11, 0xf80, P2 ;  /* 0x00000f800b0b7807 */ /* 0x000fca0001000000 */
[----:B------:R-:W-:-:S05]  /*149b0*/  IMAD.IADD R10, R10, 0x1, R11 ;  /* 0x000000010a0a7824 */ /* 0x000fca00078e020b */
[----:B------:R-:W-:Y:S02]  /*149c0*/  LOP3.LUT R11, R10, 0x1e06, RZ, 0xc0, !PT ;  /* 0x00001e060a0b7812 */ /* 0x000fe400078ec0ff */
[----:B----4-:R-:W-:Y:S02]  /*149d0*/  IADD3 R20, R63, 0xe00, R20 ;  /* 0x00000e003f147810 */ /* 0x010fe40007ffe014 */
[----:B------:R-:W-:Y:S01]  /*149e0*/  R2UR UR5, R21 ;  /* 0x00000000150572ca */ /* 0x000fe200000e0000 */
[----:B------:R-:W-:Y:S01]  /*149f0*/  IMAD.IADD R6, R6, 0x1, R11 ;  /* 0x0000000106067824 */ /* 0x000fe200078e020b */
[----:B------:R-:W-:Y:S01]  /*14a00*/  R2UR UR4, R20 ;  /* 0x00000000140472ca */ /* 0x000fe200000e0000 */
[----:B------:R-:W-:Y:S02]  /*14a10*/  WARPGROUP.DEPBAR.LE gsb0, 0x0 ;  /* 0x00008000000079c5 */ /* 0x000fe40000010000 */
[----:B------:R-:W-:Y:S01]  /*14a20*/  ST.E desc[UR40][R152.64+0x88], R5 ;  /* 0x0000880598007985 */ /* 0x000fe2000c101928 */
[----:B------:R-:W-:-:S09]  /*14a30*/  WARPGROUP.ARRIVE ;  /* 0x00000000000079c5 */ /* 0x000fd20000000000 */
[----:B------:R-:W-:Y:S01]  /*14a40*/  HGMMA.64x64x16.F32.BF16 R24, gdesc[UR4], R24, gsb0 ;  /* 0x00e00000041879f0 */ /* 0x000fe20008001818 */
[----:B------:R-:W-:Y:S02]  /*14a50*/  R2UR UR6, R6 ;  /* 0x00000000060672ca */ /* 0x000fe400000e0000 */
[----:B------:R-:W-:Y:S01]  /*14a60*/  R2UR UR7, R7 ;  /* 0x00000000070772ca */ /* 0x000fe200000e0000 */
[----:B------:R-:W-:Y:S01]  /*14a70*/  IMAD.IADD R56, R11, 0x1, R56 ;  /* 0x000000010b387824 */ /* 0x000fe200078e0238 */
[----:B------:R-:W-:Y:S02]  /*14a80*/  R2UR UR5, R57 ;  /* 0x00000000390572ca */ /* 0x000fe400000e0000 */
[----:B------:R-:W-:Y:S02]  /*14a90*/  @!P0 MOV R9, R8 ;  /* 0x0000000800098202 */ /* 0x000fe40000000f00 */
[----:B------:R-:W-:-:S03]  /*14aa0*/  R2UR UR4, R56 ;  /* 0x00000000380472ca */ /* 0x000fc600000e0000 */
[----:B------:R-:W-:-:S05]  /*14ab0*/  @!P0 IMAD R60, R60, 0x8, R9 ;  /* 0x000000083c3c8824 */ /* 0x000fca00078e0209 */
[----:B------:R-:W-:Y:S01]  /*14ac0*/  @!P0 PRMT R60, RZ, 0x654, R60 ;  /* 0x00000654ff3c8816 */ /* 0x000fe2000000003c */
[----:B------:R-:W-:Y:S02]  /*14ad0*/  WARPGROUP.DEPBAR.LE gsb0, 0x0 ;  /* 0x00008000000079c5 */ /* 0x000fe40000010000 */
[----:B------:R-:W-:Y:S01]  /*14ae0*/  ST.E desc[UR40][R152.64+0x88], R5 ;  /* 0x0000880598007985 */ /* 0x000fe2000c101928 */
[----:B------:R-:W-:-:S06]  /*14af0*/  WARPGROUP.ARRIVE ;  /* 0x00000000000079c5 */ /* 0x000fcc0000000000 */
[----:B------:R-:W-:Y:S03]  /*14b00*/  HGMMA.64x64x16.F32.BF16 R24, gdesc[UR4], R24, gsb0 ;  /* 0x00e00000041879f0 */ /* 0x000fe60008001818 */
[----:B------:R-:W-:Y:S02]  /*14b10*/  WARPGROUP.DEPBAR.LE gsb0, 0x0 ;  /* 0x00008000000079c5 */ /* 0x000fe40000010000 */
[----:B------:R0:W-:Y:S01]  /*14b20*/  ST.E desc[UR40][R152.64+0x88], R5 ;  /* 0x0000880598007985 */ /* 0x0001e2000c101928 */
[----:B------:R1:W-:Y:S03]  /*14b30*/  @!P0 SYNCS.ARRIVE.TRANS64.RED.A1T0 RZ, [R60+URZ], RZ ;  /* 0x000000ff3cff89a7 */ /* 0x0003e6000810043f */
[----:B------:R-:W2:Y:S04]  /*14b40*/  LD.E.64 R6, desc[UR40][R152.64+0x120] ;  /* 0x0001202898067980 */ /* 0x000ea8000c101b00 */
[----:B--2---:R-:W2:Y:S04]  /*14b50*/  LD.E R8, desc[UR40][R6.64] ;  /* 0x0000002806087980 */ /* 0x004ea8000c101900 */
[----:B------:R-:W0:Y:S01]  /*14b60*/  LD.E.64 R6, desc[UR40][R152.64+0x200] ;  /* 0x0002002898067980 */ /* 0x000e22000c101b00 */
[----:B------:R-:W-:Y:S01]  /*14b70*/  IADD3 R9, P2, R2, 0x200, RZ ;  /* 0x0000020002097810 */ /* 0x000fe20007f5e0ff */
[-C--:B--2---:R-:W-:Y:S01]  /*14b80*/  FMUL.FTZ R57, R24, R8.reuse ;  /* 0x0000000818397220 */ /* 0x084fe20000410000 */
[-C--:B------:R-:W-:Y:S01]  /*14b90*/  FMUL.FTZ R24, R25, R8.reuse ;  /* 0x0000000819187220 */ /* 0x080fe20000410000 */
[-C--:B------:R-:W-:Y:S01]  /*14ba0*/  FMUL.FTZ R14, R26, R8.reuse ;  /* 0x000000081a0e7220 */ /* 0x080fe20000410000 */
[-C--:B------:R-:W-:Y:S01]  /*14bb0*/  FMUL.FTZ R26, R28, R8.reuse ;  /* 0x000000081c1a7220 */ /* 0x080fe20000410000 */
[-C--:B------:R-:W-:Y:S01]  /*14bc0*/  FMUL.FTZ R15, R27, R8.reuse ;  /* 0x000000081b0f7220 */ /* 0x080fe20000410000 */
[-C--:B------:R-:W-:Y:S01]  /*14bd0*/  FMUL.FTZ R27, R29, R8.reuse ;  /* 0x000000081d1b7220 */ /* 0x080fe20000410000 */
[----:B------:R-:W0:Y:S01]  /*14be0*/  MUFU.TANH R57, R57 ;  /* 0x0000003900397308 */ /* 0x000e220000002400 */
[-C--:B------:R-:W-:Y:S01]  /*14bf0*/  FMUL.FTZ R29, R32, R8.reuse ;  /* 0x00000008201d7220 */ /* 0x080fe20000410000 */
[-C--:B------:R-:W-:Y:S01]  /*14c00*/  FMUL.FTZ R20, R30, R8.reuse ;  /* 0x000000081e147220 */ /* 0x080fe20000410000 */
[-C--:B------:R-:W-:Y:S01]  /*14c10*/  FMUL.FTZ R30, R33, R8.reuse ;  /* 0x00000008211e7220 */ /* 0x080fe20000410000 */
[-C--:B------:R-:W-:Y:S01]  /*14c20*/  FMUL.FTZ R33, R36, R8.reuse ;  /* 0x0000000824217220 */ /* 0x080fe20000410000 */
[-C--:B------:R-:W-:Y:S01]  /*14c30*/  FMUL.FTZ R25, R34, R8.reuse ;  /* 0x0000000822197220 */ /* 0x080fe20000410000 */
[-C--:B------:R-:W-:Y:S01]  /*14c40*/  FMUL.FTZ R34, R37, R8.reuse ;  /* 0x0000000825227220 */ /* 0x080fe20000410000 */
[-C--:B------:R-:W-:Y:S01]  /*14c50*/  FMUL.FTZ R36, R40, R8.reuse ;  /* 0x0000000828247220 */ /* 0x080fe20000410000 */
[----:B------:R-:W2:Y:S01]  /*14c60*/  MUFU.TANH R24, R24 ;  /* 0x0000001800187308 */ /* 0x000ea20000002400 */
[-C--:B------:R-:W-:Y:S01]  /*14c70*/  FMUL.FTZ R37, R41, R8.reuse ;  /* 0x0000000829257220 */ /* 0x080fe20000410000 */
[-C--:B------:R-:W-:Y:S01]  /*14c80*/  FMUL.FTZ R21, R31, R8.reuse ;  /* 0x000000081f157220 */ /* 0x080fe20000410000 */
[-C--:B------:R-:W-:Y:S01]  /*14c90*/  FMUL.FTZ R31, R38, R8.reuse ;  /* 0x00000008261f7220 */ /* 0x080fe20000410000 */
[-C--:B------:R-:W-:Y:S01]  /*14ca0*/  FMUL.FTZ R38, R44, R8.reuse ;  /* 0x000000082c267220 */ /* 0x080fe20000410000 */
[-C--:B------:R-:W-:Y:S01]  /*14cb0*/  FMUL.FTZ R40, R45, R8.reuse ;  /* 0x000000082d287220 */ /* 0x080fe20000410000 */
[-C--:B------:R-:W-:Y:S01]  /*14cc0*/  FMUL.FTZ R41, R48, R8.reuse ;  /* 0x0000000830297220 */ /* 0x080fe20000410000 */
[----:B------:R-:W-:Y:S01]  /*14cd0*/  FMUL.FTZ R28, R35, R8 ;  /* 0x00000008231c7220 */ /* 0x000fe20000410000 */
[----:B------:R-:W3:Y:S01]  /*14ce0*/  MUFU.TANH R26, R26 ;  /* 0x0000001a001a7308 */ /* 0x000ee20000002400 */
[----:B0-----:R-:W-:Y:S01]  /*14cf0*/  FMNMX.FTZ R5, R57, R6, !PT ;  /* 0x0000000639057209 */ /* 0x001fe20007810000 */
[-C--:B------:R-:W-:Y:S01]  /*14d00*/  FMUL.FTZ R35, R42, R8.reuse ;  /* 0x000000082a237220 */ /* 0x080fe20000410000 */
[-C--:B------:R-:W-:Y:S01]  /*14d10*/  FMUL.FTZ R42, R49, R8.reuse ;  /* 0x00000008312a7220 */ /* 0x080fe20000410000 */
[-C--:B------:R-:W-:Y:S01]  /*14d20*/  FMUL.FTZ R44, R52, R8.reuse ;  /* 0x00000008342c7220 */ /* 0x080fe20000410000 */
[-C--:B------:R-:W-:Y:S01]  /*14d30*/  FMUL.FTZ R45, R53, R8.reuse ;  /* 0x00000008352d7220 */ /* 0x080fe20000410000 */
[-C--:B------:R-:W-:Y:S01]  /*14d40*/  FMUL.FTZ R32, R39, R8.reuse ;  /* 0x0000000827207220 */ /* 0x080fe20000410000 */
[-C--:B------:R-:W-:Y:S01]  /*14d50*/  FMUL.FTZ R43, R43, R8.reuse ;  /* 0x000000082b2b7220 */ /* 0x080fe20000410000 */
[----:B------:R-:W0:Y:S01]  /*14d60*/  MUFU.TANH R27, R27 ;  /* 0x0000001b001b7308 */ /* 0x000e220000002400 */
[----:B--2---:R-:W-:Y:S01]  /*14d70*/  FMNMX.FTZ R5, R24, R5, !PT ;  /* 0x0000000518057209 */ /* 0x004fe20007810000 */
[-C--:B------:R-:W-:Y:S01]  /*14d80*/  FMUL.FTZ R46, R46, R8.reuse ;  /* 0x000000082e2e7220 */ /* 0x080fe20000410000 */
[-C--:B------:R-:W-:Y:S01]  /*14d90*/  FMUL.FTZ R47, R47, R8.reuse ;  /* 0x000000082f2f7220 */ /* 0x080fe20000410000 */
[-C--:B------:R-:W-:Y:S01]  /*14da0*/  FMUL.FTZ R48, R50, R8.reuse ;  /* 0x0000000832307220 */ /* 0x080fe20000410000 */
[-C--:B------:R-:W-:Y:S01]  /*14db0*/  FMUL.FTZ R50, R51, R8.reuse ;  /* 0x0000000833327220 */ /* 0x080fe20000410000 */
[-C--:B------:R-:W-:Y:S01]  /*14dc0*/  FMUL.FTZ R51, R54, R8.reuse ;  /* 0x0000000836337220 */ /* 0x080fe20000410000 */
[----:B------:R-:W-:Y:S01]  /*14dd0*/  FMUL.FTZ R52, R55, R8 ;  /* 0x0000000837347220 */ /* 0x000fe20000410000 */
[----:B------:R-:W2:Y:S01]  /*14de0*/  MUFU.TANH R29, R29 ;  /* 0x0000001d001d7308 */ /* 0x000ea20000002400 */
[----:B---3--:R-:W-:-:S07]  /*14df0*/  FMNMX.FTZ R10, R26, R5, !PT ;  /* 0x000000051a0a7209 */ /* 0x008fce0007810000 */
[----:B------:R-:W3:Y:S01]  /*14e00*/  MUFU.TANH R30, R30 ;  /* 0x0000001e001e7308 */ /* 0x000ee20000002400 */
[----:B0-----:R-:W-:-:S07]  /*14e10*/  FMNMX.FTZ R10, R27, R10, !PT ;  /* 0x0000000a1b0a7209 */ /* 0x001fce0007810000 */
[----:B------:R-:W0:Y:S01]  /*14e20*/  MUFU.TANH R33, R33 ;  /* 0x0000002100217308 */ /* 0x000e220000002400 */
[----:B--2---:R-:W-:-:S07]  /*14e30*/  FMNMX.FTZ R5, R29, R10, !PT ;  /* 0x0000000a1d057209 */ /* 0x004fce0007810000 */
        /* <DEDUP_REMOVED lines=23> */
[----:B--2---:R-:W-:-:S05]  /*14fb0*/  FMNMX.FTZ R11, R45, R12, !PT ;  /* 0x0000000c2d0b7209 */ /* 0x004fca0007810000 */
[----:B------:R-:W2:Y:S02]  /*14fc0*/  SHFL.BFLY PT, R12, R11, 0x2, 0x1f ;  /* 0x0c401f000b0c7f89 */ /* 0x000ea400000e0000 */
[----:B------:R-:W4:Y:S01]  /*14fd0*/  MUFU.TANH R21, R21 ;  /* 0x0000001500157308 */ /* 0x000f220000002400 */
[----:B---3--:R-:W-:Y:S01]  /*14fe0*/  FMNMX.FTZ R5, R15, R10, !PT ;  /* 0x0000000a0f057209 */ /* 0x008fe20007810000 */
[----:B------:R-:W-:Y:S06]  /*14ff0*/  ST.E desc[UR40][R152.64+0x200], R11 ;  /* 0x0002000b98007985 */ /* 0x000fec000c101928 */
[----:B------:R-:W3:Y:S01]  /*15000*/  MUFU.TANH R25, R25 ;  /* 0x0000001900197308 */ /* 0x000ee20000002400 */
[----:B0-----:R-:W-:-:S07]  /*15010*/  FMNMX.FTZ R10, R20, R5, !PT ;  /* 0x00000005140a7209 */ /* 0x001fce0007810000 */
[----:B------:R-:W0:Y:S01]  /*15020*/  MUFU.TANH R28, R28 ;  /* 0x0000001c001c7308 */ /* 0x000e220000002400 */
[----:B----4-:R-:W-:Y:S02]  /*15030*/  FMNMX.FTZ R10, R21, R10, !PT ;  /* 0x0000000a150a7209 */ /* 0x010fe40007810000 */
[----:B--2---:R-:W-:-:S05]  /*15040*/  FMNMX.FTZ R12, R11, R12, !PT ;  /* 0x0000000c0b0c7209 */ /* 0x004fca0007810000 */
[----:B------:R-:W2:Y:S01]  /*15050*/  MUFU.TANH R31, R31 ;  /* 0x0000001f001f7308 */ /* 0x000ea20000002400 */
[----:B---3--:R-:W-:Y:S01]  /*15060*/  FMNMX.FTZ R5, R25, R10, !PT ;  /* 0x0000000a19057209 */ /* 0x008fe20007810000 */
[----:B------:R-:W3:Y:S06]  /*15070*/  SHFL.BFLY PT, R13, R12, 0x1, 0x1f ;  /* 0x0c201f000c0d7f89 */ /* 0x000eec00000e0000 */
[----:B------:R-:W4:Y:S01]  /*15080*/  MUFU.TANH R32, R32 ;  /* 0x0000002000207308 */ /* 0x000f220000002400 */
[----:B0-----:R-:W-:-:S07]  /*15090*/  FMNMX.FTZ R10, R28, R5, !PT ;  /* 0x000000051c0a7209 */ /* 0x001fce0007810000 */
[----:B------:R-:W0:Y:S01]  /*150a0*/  MUFU.TANH R35, R35 ;  /* 0x0000002300237308 */ /* 0x000e220000002400 */
[----:B--2---:R-:W-:-:S07]  /*150b0*/  FMNMX.FTZ R5, R31, R10, !PT ;  /* 0x0000000a1f057209 */ /* 0x004fce0007810000 */
[----:B------:R-:W2:Y:S01]  /*150c0*/  MUFU.TANH R43, R43 ;  /* 0x0000002b002b7308 */ /* 0x000ea20000002400 */
[----:B----4-:R-:W-:Y:S02]  /*150d0*/  FMNMX.FTZ R10, R32, R5, !PT ;  /* 0x00000005200a7209 */ /* 0x010fe40007810000 */
[----:B---3--:R-:W-:-:S05]  /*150e0*/  FMNMX.FTZ R13, R12, R13, !PT ;  /* 0x0000000d0c0d7209 */ /* 0x008fca0007810000 */
        /* <DEDUP_REMOVED lines=11> */
[----:B---3--:R-:W-:-:S04]  /*151a0*/  FMNMX.FTZ R8, R50, R5, !PT ;  /* 0x0000000532087209 */ /* 0x008fc80007810000 */
[----:B0-----:R-:W-:Y:S02]  /*151b0*/  FMNMX.FTZ R5, R51, R8, !PT ;  /* 0x0000000833057209 */ /* 0x001fe40007810000 */
[----:B------:R-:W-:Y:S01]  /*151c0*/  LOP3.LUT R8, R9, 0x4, RZ, 0xfc, !PT ;  /* 0x0000000409087812 */ /* 0x000fe200078efcff */
[----:B------:R-:W-:Y:S01]  /*151d0*/  IMAD.X R9, RZ, RZ, R16, P2 ;  /* 0x000000ffff097224 */ /* 0x000fe200010e0610 */
[----:B--2---:R-:W-:-:S05]  /*151e0*/  FMNMX.FTZ R5, R52, R5, !PT ;  /* 0x0000000534057209 */ /* 0x004fca0007810000 */
        /* <DEDUP_REMOVED lines=11> */
[----:B------:R-:W4:Y:S04]  /*152a0*/  LD.E R56, desc[UR40][R152.64+0x210] ;  /* 0x0002102898387980 */ /* 0x000f28000c101900 */
[----:B------:R-:W4:Y:S01]  /*152b0*/  LD.E.64 R10, desc[UR40][R152.64+0xd8] ;  /* 0x0000d828980a7980 */ /* 0x000f22000c101b00 */
[----:B------:R-:W-:Y:S01]  /*152c0*/  FADD.FTZ R7, R7, -R49 ;  /* 0x8000003107077221 */ /* 0x000fe20000010000 */
[----:B--2---:R-:W-:-:S03]  /*152d0*/  FADD.FTZ R53, R6, -R53 ;  /* 0x8000003506357221 */ /* 0x004fc60000010000 */
[----:B---3--:R-:W-:Y:S01]  /*152e0*/  FMUL.FTZ R7, R54, R7 ;  /* 0x0000000736077220 */ /* 0x008fe20000410000 */
[----:B------:R-:W-:-:S03]  /*152f0*/  FMUL.FTZ R53, R53, R54 ;  /* 0x0000003635357220 */ /* 0x000fc60000410000 */
[----:B------:R-:W4:Y:S08]  /*15300*/  MUFU.EX2 R39, R7 ;  /* 0x0000000700277308 */ /* 0x000f300000000800 */
[----:B0-----:R-:W0:Y:S01]  /*15310*/  MUFU.EX2 R49, R53 ;  /* 0x0000003500317308 */ /* 0x001e220000000800 */
[----:B----4-:R-:W-:Y:S01]  /*15320*/  FMUL.FTZ R13, R39, R58 ;  /* 0x0000003a270d7220 */ /* 0x010fe20000410000 */
[----:B0-----:R-:W-:-:S04]  /*15330*/  FMUL.FTZ R5, R49, R56 ;  /* 0x0000003831057220 */ /* 0x001fc80000410000 */
[----:B------:R1:W-:Y:S04]  /*15340*/  ST.E desc[UR40][R152.64+0x214], R13 ;  /* 0x0002140d98007985 */ /* 0x0003e8000c101928 */
[----:B------:R1:W-:Y:S04]  /*15350*/  ST.E desc[UR40][R152.64+0x210], R5 ;  /* 0x0002100598007985 */ /* 0x0003e8000c101928 */
[----:B------:R-:W2:Y:S01]  /*15360*/  LD.E R6, desc[UR40][R10.64+0x4] ;  /* 0x000004280a067980 */ /* 0x000ea2000c101900 */
[----:B------:R-:W-:Y:S01]  /*15370*/  BSSY B0, `(.L_x_6268) ;  /* 0x000000c000007945 */ /* 0x000fe20003800000 */
[----:B--2---:R-:W-:-:S13]  /*15380*/  ISETP.NE.AND P2, PT, R6, RZ, PT ;  /* 0x000000ff0600720c */ /* 0x004fda0003f45270 */
[----:B-1----:R-:W-:Y:S05]  /*15390*/  @P2 BRA `(.L_x_6269) ;  /* 0x0000000000242947 */ /* 0x002fea0003800000 */
        /* <DEDUP_REMOVED lines=9> */
.L_x_6269:
[----:B------:R-:W-:Y:S05]  /*15430*/  BSYNC B0 ;  /* 0x0000000000007941 */ /* 0x000fea0003800000 */
.L_x_6268:
        /* <DEDUP_REMOVED lines=8> */
[----:B------:R-:W2:Y:S04]  /*154c0*/  LD.E R53, desc[UR40][R152.64+0x220] ;  /* 0x0002202898357980 */ /* 0x000ea8000c101900 */
[----:B------:R-:W3:Y:S04]  /*154d0*/  LD.E R8, desc[UR40][R8.64] ;  /* 0x0000002808087980 */ /* 0x000ee8000c101900 */
[----:B------:R-:W0:Y:S04]  /*154e0*/  LD.E R55, desc[UR40][R152.64+0x210] ;  /* 0x0002102898377980 */ /* 0x000e28000c101900 */
[----:B------:R-:W4:Y:S01]  /*154f0*/  LD.E R59, desc[UR40][R152.64+0x214] ;  /* 0x00021428983b7980 */ /* 0x000f22000c101900 */
[----:B--2---:R-:W-:Y:S01]  /*15500*/  FMUL.FTZ R12, R12, R53 ;  /* 0x000000350c0c7220 */ /* 0x004fe20000410000 */
[----:B---3--:R-:W-:-:S03]  /*15510*/  FMUL.FTZ R8, R53, R8 ;  /* 0x0000000835087220 */ /* 0x008fc60000410000 */
[-CC-:B------:R-:W-:Y:S01]  /*15520*/  FFMA.FTZ R168, R57, R53.reuse, -R12.reuse ;  /* 0x0000003539a87223 */ /* 0x180fe2000001080c */
[-CC-:B------:R-:W-:Y:S01]  /*15530*/  FFMA.FTZ R11, R24, R53.reuse, -R12.reuse ;  /* 0x00000035180b7223 */ /* 0x180fe2000001080c */
[-C--:B------:R-:W-:Y:S01]  /*15540*/  FFMA.FTZ R170, R26, R53.reuse, -R12 ;  /* 0x000000351aaa7223 */ /* 0x080fe2000001080c */
[-CC-:B------:R-:W-:Y:S01]  /*15550*/  FFMA.FTZ R14, R14, R53.reuse, -R8.reuse ;  /* 0x000000350e0e7223 */ /* 0x180fe20000010808 */
[-CC-:B------:R-:W-:Y:S01]  /*15560*/  FFMA.FTZ R15, R15, R53.reuse, -R8.reuse ;  /* 0x000000350f0f7223 */ /* 0x180fe20000010808 */
[-C--:B------:R-:W-:Y:S01]  /*15570*/  FFMA.FTZ R20, R20, R53.reuse, -R8 ;  /* 0x0000003514147223 */ /* 0x080fe20000010808 */
[----:B------:R-:W0:Y:S01]  /*15580*/  MUFU.EX2 R168, R168 ;  /* 0x000000a800a87308 */ /* 0x000e220000000800 */
[-C--:B------:R-:W-:Y:S01]  /*15590*/  FFMA.FTZ R13, R27, R53.reuse, -R12 ;  /* 0x000000351b0d7223 */ /* 0x080fe2000001080c */
[-C--:B------:R-:W-:Y:S01]  /*155a0*/  FFMA.FTZ R21, R21, R53.reuse, -R8 ;  /* 0x0000003515157223 */ /* 0x080fe20000010808 */
[-C--:B------:R-:W-:Y:S01]  /*155b0*/  FFMA.FTZ R172, R29, R53.reuse, -R12 ;  /* 0x000000351dac7223 */ /* 0x080fe2000001080c */
[-C--:B------:R-:W-:Y:S01]  /*155c0*/  FFMA.FTZ R25, R25, R53.reuse, -R8 ;  /* 0x0000003519197223 */ /* 0x080fe20000010808 */
[-C--:B------:R-:W-:Y:S01]  /*155d0*/  FFMA.FTZ R27, R30, R53.reuse, -R12 ;  /* 0x000000351e1b7223 */ /* 0x080fe2000001080c */
[-C--:B------:R-:W-:Y:S01]  /*155e0*/  FFMA.FTZ R28, R28, R53.reuse, -R8 ;  /* 0x000000351c1c7223 */ /* 0x080fe20000010808 */
[-C--:B------:R-:W-:Y:S01]  /*155f0*/  FFMA.FTZ R174, R33, R53.reuse, -R12 ;  /* 0x0000003521ae7223 */ /* 0x080fe2000001080c */
[----:B------:R-:W4:Y:S01]  /*15600*/  MUFU.EX2 R14, R14 ;  /* 0x0000000e000e7308 */ /* 0x000f220000000800 */
[-C--:B------:R-:W-:Y:S01]  /*15610*/  FFMA.FTZ R31, R31, R53.reuse, -R8 ;  /* 0x000000351f1f7223 */ /* 0x080fe20000010808 */
[-C--:B------:R-:W-:Y:S01]  /*15620*/  FFMA.FTZ R29, R34, R53.reuse, -R12 ;  /* 0x00000035221d7223 */ /* 0x080fe2000001080c */
[-C--:B------:R-:W-:Y:S01]  /*15630*/  FFMA.FTZ R32, R32, R53.reuse, -R8 ;  /* 0x0000003520207223 */ /* 0x080fe20000010808 */
[-C--:B------:R-:W-:Y:S01]  /*15640*/  FFMA.FTZ R176, R36, R53.reuse, -R12 ;  /* 0x0000003524b07223 */ /* 0x080fe2000001080c */
[-C--:B------:R-:W-:Y:S01]  /*15650*/  FFMA.FTZ R35, R35, R53.reuse, -R8 ;  /* 0x0000003523237223 */ /* 0x080fe20000010808 */
[-C--:B------:R-:W-:Y:S01]  /*15660*/  FFMA.FTZ R33, R37, R53.reuse, -R12 ;  /* 0x0000003525217223 */ /* 0x080fe2000001080c */
[-C--:B------:R-:W-:Y:S01]  /*15670*/  FFMA.FTZ R43, R43, R53.reuse, -R8 ;  /* 0x000000352b2b7223 */ /* 0x080fe20000010808 */
[----:B------:R-:W1:Y:S01]  /*15680*/  MUFU.EX2 R11, R11 ;  /* 0x0000000b000b7308 */ /* 0x000e620000000800 */
[----:B0-----:R-:W-:Y:S01]  /*15690*/  FADD.FTZ R4, R168, R55 ;  /* 0x00000037a8047221 */ /* 0x001fe20000010000 */
[-C--:B------:R-:W-:Y:S01]  /*156a0*/  FFMA.FTZ R178, R38, R53.reuse, -R12 ;  /* 0x0000003526b27223 */ /* 0x080fe2000001080c */
[-C--:B------:R-:W-:Y:S01]  /*156b0*/  FFMA.FTZ R46, R46, R53.reuse, -R8 ;  /* 0x000000352e2e7223 */ /* 0x080fe20000010808 */
[-C--:B------:R-:W-:Y:S01]  /*156c0*/  FFMA.FTZ R37, R40, R53.reuse, -R12 ;  /* 0x0000003528257223 */ /* 0x080fe2000001080c */
[-C--:B------:R-:W-:Y:S01]  /*156d0*/  FFMA.FTZ R47, R47, R53.reuse, -R8 ;  /* 0x000000352f2f7223 */ /* 0x080fe20000010808 */
[-C--:B------:R-:W-:Y:S01]  /*156e0*/  FFMA.FTZ R180, R41, R53.reuse, -R12 ;  /* 0x0000003529b47223 */ /* 0x080fe2000001080c */
[-C--:B------:R-:W-:Y:S01]  /*156f0*/  FFMA.FTZ R48, R48, R53.reuse, -R8 ;  /* 0x0000003530307223 */ /* 0x080fe20000010808 */
[----:B------:R-:W0:Y:S01]  /*15700*/  MUFU.EX2 R15, R15 ;  /* 0x0000000f000f7308 */ /* 0x000e220000000800 */
[----:B----4-:R-:W-:Y:S01]  /*15710*/  FADD.FTZ R6, R14, R59 ;  /* 0x0000003b0e067221 */ /* 0x010fe20000010000 */
[-C--:B------:R-:W-:Y:S01]  /*15720*/  FFMA.FTZ R41, R42, R53.reuse, -R12 ;  /* 0x000000352a297223 */ /* 0x080fe2000001080c */
[-C--:B------:R-:W-:Y:S01]  /*15730*/  FFMA.FTZ R50, R50, R53.reuse, -R8 ;  /* 0x0000003532327223 */ /* 0x080fe20000010808 */
[-C--:B------:R-:W-:Y:S01]  /*15740*/  FFMA.FTZ R182, R44, R53.reuse, -R12 ;  /* 0x000000352cb67223 */ /* 0x080fe2000001080c */
[-C--:B------:R-:W-:Y:S01]  /*15750*/  FFMA.FTZ R51, R51, R53.reuse, -R8 ;  /* 0x0000003533337223 */ /* 0x080fe20000010808 */
[-C--:B------:R-:W-:Y:S01]  /*15760*/  FFMA.FTZ R12, R45, R53.reuse, -R12 ;  /* 0x000000352d0c7223 */ /* 0x080fe2000001080c */
[----:B------:R-:W-:Y:S01]  /*15770*/  FFMA.FTZ R8, R52, R53, -R8 ;  /* 0x0000003534087223 */ /* 0x000fe20000010808 */
        /* <DEDUP_REMOVED lines=55> */
[----:B-1----:R-:W-:Y:S01]  /*15af0*/  FADD.FTZ R5, R51, R6 ;  /* 0x0000000633057221 */ /* 0x002fe20000010000 */
[----:B0-----:R-:W-:-:S05]  /*15b00*/  FADD.FTZ R43, R45, R4 ;  /* 0x000000042d2b7221 */ /* 0x001fca0000010000 */
        /* <DEDUP_REMOVED lines=25> */
[----:B------:R0:W-:Y:S01]  /*15ca0*/  STSM.16.M88.4 [R24], R168 ;  /* 0x000000a818007844 */ /* 0x0001e20000000200 */
[C---:B------:R-:W-:Y:S02]  /*15cb0*/  IMAD R7, R6.reuse, 0x2, R24 ;  /* 0x0000000206077824 */ /* 0x040fe400078e0218 */
[----:B------:R-:W-:-:S03]  /*15cc0*/  IMAD R6, R6, 0x2, R55 ;  /* 0x0000000206067824 */ /* 0x000fc600078e0237 */
[----:B------:R-:W-:Y:S04]  /*15cd0*/  STSM.16.M88.4 [R7], R172 ;  /* 0x000000ac07007844 */ /* 0x000fe80000000200 */
[----:B------:R-:W-:Y:S04]  /*15ce0*/  STSM.16.M88.4 [R55], R176 ;  /* 0x000000b037007844 */ /* 0x000fe80000000200 */
[----:B------:R1:W-:Y:S04]  /*15cf0*/  STSM.16.M88.4 [R6], R180 ;  /* 0x000000b406007844 */ /* 0x0003e80000000200 */
[----:B------:R-:W2:Y:S01]  /*15d00*/  LD.E R10, desc[UR40][R152.64+0x240] ;  /* 0x00024028980a7980 */ /* 0x000ea2000c101900 */
[----:B------:R-:W-:-:S04]  /*15d10*/  IADD3 R8, P2, R2, 0x240, RZ ;  /* 0x0000024002087810 */ /* 0x000fc80007f5e0ff */
[----:B------:R-:W-:Y:S01]  /*15d20*/  LOP3.LUT R4, R8, 0x4, RZ, 0xfc, !PT ;  /* 0x0000000408047812 */ /* 0x000fe200078efcff */
[----:B------:R-:W-:Y:S02]  /*15d30*/  IMAD.X R5, RZ, RZ, R16, P2 ;  /* 0x000000ffff057224 */ /* 0x000fe400010e0610 */
[----:B--2---:R-:W-:-:S05]  /*15d40*/  FMUL.FTZ R9, R49, R10 ;  /* 0x0000000a31097220 */ /* 0x004fca0000410000 */
[----:B------:R2:W-:Y:S04]  /*15d50*/  ST.E desc[UR40][R152.64+0x240], R9 ;  /* 0x0002400998007985 */ /* 0x0005e8000c101928 */
[----:B------:R-:W3:Y:S02]  /*15d60*/  LD.E R10, desc[UR40][R4.64] ;  /* 0x00000028040a7980 */ /* 0x000ee4000c101900 */
[----:B---3--:R-:W-:-:S05]  /*15d70*/  FMUL.FTZ R11, R49, R10 ;  /* 0x0000000a310b7220 */ /* 0x008fca0000410000 */
[----:B------:R-:W-:Y:S04]  /*15d80*/  ST.E desc[UR40][R4.64], R11 ;  /* 0x0000000b04007985 */ /* 0x000fe8000c101928 */
[----:B------:R-:W3:Y:S04]  /*15d90*/  LD.E R44, desc[UR40][R152.64+0x250] ;  /* 0x00025028982c7980 */ /* 0x000ee8000c101900 */
[----:B------:R-:W4:Y:S04]  /*15da0*/  LD.E R136, desc[UR40][R152.64+0x434] ;  /* 0x0004342898887980 */ /* 0x000f28000c101900 */
[----:B------:R-:W5:Y:S04]  /*15db0*/  LD.E R58, desc[UR40][R152.64+0x284] ;  /* 0x00028428983a7980 */ /* 0x000f68000c101900 */
[----:B------:R-:W2:Y:S04]  /*15dc0*/  LD.E R46, desc[UR40][R152.64+0x254] ;  /* 0x00025428982e7980 */ /* 0x000ea8000c101900 */
        /* <DEDUP_REMOVED lines=54> */
[----:B0-----:R-:W5:Y:S04]  /*16130*/  LD.E R24, desc[UR40][R152.64+0x410] ;  /* 0x0004102898187980 */ /* 0x001f68000c101900 */
[----:B-1----:R-:W5:Y:S04]  /*16140*/  LD.E R6, desc[UR40][R152.64+0x420] ;  /* 0x0004202898067980 */ /* 0x002f68000c101900 */
[----:B------:R-:W5:Y:S04]  /*16150*/  LD.E R10, desc[UR40][R152.64+0x424] ;  /* 0x00042428980a7980 */ /* 0x000f68000c101900 */
[----:B------:R-:W5:Y:S01]  /*16160*/  LD.E R12, desc[UR40][R152.64+0x430] ;  /* 0x00043028980c7980 */ /* 0x000f62000c101900 */
[C---:B---3--:R-:W-:Y:S01]  /*16170*/  FMUL.FTZ R7, R49.reuse, R44 ;  /* 0x0000002c31077220 */ /* 0x048fe20000410000 */
[----:B----4-:R-:W-:-:S04]  /*16180*/  FMUL.FTZ R27, R49, R136 ;  /* 0x00000088311b7220 */ /* 0x010fc80000410000 */
[----:B------:R5:W-:Y:S04]  /*16190*/  ST.E desc[UR40][R152.64+0x250], R7 ;  /* 0x0002500798007985 */ /* 0x000be8000c101928 */
[----:B------:R0:W-:Y:S01]  /*161a0*/  ST.E desc[UR40][R152.64+0x434], R27 ;  /* 0x0004341b98007985 */ /* 0x0001e2000c101928 */
[C---:B--2---:R-:W-:Y:S01]  /*161b0*/  FMUL.FTZ R9, R49.reuse, R46 ;  /* 0x0000002e31097220 */ /* 0x044fe20000410000 */
        /* <DEDUP_REMOVED lines=107> */
[C---:B------:R-:W-:Y:S01]  /*16870*/  LOP3.LUT R6, R8.reuse, 0x8, RZ, 0xfc, !PT ;  /* 0x0000000808067812 */ /* 0x040fe200078efcff */
[C---:B---3--:R-:W-:Y:S01]  /*16880*/  FMUL.FTZ R29, R49.reuse, R10 ;  /* 0x0000000a311d7220 */ /* 0x048fe20000410000 */
[----:B------:R-:W-:Y:S01]  /*16890*/  FMUL.FTZ R49, R49, R12 ;  /* 0x0000000c31317220 */ /* 0x000fe20000410000 */
[--C-:B0-----:R-:W-:Y:S01]  /*168a0*/  IMAD.MOV.U32 R7, RZ, RZ, R5.reuse ;  /* 0x000000ffff077224 */ /* 0x101fe200078e0005 */
[----:B------:R0:W-:Y:S04]  /*168b0*/  ST.E desc[UR40][R152.64+0x3d0], R9 ;  /* 0x0003d00998007985 */ /* 0x0001e8000c101928 */
[----:B------:R-:W-:Y:S04]  /*168c0*/  ST.E desc[UR40][R152.64+0x3e4], R31 ;  /* 0x0003e41f98007985 */ /* 0x000fe8000c101928 */
[----:B------:R1:W-:Y:S04]  /*168d0*/  ST.E desc[UR40][R152.64+0x3f0], R11 ;  /* 0x0003f00b98007985 */ /* 0x0003e8000c101928 */
[----:B------:R2:W-:Y:S04]  /*168e0*/  ST.E desc[UR40][R152.64+0x3f4], R13 ;  /* 0x0003f40d98007985 */ /* 0x0005e8000c101928 */
[----:B------:R3:W-:Y:S04]  /*168f0*/  ST.E desc[UR40][R152.64+0x400], R15 ;  /* 0x0004000f98007985 */ /* 0x0007e8000c101928 */
[----:B------:R-:W-:Y:S04]  /*16900*/  ST.E desc[UR40][R152.64+0x404], R21 ;  /* 0x0004041598007985 */ /* 0x000fe8000c101928 */
[----:B------:R-:W-:Y:S04]  /*16910*/  ST.E desc[UR40][R152.64+0x410], R25 ;  /* 0x0004101998007985 */ /* 0x000fe8000c101928 */
[----:B------:R-:W-:Y:S04]  /*16920*/  ST.E desc[UR40][R152.64+0x420], R27 ;  /* 0x0004201b98007985 */ /* 0x000fe8000c101928 */
[----:B------:R-:W-:Y:S04]  /*16930*/  ST.E desc[UR40][R152.64+0x424], R29 ;  /* 0x0004241d98007985 */ /* 0x000fe8000c101928 */
[----:B------:R-:W-:Y:S04]  /*16940*/  ST.E desc[UR40][R152.64+0x430], R49 ;  /* 0x0004303198007985 */ /* 0x000fe8000c101928 */
[----:B------:R-:W1:Y:S01]  /*16950*/  LD.E R10, desc[UR40][R6.64] ;  /* 0x00000028060a7980 */ /* 0x000e62000c101900 */
[----:B------:R-:W-:Y:S01]  /*16960*/  LOP3.LUT R8, R8, 0xc, RZ, 0xfc, !PT ;  /* 0x0000000c08087812 */ /* 0x000fe200078efcff */
[----:B0-----:R-:W-:-:S02]  /*16970*/  IMAD.MOV.U32 R9, RZ, RZ, R5 ;  /* 0x000000ffff097224 */ /* 0x001fc400078e0005 */
[----:B-1----:R-:W-:-:S05]  /*16980*/  FMUL.FTZ R11, R39, R10 ;  /* 0x0000000a270b7220 */ /* 0x002fca0000410000 */
[----:B------:R0:W-:Y:S04]  /*16990*/  ST.E desc[UR40][R6.64], R11 ;  /* 0x0000000b06007985 */ /* 0x0001e8000c101928 */
[----:B------:R-:W2:Y:S02]  /*169a0*/  LD.E R10, desc[UR40][R8.64] ;  /* 0x00000028080a7980 */ /* 0x000ea4000c101900 */
[----:B--2---:R-:W-:-:S05]  /*169b0*/  FMUL.FTZ R13, R39, R10 ;  /* 0x0000000a270d7220 */ /* 0x004fca0000410000 */
[----:B------:R1:W-:Y:S04]  /*169c0*/  ST.E desc[UR40][R8.64], R13 ;  /* 0x0000000d08007985 */ /* 0x0003e8000c101928 */
[----:B------:R-:W2:Y:S04]  /*169d0*/  LD.E R138, desc[UR40][R152.64+0x43c] ;  /* 0x00043c28988a7980 */ /* 0x000ea8000c101900 */
[----:B------:R-:W0:Y:S04]  /*169e0*/  LD.E R52, desc[UR40][R152.64+0x258] ;  /* 0x0002582898347980 */ /* 0x000e28000c101900 */
[----:B------:R-:W1:Y:S04]  /*169f0*/  LD.E R54, desc[UR40][R152.64+0x25c] ;  /* 0x00025c2898367980 */ /* 0x000e68000c101900 */
[----:B------:R-:W4:Y:S04]  /*16a00*/  LD.E R56, desc[UR40][R152.64+0x268] ;  /* 0x0002682898387980 */ /* 0x000f28000c101900 */
        /* <DEDUP_REMOVED lines=58> */
[----:B---3--:R-:W3:Y:S01]  /*16db0*/  LD.E R15, desc[UR40][R152.64+0x240] ;  /* 0x00024028980f7980 */ /* 0x008ee2000c101900 */
[C---:B--2---:R-:W-:Y:S01]  /*16dc0*/  FMUL.FTZ R31, R39.reuse, R138 ;  /* 0x0000008a271f7220 */ /* 0x044fe20000410000 */
[----:B0-----:R-:W-:-:S04]  /*16dd0*/  FMUL.FTZ R11, R39, R52 ;  /* 0x00000034270b7220 */ /* 0x001fc80000410000 */
[----:B------:R0:W-:Y:S01]  /*16de0*/  ST.E desc[UR40][R152.64+0x43c], R31 ;  /* 0x00043c1f98007985 */ /* 0x0001e2000c101928 */
[C---:B-1----:R-:W-:Y:S01]  /*16df0*/  FMUL.FTZ R13, R39.reuse, R54 ;  /* 0x00000036270d7220 */ /* 0x042fe20000410000 */
[C---:B----4-:R-:W-:Y:S01]  /*16e00*/  FMUL.FTZ R21, R39.reuse, R56 ;  /* 0x0000003827157220 */ /* 0x050fe20000410000 */
[C---:B-----5:R-:W-:Y:S01]  /*16e10*/  FMUL.FTZ R25, R39.reuse, R58 ;  /* 0x0000003a27197220 */ /* 0x060fe20000410000 */
[C---:B------:R-:W-:Y:S01]  /*16e20*/  FMUL.FTZ R27, R39.reuse, R60 ;  /* 0x0000003c271b7220 */ /* 0x040fe20000410000 */
[C---:B------:R-:W-:Y:S01]  /*16e30*/  FMUL.FTZ R29, R39.reuse, R62 ;  /* 0x0000003e271d7220 */ /* 0x040fe20000410000 */
[C---:B0-----:R-:W-:Y:S01]  /*16e40*/  FMUL.FTZ R31, R39.reuse, R66 ;  /* 0x00000042271f7220 */ /* 0x041fe20000410000 */
[C---:B------:R-:W-:Y:S01]  /*16e50*/  FMUL.FTZ R33, R39.reuse, R68 ;  /* 0x0000004427217220 */ /* 0x040fe20000410000 */
[C---:B------:R-:W-:Y:S01]  /*16e60*/  FMUL.FTZ R35, R39.reuse, R70 ;  /* 0x0000004627237220 */ /* 0x040fe20000410000 */
[C---:B------:R-:W-:Y:S01]  /*16e70*/  FMUL.FTZ R37, R39.reuse, R72 ;  /* 0x0000004827257220 */ /* 0x040fe20000410000 */
[----:B------:R0:W-:Y:S04]  /*16e80*/  ST.E desc[UR40][R152.64+0x258], R11 ;  /* 0x0002580b98007985 */ /* 0x0001e8000c101928 */
[----:B------:R1:W-:Y:S04]  /*16e90*/  ST.E desc[UR40][R152.64+0x25c], R13 ;  /* 0x00025c0d98007985 */ /* 0x0003e8000c101928 */
[----:B------:R2:W-:Y:S04]  /*16ea0*/  ST.E desc[UR40][R152.64+0x268], R21 ;  /* 0x0002681598007985 */ /* 0x0005e8000c101928 */
[----:B------:R4:W-:Y:S01]  /*16eb0*/  ST.E desc[UR40][R152.64+0x26c], R25 ;  /* 0x00026c1998007985 */ /* 0x0009e2000c101928 */
[----:B0-----:R-:W-:-:S03]  /*16ec0*/  FMUL.FTZ R11, R39, R64 ;  /* 0x00000040270b7220 */ /* 0x001fc60000410000 */
[----:B------:R0:W-:Y:S01]  /*16ed0*/  ST.E desc[UR40][R152.64+0x278], R27 ;  /* 0x0002781b98007985 */ /* 0x0001e2000c101928 */
[----:B-1----:R-:W-:-:S03]  /*16ee0*/  FMUL.FTZ R13, R39, R74 ;  /* 0x0000004a270d7220 */ /* 0x002fc60000410000 */
[----:B------:R1:W-:Y:S01]  /*16ef0*/  ST.E desc[UR40][R152.64+0x27c], R29 ;  /* 0x00027c1d98007985 */ /* 0x0003e2000c101928 */
[----:B--2---:R-:W-:-:S03]  /*16f00*/  FMUL.FTZ R21, R39, R76 ;  /* 0x0000004c27157220 */ /* 0x004fc60000410000 */
[----:B------:R2:W-:Y:S01]  /*16f10*/  ST.E desc[UR40][R152.64+0x28c], R31 ;  /* 0x00028c1f98007985 */ /* 0x0005e2000c101928 */
[----:B----4-:R-:W-:-:S03]  /*16f20*/  FMUL.FTZ R25, R39, R78 ;  /* 0x0000004e27197220 */ /* 0x010fc60000410000 */
[----:B------:R4:W-:Y:S01]  /*16f30*/  ST.E desc[UR40][R152.64+0x298], R33 ;  /* 0x0002982198007985 */ /* 0x0009e2000c101928 */
[----:B0-----:R-:W-:-:S03]  /*16f40*/  FMUL.FTZ R27, R39, R80 ;  /* 0x00000050271b7220 */ /* 0x001fc60000410000 */
[----:B------:R0:W-:Y:S01]  /*16f50*/  ST.E desc[UR40][R152.64+0x29c], R35 ;  /* 0x00029c2398007985 */ /* 0x0001e2000c101928 */
[----:B-1----:R-:W-:-:S03]  /*16f60*/  FMUL.FTZ R29, R39, R82 ;  /* 0x00000052271d7220 */ /* 0x002fc60000410000 */
[----:B------:R1:W-:Y:S01]  /*16f70*/  ST.E desc[UR40][R152.64+0x2a8], R37 ;  /* 0x0002a82598007985 */ /* 0x0003e2000c101928 */
[C---:B--2---:R-:W-:Y:S01]  /*16f80*/  FMUL.FTZ R31, R39.reuse, R86 ;  /* 0x00000056271f7220 */ /* 0x044fe20000410000 */
[C---:B----4-:R-:W-:Y:S01]  /*16f90*/  FMUL.FTZ R33, R39.reuse, R88 ;  /* 0x0000005827217220 */ /* 0x050fe20000410000 */
[C---:B0-----:R-:W-:Y:S01]  /*16fa0*/  FMUL.FTZ R35, R39.reuse, R90 ;  /* 0x0000005a27237220 */ /* 0x041fe20000410000 */
[C---:B-1----:R-:W-:Y:S01]  /*16fb0*/  FMUL.FTZ R37, R39.reuse, R92 ;  /* 0x0000005c27257220 */ /* 0x042fe20000410000 */
        /* <DEDUP_REMOVED lines=80> */
[----:B------:R-:W-:Y:S01]  /*174c0*/  FMUL.FTZ R39, R39, R12 ;  /* 0x0000000c27277220 */ /* 0x000fe20000410000 */
[----:B------:R-:W-:Y:S04]  /*174d0*/  ST.E desc[UR40][R152.64+0x3c8], R11 ;  /* 0x0003c80b98007985 */ /* 0x000fe8000c101928 */
[----:B------:R-:W-:Y:S04]  /*174e0*/  ST.E desc[UR40][R152.64+0x3ec], R13 ;  /* 0x0003ec0d98007985 */ /* 0x000fe8000c101928 */
        /* <DEDUP_REMOVED lines=9> */
[----:B---3--:R3:W-:Y:S04]  /*17580*/  ST.E desc[UR40][R152.64+0x240], R15 ;  /* 0x0002400f98007985 */ /* 0x0087e8000c101928 */
[----:B0-----:R-:W4:Y:S04]  /*17590*/  LD.E R25, desc[UR40][R4.64] ;  /* 0x0000002804197980 */ /* 0x001f28000c101900 */
[----:B------:R-:W5:Y:S04]  /*175a0*/  LD.E R12, desc[UR40][R152.64+0x1e8] ;  /* 0x0001e828980c7980 */ /* 0x000f68000c101900 */
[----:B------:R-:W5:Y:S04]  /*175b0*/  LD.E.64 R10, desc[UR40][R152.64+0xa8] ;  /* 0x0000a828980a7980 */ /* 0x000f68000c101b00 */
[----:B----4-:R0:W-:Y:S04]  /*175c0*/  ST.E desc[UR40][R4.64], R25 ;  /* 0x0000001904007985 */ /* 0x0101e8000c101928 */
[----:B-1----:R-:W4:Y:S04]  /*175d0*/  LD.E R27, desc[UR40][R6.64] ;  /* 0x00000028061b7980 */ /* 0x002f28000c101900 */
[----:B----4-:R1:W-:Y:S04]  /*175e0*/  ST.E desc[UR40][R6.64], R27 ;  /* 0x0000001b06007985 */ /* 0x0103e8000c101928 */
[----:B--2---:R-:W2:Y:S04]  /*175f0*/  LD.E R29, desc[UR40][R8.64] ;  /* 0x00000028081d7980 */ /* 0x004ea8000c101900 */
[----:B--2---:R2:W-:Y:S04]  /*17600*/  ST.E desc[UR40][R8.64], R29 ;  /* 0x0000001d08007985 */ /* 0x0045e8000c101928 */
[----:B------:R-:W4:Y:S04]  /*17610*/  LD.E R13, desc[UR40][R152.64+0x250] ;  /* 0x00025028980d7980 */ /* 0x000f28000c101900 */
[----:B------:R-:W5:Y:S04]  /*17620*/  LD.E R14, desc[UR40][R152.64+0x254] ;  /* 0x00025428980e7980 */ /* 0x000f68000c101900 */
[----:B---3--:R-:W3:Y:S04]  /*17630*/  LD.E R15, desc[UR40][R152.64+0x258] ;  /* 0x00025828980f7980 */ /* 0x008ee8000c101900 */
[----:B------:R-:W3:Y:S04]  /*17640*/  LD.E R20, desc[UR40][R152.64+0x25c] ;  /* 0x00025c2898147980 */ /* 0x000ee8000c101900 */
[----:B------:R-:W3:Y:S04]  /*17650*/  LD.E R21, desc[UR40][R152.64+0x260] ;  /* 0x0002602898157980 */ /* 0x000ee8000c101900 */
[----:B------:R-:W3:Y:S04]  /*17660*/  LD.E R24, desc[UR40][R152.64+0x264] ;  /* 0x0002642898187980 */ /* 0x000ee8000c101900 */
[----:B0-----:R-:W3:Y:S04]  /*17670*/  LD.E R25, desc[UR40][R152.64+0x268] ;  /* 0x0002682898197980 */ /* 0x001ee8000c101900 */
[----:B------:R-:W3:Y:S04]  /*17680*/  LD.E R26, desc[UR40][R152.64+0x26c] ;  /* 0x00026c28981a7980 */ /* 0x000ee8000c101900 */
[----:B-1----:R-:W3:Y:S04]  /*17690*/  LD.E R27, desc[UR40][R152.64+0x270] ;  /* 0x00027028981b7980 */ /* 0x002ee8000c101900 */
[----:B------:R-:W3:Y:S04]  /*176a0*/  LD.E R28, desc[UR40][R152.64+0x274] ;  /* 0x00027428981c7980 */ /* 0x000ee8000c101900 */
[----:B--2---:R-:W2:Y:S04]  /*176b0*/  LD.E R29, desc[UR40][R152.64+0x278] ;  /* 0x00027828981d7980 */ /* 0x004ea8000c101900 */
        /* <DEDUP_REMOVED lines=113> */
[----:B----4-:R-:W-:Y:S04]  /*17dd0*/  ST.E desc[UR40][R152.64+0x250], R13 ;  /* 0x0002500d98007985 */ /* 0x010fe8000c101928 */
[----:B-----5:R-:W-:Y:S04]  /*17de0*/  ST.E desc[UR40][R152.64+0x254], R14 ;  /* 0x0002540e98007985 */ /* 0x020fe8000c101928 */
[----:B---3--:R-:W-:Y:S04]  /*17df0*/  ST.E desc[UR40][R152.64+0x258], R15 ;  /* 0x0002580f98007985 */ /* 0x008fe8000c101928 */
[----:B------:R-:W-:Y:S04]  /*17e00*/  ST.E desc[UR40][R152.64+0x25c], R20 ;  /* 0x00025c1498007985 */ /* 0x000fe8000c101928 */
[----:B------:R-:W-:Y:S04]  /*17e10*/  ST.E desc[UR40][R152.64+0x260], R21 ;  /* 0x0002601598007985 */ /* 0x000fe8000c101928 */
[----:B------:R0:W-:Y:S04]  /*17e20*/  ST.E desc[UR40][R152.64+0x264], R24 ;  /* 0x0002641898007985 */ /* 0x0001e8000c101928 */
[----:B------:R-:W-:Y:S04]  /*17e30*/  ST.E desc[UR40][R152.64+0x268], R25 ;  /* 0x0002681998007985 */ /* 0x000fe8000c101928 */
[----:B------:R-:W-:Y:S04]  /*17e40*/  ST.E desc[UR40][R152.64+0x26c], R26 ;  /* 0x00026c1a98007985 */ /* 0x000fe8000c101928 */
[----:B------:R-:W-:Y:S04]  /*17e50*/  ST.E desc[UR40][R152.64+0x270], R27 ;  /* 0x0002701b98007985 */ /* 0x000fe8000c101928 */
[----:B------:R1:W-:Y:S04]  /*17e60*/  ST.E desc[UR40][R152.64+0x274], R28 ;  /* 0x0002741c98007985 */ /* 0x0003e8000c101928 */
[----:B--2---:R2:W-:Y:S04]  /*17e70*/  ST.E desc[UR40][R152.64+0x278], R29 ;  /* 0x0002781d98007985 */ /* 0x0045e8000c101928 */
        /* <DEDUP_REMOVED lines=115> */
[----:B--2---:R-:W2:Y:S04]  /*185b0*/  LD.E R29, desc[UR40][R152.64+0x254] ;  /* 0x00025428981d7980 */ /* 0x004ea8000c101900 */
[----:B---3--:R-:W2:Y:S04]  /*185c0*/  LD.E R30, desc[UR40][R152.64+0x258] ;  /* 0x00025828981e7980 */ /* 0x008ea8000c101900 */
[----:B----4-:R-:W2:Y:S04]  /*185d0*/  LD.E R31, desc[UR40][R152.64+0x25c] ;  /* 0x00025c28981f7980 */ /* 0x010ea8000c101900 */
        /* <DEDUP_REMOVED lines=536> */
[----:B------:R1:W-:Y:S04]  /*1a760*/  ST.E desc[UR40][R8.64], R27 ;  /* 0x0000001b08007985 */ /* 0x0003e8000c101928 */
[----:B------:R-:W2:Y:S04]  /*1a770*/  LD.E R10, desc[UR40][R152.64+0x240] ;  /* 0x00024028980a7980 */ /* 0x000ea8000c101900 */
[----:B------:R-:W-:Y:S04]  /*1a780*/  ST.E desc[UR40][R152.64+0x250], R28 ;  /* 0x0002501c98007985 */ /* 0x000fe8000c101928 */
[----:B------:R3:W-:Y:S04]  /*1a790*/  ST.E desc[UR40][R152.64+0x254], R29 ;  /* 0x0002541d98007985 */ /* 0x0007e8000c101928 */
[----:B------:R-:W-:Y:S04]  /*1a7a0*/  ST.E desc[UR40][R152.64+0x258], R30 ;  /* 0x0002581e98007985 */ /* 0x000fe8000c101928 */
[----:B------:R4:W-:Y:S04]  /*1a7b0*/  ST.E desc[UR40][R152.64+0x25c], R31 ;  /* 0x00025c1f98007985 */ /* 0x0009e8000c101928 */
[----:B------:R-:W-:Y:S04]  /*1a7c0*/  ST.E desc[UR40][R152.64+0x260], R32 ;  /* 0x0002602098007985 */ /* 0x000fe8000c101928 */
        /* <DEDUP_REMOVED lines=119> */
[----:B--2---:R-:W-:Y:S04]  /*1af40*/  ST.E desc[UR40][R152.64+0x240], R10 ;  /* 0x0002400a98007985 */ /* 0x004fe8000c101928 */
[----:B------:R-:W2:Y:S04]  /*1af50*/  LD.E R11, desc[UR40][R4.64] ;  /* 0x00000028040b7980 */ /* 0x000ea8000c101900 */
[----:B--2---:R2:W-:Y:S04]  /*1af60*/  ST.E desc[UR40][R4.64], R11 ;  /* 0x0000000b04007985 */ /* 0x0045e8000c101928 */
[----:B------:R-:W3:Y:S04]  /*1af70*/  LD.E R13, desc[UR40][R6.64] ;  /* 0x00000028060d7980 */ /* 0x000ee8000c101900 */
[----:B---3--:R3:W-:Y:S04]  /*1af80*/  ST.E desc[UR40][R6.64], R13 ;  /* 0x0000000d06007985 */ /* 0x0087e8000c101928 */
[----:B------:R-:W4:Y:S04]  /*1af90*/  LD.E R15, desc[UR40][R8.64] ;  /* 0x00000028080f7980 */ /* 0x000f28000c101900 */
[----:B----4-:R4:W-:Y:S04]  /*1afa0*/  ST.E desc[UR40][R8.64], R15 ;  /* 0x0000000f08007985 */ /* 0x0109e8000c101928 */
[----:B------:R-:W4:Y:S04]  /*1afb0*/  LD.E R21, desc[UR40][R152.64+0x250] ;  /* 0x0002502898157980 */ /* 0x000f28000c101900 */
[----:B0-----:R-:W4:Y:S04]  /*1afc0*/  LD.E R25, desc[UR40][R152.64+0x254] ;  /* 0x0002542898197980 */ /* 0x001f28000c101900 */
[----:B-1----:R-:W4:Y:S04]  /*1afd0*/  LD.E R27, desc[UR40][R152.64+0x258] ;  /* 0x00025828981b7980 */ /* 0x002f28000c101900 */
[----:B------:R-:W4:Y:S04]  /*1afe0*/  LD.E R29, desc[UR40][R152.64+0x25c] ;  /* 0x00025c28981d7980 */ /* 0x000f28000c101900 */
[----:B------:R-:W4:Y:S04]  /*1aff0*/  LD.E R31, desc[UR40][R152.64+0x260] ;  /* 0x00026028981f7980 */ /* 0x000f28000c101900 */
[----:B-----5:R-:W5:Y:S04]  /*1b000*/  LD.E R33, desc[UR40][R152.64+0x264] ;  /* 0x0002642898217980 */ /* 0x020f68000c101900 */
        /* <DEDUP_REMOVED lines=118> */
[----:B------:R0:W-:Y:S04]  /*1b770*/  ST.E desc[UR40][R152.64+0x250], R21 ;  /* 0x0002501598007985 */ /* 0x0001e8000c101928 */
[----:B------:R0:W-:Y:S04]  /*1b780*/  ST.E desc[UR40][R152.64+0x254], R25 ;  /* 0x0002541998007985 */ /* 0x0001e8000c101928 */
[----:B------:R0:W-:Y:S04]  /*1b790*/  ST.E desc[UR40][R152.64+0x258], R27 ;  /* 0x0002581b98007985 */ /* 0x0001e8000c101928 */
[----:B------:R0:W-:Y:S04]  /*1b7a0*/  ST.E desc[UR40][R152.64+0x25c], R29 ;  /* 0x00025c1d98007985 */ /* 0x0001e8000c101928 */
[----:B------:R0:W-:Y:S04]  /*1b7b0*/  ST.E desc[UR40][R152.64+0x260], R31 ;  /* 0x0002601f98007985 */ /* 0x0001e8000c101928 */
[----:B-----5:R0:W-:Y:S04]  /*1b7c0*/  ST.E desc[UR40][R152.64+0x264], R33 ;  /* 0x0002642198007985 */ /* 0x0201e8000c101928 */
        /* <DEDUP_REMOVED lines=134> */
.L_x_6271:
[----:B------:R-:W-:Y:S05]  /*1c030*/  BSYNC B0 ;  /* 0x0000000000007941 */ /* 0x000fea0003800000 */
.L_x_6270:
[----:B------:R-:W-:Y:S05]  /*1c040*/  @P1 BRA `(.L_x_6272) ;  /* 0xffffff6400fc1947 */ /* 0x000fea000383ffff */
.L_x_6253:
[----:B------:R-:W-:-:S13]  /*1c050*/  ISETP.GE.AND P1, PT, R0, UR46, PT ;  /* 0x0000002e00007c0c */ /* 0x000fda000bf26270 */
[----:B------:R-:W-:Y:S05]  /*1c060*/  @!P1 BRA `(.L_x_6273) ;  /* 0x000000a400a49947 */ /* 0x000fea0003800000 */
.L_x_6302:
[----:B01----:R-:W2:Y:S04]  /*1c070*/  LD.E R3, desc[UR40][R152.64+0x1e8] ;  /* 0x0001e82898037980 */ /* 0x003ea8000c101900 */
[----:B0-----:R-:W3:Y:S04]  /*1c080*/  LD.E R4, desc[UR40][R152.64+0x1f0] ;  /* 0x0001f02898047980 */ /* 0x001ee8000c101900 */
        /* <DEDUP_REMOVED lines=18> */
.L_x_6275:
[----:B------:R-:W-:Y:S05]  /*1c1b0*/  BSYNC B0 ;  /* 0x0000000000007941 */ /* 0x000fea0003800000 */
.L_x_6274:
        /* <DEDUP_REMOVED lines=13> */
.L_x_6277:
[----:B------:R-:W-:Y:S05]  /*1c290*/  BSYNC B0 ;  /* 0x0000000000007941 */ /* 0x000fea0003800000 */
.L_x_6276:
        /* <DEDUP_REMOVED lines=8> */
.L_x_6279:
[----:B------:R-:W-:Y:S05]  /*1c320*/  BSYNC B0 ;  /* 0x0000000000007941 */ /* 0x000fea0003800000 */
.L_x_6278:
[----:B------:R-:W2:Y:S04]  /*1c330*/  LD.E R13, desc[UR40][R152.64+0x1e8] ;  /* 0x0001e828980d7980 */ /* 0x000ea8000c101900 */
[----:B0----5:R-:W2:Y:S01]  /*1c340*/  LD.E.64 R6, desc[UR40][R152.64+0xa0] ;  /* 0x0000a02898067980 */ /* 0x021ea2000c101b00 */
        /* <DEDUP_REMOVED lines=8> */
[C---:B------:R-:W-:Y:S02]  /*1c3d0*/  R2UR UR6, R6.reuse ;  /* 0x00000000060672ca */ /* 0x040fe400000e0000 */
[----:B------:R0:W-:Y:S01]  /*1c3e0*/  ST.E desc[UR40][R152.64+0x80], RZ ;  /* 0x000080ff98007985 */ /* 0x0001e2000c101928 */
[----:B------:R-:W-:Y:S01]  /*1c3f0*/  WARPGROUP.ARRIVE ;  /* 0x00000000000079c5 */ /* 0x000fe20000000000 */
[----:B------:R-:W-:Y:S02]  /*1c400*/  VIADD R12, R6, 0x2 ;  /* 0x00000002060c7836 */ /* 0x000fe40000000000 */
[----:B------:R-:W-:Y:S01]  /*1c410*/  IMAD.MOV.U32 R13, RZ, RZ, R7 ;  /* 0x000000ffff0d7224 */ /* 0x000fe200078e0007 */
[----:B---3--:R-:W-:Y:S02]  /*1c420*/  R2UR UR4, R14 ;  /* 0x000000000e0472ca */ /* 0x008fe400000e0000 */
[----:B------:R-:W-:-:S13]  /*1c430*/  R2UR UR5, R15 ;  /* 0x000000000f0572ca */ /* 0x000fda00000e0000 */
[----:B------:R-:W-:Y:S01]  /*1c440*/  HGMMA.64x64x16.F32.BF16 R24, gdesc[UR4], RZ, !UPT, gsb0 ;  /* 0x00e00000041879f0 */ /* 0x000fe2000c0018ff */
[----:B----4-:R-:W-:Y:S01]  /*1c450*/  VIADD R4, R4, 0x2 ;  /* 0x0000000204047836 */ /* 0x010fe20000000000 */
[----:B------:R-:W-:Y:S02]  /*1c460*/  R2UR UR6, R12 ;  /* 0x000000000c0672ca */ /* 0x000fe400000e0000 */
[----:B------:R-:W-:Y:S02]  /*1c470*/  R2UR UR7, R13 ;  /* 0x000000000d0772ca */ /* 0x000fe400000e0000 */
[----:B------:R-:W-:Y:S01]  /*1c480*/  R2UR UR4, R4 ;  /* 0x00000000040472ca */ /* 0x000fe200000e0000 */
[----:B------:R-:W-:Y:S01]  /*1c490*/  IMAD.MOV.U32 R4, RZ, RZ, 0x1 ;  /* 0x00000001ff047424 */ /* 0x000fe200078e00ff */
        /* <DEDUP_REMOVED lines=35> */
.L_x_6282:
[----:B------:R-:W-:Y:S05]  /*1c6d0*/  BSYNC B0 ;  /* 0x0000000000007941 */ /* 0x000fea0003800000 */
.L_x_6281:
        /* <DEDUP_REMOVED lines=13> */
.L_x_6284:
[----:B------:R-:W-:Y:S05]  /*1c7b0*/  BSYNC B0 ;  /* 0x0000000000007941 */ /* 0x000fea0003800000 */
.L_x_6283:
        /* <DEDUP_REMOVED lines=8> */
.L_x_6286:
[----:B------:R-:W-:Y:S05]  /*1c840*/  BSYNC B0 ;  /* 0x0000000000007941 */ /* 0x000fea0003800000 */
.L_x_6285:
[----:B------:R-:W2:Y:S04]  /*1c850*/  LD.E R12, desc[UR40][R152.64+0x88] ;  /* 0x00008828980c7980 */ /* 0x000ea8000c101900 */
[----:B-1---5:R-:W3:Y:S04]  /*1c860*/  LD.E R5, desc[UR40][R152.64+0x1e8] ;  /* 0x0001e82898057980 */ /* 0x022ee8000c101900 */
[----:B------:R-:W3:Y:S04]  /*1c870*/  LD.E.64 R6, desc[UR40][R152.64+0xb8] ;  /* 0x0000b82898067980 */ /* 0x000ee8000c101b00 */
[----:B------:R-:W4:Y:S04]  /*1c880*/  LD.E.64 R14, desc[UR40][R152.64+0xb0] ;  /* 0x0000b028980e7980 */ /* 0x000f28000c101b00 */
[----:B------:R-:W4:Y:S04]  /*1c890*/  LD.E.64 R20, desc[UR40][R152.64+0xb0] ;  /* 0x0000b02898147980 */ /* 0x000f28000c101b00 */
[----:B------:R-:W4:Y:S04]  /*1c8a0*/  LD.E.64 R8, desc[UR40][R152.64+0xb0] ;  /* 0x0000b02898087980 */ /* 0x000f28000c101b00 */
[----:B------:R-:W4:Y:S01]  /*1c8b0*/  LD.E.64 R10, desc[UR40][R152.64+0xb0] ;  /* 0x0000b028980a7980 */ /* 0x000f22000c101b00 */
[----:B------:R-:W-:Y:S05]  /*1c8c0*/  WARPSYNC.ALL ;  /* 0x0000000000007948 */ /* 0x000fea0003800000 */
[----:B--2---:R-:W-:-:S02]  /*1c8d0*/  ISETP.NE.U32.AND P1, PT, R12, RZ, PT ;  /* 0x000000ff0c00720c */ /* 0x004fc40003f25070 */
[----:B------:R-:W2:Y:S01]  /*1c8e0*/  LD.E.64 R12, desc[UR40][R152.64+0xb0] ;  /* 0x0000b028980c7980 */ /* 0x000ea2000c101b00 */
[----:B---3--:R-:W-:Y:S01]  /*1c8f0*/  IMAD R6, R5, 0x1000, R6 ;  /* 0x0000100005067824 */ /* 0x008fe200078e0206 */
[----:B------:R-:W-:Y:S02]  /*1c900*/  R2UR UR7, R7 ;  /* 0x00000000070772ca */ /* 0x000fe400000e0000 */
[----:B----4-:R-:W-:Y:S02]  /*1c910*/  R2UR UR4, R14 ;  /* 0x000000000e0472ca */ /* 0x010fe400000e0000 */
[----:B------:R-:W-:Y:S02]  /*1c920*/  R2UR UR6, R6 ;  /* 0x00000000060672ca */ /* 0x000fe400000e0000 */
[----:B------:R-:W-:Y:S01]  /*1c930*/  R2UR UR5, R15 ;  /* 0x000000000f0572ca */ /* 0x000fe200000e0000 */
[----:B------:R-:W-:Y:S02]  /*1c940*/  WARPGROUP.ARRIVE ;  /* 0x00000000000079c5 */ /* 0x000fe40000000000 */
[----:B------:R-:W-:-:S10]  /*1c950*/  VOTEU.ANY UP0, P1 ;  /* 0x00000000003f7886 */ /* 0x000fd40000800100 */
[----:B------:R-:W-:Y:S01]  /*1c960*/  HGMMA.64x64x16.F32.BF16 R24, gdesc[UR4], R24, UP0, gsb0 ;  /* 0x00e00000041879f0 */ /* 0x000fe2000b801818 */
        /* <DEDUP_REMOVED lines=37> */
[----:B------:R-:W-:Y:S02]  /*1cbc0*/  IMAD.MOV.U32 R57, RZ, RZ, R7 ;  /* 0x000000ffff397224 */ /* 0x000fe400078e0007 */
[----:B--2---:R-:W-:Y:S01]  /*1cbd0*/  VIADD R12, R12, 0x200 ;  /* 0x000002000c0c7836 */ /* 0x004fe20000000000 */
[----:B------:R-:W-:Y:S02]  /*1cbe0*/  R2UR UR6, R56 ;  /* 0x00000000380672ca */ /* 0x000fe400000e0000 */
[----:B------:R-:W-:Y:S02]  /*1cbf0*/  R2UR UR7, R57 ;  /* 0x00000000390772ca */ /* 0x000fe400000e0000 */
[----:B------:R-:W-:-:S02]  /*1cc00*/  R2UR UR4, R12 ;  /* 0x000000000c0472ca */ /* 0x000fc400000e0000 */
        /* <DEDUP_REMOVED lines=10> */
[----:B---3--:R-:W-:Y:S01]  /*1ccb0*/  VIADD R14, R14, 0x202 ;  /* 0x000002020e0e7836 */ /* 0x008fe20000000000 */
[----:B------:R-:W-:-:S04]  /*1ccc0*/  R2UR UR5, R15 ;  /* 0x000000000f0572ca */ /* 0x000fc800000e0000 */
        /* <DEDUP_REMOVED lines=10> */
[----:B----4-:R-:W-:Y:S01]  /*1cd70*/  VIADD R20, R20, 0x204 ;  /* 0x0000020414147836 */ /* 0x010fe20000000000 */
[----:B------:R-:W-:-:S04]  /*1cd80*/  R2UR UR5, R21 ;  /* 0x00000000150572ca */ /* 0x000fc800000e0000 */
        /* <DEDUP_REMOVED lines=10> */
[----:B------:R-:W-:Y:S01]  /*1ce30*/  VIADD R8, R8, 0x206 ;  /* 0x0000020608087836 */ /* 0x000fe20000000000 */
        /* <DEDUP_REMOVED lines=11> */
[----:B--2---:R-:W-:Y:S01]  /*1cef0*/  VIADD R10, R10, 0x400 ;  /* 0x000004000a0a7836 */ /* 0x004fe20000000000 */
[----:B------:R-:W-:-:S04]  /*1cf00*/  R2UR UR5, R11 ;  /* 0x000000000b0572ca */ /* 0x000fc800000e0000 */
        /* <DEDUP_REMOVED lines=92> */
[----:B------:R1:W0:Y:S01]  /*1d4d0*/  SHFL.IDX PT, R5, R58, RZ, 0x1f ;  /* 0x00001fff3a057589 */ /* 0x00022200000e0000 */
        /* <DEDUP_REMOVED lines=13> */
[----:B------:R-:W2:Y:S04]  /*1d5b0*/  LD.E.64 R56, desc[UR40][R152.64+0xb0] ;  /* 0x0000b02898387980 */ /* 0x000ea8000c101b00 */
        /* <DEDUP_REMOVED lines=8> */
[----:B------:R-:W-:Y:S02]  /*1d640*/  R2UR UR6, R20 ;  /* 0x00000000140672ca */ /* 0x000fe400000e0000 */
[----:B---3--:R-:W-:Y:S02]  /*1d650*/  IADD3 R8, R59, 0x800, R8 ;  /* 0x000008003b087810 */ /* 0x008fe40007ffe008 */
[----:B------:R-:W-:Y:S02]  /*1d660*/  R2UR UR5, R9 ;  /* 0x00000000090572ca */ /* 0x000fe400000e0000 */
[----:B------:R-:W-:Y:S01]  /*1d670*/  R2UR UR4, R8 ;  /* 0x00000000080472ca */ /* 0x000fe200000e0000 */
[----:B------:R-:W-:Y:S02]  /*1d680*/  WARPGROUP.DEPBAR.LE gsb0, 0x0 ;  /* 0x00008000000079c5 */ /* 0x000fe40000010000 */
[----:B------:R-:W3:Y:S04]  /*1d690*/  LD.E.64 R14, desc[UR40][R152.64+0xb0] ;  /* 0x0000b028980e7980 */ /* 0x000ee8000c101b00 */
[----:B------:R-:W-:Y:S01]  /*1d6a0*/  ST.E desc[UR40][R152.64+0x88], R4 ;  /* 0x0000880498007985 */ /* 0x000fe2000c101928 */
[----:B------:R-:W-:-:S06]  /*1d6b0*/  WARPGROUP.ARRIVE ;  /* 0x00000000000079c5 */ /* 0x000fcc0000000000 */
[----:B------:R-:W-:Y:S01]  /*1d6c0*/  HGMMA.64x64x16.F32.BF16 R24, gdesc[UR4], R24, gsb0 ;  /* 0x00e00000041879f0 */ /* 0x000fe20008001818 */
[----:B------:R-:W-:Y:S01]  /*1d6d0*/  SEL R61, R61, 0x6, !P1 ;  /* 0x000000063d3d7807 */ /* 0x000fe20004800000 */
[----:B------:R-:W-:-:S04]  /*1d6e0*/  IMAD.MOV.U32 R21, RZ, RZ, R7 ;  /* 0x000000ffff157224 */ /* 0x000fc800078e0007 */
[----:B------:R-:W-:Y:S01]  /*1d6f0*/  IMAD.IADD R20, R58, 0x1, R61 ;  /* 0x000000013a147824 */ /* 0x000fe200078e023d */
[----:B------:R-:W-:-:S04]  /*1d700*/  R2UR UR7, R21 ;  /* 0x00000000150772ca */ /* 0x000fc800000e0000 */
[----:B------:R-:W-:Y:S02]  /*1d710*/  R2UR UR6, R20 ;  /* 0x00000000140672ca */ /* 0x000fe400000e0000 */
[----:B----4-:R-:W-:Y:S02]  /*1d720*/  IADD3 R10, R61, 0x800, R10 ;  /* 0x000008003d0a7810 */ /* 0x010fe40007ffe00a */
[----:B------:R-:W-:Y:S02]  /*1d730*/  R2UR UR5, R11 ;  /* 0x000000000b0572ca */ /* 0x000fe400000e0000 */
[----:B------:R-:W-:Y:S01]  /*1d740*/  R2UR UR4, R10 ;  /* 0x000000000a0472ca */ /* 0x000fe200000e0000 */
[----:B------:R-:W-:Y:S02]  /*1d750*/  WARPGROUP.DEPBAR.LE gsb0, 0x0 ;  /* 0x00008000000079c5 */ /* 0x000fe40000010000 */
[----:B------:R-:W4:Y:S04]  /*1d760*/  LD.E.64 R8, desc[UR40][R152.64+0xb0] ;  /* 0x0000b02898087980 */ /* 0x000f28000c101b00 */
        /* <DEDUP_REMOVED lines=25> */
[----:B------:R-:W-:Y:S02]  /*1d900*/  R2UR UR6, R20 ;  /* 0x00000000140672ca */ /* 0x000fe400000e0000 */
[----:B--2---:R-:W-:Y:S02]  /*1d910*/  IADD3 R56, R5, 0xa00, R56 ;  /* 0x00000a0005387810 */ /* 0x004fe40007ffe038 */
        /* <DEDUP_REMOVED lines=19> */
[----:B------:R-:W-:Y:S02]  /*1da50*/  IMAD.IADD R56, R61, 0x1, R58 ;  /* 0x000000013d387824 */ /* 0x000fe400078e023a */
[----:B------:R-:W-:-:S03]  /*1da60*/  IMAD.MOV.U32 R57, RZ, RZ, R7 ;  /* 0x000000ffff397224 */ /* 0x000fc600078e0007 */
[----:B------:R-:W-:Y:S02]  /*1da70*/  R2UR UR6, R56 ;  /* 0x00000000380672ca */ /* 0x000fe400000e0000 */
        /* <DEDUP_REMOVED lines=130> */
[----:B------:R-:W-:-:S02]  /*1e2a0*/  WARPGROUP.DEPBAR.LE gsb0, 0x0 ;  /* 0x00008000000079c5 */ /* 0x000fc40000010000 */
        /* <DEDUP_REMOVED lines=9> */
[----:B------:R-:W2:Y:S04]  /*1e340*/  LDL R64, [R1+0xec] ;  /* 0x0000ec0001407983 */ /* 0x000ea80000100800 */
[----:B------:R-:W3:Y:S04]  /*1e350*/  LDL.64 R12, [R1+0x110] ;  /* 0x00011000010c7983 */ /* 0x000ee80000100a00 */
[----:B0-----:R-:W4:Y:S04]  /*1e360*/  LD.E.64 R4, desc[UR40][R152.64+0x120] ;  /* 0x0001202898047980 */ /* 0x001f28000c101b00 */
[----:B------:R-:W2:Y:S04]  /*1e370*/  LDL R56, [R1+0x70] ;  /* 0x0000700001387983 */ /* 0x000ea80000100800 */
[----:B------:R-:W2:Y:S04]  /*1e380*/  LDL R57, [R1+0x118] ;  /* 0x0001180001397983 */ /* 0x000ea80000100800 */
[----:B------:R-:W2:Y:S04]  /*1e390*/  LDL.128 R8, [R1+0x100] ;  /* 0x0001000001087983 */ /* 0x000ea80000100c00 */
[----:B----4-:R-:W4:Y:S04]  /*1e3a0*/  LD.E R59, desc[UR40][R4.64] ;  /* 0x00000028043b7980 */ /* 0x010f28000c101900 */
[----:B------:R-:W4:Y:S01]  /*1e3b0*/  LDL.128 R4, [R1+0xf0] ;  /* 0x0000f00001047983 */ /* 0x000f220000100c00 */
[----:B---3--:R-:W-:-:S02]  /*1e3c0*/  ISETP.NE.AND P1, PT, R12, 0x1, PT ;  /* 0x000000010c00780c */ /* 0x008fc40003f25270 */
[----:B--2---:R-:W-:Y:S01]  /*1e3d0*/  ISETP.GE.AND P2, PT, R9, 0x1, PT ;  /* 0x000000010900780c */ /* 0x004fe20003f46270 */
[----:B------:R-:W-:Y:S01]  /*1e3e0*/  BSSY B0, `(.L_x_6288) ;  /* 0x0000079000007945 */ /* 0x000fe20003800000 */
[-C--:B----4-:R-:W-:Y:S01]  /*1e3f0*/  FMUL.FTZ R14, R24, R59.reuse ;  /* 0x0000003b180e7220 */ /* 0x090fe20000410000 */
[-C--:B------:R-:W-:Y:S01]  /*1e400*/  FMUL.FTZ R24, R28, R59.reuse ;  /* 0x0000003b1c187220 */ /* 0x080fe20000410000 */
[-C--:B------:R-:W-:Y:S01]  /*1e410*/  FMUL.FTZ R28, R35, R59.reuse ;  /* 0x0000003b231c7220 */ /* 0x080fe20000410000 */
[----:B------:R-:W-:Y:S01]  /*1e420*/  SHF.R.S32.HI R35, RZ, 0x1f, R64 ;  /* 0x0000001fff237819 */ /* 0x000fe20000011440 */
[-C--:B------:R-:W-:Y:S01]  /*1e430*/  FMUL.FTZ R61, R33, R59.reuse ;  /* 0x0000003b213d7220 */ /* 0x080fe20000410000 */
[-C--:B------:R-:W-:Y:S02]  /*1e440*/  FMUL.FTZ R21, R25, R59.reuse ;  /* 0x0000003b19157220 */ /* 0x080fe40000410000 */
[----:B------:R-:W-:Y:S01]  /*1e450*/  LEA.HI R33, R35, R64, RZ, 0x7 ;  /* 0x0000004023217211 */ /* 0x000fe200078f38ff */
[-C--:B------:R-:W-:Y:S01]  /*1e460*/  FMUL.FTZ R25, R30, R59.reuse ;  /* 0x0000003b1e197220 */ /* 0x080fe20000410000 */
[----:B------:R-:W-:-:S02]  /*1e470*/  FMUL.FTZ R30, R39, R59 ;  /* 0x0000003b271e7220 */ /* 0x000fc40000410000 */
[----:B------:R-:W-:Y:S01]  /*1e480*/  LOP3.LUT R39, R33, 0xffffff80, RZ, 0xc0, !PT ;  /* 0xffffff8021277812 */ /* 0x000fe200078ec0ff */
[----:B------:R-:W-:-:S04]  /*1e490*/  FMUL.FTZ R58, R29, R59 ;  /* 0x0000003b1d3a7220 */ /* 0x000fc80000410000 */
[----:B------:R-:W-:Y:S02]  /*1e4a0*/  IMAD.IADD R39, R64, 0x1, -R39 ;  /* 0x0000000140277824 */ /* 0x000fe400078e0a27 */
[-C--:B------:R-:W-:Y:S01]  /*1e4b0*/  FMUL.FTZ R29, R38, R59.reuse ;  /* 0x0000003b261d7220 */ /* 0x080fe20000410000 */
[-C--:B------:R-:W-:Y:S01]  /*1e4c0*/  FMUL.FTZ R63, R41, R59.reuse ;  /* 0x0000003b293f7220 */ /* 0x080fe20000410000 */
[----:B------:R-:W-:Y:S02]  /*1e4d0*/  LEA.HI R41, R35, R64, RZ, 0x2 ;  /* 0x0000004023297211 */ /* 0x000fe400078f10ff */
[----:B------:R-:W-:Y:S01]  /*1e4e0*/  SHF.R.S32.HI R38, RZ, 0x1f, R39 ;  /* 0x0000001fff267819 */ /* 0x000fe20000011427 */
[-C--:B------:R-:W-:Y:S01]  /*1e4f0*/  FMUL.FTZ R62, R40, R59.reuse ;  /* 0x0000003b283e7220 */ /* 0x080fe20000410000 */
[----:B------:R-:W-:Y:S02]  /*1e500*/  FMUL.FTZ R15, R26, R59 ;  /* 0x0000003b1a0f7220 */ /* 0x000fe40000410000 */
[----:B------:R-:W-:Y:S01]  /*1e510*/  LEA.HI R40, R38, R39, RZ, 0x2 ;  /* 0x0000002726287211 */ /* 0x000fe200078f10ff */
[-C--:B------:R-:W-:Y:S01]  /*1e520*/  FMUL.FTZ R26, R31, R59.reuse ;  /* 0x0000003b1f1a7220 */ /* 0x080fe20000410000 */
[----:B------:R-:W-:Y:S01]  /*1e530*/  LOP3.LUT R41, R41, 0xfffffffc, RZ, 0xc0, !PT ;  /* 0xfffffffc29297812 */ /* 0x000fe200078ec0ff */
[----:B------:R-:W-:Y:S01]  /*1e540*/  FMUL.FTZ R31, R42, R59 ;  /* 0x0000003b2a1f7220 */ /* 0x000fe20000410000 */
[----:B------:R-:W-:-:S02]  /*1e550*/  SHF.R.S32.HI R35, RZ, 0x2, R40 ;  /* 0x00000002ff237819 */ /* 0x000fc40000011428 */
[----:B------:R-:W-:Y:S01]  /*1e560*/  SHF.R.S32.HI R42, RZ, 0x1f, R40 ;  /* 0x0000001fff2a7819 */ /* 0x000fe20000011428 */
[----:B------:R-:W-:Y:S01]  /*1e570*/  IMAD.IADD R64, R64, 0x1, -R41 ;  /* 0x0000000140407824 */ /* 0x000fe200078e0a29 */
[----:B------:R-:W-:Y:S02]  /*1e580*/  LEA.HI R38, R38, R39, RZ, 0x5 ;  /* 0x0000002726267211 */ /* 0x000fe400078f28ff */
[----:B------:R-:W-:Y:S01]  /*1e590*/  LEA.HI R42, R42, R35, RZ, 0x3 ;  /* 0x000000232a2a7211 */ /* 0x000fe200078f18ff */
[-C--:B-1----:R-:W-:Y:S01]  /*1e5a0*/  FMUL.FTZ R60, R32, R59.reuse ;  /* 0x0000003b203c7220 */ /* 0x082fe20000410000 */
[----:B------:R-:W-:Y:S01]  /*1e5b0*/  FMUL.FTZ R32, R43, R59 ;  /* 0x0000003b2b207220 */ /* 0x000fe20000410000 */
[----:B------:R-:W-:Y:S02]  /*1e5c0*/  LEA.HI R43, R64, R64, RZ, 0x1 ;  /* 0x00000040402b7211 */ /* 0x000fe400078f08ff */
[----:B------:R-:W-:Y:S02]  /*1e5d0*/  LOP3.LUT R42, R42, 0xfffffff8, RZ, 0xc0, !PT ;  /* 0xfffffff82a2a7812 */ /* 0x000fe400078ec0ff */
[----:B------:R-:W-:-:S02]  /*1e5e0*/  SHF.R.S32.HI R41, RZ, 0x5, R38 ;  /* 0x00000005ff297819 */ /* 0x000fc40000011426 */
[----:B------:R-:W-:Y:S01]  /*1e5f0*/  LOP3.LUT R43, R43, 0x1ffffffe, RZ, 0xc0, !PT ;  /* 0x1ffffffe2b2b7812 */ /* 0x000fe200078ec0ff */
[----:B------:R-:W-:Y:S02]  /*1e600*/  IMAD.IADD R42, R35, 0x1, -R42 ;  /* 0x00000001232a7824 */ /* 0x000fe400078e0a2a */
[----:B------:R-:W-:Y:S02]  /*1e610*/  IMAD R41, R56, 0x4, R41 ;  /* 0x0000000438297824 */ /* 0x000fe400078e0229 */
[----:B------:R-:W-:Y:S02]  /*1e620*/  IMAD.IADD R43, R64, 0x1, -R43 ;  /* 0x00000001402b7824 */ /* 0x000fe400078e0a2b */
[----:B------:R-:W-:-:S04]  /*1e630*/  IMAD.U32 R42, R41, 0x10, R42 ;  /* 0x00000010292a7824 */ /* 0x000fc800078e002a */
[----:B------:R-:W-:-:S04]  /*1e640*/  IMAD R56, R43, 0x8, R42 ;  /* 0x000000082b387824 */ /* 0x000fc800078e022a */
[----:B------:R-:W-:-:S05]  /*1e650*/  @P1 IMAD.HI.U32 R38, R56, R13, RZ ;  /* 0x0000000d38261227 */ /* 0x000fca00078e00ff */
[----:B------:R-:W-:Y:S01]  /*1e660*/  @P1 SHF.R.U32.HI R56, RZ, R57, R38 ;  /* 0x00000039ff381219 */ /* 0x000fe20000011626 */
[----:B------:R-:W-:Y:S02]  /*1e670*/  IMAD.SHL.U32 R57, R0, 0x40, RZ ;  /* 0x0000004000397824 */ /* 0x000fe400078e00ff */
[-C--:B------:R-:W-:Y:S01]  /*1e680*/  FMUL.FTZ R48, R48, R59.reuse ;  /* 0x0000003b30307220 */ /* 0x080fe20000410000 */
[----:B------:R-:W-:Y:S01]  /*1e690*/  LOP3.LUT R40, R40, 0x7ffffffc, RZ, 0xc0, !PT ;  /* 0x7ffffffc28287812 */ /* 0x000fe200078ec0ff */
[-C--:B------:R-:W-:Y:S01]  /*1e6a0*/  FMUL.FTZ R20, R27, R59.reuse ;  /* 0x0000003b1b147220 */ /* 0x080fe20000410000 */
[----:B------:R-:W0:Y:S01]  /*1e6b0*/  SHFL.IDX PT, R41, R56, RZ, 0x1c1f ;  /* 0x001c1fff38297589 */ /* 0x000e2200000e0000 */
[-C--:B------:R-:W-:Y:S01]  /*1e6c0*/  FMUL.FTZ R27, R34, R59.reuse ;  /* 0x0000003b221b7220 */ /* 0x080fe20000410000 */
[-C--:B------:R-:W-:Y:S01]  /*1e6d0*/  FMUL.FTZ R34, R47, R59.reuse ;  /* 0x0000003b2f227220 */ /* 0x080fe20000410000 */
[----:B------:R-:W-:Y:S01]  /*1e6e0*/  IADD3 R13, -R57, 0x1, RZ ;  /* 0x00000001390d7810 */ /* 0x000fe20007ffe1ff */
[----:B------:R1:W2:Y:S01]  /*1e6f0*/  MUFU.TANH R47, R48 ;  /* 0x00000030002f7308 */ /* 0x0002a20000002400 */
        /* <DEDUP_REMOVED lines=8> */
[----:B-1----:R-:W-:-:S02]  /*1e780*/  IMAD.IADD R48, R39, 0x1, -R40 ;  /* 0x0000000127307824 */ /* 0x002fc400078e0a28 */
[-C--:B------:R-:W-:Y:S01]  /*1e790*/  FMUL.FTZ R50, R54, R59.reuse ;  /* 0x0000003b36327220 */ /* 0x080fe20000410000 */
[-C--:B------:R-:W-:Y:S01]  /*1e7a0*/  FMUL.FTZ R51, R55, R59.reuse ;  /* 0x0000003b37337220 */ /* 0x080fe20000410000 */
[-C--:B------:R-:W-:Y:S01]  /*1e7b0*/  FMUL.FTZ R44, R44, R59.reuse ;  /* 0x0000003b2c2c7220 */ /* 0x080fe20000410000 */
[----:B------:R-:W-:Y:S01]  /*1e7c0*/  FMUL.FTZ R45, R45, R59 ;  /* 0x0000003b2d2d7220 */ /* 0x000fe20000410000 */
[----:B------:R-:W-:Y:S01]  /*1e7d0*/  IMAD R13, R48, -0x2, R13 ;  /* 0xfffffffe300d7824 */ /* 0x000fe200078e020d */
[----:B------:R-:W1:Y:S04]  /*1e7e0*/  MUFU.TANH R14, R14 ;  /* 0x0000000e000e7308 */ /* 0x000e680000002400 */
[----:B------:R-:W-:-:S04]  /*1e7f0*/  IADD3 R38, -R4, R13, R5 ;  /* 0x0000000d04267210 */ /* 0x000fc80007ffe105 */
[----:B------:R-:W3:Y:S01]  /*1e800*/  MUFU.TANH R21, R21 ;  /* 0x0000001500157308 */ /* 0x000ee20000002400 */
[----:B------:R-:W-:-:S07]  /*1e810*/  LOP3.LUT R13, RZ, R6, RZ, 0x33, !PT ;  /* 0x00000006ff0d7212 */ /* 0x000fce00078e33ff */
        /* <DEDUP_REMOVED lines=30> */
[----:B------:R-:W-:Y:S02]  /*1ea00*/  IMAD.IADD R55, R38, 0x1, R13 ;  /* 0x0000000126377824 */ /* 0x000fe400078e020d */
        /* <DEDUP_REMOVED lines=14> */
.L_x_6291:
[----:B------:R-:W-:-:S13]  /*1eaf0*/  ISETP.NE.AND P1, PT, R9, 0x1, PT ;  /* 0x000000010900780c */ /* 0x000fda0003f25270 */
[----:B------:R-:W-:-:S05]  /*1eb00*/  @P1 IMAD.HI.U32 R38, R8, R10, RZ ;  /* 0x0000000a08261227 */ /* 0x000fca00078e00ff */
[----:B------:R-:W-:-:S07]  /*1eb10*/  @P1 SHF.R.U32.HI R8, RZ, R11, R38 ;  /* 0x0000000bff081219 */ /* 0x000fce0000011626 */
.L_x_6292:
[----:B------:R-:W-:Y:S05]  /*1eb20*/  BSYNC B1 ;  /* 0x0000000000017941 */ /* 0x000fea0003800000 */
.L_x_6290:
[----:B------:R-:W-:-:S04]  /*1eb30*/  IMAD R13, R8, R9, -R57 ;  /* 0x00000009080d7224 */ /* 0x000fc800078e0a39 */
[----:B------:R-:W-:-:S05]  /*1eb40*/  IMAD R8, R48, -0x2, R13 ;  /* 0xfffffffe30087824 */ /* 0x000fca00078e020d */
[----:B------:R-:W-:Y:S02]  /*1eb50*/  VIMNMX R7, R7, R8, !PT ;  /* 0x0000000807077248 */ /* 0x000fe40007fe0100 */
[----:B------:R-:W-:-:S07]  /*1eb60*/  VIADDMNMX R6, R8, R9, R6, PT ;  /* 0x0000000908067246 */ /* 0x000fce0003800106 */
.L_x_6289:
[----:B------:R-:W-:Y:S05]  /*1eb70*/  BSYNC B0 ;  /* 0x0000000000007941 */ /* 0x000fea0003800000 */
.L_x_6288:
[C---:B------:R-:W-:Y:S01]  /*1eb80*/  ISETP.GE.AND P1, PT, R59.reuse, 0x2, PT ;  /* 0x000000023b00780c */ /* 0x040fe20003f26270 */
[----:B------:R-:W0:Y:S01]  /*1eb90*/  SHFL.IDX PT, R56, R56, 0x1, 0x1c1f ;  /* 0x003c1f0038387f89 */ /* 0x000e2200000e0000 */
[----:B------:R-:W-:Y:S01]  /*1eba0*/  ISETP.GE.AND P3, PT, R59, 0xa, PT ;  /* 0x0000000a3b00780c */ /* 0x000fe20003f66270 */
[----:B------:R-:W-:Y:S01]  /*1ebb0*/  BSSY B0, `(.L_x_6293) ;  /* 0x0000060000007945 */ /* 0x000fe20003800000 */
[----:B------:R-:W-:Y:S02]  /*1ebc0*/  P2R R64, PR, RZ, 0x2 ;  /* 0x00000002ff407803 */ /* 0x000fe40000000000 */
[----:B------:R-:W-:Y:S02]  /*1ebd0*/  ISETP.GT.AND P1, PT, R7, 0x1, !P1 ;  /* 0x000000010700780c */ /* 0x000fe40004f24270 */
[----:B------:R-:W-:Y:S02]  /*1ebe0*/  ISETP.GE.AND P2, PT, R59, 0x9, PT ;  /* 0x000000093b00780c */ /* 0x000fe40003f46270 */
[----:B------:R-:W-:-:S02]  /*1ebf0*/  ISETP.LT.OR P1, PT, R6, 0x2, P1 ;  /* 0x000000020600780c */ /* 0x000fc40000f21670 */
[----:B------:R-:W-:Y:S02]  /*1ec00*/  P2R R67, PR, RZ, 0x4 ;  /* 0x00000004ff437803 */ /* 0x000fe40000000000 */
[----:B------:R-:W-:Y:S02]  /*1ec10*/  FSEL R38, R21, -INF , !P1 ;  /* 0xff80000015267808 */ /* 0x000fe40004800000 */
[C---:B------:R-:W-:Y:S02]  /*1ec20*/  ISETP.GT.AND P1, PT, R7.reuse, 0x9, !P3 ;  /* 0x000000090700780c */ /* 0x040fe40005f24270 */
[----:B------:R-:W-:Y:S02]  /*1ec30*/  P2R R68, PR, RZ, 0x8 ;  /* 0x00000008ff447803 */ /* 0x000fe40000000000 */
[----:B------:R-:W-:Y:S02]  /*1ec40*/  ISETP.LT.OR P1, PT, R6, 0xa, P1 ;  /* 0x0000000a0600780c */ /* 0x000fe40000f21670 */
[----:B------:R-:W-:-:S02]  /*1ec50*/  ISETP.GT.AND P2, PT, R7, 0x8, !P2 ;  /* 0x000000080700780c */ /* 0x000fc40005744270 */
[----:B------:R-:W-:Y:S01]  /*1ec60*/  ISETP.GE.AND P3, PT, R59, 0x11, PT ;  /* 0x000000113b00780c */ /* 0x000fe20003f66270 */
[----:B0-----:R-:W-:Y:S01]  /*1ec70*/  IMAD.IADD R8, R54, 0x1, R56 ;  /* 0x0000000136087824 */ /* 0x001fe200078e0238 */
[----:B------:R-:W-:Y:S02]  /*1ec80*/  FSEL R40, R58, -INF , !P1 ;  /* 0xff8000003a287808 */ /* 0x000fe40004800000 */
[----:B------:R-:W-:Y:S02]  /*1ec90*/  ISETP.LT.OR P2, PT, R6, 0x9, P2 ;  /* 0x000000090600780c */ /* 0x000fe40001741670 */
[----:B------:R-:W-:Y:S02]  /*1eca0*/  ISETP.GT.AND P1, PT, R7, 0x10, !P3 ;  /* 0x000000100700780c */ /* 0x000fe40005f24270 */
[----:B------:R-:W-:Y:S02]  /*1ecb0*/  FSEL R39, R24, -INF , !P2 ;  /* 0xff80000018277808 */ /* 0x000fe40005000000 */
        /* <DEDUP_REMOVED lines=48> */
[----:B------:R-:W-:Y:S01]  /*1efc0*/  FSEL R21, R52, -INF , !P5 ;  /* 0xff80000034157808 */ /* 0x000fe20006800000 */
[----:B------:R-:W-:Y:S01]  /*1efd0*/  IMAD.IADD R52, R55, 0x1, R56 ;  /* 0x0000000137347824 */ /* 0x000fe200078e0238 */
[----:B------:R-:W-:-:S04]  /*1efe0*/  ISETP.GE.AND P5, PT, R59, 0x1, PT ;  /* 0x000000013b00780c */ /* 0x000fc80003fa6270 */
[----:B------:R-:W-:-:S04]  /*1eff0*/  ISETP.GT.AND P6, PT, R7, RZ, !P5 ;  /* 0x000000ff0700720c */ /* 0x000fc80006fc4270 */
[----:B------:R-:W-:-:S04]  /*1f000*/  ISETP.LT.OR P6, PT, R6, 0x1, P6 ;  /* 0x000000010600780c */ /* 0x000fc800037c1670 */
[----:B-1----:R-:W-:Y:S02]  /*1f010*/  FSEL R47, R14, -INF , !P6 ;  /* 0xff8000000e2f7808 */ /* 0x002fe40007000000 */
        /* <DEDUP_REMOVED lines=17> */
.L_x_6296:
[----:B------:R-:W-:-:S13]  /*1f130*/  ISETP.NE.AND P6, PT, R9, 0x1, PT ;  /* 0x000000010900780c */ /* 0x000fda0003fc5270 */
[----:B------:R-:W-:-:S05]  /*1f140*/  @P6 IMAD.HI.U32 R10, R4, R10, RZ ;  /* 0x0000000a040a6227 */ /* 0x000fca00078e00ff */
[----:B------:R-:W-:-:S07]  /*1f150*/  @P6 SHF.R.U32.HI R4, RZ, R11, R10 ;  /* 0x0000000bff046219 */ /* 0x000fce000001160a */
.L_x_6297:
[----:B------:R-:W-:Y:S05]  /*1f160*/  BSYNC B1 ;  /* 0x0000000000017941 */ /* 0x000fea0003800000 */
.L_x_6295:
[----:B------:R-:W-:-:S04]  /*1f170*/  IMAD R5, R4, R9, -R57 ;  /* 0x0000000904057224 */ /* 0x000fc800078e0a39 */
[----:B------:R-:W-:-:S05]  /*1f180*/  IMAD R5, R48, -0x2, R5 ;  /* 0xfffffffe30057824 */ /* 0x000fca00078e0205 */
[----:B------:R-:W-:Y:S02]  /*1f190*/  VIADDMNMX R8, R5, R9, R8, PT ;  /* 0x0000000905087246 */ /* 0x000fe40003800108 */
[----:B------:R-:W-:-:S07]  /*1f1a0*/  VIMNMX R52, R52, R5, !PT ;  /* 0x0000000534347248 */ /* 0x000fce0007fe0100 */
.L_x_6294:
[----:B------:R-:W-:Y:S05]  /*1f1b0*/  BSYNC B0 ;  /* 0x0000000000007941 */ /* 0x000fea0003800000 */
.L_x_6293:
[----:B------:R-:W2:Y:S01]  /*1f1c0*/  LD.E.64 R6, desc[UR40][R152.64+0x200] ;  /* 0x0002002898067980 */ /* 0x000ea2000c101b00 */
[----:B------:R-:W-:Y:S02]  /*1f1d0*/  ISETP.GT.AND P5, PT, R52, RZ, !P5 ;  /* 0x000000ff3400720c */ /* 0x000fe40006fa4270 */
[----:B------:R-:W-:Y:S02]  /*1f1e0*/  ISETP.NE.AND P6, PT, R62, RZ, PT ;  /* 0x000000ff3e00720c */ /* 0x000fe40003fc5270 */
        /* <DEDUP_REMOVED lines=34> */
[C---:B------:R-:W-:Y:S02]  /*1f410*/  ISETP.GT.AND P5, PT, R52.reuse, 0x21, !P6 ;  /* 0x000000213400780c */ /* 0x040fe400077a4270 */
[----:B------:R-:W-:Y:S02]  /*1f420*/  ISETP.GT.AND P1, PT, R52, 0x29, !P1 ;  /* 0x000000293400780c */ /* 0x000fe40004f24270 */
[----:B------:R-:W-:Y:S02]  /*1f430*/  ISETP.LT.OR P5, PT, R8, 0x22, P5 ;  /* 0x000000220800780c */ /* 0x000fe40002fa1670 */
[----:B------:R-:W-:Y:S02]  /*1f440*/  ISETP.NE.AND P6, PT, R49, RZ, PT ;  /* 0x000000ff3100720c */ /* 0x000fe40003fc5270 */
[----:B------:R-:W-:-:S02]  /*1f450*/  FSEL R32, R32, -INF , !P5 ;  /* 0xff80000020207808 */ /* 0x000fc40006800000 */
[----:B------:R-:W-:-:S04]  /*1f460*/  ISETP.NE.AND P5, PT, R63, RZ, PT ;  /* 0x000000ff3f00720c */ /* 0x000fc80003fa5270 */
[----:B------:R-:W-:-:S04]  /*1f470*/  ISETP.GT.AND P5, PT, R52, 0x28, !P5 ;  /* 0x000000283400780c */ /* 0x000fc80006fa4270 */
[----:B------:R-:W-:Y:S02]  /*1f480*/  ISETP.LT.OR P5, PT, R8, 0x29, P5 ;  /* 0x000000290800780c */ /* 0x000fe40002fa1670 */
[----:B------:R-:W-:Y:S02]  /*1f490*/  ISETP.GT.AND P2, PT, R52, 0x30, !P2 ;  /* 0x000000303400780c */ /* 0x000fe40005744270 */
[----:B------:R-:W-:Y:S02]  /*1f4a0*/  ISETP.LT.OR P1, PT, R8, 0x2a, P1 ;  /* 0x0000002a0800780c */ /* 0x000fe40000f21670 */
[----:B------:R-:W-:Y:S02]  /*1f4b0*/  FSEL R49, R33, -INF , !P5 ;  /* 0xff80000021317808 */ /* 0x000fe40006800000 */
[----:B------:R-:W-:Y:S02]  /*1f4c0*/  ISETP.GT.AND P3, PT, R52, 0x31, !P3 ;  /* 0x000000313400780c */ /* 0x000fe40005f64270 */
[----:B------:R-:W-:-:S02]  /*1f4d0*/  ISETP.LT.OR P2, PT, R8, 0x31, P2 ;  /* 0x000000310800780c */ /* 0x000fc40001741670 */
        /* <DEDUP_REMOVED lines=9> */
[----:B------:R-:W-:Y:S02]  /*1f570*/  FSEL R51, R51, -INF , !P1 ;  /* 0xff80000033337808 */ /* 0x000fe40004800000 */
        /* <DEDUP_REMOVED lines=32> */
[----:B------:R-:W-:Y:S02]  /*1f780*/  FMNMX.FTZ R5, R35, R4, !PT ;  /* 0x0000000423057209 */ /* 0x000fe40007810000 */
[----:B------:R-:W-:Y:S02]  /*1f790*/  IADD3 R4, P2, R2, 0x200, RZ ;  /* 0x0000020002047810 */ /* 0x000fe40007f5e0ff */
[----:B------:R-:W-:Y:S02]  /*1f7a0*/  FMNMX.FTZ R8, R50, R5, !PT ;  /* 0x0000000532087209 */ /* 0x000fe40007810000 */
[----:B------:R-:W-:Y:S01]  /*1f7b0*/  LOP3.LUT R4, R4, 0x4, RZ, 0xfc, !PT ;  /* 0x0000000404047812 */ /* 0x000fe200078efcff */
[----:B------:R-:W-:Y:S01]  /*1f7c0*/  IMAD.X R5, RZ, RZ, R16, P2 ;  /* 0x000000ffff057224 */ /* 0x000fe200010e0610 */
        /* <DEDUP_REMOVED lines=13> */
[----:B------:R-:W0:Y:S04]  /*1f8a0*/  LD.E R58, desc[UR40][R152.64+0x214] ;  /* 0x00021428983a7980 */ /* 0x000e28000c101900 */
[----:B------:R-:W4:Y:S04]  /*1f8b0*/  LD.E R56, desc[UR40][R152.64+0x210] ;  /* 0x0002102898387980 */ /* 0x000f28000c101900 */
        /* <DEDUP_REMOVED lines=9> */
[----:B------:R-:W0:Y:S08]  /*1f950*/  MUFU.EX2 R15, R15 ;  /* 0x0000000f000f7308 */ /* 0x000e300000000800 */
[----:B------:R-:W4:Y:S01]  /*1f960*/  MUFU.EX2 R33, R7 ;  /* 0x0000000700217308 */ /* 0x000f220000000800 */
[----:B0-----:R-:W-:Y:S01]  /*1f970*/  FMUL.FTZ R53, R15, R58 ;  /* 0x0000003a0f357220 */ /* 0x001fe20000410000 */
[----:B----4-:R-:W-:-:S04]  /*1f980*/  FMUL.FTZ R11, R33, R56 ;  /* 0x00000038210b7220 */ /* 0x010fc80000410000 */
[----:B------:R0:W-:Y:S04]  /*1f990*/  ST.E desc[UR40][R152.64+0x214], R53 ;  /* 0x0002143598007985 */ /* 0x0001e8000c101928 */
[----:B------:R0:W-:Y:S04]  /*1f9a0*/  ST.E desc[UR40][R152.64+0x210], R11 ;  /* 0x0002100b98007985 */ /* 0x0001e8000c101928 */
[----:B-----5:R-:W2:Y:S01]  /*1f9b0*/  LD.E R6, desc[UR40][R8.64+0x4] ;  /* 0x0000042808067980 */ /* 0x020ea2000c101900 */
        /* <DEDUP_REMOVED lines=12> */
.L_x_6299:
[----:B------:R-:W-:Y:S05]  /*1fa80*/  BSYNC B0 ;  /* 0x0000000000007941 */ /* 0x000fea0003800000 */
.L_x_6298:
        /* <DEDUP_REMOVED lines=17> */
[-CC-:B------:R-:W-:Y:S01]  /*1fba0*/  FFMA.FTZ R168, R47, R53.reuse, -R8.reuse ;  /* 0x000000352fa87223 */ /* 0x180fe20000010808 */
[----:B------:R-:W-:Y:S01]  /*1fbb0*/  FSEL R4, R5, RZ, P1 ;  /* 0x000000ff05047208 */ /* 0x000fe20000800000 */
[-CC-:B------:R-:W-:Y:S01]  /*1fbc0*/  FFMA.FTZ R3, R38, R53.reuse, -R8.reuse ;  /* 0x0000003526037223 */ /* 0x180fe20000010808 */
[-CC-:B------:R-:W-:Y:S01]  /*1fbd0*/  FFMA.FTZ R170, R39, R53.reuse, -R8.reuse ;  /* 0x0000003527aa7223 */ /* 0x180fe20000010808 */
[-CC-:B0-----:R-:W-:Y:S01]  /*1fbe0*/  FFMA.FTZ R11, R40, R53.reuse, -R8.reuse ;  /* 0x00000035280b7223 */ /* 0x181fe20000010808 */
[-C--:B------:R-:W-:Y:S01]  /*1fbf0*/  FFMA.FTZ R172, R41, R53.reuse, -R8 ;  /* 0x0000003529ac7223 */ /* 0x080fe20000010808 */
[-CC-:B------:R-:W-:Y:S01]  /*1fc00*/  FFMA.FTZ R48, R48, R53.reuse, -R4.reuse ;  /* 0x0000003530307223 */ /* 0x180fe20000010804 */
[----:B------:R-:W5:Y:S01]  /*1fc10*/  MUFU.EX2 R168, R168 ;  /* 0x000000a800a87308 */ /* 0x000f620000000800 */
[-CC-:B------:R-:W-:Y:S01]  /*1fc20*/  FFMA.FTZ R20, R20, R53.reuse, -R4.reuse ;  /* 0x0000003514147223 */ /* 0x180fe20000010804 */
[-CC-:B------:R-:W-:Y:S01]  /*1fc30*/  FFMA.FTZ R25, R25, R53.reuse, -R4.reuse ;  /* 0x0000003519197223 */ /* 0x180fe20000010804 */
[-C--:B------:R-:W-:Y:S01]  /*1fc40*/  FFMA.FTZ R26, R26, R53.reuse, -R4 ;  /* 0x000000351a1a7223 */ /* 0x080fe20000010804 */
[-CC-:B------:R-:W-:Y:S01]  /*1fc50*/  FFMA.FTZ R174, R43, R53.reuse, -R8.reuse ;  /* 0x000000352bae7223 */ /* 0x180fe20000010808 */
[-C--:B------:R-:W-:Y:S01]  /*1fc60*/  FFMA.FTZ R178, R37, R53.reuse, -R8 ;  /* 0x0000003525b27223 */ /* 0x080fe20000010808 */
[-C--:B------:R-:W-:Y:S01]  /*1fc70*/  FFMA.FTZ R27, R27, R53.reuse, -R4 ;  /* 0x000000351b1b7223 */ /* 0x080fe20000010804 */
        /* <DEDUP_REMOVED lines=9> */
[----:B------:R-:W0:Y:S01]  /*1fd10*/  MUFU.EX2 R3, R3 ;  /* 0x0000000300037308 */ /* 0x000e220000000800 */
[-C--:B------:R-:W-:Y:S01]  /*1fd20*/  FFMA.FTZ R8, R14, R53.reuse, -R8 ;  /* 0x000000350e087223 */ /* 0x080fe20000010808 */
[-CC-:B------:R-:W-:Y:S01]  /*1fd30*/  FFMA.FTZ R28, R28, R53.reuse, -R4.reuse ;  /* 0x000000351c1c7223 */ /* 0x180fe20000010804 */
[----:B-----5:R-:W-:Y:S01]  /*1fd40*/  FADD.FTZ R6, R168, R55 ;  /* 0x00000037a8067221 */ /* 0x020fe20000010000 */
        /* <DEDUP_REMOVED lines=10> */
[----:B------:R-:W-:-:S02]  /*1fdf0*/  FFMA.FTZ R4, R51, R53, -R4 ;  /* 0x0000003533047223 */ /* 0x000fc40000010804 */
[----:B------:R-:W1:Y:S01]  /*1fe00*/  MUFU.EX2 R170, R170 ;  /* 0x000000aa00aa7308 */ /* 0x000e620000000800 */
[----:B0-----:R-:W-:-:S07]  /*1fe10*/  FADD.FTZ R5, R3, R6 ;  /* 0x0000000603057221 */ /* 0x001fce0000010000 */
[----:B------:R-:W-:Y:S08]  /*1fe20*/  MUFU.EX2 R25, R25 ;  /* 0x0000001900197308 */ /* 0x000ff00000000800 */
[----:B------:R-:W0:Y:S01]  /*1fe30*/  MUFU.EX2 R11, R11 ;  /* 0x0000000b000b7308 */ /* 0x000e220000000800 */
[----:B-1----:R-:W-:-:S07]  /*1fe40*/  FADD.FTZ R6, R170, R5 ;  /* 0x00000005aa067221 */ /* 0x002fce0000010000 */
[----:B------:R-:W-:Y:S08]  /*1fe50*/  MUFU.EX2 R26, R26 ;  /* 0x0000001a001a7308 */ /* 0x000ff00000000800 */
[----:B------:R-:W1:Y:S01]  /*1fe60*/  MUFU.EX2 R172, R172 ;  /* 0x000000ac00ac7308 */ /* 0x000e620000000800 */
[----:B0-----:R-:W-:-:S07]  /*1fe70*/  FADD.FTZ R7, R11, R6 ;  /* 0x000000060b077221 */ /* 0x001fce0000010000 */
[----:B------:R0:W-:Y:S08]  /*1fe80*/  MUFU.EX2 R182, R8 ;  /* 0x0000000800b67308 */ /* 0x0001f00000000800 */
[----:B------:R-:W2:Y:S01]  /*1fe90*/  MUFU.EX2 R27, R27 ;  /* 0x0000001b001b7308 */ /* 0x000ea20000000800 */
[----:B0-----:R-:W-:-:S04]  /*1fea0*/  FADD.FTZ R8, R48, R57 ;  /* 0x0000003930087221 */ /* 0x001fc80000010000 */
[----:B------:R-:W-:-:S03]  /*1feb0*/  FADD.FTZ R8, R169, R8 ;  /* 0x00000008a9087221 */ /* 0x000fc60000010000 */
[----:B------:R-:W0:Y:S01]  /*1fec0*/  MUFU.EX2 R39, R39 ;  /* 0x0000002700277308 */ /* 0x000e220000000800 */
[----:B------:R-:W-:Y:S01]  /*1fed0*/  FADD.FTZ R5, R25, R8 ;  /* 0x0000000819057221 */ /* 0x000fe20000010000 */
[----:B-1----:R-:W-:-:S03]  /*1fee0*/  FADD.FTZ R8, R172, R7 ;  /* 0x00000007ac087221 */ /* 0x002fc60000010000 */
[----:B------:R-:W-:-:S03]  /*1fef0*/  FADD.FTZ R6, R26, R5 ;  /* 0x000000051a067221 */ /* 0x000fc60000010000 */
[----:B------:R-:W1:Y:S01]  /*1ff00*/  MUFU.EX2 R28, R28 ;  /* 0x0000001c001c7308 */ /* 0x000e620000000800 */
[----:B--2---:R-:W-:-:S07]  /*1ff10*/  FADD.FTZ R5, R27, R6 ;  /* 0x000000061b057221 */ /* 0x004fce0000010000 */
[----:B------:R-:W2:Y:S01]  /*1ff20*/  MUFU.EX2 R174, R174 ;  /* 0x000000ae00ae7308 */ /* 0x000ea20000000800 */
[----:B0-----:R-:W-:-:S07]  /*1ff30*/  FADD.FTZ R7, R39, R8 ;  /* 0x0000000827077221 */ /* 0x001fce0000010000 */
[----:B------:R-:W0:Y:S01]  /*1ff40*/  MUFU.EX2 R29, R29 ;  /* 0x0000001d001d7308 */ /* 0x000e220000000800 */
[----:B-1----:R-:W-:-:S07]  /*1ff50*/  FADD.FTZ R6, R28, R5 ;  /* 0x000000051c067221 */ /* 0x002fce0000010000 */
        /* <DEDUP_REMOVED lines=33> */
[----:B0-----:R-:W-:-:S04]  /*20170*/  FADD.FTZ R7, R21, R6 ;  /* 0x0000000615077221 */ /* 0x001fc80000010000 */
[----:B------:R-:W-:Y:S01]  /*20180*/  FADD.FTZ R45, R182, R7 ;  /* 0x00000007b62d7221 */ /* 0x000fe20000010000 */
[----:B-1----:R-:W-:-:S04]  /*20190*/  FADD.FTZ R6, R50, R5 ;  /* 0x0000000532067221 */ /* 0x002fc80000010000 */
        /* <DEDUP_REMOVED lines=36> */
[----:B------:R-:W-:Y:S04]  /*203e0*/  ST.E desc[UR40][R152.64+0x240], R9 ;  /* 0x0002400998007985 */ /* 0x000fe8000c101928 */
[----:B------:R-:W2:Y:S02]  /*203f0*/  LD.E R10, desc[UR40][R4.64] ;  /* 0x00000028040a7980 */ /* 0x000ea4000c101900 */
[----:B--2---:R-:W-:-:S05]  /*20400*/  FMUL.FTZ R11, R33, R10 ;  /* 0x0000000a210b7220 */ /* 0x004fca0000410000 */
[----:B------:R-:W-:Y:S04]  /*20410*/  ST.E desc[UR40][R4.64], R11 ;  /* 0x0000000b04007985 */ /* 0x000fe8000c101928 */
[----:B------:R-:W2:Y:S04]  /*20420*/  LD.E R42, desc[UR40][R152.64+0x254] ;  /* 0x00025428982a7980 */ /* 0x000ea8000c101900 */
[----:B------:R-:W3:Y:S04]  /*20430*/  LD.E R136, desc[UR40][R152.64+0x434] ;  /* 0x0004342898887980 */ /* 0x000ee8000c101900 */
        /* <DEDUP_REMOVED lines=61> */
[----:B---3--:R-:W-:-:S04]  /*20810*/  FMUL.FTZ R27, R33, R136 ;  /* 0x00000088211b7220 */ /* 0x008fc80000410000 */
[----:B------:R5:W-:Y:S01]  /*20820*/  ST.E desc[UR40][R152.64+0x254], R7 ;  /* 0x0002540798007985 */ /* 0x000be2000c101928 */
[----:B----4-:R-:W-:-:S03]  /*20830*/  FMUL.FTZ R3, R33, R40 ;  /* 0x0000002821037220 */ /* 0x010fc60000410000 */
[----:B------:R-:W-:Y:S04]  /*20840*/  ST.E desc[UR40][R152.64+0x434], R27 ;  /* 0x0004341b98007985 */ /* 0x000fe8000c101928 */
[----:B------:R0:W-:Y:S01]  /*20850*/  ST.E desc[UR40][R152.64+0x250], R3 ;  /* 0x0002500398007985 */ /* 0x0001e2000c101928 */
        /* <DEDUP_REMOVED lines=11> */
[----:B------:R1:W-:Y:S01]  /*20910*/  ST.E desc[UR40][R152.64+0x264], R11 ;  /* 0x0002640b98007985 */ /* 0x0003e2000c101928 */
[----:B------:R-:W-:-:S03]  /*20920*/  FMUL.FTZ R29, R33, R60 ;  /* 0x0000003c211d7220 */ /* 0x000fc60000410000 */
        /* <DEDUP_REMOVED lines=12> */
[C---:B-1----:R-:W-:Y:S01]  /*209f0*/  FMUL.FTZ R3, R33.reuse, R74 ;  /* 0x0000004a21037220 */ /* 0x042fe20000410000 */
[C---:B--2---:R-:W-:Y:S01]  /*20a00*/  FMUL.FTZ R27, R33.reuse, R78 ;  /* 0x0000004e211b7220 */ /* 0x044fe20000410000 */
[----:B------:R0:W-:Y:S01]  /*20a10*/  ST.E desc[UR40][R152.64+0x2a0], R29 ;  /* 0x0002a01d98007985 */ /* 0x0001e2000c101928 */
[----:B---3--:R-:W-:-:S03]  /*20a20*/  FMUL.FTZ R7, R33, R96 ;  /* 0x0000006021077220 */ /* 0x008fc60000410000 */
        /* <DEDUP_REMOVED lines=11> */
[----:B0-----:R-:W-:-:S03]  /*20ae0*/  FMUL.FTZ R13, R33, R88 ;  /* 0x00000058210d7220 */ /* 0x001fc60000410000 */
[----:B------:R0:W-:Y:S01]  /*20af0*/  ST.E desc[UR40][R152.64+0x2e4], R27 ;  /* 0x0002e41b98007985 */ /* 0x0001e2000c101928 */
[C---:B-1----:R-:W-:Y:S01]  /*20b00*/  FMUL.FTZ R21, R33.reuse, R90 ;  /* 0x0000005a21157220 */ /* 0x042fe20000410000 */
[C---:B--2---:R-:W-:Y:S02]  /*20b10*/  FMUL.FTZ R25, R33.reuse, R92 ;  /* 0x0000005c21197220 */ /* 0x044fe40000410000 */
[----:B------:R1:W-:Y:S01]  /*20b20*/  ST.E desc[UR40][R152.64+0x330], R7 ;  /* 0x0003300798007985 */ /* 0x0003e2000c101928 */
[C---:B---3--:R-:W-:Y:S01]  /*20b30*/  FMUL.FTZ R3, R33.reuse, R94 ;  /* 0x0000005e21037220 */ /* 0x048fe20000410000 */
[C---:B0-----:R-:W-:Y:S02]  /*20b40*/  FMUL.FTZ R27, R33.reuse, R98 ;  /* 0x00000062211b7220 */ /* 0x041fe40000410000 */
[----:B------:R0:W-:Y:S01]  /*20b50*/  ST.E desc[UR40][R152.64+0x2f0], R29 ;  /* 0x0002f01d98007985 */ /* 0x0001e2000c101928 */
[----:B-1----:R-:W-:-:S03]  /*20b60*/  FMUL.FTZ R7, R33, R116 ;  /* 0x0000007421077220 */ /* 0x002fc60000410000 */
[----:B------:R1:W-:Y:S04]  /*20b70*/  ST.E desc[UR40][R152.64+0x2f4], R31 ;  /* 0x0002f41f98007985 */ /* 0x0003e8000c101928 */
[----:B------:R2:W-:Y:S01]  /*20b80*/  ST.E desc[UR40][R152.64+0x300], R9 ;  /* 0x0003000998007985 */ /* 0x0005e2000c101928 */
[----:B0-----:R-:W-:-:S03]  /*20b90*/  FMUL.FTZ R29, R33, R100 ;  /* 0x00000064211d7220 */ /* 0x001fc60000410000 */
[----:B------:R0:W-:Y:S04]  /*20ba0*/  ST.E desc[UR40][R152.64+0x304], R11 ;  /* 0x0003040b98007985 */ /* 0x0001e8000c101928 */
[----:B------:R3:W-:Y:S01]  /*20bb0*/  ST.E desc[UR40][R152.64+0x310], R13 ;  /* 0x0003100d98007985 */ /* 0x0007e2000c101928 */
[----:B-1----:R-:W-:-:S03]  /*20bc0*/  FMUL.FTZ R31, R33, R102 ;  /* 0x00000066211f7220 */ /* 0x002fc60000410000 */
[----:B------:R1:W-:Y:S01]  /*20bd0*/  ST.E desc[UR40][R152.64+0x314], R21 ;  /* 0x0003141598007985 */ /* 0x0003e2000c101928 */
[----:B--2---:R-:W-:-:S03]  /*20be0*/  FMUL.FTZ R9, R33, R104 ;  /* 0x0000006821097220 */ /* 0x004fc60000410000 */
[----:B------:R2:W-:Y:S01]  /*20bf0*/  ST.E desc[UR40][R152.64+0x320], R25 ;  /* 0x0003201998007985 */ /* 0x0005e2000c101928 */
[----:B0-----:R-:W-:-:S03]  /*20c00*/  FMUL.FTZ R11, R33, R106 ;  /* 0x0000006a210b7220 */ /* 0x001fc60000410000 */
[----:B------:R0:W-:Y:S01]  /*20c10*/  ST.E desc[UR40][R152.64+0x324], R3 ;  /* 0x0003240398007985 */ /* 0x0001e2000c101928 */
[----:B---3--:R-:W-:-:S03]  /*20c20*/  FMUL.FTZ R13, R33, R108 ;  /* 0x0000006c210d7220 */ /* 0x008fc60000410000 */
[----:B------:R3:W-:Y:S01]  /*20c30*/  ST.E desc[UR40][R152.64+0x334], R27 ;  /* 0x0003341b98007985 */ /* 0x0007e2000c101928 */
[C---:B-1----:R-:W-:Y:S01]  /*20c40*/  FMUL.FTZ R21, R33.reuse, R110 ;  /* 0x0000006e21157220 */ /* 0x042fe20000410000 */
[C---:B--2---:R-:W-:Y:S02]  /*20c50*/  FMUL.FTZ R25, R33.reuse, R112 ;  /* 0x0000007021197220 */ /* 0x044fe40000410000 */
[----:B------:R1:W-:Y:S01]  /*20c60*/  ST.E desc[UR40][R152.64+0x380], R7 ;  /* 0x0003800798007985 */ /* 0x0003e2000c101928 */
[C---:B0-----:R-:W-:Y:S01]  /*20c70*/  FMUL.FTZ R3, R33.reuse, R114 ;  /* 0x0000007221037220 */ /* 0x041fe20000410000 */
[C---:B---3--:R-:W-:Y:S02]  /*20c80*/  FMUL.FTZ R27, R33.reuse, R118 ;  /* 0x00000076211b7220 */ /* 0x048fe40000410000 */
        /* <DEDUP_REMOVED lines=22> */
[----:B------:R1:W-:Y:S01]  /*20df0*/  ST.E desc[UR40][R152.64+0x394], R31 ;  /* 0x0003941f98007985 */ /* 0x0003e2000c101928 */
[----:B------:R-:W-:-:S03]  /*20e00*/  LOP3.LUT R6, R8, 0x8, RZ, 0xfc, !PT ;  /* 0x0000000808067812 */ /* 0x000fc600078efcff */
        /* <DEDUP_REMOVED lines=16> */
[C---:B---3--:R-:W-:Y:S01]  /*20f10*/  FMUL.FTZ R27, R33.reuse, R10 ;  /* 0x0000000a211b7220 */ /* 0x048fe20000410000 */
[----:B------:R-:W-:Y:S01]  /*20f20*/  FMUL.FTZ R33, R33, R12 ;  /* 0x0000000c21217220 */ /* 0x000fe20000410000 */
[--C-:B-1----:R-:W-:Y:S01]  /*20f30*/  IMAD.MOV.U32 R7, RZ, RZ, R5.reuse ;  /* 0x000000ffff077224 */ /* 0x102fe200078e0005 */
[----:B------:R-:W-:Y:S04]  /*20f40*/  ST.E desc[UR40][R152.64+0x3e0], R29 ;  /* 0x0003e01d98007985 */ /* 0x000fe8000c101928 */
[----:B------:R-:W-:Y:S04]  /*20f50*/  ST.E desc[UR40][R152.64+0x3e4], R31 ;  /* 0x0003e41f98007985 */ /* 0x000fe8000c101928 */
[----:B------:R0:W-:Y:S04]  /*20f60*/  ST.E desc[UR40][R152.64+0x3f0], R9 ;  /* 0x0003f00998007985 */ /* 0x0001e8000c101928 */
[----:B------:R1:W-:Y:S04]  /*20f70*/  ST.E desc[UR40][R152.64+0x3f4], R11 ;  /* 0x0003f40b98007985 */ /* 0x0003e8000c101928 */
[----:B------:R-:W-:Y:S04]  /*20f80*/  ST.E desc[UR40][R152.64+0x400], R13 ;  /* 0x0004000d98007985 */ /* 0x000fe8000c101928 */
[----:B------:R-:W-:Y:S04]  /*20f90*/  ST.E desc[UR40][R152.64+0x404], R21 ;  /* 0x0004041598007985 */ /* 0x000fe8000c101928 */
[----:B------:R-:W-:Y:S04]  /*20fa0*/  ST.E desc[UR40][R152.64+0x410], R25 ;  /* 0x0004101998007985 */ /* 0x000fe8000c101928 */
[----:B------:R2:W-:Y:S04]  /*20fb0*/  ST.E desc[UR40][R152.64+0x414], R3 ;  /* 0x0004140398007985 */ /* 0x0005e8000c101928 */
[----:B------:R-:W-:Y:S04]  /*20fc0*/  ST.E desc[UR40][R152.64+0x424], R27 ;  /* 0x0004241b98007985 */ /* 0x000fe8000c101928 */
[----:B------:R-:W-:Y:S04]  /*20fd0*/  ST.E desc[UR40][R152.64+0x430], R33 ;  /* 0x0004302198007985 */ /* 0x000fe8000c101928 */
[----:B------:R-:W1:Y:S01]  /*20fe0*/  LD.E R10, desc[UR40][R6.64] ;  /* 0x00000028060a7980 */ /* 0x000e62000c101900 */
[----:B------:R-:W-:Y:S01]  /*20ff0*/  LOP3.LUT R8, R8, 0xc, RZ, 0xfc, !PT ;  /* 0x0000000c08087812 */ /* 0x000fe200078efcff */
[----:B0-----:R-:W-:-:S02]  /*21000*/  IMAD.MOV.U32 R9, RZ, RZ, R5 ;  /* 0x000000ffff097224 */ /* 0x001fc400078e0005 */
[----:B-1----:R-:W-:-:S05]  /*21010*/  FMUL.FTZ R11, R15, R10 ;  /* 0x0000000a0f0b7220 */ /* 0x002fca0000410000 */
[----:B------:R-:W-:Y:S04]  /*21020*/  ST.E desc[UR40][R6.64], R11 ;  /* 0x0000000b06007985 */ /* 0x000fe8000c101928 */
[----:B------:R-:W2:Y:S02]  /*21030*/  LD.E R10, desc[UR40][R8.64] ;  /* 0x00000028080a7980 */ /* 0x000ea4000c101900 */
[----:B--2---:R-:W-:-:S05]  /*21040*/  FMUL.FTZ R3, R15, R10 ;  /* 0x0000000a0f037220 */ /* 0x004fca0000410000 */
[----:B------:R0:W-:Y:S04]  /*21050*/  ST.E desc[UR40][R8.64], R3 ;  /* 0x0000000308007985 */ /* 0x0001e8000c101928 */
[----:B------:R-:W2:Y:S04]  /*21060*/  LD.E R138, desc[UR40][R152.64+0x43c] ;  /* 0x00043c28988a7980 */ /* 0x000ea8000c101900 */
[----:B------:R-:W0:Y:S04]  /*21070*/  LD.E R48, desc[UR40][R152.64+0x258] ;  /* 0x0002582898307980 */ /* 0x000e28000c101900 */
        /* <DEDUP_REMOVED lines=62> */
[----:B0-----:R-:W-:-:S04]  /*21460*/  FMUL.FTZ R3, R15, R48 ;  /* 0x000000300f037220 */ /* 0x001fc80000410000 */
[----:B------:R0:W-:Y:S01]  /*21470*/  ST.E desc[UR40][R152.64+0x43c], R31 ;  /* 0x00043c1f98007985 */ /* 0x0001e2000c101928 */
[C---:B---3--:R-:W-:Y:S01]  /*21480*/  FMUL.FTZ R11, R15.reuse, R50 ;  /* 0x000000320f0b7220 */ /* 0x048fe20000410000 */
        /* <DEDUP_REMOVED lines=22> */
[----:B-1----:R-:W-:-:S03]  /*215f0*/  FMUL.FTZ R29, R15, R78 ;  /* 0x0000004e0f1d7220 */ /* 0x002fc60000410000 */
[----:B------:R1:W-:Y:S01]  /*21600*/  ST.E desc[UR40][R152.64+0x2a8], R37 ;  /* 0x0002a82598007985 */ /* 0x0003e2000c101928 */
[C---:B--2---:R-:W-:Y:S01]  /*21610*/  FMUL.FTZ R31, R15.reuse, R82 ;  /* 0x000000520f1f7220 */ /* 0x044fe20000410000 */
[C---:B---3--:R-:W-:Y:S01]  /*21620*/  FMUL.FTZ R33, R15.reuse, R84 ;  /* 0x000000540f217220 */ /* 0x048fe20000410000 */
        /* <DEDUP_REMOVED lines=93> */
[----:B------:R3:W-:Y:S04]  /*21c00*/  ST.E desc[UR40][R152.64+0x438], R15 ;  /* 0x0004380f98007985 */ /* 0x0007e8000c101928 */
[----:B------:R4:W-:Y:S04]  /*21c10*/  ST.E desc[UR40][R152.64+0x240], R21 ;  /* 0x0002401598007985 */ /* 0x0009e8000c101928 */
[----:B0-----:R-:W5:Y:S04]  /*21c20*/  LD.E R25, desc[UR40][R4.64] ;  /* 0x0000002804197980 */ /* 0x001f68000c101900 */
[----:B------:R-:W4:Y:S04]  /*21c30*/  LD.E R3, desc[UR40][R152.64+0x1e8] ;  /* 0x0001e82898037980 */ /* 0x000f28000c101900 */
[----:B------:R-:W4:Y:S04]  /*21c40*/  LD.E.64 R10, desc[UR40][R152.64+0xa8] ;  /* 0x0000a828980a7980 */ /* 0x000f28000c101b00 */
[----:B-----5:R0:W-:Y:S04]  /*21c50*/  ST.E desc[UR40][R4.64], R25 ;  /* 0x0000001904007985 */ /* 0x0201e8000c101928 */
[----:B-1----:R-:W5:Y:S04]  /*21c60*/  LD.E R27, desc[UR40][R6.64] ;  /* 0x00000028061b7980 */ /* 0x002f68000c101900 */
[----:B-----5:R1:W-:Y:S04]  /*21c70*/  ST.E desc[UR40][R6.64], R27 ;  /* 0x0000001b06007985 */ /* 0x0203e8000c101928 */
[----:B--2---:R-:W2:Y:S04]  /*21c80*/  LD.E R29, desc[UR40][R8.64] ;  /* 0x00000028081d7980 */ /* 0x004ea8000c101900 */
[----:B--2---:R2:W-:Y:S04]  /*21c90*/  ST.E desc[UR40][R8.64], R29 ;  /* 0x0000001d08007985 */ /* 0x0045e8000c101928 */
[----:B------:R-:W5:Y:S04]  /*21ca0*/  LD.E R12, desc[UR40][R152.64+0x250] ;  /* 0x00025028980c7980 */ /* 0x000f68000c101900 */
[----:B------:R-:W5:Y:S04]  /*21cb0*/  LD.E R13, desc[UR40][R152.64+0x254] ;  /* 0x00025428980d7980 */ /* 0x000f68000c101900 */
[----:B------:R-:W5:Y:S04]  /*21cc0*/  LD.E R14, desc[UR40][R152.64+0x258] ;  /* 0x00025828980e7980 */ /* 0x000f68000c101900 */
[----:B---3--:R-:W3:Y:S04]  /*21cd0*/  LD.E R15, desc[UR40][R152.64+0x25c] ;  /* 0x00025c28980f7980 */ /* 0x008ee8000c101900 */
[----:B------:R-:W3:Y:S04]  /*21ce0*/  LD.E R20, desc[UR40][R152.64+0x260] ;  /* 0x0002602898147980 */ /* 0x000ee8000c101900 */
[----:B----4-:R-:W4:Y:S04]  /*21cf0*/  LD.E R21, desc[UR40][R152.64+0x264] ;  /* 0x0002642898157980 */ /* 0x010f28000c101900 */
[----:B------:R-:W4:Y:S04]  /*21d00*/  LD.E R24, desc[UR40][R152.64+0x268] ;  /* 0x0002682898187980 */ /* 0x000f28000c101900 */
[----:B0-----:R-:W4:Y:S04]  /*21d10*/  LD.E R25, desc[UR40][R152.64+0x26c] ;  /* 0x00026c2898197980 */ /* 0x001f28000c101900 */
[----:B------:R-:W4:Y:S04]  /*21d20*/  LD.E R26, desc[UR40][R152.64+0x270] ;  /* 0x00027028981a7980 */ /* 0x000f28000c101900 */
[----:B-1----:R-:W4:Y:S04]  /*21d30*/  LD.E R27, desc[UR40][R152.64+0x274] ;  /* 0x00027428981b7980 */ /* 0x002f28000c101900 */
[----:B------:R-:W4:Y:S04]  /*21d40*/  LD.E R28, desc[UR40][R152.64+0x278] ;  /* 0x00027828981c7980 */ /* 0x000f28000c101900 */
        /* <DEDUP_REMOVED lines=113> */
[----:B-----5:R-:W-:Y:S04]  /*22460*/  ST.E desc[UR40][R152.64+0x250], R12 ;  /* 0x0002500c98007985 */ /* 0x020fe8000c101928 */
[----:B------:R-:W-:Y:S04]  /*22470*/  ST.E desc[UR40][R152.64+0x254], R13 ;  /* 0x0002540d98007985 */ /* 0x000fe8000c101928 */
[----:B------:R-:W-:Y:S04]  /*22480*/  ST.E desc[UR40][R152.64+0x258], R14 ;  /* 0x0002580e98007985 */ /* 0x000fe8000c101928 */
[----:B---3--:R-:W-:Y:S04]  /*22490*/  ST.E desc[UR40][R152.64+0x25c], R15 ;  /* 0x00025c0f98007985 */ /* 0x008fe8000c101928 */
[----:B------:R-:W-:Y:S04]  /*224a0*/  ST.E desc[UR40][R152.64+0x260], R20 ;  /* 0x0002601498007985 */ /* 0x000fe8000c101928 */
[----:B----4-:R-:W-:Y:S04]  /*224b0*/  ST.E desc[UR40][R152.64+0x264], R21 ;  /* 0x0002641598007985 */ /* 0x010fe8000c101928 */
        /* <DEDUP_REMOVED lines=786> */
[----:B------:R-:W4:Y:S04]  /*255e0*/  LD.E R11, desc[UR40][R4.64] ;  /* 0x00000028040b7980 */ /* 0x000f28000c101900 */
[----:B----4-:R4:W-:Y:S04]  /*255f0*/  ST.E desc[UR40][R4.64], R11 ;  /* 0x0000000b04007985 */ /* 0x0109e8000c101928 */
[----:B------:R-:W5:Y:S04]  /*25600*/  LD.E R13, desc[UR40][R6.64] ;  /* 0x00000028060d7980 */ /* 0x000f68000c101900 */
[----:B-----5:R5:W-:Y:S04]  /*25610*/  ST.E desc[UR40][R6.64], R13 ;  /* 0x0000000d06007985 */ /* 0x020be8000c101928 */
[----:B------:R-:W3:Y:S04]  /*25620*/  LD.E R15, desc[UR40][R8.64] ;  /* 0x00000028080f7980 */ /* 0x000ee8000c101900 */
[----:B---3--:R3:W-:Y:S04]  /*25630*/  ST.E desc[UR40][R8.64], R15 ;  /* 0x0000000f08007985 */ /* 0x0087e8000c101928 */
[----:B------:R-:W3:Y:S04]  /*25640*/  LD.E R21, desc[UR40][R152.64+0x250] ;  /* 0x0002502898157980 */ /* 0x000ee8000c101900 */
[----:B0-----:R-:W3:Y:S04]  /*25650*/  LD.E R25, desc[UR40][R152.64+0x254] ;  /* 0x0002542898197980 */ /* 0x001ee8000c101900 */
[----:B-1----:R-:W3:Y:S04]  /*25660*/  LD.E R27, desc[UR40][R152.64+0x258] ;  /* 0x00025828981b7980 */ /* 0x002ee8000c101900 */
[----:B------:R-:W3:Y:S04]  /*25670*/  LD.E R29, desc[UR40][R152.64+0x25c] ;  /* 0x00025c28981d7980 */ /* 0x000ee8000c101900 */
[----:B--2---:R-:W2:Y:S04]  /*25680*/  LD.E R3, desc[UR40][R152.64+0x260] ;  /* 0x0002602898037980 */ /* 0x004ea8000c101900 */
[----:B------:R-:W2:Y:S04]  /*25690*/  LD.E R31, desc[UR40][R152.64+0x264] ;  /* 0x00026428981f7980 */ /* 0x000ea8000c101900 */
[----:B----4-:R-:W4:Y:S04]  /*256a0*/  LD.E R5, desc[UR40][R152.64+0x268] ;  /* 0x0002682898057980 */ /* 0x010f28000c101900 */
[----:B------:R-:W4:Y:S04]  /*256b0*/  LD.E R11, desc[UR40][R152.64+0x26c] ;  /* 0x00026c28980b7980 */ /* 0x000f28000c101900 */
[----:B-----5:R-:W5:Y:S04]  /*256c0*/  LD.E R7, desc[UR40][R152.64+0x270] ;  /* 0x0002702898077980 */ /* 0x020f68000c101900 */
[----:B------:R-:W5:Y:S04]  /*256d0*/  LD.E R13, desc[UR40][R152.64+0x274] ;  /* 0x00027428980d7980 */ /* 0x000f68000c101900 */
[----:B---3--:R-:W3:Y:S04]  /*256e0*/  LD.E R9, desc[UR40][R152.64+0x278] ;  /* 0x0002782898097980 */ /* 0x008ee8000c101900 */
[----:B------:R-:W3:Y:S04]  /*256f0*/  LD.E R15, desc[UR40][R152.64+0x27c] ;  /* 0x00027c28980f7980 */ /* 0x000ee8000c101900 */
        /* <DEDUP_REMOVED lines=112> */
[----:B------:R0:W-:Y:S04]  /*25e00*/  ST.E desc[UR40][R152.64+0x250], R21 ;  /* 0x0002501598007985 */ /* 0x0001e8000c101928 */
[----:B------:R0:W-:Y:S04]  /*25e10*/  ST.E desc[UR40][R152.64+0x254], R25 ;  /* 0x0002541998007985 */ /* 0x0001e8000c101928 */
[----:B------:R0:W-:Y:S04]  /*25e20*/  ST.E desc[UR40][R152.64+0x258], R27 ;  /* 0x0002581b98007985 */ /* 0x0001e8000c101928 */
[----:B------:R0:W-:Y:S04]  /*25e30*/  ST.E desc[UR40][R152.64+0x25c], R29 ;  /* 0x00025c1d98007985 */ /* 0x0001e8000c101928 */
[----:B--2---:R0:W-:Y:S04]  /*25e40*/  ST.E desc[UR40][R152.64+0x260], R3 ;  /* 0x0002600398007985 */ /* 0x0041e8000c101928 */
[----:B------:R0:W-:Y:S04]  /*25e50*/  ST.E desc[UR40][R152.64+0x264], R31 ;  /* 0x0002641f98007985 */ /* 0x0001e8000c101928 */
[----:B----4-:R0:W-:Y:S04]  /*25e60*/  ST.E desc[UR40][R152.64+0x268], R5 ;  /* 0x0002680598007985 */ /* 0x0101e8000c101928 */
[----:B------:R0:W-:Y:S04]  /*25e70*/  ST.E desc[UR40][R152.64+0x26c], R11 ;  /* 0x00026c0b98007985 */ /* 0x0001e8000c101928 */
[----:B-----5:R0:W-:Y:S04]  /*25e80*/  ST.E desc[UR40][R152.64+0x270], R7 ;  /* 0x0002700798007985 */ /* 0x0201e8000c101928 */
[----:B------:R0:W-:Y:S04]  /*25e90*/  ST.E desc[UR40][R152.64+0x274], R13 ;  /* 0x0002740d98007985 */ /* 0x0001e8000c101928 */
[----:B---3--:R0:W-:Y:S04]  /*25ea0*/  ST.E desc[UR40][R152.64+0x278], R9 ;  /* 0x0002780998007985 */ /* 0x0081e8000c101928 */
        /* <DEDUP_REMOVED lines=129> */
.L_x_6301:
[----:B------:R-:W-:Y:S05]  /*266c0*/  BSYNC B0 ;  /* 0x0000000000007941 */ /* 0x000fea0003800000 */
.L_x_6300:
[C---:B------:R-:W-:Y:S01]  /*266d0*/  ISETP.GT.AND P1, PT, R0.reuse, UR46, PT ;  /* 0x0000002e00007c0c */ /* 0x040fe2000bf24270 */
[----:B------:R-:W-:-:S12]  /*266e0*/  VIADD R0, R0, 0xffffffff ;  /* 0xffffffff00007836 */ /* 0x000fd80000000000 */
[----:B------:R-:W-:Y:S05]  /*266f0*/  @P1 BRA `(.L_x_6302) ;  /* 0xffffff58005c1947 */ /* 0x000fea000383ffff */
.L_x_6273:
[----:B------:R-:W-:Y:S05]  /*26700*/  WARPSYNC.ALL ;  /* 0x0000000000007948 */ /* 0x000fea0003800000 */
[----:B0-----:R-:W2:Y:S04]  /*26710*/  LDL R5, [R1+0x210] ;  /* 0x0002100001057983 */ /* 0x001ea80000100800 */
[----:B------:R-:W3:Y:S04]  /*26720*/  LDL R8, [R1+0x214] ;  /* 0x0002140001087983 */ /* 0x000ee80000100800 */
[----:B------:R-:W4:Y:S01]  /*26730*/  LDL.64 R10, [R1+0xd8] ;  /* 0x0000d800010a7983 */ /* 0x000f220000100a00 */
[----:B------:R-:W-:Y:S08]  /*26740*/  BAR.ARV 0x8, 0x100 ;  /* 0x0204000000007b1d */ /* 0x000ff00000002000 */
[----:B------:R-:W-:Y:S06]  /*26750*/  BAR.SYNC.DEFER_BLOCKING 0xf, 0x100 ;  /* 0x03c4000000007b1d */ /* 0x000fec0000010000 */
[----:B--2---:R-:W0:Y:S02]  /*26760*/  SHFL.BFLY PT, R0, R5, 0x2, 0x1f ;  /* 0x0c401f0005007f89 */ /* 0x004e2400000e0000 */
[----:B0-----:R-:W-:-:S05]  /*26770*/  FADD.FTZ R0, R5, R0 ;  /* 0x0000000005007221 */ /* 0x001fca0000010000 */
[----:B-1----:R-:W0:Y:S02]  /*26780*/  SHFL.BFLY PT, R3, R0, 0x1, 0x1f ;  /* 0x0c201f0000037f89 */ /* 0x002e2400000e0000 */
        /* <DEDUP_REMOVED lines=16> */
[----:B------:R-:W-:Y:S02]  /*26890*/  IMAD.MOV.U32 R8, RZ, RZ, -0x800000 ;  /* 0xff800000ff087424 */ /* 0x000fe400078e00ff */
[----:B0-----:R-:W-:Y:S01]  /*268a0*/  @P2 FMUL.FTZ R20, R9, 0.69314718246459960938 ;  /* 0x3f31721809142820 */ /* 0x001fe20000410000 */
[----:B-1----:R-:W-:Y:S01]  /*268b0*/  @P1 FMUL.FTZ R3, R6, 0.69314718246459960938 ;  /* 0x3f31721806031820 */ /* 0x002fe20000410000 */
[----:B------:R-:W-:Y:S01]  /*268c0*/  STL [R1+0x214], R12 ;  /* 0x0002140c01007387 */ /* 0x000fe20000100800 */
[----:B---3--:R-:W-:-:S04]  /*268d0*/  @P2 FMUL.FTZ R7, R7, 0.69314718246459960938 ;  /* 0x3f31721807072820 */ /* 0x008fc80000410000 */
[----:B-----5:R-:W-:-:S05]  /*268e0*/  @P2 FFMA.FTZ R8, R7, R14, R20 ;  /* 0x0000000e07082223 */ /* 0x020fca0000010014 */
[----:B------:R-:W-:Y:S01]  /*268f0*/  STL [R1+0x214], R8 ;  /* 0x0002140801007387 */ /* 0x000fe20000100800 */
[----:B--2---:R-:W-:-:S04]  /*26900*/  @P1 FMUL.FTZ R0, R0, 0.69314718246459960938 ;  /* 0x3f31721800001820 */ /* 0x004fc80000410000 */
[----:B----4-:R-:W-:Y:S02]  /*26910*/  @P1 FFMA.FTZ R4, R0, R5, R3 ;  /* 0x0000000500041223 */ /* 0x010fe40000010003 */
[----:B------:R-:W2:Y:S04]  /*26920*/  LDL R5, [R1+0x1e8] ;  /* 0x0001e80001057983 */ /* 0x000ea80000100800 */
[----:B------:R0:W-:Y:S04]  /*26930*/  STL [R1+0x210], R4 ;  /* 0x0002100401007387 */ /* 0x0001e80000100800 */
[----:B------:R-:W3:Y:S02]  /*26940*/  LD.E R0, desc[UR40][R10.64+0x4] ;  /* 0x000004280a007980 */ /* 0x000ee4000c101900 */
[----:B---3--:R-:W-:-:S13]  /*26950*/  ISETP.NE.AND P0, PT, R0, RZ, PT ;  /* 0x000000ff0000720c */ /* 0x008fda0003f05270 */
[----:B------:R-:W3:Y:S04]  /*26960*/  @!P0 LDL.64 R14, [R1+0xe0] ;  /* 0x0000e000010e8983 */ /* 0x000ee80000100a00 */
[----:B------:R-:W2:Y:S01]  /*26970*/  @!P0 LD.E R6, desc[UR40][R10.64] ;  /* 0x000000280a068980 */ /* 0x000ea2000c101900 */
[----:B------:R-:W-:-:S06]  /*26980*/  IMAD.MOV.U32 R0, RZ, RZ, RZ ;  /* 0x000000ffff007224 */ /* 0x000fcc00078e00ff */
[----:B------:R-:W1:Y:S01]  /*26990*/  @P1 MUFU.RCP R0, R13 ;  /* 0x0000000d00001308 */ /* 0x000e620000001000 */
[----:B---3--:R-:W3:Y:S01]  /*269a0*/  @!P0 LD.E.64 R14, desc[UR40][R14.64] ;  /* 0x000000280e0e8980 */ /* 0x008ee2000c101b00 */
[----:B--2---:R-:W-:-:S04]  /*269b0*/  @!P0 IMAD R6, R5, 0x40, R6 ;  /* 0x0000004005068824 */ /* 0x004fc800078e0206 */
[----:B---3--:R-:W-:-:S05]  /*269c0*/  @!P0 IMAD.WIDE R6, R6, 0x4, R14 ;  /* 0x0000000406068825 */ /* 0x008fca00078e020e */
[----:B-1----:R1:W-:Y:S04]  /*269d0*/  @!P0 ST.E desc[UR40][R6.64], R0 ;  /* 0x0000000006008985 */ /* 0x0023e8000c101928 */
[----:B------:R-:W2:Y:S04]  /*269e0*/  @!P0 LDL.64 R10, [R1+0xd8] ;  /* 0x0000d800010a8983 */ /* 0x000ea80000100a00 */
[----:B--2---:R-:W2:Y:S02]  /*269f0*/  @!P0 LD.E R3, desc[UR40][R10.64+0x4] ;  /* 0x000004280a038980 */ /* 0x004ea4000c101900 */
[----:B--2---:R-:W-:-:S13]  /*26a00*/  @!P0 ISETP.NE.AND P0, PT, R3, RZ, PT ;  /* 0x000000ff0300820c */ /* 0x004fda0003f05270 */
[----:B------:R-:W2:Y:S04]  /*26a10*/  @!P0 LDL.64 R20, [R1+0xe0] ;  /* 0x0000e00001148983 */ /* 0x000ea80000100a00 */
[----:B0-----:R-:W3:Y:S01]  /*26a20*/  @!P0 LD.E R4, desc[UR40][R10.64] ;  /* 0x000000280a048980 */ /* 0x001ee2000c101900 */
[----:B------:R-:W-:-:S06]  /*26a30*/  IMAD.MOV.U32 R3, RZ, RZ, RZ ;  /* 0x000000ffff037224 */ /* 0x000fcc00078e00ff */
[----:B------:R-:W0:Y:S01]  /*26a40*/  @P2 MUFU.RCP R3, R12 ;  /* 0x0000000c00032308 */ /* 0x000e220000001000 */
[----:B--2---:R-:W2:Y:S01]  /*26a50*/  @!P0 LD.E.64 R20, desc[UR40][R20.64] ;  /* 0x0000002814148980 */ /* 0x004ea2000c101b00 */
[----:B---3--:R-:W-:-:S04]  /*26a60*/  @!P0 IMAD R4, R5, 0x40, R4 ;  /* 0x0000004005048824 */ /* 0x008fc800078e0204 */
[----:B------:R-:W-:-:S04]  /*26a70*/  @!P0 VIADD R4, R4, 0x8 ;  /* 0x0000000804048836 */ /* 0x000fc80000000000 */
[----:B--2---:R-:W-:-:S05]  /*26a80*/  @!P0 IMAD.WIDE R14, R4, 0x4, R20 ;  /* 0x00000004040e8825 */ /* 0x004fca00078e0214 */
[----:B0-----:R0:W-:Y:S04]  /*26a90*/  @!P0 ST.E desc[UR40][R14.64], R3 ;  /* 0x000000030e008985 */ /* 0x0011e8000c101928 */
[----:B------:R-:W2:Y:S04]  /*26aa0*/  LDL R134, [R1+0x1e8] ;  /* 0x0001e80001867983 */ /* 0x000ea80000100800 */
[----:B------:R-:W3:Y:S04]  /*26ab0*/  LDL.64 R8, [R1+0x430] ;  /* 0x0004300001087983 */ /* 0x000ee80000100a00 */
[----:B-1----:R-:W4:Y:S04]  /*26ac0*/  LDL.64 R6, [R1+0x438] ;  /* 0x0004380001067983 */ /* 0x002f280000100a00 */
        /* <DEDUP_REMOVED lines=62> */
[----:B------:R-:W-:Y:S01]  /*26eb0*/  ISETP.NE.AND P0, PT, R134, 0x2, PT ;  /* 0x000000028600780c */ /* 0x000fe20003f05270 */
[-C--:B---3--:R-:W-:Y:S01]  /*26ec0*/  FMUL.FTZ R9, R9, R0.reuse ;  /* 0x0000000009097220 */ /* 0x088fe20000410000 */
[-C--:B------:R-:W-:Y:S01]  /*26ed0*/  FMUL.FTZ R8, R8, R0.reuse ;  /* 0x0000000008087220 */ /* 0x080fe20000410000 */
[-C--:B----4-:R-:W-:Y:S01]  /*26ee0*/  FMUL.FTZ R7, R7, R3.reuse ;  /* 0x0000000307077220 */ /* 0x090fe20000410000 */
[-C--:B------:R-:W-:Y:S01]  /*26ef0*/  FMUL.FTZ R6, R6, R3.reuse ;  /* 0x0000000306067220 */ /* 0x080fe20000410000 */
[-C--:B-----5:R-:W-:Y:S01]  /*26f00*/  FMUL.FTZ R5, R5, R0.reuse ;  /* 0x0000000005057220 */ /* 0x0a0fe20000410000 */
[-C--:B------:R-:W-:Y:S01]  /*26f10*/  FMUL.FTZ R4, R4, R0.reuse ;  /* 0x0000000004047220 */ /* 0x080fe20000410000 */
[----:B------:R0:W-:Y:S04]  /*26f20*/  STL.64 [R1+0x430], R8 ;  /* 0x0004300801007387 */ /* 0x0001e80000100a00 */
[----:B------:R1:W-:Y:S04]  /*26f30*/  STL.64 [R1+0x438], R6 ;  /* 0x0004380601007387 */ /* 0x0003e80000100a00 */
[----:B------:R2:W-:Y:S04]  /*26f40*/  STL.64 [R1+0x240], R4 ;  /* 0x0002400401007387 */ /* 0x0005e80000100a00 */
[----:B0-----:R-:W3:Y:S04]  /*26f50*/  LDL.64 R8, [R1+0x428] ;  /* 0x0004280001087983 */ /* 0x001ee80000100a00 */
[----:B-1----:R-:W4:Y:S04]  /*26f60*/  LDL.64 R6, [R1+0x3f8] ;  /* 0x0003f80001067983 */ /* 0x002f280000100a00 */
[----:B--2---:R-:W2:Y:S04]  /*26f70*/  LDL.64 R4, [R1+0x418] ;  /* 0x0004180001047983 */ /* 0x004ea80000100a00 */
[----:B------:R-:W5:Y:S01]  /*26f80*/  @!P0 LDL R133, [R1+0x1ec] ;  /* 0x0001ec0001858983 */ /* 0x000f620000100800 */
        /* <DEDUP_REMOVED lines=118> */
[----:B0-----:R-:W-:-:S02]  /*276f0*/  VIADD R14, R135, 0x1 ;  /* 0x00000001870e7836 */ /* 0x001fc40000000000 */
[----:B------:R-:W-:Y:S01]  /*27700*/  VIADD R132, R132, 0x1 ;  /* 0x0000000184847836 */ /* 0x000fe20000000000 */
[----:B------:R0:W-:Y:S04]  /*27710*/  STL [R1+0x1e8], R134 ;  /* 0x0001e88601007387 */ /* 0x0001e80000100800 */
        /* <DEDUP_REMOVED lines=17> */
[-C--:B---3--:R-:W-:Y:S01]  /*27830*/  FMUL.FTZ R9, R9, R3.reuse ;  /* 0x0000000309097220 */ /* 0x088fe20000410000 */
[-C--:B------:R-:W-:Y:S01]  /*27840*/  FMUL.FTZ R8, R8, R3.reuse ;  /* 0x0000000308087220 */ /* 0x080fe20000410000 */
[-C--:B----4-:R-:W-:Y:S01]  /*27850*/  FMUL.FTZ R7, R7, R3.reuse ;  /* 0x0000000307077220 */ /* 0x090fe20000410000 */
[-C--:B------:R-:W-:Y:S01]  /*27860*/  FMUL.FTZ R6, R6, R3.reuse ;  /* 0x0000000306067220 */ /* 0x080fe20000410000 */
[-C--:B--2---:R-:W-:Y:S01]  /*27870*/  FMUL.FTZ R5, R5, R3.reuse ;  /* 0x0000000305057220 */ /* 0x084fe20000410000 */
[----:B------:R-:W-:Y:S01]  /*27880*/  FMUL.FTZ R4, R4, R3 ;  /* 0x0000000304047220 */ /* 0x000fe20000410000 */
[----:B-----5:R-:W-:Y:S01]  /*27890*/  @!P0 LOP3.LUT R20, R133, 0x1, RZ, 0x3c, !PT ;  /* 0x0000000185148812 */ /* 0x020fe200078e3cff */
        /* <DEDUP_REMOVED lines=43> */
[----:B------:R0:W-:Y:S04]  /*27b50*/  @!P0 STL [R1+0x1ec], R20 ;  /* 0x0001ec1401008387 */ /* 0x0001e80000100800 */
[----:B------:R0:W-:Y:S04]  /*27b60*/  STL [R1+0x1f4], R132 ;  /* 0x0001f48401007387 */ /* 0x0001e80000100800 */
[----:B------:R0:W-:Y:S01]  /*27b70*/  @!P0 STL [R1+0x1e8], RZ ;  /* 0x0001e8ff01008387 */ /* 0x0001e20000100800 */
[----:B------:R-:W-:Y:S01]  /*27b80*/  IMAD.MOV.U32 R0, RZ, RZ, 0x1 ;  /* 0x00000001ff007424 */ /* 0x000fe200078e00ff */
[----:B------:R-:W-:Y:S06]  /*27b90*/  BAR.ARV 0xe, 0x100 ;  /* 0x0384000000007b1d */ /* 0x000fec0000002000 */
.L_x_6194:
[----:B------:R-:W2:Y:S08]  /*27ba0*/  S2UR UR4, SR_CgaCtaId ;  /* 0x00000000000479c3 */ /* 0x000eb00000008800 */
[----:B------:R-:W-:Y:S01]  /*27bb0*/  BAR.SYNC.DEFER_BLOCKING 0x5, 0x180 ;  /* 0x0146000000007b1d */ /* 0x000fe20000010000 */
[----:B------:R-:W-:Y:S01]  /*27bc0*/  PRMT R0, R0, 0x9910, RZ ;  /* 0x0000991000007816 */ /* 0x000fe200000000ff */
[----:B------:R-:W-:-:S03]  /*27bd0*/  USHF.R.U32.HI UR8, URZ, 0x10, UR39 ;  /* 0x000000103f087899 */ /* 0x000fc60008011627 */
[----:B------:R-:W-:Y:S01]  /*27be0*/  ISETP.NE.AND P0, PT, R0, RZ, PT ;  /* 0x000000ff0000720c */ /* 0x000fe20003f05270 */
[----:B------:R-:W-:Y:S01]  /*27bf0*/  UMOV UR47, 0x400 ;  /* 0x00000400002f7882 */ /* 0x000fe20000000000 */
[----:B------:R-:W-:Y:S01]  /*27c00*/  BSSY B0, `(.L_x_6303) ;  /* 0x00004d9000007945 */ /* 0x000fe20003800000 */
[----:B--2---:R-:W-:-:S09]  /*27c10*/  ULEA UR47, UR4, UR47, 0x18 ;  /* 0x0000002f042f7291 */ /* 0x004fd2000f8ec03f */
[----:B01----:R-:W0:Y:S02]  /*27c20*/  LDS.128 R4, [UR47+0x388d0] ;  /* 0x0388d02fff047984 */ /* 0x003e240008000c00 */
[----:B0-----:R-:W-:Y:S02]  /*27c30*/  R2UR UR5, R5 ;  /* 0x00000000050572ca */ /* 0x001fe400000e0000 */
[----:B------:R-:W-:Y:S02]  /*27c40*/  R2UR UR7, R6 ;  /* 0x00000000060772ca */ /* 0x000fe400000e0000 */
[----:B------:R-:W-:Y:S01]  /*27c50*/  R2UR UR6, R7 ;  /* 0x00000000070672ca */ /* 0x000fe200000e0000 */
[----:B------:R-:W-:Y:S06]  /*27c60*/  BAR.ARV 0x4, 0x180 ;  /* 0x0106000000007b1d */ /* 0x000fec0000002000 */
[----:B------:R-:W-:Y:S08]  /*27c70*/  @!P0 BRA `(.L_x_6304) ;  /* 0x0000003c00748947 */ /* 0x000ff00003800000 */
[----:B------:R-:W2:Y:S04]  /*27c80*/  LDL.128 R12, [R1+0x240] ;  /* 0x00024000010c7983 */ /* 0x000ea80000100c00 */
[----:B------:R-:W3:Y:S04]  /*27c90*/  LDL.128 R4, [R1+0x260] ;  /* 0x0002600001047983 */ /* 0x000ee80000100c00 */
[----:B------:R-:W4:Y:S04]  /*27ca0*/  LDL.128 R24, [R1+0x250] ;  /* 0x0002500001187983 */ /* 0x000f280000100c00 */
[----:B------:R-:W4:Y:S01]  /*27cb0*/  LDL.128 R8, [R1+0x270] ;  /* 0x0002700001087983 */ /* 0x000f220000100c00 */
[C---:B------:R-:W-:Y:S01]  /*27cc0*/  IADD3 R35, P1, R18.reuse, 0x20, RZ ;  /* 0x0000002012237810 */ /* 0x040fe20007f3e0ff */
[----:B------:R-:W-:Y:S01]  /*27cd0*/  ULDC.64 UR10, c[0x0][0xd00] ;  /* 0x00034000000a7ab9 */ /* 0x000fe20000000a00 */
[C---:B------:R-:W-:Y:S01]  /*27ce0*/  LOP3.LUT R37, R18.reuse, 0x380, RZ, 0xc0, !PT ;  /* 0x0000038012257812 */ /* 0x040fe200078ec0ff */
[----:B------:R-:W4:Y:S01]  /*27cf0*/  LDL.128 R120, [R1+0x280] ;  /* 0x0002800001787983 */ /* 0x000f220000100c00 */
[----:B------:R-:W-:Y:S01]  /*27d00*/  LOP3.LUT R34, R35, 0x380, RZ, 0xc0, !PT ;  /* 0x0000038023227812 */ /* 0x000fe200078ec0ff */
[----:B------:R-:W-:Y:S01]  /*27d10*/  ULDC.64 UR18, c[0x0][0xd00] ;  /* 0x0003400000127ab9 */ /* 0x000fe20000000a00 */
[C---:B------:R-:W-:Y:S01]  /*27d20*/  IADD3 R33, P0, R18.reuse, 0x40, RZ ;  /* 0x0000004012217810 */ /* 0x040fe20007f1e0ff */
[----:B------:R-:W4:Y:S01]  /*27d30*/  LDL.128 R112, [R1+0x2a0] ;  /* 0x0002a00001707983 */ /* 0x000f220000100c00 */
[----:B------:R-:W-:-:S02]  /*27d40*/  IADD3 R30, P4, R18, 0x60, RZ ;  /* 0x00000060121e7810 */ /* 0x000fc40007f9e0ff */
[----:B------:R-:W-:Y:S01]  /*27d50*/  IADD3 R28, P3, R18, 0x2000, RZ ;  /* 0x00002000121c7810 */ /* 0x000fe20007f7e0ff */
[----:B------:R-:W4:Y:S01]  /*27d60*/  LDL.128 R116, [R1+0x290] ;  /* 0x0002900001747983 */ /* 0x000f220000100c00 */
[----:B------:R-:W-:-:S03]  /*27d70*/  SHF.R.U64 R37, R37, 0x3, RZ ;  /* 0x0000000325257819 */ /* 0x000fc600000012ff */
[----:B------:R-:W4:Y:S01]  /*27d80*/  LDL.128 R104, [R1+0x2c0] ;  /* 0x0002c00001687983 */ /* 0x000f220000100c00 */
[----:B------:R-:W-:-:S03]  /*27d90*/  SHF.R.U64 R34, R34, 0x3, RZ ;  /* 0x0000000322227819 */ /* 0x000fc600000012ff */
[----:B------:R-:W4:Y:S01]  /*27da0*/  LDL.128 R108, [R1+0x2b0] ;  /* 0x0002b000016c7983 */ /* 0x000f220000100c00 */
[----:B------:R-:W-:-:S03]  /*27db0*/  LOP3.LUT R32, R33, 0x380, RZ, 0xc0, !PT ;  /* 0x0000038021207812 */ /* 0x000fc600078ec0ff */
[----:B------:R-:W4:Y:S01]  /*27dc0*/  LDL.128 R96, [R1+0x2e0] ;  /* 0x0002e00001607983 */ /* 0x000f220000100c00 */
[----:B------:R-:W-:-:S03]  /*27dd0*/  LOP3.LUT R0, R30, 0x380, RZ, 0xc0, !PT ;  /* 0x000003801e007812 */ /* 0x000fc600078ec0ff */
[----:B------:R-:W4:Y:S01]  /*27de0*/  LDL.128 R100, [R1+0x2d0] ;  /* 0x0002d00001647983 */ /* 0x000f220000100c00 */
[----:B------:R-:W-:Y:S01]  /*27df0*/  LOP3.LUT R36, R37, R18, RZ, 0x3c, !PT ;  /* 0x0000001225247212 */ /* 0x000fe200078e3cff */
[--C-:B------:R-:W-:Y:S01]  /*27e00*/  IMAD.MOV.U32 R37, RZ, RZ, R19.reuse ;  /* 0x000000ffff257224 */ /* 0x100fe200078e0013 */
[----:B------:R-:W-:Y:S01]  /*27e10*/  LOP3.LUT R3, R28, 0x380, RZ, 0xc0, !PT ;  /* 0x000003801c037812 */ /* 0x000fe200078ec0ff */
[----:B------:R-:W4:Y:S01]  /*27e20*/  LDL.128 R88, [R1+0x300] ;  /* 0x0003000001587983 */ /* 0x000f220000100c00 */
[----:B------:R-:W-:Y:S01]  /*27e30*/  LOP3.LUT R34, R34, R35, RZ, 0x3c, !PT ;  /* 0x0000002322227212 */ /* 0x000fe200078e3cff */
[----:B------:R-:W-:Y:S01]  /*27e40*/  IMAD.X R35, RZ, RZ, R19, P1 ;  /* 0x000000ffff237224 */ /* 0x000fe200008e0613 */
[----:B------:R-:W-:Y:S01]  /*27e50*/  SHF.R.U64 R32, R32, 0x3, RZ ;  /* 0x0000000320207819 */ /* 0x000fe200000012ff */
[----:B------:R-:W4:Y:S01]  /*27e60*/  LDL.128 R92, [R1+0x2f0] ;  /* 0x0002f000015c7983 */ /* 0x000f220000100c00 */
[----:B------:R-:W-:-:S03]  /*27e70*/  SHF.R.U64 R31, R0, 0x3, RZ ;  /* 0x00000003001f7819 */ /* 0x000fc600000012ff */
[----:B------:R-:W4:Y:S01]  /*27e80*/  LDL.128 R80, [R1+0x320] ;  /* 0x0003200001507983 */ /* 0x000f220000100c00 */
[----:B------:R-:W-:-:S03]  /*27e90*/  SHF.R.U64 R3, R3, 0x3, RZ ;  /* 0x0000000303037819 */ /* 0x000fc600000012ff */
[----:B------:R-:W4:Y:S01]  /*27ea0*/  LDL.128 R84, [R1+0x310] ;  /* 0x0003100001547983 */ /* 0x000f220000100c00 */
[----:B------:R-:W-:Y:S01]  /*27eb0*/  LOP3.LUT R32, R32, R33, RZ, 0x3c, !PT ;  /* 0x0000002120207212 */ /* 0x000fe200078e3cff */
[--C-:B------:R-:W-:Y:S01]  /*27ec0*/  IMAD.X R33, RZ, RZ, R19.reuse, P0 ;  /* 0x000000ffff217224 */ /* 0x100fe200000e0613 */
[----:B------:R-:W-:Y:S01]  /*27ed0*/  MOV R36, R36 ;  /* 0x0000002400247202 */ /* 0x000fe20000000f00 */
[----:B------:R-:W4:Y:S01]  /*27ee0*/  LDL.128 R72, [R1+0x340] ;  /* 0x0003400001487983 */ /* 0x000f220000100c00 */
[----:B------:R-:W-:Y:S01]  /*27ef0*/  MOV R34, R34 ;  /* 0x0000002200227202 */ /* 0x000fe20000000f00 */
[--C-:B------:R-:W-:Y:S01]  /*27f00*/  IMAD.X R29, RZ, RZ, R19.reuse, P3 ;  /* 0x000000ffff1d7224 */ /* 0x100fe200018e0613 */
[----:B------:R-:W-:Y:S01]  /*27f10*/  LOP3.LUT R30, R31, R30, RZ, 0x3c, !PT ;  /* 0x0000001e1f1e7212 */ /* 0x000fe200078e3cff */
[----:B------:R-:W-:Y:S01]  /*27f20*/  IMAD.X R31, RZ, RZ, R19, P4 ;  /* 0x000000ffff1f7224 */ /* 0x000fe200020e0613 */
[----:B------:R-:W-:Y:S01]  /*27f30*/  LOP3.LUT R28, R3, R28, RZ, 0x3c, !PT ;  /* 0x0000001c031c7212 */ /* 0x000fe200078e3cff */
[----:B------:R-:W4:Y:S01]  /*27f40*/  LDL.128 R76, [R1+0x330] ;  /* 0x00033000014c7983 */ /* 0x000f220000100c00 */
[----:B------:R-:W-:-:S03]  /*27f50*/  MOV R0, R32 ;  /* 0x0000002000007202 */ /* 0x000fc60000000f00 */
[----:B------:R-:W4:Y:S04]  /*27f60*/  LDL.128 R64, [R1+0x360] ;  /* 0x0003600001407983 */ /* 0x000f280000100c00 */
[----:B------:R-:W4:Y:S04]  /*27f70*/  LDL.128 R68, [R1+0x350] ;  /* 0x0003500001447983 */ /* 0x000f280000100c00 */
[----:B------:R-:W4:Y:S01]  /*27f80*/  LDL.128 R56, [R1+0x380] ;  /* 0x0003800001387983 */ /* 0x000f220000100c00 */
[----:B------:R-:W-:-:S03]  /*27f90*/  MOV R3, R30 ;  /* 0x0000001e00037202 */ /* 0x000fc60000000f00 */
[----:B------:R-:W4:Y:S01]  /*27fa0*/  LDL.128 R60, [R1+0x370] ;  /* 0x00037000013c7983 */ /* 0x000f220000100c00 */
[----:B------:R-:W-:-:S03]  /*27fb0*/  MOV R144, R28 ;  /* 0x0000001c00907202 */ /* 0x000fc60000000f00 */
[----:B------:R-:W4:Y:S04]  /*27fc0*/  LDL.128 R48, [R1+0x3a0] ;  /* 0x0003a00001307983 */ /* 0x000f280000100c00 */
[----:B------:R-:W4:Y:S04]  /*27fd0*/  LDL.128 R52, [R1+0x390] ;  /* 0x0003900001347983 */ /* 0x000f280000100c00 */
[----:B------:R-:W4:Y:S04]  /*27fe0*/  LDL.128 R40, [R1+0x3c0] ;  /* 0x0003c00001287983 */ /* 0x000f280000100c00 */
[----:B------:R-:W4:Y:S01]  /*27ff0*/  LDL.128 R44, [R1+0x3b0] ;  /* 0x0003b000012c7983 */ /* 0x000f220000100c00 */
[----:B------:R-:W-:Y:S01]  /*28000*/  BAR.SYNC.DEFER_BLOCKING 0x1, 0x100 ;  /* 0x0044000000007b1d */ /* 0x000fe20000010000 */
[----:B------:R-:W-:-:S02]  /*28010*/  IADD3 R143, P6, R18, 0x2020, RZ ;  /* 0x00002020128f7810 */ /* 0x000fc40007fde0ff */
[C---:B------:R-:W-:Y:S02]  /*28020*/  IADD3 R139, P5, R18.reuse, 0x2040, RZ ;  /* 0x00002040128b7810 */ /* 0x040fe40007fbe0ff */
[----:B------:R-:W-:Y:S01]  /*28030*/  IADD3 R141, P2, R18, 0x2060, RZ ;  /* 0x00002060128d7810 */ /* 0x000fe20007f5e0ff */
[----:B------:R-:W-:Y:S01]  /*28040*/  ULDC UR4, c[0x0][0xb88] ;  /* 0x0002e20000047ab9 */ /* 0x000fe20000000800 */
[----:B------:R-:W-:Y:S01]  /*28050*/  ULDC UR9, c[0x0][0xbd4] ;  /* 0x0002f50000097ab9 */ /* 0x000fe20000000800 */
[----:B------:R-:W4:Y:S01]  /*28060*/  LDL.128 R28, [R1+0x3f0] ;  /* 0x0003f000011c7983 */ /* 0x000f220000100c00 */
[----:B--2---:R-:W-:Y:S02]  /*28070*/  F2FP.BF16.F32.PACK_AB R12, R13, R12 ;  /* 0x0000000c0d0c723e */ /* 0x004fe400000010ff */
[----:B------:R-:W-:Y:S02]  /*28080*/  F2FP.BF16.F32.PACK_AB R13, R15, R14 ;  /* 0x0000000e0f0d723e */ /* 0x000fe400000010ff */
[----:B---3--:R-:W-:-:S02]  /*28090*/  F2FP.BF16.F32.PACK_AB R4, R5, R4 ;  /* 0x000000040504723e */ /* 0x008fc400000010ff */
[----:B------:R-:W-:Y:S02]  /*280a0*/  F2FP.BF16.F32.PACK_AB R5, R7, R6 ;  /* 0x000000060705723e */ /* 0x000fe400000010ff */
[----:B----4-:R-:W-:Y:S02]  /*280b0*/  F2FP.BF16.F32.PACK_AB R14, R25, R24 ;  /* 0x00000018190e723e */ /* 0x010fe400000010ff */
[----:B------:R-:W-:Y:S02]  /*280c0*/  F2FP.BF16.F32.PACK_AB R15, R27, R26 ;  /* 0x0000001a1b0f723e */ /* 0x000fe400000010ff */
[----:B------:R-:W-:Y:S01]  /*280d0*/  F2FP.BF16.F32.PACK_AB R6, R9, R8 ;  /* 0x000000080906723e */ /* 0x000fe200000010ff */
[----:B------:R-:W2:Y:S01]  /*280e0*/  LDL.128 R24, [R1+0x400] ;  /* 0x0004000001187983 */ /* 0x000ea20000100c00 */
[----:B------:R-:W-:-:S03]  /*280f0*/  F2FP.BF16.F32.PACK_AB R7, R11, R10 ;  /* 0x0000000a0b07723e */ /* 0x000fc600000010ff */
[----:B------:R0:W-:Y:S04]  /*28100*/  STSM.16.M88.4 [R36], R12 ;  /* 0x0000000c24007844 */ /* 0x0001e80000000200 */
[----:B------:R1:W-:Y:S04]  /*28110*/  STSM.16.M88.4 [R34], R4 ;  /* 0x0000000422007844 */ /* 0x0003e80000000200 */
[----:B------:R-:W3:Y:S04]  /*28120*/  LDL.128 R8, [R1+0x420] ;  /* 0x0004200001087983 */ /* 0x000ee80000100c00 */
[----:B0-----:R-:W4:Y:S04]  /*28130*/  LDL.128 R36, [R1+0x3d0] ;  /* 0x0003d00001247983 */ /* 0x001f280000100c00 */
[----:B-1----:R-:W4:Y:S04]  /*28140*/  LDL.128 R32, [R1+0x3e0] ;  /* 0x0003e00001207983 */ /* 0x002f280000100c00 */
[----:B------:R-:W4:Y:S04]  /*28150*/  LDL.128 R4, [R1+0x430] ;  /* 0x0004300001047983 */ /* 0x000f280000100c00 */
[----:B------:R-:W4:Y:S01]  /*28160*/  LDL.128 R12, [R1+0x410] ;  /* 0x00041000010c7983 */ /* 0x000f220000100c00 */
[----:B------:R-:W-:-:S02]  /*28170*/  IADD3 R21, P1, R18, 0x4000, RZ ;  /* 0x0000400012157810 */ /* 0x000fc40007f3e0ff */
[----:B------:R-:W-:Y:S02]  /*28180*/  LOP3.LUT R142, R143, 0x380, RZ, 0xc0, !PT ;  /* 0x000003808f8e7812 */ /* 0x000fe400078ec0ff */
[----:B------:R-:W-:Y:S02]  /*28190*/  LOP3.LUT R138, R139, 0x380, RZ, 0xc0, !PT ;  /* 0x000003808b8a7812 */ /* 0x000fe400078ec0ff */
[----:B------:R-:W-:Y:S02]  /*281a0*/  LOP3.LUT R140, R141, 0x380, RZ, 0xc0, !PT ;  /* 0x000003808d8c7812 */ /* 0x000fe400078ec0ff */
[----:B------:R-:W-:Y:S02]  /*281b0*/  LOP3.LUT R20, R21, 0x380, RZ, 0xc0, !PT ;  /* 0x0000038015147812 */ /* 0x000fe400078ec0ff */
[----:B------:R-:W-:Y:S02]  /*281c0*/  SHF.R.U64 R142, R142, 0x3, RZ ;  /* 0x000000038e8e7819 */ /* 0x000fe400000012ff */
[----:B------:R-:W-:-:S02]  /*281d0*/  SHF.R.U64 R138, R138, 0x3, RZ ;  /* 0x000000038a8a7819 */ /* 0x000fc400000012ff */
[----:B------:R-:W-:Y:S02]  /*281e0*/  SHF.R.U64 R140, R140, 0x3, RZ ;  /* 0x000000038c8c7819 */ /* 0x000fe400000012ff */
[----:B------:R-:W-:Y:S02]  /*281f0*/  SHF.R.U64 R20, R20, 0x3, RZ ;  /* 0x0000000314147819 */ /* 0x000fe400000012ff */
[----:B------:R-:W-:Y:S02]  /*28200*/  IADD3 R125, P0, R18, 0x4020, RZ ;  /* 0x00004020127d7810 */ /* 0x000fe40007f1e0ff */
[----:B------:R-:W-:Y:S01]  /*28210*/  LOP3.LUT R142, R142, R143, RZ, 0x3c, !PT ;  /* 0x0000008f8e8e7212 */ /* 0x000fe200078e3cff */
[--C-:B------:R-:W-:Y:S01]  /*28220*/  IMAD.X R143, RZ, RZ, R19.reuse, P6 ;  /* 0x000000ffff8f7224 */ /* 0x100fe200030e0613 */
[----:B------:R-:W-:Y:S02]  /*28230*/  IADD3 R127, P4, R18, 0x4040, RZ ;  /* 0x00004040127f7810 */ /* 0x000fe40007f9e0ff */
[----:B------:R-:W-:Y:S01]  /*28240*/  LOP3.LUT R138, R138, R139, RZ, 0x3c, !PT ;  /* 0x0000008b8a8a7212 */ /* 0x000fe200078e3cff */
[----:B------:R-:W-:Y:S01]  /*28250*/  IMAD.X R139, RZ, RZ, R19, P5 ;  /* 0x000000ffff8b7224 */ /* 0x000fe200028e0613 */
[----:B------:R-:W-:-:S02]  /*28260*/  IADD3 R129, P3, R18, 0x4060, RZ ;  /* 0x0000406012817810 */ /* 0x000fc40007f7e0ff */
[----:B------:R-:W-:Y:S01]  /*28270*/  LOP3.LUT R140, R140, R141, RZ, 0x3c, !PT ;  /* 0x0000008d8c8c7212 */ /* 0x000fe200078e3cff */
[--C-:B------:R-:W-:Y:S01]  /*28280*/  IMAD.X R141, RZ, RZ, R19.reuse, P2 ;  /* 0x000000ffff8d7224 */ /* 0x100fe200010e0613 */
[----:B------:R-:W-:Y:S02]  /*28290*/  IADD3 R131, P6, R18, 0x6000, RZ ;  /* 0x0000600012837810 */ /* 0x000fe40007fde0ff */
[----:B------:R-:W-:Y:S01]  /*282a0*/  LOP3.LUT R20, R20, R21, RZ, 0x3c, !PT ;  /* 0x0000001514147212 */ /* 0x000fe200078e3cff */
[----:B------:R-:W-:Y:S01]  /*282b0*/  IMAD.X R21, RZ, RZ, R19, P1 ;  /* 0x000000ffff157224 */ /* 0x000fe200008e0613 */
[----:B------:R-:W-:Y:S02]  /*282c0*/  LOP3.LUT R124, R125, 0x380, RZ, 0xc0, !PT ;  /* 0x000003807d7c7812 */ /* 0x000fe400078ec0ff */
[----:B------:R-:W-:Y:S02]  /*282d0*/  IADD3 R133, P5, R18, 0x6020, RZ ;  /* 0x0000602012857810 */ /* 0x000fe40007fbe0ff */
[----:B------:R-:W-:-:S02]  /*282e0*/  LOP3.LUT R126, R127, 0x380, RZ, 0xc0, !PT ;  /* 0x000003807f7e7812 */ /* 0x000fc400078ec0ff */
[C---:B------:R-:W-:Y:S02]  /*282f0*/  IADD3 R135, P2, R18.reuse, 0x6040, RZ ;  /* 0x0000604012877810 */ /* 0x040fe40007f5e0ff */
[----:B------:R-:W-:Y:S02]  /*28300*/  LOP3.LUT R128, R129, 0x380, RZ, 0xc0, !PT ;  /* 0x0000038081807812 */ /* 0x000fe400078ec0ff */
[----:B------:R-:W-:Y:S02]  /*28310*/  IADD3 R137, P1, R18, 0x6060, RZ ;  /* 0x0000606012897810 */ /* 0x000fe40007f3e0ff */
[----:B------:R-:W-:Y:S02]  /*28320*/  LOP3.LUT R130, R131, 0x380, RZ, 0xc0, !PT ;  /* 0x0000038083827812 */ /* 0x000fe400078ec0ff */
[----:B------:R-:W-:Y:S02]  /*28330*/  SHF.R.U64 R124, R124, 0x3, RZ ;  /* 0x000000037c7c7819 */ /* 0x000fe400000012ff */
[----:B------:R-:W-:-:S02]  /*28340*/  LOP3.LUT R132, R133, 0x380, RZ, 0xc0, !PT ;  /* 0x0000038085847812 */ /* 0x000fc400078ec0ff */
[----:B------:R-:W-:Y:S02]  /*28350*/  SHF.R.U64 R126, R126, 0x3, RZ ;  /* 0x000000037e7e7819 */ /* 0x000fe400000012ff */
[----:B------:R-:W-:Y:S02]  /*28360*/  LOP3.LUT R134, R135, 0x380, RZ, 0xc0, !PT ;  /* 0x0000038087867812 */ /* 0x000fe400078ec0ff */
[----:B------:R-:W-:Y:S02]  /*28370*/  F2FP.BF16.F32.PACK_AB R120, R121, R120 ;  /* 0x000000787978723e */ /* 0x000fe400000010ff */
[----:B------:R-:W-:Y:S02]  /*28380*/  SHF.R.U64 R128, R128, 0x3, RZ ;  /* 0x0000000380807819 */ /* 0x000fe400000012ff */
[----:B------:R-:W-:Y:S02]  /*28390*/  LOP3.LUT R136, R137, 0x380, RZ, 0xc0, !PT ;  /* 0x0000038089887812 */ /* 0x000fe400078ec0ff */
[----:B------:R-:W-:-:S02]  /*283a0*/  F2FP.BF16.F32.PACK_AB R121, R123, R122 ;  /* 0x0000007a7b79723e */ /* 0x000fc400000010ff */
[----:B------:R-:W-:Y:S02]  /*283b0*/  F2FP.BF16.F32.PACK_AB R112, R113, R112 ;  /* 0x000000707170723e */ /* 0x000fe400000010ff */
[----:B------:R-:W-:Y:S02]  /*283c0*/  SHF.R.U64 R130, R130, 0x3, RZ ;  /* 0x0000000382827819 */ /* 0x000fe400000012ff */
[----:B------:R-:W-:Y:S02]  /*283d0*/  F2FP.BF16.F32.PACK_AB R122, R117, R116 ;  /* 0x00000074757a723e */ /* 0x000fe400000010ff */
[----:B------:R-:W-:Y:S02]  /*283e0*/  F2FP.BF16.F32.PACK_AB R123, R119, R118 ;  /* 0x00000076777b723e */ /* 0x000fe400000010ff */
[----:B------:R-:W-:Y:S02]  /*283f0*/  F2FP.BF16.F32.PACK_AB R113, R115, R114 ;  /* 0x000000727371723e */ /* 0x000fe400000010ff */
[----:B------:R-:W-:-:S02]  /*28400*/  F2FP.BF16.F32.PACK_AB R104, R105, R104 ;  /* 0x000000686968723e */ /* 0x000fc400000010ff */
[----:B------:R-:W-:Y:S01]  /*28410*/  LOP3.LUT R124, R124, R125, RZ, 0x3c, !PT ;  /* 0x0000007d7c7c7212 */ /* 0x000fe200078e3cff */
[----:B------:R-:W-:Y:S01]  /*28420*/  IMAD.X R125, RZ, RZ, R19, P0 ;  /* 0x000000ffff7d7224 */ /* 0x000fe200000e0613 */
        /* <DEDUP_REMOVED lines=15> */
[----:B------:R-:W-:Y:S02]  /*28520*/  MOV R142, R142 ;  /* 0x0000008e008e7202 */ /* 0x000fe40000000f00 */
[----:B------:R-:W-:Y:S02]  /*28530*/  F2FP.BF16.F32.PACK_AB R98, R93, R92 ;  /* 0x0000005c5d62723e */ /* 0x000fe400000010ff */
[----:B------:R-:W-:Y:S02]  /*28540*/  F2FP.BF16.F32.PACK_AB R99, R95, R94 ;  /* 0x0000005e5f63723e */ /* 0x000fe400000010ff */
[----:B------:R-:W-:-:S02]  /*28550*/  F2FP.BF16.F32.PACK_AB R89, R91, R90 ;  /* 0x0000005a5b59723e */ /* 0x000fc400000010ff */
[----:B------:R-:W-:Y:S01]  /*28560*/  F2FP.BF16.F32.PACK_AB R80, R81, R80 ;  /* 0x000000505150723e */ /* 0x000fe200000010ff */
[----:B------:R0:W-:Y:S01]  /*28570*/  STSM.16.M88.4 [R0], R120 ;  /* 0x0000007800007844 */ /* 0x0001e20000000200 */
[----:B------:R-:W-:Y:S01]  /*28580*/  LOP3.LUT R130, R130, R131, RZ, 0x3c, !PT ;  /* 0x0000008382827212 */ /* 0x000fe200078e3cff */
[----:B------:R-:W-:Y:S01]  /*28590*/  IMAD.X R131, RZ, RZ, R19, P6 ;  /* 0x000000ffff837224 */ /* 0x000fe200030e0613 */
        /* <DEDUP_REMOVED lines=8> */
[----:B------:R-:W-:Y:S01]  /*28620*/  MOV R140, R140 ;  /* 0x0000008c008c7202 */ /* 0x000fe20000000f00 */
[----:B------:R-:W-:Y:S01]  /*28630*/  UIMAD.WIDE UR10, UR44, 0x4, UR10 ;  /* 0x000000042c0a78a5 */ /* 0x000fe2000f8e020a */
        /* <DEDUP_REMOVED lines=21> */
[----:B------:R-:W-:Y:S02]  /*28790*/  MOV R126, R126 ;  /* 0x0000007e007e7202 */ /* 0x000fe40000000f00 */
[----:B------:R-:W-:Y:S02]  /*287a0*/  F2FP.BF16.F32.PACK_AB R58, R53, R52 ;  /* 0x00000034353a723e */ /* 0x000fe400000010ff */
[----:B------:R-:W-:Y:S02]  /*287b0*/  F2FP.BF16.F32.PACK_AB R59, R55, R54 ;  /* 0x00000036373b723e */ /* 0x000fe400000010ff */
[----:B------:R-:W-:Y:S02]  /*287c0*/  F2FP.BF16.F32.PACK_AB R49, R51, R50 ;  /* 0x000000323331723e */ /* 0x000fe400000010ff */
[----:B------:R-:W-:Y:S01]  /*287d0*/  F2FP.BF16.F32.PACK_AB R40, R41, R40 ;  /* 0x000000282928723e */ /* 0x000fe200000010ff */
[----:B------:R1:W-:Y:S01]  /*287e0*/  STSM.16.M88.4 [R140], R80 ;  /* 0x000000508c007844 */ /* 0x0003e20000000200 */
[----:B------:R-:W-:-:S02]  /*287f0*/  MOV R128, R128 ;  /* 0x0000008000807202 */ /* 0x000fc40000000f00 */
[----:B------:R-:W-:Y:S02]  /*28800*/  F2FP.BF16.F32.PACK_AB R50, R45, R44 ;  /* 0x0000002c2d32723e */ /* 0x000fe400000010ff */
[----:B------:R-:W-:Y:S02]  /*28810*/  F2FP.BF16.F32.PACK_AB R51, R47, R46 ;  /* 0x0000002e2f33723e */ /* 0x000fe400000010ff */
[----:B------:R-:W-:Y:S01]  /*28820*/  F2FP.BF16.F32.PACK_AB R41, R43, R42 ;  /* 0x0000002a2b29723e */ /* 0x000fe200000010ff */
[----:B------:R1:W-:Y:S01]  /*28830*/  STSM.16.M88.4 [R20], R72 ;  /* 0x0000004814007844 */ /* 0x0003e20000000200 */
[----:B------:R-:W-:Y:S02]  /*28840*/  MOV R130, R130 ;  /* 0x0000008200827202 */ /* 0x000fe40000000f00 */
[----:B------:R-:W-:Y:S01]  /*28850*/  MOV R132, R132 ;  /* 0x0000008400847202 */ /* 0x000fe20000000f00 */
[----:B------:R1:W-:Y:S01]  /*28860*/  STSM.16.M88.4 [R124], R64 ;  /* 0x000000407c007844 */ /* 0x0003e20000000200 */
[----:B------:R-:W-:-:S02]  /*28870*/  MOV R134, R134 ;  /* 0x0000008600867202 */ /* 0x000fc40000000f00 */
[----:B------:R-:W-:Y:S01]  /*28880*/  MOV R136, R136 ;  /* 0x0000008800887202 */ /* 0x000fe20000000f00 */
[----:B------:R1:W-:Y:S04]  /*28890*/  STSM.16.M88.4 [R126], R56 ;  /* 0x000000387e007844 */ /* 0x0003e80000000200 */
[----:B------:R1:W-:Y:S01]  /*288a0*/  STSM.16.M88.4 [R128], R48 ;  /* 0x0000003080007844 */ /* 0x0003e20000000200 */
[----:B------:R-:W-:-:S04]  /*288b0*/  ISETP.NE.U32.AND P0, PT, RZ, UR18, PT ;  /* 0x00000012ff007c0c */ /* 0x000fc8000bf05070 */
[----:B------:R-:W-:Y:S01]  /*288c0*/  ISETP.NE.AND.EX P0, PT, RZ, UR19, PT, P0 ;  /* 0x00000013ff007c0c */ /* 0x000fe2000bf05300 */
[----:B------:R-:W-:Y:S01]  /*288d0*/  IMAD.U32 R76, RZ, RZ, UR4 ;  /* 0x00000004ff4c7e24 */ /* 0x000fe2000f8e00ff */
[----:B--2---:R-:W-:Y:S02]  /*288e0*/  F2FP.BF16.F32.PACK_AB R24, R25, R24 ;  /* 0x000000181918723e */ /* 0x004fe400000010ff */
[----:B------:R-:W-:Y:S02]  /*288f0*/  F2FP.BF16.F32.PACK_AB R25, R27, R26 ;  /* 0x0000001a1b19723e */ /* 0x000fe400000010ff */
[----:B---3--:R-:W-:Y:S02]  /*28900*/  F2FP.BF16.F32.PACK_AB R8, R9, R8 ;  /* 0x000000080908723e */ /* 0x008fe400000010ff */
[----:B------:R-:W-:Y:S02]  /*28910*/  F2FP.BF16.F32.PACK_AB R9, R11, R10 ;  /* 0x0000000a0b09723e */ /* 0x000fe400000010ff */
[----:B----4-:R-:W-:-:S02]  /*28920*/  F2FP.BF16.F32.PACK_AB R42, R37, R36 ;  /* 0x00000024252a723e */ /* 0x010fc400000010ff */
[----:B------:R-:W-:Y:S02]  /*28930*/  F2FP.BF16.F32.PACK_AB R43, R39, R38 ;  /* 0x00000026272b723e */ /* 0x000fe400000010ff */
[----:B------:R-:W-:Y:S02]  /*28940*/  F2FP.BF16.F32.PACK_AB R32, R33, R32 ;  /* 0x000000202120723e */ /* 0x000fe400000010ff */
[----:B------:R-:W-:Y:S02]  /*28950*/  F2FP.BF16.F32.PACK_AB R33, R35, R34 ;  /* 0x000000222321723e */ /* 0x000fe400000010ff */
[----:B------:R-:W-:Y:S02]  /*28960*/  F2FP.BF16.F32.PACK_AB R34, R29, R28 ;  /* 0x0000001c1d22723e */ /* 0x000fe400000010ff */
[----:B------:R-:W-:Y:S02]  /*28970*/  F2FP.BF16.F32.PACK_AB R35, R31, R30 ;  /* 0x0000001e1f23723e */ /* 0x000fe400000010ff */
[----:B------:R-:W-:Y:S01]  /*28980*/  F2FP.BF16.F32.PACK_AB R10, R5, R4 ;  /* 0x00000004050a723e */ /* 0x000fe200000010ff */
[----:B------:R-:W-:Y:S01]  /*28990*/  IMAD.U32 R4, RZ, RZ, UR10 ;  /* 0x0000000aff047e24 */ /* 0x000fe2000f8e00ff */
[----:B------:R-:W-:Y:S01]  /*289a0*/  F2FP.BF16.F32.PACK_AB R26, R13, R12 ;  /* 0x0000000c0d1a723e */ /* 0x000fe200000010ff */
[----:B------:R-:W-:Y:S01]  /*289b0*/  IMAD.U32 R5, RZ, RZ, UR11 ;  /* 0x0000000bff057e24 */ /* 0x000fe2000f8e00ff */
[----:B------:R-:W-:Y:S01]  /*289c0*/  F2FP.BF16.F32.PACK_AB R27, R15, R14 ;  /* 0x0000000e0f1b723e */ /* 0x000fe200000010ff */
[----:B------:R-:W-:Y:S01]  /*289d0*/  ULDC.64 UR10, c[0x0][0xd08] ;  /* 0x00034200000a7ab9 */ /* 0x000fe20000000a00 */
[----:B------:R-:W-:Y:S01]  /*289e0*/  F2FP.BF16.F32.PACK_AB R11, R7, R6 ;  /* 0x00000006070b723e */ /* 0x000fe200000010ff */
[----:B------:R1:W-:Y:S01]  /*289f0*/  STSM.16.M88.4 [R130], R40 ;  /* 0x0000002882007844 */ /* 0x0003e20000000200 */
[----:B------:R-:W-:-:S03]  /*28a00*/  UISETP.NE.U32.AND UP0, UPT, UR10, URZ, UPT ;  /* 0x0000003f0a00728c */ /* 0x000fc6000bf05070 */
[----:B------:R1:W-:Y:S01]  /*28a10*/  STSM.16.M88.4 [R132], R32 ;  /* 0x0000002084007844 */ /* 0x0003e20000000200 */
[----:B------:R-:W-:-:S03]  /*28a20*/  UISETP.NE.AND.EX UP0, UPT, UR11, URZ, UPT, UP0 ;  /* 0x0000003f0b00728c */ /* 0x000fc6000bf05300 */
[----:B------:R1:W-:Y:S04]  /*28a30*/  STSM.16.M88.4 [R134], R24 ;  /* 0x0000001886007844 */ /* 0x0003e80000000200 */
[----:B------:R1:W-:Y:S01]  /*28a40*/  STSM.16.M88.4 [R136], R8 ;  /* 0x0000000888007844 */ /* 0x0003e20000000200 */
[----:B------:R-:W-:Y:S01]  /*28a50*/  BAR.SYNC.DEFER_BLOCKING 0x1, 0x100 ;  /* 0x0044000000007b1d */ /* 0x000fe20000010000 */
[----:B------:R-:W-:-:S05]  /*28a60*/  PLOP3.LUT P1, PT, PT, PT, UP0, 0x80, 0x0 ;  /* 0x000000000000781c */ /* 0x000fca0003f2f008 */
[----:B------:R-:W-:Y:S02]  /*28a70*/  @UP0 ULDC.64 UR10, c[0x0][0xd08] ;  /* 0x00034200000a0ab9 */ /* 0x000fe40000000a00 */
[----:B------:R-:W-:-:S06]  /*28a80*/  @UP0 UIMAD.WIDE UR10, UR44, 0x4, UR10 ;  /* 0x000000042c0a08a5 */ /* 0x000fcc000f8e020a */
[----:B------:R-:W-:Y:S02]  /*28a90*/  IMAD.U32 R6, RZ, RZ, UR10 ;  /* 0x0000000aff067e24 */ /* 0x000fe4000f8e00ff */
[----:B------:R-:W-:Y:S01]  /*28aa0*/  IMAD.U32 R7, RZ, RZ, UR11 ;  /* 0x0000000bff077e24 */ /* 0x000fe2000f8e00ff */
[----:B0-----:R1:W5:Y:S04]  /*28ab0*/  @P0 LDG.E R0, desc[UR40][R4.64] ;  /* 0x0000002804000981 */ /* 0x001368000c1e1900 */
[----:B------:R1:W5:Y:S01]  /*28ac0*/  @P1 LDG.E R76, desc[UR40][R6.64] ;  /* 0x00000028064c1981 */ /* 0x000362000c1e1900 */
[----:B------:R-:W-:Y:S02]  /*28ad0*/  UISETP.NE.AND UP0, UPT, UR8, URZ, UPT ;  /* 0x0000003f0800728c */ /* 0x000fe4000bf05270 */
[----:B------:R-:W-:Y:S01]  /*28ae0*/  ULOP3.LUT UR39, UR39, 0xff, URZ, 0xc0, !UPT ;  /* 0x000000ff27277892 */ /* 0x000fe2000f8ec03f */
[----:B------:R-:W-:Y:S01]  /*28af0*/  UMOV UR4, URZ ;  /* 0x0000003f00047c82 */ /* 0x000fe20008000000 */
[----:B------:R-:W-:Y:S01]  /*28b00*/  USEL UR22, UR8, UR9, UP0 ;  /* 0x0000000908167287 */ /* 0x000fe20008000000 */
[----:B------:R-:W-:Y:S11]  /*28b10*/  @P1 BRA `(.L_x_6305) ;  /* 0x0000000000101947 */ /* 0x000ff60003800000 */
[----:B------:R-:W-:Y:S05]  /*28b20*/  @!P0 BRA `(.L_x_6305) ;  /* 0x00000000000c8947 */ /* 0x000fea0003800000 */
[----:B-1----:R-:W2:Y:S04]  /*28b30*/  LDG.E R3, desc[UR40][R4.64] ;  /* 0x0000002804037981 */ /* 0x002ea8000c1e1900 */
[----:B-----5:R-:W2:Y:S02]  /*28b40*/  LDG.E R76, desc[UR40][R4.64+0x4] ;  /* 0x00000428044c7981 */ /* 0x020ea4000c1e1900 */
[----:B--2---:R-:W-:-:S07]  /*28b50*/  IMAD.IADD R76, R76, 0x1, -R3 ;  /* 0x000000014c4c7824 */ /* 0x004fce00078e0a03 */
.L_x_6305:
[----:B-1----:R-:W0:Y:S01]  /*28b60*/  SHFL.IDX PT, R3, R219, RZ, 0x1f ;  /* 0x00001fffdb037589 */ /* 0x002e2200000e0000 */
[----:B-----5:R-:W-:Y:S01]  /*28b70*/  @P0 R2UR UR4, R0 ;  /* 0x00000000000402ca */ /* 0x020fe200000e0000 */
[----:B------:R-:W-:-:S12]  /*28b80*/  ULOP3.LUT UR8, UR42, 0xffff, URZ, 0xc0, !UPT ;  /* 0x0000ffff2a087892 */ /* 0x000fd8000f8ec03f */
[----:B------:R-:W-:Y:S01]  /*28b90*/  USHF.R.S32.HI UR23, URZ, 0x1f, UR4 ;  /* 0x0000001f3f177899 */ /* 0x000fe20008011404 */
[----:B0-----:R-:W-:-:S13]  /*28ba0*/  ISETP.NE.AND P0, PT, R3, RZ, PT ;  /* 0x000000ff0300720c */ /* 0x001fda0003f05270 */
[----:B------:R-:W-:Y:S05]  /*28bb0*/  @P0 BRA `(.L_x_6306) ;  /* 0x0000000400280947 */ /* 0x000fea0003800000 */
[----:B------:R-:W2:Y:S01]  /*28bc0*/  LDL R6, [R1+0x49c] ;  /* 0x00049c0001067983 */ /* 0x000ea20000100800 */
[----:B------:R-:W0:Y:S03]  /*28bd0*/  LDC R11, c[0x0][0xce8] ;  /* 0x00033a00ff0b7b82 */ /* 0x000e260000000800 */
[----:B------:R-:W3:Y:S04]  /*28be0*/  LDL R5, [R1+0x4a8] ;  /* 0x0004a80001057983 */ /* 0x000ee80000100800 */
[----:B------:R-:W4:Y:S01]  /*28bf0*/  LDL R4, [R1+0x480] ;  /* 0x0004800001047983 */ /* 0x000f220000100800 */
[----:B------:R-:W-:-:S04]  /*28c00*/  IMAD.U32 R3, RZ, RZ, UR43 ;  /* 0x0000002bff037e24 */ /* 0x000fc8000f8e00ff */
[----:B------:R-:W-:Y:S02]  /*28c10*/  IMAD R10, R3, 0x40, R22 ;  /* 0x00000040030a7824 */ /* 0x000fe400078e0216 */
[----:B0-----:R-:W-:Y:S01]  /*28c20*/  IMAD R15, R76, R11, RZ ;  /* 0x0000000b4c0f7224 */ /* 0x001fe200078e02ff */
[----:B------:R-:W-:Y:S01]  /*28c30*/  ISETP.NE.AND P2, PT, R11, 0x1, PT ;  /* 0x000000010b00780c */ /* 0x000fe20003f45270 */
[----:B------:R-:W-:Y:S01]  /*28c40*/  UISETP.GT.AND UP1, UPT, UR22, 0x1, UPT ;  /* 0x000000011600788c */ /* 0x000fe2000bf24270 */
[----:B------:R-:W-:-:S03]  /*28c50*/  UMOV UR21, 0xab8 ;  /* 0x00000ab800157882 */ /* 0x000fc60000000000 */
[----:B------:R-:W-:-:S08]  /*28c60*/  USEL UR21, UR21, 0xa78, UP1 ;  /* 0x00000a7815157887 */ /* 0x000fd00008800000 */
[----:B------:R-:W0:Y:S01]  /*28c70*/  @P2 LDC R3, c[0x0][0xcf0] ;  /* 0x00033c00ff032b82 */ /* 0x000e220000000800 */
[----:B------:R-:W-:Y:S01]  /*28c80*/  UISETP.NE.U32.AND UP0, UPT, UR18, URZ, UPT ;  /* 0x0000003f1200728c */ /* 0x000fe2000bf05070 */
[----:B------:R-:W-:-:S03]  /*28c90*/  IMAD.U32 R13, RZ, RZ, UR43 ;  /* 0x0000002bff0d7e24 */ /* 0x000fc6000f8e00ff */
[----:B------:R-:W-:Y:S01]  /*28ca0*/  UISETP.NE.AND.EX UP0, UPT, UR19, URZ, UPT, UP0 ;  /* 0x0000003f1300728c */ /* 0x000fe2000bf05300 */
[----:B--2---:R-:W-:-:S05]  /*28cb0*/  IMAD.MOV R0, RZ, RZ, -R6 ;  /* 0x000000ffff007224 */ /* 0x004fca00078e0a06 */
[----:B---3--:R-:W-:Y:S02]  /*28cc0*/  ISETP.NE.AND P0, PT, R5, R0, PT ;  /* 0x000000000500720c */ /* 0x008fe40003f05270 */
[----:B------:R-:W1:Y:S02]  /*28cd0*/  @P2 LDC R0, c[0x0][0xcec] ;  /* 0x00033b00ff002b82 */ /* 0x000e640000000800 */
[----:B------:R-:W-:-:S13]  /*28ce0*/  ISETP.GE.OR P1, PT, R10, R15, P0 ;  /* 0x0000000f0a00720c */ /* 0x000fda0000726670 */
[----:B------:R-:W2:Y:S01]  /*28cf0*/  @!P1 LDL R9, [R1+0x210] ;  /* 0x0002100001099983 */ /* 0x000ea20000100800 */
[----:B----4-:R-:W-:Y:S01]  /*28d00*/  IMAD R13, R13, 0x40, R4 ;  /* 0x000000400d0d7824 */ /* 0x010fe200078e0204 */
[----:B------:R-:W-:Y:S01]  /*28d10*/  USHF.R.S32.HI UR16, URZ, 0x1f, UR44 ;  /* 0x0000001f3f107899 */ /* 0x000fe2000801142c */
[----:B------:R-:W-:Y:S01]  /*28d20*/  BSSY B1, `(.L_x_6306) ;  /* 0x0000033000017945 */ /* 0x000fe20003800000 */
[----:B------:R-:W-:Y:S01]  /*28d30*/  USEL UR9, UR39, URZ, UP1 ;  /* 0x0000003f27097287 */ /* 0x000fe20008800000 */
[----:B------:R-:W-:Y:S01]  /*28d40*/  IMAD.MOV.U32 R7, RZ, RZ, R13 ;  /* 0x000000ffff077224 */ /* 0x000fe200078e000d */
[----:B------:R-:W-:Y:S01]  /*28d50*/  USEL UR17, UR44, URZ, !UP0 ;  /* 0x0000003f2c117287 */ /* 0x000fe2000c000000 */
[----:B------:R-:W-:Y:S01]  /*28d60*/  ULDC.64 UR10, c[0x0][UR21+0x220] ;  /* 0x00008800150a7abb */ /* 0x000fe20008000a00 */
[----:B------:R-:W-:Y:S01]  /*28d70*/  ULDC.64 UR12, c[0x0][UR21+0x228] ;  /* 0x00008a00150c7abb */ /* 0x000fe20008000a00 */
[----:B-1----:R-:W-:Y:S01]  /*28d80*/  @P2 IMAD.HI.U32 R0, R13, R0, RZ ;  /* 0x000000000d002227 */ /* 0x002fe200078e00ff */
[----:B------:R-:W-:-:S02]  /*28d90*/  USEL UR20, UR16, URZ, !UP0 ;  /* 0x0000003f10147287 */ /* 0x000fc4000c000000 */
[----:B------:R-:W-:Y:S02]  /*28da0*/  UIMAD.WIDE.U32 UR24, UR12, UR9, URZ ;  /* 0x000000090c1872a5 */ /* 0x000fe4000f8e003f */
[----:B------:R-:W-:Y:S01]  /*28db0*/  UIMAD UR11, UR11, UR17, URZ ;  /* 0x000000110b0b72a4 */ /* 0x000fe2000f8e023f */
[----:B0-----:R-:W-:Y:S01]  /*28dc0*/  @P2 SHF.R.U32.HI R7, RZ, R3, R0 ;  /* 0x00000003ff072219 */ /* 0x001fe20000011600 */
[----:B------:R-:W-:Y:S01]  /*28dd0*/  ULDC.64 UR14, c[0x0][UR21+0x218] ;  /* 0x00008600150e7abb */ /* 0x000fe20008000a00 */
[----:B------:R-:W-:Y:S01]  /*28de0*/  UIMAD UR9, UR13, UR9, URZ ;  /* 0x000000090d0972a4 */ /* 0x000fe2000f8e023f */
[----:B------:R-:W-:Y:S01]  /*28df0*/  IMAD.U32 R4, RZ, RZ, UR24 ;  /* 0x00000018ff047e24 */ /* 0x000fe2000f8e00ff */
[----:B------:R-:W-:Y:S01]  /*28e00*/  UIMAD.WIDE.U32 UR12, UR10, UR17, URZ ;  /* 0x000000110a0c72a5 */ /* 0x000fe2000f8e003f */
[----:B------:R-:W-:Y:S01]  /*28e10*/  IMAD.MOV R0, RZ, RZ, -R7 ;  /* 0x000000ffff007224 */ /* 0x000fe200078e0a07 */
[----:B------:R-:W-:Y:S01]  /*28e20*/  UIMAD.WIDE.U32 UR16, UR14, UR8, URZ ;  /* 0x000000080e1072a5 */ /* 0x000fe2000f8e003f */
[----:B------:R-:W-:Y:S01]  /*28e30*/  IMAD.U32 R5, RZ, RZ, UR25 ;  /* 0x00000019ff057e24 */ /* 0x000fe2000f8e00ff */
[----:B------:R-:W-:Y:S01]  /*28e40*/  UIMAD UR14, UR15, UR8, URZ ;  /* 0x000000080f0e72a4 */ /* 0x000fe2000f8e023f */
[----:B------:R-:W-:Y:S01]  /*28e50*/  IMAD R3, R11, R0, R13 ;  /* 0x000000000b037224 */ /* 0x000fe200078e020d */
[----:B------:R-:W-:-:S02]  /*28e60*/  UIMAD UR11, UR10, UR20, UR11 ;  /* 0x000000140a0b72a4 */ /* 0x000fc4000f8e020b */
[----:B------:R-:W-:Y:S02]  /*28e70*/  UIADD3 UR15, UR25, UR9, URZ ;  /* 0x00000009190f7290 */ /* 0x000fe4000fffe03f */
[----:B------:R-:W-:Y:S01]  /*28e80*/  UIADD3 UR16, UP0, UP2, UR12, UR16, UR4 ;  /* 0x000000100c107290 */ /* 0x000fe2000fa1e004 */
[----:B------:R-:W-:Y:S01]  /*28e90*/  SHF.R.S32.HI R0, RZ, 0x1f, R3 ;  /* 0x0000001fff007819 */ /* 0x000fe20000011403 */
[----:B------:R-:W-:Y:S02]  /*28ea0*/  UIADD3 UR14, UR17, UR14, URZ ;  /* 0x0000000e110e7290 */ /* 0x000fe4000fffe03f */
[----:B------:R-:W-:Y:S01]  /*28eb0*/  UIADD3 UR9, UR13, UR11, URZ ;  /* 0x0000000b0d097290 */ /* 0x000fe2000fffe03f */
[----:B------:R-:W-:Y:S01]  /*28ec0*/  IMAD.U32 R6, RZ, RZ, UR15 ;  /* 0x0000000fff067e24 */ /* 0x000fe2000f8e00ff */
[----:B------:R-:W-:Y:S01]  /*28ed0*/  IADD3 R4, P2, P3, R7, UR16, R4 ;  /* 0x0000001007047c10 */ /* 0x000fe2000fb5e004 */
[----:B------:R-:W-:Y:S01]  /*28ee0*/  ULDC.64 UR10, c[0x0][UR21+0x210] ;  /* 0x00008400150a7abb */ /* 0x000fe20008000a00 */
[----:B------:R-:W-:Y:S01]  /*28ef0*/  UIADD3.X UR9, UR9, UR14, UR23, UP0, UP2 ;  /* 0x0000000e09097290 */ /* 0x000fe200087e4417 */
[----:B------:R-:W-:Y:S01]  /*28f00*/  SHF.R.S32.HI R7, RZ, 0x1f, R7 ;  /* 0x0000001fff077819 */ /* 0x000fe20000011407 */
[----:B------:R-:W-:Y:S01]  /*28f10*/  IMAD R11, R3, UR11, RZ ;  /* 0x0000000b030b7c24 */ /* 0x000fe2000f8e02ff */
[----:B------:R-:W-:Y:S01]  /*28f20*/  ULDC.64 UR12, c[0x0][0xca8] ;  /* 0x00032a00000c7ab9 */ /* 0x000fe20000000a00 */
[----:B------:R-:W-:Y:S01]  /*28f30*/  @!UP1 ULDC UR12, c[0x0][0xc50] ;  /* 0x00031400000c9ab9 */ /* 0x000fe20000000800 */
[----:B------:R-:W-:Y:S01]  /*28f40*/  @!UP1 ULDC UR13, c[0x0][0xc54] ;  /* 0x00031500000d9ab9 */ /* 0x000fe20000000800 */
[----:B------:R-:W-:Y:S01]  /*28f50*/  IADD3.X R5, R7, UR9, R6, P2, P3 ;  /* 0x0000000907057c10 */ /* 0x000fe200097e6406 */
[----:B------:R-:W-:-:S02]  /*28f60*/  IMAD R11, R0, UR10, R11 ;  /* 0x0000000a000b7c24 */ /* 0x000fc4000f8e020b */
[----:B------:R-:W-:Y:S02]  /*28f70*/  VIADD R0, R10, 0x8 ;  /* 0x000000080a007836 */ /* 0x000fe40000000000 */
[----:B------:R-:W-:-:S03]  /*28f80*/  IMAD.WIDE.U32 R4, R3, UR10, R4 ;  /* 0x0000000a03047c25 */ /* 0x000fc6000f8e0004 */
[----:B------:R-:W-:Y:S01]  /*28f90*/  ISETP.GE.OR P0, PT, R0, R15, P0 ;  /* 0x0000000f0000720c */ /* 0x000fe20000706670 */
[----:B------:R-:W-:Y:S01]  /*28fa0*/  IMAD.IADD R3, R5, 0x1, R11 ;  /* 0x0000000105037824 */ /* 0x000fe200078e020b */
[----:B------:R-:W-:-:S04]  /*28fb0*/  LEA R8, P2, R4, UR12, 0x2 ;  /* 0x0000000c04087c11 */ /* 0x000fc8000f8410ff */
[----:B------:R-:W-:Y:S01]  /*28fc0*/  LEA.HI.X R3, R4, UR13, R3, 0x2, P2 ;  /* 0x0000000d04037c11 */ /* 0x000fe200090f1403 */
[----:B------:R-:W-:Y:S04]  /*28fd0*/  SHFL.IDX PT, R6, R8, 0x1, 0x1c1f ;  /* 0x003c1f0008067f89 */ /* 0x000fe800000e0000 */
[----:B------:R-:W-:Y:S04]  /*28fe0*/  SHFL.IDX PT, R4, R8, RZ, 0x1c1f ;  /* 0x001c1fff08047589 */ /* 0x000fe800000e0000 */
[----:B------:R-:W2:Y:S04]  /*28ff0*/  SHFL.IDX PT, R5, R3, RZ, 0x1c1f ;  /* 0x001c1fff03057589 */ /* 0x000ea800000e0000 */
[----:B------:R0:W1:Y:S04]  /*29000*/  SHFL.IDX PT, R7, R3, 0x1, 0x1c1f ;  /* 0x003c1f0003077f89 */ /* 0x00006800000e0000 */
[----:B--2---:R0:W-:Y:S01]  /*29010*/  @!P1 ST.E desc[UR40][R4.64], R9 ;  /* 0x0000000904009985 */ /* 0x0041e2000c101928 */
[----:B-1----:R-:W-:Y:S05]  /*29020*/  @P0 BRA `(.L_x_6307) ;  /* 0x0000000000080947 */ /* 0x002fea0003800000 */
[----:B0-----:R-:W2:Y:S04]  /*29030*/  LDL R3, [R1+0x214] ;  /* 0x0002140001037983 */ /* 0x001ea80000100800 */
[----:B--2---:R1:W-:Y:S02]  /*29040*/  ST.E desc[UR40][R6.64], R3 ;  /* 0x0000000306007985 */ /* 0x0043e4000c101928 */
.L_x_6307:
[----:B------:R-:W-:Y:S05]  /*29050*/  BSYNC B1 ;  /* 0x0000000000017941 */ /* 0x000fea0003800000 */
.L_x_6306:
[----:B------:R-:W-:Y:S02]  /*29060*/  UISETP.GT.AND UP1, UPT, UR22, 0x1, UPT ;  /* 0x000000011600788c */ /* 0x000fe4000bf24270 */
[----:B------:R-:W-:-:S04]  /*29070*/  UISETP.NE.U32.AND UP0, UPT, UR18, URZ, UPT ;  /* 0x0000003f1200728c */ /* 0x000fc8000bf05070 */
[----:B------:R-:W-:Y:S01]  /*29080*/  PLOP3.LUT P0, PT, PT, PT, UP1, 0x80, 0x0 ;  /* 0x000000000000781c */ /* 0x000fe20003f0f018 */
[----:B------:R-:W-:-:S04]  /*29090*/  UISETP.NE.AND.EX UP0, UPT, UR19, URZ, UPT, UP0 ;  /* 0x0000003f1300728c */ /* 0x000fc8000bf05300 */
[----:B------:R-:W-:-:S08]  /*290a0*/  USEL UR14, UR44, URZ, !UP0 ;  /* 0x0000003f2c0e7287 */ /* 0x000fd0000c000000 */
[----:B------:R-:W-:Y:S05]  /*290b0*/  @P0 BRA `(.L_x_6308) ;  /* 0x0000001000080947 */ /* 0x000fea0003800000 */
[----:B-1----:R-:W2:Y:S01]  /*290c0*/  LDL.64 R6, [R1+0x488] ;  /* 0x0004880001067983 */ /* 0x002ea20000100a00 */
[----:B0-----:R-:W-:Y:S01]  /*290d0*/  IMAD R4, R210, 0x40, R160 ;  /* 0x00000040d2047824 */ /* 0x001fe200078e02a0 */
[----:B------:R-:W0:Y:S01]  /*290e0*/  LDC R81, c[0x0][0xce8] ;  /* 0x00033a00ff517b82 */ /* 0x000e220000000800 */
[----:B------:R-:W-:Y:S02]  /*290f0*/  ULDC.64 UR12, c[0x0][0xba0] ;  /* 0x0002e800000c7ab9 */ /* 0x000fe40000000a00 */
[----:B------:R-:W-:Y:S02]  /*29100*/  UIMAD UR9, UR23, UR12, URZ ;  /* 0x0000000c170972a4 */ /* 0x000fe4000f8e023f */
[----:B------:R-:W-:Y:S02]  /*29110*/  UIMAD.WIDE.U32 UR10, UR4, UR12, URZ ;  /* 0x0000000c040a72a5 */ /* 0x000fe4000f8e003f */
[----:B------:R-:W-:-:S03]  /*29120*/  UIMAD UR9, UR4, UR13, UR9 ;  /* 0x0000000d040972a4 */ /* 0x000fc6000f8e0209 */
[----:B------:R-:W-:Y:S01]  /*29130*/  ULDC.64 UR12, c[0x0][0xbe8] ;  /* 0x0002fa00000c7ab9 */ /* 0x000fe20000000a00 */
[----:B------:R-:W-:-:S04]  /*29140*/  UIADD3 UR11, UR11, UR9, URZ ;  /* 0x000000090b0b7290 */ /* 0x000fc8000fffe03f */
[----:B------:R-:W-:-:S04]  /*29150*/  UIMAD.WIDE.U32 UR10, UR8, UR12, UR10 ;  /* 0x0000000c080a72a5 */ /* 0x000fc8000f8e000a */
[----:B------:R-:W-:-:S03]  /*29160*/  UIMAD UR9, UR8, UR13, UR11 ;  /* 0x0000000d080972a4 */ /* 0x000fc6000f8e020b */
[----:B------:R-:W-:Y:S01]  /*29170*/  ULDC UR11, c[0x0][0xbc8] ;  /* 0x0002f200000b7ab9 */ /* 0x000fe20000000800 */
[----:B------:R-:W-:Y:S01]  /*29180*/  IMAD.U32 R21, RZ, RZ, UR43 ;  /* 0x0000002bff157e24 */ /* 0x000fe2000f8e00ff */
[----:B------:R-:W-:Y:S01]  /*29190*/  USHF.R.S32.HI UR4, URZ, 0x1f, UR14 ;  /* 0x0000001f3f047899 */ /* 0x000fe2000801140e */
[----:B------:R-:W-:-:S03]  /*291a0*/  ULDC.64 UR12, c[0x0][0xbf0] ;  /* 0x0002fc00000c7ab9 */ /* 0x000fc60000000a00 */
[----:B------:R-:W-:Y:S01]  /*291b0*/  UIMAD UR4, UR4, UR12, URZ ;  /* 0x0000000c040472a4 */ /* 0x000fe2000f8e023f */
[----:B------:R-:W-:-:S03]  /*291c0*/  UMOV UR8, UR10 ;  /* 0x0000000a00087c82 */ /* 0x000fc60008000000 */
[----:B------:R-:W-:Y:S02]  /*291d0*/  UIMAD UR4, UR14, UR13, UR4 ;  /* 0x0000000d0e0472a4 */ /* 0x000fe4000f8e0204 */
[----:B------:R-:W-:-:S04]  /*291e0*/  UIMAD.WIDE.U32 UR8, UR14, UR12, UR8 ;  /* 0x0000000c0e0872a5 */ /* 0x000fc8000f8e0008 */
[----:B------:R-:W-:Y:S01]  /*291f0*/  UIADD3 UR4, UR9, UR4, URZ ;  /* 0x0000000409047290 */ /* 0x000fe2000fffe03f */
[----:B------:R-:W-:Y:S01]  /*29200*/  BSSY B1, `(.L_x_6309) ;  /* 0x00000c7000017945 */ /* 0x000fe20003800000 */
[----:B--2---:R-:W-:-:S03]  /*29210*/  IMAD.WIDE R4, R4, 0x2, R6 ;  /* 0x0000000204047825 */ /* 0x004fc600078e0206 */
[C---:B------:R-:W-:Y:S02]  /*29220*/  IADD3 R41, P2, R4.reuse, 0x7000, RZ ;  /* 0x0000700004297810 */ /* 0x040fe40007f5e0ff */
[----:B------:R-:W-:Y:S02]  /*29230*/  IADD3 R9, P3, R4, 0x1000, RZ ;  /* 0x0000100004097810 */ /* 0x000fe40007f7e0ff */
[----:B------:R-:W-:Y:S02]  /*29240*/  LOP3.LUT R40, R41, 0x380, RZ, 0xc0, !PT ;  /* 0x0000038029287812 */ /* 0x000fe400078ec0ff */
[----:B------:R-:W-:Y:S02]  /*29250*/  LOP3.LUT R8, R9, 0x380, RZ, 0xc0, !PT ;  /* 0x0000038009087812 */ /* 0x000fe400078ec0ff */
[----:B------:R-:W-:Y:S02]  /*29260*/  SHF.R.U64 R40, R40, 0x3, RZ ;  /* 0x0000000328287819 */ /* 0x000fe400000012ff */
[----:B------:R-:W-:-:S02]  /*29270*/  SHF.R.U64 R8, R8, 0x3, RZ ;  /* 0x0000000308087819 */ /* 0x000fc400000012ff */
[----:B------:R-:W-:Y:S01]  /*29280*/  LOP3.LUT R40, R40, R41, RZ, 0x3c, !PT ;  /* 0x0000002928287212 */ /* 0x000fe200078e3cff */
[----:B------:R-:W-:Y:S01]  /*29290*/  IMAD.X R41, RZ, RZ, R5, P2 ;  /* 0x000000ffff297224 */ /* 0x000fe200010e0605 */
[C---:B------:R-:W-:Y:S02]  /*292a0*/  IADD3 R69, P2, R4.reuse, 0xe000, RZ ;  /* 0x0000e00004457810 */ /* 0x040fe40007f5e0ff */
[C---:B------:R-:W-:Y:S02]  /*292b0*/  IADD3 R37, P1, R4.reuse, 0x6000, RZ ;  /* 0x0000600004257810 */ /* 0x040fe40007f3e0ff */
[----:B------:R-:W-:Y:S01]  /*292c0*/  LOP3.LUT R68, R69, 0x380, RZ, 0xc0, !PT ;  /* 0x0000038045447812 */ /* 0x000fe200078ec0ff */
[----:B------:R-:W5:Y:S01]  /*292d0*/  LD.E.128 R40, desc[UR40][R40.64] ;  /* 0x0000002828287980 */ /* 0x000f62000c101d00 */
[----:B------:R-:W-:Y:S02]  /*292e0*/  IADD3 R33, P0, R4, 0x5000, RZ ;  /* 0x0000500004217810 */ /* 0x000fe40007f1e0ff */
[----:B------:R-:W-:-:S02]  /*292f0*/  SHF.R.U64 R68, R68, 0x3, RZ ;  /* 0x0000000344447819 */ /* 0x000fc400000012ff */
[----:B------:R-:W-:Y:S01]  /*29300*/  LOP3.LUT R8, R8, R9, RZ, 0x3c, !PT ;  /* 0x0000000908087212 */ /* 0x000fe200078e3cff */
[--C-:B------:R-:W-:Y:S01]  /*29310*/  IMAD.X R9, RZ, RZ, R5.reuse, P3 ;  /* 0x000000ffff097224 */ /* 0x100fe200018e0605 */
[----:B------:R-:W-:Y:S02]  /*29320*/  LOP3.LUT R36, R37, 0x380, RZ, 0xc0, !PT ;  /* 0x0000038025247812 */ /* 0x000fe400078ec0ff */
[----:B------:R-:W-:Y:S01]  /*29330*/  LOP3.LUT R68, R68, R69, RZ, 0x3c, !PT ;  /* 0x0000004544447212 */ /* 0x000fe200078e3cff */
[----:B------:R-:W-:Y:S01]  /*29340*/  IMAD.X R69, RZ, RZ, R5, P2 ;  /* 0x000000ffff457224 */ /* 0x000fe200010e0605 */
[----:B------:R-:W-:Y:S01]  /*29350*/  LOP3.LUT R32, R33, 0x380, RZ, 0xc0, !PT ;  /* 0x0000038021207812 */ /* 0x000fe200078ec0ff */
[----:B------:R-:W5:Y:S01]  /*29360*/  LD.E.128 R8, desc[UR40][R8.64] ;  /* 0x0000002808087980 */ /* 0x000f62000c101d00 */
[----:B------:R-:W-:Y:S02]  /*29370*/  IADD3 R45, P3, R4, 0x8000, RZ ;  /* 0x00008000042d7810 */ /* 0x000fe40007f7e0ff */
[----:B0-----:R-:W-:Y:S01]  /*29380*/  ISETP.NE.AND P2, PT, R81, 0x1, PT ;  /* 0x000000015100780c */ /* 0x001fe20003f45270 */
[----:B------:R-:W5:Y:S01]  /*29390*/  LD.E.128 R68, desc[UR40][R68.64] ;  /* 0x0000002844447980 */ /* 0x000f62000c101d00 */
[----:B------:R-:W-:-:S02]  /*293a0*/  SHF.R.U64 R36, R36, 0x3, RZ ;  /* 0x0000000324247819 */ /* 0x000fc400000012ff */
[----:B------:R-:W-:Y:S02]  /*293b0*/  SHF.R.U64 R32, R32, 0x3, RZ ;  /* 0x0000000320207819 */ /* 0x000fe400000012ff */
[----:B------:R-:W-:Y:S02]  /*293c0*/  LOP3.LUT R44, R45, 0x380, RZ, 0xc0, !PT ;  /* 0x000003802d2c7812 */ /* 0x000fe400078ec0ff */
[----:B------:R-:W-:Y:S01]  /*293d0*/  LOP3.LUT R36, R36, R37, RZ, 0x3c, !PT ;  /* 0x0000002524247212 */ /* 0x000fe200078e3cff */
[--C-:B------:R-:W-:Y:S01]  /*293e0*/  IMAD.X R37, RZ, RZ, R5.reuse, P1 ;  /* 0x000000ffff257224 */ /* 0x100fe200008e0605 */
[----:B------:R-:W-:Y:S01]  /*293f0*/  LOP3.LUT R32, R32, R33, RZ, 0x3c, !PT ;  /* 0x0000002120207212 */ /* 0x000fe200078e3cff */
[----:B------:R-:W-:Y:S01]  /*29400*/  IMAD.X R33, RZ, RZ, R5, P0 ;  /* 0x000000ffff217224 */ /* 0x000fe200000e0605 */
[----:B------:R-:W-:Y:S01]  /*29410*/  SHF.R.U64 R44, R44, 0x3, RZ ;  /* 0x000000032c2c7819 */ /* 0x000fe200000012ff */
[----:B------:R-:W0:Y:S01]  /*29420*/  @P2 LDC R77, c[0x0][0xcec] ;  /* 0x00033b00ff4d2b82 */ /* 0x000e220000000800 */
[C---:B------:R-:W-:Y:S01]  /*29430*/  IADD3 R65, P1, R4.reuse, 0xd000, RZ ;  /* 0x0000d00004417810 */ /* 0x040fe20007f3e0ff */
[----:B------:R-:W5:Y:S01]  /*29440*/  LD.E.128 R36, desc[UR40][R36.64] ;  /* 0x0000002824247980 */ /* 0x000f62000c101d00 */
[----:B------:R-:W-:-:S02]  /*29450*/  IADD3 R61, P0, R4, 0xc000, RZ ;  /* 0x0000c000043d7810 */ /* 0x000fc40007f1e0ff */
[----:B------:R-:W-:Y:S01]  /*29460*/  LOP3.LUT R44, R44, R45, RZ, 0x3c, !PT ;  /* 0x0000002d2c2c7212 */ /* 0x000fe200078e3cff */
[--C-:B------:R-:W-:Y:S01]  /*29470*/  IMAD.X R45, RZ, RZ, R5.reuse, P3 ;  /* 0x000000ffff2d7224 */ /* 0x100fe200018e0605 */
[----:B------:R-:W-:Y:S01]  /*29480*/  LOP3.LUT R64, R65, 0x380, RZ, 0xc0, !PT ;  /* 0x0000038041407812 */ /* 0x000fe200078ec0ff */
[----:B------:R-:W1:Y:S01]  /*29490*/  @P2 LDC R79, c[0x0][0xcf0] ;  /* 0x00033c00ff4f2b82 */ /* 0x000e620000000800 */
[----:B------:R-:W-:Y:S01]  /*294a0*/  LOP3.LUT R60, R61, 0x380, RZ, 0xc0, !PT ;  /* 0x000003803d3c7812 */ /* 0x000fe200078ec0ff */
[----:B------:R-:W5:Y:S01]  /*294b0*/  LD.E.128 R32, desc[UR40][R32.64] ;  /* 0x0000002820207980 */ /* 0x000f62000c101d00 */
[----:B------:R-:W-:Y:S02]  /*294c0*/  IADD3 R3, P3, R4, 0xf000, RZ ;  /* 0x0000f00004037810 */ /* 0x000fe40007f7e0ff */
[----:B------:R-:W-:Y:S01]  /*294d0*/  SHF.R.U64 R64, R64, 0x3, RZ ;  /* 0x0000000340407819 */ /* 0x000fe200000012ff */
[----:B------:R-:W5:Y:S01]  /*294e0*/  LD.E.128 R44, desc[UR40][R44.64] ;  /* 0x000000282c2c7980 */ /* 0x000f62000c101d00 */
[----:B------:R-:W-:Y:S01]  /*294f0*/  SHF.R.U64 R60, R60, 0x3, RZ ;  /* 0x000000033c3c7819 */ /* 0x000fe200000012ff */
[----:B------:R-:W-:Y:S01]  /*29500*/  IMAD.X R73, RZ, RZ, R5, P3 ;  /* 0x000000ffff497224 */ /* 0x000fe200018e0605 */
[----:B------:R-:W-:-:S02]  /*29510*/  LOP3.LUT R0, R3, 0x380, RZ, 0xc0, !PT ;  /* 0x0000038003007812 */ /* 0x000fc400078ec0ff */
[----:B------:R-:W-:Y:S01]  /*29520*/  LOP3.LUT R64, R64, R65, RZ, 0x3c, !PT ;  /* 0x0000004140407212 */ /* 0x000fe200078e3cff */
[--C-:B------:R-:W-:Y:S01]  /*29530*/  IMAD.X R65, RZ, RZ, R5.reuse, P1 ;  /* 0x000000ffff417224 */ /* 0x100fe200008e0605 */
[----:B------:R-:W-:Y:S01]  /*29540*/  LOP3.LUT R60, R60, R61, RZ, 0x3c, !PT ;  /* 0x0000003d3c3c7212 */ /* 0x000fe200078e3cff */
[----:B------:R-:W-:Y:S01]  /*29550*/  IMAD.X R61, RZ, RZ, R5, P0 ;  /* 0x000000ffff3d7224 */ /* 0x000fe200000e0605 */
[----:B------:R-:W-:Y:S02]  /*29560*/  SHF.R.U64 R0, R0, 0x3, RZ ;  /* 0x0000000300007819 */ /* 0x000fe400000012ff */
[----:B------:R-:W-:Y:S01]  /*29570*/  ISETP.GE.AND P1, PT, R160, UR11, PT ;  /* 0x0000000ba0007c0c */ /* 0x000fe2000bf26270 */
[----:B------:R-:W5:Y:S01]  /*29580*/  LD.E.128 R64, desc[UR40][R64.64] ;  /* 0x0000002840407980 */ /* 0x000f62000c101d00 */
[----:B------:R-:W-:Y:S02]  /*29590*/  ISETP.GE.AND P0, PT, R159, UR11, PT ;  /* 0x0000000b9f007c0c */ /* 0x000fe4000bf06270 */
[----:B------:R-:W-:Y:S01]  /*295a0*/  LOP3.LUT R72, R0, R3, RZ, 0x3c, !PT ;  /* 0x0000000300487212 */ /* 0x000fe200078e3cff */
[----:B------:R-:W-:Y:S01]  /*295b0*/  IMAD R0, R220, 0x20, R210 ;  /* 0x00000020dc007824 */ /* 0x000fe200078e02d2 */
[----:B------:R-:W-:Y:S01]  /*295c0*/  SEL R3, RZ, 0x1, P1 ;  /* 0x00000001ff037807 */ /* 0x000fe20000800000 */
[----:B------:R-:W5:Y:S01]  /*295d0*/  LD.E.128 R60, desc[UR40][R60.64] ;  /* 0x000000283c3c7980 */ /* 0x000f62000c101d00 */
[----:B------:R-:W-:-:S02]  /*295e0*/  SEL R20, RZ, 0xffffffff, P0 ;  /* 0xffffffffff147807 */ /* 0x000fc40000000000 */
[----:B------:R-:W-:Y:S01]  /*295f0*/  ISETP.GE.AND P1, PT, R158, UR11, PT ;  /* 0x0000000b9e007c0c */ /* 0x000fe2000bf26270 */
[----:B------:R-:W-:Y:S01]  /*29600*/  IMAD R82, R21, 0x40, R0 ;  /* 0x0000004015527824 */ /* 0x000fe200078e0200 */
[C---:B------:R-:W-:Y:S02]  /*29610*/  IADD3 R13, P4, R4.reuse, 0x2000, RZ ;  /* 0x00002000040d7810 */ /* 0x040fe40007f9e0ff */
[C---:B------:R-:W-:Y:S02]  /*29620*/  IADD3 R25, P5, R4.reuse, 0x3000, RZ ;  /* 0x0000300004197810 */ /* 0x040fe40007fbe0ff */
[----:B------:R-:W-:Y:S01]  /*29630*/  IADD3 R29, P6, R4, 0x4000, RZ ;  /* 0x00004000041d7810 */ /* 0x000fe20007fde0ff */
[----:B------:R-:W-:Y:S01]  /*29640*/  IMAD.SHL.U32 R20, R20, 0x2, RZ ;  /* 0x0000000214147824 */ /* 0x000fe200078e00ff */
[----:B------:R-:W-:Y:S01]  /*29650*/  ISETP.GE.AND P0, PT, R157, UR11, PT ;  /* 0x0000000b9d007c0c */ /* 0x000fe2000bf06270 */
[----:B------:R-:W5:Y:S01]  /*29660*/  LD.E.128 R72, desc[UR40][R72.64] ;  /* 0x0000002848487980 */ /* 0x000f62000c101d00 */
[----:B------:R-:W-:-:S02]  /*29670*/  SEL R0, RZ, 0xffffffff, P1 ;  /* 0xffffffffff007807 */ /* 0x000fc40000800000 */
[----:B------:R-:W-:Y:S02]  /*29680*/  LOP3.LUT R12, R13, 0x380, RZ, 0xc0, !PT ;  /* 0x000003800d0c7812 */ /* 0x000fe400078ec0ff */
[----:B------:R-:W-:Y:S02]  /*29690*/  LOP3.LUT R24, R25, 0x380, RZ, 0xc0, !PT ;  /* 0x0000038019187812 */ /* 0x000fe400078ec0ff */
[----:B------:R-:W-:Y:S01]  /*296a0*/  LOP3.LUT R28, R29, 0x380, RZ, 0xc0, !PT ;  /* 0x000003801d1c7812 */ /* 0x000fe200078ec0ff */
[----:B------:R-:W-:Y:S01]  /*296b0*/  IMAD.SHL.U32 R83, R0, 0x4, RZ ;  /* 0x0000000400537824 */ /* 0x000fe200078e00ff */
[----:B------:R-:W-:Y:S01]  /*296c0*/  SEL R21, RZ, 0xffffffff, P0 ;  /* 0xffffffffff157807 */ /* 0x000fe20000000000 */
[----:B0-----:R-:W-:Y:S01]  /*296d0*/  @P2 IMAD.HI.U32 R0, R82, R77, RZ ;  /* 0x0000004d52002227 */ /* 0x001fe200078e00ff */
[----:B------:R-:W-:Y:S02]  /*296e0*/  LOP3.LUT R20, R20, 0x2, R3, 0xe2, !PT ;  /* 0x0000000214147812 */ /* 0x000fe400078ee203 */
[----:B------:R-:W-:-:S02]  /*296f0*/  SHF.R.U64 R12, R12, 0x3, RZ ;  /* 0x000000030c0c7819 */ /* 0x000fc400000012ff */
[----:B------:R-:W-:Y:S02]  /*29700*/  SHF.R.U64 R24, R24, 0x3, RZ ;  /* 0x0000000318187819 */ /* 0x000fe400000012ff */
[----:B------:R-:W-:Y:S01]  /*29710*/  SHF.R.U64 R28, R28, 0x3, RZ ;  /* 0x000000031c1c7819 */ /* 0x000fe200000012ff */
[----:B------:R-:W-:Y:S01]  /*29720*/  IMAD.SHL.U32 R78, R21, 0x8, RZ ;  /* 0x00000008154e7824 */ /* 0x000fe200078e00ff */
[----:B------:R-:W-:Y:S01]  /*29730*/  LOP3.LUT R77, R83, 0x4, R20, 0xe2, !PT ;  /* 0x00000004534d7812 */ /* 0x000fe200078ee214 */
[----:B------:R-:W-:Y:S01]  /*29740*/  IMAD.MOV.U32 R3, RZ, RZ, R82 ;  /* 0x000000ffff037224 */ /* 0x000fe200078e0052 */
[----:B------:R-:W-:Y:S01]  /*29750*/  LOP3.LUT R12, R12, R13, RZ, 0x3c, !PT ;  /* 0x0000000d0c0c7212 */ /* 0x000fe200078e3cff */
[--C-:B------:R-:W-:Y:S01]  /*29760*/  IMAD.X R13, RZ, RZ, R5.reuse, P4 ;  /* 0x000000ffff0d7224 */ /* 0x100fe200020e0605 */
[----:B------:R-:W-:Y:S01]  /*29770*/  LOP3.LUT R24, R24, R25, RZ, 0x3c, !PT ;  /* 0x0000001918187212 */ /* 0x000fe200078e3cff */
[--C-:B------:R-:W-:Y:S01]  /*29780*/  IMAD.X R25, RZ, RZ, R5.reuse, P5 ;  /* 0x000000ffff197224 */ /* 0x100fe200028e0605 */
[----:B------:R-:W-:Y:S01]  /*29790*/  LOP3.LUT R28, R28, R29, RZ, 0x3c, !PT ;  /* 0x0000001d1c1c7212 */ /* 0x000fe200078e3cff */
[----:B------:R-:W-:Y:S01]  /*297a0*/  IMAD.X R29, RZ, RZ, R5, P6 ;  /* 0x000000ffff1d7224 */ /* 0x000fe200030e0605 */
[----:B-1----:R-:W-:Y:S01]  /*297b0*/  @P2 SHF.R.U32.HI R3, RZ, R79, R0 ;  /* 0x0000004fff032219 */ /* 0x002fe20000011600 */
[----:B------:R-:W-:Y:S01]  /*297c0*/  IMAD.U32 R20, RZ, RZ, UR8 ;  /* 0x00000008ff147e24 */ /* 0x000fe2000f8e00ff */
[C---:B------:R-:W-:Y:S01]  /*297d0*/  IADD3 R49, P4, R4.reuse, 0x9000, RZ ;  /* 0x0000900004317810 */ /* 0x040fe20007f9e0ff */
[----:B------:R-:W-:Y:S01]  /*297e0*/  IMAD.U32 R21, RZ, RZ, UR9 ;  /* 0x00000009ff157e24 */ /* 0x000fe2000f8e00ff */
[C---:B------:R-:W-:Y:S01]  /*297f0*/  IADD3 R53, P5, R4.reuse, 0xa000, RZ ;  /* 0x0000a00004357810 */ /* 0x040fe20007fbe0ff */
[----:B------:R-:W-:Y:S01]  /*29800*/  ULDC.64 UR8, c[0x0][0xbe0] ;  /* 0x0002f80000087ab9 */ /* 0x000fe20000000a00 */
[----:B------:R-:W-:Y:S01]  /*29810*/  IADD3 R57, P6, R4, 0xb000, RZ ;  /* 0x0000b00004397810 */ /* 0x000fe20007fde0ff */
[----:B------:R-:W5:Y:S01]  /*29820*/  LD.E.128 R12, desc[UR40][R12.64] ;  /* 0x000000280c0c7980 */ /* 0x000f62000c101d00 */
[----:B------:R-:W-:-:S02]  /*29830*/  LOP3.LUT R0, R78, 0x8, R77, 0xe2, !PT ;  /* 0x000000084e007812 */ /* 0x000fc400078ee24d */
[--C-:B------:R-:W-:Y:S01]  /*29840*/  SHF.R.S32.HI R77, RZ, 0x1f, R3.reuse ;  /* 0x0000001fff4d7819 */ /* 0x100fe20000011403 */
[----:B------:R-:W5:Y:S01]  /*29850*/  LD.E.128 R24, desc[UR40][R24.64] ;  /* 0x0000002818187980 */ /* 0x000f62000c101d00 */
[----:B------:R-:W-:Y:S02]  /*29860*/  ISETP.GE.AND P0, PT, R156, UR11, PT ;  /* 0x0000000b9c007c0c */ /* 0x000fe4000bf06270 */
[----:B------:R-:W-:Y:S01]  /*29870*/  LOP3.LUT R48, R49, 0x380, RZ, 0xc0, !PT ;  /* 0x0000038031307812 */ /* 0x000fe200078ec0ff */
[----:B------:R-:W5:Y:S01]  /*29880*/  LD.E.128 R28, desc[UR40][R28.64] ;  /* 0x000000281c1c7980 */ /* 0x000f62000c101d00 */
[----:B------:R-:W-:Y:S02]  /*29890*/  LOP3.LUT R52, R53, 0x380, RZ, 0xc0, !PT ;  /* 0x0000038035347812 */ /* 0x000fe400078ec0ff */
[----:B------:R-:W-:Y:S01]  /*298a0*/  LOP3.LUT R56, R57, 0x380, RZ, 0xc0, !PT ;  /* 0x0000038039387812 */ /* 0x000fe200078ec0ff */
[----:B------:R-:W-:Y:S01]  /*298b0*/  IMAD.MOV R79, RZ, RZ, -R3 ;  /* 0x000000ffff4f7224 */ /* 0x000fe200078e0a03 */
[----:B------:R-:W-:Y:S01]  /*298c0*/  LOP3.LUT R7, R4, 0x380, RZ, 0xc0, !PT ;  /* 0x0000038004077812 */ /* 0x000fe200078ec0ff */
[----:B------:R-:W-:Y:S01]  /*298d0*/  IMAD.U32 R21, RZ, RZ, UR4 ;  /* 0x00000004ff157e24 */ /* 0x000fe2000f8e00ff */
[----:B------:R-:W-:Y:S01]  /*298e0*/  SEL R78, RZ, 0xffffffff, P0 ;  /* 0xffffffffff4e7807 */ /* 0x000fe20000000000 */
[----:B------:R-:W-:Y:S01]  /*298f0*/  IMAD R80, R77, UR8, RZ ;  /* 0x000000084d507c24 */ /* 0x000fe2000f8e02ff */
[----:B------:R-:W-:-:S02]  /*29900*/  SHF.R.U64 R48, R48, 0x3, RZ ;  /* 0x0000000330307819 */ /* 0x000fc400000012ff */
[----:B------:R-:W-:Y:S02]  /*29910*/  SHF.R.U64 R52, R52, 0x3, RZ ;  /* 0x0000000334347819 */ /* 0x000fe400000012ff */
[----:B------:R-:W-:Y:S02]  /*29920*/  SHF.R.U64 R56, R56, 0x3, RZ ;  /* 0x0000000338387819 */ /* 0x000fe400000012ff */
[----:B------:R-:W-:Y:S01]  /*29930*/  ISETP.GE.AND P0, PT, R17, UR11, PT ;  /* 0x0000000b11007c0c */ /* 0x000fe2000bf06270 */
[----:B------:R-:W-:Y:S01]  /*29940*/  IMAD R77, R81, R79, R82 ;  /* 0x0000004f514d7224 */ /* 0x000fe200078e0252 */
[----:B------:R-:W-:Y:S01]  /*29950*/  SHF.R.U64 R7, R7, 0x3, RZ ;  /* 0x0000000307077819 */ /* 0x000fe200000012ff */
[C---:B------:R-:W-:Y:S01]  /*29960*/  IMAD R79, R3.reuse, UR9, R80 ;  /* 0x00000009034f7c24 */ /* 0x040fe2000f8e0250 */
[----:B------:R-:W-:Y:S01]  /*29970*/  LOP3.LUT R48, R48, R49, RZ, 0x3c, !PT ;  /* 0x0000003130307212 */ /* 0x000fe200078e3cff */
[----:B------:R-:W-:Y:S01]  /*29980*/  IMAD.WIDE.U32 R20, R3, UR8, R20 ;  /* 0x0000000803147c25 */ /* 0x000fe2000f8e0014 */
[----:B------:R-:W-:Y:S01]  /*29990*/  LOP3.LUT R52, R52, R53, RZ, 0x3c, !PT ;  /* 0x0000003534347212 */ /* 0x000fe200078e3cff */
[----:B------:R-:W-:Y:S01]  /*299a0*/  ULDC.64 UR8, c[0x0][0xbd8] ;  /* 0x0002f60000087ab9 */ /* 0x000fe20000000a00 */
[----:B------:R-:W-:Y:S01]  /*299b0*/  LOP3.LUT R56, R56, R57, RZ, 0x3c, !PT ;  /* 0x0000003938387212 */ /* 0x000fe200078e3cff */
[--C-:B------:R-:W-:Y:S01]  /*299c0*/  IMAD.X R49, RZ, RZ, R5.reuse, P4 ;  /* 0x000000ffff317224 */ /* 0x100fe200020e0605 */
[----:B------:R-:W-:Y:S01]  /*299d0*/  SEL R3, RZ, 0xffffffff, P0 ;  /* 0xffffffffff037807 */ /* 0x000fe20000000000 */
[--C-:B------:R-:W-:Y:S01]  /*299e0*/  IMAD.X R53, RZ, RZ, R5.reuse, P5 ;  /* 0x000000ffff357224 */ /* 0x100fe200028e0605 */
[----:B------:R-:W-:Y:S01]  /*299f0*/  LOP3.LUT R4, R7, R4, RZ, 0x3c, !PT ;  /* 0x0000000407047212 */ /* 0x000fe200078e3cff */
[----:B------:R-:W-:-:S02]  /*29a00*/  IMAD.X R57, RZ, RZ, R5, P6 ;  /* 0x000000ffff397224 */ /* 0x000fc400030e0605 */
[----:B------:R-:W-:Y:S01]  /*29a10*/  IMAD.SHL.U32 R83, R78, 0x10, RZ ;  /* 0x000000104e537824 */ /* 0x000fe200078e00ff */
[----:B------:R-:W5:Y:S01]  /*29a20*/  LD.E.128 R48, desc[UR40][R48.64] ;  /* 0x0000002830307980 */ /* 0x000f62000c101d00 */
[----:B------:R-:W-:-:S03]  /*29a30*/  IMAD.SHL.U32 R3, R3, 0x20, RZ ;  /* 0x0000002003037824 */ /* 0x000fc600078e00ff */
[----:B------:R-:W-:Y:S01]  /*29a40*/  LOP3.LUT R0, R83, 0x10, R0, 0xe2, !PT ;  /* 0x0000001053007812 */ /* 0x000fe200078ee200 */
[----:B------:R-:W5:Y:S01]  /*29a50*/  LD.E.128 R4, desc[UR40][R4.64] ;  /* 0x0000002804047980 */ /* 0x000f62000c101d00 */
[----:B------:R-:W-:-:S03]  /*29a60*/  SHF.R.S32.HI R78, RZ, 0x1f, R77 ;  /* 0x0000001fff4e7819 */ /* 0x000fc6000001144d */
[----:B------:R-:W5:Y:S01]  /*29a70*/  LD.E.128 R52, desc[UR40][R52.64] ;  /* 0x0000002834347980 */ /* 0x000f62000c101d00 */
[----:B------:R-:W-:-:S03]  /*29a80*/  LOP3.LUT R0, R3, 0x20, R0, 0xe2, !PT ;  /* 0x0000002003007812 */ /* 0x000fc600078ee200 */
        /* <DEDUP_REMOVED lines=8> */
[----:B------:R-:W-:Y:S01]  /*29b10*/  IMAD.IADD R21, R21, 0x1, R79 ;  /* 0x0000000115157824 */ /* 0x000fe200078e024f */
[----:B------:R-:W-:Y:S01]  /*29b20*/  ISETP.GE.AND P0, PT, R162, UR11, PT ;  /* 0x0000000ba2007c0c */ /* 0x000fe2000bf06270 */
[----:B------:R-:W-:-:S02]  /*29b30*/  IMAD R78, R78, UR8, RZ ;  /* 0x000000084e4e7c24 */ /* 0x000fc4000f8e02ff */
[----:B------:R-:W-:Y:S02]  /*29b40*/  IMAD R83, R76, R81, RZ ;  /* 0x000000514c537224 */ /* 0x000fe400078e02ff */
[----:B------:R-:W-:Y:S01]  /*29b50*/  IMAD R82, R3, 0x40, R210 ;  /* 0x0000004003527824 */ /* 0x000fe200078e02d2 */
[----:B------:R-:W-:Y:S01]  /*29b60*/  UIADD3 UR4, UR47, 0x38820, URZ ;  /* 0x000388202f047890 */ /* 0x000fe2000fffe03f */
[C---:B------:R-:W-:Y:S01]  /*29b70*/  IMAD R79, R77.reuse, UR9, R78 ;  /* 0x000000094d4f7c24 */ /* 0x040fe2000f8e024e */
[----:B------:R-:W-:Y:S01]  /*29b80*/  SEL R3, RZ, 0x40, P0 ;  /* 0x00000040ff037807 */ /* 0x000fe20000000000 */
[----:B------:R-:W-:Y:S01]  /*29b90*/  IMAD.WIDE.U32 R20, R77, UR8, R20 ;  /* 0x000000084d147c25 */ /* 0x000fe2000f8e0014 */
[----:B------:R-:W-:Y:S01]  /*29ba0*/  ISETP.GE.AND P0, PT, R82, R83, PT ;  /* 0x000000535200720c */ /* 0x000fe20003f06270 */
[----:B------:R-:W-:Y:S01]  /*29bb0*/  ULDC.64 UR8, c[0x0][0xb80] ;  /* 0x0002e00000087ab9 */ /* 0x000fe20000000a00 */
[----:B------:R-:W-:Y:S01]  /*29bc0*/  UPRMT UR4, URZ, 0x654, UR4 ;  /* 0x000006543f047896 */ /* 0x000fe20008000004 */
[----:B------:R-:W-:Y:S01]  /*29bd0*/  IMAD.IADD R21, R21, 0x1, R79 ;  /* 0x0000000115157824 */ /* 0x000fe200078e024f */
[----:B------:R-:W-:-:S02]  /*29be0*/  LEA R80, P2, R20, UR8, 0x1 ;  /* 0x0000000814507c11 */ /* 0x000fc4000f8408ff */
[----:B------:R-:W-:Y:S02]  /*29bf0*/  ISETP.GE.AND P1, PT, R161, UR11, PT ;  /* 0x0000000ba1007c0c */ /* 0x000fe4000bf26270 */
[----:B------:R-:W-:Y:S02]  /*29c00*/  LEA.HI.X R81, R20, UR9, R21, 0x1, P2 ;  /* 0x0000000914517c11 */ /* 0x000fe400090f0c15 */
[----:B------:R-:W-:Y:S01]  /*29c10*/  LOP3.LUT R0, R0, R3, RZ, 0xfc, !PT ;  /* 0x0000000300007212 */ /* 0x000fe200078efcff */
[----:B0-----:R0:W1:Y:S01]  /*29c20*/  SHFL.IDX PT, R20, R80, RZ, 0x181f ;  /* 0x00181fff50147589 */ /* 0x00106200000e0000 */
[----:B------:R-:W-:Y:S01]  /*29c30*/  SEL R3, RZ, 0x80, P1 ;  /* 0x00000080ff037807 */ /* 0x000fe20000800000 */
[----:B------:R-:W-:Y:S02]  /*29c40*/  SYNCS.ARRIVE.TRANS64.RED.A1T0 RZ, [UR4], RZ ;  /* 0x000000ffffff79a7 */ /* 0x000fe40008100404 */
[----:B------:R0:W2:Y:S01]  /*29c50*/  SHFL.IDX PT, R21, R81, RZ, 0x181f ;  /* 0x00181fff51157589 */ /* 0x0000a200000e0000 */
[----:B------:R-:W-:Y:S01]  /*29c60*/  LOP3.LUT R3, R0, R3, RZ, 0xfc, !PT ;  /* 0x0000000300037212 */ /* 0x000fe200078efcff */
[----:B------:R-:W-:Y:S06]  /*29c70*/  @P0 BRA `(.L_x_6310) ;  /* 0x00000000007c0947 */ /* 0x000fec0003800000 */
[----:B------:R-:W-:Y:S02]  /*29c80*/  ISETP.GE.AND P1, PT, R159, UR11, PT ;  /* 0x0000000b9f007c0c */ /* 0x000fe4000bf26270 */
[----:B------:R-:W-:Y:S02]  /*29c90*/  ISETP.GE.AND P0, PT, R160, UR11, PT ;  /* 0x0000000ba0007c0c */ /* 0x000fe4000bf06270 */
[----:B------:R-:W-:Y:S02]  /*29ca0*/  ISETP.GE.AND P5, PT, R158, UR11, PT ;  /* 0x0000000b9e007c0c */ /* 0x000fe4000bfa6270 */
[----:B------:R-:W-:-:S07]  /*29cb0*/  ISETP.GE.AND P3, PT, R157, UR11, PT ;  /* 0x0000000b9d007c0c */ /* 0x000fce000bf66270 */
[C---:B-1----:R-:W-:Y:S02]  /*29cc0*/  @!P1 LEA R76, P2, R159.reuse, R20, 0x1 ;  /* 0x000000149f4c9211 */ /* 0x042fe400078408ff */
[----:B--2---:R-:W-:Y:S02]  /*29cd0*/  @!P0 IMAD.WIDE R78, R160, 0x2, R20 ;  /* 0x00000002a04e8825 */ /* 0x004fe400078e0214 */
[----:B------:R-:W-:Y:S02]  /*29ce0*/  @!P1 LEA.HI.X R77, R159, R21, R217, 0x1, P2 ;  /* 0x000000159f4d9211 */ /* 0x000fe400010f0cd9 */
[----:B------:R-:W-:Y:S01]  /*29cf0*/  ISETP.GE.AND P2, PT, R156, UR11, PT ;  /* 0x0000000b9c007c0c */ /* 0x000fe2000bf46270 */
[----:B-----5:R1:W-:Y:S01]  /*29d00*/  @!P0 ST.E.128 desc[UR40][R78.64], R4 ;  /* 0x000000044e008985 */ /* 0x0203e2000c101d28 */
[----:B------:R-:W-:-:S03]  /*29d10*/  LOP3.LUT P0, RZ, R0, 0x40, RZ, 0xc0, !PT ;  /* 0x0000004000ff7812 */ /* 0x000fc6000780c0ff */
[----:B------:R2:W-:Y:S01]  /*29d20*/  @!P1 ST.E.128 desc[UR40][R76.64], R12 ;  /* 0x0000000c4c009985 */ /* 0x0005e2000c101d28 */
[----:B------:R-:W-:Y:S02]  /*29d30*/  ISETP.GE.AND P1, PT, R17, UR11, PT ;  /* 0x0000000b11007c0c */ /* 0x000fe4000bf26270 */
[CC--:B-1----:R-:W-:Y:S02]  /*29d40*/  @!P5 LEA R4, P4, R158.reuse, R20.reuse, 0x1 ;  /* 0x000000149e04d211 */ /* 0x0c2fe400078808ff */
[-C--:B------:R-:W-:Y:S02]  /*29d50*/  @!P3 LEA R6, P6, R157, R20.reuse, 0x1 ;  /* 0x000000149d06b211 */ /* 0x080fe400078c08ff */
[-C--:B------:R-:W-:Y:S02]  /*29d60*/  @!P5 LEA.HI.X R5, R158, R21.reuse, R216, 0x1, P4 ;  /* 0x000000159e05d211 */ /* 0x080fe400020f0cd8 */
[----:B------:R-:W-:Y:S02]  /*29d70*/  LOP3.LUT P4, RZ, R3, 0x80, RZ, 0xc0, !PT ;  /* 0x0000008003ff7812 */ /* 0x000fe4000788c0ff */
[----:B------:R-:W-:Y:S01]  /*29d80*/  @!P3 LEA.HI.X R7, R157, R21, R215, 0x1, P6 ;  /* 0x000000159d07b211 */ /* 0x000fe200030f0cd7 */
[----:B------:R1:W-:Y:S02]  /*29d90*/  @!P5 ST.E.128 desc[UR40][R4.64], R28 ;  /* 0x0000001c0400d985 */ /* 0x0003e4000c101d28 */
[----:B--2---:R-:W-:-:S02]  /*29da0*/  @!P1 LEA R12, P6, R17, R20, 0x1 ;  /* 0x00000014110c9211 */ /* 0x004fc400078c08ff */
[----:B------:R2:W-:Y:S02]  /*29db0*/  @!P3 ST.E.128 desc[UR40][R6.64], R36 ;  /* 0x000000240600b985 */ /* 0x0005e4000c101d28 */
[-C--:B------:R-:W-:Y:S02]  /*29dc0*/  @!P1 LEA.HI.X R13, R17, R21.reuse, R213, 0x1, P6 ;  /* 0x00000015110d9211 */ /* 0x080fe400030f0cd5 */
[-C--:B-1----:R-:W-:Y:S02]  /*29dd0*/  @!P2 LEA R4, P5, R156, R20.reuse, 0x1 ;  /* 0x000000149c04a211 */ /* 0x082fe400078a08ff */
[-C--:B--2---:R-:W-:Y:S02]  /*29de0*/  @P0 LEA R6, P3, R162, R20.reuse, 0x1 ;  /* 0x00000014a2060211 */ /* 0x084fe400078608ff */
[----:B------:R-:W-:Y:S02]  /*29df0*/  @!P2 LEA.HI.X R5, R156, R21, R214, 0x1, P5 ;  /* 0x000000159c05a211 */ /* 0x000fe400028f0cd6 */
[----:B------:R-:W-:-:S02]  /*29e00*/  @P4 LEA R14, P5, R161, R20, 0x1 ;  /* 0x00000014a10e4211 */ /* 0x000fc400078a08ff */
[-C--:B------:R-:W-:Y:S01]  /*29e10*/  @P0 LEA.HI.X R7, R162, R21.reuse, R212, 0x1, P3 ;  /* 0x00000015a2070211 */ /* 0x080fe200018f0cd4 */
[----:B------:R3:W-:Y:S01]  /*29e20*/  @!P2 ST.E.128 desc[UR40][R4.64], R44 ;  /* 0x0000002c0400a985 */ /* 0x0007e2000c101d28 */
[----:B------:R-:W-:-:S03]  /*29e30*/  @P4 LEA.HI.X R15, R161, R21, R211, 0x1, P5 ;  /* 0x00000015a10f4211 */ /* 0x000fc600028f0cd3 */
[----:B------:R3:W-:Y:S04]  /*29e40*/  @!P1 ST.E.128 desc[UR40][R12.64], R52 ;  /* 0x000000340c009985 */ /* 0x0007e8000c101d28 */
[----:B------:R3:W-:Y:S04]  /*29e50*/  @P0 ST.E.128 desc[UR40][R6.64], R60 ;  /* 0x0000003c06000985 */ /* 0x0007e8000c101d28 */
[----:B------:R3:W-:Y:S02]  /*29e60*/  @P4 ST.E.128 desc[UR40][R14.64], R68 ;  /* 0x000000440e004985 */ /* 0x0007e4000c101d28 */
.L_x_6310:
[----:B------:R-:W-:Y:S05]  /*29e70*/  BSYNC B1 ;  /* 0x0000000000017941 */ /* 0x000fea0003800000 */
.L_x_6309:
        /* <DEDUP_REMOVED lines=9> */
[----:B------:R-:W-:-:S05]  /*29f10*/  ISETP.GE.AND P1, PT, R156, UR11, PT ;  /* 0x0000000b9c007c0c */ /* 0x000fca000bf26270 */
[----:B0---4-:R-:W-:Y:S02]  /*29f20*/  @!P0 IMAD.WIDE R6, R160, 0x2, R4 ;  /* 0x00000002a0068825 */ /* 0x011fe400078e0204 */
[-C--:B------:R-:W-:Y:S02]  /*29f30*/  @!P5 LEA R14, P4, R159, R4.reuse, 0x1 ;  /* 0x000000049f0ed211 */ /* 0x080fe400078808ff */
[----:B------:R-:W-:Y:S01]  /*29f40*/  @!P3 LEA R12, P6, R158, R4, 0x1 ;  /* 0x000000049e0cb211 */ /* 0x000fe200078c08ff */
[----:B------:R0:W-:Y:S01]  /*29f50*/  @!P0 ST.E.128 desc[UR40][R6.64], R8 ;  /* 0x0000000806008985 */ /* 0x0001e2000c101d28 */
[----:B------:R-:W-:Y:S02]  /*29f60*/  ISETP.GE.AND P0, PT, R17, UR11, PT ;  /* 0x0000000b11007c0c */ /* 0x000fe4000bf06270 */
[----:B------:R-:W-:Y:S02]  /*29f70*/  @!P5 LEA.HI.X R15, R159, R5, R217, 0x1, P4 ;  /* 0x000000059f0fd211 */ /* 0x000fe400020f0cd9 */
[----:B------:R-:W-:-:S02]  /*29f80*/  LOP3.LUT P4, RZ, R0, 0x40, RZ, 0xc0, !PT ;  /* 0x0000004000ff7812 */ /* 0x000fc4000788c0ff */
[----:B------:R-:W-:Y:S01]  /*29f90*/  @!P3 LEA.HI.X R13, R158, R5, R216, 0x1, P6 ;  /* 0x000000059e0db211 */ /* 0x000fe200030f0cd8 */
[----:B------:R3:W-:Y:S01]  /*29fa0*/  @!P5 ST.E.128 desc[UR40][R14.64], R24 ;  /* 0x000000180e00d985 */ /* 0x0007e2000c101d28 */
[----:B-1----:R-:W-:-:S03]  /*29fb0*/  @!P2 LEA R20, P5, R157, R4, 0x1 ;  /* 0x000000049d14a211 */ /* 0x002fc600078a08ff */
[----:B------:R3:W-:Y:S01]  /*29fc0*/  @!P3 ST.E.128 desc[UR40][R12.64], R32 ;  /* 0x000000200c00b985 */ /* 0x0007e2000c101d28 */
[----:B--2---:R-:W-:Y:S02]  /*29fd0*/  @!P2 LEA.HI.X R21, R157, R5, R215, 0x1, P5 ;  /* 0x000000059d15a211 */ /* 0x004fe400028f0cd7 */
[----:B0-----:R-:W-:-:S03]  /*29fe0*/  @!P1 LEA R6, P6, R156, R4, 0x1 ;  /* 0x000000049c069211 */ /* 0x001fc600078c08ff */
[----:B------:R3:W-:Y:S01]  /*29ff0*/  @!P2 ST.E.128 desc[UR40][R20.64], R40 ;  /* 0x000000281400a985 */ /* 0x0007e2000c101d28 */
[CC--:B------:R-:W-:Y:S02]  /*2a000*/  @!P0 LEA R8, P3, R17.reuse, R4.reuse, 0x1 ;  /* 0x0000000411088211 */ /* 0x0c0fe400078608ff */
[----:B------:R-:W-:Y:S02]  /*2a010*/  @P4 LEA R10, P5, R162, R4, 0x1 ;  /* 0x00000004a20a4211 */ /* 0x000fe400078a08ff */
[-C--:B------:R-:W-:Y:S02]  /*2a020*/  @!P1 LEA.HI.X R7, R156, R5.reuse, R214, 0x1, P6 ;  /* 0x000000059c079211 */ /* 0x080fe400030f0cd6 */
[-C--:B------:R-:W-:Y:S02]  /*2a030*/  @!P0 LEA.HI.X R9, R17, R5.reuse, R213, 0x1, P3 ;  /* 0x0000000511098211 */ /* 0x080fe400018f0cd5 */
[----:B------:R-:W-:Y:S01]  /*2a040*/  @P4 LEA.HI.X R11, R162, R5, R212, 0x1, P5 ;  /* 0x00000005a20b4211 */ /* 0x000fe200028f0cd4 */
[----:B------:R3:W-:Y:S04]  /*2a050*/  @!P1 ST.E.128 desc[UR40][R6.64], R48 ;  /* 0x0000003006009985 */ /* 0x0007e8000c101d28 */
[----:B------:R3:W-:Y:S01]  /*2a060*/  @!P0 ST.E.128 desc[UR40][R8.64], R56 ;  /* 0x0000003808008985 */ /* 0x0007e2000c101d28 */
[----:B------:R-:W-:-:S03]  /*2a070*/  LOP3.LUT P0, RZ, R3, 0x80, RZ, 0xc0, !PT ;  /* 0x0000008003ff7812 */ /* 0x000fc6000780c0ff */
[----:B------:R3:W-:Y:S10]  /*2a080*/  @P4 ST.E.128 desc[UR40][R10.64], R64 ;  /* 0x000000400a004985 */ /* 0x0007f4000c101d28 */
[----:B------:R-:W-:Y:S05]  /*2a090*/  @!P0 BRA `(.L_x_6311) ;  /* 0x00000028003c8947 */ /* 0x000fea0003800000 */
[----:B------:R-:W-:-:S04]  /*2a0a0*/  LEA R4, P0, R161, R4, 0x1 ;  /* 0x00000004a1047211 */ /* 0x000fc800078008ff */
[----:B------:R-:W-:-:S05]  /*2a0b0*/  LEA.HI.X R5, R161, R5, R211, 0x1, P0 ;  /* 0x00000005a1057211 */ /* 0x000fca00000f0cd3 */
[----:B------:R0:W-:Y:S01]  /*2a0c0*/  ST.E.128 desc[UR40][R4.64], R72 ;  /* 0x0000004804007985 */ /* 0x0001e2000c101d28 */
[----:B------:R-:W-:Y:S05]  /*2a0d0*/  BRA `(.L_x_6311) ;  /* 0x00000028002c7947 */ /* 0x000fea0003800000 */
.L_x_6308:
[----:B------:R-:W2:Y:S01]  /*2a0e0*/  LDL R0, [R1+0x480] ;  /* 0x0004800001007983 */ /* 0x000ea20000100800 */
[----:B------:R-:W3:Y:S01]  /*2a0f0*/  LDC R11, c[0x0][0xce8] ;  /* 0x00033a00ff0b7b82 */ /* 0x000ee20000000800 */
[----:B------:R-:W-:Y:S01]  /*2a100*/  ULDC.64 UR12, c[0x0][0xc08] ;  /* 0x00030200000c7ab9 */ /* 0x000fe20000000a00 */
[----:B0-----:R-:W-:Y:S01]  /*2a110*/  IMAD.U32 R4, RZ, RZ, UR43 ;  /* 0x0000002bff047e24 */ /* 0x001fe2000f8e00ff */
[----:B------:R0:W5:Y:S01]  /*2a120*/  LDL R40, [R1+0x47c] ;  /* 0x00047c0001287983 */ /* 0x0001620000100800 */
[----:B------:R-:W-:Y:S02]  /*2a130*/  UIMAD UR9, UR23, UR12, URZ ;  /* 0x0000000c170972a4 */ /* 0x000fe4000f8e023f */
[----:B------:R-:W-:Y:S01]  /*2a140*/  UIMAD.WIDE.U32 UR10, UR4, UR12, URZ ;  /* 0x0000000c040a72a5 */ /* 0x000fe2000f8e003f */
[----:B------:R0:W5:Y:S01]  /*2a150*/  LDL R39, [R1+0x478] ;  /* 0x0004780001277983 */ /* 0x0001620000100800 */
[----:B------:R-:W-:Y:S02]  /*2a160*/  UIMAD UR9, UR4, UR13, UR9 ;  /* 0x0000000d040972a4 */ /* 0x000fe4000f8e0209 */
[----:B------:R-:W-:Y:S01]  /*2a170*/  USHF.R.S32.HI UR4, URZ, 0x1f, UR14 ;  /* 0x0000001f3f047899 */ /* 0x000fe2000801140e */
[----:B------:R0:W5:Y:S01]  /*2a180*/  LDL R38, [R1+0x474] ;  /* 0x0004740001267983 */ /* 0x0001620000100800 */
[----:B------:R-:W-:Y:S01]  /*2a190*/  UIADD3 UR11, UR11, UR9, URZ ;  /* 0x000000090b0b7290 */ /* 0x000fe2000fffe03f */
[----:B------:R-:W-:-:S02]  /*2a1a0*/  ULDC.64 UR12, c[0x0][0xc38] ;  /* 0x00030e00000c7ab9 */ /* 0x000fc40000000a00 */
[----:B------:R0:W5:Y:S01]  /*2a1b0*/  LDL R37, [R1+0x470] ;  /* 0x0004700001257983 */ /* 0x0001620000100800 */
[----:B------:R-:W-:-:S03]  /*2a1c0*/  UIMAD.WIDE.U32 UR10, UR8, UR12, UR10 ;  /* 0x0000000c080a72a5 */ /* 0x000fc6000f8e000a */
[----:B------:R0:W5:Y:S01]  /*2a1d0*/  LDL R36, [R1+0x46c] ;  /* 0x00046c0001247983 */ /* 0x0001620000100800 */
[----:B------:R-:W-:-:S03]  /*2a1e0*/  UIMAD UR9, UR8, UR13, UR11 ;  /* 0x0000000d080972a4 */ /* 0x000fc6000f8e020b */
[----:B------:R0:W5:Y:S01]  /*2a1f0*/  LDL R35, [R1+0x468] ;  /* 0x0004680001237983 */ /* 0x0001620000100800 */
[----:B---3--:R-:W-:Y:S01]  /*2a200*/  ISETP.NE.AND P0, PT, R11, 0x1, PT ;  /* 0x000000010b00780c */ /* 0x008fe20003f05270 */
[----:B------:R-:W-:Y:S02]  /*2a210*/  ULDC.64 UR12, c[0x0][0xc40] ;  /* 0x00031000000c7ab9 */ /* 0x000fe40000000a00 */
[----:B------:R0:W5:Y:S01]  /*2a220*/  LDL R34, [R1+0x464] ;  /* 0x0004640001227983 */ /* 0x0001620000100800 */
[----:B------:R-:W-:-:S03]  /*2a230*/  UIMAD UR4, UR4, UR12, URZ ;  /* 0x0000000c040472a4 */ /* 0x000fc6000f8e023f */
[----:B------:R0:W5:Y:S04]  /*2a240*/  LDL R33, [R1+0x460] ;  /* 0x0004600001217983 */ /* 0x0001680000100800 */
[----:B------:R0:W5:Y:S02]  /*2a250*/  LDL R32, [R1+0x45c] ;  /* 0x00045c0001207983 */ /* 0x0001640000100800 */
[----:B-1----:R-:W1:Y:S02]  /*2a260*/  @P0 LDC R3, c[0x0][0xcec] ;  /* 0x00033b00ff030b82 */ /* 0x002e640000000800 */
[----:B------:R0:W5:Y:S04]  /*2a270*/  LDL R31, [R1+0x458] ;  /* 0x00045800011f7983 */ /* 0x0001680000100800 */
[----:B------:R0:W5:Y:S02]  /*2a280*/  LDL R30, [R1+0x454] ;  /* 0x00045400011e7983 */ /* 0x0001640000100800 */
[----:B------:R-:W3:Y:S02]  /*2a290*/  @P0 LDC R5, c[0x0][0xcf0] ;  /* 0x00033c00ff050b82 */ /* 0x000ee40000000800 */
[----:B------:R0:W5:Y:S04]  /*2a2a0*/  LDL R29, [R1+0x450] ;  /* 0x00045000011d7983 */ /* 0x0001680000100800 */
[----:B------:R0:W5:Y:S04]  /*2a2b0*/  LDL R28, [R1+0x44c] ;  /* 0x00044c00011c7983 */ /* 0x0001680000100800 */
[----:B------:R0:W5:Y:S04]  /*2a2c0*/  LDL R27, [R1+0x448] ;  /* 0x00044800011b7983 */ /* 0x0001680000100800 */
[----:B------:R0:W5:Y:S01]  /*2a2d0*/  LDL R25, [R1+0x444] ;  /* 0x0004440001197983 */ /* 0x0001620000100800 */
[----:B------:R-:W-:Y:S01]  /*2a2e0*/  UMOV UR8, UR10 ;  /* 0x0000000a00087c82 */ /* 0x000fe20008000000 */
[----:B------:R-:W-:-:S02]  /*2a2f0*/  UIMAD UR4, UR14, UR13, UR4 ;  /* 0x0000000d0e0472a4 */ /* 0x000fc4000f8e0204 */
[----:B------:R-:W-:Y:S01]  /*2a300*/  UIMAD.WIDE.U32 UR8, UR14, UR12, UR8 ;  /* 0x0000000c0e0872a5 */ /* 0x000fe2000f8e0008 */
[----:B------:R-:W-:-:S03]  /*2a310*/  ULDC.64 UR10, c[0x0][0xc48] ;  /* 0x00031200000a7ab9 */ /* 0x000fc60000000a00 */
[----:B------:R-:W-:-:S04]  /*2a320*/  UIADD3 UR9, UR9, UR4, URZ ;  /* 0x0000000409097290 */ /* 0x000fc8000fffe03f */
[----:B------:R-:W-:-:S04]  /*2a330*/  UIMAD.WIDE.U32 UR8, UR39, UR10, UR8 ;  /* 0x0000000a270872a5 */ /* 0x000fc8000f8e0008 */
[----:B------:R-:W-:-:S03]  /*2a340*/  UIMAD UR39, UR39, UR11, UR9 ;  /* 0x0000000b272772a4 */ /* 0x000fc6000f8e0209 */
[----:B------:R-:W-:Y:S01]  /*2a350*/  ULDC.64 UR10, c[0x0][0xc30] ;  /* 0x00030c00000a7ab9 */ /* 0x000fe20000000a00 */
[----:B------:R-:W-:-:S04]  /*2a360*/  UIADD3 UR4, UR47, 0x38820, URZ ;  /* 0x000388202f047890 */ /* 0x000fc8000fffe03f */
[----:B------:R-:W-:Y:S01]  /*2a370*/  UPRMT UR4, URZ, 0x654, UR4 ;  /* 0x000006543f047896 */ /* 0x000fe20008000004 */
[----:B------:R-:W-:Y:S08]  /*2a380*/  BSSY B1, `(.L_x_6312) ;  /* 0x00000c1000017945 */ /* 0x000ff00003800000 */
[----:B------:R-:W-:Y:S01]  /*2a390*/  SYNCS.ARRIVE.TRANS64.RED.A1T0 RZ, [UR4], RZ ;  /* 0x000000ffffff79a7 */ /* 0x000fe20008100404 */
[----:B--2---:R-:W-:-:S04]  /*2a3a0*/  IMAD R4, R4, 0x40, R0 ;  /* 0x0000004004047824 */ /* 0x004fc800078e0200 */
[----:B-1----:R-:W-:-:S04]  /*2a3b0*/  @P0 IMAD.HI.U32 R0, R4, R3, RZ ;  /* 0x0000000304000227 */ /* 0x002fc800078e00ff */
[----:B------:R-:W-:Y:S01]  /*2a3c0*/  IMAD.MOV.U32 R3, RZ, RZ, R4 ;  /* 0x000000ffff037224 */ /* 0x000fe200078e0004 */
[----:B---3--:R-:W-:-:S04]  /*2a3d0*/  @P0 SHF.R.U32.HI R3, RZ, R5, R0 ;  /* 0x00000005ff030219 */ /* 0x008fc80000011600 */
[--C-:B------:R-:W-:Y:S01]  /*2a3e0*/  SHF.R.S32.HI R0, RZ, 0x1f, R3.reuse ;  /* 0x0000001fff007819 */ /* 0x100fe20000011403 */
[----:B------:R-:W-:-:S04]  /*2a3f0*/  IMAD.MOV R7, RZ, RZ, -R3 ;  /* 0x000000ffff077224 */ /* 0x000fc800078e0a03 */
[----:B------:R-:W-:Y:S02]  /*2a400*/  IMAD R7, R11, R7, R4 ;  /* 0x000000070b077224 */ /* 0x000fe400078e0204 */
[----:B------:R-:W-:Y:S02]  /*2a410*/  IMAD R0, R0, UR10, RZ ;  /* 0x0000000a00007c24 */ /* 0x000fe4000f8e02ff */
[----:B------:R-:W-:Y:S02]  /*2a420*/  IMAD.U32 R5, RZ, RZ, UR9 ;  /* 0x00000009ff057e24 */ /* 0x000fe4000f8e00ff */
[----:B------:R-:W-:Y:S01]  /*2a430*/  IMAD R9, R3, UR11, R0 ;  /* 0x0000000b03097c24 */ /* 0x000fe2000f8e0200 */
[----:B------:R-:W-:Y:S01]  /*2a440*/  SHF.R.S32.HI R0, RZ, 0x1f, R7 ;  /* 0x0000001fff007819 */ /* 0x000fe20000011407 */
[----:B------:R-:W-:Y:S01]  /*2a450*/  IMAD.U32 R4, RZ, RZ, UR8 ;  /* 0x00000008ff047e24 */ /* 0x000fe2000f8e00ff */
[----:B------:R-:W-:Y:S01]  /*2a460*/  ULDC.64 UR8, c[0x0][0xc28] ;  /* 0x00030a0000087ab9 */ /* 0x000fe20000000a00 */
[----:B------:R-:W-:-:S02]  /*2a470*/  IMAD.U32 R5, RZ, RZ, UR39 ;  /* 0x00000027ff057e24 */ /* 0x000fc4000f8e00ff */
[----:B------:R-:W-:Y:S02]  /*2a480*/  IMAD R0, R0, UR8, RZ ;  /* 0x0000000800007c24 */ /* 0x000fe4000f8e02ff */
[----:B------:R-:W-:-:S04]  /*2a490*/  IMAD.WIDE.U32 R4, R3, UR10, R4 ;  /* 0x0000000a03047c25 */ /* 0x000fc8000f8e0004 */
[----:B------:R-:W-:Y:S02]  /*2a4a0*/  IMAD.U32 R3, RZ, RZ, UR43 ;  /* 0x0000002bff037e24 */ /* 0x000fe4000f8e00ff */
[----:B------:R-:W-:Y:S02]  /*2a4b0*/  IMAD.IADD R5, R5, 0x1, R9 ;  /* 0x0000000105057824 */ /* 0x000fe400078e0209 */
[----:B------:R-:W-:Y:S02]  /*2a4c0*/  IMAD R21, R7, UR9, R0 ;  /* 0x0000000907157c24 */ /* 0x000fe4000f8e0200 */
[----:B------:R-:W-:Y:S02]  /*2a4d0*/  IMAD R0, R76, R11, RZ ;  /* 0x0000000b4c007224 */ /* 0x000fe400078e02ff */
[----:B------:R-:W-:Y:S02]  /*2a4e0*/  IMAD R3, R3, 0x40, R22 ;  /* 0x0000004003037824 */ /* 0x000fe400078e0216 */
[----:B------:R-:W-:Y:S01]  /*2a4f0*/  IMAD.WIDE.U32 R4, R7, UR8, R4 ;  /* 0x0000000807047c25 */ /* 0x000fe2000f8e0004 */
[----:B------:R-:W-:-:S02]  /*2a500*/  ULDC.64 UR8, c[0x0][0xc00] ;  /* 0x0003000000087ab9 */ /* 0x000fc40000000a00 */
[----:B------:R-:W-:Y:S01]  /*2a510*/  ISETP.GE.AND P0, PT, R3, R0, PT ;  /* 0x000000000300720c */ /* 0x000fe20003f06270 */
[----:B------:R-:W-:Y:S01]  /*2a520*/  IMAD.IADD R21, R5, 0x1, R21 ;  /* 0x0000000105157824 */ /* 0x000fe200078e0215 */
[----:B------:R-:W-:-:S04]  /*2a530*/  LEA R20, P1, R4, UR8, 0x2 ;  /* 0x0000000804147c11 */ /* 0x000fc8000f8210ff */
[----:B------:R-:W-:Y:S01]  /*2a540*/  LEA.HI.X R21, R4, UR9, R21, 0x2, P1 ;  /* 0x0000000904157c11 */ /* 0x000fe200088f1415 */
[----:B------:R0:W1:Y:S04]  /*2a550*/  SHFL.IDX PT, R26, R20, RZ, 0x1c1f ;  /* 0x001c1fff141a7589 */ /* 0x00006800000e0000 */
[----:B------:R0:W2:Y:S02]  /*2a560*/  SHFL.IDX PT, R24, R21, RZ, 0x1c1f ;  /* 0x001c1fff15187589 */ /* 0x0000a400000e0000 */
[----:B------:R-:W-:Y:S05]  /*2a570*/  @P0 BRA `(.L_x_6313) ;  /* 0x0000000800840947 */ /* 0x000fea0003800000 */
[----:B------:R-:W-:Y:S02]  /*2a580*/  ULDC UR4, c[0x0][0xbc8] ;  /* 0x0002f20000047ab9 */ /* 0x000fe40000000800 */
[----:B------:R-:W-:-:S13]  /*2a590*/  ISETP.GE.AND P0, PT, R23, UR4, PT ;  /* 0x0000000417007c0c */ /* 0x000fda000bf06270 */
[----:B------:R-:W3:Y:S01]  /*2a5a0*/  @!P0 LDL.64 R14, [R1+0x240] ;  /* 0x00024000010e8983 */ /* 0x000ee20000100a00 */
[----:B------:R-:W-:Y:S02]  /*2a5b0*/  ISETP.GE.AND P1, PT, R207, UR4, PT ;  /* 0x00000004cf007c0c */ /* 0x000fe4000bf26270 */
[----:B-1----:R-:W-:-:S04]  /*2a5c0*/  @!P0 LEA R8, P2, R23, R26, 0x2 ;  /* 0x0000001a17088211 */ /* 0x002fc800078410ff */
[----:B--2--5:R-:W-:-:S05]  /*2a5d0*/  @!P0 LEA.HI.X R9, R23, R24, R40, 0x2, P2 ;  /* 0x0000001817098211 */ /* 0x024fca00010f1428 */
[----:B---3--:R1:W-:Y:S04]  /*2a5e0*/  @!P0 ST.E.64 desc[UR40][R8.64], R14 ;  /* 0x0000000e08008985 */ /* 0x0083e8000c101b28 */
[----:B------:R-:W2:Y:S01]  /*2a5f0*/  @!P1 LDL.64 R4, [R1+0x250] ;  /* 0x0002500001049983 */ /* 0x000ea20000100a00 */
[----:B------:R-:W-:Y:S02]  /*2a600*/  ISETP.GE.AND P0, PT, R206, UR4, PT ;  /* 0x00000004ce007c0c */ /* 0x000fe4000bf06270 */
[----:B------:R-:W-:-:S04]  /*2a610*/  @!P1 LEA R10, P2, R207, R26, 0x2 ;  /* 0x0000001acf0a9211 */ /* 0x000fc800078410ff */
[----:B------:R-:W-:-:S05]  /*2a620*/  @!P1 LEA.HI.X R11, R207, R24, R39, 0x2, P2 ;  /* 0x00000018cf0b9211 */ /* 0x000fca00010f1427 */
[----:B--2---:R2:W-:Y:S04]  /*2a630*/  @!P1 ST.E.64 desc[UR40][R10.64], R4 ;  /* 0x000000040a009985 */ /* 0x0045e8000c101b28 */
[----:B------:R-:W3:Y:S01]  /*2a640*/  @!P0 LDL.64 R6, [R1+0x260] ;  /* 0x0002600001068983 */ /* 0x000ee20000100a00 */
[----:B------:R-:W-:Y:S02]  /*2a650*/  ISETP.GE.AND P1, PT, R205, UR4, PT ;  /* 0x00000004cd007c0c */ /* 0x000fe4000bf26270 */
[----:B------:R-:W-:-:S04]  /*2a660*/  @!P0 LEA R12, P2, R206, R26, 0x2 ;  /* 0x0000001ace0c8211 */ /* 0x000fc800078410ff */
[----:B------:R-:W-:-:S05]  /*2a670*/  @!P0 LEA.HI.X R13, R206, R24, R38, 0x2, P2 ;  /* 0x00000018ce0d8211 */ /* 0x000fca00010f1426 */
[----:B---3--:R3:W-:Y:S04]  /*2a680*/  @!P0 ST.E.64 desc[UR40][R12.64], R6 ;  /* 0x000000060c008985 */ /* 0x0087e8000c101b28 */
[----:B-1----:R-:W4:Y:S01]  /*2a690*/  @!P1 LDL.64 R8, [R1+0x270] ;  /* 0x0002700001089983 */ /* 0x002f220000100a00 */
[----:B------:R-:W-:Y:S02]  /*2a6a0*/  ISETP.GE.AND P0, PT, R204, UR4, PT ;  /* 0x00000004cc007c0c */ /* 0x000fe4000bf06270 */
[----:B------:R-:W-:-:S04]  /*2a6b0*/  @!P1 LEA R14, P2, R205, R26, 0x2 ;  /* 0x0000001acd0e9211 */ /* 0x000fc800078410ff */
[----:B------:R-:W-:-:S05]  /*2a6c0*/  @!P1 LEA.HI.X R15, R205, R24, R37, 0x2, P2 ;  /* 0x00000018cd0f9211 */ /* 0x000fca00010f1425 */
[----:B----4-:R1:W-:Y:S04]  /*2a6d0*/  @!P1 ST.E.64 desc[UR40][R14.64], R8 ;  /* 0x000000080e009985 */ /* 0x0103e8000c101b28 */
[----:B--2---:R-:W2:Y:S01]  /*2a6e0*/  @!P0 LDL.64 R4, [R1+0x280] ;  /* 0x0002800001048983 */ /* 0x004ea20000100a00 */
[----:B------:R-:W-:Y:S02]  /*2a6f0*/  ISETP.GE.AND P1, PT, R203, UR4, PT ;  /* 0x00000004cb007c0c */ /* 0x000fe4000bf26270 */
[----:B------:R-:W-:-:S04]  /*2a700*/  @!P0 LEA R10, P2, R204, R26, 0x2 ;  /* 0x0000001acc0a8211 */ /* 0x000fc800078410ff */
[----:B------:R-:W-:-:S05]  /*2a710*/  @!P0 LEA.HI.X R11, R204, R24, R36, 0x2, P2 ;  /* 0x00000018cc0b8211 */ /* 0x000fca00010f1424 */
[----:B--2---:R2:W-:Y:S04]  /*2a720*/  @!P0 ST.E.64 desc[UR40][R10.64], R4 ;  /* 0x000000040a008985 */ /* 0x0045e8000c101b28 */
[----:B---3--:R-:W3:Y:S01]  /*2a730*/  @!P1 LDL.64 R6, [R1+0x290] ;  /* 0x0002900001069983 */ /* 0x008ee20000100a00 */
        /* <DEDUP_REMOVED lines=130> */
[----:B------:R-:W-:-:S04]  /*2af60*/  @!P1 LEA R10, P0, R208, R26, 0x2 ;  /* 0x0000001ad00a9211 */ /* 0x000fc800078010ff */
[----:B------:R-:W-:-:S05]  /*2af70*/  @!P1 LEA.HI.X R11, R208, R24, R221, 0x2, P0 ;  /* 0x00000018d00b9211 */ /* 0x000fca00000f14dd */
[----:B--2---:R3:W-:Y:S04]  /*2af80*/  @!P1 ST.E.64 desc[UR40][R10.64], R4 ;  /* 0x000000040a009985 */ /* 0x0047e8000c101b28 */
.L_x_6313:
[----:B------:R-:W-:Y:S05]  /*2af90*/  BSYNC B1 ;  /* 0x0000000000017941 */ /* 0x000fea0003800000 */
.L_x_6312:
[----:B------:R-:W-:Y:S01]  /*2afa0*/  VIADD R3, R3, 0x8 ;  /* 0x0000000803037836 */ /* 0x000fe20000000000 */
[----:B--2---:R2:W4:Y:S04]  /*2afb0*/  SHFL.IDX PT, R24, R21, 0x1, 0x1c1f ;  /* 0x003c1f0015187f89 */ /* 0x00452800000e0000 */
[----:B------:R-:W-:Y:S01]  /*2afc0*/  ISETP.GE.AND P0, PT, R3, R0, PT ;  /* 0x000000000300720c */ /* 0x000fe20003f06270 */
[----:B0-----:R-:W0:-:S12]  /*2afd0*/  SHFL.IDX PT, R20, R20, 0x1, 0x1c1f ;  /* 0x003c1f0014147f89 */ /* 0x001e1800000e0000 */
[----:B--2---:R-:W-:Y:S05]  /*2afe0*/  @P0 BRA `(.L_x_6311) ;  /* 0x0000001800680947 */ /* 0x004fea0003800000 */
[----:B------:R-:W2:Y:S02]  /*2aff0*/  LDC R0, c[0x0][0xbc8] ;  /* 0x0002f200ff007b82 */ /* 0x000ea40000000800 */
[----:B--2---:R-:W-:-:S13]  /*2b000*/  ISETP.GE.AND P1, PT, R23, R0, PT ;  /* 0x000000001700720c */ /* 0x004fda0003f26270 */
[----:B---3--:R-:W2:Y:S01]  /*2b010*/  @!P1 LDL.64 R14, [R1+0x248] ;  /* 0x00024800010e9983 */ /* 0x008ea20000100a00 */
[----:B------:R-:W-:Y:S02]  /*2b020*/  ISETP.GE.AND P2, PT, R207, R0, PT ;  /* 0x00000000cf00720c */ /* 0x000fe40003f46270 */
[----:B0-----:R-:W-:-:S04]  /*2b030*/  @!P1 LEA R8, P0, R23, R20, 0x2 ;  /* 0x0000001417089211 */ /* 0x001fc800078010ff */
[----:B----45:R-:W-:-:S05]  /*2b040*/  @!P1 LEA.HI.X R9, R23, R24, R40, 0x2, P0 ;  /* 0x0000001817099211 */ /* 0x030fca00000f1428 */
[----:B--2---:R0:W-:Y:S04]  /*2b050*/  @!P1 ST.E.64 desc[UR40][R8.64], R14 ;  /* 0x0000000e08009985 */ /* 0x0041e8000c101b28 */
[----:B------:R-:W2:Y:S01]  /*2b060*/  @!P2 LDL.64 R4, [R1+0x258] ;  /* 0x000258000104a983 */ /* 0x000ea20000100a00 */
[----:B------:R-:W-:Y:S02]  /*2b070*/  ISETP.GE.AND P1, PT, R206, R0, PT ;  /* 0x00000000ce00720c */ /* 0x000fe40003f26270 */
[----:B------:R-:W-:-:S04]  /*2b080*/  @!P2 LEA R10, P0, R207, R20, 0x2 ;  /* 0x00000014cf0aa211 */ /* 0x000fc800078010ff */
[----:B------:R-:W-:-:S05]  /*2b090*/  @!P2 LEA.HI.X R11, R207, R24, R39, 0x2, P0 ;  /* 0x00000018cf0ba211 */ /* 0x000fca00000f1427 */
[----:B--2---:R2:W-:Y:S04]  /*2b0a0*/  @!P2 ST.E.64 desc[UR40][R10.64], R4 ;  /* 0x000000040a00a985 */ /* 0x0045e8000c101b28 */
[----:B------:R-:W3:Y:S01]  /*2b0b0*/  @!P1 LDL.64 R6, [R1+0x268] ;  /* 0x0002680001069983 */ /* 0x000ee20000100a00 */
[----:B------:R-:W-:Y:S02]  /*2b0c0*/  ISETP.GE.AND P2, PT, R205, R0, PT ;  /* 0x00000000cd00720c */ /* 0x000fe40003f46270 */
[----:B------:R-:W-:-:S04]  /*2b0d0*/  @!P1 LEA R12, P0, R206, R20, 0x2 ;  /* 0x00000014ce0c9211 */ /* 0x000fc800078010ff */
[----:B------:R-:W-:-:S05]  /*2b0e0*/  @!P1 LEA.HI.X R13, R206, R24, R38, 0x2, P0 ;  /* 0x00000018ce0d9211 */ /* 0x000fca00000f1426 */
[----:B---3--:R3:W-:Y:S04]  /*2b0f0*/  @!P1 ST.E.64 desc[UR40][R12.64], R6 ;  /* 0x000000060c009985 */ /* 0x0087e8000c101b28 */
[----:B0-----:R-:W4:Y:S01]  /*2b100*/  @!P2 LDL.64 R8, [R1+0x278] ;  /* 0x000278000108a983 */ /* 0x001f220000100a00 */
[----:B------:R-:W-:Y:S02]  /*2b110*/  ISETP.GE.AND P1, PT, R204, R0, PT ;  /* 0x00000000cc00720c */ /* 0x000fe40003f26270 */
[----:B------:R-:W-:-:S04]  /*2b120*/  @!P2 LEA R14, P0, R205, R20, 0x2 ;  /* 0x00000014cd0ea211 */ /* 0x000fc800078010ff */
[----:B------:R-:W-:-:S05]  /*2b130*/  @!P2 LEA.HI.X R15, R205, R24, R37, 0x2, P0 ;  /* 0x00000018cd0fa211 */ /* 0x000fca00000f1425 */
[----:B----4-:R0:W-:Y:S04]  /*2b140*/  @!P2 ST.E.64 desc[UR40][R14.64], R8 ;  /* 0x000000080e00a985 */ /* 0x0101e8000c101b28 */
[----:B--2---:R-:W2:Y:S01]  /*2b150*/  @!P1 LDL.64 R4, [R1+0x288] ;  /* 0x0002880001049983 */ /* 0x004ea20000100a00 */
[----:B------:R-:W-:Y:S02]  /*2b160*/  ISETP.GE.AND P2, PT, R203, R0, PT ;  /* 0x00000000cb00720c */ /* 0x000fe40003f46270 */
[----:B------:R-:W-:-:S04]  /*2b170*/  @!P1 LEA R10, P0, R204, R20, 0x2 ;  /* 0x00000014cc0a9211 */ /* 0x000fc800078010ff */
[----:B------:R-:W-:-:S05]  /*2b180*/  @!P1 LEA.HI.X R11, R204, R24, R36, 0x2, P0 ;  /* 0x00000018cc0b9211 */ /* 0x000fca00000f1424 */
[----:B--2---:R2:W-:Y:S04]  /*2b190*/  @!P1 ST.E.64 desc[UR40][R10.64], R4 ;  /* 0x000000040a009985 */ /* 0x0045e8000c101b28 */
[----:B---3--:R-:W3:Y:S01]  /*2b1a0*/  @!P2 LDL.64 R6, [R1+0x298] ;  /* 0x000298000106a983 */ /* 0x008ee20000100a00 */
        /* <DEDUP_REMOVED lines=119> */
[----:B---3--:R-:W2:Y:S01]  /*2b920*/  @!P2 LDL.64 R6, [R1+0x418] ;  /* 0x000418000106a983 */ /* 0x008ea20000100a00 */
[C---:B------:R-:W-:Y:S01]  /*2b930*/  @!P2 LEA R12, P0, R163.reuse, R20, 0x2 ;  /* 0x00000014a30ca211 */ /* 0x040fe200078010ff */
[----:B------:R-:W-:Y:S01]  /*2b940*/  BSSY B1, `(.L_x_6314) ;  /* 0x000000a000017945 */ /* 0x000fe20003800000 */
[----:B------:R-:W-:Y:S02]  /*2b950*/  ISETP.GE.AND P1, PT, R208, R0, PT ;  /* 0x00000000d000720c */ /* 0x000fe40003f26270 */
[----:B------:R-:W-:Y:S02]  /*2b960*/  @!P2 LEA.HI.X R13, R163, R24, R223, 0x2, P0 ;  /* 0x00000018a30da211 */ /* 0x000fe400000f14df */
[----:B------:R-:W-:-:S03]  /*2b970*/  ISETP.GE.AND P0, PT, R209, R0, PT ;  /* 0x00000000d100720c */ /* 0x000fc60003f06270 */
[----:B--2---:R0:W-:Y:S10]  /*2b980*/  @!P2 ST.E.64 desc[UR40][R12.64], R6 ;  /* 0x000000060c00a985 */ /* 0x0041f4000c101b28 */
[----:B------:R-:W-:Y:S05]  /*2b990*/  @P0 BRA `(.L_x_6315) ;  /* 0x0000000000100947 */ /* 0x000fea0003800000 */
[----:B0-----:R-:W2:Y:S01]  /*2b9a0*/  LDL.64 R6, [R1+0x428] ;  /* 0x0004280001067983 */ /* 0x001ea20000100a00 */
[----:B------:R-:W-:-:S04]  /*2b9b0*/  LEA R4, P0, R209, R20, 0x2 ;  /* 0x00000014d1047211 */ /* 0x000fc800078010ff */
[----:B------:R-:W-:-:S05]  /*2b9c0*/  LEA.HI.X R5, R209, R24, R222, 0x2, P0 ;  /* 0x00000018d1057211 */ /* 0x000fca00000f14de */
[----:B--2---:R2:W-:Y:S04]  /*2b9d0*/  ST.E.64 desc[UR40][R4.64], R6 ;  /* 0x0000000604007985 */ /* 0x0045e8000c101b28 */
.L_x_6315:
[----:B------:R-:W-:Y:S05]  /*2b9e0*/  BSYNC B1 ;  /* 0x0000000000017941 */ /* 0x000fea0003800000 */
.L_x_6314:
[----:B------:R-:W-:Y:S05]  /*2b9f0*/  @P1 BRA `(.L_x_6311) ;  /* 0x0000000c00e41947 */ /* 0x000fea0003800000 */
[----:B0-2---:R-:W2:Y:S01]  /*2ba00*/  LDL.64 R6, [R1+0x438] ;  /* 0x0004380001067983 */ /* 0x005ea20000100a00 */
[----:B------:R-:W-:-:S04]  /*2ba10*/  LEA R4, P0, R208, R20, 0x2 ;  /* 0x00000014d0047211 */ /* 0x000fc800078010ff */
[----:B------:R-:W-:-:S05]  /*2ba20*/  LEA.HI.X R5, R208, R24, R221, 0x2, P0 ;  /* 0x00000018d0057211 */ /* 0x000fca00000f14dd */
[----:B--2---:R0:W-:Y:S01]  /*2ba30*/  ST.E.64 desc[UR40][R4.64], R6 ;  /* 0x0000000604007985 */ /* 0x0041e2000c101b28 */
[----:B------:R-:W-:Y:S05]  /*2ba40*/  BRA `(.L_x_6311) ;  /* 0x0000000c00d07947 */ /* 0x000fea0003800000 */
.L_x_6304:
        /* <DEDUP_REMOVED lines=11> */
[----:B------:R-:W2:Y:S01]  /*2bb00*/  @P1 LDG.E R3, desc[UR40][R4.64] ;  /* 0x0000002804031981 */ /* 0x000ea2000c1e1900 */
        /* <DEDUP_REMOVED lines=9> */
[----:B------:R-:W-:Y:S01]  /*2bba0*/  ISETP.GT.AND P0, PT, R218, 0x3f, PT ;  /* 0x0000003fda00780c */ /* 0x000fe20003f04270 */
[----:B------:R-:W-:Y:S01]  /*2bbb0*/  UMOV UR4, URZ ;  /* 0x0000003f00047c82 */ /* 0x000fe20008000000 */
[----:B------:R-:W-:-:S08]  /*2bbc0*/  ULOP3.LUT UR11, UR42, 0xffff, URZ, 0xc0, !UPT ;  /* 0x0000ffff2a0b7892 */ /* 0x000fd0000f8ec03f */
[----:B------:R-:W-:Y:S01]  /*2bbd0*/  @!UP1 ULDC UR8, c[0x0][0xbd4] ;  /* 0x0002f50000089ab9 */ /* 0x000fe20000000800 */
[----:B--2---:R-:W-:Y:S01]  /*2bbe0*/  @P1 R2UR UR4, R3 ;  /* 0x00000000030412ca */ /* 0x004fe200000e0000 */
[----:B0-----:R-:W-:-:S14]  /*2bbf0*/  @P2 BRA `(.L_x_6316) ;  /* 0x0000000000102947 */ /* 0x001fdc0003800000 */
[----:B------:R-:W-:Y:S05]  /*2bc00*/  @!P1 BRA `(.L_x_6316) ;  /* 0x00000000000c9947 */ /* 0x000fea0003800000 */
[----:B------:R-:W2:Y:S04]  /*2bc10*/  LDG.E R3, desc[UR40][R4.64] ;  /* 0x0000002804037981 */ /* 0x000ea8000c1e1900 */
[----:B-----5:R-:W2:Y:S02]  /*2bc20*/  LDG.E R0, desc[UR40][R4.64+0x4] ;  /* 0x0000042804007981 */ /* 0x020ea4000c1e1900 */
[----:B--2---:R-:W-:-:S07]  /*2bc30*/  IMAD.IADD R0, R0, 0x1, -R3 ;  /* 0x0000000100007824 */ /* 0x004fce00078e0a03 */
.L_x_6316:
[----:B------:R-:W-:Y:S01]  /*2bc40*/  USHF.R.S32.HI UR10, URZ, 0x1f, UR44 ;  /* 0x0000001f3f0a7899 */ /* 0x000fe2000801142c */
[----:B------:R-:W-:Y:S01]  /*2bc50*/  BSSY B1, `(.L_x_6317) ;  /* 0x000003c000017945 */ /* 0x000fe20003800000 */
[----:B------:R-:W-:Y:S02]  /*2bc60*/  USHF.R.S32.HI UR23, URZ, 0x1f, UR4 ;  /* 0x0000001f3f177899 */ /* 0x000fe40008011404 */
[----:B------:R-:W-:Y:S02]  /*2bc70*/  USEL UR9, UR44, URZ, !UP0 ;  /* 0x0000003f2c097287 */ /* 0x000fe4000c000000 */
[----:B------:R-:W-:Y:S01]  /*2bc80*/  USEL UR10, UR10, URZ, !UP0 ;  /* 0x0000003f0a0a7287 */ /* 0x000fe2000c000000 */
[----:B------:R-:W-:Y:S11]  /*2bc90*/  @P0 BRA `(.L_x_6318) ;  /* 0x0000000000dc0947 */ /* 0x000ff60003800000 */
        /* <DEDUP_REMOVED lines=17> */
[----:B------:R-:W-:Y:S02]  /*2bdb0*/  UIMAD UR15, UR15, UR9, URZ ;  /* 0x000000090f0f72a4 */ /* 0x000fe4000f8e023f */
[----:B------:R-:W1:Y:S01]  /*2bdc0*/  @P0 LDC R5, c[0x0][0xcf0] ;  /* 0x00033c00ff050b82 */ /* 0x000e620000000800 */
[----:B------:R-:W-:Y:S01]  /*2bdd0*/  ULDC.64 UR12, c[0x0][UR21+0x218] ;  /* 0x00008600150c7abb */ /* 0x000fe20008000a00 */
[----:B------:R-:W-:-:S02]  /*2bde0*/  UIMAD.WIDE.U32 UR24, UR16, UR20, URZ ;  /* 0x00000014101872a5 */ /* 0x000fc4000f8e003f */
[----:B------:R-:W-:Y:S02]  /*2bdf0*/  UIMAD.WIDE.U32 UR18, UR12, UR11, URZ ;  /* 0x0000000b0c1272a5 */ /* 0x000fe4000f8e003f */
[----:B------:R-:W-:Y:S02]  /*2be00*/  UIMAD UR22, UR13, UR11, URZ ;  /* 0x0000000b0d1672a4 */ /* 0x000fe4000f8e023f */
[----:B------:R-:W-:Y:S02]  /*2be10*/  UIMAD UR16, UR17, UR20, URZ ;  /* 0x00000014111072a4 */ /* 0x000fe4000f8e023f */
[----:B------:R-:W-:Y:S02]  /*2be20*/  UIMAD.WIDE.U32 UR12, UR14, UR9, URZ ;  /* 0x000000090e0c72a5 */ /* 0x000fe4000f8e003f */
[----:B------:R-:W-:Y:S02]  /*2be30*/  UIMAD UR15, UR14, UR10, UR15 ;  /* 0x0000000a0e0f72a4 */ /* 0x000fe4000f8e020f */
[----:B------:R-:W-:Y:S01]  /*2be40*/  UIADD3 UR16, UR25, UR16, URZ ;  /* 0x0000001019107290 */ /* 0x000fe2000fffe03f */
[----:B0-----:R-:W-:Y:S01]  /*2be50*/  @P0 IMAD.HI.U32 R4, R6, R3, RZ ;  /* 0x0000000306040227 */ /* 0x001fe200078e00ff */
[----:B------:R-:W-:-:S02]  /*2be60*/  UIADD3 UR22, UR19, UR22, URZ ;  /* 0x0000001613167290 */ /* 0x000fc4000fffe03f */
[----:B------:R-:W-:Y:S01]  /*2be70*/  UIADD3 UR18, UP1, UP2, UR12, UR18, UR4 ;  /* 0x000000120c127290 */ /* 0x000fe2000fa3e004 */
[----:B------:R-:W-:Y:S01]  /*2be80*/  IMAD.MOV.U32 R3, RZ, RZ, R6 ;  /* 0x000000ffff037224 */ /* 0x000fe200078e0006 */
[----:B------:R-:W-:Y:S01]  /*2be90*/  UIADD3 UR14, UR13, UR15, URZ ;  /* 0x0000000f0d0e7290 */ /* 0x000fe2000fffe03f */
        /* <DEDUP_REMOVED lines=23> */
.L_x_6318:
[----:B------:R-:W-:Y:S05]  /*2c010*/  BSYNC B1 ;  /* 0x0000000000017941 */ /* 0x000fea0003800000 */
.L_x_6317:
        /* <DEDUP_REMOVED lines=8> */
[----:B------:R-:W-:Y:S01]  /*2c0a0*/  ISETP.GE.AND P2, PT, R160, UR16, PT ;  /* 0x00000010a0007c0c */ /* 0x000fe2000bf46270 */
[----:B------:R-:W-:Y:S01]  /*2c0b0*/  UIMAD.WIDE.U32 UR12, UR4, UR14, URZ ;  /* 0x0000000e040c72a5 */ /* 0x000fe2000f8e003f */
[----:B0-----:R-:W-:Y:S01]  /*2c0c0*/  SEL R6, RZ, 0xffffffff, P1 ;  /* 0xffffffffff067807 */ /* 0x001fe20000800000 */
[----:B------:R-:W-:Y:S01]  /*2c0d0*/  UIMAD UR8, UR4, UR15, UR8 ;  /* 0x0000000f040872a4 */ /* 0x000fe2000f8e0208 */
[----:B------:R-:W-:Y:S01]  /*2c0e0*/  SEL R4, RZ, 0x1, P2 ;  /* 0x00000001ff047807 */ /* 0x000fe20001000000 */
[----:B------:R-:W-:Y:S01]  /*2c0f0*/  IMAD R3, R220, 0x20, R210 ;  /* 0x00000020dc037824 */ /* 0x000fe200078e02d2 */
[----:B------:R-:W-:Y:S01]  /*2c100*/  ISETP.GE.AND P2, PT, R158, UR16, PT ;  /* 0x000000109e007c0c */ /* 0x000fe2000bf46270 */
[----:B------:R-:W-:Y:S01]  /*2c110*/  IMAD.SHL.U32 R9, R6, 0x2, RZ ;  /* 0x0000000206097824 */ /* 0x000fe200078e00ff */
[----:B------:R-:W-:Y:S01]  /*2c120*/  UIADD3 UR13, UR13, UR8, URZ ;  /* 0x000000080d0d7290 */ /* 0x000fe2000fffe03f */
[----:B------:R-:W-:Y:S01]  /*2c130*/  IMAD.U32 R8, RZ, RZ, UR43 ;  /* 0x0000002bff087e24 */ /* 0x000fe2000f8e00ff */
[----:B------:R-:W-:Y:S01]  /*2c140*/  ULDC.64 UR14, c[0x0][0xbe8] ;  /* 0x0002fa00000e7ab9 */ /* 0x000fe20000000a00 */
[----:B------:R-:W-:Y:S01]  /*2c150*/  ISETP.GE.AND P1, PT, R157, UR16, PT ;  /* 0x000000109d007c0c */ /* 0x000fe2000bf26270 */
[----:B------:R-:W-:Y:S01]  /*2c160*/  UIMAD.WIDE.U32 UR12, UR11, UR14, UR12 ;  /* 0x0000000e0b0c72a5 */ /* 0x000fe2000f8e000c */
[----:B------:R-:W-:Y:S01]  /*2c170*/  LOP3.LUT R6, R9, 0x2, R4, 0xe2, !PT ;  /* 0x0000000209067812 */ /* 0x000fe200078ee204 */
[----:B------:R-:W-:Y:S01]  /*2c180*/  IMAD R8, R8, 0x40, R3 ;  /* 0x0000004008087824 */ /* 0x000fe200078e0203 */
[----:B------:R-:W-:Y:S01]  /*2c190*/  SEL R4, RZ, 0xffffffff, P2 ;  /* 0xffffffffff047807 */ /* 0x000fe20001000000 */
[----:B------:R-:W-:Y:S01]  /*2c1a0*/  UIMAD UR13, UR11, UR15, UR13 ;  /* 0x0000000f0b0d72a4 */ /* 0x000fe2000f8e020d */
[----:B------:R-:W-:Y:S01]  /*2c1b0*/  SEL R9, RZ, 0xffffffff, P1 ;  /* 0xffffffffff097807 */ /* 0x000fe20000800000 */
[----:B------:R-:W-:Y:S01]  /*2c1c0*/  IMAD.MOV.U32 R3, RZ, RZ, R8 ;  /* 0x000000ffff037224 */ /* 0x000fe200078e0008 */
[----:B-1----:R-:W-:Y:S01]  /*2c1d0*/  ISETP.NE.AND P0, PT, R11, 0x1, PT ;  /* 0x000000010b00780c */ /* 0x002fe20003f05270 */
[----:B------:R-:W-:Y:S01]  /*2c1e0*/  ULDC.64 UR14, c[0x0][0xbf0] ;  /* 0x0002fc00000e7ab9 */ /* 0x000fe20000000a00 */
[----:B------:R-:W-:Y:S01]  /*2c1f0*/  IMAD.SHL.U32 R13, R4, 0x4, RZ ;  /* 0x00000004040d7824 */ /* 0x000fe200078e00ff */
[----:B------:R-:W-:Y:S01]  /*2c200*/  UIMAD UR10, UR10, UR14, URZ ;  /* 0x0000000e0a0a72a4 */ /* 0x000fe2000f8e023f */
[----:B------:R-:W-:Y:S01]  /*2c210*/  IMAD.SHL.U32 R9, R9, 0x8, RZ ;  /* 0x0000000809097824 */ /* 0x000fe200078e00ff */
[----:B------:R-:W-:Y:S01]  /*2c220*/  ISETP.GE.AND P2, PT, R161, UR16, PT ;  /* 0x00000010a1007c0c */ /* 0x000fe2000bf46270 */
[----:B-----5:R-:W-:Y:S01]  /*2c230*/  IMAD R25, R0, R11, RZ ;  /* 0x0000000b00197224 */ /* 0x020fe200078e02ff */
[----:B------:R-:W-:Y:S01]  /*2c240*/  UIMAD UR4, UR9, UR15, UR10 ;  /* 0x0000000f090472a4 */ /* 0x000fe2000f8e020a */
[----:B------:R-:W-:Y:S01]  /*2c250*/  LOP3.LUT R6, R13, 0x4, R6, 0xe2, !PT ;  /* 0x000000040d067812 */ /* 0x000fe200078ee206 */
[----:B------:R-:W-:Y:S01]  /*2c260*/  UIMAD.WIDE.U32 UR8, UR9, UR14, UR12 ;  /* 0x0000000e090872a5 */ /* 0x000fe2000f8e000c */
[----:B------:R-:W-:Y:S01]  /*2c270*/  SEL R0, RZ, 0x80, P2 ;  /* 0x00000080ff007807 */ /* 0x000fe20001000000 */
[----:B------:R-:W-:Y:S01]  /*2c280*/  BSSY B1, `(.L_x_6319) ;  /* 0x000004c000017945 */ /* 0x000fe20003800000 */
[----:B------:R-:W-:Y:S01]  /*2c290*/  LOP3.LUT R10, R9, 0x8, R6, 0xe2, !PT ;  /* 0x00000008090a7812 */ /* 0x000fe200078ee206 */
[----:B------:R-:W0:Y:S01]  /*2c2a0*/  @P0 LDC R5, c[0x0][0xcec] ;  /* 0x00033b00ff050b82 */ /* 0x000e220000000800 */
[----:B------:R-:W-:-:S07]  /*2c2b0*/  UIADD3 UR4, UR9, UR4, URZ ;  /* 0x0000000409047290 */ /* 0x000fce000fffe03f */
[----:B------:R-:W1:Y:S01]  /*2c2c0*/  @P0 LDC R7, c[0x0][0xcf0] ;  /* 0x00033c00ff070b82 */ /* 0x000e620000000800 */
        /* <DEDUP_REMOVED lines=13> */
[----:B------:R-:W-:Y:S02]  /*2c3a0*/  IMAD R7, R11, R7, R8 ;  /* 0x000000070b077224 */ /* 0x000fe400078e0208 */
[----:B------:R-:W-:Y:S02]  /*2c3b0*/  IMAD.SHL.U32 R13, R9, 0x10, RZ ;  /* 0x00000010090d7824 */ /* 0x000fe400078e00ff */
[----:B------:R-:W-:Y:S01]  /*2c3c0*/  IMAD R9, R3, UR9, R6 ;  /* 0x0000000903097c24 */ /* 0x000fe2000f8e0206 */
[----:B------:R-:W-:Y:S01]  /*2c3d0*/  SEL R6, RZ, 0xffffffff, P0 ;  /* 0xffffffffff067807 */ /* 0x000fe20000000000 */
[----:B------:R-:W-:Y:S01]  /*2c3e0*/  ULDC.64 UR8, c[0x0][0xbd8] ;  /* 0x0002f60000087ab9 */ /* 0x000fe20000000a00 */
[----:B------:R-:W-:Y:S01]  /*2c3f0*/  SHF.R.S32.HI R3, RZ, 0x1f, R7 ;  /* 0x0000001fff037819 */ /* 0x000fe20000011407 */
[----:B------:R-:W-:Y:S01]  /*2c400*/  IMAD.IADD R5, R5, 0x1, R9 ;  /* 0x0000000105057824 */ /* 0x000fe200078e0209 */
[----:B------:R-:W-:Y:S01]  /*2c410*/  LOP3.LUT R10, R13, 0x10, R10, 0xe2, !PT ;  /* 0x000000100d0a7812 */ /* 0x000fe200078ee20a */
[----:B------:R-:W-:Y:S01]  /*2c420*/  IMAD.SHL.U32 R13, R6, 0x20, RZ ;  /* 0x00000020060d7824 */ /* 0x000fe200078e00ff */
[----:B------:R-:W-:Y:S01]  /*2c430*/  ISETP.GE.AND P0, PT, R162, UR16, PT ;  /* 0x00000010a2007c0c */ /* 0x000fe2000bf06270 */
[----:B------:R-:W-:-:S02]  /*2c440*/  IMAD R6, R3, UR8, RZ ;  /* 0x0000000803067c24 */ /* 0x000fc4000f8e02ff */
[----:B------:R-:W-:Y:S01]  /*2c450*/  IMAD.WIDE.U32 R4, R7, UR8, R4 ;  /* 0x0000000807047c25 */ /* 0x000fe2000f8e0004 */
[----:B------:R-:W-:-:S03]  /*2c460*/  LOP3.LUT R10, R13, 0x20, R10, 0xe2, !PT ;  /* 0x000000200d0a7812 */ /* 0x000fc600078ee20a */
[----:B------:R-:W-:Y:S01]  /*2c470*/  IMAD R3, R7, UR9, R6 ;  /* 0x0000000907037c24 */ /* 0x000fe2000f8e0206 */
[----:B------:R-:W-:Y:S01]  /*2c480*/  ULDC.64 UR8, c[0x0][0xb80] ;  /* 0x0002e00000087ab9 */ /* 0x000fe20000000a00 */
[----:B------:R-:W-:Y:S01]  /*2c490*/  IMAD.U32 R7, RZ, RZ, UR43 ;  /* 0x0000002bff077e24 */ /* 0x000fe2000f8e00ff */
[C---:B------:R-:W-:Y:S01]  /*2c4a0*/  LEA R20, P1, R4.reuse, UR8, 0x1 ;  /* 0x0000000804147c11 */ /* 0x040fe2000f8208ff */
[----:B------:R-:W-:Y:S02]  /*2c4b0*/  IMAD.IADD R3, R5, 0x1, R3 ;  /* 0x0000000105037824 */ /* 0x000fe400078e0203 */
[----:B------:R-:W-:Y:S01]  /*2c4c0*/  IMAD R26, R7, 0x40, R210 ;  /* 0x00000040071a7824 */ /* 0x000fe200078e02d2 */
[----:B------:R-:W-:Y:S01]  /*2c4d0*/  SEL R7, RZ, 0x40, P0 ;  /* 0x00000040ff077807 */ /* 0x000fe20000000000 */
[----:B------:R0:W1:Y:S01]  /*2c4e0*/  SHFL.IDX PT, R6, R20, RZ, 0x181f ;  /* 0x00181fff14067589 */ /* 0x00006200000e0000 */
[----:B------:R-:W-:Y:S02]  /*2c4f0*/  LEA.HI.X R3, R4, UR9, R3, 0x1, P1 ;  /* 0x0000000904037c11 */ /* 0x000fe400088f0c03 */
[----:B------:R-:W-:-:S02]  /*2c500*/  ISETP.GE.AND P0, PT, R26, R25, PT ;  /* 0x000000191a00720c */ /* 0x000fc40003f06270 */
[----:B------:R-:W-:Y:S02]  /*2c510*/  LOP3.LUT R21, R10, R7, RZ, 0xfc, !PT ;  /* 0x000000070a157212 */ /* 0x000fe400078efcff */
[----:B------:R0:W2:Y:S02]  /*2c520*/  SHFL.IDX PT, R7, R3, RZ, 0x181f ;  /* 0x00181fff03077589 */ /* 0x0000a400000e0000 */
        /* <DEDUP_REMOVED lines=33> */
.L_x_6320:
[----:B------:R-:W-:Y:S05]  /*2c740*/  BSYNC B1 ;  /* 0x0000000000017941 */ /* 0x000fea0003800000 */
.L_x_6319:
        /* <DEDUP_REMOVED lines=9> */
[----:B------:R-:W-:-:S05]  /*2c7e0*/  LOP3.LUT P1, RZ, R21, 0x40, RZ, 0xc0, !PT ;  /* 0x0000004015ff7812 */ /* 0x000fca000782c0ff */
[CC--:B-1----:R-:W-:Y:S02]  /*2c7f0*/  @!P2 LEA R8, P0, R159.reuse, R6.reuse, 0x1 ;  /* 0x000000069f08a211 */ /* 0x0c2fe400078008ff */
[----:B--2---:R-:W-:Y:S02]  /*2c800*/  @!P3 IMAD.WIDE R4, R160, 0x2, R6 ;  /* 0x00000002a004b825 */ /* 0x004fe400078e0206 */
[-C--:B------:R-:W-:Y:S02]  /*2c810*/  @!P2 LEA.HI.X R9, R159, R7.reuse, R217, 0x1, P0 ;  /* 0x000000079f09a211 */ /* 0x080fe400000f0cd9 */
[----:B------:R-:W-:Y:S01]  /*2c820*/  @!P5 LEA R10, P0, R158, R6, 0x1 ;  /* 0x000000069e0ad211 */ /* 0x000fe200078008ff */
[----:B------:R0:W-:Y:S01]  /*2c830*/  @!P3 ST.E.128 desc[UR40][R4.64], RZ ;  /* 0x000000ff0400b985 */ /* 0x0001e2000c101d28 */
[----:B------:R-:W-:Y:S02]  /*2c840*/  ISETP.GE.AND P3, PT, R156, UR16, PT ;  /* 0x000000109c007c0c */ /* 0x000fe4000bf66270 */
[----:B------:R-:W-:Y:S01]  /*2c850*/  @!P5 LEA.HI.X R11, R158, R7, R216, 0x1, P0 ;  /* 0x000000079e0bd211 */ /* 0x000fe200000f0cd8 */
[----:B------:R1:W-:Y:S01]  /*2c860*/  @!P2 ST.E.128 desc[UR40][R8.64], RZ ;  /* 0x000000ff0800a985 */ /* 0x0003e2000c101d28 */
[----:B------:R-:W-:-:S02]  /*2c870*/  ISETP.GE.AND P2, PT, R17, UR16, PT ;  /* 0x0000001011007c0c */ /* 0x000fc4000bf46270 */
[----:B------:R-:W-:Y:S01]  /*2c880*/  LOP3.LUT P0, RZ, R24, 0x80, RZ, 0xc0, !PT ;  /* 0x0000008018ff7812 */ /* 0x000fe2000780c0ff */
[----:B------:R1:W-:Y:S01]  /*2c890*/  @!P5 ST.E.128 desc[UR40][R10.64], RZ ;  /* 0x000000ff0a00d985 */ /* 0x0003e2000c101d28 */
[----:B------:R-:W-:-:S04]  /*2c8a0*/  @!P4 LEA R12, P6, R157, R6, 0x1 ;  /* 0x000000069d0cc211 */ /* 0x000fc800078c08ff */
[----:B------:R-:W-:Y:S02]  /*2c8b0*/  @!P4 LEA.HI.X R13, R157, R7, R215, 0x1, P6 ;  /* 0x000000079d0dc211 */ /* 0x000fe400030f0cd7 */
[----:B------:R-:W-:-:S03]  /*2c8c0*/  @!P3 LEA R14, P5, R156, R6, 0x1 ;  /* 0x000000069c0eb211 */ /* 0x000fc600078a08ff */
[----:B------:R1:W-:Y:S01]  /*2c8d0*/  @!P4 ST.E.128 desc[UR40][R12.64], RZ ;  /* 0x000000ff0c00c985 */ /* 0x0003e2000c101d28 */
[-C--:B0-----:R-:W-:Y:S02]  /*2c8e0*/  @!P2 LEA R4, P6, R17, R6.reuse, 0x1 ;  /* 0x000000061104a211 */ /* 0x081fe400078c08ff */
        /* <DEDUP_REMOVED lines=10> */
.L_x_6311:
[----:B------:R-:W-:Y:S05]  /*2c990*/  BSYNC B0 ;  /* 0x0000000000007941 */ /* 0x000fea0003800000 */
.L_x_6303:
[----:B------:R-:W-:Y:S02]  /*2c9a0*/  ULDC UR4, c[0x0][0xd3c] ;  /* 0x00034f0000047ab9 */ /* 0x000fe40000000800 */
[----:B------:R-:W-:-:S06]  /*2c9b0*/  UISETP.GE.AND UP0, UPT, UR6, UR4, UPT ;  /* 0x000000040600728c */ /* 0x000fcc000bf06270 */
[----:B------:R-:W-:-:S13]  /*2c9c0*/  PLOP3.LUT P0, PT, PT, PT, UP0, 0x80, 0x0 ;  /* 0x000000000000781c */ /* 0x000fda0003f0f008 */
[----:B------:R-:W-:Y:S05]  /*2c9d0*/  @!P0 BRA `(.L_x_6321) ;  /* 0xfffffd4800e88947 */ /* 0x000fea000383ffff */
[----:B------:R-:W-:Y:S05]  /*2c9e0*/  EXIT ;  /* 0x000000000000794d */ /* 0x000fea0003800000 */
.L_x_6181:
        /* <DEDUP_REMOVED lines=14> */
[----:B0-----:R0:W-:Y:S01]  /*2cad0*/  STL.128 [R1+0x440], R4 ;  /* 0x0004400401007387 */ /* 0x0011e20000100c00 */
[----:B------:R-:W-:Y:S06]  /*2cae0*/  BAR.ARV 0x4, 0x180 ;  /* 0x0106000000007b1d */ /* 0x000fec0000002000 */
[----:B------:R-:W-:Y:S05]  /*2caf0*/  BRA `(.L_x_6323) ;  /* 0x0000000c00b47947 */ /* 0x000fea0003800000 */
.L_x_6322:
[----:B------:R-:W0:Y:S01]  /*2cb00*/  S2R R0, SR_TID.X ;  /* 0x0000000000007919 */ /* 0x000e220000002100 */
        /* <DEDUP_REMOVED lines=43> */
.L_x_6326:
        /* <DEDUP_REMOVED lines=39> */
.L_x_6324:
        /* <DEDUP_REMOVED lines=12> */
.L_x_6327:
[----:B----4-:R-:W-:Y:S01]  /*2d0f0*/  IMAD R2, R8, UR5, R9 ;  /* 0x0000000508027c24 */ /* 0x010fe2000f8e0209 */
[----:B-1----:R-:W-:Y:S01]  /*2d100*/  ISETP.NE.AND P0, PT, R7, 0x1, PT ;  /* 0x000000010700780c */ /* 0x002fe20003f05270 */
[----:B------:R-:W-:-:S03]  /*2d110*/  VIADD R12, R10, UR4 ;  /* 0x000000040a0c7c36 */ /* 0x000fc60008000000 */
[----:B------:R1:W-:Y:S01]  /*2d120*/  STL [R1+0x440], R2 ;  /* 0x0004400201007387 */ /* 0x0003e20000100800 */
[----:B0-----:R-:W-:-:S03]  /*2d130*/  IADD3 R5, -R2, UR6, RZ ;  /* 0x0000000602057c10 */ /* 0x001fc6000fffe1ff */
[----:B------:R1:W-:Y:S05]  /*2d140*/  STL [R1+0x44c], R12 ;  /* 0x00044c0c01007387 */ /* 0x0003ea0000100800 */
[----:B------:R-:W-:Y:S05]  /*2d150*/  @!P0 BRA `(.L_x_6328) ;  /* 0x0000000000e08947 */ /* 0x000fea0003800000 */
[-C--:B--2---:R-:W-:Y:S02]  /*2d160*/  IABS R6, R4.reuse ;  /* 0x0000000400067213 */ /* 0x084fe40000000000 */
[----:B------:R-:W-:Y:S02]  /*2d170*/  IABS R8, R7 ;  /* 0x0000000700087213 */ /* 0x000fe40000000000 */
[----:B------:R-:W0:Y:S08]  /*2d180*/  I2F.RP R9, R6 ;  /* 0x0000000600097306 */ /* 0x000e300000209400 */
[----:B------:R-:W2:Y:S08]  /*2d190*/  I2F.RP R10, R8 ;  /* 0x00000008000a7306 */ /* 0x000eb00000209400 */
[----:B0-----:R-:W1:Y:S08]  /*2d1a0*/  MUFU.RCP R9, R9 ;  /* 0x0000000900097308 */ /* 0x001e700000001000 */
[----:B--2---:R-:W-:Y:S01]  /*2d1b0*/  MUFU.RCP R10, R10 ;  /* 0x0000000a000a7308 */ /* 0x004fe20000001000 */
[----:B-1----:R-:W-:Y:S01]  /*2d1c0*/  VIADD R2, R9, 0xffffffe ;  /* 0x0ffffffe09027836 */ /* 0x002fe20000000000 */
[----:B------:R-:W-:-:S06]  /*2d1d0*/  IABS R9, R4 ;  /* 0x0000000400097213 */ /* 0x000fcc0000000000 */
[----:B---3--:R0:W1:Y:S02]  /*2d1e0*/  F2I.FTZ.U32.TRUNC.NTZ R3, R2 ;  /* 0x0000000200037305 */ /* 0x008064000021f000 */
        /* <DEDUP_REMOVED lines=8> */
[----:B------:R-:W-:Y:S02]  /*2d270*/  VIADD R3, R10, 0xffffffe ;  /* 0x0ffffffe0a037836 */ /* 0x000fe40000000000 */
[----:B------:R-:W-:Y:S01]  /*2d280*/  IMAD.MOV.U32 R2, RZ, RZ, RZ ;  /* 0x000000ffff027224 */ /* 0x000fe200078e00ff */
[----:B------:R-:W-:-:S03]  /*2d290*/  ISETP.GT.U32.AND P1, PT, R6, R11, PT ;  /* 0x0000000b0600720c */ /* 0x000fc60003f24070 */
        /* <DEDUP_REMOVED lines=36> */
.L_x_6328:
[----:B-1-3--:R-:W0:Y:S02]  /*2d4e0*/  LDC.64 R2, c[0x0][0xd90] ;  /* 0x00036400ff027b82 */ /* 0x00ae240000000a00 */
        /* <DEDUP_REMOVED lines=60> */
.L_x_6329:
[----:B01----:R-:W-:-:S05]  /*2d8b0*/  LOP3.LUT R3, RZ, R2, RZ, 0x33, !PT ;  /* 0x00000002ff037212 */ /* 0x003fca00078e33ff */
[----:B------:R-:W-:-:S05]  /*2d8c0*/  IMAD.IADD R2, R4, 0x1, R3 ;  /* 0x0000000104027824 */ /* 0x000fca00078e0203 */
[----:B------:R1:W-:Y:S01]  /*2d8d0*/  STL [R1+0x444], R2 ;  /* 0x0004440201007387 */ /* 0x0003e20000100800 */
[----:B------:R-:W-:Y:S05]  /*2d8e0*/  BRA `(.L_x_6330) ;  /* 0x0000000000107947 */ /* 0x000fea0003800000 */
.L_x_6325:
[----:B------:R-:W-:Y:S01]  /*2d8f0*/  IMAD.U32 R2, RZ, RZ, UR6 ;  /* 0x00000006ff027e24 */ /* 0x000fe2000f8e00ff */
[----:B------:R0:W-:Y:S04]  /*2d900*/  STL [R1+0x444], RZ ;  /* 0x000444ff01007387 */ /* 0x0001e80000100800 */
[----:B------:R0:W-:Y:S04]  /*2d910*/  STL [R1+0x448], RZ ;  /* 0x000448ff01007387 */ /* 0x0001e80000100800 */
[----:B------:R0:W-:Y:S02]  /*2d920*/  STL [R1+0x440], R2 ;  /* 0x0004400201007387 */ /* 0x0001e40000100800 */
.L_x_6330:
[----:B------:R-:W2:Y:S04]  /*2d930*/  LDL R4, [R1+0x440] ;  /* 0x0004400001047983 */ /* 0x000ea80000100800 */
        /* <DEDUP_REMOVED lines=9> */
.L_x_6323:
[----:B--2---:R-:W2:Y:S01]  /*2d9d0*/  LDL R0, [R1+0x44c] ;  /* 0x00044c0001007983 */ /* 0x004ea20000100800 */
[----:B------:R-:W-:-:S03]  /*2d9e0*/  ULDC UR4, c[0x0][0xd3c] ;  /* 0x00034f0000047ab9 */ /* 0x000fc60000000800 */
[----:B------:R3:W-:Y:S04]  /*2d9f0*/  STL [R1+0x450], RZ ;  /* 0x000450ff01007387 */ /* 0x0007e80000100800 */
[----:B------:R3:W-:Y:S01]  /*2da00*/  STL [R1+0x4a4], RZ ;  /* 0x0004a4ff01007387 */ /* 0x0007e20000100800 */
[----:B--2---:R-:W-:Y:S01]  /*2da10*/  ISETP.GE.AND P0, PT, R0, UR4, PT ;  /* 0x0000000400007c0c */ /* 0x004fe2000bf06270 */
[----:B------:R-:W-:-:S05]  /*2da20*/  IMAD.MOV.U32 R0, RZ, RZ, 0x1 ;  /* 0x00000001ff007424 */ /* 0x000fca00078e00ff */
[----:B------:R3:W-:Y:S07]  /*2da30*/  STL [R1+0x458], R0 ;  /* 0x0004580001007387 */ /* 0x0007ee0000100800 */
[----:B------:R-:W-:Y:S05]  /*2da40*/  @P0 BRA `(.L_x_6331) ;  /* 0x0000007800d00947 */ /* 0x000fea0003800000 */
[----:B0-----:R-:W0:Y:S01]  /*2da50*/  S2R R5, SR_TID.X ;  /* 0x0000000000057919 */ /* 0x001e220000002100 */
[----:B------:R-:W2:Y:S01]  /*2da60*/  S2UR UR5, SR_CgaCtaId ;  /* 0x00000000000579c3 */ /* 0x000ea20000008800 */
[----:B------:R-:W-:Y:S01]  /*2da70*/  UMOV UR4, 0x400 ;  /* 0x0000040000047882 */ /* 0x000fe20000000000 */
[----:B------:R-:W-:Y:S01]  /*2da80*/  BSSY B8, `(.L_x_6331) ;  /* 0x00007b0000087945 */ /* 0x000fe20003800000 */
[----:B------:R-:W-:Y:S01]  /*2da90*/  STL [R1+0x4a4], RZ ;  /* 0x0004a4ff01007387 */ /* 0x000fe20000100800 */
[----:B------:R-:W-:Y:S01]  /*2daa0*/  ULDC UR36, c[0x0][0xc] ;  /* 0x0000030000247ab9 */ /* 0x000fe20000000800 */
[----:B------:R-:W-:Y:S02]  /*2dab0*/  ULDC.64 UR38, c[0x0][0x198] ;  /* 0x0000660000267ab9 */ /* 0x000fe40000000a00 */
[----:B------:R-:W-:Y:S01]  /*2dac0*/  STL [R1+0x450], RZ ;  /* 0x000450ff01007387 */ /* 0x000fe20000100800 */
[----:B--2---:R-:W-:-:S06]  /*2dad0*/  ULEA UR4, UR5, UR4, 0x18 ;  /* 0x0000000405047291 */ /* 0x004fcc000f8ec03f */
[----:B------:R-:W-:Y:S01]  /*2dae0*/  IMAD.U32 R18, RZ, RZ, UR4 ;  /* 0x00000004ff127e24 */ /* 0x000fe2000f8e00ff */
[C---:B0-----:R-:W-:Y:S01]  /*2daf0*/  LOP3.LUT R4, R5.reuse, 0x7f, RZ, 0xc0, !PT ;  /* 0x0000007f05047812 */ /* 0x041fe200078ec0ff */
[----:B---3--:R-:W-:-:S05]  /*2db00*/  IMAD.SHL.U32 R0, R5, 0x8, RZ ;  /* 0x0000000805007824 */ /* 0x008fca00078e00ff */
        /* <DEDUP_REMOVED lines=9> */
[----:B------:R-:W-:Y:S01]  /*2dba0*/  IMAD.MOV.U32 R2, RZ, RZ, 0x1 ;  /* 0x00000001ff027424 */ /* 0x000fe200078e00ff */
[C---:B------:R-:W-:Y:S02]  /*2dbb0*/  LOP3.LUT R4, R0.reuse, 0x40, RZ, 0xfc, !PT ;  /* 0x0000004000047812 */ /* 0x040fe400078efcff */
[----:B------:R0:W-:Y:S01]  /*2dbc0*/  STL [R1+0x454], R3 ;  /* 0x0004540301007387 */ /* 0x0001e20000100800 */
[----:B------:R-:W-:-:S03]  /*2dbd0*/  LOP3.LUT R4, R0, 0x100, RZ, 0xfc, !PT ;  /* 0x0000010000047812 */ /* 0x000fc600078efcff */
[----:B------:R1:W-:Y:S01]  /*2dbe0*/  STL [R1+0x458], R2 ;  /* 0x0004580201007387 */ /* 0x0003e20000100800 */
[C---:B0-----:R-:W-:Y:S02]  /*2dbf0*/  LOP3.LUT R3, R0.reuse, 0x80, RZ, 0xfc, !PT ;  /* 0x0000008000037812 */ /* 0x041fe400078efcff */
[C---:B------:R-:W-:Y:S02]  /*2dc00*/  LOP3.LUT R3, R0.reuse, 0x140, RZ, 0xfc, !PT ;  /* 0x0000014000037812 */ /* 0x040fe400078efcff */
[C---:B-1----:R-:W-:Y:S02]  /*2dc10*/  LOP3.LUT R2, R0.reuse, 0xc0, RZ, 0xfc, !PT ;  /* 0x000000c000027812 */ /* 0x042fe400078efcff */
[C---:B------:R-:W-:Y:S02]  /*2dc20*/  LOP3.LUT R2, R0.reuse, 0x180, RZ, 0xfc, !PT ;  /* 0x0000018000027812 */ /* 0x040fe400078efcff */
[----:B------:R-:W-:-:S07]  /*2dc30*/  LOP3.LUT R0, R0, 0x1c0, RZ, 0xfc, !PT ;  /* 0x000001c000007812 */ /* 0x000fce00078efcff */
.L_x_6465:
[----:B0-----:R-:W2:Y:S01]  /*2dc40*/  LDL R9, [R1+0x44c] ;  /* 0x00044c0001097983 */ /* 0x001ea20000100800 */
[----:B------:R-:W-:Y:S05]  /*2dc50*/  YIELD ;  /* 0x0000000000007946 */ /* 0x000fea0003800000 */
[----:B------:R-:W-:Y:S01]  /*2dc60*/  ULDC.64 UR4, c[0x0][0xb20] ;  /* 0x0002c80000047ab9 */ /* 0x000fe20000000a00 */
[----:B------:R-:W-:Y:S01]  /*2dc70*/  IMAD.MOV.U32 R0, RZ, RZ, RZ ;  /* 0x000000ffff007224 */ /* 0x000fe200078e00ff */
[----:B------:R-:W-:Y:S01]  /*2dc80*/  ISETP.NE.U32.AND P0, PT, RZ, UR4, PT ;  /* 0x00000004ff007c0c */ /* 0x000fe2000bf05070 */
[----:B-1--4-:R-:W0:Y:S01]  /*2dc90*/  LDC.64 R4, c[0x0][0xaf8] ;  /* 0x0002be00ff047b82 */ /* 0x012e220000000a00 */
        /* <DEDUP_REMOVED lines=41> */
.L_x_6332:
        /* <DEDUP_REMOVED lines=16> */
.L_x_6333:
[----:B------:R-:W-:Y:S05]  /*2e030*/  @!P1 BRA `(.L_x_6334) ;  /* 0x00000000000c9947 */ /* 0x000fea0003800000 */
[----:B------:R-:W3:Y:S04]  /*2e040*/  LDG.E R6, desc[UR40][R2.64] ;  /* 0x0000002802067981 */ /* 0x000ee8000c1e1900 */
[----:B------:R-:W3:Y:S02]  /*2e050*/  LDG.E R2, desc[UR40][R2.64+0x4] ;  /* 0x0000042802027981 */ /* 0x000ee4000c1e1900 */
[----:B---3--:R-:W-:-:S07]  /*2e060*/  IMAD.IADD R6, R2, 0x1, -R6 ;  /* 0x0000000102067824 */ /* 0x008fce00078e0a06 */
.L_x_6334:
        /* <DEDUP_REMOVED lines=34> */
.L_x_6337:
[----:B------:R-:W-:-:S13]  /*2e290*/  ISETP.NE.AND P0, PT, R3, 0x1, PT ;  /* 0x000000010300780c */ /* 0x000fda0003f05270 */
[----:B------:R-:W2:Y:S02]  /*2e2a0*/  @P0 LDC.64 R4, c[0x0][0xae0] ;  /* 0x0002b800ff040b82 */ /* 0x000ea40000000a00 */
[----:B--2---:R-:W-:-:S05]  /*2e2b0*/  @P0 IMAD.HI.U32 R4, R8, R4, RZ ;  /* 0x0000000408040227 */ /* 0x004fca00078e00ff */
[----:B------:R-:W-:-:S07]  /*2e2c0*/  @P0 SHF.R.U32.HI R8, RZ, R5, R4 ;  /* 0x00000005ff080219 */ /* 0x000fce0000011604 */
.L_x_6338:
[----:B------:R-:W-:Y:S05]  /*2e2d0*/  BSYNC B0 ;  /* 0x0000000000007941 */ /* 0x000fea0003800000 */
.L_x_6336:
[----:B------:R-:W-:-:S05]  /*2e2e0*/  IMAD R8, R8, R3, R3 ;  /* 0x0000000308087224 */ /* 0x000fca00078e0203 */
[----:B------:R-:W-:-:S07]  /*2e2f0*/  VIMNMX R2, R2, R8, PT ;  /* 0x0000000802027248 */ /* 0x000fce0003fe0100 */
.L_x_6335:
        /* <DEDUP_REMOVED lines=25> */
.L_x_6341:
[----:B------:R-:W-:-:S13]  /*2e490*/  ISETP.NE.AND P0, PT, R3, 0x1, PT ;  /* 0x000000010300780c */ /* 0x000fda0003f05270 */
[----:B--2---:R-:W2:Y:S02]  /*2e4a0*/  @P0 LDC.64 R4, c[0x0][0xae0] ;  /* 0x0002b800ff040b82 */ /* 0x004ea40000000a00 */
[----:B--2---:R-:W-:-:S05]  /*2e4b0*/  @P0 IMAD.HI.U32 R4, R6, R4, RZ ;  /* 0x0000000406040227 */ /* 0x004fca00078e00ff */
[----:B------:R-:W-:-:S07]  /*2e4c0*/  @P0 SHF.R.U32.HI R6, RZ, R5, R4 ;  /* 0x00000005ff060219 */ /* 0x000fce0000011604 */
.L_x_6342:
[----:B------:R-:W-:Y:S05]  /*2e4d0*/  BSYNC B0 ;  /* 0x0000000000007941 */ /* 0x000fea0003800000 */
.L_x_6340:
[----:B------:R-:W-:-:S05]  /*2e4e0*/  IMAD R3, R6, R3, RZ ;  /* 0x0000000306037224 */ /* 0x000fca00078e02ff */
[----:B------:R-:W-:-:S07]  /*2e4f0*/  VIMNMX R2, R2, R3, !PT ;  /* 0x0000000302027248 */ /* 0x000fce0007fe0100 */
.L_x_6339:
[----:B------:R-:W-:Y:S01]  /*2e500*/  SHF.R.S32.HI R3, RZ, 0x1f, R2 ;  /* 0x0000001fff037819 */ /* 0x000fe20000011402 */
[----:B------:R-:W-:Y:S01]  /*2e510*/  IMAD.MOV.U32 R5, RZ, RZ, RZ ;  /* 0x000000ffff057224 */ /* 0x000fe200078e00ff */
[----:B--2---:R-:W-:Y:S01]  /*2e520*/  SHF.R.U32.HI R4, RZ, 0x10, R7 ;  /* 0x00000010ff047819 */ /* 0x004fe20000011607 */
[----:B------:R-:W-:Y:S01]  /*2e530*/  BSSY B0, `(.L_x_6343) ;  /* 0x0000029000007945 */ /* 0x000fe20003800000 */
[----:B------:R-:W-:Y:S01]  /*2e540*/  LEA.HI R3, R3, R2, RZ, 0x6 ;  /* 0x0000000203037211 */ /* 0x000fe200078f30ff */
[----:B01----:R-:W-:Y:S01]  /*2e550*/  IMAD.MOV.U32 R10, RZ, RZ, R5 ;  /* 0x000000ffff0a7224 */ /* 0x003fe200078e0005 */
[----:B------:R-:W-:Y:S01]  /*2e560*/  ISETP.NE.AND P0, PT, R4, RZ, PT ;  /* 0x000000ff0400720c */ /* 0x000fe20003f05270 */
[----:B------:R0:W-:Y:S01]  /*2e570*/  STL [R1+0x488], R5 ;  /* 0x0004880501007387 */ /* 0x0001e20000100800 */
[----:B------:R-:W-:Y:S02]  /*2e580*/  SHF.R.S32.HI R3, RZ, 0x6, R3 ;  /* 0x00000006ff037819 */ /* 0x000fe40000011403 */
[----:B------:R-:W-:-:S02]  /*2e590*/  LOP3.LUT R8, R7, 0xff, RZ, 0xc0, !PT ;  /* 0x000000ff07087812 */ /* 0x000fc400078ec0ff */
[----:B------:R-:W-:-:S03]  /*2e5a0*/  VIMNMX R9, RZ, R3, !PT ;  /* 0x00000003ff097248 */ /* 0x000fc60007fe0100 */
[----:B------:R0:W-:Y:S01]  /*2e5b0*/  STL [R1+0x4a8], R8 ;  /* 0x0004a80801007387 */ /* 0x0001e20000100800 */
[----:B------:R-:W-:-:S03]  /*2e5c0*/  ISETP.GT.AND P1, PT, R0, R9, PT ;  /* 0x000000090000720c */ /* 0x000fc60003f24270 */
[----:B------:R0:W-:Y:S01]  /*2e5d0*/  STL [R1+0x484], R9 ;  /* 0x0004840901007387 */ /* 0x0001e20000100800 */
[----:B------:R-:W1:Y:S09]  /*2e5e0*/  @!P0 LDC R4, c[0x0][0xae8] ;  /* 0x0002ba00ff048b82 */ /* 0x000e720000000800 */
[----:B0-----:R-:W-:Y:S05]  /*2e5f0*/  @!P1 BRA `(.L_x_6344) ;  /* 0x0000000000709947 */ /* 0x001fea0003800000 */
[-C--:B-1----:R-:W-:Y:S02]  /*2e600*/  IABS R5, R4.reuse ;  /* 0x0000000400057213 */ /* 0x082fe40000000000 */
        /* <DEDUP_REMOVED lines=27> */
.L_x_6344:
[----:B------:R-:W-:Y:S05]  /*2e7c0*/  BSYNC B0 ;  /* 0x0000000000007941 */ /* 0x000fea0003800000 */
.L_x_6343:
[----:B------:R-:W-:Y:S01]  /*2e7d0*/  IMAD.MOV.U32 R3, RZ, RZ, R10 ;  /* 0x000000ffff037224 */ /* 0x000fe200078e000a */
[----:B------:R-:W-:Y:S03]  /*2e7e0*/  BSSY B7, `(.L_x_6345) ;  /* 0x00005bd000077945 */ /* 0x000fe60003800000 */
[----:B------:R-:W-:-:S05]  /*2e7f0*/  IMAD R2, R8, R3, R9 ;  /* 0x0000000308027224 */ /* 0x000fca00078e0209 */
        /* <DEDUP_REMOVED lines=12> */
[----:B-1----:R-:W1:Y:S01]  /*2e8c0*/  POPC R4, UR4 ;  /* 0x0000000400047d09 */ /* 0x002e620008000000 */
[----:B--2---:R-:W-:-:S02]  /*2e8d0*/  ISETP.EQ.U32.AND P0, PT, R0, R2, PT ;  /* 0x000000020000720c */ /* 0x004fc40003f02070 */
[----:B------:R-:W1:Y:S11]  /*2e8e0*/  LDC.64 R2, c[0x0][0xd60] ;  /* 0x00035800ff027b82 */ /* 0x000e760000000a00 */
[----:B-1----:R-:W2:Y:S04]  /*2e8f0*/  @P0 ATOMG.E.ADD.STRONG.GPU PT, R2, desc[UR40][R2.64], R4 ;  /* 0x00000004020209a8 */ /* 0x002ea800081ee1e8 */
[----:B--2---:R1:W2:Y:S02]  /*2e900*/  SHFL.IDX PT, R2, R2, R0, 0x1f ;  /* 0x00001f0002027589 */ /* 0x0042a400000e0000 */
[----:B-1----:R-:W1:Y:S02]  /*2e910*/  S2R R0, SR_LTMASK ;  /* 0x0000000000007919 */ /* 0x002e640000003900 */
[----:B-1----:R-:W-:-:S06]  /*2e920*/  LOP3.LUT R0, R0, UR4, RZ, 0xc0, !PT ;  /* 0x0000000400007c12 */ /* 0x002fcc000f8ec0ff */
[----:B------:R-:W2:Y:S02]  /*2e930*/  POPC R0, R0 ;  /* 0x0000000000007309 */ /* 0x000ea40000000000 */
[----:B--2---:R-:W-:-:S05]  /*2e940*/  IADD3 R0, R2, UR36, R0 ;  /* 0x0000002402007c10 */ /* 0x004fca000fffe000 */
[----:B------:R2:W-:Y:S01]  /*2e950*/  STL [R1+0x440], R0 ;  /* 0x0004400001007387 */ /* 0x0005e20000100800 */
[----:B------:R-:W-:Y:S05]  /*2e960*/  BRA `(.L_x_6347) ;  /* 0x0000005800907947 */ /* 0x000fea0003800000 */
.L_x_6346:
        /* <DEDUP_REMOVED lines=13> */
[----:B0-----:R-:W-:Y:S02]  /*2ea40*/  IMAD.U32 R10, RZ, RZ, UR4 ;  /* 0x00000004ff0a7e24 */ /* 0x001fe4000f8e00ff */
[----:B------:R-:W-:Y:S02]  /*2ea50*/  IMAD.U32 R11, RZ, RZ, UR5 ;  /* 0x00000005ff0b7e24 */ /* 0x000fe4000f8e00ff */
[----:B------:R-:W-:Y:S02]  /*2ea60*/  IMAD.MOV.U32 R8, RZ, RZ, 0x70 ;  /* 0x00000070ff087424 */ /* 0x000fe400078e00ff */
[----:B------:R-:W-:Y:S02]  /*2ea70*/  IMAD.MOV.U32 R12, RZ, RZ, 0x1 ;  /* 0x00000001ff0c7424 */ /* 0x000fe400078e00ff */
[----:B------:R-:W-:-:S07]  /*2ea80*/  IMAD.MOV.U32 R13, RZ, RZ, RZ ;  /* 0x000000ffff0d7224 */ /* 0x000fce00078e00ff */
[----:B------:R-:W-:-:S07]  /*2ea90*/  LEPC R20, `(.L_x_6349) ;  /* 0x000000001014794e */ /* 0x000fce0000000000 */
[----:B-1----:R-:W-:Y:S05]  /*2eaa0*/  CALL.ABS.NOINC R2 ;  /* 0x0000000002007343 */ /* 0x002fea0003c00000 */
.L_x_6349:
[----:B------:R-:W-:Y:S05]  /*2eab0*/  BSYNC B6 ;  /* 0x0000000000067941 */ /* 0x000fea0003800000 */
.L_x_6348:
        /* <DEDUP_REMOVED lines=13> */
[----:B0-----:R-:W-:Y:S02]  /*2eb90*/  IMAD.U32 R10, RZ, RZ, UR4 ;  /* 0x00000004ff0a7e24 */ /* 0x001fe4000f8e00ff */
[----:B------:R-:W-:Y:S02]  /*2eba0*/  IMAD.U32 R11, RZ, RZ, UR5 ;  /* 0x00000005ff0b7e24 */ /* 0x000fe4000f8e00ff */
[----:B------:R-:W-:Y:S02]  /*2ebb0*/  IMAD.MOV.U32 R8, RZ, RZ, 0x70 ;  /* 0x00000070ff087424 */ /* 0x000fe400078e00ff */
[----:B------:R-:W-:Y:S02]  /*2ebc0*/  IMAD.MOV.U32 R12, RZ, RZ, 0x1 ;  /* 0x00000001ff0c7424 */ /* 0x000fe400078e00ff */
[----:B--2---:R-:W-:-:S07]  /*2ebd0*/  IMAD.MOV.U32 R13, RZ, RZ, RZ ;  /* 0x000000ffff0d7224 */ /* 0x004fce00078e00ff */
[----:B------:R-:W-:-:S07]  /*2ebe0*/  LEPC R20, `(.L_x_6352) ;  /* 0x000000001014794e */ /* 0x000fce0000000000 */
[----:B---3--:R-:W-:Y:S05]  /*2ebf0*/  CALL.ABS.NOINC R2 ;  /* 0x0000000002007343 */ /* 0x008fea0003c00000 */
.L_x_6352:
        /* <DEDUP_REMOVED lines=15> */
.L_x_6351:
[----:B------:R-:W-:Y:S05]  /*2ecf0*/  BSYNC B6 ;  /* 0x0000000000067941 */ /* 0x000fea0003800000 */
.L_x_6350:
        /* <DEDUP_REMOVED lines=24> */
.L_x_6480:
        /* <DEDUP_REMOVED lines=9> */
.L_x_6483:
        /* <DEDUP_REMOVED lines=24> */
.L_x_6356:
[----:B------:R-:W4:Y:S04]  /*2f090*/  LDL R0, [R1+0x450] ;  /* 0x0004500001007983 */ /* 0x000f280000100800 */
[----:B---3--:R-:W3:Y:S01]  /*2f0a0*/  LDL R2, [R1+0x458] ;  /* 0x0004580001027983 */ /* 0x008ee20000100800 */
[----:B----4-:R-:W-:Y:S01]  /*2f0b0*/  IMAD R0, R0, 0x8, R18 ;  /* 0x0000000800007824 */ /* 0x010fe200078e0212 */
[----:B---3--:R-:W-:-:S04]  /*2f0c0*/  SHF.L.U32 R2, R2, 0x1f, RZ ;  /* 0x0000001f02027819 */ /* 0x008fc800000006ff */
[----:B------:R-:W3:Y:S02]  /*2f0d0*/  SYNCS.PHASECHK.TRANS64.TRYWAIT P0, [R0+URZ+0x38840], R2 ;  /* 0x03884002000075a7 */ /* 0x000ee4000800017f */
[----:B---3--:R-:W-:Y:S05]  /*2f0e0*/  @!P0 BRA `(.L_x_6357) ;  /* 0x0000006800fc8947 */ /* 0x008fea0003800000 */
.L_x_6484:
        /* <DEDUP_REMOVED lines=11> */
.L_x_6358:
        /* <DEDUP_REMOVED lines=23> */
.L_x_6354:
[----:B------:R-:W3:Y:S04]  /*2f310*/  LDL R2, [R1+0x44c] ;  /* 0x00044c0001027983 */ /* 0x000ee80000100800 */
        /* <DEDUP_REMOVED lines=8> */
[----:B------:R-:W-:Y:S01]  /*2f3a0*/  BSSY B6, `(.L_x_6359) ;  /* 0x0000019000067945 */ /* 0x000fe20003800000 */
[----:B---3--:R-:W-:-:S04]  /*2f3b0*/  SHF.R.S32.HI R0, RZ, 0x1f, R2 ;  /* 0x0000001fff007819 */ /* 0x008fc80000011402 */
[----:B-1----:R-:W-:Y:S02]  /*2f3c0*/  SEL R4, R0, RZ, !P0 ;  /* 0x000000ff00047207 */ /* 0x002fe40004000000 */
[----:B----4-:R-:W-:Y:S02]  /*2f3d0*/  SHF.R.S32.HI R3, RZ, 0x1f, R3 ;  /* 0x0000001fff037819 */ /* 0x010fe40000011403 */
[----:B------:R-:W-:Y:S01]  /*2f3e0*/  SEL R0, R2, RZ, !P0 ;  /* 0x000000ff02007207 */ /* 0x000fe20004000000 */
[----:B------:R1:W-:Y:S04]  /*2f3f0*/  STL [R1+0x498], R4 ;  /* 0x0004980401007387 */ /* 0x0003e80000100800 */
[----:B------:R1:W-:Y:S04]  /*2f400*/  STL [R1+0x478], R0 ;  /* 0x0004780001007387 */ /* 0x0003e80000100800 */
[----:B------:R1:W-:Y:S01]  /*2f410*/  STL [R1+0x490], R3 ;  /* 0x0004900301007387 */ /* 0x0003e20000100800 */
        /* <DEDUP_REMOVED lines=10> */
[----:B0-----:R-:W-:Y:S02]  /*2f4c0*/  IMAD.U32 R10, RZ, RZ, UR8 ;  /* 0x00000008ff0a7e24 */ /* 0x001fe4000f8e00ff */
[----:B------:R-:W-:Y:S02]  /*2f4d0*/  IMAD.U32 R11, RZ, RZ, UR9 ;  /* 0x00000009ff0b7e24 */ /* 0x000fe4000f8e00ff */
[----:B------:R-:W-:Y:S02]  /*2f4e0*/  IMAD.MOV.U32 R8, RZ, RZ, 0x70 ;  /* 0x00000070ff087424 */ /* 0x000fe400078e00ff */
[----:B------:R-:W-:Y:S02]  /*2f4f0*/  IMAD.MOV.U32 R12, RZ, RZ, 0x1 ;  /* 0x00000001ff0c7424 */ /* 0x000fe400078e00ff */
[----:B------:R-:W-:-:S07]  /*2f500*/  IMAD.MOV.U32 R13, RZ, RZ, RZ ;  /* 0x000000ffff0d7224 */ /* 0x000fce00078e00ff */
[----:B------:R-:W-:-:S07]  /*2f510*/  LEPC R20, `(.L_x_6360) ;  /* 0x000000001014794e */ /* 0x000fce0000000000 */
[----:B-1----:R-:W-:Y:S05]  /*2f520*/  CALL.ABS.NOINC R2 ;  /* 0x0000000002007343 */ /* 0x002fea0003c00000 */
.L_x_6360:
[----:B------:R-:W-:Y:S05]  /*2f530*/  BSYNC B6 ;  /* 0x0000000000067941 */ /* 0x000fea0003800000 */
.L_x_6359:
[----:B------:R-:W3:Y:S01]  /*2f540*/  LDL R11, [R1+0x474] ;  /* 0x00047400010b7983 */ /* 0x000ee20000100800 */
[----:B--2---:R-:W2:Y:S01]  /*2f550*/  LDC R7, c[0x0][0x448] ;  /* 0x00011200ff077b82 */ /* 0x004ea20000000800 */
[----:B------:R-:W-:Y:S01]  /*2f560*/  ULDC.64 UR4, c[0x0][0x298] ;  /* 0x0000a60000047ab9 */ /* 0x000fe20000000a00 */
[----:B------:R-:W-:Y:S01]  /*2f570*/  ULDC.64 UR6, c[0x0][0x280] ;  /* 0x0000a00000067ab9 */ /* 0x000fe20000000a00 */
[----:B-1----:R-:W4:Y:S04]  /*2f580*/  LDL R4, [R1+0x490] ;  /* 0x0004900001047983 */ /* 0x002f280000100800 */
[----:B------:R-:W4:Y:S04]  /*2f590*/  LDL R9, [R1+0x468] ;  /* 0x0004680001097983 */ /* 0x000f280000100800 */
[----:B------:R-:W4:Y:S01]  /*2f5a0*/  LDL R8, [R1+0x498] ;  /* 0x0004980001087983 */ /* 0x000f220000100800 */
[----:B------:R-:W1:Y:S01]  /*2f5b0*/  S2R R2, SR_TID.X ;  /* 0x0000000000027919 */ /* 0x000e620000002100 */
[----:B------:R-:W0:Y:S02]  /*2f5c0*/  S2R R0, SR_TID.X ;  /* 0x0000000000007919 */ /* 0x000e240000002100 */
[----:B------:R-:W4:Y:S01]  /*2f5d0*/  LDL R6, [R1+0x478] ;  /* 0x0004780001067983 */ /* 0x000f220000100800 */
[----:B--2---:R-:W-:-:S13]  /*2f5e0*/  ISETP.NE.AND P0, PT, R7, 0x1, PT ;  /* 0x000000010700780c */ /* 0x004fda0003f05270 */
[----:B------:R-:W2:Y:S01]  /*2f5f0*/  @P0 LDC R3, c[0x0][0x450] ;  /* 0x00011400ff030b82 */ /* 0x000ea20000000800 */
[----:B-1----:R-:W-:-:S04]  /*2f600*/  LOP3.LUT R2, R2, 0x7f, RZ, 0xc0, !PT ;  /* 0x0000007f02027812 */ /* 0x002fc800078ec0ff */
[----:B------:R-:W-:Y:S01]  /*2f610*/  SHF.R.U32.HI R2, RZ, 0x3, R2 ;  /* 0x00000003ff027819 */ /* 0x000fe20000011602 */
[----:B0-----:R-:W-:-:S05]  /*2f620*/  IMAD.SHL.U32 R0, R0, 0x10, RZ ;  /* 0x0000001000007824 */ /* 0x001fca00078e00ff */
[----:B------:R-:W-:Y:S02]  /*2f630*/  LOP3.LUT R0, R2, 0x70, R0, 0xf8, !PT ;  /* 0x0000007002007812 */ /* 0x000fe400078ef800 */
[----:B------:R-:W0:Y:S03]  /*2f640*/  @P0 LDC R2, c[0x0][0x44c] ;  /* 0x00011300ff020b82 */ /* 0x000e260000000800 */
[----:B---3--:R-:W-:-:S04]  /*2f650*/  IMAD.IADD R5, R0, 0x1, R11 ;  /* 0x0000000100057824 */ /* 0x008fc800078e020b */
[----:B0-----:R-:W-:-:S04]  /*2f660*/  @P0 IMAD.HI.U32 R2, R5, R2, RZ ;  /* 0x0000000205020227 */ /* 0x001fc800078e00ff */
[----:B------:R-:W-:Y:S01]  /*2f670*/  IMAD.MOV.U32 R0, RZ, RZ, R5 ;  /* 0x000000ffff007224 */ /* 0x000fe200078e0005 */
[----:B--2---:R-:W-:Y:S01]  /*2f680*/  @P0 SHF.R.U32.HI R0, RZ, R3, R2 ;  /* 0x00000003ff000219 */ /* 0x004fe20000011602 */
[----:B----4-:R-:W-:-:S04]  /*2f690*/  IMAD R2, R4, UR4, RZ ;  /* 0x0000000404027c24 */ /* 0x010fc8000f8e02ff */
[C---:B------:R-:W-:Y:S02]  /*2f6a0*/  IMAD R4, R9.reuse, UR5, R2 ;  /* 0x0000000509047c24 */ /* 0x040fe4000f8e0202 */
[----:B------:R-:W-:Y:S01]  /*2f6b0*/  IMAD.WIDE.U32 R2, R9, UR4, RZ ;  /* 0x0000000409027c25 */ /* 0x000fe2000f8e00ff */
[----:B------:R-:W-:-:S03]  /*2f6c0*/  ULDC.64 UR4, c[0x0][0x2d8] ;  /* 0x0000b60000047ab9 */ /* 0x000fc60000000a00 */
[----:B------:R-:W-:Y:S02]  /*2f6d0*/  IMAD.IADD R3, R3, 0x1, R4 ;  /* 0x0000000103037824 */ /* 0x000fe400078e0204 */
[----:B------:R-:W-:-:S04]  /*2f6e0*/  IMAD.WIDE.U32 R2, R17, UR4, R2 ;  /* 0x0000000411027c25 */ /* 0x000fc8000f8e0002 */
[----:B------:R-:W-:Y:S01]  /*2f6f0*/  IMAD R3, R17, UR5, R3 ;  /* 0x0000000511037c24 */ /* 0x000fe2000f8e0203 */
[----:B------:R-:W-:Y:S02]  /*2f700*/  ULDC.64 UR4, c[0x0][0x2e0] ;  /* 0x0000b80000047ab9 */ /* 0x000fe40000000a00 */
[----:B------:R-:W-:Y:S02]  /*2f710*/  IMAD R4, R8, UR4, RZ ;  /* 0x0000000408047c24 */ /* 0x000fe4000f8e02ff */
[----:B------:R0:W5:Y:S01]  /*2f720*/  LDL R8, [R1+0x454] ;  /* 0x0004540001087983 */ /* 0x0001620000100800 */
[C---:B------:R-:W-:Y:S01]  /*2f730*/  IMAD.WIDE.U32 R2, R6.reuse, UR4, R2 ;  /* 0x0000000406027c25 */ /* 0x040fe2000f8e0002 */
[----:B------:R-:W1:Y:S03]  /*2f740*/  S2R R10, SR_TID.X ;  /* 0x00000000000a7919 */ /* 0x000e660000002100 */
        /* <DEDUP_REMOVED lines=11> */
[----:B------:R-:W-:Y:S01]  /*2f800*/  IMAD.IADD R3, R3, 0x1, R4 ;  /* 0x0000000103037824 */ /* 0x000fe200078e0204 */
[----:B------:R2:W-:Y:S01]  /*2f810*/  STL [R1+0x464], R5 ;  /* 0x0004640501007387 */ /* 0x0005e20000100800 */
[----:B-1----:R-:W-:Y:S02]  /*2f820*/  IMAD.SHL.U32 R9, R10, 0x8, RZ ;  /* 0x000000080a097824 */ /* 0x002fe400078e00ff */
[----:B------:R-:W-:-:S03]  /*2f830*/  IMAD R6, R6, UR4, RZ ;  /* 0x0000000406067c24 */ /* 0x000fc6000f8e02ff */
[----:B------:R-:W-:Y:S01]  /*2f840*/  LOP3.LUT R9, R9, 0x38, RZ, 0xc0, !PT ;  /* 0x0000003809097812 */ /* 0x000fe200078ec0ff */
[----:B--2---:R-:W-:Y:S01]  /*2f850*/  IMAD.WIDE.U32 R4, R0, UR4, R2 ;  /* 0x0000000400047c25 */ /* 0x004fe2000f8e0002 */
[----:B------:R-:W-:-:S03]  /*2f860*/  ULDC UR4, c[0x0][0x2b8] ;  /* 0x0000ae0000047ab9 */ /* 0x000fc60000000800 */
[----:B------:R-:W-:Y:S01]  /*2f870*/  IMAD R0, R0, UR5, R6 ;  /* 0x0000000500007c24 */ /* 0x000fe2000f8e0206 */
[----:B------:R-:W-:-:S03]  /*2f880*/  LEA R3, P1, R4, UR6, 0x1 ;  /* 0x0000000604037c11 */ /* 0x000fc6000f8208ff */
[----:B------:R-:W-:Y:S01]  /*2f890*/  IMAD.IADD R0, R5, 0x1, R0 ;  /* 0x0000000105007824 */ /* 0x000fe200078e0200 */
[----:B------:R-:W-:Y:S01]  /*2f8a0*/  ISETP.GE.AND P0, PT, R9, UR4, PT ;  /* 0x0000000409007c0c */ /* 0x000fe2000bf06270 */
[----:B------:R-:W-:Y:S01]  /*2f8b0*/  UMOV UR4, 0xffffffff ;  /* 0xffffffff00047882 */ /* 0x000fe20000000000 */
[----:B------:R-:W-:Y:S02]  /*2f8c0*/  LOP3.LUT R10, R10, 0x7f, RZ, 0xc0, !PT ;  /* 0x0000007f0a0a7812 */ /* 0x000fe400078ec0ff */
[----:B------:R-:W-:Y:S02]  /*2f8d0*/  LEA.HI.X R2, R4, UR7, R0, 0x1, P1 ;  /* 0x0000000704027c11 */ /* 0x000fe400088f0c00 */
[----:B------:R-:W-:Y:S01]  /*2f8e0*/  SHF.R.U32.HI R10, RZ, 0x3, R10 ;  /* 0x00000003ff0a7819 */ /* 0x000fe2000001160a */
[----:B0-----:R-:W-:Y:S06]  /*2f8f0*/  BRA.DIV UR4, `(.L_x_6361) ;  /* 0x00000066040c7947 */ /* 0x001fec000b800000 */
[----:B------:R-:W2:Y:S04]  /*2f900*/  LDL R11, [R1+0x470] ;  /* 0x00047000010b7983 */ /* 0x000ea80000100800 */
[----:B------:R-:W3:Y:S04]  /*2f910*/  LDL.LU R6, [R1+0x474] ;  /* 0x0004740001067983 */ /* 0x000ee80000300800 */
[----:B------:R-:W0:Y:S04]  /*2f920*/  SHFL.IDX PT, R5, R3, RZ, 0x181f ;  /* 0x00181fff03057589 */ /* 0x000e2800000e0000 */
[----:B------:R-:W1:Y:S01]  /*2f930*/  SHFL.IDX PT, R4, R2, RZ, 0x181f ;  /* 0x00181fff02047589 */ /* 0x000e6200000e0000 */
[----:B--2---:R-:W-:-:S02]  /*2f940*/  IMAD R0, R11, R7, RZ ;  /* 0x000000070b007224 */ /* 0x004fc400078e02ff */
[----:B---3--:R-:W-:Y:S02]  /*2f950*/  IMAD.IADD R10, R10, 0x1, R6 ;  /* 0x000000010a0a7824 */ /* 0x008fe400078e0206 */
[----:B------:R-:W-:Y:S02]  /*2f960*/  SHFL.IDX PT, R6, R2, 0x1, 0x181f ;  /* 0x00381f0002067f89 */ /* 0x000fe400000e0000 */
[C---:B------:R-:W-:Y:S01]  /*2f970*/  VIADD R7, R10.reuse, 0x10 ;  /* 0x000000100a077836 */ /* 0x040fe20000000000 */
[----:B------:R-:W-:Y:S01]  /*2f980*/  ISETP.GE.AND P1, PT, R10, R0, PT ;  /* 0x000000000a00720c */ /* 0x000fe20003f26270 */
[----:B------:R-:W-:Y:S04]  /*2f990*/  STL [R1+0x474], R10 ;  /* 0x0004740a01007387 */ /* 0x000fe80000100800 */
[----:B------:R2:W-:Y:S08]  /*2f9a0*/  STL [R1+0x48c], R7 ;  /* 0x00048c0701007387 */ /* 0x0005f00000100800 */
[----:B0-----:R-:W-:-:S05]  /*2f9b0*/  @!P1 LEA R5, P2, R9, R5, 0x1 ;  /* 0x0000000509059211 */ /* 0x001fca00078408ff */
[----:B-1----:R-:W-:-:S05]  /*2f9c0*/  @!P1 IMAD.X R4, RZ, RZ, R4, P2 ;  /* 0x000000ffff049224 */ /* 0x002fca00010e0604 */
[----:B------:R-:W-:-:S04]  /*2f9d0*/  @!P1 LOP3.LUT R5, R5, R4, RZ, 0x3c, !PT ;  /* 0x0000000405059212 */ /* 0x000fc800078e3cff */
[----:B------:R-:W-:-:S04]  /*2f9e0*/  @!P1 LOP3.LUT R4, R5, R4, RZ, 0x3c, !PT ;  /* 0x0000000405049212 */ /* 0x000fc800078e3cff */
[----:B------:R-:W-:-:S05]  /*2f9f0*/  @!P1 LOP3.LUT R5, R5, R4, RZ, 0x3c, !PT ;  /* 0x0000000405059212 */ /* 0x000fca00078e3cff */
[----:B-----5:R0:W-:Y:S01]  /*2fa00*/  @!P1 LDGSTS.E.BYPASS.LTC128B.128 [R8+0x20400], desc[UR40][R4.64], !P0 ;  /* 0x2040000004089fae */ /* 0x0201e2000c101d68 */
[----:B------:R-:W-:Y:S01]  /*2fa10*/  ISETP.GE.AND P1, PT, R7, R0, PT ;  /* 0x000000000700720c */ /* 0x000fe20003f26270 */
[----:B--2---:R-:W-:-:S05]  /*2fa20*/  VIADD R7, R10, 0x20 ;  /* 0x000000200a077836 */ /* 0x004fca0000000000 */
[----:B------:R-:W-:Y:S04]  /*2fa30*/  STL [R1+0x49c], R7 ;  /* 0x00049c0701007387 */ /* 0x000fe80000100800 */
[----:B0-----:R-:W0:Y:S03]  /*2fa40*/  SHFL.IDX PT, R4, R3, 0x1, 0x181f ;  /* 0x00381f0003047f89 */ /* 0x001e2600000e0000 */
[----:B0-----:R-:W-:-:S05]  /*2fa50*/  @!P1 LEA R5, P2, R9, R4, 0x1 ;  /* 0x0000000409059211 */ /* 0x001fca00078408ff */
[----:B------:R-:W-:Y:S02]  /*2fa60*/  @!P1 IMAD.X R4, RZ, RZ, R6, P2 ;  /* 0x000000ffff049224 */ /* 0x000fe400010e0606 */
[----:B------:R-:W-:Y:S03]  /*2fa70*/  SHFL.IDX PT, R6, R2, 0x2, 0x181f ;  /* 0x00581f0002067f89 */ /* 0x000fe600000e0000 */
[----:B------:R-:W-:-:S04]  /*2fa80*/  @!P1 LOP3.LUT R5, R5, R4, RZ, 0x3c, !PT ;  /* 0x0000000405059212 */ /* 0x000fc800078e3cff */
[----:B------:R-:W-:-:S04]  /*2fa90*/  @!P1 LOP3.LUT R4, R5, R4, RZ, 0x3c, !PT ;  /* 0x0000000405049212 */ /* 0x000fc800078e3cff */
[----:B------:R-:W-:-:S05]  /*2faa0*/  @!P1 LOP3.LUT R5, R5, R4, RZ, 0x3c, !PT ;  /* 0x0000000405059212 */ /* 0x000fca00078e3cff */
[----:B------:R0:W-:Y:S01]  /*2fab0*/  @!P1 LDGSTS.E.BYPASS.LTC128B.128 [R8+0x20c00], desc[UR40][R4.64], !P0 ;  /* 0x20c0000004089fae */ /* 0x0001e2000c101d68 */
[----:B------:R-:W-:-:S03]  /*2fac0*/  ISETP.GE.AND P1, PT, R7, R0, PT ;  /* 0x000000000700720c */ /* 0x000fc60003f26270 */
[----:B0-----:R-:W0:Y:S04]  /*2fad0*/  SHFL.IDX PT, R4, R3, 0x2, 0x181f ;  /* 0x00581f0003047f89 */ /* 0x001e2800000e0000 */
[----:B------:R-:W1:Y:S06]  /*2fae0*/  SHFL.IDX PT, R3, R3, 0x3, 0x181f ;  /* 0x00781f0003037f89 */ /* 0x000e6c00000e0000 */
[----:B0-----:R-:W-:-:S05]  /*2faf0*/  @!P1 LEA R5, P2, R9, R4, 0x1 ;  /* 0x0000000409059211 */ /* 0x001fca00078408ff */
[----:B------:R-:W-:-:S05]  /*2fb00*/  @!P1 IMAD.X R4, RZ, RZ, R6, P2 ;  /* 0x000000ffff049224 */ /* 0x000fca00010e0606 */
[----:B------:R-:W-:-:S04]  /*2fb10*/  @!P1 LOP3.LUT R5, R5, R4, RZ, 0x3c, !PT ;  /* 0x0000000405059212 */ /* 0x000fc800078e3cff */
[----:B------:R-:W-:-:S04]  /*2fb20*/  @!P1 LOP3.LUT R4, R5, R4, RZ, 0x3c, !PT ;  /* 0x0000000405049212 */ /* 0x000fc800078e3cff */
[----:B------:R-:W-:-:S05]  /*2fb30*/  @!P1 LOP3.LUT R5, R5, R4, RZ, 0x3c, !PT ;  /* 0x0000000405059212 */ /* 0x000fca00078e3cff */
[----:B------:R0:W-:Y:S04]  /*2fb40*/  @!P1 LDGSTS.E.BYPASS.LTC128B.128 [R8+0x21400], desc[UR40][R4.64], !P0 ;  /* 0x2140000004089fae */ /* 0x0001e8000c101d68 */
[----:B01----:R0:W2:Y:S02]  /*2fb50*/  SHFL.IDX PT, R4, R2, 0x3, 0x181f ;  /* 0x00781f0002047f89 */ /* 0x0030a400000e0000 */
.L_x_6493:
[----:B0-----:R-:W3:Y:S02]  /*2fb60*/  LDL R2, [R1+0x474] ;  /* 0x0004740001027983 */ /* 0x001ee40000100800 */
[----:B---3--:R-:W-:-:S05]  /*2fb70*/  VIADD R2, R2, 0x30 ;  /* 0x0000003002027836 */ /* 0x008fca0000000000 */
[----:B------:R-:W-:Y:S01]  /*2fb80*/  ISETP.GE.AND P1, PT, R2, R0, PT ;  /* 0x000000000200720c */ /* 0x000fe20003f26270 */
[----:B------:R0:W-:-:S12]  /*2fb90*/  STL [R1+0x4a0], R2 ;  /* 0x0004a00201007387 */ /* 0x0001d80000100800 */
[----:B0-----:R-:W-:-:S05]  /*2fba0*/  @!P1 LEA R2, P2, R9, R3, 0x1 ;  /* 0x0000000309029211 */ /* 0x001fca00078408ff */
[----:B--2---:R-:W-:-:S05]  /*2fbb0*/  @!P1 IMAD.X R3, RZ, RZ, R4, P2 ;  /* 0x000000ffff039224 */ /* 0x004fca00010e0604 */
[----:B------:R-:W-:Y:S01]  /*2fbc0*/  @!PT LDS RZ, [RZ] ;  /* 0x00000000fffff984 */ /* 0x000fe20000000800 */
[----:B------:R-:W-:Y:S01]  /*2fbd0*/  @!PT LDS RZ, [RZ] ;  /* 0x00000000fffff984 */ /* 0x000fe20000000800 */
[----:B------:R-:W-:Y:S01]  /*2fbe0*/  @!PT LDS RZ, [RZ] ;  /* 0x00000000fffff984 */ /* 0x000fe20000000800 */
[----:B------:R0:W-:Y:S01]  /*2fbf0*/  @!P1 LDGSTS.E.BYPASS.LTC128B.128 [R8+0x21c00], desc[UR40][R2.64], !P0 ;  /* 0x21c0000002089fae */ /* 0x0001e2000c101d68 */
[----:B------:R-:W-:Y:S01]  /*2fc00*/  PLOP3.LUT P0, PT, PT, PT, PT, 0x80, 0x0 ;  /* 0x000000000000781c */ /* 0x000fe20003f0f070 */
[----:B------:R-:W-:-:S12]  /*2fc10*/  NOP ;  /* 0x0000000000007918 */ /* 0x000fd80000000000 */
.L_x_6362:
        /* <DEDUP_REMOVED lines=37> */
.L_x_6364:
[----:B------:R-:W-:Y:S05]  /*2fe70*/  BSYNC B6 ;  /* 0x0000000000067941 */ /* 0x000fea0003800000 */
.L_x_6363:
        /* <DEDUP_REMOVED lines=11> */
[----:B------:R-:W-:-:S04]  /*2ff30*/  LOP3.LUT R8, R8, 0x38, RZ, 0xc0, !PT ;  /* 0x0000003808087812 */ /* 0x000fc800078ec0ff */
[C---:B------:R-:W-:Y:S02]  /*2ff40*/  LOP3.LUT R9, R8.reuse, 0x80, RZ, 0xfc, !PT ;  /* 0x0000008008097812 */ /* 0x040fe400078efcff */
[----:B------:R-:W-:Y:S01]  /*2ff50*/  LOP3.LUT R8, R8, 0x40, RZ, 0xfc, !PT ;  /* 0x0000004008087812 */ /* 0x000fe200078efcff */
[----:B--2---:R-:W-:Y:S02]  /*2ff60*/  IMAD.MOV.U32 R3, RZ, RZ, R5 ;  /* 0x000000ffff037224 */ /* 0x004fe400078e0005 */
        /* <DEDUP_REMOVED lines=16> */
[----:B------:R-:W-:Y:S02]  /*30070*/  IMAD R5, R5, UR4, RZ ;  /* 0x0000000405057c24 */ /* 0x000fe4000f8e02ff */
[----:B------:R-:W-:Y:S02]  /*30080*/  IMAD R0, R7, R0, R6 ;  /* 0x0000000007007224 */ /* 0x000fe400078e0206 */
[----:B------:R-:W-:Y:S01]  /*30090*/  IMAD R4, R4, UR5, R5 ;  /* 0x0000000504047c24 */ /* 0x000fe2000f8e0205 */
[----:B------:R-:W-:Y:S01]  /*300a0*/  ULDC.64 UR4, c[0x0][0x3c8] ;  /* 0x0000f20000047ab9 */ /* 0x000fe20000000a00 */
[----:B------:R-:W0:Y:S02]  /*300b0*/  S2R R6, SR_TID.X ;  /* 0x0000000000067919 */ /* 0x000e240000002100 */
        /* <DEDUP_REMOVED lines=10> */
[----:B------:R-:W1:Y:S01]  /*30160*/  S2R R8, SR_TID.X ;  /* 0x0000000000087919 */ /* 0x000e620000002100 */
[----:B------:R-:W-:Y:S02]  /*30170*/  ISETP.GE.AND P2, PT, R9, UR4, PT ;  /* 0x0000000409007c0c */ /* 0x000fe4000bf46270 */
[----:B------:R-:W-:Y:S02]  /*30180*/  LEA.HI.X R4, R2, UR5, R4, 0x1, P0 ;  /* 0x0000000502047c11 */ /* 0x000fe400080f0c04 */
[----:B------:R-:W-:-:S02]  /*30190*/  SEL R3, RZ, 0x4, P2 ;  /* 0x00000004ff037807 */ /* 0x000fc40001000000 */
[----:B------:R-:W-:Y:S01]  /*301a0*/  SEL R2, RZ, 0x2, P1 ;  /* 0x00000002ff027807 */ /* 0x000fe20000800000 */
[----:B0-----:R-:W-:-:S05]  /*301b0*/  IMAD.SHL.U32 R10, R6, 0x8, RZ ;  /* 0x00000008060a7824 */ /* 0x001fca00078e00ff */
[----:B------:R-:W-:-:S04]  /*301c0*/  LOP3.LUT R10, R10, 0x38, RZ, 0xc0, !PT ;  /* 0x000000380a0a7812 */ /* 0x000fc800078ec0ff */
[----:B------:R-:W-:-:S04]  /*301d0*/  ISETP.GE.AND P3, PT, R10, UR4, PT ;  /* 0x000000040a007c0c */ /* 0x000fc8000bf66270 */
[----:B------:R-:W-:-:S04]  /*301e0*/  SEL R5, RZ, 0x1, P3 ;  /* 0x00000001ff057807 */ /* 0x000fc80001800000 */
[----:B------:R-:W-:-:S05]  /*301f0*/  IADD3 R2, R3, R2, R5 ;  /* 0x0000000203027210 */ /* 0x000fca0007ffe005 */
[----:B------:R-:W-:Y:S01]  /*30200*/  @P3 LOP3.LUT R19, R19, 0x8, RZ, 0xfc, !PT ;  /* 0x0000000813133812 */ /* 0x000fe200078efcff */
[----:B-1----:R-:W-:-:S03]  /*30210*/  IMAD.SHL.U32 R8, R8, 0x8, RZ ;  /* 0x0000000808087824 */ /* 0x002fc600078e00ff */
[----:B------:R-:W-:Y:S02]  /*30220*/  LOP3.LUT R19, R19, 0xfffffffd, RZ, 0xc0, !PT ;  /* 0xfffffffd13137812 */ /* 0x000fe400078ec0ff */
[----:B------:R-:W-:Y:S02]  /*30230*/  LOP3.LUT R8, R8, 0x38, RZ, 0xc0, !PT ;  /* 0x0000003808087812 */ /* 0x000fe400078ec0ff */
[----:B------:R-:W-:Y:S02]  /*30240*/  @P2 LOP3.LUT R19, R19, 0x2, RZ, 0xfc, !PT ;  /* 0x0000000213132812 */ /* 0x000fe400078efcff */
[C---:B------:R-:W-:Y:S02]  /*30250*/  LOP3.LUT R9, R8.reuse, 0x100, RZ, 0xfc, !PT ;  /* 0x0000010008097812 */ /* 0x040fe400078efcff */
[----:B------:R-:W-:Y:S02]  /*30260*/  LOP3.LUT R8, R8, 0xc0, RZ, 0xfc, !PT ;  /* 0x000000c008087812 */ /* 0x000fe400078efcff */
[----:B------:R-:W-:-:S02]  /*30270*/  LOP3.LUT R19, R19, 0xfffffffb, RZ, 0xc0, !PT ;  /* 0xfffffffb13137812 */ /* 0x000fc400078ec0ff */
[----:B------:R-:W-:Y:S01]  /*30280*/  ISETP.GE.AND P5, PT, R8, UR4, PT ;  /* 0x0000000408007c0c */ /* 0x000fe2000bfa6270 */
[C---:B------:R-:W-:Y:S01]  /*30290*/  IMAD.SHL.U32 R8, R6.reuse, 0x8, RZ ;  /* 0x0000000806087824 */ /* 0x040fe200078e00ff */
[----:B------:R-:W-:Y:S01]  /*302a0*/  ISETP.GE.AND P0, PT, R9, UR4, PT ;  /* 0x0000000409007c0c */ /* 0x000fe2000bf06270 */
[----:B------:R-:W-:Y:S01]  /*302b0*/  IMAD.SHL.U32 R6, R6, 0x8, RZ ;  /* 0x0000000806067824 */ /* 0x000fe200078e00ff */
[----:B------:R-:W-:Y:S02]  /*302c0*/  @P1 LOP3.LUT R19, R19, 0x4, RZ, 0xfc, !PT ;  /* 0x0000000413131812 */ /* 0x000fe400078efcff */
[----:B------:R-:W-:Y:S02]  /*302d0*/  LOP3.LUT R8, R8, 0x38, RZ, 0xc0, !PT ;  /* 0x0000003808087812 */ /* 0x000fe400078ec0ff */
[----:B------:R-:W-:Y:S02]  /*302e0*/  LOP3.LUT R6, R6, 0x38, RZ, 0xc0, !PT ;  /* 0x0000003806067812 */ /* 0x000fe400078ec0ff */
[----:B------:R-:W-:-:S02]  /*302f0*/  LOP3.LUT R9, R8, 0x180, RZ, 0xfc, !PT ;  /* 0x0000018008097812 */ /* 0x000fc400078efcff */
[----:B------:R-:W-:Y:S02]  /*30300*/  SEL R5, RZ, 0x10, P0 ;  /* 0x00000010ff057807 */ /* 0x000fe40000000000 */
[----:B------:R-:W-:Y:S02]  /*30310*/  SEL R3, RZ, 0x8, P5 ;  /* 0x00000008ff037807 */ /* 0x000fe40002800000 */
[----:B------:R-:W-:Y:S02]  /*30320*/  ISETP.GE.AND P1, PT, R9, UR4, PT ;  /* 0x0000000409007c0c */ /* 0x000fe4000bf26270 */
[----:B------:R-:W-:Y:S02]  /*30330*/  LOP3.LUT R8, R6, 0x140, RZ, 0xfc, !PT ;  /* 0x0000014006087812 */ /* 0x000fe400078efcff */
[----:B------:R-:W-:Y:S02]  /*30340*/  IADD3 R2, R5, R2, R3 ;  /* 0x0000000205027210 */ /* 0x000fe40007ffe003 */
[----:B------:R-:W-:-:S02]  /*30350*/  SEL R5, RZ, 0x40, P1 ;  /* 0x00000040ff057807 */ /* 0x000fc40000800000 */
[----:B------:R-:W-:Y:S02]  /*30360*/  LOP3.LUT R6, R6, 0x1c0, RZ, 0xfc, !PT ;  /* 0x000001c006067812 */ /* 0x000fe400078efcff */
        /* <DEDUP_REMOVED lines=14> */
[----:B------:R-:W-:-:S04]  /*30450*/  @P1 LOP3.LUT R19, R19, 0x10000, RZ, 0xfc, !PT ;  /* 0x0001000013131812 */ /* 0x000fc800078efcff */
[C---:B------:R-:W-:Y:S02]  /*30460*/  LOP3.LUT P1, RZ, R19.reuse, 0x8, RZ, 0xc0, !PT ;  /* 0x0000000813ff7812 */ /* 0x040fe4000782c0ff */
[C---:B------:R-:W-:Y:S02]  /*30470*/  LOP3.LUT P4, RZ, R19.reuse, 0x2, RZ, 0xc0, !PT ;  /* 0x0000000213ff7812 */ /* 0x040fe4000788c0ff */
[----:B------:R-:W-:Y:S01]  /*30480*/  LOP3.LUT R19, R19, 0xffffbfff, RZ, 0xc0, !PT ;  /* 0xffffbfff13137812 */ /* 0x000fe200078ec0ff */
[----:B------:R-:W-:Y:S01]  /*30490*/  SHFL.IDX PT, R14, R0, 0x1, 0x181f ;  /* 0x00381f00000e7f89 */ /* 0x000fe200000e0000 */
[----:B--2---:R-:W-:-:S05]  /*304a0*/  IMAD R7, R8, R7, RZ ;  /* 0x0000000708077224 */ /* 0x004fca00078e02ff */
[-C--:B---3--:R-:W-:Y:S02]  /*304b0*/  ISETP.GE.AND P2, PT, R3, R7.reuse, PT ;  /* 0x000000070300720c */ /* 0x088fe40003f46270 */
[----:B------:R-:W0:Y:S01]  /*304c0*/  S2R R3, SR_TID.X ;  /* 0x0000000000037919 */ /* 0x000e220000002100 */
[----:B----4-:R-:W-:-:S10]  /*304d0*/  ISETP.GE.AND P3, PT, R2, R7, PT ;  /* 0x000000070200720c */ /* 0x010fd40003f66270 */
[----:B------:R-:W-:-:S03]  /*304e0*/  @!P2 LOP3.LUT R2, R5, 0x40, RZ, 0xc0, !PT ;  /* 0x000000400502a812 */ /* 0x000fc600078ec0ff */
[----:B------:R-:W-:Y:S02]  /*304f0*/  @P3 LOP3.LUT R19, R19, 0x4000, RZ, 0xfc, !PT ;  /* 0x0000400013133812 */ /* 0x000fe400078efcff */
[----:B------:R-:W-:Y:S02]  /*30500*/  @!P2 SHF.R.U32.HI R2, RZ, 0x2, R2 ;  /* 0x00000002ff02a819 */ /* 0x000fe40000011602 */
[----:B------:R-:W-:Y:S02]  /*30510*/  LOP3.LUT R19, R19, 0xffffffdf, RZ, 0xc0, !PT ;  /* 0xffffffdf13137812 */ /* 0x000fe400078ec0ff */
[----:B------:R-:W-:Y:S02]  /*30520*/  @!P2 ISETP.NE.U32.AND P3, PT, R2, RZ, PT ;  /* 0x000000ff0200a20c */ /* 0x000fe40003f65070 */
[----:B------:R-:W-:-:S04]  /*30530*/  @!P2 LOP3.LUT R2, R6, 0x80, RZ, 0xc0, !PT ;  /* 0x000000800602a812 */ /* 0x000fc800078ec0ff */
[----:B------:R-:W-:Y:S01]  /*30540*/  @!P2 SHF.R.U32.HI R2, RZ, 0x3, R2 ;  /* 0x00000003ff02a819 */ /* 0x000fe20000011602 */
[----:B0-----:R-:W-:-:S06]  /*30550*/  IMAD.SHL.U32 R12, R3, 0x8, RZ ;  /* 0x00000008030c7824 */ /* 0x001fcc00078e00ff */
[----:B------:R-:W-:Y:S01]  /*30560*/  @P3 LOP3.LUT R19, R19, 0x20, RZ, 0xfc, !PT ;  /* 0x0000002013133812 */ /* 0x000fe200078efcff */
[----:B------:R-:W0:Y:S01]  /*30570*/  SHFL.IDX PT, R3, R0, RZ, 0x181f ;  /* 0x00181fff00037589 */ /* 0x000e2200000e0000 */
[----:B------:R-:W-:Y:S02]  /*30580*/  @!P2 ISETP.NE.U32.AND P3, PT, R2, RZ, PT ;  /* 0x000000ff0200a20c */ /* 0x000fe40003f65070 */
[----:B------:R-:W-:Y:S01]  /*30590*/  LOP3.LUT R12, R12, 0x38, RZ, 0xc0, !PT ;  /* 0x000000380c0c7812 */ /* 0x000fe200078ec0ff */
[----:B------:R-:W1:Y:S01]  /*305a0*/  SHFL.IDX PT, R2, R4, RZ, 0x181f ;  /* 0x00181fff04027589 */ /* 0x000e6200000e0000 */
[----:B------:R-:W-:-:S09]  /*305b0*/  LOP3.LUT R19, R19, 0xffff7fff, RZ, 0xc0, !PT ;  /* 0xffff7fff13137812 */ /* 0x000fd200078ec0ff */
[----:B------:R-:W-:Y:S02]  /*305c0*/  @P3 LOP3.LUT R19, R19, 0x8000, RZ, 0xfc, !PT ;  /* 0x0000800013133812 */ /* 0x000fe400078efcff */
[----:B0-----:R-:W-:-:S05]  /*305d0*/  @!P2 LEA R3, P6, R12, R3, 0x1 ;  /* 0x000000030c03a211 */ /* 0x001fca00078c08ff */
[----:B-1----:R-:W-:-:S05]  /*305e0*/  @!P2 IMAD.X R2, RZ, RZ, R2, P6 ;  /* 0x000000ffff02a224 */ /* 0x002fca00030e0602 */
[----:B------:R-:W-:-:S04]  /*305f0*/  @!P2 LOP3.LUT R3, R3, R2, RZ, 0x3c, !PT ;  /* 0x000000020303a212 */ /* 0x000fc800078e3cff */
        /* <DEDUP_REMOVED lines=61> */
.L_x_6503:
        /* <DEDUP_REMOVED lines=15> */
[----:B--2---:R-:W-:Y:S01]  /*30ac0*/  LEA R2, P2, R2, R0, 0x1 ;  /* 0x0000000002027211 */ /* 0x004fe200078408ff */
[----:B---3--:R-:W-:-:S04]  /*30ad0*/  IMAD.MOV.U32 R8, RZ, RZ, R3 ;  /* 0x000000ffff087224 */ /* 0x008fc800078e0003 */
[----:B-1----:R-:W-:Y:S01]  /*30ae0*/  IMAD.X R3, RZ, RZ, R4, P2 ;  /* 0x000000ffff037224 */ /* 0x002fe200010e0604 */
[----:B------:R-:W-:-:S04]  /*30af0*/  ISETP.NE.U32.AND P2, PT, R5, RZ, PT ;  /* 0x000000ff0500720c */ /* 0x000fc80003f45070 */
        /* <DEDUP_REMOVED lines=12> */
.L_x_6367:
[----:B------:R-:W-:Y:S05]  /*30bc0*/  BSYNC B0 ;  /* 0x0000000000007941 */ /* 0x000fea0003800000 */
.L_x_6366:
[----:B------:R-:W-:Y:S01]  /*30bd0*/  NOP ;  /* 0x0000000000007918 */ /* 0x000fe20000000000 */
[----:B------:R-:W-:-:S13]  /*30be0*/  PLOP3.LUT P0, PT, PT, PT, PT, 0x80, 0x0 ;  /* 0x000000000000781c */ /* 0x000fda0003f0f070 */
.L_x_6368:
        /* <DEDUP_REMOVED lines=18> */
.L_x_6504:
[----:B------:R-:W-:Y:S05]  /*30d10*/  BSYNC B0 ;  /* 0x0000000000007941 */ /* 0x000fea0003800000 */
.L_x_6369:
[----:B------:R-:W-:Y:S01]  /*30d20*/  LOP3.LUT P0, RZ, R19, 0x1, RZ, 0xc0, !PT ;  /* 0x0000000113ff7812 */ /* 0x000fe2000780c0ff */
[----:B------:R-:W-:-:S12]  /*30d30*/  BSSY B0, `(.L_x_6371) ;  /* 0x0000097000007945 */ /* 0x000fd80003800000 */
[----:B------:R-:W-:Y:S05]  /*30d40*/  @!P0 BRA `(.L_x_6372) ;  /* 0x0000000800548947 */ /* 0x000fea0003800000 */
[----:B-1----:R-:W0:Y:S04]  /*30d50*/  LDL R4, [R1+0x450] ;  /* 0x0004500001047983 */ /* 0x002e280000100800 */
[----:B------:R-:W2:Y:S01]  /*30d60*/  LDL R2, [R1+0x458] ;  /* 0x0004580001027983 */ /* 0x000ea20000100800 */
[----:B------:R-:W1:Y:S01]  /*30d70*/  S2R R3, SR_TID.X ;  /* 0x0000000000037919 */ /* 0x000e620000002100 */
[----:B------:R-:W-:Y:S01]  /*30d80*/  BSSY B1, `(.L_x_6373) ;  /* 0x0000007000017945 */ /* 0x000fe20003800000 */
[----:B-1----:R-:W-:-:S04]  /*30d90*/  LOP3.LUT R3, R3, 0x7f, RZ, 0xc0, !PT ;  /* 0x0000007f03037812 */ /* 0x002fc800078ec0ff */
[----:B------:R-:W-:Y:S01]  /*30da0*/  ISETP.NE.AND P1, PT, R3, RZ, PT ;  /* 0x000000ff0300720c */ /* 0x000fe20003f25270 */
[----:B0-----:R-:W-:Y:S01]  /*30db0*/  IMAD R0, R4, 0x8, R18 ;  /* 0x0000000804007824 */ /* 0x001fe200078e0212 */
[----:B--2---:R-:W-:-:S04]  /*30dc0*/  SHF.L.U32 R2, R2, 0x1f, RZ ;  /* 0x0000001f02027819 */ /* 0x004fc800000006ff */
[----:B------:R-:W0:Y:S02]  /*30dd0*/  SYNCS.PHASECHK.TRANS64.TRYWAIT P0, [R0+URZ+0x38860], R2 ;  /* 0x03886002000075a7 */ /* 0x000e24000800017f */
[----:B0-----:R-:W-:Y:S05]  /*30de0*/  @!P0 BRA `(.L_x_6374) ;  /* 0x0000006000088947 */ /* 0x001fea0003800000 */
.L_x_6505:
[----:B------:R-:W-:Y:S05]  /*30df0*/  BSYNC B1 ;  /* 0x0000000000017941 */ /* 0x000fea0003800000 */
.L_x_6373:
        /* <DEDUP_REMOVED lines=9> */
.L_x_6376:
[----:B------:R-:W-:Y:S05]  /*30e90*/  BSYNC B1 ;  /* 0x0000000000017941 */ /* 0x000fea0003800000 */
.L_x_6375:
[----:B0-----:R-:W2:Y:S04]  /*30ea0*/  LDL R2, [R1+0x450] ;  /* 0x0004500001027983 */ /* 0x001ea80000100800 */
[----:B------:R-:W3:Y:S04]  /*30eb0*/  LDL R4, [R1+0x45c] ;  /* 0x00045c0001047983 */ /* 0x000ee80000100800 */
        /* <DEDUP_REMOVED lines=9> */
[----:B---3--:R-:W-:Y:S02]  /*30f50*/  IMAD R3, R3, 0x40, R4 ;  /* 0x0000004003037824 */ /* 0x008fe400078e0204 */
[----:B------:R-:W-:-:S07]  /*30f60*/  VIADD R4, R2, 0x400 ;  /* 0x0000040002047836 */ /* 0x000fce0000000000 */
.L_x_6377:
        /* <DEDUP_REMOVED lines=15> */
.L_x_6378:
        /* <DEDUP_REMOVED lines=15> */
.L_x_6379:
        /* <DEDUP_REMOVED lines=15> */
.L_x_6380:
        /* <DEDUP_REMOVED lines=15> */
.L_x_6381:
        /* <DEDUP_REMOVED lines=15> */
.L_x_6382:
        /* <DEDUP_REMOVED lines=15> */
.L_x_6383:
        /* <DEDUP_REMOVED lines=15> */
.L_x_6384:
        /* <DEDUP_REMOVED lines=10> */
.L_x_6372:
[----:B------:R-:W-:Y:S05]  /*316a0*/  BSYNC B0 ;  /* 0x0000000000007941 */ /* 0x000fea0003800000 */
.L_x_6371:
        /* <DEDUP_REMOVED lines=61> */
.L_x_6391:
[----:B------:R-:W2:Y:S01]  /*31a80*/  S2R R2, SR_TID.X ;  /* 0x0000000000027919 */ /* 0x000ea20000002100 */
[----:B------:R-:W-:Y:S01]  /*31a90*/  IMAD R3, R10, 0x8, R18 ;  /* 0x000000080a037824 */ /* 0x000fe200078e0212 */
[----:B------:R-:W-:Y:S01]  /*31aa0*/  BSSY B3, `(.L_x_6392) ;  /* 0x0000006000037945 */ /* 0x000fe20003800000 */
[----:B--2---:R-:W-:Y:S02]  /*31ab0*/  LOP3.LUT R5, R2, 0x7f, RZ, 0xc0, !PT ;  /* 0x0000007f02057812 */ /* 0x004fe400078ec0ff */
[----:B------:R-:W-:Y:S02]  /*31ac0*/  SHF.L.U32 R2, R9, 0x1f, RZ ;  /* 0x0000001f09027819 */ /* 0x000fe400000006ff */
[----:B------:R-:W-:Y:S02]  /*31ad0*/  ISETP.NE.AND P1, PT, R5, RZ, PT ;  /* 0x000000ff0500720c */ /* 0x000fe40003f25270 */
[----:B------:R-:W2:Y:S02]  /*31ae0*/  SYNCS.PHASECHK.TRANS64.TRYWAIT P0, [R3+URZ+0x38840], R2 ;  /* 0x03884002030075a7 */ /* 0x000ea4000800017f */
[----:B--2---:R-:W-:Y:S09]  /*31af0*/  @!P0 BRA `(.L_x_6393) ;  /* 0x0000005000d88947 */ /* 0x004ff20003800000 */
.L_x_6506:
[----:B------:R-:W-:Y:S05]  /*31b00*/  BSYNC B3 ;  /* 0x0000000000037941 */ /* 0x000fea0003800000 */
.L_x_6392:
[----:B------:R-:W-:Y:S04]  /*31b10*/  BSSY B3, `(.L_x_6394) ;  /* 0x0000009000037945 */ /* 0x000fe80003800000 */
[----:B------:R-:W-:Y:S05]  /*31b20*/  @P1 BRA `(.L_x_6395) ;  /* 0x00000000001c1947 */ /* 0x000fea0003800000 */
[----:B------:R-:W1:Y:S02]  /*31b30*/  S2R R5, SR_TID.X ;  /* 0x0000000000057919 */ /* 0x000e640000002100 */
[----:B-1----:R-:W-:Y:S01]  /*31b40*/  LOP3.LUT R6, R5, 0x1f, RZ, 0xc0, !PT ;  /* 0x0000001f05067812 */ /* 0x002fe200078ec0ff */
[----:B------:R-:W-:-:S03]  /*31b50*/  IMAD.MOV.U32 R5, RZ, RZ, 0x2000 ;  /* 0x00002000ff057424 */ /* 0x000fc600078e00ff */
[----:B------:R-:W-:Y:S01]  /*31b60*/  ISETP.NE.AND P0, PT, R6, RZ, PT ;  /* 0x000000ff0600720c */ /* 0x000fe20003f05270 */
[----:B------:R3:W-:-:S12]  /*31b70*/  SYNCS.ARRIVE.TRANS64 RZ, [R3+URZ+0x38830], R5 ;  /* 0x0388300503ff79a7 */ /* 0x0007d8000800003f */
[----:B---3--:R-:W-:Y:S05]  /*31b80*/  @!P0 BRA `(.L_x_6395) ;  /* 0x0000000000048947 */ /* 0x008fea0003800000 */
[----:B------:R-:W-:Y:S01]  /*31b90*/  BPT.TRAP 0x1 ;  /* 0x000000040000795c */ /* 0x000fe20000300000 */
.L_x_6395:
[----:B------:R-:W-:Y:S05]  /*31ba0*/  BSYNC B3 ;  /* 0x0000000000037941 */ /* 0x000fea0003800000 */
.L_x_6394:
        /* <DEDUP_REMOVED lines=13> */
.L_x_6396:
        /* <DEDUP_REMOVED lines=13> */
.L_x_6507:
[----:B------:R-:W-:Y:S05]  /*31d50*/  BSYNC B3 ;  /* 0x0000000000037941 */ /* 0x000fea0003800000 */
.L_x_6397:
        /* <DEDUP_REMOVED lines=11> */
.L_x_6400:
[----:B------:R-:W-:Y:S05]  /*31e10*/  BSYNC B3 ;  /* 0x0000000000037941 */ /* 0x000fea0003800000 */
.L_x_6399:
        /* <DEDUP_REMOVED lines=10> */
.L_x_6401:
        /* <DEDUP_REMOVED lines=15> */
.L_x_6402:
        /* <DEDUP_REMOVED lines=15> */
.L_x_6403:
        /* <DEDUP_REMOVED lines=15> */
.L_x_6404:
        /* <DEDUP_REMOVED lines=15> */
.L_x_6405:
        /* <DEDUP_REMOVED lines=15> */
.L_x_6406:
        /* <DEDUP_REMOVED lines=15> */
.L_x_6407:
        /* <DEDUP_REMOVED lines=15> */
.L_x_6408:
        /* <DEDUP_REMOVED lines=10> */
.L_x_6390:
[----:B------:R-:W-:Y:S05]  /*325f0*/  BSYNC B1 ;  /* 0x0000000000017941 */ /* 0x000fea0003800000 */
.L_x_6389:
[----:B------:R-:W2:Y:S02]  /*32600*/  LDL.LU R5, [R1+0x480] ;  /* 0x0004800001057983 */ /* 0x000ea40000300800 */
[----:B--2---:R-:W-:-:S07]  /*32610*/  VIADD R0, R5, 0xfffffffd ;  /* 0xfffffffd05007836 */ /* 0x004fce0000000000 */
.L_x_6388:
[----:B------:R-:W-:Y:S05]  /*32620*/  BSYNC B2 ;  /* 0x0000000000027941 */ /* 0x000fea0003800000 */
.L_x_6387:
[----:B------:R-:W-:-:S05]  /*32630*/  VIADD R8, R8, 0xfffffffe ;  /* 0xfffffffe08087836 */ /* 0x000fca0000000000 */
[----:B------:R-:W-:-:S13]  /*32640*/  ISETP.NE.AND P0, PT, R8, R4, PT ;  /* 0x000000040800720c */ /* 0x000fda0003f05270 */
[----:B------:R-:W-:Y:S05]  /*32650*/  @!P0 BRA `(.L_x_6386) ;  /* 0x0000001800e08947 */ /* 0x000fea0003800000 */
.L_x_6449:
        /* <DEDUP_REMOVED lines=35> */
.L_x_6411:
[----:B------:R-:W2:Y:S01]  /*32890*/  S2R R2, SR_TID.X ;  /* 0x0000000000027919 */ /* 0x000ea20000002100 */
[----:B-1----:R-:W-:Y:S01]  /*328a0*/  IMAD R4, R7, 0x8, R18 ;  /* 0x0000000807047824 */ /* 0x002fe200078e0212 */
[----:B------:R-:W-:Y:S01]  /*328b0*/  BSSY B2, `(.L_x_6412) ;  /* 0x0000006000027945 */ /* 0x000fe20003800000 */
[----:B--2---:R-:W-:Y:S02]  /*328c0*/  LOP3.LUT R3, R2, 0x7f, RZ, 0xc0, !PT ;  /* 0x0000007f02037812 */ /* 0x004fe400078ec0ff */
[----:B------:R-:W-:Y:S02]  /*328d0*/  SHF.L.U32 R2, R6, 0x1f, RZ ;  /* 0x0000001f06027819 */ /* 0x000fe400000006ff */
[----:B------:R-:W-:Y:S02]  /*328e0*/  ISETP.NE.AND P1, PT, R3, RZ, PT ;  /* 0x000000ff0300720c */ /* 0x000fe40003f25270 */
[----:B------:R-:W1:Y:S02]  /*328f0*/  SYNCS.PHASECHK.TRANS64.TRYWAIT P0, [R4+URZ+0x38840], R2 ;  /* 0x03884002040075a7 */ /* 0x000e64000800017f */
[----:B-1----:R-:W-:Y:S09]  /*32900*/  @!P0 BRA `(.L_x_6413) ;  /* 0x00000044007c8947 */ /* 0x002ff20003800000 */
.L_x_6508:
[----:B------:R-:W-:Y:S05]  /*32910*/  BSYNC B2 ;  /* 0x0000000000027941 */ /* 0x000fea0003800000 */
.L_x_6412:
[----:B------:R-:W-:Y:S04]  /*32920*/  BSSY B2, `(.L_x_6414) ;  /* 0x0000009000027945 */ /* 0x000fe80003800000 */
[----:B------:R-:W-:Y:S05]  /*32930*/  @P1 BRA `(.L_x_6415) ;  /* 0x00000000001c1947 */ /* 0x000fea0003800000 */
[----:B------:R-:W2:Y:S02]  /*32940*/  S2R R3, SR_TID.X ;  /* 0x0000000000037919 */ /* 0x000ea40000002100 */
[----:B--2---:R-:W-:Y:S01]  /*32950*/  LOP3.LUT R5, R3, 0x1f, RZ, 0xc0, !PT ;  /* 0x0000001f03057812 */ /* 0x004fe200078ec0ff */
[----:B------:R-:W-:-:S03]  /*32960*/  IMAD.MOV.U32 R3, RZ, RZ, 0x2000 ;  /* 0x00002000ff037424 */ /* 0x000fc600078e00ff */
[----:B------:R-:W-:Y:S01]  /*32970*/  ISETP.NE.AND P0, PT, R5, RZ, PT ;  /* 0x000000ff0500720c */ /* 0x000fe20003f05270 */
[----:B------:R2:W-:-:S12]  /*32980*/  SYNCS.ARRIVE.TRANS64 RZ, [R4+URZ+0x38830], R3 ;  /* 0x0388300304ff79a7 */ /* 0x0005d8000800003f */
[----:B--2---:R-:W-:Y:S05]  /*32990*/  @!P0 BRA `(.L_x_6415) ;  /* 0x0000000000048947 */ /* 0x004fea0003800000 */
[----:B------:R-:W-:Y:S01]  /*329a0*/  BPT.TRAP 0x1 ;  /* 0x000000040000795c */ /* 0x000fe20000300000 */
.L_x_6415:
[----:B------:R-:W-:Y:S05]  /*329b0*/  BSYNC B2 ;  /* 0x0000000000027941 */ /* 0x000fea0003800000 */
.L_x_6414:
        /* <DEDUP_REMOVED lines=12> */
.L_x_6416:
        /* <DEDUP_REMOVED lines=13> */
.L_x_6509:
[----:B------:R-:W-:Y:S05]  /*32b50*/  BSYNC B2 ;  /* 0x0000000000027941 */ /* 0x000fea0003800000 */
.L_x_6417:
[----:B------:R-:W-:Y:S01]  /*32b60*/  BSSY B2, `(.L_x_6419) ;  /* 0x000000b000027945 */ /* 0x000fe20003800000 */
[----:B01----:R-:W-:Y:S02]  /*32b70*/  IMAD.MOV.U32 R2, RZ, RZ, 0x0 ;  /* 0x00000000ff027424 */ /* 0x003fe400078e00ff */
[----:B------:R-:W-:Y:S01]  /*32b80*/  IMAD.MOV.U32 R3, RZ, RZ, 0x14f00000 ;  /* 0x14f00000ff037424 */ /* 0x000fe200078e00ff */
[----:B------:R-:W-:Y:S06]  /*32b90*/  @P1 BRA `(.L_x_6420) ;  /* 0x00000000001c1947 */ /* 0x000fec0003800000 */
[----:B------:R-:W0:Y:S02]  /*32ba0*/  S2R R5, SR_TID.X ;  /* 0x0000000000057919 */ /* 0x000e240000002100 */
[----:B0-----:R-:W-:Y:S01]  /*32bb0*/  LOP3.LUT R10, R5, 0x1f, RZ, 0xc0, !PT ;  /* 0x0000001f050a7812 */ /* 0x001fe200078ec0ff */
[----:B------:R-:W-:-:S03]  /*32bc0*/  IMAD.MOV.U32 R5, RZ, RZ, 0x10000 ;  /* 0x00010000ff057424 */ /* 0x000fc600078e00ff */
[----:B------:R-:W-:Y:S01]  /*32bd0*/  ISETP.NE.AND P0, PT, R10, RZ, PT ;  /* 0x000000ff0a00720c */ /* 0x000fe20003f05270 */
[----:B------:R0:W-:-:S12]  /*32be0*/  SYNCS.ARRIVE.TRANS64 RZ, [R4+URZ+0x38850], R5 ;  /* 0x0388500504ff79a7 */ /* 0x0001d8000800003f */
[----:B0-----:R-:W-:Y:S05]  /*32bf0*/  @!P0 BRA `(.L_x_6420) ;  /* 0x0000000000048947 */ /* 0x001fea0003800000 */
[----:B------:R-:W-:Y:S01]  /*32c00*/  BPT.TRAP 0x1 ;  /* 0x000000040000795c */ /* 0x000fe20000300000 */
.L_x_6420:
[----:B------:R-:W-:Y:S05]  /*32c10*/  BSYNC B2 ;  /* 0x0000000000027941 */ /* 0x000fea0003800000 */
.L_x_6419:
        /* <DEDUP_REMOVED lines=9> */
.L_x_6421:
        /* <DEDUP_REMOVED lines=15> */
.L_x_6422:
        /* <DEDUP_REMOVED lines=15> */
.L_x_6423:
        /* <DEDUP_REMOVED lines=15> */
.L_x_6424:
        /* <DEDUP_REMOVED lines=15> */
.L_x_6425:
        /* <DEDUP_REMOVED lines=15> */
.L_x_6426:
        /* <DEDUP_REMOVED lines=15> */
.L_x_6427:
        /* <DEDUP_REMOVED lines=15> */
.L_x_6428:
        /* <DEDUP_REMOVED lines=10> */
.L_x_6410:
[----:B------:R-:W-:Y:S05]  /*333e0*/  BSYNC B1 ;  /* 0x0000000000017941 */ /* 0x000fea0003800000 */
.L_x_6409:
[----:B------:R-:W-:Y:S01]  /*333f0*/  VIADD R7, R7, 0x1 ;  /* 0x0000000107077836 */ /* 0x000fe20000000000 */
[----:B------:R-:W-:Y:S01]  /*33400*/  LOP3.LUT P2, RZ, R19, 0x1, RZ, 0xc0, !PT ;  /* 0x0000000113ff7812 */ /* 0x000fe2000784c0ff */
[----:B------:R-:W-:Y:S03]  /*33410*/  BSSY B1, `(.L_x_6429) ;  /* 0x00000d8000017945 */ /* 0x000fe60003800000 */
[----:B------:R-:W-:-:S04]  /*33420*/  ISETP.NE.AND P0, PT, R7, 0x2, PT ;  /* 0x000000020700780c */ /* 0x000fc80003f05270 */
[----:B------:R-:W-:Y:S02]  /*33430*/  SEL R2, RZ, 0x1, P0 ;  /* 0x00000001ff027807 */ /* 0x000fe40000000000 */
[----:B0-----:R-:W-:Y:S02]  /*33440*/  SEL R9, R7, RZ, P0 ;  /* 0x000000ff07097207 */ /* 0x001fe40000000000 */
[----:B------:R-:W-:Y:S01]  /*33450*/  LOP3.LUT R8, R6, R2, RZ, 0x3c, !PT ;  /* 0x0000000206087212 */ /* 0x000fe200078e3cff */
[----:B------:R-:W-:Y:S02]  /*33460*/  VIADD R6, R0, 0xffffffff ;  /* 0xffffffff00067836 */ /* 0x000fe40000000000 */
        /* <DEDUP_REMOVED lines=27> */
.L_x_6431:
        /* <DEDUP_REMOVED lines=8> */
.L_x_6510:
[----:B------:R-:W-:Y:S05]  /*336a0*/  BSYNC B2 ;  /* 0x0000000000027941 */ /* 0x000fea0003800000 */
.L_x_6432:
        /* <DEDUP_REMOVED lines=9> */
.L_x_6435:
[----:B------:R-:W-:Y:S05]  /*33740*/  BSYNC B2 ;  /* 0x0000000000027941 */ /* 0x000fea0003800000 */
.L_x_6434:
        /* <DEDUP_REMOVED lines=13> */
.L_x_6436:
        /* <DEDUP_REMOVED lines=13> */
.L_x_6511:
[----:B------:R-:W-:Y:S05]  /*338f0*/  BSYNC B2 ;  /* 0x0000000000027941 */ /* 0x000fea0003800000 */
.L_x_6437:
        /* <DEDUP_REMOVED lines=11> */
.L_x_6440:
[----:B------:R-:W-:Y:S05]  /*339b0*/  BSYNC B2 ;  /* 0x0000000000027941 */ /* 0x000fea0003800000 */
.L_x_6439:
        /* <DEDUP_REMOVED lines=10> */
.L_x_6441:
        /* <DEDUP_REMOVED lines=15> */
.L_x_6442:
        /* <DEDUP_REMOVED lines=15> */
.L_x_6443:
        /* <DEDUP_REMOVED lines=15> */
.L_x_6444:
        /* <DEDUP_REMOVED lines=15> */
.L_x_6445:
        /* <DEDUP_REMOVED lines=15> */
.L_x_6446:
        /* <DEDUP_REMOVED lines=15> */
.L_x_6447:
        /* <DEDUP_REMOVED lines=15> */
.L_x_6448:
        /* <DEDUP_REMOVED lines=10> */
.L_x_6430:
[----:B------:R-:W-:Y:S05]  /*34190*/  BSYNC B1 ;  /* 0x0000000000017941 */ /* 0x000fea0003800000 */
.L_x_6429:
[----:B------:R-:W2:Y:S01]  /*341a0*/  LDL R2, [R1+0x460] ;  /* 0x0004600001027983 */ /* 0x000ea20000100800 */
[----:B------:R-:W-:Y:S01]  /*341b0*/  VIADD R0, R0, 0xfffffffe ;  /* 0xfffffffe00007836 */ /* 0x000fe20000000000 */
[----:B--2---:R-:W-:-:S13]  /*341c0*/  ISETP.GT.AND P0, PT, R6, R2, PT ;  /* 0x000000020600720c */ /* 0x004fda0003f04270 */
[----:B------:R-:W-:Y:S05]  /*341d0*/  @P0 BRA `(.L_x_6449) ;  /* 0xffffffe400200947 */ /* 0x000fea000383ffff */
.L_x_6386:
[----:B------:R-:W-:Y:S05]  /*341e0*/  BSYNC B0 ;  /* 0x0000000000007941 */ /* 0x000fea0003800000 */
.L_x_6385:
        /* <DEDUP_REMOVED lines=24> */
[----:B------:R2:W-:Y:S02]  /*34370*/  STL [R1+0x440], R2 ;  /* 0x0004400201007387 */ /* 0x0005e40000100800 */
.L_x_6451:
[----:B------:R-:W-:Y:S05]  /*34380*/  BSYNC B0 ;  /* 0x0000000000007941 */ /* 0x000fea0003800000 */
.L_x_6450:
[----:B------:R-:W-:-:S05]  /*34390*/  SEL R0, R0, RZ, P0 ;  /* 0x000000ff00007207 */ /* 0x000fca0000000000 */
[----:B------:R3:W-:Y:S02]  /*343a0*/  STL [R1+0x450], R0 ;  /* 0x0004500001007387 */ /* 0x0007e40000100800 */
.L_x_6347:
[----:B------:R-:W-:Y:S05]  /*343b0*/  BSYNC B7 ;  /* 0x0000000000077941 */ /* 0x000fea0003800000 */
.L_x_6345:
[----:B------:R-:W-:-:S13]  /*343c0*/  LOP3.LUT P0, RZ, R19, 0x40, RZ, 0xc0, !PT ;  /* 0x0000004013ff7812 */ /* 0x000fda000780c0ff */
[----:B------:R-:W-:Y:S05]  /*343d0*/  @!P0 BRA `(.L_x_6452) ;  /* 0x0000000000288947 */ /* 0x000fea0003800000 */
[----:B------:R-:W-:Y:S05]  /*343e0*/  WARPSYNC.ALL ;  /* 0x0000000000007948 */ /* 0x000fea0003800000 */
[----:B------:R-:W4:Y:S08]  /*343f0*/  S2UR UR5, SR_CgaCtaId ;  /* 0x00000000000579c3 */ /* 0x000f300000008800 */
[----:B------:R-:W-:Y:S06]  /*34400*/  BAR.SYNC.DEFER_BLOCKING 0x5, 0x180 ;  /* 0x0146000000007b1d */ /* 0x000fec0000010000 */
[----:B------:R-:W-:-:S02]  /*34410*/  UMOV UR4, 0x400 ;  /* 0x0000040000047882 */ /* 0x000fc40000000000 */
[----:B----4-:R-:W-:-:S06]  /*34420*/  ULEA UR4, UR5, UR4, 0x18 ;  /* 0x0000000405047291 */ /* 0x010fcc000f8ec03f */
[----:B------:R-:W-:-:S05]  /*34430*/  IMAD.U32 R18, RZ, RZ, UR4 ;  /* 0x00000004ff127e24 */ /* 0x000fca000f8e00ff */
[----:B-1----:R-:W1:Y:S04]  /*34440*/  LDS.128 R4, [R18+0x388d0] ;  /* 0x0388d00012047984 */ /* 0x002e680000000c00 */
[----:B-1----:R1:W-:Y:S01]  /*34450*/  STL.128 [R1+0x440], R4 ;  /* 0x0004400401007387 */ /* 0x0023e20000100c00 */
[----:B------:R-:W-:Y:S06]  /*34460*/  BAR.ARV 0x4, 0x180 ;  /* 0x0106000000007b1d */ /* 0x000fec0000002000 */
[----:B------:R-:W-:Y:S05]  /*34470*/  BRA `(.L_x_6453) ;  /* 0x0000001000307947 */ /* 0x000fea0003800000 */
.L_x_6452:
[----:B--23--:R-:W2:Y:S01]  /*34480*/  S2R R0, SR_TID.X ;  /* 0x0000000000007919 */ /* 0x00cea20000002100 */
[----:B------:R-:W-:Y:S01]  /*34490*/  UMOV UR4, 0xffffffff ;  /* 0xffffffff00047882 */ /* 0x000fe20000000000 */
[----:B--2---:R-:W-:-:S04]  /*344a0*/  LOP3.LUT R16, R0, 0x1f, RZ, 0xc0, !PT ;  /* 0x0000001f00107812 */ /* 0x004fc800078ec0ff */
[----:B------:R-:W-:Y:S01]  /*344b0*/  ISETP.NE.AND P0, PT, R16, 0x1f, PT ;  /* 0x0000001f1000780c */ /* 0x000fe20003f05270 */
[----:B------:R-:W-:-:S12]  /*344c0*/  BRA.DIV UR4, `(.L_x_6454) ;  /* 0x0000002a04dc7947 */ /* 0x000fd8000b800000 */
[----:B-1----:R-:W2:Y:S01]  /*344d0*/  LDL R4, [R1+0x44c] ;  /* 0x00044c0001047983 */ /* 0x002ea20000100800 */
[----:B------:R-:W-:-:S03]  /*344e0*/  ULDC UR4, c[0x0][0xd3c] ;  /* 0x00034f0000047ab9 */ /* 0x000fc60000000800 */
[----:B------:R-:W0:Y:S01]  /*344f0*/  LDL.LU R3, [R1+0x440] ;  /* 0x0004400001037983 */ /* 0x000e220000300800 */
[----:B--2---:R-:W-:-:S05]  /*34500*/  IMAD.IADD R0, R4, 0x1, R16 ;  /* 0x0000000104007824 */ /* 0x004fca00078e0210 */
[----:B------:R-:W-:Y:S01]  /*34510*/  ISETP.GE.OR P1, PT, R0, UR4, !P0 ;  /* 0x0000000400007c0c */ /* 0x000fe2000c726670 */
[----:B0-----:R-:W-:-:S12]  /*34520*/  IMAD.MOV.U32 R8, RZ, RZ, R3 ;  /* 0x000000ffff087224 */ /* 0x001fd800078e0003 */
        /* <DEDUP_REMOVED lines=11> */
[----:B------:R-:W-:Y:S04]  /*345e0*/  SHFL.IDX PT, R0, R8, RZ, 0x1f ;  /* 0x00001fff08007589 */ /* 0x000fe800000e0000 */
[----:B------:R-:W-:Y:S01]  /*345f0*/  SHFL.IDX PT, R9, R8, 0x1, 0x1f ;  /* 0x00201f0008097f89 */ /* 0x000fe200000e0000 */
[----:B--2---:R-:W-:Y:S01]  /*34600*/  @!P1 IMAD.MOV.U32 R5, RZ, RZ, R6 ;  /* 0x000000ffff059224 */ /* 0x004fe200078e0006 */
[----:B------:R-:W-:-:S02]  /*34610*/  CS2R R6, SRZ ;  /* 0x0000000000067805 */ /* 0x000fc4000001ff00 */
[----:B---3--:R-:W-:-:S04]  /*34620*/  @!P1 IMAD.MOV.U32 R7, RZ, RZ, R2 ;  /* 0x000000ffff079224 */ /* 0x008fc800078e0002 */
[----:B------:R-:W-:-:S05]  /*34630*/  IMAD R2, R7, R5, RZ ;  /* 0x0000000507027224 */ /* 0x000fca00078e02ff */
[----:B------:R-:W0:Y:S01]  /*34640*/  SHFL.UP PT, R3, R2, 0x1, RZ ;  /* 0x0420000002037989 */ /* 0x000e2200000e00ff */
[----:B------:R-:W-:-:S04]  /*34650*/  ISETP.NE.AND P1, PT, R16, RZ, PT ;  /* 0x000000ff1000720c */ /* 0x000fc80003f25270 */
        /* <DEDUP_REMOVED lines=15> */
.L_x_6521:
[----:B------:R-:W-:Y:S02]  /*34750*/  ULDC UR4, c[0x0][0xd38] ;  /* 0x00034e0000047ab9 */ /* 0x000fe40000000800 */
[----:B------:R-:W-:-:S04]  /*34760*/  IMAD.U32 R8, RZ, RZ, UR4 ;  /* 0x00000004ff087e24 */ /* 0x000fc8000f8e00ff */
[----:B-1----:R-:W-:-:S04]  /*34770*/  IMAD R10, R10, R8, RZ ;  /* 0x000000080a0a7224 */ /* 0x002fc800078e02ff */
[----:B------:R-:W-:-:S05]  /*34780*/  IMAD.IADD R4, R9, 0x1, R10 ;  /* 0x0000000109047824 */ /* 0x000fca00078e020a */
[----:B------:R-:W-:-:S13]  /*34790*/  ISETP.GT.AND P6, PT, R4, R0, PT ;  /* 0x000000000400720c */ /* 0x000fda0003fc4270 */
[----:B------:R-:W-:Y:S05]  /*347a0*/  @P6 BRA `(.L_x_6455) ;  /* 0x0000000000ac6947 */ /* 0x000fea0003800000 */
.L_x_6458:
        /* <DEDUP_REMOVED lines=37> */
.L_x_6529:
[----:B------:R-:W-:Y:S02]  /*34a00*/  ULDC UR4, c[0x0][0xd38] ;  /* 0x00034e0000047ab9 */ /* 0x000fe40000000800 */
[----:B------:R-:W-:-:S04]  /*34a10*/  IMAD.U32 R8, RZ, RZ, UR4 ;  /* 0x00000004ff087e24 */ /* 0x000fc8000f8e00ff */
[----:B-1----:R-:W-:-:S04]  /*34a20*/  IMAD R10, R10, R8, RZ ;  /* 0x000000080a0a7224 */ /* 0x002fc800078e02ff */
[----:B------:R-:W-:-:S05]  /*34a30*/  IMAD.IADD R4, R10, 0x1, R4 ;  /* 0x000000010a047824 */ /* 0x000fca00078e0204 */
[----:B------:R-:W-:-:S13]  /*34a40*/  ISETP.GT.AND P6, PT, R4, R0, PT ;  /* 0x000000000400720c */ /* 0x000fda0003fc4270 */
[----:B------:R-:W-:Y:S05]  /*34a50*/  @!P6 BRA `(.L_x_6458) ;  /* 0xfffffffc0054e947 */ /* 0x000fea000383ffff */
.L_x_6455:
        /* <DEDUP_REMOVED lines=12> */
.L_x_6534:
[----:B------:R-:W-:-:S13]  /*34b20*/  ISETP.NE.AND P0, PT, R3, RZ, PT ;  /* 0x000000ff0300720c */ /* 0x000fda0003f05270 */
[----:B------:R-:W-:Y:S05]  /*34b30*/  @!P0 BRA `(.L_x_6460) ;  /* 0x0000000000148947 */ /* 0x000fea0003800000 */
[----:B------:R-:W-:Y:S01]  /*34b40*/  UMOV UR4, 0xffffffff ;  /* 0xffffffff00047882 */ /* 0x000fe20000000000 */
[----:B---3--:R-:W-:Y:S02]  /*34b50*/  VIADD R9, R9, 0xffffffff ;  /* 0xffffffff09097836 */ /* 0x008fe40000000000 */
[----:B------:R-:W-:Y:S05]  /*34b60*/  BRA.DIV UR4, `(.L_x_6461) ;  /* 0x0000002e04d07947 */ /* 0x000fea000b800000 */
[----:B0-----:R0:W2:Y:S02]  /*34b70*/  SHFL.IDX PT, R2, R2, R9, 0x1f ;  /* 0x00001f0902027589 */ /* 0x0010a400000e0000 */
.L_x_6537:
[----:B--2---:R-:W-:-:S07]  /*34b80*/  IMAD.MOV.U32 R6, RZ, RZ, R2 ;  /* 0x000000ffff067224 */ /* 0x004fce00078e0002 */
.L_x_6460:
[----:B0-----:R-:W-:Y:S01]  /*34b90*/  IMAD R2, R6, R8, R10 ;  /* 0x0000000806027224 */ /* 0x001fe200078e020a */
[----:B------:R-:W-:-:S03]  /*34ba0*/  ISETP.NE.AND P0, PT, R7, 0x1, PT ;  /* 0x000000010700780c */ /* 0x000fc60003f05270 */
[----:B------:R-:W-:Y:S01]  /*34bb0*/  IMAD.IADD R0, R0, 0x1, -R2 ;  /* 0x0000000100007824 */ /* 0x000fe200078e0a02 */
[----:B------:R0:W-:Y:S09]  /*34bc0*/  STL [R1+0x440], R2 ;  /* 0x0004400201007387 */ /* 0x0001f20000100800 */
[----:B------:R-:W-:Y:S05]  /*34bd0*/  @!P0 BRA `(.L_x_6462) ;  /* 0x0000000000e48947 */ /* 0x000fea0003800000 */
[----:B-1-3--:R-:W-:-:S04]  /*34be0*/  IABS R5, R4 ;  /* 0x0000000400057213 */ /* 0x00afc80000000000 */
        /* <DEDUP_REMOVED lines=56> */
.L_x_6462:
[----:B-1-3--:R-:W2:Y:S01]  /*34f70*/  LDL R5, [R1+0x44c] ;  /* 0x00044c0001057983 */ /* 0x00aea20000100800 */
        /* <DEDUP_REMOVED lines=62> */
.L_x_6463:
[----:B------:R-:W-:-:S05]  /*35360*/  LOP3.LUT R0, RZ, R0, RZ, 0x33, !PT ;  /* 0x00000000ff007212 */ /* 0x000fca00078e33ff */
[----:B------:R-:W-:-:S05]  /*35370*/  IMAD.IADD R0, R4, 0x1, R0 ;  /* 0x0000000104007824 */ /* 0x000fca00078e0200 */
[----:B------:R2:W-:Y:S01]  /*35380*/  STL [R1+0x444], R0 ;  /* 0x0004440001007387 */ /* 0x0005e20000100800 */
[----:B------:R-:W-:Y:S05]  /*35390*/  BRA `(.L_x_6464) ;  /* 0x0000000000287947 */ /* 0x000fea0003800000 */
.L_x_6456:
[----:B------:R-:W-:Y:S01]  /*353a0*/  UMOV UR4, URZ ;  /* 0x0000003f00047c82 */ /* 0x000fe20008000000 */
[----:B------:R-:W-:Y:S01]  /*353b0*/  UMOV UR5, URZ ;  /* 0x0000003f00057c82 */ /* 0x000fe20008000000 */
[----:B------:R-:W-:Y:S01]  /*353c0*/  ULDC UR6, c[0x0][0xd3c] ;  /* 0x00034f0000067ab9 */ /* 0x000fe20000000800 */
[----:B------:R0:W-:Y:S01]  /*353d0*/  STL [R1+0x440], R0 ;  /* 0x0004400001007387 */ /* 0x0001e20000100800 */
[----:B------:R-:W-:Y:S02]  /*353e0*/  IMAD.U32 R3, RZ, RZ, UR4 ;  /* 0x00000004ff037e24 */ /* 0x000fe4000f8e00ff */
[----:B------:R-:W-:-:S03]  /*353f0*/  IMAD.U32 R2, RZ, RZ, UR5 ;  /* 0x00000005ff027e24 */ /* 0x000fc6000f8e00ff */
[----:B------:R1:W-:Y:S01]  /*35400*/  STL [R1+0x444], R3 ;  /* 0x0004440301007387 */ /* 0x0003e20000100800 */
[----:B0-----:R-:W-:-:S03]  /*35410*/  IMAD.U32 R0, RZ, RZ, UR6 ;  /* 0x00000006ff007e24 */ /* 0x001fc6000f8e00ff */
[----:B------:R1:W-:Y:S04]  /*35420*/  STL [R1+0x448], R2 ;  /* 0x0004480201007387 */ /* 0x0003e80000100800 */
[----:B------:R1:W-:Y:S02]  /*35430*/  STL [R1+0x44c], R0 ;  /* 0x00044c0001007387 */ /* 0x0003e40000100800 */
.L_x_6464:
[----:B-1----:R-:W3:Y:S04]  /*35440*/  LDL R2, [R1+0x44c] ;  /* 0x00044c0001027983 */ /* 0x002ee80000100800 */
[----:B0-----:R-:W4:Y:S04]  /*35450*/  LDL R3, [R1+0x448] ;  /* 0x0004480001037983 */ /* 0x001f280000100800 */
[----:B------:R-:W5:Y:S04]  /*35460*/  LDL R4, [R1+0x440] ;  /* 0x0004400001047983 */ /* 0x000f680000100800 */
[----:B------:R-:W5:Y:S01]  /*35470*/  LDL R5, [R1+0x444] ;  /* 0x0004440001057983 */ /* 0x000f620000100800 */
[----:B--2---:R-:W0:Y:S01]  /*35480*/  S2R R0, SR_TID.X ;  /* 0x0000000000007919 */ /* 0x004e220000002100 */
[----:B------:R-:W-:Y:S05]  /*35490*/  WARPSYNC.ALL ;  /* 0x0000000000007948 */ /* 0x000fea0003800000 */
[----:B0-----:R-:W-:Y:S01]  /*354a0*/  LOP3.LUT R0, R0, 0x1f, RZ, 0xc0, !PT ;  /* 0x0000001f00007812 */ /* 0x001fe200078ec0ff */
[----:B------:R-:W-:Y:S03]  /*354b0*/  BAR.SYNC.DEFER_BLOCKING 0x4, 0x180 ;  /* 0x0106000000007b1d */ /* 0x000fe60000010000 */
[----:B------:R-:W-:-:S13]  /*354c0*/  ISETP.NE.AND P0, PT, R0, RZ, PT ;  /* 0x000000ff0000720c */ /* 0x000fda0003f05270 */
[----:B------:R-:W0:Y:S01]  /*354d0*/  @!P0 S2R R0, SR_CgaCtaId ;  /* 0x0000000000008919 */ /* 0x000e220000008800 */
[----:B---3--:R-:W-:Y:S01]  /*354e0*/  IMAD.MOV.U32 R7, RZ, RZ, R2 ;  /* 0x000000ffff077224 */ /* 0x008fe200078e0002 */
[----:B------:R-:W-:Y:S01]  /*354f0*/  @!P0 MOV R2, 0x400 ;  /* 0x0000040000028802 */ /* 0x000fe20000000f00 */
[----:B----4-:R-:W-:-:S03]  /*35500*/  IMAD.MOV.U32 R6, RZ, RZ, R3 ;  /* 0x000000ffff067224 */ /* 0x010fc600078e0003 */
[----:B0-----:R-:W-:-:S05]  /*35510*/  @!P0 LEA R18, R0, R2, 0x18 ;  /* 0x0000000200128211 */ /* 0x001fca00078ec0ff */
[----:B-----5:R4:W-:Y:S01]  /*35520*/  @!P0 STS.128 [R18+0x388d0], R4 ;  /* 0x0388d00412008388 */ /* 0x0209e20000000c00 */
[----:B------:R-:W-:Y:S06]  /*35530*/  BAR.ARV 0x5, 0x180 ;  /* 0x0146000000007b1d */ /* 0x000fec0000002000 */
.L_x_6453:
[----:B--23--:R-:W2:Y:S01]  /*35540*/  LDL R0, [R1+0x44c] ;  /* 0x00044c0001007983 */ /* 0x00cea20000100800 */
[----:B------:R-:W-:Y:S02]  /*35550*/  ULDC UR4, c[0x0][0xd3c] ;  /* 0x00034f0000047ab9 */ /* 0x000fe40000000800 */
[----:B--2---:R-:W-:-:S13]  /*35560*/  ISETP.GE.AND P0, PT, R0, UR4, PT ;  /* 0x0000000400007c0c */ /* 0x004fda000bf06270 */
[----:B------:R-:W-:Y:S05]  /*35570*/  @!P0 BRA `(.L_x_6465) ;  /* 0xffffff8400b08947 */ /* 0x000fea000383ffff */
[----:B------:R-:W-:Y:S05]  /*35580*/  BSYNC B8 ;  /* 0x0000000000087941 */ /* 0x000fea0003800000 */
.L_x_6331:
[----:B---3--:R-:W2:Y:S01]  /*35590*/  LDL.LU R0, [R1+0x4a4] ;  /* 0x0004a40001007983 */ /* 0x008ea20000300800 */
[----:B------:R-:W-:Y:S01]  /*355a0*/  BSSY B0, `(.L_x_6466) ;  /* 0x000000b000007945 */ /* 0x000fe20003800000 */
[----:B01--4-:R-:W0:Y:S01]  /*355b0*/  S2R R5, SR_CgaCtaId ;  /* 0x0000000000057919 */ /* 0x013e220000008800 */
[----:B--2---:R-:W-:-:S05]  /*355c0*/  VIADD R0, R0, 0x1 ;  /* 0x0000000100007836 */ /* 0x004fca0000000000 */
[----:B------:R-:W-:-:S04]  /*355d0*/  LEA.HI R2, R0, R0, RZ, 0x1 ;  /* 0x0000000000027211 */ /* 0x000fc800078f08ff */
[----:B------:R-:W-:Y:S02]  /*355e0*/  LOP3.LUT R3, R2, 0xfffffffe, RZ, 0xc0, !PT ;  /* 0xfffffffe02037812 */ /* 0x000fe400078ec0ff */
[----:B------:R-:W-:-:S03]  /*355f0*/  MOV R2, 0x400 ;  /* 0x0000040000027802 */ /* 0x000fc60000000f00 */
[----:B------:R-:W-:Y:S01]  /*35600*/  IMAD.IADD R0, R0, 0x1, -R3 ;  /* 0x0000000100007824 */ /* 0x000fe200078e0a03 */
[----:B0-----:R-:W-:-:S04]  /*35610*/  LEA R9, R5, R2, 0x18 ;  /* 0x0000000205097211 */ /* 0x001fc800078ec0ff */
[----:B------:R-:W-:-:S04]  /*35620*/  SHF.L.U32 R0, R0, 0x1f, RZ ;  /* 0x0000001f00007819 */ /* 0x000fc800000006ff */
[----:B------:R-:W0:Y:S02]  /*35630*/  SYNCS.PHASECHK.TRANS64.TRYWAIT P0, [R9+URZ+0x38820], R0 ;  /* 0x03882000090075a7 */ /* 0x000e24000800017f */
[----:B0-----:R-:W-:Y:S05]  /*35640*/  @!P0 BRA `(.L_x_6467) ;  /* 0x0000002400448947 */ /* 0x001fea0003800000 */
.L_x_6538:
[----:B------:R-:W-:Y:S05]  /*35650*/  BSYNC B0 ;  /* 0x0000000000007941 */ /* 0x000fea0003800000 */
.L_x_6466:
[----:B------:R-:W-:-:S03]  /*35660*/  UMOV UR4, 0xffffffff ;  /* 0xffffffff00047882 */ /* 0x000fc60000000000 */
[----:B------:R-:W-:Y:S05]  /*35670*/  BRA.DIV UR4, `(.L_x_6468) ;  /* 0x00000026044c7947 */ /* 0x000fea000b800000 */
[----:B0-----:R-:W0:Y:S02]  /*35680*/  S2R R0, SR_TID.X ;  /* 0x0000000000007919 */ /* 0x001e240000002100 */
[----:B0-----:R-:W-:-:S04]  /*35690*/  SHF.R.U32.HI R0, RZ, 0x5, R0 ;  /* 0x00000005ff007819 */ /* 0x001fc80000011600 */
[----:B------:R-:W-:-:S05]  /*356a0*/  LOP3.LUT R0, R0, 0x3, RZ, 0xc0, !PT ;  /* 0x0000000300007812 */ /* 0x000fca00078ec0ff */
[----:B------:R0:W1:Y:S02]  /*356b0*/  SHFL.IDX PT, R14, R0, RZ, 0x1f ;  /* 0x00001fff000e7589 */ /* 0x00006400000e0000 */
.L_x_6541:
[----:B-1----:R-:W-:Y:S01]  /*356c0*/  ISETP.NE.AND P0, PT, R14, RZ, PT ;  /* 0x000000ff0e00720c */ /* 0x002fe20003f05270 */
[----:B------:R-:W-:-:S12]  /*356d0*/  BSSY B0, `(.L_x_6469) ;  /* 0x0000020000007945 */ /* 0x000fd80003800000 */
[----:B------:R-:W-:Y:S05]  /*356e0*/  @P0 BRA `(.L_x_6470) ;  /* 0x0000000000780947 */ /* 0x000fea0003800000 */
[----:B------:R-:W-:-:S03]  /*356f0*/  UMOV UR4, 0xffffffff ;  /* 0xffffffff00047882 */ /* 0x000fc60000000000 */
[----:B------:R-:W-:Y:S05]  /*35700*/  BRA.DIV UR4, `(.L_x_6471) ;  /* 0x00000026045c7947 */ /* 0x000fea000b800000 */
[----:B------:R-:W-:-:S13]  /*35710*/  ELECT P6, URZ, PT ;  /* 0x00000000003f782f */ /* 0x000fda00038c0000 */
.L_x_6544:
        /* <DEDUP_REMOVED lines=15> */
.L_x_6545:
[----:B------:R-:W0:Y:S01]  /*35810*/  LDL.LU R6, [R1+0x450] ;  /* 0x0004500001067983 */ /* 0x000e220000300800 */
[----:B------:R-:W1:Y:S01]  /*35820*/  SYNCS.PHASECHK.TRANS64.TRYWAIT P0, [R7+URZ], R2 ;  /* 0x00000002070075a7 */ /* 0x000e62000800017f */
[----:B------:R-:W-:-:S04]  /*35830*/  VIADD R0, R9, 0x38860 ;  /* 0x0003886009007836 */ /* 0x000fc80000000000 */
[----:B0-----:R-:W-:Y:S01]  /*35840*/  IMAD R5, R6, 0x8, R0 ;  /* 0x0000000806057824 */ /* 0x001fe200078e0200 */
[----:B-1----:R-:W-:Y:S06]  /*35850*/  @!P0 BRA `(.L_x_6473) ;  /* 0x00000024003c8947 */ /* 0x002fec0003800000 */
.L_x_6546:
[----:B------:R-:W1:Y:S02]  /*35860*/  SYNCS.PHASECHK.TRANS64.TRYWAIT P0, [R5+URZ], R4 ;  /* 0x00000004050075a7 */ /* 0x000e64000800017f */
[----:B-1----:R-:W-:Y:S05]  /*35870*/  @!P0 BRA `(.L_x_6474) ;  /* 0x0000002400488947 */ /* 0x002fea0003800000 */
.L_x_6547:
[----:B------:R-:W-:-:S07]  /*35880*/  IMAD R3, R3, 0x8, R0 ;  /* 0x0000000803037824 */ /* 0x000fce00078e0200 */
.L_x_6475:
[----:B--2---:R2:W3:Y:S02]  /*35890*/  SYNCS.PHASECHK.TRANS64.TRYWAIT P0, [R3+URZ], R2 ;  /* 0x00000002030075a7 */ /* 0x0044e4000800017f */
[----:B---3--:R-:W-:Y:S05]  /*358a0*/  @!P0 NANOSLEEP.SYNCS 0x989680 ;  /* 0x009896800000895d */ /* 0x008fea0003900000 */
[----:B------:R-:W3:Y:S02]  /*358b0*/  @!P0 SYNCS.PHASECHK.TRANS64 P0, [R3+URZ], R2 ;  /* 0x00000002030085a7 */ /* 0x000ee4000800007f */
[----:B---3--:R-:W-:Y:S05]  /*358c0*/  @!P0 BRA `(.L_x_6475) ;  /* 0xfffffffc00f08947 */ /* 0x008fea000383ffff */
.L_x_6470:
[----:B------:R-:W-:Y:S05]  /*358d0*/  BSYNC B0 ;  /* 0x0000000000007941 */ /* 0x000fea0003800000 */
.L_x_6469:
[----:B------:R-:W-:Y:S05]  /*358e0*/  EXIT ;  /* 0x000000000000794d */ /* 0x000fea0003800000 */
.L_x_6213:
[----:B0-----:R-:W-:-:S04]  /*358f0*/  IMAD.U32 R3, RZ, RZ, UR47 ;  /* 0x0000002fff037e24 */ /* 0x001fc8000f8e00ff */
[----:B------:R0:W1:Y:S03]  /*35900*/  SYNCS.PHASECHK.TRANS64.TRYWAIT P0, [R3+URZ+0x38800], R0 ;  /* 0x03880000030075a7 */ /* 0x000066000800017f */
[----:B-1----:R-:W-:Y:S05]  /*35910*/  @!P0 NANOSLEEP.SYNCS 0x989680 ;  /* 0x009896800000895d */ /* 0x002fea0003900000 */
[----:B------:R-:W1:Y:S02]  /*35920*/  @!P0 SYNCS.PHASECHK.TRANS64 P0, [R3+URZ+0x38800], R0 ;  /* 0x03880000030085a7 */ /* 0x000e64000800007f */
[----:B-1----:R-:W-:Y:S05]  /*35930*/  @!P0 BRA `(.L_x_6213) ;  /* 0xfffffffc00ec8947 */ /* 0x002fea000383ffff */
[----:B------:R-:W-:Y:S05]  /*35940*/  BRA `(.L_x_6476) ;  /* 0xfffffd5c00207947 */ /* 0x000fea000383ffff */
.L_x_6220:
[----:B-1----:R1:W2:Y:S02]  /*35950*/  SYNCS.PHASECHK.TRANS64.TRYWAIT P0, [R20+URZ], R21 ;  /* 0x00000015140075a7 */ /* 0x0022a4000800017f */
[----:B--2---:R-:W-:Y:S05]  /*35960*/  @!P0 NANOSLEEP.SYNCS 0x989680 ;  /* 0x009896800000895d */ /* 0x004fea0003900000 */
[----:B------:R-:W2:Y:S02]  /*35970*/  @!P0 SYNCS.PHASECHK.TRANS64 P0, [R20+URZ], R21 ;  /* 0x00000015140085a7 */ /* 0x000ea4000800007f */
[----:B--2---:R-:W-:Y:S05]  /*35980*/  @!P0 BRA `(.L_x_6220) ;  /* 0xfffffffc00f08947 */ /* 0x004fea000383ffff */
[----:B------:R-:W-:Y:S05]  /*35990*/  BRA `(.L_x_6219) ;  /* 0xfffffd60003c7947 */ /* 0x000fea000383ffff */
.L_x_6222:
[----:B0-----:R-:W-:-:S04]  /*359a0*/  IMAD.U32 R12, RZ, RZ, UR47 ;  /* 0x0000002fff0c7e24 */ /* 0x001fc8000f8e00ff */
[----:B------:R0:W1:Y:S03]  /*359b0*/  SYNCS.PHASECHK.TRANS64.TRYWAIT P0, [R12+URZ+0x38810], R3 ;  /* 0x038810030c0075a7 */ /* 0x000066000800017f */
[----:B-1----:R-:W-:Y:S05]  /*359c0*/  @!P0 NANOSLEEP.SYNCS 0x989680 ;  /* 0x009896800000895d */ /* 0x002fea0003900000 */
[----:B------:R-:W1:Y:S02]  /*359d0*/  @!P0 SYNCS.PHASECHK.TRANS64 P0, [R12+URZ+0x38810], R3 ;  /* 0x038810030c0085a7 */ /* 0x000e64000800007f */
[----:B-1----:R-:W-:Y:S05]  /*359e0*/  @!P0 BRA `(.L_x_6222) ;  /* 0xfffffffc00ec8947 */ /* 0x002fea000383ffff */
[----:B------:R-:W-:Y:S05]  /*359f0*/  BRA `(.L_x_6477) ;  /* 0xfffffd6400107947 */ /* 0x000fea000383ffff */
.L_x_6229:
[----:B-1----:R1:W2:Y:S02]  /*35a00*/  SYNCS.PHASECHK.TRANS64.TRYWAIT P0, [R12+URZ], R13 ;  /* 0x0000000d0c0075a7 */ /* 0x0022a4000800017f */
[----:B--2---:R-:W-:Y:S05]  /*35a10*/  @!P0 NANOSLEEP.SYNCS 0x989680 ;  /* 0x009896800000895d */ /* 0x004fea0003900000 */
[----:B------:R-:W2:Y:S02]  /*35a20*/  @!P0 SYNCS.PHASECHK.TRANS64 P0, [R12+URZ], R13 ;  /* 0x0000000d0c0085a7 */ /* 0x000ea4000800007f */
[----:B--2---:R-:W-:Y:S05]  /*35a30*/  @!P0 BRA `(.L_x_6229) ;  /* 0xfffffffc00f08947 */ /* 0x004fea000383ffff */
[----:B------:R-:W-:Y:S05]  /*35a40*/  BRA `(.L_x_6228) ;  /* 0xfffffd6400547947 */ /* 0x000fea000383ffff */
.L_x_6260:
[----:B0-----:R0:W1:Y:S02]  /*35a50*/  SYNCS.PHASECHK.TRANS64.TRYWAIT P2, [R5+URZ], R8 ;  /* 0x00000008050075a7 */ /* 0x001064000804017f */
[----:B-1----:R-:W-:Y:S05]  /*35a60*/  @!P2 NANOSLEEP.SYNCS 0x989680 ;  /* 0x009896800000a95d */ /* 0x002fea0003900000 */
[----:B------:R-:W1:Y:S02]  /*35a70*/  @!P2 SYNCS.PHASECHK.TRANS64 P2, [R5+URZ], R8 ;  /* 0x000000080500a5a7 */ /* 0x000e64000804007f */
[----:B-1----:R-:W-:Y:S05]  /*35a80*/  @!P2 BRA `(.L_x_6260) ;  /* 0xfffffffc00f0a947 */ /* 0x002fea000383ffff */
[----:B------:R-:W-:Y:S05]  /*35a90*/  BRA `(.L_x_6259) ;  /* 0xfffffdd000207947 */ /* 0x000fea000383ffff */
.L_x_6267:
[----:B-1----:R1:W2:Y:S02]  /*35aa0*/  SYNCS.PHASECHK.TRANS64.TRYWAIT P2, [R8+URZ], R9 ;  /* 0x00000009080075a7 */ /* 0x0022a4000804017f */
[----:B--2---:R-:W-:Y:S05]  /*35ab0*/  @!P2 NANOSLEEP.SYNCS 0x989680 ;  /* 0x009896800000a95d */ /* 0x004fea0003900000 */
[----:B------:R-:W2:Y:S02]  /*35ac0*/  @!P2 SYNCS.PHASECHK.TRANS64 P2, [R8+URZ], R9 ;  /* 0x000000090800a5a7 */ /* 0x000ea4000804007f */
[----:B--2---:R-:W-:Y:S05]  /*35ad0*/  @!P2 BRA `(.L_x_6267) ;  /* 0xfffffffc00f0a947 */ /* 0x004fea000383ffff */
[----:B------:R-:W-:Y:S05]  /*35ae0*/  BRA `(.L_x_6266) ;  /* 0xfffffdd400547947 */ /* 0x000fea000383ffff */
.L_x_6280:
[----:B0-----:R0:W1:Y:S02]  /*35af0*/  SYNCS.PHASECHK.TRANS64.TRYWAIT P1, [R6+URZ], R7 ;  /* 0x00000007060075a7 */ /* 0x001064000802017f */
[----:B-1----:R-:W-:Y:S05]  /*35b00*/  @!P1 NANOSLEEP.SYNCS 0x989680 ;  /* 0x009896800000995d */ /* 0x002fea0003900000 */
[----:B------:R-:W1:Y:S02]  /*35b10*/  @!P1 SYNCS.PHASECHK.TRANS64 P1, [R6+URZ], R7 ;  /* 0x00000007060095a7 */ /* 0x000e64000802007f */
[----:B-1----:R-:W-:Y:S05]  /*35b20*/  @!P1 BRA `(.L_x_6280) ;  /* 0xfffffffc00f09947 */ /* 0x002fea000383ffff */
[----:B------:R-:W-:Y:S05]  /*35b30*/  BRA `(.L_x_6279) ;  /* 0xfffffe6400f87947 */ /* 0x000fea000383ffff */
.L_x_6287:
[----:B-1----:R1:W2:Y:S02]  /*35b40*/  SYNCS.PHASECHK.TRANS64.TRYWAIT P1, [R5+URZ], R8 ;  /* 0x00000008050075a7 */ /* 0x0022a4000802017f */
[----:B--2---:R-:W-:Y:S05]  /*35b50*/  @!P1 NANOSLEEP.SYNCS 0x989680 ;  /* 0x009896800000995d */ /* 0x004fea0003900000 */
[----:B------:R-:W2:Y:S02]  /*35b60*/  @!P1 SYNCS.PHASECHK.TRANS64 P1, [R5+URZ], R8 ;  /* 0x00000008050095a7 */ /* 0x000ea4000802007f */
[----:B--2---:R-:W-:Y:S05]  /*35b70*/  @!P1 BRA `(.L_x_6287) ;  /* 0xfffffffc00f09947 */ /* 0x004fea000383ffff */
[----:B------:R-:W-:Y:S05]  /*35b80*/  BRA `(.L_x_6286) ;  /* 0xfffffe6c002c7947 */ /* 0x000fea000383ffff */
.L_x_6353:
        /* <DEDUP_REMOVED lines=11> */
.L_x_6479:
[----:B------:R-:W-:Y:S05]  /*35c40*/  BSYNC B0 ;  /* 0x0000000000007941 */ /* 0x000fea0003800000 */
.L_x_6478:
[----:B------:R-:W-:Y:S05]  /*35c50*/  BRA `(.L_x_6480) ;  /* 0xffffff9000887947 */ /* 0x000fea000383ffff */
.L_x_6355:
[----:B------:R-:W-:Y:S01]  /*35c60*/  BSSY B0, `(.L_x_6481) ;  /* 0x0000006000007945 */ /* 0x000fe20003800000 */
[----:B------:R-:W-:-:S07]  /*35c70*/  IMAD.MOV.U32 R15, RZ, RZ, -0x1 ;  /* 0xffffffffff0f7424 */ /* 0x000fce00078e00ff */
[----:B012---:R-:W-:Y:S05]  /*35c80*/  WARPSYNC.COLLECTIVE R15, `(.L_x_6482) ;  /* 0x000000000f0c7348 */ /* 0x007fea0003c00000 */
[----:B------:R-:W-:Y:S02]  /*35c90*/  ELECT P6, UR62, PT ;  /* 0x00000000003e782f */ /* 0x000fe400038c0000 */
[----:B------:R-:W-:Y:S01]  /*35ca0*/  MOV R14, UR62 ;  /* 0x0000003e000e7c02 */ /* 0x000fe20008000f00 */
[----:B012---:R-:W-:Y:S10]  /*35cb0*/  ENDCOLLECTIVE ;  /* 0x000000000000791b */ /* 0x007ff40003800000 */
.L_x_6482:
[----:B------:R-:W-:Y:S05]  /*35cc0*/  BSYNC B0 ;  /* 0x0000000000007941 */ /* 0x000fea0003800000 */
.L_x_6481:
[----:B------:R-:W-:Y:S05]  /*35cd0*/  BRA `(.L_x_6483) ;  /* 0xffffff90008c7947 */ /* 0x000fea000383ffff */
.L_x_6357:
[----:B---3--:R3:W4:Y:S02]  /*35ce0*/  SYNCS.PHASECHK.TRANS64.TRYWAIT P0, [R0+URZ+0x38840], R2 ;  /* 0x03884002000075a7 */ /* 0x008724000800017f */
[----:B----4-:R-:W-:Y:S05]  /*35cf0*/  @!P0 NANOSLEEP.SYNCS 0x989680 ;  /* 0x009896800000895d */ /* 0x010fea0003900000 */
[----:B------:R-:W4:Y:S02]  /*35d00*/  @!P0 SYNCS.PHASECHK.TRANS64 P0, [R0+URZ+0x38840], R2 ;  /* 0x03884002000085a7 */ /* 0x000f24000800007f */
[----:B----4-:R-:W-:Y:S05]  /*35d10*/  @!P0 BRA `(.L_x_6357) ;  /* 0xfffffffc00f08947 */ /* 0x010fea000383ffff */
[----:B------:R-:W-:Y:S05]  /*35d20*/  BRA `(.L_x_6484) ;  /* 0xffffff9000f07947 */ /* 0x000fea000383ffff */
.L_x_6361:
[----:B------:R0:W5:Y:S01]  /*35d30*/  LDL R0, [R1+0x470] ;  /* 0x0004700001007983 */ /* 0x0001620000100800 */
[----:B------:R-:W-:Y:S02]  /*35d40*/  IMAD.MOV.U32 R6, RZ, RZ, R11 ;  /* 0x000000ffff067224 */ /* 0x000fe400078e000b */
[----:B------:R-:W-:Y:S02]  /*35d50*/  IMAD.MOV.U32 R13, RZ, RZ, R2 ;  /* 0x000000ffff0d7224 */ /* 0x000fe400078e0002 */
[----:B------:R-:W-:Y:S02]  /*35d60*/  IMAD.MOV.U32 R12, RZ, RZ, RZ ;  /* 0x000000ffff0c7224 */ /* 0x000fe400078e00ff */
[----:B------:R-:W-:Y:S02]  /*35d70*/  IMAD.MOV.U32 R11, RZ, RZ, 0x181f ;  /* 0x0000181fff0b7424 */ /* 0x000fe400078e00ff */
[----:B------:R-:W-:Y:S02]  /*35d80*/  IMAD.MOV.U32 R15, RZ, RZ, -0x1 ;  /* 0xffffffffff0f7424 */ /* 0x000fe400078e00ff */
[----:B0-----:R-:W-:-:S07]  /*35d90*/  IMAD.IADD R10, R10, 0x1, R6 ;  /* 0x000000010a0a7824 */ /* 0x001fce00078e0206 */
[----:B-----5:R-:W-:Y:S05]  /*35da0*/  WARPSYNC.COLLECTIVE R15, `(.L_x_6485) ;  /* 0x000000000f087348 */ /* 0x020fea0003c00000 */
[----:B------:R0:W1:Y:S02]  /*35db0*/  SHFL.IDX P6, R14, R13, R12, R11 ;  /* 0x0000000c0d0e7389 */ /* 0x00006400000c000b */
[----:B01---5:R-:W-:Y:S01]  /*35dc0*/  ENDCOLLECTIVE ;  /* 0x000000000000791b */ /* 0x023fe20003800000 */
.L_x_6485:
[----:B------:R0:W-:Y:S01]  /*35dd0*/  STL [R1+0x474], R10 ;  /* 0x0004740a01007387 */ /* 0x0001e20000100800 */
[----:B------:R-:W-:Y:S02]  /*35de0*/  IMAD.MOV.U32 R13, RZ, RZ, R3 ;  /* 0x000000ffff0d7224 */ /* 0x000fe400078e0003 */
[----:B------:R-:W-:-:S07]  /*35df0*/  IMAD.MOV.U32 R4, RZ, RZ, R14 ;  /* 0x000000ffff047224 */ /* 0x000fce00078e000e */
[----:B0-----:R-:W-:Y:S05]  /*35e00*/  WARPSYNC.COLLECTIVE R15, `(.L_x_6486) ;  /* 0x000000000f087348 */ /* 0x001fea0003c00000 */
[----:B------:R1:W2:Y:S02]  /*35e10*/  SHFL.IDX P6, R14, R13, R12, R11 ;  /* 0x0000000c0d0e7389 */ /* 0x0002a400000c000b */
[----:B012---:R-:W-:Y:S01]  /*35e20*/  ENDCOLLECTIVE ;  /* 0x000000000000791b */ /* 0x007fe20003800000 */
.L_x_6486:
[----:B------:R-:W-:Y:S02]  /*35e30*/  IMAD.MOV.U32 R13, RZ, RZ, R2 ;  /* 0x000000ffff0d7224 */ /* 0x000fe400078e0002 */
[----:B------:R-:W-:Y:S02]  /*35e40*/  IMAD.MOV.U32 R12, RZ, RZ, 0x1 ;  /* 0x00000001ff0c7424 */ /* 0x000fe400078e00ff */
[----:B------:R-:W-:-:S07]  /*35e50*/  IMAD.MOV.U32 R5, RZ, RZ, R14 ;  /* 0x000000ffff057224 */ /* 0x000fce00078e000e */
[----:B------:R-:W-:Y:S05]  /*35e60*/  WARPSYNC.COLLECTIVE R15, `(.L_x_6487) ;  /* 0x000000000f087348 */ /* 0x000fea0003c00000 */
[----:B------:R0:W1:Y:S02]  /*35e70*/  SHFL.IDX P6, R14, R13, R12, R11 ;  /* 0x0000000c0d0e7389 */ /* 0x00006400000c000b */
[----:B01----:R-:W-:Y:S01]  /*35e80*/  ENDCOLLECTIVE ;  /* 0x000000000000791b */ /* 0x003fe20003800000 */
.L_x_6487:
[----:B------:R-:W-:Y:S02]  /*35e90*/  IMAD.MOV.U32 R13, RZ, RZ, R3 ;  /* 0x000000ffff0d7224 */ /* 0x000fe400078e0003 */
[----:B------:R-:W-:-:S07]  /*35ea0*/  IMAD.MOV.U32 R6, RZ, RZ, R14 ;  /* 0x000000ffff067224 */ /* 0x000fce00078e000e */
[----:B------:R-:W-:Y:S05]  /*35eb0*/  WARPSYNC.COLLECTIVE R15, `(.L_x_6488) ;  /* 0x000000000f087348 */ /* 0x000fea0003c00000 */
[----:B------:R0:W1:Y:S02]  /*35ec0*/  SHFL.IDX P6, R14, R13, R12, R11 ;  /* 0x0000000c0d0e7389 */ /* 0x00006400000c000b */
[----:B01----:R-:W-:Y:S01]  /*35ed0*/  ENDCOLLECTIVE ;  /* 0x000000000000791b */ /* 0x003fe20003800000 */
.L_x_6488:
        /* <DEDUP_REMOVED lines=22> */
.L_x_6489:
        /* <DEDUP_REMOVED lines=10> */
.L_x_6490:
        /* <DEDUP_REMOVED lines=11> */
.L_x_6491:
        /* <DEDUP_REMOVED lines=14> */
.L_x_6492:
[----:B------:R-:W-:Y:S01]  /*36270*/  IMAD.MOV.U32 R3, RZ, RZ, R14 ;  /* 0x000000ffff037224 */ /* 0x000fe200078e000e */
[----:B------:R-:W-:Y:S06]  /*36280*/  BRA `(.L_x_6493) ;  /* 0xffffff9800347947 */ /* 0x000fec000383ffff */
.L_x_6365:
        /* <DEDUP_REMOVED lines=26> */
.L_x_6495:
[----:B------:R-:W-:Y:S05]  /*36430*/  BSYNC B0 ;  /* 0x0000000000007941 */ /* 0x000fea0003800000 */
.L_x_6494:
        /* <DEDUP_REMOVED lines=13> */
.L_x_6496:
        /* <DEDUP_REMOVED lines=41> */
.L_x_6497:
        /* <DEDUP_REMOVED lines=16> */
.L_x_6498:
[----:B------:R-:W-:Y:S02]  /*368a0*/  IMAD.MOV.U32 R13, RZ, RZ, R4 ;  /* 0x000000ffff0d7224 */ /* 0x000fe400078e0004 */
[----:B------:R-:W-:Y:S01]  /*368b0*/  IMAD.MOV.U32 R12, RZ, RZ, 0x2 ;  /* 0x00000002ff0c7424 */ /* 0x000fe200078e00ff */
[----:B------:R-:W-:Y:S02]  /*368c0*/  @!P3 LEA R21, P2, R10, R14, 0x1 ;  /* 0x0000000e0a15b211 */ /* 0x000fe400078408ff */
[----:B------:R-:W-:-:S03]  /*368d0*/  LOP3.LUT P6, RZ, R19, 0x20, RZ, 0xc0, !PT ;  /* 0x0000002013ff7812 */ /* 0x000fc600078cc0ff */
[----:B------:R-:W-:Y:S01]  /*368e0*/  @!P3 IMAD.X R8, RZ, RZ, R8, P2 ;  /* 0x000000ffff08b224 */ /* 0x000fe200010e0608 */
[C---:B------:R-:W-:Y:S01]  /*368f0*/  LOP3.LUT P2, RZ, R19.reuse, 0x2, RZ, 0xc0, !PT ;  /* 0x0000000213ff7812 */ /* 0x040fe2000784c0ff */
[----:B------:R-:W-:Y:S02]  /*36900*/  @!P3 IMAD.MOV.U32 R2, RZ, RZ, R21 ;  /* 0x000000ffff02b224 */ /* 0x000fe400078e0015 */
[----:B------:R-:W-:Y:S02]  /*36910*/  @!P3 IMAD.MOV.U32 R3, RZ, RZ, R8 ;  /* 0x000000ffff03b224 */ /* 0x000fe400078e0008 */
[----:B------:R-:W0:Y:S03]  /*36920*/  S2R R8, SR_TID.X ;  /* 0x0000000000087919 */ /* 0x000e260000002100 */
        /* <DEDUP_REMOVED lines=17> */
[----:B0-----:R-:W-:-:S13]  /*36a40*/  LOP3.LUT P2, RZ, R19, 0x8, RZ, 0xc0, !PT ;  /* 0x0000000813ff7812 */ /* 0x001fda000784c0ff */
[----:B-1----:R-:W-:Y:S05]  /*36a50*/  WARPSYNC.COLLECTIVE R15, `(.L_x_6499) ;  /* 0x000000000f087348 */ /* 0x002fea0003c00000 */
[----:B------:R0:W2:Y:S02]  /*36a60*/  SHFL.IDX P6, R14, R13, R12, R11 ;  /* 0x0000000c0d0e7389 */ /* 0x0000a400000c000b */
[----:B012---:R-:W-:Y:S01]  /*36a70*/  ENDCOLLECTIVE ;  /* 0x000000000000791b */ /* 0x007fe20003800000 */
.L_x_6499:
        /* <DEDUP_REMOVED lines=12> */
.L_x_6500:
[----:B------:R-:W-:-:S04]  /*36b40*/  @!P4 LOP3.LUT R2, R5, 0x40, RZ, 0xc0, !PT ;  /* 0x000000400502c812 */ /* 0x000fc800078ec0ff */
[----:B------:R-:W-:Y:S01]  /*36b50*/  @!P4 SHF.R.U32.HI R9, RZ, 0x2, R2 ;  /* 0x00000002ff09c819 */ /* 0x000fe20000011602 */
[----:B------:R-:W-:Y:S01]  /*36b60*/  IMAD.SHL.U32 R15, R8, 0x8, RZ ;  /* 0x00000008080f7824 */ /* 0x000fe200078e00ff */
[----:B------:R-:W-:-:S04]  /*36b70*/  @!P4 LOP3.LUT R8, R6, 0x80, RZ, 0xc0, !PT ;  /* 0x000000800608c812 */ /* 0x000fc800078ec0ff */
[----:B------:R-:W-:Y:S02]  /*36b80*/  @!P4 SHF.R.U32.HI R8, RZ, 0x3, R8 ;  /* 0x00000003ff08c819 */ /* 0x000fe40000011608 */
[----:B------:R-:W-:Y:S02]  /*36b90*/  LOP3.LUT R15, R15, 0x38, RZ, 0xc0, !PT ;  /* 0x000000380f0f7812 */ /* 0x000fe400078ec0ff */
[----:B------:R-:W-:Y:S01]  /*36ba0*/  @!P4 ISETP.NE.U32.AND P3, PT, R8, RZ, PT ;  /* 0x000000ff0800c20c */ /* 0x000fe20003f65070 */
[----:B------:R-:W-:Y:S01]  /*36bb0*/  IMAD.MOV.U32 R3, RZ, RZ, R14 ;  /* 0x000000ffff037224 */ /* 0x000fe200078e000e */
[----:B------:R-:W-:-:S04]  /*36bc0*/  @!P4 ISETP.NE.U32.AND P6, PT, R9, RZ, PT ;  /* 0x000000ff0900c20c */ /* 0x000fc80003fc5070 */
        /* <DEDUP_REMOVED lines=24> */
.L_x_6501:
[----:B------:R-:W-:Y:S02]  /*36d50*/  IMAD.MOV.U32 R13, RZ, RZ, R0 ;  /* 0x000000ffff0d7224 */ /* 0x000fe400078e0000 */
[----:B------:R-:W-:-:S07]  /*36d60*/  IMAD.MOV.U32 R4, RZ, RZ, R14 ;  /* 0x000000ffff047224 */ /* 0x000fce00078e000e */
[----:B------:R-:W-:Y:S05]  /*36d70*/  WARPSYNC.COLLECTIVE R15, `(.L_x_6502) ;  /* 0x000000000f087348 */ /* 0x000fea0003c00000 */
[----:B------:R0:W1:Y:S02]  /*36d80*/  SHFL.IDX P6, R14, R13, R12, R11 ;  /* 0x0000000c0d0e7389 */ /* 0x00006400000c000b */
[----:B01----:R-:W-:Y:S01]  /*36d90*/  ENDCOLLECTIVE ;  /* 0x000000000000791b */ /* 0x003fe20003800000 */
.L_x_6502:
[----:B------:R-:W-:Y:S01]  /*36da0*/  IMAD.MOV.U32 R0, RZ, RZ, R14 ;  /* 0x000000ffff007224 */ /* 0x000fe200078e000e */
[----:B------:R-:W-:Y:S06]  /*36db0*/  BRA `(.L_x_6503) ;  /* 0xffffff9c00047947 */ /* 0x000fec000383ffff */
.L_x_6370:
[----:B0-----:R0:W2:Y:S02]  /*36dc0*/  SYNCS.PHASECHK.TRANS64.TRYWAIT P0, [R18+URZ+0x38820], R0 ;  /* 0x03882000120075a7 */ /* 0x0010a4000800017f */
[----:B--2---:R-:W-:Y:S05]  /*36dd0*/  @!P0 NANOSLEEP.SYNCS 0x989680 ;  /* 0x009896800000895d */ /* 0x004fea0003900000 */
[----:B------:R-:W2:Y:S02]  /*36de0*/  @!P0 SYNCS.PHASECHK.TRANS64 P0, [R18+URZ+0x38820], R0 ;  /* 0x03882000120085a7 */ /* 0x000ea4000800007f */
[----:B--2---:R-:W-:Y:S05]  /*36df0*/  @!P0 BRA `(.L_x_6370) ;  /* 0xfffffffc00f08947 */ /* 0x004fea000383ffff */
[----:B------:R-:W-:Y:S05]  /*36e00*/  BRA `(.L_x_6504) ;  /* 0xffffff9c00c07947 */ /* 0x000fea000383ffff */
.L_x_6374:
[----:B0-----:R0:W1:Y:S02]  /*36e10*/  SYNCS.PHASECHK.TRANS64.TRYWAIT P0, [R0+URZ+0x38860], R2 ;  /* 0x03886002000075a7 */ /* 0x001064000800017f */
[----:B-1----:R-:W-:Y:S05]  /*36e20*/  @!P0 NANOSLEEP.SYNCS 0x989680 ;  /* 0x009896800000895d */ /* 0x002fea0003900000 */
[----:B------:R-:W1:Y:S02]  /*36e30*/  @!P0 SYNCS.PHASECHK.TRANS64 P0, [R0+URZ+0x38860], R2 ;  /* 0x03886002000085a7 */ /* 0x000e64000800007f */
[----:B-1----:R-:W-:Y:S05]  /*36e40*/  @!P0 BRA `(.L_x_6374) ;  /* 0xfffffffc00f08947 */ /* 0x002fea000383ffff */
[----:B------:R-:W-:Y:S05]  /*36e50*/  BRA `(.L_x_6505) ;  /* 0xffffff9c00e47947 */ /* 0x000fea000383ffff */
.L_x_6393:
[----:B--2---:R2:W3:Y:S02]  /*36e60*/  SYNCS.PHASECHK.TRANS64.TRYWAIT P0, [R3+URZ+0x38840], R2 ;  /* 0x03884002030075a7 */ /* 0x0044e4000800017f */
[----:B---3--:R-:W-:Y:S05]  /*36e70*/  @!P0 NANOSLEEP.SYNCS 0x989680 ;  /* 0x009896800000895d */ /* 0x008fea0003900000 */
[----:B------:R-:W3:Y:S02]  /*36e80*/  @!P0 SYNCS.PHASECHK.TRANS64 P0, [R3+URZ+0x38840], R2 ;  /* 0x03884002030085a7 */ /* 0x000ee4000800007f */
[----:B---3--:R-:W-:Y:S05]  /*36e90*/  @!P0 BRA `(.L_x_6393) ;  /* 0xfffffffc00f08947 */ /* 0x008fea000383ffff */
[----:B------:R-:W-:Y:S05]  /*36ea0*/  BRA `(.L_x_6506) ;  /* 0xffffffac00147947 */ /* 0x000fea000383ffff */
.L_x_6398:
[----:B0-----:R0:W1:Y:S02]  /*36eb0*/  SYNCS.PHASECHK.TRANS64.TRYWAIT P0, [R3+URZ+0x38860], R2 ;  /* 0x03886002030075a7 */ /* 0x001064000800017f */
[----:B-1----:R-:W-:Y:S05]  /*36ec0*/  @!P0 NANOSLEEP.SYNCS 0x989680 ;  /* 0x009896800000895d */ /* 0x002fea0003900000 */
[----:B------:R-:W1:Y:S02]  /*36ed0*/  @!P0 SYNCS.PHASECHK.TRANS64 P0, [R3+URZ+0x38860], R2 ;  /* 0x03886002030085a7 */ /* 0x000e64000800007f */
[----:B-1----:R-:W-:Y:S05]  /*36ee0*/  @!P0 BRA `(.L_x_6398) ;  /* 0xfffffffc00f08947 */ /* 0x002fea000383ffff */
[----:B------:R-:W-:Y:S05]  /*36ef0*/  BRA `(.L_x_6507) ;  /* 0xffffffac00947947 */ /* 0x000fea000383ffff */
.L_x_6413:
[----:B-1----:R1:W2:Y:S02]  /*36f00*/  SYNCS.PHASECHK.TRANS64.TRYWAIT P0, [R4+URZ+0x38840], R2 ;  /* 0x03884002040075a7 */ /* 0x0022a4000800017f */
[----:B--2---:R-:W-:Y:S05]  /*36f10*/  @!P0 NANOSLEEP.SYNCS 0x989680 ;  /* 0x009896800000895d */ /* 0x004fea0003900000 */
[----:B------:R-:W2:Y:S02]  /*36f20*/  @!P0 SYNCS.PHASECHK.TRANS64 P0, [R4+URZ+0x38840], R2 ;  /* 0x03884002040085a7 */ /* 0x000ea4000800007f */
[----:B--2---:R-:W-:Y:S05]  /*36f30*/  @!P0 BRA `(.L_x_6413) ;  /* 0xfffffffc00f08947 */ /* 0x004fea000383ffff */
[----:B------:R-:W-:Y:S05]  /*36f40*/  BRA `(.L_x_6508) ;  /* 0xffffffb800707947 */ /* 0x000fea000383ffff */
.L_x_6418:
[----:B0-----:R0:W2:Y:S02]  /*36f50*/  SYNCS.PHASECHK.TRANS64.TRYWAIT P0, [R4+URZ+0x38860], R2 ;  /* 0x03886002040075a7 */ /* 0x0010a4000800017f */
[----:B--2---:R-:W-:Y:S05]  /*36f60*/  @!P0 NANOSLEEP.SYNCS 0x989680 ;  /* 0x009896800000895d */ /* 0x004fea0003900000 */
[----:B------:R-:W2:Y:S02]  /*36f70*/  @!P0 SYNCS.PHASECHK.TRANS64 P0, [R4+URZ+0x38860], R2 ;  /* 0x03886002040085a7 */ /* 0x000ea4000800007f */
[----:B--2---:R-:W-:Y:S05]  /*36f80*/  @!P0 BRA `(.L_x_6418) ;  /* 0xfffffffc00f08947 */ /* 0x004fea000383ffff */
[----:B------:R-:W-:Y:S05]  /*36f90*/  BRA `(.L_x_6509) ;  /* 0xffffffb800ec7947 */ /* 0x000fea000383ffff */
.L_x_6433:
[----:B-1----:R1:W2:Y:S02]  /*36fa0*/  SYNCS.PHASECHK.TRANS64.TRYWAIT P0, [R4+URZ+0x38840], R2 ;  /* 0x03884002040075a7 */ /* 0x0022a4000800017f */
[----:B--2---:R-:W-:Y:S05]  /*36fb0*/  @!P0 NANOSLEEP.SYNCS 0x989680 ;  /* 0x009896800000895d */ /* 0x004fea0003900000 */
[----:B------:R-:W2:Y:S02]  /*36fc0*/  @!P0 SYNCS.PHASECHK.TRANS64 P0, [R4+URZ+0x38840], R2 ;  /* 0x03884002040085a7 */ /* 0x000ea4000800007f */
[----:B--2---:R-:W-:Y:S05]  /*36fd0*/  @!P0 BRA `(.L_x_6433) ;  /* 0xfffffffc00f08947 */ /* 0x004fea000383ffff */
[----:B------:R-:W-:Y:S05]  /*36fe0*/  BRA `(.L_x_6510) ;  /* 0xffffffc400ac7947 */ /* 0x000fea000383ffff */
.L_x_6438:
[----:B0-----:R0:W2:Y:S02]  /*36ff0*/  SYNCS.PHASECHK.TRANS64.TRYWAIT P0, [R4+URZ+0x38860], R2 ;  /* 0x03886002040075a7 */ /* 0x0010a4000800017f */
[----:B--2---:R-:W-:Y:S05]  /*37000*/  @!P0 NANOSLEEP.SYNCS 0x989680 ;  /* 0x009896800000895d */ /* 0x004fea0003900000 */
[----:B------:R-:W2:Y:S02]  /*37010*/  @!P0 SYNCS.PHASECHK.TRANS64 P0, [R4+URZ+0x38860], R2 ;  /* 0x03886002040085a7 */ /* 0x000ea4000800007f */
[----:B--2---:R-:W-:Y:S05]  /*37020*/  @!P0 BRA `(.L_x_6438) ;  /* 0xfffffffc00f08947 */ /* 0x004fea000383ffff */
[----:B------:R-:W-:Y:S05]  /*37030*/  BRA `(.L_x_6511) ;  /* 0xffffffc8002c7947 */ /* 0x000fea000383ffff */
.L_x_6454:
[----:B-1----:R-:W2:Y:S01]  /*37040*/  LDL R3, [R1+0x440] ;  /* 0x0004400001037983 */ /* 0x002ea20000100800 */
[----:B------:R-:W-:Y:S01]  /*37050*/  BSSY B0, `(.L_x_6512) ;  /* 0x0000008000007945 */ /* 0x000fe20003800000 */
[----:B------:R-:W-:Y:S02]  /*37060*/  IMAD.MOV.U32 R12, RZ, RZ, RZ ;  /* 0x000000ffff0c7224 */ /* 0x000fe400078e00ff */
[----:B------:R-:W-:Y:S02]  /*37070*/  IMAD.MOV.U32 R11, RZ, RZ, 0x1f ;  /* 0x0000001fff0b7424 */ /* 0x000fe400078e00ff */
[----:B------:R-:W-:Y:S02]  /*37080*/  IMAD.MOV.U32 R15, RZ, RZ, -0x1 ;  /* 0xffffffffff0f7424 */ /* 0x000fe400078e00ff */
[----:B--2---:R-:W-:-:S07]  /*37090*/  IMAD.MOV.U32 R13, RZ, RZ, R3 ;  /* 0x000000ffff0d7224 */ /* 0x004fce00078e0003 */
[----:B0-----:R-:W-:Y:S05]  /*370a0*/  WARPSYNC.COLLECTIVE R15, `(.L_x_6513) ;  /* 0x000000000f087348 */ /* 0x001fea0003c00000 */
[----:B------:R1:W2:Y:S02]  /*370b0*/  SHFL.IDX P6, R14, R13, R12, R11 ;  /* 0x0000000c0d0e7389 */ /* 0x0002a400000c000b */
[----:B012---:R-:W-:Y:S01]  /*370c0*/  ENDCOLLECTIVE ;  /* 0x000000000000791b */ /* 0x007fe20003800000 */
.L_x_6513:
[----:B------:R-:W-:Y:S05]  /*370d0*/  BSYNC B0 ;  /* 0x0000000000007941 */ /* 0x000fea0003800000 */
.L_x_6512:
        /* <DEDUP_REMOVED lines=9> */
.L_x_6514:
        /* <DEDUP_REMOVED lines=25> */
.L_x_6515:
        /* <DEDUP_REMOVED lines=8> */
.L_x_6516:
        /* <DEDUP_REMOVED lines=8> */
.L_x_6517:
        /* <DEDUP_REMOVED lines=8> */
.L_x_6518:
        /* <DEDUP_REMOVED lines=8> */
.L_x_6519:
        /* <DEDUP_REMOVED lines=9> */
.L_x_6520:
[----:B------:R-:W-:Y:S01]  /*37590*/  IMAD.MOV.U32 R10, RZ, RZ, R14 ;  /* 0x000000ffff0a7224 */ /* 0x000fe200078e000e */
[----:B------:R-:W-:Y:S06]  /*375a0*/  BRA `(.L_x_6521) ;  /* 0xffffffd000687947 */ /* 0x000fec000383ffff */
.L_x_6457:
        /* <DEDUP_REMOVED lines=8> */
.L_x_6523:
[----:B------:R-:W-:Y:S05]  /*37630*/  BSYNC B0 ;  /* 0x0000000000007941 */ /* 0x000fea0003800000 */
.L_x_6522:
        /* <DEDUP_REMOVED lines=10> */
.L_x_6524:
        /* <DEDUP_REMOVED lines=8> */
.L_x_6525:
        /* <DEDUP_REMOVED lines=8> */
.L_x_6526:
        /* <DEDUP_REMOVED lines=8> */
.L_x_6527:
        /* <DEDUP_REMOVED lines=9> */
.L_x_6528:
[----:B------:R-:W-:Y:S01]  /*378f0*/  IMAD.MOV.U32 R10, RZ, RZ, R14 ;  /* 0x000000ffff0a7224 */ /* 0x000fe200078e000e */
[----:B------:R-:W-:Y:S06]  /*37900*/  BRA `(.L_x_6529) ;  /* 0xffffffd0003c7947 */ /* 0x000fec000383ffff */
.L_x_6459:
[----:B------:R-:W-:Y:S01]  /*37910*/  BSSY B0, `(.L_x_6530) ;  /* 0x0000006000007945 */ /* 0x000fe20003800000 */
[----:B------:R-:W-:Y:S01]  /*37920*/  PLOP3.LUT P6, PT, P6, PT, PT, 0x8, 0x0 ;  /* 0x000000000000781c */ /* 0x000fe200037ce170 */
[----:B------:R-:W-:-:S12]  /*37930*/  IMAD.MOV.U32 R15, RZ, RZ, -0x1 ;  /* 0xffffffffff0f7424 */ /* 0x000fd800078e00ff */
[----:B0-----:R-:W-:Y:S05]  /*37940*/  WARPSYNC.COLLECTIVE R15, `(.L_x_6531) ;  /* 0x000000000f087348 */ /* 0x001fea0003c00000 */
[----:B------:R-:W-:Y:S01]  /*37950*/  VOTE.ANY R14, PT, P6 ;  /* 0x00000000000e7806 */ /* 0x000fe200030e0100 */
[----:B0-----:R-:W-:Y:S06]  /*37960*/  ENDCOLLECTIVE ;  /* 0x000000000000791b */ /* 0x001fec0003800000 */
.L_x_6531:
[----:B------:R-:W-:Y:S05]  /*37970*/  BSYNC B0 ;  /* 0x0000000000007941 */ /* 0x000fea0003800000 */
.L_x_6530:
        /* <DEDUP_REMOVED lines=10> */
.L_x_6532:
[----:B------:R-:W-:Y:S02]  /*37a20*/  IMAD.MOV.U32 R13, RZ, RZ, R7 ;  /* 0x000000ffff0d7224 */ /* 0x000fe400078e0007 */
[----:B------:R-:W-:-:S07]  /*37a30*/  IMAD.MOV.U32 R4, RZ, RZ, R14 ;  /* 0x000000ffff047224 */ /* 0x000fce00078e000e */
[----:B------:R-:W-:Y:S05]  /*37a40*/  WARPSYNC.COLLECTIVE R15, `(.L_x_6533) ;  /* 0x000000000f087348 */ /* 0x000fea0003c00000 */
[----:B------:R0:W1:Y:S02]  /*37a50*/  SHFL.IDX P6, R14, R13, R12, R11 ;  /* 0x0000000c0d0e7389 */ /* 0x00006400000c000b */
[----:B01----:R-:W-:Y:S01]  /*37a60*/  ENDCOLLECTIVE ;  /* 0x000000000000791b */ /* 0x003fe20003800000 */
.L_x_6533:
[----:B------:R-:W-:Y:S02]  /*37a70*/  IMAD.MOV.U32 R7, RZ, RZ, R14 ;  /* 0x000000ffff077224 */ /* 0x000fe400078e000e */
[----:B------:R-:W-:-:S05]  /*37a80*/  IMAD.IADD R5, R9, 0x1, R16 ;  /* 0x0000000109057824 */ /* 0x000fca00078e0210 */
[----:B------:R1:W-:Y:S01]  /*37a90*/  STL [R1+0x44c], R5 ;  /* 0x00044c0501007387 */ /* 0x0003e20000100800 */
[----:B------:R-:W-:Y:S05]  /*37aa0*/  BRA `(.L_x_6534) ;  /* 0xffffffd0001c7947 */ /* 0x000fea000383ffff */
.L_x_6461:
[----:B------:R-:W-:Y:S01]  /*37ab0*/  BSSY B0, `(.L_x_6535) ;  /* 0x0000008000007945 */ /* 0x000fe20003800000 */
[----:B------:R-:W-:Y:S02]  /*37ac0*/  IMAD.MOV.U32 R13, RZ, RZ, R2 ;  /* 0x000000ffff0d7224 */ /* 0x000fe400078e0002 */
[----:B------:R-:W-:Y:S02]  /*37ad0*/  IMAD.MOV.U32 R12, RZ, RZ, R9 ;  /* 0x000000ffff0c7224 */ /* 0x000fe400078e0009 */
[----:B------:R-:W-:Y:S02]  /*37ae0*/  IMAD.MOV.U32 R11, RZ, RZ, 0x1f ;  /* 0x0000001fff0b7424 */ /* 0x000fe400078e00ff */
[----:B------:R-:W-:-:S07]  /*37af0*/  IMAD.MOV.U32 R15, RZ, RZ, -0x1 ;  /* 0xffffffffff0f7424 */ /* 0x000fce00078e00ff */
[----:B01----:R-:W-:Y:S05]  /*37b00*/  WARPSYNC.COLLECTIVE R15, `(.L_x_6536) ;  /* 0x000000000f087348 */ /* 0x003fea0003c00000 */
[----:B------:R2:W3:Y:S02]  /*37b10*/  SHFL.IDX P6, R14, R13, R12, R11 ;  /* 0x0000000c0d0e7389 */ /* 0x0004e400000c000b */
[----:B0123--:R-:W-:Y:S01]  /*37b20*/  ENDCOLLECTIVE ;  /* 0x000000000000791b */ /* 0x00ffe20003800000 */
.L_x_6536:
[----:B------:R-:W-:Y:S05]  /*37b30*/  BSYNC B0 ;  /* 0x0000000000007941 */ /* 0x000fea0003800000 */
.L_x_6535:
[----:B------:R-:W-:Y:S01]  /*37b40*/  IMAD.MOV.U32 R2, RZ, RZ, R14 ;  /* 0x000000ffff027224 */ /* 0x000fe200078e000e */
[----:B------:R-:W-:Y:S06]  /*37b50*/  BRA `(.L_x_6537) ;  /* 0xffffffd000087947 */ /* 0x000fec000383ffff */
.L_x_6467:
[----:B0-----:R0:W1:Y:S02]  /*37b60*/  SYNCS.PHASECHK.TRANS64.TRYWAIT P0, [R9+URZ+0x38820], R0 ;  /* 0x03882000090075a7 */ /* 0x001064000800017f */
[----:B-1----:R-:W-:Y:S05]  /*37b70*/  @!P0 NANOSLEEP.SYNCS 0x989680 ;  /* 0x009896800000895d */ /* 0x002fea0003900000 */
[----:B------:R-:W1:Y:S02]  /*37b80*/  @!P0 SYNCS.PHASECHK.TRANS64 P0, [R9+URZ+0x38820], R0 ;  /* 0x03882000090085a7 */ /* 0x000e64000800007f */
[----:B-1----:R-:W-:Y:S05]  /*37b90*/  @!P0 BRA `(.L_x_6467) ;  /* 0xfffffffc00f08947 */ /* 0x002fea000383ffff */
[----:B------:R-:W-:Y:S05]  /*37ba0*/  BRA `(.L_x_6538) ;  /* 0xffffffd800a87947 */ /* 0x000fea000383ffff */
.L_x_6468:
        /* <DEDUP_REMOVED lines=11> */
.L_x_6540:
[----:B------:R-:W-:Y:S05]  /*37c60*/  BSYNC B0 ;  /* 0x0000000000007941 */ /* 0x000fea0003800000 */
.L_x_6539:
[----:B------:R-:W-:Y:S05]  /*37c70*/  BRA `(.L_x_6541) ;  /* 0xffffffd800907947 */ /* 0x000fea000383ffff */
.L_x_6471:
[----:B------:R-:W-:Y:S01]  /*37c80*/  BSSY B1, `(.L_x_6542) ;  /* 0x0000006000017945 */ /* 0x000fe20003800000 */
[----:B------:R-:W-:-:S07]  /*37c90*/  IMAD.MOV.U32 R15, RZ, RZ, -0x1 ;  /* 0xffffffffff0f7424 */ /* 0x000fce00078e00ff */
[----:B0-----:R-:W-:Y:S05]  /*37ca0*/  WARPSYNC.COLLECTIVE R15, `(.L_x_6543) ;  /* 0x000000000f0c7348 */ /* 0x001fea0003c00000 */
[----:B------:R-:W-:Y:S02]  /*37cb0*/  ELECT P6, UR62, PT ;  /* 0x00000000003e782f */ /* 0x000fe400038c0000 */
[----:B------:R-:W-:Y:S01]  /*37cc0*/  MOV R14, UR62 ;  /* 0x0000003e000e7c02 */ /* 0x000fe20008000f00 */
[----:B0-----:R-:W-:Y:S10]  /*37cd0*/  ENDCOLLECTIVE ;  /* 0x000000000000791b */ /* 0x001ff40003800000 */
.L_x_6543:
[----:B------:R-:W-:Y:S05]  /*37ce0*/  BSYNC B1 ;  /* 0x0000000000017941 */ /* 0x000fea0003800000 */
.L_x_6542:
[----:B------:R-:W-:Y:S05]  /*37cf0*/  BRA `(.L_x_6544) ;  /* 0xffffffd800887947 */ /* 0x000fea000383ffff */
.L_x_6472:
[----:B0-----:R0:W1:Y:S02]  /*37d00*/  SYNCS.PHASECHK.TRANS64.TRYWAIT P0, [R5+URZ], R4 ;  /* 0x00000004050075a7 */ /* 0x001064000800017f */
[----:B-1----:R-:W-:Y:S05]  /*37d10*/  @!P0 NANOSLEEP.SYNCS 0x989680 ;  /* 0x009896800000895d */ /* 0x002fea0003900000 */
[----:B------:R-:W1:Y:S02]  /*37d20*/  @!P0 SYNCS.PHASECHK.TRANS64 P0, [R5+URZ], R4 ;  /* 0x00000004050085a7 */ /* 0x000e64000800007f */
[----:B-1----:R-:W-:Y:S05]  /*37d30*/  @!P0 BRA `(.L_x_6472) ;  /* 0xfffffffc00f08947 */ /* 0x002fea000383ffff */
[----:B------:R-:W-:Y:S05]  /*37d40*/  BRA `(.L_x_6545) ;  /* 0xffffffd800b07947 */ /* 0x000fea000383ffff */
.L_x_6473:
[----:B0-----:R0:W1:Y:S02]  /*37d50*/  SYNCS.PHASECHK.TRANS64.TRYWAIT P0, [R7+URZ], R2 ;  /* 0x00000002070075a7 */ /* 0x001064000800017f */
[----:B-1----:R-:W-:Y:S05]  /*37d60*/  @!P0 NANOSLEEP.SYNCS 0x989680 ;  /* 0x009896800000895d */ /* 0x002fea0003900000 */
[----:B------:R-:W1:Y:S02]  /*37d70*/  @!P0 SYNCS.PHASECHK.TRANS64 P0, [R7+URZ], R2 ;  /* 0x00000002070085a7 */ /* 0x000e64000800007f */
[----:B-1----:R-:W-:Y:S05]  /*37d80*/  @!P0 BRA `(.L_x_6473) ;  /* 0xfffffffc00f08947 */ /* 0x002fea000383ffff */
[----:B------:R-:W-:Y:S05]  /*37d90*/  BRA `(.L_x_6546) ;  /* 0xffffffd800b07947 */ /* 0x000fea000383ffff */
.L_x_6474:
[----:B-1----:R1:W2:Y:S02]  /*37da0*/  SYNCS.PHASECHK.TRANS64.TRYWAIT P0, [R5+URZ], R4 ;  /* 0x00000004050075a7 */ /* 0x0022a4000800017f */
[----:B--2---:R-:W-:Y:S05]  /*37db0*/  @!P0 NANOSLEEP.SYNCS 0x989680 ;  /* 0x009896800000895d */ /* 0x004fea0003900000 */
[----:B------:R-:W2:Y:S02]  /*37dc0*/  @!P0 SYNCS.PHASECHK.TRANS64 P0, [R5+URZ], R4 ;  /* 0x00000004050085a7 */ /* 0x000ea4000800007f */
[----:B--2---:R-:W-:Y:S05]  /*37dd0*/  @!P0 BRA `(.L_x_6474) ;  /* 0xfffffffc00f08947 */ /* 0x004fea000383ffff */
[----:B------:R-:W-:Y:S05]  /*37de0*/  BRA `(.L_x_6547) ;  /* 0xffffffd800a47947 */ /* 0x000fea000383ffff */
        .type           $_ZN7cutlass13device_kernelIN5flash11enable_sm90INS1_16FlashAttnFwdSm90INS1_25CollectiveMainloopFwdSm90ILi2EN4cute5tupleIJNS5_1CILi1EEES8_S8_EEENS6_IJNS7_ILi64EEESA_SA_EEELi512ENS_10bfloat16_tEfNS_4arch4Sm90ELb0ELb1ELb1ELb1ELb0ELb0ELb1ELb0ELb0ELb1ELb1ELb0EEENS1_21CollectiveEpilogueFwdINS6_IJSA_NS7_ILi512EEESA_EEES9_SC_SE_Li256ELb1ELb1ELb1ELb0EEENS1_36VarlenDynamicPersistentTileSchedulerILi64ELi64ELi256ELi128ELb1ELb1ELb1ELb1ELb0ELb1EEEEEEEEEvNT_6ParamsE$_ZZN5flash25CollectiveMainloopFwdSm90ILi2EN4cute5tupleIJNS1_1CILi1EEES4_S4_EEENS2_IJNS3_ILi64EEES6_S6_EEELi512EN7cutlass10bfloat16_tEfNS8_4arch4Sm90ELb0ELb1ELb1ELb1ELb0ELb0ELb1ELb0ELb0ELb1ELb1ELb0EE3mmaINS_16FlashAttnFwdSm90ISC_NS_21CollectiveEpilogueFwdINS2_IJS6_NS3_ILi512EEES6_EEES5_S9_SB_Li256ELb1ELb1ELb1ELb0EEENS_36VarlenDynamicPersistentTileSchedulerILi64ELi64ELi256ELi128ELb1ELb1ELb1ELb1ELb0ELb1EEEE13SharedStorageENS1_6TensorINS1_11ArrayEngineIfLm128EEENS1_6LayoutINS2_IJNS2_IJNS3_ILi2EEESR_NS3_ILi32EEEEEES4_S4_EEENS2_IJNS2_IJS4_SR_NS3_ILi4EEEEEENS3_ILi0EEESX_EEEEEEENS_7SoftmaxILi2ELi0EEEEEbRKNSC_6ParamsENS8_25PipelineTmaAsyncNoClusterILi2ENS8_16PipelineTmaAsyncILi2EEEEES19_RNS8_13PipelineStateILj2EEERT0_RT1_iRiRKNS_16SeqlenInfoQKNewKILb1ELb0EEENS2_IJiiiiEEERT_ENKUliT_T0_T1_E_clIZSD_ISM_S10_S12_EbS15_S19_S19_S1C_S1E_S1G_iS1H_S1L_S1M_S1O_EUlRS1P_iE1_NS3_ILb0EEENS3_ILb1EEEEEDaiS1P_S1Q_S1R_,@function
        .size           $_ZN7cutlass13device_kernelIN5flash11enable_sm90INS1_16FlashAttnFwdSm90INS1_25CollectiveMainloopFwdSm90ILi2EN4cute5tupleIJNS5_1CILi1EEES8_S8_EEENS6_IJNS7_ILi64EEESA_SA_EEELi512ENS_10bfloat16_tEfNS_4arch4Sm90ELb0ELb1ELb1ELb1ELb0ELb0ELb1ELb0ELb0ELb1ELb1ELb0EEENS1_21CollectiveEpilogueFwdINS6_IJSA_NS7_ILi512EEESA_EEES9_SC_SE_Li256ELb1ELb1ELb1ELb0EEENS1_36VarlenDynamicPersistentTileSchedulerILi64ELi64ELi256ELi128ELb1ELb1ELb1ELb1ELb0ELb1EEEEEEEEEvNT_6ParamsE$_ZZN5flash25CollectiveMainloopFwdSm90ILi2EN4cute5tupleIJNS1_1CILi1EEES4_S4_EEENS2_IJNS3_ILi64EEES6_S6_EEELi512EN7cutlass10bfloat16_tEfNS8_4arch4Sm90ELb0ELb1ELb1ELb1ELb0ELb0ELb1ELb0ELb0ELb1ELb1ELb0EE3mmaINS_16FlashAttnFwdSm90ISC_NS_21CollectiveEpilogueFwdINS2_IJS6_NS3_ILi512EEES6_EEES5_S9_SB_Li256ELb1ELb1ELb1ELb0EEENS_36VarlenDynamicPersistentTileSchedulerILi64ELi64ELi256ELi128ELb1ELb1ELb1ELb1ELb0ELb1EEEE13SharedStorageENS1_6TensorINS1_11ArrayEngineIfLm128EEENS1_6LayoutINS2_IJNS2_IJNS3_ILi2EEESR_NS3_ILi32EEEEEES4_S4_EEENS2_IJNS2_IJS4_SR_NS3_ILi4EEEEEENS3_ILi0EEESX_EEEEEEENS_7SoftmaxILi2ELi0EEEEEbRKNSC_6ParamsENS8_25PipelineTmaAsyncNoClusterILi2ENS8_16PipelineTmaAsyncILi2EEEEES19_RNS8_13PipelineStateILj2EEERT0_RT1_iRiRKNS_16SeqlenInfoQKNewKILb1ELb0EEENS2_IJiiiiEEERT_ENKUliT_T0_T1_E_clIZSD_ISM_S10_S12_EbS15_S19_S19_S1C_S1E_S1G_iS1H_S1L_S1M_S1O_EUlRS1P_iE1_NS3_ILb0EEENS3_ILb1EEEEEDaiS1P_S1Q_S1R_,(.L_x_15178 - $_ZN7cutlass13device_kernelIN5flash11enable_sm90INS1_16FlashAttnFwdSm90INS1_25CollectiveMainloopFwdSm90ILi2EN4cute5tupleIJNS5_1CILi1EEES8_S8_EEENS6_IJNS7_ILi64EEESA_SA_EEELi512ENS_10bfloat16_tEfNS_4arch4Sm90ELb0ELb1ELb1ELb1ELb0ELb0ELb1ELb0ELb0ELb1ELb1ELb0EEENS1_21CollectiveEpilogueFwdINS6_IJSA_NS7_ILi512EEESA_EEES9_SC_SE_Li256ELb1ELb1ELb1ELb0EEENS1_36VarlenDynamicPersistentTileSchedulerILi64ELi64ELi256ELi128ELb1ELb1ELb1ELb1ELb0ELb1EEEEEEEEEvNT_6ParamsE$_ZZN5flash25CollectiveMainloopFwdSm90ILi2EN4cute5tupleIJNS1_1CILi1EEES4_S4_EEENS2_IJNS3_ILi64EEES6_S6_EEELi512EN7cutlass10bfloat16_tEfNS8_4arch4Sm90ELb0ELb1ELb1ELb1ELb0ELb0ELb1ELb0ELb0ELb1ELb1ELb0EE3mmaINS_16FlashAttnFwdSm90ISC_NS_21CollectiveEpilogueFwdINS2_IJS6_NS3_ILi512EEES6_EEES5_S9_SB_Li256ELb1ELb1ELb1ELb0EEENS_36VarlenDynamicPersistentTileSchedulerILi64ELi64ELi256ELi128ELb1ELb1ELb1ELb1ELb0ELb1EEEE13SharedStorageENS1_6TensorINS1_11ArrayEngineIfLm128EEENS1_6LayoutINS2_IJNS2_IJNS3_ILi2EEESR_NS3_ILi32EEEEEES4_S4_EEENS2_IJNS2_IJS4_SR_NS3_ILi4EEEEEENS3_ILi0EEESX_EEEEEEENS_7SoftmaxILi2ELi0EEEEEbRKNSC_6ParamsENS8_25PipelineTmaAsyncNoClusterILi2ENS8_16PipelineTmaAsyncILi2EEEEES19_RNS8_13PipelineStateILj2EEERT0_RT1_iRiRKNS_16SeqlenInfoQKNewKILb1ELb0EEENS2_IJiiiiEEERT_ENKUliT_T0_T1_E_clIZSD_ISM_S10_S12_EbS15_S19_S19_S1C_S1E_S1G_iS1H_S1L_S1M_S1O_EUlRS1P_iE1_NS3_ILb0EEENS3_ILb1EEEEEDaiS1P_S1Q_S1R_)
$_ZN7cutlass13device_kernelIN5flash11enable_sm90INS1_16FlashAttnFwdSm90INS1_25CollectiveMainloopFwdSm90ILi2EN4cute5tupleIJNS5_1CILi1EEES8_S8_EEENS6_IJNS7_ILi64EEESA_SA_EEELi512ENS_10bfloat16_tEfNS_4arch4Sm90ELb0ELb1ELb1ELb1ELb0ELb0ELb1ELb0ELb0ELb1ELb1ELb0EEENS1_21CollectiveEpilogueFwdINS6_IJSA_NS7_ILi512EEESA_EEES9_SC_SE_Li256ELb1ELb1ELb1ELb0EEENS1_36VarlenDynamicPersistentTileSchedulerILi64ELi64ELi256ELi128ELb1ELb1ELb1ELb1ELb0ELb1EEEEEEEEEvNT_6ParamsE$_ZZN5flash25CollectiveMainloopFwdSm90ILi2EN4cute5tupleIJNS1_1CILi1EEES4_S4_EEENS2_IJNS3_ILi64EEES6_S6_EEELi512EN7cutlass10bfloat16_tEfNS8_4arch4Sm90ELb0ELb1ELb1ELb1ELb0ELb0ELb1ELb0ELb0ELb1ELb1ELb0EE3mmaINS_16FlashAttnFwdSm90ISC_NS_21CollectiveEpilogueFwdINS2_IJS6_NS3_ILi512EEES6_EEES5_S9_SB_Li256ELb1ELb1ELb1ELb0EEENS_36VarlenDynamicPersistentTileSchedulerILi64ELi64ELi256ELi128ELb1ELb1ELb1ELb1ELb0ELb1EEEE13SharedStorageENS1_6TensorINS1_11ArrayEngineIfLm128EEENS1_6LayoutINS2_IJNS2_IJNS3_ILi2EEESR_NS3_ILi32EEEEEES4_S4_EEENS2_IJNS2_IJS4_SR_NS3_ILi4EEEEEENS3_ILi0EEESX_EEEEEEENS_7SoftmaxILi2ELi0EEEEEbRKNSC_6ParamsENS8_25PipelineTmaAsyncNoClusterILi2ENS8_16PipelineTmaAsyncILi2EEEEES19_RNS8_13PipelineStateILj2EEERT0_RT1_iRiRKNS_16SeqlenInfoQKNewKILb1ELb0EEENS2_IJiiiiEEERT_ENKUliT_T0_T1_E_clIZSD_ISM_S10_S12_EbS15_S19_S19_S1C_S1E_S1G_iS1H_S1L_S1M_S1O_EUlRS1P_iE1_NS3_ILb0EEENS3_ILb1EEEEEDaiS1P_S1Q_S1R_:
        /* <DEDUP_REMOVED lines=48> */
.L_x_6549:
[----:B------:R-:W-:Y:S05]  /*380f0*/  BSYNC B3 ;  /* 0x0000000000037941 */ /* 0x000fea0003800000 */
.L_x_6548:
        /* <DEDUP_REMOVED lines=17> */
.L_x_6551:
[----:B------:R-:W-:Y:S05]  /*38210*/  BSYNC B3 ;  /* 0x0000000000037941 */ /* 0x000fea0003800000 */
.L_x_6550:
        /* <DEDUP_REMOVED lines=10> */
.L_x_6553:
[----:B------:R-:W-:Y:S05]  /*382c0*/  BSYNC B3 ;  /* 0x0000000000037941 */ /* 0x000fea0003800000 */
.L_x_6552:
        /* <DEDUP_REMOVED lines=15> */
[----:B----4-:R-:W-:Y:S04]  /*383c0*/  ST.E desc[UR4][R20.64], RZ ;  /* 0x000000ff14007985 */ /* 0x010fe8000c101904 */
[----:B------:R-:W3:Y:S01]  /*383d0*/  LD.E.64 R24, desc[UR6][R56.64] ;  /* 0x0000000638187980 */ /* 0x000ee2000c101b00 */
[----:B--2---:R-:W-:Y:S01]  /*383e0*/  IMAD R10, R9, 0x200, R10 ;  /* 0x00000200090a7824 */ /* 0x004fe200078e020a */
[----:B------:R-:W-:Y:S01]  /*383f0*/  R2UR UR7, R11 ;  /* 0x000000000b0772ca */ /* 0x000fe200000e0000 */
[----:B------:R-:W-:Y:S01]  /*38400*/  IMAD.MOV.U32 R9, RZ, RZ, 0x1 ;  /* 0x00000001ff097424 */ /* 0x000fe200078e00ff */
[----:B------:R-:W-:Y:S02]  /*38410*/  R2UR UR8, R4 ;  /* 0x00000000040872ca */ /* 0x000fe400000e0000 */
[----:B------:R-:W-:-:S02]  /*38420*/  R2UR UR6, R10 ;  /* 0x000000000a0672ca */ /* 0x000fc400000e0000 */
[C---:B------:R-:W-:Y:S02]  /*38430*/  R2UR UR9, R5.reuse ;  /* 0x00000000050972ca */ /* 0x040fe400000e0000 */
[----:B------:R-:W-:Y:S02]  /*38440*/  R2UR UR10, R4 ;  /* 0x00000000040a72ca */ /* 0x000fe400000e0000 */
[----:B------:R-:W-:Y:S02]  /*38450*/  R2UR UR11, R5 ;  /* 0x00000000050b72ca */ /* 0x000fe400000e0000 */
[----:B---3--:R-:W-:Y:S02]  /*38460*/  R2UR UR4, R24 ;  /* 0x00000000180472ca */ /* 0x008fe400000e0000 */
[----:B------:R-:W-:Y:S02]  /*38470*/  R2UR UR5, R25 ;  /* 0x00000000190572ca */ /* 0x000fe400000e0000 */
[----:B------:R-:W-:-:S11]  /*38480*/  WARPGROUP.ARRIVE ;  /* 0x00000000000079c5 */ /* 0x000fd60000000000 */
[----:B------:R-:W-:Y:S03]  /*38490*/  HGMMA.64x64x16.F32.BF16 R24, gdesc[UR4], RZ, !UPT, gsb0 ;  /* 0x00e00000041879f0 */ /* 0x000fe6000c0018ff */
        /* <DEDUP_REMOVED lines=36> */
[----:B------:R-:W-:Y:S01]  /*386e0*/  R2UR UR7, R11 ;  /* 0x000000000b0772ca */ /* 0x000fe200000e0000 */
[----:B------:R-:W-:Y:S01]  /*386f0*/  WARPGROUP.ARRIVE ;  /* 0x00000000000079c5 */ /* 0x000fe20000000000 */
[----:B------:R-:W-:-:S02]  /*38700*/  R2UR UR8, R4 ;  /* 0x00000000040872ca */ /* 0x000fc400000e0000 */
        /* <DEDUP_REMOVED lines=11> */
[----:B0-----:R-:W3:-:S12]  /*387c0*/  LDL.64 R20, [R12] ;  /* 0x000000000c147983 */ /* 0x001ed80000100a00 */
        /* <DEDUP_REMOVED lines=12> */
.L_x_6556:
[----:B------:R-:W-:Y:S05]  /*38890*/  BSYNC B3 ;  /* 0x0000000000037941 */ /* 0x000fea0003800000 */
.L_x_6555:
        /* <DEDUP_REMOVED lines=17> */
.L_x_6558:
[----:B------:R-:W-:Y:S05]  /*389b0*/  BSYNC B3 ;  /* 0x0000000000037941 */ /* 0x000fea0003800000 */
.L_x_6557:
        /* <DEDUP_REMOVED lines=10> */
.L_x_6560:
[----:B------:R-:W-:Y:S05]  /*38a60*/  BSYNC B3 ;  /* 0x0000000000037941 */ /* 0x000fea0003800000 */
.L_x_6559:
        /* <DEDUP_REMOVED lines=338> */
[C---:B------:R-:W-:Y:S02]  /*39f90*/  R2UR UR9, R5.reuse ;  /* 0x00000000050972ca */ /* 0x040fe400000e0000 */
[----:B------:R-:W-:Y:S01]  /*39fa0*/  R2UR UR10, R4 ;  /* 0x00000000040a72ca */ /* 0x000fe200000e0000 */
[----:B------:R-:W-:Y:S01]  /*39fb0*/  IMAD.IADD R60, R60, 0x1, R61 ;  /* 0x000000013c3c7824 */ /* 0x000fe200078e023d */
[----:B------:R-:W-:-:S04]  /*39fc0*/  R2UR UR11, R5 ;  /* 0x00000000050b72ca */ /* 0x000fc800000e0000 */
[----:B------:R-:W-:-:S05]  /*39fd0*/  LOP3.LUT R61, R60, 0xa06, RZ, 0xc0, !PT ;  /* 0x00000a063c3d7812 */ /* 0x000fca00078ec0ff */
[----:B------:R-:W-:-:S05]  /*39fe0*/  IMAD.IADD R60, R10, 0x1, R61 ;  /* 0x000000010a3c7824 */ /* 0x000fca00078e023d */
[----:B------:R-:W-:Y:S01]  /*39ff0*/  R2UR UR6, R60 ;  /* 0x000000003c0672ca */ /* 0x000fe200000e0000 */
[----:B--2---:R-:W-:Y:S01]  /*3a000*/  IMAD.IADD R58, R61, 0x1, R58 ;  /* 0x000000013d3a7824 */ /* 0x004fe200078e023a */
[----:B------:R-:W-:Y:S01]  /*3a010*/  R2UR UR5, R59 ;  /* 0x000000003b0572ca */ /* 0x000fe200000e0000 */
        /* <DEDUP_REMOVED lines=199> */
[----:B------:R-:W-:Y:S01]  /*3ac90*/  R2UR UR7, R11 ;  /* 0x000000000b0772ca */ /* 0x000fe200000e0000 */
[----:B------:R-:W-:Y:S01]  /*3aca0*/  IMAD.MOV.U32 R59, RZ, RZ, 0x1000 ;  /* 0x00001000ff3b7424 */ /* 0x000fe200078e00ff */
[----:B------:R-:W-:Y:S01]  /*3acb0*/  WARPGROUP.ARRIVE ;  /* 0x00000000000079c5 */ /* 0x000fe20000000000 */
        /* <DEDUP_REMOVED lines=9> */
[----:B--2---:R-:W-:Y:S01]  /*3ad50*/  IMAD.IADD R56, R59, 0x1, R56 ;  /* 0x000000013b387824 */ /* 0x004fe200078e0238 */
[----:B------:R-:W-:-:S04]  /*3ad60*/  R2UR UR5, R57 ;  /* 0x00000000390572ca */ /* 0x000fc800000e0000 */
[----:B------:R-:W-:-:S13]  /*3ad70*/  R2UR UR4, R56 ;  /* 0x00000000380472ca */ /* 0x000fda00000e0000 */
[----:B------:R-:W-:Y:S03]  /*3ad80*/  HGMMA.64x64x16.F32.BF16 R24, gdesc[UR4], R24, gsb0 ;  /* 0x00e00000041879f0 */ /* 0x000fe60008001818 */
[----:B------:R-:W-:Y:S02]  /*3ad90*/  WARPGROUP.DEPBAR.LE gsb0, 0x0 ;  /* 0x00008000000079c5 */ /* 0x000fe40000010000 */
[----:B------:R0:W-:Y:S04]  /*3ada0*/  ST.E desc[UR8][R20.64], R9 ;  /* 0x0000000914007985 */ /* 0x0001e8000c101908 */
[----:B------:R-:W2:Y:S04]  /*3adb0*/  @!P1 LDL.64 R10, [R12] ;  /* 0x000000000c0a9983 */ /* 0x000ea80000100a00 */
[----:B0-----:R-:W3:Y:S01]  /*3adc0*/  @!P1 LDL.64 R20, [R12+0x18] ;  /* 0x000018000c149983 */ /* 0x001ee20000100a00 */
[----:B------:R-:W-:-:S02]  /*3add0*/  @!P1 R2UR UR4, R4 ;  /* 0x00000000040492ca */ /* 0x000fc400000e0000 */
[C---:B------:R-:W-:Y:S02]  /*3ade0*/  @!P1 R2UR UR5, R5.reuse ;  /* 0x00000000050592ca */ /* 0x040fe400000e0000 */
[----:B------:R-:W-:Y:S02]  /*3adf0*/  @!P1 R2UR UR6, R4 ;  /* 0x00000000040692ca */ /* 0x000fe400000e0000 */
[----:B------:R-:W-:-:S13]  /*3ae00*/  @!P1 R2UR UR7, R5 ;  /* 0x00000000050792ca */ /* 0x000fda00000e0000 */
[----:B--2---:R-:W2:Y:S04]  /*3ae10*/  @!P1 LD.E R10, desc[UR6][R10.64] ;  /* 0x000000060a0a9980 */ /* 0x004ea8000c101900 */
[----:B---3--:R-:W3:Y:S02]  /*3ae20*/  @!P1 LD.E.64 R20, desc[UR4][R20.64+0x30] ;  /* 0x0000300414149980 */ /* 0x008ee4000c101b00 */
[----:B---3--:R-:W-:-:S05]  /*3ae30*/  @!P1 MOV R57, R20 ;  /* 0x0000001400399202 */ /* 0x008fca0000000f00 */
[----:B--2---:R-:W-:-:S05]  /*3ae40*/  @!P1 IMAD R56, R10, 0x8, R57 ;  /* 0x000000080a389824 */ /* 0x004fca00078e0239 */
[----:B------:R-:W-:-:S04]  /*3ae50*/  @!P1 PRMT R56, RZ, 0x654, R56 ;  /* 0x00000654ff389816 */ /* 0x000fc80000000038 */
[----:B------:R0:W-:Y:S01]  /*3ae60*/  @!P1 SYNCS.ARRIVE.TRANS64.RED.A1T0 RZ, [R56+URZ], RZ ;  /* 0x000000ff38ff99a7 */ /* 0x0001e2000810043f */
[----:B------:R-:W2:Y:S01]  /*3ae70*/  LDL.64 R10, [R12+0x68] ;  /* 0x000068000c0a7983 */ /* 0x000ea20000100a00 */
[----:B------:R-:W-:Y:S02]  /*3ae80*/  R2UR UR4, R4 ;  /* 0x00000000040472ca */ /* 0x000fe400000e0000 */
[----:B------:R-:W-:-:S13]  /*3ae90*/  R2UR UR5, R5 ;  /* 0x00000000050572ca */ /* 0x000fda00000e0000 */
[----:B--2---:R-:W0:Y:S01]  /*3aea0*/  LD.E.64 R10, desc[UR4][R10.64] ;  /* 0x000000040a0a7980 */ /* 0x004e22000c101b00 */
[----:B------:R-:W-:Y:S02]  /*3aeb0*/  R2UR UR4, R4 ;  /* 0x00000000040472ca */ /* 0x000fe400000e0000 */
[----:B------:R-:W-:-:S13]  /*3aec0*/  R2UR UR5, R5 ;  /* 0x00000000050572ca */ /* 0x000fda00000e0000 */
[----:B------:R-:W2:Y:S01]  /*3aed0*/  LD.E R9, desc[UR4][R14.64+0x24] ;  /* 0x000024040e097980 */ /* 0x000ea2000c101900 */
        /* <DEDUP_REMOVED lines=9> */
[----:B------:R-:W-:-:S05]  /*3af70*/  R2UR UR13, R5 ;  /* 0x00000000050d72ca */ /* 0x000fca00000e0000 */
[----:B------:R-:W3:Y:S04]  /*3af80*/  LD.E R57, desc[UR10][R14.64+0xc] ;  /* 0x00000c0a0e397980 */ /* 0x000ee8000c101900 */
[----:B------:R-:W4:Y:S04]  /*3af90*/  LD.E R58, desc[UR8][R14.64+0x10] ;  /* 0x000010080e3a7980 */ /* 0x000f28000c101900 */
[----:B------:R-:W4:Y:S04]  /*3afa0*/  LD.E R59, desc[UR12][R14.64+0x14] ;  /* 0x0000140c0e3b7980 */ /* 0x000f28000c101900 */
[----:B0-----:R-:W3:Y:S01]  /*3afb0*/  LD.E R56, desc[UR4][R10.64] ;  /* 0x000000040a387980 */ /* 0x001ee2000c101900 */
[----:B------:R-:W-:-:S02]  /*3afc0*/  R2UR UR4, R4 ;  /* 0x00000000040472ca */ /* 0x000fc400000e0000 */
[----:B------:R-:W-:Y:S01]  /*3afd0*/  R2UR UR5, R5 ;  /* 0x00000000050572ca */ /* 0x000fe200000e0000 */
[----:B------:R-:W4:-:S12]  /*3afe0*/  LD.E R10, desc[UR14][R14.64+0x18] ;  /* 0x0000180e0e0a7980 */ /* 0x000f18000c101900 */
[----:B------:R-:W4:Y:S01]  /*3aff0*/  LD.E R65, desc[UR4][R14.64] ;  /* 0x000000040e417980 */ /* 0x000f22000c101900 */
[----:B------:R-:W-:Y:S02]  /*3b000*/  R2UR UR4, R4 ;  /* 0x00000000040472ca */ /* 0x000fe400000e0000 */
[----:B------:R-:W-:Y:S02]  /*3b010*/  R2UR UR5, R5 ;  /* 0x00000000050572ca */ /* 0x000fe400000e0000 */
[----:B--2---:R-:W-:Y:S01]  /*3b020*/  ISETP.NE.AND P2, PT, R9, 0x1, PT ;  /* 0x000000010900780c */ /* 0x004fe20003f45270 */
[----:B------:R-:W-:-:S10]  /*3b030*/  IMAD.MOV.U32 R9, RZ, RZ, R7 ;  /* 0x000000ffff097224 */ /* 0x000fd400078e0007 */
[----:B------:R-:W2:Y:S02]  /*3b040*/  LD.E R66, desc[UR4][R8.64] ;  /* 0x0000000408427980 */ /* 0x000ea4000c101900 */
[C---:B------:R-:W-:Y:S02]  /*3b050*/  @P2 R2UR UR4, R4.reuse ;  /* 0x00000000040422ca */ /* 0x040fe400000e0000 */
[C---:B------:R-:W-:Y:S02]  /*3b060*/  @P2 R2UR UR5, R5.reuse ;  /* 0x00000000050522ca */ /* 0x040fe400000e0000 */
[----:B------:R-:W-:Y:S02]  /*3b070*/  @P2 R2UR UR6, R4 ;  /* 0x00000000040622ca */ /* 0x000fe400000e0000 */
[----:B------:R-:W-:-:S09]  /*3b080*/  @P2 R2UR UR7, R5 ;  /* 0x00000000050722ca */ /* 0x000fd200000e0000 */
[----:B------:R-:W2:Y:S04]  /*3b090*/  @P2 LD.E R67, desc[UR4][R14.64+0x28] ;  /* 0x000028040e432980 */ /* 0x000ea8000c101900 */
[----:B------:R-:W2:Y:S01]  /*3b0a0*/  @P2 LD.E R63, desc[UR6][R14.64+0x2c] ;  /* 0x00002c060e3f2980 */ /* 0x000ea2000c101900 */
[C---:B------:R-:W-:Y:S02]  /*3b0b0*/  R2UR UR4, R4.reuse ;  /* 0x00000000040472ca */ /* 0x040fe400000e0000 */
[C---:B------:R-:W-:Y:S02]  /*3b0c0*/  R2UR UR5, R5.reuse ;  /* 0x00000000050572ca */ /* 0x040fe400000e0000 */
[----:B------:R-:W-:Y:S02]  /*3b0d0*/  R2UR UR6, R4 ;  /* 0x00000000040672ca */ /* 0x000fe400000e0000 */
[----:B------:R-:W-:-:S09]  /*3b0e0*/  R2UR UR7, R5 ;  /* 0x00000000050772ca */ /* 0x000fd200000e0000 */
[----:B------:R-:W2:Y:S04]  /*3b0f0*/  LD.E R8, desc[UR4][R14.64+0x8] ;  /* 0x000008040e087980 */ /* 0x000ea8000c101900 */
[----:B------:R-:W2:Y:S01]  /*3b100*/  LD.E R9, desc[UR6][R14.64+0x4] ;  /* 0x000004060e097980 */ /* 0x000ea2000c101900 */
[----:B------:R-:W-:Y:S01]  /*3b110*/  BSSY B3, `(.L_x_6562) ;  /* 0x000008a000037945 */ /* 0x000fe20003800000 */
[-C--:B---3--:R-:W-:Y:S01]  /*3b120*/  FMUL.FTZ R62, R36, R56.reuse ;  /* 0x00000038243e7220 */ /* 0x088fe20000410000 */
[-C--:B------:R-:W-:Y:S01]  /*3b130*/  FMUL.FTZ R60, R25, R56.reuse ;  /* 0x00000038193c7220 */ /* 0x080fe20000410000 */
[-C--:B------:R-:W-:Y:S01]  /*3b140*/  FMUL.FTZ R25, R34, R56.reuse ;  /* 0x0000003822197220 */ /* 0x080fe20000410000 */
[-C--:B------:R-:W-:Y:S01]  /*3b150*/  FMUL.FTZ R20, R27, R56.reuse ;  /* 0x000000381b147220 */ /* 0x080fe20000410000 */
[----:B------:R-:W-:Y:S01]  /*3b160*/  FMUL.FTZ R27, R38, R56 ;  /* 0x00000038261b7220 */ /* 0x000fe20000410000 */
[----:B----4-:R-:W-:-:S04]  /*3b170*/  SHF.R.S32.HI R36, RZ, 0x1f, R65 ;  /* 0x0000001fff247819 */ /* 0x010fc80000011441 */
[----:B------:R-:W-:-:S04]  /*3b180*/  LEA.HI R34, R36, R65, RZ, 0x7 ;  /* 0x0000004124227211 */ /* 0x000fc800078f38ff */
[----:B------:R-:W-:Y:S01]  /*3b190*/  LOP3.LUT R38, R34, 0xffffff80, RZ, 0xc0, !PT ;  /* 0xffffff8022267812 */ /* 0x000fe200078ec0ff */
[----:B------:R-:W-:-:S04]  /*3b1a0*/  FMUL.FTZ R64, R37, R56 ;  /* 0x0000003825407220 */ /* 0x000fc80000410000 */
[----:B------:R-:W-:Y:S02]  /*3b1b0*/  IMAD.IADD R38, R65, 0x1, -R38 ;  /* 0x0000000141267824 */ /* 0x000fe400078e0a26 */
[-C--:B------:R-:W-:Y:S01]  /*3b1c0*/  FMUL.FTZ R61, R29, R56.reuse ;  /* 0x000000381d3d7220 */ /* 0x080fe20000410000 */
[----:B------:R-:W-:Y:S02]  /*3b1d0*/  LEA.HI R36, R36, R65, RZ, 0x2 ;  /* 0x0000004124247211 */ /* 0x000fe400078f10ff */
[----:B------:R-:W-:Y:S01]  /*3b1e0*/  SHF.R.S32.HI R37, RZ, 0x1f, R38 ;  /* 0x0000001fff257819 */ /* 0x000fe20000011426 */
[-C--:B------:R-:W-:Y:S01]  /*3b1f0*/  FMUL.FTZ R21, R30, R56.reuse ;  /* 0x000000381e157220 */ /* 0x080fe20000410000 */
[-C--:B------:R-:W-:Y:S01]  /*3b200*/  FMUL.FTZ R29, R39, R56.reuse ;  /* 0x00000038271d7220 */ /* 0x080fe20000410000 */
[-C--:B------:R-:W-:Y:S01]  /*3b210*/  FMUL.FTZ R11, R24, R56.reuse ;  /* 0x00000038180b7220 */ /* 0x080fe20000410000 */
[----:B------:R-:W-:Y:S01]  /*3b220*/  FMUL.FTZ R30, R32, R56 ;  /* 0x00000038201e7220 */ /* 0x000fe20000410000 */
[----:B------:R-:W-:Y:S01]  /*3b230*/  LEA.HI R39, R37, R38, RZ, 0x2 ;  /* 0x0000002625277211 */ /* 0x000fe200078f10ff */
[-C--:B------:R-:W-:Y:S01]  /*3b240*/  FMUL.FTZ R24, R31, R56.reuse ;  /* 0x000000381f187220 */ /* 0x080fe20000410000 */
[-C--:B------:R-:W-:Y:S01]  /*3b250*/  FMUL.FTZ R32, R33, R56.reuse ;  /* 0x0000003821207220 */ /* 0x080fe20000410000 */
[-C--:B------:R-:W-:Y:S01]  /*3b260*/  FMUL.FTZ R31, R42, R56.reuse ;  /* 0x000000382a1f7220 */ /* 0x080fe20000410000 */
[-C--:B------:R-:W-:Y:S01]  /*3b270*/  FMUL.FTZ R33, R43, R56.reuse ;  /* 0x000000382b217220 */ /* 0x080fe20000410000 */
[----:B------:R-:W-:Y:S01]  /*3b280*/  LOP3.LUT R36, R36, 0xfffffffc, RZ, 0xc0, !PT ;  /* 0xfffffffc24247812 */ /* 0x000fe200078ec0ff */
[-C--:B------:R-:W-:Y:S01]  /*3b290*/  FMUL.FTZ R42, R44, R56.reuse ;  /* 0x000000382c2a7220 */ /* 0x080fe20000410000 */
[----:B------:R-:W-:Y:S01]  /*3b2a0*/  FMUL.FTZ R43, R45, R56 ;  /* 0x000000382d2b7220 */ /* 0x000fe20000410000 */
[----:B------:R-:W-:-:S02]  /*3b2b0*/  SHF.R.S32.HI R44, RZ, 0x2, R39 ;  /* 0x00000002ff2c7819 */ /* 0x000fc40000011427 */
[----:B------:R-:W-:Y:S01]  /*3b2c0*/  SHF.R.S32.HI R45, RZ, 0x1f, R39 ;  /* 0x0000001fff2d7819 */ /* 0x000fe20000011427 */
[----:B------:R-:W-:Y:S01]  /*3b2d0*/  IMAD.IADD R65, R65, 0x1, -R36 ;  /* 0x0000000141417824 */ /* 0x000fe200078e0a24 */
[----:B------:R-:W-:Y:S02]  /*3b2e0*/  LEA.HI R37, R37, R38, RZ, 0x5 ;  /* 0x0000002625257211 */ /* 0x000fe400078f28ff */
[----:B------:R-:W-:Y:S01]  /*3b2f0*/  LEA.HI R45, R45, R44, RZ, 0x3 ;  /* 0x0000002c2d2d7211 */ /* 0x000fe200078f18ff */
[-C--:B------:R-:W-:Y:S01]  /*3b300*/  FMUL.FTZ R7, R26, R56.reuse ;  /* 0x000000381a077220 */ /* 0x080fe20000410000 */
[----:B------:R-:W-:Y:S02]  /*3b310*/  SHF.R.S32.HI R37, RZ, 0x5, R37 ;  /* 0x00000005ff257819 */ /* 0x000fe40000011425 */
[----:B------:R-:W-:Y:S02]  /*3b320*/  LEA.HI R36, R65, R65, RZ, 0x1 ;  /* 0x0000004141247211 */ /* 0x000fe400078f08ff */
[----:B------:R-:W-:Y:S01]  /*3b330*/  LOP3.LUT R45, R45, 0xfffffff8, RZ, 0xc0, !PT ;  /* 0xfffffff82d2d7812 */ /* 0x000fe200078ec0ff */
[-C--:B------:R-:W-:Y:S01]  /*3b340*/  FMUL.FTZ R26, R35, R56.reuse ;  /* 0x00000038231a7220 */ /* 0x080fe20000410000 */
[----:B------:R-:W-:Y:S01]  /*3b350*/  FMUL.FTZ R35, R46, R56 ;  /* 0x000000382e237220 */ /* 0x000fe20000410000 */
[----:B------:R-:W-:Y:S01]  /*3b360*/  LOP3.LUT R46, R36, 0x1ffffffe, RZ, 0xc0, !PT ;  /* 0x1ffffffe242e7812 */ /* 0x000fe200078ec0ff */
[----:B--2---:R-:W-:-:S02]  /*3b370*/  IMAD R66, R66, 0x4, R37 ;  /* 0x0000000442427824 */ /* 0x004fc400078e0225 */
[----:B------:R-:W-:Y:S02]  /*3b380*/  IMAD.IADD R45, R44, 0x1, -R45 ;  /* 0x000000012c2d7824 */ /* 0x000fe400078e0a2d */
[----:B------:R-:W-:Y:S02]  /*3b390*/  IMAD.IADD R46, R65, 0x1, -R46 ;  /* 0x00000001412e7824 */ /* 0x000fe400078e0a2e */
[----:B------:R-:W-:Y:S02]  /*3b3a0*/  IMAD.U32 R45, R66, 0x10, R45 ;  /* 0x00000010422d7824 */ /* 0x000fe400078e002d */
[----:B------:R-:W-:Y:S02]  /*3b3b0*/  FMUL.FTZ R36, R50, R56 ;  /* 0x0000003832247220 */ /* 0x000fe40000410000 */
[----:B------:R-:W-:-:S04]  /*3b3c0*/  IMAD R50, R46, 0x8, R45 ;  /* 0x000000082e327824 */ /* 0x000fc800078e022d */
[----:B------:R-:W-:-:S04]  /*3b3d0*/  @P2 IMAD.HI.U32 R44, R50, R67, RZ ;  /* 0x00000043322c2227 */ /* 0x000fc800078e00ff */
[-C--:B------:R-:W-:Y:S01]  /*3b3e0*/  FMUL.FTZ R49, R49, R56.reuse ;  /* 0x0000003831317220 */ /* 0x080fe20000410000 */
[----:B------:R-:W-:Y:S02]  /*3b3f0*/  LOP3.LUT R39, R39, 0x7ffffffc, RZ, 0xc0, !PT ;  /* 0x7ffffffc27277812 */ /* 0x000fe400078ec0ff */
[----:B------:R-:W-:Y:S01]  /*3b400*/  @P2 SHF.R.U32.HI R50, RZ, R63, R44 ;  /* 0x0000003fff322219 */ /* 0x000fe2000001162c */
[----:B------:R-:W-:Y:S01]  /*3b410*/  IMAD.SHL.U32 R66, R0, 0x40, RZ ;  /* 0x0000004000427824 */ /* 0x000fe200078e00ff */
[----:B------:R0:W1:Y:S03]  /*3b420*/  MUFU.TANH R68, R49 ;  /* 0x0000003100447308 */ /* 0x0000660000002400 */
[----:B------:R-:W2:Y:S01]  /*3b430*/  SHFL.IDX PT, R45, R50, RZ, 0x1c1f ;  /* 0x001c1fff322d7589 */ /* 0x000ea200000e0000 */
[-C--:B------:R-:W-:Y:S01]  /*3b440*/  FMUL.FTZ R28, R28, R56.reuse ;  /* 0x000000381c1c7220 */ /* 0x080fe20000410000 */
[-C--:B------:R-:W-:Y:S01]  /*3b450*/  FMUL.FTZ R40, R40, R56.reuse ;  /* 0x0000003828287220 */ /* 0x080fe20000410000 */
[-C--:B------:R-:W-:Y:S01]  /*3b460*/  FMUL.FTZ R41, R41, R56.reuse ;  /* 0x0000003829297220 */ /* 0x080fe20000410000 */
[----:B0-----:R-:W-:Y:S01]  /*3b470*/  IMAD.IADD R49, R38, 0x1, -R39 ;  /* 0x0000000126317824 */ /* 0x001fe200078e0a27 */
[----:B------:R-:W-:Y:S01]  /*3b480*/  IADD3 R38, -R66, 0x1, RZ ;  /* 0x0000000142267810 */ /* 0x000fe20007ffe1ff */
[-C--:B------:R-:W-:Y:S01]  /*3b490*/  FMUL.FTZ R34, R47, R56.reuse ;  /* 0x000000382f227220 */ /* 0x080fe20000410000 */
[-C--:B------:R-:W-:Y:S01]  /*3b4a0*/  FMUL.FTZ R37, R51, R56.reuse ;  /* 0x0000003833257220 */ /* 0x080fe20000410000 */
[-C--:B------:R-:W-:Y:S01]  /*3b4b0*/  FMUL.FTZ R53, R53, R56.reuse ;  /* 0x0000003835357220 */ /* 0x080fe20000410000 */
[-C--:B------:R-:W-:Y:S01]  /*3b4c0*/  FMUL.FTZ R54, R54, R56.reuse ;  /* 0x0000003836367220 */ /* 0x080fe20000410000 */
[-C--:B------:R-:W-:Y:S01]  /*3b4d0*/  FMUL.FTZ R55, R55, R56.reuse ;  /* 0x0000003837377220 */ /* 0x080fe20000410000 */
[----:B------:R-:W-:Y:S01]  /*3b4e0*/  IMAD R38, R49, -0x2, R38 ;  /* 0xfffffffe31267824 */ /* 0x000fe200078e0226 */
[----:B------:R-:W-:Y:S01]  /*3b4f0*/  ISETP.GE.AND P3, PT, R10, 0x1, PT ;  /* 0x000000010a00780c */ /* 0x000fe20003f66270 */
[----:B------:R-:W0:Y:S01]  /*3b500*/  MUFU.TANH R11, R11 ;  /* 0x0000000b000b7308 */ /* 0x000e220000002400 */
[----:B------:R-:W-:-:S02]  /*3b510*/  FMUL.FTZ R52, R52, R56 ;  /* 0x0000003834347220 */ /* 0x000fc40000410000 */
[----:B------:R-:W-:Y:S02]  /*3b520*/  IADD3 R39, -R9, R38, R8 ;  /* 0x0000002609277210 */ /* 0x000fe40007ffe108 */
[----:B------:R-:W-:-:S03]  /*3b530*/  LOP3.LUT R38, RZ, R57, RZ, 0x33, !PT ;  /* 0x00000039ff267212 */ /* 0x000fc600078e33ff */
[----:B------:R-:W3:Y:S01]  /*3b540*/  MUFU.TANH R60, R60 ;  /* 0x0000003c003c7308 */ /* 0x000ee20000002400 */
[----:B------:R-:W-:-:S07]  /*3b550*/  FMUL.FTZ R48, R48, R56 ;  /* 0x0000003830307220 */ /* 0x000fce0000410000 */
        /* <DEDUP_REMOVED lines=27> */
[----:B------:R-:W-:-:S02]  /*3b710*/  IMAD.IADD R58, R39, 0x1, R58 ;  /* 0x00000001273a7824 */ /* 0x000fc400078e023a */
[----:B------:R-:W-:-:S05]  /*3b720*/  IMAD.IADD R59, R59, 0x1, -R66 ;  /* 0x000000013b3b7824 */ /* 0x000fca00078e0a42 */
[----:B------:R1:W0:Y:S01]  /*3b730*/  MUFU.TANH R46, R52 ;  /* 0x00000034002e7308 */ /* 0x0002220000002400 */
[----:B--2---:R-:W-:Y:S02]  /*3b740*/  IMAD.IADD R51, R58, 0x1, R45 ;  /* 0x000000013a337824 */ /* 0x004fe400078e022d */
[----:B-1----:R-:W-:-:S05]  /*3b750*/  IMAD.IADD R52, R39, 0x1, R38 ;  /* 0x0000000127347824 */ /* 0x002fca00078e0226 */
[----:B------:R1:W2:Y:S02]  /*3b760*/  MUFU.TANH R47, R48 ;  /* 0x00000030002f7308 */ /* 0x0002a40000002400 */
[----:B-1----:R-:W-:Y:S01]  /*3b770*/  IMAD.IADD R48, R52, 0x1, R45 ;  /* 0x0000000134307824 */ /* 0x002fe200078e022d */
[----:B0--34-:R-:W-:Y:S06]  /*3b780*/  @!P3 BRA `(.L_x_6563) ;  /* 0x000000000088b947 */ /* 0x019fec0003800000 */
        /* <DEDUP_REMOVED lines=12> */
[----:B------:R-:W3:Y:S04]  /*3b850*/  LD.E R38, desc[UR4][R14.64+0x1c] ;  /* 0x00001c040e267980 */ /* 0x000ee8000c101900 */
[----:B------:R-:W4:Y:S01]  /*3b860*/  LD.E R45, desc[UR6][R14.64+0x20] ;  /* 0x000020060e2d7980 */ /* 0x000f22000c101900 */
[----:B---3--:R-:W-:-:S05]  /*3b870*/  IMAD.HI.U32 R38, R39, R38, RZ ;  /* 0x0000002627267227 */ /* 0x008fca00078e00ff */
[----:B----4-:R-:W-:-:S07]  /*3b880*/  SHF.R.U32.HI R39, RZ, R45, R38 ;  /* 0x0000002dff277219 */ /* 0x010fce0000011626 */
.L_x_6567:
[----:B------:R-:W-:Y:S05]  /*3b890*/  BSYNC B5 ;  /* 0x0000000000057941 */ /* 0x000fea0003800000 */
.L_x_6566:
[----:B------:R-:W-:Y:S01]  /*3b8a0*/  LOP3.LUT R39, RZ, R39, RZ, 0x33, !PT ;  /* 0x00000027ff277212 */ /* 0x000fe200078e33ff */
[----:B------:R-:W-:Y:S06]  /*3b8b0*/  BRA `(.L_x_6568) ;  /* 0x0000000000287947 */ /* 0x000fec0003800000 */
.L_x_6565:
[----:B------:R-:W-:-:S13]  /*3b8c0*/  ISETP.NE.AND P2, PT, R10, 0x1, PT ;  /* 0x000000010a00780c */ /* 0x000fda0003f45270 */
        /* <DEDUP_REMOVED lines=9> */
.L_x_6568:
[----:B------:R-:W-:Y:S05]  /*3b960*/  BSYNC B4 ;  /* 0x0000000000047941 */ /* 0x000fea0003800000 */
.L_x_6564:
[----:B------:R-:W-:-:S04]  /*3b970*/  IMAD R38, R10, R39, -R66 ;  /* 0x000000270a267224 */ /* 0x000fc800078e0a42 */
[----:B------:R-:W-:-:S05]  /*3b980*/  IMAD R39, R49, -0x2, R38 ;  /* 0xfffffffe31277824 */ /* 0x000fca00078e0226 */
[----:B------:R-:W-:Y:S02]  /*3b990*/  VIMNMX R48, R48, R39, !PT ;  /* 0x0000002730307248 */ /* 0x000fe40007fe0100 */
[----:B------:R-:W-:-:S07]  /*3b9a0*/  VIADDMNMX R51, R39, R10, R51, PT ;  /* 0x0000000a27337246 */ /* 0x000fce0003800133 */
.L_x_6563:
[----:B------:R-:W-:Y:S05]  /*3b9b0*/  BSYNC B3 ;  /* 0x0000000000037941 */ /* 0x000fea0003800000 */
.L_x_6562:
        /* <DEDUP_REMOVED lines=8> */
[C---:B------:R-:W-:Y:S02]  /*3ba40*/  ISETP.LT.OR P5, PT, R51.reuse, 0x2, P5 ;  /* 0x000000023300780c */ /* 0x040fe40002fa1670 */
[----:B------:R-:W-:Y:S02]  /*3ba50*/  ISETP.GT.AND P4, PT, R48, 0x9, !P6 ;  /* 0x000000093000780c */ /* 0x000fe40007784270 */
[----:B------:R-:W-:Y:S02]  /*3ba60*/  FSEL R60, R60, -INF , !P5 ;  /* 0xff8000003c3c7808 */ /* 0x000fe40006800000 */
        /* <DEDUP_REMOVED lines=47> */
[----:B--2---:R-:W-:Y:S02]  /*3bd60*/  FSEL R44, R47, -INF , !P4 ;  /* 0xff8000002f2c7808 */ /* 0x004fe40006000000 */
        /* <DEDUP_REMOVED lines=39> */
.L_x_6574:
[----:B------:R-:W-:Y:S05]  /*3bfe0*/  BSYNC B5 ;  /* 0x0000000000057941 */ /* 0x000fea0003800000 */
.L_x_6573:
[----:B------:R-:W-:Y:S01]  /*3bff0*/  LOP3.LUT R9, RZ, R9, RZ, 0x33, !PT ;  /* 0x00000009ff097212 */ /* 0x000fe200078e33ff */
[----:B------:R-:W-:Y:S06]  /*3c000*/  BRA `(.L_x_6575) ;  /* 0x0000000000287947 */ /* 0x000fec0003800000 */
.L_x_6572:
        /* <DEDUP_REMOVED lines=10> */
.L_x_6575:
[----:B------:R-:W-:Y:S05]  /*3c0b0*/  BSYNC B4 ;  /* 0x0000000000047941 */ /* 0x000fea0003800000 */
.L_x_6571:
[----:B------:R-:W-:-:S04]  /*3c0c0*/  IMAD R8, R10, R9, -R66 ;  /* 0x000000090a087224 */ /* 0x000fc800078e0a42 */
[----:B------:R-:W-:-:S05]  /*3c0d0*/  IMAD R8, R49, -0x2, R8 ;  /* 0xfffffffe31087824 */ /* 0x000fca00078e0208 */
[----:B------:R-:W-:Y:S02]  /*3c0e0*/  VIADDMNMX R51, R8, R10, R51, PT ;  /* 0x0000000a08337246 */ /* 0x000fe40003800133 */
[----:B------:R-:W-:-:S07]  /*3c0f0*/  VIMNMX R53, R53, R8, !PT ;  /* 0x0000000835357248 */ /* 0x000fce0007fe0100 */
.L_x_6570:
[----:B------:R-:W-:Y:S05]  /*3c100*/  BSYNC B3 ;  /* 0x0000000000037941 */ /* 0x000fea0003800000 */
.L_x_6569:
        /* <DEDUP_REMOVED lines=122> */
[----:B------:R-:W-:Y:S02]  /*3c8b0*/  FMUL.FTZ R51, R20, R11 ;  /* 0x0000000b14337220 */ /* 0x000fe40000410000 */
        /* <DEDUP_REMOVED lines=26> */
.L_x_6577:
[----:B------:R-:W-:Y:S05]  /*3ca60*/  BSYNC B3 ;  /* 0x0000000000037941 */ /* 0x000fea0003800000 */
.L_x_6576:
        /* <DEDUP_REMOVED lines=13> */
.L_x_6579:
[----:B------:R-:W-:Y:S05]  /*3cb40*/  BSYNC B3 ;  /* 0x0000000000037941 */ /* 0x000fea0003800000 */
.L_x_6578:
[----:B------:R-:W0:Y:S01]  /*3cb50*/  LDL.64 R6, [R12+0x70] ;  /* 0x000070000c067983 */ /* 0x000e220000100a00 */
[C---:B------:R-:W-:Y:S02]  /*3cb60*/  R2UR UR4, R4.reuse ;  /* 0x00000000040472ca */ /* 0x040fe400000e0000 */
[C---:B------:R-:W-:Y:S02]  /*3cb70*/  R2UR UR5, R5.reuse ;  /* 0x00000000050572ca */ /* 0x040fe400000e0000 */
[C---:B------:R-:W-:Y:S02]  /*3cb80*/  R2UR UR6, R4.reuse ;  /* 0x00000000040672ca */ /* 0x040fe400000e0000 */
[C---:B------:R-:W-:Y:S02]  /*3cb90*/  R2UR UR7, R5.reuse ;  /* 0x00000000050772ca */ /* 0x040fe400000e0000 */
[----:B------:R-:W-:Y:S02]  /*3cba0*/  R2UR UR8, R4 ;  /* 0x00000000040872ca */ /* 0x000fe400000e0000 */
[----:B------:R-:W-:-:S05]  /*3cbb0*/  R2UR UR9, R5 ;  /* 0x00000000050972ca */ /* 0x000fca00000e0000 */
[----:B0-----:R-:W2:Y:S04]  /*3cbc0*/  LD.E R8, desc[UR4][R6.64] ;  /* 0x0000000406087980 */ /* 0x001ea8000c101900 */
        /* <DEDUP_REMOVED lines=15> */
[-CC-:B------:R-:W-:Y:S01]  /*3ccc0*/  FFMA.FTZ R49, R49, R9.reuse, -R14.reuse ;  /* 0x0000000931317223 */ /* 0x180fe2000001080e */
[----:B------:R-:W5:Y:S01]  /*3ccd0*/  MUFU.EX2 R47, R47 ;  /* 0x0000002f002f7308 */ /* 0x000f620000000800 */
[-CC-:B------:R-:W-:Y:S01]  /*3cce0*/  FFMA.FTZ R50, R50, R9.reuse, -R14.reuse ;  /* 0x0000000932327223 */ /* 0x180fe2000001080e */
[-C--:B------:R-:W-:Y:S01]  /*3ccf0*/  FFMA.FTZ R24, R24, R9.reuse, -R14 ;  /* 0x0000000918187223 */ /* 0x080fe2000001080e */
[-C--:B------:R-:W-:Y:S01]  /*3cd00*/  FFMA.FTZ R30, R30, R9.reuse, -R10 ;  /* 0x000000091e1e7223 */ /* 0x080fe2000001080a */
[-C--:B------:R-:W-:Y:S01]  /*3cd10*/  FFMA.FTZ R8, R25, R9.reuse, -R14 ;  /* 0x0000000919087223 */ /* 0x080fe2000001080e */
        /* <DEDUP_REMOVED lines=10> */
[-C--:B------:R-:W-:Y:S01]  /*3cdc0*/  FFMA.FTZ R46, R46, R9.reuse, -R10 ;  /* 0x000000092e2e7223 */ /* 0x080fe2000001080a */
[----:B------:R-:W1:Y:S01]  /*3cdd0*/  MUFU.EX2 R60, R60 ;  /* 0x0000003c003c7308 */ /* 0x000e620000000800 */
[-C--:B------:R-:W-:Y:S01]  /*3cde0*/  FFMA.FTZ R26, R26, R9.reuse, -R14 ;  /* 0x000000091a1a7223 */ /* 0x080fe2000001080e */
[-C--:B------:R-:W-:Y:S01]  /*3cdf0*/  FFMA.FTZ R10, R48, R9.reuse, -R10 ;  /* 0x00000009300a7223 */ /* 0x080fe2000001080a */
        /* <DEDUP_REMOVED lines=11> */
[----:B-----5:R-:W-:Y:S01]  /*3ceb0*/  FADD.FTZ R15, R47, R20 ;  /* 0x000000142f0f7221 */ /* 0x020fe20000010000 */
[----:B0-----:R-:W-:Y:S01]  /*3cec0*/  FADD.FTZ R14, R52, R21 ;  /* 0x00000015340e7221 */ /* 0x001fe20000010000 */
[----:B------:R-:W-:Y:S02]  /*3ced0*/  MUFU.EX2 R28, R28 ;  /* 0x0000001c001c7308 */ /* 0x000fe40000000800 */
[----:B-1----:R-:W-:-:S06]  /*3cee0*/  FADD.FTZ R15, R60, R15 ;  /* 0x0000000f3c0f7221 */ /* 0x002fcc0000010000 */
[----:B------:R-:W0:Y:S01]  /*3cef0*/  MUFU.EX2 R50, R50 ;  /* 0x0000003200327308 */ /* 0x000e220000000800 */
[----:B--2---:R-:W-:-:S07]  /*3cf00*/  FADD.FTZ R21, R49, R14 ;  /* 0x0000000e31157221 */ /* 0x004fce0000010000 */
[----:B------:R-:W-:Y:S08]  /*3cf10*/  MUFU.EX2 R61, R61 ;  /* 0x0000003d003d7308 */ /* 0x000ff00000000800 */
[----:B------:R-:W1:Y:S01]  /*3cf20*/  MUFU.EX2 R171, R24 ;  /* 0x0000001800ab7308 */ /* 0x000e620000000800 */
[----:B0-----:R-:W-:-:S07]  /*3cf30*/  FADD.FTZ R14, R50, R21 ;  /* 0x00000015320e7221 */ /* 0x001fce0000010000 */
[----:B------:R-:W0:Y:S08]  /*3cf40*/  MUFU.EX2 R30, R30 ;  /* 0x0000001e001e7308 */ /* 0x000e300000000800 */
[----:B------:R-:W2:Y:S01]  /*3cf50*/  MUFU.EX2 R173, R8 ;  /* 0x0000000800ad7308 */ /* 0x000ea20000000800 */
[----:B-1----:R-:W-:-:S07]  /*3cf60*/  FADD.FTZ R14, R171, R14 ;  /* 0x0000000eab0e7221 */ /* 0x002fce0000010000 */
[----:B------:R-:W1:Y:S08]  /*3cf70*/  MUFU.EX2 R25, R32 ;  /* 0x0000002000197308 */ /* 0x000e700000000800 */
[----:B------:R-:W3:Y:S08]  /*3cf80*/  MUFU.EX2 R26, R26 ;  /* 0x0000001a001a7308 */ /* 0x000ef00000000800 */
[----:B------:R4:W-:Y:S08]  /*3cf90*/  MUFU.EX2 R27, R10 ;  /* 0x0000000a001b7308 */ /* 0x0009f00000000800 */
[----:B------:R-:W5:Y:S01]  /*3cfa0*/  MUFU.EX2 R38, R38 ;  /* 0x0000002600267308 */ /* 0x000f620000000800 */
[----:B----4-:R-:W-:-:S04]  /*3cfb0*/  FADD.FTZ R10, R28, R15 ;  /* 0x0000000f1c0a7221 */ /* 0x010fc80000010000 */
[----:B------:R-:W-:-:S03]  /*3cfc0*/  FADD.FTZ R15, R61, R10 ;  /* 0x0000000a3d0f7221 */ /* 0x000fc60000010000 */
[----:B------:R-:W4:Y:S01]  /*3cfd0*/  MUFU.EX2 R175, R11 ;  /* 0x0000000b00af7308 */ /* 0x000f220000000800 */
[----:B0-----:R-:W-:Y:S01]  /*3cfe0*/  FADD.FTZ R10, R30, R15 ;  /* 0x0000000f1e0a7221 */ /* 0x001fe20000010000 */
[----:B--2---:R-:W-:-:S03]  /*3cff0*/  FADD.FTZ R15, R173, R14 ;  /* 0x0000000ead0f7221 */ /* 0x004fc60000010000 */
[----:B-1----:R-:W-:Y:S01]  /*3d000*/  FADD.FTZ R21, R25, R10 ;  /* 0x0000000a19157221 */ /* 0x002fe20000010000 */
[----:B---3--:R-:W-:Y:S02]  /*3d010*/  FADD.FTZ R8, R26, R15 ;  /* 0x0000000f1a087221 */ /* 0x008fe40000010000 */
[----:B------:R-:W0:Y:S01]  /*3d020*/  MUFU.EX2 R39, R39 ;  /* 0x0000002700277308 */ /* 0x000e220000000800 */
[----:B-----5:R-:W-:-:S07]  /*3d030*/  FADD.FTZ R10, R38, R21 ;  /* 0x00000015260a7221 */ /* 0x020fce0000010000 */
[----:B------:R-:W1:Y:S01]  /*3d040*/  MUFU.EX2 R24, R29 ;  /* 0x0000001d00187308 */ /* 0x000e620000000800 */
[----:B----4-:R-:W-:-:S07]  /*3d050*/  FADD.FTZ R11, R175, R8 ;  /* 0x00000008af0b7221 */ /* 0x010fce0000010000 */
        /* <DEDUP_REMOVED lines=29> */
[----:B--2---:R-:W-:-:S04]  /*3d230*/  FADD.FTZ R8, R46, R11 ;  /* 0x0000000b2e087221 */ /* 0x004fc80000010000 */
[----:B------:R-:W-:Y:S01]  /*3d240*/  FADD.FTZ R29, R27, R8 ;  /* 0x000000081b1d7221 */ /* 0x000fe20000010000 */
[----:B0-----:R-:W-:-:S04]  /*3d250*/  FADD.FTZ R10, R54, R15 ;  /* 0x0000000f360a7221 */ /* 0x001fc80000010000 */
[----:B------:R-:W-:Y:S01]  /*3d260*/  ST.E desc[UR4][R6.64+0x10], R29 ;  /* 0x0000101d06007985 */ /* 0x000fe2000c101904 */
[----:B-1----:R-:W-:-:S05]  /*3d270*/  FADD.FTZ R33, R183, R10 ;  /* 0x0000000ab7217221 */ /* 0x002fca0000010000 */
        /* <DEDUP_REMOVED lines=27> */
[----:B------:R3:W-:Y:S04]  /*3d430*/  STSM.16.M88.4 [R14], R168 ;  /* 0x000000a80e007844 */ /* 0x0007e80000000200 */
        /* <DEDUP_REMOVED lines=195> */
[----:B--2---:R-:W-:Y:S02]  /*3e070*/  FMUL.FTZ R37, R37, R6 ;  /* 0x0000000625257220 */ /* 0x004fe40000410000 */
        /* <DEDUP_REMOVED lines=70> */
[----:B------:R2:W-:Y:S04]  /*3e4e0*/  ST.E desc[UR4][R8.64+0xa8], R15 ;  /* 0x0000a80f08007985 */ /* 0x0005e8000c101904 */
[----:B------:R-:W-:Y:S04]  /*3e4f0*/  ST.E desc[UR18][R8.64+0xf4], R31 ;  /* 0x0000f41f08007985 */ /* 0x000fe8000c101912 */
[----:B------:R-:W-:Y:S04]  /*3e500*/  ST.E desc[UR10][R8.64+0x114], R21 ;  /* 0x0001141508007985 */ /* 0x000fe8000c10190a */
[----:B------:R-:W-:Y:S04]  /*3e510*/  ST.E desc[UR12][R8.64+0x120], R25 ;  /* 0x0001201908007985 */ /* 0x000fe8000c10190c */
[----:B------:R-:W-:Y:S04]  /*3e520*/  ST.E desc[UR14][R8.64+0x124], R27 ;  /* 0x0001241b08007985 */ /* 0x000fe8000c10190e */
[----:B------:R-:W-:Y:S04]  /*3e530*/  ST.E desc[UR16][R8.64+0x130], R29 ;  /* 0x0001301d08007985 */ /* 0x000fe8000c101910 */
[----:B------:R-:W-:Y:S04]  /*3e540*/  ST.E desc[UR4][R8.64+0x1f4], R37 ;  /* 0x0001f42508007985 */ /* 0x000fe8000c101904 */
[----:B------:R0:W-:Y:S04]  /*3e550*/  ST.E desc[UR4][R8.64+0xac], R7 ;  /* 0x0000ac0708007985 */ /* 0x0001e8000c101904 */
[----:B------:R1:W-:Y:S01]  /*3e560*/  ST.E desc[UR4][R8.64+0xb8], R11 ;  /* 0x0000b80b08007985 */ /* 0x0003e2000c101904 */
[----:B--2---:R-:W-:-:S05]  /*3e570*/  FMUL.FTZ R15, R51, R6 ;  /* 0x00000006330f7220 */ /* 0x004fca0000410000 */
[----:B------:R2:W-:Y:S04]  /*3e580*/  ST.E desc[UR4][R8.64+0xbc], R15 ;  /* 0x0000bc0f08007985 */ /* 0x0005e8000c101904 */
[----:B------:R-:W0:Y:S02]  /*3e590*/  LD.E R6, desc[UR6][R8.64+0xc8] ;  /* 0x0000c80608067980 */ /* 0x000e24000c101900 */
[----:B0-----:R-:W-:-:S05]  /*3e5a0*/  FMUL.FTZ R7, R51, R6 ;  /* 0x0000000633077220 */ /* 0x001fca0000410000 */
[----:B------:R0:W-:Y:S04]  /*3e5b0*/  ST.E desc[UR4][R8.64+0xc8], R7 ;  /* 0x0000c80708007985 */ /* 0x0001e8000c101904 */
[----:B------:R-:W1:Y:S02]  /*3e5c0*/  LD.E R6, desc[UR6][R8.64+0xcc] ;  /* 0x0000cc0608067980 */ /* 0x000e64000c101900 */
[----:B-1----:R-:W-:-:S05]  /*3e5d0*/  FMUL.FTZ R11, R51, R6 ;  /* 0x00000006330b7220 */ /* 0x002fca0000410000 */
[----:B------:R1:W-:Y:S04]  /*3e5e0*/  ST.E desc[UR4][R8.64+0xcc], R11 ;  /* 0x0000cc0b08007985 */ /* 0x0003e8000c101904 */
[----:B------:R-:W2:Y:S02]  /*3e5f0*/  LD.E R6, desc[UR6][R8.64+0xd8] ;  /* 0x0000d80608067980 */ /* 0x000ea4000c101900 */
        /* <DEDUP_REMOVED lines=100> */
[----:B------:R-:W-:Y:S04]  /*3ec40*/  ST.E desc[UR4][R8.64+0x1dc], R15 ;  /* 0x0001dc0f08007985 */ /* 0x000fe8000c101904 */
        /* <DEDUP_REMOVED lines=9> */
[----:B------:R-:W2:Y:S02]  /*3ece0*/  LD.E R6, desc[UR6][R8.64+0x1fc] ;  /* 0x0001fc0608067980 */ /* 0x000ea4000c101900 */
[----:B--2---:R-:W-:-:S05]  /*3ecf0*/  FMUL.FTZ R51, R51, R6 ;  /* 0x0000000633337220 */ /* 0x004fca0000410000 */
[----:B------:R2:W-:Y:S04]  /*3ed00*/  ST.E desc[UR4][R8.64+0x1fc], R51 ;  /* 0x0001fc3308007985 */ /* 0x0005e8000c101904 */
[----:B0-----:R-:W3:Y:S04]  /*3ed10*/  LDL.64 R6, [R12+0x88] ;  /* 0x000088000c067983 */ /* 0x001ee80000100a00 */
[----:B-1----:R-:W4:Y:S04]  /*3ed20*/  LDL.64 R10, [R12] ;  /* 0x000000000c0a7983 */ /* 0x002f280000100a00 */
[----:B------:R-:W2:Y:S04]  /*3ed30*/  LDL.64 R14, [R12+0x90] ;  /* 0x000090000c0e7983 */ /* 0x000ea80000100a00 */
[----:B---3--:R-:W3:Y:S04]  /*3ed40*/  LD.E R25, desc[UR4][R6.64] ;  /* 0x0000000406197980 */ /* 0x008ee8000c101900 */
[----:B----4-:R-:W4:Y:S04]  /*3ed50*/  LD.E R11, desc[UR6][R10.64] ;  /* 0x000000060a0b7980 */ /* 0x010f28000c101900 */
[----:B--2---:R-:W4:Y:S04]  /*3ed60*/  LD.E.64 R8, desc[UR4][R14.64] ;  /* 0x000000040e087980 */ /* 0x004f28000c101b00 */
[----:B---3--:R-:W-:Y:S04]  /*3ed70*/  ST.E desc[UR8][R6.64], R25 ;  /* 0x0000001906007985 */ /* 0x008fe8000c101908 */
[----:B------:R-:W2:Y:S04]  /*3ed80*/  LD.E R21, desc[UR10][R6.64+0x4] ;  /* 0x0000040a06157980 */ /* 0x000ea8000c101900 */
[----:B--2---:R0:W-:Y:S04]  /*3ed90*/  ST.E desc[UR4][R6.64+0x4], R21 ;  /* 0x0000041506007985 */ /* 0x0041e8000c101904 */
[----:B------:R-:W2:Y:S04]  /*3eda0*/  LD.E R27, desc[UR6][R6.64+0x8] ;  /* 0x00000806061b7980 */ /* 0x000ea8000c101900 */
[----:B--2---:R1:W-:Y:S04]  /*3edb0*/  ST.E desc[UR4][R6.64+0x8], R27 ;  /* 0x0000081b06007985 */ /* 0x0043e8000c101904 */
[----:B------:R-:W2:Y:S04]  /*3edc0*/  LD.E R29, desc[UR6][R6.64+0xc] ;  /* 0x00000c06061d7980 */ /* 0x000ea8000c101900 */
[----:B--2---:R-:W-:Y:S04]  /*3edd0*/  ST.E desc[UR4][R6.64+0xc], R29 ;  /* 0x00000c1d06007985 */ /* 0x004fe8000c101904 */
[----:B------:R-:W2:Y:S04]  /*3ede0*/  LD.E R15, desc[UR6][R6.64+0x10] ;  /* 0x00001006060f7980 */ /* 0x000ea8000c101900 */
[----:B--2---:R2:W-:Y:S04]  /*3edf0*/  ST.E desc[UR4][R6.64+0x10], R15 ;  /* 0x0000100f06007985 */ /* 0x0045e8000c101904 */
[----:B0-----:R-:W3:Y:S04]  /*3ee00*/  LD.E R21, desc[UR6][R6.64+0x14] ;  /* 0x0000140606157980 */ /* 0x001ee8000c101900 */
[----:B---3--:R0:W-:Y:S04]  /*3ee10*/  ST.E desc[UR4][R6.64+0x14], R21 ;  /* 0x0000141506007985 */ /* 0x0081e8000c101904 */
[----:B------:R-:W3:Y:S04]  /*3ee20*/  LD.E R25, desc[UR6][R6.64+0x18] ;  /* 0x0000180606197980 */ /* 0x000ee8000c101900 */
[----:B---3--:R3:W-:Y:S04]  /*3ee30*/  ST.E desc[UR4][R6.64+0x18], R25 ;  /* 0x0000181906007985 */ /* 0x0087e8000c101904 */
[----:B-1----:R-:W5:Y:S04]  /*3ee40*/  LD.E R27, desc[UR6][R6.64+0x1c] ;  /* 0x00001c06061b7980 */ /* 0x002f68000c101900 */
[----:B-----5:R1:W-:Y:S04]  /*3ee50*/  ST.E desc[UR4][R6.64+0x1c], R27 ;  /* 0x00001c1b06007985 */ /* 0x0203e8000c101904 */
[----:B--2---:R-:W2:Y:S04]  /*3ee60*/  LD.E R15, desc[UR6][R6.64+0x20] ;  /* 0x00002006060f7980 */ /* 0x004ea8000c101900 */
[----:B--2---:R2:W-:Y:S04]  /*3ee70*/  ST.E desc[UR4][R6.64+0x20], R15 ;  /* 0x0000200f06007985 */ /* 0x0045e8000c101904 */
[----:B0-----:R-:W5:Y:S04]  /*3ee80*/  LD.E R21, desc[UR6][R6.64+0x24] ;  /* 0x0000240606157980 */ /* 0x001f68000c101900 */
[----:B-----5:R0:W-:Y:S04]  /*3ee90*/  ST.E desc[UR4][R6.64+0x24], R21 ;  /* 0x0000241506007985 */ /* 0x0201e8000c101904 */
[----:B---3--:R-:W3:Y:S04]  /*3eea0*/  LD.E R25, desc[UR6][R6.64+0x28] ;  /* 0x0000280606197980 */ /* 0x008ee8000c101900 */
        /* <DEDUP_REMOVED lines=228> */
[----:B--2---:R-:W-:Y:S04]  /*3fcf0*/  ST.E desc[UR4][R6.64+0x1f0], R15 ;  /* 0x0001f00f06007985 */ /* 0x004fe8000c101904 */
[----:B0-----:R-:W2:Y:S04]  /*3fd00*/  LD.E R21, desc[UR6][R6.64+0x1f4] ;  /* 0x0001f40606157980 */ /* 0x001ea8000c101900 */
[----:B--2---:R-:W-:Y:S04]  /*3fd10*/  ST.E desc[UR4][R6.64+0x1f4], R21 ;  /* 0x0001f41506007985 */ /* 0x004fe8000c101904 */
[----:B---3--:R-:W2:Y:S01]  /*3fd20*/  LD.E R25, desc[UR6][R6.64+0x1f8] ;  /* 0x0001f80606197980 */ /* 0x008ea2000c101900 */
[----:B------:R-:W-:-:S02]  /*3fd30*/  R2UR UR20, R4 ;  /* 0x00000000041472ca */ /* 0x000fc400000e0000 */
[C---:B------:R-:W-:Y:S02]  /*3fd40*/  R2UR UR21, R5.reuse ;  /* 0x00000000051572ca */ /* 0x040fe400000e0000 */
[C---:B------:R-:W-:Y:S02]  /*3fd50*/  R2UR UR22, R4.reuse ;  /* 0x00000000041672ca */ /* 0x040fe400000e0000 */
[C---:B------:R-:W-:Y:S02]  /*3fd60*/  R2UR UR23, R5.reuse ;  /* 0x00000000051772ca */ /* 0x040fe400000e0000 */
[C---:B------:R-:W-:Y:S02]  /*3fd70*/  R2UR UR24, R4.reuse ;  /* 0x00000000041872ca */ /* 0x040fe400000e0000 */
[----:B------:R-:W-:Y:S01]  /*3fd80*/  R2UR UR25, R5 ;  /* 0x00000000051972ca */ /* 0x000fe200000e0000 */
[----:B--2---:R0:W-:Y:S04]  /*3fd90*/  ST.E desc[UR4][R6.64+0x1f8], R25 ;  /* 0x0001f81906007985 */ /* 0x0041e8000c101904 */
[----:B-1----:R-:W2:Y:S01]  /*3fda0*/  LD.E R27, desc[UR6][R6.64+0x1fc] ;  /* 0x0001fc06061b7980 */ /* 0x002ea2000c101900 */
        /* <DEDUP_REMOVED lines=24> */
[----:B--2---:R1:W-:Y:S04]  /*3ff30*/  ST.E desc[UR4][R6.64+0x1fc], R27 ;  /* 0x0001fc1b06007985 */ /* 0x0043e8000c101904 */
[----:B------:R-:W2:Y:S04]  /*3ff40*/  LD.E R24, desc[UR18][R6.64] ;  /* 0x0000001206187980 */ /* 0x000ea8000c101900 */
[----:B0-----:R-:W2:Y:S04]  /*3ff50*/  LD.E R25, desc[UR20][R6.64+0x4] ;  /* 0x0000041406197980 */ /* 0x001ea8000c101900 */
        /* <DEDUP_REMOVED lines=126> */
[----:B----4-:R-:W-:Y:S01]  /*40740*/  IMAD R8, R11, 0x1000, R8 ;  /* 0x000010000b087824 */ /* 0x010fe200078e0208 */
        /* <DEDUP_REMOVED lines=376> */
[----:B------:R-:W-:Y:S02]  /*41ed0*/  R2UR UR54, R4 ;  /* 0x00000000043672ca */ /* 0x000fe400000e0000 */
        /* <DEDUP_REMOVED lines=1973> */
.L_x_6580:
[----:B-1----:R-:W-:Y:S02]  /*49a30*/  IMAD.MOV.U32 R4, RZ, RZ, R13 ;  /* 0x000000ffff047224 */ /* 0x002fe400078e000d */
[----:B------:R-:W-:-:S04]  /*49a40*/  IMAD.MOV.U32 R5, RZ, RZ, 0x0 ;  /* 0x00000000ff057424 */ /* 0x000fc800078e00ff */
[----:B0-----:R-:W-:Y:S05]  /*49a50*/  RET.REL.NODEC R4 `(_ZN7cutlass13device_kernelIN5flash11enable_sm90INS1_16FlashAttnFwdSm90INS1_25CollectiveMainloopFwdSm90ILi2EN4cute5tupleIJNS5_1CILi1EEES8_S8_EEENS6_IJNS7_ILi64EEESA_SA_EEELi512ENS_10bfloat16_tEfNS_4arch4Sm90ELb0ELb1ELb1ELb1ELb0ELb0ELb1ELb0ELb0ELb1ELb1ELb0EEENS1_21CollectiveEpilogueFwdINS6_IJSA_NS7_ILi512EEESA_EEES9_SC_SE_Li256ELb1ELb1ELb1ELb0EEENS1_36VarlenDynamicPersistentTileSchedulerILi64ELi64ELi256ELi128ELb1ELb1ELb1ELb1ELb0ELb1EEEEEEEEEvNT_6ParamsE) ;  /* 0xfffffb6404687950 */ /* 0x001fea0003c3ffff */
.L_x_6554:
[----:B0-----:R0:W1:Y:S02]  /*49a60*/  SYNCS.PHASECHK.TRANS64.TRYWAIT P1, [R9+URZ], R24 ;  /* 0x00000018090075a7 */ /* 0x001064000802017f */
[----:B-1----:R-:W-:Y:S05]  /*49a70*/  @!P1 NANOSLEEP.SYNCS 0x989680 ;  /* 0x009896800000995d */ /* 0x002fea0003900000 */
[----:B------:R-:W1:Y:S02]  /*49a80*/  @!P1 SYNCS.PHASECHK.TRANS64 P1, [R9+URZ], R24 ;  /* 0x00000018090095a7 */ /* 0x000e64000802007f */
[----:B-1----:R-:W-:Y:S05]  /*49a90*/  @!P1 BRA `(.L_x_6554) ;  /* 0xfffffffc00f09947 */ /* 0x002fea000383ffff */
[----:B------:R-:W-:Y:S05]  /*49aa0*/  BRA `(.L_x_6553) ;  /* 0xfffffee800047947 */ /* 0x000fea000383ffff */
.L_x_6561:
[----:B0-----:R0:W1:Y:S02]  /*49ab0*/  SYNCS.PHASECHK.TRANS64.TRYWAIT P1, [R56+URZ], R57 ;  /* 0x00000039380075a7 */ /* 0x001064000802017f */
[----:B-1----:R-:W-:Y:S05]  /*49ac0*/  @!P1 NANOSLEEP.SYNCS 0x989680 ;  /* 0x009896800000995d */ /* 0x002fea0003900000 */
[----:B------:R-:W1:Y:S02]  /*49ad0*/  @!P1 SYNCS.PHASECHK.TRANS64 P1, [R56+URZ], R57 ;  /* 0x00000039380095a7 */ /* 0x000e64000802007f */
[----:B-1----:R-:W-:Y:S05]  /*49ae0*/  @!P1 BRA `(.L_x_6561) ;  /* 0xfffffffc00f09947 */ /* 0x002fea000383ffff */
[----:B------:R-:W-:Y:S05]  /*49af0*/  BRA `(.L_x_6560) ;  /* 0xfffffeec00d87947 */ /* 0x000fea000383ffff */
.L_x_6581:
        /* <DEDUP_REMOVED lines=16> */
.L_x_15178:


//--------------------- .text._ZN7cutlass13device_kernelIN5flash11enable_sm90INS1_16FlashAttnFwdSm90INS1_25CollectiveMainloopFwdSm90ILi2EN4cute5tupleIJNS5_1CILi1EEES8_S8_EEENS6_IJNS7_ILi64EEESA_SA_EEELi512ENS_10bfloat16_tEfNS_4arch4Sm90ELb0ELb1ELb1ELb1ELb0ELb1ELb1ELb0ELb0ELb1ELb1ELb0EEENS1_21CollectiveEpilogueFwdINS6_IJSA_NS7_ILi512EEESA_EEES9_SC_SE_Li256ELb1ELb1ELb1ELb0EEENS1_36VarlenDynamicPersistentTileSchedulerILi64ELi64ELi256ELi128ELb1ELb1ELb1ELb1ELb0ELb1EEEEEEEEEvNT_6ParamsE --------------------------
	.section	.text._ZN7cutlass13device_kernelIN5flash11enable_sm90INS1_16FlashAttnFwdSm90INS1_25CollectiveMainloopFwdSm90ILi2EN4cute5tupleIJNS5_1CILi1EEES8_S8_EEENS6_IJNS7_ILi64EEESA_SA_EEELi512ENS_10bfloat16_tEfNS_4arch4Sm90ELb0ELb1ELb1ELb1ELb0ELb1ELb1ELb0ELb0ELb1ELb1ELb0EEENS1_21CollectiveEpilogueFwdINS6_IJSA_NS7_ILi512EEESA_EEES9_SC_SE_Li256ELb1ELb1ELb1ELb0EEENS1_36VarlenDynamicPersistentTileSchedulerILi64ELi64ELi256ELi128ELb1ELb1ELb1ELb1ELb0ELb1EEEEEEEEEvNT_6ParamsE,"ax",@progbits
	.align	128
.text._ZN7cutlass13device_kernelIN5flash11enable_sm90INS1_16FlashAttnFwdSm90INS1_25CollectiveMainloopFwdSm90ILi2EN4cute5tupleIJNS5_1CILi1EEES8_S8_EEENS6_IJNS7_ILi64EEESA_SA_EEELi512ENS_10bfloat16_tEfNS_4arch4Sm90ELb0ELb1ELb1ELb1ELb0ELb1ELb1ELb0ELb0ELb1ELb1ELb0EEENS1_21CollectiveEpilogueFwdINS6_IJSA_NS7_ILi512EEESA_EEES9_SC_SE_Li256ELb1ELb1ELb1ELb0EEENS1_36VarlenDynamicPersistentTileSchedulerILi64ELi64ELi256ELi128ELb1ELb1ELb1ELb1ELb0ELb1EEEEEEEEEvNT_6ParamsE:
        .type           _ZN7cutlass13device_kernelIN5flash11enable_sm90INS1_16FlashAttnFwdSm90INS1_25CollectiveMainloopFwdSm90ILi2EN4cute5tupleIJNS5_1CILi1EEES8_S8_EEENS6_IJNS7_ILi64EEESA_SA_EEELi512ENS_10bfloat16_tEfNS_4arch4Sm90ELb0ELb1ELb1ELb1ELb0ELb1ELb1ELb0ELb0ELb1ELb1ELb0EEENS1_21CollectiveEpilogueFwdINS6_IJSA_NS7_ILi512EEESA_EEES9_SC_SE_Li256ELb1ELb1ELb1ELb0EEENS1_36VarlenDynamicPersistentTileSchedulerILi64ELi64ELi256ELi128ELb1ELb1ELb1ELb1ELb0ELb1EEEEEEEEEvNT_6ParamsE,@function
        .size           _ZN7cutlass13device_kernelIN5flash11enable_sm90INS1_16FlashAttnFwdSm90INS1_25CollectiveMainloopFwdSm90ILi2EN4cute5tupleIJNS5_1CILi1EEES8_S8_EEENS6_IJNS7_ILi64EEESA_SA_EEELi512ENS_10bfloat16_tEfNS_4arch4Sm90ELb0ELb1ELb1ELb1ELb0ELb1ELb1ELb0ELb0ELb1ELb1ELb0EEENS1_21CollectiveEpilogueFwdINS6_IJSA_NS7_ILi512EEESA_EEES9_SC_SE_Li256ELb1ELb1ELb1ELb0EEENS1_36VarlenDynamicPersistentTileSchedulerILi64ELi64ELi256ELi128ELb1ELb1ELb1ELb1ELb0ELb1EEEEEEEEEvNT_6ParamsE,(.L_x_15180 - _ZN7cutlass13device_kernelIN5flash11enable_sm90INS1_16FlashAttnFwdSm90INS1_25CollectiveMainloopFwdSm90ILi2EN4cute5tupleIJNS5_1CILi1EEES8_S8_EEENS6_IJNS7_ILi64EEESA_SA_EEELi512ENS_10bfloat16_tEfNS_4arch4Sm90ELb0ELb1ELb1ELb1ELb0ELb1ELb1ELb0ELb0ELb1ELb1ELb0EEENS1_21CollectiveEpilogueFwdINS6_IJSA_NS7_ILi512EEESA_EEES9_SC_SE_Li256ELb1ELb1ELb1ELb0EEENS1_36VarlenDynamicPersistentTileSchedulerILi64ELi64ELi256ELi128ELb1ELb1ELb1ELb1ELb0ELb1EEEEEEEEEvNT_6ParamsE)
        .other          _ZN7cutlass13device_kernelIN5flash11enable_sm90INS1_16FlashAttnFwdSm90INS1_25CollectiveMainloopFwdSm90ILi2EN4cute5tupleIJNS5_1CILi1EEES8_S8_EEENS6_IJNS7_ILi64EEESA_SA_EEELi512ENS_10bfloat16_tEfNS_4arch4Sm90ELb0ELb1ELb1ELb1ELb0ELb1ELb1ELb0ELb0ELb1ELb1ELb0EEENS1_21CollectiveEpilogueFwdINS6_IJSA_NS7_ILi512EEESA_EEES9_SC_SE_Li256ELb1ELb1ELb1ELb0EEENS1_36VarlenDynamicPersistentTileSchedulerILi64ELi64ELi256ELi128ELb1ELb1ELb1ELb1ELb0ELb1EEEEEEEEEvNT_6ParamsE,@"STO_CUDA_ENTRY STV_DEFAULT"
_ZN7cutlass13device_kernelIN5flash11enable_sm90INS1_16FlashAttnFwdSm90INS1_25CollectiveMainloopFwdSm90ILi2EN4cute5tupleIJNS5_1CILi1EEES8_S8_EEENS6_IJNS7_ILi64EEESA_SA_EEELi512ENS_10bfloat16_tEfNS_4arch4Sm90ELb0ELb1ELb1ELb1ELb0ELb1ELb1ELb0ELb0ELb1ELb1ELb0EEENS1_21CollectiveEpilogueFwdINS6_IJSA_NS7_ILi512EEESA_EEES9_SC_SE_Li256ELb1ELb1ELb1ELb0EEENS1_36VarlenDynamicPersistentTileSchedulerILi64ELi64ELi256ELi128ELb1ELb1ELb1ELb1ELb0ELb1EEEEEEEEEvNT_6ParamsE:
[----:B------:R-:W0:Y:S02]  /*0000*/  LDC R1, c[0x0][0x28] ;  /* 0x00000a00ff017b82 */ /* 0x000e240000000800 */
[----:B0-----:R-:W-:-:S05]  /*0010*/  VIADD R1, R1, 0xfffffb10 ;  /* 0xfffffb1001017836 */ /* 0x001fca0000000000 */
[----:B------:R-:W-:Y:S01]  /*0020*/  R2UR UR4, R1 ;  /* 0x00000000010472ca */ /* 0x000fe200000e0000 */
[----:B------:R-:W0:Y:S01]  /*0030*/  S2R R3, SR_TID.X ;  /* 0x0000000000037919 */ /* 0x000e220000002100 */
[----:B------:R-:W-:Y:S01]  /*0040*/  ELECT P0, URZ, PT ;  /* 0x00000000003f782f */ /* 0x000fe20003800000 */
[----:B------:R-:W-:Y:S01]  /*0050*/  BSSY B0, `(.L_x_6582) ;  /* 0x0000017000007945 */ /* 0x000fe20003800000 */
[----:B------:R-:W-:Y:S01]  /*0060*/  ULDC UR37, c[0x0][0x20] ;  /* 0x0000080000257ab9 */ /* 0x000fe20000000800 */
[----:B------:R-:W-:-:S08]  /*0070*/  ULDC UR36, c[0x0][0x24] ;  /* 0x0000090000247ab9 */ /* 0x000fd00000000800 */
[----:B------:R-:W-:-:S04]  /*0080*/  UIADD3 UR37, UP0, UR4, UR37, URZ ;  /* 0x0000002504257290 */ /* 0x000fc8000ff1e03f */
[----:B------:R-:W-:Y:S01]  /*0090*/  UIADD3.X UR36, URZ, UR36, URZ, UP0, !UPT ;  /* 0x000000243f247290 */ /* 0x000fe200087fe43f */
        /* <DEDUP_REMOVED lines=18> */
.L_x_6583:
[----:B------:R-:W-:Y:S05]  /*01c0*/  BSYNC B0 ;  /* 0x0000000000007941 */ /* 0x000fea0003800000 */
.L_x_6582:
        /* <DEDUP_REMOVED lines=38> */
.L_x_6584:
        /* <DEDUP_REMOVED lines=22> */
.L_x_6585:
        /* <DEDUP_REMOVED lines=18> */
.L_x_6586:
        /* <DEDUP_REMOVED lines=22> */
.L_x_6587:
        /* <DEDUP_REMOVED lines=23> */
.L_x_6588:
[----:B------:R-:W-:Y:S01]  /*0980*/  UISETP.NE.AND UP0, UPT, UR39, URZ, UPT ;  /* 0x0000003f2700728c */ /* 0x000fe2000bf05270 */
[----:B------:R-:W-:Y:S01]  /*0990*/  NOP ;  /* 0x0000000000007918 */ /* 0x000fe20000000000 */
[----:B------:R-:W-:Y:S01]  /*09a0*/  ULDC.64 UR44, c[0x0][0x208] ;  /* 0x00008200002c7ab9 */ /* 0x000fe20000000a00 */
[----:B------:R-:W-:Y:S01]  /*09b0*/  BSSY B9, `(.L_x_6589) ;  /* 0x0004160000097945 */ /* 0x000fe20003800000 */
[----:B------:R-:W-:Y:S01]  /*09c0*/  UP2UR UR40, UPR, URZ, 0x1 ;  /* 0x000000013f287883 */ /* 0x000fe20008000000 */
[----:B------:R-:W-:Y:S01]  /*09d0*/  IMAD.U32 R16, RZ, RZ, UR37 ;  /* 0x00000025ff107e24 */ /* 0x000fe2000f8e00ff */
[----:B01-34-:R-:W-:Y:S01]  /*09e0*/  BAR.SYNC.DEFER_BLOCKING 0x0 ;  /* 0x0000000000007b1d */ /* 0x01bfe20000010000 */
[----:B------:R-:W-:Y:S01]  /*09f0*/  PLOP3.LUT P0, PT, PT, PT, UP0, 0x40, 0x0 ;  /* 0x000000000000781c */ /* 0x000fe20003f0e808 */
[----:B------:R-:W-:-:S12]  /*0a00*/  IMAD.U32 R17, RZ, RZ, UR36 ;  /* 0x00000024ff117e24 */ /* 0x000fd8000f8e00ff */
[----:B------:R-:W-:Y:S05]  /*0a10*/  @P0 BRA `(.L_x_6590) ;  /* 0x0000036000ec0947 */ /* 0x000fea0003800000 */
.L_x_6591:
[----:B------:R-:W-:-:S08]  /*0a20*/  NOP ;  /* 0x0000000000007918 */ /* 0x000fd00000000000 */
[----:B------:R-:W0:Y:S02]  /*0a30*/  USETMAXREG.TRY_ALLOC.CTAPOOL UP0, 0xf0 ;  /* 0x000000f0000079c8 */ /* 0x000e240008000600 */
[----:B0-----:R-:W-:-:S13]  /*0a40*/  PLOP3.LUT P0, PT, PT, PT, UP0, 0x80, 0x0 ;  /* 0x000000000000781c */ /* 0x001fda0003f0f008 */
[----:B------:R-:W-:Y:S05]  /*0a50*/  @!P0 BRA `(.L_x_6591) ;  /* 0xfffffffc00f08947 */ /* 0x000fea000383ffff */
[----:B------:R-:W0:Y:S01]  /*0a60*/  S2R R0, SR_TID.X ;  /* 0x0000000000007919 */ /* 0x000e220000002100 */
[----:B------:R-:W1:Y:S01]  /*0a70*/  S2UR UR5, SR_CgaCtaId ;  /* 0x00000000000579c3 */ /* 0x000e620000008800 */
[----:B------:R-:W-:Y:S01]  /*0a80*/  UMOV UR4, 0x400 ;  /* 0x0000040000047882 */ /* 0x000fe20000000000 */
[----:B------:R-:W-:Y:S04]  /*0a90*/  STL.64 [R1+0x1e8], RZ ;  /* 0x0001e8ff01007387 */ /* 0x000fe80000100a00 */
[----:B------:R-:W-:Y:S04]  /*0aa0*/  STL [R1+0x1f0], RZ ;  /* 0x0001f0ff01007387 */ /* 0x000fe80000100800 */
[----:B------:R-:W-:Y:S01]  /*0ab0*/  STL [R1+0x1f4], RZ ;  /* 0x0001f4ff01007387 */ /* 0x000fe20000100800 */
[----:B-1----:R-:W-:-:S06]  /*0ac0*/  ULEA UR4, UR5, UR4, 0x18 ;  /* 0x0000000405047291 */ /* 0x002fcc000f8ec03f */
[----:B------:R-:W-:Y:S01]  /*0ad0*/  IMAD.U32 R2, RZ, RZ, UR4 ;  /* 0x00000004ff027e24 */ /* 0x000fe2000f8e00ff */
[----:B0-----:R-:W-:Y:S01]  /*0ae0*/  SHF.R.U32.HI R0, RZ, 0x7, R0 ;  /* 0x00000007ff007819 */ /* 0x001fe20000011600 */
[----:B------:R-:W-:-:S03]  /*0af0*/  ULDC UR4, c[0x0][0xd3c] ;  /* 0x00034f0000047ab9 */ /* 0x000fc60000000800 */
[----:B------:R-:W-:Y:S02]  /*0b00*/  ISETP.NE.AND P0, PT, R0, 0x1, PT ;  /* 0x000000010000780c */ /* 0x000fe40003f05270 */
[----:B------:R-:W0:Y:S11]  /*0b10*/  S2R R0, SR_TID.X ;  /* 0x0000000000007919 */ /* 0x000e360000002100 */
[----:B------:R-:W-:Y:S06]  /*0b20*/  @!P0 BAR.ARV 0x8, 0x100 ;  /* 0x0204000000008b1d */ /* 0x000fec0000002000 */
[----:B0-----:R-:W-:-:S13]  /*0b30*/  ISETP.GE.U32.AND P0, PT, R0, 0x100, PT ;  /* 0x000001000000780c */ /* 0x001fda0003f06070 */
[----:B------:R-:W-:Y:S08]  /*0b40*/  @P0 BAR.ARV 0xf, 0x100 ;  /* 0x03c4000000000b1d */ /* 0x000ff00000002000 */
[----:B------:R-:W-:Y:S06]  /*0b50*/  BAR.SYNC.DEFER_BLOCKING 0x5, 0x180 ;  /* 0x0146000000007b1d */ /* 0x000fec0000010000 */
[----:B------:R-:W0:Y:S02]  /*0b60*/  LDS.128 R88, [R2+0x388d0] ;  /* 0x0388d00002587984 */ /* 0x000e240000000c00 */
[----:B------:R-:W-:Y:S06]  /*0b70*/  BAR.ARV 0x4, 0x180 ;  /* 0x0106000000007b1d */ /* 0x000fec0000002000 */
[----:B0-----:R-:W-:-:S13]  /*0b80*/  ISETP.GE.AND P0, PT, R91, UR4, PT ;  /* 0x000000045b007c0c */ /* 0x001fda000bf06270 */
[----:B------:R-:W-:Y:S05]  /*0b90*/  @P0 BRA `(.L_x_6592) ;  /* 0x0000041400040947 */ /* 0x000fea0003800000 */
[----:B------:R-:W-:Y:S01]  /*0ba0*/  VIADD R236, R0, 0xffffff80 ;  /* 0xffffff8000ec7836 */ /* 0x000fe20000000000 */
[----:B------:R-:W0:Y:S01]  /*0bb0*/  S2UR UR4, SR_SWINHI ;  /* 0x00000000000479c3 */ /* 0x000e220000002f00 */
[----:B------:R-:W-:Y:S01]  /*0bc0*/  R2UR UR42, R2 ;  /* 0x00000000022a72ca */ /* 0x000fe200000e0000 */
[----:B------:R-:W-:Y:S01]  /*0bd0*/  IMAD.MOV.U32 R159, RZ, RZ, 0x2 ;  /* 0x00000002ff9f7424 */ /* 0x000fe200078e00ff */
[----:B------:R-:W-:Y:S01]  /*0be0*/  UIADD3 UR38, UP0, UR37, 0x1e8, URZ ;  /* 0x000001e825267890 */ /* 0x000fe2000ff1e03f */
[----:B------:R-:W-:Y:S01]  /*0bf0*/  SHF.R.S32.HI R3, RZ, 0x1f, R236 ;  /* 0x0000001fff037819 */ /* 0x000fe200000114ec */
[----:B------:R-:W-:Y:S01]  /*0c00*/  UIADD3 UR41, UP1, UR37, 0x1f4, URZ ;  /* 0x000001f425297890 */ /* 0x000fe2000ff3e03f */
[----:B------:R-:W-:Y:S01]  /*0c10*/  IMAD.MOV.U32 R153, RZ, RZ, RZ ;  /* 0x000000ffff997224 */ /* 0x000fe200078e00ff */
[----:B------:R-:W-:Y:S01]  /*0c20*/  UIADD3.X UR46, URZ, UR36, URZ, UP0, !UPT ;  /* 0x000000243f2e7290 */ /* 0x000fe200087fe43f */
[CC--:B------:R-:W-:Y:S01]  /*0c30*/  LEA.HI R8, R3.reuse, R236.reuse, RZ, 0x7 ;  /* 0x000000ec03087211 */ /* 0x0c0fe200078f38ff */
[----:B------:R-:W-:Y:S01]  /*0c40*/  IMAD.MOV.U32 R156, RZ, RZ, RZ ;  /* 0x000000ffff9c7224 */ /* 0x000fe200078e00ff */
[----:B------:R-:W-:Y:S01]  /*0c50*/  LEA.HI R0, R3, R236, RZ, 0x4 ;  /* 0x000000ec03007211 */ /* 0x000fe200078f20ff */
[----:B------:R-:W-:Y:S01]  /*0c60*/  UIADD3.X UR47, URZ, UR36, URZ, UP1, !UPT ;  /* 0x000000243f2f7290 */ /* 0x000fe20008ffe43f */
[----:B------:R-:W-:-:S02]  /*0c70*/  LOP3.LUT R7, R8, 0xffffff80, RZ, 0xc0, !PT ;  /* 0xffffff8008077812 */ /* 0x000fc400078ec0ff */
[----:B------:R-:W-:Y:S02]  /*0c80*/  SHF.R.S32.HI R5, RZ, 0x4, R0 ;  /* 0x00000004ff057819 */ /* 0x000fe40000011400 */
[----:B------:R-:W-:Y:S01]  /*0c90*/  SHF.R.S32.HI R237, RZ, 0x7, R8 ;  /* 0x00000007ffed7819 */ /* 0x000fe20000011408 */
[----:B------:R-:W-:Y:S01]  /*0ca0*/  IMAD.IADD R7, R236, 0x1, -R7 ;  /* 0x00000001ec077824 */ /* 0x000fe200078e0a07 */
[----:B------:R-:W-:Y:S02]  /*0cb0*/  LEA.HI R4, R0, R5, RZ, 0x1 ;  /* 0x0000000500047211 */ /* 0x000fe400078f08ff */
[----:B------:R-:W-:Y:S02]  /*0cc0*/  LEA.HI R8, R8, R237, RZ, 0x1 ;  /* 0x000000ed08087211 */ /* 0x000fe400078f08ff */
[----:B------:R-:W-:Y:S02]  /*0cd0*/  SHF.R.S32.HI R10, RZ, 0x1f, R7 ;  /* 0x0000001fff0a7819 */ /* 0x000fe40000011407 */
[----:B------:R-:W-:Y:S01]  /*0ce0*/  LOP3.LUT R6, R4, 0x1ffffffe, RZ, 0xc0, !PT ;  /* 0x1ffffffe04067812 */ /* 0x000fe200078ec0ff */
[----:B------:R-:W-:Y:S01]  /*0cf0*/  UMOV UR42, UR42 ;  /* 0x0000002a002a7c82 */ /* 0x000fe20008000000 */
[----:B0-----:R-:W-:Y:S01]  /*0d00*/  UMOV UR43, UR4 ;  /* 0x00000004002b7c82 */ /* 0x001fe20008000000 */
[----:B------:R-:W-:-:S02]  /*0d10*/  LEA.HI R4, R3, R236, RZ, 0x5 ;  /* 0x000000ec03047211 */ /* 0x000fc400078f28ff */
[----:B------:R-:W-:Y:S01]  /*0d20*/  LEA.HI R9, R10, R7, RZ, 0x2 ;  /* 0x000000070a097211 */ /* 0x000fe200078f10ff */
[----:B------:R-:W-:Y:S01]  /*0d30*/  IMAD.IADD R6, R5, 0x1, -R6 ;  /* 0x0000000105067824 */ /* 0x000fe200078e0a06 */
[----:B------:R-:W-:Y:S02]  /*0d40*/  LOP3.LUT R5, R0, 0xfffffff0, RZ, 0xc0, !PT ;  /* 0xfffffff000057812 */ /* 0x000fe400078ec0ff */
[--C-:B------:R-:W-:Y:S02]  /*0d50*/  SHF.R.S32.HI R165, RZ, 0x5, R4.reuse ;  /* 0x00000005ffa57819 */ /* 0x100fe40000011404 */
[----:B------:R-:W-:Y:S01]  /*0d60*/  SHF.R.S32.HI R4, RZ, 0x1f, R4 ;  /* 0x0000001fff047819 */ /* 0x000fe20000011404 */
[----:B------:R-:W-:Y:S01]  /*0d70*/  IMAD.IADD R12, R236, 0x1, -R5 ;  /* 0x00000001ec0c7824 */ /* 0x000fe200078e0a05 */
[--C-:B------:R-:W-:Y:S02]  /*0d80*/  SHF.R.S32.HI R0, RZ, 0x2, R9.reuse ;  /* 0x00000002ff007819 */ /* 0x100fe40000011409 */
[----:B------:R-:W-:Y:S01]  /*0d90*/  SHF.R.S32.HI R11, RZ, 0x1f, R9 ;  /* 0x0000001fff0b7819 */ /* 0x000fe20000011409 */
[----:B------:R-:W-:Y:S01]  /*0da0*/  IMAD R5, R237, 0x100, R12 ;  /* 0x00000100ed057824 */ /* 0x000fe200078e020c */
[----:B------:R-:W-:Y:S01]  /*0db0*/  LEA.HI R4, R4, R165, RZ, 0x2 ;  /* 0x000000a504047211 */ /* 0x000fe200078f10ff */
[----:B------:R0:W-:Y:S01]  /*0dc0*/  STL [R1+0x4d4], R12 ;  /* 0x0004d40c01007387 */ /* 0x0001e20000100800 */
[----:B------:R-:W-:-:S02]  /*0dd0*/  LEA.HI R11, R11, R0, RZ, 0x3 ;  /* 0x000000000b0b7211 */ /* 0x000fc400078f18ff */
[----:B------:R-:W-:Y:S02]  /*0de0*/  LOP3.LUT R4, R4, 0x3ffffc, RZ, 0xc0, !PT ;  /* 0x003ffffc04047812 */ /* 0x000fe400078ec0ff */
[----:B------:R-:W-:Y:S02]  /*0df0*/  LOP3.LUT R11, R11, 0xfffffff8, RZ, 0xc0, !PT ;  /* 0xfffffff80b0b7812 */ /* 0x000fe400078ec0ff */
[----:B------:R-:W-:Y:S01]  /*0e00*/  LEA.HI R10, R10, R7, RZ, 0x5 ;  /* 0x000000070a0a7211 */ /* 0x000fe200078f28ff */
[----:B------:R-:W-:Y:S01]  /*0e10*/  IMAD.IADD R4, R165, 0x1, -R4 ;  /* 0x00000001a5047824 */ /* 0x000fe200078e0a04 */
[----:B------:R-:W-:Y:S01]  /*0e20*/  LOP3.LUT R8, R8, 0xfffffe, RZ, 0xc0, !PT ;  /* 0x00fffffe08087812 */ /* 0x000fe200078ec0ff */
[----:B------:R-:W-:Y:S01]  /*0e30*/  IMAD.IADD R11, R0, 0x1, -R11 ;  /* 0x00000001000b7824 */ /* 0x000fe200078e0a0b */
[CC--:B------:R-:W-:Y:S01]  /*0e40*/  LEA.HI R0, R3.reuse, R236.reuse, RZ, 0x2 ;  /* 0x000000ec03007211 */ /* 0x0c0fe200078f10ff */
[----:B------:R-:W-:Y:S01]  /*0e50*/  IMAD R158, R4, 0x10, R5 ;  /* 0x00000010049e7824 */ /* 0x000fe200078e0205 */
[----:B------:R-:W-:Y:S01]  /*0e60*/  LEA.HI R4, R3, R236, RZ, 0x3 ;  /* 0x000000ec03047211 */ /* 0x000fe200078f18ff */
[----:B------:R-:W-:Y:S01]  /*0e70*/  IMAD.IADD R8, R237, 0x1, -R8 ;  /* 0x00000001ed087824 */ /* 0x000fe200078e0a08 */
[----:B------:R-:W-:-:S02]  /*0e80*/  SHF.R.S32.HI R152, RZ, 0x2, R0 ;  /* 0x00000002ff987819 */ /* 0x000fc40000011400 */
[----:B------:R-:W-:Y:S02]  /*0e90*/  LOP3.LUT R3, R0, 0xfffffffc, RZ, 0xc0, !PT ;  /* 0xfffffffc00037812 */ /* 0x000fe400078ec0ff */
[----:B------:R-:W-:Y:S01]  /*0ea0*/  SHF.R.S32.HI R5, RZ, 0x1f, R0 ;  /* 0x0000001fff057819 */ /* 0x000fe20000011400 */
[----:B------:R-:W-:Y:S01]  /*0eb0*/  VIADD R14, R152, 0x20 ;  /* 0x00000020980e7836 */ /* 0x000fe20000000000 */
[----:B0-----:R-:W-:Y:S01]  /*0ec0*/  LOP3.LUT R12, R9, 0x7ffffffc, RZ, 0xc0, !PT ;  /* 0x7ffffffc090c7812 */ /* 0x001fe200078ec0ff */
[----:B------:R-:W-:Y:S01]  /*0ed0*/  IMAD.IADD R13, R236, 0x1, -R3 ;  /* 0x00000001ec0d7824 */ /* 0x000fe200078e0a03 */
[----:B------:R-:W-:Y:S01]  /*0ee0*/  LEA.HI R5, R5, R152, RZ, 0x3 ;  /* 0x0000009805057211 */ /* 0x000fe200078f18ff */
[----:B------:R-:W-:Y:S01]  /*0ef0*/  IMAD.SHL.U32 R3, R14, 0x40, RZ ;  /* 0x000000400e037824 */ /* 0x000fe200078e00ff */
[----:B------:R-:W-:Y:S01]  /*0f00*/  SHF.R.S32.HI R228, RZ, 0x3, R4 ;  /* 0x00000003ffe47819 */ /* 0x000fe20000011404 */
[----:B------:R-:W-:Y:S01]  /*0f10*/  IMAD.IADD R12, R7, 0x1, -R12 ;  /* 0x00000001070c7824 */ /* 0x000fe200078e0a0c */
[----:B------:R-:W-:Y:S01]  /*0f20*/  LOP3.LUT R7, R4, 0xfffffff8, RZ, 0xc0, !PT ;  /* 0xfffffff804077812 */ /* 0x000fe200078ec0ff */
[----:B------:R-:W-:Y:S01]  /*0f30*/  IMAD.SHL.U32 R22, R13, 0x8, RZ ;  /* 0x000000080d167824 */ /* 0x000fe200078e00ff */
[----:B------:R-:W-:Y:S01]  /*0f40*/  LOP3.LUT R5, R5, 0xfffffff8, RZ, 0xc0, !PT ;  /* 0xfffffff805057812 */ /* 0x000fe200078ec0ff */
[----:B------:R-:W-:Y:S01]  /*0f50*/  IMAD.SHL.U32 R9, R6, 0x8, RZ ;  /* 0x0000000806097824 */ /* 0x000fe200078e00ff */
[----:B------:R-:W-:Y:S01]  /*0f60*/  SHF.R.S32.HI R4, RZ, 0x1f, R14 ;  /* 0x0000001fff047819 */ /* 0x000fe2000001140e */
[----:B------:R-:W-:Y:S01]  /*0f70*/  IMAD.IADD R15, R236, 0x1, -R7 ;  /* 0x00000001ec0f7824 */ /* 0x000fe200078e0a07 */
[----:B------:R-:W-:Y:S01]  /*0f80*/  LEA.HI R0, R13, R13, RZ, 0x1 ;  /* 0x0000000d0d007211 */ /* 0x000fe200078f08ff */
[----:B------:R-:W-:Y:S01]  /*0f90*/  IMAD.IADD R157, R152, 0x1, -R5 ;  /* 0x00000001989d7824 */ /* 0x000fe200078e0a05 */
[----:B------:R-:W-:Y:S01]  /*0fa0*/  LEA.HI R4, R4, R14, RZ, 0x3 ;  /* 0x0000000e04047211 */ /* 0x000fe200078f18ff */
[----:B------:R-:W-:Y:S01]  /*0fb0*/  IMAD.SHL.U32 R7, R8, 0x100, RZ ;  /* 0x0000010008077824 */ /* 0x000fe200078e00ff */
[----:B------:R-:W-:Y:S01]  /*0fc0*/  LOP3.LUT R0, R0, 0x1ffffffe, RZ, 0xc0, !PT ;  /* 0x1ffffffe00007812 */ /* 0x000fe200078ec0ff */
[----:B------:R-:W-:Y:S01]  /*0fd0*/  IMAD.SHL.U32 R6, R12, 0x2, RZ ;  /* 0x000000020c067824 */ /* 0x000fe200078e00ff */
[----:B------:R-:W-:Y:S01]  /*0fe0*/  LOP3.LUT R5, R3, 0x1c0, RZ, 0xc0, !PT ;  /* 0x000001c003057812 */ /* 0x000fe200078ec0ff */
[----:B------:R-:W-:Y:S01]  /*0ff0*/  IMAD.SHL.U32 R4, R4, 0x40, RZ ;  /* 0x0000004004047824 */ /* 0x000fe200078e00ff */
[----:B------:R-:W-:Y:S01]  /*1000*/  SHF.R.S32.HI R10, RZ, 0x5, R10 ;  /* 0x00000005ff0a7819 */ /* 0x000fe2000001140a */
[----:B------:R-:W-:Y:S01]  /*1010*/  IMAD.IADD R3, R13, 0x1, -R0 ;  /* 0x000000010d037824 */ /* 0x000fe200078e0a00 */
[----:B------:R-:W-:Y:S01]  /*1020*/  LOP3.LUT R0, R5, 0x38, R22, 0xf8, !PT ;  /* 0x0000003805007812 */ /* 0x000fe200078ef816 */
[----:B------:R0:W-:Y:S01]  /*1030*/  STL [R1+0x4cc], R5 ;  /* 0x0004cc0501007387 */ /* 0x0001e20000100800 */
[----:B------:R-:W-:Y:S01]  /*1040*/  LOP3.LUT R4, R4, 0xfffffe00, RZ, 0xc0, !PT ;  /* 0xfffffe0004047812 */ /* 0x000fe200078ec0ff */
[----:B------:R-:W-:-:S02]  /*1050*/  IMAD.IADD R161, R6, 0x1, R7 ;  /* 0x0000000106a17824 */ /* 0x000fc400078e0207 */
[----:B------:R-:W-:Y:S01]  /*1060*/  IMAD R160, R10, 0x10, R11 ;  /* 0x000000100aa07824 */ /* 0x000fe200078e020b */
[----:B------:R-:W-:Y:S01]  /*1070*/  STL [R1+0x438], R13 ;  /* 0x0004380d01007387 */ /* 0x000fe20000100800 */
[----:B------:R-:W-:Y:S02]  /*1080*/  VIADD R225, R161, 0x8 ;  /* 0x00000008a1e17836 */ /* 0x000fe40000000000 */
[----:B------:R-:W-:Y:S01]  /*1090*/  IMAD R3, R3, 0x8, R160 ;  /* 0x0000000803037824 */ /* 0x000fe200078e02a0 */
[----:B------:R-:W-:Y:S01]  /*10a0*/  STL [R1+0x4dc], R4 ;  /* 0x0004dc0401007387 */ /* 0x000fe20000100800 */
[----:B0-----:R-:W-:Y:S01]  /*10b0*/  SHF.R.U32.HI R5, RZ, 0x3, R5 ;  /* 0x00000003ff057819 */ /* 0x001fe20000011605 */
[C---:B------:R-:W-:Y:S02]  /*10c0*/  VIADD R224, R161.reuse, 0x10 ;  /* 0x00000010a1e07836 */ /* 0x040fe40000000000 */
[C---:B------:R-:W-:Y:S01]  /*10d0*/  VIADD R223, R161.reuse, 0x18 ;  /* 0x00000018a1df7836 */ /* 0x040fe20000000000 */
[----:B------:R0:W-:Y:S01]  /*10e0*/  STL [R1+0x434], R3 ;  /* 0x0004340301007387 */ /* 0x0001e20000100800 */
[----:B------:R-:W-:-:S02]  /*10f0*/  VIADD R222, R161, 0x20 ;  /* 0x00000020a1de7836 */ /* 0x000fc40000000000 */
[C---:B------:R-:W-:Y:S01]  /*1100*/  VIADD R221, R161.reuse, 0x28 ;  /* 0x00000028a1dd7836 */ /* 0x040fe20000000000 */
[----:B------:R1:W-:Y:S01]  /*1110*/  STL [R1+0x4d8], R5 ;  /* 0x0004d80501007387 */ /* 0x0003e20000100800 */
[C---:B------:R-:W-:Y:S02]  /*1120*/  VIADD R220, R161.reuse, 0x30 ;  /* 0x00000030a1dc7836 */ /* 0x040fe40000000000 */
[C---:B------:R-:W-:Y:S01]  /*1130*/  VIADD R219, R161.reuse, 0x38 ;  /* 0x00000038a1db7836 */ /* 0x040fe20000000000 */
[----:B------:R-:W-:Y:S01]  /*1140*/  STL [R1+0x444], R15 ;  /* 0x0004440f01007387 */ /* 0x000fe20000100800 */
[C---:B------:R-:W-:Y:S01]  /*1150*/  VIADD R218, R161.reuse, 0x40 ;  /* 0x00000040a1da7836 */ /* 0x040fe20000000000 */
[----:B0-----:R-:W-:Y:S01]  /*1160*/  SHF.R.S32.HI R3, RZ, 0x1f, R223 ;  /* 0x0000001fff037819 */ /* 0x001fe200000114df */
[C---:B------:R-:W-:Y:S01]  /*1170*/  VIADD R217, R161.reuse, 0x48 ;  /* 0x00000048a1d97836 */ /* 0x040fe20000000000 */
[----:B------:R-:W-:Y:S01]  /*1180*/  STL [R1+0x440], R14 ;  /* 0x0004400e01007387 */ /* 0x000fe20000100800 */
[C---:B------:R-:W-:Y:S01]  /*1190*/  VIADD R216, R161.reuse, 0x50 ;  /* 0x00000050a1d87836 */ /* 0x040fe20000000000 */
[----:B-1----:R-:W-:Y:S01]  /*11a0*/  LOP3.LUT R5, R4, R0, R5, 0xf6, !PT ;  /* 0x0000000004057212 */ /* 0x002fe200078ef605 */
[C---:B------:R-:W-:Y:S01]  /*11b0*/  VIADD R215, R161.reuse, 0x58 ;  /* 0x00000058a1d77836 */ /* 0x040fe20000000000 */
[----:B------:R-:W-:Y:S01]  /*11c0*/  SHF.R.S32.HI R0, RZ, 0x1f, R161 ;  /* 0x0000001fff007819 */ /* 0x000fe200000114a1 */
[----:B------:R0:W-:Y:S01]  /*11d0*/  STL [R1+0x4b8], R3 ;  /* 0x0004b80301007387 */ /* 0x0001e20000100800 */
[----:B------:R-:W-:-:S02]  /*11e0*/  VIADD R214, R161, 0x60 ;  /* 0x00000060a1d67836 */ /* 0x000fc40000000000 */
[----:B------:R-:W-:Y:S01]  /*11f0*/  IMAD R4, R5, 0x2, R2 ;  /* 0x0000000205047824 */ /* 0x000fe200078e0202 */
[----:B------:R1:W-:Y:S01]  /*1200*/  STL [R1+0x4c4], R0 ;  /* 0x0004c40001007387 */ /* 0x0003e20000100800 */
[C---:B------:R-:W-:Y:S02]  /*1210*/  VIADD R213, R161.reuse, 0x68 ;  /* 0x00000068a1d57836 */ /* 0x040fe40000000000 */
[C---:B------:R-:W-:Y:S01]  /*1220*/  VIADD R212, R161.reuse, 0x70 ;  /* 0x00000070a1d47836 */ /* 0x040fe20000000000 */
[----:B------:R2:W-:Y:S01]  /*1230*/  STL [R1+0x4c8], R4 ;  /* 0x0004c80401007387 */ /* 0x0005e20000100800 */
[C---:B------:R-:W-:Y:S01]  /*1240*/  VIADD R211, R161.reuse, 0x78 ;  /* 0x00000078a1d37836 */ /* 0x040fe20000000000 */
[----:B0-----:R-:W-:Y:S01]  /*1250*/  SHF.R.S32.HI R3, RZ, 0x1f, R220 ;  /* 0x0000001fff037819 */ /* 0x001fe200000114dc */
[C---:B------:R-:W-:Y:S01]  /*1260*/  VIADD R210, R161.reuse, 0x80 ;  /* 0x00000080a1d27836 */ /* 0x040fe20000000000 */
[----:B------:R-:W-:Y:S01]  /*1270*/  STL [R1+0x4e4], R9 ;  /* 0x0004e40901007387 */ /* 0x000fe20000100800 */
[C---:B------:R-:W-:Y:S01]  /*1280*/  VIADD R209, R161.reuse, 0x88 ;  /* 0x00000088a1d17836 */ /* 0x040fe20000000000 */
[----:B-1----:R-:W-:Y:S01]  /*1290*/  SHF.R.S32.HI R0, RZ, 0x1f, R225 ;  /* 0x0000001fff007819 */ /* 0x002fe200000114e1 */
[C---:B------:R-:W-:Y:S01]  /*12a0*/  VIADD R208, R161.reuse, 0x90 ;  /* 0x00000090a1d07836 */ /* 0x040fe20000000000 */
[----:B------:R0:W-:Y:S01]  /*12b0*/  STL [R1+0x4ac], R3 ;  /* 0x0004ac0301007387 */ /* 0x0001e20000100800 */
[C---:B------:R-:W-:Y:S01]  /*12c0*/  VIADD R207, R161.reuse, 0x98 ;  /* 0x00000098a1cf7836 */ /* 0x040fe20000000000 */
[----:B--2---:R-:W-:Y:S01]  /*12d0*/  SHF.R.S32.HI R4, RZ, 0x1f, R224 ;  /* 0x0000001fff047819 */ /* 0x004fe200000114e0 */
[C---:B------:R-:W-:Y:S01]  /*12e0*/  VIADD R206, R161.reuse, 0xa0 ;  /* 0x000000a0a1ce7836 */ /* 0x040fe20000000000 */
[----:B------:R1:W-:Y:S01]  /*12f0*/  STL [R1+0x4c0], R0 ;  /* 0x0004c00001007387 */ /* 0x0003e20000100800 */
[----:B------:R-:W-:-:S02]  /*1300*/  VIADD R205, R161, 0xa8 ;  /* 0x000000a8a1cd7836 */ /* 0x000fc40000000000 */
        /* <DEDUP_REMOVED lines=12> */
[----:B------:R-:W-:Y:S01]  /*13d0*/  VIADD R196, R161, 0xe0 ;  /* 0x000000e0a1c47836 */ /* 0x000fe20000000000 */
[----:B------:R1:W-:Y:S01]  /*13e0*/  STL [R1+0x4b4], R0 ;  /* 0x0004b40001007387 */ /* 0x0003e20000100800 */
[----:B------:R-:W-:-:S02]  /*13f0*/  IMAD.SHL.U32 R154, R13, 0x4, RZ ;  /* 0x000000040d9a7824 */ /* 0x000fc400078e00ff */
[C---:B------:R-:W-:Y:S01]  /*1400*/  VIADD R195, R161.reuse, 0xe8 ;  /* 0x000000e8a1c37836 */ /* 0x040fe20000000000 */
[----:B------:R2:W-:Y:S01]  /*1410*/  STL [R1+0x4b0], R4 ;  /* 0x0004b00401007387 */ /* 0x0005e20000100800 */
[----:B------:R-:W-:Y:S01]  /*1420*/  VIADD R162, R154, 0x10 ;  /* 0x000000109aa27836 */ /* 0x000fe20000000000 */
[----:B0-----:R-:W-:Y:S01]  /*1430*/  SHF.R.S32.HI R3, RZ, 0x1f, R214 ;  /* 0x0000001fff037819 */ /* 0x001fe200000114d6 */
[C---:B------:R-:W-:Y:S01]  /*1440*/  VIADD R227, R161.reuse, 0xf0 ;  /* 0x000000f0a1e37836 */ /* 0x040fe20000000000 */
[----:B------:R-:W-:Y:S01]  /*1450*/  STL [R1+0x4e0], R6 ;  /* 0x0004e00601007387 */ /* 0x000fe20000100800 */
[----:B------:R-:W-:Y:S01]  /*1460*/  VIADD R226, R161, 0xf8 ;  /* 0x000000f8a1e27836 */ /* 0x000fe20000000000 */
[----:B-1----:R-:W-:Y:S01]  /*1470*/  SHF.R.S32.HI R0, RZ, 0x1f, R219 ;  /* 0x0000001fff007819 */ /* 0x002fe200000114db */
[----:B------:R-:W-:Y:S01]  /*1480*/  IMAD.SHL.U32 R190, R15, 0x8, RZ ;  /* 0x000000080fbe7824 */ /* 0x000fe200078e00ff */
[----:B------:R0:W-:Y:S01]  /*1490*/  STL [R1+0x494], R3 ;  /* 0x0004940301007387 */ /* 0x0001e20000100800 */
[----:B------:R-:W-:Y:S01]  /*14a0*/  SHF.R.S32.HI R8, RZ, 0x1f, R162 ;  /* 0x0000001fff087819 */ /* 0x000fe200000114a2 */
[----:B------:R-:W-:Y:S01]  /*14b0*/  IMAD.U32 R158, R158, 0x40, R9 ;  /* 0x000000409e9e7824 */ /* 0x000fe200078e0009 */
[----:B--2---:R-:W-:Y:S01]  /*14c0*/  SHF.R.S32.HI R4, RZ, 0x1f, R218 ;  /* 0x0000001fff047819 */ /* 0x004fe200000114da */
        /* <DEDUP_REMOVED lines=12> */
[----:B------:R-:W-:Y:S01]  /*1590*/  VIADD R191, R190, 0x1c0 ;  /* 0x000001c0bebf7836 */ /* 0x000fe20000000000 */
[----:B--2---:R-:W-:Y:S01]  /*15a0*/  SHF.R.S32.HI R4, RZ, 0x1f, R215 ;  /* 0x0000001fff047819 */ /* 0x004fe200000114d7 */
[----:B------:R-:W-:Y:S01]  /*15b0*/  IMAD.WIDE R158, R158, R159, UR42 ;  /* 0x0000002a9e9e7e25 */ /* 0x000fe2000f8e029f */
[----:B------:R1:W-:Y:S01]  /*15c0*/  STL [R1+0x49c], R0 ;  /* 0x00049c0001007387 */ /* 0x0003e20000100800 */
[----:B------:R-:W-:-:S02]  /*15d0*/  SHF.R.S32.HI R235, RZ, 0x1f, R187 ;  /* 0x0000001fffeb7819 */ /* 0x000fc400000114bb */
[----:B------:R-:W-:Y:S01]  /*15e0*/  SHF.R.S32.HI R234, RZ, 0x1f, R186 ;  /* 0x0000001fffea7819 */ /* 0x000fe200000114ba */
[----:B------:R2:W-:Y:S01]  /*15f0*/  STL [R1+0x498], R4 ;  /* 0x0004980401007387 */ /* 0x0005e20000100800 */
[----:B------:R-:W-:Y:S02]  /*1600*/  SHF.R.S32.HI R233, RZ, 0x1f, R185 ;  /* 0x0000001fffe97819 */ /* 0x000fe400000114b9 */
[----:B0-----:R-:W-:Y:S02]  /*1610*/  SHF.R.S32.HI R3, RZ, 0x1f, R208 ;  /* 0x0000001fff037819 */ /* 0x001fe400000114d0 */
[----:B------:R-:W-:Y:S02]  /*1620*/  SHF.R.S32.HI R232, RZ, 0x1f, R184 ;  /* 0x0000001fffe87819 */ /* 0x000fe400000114b8 */
[----:B-1----:R-:W-:Y:S01]  /*1630*/  SHF.R.S32.HI R0, RZ, 0x1f, R213 ;  /* 0x0000001fff007819 */ /* 0x002fe200000114d5 */
[----:B------:R0:W-:Y:S01]  /*1640*/  STL [R1+0x47c], R3 ;  /* 0x00047c0301007387 */ /* 0x0001e20000100800 */
[----:B------:R-:W-:-:S02]  /*1650*/  SHF.R.S32.HI R231, RZ, 0x1f, R167 ;  /* 0x0000001fffe77819 */ /* 0x000fc400000114a7 */
[----:B--2---:R-:W-:Y:S01]  /*1660*/  SHF.R.S32.HI R4, RZ, 0x1f, R212 ;  /* 0x0000001fff047819 */ /* 0x004fe200000114d4 */
[----:B------:R1:W-:Y:S01]  /*1670*/  STL [R1+0x490], R0 ;  /* 0x0004900001007387 */ /* 0x0003e20000100800 */
[----:B------:R-:W-:Y:S02]  /*1680*/  SHF.R.S32.HI R230, RZ, 0x1f, R192 ;  /* 0x0000001fffe67819 */ /* 0x000fe400000114c0 */
[----:B------:R-:W-:Y:S01]  /*1690*/  SHF.R.S32.HI R229, RZ, 0x1f, R191 ;  /* 0x0000001fffe57819 */ /* 0x000fe200000114bf */
[----:B------:R2:W-:Y:S01]  /*16a0*/  STL [R1+0x48c], R4 ;  /* 0x00048c0401007387 */ /* 0x0005e20000100800 */
[----:B0-----:R-:W-:Y:S02]  /*16b0*/  SHF.R.S32.HI R3, RZ, 0x1f, R205 ;  /* 0x0000001fff037819 */ /* 0x001fe400000114cd */
[----:B-1----:R-:W-:-:S03]  /*16c0*/  SHF.R.S32.HI R0, RZ, 0x1f, R210 ;  /* 0x0000001fff007819 */ /* 0x002fc600000114d2 */
[----:B------:R0:W-:Y:S01]  /*16d0*/  STL [R1+0x470], R3 ;  /* 0x0004700301007387 */ /* 0x0001e20000100800 */
[----:B--2---:R-:W-:-:S03]  /*16e0*/  SHF.R.S32.HI R4, RZ, 0x1f, R209 ;  /* 0x0000001fff047819 */ /* 0x004fc600000114d1 */
[----:B------:R1:W-:Y:S04]  /*16f0*/  STL [R1+0x484], R0 ;  /* 0x0004840001007387 */ /* 0x0003e80000100800 */
        /* <DEDUP_REMOVED lines=15> */
[----:B------:R-:W-:Y:S01]  /*17f0*/  STL [R1+0x44c], R3 ;  /* 0x00044c0301007387 */ /* 0x000fe20000100800 */
[----:B--2---:R-:W-:-:S03]  /*1800*/  SHF.R.S32.HI R4, RZ, 0x1f, R198 ;  /* 0x0000001fff047819 */ /* 0x004fc600000114c6 */
[----:B------:R0:W-:Y:S04]  /*1810*/  STL [R1+0x460], R0 ;  /* 0x0004600001007387 */ /* 0x0001e80000100800 */
[----:B------:R1:W-:Y:S01]  /*1820*/  STL [R1+0x45c], R4 ;  /* 0x00045c0401007387 */ /* 0x0003e20000100800 */
[----:B0-----:R-:W-:Y:S02]  /*1830*/  SHF.R.S32.HI R0, RZ, 0x1f, R196 ;  /* 0x0000001fff007819 */ /* 0x001fe400000114c4 */
[----:B-1----:R-:W-:-:S03]  /*1840*/  SHF.R.S32.HI R4, RZ, 0x1f, R195 ;  /* 0x0000001fff047819 */ /* 0x002fc600000114c3 */
[----:B------:R0:W-:Y:S04]  /*1850*/  STL [R1+0x454], R0 ;  /* 0x0004540001007387 */ /* 0x0001e80000100800 */
[----:B------:R1:W-:Y:S01]  /*1860*/  STL [R1+0x450], R4 ;  /* 0x0004500401007387 */ /* 0x0003e20000100800 */
[----:B0-----:R-:W-:-:S05]  /*1870*/  SHF.R.S32.HI R0, RZ, 0x1f, R226 ;  /* 0x0000001fff007819 */ /* 0x001fca00000114e2 */
[----:B------:R1:W-:Y:S02]  /*1880*/  STL [R1+0x448], R0 ;  /* 0x0004480001007387 */ /* 0x0003e40000100800 */
.L_x_6817:
[----:B------:R-:W-:Y:S01]  /*1890*/  ULDC.64 UR4, c[0x0][0xb20] ;  /* 0x0002c80000047ab9 */ /* 0x000fe20000000a00 */
[----:B012-4-:R-:W0:Y:S01]  /*18a0*/  LDC.64 R4, c[0x0][0xb00] ;  /* 0x0002c000ff047b82 */ /* 0x017e220000000a00 */
[----:B------:R-:W-:Y:S01]  /*18b0*/  ISETP.NE.U32.AND P0, PT, RZ, UR4, PT ;  /* 0x00000004ff007c0c */ /* 0x000fe2000bf05070 */
[----:B---3--:R-:W-:Y:S01]  /*18c0*/  IMAD.MOV.U32 R10, RZ, RZ, RZ ;  /* 0x000000ffff0a7224 */ /* 0x008fe200078e00ff */
        /* <DEDUP_REMOVED lines=13> */
[----:B-----5:R-:W-:Y:S01]  /*19a0*/  IMAD.U32 R24, RZ, RZ, UR4 ;  /* 0x00000004ff187e24 */ /* 0x020fe2000f8e00ff */
[----:B------:R-:W-:Y:S02]  /*19b0*/  ULDC.64 UR4, c[0x0][0x418] ;  /* 0x0001060000047ab9 */ /* 0x000fe40000000a00 */
[----:B------:R2:W5:Y:S01]  /*19c0*/  @P3 LDG.E R18, desc[UR44][R4.64] ;  /* 0x0000002c04123981 */ /* 0x000562000c1e1900 */
        /* <DEDUP_REMOVED lines=29> */
.L_x_6593:
[----:B------:R-:W-:Y:S02]  /*1ba0*/  IMAD.U32 R38, RZ, RZ, UR5 ;  /* 0x00000005ff267e24 */ /* 0x000fe4000f8e00ff */
[----:B------:R-:W-:Y:S01]  /*1bb0*/  IMAD.U32 R19, RZ, RZ, UR4 ;  /* 0x00000004ff137e24 */ /* 0x000fe2000f8e00ff */
[----:B------:R-:W-:Y:S06]  /*1bc0*/  @!P2 BRA `(.L_x_6594) ;  /* 0x000000000010a947 */ /* 0x000fec0003800000 */
[----:B------:R-:W0:Y:S02]  /*1bd0*/  LDC.64 R4, c[0x0][0xb18] ;  /* 0x0002c600ff047b82 */ /* 0x000e240000000a00 */
[----:B0-----:R-:W-:-:S05]  /*1be0*/  IMAD.WIDE R4, R91, 0x4, R4 ;  /* 0x000000045b047825 */ /* 0x001fca00078e0204 */
[----:B------:R0:W5:Y:S01]  /*1bf0*/  LDG.E R19, desc[UR44][R4.64] ;  /* 0x0000002c04137981 */ /* 0x000162000c1e1900 */
[----:B------:R-:W-:Y:S05]  /*1c00*/  BRA `(.L_x_6595) ;  /* 0x0000000000107947 */ /* 0x000fea0003800000 */
.L_x_6594:
[----:B------:R-:W-:Y:S05]  /*1c10*/  @!P3 BRA `(.L_x_6595) ;  /* 0x00000000000cb947 */ /* 0x000fea0003800000 */
[----:B------:R-:W2:Y:S04]  /*1c20*/  LDG.E R0, desc[UR44][R4.64] ;  /* 0x0000002c04007981 */ /* 0x000ea8000c1e1900 */
[----:B------:R-:W2:Y:S02]  /*1c30*/  LDG.E R19, desc[UR44][R4.64+0x4] ;  /* 0x0000042c04137981 */ /* 0x000ea4000c1e1900 */
[----:B--2---:R-:W-:-:S07]  /*1c40*/  IMAD.IADD R19, R19, 0x1, -R0 ;  /* 0x0000000113137824 */ /* 0x004fce00078e0a00 */
.L_x_6595:
[----:B------:R-:W-:Y:S02]  /*1c50*/  ULDC.64 UR4, c[0x0][0xb08] ;  /* 0x0002c20000047ab9 */ /* 0x000fe40000000a00 */
[----:B------:R-:W-:-:S04]  /*1c60*/  ISETP.NE.U32.AND P0, PT, RZ, UR4, PT ;  /* 0x00000004ff007c0c */ /* 0x000fc8000bf05070 */
[----:B------:R-:W-:Y:S01]  /*1c70*/  ISETP.NE.AND.EX P0, PT, RZ, UR5, PT, P0 ;  /* 0x00000005ff007c0c */ /* 0x000fe2000bf05300 */
[----:B------:R-:W-:Y:S02]  /*1c80*/  ULDC.64 UR4, c[0x0][0xb28] ;  /* 0x0002ca0000047ab9 */ /* 0x000fe40000000a00 */
[----:B------:R-:W-:-:S04]  /*1c90*/  ISETP.NE.U32.AND P1, PT, RZ, UR4, PT ;  /* 0x00000004ff007c0c */ /* 0x000fc8000bf25070 */
[----:B------:R-:W-:-:S06]  /*1ca0*/  ISETP.NE.AND.EX P1, PT, RZ, UR5, PT, P1 ;  /* 0x00000005ff007c0c */ /* 0x000fcc000bf25310 */
[----:B------:R-:W1:Y:S08]  /*1cb0*/  @P0 LDC.64 R6, c[0x0][0xb08] ;  /* 0x0002c200ff060b82 */ /* 0x000e700000000a00 */
[----:B0-----:R-:W0:Y:S01]  /*1cc0*/  @P1 LDC.64 R4, c[0x0][0xb28] ;  /* 0x0002ca00ff041b82 */ /* 0x001e220000000a00 */
[----:B-1----:R-:W-:-:S05]  /*1cd0*/  @P0 IMAD.WIDE R6, R91, 0x4, R6 ;  /* 0x000000045b060825 */ /* 0x002fca00078e0206 */
[----:B------:R-:W2:Y:S04]  /*1ce0*/  @P0 LDG.E R0, desc[UR44][R6.64] ;  /* 0x0000002c06000981 */ /* 0x000ea8000c1e1900 */
[----:B------:R-:W2:Y:S01]  /*1cf0*/  @P0 LDG.E R3, desc[UR44][R6.64+0x4] ;  /* 0x0000042c06030981 */ /* 0x000ea2000c1e1900 */
[----:B0-----:R-:W-:Y:S02]  /*1d00*/  @P1 IMAD.WIDE R8, R91, 0x4, R4 ;  /* 0x000000045b081825 */ /* 0x001fe400078e0204 */
[----:B------:R-:W0:Y:S02]  /*1d10*/  LDC R4, c[0x0][0x448] ;  /* 0x00011200ff047b82 */ /* 0x000e240000000800 */
[----:B-----5:R-:W-:-:S06]  /*1d20*/  IMAD.MOV.U32 R32, RZ, RZ, R19 ;  /* 0x000000ffff207224 */ /* 0x020fcc00078e0013 */
[----:B------:R1:W5:Y:S01]  /*1d30*/  @P1 LDG.E R32, desc[UR44][R8.64] ;  /* 0x0000002c08201981 */ /* 0x000362000c1e1900 */
[----:B------:R-:W-:Y:S02]  /*1d40*/  IMAD.SHL.U32 R164, R89, 0x40, RZ ;  /* 0x0000004059a47824 */ /* 0x000fe400078e00ff */
[----:B------:R-:W-:Y:S01]  /*1d50*/  IMAD.IADD R13, R19, 0x1, -R10 ;  /* 0x00000001130d7824 */ /* 0x000fe200078e0a0a */
[----:B0-----:R-:W-:Y:S02]  /*1d60*/  ISETP.NE.AND P1, PT, R4, 0x1, PT ;  /* 0x000000010400780c */ /* 0x001fe40003f25270 */
[----:B------:R-:W0:Y:S11]  /*1d70*/  LDC.64 R4, c[0x0][0xad8] ;  /* 0x0002b600ff047b82 */ /* 0x000e360000000a00 */
[----:B------:R-:W3:Y:S08]  /*1d80*/  @P1 LDC R11, c[0x0][0x44c] ;  /* 0x00011300ff0b1b82 */ /* 0x000ef00000000800 */
[----:B------:R-:W4:Y:S01]  /*1d90*/  @P1 LDC R12, c[0x0][0x450] ;  /* 0x00011400ff0c1b82 */ /* 0x000f220000000800 */
[----:B0-----:R-:W-:Y:S01]  /*1da0*/  ISETP.GE.AND P2, PT, R5, 0x1, PT ;  /* 0x000000010500780c */ /* 0x001fe20003f46270 */
[----:B--2---:R-:W-:-:S02]  /*1db0*/  @P0 IMAD.IADD R38, R3, 0x1, -R0 ;  /* 0x0000000103260824 */ /* 0x004fc400078e0a00 */
[----:B------:R-:W-:Y:S02]  /*1dc0*/  VIADD R0, R164, 0x3f ;  /* 0x0000003fa4007836 */ /* 0x000fe40000000000 */
[----:B------:R-:W-:Y:S02]  /*1dd0*/  IMAD.IADD R25, R13, 0x1, R38 ;  /* 0x000000010d197824 */ /* 0x000fe400078e0226 */
[----:B---3--:R-:W-:-:S03]  /*1de0*/  @P1 IMAD.HI.U32 R3, R0, R11, RZ ;  /* 0x0000000b00031227 */ /* 0x008fc600078e00ff */
        /* <DEDUP_REMOVED lines=21> */
.L_x_6598:
[----:B------:R-:W-:-:S13]  /*1f40*/  ISETP.NE.AND P0, PT, R5, 0x1, PT ;  /* 0x000000010500780c */ /* 0x000fda0003f05270 */
[----:B------:R-:W0:Y:S02]  /*1f50*/  @P0 LDC.64 R6, c[0x0][0xae0] ;  /* 0x0002b800ff060b82 */ /* 0x000e240000000a00 */
[----:B0-----:R-:W-:-:S05]  /*1f60*/  @P0 IMAD.HI.U32 R6, R0, R6, RZ ;  /* 0x0000000600060227 */ /* 0x001fca00078e00ff */
[----:B------:R-:W-:-:S07]  /*1f70*/  @P0 SHF.R.U32.HI R0, RZ, R7, R6 ;  /* 0x00000007ff000219 */ /* 0x000fce0000011606 */
.L_x_6599:
[----:B------:R-:W-:Y:S05]  /*1f80*/  BSYNC B0 ;  /* 0x0000000000007941 */ /* 0x000fea0003800000 */
.L_x_6597:
[----:B------:R-:W-:-:S05]  /*1f90*/  IMAD R3, R0, R5, R5 ;  /* 0x0000000500037224 */ /* 0x000fca00078e0205 */
[----:B------:R-:W-:-:S07]  /*1fa0*/  VIMNMX R4, R4, R3, PT ;  /* 0x0000000304047248 */ /* 0x000fce0003fe0100 */
.L_x_6596:
[----:B------:R-:W0:Y:S01]  /*1fb0*/  @P1 LDC R7, c[0x0][0x44c] ;  /* 0x00011300ff071b82 */ /* 0x000e220000000800 */
[----:B------:R-:W-:Y:S01]  /*1fc0*/  VIADD R4, R4, 0x3f ;  /* 0x0000003f04047836 */ /* 0x000fe20000000000 */
[----:B------:R-:W-:Y:S01]  /*1fd0*/  ULDC UR4, c[0x0][0xad4] ;  /* 0x0002b50000047ab9 */ /* 0x000fe20000000800 */
[----:B------:R-:W-:-:S03]  /*1fe0*/  IMAD.IADD R200, R25, 0x1, -R24 ;  /* 0x0000000119c87824 */ /* 0x000fc600078e0a18 */
[----:B------:R-:W-:Y:S02]  /*1ff0*/  SHF.R.S32.HI R3, RZ, 0x1f, R4 ;  /* 0x0000001fff037819 */ /* 0x000fe40000011404 */
[----:B------:R-:W1:Y:S02]  /*2000*/  @P1 LDC R9, c[0x0][0x450] ;  /* 0x00011400ff091b82 */ /* 0x000e640000000800 */
[----:B------:R-:W-:Y:S01]  /*2010*/  LEA.HI R3, R3, R4, RZ, 0x6 ;  /* 0x0000000403037211 */ /* 0x000fe200078f30ff */
[----:B0-----:R-:W-:-:S04]  /*2020*/  @P1 IMAD.HI.U32 R0, R164, R7, RZ ;  /* 0x00000007a4001227 */ /* 0x001fc800078e00ff */
[----:B------:R-:W-:Y:S01]  /*2030*/  IMAD.MOV.U32 R7, RZ, RZ, R164 ;  /* 0x000000ffff077224 */ /* 0x000fe200078e00a4 */
[----:B-1----:R-:W-:Y:S02]  /*2040*/  @P1 SHF.R.U32.HI R7, RZ, R9, R0 ;  /* 0x00000009ff071219 */ /* 0x002fe40000011600 */
[----:B------:R-:W-:-:S03]  /*2050*/  SHF.R.S32.HI R0, RZ, 0x6, R3 ;  /* 0x00000006ff007819 */ /* 0x000fc60000011403 */
[----:B------:R-:W-:Y:S01]  /*2060*/  IMAD.IADD R3, R200, 0x1, R7 ;  /* 0x00000001c8037824 */ /* 0x000fe200078e0207 */
        /* <DEDUP_REMOVED lines=13> */
.L_x_6602:
[----:B------:R-:W-:-:S13]  /*2140*/  ISETP.NE.AND P0, PT, R5, 0x1, PT ;  /* 0x000000010500780c */ /* 0x000fda0003f05270 */
[----:B------:R-:W0:Y:S02]  /*2150*/  @P0 LDC.64 R6, c[0x0][0xae0] ;  /* 0x0002b800ff060b82 */ /* 0x000e240000000a00 */
[----:B0-----:R-:W-:-:S05]  /*2160*/  @P0 IMAD.HI.U32 R6, R3, R6, RZ ;  /* 0x0000000603060227 */ /* 0x001fca00078e00ff */
[----:B------:R-:W-:-:S07]  /*2170*/  @P0 SHF.R.U32.HI R3, RZ, R7, R6 ;  /* 0x00000007ff030219 */ /* 0x000fce0000011606 */
.L_x_6603:
[----:B------:R-:W-:Y:S05]  /*2180*/  BSYNC B0 ;  /* 0x0000000000007941 */ /* 0x000fea0003800000 */
.L_x_6601:
[----:B------:R-:W-:-:S05]  /*2190*/  IMAD R3, R3, R5, RZ ;  /* 0x0000000503037224 */ /* 0x000fca00078e02ff */
[----:B------:R-:W-:-:S07]  /*21a0*/  VIMNMX R0, R0, R3, !PT ;  /* 0x0000000300007248 */ /* 0x000fce0007fe0100 */
.L_x_6600:
        /* <DEDUP_REMOVED lines=41> */
.L_x_6605:
[----:B------:R-:W-:Y:S05]  /*2440*/  BSYNC B0 ;  /* 0x0000000000007941 */ /* 0x000fea0003800000 */
.L_x_6604:
        /* <DEDUP_REMOVED lines=36> */
.L_x_6608:
[----:B------:R-:W-:Y:S05]  /*2690*/  BSYNC B6 ;  /* 0x0000000000067941 */ /* 0x000fea0003800000 */
.L_x_6607:
        /* <DEDUP_REMOVED lines=20> */
.L_x_6610:
[----:B------:R-:W-:Y:S05]  /*27e0*/  BSYNC B6 ;  /* 0x0000000000067941 */ /* 0x000fea0003800000 */
.L_x_6609:
[----:B------:R-:W-:Y:S01]  /*27f0*/  ULDC.64 UR4, c[0x0][0xaf0] ;  /* 0x0002bc0000047ab9 */ /* 0x000fe20000000a00 */
[----:B------:R-:W0:Y:S01]  /*2800*/  LDC R9, c[0x0][0x3f4] ;  /* 0x0000fd00ff097b82 */ /* 0x000e220000000800 */
[----:B------:R-:W-:Y:S01]  /*2810*/  ISETP.NE.U32.AND P0, PT, RZ, UR4, PT ;  /* 0x00000004ff007c0c */ /* 0x000fe2000bf05070 */
[----:B------:R-:W-:Y:S01]  /*2820*/  IMAD.IADD R21, R18, 0x1, R19 ;  /* 0x0000000112157824 */ /* 0x000fe200078e0213 */
[----:B------:R-:W-:Y:S01]  /*2830*/  SHF.R.S32.HI R23, RZ, 0x1f, R22 ;  /* 0x0000001fff177819 */ /* 0x000fe20000011416 */
[----:B------:R-:W-:Y:S01]  /*2840*/  ULDC.64 UR6, c[0x0][0xb00] ;  /* 0x0002c00000067ab9 */ /* 0x000fe20000000a00 */
[----:B------:R-:W-:Y:S01]  /*2850*/  ISETP.NE.AND.EX P0, PT, RZ, UR5, PT, P0 ;  /* 0x00000005ff007c0c */ /* 0x000fe2000bf05300 */
[----:B------:R-:W-:-:S12]  /*2860*/  ULDC.64 UR4, c[0x0][0x300] ;  /* 0x0000c00000047ab9 */ /* 0x000fd80000000a00 */
[----:B------:R-:W1:Y:S02]  /*2870*/  @P0 LDC.64 R4, c[0x0][0xaf0] ;  /* 0x0002bc00ff040b82 */ /* 0x000e640000000a00 */
[----:B-1----:R-:W-:-:S05]  /*2880*/  @P0 IMAD.WIDE R4, R91, 0x4, R4 ;  /* 0x000000045b040825 */ /* 0x002fca00078e0204 */
[----:B------:R1:W2:Y:S01]  /*2890*/  @P0 LDG.E R91, desc[UR44][R4.64] ;  /* 0x0000002c045b0981 */ /* 0x0002a2000c1e1900 */
[----:B------:R-:W-:Y:S02]  /*28a0*/  SHF.R.S32.HI R7, RZ, 0x1f, R21 ;  /* 0x0000001fff077819 */ /* 0x000fe40000011415 */
[----:B0-----:R-:W-:Y:S02]  /*28b0*/  ISETP.GE.AND P1, PT, R22, R9, PT ;  /* 0x000000091600720c */ /* 0x001fe40003f26270 */
[----:B------:R-:W-:Y:S01]  /*28c0*/  ISETP.NE.U32.AND P0, PT, RZ, UR6, PT ;  /* 0x00000006ff007c0c */ /* 0x000fe2000bf05070 */
[----:B------:R-:W-:-:S03]  /*28d0*/  IMAD R0, R7, UR4, RZ ;  /* 0x0000000407007c24 */ /* 0x000fc6000f8e02ff */
[----:B------:R-:W-:Y:S01]  /*28e0*/  ISETP.NE.AND.EX P0, PT, RZ, UR7, PT, P0 ;  /* 0x00000007ff007c0c */ /* 0x000fe2000bf05300 */
[----:B-1----:R-:W-:Y:S01]  /*28f0*/  IMAD.WIDE.U32 R4, R21, UR4, RZ ;  /* 0x0000000415047c25 */ /* 0x002fe2000f8e00ff */
[----:B------:R-:W-:-:S03]  /*2900*/  ULDC.64 UR6, c[0x0][0x338] ;  /* 0x0000ce0000067ab9 */ /* 0x000fc60000000a00 */
[----:B------:R-:W-:Y:S01]  /*2910*/  IMAD R3, R21, UR5, R0 ;  /* 0x0000000515037c24 */ /* 0x000fe2000f8e0200 */
[----:B------:R-:W-:Y:S02]  /*2920*/  ULDC.64 UR4, c[0x0][0x330] ;  /* 0x0000cc0000047ab9 */ /* 0x000fe40000000a00 */
[----:B------:R-:W-:-:S04]  /*2930*/  IMAD.WIDE.U32 R26, R166, UR4, R22 ;  /* 0x00000004a61a7c25 */ /* 0x000fc8000f8e0016 */
[----:B------:R-:W-:Y:S01]  /*2940*/  IMAD.IADD R5, R5, 0x1, R3 ;  /* 0x0000000105057824 */ /* 0x000fe200078e0203 */
[----:B------:R-:W-:Y:S01]  /*2950*/  SEL R3, R9, RZ, P1 ;  /* 0x000000ff09037207 */ /* 0x000fe20000800000 */
[C---:B------:R-:W-:Y:S01]  /*2960*/  IMAD R27, R166.reuse, UR5, R27 ;  /* 0x00000005a61b7c24 */ /* 0x040fe2000f8e021b */
[----:B------:R-:W-:Y:S02]  /*2970*/  ULDC.64 UR4, c[0x0][0x308] ;  /* 0x0000c20000047ab9 */ /* 0x000fe40000000a00 */
[----:B------:R-:W-:-:S04]  /*2980*/  IMAD.WIDE.U32 R4, R166, UR4, R4 ;  /* 0x00000004a6047c25 */ /* 0x000fc8000f8e0004 */
[----:B------:R-:W-:Y:S02]  /*2990*/  IMAD.IADD R3, R22, 0x1, R3 ;  /* 0x0000000116037824 */ /* 0x000fe400078e0203 */
[----:B------:R-:W-:Y:S01]  /*29a0*/  IMAD R5, R166, UR5, R5 ;  /* 0x00000005a6057c24 */ /* 0x000fe2000f8e0205 */
[----:B------:R-:W-:Y:S01]  /*29b0*/  ULDC.64 UR4, c[0x0][0x310] ;  /* 0x0000c40000047ab9 */ /* 0x000fe20000000a00 */
[----:B--2---:R-:W-:Y:S02]  /*29c0*/  SHF.R.S32.HI R0, RZ, 0x1f, R91 ;  /* 0x0000001fff007819 */ /* 0x004fe4000001145b */
[----:B------:R-:W-:Y:S02]  /*29d0*/  SEL R91, R91, RZ, !P0 ;  /* 0x000000ff5b5b7207 */ /* 0x000fe40004000000 */
[----:B------:R-:W-:Y:S02]  /*29e0*/  SEL R6, R0, RZ, !P0 ;  /* 0x000000ff00067207 */ /* 0x000fe40004000000 */
[----:B------:R-:W-:Y:S01]  /*29f0*/  SHF.R.S32.HI R0, RZ, 0x1f, R3 ;  /* 0x0000001fff007819 */ /* 0x000fe20000011403 */
[----:B------:R-:W-:Y:S01]  /*2a00*/  IMAD.WIDE.U32 R18, R91, UR4, R4 ;  /* 0x000000045b127c25 */ /* 0x000fe2000f8e0004 */
[----:B------:R-:W-:-:S02]  /*2a10*/  IADD3 R20, P0, R152, R21, RZ ;  /* 0x0000001598147210 */ /* 0x000fc40007f1e0ff */
[----:B------:R-:W-:Y:S01]  /*2a20*/  LEA.HI R3, R0, R3, RZ, 0x3 ;  /* 0x0000000300037211 */ /* 0x000fe200078f18ff */
[C---:B------:R-:W-:Y:S01]  /*2a30*/  IMAD R8, R6.reuse, UR4, RZ ;  /* 0x0000000406087c24 */ /* 0x040fe2000f8e02ff */
[----:B------:R-:W-:Y:S01]  /*2a40*/  SHF.R.S32.HI R0, RZ, 0x1f, R152 ;  /* 0x0000001fff007819 */ /* 0x000fe20000011498 */
[----:B------:R-:W-:Y:S01]  /*2a50*/  IMAD R6, R6, UR6, RZ ;  /* 0x0000000606067c24 */ /* 0x000fe2000f8e02ff */
[----:B------:R-:W-:Y:S01]  /*2a60*/  SHF.R.S32.HI R3, RZ, 0x3, R3 ;  /* 0x00000003ff037819 */ /* 0x000fe20000011403 */
[C---:B------:R-:W-:Y:S02]  /*2a70*/  IMAD R39, R91.reuse, UR5, R8 ;  /* 0x000000055b277c24 */ /* 0x040fe4000f8e0208 */
[----:B------:R-:W-:-:S04]  /*2a80*/  IMAD.WIDE.U32 R26, R91, UR6, R26 ;  /* 0x000000065b1a7c25 */ /* 0x000fc8000f8e001a */
[----:B------:R-:W-:Y:S02]  /*2a90*/  IMAD R91, R91, UR7, R6 ;  /* 0x000000075b5b7c24 */ /* 0x000fe4000f8e0206 */
[----:B------:R-:W-:Y:S02]  /*2aa0*/  IMAD.X R21, R7, 0x1, R0, P0 ;  /* 0x0000000107157824 */ /* 0x000fe400000e0600 */
[----:B------:R-:W-:Y:S02]  /*2ab0*/  IMAD.IADD R39, R19, 0x1, R39 ;  /* 0x0000000113277824 */ /* 0x000fe400078e0227 */
[----:B------:R-:W-:-:S07]  /*2ac0*/  IMAD.IADD R44, R27, 0x1, R91 ;  /* 0x000000011b2c7824 */ /* 0x000fce00078e025b */
.L_x_6640:
[----:B------:R-:W0:Y:S01]  /*2ad0*/  LDC.64 R6, c[0x0][0x300] ;  /* 0x0000c000ff067b82 */ /* 0x000e220000000a00 */
[----:B------:R-:W-:Y:S01]  /*2ae0*/  VIADD R36, R36, 0xffffffff ;  /* 0xffffffff24247836 */ /* 0x000fe20000000000 */
[----:B------:R-:W-:Y:S05]  /*2af0*/  YIELD ;  /* 0x0000000000007946 */ /* 0x000fea0003800000 */
[----:B------:R-:W-:Y:S01]  /*2b00*/  SHF.R.S32.HI R49, RZ, 0x1f, R36 ;  /* 0x0000001fff317819 */ /* 0x000fe20000011424 */
[----:B-1----:R-:W1:Y:S01]  /*2b10*/  LDC.64 R40, c[0x0][0x2e8] ;  /* 0x0000ba00ff287b82 */ /* 0x002e620000000a00 */
[----:B---3--:R-:W-:Y:S01]  /*2b20*/  IMAD.SHL.U32 R30, R157, 0x40, RZ ;  /* 0x000000409d1e7824 */ /* 0x008fe200078e00ff */
[----:B------:R-:W-:Y:S01]  /*2b30*/  BSSY B0, `(.L_x_6611) ;  /* 0x00001d7000007945 */ /* 0x000fe20003800000 */
[----:B------:R-:W-:-:S02]  /*2b40*/  IMAD.SHL.U32 R28, R165, 0x200, RZ ;  /* 0x00000200a51c7824 */ /* 0x000fc400078e00ff */
[----:B--2---:R-:W-:Y:S01]  /*2b50*/  IMAD.SHL.U32 R47, R153, 0x1000, RZ ;  /* 0x00001000992f7824 */ /* 0x004fe200078e00ff */
[----:B------:R-:W-:Y:S02]  /*2b60*/  LOP3.LUT R30, R30, 0x1c0, RZ, 0xc0, !PT ;  /* 0x000001c01e1e7812 */ /* 0x000fe400078ec0ff */
[----:B----4-:R-:W2:Y:S02]  /*2b70*/  LDC R43, c[0x0][0x3f4] ;  /* 0x0000fd00ff2b7b82 */ /* 0x010ea40000000800 */
[----:B------:R-:W-:Y:S02]  /*2b80*/  LOP3.LUT R46, R30, 0x18, R22, 0xf8, !PT ;  /* 0x000000181e2e7812 */ /* 0x000fe400078ef816 */
[----:B------:R-:W-:Y:S01]  /*2b90*/  SHF.R.U32.HI R29, RZ, 0x3, R30 ;  /* 0x00000003ff1d7819 */ /* 0x000fe2000001161e */
[----:B0-----:R-:W-:-:S03]  /*2ba0*/  IMAD R8, R49, R6, RZ ;  /* 0x0000000631087224 */ /* 0x001fc600078e02ff */
[----:B------:R-:W-:Y:S01]  /*2bb0*/  LOP3.LUT R46, R28, R46, R29, 0xf6, !PT ;  /* 0x0000002e1c2e7212 */ /* 0x000fe200078ef61d */
[----:B------:R-:W-:-:S04]  /*2bc0*/  IMAD.WIDE.U32 R4, R36, R6, RZ ;  /* 0x0000000624047225 */ /* 0x000fc800078e00ff */
[----:B------:R-:W-:Y:S02]  /*2bd0*/  IMAD R9, R36, R7, R8 ;  /* 0x0000000724097224 */ /* 0x000fe400078e0208 */
[-C--:B------:R-:W-:Y:S02]  /*2be0*/  IMAD R8, R0, R6.reuse, RZ ;  /* 0x0000000600087224 */ /* 0x080fe400078e02ff */
[----:B------:R-:W-:Y:S02]  /*2bf0*/  IMAD.IADD R5, R5, 0x1, R9 ;  /* 0x0000000105057824 */ /* 0x000fe400078e0209 */
[----:B------:R-:W-:-:S03]  /*2c00*/  IMAD.WIDE.U32 R34, R152, R6, RZ ;  /* 0x0000000698227225 */ /* 0x000fc600078e00ff */
[----:B------:R-:W-:Y:S01]  /*2c10*/  SHF.L.U64.HI R14, R4, 0x6, R5 ;  /* 0x00000006040e7819 */ /* 0x000fe20000010205 */
[----:B------:R-:W-:Y:S02]  /*2c20*/  IMAD R51, R152, R7, R8 ;  /* 0x0000000798337224 */ /* 0x000fe400078e0208 */
[----:B------:R-:W-:Y:S01]  /*2c30*/  IMAD.SHL.U32 R15, R4, 0x40, RZ ;  /* 0x00000040040f7824 */ /* 0x000fe200078e00ff */
[----:B------:R-:W-:Y:S01]  /*2c40*/  IADD3 R4, P0, P2, R18, R34, R22 ;  /* 0x0000002212047210 */ /* 0x000fe20007a1e016 */
[----:B------:R-:W-:-:S03]  /*2c50*/  IMAD.IADD R51, R35, 0x1, R51 ;  /* 0x0000000123337824 */ /* 0x000fc600078e0233 */
[----:B------:R-:W-:Y:S02]  /*2c60*/  IADD3 R4, P3, R4, R15, RZ ;  /* 0x0000000f04047210 */ /* 0x000fe40007f7e0ff */
[----:B------:R-:W-:Y:S02]  /*2c70*/  IADD3.X R5, R39, R51, R23, P0, P2 ;  /* 0x0000003327057210 */ /* 0x000fe400007e4417 */
[----:B-1----:R-:W-:Y:S02]  /*2c80*/  LEA R12, P0, R4, R40, 0x1 ;  /* 0x00000028040c7211 */ /* 0x002fe400078008ff */
[----:B------:R-:W-:Y:S01]  /*2c90*/  ISETP.GT.AND P2, PT, R36, R37, PT ;  /* 0x000000252400720c */ /* 0x000fe20003f44270 */
[----:B------:R-:W-:Y:S02]  /*2ca0*/  IMAD.X R8, R5, 0x1, R14, P3 ;  /* 0x0000000105087824 */ /* 0x000fe400018e060e */
[----:B------:R-:W-:-:S03]  /*2cb0*/  IMAD.IADD R5, R46, 0x1, R47 ;  /* 0x000000012e057824 */ /* 0x000fc600078e022f */
[----:B------:R-:W-:Y:S01]  /*2cc0*/  LEA.HI.X R13, R4, R41, R8, 0x1, P0 ;  /* 0x00000029040d7211 */ /* 0x000fe200000f0c08 */
[----:B------:R-:W-:Y:S01]  /*2cd0*/  IMAD R42, R5, 0x2, R2 ;  /* 0x00000002052a7824 */ /* 0x000fe200078e0202 */
[----:B--2---:R-:W-:-:S13]  /*2ce0*/  ISETP.GE.AND P0, PT, R43, 0x1, PT ;  /* 0x000000012b00780c */ /* 0x004fda0003f06270 */
[----:B------:R-:W-:Y:S05]  /*2cf0*/  @!P0 BRA `(.L_x_6612) ;  /* 0x0000001800748947 */ /* 0x000fea0003800000 */
[----:B------:R-:W0:Y:S01]  /*2d00*/  LDC.64 R4, c[0x0][0x3f8] ;  /* 0x0000fe00ff047b82 */ /* 0x000e220000000a00 */
[----:B------:R-:W-:Y:S01]  /*2d10*/  ULDC.U8 UR4, c[0x0][0x410] ;  /* 0x0001040000047ab9 */ /* 0x000fe20000000000 */
[C---:B------:R-:W-:Y:S01]  /*2d20*/  SHF.L.U64.HI R55, R6.reuse, 0x6, R7 ;  /* 0x0000000606377819 */ /* 0x040fe20000010207 */
[----:B------:R-:W-:Y:S01]  /*2d30*/  IMAD.SHL.U32 R53, R6, 0x40, RZ ;  /* 0x0000004006357824 */ /* 0x000fe200078e00ff */
[----:B------:R-:W-:Y:S01]  /*2d40*/  ISETP.NE.AND P0, PT, RZ, UR4, PT ;  /* 0x00000004ff007c0c */ /* 0x000fe2000bf05270 */
[-C--:B0-----:R-:W-:Y:S02]  /*2d50*/  IMAD R10, R49, R4.reuse, RZ ;  /* 0x00000004310a7224 */ /* 0x081fe400078e02ff */
[----:B------:R-:W-:-:S04]  /*2d60*/  IMAD.WIDE.U32 R8, R36, R4, RZ ;  /* 0x0000000424087225 */ /* 0x000fc800078e00ff */
[----:B------:R-:W-:Y:S02]  /*2d70*/  IMAD R11, R36, R5, R10 ;  /* 0x00000005240b7224 */ /* 0x000fe400078e020a */
[----:B------:R-:W-:Y:S02]  /*2d80*/  IMAD.SHL.U32 R57, R8, 0x40, RZ ;  /* 0x0000004008397824 */ /* 0x000fe400078e00ff */
[----:B------:R-:W-:-:S05]  /*2d90*/  IMAD.IADD R9, R9, 0x1, R11 ;  /* 0x0000000109097824 */ /* 0x000fca00078e020b */
[----:B------:R-:W-:Y:S01]  /*2da0*/  SHF.L.U64.HI R45, R8, 0x6, R9 ;  /* 0x00000006082d7819 */ /* 0x000fe20000010209 */
[----:B------:R-:W-:Y:S06]  /*2db0*/  @!P0 BRA `(.L_x_6613) ;  /* 0x0000000c00108947 */ /* 0x000fec0003800000 */
[----:B------:R-:W0:Y:S01]  /*2dc0*/  LDC.64 R6, c[0x0][0x408] ;  /* 0x00010200ff067b82 */ /* 0x000e220000000a00 */
[----:B------:R-:W-:Y:S01]  /*2dd0*/  IMAD R8, R36, -0x40, R38 ;  /* 0xffffffc024087824 */ /* 0x000fe200078e0226 */
[----:B------:R-:W-:Y:S01]  /*2de0*/  BSSY B1, `(.L_x_6614) ;  /* 0x0000030000017945 */ /* 0x000fe20003800000 */
[----:B------:R-:W-:Y:S02]  /*2df0*/  CS2R R14, SRZ ;  /* 0x00000000000e7805 */ /* 0x000fe4000001ff00 */
[----:B------:R-:W-:Y:S02]  /*2e00*/  CS2R R10, SRZ ;  /* 0x00000000000a7805 */ /* 0x000fe4000001ff00 */
[----:B------:R-:W-:Y:S02]  /*2e10*/  CS2R R28, SRZ ;  /* 0x00000000001c7805 */ /* 0x000fe4000001ff00 */
[----:B------:R-:W-:-:S04]  /*2e20*/  VIMNMX R9, R8, 0x40, PT ;  /* 0x0000004008097848 */ /* 0x000fc80003fe0100 */
[----:B------:R-:W-:Y:S02]  /*2e30*/  ISETP.GE.AND P3, PT, R152, R9, PT ;  /* 0x000000099800720c */ /* 0x000fe40003f66270 */
[----:B------:R-:W-:Y:S01]  /*2e40*/  CS2R R8, SRZ ;  /* 0x0000000000087805 */ /* 0x000fe2000001ff00 */
[----:B0-----:R-:W-:-:S04]  /*2e50*/  IMAD R49, R49, R6, RZ ;  /* 0x0000000631317224 */ /* 0x001fc800078e02ff */
[----:B------:R-:W-:-:S06]  /*2e60*/  IMAD R49, R36, R7, R49 ;  /* 0x0000000724317224 */ /* 0x000fcc00078e0231 */
[----:B------:R-:W-:Y:S05]  /*2e70*/  @P3 BRA `(.L_x_6615) ;  /* 0x0000000000983947 */ /* 0x000fea0003800000 */
[----:B------:R-:W-:Y:S01]  /*2e80*/  SHF.R.S32.HI R155, RZ, 0x1f, R154 ;  /* 0x0000001fff9b7819 */ /* 0x000fe2000001149a */
[C---:B------:R-:W-:Y:S01]  /*2e90*/  IMAD R8, R0.reuse, R6, RZ ;  /* 0x0000000600087224 */ /* 0x040fe200078e02ff */
[----:B-----5:R-:W-:Y:S01]  /*2ea0*/  SHF.R.S32.HI R31, RZ, 0x1f, R32 ;  /* 0x0000001fff1f7819 */ /* 0x020fe20000011420 */
[----:B------:R-:W-:Y:S01]  /*2eb0*/  IMAD R10, R0, R4, RZ ;  /* 0x00000004000a7224 */ /* 0x000fe200078e02ff */
[----:B------:R-:W-:Y:S01]  /*2ec0*/  ULDC.64 UR4, c[0x0][0x3e8] ;  /* 0x0000fa0000047ab9 */ /* 0x000fe20000000a00 */
[----:B------:R-:W-:Y:S01]  /*2ed0*/  IMAD R41, R152, R7, R8 ;  /* 0x0000000798297224 */ /* 0x000fe200078e0208 */
[-C--:B------:R-:W-:Y:S01]  /*2ee0*/  ISETP.GE.AND P0, PT, R154, R43.reuse, PT ;  /* 0x0000002b9a00720c */ /* 0x080fe20003f06270 */
[----:B------:R-:W-:Y:S01]  /*2ef0*/  IMAD.WIDE.U32 R8, R152, R6, R154 ;  /* 0x0000000698087225 */ /* 0x000fe200078e009a */
[----:B------:R-:W-:Y:S01]  /*2f00*/  ISETP.GE.AND P5, PT, R162, R43, PT ;  /* 0x0000002ba200720c */ /* 0x000fe20003fa6270 */
[----:B------:R-:W-:Y:S02]  /*2f10*/  ULDC.64 UR6, c[0x0][0x400] ;  /* 0x0001000000067ab9 */ /* 0x000fe40000000a00 */
[----:B------:R-:W-:-:S02]  /*2f20*/  IMAD R35, R152, R5, R10 ;  /* 0x0000000598237224 */ /* 0x000fc400078e020a */
[----:B------:R-:W-:Y:S02]  /*2f30*/  IMAD R30, R31, R6, RZ ;  /* 0x000000061f1e7224 */ /* 0x000fe400078e02ff */
[----:B------:R-:W-:-:S04]  /*2f40*/  IMAD.WIDE.U32 R10, R152, R4, R154 ;  /* 0x00000004980a7225 */ /* 0x000fc800078e009a */
[----:B------:R-:W-:Y:S02]  /*2f50*/  IMAD.IADD R9, R9, 0x1, R41 ;  /* 0x0000000109097824 */ /* 0x000fe400078e0229 */
[C---:B------:R-:W-:Y:S02]  /*2f60*/  IMAD R41, R32.reuse, R7, R30 ;  /* 0x0000000720297224 */ /* 0x040fe400078e021e */
[----:B------:R-:W-:Y:S02]  /*2f70*/  IMAD.IADD R7, R11, 0x1, R35 ;  /* 0x000000010b077824 */ /* 0x000fe400078e0223 */
[----:B------:R-:W-:Y:S02]  /*2f80*/  IMAD R11, R31, R4, RZ ;  /* 0x000000041f0b7224 */ /* 0x000fe400078e02ff */
[----:B------:R-:W-:-:S04]  /*2f90*/  IMAD.WIDE.U32 R8, R32, R6, R8 ;  /* 0x0000000620087225 */ /* 0x000fc800078e0008 */
[----:B------:R-:W-:-:S04]  /*2fa0*/  IMAD.WIDE.U32 R30, R36, R6, RZ ;  /* 0x00000006241e7225 */ /* 0x000fc800078e00ff */
[----:B------:R-:W-:Y:S01]  /*2fb0*/  IMAD.MOV.U32 R6, RZ, RZ, R10 ;  /* 0x000000ffff067224 */ /* 0x000fe200078e000a */
[----:B------:R-:W-:Y:S01]  /*2fc0*/  LEA R10, P4, R30, R8, 0x6 ;  /* 0x000000081e0a7211 */ /* 0x000fe200078830ff */
[C---:B------:R-:W-:Y:S02]  /*2fd0*/  IMAD R11, R32.reuse, R5, R11 ;  /* 0x00000005200b7224 */ /* 0x040fe400078e020b */
[----:B------:R-:W-:-:S04]  /*2fe0*/  IMAD.WIDE.U32 R6, R32, R4, R6 ;  /* 0x0000000420067225 */ /* 0x000fc800078e0006 */
[----:B------:R-:W-:Y:S01]  /*2ff0*/  IMAD.IADD R5, R9, 0x1, R41 ;  /* 0x0000000109057824 */ /* 0x000fe200078e0229 */
[----:B------:R-:W-:Y:S01]  /*3000*/  IADD3 R8, P6, R57, R6, RZ ;  /* 0x0000000639087210 */ /* 0x000fe20007fde0ff */
[----:B------:R-:W-:-:S03]  /*3010*/  IMAD.IADD R31, R31, 0x1, R49 ;  /* 0x000000011f1f7824 */ /* 0x000fc600078e0231 */
[----:B------:R-:W-:Y:S02]  /*3020*/  IADD3.X R7, R45, R7, R11, P6, !PT ;  /* 0x000000072d077210 */ /* 0x000fe400037fe40b */
[----:B------:R-:W-:Y:S02]  /*3030*/  LEA R4, P6, R8, UR4, 0x1 ;  /* 0x0000000408047c11 */ /* 0x000fe4000f8c08ff */
[----:B------:R-:W-:Y:S02]  /*3040*/  LEA.HI.X R31, R30, R5, R31, 0x6, P4 ;  /* 0x000000051e1f7211 */ /* 0x000fe400020f341f */
[----:B------:R-:W-:Y:S02]  /*3050*/  LEA R6, P4, R10, UR6, 0x1 ;  /* 0x000000060a067c11 */ /* 0x000fe4000f8808ff */
[----:B------:R-:W-:Y:S02]  /*3060*/  LEA.HI.X R5, R8, UR5, R7, 0x1, P6 ;  /* 0x0000000508057c11 */ /* 0x000fe4000b0f0c07 */
[----:B------:R-:W-:-:S02]  /*3070*/  CS2R R8, SRZ ;  /* 0x0000000000087805 */ /* 0x000fc4000001ff00 */
[----:B------:R-:W-:Y:S02]  /*3080*/  LEA.HI.X R7, R10, UR7, R31, 0x1, P4 ;  /* 0x000000070a077c11 */ /* 0x000fe4000a0f0c1f */
[----:B------:R-:W-:Y:S01]  /*3090*/  CS2R R10, SRZ ;  /* 0x00000000000a7805 */ /* 0x000fe2000001ff00 */
[----:B------:R0:W5:Y:S04]  /*30a0*/  @!P0 LDG.E.64 R14, desc[UR44][R4.64] ;  /* 0x0000002c040e8981 */ /* 0x000168000c1e1b00 */
[----:B------:R0:W5:Y:S04]  /*30b0*/  @!P5 LDG.E.64 R8, desc[UR44][R4.64+0x20] ;  /* 0x0000202c0408d981 */ /* 0x000168000c1e1b00 */
[----:B------:R0:W5:Y:S04]  /*30c0*/  @!P0 LDG.E.64 R28, desc[UR44][R6.64] ;  /* 0x0000002c061c8981 */ /* 0x000168000c1e1b00 */
[----:B------:R0:W5:Y:S02]  /*30d0*/  @!P5 LDG.E.64 R10, desc[UR44][R6.64+0x20] ;  /* 0x0000202c060ad981 */ /* 0x000164000c1e1b00 */
.L_x_6615:
[----:B------:R-:W-:Y:S05]  /*30e0*/  BSYNC B1 ;  /* 0x0000000000017941 */ /* 0x000fea0003800000 */
.L_x_6614:
[----:B------:R-:W-:Y:S01]  /*30f0*/  UISETP.NE.AND UP0, UPT, UR39, URZ, UPT ;  /* 0x0000003f2700728c */ /* 0x000fe2000bf05270 */
        /* <DEDUP_REMOVED lines=17> */
[----:B------:R-:W-:Y:S06]  /*3210*/  @P4 BRA `(.L_x_6616) ;  /* 0x0000000000044947 */ /* 0x000fec0003800000 */
[----:B------:R-:W-:Y:S01]  /*3220*/  BPT.TRAP 0x1 ;  /* 0x000000040000795c */ /* 0x000fe20000300000 */
.L_x_6616:
[----:B------:R-:W-:Y:S01]  /*3230*/  IMAD R45, R153, 0x8, R2 ;  /* 0x00000008992d7824 */ /* 0x000fe200078e0202 */
[----:B------:R-:W-:Y:S01]  /*3240*/  SHF.L.U32 R48, R156, 0x1f, RZ ;  /* 0x0000001f9c307819 */ /* 0x000fe200000006ff */
[----:B------:R-:W-:Y:S03]  /*3250*/  BSSY B1, `(.L_x_6617) ;  /* 0x0000003000017945 */ /* 0x000fe60003800000 */
[----:B------:R-:W0:Y:S02]  /*3260*/  SYNCS.PHASECHK.TRANS64.TRYWAIT P0, [R45+URZ+0x38890], R48 ;  /* 0x038890302d0075a7 */ /* 0x000e24000800017f */
[----:B0-----:R-:W-:Y:S05]  /*3270*/  @!P0 BRA `(.L_x_6618) ;  /* 0x000003ec00548947 */ /* 0x001fea0003800000 */
.L_x_7026:
[----:B------:R-:W-:Y:S05]  /*3280*/  BSYNC B1 ;  /* 0x0000000000017941 */ /* 0x000fea0003800000 */
.L_x_6617:
[----:B------:R-:W-:Y:S05]  /*3290*/  @P3 BRA `(.L_x_6619) ;  /* 0x0000001400803947 */ /* 0x000fea0003800000 */
[----:B------:R-:W1:Y:S01]  /*32a0*/  LDC R53, c[0x0][0x2f4] ;  /* 0x0000bd00ff357b82 */ /* 0x000e620000000800 */
[----:B------:R-:W-:Y:S01]  /*32b0*/  BSSY B1, `(.L_x_6620) ;  /* 0x0000037000017945 */ /* 0x000fe20003800000 */
[----:B-1----:R-:W-:-:S13]  /*32c0*/  ISETP.GE.AND P0, PT, R22, R53, PT ;  /* 0x000000351600720c */ /* 0x002fda0003f06270 */
        /* <DEDUP_REMOVED lines=51> */
.L_x_6623:
[----:B------:R-:W-:Y:S05]  /*3600*/  BSYNC B2 ;  /* 0x0000000000027941 */ /* 0x000fea0003800000 */
.L_x_6622:
[----:B--2---:R1:W-:Y:S02]  /*3610*/  STG.E.128 desc[UR44][R12.64], R4 ;  /* 0x000000040c007986 */ /* 0x0043e4000c101d2c */
.L_x_6621:
[----:B------:R-:W-:Y:S05]  /*3620*/  BSYNC B1 ;  /* 0x0000000000017941 */ /* 0x000fea0003800000 */
.L_x_6620:
[----:B-1----:R-:W-:-:S05]  /*3630*/  VIADD R4, R22, 0x20 ;  /* 0x0000002016047836 */ /* 0x002fca0000000000 */
[----:B------:R-:W-:-:S13]  /*3640*/  ISETP.GE.AND P0, PT, R4, R53, PT ;  /* 0x000000350400720c */ /* 0x000fda0003f06270 */
[----:B------:R-:W-:Y:S05]  /*3650*/  @P0 BRA `(.L_x_6619) ;  /* 0x0000001000900947 */ /* 0x000fea0003800000 */
[----:B------:R-:W-:Y:S01]  /*3660*/  IMAD.MOV.U32 R4, RZ, RZ, 0x20 ;  /* 0x00000020ff047424 */ /* 0x000fe200078e00ff */
        /* <DEDUP_REMOVED lines=54> */
.L_x_6625:
[----:B------:R-:W-:Y:S05]  /*39d0*/  BSYNC B1 ;  /* 0x0000000000017941 */ /* 0x000fea0003800000 */
.L_x_6624:
[----:B-1----:R1:W-:Y:S01]  /*39e0*/  STG.E.128 desc[UR44][R12.64+0x40], R4 ;  /* 0x000040040c007986 */ /* 0x0023e2000c101d2c */
[----:B------:R-:W-:Y:S05]  /*39f0*/  BRA `(.L_x_6619) ;  /* 0x0000000c00a87947 */ /* 0x000fea0003800000 */
.L_x_6613:
[-C--:B------:R-:W-:Y:S01]  /*3a00*/  IMAD R8, R0, R4.reuse, RZ ;  /* 0x0000000400087224 */ /* 0x080fe200078e02ff */
[----:B------:R-:W-:Y:S01]  /*3a10*/  ULDC.64 UR6, c[0x0][0x408] ;  /* 0x0001020000067ab9 */ /* 0x000fe20000000a00 */
[----:B------:R-:W-:Y:S01]  /*3a20*/  IMAD.MOV.U32 R6, RZ, RZ, R22 ;  /* 0x000000ffff067224 */ /* 0x000fe200078e0016 */
[----:B------:R-:W-:Y:S01]  /*3a30*/  ULDC.64 UR4, c[0x0][0x3e8] ;  /* 0x0000fa0000047ab9 */ /* 0x000fe20000000a00 */
[----:B------:R-:W-:Y:S02]  /*3a40*/  IMAD.MOV.U32 R7, RZ, RZ, R23 ;  /* 0x000000ffff077224 */ /* 0x000fe400078e0017 */
[C---:B------:R-:W-:Y:S02]  /*3a50*/  IMAD R11, R152.reuse, R5, R8 ;  /* 0x00000005980b7224 */ /* 0x040fe400078e0208 */
[----:B------:R-:W-:-:S04]  /*3a60*/  IMAD.WIDE.U32 R8, R152, R4, R6 ;  /* 0x0000000498087225 */ /* 0x000fc800078e0006 */
[----:B------:R-:W-:Y:S01]  /*3a70*/  IMAD.IADD R9, R11, 0x1, R9 ;  /* 0x000000010b097824 */ /* 0x000fe200078e0209 */
[----:B-----5:R-:W-:Y:S01]  /*3a80*/  SHF.R.S32.HI R11, RZ, 0x1f, R32 ;  /* 0x0000001fff0b7819 */ /* 0x020fe20000011420 */
[----:B------:R-:W-:Y:S02]  /*3a90*/  IMAD R13, R0, UR6, RZ ;  /* 0x00000006000d7c24 */ /* 0x000fe4000f8e02ff */
[----:B------:R-:W-:-:S04]  /*3aa0*/  IMAD.WIDE.U32 R8, R32, R4, R8 ;  /* 0x0000000420087225 */ /* 0x000fc800078e0008 */
[----:B------:R-:W-:Y:S02]  /*3ab0*/  IMAD R4, R11, R4, RZ ;  /* 0x000000040b047224 */ /* 0x000fe400078e02ff */
[----:B------:R-:W-:Y:S02]  /*3ac0*/  IMAD R10, R36, -0x40, R38 ;  /* 0xffffffc0240a7824 */ /* 0x000fe400078e0226 */
[----:B------:R-:W-:Y:S01]  /*3ad0*/  IMAD R5, R32, R5, R4 ;  /* 0x0000000520057224 */ /* 0x000fe200078e0204 */
[----:B------:R-:W-:Y:S01]  /*3ae0*/  IADD3 R4, P0, R57, R8, RZ ;  /* 0x0000000839047210 */ /* 0x000fe20007f1e0ff */
[----:B------:R-:W-:Y:S01]  /*3af0*/  IMAD.WIDE.U32 R6, R152, UR6, R6 ;  /* 0x0000000698067c25 */ /* 0x000fe2000f8e0006 */
[----:B------:R-:W-:Y:S02]  /*3b00*/  VIMNMX R31, R10, 0x40, PT ;  /* 0x000000400a1f7848 */ /* 0x000fe40003fe0100 */
[----:B------:R-:W-:Y:S01]  /*3b10*/  IADD3.X R9, R45, R5, R9, P0, !PT ;  /* 0x000000052d097210 */ /* 0x000fe200007fe409 */
[C---:B------:R-:W-:Y:S01]  /*3b20*/  IMAD R13, R152.reuse, UR7, R13 ;  /* 0x00000007980d7c24 */ /* 0x040fe2000f8e020d */
[----:B------:R-:W-:Y:S01]  /*3b30*/  ISETP.GE.AND P3, PT, R152, R31, PT ;  /* 0x0000001f9800720c */ /* 0x000fe20003f66270 */
[----:B------:R-:W-:Y:S01]  /*3b40*/  IMAD R5, R49, UR6, RZ ;  /* 0x0000000631057c24 */ /* 0x000fe2000f8e02ff */
[----:B------:R-:W-:Y:S01]  /*3b50*/  LEA R8, P4, R4, UR4, 0x1 ;  /* 0x0000000404087c11 */ /* 0x000fe2000f8808ff */
[----:B------:R-:W-:Y:S01]  /*3b60*/  IMAD.IADD R7, R13, 0x1, R7 ;  /* 0x000000010d077824 */ /* 0x000fe200078e0207 */
[----:B------:R-:W-:Y:S01]  /*3b70*/  ISETP.GE.OR P0, PT, R22, R43, P3 ;  /* 0x0000002b1600720c */ /* 0x000fe20001f06670 */
[----:B------:R-:W-:Y:S01]  /*3b80*/  IMAD R13, R11, UR6, RZ ;  /* 0x000000060b0d7c24 */ /* 0x000fe2000f8e02ff */
[----:B------:R-:W-:Y:S01]  /*3b90*/  LEA.HI.X R9, R4, UR5, R9, 0x1, P4 ;  /* 0x0000000504097c11 */ /* 0x000fe2000a0f0c09 */
[----:B------:R-:W-:Y:S01]  /*3ba0*/  IMAD.WIDE.U32 R10, R36, UR6, RZ ;  /* 0x00000006240a7c25 */ /* 0x000fe2000f8e00ff */
[----:B------:R-:W-:-:S03]  /*3bb0*/  ULDC.64 UR4, c[0x0][0x400] ;  /* 0x0001000000047ab9 */ /* 0x000fc60000000a00 */
[C---:B------:R-:W-:Y:S02]  /*3bc0*/  IMAD R13, R32.reuse, UR7, R13 ;  /* 0x00000007200d7c24 */ /* 0x040fe4000f8e020d */
[----:B------:R-:W-:-:S04]  /*3bd0*/  IMAD.WIDE.U32 R6, R32, UR6, R6 ;  /* 0x0000000620067c25 */ /* 0x000fc8000f8e0006 */
[----:B------:R-:W-:Y:S02]  /*3be0*/  IMAD R5, R36, UR7, R5 ;  /* 0x0000000724057c24 */ /* 0x000fe4000f8e0205 */
[----:B------:R-:W-:Y:S01]  /*3bf0*/  IMAD.IADD R31, R13, 0x1, R7 ;  /* 0x000000010d1f7824 */ /* 0x000fe200078e0207 */
[C---:B------:R-:W-:Y:S01]  /*3c00*/  LEA R13, P5, R10.reuse, R6, 0x6 ;  /* 0x000000060a0d7211 */ /* 0x040fe200078a30ff */
[----:B------:R-:W-:Y:S01]  /*3c10*/  IMAD.IADD R11, R5, 0x1, R11 ;  /* 0x00000001050b7824 */ /* 0x000fe200078e020b */
[----:B------:R-:W-:Y:S02]  /*3c20*/  CS2R R4, SRZ ;  /* 0x0000000000047805 */ /* 0x000fe4000001ff00 */
[----:B------:R-:W-:Y:S02]  /*3c30*/  CS2R R6, SRZ ;  /* 0x0000000000067805 */ /* 0x000fe4000001ff00 */
[----:B------:R-:W-:Y:S02]  /*3c40*/  LEA R12, P4, R13, UR4, 0x1 ;  /* 0x000000040d0c7c11 */ /* 0x000fe4000f8808ff */
[----:B------:R-:W-:-:S02]  /*3c50*/  LEA.HI.X R10, R10, R31, R11, 0x6, P5 ;  /* 0x0000001f0a0a7211 */ /* 0x000fc400028f340b */
[----:B------:R0:W2:Y:S02]  /*3c60*/  @!P0 LDG.E.128 R4, desc[UR44][R8.64] ;  /* 0x0000002c08048981 */ /* 0x0000a4000c1e1d00 */
[----:B------:R-:W-:Y:S02]  /*3c70*/  LEA.HI.X R13, R13, UR5, R10, 0x1, P4 ;  /* 0x000000050d0d7c11 */ /* 0x000fe4000a0f0c0a */
[----:B------:R-:W-:Y:S02]  /*3c80*/  CS2R R10, SRZ ;  /* 0x00000000000a7805 */ /* 0x000fe4000001ff00 */
[----:B0-----:R-:W-:-:S06]  /*3c90*/  CS2R R8, SRZ ;  /* 0x0000000000087805 */ /* 0x001fcc000001ff00 */
[----:B------:R-:W3:Y:S01]  /*3ca0*/  @!P0 LDG.E.128 R8, desc[UR44][R12.64] ;  /* 0x0000002c0c088981 */ /* 0x000ee2000c1e1d00 */
[----:B------:R-:W-:Y:S01]  /*3cb0*/  UISETP.NE.AND UP0, UPT, UR39, URZ, UPT ;  /* 0x0000003f2700728c */ /* 0x000fe2000bf05270 */
[----:B------:R-:W-:-:S05]  /*3cc0*/  ISETP.GE.AND P5, PT, R22, R43, PT ;  /* 0x0000002b1600720c */ /* 0x000fca0003fa6270 */
[----:B------:R-:W-:Y:S01]  /*3cd0*/  PLOP3.LUT P4, PT, PT, PT, UP0, 0x80, 0x0 ;  /* 0x000000000000781c */ /* 0x000fe20003f8f008 */
[----:B--2---:R-:W-:Y:S02]  /*3ce0*/  IMAD.MOV.U32 R31, RZ, RZ, R4 ;  /* 0x000000ffff1f7224 */ /* 0x004fe400078e0004 */
[----:B------:R-:W-:Y:S02]  /*3cf0*/  IMAD.MOV.U32 R42, RZ, RZ, R5 ;  /* 0x000000ffff2a7224 */ /* 0x000fe400078e0005 */
[----:B------:R-:W-:Y:S01]  /*3d00*/  IMAD.MOV.U32 R45, RZ, RZ, R6 ;  /* 0x000000ffff2d7224 */ /* 0x000fe200078e0006 */
[----:B------:R-:W-:Y:S01]  /*3d10*/  PRMT R52, R31, 0x7610, R52 ;  /* 0x000076101f347816 */ /* 0x000fe20000000034 */
[----:B------:R-:W-:Y:S01]  /*3d20*/  IMAD.MOV.U32 R48, RZ, RZ, R7 ;  /* 0x000000ffff307224 */ /* 0x000fe200078e0007 */
[----:B------:R-:W-:Y:S02]  /*3d30*/  PRMT R64, R64, 0x5410, R42 ;  /* 0x0000541040407816 */ /* 0x000fe4000000002a */
[----:B------:R-:W-:-:S02]  /*3d40*/  PRMT R65, R65, 0x5410, R45 ;  /* 0x0000541041417816 */ /* 0x000fc4000000002d */
[----:B------:R-:W-:Y:S01]  /*3d50*/  PRMT R66, R66, 0x5410, R48 ;  /* 0x0000541042427816 */ /* 0x000fe20000000030 */
[----:B---3--:R-:W-:Y:S02]  /*3d60*/  IMAD.MOV.U32 R12, RZ, RZ, R8 ;  /* 0x000000ffff0c7224 */ /* 0x008fe400078e0008 */
[----:B------:R-:W-:Y:S02]  /*3d70*/  IMAD.MOV.U32 R13, RZ, RZ, R9 ;  /* 0x000000ffff0d7224 */ /* 0x000fe400078e0009 */
[----:B------:R-:W-:Y:S01]  /*3d80*/  IMAD.MOV.U32 R31, RZ, RZ, R10 ;  /* 0x000000ffff1f7224 */ /* 0x000fe200078e000a */
[----:B------:R-:W-:Y:S01]  /*3d90*/  PRMT R52, R52, 0x5410, R12 ;  /* 0x0000541034347816 */ /* 0x000fe2000000000c */
[----:B------:R-:W-:Y:S01]  /*3da0*/  IMAD.MOV.U32 R42, RZ, RZ, R11 ;  /* 0x000000ffff2a7224 */ /* 0x000fe200078e000b */
[----:B------:R-:W-:Y:S02]  /*3db0*/  PRMT R62, R62, 0x5410, R13 ;  /* 0x000054103e3e7816 */ /* 0x000fe4000000000d */
[----:B------:R-:W-:-:S02]  /*3dc0*/  PRMT R64, R31, 0x7610, R64 ;  /* 0x000076101f407816 */ /* 0x000fc40000000040 */
[----:B------:R-:W-:Y:S01]  /*3dd0*/  PRMT R65, R42, 0x7610, R65 ;  /* 0x000076102a417816 */ /* 0x000fe20000000041 */
[----:B------:R-:W-:Y:S06]  /*3de0*/  @P4 BRA `(.L_x_6626) ;  /* 0x0000000000044947 */ /* 0x000fec0003800000 */
[----:B------:R-:W-:Y:S01]  /*3df0*/  BPT.TRAP 0x1 ;  /* 0x000000040000795c */ /* 0x000fe20000300000 */
.L_x_6626:
[----:B------:R-:W-:Y:S01]  /*3e00*/  IMAD R45, R153, 0x8, R2 ;  /* 0x00000008992d7824 */ /* 0x000fe200078e0202 */
[----:B------:R-:W-:Y:S01]  /*3e10*/  SHF.L.U32 R48, R156, 0x1f, RZ ;  /* 0x0000001f9c307819 */ /* 0x000fe200000006ff */
[----:B------:R-:W0:Y:S01]  /*3e20*/  LDC R57, c[0x0][0x2f4] ;  /* 0x0000bd00ff397b82 */ /* 0x000e220000000800 */
[----:B------:R-:W-:Y:S02]  /*3e30*/  BSSY B1, `(.L_x_6627) ;  /* 0x0000004000017945 */ /* 0x000fe40003800000 */
[----:B------:R-:W1:Y:S01]  /*3e40*/  SYNCS.PHASECHK.TRANS64.TRYWAIT P6, [R45+URZ+0x38890], R48 ;  /* 0x038890302d0075a7 */ /* 0x000e6200080c017f */
[----:B0-----:R-:W-:Y:S01]  /*3e50*/  ISETP.GE.OR P0, PT, R22, R57, P3 ;  /* 0x000000391600720c */ /* 0x001fe20001f06670 */
[----:B-1----:R-:W-:-:S12]  /*3e60*/  @!P6 BRA `(.L_x_6628) ;  /* 0x000003e0006ce947 */ /* 0x002fd80003800000 */
.L_x_7027:
[----:B------:R-:W-:Y:S05]  /*3e70*/  BSYNC B1 ;  /* 0x0000000000017941 */ /* 0x000fea0003800000 */
.L_x_6627:
[----:B------:R-:W-:Y:S05]  /*3e80*/  @P0 BRA `(.L_x_6619) ;  /* 0x0000000800840947 */ /* 0x000fea0003800000 */
[----:B------:R-:W-:Y:S01]  /*3e90*/  IMAD.SHL.U32 R12, R43, 0x2, RZ ;  /* 0x000000022b0c7824 */ /* 0x000fe200078e00ff */
[----:B------:R-:W-:Y:S03]  /*3ea0*/  BSSY B1, `(.L_x_6629) ;  /* 0x0000073000017945 */ /* 0x000fe60003800000 */
[----:B------:R-:W-:-:S05]  /*3eb0*/  @P1 IMAD.IADD R12, R57, 0x1, -R12 ;  /* 0x00000001390c1824 */ /* 0x000fca00078e0a0c */
[----:B------:R-:W-:-:S04]  /*3ec0*/  SHF.R.S32.HI R13, RZ, 0x1f, R12 ;  /* 0x0000001fff0d7819 */ /* 0x000fc8000001140c */
[----:B------:R-:W-:Y:S01]  /*3ed0*/  LEA.HI R12, R13, R12, RZ, 0x4 ;  /* 0x0000000c0d0c7211 */ /* 0x000fe200078f20ff */
[----:B------:R-:W-:-:S03]  /*3ee0*/  IMAD.SHL.U32 R13, R3, 0x8, RZ ;  /* 0x00000008030d7824 */ /* 0x000fc600078e00ff */
[----:B------:R-:W-:Y:S02]  /*3ef0*/  LEA.HI.SX32 R12, R12, R3, 0x1c ;  /* 0x000000030c0c7211 */ /* 0x000fe400078fe2ff */
[----:B------:R-:W-:Y:S02]  /*3f00*/  IADD3 R43, P0, P6, R13, R34, R15 ;  /* 0x000000220d2b7210 */ /* 0x000fe40007e1e00f */
[--C-:B------:R-:W-:Y:S01]  /*3f10*/  SHF.R.S32.HI R15, RZ, 0x1f, R13.reuse ;  /* 0x0000001fff0f7819 */ /* 0x100fe2000001140d */
[----:B------:R-:W-:Y:S01]  /*3f20*/  IMAD.SHL.U32 R59, R12, 0x8, RZ ;  /* 0x000000080c3b7824 */ /* 0x000fe200078e00ff */
[C---:B------:R-:W-:Y:S02]  /*3f30*/  LOP3.LUT R12, R30.reuse, 0x38, R13, 0xf8, !PT ;  /* 0x000000381e0c7812 */ /* 0x040fe400078ef80d */
[----:B------:R-:W-:Y:S02]  /*3f40*/  IADD3.X R50, R15, R51, R14, P0, P6 ;  /* 0x000000330f327210 */ /* 0x000fe400007ec40e */
[----:B------:R-:W-:-:S02]  /*3f50*/  LOP3.LUT R30, R30, 0x38, R59, 0xf8, !PT ;  /* 0x000000381e1e7812 */ /* 0x000fc400078ef83b */
[C-C-:B------:R-:W-:Y:S02]  /*3f60*/  LOP3.LUT R12, R28.reuse, R12, R29.reuse, 0xf6, !PT ;  /* 0x0000000c1c0c7212 */ /* 0x140fe400078ef61d */
[----:B------:R-:W-:Y:S02]  /*3f70*/  LOP3.LUT R30, R28, R30, R29, 0xf6, !PT ;  /* 0x0000001e1c1e7212 */ /* 0x000fe400078ef61d */
[----:B------:R-:W-:Y:S01]  /*3f80*/  IADD3 R43, P0, R43, R18, RZ ;  /* 0x000000122b2b7210 */ /* 0x000fe20007f1e0ff */
[C---:B------:R-:W-:Y:S02]  /*3f90*/  IMAD.IADD R13, R47.reuse, 0x1, R12 ;  /* 0x000000012f0d7824 */ /* 0x040fe400078e020c */
[----:B------:R-:W-:Y:S02]  /*3fa0*/  IMAD.IADD R47, R47, 0x1, R30 ;  /* 0x000000012f2f7824 */ /* 0x000fe400078e021e */
[--C-:B------:R-:W-:Y:S02]  /*3fb0*/  IMAD R13, R13, 0x2, R2.reuse ;  /* 0x000000020d0d7824 */ /* 0x100fe400078e0202 */
[----:B------:R-:W-:-:S02]  /*3fc0*/  IMAD R47, R47, 0x2, R2 ;  /* 0x000000022f2f7824 */ /* 0x000fc400078e0202 */
[----:B------:R-:W-:Y:S01]  /*3fd0*/  IMAD.X R50, R50, 0x1, R39, P0 ;  /* 0x0000000132327824 */ /* 0x000fe200000e0627 */
[C---:B------:R-:W-:Y:S01]  /*3fe0*/  LEA R42, P0, R43.reuse, R40, 0x1 ;  /* 0x000000282b2a7211 */ /* 0x040fe200078008ff */
[----:B------:R-:W1:Y:S03]  /*3ff0*/  LDS.128 R12, [R13+0x22400] ;  /* 0x022400000d0c7984 */ /* 0x000e660000000c00 */
[----:B------:R-:W-:Y:S01]  /*4000*/  LEA.HI.X R43, R43, R41, R50, 0x1, P0 ;  /* 0x000000292b2b7211 */ /* 0x000fe200000f0c32 */
[----:B------:R2:W3:Y:S01]  /*4010*/  LDS.128 R28, [R47+0x22400] ;  /* 0x022400002f1c7984 */ /* 0x0004e20000000c00 */
[----:B------:R-:W-:Y:S07]  /*4020*/  @P5 BRA `(.L_x_6630) ;  /* 0x0000000400685947 */ /* 0x000fee0003800000 */
[----:B------:R-:W-:Y:S02]  /*4030*/  SHF.R.U32.HI R60, RZ, 0x10, R9 ;  /* 0x00000010ff3c7819 */ /* 0x000fe40000011609 */
[----:B------:R-:W-:Y:S02]  /*4040*/  SHF.R.U32.HI R50, RZ, 0x10, R5 ;  /* 0x00000010ff327819 */ /* 0x000fe40000011605 */
[----:B------:R-:W-:Y:S02]  /*4050*/  PRMT R60, R62, 0x5432, R60 ;  /* 0x000054323e3c7816 */ /* 0x000fe4000000003c */
[--C-:B------:R-:W-:Y:S01]  /*4060*/  SHF.R.U64 R54, R6, 0x10, R7.reuse ;  /* 0x0000001006367819 */ /* 0x100fe20000001207 */
[----:B-1----:R-:W-:Y:S01]  /*4070*/  IMAD.U32 R6, R12, 0x10000, RZ ;  /* 0x000100000c067824 */ /* 0x002fe200078e00ff */
[----:B------:R-:W-:Y:S01]  /*4080*/  SHF.R.U32.HI R56, RZ, 0x10, R7 ;  /* 0x00000010ff387819 */ /* 0x000fe20000011607 */
[----:B------:R-:W-:Y:S01]  /*4090*/  IMAD.U32 R7, R13, 0x10000, RZ ;  /* 0x000100000d077824 */ /* 0x000fe200078e00ff */
[----:B------:R-:W-:Y:S01]  /*40a0*/  SHF.R.U64 R58, R8, 0x10, R9 ;  /* 0x00000010083a7819 */ /* 0x000fe20000001209 */
[----:B------:R-:W-:Y:S01]  /*40b0*/  IMAD.U32 R62, R60, 0x10000, RZ ;  /* 0x000100003c3e7824 */ /* 0x000fe200078e00ff */
[----:B--2---:R-:W-:Y:S01]  /*40c0*/  SHF.R.U64 R47, R4, 0x10, R5 ;  /* 0x00000010042f7819 */ /* 0x004fe20000001205 */
[----:B------:R-:W-:Y:S01]  /*40d0*/  IMAD.U32 R9, R15, 0x10000, RZ ;  /* 0x000100000f097824 */ /* 0x000fe200078e00ff */
[--C-:B------:R-:W-:Y:S01]  /*40e0*/  SHF.R.U64 R61, R10, 0x10, R11.reuse ;  /* 0x000000100a3d7819 */ /* 0x100fe2000000120b */
[----:B---3--:R-:W-:Y:S01]  /*40f0*/  IMAD.U32 R5, R30, 0x10000, RZ ;  /* 0x000100001e057824 */ /* 0x008fe200078e00ff */
[----:B------:R-:W-:Y:S01]  /*4100*/  LOP3.LUT R8, R13, 0xffff0000, RZ, 0xc0, !PT ;  /* 0xffff00000d087812 */ /* 0x000fe200078ec0ff */
[----:B------:R-:W-:Y:S01]  /*4110*/  IMAD.U32 R13, R29, 0x10000, RZ ;  /* 0x000100001d0d7824 */ /* 0x000fe200078e00ff */
[----:B------:R-:W-:Y:S01]  /*4120*/  PRMT R50, R64, 0x5432, R50 ;  /* 0x0000543240327816 */ /* 0x000fe20000000032 */
[----:B------:R-:W-:Y:S01]  /*4130*/  IMAD.U32 R4, R14, 0x10000, RZ ;  /* 0x000100000e047824 */ /* 0x000fe200078e00ff */
[----:B------:R-:W-:Y:S01]  /*4140*/  SHF.R.U32.HI R63, RZ, 0x10, R11 ;  /* 0x00000010ff3f7819 */ /* 0x000fe2000001160b */
[----:B------:R-:W-:Y:S01]  /*4150*/  IMAD.U32 R11, R28, 0x10000, RZ ;  /* 0x000100001c0b7824 */ /* 0x000fe200078e00ff */
[----:B------:R-:W-:-:S02]  /*4160*/  PRMT R47, R52, 0x5410, R47 ;  /* 0x00005410342f7816 */ /* 0x000fc4000000002f */
[----:B------:R-:W-:Y:S01]  /*4170*/  PRMT R58, R52, 0x5432, R58 ;  /* 0x00005432343a7816 */ /* 0x000fe2000000003a */
[----:B------:R-:W-:Y:S01]  /*4180*/  IMAD.U32 R52, R50, 0x10000, RZ ;  /* 0x0001000032347824 */ /* 0x000fe200078e00ff */
[----:B------:R-:W-:Y:S01]  /*4190*/  PRMT R61, R64, 0x5410, R61 ;  /* 0x00005410403d7816 */ /* 0x000fe2000000003d */
[----:B------:R-:W-:Y:S01]  /*41a0*/  FMUL.FTZ R64, R13, R62 ;  /* 0x0000003e0d407220 */ /* 0x000fe20000410000 */
[----:B------:R-:W-:Y:S02]  /*41b0*/  PRMT R63, R65, 0x5410, R63 ;  /* 0x00005410413f7816 */ /* 0x000fe4000000003f */
[----:B------:R-:W-:Y:S01]  /*41c0*/  PRMT R56, R66, 0x5432, R56 ;  /* 0x0000543242387816 */ /* 0x000fe20000000038 */
[-C--:B------:R-:W-:Y:S01]  /*41d0*/  FMUL.FTZ R66, R13, R52.reuse ;  /* 0x000000340d427220 */ /* 0x080fe20000410000 */
[----:B------:R-:W-:Y:S01]  /*41e0*/  PRMT R54, R65, 0x5432, R54 ;  /* 0x0000543241367816 */ /* 0x000fe20000000036 */
[----:B------:R-:W-:Y:S01]  /*41f0*/  FFMA.FTZ R65, R7, R52, -R64 ;  /* 0x0000003407417223 */ /* 0x000fe20000010840 */
[----:B------:R-:W-:Y:S01]  /*4200*/  LOP3.LUT R10, R15, 0xffff0000, RZ, 0xc0, !PT ;  /* 0xffff00000f0a7812 */ /* 0x000fe200078ec0ff */
[----:B------:R-:W-:Y:S01]  /*4210*/  IMAD.U32 R15, R31, 0x10000, RZ ;  /* 0x000100001f0f7824 */ /* 0x000fe200078e00ff */
[----:B------:R-:W-:Y:S01]  /*4220*/  LOP3.LUT R29, R29, 0xffff0000, RZ, 0xc0, !PT ;  /* 0xffff00001d1d7812 */ /* 0x000fe200078ec0ff */
[----:B------:R-:W-:Y:S01]  /*4230*/  IMAD.U32 R64, R63, 0x10000, RZ ;  /* 0x000100003f407824 */ /* 0x000fe200078e00ff */
[----:B------:R-:W-:Y:S01]  /*4240*/  LOP3.LUT R60, R60, 0xffff0000, RZ, 0xc0, !PT ;  /* 0xffff00003c3c7812 */ /* 0x000fe200078ec0ff */
[----:B------:R-:W-:Y:S01]  /*4250*/  IMAD.U32 R52, R56, 0x10000, RZ ;  /* 0x0001000038347824 */ /* 0x000fe200078e00ff */
[----:B------:R-:W-:Y:S01]  /*4260*/  LOP3.LUT R50, R50, 0xffff0000, RZ, 0xc0, !PT ;  /* 0xffff000032327812 */ /* 0x000fe200078ec0ff */
[----:B------:R-:W-:Y:S01]  /*4270*/  FFMA.FTZ R66, R7, R62, R66 ;  /* 0x0000003e07427223 */ /* 0x000fe20000010042 */
[----:B------:R-:W-:Y:S01]  /*4280*/  FMUL.FTZ R62, R15, R64 ;  /* 0x000000400f3e7220 */ /* 0x000fe20000410000 */
[----:B------:R-:W-:Y:S01]  /*4290*/  LOP3.LUT R31, R31, 0xffff0000, RZ, 0xc0, !PT ;  /* 0xffff00001f1f7812 */ /* 0x000fe200078ec0ff */
[----:B------:R-:W-:Y:S01]  /*42a0*/  FMUL.FTZ R15, R15, R52 ;  /* 0x000000340f0f7220 */ /* 0x000fe20000410000 */
[----:B------:R-:W-:Y:S01]  /*42b0*/  LOP3.LUT R63, R63, 0xffff0000, RZ, 0xc0, !PT ;  /* 0xffff00003f3f7812 */ /* 0x000fe200078ec0ff */
[C---:B------:R-:W-:Y:S01]  /*42c0*/  FMUL.FTZ R13, R29.reuse, R60 ;  /* 0x0000003c1d0d7220 */ /* 0x040fe20000410000 */
[----:B------:R-:W-:Y:S01]  /*42d0*/  FMUL.FTZ R29, R29, R50 ;  /* 0x000000321d1d7220 */ /* 0x000fe20000410000 */
[----:B------:R-:W-:Y:S01]  /*42e0*/  LOP3.LUT R56, R56, 0xffff0000, RZ, 0xc0, !PT ;  /* 0xffff000038387812 */ /* 0x000fe200078ec0ff */
[C---:B------:R-:W-:Y:S01]  /*42f0*/  FFMA.FTZ R62, R9.reuse, R52, -R62 ;  /* 0x00000034093e7223 */ /* 0x040fe2000001083e */
[----:B------:R-:W-:Y:S01]  /*4300*/  FFMA.FTZ R64, R9, R64, R15 ;  /* 0x0000004009407223 */ /* 0x000fe2000001000f */
[----:B------:R-:W-:Y:S01]  /*4310*/  FMUL.FTZ R9, R31, R63 ;  /* 0x0000003f1f097220 */ /* 0x000fe20000410000 */
[C---:B------:R-:W-:Y:S01]  /*4320*/  FFMA.FTZ R50, R8.reuse, R50, -R13 ;  /* 0x0000003208327223 */ /* 0x040fe2000001080d */
[----:B------:R-:W-:Y:S01]  /*4330*/  FFMA.FTZ R67, R8, R60, R29 ;  /* 0x0000003c08437223 */ /* 0x000fe2000001001d */
[----:B------:R-:W-:-:S02]  /*4340*/  IMAD.U32 R8, R58, 0x10000, RZ ;  /* 0x000100003a087824 */ /* 0x000fc400078e00ff */
[-C--:B------:R-:W-:Y:S01]  /*4350*/  FMUL.FTZ R15, R31, R56.reuse ;  /* 0x000000381f0f7220 */ /* 0x080fe20000410000 */
[----:B------:R-:W-:Y:S02]  /*4360*/  IMAD.U32 R7, R47, 0x10000, RZ ;  /* 0x000100002f077824 */ /* 0x000fe400078e00ff */
[----:B------:R-:W-:Y:S01]  /*4370*/  FFMA.FTZ R31, R10, R56, -R9 ;  /* 0x000000380a1f7223 */ /* 0x000fe20000010809 */
[----:B------:R-:W-:Y:S01]  /*4380*/  LOP3.LUT R28, R28, 0xffff0000, RZ, 0xc0, !PT ;  /* 0xffff00001c1c7812 */ /* 0x000fe200078ec0ff */
[CC--:B------:R-:W-:Y:S01]  /*4390*/  FMUL.FTZ R13, R11.reuse, R8.reuse ;  /* 0x000000080b0d7220 */ /* 0x0c0fe20000410000 */
[----:B------:R-:W-:Y:S01]  /*43a0*/  LOP3.LUT R9, R58, 0xffff0000, RZ, 0xc0, !PT ;  /* 0xffff00003a097812 */ /* 0x000fe200078ec0ff */
[----:B------:R-:W-:Y:S01]  /*43b0*/  FMUL.FTZ R11, R11, R7 ;  /* 0x000000070b0b7220 */ /* 0x000fe20000410000 */
[----:B------:R-:W-:Y:S01]  /*43c0*/  LOP3.LUT R47, R47, 0xffff0000, RZ, 0xc0, !PT ;  /* 0xffff00002f2f7812 */ /* 0x000fe200078ec0ff */
[----:B------:R-:W-:Y:S01]  /*43d0*/  FFMA.FTZ R63, R10, R63, R15 ;  /* 0x0000003f0a3f7223 */ /* 0x000fe2000001000f */
[----:B------:R-:W-:Y:S01]  /*43e0*/  LOP3.LUT R12, R12, 0xffff0000, RZ, 0xc0, !PT ;  /* 0xffff00000c0c7812 */ /* 0x000fe200078ec0ff */
[----:B------:R-:W-:Y:S01]  /*43f0*/  FMUL.FTZ R15, R28, R9 ;  /* 0x000000091c0f7220 */ /* 0x000fe20000410000 */
[----:B------:R-:W-:Y:S01]  /*4400*/  FFMA.FTZ R11, R6, R8, R11 ;  /* 0x00000008060b7223 */ /* 0x000fe2000001000b */
[----:B------:R-:W-:Y:S01]  /*4410*/  FMUL.FTZ R29, R28, R47 ;  /* 0x0000002f1c1d7220 */ /* 0x000fe20000410000 */
[----:B------:R-:W-:Y:S01]  /*4420*/  FFMA.FTZ R13, R6, R7, -R13 ;  /* 0x00000007060d7223 */ /* 0x000fe2000001080d */
[C---:B------:R-:W-:Y:S01]  /*4430*/  IMAD.U32 R8, R61.reuse, 0x10000, RZ ;  /* 0x000100003d087824 */ /* 0x040fe200078e00ff */
[----:B------:R-:W-:Y:S01]  /*4440*/  LOP3.LUT R30, R30, 0xffff0000, RZ, 0xc0, !PT ;  /* 0xffff00001e1e7812 */ /* 0x000fe200078ec0ff */
[----:B------:R-:W-:Y:S01]  /*4450*/  IMAD.U32 R6, R54, 0x10000, RZ ;  /* 0x0001000036067824 */ /* 0x000fe200078e00ff */
[----:B------:R-:W-:Y:S01]  /*4460*/  LOP3.LUT R61, R61, 0xffff0000, RZ, 0xc0, !PT ;  /* 0xffff00003d3d7812 */ /* 0x000fe200078ec0ff */
[----:B------:R-:W-:Y:S01]  /*4470*/  FFMA.FTZ R10, R12, R47, -R15 ;  /* 0x0000002f0c0a7223 */ /* 0x000fe2000001080f */
[----:B------:R-:W-:Y:S01]  /*4480*/  LOP3.LUT R7, R54, 0xffff0000, RZ, 0xc0, !PT ;  /* 0xffff000036077812 */ /* 0x000fe200078ec0ff */
[----:B------:R-:W-:Y:S01]  /*4490*/  FFMA.FTZ R12, R12, R9, R29 ;  /* 0x000000090c0c7223 */ /* 0x000fe2000001001d */
[C---:B------:R-:W-:Y:S01]  /*44a0*/  FMUL.FTZ R9, R5.reuse, R8 ;  /* 0x0000000805097220 */ /* 0x040fe20000410000 */
[----:B------:R-:W-:Y:S01]  /*44b0*/  LOP3.LUT R14, R14, 0xffff0000, RZ, 0xc0, !PT ;  /* 0xffff00000e0e7812 */ /* 0x000fe200078ec0ff */
        /* <DEDUP_REMOVED lines=17> */
.L_x_6630:
[----:B------:R-:W-:Y:S05]  /*45d0*/  BSYNC B1 ;  /* 0x0000000000017941 */ /* 0x000fea0003800000 */
.L_x_6629:
[----:B-1----:R4:W-:Y:S01]  /*45e0*/  STG.E.128 desc[UR44][R42.64], R12 ;  /* 0x0000000c2a007986 */ /* 0x0029e2000c101d2c */
[----:B------:R-:W-:-:S13]  /*45f0*/  ISETP.GE.AND P0, PT, R59, R57, PT ;  /* 0x000000393b00720c */ /* 0x000fda0003f06270 */
[----:B------:R-:W-:Y:S05]  /*4600*/  @P0 BRA `(.L_x_6619) ;  /* 0x0000000000a40947 */ /* 0x000fea0003800000 */
[----:B------:R-:W-:Y:S02]  /*4610*/  IMAD R4, R55, R36, RZ ;  /* 0x0000002437047224 */ /* 0x000fe400078e02ff */
[----:B------:R-:W-:Y:S02]  /*4620*/  IMAD.MOV.U32 R35, RZ, RZ, R51 ;  /* 0x000000ffff237224 */ /* 0x000fe400078e0033 */
[-C--:B------:R-:W-:Y:S01]  /*4630*/  IMAD R5, R49, R53.reuse, R4 ;  /* 0x0000003531057224 */ /* 0x080fe200078e0204 */
[----:B------:R-:W-:Y:S01]  /*4640*/  SHF.R.S32.HI R4, RZ, 0x1f, R59 ;  /* 0x0000001fff047819 */ /* 0x000fe2000001143b */
[----:B------:R-:W-:-:S04]  /*4650*/  IMAD.WIDE.U32 R34, R36, R53, R34 ;  /* 0x0000003524227225 */ /* 0x000fc800078e0022 */
[----:B------:R-:W-:Y:S01]  /*4660*/  IMAD.IADD R5, R35, 0x1, R5 ;  /* 0x0000000123057824 */ /* 0x000fe200078e0205 */
[----:B------:R-:W-:-:S04]  /*4670*/  IADD3 R34, P0, P5, R18, R34, R59 ;  /* 0x0000002212227210 */ /* 0x000fc80007d1e03b */
[----:B------:R-:W-:Y:S02]  /*4680*/  IADD3.X R4, R39, R5, R4, P0, P5 ;  /* 0x0000000527047210 */ /* 0x000fe400007ea404 */
[----:B------:R-:W-:-:S04]  /*4690*/  LEA R40, P0, R34, R40, 0x1 ;  /* 0x0000002822287211 */ /* 0x000fc800078008ff */
[----:B------:R-:W-:-:S05]  /*46a0*/  LEA.HI.X R41, R34, R41, R4, 0x1, P0 ;  /* 0x0000002922297211 */ /* 0x000fca00000f0c04 */
[----:B---3--:R1:W-:Y:S01]  /*46b0*/  STG.E.128 desc[UR44][R40.64], R28 ;  /* 0x0000001c28007986 */ /* 0x0083e2000c101d2c */
[----:B------:R-:W-:Y:S05]  /*46c0*/  BRA `(.L_x_6619) ;  /* 0x0000000000747947 */ /* 0x000fea0003800000 */
.L_x_6612:
[----:B------:R-:W-:-:S06]  /*46d0*/  UISETP.NE.AND UP0, UPT, UR39, URZ, UPT ;  /* 0x0000003f2700728c */ /* 0x000fcc000bf05270 */
[----:B------:R-:W-:-:S13]  /*46e0*/  PLOP3.LUT P4, PT, PT, PT, UP0, 0x80, 0x0 ;  /* 0x000000000000781c */ /* 0x000fda0003f8f008 */
[----:B------:R-:W-:Y:S05]  /*46f0*/  @P4 BRA `(.L_x_6631) ;  /* 0x0000000000044947 */ /* 0x000fea0003800000 */
[----:B------:R-:W-:Y:S01]  /*4700*/  BPT.TRAP 0x1 ;  /* 0x000000040000795c */ /* 0x000fe20000300000 */
.L_x_6631:
        /* <DEDUP_REMOVED lines=8> */
.L_x_7028:
[----:B------:R-:W-:Y:S05]  /*4790*/  BSYNC B1 ;  /* 0x0000000000017941 */ /* 0x000fea0003800000 */
.L_x_6632:
[----:B------:R-:W-:Y:S05]  /*47a0*/  @P3 BRA `(.L_x_6619) ;  /* 0x00000000003c3947 */ /* 0x000fea0003800000 */
[----:B------:R-:W-:Y:S01]  /*47b0*/  VIADD R4, R22, 0x20 ;  /* 0x0000002016047836 */ /* 0x000fe20000000000 */
[----:B------:R-:W-:Y:S01]  /*47c0*/  ULDC UR4, c[0x0][0x2f4] ;  /* 0x0000bd0000047ab9 */ /* 0x000fe20000000800 */
[----:B------:R-:W-:-:S03]  /*47d0*/  PLOP3.LUT P6, PT, PT, PT, PT, 0x8, 0x0 ;  /* 0x000000000000781c */ /* 0x000fc60003fce170 */
[----:B------:R-:W-:-:S13]  /*47e0*/  ISETP.GE.AND P0, PT, R4, UR4, PT ;  /* 0x0000000404007c0c */ /* 0x000fda000bf06270 */
[----:B------:R-:W-:Y:S01]  /*47f0*/  @!P0 LOP3.LUT P5, RZ, R157, 0x4, RZ, 0xc0, !PT ;  /* 0x000000049dff8812 */ /* 0x000fe200078ac0ff */
[----:B------:R-:W-:-:S03]  /*4800*/  @!P0 VIADD R4, R46, 0x20 ;  /* 0x000000202e048836 */ /* 0x000fc60000000000 */
[----:B------:R-:W-:Y:S02]  /*4810*/  @!P0 PLOP3.LUT P6, PT, P5, PT, PT, 0x80, 0x0 ;  /* 0x000000000000881c */ /* 0x000fe40002fcf070 */
[----:B------:R-:W-:-:S11]  /*4820*/  ISETP.GE.AND P5, PT, R22, UR4, PT ;  /* 0x0000000416007c0c */ /* 0x000fd6000bfa6270 */
[----:B------:R-:W-:-:S04]  /*4830*/  @P6 VIADD R4, R46, 0xffffffe0 ;  /* 0xffffffe02e046836 */ /* 0x000fc80000000000 */
[----:B------:R-:W-:Y:S02]  /*4840*/  @!P0 IMAD.IADD R47, R47, 0x1, R4 ;  /* 0x000000012f2f8824 */ /* 0x000fe400078e0204 */
[----:B------:R-:W1:Y:S02]  /*4850*/  @!P5 LDS.128 R4, [R42+0x22400] ;  /* 0x022400002a04d984 */ /* 0x000e640000000c00 */
[----:B------:R-:W-:-:S06]  /*4860*/  @!P0 IMAD R8, R47, 0x2, R2 ;  /* 0x000000022f088824 */ /* 0x000fcc00078e0202 */
[----:B------:R-:W2:Y:S04]  /*4870*/  @!P0 LDS.128 R8, [R8+0x22400] ;  /* 0x0224000008088984 */ /* 0x000ea80000000c00 */
[----:B-1----:R1:W-:Y:S04]  /*4880*/  @!P5 STG.E.128 desc[UR44][R12.64], R4 ;  /* 0x000000040c00d986 */ /* 0x0023e8000c101d2c */
[----:B--2---:R1:W-:Y:S02]  /*4890*/  @!P0 STG.E.128 desc[UR44][R12.64+0x40], R8 ;  /* 0x000040080c008986 */ /* 0x0043e4000c101d2c */
.L_x_6619:
[----:B------:R-:W-:Y:S05]  /*48a0*/  BSYNC B0 ;  /* 0x0000000000007941 */ /* 0x000fea0003800000 */
.L_x_6611:
[----:B-1----:R-:W1:Y:S01]  /*48b0*/  S2R R5, SR_TID.X ;  /* 0x0000000000057919 */ /* 0x002e620000002100 */
[----:B------:R-:W-:Y:S01]  /*48c0*/  @!PT LDS RZ, [RZ] ;  /* 0x00000000fffff984 */ /* 0x000fe20000000800 */
[----:B------:R-:W-:Y:S01]  /*48d0*/  @!PT LDS RZ, [RZ] ;  /* 0x00000000fffff984 */ /* 0x000fe20000000800 */
[----:B------:R-:W-:Y:S01]  /*48e0*/  @!PT LDS RZ, [RZ] ;  /* 0x00000000fffff984 */ /* 0x000fe20000000800 */
[----:B------:R-:W-:Y:S01]  /*48f0*/  @!PT LDS RZ, [RZ] ;  /* 0x00000000fffff984 */ /* 0x000fe20000000800 */
[----:B------:R0:W-:Y:S06]  /*4900*/  MEMBAR.ALL.CTA ;  /* 0x0000000000007992 */ /* 0x0001ec0000008000 */
[----:B0-----:R-:W0:Y:S01]  /*4910*/  FENCE.VIEW.ASYNC.S ;  /* 0x00000000000073c6 */ /* 0x001e220000000000 */
[----:B------:R-:W-:Y:S05]  /*4920*/  WARPSYNC.ALL ;  /* 0x0000000000007948 */ /* 0x000fea0003800000 */
[----:B------:R-:W-:Y:S01]  /*4930*/  BSSY B0, `(.L_x_6634) ;  /* 0x000000b000007945 */ /* 0x000fe20003800000 */
[----:B-1----:R-:W-:-:S02]  /*4940*/  LOP3.LUT R4, R5, 0x7f, RZ, 0xc0, !PT ;  /* 0x0000007f05047812 */ /* 0x002fc400078ec0ff */
[----:B------:R-:W-:Y:S02]  /*4950*/  SHF.R.U32.HI R5, RZ, 0x7, R5 ;  /* 0x00000007ff057819 */ /* 0x000fe40000011605 */
[----:B------:R-:W-:-:S03]  /*4960*/  ISETP.NE.AND P0, PT, R4, RZ, PT ;  /* 0x000000ff0400720c */ /* 0x000fc60003f05270 */
[----:B------:R-:W-:-:S10]  /*4970*/  VIADD R40, R5, 0x8 ;  /* 0x0000000805287836 */ /* 0x000fd40000000000 */
[----:B------:R-:W-:-:S05]  /*4980*/  @!P0 VIADD R4, R45, 0x388a0 ;  /* 0x000388a02d048836 */ /* 0x000fca0000000000 */
[----:B------:R-:W-:Y:S01]  /*4990*/  @!P0 PRMT R4, RZ, 0x654, R4 ;  /* 0x00000654ff048816 */ /* 0x000fe20000000004 */
[----:B0-----:R0:W-:Y:S06]  /*49a0*/  BAR.SYNC.DEFER_BLOCKING R40, 0x80 ;  /* 0x000200280000751d */ /* 0x0011ec0000010000 */
[----:B------:R0:W-:Y:S01]  /*49b0*/  @!P0 SYNCS.ARRIVE.TRANS64.RED.A1T0 RZ, [R4+URZ], RZ ;  /* 0x000000ff04ff89a7 */ /* 0x0001e2000810043f */
[----:B------:R-:W-:Y:S05]  /*49c0*/  @P4 BRA `(.L_x_6635) ;  /* 0x0000000000044947 */ /* 0x000fea0003800000 */
[----:B------:R-:W-:Y:S01]  /*49d0*/  BPT.TRAP 0x1 ;  /* 0x000000040000795c */ /* 0x000fe20000300000 */
.L_x_6635:
[----:B------:R-:W-:Y:S05]  /*49e0*/  BSYNC B0 ;  /* 0x0000000000007941 */ /* 0x000fea0003800000 */
.L_x_6634:
[----:B------:R-:W1:Y:S01]  /*49f0*/  SYNCS.PHASECHK.TRANS64.TRYWAIT P4, [R45+URZ+0x388b0], R48 ;  /* 0x0388b0302d0075a7 */ /* 0x000e62000808017f */
[----:B------:R-:W-:Y:S04]  /*4a00*/  BSSY B0, `(.L_x_6636) ;  /* 0x0000002000007945 */ /* 0x000fe80003800000 */
[----:B-1----:R-:W-:Y:S05]  /*4a10*/  @!P4 BRA `(.L_x_6637) ;  /* 0x000003d400a8c947 */ /* 0x002fea0003800000 */
.L_x_7029:
[----:B------:R-:W-:Y:S05]  /*4a20*/  BSYNC B0 ;  /* 0x0000000000007941 */ /* 0x000fea0003800000 */
.L_x_6636:
[----:B------:R-:W-:Y:S01]  /*4a30*/  BSSY B0, `(.L_x_6638) ;  /* 0x0000053000007945 */ /* 0x000fe20003800000 */
[----:B------:R-:W-:-:S03]  /*4a40*/  IMAD R9, R153, 0x8000, R46 ;  /* 0x0000800099097824 */ /* 0x000fc600078e022e */
[----:B------:R-:W-:Y:S05]  /*4a50*/  @P3 BRA `(.L_x_6639) ;  /* 0x0000000400403947 */ /* 0x000fea0003800000 */
[----:B0-----:R-:W-:Y:S01]  /*4a60*/  VIADD R4, R22, 0x40 ;  /* 0x0000004016047836 */ /* 0x001fe20000000000 */
[----:B------:R-:W-:Y:S01]  /*4a70*/  LOP3.LUT P4, RZ, R157, 0x4, RZ, 0xc0, !PT ;  /* 0x000000049dff7812 */ /* 0x000fe2000788c0ff */
[----:B------:R-:W-:Y:S01]  /*4a80*/  IMAD.WIDE R6, R36, 0x40, R20 ;  /* 0x0000004024067825 */ /* 0x000fe200078e0214 */
[----:B------:R-:W-:Y:S01]  /*4a90*/  ULDC UR4, c[0x0][0x320] ;  /* 0x0000c80000047ab9 */ /* 0x000fe20000000800 */
[----:B------:R-:W-:Y:S01]  /*4aa0*/  ULDC.64 UR6, c[0x0][0x328] ;  /* 0x0000ca0000067ab9 */ /* 0x000fe20000000a00 */
[----:B------:R-:W-:Y:S01]  /*4ab0*/  ISETP.GE.AND P6, PT, R4, UR4, PT ;  /* 0x0000000404007c0c */ /* 0x000fe2000bfc6270 */
[----:B------:R-:W-:Y:S01]  /*4ac0*/  IMAD R7, R7, UR6, RZ ;  /* 0x0000000607077c24 */ /* 0x000fe2000f8e02ff */
[----:B------:R-:W-:Y:S01]  /*4ad0*/  ISETP.GE.AND P5, PT, R22, UR4, PT ;  /* 0x0000000416007c0c */ /* 0x000fe2000bfa6270 */
[----:B------:R-:W-:Y:S02]  /*4ae0*/  IMAD.MOV.U32 R4, RZ, RZ, R26 ;  /* 0x000000ffff047224 */ /* 0x000fe400078e001a */
[----:B------:R-:W-:-:S02]  /*4af0*/  IMAD.MOV.U32 R5, RZ, RZ, R44 ;  /* 0x000000ffff057224 */ /* 0x000fc400078e002c */
[C---:B------:R-:W-:Y:S02]  /*4b00*/  IMAD R7, R6.reuse, UR7, R7 ;  /* 0x0000000706077c24 */ /* 0x040fe4000f8e0207 */
[----:B------:R-:W-:Y:S01]  /*4b10*/  IMAD.WIDE.U32 R4, R6, UR6, R4 ;  /* 0x0000000606047c25 */ /* 0x000fe2000f8e0004 */
[----:B------:R-:W-:-:S03]  /*4b20*/  ULDC.64 UR6, c[0x0][0x318] ;  /* 0x0000c60000067ab9 */ /* 0x000fc60000000a00 */
[C---:B------:R-:W-:Y:S02]  /*4b30*/  VIADD R41, R9.reuse, 0x20 ;  /* 0x0000002009297836 */ /* 0x040fe40000000000 */
[----:B------:R-:W-:Y:S01]  /*4b40*/  @P4 VIADD R41, R9, 0xffffffe0 ;  /* 0xffffffe009294836 */ /* 0x000fe20000000000 */
[----:B------:R-:W-:Y:S01]  /*4b50*/  LEA R34, P4, R4, UR6, 0x1 ;  /* 0x0000000604227c11 */ /* 0x000fe2000f8808ff */
[----:B------:R-:W-:Y:S02]  /*4b60*/  IMAD.IADD R5, R5, 0x1, R7 ;  /* 0x0000000105057824 */ /* 0x000fe400078e0207 */
[C---:B------:R-:W-:Y:S02]  /*4b70*/  VIADD R8, R22.reuse, 0x80 ;  /* 0x0000008016087836 */ /* 0x040fe40000000000 */
[----:B------:R-:W-:Y:S01]  /*4b80*/  VIADD R6, R22, 0xc0 ;  /* 0x000000c016067836 */ /* 0x000fe20000000000 */
[----:B------:R-:W-:Y:S01]  /*4b90*/  LEA.HI.X R35, R4, UR7, R5, 0x1, P4 ;  /* 0x0000000704237c11 */ /* 0x000fe2000a0f0c05 */
[----:B------:R-:W-:Y:S01]  /*4ba0*/  IMAD R46, R9, 0x2, R2 ;  /* 0x00000002092e7824 */ /* 0x000fe200078e0202 */
[----:B------:R-:W-:Y:S01]  /*4bb0*/  ISETP.GE.AND P3, PT, R8, UR4, PT ;  /* 0x0000000408007c0c */ /* 0x000fe2000bf66270 */
[----:B----4-:R-:W-:Y:S01]  /*4bc0*/  VIADD R42, R22, 0x100 ;  /* 0x00000100162a7836 */ /* 0x010fe20000000000 */
[----:B------:R-:W-:Y:S01]  /*4bd0*/  ISETP.GE.AND P4, PT, R6, UR4, PT ;  /* 0x0000000406007c0c */ /* 0x000fe2000bf86270 */
[----:B------:R-:W-:Y:S01]  /*4be0*/  VIADD R43, R22, 0x140 ;  /* 0x00000140162b7836 */ /* 0x000fe20000000000 */
[----:B------:R-:W0:Y:S04]  /*4bf0*/  @!P5 LDS.128 R4, [R46+0x400] ;  /* 0x000400002e04d984 */ /* 0x000e280000000c00 */
[----:B------:R-:W4:Y:S05]  /*4c00*/  @!P6 LDS.128 R8, [R46+0x2400] ;  /* 0x002400002e08e984 */ /* 0x000f2a0000000c00 */
[----:B------:R-:W1:Y:S04]  /*4c10*/  @!P3 LDS.128 R12, [R46+0x4400] ;  /* 0x004400002e0cb984 */ /* 0x000e680000000c00 */
[----:B---3--:R-:W3:Y:S04]  /*4c20*/  @!P4 LDS.128 R28, [R46+0x6400] ;  /* 0x006400002e1cc984 */ /* 0x008ee80000000c00 */
[----:B0-----:R-:W-:Y:S01]  /*4c30*/  @!P5 STG.E.128 desc[UR44][R34.64], R4 ;  /* 0x000000042200d986 */ /* 0x001fe2000c101d2c */
[----:B------:R-:W-:Y:S01]  /*4c40*/  ISETP.GE.AND P5, PT, R42, UR4, PT ;  /* 0x000000042a007c0c */ /* 0x000fe2000bfa6270 */
[----:B------:R-:W-:-:S02]  /*4c50*/  VIADD R42, R22, 0x180 ;  /* 0x00000180162a7836 */ /* 0x000fc40000000000 */
[----:B----4-:R-:W-:Y:S01]  /*4c60*/  @!P6 STG.E.128 desc[UR44][R34.64+0x80], R8 ;  /* 0x000080082200e986 */ /* 0x010fe2000c101d2c */
[----:B------:R-:W-:Y:S01]  /*4c70*/  ISETP.GE.AND P6, PT, R43, UR4, PT ;  /* 0x000000042b007c0c */ /* 0x000fe2000bfc6270 */
[----:B------:R-:W-:Y:S02]  /*4c80*/  VIADD R43, R22, 0x1c0 ;  /* 0x000001c0162b7836 */ /* 0x000fe40000000000 */
[----:B-1----:R-:W-:Y:S01]  /*4c90*/  @!P3 STG.E.128 desc[UR44][R34.64+0x100], R12 ;  /* 0x0001000c2200b986 */ /* 0x002fe2000c101d2c */
[----:B------:R-:W-:Y:S01]  /*4ca0*/  ISETP.GE.AND P3, PT, R42, UR4, PT ;  /* 0x000000042a007c0c */ /* 0x000fe2000bf66270 */
[C---:B------:R-:W-:Y:S02]  /*4cb0*/  VIADD R42, R22.reuse, 0x60 ;  /* 0x00000060162a7836 */ /* 0x040fe40000000000 */
[----:B---3--:R-:W-:Y:S01]  /*4cc0*/  @!P4 STG.E.128 desc[UR44][R34.64+0x180], R28 ;  /* 0x0001801c2200c986 */ /* 0x008fe2000c101d2c */
[----:B------:R-:W-:Y:S01]  /*4cd0*/  ISETP.GE.AND P4, PT, R43, UR4, PT ;  /* 0x000000042b007c0c */ /* 0x000fe2000bf86270 */
[----:B------:R-:W-:-:S02]  /*4ce0*/  VIADD R43, R22, 0x20 ;  /* 0x00000020162b7836 */ /* 0x000fc40000000000 */
[----:B------:R-:W0:Y:S04]  /*4cf0*/  @!P5 LDS.128 R4, [R46+0x8400] ;  /* 0x008400002e04d984 */ /* 0x000e280000000c00 */
[----:B------:R-:W1:Y:S04]  /*4d00*/  @!P6 LDS.128 R8, [R46+0xa400] ;  /* 0x00a400002e08e984 */ /* 0x000e680000000c00 */
[----:B------:R-:W3:Y:S04]  /*4d10*/  @!P3 LDS.128 R12, [R46+0xc400] ;  /* 0x00c400002e0cb984 */ /* 0x000ee80000000c00 */
[----:B------:R-:W4:Y:S04]  /*4d20*/  @!P4 LDS.128 R28, [R46+0xe400] ;  /* 0x00e400002e1cc984 */ /* 0x000f280000000c00 */
[----:B0-----:R-:W-:Y:S01]  /*4d30*/  @!P5 STG.E.128 desc[UR44][R34.64+0x200], R4 ;  /* 0x000200042200d986 */ /* 0x001fe2000c101d2c */
[----:B------:R-:W-:Y:S01]  /*4d40*/  ISETP.GE.AND P5, PT, R43, UR4, PT ;  /* 0x000000042b007c0c */ /* 0x000fe2000bfa6270 */
[----:B------:R-:W-:-:S02]  /*4d50*/  VIADD R43, R22, 0xa0 ;  /* 0x000000a0162b7836 */ /* 0x000fc40000000000 */
[----:B-1----:R-:W-:Y:S01]  /*4d60*/  @!P6 STG.E.128 desc[UR44][R34.64+0x280], R8 ;  /* 0x000280082200e986 */ /* 0x002fe2000c101d2c */
[----:B------:R-:W-:Y:S01]  /*4d70*/  ISETP.GE.AND P6, PT, R42, UR4, PT ;  /* 0x000000042a007c0c */ /* 0x000fe2000bfc6270 */
[----:B------:R-:W-:Y:S02]  /*4d80*/  VIADD R42, R22, 0xe0 ;  /* 0x000000e0162a7836 */ /* 0x000fe40000000000 */
[----:B---3--:R-:W-:Y:S01]  /*4d90*/  @!P3 STG.E.128 desc[UR44][R34.64+0x300], R12 ;  /* 0x0003000c2200b986 */ /* 0x008fe2000c101d2c */
[----:B------:R-:W-:Y:S01]  /*4da0*/  ISETP.GE.AND P3, PT, R43, UR4, PT ;  /* 0x000000042b007c0c */ /* 0x000fe2000bf66270 */
[----:B------:R-:W-:Y:S02]  /*4db0*/  IMAD R43, R41, 0x2, R2 ;  /* 0x00000002292b7824 */ /* 0x000fe400078e0202 */
[----:B----4-:R-:W-:Y:S01]  /*4dc0*/  @!P4 STG.E.128 desc[UR44][R34.64+0x380], R28 ;  /* 0x0003801c2200c986 */ /* 0x010fe2000c101d2c */
[----:B------:R-:W-:Y:S01]  /*4dd0*/  ISETP.GE.AND P4, PT, R42, UR4, PT ;  /* 0x000000042a007c0c */ /* 0x000fe2000bf86270 */
[----:B------:R-:W-:-:S02]  /*4de0*/  VIADD R41, R22, 0x120 ;  /* 0x0000012016297836 */ /* 0x000fc40000000000 */
[----:B------:R-:W0:Y:S01]  /*4df0*/  @!P5 LDS.128 R4, [R43+0x400] ;  /* 0x000400002b04d984 */ /* 0x000e220000000c00 */
[----:B------:R-:W-:-:S03]  /*4e00*/  VIADD R42, R22, 0x160 ;  /* 0x00000160162a7836 */ /* 0x000fc60000000000 */
        /* <DEDUP_REMOVED lines=10> */
[----:B------:R-:W-:-:S03]  /*4eb0*/  ISETP.GE.AND P3, PT, R41, UR4, PT ;  /* 0x0000000429007c0c */ /* 0x000fc6000bf66270 */
[----:B----4-:R-:W-:Y:S01]  /*4ec0*/  @!P4 STG.E.128 desc[UR44][R34.64+0x1c0], R28 ;  /* 0x0001c01c2200c986 */ /* 0x010fe2000c101d2c */
[----:B------:R-:W-:-:S03]  /*4ed0*/  ISETP.GE.AND P4, PT, R42, UR4, PT ;  /* 0x000000042a007c0c */ /* 0x000fc6000bf86270 */
[----:B------:R-:W0:Y:S04]  /*4ee0*/  @!P5 LDS.128 R4, [R43+0x8400] ;  /* 0x008400002b04d984 */ /* 0x000e280000000c00 */
[----:B------:R-:W1:Y:S04]  /*4ef0*/  @!P6 LDS.128 R8, [R43+0xa400] ;  /* 0x00a400002b08e984 */ /* 0x000e680000000c00 */
[----:B------:R-:W3:Y:S04]  /*4f00*/  @!P3 LDS.128 R12, [R43+0xc400] ;  /* 0x00c400002b0cb984 */ /* 0x000ee80000000c00 */
[----:B------:R-:W4:Y:S04]  /*4f10*/  @!P4 LDS.128 R28, [R43+0xe400] ;  /* 0x00e400002b1cc984 */ /* 0x000f280000000c00 */
[----:B0-----:R0:W-:Y:S04]  /*4f20*/  @!P5 STG.E.128 desc[UR44][R34.64+0x240], R4 ;  /* 0x000240042200d986 */ /* 0x0011e8000c101d2c */
[----:B-1----:R0:W-:Y:S04]  /*4f30*/  @!P6 STG.E.128 desc[UR44][R34.64+0x2c0], R8 ;  /* 0x0002c0082200e986 */ /* 0x0021e8000c101d2c */
[----:B---3--:R0:W-:Y:S04]  /*4f40*/  @!P3 STG.E.128 desc[UR44][R34.64+0x340], R12 ;  /* 0x0003400c2200b986 */ /* 0x0081e8000c101d2c */
[----:B----4-:R0:W-:Y:S02]  /*4f50*/  @!P4 STG.E.128 desc[UR44][R34.64+0x3c0], R28 ;  /* 0x0003c01c2200c986 */ /* 0x0101e4000c101d2c */
.L_x_6639:
[----:B------:R-:W-:Y:S05]  /*4f60*/  BSYNC B0 ;  /* 0x0000000000007941 */ /* 0x000fea0003800000 */
.L_x_6638:
[----:B------:R-:W-:Y:S01]  /*4f70*/  @!PT LDS RZ, [RZ] ;  /* 0x00000000fffff984 */ /* 0x000fe20000000800 */
[----:B------:R-:W-:Y:S01]  /*4f80*/  @!PT LDS RZ, [RZ] ;  /* 0x00000000fffff984 */ /* 0x000fe20000000800 */
[----:B------:R-:W-:Y:S01]  /*4f90*/  @!PT LDS RZ, [RZ] ;  /* 0x00000000fffff984 */ /* 0x000fe20000000800 */
[----:B------:R-:W-:Y:S01]  /*4fa0*/  @!PT LDS RZ, [RZ] ;  /* 0x00000000fffff984 */ /* 0x000fe20000000800 */
[----:B------:R1:W-:Y:S06]  /*4fb0*/  MEMBAR.ALL.CTA ;  /* 0x0000000000007992 */ /* 0x0003ec0000008000 */
[----:B-1----:R-:W1:Y:S01]  /*4fc0*/  FENCE.VIEW.ASYNC.S ;  /* 0x00000000000073c6 */ /* 0x002e620000000000 */
[----:B------:R-:W-:Y:S02]  /*4fd0*/  VIADD R153, R153, 0x1 ;  /* 0x0000000199997836 */ /* 0x000fe40000000000 */
[----:B------:R-:W-:Y:S01]  /*4fe0*/  @!P0 VIADD R45, R45, 0x388c0 ;  /* 0x000388c02d2d8836 */ /* 0x000fe20000000000 */
[----:B-1----:R1:W-:Y:S02]  /*4ff0*/  BAR.SYNC.DEFER_BLOCKING R40, 0x80 ;  /* 0x000200280000751d */ /* 0x0023e40000010000 */
[----:B------:R-:W-:-:S02]  /*5000*/  ISETP.NE.AND P3, PT, R153, 0x2, PT ;  /* 0x000000029900780c */ /* 0x000fc40003f65270 */
[----:B------:R-:W-:Y:S02]  /*5010*/  @!P0 PRMT R45, RZ, 0x654, R45 ;  /* 0x00000654ff2d8816 */ /* 0x000fe4000000002d */
[----:B0-----:R-:W-:Y:S02]  /*5020*/  SEL R5, RZ, 0x1, P3 ;  /* 0x00000001ff057807 */ /* 0x001fe40001800000 */
[----:B------:R-:W-:Y:S02]  /*5030*/  SEL R153, R153, RZ, P3 ;  /* 0x000000ff99997207 */ /* 0x000fe40001800000 */
[----:B------:R-:W-:Y:S01]  /*5040*/  LOP3.LUT R156, R156, R5, RZ, 0x3c, !PT ;  /* 0x000000059c9c7212 */ /* 0x000fe200078e3cff */
[----:B------:R1:W-:Y:S01]  /*5050*/  @!P0 SYNCS.ARRIVE.TRANS64.RED.A1T0 RZ, [R45+URZ], RZ ;  /* 0x000000ff2dff89a7 */ /* 0x0003e2000810043f */
[----:B------:R-:W-:Y:S01]  /*5060*/  PLOP3.LUT P0, PT, PT, PT, PT, 0x8, 0x0 ;  /* 0x000000000000781c */ /* 0x000fe20003f0e170 */
[----:B------:R-:W-:-:S12]  /*5070*/  @P2 BRA `(.L_x_6640) ;  /* 0xffffffd800942947 */ /* 0x000fd8000383ffff */
.L_x_6606:
[----:B------:R-:W0:Y:S01]  /*5080*/  LDC R0, c[0x0][0xa80] ;  /* 0x0002a000ff007b82 */ /* 0x000e220000000800 */
[----:B------:R0:W-:Y:S01]  /*5090*/  STL.128 [R1+0x200], RZ ;  /* 0x000200ff01007387 */ /* 0x0001e20000100c00 */
[----:B------:R-:W-:Y:S01]  /*50a0*/  BSSY B0, `(.L_x_6641) ;  /* 0x0000027000007945 */ /* 0x000fe20003800000 */
[----:B-1----:R-:W-:Y:S02]  /*50b0*/  IMAD.U32 R40, RZ, RZ, UR37 ;  /* 0x00000025ff287e24 */ /* 0x002fe4000f8e00ff */
[----:B------:R1:W-:Y:S04]  /*50c0*/  STL.128 [R1+0x210], RZ ;  /* 0x000210ff01007387 */ /* 0x0003e80000100c00 */
[----:B------:R1:W-:Y:S04]  /*50d0*/  STL.128 [R1+0x230], RZ ;  /* 0x000230ff01007387 */ /* 0x0003e80000100c00 */
        /* <DEDUP_REMOVED lines=32> */
[----:B------:R-:W-:Y:S05]  /*52e0*/  @P0 BRA `(.L_x_6642) ;  /* 0x0000000000080947 */ /* 0x000fea0003800000 */
[----:B------:R-:W0:Y:S02]  /*52f0*/  FENCE.VIEW.ASYNC.G ;  /* 0x00000000000073c6 */ /* 0x000e240000000100 */
[----:B0-----:R-:W-:Y:S06]  /*5300*/  BAR.ARV 0xc, 0x180 ;  /* 0x0306000000007b1d */ /* 0x001fec0000002000 */
.L_x_6642:
[----:B------:R-:W-:Y:S05]  /*5310*/  BSYNC B0 ;  /* 0x0000000000007941 */ /* 0x000fea0003800000 */
.L_x_6641:
[----:B------:R-:W-:Y:S01]  /*5320*/  UISETP.NE.AND UP0, UPT, UR39, 0x1, UPT ;  /* 0x000000012700788c */ /* 0x000fe2000bf05270 */
[----:B------:R-:W-:Y:S01]  /*5330*/  IMAD.U32 R18, RZ, RZ, UR37 ;  /* 0x00000025ff127e24 */ /* 0x000fe2000f8e00ff */
[----:B------:R-:W-:Y:S01]  /*5340*/  IADD3 R40, P0, R40, 0x200, RZ ;  /* 0x0000020028287810 */ /* 0x000fe20007f1e0ff */
[----:B------:R-:W-:Y:S03]  /*5350*/  BSSY B7, `(.L_x_6643) ;  /* 0x0002ce0000077945 */ /* 0x000fe60003800000 */
[----:B------:R-:W-:Y:S01]  /*5360*/  PLOP3.LUT P2, PT, PT, PT, UP0, 0x80, 0x0 ;  /* 0x000000000000781c */ /* 0x000fe20003f4f008 */
[----:B------:R-:W-:Y:S01]  /*5370*/  IMAD.X R39, RZ, RZ, UR36, P0 ;  /* 0x00000024ff277e24 */ /* 0x000fe200080e06ff */
[----:B------:R-:W-:-:S05]  /*5380*/  IADD3 R18, P1, R18, 0x230, RZ ;  /* 0x0000023012127810 */ /* 0x000fca0007f3e0ff */
[----:B------:R-:W-:-:S06]  /*5390*/  IMAD.X R19, RZ, RZ, UR36, P1 ;  /* 0x00000024ff137e24 */ /* 0x000fcc00088e06ff */
[----:B------:R-:W-:Y:S05]  /*53a0*/  @!P2 BRA `(.L_x_6644) ;  /* 0x0000008000a8a947 */ /* 0x000fea0003800000 */
[----:B-1----:R-:W0:Y:S08]  /*53b0*/  LDC R0, c[0x0][0x448] ;  /* 0x00011200ff007b82 */ /* 0x002e300000000800 */
[----:B------:R-:W1:Y:S01]  /*53c0*/  LDC.64 R4, c[0x0][0xad8] ;  /* 0x0002b600ff047b82 */ /* 0x000e620000000a00 */
[----:B0-----:R-:W-:Y:S01]  /*53d0*/  ISETP.NE.AND P1, PT, R0, 0x1, PT ;  /* 0x000000010000780c */ /* 0x001fe20003f25270 */
[----:B------:R-:W-:Y:S01]  /*53e0*/  VIADD R0, R164, 0x3f ;  /* 0x0000003fa4007836 */ /* 0x000fe20000000000 */
[----:B-1----:R-:W-:-:S11]  /*53f0*/  ISETP.GE.AND P2, PT, R5, 0x1, PT ;  /* 0x000000010500780c */ /* 0x002fd60003f46270 */
        /* <DEDUP_REMOVED lines=18> */
.L_x_6647:
[----:B------:R-:W-:-:S13]  /*5520*/  ISETP.NE.AND P0, PT, R5, 0x1, PT ;  /* 0x000000010500780c */ /* 0x000fda0003f05270 */
[----:B------:R-:W0:Y:S02]  /*5530*/  @P0 LDC.64 R6, c[0x0][0xae0] ;  /* 0x0002b800ff060b82 */ /* 0x000e240000000a00 */
[----:B0-----:R-:W-:-:S05]  /*5540*/  @P0 IMAD.HI.U32 R6, R0, R6, RZ ;  /* 0x0000000600060227 */ /* 0x001fca00078e00ff */
[----:B------:R-:W-:-:S07]  /*5550*/  @P0 SHF.R.U32.HI R0, RZ, R7, R6 ;  /* 0x00000007ff000219 */ /* 0x000fce0000011606 */
.L_x_6648:
[----:B------:R-:W-:Y:S05]  /*5560*/  BSYNC B0 ;  /* 0x0000000000007941 */ /* 0x000fea0003800000 */
.L_x_6646:
[----:B------:R-:W-:-:S05]  /*5570*/  IMAD R3, R0, R5, R5 ;  /* 0x0000000500037224 */ /* 0x000fca00078e0205 */
[----:B------:R-:W-:-:S07]  /*5580*/  VIMNMX R4, R4, R3, PT ;  /* 0x0000000304047248 */ /* 0x000fce0003fe0100 */
.L_x_6645:
[----:B------:R-:W0:Y:S01]  /*5590*/  @P1 LDC R7, c[0x0][0x44c] ;  /* 0x00011300ff071b82 */ /* 0x000e220000000800 */
[----:B------:R-:W-:Y:S01]  /*55a0*/  VIADD R4, R4, 0x3f ;  /* 0x0000003f04047836 */ /* 0x000fe20000000000 */
[----:B------:R-:W-:-:S04]  /*55b0*/  ULDC UR4, c[0x0][0xad4] ;  /* 0x0002b50000047ab9 */ /* 0x000fc80000000800 */
        /* <DEDUP_REMOVED lines=8> */
[----:B----4-:R-:W-:-:S03]  /*5640*/  VIMNMX R12, R33, R0, PT ;  /* 0x00000000210c7248 */ /* 0x010fc60003fe0100 */
        /* <DEDUP_REMOVED lines=12> */
.L_x_6651:
[----:B------:R-:W-:-:S13]  /*5710*/  ISETP.NE.AND P0, PT, R5, 0x1, PT ;  /* 0x000000010500780c */ /* 0x000fda0003f05270 */
[----:B------:R-:W0:Y:S02]  /*5720*/  @P0 LDC.64 R6, c[0x0][0xae0] ;  /* 0x0002b800ff060b82 */ /* 0x000e240000000a00 */
[----:B0-----:R-:W-:-:S05]  /*5730*/  @P0 IMAD.HI.U32 R6, R200, R6, RZ ;  /* 0x00000006c8060227 */ /* 0x001fca00078e00ff */
[----:B------:R-:W-:-:S07]  /*5740*/  @P0 SHF.R.U32.HI R200, RZ, R7, R6 ;  /* 0x00000007ffc80219 */ /* 0x000fce0000011606 */
.L_x_6652:
[----:B------:R-:W-:Y:S05]  /*5750*/  BSYNC B0 ;  /* 0x0000000000007941 */ /* 0x000fea0003800000 */
.L_x_6650:
[----:B------:R-:W-:-:S05]  /*5760*/  IMAD R5, R200, R5, RZ ;  /* 0x00000005c8057224 */ /* 0x000fca00078e02ff */
[----:B------:R-:W-:-:S07]  /*5770*/  VIMNMX R0, R0, R5, !PT ;  /* 0x0000000500007248 */ /* 0x000fce0007fe0100 */
.L_x_6649:
[----:B------:R-:W-:Y:S01]  /*5780*/  SHF.R.S32.HI R3, RZ, 0x1f, R0 ;  /* 0x0000001fff037819 */ /* 0x000fe20000011400 */
[----:B------:R-:W-:Y:S03]  /*5790*/  BSSY B0, `(.L_x_6653) ;  /* 0x0000026000007945 */ /* 0x000fe60003800000 */
[----:B------:R-:W-:-:S04]  /*57a0*/  LEA.HI R3, R3, R0, RZ, 0x6 ;  /* 0x0000000003037211 */ /* 0x000fc800078f30ff */
        /* <DEDUP_REMOVED lines=36> */
.L_x_6654:
[----:B------:R-:W-:Y:S05]  /*59f0*/  BSYNC B0 ;  /* 0x0000000000007941 */ /* 0x000fea0003800000 */
.L_x_6653:
[----:B------:R-:W-:Y:S01]  /*5a00*/  IMAD R0, R194, R3, R9 ;  /* 0x00000003c2007224 */ /* 0x000fe200078e0209 */
[----:B------:R-:W-:-:S04]  /*5a10*/  PRMT R4, RZ, 0x7610, R4 ;  /* 0x00007610ff047816 */ /* 0x000fc80000000004 */
[----:B------:R-:W-:-:S04]  /*5a20*/  VIADDMNMX R12, R0, R3, R12, PT ;  /* 0x00000003000c7246 */ /* 0x000fc8000380010c */
[----:B------:R-:W-:-:S13]  /*5a30*/  ISETP.GT.AND P0, PT, R12, R0, PT ;  /* 0x000000000c00720c */ /* 0x000fda0003f04270 */
[----:B------:R-:W-:Y:S05]  /*5a40*/  @!P0 BRA `(.L_x_6655) ;  /* 0x000002c400c08947 */ /* 0x000fea0003800000 */
        /* <DEDUP_REMOVED lines=26> */
[----:B--2---:R-:W2:Y:S04]  /*5bf0*/  LDL R47, [R1+0x27c] ;  /* 0x00027c00012f7983 */ /* 0x004ea80000100800 */
[----:B------:R-:W2:Y:S04]  /*5c00*/  LDL R48, [R1+0x280] ;  /* 0x0002800001307983 */ /* 0x000ea80000100800 */
        /* <DEDUP_REMOVED lines=83> */
[----:B-----5:R-:W2:Y:S04]  /*6140*/  LDL R32, [R1+0x3d4] ;  /* 0x0003d40001207983 */ /* 0x020ea80000100800 */
[----:B---3--:R-:W3:Y:S04]  /*6150*/  LDL R29, [R1+0x3e8] ;  /* 0x0003e800011d7983 */ /* 0x008ee80000100800 */
[----:B------:R-:W3:Y:S04]  /*6160*/  LDL R30, [R1+0x3ec] ;  /* 0x0003ec00011e7983 */ /* 0x000ee80000100800 */
[----:B------:R-:W3:Y:S04]  /*6170*/  LDL R31, [R1+0x3f0] ;  /* 0x0003f000011f7983 */ /* 0x000ee80000100800 */
[----:B------:R-:W3:Y:S04]  /*6180*/  LDL R26, [R1+0x3f8] ;  /* 0x0003f800011a7983 */ /* 0x000ee80000100800 */
[----:B------:R-:W3:Y:S04]  /*6190*/  LDL R27, [R1+0x3fc] ;  /* 0x0003fc00011b7983 */ /* 0x000ee80000100800 */
[----:B------:R-:W3:Y:S04]  /*61a0*/  LDL R28, [R1+0x400] ;  /* 0x00040000011c7983 */ /* 0x000ee80000100800 */
[----:B------:R-:W0:Y:S04]  /*61b0*/  SHFL.IDX PT, R132, R237, RZ, 0x1f ;  /* 0x00001fffed847589 */ /* 0x000e2800000e0000 */
[----:B------:R-:W3:Y:S04]  /*61c0*/  LDL R11, [R1+0x40c] ;  /* 0x00040c00010b7983 */ /* 0x000ee80000100800 */
[----:B------:R-:W3:Y:S04]  /*61d0*/  LDL R13, [R1+0x410] ;  /* 0x00041000010d7983 */ /* 0x000ee80000100800 */
[----:B------:R-:W3:Y:S04]  /*61e0*/  LDL R14, [R1+0x414] ;  /* 0x00041400010e7983 */ /* 0x000ee80000100800 */
[----:B------:R-:W3:Y:S04]  /*61f0*/  LDL R15, [R1+0x418] ;  /* 0x00041800010f7983 */ /* 0x000ee80000100800 */
[----:B------:R-:W3:Y:S01]  /*6200*/  LDL R18, [R1+0x41c] ;  /* 0x00041c0001127983 */ /* 0x000ee20000100800 */
[----:B0-----:R-:W-:-:S03]  /*6210*/  LEA.HI R10, R132, R132, RZ, 0x1 ;  /* 0x00000084840a7211 */ /* 0x001fc600078f08ff */
[----:B------:R-:W3:Y:S01]  /*6220*/  LDL R19, [R1+0x420] ;  /* 0x0004200001137983 */ /* 0x000ee20000100800 */
[----:B------:R-:W-:-:S03]  /*6230*/  LOP3.LUT R10, R10, 0x1fffe, RZ, 0xc0, !PT ;  /* 0x0001fffe0a0a7812 */ /* 0x000fc600078ec0ff */
[----:B------:R-:W3:Y:S02]  /*6240*/  LDL R20, [R1+0x424] ;  /* 0x0004240001147983 */ /* 0x000ee40000100800 */
[----:B------:R-:W-:Y:S02]  /*6250*/  IMAD.IADD R132, R132, 0x1, -R10 ;  /* 0x0000000184847824 */ /* 0x000fe400078e0a0a */
[----:B------:R-:W3:Y:S04]  /*6260*/  LDL R21, [R1+0x428] ;  /* 0x0004280001157983 */ /* 0x000ee80000100800 */
[----:B------:R-:W3:Y:S04]  /*6270*/  LDL R10, [R1+0x408] ;  /* 0x00040800010a7983 */ /* 0x000ee80000100800 */
[----:B----4-:R0:W-:Y:S04]  /*6280*/  STL [R1+0x230], R9 ;  /* 0x0002300901007387 */ /* 0x0101e80000100800 */
[----:B------:R1:W-:Y:S04]  /*6290*/  STL [R1+0x234], R8 ;  /* 0x0002340801007387 */ /* 0x0003e80000100800 */
[----:B0-----:R-:W4:Y:S04]  /*62a0*/  LDL R9, [R1+0x404] ;  /* 0x0004040001097983 */ /* 0x001f280000100800 */
[----:B-1----:R-:W4:Y:S01]  /*62b0*/  LDL R8, [R1+0x42c] ;  /* 0x00042c0001087983 */ /* 0x002f220000100800 */
[----:B------:R-:W-:-:S04]  /*62c0*/  IMAD R132, R132, 0x8000, R2 ;  /* 0x0000800084847824 */ /* 0x000fc800078e0202 */
[----:B------:R-:W-:Y:S01]  /*62d0*/  VIADD R132, R132, 0x400 ;  /* 0x0000040084847836 */ /* 0x000fe20000000000 */
[----:B------:R0:W-:Y:S04]  /*62e0*/  STL [R1+0x248], R34 ;  /* 0x0002482201007387 */ /* 0x0001e80000100800 */
[----:B------:R-:W-:Y:S01]  /*62f0*/  SHF.R.U32.HI R132, RZ, 0x4, R132 ;  /* 0x00000004ff847819 */ /* 0x000fe20000011684 */
[----:B------:R1:W-:Y:S01]  /*6300*/  STL [R1+0x244], R3 ;  /* 0x0002440301007387 */ /* 0x0003e20000100800 */
[----:B0-----:R-:W-:Y:S02]  /*6310*/  VIADD R34, R2, 0x36400 ;  /* 0x0003640002227836 */ /* 0x001fe40000000000 */
[----:B-1----:R-:W-:-:S03]  /*6320*/  LOP3.LUT R3, R132, 0x3fff, RZ, 0xc0, !PT ;  /* 0x00003fff84037812 */ /* 0x002fc600078ec0ff */
[----:B------:R-:W-:Y:S02]  /*6330*/  SHF.R.U32.HI R34, RZ, 0x4, R34 ;  /* 0x00000004ff227819 */ /* 0x000fe40000011622 */
[----:B------:R-:W-:Y:S02]  /*6340*/  LOP3.LUT R3, R3, 0x2000000, RZ, 0xfc, !PT ;  /* 0x0200000003037812 */ /* 0x000fe400078efcff */
[----:B------:R-:W-:Y:S01]  /*6350*/  LOP3.LUT R34, R34, 0x3fff, RZ, 0xc0, !PT ;  /* 0x00003fff22227812 */ /* 0x000fe200078ec0ff */
[----:B------:R0:W-:Y:S04]  /*6360*/  STL [R1+0x3d0], R6 ;  /* 0x0003d00601007387 */ /* 0x0001e80000100800 */
[----:B------:R1:W-:Y:S04]  /*6370*/  STL [R1+0x3dc], R5 ;  /* 0x0003dc0501007387 */ /* 0x0003e80000100800 */
[----:B------:R1:W-:Y:S01]  /*6380*/  STL [R1+0x3e0], R7 ;  /* 0x0003e00701007387 */ /* 0x0003e20000100800 */
[----:B0-----:R-:W-:-:S03]  /*6390*/  IMAD R6, R33, 0x1000, R3 ;  /* 0x0000100021067824 */ /* 0x001fc600078e0203 */
[----:B------:R0:W-:Y:S01]  /*63a0*/  STL [R1+0x3d8], R4 ;  /* 0x0003d80401007387 */ /* 0x0001e20000100800 */
[----:B-1----:R-:W-:Y:S02]  /*63b0*/  IMAD.MOV.U32 R5, RZ, RZ, 0x40000040 ;  /* 0x40000040ff057424 */ /* 0x002fe400078e00ff */
[----:B------:R-:W-:Y:S01]  /*63c0*/  IMAD.MOV.U32 R7, RZ, RZ, 0x40000040 ;  /* 0x40000040ff077424 */ /* 0x000fe200078e00ff */
[----:B0-----:R-:W-:Y:S01]  /*63d0*/  LOP3.LUT R4, R34, 0x10000, RZ, 0xfc, !PT ;  /* 0x0001000022047812 */ /* 0x001fe200078efcff */
[----:B------:R0:W-:Y:S01]  /*63e0*/  STL [R1+0x3e4], R24 ;  /* 0x0003e41801007387 */ /* 0x0001e20000100800 */
[----:B------:R-:W-:Y:S02]  /*63f0*/  R2UR UR6, R6 ;  /* 0x00000000060672ca */ /* 0x000fe400000e0000 */
[----:B------:R-:W-:Y:S01]  /*6400*/  R2UR UR7, R7 ;  /* 0x00000000070772ca */ /* 0x000fe200000e0000 */
[----:B------:R1:W-:Y:S01]  /*6410*/  STL [R1+0x3f4], R25 ;  /* 0x0003f41901007387 */ /* 0x0003e20000100800 */
[----:B------:R-:W-:-:S02]  /*6420*/  R2UR UR4, R4 ;  /* 0x00000000040472ca */ /* 0x000fc400000e0000 */
[----:B------:R-:W-:Y:S01]  /*6430*/  R2UR UR5, R5 ;  /* 0x00000000050572ca */ /* 0x000fe200000e0000 */
[----:B0-----:R-:W-:Y:S02]  /*6440*/  VIADD R24, R6, 0x80 ;  /* 0x0000008006187836 */ /* 0x001fe40000000000 */
[----:B-1----:R-:W-:Y:S01]  /*6450*/  IMAD.MOV.U32 R25, RZ, RZ, 0x40000040 ;  /* 0x40000040ff197424 */ /* 0x002fe200078e00ff */
[----:B------:R-:W-:Y:S02]  /*6460*/  STL [R1+0x238], R133 ;  /* 0x0002388501007387 */ /* 0x000fe40000100800 */
[----:B------:R-:W-:Y:S02]  /*6470*/  R2UR UR10, R24 ;  /* 0x00000000180a72ca */ /* 0x000fe400000e0000 */
[----:B------:R-:W-:Y:S01]  /*6480*/  STL [R1+0x23c], R134 ;  /* 0x00023c8601007387 */ /* 0x000fe20000100800 */
[----:B------:R-:W-:-:S03]  /*6490*/  R2UR UR11, R25 ;  /* 0x00000000190b72ca */ /* 0x000fc600000e0000 */
        /* <DEDUP_REMOVED lines=104> */
[----:B------:R0:W-:Y:S01]  /*6b20*/  STL [R1+0x400], R28 ;  /* 0x0004001c01007387 */ /* 0x0001e20000100800 */
[----:B------:R-:W-:Y:S06]  /*6b30*/  BAR.SYNC.DEFER_BLOCKING 0xe, 0x100 ;  /* 0x0384000000007b1d */ /* 0x000fec0000010000 */
        /* <DEDUP_REMOVED lines=8> */
[----:B----4-:R0:W-:Y:S04]  /*6bc0*/  STL [R1+0x404], R9 ;  /* 0x0004040901007387 */ /* 0x0101e80000100800 */
        /* <DEDUP_REMOVED lines=8> */
[----:B0-----:R-:W-:-:S02]  /*6c50*/  IMAD.MOV.U32 R9, RZ, RZ, 0x40000040 ;  /* 0x40000040ff097424 */ /* 0x001fc400078e00ff */
[----:B-1----:R-:W-:-:S03]  /*6c60*/  VIADD R8, R6, 0x100 ;  /* 0x0000010006087836 */ /* 0x002fc60000000000 */
[----:B------:R-:W-:Y:S01]  /*6c70*/  R2UR UR7, R9 ;  /* 0x00000000090772ca */ /* 0x000fe200000e0000 */
[----:B------:R-:W-:Y:S01]  /*6c80*/  IMAD.MOV.U32 R9, RZ, RZ, 0x40000040 ;  /* 0x40000040ff097424 */ /* 0x000fe200078e00ff */
[----:B------:R-:W-:Y:S01]  /*6c90*/  R2UR UR6, R8 ;  /* 0x00000000080672ca */ /* 0x000fe200000e0000 */
[----:B------:R-:W-:-:S03]  /*6ca0*/  VIADD R8, R4, 0x4 ;  /* 0x0000000404087836 */ /* 0x000fc60000000000 */
        /* <DEDUP_REMOVED lines=38> */
[----:B------:R-:W-:Y:S01]  /*6f10*/  IMAD.MOV.U32 R7, RZ, RZ, 0x40000040 ;  /* 0x40000040ff077424 */ /* 0x000fe200078e00ff */
        /* <DEDUP_REMOVED lines=35> */
[----:B------:R-:W-:Y:S01]  /*7150*/  R2UR UR6, R6 ;  /* 0x00000000060672ca */ /* 0x000fe200000e0000 */
[----:B------:R-:W-:Y:S01]  /*7160*/  VIADD R6, R4, 0x6 ;  /* 0x0000000604067836 */ /* 0x000fe20000000000 */
[----:B------:R-:W-:Y:S01]  /*7170*/  R2UR UR7, R7 ;  /* 0x00000000070772ca */ /* 0x000fe200000e0000 */
[----:B------:R-:W-:-:S03]  /*7180*/  IMAD.MOV.U32 R7, RZ, RZ, 0x40000040 ;  /* 0x40000040ff077424 */ /* 0x000fc600078e00ff */
        /* <DEDUP_REMOVED lines=71> */
[----:B------:R-:W4:Y:S04]  /*7600*/  LDL R14, [R1+0x234] ;  /* 0x00023400010e7983 */ /* 0x000f280000100800 */
[----:B------:R-:W4:Y:S04]  /*7610*/  LDL R15, [R1+0x238] ;  /* 0x00023800010f7983 */ /* 0x000f280000100800 */
[----:B------:R-:W4:Y:S04]  /*7620*/  LDL R18, [R1+0x23c] ;  /* 0x00023c0001127983 */ /* 0x000f280000100800 */
[----:B------:R-:W4:Y:S04]  /*7630*/  LDL R19, [R1+0x240] ;  /* 0x0002400001137983 */ /* 0x000f280000100800 */
[----:B------:R-:W4:Y:S04]  /*7640*/  LDL R20, [R1+0x244] ;  /* 0x0002440001147983 */ /* 0x000f280000100800 */
[----:B------:R-:W4:Y:S04]  /*7650*/  LDL R21, [R1+0x248] ;  /* 0x0002480001157983 */ /* 0x000f280000100800 */
[----:B0-----:R-:W4:Y:S04]  /*7660*/  LDL R24, [R1+0x24c] ;  /* 0x00024c0001187983 */ /* 0x001f280000100800 */
[----:B------:R-:W4:Y:S04]  /*7670*/  LDL R25, [R1+0x250] ;  /* 0x0002500001197983 */ /* 0x000f280000100800 */
[----:B------:R-:W4:Y:S04]  /*7680*/  LDL R26, [R1+0x254] ;  /* 0x00025400011a7983 */ /* 0x000f280000100800 */
[----:B------:R-:W4:Y:S04]  /*7690*/  LDL R27, [R1+0x258] ;  /* 0x00025800011b7983 */ /* 0x000f280000100800 */
[----:B-1----:R-:W4:Y:S04]  /*76a0*/  LDL R28, [R1+0x25c] ;  /* 0x00025c00011c7983 */ /* 0x002f280000100800 */
[----:B------:R-:W4:Y:S04]  /*76b0*/  LDL R29, [R1+0x260] ;  /* 0x00026000011d7983 */ /* 0x000f280000100800 */
[----:B------:R-:W4:Y:S04]  /*76c0*/  LDL R30, [R1+0x264] ;  /* 0x00026400011e7983 */ /* 0x000f280000100800 */
[----:B------:R-:W4:Y:S04]  /*76d0*/  LDL R31, [R1+0x268] ;  /* 0x00026800011f7983 */ /* 0x000f280000100800 */
        /* <DEDUP_REMOVED lines=113> */
[----:B------:R-:W0:Y:S03]  /*7df0*/  S2R R163, SR_TID.X ;  /* 0x0000000000a37919 */ /* 0x000e260000002100 */
        /* <DEDUP_REMOVED lines=8> */
[----:B0-----:R-:W-:-:S03]  /*7e80*/  LOP3.LUT R168, R163, 0x7f, RZ, 0xc0, !PT ;  /* 0x0000007fa3a87812 */ /* 0x001fc600078ec0ff */
        /* <DEDUP_REMOVED lines=122> */
[----:B------:R-:W-:Y:S01]  /*8630*/  VIADD R163, R12, 0xfffffffe ;  /* 0xfffffffe0ca37836 */ /* 0x000fe20000000000 */
[----:B------:R-:W-:Y:S04]  /*8640*/  BSSY B0, `(.L_x_6656) ;  /* 0x0000008000007945 */ /* 0x000fe80003800000 */
[----:B------:R-:W-:-:S07]  /*8650*/  ISETP.GE.AND P0, PT, R163, R0, PT ;  /* 0x00000000a300720c */ /* 0x000fce0003f06270 */
[----:B-1----:R-:W-:Y:S06]  /*8660*/  @P1 BRA `(.L_x_6657) ;  /* 0x0000000000141947 */ /* 0x002fec0003800000 */
[----:B------:R-:W2:Y:S02]  /*8670*/  LDL R13, [R1+0x1e8] ;  /* 0x0001e800010d7983 */ /* 0x000ea40000100800 */
[----:B--2---:R-:W-:-:S04]  /*8680*/  IMAD R12, R13, 0x8, R2 ;  /* 0x000000080d0c7824 */ /* 0x004fc800078e0202 */
[----:B------:R-:W-:-:S05]  /*8690*/  VIADD R12, R12, 0x38860 ;  /* 0x000388600c0c7836 */ /* 0x000fca0000000000 */
[----:B------:R-:W-:-:S04]  /*86a0*/  PRMT R12, RZ, 0x654, R12 ;  /* 0x00000654ff0c7816 */ /* 0x000fc8000000000c */
[----:B------:R0:W-:Y:S03]  /*86b0*/  SYNCS.ARRIVE.TRANS64.RED.A1T0 RZ, [R12+URZ], RZ ;  /* 0x000000ff0cff79a7 */ /* 0x0001e6000810043f */
.L_x_6657:
[----:B------:R-:W-:Y:S05]  /*86c0*/  BSYNC B0 ;  /* 0x0000000000007941 */ /* 0x000fea0003800000 */
.L_x_6656:
[----:B------:R-:W-:Y:S04]  /*86d0*/  BSSY B0, `(.L_x_6658) ;  /* 0x00003e2000007945 */ /* 0x000fe80003800000 */
[----:B------:R-:W-:Y:S05]  /*86e0*/  @!P0 BRA `(.L_x_6659) ;  /* 0x0000003c00808947 */ /* 0x000fea0003800000 */
.L_x_6662:
        /* <DEDUP_REMOVED lines=60> */
[----:B01----:R-:W5:Y:S04]  /*8ab0*/  LDL.64 R12, [R1+0x3e8] ;  /* 0x0003e800010c7983 */ /* 0x003f680000100a00 */
[----:B------:R-:W5:Y:S04]  /*8ac0*/  LDL.64 R24, [R1+0x3f8] ;  /* 0x0003f80001187983 */ /* 0x000f680000100a00 */
[----:B------:R-:W5:Y:S04]  /*8ad0*/  LDL.64 R20, [R1+0x408] ;  /* 0x0004080001147983 */ /* 0x000f680000100a00 */
[----:B------:R-:W5:Y:S04]  /*8ae0*/  LDL.64 R18, [R1+0x418] ;  /* 0x0004180001127983 */ /* 0x000f680000100a00 */
[----:B------:R-:W5:Y:S01]  /*8af0*/  LDL.64 R14, [R1+0x428] ;  /* 0x00042800010e7983 */ /* 0x000f620000100a00 */
[----:B--2---:R-:W-:-:S04]  /*8b00*/  IMAD R145, R168, 0x40, R160 ;  /* 0x00000040a8917824 */ /* 0x004fc800078e02a0 */
[----:B------:R-:W-:Y:S01]  /*8b10*/  IMAD R145, R145, 0x4, R2 ;  /* 0x0000000491917824 */ /* 0x000fe200078e0202 */
        /* <DEDUP_REMOVED lines=195> */
[----:B0-----:R-:W2:Y:S04]  /*9750*/  LDL R12, [R1+0x234] ;  /* 0x00023400010c7983 */ /* 0x001ea80000100800 */
[----:B------:R-:W3:Y:S04]  /*9760*/  LDL R13, [R1+0x238] ;  /* 0x00023800010d7983 */ /* 0x000ee80000100800 */
[----:B-1----:R-:W4:Y:S04]  /*9770*/  LDL R14, [R1+0x23c] ;  /* 0x00023c00010e7983 */ /* 0x002f280000100800 */
        /* <DEDUP_REMOVED lines=125> */
[----:B--2---:R-:W-:Y:S04]  /*9f50*/  STL [R1+0x234], R12 ;  /* 0x0002340c01007387 */ /* 0x004fe80000100800 */
[----:B---3--:R-:W-:Y:S04]  /*9f60*/  STL [R1+0x238], R13 ;  /* 0x0002380d01007387 */ /* 0x008fe80000100800 */
        /* <DEDUP_REMOVED lines=157> */
[----:B------:R-:W-:Y:S01]  /*a940*/  VIADD R12, R168, 0x1 ;  /* 0x00000001a80c7836 */ /* 0x000fe20000000000 */
[----:B------:R-:W-:Y:S01]  /*a950*/  R2UR UR4, R4 ;  /* 0x00000000040472ca */ /* 0x000fe200000e0000 */
[----:B------:R-:W-:Y:S01]  /*a960*/  IMAD.MOV.U32 R13, RZ, RZ, 0x40000040 ;  /* 0x40000040ff0d7424 */ /* 0x000fe200078e00ff */
[----:B------:R-:W-:Y:S01]  /*a970*/  R2UR UR5, R5 ;  /* 0x00000000050572ca */ /* 0x000fe200000e0000 */
[----:B------:R-:W-:Y:S01]  /*a980*/  IMAD.MOV.U32 R15, RZ, RZ, 0x40000040 ;  /* 0x40000040ff0f7424 */ /* 0x000fe200078e00ff */
[----:B------:R-:W-:Y:S01]  /*a990*/  ISETP.NE.AND P0, PT, R12, 0x2, PT ;  /* 0x000000020c00780c */ /* 0x000fe20003f05270 */
[----:B------:R0:W-:Y:S01]  /*a9a0*/  STL [R1+0x1e8], R12 ;  /* 0x0001e80c01007387 */ /* 0x0001e20000100800 */
[----:B------:R-:W-:Y:S01]  /*a9b0*/  R2UR UR7, R13 ;  /* 0x000000000d0772ca */ /* 0x000fe200000e0000 */
[----:B------:R-:W-:-:S10]  /*a9c0*/  IMAD.MOV.U32 R13, RZ, RZ, 0x40000040 ;  /* 0x40000040ff0d7424 */ /* 0x000fd400078e00ff */
[----:B0-----:R-:W-:-:S04]  /*a9d0*/  @!P0 IMAD.MOV.U32 R12, RZ, RZ, RZ ;  /* 0x000000ffff0c8224 */ /* 0x001fc800078e00ff */
[----:B------:R-:W-:-:S04]  /*a9e0*/  IMAD R12, R12, 0x1000, R3 ;  /* 0x000010000c0c7824 */ /* 0x000fc800078e0203 */
[C---:B------:R-:W-:Y:S01]  /*a9f0*/  VIADD R14, R12.reuse, 0x80 ;  /* 0x000000800c0e7836 */ /* 0x040fe20000000000 */
[----:B------:R-:W-:Y:S01]  /*aa00*/  R2UR UR6, R12 ;  /* 0x000000000c0672ca */ /* 0x000fe200000e0000 */
[----:B--2---:R-:W-:-:S12]  /*aa10*/  WARPGROUP.ARRIVE ;  /* 0x00000000000079c5 */ /* 0x004fd80000000000 */
        /* <DEDUP_REMOVED lines=43> */
[----:B------:R-:W-:Y:S02]  /*acd0*/  R2UR UR6, R14 ;  /* 0x000000000e0672ca */ /* 0x000fe400000e0000 */
[----:B------:R-:W-:Y:S02]  /*ace0*/  R2UR UR7, R15 ;  /* 0x000000000f0772ca */ /* 0x000fe400000e0000 */
        /* <DEDUP_REMOVED lines=38> */
[----:B------:R-:W-:Y:S01]  /*af50*/  R2UR UR7, R13 ;  /* 0x000000000d0772ca */ /* 0x000fe200000e0000 */
[----:B------:R-:W2:Y:S01]  /*af60*/  @!P0 LDL R12, [R1+0x1ec] ;  /* 0x0001ec00010c8983 */ /* 0x000ea20000100800 */
[----:B------:R-:W-:Y:S02]  /*af70*/  R2UR UR4, R6 ;  /* 0x00000000060472ca */ /* 0x000fe400000e0000 */
[----:B------:R-:W-:Y:S01]  /*af80*/  R2UR UR5, R7 ;  /* 0x00000000070572ca */ /* 0x000fe200000e0000 */
[----:B------:R-:W3:Y:S01]  /*af90*/  LDL R13, [R1+0x1f0] ;  /* 0x0001f000010d7983 */ /* 0x000ee20000100800 */
[----:B------:R-:W-:-:S03]  /*afa0*/  WARPGROUP.DEPBAR.LE gsb0, 0x0 ;  /* 0x00008000000079c5 */ /* 0x000fc60000010000 */
        /* <DEDUP_REMOVED lines=67> */
[----:B0-----:R-:W5:Y:S04]  /*b3e0*/  LDL R139, [R1+0x248] ;  /* 0x00024800018b7983 */ /* 0x001f680000100800 */
[----:B-1----:R-:W2:Y:S04]  /*b3f0*/  LDL R143, [R1+0x238] ;  /* 0x00023800018f7983 */ /* 0x002ea80000100800 */
[----:B----4-:R-:W4:Y:S04]  /*b400*/  LDL R145, [R1+0x230] ;  /* 0x0002300001917983 */ /* 0x010f280000100800 */
[----:B------:R-:W5:Y:S04]  /*b410*/  LDL R144, [R1+0x234] ;  /* 0x0002340001907983 */ /* 0x000f680000100800 */
        /* <DEDUP_REMOVED lines=123> */
[----:B------:R-:W2:Y:S01]  /*bbd0*/  LDL R14, [R1+0x42c] ;  /* 0x00042c00010e7983 */ /* 0x000ea20000100800 */
[----:B---3--:R-:W-:-:S03]  /*bbe0*/  VIADD R13, R13, 0x1 ;  /* 0x000000010d0d7836 */ /* 0x008fc60000000000 */
[----:B----4-:R0:W-:Y:S04]  /*bbf0*/  STL [R1+0x230], R145 ;  /* 0x0002309101007387 */ /* 0x0101e80000100800 */
[----:B------:R0:W-:Y:S04]  /*bc00*/  STL [R1+0x1f0], R13 ;  /* 0x0001f00d01007387 */ /* 0x0001e80000100800 */
[----:B-----5:R0:W-:Y:S04]  /*bc10*/  STL [R1+0x234], R144 ;  /* 0x0002349001007387 */ /* 0x0201e80000100800 */
[----:B--2---:R0:W-:Y:S04]  /*bc20*/  STL [R1+0x238], R143 ;  /* 0x0002388f01007387 */ /* 0x0041e80000100800 */
        /* <DEDUP_REMOVED lines=133> */
[----:B--2---:R-:W-:-:S04]  /*c480*/  IMAD R12, R13, 0x8, R2 ;  /* 0x000000080d0c7824 */ /* 0x004fc800078e0202 */
[----:B------:R-:W-:-:S05]  /*c490*/  VIADD R12, R12, 0x38860 ;  /* 0x000388600c0c7836 */ /* 0x000fca0000000000 */
[----:B------:R-:W-:-:S04]  /*c4a0*/  PRMT R12, RZ, 0x654, R12 ;  /* 0x00000654ff0c7816 */ /* 0x000fc8000000000c */
[----:B------:R1:W-:Y:S03]  /*c4b0*/  SYNCS.ARRIVE.TRANS64.RED.A1T0 RZ, [R12+URZ], RZ ;  /* 0x000000ff0cff79a7 */ /* 0x0003e6000810043f */
.L_x_6661:
[----:B------:R-:W-:Y:S05]  /*c4c0*/  BSYNC B1 ;  /* 0x0000000000017941 */ /* 0x000fea0003800000 */
.L_x_6660:
[----:B------:R-:W-:Y:S01]  /*c4d0*/  VIADD R163, R163, 0xffffffff ;  /* 0xffffffffa3a37836 */ /* 0x000fe20000000000 */
[----:B------:R-:W-:Y:S06]  /*c4e0*/  @P0 BRA `(.L_x_6662) ;  /* 0xffffffc000800947 */ /* 0x000fec000383ffff */
.L_x_6659:
[----:B------:R-:W-:Y:S05]  /*c4f0*/  BSYNC B0 ;  /* 0x0000000000007941 */ /* 0x000fea0003800000 */
.L_x_6658:
        /* <DEDUP_REMOVED lines=78> */
[----:B------:R-:W-:Y:S04]  /*c9e0*/  STL.64 [R1+0x230], R66 ;  /* 0x0002304201007387 */ /* 0x000fe80000100a00 */
[----:B------:R-:W-:Y:S04]  /*c9f0*/  STL.64 [R1+0x240], R2 ;  /* 0x0002400201007387 */ /* 0x000fe80000100a00 */
[----:B------:R-:W-:Y:S04]  /*ca00*/  STL.64 [R1+0x250], R62 ;  /* 0x0002503e01007387 */ /* 0x000fe80000100a00 */
[----:B------:R-:W-:Y:S04]  /*ca10*/  STL.64 [R1+0x260], R60 ;  /* 0x0002603c01007387 */ /* 0x000fe80000100a00 */
[----:B------:R1:W-:Y:S04]  /*ca20*/  STL.64 [R1+0x270], R58 ;  /* 0x0002703a01007387 */ /* 0x0003e80000100a00 */
[----:B------:R2:W-:Y:S04]  /*ca30*/  STL.64 [R1+0x280], R56 ;  /* 0x0002803801007387 */ /* 0x0005e80000100a00 */
[----:B------:R3:W-:Y:S04]  /*ca40*/  STL.64 [R1+0x290], R54 ;  /* 0x0002903601007387 */ /* 0x0007e80000100a00 */
[----:B-1----:R-:W4:Y:S04]  /*ca50*/  LDL.64 R58, [R1+0x3b8] ;  /* 0x0003b800013a7983 */ /* 0x002f280000100a00 */
[----:B------:R-:W5:Y:S04]  /*ca60*/  LDL.64 R66, [R1+0x3c8] ;  /* 0x0003c80001427983 */ /* 0x000f680000100a00 */
[----:B------:R-:W5:Y:S04]  /*ca70*/  LDL.64 R64, [R1+0x3d8] ;  /* 0x0003d80001407983 */ /* 0x000f680000100a00 */
[----:B------:R-:W5:Y:S04]  /*ca80*/  LDL.64 R62, [R1+0x3e8] ;  /* 0x0003e800013e7983 */ /* 0x000f680000100a00 */
[----:B------:R-:W5:Y:S04]  /*ca90*/  LDL.64 R60, [R1+0x3f8] ;  /* 0x0003f800013c7983 */ /* 0x000f680000100a00 */
[----:B------:R-:W5:Y:S04]  /*caa0*/  LDL.64 R2, [R1+0x408] ;  /* 0x0004080001027983 */ /* 0x000f680000100a00 */
[----:B--2---:R-:W2:Y:S04]  /*cab0*/  LDL.64 R56, [R1+0x418] ;  /* 0x0004180001387983 */ /* 0x004ea80000100a00 */
[----:B---3--:R-:W3:Y:S01]  /*cac0*/  LDL.64 R54, [R1+0x428] ;  /* 0x0004280001367983 */ /* 0x008ee20000100a00 */
        /* <DEDUP_REMOVED lines=50> */
[C---:B0-----:R-:W-:Y:S01]  /*cdf0*/  FMUL.FTZ R117, R120.reuse, R117 ;  /* 0x0000007578757220 */ /* 0x041fe20000410000 */
        /* <DEDUP_REMOVED lines=47> */
[----:B------:R-:W-:-:S02]  /*d0f0*/  VIADD R0, R121, 0x1 ;  /* 0x0000000179007836 */ /* 0x000fc40000000000 */
[----:B------:R-:W-:Y:S01]  /*d100*/  VIADD R122, R122, 0x1 ;  /* 0x000000017a7a7836 */ /* 0x000fe20000000000 */
        /* <DEDUP_REMOVED lines=56> */
[C---:B---3--:R-:W-:Y:S01]  /*d490*/  FMUL.FTZ R55, R120.reuse, R55 ;  /* 0x0000003778377220 */ /* 0x048fe20000410000 */
        /* <DEDUP_REMOVED lines=16> */
[----:B------:R-:W-:Y:S01]  /*d5a0*/  STL [R1+0x1e8], R122 ;  /* 0x0001e87a01007387 */ /* 0x000fe20000100800 */
[----:B------:R-:W-:Y:S06]  /*d5b0*/  BAR.ARV 0xf, 0x100 ;  /* 0x03c4000000007b1d */ /* 0x000fec0000002000 */
[----:B------:R-:W-:Y:S01]  /*d5c0*/  ISETP.NE.AND P0, PT, R122, 0x2, PT ;  /* 0x000000027a00780c */ /* 0x000fe20003f05270 */
[----:B------:R0:W-:Y:S02]  /*d5d0*/  STL.64 [R1+0x2a0], R4 ;  /* 0x0002a00401007387 */ /* 0x0001e40000100a00 */
[----:B0-----:R-:W-:-:S10]  /*d5e0*/  IMAD.MOV.U32 R4, RZ, RZ, 0x1 ;  /* 0x00000001ff047424 */ /* 0x001fd400078e00ff */
[----:B------:R-:W-:Y:S05]  /*d5f0*/  @P0 BRA `(.L_x_6655) ;  /* 0x0000024800d40947 */ /* 0x000fea0003800000 */
[----:B------:R-:W2:Y:S04]  /*d600*/  LDL R0, [R1+0x1ec] ;  /* 0x0001ec0001007983 */ /* 0x000ea80000100800 */
[----:B------:R0:W-:Y:S01]  /*d610*/  STL [R1+0x1e8], RZ ;  /* 0x0001e8ff01007387 */ /* 0x0001e20000100800 */
[----:B--2---:R-:W-:-:S05]  /*d620*/  LOP3.LUT R0, R0, 0x1, RZ, 0x3c, !PT ;  /* 0x0000000100007812 */ /* 0x004fca00078e3cff */
[----:B------:R0:W-:Y:S01]  /*d630*/  STL [R1+0x1ec], R0 ;  /* 0x0001ec0001007387 */ /* 0x0001e20000100800 */
[----:B------:R-:W-:Y:S05]  /*d640*/  BRA `(.L_x_6655) ;  /* 0x0000024800c07947 */ /* 0x000fea0003800000 */
.L_x_6644:
[----:B------:R-:W0:Y:S01]  /*d650*/  S2R R3, SR_TID.X ;  /* 0x0000000000037919 */ /* 0x000e220000002100 */
[----:B-1----:R-:W1:Y:S01]  /*d660*/  LDC R0, c[0x0][0x448] ;  /* 0x00011200ff007b82 */ /* 0x002e620000000800 */
[----:B------:R-:W-:Y:S01]  /*d670*/  UISETP.NE.AND UP2, UPT, UR39, URZ, UPT ;  /* 0x0000003f2700728c */ /* 0x000fe2000bf45270 */
[----:B------:R-:W-:Y:S01]  /*d680*/  IMAD.MOV.U32 R4, RZ, RZ, 0x1 ;  /* 0x00000001ff047424 */ /* 0x000fe200078e00ff */
[----:B------:R-:W-:Y:S01]  /*d690*/  UIADD3 UR6, UP0, UR42, 0x38830, URZ ;  /* 0x000388302a067890 */ /* 0x000fe2000ff1e03f */
[----:B------:R-:W-:Y:S01]  /*d6a0*/  IMAD.MOV.U32 R5, RZ, RZ, RZ ;  /* 0x000000ffff057224 */ /* 0x000fe200078e00ff */
[----:B------:R-:W-:Y:S01]  /*d6b0*/  UIADD3 UR8, UP1, UR42, 0x38840, URZ ;  /* 0x000388402a087890 */ /* 0x000fe2000ff3e03f */
[----:B----4-:R-:W-:Y:S01]  /*d6c0*/  IMAD.MOV.U32 R12, RZ, RZ, 0x1 ;  /* 0x00000001ff0c7424 */ /* 0x010fe200078e00ff */
[----:B------:R-:W-:Y:S01]  /*d6d0*/  PLOP3.LUT P2, PT, PT, PT, UP2, 0x40, 0x0 ;  /* 0x000000000000781c */ /* 0x000fe20003f4e828 */
[----:B------:R-:W-:Y:S01]  /*d6e0*/  IMAD.MOV.U32 R8, RZ, RZ, 0x10000 ;  /* 0x00010000ff087424 */ /* 0x000fe200078e00ff */
[----:B------:R4:W-:Y:S01]  /*d6f0*/  STL.64 [R1+0x60], R4 ;  /* 0x0000600401007387 */ /* 0x0009e20000100a00 */
[----:B------:R-:W-:Y:S01]  /*d700*/  IMAD.MOV.U32 R11, RZ, RZ, 0x100 ;  /* 0x00000100ff0b7424 */ /* 0x000fe200078e00ff */
[----:B------:R-:W-:Y:S01]  /*d710*/  SEL R15, R12, 0x2, P2 ;  /* 0x000000020c0f7807 */ /* 0x000fe20001000000 */
[----:B------:R-:W-:Y:S01]  /*d720*/  UIADD3 UR4, UP2, UR42, 0x38850, URZ ;  /* 0x000388502a047890 */ /* 0x000fe2000ff5e03f */
[----:B------:R-:W-:Y:S01]  /*d730*/  IMAD.MOV.U32 R14, RZ, RZ, 0x2000 ;  /* 0x00002000ff0e7424 */ /* 0x000fe200078e00ff */
[----:B------:R-:W-:Y:S01]  /*d740*/  UIADD3 UR10, UP3, UR42, 0x38860, URZ ;  /* 0x000388602a0a7890 */ /* 0x000fe2000ff7e03f */
[----:B------:R-:W-:Y:S01]  /*d750*/  IMAD.MOV.U32 R6, RZ, RZ, 0x1 ;  /* 0x00000001ff067424 */ /* 0x000fe200078e00ff */
[----:B------:R-:W-:Y:S01]  /*d760*/  UIADD3.X UR7, URZ, UR43, URZ, UP0, !UPT ;  /* 0x0000002b3f077290 */ /* 0x000fe200087fe43f */
[----:B------:R-:W-:Y:S01]  /*d770*/  IMAD.MOV.U32 R9, RZ, RZ, R15 ;  /* 0x000000ffff097224 */ /* 0x000fe200078e000f */
[----:B------:R-:W-:Y:S01]  /*d780*/  UIADD3.X UR9, URZ, UR43, URZ, UP1, !UPT ;  /* 0x0000002b3f097290 */ /* 0x000fe20008ffe43f */
[----:B------:R-:W-:Y:S01]  /*d790*/  IMAD.MOV.U32 R7, RZ, RZ, RZ ;  /* 0x000000ffff077224 */ /* 0x000fe200078e00ff */
[----:B------:R-:W-:Y:S01]  /*d7a0*/  UIADD3.X UR5, URZ, UR43, URZ, UP2, !UPT ;  /* 0x0000002b3f057290 */ /* 0x000fe200097fe43f */
[----:B----4-:R-:W-:Y:S01]  /*d7b0*/  IMAD.MOV.U32 R5, RZ, RZ, 0x80 ;  /* 0x00000080ff057424 */ /* 0x010fe200078e00ff */
[----:B------:R-:W-:Y:S01]  /*d7c0*/  UIADD3.X UR11, URZ, UR43, URZ, UP3, !UPT ;  /* 0x0000002b3f0b7290 */ /* 0x000fe20009ffe43f */
[----:B------:R-:W-:Y:S01]  /*d7d0*/  IMAD.U32 R13, RZ, RZ, UR10 ;  /* 0x0000000aff0d7e24 */ /* 0x000fe2000f8e00ff */
[----:B-1----:R-:W-:Y:S01]  /*d7e0*/  ISETP.NE.AND P0, PT, R0, 0x1, PT ;  /* 0x000000010000780c */ /* 0x002fe20003f05270 */
[----:B------:R-:W-:Y:S01]  /*d7f0*/  IMAD.U32 R0, RZ, RZ, UR4 ;  /* 0x00000004ff007e24 */ /* 0x000fe2000f8e00ff */
[----:B------:R1:W-:Y:S01]  /*d800*/  STL.64 [R1+0x18], R14 ;  /* 0x0000180e01007387 */ /* 0x0003e20000100a00 */
[----:B------:R-:W-:-:S02]  /*d810*/  IMAD.U32 R38, RZ, RZ, UR37 ;  /* 0x00000025ff267e24 */ /* 0x000fc4000f8e00ff */
[----:B------:R-:W-:Y:S01]  /*d820*/  IMAD.U32 R56, RZ, RZ, UR37 ;  /* 0x00000025ff387e24 */ /* 0x000fe2000f8e00ff */
[----:B------:R-:W-:Y:S01]  /*d830*/  STL [R1+0x70], R89 ;  /* 0x0000705901007387 */ /* 0x000fe20000100800 */
[----:B0-----:R-:W-:-:S03]  /*d840*/  LOP3.LUT R3, R3, 0x7f, RZ, 0xc0, !PT ;  /* 0x0000007f03037812 */ /* 0x001fc600078ec0ff */
[----:B------:R-:W-:Y:S01]  /*d850*/  STL.64 [R1], RZ ;  /* 0x000000ff01007387 */ /* 0x000fe20000100a00 */
[----:B------:R-:W-:Y:S02]  /*d860*/  ISETP.NE.AND P1, PT, R3, RZ, PT ;  /* 0x000000ff0300720c */ /* 0x000fe40003f25270 */
[----:B------:R-:W0:Y:S01]  /*d870*/  @P0 LDC R3, c[0x0][0x44c] ;  /* 0x00011300ff030b82 */ /* 0x000e220000000800 */
[----:B-1----:R-:W-:Y:S01]  /*d880*/  IMAD.U32 R14, RZ, RZ, UR8 ;  /* 0x00000008ff0e7e24 */ /* 0x002fe2000f8e00ff */
[----:B------:R-:W-:Y:S01]  /*d890*/  SEL R4, RZ, 0x1, P1 ;  /* 0x00000001ff047807 */ /* 0x000fe20000800000 */
[----:B------:R-:W-:Y:S01]  /*d8a0*/  IMAD.U32 R15, RZ, RZ, UR9 ;  /* 0x00000009ff0f7e24 */ /* 0x000fe2000f8e00ff */
[----:B------:R-:W-:Y:S01]  /*d8b0*/  STL.64 [R1+0x38], RZ ;  /* 0x000038ff01007387 */ /* 0x000fe20000100a00 */
[----:B------:R-:W-:Y:S02]  /*d8c0*/  IADD3 R38, P1, R38, 0x38, RZ ;  /* 0x0000003826267810 */ /* 0x000fe40007f3e0ff */
[----:B------:R-:W-:Y:S01]  /*d8d0*/  IMAD.MOV.U32 R10, RZ, RZ, R4 ;  /* 0x000000ffff0a7224 */ /* 0x000fe200078e0004 */
[----:B------:R-:W1:Y:S01]  /*d8e0*/  @P0 LDC R20, c[0x0][0x450] ;  /* 0x00011400ff140b82 */ /* 0x000e620000000800 */
[----:B------:R4:W-:Y:S01]  /*d8f0*/  STL.128 [R1+0x20], R4 ;  /* 0x0000200401007387 */ /* 0x0009e20000100c00 */
[----:B------:R-:W-:Y:S01]  /*d900*/  IADD3 R56, P2, R56, 0x70, RZ ;  /* 0x0000007038387810 */ /* 0x000fe20007f5e0ff */
[----:B------:R-:W-:-:S02]  /*d910*/  IMAD.X R41, RZ, RZ, UR36, P1 ;  /* 0x00000024ff297e24 */ /* 0x000fc400088e06ff */
[----:B------:R2:W-:Y:S02]  /*d920*/  STL.128 [R1+0x50], R8 ;  /* 0x0000500801007387 */ /* 0x0005e40000100c00 */
[----:B------:R-:W-:Y:S02]  /*d930*/  IMAD.X R57, RZ, RZ, UR36, P2 ;  /* 0x00000024ff397e24 */ /* 0x000fe400090e06ff */
[----:B------:R0:W-:Y:S04]  /*d940*/  STL.64 [R1+0x10], R14 ;  /* 0x0000100e01007387 */ /* 0x0001e80000100a00 */
[----:B------:R0:W-:Y:S01]  /*d950*/  STL.64 [R1+0x30], R14 ;  /* 0x0000300e01007387 */ /* 0x0001e20000100a00 */
[----:B----4-:R-:W-:Y:S02]  /*d960*/  IMAD.U32 R5, RZ, RZ, UR5 ;  /* 0x00000005ff057e24 */ /* 0x010fe4000f8e00ff */
[----:B------:R-:W-:Y:S01]  /*d970*/  IMAD.U32 R7, RZ, RZ, UR11 ;  /* 0x0000000bff077e24 */ /* 0x000fe2000f8e00ff */
[----:B--2---:R-:W2:Y:S01]  /*d980*/  LDC.64 R8, c[0x0][0xad8] ;  /* 0x0002b600ff087b82 */ /* 0x004ea20000000a00 */
[----:B------:R-:W-:-:S02]  /*d990*/  IMAD.U32 R10, RZ, RZ, UR6 ;  /* 0x00000006ff0a7e24 */ /* 0x000fc4000f8e00ff */
[----:B------:R-:W-:Y:S02]  /*d9a0*/  IMAD.U32 R11, RZ, RZ, UR7 ;  /* 0x00000007ff0b7e24 */ /* 0x000fe4000f8e00ff */
[----:B------:R-:W-:Y:S02]  /*d9b0*/  IMAD.MOV.U32 R4, RZ, RZ, R0 ;  /* 0x000000ffff047224 */ /* 0x000fe400078e0000 */
[----:B------:R-:W-:Y:S01]  /*d9c0*/  IMAD.MOV.U32 R6, RZ, RZ, R13 ;  /* 0x000000ffff067224 */ /* 0x000fe200078e000d */
[----:B------:R4:W-:Y:S01]  /*d9d0*/  STL.64 [R1+0x8], R10 ;  /* 0x0000080a01007387 */ /* 0x0009e20000100a00 */
[----:B------:R-:W-:-:S03]  /*d9e0*/  VIADD R0, R164, 0x3f ;  /* 0x0000003fa4007836 */ /* 0x000fc60000000000 */
[----:B------:R4:W-:Y:S01]  /*d9f0*/  STL.128 [R1+0x40], R4 ;  /* 0x0000400401007387 */ /* 0x0009e20000100c00 */
[----:B0-----:R-:W-:-:S03]  /*da00*/  @P0 IMAD.HI.U32 R3, R0, R3, RZ ;  /* 0x0000000300030227 */ /* 0x001fc600078e00ff */
[----:B------:R4:W-:Y:S02]  /*da10*/  STL.64 [R1+0x68], R6 ;  /* 0x0000680601007387 */ /* 0x0009e40000100a00 */
[----:B-1----:R-:W-:-:S05]  /*da20*/  @P0 SHF.R.U32.HI R0, RZ, R20, R3 ;  /* 0x00000014ff000219 */ /* 0x002fca0000011603 */
[----:B------:R-:W-:Y:S01]  /*da30*/  IMAD.IADD R3, R189, 0x1, R0 ;  /* 0x00000001bd037824 */ /* 0x000fe200078e0200 */
[----:B--2---:R-:W-:-:S03]  /*da40*/  ISETP.GE.AND P3, PT, R9, 0x1, PT ;  /* 0x000000010900780c */ /* 0x004fc60003f66270 */
[----:B------:R-:W-:-:S10]  /*da50*/  IMAD.IADD R8, R3, 0x1, R8 ;  /* 0x0000000103087824 */ /* 0x000fd400078e0208 */
[----:B----4-:R-:W-:Y:S05]  /*da60*/  @!P3 BRA `(.L_x_6663) ;  /* 0x000000000048b947 */ /* 0x010fea0003800000 */
        /* <DEDUP_REMOVED lines=11> */
.L_x_6665:
[----:B------:R-:W-:-:S13]  /*db20*/  ISETP.NE.AND P1, PT, R9, 0x1, PT ;  /* 0x000000010900780c */ /* 0x000fda0003f25270 */
[----:B------:R-:W0:Y:S02]  /*db30*/  @P1 LDC.64 R4, c[0x0][0xae0] ;  /* 0x0002b800ff041b82 */ /* 0x000e240000000a00 */
[----:B0-----:R-:W-:-:S05]  /*db40*/  @P1 IMAD.HI.U32 R4, R0, R4, RZ ;  /* 0x0000000400041227 */ /* 0x001fca00078e00ff */
[----:B------:R-:W-:-:S07]  /*db50*/  @P1 SHF.R.U32.HI R0, RZ, R5, R4 ;  /* 0x00000005ff001219 */ /* 0x000fce0000011604 */
.L_x_6666:
[----:B------:R-:W-:Y:S05]  /*db60*/  BSYNC B0 ;  /* 0x0000000000007941 */ /* 0x000fea0003800000 */
.L_x_6664:
[----:B------:R-:W-:-:S05]  /*db70*/  IMAD R3, R0, R9, R9 ;  /* 0x0000000900037224 */ /* 0x000fca00078e0209 */
[----:B------:R-:W-:-:S07]  /*db80*/  VIMNMX R8, R8, R3, PT ;  /* 0x0000000308087248 */ /* 0x000fce0003fe0100 */
.L_x_6663:
        /* <DEDUP_REMOVED lines=24> */
.L_x_6669:
[----:B------:R-:W-:-:S13]  /*dd10*/  ISETP.NE.AND P0, PT, R9, 0x1, PT ;  /* 0x000000010900780c */ /* 0x000fda0003f05270 */
[----:B------:R-:W0:Y:S02]  /*dd20*/  @P0 LDC.64 R4, c[0x0][0xae0] ;  /* 0x0002b800ff040b82 */ /* 0x000e240000000a00 */
[----:B0-----:R-:W-:-:S05]  /*dd30*/  @P0 IMAD.HI.U32 R4, R3, R4, RZ ;  /* 0x0000000403040227 */ /* 0x001fca00078e00ff */
[----:B------:R-:W-:-:S07]  /*dd40*/  @P0 SHF.R.U32.HI R3, RZ, R5, R4 ;  /* 0x00000005ff030219 */ /* 0x000fce0000011604 */
.L_x_6670:
[----:B------:R-:W-:Y:S05]  /*dd50*/  BSYNC B0 ;  /* 0x0000000000007941 */ /* 0x000fea0003800000 */
.L_x_6668:
[----:B------:R-:W-:-:S05]  /*dd60*/  IMAD R3, R3, R9, RZ ;  /* 0x0000000903037224 */ /* 0x000fca00078e02ff */
[----:B------:R-:W-:-:S07]  /*dd70*/  VIMNMX R0, R0, R3, !PT ;  /* 0x0000000300007248 */ /* 0x000fce0007fe0100 */
.L_x_6667:
        /* <DEDUP_REMOVED lines=39> */
.L_x_6672:
[----:B------:R-:W-:Y:S05]  /*dff0*/  BSYNC B0 ;  /* 0x0000000000007941 */ /* 0x000fea0003800000 */
.L_x_6671:
[----:B------:R-:W-:Y:S01]  /*e000*/  IMAD R163, R194, R201, R163 ;  /* 0x000000c9c2a37224 */ /* 0x000fe200078e02a3 */
[----:B------:R-:W-:-:S04]  /*e010*/  PRMT R4, RZ, 0x7610, R4 ;  /* 0x00007610ff047816 */ /* 0x000fc80000000004 */
[----:B------:R-:W-:-:S04]  /*e020*/  VIADDMNMX R201, R163, R201, R8, PT ;  /* 0x000000c9a3c97246 */ /* 0x000fc80003800108 */
[----:B------:R-:W-:-:S13]  /*e030*/  ISETP.GT.AND P0, PT, R201, R163, PT ;  /* 0x000000a3c900720c */ /* 0x000fda0003f04270 */
[----:B------:R-:W-:Y:S05]  /*e040*/  @!P0 BRA `(.L_x_6655) ;  /* 0x0000024000408947 */ /* 0x000fea0003800000 */
[----:B------:R-:W0:Y:S01]  /*e050*/  S2R R36, SR_TID.X ;  /* 0x0000000000247919 */ /* 0x000e220000002100 */
[C---:B------:R-:W-:Y:S01]  /*e060*/  VIADD R6, R2.reuse, 0x36400 ;  /* 0x0003640002067836 */ /* 0x040fe20000000000 */
[----:B------:R-:W-:Y:S01]  /*e070*/  UIADD3 UR4, UP0, UR42, 0x38400, URZ ;  /* 0x000384002a047890 */ /* 0x000fe2000ff1e03f */
[----:B------:R-:W-:Y:S01]  /*e080*/  VIADD R9, R2, 0x400 ;  /* 0x0000040002097836 */ /* 0x000fe20000000000 */
[----:B------:R-:W1:Y:S01]  /*e090*/  SHFL.IDX PT, R0, R237, RZ, 0x1f ;  /* 0x00001fffed007589 */ /* 0x000e6200000e0000 */
[----:B------:R-:W-:Y:S01]  /*e0a0*/  IMAD.MOV.U32 R13, RZ, RZ, RZ ;  /* 0x000000ffff0d7224 */ /* 0x000fe200078e00ff */
[----:B------:R-:W-:Y:S01]  /*e0b0*/  LOP3.LUT P0, RZ, R6, 0x3ff, RZ, 0xc0, !PT ;  /* 0x000003ff06ff7812 */ /* 0x000fe2000780c0ff */
[----:B------:R-:W-:Y:S01]  /*e0c0*/  VIADD R6, R2, 0x26400 ;  /* 0x0002640002067836 */ /* 0x000fe20000000000 */
[----:B------:R-:W-:Y:S01]  /*e0d0*/  UIADD3.X UR5, URZ, UR43, URZ, UP0, !UPT ;  /* 0x0000002b3f057290 */ /* 0x000fe200087fe43f */
[----:B------:R-:W-:Y:S02]  /*e0e0*/  IMAD.U32 R4, RZ, RZ, UR4 ;  /* 0x00000004ff047e24 */ /* 0x000fe4000f8e00ff */
[----:B------:R-:W-:Y:S01]  /*e0f0*/  IMAD.MOV.U32 R14, RZ, RZ, 0x1 ;  /* 0x00000001ff0e7424 */ /* 0x000fe200078e00ff */
[----:B------:R-:W-:Y:S01]  /*e100*/  SHF.R.U32.HI R7, RZ, 0x4, R6 ;  /* 0x00000004ff077819 */ /* 0x000fe20000011606 */
[----:B------:R-:W-:-:S02]  /*e110*/  IMAD.MOV.U32 R15, RZ, RZ, RZ ;  /* 0x000000ffff0f7224 */ /* 0x000fc400078e00ff */
[----:B------:R-:W-:Y:S01]  /*e120*/  IMAD.U32 R5, RZ, RZ, UR5 ;  /* 0x00000005ff057e24 */ /* 0x000fe2000f8e00ff */
[----:B------:R-:W-:Y:S01]  /*e130*/  LOP3.LUT R7, R7, 0x3fff, RZ, 0xc0, !PT ;  /* 0x00003fff07077812 */ /* 0x000fe200078ec0ff */
[----:B------:R-:W-:Y:S01]  /*e140*/  VIADD R33, R2, 0x20400 ;  /* 0x0002040002217836 */ /* 0x000fe20000000000 */
[----:B------:R-:W-:Y:S01]  /*e150*/  STL.128 [R1+0x80], R12 ;  /* 0x0000800c01007387 */ /* 0x000fe20000100c00 */
[----:B------:R-:W-:Y:S02]  /*e160*/  IMAD.U32 R42, RZ, RZ, UR37 ;  /* 0x00000025ff2a7e24 */ /* 0x000fe4000f8e00ff */
[----:B------:R-:W-:Y:S01]  /*e170*/  IMAD.U32 R53, RZ, RZ, UR37 ;  /* 0x00000025ff357e24 */ /* 0x000fe2000f8e00ff */
[----:B------:R2:W-:Y:S01]  /*e180*/  STL.64 [R1+0x78], R4 ;  /* 0x0000780401007387 */ /* 0x0005e20000100a00 */
[----:B------:R-:W-:Y:S02]  /*e190*/  IMAD.U32 R48, RZ, RZ, UR37 ;  /* 0x00000025ff307e24 */ /* 0x000fe4000f8e00ff */
[----:B------:R-:W-:-:S02]  /*e1a0*/  IMAD.U32 R59, RZ, RZ, UR37 ;  /* 0x00000025ff3b7e24 */ /* 0x000fc4000f8e00ff */
[----:B------:R-:W-:Y:S01]  /*e1b0*/  IMAD.U32 R45, RZ, RZ, UR37 ;  /* 0x00000025ff2d7e24 */ /* 0x000fe2000f8e00ff */
[----:B-1----:R-:W-:Y:S01]  /*e1c0*/  LEA.HI R3, R0, R0, RZ, 0x1 ;  /* 0x0000000000037211 */ /* 0x002fe200078f08ff */
[----:B------:R-:W-:Y:S02]  /*e1d0*/  IMAD.U32 R54, RZ, RZ, UR37 ;  /* 0x00000025ff367e24 */ /* 0x000fe4000f8e00ff */
[----:B------:R-:W-:Y:S01]  /*e1e0*/  IMAD.U32 R61, RZ, RZ, UR37 ;  /* 0x00000025ff3d7e24 */ /* 0x000fe2000f8e00ff */
[----:B------:R-:W-:Y:S01]  /*e1f0*/  LOP3.LUT R3, R3, 0x6, RZ, 0xc0, !PT ;  /* 0x0000000603037812 */ /* 0x000fe200078ec0ff */
[----:B0-----:R-:W-:Y:S01]  /*e200*/  VIADD R8, R36, 0xffffff80 ;  /* 0xffffff8024087836 */ /* 0x001fe20000000000 */
[----:B--2---:R-:W-:Y:S01]  /*e210*/  LOP3.LUT R4, R7, 0x10000, RZ, 0xfc, !PT ;  /* 0x0001000007047812 */ /* 0x004fe200078efcff */
[----:B------:R-:W-:Y:S01]  /*e220*/  IMAD.MOV.U32 R5, RZ, RZ, 0x40000040 ;  /* 0x40000040ff057424 */ /* 0x000fe200078e00ff */
[----:B------:R0:W5:Y:S01]  /*e230*/  LDL R12, [R1+0x4e4] ;  /* 0x0004e400010c7983 */ /* 0x0001620000100800 */
[----:B------:R-:W-:-:S02]  /*e240*/  IMAD.IADD R0, R0, 0x1, -R3 ;  /* 0x0000000100007824 */ /* 0x000fc400078e0a03 */
[----:B------:R-:W-:Y:S01]  /*e250*/  VIADD R3, R2, 0x22400 ;  /* 0x0002240002037836 */ /* 0x000fe20000000000 */
[----:B------:R1:W-:Y:S01]  /*e260*/  STL [R1+0x94], R8 ;  /* 0x0000940801007387 */ /* 0x0003e20000100800 */
[----:B------:R-:W-:Y:S01]  /*e270*/  IMAD R6, R0, 0x8000, R9 ;  /* 0x0000800000067824 */ /* 0x000fe200078e0209 */
[----:B------:R-:W-:Y:S01]  /*e280*/  SHF.R.U32.HI R0, RZ, 0x4, R33 ;  /* 0x00000004ff007819 */ /* 0x000fe20000011621 */
[----:B------:R-:W-:Y:S01]  /*e290*/  IMAD.MOV.U32 R7, RZ, RZ, 0x40000040 ;  /* 0x40000040ff077424 */ /* 0x000fe200078e00ff */
[----:B------:R-:W-:Y:S01]  /*e2a0*/  SHF.R.U32.HI R3, RZ, 0x4, R3 ;  /* 0x00000004ff037819 */ /* 0x000fe20000011603 */
[----:B------:R-:W-:Y:S01]  /*e2b0*/  IMAD.U32 R26, RZ, RZ, UR37 ;  /* 0x00000025ff1a7e24 */ /* 0x000fe2000f8e00ff */
[----:B------:R-:W-:Y:S02]  /*e2c0*/  SHF.R.U32.HI R6, RZ, 0x4, R6 ;  /* 0x00000004ff067819 */ /* 0x000fe40000011606 */
[----:B------:R-:W-:Y:S02]  /*e2d0*/  LOP3.LUT R3, R3, 0x3fff, RZ, 0xc0, !PT ;  /* 0x00003fff03037812 */ /* 0x000fe400078ec0ff */
[----:B-1----:R-:W-:-:S02]  /*e2e0*/  SHF.R.U32.HI R8, RZ, 0x4, R9 ;  /* 0x00000004ff087819 */ /* 0x002fc40000011609 */
[----:B------:R-:W-:Y:S02]  /*e2f0*/  LOP3.LUT R10, R3, 0x10000, RZ, 0xfc, !PT ;  /* 0x00010000030a7812 */ /* 0x000fe400078efcff */
[----:B------:R-:W-:Y:S02]  /*e300*/  LOP3.LUT R8, R8, 0x3fff, RZ, 0xc0, !PT ;  /* 0x00003fff08087812 */ /* 0x000fe400078ec0ff */
[----:B------:R-:W-:Y:S02]  /*e310*/  LOP3.LUT R3, R6, 0x3fff, RZ, 0xc0, !PT ;  /* 0x00003fff06037812 */ /* 0x000fe400078ec0ff */
[----:B------:R-:W-:Y:S02]  /*e320*/  LOP3.LUT R9, R8, 0x10000, RZ, 0xfc, !PT ;  /* 0x0001000008097812 */ /* 0x000fe400078efcff */
[----:B------:R-:W-:Y:S02]  /*e330*/  LOP3.LUT R3, R3, 0x2000000, RZ, 0xfc, !PT ;  /* 0x0200000003037812 */ /* 0x000fe400078efcff */
[----:B------:R-:W-:Y:S01]  /*e340*/  LOP3.LUT R0, R0, 0x3fff, RZ, 0xc0, !PT ;  /* 0x00003fff00007812 */ /* 0x000fe200078ec0ff */
[----:B------:R-:W-:-:S02]  /*e350*/  IMAD.MOV.U32 R6, RZ, RZ, R9 ;  /* 0x000000ffff067224 */ /* 0x000fc400078e0009 */
[----:B------:R-:W-:Y:S01]  /*e360*/  IMAD.MOV.U32 R9, RZ, RZ, 0x40000040 ;  /* 0x40000040ff097424 */ /* 0x000fe200078e00ff */
[----:B------:R-:W-:Y:S01]  /*e370*/  LOP3.LUT R8, R0, 0x10000, RZ, 0xfc, !PT ;  /* 0x0001000000087812 */ /* 0x000fe200078efcff */
[----:B------:R-:W-:Y:S01]  /*e380*/  BSSY B6, `(.L_x_6673) ;  /* 0x0000038000067945 */ /* 0x000fe20003800000 */
[----:B------:R1:W-:Y:S01]  /*e390*/  STL.128 [R1+0xb0], R4 ;  /* 0x0000b00401007387 */ /* 0x0003e20000100c00 */
[----:B------:R-:W-:Y:S01]  /*e3a0*/  IADD3 R42, P2, R42, 0xb8, RZ ;  /* 0x000000b82a2a7810 */ /* 0x000fe20007f5e0ff */
[----:B------:R-:W-:Y:S02]  /*e3b0*/  IMAD.MOV.U32 R0, RZ, RZ, R165 ;  /* 0x000000ffff007224 */ /* 0x000fe400078e00a5 */
[----:B------:R0:W-:Y:S01]  /*e3c0*/  STL.64 [R1+0x98], R8 ;  /* 0x0000980801007387 */ /* 0x0001e20000100a00 */
[----:B-1----:R-:W-:-:S03]  /*e3d0*/  IMAD.MOV.U32 R6, RZ, RZ, R3 ;  /* 0x000000ffff067224 */ /* 0x002fc600078e0003 */
[----:B------:R0:W5:Y:S01]  /*e3e0*/  LDL R3, [R1+0x4d4] ;  /* 0x0004d40001037983 */ /* 0x0001620000100800 */
[----:B------:R-:W-:Y:S01]  /*e3f0*/  IMAD.MOV.U32 R4, RZ, RZ, R10 ;  /* 0x000000ffff047224 */ /* 0x000fe200078e000a */
[----:B------:R-:W-:Y:S01]  /*e400*/  IADD3 R53, P6, R53, 0xb0, RZ ;  /* 0x000000b035357810 */ /* 0x000fe20007fde0ff */
[----:B------:R-:W-:-:S03]  /*e410*/  IMAD.U32 R10, RZ, RZ, UR37 ;  /* 0x00000025ff0a7e24 */ /* 0x000fc6000f8e00ff */
[----:B------:R0:W-:Y:S01]  /*e420*/  STL.128 [R1+0xa0], R4 ;  /* 0x0000a00401007387 */ /* 0x0001e20000100c00 */
[----:B------:R-:W-:Y:S01]  /*e430*/  IADD3 R48, P5, R48, 0xa8, RZ ;  /* 0x000000a830307810 */ /* 0x000fe20007fbe0ff */
[----:B------:R-:W-:Y:S01]  /*e440*/  IMAD.X R43, RZ, RZ, UR36, P2 ;  /* 0x00000024ff2b7e24 */ /* 0x000fe200090e06ff */
[----:B------:R-:W-:Y:S01]  /*e450*/  IADD3 R59, P1, R59, 0xa0, RZ ;  /* 0x000000a03b3b7810 */ /* 0x000fe20007f3e0ff */
[----:B------:R-:W-:Y:S01]  /*e460*/  IMAD.X R52, RZ, RZ, UR36, P6 ;  /* 0x00000024ff347e24 */ /* 0x000fe2000b0e06ff */
[----:B------:R-:W-:Y:S01]  /*e470*/  IADD3 R45, P4, R45, 0x98, RZ ;  /* 0x000000982d2d7810 */ /* 0x000fe20007f9e0ff */
[----:B------:R-:W-:Y:S01]  /*e480*/  IMAD.X R47, RZ, RZ, UR36, P5 ;  /* 0x00000024ff2f7e24 */ /* 0x000fe2000a8e06ff */
[----:B------:R-:W-:Y:S02]  /*e490*/  IADD3 R34, P3, R10, 0x94, RZ ;  /* 0x000000940a227810 */ /* 0x000fe40007f7e0ff */
[----:B------:R-:W-:Y:S02]  /*e4a0*/  IADD3 R54, P2, R54, 0x88, RZ ;  /* 0x0000008836367810 */ /* 0x000fe40007f5e0ff */
[----:B------:R-:W-:-:S02]  /*e4b0*/  IADD3 R61, P6, R61, 0x80, RZ ;  /* 0x000000803d3d7810 */ /* 0x000fc40007fde0ff */
[----:B------:R-:W-:Y:S01]  /*e4c0*/  IADD3 R26, P5, R26, 0x78, RZ ;  /* 0x000000781a1a7810 */ /* 0x000fe20007fbe0ff */
[----:B------:R-:W-:Y:S02]  /*e4d0*/  IMAD.X R58, RZ, RZ, UR36, P1 ;  /* 0x00000024ff3a7e24 */ /* 0x000fe400088e06ff */
[----:B------:R-:W-:Y:S02]  /*e4e0*/  IMAD.X R46, RZ, RZ, UR36, P4 ;  /* 0x00000024ff2e7e24 */ /* 0x000fe4000a0e06ff */
[----:B------:R-:W-:Y:S02]  /*e4f0*/  IMAD.X R35, RZ, RZ, UR36, P3 ;  /* 0x00000024ff237e24 */ /* 0x000fe400098e06ff */
[----:B------:R-:W-:Y:S02]  /*e500*/  IMAD.X R55, RZ, RZ, UR36, P2 ;  /* 0x00000024ff377e24 */ /* 0x000fe400090e06ff */
[----:B------:R-:W-:Y:S02]  /*e510*/  IMAD.X R60, RZ, RZ, UR36, P6 ;  /* 0x00000024ff3c7e24 */ /* 0x000fe4000b0e06ff */
[----:B------:R-:W-:Y:S01]  /*e520*/  IMAD.X R27, RZ, RZ, UR36, P5 ;  /* 0x00000024ff1b7e24 */ /* 0x000fe2000a8e06ff */
[----:B0-----:R-:W-:Y:S06]  /*e530*/  @!P0 BRA `(.L_x_6674) ;  /* 0x0000000000708947 */ /* 0x001fec0003800000 */
        /* <DEDUP_REMOVED lines=12> */
[----:B-----5:R-:W-:Y:S02]  /*e600*/  IMAD.MOV.U32 R12, RZ, RZ, 0x1 ;  /* 0x00000001ff0c7424 */ /* 0x020fe400078e00ff */
[----:B------:R-:W-:-:S07]  /*e610*/  IMAD.MOV.U32 R13, RZ, RZ, RZ ;  /* 0x000000ffff0d7224 */ /* 0x000fce00078e00ff */
[----:B------:R-:W-:-:S07]  /*e620*/  LEPC R20, `(.L_x_6675) ;  /* 0x000000001014794e */ /* 0x000fce0000000000 */
[----:B0--3--:R-:W-:Y:S05]  /*e630*/  CALL.ABS.NOINC R14 ;  /* 0x000000000e007343 */ /* 0x009fea0003c00000 */
.L_x_6675:
        /* <DEDUP_REMOVED lines=12> */
.L_x_6674:
[----:B------:R-:W-:Y:S05]  /*e700*/  BSYNC B6 ;  /* 0x0000000000067941 */ /* 0x000fea0003800000 */
.L_x_6673:
[----:B-----5:R-:W-:Y:S01]  /*e710*/  SHF.R.S32.HI R4, RZ, 0x1f, R3 ;  /* 0x0000001fff047819 */ /* 0x020fe20000011403 */
[----:B------:R-:W-:Y:S01]  /*e720*/  UIADD3 UR6, UP0, UR37, 0x11c, URZ ;  /* 0x0000011c25067890 */ /* 0x000fe2000ff1e03f */
[----:B---3--:R-:W0:Y:S01]  /*e730*/  LDC.64 R28, c[0x0][0xad8] ;  /* 0x0002b600ff1c7b82 */ /* 0x008e220000000a00 */
[----:B------:R-:W-:Y:S01]  /*e740*/  UIADD3 UR4, UP1, UR37, 0x90, URZ ;  /* 0x0000009025047890 */ /* 0x000fe2000ff3e03f */
[----:B------:R-:W-:Y:S01]  /*e750*/  LEA.HI R4, R4, R3, RZ, 0x3 ;  /* 0x0000000304047211 */ /* 0x000fe200078f18ff */
[----:B------:R-:W-:Y:S01]  /*e760*/  UIADD3.X UR7, URZ, UR36, URZ, UP0, !UPT ;  /* 0x000000243f077290 */ /* 0x000fe200087fe43f */
[----:B------:R-:W-:Y:S01]  /*e770*/  IMAD.MOV.U32 R15, RZ, RZ, 0x2 ;  /* 0x00000002ff0f7424 */ /* 0x000fe200078e00ff */
[----:B------:R-:W-:Y:S01]  /*e780*/  UIADD3.X UR5, URZ, UR36, URZ, UP1, !UPT ;  /* 0x000000243f057290 */ /* 0x000fe20008ffe43f */
[C---:B------:R-:W-:Y:S01]  /*e790*/  LOP3.LUT R6, R4.reuse, 0xfffffff8, RZ, 0xc0, !PT ;  /* 0xfffffff804067812 */ /* 0x040fe200078ec0ff */
[----:B------:R-:W-:Y:S01]  /*e7a0*/  IMAD.SHL.U32 R4, R4, 0x40, RZ ;  /* 0x0000004004047824 */ /* 0x000fe200078e00ff */
[----:B------:R-:W1:Y:S01]  /*e7b0*/  LDC.64 R20, c[0x0][0xae0] ;  /* 0x0002b800ff147b82 */ /* 0x000e620000000a00 */
[----:B------:R-:W-:Y:S01]  /*e7c0*/  IMAD.U32 R8, RZ, RZ, UR4 ;  /* 0x00000004ff087e24 */ /* 0x000fe2000f8e00ff */
[----:B------:R-:W-:Y:S01]  /*e7d0*/  UIADD3 UR4, UP1, UR37, 0xc0, URZ ;  /* 0x000000c025047890 */ /* 0x000fe2000ff3e03f */
[----:B------:R-:W-:Y:S01]  /*e7e0*/  IMAD.IADD R10, R3, 0x1, -R6 ;  /* 0x00000001030a7824 */ /* 0x000fe200078e0a06 */
[----:B------:R-:W-:Y:S01]  /*e7f0*/  LOP3.LUT R9, R4, 0xfffffe00, RZ, 0xc0, !PT ;  /* 0xfffffe0004097812 */ /* 0x000fe200078ec0ff */
[----:B------:R-:W-:Y:S01]  /*e800*/  IMAD.U32 R6, RZ, RZ, UR6 ;  /* 0x00000006ff067e24 */ /* 0x000fe2000f8e00ff */
[----:B------:R-:W-:Y:S01]  /*e810*/  UIADD3 UR6, UP0, UR37, 0xd0, URZ ;  /* 0x000000d025067890 */ /* 0x000fe2000ff1e03f */
[C---:B------:R-:W-:Y:S01]  /*e820*/  IMAD.SHL.U32 R3, R10.reuse, 0x40, RZ ;  /* 0x000000400a037824 */ /* 0x040fe200078e00ff */
[----:B------:R-:W-:Y:S01]  /*e830*/  LOP3.LUT P0, RZ, R10, 0x2, RZ, 0xc0, !PT ;  /* 0x000000020aff7812 */ /* 0x000fe2000780c0ff */
[----:B------:R-:W-:Y:S01]  /*e840*/  IMAD.MOV.U32 R4, RZ, RZ, R6 ;  /* 0x000000ffff047224 */ /* 0x000fe200078e0006 */
[----:B------:R-:W-:Y:S01]  /*e850*/  STL.64 [R1+0xe0], R26 ;  /* 0x0000e01a01007387 */ /* 0x000fe20000100a00 */
[----:B------:R-:W-:Y:S01]  /*e860*/  IMAD R9, R0, 0x400, R9 ;  /* 0x0000040000097824 */ /* 0x000fe200078e0209 */
[----:B------:R-:W-:Y:S01]  /*e870*/  LOP3.LUT R3, R3, 0x1c0, RZ, 0xc0, !PT ;  /* 0x000001c003037812 */ /* 0x000fe200078ec0ff */
[----:B------:R-:W-:Y:S01]  /*e880*/  IMAD.U32 R5, RZ, RZ, UR7 ;  /* 0x00000007ff057e24 */ /* 0x000fe2000f8e00ff */
[----:B------:R-:W-:Y:S01]  /*e890*/  UIADD3.X UR7, URZ, UR36, URZ, UP0, !UPT ;  /* 0x000000243f077290 */ /* 0x000fe200087fe43f */
[----:B------:R-:W-:Y:S01]  /*e8a0*/  IMAD.U32 R7, RZ, RZ, UR5 ;  /* 0x00000005ff077e24 */ /* 0x000fe2000f8e00ff */
[----:B------:R-:W-:Y:S01]  /*e8b0*/  LOP3.LUT R11, R3, 0x8, R12, 0xf8, !PT ;  /* 0x00000008030b7812 */ /* 0x000fe200078ef80c */
[----:B------:R-:W-:Y:S01]  /*e8c0*/  IMAD.MOV.U32 R6, RZ, RZ, R8 ;  /* 0x000000ffff067224 */ /* 0x000fe200078e0008 */
[----:B------:R-:W-:Y:S01]  /*e8d0*/  SHF.R.U32.HI R12, RZ, 0x3, R3 ;  /* 0x00000003ff0c7819 */ /* 0x000fe20000011603 */
[----:B------:R-:W-:Y:S01]  /*e8e0*/  UIADD3.X UR5, URZ, UR36, URZ, UP1, !UPT ;  /* 0x000000243f057290 */ /* 0x000fe20008ffe43f */
[----:B------:R-:W-:Y:S01]  /*e8f0*/  IMAD.MOV.U32 R30, RZ, RZ, 0x10 ;  /* 0x00000010ff1e7424 */ /* 0x000fe200078e00ff */
[----:B------:R-:W-:Y:S01]  /*e900*/  LOP3.LUT P1, RZ, R10, 0x4, RZ, 0xc0, !PT ;  /* 0x000000040aff7812 */ /* 0x000fe2000782c0ff */
[----:B------:R2:W-:Y:S01]  /*e910*/  STL.128 [R1+0x120], R4 ;  /* 0x0001200401007387 */ /* 0x0005e20000100c00 */
[----:B------:R-:W-:Y:S01]  /*e920*/  LOP3.LUT R0, R11, R12, RZ, 0x3c, !PT ;  /* 0x0000000c0b007212 */ /* 0x000fe200078e3cff */
[----:B------:R-:W-:Y:S01]  /*e930*/  IMAD.MOV.U32 R8, RZ, RZ, R34 ;  /* 0x000000ffff087224 */ /* 0x000fe200078e0022 */
[----:B------:R-:W3:Y:S01]  /*e940*/  LDC.64 R12, c[0x0][0xad0] ;  /* 0x0002b400ff0c7b82 */ /* 0x000ee20000000a00 */
[----:B------:R-:W-:Y:S01]  /*e950*/  IMAD.U32 R10, RZ, RZ, UR4 ;  /* 0x00000004ff0a7e24 */ /* 0x000fe2000f8e00ff */
[----:B------:R-:W-:Y:S01]  /*e960*/  SEL R30, R30, 0xfffffff0, !P0 ;  /* 0xfffffff01e1e7807 */ /* 0x000fe20004000000 */
[----:B------:R-:W-:Y:S01]  /*e970*/  IMAD.IADD R0, R9, 0x1, R0 ;  /* 0x0000000109007824 */ /* 0x000fe200078e0200 */
[----:B------:R-:W-:Y:S01]  /*e980*/  STL.64 [R1+0xd0], R160 ;  /* 0x0000d0a001007387 */ /* 0x000fe20000100a00 */
[----:B------:R-:W-:Y:S01]  /*e990*/  IMAD.MOV.U32 R9, RZ, RZ, R35 ;  /* 0x000000ffff097224 */ /* 0x000fe200078e0023 */
[----:B------:R-:W-:Y:S01]  /*e9a0*/  ULDC UR4, c[0x0][0x3f4] ;  /* 0x0000fd0000047ab9 */ /* 0x000fe20000000800 */
[----:B------:R-:W-:Y:S01]  /*e9b0*/  IMAD.WIDE.U32 R14, R0, R15, UR42 ;  /* 0x0000002a000e7e25 */ /* 0x000fe2000f8e000f */
[----:B------:R-:W-:Y:S03]  /*e9c0*/  STL.U8 [R1+0xe8], RZ ;  /* 0x0000e8ff01007387 */ /* 0x000fe60000100000 */
[----:B------:R-:W-:Y:S01]  /*e9d0*/  IMAD.U32 R11, RZ, RZ, UR5 ;  /* 0x00000005ff0b7e24 */ /* 0x000fe2000f8e00ff */
[----:B------:R-:W-:Y:S01]  /*e9e0*/  IADD3 R14, P0, R14, 0x36400, RZ ;  /* 0x000364000e0e7810 */ /* 0x000fe20007f1e0ff */
[----:B--2---:R-:W2:Y:S01]  /*e9f0*/  LDC R6, c[0x0][0x450] ;  /* 0x00011400ff067b82 */ /* 0x004ea20000000800 */
[----:B------:R-:W-:Y:S01]  /*ea00*/  IMAD.U32 R26, RZ, RZ, UR6 ;  /* 0x00000006ff1a7e24 */ /* 0x000fe2000f8e00ff */
[----:B------:R-:W-:Y:S01]  /*ea10*/  STL.U8 [R1+0x140], RZ ;  /* 0x000140ff01007387 */ /* 0x000fe20000100000 */
[----:B------:R-:W-:-:S02]  /*ea20*/  IMAD.U32 R27, RZ, RZ, UR7 ;  /* 0x00000007ff1b7e24 */ /* 0x000fc4000f8e00ff */
[----:B------:R-:W-:Y:S01]  /*ea30*/  IMAD.MOV.U32 R31, RZ, RZ, 0x20 ;  /* 0x00000020ff1f7424 */ /* 0x000fe200078e00ff */
[----:B------:R4:W-:Y:S01]  /*ea40*/  STL.128 [R1+0x130], R8 ;  /* 0x0001300801007387 */ /* 0x0009e20000100c00 */
[----:B------:R-:W-:Y:S01]  /*ea50*/  IMAD.X R15, RZ, RZ, R15, P0 ;  /* 0x000000ffff0f7224 */ /* 0x000fe200000e060f */
[----:B------:R-:W2:Y:S01]  /*ea60*/  LDC.64 R4, c[0x0][0x448] ;  /* 0x00011200ff047b82 */ /* 0x000ea20000000a00 */
[----:B------:R-:W-:Y:S01]  /*ea70*/  VIADD R236, R36, 0xffffff80 ;  /* 0xffffff8024ec7836 */ /* 0x000fe20000000000 */
[----:B------:R0:W-:Y:S01]  /*ea80*/  STL.64 [R1+0xd8], R26 ;  /* 0x0000d81a01007387 */ /* 0x0001e20000100a00 */
[----:B------:R-:W-:Y:S01]  /*ea90*/  SEL R31, R31, 0xffffffe0, !P1 ;  /* 0xffffffe01f1f7807 */ /* 0x000fe20004800000 */
[----:B---3--:R-:W-:Y:S01]  /*eaa0*/  IMAD.MOV.U32 R7, RZ, RZ, R12 ;  /* 0x000000ffff077224 */ /* 0x008fe200078e000c */
[----:B------:R-:W-:Y:S01]  /*eab0*/  ISETP.LT.AND P0, PT, RZ, UR4, PT ;  /* 0x00000004ff007c0c */ /* 0x000fe2000bf01270 */
[----:B------:R3:W-:Y:S01]  /*eac0*/  STL.64 [R1+0xc8], R14 ;  /* 0x0000c80e01007387 */ /* 0x0007e20000100a00 */
[----:B------:R-:W-:-:S02]  /*ead0*/  IMAD.U32 R36, RZ, RZ, UR37 ;  /* 0x00000025ff247e24 */ /* 0x000fc4000f8e00ff */
[----:B------:R-:W-:Y:S01]  /*eae0*/  IMAD.U32 R49, RZ, RZ, UR37 ;  /* 0x00000025ff317e24 */ /* 0x000fe2000f8e00ff */
[----:B------:R3:W-:Y:S01]  /*eaf0*/  STL.64 [R1+0xc0], R30 ;  /* 0x0000c01e01007387 */ /* 0x0007e20000100a00 */
[----:B------:R-:W-:Y:S01]  /*eb00*/  IMAD.U32 R64, RZ, RZ, UR37 ;  /* 0x00000025ff407e24 */ /* 0x000fe2000f8e00ff */
[----:B------:R-:W-:Y:S01]  /*eb10*/  IADD3 R36, P1, R36, 0x140, RZ ;  /* 0x0000014024247810 */ /* 0x000fe20007f3e0ff */
[----:B------:R-:W-:Y:S01]  /*eb20*/  IMAD.U32 R44, RZ, RZ, UR37 ;  /* 0x00000025ff2c7e24 */ /* 0x000fe2000f8e00ff */
[----:B------:R3:W-:Y:S01]  /*eb30*/  STL [R1+0xec], R236 ;  /* 0x0000ecec01007387 */ /* 0x0007e20000100800 */
[----:B----4-:R-:W-:Y:S01]  /*eb40*/  IMAD.MOV.U32 R8, RZ, RZ, RZ ;  /* 0x000000ffff087224 */ /* 0x010fe200078e00ff */
[----:B------:R-:W-:Y:S01]  /*eb50*/  IADD3 R49, P2, R49, 0x128, RZ ;  /* 0x0000012831317810 */ /* 0x000fe20007f5e0ff */
[----:B0-----:R-:W-:Y:S01]  /*eb60*/  IMAD.MOV.U32 R26, RZ, RZ, R13 ;  /* 0x000000ffff1a7224 */ /* 0x001fe200078e000d */
[----:B------:R-:W-:Y:S01]  /*eb70*/  IADD3 R64, P3, R64, 0x120, RZ ;  /* 0x0000012040407810 */ /* 0x000fe20007f7e0ff */
[----:B------:R-:W-:Y:S01]  /*eb80*/  IMAD.MOV.U32 R27, RZ, RZ, R28 ;  /* 0x000000ffff1b7224 */ /* 0x000fe200078e001c */
[----:B------:R-:W-:Y:S01]  /*eb90*/  IADD3 R44, P4, R44, 0xec, RZ ;  /* 0x000000ec2c2c7810 */ /* 0x000fe20007f9e0ff */
[----:B------:R-:W-:-:S02]  /*eba0*/  IMAD.MOV.U32 R9, RZ, RZ, R29 ;  /* 0x000000ffff097224 */ /* 0x000fc400078e001d */
[----:B-1----:R-:W-:Y:S01]  /*ebb0*/  IMAD.MOV.U32 R10, RZ, RZ, R20 ;  /* 0x000000ffff0a7224 */ /* 0x002fe200078e0014 */
[----:B------:R3:W-:Y:S01]  /*ebc0*/  STL.128 [R1+0xf0], R24 ;  /* 0x0000f01801007387 */ /* 0x0007e20000100c00 */
[----:B------:R-:W-:Y:S02]  /*ebd0*/  IMAD.MOV.U32 R11, RZ, RZ, R21 ;  /* 0x000000ffff0b7224 */ /* 0x000fe400078e0015 */
[----:B------:R-:W-:Y:S01]  /*ebe0*/  IMAD.U32 R66, RZ, RZ, UR37 ;  /* 0x00000025ff427e24 */ /* 0x000fe2000f8e00ff */
[----:B--2---:R3:W-:Y:S01]  /*ebf0*/  STL.128 [R1+0x110], R4 ;  /* 0x0001100401007387 */ /* 0x0047e20000100c00 */
[----:B------:R-:W-:Y:S02]  /*ec00*/  IMAD.U32 R50, RZ, RZ, UR37 ;  /* 0x00000025ff327e24 */ /* 0x000fe4000f8e00ff */
[----:B------:R-:W-:Y:S01]  /*ec10*/  IMAD.X R37, RZ, RZ, UR36, P1 ;  /* 0x00000024ff257e24 */ /* 0x000fe200088e06ff */
[----:B------:R3:W-:Y:S01]  /*ec20*/  STL.128 [R1+0x100], R8 ;  /* 0x0001000801007387 */ /* 0x0007e20000100c00 */
[----:B------:R-:W-:Y:S01]  /*ec30*/  IADD3 R66, P5, R66, 0xe8, RZ ;  /* 0x000000e842427810 */ /* 0x000fe20007fbe0ff */
[----:B------:R-:W-:Y:S01]  /*ec40*/  IMAD.X R62, RZ, RZ, UR36, P2 ;  /* 0x00000024ff3e7e24 */ /* 0x000fe200090e06ff */
[----:B------:R-:W-:Y:S01]  /*ec50*/  IADD3 R50, P6, R50, 0xd8, RZ ;  /* 0x000000d832327810 */ /* 0x000fe20007fde0ff */
[----:B------:R-:W-:-:S02]  /*ec60*/  IMAD.X R65, RZ, RZ, UR36, P3 ;  /* 0x00000024ff417e24 */ /* 0x000fc400098e06ff */
[----:B------:R-:W-:Y:S02]  /*ec70*/  IMAD.X R51, RZ, RZ, UR36, P4 ;  /* 0x00000024ff337e24 */ /* 0x000fe4000a0e06ff */
[----:B------:R-:W-:Y:S02]  /*ec80*/  IMAD.X R67, RZ, RZ, UR36, P5 ;  /* 0x00000024ff437e24 */ /* 0x000fe4000a8e06ff */
[----:B------:R-:W-:Y:S01]  /*ec90*/  IMAD.X R63, RZ, RZ, UR36, P6 ;  /* 0x00000024ff3f7e24 */ /* 0x000fe2000b0e06ff */
[----:B------:R-:W-:Y:S06]  /*eca0*/  @P0 BRA `(.L_x_6676) ;  /* 0x0000000000400947 */ /* 0x000fec0003800000 */
[----:B------:R-:W2:Y:S02]  /*ecb0*/  LDL R3, [R1+0x1f4] ;  /* 0x0001f40001037983 */ /* 0x000ea40000100800 */
[----:B--2---:R-:W-:-:S04]  /*ecc0*/  LEA.HI R0, R3, R3, RZ, 0x1 ;  /* 0x0000000303007211 */ /* 0x004fc800078f08ff */
        /* <DEDUP_REMOVED lines=8> */
.L_x_6679:
[----:B-1----:R1:W2:Y:S02]  /*ed50*/  SYNCS.PHASECHK.TRANS64.TRYWAIT P0, [R2+URZ+0x38800], R3 ;  /* 0x03880003020075a7 */ /* 0x0022a4000800017f */
[----:B--2---:R-:W-:Y:S05]  /*ed60*/  @!P0 NANOSLEEP.SYNCS 0x989680 ;  /* 0x009896800000895d */ /* 0x004fea0003900000 */
[----:B------:R-:W2:Y:S02]  /*ed70*/  @!P0 SYNCS.PHASECHK.TRANS64 P0, [R2+URZ+0x38800], R3 ;  /* 0x03880003020085a7 */ /* 0x000ea4000800007f */
[----:B--2---:R-:W-:Y:S05]  /*ed80*/  @!P0 BRA `(.L_x_6679) ;  /* 0xfffffffc00f08947 */ /* 0x004fea000383ffff */
.L_x_6678:
[----:B------:R-:W-:Y:S05]  /*ed90*/  BSYNC B0 ;  /* 0x0000000000007941 */ /* 0x000fea0003800000 */
.L_x_6677:
[----:B------:R-:W-:Y:S05]  /*eda0*/  BRA `(.L_x_6680) ;  /* 0x0000002c009c7947 */ /* 0x000fea0003800000 */
.L_x_6676:
[----:B------:R-:W-:Y:S01]  /*edb0*/  LOP3.LUT P0, RZ, R33, 0x3ff, RZ, 0xc0, !PT ;  /* 0x000003ff21ff7812 */ /* 0x000fe2000780c0ff */
[----:B------:R-:W-:Y:S01]  /*edc0*/  ULDC.64 UR4, c[0x0][0x3f8] ;  /* 0x0000fe0000047ab9 */ /* 0x000fe20000000a00 */
[----:B------:R-:W-:Y:S01]  /*edd0*/  SHF.R.S32.HI R0, RZ, 0x1f, R32 ;  /* 0x0000001fff007819 */ /* 0x000fe20000011420 */
[----:B------:R-:W-:Y:S01]  /*ede0*/  ULDC.64 UR6, c[0x0][0x408] ;  /* 0x0001020000067ab9 */ /* 0x000fe20000000a00 */
[----:B---3--:R-:W-:Y:S01]  /*edf0*/  IMAD.WIDE.U32 R26, R32, UR4, RZ ;  /* 0x00000004201a7c25 */ /* 0x008fe2000f8e00ff */
[----:B------:R-:W-:Y:S03]  /*ee00*/  BSSY B6, `(.L_x_6681) ;  /* 0x0000019000067945 */ /* 0x000fe60003800000 */
        /* <DEDUP_REMOVED lines=24> */
.L_x_6682:
[----:B------:R-:W-:Y:S05]  /*ef90*/  BSYNC B6 ;  /* 0x0000000000067941 */ /* 0x000fea0003800000 */
.L_x_6681:
[----:B------:R-:W2:Y:S01]  /*efa0*/  LDL R3, [R1+0x70] ;  /* 0x0000700001037983 */ /* 0x000ea20000100800 */
[----:B------:R-:W-:Y:S01]  /*efb0*/  ULDC.U8 UR4, c[0x0][0x410] ;  /* 0x0001040000047ab9 */ /* 0x000fe20000000000 */
[----:B------:R-:W-:Y:S01]  /*efc0*/  BSSY B0, `(.L_x_6683) ;  /* 0x00002bd000007945 */ /* 0x000fe20003800000 */
[----:B------:R-:W-:Y:S01]  /*efd0*/  ISETP.NE.AND P0, PT, RZ, UR4, PT ;  /* 0x00000004ff007c0c */ /* 0x000fe2000bf05270 */
[----:B--2---:R-:W-:-:S12]  /*efe0*/  IMAD R0, R3, 0x40, R152 ;  /* 0x0000004003007824 */ /* 0x004fd800078e0298 */
[----:B------:R-:W-:Y:S05]  /*eff0*/  @!P0 BRA `(.L_x_6684) ;  /* 0x0000001400ac8947 */ /* 0x000fea0003800000 */
[----:B------:R-:W2:Y:S01]  /*f000*/  LDL R20, [R1+0x438] ;  /* 0x0004380001147983 */ /* 0x000ea20000100800 */
[----:B------:R-:W0:Y:S01]  /*f010*/  LDC R35, c[0x0][0x448] ;  /* 0x00011200ff237b82 */ /* 0x000e220000000800 */
[----:B------:R-:W-:Y:S01]  /*f020*/  ULDC.64 UR4, c[0x0][0x3f8] ;  /* 0x0000fe0000047ab9 */ /* 0x000fe20000000a00 */
[----:B------:R-:W-:Y:S01]  /*f030*/  ULDC.64 UR6, c[0x0][0x408] ;  /* 0x0001020000067ab9 */ /* 0x000fe20000000a00 */
[----:B------:R-:W-:Y:S02]  /*f040*/  IMAD.MOV.U32 R27, RZ, RZ, R25 ;  /* 0x000000ffff1b7224 */ /* 0x000fe400078e0019 */
[----:B------:R-:W-:Y:S01]  /*f050*/  IMAD.MOV.U32 R33, RZ, RZ, R29 ;  /* 0x000000ffff217224 */ /* 0x000fe200078e001d */
[----:B0-----:R-:W-:-:S13]  /*f060*/  ISETP.NE.AND P0, PT, R35, 0x1, PT ;  /* 0x000000012300780c */ /* 0x001fda0003f05270 */
[----:B------:R-:W0:Y:S08]  /*f070*/  @P0 LDC R4, c[0x0][0x44c] ;  /* 0x00011300ff040b82 */ /* 0x000e300000000800 */
[----:B------:R-:W1:Y:S01]  /*f080*/  @P0 LDC R5, c[0x0][0x450] ;  /* 0x00011400ff050b82 */ /* 0x000e620000000800 */
[----:B--2---:R-:W-:-:S04]  /*f090*/  IMAD R3, R20, 0x20, R0 ;  /* 0x0000002014037824 */ /* 0x004fc800078e0200 */
        /* <DEDUP_REMOVED lines=23> */
.L_x_7035:
        /* <DEDUP_REMOVED lines=8> */
[----:B------:R-:W3:Y:S01]  /*f290*/  LDL R11, [R1+0x43c] ;  /* 0x00043c00010b7983 */ /* 0x000ee20000100800 */
[----:B------:R-:W-:Y:S01]  /*f2a0*/  ULDC UR4, c[0x0][0x3f4] ;  /* 0x0000fd0000047ab9 */ /* 0x000fe20000000800 */
[----:B--2---:R-:W-:Y:S01]  /*f2b0*/  IMAD.MOV.U32 R4, RZ, RZ, R6 ;  /* 0x000000ffff047224 */ /* 0x004fe200078e0006 */
[----:B------:R-:W-:Y:S01]  /*f2c0*/  ISETP.GE.AND P2, PT, R154, UR4, PT ;  /* 0x000000049a007c0c */ /* 0x000fe2000bf46270 */
[----:B-1----:R-:W-:Y:S01]  /*f2d0*/  IMAD.MOV.U32 R5, RZ, RZ, R3 ;  /* 0x000000ffff057224 */ /* 0x002fe200078e0003 */
[----:B------:R-:W-:Y:S02]  /*f2e0*/  ISETP.GE.AND P3, PT, R162, UR4, PT ;  /* 0x00000004a2007c0c */ /* 0x000fe4000bf66270 */
[----:B------:R-:W-:-:S09]  /*f2f0*/  CS2R R28, SRZ ;  /* 0x00000000001c7805 */ /* 0x000fd2000001ff00 */
[----:B------:R-:W-:-:S04]  /*f300*/  @!P2 IMAD.WIDE R4, R154, 0x2, R4 ;  /* 0x000000029a04a825 */ /* 0x000fc800078e0204 */
[----:B------:R-:W-:Y:S01]  /*f310*/  @!P3 IMAD.SHL.U32 R9, R162, 0x2, RZ ;  /* 0x00000002a209b824 */ /* 0x000fe200078e00ff */
[----:B------:R1:W5:Y:S01]  /*f320*/  @!P2 LD.E.64 R28, desc[UR44][R4.64] ;  /* 0x0000002c041ca980 */ /* 0x000362000c101b00 */
[----:B------:R-:W-:Y:S02]  /*f330*/  CS2R R30, SRZ ;  /* 0x00000000001e7805 */ /* 0x000fe4000001ff00 */
[----:B------:R-:W-:Y:S02]  /*f340*/  CS2R R24, SRZ ;  /* 0x0000000000187805 */ /* 0x000fe4000001ff00 */
[----:B------:R-:W-:Y:S02]  /*f350*/  CS2R R26, SRZ ;  /* 0x00000000001a7805 */ /* 0x000fe4000001ff00 */
[-C--:B-1----:R-:W-:Y:S02]  /*f360*/  @!P3 IADD3 R4, P0, R6, R9.reuse, RZ ;  /* 0x000000090604b210 */ /* 0x082fe40007f1e0ff */
[----:B----4-:R-:W-:Y:S01]  /*f370*/  @!P3 IADD3 R6, P1, R8, R9, RZ ;  /* 0x000000090806b210 */ /* 0x010fe20007f3e0ff */
[----:B---3--:R-:W-:-:S02]  /*f380*/  IMAD.MOV.U32 R9, RZ, RZ, R7 ;  /* 0x000000ffff097224 */ /* 0x008fc400078e0007 */
[----:B------:R-:W-:-:S05]  /*f390*/  @!P2 IMAD.WIDE R8, R154, 0x2, R8 ;  /* 0x000000029a08a825 */ /* 0x000fca00078e0208 */
[----:B------:R1:W5:Y:S01]  /*f3a0*/  @!P2 LD.E.64 R30, desc[UR44][R8.64] ;  /* 0x0000002c081ea980 */ /* 0x000362000c101b00 */
[----:B------:R-:W-:-:S05]  /*f3b0*/  @!P3 SHF.L.U64.HI R12, R162, 0x1, R11 ;  /* 0x00000001a20cb819 */ /* 0x000fca000001020b */
[--C-:B------:R-:W-:Y:S02]  /*f3c0*/  @!P3 IMAD.X R5, R3, 0x1, R12.reuse, P0 ;  /* 0x000000010305b824 */ /* 0x100fe400000e060c */
[----:B------:R-:W-:-:S03]  /*f3d0*/  @!P3 IMAD.X R7, R7, 0x1, R12, P1 ;  /* 0x000000010707b824 */ /* 0x000fc600008e060c */
[----:B------:R1:W5:Y:S04]  /*f3e0*/  @!P3 LD.E.64 R24, desc[UR44][R4.64] ;  /* 0x0000002c0418b980 */ /* 0x000368000c101b00 */
[----:B------:R1:W5:Y:S02]  /*f3f0*/  @!P3 LD.E.64 R26, desc[UR44][R6.64] ;  /* 0x0000002c061ab980 */ /* 0x000364000c101b00 */
.L_x_6687:
[----:B------:R-:W-:Y:S05]  /*f400*/  BSYNC B1 ;  /* 0x0000000000017941 */ /* 0x000fea0003800000 */
.L_x_6686:
[----:B-1---5:R-:W-:Y:S01]  /*f410*/  IMAD.MOV.U32 R3, RZ, RZ, R24 ;  /* 0x000000ffff037224 */ /* 0x022fe200078e0018 */
[----:B------:R-:W-:Y:S01]  /*f420*/  UMOV UR4, 0xffffffff ;  /* 0xffffffff00047882 */ /* 0x000fe20000000000 */
[----:B------:R-:W-:Y:S01]  /*f430*/  IMAD.MOV.U32 R4, RZ, RZ, R25 ;  /* 0x000000ffff047224 */ /* 0x000fe200078e0019 */
[----:B------:R-:W-:Y:S01]  /*f440*/  CS2R R20, SRZ ;  /* 0x0000000000147805 */ /* 0x000fe2000001ff00 */
[----:B------:R-:W-:Y:S02]  /*f450*/  IMAD.MOV.U32 R5, RZ, RZ, R28 ;  /* 0x000000ffff057224 */ /* 0x000fe400078e001c */
        /* <DEDUP_REMOVED lines=13> */
[----:B------:R1:W2:Y:S04]  /*f530*/  SHFL.IDX PT, R3, R33, 0x1, 0x1c1f ;  /* 0x003c1f0021037f89 */ /* 0x0002a800000e0000 */
[----:B------:R1:W0:Y:S04]  /*f540*/  SHFL.IDX PT, R6, R10, 0x1, 0x1c1f ;  /* 0x003c1f000a067f89 */ /* 0x00022800000e0000 */
[----:B---3--:R1:W3:Y:S04]  /*f550*/  SHFL.IDX PT, R7, R32, 0x1, 0x1c1f ;  /* 0x003c1f0020077f89 */ /* 0x0082e800000e0000 */
[----:B------:R1:W0:Y:S02]  /*f560*/  SHFL.IDX PT, R14, R34, 0x1, 0x1c1f ;  /* 0x003c1f00220e7f89 */ /* 0x00022400000e0000 */
.L_x_7041:
[----:B------:R-:W5:Y:S01]  /*f570*/  LDL R5, [R1+0x1f4] ;  /* 0x0001f40001057983 */ /* 0x000f620000100800 */
[----:B------:R-:W-:Y:S01]  /*f580*/  VIADD R0, R0, 0x20 ;  /* 0x0000002000007836 */ /* 0x000fe20000000000 */
[----:B------:R-:W-:Y:S01]  /*f590*/  BSSY B1, `(.L_x_6689) ;  /* 0x0000022000017945 */ /* 0x000fe20003800000 */
[----:B01----:R-:W-:Y:S02]  /*f5a0*/  CS2R R10, SRZ ;  /* 0x00000000000a7805 */ /* 0x003fe4000001ff00 */
[----:B----4-:R-:W-:Y:S02]  /*f5b0*/  CS2R R8, SRZ ;  /* 0x0000000000087805 */ /* 0x010fe4000001ff00 */
[----:B------:R-:W-:Y:S02]  /*f5c0*/  CS2R R12, SRZ ;  /* 0x00000000000c7805 */ /* 0x000fe4000001ff00 */
[----:B------:R-:W-:Y:S02]  /*f5d0*/  ISETP.GE.AND P0, PT, R0, R35, PT ;  /* 0x000000230000720c */ /* 0x000fe40003f06270 */
[----:B-----5:R-:W-:-:S04]  /*f5e0*/  LEA.HI R4, R5, R5, RZ, 0x1 ;  /* 0x0000000505047211 */ /* 0x020fc800078f08ff */
[----:B------:R-:W-:-:S05]  /*f5f0*/  LOP3.LUT R4, R4, 0xfffffffe, RZ, 0xc0, !PT ;  /* 0xfffffffe04047812 */ /* 0x000fca00078ec0ff */
[----:B------:R-:W-:-:S05]  /*f600*/  IMAD.IADD R4, R5, 0x1, -R4 ;  /* 0x0000000105047824 */ /* 0x000fca00078e0a04 */
[----:B------:R-:W-:Y:S01]  /*f610*/  SHF.L.U32 R33, R4, 0x1f, RZ ;  /* 0x0000001f04217819 */ /* 0x000fe200000006ff */
[----:B------:R-:W-:Y:S06]  /*f620*/  @P0 BRA `(.L_x_6690) ;  /* 0x0000000000600947 */ /* 0x000fec0003800000 */
[----:B------:R-:W4:Y:S01]  /*f630*/  LDL R15, [R1+0x43c] ;  /* 0x00043c00010f7983 */ /* 0x000f220000100800 */
[----:B------:R-:W-:Y:S01]  /*f640*/  ULDC UR4, c[0x0][0x3f4] ;  /* 0x0000fd0000047ab9 */ /* 0x000fe20000000800 */
[----:B------:R-:W-:Y:S01]  /*f650*/  IMAD.MOV.U32 R4, RZ, RZ, R6 ;  /* 0x000000ffff047224 */ /* 0x000fe200078e0006 */
[----:B------:R-:W-:Y:S01]  /*f660*/  ISETP.GE.AND P2, PT, R154, UR4, PT ;  /* 0x000000049a007c0c */ /* 0x000fe2000bf46270 */
[----:B--2---:R-:W-:Y:S01]  /*f670*/  IMAD.MOV.U32 R5, RZ, RZ, R3 ;  /* 0x000000ffff057224 */ /* 0x004fe200078e0003 */
[----:B------:R-:W-:Y:S02]  /*f680*/  ISETP.GE.AND P3, PT, R162, UR4, PT ;  /* 0x00000004a2007c0c */ /* 0x000fe4000bf66270 */
[----:B------:R-:W-:Y:S01]  /*f690*/  CS2R R10, SRZ ;  /* 0x00000000000a7805 */ /* 0x000fe2000001ff00 */
[----:B------:R-:W-:-:S08]  /*f6a0*/  IMAD.MOV.U32 R8, RZ, RZ, R14 ;  /* 0x000000ffff087224 */ /* 0x000fd000078e000e */
[----:B------:R-:W-:-:S04]  /*f6b0*/  @!P2 IMAD.WIDE R4, R154, 0x2, R4 ;  /* 0x000000029a04a825 */ /* 0x000fc800078e0204 */
[----:B------:R-:W-:Y:S01]  /*f6c0*/  @!P3 IMAD.SHL.U32 R9, R162, 0x2, RZ ;  /* 0x00000002a209b824 */ /* 0x000fe200078e00ff */
[----:B------:R0:W5:Y:S01]  /*f6d0*/  @!P2 LD.E.64 R10, desc[UR44][R4.64] ;  /* 0x0000002c040aa980 */ /* 0x000162000c101b00 */
[----:B------:R-:W-:Y:S02]  /*f6e0*/  CS2R R12, SRZ ;  /* 0x00000000000c7805 */ /* 0x000fe4000001ff00 */
[----:B------:R-:W-:Y:S02]  /*f6f0*/  CS2R R20, SRZ ;  /* 0x0000000000147805 */ /* 0x000fe4000001ff00 */
[-C--:B0-----:R-:W-:Y:S02]  /*f700*/  @!P3 IADD3 R4, P0, R6, R9.reuse, RZ ;  /* 0x000000090604b210 */ /* 0x081fe40007f1e0ff */
[----:B------:R-:W-:Y:S01]  /*f710*/  @!P3 IADD3 R6, P1, R14, R9, RZ ;  /* 0x000000090e06b210 */ /* 0x000fe20007f3e0ff */
[----:B---3--:R-:W-:Y:S01]  /*f720*/  IMAD.MOV.U32 R9, RZ, RZ, R7 ;  /* 0x000000ffff097224 */ /* 0x008fe200078e0007 */
[----:B----4-:R-:W-:Y:S01]  /*f730*/  @!P3 SHF.L.U64.HI R0, R162, 0x1, R15 ;  /* 0x00000001a200b819 */ /* 0x010fe2000001020f */
[----:B------:R-:W-:Y:S01]  /*f740*/  @!P2 IMAD.WIDE R14, R154, 0x2, R8 ;  /* 0x000000029a0ea825 */ /* 0x000fe200078e0208 */
[----:B------:R-:W-:-:S03]  /*f750*/  CS2R R8, SRZ ;  /* 0x0000000000087805 */ /* 0x000fc6000001ff00 */
[--C-:B------:R-:W-:Y:S01]  /*f760*/  @!P3 IMAD.X R5, R3, 0x1, R0.reuse, P0 ;  /* 0x000000010305b824 */ /* 0x100fe200000e0600 */
[----:B------:R0:W5:Y:S01]  /*f770*/  @!P2 LD.E.64 R12, desc[UR44][R14.64] ;  /* 0x0000002c0e0ca980 */ /* 0x000162000c101b00 */
[----:B------:R-:W-:-:S03]  /*f780*/  @!P3 IMAD.X R7, R7, 0x1, R0, P1 ;  /* 0x000000010707b824 */ /* 0x000fc600008e0600 */
[----:B------:R0:W5:Y:S04]  /*f790*/  @!P3 LD.E.64 R20, desc[UR44][R4.64] ;  /* 0x0000002c0414b980 */ /* 0x000168000c101b00 */
[----:B------:R0:W5:Y:S02]  /*f7a0*/  @!P3 LD.E.64 R8, desc[UR44][R6.64] ;  /* 0x0000002c0608b980 */ /* 0x000164000c101b00 */
.L_x_6690:
[----:B------:R-:W-:Y:S05]  /*f7b0*/  BSYNC B1 ;  /* 0x0000000000017941 */ /* 0x000fea0003800000 */
.L_x_6689:
[----:B------:R-:W1:Y:S01]  /*f7c0*/  SYNCS.PHASECHK.TRANS64.TRYWAIT P0, [R2+URZ+0x38800], R33 ;  /* 0x03880021020075a7 */ /* 0x000e62000800017f */
[----:B------:R-:W-:Y:S04]  /*f7d0*/  BSSY B1, `(.L_x_6691) ;  /* 0x0000002000017945 */ /* 0x000fe80003800000 */
[----:B-1----:R-:W-:Y:S05]  /*f7e0*/  @!P0 BRA `(.L_x_6692) ;  /* 0x0000032c002c8947 */ /* 0x002fea0003800000 */
.L_x_7042:
[----:B------:R-:W-:Y:S05]  /*f7f0*/  BSYNC B1 ;  /* 0x0000000000017941 */ /* 0x000fea0003800000 */
.L_x_6691:
[----:B0-----:R-:W4:Y:S01]  /*f800*/  LDL R6, [R1+0x70] ;  /* 0x0000700001067983 */ /* 0x001f220000100800 */
[C---:B------:R-:W-:Y:S01]  /*f810*/  IMAD.SHL.U32 R0, R157.reuse, 0x40, RZ ;  /* 0x000000409d007824 */ /* 0x040fe200078e00ff */
[----:B------:R-:W-:Y:S01]  /*f820*/  LOP3.LUT P1, RZ, R157, 0x4, RZ, 0xc0, !PT ;  /* 0x000000049dff7812 */ /* 0x000fe2000782c0ff */
[----:B-----5:R-:W-:Y:S01]  /*f830*/  IMAD.MOV.U32 R4, RZ, RZ, R21 ;  /* 0x000000ffff047224 */ /* 0x020fe200078e0015 */
[----:B------:R-:W-:Y:S01]  /*f840*/  BSSY B1, `(.L_x_6693) ;  /* 0x000007f000017945 */ /* 0x000fe20003800000 */
[----:B------:R-:W-:Y:S01]  /*f850*/  IMAD.MOV.U32 R5, RZ, RZ, R8 ;  /* 0x000000ffff057224 */ /* 0x000fe200078e0008 */
[----:B--2---:R-:W-:Y:S02]  /*f860*/  LOP3.LUT R3, R0, 0x1c0, RZ, 0xc0, !PT ;  /* 0x000001c000037812 */ /* 0x004fe400078ec0ff */
[----:B------:R-:W-:Y:S01]  /*f870*/  PRMT R14, R4, 0x7610, R14 ;  /* 0x00007610040e7816 */ /* 0x000fe2000000000e */
[----:B------:R-:W-:Y:S01]  /*f880*/  IMAD.MOV.U32 R4, RZ, RZ, R11 ;  /* 0x000000ffff047224 */ /* 0x000fe200078e000b */
[----:B------:R-:W-:-:S02]  /*f890*/  LOP3.LUT R0, R3, 0x18, R22, 0xf8, !PT ;  /* 0x0000001803007812 */ /* 0x000fc400078ef816 */
[----:B------:R-:W-:Y:S02]  /*f8a0*/  SHF.R.U32.HI R3, RZ, 0x3, R3 ;  /* 0x00000003ff037819 */ /* 0x000fe40000011603 */
[----:B------:R-:W-:Y:S01]  /*f8b0*/  PRMT R32, R5, 0x7610, R32 ;  /* 0x0000761005207816 */ /* 0x000fe20000000020 */
[----:B------:R-:W-:Y:S01]  /*f8c0*/  IMAD.MOV.U32 R5, RZ, RZ, R12 ;  /* 0x000000ffff057224 */ /* 0x000fe200078e000c */
[----:B------:R-:W-:-:S04]  /*f8d0*/  LOP3.LUT R0, R0, R3, RZ, 0x3c, !PT ;  /* 0x0000000300007212 */ /* 0x000fc800078e3cff */
[----:B------:R-:W-:Y:S01]  /*f8e0*/  PRMT R72, R5, 0x7610, R72 ;  /* 0x0000761005487816 */ /* 0x000fe20000000048 */
[----:B------:R-:W-:Y:S02]  /*f8f0*/  IMAD R3, R165, 0x200, R0 ;  /* 0x00000200a5037824 */ /* 0x000fe400078e0200 */
[----:B------:R-:W-:Y:S02]  /*f900*/  IMAD.MOV.U32 R0, RZ, RZ, R20 ;  /* 0x000000ffff007224 */ /* 0x000fe400078e0014 */
[----:B-1----:R-:W-:Y:S02]  /*f910*/  IMAD R2, R3, 0x2, R2 ;  /* 0x0000000203027824 */ /* 0x002fe400078e0202 */
[----:B------:R-:W-:Y:S02]  /*f920*/  IMAD.MOV.U32 R3, RZ, RZ, R10 ;  /* 0x000000ffff037224 */ /* 0x000fe400078e000a */
[----:B---3--:R-:W-:-:S03]  /*f930*/  VIADD R7, R2, 0x20400 ;  /* 0x0002040002077836 */ /* 0x008fc60000000000 */
[----:B------:R-:W-:Y:S01]  /*f940*/  PRMT R34, R3, 0x7610, R34 ;  /* 0x0000761003227816 */ /* 0x000fe20000000022 */
[----:B------:R-:W-:Y:S02]  /*f950*/  VIADD R3, R2, 0x20440 ;  /* 0x0002044002037836 */ /* 0x000fe40000000000 */
[----:B------:R-:W-:Y:S02]  /*f960*/  @P1 VIADD R3, R7, 0xffffffc0 ;  /* 0xffffffc007031836 */ /* 0x000fe40000000000 */
[--C-:B----4-:R-:W-:Y:S01]  /*f970*/  IMAD R6, R6, -0x40, R35.reuse ;  /* 0xffffffc006067824 */ /* 0x110fe200078e0223 */
[----:B------:R-:W-:Y:S01]  /*f980*/  PRMT R35, R4, 0x7610, R35 ;  /* 0x0000761004237816 */ /* 0x000fe20000000023 */
[----:B------:R-:W-:-:S03]  /*f990*/  IMAD.MOV.U32 R4, RZ, RZ, R9 ;  /* 0x000000ffff047224 */ /* 0x000fc600078e0009 */
[----:B------:R-:W-:Y:S01]  /*f9a0*/  VIMNMX R15, R6, 0x40, PT ;  /* 0x00000040060f7848 */ /* 0x000fe20003fe0100 */
[----:B------:R-:W-:Y:S01]  /*f9b0*/  IMAD.MOV.U32 R6, RZ, RZ, R13 ;  /* 0x000000ffff067224 */ /* 0x000fe200078e000d */
[----:B------:R-:W-:Y:S02]  /*f9c0*/  PRMT R33, R4, 0x7610, R33 ;  /* 0x0000761004217816 */ /* 0x000fe40000000021 */
[----:B------:R-:W-:Y:S02]  /*f9d0*/  ISETP.GE.AND P0, PT, R152, R15, PT ;  /* 0x0000000f9800720c */ /* 0x000fe40003f06270 */
[----:B------:R-:W-:-:S11]  /*f9e0*/  PRMT R73, R6, 0x7610, R73 ;  /* 0x0000761006497816 */ /* 0x000fd60000000049 */
[----:B------:R-:W-:Y:S05]  /*f9f0*/  @P0 BRA `(.L_x_6694) ;  /* 0x00000004008c0947 */ /* 0x000fea0003800000 */
[----:B------:R-:W0:Y:S01]  /*fa00*/  LDC R5, c[0x0][0x3f4] ;  /* 0x0000fd00ff057b82 */ /* 0x000e220000000800 */
[----:B------:R-:W-:Y:S01]  /*fa10*/  BSSY B2, `(.L_x_6695) ;  /* 0x0000032000027945 */ /* 0x000fe20003800000 */
[-C--:B0-----:R-:W-:Y:S02]  /*fa20*/  ISETP.GE.AND P0, PT, R154, R5.reuse, PT ;  /* 0x000000059a00720c */ /* 0x081fe40003f06270 */
[----:B------:R-:W-:-:S11]  /*fa30*/  ISETP.GE.AND P1, PT, R162, R5, PT ;  /* 0x00000005a200720c */ /* 0x000fd60003f26270 */
[----:B------:R-:W-:Y:S05]  /*fa40*/  @P0 BRA `(.L_x_6696) ;  /* 0x0000000000b80947 */ /* 0x000fea0003800000 */
[----:B------:R-:W0:Y:S01]  /*fa50*/  LDS.128 R4, [R2+0x20400] ;  /* 0x0204000002047984 */ /* 0x000e220000000c00 */
[----:B------:R-:W-:Y:S02]  /*fa60*/  SHF.R.U32.HI R78, RZ, 0x10, R31 ;  /* 0x00000010ff4e7819 */ /* 0x000fe4000001161f */
[----:B------:R-:W-:Y:S02]  /*fa70*/  SHF.R.U32.HI R75, RZ, 0x10, R29 ;  /* 0x00000010ff4b7819 */ /* 0x000fe4000001161d */
[----:B------:R-:W-:Y:S02]  /*fa80*/  SHF.R.U64 R77, R30, 0x10, R31 ;  /* 0x000000101e4d7819 */ /* 0x000fe4000000121f */
[----:B------:R-:W-:Y:S02]  /*fa90*/  PRMT R78, R69, 0x5432, R78 ;  /* 0x00005432454e7816 */ /* 0x000fe4000000004e */
[----:B------:R-:W-:Y:S02]  /*faa0*/  PRMT R75, R76, 0x5410, R75 ;  /* 0x000054104c4b7816 */ /* 0x000fe4000000004b */
[----:B------:R-:W-:-:S02]  /*fab0*/  SHF.R.U64 R74, R28, 0x10, R29 ;  /* 0x000000101c4a7819 */ /* 0x000fc4000000121d */
        /* <DEDUP_REMOVED lines=39> */
.L_x_6696:
[----:B------:R-:W-:Y:S05]  /*fd30*/  BSYNC B2 ;  /* 0x0000000000027941 */ /* 0x000fea0003800000 */
.L_x_6695:
[----:B------:R-:W-:Y:S05]  /*fd40*/  @P1 BRA `(.L_x_6694) ;  /* 0x0000000000b81947 */ /* 0x000fea0003800000 */
[----:B0-----:R-:W0:Y:S01]  /*fd50*/  LDS.128 R4, [R3] ;  /* 0x0000000003047984 */ /* 0x001e220000000c00 */
        /* <DEDUP_REMOVED lines=45> */
.L_x_6694:
[----:B------:R-:W-:Y:S05]  /*10030*/  BSYNC B1 ;  /* 0x0000000000017941 */ /* 0x000fea0003800000 */
.L_x_6693:
[----:B01----:R-:W2:Y:S02]  /*10040*/  LDL R4, [R1+0x440] ;  /* 0x0004400001047983 */ /* 0x003ea40000100800 */
[----:B--2---:R-:W-:-:S13]  /*10050*/  ISETP.GE.AND P0, PT, R4, R15, PT ;  /* 0x0000000f0400720c */ /* 0x004fda0003f06270 */
[----:B------:R-:W-:Y:S05]  /*10060*/  @P0 BRA `(.L_x_6697) ;  /* 0x0000001800c80947 */ /* 0x000fea0003800000 */
[----:B------:R-:W0:Y:S01]  /*10070*/  LDC R5, c[0x0][0x3f4] ;  /* 0x0000fd00ff057b82 */ /* 0x000e220000000800 */
[----:B------:R-:W-:Y:S01]  /*10080*/  BSSY B1, `(.L_x_6698) ;  /* 0x0000032000017945 */ /* 0x000fe20003800000 */
[-C--:B0-----:R-:W-:Y:S02]  /*10090*/  ISETP.GE.AND P0, PT, R154, R5.reuse, PT ;  /* 0x000000059a00720c */ /* 0x081fe40003f06270 */
[----:B------:R-:W-:-:S11]  /*100a0*/  ISETP.GE.AND P1, PT, R162, R5, PT ;  /* 0x00000005a200720c */ /* 0x000fd60003f26270 */
[----:B------:R-:W-:Y:S05]  /*100b0*/  @P0 BRA `(.L_x_6699) ;  /* 0x0000000000b80947 */ /* 0x000fea0003800000 */
[----:B------:R-:W0:Y:S01]  /*100c0*/  LDS.128 R4, [R2+0x21400] ;  /* 0x0214000002047984 */ /* 0x000e220000000c00 */
[--C-:B------:R-:W-:Y:S02]  /*100d0*/  SHF.R.U64 R15, R10, 0x10, R11.reuse ;  /* 0x000000100a0f7819 */ /* 0x100fe4000000120b */
[----:B------:R-:W-:Y:S02]  /*100e0*/  SHF.R.U32.HI R10, RZ, 0x10, R11 ;  /* 0x00000010ff0a7819 */ /* 0x000fe4000001160b */
[--C-:B------:R-:W-:Y:S02]  /*100f0*/  SHF.R.U64 R11, R12, 0x10, R13.reuse ;  /* 0x000000100c0b7819 */ /* 0x100fe4000000120d */
[----:B------:R-:W-:Y:S02]  /*10100*/  SHF.R.U32.HI R12, RZ, 0x10, R13 ;  /* 0x00000010ff0c7819 */ /* 0x000fe4000001160d */
[----:B------:R-:W-:Y:S02]  /*10110*/  PRMT R35, R35, 0x5410, R10 ;  /* 0x0000541023237816 */ /* 0x000fe4000000000a */
[----:B------:R-:W-:-:S02]  /*10120*/  PRMT R73, R73, 0x5410, R12 ;  /* 0x0000541049497816 */ /* 0x000fc4000000000c */
[----:B------:R-:W-:Y:S02]  /*10130*/  PRMT R72, R72, 0x5410, R11 ;  /* 0x0000541048487816 */ /* 0x000fe4000000000b */
[----:B------:R-:W-:Y:S01]  /*10140*/  PRMT R34, R34, 0x5410, R15 ;  /* 0x0000541022227816 */ /* 0x000fe2000000000f */
[C---:B------:R-:W-:Y:S01]  /*10150*/  IMAD.U32 R24, R73.reuse, 0x10000, RZ ;  /* 0x0001000049187824 */ /* 0x040fe200078e00ff */
[----:B------:R-:W-:Y:S01]  /*10160*/  LOP3.LUT R73, R73, 0xffff0000, RZ, 0xc0, !PT ;  /* 0xffff000049497812 */ /* 0x000fe200078ec0ff */
[C---:B------:R-:W-:Y:S01]  /*10170*/  IMAD.U32 R15, R35.reuse, 0x10000, RZ ;  /* 0x00010000230f7824 */ /* 0x040fe200078e00ff */
        /* <DEDUP_REMOVED lines=34> */
.L_x_6699:
[----:B------:R-:W-:Y:S05]  /*103a0*/  BSYNC B1 ;  /* 0x0000000000017941 */ /* 0x000fea0003800000 */
.L_x_6698:
        /* <DEDUP_REMOVED lines=22> */
[----:B------:R-:W-:Y:S01]  /*10510*/  FMUL.FTZ R24, R7, R12 ;  /* 0x0000000c07187220 */ /* 0x000fe20000410000 */
[----:B------:R-:W-:-:S02]  /*10520*/  IMAD.U32 R4, R5, 0x10000, RZ ;  /* 0x0001000005047824 */ /* 0x000fc400078e00ff */
[C---:B------:R-:W-:Y:S01]  /*10530*/  FFMA.FTZ R6, R8.reuse, R11, -R15 ;  /* 0x0000000b08067223 */ /* 0x040fe2000001080f */
[----:B------:R-:W-:Y:S01]  /*10540*/  FFMA.FTZ R21, R8, R13, R20 ;  /* 0x0000000d08157223 */ /* 0x000fe20000010014 */
[-C--:B------:R-:W-:Y:S01]  /*10550*/  FMUL.FTZ R8, R7, R14.reuse ;  /* 0x0000000e07087220 */ /* 0x080fe20000410000 */
[----:B------:R-:W-:Y:S01]  /*10560*/  IMAD.U32 R11, R32, 0x10000, RZ ;  /* 0x00010000200b7824 */ /* 0x000fe200078e00ff */
[----:B------:R-:W-:Y:S01]  /*10570*/  LOP3.LUT R5, R5, 0xffff0000, RZ, 0xc0, !PT ;  /* 0xffff000005057812 */ /* 0x000fe200078ec0ff */
[----:B------:R-:W-:Y:S01]  /*10580*/  IMAD.U32 R7, R10, 0x10000, RZ ;  /* 0x000100000a077824 */ /* 0x000fe200078e00ff */
[----:B------:R-:W-:Y:S01]  /*10590*/  LOP3.LUT R32, R32, 0xffff0000, RZ, 0xc0, !PT ;  /* 0xffff000020207812 */ /* 0x000fe200078ec0ff */
[C---:B------:R-:W-:Y:S01]  /*105a0*/  FFMA.FTZ R24, R9.reuse, R14, -R24 ;  /* 0x0000000e09187223 */ /* 0x040fe20000010818 */
        /* <DEDUP_REMOVED lines=16> */
.L_x_6684:
        /* <DEDUP_REMOVED lines=33> */
.L_x_7048:
        /* <DEDUP_REMOVED lines=8> */
[----:B------:R-:W-:Y:S02]  /*10940*/  ULDC UR4, c[0x0][0x3f4] ;  /* 0x0000fd0000047ab9 */ /* 0x000fe40000000800 */
[----:B------:R-:W-:-:S13]  /*10950*/  ISETP.GE.AND P0, PT, R22, UR4, PT ;  /* 0x0000000416007c0c */ /* 0x000fda000bf06270 */
[----:B------:R-:W-:Y:S05]  /*10960*/  @P0 BRA `(.L_x_6702) ;  /* 0x0000000000100947 */ /* 0x000fea0003800000 */
[----:B-12---:R-:W-:-:S04]  /*10970*/  IMAD.WIDE R4, R22, 0x2, R4 ;  /* 0x0000000216047825 */ /* 0x006fc800078e0204 */
[----:B---34-:R-:W-:Y:S01]  /*10980*/  IMAD.WIDE R6, R22, 0x2, R6 ;  /* 0x0000000216067825 */ /* 0x018fe200078e0206 */
[----:B------:R1:W5:Y:S04]  /*10990*/  LD.E.128 R28, desc[UR44][R4.64] ;  /* 0x0000002c041c7980 */ /* 0x000368000c101d00 */
[----:B------:R1:W5:Y:S02]  /*109a0*/  LD.E.128 R24, desc[UR44][R6.64] ;  /* 0x0000002c06187980 */ /* 0x000364000c101d00 */
.L_x_6702:
[----:B------:R-:W-:Y:S05]  /*109b0*/  BSYNC B1 ;  /* 0x0000000000017941 */ /* 0x000fea0003800000 */
.L_x_6701:
[----:B-1--45:R-:W-:Y:S01]  /*109c0*/  IMAD.MOV.U32 R6, RZ, RZ, R28 ;  /* 0x000000ffff067224 */ /* 0x032fe200078e001c */
[----:B------:R-:W-:Y:S01]  /*109d0*/  UMOV UR4, 0xffffffff ;  /* 0xffffffff00047882 */ /* 0x000fe20000000000 */
[----:B---3--:R-:W-:Y:S02]  /*109e0*/  IMAD.MOV.U32 R7, RZ, RZ, R29 ;  /* 0x000000ffff077224 */ /* 0x008fe400078e001d */
        /* <DEDUP_REMOVED lines=17> */
[----:B------:R-:W1:Y:S04]  /*10b00*/  SHFL.IDX PT, R4, R8, 0x1, 0x1c1f ;  /* 0x003c1f0008047f89 */ /* 0x000e6800000e0000 */
[----:B------:R2:W3:Y:S04]  /*10b10*/  SHFL.IDX PT, R5, R32, 0x1, 0x1c1f ;  /* 0x003c1f0020057f89 */ /* 0x0004e800000e0000 */
[----:B------:R2:W4:Y:S01]  /*10b20*/  SHFL.IDX PT, R14, R9, 0x1, 0x1c1f ;  /* 0x003c1f00090e7f89 */ /* 0x00052200000e0000 */
[----:B0-----:R-:W-:-:S02]  /*10b30*/  IMAD.MOV.U32 R13, RZ, RZ, R3 ;  /* 0x000000ffff0d7224 */ /* 0x001fc400078e0003 */
[----:B-12---:R-:W-:-:S07]  /*10b40*/  IMAD.MOV.U32 R12, RZ, RZ, R4 ;  /* 0x000000ffff0c7224 */ /* 0x006fce00078e0004 */
.L_x_7054:
[----:B------:R-:W2:Y:S01]  /*10b50*/  LDL R4, [R1+0x1f4] ;  /* 0x0001f40001047983 */ /* 0x000ea20000100800 */
[----:B------:R-:W-:Y:S01]  /*10b60*/  VIADD R0, R0, 0x20 ;  /* 0x0000002000007836 */ /* 0x000fe20000000000 */
[----:B------:R-:W-:Y:S01]  /*10b70*/  BSSY B1, `(.L_x_6704) ;  /* 0x0000015000017945 */ /* 0x000fe20003800000 */
[----:B---3--:R-:W-:Y:S01]  /*10b80*/  IMAD.MOV.U32 R15, RZ, RZ, R5 ;  /* 0x000000ffff0f7224 */ /* 0x008fe200078e0005 */
[----:B------:R-:W-:Y:S02]  /*10b90*/  CS2R R8, SRZ ;  /* 0x0000000000087805 */ /* 0x000fe4000001ff00 */
[----:B------:R-:W-:Y:S02]  /*10ba0*/  CS2R R10, SRZ ;  /* 0x00000000000a7805 */ /* 0x000fe4000001ff00 */
[----:B------:R-:W-:Y:S02]  /*10bb0*/  ISETP.GE.AND P0, PT, R0, R21, PT ;  /* 0x000000150000720c */ /* 0x000fe40003f06270 */
[----:B--2---:R-:W-:-:S04]  /*10bc0*/  LEA.HI R3, R4, R4, RZ, 0x1 ;  /* 0x0000000404037211 */ /* 0x004fc800078f08ff */
[----:B------:R-:W-:-:S05]  /*10bd0*/  LOP3.LUT R3, R3, 0xfffffffe, RZ, 0xc0, !PT ;  /* 0xfffffffe03037812 */ /* 0x000fca00078ec0ff */
[----:B------:R-:W-:Y:S01]  /*10be0*/  IMAD.IADD R3, R4, 0x1, -R3 ;  /* 0x0000000104037824 */ /* 0x000fe200078e0a03 */
[----:B------:R-:W-:-:S04]  /*10bf0*/  CS2R R4, SRZ ;  /* 0x0000000000047805 */ /* 0x000fc8000001ff00 */
        /* <DEDUP_REMOVED lines=12> */
.L_x_6705:
[----:B------:R-:W-:Y:S05]  /*10cc0*/  BSYNC B1 ;  /* 0x0000000000017941 */ /* 0x000fea0003800000 */
.L_x_6704:
[----:B------:R-:W1:Y:S01]  /*10cd0*/  SYNCS.PHASECHK.TRANS64.TRYWAIT P0, [R2+URZ+0x38800], R3 ;  /* 0x03880003020075a7 */ /* 0x000e62000800017f */
[----:B------:R-:W-:Y:S04]  /*10ce0*/  BSSY B1, `(.L_x_6706) ;  /* 0x0000002000017945 */ /* 0x000fe80003800000 */
[----:B-1----:R-:W-:Y:S05]  /*10cf0*/  @!P0 BRA `(.L_x_6707) ;  /* 0x0000031800e88947 */ /* 0x002fea0003800000 */
.L_x_7055:
[----:B------:R-:W-:Y:S05]  /*10d00*/  BSYNC B1 ;  /* 0x0000000000017941 */ /* 0x000fea0003800000 */
.L_x_6706:
[----:B------:R-:W2:Y:S01]  /*10d10*/  LDL R0, [R1+0x70] ;  /* 0x0000700001007983 */ /* 0x000ea20000100800 */
[----:B-1----:R-:W1:Y:S03]  /*10d20*/  LDC R3, c[0x0][0x3f4] ;  /* 0x0000fd00ff037b82 */ /* 0x002e660000000800 */
[----:B0-----:R-:W3:Y:S01]  /*10d30*/  LDL R15, [R1+0x440] ;  /* 0x00044000010f7983 */ /* 0x001ee20000100800 */
[----:B-----5:R-:W-:Y:S02]  /*10d40*/  IMAD.MOV.U32 R12, RZ, RZ, R6 ;  /* 0x000000ffff0c7224 */ /* 0x020fe400078e0006 */
[----:B----4-:R-:W-:Y:S01]  /*10d50*/  IMAD.MOV.U32 R14, RZ, RZ, R7 ;  /* 0x000000ffff0e7224 */ /* 0x010fe200078e0007 */
[----:B------:R-:W-:Y:S04]  /*10d60*/  BSSY B1, `(.L_x_6708) ;  /* 0x000007a000017945 */ /* 0x000fe80003800000 */
[----:B------:R-:W-:-:S02]  /*10d70*/  PRMT R20, R14, 0x7610, R20 ;  /* 0x000076100e147816 */ /* 0x000fc40000000014 */
[----:B-1----:R-:W-:Y:S01]  /*10d80*/  ISETP.GE.AND P0, PT, R22, R3, PT ;  /* 0x000000031600720c */ /* 0x002fe20003f06270 */
[----:B------:R-:W-:Y:S02]  /*10d90*/  IMAD.MOV.U32 R14, RZ, RZ, R8 ;  /* 0x000000ffff0e7224 */ /* 0x000fe400078e0008 */
[----:B------:R-:W-:-:S03]  /*10da0*/  IMAD.MOV.U32 R68, RZ, RZ, R11 ;  /* 0x000000ffff447224 */ /* 0x000fc600078e000b */
[----:B------:R-:W-:Y:S01]  /*10db0*/  PRMT R73, R14, 0x7610, R73 ;  /* 0x000076100e497816 */ /* 0x000fe20000000049 */
[----:B--2---:R-:W-:-:S05]  /*10dc0*/  IMAD R0, R0, -0x40, R21 ;  /* 0xffffffc000007824 */ /* 0x004fca00078e0215 */
[----:B------:R-:W-:-:S04]  /*10dd0*/  VIMNMX R13, R0, 0x40, PT ;  /* 0x00000040000d7848 */ /* 0x000fc80003fe0100 */
[-C--:B------:R-:W-:Y:S02]  /*10de0*/  ISETP.GE.OR P1, PT, R152, R13.reuse, P0 ;  /* 0x0000000d9800720c */ /* 0x080fe40000726670 */
[----:B------:R-:W-:Y:S01]  /*10df0*/  PRMT R0, R12, 0x7610, R0 ;  /* 0x000076100c007816 */ /* 0x000fe20000000000 */
[----:B------:R-:W-:Y:S01]  /*10e00*/  IMAD.MOV.U32 R12, RZ, RZ, R4 ;  /* 0x000000ffff0c7224 */ /* 0x000fe200078e0004 */
[----:B---3--:R-:W-:Y:S01]  /*10e10*/  ISETP.GE.OR P0, PT, R15, R13, P0 ;  /* 0x0000000d0f00720c */ /* 0x008fe20000706670 */
[----:B------:R-:W-:Y:S02]  /*10e20*/  IMAD.MOV.U32 R13, RZ, RZ, R5 ;  /* 0x000000ffff0d7224 */ /* 0x000fe400078e0005 */
[----:B------:R-:W-:Y:S01]  /*10e30*/  IMAD.MOV.U32 R15, RZ, RZ, R9 ;  /* 0x000000ffff0f7224 */ /* 0x000fe200078e0009 */
[----:B------:R-:W-:Y:S01]  /*10e40*/  PRMT R71, R12, 0x7610, R71 ;  /* 0x000076100c477816 */ /* 0x000fe20000000047 */
[----:B------:R-:W-:Y:S01]  /*10e50*/  IMAD.MOV.U32 R21, RZ, RZ, R10 ;  /* 0x000000ffff157224 */ /* 0x000fe200078e000a */
[----:B------:R-:W-:-:S02]  /*10e60*/  PRMT R72, R13, 0x7610, R72 ;  /* 0x000076100d487816 */ /* 0x000fc40000000048 */
[----:B------:R-:W-:Y:S01]  /*10e70*/  PRMT R74, R15, 0x7610, R74 ;  /* 0x000076100f4a7816 */ /* 0x000fe2000000004a */
[----:B------:R-:W-:Y:S06]  /*10e80*/  @P1 BRA `(.L_x_6709) ;  /* 0x00000004009c1947 */ /* 0x000fec0003800000 */
[----:B------:R-:W-:Y:S01]  /*10e90*/  IMAD.SHL.U32 R12, R157, 0x40, RZ ;  /* 0x000000409d0c7824 */ /* 0x000fe200078e00ff */
[----:B------:R-:W-:Y:S01]  /*10ea0*/  SHF.R.U64 R83, R24, 0x10, R25 ;  /* 0x0000001018537819 */ /* 0x000fe20000001219 */
[----:B------:R-:W-:Y:S01]  /*10eb0*/  IMAD.IADD R13, R22, 0x1, R3 ;  /* 0x00000001160d7824 */ /* 0x000fe200078e0203 */
[--C-:B------:R-:W-:Y:S01]  /*10ec0*/  SHF.R.U64 R81, R28, 0x10, R29.reuse ;  /* 0x000000101c517819 */ /* 0x100fe2000000121d */
[----:B------:R-:W-:Y:S01]  /*10ed0*/  IMAD.SHL.U32 R32, R165, 0x200, RZ ;  /* 0x00000200a5207824 */ /* 0x000fe200078e00ff */
[----:B------:R-:W-:Y:S02]  /*10ee0*/  LOP3.LUT R14, R12, 0x1c0, RZ, 0xc0, !PT ;  /* 0x000001c00c0e7812 */ /* 0x000fe400078ec0ff */
[----:B------:R-:W-:Y:S02]  /*10ef0*/  SHF.R.U32.HI R75, RZ, 0x10, R29 ;  /* 0x00000010ff4b7819 */ /* 0x000fe4000001161d */
[----:B------:R-:W-:Y:S02]  /*10f00*/  LOP3.LUT R12, R14, 0x38, R22, 0xf8, !PT ;  /* 0x000000380e0c7812 */ /* 0x000fe400078ef816 */
[----:B------:R-:W-:-:S02]  /*10f10*/  SHF.R.U32.HI R33, RZ, 0x3, R14 ;  /* 0x00000003ff217819 */ /* 0x000fc4000001160e */
[----:B------:R-:W-:Y:S02]  /*10f20*/  LOP3.LUT R13, R14, 0x38, R13, 0xf8, !PT ;  /* 0x000000380e0d7812 */ /* 0x000fe400078ef80d */
[C-C-:B------:R-:W-:Y:S02]  /*10f30*/  LOP3.LUT R69, R32.reuse, R12, R33.reuse, 0xf6, !PT ;  /* 0x0000000c20457212 */ /* 0x140fe400078ef621 */
[----:B------:R-:W-:Y:S02]  /*10f40*/  LOP3.LUT R33, R32, R13, R33, 0xf6, !PT ;  /* 0x0000000d20217212 */ /* 0x000fe400078ef621 */
[----:B------:R-:W-:Y:S01]  /*10f50*/  SHF.R.U64 R29, R30, 0x10, R31 ;  /* 0x000000101e1d7819 */ /* 0x000fe2000000121f */
[--C-:B------:R-:W-:Y:S01]  /*10f60*/  IMAD R69, R69, 0x2, R2.reuse ;  /* 0x0000000245457824 */ /* 0x100fe200078e0202 */
[----:B------:R-:W-:Y:S01]  /*10f70*/  PRMT R83, R80, 0x5410, R83 ;  /* 0x0000541050537816 */ /* 0x000fe20000000053 */
[----:B------:R-:W-:Y:S01]  /*10f80*/  IMAD R70, R33, 0x2, R2 ;  /* 0x0000000221467824 */ /* 0x000fe200078e0202 */
[----:B------:R-:W-:-:S02]  /*10f90*/  SHF.R.U32.HI R30, RZ, 0x10, R31 ;  /* 0x00000010ff1e7819 */ /* 0x000fc4000001161f */
[----:B------:R-:W0:Y:S01]  /*10fa0*/  LDS.128 R12, [R69+0x20400] ;  /* 0x02040000450c7984 */ /* 0x000e220000000c00 */
[----:B------:R-:W-:Y:S01]  /*10fb0*/  SHF.R.U32.HI R85, RZ, 0x10, R25 ;  /* 0x00000010ff557819 */ /* 0x000fe20000011619 */
[----:B------:R-:W-:Y:S01]  /*10fc0*/  IMAD.U32 R84, R83, 0x10000, RZ ;  /* 0x0001000053547824 */ /* 0x000fe200078e00ff */
[----:B------:R-:W-:Y:S01]  /*10fd0*/  SHF.R.U64 R28, R26, 0x10, R27 ;  /* 0x000000101a1c7819 */ /* 0x000fe2000000121b */
[----:B------:R-:W1:Y:S01]  /*10fe0*/  LDS.128 R32, [R70+0x20400] ;  /* 0x0204000046207984 */ /* 0x000e620000000c00 */
[----:B------:R-:W-:Y:S02]  /*10ff0*/  PRMT R81, R77, 0x5410, R81 ;  /* 0x000054104d517816 */ /* 0x000fe40000000051 */
[----:B------:R-:W-:Y:S02]  /*11000*/  SHF.R.U32.HI R25, RZ, 0x10, R27 ;  /* 0x00000010ff197819 */ /* 0x000fe4000001161b */
[----:B------:R-:W-:Y:S02]  /*11010*/  PRMT R26, R76, 0x5410, R29 ;  /* 0x000054104c1a7816 */ /* 0x000fe4000000001d */
[----:B------:R-:W-:-:S02]  /*11020*/  PRMT R31, R78, 0x5410, R75 ;  /* 0x000054104e1f7816 */ /* 0x000fc4000000004b */
[----:B------:R-:W-:Y:S02]  /*11030*/  PRMT R24, R20, 0x5432, R30 ;  /* 0x0000543214187816 */ /* 0x000fe4000000001e */
[----:B------:R-:W-:Y:S01]  /*11040*/  PRMT R85, R82, 0x5410, R85 ;  /* 0x0000541052557816 */ /* 0x000fe20000000055 */
[----:B------:R-:W-:Y:S01]  /*11050*/  IMAD.U32 R82, R81, 0x10000, RZ ;  /* 0x0001000051527824 */ /* 0x000fe200078e00ff */
[----:B------:R-:W-:Y:S02]  /*11060*/  PRMT R27, R71, 0x5432, R28 ;  /* 0x00005432471b7816 */ /* 0x000fe4000000001c */
[----:B------:R-:W-:Y:S02]  /*11070*/  PRMT R25, R79, 0x5410, R25 ;  /* 0x000054104f197816 */ /* 0x000fe40000000019 */
[----:B------:R-:W-:Y:S02]  /*11080*/  LOP3.LUT R83, R83, 0xffff0000, RZ, 0xc0, !PT ;  /* 0xffff000053537812 */ /* 0x000fe400078ec0ff */
[----:B------:R-:W-:Y:S01]  /*11090*/  LOP3.LUT R81, R81, 0xffff0000, RZ, 0xc0, !PT ;  /* 0xffff000051517812 */ /* 0x000fe200078ec0ff */
[C---:B0-----:R-:W-:Y:S01]  /*110a0*/  IMAD.U32 R30, R12.reuse, 0x10000, RZ ;  /* 0x000100000c1e7824 */ /* 0x041fe200078e00ff */
[----:B------:R-:W-:Y:S01]  /*110b0*/  LOP3.LUT R75, R12, 0xffff0000, RZ, 0xc0, !PT ;  /* 0xffff00000c4b7812 */ /* 0x000fe200078ec0ff */
[C---:B------:R-:W-:Y:S01]  /*110c0*/  IMAD.U32 R76, R13.reuse, 0x10000, RZ ;  /* 0x000100000d4c7824 */ /* 0x040fe200078e00ff */
[----:B------:R-:W-:Y:S01]  /*110d0*/  LOP3.LUT R77, R13, 0xffff0000, RZ, 0xc0, !PT ;  /* 0xffff00000d4d7812 */ /* 0x000fe200078ec0ff */
[----:B-1----:R-:W-:Y:S01]  /*110e0*/  IMAD.U32 R29, R32, 0x10000, RZ ;  /* 0x00010000201d7824 */ /* 0x002fe200078e00ff */
[C---:B------:R-:W-:Y:S01]  /*110f0*/  LOP3.LUT R12, R14.reuse, 0xffff0000, RZ, 0xc0, !PT ;  /* 0xffff00000e0c7812 */ /* 0x040fe200078ec0ff */
[----:B------:R-:W-:Y:S01]  /*11100*/  IMAD.U32 R28, R14, 0x10000, RZ ;  /* 0x000100000e1c7824 */ /* 0x000fe200078e00ff */
[C---:B------:R-:W-:Y:S01]  /*11110*/  LOP3.LUT R14, R15.reuse, 0xffff0000, RZ, 0xc0, !PT ;  /* 0xffff00000f0e7812 */ /* 0x040fe200078ec0ff */
[----:B------:R-:W-:Y:S01]  /*11120*/  IMAD.U32 R13, R15, 0x10000, RZ ;  /* 0x000100000f0d7824 */ /* 0x000fe200078e00ff */
[----:B------:R-:W-:Y:S01]  /*11130*/  LOP3.LUT R32, R32, 0xffff0000, RZ, 0xc0, !PT ;  /* 0xffff000020207812 */ /* 0x000fe200078ec0ff */
[C---:B------:R-:W-:Y:S01]  /*11140*/  IMAD.U32 R79, R34.reuse, 0x10000, RZ ;  /* 0x00010000224f7824 */ /* 0x040fe200078e00ff */
[----:B------:R-:W-:Y:S01]  /*11150*/  LOP3.LUT R15, R34, 0xffff0000, RZ, 0xc0, !PT ;  /* 0xffff0000220f7812 */ /* 0x000fe200078ec0ff */
[----:B------:R-:W-:Y:S01]  /*11160*/  FMUL.FTZ R87, R29, R84 ;  /* 0x000000541d577220 */ /* 0x000fe20000410000 */
[C---:B------:R-:W-:Y:S01]  /*11170*/  IMAD.U32 R80, R35.reuse, 0x10000, RZ ;  /* 0x0001000023507824 */ /* 0x040fe200078e00ff */
[----:B------:R-:W-:Y:S01]  /*11180*/  LOP3.LUT R34, R35, 0xffff0000, RZ, 0xc0, !PT ;  /* 0xffff000023227812 */ /* 0x000fe200078ec0ff */
[-C--:B------:R-:W-:Y:S01]  /*11190*/  FMUL.FTZ R35, R29, R82.reuse ;  /* 0x000000521d237220 */ /* 0x080fe20000410000 */
[----:B------:R-:W-:Y:S01]  /*111a0*/  FFMA.FTZ R29, R30, R82, -R87 ;  /* 0x000000521e1d7223 */ /* 0x000fe20000010857 */
[----:B------:R-:W-:Y:S01]  /*111b0*/  FMUL.FTZ R82, R32, R83 ;  /* 0x0000005320527220 */ /* 0x000fe20000410000 */
[----:B------:R-:W-:-:S02]  /*111c0*/  IMAD.U32 R78, R33, 0x10000, RZ ;  /* 0x00010000214e7824 */ /* 0x000fc400078e00ff */
[----:B------:R-:W-:Y:S01]  /*111d0*/  FFMA.FTZ R30, R30, R84, R35 ;  /* 0x000000541e1e7223 */ /* 0x000fe20000010023 */
[----:B------:R-:W-:Y:S02]  /*111e0*/  IMAD.U32 R87, R85, 0x10000, RZ ;  /* 0x0001000055577824 */ /* 0x000fe400078e00ff */
[-C--:B------:R-:W-:Y:S01]  /*111f0*/  FMUL.FTZ R32, R32, R81.reuse ;  /* 0x0000005120207220 */ /* 0x080fe20000410000 */
[----:B------:R-:W-:Y:S02]  /*11200*/  IMAD.U32 R35, R31, 0x10000, RZ ;  /* 0x000100001f237824 */ /* 0x000fe400078e00ff */
[----:B------:R-:W-:Y:S01]  /*11210*/  FFMA.FTZ R84, R75, R81, -R82 ;  /* 0x000000514b547223 */ /* 0x000fe20000010852 */
[C---:B------:R-:W-:Y:S01]  /*11220*/  FMUL.FTZ R81, R78.reuse, R87 ;  /* 0x000000574e517220 */ /* 0x040fe20000410000 */
[----:B------:R-:W-:Y:S01]  /*11230*/  LOP3.LUT R33, R33, 0xffff0000, RZ, 0xc0, !PT ;  /* 0xffff000021217812 */ /* 0x000fe200078ec0ff */
[----:B------:R-:W-:Y:S01]  /*11240*/  FMUL.FTZ R78, R78, R35 ;  /* 0x000000234e4e7220 */ /* 0x000fe20000410000 */
[----:B------:R-:W-:Y:S01]  /*11250*/  LOP3.LUT R82, R85, 0xffff0000, RZ, 0xc0, !PT ;  /* 0xffff000055527812 */ /* 0x000fe200078ec0ff */
[----:B------:R-:W-:Y:S01]  /*11260*/  FFMA.FTZ R75, R75, R83, R32 ;  /* 0x000000534b4b7223 */ /* 0x000fe20000010020 */
[----:B------:R-:W-:Y:S01]  /*11270*/  LOP3.LUT R32, R31, 0xffff0000, RZ, 0xc0, !PT ;  /* 0xffff00001f207812 */ /* 0x000fe200078ec0ff */
[C---:B------:R-:W-:Y:S01]  /*11280*/  FFMA.FTZ R81, R76.reuse, R35, -R81 ;  /* 0x000000234c517223 */ /* 0x040fe20000010851 */
[----:B------:R-:W-:Y:S01]  /*11290*/  FFMA.FTZ R78, R76, R87, R78 ;  /* 0x000000574c4e7223 */ /* 0x000fe2000001004e */
[----:B------:R-:W-:Y:S01]  /*112a0*/  FMUL.FTZ R76, R33, R82 ;  /* 0x00000052214c7220 */ /* 0x000fe20000410000 */
[----:B------:R-:W-:-:S02]  /*112b0*/  IMAD.U32 R35, R27, 0x10000, RZ ;  /* 0x000100001b237824 */ /* 0x000fc400078e00ff */
[-C--:B------:R-:W-:Y:S01]  /*112c0*/  FMUL.FTZ R86, R33, R32.reuse ;  /* 0x0000002021567220 */ /* 0x080fe20000410000 */
[----:B------:R-:W-:Y:S02]  /*112d0*/  IMAD.U32 R33, R25, 0x10000, RZ ;  /* 0x0001000019217824 */ /* 0x000fe400078e00ff */
[----:B------:R-:W-:Y:S01]  /*112e0*/  FFMA.FTZ R76, R77, R32, -R76 ;  /* 0x000000204d4c7223 */ /* 0x000fe2000001084c */
[----:B------:R-:W-:Y:S02]  /*112f0*/  IMAD.U32 R31, R26, 0x10000, RZ ;  /* 0x000100001a1f7824 */ /* 0x000fe400078e00ff */
[----:B------:R-:W-:Y:S01]  /*11300*/  FMUL.FTZ R83, R79, R35 ;  /* 0x000000234f537220 */ /* 0x000fe20000410000 */
[----:B------:R-:W-:Y:S02]  /*11310*/  IMAD.U32 R32, R24, 0x10000, RZ ;  /* 0x0001000018207824 */ /* 0x000fe400078e00ff */
[----:B------:R-:W-:Y:S01]  /*11320*/  FFMA.FTZ R77, R77, R82, R86 ;  /* 0x000000524d4d7223 */ /* 0x000fe20000010056 */
[----:B------:R-:W-:Y:S01]  /*11330*/  FMUL.FTZ R82, R80, R33 ;  /* 0x0000002150527220 */ /* 0x000fe20000410000 */
[-C--:B------:R-:W-:Y:S01]  /*11340*/  FMUL.FTZ R88, R79, R31.reuse ;  /* 0x0000001f4f587220 */ /* 0x080fe20000410000 */
[----:B------:R-:W-:Y:S01]  /*11350*/  FFMA.FTZ R83, R28, R31, -R83 ;  /* 0x0000001f1c537223 */ /* 0x000fe20000010853 */
[-C--:B------:R-:W-:Y:S01]  /*11360*/  FMUL.FTZ R80, R80, R32.reuse ;  /* 0x0000002050507220 */ /* 0x080fe20000410000 */
[----:B------:R-:W-:Y:S01]  /*11370*/  LOP3.LUT R27, R27, 0xffff0000, RZ, 0xc0, !PT ;  /* 0xffff00001b1b7812 */ /* 0x000fe200078ec0ff */
[C---:B------:R-:W-:Y:S01]  /*11380*/  FFMA.FTZ R82, R13.reuse, R32, -R82 ;  /* 0x000000200d527223 */ /* 0x040fe20000010852 */
[----:B------:R-:W-:Y:S01]  /*11390*/  LOP3.LUT R26, R26, 0xffff0000, RZ, 0xc0, !PT ;  /* 0xffff00001a1a7812 */ /* 0x000fe200078ec0ff */
[----:B------:R-:W-:Y:S01]  /*113a0*/  FFMA.FTZ R80, R13, R33, R80 ;  /* 0x000000210d507223 */ /* 0x000fe20000010050 */
[----:B------:R-:W-:Y:S01]  /*113b0*/  LOP3.LUT R31, R25, 0xffff0000, RZ, 0xc0, !PT ;  /* 0xffff0000191f7812 */ /* 0x000fe200078ec0ff */
[C---:B------:R-:W-:Y:S01]  /*113c0*/  FMUL.FTZ R13, R15.reuse, R27 ;  /* 0x0000001b0f0d7220 */ /* 0x040fe20000410000 */
[----:B------:R-:W-:Y:S01]  /*113d0*/  LOP3.LUT R25, R24, 0xffff0000, RZ, 0xc0, !PT ;  /* 0xffff000018197812 */ /* 0x000fe200078ec0ff */
[-C--:B------:R-:W-:Y:S01]  /*113e0*/  FMUL.FTZ R24, R15, R26.reuse ;  /* 0x0000001a0f187220 */ /* 0x080fe20000410000 */
[----:B------:R-:W-:Y:S01]  /*113f0*/  FFMA.FTZ R88, R28, R35, R88 ;  /* 0x000000231c587223 */ /* 0x000fe20000010058 */
[----:B------:R-:W-:Y:S01]  /*11400*/  FMUL.FTZ R15, R34, R31 ;  /* 0x0000001f220f7220 */ /* 0x000fe20000410000 */
[----:B------:R-:W-:Y:S01]  /*11410*/  FFMA.FTZ R26, R12, R26, -R13 ;  /* 0x0000001a0c1a7223 */ /* 0x000fe2000001080d */
[----:B------:R-:W-:Y:S01]  /*11420*/  FMUL.FTZ R34, R34, R25 ;  /* 0x0000001922227220 */ /* 0x000fe20000410000 */
[----:B------:R-:W-:Y:S01]  /*11430*/  FFMA.FTZ R27, R12, R27, R24 ;  /* 0x0000001b0c1b7223 */ /* 0x000fe20000010018 */
[----:B------:R-:W-:Y:S01]  /*11440*/  FFMA.FTZ R15, R14, R25, -R15 ;  /* 0x000000190e0f7223 */ /* 0x000fe2000001080f */
[----:B------:R-:W-:Y:S01]  /*11450*/  F2FP.BF16.F32.PACK_AB R12, R84, R29 ;  /* 0x0000001d540c723e */ /* 0x000fe200000010ff */
        /* <DEDUP_REMOVED lines=10> */
.L_x_6709:
[----:B------:R-:W-:Y:S05]  /*11500*/  BSYNC B1 ;  /* 0x0000000000017941 */ /* 0x000fea0003800000 */
.L_x_6708:
[--C-:B------:R-:W-:Y:S02]  /*11510*/  PRMT R0, R0, 0x5410, R21.reuse ;  /* 0x0000541000007816 */ /* 0x100fe40000000015 */
[----:B------:R-:W-:Y:S01]  /*11520*/  PRMT R21, R68, 0x7610, R21 ;  /* 0x0000761044157816 */ /* 0x000fe20000000015 */
[----:B------:R-:W-:Y:S06]  /*11530*/  @P0 BRA `(.L_x_6697) ;  /* 0x0000000400940947 */ /* 0x000fec0003800000 */
[----:B0-----:R-:W2:Y:S04]  /*11540*/  LDL R14, [R1+0x4cc] ;  /* 0x0004cc00010e7983 */ /* 0x001ea80000100800 */
[----:B------:R-:W3:Y:S04]  /*11550*/  LDL R13, [R1+0x4d8] ;  /* 0x0004d800010d7983 */ /* 0x000ee80000100800 */
[----:B------:R-:W4:Y:S04]  /*11560*/  LDL R12, [R1+0x4dc] ;  /* 0x0004dc00010c7983 */ /* 0x000f280000100800 */
[----:B------:R-:W5:Y:S01]  /*11570*/  LDL R69, [R1+0x4c8] ;  /* 0x0004c80001457983 */ /* 0x000f620000100800 */
[----:B------:R-:W-:Y:S01]  /*11580*/  IMAD.IADD R3, R22, 0x1, R3 ;  /* 0x0000000116037824 */ /* 0x000fe200078e0203 */
[----:B------:R-:W-:-:S02]  /*11590*/  SHF.R.U64 R4, R4, 0x10, R5 ;  /* 0x0000001004047819 */ /* 0x000fc40000001205 */
[--C-:B------:R-:W-:Y:S02]  /*115a0*/  SHF.R.U64 R8, R8, 0x10, R9.reuse ;  /* 0x0000001008087819 */ /* 0x100fe40000001209 */
[----:B------:R-:W-:Y:S02]  /*115b0*/  SHF.R.U32.HI R9, RZ, 0x10, R9 ;  /* 0x00000010ff097819 */ /* 0x000fe40000011609 */
[----:B------:R-:W-:Y:S02]  /*115c0*/  PRMT R71, R71, 0x5410, R4 ;  /* 0x0000541047477816 */ /* 0x000fe40000000004 */
[----:B------:R-:W-:Y:S02]  /*115d0*/  SHF.R.U32.HI R29, RZ, 0x10, R11 ;  /* 0x00000010ff1d7819 */ /* 0x000fe4000001160b */
[----:B------:R-:W-:Y:S02]  /*115e0*/  PRMT R73, R73, 0x5410, R8 ;  /* 0x0000541049497816 */ /* 0x000fe40000000008 */
[----:B------:R-:W-:-:S02]  /*115f0*/  PRMT R74, R74, 0x5410, R9 ;  /* 0x000054104a4a7816 */ /* 0x000fc40000000009 */
[----:B------:R-:W-:Y:S02]  /*11600*/  SHF.R.U64 R28, R10, 0x10, R11 ;  /* 0x000000100a1c7819 */ /* 0x000fe4000000120b */
[----:B------:R-:W-:Y:S02]  /*11610*/  SHF.R.U32.HI R5, RZ, 0x10, R5 ;  /* 0x00000010ff057819 */ /* 0x000fe40000011605 */
[----:B------:R-:W-:Y:S01]  /*11620*/  PRMT R29, R21, 0x5410, R29 ;  /* 0x00005410151d7816 */ /* 0x000fe2000000001d */
[----:B------:R-:W-:Y:S01]  /*11630*/  IMAD.U32 R21, R73, 0x10000, RZ ;  /* 0x0001000049157824 */ /* 0x000fe200078e00ff */
[----:B------:R-:W-:Y:S02]  /*11640*/  PRMT R28, R0, 0x5432, R28 ;  /* 0x00005432001c7816 */ /* 0x000fe4000000001c */
[----:B------:R-:W-:Y:S02]  /*11650*/  PRMT R72, R72, 0x5410, R5 ;  /* 0x0000541048487816 */ /* 0x000fe40000000005 */
[----:B--2---:R-:W-:-:S04]  /*11660*/  LOP3.LUT R3, R14, 0x38, R3, 0xf8, !PT ;  /* 0x000000380e037812 */ /* 0x004fc800078ef803 */
[----:B---3--:R-:W-:-:S05]  /*11670*/  LOP3.LUT R3, R3, R13, RZ, 0x3c, !PT ;  /* 0x0000000d03037212 */ /* 0x008fca00078e3cff */
[----:B----4-:R-:W-:Y:S02]  /*11680*/  IMAD.IADD R3, R12, 0x1, R3 ;  /* 0x000000010c037824 */ /* 0x010fe400078e0203 */
[----:B-----5:R-:W0:Y:S02]  /*11690*/  LDS.128 R12, [R69+0x20400] ;  /* 0x02040000450c7984 */ /* 0x020e240000000c00 */
[----:B------:R-:W-:Y:S01]  /*116a0*/  IMAD R2, R3, 0x2, R2 ;  /* 0x0000000203027824 */ /* 0x000fe200078e0202 */
[--C-:B------:R-:W-:Y:S02]  /*116b0*/  SHF.R.U64 R3, R6, 0x10, R7.reuse ;  /* 0x0000001006037819 */ /* 0x100fe40000001207 */
[----:B------:R-:W-:Y:S02]  /*116c0*/  SHF.R.U32.HI R7, RZ, 0x10, R7 ;  /* 0x00000010ff077819 */ /* 0x000fe40000011607 */
[----:B------:R-:W1:Y:S01]  /*116d0*/  LDS.128 R24, [R2+0x20400] ;  /* 0x0204000002187984 */ /* 0x000e620000000c00 */
[----:B------:R-:W-:-:S02]  /*116e0*/  PRMT R30, R0, 0x5410, R3 ;  /* 0x00005410001e7816 */ /* 0x000fc40000000003 */
[----:B------:R-:W-:-:S05]  /*116f0*/  PRMT R20, R20, 0x5410, R7 ;  /* 0x0000541014147816 */ /* 0x000fca0000000007 */
[----:B------:R-:W-:Y:S02]  /*11700*/  IMAD.U32 R32, R20, 0x10000, RZ ;  /* 0x0001000014207824 */ /* 0x000fe400078e00ff */
        /* <DEDUP_REMOVED lines=10> */
[----:B------:R-:W-:-:S02]  /*117b0*/  IMAD.U32 R25, R71, 0x10000, RZ ;  /* 0x0001000047197824 */ /* 0x000fc400078e00ff */
[C---:B------:R-:W-:Y:S01]  /*117c0*/  FMUL.FTZ R33, R8.reuse, R21 ;  /* 0x0000001508217220 */ /* 0x040fe20000410000 */
[C---:B------:R-:W-:Y:S01]  /*117d0*/  IMAD.U32 R7, R15.reuse, 0x10000, RZ ;  /* 0x000100000f077824 */ /* 0x040fe200078e00ff */
[----:B------:R-:W-:Y:S01]  /*117e0*/  LOP3.LUT R14, R15, 0xffff0000, RZ, 0xc0, !PT ;  /* 0xffff00000f0e7812 */ /* 0x000fe200078ec0ff */
[----:B------:R-:W-:Y:S01]  /*117f0*/  FMUL.FTZ R31, R8, R25 ;  /* 0x00000019081f7220 */ /* 0x000fe20000410000 */
[C---:B------:R-:W-:Y:S01]  /*11800*/  IMAD.U32 R11, R26.reuse, 0x10000, RZ ;  /* 0x000100001a0b7824 */ /* 0x040fe200078e00ff */
[----:B------:R-:W-:Y:S01]  /*11810*/  LOP3.LUT R13, R26, 0xffff0000, RZ, 0xc0, !PT ;  /* 0xffff00001a0d7812 */ /* 0x000fe200078ec0ff */
[C---:B------:R-:W-:Y:S01]  /*11820*/  IMAD.U32 R15, R27.reuse, 0x10000, RZ ;  /* 0x000100001b0f7824 */ /* 0x040fe200078e00ff */
[----:B------:R-:W-:Y:S01]  /*11830*/  LOP3.LUT R26, R27, 0xffff0000, RZ, 0xc0, !PT ;  /* 0xffff00001b1a7812 */ /* 0x000fe200078ec0ff */
[----:B------:R-:W-:Y:S01]  /*11840*/  FFMA.FTZ R31, R0, R21, -R31 ;  /* 0x00000015001f7223 */ /* 0x000fe2000001081f */
[----:B------:R-:W-:Y:S02]  /*11850*/  IMAD.U32 R27, R72, 0x10000, RZ ;  /* 0x00010000481b7824 */ /* 0x000fe400078e00ff */
[----:B------:R-:W-:Y:S01]  /*11860*/  FFMA.FTZ R33, R0, R25, R33 ;  /* 0x0000001900217223 */ /* 0x000fe20000010021 */
[----:B------:R-:W-:Y:S01]  /*11870*/  IMAD.U32 R21, R74, 0x10000, RZ ;  /* 0x000100004a157824 */ /* 0x000fe200078e00ff */
[----:B------:R-:W-:Y:S01]  /*11880*/  LOP3.LUT R8, R71, 0xffff0000, RZ, 0xc0, !PT ;  /* 0xffff000047087812 */ /* 0x000fe200078ec0ff */
[----:B------:R-:W-:-:S02]  /*11890*/  IMAD.U32 R0, R29, 0x10000, RZ ;  /* 0x000100001d007824 */ /* 0x000fc400078e00ff */
[C---:B------:R-:W-:Y:S01]  /*118a0*/  FMUL.FTZ R35, R10.reuse, R27 ;  /* 0x0000001b0a237220 */ /* 0x040fe20000410000 */
[-C--:B------:R-:W-:Y:S01]  /*118b0*/  FMUL.FTZ R25, R10, R21.reuse ;  /* 0x000000150a197220 */ /* 0x080fe20000410000 */
[C---:B------:R-:W-:Y:S01]  /*118c0*/  FMUL.FTZ R10, R15.reuse, R32 ;  /* 0x000000200f0a7220 */ /* 0x040fe20000410000 */
[-C--:B------:R-:W-:Y:S01]  /*118d0*/  FMUL.FTZ R15, R15, R0.reuse ;  /* 0x000000000f0f7220 */ /* 0x080fe20000410000 */
[C---:B------:R-:W-:Y:S01]  /*118e0*/  FFMA.FTZ R35, R4.reuse, R21, -R35 ;  /* 0x0000001504237223 */ /* 0x040fe20000010823 */
[----:B------:R-:W-:Y:S01]  /*118f0*/  FFMA.FTZ R25, R4, R27, R25 ;  /* 0x0000001b04197223 */ /* 0x000fe20000010019 */
[----:B------:R-:W-:Y:S01]  /*11900*/  FFMA.FTZ R21, R7, R0, -R10 ;  /* 0x0000000007157223 */ /* 0x000fe2000001080a */
[----:B------:R-:W-:Y:S01]  /*11910*/  LOP3.LUT R0, R73, 0xffff0000, RZ, 0xc0, !PT ;  /* 0xffff000049007812 */ /* 0x000fe200078ec0ff */
[----:B------:R-:W-:Y:S01]  /*11920*/  FFMA.FTZ R27, R7, R32, R15 ;  /* 0x00000020071b7223 */ /* 0x000fe2000001000f */
[----:B------:R-:W-:Y:S01]  /*11930*/  LOP3.LUT R7, R74, 0xffff0000, RZ, 0xc0, !PT ;  /* 0xffff00004a077812 */ /* 0x000fe200078ec0ff */
[C---:B------:R-:W-:Y:S01]  /*11940*/  FMUL.FTZ R4, R9.reuse, R8 ;  /* 0x0000000809047220 */ /* 0x040fe20000410000 */
[----:B------:R-:W-:Y:S01]  /*11950*/  LOP3.LUT R15, R72, 0xffff0000, RZ, 0xc0, !PT ;  /* 0xffff0000480f7812 */ /* 0x000fe200078ec0ff */
[-C--:B------:R-:W-:Y:S01]  /*11960*/  FMUL.FTZ R32, R9, R0.reuse ;  /* 0x0000000009207220 */ /* 0x080fe20000410000 */
[----:B------:R-:W-:Y:S01]  /*11970*/  LOP3.LUT R29, R29, 0xffff0000, RZ, 0xc0, !PT ;  /* 0xffff00001d1d7812 */ /* 0x000fe200078ec0ff */
[----:B------:R-:W-:Y:S01]  /*11980*/  FFMA.FTZ R10, R3, R0, -R4 ;  /* 0x00000000030a7223 */ /* 0x000fe20000010804 */
[C---:B------:R-:W-:Y:S01]  /*11990*/  FMUL.FTZ R34, R24.reuse, R7 ;  /* 0x0000000718227220 */ /* 0x040fe20000410000 */
        /* <DEDUP_REMOVED lines=8> */
[----:B------:R-:W-:Y:S02]  /*11a20*/  LOP3.LUT R30, R30, 0xffff0000, RZ, 0xc0, !PT ;  /* 0xffff00001e1e7812 */ /* 0x000fe400078ec0ff */
        /* <DEDUP_REMOVED lines=8> */
[----:B------:R-:W-:Y:S01]  /*11ab0*/  FFMA.FTZ R7, R6, R28, -R5 ;  /* 0x0000001c06077223 */ /* 0x000fe20000010805 */
        /* <DEDUP_REMOVED lines=13> */
.L_x_6697:
[----:B------:R-:W-:Y:S05]  /*11b90*/  BSYNC B0 ;  /* 0x0000000000007941 */ /* 0x000fea0003800000 */
.L_x_6683:
[----:B------:R-:W-:Y:S01]  /*11ba0*/  @!PT LDS RZ, [RZ] ;  /* 0x00000000fffff984 */ /* 0x000fe20000000800 */
[----:B------:R-:W-:Y:S01]  /*11bb0*/  @!PT LDS RZ, [RZ] ;  /* 0x00000000fffff984 */ /* 0x000fe20000000800 */
[----:B------:R-:W-:Y:S01]  /*11bc0*/  @!PT LDS RZ, [RZ] ;  /* 0x00000000fffff984 */ /* 0x000fe20000000800 */
[----:B------:R-:W-:Y:S01]  /*11bd0*/  @!PT LDS RZ, [RZ] ;  /* 0x00000000fffff984 */ /* 0x000fe20000000800 */
[----:B------:R3:W-:Y:S06]  /*11be0*/  MEMBAR.ALL.CTA ;  /* 0x0000000000007992 */ /* 0x0007ec0000008000 */
[----:B---3--:R-:W3:Y:S01]  /*11bf0*/  FENCE.VIEW.ASYNC.S ;  /* 0x00000000000073c6 */ /* 0x008ee20000000000 */
[----:B------:R-:W-:Y:S05]  /*11c00*/  WARPSYNC.ALL ;  /* 0x0000000000007948 */ /* 0x000fea0003800000 */
[----:B---3--:R-:W-:Y:S06]  /*11c10*/  BAR.SYNC.DEFER_BLOCKING 0xd, 0x80 ;  /* 0x0342000000007b1d */ /* 0x008fec0000010000 */
.L_x_6680:
[----:B0123--:R-:W-:Y:S01]  /*11c20*/  IMAD.U32 R6, RZ, RZ, UR42 ;  /* 0x0000002aff067e24 */ /* 0x00ffe2000f8e00ff */
[----:B------:R-:W-:Y:S01]  /*11c30*/  UIADD3 UR4, UP0, UR37, 0x1f8, URZ ;  /* 0x000001f825047890 */ /* 0x000fe2000ff1e03f */
[----:B------:R-:W-:Y:S01]  /*11c40*/  IMAD.U32 R7, RZ, RZ, UR43 ;  /* 0x0000002bff077e24 */ /* 0x000fe2000f8e00ff */
[----:B------:R-:W-:Y:S01]  /*11c50*/  STL.64 [R1+0x1e0], R36 ;  /* 0x0001e02401007387 */ /* 0x000fe20000100a00 */
[----:B------:R-:W-:Y:S01]  /*11c60*/  IMAD.MOV.U32 R4, RZ, RZ, R59 ;  /* 0x000000ffff047224 */ /* 0x000fe200078e003b */
[----:B------:R-:W-:Y:S01]  /*11c70*/  UIADD3.X UR5, URZ, UR36, URZ, UP0, !UPT ;  /* 0x000000243f057290 */ /* 0x000fe200087fe43f */
[----:B------:R-:W-:Y:S01]  /*11c80*/  IMAD.MOV.U32 R5, RZ, RZ, R58 ;  /* 0x000000ffff057224 */ /* 0x000fe200078e003a */
[----:B------:R-:W-:Y:S01]  /*11c90*/  BSSY B0, `(.L_x_6710) ;  /* 0x0000033000007945 */ /* 0x000fe20003800000 */
[----:B------:R-:W-:Y:S02]  /*11ca0*/  IMAD.MOV.U32 R8, RZ, RZ, R61 ;  /* 0x000000ffff087224 */ /* 0x000fe400078e003d */
[----:B------:R-:W-:Y:S01]  /*11cb0*/  IMAD.MOV.U32 R9, RZ, RZ, R60 ;  /* 0x000000ffff097224 */ /* 0x000fe200078e003c */
[----:B------:R0:W-:Y:S01]  /*11cc0*/  STL.128 [R1+0x170], R4 ;  /* 0x0001700401007387 */ /* 0x0001e20000100c00 */
[----:B------:R-:W-:-:S02]  /*11cd0*/  IMAD.MOV.U32 R10, RZ, RZ, R66 ;  /* 0x000000ffff0a7224 */ /* 0x000fc400078e0042 */
[----:B------:R-:W-:Y:S02]  /*11ce0*/  IMAD.MOV.U32 R11, RZ, RZ, R67 ;  /* 0x000000ffff0b7224 */ /* 0x000fe400078e0043 */
[----:B------:R-:W-:Y:S02]  /*11cf0*/  IMAD.U32 R2, RZ, RZ, UR38 ;  /* 0x00000026ff027e24 */ /* 0x000fe4000f8e00ff */
[----:B------:R-:W-:Y:S01]  /*11d00*/  IMAD.U32 R3, RZ, RZ, UR46 ;  /* 0x0000002eff037e24 */ /* 0x000fe2000f8e00ff */
[----:B------:R1:W-:Y:S01]  /*11d10*/  STL.128 [R1+0x150], R8 ;  /* 0x0001500801007387 */ /* 0x0003e20000100c00 */
[----:B------:R-:W-:-:S03]  /*11d20*/  IMAD.U32 R0, RZ, RZ, UR41 ;  /* 0x00000029ff007e24 */ /* 0x000fc6000f8e00ff */
[----:B------:R-:W-:Y:S01]  /*11d30*/  STL.64 [R1+0x148], R2 ;  /* 0x0001480201007387 */ /* 0x000fe20000100a00 */
[----:B0-----:R-:W-:Y:S02]  /*11d40*/  IMAD.MOV.U32 R4, RZ, RZ, R64 ;  /* 0x000000ffff047224 */ /* 0x001fe400078e0040 */
[----:B------:R-:W-:Y:S02]  /*11d50*/  IMAD.MOV.U32 R5, RZ, RZ, R65 ;  /* 0x000000ffff057224 */ /* 0x000fe400078e0041 */
[----:B------:R-:W-:Y:S02]  /*11d60*/  IMAD.MOV.U32 R6, RZ, RZ, R40 ;  /* 0x000000ffff067224 */ /* 0x000fe400078e0028 */
[----:B------:R-:W-:Y:S02]  /*11d70*/  IMAD.MOV.U32 R7, RZ, RZ, R39 ;  /* 0x000000ffff077224 */ /* 0x000fe400078e0027 */
[----:B-1----:R-:W-:Y:S02]  /*11d80*/  IMAD.MOV.U32 R8, RZ, RZ, R54 ;  /* 0x000000ffff087224 */ /* 0x002fe400078e0036 */
[----:B------:R-:W-:Y:S01]  /*11d90*/  IMAD.MOV.U32 R9, RZ, RZ, R55 ;  /* 0x000000ffff097224 */ /* 0x000fe200078e0037 */
[----:B------:R0:W-:Y:S01]  /*11da0*/  STL.128 [R1+0x1b0], R4 ;  /* 0x0001b00401007387 */ /* 0x0001e20000100c00 */
[----:B------:R-:W-:-:S02]  /*11db0*/  IMAD.MOV.U32 R10, RZ, RZ, R53 ;  /* 0x000000ffff0a7224 */ /* 0x000fc400078e0035 */
[----:B------:R-:W-:-:S05]  /*11dc0*/  IMAD.MOV.U32 R11, RZ, RZ, R52 ;  /* 0x000000ffff0b7224 */ /* 0x000fca00078e0034 */
[----:B------:R1:W-:Y:S01]  /*11dd0*/  STL.128 [R1+0x190], R8 ;  /* 0x0001900801007387 */ /* 0x0003e20000100c00 */
[----:B0-----:R-:W-:Y:S02]  /*11de0*/  IMAD.MOV.U32 R4, RZ, RZ, R50 ;  /* 0x000000ffff047224 */ /* 0x001fe400078e0032 */
[----:B------:R-:W-:Y:S02]  /*11df0*/  IMAD.MOV.U32 R5, RZ, RZ, R63 ;  /* 0x000000ffff057224 */ /* 0x000fe400078e003f */
[----:B------:R-:W-:Y:S02]  /*11e00*/  IMAD.MOV.U32 R6, RZ, RZ, R49 ;  /* 0x000000ffff067224 */ /* 0x000fe400078e0031 */
[----:B------:R-:W-:Y:S02]  /*11e10*/  IMAD.MOV.U32 R7, RZ, RZ, R62 ;  /* 0x000000ffff077224 */ /* 0x000fe400078e003e */
[----:B-1----:R-:W-:Y:S02]  /*11e20*/  IMAD.U32 R9, RZ, RZ, UR47 ;  /* 0x0000002fff097e24 */ /* 0x002fe4000f8e00ff */
[----:B------:R-:W-:Y:S01]  /*11e30*/  IMAD.U32 R8, RZ, RZ, UR4 ;  /* 0x00000004ff087e24 */ /* 0x000fe2000f8e00ff */
[----:B------:R0:W-:Y:S02]  /*11e40*/  STL.128 [R1+0x1c0], R4 ;  /* 0x0001c00401007387 */ /* 0x0001e40000100c00 */
[----:B0-----:R-:W-:-:S02]  /*11e50*/  IMAD.MOV.U32 R4, RZ, RZ, R18 ;  /* 0x000000ffff047224 */ /* 0x001fc400078e0012 */
[----:B------:R-:W-:Y:S02]  /*11e60*/  IMAD.MOV.U32 R5, RZ, RZ, R19 ;  /* 0x000000ffff057224 */ /* 0x000fe400078e0013 */
[----:B------:R-:W-:Y:S02]  /*11e70*/  IMAD.MOV.U32 R18, RZ, RZ, R45 ;  /* 0x000000ffff127224 */ /* 0x000fe400078e002d */
[----:B------:R-:W-:Y:S02]  /*11e80*/  IMAD.MOV.U32 R19, RZ, RZ, R46 ;  /* 0x000000ffff137224 */ /* 0x000fe400078e002e */
[----:B------:R-:W-:Y:S02]  /*11e90*/  IMAD.MOV.U32 R6, RZ, RZ, R48 ;  /* 0x000000ffff067224 */ /* 0x000fe400078e0030 */
[----:B------:R-:W-:Y:S01]  /*11ea0*/  IMAD.MOV.U32 R7, RZ, RZ, R47 ;  /* 0x000000ffff077224 */ /* 0x000fe200078e002f */
[----:B------:R-:W-:Y:S04]  /*11eb0*/  STL.128 [R1+0x160], R16 ;  /* 0x0001601001007387 */ /* 0x000fe80000100c00 */
[----:B------:R0:W-:Y:S02]  /*11ec0*/  STL.128 [R1+0x1d0], R4 ;  /* 0x0001d00401007387 */ /* 0x0001e40000100c00 */
[----:B0-----:R-:W-:-:S02]  /*11ed0*/  IMAD.MOV.U32 R6, RZ, RZ, R38 ;  /* 0x000000ffff067224 */ /* 0x001fc400078e0026 */
[----:B------:R-:W-:Y:S02]  /*11ee0*/  IMAD.MOV.U32 R7, RZ, RZ, R41 ;  /* 0x000000ffff077224 */ /* 0x000fe400078e0029 */
[----:B------:R-:W-:Y:S02]  /*11ef0*/  IMAD.MOV.U32 R4, RZ, RZ, R0 ;  /* 0x000000ffff047224 */ /* 0x000fe400078e0000 */
[----:B------:R-:W-:Y:S02]  /*11f00*/  IMAD.MOV.U32 R5, RZ, RZ, R9 ;  /* 0x000000ffff057224 */ /* 0x000fe400078e0009 */
[----:B------:R-:W-:Y:S02]  /*11f10*/  IMAD.U32 R9, RZ, RZ, UR5 ;  /* 0x00000005ff097e24 */ /* 0x000fe4000f8e00ff */
[----:B------:R-:W-:Y:S01]  /*11f20*/  IMAD.U32 R0, RZ, RZ, UR37 ;  /* 0x00000025ff007e24 */ /* 0x000fe2000f8e00ff */
[----:B------:R0:W-:Y:S03]  /*11f30*/  STL.128 [R1+0x180], R4 ;  /* 0x0001800401007387 */ /* 0x0001e60000100c00 */
[----:B------:R-:W-:-:S02]  /*11f40*/  VIADD R0, R0, 0x148 ;  /* 0x0000014800007836 */ /* 0x000fc40000000000 */
[----:B0-----:R-:W-:Y:S02]  /*11f50*/  IMAD.MOV.U32 R4, RZ, RZ, R42 ;  /* 0x000000ffff047224 */ /* 0x001fe400078e002a */
[----:B------:R-:W-:Y:S02]  /*11f60*/  IMAD.MOV.U32 R5, RZ, RZ, R43 ;  /* 0x000000ffff057224 */ /* 0x000fe400078e002b */
[----:B------:R-:W-:Y:S02]  /*11f70*/  IMAD.MOV.U32 R6, RZ, RZ, R8 ;  /* 0x000000ffff067224 */ /* 0x000fe400078e0008 */
[----:B------:R-:W-:-:S05]  /*11f80*/  IMAD.MOV.U32 R7, RZ, RZ, R9 ;  /* 0x000000ffff077224 */ /* 0x000fca00078e0009 */
[----:B------:R0:W-:Y:S02]  /*11f90*/  STL.128 [R1+0x1a0], R4 ;  /* 0x0001a00401007387 */ /* 0x0001e40000100c00 */
[----:B0-----:R-:W-:-:S07]  /*11fa0*/  VIADD R4, R201, 0xffffffff ;  /* 0xffffffffc9047836 */ /* 0x001fce0000000000 */
[----:B------:R-:W-:Y:S05]  /*11fb0*/  CALL.REL.NOINC `($_ZN7cutlass13device_kernelIN5flash11enable_sm90INS1_16FlashAttnFwdSm90INS1_25CollectiveMainloopFwdSm90ILi2EN4cute5tupleIJNS5_1CILi1EEES8_S8_EEENS6_IJNS7_ILi64EEESA_SA_EEELi512ENS_10bfloat16_tEfNS_4arch4Sm90ELb0ELb1ELb1ELb1ELb0ELb1ELb1ELb0ELb0ELb1ELb1ELb0EEENS1_21CollectiveEpilogueFwdINS6_IJSA_NS7_ILi512EEESA_EEES9_SC_SE_Li256ELb1ELb1ELb1ELb0EEENS1_36VarlenDynamicPersistentTileSchedulerILi64ELi64ELi256ELi128ELb1ELb1ELb1ELb1ELb0ELb1EEEEEEEEEvNT_6ParamsE$_ZZN5flash25CollectiveMainloopFwdSm90ILi2EN4cute5tupleIJNS1_1CILi1EEES4_S4_EEENS2_IJNS3_ILi64EEES6_S6_EEELi512EN7cutlass10bfloat16_tEfNS8_4arch4Sm90ELb0ELb1ELb1ELb1ELb0ELb1ELb1ELb0ELb0ELb1ELb1ELb0EE3mmaINS_16FlashAttnFwdSm90ISC_NS_21CollectiveEpilogueFwdINS2_IJS6_NS3_ILi512EEES6_EEES5_S9_SB_Li256ELb1ELb1ELb1ELb0EEENS_36VarlenDynamicPersistentTileSchedulerILi64ELi64ELi256ELi128ELb1ELb1ELb1ELb1ELb0ELb1EEEE13SharedStorageENS1_6TensorINS1_11ArrayEngineIfLm128EEENS1_6LayoutINS2_IJNS2_IJNS3_ILi2EEESR_NS3_ILi32EEEEEES4_S4_EEENS2_IJNS2_IJS4_SR_NS3_ILi4EEEEEENS3_ILi0EEESX_EEEEEEENS_7SoftmaxILi2ELi0EEEEEbRKNSC_6ParamsENS8_25PipelineTmaAsyncNoClusterILi2ENS8_16PipelineTmaAsyncILi2EEEEES19_RNS8_13PipelineStateILj2EEERT0_RT1_iRiRKNS_16SeqlenInfoQKNewKILb1ELb1EEENS2_IJiiiiEEERT_ENKUliT_T0_T1_E_clIZSD_ISM_S10_S12_EbS15_S19_S19_S1C_S1E_S1G_iS1H_S1L_S1M_S1O_EUlRS1P_iE0_NS3_ILb1EEES1W_EEDaiS1P_S1Q_S1R_) ;  /* 0x0000033000187944 */ /* 0x000fea0003c00000 */
[----:B------:R-:W-:Y:S05]  /*11fc0*/  BSYNC B0 ;  /* 0x0000000000007941 */ /* 0x000fea0003800000 */
.L_x_6710:
[----:B------:R-:W2:Y:S01]  /*11fd0*/  LDL R6, [R1+0x70] ;  /* 0x0000700001067983 */ /* 0x000ea20000100800 */
[----:B------:R-:W0:Y:S08]  /*11fe0*/  LDC R0, c[0x0][0x448] ;  /* 0x00011200ff007b82 */ /* 0x000e300000000800 */
[----:B------:R-:W1:Y:S01]  /*11ff0*/  LDC.64 R2, c[0x0][0xad8] ;  /* 0x0002b600ff027b82 */ /* 0x000e620000000a00 */
[----:B0-----:R-:W-:-:S13]  /*12000*/  ISETP.NE.AND P0, PT, R0, 0x1, PT ;  /* 0x000000010000780c */ /* 0x001fda0003f05270 */
[----:B------:R-:W0:Y:S08]  /*12010*/  @P0 LDC R5, c[0x0][0x44c] ;  /* 0x00011300ff050b82 */ /* 0x000e300000000800 */
[----:B------:R-:W3:Y:S01]  /*12020*/  @P0 LDC R7, c[0x0][0x450] ;  /* 0x00011400ff070b82 */ /* 0x000ee20000000800 */
[----:B--2---:R-:W-:-:S04]  /*12030*/  IMAD.SHL.U32 R6, R6, 0x40, RZ ;  /* 0x0000004006067824 */ /* 0x004fc800078e00ff */
[----:B0-----:R-:W-:-:S04]  /*12040*/  @P0 IMAD.HI.U32 R0, R6, R5, RZ ;  /* 0x0000000506000227 */ /* 0x001fc800078e00ff */
[----:B------:R-:W-:Y:S01]  /*12050*/  IMAD.MOV.U32 R5, RZ, RZ, R6 ;  /* 0x000000ffff057224 */ /* 0x000fe200078e0006 */
[----:B---3--:R-:W-:Y:S01]  /*12060*/  @P0 SHF.R.U32.HI R5, RZ, R7, R0 ;  /* 0x00000007ff050219 */ /* 0x008fe20000011600 */
[----:B------:R-:W-:Y:S01]  /*12070*/  VIADD R0, R201, 0xfffffffe ;  /* 0xfffffffec9007836 */ /* 0x000fe20000000000 */
[----:B-1----:R-:W-:-:S03]  /*12080*/  ISETP.GE.AND P0, PT, R3, 0x1, PT ;  /* 0x000000010300780c */ /* 0x002fc60003f06270 */
[----:B------:R-:W-:-:S04]  /*12090*/  IMAD.IADD R9, R200, 0x1, R5 ;  /* 0x00000001c8097824 */ /* 0x000fc800078e0205 */
[----:B------:R-:W-:-:S06]  /*120a0*/  IMAD.IADD R2, R9, 0x1, R2 ;  /* 0x0000000109027824 */ /* 0x000fcc00078e0202 */
[----:B------:R-:W-:Y:S05]  /*120b0*/  @!P0 BRA `(.L_x_6711) ;  /* 0x0000000000488947 */ /* 0x000fea0003800000 */
        /* <DEDUP_REMOVED lines=11> */
.L_x_6713:
[----:B------:R-:W-:-:S13]  /*12170*/  ISETP.NE.AND P0, PT, R3, 0x1, PT ;  /* 0x000000010300780c */ /* 0x000fda0003f05270 */
[----:B------:R-:W0:Y:S02]  /*12180*/  @P0 LDC.64 R4, c[0x0][0xae0] ;  /* 0x0002b800ff040b82 */ /* 0x000e240000000a00 */
[----:B0-----:R-:W-:-:S05]  /*12190*/  @P0 IMAD.HI.U32 R4, R7, R4, RZ ;  /* 0x0000000407040227 */ /* 0x001fca00078e00ff */
[----:B------:R-:W-:-:S07]  /*121a0*/  @P0 SHF.R.U32.HI R7, RZ, R5, R4 ;  /* 0x00000005ff070219 */ /* 0x000fce0000011604 */
.L_x_6714:
[----:B------:R-:W-:Y:S05]  /*121b0*/  BSYNC B0 ;  /* 0x0000000000007941 */ /* 0x000fea0003800000 */
.L_x_6712:
[----:B------:R-:W-:-:S05]  /*121c0*/  IMAD R3, R7, R3, R3 ;  /* 0x0000000307037224 */ /* 0x000fca00078e0203 */
[----:B------:R-:W-:-:S07]  /*121d0*/  VIMNMX R2, R2, R3, PT ;  /* 0x0000000302027248 */ /* 0x000fce0003fe0100 */
.L_x_6711:
[----:B------:R-:W-:-:S04]  /*121e0*/  SHF.R.S32.HI R3, RZ, 0x1f, R2 ;  /* 0x0000001fff037819 */ /* 0x000fc80000011402 */
[----:B------:R-:W-:-:S04]  /*121f0*/  LEA.HI R3, R3, R2, RZ, 0x6 ;  /* 0x0000000203037211 */ /* 0x000fc800078f30ff */
[----:B------:R-:W-:-:S04]  /*12200*/  SHF.R.S32.HI R12, RZ, 0x6, R3 ;  /* 0x00000006ff0c7819 */ /* 0x000fc80000011403 */
[----:B------:R-:W-:-:S04]  /*12210*/  VIMNMX R12, R163, R12, !PT ;  /* 0x0000000ca30c7248 */ /* 0x000fc80007fe0100 */
[----:B------:R-:W-:-:S13]  /*12220*/  ISETP.GE.AND P0, PT, R0, R12, PT ;  /* 0x0000000c0000720c */ /* 0x000fda0003f06270 */
[----:B------:R-:W-:Y:S05]  /*12230*/  @!P0 BRA `(.L_x_6715) ;  /* 0x000000a400d08947 */ /* 0x000fea0003800000 */
.L_x_6744:
        /* <DEDUP_REMOVED lines=20> */
.L_x_6717:
[----:B------:R-:W-:Y:S05]  /*12380*/  BSYNC B0 ;  /* 0x0000000000007941 */ /* 0x000fea0003800000 */
.L_x_6716:
        /* <DEDUP_REMOVED lines=13> */
.L_x_6719:
[----:B------:R-:W-:Y:S05]  /*12460*/  BSYNC B0 ;  /* 0x0000000000007941 */ /* 0x000fea0003800000 */
.L_x_6718:
        /* <DEDUP_REMOVED lines=8> */
.L_x_6721:
[----:B------:R-:W-:Y:S05]  /*124f0*/  BSYNC B0 ;  /* 0x0000000000007941 */ /* 0x000fea0003800000 */
.L_x_6720:
        /* <DEDUP_REMOVED lines=58> */
.L_x_6724:
[----:B------:R-:W-:Y:S05]  /*128a0*/  BSYNC B0 ;  /* 0x0000000000007941 */ /* 0x000fea0003800000 */
.L_x_6723:
        /* <DEDUP_REMOVED lines=13> */
.L_x_6726:
[----:B------:R-:W-:Y:S05]  /*12980*/  BSYNC B0 ;  /* 0x0000000000007941 */ /* 0x000fea0003800000 */
.L_x_6725:
        /* <DEDUP_REMOVED lines=8> */
.L_x_6728:
[----:B------:R-:W-:Y:S05]  /*12a10*/  BSYNC B0 ;  /* 0x0000000000007941 */ /* 0x000fea0003800000 */
.L_x_6727:
[----:B------:R-:W2:Y:S04]  /*12a20*/  LD.E R10, desc[UR44][R16.64+0x88] ;  /* 0x0000882c100a7980 */ /* 0x000ea8000c101900 */
[----:B------:R-:W3:Y:S04]  /*12a30*/  LD.E R11, desc[UR44][R16.64+0x1e8] ;  /* 0x0001e82c100b7980 */ /* 0x000ee8000c101900 */
[----:B------:R-:W3:Y:S04]  /*12a40*/  LD.E.64 R4, desc[UR44][R16.64+0xb8] ;  /* 0x0000b82c10047980 */ /* 0x000ee8000c101b00 */
[----:B------:R-:W4:Y:S04]  /*12a50*/  LD.E.64 R14, desc[UR44][R16.64+0xb0] ;  /* 0x0000b02c100e7980 */ /* 0x000f28000c101b00 */
[----:B------:R-:W4:Y:S04]  /*12a60*/  LD.E.64 R18, desc[UR44][R16.64+0xb0] ;  /* 0x0000b02c10127980 */ /* 0x000f28000c101b00 */
[----:B-1---5:R-:W4:Y:S04]  /*12a70*/  LD.E.64 R6, desc[UR44][R16.64+0xb0] ;  /* 0x0000b02c10067980 */ /* 0x022f28000c101b00 */
[----:B------:R-:W4:Y:S01]  /*12a80*/  LD.E.64 R8, desc[UR44][R16.64+0xb0] ;  /* 0x0000b02c10087980 */ /* 0x000f22000c101b00 */
[----:B------:R-:W-:Y:S05]  /*12a90*/  WARPSYNC.ALL ;  /* 0x0000000000007948 */ /* 0x000fea0003800000 */
[----:B--2---:R-:W-:Y:S01]  /*12aa0*/  ISETP.NE.U32.AND P0, PT, R10, RZ, PT ;  /* 0x000000ff0a00720c */ /* 0x004fe20003f05070 */
[----:B---3--:R-:W-:Y:S01]  /*12ab0*/  IMAD R4, R11, 0x1000, R4 ;  /* 0x000010000b047824 */ /* 0x008fe200078e0204 */
[----:B------:R-:W-:Y:S01]  /*12ac0*/  R2UR UR7, R5 ;  /* 0x00000000050772ca */ /* 0x000fe200000e0000 */
[----:B------:R-:W2:Y:S01]  /*12ad0*/  LD.E.64 R10, desc[UR44][R16.64+0xb0] ;  /* 0x0000b02c100a7980 */ /* 0x000ea2000c101b00 */
[----:B------:R-:W-:Y:S01]  /*12ae0*/  WARPGROUP.ARRIVE ;  /* 0x00000000000079c5 */ /* 0x000fe20000000000 */
[----:B----4-:R-:W-:-:S08]  /*12af0*/  R2UR UR4, R14 ;  /* 0x000000000e0472ca */ /* 0x010fd000000e0000 */
[----:B------:R-:W-:Y:S01]  /*12b00*/  VOTEU.ANY UP0, P0 ;  /* 0x00000000003f7886 */ /* 0x000fe20000000100 */
[C---:B------:R-:W-:Y:S01]  /*12b10*/  R2UR UR6, R4.reuse ;  /* 0x00000000040672ca */ /* 0x040fe200000e0000 */
[----:B------:R-:W-:Y:S01]  /*12b20*/  VIADD R20, R4, 0x2 ;  /* 0x0000000204147836 */ /* 0x000fe20000000000 */
[----:B------:R-:W-:Y:S01]  /*12b30*/  R2UR UR5, R15 ;  /* 0x000000000f0572ca */ /* 0x000fe200000e0000 */
[----:B------:R-:W-:-:S12]  /*12b40*/  VIADD R18, R18, 0x2 ;  /* 0x0000000212127836 */ /* 0x000fd80000000000 */
[----:B------:R-:W-:Y:S01]  /*12b50*/  HGMMA.64x64x16.F32.BF16 R24, gdesc[UR4], R24, UP0, gsb0 ;  /* 0x00e00000041879f0 */ /* 0x000fe2000b801818 */
[----:B------:R-:W-:Y:S01]  /*12b60*/  IMAD.MOV.U32 R21, RZ, RZ, R5 ;  /* 0x000000ffff157224 */ /* 0x000fe200078e0005 */
        /* <DEDUP_REMOVED lines=175> */
[----:B------:R-:W4:Y:S01]  /*13660*/  LD.E.64 R10, desc[UR44][R16.64+0xb0] ;  /* 0x0000b02c100a7980 */ /* 0x000f22000c101b00 */
[----:B------:R-:W-:-:S03]  /*13670*/  VIADD R58, R4, 0x800 ;  /* 0x00000800043a7836 */ /* 0x000fc60000000000 */
[----:B------:R-:W-:Y:S01]  /*13680*/  ST.E desc[UR44][R16.64+0x88], R3 ;  /* 0x0000880310007985 */ /* 0x000fe2000c10192c */
[----:B------:R-:W-:-:S03]  /*13690*/  WARPGROUP.ARRIVE ;  /* 0x00000000000079c5 */ /* 0x000fc60000000000 */
[----:B------:R-:W1:Y:S03]  /*136a0*/  SHFL.IDX PT, R13, R13, RZ, 0x1f ;  /* 0x00001fff0d0d7589 */ /* 0x000e6600000e0000 */
[----:B------:R-:W-:Y:S01]  /*136b0*/  HGMMA.64x64x16.F32.BF16 R24, gdesc[UR4], R24, gsb0 ;  /* 0x00e00000041879f0 */ /* 0x000fe20008001818 */
[----:B------:R-:W-:Y:S01]  /*136c0*/  IMAD.MOV.U32 R15, RZ, RZ, R5 ;  /* 0x000000ffff0f7224 */ /* 0x000fe200078e0005 */
[----:B------:R-:W-:Y:S02]  /*136d0*/  UMOV UR4, 0x1 ;  /* 0x0000000100047882 */ /* 0x000fe40000000000 */
[----:B------:R-:W-:Y:S02]  /*136e0*/  UISETP.NE.U32.AND UP0, UPT, UR4, URZ, UPT ;  /* 0x0000003f0400728c */ /* 0x000fe4000bf05070 */
[----:B------:R-:W-:Y:S02]  /*136f0*/  R2UR UR11, R15 ;  /* 0x000000000f0b72ca */ /* 0x000fe400000e0000 */
[----:B-1----:R-:W-:-:S04]  /*13700*/  ISETP.GT.AND P1, PT, R13, 0x7f, PT ;  /* 0x0000007f0d00780c */ /* 0x002fc80003f24270 */
[----:B------:R-:W-:-:S04]  /*13710*/  SEL R13, RZ, 0x2, !P1 ;  /* 0x00000002ff0d7807 */ /* 0x000fc80004800000 */
[----:B--2---:R-:W-:Y:S01]  /*13720*/  IADD3 R18, R18, 0x800, R13 ;  /* 0x0000080012127810 */ /* 0x004fe20007ffe00d */
[----:B------:R-:W-:Y:S01]  /*13730*/  IMAD.IADD R14, R13, 0x1, R58 ;  /* 0x000000010d0e7824 */ /* 0x000fe200078e023a */
[----:B------:R-:W-:Y:S02]  /*13740*/  R2UR UR9, R19 ;  /* 0x00000000130972ca */ /* 0x000fe400000e0000 */
[----:B------:R-:W-:Y:S02]  /*13750*/  R2UR UR8, R18 ;  /* 0x00000000120872ca */ /* 0x000fe400000e0000 */
[----:B------:R-:W-:Y:S01]  /*13760*/  R2UR UR10, R14 ;  /* 0x000000000e0a72ca */ /* 0x000fe200000e0000 */
        /* <DEDUP_REMOVED lines=137> */
[----:B------:R-:W1:Y:S01]  /*14000*/  S2R R59, SR_TID.X ;  /* 0x00000000003b7919 */ /* 0x000e620000002100 */
[----:B------:R-:W-:Y:S02]  /*14010*/  WARPGROUP.DEPBAR.LE gsb0, 0x0 ;  /* 0x00008000000079c5 */ /* 0x000fe40000010000 */
[----:B------:R-:W4:Y:S01]  /*14020*/  LD.E.64 R18, desc[UR44][R16.64+0xb0] ;  /* 0x0000b02c10127980 */ /* 0x000f22000c101b00 */
[----:B------:R-:W-:Y:S01]  /*14030*/  IMAD.MOV.U32 R14, RZ, RZ, 0x38 ;  /* 0x00000038ff0e7424 */ /* 0x000fe200078e00ff */
[----:B-1----:R-:W-:Y:S01]  /*14040*/  LOP3.LUT R59, R59, 0x7f, RZ, 0xc0, !PT ;  /* 0x0000007f3b3b7812 */ /* 0x002fe200078ec0ff */
[----:B------:R-:W-:Y:S01]  /*14050*/  IMAD.MOV.U32 R15, RZ, RZ, 0xe00 ;  /* 0x00000e00ff0f7424 */ /* 0x000fe200078e00ff */
[----:B------:R-:W-:Y:S01]  /*14060*/  ST.E desc[UR44][R16.64+0x88], R3 ;  /* 0x0000880310007985 */ /* 0x000fe2000c10192c */
[----:B------:R-:W-:Y:S01]  /*14070*/  WARPGROUP.ARRIVE ;  /* 0x00000000000079c5 */ /* 0x000fe20000000000 */
[----:B------:R-:W-:-:S02]  /*14080*/  SEL R14, R14, 0x36, P1 ;  /* 0x000000360e0e7807 */ /* 0x000fc40000800000 */
[----:B------:R-:W-:Y:S02]  /*14090*/  SEL R15, R15, 0xd80, P1 ;  /* 0x00000d800f0f7807 */ /* 0x000fe40000800000 */
[----:B------:R-:W-:Y:S01]  /*140a0*/  ISETP.NE.AND P0, PT, R59, RZ, PT ;  /* 0x000000ff3b00720c */ /* 0x000fe20003f05270 */
        /* <DEDUP_REMOVED lines=74> */
[----:B------:R-:W3:Y:S04]  /*14550*/  LDL.64 R14, [R1+0x110] ;  /* 0x00011000010e7983 */ /* 0x000ee80000100a00 */
[----:B-1----:R-:W4:Y:S04]  /*14560*/  LDL R59, [R1+0xec] ;  /* 0x0000ec00013b7983 */ /* 0x002f280000100800 */
[----:B------:R-:W4:Y:S04]  /*14570*/  LDL R56, [R1+0x70] ;  /* 0x0000700001387983 */ /* 0x000f280000100800 */
[----:B------:R-:W4:Y:S04]  /*14580*/  LDL R20, [R1+0x118] ;  /* 0x0001180001147983 */ /* 0x000f280000100800 */
[----:B------:R-:W4:Y:S04]  /*14590*/  LDL.128 R8, [R1+0x100] ;  /* 0x0001000001087983 */ /* 0x000f280000100c00 */
[----:B--2---:R-:W2:Y:S04]  /*145a0*/  LD.E R57, desc[UR44][R4.64] ;  /* 0x0000002c04397980 */ /* 0x004ea8000c101900 */
[----:B------:R-:W2:Y:S01]  /*145b0*/  LDL.128 R4, [R1+0xf0] ;  /* 0x0000f00001047983 */ /* 0x000ea20000100c00 */
[----:B---3--:R-:W-:-:S02]  /*145c0*/  ISETP.NE.AND P1, PT, R14, 0x1, PT ;  /* 0x000000010e00780c */ /* 0x008fc40003f25270 */
[----:B----4-:R-:W-:Y:S01]  /*145d0*/  ISETP.GE.AND P2, PT, R9, 0x1, PT ;  /* 0x000000010900780c */ /* 0x010fe20003f46270 */
[----:B------:R-:W-:Y:S01]  /*145e0*/  BSSY B0, `(.L_x_6730) ;  /* 0x0000079000007945 */ /* 0x000fe20003800000 */
[-C--:B--2---:R-:W-:Y:S01]  /*145f0*/  FMUL.FTZ R21, R28, R57.reuse ;  /* 0x000000391c157220 */ /* 0x084fe20000410000 */
[-C--:B------:R-:W-:Y:S01]  /*14600*/  FMUL.FTZ R28, R38, R57.reuse ;  /* 0x00000039261c7220 */ /* 0x080fe20000410000 */
[-C--:B------:R-:W-:Y:S01]  /*14610*/  FMUL.FTZ R38, R40, R57.reuse ;  /* 0x0000003928267220 */ /* 0x080fe20000410000 */
[----:B------:R-:W-:Y:S01]  /*14620*/  SHF.R.S32.HI R40, RZ, 0x1f, R59 ;  /* 0x0000001fff287819 */ /* 0x000fe2000001143b */
[-C--:B------:R-:W-:Y:S01]  /*14630*/  FMUL.FTZ R13, R26, R57.reuse ;  /* 0x000000391a0d7220 */ /* 0x080fe20000410000 */
[-C--:B------:R-:W-:Y:S01]  /*14640*/  FMUL.FTZ R26, R34, R57.reuse ;  /* 0x00000039221a7220 */ /* 0x080fe20000410000 */
[----:B------:R-:W-:Y:S01]  /*14650*/  FMUL.FTZ R18, R27, R57 ;  /* 0x000000391b127220 */ /* 0x000fe20000410000 */
[----:B------:R-:W-:Y:S01]  /*14660*/  LEA.HI R34, R40, R59, RZ, 0x7 ;  /* 0x0000003b28227211 */ /* 0x000fe200078f38ff */
[-C--:B------:R-:W-:Y:S01]  /*14670*/  FMUL.FTZ R27, R35, R57.reuse ;  /* 0x00000039231b7220 */ /* 0x080fe20000410000 */
[-C--:B------:R-:W-:Y:S01]  /*14680*/  FMUL.FTZ R35, R36, R57.reuse ;  /* 0x0000003924237220 */ /* 0x080fe20000410000 */
[-C--:B------:R-:W-:Y:S01]  /*14690*/  FMUL.FTZ R58, R29, R57.reuse ;  /* 0x000000391d3a7220 */ /* 0x080fe20000410000 */
[----:B------:R-:W-:Y:S01]  /*146a0*/  LOP3.LUT R36, R34, 0xffffff80, RZ, 0xc0, !PT ;  /* 0xffffff8022247812 */ /* 0x000fe200078ec0ff */
[-C--:B------:R-:W-:Y:S01]  /*146b0*/  FMUL.FTZ R24, R24, R57.reuse ;  /* 0x0000003918187220 */ /* 0x080fe20000410000 */
[-C--:B------:R-:W-:Y:S01]  /*146c0*/  FMUL.FTZ R29, R39, R57.reuse ;  /* 0x00000039271d7220 */ /* 0x080fe20000410000 */
[-C--:B------:R-:W-:Y:S01]  /*146d0*/  FMUL.FTZ R39, R41, R57.reuse ;  /* 0x0000003929277220 */ /* 0x080fe20000410000 */
[-C--:B------:R-:W-:Y:S01]  /*146e0*/  FMUL.FTZ R41, R44, R57.reuse ;  /* 0x000000392c297220 */ /* 0x080fe20000410000 */
[----:B------:R-:W-:Y:S01]  /*146f0*/  IMAD.IADD R44, R59, 0x1, -R36 ;  /* 0x000000013b2c7824 */ /* 0x000fe200078e0a24 */
[----:B0-----:R0:W1:Y:S01]  /*14700*/  MUFU.TANH R3, R24 ;  /* 0x0000001800037308 */ /* 0x0010620000002400 */
[-C--:B------:R-:W-:Y:S01]  /*14710*/  FMUL.FTZ R19, R25, R57.reuse ;  /* 0x0000003919137220 */ /* 0x080fe20000410000 */
[-C--:B------:R-:W-:Y:S01]  /*14720*/  FMUL.FTZ R25, R31, R57.reuse ;  /* 0x000000391f197220 */ /* 0x080fe20000410000 */
[-C--:B------:R-:W-:Y:S01]  /*14730*/  FMUL.FTZ R31, R43, R57.reuse ;  /* 0x000000392b1f7220 */ /* 0x080fe20000410000 */
[-C--:B0-----:R-:W-:Y:S01]  /*14740*/  FMUL.FTZ R24, R30, R57.reuse ;  /* 0x000000391e187220 */ /* 0x081fe20000410000 */
[-C--:B------:R-:W-:Y:S01]  /*14750*/  FMUL.FTZ R30, R42, R57.reuse ;  /* 0x000000392a1e7220 */ /* 0x080fe20000410000 */
[-C--:B------:R-:W-:Y:S01]  /*14760*/  FMUL.FTZ R42, R45, R57.reuse ;  /* 0x000000392d2a7220 */ /* 0x080fe20000410000 */
[----:B------:R-:W-:Y:S01]  /*14770*/  SHF.R.S32.HI R45, RZ, 0x1f, R44 ;  /* 0x0000001fff2d7819 */ /* 0x000fe2000001142c */
        /* <DEDUP_REMOVED lines=16> */
[----:B------:R-:W-:Y:S02]  /*14880*/  IMAD R40, R56, 0x4, R45 ;  /* 0x0000000438287824 */ /* 0x000fe400078e022d */
[----:B------:R-:W-:Y:S02]  /*14890*/  IMAD.IADD R59, R60, 0x1, -R59 ;  /* 0x000000013c3b7824 */ /* 0x000fe400078e0a3b */
[----:B------:R-:W-:-:S04]  /*148a0*/  IMAD.U32 R40, R40, 0x10, R47 ;  /* 0x0000001028287824 */ /* 0x000fc800078e002f */
[----:B------:R-:W-:-:S04]  /*148b0*/  IMAD R48, R59, 0x8, R40 ;  /* 0x000000083b307824 */ /* 0x000fc800078e0228 */
[----:B------:R-:W-:-:S04]  /*148c0*/  @P1 IMAD.HI.U32 R15, R48, R15, RZ ;  /* 0x0000000f300f1227 */ /* 0x000fc800078e00ff */
[----:B------:R-:W-:Y:S01]  /*148d0*/  FMUL.FTZ R40, R51, R57 ;  /* 0x0000003933287220 */ /* 0x000fe20000410000 */
[----:B------:R-:W-:Y:S01]  /*148e0*/  @P1 SHF.R.U32.HI R48, RZ, R20, R15 ;  /* 0x00000014ff301219 */ /* 0x000fe2000001160f */
[----:B------:R-:W-:Y:S01]  /*148f0*/  IMAD.SHL.U32 R51, R0, 0x40, RZ ;  /* 0x0000004000337824 */ /* 0x000fe200078e00ff */
[----:B------:R-:W-:-:S03]  /*14900*/  LOP3.LUT R15, R46, 0x7ffffffc, RZ, 0xc0, !PT ;  /* 0x7ffffffc2e0f7812 */ /* 0x000fc600078ec0ff */
[----:B------:R-:W0:Y:S02]  /*14910*/  SHFL.IDX PT, R47, R48, RZ, 0x1c1f ;  /* 0x001c1fff302f7589 */ /* 0x000e2400000e0000 */
[----:B------:R-:W-:Y:S01]  /*14920*/  IMAD.IADD R46, R44, 0x1, -R15 ;  /* 0x000000012c2e7824 */ /* 0x000fe200078e0a0f */
        /* <DEDUP_REMOVED lines=10> */
[----:B------:R-:W-:Y:S01]  /*149d0*/  IMAD R15, R46, -0x2, R15 ;  /* 0xfffffffe2e0f7824 */ /* 0x000fe200078e020f */
[----:B------:R-:W2:Y:S04]  /*149e0*/  MUFU.TANH R19, R19 ;  /* 0x0000001300137308 */ /* 0x000ea80000002400 */
        /* <DEDUP_REMOVED lines=48> */
.L_x_6733:
[----:B------:R-:W-:-:S13]  /*14cf0*/  ISETP.NE.AND P1, PT, R9, 0x1, PT ;  /* 0x000000010900780c */ /* 0x000fda0003f25270 */
[----:B------:R-:W-:-:S05]  /*14d00*/  @P1 IMAD.HI.U32 R20, R8, R10, RZ ;  /* 0x0000000a08141227 */ /* 0x000fca00078e00ff */
[----:B------:R-:W-:-:S07]  /*14d10*/  @P1 SHF.R.U32.HI R8, RZ, R11, R20 ;  /* 0x0000000bff081219 */ /* 0x000fce0000011614 */
.L_x_6734:
[----:B------:R-:W-:Y:S05]  /*14d20*/  BSYNC B1 ;  /* 0x0000000000017941 */ /* 0x000fea0003800000 */
.L_x_6732:
[----:B------:R-:W-:-:S04]  /*14d30*/  IMAD R15, R8, R9, -R51 ;  /* 0x00000009080f7224 */ /* 0x000fc800078e0a33 */
[----:B------:R-:W-:-:S05]  /*14d40*/  IMAD R8, R46, -0x2, R15 ;  /* 0xfffffffe2e087824 */ /* 0x000fca00078e020f */
[----:B------:R-:W-:Y:S02]  /*14d50*/  VIMNMX R7, R7, R8, !PT ;  /* 0x0000000807077248 */ /* 0x000fe40007fe0100 */
[----:B------:R-:W-:-:S07]  /*14d60*/  VIADDMNMX R6, R8, R9, R6, PT ;  /* 0x0000000908067246 */ /* 0x000fce0003800106 */
.L_x_6731:
[----:B------:R-:W-:Y:S05]  /*14d70*/  BSYNC B0 ;  /* 0x0000000000007941 */ /* 0x000fea0003800000 */
.L_x_6730:
[C---:B------:R-:W-:Y:S01]  /*14d80*/  ISETP.GE.AND P1, PT, R55.reuse, 0x2, PT ;  /* 0x000000023700780c */ /* 0x040fe20003f26270 */
[----:B------:R-:W-:Y:S01]  /*14d90*/  BSSY B0, `(.L_x_6735) ;  /* 0x0000062000007945 */ /* 0x000fe20003800000 */
[----:B------:R-:W-:Y:S02]  /*14da0*/  ISETP.GE.AND P3, PT, R55, 0xa, PT ;  /* 0x0000000a3700780c */ /* 0x000fe40003f66270 */
        /* <DEDUP_REMOVED lines=10> */
[----:B------:R-:W-:Y:S02]  /*14e50*/  ISETP.GE.AND P3, PT, R55, 0x11, PT ;  /* 0x000000113700780c */ /* 0x000fe40003f66270 */
[----:B------:R-:W-:Y:S02]  /*14e60*/  FSEL R58, R58, -INF , !P1 ;  /* 0xff8000003a3a7808 */ /* 0x000fe40004800000 */
[C---:B------:R-:W-:Y:S02]  /*14e70*/  ISETP.LT.OR P2, PT, R6.reuse, 0x9, P2 ;  /* 0x000000090600780c */ /* 0x040fe40001741670 */
        /* <DEDUP_REMOVED lines=47> */
[----:B------:R-:W-:Y:S01]  /*15170*/  ISETP.GE.AND P4, PT, R55, 0x39, PT ;  /* 0x000000393700780c */ /* 0x000fe20003f86270 */
[----:B------:R-:W0:Y:S03]  /*15180*/  SHFL.IDX PT, R49, R48, 0x1, 0x1c1f ;  /* 0x003c1f0030317f89 */ /* 0x000e2600000e0000 */
[----:B------:R-:W-:-:S04]  /*15190*/  ISETP.GT.AND P5, PT, R7, 0x38, !P4 ;  /* 0x000000380700780c */ /* 0x000fc800067a4270 */
[----:B------:R-:W-:-:S04]  /*151a0*/  ISETP.LT.OR P5, PT, R6, 0x39, P5 ;  /* 0x000000390600780c */ /* 0x000fc80002fa1670 */
[----:B------:R-:W-:Y:S02]  /*151b0*/  FSEL R15, R52, -INF , !P5 ;  /* 0xff800000340f7808 */ /* 0x000fe40006800000 */
[----:B------:R-:W-:-:S04]  /*151c0*/  ISETP.GE.AND P5, PT, R55, 0x1, PT ;  /* 0x000000013700780c */ /* 0x000fc80003fa6270 */
[----:B------:R-:W-:-:S04]  /*151d0*/  ISETP.GT.AND P6, PT, R7, RZ, !P5 ;  /* 0x000000ff0700720c */ /* 0x000fc80006fc4270 */
[----:B------:R-:W-:-:S04]  /*151e0*/  ISETP.LT.OR P6, PT, R6, 0x1, P6 ;  /* 0x000000010600780c */ /* 0x000fc800037c1670 */
[----:B-1----:R-:W-:Y:S02]  /*151f0*/  FSEL R47, R3, -INF , !P6 ;  /* 0xff800000032f7808 */ /* 0x002fe40007000000 */
        /* <DEDUP_REMOVED lines=19> */
.L_x_6738:
[----:B------:R-:W-:-:S13]  /*15330*/  ISETP.NE.AND P6, PT, R9, 0x1, PT ;  /* 0x000000010900780c */ /* 0x000fda0003fc5270 */
[----:B------:R-:W-:-:S05]  /*15340*/  @P6 IMAD.HI.U32 R10, R4, R10, RZ ;  /* 0x0000000a040a6227 */ /* 0x000fca00078e00ff */
[----:B------:R-:W-:-:S07]  /*15350*/  @P6 SHF.R.U32.HI R4, RZ, R11, R10 ;  /* 0x0000000bff046219 */ /* 0x000fce000001160a */
.L_x_6739:
[----:B------:R-:W-:Y:S05]  /*15360*/  BSYNC B1 ;  /* 0x0000000000017941 */ /* 0x000fea0003800000 */
.L_x_6737:
[----:B------:R-:W-:-:S04]  /*15370*/  IMAD R5, R4, R9, -R51 ;  /* 0x0000000904057224 */ /* 0x000fc800078e0a33 */
[----:B------:R-:W-:-:S05]  /*15380*/  IMAD R46, R46, -0x2, R5 ;  /* 0xfffffffe2e2e7824 */ /* 0x000fca00078e0205 */
[----:B------:R-:W-:Y:S02]  /*15390*/  VIADDMNMX R6, R46, R9, R6, PT ;  /* 0x000000092e067246 */ /* 0x000fe40003800106 */
[----:B------:R-:W-:-:S07]  /*153a0*/  VIMNMX R7, R7, R46, !PT ;  /* 0x0000002e07077248 */ /* 0x000fce0007fe0100 */
.L_x_6736:
[----:B------:R-:W-:Y:S05]  /*153b0*/  BSYNC B0 ;  /* 0x0000000000007941 */ /* 0x000fea0003800000 */
.L_x_6735:
[----:B------:R-:W-:Y:S02]  /*153c0*/  ISETP.GT.AND P5, PT, R7, RZ, !P5 ;  /* 0x000000ff0700720c */ /* 0x000fe40006fa4270 */
[----:B------:R-:W-:Y:S02]  /*153d0*/  ISETP.NE.AND P6, PT, R64, RZ, PT ;  /* 0x000000ff4000720c */ /* 0x000fe40003fc5270 */
[----:B------:R-:W-:-:S04]  /*153e0*/  ISETP.LT.OR P5, PT, R6, 0x1, P5 ;  /* 0x000000010600780c */ /* 0x000fc80002fa1670 */
[----:B------:R-:W-:Y:S02]  /*153f0*/  FSEL R10, R13, -INF , !P5 ;  /* 0xff8000000d0a7808 */ /* 0x000fe40006800000 */
[----:B------:R-:W-:Y:S02]  /*15400*/  ISETP.NE.AND P5, PT, R8, RZ, PT ;  /* 0x000000ff0800720c */ /* 0x000fe40003fa5270 */
[----:B------:R-:W2:Y:S02]  /*15410*/  LD.E.64 R8, desc[UR44][R16.64+0x200] ;  /* 0x0002002c10087980 */ /* 0x000ea4000c101b00 */
        /* <DEDUP_REMOVED lines=43> */
[----:B------:R-:W-:Y:S02]  /*156d0*/  ISETP.LT.OR P2, PT, R6, 0x31, P2 ;  /* 0x000000310600780c */ /* 0x000fe40001741670 */
[----:B------:R-:W-:Y:S02]  /*156e0*/  FSEL R36, R36, -INF , !P1 ;  /* 0xff80000024247808 */ /* 0x000fe40004800000 */
[----:B------:R-:W-:Y:S02]  /*156f0*/  ISETP.GT.AND P4, PT, R7, 0x38, !P4 ;  /* 0x000000380700780c */ /* 0x000fe40006784270 */
[----:B------:R-:W-:Y:S02]  /*15700*/  ISETP.LT.OR P3, PT, R6, 0x32, P3 ;  /* 0x000000320600780c */ /* 0x000fe40001f61670 */
[----:B------:R-:W-:-:S02]  /*15710*/  FSEL R14, R14, -INF , !P2 ;  /* 0xff8000000e0e7808 */ /* 0x000fc40005000000 */
[----:B------:R-:W-:Y:S02]  /*15720*/  ISETP.GT.AND P1, PT, R7, 0x39, !P6 ;  /* 0x000000390700780c */ /* 0x000fe40007724270 */
[----:B------:R-:W-:Y:S02]  /*15730*/  ISETP.LT.OR P4, PT, R6, 0x39, P4 ;  /* 0x000000390600780c */ /* 0x000fe40002781670 */
[----:B------:R-:W-:Y:S01]  /*15740*/  FSEL R40, R40, -INF , !P3 ;  /* 0xff80000028287808 */ /* 0x000fe20005800000 */
[----:B------:R-:W-:Y:S01]  /*15750*/  UIADD3 UR4, UP0, UR37, 0x200, URZ ;  /* 0x0000020025047890 */ /* 0x000fe2000ff1e03f */
[----:B------:R-:W-:Y:S02]  /*15760*/  ISETP.LT.OR P1, PT, R6, 0x3a, P1 ;  /* 0x0000003a0600780c */ /* 0x000fe40000f21670 */
[----:B------:R-:W-:Y:S01]  /*15770*/  FSEL R44, R44, -INF , !P4 ;  /* 0xff8000002c2c7808 */ /* 0x000fe20006000000 */
[----:B------:R-:W-:Y:S02]  /*15780*/  ULOP3.LUT UR4, UR4, 0x4, URZ, 0xfc, !UPT ;  /* 0x0000000404047892 */ /* 0x000fe4000f8efc3f */
[----:B------:R-:W-:Y:S01]  /*15790*/  UIADD3.X UR5, URZ, UR36, URZ, UP0, !UPT ;  /* 0x000000243f057290 */ /* 0x000fe200087fe43f */
[----:B------:R-:W-:-:S02]  /*157a0*/  FSEL R45, R45, -INF , !P1 ;  /* 0xff8000002d2d7808 */ /* 0x000fc40004800000 */
        /* <DEDUP_REMOVED lines=33> */
[----:B------:R-:W-:Y:S01]  /*159c0*/  FMNMX.FTZ R6, R44, R5, !PT ;  /* 0x000000052c067209 */ /* 0x000fe20007810000 */
[----:B------:R-:W-:Y:S02]  /*159d0*/  IMAD.U32 R4, RZ, RZ, UR4 ;  /* 0x00000004ff047e24 */ /* 0x000fe4000f8e00ff */
[----:B------:R-:W-:Y:S01]  /*159e0*/  IMAD.U32 R5, RZ, RZ, UR5 ;  /* 0x00000005ff057e24 */ /* 0x000fe2000f8e00ff */
        /* <DEDUP_REMOVED lines=43> */
.L_x_6741:
[----:B------:R-:W-:Y:S05]  /*15ca0*/  BSYNC B0 ;  /* 0x0000000000007941 */ /* 0x000fea0003800000 */
.L_x_6740:
        /* <DEDUP_REMOVED lines=18> */
[-CC-:B------:R-:W-:Y:S01]  /*15dd0*/  FFMA.FTZ R15, R3, R2.reuse, -R6.reuse ;  /* 0x00000002030f7223 */ /* 0x180fe20000010806 */
[----:B------:R-:W-:Y:S01]  /*15de0*/  FSEL R3, R4, RZ, P1 ;  /* 0x000000ff04037208 */ /* 0x000fe20000800000 */
[-CC-:B------:R-:W-:Y:S01]  /*15df0*/  FFMA.FTZ R168, R47, R2.reuse, -R6.reuse ;  /* 0x000000022fa87223 */ /* 0x180fe20000010806 */
[-CC-:B------:R-:W-:Y:S01]  /*15e00*/  FFMA.FTZ R7, R20, R2.reuse, -R6.reuse ;  /* 0x0000000214077223 */ /* 0x180fe20000010806 */
[-CC-:B------:R-:W-:Y:S01]  /*15e10*/  FFMA.FTZ R170, R21, R2.reuse, -R6.reuse ;  /* 0x0000000215aa7223 */ /* 0x180fe20000010806 */
[-CC-:B0-----:R-:W-:Y:S01]  /*15e20*/  FFMA.FTZ R9, R58, R2.reuse, -R6.reuse ;  /* 0x000000023a097223 */ /* 0x181fe20000010806 */
        /* <DEDUP_REMOVED lines=8> */
[-C--:B------:R-:W-:Y:S01]  /*15eb0*/  FFMA.FTZ R27, R27, R2.reuse, -R3 ;  /* 0x000000021b1b7223 */ /* 0x080fe20000010803 */
        /* <DEDUP_REMOVED lines=10> */
[----:B-----5:R-:W-:Y:S01]  /*15f60*/  FADD.FTZ R4, R168, R51 ;  /* 0x00000033a8047221 */ /* 0x020fe20000010000 */
        /* <DEDUP_REMOVED lines=8> */
[-CC-:B------:R-:W-:Y:S01]  /*15ff0*/  FFMA.FTZ R14, R14, R2.reuse, -R3.reuse ;  /* 0x000000020e0e7223 */ /* 0x180fe20000010803 */
[-CC-:B------:R-:W-:Y:S01]  /*16000*/  FFMA.FTZ R40, R40, R2.reuse, -R3.reuse ;  /* 0x0000000228287223 */ /* 0x180fe20000010803 */
[-CC-:B------:R-:W-:Y:S01]  /*16010*/  FFMA.FTZ R44, R44, R2.reuse, -R3.reuse ;  /* 0x000000022c2c7223 */ /* 0x180fe20000010803 */
[----:B------:R-:W-:-:S03]  /*16020*/  FFMA.FTZ R2, R45, R2, -R3 ;  /* 0x000000022d027223 */ /* 0x000fc60000010803 */
        /* <DEDUP_REMOVED lines=55> */
[----:B-1----:R-:W-:Y:S01]  /*163a0*/  FADD.FTZ R6, R44, R5 ;  /* 0x000000052c067221 */ /* 0x002fe20000010000 */
[----:B--2---:R-:W-:-:S05]  /*163b0*/  FADD.FTZ R39, R15, R4 ;  /* 0x000000040f277221 */ /* 0x004fca0000010000 */
[----:B------:R-:W-:Y:S01]  /*163c0*/  ST.E desc[UR44][R16.64+0x210], R39 ;  /* 0x0002102710007985 */ /* 0x000fe2000c10192c */
[----:B0-----:R-:W-:-:S05]  /*163d0*/  FADD.FTZ R41, R183, R6 ;  /* 0x00000006b7297221 */ /* 0x001fca0000010000 */
        /* <DEDUP_REMOVED lines=22> */
[----:B------:R-:W-:Y:S01]  /*16540*/  STSM.16.M88.4 [R18], R168 ;  /* 0x000000a812007844 */ /* 0x000fe20000000200 */
[--C-:B---3--:R-:W-:Y:S02]  /*16550*/  IMAD R5, R3, 0x2, R18.reuse ;  /* 0x0000000203057824 */ /* 0x108fe400078e0212 */
[C---:B------:R-:W-:Y:S02]  /*16560*/  IMAD R4, R2.reuse, 0x2, R18 ;  /* 0x0000000202047824 */ /* 0x040fe400078e0212 */
[----:B------:R-:W-:-:S03]  /*16570*/  IMAD R6, R2, 0x2, R5 ;  /* 0x0000000202067824 */ /* 0x000fc600078e0205 */
[----:B------:R0:W-:Y:S04]  /*16580*/  STSM.16.M88.4 [R4], R172 ;  /* 0x000000ac04007844 */ /* 0x0001e80000000200 */
[----:B------:R1:W-:Y:S04]  /*16590*/  STSM.16.M88.4 [R5], R176 ;  /* 0x000000b005007844 */ /* 0x0003e80000000200 */
[----:B------:R2:W-:Y:S04]  /*165a0*/  STSM.16.M88.4 [R6], R180 ;  /* 0x000000b406007844 */ /* 0x0005e80000000200 */
[----:B------:R-:W3:Y:S01]  /*165b0*/  LD.E R8, desc[UR44][R16.64+0x230] ;  /* 0x0002302c10087980 */ /* 0x000ee2000c101900 */
[----:B------:R-:W-:-:S04]  /*165c0*/  UIADD3 UR4, UP0, UR37, 0x230, URZ ;  /* 0x0000023025047890 */ /* 0x000fc8000ff1e03f */
[----:B------:R-:W-:Y:S02]  /*165d0*/  ULOP3.LUT UR5, UR4, 0x4, URZ, 0xfc, !UPT ;  /* 0x0000000404057892 */ /* 0x000fe4000f8efc3f */
[----:B------:R-:W-:-:S04]  /*165e0*/  UIADD3.X UR6, URZ, UR36, URZ, UP0, !UPT ;  /* 0x000000243f067290 */ /* 0x000fc800087fe43f */
[----:B------:R-:W-:Y:S02]  /*165f0*/  IMAD.U32 R2, RZ, RZ, UR5 ;  /* 0x00000005ff027e24 */ /* 0x000fe4000f8e00ff */
[----:B------:R-:W-:Y:S02]  /*16600*/  IMAD.U32 R3, RZ, RZ, UR6 ;  /* 0x00000006ff037e24 */ /* 0x000fe4000f8e00ff */
[----:B---3--:R-:W-:-:S05]  /*16610*/  FMUL.FTZ R7, R13, R8 ;  /* 0x000000080d077220 */ /* 0x008fca0000410000 */
[----:B------:R-:W-:Y:S04]  /*16620*/  ST.E desc[UR44][R16.64+0x230], R7 ;  /* 0x0002300710007985 */ /* 0x000fe8000c10192c */
[----:B0-----:R-:W1:Y:S02]  /*16630*/  LD.E R4, desc[UR44][R2.64] ;  /* 0x0000002c02047980 */ /* 0x001e64000c101900 */
[----:B-1----:R-:W-:-:S05]  /*16640*/  FMUL.FTZ R5, R13, R4 ;  /* 0x000000040d057220 */ /* 0x002fca0000410000 */
[----:B------:R0:W-:Y:S04]  /*16650*/  ST.E desc[UR44][R2.64], R5 ;  /* 0x0000000502007985 */ /* 0x0001e8000c10192c */
        /* <DEDUP_REMOVED lines=60> */
[----:B--2---:R-:W2:Y:S04]  /*16a20*/  LD.E R6, desc[UR44][R16.64+0x414] ;  /* 0x0004142c10067980 */ /* 0x004ea8000c101900 */
[----:B------:R-:W2:Y:S01]  /*16a30*/  LD.E R8, desc[UR44][R16.64+0x420] ;  /* 0x0004202c10087980 */ /* 0x000ea2000c101900 */
[----:B------:R-:W-:Y:S01]  /*16a40*/  ULOP3.LUT UR5, UR4, 0x8, URZ, 0xfc, !UPT ;  /* 0x0000000804057892 */ /* 0x000fe2000f8efc3f */
[C---:B0-----:R-:W-:Y:S01]  /*16a50*/  FMUL.FTZ R5, R13.reuse, R66 ;  /* 0x000000420d057220 */ /* 0x041fe20000410000 */
[----:B---3--:R-:W-:-:S04]  /*16a60*/  FMUL.FTZ R27, R13, R132 ;  /* 0x000000840d1b7220 */ /* 0x008fc80000410000 */
[----:B------:R0:W-:Y:S01]  /*16a70*/  ST.E desc[UR44][R16.64+0x240], R5 ;  /* 0x0002400510007985 */ /* 0x0001e2000c10192c */
[C---:B----4-:R-:W-:Y:S01]  /*16a80*/  FMUL.FTZ R7, R13.reuse, R68 ;  /* 0x000000440d077220 */ /* 0x050fe20000410000 */
[C---:B-----5:R-:W-:Y:S01]  /*16a90*/  FMUL.FTZ R9, R13.reuse, R70 ;  /* 0x000000460d097220 */ /* 0x060fe20000410000 */
[C---:B------:R-:W-:Y:S01]  /*16aa0*/  FMUL.FTZ R15, R13.reuse, R72 ;  /* 0x000000480d0f7220 */ /* 0x040fe20000410000 */
[C---:B------:R-:W-:Y:S01]  /*16ab0*/  FMUL.FTZ R19, R13.reuse, R74 ;  /* 0x0000004a0d137220 */ /* 0x040fe20000410000 */
[----:B------:R-:W-:Y:S01]  /*16ac0*/  ST.E desc[UR44][R16.64+0x424], R27 ;  /* 0x0004241b10007985 */ /* 0x000fe2000c10192c */
[----:B0-----:R-:W-:-:S03]  /*16ad0*/  FMUL.FTZ R5, R13, R80 ;  /* 0x000000500d057220 */ /* 0x001fc60000410000 */
[----:B------:R0:W-:Y:S01]  /*16ae0*/  ST.E desc[UR44][R16.64+0x244], R7 ;  /* 0x0002440710007985 */ /* 0x0001e2000c10192c */
[----:B------:R-:W-:-:S03]  /*16af0*/  FMUL.FTZ R21, R13, R76 ;  /* 0x0000004c0d157220 */ /* 0x000fc60000410000 */
[----:B------:R1:W-:Y:S01]  /*16b00*/  ST.E desc[UR44][R16.64+0x250], R9 ;  /* 0x0002500910007985 */ /* 0x0003e2000c10192c */
[----:B------:R-:W-:-:S03]  /*16b10*/  FMUL.FTZ R25, R13, R78 ;  /* 0x0000004e0d197220 */ /* 0x000fc60000410000 */
[----:B------:R3:W-:Y:S04]  /*16b20*/  ST.E desc[UR44][R16.64+0x254], R15 ;  /* 0x0002540f10007985 */ /* 0x0007e8000c10192c */
[----:B------:R4:W-:Y:S01]  /*16b30*/  ST.E desc[UR44][R16.64+0x260], R19 ;  /* 0x0002601310007985 */ /* 0x0009e2000c10192c */
[C---:B0-----:R-:W-:Y:S01]  /*16b40*/  FMUL.FTZ R7, R13.reuse, R82 ;  /* 0x000000520d077220 */ /* 0x041fe20000410000 */
[C---:B------:R-:W-:Y:S02]  /*16b50*/  FMUL.FTZ R27, R13.reuse, R84 ;  /* 0x000000540d1b7220 */ /* 0x040fe40000410000 */
[----:B------:R0:W-:Y:S01]  /*16b60*/  ST.E desc[UR44][R16.64+0x274], R5 ;  /* 0x0002740510007985 */ /* 0x0001e2000c10192c */
[C---:B------:R-:W-:Y:S01]  /*16b70*/  FMUL.FTZ R29, R13.reuse, R86 ;  /* 0x000000560d1d7220 */ /* 0x040fe20000410000 */
[C---:B-1----:R-:W-:Y:S01]  /*16b80*/  FMUL.FTZ R9, R13.reuse, R88 ;  /* 0x000000580d097220 */ /* 0x042fe20000410000 */
[C---:B---3--:R-:W-:Y:S01]  /*16b90*/  FMUL.FTZ R15, R13.reuse, R90 ;  /* 0x0000005a0d0f7220 */ /* 0x048fe20000410000 */
[C---:B----4-:R-:W-:Y:S01]  /*16ba0*/  FMUL.FTZ R19, R13.reuse, R92 ;  /* 0x0000005c0d137220 */ /* 0x050fe20000410000 */
[----:B------:R1:W-:Y:S01]  /*16bb0*/  ST.E desc[UR44][R16.64+0x264], R21 ;  /* 0x0002641510007985 */ /* 0x0003e2000c10192c */
[----:B0-----:R-:W-:-:S03]  /*16bc0*/  FMUL.FTZ R5, R13, R98 ;  /* 0x000000620d057220 */ /* 0x001fc60000410000 */
[----:B------:R0:W-:Y:S04]  /*16bd0*/  ST.E desc[UR44][R16.64+0x270], R25 ;  /* 0x0002701910007985 */ /* 0x0001e8000c10192c */
[----:B------:R3:W-:Y:S04]  /*16be0*/  ST.E desc[UR44][R16.64+0x280], R7 ;  /* 0x0002800710007985 */ /* 0x0007e8000c10192c */
[----:B------:R4:W-:Y:S01]  /*16bf0*/  ST.E desc[UR44][R16.64+0x284], R27 ;  /* 0x0002841b10007985 */ /* 0x0009e2000c10192c */
[----:B-1----:R-:W-:-:S03]  /*16c00*/  FMUL.FTZ R21, R13, R94 ;  /* 0x0000005e0d157220 */ /* 0x002fc60000410000 */
[----:B------:R1:W-:Y:S01]  /*16c10*/  ST.E desc[UR44][R16.64+0x290], R29 ;  /* 0x0002901d10007985 */ /* 0x0003e2000c10192c */
[----:B0-----:R-:W-:-:S03]  /*16c20*/  FMUL.FTZ R25, R13, R96 ;  /* 0x000000600d197220 */ /* 0x001fc60000410000 */
[----:B------:R0:W-:Y:S01]  /*16c30*/  ST.E desc[UR44][R16.64+0x294], R9 ;  /* 0x0002940910007985 */ /* 0x0001e2000c10192c */
[----:B---3--:R-:W-:-:S03]  /*16c40*/  FMUL.FTZ R7, R13, R100 ;  /* 0x000000640d077220 */ /* 0x008fc60000410000 */
[----:B------:R3:W-:Y:S01]  /*16c50*/  ST.E desc[UR44][R16.64+0x2a0], R15 ;  /* 0x0002a00f10007985 */ /* 0x0007e2000c10192c */
[----:B----4-:R-:W-:-:S03]  /*16c60*/  FMUL.FTZ R27, R13, R104 ;  /* 0x000000680d1b7220 */ /* 0x010fc60000410000 */
[----:B------:R4:W-:Y:S01]  /*16c70*/  ST.E desc[UR44][R16.64+0x2a4], R19 ;  /* 0x0002a41310007985 */ /* 0x0009e2000c10192c */
[C---:B-1----:R-:W-:Y:S01]  /*16c80*/  FMUL.FTZ R29, R13.reuse, R106 ;  /* 0x0000006a0d1d7220 */ /* 0x042fe20000410000 */
[C---:B0-----:R-:W-:Y:S02]  /*16c90*/  FMUL.FTZ R9, R13.reuse, R102 ;  /* 0x000000660d097220 */ /* 0x041fe40000410000 */
[----:B------:R0:W-:Y:S01]  /*16ca0*/  ST.E desc[UR44][R16.64+0x2c0], R5 ;  /* 0x0002c00510007985 */ /* 0x0001e2000c10192c */
[C---:B---3--:R-:W-:Y:S01]  /*16cb0*/  FMUL.FTZ R15, R13.reuse, R108 ;  /* 0x0000006c0d0f7220 */ /* 0x048fe20000410000 */
[C---:B----4-:R-:W-:Y:S02]  /*16cc0*/  FMUL.FTZ R19, R13.reuse, R110 ;  /* 0x0000006e0d137220 */ /* 0x050fe40000410000 */
        /* <DEDUP_REMOVED lines=9> */
[----:B---3--:R-:W-:-:S03]  /*16d60*/  FMUL.FTZ R7, R13, R118 ;  /* 0x000000760d077220 */ /* 0x008fc60000410000 */
[----:B------:R3:W-:Y:S01]  /*16d70*/  ST.E desc[UR44][R16.64+0x2e4], R15 ;  /* 0x0002e40f10007985 */ /* 0x0007e2000c10192c */
[----:B-1----:R-:W-:-:S03]  /*16d80*/  FMUL.FTZ R9, R13, R120 ;  /* 0x000000780d097220 */ /* 0x002fc60000410000 */
[----:B------:R1:W-:Y:S01]  /*16d90*/  ST.E desc[UR44][R16.64+0x2f0], R19 ;  /* 0x0002f01310007985 */ /* 0x0003e2000c10192c */
[C---:B----4-:R-:W-:Y:S01]  /*16da0*/  FMUL.FTZ R27, R13.reuse, R124 ;  /* 0x0000007c0d1b7220 */ /* 0x050fe20000410000 */
[C---:B0-----:R-:W-:Y:S02]  /*16db0*/  FMUL.FTZ R29, R13.reuse, R126 ;  /* 0x0000007e0d1d7220 */ /* 0x041fe40000410000 */
[----:B------:R0:W-:Y:S01]  /*16dc0*/  ST.E desc[UR44][R16.64+0x2f4], R5 ;  /* 0x0002f40510007985 */ /* 0x0001e2000c10192c */
[C---:B---3--:R-:W-:Y:S01]  /*16dd0*/  FMUL.FTZ R15, R13.reuse, R122 ;  /* 0x0000007a0d0f7220 */ /* 0x048fe20000410000 */
[C---:B-1----:R-:W-:Y:S02]  /*16de0*/  FMUL.FTZ R19, R13.reuse, R128 ;  /* 0x000000800d137220 */ /* 0x042fe40000410000 */
        /* <DEDUP_REMOVED lines=48> */
[----:B-1----:R-:W-:-:S03]  /*170f0*/  FMUL.FTZ R25, R13, R20 ;  /* 0x000000140d197220 */ /* 0x002fc60000410000 */
[----:B------:R1:W-:Y:S01]  /*17100*/  ST.E desc[UR44][R16.64+0x3d0], R29 ;  /* 0x0003d01d10007985 */ /* 0x0003e2000c10192c */
[C---:B--2---:R-:W-:Y:S01]  /*17110*/  FMUL.FTZ R15, R13.reuse, R26 ;  /* 0x0000001a0d0f7220 */ /* 0x044fe20000410000 */
[C---:B0-----:R-:W-:Y:S02]  /*17120*/  FMUL.FTZ R19, R13.reuse, R24 ;  /* 0x000000180d137220 */ /* 0x041fe40000410000 */
[----:B------:R0:W-:Y:S01]  /*17130*/  ST.E desc[UR44][R16.64+0x3c0], R5 ;  /* 0x0003c00510007985 */ /* 0x0001e2000c10192c */
[C---:B---3--:R-:W-:Y:S01]  /*17140*/  FMUL.FTZ R27, R13.reuse, R10 ;  /* 0x0000000a0d1b7220 */ /* 0x048fe20000410000 */
[C---:B-1----:R-:W-:Y:S01]  /*17150*/  FMUL.FTZ R29, R13.reuse, R4 ;  /* 0x000000040d1d7220 */ /* 0x042fe20000410000 */
[----:B------:R-:W-:Y:S01]  /*17160*/  FMUL.FTZ R13, R13, R8 ;  /* 0x000000080d0d7220 */ /* 0x000fe20000410000 */
[----:B------:R-:W-:Y:S02]  /*17170*/  IMAD.U32 R4, RZ, RZ, UR5 ;  /* 0x00000005ff047e24 */ /* 0x000fe4000f8e00ff */
[----:B0-----:R-:W-:Y:S01]  /*17180*/  IMAD.U32 R5, RZ, RZ, UR6 ;  /* 0x00000006ff057e24 */ /* 0x001fe2000f8e00ff */
        /* <DEDUP_REMOVED lines=10> */
[----:B------:R-:W1:Y:S01]  /*17230*/  LD.E R8, desc[UR44][R4.64] ;  /* 0x0000002c04087980 */ /* 0x000e62000c101900 */
[----:B------:R-:W-:Y:S01]  /*17240*/  ULOP3.LUT UR4, UR4, 0xc, URZ, 0xfc, !UPT ;  /* 0x0000000c04047892 */ /* 0x000fe2000f8efc3f */
[----:B0-----:R-:W-:-:S05]  /*17250*/  IMAD.U32 R7, RZ, RZ, UR6 ;  /* 0x00000006ff077e24 */ /* 0x001fca000f8e00ff */
[----:B------:R-:W-:Y:S02]  /*17260*/  IMAD.U32 R6, RZ, RZ, UR4 ;  /* 0x00000004ff067e24 */ /* 0x000fe4000f8e00ff */
[----:B-1----:R-:W-:-:S05]  /*17270*/  FMUL.FTZ R9, R11, R8 ;  /* 0x000000080b097220 */ /* 0x002fca0000410000 */
[----:B------:R-:W-:Y:S04]  /*17280*/  ST.E desc[UR44][R4.64], R9 ;  /* 0x0000000904007985 */ /* 0x000fe8000c10192c */
[----:B------:R-:W2:Y:S02]  /*17290*/  LD.E R8, desc[UR44][R6.64] ;  /* 0x0000002c06087980 */ /* 0x000ea4000c101900 */
[----:B--2---:R-:W-:-:S05]  /*172a0*/  FMUL.FTZ R15, R11, R8 ;  /* 0x000000080b0f7220 */ /* 0x004fca0000410000 */
[----:B------:R0:W-:Y:S04]  /*172b0*/  ST.E desc[UR44][R6.64], R15 ;  /* 0x0000000f06007985 */ /* 0x0001e8000c10192c */
        /* <DEDUP_REMOVED lines=62> */
[----:B0-----:R-:W5:Y:S01]  /*176a0*/  LD.E R15, desc[UR44][R16.64+0x230] ;  /* 0x0002302c100f7980 */ /* 0x001f62000c101900 */
[C---:B--2---:R-:W-:Y:S01]  /*176b0*/  FMUL.FTZ R29, R11.reuse, R136 ;  /* 0x000000880b1d7220 */ /* 0x044fe20000410000 */
[----:B---3--:R-:W-:-:S04]  /*176c0*/  FMUL.FTZ R9, R11, R78 ;  /* 0x0000004e0b097220 */ /* 0x008fc80000410000 */
[----:B------:R0:W-:Y:S01]  /*176d0*/  ST.E desc[UR44][R16.64+0x42c], R29 ;  /* 0x00042c1d10007985 */ /* 0x0001e2000c10192c */
[C---:B----4-:R-:W-:Y:S01]  /*176e0*/  FMUL.FTZ R13, R11.reuse, R80 ;  /* 0x000000500b0d7220 */ /* 0x050fe20000410000 */
[C---:B-----5:R-:W-:Y:S01]  /*176f0*/  FMUL.FTZ R19, R11.reuse, R82 ;  /* 0x000000520b137220 */ /* 0x060fe20000410000 */
[C---:B------:R-:W-:Y:S01]  /*17700*/  FMUL.FTZ R21, R11.reuse, R84 ;  /* 0x000000540b157220 */ /* 0x040fe20000410000 */
        /* <DEDUP_REMOVED lines=87> */
[----:B------:R1:W-:Y:S01]  /*17c80*/  ST.E desc[UR44][R16.64+0x38c], R13 ;  /* 0x00038c0d10007985 */ /* 0x0003e2000c10192c */
[----:B------:R-:W-:-:S03]  /*17c90*/  FMUL.FTZ R37, R11, R10 ;  /* 0x0000000a0b257220 */ /* 0x000fc60000410000 */
        /* <DEDUP_REMOVED lines=15> */
[C---:B---3--:R-:W-:Y:S02]  /*17d90*/  FMUL.FTZ R31, R11.reuse, R8 ;  /* 0x000000080b1f7220 */ /* 0x048fe40000410000 */
[----:B------:R-:W-:Y:S01]  /*17da0*/  ST.E desc[UR44][R16.64+0x230], R15 ;  /* 0x0002300f10007985 */ /* 0x000fe2000c10192c */
[----:B0-----:R-:W-:-:S03]  /*17db0*/  FMUL.FTZ R33, R11, R18 ;  /* 0x000000120b217220 */ /* 0x001fc60000410000 */
[----:B------:R-:W2:Y:S01]  /*17dc0*/  LD.E R10, desc[UR44][R16.64+0x1e8] ;  /* 0x0001e82c100a7980 */ /* 0x000ea2000c101900 */
[----:B-1----:R-:W-:-:S03]  /*17dd0*/  FMUL.FTZ R35, R11, R14 ;  /* 0x0000000e0b237220 */ /* 0x002fc60000410000 */
        /* <DEDUP_REMOVED lines=11> */
[----:B0-----:R-:W4:Y:S04]  /*17e90*/  LD.E R21, desc[UR44][R2.64] ;  /* 0x0000002c02157980 */ /* 0x001f28000c101900 */
[----:B------:R-:W2:Y:S04]  /*17ea0*/  LD.E.64 R8, desc[UR44][R16.64+0xa8] ;  /* 0x0000a82c10087980 */ /* 0x000ea8000c101b00 */
[----:B----4-:R0:W-:Y:S04]  /*17eb0*/  ST.E desc[UR44][R2.64], R21 ;  /* 0x0000001502007985 */ /* 0x0101e8000c10192c */
[----:B-1----:R-:W4:Y:S04]  /*17ec0*/  LD.E R25, desc[UR44][R4.64] ;  /* 0x0000002c04197980 */ /* 0x002f28000c101900 */
[----:B----4-:R1:W-:Y:S04]  /*17ed0*/  ST.E desc[UR44][R4.64], R25 ;  /* 0x0000001904007985 */ /* 0x0103e8000c10192c */
[----:B---3--:R-:W3:Y:S04]  /*17ee0*/  LD.E R27, desc[UR44][R6.64] ;  /* 0x0000002c061b7980 */ /* 0x008ee8000c101900 */
[----:B---3--:R3:W-:Y:S04]  /*17ef0*/  ST.E desc[UR44][R6.64], R27 ;  /* 0x0000001b06007985 */ /* 0x0087e8000c10192c */
[----:B------:R-:W4:Y:S04]  /*17f00*/  LD.E R11, desc[UR44][R16.64+0x240] ;  /* 0x0002402c100b7980 */ /* 0x000f28000c101900 */
[----:B------:R-:W5:Y:S04]  /*17f10*/  LD.E R13, desc[UR44][R16.64+0x244] ;  /* 0x0002442c100d7980 */ /* 0x000f68000c101900 */
[----:B------:R-:W2:Y:S04]  /*17f20*/  LD.E R14, desc[UR44][R16.64+0x248] ;  /* 0x0002482c100e7980 */ /* 0x000ea8000c101900 */
[----:B------:R-:W2:Y:S04]  /*17f30*/  LD.E R15, desc[UR44][R16.64+0x24c] ;  /* 0x00024c2c100f7980 */ /* 0x000ea8000c101900 */
[----:B------:R-:W2:Y:S04]  /*17f40*/  LD.E R18, desc[UR44][R16.64+0x250] ;  /* 0x0002502c10127980 */ /* 0x000ea8000c101900 */
[----:B------:R-:W2:Y:S04]  /*17f50*/  LD.E R19, desc[UR44][R16.64+0x254] ;  /* 0x0002542c10137980 */ /* 0x000ea8000c101900 */
[----:B------:R-:W2:Y:S04]  /*17f60*/  LD.E R20, desc[UR44][R16.64+0x258] ;  /* 0x0002582c10147980 */ /* 0x000ea8000c101900 */
[----:B0-----:R-:W2:Y:S04]  /*17f70*/  LD.E R21, desc[UR44][R16.64+0x25c] ;  /* 0x00025c2c10157980 */ /* 0x001ea8000c101900 */
[----:B------:R-:W2:Y:S04]  /*17f80*/  LD.E R24, desc[UR44][R16.64+0x260] ;  /* 0x0002602c10187980 */ /* 0x000ea8000c101900 */
[----:B-1----:R-:W2:Y:S04]  /*17f90*/  LD.E R25, desc[UR44][R16.64+0x264] ;  /* 0x0002642c10197980 */ /* 0x002ea8000c101900 */
[----:B------:R-:W2:Y:S04]  /*17fa0*/  LD.E R26, desc[UR44][R16.64+0x268] ;  /* 0x0002682c101a7980 */ /* 0x000ea8000c101900 */
        /* <DEDUP_REMOVED lines=113> */
[----:B----4-:R-:W-:Y:S04]  /*186c0*/  ST.E desc[UR44][R16.64+0x240], R11 ;  /* 0x0002400b10007985 */ /* 0x010fe8000c10192c */
[----:B-----5:R-:W-:Y:S04]  /*186d0*/  ST.E desc[UR44][R16.64+0x244], R13 ;  /* 0x0002440d10007985 */ /* 0x020fe8000c10192c */
[----:B--2---:R-:W-:Y:S04]  /*186e0*/  ST.E desc[UR44][R16.64+0x248], R14 ;  /* 0x0002480e10007985 */ /* 0x004fe8000c10192c */
[----:B------:R-:W-:Y:S04]  /*186f0*/  ST.E desc[UR44][R16.64+0x24c], R15 ;  /* 0x00024c0f10007985 */ /* 0x000fe8000c10192c */
[----:B------:R-:W-:Y:S04]  /*18700*/  ST.E desc[UR44][R16.64+0x250], R18 ;  /* 0x0002501210007985 */ /* 0x000fe8000c10192c */
[----:B------:R-:W-:Y:S04]  /*18710*/  ST.E desc[UR44][R16.64+0x254], R19 ;  /* 0x0002541310007985 */ /* 0x000fe8000c10192c */
[----:B------:R-:W-:Y:S04]  /*18720*/  ST.E desc[UR44][R16.64+0x258], R20 ;  /* 0x0002581410007985 */ /* 0x000fe8000c10192c */
[----:B------:R-:W-:Y:S04]  /*18730*/  ST.E desc[UR44][R16.64+0x25c], R21 ;  /* 0x00025c1510007985 */ /* 0x000fe8000c10192c */
[----:B------:R0:W-:Y:S04]  /*18740*/  ST.E desc[UR44][R16.64+0x260], R24 ;  /* 0x0002601810007985 */ /* 0x0001e8000c10192c */
[----:B------:R-:W-:Y:S04]  /*18750*/  ST.E desc[UR44][R16.64+0x264], R25 ;  /* 0x0002641910007985 */ /* 0x000fe8000c10192c */
[----:B------:R-:W-:Y:S04]  /*18760*/  ST.E desc[UR44][R16.64+0x268], R26 ;  /* 0x0002681a10007985 */ /* 0x000fe8000c10192c */
[----:B---3--:R-:W-:Y:S04]  /*18770*/  ST.E desc[UR44][R16.64+0x26c], R27 ;  /* 0x00026c1b10007985 */ /* 0x008fe8000c10192c */
        /* <DEDUP_REMOVED lines=651> */
[----:B------:R-:W-:Y:S04]  /*1b030*/  ST.E desc[UR44][R2.64], R25 ;  /* 0x0000001902007985 */ /* 0x000fe8000c10192c */
        /* <DEDUP_REMOVED lines=130> */
[----:B------:R-:W2:Y:S04]  /*1b860*/  LD.E R11, desc[UR44][R4.64] ;  /* 0x0000002c040b7980 */ /* 0x000ea8000c101900 */
[----:B--2---:R1:W-:Y:S04]  /*1b870*/  ST.E desc[UR44][R4.64], R11 ;  /* 0x0000000b04007985 */ /* 0x0043e8000c10192c */
[----:B------:R-:W2:Y:S04]  /*1b880*/  LD.E R13, desc[UR44][R6.64] ;  /* 0x0000002c060d7980 */ /* 0x000ea8000c101900 */
[----:B--2---:R2:W-:Y:S04]  /*1b890*/  ST.E desc[UR44][R6.64], R13 ;  /* 0x0000000d06007985 */ /* 0x0045e8000c10192c */
[----:B0-----:R-:W3:Y:S04]  /*1b8a0*/  LD.E R2, desc[UR44][R16.64+0x240] ;  /* 0x0002402c10027980 */ /* 0x001ee8000c101900 */
[----:B------:R-:W4:Y:S04]  /*1b8b0*/  LD.E R3, desc[UR44][R16.64+0x244] ;  /* 0x0002442c10037980 */ /* 0x000f28000c101900 */
[----:B-1----:R-:W5:Y:S04]  /*1b8c0*/  LD.E R4, desc[UR44][R16.64+0x248] ;  /* 0x0002482c10047980 */ /* 0x002f68000c101900 */
[----:B------:R-:W5:Y:S04]  /*1b8d0*/  LD.E R5, desc[UR44][R16.64+0x24c] ;  /* 0x00024c2c10057980 */ /* 0x000f68000c101900 */
        /* <DEDUP_REMOVED lines=120> */
[----:B---3--:R0:W-:Y:S04]  /*1c060*/  ST.E desc[UR44][R16.64+0x240], R2 ;  /* 0x0002400210007985 */ /* 0x0081e8000c10192c */
[----:B----4-:R0:W-:Y:S04]  /*1c070*/  ST.E desc[UR44][R16.64+0x244], R3 ;  /* 0x0002440310007985 */ /* 0x0101e8000c10192c */
[----:B-----5:R0:W-:Y:S04]  /*1c080*/  ST.E desc[UR44][R16.64+0x248], R4 ;  /* 0x0002480410007985 */ /* 0x0201e8000c10192c */
        /* <DEDUP_REMOVED lines=137> */
.L_x_6743:
[----:B------:R-:W-:Y:S05]  /*1c920*/  BSYNC B0 ;  /* 0x0000000000007941 */ /* 0x000fea0003800000 */
.L_x_6742:
[C---:B------:R-:W-:Y:S01]  /*1c930*/  ISETP.GT.AND P0, PT, R0.reuse, R12, PT ;  /* 0x0000000c0000720c */ /* 0x040fe20003f04270 */
[----:B------:R-:W-:-:S12]  /*1c940*/  VIADD R0, R0, 0xffffffff ;  /* 0xffffffff00007836 */ /* 0x000fd80000000000 */
[----:B------:R-:W-:Y:S05]  /*1c950*/  @P0 BRA `(.L_x_6744) ;  /* 0xffffff5800380947 */ /* 0x000fea000383ffff */
[----:B0-----:R-:W2:Y:S02]  /*1c960*/  LDL R6, [R1+0x70] ;  /* 0x0000700001067983 */ /* 0x001ea40000100800 */
[----:B--2---:R-:W-:-:S07]  /*1c970*/  IMAD.SHL.U32 R6, R6, 0x40, RZ ;  /* 0x0000004006067824 */ /* 0x004fce00078e00ff */
.L_x_6715:
[----:B------:R-:W0:Y:S01]  /*1c980*/  LDC R2, c[0x0][0x448] ;  /* 0x00011200ff027b82 */ /* 0x000e220000000800 */
[----:B------:R-:W-:Y:S01]  /*1c990*/  VIADD R6, R6, 0x3f ;  /* 0x0000003f06067836 */ /* 0x000fe20000000000 */
[----:B------:R-:W-:-:S06]  /*1c9a0*/  ULDC UR4, c[0x0][0xad4] ;  /* 0x0002b50000047ab9 */ /* 0x000fcc0000000800 */
[----:B------:R-:W2:Y:S01]  /*1c9b0*/  LDC R7, c[0x0][0xadc] ;  /* 0x0002b700ff077b82 */ /* 0x000ea20000000800 */
[----:B0-----:R-:W-:-:S13]  /*1c9c0*/  ISETP.NE.AND P0, PT, R2, 0x1, PT ;  /* 0x000000010200780c */ /* 0x001fda0003f05270 */
[----:B------:R-:W0:Y:S08]  /*1c9d0*/  @P0 LDC R3, c[0x0][0x44c] ;  /* 0x00011300ff030b82 */ /* 0x000e300000000800 */
[----:B------:R-:W3:Y:S01]  /*1c9e0*/  @P0 LDC R5, c[0x0][0x450] ;  /* 0x00011400ff050b82 */ /* 0x000ee20000000800 */
[----:B0-----:R-:W-:-:S05]  /*1c9f0*/  @P0 IMAD.HI.U32 R2, R6, R3, RZ ;  /* 0x0000000306020227 */ /* 0x001fca00078e00ff */
[----:B---3--:R-:W-:Y:S02]  /*1ca00*/  @P0 SHF.R.U32.HI R6, RZ, R5, R2 ;  /* 0x00000005ff060219 */ /* 0x008fe40000011602 */
[----:B--2---:R-:W-:-:S03]  /*1ca10*/  ISETP.GE.AND P0, PT, R7, 0x1, PT ;  /* 0x000000010700780c */ /* 0x004fc60003f06270 */
[----:B------:R-:W-:-:S04]  /*1ca20*/  IMAD.IADD R6, R189, 0x1, R6 ;  /* 0x00000001bd067824 */ /* 0x000fc800078e0206 */
[----:B-1----:R-:W-:-:S06]  /*1ca30*/  VIADD R4, R6, -UR4 ;  /* 0x8000000406047c36 */ /* 0x002fcc0008000000 */
        /* <DEDUP_REMOVED lines=11> */
.L_x_6747:
[----:B------:R-:W-:-:S13]  /*1caf0*/  ISETP.NE.AND P0, PT, R7, 0x1, PT ;  /* 0x000000010700780c */ /* 0x000fda0003f05270 */
[----:B------:R-:W0:Y:S02]  /*1cb00*/  @P0 LDC.64 R2, c[0x0][0xae0] ;  /* 0x0002b800ff020b82 */ /* 0x000e240000000a00 */
[----:B0-----:R-:W-:-:S05]  /*1cb10*/  @P0 IMAD.HI.U32 R2, R6, R2, RZ ;  /* 0x0000000206020227 */ /* 0x001fca00078e00ff */
[----:B------:R-:W-:-:S07]  /*1cb20*/  @P0 SHF.R.U32.HI R6, RZ, R3, R2 ;  /* 0x00000003ff060219 */ /* 0x000fce0000011602 */
.L_x_6748:
[----:B------:R-:W-:Y:S05]  /*1cb30*/  BSYNC B0 ;  /* 0x0000000000007941 */ /* 0x000fea0003800000 */
.L_x_6746:
[----:B------:R-:W-:-:S05]  /*1cb40*/  IMAD R3, R6, R7, RZ ;  /* 0x0000000706037224 */ /* 0x000fca00078e02ff */
[----:B------:R-:W-:-:S07]  /*1cb50*/  VIMNMX R4, R4, R3, !PT ;  /* 0x0000000304047248 */ /* 0x000fce0007fe0100 */
.L_x_6745:
[----:B------:R-:W-:-:S05]  /*1cb60*/  VIADD R4, R4, 0x3f ;  /* 0x0000003f04047836 */ /* 0x000fca0000000000 */
[----:B------:R-:W-:-:S04]  /*1cb70*/  SHF.R.S32.HI R3, RZ, 0x1f, R4 ;  /* 0x0000001fff037819 */ /* 0x000fc80000011404 */
[----:B------:R-:W-:-:S04]  /*1cb80*/  LEA.HI R3, R3, R4, RZ, 0x6 ;  /* 0x0000000403037211 */ /* 0x000fc800078f30ff */
[----:B------:R-:W-:-:S04]  /*1cb90*/  SHF.R.S32.HI R10, RZ, 0x6, R3 ;  /* 0x00000006ff0a7819 */ /* 0x000fc80000011403 */
[----:B------:R-:W-:-:S04]  /*1cba0*/  VIMNMX R10, R163, R10, !PT ;  /* 0x0000000aa30a7248 */ /* 0x000fc80007fe0100 */
[----:B------:R-:W-:-:S13]  /*1cbb0*/  ISETP.GE.AND P0, PT, R0, R10, PT ;  /* 0x0000000a0000720c */ /* 0x000fda0003f06270 */
[----:B------:R-:W-:Y:S05]  /*1cbc0*/  @!P0 BRA `(.L_x_6749) ;  /* 0x0000009800288947 */ /* 0x000fea0003800000 */
.L_x_6768:
        /* <DEDUP_REMOVED lines=20> */
[----:B------:R0:W-:Y:S01]  /*1cd10*/  @!P1 ST.E desc[UR44][R16.64+0x1ec], R9 ;  /* 0x0001ec0910009985 */ /* 0x0001e2000c10192c */
[----:B------:R-:W-:Y:S05]  /*1cd20*/  @!P2 BRA `(.L_x_6751) ;  /* 0x000000000004a947 */ /* 0x000fea0003800000 */
[----:B------:R-:W-:Y:S01]  /*1cd30*/  BPT.TRAP 0x1 ;  /* 0x000000040000795c */ /* 0x000fe20000300000 */
.L_x_6751:
[----:B------:R-:W-:Y:S05]  /*1cd40*/  BSYNC B0 ;  /* 0x0000000000007941 */ /* 0x000fea0003800000 */
.L_x_6750:
        /* <DEDUP_REMOVED lines=13> */
.L_x_6753:
[----:B------:R-:W-:Y:S05]  /*1ce20*/  BSYNC B0 ;  /* 0x0000000000007941 */ /* 0x000fea0003800000 */
.L_x_6752:
        /* <DEDUP_REMOVED lines=8> */
.L_x_6755:
[----:B------:R-:W-:Y:S05]  /*1ceb0*/  BSYNC B0 ;  /* 0x0000000000007941 */ /* 0x000fea0003800000 */
.L_x_6754:
        /* <DEDUP_REMOVED lines=58> */
.L_x_6758:
[----:B------:R-:W-:Y:S05]  /*1d260*/  BSYNC B0 ;  /* 0x0000000000007941 */ /* 0x000fea0003800000 */
.L_x_6757:
        /* <DEDUP_REMOVED lines=13> */
.L_x_6760:
[----:B------:R-:W-:Y:S05]  /*1d340*/  BSYNC B0 ;  /* 0x0000000000007941 */ /* 0x000fea0003800000 */
.L_x_6759:
        /* <DEDUP_REMOVED lines=8> */
.L_x_6762:
[----:B------:R-:W-:Y:S05]  /*1d3d0*/  BSYNC B0 ;  /* 0x0000000000007941 */ /* 0x000fea0003800000 */
.L_x_6761:
[----:B------:R-:W2:Y:S01]  /*1d3e0*/  S2R R4, SR_TID.X ;  /* 0x0000000000047919 */ /* 0x000ea20000002100 */
[----:B------:R-:W3:Y:S01]  /*1d3f0*/  LD.E R11, desc[UR44][R16.64+0x1e8] ;  /* 0x0001e82c100b7980 */ /* 0x000ee2000c101900 */
[----:B--2---:R-:W-:-:S03]  /*1d400*/  LOP3.LUT R8, R4, 0x7f, RZ, 0xc0, !PT ;  /* 0x0000007f04087812 */ /* 0x004fc600078ec0ff */
[----:B------:R-:W3:Y:S01]  /*1d410*/  LD.E.64 R4, desc[UR44][R16.64+0xb8] ;  /* 0x0000b82c10047980 */ /* 0x000ee2000c101b00 */
[----:B------:R-:W-:Y:S05]  /*1d420*/  WARPSYNC.ALL ;  /* 0x0000000000007948 */ /* 0x000fea0003800000 */
[----:B------:R-:W-:Y:S01]  /*1d430*/  ISETP.NE.AND P2, PT, R8, RZ, PT ;  /* 0x000000ff0800720c */ /* 0x000fe20003f45270 */
[----:B------:R-:W2:Y:S04]  /*1d440*/  LD.E R12, desc[UR44][R16.64+0x88] ;  /* 0x0000882c100c7980 */ /* 0x000ea8000c101900 */
[----:B------:R-:W4:Y:S04]  /*1d450*/  LD.E.64 R14, desc[UR44][R16.64+0xb0] ;  /* 0x0000b02c100e7980 */ /* 0x000f28000c101b00 */
[----:B------:R-:W4:Y:S04]  /*1d460*/  LD.E.64 R18, desc[UR44][R16.64+0xb0] ;  /* 0x0000b02c10127980 */ /* 0x000f28000c101b00 */
[----:B-1---5:R-:W4:Y:S04]  /*1d470*/  LD.E.64 R6, desc[UR44][R16.64+0xb0] ;  /* 0x0000b02c10067980 */ /* 0x022f28000c101b00 */
[----:B------:R-:W4:Y:S01]  /*1d480*/  LD.E.64 R8, desc[UR44][R16.64+0xb0] ;  /* 0x0000b02c10087980 */ /* 0x000f22000c101b00 */
[----:B---3--:R-:W-:Y:S01]  /*1d490*/  IMAD R4, R11, 0x1000, R4 ;  /* 0x000010000b047824 */ /* 0x008fe200078e0204 */
[----:B------:R-:W-:-:S04]  /*1d4a0*/  R2UR UR7, R5 ;  /* 0x00000000050772ca */ /* 0x000fc800000e0000 */
[C---:B------:R-:W-:Y:S01]  /*1d4b0*/  R2UR UR6, R4.reuse ;  /* 0x00000000040672ca */ /* 0x040fe200000e0000 */
[----:B------:R-:W-:Y:S02]  /*1d4c0*/  VIADD R20, R4, 0x2 ;  /* 0x0000000204147836 */ /* 0x000fe40000000000 */
[----:B------:R-:W-:Y:S01]  /*1d4d0*/  IMAD.MOV.U32 R21, RZ, RZ, R5 ;  /* 0x000000ffff157224 */ /* 0x000fe200078e0005 */
[----:B--2---:R-:W-:Y:S02]  /*1d4e0*/  ISETP.NE.U32.AND P1, PT, R12, RZ, PT ;  /* 0x000000ff0c00720c */ /* 0x004fe40003f25070 */
        /* <DEDUP_REMOVED lines=419> */
[----:B------:R-:W3:Y:S01]  /*1ef20*/  LD.E.64 R4, desc[UR44][R16.64+0x200] ;  /* 0x0002002c10047980 */ /* 0x000ee2000c101b00 */
[----:B------:R-:W-:-:S04]  /*1ef30*/  UIADD3 UR4, UP0, UR37, 0x200, URZ ;  /* 0x0000020025047890 */ /* 0x000fc8000ff1e03f */
[----:B------:R-:W-:Y:S02]  /*1ef40*/  ULOP3.LUT UR4, UR4, 0x4, URZ, 0xfc, !UPT ;  /* 0x0000000404047892 */ /* 0x000fe4000f8efc3f */
[----:B------:R-:W-:Y:S01]  /*1ef50*/  UIADD3.X UR5, URZ, UR36, URZ, UP0, !UPT ;  /* 0x000000243f057290 */ /* 0x000fe200087fe43f */
[-C--:B--2---:R-:W-:Y:S01]  /*1ef60*/  FMUL.FTZ R19, R24, R6.reuse ;  /* 0x0000000618137220 */ /* 0x084fe20000410000 */
[-C--:B------:R-:W-:Y:S01]  /*1ef70*/  FMUL.FTZ R18, R25, R6.reuse ;  /* 0x0000000619127220 */ /* 0x080fe20000410000 */
[-C--:B------:R-:W-:Y:S01]  /*1ef80*/  FMUL.FTZ R21, R28, R6.reuse ;  /* 0x000000061c157220 */ /* 0x080fe20000410000 */
[-C--:B------:R-:W-:Y:S01]  /*1ef90*/  FMUL.FTZ R25, R29, R6.reuse ;  /* 0x000000061d197220 */ /* 0x080fe20000410000 */
[-C--:B------:R-:W-:Y:S01]  /*1efa0*/  FMUL.FTZ R12, R26, R6.reuse ;  /* 0x000000061a0c7220 */ /* 0x080fe20000410000 */
[-C--:B------:R-:W-:Y:S01]  /*1efb0*/  FMUL.FTZ R26, R32, R6.reuse ;  /* 0x00000006201a7220 */ /* 0x080fe20000410000 */
[----:B------:R-:W3:Y:S01]  /*1efc0*/  MUFU.TANH R19, R19 ;  /* 0x0000001300137308 */ /* 0x000ee20000002400 */
        /* <DEDUP_REMOVED lines=13> */
[-C--:B0-----:R-:W-:Y:S01]  /*1f0a0*/  FMUL.FTZ R3, R27, R6.reuse ;  /* 0x000000061b037220 */ /* 0x081fe20000410000 */
[----:B------:R-:W-:Y:S01]  /*1f0b0*/  FMUL.FTZ R27, R38, R6 ;  /* 0x00000006261b7220 */ /* 0x000fe20000410000 */
[----:B------:R-:W0:Y:S01]  /*1f0c0*/  MUFU.TANH R21, R21 ;  /* 0x0000001500157308 */ /* 0x000e220000002400 */
[----:B---3--:R-:W-:Y:S01]  /*1f0d0*/  FMNMX.FTZ R7, R19, R4, !PT ;  /* 0x0000000413077209 */ /* 0x008fe20007810000 */
[-C--:B------:R-:W-:Y:S01]  /*1f0e0*/  FMUL.FTZ R38, R49, R6.reuse ;  /* 0x0000000631267220 */ /* 0x080fe20000410000 */
[-C--:B------:R-:W-:Y:S01]  /*1f0f0*/  FMUL.FTZ R29, R39, R6.reuse ;  /* 0x00000006271d7220 */ /* 0x080fe20000410000 */
[-C--:B------:R-:W-:Y:S01]  /*1f100*/  FMUL.FTZ R39, R52, R6.reuse ;  /* 0x0000000634277220 */ /* 0x080fe20000410000 */
[-C--:B------:R-:W-:Y:S01]  /*1f110*/  FMUL.FTZ R40, R53, R6.reuse ;  /* 0x0000000635287220 */ /* 0x080fe20000410000 */
[-C--:B------:R-:W-:Y:S01]  /*1f120*/  FMUL.FTZ R32, R42, R6.reuse ;  /* 0x000000062a207220 */ /* 0x080fe20000410000 */
[-C--:B------:R-:W-:Y:S01]  /*1f130*/  FMUL.FTZ R41, R43, R6.reuse ;  /* 0x000000062b297220 */ /* 0x080fe20000410000 */
[----:B------:R-:W3:Y:S01]  /*1f140*/  MUFU.TANH R25, R25 ;  /* 0x0000001900197308 */ /* 0x000ee20000002400 */
[----:B--2---:R-:W-:Y:S01]  /*1f150*/  FMNMX.FTZ R8, R18, R7, !PT ;  /* 0x0000000712087209 */ /* 0x004fe20007810000 */
[-C--:B------:R-:W-:Y:S01]  /*1f160*/  FMUL.FTZ R42, R46, R6.reuse ;  /* 0x000000062e2a7220 */ /* 0x080fe20000410000 */
[-C--:B------:R-:W-:Y:S01]  /*1f170*/  FMUL.FTZ R43, R47, R6.reuse ;  /* 0x000000062f2b7220 */ /* 0x080fe20000410000 */
[-C--:B------:R-:W-:Y:S01]  /*1f180*/  FMUL.FTZ R45, R51, R6.reuse ;  /* 0x00000006332d7220 */ /* 0x080fe20000410000 */
[-C--:B------:R-:W-:Y:S01]  /*1f190*/  FMUL.FTZ R46, R54, R6.reuse ;  /* 0x00000006362e7220 */ /* 0x080fe20000410000 */
[----:B------:R-:W-:-:S02]  /*1f1a0*/  FMUL.FTZ R47, R55, R6 ;  /* 0x00000006372f7220 */ /* 0x000fc40000410000 */
[----:B------:R-:W2:Y:S01]  /*1f1b0*/  MUFU.TANH R26, R26 ;  /* 0x0000001a001a7308 */ /* 0x000ea20000002400 */
[----:B0-----:R-:W-:-:S07]  /*1f1c0*/  FMNMX.FTZ R8, R21, R8, !PT ;  /* 0x0000000815087209 */ /* 0x001fce0007810000 */
[----:B------:R-:W0:Y:S01]  /*1f1d0*/  MUFU.TANH R28, R28 ;  /* 0x0000001c001c7308 */ /* 0x000e220000002400 */
[----:B---3--:R-:W-:-:S07]  /*1f1e0*/  FMNMX.FTZ R7, R25, R8, !PT ;  /* 0x0000000819077209 */ /* 0x008fce0007810000 */
[----:B------:R-:W3:Y:S01]  /*1f1f0*/  MUFU.TANH R30, R30 ;  /* 0x0000001e001e7308 */ /* 0x000ee20000002400 */
[----:B--2---:R-:W-:-:S07]  /*1f200*/  FMNMX.FTZ R7, R26, R7, !PT ;  /* 0x000000071a077209 */ /* 0x004fce0007810000 */
        /* <DEDUP_REMOVED lines=19> */
[----:B0-----:R-:W-:Y:S01]  /*1f340*/  FMNMX.FTZ R9, R39, R44, !PT ;  /* 0x0000002c27097209 */ /* 0x001fe20007810000 */
[----:B------:R-:W-:-:S06]  /*1f350*/  FMUL.FTZ R44, R50, R6 ;  /* 0x00000006322c7220 */ /* 0x000fcc0000410000 */
[----:B------:R-:W0:Y:S01]  /*1f360*/  MUFU.TANH R3, R3 ;  /* 0x0000000300037308 */ /* 0x000e220000002400 */
[----:B---3--:R-:W-:-:S07]  /*1f370*/  FMNMX.FTZ R8, R12, R5, !PT ;  /* 0x000000050c087209 */ /* 0x008fce0007810000 */
[----:B------:R-:W3:Y:S01]  /*1f380*/  MUFU.TANH R14, R14 ;  /* 0x0000000e000e7308 */ /* 0x000ee20000002400 */
[----:B--2---:R-:W-:-:S05]  /*1f390*/  FMNMX.FTZ R9, R40, R9, !PT ;  /* 0x0000000928097209 */ /* 0x004fca0007810000 */
[----:B------:R-:W2:Y:S02]  /*1f3a0*/  SHFL.BFLY PT, R48, R9, 0x2, 0x1f ;  /* 0x0c401f0009307f89 */ /* 0x000ea400000e0000 */
[----:B------:R-:W4:Y:S01]  /*1f3b0*/  MUFU.TANH R15, R15 ;  /* 0x0000000f000f7308 */ /* 0x000f220000002400 */
[----:B0-----:R-:W-:Y:S01]  /*1f3c0*/  FMNMX.FTZ R7, R3, R8, !PT ;  /* 0x0000000803077209 */ /* 0x001fe20007810000 */
[----:B------:R-:W-:Y:S06]  /*1f3d0*/  ST.E desc[UR44][R16.64+0x200], R9 ;  /* 0x0002000910007985 */ /* 0x000fec000c10192c */
[----:B------:R-:W0:Y:S01]  /*1f3e0*/  MUFU.TANH R20, R20 ;  /* 0x0000001400147308 */ /* 0x000e220000002400 */
[----:B---3--:R-:W-:-:S07]  /*1f3f0*/  FMNMX.FTZ R8, R14, R7, !PT ;  /* 0x000000070e087209 */ /* 0x008fce0007810000 */
[----:B------:R-:W3:Y:S01]  /*1f400*/  MUFU.TANH R24, R24 ;  /* 0x0000001800187308 */ /* 0x000ee20000002400 */
[----:B----4-:R-:W-:Y:S02]  /*1f410*/  FMNMX.FTZ R7, R15, R8, !PT ;  /* 0x000000080f077209 */ /* 0x010fe40007810000 */
[----:B--2---:R-:W-:-:S05]  /*1f420*/  FMNMX.FTZ R48, R9, R48, !PT ;  /* 0x0000003009307209 */ /* 0x004fca0007810000 */
[----:B------:R-:W2:Y:S01]  /*1f430*/  MUFU.TANH R27, R27 ;  /* 0x0000001b001b7308 */ /* 0x000ea20000002400 */
[----:B0-----:R-:W-:Y:S01]  /*1f440*/  FMNMX.FTZ R7, R20, R7, !PT ;  /* 0x0000000714077209 */ /* 0x001fe20007810000 */
[----:B------:R-:W0:Y:S06]  /*1f450*/  SHFL.BFLY PT, R13, R48, 0x1, 0x1f ;  /* 0x0c201f00300d7f89 */ /* 0x000e2c00000e0000 */
[----:B------:R-:W4:Y:S01]  /*1f460*/  MUFU.TANH R29, R29 ;  /* 0x0000001d001d7308 */ /* 0x000f220000002400 */
[----:B---3--:R-:W-:-:S07]  /*1f470*/  FMNMX.FTZ R8, R24, R7, !PT ;  /* 0x0000000718087209 */ /* 0x008fce0007810000 */
[----:B------:R-:W3:Y:S01]  /*1f480*/  MUFU.TANH R32, R32 ;  /* 0x0000002000207308 */ /* 0x000ee20000002400 */
[----:B--2---:R-:W-:-:S07]  /*1f490*/  FMNMX.FTZ R8, R27, R8, !PT ;  /* 0x000000081b087209 */ /* 0x004fce0007810000 */
[----:B------:R-:W2:Y:S01]  /*1f4a0*/  MUFU.TANH R41, R41 ;  /* 0x0000002900297308 */ /* 0x000ea20000002400 */
[----:B----4-:R-:W-:Y:S02]  /*1f4b0*/  FMNMX.FTZ R7, R29, R8, !PT ;  /* 0x000000081d077209 */ /* 0x010fe40007810000 */
[----:B0-----:R-:W-:-:S05]  /*1f4c0*/  FMNMX.FTZ R13, R48, R13, !PT ;  /* 0x0000000d300d7209 */ /* 0x001fca0007810000 */
        /* <DEDUP_REMOVED lines=12> */
[----:B------:R-:W-:-:S03]  /*1f590*/  IMAD.U32 R6, RZ, RZ, UR4 ;  /* 0x00000004ff067e24 */ /* 0x000fc6000f8e00ff */
[----:B---3--:R-:W-:Y:S01]  /*1f5a0*/  FMNMX.FTZ R8, R46, R7, !PT ;  /* 0x000000072e087209 */ /* 0x008fe20007810000 */
[----:B------:R-:W-:-:S03]  /*1f5b0*/  IMAD.U32 R7, RZ, RZ, UR5 ;  /* 0x00000005ff077e24 */ /* 0x000fc6000f8e00ff */
        /* <DEDUP_REMOVED lines=17> */
[----:B------:R-:W-:-:S05]  /*1f6d0*/  FMUL.FTZ R13, R51, R52 ;  /* 0x00000034330d7220 */ /* 0x000fca0000410000 */
[----:B------:R-:W4:Y:S08]  /*1f6e0*/  MUFU.EX2 R11, R11 ;  /* 0x0000000b000b7308 */ /* 0x000f300000000800 */
[----:B------:R-:W0:Y:S01]  /*1f6f0*/  MUFU.EX2 R13, R13 ;  /* 0x0000000d000d7308 */ /* 0x000e220000000800 */
        /* <DEDUP_REMOVED lines=17> */
.L_x_6765:
[----:B------:R-:W-:Y:S05]  /*1f810*/  BSYNC B0 ;  /* 0x0000000000007941 */ /* 0x000fea0003800000 */
.L_x_6764:
        /* <DEDUP_REMOVED lines=19> */
[-CC-:B------:R-:W-:Y:S01]  /*1f950*/  FFMA.FTZ R14, R14, R2.reuse, -R51.reuse ;  /* 0x000000020e0e7223 */ /* 0x180fe20000010833 */
[----:B------:R-:W0:Y:S01]  /*1f960*/  MUFU.EX2 R168, R168 ;  /* 0x000000a800a87308 */ /* 0x000e220000000800 */
[-C--:B------:R-:W-:Y:S01]  /*1f970*/  FFMA.FTZ R15, R15, R2.reuse, -R51 ;  /* 0x000000020f0f7223 */ /* 0x080fe20000010833 */
[-CC-:B------:R-:W-:Y:S01]  /*1f980*/  FFMA.FTZ R25, R25, R2.reuse, -R49.reuse ;  /* 0x0000000219197223 */ /* 0x180fe20000010831 */
        /* <DEDUP_REMOVED lines=10> */
[-CC-:B------:R-:W-:Y:S01]  /*1fa30*/  FFMA.FTZ R32, R32, R2.reuse, -R51.reuse ;  /* 0x0000000220207223 */ /* 0x180fe20000010833 */
        /* <DEDUP_REMOVED lines=10> */
[----:B------:R1:W0:Y:S01]  /*1fae0*/  MUFU.EX2 R169, R3 ;  /* 0x0000000300a97308 */ /* 0x0002220000000800 */
[----:B----4-:R-:W-:Y:S01]  /*1faf0*/  FADD.FTZ R8, R12, R55 ;  /* 0x000000370c087221 */ /* 0x010fe20000010000 */
[-C--:B------:R-:W-:Y:S01]  /*1fb00*/  FFMA.FTZ R45, R45, R2.reuse, -R51 ;  /* 0x000000022d2d7223 */ /* 0x080fe20000010833 */
[-C--:B------:R-:W-:Y:S01]  /*1fb10*/  FFMA.FTZ R182, R39, R2.reuse, -R49 ;  /* 0x0000000227b67223 */ /* 0x080fe20000010831 */
[-C--:B------:R-:W-:Y:S01]  /*1fb20*/  FFMA.FTZ R46, R46, R2.reuse, -R51 ;  /* 0x000000022e2e7223 */ /* 0x080fe20000010833 */
[----:B------:R-:W-:-:S03]  /*1fb30*/  FFMA.FTZ R35, R40, R2, -R49 ;  /* 0x0000000228237223 */ /* 0x000fc60000010831 */
[----:B------:R-:W2:Y:S01]  /*1fb40*/  MUFU.EX2 R170, R170 ;  /* 0x000000aa00aa7308 */ /* 0x000ea20000000800 */
[----:B-1----:R-:W-:-:S07]  /*1fb50*/  FADD.FTZ R3, R9, R4 ;  /* 0x0000000409037221 */ /* 0x002fce0000010000 */
[----:B------:R-:W1:Y:S01]  /*1fb60*/  MUFU.EX2 R14, R14 ;  /* 0x0000000e000e7308 */ /* 0x000e620000000800 */
[----:B0-----:R-:W-:-:S07]  /*1fb70*/  FADD.FTZ R5, R169, R8 ;  /* 0x00000008a9057221 */ /* 0x001fce0000010000 */
[----:B------:R0:W3:Y:S01]  /*1fb80*/  MUFU.EX2 R7, R25 ;  /* 0x0000001900077308 */ /* 0x0000e20000000800 */
[----:B--2---:R-:W-:-:S07]  /*1fb90*/  FADD.FTZ R4, R170, R3 ;  /* 0x00000003aa047221 */ /* 0x004fce0000010000 */
[----:B------:R-:W2:Y:S01]  /*1fba0*/  MUFU.EX2 R15, R15 ;  /* 0x0000000f000f7308 */ /* 0x000ea20000000800 */
[----:B-1----:R-:W-:Y:S01]  /*1fbb0*/  FADD.FTZ R8, R14, R5 ;  /* 0x000000050e087221 */ /* 0x002fe20000010000 */
[-C--:B0-----:R-:W-:Y:S01]  /*1fbc0*/  FFMA.FTZ R25, R34, R2.reuse, -R49 ;  /* 0x0000000222197223 */ /* 0x081fe20000010831 */
[----:B------:R-:W-:-:S05]  /*1fbd0*/  FFMA.FTZ R2, R47, R2, -R51 ;  /* 0x000000022f027223 */ /* 0x000fca0000010833 */
[----:B------:R-:W0:Y:S01]  /*1fbe0*/  MUFU.EX2 R172, R172 ;  /* 0x000000ac00ac7308 */ /* 0x000e220000000800 */
[----:B---3--:R-:W-:-:S07]  /*1fbf0*/  FADD.FTZ R3, R7, R4 ;  /* 0x0000000407037221 */ /* 0x008fce0000010000 */
        /* <DEDUP_REMOVED lines=45> */
[----:B0-----:R-:W-:Y:S01]  /*1fed0*/  FADD.FTZ R8, R46, R5 ;  /* 0x000000052e087221 */ /* 0x001fe20000010000 */
[----:B-1----:R-:W-:-:S05]  /*1fee0*/  FADD.FTZ R29, R35, R4 ;  /* 0x00000004231d7221 */ /* 0x002fca0000010000 */
        /* <DEDUP_REMOVED lines=103> */
[----:B--2---:R-:W2:Y:S01]  /*20560*/  LD.E R8, desc[UR44][R16.64+0x420] ;  /* 0x0004202c10087980 */ /* 0x004ea2000c101900 */
        /* <DEDUP_REMOVED lines=101> */
[----:B------:R-:W-:-:S03]  /*20bc0*/  FMUL.FTZ R31, R13, R6 ;  /* 0x000000060d1f7220 */ /* 0x000fc60000410000 */
        /* <DEDUP_REMOVED lines=11> */
[C---:B-1----:R-:W-:Y:S01]  /*20c80*/  FMUL.FTZ R29, R13.reuse, R4 ;  /* 0x000000040d1d7220 */ /* 0x042fe20000410000 */
[----:B--2---:R-:W-:Y:S01]  /*20c90*/  FMUL.FTZ R13, R13, R8 ;  /* 0x000000080d0d7220 */ /* 0x004fe20000410000 */
        /* <DEDUP_REMOVED lines=196> */
[----:B-1----:R-:W-:Y:S01]  /*218e0*/  FMUL.FTZ R35, R11, R14 ;  /* 0x0000000e0b237220 */ /* 0x002fe20000410000 */
        /* <DEDUP_REMOVED lines=146> */
[----:B------:R-:W-:Y:S04]  /*22210*/  ST.E desc[UR44][R16.64+0x248], R14 ;  /* 0x0002480e10007985 */ /* 0x000fe8000c10192c */
[----:B---3--:R-:W-:Y:S04]  /*22220*/  ST.E desc[UR44][R16.64+0x24c], R15 ;  /* 0x00024c0f10007985 */ /* 0x008fe8000c10192c */
[----:B------:R-:W-:Y:S04]  /*22230*/  ST.E desc[UR44][R16.64+0x250], R18 ;  /* 0x0002501210007985 */ /* 0x000fe8000c10192c */
[----:B------:R-:W-:Y:S04]  /*22240*/  ST.E desc[UR44][R16.64+0x254], R19 ;  /* 0x0002541310007985 */ /* 0x000fe8000c10192c */
[----:B------:R-:W-:Y:S04]  /*22250*/  ST.E desc[UR44][R16.64+0x258], R20 ;  /* 0x0002581410007985 */ /* 0x000fe8000c10192c */
[----:B------:R-:W-:Y:S04]  /*22260*/  ST.E desc[UR44][R16.64+0x25c], R21 ;  /* 0x00025c1510007985 */ /* 0x000fe8000c10192c */
[----:B------:R0:W-:Y:S04]  /*22270*/  ST.E desc[UR44][R16.64+0x260], R24 ;  /* 0x0002601810007985 */ /* 0x0001e8000c10192c */
[----:B------:R-:W-:Y:S04]  /*22280*/  ST.E desc[UR44][R16.64+0x264], R25 ;  /* 0x0002641910007985 */ /* 0x000fe8000c10192c */
[----:B------:R-:W-:Y:S04]  /*22290*/  ST.E desc[UR44][R16.64+0x268], R26 ;  /* 0x0002681a10007985 */ /* 0x000fe8000c10192c */
[----:B--2---:R-:W-:Y:S04]  /*222a0*/  ST.E desc[UR44][R16.64+0x26c], R27 ;  /* 0x00026c1b10007985 */ /* 0x004fe8000c10192c */
        /* <DEDUP_REMOVED lines=1050> */
.L_x_6767:
[----:B------:R-:W-:Y:S05]  /*26450*/  BSYNC B0 ;  /* 0x0000000000007941 */ /* 0x000fea0003800000 */
.L_x_6766:
[----:B------:R-:W-:Y:S05]  /*26460*/  @P0 BRA `(.L_x_6768) ;  /* 0xffffff6400d80947 */ /* 0x000fea000383ffff */
.L_x_6749:
[----:B------:R-:W-:-:S13]  /*26470*/  ISETP.GE.AND P0, PT, R0, R163, PT ;  /* 0x000000a30000720c */ /* 0x000fda0003f06270 */
[----:B------:R-:W-:Y:S05]  /*26480*/  @!P0 BRA `(.L_x_6769) ;  /* 0x000000a800088947 */ /* 0x000fea0003800000 */
.L_x_6798:
        /* <DEDUP_REMOVED lines=20> */
.L_x_6771:
[----:B------:R-:W-:Y:S05]  /*265d0*/  BSYNC B0 ;  /* 0x0000000000007941 */ /* 0x000fea0003800000 */
.L_x_6770:
        /* <DEDUP_REMOVED lines=13> */
.L_x_6773:
[----:B------:R-:W-:Y:S05]  /*266b0*/  BSYNC B0 ;  /* 0x0000000000007941 */ /* 0x000fea0003800000 */
.L_x_6772:
        /* <DEDUP_REMOVED lines=8> */
.L_x_6775:
[----:B------:R-:W-:Y:S05]  /*26740*/  BSYNC B0 ;  /* 0x0000000000007941 */ /* 0x000fea0003800000 */
.L_x_6774:
        /* <DEDUP_REMOVED lines=58> */
.L_x_6778:
[----:B------:R-:W-:Y:S05]  /*26af0*/  BSYNC B0 ;  /* 0x0000000000007941 */ /* 0x000fea0003800000 */
.L_x_6777:
        /* <DEDUP_REMOVED lines=13> */
.L_x_6780:
[----:B------:R-:W-:Y:S05]  /*26bd0*/  BSYNC B0 ;  /* 0x0000000000007941 */ /* 0x000fea0003800000 */
.L_x_6779:
        /* <DEDUP_REMOVED lines=8> */
.L_x_6782:
[----:B------:R-:W-:Y:S05]  /*26c60*/  BSYNC B0 ;  /* 0x0000000000007941 */ /* 0x000fea0003800000 */
.L_x_6781:
        /* <DEDUP_REMOVED lines=460> */
[----:B------:R-:W-:-:S02]  /*28930*/  FMUL.FTZ R28, R38, R56 ;  /* 0x00000038261c7220 */ /* 0x000fc40000410000 */
[----:B------:R-:W-:Y:S01]  /*28940*/  IMAD.IADD R38, R58, 0x1, -R37 ;  /* 0x000000013a267824 */ /* 0x000fe200078e0a25 */
[----:B0-----:R0:W1:Y:S01]  /*28950*/  MUFU.TANH R3, R24 ;  /* 0x0000001800037308 */ /* 0x0010620000002400 */
[-C--:B------:R-:W-:Y:S01]  /*28960*/  FMUL.FTZ R57, R29, R56.reuse ;  /* 0x000000381d397220 */ /* 0x080fe20000410000 */
        /* <DEDUP_REMOVED lines=9> */
[----:B------:R-:W-:Y:S01]  /*28a00*/  LEA.HI R44, R45, R38, RZ, 0x2 ;  /* 0x000000262d2c7211 */ /* 0x000fe200078f10ff */
[-C--:B------:R-:W-:Y:S01]  /*28a10*/  FMUL.FTZ R34, R46, R56.reuse ;  /* 0x000000382e227220 */ /* 0x080fe20000410000 */
[----:B------:R-:W-:Y:S01]  /*28a20*/  LOP3.LUT R59, R43, 0xfffffffc, RZ, 0xc0, !PT ;  /* 0xfffffffc2b3b7812 */ /* 0x000fe200078ec0ff */
[----:B------:R-:W-:Y:S01]  /*28a30*/  FMUL.FTZ R37, R47, R56 ;  /* 0x000000382f257220 */ /* 0x000fe20000410000 */
        /* <DEDUP_REMOVED lines=20> */
[----:B------:R-:W0:Y:S01]  /*28b80*/  SHFL.IDX PT, R47, R58, RZ, 0x1c1f ;  /* 0x001c1fff3a2f7589 */ /* 0x000e2200000e0000 */
[----:B------:R-:W-:Y:S01]  /*28b90*/  IADD3 R19, -R51, 0x1, RZ ;  /* 0x0000000133137810 */ /* 0x000fe20007ffe1ff */
[----:B------:R-:W-:Y:S02]  /*28ba0*/  IMAD.IADD R46, R38, 0x1, -R13 ;  /* 0x00000001262e7824 */ /* 0x000fe400078e0a0d */
        /* <DEDUP_REMOVED lines=11> */
[----:B------:R-:W4:Y:S01]  /*28c60*/  MUFU.TANH R15, R15 ;  /* 0x0000000f000f7308 */ /* 0x000f220000002400 */
[----:B------:R-:W-:-:S07]  /*28c70*/  FMUL.FTZ R53, R53, R56 ;  /* 0x0000003835357220 */ /* 0x000fce0000410000 */
        /* <DEDUP_REMOVED lines=29> */
[--C-:B0-----:R-:W-:Y:S02]  /*28e50*/  IMAD.IADD R6, R48, 0x1, R47.reuse ;  /* 0x0000000130067824 */ /* 0x101fe400078e022f */
[----:B------:R-:W-:Y:S01]  /*28e60*/  IMAD.IADD R7, R50, 0x1, R47 ;  /* 0x0000000132077824 */ /* 0x000fe200078e022f */
[----:B------:R0:W1:Y:S02]  /*28e70*/  MUFU.TANH R44, R53 ;  /* 0x00000035002c7308 */ /* 0x0000640000002400 */
[----:B0-----:R-:W-:Y:S01]  /*28e80*/  IMAD.IADD R53, R8, 0x1, -R51 ;  /* 0x0000000108357824 */ /* 0x001fe200078e0a33 */
        /* <DEDUP_REMOVED lines=11> */
.L_x_6787:
[----:B------:R-:W-:-:S13]  /*28f40*/  ISETP.NE.AND P1, PT, R9, 0x1, PT ;  /* 0x000000010900780c */ /* 0x000fda0003f25270 */
[----:B------:R-:W-:-:S05]  /*28f50*/  @P1 IMAD.HI.U32 R38, R8, R10, RZ ;  /* 0x0000000a08261227 */ /* 0x000fca00078e00ff */
[----:B------:R-:W-:-:S07]  /*28f60*/  @P1 SHF.R.U32.HI R8, RZ, R11, R38 ;  /* 0x0000000bff081219 */ /* 0x000fce0000011626 */
.L_x_6788:
[----:B------:R-:W-:Y:S05]  /*28f70*/  BSYNC B1 ;  /* 0x0000000000017941 */ /* 0x000fea0003800000 */
.L_x_6786:
[----:B------:R-:W-:-:S04]  /*28f80*/  IMAD R19, R8, R9, -R51 ;  /* 0x0000000908137224 */ /* 0x000fc800078e0a33 */
[----:B------:R-:W-:-:S05]  /*28f90*/  IMAD R8, R46, -0x2, R19 ;  /* 0xfffffffe2e087824 */ /* 0x000fca00078e0213 */
[----:B------:R-:W-:Y:S02]  /*28fa0*/  VIMNMX R7, R7, R8, !PT ;  /* 0x0000000807077248 */ /* 0x000fe40007fe0100 */
[----:B------:R-:W-:-:S07]  /*28fb0*/  VIADDMNMX R6, R8, R9, R6, PT ;  /* 0x0000000908067246 */ /* 0x000fce0003800106 */
.L_x_6785:
[----:B------:R-:W-:Y:S05]  /*28fc0*/  BSYNC B0 ;  /* 0x0000000000007941 */ /* 0x000fea0003800000 */
.L_x_6784:
        /* <DEDUP_REMOVED lines=91> */
.L_x_6792:
[----:B------:R-:W-:-:S13]  /*29580*/  ISETP.NE.AND P6, PT, R9, 0x1, PT ;  /* 0x000000010900780c */ /* 0x000fda0003fc5270 */
[----:B------:R-:W-:-:S05]  /*29590*/  @P6 IMAD.HI.U32 R10, R4, R10, RZ ;  /* 0x0000000a040a6227 */ /* 0x000fca00078e00ff */
[----:B------:R-:W-:-:S07]  /*295a0*/  @P6 SHF.R.U32.HI R4, RZ, R11, R10 ;  /* 0x0000000bff046219 */ /* 0x000fce000001160a */
.L_x_6793:
[----:B------:R-:W-:Y:S05]  /*295b0*/  BSYNC B1 ;  /* 0x0000000000017941 */ /* 0x000fea0003800000 */
.L_x_6791:
[----:B------:R-:W-:-:S04]  /*295c0*/  IMAD R5, R4, R9, -R51 ;  /* 0x0000000904057224 */ /* 0x000fc800078e0a33 */
[----:B------:R-:W-:-:S05]  /*295d0*/  IMAD R46, R46, -0x2, R5 ;  /* 0xfffffffe2e2e7824 */ /* 0x000fca00078e0205 */
[----:B------:R-:W-:Y:S02]  /*295e0*/  VIADDMNMX R6, R46, R9, R6, PT ;  /* 0x000000092e067246 */ /* 0x000fe40003800106 */
[----:B------:R-:W-:-:S07]  /*295f0*/  VIMNMX R3, R3, R46, !PT ;  /* 0x0000002e03037248 */ /* 0x000fce0007fe0100 */
.L_x_6790:
[----:B------:R-:W-:Y:S05]  /*29600*/  BSYNC B0 ;  /* 0x0000000000007941 */ /* 0x000fea0003800000 */
.L_x_6789:
        /* <DEDUP_REMOVED lines=43> */
[----:B------:R-:W-:Y:S02]  /*298c0*/  ISETP.NE.AND P6, PT, R49, RZ, PT ;  /* 0x000000ff3100720c */ /* 0x000fe40003fc5270 */
[----:B------:R-:W-:-:S04]  /*298d0*/  ISETP.GT.AND P5, PT, R3, 0x28, !P5 ;  /* 0x000000280300780c */ /* 0x000fc80006fa4270 */
[C---:B------:R-:W-:Y:S02]  /*298e0*/  ISETP.LT.OR P5, PT, R6.reuse, 0x29, P5 ;  /* 0x000000290600780c */ /* 0x040fe40002fa1670 */
[----:B------:R-:W-:Y:S02]  /*298f0*/  ISETP.LT.OR P1, PT, R6, 0x2a, P1 ;  /* 0x0000002a0600780c */ /* 0x000fe40000f21670 */
[----:B------:R-:W-:Y:S02]  /*29900*/  FSEL R34, R34, -INF , !P5 ;  /* 0xff80000022227808 */ /* 0x000fe40006800000 */
[----:B------:R-:W-:Y:S02]  /*29910*/  ISETP.GT.AND P3, PT, R3, 0x31, !P3 ;  /* 0x000000310300780c */ /* 0x000fe40005f64270 */
[----:B------:R-:W-:Y:S02]  /*29920*/  ISETP.LT.OR P2, PT, R6, 0x31, P2 ;  /* 0x000000310600780c */ /* 0x000fe40001741670 */
[----:B------:R-:W-:-:S02]  /*29930*/  FSEL R37, R37, -INF , !P1 ;  /* 0xff80000025257808 */ /* 0x000fc40004800000 */
[C---:B------:R-:W-:Y:S02]  /*29940*/  ISETP.GT.AND P4, PT, R3.reuse, 0x38, !P4 ;  /* 0x000000380300780c */ /* 0x040fe40006784270 */
[----:B------:R-:W-:Y:S02]  /*29950*/  ISETP.GT.AND P1, PT, R3, 0x39, !P6 ;  /* 0x000000390300780c */ /* 0x000fe40007724270 */
[----:B------:R-:W-:Y:S02]  /*29960*/  ISETP.LT.OR P3, PT, R6, 0x32, P3 ;  /* 0x000000320600780c */ /* 0x000fe40001f61670 */
[----:B------:R-:W-:Y:S02]  /*29970*/  FSEL R12, R12, -INF , !P2 ;  /* 0xff8000000c0c7808 */ /* 0x000fe40005000000 */
[C---:B------:R-:W-:Y:S02]  /*29980*/  ISETP.LT.OR P4, PT, R6.reuse, 0x39, P4 ;  /* 0x000000390600780c */ /* 0x040fe40002781670 */
[----:B------:R-:W-:Y:S01]  /*29990*/  FSEL R21, R21, -INF , !P3 ;  /* 0xff80000015157808 */ /* 0x000fe20005800000 */
[----:B------:R-:W-:Y:S01]  /*299a0*/  UIADD3 UR4, UP0, UR37, 0x200, URZ ;  /* 0x0000020025047890 */ /* 0x000fe2000ff1e03f */
[----:B------:R-:W-:-:S02]  /*299b0*/  ISETP.LT.OR P1, PT, R6, 0x3a, P1 ;  /* 0x0000003a0600780c */ /* 0x000fc40000f21670 */
[----:B------:R-:W-:Y:S01]  /*299c0*/  FSEL R48, R13, -INF , !P4 ;  /* 0xff8000000d307808 */ /* 0x000fe20006000000 */
[----:B------:R-:W-:Y:S02]  /*299d0*/  ULOP3.LUT UR4, UR4, 0x4, URZ, 0xfc, !UPT ;  /* 0x0000000404047892 */ /* 0x000fe4000f8efc3f */
[----:B------:R-:W-:Y:S01]  /*299e0*/  UIADD3.X UR5, URZ, UR36, URZ, UP0, !UPT ;  /* 0x000000243f057290 */ /* 0x000fe200087fe43f */
        /* <DEDUP_REMOVED lines=57> */
[----:B------:R-:W-:-:S05]  /*29d80*/  FSEL R49, R49, RZ, P1 ;  /* 0x000000ff31317208 */ /* 0x000fca0000800000 */
[----:B------:R-:W-:Y:S01]  /*29d90*/  FADD.FTZ R49, R8, -R49 ;  /* 0x8000003108317221 */ /* 0x000fe20000010000 */
[----:B---3--:R-:W-:-:S03]  /*29da0*/  FMUL.FTZ R9, R50, R9 ;  /* 0x0000000932097220 */ /* 0x008fc60000410000 */
[----:B0-----:R-:W-:Y:S01]  /*29db0*/  FMUL.FTZ R15, R49, R50 ;  /* 0x00000032310f7220 */ /* 0x001fe20000410000 */
        /* <DEDUP_REMOVED lines=19> */
.L_x_6795:
[----:B------:R-:W-:Y:S05]  /*29ef0*/  BSYNC B0 ;  /* 0x0000000000007941 */ /* 0x000fea0003800000 */
.L_x_6794:
        /* <DEDUP_REMOVED lines=9> */
[----:B------:R-:W0:Y:S04]  /*29f90*/  LD.E R4, desc[UR44][R4.64] ;  /* 0x0000002c04047980 */ /* 0x000e28000c101900 */
[----:B------:R-:W4:Y:S04]  /*29fa0*/  LD.E R49, desc[UR44][R16.64+0x210] ;  /* 0x0002102c10317980 */ /* 0x000f28000c101900 */
[----:B------:R-:W5:Y:S01]  /*29fb0*/  LD.E R51, desc[UR44][R16.64+0x214] ;  /* 0x0002142c10337980 */ /* 0x000f62000c101900 */
[C---:B--2---:R-:W-:Y:S01]  /*29fc0*/  FSETP.NEU.FTZ.AND P1, PT, R10.reuse, -INF , PT ;  /* 0xff8000000a00780b */ /* 0x044fe20003f3d000 */
[----:B---3--:R-:W-:Y:S01]  /*29fd0*/  FMUL.FTZ R6, R10, R11 ;  /* 0x0000000b0a067220 */ /* 0x008fe20000410000 */
[----:B0-----:R-:W-:-:S04]  /*29fe0*/  FMUL.FTZ R2, R11, R4 ;  /* 0x000000040b027220 */ /* 0x001fc80000410000 */
[----:B------:R-:W-:Y:S02]  /*29ff0*/  FSEL R6, R6, RZ, P1 ;  /* 0x000000ff06067208 */ /* 0x000fe40000800000 */
[----:B------:R-:W-:-:S03]  /*2a000*/  FSETP.NEU.FTZ.AND P1, PT, R4, -INF , PT ;  /* 0xff8000000400780b */ /* 0x000fc60003f3d000 */
[-CC-:B------:R-:W-:Y:S01]  /*2a010*/  FFMA.FTZ R168, R47, R11.reuse, -R6.reuse ;  /* 0x0000000b2fa87223 */ /* 0x180fe20000010806 */
[----:B------:R-:W-:Y:S01]  /*2a020*/  FSEL R2, R2, RZ, P1 ;  /* 0x000000ff02027208 */ /* 0x000fe20000800000 */
[-CC-:B------:R-:W-:Y:S01]  /*2a030*/  FFMA.FTZ R9, R38, R11.reuse, -R6.reuse ;  /* 0x0000000b26097223 */ /* 0x180fe20000010806 */
[-CC-:B------:R-:W-:Y:S01]  /*2a040*/  FFMA.FTZ R170, R20, R11.reuse, -R6.reuse ;  /* 0x0000000b14aa7223 */ /* 0x180fe20000010806 */
[-CC-:B------:R-:W-:Y:S01]  /*2a050*/  FFMA.FTZ R47, R57, R11.reuse, -R6.reuse ;  /* 0x0000000b392f7223 */ /* 0x180fe20000010806 */
[-C--:B------:R-:W-:Y:S01]  /*2a060*/  FFMA.FTZ R172, R31, R11.reuse, -R6 ;  /* 0x0000000b1fac7223 */ /* 0x080fe20000010806 */
[-CC-:B------:R-:W-:Y:S01]  /*2a070*/  FFMA.FTZ R14, R14, R11.reuse, -R2.reuse ;  /* 0x0000000b0e0e7223 */ /* 0x180fe20000010802 */
[----:B------:R-:W4:Y:S01]  /*2a080*/  MUFU.EX2 R168, R168 ;  /* 0x000000a800a87308 */ /* 0x000f220000000800 */
[-CC-:B------:R-:W-:Y:S01]  /*2a090*/  FFMA.FTZ R46, R46, R11.reuse, -R2.reuse ;  /* 0x0000000b2e2e7223 */ /* 0x180fe20000010802 */
[-CC-:B------:R-:W-:Y:S01]  /*2a0a0*/  FFMA.FTZ R24, R24, R11.reuse, -R2.reuse ;  /* 0x0000000b18187223 */ /* 0x180fe20000010802 */
[-CC-:B------:R-:W-:Y:S01]  /*2a0b0*/  FFMA.FTZ R25, R25, R11.reuse, -R2.reuse ;  /* 0x0000000b19197223 */ /* 0x180fe20000010802 */
[-C--:B------:R-:W-:Y:S01]  /*2a0c0*/  FFMA.FTZ R26, R26, R11.reuse, -R2 ;  /* 0x0000000b1a1a7223 */ /* 0x080fe20000010802 */
[-C--:B------:R-:W-:Y:S01]  /*2a0d0*/  FFMA.FTZ R31, R33, R11.reuse, -R6 ;  /* 0x0000000b211f7223 */ /* 0x080fe20000010806 */
[-C--:B------:R-:W-:Y:S01]  /*2a0e0*/  FFMA.FTZ R27, R27, R11.reuse, -R2 ;  /* 0x0000000b1b1b7223 */ /* 0x080fe20000010802 */
        /* <DEDUP_REMOVED lines=10> */
[-CC-:B------:R-:W-:Y:S01]  /*2a190*/  FFMA.FTZ R182, R18, R11.reuse, -R6.reuse ;  /* 0x0000000b12b67223 */ /* 0x180fe20000010806 */
[-C--:B------:R-:W-:Y:S01]  /*2a1a0*/  FFMA.FTZ R41, R44, R11.reuse, -R6 ;  /* 0x0000000b2c297223 */ /* 0x080fe20000010806 */
[----:B----4-:R-:W-:Y:S01]  /*2a1b0*/  FADD.FTZ R4, R168, R49 ;  /* 0x00000031a8047221 */ /* 0x010fe20000010000 */
[-CC-:B------:R-:W-:Y:S01]  /*2a1c0*/  FFMA.FTZ R28, R28, R11.reuse, -R2.reuse ;  /* 0x0000000b1c1c7223 */ /* 0x180fe20000010802 */
[-CC-:B------:R-:W-:Y:S01]  /*2a1d0*/  FFMA.FTZ R29, R29, R11.reuse, -R2.reuse ;  /* 0x0000000b1d1d7223 */ /* 0x180fe20000010802 */
[-CC-:B------:R-:W-:Y:S01]  /*2a1e0*/  FFMA.FTZ R30, R30, R11.reuse, -R2.reuse ;  /* 0x0000000b1e1e7223 */ /* 0x180fe20000010802 */
[-CC-:B------:R-:W-:Y:S01]  /*2a1f0*/  FFMA.FTZ R32, R32, R11.reuse, -R2.reuse ;  /* 0x0000000b20207223 */ /* 0x180fe20000010802 */
[----:B------:R-:W1:Y:S01]  /*2a200*/  MUFU.EX2 R169, R46 ;  /* 0x0000002e00a97308 */ /* 0x000e620000000800 */
[----:B-----5:R-:W-:Y:S01]  /*2a210*/  FADD.FTZ R6, R14, R51 ;  /* 0x000000330e067221 */ /* 0x020fe20000010000 */
[-CC-:B------:R-:W-:Y:S01]  /*2a220*/  FFMA.FTZ R34, R34, R11.reuse, -R2.reuse ;  /* 0x0000000b22227223 */ /* 0x180fe20000010802 */
[-CC-:B------:R-:W-:Y:S01]  /*2a230*/  FFMA.FTZ R37, R37, R11.reuse, -R2.reuse ;  /* 0x0000000b25257223 */ /* 0x180fe20000010802 */
[-CC-:B------:R-:W-:Y:S01]  /*2a240*/  FFMA.FTZ R12, R12, R11.reuse, -R2.reuse ;  /* 0x0000000b0c0c7223 */ /* 0x180fe20000010802 */
[-CC-:B------:R-:W-:Y:S01]  /*2a250*/  FFMA.FTZ R21, R21, R11.reuse, -R2.reuse ;  /* 0x0000000b15157223 */ /* 0x180fe20000010802 */
[-CC-:B------:R-:W-:Y:S01]  /*2a260*/  FFMA.FTZ R48, R48, R11.reuse, -R2.reuse ;  /* 0x0000000b30307223 */ /* 0x180fe20000010802 */
[----:B------:R-:W-:Y:S01]  /*2a270*/  FFMA.FTZ R2, R45, R11, -R2 ;  /* 0x0000000b2d027223 */ /* 0x000fe20000010802 */
        /* <DEDUP_REMOVED lines=89> */
[----:B------:R-:W-:-:S04]  /*2a810*/  UIADD3 UR4, UP0, UR37, 0x230, URZ ;  /* 0x0000023025047890 */ /* 0x000fc8000ff1e03f */
[----:B------:R-:W-:Y:S02]  /*2a820*/  ULOP3.LUT UR5, UR4, 0x4, URZ, 0xfc, !UPT ;  /* 0x0000000404057892 */ /* 0x000fe4000f8efc3f */
[----:B------:R-:W-:-:S04]  /*2a830*/  UIADD3.X UR7, URZ, UR36, URZ, UP0, !UPT ;  /* 0x000000243f077290 */ /* 0x000fc800087fe43f */
[----:B------:R-:W-:Y:S02]  /*2a840*/  IMAD.U32 R2, RZ, RZ, UR5 ;  /* 0x00000005ff027e24 */ /* 0x000fe4000f8e00ff */
[----:B------:R-:W-:Y:S02]  /*2a850*/  IMAD.U32 R3, RZ, RZ, UR7 ;  /* 0x00000007ff037e24 */ /* 0x000fe4000f8e00ff */
[----:B--2---:R-:W-:-:S05]  /*2a860*/  FMUL.FTZ R7, R15, R6 ;  /* 0x000000060f077220 */ /* 0x004fca0000410000 */
[----:B------:R-:W-:Y:S04]  /*2a870*/  ST.E desc[UR44][R16.64+0x230], R7 ;  /* 0x0002300710007985 */ /* 0x000fe8000c10192c */
[----:B------:R-:W0:Y:S02]  /*2a880*/  LD.E R6, desc[UR44][R2.64] ;  /* 0x0000002c02067980 */ /* 0x000e24000c101900 */
[----:B0-----:R-:W-:-:S05]  /*2a890*/  FMUL.FTZ R5, R15, R6 ;  /* 0x000000060f057220 */ /* 0x001fca0000410000 */
[----:B------:R0:W-:Y:S04]  /*2a8a0*/  ST.E desc[UR44][R2.64], R5 ;  /* 0x0000000502007985 */ /* 0x0001e8000c10192c */
[----:B------:R-:W0:Y:S04]  /*2a8b0*/  LD.E R60, desc[UR44][R16.64+0x240] ;  /* 0x0002402c103c7980 */ /* 0x000e28000c101900 */
        /* <DEDUP_REMOVED lines=60> */
[----:B------:R-:W5:Y:S01]  /*2ac80*/  LD.E R8, desc[UR44][R16.64+0x420] ;  /* 0x0004202c10087980 */ /* 0x000f62000c101900 */
[----:B------:R-:W-:Y:S01]  /*2ac90*/  ULOP3.LUT UR5, UR4, 0x8, URZ, 0xfc, !UPT ;  /* 0x0000000804057892 */ /* 0x000fe2000f8efc3f */
[C---:B0-----:R-:W-:Y:S01]  /*2aca0*/  FMUL.FTZ R5, R15.reuse, R60 ;  /* 0x0000003c0f057220 */ /* 0x041fe20000410000 */
[----:B--2---:R-:W-:-:S04]  /*2acb0*/  FMUL.FTZ R27, R15, R130 ;  /* 0x000000820f1b7220 */ /* 0x004fc80000410000 */
[----:B------:R0:W-:Y:S01]  /*2acc0*/  ST.E desc[UR44][R16.64+0x240], R5 ;  /* 0x0002400510007985 */ /* 0x0001e2000c10192c */
[C---:B---3--:R-:W-:Y:S01]  /*2acd0*/  FMUL.FTZ R7, R15.reuse, R62 ;  /* 0x0000003e0f077220 */ /* 0x048fe20000410000 */
[C---:B----4-:R-:W-:Y:S01]  /*2ace0*/  FMUL.FTZ R9, R15.reuse, R64 ;  /* 0x000000400f097220 */ /* 0x050fe20000410000 */
[C---:B-----5:R-:W-:Y:S01]  /*2acf0*/  FMUL.FTZ R11, R15.reuse, R66 ;  /* 0x000000420f0b7220 */ /* 0x060fe20000410000 */
        /* <DEDUP_REMOVED lines=14> */
[C---:B--2---:R-:W-:Y:S01]  /*2ade0*/  FMUL.FTZ R11, R15.reuse, R84 ;  /* 0x000000540f0b7220 */ /* 0x044fe20000410000 */
[C---:B---3--:R-:W-:Y:S01]  /*2adf0*/  FMUL.FTZ R19, R15.reuse, R86 ;  /* 0x000000560f137220 */ /* 0x048fe20000410000 */
        /* <DEDUP_REMOVED lines=9> */
[----:B--2---:R-:W-:-:S03]  /*2ae90*/  FMUL.FTZ R7, R15, R94 ;  /* 0x0000005e0f077220 */ /* 0x004fc60000410000 */
[----:B------:R2:W-:Y:S01]  /*2aea0*/  ST.E desc[UR44][R16.64+0x2a0], R11 ;  /* 0x0002a00b10007985 */ /* 0x0005e2000c10192c */
[----:B---3--:R-:W-:-:S03]  /*2aeb0*/  FMUL.FTZ R27, R15, R98 ;  /* 0x000000620f1b7220 */ /* 0x008fc60000410000 */
[----:B------:R3:W-:Y:S01]  /*2aec0*/  ST.E desc[UR44][R16.64+0x2a4], R19 ;  /* 0x0002a41310007985 */ /* 0x0007e2000c10192c */
[C---:B-1----:R-:W-:Y:S01]  /*2aed0*/  FMUL.FTZ R29, R15.reuse, R100 ;  /* 0x000000640f1d7220 */ /* 0x042fe20000410000 */
[C---:B0-----:R-:W-:Y:S02]  /*2aee0*/  FMUL.FTZ R9, R15.reuse, R96 ;  /* 0x000000600f097220 */ /* 0x041fe40000410000 */
        /* <DEDUP_REMOVED lines=16> */
[C---:B---3--:R-:W-:Y:S01]  /*2aff0*/  FMUL.FTZ R27, R15.reuse, R118 ;  /* 0x000000760f1b7220 */ /* 0x048fe20000410000 */
[C---:B0-----:R-:W-:Y:S02]  /*2b000*/  FMUL.FTZ R29, R15.reuse, R120 ;  /* 0x000000780f1d7220 */ /* 0x041fe40000410000 */
[----:B------:R0:W-:Y:S01]  /*2b010*/  ST.E desc[UR44][R16.64+0x2f4], R5 ;  /* 0x0002f40510007985 */ /* 0x0001e2000c10192c */
[C---:B--2---:R-:W-:Y:S01]  /*2b020*/  FMUL.FTZ R11, R15.reuse, R116 ;  /* 0x000000740f0b7220 */ /* 0x044fe20000410000 */
        /* <DEDUP_REMOVED lines=71> */
[----:B0-----:R-:W-:-:S02]  /*2b4a0*/  IMAD.U32 R7, RZ, RZ, UR7 ;  /* 0x00000007ff077e24 */ /* 0x001fc4000f8e00ff */
[----:B-1----:R-:W-:-:S03]  /*2b4b0*/  FMUL.FTZ R9, R13, R6 ;  /* 0x000000060d097220 */ /* 0x002fc60000410000 */
[----:B------:R-:W-:Y:S02]  /*2b4c0*/  IMAD.U32 R6, RZ, RZ, UR6 ;  /* 0x00000006ff067e24 */ /* 0x000fe4000f8e00ff */
        /* <DEDUP_REMOVED lines=66> */
[----:B------:R-:W5:Y:S01]  /*2b8f0*/  LD.E R9, desc[UR44][R16.64+0x230] ;  /* 0x0002302c10097980 */ /* 0x000f62000c101900 */
        /* <DEDUP_REMOVED lines=128> */
[----:B----4-:R-:W-:Y:S04]  /*2c100*/  ST.E desc[UR44][R2.64], R15 ;  /* 0x0000000f02007985 */ /* 0x010fe8000c10192c */
[----:B-1----:R-:W4:Y:S01]  /*2c110*/  LD.E R19, desc[UR44][R4.64] ;  /* 0x0000002c04137980 */ /* 0x002f22000c101900 */
[----:B------:R-:W-:-:S02]  /*2c120*/  IMAD.U32 R10, RZ, RZ, UR6 ;  /* 0x00000006ff0a7e24 */ /* 0x000fc4000f8e00ff */
[----:B------:R-:W-:Y:S01]  /*2c130*/  IMAD.U32 R11, RZ, RZ, UR7 ;  /* 0x00000007ff0b7e24 */ /* 0x000fe2000f8e00ff */
[----:B----4-:R-:W-:Y:S04]  /*2c140*/  ST.E desc[UR44][R4.64], R19 ;  /* 0x0000001304007985 */ /* 0x010fe8000c10192c */
[----:B--2---:R-:W2:Y:S04]  /*2c150*/  LD.E R21, desc[UR44][R10.64] ;  /* 0x0000002c0a157980 */ /* 0x004ea8000c101900 */
[----:B--2---:R0:W-:Y:S04]  /*2c160*/  ST.E desc[UR44][R10.64], R21 ;  /* 0x000000150a007985 */ /* 0x0041e8000c10192c */
[----:B---3--:R-:W2:Y:S04]  /*2c170*/  LD.E R9, desc[UR44][R16.64+0x240] ;  /* 0x0002402c10097980 */ /* 0x008ea8000c101900 */
[----:B------:R-:W3:Y:S04]  /*2c180*/  LD.E R12, desc[UR44][R16.64+0x24c] ;  /* 0x00024c2c100c7980 */ /* 0x000ee8000c101900 */
[----:B0-----:R-:W4:Y:S04]  /*2c190*/  LD.E R10, desc[UR44][R16.64+0x244] ;  /* 0x0002442c100a7980 */ /* 0x001f28000c101900 */
[----:B------:R-:W5:Y:S04]  /*2c1a0*/  LD.E R11, desc[UR44][R16.64+0x248] ;  /* 0x0002482c100b7980 */ /* 0x000f68000c101900 */
        /* <DEDUP_REMOVED lines=120> */
[----:B----4-:R0:W-:Y:S04]  /*2c930*/  ST.E desc[UR44][R16.64+0x244], R10 ;  /* 0x0002440a10007985 */ /* 0x0101e8000c10192c */
[----:B-----5:R1:W-:Y:S04]  /*2c940*/  ST.E desc[UR44][R16.64+0x248], R11 ;  /* 0x0002480b10007985 */ /* 0x0203e8000c10192c */
[----:B--2---:R-:W-:Y:S01]  /*2c950*/  ST.E desc[UR44][R16.64+0x240], R9 ;  /* 0x0002400910007985 */ /* 0x004fe2000c10192c */
[----:B0-----:R-:W-:-:S02]  /*2c960*/  IMAD.U32 R10, RZ, RZ, UR6 ;  /* 0x00000006ff0a7e24 */ /* 0x001fc4000f8e00ff */
[----:B-1----:R-:W-:Y:S01]  /*2c970*/  IMAD.U32 R11, RZ, RZ, UR7 ;  /* 0x00000007ff0b7e24 */ /* 0x002fe2000f8e00ff */
[----:B---3--:R-:W-:Y:S04]  /*2c980*/  ST.E desc[UR44][R16.64+0x24c], R12 ;  /* 0x00024c0c10007985 */ /* 0x008fe8000c10192c */
        /* <DEDUP_REMOVED lines=255> */
[----:B------:R-:W-:Y:S01]  /*2d980*/  R2UR UR10, R8 ;  /* 0x00000000080a72ca */ /* 0x000fe200000e0000 */
[----:B------:R-:W-:Y:S01]  /*2d990*/  IMAD.U32 R8, RZ, RZ, UR6 ;  /* 0x00000006ff087e24 */ /* 0x000fe2000f8e00ff */
[----:B------:R-:W-:Y:S01]  /*2d9a0*/  R2UR UR11, R9 ;  /* 0x00000000090b72ca */ /* 0x000fe200000e0000 */
[----:B------:R-:W-:Y:S01]  /*2d9b0*/  IMAD.U32 R9, RZ, RZ, UR7 ;  /* 0x00000007ff097e24 */ /* 0x000fe2000f8e00ff */
        /* <DEDUP_REMOVED lines=131> */
[----:B------:R-:W-:Y:S02]  /*2e1f0*/  VIADD R8, R6, 0x100 ;  /* 0x0000010006087836 */ /* 0x000fe40000000000 */
[----:B------:R-:W-:-:S03]  /*2e200*/  IMAD.MOV.U32 R9, RZ, RZ, R7 ;  /* 0x000000ffff097224 */ /* 0x000fc600078e0007 */
[----:B------:R-:W-:Y:S01]  /*2e210*/  R2UR UR10, R8 ;  /* 0x00000000080a72ca */ /* 0x000fe200000e0000 */
[----:B------:R-:W-:Y:S01]  /*2e220*/  IMAD.U32 R8, RZ, RZ, UR6 ;  /* 0x00000006ff087e24 */ /* 0x000fe2000f8e00ff */
[----:B------:R-:W-:Y:S01]  /*2e230*/  R2UR UR11, R9 ;  /* 0x00000000090b72ca */ /* 0x000fe200000e0000 */
[----:B------:R-:W-:Y:S02]  /*2e240*/  IMAD.U32 R9, RZ, RZ, UR7 ;  /* 0x00000007ff097e24 */ /* 0x000fe4000f8e00ff */
        /* <DEDUP_REMOVED lines=267> */
[----:B------:R-:W-:Y:S02]  /*2f300*/  IMAD.U32 R6, RZ, RZ, UR6 ;  /* 0x00000006ff067e24 */ /* 0x000fe4000f8e00ff */
[----:B------:R-:W-:Y:S01]  /*2f310*/  IMAD.U32 R7, RZ, RZ, UR7 ;  /* 0x00000007ff077e24 */ /* 0x000fe2000f8e00ff */
[----:B------:R-:W-:Y:S02]  /*2f320*/  WARPGROUP.DEPBAR.LE gsb0, 0x0 ;  /* 0x00008000000079c5 */ /* 0x000fe40000010000 */
[----:B------:R-:W-:Y:S04]  /*2f330*/  ST.E desc[UR44][R16.64+0x230], R24 ;  /* 0x0002301810007985 */ /* 0x000fe8000c10192c */
[----:B------:R-:W-:Y:S04]  /*2f340*/  ST.E desc[UR44][R2.64], R25 ;  /* 0x0000001902007985 */ /* 0x000fe8000c10192c */
[----:B------:R-:W-:Y:S04]  /*2f350*/  ST.E desc[UR44][R4.64], R26 ;  /* 0x0000001a04007985 */ /* 0x000fe8000c10192c */
[----:B------:R0:W-:Y:S04]  /*2f360*/  ST.E desc[UR44][R6.64], R27 ;  /* 0x0000001b06007985 */ /* 0x0001e8000c10192c */
[----:B0-----:R-:W2:Y:S04]  /*2f370*/  LD.E R6, desc[UR44][R16.64+0x230] ;  /* 0x0002302c10067980 */ /* 0x001ea8000c101900 */
        /* <DEDUP_REMOVED lines=125> */
[----:B------:R-:W2:Y:S01]  /*2fb50*/  LD.E R7, desc[UR44][R2.64] ;  /* 0x0000002c02077980 */ /* 0x000ea2000c101900 */
[----:B------:R-:W-:-:S02]  /*2fb60*/  IMAD.U32 R10, RZ, RZ, UR6 ;  /* 0x00000006ff0a7e24 */ /* 0x000fc4000f8e00ff */
[----:B------:R-:W-:Y:S01]  /*2fb70*/  IMAD.U32 R11, RZ, RZ, UR7 ;  /* 0x00000007ff0b7e24 */ /* 0x000fe2000f8e00ff */
[----:B--2---:R0:W-:Y:S04]  /*2fb80*/  ST.E desc[UR44][R2.64], R7 ;  /* 0x0000000702007985 */ /* 0x0041e8000c10192c */
[----:B------:R-:W2:Y:S01]  /*2fb90*/  LD.E R9, desc[UR44][R4.64] ;  /* 0x0000002c04097980 */ /* 0x000ea2000c101900 */
[----:B------:R-:W-:Y:S02]  /*2fba0*/  IMAD.U32 R12, RZ, RZ, UR6 ;  /* 0x00000006ff0c7e24 */ /* 0x000fe4000f8e00ff */
[----:B------:R-:W-:Y:S01]  /*2fbb0*/  IMAD.U32 R13, RZ, RZ, UR7 ;  /* 0x00000007ff0d7e24 */ /* 0x000fe2000f8e00ff */
[----:B--2---:R1:W-:Y:S04]  /*2fbc0*/  ST.E desc[UR44][R4.64], R9 ;  /* 0x0000000904007985 */ /* 0x0043e8000c10192c */
[----:B------:R-:W2:Y:S04]  /*2fbd0*/  LD.E R15, desc[UR44][R10.64] ;  /* 0x0000002c0a0f7980 */ /* 0x000ea8000c101900 */
[----:B--2---:R2:W-:Y:S04]  /*2fbe0*/  ST.E desc[UR44][R12.64], R15 ;  /* 0x0000000f0c007985 */ /* 0x0045e8000c10192c */
[----:B0-----:R-:W3:Y:S04]  /*2fbf0*/  LD.E R2, desc[UR44][R16.64+0x240] ;  /* 0x0002402c10027980 */ /* 0x001ee8000c101900 */
[----:B------:R-:W4:Y:S04]  /*2fc00*/  LD.E R3, desc[UR44][R16.64+0x244] ;  /* 0x0002442c10037980 */ /* 0x000f28000c101900 */
        /* <DEDUP_REMOVED lines=126> */
[----:B------:R0:W-:Y:S04]  /*303f0*/  ST.E desc[UR44][R16.64+0x250], R6 ;  /* 0x0002500610007985 */ /* 0x0001e8000c10192c */
[----:B------:R0:W-:Y:S04]  /*30400*/  ST.E desc[UR44][R16.64+0x254], R7 ;  /* 0x0002540710007985 */ /* 0x0001e8000c10192c */
[----:B------:R0:W-:Y:S04]  /*30410*/  ST.E desc[UR44][R16.64+0x258], R8 ;  /* 0x0002580810007985 */ /* 0x0001e8000c10192c */
[----:B------:R0:W-:Y:S04]  /*30420*/  ST.E desc[UR44][R16.64+0x25c], R9 ;  /* 0x00025c0910007985 */ /* 0x0001e8000c10192c */
[----:B------:R0:W-:Y:S04]  /*30430*/  ST.E desc[UR44][R16.64+0x260], R10 ;  /* 0x0002600a10007985 */ /* 0x0001e8000c10192c */
        /* <DEDUP_REMOVED lines=131> */
.L_x_6797:
[----:B------:R-:W-:Y:S05]  /*30c70*/  BSYNC B0 ;  /* 0x0000000000007941 */ /* 0x000fea0003800000 */
.L_x_6796:
[C---:B------:R-:W-:Y:S01]  /*30c80*/  ISETP.GT.AND P0, PT, R0.reuse, R163, PT ;  /* 0x000000a30000720c */ /* 0x040fe20003f04270 */
[----:B------:R-:W-:-:S12]  /*30c90*/  VIADD R0, R0, 0xffffffff ;  /* 0xffffffff00007836 */ /* 0x000fd80000000000 */
[----:B------:R-:W-:Y:S05]  /*30ca0*/  @P0 BRA `(.L_x_6798) ;  /* 0xffffff5400f80947 */ /* 0x000fea000383ffff */
.L_x_6769:
[----:B0-----:R-:W2:Y:S01]  /*30cb0*/  LDL R5, [R1+0x210] ;  /* 0x0002100001057983 */ /* 0x001ea20000100800 */
[----:B------:R-:W-:Y:S05]  /*30cc0*/  WARPSYNC.ALL ;  /* 0x0000000000007948 */ /* 0x000fea0003800000 */
[----:B------:R-:W3:Y:S01]  /*30cd0*/  LDL R6, [R1+0x214] ;  /* 0x0002140001067983 */ /* 0x000ee20000100800 */
[----:B------:R-:W-:Y:S02]  /*30ce0*/  IMAD.MOV.U32 R8, RZ, RZ, -0x800000 ;  /* 0xff800000ff087424 */ /* 0x000fe400078e00ff */
        /* <DEDUP_REMOVED lines=9> */
[----:B---3--:R-:W1:Y:S02]  /*30d80*/  SHFL.BFLY PT, R3, R6, 0x2, 0x1f ;  /* 0x0c401f0006037f89 */ /* 0x008e6400000e0000 */
[----:B-1----:R-:W-:-:S05]  /*30d90*/  FADD.FTZ R4, R3, R6 ;  /* 0x0000000603047221 */ /* 0x002fca0000010000 */
[----:B------:R-:W0:Y:S02]  /*30da0*/  SHFL.BFLY PT, R3, R4, 0x1, 0x1f ;  /* 0x0c201f0004037f89 */ /* 0x000e2400000e0000 */
[----:B0-----:R-:W-:Y:S02]  /*30db0*/  FADD.FTZ R20, R4, R3 ;  /* 0x0000000304147221 */ /* 0x001fe40000010000 */
[----:B------:R-:W3:Y:S03]  /*30dc0*/  LDL.64 R2, [R1+0xd8] ;  /* 0x0000d80001027983 */ /* 0x000ee60000100a00 */
[----:B------:R-:W-:-:S13]  /*30dd0*/  FSETP.NE.FTZ.AND P2, PT, R20, RZ, PT ;  /* 0x000000ff1400720b */ /* 0x000fda0003f55000 */
[----:B------:R-:W4:Y:S04]  /*30de0*/  @P2 LDL R7, [R1+0x220] ;  /* 0x0002200001072983 */ /* 0x000f280000100800 */
[----:B------:R-:W5:Y:S01]  /*30df0*/  @P2 LDL R9, [R1+0x204] ;  /* 0x0002040001092983 */ /* 0x000f620000100800 */
[----:B--2---:R-:W-:-:S13]  /*30e00*/  FSETP.NE.FTZ.AND P1, PT, R13, RZ, PT ;  /* 0x000000ff0d00720b */ /* 0x004fda0003f35000 */
[----:B------:R-:W2:Y:S04]  /*30e10*/  @P1 LDL R0, [R1+0x220] ;  /* 0x0002200001001983 */ /* 0x000ea80000100800 */
[----:B------:R-:W3:Y:S01]  /*30e20*/  @P1 LDL R5, [R1+0x200] ;  /* 0x0002000001051983 */ /* 0x000ee20000100800 */
[----:B------:R-:W0:Y:S08]  /*30e30*/  @P2 MUFU.LG2 R11, R20 ;  /* 0x00000014000b2308 */ /* 0x000e300000000c00 */
[----:B------:R-:W1:Y:S01]  /*30e40*/  @P1 MUFU.LG2 R6, R13 ;  /* 0x0000000d00061308 */ /* 0x000e620000000c00 */
[----:B------:R-:W-:Y:S01]  /*30e50*/  STL [R1+0x214], R20 ;  /* 0x0002141401007387 */ /* 0x000fe20000100800 */
[----:B0-----:R-:W-:Y:S01]  /*30e60*/  @P2 FMUL.FTZ R11, R11, 0.69314718246459960938 ;  /* 0x3f3172180b0b2820 */ /* 0x001fe20000410000 */
[----:B----4-:R-:W-:Y:S01]  /*30e70*/  @P2 FMUL.FTZ R4, R7, 0.69314718246459960938 ;  /* 0x3f31721807042820 */ /* 0x010fe20000410000 */
[----:B-1----:R-:W-:-:S03]  /*30e80*/  @P1 FMUL.FTZ R7, R6, 0.69314718246459960938 ;  /* 0x3f31721806071820 */ /* 0x002fc60000410000 */
[----:B-----5:R-:W-:Y:S02]  /*30e90*/  @P2 FFMA.FTZ R10, R4, R9, R11 ;  /* 0x00000009040a2223 */ /* 0x020fe4000001000b */
[----:B------:R-:W4:Y:S04]  /*30ea0*/  LDL R9, [R1+0x1e8] ;  /* 0x0001e80001097983 */ /* 0x000f280000100800 */
[----:B------:R0:W-:Y:S01]  /*30eb0*/  STL [R1+0x214], R10 ;  /* 0x0002140a01007387 */ /* 0x0001e20000100800 */
[----:B--2---:R-:W-:-:S04]  /*30ec0*/  @P1 FMUL.FTZ R0, R0, 0.69314718246459960938 ;  /* 0x3f31721800001820 */ /* 0x004fc80000410000 */
[----:B---3--:R-:W-:-:S05]  /*30ed0*/  @P1 FFMA.FTZ R8, R0, R5, R7 ;  /* 0x0000000500081223 */ /* 0x008fca0000010007 */
[----:B------:R-:W-:Y:S04]  /*30ee0*/  STL [R1+0x210], R8 ;  /* 0x0002100801007387 */ /* 0x000fe80000100800 */
[----:B------:R-:W2:Y:S02]  /*30ef0*/  LD.E R0, desc[UR44][R2.64+0x4] ;  /* 0x0000042c02007980 */ /* 0x000ea4000c101900 */
[----:B--2---:R-:W-:-:S13]  /*30f00*/  ISETP.NE.AND P0, PT, R0, RZ, PT ;  /* 0x000000ff0000720c */ /* 0x004fda0003f05270 */
[----:B------:R-:W2:Y:S04]  /*30f10*/  @!P0 LDL.64 R6, [R1+0xe0] ;  /* 0x0000e00001068983 */ /* 0x000ea80000100a00 */
[----:B------:R-:W4:Y:S01]  /*30f20*/  @!P0 LD.E R12, desc[UR44][R2.64] ;  /* 0x0000002c020c8980 */ /* 0x000f22000c101900 */
[----:B------:R-:W-:-:S06]  /*30f30*/  IMAD.MOV.U32 R0, RZ, RZ, RZ ;  /* 0x000000ffff007224 */ /* 0x000fcc00078e00ff */
[----:B------:R-:W1:Y:S01]  /*30f40*/  @P1 MUFU.RCP R0, R13 ;  /* 0x0000000d00001308 */ /* 0x000e620000001000 */
[----:B--2---:R-:W0:Y:S01]  /*30f50*/  @!P0 LD.E.64 R4, desc[UR44][R6.64] ;  /* 0x0000002c06048980 */ /* 0x004e22000c101b00 */
[----:B----4-:R-:W-:-:S04]  /*30f60*/  @!P0 IMAD R11, R9, 0x40, R12 ;  /* 0x00000040090b8824 */ /* 0x010fc800078e020c */
[----:B0-----:R-:W-:-:S05]  /*30f70*/  @!P0 IMAD.WIDE R10, R11, 0x4, R4 ;  /* 0x000000040b0a8825 */ /* 0x001fca00078e0204 */
[----:B-1----:R0:W-:Y:S04]  /*30f80*/  @!P0 ST.E desc[UR44][R10.64], R0 ;  /* 0x000000000a008985 */ /* 0x0021e8000c10192c */
[----:B------:R-:W2:Y:S04]  /*30f90*/  @!P0 LDL.64 R2, [R1+0xd8] ;  /* 0x0000d80001028983 */ /* 0x000ea80000100a00 */
[----:B--2---:R-:W2:Y:S02]  /*30fa0*/  @!P0 LD.E R4, desc[UR44][R2.64+0x4] ;  /* 0x0000042c02048980 */ /* 0x004ea4000c101900 */
        /* <DEDUP_REMOVED lines=67> */
[----:B------:R-:W5:Y:S04]  /*313e0*/  LDL R120, [R1+0x1f0] ;  /* 0x0001f00001787983 */ /* 0x000f680000100800 */
[----:B------:R-:W5:Y:S01]  /*313f0*/  LDL R122, [R1+0x1f4] ;  /* 0x0001f400017a7983 */ /* 0x000f620000100800 */
[----:B--2---:R-:W-:-:S05]  /*31400*/  VIADD R119, R119, 0x1 ;  /* 0x0000000177777836 */ /* 0x004fca0000000000 */
[----:B------:R-:W-:Y:S01]  /*31410*/  ISETP.NE.AND P0, PT, R119, 0x2, PT ;  /* 0x000000027700780c */ /* 0x000fe20003f05270 */
[-C--:B---3--:R-:W-:Y:S01]  /*31420*/  FMUL.FTZ R19, R19, R0.reuse ;  /* 0x0000000013137220 */ /* 0x088fe20000410000 */
[----:B------:R-:W-:Y:S01]  /*31430*/  FMUL.FTZ R18, R18, R0 ;  /* 0x0000000012127220 */ /* 0x000fe20000410000 */
[-C--:B----4-:R-:W-:Y:S01]  /*31440*/  FMUL.FTZ R15, R15, R118.reuse ;  /* 0x000000760f0f7220 */ /* 0x090fe20000410000 */
[----:B------:R-:W-:Y:S01]  /*31450*/  FMUL.FTZ R14, R14, R118 ;  /* 0x000000760e0e7220 */ /* 0x000fe20000410000 */
        /* <DEDUP_REMOVED lines=10> */
[----:B------:R-:W-:Y:S04]  /*31500*/  STL.64 [R1+0x420], R18 ;  /* 0x0004201201007387 */ /* 0x000fe80000100a00 */
[----:B------:R-:W-:Y:S04]  /*31510*/  STL.64 [R1+0x428], R14 ;  /* 0x0004280e01007387 */ /* 0x000fe80000100a00 */
[----:B------:R0:W-:Y:S04]  /*31520*/  STL.64 [R1+0x230], R12 ;  /* 0x0002300c01007387 */ /* 0x0001e80000100a00 */
[----:B------:R-:W-:Y:S04]  /*31530*/  STL.64 [R1+0x240], R10 ;  /* 0x0002400a01007387 */ /* 0x000fe80000100a00 */
[----:B------:R1:W-:Y:S04]  /*31540*/  STL.64 [R1+0x250], R8 ;  /* 0x0002500801007387 */ /* 0x0003e80000100a00 */
[----:B------:R-:W-:Y:S04]  /*31550*/  STL.64 [R1+0x260], R6 ;  /* 0x0002600601007387 */ /* 0x000fe80000100a00 */
[----:B------:R2:W-:Y:S04]  /*31560*/  STL.64 [R1+0x280], R2 ;  /* 0x0002800201007387 */ /* 0x0005e80000100a00 */
[----:B0-----:R-:W3:Y:S04]  /*31570*/  LDL.64 R12, [R1+0x388] ;  /* 0x00038800010c7983 */ /* 0x001ee80000100a00 */
[----:B------:R-:W4:Y:S04]  /*31580*/  LDL.64 R18, [R1+0x3b8] ;  /* 0x0003b80001127983 */ /* 0x000f280000100a00 */
[----:B------:R-:W5:Y:S04]  /*31590*/  LDL.64 R14, [R1+0x3c8] ;  /* 0x0003c800010e7983 */ /* 0x000f680000100a00 */
[----:B-1----:R-:W5:Y:S04]  /*315a0*/  LDL.64 R8, [R1+0x3d8] ;  /* 0x0003d80001087983 */ /* 0x002f680000100a00 */
[----:B------:R-:W5:Y:S04]  /*315b0*/  LDL.64 R10, [R1+0x3f8] ;  /* 0x0003f800010a7983 */ /* 0x000f680000100a00 */
[----:B--2---:R-:W2:Y:S04]  /*315c0*/  LDL.64 R2, [R1+0x408] ;  /* 0x0004080001027983 */ /* 0x004ea80000100a00 */
[----:B------:R-:W2:Y:S04]  /*315d0*/  LDL.64 R6, [R1+0x418] ;  /* 0x0004180001067983 */ /* 0x000ea80000100a00 */
[----:B------:R-:W2:Y:S01]  /*315e0*/  @!P0 LDL R121, [R1+0x1ec] ;  /* 0x0001ec0001798983 */ /* 0x000ea20000100800 */
[-C--:B------:R-:W-:Y:S01]  /*315f0*/  FMUL.FTZ R5, R5, R0.reuse ;  /* 0x0000000005057220 */ /* 0x080fe20000410000 */
[----:B------:R-:W-:-:S05]  /*31600*/  FMUL.FTZ R4, R4, R0 ;  /* 0x0000000004047220 */ /* 0x000fca0000410000 */
[----:B------:R0:W-:Y:S04]  /*31610*/  STL.64 [R1+0x270], R4 ;  /* 0x0002700401007387 */ /* 0x0001e80000100a00 */
[----:B0-----:R-:W2:Y:S01]  /*31620*/  LDL.64 R4, [R1+0x3e8] ;  /* 0x0003e80001047983 */ /* 0x001ea20000100a00 */
        /* <DEDUP_REMOVED lines=143> */
[----:B------:R-:W-:Y:S01]  /*31f20*/  @!P0 LOP3.LUT R0, R121, 0x1, RZ, 0x3c, !PT ;  /* 0x0000000179008812 */ /* 0x000fe200078e3cff */
        /* <DEDUP_REMOVED lines=28> */
[----:B------:R-:W-:Y:S01]  /*320f0*/  @!P0 STL [R1+0x1e8], RZ ;  /* 0x0001e8ff01008387 */ /* 0x000fe20000100800 */
[-C--:B------:R-:W-:Y:S01]  /*32100*/  FMUL.FTZ R5, R5, R118.reuse ;  /* 0x0000007605057220 */ /* 0x080fe20000410000 */
[----:B------:R-:W-:-:S05]  /*32110*/  FMUL.FTZ R4, R4, R118 ;  /* 0x0000007604047220 */ /* 0x000fca0000410000 */
[----:B------:R0:W-:Y:S02]  /*32120*/  STL.64 [R1+0x3e8], R4 ;  /* 0x0003e80401007387 */ /* 0x0001e40000100a00 */
[----:B0-----:R-:W-:Y:S01]  /*32130*/  IMAD.MOV.U32 R4, RZ, RZ, 0x1 ;  /* 0x00000001ff047424 */ /* 0x001fe200078e00ff */
[----:B------:R-:W-:Y:S06]  /*32140*/  BAR.ARV 0xe, 0x100 ;  /* 0x0384000000007b1d */ /* 0x000fec0000002000 */
.L_x_6655:
[----:B------:R-:W-:Y:S05]  /*32150*/  BSYNC B7 ;  /* 0x0000000000077941 */ /* 0x000fea0003800000 */
.L_x_6643:
[----:B------:R-:W1:Y:S08]  /*32160*/  S2UR UR5, SR_CgaCtaId ;  /* 0x00000000000579c3 */ /* 0x000e700000008800 */
[----:B------:R-:W-:Y:S01]  /*32170*/  BAR.SYNC.DEFER_BLOCKING 0x5, 0x180 ;  /* 0x0146000000007b1d */ /* 0x000fe20000010000 */
[----:B0-----:R-:W-:-:S04]  /*32180*/  PRMT R0, R4, 0x9910, RZ ;  /* 0x0000991004007816 */ /* 0x001fc800000000ff */
[----:B------:R-:W-:Y:S01]  /*32190*/  ISETP.NE.AND P0, PT, R0, RZ, PT ;  /* 0x000000ff0000720c */ /* 0x000fe20003f05270 */
[----:B------:R-:W-:Y:S01]  /*321a0*/  UMOV UR4, 0x400 ;  /* 0x0000040000047882 */ /* 0x000fe20000000000 */
[----:B------:R-:W-:Y:S01]  /*321b0*/  BSSY B0, `(.L_x_6799) ;  /* 0x00004bd000007945 */ /* 0x000fe20003800000 */
[----:B-1----:R-:W-:-:S06]  /*321c0*/  ULEA UR4, UR5, UR4, 0x18 ;  /* 0x0000000405047291 */ /* 0x002fcc000f8ec03f */
[----:B------:R-:W-:-:S05]  /*321d0*/  IMAD.U32 R2, RZ, RZ, UR4 ;  /* 0x00000004ff027e24 */ /* 0x000fca000f8e00ff */
[----:B------:R0:W1:Y:S01]  /*321e0*/  LDS.128 R88, [R2+0x388d0] ;  /* 0x0388d00002587984 */ /* 0x0000620000000c00 */
[----:B------:R-:W-:Y:S06]  /*321f0*/  BAR.ARV 0x4, 0x180 ;  /* 0x0106000000007b1d */ /* 0x000fec0000002000 */
[----:B------:R-:W-:Y:S05]  /*32200*/  @!P0 BRA `(.L_x_6800) ;  /* 0x0000003c00588947 */ /* 0x000fea0003800000 */
[----:B------:R-:W4:Y:S04]  /*32210*/  LDL.128 R56, [R1+0x230] ;  /* 0x0002300001387983 */ /* 0x000f280000100c00 */
[----:B------:R-:W4:Y:S04]  /*32220*/  LDL.128 R60, [R1+0x250] ;  /* 0x00025000013c7983 */ /* 0x000f280000100c00 */
[----:B--2---:R-:W2:Y:S04]  /*32230*/  LDL.128 R44, [R1+0x240] ;  /* 0x00024000012c7983 */ /* 0x004ea80000100c00 */
[----:B------:R-:W2:Y:S04]  /*32240*/  LDL.128 R52, [R1+0x260] ;  /* 0x0002600001347983 */ /* 0x000ea80000100c00 */
[----:B------:R-:W2:Y:S04]  /*32250*/  LDL.128 R84, [R1+0x270] ;  /* 0x0002700001547983 */ /* 0x000ea80000100c00 */
[----:B------:R-:W2:Y:S01]  /*32260*/  LDL.128 R80, [R1+0x280] ;  /* 0x0002800001507983 */ /* 0x000ea20000100c00 */
[C---:B------:R-:W-:Y:S01]  /*32270*/  IADD3 R9, P1, R158.reuse, 0x20, RZ ;  /* 0x000000209e097810 */ /* 0x040fe20007f3e0ff */
[----:B------:R-:W-:Y:S01]  /*32280*/  ULDC.64 UR4, c[0x0][0xd08] ;  /* 0x0003420000047ab9 */ /* 0x000fe20000000a00 */
[C---:B------:R-:W-:Y:S01]  /*32290*/  IADD3 R97, P0, R158.reuse, 0x40, RZ ;  /* 0x000000409e617810 */ /* 0x040fe20007f1e0ff */
[----:B------:R-:W2:Y:S01]  /*322a0*/  LDL.128 R112, [R1+0x290] ;  /* 0x0002900001707983 */ /* 0x000ea20000100c00 */
[----:B------:R-:W-:-:S02]  /*322b0*/  IADD3 R27, P4, R158, 0x60, RZ ;  /* 0x000000609e1b7810 */ /* 0x000fc40007f9e0ff */
[----:B------:R-:W-:Y:S01]  /*322c0*/  LOP3.LUT R8, R9, 0x380, RZ, 0xc0, !PT ;  /* 0x0000038009087812 */ /* 0x000fe200078ec0ff */
[----:B------:R-:W2:Y:S01]  /*322d0*/  LDL.128 R116, [R1+0x2b0] ;  /* 0x0002b00001747983 */ /* 0x000ea20000100c00 */
[C---:B------:R-:W-:Y:S02]  /*322e0*/  IADD3 R121, P3, R158.reuse, 0x2000, RZ ;  /* 0x000020009e797810 */ /* 0x040fe40007f7e0ff */
[----:B------:R-:W-:Y:S01]  /*322f0*/  LOP3.LUT R96, R97, 0x380, RZ, 0xc0, !PT ;  /* 0x0000038061607812 */ /* 0x000fe200078ec0ff */
[----:B------:R-:W2:Y:S01]  /*32300*/  LDL.128 R4, [R1+0x2a0] ;  /* 0x0002a00001047983 */ /* 0x000ea20000100c00 */
[----:B------:R-:W-:Y:S02]  /*32310*/  IADD3 R25, P6, R158, 0x2020, RZ ;  /* 0x000020209e197810 */ /* 0x000fe40007fde0ff */
[----:B------:R-:W-:Y:S01]  /*32320*/  LOP3.LUT R26, R27, 0x380, RZ, 0xc0, !PT ;  /* 0x000003801b1a7812 */ /* 0x000fe200078ec0ff */
[----:B------:R-:W2:Y:S01]  /*32330*/  LDL.128 R36, [R1+0x310] ;  /* 0x0003100001247983 */ /* 0x000ea20000100c00 */
[----:B------:R-:W-:-:S02]  /*32340*/  SHF.R.U64 R8, R8, 0x3, RZ ;  /* 0x0000000308087819 */ /* 0x000fc400000012ff */
[----:B------:R-:W-:Y:S01]  /*32350*/  IADD3 R123, P5, R158, 0x2040, RZ ;  /* 0x000020409e7b7810 */ /* 0x000fe20007fbe0ff */
[----:B------:R-:W2:Y:S01]  /*32360*/  LDL.128 R48, [R1+0x340] ;  /* 0x0003400001307983 */ /* 0x000ea20000100c00 */
[----:B------:R-:W-:Y:S02]  /*32370*/  LOP3.LUT R120, R121, 0x380, RZ, 0xc0, !PT ;  /* 0x0000038079787812 */ /* 0x000fe400078ec0ff */
[----:B------:R-:W-:Y:S01]  /*32380*/  SHF.R.U64 R96, R96, 0x3, RZ ;  /* 0x0000000360607819 */ /* 0x000fe200000012ff */
[----:B------:R-:W2:Y:S01]  /*32390*/  LDL.128 R68, [R1+0x390] ;  /* 0x0003900001447983 */ /* 0x000ea20000100c00 */
[----:B------:R-:W-:Y:S02]  /*323a0*/  LOP3.LUT R24, R25, 0x380, RZ, 0xc0, !PT ;  /* 0x0000038019187812 */ /* 0x000fe400078ec0ff */
[----:B------:R-:W-:Y:S01]  /*323b0*/  SHF.R.U64 R26, R26, 0x3, RZ ;  /* 0x000000031a1a7819 */ /* 0x000fe200000012ff */
[----:B------:R-:W2:Y:S01]  /*323c0*/  LDL.128 R76, [R1+0x3b0] ;  /* 0x0003b000014c7983 */ /* 0x000ea20000100c00 */
[----:B------:R-:W-:Y:S01]  /*323d0*/  LOP3.LUT R8, R8, R9, RZ, 0x3c, !PT ;  /* 0x0000000908087212 */ /* 0x000fe200078e3cff */
[----:B------:R-:W-:Y:S01]  /*323e0*/  IMAD.X R9, RZ, RZ, R159, P1 ;  /* 0x000000ffff097224 */ /* 0x000fe200008e069f */
[----:B------:R-:W-:Y:S01]  /*323f0*/  LOP3.LUT R122, R123, 0x380, RZ, 0xc0, !PT ;  /* 0x000003807b7a7812 */ /* 0x000fe200078ec0ff */
[----:B------:R-:W2:Y:S01]  /*32400*/  LDL.128 R72, [R1+0x3a0] ;  /* 0x0003a00001487983 */ /* 0x000ea20000100c00 */
[----:B------:R-:W-:-:S02]  /*32410*/  SHF.R.U64 R120, R120, 0x3, RZ ;  /* 0x0000000378787819 */ /* 0x000fc400000012ff */
[C---:B------:R-:W-:Y:S01]  /*32420*/  IADD3 R19, P2, R158.reuse, 0x2060, RZ ;  /* 0x000020609e137810 */ /* 0x040fe20007f5e0ff */
[----:B------:R-:W2:Y:S01]  /*32430*/  LDL.128 R104, [R1+0x410] ;  /* 0x0004100001687983 */ /* 0x000ea20000100c00 */
[----:B------:R-:W-:Y:S02]  /*32440*/  IADD3 R15, P1, R158, 0x4000, RZ ;  /* 0x000040009e0f7810 */ /* 0x000fe40007f3e0ff */
[----:B------:R-:W-:Y:S01]  /*32450*/  LOP3.LUT R96, R96, R97, RZ, 0x3c, !PT ;  /* 0x0000006160607212 */ /* 0x000fe200078e3cff */
[--C-:B------:R-:W-:Y:S01]  /*32460*/  IMAD.X R97, RZ, RZ, R159.reuse, P0 ;  /* 0x000000ffff617224 */ /* 0x100fe200000e069f */
[----:B------:R-:W-:Y:S01]  /*32470*/  SHF.R.U64 R24, R24, 0x3, RZ ;  /* 0x0000000318187819 */ /* 0x000fe200000012ff */
[----:B------:R-:W2:Y:S01]  /*32480*/  LDL.128 R100, [R1+0x400] ;  /* 0x0004000001647983 */ /* 0x000ea20000100c00 */
[----:B------:R-:W-:Y:S01]  /*32490*/  LOP3.LUT R26, R26, R27, RZ, 0x3c, !PT ;  /* 0x0000001b1a1a7212 */ /* 0x000fe200078e3cff */
[--C-:B------:R-:W-:Y:S01]  /*324a0*/  IMAD.X R27, RZ, RZ, R159.reuse, P4 ;  /* 0x000000ffff1b7224 */ /* 0x100fe200020e069f */
[----:B------:R-:W-:Y:S01]  /*324b0*/  SHF.R.U64 R122, R122, 0x3, RZ ;  /* 0x000000037a7a7819 */ /* 0x000fe200000012ff */
[----:B------:R-:W2:Y:S01]  /*324c0*/  LDL.128 R108, [R1+0x420] ;  /* 0x00042000016c7983 */ /* 0x000ea20000100c00 */
[----:B------:R-:W-:Y:S01]  /*324d0*/  LOP3.LUT R120, R120, R121, RZ, 0x3c, !PT ;  /* 0x0000007978787212 */ /* 0x000fe200078e3cff */
[----:B------:R-:W-:Y:S01]  /*324e0*/  IMAD.X R121, RZ, RZ, R159, P3 ;  /* 0x000000ffff797224 */ /* 0x000fe200018e069f */
[----:B------:R-:W-:-:S02]  /*324f0*/  IADD3 R21, P0, R158, 0x4020, RZ ;  /* 0x000040209e157810 */ /* 0x000fc40007f1e0ff */
[----:B------:R-:W-:Y:S02]  /*32500*/  LOP3.LUT R18, R19, 0x380, RZ, 0xc0, !PT ;  /* 0x0000038013127812 */ /* 0x000fe400078ec0ff */
[----:B------:R-:W-:Y:S02]  /*32510*/  IADD3 R13, P4, R158, 0x4040, RZ ;  /* 0x000040409e0d7810 */ /* 0x000fe40007f9e0ff */
[----:B------:R-:W-:Y:S02]  /*32520*/  LOP3.LUT R14, R15, 0x380, RZ, 0xc0, !PT ;  /* 0x000003800f0e7812 */ /* 0x000fe400078ec0ff */
[----:B------:R-:W-:Y:S01]  /*32530*/  LOP3.LUT R24, R24, R25, RZ, 0x3c, !PT ;  /* 0x0000001918187212 */ /* 0x000fe200078e3cff */
[--C-:B------:R-:W-:Y:S01]  /*32540*/  IMAD.X R25, RZ, RZ, R159.reuse, P6 ;  /* 0x000000ffff197224 */ /* 0x100fe200030e069f */
[----:B------:R-:W-:Y:S02]  /*32550*/  IADD3 R11, P3, R158, 0x4060, RZ ;  /* 0x000040609e0b7810 */ /* 0x000fe40007f7e0ff */
[----:B------:R-:W-:Y:S01]  /*32560*/  LOP3.LUT R122, R122, R123, RZ, 0x3c, !PT ;  /* 0x0000007b7a7a7212 */ /* 0x000fe200078e3cff */
[----:B------:R-:W-:Y:S01]  /*32570*/  IMAD.X R123, RZ, RZ, R159, P5 ;  /* 0x000000ffff7b7224 */ /* 0x000fe200028e069f */
[----:B------:R-:W-:-:S02]  /*32580*/  LOP3.LUT R20, R21, 0x380, RZ, 0xc0, !PT ;  /* 0x0000038015147812 */ /* 0x000fc400078ec0ff */
[C---:B---3--:R-:W-:Y:S02]  /*32590*/  LOP3.LUT R29, R158.reuse, 0x380, RZ, 0xc0, !PT ;  /* 0x000003809e1d7812 */ /* 0x048fe400078ec0ff */
[----:B------:R-:W-:Y:S02]  /*325a0*/  IADD3 R33, P6, R158, 0x6000, RZ ;  /* 0x000060009e217810 */ /* 0x000fe40007fde0ff */
[----:B------:R-:W-:Y:S02]  /*325b0*/  SHF.R.U64 R18, R18, 0x3, RZ ;  /* 0x0000000312127819 */ /* 0x000fe400000012ff */
[----:B------:R-:W-:Y:S02]  /*325c0*/  LOP3.LUT R12, R13, 0x380, RZ, 0xc0, !PT ;  /* 0x000003800d0c7812 */ /* 0x000fe400078ec0ff */
[----:B------:R-:W-:Y:S02]  /*325d0*/  SHF.R.U64 R14, R14, 0x3, RZ ;  /* 0x000000030e0e7819 */ /* 0x000fe400000012ff */
[----:B------:R-:W-:-:S02]  /*325e0*/  IADD3 R41, P5, R158, 0x6020, RZ ;  /* 0x000060209e297810 */ /* 0x000fc40007fbe0ff */
[----:B------:R-:W-:Y:S02]  /*325f0*/  LOP3.LUT R10, R11, 0x380, RZ, 0xc0, !PT ;  /* 0x000003800b0a7812 */ /* 0x000fe400078ec0ff */
[----:B------:R-:W-:Y:S02]  /*32600*/  SHF.R.U64 R20, R20, 0x3, RZ ;  /* 0x0000000314147819 */ /* 0x000fe400000012ff */
[----:B------:R-:W-:Y:S02]  /*32610*/  SHF.R.U64 R29, R29, 0x3, RZ ;  /* 0x000000031d1d7819 */ /* 0x000fe400000012ff */
[----:B-----5:R-:W-:Y:S02]  /*32620*/  LOP3.LUT R32, R33, 0x380, RZ, 0xc0, !PT ;  /* 0x0000038021207812 */ /* 0x020fe400078ec0ff */
[----:B------:R-:W-:Y:S01]  /*32630*/  LOP3.LUT R18, R18, R19, RZ, 0x3c, !PT ;  /* 0x0000001312127212 */ /* 0x000fe200078e3cff */
[----:B------:R-:W-:Y:S01]  /*32640*/  IMAD.X R19, RZ, RZ, R159, P2 ;  /* 0x000000ffff137224 */ /* 0x000fe200010e069f */
[----:B------:R-:W-:-:S02]  /*32650*/  SHF.R.U64 R12, R12, 0x3, RZ ;  /* 0x000000030c0c7819 */ /* 0x000fc400000012ff */
[----:B------:R-:W-:Y:S01]  /*32660*/  LOP3.LUT R14, R14, R15, RZ, 0x3c, !PT ;  /* 0x0000000f0e0e7212 */ /* 0x000fe200078e3cff */
[--C-:B------:R-:W-:Y:S01]  /*32670*/  IMAD.X R15, RZ, RZ, R159.reuse, P1 ;  /* 0x000000ffff0f7224 */ /* 0x100fe200008e069f */
[----:B------:R-:W-:Y:S02]  /*32680*/  LOP3.LUT R40, R41, 0x380, RZ, 0xc0, !PT ;  /* 0x0000038029287812 */ /* 0x000fe400078ec0ff */
[----:B------:R-:W-:Y:S02]  /*32690*/  SHF.R.U64 R10, R10, 0x3, RZ ;  /* 0x000000030a0a7819 */ /* 0x000fe400000012ff */
[C---:B------:R-:W-:Y:S02]  /*326a0*/  IADD3 R93, P2, R158.reuse, 0x6040, RZ ;  /* 0x000060409e5d7810 */ /* 0x040fe40007f5e0ff */
[----:B------:R-:W-:Y:S02]  /*326b0*/  IADD3 R95, P1, R158, 0x6060, RZ ;  /* 0x000060609e5f7810 */ /* 0x000fe40007f3e0ff */
[----:B------:R-:W-:Y:S01]  /*326c0*/  LOP3.LUT R20, R20, R21, RZ, 0x3c, !PT ;  /* 0x0000001514147212 */ /* 0x000fe200078e3cff */
[--C-:B------:R-:W-:Y:S01]  /*326d0*/  IMAD.X R21, RZ, RZ, R159.reuse, P0 ;  /* 0x000000ffff157224 */ /* 0x100fe200000e069f */
[----:B------:R-:W-:Y:S01]  /*326e0*/  LOP3.LUT R28, R29, R158, RZ, 0x3c, !PT ;  /* 0x0000009e1d1c7212 */ /* 0x000fe200078e3cff */
[----:B------:R-:W-:Y:S01]  /*326f0*/  IMAD.MOV.U32 R29, RZ, RZ, R159 ;  /* 0x000000ffff1d7224 */ /* 0x000fe200078e009f */
[----:B------:R-:W-:-:S02]  /*32700*/  SHF.R.U64 R32, R32, 0x3, RZ ;  /* 0x0000000320207819 */ /* 0x000fc400000012ff */
[----:B------:R-:W-:Y:S01]  /*32710*/  LOP3.LUT R12, R12, R13, RZ, 0x3c, !PT ;  /* 0x0000000d0c0c7212 */ /* 0x000fe200078e3cff */
[--C-:B------:R-:W-:Y:S01]  /*32720*/  IMAD.X R13, RZ, RZ, R159.reuse, P4 ;  /* 0x000000ffff0d7224 */ /* 0x100fe200020e069f */
[----:B------:R-:W-:Y:S02]  /*32730*/  SHF.R.U64 R40, R40, 0x3, RZ ;  /* 0x0000000328287819 */ /* 0x000fe400000012ff */
[----:B------:R-:W-:Y:S01]  /*32740*/  LOP3.LUT R10, R10, R11, RZ, 0x3c, !PT ;  /* 0x0000000b0a0a7212 */ /* 0x000fe200078e3cff */
[--C-:B------:R-:W-:Y:S01]  /*32750*/  IMAD.X R11, RZ, RZ, R159.reuse, P3 ;  /* 0x000000ffff0b7224 */ /* 0x100fe200018e069f */
[----:B------:R-:W-:Y:S02]  /*32760*/  LOP3.LUT R92, R93, 0x380, RZ, 0xc0, !PT ;  /* 0x000003805d5c7812 */ /* 0x000fe400078ec0ff */
[----:B------:R-:W-:Y:S02]  /*32770*/  LOP3.LUT R94, R95, 0x380, RZ, 0xc0, !PT ;  /* 0x000003805f5e7812 */ /* 0x000fe400078ec0ff */
[----:B------:R-:W-:Y:S01]  /*32780*/  LOP3.LUT R32, R32, R33, RZ, 0x3c, !PT ;  /* 0x0000002120207212 */ /* 0x000fe200078e3cff */
[--C-:B------:R-:W-:Y:S01]  /*32790*/  IMAD.X R33, RZ, RZ, R159.reuse, P6 ;  /* 0x000000ffff217224 */ /* 0x100fe200030e069f */
[----:B------:R-:W-:Y:S01]  /*327a0*/  LOP3.LUT R40, R40, R41, RZ, 0x3c, !PT ;  /* 0x0000002928287212 */ /* 0x000fe200078e3cff */
[----:B------:R-:W-:Y:S01]  /*327b0*/  IMAD.X R41, RZ, RZ, R159, P5 ;  /* 0x000000ffff297224 */ /* 0x000fe200028e069f */
[----:B------:R-:W-:-:S02]  /*327c0*/  MOV R122, R122 ;  /* 0x0000007a007a7202 */ /* 0x000fc40000000f00 */
[----:B------:R-:W-:Y:S02]  /*327d0*/  MOV R65, R28 ;  /* 0x0000001c00417202 */ /* 0x000fe40000000f00 */
[----:B------:R-:W-:Y:S01]  /*327e0*/  MOV R123, R18 ;  /* 0x00000012007b7202 */ /* 0x000fe20000000f00 */
[----:B------:R-:W3:Y:S01]  /*327f0*/  LDL.128 R28, [R1+0x2f0] ;  /* 0x0002f000011c7983 */ /* 0x000ee20000100c00 */
[----:B------:R-:W-:Y:S02]  /*32800*/  MOV R20, R20 ;  /* 0x0000001400147202 */ /* 0x000fe40000000f00 */
[----:B------:R-:W-:Y:S02]  /*32810*/  SHF.R.U64 R92, R92, 0x3, RZ ;  /* 0x000000035c5c7819 */ /* 0x000fe400000012ff */
[----:B------:R-:W-:Y:S02]  /*32820*/  SHF.R.U64 R94, R94, 0x3, RZ ;  /* 0x000000035e5e7819 */ /* 0x000fe400000012ff */
[----:B------:R-:W-:-:S02]  /*32830*/  MOV R64, R8 ;  /* 0x0000000800407202 */ /* 0x000fc40000000f00 */
[----:B------:R-:W-:Y:S02]  /*32840*/  MOV R19, R14 ;  /* 0x0000000e00137202 */ /* 0x000fe40000000f00 */
[----:B------:R-:W-:Y:S02]  /*32850*/  MOV R21, R12 ;  /* 0x0000000c00157202 */ /* 0x000fe40000000f00 */
[----:B------:R-:W-:Y:S01]  /*32860*/  MOV R120, R120 ;  /* 0x0000007800787202 */ /* 0x000fe20000000f00 */
[----:B------:R-:W3:Y:S01]  /*32870*/  LDL.128 R12, [R1+0x2d0] ;  /* 0x0002d000010c7983 */ /* 0x000ee20000100c00 */
[----:B------:R-:W-:Y:S02]  /*32880*/  MOV R0, R10 ;  /* 0x0000000a00007202 */ /* 0x000fe40000000f00 */
[----:B-1----:R-:W-:Y:S01]  /*32890*/  MOV R88, R26 ;  /* 0x0000001a00587202 */ /* 0x002fe20000000f00 */
[----:B------:R-:W3:Y:S01]  /*328a0*/  LDL.128 R8, [R1+0x2c0] ;  /* 0x0002c00001087983 */ /* 0x000ee20000100c00 */
[----:B------:R-:W-:-:S02]  /*328b0*/  MOV R121, R24 ;  /* 0x0000001800797202 */ /* 0x000fc40000000f00 */
[----:B------:R-:W-:Y:S01]  /*328c0*/  MOV R96, R96 ;  /* 0x0000006000607202 */ /* 0x000fe20000000f00 */
[----:B------:R-:W3:Y:S01]  /*328d0*/  LDL.128 R24, [R1+0x2e0] ;  /* 0x0002e00001187983 */ /* 0x000ee20000100c00 */
[----:B------:R-:W-:Y:S02]  /*328e0*/  MOV R3, R32 ;  /* 0x0000002000037202 */ /* 0x000fe40000000f00 */
[----:B------:R-:W-:Y:S01]  /*328f0*/  LOP3.LUT R92, R92, R93, RZ, 0x3c, !PT ;  /* 0x0000005d5c5c7212 */ /* 0x000fe200078e3cff */
[----:B------:R-:W3:Y:S01]  /*32900*/  LDL.128 R32, [R1+0x300] ;  /* 0x0003000001207983 */ /* 0x000ee20000100c00 */
[----:B------:R-:W-:Y:S01]  /*32910*/  LOP3.LUT R94, R94, R95, RZ, 0x3c, !PT ;  /* 0x0000005f5e5e7212 */ /* 0x000fe200078e3cff */
[--C-:B------:R-:W-:Y:S01]  /*32920*/  IMAD.X R93, RZ, RZ, R159.reuse, P2 ;  /* 0x000000ffff5d7224 */ /* 0x100fe200010e069f */
[----:B------:R-:W-:Y:S01]  /*32930*/  MOV R18, R40 ;  /* 0x0000002800127202 */ /* 0x000fe20000000f00 */
[----:B------:R-:W-:Y:S01]  /*32940*/  IMAD.X R95, RZ, RZ, R159, P1 ;  /* 0x000000ffff5f7224 */ /* 0x000fe200008e069f */
[----:B------:R-:W3:Y:S02]  /*32950*/  LDL.128 R40, [R1+0x320] ;  /* 0x0003200001287983 */ /* 0x000ee40000100c00 */
[----:B------:R-:W-:-:S02]  /*32960*/  MOV R124, R92 ;  /* 0x0000005c007c7202 */ /* 0x000fc40000000f00 */
[----:B------:R-:W-:Y:S02]  /*32970*/  MOV R125, R94 ;  /* 0x0000005e007d7202 */ /* 0x000fe40000000f00 */
[----:B------:R-:W3:Y:S01]  /*32980*/  LDL.128 R92, [R1+0x3e0] ;  /* 0x0003e000015c7983 */ /* 0x000ee20000100c00 */
[----:B----4-:R-:W-:Y:S02]  /*32990*/  F2FP.BF16.F32.PACK_AB R56, R57, R56 ;  /* 0x000000383938723e */ /* 0x010fe400000010ff */
[----:B------:R-:W-:Y:S02]  /*329a0*/  F2FP.BF16.F32.PACK_AB R57, R59, R58 ;  /* 0x0000003a3b39723e */ /* 0x000fe400000010ff */
[----:B------:R-:W-:Y:S02]  /*329b0*/  F2FP.BF16.F32.PACK_AB R60, R61, R60 ;  /* 0x0000003c3d3c723e */ /* 0x000fe400000010ff */
[----:B------:R-:W-:Y:S02]  /*329c0*/  F2FP.BF16.F32.PACK_AB R61, R63, R62 ;  /* 0x0000003e3f3d723e */ /* 0x000fe400000010ff */
[----:B--2---:R-:W-:-:S02]  /*329d0*/  F2FP.BF16.F32.PACK_AB R58, R45, R44 ;  /* 0x0000002c2d3a723e */ /* 0x004fc400000010ff */
[----:B------:R-:W-:Y:S01]  /*329e0*/  F2FP.BF16.F32.PACK_AB R59, R47, R46 ;  /* 0x0000002e2f3b723e */ /* 0x000fe200000010ff */
[----:B------:R-:W-:Y:S01]  /*329f0*/  BAR.SYNC.DEFER_BLOCKING 0x1, 0x100 ;  /* 0x0044000000007b1d */ /* 0x000fe20000010000 */
[----:B------:R-:W-:Y:S02]  /*32a00*/  F2FP.BF16.F32.PACK_AB R62, R53, R52 ;  /* 0x00000034353e723e */ /* 0x000fe400000010ff */
[----:B------:R-:W-:Y:S02]  /*32a10*/  F2FP.BF16.F32.PACK_AB R63, R55, R54 ;  /* 0x00000036373f723e */ /* 0x000fe400000010ff */
[----:B------:R-:W-:Y:S02]  /*32a20*/  F2FP.BF16.F32.PACK_AB R84, R85, R84 ;  /* 0x000000545554723e */ /* 0x000fe400000010ff */
[----:B------:R-:W-:Y:S01]  /*32a30*/  F2FP.BF16.F32.PACK_AB R85, R87, R86 ;  /* 0x000000565755723e */ /* 0x000fe200000010ff */
[----:B------:R-:W2:Y:S01]  /*32a40*/  LDL.128 R44, [R1+0x330] ;  /* 0x00033000012c7983 */ /* 0x000ea20000100c00 */
[----:B------:R-:W-:-:S02]  /*32a50*/  F2FP.BF16.F32.PACK_AB R86, R81, R80 ;  /* 0x000000505156723e */ /* 0x000fc400000010ff */
[----:B------:R-:W-:Y:S01]  /*32a60*/  F2FP.BF16.F32.PACK_AB R87, R83, R82 ;  /* 0x000000525357723e */ /* 0x000fe200000010ff */
[----:B------:R-:W4:Y:S04]  /*32a70*/  LDL.128 R52, [R1+0x350] ;  /* 0x0003500001347983 */ /* 0x000f280000100c00 */
[----:B------:R-:W4:Y:S04]  /*32a80*/  LDL.128 R80, [R1+0x3c0] ;  /* 0x0003c00001507983 */ /* 0x000f280000100c00 */
[----:B------:R1:W-:Y:S04]  /*32a90*/  STSM.16.M88.4 [R65], R56 ;  /* 0x0000003841007844 */ /* 0x0003e80000000200 */
[----:B------:R0:W-:Y:S04]  /*32aa0*/  STSM.16.M88.4 [R64], R60 ;  /* 0x0000003c40007844 */ /* 0x0001e80000000200 */
[----:B------:R0:W-:Y:S04]  /*32ab0*/  STSM.16.M88.4 [R96], R84 ;  /* 0x0000005460007844 */ /* 0x0001e80000000200 */
[----:B-1----:R-:W4:Y:S04]  /*32ac0*/  LDL.128 R56, [R1+0x360] ;  /* 0x0003600001387983 */ /* 0x002f280000100c00 */
[----:B0-----:R-:W4:Y:S04]  /*32ad0*/  LDL.128 R60, [R1+0x370] ;  /* 0x00037000013c7983 */ /* 0x001f280000100c00 */
[----:B------:R-:W4:Y:S04]  /*32ae0*/  LDL.128 R64, [R1+0x380] ;  /* 0x0003800001407983 */ /* 0x000f280000100c00 */
[----:B------:R-:W4:Y:S04]  /*32af0*/  LDL.128 R84, [R1+0x3d0] ;  /* 0x0003d00001547983 */ /* 0x000f280000100c00 */
[----:B------:R-:W4:Y:S01]  /*32b00*/  LDL.128 R96, [R1+0x3f0] ;  /* 0x0003f00001607983 */ /* 0x000f220000100c00 */
[----:B------:R-:W-:-:S02]  /*32b10*/  ISETP.NE.U32.AND P0, PT, RZ, UR4, PT ;  /* 0x00000004ff007c0c */ /* 0x000fc4000bf05070 */
[----:B------:R-:W-:Y:S02]  /*32b20*/  F2FP.BF16.F32.PACK_AB R112, R113, R112 ;  /* 0x000000707170723e */ /* 0x000fe400000010ff */
[----:B------:R-:W-:Y:S02]  /*32b30*/  F2FP.BF16.F32.PACK_AB R113, R115, R114 ;  /* 0x000000727371723e */ /* 0x000fe400000010ff */
[----:B------:R-:W-:Y:S02]  /*32b40*/  F2FP.BF16.F32.PACK_AB R116, R117, R116 ;  /* 0x000000747574723e */ /* 0x000fe400000010ff */
[----:B------:R-:W-:Y:S02]  /*32b50*/  F2FP.BF16.F32.PACK_AB R114, R5, R4 ;  /* 0x000000040572723e */ /* 0x000fe400000010ff */
[----:B------:R-:W-:Y:S01]  /*32b60*/  F2FP.BF16.F32.PACK_AB R115, R7, R6 ;  /* 0x000000060773723e */ /* 0x000fe200000010ff */
[----:B------:R-:W0:Y:S01]  /*32b70*/  LDC.64 R4, c[0x0][0xd00] ;  /* 0x00034000ff047b82 */ /* 0x000e220000000a00 */
[----:B------:R-:W-:-:S02]  /*32b80*/  F2FP.BF16.F32.PACK_AB R117, R119, R118 ;  /* 0x000000767775723e */ /* 0x000fc400000010ff */
[----:B------:R-:W-:Y:S02]  /*32b90*/  ISETP.NE.AND.EX P0, PT, RZ, UR5, PT, P0 ;  /* 0x00000005ff007c0c */ /* 0x000fe4000bf05300 */
[----:B------:R-:W-:Y:S02]  /*32ba0*/  F2FP.BF16.F32.PACK_AB R36, R37, R36 ;  /* 0x000000242524723e */ /* 0x000fe400000010ff */
[----:B------:R-:W-:Y:S01]  /*32bb0*/  F2FP.BF16.F32.PACK_AB R37, R39, R38 ;  /* 0x000000262725723e */ /* 0x000fe200000010ff */
[----:B------:R-:W-:Y:S01]  /*32bc0*/  STSM.16.M88.4 [R88], R112 ;  /* 0x0000007058007844 */ /* 0x000fe20000000200 */
[----:B------:R-:W-:Y:S01]  /*32bd0*/  F2FP.BF16.F32.PACK_AB R68, R69, R68 ;  /* 0x000000444544723e */ /* 0x000fe200000010ff */
[----:B------:R-:W1:Y:S01]  /*32be0*/  LDC.64 R6, c[0x0][0xd00] ;  /* 0x00034000ff067b82 */ /* 0x000e620000000a00 */
        /* <DEDUP_REMOVED lines=9> */
[----:B0-----:R-:W-:-:S04]  /*32c80*/  ISETP.NE.U32.AND P1, PT, R4, RZ, PT ;  /* 0x000000ff0400720c */ /* 0x001fc80003f25070 */
[----:B------:R-:W-:Y:S02]  /*32c90*/  ISETP.NE.AND.EX P1, PT, R5, RZ, PT, P1 ;  /* 0x000000ff0500720c */ /* 0x000fe40003f25310 */
[----:B---3--:R-:W-:Y:S02]  /*32ca0*/  F2FP.BF16.F32.PACK_AB R28, R29, R28 ;  /* 0x0000001c1d1c723e */ /* 0x008fe400000010ff */
[----:B------:R-:W-:Y:S02]  /*32cb0*/  F2FP.BF16.F32.PACK_AB R29, R31, R30 ;  /* 0x0000001e1f1d723e */ /* 0x000fe400000010ff */
[----:B------:R-:W-:Y:S02]  /*32cc0*/  F2FP.BF16.F32.PACK_AB R12, R13, R12 ;  /* 0x0000000c0d0c723e */ /* 0x000fe400000010ff */
[----:B------:R-:W-:Y:S02]  /*32cd0*/  F2FP.BF16.F32.PACK_AB R13, R15, R14 ;  /* 0x0000000e0f0d723e */ /* 0x000fe400000010ff */
[----:B------:R-:W-:-:S02]  /*32ce0*/  F2FP.BF16.F32.PACK_AB R118, R9, R8 ;  /* 0x000000080976723e */ /* 0x000fc400000010ff */
[----:B------:R-:W-:Y:S01]  /*32cf0*/  F2FP.BF16.F32.PACK_AB R119, R11, R10 ;  /* 0x0000000a0b77723e */ /* 0x000fe200000010ff */
[----:B------:R-:W0:Y:S01]  /*32d00*/  @P0 LDC.64 R8, c[0x0][0xd08] ;  /* 0x00034200ff080b82 */ /* 0x000e220000000a00 */
[----:B------:R-:W-:Y:S02]  /*32d10*/  F2FP.BF16.F32.PACK_AB R14, R25, R24 ;  /* 0x00000018190e723e */ /* 0x000fe400000010ff */
[----:B------:R-:W-:Y:S02]  /*32d20*/  F2FP.BF16.F32.PACK_AB R15, R27, R26 ;  /* 0x0000001a1b0f723e */ /* 0x000fe400000010ff */
[----:B------:R-:W-:Y:S02]  /*32d30*/  F2FP.BF16.F32.PACK_AB R30, R33, R32 ;  /* 0x00000020211e723e */ /* 0x000fe400000010ff */
[----:B------:R-:W-:Y:S01]  /*32d40*/  F2FP.BF16.F32.PACK_AB R31, R35, R34 ;  /* 0x00000022231f723e */ /* 0x000fe200000010ff */
[----:B------:R-:W-:Y:S01]  /*32d50*/  STSM.16.M88.4 [R120], R116 ;  /* 0x0000007478007844 */ /* 0x000fe20000000200 */
[----:B------:R-:W-:-:S02]  /*32d60*/  F2FP.BF16.F32.PACK_AB R38, R41, R40 ;  /* 0x000000282926723e */ /* 0x000fc400000010ff */
[----:B------:R-:W-:Y:S01]  /*32d70*/  F2FP.BF16.F32.PACK_AB R39, R43, R42 ;  /* 0x0000002a2b27723e */ /* 0x000fe200000010ff */
[----:B------:R-:W-:Y:S04]  /*32d80*/  STSM.16.M88.4 [R121], R12 ;  /* 0x0000000c79007844 */ /* 0x000fe80000000200 */
[----:B------:R-:W-:Y:S04]  /*32d90*/  STSM.16.M88.4 [R122], R28 ;  /* 0x0000001c7a007844 */ /* 0x000fe80000000200 */
[----:B------:R-:W-:Y:S01]  /*32da0*/  STSM.16.M88.4 [R123], R36 ;  /* 0x000000247b007844 */ /* 0x000fe20000000200 */
[----:B------:R-:W-:Y:S01]  /*32db0*/  ULDC UR4, c[0x0][0xb88] ;  /* 0x0002e20000047ab9 */ /* 0x000fe20000000800 */
[----:B-1----:R-:W-:-:S04]  /*32dc0*/  IMAD.WIDE R6, R193, 0x4, R6 ;  /* 0x00000004c1067825 */ /* 0x002fc800078e0206 */
[----:B0-----:R-:W-:Y:S01]  /*32dd0*/  @P0 IMAD.WIDE R8, R193, 0x4, R8 ;  /* 0x00000004c1080825 */ /* 0x001fe200078e0208 */
[----:B--2---:R-:W-:Y:S02]  /*32de0*/  F2FP.BF16.F32.PACK_AB R44, R45, R44 ;  /* 0x0000002c2d2c723e */ /* 0x004fe400000010ff */
[----:B------:R-:W-:Y:S02]  /*32df0*/  F2FP.BF16.F32.PACK_AB R45, R47, R46 ;  /* 0x0000002e2f2d723e */ /* 0x000fe400000010ff */
[----:B----4-:R-:W-:Y:S02]  /*32e00*/  F2FP.BF16.F32.PACK_AB R52, R53, R52 ;  /* 0x000000343534723e */ /* 0x010fe400000010ff */
[----:B------:R-:W-:Y:S02]  /*32e10*/  F2FP.BF16.F32.PACK_AB R46, R49, R48 ;  /* 0x00000030312e723e */ /* 0x000fe400000010ff */
[----:B------:R-:W-:Y:S02]  /*32e20*/  F2FP.BF16.F32.PACK_AB R47, R51, R50 ;  /* 0x00000032332f723e */ /* 0x000fe400000010ff */
[----:B------:R-:W-:-:S02]  /*32e30*/  F2FP.BF16.F32.PACK_AB R53, R55, R54 ;  /* 0x000000363735723e */ /* 0x000fc400000010ff */
[----:B------:R-:W-:Y:S01]  /*32e40*/  F2FP.BF16.F32.PACK_AB R78, R81, R80 ;  /* 0x00000050514e723e */ /* 0x000fe200000010ff */
[----:B------:R0:W-:Y:S01]  /*32e50*/  STSM.16.M88.4 [R19], R44 ;  /* 0x0000002c13007844 */ /* 0x0001e20000000200 */
        /* <DEDUP_REMOVED lines=12> */
[----:B------:R-:W-:Y:S02]  /*32f20*/  F2FP.BF16.F32.PACK_AB R87, R95, R94 ;  /* 0x0000005e5f57723e */ /* 0x000fe400000010ff */
[----:B------:R-:W-:Y:S01]  /*32f30*/  F2FP.BF16.F32.PACK_AB R97, R99, R98 ;  /* 0x000000626361723e */ /* 0x000fe200000010ff */
[----:B------:R-:W-:Y:S01]  /*32f40*/  STSM.16.M88.4 [R21], R60 ;  /* 0x0000003c15007844 */ /* 0x000fe20000000200 */
[----:B------:R-:W-:Y:S02]  /*32f50*/  F2FP.BF16.F32.PACK_AB R98, R101, R100 ;  /* 0x000000646562723e */ /* 0x000fe400000010ff */
[----:B------:R-:W-:Y:S01]  /*32f60*/  F2FP.BF16.F32.PACK_AB R99, R103, R102 ;  /* 0x000000666763723e */ /* 0x000fe200000010ff */
[----:B------:R1:W-:Y:S04]  /*32f70*/  STSM.16.M88.4 [R0], R68 ;  /* 0x0000004400007844 */ /* 0x0003e80000000200 */
[----:B------:R2:W-:Y:S04]  /*32f80*/  STSM.16.M88.4 [R3], R76 ;  /* 0x0000004c03007844 */ /* 0x0005e80000000200 */
[----:B------:R2:W-:Y:S04]  /*32f90*/  STSM.16.M88.4 [R18], R84 ;  /* 0x0000005412007844 */ /* 0x0005e80000000200 */
[----:B------:R2:W-:Y:S04]  /*32fa0*/  STSM.16.M88.4 [R124], R96 ;  /* 0x000000607c007844 */ /* 0x0005e80000000200 */
[----:B------:R2:W-:Y:S01]  /*32fb0*/  STSM.16.M88.4 [R125], R104 ;  /* 0x000000687d007844 */ /* 0x0005e20000000200 */
[----:B0-----:R-:W-:Y:S01]  /*32fc0*/  IMAD.MOV.U32 R19, RZ, RZ, RZ ;  /* 0x000000ffff137224 */ /* 0x001fe200078e00ff */
[----:B------:R-:W-:Y:S01]  /*32fd0*/  BAR.SYNC.DEFER_BLOCKING 0x1, 0x100 ;  /* 0x0044000000007b1d */ /* 0x000fe20000010000 */
[----:B-1----:R-:W-:Y:S01]  /*32fe0*/  IMAD.U32 R0, RZ, RZ, UR4 ;  /* 0x00000004ff007e24 */ /* 0x002fe2000f8e00ff */
[----:B------:R-:W-:-:S04]  /*32ff0*/  ISETP.NE.AND P2, PT, R188, RZ, PT ;  /* 0x000000ffbc00720c */ /* 0x000fc80003f45270 */
[----:B------:R-:W-:Y:S01]  /*33000*/  ULDC UR4, c[0x0][0xbd4] ;  /* 0x0002f50000047ab9 */ /* 0x000fe20000000800 */
[----:B------:R2:W5:Y:S04]  /*33010*/  @P1 LDG.E R19, desc[UR44][R6.64] ;  /* 0x0000002c06131981 */ /* 0x000568000c1e1900 */
[----:B------:R2:W5:Y:S01]  /*33020*/  @P0 LDG.E R0, desc[UR44][R8.64] ;  /* 0x0000002c08000981 */ /* 0x000562000c1e1900 */
[----:B------:R-:W-:Y:S01]  /*33030*/  SEL R188, R188, UR4, P2 ;  /* 0x00000004bcbc7c07 */ /* 0x000fe20009000000 */
[----:B------:R-:W-:Y:S06]  /*33040*/  @P0 BRA `(.L_x_6801) ;  /* 0x0000000000100947 */ /* 0x000fec0003800000 */
[----:B------:R-:W-:Y:S05]  /*33050*/  @!P1 BRA `(.L_x_6801) ;  /* 0x00000000000c9947 */ /* 0x000fea0003800000 */
[----:B--2---:R-:W2:Y:S04]  /*33060*/  LDG.E R3, desc[UR44][R6.64] ;  /* 0x0000002c06037981 */ /* 0x004ea8000c1e1900 */
[----:B-----5:R-:W2:Y:S02]  /*33070*/  LDG.E R0, desc[UR44][R6.64+0x4] ;  /* 0x0000042c06007981 */ /* 0x020ea4000c1e1900 */
[----:B--2---:R-:W-:-:S07]  /*33080*/  IMAD.IADD R0, R0, 0x1, -R3 ;  /* 0x0000000100007824 */ /* 0x004fce00078e0a03 */
.L_x_6801:
[----:B--2---:R-:W0:Y:S01]  /*33090*/  SHFL.IDX PT, R3, R237, RZ, 0x1f ;  /* 0x00001fffed037589 */ /* 0x004e2200000e0000 */
[----:B------:R-:W-:Y:S02]  /*330a0*/  ISETP.NE.U32.AND P0, PT, R4, RZ, PT ;  /* 0x000000ff0400720c */ /* 0x000fe40003f05070 */
[----:B------:R-:W-:Y:S02]  /*330b0*/  ISETP.GT.AND P3, PT, R188, 0x1, PT ;  /* 0x00000001bc00780c */ /* 0x000fe40003f64270 */
[----:B------:R-:W-:Y:S02]  /*330c0*/  ISETP.NE.AND.EX P0, PT, R5, RZ, PT, P0 ;  /* 0x000000ff0500720c */ /* 0x000fe40003f05300 */
[----:B0-----:R-:W-:Y:S02]  /*330d0*/  ISETP.NE.AND P1, PT, R3, RZ, PT ;  /* 0x000000ff0300720c */ /* 0x001fe40003f25270 */
[----:B-----5:R-:W-:-:S11]  /*330e0*/  SHF.R.S32.HI R3, RZ, 0x1f, R19 ;  /* 0x0000001fff037819 */ /* 0x020fd60000011413 */
[----:B------:R-:W-:Y:S05]  /*330f0*/  @P1 BRA `(.L_x_6802) ;  /* 0x0000000400141947 */ /* 0x000fea0003800000 */
[----:B------:R-:W2:Y:S01]  /*33100*/  LDL R6, [R1+0x4d0] ;  /* 0x0004d00001067983 */ /* 0x000ea20000100800 */
[----:B------:R-:W0:Y:S03]  /*33110*/  LDC R33, c[0x0][0xce8] ;  /* 0x00033a00ff217b82 */ /* 0x000e260000000800 */
[----:B------:R-:W3:Y:S04]  /*33120*/  LDL R7, [R1+0x4e0] ;  /* 0x0004e00001077983 */ /* 0x000ee80000100800 */
[----:B------:R-:W4:Y:S01]  /*33130*/  LDL R21, [R1+0x434] ;  /* 0x0004340001157983 */ /* 0x000f220000100800 */
[----:B------:R-:W-:Y:S02]  /*33140*/  IMAD.IADD R24, R160, 0x1, R164 ;  /* 0x00000001a0187824 */ /* 0x000fe400078e02a4 */
[----:B0-----:R-:W-:Y:S01]  /*33150*/  IMAD R37, R0, R33, RZ ;  /* 0x0000002100257224 */ /* 0x001fe200078e02ff */
[----:B------:R-:W-:Y:S01]  /*33160*/  ISETP.GT.AND P5, PT, R188, 0x1, PT ;  /* 0x00000001bc00780c */ /* 0x000fe20003fa4270 */
[----:B------:R-:W-:-:S05]  /*33170*/  IMAD.MOV.U32 R18, RZ, RZ, 0xab8 ;  /* 0x00000ab8ff127424 */ /* 0x000fca00078e00ff */
[----:B------:R-:W-:-:S04]  /*33180*/  SEL R18, R18, 0xa78, P5 ;  /* 0x00000a7812127807 */ /* 0x000fc80002800000 */
[----:B------:R-:W0:Y:S08]  /*33190*/  LDC.64 R12, c[0x0][R18+0x220] ;  /* 0x00008800120c7b82 */ /* 0x000e300000000a00 */
[----:B------:R-:W1:Y:S01]  /*331a0*/  LDC.64 R10, c[0x0][R18+0x218] ;  /* 0x00008600120a7b82 */ /* 0x000e620000000a00 */
[----:B------:R-:W-:-:S07]  /*331b0*/  ISETP.NE.AND P6, PT, R33, 0x1, PT ;  /* 0x000000012100780c */ /* 0x000fce0003fc5270 */
[----:B------:R-:W5:Y:S01]  /*331c0*/  LDC.64 R8, c[0x0][R18+0x228] ;  /* 0x00008a0012087b82 */ /* 0x000f620000000a00 */
[----:B------:R-:W-:-:S07]  /*331d0*/  ISETP.NE.U32.AND P2, PT, R4, RZ, PT ;  /* 0x000000ff0400720c */ /* 0x000fce0003f45070 */
[----:B------:R-:W0:Y:S01]  /*331e0*/  @P6 LDC R14, c[0x0][0xcec] ;  /* 0x00033b00ff0e6b82 */ /* 0x000e220000000800 */
[----:B--2---:R-:W-:-:S07]  /*331f0*/  IMAD.MOV R6, RZ, RZ, -R6 ;  /* 0x000000ffff067224 */ /* 0x004fce00078e0a06 */
[----:B------:R-:W2:Y:S01]  /*33200*/  @P6 LDC R20, c[0x0][0xcf0] ;  /* 0x00033c00ff146b82 */ /* 0x000ea20000000800 */
[----:B---3--:R-:W-:-:S04]  /*33210*/  ISETP.NE.AND P1, PT, R7, R6, PT ;  /* 0x000000060700720c */ /* 0x008fc80003f25270 */
[----:B------:R-:W-:-:S13]  /*33220*/  ISETP.GE.OR P4, PT, R24, R37, P1 ;  /* 0x000000251800720c */ /* 0x000fda0000f86670 */
[----:B------:R-:W3:Y:S01]  /*33230*/  @!P4 LDL R27, [R1+0x210] ;  /* 0x00021000011bc983 */ /* 0x000ee20000100800 */
[----:B------:R-:W5:Y:S01]  /*33240*/  LDC.64 R6, c[0x0][R18+0x210] ;  /* 0x0000840012067b82 */ /* 0x000f620000000a00 */
[----:B------:R-:W-:Y:S01]  /*33250*/  ISETP.NE.AND.EX P2, PT, R5, RZ, PT, P2 ;  /* 0x000000ff0500720c */ /* 0x000fe20003f45320 */
[----:B----4-:R-:W-:Y:S01]  /*33260*/  IMAD.IADD R35, R21, 0x1, R164 ;  /* 0x0000000115237824 */ /* 0x010fe200078e02a4 */
[----:B------:R-:W-:Y:S01]  /*33270*/  SHF.R.S32.HI R15, RZ, 0x1f, R193 ;  /* 0x0000001fff0f7819 */ /* 0x000fe200000114c1 */
[----:B------:R-:W-:Y:S01]  /*33280*/  BSSY B1, `(.L_x_6802) ;  /* 0x000002c000017945 */ /* 0x000fe20003800000 */
[----:B------:R-:W-:Y:S01]  /*33290*/  SEL R29, R193, RZ, !P2 ;  /* 0x000000ffc11d7207 */ /* 0x000fe20005000000 */
[----:B0-----:R-:W-:Y:S01]  /*332a0*/  @P6 IMAD.HI.U32 R25, R35, R14, RZ ;  /* 0x0000000e23196227 */ /* 0x001fe200078e00ff */
[----:B------:R-:W-:Y:S01]  /*332b0*/  SEL R31, R15, RZ, !P2 ;  /* 0x000000ff0f1f7207 */ /* 0x000fe20005000000 */
[----:B------:R-:W0:Y:S02]  /*332c0*/  LDC.64 R4, c[0x0][0xca8] ;  /* 0x00032a00ff047b82 */ /* 0x000e240000000a00 */
[----:B------:R-:W-:-:S02]  /*332d0*/  IMAD R13, R13, R29, RZ ;  /* 0x0000001d0d0d7224 */ /* 0x000fc400078e02ff */
[----:B------:R-:W-:-:S04]  /*332e0*/  IMAD.WIDE.U32 R14, R12, R29, RZ ;  /* 0x0000001d0c0e7225 */ /* 0x000fc800078e00ff */
[----:B------:R-:W-:Y:S02]  /*332f0*/  IMAD R31, R12, R31, R13 ;  /* 0x0000001f0c1f7224 */ /* 0x000fe400078e020d */
[-C--:B-1----:R-:W-:Y:S01]  /*33300*/  IMAD R29, R11, R166.reuse, RZ ;  /* 0x000000a60b1d7224 */ /* 0x082fe200078e02ff */
[----:B------:R-:W-:Y:S01]  /*33310*/  SEL R11, R194, RZ, P5 ;  /* 0x000000ffc20b7207 */ /* 0x000fe20002800000 */
[----:B------:R-:W-:-:S04]  /*33320*/  IMAD.WIDE.U32 R12, R10, R166, RZ ;  /* 0x000000a60a0c7225 */ /* 0x000fc800078e00ff */
[----:B------:R-:W-:Y:S01]  /*33330*/  IMAD.MOV.U32 R21, RZ, RZ, R35 ;  /* 0x000000ffff157224 */ /* 0x000fe200078e0023 */
[----:B--2---:R-:W-:Y:S01]  /*33340*/  @P6 SHF.R.U32.HI R21, RZ, R20, R25 ;  /* 0x00000014ff156219 */ /* 0x004fe20000011619 */
[----:B------:R-:W-:Y:S01]  /*33350*/  IMAD.IADD R29, R13, 0x1, R29 ;  /* 0x000000010d1d7824 */ /* 0x000fe200078e021d */
[----:B------:R-:W-:Y:S01]  /*33360*/  IADD3 R14, P2, P6, R14, R12, R19 ;  /* 0x0000000c0e0e7210 */ /* 0x000fe20007e5e013 */
[----:B------:R-:W-:Y:S02]  /*33370*/  IMAD.IADD R10, R15, 0x1, R31 ;  /* 0x000000010f0a7824 */ /* 0x000fe400078e021f */
[-C--:B-----5:R-:W-:Y:S01]  /*33380*/  IMAD R13, R9, R11.reuse, RZ ;  /* 0x0000000b090d7224 */ /* 0x0a0fe200078e02ff */
[----:B0-----:R-:W0:Y:S01]  /*33390*/  @!P5 LDC R4, c[0x0][0xc50] ;  /* 0x00031400ff04db82 */ /* 0x001e220000000800 */
[----:B------:R-:W-:Y:S01]  /*333a0*/  IMAD.WIDE.U32 R8, R8, R11, RZ ;  /* 0x0000000b08087225 */ /* 0x000fe200078e00ff */
[----:B------:R-:W-:-:S03]  /*333b0*/  IADD3.X R10, R10, R29, R3, P2, P6 ;  /* 0x0000001d0a0a7210 */ /* 0x000fc600017ec403 */
[----:B------:R-:W-:Y:S02]  /*333c0*/  IMAD.MOV R12, RZ, RZ, -R21 ;  /* 0x000000ffff0c7224 */ /* 0x000fe400078e0a15 */
[----:B------:R-:W-:Y:S01]  /*333d0*/  IMAD.IADD R13, R9, 0x1, R13 ;  /* 0x00000001090d7824 */ /* 0x000fe200078e020d */
[----:B------:R-:W1:Y:S01]  /*333e0*/  @!P5 LDC R5, c[0x0][0xc54] ;  /* 0x00031500ff05db82 */ /* 0x000e620000000800 */
[----:B------:R-:W-:Y:S01]  /*333f0*/  IADD3 R8, P2, P5, R21, R14, R8 ;  /* 0x0000000e15087210 */ /* 0x000fe20007d5e008 */
[----:B------:R-:W-:Y:S01]  /*33400*/  IMAD R11, R33, R12, R35 ;  /* 0x0000000c210b7224 */ /* 0x000fe200078e0223 */
[----:B------:R-:W-:-:S04]  /*33410*/  SHF.R.S32.HI R21, RZ, 0x1f, R21 ;  /* 0x0000001fff157819 */ /* 0x000fc80000011415 */
[----:B------:R-:W-:Y:S01]  /*33420*/  IADD3.X R9, R21, R10, R13, P2, P5 ;  /* 0x0000000a15097210 */ /* 0x000fe200017ea40d */
[-C--:B------:R-:W-:Y:S01]  /*33430*/  IMAD R7, R7, R11.reuse, RZ ;  /* 0x0000000b07077224 */ /* 0x080fe200078e02ff */
[----:B------:R-:W-:Y:S01]  /*33440*/  SHF.R.S32.HI R13, RZ, 0x1f, R11 ;  /* 0x0000001fff0d7819 */ /* 0x000fe2000001140b */
[----:B------:R-:W-:-:S04]  /*33450*/  IMAD.WIDE.U32 R8, R6, R11, R8 ;  /* 0x0000000b06087225 */ /* 0x000fc800078e0008 */
[----:B------:R-:W-:-:S04]  /*33460*/  IMAD R7, R6, R13, R7 ;  /* 0x0000000d06077224 */ /* 0x000fc800078e0207 */
[----:B------:R-:W-:Y:S01]  /*33470*/  IMAD.IADD R6, R9, 0x1, R7 ;  /* 0x0000000109067824 */ /* 0x000fe200078e0207 */
[----:B0-----:R-:W-:-:S04]  /*33480*/  LEA R9, P2, R8, R4, 0x2 ;  /* 0x0000000408097211 */ /* 0x001fc800078410ff */
[----:B-1----:R-:W-:Y:S01]  /*33490*/  LEA.HI.X R10, R8, R5, R6, 0x2, P2 ;  /* 0x00000005080a7211 */ /* 0x002fe200010f1406 */
[----:B------:R-:W-:Y:S01]  /*334a0*/  VIADD R8, R24, 0x8 ;  /* 0x0000000818087836 */ /* 0x000fe20000000000 */
[----:B------:R-:W-:Y:S04]  /*334b0*/  SHFL.IDX PT, R6, R9, RZ, 0x1c1f ;  /* 0x001c1fff09067589 */ /* 0x000fe800000e0000 */
[----:B------:R-:W3:Y:S01]  /*334c0*/  SHFL.IDX PT, R7, R10, RZ, 0x1c1f ;  /* 0x001c1fff0a077589 */ /* 0x000ee200000e0000 */
[----:B------:R-:W-:-:S03]  /*334d0*/  ISETP.GE.OR P1, PT, R8, R37, P1 ;  /* 0x000000250800720c */ /* 0x000fc60000f26670 */
[----:B------:R0:W1:Y:S04]  /*334e0*/  SHFL.IDX PT, R4, R9, 0x1, 0x1c1f ;  /* 0x003c1f0009047f89 */ /* 0x00006800000e0000 */
[----:B------:R0:W2:Y:S04]  /*334f0*/  SHFL.IDX PT, R5, R10, 0x1, 0x1c1f ;  /* 0x003c1f000a057f89 */ /* 0x0000a800000e0000 */
[----:B---3--:R0:W-:Y:S02]  /*33500*/  @!P4 ST.E desc[UR44][R6.64], R27 ;  /* 0x0000001b0600c985 */ /* 0x0081e4000c10192c */
[----:B-12---:R-:W-:Y:S05]  /*33510*/  @P1 BRA `(.L_x_6803) ;  /* 0x0000000000081947 */ /* 0x006fea0003800000 */
[----:B0-----:R-:W2:Y:S04]  /*33520*/  LDL R7, [R1+0x214] ;  /* 0x0002140001077983 */ /* 0x001ea80000100800 */
[----:B--2---:R1:W-:Y:S02]  /*33530*/  ST.E desc[UR44][R4.64], R7 ;  /* 0x0000000704007985 */ /* 0x0043e4000c10192c */
.L_x_6803:
[----:B------:R-:W-:Y:S05]  /*33540*/  BSYNC B1 ;  /* 0x0000000000017941 */ /* 0x000fea0003800000 */
.L_x_6802:
[----:B------:R-:W-:Y:S01]  /*33550*/  SEL R21, R193, RZ, !P0 ;  /* 0x000000ffc1157207 */ /* 0x000fe20004000000 */
[----:B------:R-:W-:Y:S06]  /*33560*/  @P3 BRA `(.L_x_6804) ;  /* 0x0000000c00f43947 */ /* 0x000fec0003800000 */
[----:B------:R-:W2:Y:S01]  /*33570*/  LDL R76, [R1+0x444] ;  /* 0x00044400014c7983 */ /* 0x000ea20000100800 */
[----:B-1----:R-:W-:Y:S01]  /*33580*/  IMAD R4, R228, 0x40, R190 ;  /* 0x00000040e4047824 */ /* 0x002fe200078e02be */
[----:B------:R-:W1:Y:S01]  /*33590*/  LDC R81, c[0x0][0xce8] ;  /* 0x00033a00ff517b82 */ /* 0x000e620000000800 */
[----:B------:R-:W-:Y:S01]  /*335a0*/  IMAD.MOV.U32 R5, RZ, RZ, 0x2 ;  /* 0x00000002ff057424 */ /* 0x000fe200078e00ff */
[----:B------:R-:W-:-:S03]  /*335b0*/  ULDC.64 UR4, c[0x0][0xba0] ;  /* 0x0002e80000047ab9 */ /* 0x000fc60000000a00 */
[----:B------:R-:W-:-:S03]  /*335c0*/  IMAD.WIDE R4, R4, R5, UR42 ;  /* 0x0000002a04047e25 */ /* 0x000fc6000f8e0205 */
[C---:B------:R-:W-:Y:S02]  /*335d0*/  IADD3 R41, P2, R4.reuse, 0x7000, RZ ;  /* 0x0000700004297810 */ /* 0x040fe40007f5e0ff */
[----:B------:R-:W-:Y:S02]  /*335e0*/  IADD3 R33, P0, R4, 0x5000, RZ ;  /* 0x0000500004217810 */ /* 0x000fe40007f1e0ff */
[----:B------:R-:W-:Y:S01]  /*335f0*/  LOP3.LUT R40, R41, 0x380, RZ, 0xc0, !PT ;  /* 0x0000038029287812 */ /* 0x000fe200078ec0ff */
[----:B------:R-:W-:Y:S01]  /*33600*/  IMAD R18, R3, UR4, RZ ;  /* 0x0000000403127c24 */ /* 0x000fe2000f8e02ff */
[----:B------:R-:W-:Y:S01]  /*33610*/  LOP3.LUT R32, R33, 0x380, RZ, 0xc0, !PT ;  /* 0x0000038021207812 */ /* 0x000fe200078ec0ff */
[----:B------:R-:W3:Y:S01]  /*33620*/  LDC R3, c[0x0][0xbc8] ;  /* 0x0002f200ff037b82 */ /* 0x000ee20000000800 */
[----:B------:R-:W-:Y:S02]  /*33630*/  SHF.R.U64 R40, R40, 0x3, RZ ;  /* 0x0000000328287819 */ /* 0x000fe400000012ff */
[----:B------:R-:W-:-:S02]  /*33640*/  IADD3 R37, P1, R4, 0x6000, RZ ;  /* 0x0000600004257810 */ /* 0x000fc40007f3e0ff */
[----:B------:R-:W-:Y:S01]  /*33650*/  LOP3.LUT R40, R40, R41, RZ, 0x3c, !PT ;  /* 0x0000002928287212 */ /* 0x000fe200078e3cff */
[--C-:B------:R-:W-:Y:S01]  /*33660*/  IMAD.X R41, RZ, RZ, R5.reuse, P2 ;  /* 0x000000ffff297224 */ /* 0x100fe200010e0605 */
[----:B------:R-:W-:Y:S02]  /*33670*/  IADD3 R69, P2, R4, 0xe000, RZ ;  /* 0x0000e00004457810 */ /* 0x000fe40007f5e0ff */
[----:B------:R-:W-:Y:S02]  /*33680*/  SHF.R.U64 R32, R32, 0x3, RZ ;  /* 0x0000000320207819 */ /* 0x000fe400000012ff */
[----:B------:R-:W-:Y:S01]  /*33690*/  LOP3.LUT R68, R69, 0x380, RZ, 0xc0, !PT ;  /* 0x0000038045447812 */ /* 0x000fe200078ec0ff */
[----:B------:R-:W-:Y:S01]  /*336a0*/  IMAD R77, R19, UR5, R18 ;  /* 0x00000005134d7c24 */ /* 0x000fe2000f8e0212 */
[----:B------:R-:W-:Y:S01]  /*336b0*/  LOP3.LUT R36, R37, 0x380, RZ, 0xc0, !PT ;  /* 0x0000038025247812 */ /* 0x000fe200078ec0ff */
[----:B------:R-:W5:Y:S01]  /*336c0*/  LD.E.128 R40, desc[UR44][R40.64] ;  /* 0x0000002c28287980 */ /* 0x000f62000c101d00 */
[----:B------:R-:W-:Y:S01]  /*336d0*/  SHF.R.U64 R68, R68, 0x3, RZ ;  /* 0x0000000344447819 */ /* 0x000fe200000012ff */
[----:B------:R-:W-:Y:S01]  /*336e0*/  IMAD.WIDE.U32 R18, R19, UR4, RZ ;  /* 0x0000000413127c25 */ /* 0x000fe2000f8e00ff */
[----:B------:R-:W-:Y:S01]  /*336f0*/  LOP3.LUT R32, R32, R33, RZ, 0x3c, !PT ;  /* 0x0000002120207212 */ /* 0x000fe200078e3cff */
[----:B------:R-:W-:Y:S01]  /*33700*/  ULDC.64 UR4, c[0x0][0xbe8] ;  /* 0x0002fa0000047ab9 */ /* 0x000fe20000000a00 */
[----:B------:R-:W-:Y:S01]  /*33710*/  LOP3.LUT R68, R68, R69, RZ, 0x3c, !PT ;  /* 0x0000004544447212 */ /* 0x000fe200078e3cff */
[--C-:B------:R-:W-:Y:S01]  /*33720*/  IMAD.X R69, RZ, RZ, R5.reuse, P2 ;  /* 0x000000ffff457224 */ /* 0x100fe200010e0605 */
[----:B-1----:R-:W-:Y:S01]  /*33730*/  ISETP.NE.AND P2, PT, R81, 0x1, PT ;  /* 0x000000015100780c */ /* 0x002fe20003f45270 */
[----:B------:R-:W-:Y:S01]  /*33740*/  IMAD.X R33, RZ, RZ, R5, P0 ;  /* 0x000000ffff217224 */ /* 0x000fe200000e0605 */
[----:B0-----:R-:W-:-:S02]  /*33750*/  IADD3 R9, P3, R4, 0x1000, RZ ;  /* 0x0000100004097810 */ /* 0x001fc40007f7e0ff */
[----:B------:R-:W-:Y:S01]  /*33760*/  SHF.R.U64 R36, R36, 0x3, RZ ;  /* 0x0000000324247819 */ /* 0x000fe200000012ff */
[----:B------:R-:W-:Y:S01]  /*33770*/  IMAD.IADD R19, R19, 0x1, R77 ;  /* 0x0000000113137824 */ /* 0x000fe200078e024d */
[----:B------:R-:W-:Y:S01]  /*33780*/  IADD3 R61, P0, R4, 0xc000, RZ ;  /* 0x0000c000043d7810 */ /* 0x000fe20007f1e0ff */
[----:B------:R-:W5:Y:S01]  /*33790*/  LD.E.128 R32, desc[UR44][R32.64] ;  /* 0x0000002c20207980 */ /* 0x000f62000c101d00 */
[----:B------:R-:W-:Y:S02]  /*337a0*/  LOP3.LUT R8, R9, 0x380, RZ, 0xc0, !PT ;  /* 0x0000038009087812 */ /* 0x000fe400078ec0ff */
[----:B------:R-:W-:Y:S01]  /*337b0*/  LOP3.LUT R36, R36, R37, RZ, 0x3c, !PT ;  /* 0x0000002524247212 */ /* 0x000fe200078e3cff */
[----:B------:R-:W-:Y:S01]  /*337c0*/  IMAD.X R37, RZ, RZ, R5, P1 ;  /* 0x000000ffff257224 */ /* 0x000fe200008e0605 */
[----:B------:R-:W-:Y:S01]  /*337d0*/  LOP3.LUT R60, R61, 0x380, RZ, 0xc0, !PT ;  /* 0x000003803d3c7812 */ /* 0x000fe200078ec0ff */
[----:B------:R-:W0:Y:S01]  /*337e0*/  @P2 LDC R83, c[0x0][0xcec] ;  /* 0x00033b00ff532b82 */ /* 0x000e220000000800 */
[----:B------:R-:W-:Y:S01]  /*337f0*/  IADD3 R65, P1, R4, 0xd000, RZ ;  /* 0x0000d00004417810 */ /* 0x000fe20007f3e0ff */
[----:B------:R-:W-:Y:S01]  /*33800*/  IMAD.WIDE.U32 R18, R166, UR4, R18 ;  /* 0x00000004a6127c25 */ /* 0x000fe2000f8e0012 */
[----:B------:R-:W-:Y:S01]  /*33810*/  SHF.R.U64 R8, R8, 0x3, RZ ;  /* 0x0000000308087819 */ /* 0x000fe200000012ff */
[----:B------:R-:W5:Y:S01]  /*33820*/  LD.E.128 R36, desc[UR44][R36.64] ;  /* 0x0000002c24247980 */ /* 0x000f62000c101d00 */
[----:B------:R-:W-:-:S02]  /*33830*/  SHF.R.U64 R60, R60, 0x3, RZ ;  /* 0x000000033c3c7819 */ /* 0x000fc400000012ff */
[----:B------:R-:W-:Y:S01]  /*33840*/  SHF.R.S32.HI R20, RZ, 0x1f, R21 ;  /* 0x0000001fff147819 */ /* 0x000fe20000011415 */
[----:B------:R-:W-:Y:S01]  /*33850*/  IMAD R19, R166, UR5, R19 ;  /* 0x00000005a6137c24 */ /* 0x000fe2000f8e0213 */
[----:B------:R-:W-:Y:S01]  /*33860*/  LOP3.LUT R64, R65, 0x380, RZ, 0xc0, !PT ;  /* 0x0000038041407812 */ /* 0x000fe200078ec0ff */
[----:B------:R-:W1:Y:S01]  /*33870*/  @P2 LDC R85, c[0x0][0xcf0] ;  /* 0x00033c00ff552b82 */ /* 0x000e620000000800 */
[----:B------:R-:W-:Y:S01]  /*33880*/  LOP3.LUT R8, R8, R9, RZ, 0x3c, !PT ;  /* 0x0000000908087212 */ /* 0x000fe200078e3cff */
[----:B------:R-:W-:Y:S01]  /*33890*/  ULDC.64 UR4, c[0x0][0xbf0] ;  /* 0x0002fc0000047ab9 */ /* 0x000fe20000000a00 */
[C---:B------:R-:W-:Y:S01]  /*338a0*/  IADD3 R13, P4, R4.reuse, 0x2000, RZ ;  /* 0x00002000040d7810 */ /* 0x040fe20007f9e0ff */
[--C-:B------:R-:W-:Y:S01]  /*338b0*/  IMAD.X R9, RZ, RZ, R5.reuse, P3 ;  /* 0x000000ffff097224 */ /* 0x100fe200018e0605 */
[----:B------:R-:W-:Y:S01]  /*338c0*/  IADD3 R25, P5, R4, 0x3000, RZ ;  /* 0x0000300004197810 */ /* 0x000fe20007fbe0ff */
[----:B------:R-:W-:Y:S01]  /*338d0*/  IMAD R20, R20, UR4, RZ ;  /* 0x0000000414147c24 */ /* 0x000fe2000f8e02ff */
[----:B------:R-:W-:Y:S01]  /*338e0*/  IADD3 R29, P6, R4, 0x4000, RZ ;  /* 0x00004000041d7810 */ /* 0x000fe20007fde0ff */
[----:B------:R-:W5:Y:S01]  /*338f0*/  LD.E.128 R68, desc[UR44][R68.64] ;  /* 0x0000002c44447980 */ /* 0x000f62000c101d00 */
[----:B------:R-:W-:Y:S01]  /*33900*/  LOP3.LUT R60, R60, R61, RZ, 0x3c, !PT ;  /* 0x0000003d3c3c7212 */ /* 0x000fe200078e3cff */
[----:B------:R-:W-:Y:S01]  /*33910*/  IMAD.X R61, RZ, RZ, R5, P0 ;  /* 0x000000ffff3d7224 */ /* 0x000fe200000e0605 */
[----:B------:R-:W-:-:S02]  /*33920*/  IADD3 R45, P3, R4, 0x8000, RZ ;  /* 0x00008000042d7810 */ /* 0x000fc40007f7e0ff */
[----:B------:R-:W-:Y:S02]  /*33930*/  SHF.R.U64 R64, R64, 0x3, RZ ;  /* 0x0000000340407819 */ /* 0x000fe400000012ff */
[----:B---3--:R-:W-:Y:S01]  /*33940*/  ISETP.GE.AND P0, PT, R187, R3, PT ;  /* 0x00000003bb00720c */ /* 0x008fe20003f06270 */
[----:B------:R-:W-:Y:S01]  /*33950*/  IMAD R79, R21, UR5, R20 ;  /* 0x00000005154f7c24 */ /* 0x000fe2000f8e0214 */
[----:B------:R-:W-:Y:S01]  /*33960*/  LOP3.LUT R12, R13, 0x380, RZ, 0xc0, !PT ;  /* 0x000003800d0c7812 */ /* 0x000fe200078ec0ff */
[----:B------:R-:W-:Y:S01]  /*33970*/  IMAD.WIDE.U32 R18, R21, UR4, R18 ;  /* 0x0000000415127c25 */ /* 0x000fe2000f8e0012 */
[----:B------:R-:W-:Y:S01]  /*33980*/  LOP3.LUT R24, R25, 0x380, RZ, 0xc0, !PT ;  /* 0x0000038019187812 */ /* 0x000fe200078ec0ff */
[----:B------:R-:W-:Y:S01]  /*33990*/  ULDC.64 UR4, c[0x0][0xbe0] ;  /* 0x0002f80000047ab9 */ /* 0x000fe20000000a00 */
[----:B------:R-:W-:Y:S01]  /*339a0*/  LOP3.LUT R28, R29, 0x380, RZ, 0xc0, !PT ;  /* 0x000003801d1c7812 */ /* 0x000fe200078ec0ff */
[----:B------:R-:W5:Y:S01]  /*339b0*/  LD.E.128 R60, desc[UR44][R60.64] ;  /* 0x0000002c3c3c7980 */ /* 0x000f62000c101d00 */
[----:B------:R-:W-:-:S02]  /*339c0*/  LOP3.LUT R44, R45, 0x380, RZ, 0xc0, !PT ;  /* 0x000003802d2c7812 */ /* 0x000fc400078ec0ff */
[----:B------:R-:W-:Y:S01]  /*339d0*/  LOP3.LUT R64, R64, R65, RZ, 0x3c, !PT ;  /* 0x0000004140407212 */ /* 0x000fe200078e3cff */
[----:B------:R-:W-:Y:S01]  /*339e0*/  IMAD.X R65, RZ, RZ, R5, P1 ;  /* 0x000000ffff417224 */ /* 0x000fe200008e0605 */
[----:B------:R-:W-:Y:S02]  /*339f0*/  SEL R21, RZ, 0xffffffff, P0 ;  /* 0xffffffffff157807 */ /* 0x000fe40000000000 */
[----:B------:R-:W-:Y:S02]  /*33a00*/  SHF.R.U64 R12, R12, 0x3, RZ ;  /* 0x000000030c0c7819 */ /* 0x000fe400000012ff */
[----:B------:R-:W-:Y:S02]  /*33a10*/  SHF.R.U64 R24, R24, 0x3, RZ ;  /* 0x0000000318187819 */ /* 0x000fe400000012ff */
[----:B------:R-:W-:Y:S02]  /*33a20*/  SHF.R.U64 R28, R28, 0x3, RZ ;  /* 0x000000031c1c7819 */ /* 0x000fe400000012ff */
[----:B------:R-:W-:-:S02]  /*33a30*/  ISETP.GE.AND P1, PT, R190, R3, PT ;  /* 0x00000003be00720c */ /* 0x000fc40003f26270 */
[----:B------:R-:W-:Y:S01]  /*33a40*/  SHF.R.U64 R44, R44, 0x3, RZ ;  /* 0x000000032c2c7819 */ /* 0x000fe200000012ff */
[----:B------:R-:W-:Y:S01]  /*33a50*/  IMAD.SHL.U32 R21, R21, 0x2, RZ ;  /* 0x0000000215157824 */ /* 0x000fe200078e00ff */
[----:B------:R-:W-:Y:S01]  /*33a60*/  LOP3.LUT R12, R12, R13, RZ, 0x3c, !PT ;  /* 0x0000000d0c0c7212 */ /* 0x000fe200078e3cff */
[--C-:B------:R-:W-:Y:S01]  /*33a70*/  IMAD.X R13, RZ, RZ, R5.reuse, P4 ;  /* 0x000000ffff0d7224 */ /* 0x100fe200020e0605 */
[----:B------:R-:W-:Y:S01]  /*33a80*/  LOP3.LUT R24, R24, R25, RZ, 0x3c, !PT ;  /* 0x0000001918187212 */ /* 0x000fe200078e3cff */
[--C-:B------:R-:W-:Y:S01]  /*33a90*/  IMAD.X R25, RZ, RZ, R5.reuse, P5 ;  /* 0x000000ffff197224 */ /* 0x100fe200028e0605 */
[----:B------:R-:W-:Y:S01]  /*33aa0*/  LOP3.LUT R28, R28, R29, RZ, 0x3c, !PT ;  /* 0x0000001d1c1c7212 */ /* 0x000fe200078e3cff */
[----:B------:R-:W-:Y:S01]  /*33ab0*/  IMAD.X R29, RZ, RZ, R5, P6 ;  /* 0x000000ffff1d7224 */ /* 0x000fe200030e0605 */
[----:B------:R-:W-:Y:S02]  /*33ac0*/  SEL R20, RZ, 0x1, P1 ;  /* 0x00000001ff147807 */ /* 0x000fe40000800000 */
[----:B------:R-:W-:Y:S01]  /*33ad0*/  LOP3.LUT R11, R4, 0x380, RZ, 0xc0, !PT ;  /* 0x00000380040b7812 */ /* 0x000fe200078ec0ff */
[----:B------:R-:W-:Y:S01]  /*33ae0*/  IMAD.IADD R19, R19, 0x1, R79 ;  /* 0x0000000113137824 */ /* 0x000fe200078e024f */
[----:B------:R-:W-:Y:S01]  /*33af0*/  LOP3.LUT R44, R44, R45, RZ, 0x3c, !PT ;  /* 0x0000002d2c2c7212 */ /* 0x000fe200078e3cff */
[----:B------:R-:W-:Y:S01]  /*33b00*/  IMAD.X R45, RZ, RZ, R5, P3 ;  /* 0x000000ffff2d7224 */ /* 0x000fe200018e0605 */
[----:B------:R-:W-:Y:S01]  /*33b10*/  ISETP.GE.AND P0, PT, R186, R3, PT ;  /* 0x00000003ba00720c */ /* 0x000fe20003f06270 */
[----:B------:R-:W5:Y:S01]  /*33b20*/  LD.E.128 R12, desc[UR44][R12.64] ;  /* 0x0000002c0c0c7980 */ /* 0x000f62000c101d00 */
[----:B------:R-:W-:-:S02]  /*33b30*/  IADD3 R49, P4, R4, 0x9000, RZ ;  /* 0x0000900004317810 */ /* 0x000fc40007f9e0ff */
[C---:B------:R-:W-:Y:S01]  /*33b40*/  IADD3 R53, P5, R4.reuse, 0xa000, RZ ;  /* 0x0000a00004357810 */ /* 0x040fe20007fbe0ff */
[----:B------:R-:W5:Y:S01]  /*33b50*/  LD.E.128 R24, desc[UR44][R24.64] ;  /* 0x0000002c18187980 */ /* 0x000f62000c101d00 */
[C---:B------:R-:W-:Y:S02]  /*33b60*/  IADD3 R57, P6, R4.reuse, 0xb000, RZ ;  /* 0x0000b00004397810 */ /* 0x040fe40007fde0ff */
[----:B------:R-:W-:Y:S01]  /*33b70*/  IADD3 R7, P3, R4, 0xf000, RZ ;  /* 0x0000f00004077810 */ /* 0x000fe20007f7e0ff */
[----:B------:R-:W5:Y:S01]  /*33b80*/  LD.E.128 R28, desc[UR44][R28.64] ;  /* 0x0000002c1c1c7980 */ /* 0x000f62000c101d00 */
[----:B------:R-:W-:Y:S02]  /*33b90*/  LOP3.LUT R48, R49, 0x380, RZ, 0xc0, !PT ;  /* 0x0000038031307812 */ /* 0x000fe400078ec0ff */
[----:B------:R-:W-:Y:S01]  /*33ba0*/  LOP3.LUT R52, R53, 0x380, RZ, 0xc0, !PT ;  /* 0x0000038035347812 */ /* 0x000fe200078ec0ff */
[----:B------:R-:W-:Y:S01]  /*33bb0*/  IMAD.X R73, RZ, RZ, R5, P3 ;  /* 0x000000ffff497224 */ /* 0x000fe200018e0605 */
[----:B------:R-:W-:Y:S01]  /*33bc0*/  LOP3.LUT R56, R57, 0x380, RZ, 0xc0, !PT ;  /* 0x0000038039387812 */ /* 0x000fe200078ec0ff */
[----:B------:R-:W5:Y:S01]  /*33bd0*/  LD.E.128 R44, desc[UR44][R44.64] ;  /* 0x0000002c2c2c7980 */ /* 0x000f62000c101d00 */
[----:B------:R-:W-:-:S02]  /*33be0*/  LOP3.LUT R6, R7, 0x380, RZ, 0xc0, !PT ;  /* 0x0000038007067812 */ /* 0x000fc400078ec0ff */
[----:B------:R-:W-:Y:S01]  /*33bf0*/  ISETP.GE.AND P1, PT, R185, R3, PT ;  /* 0x00000003b900720c */ /* 0x000fe20003f26270 */
[----:B------:R-:W5:Y:S01]  /*33c00*/  LD.E.128 R64, desc[UR44][R64.64] ;  /* 0x0000002c40407980 */ /* 0x000f62000c101d00 */
[----:B------:R-:W-:Y:S02]  /*33c10*/  SHF.R.U64 R48, R48, 0x3, RZ ;  /* 0x0000000330307819 */ /* 0x000fe400000012ff */
[----:B------:R-:W-:Y:S02]  /*33c20*/  SHF.R.U64 R52, R52, 0x3, RZ ;  /* 0x0000000334347819 */ /* 0x000fe400000012ff */
[----:B------:R-:W-:Y:S02]  /*33c30*/  SHF.R.U64 R56, R56, 0x3, RZ ;  /* 0x0000000338387819 */ /* 0x000fe400000012ff */
[----:B------:R-:W-:Y:S02]  /*33c40*/  SHF.R.U64 R11, R11, 0x3, RZ ;  /* 0x000000030b0b7819 */ /* 0x000fe400000012ff */
[----:B------:R-:W-:-:S02]  /*33c50*/  SHF.R.U64 R6, R6, 0x3, RZ ;  /* 0x0000000306067819 */ /* 0x000fc400000012ff */
        /* <DEDUP_REMOVED lines=8> */
[----:B------:R-:W-:-:S03]  /*33ce0*/  LOP3.LUT R72, R6, R7, RZ, 0x3c, !PT ;  /* 0x0000000706487212 */ /* 0x000fc600078e3cff */
[----:B------:R-:W5:Y:S04]  /*33cf0*/  LD.E.128 R8, desc[UR44][R8.64] ;  /* 0x0000002c08087980 */ /* 0x000f68000c101d00 */
[----:B------:R-:W5:Y:S04]  /*33d00*/  LD.E.128 R4, desc[UR44][R4.64] ;  /* 0x0000002c04047980 */ /* 0x000f68000c101d00 */
        /* <DEDUP_REMOVED lines=8> */
[----:B---3--:R-:W3:Y:S01]  /*33d90*/  FENCE.VIEW.ASYNC.S ;  /* 0x00000000000073c6 */ /* 0x008ee20000000000 */
[----:B------:R-:W-:Y:S01]  /*33da0*/  BSSY B1, `(.L_x_6805) ;  /* 0x0000053000017945 */ /* 0x000fe20003800000 */
[----:B--2---:R-:W-:Y:S01]  /*33db0*/  IMAD R77, R76, 0x20, R228 ;  /* 0x000000204c4d7824 */ /* 0x004fe200078e02e4 */
[----:B------:R-:W-:-:S03]  /*33dc0*/  LOP3.LUT R76, R21, 0x2, R20, 0xe2, !PT ;  /* 0x00000002154c7812 */ /* 0x000fc600078ee214 */
[----:B------:R-:W-:Y:S01]  /*33dd0*/  IMAD.IADD R80, R164, 0x1, R77 ;  /* 0x00000001a4507824 */ /* 0x000fe200078e024d */
[----:B------:R-:W-:-:S03]  /*33de0*/  SEL R77, RZ, 0xffffffff, P0 ;  /* 0xffffffffff4d7807 */ /* 0x000fc60000000000 */
[----:B0-----:R-:W-:-:S04]  /*33df0*/  @P2 IMAD.HI.U32 R20, R80, R83, RZ ;  /* 0x0000005350142227 */ /* 0x001fc800078e00ff */
[----:B------:R-:W-:Y:S01]  /*33e00*/  IMAD.MOV.U32 R21, RZ, RZ, R80 ;  /* 0x000000ffff157224 */ /* 0x000fe200078e0050 */
[----:B-1----:R-:W-:Y:S01]  /*33e10*/  @P2 SHF.R.U32.HI R21, RZ, R85, R20 ;  /* 0x00000055ff152219 */ /* 0x002fe20000011614 */
[----:B------:R-:W-:Y:S01]  /*33e20*/  IMAD.SHL.U32 R77, R77, 0x4, RZ ;  /* 0x000000044d4d7824 */ /* 0x000fe200078e00ff */
[----:B------:R-:W-:Y:S02]  /*33e30*/  SEL R20, RZ, 0xffffffff, P1 ;  /* 0xffffffffff147807 */ /* 0x000fe40000800000 */
[----:B------:R-:W-:Y:S02]  /*33e40*/  ISETP.GE.AND P0, PT, R184, R3, PT ;  /* 0x00000003b800720c */ /* 0x000fe40003f06270 */
[----:B------:R-:W-:Y:S01]  /*33e50*/  LOP3.LUT R76, R77, 0x4, R76, 0xe2, !PT ;  /* 0x000000044d4c7812 */ /* 0x000fe200078ee24c */
[--C-:B------:R-:W-:Y:S01]  /*33e60*/  IMAD.MOV R77, RZ, RZ, -R21.reuse ;  /* 0x000000ffff4d7224 */ /* 0x100fe200078e0a15 */
[----:B------:R-:W-:Y:S01]  /*33e70*/  SHF.R.S32.HI R78, RZ, 0x1f, R21 ;  /* 0x0000001fff4e7819 */ /* 0x000fe20000011415 */
[----:B------:R-:W-:Y:S01]  /*33e80*/  IMAD.SHL.U32 R79, R20, 0x8, RZ ;  /* 0x00000008144f7824 */ /* 0x000fe200078e00ff */
[----:B------:R-:W-:Y:S01]  /*33e90*/  SEL R20, RZ, 0xffffffff, P0 ;  /* 0xffffffffff147807 */ /* 0x000fe20000000000 */
[----:B------:R-:W-:Y:S01]  /*33ea0*/  IMAD R77, R81, R77, R80 ;  /* 0x0000004d514d7224 */ /* 0x000fe200078e0250 */
[----:B------:R-:W-:Y:S01]  /*33eb0*/  ISETP.GE.AND P0, PT, R167, R3, PT ;  /* 0x00000003a700720c */ /* 0x000fe20003f06270 */
[----:B------:R-:W-:Y:S01]  /*33ec0*/  IMAD R78, R78, UR4, RZ ;  /* 0x000000044e4e7c24 */ /* 0x000fe2000f8e02ff */
[----:B------:R-:W-:Y:S01]  /*33ed0*/  LOP3.LUT R76, R79, 0x8, R76, 0xe2, !PT ;  /* 0x000000084f4c7812 */ /* 0x000fe200078ee24c */
[----:B------:R-:W-:Y:S01]  /*33ee0*/  IMAD.SHL.U32 R83, R20, 0x10, RZ ;  /* 0x0000001014537824 */ /* 0x000fe200078e00ff */
[----:B------:R-:W-:Y:S01]  /*33ef0*/  SEL R20, RZ, 0xffffffff, P0 ;  /* 0xffffffffff147807 */ /* 0x000fe20000000000 */
[----:B------:R-:W-:-:S02]  /*33f00*/  IMAD R79, R21, UR5, R78 ;  /* 0x00000005154f7c24 */ /* 0x000fc4000f8e024e */
[----:B------:R-:W-:Y:S01]  /*33f10*/  IMAD.WIDE.U32 R18, R21, UR4, R18 ;  /* 0x0000000415127c25 */ /* 0x000fe2000f8e0012 */
[----:B------:R-:W-:Y:S01]  /*33f20*/  SHF.R.S32.HI R21, RZ, 0x1f, R77 ;  /* 0x0000001fff157819 */ /* 0x000fe2000001144d */
[----:B------:R-:W-:Y:S01]  /*33f30*/  ULDC.64 UR4, c[0x0][0xbd8] ;  /* 0x0002f60000047ab9 */ /* 0x000fe20000000a00 */
[----:B------:R-:W-:Y:S01]  /*33f40*/  LOP3.LUT R76, R83, 0x10, R76, 0xe2, !PT ;  /* 0x00000010534c7812 */ /* 0x000fe200078ee24c */
[----:B------:R-:W-:Y:S01]  /*33f50*/  IMAD.SHL.U32 R83, R20, 0x20, RZ ;  /* 0x0000002014537824 */ /* 0x000fe200078e00ff */
[----:B------:R-:W-:Y:S01]  /*33f60*/  ISETP.GE.AND P0, PT, R192, R3, PT ;  /* 0x00000003c000720c */ /* 0x000fe20003f06270 */
[----:B------:R-:W-:Y:S02]  /*33f70*/  IMAD R81, R0, R81, RZ ;  /* 0x0000005100517224 */ /* 0x000fe400078e02ff */
[----:B------:R-:W-:Y:S02]  /*33f80*/  IMAD.IADD R19, R19, 0x1, R79 ;  /* 0x0000000113137824 */ /* 0x000fe400078e024f */
[----:B------:R-:W-:-:S02]  /*33f90*/  IMAD R0, R21, UR4, RZ ;  /* 0x0000000415007c24 */ /* 0x000fc4000f8e02ff */
[----:B------:R-:W-:Y:S01]  /*33fa0*/  IMAD.IADD R164, R228, 0x1, R164 ;  /* 0x00000001e4a47824 */ /* 0x000fe200078e02a4 */
[----:B------:R-:W-:Y:S01]  /*33fb0*/  LOP3.LUT R76, R83, 0x20, R76, 0xe2, !PT ;  /* 0x00000020534c7812 */ /* 0x000fe200078ee24c */
[C---:B------:R-:W-:Y:S01]  /*33fc0*/  IMAD R79, R77.reuse, UR5, R0 ;  /* 0x000000054d4f7c24 */ /* 0x040fe2000f8e0200 */
[----:B------:R-:W-:Y:S01]  /*33fd0*/  SEL R21, RZ, 0x40, P0 ;  /* 0x00000040ff157807 */ /* 0x000fe20000000000 */
[----:B------:R-:W-:Y:S01]  /*33fe0*/  IMAD.WIDE.U32 R18, R77, UR4, R18 ;  /* 0x000000044d127c25 */ /* 0x000fe2000f8e0012 */
[----:B------:R-:W-:Y:S01]  /*33ff0*/  ISETP.GE.AND P1, PT, R164, R81, PT ;  /* 0x00000051a400720c */ /* 0x000fe20003f26270 */
[----:B------:R-:W-:Y:S01]  /*34000*/  ULDC.64 UR4, c[0x0][0xb80] ;  /* 0x0002e00000047ab9 */ /* 0x000fe20000000a00 */
[----:B------:R-:W-:Y:S01]  /*34010*/  LOP3.LUT R78, R76, R21, RZ, 0xfc, !PT ;  /* 0x000000154c4e7212 */ /* 0x000fe200078efcff */
[----:B------:R-:W-:Y:S01]  /*34020*/  VIADD R0, R2, 0x38820 ;  /* 0x0003882002007836 */ /* 0x000fe20000000000 */
[----:B------:R-:W-:Y:S01]  /*34030*/  ISETP.GE.AND P0, PT, R191, R3, PT ;  /* 0x00000003bf00720c */ /* 0x000fe20003f06270 */
[----:B------:R-:W-:Y:S01]  /*34040*/  IMAD.IADD R21, R19, 0x1, R79 ;  /* 0x0000000113157824 */ /* 0x000fe200078e024f */
[----:B------:R-:W-:-:S02]  /*34050*/  LEA R79, P2, R18, UR4, 0x1 ;  /* 0x00000004124f7c11 */ /* 0x000fc4000f8408ff */
[----:B------:R-:W-:Y:S02]  /*34060*/  PRMT R0, RZ, 0x654, R0 ;  /* 0x00000654ff007816 */ /* 0x000fe40000000000 */
[----:B------:R-:W-:Y:S02]  /*34070*/  SEL R19, RZ, 0x80, P0 ;  /* 0x00000080ff137807 */ /* 0x000fe40000000000 */
[----:B------:R-:W-:Y:S01]  /*34080*/  LEA.HI.X R80, R18, UR5, R21, 0x1, P2 ;  /* 0x0000000512507c11 */ /* 0x000fe200090f0c15 */
[----:B---3--:R0:W-:Y:S01]  /*34090*/  SYNCS.ARRIVE.TRANS64.RED.A1T0 RZ, [R0+URZ], RZ ;  /* 0x000000ff00ff79a7 */ /* 0x0081e2000810043f */
[----:B------:R1:W2:Y:S01]  /*340a0*/  SHFL.IDX PT, R18, R79, RZ, 0x181f ;  /* 0x00181fff4f127589 */ /* 0x0002a200000e0000 */
[----:B0-----:R-:W-:-:S03]  /*340b0*/  LOP3.LUT R0, R78, R19, RZ, 0xfc, !PT ;  /* 0x000000134e007212 */ /* 0x001fc600078efcff */
[----:B------:R1:W0:Y:S01]  /*340c0*/  SHFL.IDX PT, R19, R80, RZ, 0x181f ;  /* 0x00181fff50137589 */ /* 0x00022200000e0000 */
[----:B------:R-:W-:Y:S05]  /*340d0*/  @P1 BRA `(.L_x_6806) ;  /* 0x00000000007c1947 */ /* 0x000fea0003800000 */
[-C--:B------:R-:W-:Y:S02]  /*340e0*/  ISETP.GE.AND P1, PT, R187, R3.reuse, PT ;  /* 0x00000003bb00720c */ /* 0x080fe40003f26270 */
[-C--:B------:R-:W-:Y:S02]  /*340f0*/  ISETP.GE.AND P0, PT, R190, R3.reuse, PT ;  /* 0x00000003be00720c */ /* 0x080fe40003f06270 */
[-C--:B------:R-:W-:Y:S02]  /*34100*/  ISETP.GE.AND P5, PT, R186, R3.reuse, PT ;  /* 0x00000003ba00720c */ /* 0x080fe40003fa6270 */
[----:B------:R-:W-:-:S07]  /*34110*/  ISETP.GE.AND P3, PT, R185, R3, PT ;  /* 0x00000003b900720c */ /* 0x000fce0003f66270 */
[C---:B--2---:R-:W-:Y:S02]  /*34120*/  @!P1 LEA R20, P2, R187.reuse, R18, 0x1 ;  /* 0x00000012bb149211 */ /* 0x044fe400078408ff */
[----:B0-----:R-:W-:Y:S02]  /*34130*/  @!P0 IMAD.WIDE R76, R190, 0x2, R18 ;  /* 0x00000002be4c8825 */ /* 0x001fe400078e0212 */
[----:B------:R-:W-:Y:S02]  /*34140*/  @!P1 LEA.HI.X R21, R187, R19, R235, 0x1, P2 ;  /* 0x00000013bb159211 */ /* 0x000fe400010f0ceb */
[----:B------:R-:W-:Y:S01]  /*34150*/  ISETP.GE.AND P2, PT, R184, R3, PT ;  /* 0x00000003b800720c */ /* 0x000fe20003f46270 */
[----:B-----5:R0:W-:Y:S01]  /*34160*/  @!P0 ST.E.128 desc[UR44][R76.64], R4 ;  /* 0x000000044c008985 */ /* 0x0201e2000c101d2c */
[----:B------:R-:W-:-:S03]  /*34170*/  LOP3.LUT P0, RZ, R78, 0x40, RZ, 0xc0, !PT ;  /* 0x000000404eff7812 */ /* 0x000fc6000780c0ff */
[----:B------:R2:W-:Y:S01]  /*34180*/  @!P1 ST.E.128 desc[UR44][R20.64], R12 ;  /* 0x0000000c14009985 */ /* 0x0005e2000c101d2c */
[----:B------:R-:W-:Y:S02]  /*34190*/  ISETP.GE.AND P1, PT, R167, R3, PT ;  /* 0x00000003a700720c */ /* 0x000fe40003f26270 */
[CC--:B0-----:R-:W-:Y:S02]  /*341a0*/  @!P5 LEA R4, P4, R186.reuse, R18.reuse, 0x1 ;  /* 0x00000012ba04d211 */ /* 0x0c1fe400078808ff */
[CC--:B------:R-:W-:Y:S02]  /*341b0*/  @!P3 LEA R6, P6, R185.reuse, R18.reuse, 0x1 ;  /* 0x00000012b906b211 */ /* 0x0c0fe400078c08ff */
[-C--:B------:R-:W-:Y:S02]  /*341c0*/  @!P5 LEA.HI.X R5, R186, R19.reuse, R234, 0x1, P4 ;  /* 0x00000013ba05d211 */ /* 0x080fe400020f0cea */
[----:B------:R-:W-:Y:S02]  /*341d0*/  LOP3.LUT P4, RZ, R0, 0x80, RZ, 0xc0, !PT ;  /* 0x0000008000ff7812 */ /* 0x000fe4000788c0ff */
[----:B------:R-:W-:Y:S01]  /*341e0*/  @!P3 LEA.HI.X R7, R185, R19, R233, 0x1, P6 ;  /* 0x00000013b907b211 */ /* 0x000fe200030f0ce9 */
[----:B------:R0:W-:Y:S02]  /*341f0*/  @!P5 ST.E.128 desc[UR44][R4.64], R28 ;  /* 0x0000001c0400d985 */ /* 0x0001e4000c101d2c */
[----:B--2---:R-:W-:-:S02]  /*34200*/  @!P1 LEA R12, P6, R167, R18, 0x1 ;  /* 0x00000012a70c9211 */ /* 0x004fc400078c08ff */
[----:B------:R2:W-:Y:S02]  /*34210*/  @!P3 ST.E.128 desc[UR44][R6.64], R36 ;  /* 0x000000240600b985 */ /* 0x0005e4000c101d2c */
[-C--:B------:R-:W-:Y:S02]  /*34220*/  @!P1 LEA.HI.X R13, R167, R19.reuse, R231, 0x1, P6 ;  /* 0x00000013a70d9211 */ /* 0x080fe400030f0ce7 */
[-C--:B0-----:R-:W-:Y:S02]  /*34230*/  @!P2 LEA R4, P5, R184, R18.reuse, 0x1 ;  /* 0x00000012b804a211 */ /* 0x081fe400078a08ff */
        /* <DEDUP_REMOVED lines=9> */
.L_x_6806:
[----:B------:R-:W-:Y:S05]  /*342d0*/  BSYNC B1 ;  /* 0x0000000000017941 */ /* 0x000fea0003800000 */
.L_x_6805:
[----:B---3-5:R-:W-:Y:S01]  /*342e0*/  VIADD R6, R164, 0x20 ;  /* 0x00000020a4067836 */ /* 0x028fe20000000000 */
[----:B------:R3:W4:Y:S04]  /*342f0*/  SHFL.IDX PT, R5, R80, 0x1, 0x181f ;  /* 0x00381f0050057f89 */ /* 0x00072800000e0000 */
[----:B------:R-:W-:Y:S01]  /*34300*/  ISETP.GE.AND P0, PT, R6, R81, PT ;  /* 0x000000510600720c */ /* 0x000fe20003f06270 */
[----:B------:R3:W0:-:S12]  /*34310*/  SHFL.IDX PT, R4, R79, 0x1, 0x181f ;  /* 0x00381f004f047f89 */ /* 0x00061800000e0000 */
[----:B---3--:R-:W-:Y:S05]  /*34320*/  @P0 BRA `(.L_x_6807) ;  /* 0x0000002800940947 */ /* 0x008fea0003800000 */
[-C--:B------:R-:W-:Y:S02]  /*34330*/  ISETP.GE.AND P6, PT, R190, R3.reuse, PT ;  /* 0x00000003be00720c */ /* 0x080fe40003fc6270 */
[-C--:B------:R-:W-:Y:S02]  /*34340*/  ISETP.GE.AND P5, PT, R187, R3.reuse, PT ;  /* 0x00000003bb00720c */ /* 0x080fe40003fa6270 */
[-C--:B------:R-:W-:Y:S02]  /*34350*/  ISETP.GE.AND P3, PT, R186, R3.reuse, PT ;  /* 0x00000003ba00720c */ /* 0x080fe40003f66270 */
[-C--:B------:R-:W-:Y:S02]  /*34360*/  ISETP.GE.AND P2, PT, R185, R3.reuse, PT ;  /* 0x00000003b900720c */ /* 0x080fe40003f46270 */
[-C--:B------:R-:W-:Y:S02]  /*34370*/  ISETP.GE.AND P1, PT, R184, R3.reuse, PT ;  /* 0x00000003b800720c */ /* 0x080fe40003f26270 */
[----:B------:R-:W-:-:S03]  /*34380*/  ISETP.GE.AND P0, PT, R167, R3, PT ;  /* 0x00000003a700720c */ /* 0x000fc60003f06270 */
[----:B0---4-:R-:W-:Y:S02]  /*34390*/  @!P6 IMAD.WIDE R6, R190, 0x2, R4 ;  /* 0x00000002be06e825 */ /* 0x011fe400078e0204 */
[----:B------:R-:W-:-:S03]  /*343a0*/  @!P5 LEA R12, P4, R187, R4, 0x1 ;  /* 0x00000004bb0cd211 */ /* 0x000fc600078808ff */
[----:B------:R0:W-:Y:S01]  /*343b0*/  @!P6 ST.E.128 desc[UR44][R6.64], R8 ;  /* 0x000000080600e985 */ /* 0x0001e2000c101d2c */
[----:B------:R-:W-:Y:S02]  /*343c0*/  @!P5 LEA.HI.X R13, R187, R5, R235, 0x1, P4 ;  /* 0x00000005bb0dd211 */ /* 0x000fe400020f0ceb */
[----:B------:R-:W-:-:S03]  /*343d0*/  LOP3.LUT P4, RZ, R78, 0x40, RZ, 0xc0, !PT ;  /* 0x000000404eff7812 */ /* 0x000fc6000788c0ff */
[----:B------:R3:W-:Y:S01]  /*343e0*/  @!P5 ST.E.128 desc[UR44][R12.64], R24 ;  /* 0x000000180c00d985 */ /* 0x0007e2000c101d2c */
[CC--:B0-----:R-:W-:Y:S02]  /*343f0*/  @!P3 LEA R6, P6, R186.reuse, R4.reuse, 0x1 ;  /* 0x00000004ba06b211 */ /* 0x0c1fe400078c08ff */
[C---:B------:R-:W-:Y:S02]  /*34400*/  @!P2 LEA R8, P5, R185.reuse, R4, 0x1 ;  /* 0x00000004b908a211 */ /* 0x040fe400078a08ff */
[-C--:B------:R-:W-:Y:S02]  /*34410*/  @!P3 LEA.HI.X R7, R186, R5.reuse, R234, 0x1, P6 ;  /* 0x00000005ba07b211 */ /* 0x080fe400030f0cea */
[----:B------:R-:W-:-:S03]  /*34420*/  @!P2 LEA.HI.X R9, R185, R5, R233, 0x1, P5 ;  /* 0x00000005b909a211 */ /* 0x000fc600028f0ce9 */
[CC--:B---3--:R-:W-:Y:S01]  /*34430*/  @P4 LEA R12, P5, R192.reuse, R4.reuse, 0x1 ;  /* 0x00000004c00c4211 */ /* 0x0c8fe200078a08ff */
[----:B------:R0:W-:Y:S01]  /*34440*/  @!P3 ST.E.128 desc[UR44][R6.64], R32 ;  /* 0x000000200600b985 */ /* 0x0001e2000c101d2c */
[CC--:B------:R-:W-:Y:S02]  /*34450*/  @!P0 LEA R10, P3, R167.reuse, R4.reuse, 0x1 ;  /* 0x00000004a70a8211 */ /* 0x0c0fe400078608ff */
[-C--:B------:R-:W-:Y:S01]  /*34460*/  @P4 LEA.HI.X R13, R192, R5.reuse, R230, 0x1, P5 ;  /* 0x00000005c00d4211 */ /* 0x080fe200028f0ce6 */
[----:B------:R3:W-:Y:S01]  /*34470*/  @!P2 ST.E.128 desc[UR44][R8.64], R40 ;  /* 0x000000280800a985 */ /* 0x0007e2000c101d2c */
[----:B------:R-:W-:Y:S02]  /*34480*/  @!P0 LEA.HI.X R11, R167, R5, R231, 0x1, P3 ;  /* 0x00000005a70b8211 */ /* 0x000fe400018f0ce7 */
[----:B0-----:R-:W-:-:S04]  /*34490*/  @!P1 LEA R6, P6, R184, R4, 0x1 ;  /* 0x00000004b8069211 */ /* 0x001fc800078c08ff */
[----:B------:R-:W-:-:S05]  /*344a0*/  @!P1 LEA.HI.X R7, R184, R5, R232, 0x1, P6 ;  /* 0x00000005b8079211 */ /* 0x000fca00030f0ce8 */
        /* <DEDUP_REMOVED lines=9> */
.L_x_6804:
[----:B01----:R-:W2:Y:S01]  /*34540*/  LDL R7, [R1+0x434] ;  /* 0x0004340001077983 */ /* 0x003ea20000100800 */
[----:B------:R-:W-:Y:S01]  /*34550*/  ULDC.64 UR4, c[0x0][0xc08] ;  /* 0x0003020000047ab9 */ /* 0x000fe20000000a00 */
[----:B------:R-:W0:Y:S01]  /*34560*/  LDC R11, c[0x0][0xce8] ;  /* 0x00033a00ff0b7b82 */ /* 0x000e220000000800 */
[----:B------:R-:W-:Y:S01]  /*34570*/  IMAD R6, R3, UR4, RZ ;  /* 0x0000000403067c24 */ /* 0x000fe2000f8e02ff */
[----:B------:R1:W5:Y:S01]  /*34580*/  LDL R53, [R1+0x4c4] ;  /* 0x0004c40001357983 */ /* 0x0003620000100800 */
[C---:B------:R-:W-:Y:S01]  /*34590*/  IMAD.WIDE.U32 R4, R19.reuse, UR4, RZ ;  /* 0x0000000413047c25 */ /* 0x040fe2000f8e00ff */
[----:B------:R-:W-:Y:S02]  /*345a0*/  ULDC.64 UR6, c[0x0][0xc30] ;  /* 0x00030c0000067ab9 */ /* 0x000fe40000000a00 */
[----:B------:R1:W5:Y:S01]  /*345b0*/  LDL R52, [R1+0x4c0] ;  /* 0x0004c00001347983 */ /* 0x0003620000100800 */
[----:B------:R-:W-:Y:S01]  /*345c0*/  IMAD R19, R19, UR5, R6 ;  /* 0x0000000513137c24 */ /* 0x000fe2000f8e0206 */
[----:B------:R-:W-:Y:S01]  /*345d0*/  ULDC.64 UR4, c[0x0][0xc38] ;  /* 0x00030e0000047ab9 */ /* 0x000fe20000000a00 */
[----:B------:R-:W-:Y:S01]  /*345e0*/  SHF.R.S32.HI R6, RZ, 0x1f, R21 ;  /* 0x0000001fff067819 */ /* 0x000fe20000011415 */
[----:B------:R1:W5:Y:S01]  /*345f0*/  LDL R51, [R1+0x4bc] ;  /* 0x0004bc0001337983 */ /* 0x0003620000100800 */
[----:B------:R-:W-:-:S03]  /*34600*/  IMAD.IADD R5, R5, 0x1, R19 ;  /* 0x0000000105057824 */ /* 0x000fc600078e0213 */
[----:B------:R1:W5:Y:S01]  /*34610*/  LDL R50, [R1+0x4b8] ;  /* 0x0004b80001327983 */ /* 0x0003620000100800 */
[----:B------:R-:W-:-:S03]  /*34620*/  IMAD.WIDE.U32 R4, R166, UR4, R4 ;  /* 0x00000004a6047c25 */ /* 0x000fc6000f8e0004 */
[----:B------:R1:W5:Y:S01]  /*34630*/  LDL R49, [R1+0x4b4] ;  /* 0x0004b40001317983 */ /* 0x0003620000100800 */
[----:B------:R-:W-:Y:S01]  /*34640*/  IMAD R5, R166, UR5, R5 ;  /* 0x00000005a6057c24 */ /* 0x000fe2000f8e0205 */
[----:B------:R-:W-:Y:S02]  /*34650*/  ULDC.64 UR4, c[0x0][0xc40] ;  /* 0x0003100000047ab9 */ /* 0x000fe40000000a00 */
[----:B------:R1:W5:Y:S01]  /*34660*/  LDL R48, [R1+0x4b0] ;  /* 0x0004b00001307983 */ /* 0x0003620000100800 */
[----:B------:R-:W-:Y:S01]  /*34670*/  IMAD R6, R6, UR4, RZ ;  /* 0x0000000406067c24 */ /* 0x000fe2000f8e02ff */
[----:B0-----:R-:W-:Y:S02]  /*34680*/  ISETP.NE.AND P0, PT, R11, 0x1, PT ;  /* 0x000000010b00780c */ /* 0x001fe40003f05270 */
[----:B------:R1:W5:Y:S04]  /*34690*/  LDL R47, [R1+0x4ac] ;  /* 0x0004ac00012f7983 */ /* 0x0003680000100800 */
[----:B------:R1:W5:Y:S04]  /*346a0*/  LDL R46, [R1+0x4a8] ;  /* 0x0004a800012e7983 */ /* 0x0003680000100800 */
[----:B------:R1:W5:Y:S03]  /*346b0*/  LDL R45, [R1+0x4a4] ;  /* 0x0004a400012d7983 */ /* 0x0003660000100800 */
[----:B------:R-:W0:Y:S01]  /*346c0*/  @P0 LDC R3, c[0x0][0xcec] ;  /* 0x00033b00ff030b82 */ /* 0x000e220000000800 */
[----:B------:R1:W5:Y:S04]  /*346d0*/  LDL R44, [R1+0x4a0] ;  /* 0x0004a000012c7983 */ /* 0x0003680000100800 */
[----:B------:R1:W5:Y:S03]  /*346e0*/  LDL R43, [R1+0x49c] ;  /* 0x00049c00012b7983 */ /* 0x0003660000100800 */
[----:B------:R-:W3:Y:S01]  /*346f0*/  @P0 LDC R9, c[0x0][0xcf0] ;  /* 0x00033c00ff090b82 */ /* 0x000ee20000000800 */
[----:B------:R1:W5:Y:S04]  /*34700*/  LDL R42, [R1+0x498] ;  /* 0x00049800012a7983 */ /* 0x0003680000100800 */
        /* <DEDUP_REMOVED lines=18> */
[----:B------:R1:W5:Y:S01]  /*34830*/  LDL R19, [R1+0x44c] ;  /* 0x00044c0001137983 */ /* 0x0003620000100800 */
[----:B------:R-:W-:-:S04]  /*34840*/  IMAD.WIDE.U32 R4, R21, UR4, R4 ;  /* 0x0000000415047c25 */ /* 0x000fc8000f8e0004 */
[----:B------:R-:W-:Y:S01]  /*34850*/  IMAD R0, R0, R11, RZ ;  /* 0x0000000b00007224 */ /* 0x000fe200078e02ff */
[----:B------:R-:W-:Y:S01]  /*34860*/  BSSY B1, `(.L_x_6808) ;  /* 0x00000c4000017945 */ /* 0x000fe20003800000 */
[----:B--2---:R-:W-:Y:S02]  /*34870*/  IMAD.IADD R8, R7, 0x1, R164 ;  /* 0x0000000107087824 */ /* 0x004fe400078e02a4 */
[----:B------:R-:W-:Y:S01]  /*34880*/  IMAD R7, R21, UR5, R6 ;  /* 0x0000000515077c24 */ /* 0x000fe2000f8e0206 */
[----:B------:R-:W-:Y:S01]  /*34890*/  ULDC.64 UR4, c[0x0][0xc48] ;  /* 0x0003120000047ab9 */ /* 0x000fe20000000a00 */
[----:B0-----:R-:W-:-:S04]  /*348a0*/  @P0 IMAD.HI.U32 R6, R8, R3, RZ ;  /* 0x0000000308060227 */ /* 0x001fc800078e00ff */
[----:B------:R-:W-:Y:S01]  /*348b0*/  IMAD.MOV.U32 R3, RZ, RZ, R8 ;  /* 0x000000ffff037224 */ /* 0x000fe200078e0008 */
[----:B---3--:R-:W-:Y:S01]  /*348c0*/  @P0 SHF.R.U32.HI R3, RZ, R9, R6 ;  /* 0x00000009ff030219 */ /* 0x008fe20000011606 */
        /* <DEDUP_REMOVED lines=13> */
[----:B------:R-:W-:Y:S02]  /*349a0*/  IMAD.IADD R164, R160, 0x1, R164 ;  /* 0x00000001a0a47824 */ /* 0x000fe400078e02a4 */
[C---:B------:R-:W-:Y:S02]  /*349b0*/  IMAD R3, R9.reuse, UR5, R6 ;  /* 0x0000000509037c24 */ /* 0x040fe4000f8e0206 */
[----:B------:R-:W-:Y:S01]  /*349c0*/  IMAD.WIDE.U32 R8, R9, UR4, R4 ;  /* 0x0000000409087c25 */ /* 0x000fe2000f8e0004 */
[----:B------:R-:W-:Y:S01]  /*349d0*/  ISETP.GE.AND P0, PT, R164, R0, PT ;  /* 0x00000000a400720c */ /* 0x000fe20003f06270 */
[----:B------:R-:W-:-:S02]  /*349e0*/  ULDC.64 UR4, c[0x0][0xc00] ;  /* 0x0003000000047ab9 */ /* 0x000fc40000000a00 */
[----:B------:R-:W-:Y:S01]  /*349f0*/  IMAD.IADD R5, R9, 0x1, R3 ;  /* 0x0000000109057824 */ /* 0x000fe200078e0203 */
[----:B------:R-:W-:Y:S01]  /*34a00*/  LEA R3, P1, R8, UR4, 0x2 ;  /* 0x0000000408037c11 */ /* 0x000fe2000f8210ff */
[----:B------:R-:W-:-:S03]  /*34a10*/  VIADD R4, R2, 0x38820 ;  /* 0x0003882002047836 */ /* 0x000fc60000000000 */
[----:B------:R-:W-:Y:S02]  /*34a20*/  LEA.HI.X R8, R8, UR5, R5, 0x2, P1 ;  /* 0x0000000508087c11 */ /* 0x000fe400088f1405 */
[----:B------:R-:W-:Y:S01]  /*34a30*/  PRMT R4, RZ, 0x654, R4 ;  /* 0x00000654ff047816 */ /* 0x000fe20000000004 */
[----:B------:R1:W0:Y:S03]  /*34a40*/  SHFL.IDX PT, R9, R3, RZ, 0x1c1f ;  /* 0x001c1fff03097589 */ /* 0x00022600000e0000 */
[----:B------:R1:W-:Y:S01]  /*34a50*/  SYNCS.ARRIVE.TRANS64.RED.A1T0 RZ, [R4+URZ], RZ ;  /* 0x000000ff04ff79a7 */ /* 0x0003e2000810043f */
[----:B------:R1:W2:Y:S01]  /*34a60*/  SHFL.IDX PT, R10, R8, RZ, 0x1c1f ;  /* 0x001c1fff080a7589 */ /* 0x0002a200000e0000 */
[----:B------:R-:W-:Y:S05]  /*34a70*/  @P0 BRA `(.L_x_6809) ;  /* 0x0000000800880947 */ /* 0x000fea0003800000 */
[----:B------:R-:W-:Y:S01]  /*34a80*/  ULDC UR4, c[0x0][0xbc8] ;  /* 0x0002f20000047ab9 */ /* 0x000fe20000000800 */
[----:B------:R-:W3:Y:S01]  /*34a90*/  LDL R18, [R1+0x448] ;  /* 0x0004480001127983 */ /* 0x000ee20000100800 */
[----:B------:R-:W-:-:S13]  /*34aa0*/  ISETP.GE.AND P0, PT, R161, UR4, PT ;  /* 0x00000004a1007c0c */ /* 0x000fda000bf06270 */
[----:B------:R-:W4:Y:S01]  /*34ab0*/  @!P0 LDL.64 R6, [R1+0x230] ;  /* 0x0002300001068983 */ /* 0x000f220000100a00 */
[----:B------:R-:W-:Y:S02]  /*34ac0*/  ISETP.GE.AND P1, PT, R225, UR4, PT ;  /* 0x00000004e1007c0c */ /* 0x000fe4000bf26270 */
[----:B01----:R-:W-:-:S04]  /*34ad0*/  @!P0 LEA R4, P2, R161, R9, 0x2 ;  /* 0x00000009a1048211 */ /* 0x003fc800078410ff */
[----:B--2--5:R-:W-:-:S05]  /*34ae0*/  @!P0 LEA.HI.X R5, R161, R10, R53, 0x2, P2 ;  /* 0x0000000aa1058211 */ /* 0x024fca00010f1435 */
[----:B----4-:R0:W-:Y:S04]  /*34af0*/  @!P0 ST.E.64 desc[UR44][R4.64], R6 ;  /* 0x0000000604008985 */ /* 0x0101e8000c101b2c */
[----:B0-----:R-:W2:Y:S01]  /*34b00*/  @!P1 LDL.64 R4, [R1+0x240] ;  /* 0x0002400001049983 */ /* 0x001ea20000100a00 */
[----:B------:R-:W-:Y:S02]  /*34b10*/  ISETP.GE.AND P0, PT, R224, UR4, PT ;  /* 0x00000004e0007c0c */ /* 0x000fe4000bf06270 */
[----:B------:R-:W-:-:S04]  /*34b20*/  @!P1 LEA R6, P2, R225, R9, 0x2 ;  /* 0x00000009e1069211 */ /* 0x000fc800078410ff */
[----:B------:R-:W-:-:S05]  /*34b30*/  @!P1 LEA.HI.X R7, R225, R10, R52, 0x2, P2 ;  /* 0x0000000ae1079211 */ /* 0x000fca00010f1434 */
[----:B--2---:R0:W-:Y:S04]  /*34b40*/  @!P1 ST.E.64 desc[UR44][R6.64], R4 ;  /* 0x0000000406009985 */ /* 0x0041e8000c101b2c */
        /* <DEDUP_REMOVED lines=145> */
[----:B------:R-:W2:Y:S01]  /*35460*/  @!P1 LDL.64 R12, [R1+0x420] ;  /* 0x00042000010c9983 */ /* 0x000ea20000100a00 */
[----:B------:R-:W-:-:S04]  /*35470*/  @!P1 LEA R14, P0, R226, R9, 0x2 ;  /* 0x00000009e20e9211 */ /* 0x000fc800078010ff */
[----:B---3--:R-:W-:-:S05]  /*35480*/  @!P1 LEA.HI.X R15, R226, R10, R18, 0x2, P0 ;  /* 0x0000000ae20f9211 */ /* 0x008fca00000f1412 */
[----:B--2---:R4:W-:Y:S04]  /*35490*/  @!P1 ST.E.64 desc[UR44][R14.64], R12 ;  /* 0x0000000c0e009985 */ /* 0x0049e8000c101b2c */
.L_x_6809:
[----:B------:R-:W-:Y:S05]  /*354a0*/  BSYNC B1 ;  /* 0x0000000000017941 */ /* 0x000fea0003800000 */
.L_x_6808:
[----:B----4-:R-:W-:Y:S01]  /*354b0*/  VIADD R5, R164, 0x8 ;  /* 0x00000008a4057836 */ /* 0x010fe20000000000 */
[----:B------:R3:W4:Y:S04]  /*354c0*/  SHFL.IDX PT, R18, R8, 0x1, 0x1c1f ;  /* 0x003c1f0008127f89 */ /* 0x00072800000e0000 */
[----:B------:R-:W-:Y:S01]  /*354d0*/  ISETP.GE.AND P0, PT, R5, R0, PT ;  /* 0x000000000500720c */ /* 0x000fe20003f06270 */
[----:B------:R3:W0:-:S12]  /*354e0*/  SHFL.IDX PT, R20, R3, 0x1, 0x1c1f ;  /* 0x003c1f0003147f89 */ /* 0x00061800000e0000 */
[----:B---3--:R-:W-:Y:S05]  /*354f0*/  @P0 BRA `(.L_x_6807) ;  /* 0x0000001800200947 */ /* 0x008fea0003800000 */
[----:B------:R-:W3:Y:S02]  /*35500*/  LDC R0, c[0x0][0xbc8] ;  /* 0x0002f200ff007b82 */ /* 0x000ee40000000800 */
[----:B---3--:R-:W-:-:S13]  /*35510*/  ISETP.GE.AND P1, PT, R161, R0, PT ;  /* 0x00000000a100720c */ /* 0x008fda0003f26270 */
[----:B------:R-:W3:Y:S01]  /*35520*/  @!P1 LDL.64 R14, [R1+0x238] ;  /* 0x00023800010e9983 */ /* 0x000ee20000100a00 */
[----:B------:R-:W-:Y:S02]  /*35530*/  ISETP.GE.AND P2, PT, R225, R0, PT ;  /* 0x00000000e100720c */ /* 0x000fe40003f46270 */
[----:B01----:R-:W-:-:S04]  /*35540*/  @!P1 LEA R8, P0, R161, R20, 0x2 ;  /* 0x00000014a1089211 */ /* 0x003fc800078010ff */
[----:B----45:R-:W-:-:S05]  /*35550*/  @!P1 LEA.HI.X R9, R161, R18, R53, 0x2, P0 ;  /* 0x00000012a1099211 */ /* 0x030fca00000f1435 */
[----:B---3--:R0:W-:Y:S04]  /*35560*/  @!P1 ST.E.64 desc[UR44][R8.64], R14 ;  /* 0x0000000e08009985 */ /* 0x0081e8000c101b2c */
[----:B------:R-:W3:Y:S01]  /*35570*/  @!P2 LDL.64 R4, [R1+0x248] ;  /* 0x000248000104a983 */ /* 0x000ee20000100a00 */
[----:B------:R-:W-:Y:S02]  /*35580*/  ISETP.GE.AND P1, PT, R224, R0, PT ;  /* 0x00000000e000720c */ /* 0x000fe40003f26270 */
[----:B--2---:R-:W-:-:S04]  /*35590*/  @!P2 LEA R10, P0, R225, R20, 0x2 ;  /* 0x00000014e10aa211 */ /* 0x004fc800078010ff */
[----:B------:R-:W-:-:S05]  /*355a0*/  @!P2 LEA.HI.X R11, R225, R18, R52, 0x2, P0 ;  /* 0x00000012e10ba211 */ /* 0x000fca00000f1434 */
[----:B---3--:R1:W-:Y:S04]  /*355b0*/  @!P2 ST.E.64 desc[UR44][R10.64], R4 ;  /* 0x000000040a00a985 */ /* 0x0083e8000c101b2c */
[----:B------:R-:W2:Y:S01]  /*355c0*/  @!P1 LDL.64 R6, [R1+0x258] ;  /* 0x0002580001069983 */ /* 0x000ea20000100a00 */
[----:B------:R-:W-:Y:S02]  /*355d0*/  ISETP.GE.AND P2, PT, R223, R0, PT ;  /* 0x00000000df00720c */ /* 0x000fe40003f46270 */
[----:B------:R-:W-:-:S04]  /*355e0*/  @!P1 LEA R12, P0, R224, R20, 0x2 ;  /* 0x00000014e00c9211 */ /* 0x000fc800078010ff */
[----:B------:R-:W-:-:S05]  /*355f0*/  @!P1 LEA.HI.X R13, R224, R18, R51, 0x2, P0 ;  /* 0x00000012e00d9211 */ /* 0x000fca00000f1433 */
[----:B--2---:R2:W-:Y:S04]  /*35600*/  @!P1 ST.E.64 desc[UR44][R12.64], R6 ;  /* 0x000000060c009985 */ /* 0x0045e8000c101b2c */
[----:B0-----:R-:W3:Y:S01]  /*35610*/  @!P2 LDL.64 R8, [R1+0x268] ;  /* 0x000268000108a983 */ /* 0x001ee20000100a00 */
[----:B------:R-:W-:Y:S02]  /*35620*/  ISETP.GE.AND P1, PT, R222, R0, PT ;  /* 0x00000000de00720c */ /* 0x000fe40003f26270 */
[----:B------:R-:W-:-:S04]  /*35630*/  @!P2 LEA R14, P0, R223, R20, 0x2 ;  /* 0x00000014df0ea211 */ /* 0x000fc800078010ff */
[----:B------:R-:W-:-:S05]  /*35640*/  @!P2 LEA.HI.X R15, R223, R18, R50, 0x2, P0 ;  /* 0x00000012df0fa211 */ /* 0x000fca00000f1432 */
[----:B---3--:R0:W-:Y:S04]  /*35650*/  @!P2 ST.E.64 desc[UR44][R14.64], R8 ;  /* 0x000000080e00a985 */ /* 0x0081e8000c101b2c */
[----:B-1----:R-:W3:Y:S01]  /*35660*/  @!P1 LDL.64 R4, [R1+0x278] ;  /* 0x0002780001049983 */ /* 0x002ee20000100a00 */
[----:B------:R-:W-:Y:S02]  /*35670*/  ISETP.GE.AND P2, PT, R221, R0, PT ;  /* 0x00000000dd00720c */ /* 0x000fe40003f46270 */
[----:B------:R-:W-:-:S04]  /*35680*/  @!P1 LEA R10, P0, R222, R20, 0x2 ;  /* 0x00000014de0a9211 */ /* 0x000fc800078010ff */
[----:B------:R-:W-:-:S05]  /*35690*/  @!P1 LEA.HI.X R11, R222, R18, R49, 0x2, P0 ;  /* 0x00000012de0b9211 */ /* 0x000fca00000f1431 */
[----:B---3--:R1:W-:Y:S04]  /*356a0*/  @!P1 ST.E.64 desc[UR44][R10.64], R4 ;  /* 0x000000040a009985 */ /* 0x0083e8000c101b2c */
[----:B--2---:R-:W2:Y:S01]  /*356b0*/  @!P2 LDL.64 R6, [R1+0x288] ;  /* 0x000288000106a983 */ /* 0x004ea20000100a00 */
        /* <DEDUP_REMOVED lines=131> */
.L_x_6811:
[----:B------:R-:W-:Y:S05]  /*35ef0*/  BSYNC B1 ;  /* 0x0000000000017941 */ /* 0x000fea0003800000 */
.L_x_6810:
[----:B------:R-:W-:Y:S05]  /*35f00*/  @P1 BRA `(.L_x_6807) ;  /* 0x0000000c009c1947 */ /* 0x000fea0003800000 */
[----:B------:R-:W2:Y:S04]  /*35f10*/  LDL R0, [R1+0x448] ;  /* 0x0004480001007983 */ /* 0x000ea80000100800 */
[----:B01----:R-:W3:Y:S01]  /*35f20*/  LDL.64 R4, [R1+0x428] ;  /* 0x0004280001047983 */ /* 0x003ee20000100a00 */
[----:B------:R-:W-:-:S04]  /*35f30*/  LEA R20, P0, R226, R20, 0x2 ;  /* 0x00000014e2147211 */ /* 0x000fc800078010ff */
[----:B--2---:R-:W-:-:S05]  /*35f40*/  LEA.HI.X R21, R226, R18, R0, 0x2, P0 ;  /* 0x00000012e2157211 */ /* 0x004fca00000f1400 */
[----:B---3--:R0:W-:Y:S01]  /*35f50*/  ST.E.64 desc[UR44][R20.64], R4 ;  /* 0x0000000414007985 */ /* 0x0081e2000c101b2c */
[----:B------:R-:W-:Y:S05]  /*35f60*/  BRA `(.L_x_6807) ;  /* 0x0000000c00847947 */ /* 0x000fea0003800000 */
.L_x_6800:
        /* <DEDUP_REMOVED lines=8> */
[----:B------:R-:W2:Y:S01]  /*35ff0*/  @P1 LDC.64 R4, c[0x0][0xd08] ;  /* 0x00034200ff041b82 */ /* 0x000ea20000000a00 */
[----:B------:R-:W-:Y:S02]  /*36000*/  ULDC UR4, c[0x0][0xb88] ;  /* 0x0002e20000047ab9 */ /* 0x000fe40000000800 */
[----:B------:R-:W-:Y:S02]  /*36010*/  IMAD.U32 R0, RZ, RZ, UR4 ;  /* 0x00000004ff007e24 */ /* 0x000fe4000f8e00ff */
[----:B----4-:R-:W-:-:S05]  /*36020*/  IMAD.WIDE R6, R193, 0x4, R6 ;  /* 0x00000004c1067825 */ /* 0x010fca00078e0206 */
[----:B------:R4:W5:Y:S01]  /*36030*/  @P0 LDG.E R3, desc[UR44][R6.64] ;  /* 0x0000002c06030981 */ /* 0x000962000c1e1900 */
[----:B--2---:R-:W-:-:S05]  /*36040*/  @P1 IMAD.WIDE R4, R193, 0x4, R4 ;  /* 0x00000004c1041825 */ /* 0x004fca00078e0204 */
[----:B------:R4:W5:Y:S01]  /*36050*/  @P1 LDG.E R0, desc[UR44][R4.64] ;  /* 0x0000002c04001981 */ /* 0x000962000c1e1900 */
[----:B------:R-:W-:Y:S02]  /*36060*/  ISETP.NE.AND P2, PT, R188, RZ, PT ;  /* 0x000000ffbc00720c */ /* 0x000fe40003f45270 */
[----:B------:R-:W-:Y:S02]  /*36070*/  ISETP.GT.AND P3, PT, R236, 0x3f, PT ;  /* 0x0000003fec00780c */ /* 0x000fe40003f64270 */
[----:B------:R-:W-:-:S09]  /*36080*/  SHF.R.S32.HI R26, RZ, 0x1f, R193 ;  /* 0x0000001fff1a7819 */ /* 0x000fd200000114c1 */
[----:B------:R-:W2:Y:S02]  /*36090*/  @!P2 LDC R188, c[0x0][0xbd4] ;  /* 0x0002f500ffbcab82 */ /* 0x000ea40000000800 */
[----:B--2---:R-:W-:Y:S01]  /*360a0*/  ISETP.GT.AND P2, PT, R188, 0x1, PT ;  /* 0x00000001bc00780c */ /* 0x004fe20003f44270 */
[----:B----4-:R-:W-:-:S12]  /*360b0*/  @P1 BRA `(.L_x_6812) ;  /* 0x0000000000101947 */ /* 0x010fd80003800000 */
[----:B------:R-:W-:Y:S05]  /*360c0*/  @!P0 BRA `(.L_x_6812) ;  /* 0x00000000000c8947 */ /* 0x000fea0003800000 */
[----:B------:R-:W2:Y:S04]  /*360d0*/  LDG.E R5, desc[UR44][R6.64] ;  /* 0x0000002c06057981 */ /* 0x000ea8000c1e1900 */
[----:B-----5:R-:W2:Y:S02]  /*360e0*/  LDG.E R0, desc[UR44][R6.64+0x4] ;  /* 0x0000042c06007981 */ /* 0x020ea4000c1e1900 */
[----:B--2---:R-:W-:-:S07]  /*360f0*/  IMAD.IADD R0, R0, 0x1, -R5 ;  /* 0x0000000100007824 */ /* 0x004fce00078e0a05 */
.L_x_6812:
[----:B------:R-:W-:Y:S01]  /*36100*/  BSSY B1, `(.L_x_6813) ;  /* 0x0000036000017945 */ /* 0x000fe20003800000 */
[----:B------:R-:W-:Y:S02]  /*36110*/  SEL R27, R193, RZ, !P0 ;  /* 0x000000ffc11b7207 */ /* 0x000fe40004000000 */
[----:B------:R-:W-:Y:S02]  /*36120*/  SEL R26, R26, RZ, !P0 ;  /* 0x000000ff1a1a7207 */ /* 0x000fe40004000000 */
[----:B-----5:R-:W-:Y:S01]  /*36130*/  SHF.R.S32.HI R24, RZ, 0x1f, R3 ;  /* 0x0000001fff187819 */ /* 0x020fe20000011403 */
[----:B------:R-:W-:Y:S06]  /*36140*/  @P3 BRA `(.L_x_6814) ;  /* 0x0000000000c43947 */ /* 0x000fec0003800000 */
[----:B------:R-:W2:Y:S01]  /*36150*/  S2R R5, SR_TID.X ;  /* 0x0000000000057919 */ /* 0x000ea20000002100 */
[----:B---3--:R-:W3:Y:S02]  /*36160*/  LDC R31, c[0x0][0xce8] ;  /* 0x00033a00ff1f7b82 */ /* 0x008ee40000000800 */
[----:B---3--:R-:W-:Y:S01]  /*36170*/  IMAD R4, R0, R31, RZ ;  /* 0x0000001f00047224 */ /* 0x008fe200078e02ff */
[----:B--2---:R-:W-:-:S04]  /*36180*/  IADD3 R29, R164, -0x80, R5 ;  /* 0xffffff80a41d7810 */ /* 0x004fc80007ffe005 */
[----:B------:R-:W-:-:S13]  /*36190*/  ISETP.GE.AND P0, PT, R29, R4, PT ;  /* 0x000000041d00720c */ /* 0x000fda0003f06270 */
[----:B------:R-:W-:Y:S05]  /*361a0*/  @P0 BRA `(.L_x_6814) ;  /* 0x0000000000ac0947 */ /* 0x000fea0003800000 */
[----:B------:R-:W-:Y:S01]  /*361b0*/  IMAD.MOV.U32 R20, RZ, RZ, 0xab8 ;  /* 0x00000ab8ff147424 */ /* 0x000fe200078e00ff */
[----:B------:R-:W-:Y:S01]  /*361c0*/  ISETP.GT.AND P0, PT, R188, 0x1, PT ;  /* 0x00000001bc00780c */ /* 0x000fe20003f04270 */
[----:B------:R-:W2:Y:S01]  /*361d0*/  LDC.64 R10, c[0x0][0xca8] ;  /* 0x00032a00ff0a7b82 */ /* 0x000ea20000000a00 */
[----:B------:R-:W-:Y:S01]  /*361e0*/  ISETP.NE.AND P1, PT, R31, 0x1, PT ;  /* 0x000000011f00780c */ /* 0x000fe20003f25270 */
[----:B------:R-:W-:Y:S01]  /*361f0*/  IMAD.MOV.U32 R19, RZ, RZ, R29 ;  /* 0x000000ffff137224 */ /* 0x000fe200078e001d */
[----:B------:R-:W-:-:S05]  /*36200*/  SEL R20, R20, 0xa78, P0 ;  /* 0x00000a7814147807 */ /* 0x000fca0000000000 */
[----:B------:R-:W3:Y:S08]  /*36210*/  LDC.64 R4, c[0x0][R20+0x220] ;  /* 0x0000880014047b82 */ /* 0x000ef00000000a00 */
[----:B------:R-:W4:Y:S08]  /*36220*/  LDC.64 R12, c[0x0][R20+0x218] ;  /* 0x00008600140c7b82 */ /* 0x000f300000000a00 */
[----:B------:R-:W5:Y:S08]  /*36230*/  LDC.64 R6, c[0x0][R20+0x228] ;  /* 0x00008a0014067b82 */ /* 0x000f700000000a00 */
[----:B------:R-:W0:Y:S08]  /*36240*/  @P1 LDC R18, c[0x0][0xcec] ;  /* 0x00033b00ff121b82 */ /* 0x000e300000000800 */
[----:B------:R-:W1:Y:S08]  /*36250*/  LDC.64 R8, c[0x0][R20+0x210] ;  /* 0x0000840014087b82 */ /* 0x000e700000000a00 */
[----:B------:R-:W5:Y:S01]  /*36260*/  @P1 LDC R25, c[0x0][0xcf0] ;  /* 0x00033c00ff191b82 */ /* 0x000f620000000800 */
[----:B0-----:R-:W-:-:S07]  /*36270*/  @P1 IMAD.HI.U32 R18, R29, R18, RZ ;  /* 0x000000121d121227 */ /* 0x001fce00078e00ff */
[----:B--2---:R-:W0:Y:S01]  /*36280*/  @!P0 LDC R10, c[0x0][0xc50] ;  /* 0x00031400ff0a8b82 */ /* 0x004e220000000800 */
[-C--:B---3--:R-:W-:Y:S02]  /*36290*/  IMAD R5, R5, R27.reuse, RZ ;  /* 0x0000001b05057224 */ /* 0x088fe400078e02ff */
[----:B------:R-:W-:-:S05]  /*362a0*/  IMAD.WIDE.U32 R14, R4, R27, RZ ;  /* 0x0000001b040e7225 */ /* 0x000fca00078e00ff */
[----:B------:R-:W2:Y:S01]  /*362b0*/  @!P0 LDC R11, c[0x0][0xc54] ;  /* 0x00031500ff0b8b82 */ /* 0x000ea20000000800 */
        /* <DEDUP_REMOVED lines=14> */
[----:B------:R-:W-:Y:S02]  /*363a0*/  IADD3 R6, P0, P1, R19, R12, R6 ;  /* 0x0000000c13067210 */ /* 0x000fe4000791e006 */
[----:B------:R-:W-:-:S04]  /*363b0*/  SHF.R.S32.HI R19, RZ, 0x1f, R19 ;  /* 0x0000001fff137819 */ /* 0x000fc80000011413 */
[----:B------:R-:W-:Y:S01]  /*363c0*/  IADD3.X R7, R19, R4, R13, P0, P1 ;  /* 0x0000000413077210 */ /* 0x000fe200007e240d */
[-C--:B-1----:R-:W-:Y:S01]  /*363d0*/  IMAD R4, R9, R5.reuse, RZ ;  /* 0x0000000509047224 */ /* 0x082fe200078e02ff */
[----:B------:R-:W-:Y:S01]  /*363e0*/  SHF.R.S32.HI R13, RZ, 0x1f, R5 ;  /* 0x0000001fff0d7819 */ /* 0x000fe20000011405 */
[----:B------:R-:W-:-:S04]  /*363f0*/  IMAD.WIDE.U32 R6, R8, R5, R6 ;  /* 0x0000000508067225 */ /* 0x000fc800078e0006 */
[----:B------:R-:W-:Y:S01]  /*36400*/  IMAD R13, R8, R13, R4 ;  /* 0x0000000d080d7224 */ /* 0x000fe200078e0204 */
[----:B0-----:R-:W-:Y:S01]  /*36410*/  LEA R10, P0, R6, R10, 0x2 ;  /* 0x0000000a060a7211 */ /* 0x001fe200078010ff */
[----:B------:R-:W-:Y:S02]  /*36420*/  IMAD.MOV.U32 R5, RZ, RZ, -0x800000 ;  /* 0xff800000ff057424 */ /* 0x000fe400078e00ff */
[----:B------:R-:W-:-:S05]  /*36430*/  IMAD.IADD R4, R7, 0x1, R13 ;  /* 0x0000000107047824 */ /* 0x000fca00078e020d */
[----:B--2---:R-:W-:-:S05]  /*36440*/  LEA.HI.X R11, R6, R11, R4, 0x2, P0 ;  /* 0x0000000b060b7211 */ /* 0x004fca00000f1404 */
[----:B------:R2:W-:Y:S02]  /*36450*/  STG.E desc[UR44][R10.64], R5 ;  /* 0x000000050a007986 */ /* 0x0005e4000c10192c */
.L_x_6814:
[----:B------:R-:W-:Y:S05]  /*36460*/  BSYNC B1 ;  /* 0x0000000000017941 */ /* 0x000fea0003800000 */
.L_x_6813:
[----:B------:R-:W-:Y:S05]  /*36470*/  @P2 BRA `(.L_x_6807) ;  /* 0x0000000800402947 */ /* 0x000fea0003800000 */
[----:B------:R-:W4:Y:S01]  /*36480*/  LDL R7, [R1+0x444] ;  /* 0x0004440001077983 */ /* 0x000f220000100800 */
[----:B--2---:R-:W2:Y:S01]  /*36490*/  LDC R11, c[0x0][0xce8] ;  /* 0x00033a00ff0b7b82 */ /* 0x004ea20000000800 */
[----:B------:R-:W-:Y:S01]  /*364a0*/  ULDC.64 UR4, c[0x0][0xba0] ;  /* 0x0002e80000047ab9 */ /* 0x000fe20000000a00 */
[----:B------:R-:W-:Y:S01]  /*364b0*/  BSSY B1, `(.L_x_6815) ;  /* 0x0000068000017945 */ /* 0x000fe20003800000 */
[----:B------:R-:W-:Y:S02]  /*364c0*/  IMAD R6, R24, UR4, RZ ;  /* 0x0000000418067c24 */ /* 0x000fe4000f8e02ff */
[----:B------:R-:W-:-:S03]  /*364d0*/  IMAD.WIDE.U32 R4, R3, UR4, RZ ;  /* 0x0000000403047c25 */ /* 0x000fc6000f8e00ff */
[----:B------:R-:W5:Y:S01]  /*364e0*/  LDC R19, c[0x0][0xbc8] ;  /* 0x0002f200ff137b82 */ /* 0x000f620000000800 */
[----:B------:R-:W-:Y:S01]  /*364f0*/  IMAD R3, R3, UR5, R6 ;  /* 0x0000000503037c24 */ /* 0x000fe2000f8e0206 */
[----:B------:R-:W-:-:S03]  /*36500*/  ULDC.64 UR4, c[0x0][0xbe8] ;  /* 0x0002fa0000047ab9 */ /* 0x000fc60000000a00 */
[----:B------:R-:W-:Y:S02]  /*36510*/  IMAD.IADD R5, R5, 0x1, R3 ;  /* 0x0000000105057824 */ /* 0x000fe400078e0203 */
[----:B------:R-:W-:-:S04]  /*36520*/  IMAD.WIDE.U32 R4, R166, UR4, R4 ;  /* 0x00000004a6047c25 */ /* 0x000fc8000f8e0004 */
[----:B------:R-:W-:Y:S01]  /*36530*/  IMAD R5, R166, UR5, R5 ;  /* 0x00000005a6057c24 */ /* 0x000fe2000f8e0205 */
[----:B------:R-:W-:Y:S01]  /*36540*/  ULDC.64 UR4, c[0x0][0xbf0] ;  /* 0x0002fc0000047ab9 */ /* 0x000fe20000000a00 */
[----:B--2---:R-:W-:Y:S01]  /*36550*/  ISETP.NE.AND P0, PT, R11, 0x1, PT ;  /* 0x000000010b00780c */ /* 0x004fe20003f05270 */
[----:B------:R-:W-:Y:S02]  /*36560*/  IMAD R3, R26, UR4, RZ ;  /* 0x000000041a037c24 */ /* 0x000fe4000f8e02ff */
[----:B------:R-:W-:-:S04]  /*36570*/  IMAD.WIDE.U32 R4, R27, UR4, R4 ;  /* 0x000000041b047c25 */ /* 0x000fc8000f8e0004 */
[----:B------:R-:W-:Y:S01]  /*36580*/  IMAD R3, R27, UR5, R3 ;  /* 0x000000051b037c24 */ /* 0x000fe2000f8e0203 */
[-C--:B-----5:R-:W-:Y:S01]  /*36590*/  ISETP.GE.AND P1, PT, R187, R19.reuse, PT ;  /* 0x00000013bb00720c */ /* 0x0a0fe20003f26270 */
[----:B------:R-:W-:Y:S01]  /*365a0*/  ULDC.64 UR4, c[0x0][0xbe0] ;  /* 0x0002f80000047ab9 */ /* 0x000fe20000000a00 */
[-C--:B------:R-:W-:Y:S01]  /*365b0*/  ISETP.GE.AND P2, PT, R190, R19.reuse, PT ;  /* 0x00000013be00720c */ /* 0x080fe20003f46270 */
[----:B------:R-:W-:Y:S01]  /*365c0*/  IMAD.IADD R5, R5, 0x1, R3 ;  /* 0x0000000105057824 */ /* 0x000fe200078e0203 */
[----:B------:R-:W-:Y:S01]  /*365d0*/  SEL R10, RZ, 0xffffffff, P1 ;  /* 0xffffffffff0a7807 */ /* 0x000fe20000800000 */
[----:B------:R-:W2:Y:S01]  /*365e0*/  @P0 LDC R9, c[0x0][0xcec] ;  /* 0x00033b00ff090b82 */ /* 0x000ea20000000800 */
[----:B------:R-:W-:Y:S01]  /*365f0*/  ISETP.GE.AND P1, PT, R186, R19, PT ;  /* 0x00000013ba00720c */ /* 0x000fe20003f26270 */
[----:B------:R-:W-:Y:S02]  /*36600*/  IMAD R25, R0, R11, RZ ;  /* 0x0000000b00197224 */ /* 0x000fe400078e02ff */
[----:B------:R-:W-:-:S04]  /*36610*/  IMAD.SHL.U32 R10, R10, 0x2, RZ ;  /* 0x000000020a0a7824 */ /* 0x000fc800078e00ff */
[----:B------:R-:W5:Y:S01]  /*36620*/  @P0 LDC R13, c[0x0][0xcf0] ;  /* 0x00033c00ff0d0b82 */ /* 0x000f620000000800 */
[----:B----4-:R-:W-:-:S04]  /*36630*/  IMAD R7, R7, 0x20, R228 ;  /* 0x0000002007077824 */ /* 0x010fc800078e02e4 */
[----:B------:R-:W-:Y:S01]  /*36640*/  IMAD.IADD R8, R164, 0x1, R7 ;  /* 0x00000001a4087824 */ /* 0x000fe200078e0207 */
[----:B------:R-:W-:Y:S02]  /*36650*/  SEL R7, RZ, 0x1, P2 ;  /* 0x00000001ff077807 */ /* 0x000fe40001000000 */
[----:B------:R-:W-:Y:S01]  /*36660*/  ISETP.GE.AND P2, PT, R191, R19, PT ;  /* 0x00000013bf00720c */ /* 0x000fe20003f46270 */
[----:B--2---:R-:W-:Y:S01]  /*36670*/  @P0 IMAD.HI.U32 R6, R8, R9, RZ ;  /* 0x0000000908060227 */ /* 0x004fe200078e00ff */
[----:B------:R-:W-:Y:S02]  /*36680*/  LOP3.LUT R9, R10, 0x2, R7, 0xe2, !PT ;  /* 0x000000020a097812 */ /* 0x000fe400078ee207 */
[----:B------:R-:W-:Y:S01]  /*36690*/  SEL R10, RZ, 0xffffffff, P1 ;  /* 0xffffffffff0a7807 */ /* 0x000fe20000800000 */
[----:B------:R-:W-:Y:S01]  /*366a0*/  IMAD.MOV.U32 R3, RZ, RZ, R8 ;  /* 0x000000ffff037224 */ /* 0x000fe200078e0008 */
[----:B-----5:R-:W-:Y:S02]  /*366b0*/  @P0 SHF.R.U32.HI R3, RZ, R13, R6 ;  /* 0x0000000dff030219 */ /* 0x020fe40000011606 */
[-C--:B------:R-:W-:Y:S01]  /*366c0*/  ISETP.GE.AND P0, PT, R185, R19.reuse, PT ;  /* 0x00000013b900720c */ /* 0x080fe20003f06270 */
[----:B------:R-:W-:Y:S01]  /*366d0*/  IMAD.SHL.U32 R12, R10, 0x4, RZ ;  /* 0x000000040a0c7824 */ /* 0x000fe200078e00ff */
[--C-:B------:R-:W-:Y:S01]  /*366e0*/  SHF.R.S32.HI R6, RZ, 0x1f, R3.reuse ;  /* 0x0000001fff067819 */ /* 0x100fe20000011403 */
[----:B------:R-:W-:Y:S01]  /*366f0*/  IMAD.MOV R7, RZ, RZ, -R3 ;  /* 0x000000ffff077224 */ /* 0x000fe200078e0a03 */
[----:B------:R-:W-:Y:S01]  /*36700*/  SEL R10, RZ, 0xffffffff, P0 ;  /* 0xffffffffff0a7807 */ /* 0x000fe20000000000 */
[----:B------:R-:W-:Y:S01]  /*36710*/  IMAD.WIDE.U32 R4, R3, UR4, R4 ;  /* 0x0000000403047c25 */ /* 0x000fe2000f8e0004 */
[----:B------:R-:W-:-:S02]  /*36720*/  ISETP.GE.AND P1, PT, R184, R19, PT ;  /* 0x00000013b800720c */ /* 0x000fc40003f26270 */
[----:B------:R-:W-:Y:S01]  /*36730*/  ISETP.GE.AND P0, PT, R167, R19, PT ;  /* 0x00000013a700720c */ /* 0x000fe20003f06270 */
[----:B------:R-:W-:Y:S01]  /*36740*/  IMAD R7, R11, R7, R8 ;  /* 0x000000070b077224 */ /* 0x000fe200078e0208 */
[----:B------:R-:W-:Y:S01]  /*36750*/  LOP3.LUT R8, R12, 0x4, R9, 0xe2, !PT ;  /* 0x000000040c087812 */ /* 0x000fe200078ee209 */
[----:B------:R-:W-:Y:S02]  /*36760*/  IMAD R6, R6, UR4, RZ ;  /* 0x0000000406067c24 */ /* 0x000fe4000f8e02ff */
[----:B------:R-:W-:Y:S01]  /*36770*/  IMAD.SHL.U32 R13, R10, 0x8, RZ ;  /* 0x000000080a0d7824 */ /* 0x000fe200078e00ff */
[----:B------:R-:W-:Y:S01]  /*36780*/  SEL R10, RZ, 0xffffffff, P0 ;  /* 0xffffffffff0a7807 */ /* 0x000fe20000000000 */
[----:B------:R-:W-:Y:S01]  /*36790*/  IMAD R9, R3, UR5, R6 ;  /* 0x0000000503097c24 */ /* 0x000fe2000f8e0206 */
[----:B------:R-:W-:Y:S01]  /*367a0*/  SHF.R.S32.HI R3, RZ, 0x1f, R7 ;  /* 0x0000001fff037819 */ /* 0x000fe20000011407 */
[----:B------:R-:W-:Y:S01]  /*367b0*/  ULDC.64 UR4, c[0x0][0xbd8] ;  /* 0x0002f60000047ab9 */ /* 0x000fe20000000a00 */
[----:B------:R-:W-:Y:S01]  /*367c0*/  SEL R6, RZ, 0xffffffff, P1 ;  /* 0xffffffffff067807 */ /* 0x000fe20000800000 */
[----:B------:R-:W-:Y:S01]  /*367d0*/  IMAD.IADD R5, R5, 0x1, R9 ;  /* 0x0000000105057824 */ /* 0x000fe200078e0209 */
[----:B------:R-:W-:Y:S01]  /*367e0*/  LOP3.LUT R8, R13, 0x8, R8, 0xe2, !PT ;  /* 0x000000080d087812 */ /* 0x000fe200078ee208 */
[----:B------:R-:W-:Y:S01]  /*367f0*/  IMAD R0, R3, UR4, RZ ;  /* 0x0000000403007c24 */ /* 0x000fe2000f8e02ff */
[----:B------:R-:W-:Y:S01]  /*36800*/  ISETP.GE.AND P0, PT, R192, R19, PT ;  /* 0x00000013c000720c */ /* 0x000fe20003f06270 */
[----:B------:R-:W-:-:S02]  /*36810*/  IMAD.SHL.U32 R13, R6, 0x10, RZ ;  /* 0x00000010060d7824 */ /* 0x000fc400078e00ff */
[----:B------:R-:W-:Y:S02]  /*36820*/  IMAD R3, R7, UR5, R0 ;  /* 0x0000000507037c24 */ /* 0x000fe4000f8e0200 */
[----:B------:R-:W-:Y:S01]  /*36830*/  IMAD.IADD R0, R228, 0x1, R164 ;  /* 0x00000001e4007824 */ /* 0x000fe200078e02a4 */
[----:B------:R-:W-:Y:S01]  /*36840*/  LOP3.LUT R8, R13, 0x10, R8, 0xe2, !PT ;  /* 0x000000100d087812 */ /* 0x000fe200078ee208 */
[----:B------:R-:W-:Y:S02]  /*36850*/  IMAD.SHL.U32 R9, R10, 0x20, RZ ;  /* 0x000000200a097824 */ /* 0x000fe400078e00ff */
[----:B------:R-:W-:Y:S01]  /*36860*/  IMAD.WIDE.U32 R4, R7, UR4, R4 ;  /* 0x0000000407047c25 */ /* 0x000fe2000f8e0004 */
        /* <DEDUP_REMOVED lines=10> */
[----:B------:R2:W4:Y:S04]  /*36910*/  SHFL.IDX PT, R4, R18, RZ, 0x181f ;  /* 0x00181fff12047589 */ /* 0x00052800000e0000 */
[----:B------:R2:W0:Y:S01]  /*36920*/  SHFL.IDX PT, R5, R3, RZ, 0x181f ;  /* 0x00181fff03057589 */ /* 0x00042200000e0000 */
[----:B------:R-:W-:Y:S05]  /*36930*/  @P0 BRA `(.L_x_6816) ;  /* 0x00000000007c0947 */ /* 0x000fea0003800000 */
[-C--:B------:R-:W-:Y:S02]  /*36940*/  ISETP.GE.AND P2, PT, R187, R19.reuse, PT ;  /* 0x00000013bb00720c */ /* 0x080fe40003f46270 */
[-C--:B------:R-:W-:Y:S02]  /*36950*/  ISETP.GE.AND P1, PT, R190, R19.reuse, PT ;  /* 0x00000013be00720c */ /* 0x080fe40003f26270 */
[-C--:B------:R-:W-:Y:S02]  /*36960*/  ISETP.GE.AND P5, PT, R186, R19.reuse, PT ;  /* 0x00000013ba00720c */ /* 0x080fe40003fa6270 */
[----:B------:R-:W-:-:S07]  /*36970*/  ISETP.GE.AND P3, PT, R185, R19, PT ;  /* 0x00000013b900720c */ /* 0x000fce0003f66270 */
[CC--:B----4-:R-:W-:Y:S02]  /*36980*/  @!P2 LEA R8, P0, R187.reuse, R4.reuse, 0x1 ;  /* 0x00000004bb08a211 */ /* 0x0d0fe400078008ff */
[----:B0-----:R-:W-:Y:S02]  /*36990*/  @!P1 IMAD.WIDE R6, R190, 0x2, R4 ;  /* 0x00000002be069825 */ /* 0x001fe400078e0204 */
        /* <DEDUP_REMOVED lines=25> */
.L_x_6816:
[----:B------:R-:W-:Y:S05]  /*36b30*/  BSYNC B1 ;  /* 0x0000000000017941 */ /* 0x000fea0003800000 */
.L_x_6815:
[----:B------:R-:W-:Y:S01]  /*36b40*/  VIADD R0, R0, 0x20 ;  /* 0x0000002000007836 */ /* 0x000fe20000000000 */
[----:B0---4-:R0:W4:Y:S04]  /*36b50*/  SHFL.IDX PT, R5, R3, 0x1, 0x181f ;  /* 0x00381f0003057f89 */ /* 0x01112800000e0000 */
[----:B------:R-:W-:Y:S01]  /*36b60*/  ISETP.GE.AND P0, PT, R0, R25, PT ;  /* 0x000000190000720c */ /* 0x000fe20003f06270 */
[----:B------:R0:W0:-:S12]  /*36b70*/  SHFL.IDX PT, R4, R18, 0x1, 0x181f ;  /* 0x00381f0012047f89 */ /* 0x00001800000e0000 */
[----:B------:R-:W-:Y:S05]  /*36b80*/  @P0 BRA `(.L_x_6807) ;  /* 0x00000000007c0947 */ /* 0x000fea0003800000 */
        /* <DEDUP_REMOVED lines=8> */
[----:B------:R0:W-:Y:S01]  /*36c10*/  @!P6 ST.E.128 desc[UR44][R6.64], RZ ;  /* 0x000000ff0600e985 */ /* 0x0001e2000c101d2c */
[-C--:B------:R-:W-:Y:S02]  /*36c20*/  @!P4 LEA R10, P6, R186, R4.reuse, 0x1 ;  /* 0x00000004ba0ac211 */ /* 0x080fe400078c08ff */
[-C--:B------:R-:W-:Y:S02]  /*36c30*/  @!P5 LEA.HI.X R9, R187, R5.reuse, R235, 0x1, P0 ;  /* 0x00000005bb09d211 */ /* 0x080fe400000f0ceb */
[----:B------:R-:W-:Y:S02]  /*36c40*/  LOP3.LUT P0, RZ, R20, 0x40, RZ, 0xc0, !PT ;  /* 0x0000004014ff7812 */ /* 0x000fe4000780c0ff */
[----:B------:R-:W-:Y:S01]  /*36c50*/  @!P4 LEA.HI.X R11, R186, R5, R234, 0x1, P6 ;  /* 0x00000005ba0bc211 */ /* 0x000fe200030f0cea */
[----:B------:R4:W-:Y:S01]  /*36c60*/  @!P5 ST.E.128 desc[UR44][R8.64], RZ ;  /* 0x000000ff0800d985 */ /* 0x0009e2000c101d2c */
[----:B------:R-:W-:Y:S02]  /*36c70*/  LOP3.LUT P6, RZ, R21, 0x80, RZ, 0xc0, !PT ;  /* 0x0000008015ff7812 */ /* 0x000fe400078cc0ff */
[-C--:B------:R-:W-:Y:S01]  /*36c80*/  @!P3 LEA R12, P5, R185, R4.reuse, 0x1 ;  /* 0x00000004b90cb211 */ /* 0x080fe200078a08ff */
[----:B------:R4:W-:Y:S01]  /*36c90*/  @!P4 ST.E.128 desc[UR44][R10.64], RZ ;  /* 0x000000ff0a00c985 */ /* 0x0009e2000c101d2c */
[----:B------:R-:W-:-:S02]  /*36ca0*/  @!P2 LEA R14, P4, R184, R4, 0x1 ;  /* 0x00000004b80ea211 */ /* 0x000fc400078808ff */
[-C--:B------:R-:W-:Y:S02]  /*36cb0*/  @!P3 LEA.HI.X R13, R185, R5.reuse, R233, 0x1, P5 ;  /* 0x00000005b90db211 */ /* 0x080fe400028f0ce9 */
[-C--:B0-----:R-:W-:Y:S02]  /*36cc0*/  @!P1 LEA R6, P5, R167, R4.reuse, 0x1 ;  /* 0x00000004a7069211 */ /* 0x081fe400078a08ff */
[-C--:B------:R-:W-:Y:S01]  /*36cd0*/  @!P2 LEA.HI.X R15, R184, R5.reuse, R232, 0x1, P4 ;  /* 0x00000005b80fa211 */ /* 0x080fe200020f0ce8 */
[----:B------:R4:W-:Y:S01]  /*36ce0*/  @!P3 ST.E.128 desc[UR44][R12.64], RZ ;  /* 0x000000ff0c00b985 */ /* 0x0009e2000c101d2c */
[-C--:B--2---:R-:W-:Y:S02]  /*36cf0*/  @P0 LEA R18, P3, R192, R4.reuse, 0x1 ;  /* 0x00000004c0120211 */ /* 0x084fe400078608ff */
[----:B------:R-:W-:Y:S01]  /*36d00*/  @P6 LEA R4, P4, R191, R4, 0x1 ;  /* 0x00000004bf046211 */ /* 0x000fe200078808ff */
[----:B------:R4:W-:Y:S01]  /*36d10*/  @!P2 ST.E.128 desc[UR44][R14.64], RZ ;  /* 0x000000ff0e00a985 */ /* 0x0009e2000c101d2c */
[----:B------:R-:W-:-:S02]  /*36d20*/  @!P1 LEA.HI.X R7, R167, R5, R231, 0x1, P5 ;  /* 0x00000005a7079211 */ /* 0x000fc400028f0ce7 */
[-C--:B------:R-:W-:Y:S02]  /*36d30*/  @P0 LEA.HI.X R19, R192, R5.reuse, R230, 0x1, P3 ;  /* 0x00000005c0130211 */ /* 0x080fe400018f0ce6 */
[----:B------:R-:W-:Y:S01]  /*36d40*/  @P6 LEA.HI.X R5, R191, R5, R229, 0x1, P4 ;  /* 0x00000005bf056211 */ /* 0x000fe200020f0ce5 */
[----:B------:R4:W-:Y:S04]  /*36d50*/  @!P1 ST.E.128 desc[UR44][R6.64], RZ ;  /* 0x000000ff06009985 */ /* 0x0009e8000c101d2c */
[----:B------:R4:W-:Y:S04]  /*36d60*/  @P0 ST.E.128 desc[UR44][R18.64], RZ ;  /* 0x000000ff12000985 */ /* 0x0009e8000c101d2c */
[----:B------:R4:W-:Y:S02]  /*36d70*/  @P6 ST.E.128 desc[UR44][R4.64], RZ ;  /* 0x000000ff04006985 */ /* 0x0009e4000c101d2c */
.L_x_6807:
[----:B------:R-:W-:Y:S05]  /*36d80*/  BSYNC B0 ;  /* 0x0000000000007941 */ /* 0x000fea0003800000 */
.L_x_6799:
[----:B------:R-:W-:Y:S02]  /*36d90*/  ULDC UR4, c[0x0][0xd3c] ;  /* 0x00034f0000047ab9 */ /* 0x000fe40000000800 */
[----:B-1----:R-:W-:-:S13]  /*36da0*/  ISETP.GE.AND P0, PT, R91, UR4, PT ;  /* 0x000000045b007c0c */ /* 0x002fda000bf06270 */
[----:B------:R-:W-:Y:S05]  /*36db0*/  @!P0 BRA `(.L_x_6817) ;  /* 0xfffffca800b48947 */ /* 0x000fea000383ffff */
[----:B------:R-:W-:Y:S05]  /*36dc0*/  BRA `(.L_x_6592) ;  /* 0x000000b000787947 */ /* 0x000fea0003800000 */
.L_x_6590:
        /* <DEDUP_REMOVED lines=17> */
.L_x_6818:
        /* <DEDUP_REMOVED lines=44> */
.L_x_6822:
        /* <DEDUP_REMOVED lines=39> */
.L_x_6820:
        /* <DEDUP_REMOVED lines=12> */
.L_x_6823:
        /* <DEDUP_REMOVED lines=63> */
.L_x_6824:
        /* <DEDUP_REMOVED lines=61> */
.L_x_6825:
[----:B01----:R-:W-:-:S05]  /*37c90*/  LOP3.LUT R3, RZ, R2, RZ, 0x33, !PT ;  /* 0x00000002ff037212 */ /* 0x003fca00078e33ff */
[----:B------:R-:W-:-:S05]  /*37ca0*/  IMAD.IADD R2, R4, 0x1, R3 ;  /* 0x0000000104027824 */ /* 0x000fca00078e0203 */
[----:B------:R1:W-:Y:S01]  /*37cb0*/  STL [R1+0x434], R2 ;  /* 0x0004340201007387 */ /* 0x0003e20000100800 */
[----:B------:R-:W-:Y:S05]  /*37cc0*/  BRA `(.L_x_6826) ;  /* 0x0000000000107947 */ /* 0x000fea0003800000 */
.L_x_6821:
[----:B------:R-:W-:Y:S01]  /*37cd0*/  IMAD.U32 R2, RZ, RZ, UR6 ;  /* 0x00000006ff027e24 */ /* 0x000fe2000f8e00ff */
[----:B------:R0:W-:Y:S04]  /*37ce0*/  STL [R1+0x434], RZ ;  /* 0x000434ff01007387 */ /* 0x0001e80000100800 */
[----:B------:R0:W-:Y:S04]  /*37cf0*/  STL [R1+0x438], RZ ;  /* 0x000438ff01007387 */ /* 0x0001e80000100800 */
[----:B------:R0:W-:Y:S02]  /*37d00*/  STL [R1+0x430], R2 ;  /* 0x0004300201007387 */ /* 0x0001e40000100800 */
.L_x_6826:
        /* <DEDUP_REMOVED lines=10> */
.L_x_6819:
        /* <DEDUP_REMOVED lines=13> */
[----:B------:R-:W-:Y:S01]  /*37e80*/  ULDC.64 UR42, c[0x0][0x198] ;  /* 0x00006600002a7ab9 */ /* 0x000fe20000000a00 */
[----:B------:R-:W-:Y:S02]  /*37e90*/  ULDC UR38, c[0x0][0xc] ;  /* 0x0000030000267ab9 */ /* 0x000fe40000000800 */
[----:B------:R-:W-:Y:S04]  /*37ea0*/  STL [R1+0x444], RZ ;  /* 0x000444ff01007387 */ /* 0x000fe80000100800 */
        /* <DEDUP_REMOVED lines=18> */
[----:B------:R-:W-:Y:S04]  /*37fd0*/  STL [R1+0x450], R2 ;  /* 0x0004500201007387 */ /* 0x000fe80000100800 */
[----:B------:R1:W-:Y:S01]  /*37fe0*/  STL [R1+0x44c], R2 ;  /* 0x00044c0201007387 */ /* 0x0003e20000100800 */
[C---:B0-----:R-:W-:Y:S02]  /*37ff0*/  LOP3.LUT R3, R0.reuse, 0x80, RZ, 0xfc, !PT ;  /* 0x0000008000037812 */ /* 0x041fe400078efcff */
[C---:B------:R-:W-:Y:S02]  /*38000*/  LOP3.LUT R3, R0.reuse, 0x140, RZ, 0xfc, !PT ;  /* 0x0000014000037812 */ /* 0x040fe400078efcff */
[C---:B-1----:R-:W-:Y:S02]  /*38010*/  LOP3.LUT R2, R0.reuse, 0xc0, RZ, 0xfc, !PT ;  /* 0x000000c000027812 */ /* 0x042fe400078efcff */
[----:B------:R-:W-:-:S02]  /*38020*/  LOP3.LUT R2, R0, 0x180, RZ, 0xfc, !PT ;  /* 0x0000018000027812 */ /* 0x000fc400078efcff */
[----:B------:R-:W-:-:S07]  /*38030*/  LOP3.LUT R0, R0, 0x1c0, RZ, 0xfc, !PT ;  /* 0x000001c000007812 */ /* 0x000fce00078efcff */
.L_x_7017:
[----:B--2---:R-:W2:Y:S01]  /*38040*/  LDL R14, [R1+0x43c] ;  /* 0x00043c00010e7983 */ /* 0x004ea20000100800 */
[----:B------:R-:W-:Y:S05]  /*38050*/  YIELD ;  /* 0x0000000000007946 */ /* 0x000fea0003800000 */
[----:B------:R-:W-:Y:S01]  /*38060*/  ULDC.64 UR4, c[0x0][0xb20] ;  /* 0x0002c80000047ab9 */ /* 0x000fe20000000a00 */
[----:B0-----:R-:W-:Y:S02]  /*38070*/  CS2R R6, SRZ ;  /* 0x0000000000067805 */ /* 0x001fe4000001ff00 */
[----:B------:R-:W-:Y:S01]  /*38080*/  ISETP.NE.U32.AND P0, PT, RZ, UR4, PT ;  /* 0x00000004ff007c0c */ /* 0x000fe2000bf05070 */
[----:B------:R-:W0:Y:S01]  /*38090*/  LDC.64 R12, c[0x0][0xaf8] ;  /* 0x0002be00ff0c7b82 */ /* 0x000e220000000a00 */
[----:B------:R-:W-:Y:S01]  /*380a0*/  ULDC.64 UR6, c[0x0][0xb00] ;  /* 0x0002c00000067ab9 */ /* 0x000fe20000000a00 */
[----:B------:R-:W-:Y:S01]  /*380b0*/  ULDC.64 UR8, c[0x0][0xb08] ;  /* 0x0002c20000087ab9 */ /* 0x000fe20000000a00 */
[----:B------:R-:W-:Y:S01]  /*380c0*/  ISETP.NE.AND.EX P0, PT, RZ, UR5, PT, P0 ;  /* 0x00000005ff007c0c */ /* 0x000fe2000bf05300 */
[----:B------:R-:W-:-:S04]  /*380d0*/  ULDC.64 UR4, c[0x0][0xb10] ;  /* 0x0002c40000047ab9 */ /* 0x000fc80000000a00 */
[----:B-1----:R-:W1:Y:S08]  /*380e0*/  LDC.64 R4, c[0x0][0xb00] ;  /* 0x0002c000ff047b82 */ /* 0x002e700000000a00 */
        /* <DEDUP_REMOVED lines=8> */
[----:B------:R-:W-:Y:S01]  /*38170*/  ISETP.NE.U32.AND P4, PT, RZ, UR8, PT ;  /* 0x00000008ff007c0c */ /* 0x000fe2000bf85070 */
[----:B------:R-:W-:Y:S01]  /*38180*/  IMAD.MOV.U32 R8, RZ, RZ, RZ ;  /* 0x000000ffff087224 */ /* 0x000fe200078e00ff */
[----:B------:R-:W-:Y:S01]  /*38190*/  ISETP.NE.U32.AND P1, PT, RZ, UR4, PT ;  /* 0x00000004ff007c0c */ /* 0x000fe2000bf25070 */
[----:B--2---:R-:W0:Y:S01]  /*381a0*/  LDC.64 R2, c[0x0][0xb08] ;  /* 0x0002c200ff027b82 */ /* 0x004e220000000a00 */
[----:B------:R-:W-:-:S02]  /*381b0*/  IMAD.MOV.U32 R0, RZ, RZ, RZ ;  /* 0x000000ffff007224 */ /* 0x000fc400078e00ff */
[----:B------:R-:W-:Y:S01]  /*381c0*/  ISETP.NE.AND.EX P3, PT, RZ, UR5, PT, P1 ;  /* 0x00000005ff007c0c */ /* 0x000fe2000bf65310 */
[----:B-1----:R-:W-:-:S04]  /*381d0*/  IMAD.WIDE R4, R14, 0x4, R4 ;  /* 0x000000040e047825 */ /* 0x002fc800078e0204 */
        /* <DEDUP_REMOVED lines=30> */
.L_x_6828:
        /* <DEDUP_REMOVED lines=16> */
.L_x_6829:
[----:B------:R-:W-:Y:S05]  /*384c0*/  @!P1 BRA `(.L_x_6830) ;  /* 0x00000000000c9947 */ /* 0x000fea0003800000 */
[----:B------:R-:W2:Y:S04]  /*384d0*/  LDG.E R7, desc[UR44][R4.64] ;  /* 0x0000002c04077981 */ /* 0x000ea8000c1e1900 */
[----:B------:R-:W2:Y:S02]  /*384e0*/  LDG.E R4, desc[UR44][R4.64+0x4] ;  /* 0x0000042c04047981 */ /* 0x000ea4000c1e1900 */
[----:B--2---:R-:W-:-:S07]  /*384f0*/  IMAD.IADD R7, R4, 0x1, -R7 ;  /* 0x0000000104077824 */ /* 0x004fce00078e0a07 */
.L_x_6830:
        /* <DEDUP_REMOVED lines=37> */
.L_x_6833:
[----:B------:R-:W-:-:S13]  /*38750*/  ISETP.NE.AND P0, PT, R3, 0x1, PT ;  /* 0x000000010300780c */ /* 0x000fda0003f05270 */
[----:B------:R-:W1:Y:S02]  /*38760*/  @P0 LDC.64 R4, c[0x0][0xae0] ;  /* 0x0002b800ff040b82 */ /* 0x000e640000000a00 */
[----:B-1----:R-:W-:-:S05]  /*38770*/  @P0 IMAD.HI.U32 R4, R2, R4, RZ ;  /* 0x0000000402040227 */ /* 0x002fca00078e00ff */
[----:B------:R-:W-:-:S07]  /*38780*/  @P0 SHF.R.U32.HI R2, RZ, R5, R4 ;  /* 0x00000005ff020219 */ /* 0x000fce0000011604 */
.L_x_6834:
[----:B------:R-:W-:Y:S05]  /*38790*/  BSYNC B0 ;  /* 0x0000000000007941 */ /* 0x000fea0003800000 */
.L_x_6832:
[----:B------:R-:W-:-:S05]  /*387a0*/  IMAD R2, R2, R3, R3 ;  /* 0x0000000302027224 */ /* 0x000fca00078e0203 */
[----:B------:R-:W-:-:S07]  /*387b0*/  VIMNMX R8, R8, R2, PT ;  /* 0x0000000208087248 */ /* 0x000fce0003fe0100 */
.L_x_6831:
        /* <DEDUP_REMOVED lines=25> */
.L_x_6837:
[----:B------:R-:W-:-:S13]  /*38950*/  ISETP.NE.AND P0, PT, R3, 0x1, PT ;  /* 0x000000010300780c */ /* 0x000fda0003f05270 */
[----:B------:R-:W1:Y:S02]  /*38960*/  @P0 LDC.64 R4, c[0x0][0xae0] ;  /* 0x0002b800ff040b82 */ /* 0x000e640000000a00 */
[----:B-1----:R-:W-:-:S05]  /*38970*/  @P0 IMAD.HI.U32 R4, R6, R4, RZ ;  /* 0x0000000406040227 */ /* 0x002fca00078e00ff */
[----:B------:R-:W-:-:S07]  /*38980*/  @P0 SHF.R.U32.HI R6, RZ, R5, R4 ;  /* 0x00000005ff060219 */ /* 0x000fce0000011604 */
.L_x_6838:
[----:B------:R-:W-:Y:S05]  /*38990*/  BSYNC B0 ;  /* 0x0000000000007941 */ /* 0x000fea0003800000 */
.L_x_6836:
[----:B------:R-:W-:-:S05]  /*389a0*/  IMAD R3, R6, R3, RZ ;  /* 0x0000000306037224 */ /* 0x000fca00078e02ff */
[----:B------:R-:W-:-:S07]  /*389b0*/  VIMNMX R2, R2, R3, !PT ;  /* 0x0000000302027248 */ /* 0x000fce0007fe0100 */
.L_x_6835:
        /* <DEDUP_REMOVED lines=41> */
.L_x_6840:
[----:B------:R-:W-:Y:S05]  /*38c50*/  BSYNC B0 ;  /* 0x0000000000007941 */ /* 0x000fea0003800000 */
.L_x_6839:
[-C--:B------:R-:W-:Y:S01]  /*38c60*/  IMAD R7, R13, R2.reuse, R7 ;  /* 0x000000020d077224 */ /* 0x080fe200078e0207 */
        /* <DEDUP_REMOVED lines=23> */
.L_x_7058:
[----:B--2---:R-:W-:Y:S02]  /*38de0*/  ISETP.NE.AND P0, PT, R14, RZ, PT ;  /* 0x000000ff0e00720c */ /* 0x004fe40003f05270 */
[----:B------:R-:W-:-:S11]  /*38df0*/  PLOP3.LUT P6, PT, PT, PT, PT, 0x8, 0x0 ;  /* 0x000000000000781c */ /* 0x000fd60003fce170 */
[----:B------:R-:W-:Y:S05]  /*38e00*/  @P0 BRA `(.L_x_6844) ;  /* 0x00000000000c0947 */ /* 0x000fea0003800000 */
[----:B------:R-:W-:-:S03]  /*38e10*/  UMOV UR4, 0xffffffff ;  /* 0xffffffff00047882 */ /* 0x000fc60000000000 */
[----:B------:R-:W-:Y:S05]  /*38e20*/  BRA.DIV UR4, `(.L_x_6845) ;  /* 0x0000009e045c7947 */ /* 0x000fea000b800000 */
[----:B------:R-:W-:-:S13]  /*38e30*/  ELECT P6, URZ, PT ;  /* 0x00000000003f782f */ /* 0x000fda00038c0000 */
.L_x_6844:
        /* <DEDUP_REMOVED lines=9> */
.L_x_7061:
[----:B------:R-:W-:Y:S05]  /*38ed0*/  BSYNC B1 ;  /* 0x0000000000017941 */ /* 0x000fea0003800000 */
.L_x_6846:
[----:B------:R-:W-:Y:S04]  /*38ee0*/  BSSY B1, `(.L_x_6848) ;  /* 0x00000bb000017945 */ /* 0x000fe80003800000 */
[----:B------:R-:W-:Y:S05]  /*38ef0*/  @!P6 BRA `(.L_x_6849) ;  /* 0x0000000800e4e947 */ /* 0x000fea0003800000 */
[----:B------:R-:W2:Y:S04]  /*38f00*/  LDL R6, [R1+0x444] ;  /* 0x0004440001067983 */ /* 0x000ea80000100800 */
[----:B------:R-:W3:Y:S01]  /*38f10*/  LDL R8, [R1+0x450] ;  /* 0x0004500001087983 */ /* 0x000ee20000100800 */
[----:B------:R-:W4:Y:S01]  /*38f20*/  S2R R7, SR_TID.X ;  /* 0x0000000000077919 */ /* 0x000f220000002100 */
[----:B------:R-:W-:Y:S01]  /*38f30*/  BSSY B2, `(.L_x_6850) ;  /* 0x0000007000027945 */ /* 0x000fe20003800000 */
[----:B----4-:R-:W-:-:S04]  /*38f40*/  LOP3.LUT R7, R7, 0x7f, RZ, 0xc0, !PT ;  /* 0x0000007f07077812 */ /* 0x010fc800078ec0ff */
[----:B------:R-:W-:Y:S01]  /*38f50*/  ISETP.NE.AND P1, PT, R7, RZ, PT ;  /* 0x000000ff0700720c */ /* 0x000fe20003f25270 */
[----:B--2---:R-:W-:Y:S01]  /*38f60*/  IMAD R6, R6, 0x8, R18 ;  /* 0x0000000806067824 */ /* 0x004fe200078e0212 */
[----:B---3--:R-:W-:-:S04]  /*38f70*/  SHF.L.U32 R10, R8, 0x1f, RZ ;  /* 0x0000001f080a7819 */ /* 0x008fc800000006ff */
[----:B------:R-:W2:Y:S02]  /*38f80*/  SYNCS.PHASECHK.TRANS64.TRYWAIT P0, [R6+URZ+0x388a0], R10 ;  /* 0x0388a00a060075a7 */ /* 0x000ea4000800017f */
[----:B--2---:R-:W-:Y:S05]  /*38f90*/  @!P0 BRA `(.L_x_6851) ;  /* 0x0000009c00348947 */ /* 0x004fea0003800000 */
.L_x_7062:
[----:B------:R-:W-:Y:S05]  /*38fa0*/  BSYNC B2 ;  /* 0x0000000000027941 */ /* 0x000fea0003800000 */
.L_x_6850:
[----:B------:R-:W-:Y:S04]  /*38fb0*/  BSSY B2, `(.L_x_6852) ;  /* 0x0000009000027945 */ /* 0x000fe80003800000 */
[----:B------:R-:W-:Y:S05]  /*38fc0*/  @P1 BRA `(.L_x_6853) ;  /* 0x00000000001c1947 */ /* 0x000fea0003800000 */
[----:B-1----:R-:W1:Y:S02]  /*38fd0*/  S2R R5, SR_TID.X ;  /* 0x0000000000057919 */ /* 0x002e640000002100 */
[----:B-1----:R-:W-:Y:S01]  /*38fe0*/  LOP3.LUT R7, R5, 0x1f, RZ, 0xc0, !PT ;  /* 0x0000001f05077812 */ /* 0x002fe200078ec0ff */
[----:B------:R-:W-:-:S03]  /*38ff0*/  IMAD.MOV.U32 R5, RZ, RZ, 0x2000 ;  /* 0x00002000ff057424 */ /* 0x000fc600078e00ff */
[----:B------:R-:W-:Y:S01]  /*39000*/  ISETP.NE.AND P0, PT, R7, RZ, PT ;  /* 0x000000ff0700720c */ /* 0x000fe20003f05270 */
[----:B------:R3:W-:-:S12]  /*39010*/  SYNCS.ARRIVE.TRANS64 RZ, [R6+URZ+0x38890], R5 ;  /* 0x0388900506ff79a7 */ /* 0x0007d8000800003f */
[----:B---3--:R-:W-:Y:S05]  /*39020*/  @!P0 BRA `(.L_x_6853) ;  /* 0x0000000000048947 */ /* 0x008fea0003800000 */
[----:B------:R-:W-:Y:S01]  /*39030*/  BPT.TRAP 0x1 ;  /* 0x000000040000795c */ /* 0x000fe20000300000 */
.L_x_6853:
[----:B------:R-:W-:Y:S05]  /*39040*/  BSYNC B2 ;  /* 0x0000000000027941 */ /* 0x000fea0003800000 */
.L_x_6852:
        /* <DEDUP_REMOVED lines=13> */
.L_x_6854:
        /* <DEDUP_REMOVED lines=13> */
.L_x_7063:
[----:B------:R-:W-:Y:S05]  /*391f0*/  BSYNC B2 ;  /* 0x0000000000027941 */ /* 0x000fea0003800000 */
.L_x_6855:
[----:B------:R-:W-:Y:S01]  /*39200*/  BSSY B2, `(.L_x_6857) ;  /* 0x000000b000027945 */ /* 0x000fe20003800000 */
[----:B-12---:R-:W-:Y:S02]  /*39210*/  IMAD.MOV.U32 R10, RZ, RZ, 0x0 ;  /* 0x00000000ff0a7424 */ /* 0x006fe400078e00ff */
        /* <DEDUP_REMOVED lines=9> */
.L_x_6858:
[----:B------:R-:W-:Y:S05]  /*392b0*/  BSYNC B2 ;  /* 0x0000000000027941 */ /* 0x000fea0003800000 */
.L_x_6857:
        /* <DEDUP_REMOVED lines=10> */
.L_x_6859:
        /* <DEDUP_REMOVED lines=15> */
.L_x_6860:
        /* <DEDUP_REMOVED lines=15> */
.L_x_6861:
        /* <DEDUP_REMOVED lines=15> */
.L_x_6862:
        /* <DEDUP_REMOVED lines=15> */
.L_x_6863:
        /* <DEDUP_REMOVED lines=15> */
.L_x_6864:
        /* <DEDUP_REMOVED lines=15> */
.L_x_6865:
        /* <DEDUP_REMOVED lines=15> */
.L_x_6866:
        /* <DEDUP_REMOVED lines=10> */
.L_x_6849:
[----:B------:R-:W-:Y:S05]  /*39a90*/  BSYNC B1 ;  /* 0x0000000000017941 */ /* 0x000fea0003800000 */
.L_x_6848:
[----:B------:R-:W2:Y:S04]  /*39aa0*/  LDL.LU R10, [R1+0x444] ;  /* 0x00044400010a7983 */ /* 0x000ea80000300800 */
[----:B------:R-:W3:Y:S01]  /*39ab0*/  LDL.LU R8, [R1+0x450] ;  /* 0x0004500001087983 */ /* 0x000ee20000300800 */
[----:B-1----:R-:W-:Y:S01]  /*39ac0*/  VIADD R5, R9, 0xfffffffe ;  /* 0xfffffffe09057836 */ /* 0x002fe20000000000 */
        /* <DEDUP_REMOVED lines=10> */
.L_x_6886:
[----:B------:R-:W-:Y:S05]  /*39b70*/  YIELD ;  /* 0x0000000000007946 */ /* 0x000fea0003800000 */
[----:B------:R-:W-:Y:S04]  /*39b80*/  BSSY B1, `(.L_x_6867) ;  /* 0x00000ba000017945 */ /* 0x000fe80003800000 */
[----:B--2---:R-:W-:Y:S05]  /*39b90*/  @!P6 BRA `(.L_x_6868) ;  /* 0x0000000800e0e947 */ /* 0x004fea0003800000 */
[----:B-1----:R-:W2:Y:S04]  /*39ba0*/  LDL R6, [R1+0x444] ;  /* 0x0004440001067983 */ /* 0x002ea80000100800 */
[----:B------:R-:W3:Y:S01]  /*39bb0*/  LDL R7, [R1+0x450] ;  /* 0x0004500001077983 */ /* 0x000ee20000100800 */
[----:B------:R-:W1:Y:S01]  /*39bc0*/  S2R R8, SR_TID.X ;  /* 0x0000000000087919 */ /* 0x000e620000002100 */
[----:B------:R-:W-:Y:S01]  /*39bd0*/  BSSY B2, `(.L_x_6869) ;  /* 0x0000007000027945 */ /* 0x000fe20003800000 */
[----:B-1----:R-:W-:-:S04]  /*39be0*/  LOP3.LUT R8, R8, 0x7f, RZ, 0xc0, !PT ;  /* 0x0000007f08087812 */ /* 0x002fc800078ec0ff */
[----:B------:R-:W-:Y:S01]  /*39bf0*/  ISETP.NE.AND P2, PT, R8, RZ, PT ;  /* 0x000000ff0800720c */ /* 0x000fe20003f45270 */
[----:B--2---:R-:W-:Y:S01]  /*39c00*/  IMAD R6, R6, 0x8, R18 ;  /* 0x0000000806067824 */ /* 0x004fe200078e0212 */
[----:B---3--:R-:W-:-:S04]  /*39c10*/  SHF.L.U32 R7, R7, 0x1f, RZ ;  /* 0x0000001f07077819 */ /* 0x008fc800000006ff */
[----:B------:R-:W1:Y:S02]  /*39c20*/  SYNCS.PHASECHK.TRANS64.TRYWAIT P1, [R6+URZ+0x388a0], R7 ;  /* 0x0388a007060075a7 */ /* 0x000e64000802017f */
[----:B-1----:R-:W-:Y:S05]  /*39c30*/  @!P1 BRA `(.L_x_6870) ;  /* 0x0000009000349947 */ /* 0x002fea0003800000 */
.L_x_7064:
[----:B------:R-:W-:Y:S05]  /*39c40*/  BSYNC B2 ;  /* 0x0000000000027941 */ /* 0x000fea0003800000 */
.L_x_6869:
        /* <DEDUP_REMOVED lines=9> */
.L_x_6872:
[----:B------:R-:W-:Y:S05]  /*39ce0*/  BSYNC B2 ;  /* 0x0000000000027941 */ /* 0x000fea0003800000 */
.L_x_6871:
        /* <DEDUP_REMOVED lines=12> */
.L_x_6873:
        /* <DEDUP_REMOVED lines=13> */
.L_x_7065:
[----:B------:R-:W-:Y:S05]  /*39e80*/  BSYNC B2 ;  /* 0x0000000000027941 */ /* 0x000fea0003800000 */
.L_x_6874:
        /* <DEDUP_REMOVED lines=11> */
.L_x_6877:
[----:B------:R-:W-:Y:S05]  /*39f40*/  BSYNC B2 ;  /* 0x0000000000027941 */ /* 0x000fea0003800000 */
.L_x_6876:
        /* <DEDUP_REMOVED lines=10> */
.L_x_6878:
        /* <DEDUP_REMOVED lines=15> */
.L_x_6879:
        /* <DEDUP_REMOVED lines=15> */
.L_x_6880:
        /* <DEDUP_REMOVED lines=15> */
.L_x_6881:
        /* <DEDUP_REMOVED lines=15> */
.L_x_6882:
        /* <DEDUP_REMOVED lines=15> */
.L_x_6883:
        /* <DEDUP_REMOVED lines=15> */
.L_x_6884:
        /* <DEDUP_REMOVED lines=15> */
.L_x_6885:
        /* <DEDUP_REMOVED lines=10> */
.L_x_6868:
[----:B------:R-:W-:Y:S05]  /*3a720*/  BSYNC B1 ;  /* 0x0000000000017941 */ /* 0x000fea0003800000 */
.L_x_6867:
        /* <DEDUP_REMOVED lines=8> */
[----:B---3--:R-:W-:-:S03]  /*3a7b0*/  LOP3.LUT R8, R8, R7, RZ, 0x3c, !PT ;  /* 0x0000000708087212 */ /* 0x008fc600078e3cff */
[----:B------:R2:W-:Y:S04]  /*3a7c0*/  STL [R1+0x444], R6 ;  /* 0x0004440601007387 */ /* 0x0005e80000100800 */
[----:B------:R2:W-:Y:S01]  /*3a7d0*/  STL [R1+0x450], R8 ;  /* 0x0004500801007387 */ /* 0x0005e20000100800 */
[----:B------:R-:W-:Y:S05]  /*3a7e0*/  @P2 BRA `(.L_x_6886) ;  /* 0xfffffff000e02947 */ /* 0x000fea000383ffff */
.L_x_6842:
[----:B------:R-:W-:Y:S05]  /*3a7f0*/  BSYNC B0 ;  /* 0x0000000000007941 */ /* 0x000fea0003800000 */
.L_x_6841:
[----:B-12---:R-:W2:Y:S01]  /*3a800*/  LDL R8, [R1+0x45c] ;  /* 0x00045c0001087983 */ /* 0x006ea20000100800 */
[----:B------:R-:W1:Y:S01]  /*3a810*/  LDC R0, c[0x0][0x448] ;  /* 0x00011200ff007b82 */ /* 0x000e620000000800 */
[----:B------:R-:W-:Y:S07]  /*3a820*/  @!P0 WARPSYNC.ALL ;  /* 0x0000000000008948 */ /* 0x000fee0003800000 */
[----:B------:R-:W-:Y:S01]  /*3a830*/  @!P0 BAR.SYNC.DEFER_BLOCKING 0xc, 0x180 ;  /* 0x0306000000008b1d */ /* 0x000fe20000010000 */
[----:B-1----:R-:W-:-:S13]  /*3a840*/  ISETP.NE.AND P1, PT, R0, 0x1, PT ;  /* 0x000000010000780c */ /* 0x002fda0003f25270 */
[----:B------:R-:W1:Y:S08]  /*3a850*/  @P1 LDC R0, c[0x0][0x44c] ;  /* 0x00011300ff001b82 */ /* 0x000e700000000800 */
[----:B------:R-:W3:Y:S01]  /*3a860*/  @P1 LDC R3, c[0x0][0x450] ;  /* 0x00011400ff031b82 */ /* 0x000ee20000000800 */
[----:B--2---:R-:W-:-:S04]  /*3a870*/  VIADD R2, R8, 0x3f ;  /* 0x0000003f08027836 */ /* 0x004fc80000000000 */
[----:B-1----:R-:W-:-:S05]  /*3a880*/  @P1 IMAD.HI.U32 R0, R2, R0, RZ ;  /* 0x0000000002001227 */ /* 0x002fca00078e00ff */
[----:B---3--:R-:W-:-:S05]  /*3a890*/  @P1 SHF.R.U32.HI R2, RZ, R3, R0 ;  /* 0x00000003ff021219 */ /* 0x008fca0000011600 */
[----:B------:R-:W-:Y:S02]  /*3a8a0*/  IMAD.IADD R0, R20, 0x1, R2 ;  /* 0x0000000114007824 */ /* 0x000fe400078e0202 */
[----:B------:R-:W1:Y:S02]  /*3a8b0*/  LDC.64 R2, c[0x0][0xad8] ;  /* 0x0002b600ff027b82 */ /* 0x000e640000000a00 */
[----:B-1----:R-:W-:Y:S01]  /*3a8c0*/  ISETP.GE.AND P2, PT, R3, 0x1, PT ;  /* 0x000000010300780c */ /* 0x002fe20003f46270 */
        /* <DEDUP_REMOVED lines=13> */
.L_x_6889:
[----:B------:R-:W-:-:S13]  /*3a9a0*/  ISETP.NE.AND P0, PT, R3, 0x1, PT ;  /* 0x000000010300780c */ /* 0x000fda0003f05270 */
[----:B------:R-:W1:Y:S02]  /*3a9b0*/  @P0 LDC.64 R6, c[0x0][0xae0] ;  /* 0x0002b800ff060b82 */ /* 0x000e640000000a00 */
[----:B-1----:R-:W-:-:S05]  /*3a9c0*/  @P0 IMAD.HI.U32 R6, R2, R6, RZ ;  /* 0x0000000602060227 */ /* 0x002fca00078e00ff */
[----:B------:R-:W-:-:S07]  /*3a9d0*/  @P0 SHF.R.U32.HI R2, RZ, R7, R6 ;  /* 0x00000007ff020219 */ /* 0x000fce0000011606 */
.L_x_6890:
[----:B------:R-:W-:Y:S05]  /*3a9e0*/  BSYNC B0 ;  /* 0x0000000000007941 */ /* 0x000fea0003800000 */
.L_x_6888:
[----:B------:R-:W-:-:S05]  /*3a9f0*/  IMAD R2, R2, R3, R3 ;  /* 0x0000000302027224 */ /* 0x000fca00078e0203 */
[----:B------:R-:W-:-:S07]  /*3aa00*/  VIMNMX R5, R5, R2, PT ;  /* 0x0000000205057248 */ /* 0x000fce0003fe0100 */
.L_x_6887:
[----:B------:R-:W2:Y:S01]  /*3aa10*/  LDL R7, [R1+0x4a4] ;  /* 0x0004a40001077983 */ /* 0x000ea20000100800 */
[----:B------:R-:W1:Y:S01]  /*3aa20*/  @P1 LDC R2, c[0x0][0x44c] ;  /* 0x00011300ff021b82 */ /* 0x000e620000000800 */
[----:B------:R-:W-:Y:S01]  /*3aa30*/  IMAD.MOV.U32 R0, RZ, RZ, R8 ;  /* 0x000000ffff007224 */ /* 0x000fe200078e0008 */
[----:B------:R-:W-:Y:S01]  /*3aa40*/  ULDC UR4, c[0x0][0xad4] ;  /* 0x0002b50000047ab9 */ /* 0x000fe20000000800 */
[----:B------:R-:W-:-:S05]  /*3aa50*/  VIADD R5, R5, 0x3f ;  /* 0x0000003f05057836 */ /* 0x000fca0000000000 */
[----:B------:R-:W3:Y:S01]  /*3aa60*/  @P1 LDC R6, c[0x0][0x450] ;  /* 0x00011400ff061b82 */ /* 0x000ee20000000800 */
[----:B-1----:R-:W-:-:S05]  /*3aa70*/  @P1 IMAD.HI.U32 R2, R8, R2, RZ ;  /* 0x0000000208021227 */ /* 0x002fca00078e00ff */
[----:B---3--:R-:W-:-:S05]  /*3aa80*/  @P1 SHF.R.U32.HI R0, RZ, R6, R2 ;  /* 0x00000006ff001219 */ /* 0x008fca0000011602 */
        /* <DEDUP_REMOVED lines=18> */
.L_x_6893:
[----:B------:R-:W-:-:S13]  /*3abb0*/  ISETP.NE.AND P0, PT, R3, 0x1, PT ;  /* 0x000000010300780c */ /* 0x000fda0003f05270 */
[----:B------:R-:W1:Y:S02]  /*3abc0*/  @P0 LDC.64 R6, c[0x0][0xae0] ;  /* 0x0002b800ff060b82 */ /* 0x000e640000000a00 */
[----:B-1----:R-:W-:-:S05]  /*3abd0*/  @P0 IMAD.HI.U32 R6, R2, R6, RZ ;  /* 0x0000000602060227 */ /* 0x002fca00078e00ff */
[----:B------:R-:W-:-:S07]  /*3abe0*/  @P0 SHF.R.U32.HI R2, RZ, R7, R6 ;  /* 0x00000007ff020219 */ /* 0x000fce0000011606 */
.L_x_6894:
[----:B------:R-:W-:Y:S05]  /*3abf0*/  BSYNC B0 ;  /* 0x0000000000007941 */ /* 0x000fea0003800000 */
.L_x_6892:
[----:B------:R-:W-:-:S05]  /*3ac00*/  IMAD R2, R2, R3, RZ ;  /* 0x0000000302027224 */ /* 0x000fca00078e02ff */
[----:B------:R-:W-:-:S07]  /*3ac10*/  VIMNMX R0, R0, R2, !PT ;  /* 0x0000000200007248 */ /* 0x000fce0007fe0100 */
.L_x_6891:
[----:B------:R-:W-:Y:S01]  /*3ac20*/  SHF.R.S32.HI R2, RZ, 0x1f, R0 ;  /* 0x0000001fff027819 */ /* 0x000fe20000011400 */
[----:B------:R1:W-:Y:S01]  /*3ac30*/  STL [R1+0x47c], RZ ;  /* 0x00047cff01007387 */ /* 0x0003e20000100800 */
[----:B------:R-:W-:Y:S01]  /*3ac40*/  ISETP.NE.AND P1, PT, R4, RZ, PT ;  /* 0x000000ff0400720c */ /* 0x000fe20003f25270 */
[----:B------:R-:W-:Y:S01]  /*3ac50*/  BSSY B0, `(.L_x_6895) ;  /* 0x0000024000007945 */ /* 0x000fe20003800000 */
[----:B------:R-:W-:-:S04]  /*3ac60*/  LEA.HI R2, R2, R0, RZ, 0x6 ;  /* 0x0000000002027211 */ /* 0x000fc800078f30ff */
[----:B------:R-:W-:-:S04]  /*3ac70*/  SHF.R.S32.HI R2, RZ, 0x6, R2 ;  /* 0x00000006ff027819 */ /* 0x000fc80000011402 */
[----:B------:R-:W-:-:S03]  /*3ac80*/  VIMNMX R9, RZ, R2, !PT ;  /* 0x00000002ff097248 */ /* 0x000fc60007fe0100 */
[----:B------:R-:W2:Y:S01]  /*3ac90*/  @!P1 LDC R4, c[0x0][0xae8] ;  /* 0x0002ba00ff049b82 */ /* 0x000ea20000000800 */
[----:B------:R-:W-:Y:S01]  /*3aca0*/  ISETP.GT.AND P0, PT, R5, R9, PT ;  /* 0x000000090500720c */ /* 0x000fe20003f04270 */
[----:B------:R1:W-:-:S12]  /*3acb0*/  STL [R1+0x478], R9 ;  /* 0x0004780901007387 */ /* 0x0003d80000100800 */
[----:B-1----:R-:W-:Y:S05]  /*3acc0*/  @!P0 BRA `(.L_x_6896) ;  /* 0x0000000000708947 */ /* 0x002fea0003800000 */
[----:B--2---:R-:W-:-:S04]  /*3acd0*/  IABS R0, R4 ;  /* 0x0000000400007213 */ /* 0x004fc80000000000 */
        /* <DEDUP_REMOVED lines=27> */
.L_x_6896:
[----:B------:R-:W-:Y:S05]  /*3ae90*/  BSYNC B0 ;  /* 0x0000000000007941 */ /* 0x000fea0003800000 */
.L_x_6895:
[----:B------:R-:W3:Y:S04]  /*3aea0*/  LDL R0, [R1+0x47c] ;  /* 0x00047c0001007983 */ /* 0x000ee80000100800 */
[----:B-1----:R-:W3:Y:S01]  /*3aeb0*/  LDL R2, [R1+0x4a0] ;  /* 0x0004a00001027983 */ /* 0x002ee20000100800 */
[----:B------:R-:W-:Y:S01]  /*3aec0*/  BSSY B7, `(.L_x_6897) ;  /* 0x00005bd000077945 */ /* 0x000fe20003800000 */
[----:B---3--:R-:W-:-:S05]  /*3aed0*/  IMAD R2, R2, R0, R9 ;  /* 0x0000000002027224 */ /* 0x008fca00078e0209 */
[----:B------:R-:W-:Y:S01]  /*3aee0*/  VIADDMNMX R0, R2, R0, R5, PT ;  /* 0x0000000002007246 */ /* 0x000fe20003800105 */
        /* <DEDUP_REMOVED lines=9> */
[----:B------:R-:W-:Y:S01]  /*3af80*/  VOTEU.ANY UR4, UPT, PT ;  /* 0x0000000000047886 */ /* 0x000fe200038e0100 */
[----:B--2---:R-:W2:Y:S01]  /*3af90*/  LDC.64 R4, c[0x0][0xd60] ;  /* 0x00035800ff047b82 */ /* 0x004ea20000000a00 */
        /* <DEDUP_REMOVED lines=9> */
[----:B------:R4:W-:Y:S01]  /*3b030*/  STL [R1+0x430], R0 ;  /* 0x0004300001007387 */ /* 0x0009e20000100800 */
[----:B------:R-:W-:Y:S05]  /*3b040*/  BRA `(.L_x_6899) ;  /* 0x0000005800907947 */ /* 0x000fea0003800000 */
.L_x_6898:
        /* <DEDUP_REMOVED lines=8> */
[----:B--2---:R-:W-:Y:S02]  /*3b0d0*/  IMAD.U32 R4, RZ, RZ, UR6 ;  /* 0x00000006ff047e24 */ /* 0x004fe4000f8e00ff */
        /* <DEDUP_REMOVED lines=11> */
.L_x_6901:
[----:B------:R-:W-:Y:S05]  /*3b190*/  BSYNC B6 ;  /* 0x0000000000067941 */ /* 0x000fea0003800000 */
.L_x_6900:
        /* <DEDUP_REMOVED lines=9> */
[----:B--2---:R-:W-:Y:S02]  /*3b230*/  IMAD.U32 R4, RZ, RZ, UR6 ;  /* 0x00000006ff047e24 */ /* 0x004fe4000f8e00ff */
        /* <DEDUP_REMOVED lines=9> */
[----:B0--3--:R-:W-:Y:S05]  /*3b2d0*/  CALL.ABS.NOINC R2 ;  /* 0x0000000002007343 */ /* 0x009fea0003c00000 */
.L_x_6904:
        /* <DEDUP_REMOVED lines=15> */
.L_x_6903:
[----:B------:R-:W-:Y:S05]  /*3b3d0*/  BSYNC B6 ;  /* 0x0000000000067941 */ /* 0x000fea0003800000 */
.L_x_6902:
[----:B------:R-:W3:Y:S01]  /*3b3e0*/  LDL R0, [R1+0x43c] ;  /* 0x00043c0001007983 */ /* 0x000ee20000100800 */
[----:B------:R-:W-:Y:S02]  /*3b3f0*/  ULDC.64 UR4, c[0x0][0xaf0] ;  /* 0x0002bc0000047ab9 */ /* 0x000fe40000000a00 */
[----:B------:R-:W-:Y:S01]  /*3b400*/  ISETP.NE.U32.AND P0, PT, RZ, UR4, PT ;  /* 0x00000004ff007c0c */ /* 0x000fe2000bf05070 */
[----:B------:R-:W4:Y:S03]  /*3b410*/  LDL R17, [R1+0x480] ;  /* 0x0004800001117983 */ /* 0x000f260000100800 */
[----:B------:R-:W-:Y:S01]  /*3b420*/  ISETP.NE.AND.EX P0, PT, RZ, UR5, PT, P0 ;  /* 0x00000005ff007c0c */ /* 0x000fe2000bf05300 */
[----:B------:R-:W-:-:S12]  /*3b430*/  ULDC.64 UR4, c[0x0][0xb00] ;  /* 0x0002c00000047ab9 */ /* 0x000fd80000000a00 */
[----:B------:R-:W1:Y:S01]  /*3b440*/  @P0 LDC.64 R2, c[0x0][0xaf0] ;  /* 0x0002bc00ff020b82 */ /* 0x000e620000000a00 */
[----:B---3--:R-:W-:Y:S02]  /*3b450*/  IMAD.MOV.U32 R7, RZ, RZ, R0 ;  /* 0x000000ffff077224 */ /* 0x008fe400078e0000 */
[----:B-1----:R-:W-:-:S05]  /*3b460*/  @P0 IMAD.WIDE R2, R0, 0x4, R2 ;  /* 0x0000000400020825 */ /* 0x002fca00078e0202 */
[----:B------:R1:W3:Y:S01]  /*3b470*/  @P0 LDG.E R7, desc[UR44][R2.64] ;  /* 0x0000002c02070981 */ /* 0x0002e2000c1e1900 */
[----:B----4-:R-:W-:Y:S01]  /*3b480*/  VIADD R0, R17, 0xffffffff ;  /* 0xffffffff11007836 */ /* 0x010fe20000000000 */
[----:B-1----:R-:W1:Y:S02]  /*3b490*/  LDC.64 R2, c[0x0][0x418] ;  /* 0x00010600ff027b82 */ /* 0x002e640000000a00 */
[----:B-1----:R-:W-:Y:S01]  /*3b4a0*/  LOP3.LUT P0, RZ, R2, UR4, RZ, 0xfc, !PT ;  /* 0x0000000402ff7c12 */ /* 0x002fe2000f80fcff */
[----:B------:R-:W-:-:S03]  /*3b4b0*/  UMOV UR4, 0xffffffff ;  /* 0xffffffff00047882 */ /* 0x000fc60000000000 */
[----:B------:R-:W-:Y:S02]  /*3b4c0*/  LOP3.LUT P0, RZ, R3, UR5, RZ, 0xfc, P0 ;  /* 0x0000000503ff7c12 */ /* 0x000fe4000800fcff */
[----:B---3--:R-:W-:Y:S01]  /*3b4d0*/  SHF.R.S32.HI R8, RZ, 0x1f, R7 ;  /* 0x0000001fff087819 */ /* 0x008fe20000011407 */
[----:B------:R1:W-:Y:S01]  /*3b4e0*/  STL [R1+0x434], R7 ;  /* 0x0004340701007387 */ /* 0x0003e20000100800 */
[----:B------:R-:W-:-:S03]  /*3b4f0*/  SEL R17, R7, RZ, !P0 ;  /* 0x000000ff07117207 */ /* 0x000fc60004000000 */
[----:B------:R1:W-:Y:S01]  /*3b500*/  STL [R1+0x438], R8 ;  /* 0x0004380801007387 */ /* 0x0003e20000100800 */
[----:B------:R-:W-:Y:S05]  /*3b510*/  BRA.DIV UR4, `(.L_x_6905) ;  /* 0x0000007a04247947 */ /* 0x000fea000b800000 */
[----:B--2---:R-:W2:Y:S02]  /*3b520*/  S2R R4, SR_TID.X ;  /* 0x0000000000047919 */ /* 0x004ea40000002100 */
[----:B--2---:R-:W-:-:S04]  /*3b530*/  SHF.R.U32.HI R4, RZ, 0x5, R4 ;  /* 0x00000005ff047819 */ /* 0x004fc80000011604 */
[----:B------:R-:W-:-:S05]  /*3b540*/  LOP3.LUT R4, R4, 0x3, RZ, 0xc0, !PT ;  /* 0x0000000304047812 */ /* 0x000fca00078ec0ff */
[----:B------:R2:W3:Y:S02]  /*3b550*/  SHFL.IDX PT, R14, R4, RZ, 0x1f ;  /* 0x00001fff040e7589 */ /* 0x0004e400000e0000 */
.L_x_7068:
        /* <DEDUP_REMOVED lines=9> */
.L_x_7071:
        /* <DEDUP_REMOVED lines=24> */
.L_x_6908:
[----:B------:R-:W4:Y:S04]  /*3b770*/  LDL R0, [R1+0x440] ;  /* 0x0004400001007983 */ /* 0x000f280000100800 */
[----:B---3--:R-:W3:Y:S01]  /*3b780*/  LDL R2, [R1+0x44c] ;  /* 0x00044c0001027983 */ /* 0x008ee20000100800 */
[----:B----4-:R-:W-:Y:S01]  /*3b790*/  IMAD R0, R0, 0x8, R18 ;  /* 0x0000000800007824 */ /* 0x010fe200078e0212 */
[----:B---3--:R-:W-:-:S04]  /*3b7a0*/  SHF.L.U32 R2, R2, 0x1f, RZ ;  /* 0x0000001f02027819 */ /* 0x008fc800000006ff */
[----:B------:R-:W3:Y:S02]  /*3b7b0*/  SYNCS.PHASECHK.TRANS64.TRYWAIT P0, [R0+URZ+0x38840], R2 ;  /* 0x03884002000075a7 */ /* 0x000ee4000800017f */
[----:B---3--:R-:W-:Y:S05]  /*3b7c0*/  @!P0 BRA `(.L_x_6909) ;  /* 0x0000007400cc8947 */ /* 0x008fea0003800000 */
.L_x_7072:
        /* <DEDUP_REMOVED lines=11> */
.L_x_6910:
        /* <DEDUP_REMOVED lines=23> */
.L_x_6906:
        /* <DEDUP_REMOVED lines=11> */
[----:B--2---:R-:W-:Y:S02]  /*3baa0*/  SEL R4, R0, RZ, !P0 ;  /* 0x000000ff00047207 */ /* 0x004fe40004000000 */
        /* <DEDUP_REMOVED lines=22> */
.L_x_6912:
[----:B------:R-:W-:Y:S05]  /*3bc10*/  BSYNC B6 ;  /* 0x0000000000067941 */ /* 0x000fea0003800000 */
.L_x_6911:
[----:B------:R-:W3:Y:S01]  /*3bc20*/  LDL R11, [R1+0x45c] ;  /* 0x00045c00010b7983 */ /* 0x000ee20000100800 */
[----:B-1----:R-:W1:Y:S01]  /*3bc30*/  LDC R7, c[0x0][0x448] ;  /* 0x00011200ff077b82 */ /* 0x002e620000000800 */
        /* <DEDUP_REMOVED lines=15> */
[----:B---3--:R-:W-:-:S04]  /*3bd30*/  IMAD.IADD R5, R0, 0x1, R11 ;  /* 0x0000000100057824 */ /* 0x008fc800078e020b */
        /* <DEDUP_REMOVED lines=80> */
.L_x_7081:
        /* <DEDUP_REMOVED lines=12> */
.L_x_6914:
        /* <DEDUP_REMOVED lines=37> */
.L_x_6916:
[----:B------:R-:W-:Y:S05]  /*3c550*/  BSYNC B6 ;  /* 0x0000000000067941 */ /* 0x000fea0003800000 */
.L_x_6915:
        /* <DEDUP_REMOVED lines=41> */
[----:B------:R-:W-:Y:S02]  /*3c7f0*/  ULDC.64 UR4, c[0x0][0x390] ;  /* 0x0000e40000047ab9 */ /* 0x000fe40000000a00 */
[----:B------:R-:W-:Y:S01]  /*3c800*/  LEA R0, P0, R2, UR4, 0x1 ;  /* 0x0000000402007c11 */ /* 0x000fe2000f8008ff */
[----:B------:R-:W-:Y:S01]  /*3c810*/  ULDC UR4, c[0x0][0x3b8] ;  /* 0x0000ee0000047ab9 */ /* 0x000fe20000000800 */
[----:B------:R-:W-:Y:S01]  /*3c820*/  IMAD.IADD R4, R3, 0x1, R4 ;  /* 0x0000000103047824 */ /* 0x000fe200078e0204 */
[----:B------:R-:W-:Y:S02]  /*3c830*/  ISETP.GE.AND P1, PT, R8, UR4, PT ;  /* 0x0000000408007c0c */ /* 0x000fe4000bf26270 */
[----:B------:R-:W1:Y:S01]  /*3c840*/  S2R R8, SR_TID.X ;  /* 0x0000000000087919 */ /* 0x000e620000002100 */
[----:B------:R-:W-:Y:S02]  /*3c850*/  ISETP.GE.AND P2, PT, R9, UR4, PT ;  /* 0x0000000409007c0c */ /* 0x000fe4000bf46270 */
[----:B------:R-:W-:-:S02]  /*3c860*/  LEA.HI.X R4, R2, UR5, R4, 0x1, P0 ;  /* 0x0000000502047c11 */ /* 0x000fc400080f0c04 */
[----:B------:R-:W-:Y:S02]  /*3c870*/  SEL R3, RZ, 0x4, P2 ;  /* 0x00000004ff037807 */ /* 0x000fe40001000000 */
[----:B------:R-:W-:Y:S01]  /*3c880*/  SEL R2, RZ, 0x2, P1 ;  /* 0x00000002ff027807 */ /* 0x000fe20000800000 */
[----:B0-----:R-:W-:-:S05]  /*3c890*/  IMAD.SHL.U32 R10, R6, 0x8, RZ ;  /* 0x00000008060a7824 */ /* 0x001fca00078e00ff */
[----:B------:R-:W-:-:S04]  /*3c8a0*/  LOP3.LUT R10, R10, 0x38, RZ, 0xc0, !PT ;  /* 0x000000380a0a7812 */ /* 0x000fc800078ec0ff */
[----:B------:R-:W-:-:S04]  /*3c8b0*/  ISETP.GE.AND P3, PT, R10, UR4, PT ;  /* 0x000000040a007c0c */ /* 0x000fc8000bf66270 */
[----:B------:R-:W-:-:S04]  /*3c8c0*/  SEL R5, RZ, 0x1, P3 ;  /* 0x00000001ff057807 */ /* 0x000fc80001800000 */
[----:B------:R-:W-:Y:S01]  /*3c8d0*/  IADD3 R2, R3, R2, R5 ;  /* 0x0000000203027210 */ /* 0x000fe20007ffe005 */
[----:B-1----:R-:W-:-:S04]  /*3c8e0*/  IMAD.SHL.U32 R8, R8, 0x8, RZ ;  /* 0x0000000808087824 */ /* 0x002fc800078e00ff */
[----:B------:R-:W-:Y:S02]  /*3c8f0*/  @P3 LOP3.LUT R19, R19, 0x8, RZ, 0xfc, !PT ;  /* 0x0000000813133812 */ /* 0x000fe400078efcff */
[----:B------:R-:W-:Y:S02]  /*3c900*/  LOP3.LUT R8, R8, 0x38, RZ, 0xc0, !PT ;  /* 0x0000003808087812 */ /* 0x000fe400078ec0ff */
[----:B------:R-:W-:Y:S02]  /*3c910*/  LOP3.LUT R19, R19, 0xfffffffd, RZ, 0xc0, !PT ;  /* 0xfffffffd13137812 */ /* 0x000fe400078ec0ff */
[C---:B------:R-:W-:Y:S02]  /*3c920*/  LOP3.LUT R9, R8.reuse, 0x100, RZ, 0xfc, !PT ;  /* 0x0000010008097812 */ /* 0x040fe400078efcff */
[----:B------:R-:W-:Y:S02]  /*3c930*/  LOP3.LUT R8, R8, 0xc0, RZ, 0xfc, !PT ;  /* 0x000000c008087812 */ /* 0x000fe400078efcff */
[----:B------:R-:W-:-:S02]  /*3c940*/  @P2 LOP3.LUT R19, R19, 0x2, RZ, 0xfc, !PT ;  /* 0x0000000213132812 */ /* 0x000fc400078efcff */
[----:B------:R-:W-:Y:S01]  /*3c950*/  ISETP.GE.AND P5, PT, R8, UR4, PT ;  /* 0x0000000408007c0c */ /* 0x000fe2000bfa6270 */
[C---:B------:R-:W-:Y:S01]  /*3c960*/  IMAD.SHL.U32 R8, R6.reuse, 0x8, RZ ;  /* 0x0000000806087824 */ /* 0x040fe200078e00ff */
[----:B------:R-:W-:Y:S01]  /*3c970*/  LOP3.LUT R19, R19, 0xfffffffb, RZ, 0xc0, !PT ;  /* 0xfffffffb13137812 */ /* 0x000fe200078ec0ff */
[----:B------:R-:W-:Y:S01]  /*3c980*/  IMAD.SHL.U32 R6, R6, 0x8, RZ ;  /* 0x0000000806067824 */ /* 0x000fe200078e00ff */
[----:B------:R-:W-:Y:S02]  /*3c990*/  ISETP.GE.AND P0, PT, R9, UR4, PT ;  /* 0x0000000409007c0c */ /* 0x000fe4000bf06270 */
[----:B------:R-:W-:Y:S02]  /*3c9a0*/  LOP3.LUT R8, R8, 0x38, RZ, 0xc0, !PT ;  /* 0x0000003808087812 */ /* 0x000fe400078ec0ff */
[----:B------:R-:W-:Y:S02]  /*3c9b0*/  LOP3.LUT R6, R6, 0x38, RZ, 0xc0, !PT ;  /* 0x0000003806067812 */ /* 0x000fe400078ec0ff */
[----:B------:R-:W-:-:S02]  /*3c9c0*/  LOP3.LUT R9, R8, 0x180, RZ, 0xfc, !PT ;  /* 0x0000018008097812 */ /* 0x000fc400078efcff */
[----:B------:R-:W-:Y:S02]  /*3c9d0*/  @P1 LOP3.LUT R19, R19, 0x4, RZ, 0xfc, !PT ;  /* 0x0000000413131812 */ /* 0x000fe400078efcff */
[----:B------:R-:W-:Y:S02]  /*3c9e0*/  SEL R5, RZ, 0x10, P0 ;  /* 0x00000010ff057807 */ /* 0x000fe40000000000 */
[----:B------:R-:W-:Y:S02]  /*3c9f0*/  SEL R3, RZ, 0x8, P5 ;  /* 0x00000008ff037807 */ /* 0x000fe40002800000 */
[----:B------:R-:W-:Y:S02]  /*3ca00*/  ISETP.GE.AND P1, PT, R9, UR4, PT ;  /* 0x0000000409007c0c */ /* 0x000fe4000bf26270 */
[----:B------:R-:W-:Y:S02]  /*3ca10*/  LOP3.LUT R8, R6, 0x140, RZ, 0xfc, !PT ;  /* 0x0000014006087812 */ /* 0x000fe400078efcff */
[----:B------:R-:W-:-:S02]  /*3ca20*/  IADD3 R2, R5, R2, R3 ;  /* 0x0000000205027210 */ /* 0x000fc40007ffe003 */
[----:B------:R-:W-:Y:S02]  /*3ca30*/  SEL R5, RZ, 0x40, P1 ;  /* 0x00000040ff057807 */ /* 0x000fe40000800000 */
[----:B------:R-:W-:Y:S02]  /*3ca40*/  LOP3.LUT R6, R6, 0x1c0, RZ, 0xfc, !PT ;  /* 0x000001c006067812 */ /* 0x000fe400078efcff */
[----:B------:R-:W-:Y:S02]  /*3ca50*/  ISETP.GE.AND P1, PT, R8, UR4, PT ;  /* 0x0000000408007c0c */ /* 0x000fe4000bf26270 */
[----:B------:R-:W-:Y:S01]  /*3ca60*/  ISETP.GE.AND P2, PT, R6, UR4, PT ;  /* 0x0000000406007c0c */ /* 0x000fe2000bf46270 */
[----:B------:R-:W-:Y:S01]  /*3ca70*/  UMOV UR4, 0xffffffff ;  /* 0xffffffff00047882 */ /* 0x000fe20000000000 */
[----:B------:R-:W-:Y:S02]  /*3ca80*/  SEL R3, RZ, 0x20, P1 ;  /* 0x00000020ff037807 */ /* 0x000fe40000800000 */
[----:B------:R-:W-:-:S02]  /*3ca90*/  SEL R6, RZ, 0x80, P2 ;  /* 0x00000080ff067807 */ /* 0x000fc40001000000 */
        /* <DEDUP_REMOVED lines=13> */
[----:B------:R-:W-:Y:S04]  /*3cb70*/  SHFL.IDX PT, R14, R0, 0x1, 0x181f ;  /* 0x00381f00000e7f89 */ /* 0x000fe800000e0000 */
        /* <DEDUP_REMOVED lines=12> */
[----:B------:R-:W-:Y:S01]  /*3cc40*/  SHFL.IDX PT, R8, R4, RZ, 0x181f ;  /* 0x00181fff04087589 */ /* 0x000fe200000e0000 */
[----:B0-----:R-:W-:-:S05]  /*3cc50*/  IMAD.SHL.U32 R12, R3, 0x8, RZ ;  /* 0x00000008030c7824 */ /* 0x001fca00078e00ff */
[----:B------:R-:W-:Y:S02]  /*3cc60*/  @P3 LOP3.LUT R19, R19, 0x20, RZ, 0xfc, !PT ;  /* 0x0000002013133812 */ /* 0x000fe400078efcff */
[----:B------:R-:W-:Y:S02]  /*3cc70*/  @!P2 ISETP.NE.U32.AND P3, PT, R2, RZ, PT ;  /* 0x000000ff0200a20c */ /* 0x000fe40003f65070 */
[----:B------:R-:W0:Y:S01]  /*3cc80*/  SHFL.IDX PT, R2, R0, RZ, 0x181f ;  /* 0x00181fff00027589 */ /* 0x000e2200000e0000 */
[----:B------:R-:W-:Y:S02]  /*3cc90*/  LOP3.LUT R12, R12, 0x38, RZ, 0xc0, !PT ;  /* 0x000000380c0c7812 */ /* 0x000fe400078ec0ff */
[----:B------:R-:W-:-:S08]  /*3cca0*/  LOP3.LUT R19, R19, 0xffffbfff, RZ, 0xc0, !PT ;  /* 0xffffbfff13137812 */ /* 0x000fd000078ec0ff */
[----:B------:R-:W-:Y:S02]  /*3ccb0*/  @P3 LOP3.LUT R19, R19, 0x4000, RZ, 0xfc, !PT ;  /* 0x0000400013133812 */ /* 0x000fe400078efcff */
[----:B0-----:R-:W-:-:S05]  /*3ccc0*/  @!P2 LEA R3, P6, R12, R2, 0x1 ;  /* 0x000000020c03a211 */ /* 0x001fca00078c08ff */
[----:B------:R-:W-:-:S05]  /*3ccd0*/  @!P2 IMAD.X R2, RZ, RZ, R8, P6 ;  /* 0x000000ffff02a224 */ /* 0x000fca00030e0608 */
        /* <DEDUP_REMOVED lines=61> */
.L_x_7091:
        /* <DEDUP_REMOVED lines=31> */
.L_x_6919:
[----:B------:R-:W-:Y:S05]  /*3d2a0*/  BSYNC B0 ;  /* 0x0000000000007941 */ /* 0x000fea0003800000 */
.L_x_6918:
[----:B------:R-:W-:Y:S01]  /*3d2b0*/  NOP ;  /* 0x0000000000007918 */ /* 0x000fe20000000000 */
[----:B------:R-:W-:-:S13]  /*3d2c0*/  PLOP3.LUT P0, PT, PT, PT, PT, 0x80, 0x0 ;  /* 0x000000000000781c */ /* 0x000fda0003f0f070 */
.L_x_6920:
        /* <DEDUP_REMOVED lines=18> */
.L_x_7092:
[----:B------:R-:W-:Y:S05]  /*3d3f0*/  BSYNC B0 ;  /* 0x0000000000007941 */ /* 0x000fea0003800000 */
.L_x_6921:
        /* <DEDUP_REMOVED lines=13> */
.L_x_7093:
[----:B------:R-:W-:Y:S05]  /*3d4d0*/  BSYNC B1 ;  /* 0x0000000000017941 */ /* 0x000fea0003800000 */
.L_x_6925:
        /* <DEDUP_REMOVED lines=9> */
.L_x_6928:
[----:B------:R-:W-:Y:S05]  /*3d570*/  BSYNC B1 ;  /* 0x0000000000017941 */ /* 0x000fea0003800000 */
.L_x_6927:
        /* <DEDUP_REMOVED lines=13> */
.L_x_6929:
        /* <DEDUP_REMOVED lines=15> */
.L_x_6930:
        /* <DEDUP_REMOVED lines=15> */
.L_x_6931:
        /* <DEDUP_REMOVED lines=15> */
.L_x_6932:
        /* <DEDUP_REMOVED lines=15> */
.L_x_6933:
        /* <DEDUP_REMOVED lines=15> */
.L_x_6934:
        /* <DEDUP_REMOVED lines=15> */
.L_x_6935:
        /* <DEDUP_REMOVED lines=15> */
.L_x_6936:
        /* <DEDUP_REMOVED lines=10> */
.L_x_6924:
[----:B------:R-:W-:Y:S05]  /*3dd80*/  BSYNC B0 ;  /* 0x0000000000007941 */ /* 0x000fea0003800000 */
.L_x_6923:
        /* <DEDUP_REMOVED lines=61> */
.L_x_6943:
[----:B------:R-:W2:Y:S01]  /*3e160*/  S2R R2, SR_TID.X ;  /* 0x0000000000027919 */ /* 0x000ea20000002100 */
[----:B-1----:R-:W-:Y:S01]  /*3e170*/  SHF.L.U32 R6, R9, 0x1f, RZ ;  /* 0x0000001f09067819 */ /* 0x002fe200000006ff */
[----:B------:R-:W-:Y:S01]  /*3e180*/  BSSY B3, `(.L_x_6944) ;  /* 0x0000006000037945 */ /* 0x000fe20003800000 */
[----:B--2---:R-:W-:Y:S01]  /*3e190*/  LOP3.LUT R3, R2, 0x7f, RZ, 0xc0, !PT ;  /* 0x0000007f02037812 */ /* 0x004fe200078ec0ff */
[----:B------:R-:W-:-:S03]  /*3e1a0*/  IMAD R2, R10, 0x8, R18 ;  /* 0x000000080a027824 */ /* 0x000fc600078e0212 */
[----:B------:R-:W-:Y:S01]  /*3e1b0*/  ISETP.NE.AND P1, PT, R3, RZ, PT ;  /* 0x000000ff0300720c */ /* 0x000fe20003f25270 */
[----:B------:R-:W1:Y:S02]  /*3e1c0*/  SYNCS.PHASECHK.TRANS64.TRYWAIT P0, [R2+URZ+0x38840], R6 ;  /* 0x03884006020075a7 */ /* 0x000e64000800017f */
[----:B-1----:R-:W-:Y:S10]  /*3e1d0*/  @!P0 BRA `(.L_x_6945) ;  /* 0x0000005c00a88947 */ /* 0x002ff40003800000 */
.L_x_7094:
[----:B------:R-:W-:Y:S05]  /*3e1e0*/  BSYNC B3 ;  /* 0x0000000000037941 */ /* 0x000fea0003800000 */
.L_x_6944:
        /* <DEDUP_REMOVED lines=9> */
.L_x_6947:
[----:B------:R-:W-:Y:S05]  /*3e280*/  BSYNC B3 ;  /* 0x0000000000037941 */ /* 0x000fea0003800000 */
.L_x_6946:
        /* <DEDUP_REMOVED lines=13> */
.L_x_6948:
        /* <DEDUP_REMOVED lines=13> */
.L_x_7095:
[----:B------:R-:W-:Y:S05]  /*3e430*/  BSYNC B3 ;  /* 0x0000000000037941 */ /* 0x000fea0003800000 */
.L_x_6949:
        /* <DEDUP_REMOVED lines=11> */
.L_x_6952:
[----:B------:R-:W-:Y:S05]  /*3e4f0*/  BSYNC B3 ;  /* 0x0000000000037941 */ /* 0x000fea0003800000 */
.L_x_6951:
        /* <DEDUP_REMOVED lines=10> */
.L_x_6953:
        /* <DEDUP_REMOVED lines=15> */
.L_x_6954:
        /* <DEDUP_REMOVED lines=15> */
.L_x_6955:
        /* <DEDUP_REMOVED lines=15> */
.L_x_6956:
        /* <DEDUP_REMOVED lines=15> */
.L_x_6957:
        /* <DEDUP_REMOVED lines=15> */
.L_x_6958:
        /* <DEDUP_REMOVED lines=15> */
.L_x_6959:
        /* <DEDUP_REMOVED lines=15> */
.L_x_6960:
        /* <DEDUP_REMOVED lines=10> */
.L_x_6942:
[----:B------:R-:W-:Y:S05]  /*3ecd0*/  BSYNC B1 ;  /* 0x0000000000017941 */ /* 0x000fea0003800000 */
.L_x_6941:
[----:B------:R-:W2:Y:S02]  /*3ece0*/  LDL.LU R5, [R1+0x480] ;  /* 0x0004800001057983 */ /* 0x000ea40000300800 */
[----:B--2---:R-:W-:-:S07]  /*3ecf0*/  VIADD R0, R5, 0xfffffffd ;  /* 0xfffffffd05007836 */ /* 0x004fce0000000000 */
.L_x_6940:
[----:B------:R-:W-:Y:S05]  /*3ed00*/  BSYNC B2 ;  /* 0x0000000000027941 */ /* 0x000fea0003800000 */
.L_x_6939:
[----:B------:R-:W-:-:S05]  /*3ed10*/  VIADD R8, R8, 0xfffffffe ;  /* 0xfffffffe08087836 */ /* 0x000fca0000000000 */
[----:B------:R-:W-:-:S13]  /*3ed20*/  ISETP.NE.AND P0, PT, R8, R4, PT ;  /* 0x000000040800720c */ /* 0x000fda0003f05270 */
[----:B------:R-:W-:Y:S05]  /*3ed30*/  @!P0 BRA `(.L_x_6938) ;  /* 0x0000001800e08947 */ /* 0x000fea0003800000 */
.L_x_7001:
        /* <DEDUP_REMOVED lines=35> */
.L_x_6963:
[----:B------:R-:W1:Y:S01]  /*3ef70*/  S2R R2, SR_TID.X ;  /* 0x0000000000027919 */ /* 0x000e620000002100 */
[----:B------:R-:W-:Y:S01]  /*3ef80*/  IMAD R3, R7, 0x8, R18 ;  /* 0x0000000807037824 */ /* 0x000fe200078e0212 */
[----:B------:R-:W-:Y:S01]  /*3ef90*/  BSSY B2, `(.L_x_6964) ;  /* 0x0000006000027945 */ /* 0x000fe20003800000 */
[----:B-1----:R-:W-:Y:S02]  /*3efa0*/  LOP3.LUT R4, R2, 0x7f, RZ, 0xc0, !PT ;  /* 0x0000007f02047812 */ /* 0x002fe400078ec0ff */
[----:B------:R-:W-:Y:S02]  /*3efb0*/  SHF.L.U32 R2, R6, 0x1f, RZ ;  /* 0x0000001f06027819 */ /* 0x000fe400000006ff */
[----:B------:R-:W-:Y:S02]  /*3efc0*/  ISETP.NE.AND P1, PT, R4, RZ, PT ;  /* 0x000000ff0400720c */ /* 0x000fe40003f25270 */
[----:B------:R-:W1:Y:S02]  /*3efd0*/  SYNCS.PHASECHK.TRANS64.TRYWAIT P0, [R3+URZ+0x38840], R2 ;  /* 0x03884002030075a7 */ /* 0x000e64000800017f */
[----:B-1----:R-:W-:Y:S09]  /*3efe0*/  @!P0 BRA `(.L_x_6965) ;  /* 0x00000050004c8947 */ /* 0x002ff20003800000 */
.L_x_7096:
[----:B------:R-:W-:Y:S05]  /*3eff0*/  BSYNC B2 ;  /* 0x0000000000027941 */ /* 0x000fea0003800000 */
.L_x_6964:
        /* <DEDUP_REMOVED lines=9> */
.L_x_6967:
[----:B------:R-:W-:Y:S05]  /*3f090*/  BSYNC B2 ;  /* 0x0000000000027941 */ /* 0x000fea0003800000 */
.L_x_6966:
        /* <DEDUP_REMOVED lines=12> */
.L_x_6968:
        /* <DEDUP_REMOVED lines=13> */
.L_x_7097:
[----:B------:R-:W-:Y:S05]  /*3f230*/  BSYNC B2 ;  /* 0x0000000000027941 */ /* 0x000fea0003800000 */
.L_x_6969:
        /* <DEDUP_REMOVED lines=11> */
.L_x_6972:
[----:B------:R-:W-:Y:S05]  /*3f2f0*/  BSYNC B2 ;  /* 0x0000000000027941 */ /* 0x000fea0003800000 */
.L_x_6971:
[----:B------:R-:W-:Y:S01]  /*3f300*/  R2UR UR10, R10 ;  /* 0x000000000a0a72ca */ /* 0x000fe200000e0000 */
[----:B01----:R-:W-:Y:S01]  /*3f310*/  IMAD R2, R7, 0x10000, R18 ;  /* 0x0001000007027824 */ /* 0x003fe200078e0212 */
[----:B------:R-:W-:Y:S01]  /*3f320*/  R2UR UR6, R8 ;  /* 0x00000000080672ca */ /* 0x000fe200000e0000 */
[----:B------:R-:W-:Y:S01]  /*3f330*/  UIADD3 UR4, UP0, UR42, 0x470, URZ ;  /* 0x000004702a047890 */ /* 0x000fe2000ff1e03f */
[----:B------:R-:W-:Y:S01]  /*3f340*/  R2UR UR7, R9 ;  /* 0x00000000090772ca */ /* 0x000fe200000e0000 */
[----:B------:R-:W-:Y:S01]  /*3f350*/  VIADD R3, R3, 0x38850 ;  /* 0x0003885003037836 */ /* 0x000fe20000000000 */
[----:B------:R-:W-:Y:S01]  /*3f360*/  PLOP3.LUT P0, PT, PT, PT, PT, 0x80, 0x0 ;  /* 0x000000000000781c */ /* 0x000fe20003f0f070 */
[----:B------:R-:W-:Y:S01]  /*3f370*/  VIADD R5, R2, 0x400 ;  /* 0x0000040002057836 */ /* 0x000fe20000000000 */
[----:B------:R-:W-:-:S12]  /*3f380*/  UIADD3.X UR5, URZ, UR43, URZ, UP0, !UPT ;  /* 0x0000002b3f057290 */ /* 0x000fd800087fe43f */
.L_x_6973:
        /* <DEDUP_REMOVED lines=15> */
.L_x_6974:
        /* <DEDUP_REMOVED lines=15> */
.L_x_6975:
        /* <DEDUP_REMOVED lines=15> */
.L_x_6976:
        /* <DEDUP_REMOVED lines=15> */
.L_x_6977:
        /* <DEDUP_REMOVED lines=15> */
.L_x_6978:
        /* <DEDUP_REMOVED lines=15> */
.L_x_6979:
        /* <DEDUP_REMOVED lines=15> */
.L_x_6980:
        /* <DEDUP_REMOVED lines=10> */
.L_x_6962:
[----:B------:R-:W-:Y:S05]  /*3fac0*/  BSYNC B1 ;  /* 0x0000000000017941 */ /* 0x000fea0003800000 */
.L_x_6961:
        /* <DEDUP_REMOVED lines=35> */
.L_x_6983:
        /* <DEDUP_REMOVED lines=8> */
.L_x_7098:
[----:B------:R-:W-:Y:S05]  /*3fd80*/  BSYNC B2 ;  /* 0x0000000000027941 */ /* 0x000fea0003800000 */
.L_x_6984:
        /* <DEDUP_REMOVED lines=9> */
.L_x_6987:
[----:B------:R-:W-:Y:S05]  /*3fe20*/  BSYNC B2 ;  /* 0x0000000000027941 */ /* 0x000fea0003800000 */
.L_x_6986:
        /* <DEDUP_REMOVED lines=13> */
.L_x_6988:
        /* <DEDUP_REMOVED lines=13> */
.L_x_7099:
[----:B------:R-:W-:Y:S05]  /*3ffd0*/  BSYNC B2 ;  /* 0x0000000000027941 */ /* 0x000fea0003800000 */
.L_x_6989:
        /* <DEDUP_REMOVED lines=11> */
.L_x_6992:
[----:B------:R-:W-:Y:S05]  /*40090*/  BSYNC B2 ;  /* 0x0000000000027941 */ /* 0x000fea0003800000 */
.L_x_6991:
        /* <DEDUP_REMOVED lines=10> */
.L_x_6993:
        /* <DEDUP_REMOVED lines=15> */
.L_x_6994:
        /* <DEDUP_REMOVED lines=15> */
.L_x_6995:
        /* <DEDUP_REMOVED lines=15> */
.L_x_6996:
        /* <DEDUP_REMOVED lines=15> */
.L_x_6997:
        /* <DEDUP_REMOVED lines=15> */
.L_x_6998:
        /* <DEDUP_REMOVED lines=15> */
.L_x_6999:
        /* <DEDUP_REMOVED lines=15> */
.L_x_7000:
        /* <DEDUP_REMOVED lines=10> */
.L_x_6982:
[----:B------:R-:W-:Y:S05]  /*40870*/  BSYNC B1 ;  /* 0x0000000000017941 */ /* 0x000fea0003800000 */
.L_x_6981:
[----:B------:R-:W2:Y:S01]  /*40880*/  LDL R5, [R1+0x458] ;  /* 0x0004580001057983 */ /* 0x000ea20000100800 */
[----:B------:R-:W-:Y:S01]  /*40890*/  VIADD R0, R0, 0xfffffffe ;  /* 0xfffffffe00007836 */ /* 0x000fe20000000000 */
[----:B--2---:R-:W-:-:S13]  /*408a0*/  ISETP.GT.AND P0, PT, R6, R5, PT ;  /* 0x000000050600720c */ /* 0x004fda0003f04270 */
[----:B------:R-:W-:Y:S05]  /*408b0*/  @P0 BRA `(.L_x_7001) ;  /* 0xffffffe400200947 */ /* 0x000fea000383ffff */
.L_x_6938:
[----:B------:R-:W-:Y:S05]  /*408c0*/  BSYNC B0 ;  /* 0x0000000000007941 */ /* 0x000fea0003800000 */
.L_x_6937:
        /* <DEDUP_REMOVED lines=24> */
[----:B------:R2:W-:Y:S02]  /*40a50*/  STL [R1+0x430], R2 ;  /* 0x0004300201007387 */ /* 0x0005e40000100800 */
.L_x_7003:
[----:B------:R-:W-:Y:S05]  /*40a60*/  BSYNC B0 ;  /* 0x0000000000007941 */ /* 0x000fea0003800000 */
.L_x_7002:
[----:B------:R-:W-:-:S05]  /*40a70*/  SEL R0, R0, RZ, P0 ;  /* 0x000000ff00007207 */ /* 0x000fca0000000000 */
[----:B------:R3:W-:Y:S02]  /*40a80*/  STL [R1+0x440], R0 ;  /* 0x0004400001007387 */ /* 0x0007e40000100800 */
.L_x_6899:
[----:B------:R-:W-:Y:S05]  /*40a90*/  BSYNC B7 ;  /* 0x0000000000077941 */ /* 0x000fea0003800000 */
.L_x_6897:
        /* <DEDUP_REMOVED lines=8> */
[----:B--2---:R-:W2:Y:S04]  /*40b20*/  LDS.128 R4, [R18+0x388d0] ;  /* 0x0388d00012047984 */ /* 0x004ea80000000c00 */
[----:B--2---:R2:W-:Y:S01]  /*40b30*/  STL.128 [R1+0x430], R4 ;  /* 0x0004300401007387 */ /* 0x0045e20000100c00 */
[----:B------:R-:W-:Y:S06]  /*40b40*/  BAR.ARV 0x4, 0x180 ;  /* 0x0106000000007b1d */ /* 0x000fec0000002000 */
[----:B------:R-:W-:Y:S05]  /*40b50*/  BRA `(.L_x_7005) ;  /* 0x0000001000347947 */ /* 0x000fea0003800000 */
.L_x_7004:
[----:B---34-:R-:W3:Y:S01]  /*40b60*/  S2R R0, SR_TID.X ;  /* 0x0000000000007919 */ /* 0x018ee20000002100 */
[----:B------:R-:W-:Y:S01]  /*40b70*/  UMOV UR4, 0xffffffff ;  /* 0xffffffff00047882 */ /* 0x000fe20000000000 */
[----:B---3--:R-:W-:-:S04]  /*40b80*/  LOP3.LUT R16, R0, 0x1f, RZ, 0xc0, !PT ;  /* 0x0000001f00107812 */ /* 0x008fc800078ec0ff */
[----:B------:R-:W-:Y:S01]  /*40b90*/  ISETP.NE.AND P0, PT, R16, 0x1f, PT ;  /* 0x0000001f1000780c */ /* 0x000fe20003f05270 */
[----:B------:R-:W-:-:S12]  /*40ba0*/  BRA.DIV UR4, `(.L_x_7006) ;  /* 0x0000003604ac7947 */ /* 0x000fd8000b800000 */
[----:B-1----:R-:W3:Y:S01]  /*40bb0*/  LDL R3, [R1+0x43c] ;  /* 0x00043c0001037983 */ /* 0x002ee20000100800 */
[----:B------:R-:W-:-:S03]  /*40bc0*/  ULDC UR4, c[0x0][0xd3c] ;  /* 0x00034f0000047ab9 */ /* 0x000fc60000000800 */
[----:B--2---:R-:W0:Y:S01]  /*40bd0*/  LDL.LU R2, [R1+0x430] ;  /* 0x0004300001027983 */ /* 0x004e220000300800 */
[----:B---3--:R-:W-:-:S05]  /*40be0*/  IMAD.IADD R0, R3, 0x1, R16 ;  /* 0x0000000103007824 */ /* 0x008fca00078e0210 */
        /* <DEDUP_REMOVED lines=8> */
[----:B------:R-:W-:Y:S02]  /*40c70*/  IMAD.MOV.U32 R0, RZ, RZ, RZ ;  /* 0x000000ffff007224 */ /* 0x000fe400078e00ff */
[----:B------:R-:W-:Y:S01]  /*40c80*/  IMAD.MOV.U32 R6, RZ, RZ, RZ ;  /* 0x000000ffff067224 */ /* 0x000fe200078e00ff */
[C---:B------:R-:W-:Y:S02]  /*40c90*/  ISETP.GE.U32.AND P2, PT, R16.reuse, 0x2, PT ;  /* 0x000000021000780c */ /* 0x040fe40003f46070 */
[C---:B------:R-:W-:Y:S02]  /*40ca0*/  ISETP.GE.U32.AND P3, PT, R16.reuse, 0x4, PT ;  /* 0x000000041000780c */ /* 0x040fe40003f66070 */
[C---:B------:R-:W-:Y:S02]  /*40cb0*/  ISETP.GE.U32.AND P4, PT, R16.reuse, 0x8, PT ;  /* 0x000000081000780c */ /* 0x040fe40003f86070 */
[----:B------:R-:W-:Y:S01]  /*40cc0*/  ISETP.GE.U32.AND P5, PT, R16, 0x10, PT ;  /* 0x000000101000780c */ /* 0x000fe20003fa6070 */
[----:B------:R-:W-:Y:S04]  /*40cd0*/  SHFL.IDX PT, R5, R10, RZ, 0x1f ;  /* 0x00001fff0a057589 */ /* 0x000fe800000e0000 */
[----:B------:R-:W-:Y:S01]  /*40ce0*/  SHFL.IDX PT, R4, R10, 0x1, 0x1f ;  /* 0x00201f000a047f89 */ /* 0x000fe200000e0000 */
[----:B--2---:R-:W-:-:S02]  /*40cf0*/  @!P1 IMAD.MOV.U32 R0, RZ, RZ, R8 ;  /* 0x000000ffff009224 */ /* 0x004fc400078e0008 */
        /* <DEDUP_REMOVED lines=18> */
[----:B------:R0:W1:Y:S01]  /*40e20*/  SHFL.IDX PT, R9, R7, 0x1f, 0x1f ;  /* 0x03e01f0007097f89 */ /* 0x00006200000e0000 */
[----:B------:R-:W-:-:S07]  /*40e30*/  IMAD.MOV.U32 R8, RZ, RZ, RZ ;  /* 0x000000ffff087224 */ /* 0x000fce00078e00ff */
.L_x_7109:
[----:B------:R-:W-:Y:S02]  /*40e40*/  ULDC UR4, c[0x0][0xd38] ;  /* 0x00034e0000047ab9 */ /* 0x000fe40000000800 */
[----:B------:R-:W-:-:S04]  /*40e50*/  IMAD.U32 R2, RZ, RZ, UR4 ;  /* 0x00000004ff027e24 */ /* 0x000fc8000f8e00ff */
[----:B-1----:R-:W-:-:S04]  /*40e60*/  IMAD R9, R9, R2, RZ ;  /* 0x0000000209097224 */ /* 0x002fc800078e02ff */
[----:B------:R-:W-:-:S05]  /*40e70*/  IMAD.IADD R4, R4, 0x1, R9 ;  /* 0x0000000104047824 */ /* 0x000fca00078e0209 */
[----:B------:R-:W-:-:S13]  /*40e80*/  ISETP.GT.AND P6, PT, R4, R5, PT ;  /* 0x000000050400720c */ /* 0x000fda0003fc4270 */
[----:B------:R-:W-:Y:S05]  /*40e90*/  @P6 BRA `(.L_x_7007) ;  /* 0x0000000000ac6947 */ /* 0x000fea0003800000 */
.L_x_7010:
        /* <DEDUP_REMOVED lines=37> */
.L_x_7117:
[----:B------:R-:W-:Y:S02]  /*410f0*/  ULDC UR4, c[0x0][0xd38] ;  /* 0x00034e0000047ab9 */ /* 0x000fe40000000800 */
[----:B------:R-:W-:-:S04]  /*41100*/  IMAD.U32 R2, RZ, RZ, UR4 ;  /* 0x00000004ff027e24 */ /* 0x000fc8000f8e00ff */
[----:B-1----:R-:W-:-:S04]  /*41110*/  IMAD R9, R9, R2, RZ ;  /* 0x0000000209097224 */ /* 0x002fc800078e02ff */
[----:B------:R-:W-:-:S05]  /*41120*/  IMAD.IADD R4, R9, 0x1, R4 ;  /* 0x0000000109047824 */ /* 0x000fca00078e0204 */
[----:B------:R-:W-:-:S13]  /*41130*/  ISETP.GT.AND P6, PT, R4, R5, PT ;  /* 0x000000050400720c */ /* 0x000fda0003fc4270 */
[----:B------:R-:W-:Y:S05]  /*41140*/  @!P6 BRA `(.L_x_7010) ;  /* 0xfffffffc0054e947 */ /* 0x000fea000383ffff */
.L_x_7007:
        /* <DEDUP_REMOVED lines=12> */
.L_x_7122:
[----:B------:R-:W-:-:S13]  /*41210*/  ISETP.NE.AND P0, PT, R3, RZ, PT ;  /* 0x000000ff0300720c */ /* 0x000fda0003f05270 */
[----:B------:R-:W-:Y:S05]  /*41220*/  @!P0 BRA `(.L_x_7012) ;  /* 0x0000000000148947 */ /* 0x000fea0003800000 */
[----:B------:R-:W-:Y:S01]  /*41230*/  UMOV UR4, 0xffffffff ;  /* 0xffffffff00047882 */ /* 0x000fe20000000000 */
[----:B-1----:R-:W-:Y:S02]  /*41240*/  VIADD R4, R4, 0xffffffff ;  /* 0xffffffff04047836 */ /* 0x002fe40000000000 */
[----:B------:R-:W-:Y:S05]  /*41250*/  BRA.DIV UR4, `(.L_x_7013) ;  /* 0x0000003a04a07947 */ /* 0x000fea000b800000 */
[----:B------:R1:W3:Y:S02]  /*41260*/  SHFL.IDX PT, R4, R7, R4, 0x1f ;  /* 0x00001f0407047589 */ /* 0x0002e400000e0000 */
.L_x_7125:
[----:B---3--:R-:W-:-:S07]  /*41270*/  IMAD.MOV.U32 R8, RZ, RZ, R4 ;  /* 0x000000ffff087224 */ /* 0x008fce00078e0004 */
.L_x_7012:
[----:B------:R-:W-:Y:S01]  /*41280*/  IMAD R3, R8, R2, R9 ;  /* 0x0000000208037224 */ /* 0x000fe200078e0209 */
[----:B------:R-:W-:-:S03]  /*41290*/  ISETP.NE.AND P0, PT, R6, 0x1, PT ;  /* 0x000000010600780c */ /* 0x000fc60003f05270 */
[----:B01----:R-:W-:Y:S01]  /*412a0*/  IMAD.IADD R7, R5, 0x1, -R3 ;  /* 0x0000000105077824 */ /* 0x003fe200078e0a03 */
[----:B------:R0:W-:Y:S09]  /*412b0*/  STL [R1+0x430], R3 ;  /* 0x0004300301007387 */ /* 0x0001f20000100800 */
[----:B------:R-:W-:Y:S05]  /*412c0*/  @!P0 BRA `(.L_x_7014) ;  /* 0x0000000000e48947 */ /* 0x000fea0003800000 */
[----:B------:R-:W-:-:S04]  /*412d0*/  IABS R4, R0 ;  /* 0x0000000000047213 */ /* 0x000fc80000000000 */
        /* <DEDUP_REMOVED lines=56> */
.L_x_7014:
[----:B0-----:R-:W3:Y:S01]  /*41660*/  LDL R3, [R1+0x43c] ;  /* 0x00043c0001037983 */ /* 0x001ee20000100800 */
[----:B------:R-:W3:Y:S02]  /*41670*/  LDC.64 R4, c[0x0][0xd90] ;  /* 0x00036400ff047b82 */ /* 0x000ee40000000a00 */
        /* <DEDUP_REMOVED lines=61> */
.L_x_7015:
[----:B------:R-:W-:-:S05]  /*41a50*/  LOP3.LUT R7, RZ, R7, RZ, 0x33, !PT ;  /* 0x00000007ff077212 */ /* 0x000fca00078e33ff */
[----:B------:R-:W-:-:S05]  /*41a60*/  IMAD.IADD R0, R0, 0x1, R7 ;  /* 0x0000000100007824 */ /* 0x000fca00078e0207 */
[----:B------:R3:W-:Y:S01]  /*41a70*/  STL [R1+0x434], R0 ;  /* 0x0004340001007387 */ /* 0x0007e20000100800 */
[----:B------:R-:W-:Y:S05]  /*41a80*/  BRA `(.L_x_7016) ;  /* 0x0000000000287947 */ /* 0x000fea0003800000 */
.L_x_7008:
[----:B------:R-:W-:Y:S01]  /*41a90*/  UMOV UR4, URZ ;  /* 0x0000003f00047c82 */ /* 0x000fe20008000000 */
[----:B------:R-:W-:Y:S01]  /*41aa0*/  UMOV UR5, URZ ;  /* 0x0000003f00057c82 */ /* 0x000fe20008000000 */
[----:B------:R-:W-:Y:S01]  /*41ab0*/  ULDC UR6, c[0x0][0xd3c] ;  /* 0x00034f0000067ab9 */ /* 0x000fe20000000800 */
[----:B------:R-:W-:Y:S01]  /*41ac0*/  IMAD.U32 R3, RZ, RZ, UR4 ;  /* 0x00000004ff037e24 */ /* 0x000fe2000f8e00ff */
[----:B------:R1:W-:Y:S01]  /*41ad0*/  STL [R1+0x430], R5 ;  /* 0x0004300501007387 */ /* 0x0003e20000100800 */
[----:B------:R-:W-:Y:S02]  /*41ae0*/  IMAD.U32 R2, RZ, RZ, UR5 ;  /* 0x00000005ff027e24 */ /* 0x000fe4000f8e00ff */
[----:B------:R-:W-:Y:S01]  /*41af0*/  IMAD.U32 R0, RZ, RZ, UR6 ;  /* 0x00000006ff007e24 */ /* 0x000fe2000f8e00ff */
[----:B------:R1:W-:Y:S04]  /*41b00*/  STL [R1+0x434], R3 ;  /* 0x0004340301007387 */ /* 0x0003e80000100800 */
[----:B------:R1:W-:Y:S04]  /*41b10*/  STL [R1+0x43c], R0 ;  /* 0x00043c0001007387 */ /* 0x0003e80000100800 */
[----:B------:R1:W-:Y:S02]  /*41b20*/  STL [R1+0x438], R2 ;  /* 0x0004380201007387 */ /* 0x0003e40000100800 */
.L_x_7016:
[----:B01----:R-:W4:Y:S04]  /*41b30*/  LDL R2, [R1+0x43c] ;  /* 0x00043c0001027983 */ /* 0x003f280000100800 */
[----:B------:R-:W5:Y:S04]  /*41b40*/  LDL R3, [R1+0x438] ;  /* 0x0004380001037983 */ /* 0x000f680000100800 */
[----:B------:R-:W2:Y:S04]  /*41b50*/  LDL R4, [R1+0x430] ;  /* 0x0004300001047983 */ /* 0x000ea80000100800 */
[----:B------:R-:W2:Y:S01]  /*41b60*/  LDL R5, [R1+0x434] ;  /* 0x0004340001057983 */ /* 0x000ea20000100800 */
[----:B---3--:R-:W0:Y:S01]  /*41b70*/  S2R R0, SR_TID.X ;  /* 0x0000000000007919 */ /* 0x008e220000002100 */
[----:B------:R-:W-:Y:S05]  /*41b80*/  WARPSYNC.ALL ;  /* 0x0000000000007948 */ /* 0x000fea0003800000 */
[----:B0-----:R-:W-:Y:S01]  /*41b90*/  LOP3.LUT R0, R0, 0x1f, RZ, 0xc0, !PT ;  /* 0x0000001f00007812 */ /* 0x001fe200078ec0ff */
[----:B------:R-:W-:Y:S03]  /*41ba0*/  BAR.SYNC.DEFER_BLOCKING 0x4, 0x180 ;  /* 0x0106000000007b1d */ /* 0x000fe60000010000 */
[----:B------:R-:W-:-:S13]  /*41bb0*/  ISETP.NE.AND P0, PT, R0, RZ, PT ;  /* 0x000000ff0000720c */ /* 0x000fda0003f05270 */
[----:B------:R-:W0:Y:S01]  /*41bc0*/  @!P0 S2R R0, SR_CgaCtaId ;  /* 0x0000000000008919 */ /* 0x000e220000008800 */
[----:B----4-:R-:W-:Y:S01]  /*41bd0*/  IMAD.MOV.U32 R7, RZ, RZ, R2 ;  /* 0x000000ffff077224 */ /* 0x010fe200078e0002 */
[----:B------:R-:W-:Y:S01]  /*41be0*/  @!P0 MOV R2, 0x400 ;  /* 0x0000040000028802 */ /* 0x000fe20000000f00 */
[----:B-----5:R-:W-:-:S03]  /*41bf0*/  IMAD.MOV.U32 R6, RZ, RZ, R3 ;  /* 0x000000ffff067224 */ /* 0x020fc600078e0003 */
[----:B0-----:R-:W-:-:S05]  /*41c00*/  @!P0 LEA R18, R0, R2, 0x18 ;  /* 0x0000000200128211 */ /* 0x001fca00078ec0ff */
[----:B--2---:R0:W-:Y:S01]  /*41c10*/  @!P0 STS.128 [R18+0x388d0], R4 ;  /* 0x0388d00412008388 */ /* 0x0041e20000000c00 */
[----:B------:R-:W-:Y:S06]  /*41c20*/  BAR.ARV 0x5, 0x180 ;  /* 0x0146000000007b1d */ /* 0x000fec0000002000 */
.L_x_7005:
[----:B---34-:R-:W3:Y:S01]  /*41c30*/  LDL R0, [R1+0x43c] ;  /* 0x00043c0001007983 */ /* 0x018ee20000100800 */
[----:B------:R-:W-:Y:S02]  /*41c40*/  ULDC UR4, c[0x0][0xd3c] ;  /* 0x00034f0000047ab9 */ /* 0x000fe40000000800 */
[----:B---3--:R-:W-:-:S13]  /*41c50*/  ISETP.GE.AND P0, PT, R0, UR4, PT ;  /* 0x0000000400007c0c */ /* 0x008fda000bf06270 */
[----:B------:R-:W-:Y:S05]  /*41c60*/  @!P0 BRA `(.L_x_7017) ;  /* 0xffffff6000f48947 */ /* 0x000fea000383ffff */
[----:B------:R-:W-:Y:S05]  /*41c70*/  BSYNC B8 ;  /* 0x0000000000087941 */ /* 0x000fea0003800000 */
.L_x_6827:
[----:B---3--:R-:W3:Y:S01]  /*41c80*/  LDL.LU R0, [R1+0x49c] ;  /* 0x00049c0001007983 */ /* 0x008ee20000300800 */
[----:B------:R-:W-:Y:S01]  /*41c90*/  BSSY B0, `(.L_x_7018) ;  /* 0x000000b000007945 */ /* 0x000fe20003800000 */
[----:B0-2---:R-:W0:Y:S01]  /*41ca0*/  S2R R5, SR_CgaCtaId ;  /* 0x0000000000057919 */ /* 0x005e220000008800 */
[----:B---3--:R-:W-:-:S05]  /*41cb0*/  VIADD R0, R0, 0x1 ;  /* 0x0000000100007836 */ /* 0x008fca0000000000 */
        /* <DEDUP_REMOVED lines=8> */
.L_x_7126:
[----:B------:R-:W-:Y:S05]  /*41d40*/  BSYNC B0 ;  /* 0x0000000000007941 */ /* 0x000fea0003800000 */
.L_x_7018:
[----:B------:R-:W-:-:S03]  /*41d50*/  UMOV UR4, 0xffffffff ;  /* 0xffffffff00047882 */ /* 0x000fc60000000000 */
[----:B------:R-:W-:Y:S05]  /*41d60*/  BRA.DIV UR4, `(.L_x_7020) ;  /* 0x00000032041c7947 */ /* 0x000fea000b800000 */
[----:B0-----:R-:W0:Y:S02]  /*41d70*/  S2R R0, SR_TID.X ;  /* 0x0000000000007919 */ /* 0x001e240000002100 */
[----:B0-----:R-:W-:-:S04]  /*41d80*/  SHF.R.U32.HI R0, RZ, 0x5, R0 ;  /* 0x00000005ff007819 */ /* 0x001fc80000011600 */
[----:B------:R-:W-:-:S05]  /*41d90*/  LOP3.LUT R0, R0, 0x3, RZ, 0xc0, !PT ;  /* 0x0000000300007812 */ /* 0x000fca00078ec0ff */
[----:B------:R0:W1:Y:S02]  /*41da0*/  SHFL.IDX PT, R14, R0, RZ, 0x1f ;  /* 0x00001fff000e7589 */ /* 0x00006400000e0000 */
.L_x_7129:
[----:B-1----:R-:W-:-:S13]  /*41db0*/  ISETP.NE.AND P0, PT, R14, RZ, PT ;  /* 0x000000ff0e00720c */ /* 0x002fda0003f05270 */
[----:B------:R-:W-:Y:S05]  /*41dc0*/  @P0 BRA `(.L_x_6592) ;  /* 0x0000000000780947 */ /* 0x000fea0003800000 */
[----:B------:R-:W-:-:S03]  /*41dd0*/  UMOV UR4, 0xffffffff ;  /* 0xffffffff00047882 */ /* 0x000fc60000000000 */
[----:B------:R-:W-:Y:S05]  /*41de0*/  BRA.DIV UR4, `(.L_x_7021) ;  /* 0x0000003204307947 */ /* 0x000fea000b800000 */
[----:B------:R-:W-:-:S13]  /*41df0*/  ELECT P6, URZ, PT ;  /* 0x00000000003f782f */ /* 0x000fda00038c0000 */
.L_x_7132:
        /* <DEDUP_REMOVED lines=15> */
.L_x_7133:
[----:B------:R-:W0:Y:S01]  /*41ef0*/  LDL.LU R6, [R1+0x440] ;  /* 0x0004400001067983 */ /* 0x000e220000300800 */
[----:B------:R-:W1:Y:S01]  /*41f00*/  SYNCS.PHASECHK.TRANS64.TRYWAIT P0, [R7+URZ], R2 ;  /* 0x00000002070075a7 */ /* 0x000e62000800017f */
[----:B------:R-:W-:-:S04]  /*41f10*/  VIADD R0, R9, 0x38860 ;  /* 0x0003886009007836 */ /* 0x000fc80000000000 */
[----:B0-----:R-:W-:Y:S01]  /*41f20*/  IMAD R5, R6, 0x8, R0 ;  /* 0x0000000806057824 */ /* 0x001fe200078e0200 */
[----:B-1----:R-:W-:Y:S06]  /*41f30*/  @!P0 BRA `(.L_x_7023) ;  /* 0x0000003000108947 */ /* 0x002fec0003800000 */
.L_x_7134:
[----:B------:R-:W1:Y:S02]  /*41f40*/  SYNCS.PHASECHK.TRANS64.TRYWAIT P0, [R5+URZ], R4 ;  /* 0x00000004050075a7 */ /* 0x000e64000800017f */
[----:B-1----:R-:W-:Y:S05]  /*41f50*/  @!P0 BRA `(.L_x_7024) ;  /* 0x00000030001c8947 */ /* 0x002fea0003800000 */
.L_x_7135:
[----:B------:R-:W-:-:S07]  /*41f60*/  IMAD R3, R3, 0x8, R0 ;  /* 0x0000000803037824 */ /* 0x000fce00078e0200 */
.L_x_7025:
[----:B--2---:R2:W3:Y:S02]  /*41f70*/  SYNCS.PHASECHK.TRANS64.TRYWAIT P0, [R3+URZ], R2 ;  /* 0x00000002030075a7 */ /* 0x0044e4000800017f */
[----:B---3--:R-:W-:Y:S05]  /*41f80*/  @!P0 NANOSLEEP.SYNCS 0x989680 ;  /* 0x009896800000895d */ /* 0x008fea0003900000 */
[----:B------:R-:W3:Y:S02]  /*41f90*/  @!P0 SYNCS.PHASECHK.TRANS64 P0, [R3+URZ], R2 ;  /* 0x00000002030085a7 */ /* 0x000ee4000800007f */
[----:B---3--:R-:W-:Y:S05]  /*41fa0*/  @!P0 BRA `(.L_x_7025) ;  /* 0xfffffffc00f08947 */ /* 0x008fea000383ffff */
.L_x_6592:
[----:B------:R-:W-:Y:S05]  /*41fb0*/  BSYNC B9 ;  /* 0x0000000000097941 */ /* 0x000fea0003800000 */
.L_x_6589:
[----:B------:R-:W-:Y:S05]  /*41fc0*/  EXIT ;  /* 0x000000000000794d */ /* 0x000fea0003800000 */
.L_x_6618:
[----:B0-----:R0:W1:Y:S02]  /*41fd0*/  SYNCS.PHASECHK.TRANS64.TRYWAIT P0, [R45+URZ+0x38890], R48 ;  /* 0x038890302d0075a7 */ /* 0x001064000800017f */
[----:B-1----:R-:W-:Y:S05]  /*41fe0*/  @!P0 NANOSLEEP.SYNCS 0x989680 ;  /* 0x009896800000895d */ /* 0x002fea0003900000 */
[----:B------:R-:W1:Y:S02]  /*41ff0*/  @!P0 SYNCS.PHASECHK.TRANS64 P0, [R45+URZ+0x38890], R48 ;  /* 0x038890302d0085a7 */ /* 0x000e64000800007f */
[----:B-1----:R-:W-:Y:S05]  /*42000*/  @!P0 BRA `(.L_x_6618) ;  /* 0xfffffffc00f08947 */ /* 0x002fea000383ffff */
[----:B------:R-:W-:Y:S05]  /*42010*/  BRA `(.L_x_7026) ;  /* 0xfffffc1000987947 */ /* 0x000fea000383ffff */
.L_x_6628:
[----:B0-----:R0:W1:Y:S02]  /*42020*/  SYNCS.PHASECHK.TRANS64.TRYWAIT P6, [R45+URZ+0x38890], R48 ;  /* 0x038890302d0075a7 */ /* 0x00106400080c017f */
[----:B-1----:R-:W-:Y:S05]  /*42030*/  @!P6 NANOSLEEP.SYNCS 0x989680 ;  /* 0x009896800000e95d */ /* 0x002fea0003900000 */
[----:B------:R-:W1:Y:S02]  /*42040*/  @!P6 SYNCS.PHASECHK.TRANS64 P6, [R45+URZ+0x38890], R48 ;  /* 0x038890302d00e5a7 */ /* 0x000e6400080c007f */
[----:B-1----:R-:W-:Y:S05]  /*42050*/  @!P6 BRA `(.L_x_6628) ;  /* 0xfffffffc00f0e947 */ /* 0x002fea000383ffff */
[----:B------:R-:W-:Y:S05]  /*42060*/  BRA `(.L_x_7027) ;  /* 0xfffffc1c00807947 */ /* 0x000fea000383ffff */
.L_x_6633:
[----:B0-----:R0:W1:Y:S02]  /*42070*/  SYNCS.PHASECHK.TRANS64.TRYWAIT P0, [R45+URZ+0x38890], R48 ;  /* 0x038890302d0075a7 */ /* 0x001064000800017f */
[----:B-1----:R-:W-:Y:S05]  /*42080*/  @!P0 NANOSLEEP.SYNCS 0x989680 ;  /* 0x009896800000895d */ /* 0x002fea0003900000 */
[----:B------:R-:W1:Y:S02]  /*42090*/  @!P0 SYNCS.PHASECHK.TRANS64 P0, [R45+URZ+0x38890], R48 ;  /* 0x038890302d0085a7 */ /* 0x000e64000800007f */
[----:B-1----:R-:W-:Y:S05]  /*420a0*/  @!P0 BRA `(.L_x_6633) ;  /* 0xfffffffc00f08947 */ /* 0x002fea000383ffff */
[----:B------:R-:W-:Y:S05]  /*420b0*/  BRA `(.L_x_7028) ;  /* 0xfffffc2400b47947 */ /* 0x000fea000383ffff */
.L_x_6637:
[----:B-1----:R1:W0:Y:S02]  /*420c0*/  SYNCS.PHASECHK.TRANS64.TRYWAIT P4, [R45+URZ+0x388b0], R48 ;  /* 0x0388b0302d0075a7 */ /* 0x002224000808017f */
[----:B0-----:R-:W-:Y:S05]  /*420d0*/  @!P4 NANOSLEEP.SYNCS 0x989680 ;  /* 0x009896800000c95d */ /* 0x001fea0003900000 */
[----:B------:R-:W0:Y:S02]  /*420e0*/  @!P4 SYNCS.PHASECHK.TRANS64 P4, [R45+URZ+0x388b0], R48 ;  /* 0x0388b0302d00c5a7 */ /* 0x000e24000808007f */
[----:B0-----:R-:W-:Y:S05]  /*420f0*/  @!P4 BRA `(.L_x_6637) ;  /* 0xfffffffc00f0c947 */ /* 0x001fea000383ffff */
[----:B------:R-:W-:Y:S05]  /*42100*/  BRA `(.L_x_7029) ;  /* 0xfffffc2800447947 */ /* 0x000fea000383ffff */
.L_x_6685:
        /* <DEDUP_REMOVED lines=8> */
.L_x_7031:
[----:B------:R-:W-:Y:S05]  /*42190*/  BSYNC B1 ;  /* 0x0000000000017941 */ /* 0x000fea0003800000 */
.L_x_7030:
        /* <DEDUP_REMOVED lines=8> */
.L_x_7032:
[----:B------:R-:W-:Y:S02]  /*42220*/  IMAD.MOV.U32 R13, RZ, RZ, R32 ;  /* 0x000000ffff0d7224 */ /* 0x000fe400078e0020 */
[----:B------:R-:W-:-:S07]  /*42230*/  IMAD.MOV.U32 R6, RZ, RZ, R14 ;  /* 0x000000ffff067224 */ /* 0x000fce00078e000e */
[----:B------:R-:W-:Y:S05]  /*42240*/  WARPSYNC.COLLECTIVE R15, `(.L_x_7033) ;  /* 0x000000000f087348 */ /* 0x000fea0003c00000 */
[----:B------:R0:W1:Y:S02]  /*42250*/  SHFL.IDX P6, R14, R13, R12, R11 ;  /* 0x0000000c0d0e7389 */ /* 0x00006400000c000b */
[----:B01----:R-:W-:Y:S01]  /*42260*/  ENDCOLLECTIVE ;  /* 0x000000000000791b */ /* 0x003fe20003800000 */
.L_x_7033:
[----:B------:R-:W-:Y:S02]  /*42270*/  IMAD.MOV.U32 R13, RZ, RZ, R34 ;  /* 0x000000ffff0d7224 */ /* 0x000fe400078e0022 */
[----:B------:R-:W-:-:S07]  /*42280*/  IMAD.MOV.U32 R7, RZ, RZ, R14 ;  /* 0x000000ffff077224 */ /* 0x000fce00078e000e */
[----:B------:R-:W-:Y:S05]  /*42290*/  WARPSYNC.COLLECTIVE R15, `(.L_x_7034) ;  /* 0x000000000f087348 */ /* 0x000fea0003c00000 */
[----:B------:R0:W1:Y:S02]  /*422a0*/  SHFL.IDX P6, R14, R13, R12, R11 ;  /* 0x0000000c0d0e7389 */ /* 0x00006400000c000b */
[----:B01----:R-:W-:Y:S01]  /*422b0*/  ENDCOLLECTIVE ;  /* 0x000000000000791b */ /* 0x003fe20003800000 */
.L_x_7034:
[----:B------:R-:W-:Y:S01]  /*422c0*/  IMAD.MOV.U32 R8, RZ, RZ, R14 ;  /* 0x000000ffff087224 */ /* 0x000fe200078e000e */
[----:B------:R-:W-:Y:S06]  /*422d0*/  BRA `(.L_x_7035) ;  /* 0xfffffccc00cc7947 */ /* 0x000fec000383ffff */
.L_x_6688:
        /* <DEDUP_REMOVED lines=8> */
.L_x_7037:
[----:B------:R-:W-:Y:S05]  /*42360*/  BSYNC B1 ;  /* 0x0000000000017941 */ /* 0x000fea0003800000 */
.L_x_7036:
        /* <DEDUP_REMOVED lines=8> */
.L_x_7038:
[----:B------:R-:W-:Y:S02]  /*423f0*/  IMAD.MOV.U32 R13, RZ, RZ, R32 ;  /* 0x000000ffff0d7224 */ /* 0x000fe400078e0020 */
[----:B------:R-:W-:-:S07]  /*42400*/  IMAD.MOV.U32 R6, RZ, RZ, R14 ;  /* 0x000000ffff067224 */ /* 0x000fce00078e000e */
[----:B------:R-:W-:Y:S05]  /*42410*/  WARPSYNC.COLLECTIVE R15, `(.L_x_7039) ;  /* 0x000000000f087348 */ /* 0x000fea0003c00000 */
[----:B------:R0:W1:Y:S02]  /*42420*/  SHFL.IDX P6, R14, R13, R12, R11 ;  /* 0x0000000c0d0e7389 */ /* 0x00006400000c000b */
[----:B01----:R-:W-:Y:S01]  /*42430*/  ENDCOLLECTIVE ;  /* 0x000000000000791b */ /* 0x003fe20003800000 */
.L_x_7039:
[----:B------:R-:W-:Y:S02]  /*42440*/  IMAD.MOV.U32 R13, RZ, RZ, R34 ;  /* 0x000000ffff0d7224 */ /* 0x000fe400078e0022 */
[----:B------:R-:W-:-:S07]  /*42450*/  IMAD.MOV.U32 R7, RZ, RZ, R14 ;  /* 0x000000ffff077224 */ /* 0x000fce00078e000e */
[----:B------:R-:W-:Y:S05]  /*42460*/  WARPSYNC.COLLECTIVE R15, `(.L_x_7040) ;  /* 0x000000000f087348 */ /* 0x000fea0003c00000 */
[----:B------:R0:W1:Y:S02]  /*42470*/  SHFL.IDX P6, R14, R13, R12, R11 ;  /* 0x0000000c0d0e7389 */ /* 0x00006400000c000b */
[----:B01----:R-:W-:Y:S01]  /*42480*/  ENDCOLLECTIVE ;  /* 0x000000000000791b */ /* 0x003fe20003800000 */
.L_x_7040:
[----:B------:R-:W-:Y:S05]  /*42490*/  BRA `(.L_x_7041) ;  /* 0xfffffcd000347947 */ /* 0x000fea000383ffff */
.L_x_6692:
[----:B-1----:R1:W4:Y:S02]  /*424a0*/  SYNCS.PHASECHK.TRANS64.TRYWAIT P0, [R2+URZ+0x38800], R33 ;  /* 0x03880021020075a7 */ /* 0x002324000800017f */
[----:B----4-:R-:W-:Y:S05]  /*424b0*/  @!P0 NANOSLEEP.SYNCS 0x989680 ;  /* 0x009896800000895d */ /* 0x010fea0003900000 */
[----:B------:R-:W4:Y:S02]  /*424c0*/  @!P0 SYNCS.PHASECHK.TRANS64 P0, [R2+URZ+0x38800], R33 ;  /* 0x03880021020085a7 */ /* 0x000f24000800007f */
[----:B----4-:R-:W-:Y:S05]  /*424d0*/  @!P0 BRA `(.L_x_6692) ;  /* 0xfffffffc00f08947 */ /* 0x010fea000383ffff */
[----:B------:R-:W-:Y:S05]  /*424e0*/  BRA `(.L_x_7042) ;  /* 0xfffffcd000c07947 */ /* 0x000fea000383ffff */
.L_x_6700:
        /* <DEDUP_REMOVED lines=8> */
.L_x_7044:
[----:B------:R-:W-:Y:S05]  /*42570*/  BSYNC B1 ;  /* 0x0000000000017941 */ /* 0x000fea0003800000 */
.L_x_7043:
        /* <DEDUP_REMOVED lines=8> */
.L_x_7045:
[----:B------:R-:W-:Y:S02]  /*42600*/  IMAD.MOV.U32 R13, RZ, RZ, R32 ;  /* 0x000000ffff0d7224 */ /* 0x000fe400078e0020 */
[----:B------:R-:W-:-:S07]  /*42610*/  IMAD.MOV.U32 R4, RZ, RZ, R14 ;  /* 0x000000ffff047224 */ /* 0x000fce00078e000e */
[----:B------:R-:W-:Y:S05]  /*42620*/  WARPSYNC.COLLECTIVE R15, `(.L_x_7046) ;  /* 0x000000000f087348 */ /* 0x000fea0003c00000 */
[----:B------:R0:W1:Y:S02]  /*42630*/  SHFL.IDX P6, R14, R13, R12, R11 ;  /* 0x0000000c0d0e7389 */ /* 0x00006400000c000b */
[----:B01----:R-:W-:Y:S01]  /*42640*/  ENDCOLLECTIVE ;  /* 0x000000000000791b */ /* 0x003fe20003800000 */
.L_x_7046:
[----:B------:R-:W-:Y:S02]  /*42650*/  IMAD.MOV.U32 R13, RZ, RZ, R9 ;  /* 0x000000ffff0d7224 */ /* 0x000fe400078e0009 */
[----:B------:R-:W-:-:S07]  /*42660*/  IMAD.MOV.U32 R7, RZ, RZ, R14 ;  /* 0x000000ffff077224 */ /* 0x000fce00078e000e */
[----:B------:R-:W-:Y:S05]  /*42670*/  WARPSYNC.COLLECTIVE R15, `(.L_x_7047) ;  /* 0x000000000f087348 */ /* 0x000fea0003c00000 */
[----:B------:R0:W1:Y:S02]  /*42680*/  SHFL.IDX P6, R14, R13, R12, R11 ;  /* 0x0000000c0d0e7389 */ /* 0x00006400000c000b */
[----:B01----:R-:W-:Y:S01]  /*42690*/  ENDCOLLECTIVE ;  /* 0x000000000000791b */ /* 0x003fe20003800000 */
.L_x_7047:
[----:B------:R-:W-:Y:S01]  /*426a0*/  IMAD.MOV.U32 R6, RZ, RZ, R14 ;  /* 0x000000ffff067224 */ /* 0x000fe200078e000e */
[----:B------:R-:W-:Y:S06]  /*426b0*/  BRA `(.L_x_7048) ;  /* 0xfffffce000807947 */ /* 0x000fec000383ffff */
.L_x_6703:
        /* <DEDUP_REMOVED lines=8> */
.L_x_7050:
[----:B------:R-:W-:Y:S05]  /*42740*/  BSYNC B1 ;  /* 0x0000000000017941 */ /* 0x000fea0003800000 */
.L_x_7049:
        /* <DEDUP_REMOVED lines=8> */
.L_x_7051:
[----:B------:R-:W-:Y:S02]  /*427d0*/  IMAD.MOV.U32 R13, RZ, RZ, R32 ;  /* 0x000000ffff0d7224 */ /* 0x000fe400078e0020 */
[----:B------:R-:W-:-:S07]  /*427e0*/  IMAD.MOV.U32 R4, RZ, RZ, R14 ;  /* 0x000000ffff047224 */ /* 0x000fce00078e000e */
[----:B------:R-:W-:Y:S05]  /*427f0*/  WARPSYNC.COLLECTIVE R15, `(.L_x_7052) ;  /* 0x000000000f087348 */ /* 0x000fea0003c00000 */
[----:B------:R0:W1:Y:S02]  /*42800*/  SHFL.IDX P6, R14, R13, R12, R11 ;  /* 0x0000000c0d0e7389 */ /* 0x00006400000c000b */
[----:B01----:R-:W-:Y:S01]  /*42810*/  ENDCOLLECTIVE ;  /* 0x000000000000791b */ /* 0x003fe20003800000 */
.L_x_7052:
[----:B------:R-:W-:Y:S02]  /*42820*/  IMAD.MOV.U32 R13, RZ, RZ, R9 ;  /* 0x000000ffff0d7224 */ /* 0x000fe400078e0009 */
[----:B------:R-:W-:-:S07]  /*42830*/  IMAD.MOV.U32 R5, RZ, RZ, R14 ;  /* 0x000000ffff057224 */ /* 0x000fce00078e000e */
[----:B------:R-:W-:Y:S05]  /*42840*/  WARPSYNC.COLLECTIVE R15, `(.L_x_7053) ;  /* 0x000000000f087348 */ /* 0x000fea0003c00000 */
[----:B------:R0:W1:Y:S02]  /*42850*/  SHFL.IDX P6, R14, R13, R12, R11 ;  /* 0x0000000c0d0e7389 */ /* 0x00006400000c000b */
[----:B01----:R-:W-:Y:S01]  /*42860*/  ENDCOLLECTIVE ;  /* 0x000000000000791b */ /* 0x003fe20003800000 */
.L_x_7053:
[----:B------:R-:W-:Y:S02]  /*42870*/  IMAD.MOV.U32 R12, RZ, RZ, R4 ;  /* 0x000000ffff0c7224 */ /* 0x000fe400078e0004 */
[----:B------:R-:W-:Y:S01]  /*42880*/  IMAD.MOV.U32 R13, RZ, RZ, R3 ;  /* 0x000000ffff0d7224 */ /* 0x000fe200078e0003 */
[----:B------:R-:W-:Y:S06]  /*42890*/  BRA `(.L_x_7054) ;  /* 0xfffffce000ac7947 */ /* 0x000fec000383ffff */
.L_x_6707:
[----:B-1----:R1:W2:Y:S02]  /*428a0*/  SYNCS.PHASECHK.TRANS64.TRYWAIT P0, [R2+URZ+0x38800], R3 ;  /* 0x03880003020075a7 */ /* 0x0022a4000800017f */
[----:B--2---:R-:W-:Y:S05]  /*428b0*/  @!P0 NANOSLEEP.SYNCS 0x989680 ;  /* 0x009896800000895d */ /* 0x004fea0003900000 */
[----:B------:R-:W2:Y:S02]  /*428c0*/  @!P0 SYNCS.PHASECHK.TRANS64 P0, [R2+URZ+0x38800], R3 ;  /* 0x03880003020085a7 */ /* 0x000ea4000800007f */
[----:B--2---:R-:W-:Y:S05]  /*428d0*/  @!P0 BRA `(.L_x_6707) ;  /* 0xfffffffc00f08947 */ /* 0x004fea000383ffff */
[----:B------:R-:W-:Y:S05]  /*428e0*/  BRA `(.L_x_7055) ;  /* 0xfffffce400047947 */ /* 0x000fea000383ffff */
.L_x_6722:
[----:B0-----:R0:W1:Y:S02]  /*428f0*/  SYNCS.PHASECHK.TRANS64.TRYWAIT P0, [R3+URZ], R6 ;  /* 0x00000006030075a7 */ /* 0x001064000800017f */
[----:B-1----:R-:W-:Y:S05]  /*42900*/  @!P0 NANOSLEEP.SYNCS 0x989680 ;  /* 0x009896800000895d */ /* 0x002fea0003900000 */
[----:B------:R-:W1:Y:S02]  /*42910*/  @!P0 SYNCS.PHASECHK.TRANS64 P0, [R3+URZ], R6 ;  /* 0x00000006030085a7 */ /* 0x000e64000800007f */
[----:B-1----:R-:W-:Y:S05]  /*42920*/  @!P0 BRA `(.L_x_6722) ;  /* 0xfffffffc00f08947 */ /* 0x002fea000383ffff */
[----:B------:R-:W-:Y:S05]  /*42930*/  BRA `(.L_x_6721) ;  /* 0xfffffcf800ec7947 */ /* 0x000fea000383ffff */
.L_x_6729:
[----:B-1----:R1:W2:Y:S02]  /*42940*/  SYNCS.PHASECHK.TRANS64.TRYWAIT P0, [R6+URZ], R7 ;  /* 0x00000007060075a7 */ /* 0x0022a4000800017f */
[----:B--2---:R-:W-:Y:S05]  /*42950*/  @!P0 NANOSLEEP.SYNCS 0x989680 ;  /* 0x009896800000895d */ /* 0x004fea0003900000 */
[----:B------:R-:W2:Y:S02]  /*42960*/  @!P0 SYNCS.PHASECHK.TRANS64 P0, [R6+URZ], R7 ;  /* 0x00000007060085a7 */ /* 0x000ea4000800007f */
[----:B--2---:R-:W-:Y:S05]  /*42970*/  @!P0 BRA `(.L_x_6729) ;  /* 0xfffffffc00f08947 */ /* 0x004fea000383ffff */
[----:B------:R-:W-:Y:S05]  /*42980*/  BRA `(.L_x_6728) ;  /* 0xfffffd0000207947 */ /* 0x000fea000383ffff */
.L_x_6756:
[----:B0-----:R0:W1:Y:S02]  /*42990*/  SYNCS.PHASECHK.TRANS64.TRYWAIT P1, [R3+URZ], R6 ;  /* 0x00000006030075a7 */ /* 0x001064000802017f */
[----:B-1----:R-:W-:Y:S05]  /*429a0*/  @!P1 NANOSLEEP.SYNCS 0x989680 ;  /* 0x009896800000995d */ /* 0x002fea0003900000 */
[----:B------:R-:W1:Y:S02]  /*429b0*/  @!P1 SYNCS.PHASECHK.TRANS64 P1, [R3+URZ], R6 ;  /* 0x00000006030095a7 */ /* 0x000e64000802007f */
[----:B-1----:R-:W-:Y:S05]  /*429c0*/  @!P1 BRA `(.L_x_6756) ;  /* 0xfffffffc00f09947 */ /* 0x002fea000383ffff */
[----:B------:R-:W-:Y:S05]  /*429d0*/  BRA `(.L_x_6755) ;  /* 0xfffffda400347947 */ /* 0x000fea000383ffff */
.L_x_6763:
[----:B-1----:R1:W2:Y:S02]  /*429e0*/  SYNCS.PHASECHK.TRANS64.TRYWAIT P1, [R6+URZ], R7 ;  /* 0x00000007060075a7 */ /* 0x0022a4000802017f */
[----:B--2---:R-:W-:Y:S05]  /*429f0*/  @!P1 NANOSLEEP.SYNCS 0x989680 ;  /* 0x009896800000995d */ /* 0x004fea0003900000 */
[----:B------:R-:W2:Y:S02]  /*42a00*/  @!P1 SYNCS.PHASECHK.TRANS64 P1, [R6+URZ], R7 ;  /* 0x00000007060095a7 */ /* 0x000ea4000802007f */
[----:B--2---:R-:W-:Y:S05]  /*42a10*/  @!P1 BRA `(.L_x_6763) ;  /* 0xfffffffc00f09947 */ /* 0x004fea000383ffff */
[----:B------:R-:W-:Y:S05]  /*42a20*/  BRA `(.L_x_6762) ;  /* 0xfffffda800687947 */ /* 0x000fea000383ffff */
.L_x_6776:
[----:B0-----:R0:W1:Y:S02]  /*42a30*/  SYNCS.PHASECHK.TRANS64.TRYWAIT P0, [R3+URZ], R6 ;  /* 0x00000006030075a7 */ /* 0x001064000800017f */
[----:B-1----:R-:W-:Y:S05]  /*42a40*/  @!P0 NANOSLEEP.SYNCS 0x989680 ;  /* 0x009896800000895d */ /* 0x002fea0003900000 */
[----:B------:R-:W1:Y:S02]  /*42a50*/  @!P0 SYNCS.PHASECHK.TRANS64 P0, [R3+URZ], R6 ;  /* 0x00000006030085a7 */ /* 0x000e64000800007f */
[----:B-1----:R-:W-:Y:S05]  /*42a60*/  @!P0 BRA `(.L_x_6776) ;  /* 0xfffffffc00f08947 */ /* 0x002fea000383ffff */
[----:B------:R-:W-:Y:S05]  /*42a70*/  BRA `(.L_x_6775) ;  /* 0xfffffe3c00307947 */ /* 0x000fea000383ffff */
.L_x_6783:
[----:B-1----:R1:W2:Y:S02]  /*42a80*/  SYNCS.PHASECHK.TRANS64.TRYWAIT P0, [R6+URZ], R7 ;  /* 0x00000007060075a7 */ /* 0x0022a4000800017f */
[----:B--2---:R-:W-:Y:S05]  /*42a90*/  @!P0 NANOSLEEP.SYNCS 0x989680 ;  /* 0x009896800000895d */ /* 0x004fea0003900000 */
[----:B------:R-:W2:Y:S02]  /*42aa0*/  @!P0 SYNCS.PHASECHK.TRANS64 P0, [R6+URZ], R7 ;  /* 0x00000007060085a7 */ /* 0x000ea4000800007f */
[----:B--2---:R-:W-:Y:S05]  /*42ab0*/  @!P0 BRA `(.L_x_6783) ;  /* 0xfffffffc00f08947 */ /* 0x004fea000383ffff */
[----:B------:R-:W-:Y:S05]  /*42ac0*/  BRA `(.L_x_6782) ;  /* 0xfffffe4000647947 */ /* 0x000fea000383ffff */
.L_x_6843:
        /* <DEDUP_REMOVED lines=11> */
.L_x_7057:
[----:B------:R-:W-:Y:S05]  /*42b80*/  BSYNC B1 ;  /* 0x0000000000017941 */ /* 0x000fea0003800000 */
.L_x_7056:
[----:B------:R-:W-:Y:S05]  /*42b90*/  BRA `(.L_x_7058) ;  /* 0xffffff6000907947 */ /* 0x000fea000383ffff */
.L_x_6845:
[----:B------:R-:W-:Y:S01]  /*42ba0*/  BSSY B1, `(.L_x_7059) ;  /* 0x0000006000017945 */ /* 0x000fe20003800000 */
[----:B0-----:R-:W-:-:S07]  /*42bb0*/  IMAD.MOV.U32 R15, RZ, RZ, -0x1 ;  /* 0xffffffffff0f7424 */ /* 0x001fce00078e00ff */
[----:B-1----:R-:W-:Y:S05]  /*42bc0*/  WARPSYNC.COLLECTIVE R15, `(.L_x_7060) ;  /* 0x000000000f0c7348 */ /* 0x002fea0003c00000 */
[----:B------:R-:W-:Y:S02]  /*42bd0*/  ELECT P6, UR62, PT ;  /* 0x00000000003e782f */ /* 0x000fe400038c0000 */
[----:B------:R-:W-:Y:S01]  /*42be0*/  MOV R14, UR62 ;  /* 0x0000003e000e7c02 */ /* 0x000fe20008000f00 */
[----:B-1----:R-:W-:Y:S10]  /*42bf0*/  ENDCOLLECTIVE ;  /* 0x000000000000791b */ /* 0x002ff40003800000 */
.L_x_7060:
[----:B------:R-:W-:Y:S05]  /*42c00*/  BSYNC B1 ;  /* 0x0000000000017941 */ /* 0x000fea0003800000 */
.L_x_7059:
[----:B------:R-:W-:Y:S05]  /*42c10*/  BRA `(.L_x_6844) ;  /* 0xffffff6000887947 */ /* 0x000fea000383ffff */
.L_x_6847:
[----:B-1----:R1:W2:Y:S02]  /*42c20*/  SYNCS.PHASECHK.TRANS64.TRYWAIT P0, [R18+URZ+0x38820], R5 ;  /* 0x03882005120075a7 */ /* 0x0022a4000800017f */
[----:B--2---:R-:W-:Y:S05]  /*42c30*/  @!P0 NANOSLEEP.SYNCS 0x989680 ;  /* 0x009896800000895d */ /* 0x004fea0003900000 */
[----:B------:R-:W2:Y:S02]  /*42c40*/  @!P0 SYNCS.PHASECHK.TRANS64 P0, [R18+URZ+0x38820], R5 ;  /* 0x03882005120085a7 */ /* 0x000ea4000800007f */
[----:B--2---:R-:W-:Y:S05]  /*42c50*/  @!P0 BRA `(.L_x_6847) ;  /* 0xfffffffc00f08947 */ /* 0x004fea000383ffff */
[----:B------:R-:W-:Y:S05]  /*42c60*/  BRA `(.L_x_7061) ;  /* 0xffffff6000987947 */ /* 0x000fea000383ffff */
.L_x_6851:
[----:B--2---:R2:W3:Y:S02]  /*42c70*/  SYNCS.PHASECHK.TRANS64.TRYWAIT P0, [R6+URZ+0x388a0], R10 ;  /* 0x0388a00a060075a7 */ /* 0x0044e4000800017f */
[----:B---3--:R-:W-:Y:S05]  /*42c80*/  @!P0 NANOSLEEP.SYNCS 0x989680 ;  /* 0x009896800000895d */ /* 0x008fea0003900000 */
[----:B------:R-:W3:Y:S02]  /*42c90*/  @!P0 SYNCS.PHASECHK.TRANS64 P0, [R6+URZ+0x388a0], R10 ;  /* 0x0388a00a060085a7 */ /* 0x000ee4000800007f */
[----:B---3--:R-:W-:Y:S05]  /*42ca0*/  @!P0 BRA `(.L_x_6851) ;  /* 0xfffffffc00f08947 */ /* 0x008fea000383ffff */
[----:B------:R-:W-:Y:S05]  /*42cb0*/  BRA `(.L_x_7062) ;  /* 0xffffff6000b87947 */ /* 0x000fea000383ffff */
.L_x_6856:
[----:B-1----:R1:W3:Y:S02]  /*42cc0*/  SYNCS.PHASECHK.TRANS64.TRYWAIT P0, [R6+URZ+0x388c0], R10 ;  /* 0x0388c00a060075a7 */ /* 0x0022e4000800017f */
[----:B---3--:R-:W-:Y:S05]  /*42cd0*/  @!P0 NANOSLEEP.SYNCS 0x989680 ;  /* 0x009896800000895d */ /* 0x008fea0003900000 */
[----:B------:R-:W3:Y:S02]  /*42ce0*/  @!P0 SYNCS.PHASECHK.TRANS64 P0, [R6+URZ+0x388c0], R10 ;  /* 0x0388c00a060085a7 */ /* 0x000ee4000800007f */
[----:B---3--:R-:W-:Y:S05]  /*42cf0*/  @!P0 BRA `(.L_x_6856) ;  /* 0xfffffffc00f08947 */ /* 0x008fea000383ffff */
[----:B------:R-:W-:Y:S05]  /*42d00*/  BRA `(.L_x_7063) ;  /* 0xffffff6400387947 */ /* 0x000fea000383ffff */
.L_x_6870:
[----:B-1----:R1:W2:Y:S02]  /*42d10*/  SYNCS.PHASECHK.TRANS64.TRYWAIT P1, [R6+URZ+0x388a0], R7 ;  /* 0x0388a007060075a7 */ /* 0x0022a4000802017f */
[----:B--2---:R-:W-:Y:S05]  /*42d20*/  @!P1 NANOSLEEP.SYNCS 0x989680 ;  /* 0x009896800000995d */ /* 0x004fea0003900000 */
[----:B------:R-:W2:Y:S02]  /*42d30*/  @!P1 SYNCS.PHASECHK.TRANS64 P1, [R6+URZ+0x388a0], R7 ;  /* 0x0388a007060095a7 */ /* 0x000ea4000802007f */
[----:B--2---:R-:W-:Y:S05]  /*42d40*/  @!P1 BRA `(.L_x_6870) ;  /* 0xfffffffc00f09947 */ /* 0x004fea000383ffff */
[----:B------:R-:W-:Y:S05]  /*42d50*/  BRA `(.L_x_7064) ;  /* 0xffffff6c00b87947 */ /* 0x000fea000383ffff */
.L_x_6875:
[----:B--2---:R2:W3:Y:S02]  /*42d60*/  SYNCS.PHASECHK.TRANS64.TRYWAIT P1, [R6+URZ+0x388c0], R7 ;  /* 0x0388c007060075a7 */ /* 0x0044e4000802017f */
[----:B---3--:R-:W-:Y:S05]  /*42d70*/  @!P1 NANOSLEEP.SYNCS 0x989680 ;  /* 0x009896800000995d */ /* 0x008fea0003900000 */
[----:B------:R-:W3:Y:S02]  /*42d80*/  @!P1 SYNCS.PHASECHK.TRANS64 P1, [R6+URZ+0x388c0], R7 ;  /* 0x0388c007060095a7 */ /* 0x000ee4000802007f */
[----:B---3--:R-:W-:Y:S05]  /*42d90*/  @!P1 BRA `(.L_x_6875) ;  /* 0xfffffffc00f09947 */ /* 0x008fea000383ffff */
[----:B------:R-:W-:Y:S05]  /*42da0*/  BRA `(.L_x_7065) ;  /* 0xffffff7000347947 */ /* 0x000fea000383ffff */
.L_x_6905:
[----:B--2---:R-:W2:Y:S01]  /*42db0*/  S2R R4, SR_TID.X ;  /* 0x0000000000047919 */ /* 0x004ea20000002100 */
        /* <DEDUP_REMOVED lines=10> */
.L_x_7067:
[----:B------:R-:W-:Y:S05]  /*42e60*/  BSYNC B0 ;  /* 0x0000000000007941 */ /* 0x000fea0003800000 */
.L_x_7066:
[----:B------:R-:W-:Y:S05]  /*42e70*/  BRA `(.L_x_7068) ;  /* 0xffffff8400b87947 */ /* 0x000fea000383ffff */
.L_x_6907:
[----:B------:R-:W-:Y:S01]  /*42e80*/  BSSY B0, `(.L_x_7069) ;  /* 0x0000006000007945 */ /* 0x000fe20003800000 */
[----:B0-----:R-:W-:-:S07]  /*42e90*/  IMAD.MOV.U32 R15, RZ, RZ, -0x1 ;  /* 0xffffffffff0f7424 */ /* 0x001fce00078e00ff */
[----:B-12---:R-:W-:Y:S05]  /*42ea0*/  WARPSYNC.COLLECTIVE R15, `(.L_x_7070) ;  /* 0x000000000f0c7348 */ /* 0x006fea0003c00000 */
[----:B------:R-:W-:Y:S02]  /*42eb0*/  ELECT P6, UR62, PT ;  /* 0x00000000003e782f */ /* 0x000fe400038c0000 */
[----:B------:R-:W-:Y:S01]  /*42ec0*/  MOV R14, UR62 ;  /* 0x0000003e000e7c02 */ /* 0x000fe20008000f00 */
[----:B-12---:R-:W-:Y:S10]  /*42ed0*/  ENDCOLLECTIVE ;  /* 0x000000000000791b */ /* 0x006ff40003800000 */
.L_x_7070:
[----:B------:R-:W-:Y:S05]  /*42ee0*/  BSYNC B0 ;  /* 0x0000000000007941 */ /* 0x000fea0003800000 */
.L_x_7069:
[----:B------:R-:W-:Y:S05]  /*42ef0*/  BRA `(.L_x_7071) ;  /* 0xffffff8400bc7947 */ /* 0x000fea000383ffff */
.L_x_6909:
[----:B---3--:R3:W4:Y:S02]  /*42f00*/  SYNCS.PHASECHK.TRANS64.TRYWAIT P0, [R0+URZ+0x38840], R2 ;  /* 0x03884002000075a7 */ /* 0x008724000800017f */
[----:B----4-:R-:W-:Y:S05]  /*42f10*/  @!P0 NANOSLEEP.SYNCS 0x989680 ;  /* 0x009896800000895d */ /* 0x010fea0003900000 */
[----:B------:R-:W4:Y:S02]  /*42f20*/  @!P0 SYNCS.PHASECHK.TRANS64 P0, [R0+URZ+0x38840], R2 ;  /* 0x03884002000085a7 */ /* 0x000f24000800007f */
[----:B----4-:R-:W-:Y:S05]  /*42f30*/  @!P0 BRA `(.L_x_6909) ;  /* 0xfffffffc00f08947 */ /* 0x010fea000383ffff */
[----:B------:R-:W-:Y:S05]  /*42f40*/  BRA `(.L_x_7072) ;  /* 0xffffff8800207947 */ /* 0x000fea000383ffff */
.L_x_6913:
        /* <DEDUP_REMOVED lines=10> */
.L_x_7073:
[----:B------:R0:W-:Y:S01]  /*42ff0*/  STL [R1+0x45c], R10 ;  /* 0x00045c0a01007387 */ /* 0x0001e20000100800 */
[----:B------:R-:W-:Y:S02]  /*43000*/  IMAD.MOV.U32 R13, RZ, RZ, R3 ;  /* 0x000000ffff0d7224 */ /* 0x000fe400078e0003 */
[----:B------:R-:W-:-:S07]  /*43010*/  IMAD.MOV.U32 R4, RZ, RZ, R14 ;  /* 0x000000ffff047224 */ /* 0x000fce00078e000e */
[----:B0-----:R-:W-:Y:S05]  /*43020*/  WARPSYNC.COLLECTIVE R15, `(.L_x_7074) ;  /* 0x000000000f087348 */ /* 0x001fea0003c00000 */
[----:B------:R1:W2:Y:S02]  /*43030*/  SHFL.IDX P6, R14, R13, R12, R11 ;  /* 0x0000000c0d0e7389 */ /* 0x0002a400000c000b */
[----:B012---:R-:W-:Y:S01]  /*43040*/  ENDCOLLECTIVE ;  /* 0x000000000000791b */ /* 0x007fe20003800000 */
.L_x_7074:
[----:B------:R-:W-:Y:S02]  /*43050*/  IMAD.MOV.U32 R13, RZ, RZ, R2 ;  /* 0x000000ffff0d7224 */ /* 0x000fe400078e0002 */
[----:B------:R-:W-:Y:S02]  /*43060*/  IMAD.MOV.U32 R12, RZ, RZ, 0x1 ;  /* 0x00000001ff0c7424 */ /* 0x000fe400078e00ff */
[----:B------:R-:W-:-:S07]  /*43070*/  IMAD.MOV.U32 R5, RZ, RZ, R14 ;  /* 0x000000ffff057224 */ /* 0x000fce00078e000e */
[----:B------:R-:W-:Y:S05]  /*43080*/  WARPSYNC.COLLECTIVE R15, `(.L_x_7075) ;  /* 0x000000000f087348 */ /* 0x000fea0003c00000 */
[----:B------:R0:W1:Y:S02]  /*43090*/  SHFL.IDX P6, R14, R13, R12, R11 ;  /* 0x0000000c0d0e7389 */ /* 0x00006400000c000b */
[----:B01----:R-:W-:Y:S01]  /*430a0*/  ENDCOLLECTIVE ;  /* 0x000000000000791b */ /* 0x003fe20003800000 */
.L_x_7075:
[----:B------:R-:W-:Y:S02]  /*430b0*/  IMAD.MOV.U32 R13, RZ, RZ, R3 ;  /* 0x000000ffff0d7224 */ /* 0x000fe400078e0003 */
[----:B------:R-:W-:-:S07]  /*430c0*/  IMAD.MOV.U32 R6, RZ, RZ, R14 ;  /* 0x000000ffff067224 */ /* 0x000fce00078e000e */
[----:B------:R-:W-:Y:S05]  /*430d0*/  WARPSYNC.COLLECTIVE R15, `(.L_x_7076) ;  /* 0x000000000f087348 */ /* 0x000fea0003c00000 */
[----:B------:R0:W1:Y:S02]  /*430e0*/  SHFL.IDX P6, R14, R13, R12, R11 ;  /* 0x0000000c0d0e7389 */ /* 0x00006400000c000b */
[----:B01----:R-:W-:Y:S01]  /*430f0*/  ENDCOLLECTIVE ;  /* 0x000000000000791b */ /* 0x003fe20003800000 */
.L_x_7076:
        /* <DEDUP_REMOVED lines=22> */
.L_x_7077:
        /* <DEDUP_REMOVED lines=10> */
.L_x_7078:
        /* <DEDUP_REMOVED lines=11> */
.L_x_7079:
        /* <DEDUP_REMOVED lines=14> */
.L_x_7080:
[----:B------:R-:W-:Y:S01]  /*43490*/  IMAD.MOV.U32 R3, RZ, RZ, R14 ;  /* 0x000000ffff037224 */ /* 0x000fe200078e000e */
[----:B------:R-:W-:Y:S06]  /*434a0*/  BRA `(.L_x_7081) ;  /* 0xffffff8c00647947 */ /* 0x000fec000383ffff */
.L_x_6917:
        /* <DEDUP_REMOVED lines=26> */
.L_x_7083:
[----:B------:R-:W-:Y:S05]  /*43650*/  BSYNC B0 ;  /* 0x0000000000007941 */ /* 0x000fea0003800000 */
.L_x_7082:
        /* <DEDUP_REMOVED lines=13> */
.L_x_7084:
        /* <DEDUP_REMOVED lines=35> */
[----:B------:R0:W-:Y:S03]  /*43960*/  @!P2 LDGSTS.E.BYPASS.LTC128B.128 [R7+0x32400], desc[UR44][R2.64+0x300], P6 ;  /* 0x324003000207afae */ /* 0x0001e6000b101d6c */
[----:B------:R-:W-:-:S07]  /*43970*/  @!P3 SHF.R.U32.HI R8, RZ, 0x2, R8 ;  /* 0x00000002ff08b819 */ /* 0x000fce0000011608 */
[----:B0-----:R-:W-:Y:S05]  /*43980*/  WARPSYNC.COLLECTIVE R15, `(.L_x_7085) ;  /* 0x000000000f087348 */ /* 0x001fea0003c00000 */
[----:B------:R1:W2:Y:S02]  /*43990*/  SHFL.IDX P6, R14, R13, R12, R11 ;  /* 0x0000000c0d0e7389 */ /* 0x0002a400000c000b */
[----:B012---:R-:W-:Y:S01]  /*439a0*/  ENDCOLLECTIVE ;  /* 0x000000000000791b */ /* 0x007fe20003800000 */
.L_x_7085:
        /* <DEDUP_REMOVED lines=12> */
[----:B------:R-:W-:Y:S02]  /*43a70*/  @!P3 ISETP.NE.U32.AND P4, PT, R8, RZ, PT ;  /* 0x000000ff0800b20c */ /* 0x000fe40003f85070 */
[----:B------:R-:W1:Y:S01]  /*43a80*/  S2R R8, SR_TID.X ;  /* 0x0000000000087919 */ /* 0x000e620000002100 */
[----:B0-----:R-:W-:-:S10]  /*43a90*/  IMAD.MOV.U32 R9, RZ, RZ, R14 ;  /* 0x000000ffff097224 */ /* 0x001fd400078e000e */
[----:B-1----:R-:W-:Y:S05]  /*43aa0*/  WARPSYNC.COLLECTIVE R15, `(.L_x_7086) ;  /* 0x000000000f087348 */ /* 0x002fea0003c00000 */
[----:B------:R0:W2:Y:S02]  /*43ab0*/  SHFL.IDX P6, R14, R13, R12, R11 ;  /* 0x0000000c0d0e7389 */ /* 0x0000a400000c000b */
[----:B012---:R-:W-:Y:S01]  /*43ac0*/  ENDCOLLECTIVE ;  /* 0x000000000000791b */ /* 0x007fe20003800000 */
.L_x_7086:
        /* <DEDUP_REMOVED lines=29> */
.L_x_7087:
        /* <DEDUP_REMOVED lines=12> */
.L_x_7088:
        /* <DEDUP_REMOVED lines=33> */
.L_x_7089:
[----:B------:R-:W-:Y:S02]  /*43f70*/  IMAD.MOV.U32 R13, RZ, RZ, R0 ;  /* 0x000000ffff0d7224 */ /* 0x000fe400078e0000 */
[----:B------:R-:W-:-:S07]  /*43f80*/  IMAD.MOV.U32 R4, RZ, RZ, R14 ;  /* 0x000000ffff047224 */ /* 0x000fce00078e000e */
[----:B------:R-:W-:Y:S05]  /*43f90*/  WARPSYNC.COLLECTIVE R15, `(.L_x_7090) ;  /* 0x000000000f087348 */ /* 0x000fea0003c00000 */
[----:B------:R0:W1:Y:S02]  /*43fa0*/  SHFL.IDX P6, R14, R13, R12, R11 ;  /* 0x0000000c0d0e7389 */ /* 0x00006400000c000b */
[----:B01----:R-:W-:Y:S01]  /*43fb0*/  ENDCOLLECTIVE ;  /* 0x000000000000791b */ /* 0x003fe20003800000 */
.L_x_7090:
[----:B------:R-:W-:Y:S01]  /*43fc0*/  IMAD.MOV.U32 R0, RZ, RZ, R14 ;  /* 0x000000ffff007224 */ /* 0x000fe200078e000e */
[----:B------:R-:W-:Y:S06]  /*43fd0*/  BRA `(.L_x_7091) ;  /* 0xffffff9000347947 */ /* 0x000fec000383ffff */
.L_x_6922:
[----:B0-----:R0:W2:Y:S02]  /*43fe0*/  SYNCS.PHASECHK.TRANS64.TRYWAIT P0, [R18+URZ+0x38820], R0 ;  /* 0x03882000120075a7 */ /* 0x0010a4000800017f */
[----:B--2---:R-:W-:Y:S05]  /*43ff0*/  @!P0 NANOSLEEP.SYNCS 0x989680 ;  /* 0x009896800000895d */ /* 0x004fea0003900000 */
[----:B------:R-:W2:Y:S02]  /*44000*/  @!P0 SYNCS.PHASECHK.TRANS64 P0, [R18+URZ+0x38820], R0 ;  /* 0x03882000120085a7 */ /* 0x000ea4000800007f */
[----:B--2---:R-:W-:Y:S05]  /*44010*/  @!P0 BRA `(.L_x_6922) ;  /* 0xfffffffc00f08947 */ /* 0x004fea000383ffff */
[----:B------:R-:W-:Y:S05]  /*44020*/  BRA `(.L_x_7092) ;  /* 0xffffff9000f07947 */ /* 0x000fea000383ffff */
.L_x_6926:
[----:B0-----:R0:W1:Y:S02]  /*44030*/  SYNCS.PHASECHK.TRANS64.TRYWAIT P0, [R0+URZ+0x38860], R2 ;  /* 0x03886002000075a7 */ /* 0x001064000800017f */
[----:B-1----:R-:W-:Y:S05]  /*44040*/  @!P0 NANOSLEEP.SYNCS 0x989680 ;  /* 0x009896800000895d */ /* 0x002fea0003900000 */
[----:B------:R-:W1:Y:S02]  /*44050*/  @!P0 SYNCS.PHASECHK.TRANS64 P0, [R0+URZ+0x38860], R2 ;  /* 0x03886002000085a7 */ /* 0x000e64000800007f */
[----:B-1----:R-:W-:Y:S05]  /*44060*/  @!P0 BRA `(.L_x_6926) ;  /* 0xfffffffc00f08947 */ /* 0x002fea000383ffff */
[----:B------:R-:W-:Y:S05]  /*44070*/  BRA `(.L_x_7093) ;  /* 0xffffff9400147947 */ /* 0x000fea000383ffff */
.L_x_6945:
[----:B-1----:R1:W2:Y:S02]  /*44080*/  SYNCS.PHASECHK.TRANS64.TRYWAIT P0, [R2+URZ+0x38840], R6 ;  /* 0x03884006020075a7 */ /* 0x0022a4000800017f */
[----:B--2---:R-:W-:Y:S05]  /*44090*/  @!P0 NANOSLEEP.SYNCS 0x989680 ;  /* 0x009896800000895d */ /* 0x004fea0003900000 */
[----:B------:R-:W2:Y:S02]  /*440a0*/  @!P0 SYNCS.PHASECHK.TRANS64 P0, [R2+URZ+0x38840], R6 ;  /* 0x03884006020085a7 */ /* 0x000ea4000800007f */
[----:B--2---:R-:W-:Y:S05]  /*440b0*/  @!P0 BRA `(.L_x_6945) ;  /* 0xfffffffc00f08947 */ /* 0x004fea000383ffff */
[----:B------:R-:W-:Y:S05]  /*440c0*/  BRA `(.L_x_7094) ;  /* 0xffffffa000447947 */ /* 0x000fea000383ffff */
.L_x_6950:
[----:B0-----:R0:W2:Y:S02]  /*440d0*/  SYNCS.PHASECHK.TRANS64.TRYWAIT P0, [R2+URZ+0x38860], R6 ;  /* 0x03886006020075a7 */ /* 0x0010a4000800017f */
[----:B--2---:R-:W-:Y:S05]  /*440e0*/  @!P0 NANOSLEEP.SYNCS 0x989680 ;  /* 0x009896800000895d */ /* 0x004fea0003900000 */
[----:B------:R-:W2:Y:S02]  /*440f0*/  @!P0 SYNCS.PHASECHK.TRANS64 P0, [R2+URZ+0x38860], R6 ;  /* 0x03886006020085a7 */ /* 0x000ea4000800007f */
[----:B--2---:R-:W-:Y:S05]  /*44100*/  @!P0 BRA `(.L_x_6950) ;  /* 0xfffffffc00f08947 */ /* 0x004fea000383ffff */
[----:B------:R-:W-:Y:S05]  /*44110*/  BRA `(.L_x_7095) ;  /* 0xffffffa000c47947 */ /* 0x000fea000383ffff */
.L_x_6965:
[----:B-1----:R1:W2:Y:S02]  /*44120*/  SYNCS.PHASECHK.TRANS64.TRYWAIT P0, [R3+URZ+0x38840], R2 ;  /* 0x03884002030075a7 */ /* 0x0022a4000800017f */
[----:B--2---:R-:W-:Y:S05]  /*44130*/  @!P0 NANOSLEEP.SYNCS 0x989680 ;  /* 0x009896800000895d */ /* 0x004fea0003900000 */
[----:B------:R-:W2:Y:S02]  /*44140*/  @!P0 SYNCS.PHASECHK.TRANS64 P0, [R3+URZ+0x38840], R2 ;  /* 0x03884002030085a7 */ /* 0x000ea4000800007f */
[----:B--2---:R-:W-:Y:S05]  /*44150*/  @!P0 BRA `(.L_x_6965) ;  /* 0xfffffffc00f08947 */ /* 0x004fea000383ffff */
[----:B------:R-:W-:Y:S05]  /*44160*/  BRA `(.L_x_7096) ;  /* 0xffffffac00a07947 */ /* 0x000fea000383ffff */
.L_x_6970:
[----:B0-----:R0:W2:Y:S02]  /*44170*/  SYNCS.PHASECHK.TRANS64.TRYWAIT P0, [R3+URZ+0x38860], R2 ;  /* 0x03886002030075a7 */ /* 0x0010a4000800017f */
[----:B--2---:R-:W-:Y:S05]  /*44180*/  @!P0 NANOSLEEP.SYNCS 0x989680 ;  /* 0x009896800000895d */ /* 0x004fea0003900000 */
[----:B------:R-:W2:Y:S02]  /*44190*/  @!P0 SYNCS.PHASECHK.TRANS64 P0, [R3+URZ+0x38860], R2 ;  /* 0x03886002030085a7 */ /* 0x000ea4000800007f */
[----:B--2---:R-:W-:Y:S05]  /*441a0*/  @!P0 BRA `(.L_x_6970) ;  /* 0xfffffffc00f08947 */ /* 0x004fea000383ffff */
[----:B------:R-:W-:Y:S05]  /*441b0*/  BRA `(.L_x_7097) ;  /* 0xffffffb0001c7947 */ /* 0x000fea000383ffff */
.L_x_6985:
[----:B-1----:R1:W2:Y:S02]  /*441c0*/  SYNCS.PHASECHK.TRANS64.TRYWAIT P0, [R3+URZ+0x38840], R2 ;  /* 0x03884002030075a7 */ /* 0x0022a4000800017f */
[----:B--2---:R-:W-:Y:S05]  /*441d0*/  @!P0 NANOSLEEP.SYNCS 0x989680 ;  /* 0x009896800000895d */ /* 0x004fea0003900000 */
[----:B------:R-:W2:Y:S02]  /*441e0*/  @!P0 SYNCS.PHASECHK.TRANS64 P0, [R3+URZ+0x38840], R2 ;  /* 0x03884002030085a7 */ /* 0x000ea4000800007f */
[----:B--2---:R-:W-:Y:S05]  /*441f0*/  @!P0 BRA `(.L_x_6985) ;  /* 0xfffffffc00f08947 */ /* 0x004fea000383ffff */
[----:B------:R-:W-:Y:S05]  /*44200*/  BRA `(.L_x_7098) ;  /* 0xffffffb800dc7947 */ /* 0x000fea000383ffff */
.L_x_6990:
[----:B--2---:R2:W3:Y:S02]  /*44210*/  SYNCS.PHASECHK.TRANS64.TRYWAIT P0, [R3+URZ+0x38860], R2 ;  /* 0x03886002030075a7 */ /* 0x0044e4000800017f */
[----:B---3--:R-:W-:Y:S05]  /*44220*/  @!P0 NANOSLEEP.SYNCS 0x989680 ;  /* 0x009896800000895d */ /* 0x008fea0003900000 */
[----:B------:R-:W3:Y:S02]  /*44230*/  @!P0 SYNCS.PHASECHK.TRANS64 P0, [R3+URZ+0x38860], R2 ;  /* 0x03886002030085a7 */ /* 0x000ee4000800007f */
[----:B---3--:R-:W-:Y:S05]  /*44240*/  @!P0 BRA `(.L_x_6990) ;  /* 0xfffffffc00f08947 */ /* 0x008fea000383ffff */
[----:B------:R-:W-:Y:S05]  /*44250*/  BRA `(.L_x_7099) ;  /* 0xffffffbc005c7947 */ /* 0x000fea000383ffff */
.L_x_7006:
[----:B--2---:R-:W2:Y:S01]  /*44260*/  LDL R2, [R1+0x430] ;  /* 0x0004300001027983 */ /* 0x004ea20000100800 */
        /* <DEDUP_REMOVED lines=8> */
.L_x_7101:
[----:B------:R-:W-:Y:S05]  /*442f0*/  BSYNC B0 ;  /* 0x0000000000007941 */ /* 0x000fea0003800000 */
.L_x_7100:
        /* <DEDUP_REMOVED lines=9> */
.L_x_7102:
        /* <DEDUP_REMOVED lines=26> */
.L_x_7103:
        /* <DEDUP_REMOVED lines=8> */
.L_x_7104:
        /* <DEDUP_REMOVED lines=8> */
.L_x_7105:
        /* <DEDUP_REMOVED lines=8> */
.L_x_7106:
        /* <DEDUP_REMOVED lines=8> */
.L_x_7107:
        /* <DEDUP_REMOVED lines=9> */
.L_x_7108:
[----:B------:R-:W-:Y:S01]  /*447c0*/  IMAD.MOV.U32 R9, RZ, RZ, R14 ;  /* 0x000000ffff097224 */ /* 0x000fe200078e000e */
[----:B------:R-:W-:Y:S06]  /*447d0*/  BRA `(.L_x_7109) ;  /* 0xffffffc400987947 */ /* 0x000fec000383ffff */
.L_x_7009:
        /* <DEDUP_REMOVED lines=8> */
.L_x_7111:
[----:B------:R-:W-:Y:S05]  /*44860*/  BSYNC B0 ;  /* 0x0000000000007941 */ /* 0x000fea0003800000 */
.L_x_7110:
        /* <DEDUP_REMOVED lines=10> */
.L_x_7112:
        /* <DEDUP_REMOVED lines=8> */
.L_x_7113:
        /* <DEDUP_REMOVED lines=8> */
.L_x_7114:
        /* <DEDUP_REMOVED lines=8> */
.L_x_7115:
        /* <DEDUP_REMOVED lines=9> */
.L_x_7116:
[----:B------:R-:W-:Y:S01]  /*44b20*/  IMAD.MOV.U32 R9, RZ, RZ, R14 ;  /* 0x000000ffff097224 */ /* 0x000fe200078e000e */
[----:B------:R-:W-:Y:S06]  /*44b30*/  BRA `(.L_x_7117) ;  /* 0xffffffc4006c7947 */ /* 0x000fec000383ffff */
.L_x_7011:
[----:B------:R-:W-:Y:S01]  /*44b40*/  BSSY B0, `(.L_x_7118) ;  /* 0x0000006000007945 */ /* 0x000fe20003800000 */
[----:B------:R-:W-:Y:S01]  /*44b50*/  PLOP3.LUT P6, PT, P6, PT, PT, 0x8, 0x0 ;  /* 0x000000000000781c */ /* 0x000fe200037ce170 */
[----:B------:R-:W-:-:S12]  /*44b60*/  IMAD.MOV.U32 R15, RZ, RZ, -0x1 ;  /* 0xffffffffff0f7424 */ /* 0x000fd800078e00ff */
[----:B0-----:R-:W-:Y:S05]  /*44b70*/  WARPSYNC.COLLECTIVE R15, `(.L_x_7119) ;  /* 0x000000000f087348 */ /* 0x001fea0003c00000 */
[----:B------:R-:W-:Y:S01]  /*44b80*/  VOTE.ANY R14, PT, P6 ;  /* 0x00000000000e7806 */ /* 0x000fe200030e0100 */
[----:B0-----:R-:W-:Y:S06]  /*44b90*/  ENDCOLLECTIVE ;  /* 0x000000000000791b */ /* 0x001fec0003800000 */
.L_x_7119:
[----:B------:R-:W-:Y:S05]  /*44ba0*/  BSYNC B0 ;  /* 0x0000000000007941 */ /* 0x000fea0003800000 */
.L_x_7118:
        /* <DEDUP_REMOVED lines=10> */
.L_x_7120:
[----:B------:R-:W-:Y:S02]  /*44c50*/  IMAD.MOV.U32 R13, RZ, RZ, R6 ;  /* 0x000000ffff0d7224 */ /* 0x000fe400078e0006 */
[----:B------:R-:W-:-:S07]  /*44c60*/  IMAD.MOV.U32 R0, RZ, RZ, R14 ;  /* 0x000000ffff007224 */ /* 0x000fce00078e000e */
[----:B------:R-:W-:Y:S05]  /*44c70*/  WARPSYNC.COLLECTIVE R15, `(.L_x_7121) ;  /* 0x000000000f087348 */ /* 0x000fea0003c00000 */
[----:B------:R0:W1:Y:S02]  /*44c80*/  SHFL.IDX P6, R14, R13, R12, R11 ;  /* 0x0000000c0d0e7389 */ /* 0x00006400000c000b */
[----:B01----:R-:W-:Y:S01]  /*44c90*/  ENDCOLLECTIVE ;  /* 0x000000000000791b */ /* 0x003fe20003800000 */
.L_x_7121:
[----:B------:R-:W-:Y:S02]  /*44ca0*/  IMAD.MOV.U32 R6, RZ, RZ, R14 ;  /* 0x000000ffff067224 */ /* 0x000fe400078e000e */
[----:B------:R-:W-:-:S05]  /*44cb0*/  IMAD.IADD R10, R4, 0x1, R10 ;  /* 0x00000001040a7824 */ /* 0x000fca00078e020a */
[----:B------:R2:W-:Y:S01]  /*44cc0*/  STL [R1+0x43c], R10 ;  /* 0x00043c0a01007387 */ /* 0x0005e20000100800 */
[----:B------:R-:W-:Y:S05]  /*44cd0*/  BRA `(.L_x_7122) ;  /* 0xffffffc4004c7947 */ /* 0x000fea000383ffff */
.L_x_7013:
        /* <DEDUP_REMOVED lines=8> */
.L_x_7124:
[----:B------:R-:W-:Y:S05]  /*44d60*/  BSYNC B0 ;  /* 0x0000000000007941 */ /* 0x000fea0003800000 */
.L_x_7123:
[----:B------:R-:W-:Y:S01]  /*44d70*/  IMAD.MOV.U32 R4, RZ, RZ, R14 ;  /* 0x000000ffff047224 */ /* 0x000fe200078e000e */
[----:B------:R-:W-:Y:S06]  /*44d80*/  BRA `(.L_x_7125) ;  /* 0xffffffc400387947 */ /* 0x000fec000383ffff */
.L_x_7019:
[----:B0-----:R0:W1:Y:S02]  /*44d90*/  SYNCS.PHASECHK.TRANS64.TRYWAIT P0, [R9+URZ+0x38820], R0 ;  /* 0x03882000090075a7 */ /* 0x001064000800017f */
[----:B-1----:R-:W-:Y:S05]  /*44da0*/  @!P0 NANOSLEEP.SYNCS 0x989680 ;  /* 0x009896800000895d */ /* 0x002fea0003900000 */
[----:B------:R-:W1:Y:S02]  /*44db0*/  @!P0 SYNCS.PHASECHK.TRANS64 P0, [R9+URZ+0x38820], R0 ;  /* 0x03882000090085a7 */ /* 0x000e64000800007f */
[----:B-1----:R-:W-:Y:S05]  /*44dc0*/  @!P0 BRA `(.L_x_7019) ;  /* 0xfffffffc00f08947 */ /* 0x002fea000383ffff */
[----:B------:R-:W-:Y:S05]  /*44dd0*/  BRA `(.L_x_7126) ;  /* 0xffffffcc00d87947 */ /* 0x000fea000383ffff */
.L_x_7020:
        /* <DEDUP_REMOVED lines=11> */
.L_x_7128:
[----:B------:R-:W-:Y:S05]  /*44e90*/  BSYNC B0 ;  /* 0x0000000000007941 */ /* 0x000fea0003800000 */
.L_x_7127:
[----:B------:R-:W-:Y:S05]  /*44ea0*/  BRA `(.L_x_7129) ;  /* 0xffffffcc00c07947 */ /* 0x000fea000383ffff */
.L_x_7021:
[----:B------:R-:W-:Y:S01]  /*44eb0*/  BSSY B0, `(.L_x_7130) ;  /* 0x0000006000007945 */ /* 0x000fe20003800000 */
[----:B------:R-:W-:-:S07]  /*44ec0*/  IMAD.MOV.U32 R15, RZ, RZ, -0x1 ;  /* 0xffffffffff0f7424 */ /* 0x000fce00078e00ff */
[----:B0-----:R-:W-:Y:S05]  /*44ed0*/  WARPSYNC.COLLECTIVE R15, `(.L_x_7131) ;  /* 0x000000000f0c7348 */ /* 0x001fea0003c00000 */
[----:B------:R-:W-:Y:S02]  /*44ee0*/  ELECT P6, UR62, PT ;  /* 0x00000000003e782f */ /* 0x000fe400038c0000 */
[----:B------:R-:W-:Y:S01]  /*44ef0*/  MOV R14, UR62 ;  /* 0x0000003e000e7c02 */ /* 0x000fe20008000f00 */
[----:B0-----:R-:W-:Y:S10]  /*44f00*/  ENDCOLLECTIVE ;  /* 0x000000000000791b */ /* 0x001ff40003800000 */
.L_x_7131:
[----:B------:R-:W-:Y:S05]  /*44f10*/  BSYNC B0 ;  /* 0x0000000000007941 */ /* 0x000fea0003800000 */
.L_x_7130:
[----:B------:R-:W-:Y:S05]  /*44f20*/  BRA `(.L_x_7132) ;  /* 0xffffffcc00b47947 */ /* 0x000fea000383ffff */
.L_x_7022:
[----:B0-----:R0:W1:Y:S02]  /*44f30*/  SYNCS.PHASECHK.TRANS64.TRYWAIT P0, [R5+URZ], R4 ;  /* 0x00000004050075a7 */ /* 0x001064000800017f */
[----:B-1----:R-:W-:Y:S05]  /*44f40*/  @!P0 NANOSLEEP.SYNCS 0x989680 ;  /* 0x009896800000895d */ /* 0x002fea0003900000 */
[----:B------:R-:W1:Y:S02]  /*44f50*/  @!P0 SYNCS.PHASECHK.TRANS64 P0, [R5+URZ], R4 ;  /* 0x00000004050085a7 */ /* 0x000e64000800007f */
[----:B-1----:R-:W-:Y:S05]  /*44f60*/  @!P0 BRA `(.L_x_7022) ;  /* 0xfffffffc00f08947 */ /* 0x002fea000383ffff */
[----:B------:R-:W-:Y:S05]  /*44f70*/  BRA `(.L_x_7133) ;  /* 0xffffffcc00dc7947 */ /* 0x000fea000383ffff */
.L_x_7023:
[----:B0-----:R0:W1:Y:S02]  /*44f80*/  SYNCS.PHASECHK.TRANS64.TRYWAIT P0, [R7+URZ], R2 ;  /* 0x00000002070075a7 */ /* 0x001064000800017f */
[----:B-1----:R-:W-:Y:S05]  /*44f90*/  @!P0 NANOSLEEP.SYNCS 0x989680 ;  /* 0x009896800000895d */ /* 0x002fea0003900000 */
[----:B------:R-:W1:Y:S02]  /*44fa0*/  @!P0 SYNCS.PHASECHK.TRANS64 P0, [R7+URZ], R2 ;  /* 0x00000002070085a7 */ /* 0x000e64000800007f */
[----:B-1----:R-:W-:Y:S05]  /*44fb0*/  @!P0 BRA `(.L_x_7023) ;  /* 0xfffffffc00f08947 */ /* 0x002fea000383ffff */
[----:B------:R-:W-:Y:S05]  /*44fc0*/  BRA `(.L_x_7134) ;  /* 0xffffffcc00dc7947 */ /* 0x000fea000383ffff */
.L_x_7024:
[----:B-1----:R1:W2:Y:S02]  /*44fd0*/  SYNCS.PHASECHK.TRANS64.TRYWAIT P0, [R5+URZ], R4 ;  /* 0x00000004050075a7 */ /* 0x0022a4000800017f */
[----:B--2---:R-:W-:Y:S05]  /*44fe0*/  @!P0 NANOSLEEP.SYNCS 0x989680 ;  /* 0x009896800000895d */ /* 0x004fea0003900000 */
[----:B------:R-:W2:Y:S02]  /*44ff0*/  @!P0 SYNCS.PHASECHK.TRANS64 P0, [R5+URZ], R4 ;  /* 0x00000004050085a7 */ /* 0x000ea4000800007f */
[----:B--2---:R-:W-:Y:S05]  /*45000*/  @!P0 BRA `(.L_x_7024) ;  /* 0xfffffffc00f08947 */ /* 0x004fea000383ffff */
[----:B------:R-:W-:Y:S05]  /*45010*/  BRA `(.L_x_7135) ;  /* 0xffffffcc00d07947 */ /* 0x000fea000383ffff */
        .type           $_ZN7cutlass13device_kernelIN5flash11enable_sm90INS1_16FlashAttnFwdSm90INS1_25CollectiveMainloopFwdSm90ILi2EN4cute5tupleIJNS5_1CILi1EEES8_S8_EEENS6_IJNS7_ILi64EEESA_SA_EEELi512ENS_10bfloat16_tEfNS_4arch4Sm90ELb0ELb1ELb1ELb1ELb0ELb1ELb1ELb0ELb0ELb1ELb1ELb0EEENS1_21CollectiveEpilogueFwdINS6_IJSA_NS7_ILi512EEESA_EEES9_SC_SE_Li256ELb1ELb1ELb1ELb0EEENS1_36VarlenDynamicPersistentTileSchedulerILi64ELi64ELi256ELi128ELb1ELb1ELb1ELb1ELb0ELb1EEEEEEEEEvNT_6ParamsE$_ZZN5flash25CollectiveMainloopFwdSm90ILi2EN4cute5tupleIJNS1_1CILi1EEES4_S4_EEENS2_IJNS3_ILi64EEES6_S6_EEELi512EN7cutlass10bfloat16_tEfNS8_4arch4Sm90ELb0ELb1ELb1ELb1ELb0ELb1ELb1ELb0ELb0ELb1ELb1ELb0EE3mmaINS_16FlashAttnFwdSm90ISC_NS_21CollectiveEpilogueFwdINS2_IJS6_NS3_ILi512EEES6_EEES5_S9_SB_Li256ELb1ELb1ELb1ELb0EEENS_36VarlenDynamicPersistentTileSchedulerILi64ELi64ELi256ELi128ELb1ELb1ELb1ELb1ELb0ELb1EEEE13SharedStorageENS1_6TensorINS1_11ArrayEngineIfLm128EEENS1_6LayoutINS2_IJNS2_IJNS3_ILi2EEESR_NS3_ILi32EEEEEES4_S4_EEENS2_IJNS2_IJS4_SR_NS3_ILi4EEEEEENS3_ILi0EEESX_EEEEEEENS_7SoftmaxILi2ELi0EEEEEbRKNSC_6ParamsENS8_25PipelineTmaAsyncNoClusterILi2ENS8_16PipelineTmaAsyncILi2EEEEES19_RNS8_13PipelineStateILj2EEERT0_RT1_iRiRKNS_16SeqlenInfoQKNewKILb1ELb1EEENS2_IJiiiiEEERT_ENKUliT_T0_T1_E_clIZSD_ISM_S10_S12_EbS15_S19_S19_S1C_S1E_S1G_iS1H_S1L_S1M_S1O_EUlRS1P_iE0_NS3_ILb1EEES1W_EEDaiS1P_S1Q_S1R_,@function
        .size           $_ZN7cutlass13device_kernelIN5flash11enable_sm90INS1_16FlashAttnFwdSm90INS1_25CollectiveMainloopFwdSm90ILi2EN4cute5tupleIJNS5_1CILi1EEES8_S8_EEENS6_IJNS7_ILi64EEESA_SA_EEELi512ENS_10bfloat16_tEfNS_4arch4Sm90ELb0ELb1ELb1ELb1ELb0ELb1ELb1ELb0ELb0ELb1ELb1ELb0EEENS1_21CollectiveEpilogueFwdINS6_IJSA_NS7_ILi512EEESA_EEES9_SC_SE_Li256ELb1ELb1ELb1ELb0EEENS1_36VarlenDynamicPersistentTileSchedulerILi64ELi64ELi256ELi128ELb1ELb1ELb1ELb1ELb0ELb1EEEEEEEEEvNT_6ParamsE$_ZZN5flash25CollectiveMainloopFwdSm90ILi2EN4cute5tupleIJNS1_1CILi1EEES4_S4_EEENS2_IJNS3_ILi64EEES6_S6_EEELi512EN7cutlass10bfloat16_tEfNS8_4arch4Sm90ELb0ELb1ELb1ELb1ELb0ELb1ELb1ELb0ELb0ELb1ELb1ELb0EE3mmaINS_16FlashAttnFwdSm90ISC_NS_21CollectiveEpilogueFwdINS2_IJS6_NS3_ILi512EEES6_EEES5_S9_SB_Li256ELb1ELb1ELb1ELb0EEENS_36VarlenDynamicPersistentTileSchedulerILi64ELi64ELi256ELi128ELb1ELb1ELb1ELb1ELb0ELb1EEEE13SharedStorageENS1_6TensorINS1_11ArrayEngineIfLm128EEENS1_6LayoutINS2_IJNS2_IJNS3_ILi2EEESR_NS3_ILi32EEEEEES4_S4_EEENS2_IJNS2_IJS4_SR_NS3_ILi4EEEEEENS3_ILi0EEESX_EEEEEEENS_7SoftmaxILi2ELi0EEEEEbRKNSC_6ParamsENS8_25PipelineTmaAsyncNoClusterILi2ENS8_16PipelineTmaAsyncILi2EEEEES19_RNS8_13PipelineStateILj2EEERT0_RT1_iRiRKNS_16SeqlenInfoQKNewKILb1ELb1EEENS2_IJiiiiEEERT_ENKUliT_T0_T1_E_clIZSD_ISM_S10_S12_EbS15_S19_S19_S1C_S1E_S1G_iS1H_S1L_S1M_S1O_EUlRS1P_iE0_NS3_ILb1EEES1W_EEDaiS1P_S1Q_S1R_,(.L_x_15180 - $_ZN7cutlass13device_kernelIN5flash11enable_sm90INS1_16FlashAttnFwdSm90INS1_25CollectiveMainloopFwdSm90ILi2EN4cute5tupleIJNS5_1CILi1EEES8_S8_EEENS6_IJNS7_ILi64EEESA_SA_EEELi512ENS_10bfloat16_tEfNS_4arch4Sm90ELb0ELb1ELb1ELb1ELb0ELb1ELb1ELb0ELb0ELb1ELb1ELb0EEENS1_21CollectiveEpilogueFwdINS6_IJSA_NS7_ILi512EEESA_EEES9_SC_SE_Li256ELb1ELb1ELb1ELb0EEENS1_36VarlenDynamicPersistentTileSchedulerILi64ELi64ELi256ELi128ELb1ELb1ELb1ELb1ELb0ELb1EEEEEEEEEvNT_6ParamsE$_ZZN5flash25CollectiveMainloopFwdSm90ILi2EN4cute5tupleIJNS1_1CILi1EEES4_S4_EEENS2_IJNS3_ILi64EEES6_S6_EEELi512EN7cutlass10bfloat16_tEfNS8_4arch4Sm90ELb0ELb1ELb1ELb1ELb0ELb1ELb1ELb0ELb0ELb1ELb1ELb0EE3mmaINS_16FlashAttnFwdSm90ISC_NS_21CollectiveEpilogueFwdINS2_IJS6_NS3_ILi512EEES6_EEES5_S9_SB_Li256ELb1ELb1ELb1ELb0EEENS_36VarlenDynamicPersistentTileSchedulerILi64ELi64ELi256ELi128ELb1ELb1ELb1ELb1ELb0ELb1EEEE13SharedStorageENS1_6TensorINS1_11ArrayEngineIfLm128EEENS1_6LayoutINS2_IJNS2_IJNS3_ILi2EEESR_NS3_ILi32EEEEEES4_S4_EEENS2_IJNS2_IJS4_SR_NS3_ILi4EEEEEENS3_ILi0EEESX_EEEEEEENS_7SoftmaxILi2ELi0EEEEEbRKNSC_6ParamsENS8_25PipelineTmaAsyncNoClusterILi2ENS8_16PipelineTmaAsyncILi2EEEEES19_RNS8_13PipelineStateILj2EEERT0_RT1_iRiRKNS_16SeqlenInfoQKNewKILb1ELb1EEENS2_IJiiiiEEERT_ENKUliT_T0_T1_E_clIZSD_ISM_S10_S12_EbS15_S19_S19_S1C_S1E_S1G_iS1H_S1L_S1M_S1O_EUlRS1P_iE0_NS3_ILb1EEES1W_EEDaiS1P_S1Q_S1R_)
$_ZN7cutlass13device_kernelIN5flash11enable_sm90INS1_16FlashAttnFwdSm90INS1_25CollectiveMainloopFwdSm90ILi2EN4cute5tupleIJNS5_1CILi1EEES8_S8_EEENS6_IJNS7_ILi64EEESA_SA_EEELi512ENS_10bfloat16_tEfNS_4arch4Sm90ELb0ELb1ELb1ELb1ELb0ELb1ELb1ELb0ELb0ELb1ELb1ELb0EEENS1_21CollectiveEpilogueFwdINS6_IJSA_NS7_ILi512EEESA_EEES9_SC_SE_Li256ELb1ELb1ELb1ELb0EEENS1_36VarlenDynamicPersistentTileSchedulerILi64ELi64ELi256ELi128ELb1ELb1ELb1ELb1ELb0ELb1EEEEEEEEEvNT_6ParamsE$_ZZN5flash25CollectiveMainloopFwdSm90ILi2EN4cute5tupleIJNS1_1CILi1EEES4_S4_EEENS2_IJNS3_ILi64EEES6_S6_EEELi512EN7cutlass10bfloat16_tEfNS8_4arch4Sm90ELb0ELb1ELb1ELb1ELb0ELb1ELb1ELb0ELb0ELb1ELb1ELb0EE3mmaINS_16FlashAttnFwdSm90ISC_NS_21CollectiveEpilogueFwdINS2_IJS6_NS3_ILi512EEES6_EEES5_S9_SB_Li256ELb1ELb1ELb1ELb0EEENS_36VarlenDynamicPersistentTileSchedulerILi64ELi64ELi256ELi128ELb1ELb1ELb1ELb1ELb0ELb1EEEE13SharedStorageENS1_6TensorINS1_11ArrayEngineIfLm128EEENS1_6LayoutINS2_IJNS2_IJNS3_ILi2EEESR_NS3_ILi32EEEEEES4_S4_EEENS2_IJNS2_IJS4_SR_NS3_ILi4EEEEEENS3_ILi0EEESX_EEEEEEENS_7SoftmaxILi2ELi0EEEEEbRKNSC_6ParamsENS8_25PipelineTmaAsyncNoClusterILi2ENS8_16PipelineTmaAsyncILi2EEEEES19_RNS8_13PipelineStateILj2EEERT0_RT1_iRiRKNS_16SeqlenInfoQKNewKILb1ELb1EEENS2_IJiiiiEEERT_ENKUliT_T0_T1_E_clIZSD_ISM_S10_S12_EbS15_S19_S19_S1C_S1E_S1G_iS1H_S1L_S1M_S1O_EUlRS1P_iE0_NS3_ILb1EEES1W_EEDaiS1P_S1Q_S1R_:
[----:B------:R-:W-:Y:S05]  /*45020*/  YIELD ;  /* 0x0000000000007946 */ /* 0x000fea0003800000 */
[----:B------:R-:W-:Y:S02]  /*45030*/  ULDC UR4, c[0x0][0x20] ;  /* 0x0000080000047ab9 */ /* 0x000fe40000000800 */
[----:B------:R-:W-:-:S05]  /*45040*/  VIADD R0, R0, -UR4 ;  /* 0x8000000400007c36 */ /* 0x000fca0008000000 */
[----:B------:R-:W2:Y:S01]  /*45050*/  LDL.64 R6, [R0+0x18] ;  /* 0x0000180000067983 */ /* 0x000ea20000100a00 */
[----:B------:R-:W0:Y:S03]  /*45060*/  LDC.64 R2, c[0x0][0x208] ;  /* 0x00008200ff027b82 */ /* 0x000e260000000a00 */
[----:B------:R-:W3:Y:S01]  /*45070*/  LDL.64 R10, [R0] ;  /* 0x00000000000a7983 */ /* 0x000ee20000100a00 */
[----:B0-----:R-:W-:Y:S02]  /*45080*/  R2UR UR4, R2 ;  /* 0x00000000020472ca */ /* 0x001fe400000e0000 */
[----:B------:R-:W-:-:S13]  /*45090*/  R2UR UR5, R3 ;  /* 0x00000000030572ca */ /* 0x000fda00000e0000 */
[----:B--2---:R-:W2:Y:S01]  /*450a0*/  LD.E R8, desc[UR4][R6.64+0x1c] ;  /* 0x00001c0406087980 */ /* 0x004ea2000c101900 */
[C---:B------:R-:W-:Y:S02]  /*450b0*/  R2UR UR4, R2.reuse ;  /* 0x00000000020472ca */ /* 0x040fe400000e0000 */
[C---:B------:R-:W-:Y:S02]  /*450c0*/  R2UR UR5, R3.reuse ;  /* 0x00000000030572ca */ /* 0x040fe400000e0000 */
[----:B------:R-:W-:Y:S02]  /*450d0*/  R2UR UR6, R2 ;  /* 0x00000000020672ca */ /* 0x000fe400000e0000 */
[----:B------:R-:W-:Y:S01]  /*450e0*/  R2UR UR7, R3 ;  /* 0x00000000030772ca */ /* 0x000fe200000e0000 */
[----:B------:R-:W-:Y:S01]  /*450f0*/  BSSY B1, `(.L_x_7136) ;  /* 0x0000009000017945 */ /* 0x000fe20003800000 */
[----:B------:R-:W-:-:S07]  /*45100*/  IMAD.MOV.U32 R9, RZ, RZ, R51 ;  /* 0x000000ffff097224 */ /* 0x000fce00078e0033 */
[----:B---3--:R0:W5:Y:S04]  /*45110*/  LD.E R5, desc[UR4][R10.64] ;  /* 0x000000040a057980 */ /* 0x008168000c101900 */
[----:B------:R0:W5:Y:S01]  /*45120*/  LD.E R14, desc[UR6][R10.64+0x4] ;  /* 0x000004060a0e7980 */ /* 0x000162000c101900 */
[----:B--2---:R-:W-:-:S04]  /*45130*/  LOP3.LUT R8, R8, 0x1, RZ, 0xfc, !PT ;  /* 0x0000000108087812 */ /* 0x004fc800078efcff */
[----:B------:R-:W-:Y:S01]  /*45140*/  ISETP.NE.AND P0, PT, R8, 0x3, PT ;  /* 0x000000030800780c */ /* 0x000fe20003f05270 */
[----:B------:R-:W-:-:S12]  /*45150*/  IMAD.MOV.U32 R8, RZ, RZ, R44 ;  /* 0x000000ffff087224 */ /* 0x000fd800078e002c */
[----:B0-----:R-:W-:Y:S05]  /*45160*/  @!P0 BRA `(.L_x_7137) ;  /* 0x0000000000048947 */ /* 0x001fea0003800000 */
[----:B------:R-:W-:Y:S01]  /*45170*/  BPT.TRAP 0x1 ;  /* 0x000000040000795c */ /* 0x000fe20000300000 */
.L_x_7137:
[----:B------:R-:W-:Y:S05]  /*45180*/  BSYNC B1 ;  /* 0x0000000000017941 */ /* 0x000fea0003800000 */
.L_x_7136:
        /* <DEDUP_REMOVED lines=17> */
.L_x_7139:
[----:B------:R-:W-:Y:S05]  /*452a0*/  BSYNC B1 ;  /* 0x0000000000017941 */ /* 0x000fea0003800000 */
.L_x_7138:
        /* <DEDUP_REMOVED lines=10> */
.L_x_7141:
[----:B------:R-:W-:Y:S05]  /*45350*/  BSYNC B1 ;  /* 0x0000000000017941 */ /* 0x000fea0003800000 */
.L_x_7140:
[----:B------:R-:W2:Y:S01]  /*45360*/  LDL.64 R10, [R0] ;  /* 0x00000000000a7983 */ /* 0x000ea20000100a00 */
[C---:B------:R-:W-:Y:S02]  /*45370*/  R2UR UR6, R2.reuse ;  /* 0x00000000020672ca */ /* 0x040fe400000e0000 */
[C---:B------:R-:W-:Y:S01]  /*45380*/  R2UR UR7, R3.reuse ;  /* 0x00000000030772ca */ /* 0x040fe200000e0000 */
[----:B------:R-:W3:Y:S01]  /*45390*/  LDL.64 R6, [R0+0x28] ;  /* 0x0000280000067983 */ /* 0x000ee20000100a00 */
[C---:B------:R-:W-:Y:S02]  /*453a0*/  R2UR UR4, R2.reuse ;  /* 0x00000000020472ca */ /* 0x040fe400000e0000 */
[----:B------:R-:W-:Y:S01]  /*453b0*/  R2UR UR5, R3 ;  /* 0x00000000030572ca */ /* 0x000fe200000e0000 */
[----:B0----5:R-:W4:Y:S08]  /*453c0*/  LDL.64 R12, [R0+0x20] ;  /* 0x00002000000c7983 */ /* 0x021f300000100a00 */
[----:B--2---:R-:W2:Y:S04]  /*453d0*/  LD.E R5, desc[UR6][R10.64] ;  /* 0x000000060a057980 */ /* 0x004ea8000c101900 */
[----:B---3--:R-:W2:Y:S04]  /*453e0*/  LD.E.64 R6, desc[UR4][R6.64] ;  /* 0x0000000406067980 */ /* 0x008ea8000c101b00 */
[----:B------:R-:W3:Y:S01]  /*453f0*/  LDL.64 R10, [R0+0x8] ;  /* 0x00000800000a7983 */ /* 0x000ee20000100a00 */
[----:B------:R-:W-:Y:S05]  /*45400*/  WARPSYNC.ALL ;  /* 0x0000000000007948 */ /* 0x000fea0003800000 */
[----:B------:R-:W-:-:S02]  /*45410*/  R2UR UR4, R2 ;  /* 0x00000000020472ca */ /* 0x000fc400000e0000 */
[C---:B------:R-:W-:Y:S02]  /*45420*/  R2UR UR5, R3.reuse ;  /* 0x00000000030572ca */ /* 0x040fe400000e0000 */
[----:B------:R-:W-:Y:S02]  /*45430*/  R2UR UR6, R2 ;  /* 0x00000000020672ca */ /* 0x000fe400000e0000 */
[----:B------:R-:W-:-:S09]  /*45440*/  R2UR UR7, R3 ;  /* 0x00000000030772ca */ /* 0x000fd200000e0000 */
[----:B---3--:R0:W-:Y:S04]  /*45450*/  ST.E desc[UR4][R10.64], RZ ;  /* 0x000000ff0a007985 */ /* 0x0081e8000c101904 */
[----:B----4-:R-:W3:Y:S01]  /*45460*/  LD.E.64 R14, desc[UR6][R12.64] ;  /* 0x000000060c0e7980 */ /* 0x010ee2000c101b00 */
[----:B--2---:R-:W-:Y:S01]  /*45470*/  IMAD R6, R5, 0x200, R6 ;  /* 0x0000020005067824 */ /* 0x004fe200078e0206 */
[----:B------:R-:W-:Y:S01]  /*45480*/  R2UR UR7, R7 ;  /* 0x00000000070772ca */ /* 0x000fe200000e0000 */
[----:B------:R-:W-:Y:S01]  /*45490*/  WARPGROUP.ARRIVE ;  /* 0x00000000000079c5 */ /* 0x000fe20000000000 */
[----:B------:R-:W-:Y:S01]  /*454a0*/  R2UR UR8, R2 ;  /* 0x00000000020872ca */ /* 0x000fe200000e0000 */
[----:B------:R-:W-:Y:S01]  /*454b0*/  IMAD.MOV.U32 R5, RZ, RZ, 0x1 ;  /* 0x00000001ff057424 */ /* 0x000fe200078e00ff */
[----:B------:R-:W-:-:S02]  /*454c0*/  R2UR UR6, R6 ;  /* 0x00000000060672ca */ /* 0x000fc400000e0000 */
        /* <DEDUP_REMOVED lines=55> */
[----:B------:R-:W-:-:S13]  /*45840*/  R2UR UR5, R3 ;  /* 0x00000000030572ca */ /* 0x000fda00000e0000 */
[----:B--2---:R-:W2:Y:S04]  /*45850*/  LD.E R12, desc[UR4][R6.64] ;  /* 0x00000004060c7980 */ /* 0x004ea8000c101900 */
[----:B------:R-:W3:Y:S01]  /*45860*/  LDL.64 R6, [R0+0x30] ;  /* 0x0000300000067983 */ /* 0x000ee20000100a00 */
[----:B------:R-:W-:Y:S01]  /*45870*/  BSSY B1, `(.L_x_7143) ;  /* 0x0000008000017945 */ /* 0x000fe20003800000 */
[----:B--2---:R-:W-:-:S04]  /*45880*/  LEA.HI R13, R12, R12, RZ, 0x1 ;  /* 0x0000000c0c0d7211 */ /* 0x004fc800078f08ff */
[----:B------:R-:W-:-:S05]  /*45890*/  LOP3.LUT R13, R13, 0xfffffffe, RZ, 0xc0, !PT ;  /* 0xfffffffe0d0d7812 */ /* 0x000fca00078ec0ff */
[----:B------:R-:W-:Y:S01]  /*458a0*/  IMAD.IADD R13, R12, 0x1, -R13 ;  /* 0x000000010c0d7824 */ /* 0x000fe200078e0a0d */
[----:B---3--:R-:W-:-:S04]  /*458b0*/  MOV R12, R6 ;  /* 0x00000006000c7202 */ /* 0x008fc80000000f00 */
[----:B------:R-:W-:-:S04]  /*458c0*/  SHF.L.U32 R13, R13, 0x1f, RZ ;  /* 0x0000001f0d0d7819 */ /* 0x000fc800000006ff */
[----:B------:R-:W1:Y:S02]  /*458d0*/  SYNCS.PHASECHK.TRANS64.TRYWAIT P0, [R12+URZ+0x38810], R13 ;  /* 0x0388100d0c0075a7 */ /* 0x000e64000800017f */
[----:B01----:R-:W-:Y:S05]  /*458e0*/  @!P0 BRA `(.L_x_7144) ;  /* 0x000000ec00708947 */ /* 0x003fea0003800000 */
.L_x_7167:
[----:B------:R-:W-:Y:S05]  /*458f0*/  BSYNC B1 ;  /* 0x0000000000017941 */ /* 0x000fea0003800000 */
.L_x_7143:
[----:B------:R-:W0:Y:S01]  /*45900*/  LDL.64 R6, [R0+0x40] ;  /* 0x0000400000067983 */ /* 0x000e220000100a00 */
[----:B------:R-:W-:Y:S02]  /*45910*/  R2UR UR4, R2 ;  /* 0x00000000020472ca */ /* 0x000fe400000e0000 */
[----:B------:R-:W-:Y:S01]  /*45920*/  R2UR UR5, R3 ;  /* 0x00000000030572ca */ /* 0x000fe200000e0000 */
[----:B------:R-:W2:-:S12]  /*45930*/  LDL.64 R10, [R0] ;  /* 0x00000000000a7983 */ /* 0x000e980000100a00 */
[----:B0-----:R-:W3:Y:S01]  /*45940*/  LD.E R12, desc[UR4][R6.64+0x1c] ;  /* 0x00001c04060c7980 */ /* 0x001ee2000c101900 */
[----:B------:R-:W-:Y:S02]  /*45950*/  R2UR UR6, R2 ;  /* 0x00000000020672ca */ /* 0x000fe400000e0000 */
[----:B------:R-:W-:Y:S01]  /*45960*/  R2UR UR7, R3 ;  /* 0x00000000030772ca */ /* 0x000fe200000e0000 */
[----:B--2---:R0:W5:Y:S01]  /*45970*/  LD.E R14, desc[UR4][R10.64] ;  /* 0x000000040a0e7980 */ /* 0x004162000c101900 */
[----:B------:R-:W-:Y:S11]  /*45980*/  BSSY B1, `(.L_x_7145) ;  /* 0x0000006000017945 */ /* 0x000ff60003800000 */
[----:B------:R0:W5:Y:S01]  /*45990*/  LD.E R15, desc[UR6][R10.64+0x4] ;  /* 0x000004060a0f7980 */ /* 0x000162000c101900 */
[----:B---3--:R-:W-:-:S04]  /*459a0*/  LOP3.LUT R12, R12, 0x1, RZ, 0xfc, !PT ;  /* 0x000000010c0c7812 */ /* 0x008fc800078efcff */
[----:B------:R-:W-:-:S13]  /*459b0*/  ISETP.NE.AND P0, PT, R12, 0x3, PT ;  /* 0x000000030c00780c */ /* 0x000fda0003f05270 */
[----:B0-----:R-:W-:Y:S05]  /*459c0*/  @!P0 BRA `(.L_x_7146) ;  /* 0x0000000000048947 */ /* 0x001fea0003800000 */
[----:B------:R-:W-:Y:S01]  /*459d0*/  BPT.TRAP 0x1 ;  /* 0x000000040000795c */ /* 0x000fe20000300000 */
.L_x_7146:
[----:B------:R-:W-:Y:S05]  /*459e0*/  BSYNC B1 ;  /* 0x0000000000017941 */ /* 0x000fea0003800000 */
.L_x_7145:
        /* <DEDUP_REMOVED lines=17> */
.L_x_7148:
[----:B------:R-:W-:Y:S05]  /*45b00*/  BSYNC B1 ;  /* 0x0000000000017941 */ /* 0x000fea0003800000 */
.L_x_7147:
        /* <DEDUP_REMOVED lines=10> */
.L_x_7150:
[----:B------:R-:W-:Y:S05]  /*45bb0*/  BSYNC B1 ;  /* 0x0000000000017941 */ /* 0x000fea0003800000 */
.L_x_7149:
        /* <DEDUP_REMOVED lines=303> */
[----:B------:R-:W-:Y:S01]  /*46eb0*/  R2UR UR9, R3 ;  /* 0x00000000030972ca */ /* 0x000fe200000e0000 */
        /* <DEDUP_REMOVED lines=275> */
[----:B--2---:R-:W2:Y:S01]  /*47ff0*/  LD.E.64 R6, desc[UR4][R6.64] ;  /* 0x0000000406067980 */ /* 0x004ea2000c101b00 */
[----:B------:R-:W-:Y:S02]  /*48000*/  R2UR UR4, R2 ;  /* 0x00000000020472ca */ /* 0x000fe400000e0000 */
[----:B------:R-:W-:-:S13]  /*48010*/  R2UR UR5, R3 ;  /* 0x00000000030572ca */ /* 0x000fda00000e0000 */
[----:B------:R-:W3:Y:S01]  /*48020*/  LD.E R5, desc[UR4][R8.64+0x24] ;  /* 0x0000240408057980 */ /* 0x000ee2000c101900 */
[C---:B------:R-:W-:Y:S02]  /*48030*/  R2UR UR4, R2.reuse ;  /* 0x00000000020472ca */ /* 0x040fe400000e0000 */
[C---:B------:R-:W-:Y:S02]  /*48040*/  R2UR UR5, R3.reuse ;  /* 0x00000000030572ca */ /* 0x040fe400000e0000 */
[C---:B------:R-:W-:Y:S02]  /*48050*/  R2UR UR12, R2.reuse ;  /* 0x00000000020c72ca */ /* 0x040fe400000e0000 */
[C---:B------:R-:W-:Y:S02]  /*48060*/  R2UR UR13, R3.reuse ;  /* 0x00000000030d72ca */ /* 0x040fe400000e0000 */
[----:B------:R-:W-:Y:S02]  /*48070*/  R2UR UR8, R2 ;  /* 0x00000000020872ca */ /* 0x000fe400000e0000 */
[----:B------:R-:W-:-:S02]  /*48080*/  R2UR UR9, R3 ;  /* 0x00000000030972ca */ /* 0x000fc400000e0000 */
[----:B------:R-:W-:Y:S02]  /*48090*/  R2UR UR10, R2 ;  /* 0x00000000020a72ca */ /* 0x000fe400000e0000 */
[----:B------:R-:W-:-:S05]  /*480a0*/  R2UR UR11, R3 ;  /* 0x00000000030b72ca */ /* 0x000fca00000e0000 */
[----:B------:R-:W4:Y:S04]  /*480b0*/  LD.E R10, desc[UR12][R8.64+0x18] ;  /* 0x0000180c080a7980 */ /* 0x000f28000c101900 */
[----:B------:R-:W4:Y:S04]  /*480c0*/  LD.E R18, desc[UR8][R8.64+0xc] ;  /* 0x00000c0808127980 */ /* 0x000f28000c101900 */
[----:B------:R-:W4:Y:S04]  /*480d0*/  LD.E R20, desc[UR10][R8.64+0x14] ;  /* 0x0000140a08147980 */ /* 0x000f28000c101900 */
[----:B--2---:R-:W2:Y:S01]  /*480e0*/  LD.E R15, desc[UR4][R6.64] ;  /* 0x00000004060f7980 */ /* 0x004ea2000c101900 */
[----:B------:R-:W-:-:S02]  /*480f0*/  R2UR UR4, R2 ;  /* 0x00000000020472ca */ /* 0x000fc400000e0000 */
[----:B------:R-:W-:-:S13]  /*48100*/  R2UR UR5, R3 ;  /* 0x00000000030572ca */ /* 0x000fda00000e0000 */
[----:B------:R-:W2:Y:S01]  /*48110*/  LD.E R60, desc[UR4][R8.64] ;  /* 0x00000004083c7980 */ /* 0x000ea2000c101900 */
[----:B------:R-:W-:Y:S02]  /*48120*/  R2UR UR4, R2 ;  /* 0x00000000020472ca */ /* 0x000fe400000e0000 */
[----:B------:R-:W-:Y:S02]  /*48130*/  R2UR UR5, R3 ;  /* 0x00000000030572ca */ /* 0x000fe400000e0000 */
[----:B---3--:R-:W-:-:S11]  /*48140*/  ISETP.NE.AND P1, PT, R5, 0x1, PT ;  /* 0x000000010500780c */ /* 0x008fd60003f25270 */
[----:B------:R1:W3:Y:S02]  /*48150*/  LD.E R56, desc[UR4][R56.64] ;  /* 0x0000000438387980 */ /* 0x0002e4000c101900 */
[C---:B------:R-:W-:Y:S02]  /*48160*/  @P1 R2UR UR4, R2.reuse ;  /* 0x00000000020412ca */ /* 0x040fe400000e0000 */
[C---:B------:R-:W-:Y:S02]  /*48170*/  @P1 R2UR UR5, R3.reuse ;  /* 0x00000000030512ca */ /* 0x040fe400000e0000 */
[----:B------:R-:W-:Y:S02]  /*48180*/  @P1 R2UR UR6, R2 ;  /* 0x00000000020612ca */ /* 0x000fe400000e0000 */
[----:B------:R-:W-:-:S09]  /*48190*/  @P1 R2UR UR7, R3 ;  /* 0x00000000030712ca */ /* 0x000fd200000e0000 */
[----:B------:R-:W3:Y:S01]  /*481a0*/  @P1 LD.E R59, desc[UR4][R8.64+0x28] ;  /* 0x00002804083b1980 */ /* 0x000ee2000c101900 */
[C---:B------:R-:W-:Y:S02]  /*481b0*/  R2UR UR4, R2.reuse ;  /* 0x00000000020472ca */ /* 0x040fe400000e0000 */
[C---:B------:R-:W-:Y:S01]  /*481c0*/  R2UR UR5, R3.reuse ;  /* 0x00000000030572ca */ /* 0x040fe200000e0000 */
[----:B------:R-:W3:Y:S01]  /*481d0*/  @P1 LD.E R58, desc[UR6][R8.64+0x2c] ;  /* 0x00002c06083a1980 */ /* 0x000ee2000c101900 */
[----:B------:R-:W-:Y:S02]  /*481e0*/  R2UR UR6, R2 ;  /* 0x00000000020672ca */ /* 0x000fe400000e0000 */
[----:B------:R-:W-:-:S09]  /*481f0*/  R2UR UR7, R3 ;  /* 0x00000000030772ca */ /* 0x000fd200000e0000 */
[----:B------:R-:W3:Y:S01]  /*48200*/  LD.E R6, desc[UR4][R8.64+0x8] ;  /* 0x0000080408067980 */ /* 0x000ee2000c101900 */
[----:B------:R-:W-:Y:S02]  /*48210*/  R2UR UR4, R2 ;  /* 0x00000000020472ca */ /* 0x000fe400000e0000 */
[----:B------:R-:W-:Y:S01]  /*48220*/  R2UR UR5, R3 ;  /* 0x00000000030572ca */ /* 0x000fe200000e0000 */
[----:B------:R-:W3:-:S12]  /*48230*/  LD.E R7, desc[UR6][R8.64+0x4] ;  /* 0x0000040608077980 */ /* 0x000ed8000c101900 */
[----:B------:R-:W3:Y:S01]  /*48240*/  LD.E R19, desc[UR4][R8.64+0x10] ;  /* 0x0000100408137980 */ /* 0x000ee2000c101900 */
[----:B----4-:R-:W-:Y:S01]  /*48250*/  ISETP.GE.AND P2, PT, R10, 0x1, PT ;  /* 0x000000010a00780c */ /* 0x010fe20003f46270 */
[----:B------:R-:W-:Y:S01]  /*48260*/  BSSY B1, `(.L_x_7152) ;  /* 0x000008b000017945 */ /* 0x000fe20003800000 */
        /* <DEDUP_REMOVED lines=12> */
[----:B------:R-:W-:Y:S01]  /*48330*/  SHF.R.S32.HI R43, RZ, 0x1f, R60 ;  /* 0x0000001fff2b7819 */ /* 0x000fe2000001143c */
[----:B------:R-:W-:-:S03]  /*48340*/  FMUL.FTZ R39, R41, R15 ;  /* 0x0000000f29277220 */ /* 0x000fc60000410000 */
[-C--:B------:R-:W-:Y:S01]  /*48350*/  LEA.HI R36, R43, R60.reuse, RZ, 0x7 ;  /* 0x0000003c2b247211 */ /* 0x080fe200078f38ff */
[-C--:B------:R-:W-:Y:S01]  /*48360*/  FMUL.FTZ R41, R45, R15.reuse ;  /* 0x0000000f2d297220 */ /* 0x080fe20000410000 */
[-C--:B0-----:R-:W-:Y:S02]  /*48370*/  FMUL.FTZ R12, R27, R15.reuse ;  /* 0x0000000f1b0c7220 */ /* 0x081fe40000410000 */
[----:B------:R-:W-:Y:S01]  /*48380*/  LOP3.LUT R45, R36, 0xffffff80, RZ, 0xc0, !PT ;  /* 0xffffff80242d7812 */ /* 0x000fe200078ec0ff */
[-C--:B------:R-:W-:Y:S01]  /*48390*/  FMUL.FTZ R27, R38, R15.reuse ;  /* 0x0000000f261b7220 */ /* 0x080fe20000410000 */
[-C--:B------:R-:W-:Y:S01]  /*483a0*/  FMUL.FTZ R38, R40, R15.reuse ;  /* 0x0000000f28267220 */ /* 0x080fe20000410000 */
[-C--:B------:R-:W-:Y:S02]  /*483b0*/  FMUL.FTZ R40, R44, R15.reuse ;  /* 0x0000000f2c287220 */ /* 0x080fe40000410000 */
[----:B------:R-:W-:Y:S02]  /*483c0*/  IMAD.IADD R44, R60, 0x1, -R45 ;  /* 0x000000013c2c7824 */ /* 0x000fe400078e0a2d */
[-C--:B------:R-:W-:Y:S01]  /*483d0*/  FMUL.FTZ R36, R47, R15.reuse ;  /* 0x0000000f2f247220 */ /* 0x080fe20000410000 */
[----:B------:R-:W-:Y:S01]  /*483e0*/  FMUL.FTZ R21, R34, R15 ;  /* 0x0000000f22157220 */ /* 0x000fe20000410000 */
[----:B------:R-:W-:-:S02]  /*483f0*/  LEA.HI R43, R43, R60, RZ, 0x2 ;  /* 0x0000003c2b2b7211 */ /* 0x000fc400078f10ff */
[----:B------:R-:W-:Y:S01]  /*48400*/  SHF.R.S32.HI R47, RZ, 0x1f, R44 ;  /* 0x0000001fff2f7819 */ /* 0x000fe2000001142c */
[-C--:B------:R-:W-:Y:S01]  /*48410*/  FMUL.FTZ R34, R46, R15.reuse ;  /* 0x0000000f2e227220 */ /* 0x080fe20000410000 */
[----:B-1----:R-:W-:Y:S02]  /*48420*/  LOP3.LUT R57, R43, 0xfffffffc, RZ, 0xc0, !PT ;  /* 0xfffffffc2b397812 */ /* 0x002fe400078ec0ff */
[-C--:B------:R-:W-:Y:S01]  /*48430*/  LEA.HI R46, R47, R44.reuse, RZ, 0x2 ;  /* 0x0000002c2f2e7211 */ /* 0x080fe200078f10ff */
[-C--:B------:R-:W-:Y:S01]  /*48440*/  FMUL.FTZ R45, R48, R15.reuse ;  /* 0x0000000f302d7220 */ /* 0x080fe20000410000 */
[-C--:B------:R-:W-:Y:S01]  /*48450*/  FMUL.FTZ R14, R31, R15.reuse ;  /* 0x0000000f1f0e7220 */ /* 0x080fe20000410000 */
[-C--:B------:R-:W-:Y:S01]  /*48460*/  FMUL.FTZ R31, R42, R15.reuse ;  /* 0x0000000f2a1f7220 */ /* 0x080fe20000410000 */
[--C-:B------:R-:W-:Y:S02]  /*48470*/  SHF.R.S32.HI R43, RZ, 0x2, R46.reuse ;  /* 0x00000002ff2b7819 */ /* 0x100fe4000001142e */
[----:B------:R-:W-:Y:S01]  /*48480*/  SHF.R.S32.HI R48, RZ, 0x1f, R46 ;  /* 0x0000001fff307819 */ /* 0x000fe2000001142e */
[----:B------:R-:W-:Y:S01]  /*48490*/  IMAD.IADD R57, R60, 0x1, -R57 ;  /* 0x000000013c397824 */ /* 0x000fe200078e0a39 */
[----:B------:R-:W-:Y:S01]  /*484a0*/  LEA.HI R42, R47, R44, RZ, 0x5 ;  /* 0x0000002c2f2a7211 */ /* 0x000fe200078f28ff */
[----:B------:R-:W-:Y:S01]  /*484b0*/  FMUL.FTZ R47, R49, R15 ;  /* 0x0000000f312f7220 */ /* 0x000fe20000410000 */
[----:B------:R-:W-:-:S02]  /*484c0*/  LEA.HI R48, R48, R43, RZ, 0x3 ;  /* 0x0000002b30307211 */ /* 0x000fc400078f18ff */
[----:B------:R-:W-:Y:S02]  /*484d0*/  SHF.R.S32.HI R49, RZ, 0x5, R42 ;  /* 0x00000005ff317819 */ /* 0x000fe4000001142a */
        /* <DEDUP_REMOVED lines=9> */
[----:B------:R-:W-:Y:S01]  /*48570*/  @P1 SHF.R.U32.HI R56, RZ, R58, R59 ;  /* 0x0000003aff381219 */ /* 0x000fe2000001163b */
[----:B------:R-:W-:Y:S01]  /*48580*/  IMAD.SHL.U32 R57, R4, 0x40, RZ ;  /* 0x0000004004397824 */ /* 0x000fe200078e00ff */
[----:B------:R-:W-:-:S03]  /*48590*/  LOP3.LUT R49, R46, 0x7ffffffc, RZ, 0xc0, !PT ;  /* 0x7ffffffc2e317812 */ /* 0x000fc600078ec0ff */
[----:B------:R-:W0:Y:S01]  /*485a0*/  SHFL.IDX PT, R59, R56, RZ, 0x1c1f ;  /* 0x001c1fff383b7589 */ /* 0x000e2200000e0000 */
[-C--:B------:R-:W-:Y:S01]  /*485b0*/  FMUL.FTZ R37, R37, R15.reuse ;  /* 0x0000000f25257220 */ /* 0x080fe20000410000 */
[----:B------:R-:W-:Y:S02]  /*485c0*/  IMAD.IADD R49, R44, 0x1, -R49 ;  /* 0x000000012c317824 */ /* 0x000fe400078e0a31 */
[-C--:B------:R-:W-:Y:S01]  /*485d0*/  FMUL.FTZ R42, R50, R15.reuse ;  /* 0x0000000f322a7220 */ /* 0x080fe20000410000 */
[-C--:B------:R-:W-:Y:S01]  /*485e0*/  FMUL.FTZ R43, R51, R15.reuse ;  /* 0x0000000f332b7220 */ /* 0x080fe20000410000 */
[-C--:B------:R-:W-:Y:S01]  /*485f0*/  FMUL.FTZ R52, R52, R15.reuse ;  /* 0x0000000f34347220 */ /* 0x080fe20000410000 */
[-C--:B------:R-:W-:Y:S01]  /*48600*/  FMUL.FTZ R53, R53, R15.reuse ;  /* 0x0000000f35357220 */ /* 0x080fe20000410000 */
[-C--:B------:R-:W-:Y:S01]  /*48610*/  FMUL.FTZ R44, R54, R15.reuse ;  /* 0x0000000f362c7220 */ /* 0x080fe20000410000 */
[C-C-:B------:R-:W-:Y:S01]  /*48620*/  IADD3 R4, R6.reuse, 0x1, -R57.reuse ;  /* 0x0000000106047810 */ /* 0x140fe20007ffe839 */
[----:B------:R-:W-:Y:S01]  /*48630*/  FMUL.FTZ R46, R55, R15 ;  /* 0x0000000f372e7220 */ /* 0x000fe20000410000 */
[----:B------:R-:W1:Y:S03]  /*48640*/  MUFU.TANH R11, R11 ;  /* 0x0000000b000b7308 */ /* 0x000e660000002400 */
[----:B------:R-:W-:Y:S01]  /*48650*/  IMAD R48, R49, -0x2, R4 ;  /* 0xfffffffe31307824 */ /* 0x000fe200078e0204 */
[----:B------:R-:W-:Y:S01]  /*48660*/  LOP3.LUT R15, RZ, R18, RZ, 0x33, !PT ;  /* 0x00000012ff0f7212 */ /* 0x000fe200078e33ff */
[----:B------:R-:W-:-:S03]  /*48670*/  IMAD.IADD R4, R6, 0x1, -R57 ;  /* 0x0000000106047824 */ /* 0x000fc600078e0a39 */
[----:B------:R-:W2:Y:S01]  /*48680*/  MUFU.TANH R24, R24 ;  /* 0x0000001800187308 */ /* 0x000ea20000002400 */
[----:B------:R-:W-:-:S07]  /*48690*/  IMAD.IADD R48, R48, 0x1, -R7 ;  /* 0x0000000130307824 */ /* 0x000fce00078e0a07 */
        /* <DEDUP_REMOVED lines=53> */
.L_x_7157:
[----:B------:R-:W-:Y:S05]  /*489f0*/  BSYNC B3 ;  /* 0x0000000000037941 */ /* 0x000fea0003800000 */
.L_x_7156:
[----:B------:R-:W-:Y:S01]  /*48a00*/  LOP3.LUT R15, RZ, R15, RZ, 0x33, !PT ;  /* 0x0000000fff0f7212 */ /* 0x000fe200078e33ff */
[----:B------:R-:W-:Y:S06]  /*48a10*/  BRA `(.L_x_7158) ;  /* 0x0000000000287947 */ /* 0x000fec0003800000 */
.L_x_7155:
        /* <DEDUP_REMOVED lines=10> */
.L_x_7158:
[----:B------:R-:W-:Y:S05]  /*48ac0*/  BSYNC B2 ;  /* 0x0000000000027941 */ /* 0x000fea0003800000 */
.L_x_7154:
[----:B------:R-:W-:-:S04]  /*48ad0*/  IMAD R18, R10, R15, -R57 ;  /* 0x0000000f0a127224 */ /* 0x000fc800078e0a39 */
[----:B------:R-:W-:-:S05]  /*48ae0*/  IMAD R15, R49, -0x2, R18 ;  /* 0xfffffffe310f7824 */ /* 0x000fca00078e0212 */
[----:B------:R-:W-:Y:S02]  /*48af0*/  VIMNMX R4, R4, R15, !PT ;  /* 0x0000000f04047248 */ /* 0x000fe40007fe0100 */
[----:B------:R-:W-:-:S07]  /*48b00*/  VIADDMNMX R51, R15, R10, R51, PT ;  /* 0x0000000a0f337246 */ /* 0x000fce0003800133 */
.L_x_7153:
[----:B------:R-:W-:Y:S05]  /*48b10*/  BSYNC B1 ;  /* 0x0000000000017941 */ /* 0x000fea0003800000 */
.L_x_7152:
[C---:B------:R-:W-:Y:S01]  /*48b20*/  ISETP.GE.AND P1, PT, R54.reuse, 0x2, PT ;  /* 0x000000023600780c */ /* 0x040fe20003f26270 */
[----:B------:R-:W-:Y:S01]  /*48b30*/  BSSY B1, `(.L_x_7159) ;  /* 0x0000072000017945 */ /* 0x000fe20003800000 */
        /* <DEDUP_REMOVED lines=68> */
[----:B-1----:R-:W-:Y:S02]  /*48f80*/  FSEL R45, R11, -INF , !P6 ;  /* 0xff8000000b2d7808 */ /* 0x002fe40007000000 */
[----:B------:R-:W-:-:S04]  /*48f90*/  ISETP.GE.AND P6, PT, R54, 0x3a, PT ;  /* 0x0000003a3600780c */ /* 0x000fc80003fc6270 */
[----:B------:R-:W-:Y:S02]  /*48fa0*/  P2R R54, PR, RZ, 0x40 ;  /* 0x00000040ff367803 */ /* 0x000fe40000000000 */
[----:B------:R-:W-:-:S04]  /*48fb0*/  ISETP.GT.AND P6, PT, R4, 0x39, !P6 ;  /* 0x000000390400780c */ /* 0x000fc800077c4270 */
[----:B------:R-:W-:Y:S02]  /*48fc0*/  ISETP.LT.OR P6, PT, R51, 0x3a, P6 ;  /* 0x0000003a3300780c */ /* 0x000fe400037c1670 */
[----:B------:R-:W0:Y:S02]  /*48fd0*/  SHFL.IDX PT, R51, R56, 0x1, 0x1c1f ;  /* 0x003c1f0038337f89 */ /* 0x000e2400000e0000 */
[----:B------:R-:W-:Y:S02]  /*48fe0*/  FSEL R11, R53, -INF , !P6 ;  /* 0xff800000350b7808 */ /* 0x000fe40007000000 */
[----:B------:R-:W-:Y:S02]  /*48ff0*/  ISETP.GE.AND P6, PT, R10, 0x1, PT ;  /* 0x000000010a00780c */ /* 0x000fe40003fc6270 */
[----:B0-----:R-:W-:Y:S01]  /*49000*/  VIADDMNMX R47, R51, R55, R50, PT ;  /* 0x00000037332f7246 */ /* 0x001fe20003800132 */
        /* <DEDUP_REMOVED lines=18> */
.L_x_7164:
[----:B------:R-:W-:Y:S05]  /*49130*/  BSYNC B3 ;  /* 0x0000000000037941 */ /* 0x000fea0003800000 */
.L_x_7163:
[----:B------:R-:W-:Y:S01]  /*49140*/  LOP3.LUT R7, RZ, R7, RZ, 0x33, !PT ;  /* 0x00000007ff077212 */ /* 0x000fe200078e33ff */
[----:B------:R-:W-:Y:S06]  /*49150*/  BRA `(.L_x_7165) ;  /* 0x0000000000287947 */ /* 0x000fec0003800000 */
.L_x_7162:
        /* <DEDUP_REMOVED lines=10> */
.L_x_7165:
[----:B------:R-:W-:Y:S05]  /*49200*/  BSYNC B2 ;  /* 0x0000000000027941 */ /* 0x000fea0003800000 */
.L_x_7161:
[----:B------:R-:W-:-:S04]  /*49210*/  IMAD R4, R10, R7, -R57 ;  /* 0x000000070a047224 */ /* 0x000fc800078e0a39 */
[----:B------:R-:W-:-:S05]  /*49220*/  IMAD R49, R49, -0x2, R4 ;  /* 0xfffffffe31317824 */ /* 0x000fca00078e0204 */
[----:B------:R-:W-:Y:S02]  /*49230*/  VIADDMNMX R47, R49, R10, R47, PT ;  /* 0x0000000a312f7246 */ /* 0x000fe4000380012f */
[----:B------:R-:W-:-:S07]  /*49240*/  VIMNMX R20, R20, R49, !PT ;  /* 0x0000003114147248 */ /* 0x000fce0007fe0100 */
.L_x_7160:
[----:B------:R-:W-:Y:S05]  /*49250*/  BSYNC B1 ;  /* 0x0000000000017941 */ /* 0x000fea0003800000 */
.L_x_7159:
[C---:B------:R-:W-:Y:S02]  /*49260*/  ISETP.GT.AND P1, PT, R20.reuse, 0x1, !P1 ;  /* 0x000000011400780c */ /* 0x040fe40004f24270 */
        /* <DEDUP_REMOVED lines=38> */
[----:B------:R-:W-:-:S04]  /*494d0*/  ISETP.NE.AND P1, PT, R52, RZ, PT ;  /* 0x000000ff3400720c */ /* 0x000fc80003f25270 */
[----:B------:R-:W-:-:S04]  /*494e0*/  ISETP.GT.AND P1, PT, R20, RZ, !P1 ;  /* 0x000000ff1400720c */ /* 0x000fc80004f24270 */
[----:B------:R-:W-:-:S04]  /*494f0*/  ISETP.LT.OR P1, PT, R47, 0x1, P1 ;  /* 0x000000012f00780c */ /* 0x000fc80000f21670 */
[----:B------:R-:W-:Y:S02]  /*49500*/  FSEL R7, R5, -INF , !P1 ;  /* 0xff80000005077808 */ /* 0x000fe40004800000 */
[----:B------:R-:W2:Y:S01]  /*49510*/  LDL.64 R4, [R0+0x70] ;  /* 0x0000700000047983 */ /* 0x000ea20000100a00 */
[----:B------:R-:W-:Y:S02]  /*49520*/  ISETP.NE.AND P1, PT, R65, RZ, PT ;  /* 0x000000ff4100720c */ /* 0x000fe40003f25270 */
[----:B------:R-:W-:-:S04]  /*49530*/  FMNMX.FTZ R6, R7, R12, !PT ;  /* 0x0000000c07067209 */ /* 0x000fc80007810000 */
[----:B------:R-:W-:-:S04]  /*49540*/  FMNMX.FTZ R9, R13, R6, !PT ;  /* 0x000000060d097209 */ /* 0x000fc80007810000 */
[----:B------:R-:W-:-:S04]  /*49550*/  FMNMX.FTZ R6, R14, R9, !PT ;  /* 0x000000090e067209 */ /* 0x000fc80007810000 */
[----:B------:R-:W-:-:S04]  /*49560*/  FMNMX.FTZ R6, R21, R6, !PT ;  /* 0x0000000615067209 */ /* 0x000fc80007810000 */
[----:B------:R-:W-:-:S04]  /*49570*/  FMNMX.FTZ R6, R25, R6, !PT ;  /* 0x0000000619067209 */ /* 0x000fc80007810000 */
[----:B------:R-:W-:Y:S02]  /*49580*/  FMNMX.FTZ R6, R27, R6, !PT ;  /* 0x000000061b067209 */ /* 0x000fe40007810000 */
[----:B------:R-:W-:Y:S02]  /*49590*/  ISETP.GT.AND P1, PT, R20, 0x28, !P1 ;  /* 0x000000281400780c */ /* 0x000fe40004f24270 */
[----:B------:R-:W-:Y:S02]  /*495a0*/  FMNMX.FTZ R6, R29, R6, !PT ;  /* 0x000000061d067209 */ /* 0x000fe40007810000 */
[----:B------:R-:W-:Y:S02]  /*495b0*/  ISETP.LT.OR P1, PT, R47, 0x29, P1 ;  /* 0x000000292f00780c */ /* 0x000fe40000f21670 */
[----:B------:R-:W-:Y:S02]  /*495c0*/  FMNMX.FTZ R6, R31, R6, !PT ;  /* 0x000000061f067209 */ /* 0x000fe40007810000 */
[----:B------:R-:W-:-:S02]  /*495d0*/  ISETP.LT.OR P2, PT, R47, 0x2a, P2 ;  /* 0x0000002a2f00780c */ /* 0x000fc40001741670 */
[----:B------:R-:W-:Y:S02]  /*495e0*/  FSEL R34, R34, -INF , !P1 ;  /* 0xff80000022227808 */ /* 0x000fe40004800000 */
[----:B------:R-:W-:Y:S02]  /*495f0*/  FMNMX.FTZ R9, R33, R6, !PT ;  /* 0x0000000621097209 */ /* 0x000fe40007810000 */
[----:B------:R-:W-:Y:S02]  /*49600*/  ISETP.LT.OR P3, PT, R47, 0x31, P3 ;  /* 0x000000312f00780c */ /* 0x000fe40001f61670 */
[----:B------:R-:W-:Y:S02]  /*49610*/  FSEL R36, R36, -INF , !P2 ;  /* 0xff80000024247808 */ /* 0x000fe40005000000 */
[----:B------:R-:W-:Y:S02]  /*49620*/  FMNMX.FTZ R9, R34, R9, !PT ;  /* 0x0000000922097209 */ /* 0x000fe40007810000 */
[----:B------:R-:W-:-:S02]  /*49630*/  ISETP.GT.AND P5, PT, R20, 0x38, !P5 ;  /* 0x000000381400780c */ /* 0x000fc40006fa4270 */
[C---:B------:R-:W-:Y:S02]  /*49640*/  ISETP.LT.OR P4, PT, R47.reuse, 0x32, P4 ;  /* 0x000000322f00780c */ /* 0x040fe40002781670 */
[----:B------:R-:W-:Y:S02]  /*49650*/  FSEL R42, R42, -INF , !P3 ;  /* 0xff8000002a2a7808 */ /* 0x000fe40005800000 */
[----:B------:R-:W-:Y:S02]  /*49660*/  FMNMX.FTZ R9, R36, R9, !PT ;  /* 0x0000000924097209 */ /* 0x000fe40007810000 */
[----:B------:R-:W-:Y:S02]  /*49670*/  ISETP.GT.AND P1, PT, R20, 0x39, !P6 ;  /* 0x000000391400780c */ /* 0x000fe40007724270 */
[----:B------:R-:W-:Y:S02]  /*49680*/  ISETP.LT.OR P5, PT, R47, 0x39, P5 ;  /* 0x000000392f00780c */ /* 0x000fe40002fa1670 */
[----:B------:R-:W-:-:S02]  /*49690*/  FSEL R43, R43, -INF , !P4 ;  /* 0xff8000002b2b7808 */ /* 0x000fc40006000000 */
[----:B------:R-:W-:Y:S02]  /*496a0*/  FMNMX.FTZ R8, R42, R9, !PT ;  /* 0x000000092a087209 */ /* 0x000fe40007810000 */
[----:B------:R-:W-:Y:S02]  /*496b0*/  ISETP.LT.OR P1, PT, R47, 0x3a, P1 ;  /* 0x0000003a2f00780c */ /* 0x000fe40000f21670 */
[----:B------:R-:W-:Y:S02]  /*496c0*/  R2UR UR4, R2 ;  /* 0x00000000020472ca */ /* 0x000fe400000e0000 */
[----:B------:R-:W-:Y:S02]  /*496d0*/  R2UR UR5, R3 ;  /* 0x00000000030572ca */ /* 0x000fe400000e0000 */
[----:B------:R-:W-:Y:S02]  /*496e0*/  FSEL R6, R44, -INF , !P5 ;  /* 0xff8000002c067808 */ /* 0x000fe40006800000 */
[----:B------:R-:W-:-:S02]  /*496f0*/  FMNMX.FTZ R9, R43, R8, !PT ;  /* 0x000000082b097209 */ /* 0x000fc40007810000 */
[----:B------:R-:W-:Y:S02]  /*49700*/  R2UR UR6, R2 ;  /* 0x00000000020672ca */ /* 0x000fe400000e0000 */
[----:B------:R-:W-:Y:S02]  /*49710*/  R2UR UR7, R3 ;  /* 0x00000000030772ca */ /* 0x000fe400000e0000 */
[----:B------:R-:W-:Y:S02]  /*49720*/  FSEL R8, R46, -INF , !P1 ;  /* 0xff8000002e087808 */ /* 0x000fe40004800000 */
[----:B------:R-:W-:-:S04]  /*49730*/  FMNMX.FTZ R9, R6, R9, !PT ;  /* 0x0000000906097209 */ /* 0x000fc80007810000 */
[----:B------:R-:W-:-:S05]  /*49740*/  FMNMX.FTZ R47, R8, R9, !PT ;  /* 0x00000009082f7209 */ /* 0x000fca0007810000 */
[----:B--2---:R-:W-:Y:S04]  /*49750*/  ST.E desc[UR4][R4.64+0x4], R47 ;  /* 0x0000042f04007985 */ /* 0x004fe8000c101904 */
[----:B------:R-:W2:Y:S01]  /*49760*/  LD.E R20, desc[UR6][R4.64+0x4] ;  /* 0x0000040604147980 */ /* 0x000ea2000c101900 */
        /* <DEDUP_REMOVED lines=15> */
[----:B------:R-:W0:Y:S01]  /*49860*/  SHFL.BFLY PT, R10, R9, 0x2, 0x1f ;  /* 0x0c401f00090a7f89 */ /* 0x000e2200000e0000 */
[----:B------:R-:W-:Y:S02]  /*49870*/  R2UR UR8, R2 ;  /* 0x00000000020872ca */ /* 0x000fe400000e0000 */
[----:B------:R-:W-:Y:S02]  /*49880*/  R2UR UR9, R3 ;  /* 0x00000000030972ca */ /* 0x000fe400000e0000 */
[----:B0-----:R-:W-:Y:S01]  /*49890*/  FMNMX.FTZ R10, R9, R10, !PT ;  /* 0x0000000a090a7209 */ /* 0x001fe20007810000 */
[----:B------:R-:W-:Y:S04]  /*498a0*/  ST.E desc[UR4][R4.64], R9 ;  /* 0x0000000904007985 */ /* 0x000fe8000c101904 */
[----:B--2---:R-:W0:Y:S02]  /*498b0*/  SHFL.BFLY PT, R47, R20, 0x2, 0x1f ;  /* 0x0c401f00142f7f89 */ /* 0x004e2400000e0000 */
[----:B0-----:R-:W-:-:S02]  /*498c0*/  FMNMX.FTZ R44, R20, R47, !PT ;  /* 0x0000002f142c7209 */ /* 0x001fc40007810000 */
[----:B------:R-:W0:Y:S04]  /*498d0*/  SHFL.BFLY PT, R47, R10, 0x1, 0x1f ;  /* 0x0c201f000a2f7f89 */ /* 0x000e2800000e0000 */
[----:B------:R-:W1:Y:S01]  /*498e0*/  SHFL.BFLY PT, R49, R44, 0x1, 0x1f ;  /* 0x0c201f002c317f89 */ /* 0x000e6200000e0000 */
[----:B0-----:R-:W-:Y:S02]  /*498f0*/  FMNMX.FTZ R47, R10, R47, !PT ;  /* 0x0000002f0a2f7209 */ /* 0x001fe40007810000 */
[----:B-1----:R-:W-:-:S03]  /*49900*/  FMNMX.FTZ R49, R44, R49, !PT ;  /* 0x000000312c317209 */ /* 0x002fc60007810000 */
[----:B------:R-:W-:Y:S04]  /*49910*/  ST.E desc[UR6][R4.64], R47 ;  /* 0x0000002f04007985 */ /* 0x000fe8000c101906 */
[----:B------:R0:W-:Y:S04]  /*49920*/  ST.E desc[UR8][R4.64+0x4], R49 ;  /* 0x0000043104007985 */ /* 0x0001e8000c101908 */
[----:B0-----:R-:W2:Y:S04]  /*49930*/  LDL.64 R4, [R0+0x70] ;  /* 0x0000700000047983 */ /* 0x001ea80000100a00 */
[----:B--2---:R-:W2:Y:S04]  /*49940*/  LD.E R10, desc[UR6][R4.64+0x20] ;  /* 0x00002006040a7980 */ /* 0x004ea8000c101900 */
[----:B------:R-:W2:Y:S04]  /*49950*/  LD.E R51, desc[UR4][R4.64] ;  /* 0x0000000404337980 */ /* 0x000ea8000c101900 */
[----:B------:R-:W3:Y:S01]  /*49960*/  LD.E R53, desc[UR4][R4.64+0x4] ;  /* 0x0000040404357980 */ /* 0x000ee2000c101900 */
[C---:B--2---:R-:W-:Y:S01]  /*49970*/  FMUL.FTZ R20, R51.reuse, R10 ;  /* 0x0000000a33147220 */ /* 0x044fe20000410000 */
[----:B------:R-:W-:-:S04]  /*49980*/  FSETP.NEU.FTZ.AND P1, PT, R51, -INF , PT ;  /* 0xff8000003300780b */ /* 0x000fc80003f3d000 */
[----:B------:R-:W-:Y:S02]  /*49990*/  FSEL R9, R20, RZ, P1 ;  /* 0x000000ff14097208 */ /* 0x000fe40000800000 */
[----:B---3--:R-:W-:-:S03]  /*499a0*/  FSETP.NEU.FTZ.AND P1, PT, R53, -INF , PT ;  /* 0xff8000003500780b */ /* 0x008fc60003f3d000 */
[-CC-:B------:R-:W-:Y:S01]  /*499b0*/  FFMA.FTZ R182, R15, R10.reuse, -R9.reuse ;  /* 0x0000000a0fb67223 */ /* 0x180fe20000010809 */
[----:B------:R-:W-:Y:S01]  /*499c0*/  FMUL.FTZ R15, R10, R53 ;  /* 0x000000350a0f7220 */ /* 0x000fe20000410000 */
[----:B------:R-:W-:-:S04]  /*499d0*/  FFMA.FTZ R168, R45, R10, -R9 ;  /* 0x0000000a2da87223 */ /* 0x000fc80000010809 */
[----:B------:R-:W-:Y:S01]  /*499e0*/  FSEL R15, R15, RZ, P1 ;  /* 0x000000ff0f0f7208 */ /* 0x000fe20000800000 */
[-CC-:B------:R-:W-:Y:S01]  /*499f0*/  FFMA.FTZ R45, R24, R10.reuse, -R9.reuse ;  /* 0x0000000a182d7223 */ /* 0x180fe20000010809 */
[----:B------:R-:W-:-:S03]  /*49a00*/  FFMA.FTZ R170, R26, R10, -R9 ;  /* 0x0000000a1aaa7223 */ /* 0x000fc60000010809 */
[-CC-:B------:R-:W-:Y:S01]  /*49a10*/  FFMA.FTZ R169, R7, R10.reuse, -R15.reuse ;  /* 0x0000000a07a97223 */ /* 0x180fe2000001080f */
[-CC-:B------:R-:W-:Y:S01]  /*49a20*/  FFMA.FTZ R12, R12, R10.reuse, -R15.reuse ;  /* 0x0000000a0c0c7223 */ /* 0x180fe2000001080f */
[-C--:B------:R-:W-:Y:S01]  /*49a30*/  FFMA.FTZ R171, R13, R10.reuse, -R15 ;  /* 0x0000000a0dab7223 */ /* 0x080fe2000001080f */
[----:B------:R-:W-:Y:S01]  /*49a40*/  MUFU.EX2 R168, R168 ;  /* 0x000000a800a87308 */ /* 0x000fe20000000800 */
[-C--:B------:R-:W-:Y:S01]  /*49a50*/  FFMA.FTZ R47, R28, R10.reuse, -R9 ;  /* 0x0000000a1c2f7223 */ /* 0x080fe20000010809 */
[----:B------:R-:W-:-:S06]  /*49a60*/  FFMA.FTZ R14, R14, R10, -R15 ;  /* 0x0000000a0e0e7223 */ /* 0x000fcc000001080f */
[----:B------:R-:W0:Y:S01]  /*49a70*/  MUFU.EX2 R45, R45 ;  /* 0x0000002d002d7308 */ /* 0x000e220000000800 */
[-C--:B------:R-:W-:Y:S01]  /*49a80*/  FFMA.FTZ R172, R30, R10.reuse, -R9 ;  /* 0x0000000a1eac7223 */ /* 0x080fe20000010809 */
[----:B------:R-:W-:-:S06]  /*49a90*/  FFMA.FTZ R173, R21, R10, -R15 ;  /* 0x0000000a15ad7223 */ /* 0x000fcc000001080f */
[----:B------:R-:W-:Y:S08]  /*49aa0*/  MUFU.EX2 R169, R169 ;  /* 0x000000a900a97308 */ /* 0x000ff00000000800 */
[----:B------:R-:W1:Y:S01]  /*49ab0*/  MUFU.EX2 R12, R12 ;  /* 0x0000000c000c7308 */ /* 0x000e620000000800 */
[----:B------:R-:W-:-:S07]  /*49ac0*/  FFMA.FTZ R49, R32, R10, -R9 ;  /* 0x0000000a20317223 */ /* 0x000fce0000010809 */
[----:B------:R-:W2:Y:S08]  /*49ad0*/  MUFU.EX2 R170, R170 ;  /* 0x000000aa00aa7308 */ /* 0x000eb00000000800 */
[----:B------:R-:W3:Y:S01]  /*49ae0*/  MUFU.EX2 R171, R171 ;  /* 0x000000ab00ab7308 */ /* 0x000ee20000000800 */
[-C--:B------:R-:W-:Y:S01]  /*49af0*/  FFMA.FTZ R25, R25, R10.reuse, -R15 ;  /* 0x0000000a19197223 */ /* 0x080fe2000001080f */
[----:B------:R-:W-:-:S06]  /*49b00*/  FFMA.FTZ R174, R35, R10, -R9 ;  /* 0x0000000a23ae7223 */ /* 0x000fcc0000010809 */
[----:B------:R-:W4:Y:S01]  /*49b10*/  MUFU.EX2 R47, R47 ;  /* 0x0000002f002f7308 */ /* 0x000f220000000800 */
[----:B------:R-:W-:-:S07]  /*49b20*/  FFMA.FTZ R27, R27, R10, -R15 ;  /* 0x0000000a1b1b7223 */ /* 0x000fce000001080f */
[----:B------:R-:W5:Y:S01]  /*49b30*/  MUFU.EX2 R14, R14 ;  /* 0x0000000e000e7308 */ /* 0x000f620000000800 */
[----:B------:R-:W-:Y:S01]  /*49b40*/  FFMA.FTZ R180, R18, R10, -R9 ;  /* 0x0000000a12b47223 */ /* 0x000fe20000010809 */
[----:B0-----:R-:W-:-:S06]  /*49b50*/  FADD.FTZ R7, R168, R45 ;  /* 0x0000002da8077221 */ /* 0x001fcc0000010000 */
[----:B------:R-:W0:Y:S01]  /*49b60*/  MUFU.EX2 R172, R172 ;  /* 0x000000ac00ac7308 */ /* 0x000e220000000800 */
[----:B------:R-:W-:Y:S01]  /*49b70*/  FFMA.FTZ R35, R37, R10, -R9 ;  /* 0x0000000a25237223 */ /* 0x000fe20000010809 */
[----:B-1----:R-:W-:-:S06]  /*49b80*/  FADD.FTZ R26, R169, R12 ;  /* 0x0000000ca91a7221 */ /* 0x002fcc0000010000 */
[----:B------:R-:W1:Y:S01]  /*49b90*/  MUFU.EX2 R173, R173 ;  /* 0x000000ad00ad7308 */ /* 0x000e620000000800 */
[----:B------:R-:W-:Y:S01]  /*49ba0*/  FFMA.FTZ R29, R29, R10, -R15 ;  /* 0x0000000a1d1d7223 */ /* 0x000fe2000001080f */
[----:B--2---:R-:W-:-:S06]  /*49bb0*/  FADD.FTZ R28, R170, R7 ;  /* 0x00000007aa1c7221 */ /* 0x004fcc0000010000 */
[----:B------:R-:W2:Y:S01]  /*49bc0*/  MUFU.EX2 R49, R49 ;  /* 0x0000003100317308 */ /* 0x000ea20000000800 */
[----:B------:R-:W-:Y:S01]  /*49bd0*/  FFMA.FTZ R176, R38, R10, -R9 ;  /* 0x0000000a26b07223 */ /* 0x000fe20000010809 */
[----:B---3--:R-:W-:-:S06]  /*49be0*/  FADD.FTZ R7, R171, R26 ;  /* 0x0000001aab077221 */ /* 0x008fcc0000010000 */
[----:B------:R-:W3:Y:S01]  /*49bf0*/  MUFU.EX2 R18, R25 ;  /* 0x0000001900127308 */ /* 0x000ee20000000800 */
[-C--:B------:R-:W-:Y:S01]  /*49c00*/  FFMA.FTZ R37, R39, R10.reuse, -R9 ;  /* 0x0000000a27257223 */ /* 0x080fe20000010809 */
[-C--:B------:R-:W-:Y:S01]  /*49c10*/  FFMA.FTZ R31, R31, R10.reuse, -R15 ;  /* 0x0000000a1f1f7223 */ /* 0x080fe2000001080f */
[-CC-:B------:R-:W-:Y:S01]  /*49c20*/  FFMA.FTZ R178, R40, R10.reuse, -R9.reuse ;  /* 0x0000000a28b27223 */ /* 0x180fe20000010809 */
[----:B------:R-:W-:-:S04]  /*49c30*/  FFMA.FTZ R39, R41, R10, -R9 ;  /* 0x0000000a29277223 */ /* 0x000fc80000010809 */
[----:B------:R-:W3:Y:S01]  /*49c40*/  MUFU.EX2 R174, R174 ;  /* 0x000000ae00ae7308 */ /* 0x000ee20000000800 */
[-CC-:B------:R-:W-:Y:S01]  /*49c50*/  FFMA.FTZ R19, R19, R10.reuse, -R9.reuse ;  /* 0x0000000a13137223 */ /* 0x180fe20000010809 */
[----:B------:R-:W-:Y:S01]  /*49c60*/  FFMA.FTZ R11, R11, R10, -R9 ;  /* 0x0000000a0b0b7223 */ /* 0x000fe20000010809 */
[----:B----4-:R-:W-:-:S05]  /*49c70*/  FADD.FTZ R9, R47, R28 ;  /* 0x0000001c2f097221 */ /* 0x010fca0000010000 */
[----:B------:R-:W4:Y:S01]  /*49c80*/  MUFU.EX2 R27, R27 ;  /* 0x0000001b001b7308 */ /* 0x000f220000000800 */
[----:B-----5:R-:W-:Y:S01]  /*49c90*/  FADD.FTZ R26, R14, R7 ;  /* 0x000000070e1a7221 */ /* 0x020fe20000010000 */
[----:B------:R-:W-:Y:S01]  /*49ca0*/  FFMA.FTZ R33, R33, R10, -R15 ;  /* 0x0000000a21217223 */ /* 0x000fe2000001080f */
[----:B0-----:R-:W-:-:S05]  /*49cb0*/  FADD.FTZ R28, R172, R9 ;  /* 0x00000009ac1c7221 */ /* 0x001fca0000010000 */
[----:B------:R-:W0:Y:S01]  /*49cc0*/  MUFU.EX2 R35, R35 ;  /* 0x0000002300237308 */ /* 0x000e220000000800 */
[----:B-1----:R-:W-:Y:S01]  /*49cd0*/  FADD.FTZ R7, R173, R26 ;  /* 0x0000001aad077221 */ /* 0x002fe20000010000 */
[----:B------:R-:W-:-:S06]  /*49ce0*/  FFMA.FTZ R34, R34, R10, -R15 ;  /* 0x0000000a22227223 */ /* 0x000fcc000001080f */
[----:B------:R-:W1:Y:S01]  /*49cf0*/  MUFU.EX2 R20, R29 ;  /* 0x0000001d00147308 */ /* 0x000e620000000800 */
[----:B--2---:R-:W-:Y:S01]  /*49d00*/  FADD.FTZ R9, R49, R28 ;  /* 0x0000001c31097221 */ /* 0x004fe20000010000 */
[----:B---3--:R-:W-:-:S06]  /*49d10*/  FADD.FTZ R26, R18, R7 ;  /* 0x00000007121a7221 */ /* 0x008fcc0000010000 */
[----:B------:R-:W2:Y:S08]  /*49d20*/  MUFU.EX2 R176, R176 ;  /* 0x000000b000b07308 */ /* 0x000eb00000000800 */
[----:B------:R-:W3:Y:S01]  /*49d30*/  MUFU.EX2 R31, R31 ;  /* 0x0000001f001f7308 */ /* 0x000ee20000000800 */
[----:B------:R-:W-:Y:S01]  /*49d40*/  FFMA.FTZ R36, R36, R10, -R15 ;  /* 0x0000000a24247223 */ /* 0x000fe2000001080f */
[----:B------:R-:W-:-:S06]  /*49d50*/  FADD.FTZ R28, R174, R9 ;  /* 0x00000009ae1c7221 */ /* 0x000fcc0000010000 */
[----:B------:R-:W5:Y:S01]  /*49d60*/  MUFU.EX2 R37, R37 ;  /* 0x0000002500257308 */ /* 0x000f620000000800 */
[----:B----4-:R-:W-:Y:S01]  /*49d70*/  FADD.FTZ R7, R27, R26 ;  /* 0x0000001a1b077221 */ /* 0x010fe20000010000 */
[----:B------:R-:W-:-:S06]  /*49d80*/  FFMA.FTZ R42, R42, R10, -R15 ;  /* 0x0000000a2a2a7223 */ /* 0x000fcc000001080f */
[----:B------:R-:W4:Y:S01]  /*49d90*/  MUFU.EX2 R24, R33 ;  /* 0x0000002100187308 */ /* 0x000f220000000800 */
[----:B0-----:R-:W-:Y:S01]  /*49da0*/  FADD.FTZ R9, R35, R28 ;  /* 0x0000001c23097221 */ /* 0x001fe20000010000 */
[----:B-1----:R-:W-:-:S06]  /*49db0*/  FADD.FTZ R26, R20, R7 ;  /* 0x00000007141a7221 */ /* 0x002fcc0000010000 */
[----:B------:R-:W0:Y:S01]  /*49dc0*/  MUFU.EX2 R178, R178 ;  /* 0x000000b200b27308 */ /* 0x000e220000000800 */
[----:B------:R-:W-:-:S07]  /*49dd0*/  FFMA.FTZ R43, R43, R10, -R15 ;  /* 0x0000000a2b2b7223 */ /* 0x000fce000001080f */
[----:B------:R-:W1:Y:S01]  /*49de0*/  MUFU.EX2 R34, R34 ;  /* 0x0000002200227308 */ /* 0x000e620000000800 */
[----:B--2---:R-:W-:Y:S01]  /*49df0*/  FADD.FTZ R28, R176, R9 ;  /* 0x00000009b01c7221 */ /* 0x004fe20000010000 */
[----:B---3--:R-:W-:-:S06]  /*49e00*/  FADD.FTZ R7, R31, R26 ;  /* 0x0000001a1f077221 */ /* 0x008fcc0000010000 */
[----:B------:R-:W2:Y:S08]  /*49e10*/  MUFU.EX2 R39, R39 ;  /* 0x0000002700277308 */ /* 0x000eb00000000800 */
[----:B------:R-:W3:Y:S01]  /*49e20*/  MUFU.EX2 R179, R36 ;  /* 0x0000002400b37308 */ /* 0x000ee20000000800 */
[----:B------:R-:W-:Y:S01]  /*49e30*/  FFMA.FTZ R6, R6, R10, -R15 ;  /* 0x0000000a06067223 */ /* 0x000fe2000001080f */
[----:B-----5:R-:W-:-:S06]  /*49e40*/  FADD.FTZ R9, R37, R28 ;  /* 0x0000001c25097221 */ /* 0x020fcc0000010000 */
[----:B------:R-:W5:Y:S01]  /*49e50*/  MUFU.EX2 R180, R180 ;  /* 0x000000b400b47308 */ /* 0x000f620000000800 */
[----:B----4-:R-:W-:-:S07]  /*49e60*/  FADD.FTZ R7, R24, R7 ;  /* 0x0000000718077221 */ /* 0x010fce0000010000 */
[----:B------:R-:W4:Y:S01]  /*49e70*/  MUFU.EX2 R42, R42 ;  /* 0x0000002a002a7308 */ /* 0x000f220000000800 */
[----:B------:R-:W-:Y:S01]  /*49e80*/  FFMA.FTZ R8, R8, R10, -R15 ;  /* 0x0000000a08087223 */ /* 0x000fe2000001080f */
[----:B0-----:R-:W-:-:S06]  /*49e90*/  FADD.FTZ R26, R178, R9 ;  /* 0x00000009b21a7221 */ /* 0x001fcc0000010000 */
[----:B------:R-:W0:Y:S01]  /*49ea0*/  MUFU.EX2 R19, R19 ;  /* 0x0000001300137308 */ /* 0x000e220000000800 */
[----:B-1----:R-:W-:-:S07]  /*49eb0*/  FADD.FTZ R28, R34, R7 ;  /* 0x00000007221c7221 */ /* 0x002fce0000010000 */
[----:B------:R-:W1:Y:S01]  /*49ec0*/  MUFU.EX2 R43, R43 ;  /* 0x0000002b002b7308 */ /* 0x000e620000000800 */
[----:B--2---:R-:W-:Y:S01]  /*49ed0*/  FADD.FTZ R7, R39, R26 ;  /* 0x0000001a27077221 */ /* 0x004fe20000010000 */
[----:B---3--:R-:W-:-:S06]  /*49ee0*/  FADD.FTZ R9, R179, R28 ;  /* 0x0000001cb3097221 */ /* 0x008fcc0000010000 */
[----:B------:R-:W2:Y:S08]  /*49ef0*/  MUFU.EX2 R182, R182 ;  /* 0x000000b600b67308 */ /* 0x000eb00000000800 */
[----:B------:R2:W3:Y:S01]  /*49f00*/  MUFU.EX2 R183, R6 ;  /* 0x0000000600b77308 */ /* 0x0004e20000000800 */
[----:B-----5:R-:W-:Y:S01]  /*49f10*/  FADD.FTZ R26, R180, R7 ;  /* 0x00000007b41a7221 */ /* 0x020fe20000010000 */
[----:B----4-:R-:W-:-:S06]  /*49f20*/  FADD.FTZ R28, R42, R9 ;  /* 0x000000092a1c7221 */ /* 0x010fcc0000010000 */
[----:B------:R-:W4:Y:S08]  /*49f30*/  MUFU.EX2 R11, R11 ;  /* 0x0000000b000b7308 */ /* 0x000f300000000800 */
[----:B------:R-:W5:Y:S01]  /*49f40*/  MUFU.EX2 R10, R8 ;  /* 0x00000008000a7308 */ /* 0x000f620000000800 */
[----:B0-----:R-:W-:Y:S01]  /*49f50*/  FADD.FTZ R7, R19, R26 ;  /* 0x0000001a13077221 */ /* 0x001fe20000010000 */
[----:B-1----:R-:W-:-:S03]  /*49f60*/  FADD.FTZ R28, R43, R28 ;  /* 0x0000001c2b1c7221 */ /* 0x002fc60000010000 */
[----:B--2---:R-:W-:Y:S01]  /*49f70*/  FADD.FTZ R6, R182, R7 ;  /* 0x00000007b6067221 */ /* 0x004fe20000010000 */
[----:B---3--:R-:W-:-:S03]  /*49f80*/  FADD.FTZ R7, R183, R28 ;  /* 0x0000001cb7077221 */ /* 0x008fc60000010000 */
[----:B----4-:R-:W-:Y:S01]  /*49f90*/  FADD.FTZ R13, R11, R6 ;  /* 0x000000060b0d7221 */ /* 0x010fe20000010000 */
[----:B-----5:R-:W-:-:S04]  /*49fa0*/  FADD.FTZ R15, R10, R7 ;  /* 0x000000070a0f7221 */ /* 0x020fc80000010000 */
[----:B------:R-:W-:Y:S04]  /*49fb0*/  ST.E desc[UR4][R4.64+0x10], R13 ;  /* 0x0000100d04007985 */ /* 0x000fe8000c101904 */
[----:B------:R0:W-:Y:S04]  /*49fc0*/  ST.E desc[UR6][R4.64+0x14], R15 ;  /* 0x0000140f04007985 */ /* 0x0001e8000c101906 */
[----:B------:R-:W2:Y:S01]  /*49fd0*/  LDL.64 R8, [R0+0x80] ;  /* 0x0000800000087983 */ /* 0x000ea20000100a00 */
[----:B------:R-:W-:Y:S06]  /*49fe0*/  BAR.SYNC.DEFER_BLOCKING 0xf, 0x100 ;  /* 0x03c4000000007b1d */ /* 0x000fec0000010000 */
[----:B0-----:R-:W3:Y:S04]  /*49ff0*/  LDL.64 R4, [R0+0x88] ;  /* 0x0000880000047983 */ /* 0x001ee80000100a00 */
[----:B--2---:R-:W2:Y:S04]  /*4a000*/  LD.E.64 R8, desc[UR4][R8.64+0x10] ;  /* 0x0000100408087980 */ /* 0x004ea8000c101b00 */
[----:B--2---:R-:W2:Y:S04]  /*4a010*/  LD.E.64 R6, desc[UR6][R8.64+0x8] ;  /* 0x0000080608067980 */ /* 0x004ea8000c101b00 */
[----:B------:R-:W4:Y:S01]  /*4a020*/  LD.E.64 R8, desc[UR4][R8.64] ;  /* 0x0000000408087980 */ /* 0x000f22000c101b00 */
[----:B--2---:R-:W-:-:S03]  /*4a030*/  MOV R26, R6 ;  /* 0x00000006001a7202 */ /* 0x004fc60000000f00 */
[----:B------:R-:W2:Y:S02]  /*4a040*/  LDL.64 R6, [R0] ;  /* 0x0000000000067983 */ /* 0x000ea40000100a00 */
[--C-:B----4-:R-:W-:Y:S02]  /*4a050*/  IMAD R15, R9, 0x2, R26.reuse ;  /* 0x00000002090f7824 */ /* 0x110fe400078e021a */
[C---:B------:R-:W-:Y:S02]  /*4a060*/  IMAD R13, R8.reuse, 0x2, R26 ;  /* 0x00000002080d7824 */ /* 0x040fe400078e021a */
[----:B------:R-:W-:Y:S02]  /*4a070*/  IMAD R21, R8, 0x2, R15 ;  /* 0x0000000208157824 */ /* 0x000fe400078e020f */
[----:B------:R-:W4:Y:S01]  /*4a080*/  LDL.64 R8, [R0+0x90] ;  /* 0x0000900000087983 */ /* 0x000f220000100a00 */
[----:B------:R-:W-:Y:S02]  /*4a090*/  R2UR UR28, R2 ;  /* 0x00000000021c72ca */ /* 0x000fe400000e0000 */
[----:B------:R-:W-:-:S02]  /*4a0a0*/  R2UR UR29, R3 ;  /* 0x00000000031d72ca */ /* 0x000fc400000e0000 */
        /* <DEDUP_REMOVED lines=15> */
[----:B------:R-:W-:Y:S01]  /*4a1a0*/  F2FP.BF16.F32.PACK_AB R183, R10, R183 ;  /* 0x000000b70ab7723e */ /* 0x000fe200000010ff */
[----:B------:R-:W-:Y:S04]  /*4a1b0*/  STSM.16.M88.4 [R26], R168 ;  /* 0x000000a81a007844 */ /* 0x000fe80000000200 */
[----:B------:R0:W-:Y:S04]  /*4a1c0*/  STSM.16.M88.4 [R13], R172 ;  /* 0x000000ac0d007844 */ /* 0x0001e80000000200 */
[----:B------:R1:W-:Y:S04]  /*4a1d0*/  STSM.16.M88.4 [R15], R176 ;  /* 0x000000b00f007844 */ /* 0x0003e80000000200 */
[----:B------:R5:W-:Y:S04]  /*4a1e0*/  STSM.16.M88.4 [R21], R180 ;  /* 0x000000b415007844 */ /* 0x000be80000000200 */
[----:B---3--:R-:W3:Y:S04]  /*4a1f0*/  LD.E R19, desc[UR4][R4.64] ;  /* 0x0000000404137980 */ /* 0x008ee8000c101900 */
[----:B0-----:R-:W3:Y:S04]  /*4a200*/  LD.E R13, desc[UR4][R4.64+0x14] ;  /* 0x00001404040d7980 */ /* 0x001ee8000c101900 */
[----:B-1----:R-:W3:Y:S01]  /*4a210*/  LD.E R15, desc[UR6][R4.64+0x18] ;  /* 0x00001806040f7980 */ /* 0x002ee2000c101900 */
[----:B------:R-:W-:-:S02]  /*4a220*/  R2UR UR10, R2 ;  /* 0x00000000020a72ca */ /* 0x000fc400000e0000 */
[C---:B------:R-:W-:Y:S01]  /*4a230*/  R2UR UR11, R3.reuse ;  /* 0x00000000030b72ca */ /* 0x040fe200000e0000 */
[----:B------:R-:W3:Y:S01]  /*4a240*/  LD.E R25, desc[UR6][R4.64+0x4] ;  /* 0x0000040604197980 */ /* 0x000ee2000c101900 */
[C---:B------:R-:W-:Y:S02]  /*4a250*/  R2UR UR12, R2.reuse ;  /* 0x00000000020c72ca */ /* 0x040fe400000e0000 */
[C---:B------:R-:W-:Y:S01]  /*4a260*/  R2UR UR13, R3.reuse ;  /* 0x00000000030d72ca */ /* 0x040fe200000e0000 */
[----:B------:R-:W3:Y:S01]  /*4a270*/  LD.E R27, desc[UR8][R4.64+0x8] ;  /* 0x00000808041b7980 */ /* 0x000ee2000c101900 */
[C---:B------:R-:W-:Y:S02]  /*4a280*/  R2UR UR14, R2.reuse ;  /* 0x00000000020e72ca */ /* 0x040fe400000e0000 */
[----:B------:R-:W-:Y:S01]  /*4a290*/  R2UR UR15, R3 ;  /* 0x00000000030f72ca */ /* 0x000fe200000e0000 */
[----:B-----5:R-:W5:Y:S01]  /*4a2a0*/  LD.E R21, desc[UR8][R4.64+0x1c] ;  /* 0x00001c0804157980 */ /* 0x020f62000c101900 */
[----:B------:R-:W-:-:S02]  /*4a2b0*/  R2UR UR16, R2 ;  /* 0x00000000021072ca */ /* 0x000fc400000e0000 */
[C---:B------:R-:W-:Y:S01]  /*4a2c0*/  R2UR UR17, R3.reuse ;  /* 0x00000000031172ca */ /* 0x040fe200000e0000 */
[----:B------:R-:W5:Y:S01]  /*4a2d0*/  LD.E R29, desc[UR10][R4.64+0xc] ;  /* 0x00000c0a041d7980 */ /* 0x000f62000c101900 */
[C---:B------:R-:W-:Y:S02]  /*4a2e0*/  R2UR UR18, R2.reuse ;  /* 0x00000000021272ca */ /* 0x040fe400000e0000 */
[C---:B------:R-:W-:Y:S01]  /*4a2f0*/  R2UR UR19, R3.reuse ;  /* 0x00000000031372ca */ /* 0x040fe200000e0000 */
[----:B------:R-:W5:Y:S01]  /*4a300*/  LD.E R31, desc[UR12][R4.64+0x10] ;  /* 0x0000100c041f7980 */ /* 0x000f62000c101900 */
[C---:B------:R-:W-:Y:S02]  /*4a310*/  R2UR UR20, R2.reuse ;  /* 0x00000000021472ca */ /* 0x040fe400000e0000 */
[----:B------:R-:W-:Y:S01]  /*4a320*/  R2UR UR21, R3 ;  /* 0x00000000031572ca */ /* 0x000fe200000e0000 */
[----:B------:R-:W5:Y:S01]  /*4a330*/  LD.E R33, desc[UR10][R4.64+0x20] ;  /* 0x0000200a04217980 */ /* 0x000f62000c101900 */
[----:B------:R-:W-:-:S02]  /*4a340*/  R2UR UR22, R2 ;  /* 0x00000000021672ca */ /* 0x000fc400000e0000 */
[C---:B------:R-:W-:Y:S01]  /*4a350*/  R2UR UR23, R3.reuse ;  /* 0x00000000031772ca */ /* 0x040fe200000e0000 */
[----:B------:R-:W5:Y:S01]  /*4a360*/  LD.E R35, desc[UR12][R4.64+0x24] ;  /* 0x0000240c04237980 */ /* 0x000f62000c101900 */
[C---:B------:R-:W-:Y:S02]  /*4a370*/  R2UR UR24, R2.reuse ;  /* 0x00000000021872ca */ /* 0x040fe400000e0000 */
[C---:B------:R-:W-:Y:S01]  /*4a380*/  R2UR UR25, R3.reuse ;  /* 0x00000000031972ca */ /* 0x040fe200000e0000 */
[----:B------:R-:W5:Y:S01]  /*4a390*/  LD.E R37, desc[UR14][R4.64+0x28] ;  /* 0x0000280e04257980 */ /* 0x000f62000c101900 */
[----:B------:R-:W-:Y:S02]  /*4a3a0*/  R2UR UR26, R2 ;  /* 0x00000000021a72ca */ /* 0x000fe400000e0000 */
        /* <DEDUP_REMOVED lines=34> */
[----:B----4-:R-:W2:Y:S04]  /*4a5d0*/  LD.E.64 R6, desc[UR4][R8.64] ;  /* 0x0000000408067980 */ /* 0x010ea8000c101b00 */
[----:B------:R-:W4:Y:S04]  /*4a5e0*/  LD.E R9, desc[UR28][R4.64+0xac] ;  /* 0x0000ac1c04097980 */ /* 0x000f28000c101900 */
[----:B---3--:R0:W-:Y:S04]  /*4a5f0*/  ST.E desc[UR8][R4.64], R19 ;  /* 0x0000001304007985 */ /* 0x0081e8000c101908 */
[----:B------:R1:W-:Y:S04]  /*4a600*/  ST.E desc[UR4][R4.64+0x14], R13 ;  /* 0x0000140d04007985 */ /* 0x0003e8000c101904 */
[----:B------:R3:W-:Y:S04]  /*4a610*/  ST.E desc[UR6][R4.64+0x18], R15 ;  /* 0x0000180f04007985 */ /* 0x0007e8000c101906 */
[----:B0-----:R-:W5:Y:S04]  /*4a620*/  LD.E R19, desc[UR6][R4.64+0xb8] ;  /* 0x0000b80604137980 */ /* 0x001f68000c101900 */
[----:B-1----:R-:W2:Y:S04]  /*4a630*/  LD.E R13, desc[UR6][R4.64+0xb0] ;  /* 0x0000b006040d7980 */ /* 0x002ea8000c101900 */
[----:B---3--:R-:W3:Y:S04]  /*4a640*/  LD.E R15, desc[UR6][R4.64+0xb4] ;  /* 0x0000b406040f7980 */ /* 0x008ee8000c101900 */
[----:B----4-:R0:W-:Y:S04]  /*4a650*/  ST.E desc[UR4][R4.64+0xac], R9 ;  /* 0x0000ac0904007985 */ /* 0x0101e8000c101904 */
[----:B0-----:R-:W4:Y:S04]  /*4a660*/  LD.E R9, desc[UR6][R4.64+0xbc] ;  /* 0x0000bc0604097980 */ /* 0x001f28000c101900 */
[----:B-----5:R0:W-:Y:S04]  /*4a670*/  ST.E desc[UR4][R4.64+0xb8], R19 ;  /* 0x0000b81304007985 */ /* 0x0201e8000c101904 */
[----:B--2---:R1:W-:Y:S04]  /*4a680*/  ST.E desc[UR4][R4.64+0xb0], R13 ;  /* 0x0000b00d04007985 */ /* 0x0043e8000c101904 */
[----:B---3--:R2:W-:Y:S04]  /*4a690*/  ST.E desc[UR4][R4.64+0xb4], R15 ;  /* 0x0000b40f04007985 */ /* 0x0085e8000c101904 */
[----:B0-----:R-:W3:Y:S04]  /*4a6a0*/  LD.E R19, desc[UR6][R4.64+0xc8] ;  /* 0x0000c80604137980 */ /* 0x001ee8000c101900 */
[----:B-1----:R-:W5:Y:S04]  /*4a6b0*/  LD.E R13, desc[UR6][R4.64+0xc0] ;  /* 0x0000c006040d7980 */ /* 0x002f68000c101900 */
[----:B--2---:R-:W2:Y:S04]  /*4a6c0*/  LD.E R15, desc[UR6][R4.64+0xc4] ;  /* 0x0000c406040f7980 */ /* 0x004ea8000c101900 */
[----:B----4-:R0:W-:Y:S04]  /*4a6d0*/  ST.E desc[UR4][R4.64+0xbc], R9 ;  /* 0x0000bc0904007985 */ /* 0x0101e8000c101904 */
[----:B0-----:R-:W4:Y:S04]  /*4a6e0*/  LD.E R9, desc[UR6][R4.64+0xcc] ;  /* 0x0000cc0604097980 */ /* 0x001f28000c101900 */
[----:B---3--:R0:W-:Y:S04]  /*4a6f0*/  ST.E desc[UR4][R4.64+0xc8], R19 ;  /* 0x0000c81304007985 */ /* 0x0081e8000c101904 */
[----:B-----5:R1:W-:Y:S04]  /*4a700*/  ST.E desc[UR4][R4.64+0xc0], R13 ;  /* 0x0000c00d04007985 */ /* 0x0203e8000c101904 */
[----:B--2---:R2:W-:Y:S04]  /*4a710*/  ST.E desc[UR4][R4.64+0xc4], R15 ;  /* 0x0000c40f04007985 */ /* 0x0045e8000c101904 */
        /* <DEDUP_REMOVED lines=93> */
[----:B-----5:R0:W-:Y:S04]  /*4acf0*/  ST.E desc[UR4][R4.64+0x130], R13 ;  /* 0x0001300d04007985 */ /* 0x0201e8000c101904 */
[----:B--2---:R1:W-:Y:S04]  /*4ad00*/  ST.E desc[UR4][R4.64+0x134], R15 ;  /* 0x0001340f04007985 */ /* 0x0043e8000c101904 */
[----:B---3--:R2:W-:Y:S04]  /*4ad10*/  ST.E desc[UR4][R4.64+0x138], R19 ;  /* 0x0001381304007985 */ /* 0x0085e8000c101904 */
[----:B----4-:R3:W-:Y:S04]  /*4ad20*/  ST.E desc[UR4][R4.64+0x13c], R9 ;  /* 0x00013c0904007985 */ /* 0x0107e8000c101904 */
[----:B0-----:R-:W4:Y:S04]  /*4ad30*/  LD.E R13, desc[UR6][R4.64+0x140] ;  /* 0x00014006040d7980 */ /* 0x001f28000c101900 */
[----:B----4-:R0:W-:Y:S04]  /*4ad40*/  ST.E desc[UR4][R4.64+0x140], R13 ;  /* 0x0001400d04007985 */ /* 0x0101e8000c101904 */
[----:B-1----:R-:W4:Y:S04]  /*4ad50*/  LD.E R15, desc[UR6][R4.64+0x144] ;  /* 0x00014406040f7980 */ /* 0x002f28000c101900 */
[----:B----4-:R1:W-:Y:S04]  /*4ad60*/  ST.E desc[UR4][R4.64+0x144], R15 ;  /* 0x0001440f04007985 */ /* 0x0103e8000c101904 */
[----:B--2---:R-:W2:Y:S04]  /*4ad70*/  LD.E R19, desc[UR6][R4.64+0x148] ;  /* 0x0001480604137980 */ /* 0x004ea8000c101900 */
[----:B--2---:R2:W-:Y:S04]  /*4ad80*/  ST.E desc[UR4][R4.64+0x148], R19 ;  /* 0x0001481304007985 */ /* 0x0045e8000c101904 */
[----:B---3--:R-:W3:Y:S04]  /*4ad90*/  LD.E R9, desc[UR6][R4.64+0x14c] ;  /* 0x00014c0604097980 */ /* 0x008ee8000c101900 */
[----:B---3--:R3:W-:Y:S04]  /*4ada0*/  ST.E desc[UR4][R4.64+0x14c], R9 ;  /* 0x00014c0904007985 */ /* 0x0087e8000c101904 */
        /* <DEDUP_REMOVED lines=81> */
[----:B----4-:R-:W-:Y:S04]  /*4b2c0*/  ST.E desc[UR4][R4.64+0x1f0], R13 ;  /* 0x0001f00d04007985 */ /* 0x010fe8000c101904 */
[----:B-1----:R-:W4:Y:S04]  /*4b2d0*/  LD.E R15, desc[UR6][R4.64+0x1f4] ;  /* 0x0001f406040f7980 */ /* 0x002f28000c101900 */
[----:B----4-:R-:W-:Y:S04]  /*4b2e0*/  ST.E desc[UR4][R4.64+0x1f4], R15 ;  /* 0x0001f40f04007985 */ /* 0x010fe8000c101904 */
[----:B--2---:R-:W2:Y:S01]  /*4b2f0*/  LD.E R19, desc[UR6][R4.64+0x1f8] ;  /* 0x0001f80604137980 */ /* 0x004ea2000c101900 */
[----:B------:R-:W-:-:S03]  /*4b300*/  IMAD R6, R11, 0x1000, R6 ;  /* 0x000010000b067824 */ /* 0x000fc600078e0206 */
[----:B--2---:R-:W-:Y:S04]  /*4b310*/  ST.E desc[UR4][R4.64+0x1f8], R19 ;  /* 0x0001f81304007985 */ /* 0x004fe8000c101904 */
[----:B------:R-:W2:Y:S01]  /*4b320*/  LD.E R21, desc[UR6][R4.64+0x1fc] ;  /* 0x0001fc0604157980 */ /* 0x000ea2000c101900 */
[----:B------:R-:W-:Y:S02]  /*4b330*/  R2UR UR6, R6 ;  /* 0x00000000060672ca */ /* 0x000fe400000e0000 */
[----:B------:R-:W-:Y:S02]  /*4b340*/  R2UR UR7, R7 ;  /* 0x00000000070772ca */ /* 0x000fe400000e0000 */
        /* <DEDUP_REMOVED lines=42> */
[----:B--2---:R-:W-:Y:S01]  /*4b5f0*/  ST.E desc[UR4][R4.64+0x1fc], R21 ;  /* 0x0001fc1504007985 */ /* 0x004fe2000c101904 */
[----:B------:R-:W-:-:S06]  /*4b600*/  WARPGROUP.ARRIVE ;  /* 0x00000000000079c5 */ /* 0x000fcc0000000000 */
[----:B------:R-:W-:Y:S01]  /*4b610*/  HGMMA.64x256x16.F32.BF16 R24, R168, gdesc[UR4].tnspB, RZ, !UPT, gsb0 ;  /* 0x43e00004a8187df0 */ /* 0x000fe2000c0018ff */
[----:B------:R-:W-:Y:S02]  /*4b620*/  R2UR UR4, R2 ;  /* 0x00000000020472ca */ /* 0x000fe400000e0000 */
[----:B------:R-:W-:Y:S01]  /*4b630*/  R2UR UR5, R3 ;  /* 0x00000000030572ca */ /* 0x000fe200000e0000 */
[----:B------:R-:W-:Y:S02]  /*4b640*/  VIADD R8, R6, 0x80 ;  /* 0x0000008006087836 */ /* 0x000fe40000000000 */
[----:B---3--:R-:W-:-:S03]  /*4b650*/  IMAD.MOV.U32 R9, RZ, RZ, R7 ;  /* 0x000000ffff097224 */ /* 0x008fc600078e0007 */
[----:B------:R-:W-:Y:S02]  /*4b660*/  R2UR UR6, R8 ;  /* 0x00000000080672ca */ /* 0x000fe400000e0000 */
[----:B------:R-:W-:Y:S01]  /*4b670*/  R2UR UR7, R9 ;  /* 0x00000000090772ca */ /* 0x000fe200000e0000 */
[----:B------:R-:W-:-:S04]  /*4b680*/  WARPGROUP.DEPBAR.LE gsb0, 0x0 ;  /* 0x00008000000079c5 */ /* 0x000fc80000010000 */
        /* <DEDUP_REMOVED lines=1148> */
[C---:B------:R-:W-:Y:S01]  /*4fe50*/  R2UR UR5, R3.reuse ;  /* 0x00000000030572ca */ /* 0x040fe200000e0000 */
[----:B------:R-:W-:Y:S01]  /*4fe60*/  ST.E desc[UR6][R4.64+0x4], R25 ;  /* 0x0000041904007985 */ /* 0x000fe2000c101906 */
[C---:B------:R-:W-:Y:S02]  /*4fe70*/  R2UR UR6, R2.reuse ;  /* 0x00000000020672ca */ /* 0x040fe400000e0000 */
[C---:B------:R-:W-:Y:S01]  /*4fe80*/  R2UR UR7, R3.reuse ;  /* 0x00000000030772ca */ /* 0x040fe200000e0000 */
[----:B------:R-:W-:Y:S01]  /*4fe90*/  ST.E desc[UR8][R4.64+0x8], R26 ;  /* 0x0000081a04007985 */ /* 0x000fe2000c101908 */
[----:B------:R-:W-:Y:S02]  /*4fea0*/  R2UR UR8, R2 ;  /* 0x00000000020872ca */ /* 0x000fe400000e0000 */
[----:B------:R-:W-:-:S05]  /*4feb0*/  R2UR UR9, R3 ;  /* 0x00000000030972ca */ /* 0x000fca00000e0000 */
        /* <DEDUP_REMOVED lines=1142> */
.L_x_7166:
[----:B------:R-:W-:Y:S01]  /*54620*/  MOV R0, 0x11fc0 ;  /* 0x00011fc000007802 */ /* 0x000fe20000000f00 */
[----:B------:R-:W-:-:S04]  /*54630*/  IMAD.MOV.U32 R3, RZ, RZ, 0x0 ;  /* 0x00000000ff037424 */ /* 0x000fc800078e00ff */
[----:B-1----:R-:W-:-:S04]  /*54640*/  IMAD.MOV.U32 R2, RZ, RZ, R0 ;  /* 0x000000ffff027224 */ /* 0x002fc800078e0000 */
[----:B0-----:R-:W-:Y:S05]  /*54650*/  RET.REL.NODEC R2 `(_ZN7cutlass13device_kernelIN5flash11enable_sm90INS1_16FlashAttnFwdSm90INS1_25CollectiveMainloopFwdSm90ILi2EN4cute5tupleIJNS5_1CILi1EEES8_S8_EEENS6_IJNS7_ILi64EEESA_SA_EEELi512ENS_10bfloat16_tEfNS_4arch4Sm90ELb0ELb1ELb1ELb1ELb0ELb1ELb1ELb0ELb0ELb1ELb1ELb0EEENS1_21CollectiveEpilogueFwdINS6_IJSA_NS7_ILi512EEESA_EEES9_SC_SE_Li256ELb1ELb1ELb1ELb0EEENS1_36VarlenDynamicPersistentTileSchedulerILi64ELi64ELi256ELi128ELb1ELb1ELb1ELb1ELb0ELb1EEEEEEEEEvNT_6ParamsE) ;  /* 0xfffffab802687950 */ /* 0x001fea0003c3ffff */
.L_x_7142:
[----:B0-----:R0:W1:Y:S02]  /*54660*/  SYNCS.PHASECHK.TRANS64.TRYWAIT P0, [R12+URZ], R13 ;  /* 0x0000000d0c0075a7 */ /* 0x001064000800017f */
[----:B-1----:R-:W-:Y:S05]  /*54670*/  @!P0 NANOSLEEP.SYNCS 0x989680 ;  /* 0x009896800000895d */ /* 0x002fea0003900000 */
[----:B------:R-:W1:Y:S02]  /*54680*/  @!P0 SYNCS.PHASECHK.TRANS64 P0, [R12+URZ], R13 ;  /* 0x0000000d0c0085a7 */ /* 0x000e64000800007f */
[----:B-1----:R-:W-:Y:S05]  /*54690*/  @!P0 BRA `(.L_x_7142) ;  /* 0xfffffffc00f08947 */ /* 0x002fea000383ffff */
[----:B------:R-:W-:Y:S05]  /*546a0*/  BRA `(.L_x_7141) ;  /* 0xffffff0c00287947 */ /* 0x000fea000383ffff */
.L_x_7144:
[----:B0-----:R0:W1:Y:S02]  /*546b0*/  SYNCS.PHASECHK.TRANS64.TRYWAIT P0, [R12+URZ+0x38810], R13 ;  /* 0x0388100d0c0075a7 */ /* 0x001064000800017f */
[----:B-1----:R-:W-:Y:S05]  /*546c0*/  @!P0 NANOSLEEP.SYNCS 0x989680 ;  /* 0x009896800000895d */ /* 0x002fea0003900000 */
[----:B------:R-:W1:Y:S02]  /*546d0*/  @!P0 SYNCS.PHASECHK.TRANS64 P0, [R12+URZ+0x38810], R13 ;  /* 0x0388100d0c0085a7 */ /* 0x000e64000800007f */
[----:B-1----:R-:W-:Y:S05]  /*546e0*/  @!P0 BRA `(.L_x_7144) ;  /* 0xfffffffc00f08947 */ /* 0x002fea000383ffff */
[----:B------:R-:W-:Y:S05]  /*546f0*/  BRA `(.L_x_7167) ;  /* 0xffffff10007c7947 */ /* 0x000fea000383ffff */
.L_x_7151:
[----:B0-----:R0:W1:Y:S02]  /*54700*/  SYNCS.PHASECHK.TRANS64.TRYWAIT P0, [R12+URZ], R13 ;  /* 0x0000000d0c0075a7 */ /* 0x001064000800017f */
[----:B-1----:R-:W-:Y:S05]  /*54710*/  @!P0 NANOSLEEP.SYNCS 0x989680 ;  /* 0x009896800000895d */ /* 0x002fea0003900000 */
[----:B------:R-:W1:Y:S02]  /*54720*/  @!P0 SYNCS.PHASECHK.TRANS64 P0, [R12+URZ], R13 ;  /* 0x0000000d0c0085a7 */ /* 0x000e64000800007f */
[----:B-1----:R-:W-:Y:S05]  /*54730*/  @!P0 BRA `(.L_x_7151) ;  /* 0xfffffffc00f08947 */ /* 0x002fea000383ffff */
[----:B------:R-:W-:Y:S05]  /*54740*/  BRA `(.L_x_7150) ;  /* 0xffffff1400187947 */ /* 0x000fea000383ffff */
.L_x_7168:
        /* <DEDUP_REMOVED lines=11> */
.L_x_15180:


//--------------------- .text._ZN7cutlass13device_kernelIN5flash11enable_sm90INS1_16FlashAttnFwdSm90INS1_25CollectiveMainloopFwdSm90ILi2EN4cute5tupleIJNS5_1CILi1EEES8_S8_EEENS6_IJNS7_ILi64EEESA_SA_EEELi512ENS_10bfloat16_tEfNS_4arch4Sm90ELb1ELb0ELb1ELb0ELb0ELb0ELb0ELb0ELb0ELb1ELb1ELb0EEENS1_21CollectiveEpilogueFwdINS6_IJSA_NS7_ILi512EEESA_EEES9_SC_SE_Li256ELb0ELb1ELb1ELb0EEENS1_19SingleTileSchedulerILb0ELb1ELb1ELi64EEEEEEEEEvNT_6ParamsE --------------------------
	.section	.text._ZN7cutlass13device_kernelIN5flash11enable_sm90INS1_16FlashAttnFwdSm90INS1_25CollectiveMainloopFwdSm90ILi2EN4cute5tupleIJNS5_1CILi1EEES8_S8_EEENS6_IJNS7_ILi64EEESA_SA_EEELi512ENS_10bfloat16_tEfNS_4arch4Sm90ELb1ELb0ELb1ELb0ELb0ELb0ELb0ELb0ELb0ELb1ELb1ELb0EEENS1_21CollectiveEpilogueFwdINS6_IJSA_NS7_ILi512EEESA_EEES9_SC_SE_Li256ELb0ELb1ELb1ELb0EEENS1_19SingleTileSchedulerILb0ELb1ELb1ELi64EEEEEEEEEvNT_6ParamsE,"ax",@progbits
	.align	128
.text._ZN7cutlass13device_kernelIN5flash11enable_sm90INS1_16FlashAttnFwdSm90INS1_25CollectiveMainloopFwdSm90ILi2EN4cute5tupleIJNS5_1CILi1EEES8_S8_EEENS6_IJNS7_ILi64EEESA_SA_EEELi512ENS_10bfloat16_tEfNS_4arch4Sm90ELb1ELb0ELb1ELb0ELb0ELb0ELb0ELb0ELb0ELb1ELb1ELb0EEENS1_21CollectiveEpilogueFwdINS6_IJSA_NS7_ILi512EEESA_EEES9_SC_SE_Li256ELb0ELb1ELb1ELb0EEENS1_19SingleTileSchedulerILb0ELb1ELb1ELi64EEEEEEEEEvNT_6ParamsE:
        .type           _ZN7cutlass13device_kernelIN5flash11enable_sm90INS1_16FlashAttnFwdSm90INS1_25CollectiveMainloopFwdSm90ILi2EN4cute5tupleIJNS5_1CILi1EEES8_S8_EEENS6_IJNS7_ILi64EEESA_SA_EEELi512ENS_10bfloat16_tEfNS_4arch4Sm90ELb1ELb0ELb1ELb0ELb0ELb0ELb0ELb0ELb0ELb1ELb1ELb0EEENS1_21CollectiveEpilogueFwdINS6_IJSA_NS7_ILi512EEESA_EEES9_SC_SE_Li256ELb0ELb1ELb1ELb0EEENS1_19SingleTileSchedulerILb0ELb1ELb1ELi64EEEEEEEEEvNT_6ParamsE,@function
        .size           _ZN7cutlass13device_kernelIN5flash11enable_sm90INS1_16FlashAttnFwdSm90INS1_25CollectiveMainloopFwdSm90ILi2EN4cute5tupleIJNS5_1CILi1EEES8_S8_EEENS6_IJNS7_ILi64EEESA_SA_EEELi512ENS_10bfloat16_tEfNS_4arch4Sm90ELb1ELb0ELb1ELb0ELb0ELb0ELb0ELb0ELb0ELb1ELb1ELb0EEENS1_21CollectiveEpilogueFwdINS6_IJSA_NS7_ILi512EEESA_EEES9_SC_SE_Li256ELb0ELb1ELb1ELb0EEENS1_19SingleTileSchedulerILb0ELb1ELb1ELi64EEEEEEEEEvNT_6ParamsE,(.L_x_15182 - _ZN7cutlass13device_kernelIN5flash11enable_sm90INS1_16FlashAttnFwdSm90INS1_25CollectiveMainloopFwdSm90ILi2EN4cute5tupleIJNS5_1CILi1EEES8_S8_EEENS6_IJNS7_ILi64EEESA_SA_EEELi512ENS_10bfloat16_tEfNS_4arch4Sm90ELb1ELb0ELb1ELb0ELb0ELb0ELb0ELb0ELb0ELb1ELb1ELb0EEENS1_21CollectiveEpilogueFwdINS6_IJSA_NS7_ILi512EEESA_EEES9_SC_SE_Li256ELb0ELb1ELb1ELb0EEENS1_19SingleTileSchedulerILb0ELb1ELb1ELi64EEEEEEEEEvNT_6ParamsE)
        .other          _ZN7cutlass13device_kernelIN5flash11enable_sm90INS1_16FlashAttnFwdSm90INS1_25CollectiveMainloopFwdSm90ILi2EN4cute5tupleIJNS5_1CILi1EEES8_S8_EEENS6_IJNS7_ILi64EEESA_SA_EEELi512ENS_10bfloat16_tEfNS_4arch4Sm90ELb1ELb0ELb1ELb0ELb0ELb0ELb0ELb0ELb0ELb1ELb1ELb0EEENS1_21CollectiveEpilogueFwdINS6_IJSA_NS7_ILi512EEESA_EEES9_SC_SE_Li256ELb0ELb1ELb1ELb0EEENS1_19SingleTileSchedulerILb0ELb1ELb1ELi64EEEEEEEEEvNT_6ParamsE,@"STO_CUDA_ENTRY STV_DEFAULT"
_ZN7cutlass13device_kernelIN5flash11enable_sm90INS1_16FlashAttnFwdSm90INS1_25CollectiveMainloopFwdSm90ILi2EN4cute5tupleIJNS5_1CILi1EEES8_S8_EEENS6_IJNS7_ILi64EEESA_SA_EEELi512ENS_10bfloat16_tEfNS_4arch4Sm90ELb1ELb0ELb1ELb0ELb0ELb0ELb0ELb0ELb0ELb1ELb1ELb0EEENS1_21CollectiveEpilogueFwdINS6_IJSA_NS7_ILi512EEESA_EEES9_SC_SE_Li256ELb0ELb1ELb1ELb0EEENS1_19SingleTileSchedulerILb0ELb1ELb1ELi64EEEEEEEEEvNT_6ParamsE:
        /* <DEDUP_REMOVED lines=18> */
.L_x_7170:
[----:B------:R-:W-:Y:S05]  /*0120*/  BSYNC B0 ;  /* 0x0000000000007941 */ /* 0x000fea0003800000 */
.L_x_7169:
        /* <DEDUP_REMOVED lines=37> */
.L_x_7171:
        /* <DEDUP_REMOVED lines=22> */
.L_x_7172:
        /* <DEDUP_REMOVED lines=18> */
.L_x_7173:
        /* <DEDUP_REMOVED lines=22> */
.L_x_7174:
        /* <DEDUP_REMOVED lines=22> */
.L_x_7175:
        /* <DEDUP_REMOVED lines=8> */
.L_x_7178:
        /* <DEDUP_REMOVED lines=24> */
[----:B------:R-:W-:Y:S01]  /*0ac0*/  ULDC UR37, c[0x0][0x424] ;  /* 0x0001090000257ab9 */ /* 0x000fe20000000800 */
[----:B------:R-:W-:Y:S01]  /*0ad0*/  UISETP.NE.U32.AND UP0, UPT, UR4, URZ, UPT ;  /* 0x0000003f0400728c */ /* 0x000fe2000bf05070 */
[----:B------:R-:W0:Y:S01]  /*0ae0*/  S2UR UR7, SR_CTAID.X ;  /* 0x00000000000779c3 */ /* 0x000e220000002500 */
[----:B------:R-:W-:Y:S01]  /*0af0*/  ULDC UR10, c[0x0][0x2f0] ;  /* 0x0000bc00000a7ab9 */ /* 0x000fe20000000800 */
[----:B------:R-:W-:Y:S01]  /*0b00*/  VIADD R16, R2, 0xffffff80 ;  /* 0xffffff8002107836 */ /* 0x000fe20000000000 */
[----:B------:R-:W-:-:S04]  /*0b10*/  UISETP.NE.AND.EX UP0, UPT, UR5, URZ, UPT, UP0 ;  /* 0x0000003f0500728c */ /* 0x000fc8000bf05300 */
[----:B------:R-:W-:Y:S02]  /*0b20*/  USEL UR37, UR37, 0x1, UP0 ;  /* 0x0000000125257887 */ /* 0x000fe40008000000 */
[----:B------:R-:W-:Y:S02]  /*0b30*/  UISETP.NE.AND UP0, UPT, UR11, 0x1, UPT ;  /* 0x000000010b00788c */ /* 0x000fe4000bf05270 */
[----:B------:R-:W-:-:S04]  /*0b40*/  UIMAD UR4, UR37, UR10, 0x3f ;  /* 0x0000003f250474a4 */ /* 0x000fc8000f8e020a */
[----:B------:R-:W-:Y:S01]  /*0b50*/  PLOP3.LUT P0, PT, PT, PT, UP0, 0x80, 0x0 ;  /* 0x000000000000781c */ /* 0x000fe20003f0f008 */
[----:B------:R-:W-:-:S04]  /*0b60*/  USHF.R.S32.HI UR5, URZ, 0x1f, UR4 ;  /* 0x0000001f3f057899 */ /* 0x000fc80008011404 */
[----:B------:R-:W-:-:S04]  /*0b70*/  ULEA.HI UR5, UR5, UR4, URZ, 0x6 ;  /* 0x0000000405057291 */ /* 0x000fc8000f8f303f */
[----:B------:R-:W-:-:S04]  /*0b80*/  USHF.R.S32.HI UR6, URZ, 0x6, UR5 ;  /* 0x000000063f067899 */ /* 0x000fc80008011405 */
[----:B0-----:R-:W-:Y:S08]  /*0b90*/  @!P0 BRA `(.L_x_7180) ;  /* 0x0000002000408947 */ /* 0x001ff00003800000 */
[----:B------:R-:W-:Y:S01]  /*0ba0*/  ULDC UR4, c[0x0][0x448] ;  /* 0x0001120000047ab9 */ /* 0x000fe20000000800 */
[----:B------:R-:W-:Y:S01]  /*0bb0*/  ULEA UR7, UR7, 0x3f, 0x6 ;  /* 0x0000003f07077891 */ /* 0x000fe2000f8e303f */
[----:B------:R-:W-:Y:S01]  /*0bc0*/  PLOP3.LUT P0, PT, PT, PT, PT, 0x80, 0x0 ;  /* 0x000000000000781c */ /* 0x000fe20003f0f070 */
[----:B------:R-:W-:Y:S01]  /*0bd0*/  UISETP.NE.AND UP0, UPT, UR4, 0x1, UPT ;  /* 0x000000010400788c */ /* 0x000fe2000bf05270 */
[----:B------:R-:W-:Y:S01]  /*0be0*/  IMAD.MOV.U32 R3, RZ, RZ, RZ ;  /* 0x000000ffff037224 */ /* 0x000fe200078e00ff */
[----:B------:R-:W-:Y:S01]  /*0bf0*/  ULDC UR8, c[0x0][0x288] ;  /* 0x0000a20000087ab9 */ /* 0x000fe20000000800 */
[----:B------:R-:W-:Y:S01]  /*0c00*/  USHF.R.U32.HI UR11, URZ, 0x10, UR9 ;  /* 0x000000103f0b7899 */ /* 0x000fe20008011609 */
[----:B------:R-:W-:Y:S01]  /*0c10*/  MOV R6, RZ ;  /* 0x000000ff00067202 */ /* 0x000fe20000000f00 */
[----:B------:R-:W-:Y:S01]  /*0c20*/  UIADD3 UR8, -UR8, 0x40, URZ ;  /* 0x0000004008087890 */ /* 0x000fe2000fffe13f */
[----:B------:R-:W-:Y:S01]  /*0c30*/  IMAD.MOV.U32 R5, RZ, RZ, RZ ;  /* 0x000000ffff057224 */ /* 0x000fe200078e00ff */
[----:B------:R-:W-:Y:S01]  /*0c40*/  ULOP3.LUT UR9, UR9, 0xffff, URZ, 0xc0, !UPT ;  /* 0x0000ffff09097892 */ /* 0x000fe2000f8ec03f */
[----:B------:R-:W-:Y:S01]  /*0c50*/  CS2R R150, SRZ ;  /* 0x0000000000967805 */ /* 0x000fe2000001ff00 */
[----:B------:R-:W-:Y:S01]  /*0c60*/  UIMAD UR8, UR37, UR10, UR8 ;  /* 0x0000000a250872a4 */ /* 0x000fe2000f8e0208 */
[----:B------:R-:W-:Y:S01]  /*0c70*/  CS2R R148, SRZ ;  /* 0x0000000000947805 */ /* 0x000fe2000001ff00 */
[----:B------:R-:W-:Y:S01]  /*0c80*/  @UP0 ULDC UR4, c[0x0][0x44c] ;  /* 0x0001130000040ab9 */ /* 0x000fe20000000800 */
[----:B------:R-:W-:Y:S01]  /*0c90*/  @UP0 ULDC UR12, c[0x0][0x450] ;  /* 0x00011400000c0ab9 */ /* 0x000fe20000000800 */
[----:B------:R-:W-:Y:S01]  /*0ca0*/  UIMAD.WIDE.U32 UR4, UR7, UR4, URZ ;  /* 0x00000004070472a5 */ /* 0x000fe2000f8e003f */
[----:B------:R-:W-:-:S02]  /*0cb0*/  CS2R R146, SRZ ;  /* 0x0000000000927805 */ /* 0x000fc4000001ff00 */
[----:B------:R-:W-:Y:S02]  /*0cc0*/  CS2R R144, SRZ ;  /* 0x0000000000907805 */ /* 0x000fe4000001ff00 */
[----:B------:R-:W-:Y:S01]  /*0cd0*/  CS2R R142, SRZ ;  /* 0x00000000008e7805 */ /* 0x000fe2000001ff00 */
[----:B------:R-:W-:Y:S01]  /*0ce0*/  @UP0 USHF.R.U32.HI UR7, URZ, UR12, UR5 ;  /* 0x0000000c3f070299 */ /* 0x000fe20008011605 */
[----:B------:R-:W-:Y:S02]  /*0cf0*/  CS2R R140, SRZ ;  /* 0x00000000008c7805 */ /* 0x000fe4000001ff00 */
[----:B------:R-:W-:Y:S02]  /*0d00*/  CS2R R138, SRZ ;  /* 0x00000000008a7805 */ /* 0x000fe4000001ff00 */
[----:B------:R-:W-:Y:S01]  /*0d10*/  CS2R R136, SRZ ;  /* 0x0000000000887805 */ /* 0x000fe2000001ff00 */
[----:B------:R-:W-:Y:S01]  /*0d20*/  UIADD3 UR7, UR8, UR7, URZ ;  /* 0x0000000708077290 */ /* 0x000fe2000fffe03f */
[----:B------:R-:W-:-:S02]  /*0d30*/  CS2R R134, SRZ ;  /* 0x0000000000867805 */ /* 0x000fc4000001ff00 */
[----:B------:R-:W-:Y:S02]  /*0d40*/  CS2R R132, SRZ ;  /* 0x0000000000847805 */ /* 0x000fe4000001ff00 */
[----:B------:R-:W-:Y:S01]  /*0d50*/  CS2R R130, SRZ ;  /* 0x0000000000827805 */ /* 0x000fe2000001ff00 */
[----:B------:R-:W-:Y:S01]  /*0d60*/  USHF.R.S32.HI UR4, URZ, 0x1f, UR7 ;  /* 0x0000001f3f047899 */ /* 0x000fe20008011407 */
[----:B------:R-:W-:Y:S02]  /*0d70*/  CS2R R128, SRZ ;  /* 0x0000000000807805 */ /* 0x000fe4000001ff00 */
[----:B------:R-:W-:Y:S02]  /*0d80*/  CS2R R126, SRZ ;  /* 0x00000000007e7805 */ /* 0x000fe4000001ff00 */
[----:B------:R-:W-:Y:S01]  /*0d90*/  CS2R R124, SRZ ;  /* 0x00000000007c7805 */ /* 0x000fe2000001ff00 */
[----:B------:R-:W-:Y:S01]  /*0da0*/  ULEA.HI UR4, UR4, UR7, URZ, 0x6 ;  /* 0x0000000704047291 */ /* 0x000fe2000f8f303f */
[----:B------:R-:W-:-:S02]  /*0db0*/  CS2R R122, SRZ ;  /* 0x00000000007a7805 */ /* 0x000fc4000001ff00 */
[----:B------:R-:W-:Y:S02]  /*0dc0*/  CS2R R120, SRZ ;  /* 0x0000000000787805 */ /* 0x000fe4000001ff00 */
[----:B------:R-:W-:Y:S01]  /*0dd0*/  CS2R R118, SRZ ;  /* 0x0000000000767805 */ /* 0x000fe2000001ff00 */
[----:B------:R-:W-:Y:S01]  /*0de0*/  USHF.R.S32.HI UR4, URZ, 0x6, UR4 ;  /* 0x000000063f047899 */ /* 0x000fe20008011404 */
[----:B------:R-:W-:Y:S02]  /*0df0*/  CS2R R116, SRZ ;  /* 0x0000000000747805 */ /* 0x000fe4000001ff00 */
[----:B------:R-:W-:Y:S02]  /*0e00*/  CS2R R114, SRZ ;  /* 0x0000000000727805 */ /* 0x000fe4000001ff00 */
[----:B------:R-:W-:Y:S01]  /*0e10*/  CS2R R112, SRZ ;  /* 0x0000000000707805 */ /* 0x000fe2000001ff00 */
[----:B------:R-:W-:Y:S01]  /*0e20*/  UISETP.LT.AND UP0, UPT, UR6, UR4, UPT ;  /* 0x000000040600728c */ /* 0x000fe2000bf01270 */
[----:B------:R-:W-:-:S02]  /*0e30*/  CS2R R110, SRZ ;  /* 0x00000000006e7805 */ /* 0x000fc4000001ff00 */
[----:B------:R-:W-:Y:S02]  /*0e40*/  CS2R R108, SRZ ;  /* 0x00000000006c7805 */ /* 0x000fe4000001ff00 */
[----:B------:R-:W-:Y:S01]  /*0e50*/  CS2R R106, SRZ ;  /* 0x00000000006a7805 */ /* 0x000fe2000001ff00 */
[----:B------:R-:W-:Y:S01]  /*0e60*/  USEL UR6, UR6, UR4, UP0 ;  /* 0x0000000406067287 */ /* 0x000fe20008000000 */
[----:B------:R-:W-:Y:S01]  /*0e70*/  CS2R R104, SRZ ;  /* 0x0000000000687805 */ /* 0x000fe2000001ff00 */
[----:B------:R-:W-:Y:S01]  /*0e80*/  UISETP.NE.AND UP0, UPT, UR11, URZ, UPT ;  /* 0x0000003f0b00728c */ /* 0x000fe2000bf05270 */
[----:B------:R-:W-:Y:S01]  /*0e90*/  CS2R R102, SRZ ;  /* 0x0000000000667805 */ /* 0x000fe2000001ff00 */
[----:B------:R-:W-:Y:S01]  /*0ea0*/  UISETP.GE.AND UP1, UPT, UR6, 0x1, UPT ;  /* 0x000000010600788c */ /* 0x000fe2000bf26270 */
[----:B------:R-:W-:Y:S02]  /*0eb0*/  CS2R R100, SRZ ;  /* 0x0000000000647805 */ /* 0x000fe4000001ff00 */
[----:B------:R-:W-:-:S02]  /*0ec0*/  CS2R R98, SRZ ;  /* 0x0000000000627805 */ /* 0x000fc4000001ff00 */
[----:B------:R-:W-:Y:S02]  /*0ed0*/  CS2R R96, SRZ ;  /* 0x0000000000607805 */ /* 0x000fe4000001ff00 */
[----:B------:R-:W-:Y:S02]  /*0ee0*/  CS2R R94, SRZ ;  /* 0x00000000005e7805 */ /* 0x000fe4000001ff00 */
[----:B------:R-:W-:Y:S02]  /*0ef0*/  CS2R R92, SRZ ;  /* 0x00000000005c7805 */ /* 0x000fe4000001ff00 */
[----:B------:R-:W-:Y:S02]  /*0f00*/  PLOP3.LUT P1, PT, PT, PT, UP1, 0x80, 0x0 ;  /* 0x000000000000781c */ /* 0x000fe40003f2f018 */
[----:B------:R-:W-:Y:S02]  /*0f10*/  CS2R R90, SRZ ;  /* 0x00000000005a7805 */ /* 0x000fe4000001ff00 */
[----:B------:R-:W-:Y:S01]  /*0f20*/  CS2R R88, SRZ ;  /* 0x0000000000587805 */ /* 0x000fe2000001ff00 */
[----:B------:R-:W-:Y:S01]  /*0f30*/  @!UP0 ULDC UR11, c[0x0][0x9f0] ;  /* 0x00027c00000b8ab9 */ /* 0x000fe20000000800 */
        /* <DEDUP_REMOVED lines=30> */
[----:B------:R-:W-:Y:S01]  /*1120*/  IMAD.U32 R8, RZ, RZ, UR4 ;  /* 0x00000004ff087e24 */ /* 0x000fe2000f8e00ff */
[----:B------:R-:W-:Y:S01]  /*1130*/  IABS R4, R4 ;  /* 0x0000000400047213 */ /* 0x000fe20000000000 */
[----:B------:R-:W0:Y:S01]  /*1140*/  I2F.RP R0, R7 ;  /* 0x0000000700007306 */ /* 0x000e220000209400 */
[----:B------:R-:W-:-:S03]  /*1150*/  ULOP3.LUT UR4, UR4, UR11, URZ, 0x3c, !UPT ;  /* 0x0000000b04047292 */ /* 0x000fc6000f8e3c3f */
[----:B------:R-:W-:-:S03]  /*1160*/  IMAD.MOV R4, RZ, RZ, -R4 ;  /* 0x000000ffff047224 */ /* 0x000fc600078e0a04 */
[----:B------:R-:W-:Y:S01]  /*1170*/  ISETP.LE.AND P3, PT, RZ, UR4, PT ;  /* 0x00000004ff007c0c */ /* 0x000fe2000bf63270 */
[----:B0-----:R-:W0:Y:S02]  /*1180*/  MUFU.RCP R0, R0 ;  /* 0x0000000000007308 */ /* 0x001e240000001000 */
[----:B0-----:R-:W-:Y:S02]  /*1190*/  IADD3 R2, R0, 0xffffffe, RZ ;  /* 0x0ffffffe00027810 */ /* 0x001fe40007ffe0ff */
[----:B------:R-:W-:-:S04]  /*11a0*/  IABS R0, R8 ;  /* 0x0000000800007213 */ /* 0x000fc80000000000 */
[----:B------:R0:W1:Y:S02]  /*11b0*/  F2I.FTZ.U32.TRUNC.NTZ R3, R2 ;  /* 0x0000000200037305 */ /* 0x000064000021f000 */
[----:B0-----:R-:W-:Y:S01]  /*11c0*/  MOV R2, RZ ;  /* 0x000000ff00027202 */ /* 0x001fe20000000f00 */
        /* <DEDUP_REMOVED lines=13> */
[----:B------:R-:W-:-:S07]  /*12a0*/  @!P2 LOP3.LUT R3, RZ, UR11, RZ, 0x33, !PT ;  /* 0x0000000bff03ac12 */ /* 0x000fce000f8e33ff */
.L_x_7181:
        /* <DEDUP_REMOVED lines=32> */
[----:B------:R-:W-:Y:S02]  /*14b0*/  UIADD3 UR6, UR4, -UR6, URZ ;  /* 0x8000000604067290 */ /* 0x000fe4000fffe03f */
[----:B------:R-:W-:Y:S02]  /*14c0*/  ULOP3.LUT UR4, UR42, 0x1, URZ, 0xfc, !UPT ;  /* 0x000000012a047892 */ /* 0x000fe4000f8efc3f */
[----:B------:R-:W-:Y:S01]  /*14d0*/  ULEA UR6, UR6, UR5, 0xf ;  /* 0x0000000506067291 */ /* 0x000fe2000f8e783f */
[----:B------:R-:W-:Y:S01]  /*14e0*/  IMAD R4, R4, 0x10, R7 ;  /* 0x0000001004047824 */ /* 0x000fe200078e0207 */
[----:B------:R-:W-:-:S02]  /*14f0*/  UISETP.NE.AND UP0, UPT, UR4, 0x3, UPT ;  /* 0x000000030400788c */ /* 0x000fc4000bf05270 */
[----:B------:R-:W-:-:S04]  /*1500*/  UIADD3 UR6, UR6, 0x400, URZ ;  /* 0x0000040006067890 */ /* 0x000fc8000fffe03f */
[----:B------:R-:W-:Y:S01]  /*1510*/  PLOP3.LUT P0, PT, PT, PT, UP0, 0x80, 0x0 ;  /* 0x000000000000781c */ /* 0x000fe20003f0f008 */
[----:B------:R-:W-:-:S04]  /*1520*/  USHF.R.U32.HI UR6, URZ, 0x4, UR6 ;  /* 0x000000043f067899 */ /* 0x000fc80008011606 */
[----:B------:R-:W-:-:S04]  /*1530*/  ULOP3.LUT UR6, UR6, 0x3fff, URZ, 0xc0, !UPT ;  /* 0x00003fff06067892 */ /* 0x000fc8000f8ec03f */
[----:B------:R-:W-:-:S04]  /*1540*/  ULOP3.LUT UR6, UR6, 0x2000000, URZ, 0xfc, !UPT ;  /* 0x0200000006067892 */ /* 0x000fc8000f8efc3f */
[----:B------:R-:W-:Y:S08]  /*1550*/  @!P0 BRA `(.L_x_7183) ;  /* 0x0000000000048947 */ /* 0x000ff00003800000 */
[----:B------:R-:W-:Y:S01]  /*1560*/  BPT.TRAP 0x1 ;  /* 0x000000040000795c */ /* 0x000fe20000300000 */
.L_x_7183:
[----:B------:R-:W-:-:S04]  /*1570*/  SHF.L.U32 R2, RZ, 0x1f, RZ ;  /* 0x0000001fff027819 */ /* 0x000fc800000006ff */
[----:B------:R-:W0:Y:S02]  /*1580*/  SYNCS.PHASECHK.TRANS64.TRYWAIT P1, [UR5+0x28c50], R2 ;  /* 0x028c5002ff0075a7 */ /* 0x000e240008020145 */
[----:B0-----:R-:W-:Y:S05]  /*1590*/  @!P1 BRA `(.L_x_7184) ;  /* 0x000000f800209947 */ /* 0x001fea0003800000 */
.L_x_7326:
[----:B------:R-:W-:Y:S01]  /*15a0*/  BAR.SYNC.DEFER_BLOCKING 0xe, 0x100 ;  /* 0x0384000000007b1d */ /* 0x000fe20000010000 */
[----:B------:R-:W-:Y:S01]  /*15b0*/  UIADD3 UR4, UR5, 0x26800, URZ ;  /* 0x0002680005047890 */ /* 0x000fe2000fffe03f */
[----:B------:R-:W-:Y:S01]  /*15c0*/  IADD3 R3, R3, -0x2, RZ ;  /* 0xfffffffe03037810 */ /* 0x000fe20007ffe0ff */
[----:B------:R-:W-:Y:S01]  /*15d0*/  UIADD3 UR14, UR6, 0x80, URZ ;  /* 0x00000080060e7890 */ /* 0x000fe2000fffe03f */
[----:B0-----:R-:W-:Y:S01]  /*15e0*/  IMAD.U32 R2, RZ, RZ, UR5 ;  /* 0x00000005ff027e24 */ /* 0x001fe2000f8e00ff */
[----:B------:R-:W-:Y:S01]  /*15f0*/  USHF.R.U32.HI UR4, URZ, 0x4, UR4 ;  /* 0x000000043f047899 */ /* 0x000fe20008011604 */
[----:B------:R-:W-:Y:S01]  /*1600*/  ISETP.GE.AND P1, PT, R3, R0, PT ;  /* 0x000000000300720c */ /* 0x000fe20003f26270 */
[----:B------:R-:W-:Y:S01]  /*1610*/  UMOV UR9, 0x40000040 ;  /* 0x4000004000097882 */ /* 0x000fe20000000000 */
[----:B------:R-:W-:Y:S01]  /*1620*/  UMOV UR10, UR6 ;  /* 0x00000006000a7c82 */ /* 0x000fe20008000000 */
[----:B------:R-:W-:Y:S01]  /*1630*/  ULOP3.LUT UR4, UR4, 0x3fff, URZ, 0xc0, !UPT ;  /* 0x00003fff04047892 */ /* 0x000fe2000f8ec03f */
[----:B------:R-:W0:Y:S01]  /*1640*/  S2R R5, SR_TID.X ;  /* 0x0000000000057919 */ /* 0x000e220000002100 */
[----:B------:R-:W-:Y:S01]  /*1650*/  UMOV UR11, 0x40000040 ;  /* 0x40000040000b7882 */ /* 0x000fe20000000000 */
[----:B------:R-:W-:Y:S01]  /*1660*/  UMOV UR13, 0x40000040 ;  /* 0x40000040000d7882 */ /* 0x000fe20000000000 */
[----:B------:R-:W-:Y:S01]  /*1670*/  ULOP3.LUT UR4, UR4, 0x10000, URZ, 0xfc, !UPT ;  /* 0x0001000004047892 */ /* 0x000fe2000f8efc3f */
[----:B------:R-:W-:Y:S01]  /*1680*/  UMOV UR15, 0x40000040 ;  /* 0x40000040000f7882 */ /* 0x000fe20000000000 */
[----:B------:R-:W-:-:S02]  /*1690*/  UIADD3 UR18, UR6, 0x100, URZ ;  /* 0x0000010006127890 */ /* 0x000fc4000fffe03f */
[----:B------:R-:W-:-:S03]  /*16a0*/  UIADD3 UR12, UR4, 0x2, URZ ;  /* 0x00000002040c7890 */ /* 0x000fc6000fffe03f */
        /* <DEDUP_REMOVED lines=32> */
.L_x_7190:
[----:B------:R-:W-:Y:S01]  /*18b0*/  BAR.SYNC.DEFER_BLOCKING 0xe, 0x100 ;  /* 0x0384000000007b1d */ /* 0x000fe20000010000 */
[----:B------:R-:W-:Y:S01]  /*18c0*/  IMAD.U32 R5, RZ, RZ, UR4 ;  /* 0x00000004ff057e24 */ /* 0x000fe2000f8e00ff */
[----:B------:R-:W-:Y:S01]  /*18d0*/  UIADD3 UR4, UR4, 0x1, URZ ;  /* 0x0000000104047890 */ /* 0x000fe2000fffe03f */
[----:B------:R-:W-:Y:S02]  /*18e0*/  ISETP.GT.AND P3, PT, R3, R0, PT ;  /* 0x000000000300720c */ /* 0x000fe40003f64270 */
[----:B01----:R-:W-:Y:S01]  /*18f0*/  IMAD R2, R5, 0x40, R4 ;  /* 0x0000004005027824 */ /* 0x003fe200078e0204 */
[----:B------:R-:W-:Y:S01]  /*1900*/  UISETP.NE.AND UP0, UPT, UR4, 0x2, UPT ;  /* 0x000000020400788c */ /* 0x000fe2000bf05270 */
[----:B------:R-:W-:-:S03]  /*1910*/  IADD3 R3, R3, -0x1, RZ ;  /* 0xffffffff03037810 */ /* 0x000fc60007ffe0ff */
        /* <DEDUP_REMOVED lines=136> */
.L_x_7186:
[----:B------:R-:W-:Y:S01]  /*21a0*/  ULEA UR7, UR4, UR5, 0x3 ;  /* 0x0000000504077291 */ /* 0x000fe2000f8e183f */
[----:B------:R-:W-:-:S08]  /*21b0*/  SHF.L.U32 R2, R7, 0x1f, RZ ;  /* 0x0000001f07027819 */ /* 0x000fd000000006ff */
[----:B------:R0:W1:Y:S01]  /*21c0*/  SYNCS.PHASECHK.TRANS64.TRYWAIT P1, [UR7+0x28c50], R2 ;  /* 0x028c5002ff0075a7 */ /* 0x0000620008020147 */
[----:B------:R-:W-:Y:S05]  /*21d0*/  @!P0 BRA `(.L_x_7187) ;  /* 0x0000000000048947 */ /* 0x000fea0003800000 */
[----:B------:R-:W-:Y:S01]  /*21e0*/  BPT.TRAP 0x1 ;  /* 0x000000040000795c */ /* 0x000fe20000300000 */
.L_x_7187:
[----:B-1----:R-:W-:Y:S05]  /*21f0*/  @P1 BRA `(.L_x_7188) ;  /* 0x0000000000081947 */ /* 0x002fea0003800000 */
[----:B------:R-:W1:Y:S02]  /*2200*/  SYNCS.PHASECHK.TRANS64.TRYWAIT P1, [UR7+0x28c50], R2 ;  /* 0x028c5002ff0075a7 */ /* 0x000e640008020147 */
[----:B-1----:R-:W-:Y:S05]  /*2210*/  @!P1 BRA `(.L_x_7189) ;  /* 0x000000ec00189947 */ /* 0x002fea0003800000 */
.L_x_7188:
        /* <DEDUP_REMOVED lines=30> */
.L_x_7185:
[----:B------:R-:W-:Y:S01]  /*2400*/  BAR.SYNC.DEFER_BLOCKING 0xe, 0x100 ;  /* 0x0384000000007b1d */ /* 0x000fe20000010000 */
[----:B------:R-:W-:Y:S01]  /*2410*/  VIADD R4, R4, UR4 ;  /* 0x0000000404047c36 */ /* 0x000fe20008000000 */
[----:B------:R-:W-:Y:S01]  /*2420*/  PLOP3.LUT P0, PT, PT, PT, PT, 0x8, 0x0 ;  /* 0x000000000000781c */ /* 0x000fe20003f0e170 */
[----:B------:R-:W-:Y:S01]  /*2430*/  IMAD.MOV.U32 R5, RZ, RZ, RZ ;  /* 0x000000ffff057224 */ /* 0x000fe200078e00ff */
[----:B------:R-:W-:Y:S02]  /*2440*/  MOV R6, RZ ;  /* 0x000000ff00067202 */ /* 0x000fe40000000f00 */
[----:B------:R-:W-:-:S05]  /*2450*/  LEA R4, R4, UR5, 0x2 ;  /* 0x0000000504047c11 */ /* 0x000fca000f8e10ff */
[----:B01----:R-:W0:Y:S04]  /*2460*/  LDS R2, [R4+0x28800] ;  /* 0x0288000004027984 */ /* 0x003e280000000800 */
        /* <DEDUP_REMOVED lines=131> */
.L_x_7180:
[----:B------:R-:W-:Y:S01]  /*2ca0*/  ULDC UR4, c[0x0][0x448] ;  /* 0x0001120000047ab9 */ /* 0x000fe20000000800 */
[----:B------:R-:W-:Y:S02]  /*2cb0*/  ULEA UR7, UR7, 0x3f, 0x6 ;  /* 0x0000003f07077891 */ /* 0x000fe4000f8e303f */
[----:B------:R-:W-:Y:S01]  /*2cc0*/  UISETP.NE.AND UP0, UPT, UR4, 0x1, UPT ;  /* 0x000000010400788c */ /* 0x000fe2000bf05270 */
[----:B------:R-:W-:Y:S01]  /*2cd0*/  ULDC UR8, c[0x0][0x288] ;  /* 0x0000a20000087ab9 */ /* 0x000fe20000000800 */
[----:B------:R-:W-:Y:S02]  /*2ce0*/  ULOP3.LUT UR40, UR9, 0xffff, URZ, 0xc0, !UPT ;  /* 0x0000ffff09287892 */ /* 0x000fe4000f8ec03f */
[----:B------:R-:W-:-:S04]  /*2cf0*/  UIADD3 UR8, -UR8, 0x40, URZ ;  /* 0x0000004008087890 */ /* 0x000fc8000fffe13f */
[----:B------:R-:W-:-:S03]  /*2d00*/  UIMAD UR8, UR37, UR10, UR8 ;  /* 0x0000000a250872a4 */ /* 0x000fc6000f8e0208 */
[----:B------:R-:W-:Y:S01]  /*2d10*/  @UP0 ULDC UR4, c[0x0][0x44c] ;  /* 0x0001130000040ab9 */ /* 0x000fe20000000800 */
[----:B------:R-:W-:Y:S01]  /*2d20*/  @UP0 ULDC UR11, c[0x0][0x450] ;  /* 0x00011400000b0ab9 */ /* 0x000fe20000000800 */
[----:B------:R-:W-:-:S04]  /*2d30*/  UIMAD.WIDE.U32 UR4, UR7, UR4, URZ ;  /* 0x00000004070472a5 */ /* 0x000fc8000f8e003f */
[----:B------:R-:W-:Y:S02]  /*2d40*/  @UP0 USHF.R.U32.HI UR7, URZ, UR11, UR5 ;  /* 0x0000000b3f070299 */ /* 0x000fe40008011605 */
[----:B------:R-:W-:Y:S02]  /*2d50*/  USHF.R.U32.HI UR11, URZ, 0x10, UR9 ;  /* 0x000000103f0b7899 */ /* 0x000fe40008011609 */
[----:B------:R-:W-:Y:S02]  /*2d60*/  UIADD3 UR7, UR8, UR7, URZ ;  /* 0x0000000708077290 */ /* 0x000fe4000fffe03f */
[----:B------:R-:W-:Y:S02]  /*2d70*/  UISETP.NE.AND UP1, UPT, UR11, URZ, UPT ;  /* 0x0000003f0b00728c */ /* 0x000fe4000bf25270 */
[----:B------:R-:W-:-:S04]  /*2d80*/  USHF.R.S32.HI UR4, URZ, 0x1f, UR7 ;  /* 0x0000001f3f047899 */ /* 0x000fc80008011407 */
[----:B------:R-:W-:-:S04]  /*2d90*/  ULEA.HI UR4, UR4, UR7, URZ, 0x6 ;  /* 0x0000000704047291 */ /* 0x000fc8000f8f303f */
[----:B------:R-:W-:Y:S01]  /*2da0*/  USHF.R.S32.HI UR4, URZ, 0x6, UR4 ;  /* 0x000000063f047899 */ /* 0x000fe20008011404 */
[----:B------:R-:W-:-:S03]  /*2db0*/  @!UP1 ULDC UR11, c[0x0][0x9f0] ;  /* 0x00027c00000b9ab9 */ /* 0x000fc60000000800 */
[----:B------:R-:W-:-:S04]  /*2dc0*/  UISETP.LT.AND UP0, UPT, UR6, UR4, UPT ;  /* 0x000000040600728c */ /* 0x000fc8000bf01270 */
[----:B------:R-:W-:-:S03]  /*2dd0*/  USEL UR10, UR6, UR4, UP0 ;  /* 0x00000004060a7287 */ /* 0x000fc60008000000 */
[----:B------:R-:W-:Y:S01]  /*2de0*/  UMOV UR4, URZ ;  /* 0x0000003f00047c82 */ /* 0x000fe20008000000 */
[----:B------:R-:W-:-:S06]  /*2df0*/  UISETP.GE.AND UP0, UPT, UR10, 0x1, UPT ;  /* 0x000000010a00788c */ /* 0x000fcc000bf06270 */
[----:B------:R-:W-:-:S13]  /*2e00*/  PLOP3.LUT P0, PT, PT, PT, UP0, 0x80, 0x0 ;  /* 0x000000000000781c */ /* 0x000fda0003f0f008 */
[----:B------:R-:W-:Y:S05]  /*2e10*/  @!P0 BRA `(.L_x_7191) ;  /* 0x0000000000848947 */ /* 0x000fea0003800000 */
[----:B------:R-:W-:Y:S01]  /*2e20*/  IMAD.U32 R3, RZ, RZ, UR11 ;  /* 0x0000000bff037e24 */ /* 0x000fe2000f8e00ff */
[----:B------:R-:W-:Y:S01]  /*2e30*/  UIADD3 UR6, UR11, -0x1, UR10 ;  /* 0xffffffff0b067890 */ /* 0x000fe2000fffe00a */
[----:B------:R-:W-:-:S03]  /*2e40*/  UMOV UR4, URZ ;  /* 0x0000003f00047c82 */ /* 0x000fc60008000000 */
[-C--:B------:R-:W-:Y:S02]  /*2e50*/  IABS R0, R3.reuse ;  /* 0x0000000300007213 */ /* 0x080fe40000000000 */
[----:B------:R-:W-:Y:S01]  /*2e60*/  MOV R4, UR6 ;  /* 0x0000000600047c02 */ /* 0x000fe20008000f00 */
[----:B------:R-:W-:Y:S01]  /*2e70*/  ULOP3.LUT UR6, UR6, UR11, URZ, 0x3c, !UPT ;  /* 0x0000000b06067292 */ /* 0x000fe2000f8e3c3f */
[----:B------:R-:W-:Y:S02]  /*2e80*/  R2UR UR9, R0 ;  /* 0x00000000000972ca */ /* 0x000fe400000e0000 */
[----:B------:R-:W-:Y:S02]  /*2e90*/  IABS R4, R4 ;  /* 0x0000000400047213 */ /* 0x000fe40000000000 */
[----:B------:R-:W-:-:S03]  /*2ea0*/  IABS R5, R3 ;  /* 0x0000000300057213 */ /* 0x000fc60000000000 */
        /* <DEDUP_REMOVED lines=24> */
.L_x_7191:
[----:B------:R-:W-:Y:S01]  /*3030*/  UIMAD UR40, UR40, UR4, URZ ;  /* 0x00000004282872a4 */ /* 0x000fe2000f8e023f */
[----:B------:R-:W-:Y:S01]  /*3040*/  IMAD.U32 R0, RZ, RZ, UR10 ;  /* 0x0000000aff007e24 */ /* 0x000fe2000f8e00ff */
[----:B------:R-:W-:Y:S01]  /*3050*/  MOV R3, UR4 ;  /* 0x0000000400037c02 */ /* 0x000fe20008000f00 */
[----:B------:R-:W-:Y:S01]  /*3060*/  IMAD.MOV.U32 R6, RZ, RZ, RZ ;  /* 0x000000ffff067224 */ /* 0x000fe200078e00ff */
[----:B------:R-:W-:Y:S01]  /*3070*/  PLOP3.LUT P0, PT, PT, PT, PT, 0x80, 0x0 ;  /* 0x000000000000781c */ /* 0x000fe20003f0f070 */
[----:B------:R-:W-:Y:S01]  /*3080*/  IMAD.MOV.U32 R5, RZ, RZ, RZ ;  /* 0x000000ffff057224 */ /* 0x000fe200078e00ff */
[----:B------:R-:W-:Y:S02]  /*3090*/  VIADDMNMX R0, R3, UR40, R0, PT ;  /* 0x0000002803007c46 */ /* 0x000fe4000b800100 */
[----:B------:R-:W-:Y:S02]  /*30a0*/  CS2R R150, SRZ ;  /* 0x0000000000967805 */ /* 0x000fe4000001ff00 */
        /* <DEDUP_REMOVED lines=92> */
[----:B------:R-:W-:Y:S01]  /*3670*/  MOV R5, UR5 ;  /* 0x0000000500057c02 */ /* 0x000fe20008000f00 */
[----:B------:R-:W-:Y:S01]  /*3680*/  ULDC.64 UR4, c[0x4][0x120] ;  /* 0x0100480000047ab9 */ /* 0x000fe20000000a00 */
[----:B------:R-:W-:Y:S01]  /*3690*/  MOV R10, UR6 ;  /* 0x00000006000a7c02 */ /* 0x000fe20008000f00 */
[----:B------:R-:W-:Y:S01]  /*36a0*/  IMAD.U32 R6, RZ, RZ, UR4 ;  /* 0x00000004ff067e24 */ /* 0x000fe2000f8e00ff */
[----:B------:R-:W-:Y:S01]  /*36b0*/  MOV R12, 0x1 ;  /* 0x00000001000c7802 */ /* 0x000fe20000000f00 */
[----:B------:R-:W-:-:S02]  /*36c0*/  IMAD.U32 R7, RZ, RZ, UR5 ;  /* 0x00000005ff077e24 */ /* 0x000fc4000f8e00ff */
[----:B------:R-:W-:Y:S02]  /*36d0*/  IMAD.U32 R11, RZ, RZ, UR7 ;  /* 0x00000007ff0b7e24 */ /* 0x000fe4000f8e00ff */
[----:B------:R-:W-:Y:S02]  /*36e0*/  IMAD.MOV.U32 R8, RZ, RZ, 0x70 ;  /* 0x00000070ff087424 */ /* 0x000fe400078e00ff */
[----:B0-----:R-:W-:-:S07]  /*36f0*/  IMAD.MOV.U32 R13, RZ, RZ, RZ ;  /* 0x000000ffff0d7224 */ /* 0x001fce00078e00ff */
[----:B------:R-:W-:-:S07]  /*3700*/  LEPC R20, `(.L_x_7192) ;  /* 0x000000001014794e */ /* 0x000fce0000000000 */
[----:B-1----:R-:W-:Y:S05]  /*3710*/  CALL.ABS.NOINC R2 ;  /* 0x0000000002007343 */ /* 0x002fea0003c00000 */
.L_x_7192:
        /* <DEDUP_REMOVED lines=11> */
.L_x_7327:
[----:B------:R-:W-:Y:S01]  /*37d0*/  ULOP3.LUT UR4, UR42, 0x1, URZ, 0xfc, !UPT ;  /* 0x000000012a047892 */ /* 0x000fe2000f8efc3f */
[----:B0-----:R-:W-:Y:S02]  /*37e0*/  LOP3.LUT R0, R5, 0x7ffffffc, RZ, 0xc0, !PT ;  /* 0x7ffffffc05007812 */ /* 0x001fe400078ec0ff */
[----:B------:R-:W-:Y:S02]  /*37f0*/  LEA.HI R7, R7, R6, RZ, 0x3 ;  /* 0x0000000607077211 */ /* 0x000fe400078f18ff */
[----:B------:R-:W-:Y:S01]  /*3800*/  IADD3 R2, -R2, R19, RZ ;  /* 0x0000001302027210 */ /* 0x000fe20007ffe1ff */
[----:B------:R-:W-:Y:S01]  /*3810*/  IMAD.U32 R5, RZ, RZ, UR4 ;  /* 0x00000004ff057e24 */ /* 0x000fe2000f8e00ff */
[----:B------:R-:W-:Y:S01]  /*3820*/  LOP3.LUT R7, R7, 0xfffffff8, RZ, 0xc0, !PT ;  /* 0xfffffff807077812 */ /* 0x000fe200078ec0ff */
[----:B------:R-:W-:Y:S01]  /*3830*/  IMAD.IADD R0, R3, 0x1, -R0 ;  /* 0x0000000103007824 */ /* 0x000fe200078e0a00 */
[----:B------:R-:W-:Y:S02]  /*3840*/  LEA.HI R3, R4, R3, RZ, 0x5 ;  /* 0x0000000304037211 */ /* 0x000fe400078f28ff */
[----:B------:R-:W-:Y:S01]  /*3850*/  ISETP.NE.AND P0, PT, R5, 0x3, PT ;  /* 0x000000030500780c */ /* 0x000fe20003f05270 */
[----:B------:R-:W-:Y:S01]  /*3860*/  IMAD.SHL.U32 R11, R0, 0x2, RZ ;  /* 0x00000002000b7824 */ /* 0x000fe200078e00ff */
[----:B------:R-:W-:-:S02]  /*3870*/  IADD3 R7, R6, -R7, RZ ;  /* 0x8000000706077210 */ /* 0x000fc40007ffe0ff */
[----:B------:R-:W-:Y:S01]  /*3880*/  SHF.R.S32.HI R0, RZ, 0x5, R3 ;  /* 0x00000005ff007819 */ /* 0x000fe20000011403 */
[----:B------:R-:W-:-:S03]  /*3890*/  IMAD R2, R2, 0x100, R11 ;  /* 0x0000010002027824 */ /* 0x000fc600078e020b */
[----:B------:R-:W-:-:S05]  /*38a0*/  LEA R0, R0, R7, 0x4 ;  /* 0x0000000700007211 */ /* 0x000fca00078e20ff */
[----:B------:R-:W-:Y:S05]  /*38b0*/  @!P0 BRA `(.L_x_7194) ;  /* 0x0000000000048947 */ /* 0x000fea0003800000 */
[----:B------:R-:W-:Y:S01]  /*38c0*/  BPT.TRAP 0x1 ;  /* 0x000000040000795c */ /* 0x000fe20000300000 */
.L_x_7194:
[----:B------:R0:W1:Y:S01]  /*38d0*/  SYNCS.PHASECHK.TRANS64.TRYWAIT P2, [UR39+0x28c30], R13 ;  /* 0x028c300dff0075a7 */ /* 0x0000620008040167 */
[----:B------:R-:W-:Y:S05]  /*38e0*/  @!P0 BRA `(.L_x_7195) ;  /* 0x0000000000048947 */ /* 0x000fea0003800000 */
[----:B------:R-:W-:Y:S01]  /*38f0*/  BPT.TRAP 0x1 ;  /* 0x000000040000795c */ /* 0x000fe20000300000 */
.L_x_7195:
[----:B------:R-:W2:Y:S02]  /*3900*/  S2R R3, SR_TID.X ;  /* 0x0000000000037919 */ /* 0x000ea40000002100 */
[----:B--2---:R-:W-:-:S04]  /*3910*/  LOP3.LUT R3, R3, 0x7f, RZ, 0xc0, !PT ;  /* 0x0000007f03037812 */ /* 0x004fc800078ec0ff */
[----:B------:R-:W-:Y:S01]  /*3920*/  ISETP.NE.AND P1, PT, R3, RZ, PT ;  /* 0x000000ff0300720c */ /* 0x000fe20003f25270 */
[----:B-1----:R-:W-:-:S12]  /*3930*/  @P2 BRA `(.L_x_7196) ;  /* 0x0000000000082947 */ /* 0x002fd80003800000 */
[----:B------:R-:W1:Y:S02]  /*3940*/  SYNCS.PHASECHK.TRANS64.TRYWAIT P2, [UR39+0x28c30], R13 ;  /* 0x028c300dff0075a7 */ /* 0x000e640008040167 */
[----:B-1----:R-:W-:Y:S05]  /*3950*/  @!P2 BRA `(.L_x_7197) ;  /* 0x000000d40078a947 */ /* 0x002fea0003800000 */
.L_x_7196:
[----:B------:R-:W-:Y:S05]  /*3960*/  WARPSYNC.ALL ;  /* 0x0000000000007948 */ /* 0x000fea0003800000 */
[----:B------:R-:W-:Y:S01]  /*3970*/  UIADD3 UR4, UR39, 0x20400, URZ ;  /* 0x0002040027047890 */ /* 0x000fe2000fffe03f */
[----:B------:R-:W-:Y:S01]  /*3980*/  WARPGROUP.ARRIVE ;  /* 0x00000000000079c5 */ /* 0x000fe20000000000 */
[----:B------:R-:W-:-:S05]  /*3990*/  UIADD3 UR5, UR39, 0x22400, URZ ;  /* 0x0002240027057890 */ /* 0x000fca000fffe03f */
[----:B------:R-:W2:Y:S01]  /*39a0*/  S2R R5, SR_CTAID.X ;  /* 0x0000000000057919 */ /* 0x000ea20000002500 */
[----:B------:R-:W-:Y:S01]  /*39b0*/  USHF.R.U32.HI UR4, URZ, 0x4, UR4 ;  /* 0x000000043f047899 */ /* 0x000fe20008011604 */
[----:B------:R-:W-:Y:S01]  /*39c0*/  LEA.HI R3, R17, R16, RZ, 0x2 ;  /* 0x0000001011037211 */ /* 0x000fe200078f10ff */
[----:B------:R-:W-:Y:S02]  /*39d0*/  USHF.R.U32.HI UR5, URZ, 0x4, UR5 ;  /* 0x000000043f057899 */ /* 0x000fe40008011605 */
[----:B------:R-:W-:Y:S01]  /*39e0*/  ULOP3.LUT UR4, UR4, 0x3fff, URZ, 0xc0, !UPT ;  /* 0x00003fff04047892 */ /* 0x000fe2000f8ec03f */
[----:B------:R-:W-:Y:S01]  /*39f0*/  LOP3.LUT R3, R3, 0xfffffffc, RZ, 0xc0, !PT ;  /* 0xfffffffc03037812 */ /* 0x000fe200078ec0ff */
[----:B------:R-:W-:Y:S02]  /*3a00*/  ULOP3.LUT UR5, UR5, 0x3fff, URZ, 0xc0, !UPT ;  /* 0x00003fff05057892 */ /* 0x000fe4000f8ec03f */
[----:B------:R-:W-:Y:S02]  /*3a10*/  ULOP3.LUT UR4, UR4, 0x10000, URZ, 0xfc, !UPT ;  /* 0x0001000004047892 */ /* 0x000fe4000f8efc3f */
[----:B------:R-:W-:Y:S01]  /*3a20*/  ULOP3.LUT UR24, UR5, 0x10000, URZ, 0xfc, !UPT ;  /* 0x0001000005187892 */ /* 0x000fe2000f8efc3f */
[----:B------:R-:W-:Y:S01]  /*3a30*/  IMAD.IADD R3, R16, 0x1, -R3 ;  /* 0x0000000110037824 */ /* 0x000fe200078e0a03 */
[----:B------:R-:W-:Y:S01]  /*3a40*/  UMOV UR9, 0x40000040 ;  /* 0x4000004000097882 */ /* 0x000fe20000000000 */
[----:B------:R-:W-:Y:S01]  /*3a50*/  UMOV UR11, 0x40000040 ;  /* 0x40000040000b7882 */ /* 0x000fe20000000000 */
[----:B------:R-:W-:-:S02]  /*3a60*/  UIADD3 UR12, UR4, 0x2, URZ ;  /* 0x00000002040c7890 */ /* 0x000fc4000fffe03f */
[----:B------:R-:W-:Y:S01]  /*3a70*/  UMOV UR8, UR4 ;  /* 0x0000000400087c82 */ /* 0x000fe20008000000 */
[----:B------:R-:W-:Y:S01]  /*3a80*/  UMOV UR10, UR24 ;  /* 0x00000018000a7c82 */ /* 0x000fe20008000000 */
[----:B------:R-:W-:Y:S01]  /*3a90*/  UIADD3 UR14, UR24, 0x2, URZ ;  /* 0x00000002180e7890 */ /* 0x000fe2000fffe03f */
[----:B------:R-:W-:Y:S01]  /*3aa0*/  HGMMA.64x64x16.F32.BF16 R24, gdesc[UR8], RZ, !UPT, gsb0 ;  /* 0x00e00000081879f0 */ /* 0x000fe2000c0018ff */
[----:B------:R-:W-:Y:S01]  /*3ab0*/  UMOV UR13, 0x40000040 ;  /* 0x40000040000d7882 */ /* 0x000fe20000000000 */
[----:B------:R-:W-:Y:S01]  /*3ac0*/  UMOV UR15, 0x40000040 ;  /* 0x40000040000f7882 */ /* 0x000fe20000000000 */
[----:B------:R-:W-:Y:S01]  /*3ad0*/  UIADD3 UR16, UR4, 0x4, URZ ;  /* 0x0000000404107890 */ /* 0x000fe2000fffe03f */
[C---:B-1----:R-:W-:Y:S01]  /*3ae0*/  LEA.HI R4, R3.reuse, R3, RZ, 0x1 ;  /* 0x0000000303047211 */ /* 0x042fe200078f08ff */
[----:B------:R-:W-:Y:S01]  /*3af0*/  UIADD3 UR18, UR24, 0x4, URZ ;  /* 0x0000000418127890 */ /* 0x000fe2000fffe03f */
[----:B------:R-:W-:Y:S01]  /*3b00*/  UMOV UR17, 0x40000040 ;  /* 0x4000004000117882 */ /* 0x000fe20000000000 */
[----:B------:R-:W-:Y:S01]  /*3b10*/  UMOV UR19, 0x40000040 ;  /* 0x4000004000137882 */ /* 0x000fe20000000000 */
[----:B------:R-:W-:Y:S01]  /*3b20*/  UIADD3 UR20, UR4, 0x6, URZ ;  /* 0x0000000604147890 */ /* 0x000fe2000fffe03f */
[----:B------:R-:W-:Y:S01]  /*3b30*/  LOP3.LUT R4, R4, 0x1ffffffe, RZ, 0xc0, !PT ;  /* 0x1ffffffe04047812 */ /* 0x000fe200078ec0ff */
[----:B------:R-:W-:Y:S01]  /*3b40*/  UIADD3 UR22, UR24, 0x6, URZ ;  /* 0x0000000618167890 */ /* 0x000fe2000fffe03f */
[----:B------:R-:W-:Y:S01]  /*3b50*/  UMOV UR21, 0x40000040 ;  /* 0x4000004000157882 */ /* 0x000fe20000000000 */
[----:B------:R-:W-:Y:S01]  /*3b60*/  UMOV UR23, 0x40000040 ;  /* 0x4000004000177882 */ /* 0x000fe20000000000 */
[----:B------:R-:W-:Y:S01]  /*3b70*/  ULDC UR4, c[0x0][0x448] ;  /* 0x0001120000047ab9 */ /* 0x000fe20000000800 */
[----:B------:R-:W-:Y:S01]  /*3b80*/  IMAD.IADD R4, R3, 0x1, -R4 ;  /* 0x0000000103047824 */ /* 0x000fe200078e0a04 */
[----:B------:R-:W-:Y:S01]  /*3b90*/  UISETP.NE.AND UP0, UPT, UR4, 0x1, UPT ;  /* 0x000000010400788c */ /* 0x000fe2000bf05270 */
[----:B--2---:R-:W-:Y:S01]  /*3ba0*/  LEA R3, R5, R0, 0x6 ;  /* 0x0000000005037211 */ /* 0x004fe200078e30ff */
[----:B------:R-:W-:Y:S01]  /*3bb0*/  ULDC UR7, c[0x0][0x9d8] ;  /* 0x0002760000077ab9 */ /* 0x000fe20000000800 */
[----:B------:R-:W-:Y:S01]  /*3bc0*/  ULDC UR10, c[0x0][0x2f0] ;  /* 0x0000bc00000a7ab9 */ /* 0x000fe20000000800 */
[----:B------:R-:W-:-:S02]  /*3bd0*/  ULDC UR6, c[0x0][0x288] ;  /* 0x0000a20000067ab9 */ /* 0x000fc40000000800 */
[----:B------:R-:W-:Y:S01]  /*3be0*/  PLOP3.LUT P2, PT, PT, PT, UP0, 0x80, 0x0 ;  /* 0x000000000000781c */ /* 0x000fe20003f4f008 */
[----:B------:R-:W-:Y:S01]  /*3bf0*/  IMAD R12, R4, 0x8, R3 ;  /* 0x00000008040c7824 */ /* 0x000fe200078e0203 */
[----:B------:R-:W-:-:S03]  /*3c00*/  MOV R8, UR6 ;  /* 0x0000000600087c02 */ /* 0x000fc60008000f00 */
[----:B------:R-:W-:Y:S01]  /*3c10*/  @UP0 ULDC UR4, c[0x0][0x44c] ;  /* 0x0001130000040ab9 */ /* 0x000fe20000000800 */
[----:B------:R-:W-:-:S07]  /*3c20*/  IMAD.MOV.U32 R3, RZ, RZ, R12 ;  /* 0x000000ffff037224 */ /* 0x000fce00078e000c */
[----:B------:R-:W-:Y:S01]  /*3c30*/  @P2 IMAD.HI.U32 R4, R12, UR4, RZ ;  /* 0x000000040c042c27 */ /* 0x000fe2000f8e00ff */
[----:B------:R-:W-:-:S04]  /*3c40*/  @UP0 ULDC UR4, c[0x0][0x450] ;  /* 0x0001140000040ab9 */ /* 0x000fc80000000800 */
[----:B------:R-:W-:Y:S01]  /*3c50*/  @P2 SHF.R.U32.HI R3, RZ, UR4, R4 ;  /* 0x00000004ff032c19 */ /* 0x000fe20008011604 */
[----:B------:R-:W-:Y:S02]  /*3c60*/  UMOV UR4, 0xffffffc0 ;  /* 0xffffffc000047882 */ /* 0x000fe40000000000 */
[----:B------:R-:W-:Y:S02]  /*3c70*/  UIMAD UR4, UR41, UR4, 0x40 ;  /* 0x00000040290474a4 */ /* 0x000fe4000f8e0204 */
[----:B------:R-:W1:Y:S02]  /*3c80*/  SHFL.IDX PT, R6, R3, 0x1, 0x1c1f ;  /* 0x003c1f0003067f89 */ /* 0x000e6400000e0000 */
[----:B------:R-:W-:Y:S02]  /*3c90*/  UIADD3 UR5, UR4, 0x1, URZ ;  /* 0x0000000104057890 */ /* 0x000fe4000fffe03f */
[----:B------:R-:W-:Y:S01]  /*3ca0*/  UIMAD UR4, UR37, UR10, UR4 ;  /* 0x0000000a250472a4 */ /* 0x000fe2000f8e0204 */
[----:B------:R-:W2:Y:S01]  /*3cb0*/  SHFL.IDX PT, R3, R3, RZ, 0x1c1f ;  /* 0x001c1fff03037589 */ /* 0x000ea200000e0000 */
[----:B------:R-:W-:-:S04]  /*3cc0*/  UIMAD UR5, UR37, UR10, UR5 ;  /* 0x0000000a250572a4 */ /* 0x000fc8000f8e0205 */
[----:B------:R-:W-:Y:S02]  /*3cd0*/  IADD3 R4, -R11, UR4, RZ ;  /* 0x000000040b047c10 */ /* 0x000fe4000fffe1ff */
[----:B------:R-:W-:-:S04]  /*3ce0*/  IADD3 R5, -R8, UR5, -R11 ;  /* 0x0000000508057c10 */ /* 0x000fc8000fffe90b */
[----:B-1----:R-:W-:-:S04]  /*3cf0*/  VIADDMNMX R6, R6, R5, R4, PT ;  /* 0x0000000506067246 */ /* 0x002fc80003800104 */
[C---:B------:R-:W-:Y:S01]  /*3d00*/  ISETP.GT.AND P3, PT, R6.reuse, RZ, PT ;  /* 0x000000ff0600720c */ /* 0x040fe20003f64270 */
[----:B------:R-:W-:Y:S02]  /*3d10*/  WARPGROUP.DEPBAR.LE gsb0, 0x0 ;  /* 0x00008000000079c5 */ /* 0x000fe40000010000 */
[----:B------:R-:W-:Y:S01]  /*3d20*/  WARPGROUP.ARRIVE ;  /* 0x00000000000079c5 */ /* 0x000fe20000000000 */
[C---:B------:R-:W-:Y:S02]  /*3d30*/  ISETP.GT.AND P4, PT, R6.reuse, 0x1, PT ;  /* 0x000000010600780c */ /* 0x040fe40003f84270 */
[----:B------:R-:W-:Y:S02]  /*3d40*/  ISETP.GT.AND P5, PT, R6, 0x8, PT ;  /* 0x000000080600780c */ /* 0x000fe40003fa4270 */
[----:B--2---:R-:W-:Y:S01]  /*3d50*/  VIADDMNMX R5, R3, R5, R4, PT ;  /* 0x0000000503057246 */ /* 0x004fe20003800104 */
[----:B------:R-:W-:Y:S03]  /*3d60*/  HGMMA.64x64x16.F32.BF16 R24, gdesc[UR12], R24, gsb0 ;  /* 0x00e000000c1879f0 */ /* 0x000fe60008001818 */
[----:B------:R-:W-:Y:S01]  /*3d70*/  ISETP.GT.AND P6, PT, R5, 0x20, PT ;  /* 0x000000200500780c */ /* 0x000fe20003fc4270 */
[----:B------:R-:W-:-:S02]  /*3d80*/  WARPGROUP.DEPBAR.LE gsb0, 0x0 ;  /* 0x00008000000079c5 */ /* 0x000fc40000010000 */
        /* <DEDUP_REMOVED lines=29> */
[----:B-1----:R-:W-:Y:S01]  /*3f60*/  FSEL R26, R26, -INF , P3 ;  /* 0xff8000001a1a7808 */ /* 0x002fe20001800000 */
[----:B------:R-:W-:Y:S01]  /*3f70*/  FMUL.FTZ R32, R32, UR7 ;  /* 0x0000000720207c20 */ /* 0x000fe20008410000 */
[----:B------:R-:W-:Y:S01]  /*3f80*/  ISETP.GT.AND P3, PT, R6, 0x9, PT ;  /* 0x000000090600780c */ /* 0x000fe20003f64270 */
        /* <DEDUP_REMOVED lines=9> */
[----:B------:R-:W-:Y:S01]  /*4020*/  FMNMX.FTZ R7, R26, R27, !PT ;  /* 0x0000001b1a077209 */ /* 0x000fe20007810000 */
[----:B------:R-:W-:Y:S01]  /*4030*/  FMUL.FTZ R45, R45, UR7 ;  /* 0x000000072d2d7c20 */ /* 0x000fe20008410000 */
[----:B------:R-:W-:Y:S01]  /*4040*/  FMUL.FTZ R48, R48, UR7 ;  /* 0x0000000730307c20 */ /* 0x000fe20008410000 */
[----:B------:R-:W2:Y:S01]  /*4050*/  MUFU.TANH R34, R34 ;  /* 0x0000002200227308 */ /* 0x000ea20000002400 */
[----:B---3--:R-:W-:Y:S01]  /*4060*/  FSEL R30, R30, -INF , P5 ;  /* 0xff8000001e1e7808 */ /* 0x008fe20002800000 */
[----:B------:R-:W-:Y:S01]  /*4070*/  FMUL.FTZ R49, R49, UR7 ;  /* 0x0000000731317c20 */ /* 0x000fe20008410000 */
[----:B------:R-:W-:Y:S01]  /*4080*/  ISETP.GT.AND P5, PT, R5, 0x8, PT ;  /* 0x000000080500780c */ /* 0x000fe20003fa4270 */
[----:B------:R-:W-:Y:S01]  /*4090*/  FMUL.FTZ R52, R52, UR7 ;  /* 0x0000000734347c20 */ /* 0x000fe20008410000 */
[----:B------:R-:W-:Y:S01]  /*40a0*/  FMNMX.FTZ R8, R30, R7, !PT ;  /* 0x000000071e087209 */ /* 0x000fe20007810000 */
[----:B------:R-:W-:Y:S01]  /*40b0*/  FMUL.FTZ R53, R53, UR7 ;  /* 0x0000000735357c20 */ /* 0x000fe20008410000 */
[----:B------:R-:W-:Y:S01]  /*40c0*/  ULDC UR7, c[0x0][0x988] ;  /* 0x0002620000077ab9 */ /* 0x000fe20000000800 */
[----:B------:R-:W3:Y:S01]  /*40d0*/  MUFU.TANH R35, R35 ;  /* 0x0000002300237308 */ /* 0x000ee20000002400 */
[----:B-1----:R-:W-:-:S02]  /*40e0*/  FSEL R31, R31, -INF , P3 ;  /* 0xff8000001f1f7808 */ /* 0x002fc40001800000 */
[----:B------:R-:W-:Y:S02]  /*40f0*/  ISETP.GT.AND P3, PT, R6, 0x11, PT ;  /* 0x000000110600780c */ /* 0x000fe40003f64270 */
[----:B------:R-:W-:-:S03]  /*4100*/  FMNMX.FTZ R7, R31, R8, !PT ;  /* 0x000000081f077209 */ /* 0x000fc60007810000 */
[----:B------:R-:W1:Y:S01]  /*4110*/  MUFU.TANH R38, R38 ;  /* 0x0000002600267308 */ /* 0x000e620000002400 */
[----:B--2---:R-:W-:Y:S02]  /*4120*/  FSEL R34, R34, -INF , P4 ;  /* 0xff80000022227808 */ /* 0x004fe40002000000 */
[----:B------:R-:W-:Y:S02]  /*4130*/  ISETP.GT.AND P4, PT, R6, 0x18, PT ;  /* 0x000000180600780c */ /* 0x000fe40003f84270 */
[----:B------:R-:W-:-:S03]  /*4140*/  FMNMX.FTZ R8, R34, R7, !PT ;  /* 0x0000000722087209 */ /* 0x000fc60007810000 */
[----:B------:R-:W2:Y:S01]  /*4150*/  MUFU.TANH R39, R39 ;  /* 0x0000002700277308 */ /* 0x000ea20000002400 */
[----:B---3--:R-:W-:Y:S02]  /*4160*/  FSEL R35, R35, -INF , P3 ;  /* 0xff80000023237808 */ /* 0x008fe40001800000 */
[----:B------:R-:W-:Y:S02]  /*4170*/  ISETP.GT.AND P3, PT, R6, 0x19, PT ;  /* 0x000000190600780c */ /* 0x000fe40003f64270 */
[----:B------:R-:W-:-:S03]  /*4180*/  FMNMX.FTZ R7, R35, R8, !PT ;  /* 0x0000000823077209 */ /* 0x000fc60007810000 */
[----:B------:R-:W3:Y:S01]  /*4190*/  MUFU.TANH R42, R42 ;  /* 0x0000002a002a7308 */ /* 0x000ee20000002400 */
        /* <DEDUP_REMOVED lines=37> */
[----:B------:R-:W-:Y:S02]  /*43f0*/  ISETP.GT.AND P3, PT, R5, RZ, PT ;  /* 0x000000ff0500720c */ /* 0x000fe40003f64270 */
[----:B------:R-:W-:-:S03]  /*4400*/  FMNMX.FTZ R6, R55, R6, !PT ;  /* 0x0000000637067209 */ /* 0x000fc60007810000 */
[----:B------:R-:W-:Y:S02]  /*4410*/  MUFU.TANH R28, R28 ;  /* 0x0000001c001c7308 */ /* 0x000fe40000002400 */
[----:B------:R-:W1:Y:S06]  /*4420*/  SHFL.BFLY PT, R7, R6, 0x2, 0x1f ;  /* 0x0c401f0006077f89 */ /* 0x000e6c00000e0000 */
[----:B------:R-:W-:Y:S08]  /*4430*/  MUFU.TANH R29, R29 ;  /* 0x0000001d001d7308 */ /* 0x000ff00000002400 */
[----:B------:R-:W4:Y:S08]  /*4440*/  MUFU.TANH R10, R32 ;  /* 0x00000020000a7308 */ /* 0x000f300000002400 */
[----:B------:R-:W-:Y:S01]  /*4450*/  MUFU.TANH R33, R33 ;  /* 0x0000002100217308 */ /* 0x000fe20000002400 */
[----:B-1----:R-:W-:-:S02]  /*4460*/  FMNMX.FTZ R8, R6, R7, !PT ;  /* 0x0000000706087209 */ /* 0x002fc40007810000 */
[----:B--2---:R-:W-:Y:S02]  /*4470*/  FSEL R6, R24, -INF , P3 ;  /* 0xff80000018067808 */ /* 0x004fe40001800000 */
[----:B---3--:R-:W-:Y:S01]  /*4480*/  FSEL R7, R25, -INF , P4 ;  /* 0xff80000019077808 */ /* 0x008fe20002000000 */
[----:B------:R-:W1:Y:S02]  /*4490*/  SHFL.BFLY PT, R9, R8, 0x1, 0x1f ;  /* 0x0c201f0008097f89 */ /* 0x000e6400000e0000 */
[----:B------:R-:W2:Y:S01]  /*44a0*/  MUFU.TANH R15, R36 ;  /* 0x00000024000f7308 */ /* 0x000ea20000002400 */
[C---:B------:R-:W-:Y:S02]  /*44b0*/  ISETP.GT.AND P3, PT, R5.reuse, 0x9, PT ;  /* 0x000000090500780c */ /* 0x040fe40003f64270 */
[----:B------:R-:W-:Y:S02]  /*44c0*/  FMNMX.FTZ R3, R6, R7, !PT ;  /* 0x0000000706037209 */ /* 0x000fe40007810000 */
[----:B------:R-:W-:-:S03]  /*44d0*/  ISETP.GT.AND P4, PT, R5, 0x10, PT ;  /* 0x000000100500780c */ /* 0x000fc60003f84270 */
[----:B------:R-:W3:Y:S01]  /*44e0*/  MUFU.TANH R18, R37 ;  /* 0x0000002500127308 */ /* 0x000ee20000002400 */
[----:B----4-:R-:W-:Y:S02]  /*44f0*/  FSEL R10, R10, -INF , P4 ;  /* 0xff8000000a0a7808 */ /* 0x010fe40002000000 */
[----:B------:R-:W-:-:S05]  /*4500*/  ISETP.GT.AND P4, PT, R5, 0x18, PT ;  /* 0x000000180500780c */ /* 0x000fca0003f84270 */
[----:B------:R-:W4:Y:S01]  /*4510*/  MUFU.TANH R19, R40 ;  /* 0x0000002800137308 */ /* 0x000f220000002400 */
[----:B--2---:R-:W-:Y:S02]  /*4520*/  FSEL R15, R15, -INF , P4 ;  /* 0xff8000000f0f7808 */ /* 0x004fe40002000000 */
[----:B------:R-:W-:Y:S02]  /*4530*/  ISETP.GT.AND P4, PT, R5, 0x28, PT ;  /* 0x000000280500780c */ /* 0x000fe40003f84270 */
[----:B-1----:R-:W-:-:S03]  /*4540*/  FMNMX.FTZ R4, R8, R9, !PT ;  /* 0x0000000908047209 */ /* 0x002fc60007810000 */
[----:B------:R-:W1:Y:S01]  /*4550*/  MUFU.TANH R41, R41 ;  /* 0x0000002900297308 */ /* 0x000e620000002400 */
[----:B------:R-:W-:Y:S02]  /*4560*/  FSEL R8, R28, -INF , P5 ;  /* 0xff8000001c087808 */ /* 0x000fe40002800000 */
[----:B------:R-:W-:Y:S02]  /*4570*/  FSEL R9, R29, -INF , P3 ;  /* 0xff8000001d097808 */ /* 0x000fe40001800000 */
[----:B------:R-:W-:Y:S02]  /*4580*/  FMNMX.FTZ R14, R8, R3, !PT ;  /* 0x00000003080e7209 */ /* 0x000fe40007810000 */
[----:B------:R-:W-:Y:S01]  /*4590*/  ISETP.GT.AND P3, PT, R5, 0x11, PT ;  /* 0x000000110500780c */ /* 0x000fe20003f64270 */
[----:B------:R-:W2:Y:S01]  /*45a0*/  MUFU.TANH R21, R44 ;  /* 0x0000002c00157308 */ /* 0x000ea20000002400 */
[----:B------:R-:W-:Y:S02]  /*45b0*/  FMNMX.FTZ R3, R9, R14, !PT ;  /* 0x0000000e09037209 */ /* 0x000fe40007810000 */
[----:B------:R-:W-:-:S02]  /*45c0*/  FSEL R14, R33, -INF , P3 ;  /* 0xff800000210e7808 */ /* 0x000fc40001800000 */
[----:B------:R-:W-:Y:S02]  /*45d0*/  FMNMX.FTZ R3, R10, R3, !PT ;  /* 0x000000030a037209 */ /* 0x000fe40007810000 */
[----:B------:R-:W-:Y:S01]  /*45e0*/  ISETP.GT.AND P3, PT, R5, 0x19, PT ;  /* 0x000000190500780c */ /* 0x000fe20003f64270 */
[----:B------:R-:W5:Y:S01]  /*45f0*/  MUFU.TANH R45, R45 ;  /* 0x0000002d002d7308 */ /* 0x000f620000002400 */
[----:B------:R-:W-:Y:S02]  /*4600*/  FMNMX.FTZ R20, R14, R3, !PT ;  /* 0x000000030e147209 */ /* 0x000fe40007810000 */
[----:B---3--:R-:W-:Y:S02]  /*4610*/  FSEL R18, R18, -INF , P3 ;  /* 0xff80000012127808 */ /* 0x008fe40001800000 */
[----:B------:R-:W-:Y:S02]  /*4620*/  FMNMX.FTZ R3, R15, R20, !PT ;  /* 0x000000140f037209 */ /* 0x000fe40007810000 */
[----:B------:R-:W-:Y:S01]  /*4630*/  ISETP.GT.AND P5, PT, R5, 0x21, PT ;  /* 0x000000210500780c */ /* 0x000fe20003fa4270 */
[----:B------:R-:W3:Y:S01]  /*4640*/  MUFU.TANH R23, R48 ;  /* 0x0000003000177308 */ /* 0x000ee20000002400 */
[----:B----4-:R-:W-:-:S02]  /*4650*/  FSEL R19, R19, -INF , P6 ;  /* 0xff80000013137808 */ /* 0x010fc40003000000 */
[----:B------:R-:W-:Y:S02]  /*4660*/  FMNMX.FTZ R22, R18, R3, !PT ;  /* 0x0000000312167209 */ /* 0x000fe40007810000 */
[----:B-1----:R-:W-:Y:S02]  /*4670*/  FSEL R20, R41, -INF , P5 ;  /* 0xff80000029147808 */ /* 0x002fe40002800000 */
[----:B------:R-:W-:Y:S01]  /*4680*/  FMNMX.FTZ R3, R19, R22, !PT ;  /* 0x0000001613037209 */ /* 0x000fe20007810000 */
[----:B------:R-:W1:Y:S01]  /*4690*/  MUFU.TANH R49, R49 ;  /* 0x0000003100317308 */ /* 0x000e620000002400 */
[C---:B------:R-:W-:Y:S01]  /*46a0*/  FMUL.FTZ R22, R4.reuse, UR7 ;  /* 0x0000000704167c20 */ /* 0x040fe20008410000 */
[----:B------:R-:W-:Y:S02]  /*46b0*/  FSETP.NEU.FTZ.AND P5, PT, R4, -INF , PT ;  /* 0xff8000000400780b */ /* 0x000fe40003fbd000 */
[----:B------:R-:W-:Y:S02]  /*46c0*/  ISETP.GT.AND P3, PT, R5, 0x29, PT ;  /* 0x000000290500780c */ /* 0x000fe40003f64270 */
[----:B--2---:R-:W-:-:S02]  /*46d0*/  FSEL R21, R21, -INF , P4 ;  /* 0xff80000015157808 */ /* 0x004fc40002000000 */
[----:B------:R-:W2:Y:S01]  /*46e0*/  MUFU.TANH R25, R52 ;  /* 0x0000003400197308 */ /* 0x000ea20000002400 */
[----:B------:R-:W-:Y:S02]  /*46f0*/  FMNMX.FTZ R24, R20, R3, !PT ;  /* 0x0000000314187209 */ /* 0x000fe40007810000 */
[----:B------:R-:W-:Y:S02]  /*4700*/  FSEL R29, R22, RZ, P5 ;  /* 0x000000ff161d7208 */ /* 0x000fe40002800000 */
[----:B------:R-:W-:Y:S02]  /*4710*/  ISETP.GT.AND P6, PT, R5, 0x30, PT ;  /* 0x000000300500780c */ /* 0x000fe40003fc4270 */
[----:B-----5:R-:W-:Y:S01]  /*4720*/  FSEL R22, R45, -INF , P3 ;  /* 0xff8000002d167808 */ /* 0x020fe20001800000 */
[----:B------:R-:W4:Y:S01]  /*4730*/  MUFU.TANH R53, R53 ;  /* 0x0000003500357308 */ /* 0x000f220000002400 */
[----:B------:R-:W-:Y:S01]  /*4740*/  FMNMX.FTZ R3, R21, R24, !PT ;  /* 0x0000001815037209 */ /* 0x000fe20007810000 */
[--C-:B------:R-:W-:Y:S01]  /*4750*/  FFMA.FTZ R32, R26, UR7, -R29.reuse ;  /* 0x000000071a207c23 */ /* 0x100fe2000801081d */
[----:B------:R-:W-:Y:S01]  /*4760*/  ISETP.GT.AND P3, PT, R5, 0x31, PT ;  /* 0x000000310500780c */ /* 0x000fe20003f64270 */
[--C-:B------:R-:W-:Y:S01]  /*4770*/  FFMA.FTZ R27, R27, UR7, -R29.reuse ;  /* 0x000000071b1b7c23 */ /* 0x100fe2000801081d */
[----:B---3--:R-:W-:Y:S01]  /*4780*/  FSEL R23, R23, -INF , P6 ;  /* 0xff80000017177808 */ /* 0x008fe20003000000 */
[--C-:B------:R-:W-:Y:S01]  /*4790*/  FFMA.FTZ R30, R30, UR7, -R29.reuse ;  /* 0x000000071e1e7c23 */ /* 0x100fe2000801081d */
[----:B------:R-:W-:Y:S01]  /*47a0*/  FMNMX.FTZ R26, R22, R3, !PT ;  /* 0x00000003161a7209 */ /* 0x000fe20007810000 */
[----:B------:R-:W-:Y:S01]  /*47b0*/  MUFU.EX2 R161, R27 ;  /* 0x0000001b00a17308 */ /* 0x000fe20000000800 */
[----:B------:R-:W-:Y:S01]  /*47c0*/  ISETP.GT.AND P4, PT, R5, 0x38, PT ;  /* 0x000000380500780c */ /* 0x000fe20003f84270 */
[--C-:B------:R-:W-:Y:S01]  /*47d0*/  FFMA.FTZ R31, R31, UR7, -R29.reuse ;  /* 0x000000071f1f7c23 */ /* 0x100fe2000801081d */
[----:B-1----:R-:W-:Y:S01]  /*47e0*/  FSEL R24, R49, -INF , P3 ;  /* 0xff80000031187808 */ /* 0x002fe20001800000 */
[--C-:B------:R-:W-:Y:S01]  /*47f0*/  FFMA.FTZ R34, R34, UR7, -R29.reuse ;  /* 0x0000000722227c23 */ /* 0x100fe2000801081d */
[----:B------:R-:W-:Y:S01]  /*4800*/  FMNMX.FTZ R3, R23, R26, !PT ;  /* 0x0000001a17037209 */ /* 0x000fe20007810000 */
[--C-:B------:R-:W-:Y:S01]  /*4810*/  FFMA.FTZ R35, R35, UR7, -R29.reuse ;  /* 0x0000000723237c23 */ /* 0x100fe2000801081d */
[----:B------:R-:W-:Y:S01]  /*4820*/  ISETP.GT.AND P3, PT, R5, 0x39, PT ;  /* 0x000000390500780c */ /* 0x000fe20003f64270 */
[----:B------:R-:W-:Y:S01]  /*4830*/  MUFU.EX2 R32, R32 ;  /* 0x0000002000207308 */ /* 0x000fe20000000800 */
[----:B--2---:R-:W-:Y:S01]  /*4840*/  FSEL R25, R25, -INF , P4 ;  /* 0xff80000019197808 */ /* 0x004fe20002000000 */
[--C-:B------:R-:W-:Y:S01]  /*4850*/  FFMA.FTZ R38, R38, UR7, -R29.reuse ;  /* 0x0000000726267c23 */ /* 0x100fe2000801081d */
[----:B------:R-:W-:Y:S01]  /*4860*/  FMNMX.FTZ R28, R24, R3, !PT ;  /* 0x00000003181c7209 */ /* 0x000fe20007810000 */
[--C-:B------:R-:W-:Y:S01]  /*4870*/  FFMA.FTZ R39, R39, UR7, -R29.reuse ;  /* 0x0000000727277c23 */ /* 0x100fe2000801081d */
[----:B----4-:R-:W-:Y:S01]  /*4880*/  FSEL R26, R53, -INF , P3 ;  /* 0xff800000351a7808 */ /* 0x010fe20001800000 */
        /* <DEDUP_REMOVED lines=10> */
[----:B------:R-:W1:Y:S01]  /*4930*/  SHFL.BFLY PT, R28, R3, 0x2, 0x1f ;  /* 0x0c401f00031c7f89 */ /* 0x000e6200000e0000 */
[----:B------:R-:W-:Y:S01]  /*4940*/  MUFU.EX2 R163, R31 ;  /* 0x0000001f00a37308 */ /* 0x000fe20000000800 */
[----:B------:R-:W-:-:S07]  /*4950*/  FFMA.FTZ R55, R55, UR7, -R29 ;  /* 0x0000000737377c23 */ /* 0x000fce000801081d */
[----:B------:R-:W-:Y:S08]  /*4960*/  MUFU.EX2 R34, R34 ;  /* 0x0000002200227308 */ /* 0x000ff00000000800 */
[----:B------:R-:W2:Y:S01]  /*4970*/  MUFU.EX2 R35, R35 ;  /* 0x0000002300237308 */ /* 0x000ea20000000800 */
[----:B-1----:R-:W-:-:S07]  /*4980*/  FMNMX.FTZ R28, R3, R28, !PT ;  /* 0x0000001c031c7209 */ /* 0x002fce0007810000 */
[----:B------:R-:W-:Y:S01]  /*4990*/  MUFU.EX2 R38, R38 ;  /* 0x0000002600267308 */ /* 0x000fe20000000800 */
[----:B------:R-:W1:Y:S07]  /*49a0*/  SHFL.BFLY PT, R3, R28, 0x1, 0x1f ;  /* 0x0c201f001c037f89 */ /* 0x000e6e00000e0000 */
[----:B------:R-:W3:Y:S01]  /*49b0*/  MUFU.EX2 R39, R39 ;  /* 0x0000002700277308 */ /* 0x000ee20000000800 */
[----:B--2---:R-:W-:-:S07]  /*49c0*/  F2FP.BF16.F32.PACK_AB R157, R35, R34 ;  /* 0x00000022239d723e */ /* 0x004fce00000010ff */
[----:B------:R-:W-:Y:S08]  /*49d0*/  MUFU.EX2 R42, R42 ;  /* 0x0000002a002a7308 */ /* 0x000ff00000000800 */
[----:B------:R-:W-:Y:S01]  /*49e0*/  MUFU.EX2 R43, R43 ;  /* 0x0000002b002b7308 */ /* 0x000fe20000000800 */
[----:B---3--:R-:W-:Y:S02]  /*49f0*/  F2FP.BF16.F32.PACK_AB R159, R39, R38 ;  /* 0x00000026279f723e */ /* 0x008fe400000010ff */
[----:B-1----:R-:W-:-:S04]  /*4a00*/  FMNMX.FTZ R3, R28, R3, !PT ;  /* 0x000000031c037209 */ /* 0x002fc80007810000 */
[C---:B------:R-:W-:Y:S01]  /*4a10*/  FSETP.NEU.FTZ.AND P3, PT, R3.reuse, -INF , PT ;  /* 0xff8000000300780b */ /* 0x040fe20003f7d000 */
[----:B------:R-:W-:Y:S01]  /*4a20*/  FMUL.FTZ R5, R3, UR7 ;  /* 0x0000000703057c20 */ /* 0x000fe20008410000 */
[----:B------:R-:W-:Y:S04]  /*4a30*/  MUFU.EX2 R46, R46 ;  /* 0x0000002e002e7308 */ /* 0x000fe80000000800 */
[----:B------:R-:W-:Y:S02]  /*4a40*/  FSEL R27, R5, RZ, P3 ;  /* 0x000000ff051b7208 */ /* 0x000fe40001800000 */
[-C--:B------:R-:W-:Y:S02]  /*4a50*/  LEA.HI R5, R17, R16.reuse, RZ, 0x4 ;  /* 0x0000001011057211 */ /* 0x080fe400078f20ff */
[----:B------:R-:W1:Y:S01]  /*4a60*/  MUFU.EX2 R47, R47 ;  /* 0x0000002f002f7308 */ /* 0x000e620000000800 */
[--C-:B------:R-:W-:Y:S01]  /*4a70*/  FFMA.FTZ R28, R7, UR7, -R27.reuse ;  /* 0x00000007071c7c23 */ /* 0x100fe2000801081b */
[----:B------:R-:W-:Y:S01]  /*4a80*/  LOP3.LUT R7, R5, 0xfffffff0, RZ, 0xc0, !PT ;  /* 0xfffffff005077812 */ /* 0x000fe200078ec0ff */
[--C-:B------:R-:W-:Y:S01]  /*4a90*/  FFMA.FTZ R6, R6, UR7, -R27.reuse ;  /* 0x0000000706067c23 */ /* 0x100fe2000801081b */
[--C-:B------:R-:W-:Y:S01]  /*4aa0*/  FFMA.FTZ R8, R8, UR7, -R27.reuse ;  /* 0x0000000708087c23 */ /* 0x100fe2000801081b */
[--C-:B------:R-:W-:Y:S01]  /*4ab0*/  FFMA.FTZ R10, R10, UR7, -R27.reuse ;  /* 0x000000070a0a7c23 */ /* 0x100fe2000801081b */
[----:B------:R-:W-:Y:S01]  /*4ac0*/  FFMA.FTZ R14, R14, UR7, -R27 ;  /* 0x000000070e0e7c23 */ /* 0x000fe2000801081b */
[----:B------:R-:W-:Y:S01]  /*4ad0*/  IMAD.IADD R7, R16, 0x1, -R7 ;  /* 0x0000000110077824 */ /* 0x000fe200078e0a07 */
[----:B------:R2:W-:Y:S01]  /*4ae0*/  MUFU.EX2 R160, R6 ;  /* 0x0000000600a07308 */ /* 0x0005e20000000800 */
[--C-:B------:R-:W-:Y:S01]  /*4af0*/  FFMA.FTZ R9, R9, UR7, -R27.reuse ;  /* 0x0000000709097c23 */ /* 0x100fe2000801081b */
[--C-:B------:R-:W-:Y:S01]  /*4b00*/  FFMA.FTZ R15, R15, UR7, -R27.reuse ;  /* 0x000000070f0f7c23 */ /* 0x100fe2000801081b */
[--C-:B------:R-:W-:Y:S01]  /*4b10*/  FFMA.FTZ R18, R18, UR7, -R27.reuse ;  /* 0x0000000712127c23 */ /* 0x100fe2000801081b */
[--C-:B------:R-:W-:Y:S01]  /*4b20*/  FFMA.FTZ R19, R19, UR7, -R27.reuse ;  /* 0x0000000713137c23 */ /* 0x100fe2000801081b */
[----:B------:R-:W-:Y:S01]  /*4b30*/  LEA.HI R16, R17, R16, RZ, 0x5 ;  /* 0x0000001011107211 */ /* 0x000fe200078f28ff */
[--C-:B------:R-:W-:Y:S01]  /*4b40*/  FFMA.FTZ R20, R20, UR7, -R27.reuse ;  /* 0x0000000714147c23 */ /* 0x100fe2000801081b */
[----:B------:R-:W-:Y:S01]  /*4b50*/  FFMA.FTZ R21, R21, UR7, -R27 ;  /* 0x0000000715157c23 */ /* 0x000fe2000801081b */
[----:B------:R3:W-:Y:S01]  /*4b60*/  MUFU.EX2 R162, R8 ;  /* 0x0000000800a27308 */ /* 0x0007e20000000800 */
[----:B--2---:R-:W-:Y:S01]  /*4b70*/  SHF.R.S32.HI R6, RZ, 0x1f, R7 ;  /* 0x0000001fff067819 */ /* 0x004fe20000011407 */
[--C-:B------:R-:W-:Y:S01]  /*4b80*/  FFMA.FTZ R22, R22, UR7, -R27.reuse ;  /* 0x0000000716167c23 */ /* 0x100fe2000801081b */
[----:B------:R-:W-:Y:S01]  /*4b90*/  SHF.L.U32 R16, R16, 0x5, RZ ;  /* 0x0000000510107819 */ /* 0x000fe200000006ff */
[--C-:B------:R-:W-:Y:S01]  /*4ba0*/  FFMA.FTZ R23, R23, UR7, -R27.reuse ;  /* 0x0000000717177c23 */ /* 0x100fe2000801081b */
[----:B------:R-:W-:Y:S01]  /*4bb0*/  LEA.HI R6, R6, R7, RZ, 0x3 ;  /* 0x0000000706067211 */ /* 0x000fe200078f18ff */
[----:B------:R-:W-:Y:S01]  /*4bc0*/  FFMA.FTZ R24, R24, UR7, -R27 ;  /* 0x0000000718187c23 */ /* 0x000fe2000801081b */
[----:B------:R-:W-:Y:S01]  /*4bd0*/  LOP3.LUT R17, R16, 0x7ffffc00, RZ, 0xc0, !PT ;  /* 0x7ffffc0010117812 */ /* 0x000fe200078ec0ff */
[----:B------:R2:W-:Y:S01]  /*4be0*/  MUFU.EX2 R156, R10 ;  /* 0x0000000a009c7308 */ /* 0x0005e20000000800 */
[C---:B---3--:R-:W-:Y:S01]  /*4bf0*/  LOP3.LUT R8, R6.reuse, 0xfffffff8, RZ, 0xc0, !PT ;  /* 0xfffffff806087812 */ /* 0x048fe200078ec0ff */
[----:B------:R-:W-:-:S02]  /*4c00*/  IMAD.SHL.U32 R6, R6, 0x40, RZ ;  /* 0x0000004006067824 */ /* 0x000fc400078e00ff */
[--C-:B------:R-:W-:Y:S01]  /*4c10*/  FFMA.FTZ R25, R25, UR7, -R27.reuse ;  /* 0x0000000719197c23 */ /* 0x100fe2000801081b */
[----:B------:R-:W-:Y:S01]  /*4c20*/  FFMA.FTZ R26, R26, UR7, -R27 ;  /* 0x000000071a1a7c23 */ /* 0x000fe2000801081b */
[----:B-1----:R-:W-:Y:S01]  /*4c30*/  F2FP.BF16.F32.PACK_AB R155, R47, R46 ;  /* 0x0000002e2f9b723e */ /* 0x002fe200000010ff */
[----:B------:R-:W-:Y:S01]  /*4c40*/  IMAD.IADD R8, R7, 0x1, -R8 ;  /* 0x0000000107087824 */ /* 0x000fe200078e0a08 */
[----:B------:R-:W-:Y:S01]  /*4c50*/  SHF.R.S32.HI R7, RZ, 0x4, R5 ;  /* 0x00000004ff077819 */ /* 0x000fe20000011405 */
[----:B------:R-:W1:Y:S01]  /*4c60*/  MUFU.EX2 R29, R28 ;  /* 0x0000001c001d7308 */ /* 0x000e620000000800 */
[----:B------:R-:W-:Y:S02]  /*4c70*/  F2FP.BF16.F32.PACK_AB R153, R43, R42 ;  /* 0x0000002a2b99723e */ /* 0x000fe400000010ff */
[----:B------:R-:W-:Y:S01]  /*4c80*/  SHF.L.U32 R5, R8, 0x6, RZ ;  /* 0x0000000608057819 */ /* 0x000fe200000006ff */
[----:B--2---:R-:W-:Y:S02]  /*4c90*/  IMAD.SHL.U32 R10, R7, 0x8, RZ ;  /* 0x00000008070a7824 */ /* 0x004fe400078e00ff */
[----:B------:R-:W-:Y:S01]  /*4ca0*/  FADD.FTZ R7, R32, R161 ;  /* 0x000000a120077221 */ /* 0x000fe20000010000 */
[----:B------:R-:W-:-:S02]  /*4cb0*/  LOP3.LUT P3, RZ, R8, 0x2, RZ, 0xc0, !PT ;  /* 0x0000000208ff7812 */ /* 0x000fc4000786c0ff */
[----:B------:R-:W-:Y:S01]  /*4cc0*/  LOP3.LUT R5, R5, 0x1c0, RZ, 0xc0, !PT ;  /* 0x000001c005057812 */ /* 0x000fe200078ec0ff */
[----:B------:R2:W-:Y:S01]  /*4cd0*/  MUFU.EX2 R31, R14 ;  /* 0x0000000e001f7308 */ /* 0x0005e20000000800 */
[----:B------:R-:W-:Y:S01]  /*4ce0*/  LOP3.LUT P4, RZ, R8, 0x4, RZ, 0xc0, !PT ;  /* 0x0000000408ff7812 */ /* 0x000fe2000788c0ff */
[----:B------:R-:W-:Y:S01]  /*4cf0*/  FADD.FTZ R8, R30, R7 ;  /* 0x000000071e087221 */ /* 0x000fe20000010000 */
[----:B------:R-:W-:Y:S02]  /*4d00*/  LOP3.LUT R10, R5, 0x8, R10, 0xf8, !PT ;  /* 0x00000008050a7812 */ /* 0x000fe400078ef80a */
[----:B------:R-:W-:Y:S01]  /*4d10*/  SHF.R.U32.HI R5, RZ, 0x3, R5 ;  /* 0x00000003ff057819 */ /* 0x000fe20000011605 */
[----:B------:R-:W-:Y:S01]  /*4d20*/  FADD.FTZ R7, R163, R8 ;  /* 0x00000008a3077221 */ /* 0x000fe20000010000 */
[----:B------:R-:W-:Y:S01]  /*4d30*/  LOP3.LUT R8, R6, 0x7ffffe00, RZ, 0xc0, !PT ;  /* 0x7ffffe0006087812 */ /* 0x000fe200078ec0ff */
[----:B------:R-:W3:Y:S01]  /*4d40*/  MUFU.EX2 R9, R9 ;  /* 0x0000000900097308 */ /* 0x000ee20000000800 */
[----:B--2---:R-:W-:Y:S01]  /*4d50*/  IMAD.U32 R14, RZ, RZ, UR39 ;  /* 0x00000027ff0e7e24 */ /* 0x004fe2000f8e00ff */
[----:B------:R-:W-:Y:S01]  /*4d60*/  LOP3.LUT R10, R10, R5, RZ, 0x3c, !PT ;  /* 0x000000050a0a7212 */ /* 0x000fe200078e3cff */
[----:B------:R-:W-:Y:S01]  /*4d70*/  FADD.FTZ R6, R34, R7 ;  /* 0x0000000722067221 */ /* 0x000fe20000010000 */
[----:B------:R-:W-:Y:S01]  /*4d80*/  F2FP.BF16.F32.PACK_AB R161, R161, R32 ;  /* 0x00000020a1a1723e */ /* 0x000fe200000010ff */
[----:B------:R-:W-:Y:S01]  /*4d90*/  @!P1 VIADD R5, R14, 0x28c40 ;  /* 0x00028c400e059836 */ /* 0x000fe20000000000 */
[----:B------:R-:W-:Y:S01]  /*4da0*/  IADD3 R10, R10, R8, R17 ;  /* 0x000000080a0a7210 */ /* 0x000fe20007ffe011 */
[----:B------:R-:W-:Y:S01]  /*4db0*/  FADD.FTZ R7, R35, R6 ;  /* 0x0000000623077221 */ /* 0x000fe20000010000 */
[----:B------:R-:W2:Y:S01]  /*4dc0*/  MUFU.EX2 R15, R15 ;  /* 0x0000000f000f7308 */ /* 0x000ea20000000800 */
[----:B------:R-:W-:-:S02]  /*4dd0*/  F2FP.BF16.F32.PACK_AB R163, R163, R30 ;  /* 0x0000001ea3a3723e */ /* 0x000fc400000010ff */
[----:B------:R-:W-:Y:S01]  /*4de0*/  @!P1 PRMT R5, RZ, 0x654, R5 ;  /* 0x00000654ff059816 */ /* 0x000fe20000000005 */
[----:B------:R-:W-:Y:S01]  /*4df0*/  FADD.FTZ R8, R38, R7 ;  /* 0x0000000726087221 */ /* 0x000fe20000010000 */
[----:B------:R-:W-:Y:S02]  /*4e00*/  LEA R10, R10, UR39, 0x1 ;  /* 0x000000270a0a7c11 */ /* 0x000fe4000f8e08ff */
[----:B------:R1:W-:Y:S01]  /*4e10*/  @!P1 SYNCS.ARRIVE.TRANS64.RED.A1T0 RZ, [R5+URZ], RZ ;  /* 0x000000ff05ff99a7 */ /* 0x0003e2000810043f */
[----:B------:R-:W4:Y:S01]  /*4e20*/  MUFU.EX2 R18, R18 ;  /* 0x0000001200127308 */ /* 0x000f220000000800 */
[----:B------:R-:W-:-:S04]  /*4e30*/  FADD.FTZ R7, R39, R8 ;  /* 0x0000000827077221 */ /* 0x000fc80000010000 */
[----:B------:R-:W-:Y:S01]  /*4e40*/  FADD.FTZ R8, R42, R7 ;  /* 0x000000072a087221 */ /* 0x000fe20000010000 */
[----:B------:R-:W-:Y:S01]  /*4e50*/  MOV R7, 0x20 ;  /* 0x0000002000077802 */ /* 0x000fe20000000f00 */
[----:B-1----:R-:W-:Y:S01]  /*4e60*/  FADD.FTZ R5, R160, R29 ;  /* 0x0000001da0057221 */ /* 0x002fe20000010000 */
[----:B------:R-:W-:Y:S01]  /*4e70*/  MUFU.EX2 R19, R19 ;  /* 0x0000001300137308 */ /* 0x000fe20000000800 */
[----:B------:R-:W-:Y:S01]  /*4e80*/  FADD.FTZ R17, R43, R8 ;  /* 0x000000082b117221 */ /* 0x000fe20000010000 */
[----:B------:R-:W-:Y:S02]  /*4e90*/  VIADD R8, R10, 0x26800 ;  /* 0x000268000a087836 */ /* 0x000fe40000000000 */
[----:B------:R-:W-:Y:S01]  /*4ea0*/  FADD.FTZ R6, R162, R5 ;  /* 0x00000005a2067221 */ /* 0x000fe20000010000 */
[----:B---3--:R-:W-:Y:S01]  /*4eb0*/  F2FP.BF16.F32.PACK_AB R162, R9, R162 ;  /* 0x000000a209a2723e */ /* 0x008fe200000010ff */
[----:B------:R-:W-:Y:S01]  /*4ec0*/  FADD.FTZ R16, R46, R17 ;  /* 0x000000112e107221 */ /* 0x000fe20000010000 */
[----:B------:R-:W-:Y:S01]  /*4ed0*/  SEL R7, R7, 0xffffffe0, !P3 ;  /* 0xffffffe007077807 */ /* 0x000fe20005800000 */
[----:B------:R-:W-:Y:S01]  /*4ee0*/  FADD.FTZ R5, R9, R6 ;  /* 0x0000000609057221 */ /* 0x000fe20000010000 */
[----:B------:R-:W1:Y:S01]  /*4ef0*/  MUFU.EX2 R20, R20 ;  /* 0x0000001400147308 */ /* 0x000e620000000800 */
[----:B------:R-:W-:Y:S01]  /*4f00*/  FADD.FTZ R47, R47, R16 ;  /* 0x000000102f2f7221 */ /* 0x000fe20000010000 */
[----:B------:R-:W-:-:S02]  /*4f10*/  VIADD R9, R10, 0x26840 ;  /* 0x000268400a097836 */ /* 0x000fc40000000000 */
[----:B------:R-:W-:Y:S01]  /*4f20*/  FADD.FTZ R6, R156, R5 ;  /* 0x000000059c067221 */ /* 0x000fe20000010000 */
[C---:B------:R-:W-:Y:S01]  /*4f30*/  @P4 IADD3 R9, R8.reuse, -0x40, RZ ;  /* 0xffffffc008094810 */ /* 0x040fe20007ffe0ff */
[----:B------:R-:W-:Y:S01]  /*4f40*/  IMAD.IADD R8, R8, 0x1, R7 ;  /* 0x0000000108087824 */ /* 0x000fe200078e0207 */
[----:B------:R-:W-:Y:S01]  /*4f50*/  F2FP.BF16.F32.PACK_AB R160, R29, R160 ;  /* 0x000000a01da0723e */ /* 0x000fe200000010ff */
[C---:B------:R-:W-:Y:S01]  /*4f60*/  FADD.FTZ R6, R31.reuse, R6 ;  /* 0x000000061f067221 */ /* 0x040fe20000010000 */
[----:B------:R-:W3:Y:S01]  /*4f70*/  MUFU.EX2 R21, R21 ;  /* 0x0000001500157308 */ /* 0x000ee20000000800 */
[----:B------:R-:W-:Y:S01]  /*4f80*/  BAR.SYNC.DEFER_BLOCKING 0xf, 0x100 ;  /* 0x03c4000000007b1d */ /* 0x000fe20000010000 */
[----:B------:R-:W-:Y:S01]  /*4f90*/  F2FP.BF16.F32.PACK_AB R156, R31, R156 ;  /* 0x0000009c1f9c723e */ /* 0x000fe200000010ff */
[----:B--2---:R-:W-:Y:S01]  /*4fa0*/  FADD.FTZ R5, R15, R6 ;  /* 0x000000060f057221 */ /* 0x004fe20000010000 */
[----:B----4-:R-:W-:Y:S01]  /*4fb0*/  F2FP.BF16.F32.PACK_AB R158, R18, R15 ;  /* 0x0000000f129e723e */ /* 0x010fe200000010ff */
[----:B------:R-:W-:-:S02]  /*4fc0*/  IMAD.IADD R7, R7, 0x1, R9 ;  /* 0x0000000107077824 */ /* 0x000fc400078e0209 */
[----:B------:R-:W-:Y:S01]  /*4fd0*/  FADD.FTZ R6, R18, R5 ;  /* 0x0000000512067221 */ /* 0x000fe20000010000 */
[----:B------:R-:W2:Y:S01]  /*4fe0*/  MUFU.EX2 R22, R22 ;  /* 0x0000001600167308 */ /* 0x000ea20000000800 */
[----:B-1----:R-:W-:Y:S02]  /*4ff0*/  F2FP.BF16.F32.PACK_AB R152, R20, R19 ;  /* 0x000000131498723e */ /* 0x002fe400000010ff */
[----:B------:R-:W-:-:S04]  /*5000*/  FADD.FTZ R5, R19, R6 ;  /* 0x0000000613057221 */ /* 0x000fc80000010000 */
[----:B------:R-:W-:Y:S01]  /*5010*/  FADD.FTZ R6, R20, R5 ;  /* 0x0000000514067221 */ /* 0x000fe20000010000 */
[----:B------:R-:W-:Y:S03]  /*5020*/  MUFU.EX2 R50, R50 ;  /* 0x0000003200327308 */ /* 0x000fe60000000800 */
[----:B---3--:R-:W-:-:S05]  /*5030*/  FADD.FTZ R5, R21, R6 ;  /* 0x0000000615057221 */ /* 0x008fca0000010000 */
[----:B------:R-:W1:Y:S01]  /*5040*/  MUFU.EX2 R51, R51 ;  /* 0x0000003300337308 */ /* 0x000e620000000800 */
[C---:B--2---:R-:W-:Y:S01]  /*5050*/  F2FP.BF16.F32.PACK_AB R154, R22.reuse, R21 ;  /* 0x00000015169a723e */ /* 0x044fe200000010ff */
[----:B------:R-:W-:Y:S01]  /*5060*/  FADD.FTZ R22, R22, R5 ;  /* 0x0000000516167221 */ /* 0x000fe20000010000 */
[----:B------:R2:W-:Y:S04]  /*5070*/  STSM.16.M88.4 [R10+0x26800], R160 ;  /* 0x026800a00a007844 */ /* 0x0005e80000000200 */
[----:B------:R2:W-:Y:S01]  /*5080*/  STSM.16.M88.4 [R8], R156 ;  /* 0x0000009c08007844 */ /* 0x0005e20000000200 */
[----:B------:R-:W-:Y:S03]  /*5090*/  MUFU.EX2 R23, R23 ;  /* 0x0000001700177308 */ /* 0x000fe60000000800 */
[----:B------:R2:W-:Y:S05]  /*50a0*/  STSM.16.M88.4 [R9], R152 ;  /* 0x0000009809007844 */ /* 0x0005ea0000000200 */
        /* <DEDUP_REMOVED lines=9> */
[----:B------:R-:W3:Y:S01]  /*5140*/  MUFU.EX2 R25, R25 ;  /* 0x0000001900197308 */ /* 0x000ee20000000800 */
[----:B-1----:R-:W-:-:S07]  /*5150*/  FADD.FTZ R6, R54, R51 ;  /* 0x0000003336067221 */ /* 0x002fce0000010000 */
[----:B------:R-:W1:Y:S01]  /*5160*/  MUFU.EX2 R26, R26 ;  /* 0x0000001a001a7308 */ /* 0x000e620000000800 */
[C---:B----4-:R-:W-:Y:S01]  /*5170*/  F2FP.BF16.F32.PACK_AB R167, R55.reuse, R54 ;  /* 0x0000003637a7723e */ /* 0x050fe200000010ff */
[----:B------:R-:W-:Y:S01]  /*5180*/  FADD.FTZ R6, R55, R6 ;  /* 0x0000000637067221 */ /* 0x000fe20000010000 */
[----:B---3--:R-:W-:Y:S01]  /*5190*/  FADD.FTZ R5, R25, R24 ;  /* 0x0000001819057221 */ /* 0x008fe20000010000 */
[----:B-1----:R-:W-:-:S03]  /*51a0*/  F2FP.BF16.F32.PACK_AB R166, R26, R25 ;  /* 0x000000191aa6723e */ /* 0x002fc600000010ff */
[----:B------:R-:W-:Y:S02]  /*51b0*/  FADD.FTZ R5, R26, R5 ;  /* 0x000000051a057221 */ /* 0x000fe40000010000 */
[----:B------:R2:W-:Y:S01]  /*51c0*/  STSM.16.M88.4 [R7], R164 ;  /* 0x000000a407007844 */ /* 0x0005e20000000200 */
[----:B------:R-:W-:Y:S05]  /*51d0*/  @!P0 BRA `(.L_x_7198) ;  /* 0x0000000000048947 */ /* 0x000fea0003800000 */
[----:B------:R-:W-:Y:S01]  /*51e0*/  BPT.TRAP 0x1 ;  /* 0x000000040000795c */ /* 0x000fe20000300000 */
.L_x_7198:
[----:B------:R1:W3:Y:S01]  /*51f0*/  SYNCS.PHASECHK.TRANS64.TRYWAIT P3, [UR39+0x28c50], R13 ;  /* 0x028c500dff0075a7 */ /* 0x0002e20008060167 */
[----:B------:R-:W-:Y:S05]  /*5200*/  @!P0 BRA `(.L_x_7199) ;  /* 0x0000000000048947 */ /* 0x000fea0003800000 */
[----:B------:R-:W-:Y:S01]  /*5210*/  BPT.TRAP 0x1 ;  /* 0x000000040000795c */ /* 0x000fe20000300000 */
.L_x_7199:
[----:B---3--:R-:W-:Y:S05]  /*5220*/  @P3 BRA `(.L_x_7200) ;  /* 0x0000000000083947 */ /* 0x008fea0003800000 */
[----:B------:R-:W3:Y:S02]  /*5230*/  SYNCS.PHASECHK.TRANS64.TRYWAIT P3, [UR39+0x28c50], R13 ;  /* 0x028c500dff0075a7 */ /* 0x000ee40008060167 */
[----:B---3--:R-:W-:Y:S05]  /*5240*/  @!P3 BRA `(.L_x_7201) ;  /* 0x000000bc0054b947 */ /* 0x008fea0003800000 */
.L_x_7200:
[----:B------:R-:W-:Y:S01]  /*5250*/  WARPGROUP.ARRIVE ;  /* 0x00000000000079c5 */ /* 0x000fe20000000000 */
[----:B------:R-:W-:Y:S01]  /*5260*/  UMOV UR14, UR38 ;  /* 0x00000026000e7c82 */ /* 0x000fe20008000000 */
[----:B------:R-:W-:Y:S01]  /*5270*/  UMOV UR15, 0x40000040 ;  /* 0x40000040000f7882 */ /* 0x000fe20000000000 */
[----:B------:R-:W-:Y:S01]  /*5280*/  UIADD3 UR4, UR38, 0x80, URZ ;  /* 0x0000008026047890 */ /* 0x000fe2000fffe03f */
[----:B---3--:R-:W-:Y:S01]  /*5290*/  @!P1 IADD3 R14, R14, 0x28c60, RZ ;  /* 0x00028c600e0e9810 */ /* 0x008fe20007ffe0ff */
[----:B------:R-:W-:Y:S01]  /*52a0*/  UIMAD UR10, UR37, UR10, -UR6 ;  /* 0x0000000a250a72a4 */ /* 0x000fe2000f8e0a06 */
[----:B------:R-:W-:Y:S01]  /*52b0*/  HGMMA.64x256x16.F32.BF16 R24, R160, gdesc[UR12].tnspB, RZ, !UPT, gsb0 ;  /* 0x43e0000ca0187df0 */ /* 0x000fe2000c0018ff */
[----:B------:R-:W-:Y:S01]  /*52c0*/  UMOV UR15, 0x40000040 ;  /* 0x40000040000f7882 */ /* 0x000fe20000000000 */
[----:B------:R-:W-:Y:S01]  /*52d0*/  UIADD3 UR41, UR41, -0x2, URZ ;  /* 0xfffffffe29297890 */ /* 0x000fe2000fffe03f */
[----:B------:R-:W-:Y:S01]  /*52e0*/  @!P1 PRMT R14, RZ, 0x654, R14 ;  /* 0x00000654ff0e9816 */ /* 0x000fe2000000000e */
[----:B------:R-:W-:Y:S01]  /*52f0*/  UMOV UR14, UR4 ;  /* 0x00000004000e7c82 */ /* 0x000fe20008000000 */
[----:B------:R-:W-:Y:S01]  /*5300*/  UIADD3 UR4, UR38, 0x100, URZ ;  /* 0x0000010026047890 */ /* 0x000fe2000fffe03f */
[----:B------:R-:W-:-:S02]  /*5310*/  WARPGROUP.DEPBAR.LE gsb0, 0x0 ;  /* 0x00008000000079c5 */ /* 0x000fc40000010000 */
[----:B------:R-:W-:-:S15]  /*5320*/  WARPGROUP.ARRIVE ;  /* 0x00000000000079c5 */ /* 0x000fde0000000000 */
[----:B------:R-:W-:-:S05]  /*5330*/  NOP ;  /* 0x0000000000007918 */ /* 0x000fca0000000000 */
        /* <DEDUP_REMOVED lines=10> */
[----:B------:R-:W3:Y:S02]  /*53e0*/  S2UR UR4, SR_CTAID.X ;  /* 0x00000000000479c3 */ /* 0x000ee40000002500 */
[----:B---3--:R-:W-:-:S03]  /*53f0*/  USHF.L.U32 UR11, UR4, 0x6, URZ ;  /* 0x00000006040b7899 */ /* 0x008fc6000800063f */
[----:B------:R-:W-:Y:S02]  /*5400*/  @UP0 ULDC UR4, c[0x0][0x44c] ;  /* 0x0001130000040ab9 */ /* 0x000fe40000000800 */
[----:B------:R-:W-:Y:S02]  /*5410*/  UIMAD.WIDE.U32 UR4, UR11, UR4, URZ ;  /* 0x000000040b0472a5 */ /* 0x000fe4000f8e003f */
[----:B------:R-:W-:Y:S01]  /*5420*/  UMOV UR6, UR11 ;  /* 0x0000000b00067c82 */ /* 0x000fe20008000000 */
[----:B------:R-:W-:Y:S02]  /*5430*/  WARPGROUP.DEPBAR.LE gsb0, 0x0 ;  /* 0x00008000000079c5 */ /* 0x000fe40000010000 */
[----:B------:R-:W-:-:S13]  /*5440*/  WARPGROUP.ARRIVE ;  /* 0x00000000000079c5 */ /* 0x000fda0000000000 */
[----:B------:R-:W-:Y:S01]  /*5450*/  HGMMA.64x256x16.F32.BF16 R24, R164, gdesc[UR12].tnspB, R24, gsb0 ;  /* 0x43e0000ca4187df0 */ /* 0x000fe20008001818 */
[----:B------:R-:W-:Y:S02]  /*5460*/  @UP0 ULDC UR14, c[0x0][0x450] ;  /* 0x00011400000e0ab9 */ /* 0x000fe40000000800 */
[----:B------:R-:W-:-:S03]  /*5470*/  @UP0 USHF.R.U32.HI UR6, URZ, UR14, UR5 ;  /* 0x0000000e3f060299 */ /* 0x000fc60008011605 */
[----:B------:R-:W-:Y:S01]  /*5480*/  UMOV UR5, URZ ;  /* 0x0000003f00057c82 */ /* 0x000fe20008000000 */
[----:B------:R-:W-:-:S04]  /*5490*/  UIADD3 UR6, UR10, UR6, URZ ;  /* 0x000000060a067290 */ /* 0x000fc8000fffe03f */
[----:B------:R-:W-:-:S04]  /*54a0*/  USHF.R.S32.HI UR4, URZ, 0x1f, UR6 ;  /* 0x0000001f3f047899 */ /* 0x000fc80008011406 */
[----:B------:R-:W-:-:S04]  /*54b0*/  ULEA.HI UR4, UR4, UR6, URZ, 0x6 ;  /* 0x0000000604047291 */ /* 0x000fc8000f8f303f */
[----:B------:R-:W-:-:S04]  /*54c0*/  USHF.R.S32.HI UR4, URZ, 0x6, UR4 ;  /* 0x000000063f047899 */ /* 0x000fc80008011404 */
[----:B------:R-:W-:-:S04]  /*54d0*/  UISETP.LT.AND UP1, UPT, UR40, UR4, UPT ;  /* 0x000000042800728c */ /* 0x000fc8000bf21270 */
[----:B------:R-:W-:-:S03]  /*54e0*/  USEL UR25, UR40, UR4, !UP1 ;  /* 0x0000000428197287 */ /* 0x000fc6000c800000 */
[----:B------:R-:W-:Y:S01]  /*54f0*/  UMOV UR4, URZ ;  /* 0x0000003f00047c82 */ /* 0x000fe20008000000 */
[----:B------:R-:W-:-:S06]  /*5500*/  UISETP.GE.AND UP1, UPT, UR41, UR25, UPT ;  /* 0x000000192900728c */ /* 0x000fcc000bf26270 */
[----:B------:R-:W-:Y:S01]  /*5510*/  PLOP3.LUT P3, PT, PT, PT, UP1, 0x80, 0x0 ;  /* 0x000000000000781c */ /* 0x000fe20003f6f018 */
[----:B------:R-:W-:Y:S02]  /*5520*/  WARPGROUP.DEPBAR.LE gsb0, 0x0 ;  /* 0x00008000000079c5 */ /* 0x000fe40000010000 */
[----:B------:R-:W-:Y:S01]  /*5530*/  @!PT LDS RZ, [RZ] ;  /* 0x00000000fffff984 */ /* 0x000fe20000000800 */
[----:B------:R-:W-:Y:S01]  /*5540*/  @!PT LDS RZ, [RZ] ;  /* 0x00000000fffff984 */ /* 0x000fe20000000800 */
[----:B------:R-:W-:Y:S01]  /*5550*/  @!PT LDS RZ, [RZ] ;  /* 0x00000000fffff984 */ /* 0x000fe20000000800 */
[----:B------:R-:W-:Y:S01]  /*5560*/  @!PT LDS RZ, [RZ] ;  /* 0x00000000fffff984 */ /* 0x000fe20000000800 */
[----:B------:R3:W-:Y:S06]  /*5570*/  MEMBAR.ALL.CTA ;  /* 0x0000000000007992 */ /* 0x0007ec0000008000 */
[----:B---3--:R-:W3:Y:S02]  /*5580*/  FENCE.VIEW.ASYNC.S ;  /* 0x00000000000073c6 */ /* 0x008ee40000000000 */
[----:B---3--:R-:W-:Y:S01]  /*5590*/  NOP ;  /* 0x0000000000007918 */ /* 0x008fe20000000000 */
[----:B------:R-:W-:Y:S06]  /*55a0*/  BAR.ARV 0xe, 0x100 ;  /* 0x0384000000007b1d */ /* 0x000fec0000002000 */
[----:B------:R3:W-:Y:S01]  /*55b0*/  @!P1 SYNCS.ARRIVE.TRANS64.RED.A1T0 RZ, [R14+URZ], RZ ;  /* 0x000000ff0eff99a7 */ /* 0x0007e2000810043f */
[----:B------:R-:W-:Y:S05]  /*55c0*/  @!P3 BRA `(.L_x_7202) ;  /* 0x00000020008cb947 */ /* 0x000fea0003800000 */
[----:B---3--:R-:W-:Y:S01]  /*55d0*/  IMAD.MOV.U32 R14, RZ, RZ, R4 ;  /* 0x000000ffff0e7224 */ /* 0x008fe200078e0004 */
[----:B------:R-:W-:Y:S01]  /*55e0*/  UMOV UR5, URZ ;  /* 0x0000003f00057c82 */ /* 0x000fe20008000000 */
[----:B------:R-:W-:Y:S01]  /*55f0*/  IMAD.MOV.U32 R15, RZ, RZ, R3 ;  /* 0x000000ffff0f7224 */ /* 0x000fe200078e0003 */
[----:B------:R-:W-:Y:S01]  /*5600*/  UMOV UR6, URZ ;  /* 0x0000003f00067c82 */ /* 0x000fe20008000000 */
[----:B------:R-:W-:Y:S01]  /*5610*/  ULDC UR27, c[0x0][0x288] ;  /* 0x0000a200001b7ab9 */ /* 0x000fe20000000800 */
[----:B------:R-:W-:Y:S01]  /*5620*/  ULDC UR28, c[0x0][0x2f0] ;  /* 0x0000bc00001c7ab9 */ /* 0x000fe20000000800 */
[----:B------:R-:W-:Y:S01]  /*5630*/  ULDC UR29, c[0x0][0x9d8] ;  /* 0x00027600001d7ab9 */ /* 0x000fe20000000800 */
[----:B------:R-:W-:-:S05]  /*5640*/  ULDC UR26, c[0x0][0x988] ;  /* 0x00026200001a7ab9 */ /* 0x000fca0000000800 */
.L_x_7211:
[----:B------:R-:W-:-:S04]  /*5650*/  UIADD3 UR4, UR6, 0x1, URZ ;  /* 0x0000000106047890 */ /* 0x000fc8000fffe03f */
[----:B------:R-:W-:-:S04]  /*5660*/  UISETP.NE.AND UP1, UPT, UR4, 0x2, UPT ;  /* 0x000000020400788c */ /* 0x000fc8000bf25270 */
[----:B------:R-:W-:Y:S02]  /*5670*/  USEL UR7, URZ, 0x1, UP1 ;  /* 0x000000013f077887 */ /* 0x000fe40008800000 */
[----:B------:R-:W-:Y:S02]  /*5680*/  USEL UR4, UR4, URZ, UP1 ;  /* 0x0000003f04047287 */ /* 0x000fe40008800000 */
[----:B------:R-:W-:Y:S01]  /*5690*/  ULOP3.LUT UR5, UR5, UR7, URZ, 0x3c, !UPT ;  /* 0x0000000705057292 */ /* 0x000fe2000f8e3c3f */
[----:B------:R-:W-:Y:S11]  /*56a0*/  @!P0 BRA `(.L_x_7203) ;  /* 0x0000000000048947 */ /* 0x000ff60003800000 */
[----:B------:R-:W-:Y:S01]  /*56b0*/  BPT.TRAP 0x1 ;  /* 0x000000040000795c */ /* 0x000fe20000300000 */
.L_x_7203:
[----:B------:R-:W-:Y:S01]  /*56c0*/  ULEA UR30, UR4, UR39, 0x3 ;  /* 0x00000027041e7291 */ /* 0x000fe2000f8e183f */
[----:B01----:R-:W-:-:S04]  /*56d0*/  MOV R13, UR5 ;  /* 0x00000005000d7c02 */ /* 0x003fc80008000f00 */
[----:B------:R-:W-:-:S04]  /*56e0*/  SHF.L.U32 R13, R13, 0x1f, RZ ;  /* 0x0000001f0d0d7819 */ /* 0x000fc800000006ff */
[----:B------:R0:W1:Y:S01]  /*56f0*/  SYNCS.PHASECHK.TRANS64.TRYWAIT P3, [UR30+0x28c30], R13 ;  /* 0x028c300dff0075a7 */ /* 0x000062000806015e */
[----:B------:R-:W-:Y:S05]  /*5700*/  @!P0 BRA `(.L_x_7204) ;  /* 0x0000000000048947 */ /* 0x000fea0003800000 */
[----:B------:R-:W-:Y:S01]  /*5710*/  BPT.TRAP 0x1 ;  /* 0x000000040000795c */ /* 0x000fe20000300000 */
.L_x_7204:
[----:B-1----:R-:W-:Y:S05]  /*5720*/  @P3 BRA `(.L_x_7205) ;  /* 0x0000000000083947 */ /* 0x002fea0003800000 */
[----:B------:R-:W1:Y:S02]  /*5730*/  SYNCS.PHASECHK.TRANS64.TRYWAIT P3, [UR30+0x28c30], R13 ;  /* 0x028c300dff0075a7 */ /* 0x000e64000806015e */
[----:B-1----:R-:W-:Y:S05]  /*5740*/  @!P3 BRA `(.L_x_7206) ;  /* 0x000000b80028b947 */ /* 0x002fea0003800000 */
.L_x_7205:
[----:B------:R-:W-:Y:S01]  /*5750*/  ULEA UR10, UR4, UR24, 0x9 ;  /* 0x00000018040a7291 */ /* 0x000fe2000f8e483f */
[----:B--2---:R-:W-:Y:S01]  /*5760*/  WARPGROUP.ARRIVE ;  /* 0x00000000000079c5 */ /* 0x004fe20000000000 */
[----:B------:R-:W-:Y:S01]  /*5770*/  UMOV UR11, 0x40000040 ;  /* 0x40000040000b7882 */ /* 0x000fe20000000000 */
[----:B------:R-:W-:Y:S01]  /*5780*/  UMOV UR15, 0x40000040 ;  /* 0x40000040000f7882 */ /* 0x000fe20000000000 */
[----:B------:R-:W-:Y:S01]  /*5790*/  UIADD3 UR14, UR10, 0x2, URZ ;  /* 0x000000020a0e7890 */ /* 0x000fe2000fffe03f */
[----:B------:R-:W-:Y:S01]  /*57a0*/  IMAD.MOV.U32 R3, RZ, RZ, R12 ;  /* 0x000000ffff037224 */ /* 0x000fe200078e000c */
[----:B------:R-:W-:Y:S01]  /*57b0*/  UIADD3 UR18, UR10, 0x4, URZ ;  /* 0x000000040a127890 */ /* 0x000fe2000fffe03f */
[----:B------:R-:W-:Y:S01]  /*57c0*/  IMAD.U32 R22, RZ, RZ, UR28 ;  /* 0x0000001cff167e24 */ /* 0x000fe2000f8e00ff */
[----:B------:R-:W-:Y:S01]  /*57d0*/  UMOV UR19, 0x40000040 ;  /* 0x4000004000137882 */ /* 0x000fe20000000000 */
[----:B------:R-:W-:Y:S01]  /*57e0*/  HGMMA.64x64x16.F32.BF16 R152, gdesc[UR8], RZ, !UPT, gsb0 ;  /* 0x00e00000089879f0 */ /* 0x000fe2000c0018ff */
[----:B------:R-:W-:Y:S01]  /*57f0*/  UIADD3 UR22, UR10, 0x6, URZ ;  /* 0x000000060a167890 */ /* 0x000fe2000fffe03f */
[----:B------:R-:W-:Y:S01]  /*5800*/  UMOV UR23, 0x40000040 ;  /* 0x4000004000177882 */ /* 0x000fe20000000000 */
[----:B------:R-:W-:-:S02]  /*5810*/  @UP0 ULDC UR7, c[0x0][0x44c] ;  /* 0x0001130000070ab9 */ /* 0x000fc40000000800 */
[----:B-1----:R-:W-:Y:S01]  /*5820*/  @P2 IMAD.HI.U32 R4, R12, UR7, RZ ;  /* 0x000000070c042c27 */ /* 0x002fe2000f8e00ff */
[----:B------:R-:W-:-:S04]  /*5830*/  @UP0 ULDC UR7, c[0x0][0x450] ;  /* 0x0001140000070ab9 */ /* 0x000fc80000000800 */
[----:B------:R-:W-:Y:S01]  /*5840*/  @P2 SHF.R.U32.HI R3, RZ, UR7, R4 ;  /* 0x00000007ff032c19 */ /* 0x000fe20008011604 */
[----:B------:R-:W-:Y:S02]  /*5850*/  UMOV UR7, 0xffffffc0 ;  /* 0xffffffc000077882 */ /* 0x000fe40000000000 */
[----:B------:R-:W-:Y:S02]  /*5860*/  UIMAD UR7, UR41, UR7, 0x1 ;  /* 0x00000001290774a4 */ /* 0x000fe4000f8e0207 */
[----:B------:R-:W1:Y:S01]  /*5870*/  SHFL.IDX PT, R16, R3, RZ, 0x1c1f ;  /* 0x001c1fff03107589 */ /* 0x000e6200000e0000 */
        /* <DEDUP_REMOVED lines=13> */
[----:B------:R-:W-:Y:S01]  /*5950*/  IADD3 R161, -R11, UR7, RZ ;  /* 0x000000070ba17c10 */ /* 0x000fe2000fffe1ff */
[----:B------:R-:W2:Y:S01]  /*5960*/  MUFU.TANH R20, R152 ;  /* 0x0000009800147308 */ /* 0x000ea20000002400 */
[----:B------:R-:W-:Y:S01]  /*5970*/  FMUL.FTZ R156, R156, UR29 ;  /* 0x0000001d9c9c7c20 */ /* 0x000fe20008410000 */
[----:B------:R-:W-:Y:S01]  /*5980*/  FMUL.FTZ R160, R160, UR29 ;  /* 0x0000001da0a07c20 */ /* 0x000fe20008410000 */
[----:B------:R-:W-:Y:S01]  /*5990*/  FMUL.FTZ R157, R157, UR29 ;  /* 0x0000001d9d9d7c20 */ /* 0x000fe20008410000 */
[----:B------:R-:W-:-:S02]  /*59a0*/  IMAD R161, R22, UR37, R161 ;  /* 0x0000002516a17c24 */ /* 0x000fc4000f8e02a1 */
        /* <DEDUP_REMOVED lines=28> */
[----:B-1----:R-:W-:Y:S01]  /*5b70*/  IADD3 R160, R16, -UR27, R161 ;  /* 0x8000001b10a07c10 */ /* 0x002fe2000fffe0a1 */
[----:B------:R-:W-:-:S03]  /*5b80*/  UMOV UR7, UR26 ;  /* 0x0000001a00077c82 */ /* 0x000fc60008000000 */
[C---:B------:R-:W-:Y:S02]  /*5b90*/  ISETP.GT.AND P3, PT, R160.reuse, RZ, PT ;  /* 0x000000ffa000720c */ /* 0x040fe40003f64270 */
[----:B------:R-:W-:Y:S01]  /*5ba0*/  ISETP.GT.AND P4, PT, R160, 0x1, PT ;  /* 0x00000001a000780c */ /* 0x000fe20003f84270 */
[----:B------:R4:W1:Y:S01]  /*5bb0*/  MUFU.TANH R23, R4 ;  /* 0x0000000400177308 */ /* 0x0008620000002400 */
[----:B--2---:R-:W-:Y:S02]  /*5bc0*/  FSEL R20, R20, -INF , P3 ;  /* 0xff80000014147808 */ /* 0x004fe40001800000 */
[----:B------:R-:W-:Y:S02]  /*5bd0*/  ISETP.GT.AND P3, PT, R160, 0x8, PT ;  /* 0x00000008a000780c */ /* 0x000fe40003f64270 */
[----:B---3--:R-:W-:Y:S02]  /*5be0*/  FSEL R16, R153, -INF , P4 ;  /* 0xff80000099107808 */ /* 0x008fe40002000000 */
[----:B------:R-:W-:Y:S01]  /*5bf0*/  FMNMX.FTZ R17, R20, R15, !PT ;  /* 0x0000000f14117209 */ /* 0x000fe20007810000 */
[----:B------:R-:W2:Y:S01]  /*5c00*/  MUFU.TANH R164, R164 ;  /* 0x000000a400a47308 */ /* 0x000ea20000002400 */
[----:B------:R-:W-:-:S02]  /*5c10*/  ISETP.GT.AND P4, PT, R160, 0x9, PT ;  /* 0x00000009a000780c */ /* 0x000fc40003f84270 */
[----:B----4-:R-:W-:Y:S02]  /*5c20*/  FSEL R4, R156, -INF , P3 ;  /* 0xff8000009c047808 */ /* 0x010fe40001800000 */
[----:B------:R-:W-:Y:S02]  /*5c30*/  FMNMX.FTZ R19, R16, R17, !PT ;  /* 0x0000001110137209 */ /* 0x000fe40007810000 */
[----:B------:R-:W-:Y:S01]  /*5c40*/  ISETP.GT.AND P3, PT, R160, 0x10, PT ;  /* 0x00000010a000780c */ /* 0x000fe20003f64270 */
[----:B------:R-:W3:Y:S01]  /*5c50*/  MUFU.TANH R165, R165 ;  /* 0x000000a500a57308 */ /* 0x000ee20000002400 */
[----:B-----5:R-:W-:Y:S02]  /*5c60*/  FSEL R17, R157, -INF , P4 ;  /* 0xff8000009d117808 */ /* 0x020fe40002000000 */
[----:B------:R-:W-:Y:S02]  /*5c70*/  FMNMX.FTZ R22, R4, R19, !PT ;  /* 0x0000001304167209 */ /* 0x000fe40007810000 */
[----:B------:R-:W-:-:S02]  /*5c80*/  ISETP.GT.AND P4, PT, R160, 0x11, PT ;  /* 0x00000011a000780c */ /* 0x000fc40003f84270 */
[----:B------:R-:W-:Y:S01]  /*5c90*/  FSEL R18, R18, -INF , P3 ;  /* 0xff80000012127808 */ /* 0x000fe20001800000 */
[----:B------:R-:W4:Y:S01]  /*5ca0*/  MUFU.TANH R168, R168 ;  /* 0x000000a800a87308 */ /* 0x000f220000002400 */
[----:B------:R-:W-:Y:S02]  /*5cb0*/  FMNMX.FTZ R21, R17, R22, !PT ;  /* 0x0000001611157209 */ /* 0x000fe40007810000 */
[----:B------:R-:W-:Y:S02]  /*5cc0*/  ISETP.GT.AND P3, PT, R160, 0x18, PT ;  /* 0x00000018a000780c */ /* 0x000fe40003f64270 */
[----:B-1----:R-:W-:Y:S02]  /*5cd0*/  FSEL R19, R23, -INF , P4 ;  /* 0xff80000017137808 */ /* 0x002fe40002000000 */
[----:B------:R-:W-:Y:S01]  /*5ce0*/  FMNMX.FTZ R22, R18, R21, !PT ;  /* 0x0000001512167209 */ /* 0x000fe20007810000 */
[----:B------:R-:W1:Y:S01]  /*5cf0*/  MUFU.TANH R169, R169 ;  /* 0x000000a900a97308 */ /* 0x000e620000002400 */
[----:B------:R-:W-:-:S02]  /*5d00*/  ISETP.GT.AND P4, PT, R160, 0x19, PT ;  /* 0x00000019a000780c */ /* 0x000fc40003f84270 */
[----:B--2---:R-:W-:Y:S02]  /*5d10*/  FSEL R21, R164, -INF , P3 ;  /* 0xff800000a4157808 */ /* 0x004fe40001800000 */
[----:B------:R-:W-:Y:S02]  /*5d20*/  FMNMX.FTZ R152, R19, R22, !PT ;  /* 0x0000001613987209 */ /* 0x000fe40007810000 */
[C---:B------:R-:W-:Y:S01]  /*5d30*/  ISETP.GT.AND P3, PT, R160.reuse, 0x20, PT ;  /* 0x00000020a000780c */ /* 0x040fe20003f64270 */
[----:B------:R-:W2:Y:S01]  /*5d40*/  MUFU.TANH R172, R172 ;  /* 0x000000ac00ac7308 */ /* 0x000ea20000002400 */
[----:B---3--:R-:W-:Y:S02]  /*5d50*/  FSEL R22, R165, -INF , P4 ;  /* 0xff800000a5167808 */ /* 0x008fe40002000000 */
[----:B------:R-:W-:Y:S02]  /*5d60*/  FMNMX.FTZ R153, R21, R152, !PT ;  /* 0x0000009815997209 */ /* 0x000fe40007810000 */
[----:B------:R-:W-:-:S02]  /*5d70*/  ISETP.GT.AND P4, PT, R160, 0x21, PT ;  /* 0x00000021a000780c */ /* 0x000fc40003f84270 */
[----:B----4-:R-:W-:Y:S01]  /*5d80*/  FSEL R23, R168, -INF , P3 ;  /* 0xff800000a8177808 */ /* 0x010fe20001800000 */
[----:B------:R-:W3:Y:S01]  /*5d90*/  MUFU.TANH R173, R173 ;  /* 0x000000ad00ad7308 */ /* 0x000ee20000002400 */
[----:B------:R-:W-:Y:S02]  /*5da0*/  FMNMX.FTZ R156, R22, R153, !PT ;  /* 0x00000099169c7209 */ /* 0x000fe40007810000 */
[C---:B------:R-:W-:Y:S02]  /*5db0*/  ISETP.GT.AND P3, PT, R160.reuse, 0x28, PT ;  /* 0x00000028a000780c */ /* 0x040fe40003f64270 */
[----:B-1----:R-:W-:Y:S02]  /*5dc0*/  FSEL R152, R169, -INF , P4 ;  /* 0xff800000a9987808 */ /* 0x002fe40002000000 */
[----:B------:R-:W-:Y:S01]  /*5dd0*/  FMNMX.FTZ R157, R23, R156, !PT ;  /* 0x0000009c179d7209 */ /* 0x000fe20007810000 */
[----:B------:R-:W1:Y:S01]  /*5de0*/  MUFU.TANH R176, R176 ;  /* 0x000000b000b07308 */ /* 0x000e620000002400 */
[----:B------:R-:W-:-:S02]  /*5df0*/  ISETP.GT.AND P4, PT, R160, 0x29, PT ;  /* 0x00000029a000780c */ /* 0x000fc40003f84270 */
[----:B--2---:R-:W-:Y:S02]  /*5e00*/  FSEL R153, R172, -INF , P3 ;  /* 0xff800000ac997808 */ /* 0x004fe40001800000 */
[----:B------:R-:W-:Y:S02]  /*5e10*/  FMNMX.FTZ R164, R152, R157, !PT ;  /* 0x0000009d98a47209 */ /* 0x000fe40007810000 */
[----:B------:R-:W-:Y:S01]  /*5e20*/  ISETP.GT.AND P3, PT, R160, 0x30, PT ;  /* 0x00000030a000780c */ /* 0x000fe20003f64270 */
[----:B------:R-:W2:Y:S01]  /*5e30*/  MUFU.TANH R177, R177 ;  /* 0x000000b100b17308 */ /* 0x000ea20000002400 */
[----:B---3--:R-:W-:Y:S02]  /*5e40*/  FSEL R156, R173, -INF , P4 ;  /* 0xff800000ad9c7808 */ /* 0x008fe40002000000 */
[----:B------:R-:W-:Y:S01]  /*5e50*/  FMNMX.FTZ R157, R153, R164, !PT ;  /* 0x000000a4999d7209 */ /* 0x000fe20007810000 */
[----:B------:R-:W-:Y:S01]  /*5e60*/  FMUL.FTZ R164, R154, UR29 ;  /* 0x0000001d9aa47c20 */ /* 0x000fe20008410000 */
[----:B------:R-:W-:-:S02]  /*5e70*/  ISETP.GT.AND P4, PT, R160, 0x31, PT ;  /* 0x00000031a000780c */ /* 0x000fc40003f84270 */
[----:B------:R-:W-:Y:S01]  /*5e80*/  FMNMX.FTZ R165, R156, R157, !PT ;  /* 0x0000009d9ca57209 */ /* 0x000fe20007810000 */
[----:B------:R-:W3:Y:S01]  /*5e90*/  MUFU.TANH R180, R180 ;  /* 0x000000b400b47308 */ /* 0x000ee20000002400 */
[----:B-1----:R-:W-:Y:S02]  /*5ea0*/  FSEL R154, R176, -INF , P3 ;  /* 0xff800000b09a7808 */ /* 0x002fe40001800000 */
[----:B------:R-:W-:Y:S02]  /*5eb0*/  ISETP.GT.AND P3, PT, R160, 0x38, PT ;  /* 0x00000038a000780c */ /* 0x000fe40003f64270 */
[----:B------:R-:W-:Y:S01]  /*5ec0*/  FMNMX.FTZ R168, R154, R165, !PT ;  /* 0x000000a59aa87209 */ /* 0x000fe20007810000 */
[----:B------:R-:W-:Y:S02]  /*5ed0*/  FMUL.FTZ R165, R155, UR29 ;  /* 0x0000001d9ba57c20 */ /* 0x000fe40008410000 */
[----:B------:R-:W1:Y:S01]  /*5ee0*/  MUFU.TANH R181, R181 ;  /* 0x000000b500b57308 */ /* 0x000e620000002400 */
[----:B--2---:R-:W-:-:S02]  /*5ef0*/  FSEL R157, R177, -INF , P4 ;  /* 0xff800000b19d7808 */ /* 0x004fc40002000000 */
[----:B------:R-:W-:Y:S02]  /*5f00*/  ISETP.GT.AND P4, PT, R160, 0x39, PT ;  /* 0x00000039a000780c */ /* 0x000fe40003f84270 */
[----:B------:R-:W-:-:S03]  /*5f10*/  FMNMX.FTZ R168, R157, R168, !PT ;  /* 0x000000a89da87209 */ /* 0x000fc60007810000 */
[----:B------:R2:W4:Y:S01]  /*5f20*/  MUFU.TANH R172, R164 ;  /* 0x000000a400ac7308 */ /* 0x0005220000002400 */
[----:B---3--:R-:W-:-:S04]  /*5f30*/  FSEL R155, R180, -INF , P3 ;  /* 0xff800000b49b7808 */ /* 0x008fc80001800000 */
[----:B------:R-:W-:-:S03]  /*5f40*/  FMNMX.FTZ R169, R155, R168, !PT ;  /* 0x000000a89ba97209 */ /* 0x000fc60007810000 */
[----:B------:R-:W3:Y:S01]  /*5f50*/  MUFU.TANH R176, R165 ;  /* 0x000000a500b07308 */ /* 0x000ee20000002400 */
[----:B-1----:R-:W-:Y:S01]  /*5f60*/  FSEL R160, R181, -INF , P4 ;  /* 0xff800000b5a07808 */ /* 0x002fe20002000000 */
[----:B--2---:R-:W1:Y:S03]  /*5f70*/  SHFL.IDX PT, R164, R3, 0x1, 0x1c1f ;  /* 0x003c1f0003a47f89 */ /* 0x004e6600000e0000 */
[----:B------:R-:W-:-:S03]  /*5f80*/  FMNMX.FTZ R169, R160, R169, !PT ;  /* 0x000000a9a0a97209 */ /* 0x000fc60007810000 */
[----:B------:R-:W2:Y:S02]  /*5f90*/  MUFU.TANH R177, R158 ;  /* 0x0000009e00b17308 */ /* 0x000ea40000002400 */
[----:B------:R-:W5:Y:S06]  /*5fa0*/  SHFL.BFLY PT, R168, R169, 0x2, 0x1f ;  /* 0x0c401f00a9a87f89 */ /* 0x000f6c00000e0000 */
[----:B------:R4:W0:Y:S08]  /*5fb0*/  MUFU.TANH R180, R159 ;  /* 0x0000009f00b47308 */ /* 0x0008300000002400 */
[----:B------:R-:W0:Y:S01]  /*5fc0*/  MUFU.TANH R181, R162 ;  /* 0x000000a200b57308 */ /* 0x000e220000002400 */
[----:B-1----:R-:W-:-:S04]  /*5fd0*/  IADD3 R173, R164, -UR27, R161 ;  /* 0x8000001ba4ad7c10 */ /* 0x002fc8000fffe0a1 */
[C---:B------:R-:W-:Y:S02]  /*5fe0*/  ISETP.GT.AND P3, PT, R173.reuse, RZ, PT ;  /* 0x000000ffad00720c */ /* 0x040fe40003f64270 */
[----:B------:R-:W-:Y:S01]  /*5ff0*/  ISETP.GT.AND P4, PT, R173, 0x1, PT ;  /* 0x00000001ad00780c */ /* 0x000fe20003f84270 */
[----:B------:R2:W-:Y:S01]  /*6000*/  MUFU.TANH R184, R163 ;  /* 0x000000a300b87308 */ /* 0x0005e20000002400 */
[----:B-----5:R-:W-:Y:S02]  /*6010*/  FMNMX.FTZ R168, R169, R168, !PT ;  /* 0x000000a8a9a87209 */ /* 0x020fe40007810000 */
[----:B----4-:R-:W-:Y:S02]  /*6020*/  FSEL R159, R172, -INF , P3 ;  /* 0xff800000ac9f7808 */ /* 0x010fe40001800000 */
[----:B------:R-:W-:Y:S01]  /*6030*/  ISETP.GT.AND P3, PT, R173, 0x8, PT ;  /* 0x00000008ad00780c */ /* 0x000fe20003f64270 */
[----:B------:R-:W1:Y:S01]  /*6040*/  SHFL.BFLY PT, R165, R168, 0x1, 0x1f ;  /* 0x0c201f00a8a57f89 */ /* 0x000e6200000e0000 */
[----:B---3--:R-:W-:Y:S01]  /*6050*/  FSEL R158, R176, -INF , P4 ;  /* 0xff800000b09e7808 */ /* 0x008fe20002000000 */
[----:B------:R-:W3:Y:S01]  /*6060*/  MUFU.TANH R166, R166 ;  /* 0x000000a600a67308 */ /* 0x000ee20000002400 */
[----:B------:R-:W-:-:S02]  /*6070*/  FMNMX.FTZ R161, R159, R14, !PT ;  /* 0x0000000e9fa17209 */ /* 0x000fc40007810000 */
[----:B------:R-:W-:Y:S02]  /*6080*/  ISETP.GT.AND P4, PT, R173, 0x9, PT ;  /* 0x00000009ad00780c */ /* 0x000fe40003f84270 */
[----:B--2---:R-:W-:Y:S02]  /*6090*/  FSEL R163, R177, -INF , P3 ;  /* 0xff800000b1a37808 */ /* 0x004fe40001800000 */
[----:B------:R-:W-:Y:S01]  /*60a0*/  FMNMX.FTZ R162, R158, R161, !PT ;  /* 0x000000a19ea27209 */ /* 0x000fe20007810000 */
[----:B------:R0:W2:Y:S01]  /*60b0*/  MUFU.TANH R185, R167 ;  /* 0x000000a700b97308 */ /* 0x0000a20000002400 */
[----:B------:R-:W-:Y:S02]  /*60c0*/  ISETP.GT.AND P3, PT, R173, 0x10, PT ;  /* 0x00000010ad00780c */ /* 0x000fe40003f64270 */
[----:B------:R-:W-:Y:S02]  /*60d0*/  FMNMX.FTZ R162, R163, R162, !PT ;  /* 0x000000a2a3a27209 */ /* 0x000fe40007810000 */
[----:B------:R-:W-:-:S02]  /*60e0*/  ISETP.GT.AND P6, PT, R173, 0x20, PT ;  /* 0x00000020ad00780c */ /* 0x000fc40003fc4270 */
[C---:B------:R-:W-:Y:S01]  /*60f0*/  ISETP.GT.AND P5, PT, R173.reuse, 0x29, PT ;  /* 0x00000029ad00780c */ /* 0x040fe20003fa4270 */
[----:B------:R-:W4:Y:S01]  /*6100*/  MUFU.TANH R186, R170 ;  /* 0x000000aa00ba7308 */ /* 0x000f220000002400 */
[----:B0-----:R-:W-:Y:S02]  /*6110*/  FSEL R167, R180, -INF , P4 ;  /* 0xff800000b4a77808 */ /* 0x001fe40002000000 */
[----:B------:R-:W-:Y:S02]  /*6120*/  ISETP.GT.AND P4, PT, R173, 0x11, PT ;  /* 0x00000011ad00780c */ /* 0x000fe40003f84270 */
[----:B------:R-:W-:Y:S02]  /*6130*/  FMNMX.FTZ R161, R167, R162, !PT ;  /* 0x000000a2a7a17209 */ /* 0x000fe40007810000 */
[----:B-1----:R-:W-:Y:S01]  /*6140*/  FMNMX.FTZ R3, R168, R165, !PT ;  /* 0x000000a5a8037209 */ /* 0x002fe20007810000 */
[----:B------:R0:W1:Y:S01]  /*6150*/  MUFU.TANH R164, R171 ;  /* 0x000000ab00a47308 */ /* 0x0000620000002400 */
[----:B------:R-:W-:-:S02]  /*6160*/  FSEL R168, R181, -INF , P3 ;  /* 0xff800000b5a87808 */ /* 0x000fc40001800000 */
[----:B------:R-:W-:Y:S02]  /*6170*/  ISETP.GT.AND P3, PT, R173, 0x18, PT ;  /* 0x00000018ad00780c */ /* 0x000fe40003f64270 */
[----:B------:R-:W-:Y:S02]  /*6180*/  FMNMX.FTZ R162, R168, R161, !PT ;  /* 0x000000a1a8a27209 */ /* 0x000fe40007810000 */
[----:B---3--:R-:W-:Y:S01]  /*6190*/  FSEL R169, R166, -INF , P3 ;  /* 0xff800000a6a97808 */ /* 0x008fe20001800000 */
[----:B------:R-:W3:Y:S01]  /*61a0*/  MUFU.TANH R174, R174 ;  /* 0x000000ae00ae7308 */ /* 0x000ee20000002400 */
[----:B0-----:R-:W-:Y:S01]  /*61b0*/  FSEL R171, R184, -INF , P4 ;  /* 0xff800000b8ab7808 */ /* 0x001fe20002000000 */
[----:B------:R-:W-:Y:S01]  /*61c0*/  FMUL.FTZ R166, R3, UR7 ;  /* 0x0000000703a67c20 */ /* 0x000fe20008410000 */
[----:B------:R-:W-:Y:S02]  /*61d0*/  ISETP.GT.AND P4, PT, R173, 0x19, PT ;  /* 0x00000019ad00780c */ /* 0x000fe40003f84270 */
[----:B------:R-:W-:-:S02]  /*61e0*/  FMNMX.FTZ R162, R171, R162, !PT ;  /* 0x000000a2aba27209 */ /* 0x000fc40007810000 */
[----:B--2---:R-:W-:Y:S01]  /*61f0*/  FSEL R170, R185, -INF , P4 ;  /* 0xff800000b9aa7808 */ /* 0x004fe20002000000 */
[----:B------:R0:W2:Y:S01]  /*6200*/  MUFU.TANH R172, R175 ;  /* 0x000000af00ac7308 */ /* 0x0000a20000002400 */
[----:B------:R-:W-:Y:S02]  /*6210*/  FMNMX.FTZ R165, R169, R162, !PT ;  /* 0x000000a2a9a57209 */ /* 0x000fe40007810000 */
[C---:B------:R-:W-:Y:S02]  /*6220*/  ISETP.GT.AND P3, PT, R173.reuse, 0x21, PT ;  /* 0x00000021ad00780c */ /* 0x040fe40003f64270 */
[----:B----4-:R-:W-:Y:S02]  /*6230*/  FSEL R161, R186, -INF , P6 ;  /* 0xff800000baa17808 */ /* 0x010fe40003000000 */
[----:B------:R-:W-:Y:S01]  /*6240*/  FMNMX.FTZ R162, R170, R165, !PT ;  /* 0x000000a5aaa27209 */ /* 0x000fe20007810000 */
[----:B------:R-:W4:Y:S01]  /*6250*/  MUFU.TANH R178, R178 ;  /* 0x000000b200b27308 */ /* 0x000f220000002400 */
[----:B------:R-:W-:-:S02]  /*6260*/  ISETP.GT.AND P4, PT, R173, 0x28, PT ;  /* 0x00000028ad00780c */ /* 0x000fc40003f84270 */
[----:B-1----:R-:W-:Y:S02]  /*6270*/  FSEL R164, R164, -INF , P3 ;  /* 0xff800000a4a47808 */ /* 0x002fe40001800000 */
[----:B------:R-:W-:Y:S02]  /*6280*/  FMNMX.FTZ R165, R161, R162, !PT ;  /* 0x000000a2a1a57209 */ /* 0x000fe40007810000 */
[----:B---3--:R-:W-:Y:S01]  /*6290*/  FSEL R162, R174, -INF , P4 ;  /* 0xff800000aea27808 */ /* 0x008fe20002000000 */
[----:B------:R-:W1:Y:S01]  /*62a0*/  MUFU.TANH R179, R179 ;  /* 0x000000b300b37308 */ /* 0x000e620000002400 */
[----:B0-----:R-:W-:Y:S02]  /*62b0*/  FMNMX.FTZ R175, R164, R165, !PT ;  /* 0x000000a5a4af7209 */ /* 0x001fe40007810000 */
[----:B------:R-:W-:Y:S02]  /*62c0*/  FSETP.NEU.FTZ.AND P3, PT, R3, -INF , PT ;  /* 0xff8000000300780b */ /* 0x000fe40003f7d000 */
[----:B--2---:R-:W-:-:S02]  /*62d0*/  FSEL R165, R172, -INF , P5 ;  /* 0xff800000aca57808 */ /* 0x004fc40002800000 */
[C---:B------:R-:W-:Y:S01]  /*62e0*/  ISETP.GT.AND P6, PT, R173.reuse, 0x30, PT ;  /* 0x00000030ad00780c */ /* 0x040fe20003fc4270 */
[----:B------:R-:W0:Y:S01]  /*62f0*/  MUFU.TANH R182, R182 ;  /* 0x000000b600b67308 */ /* 0x000e220000002400 */
[----:B------:R-:W-:Y:S02]  /*6300*/  FMNMX.FTZ R172, R162, R175, !PT ;  /* 0x000000afa2ac7209 */ /* 0x000fe40007810000 */
[----:B------:R-:W-:Y:S02]  /*6310*/  FSEL R185, R166, RZ, P3 ;  /* 0x000000ffa6b97208 */ /* 0x000fe40001800000 */
[----:B------:R-:W-:Y:S02]  /*6320*/  ISETP.GT.AND P4, PT, R173, 0x31, PT ;  /* 0x00000031ad00780c */ /* 0x000fe40003f84270 */
[----:B----4-:R-:W-:Y:S01]  /*6330*/  FSEL R166, R178, -INF , P6 ;  /* 0xff800000b2a67808 */ /* 0x010fe20003000000 */
[----:B------:R-:W2:Y:S01]  /*6340*/  MUFU.TANH R183, R183 ;  /* 0x000000b700b77308 */ /* 0x000ea20000002400 */
[----:B------:R-:W-:Y:S01]  /*6350*/  FMNMX.FTZ R175, R165, R172, !PT ;  /* 0x000000aca5af7209 */ /* 0x000fe20007810000 */
[--C-:B------:R-:W-:Y:S01]  /*6360*/  FFMA.FTZ R176, R20, UR7, -R185.reuse ;  /* 0x0000000714b07c23 */ /* 0x100fe200080108b9 */
[----:B------:R-:W-:Y:S01]  /*6370*/  ISETP.GT.AND P5, PT, R173, 0x38, PT ;  /* 0x00000038ad00780c */ /* 0x000fe20003fa4270 */
[--C-:B------:R-:W-:Y:S01]  /*6380*/  FFMA.FTZ R178, R16, UR7, -R185.reuse ;  /* 0x0000000710b27c23 */ /* 0x100fe200080108b9 */
[----:B-1----:R-:W-:Y:S01]  /*6390*/  FSEL R20, R179, -INF , P4 ;  /* 0xff800000b3147808 */ /* 0x002fe20002000000 */
[--C-:B------:R-:W-:Y:S01]  /*63a0*/  FFMA.FTZ R179, R154, UR7, -R185.reuse ;  /* 0x000000079ab37c23 */ /* 0x100fe200080108b9 */
[----:B------:R-:W-:Y:S01]  /*63b0*/  FMNMX.FTZ R175, R166, R175, !PT ;  /* 0x000000afa6af7209 */ /* 0x000fe20007810000 */
[----:B------:R1:W-:Y:S01]  /*63c0*/  MUFU.EX2 R172, R176 ;  /* 0x000000b000ac7308 */ /* 0x0003e20000000800 */
[----:B------:R-:W-:Y:S01]  /*63d0*/  ISETP.GT.AND P4, PT, R173, 0x39, PT ;  /* 0x00000039ad00780c */ /* 0x000fe20003f84270 */
[--C-:B------:R-:W-:Y:S01]  /*63e0*/  FFMA.FTZ R17, R17, UR7, -R185.reuse ;  /* 0x0000000711117c23 */ /* 0x100fe200080108b9 */
[----:B0-----:R-:W-:Y:S01]  /*63f0*/  FSEL R173, R182, -INF , P5 ;  /* 0xff800000b6ad7808 */ /* 0x001fe20002800000 */
[--C-:B------:R-:W-:Y:S01]  /*6400*/  FFMA.FTZ R18, R18, UR7, -R185.reuse ;  /* 0x0000000712127c23 */ /* 0x100fe200080108b9 */
[----:B------:R-:W-:Y:S01]  /*6410*/  FMNMX.FTZ R174, R20, R175, !PT ;  /* 0x000000af14ae7209 */ /* 0x000fe20007810000 */
[--C-:B------:R-:W-:Y:S01]  /*6420*/  FFMA.FTZ R157, R157, UR7, -R185.reuse ;  /* 0x000000079d9d7c23 */ /* 0x100fe200080108b9 */
[--C-:B------:R-:W-:Y:S01]  /*6430*/  FFMA.FTZ R182, R160, UR7, -R185.reuse ;  /* 0x00000007a0b67c23 */ /* 0x100fe200080108b9 */
[----:B------:R0:W-:Y:S01]  /*6440*/  MUFU.EX2 R175, R178 ;  /* 0x000000b200af7308 */ /* 0x0001e20000000800 */
[----:B--2---:R-:W-:Y:S01]  /*6450*/  FSEL R16, R183, -INF , P4 ;  /* 0xff800000b7107808 */ /* 0x004fe20002000000 */
[--C-:B-1----:R-:W-:Y:S01]  /*6460*/  FFMA.FTZ R176, R152, UR7, -R185.reuse ;  /* 0x0000000798b07c23 */ /* 0x102fe200080108b9 */
[----:B------:R-:W-:Y:S01]  /*6470*/  FMNMX.FTZ R177, R173, R174, !PT ;  /* 0x000000aeadb17209 */ /* 0x000fe20007810000 */
[--C-:B------:R-:W-:Y:S01]  /*6480*/  FFMA.FTZ R174, R4, UR7, -R185.reuse ;  /* 0x0000000704ae7c23 */ /* 0x100fe200080108b9 */
[--C-:B------:R-:W-:Y:S01]  /*6490*/  FFMA.FTZ R19, R19, UR7, -R185.reuse ;  /* 0x0000000713137c23 */ /* 0x100fe200080108b9 */
[--C-:B------:R-:W-:Y:S01]  /*64a0*/  FFMA.FTZ R21, R21, UR7, -R185.reuse ;  /* 0x0000000715157c23 */ /* 0x100fe200080108b9 */
[----:B------:R-:W-:Y:S01]  /*64b0*/  FMNMX.FTZ R177, R16, R177, !PT ;  /* 0x000000b110b17209 */ /* 0x000fe20007810000 */
[----:B------:R-:W-:Y:S01]  /*64c0*/  MUFU.EX2 R17, R17 ;  /* 0x0000001100117308 */ /* 0x000fe20000000800 */
[--C-:B0-----:R-:W-:Y:S01]  /*64d0*/  FFMA.FTZ R178, R156, UR7, -R185.reuse ;  /* 0x000000079cb27c23 */ /* 0x101fe200080108b9 */
[--C-:B------:R-:W-:Y:S01]  /*64e0*/  FFMA.FTZ R22, R22, UR7, -R185.reuse ;  /* 0x0000000716167c23 */ /* 0x100fe200080108b9 */
[--C-:B------:R-:W-:Y:S01]  /*64f0*/  FFMA.FTZ R23, R23, UR7, -R185.reuse ;  /* 0x0000000717177c23 */ /* 0x100fe200080108b9 */
[----:B------:R-:W0:Y:S04]  /*6500*/  SHFL.BFLY PT, R4, R177, 0x2, 0x1f ;  /* 0x0c401f00b1047f89 */ /* 0x000e2800000e0000 */
[----:B------:R-:W-:Y:S08]  /*6510*/  MUFU.EX2 R174, R174 ;  /* 0x000000ae00ae7308 */ /* 0x000ff00000000800 */
[----:B------:R-:W-:Y:S08]  /*6520*/  MUFU.EX2 R18, R18 ;  /* 0x0000001200127308 */ /* 0x000ff00000000800 */
[----:B------:R-:W-:Y:S01]  /*6530*/  MUFU.EX2 R19, R19 ;  /* 0x0000001300137308 */ /* 0x000fe20000000800 */
[----:B0-----:R-:W-:Y:S01]  /*6540*/  FMNMX.FTZ R180, R177, R4, !PT ;  /* 0x00000004b1b47209 */ /* 0x001fe20007810000 */
[----:B------:R-:W-:-:S06]  /*6550*/  FFMA.FTZ R177, R153, UR7, -R185 ;  /* 0x0000000799b17c23 */ /* 0x000fcc00080108b9 */
[----:B------:R-:W-:Y:S01]  /*6560*/  MUFU.EX2 R21, R21 ;  /* 0x0000001500157308 */ /* 0x000fe20000000800 */
[----:B------:R-:W0:Y:S07]  /*6570*/  SHFL.BFLY PT, R181, R180, 0x1, 0x1f ;  /* 0x0c201f00b4b57f89 */ /* 0x000e2e00000e0000 */
[----:B------:R-:W-:Y:S08]  /*6580*/  MUFU.EX2 R22, R22 ;  /* 0x0000001600167308 */ /* 0x000ff00000000800 */
[----:B------:R-:W-:Y:S08]  /*6590*/  MUFU.EX2 R23, R23 ;  /* 0x0000001700177308 */ /* 0x000ff00000000800 */
[----:B------:R-:W-:Y:S01]  /*65a0*/  MUFU.EX2 R176, R176 ;  /* 0x000000b000b07308 */ /* 0x000fe20000000800 */
[----:B0-----:R-:W-:Y:S01]  /*65b0*/  FMNMX.FTZ R4, R180, R181, !PT ;  /* 0x000000b5b4047209 */ /* 0x001fe20007810000 */
[----:B------:R-:W-:-:S03]  /*65c0*/  FFMA.FTZ R181, R155, UR7, -R185 ;  /* 0x000000079bb57c23 */ /* 0x000fc600080108b9 */
[C---:B------:R-:W-:Y:S01]  /*65d0*/  FSETP.NEU.FTZ.AND P4, PT, R4.reuse, -INF , PT ;  /* 0xff8000000400780b */ /* 0x040fe20003f9d000 */
[C---:B------:R-:W-:Y:S02]  /*65e0*/  FMUL.FTZ R152, R4.reuse, UR7 ;  /* 0x0000000704987c20 */ /* 0x040fe40008410000 */
[----:B------:R-:W-:Y:S01]  /*65f0*/  MUFU.EX2 R180, R157 ;  /* 0x0000009d00b47308 */ /* 0x000fe20000000800 */
[----:B------:R-:W-:Y:S02]  /*6600*/  FSEL R153, R4, RZ, P4 ;  /* 0x000000ff04997208 */ /* 0x000fe40002000000 */
[----:B------:R-:W-:Y:S02]  /*6610*/  FSEL R154, R152, RZ, P4 ;  /* 0x000000ff989a7208 */ /* 0x000fe40002000000 */
[----:B------:R-:W-:Y:S01]  /*6620*/  FSEL R152, R3, RZ, P3 ;  /* 0x000000ff03987208 */ /* 0x000fe20001800000 */
[----:B------:R-:W-:Y:S01]  /*6630*/  FADD.FTZ R153, -R153, R14 ;  /* 0x0000000e99997221 */ /* 0x000fe20000010100 */
[----:B------:R-:W-:Y:S01]  /*6640*/  MOV R14, UR30 ;  /* 0x0000001e000e7c02 */ /* 0x000fe20008000f00 */
[--C-:B------:R-:W-:Y:S01]  /*6650*/  FFMA.FTZ R159, R159, UR7, -R154.reuse ;  /* 0x000000079f9f7c23 */ /* 0x100fe2000801089a */
[--C-:B------:R-:W-:Y:S01]  /*6660*/  FFMA.FTZ R158, R158, UR7, -R154.reuse ;  /* 0x000000079e9e7c23 */ /* 0x100fe2000801089a */
[----:B------:R-:W-:Y:S01]  /*6670*/  FADD.FTZ R152, -R152, R15 ;  /* 0x0000000f98987221 */ /* 0x000fe20000010100 */
[----:B------:R-:W-:Y:S01]  /*6680*/  FMUL.FTZ R153, R153, UR7 ;  /* 0x0000000799997c20 */ /* 0x000fe20008410000 */
[----:B------:R0:W-:Y:S01]  /*6690*/  MUFU.EX2 R156, R159 ;  /* 0x0000009f009c7308 */ /* 0x0001e20000000800 */
[----:B------:R-:W-:Y:S01]  /*66a0*/  FFMA.FTZ R163, R163, UR7, -R154 ;  /* 0x00000007a3a37c23 */ /* 0x000fe2000801089a */
[----:B------:R-:W-:Y:S01]  /*66b0*/  FMUL.FTZ R15, R152, UR7 ;  /* 0x00000007980f7c20 */ /* 0x000fe20008410000 */
[----:B------:R-:W-:-:S02]  /*66c0*/  @!P1 VIADD R152, R14, 0x28c40 ;  /* 0x00028c400e989836 */ /* 0x000fc40000000000 */
[--C-:B------:R-:W-:Y:S01]  /*66d0*/  FFMA.FTZ R167, R167, UR7, -R154.reuse ;  /* 0x00000007a7a77c23 */ /* 0x100fe2000801089a */
[--C-:B------:R-:W-:Y:S01]  /*66e0*/  FFMA.FTZ R168, R168, UR7, -R154.reuse ;  /* 0x00000007a8a87c23 */ /* 0x100fe2000801089a */
[--C-:B------:R-:W-:Y:S01]  /*66f0*/  FFMA.FTZ R171, R171, UR7, -R154.reuse ;  /* 0x00000007abab7c23 */ /* 0x100fe2000801089a */
[----:B------:R-:W-:Y:S01]  /*6700*/  ISETP.NE.AND P3, PT, R2, RZ, PT ;  /* 0x000000ff0200720c */ /* 0x000fe20003f65270 */
[----:B------:R-:W1:Y:S01]  /*6710*/  MUFU.EX2 R15, R15 ;  /* 0x0000000f000f7308 */ /* 0x000e620000000800 */
[----:B0-----:R-:W-:Y:S01]  /*6720*/  FFMA.FTZ R159, R169, UR7, -R154 ;  /* 0x00000007a99f7c23 */ /* 0x001fe2000801089a */
[----:B------:R-:W-:Y:S01]  /*6730*/  @!P1 PRMT R152, RZ, 0x654, R152 ;  /* 0x00000654ff989816 */ /* 0x000fe20000000098 */
[--C-:B------:R-:W-:Y:S01]  /*6740*/  FFMA.FTZ R170, R170, UR7, -R154.reuse ;  /* 0x00000007aaaa7c23 */ /* 0x100fe2000801089a */
[--C-:B------:R-:W-:Y:S01]  /*6750*/  FFMA.FTZ R161, R161, UR7, -R154.reuse ;  /* 0x00000007a1a17c23 */ /* 0x100fe2000801089a */
[--C-:B------:R-:W-:Y:S01]  /*6760*/  FFMA.FTZ R164, R164, UR7, -R154.reuse ;  /* 0x00000007a4a47c23 */ /* 0x100fe2000801089a */
[----:B------:R1:W-:Y:S01]  /*6770*/  @!P1 SYNCS.ARRIVE.TRANS64.RED.A1T0 RZ, [R152+URZ], RZ ;  /* 0x000000ff98ff99a7 */ /* 0x0003e2000810043f */
[--C-:B------:R-:W-:Y:S01]  /*6780*/  FFMA.FTZ R162, R162, UR7, -R154.reuse ;  /* 0x00000007a2a27c23 */ /* 0x100fe2000801089a */
[----:B------:R0:W2:Y:S01]  /*6790*/  MUFU.EX2 R169, R153 ;  /* 0x0000009900a97308 */ /* 0x0000a20000000800 */
[--C-:B------:R-:W-:Y:S01]  /*67a0*/  FFMA.FTZ R165, R165, UR7, -R154.reuse ;  /* 0x00000007a5a57c23 */ /* 0x100fe2000801089a */
[--C-:B------:R-:W-:Y:S01]  /*67b0*/  FFMA.FTZ R20, R20, UR7, -R154.reuse ;  /* 0x0000000714147c23 */ /* 0x100fe2000801089a */
[--C-:B------:R-:W-:Y:S01]  /*67c0*/  FFMA.FTZ R173, R173, UR7, -R154.reuse ;  /* 0x00000007adad7c23 */ /* 0x100fe2000801089a */
[----:B------:R-:W-:-:S04]  /*67d0*/  FFMA.FTZ R16, R16, UR7, -R154 ;  /* 0x0000000710107c23 */ /* 0x000fc8000801089a */
[----:B------:R3:W4:Y:S01]  /*67e0*/  MUFU.EX2 R155, R158 ;  /* 0x0000009e009b7308 */ /* 0x0007220000000800 */
[----:B-1----:R-:W-:Y:S01]  /*67f0*/  FFMA.FTZ R152, R15, R5, R172 ;  /* 0x000000050f987223 */ /* 0x002fe200000100ac */
[-C--:B------:R-:W-:Y:S01]  /*6800*/  FMUL.FTZ R24, R24, R15.reuse ;  /* 0x0000000f18187220 */ /* 0x080fe20000410000 */
[-C--:B------:R-:W-:Y:S01]  /*6810*/  FMUL.FTZ R25, R25, R15.reuse ;  /* 0x0000000f19197220 */ /* 0x080fe20000410000 */
[-C--:B------:R-:W-:Y:S01]  /*6820*/  FMUL.FTZ R28, R28, R15.reuse ;  /* 0x0000000f1c1c7220 */ /* 0x080fe20000410000 */
[----:B0-----:R-:W-:Y:S01]  /*6830*/  FADD.FTZ R153, R175, R152 ;  /* 0x00000098af997221 */ /* 0x001fe20000010000 */
[-C--:B------:R-:W-:Y:S01]  /*6840*/  FMUL.FTZ R29, R29, R15.reuse ;  /* 0x0000000f1d1d7220 */ /* 0x080fe20000410000 */
[-C--:B------:R-:W-:Y:S01]  /*6850*/  FMUL.FTZ R32, R32, R15.reuse ;  /* 0x0000000f20207220 */ /* 0x080fe20000410000 */
[----:B------:R-:W0:Y:S01]  /*6860*/  MUFU.EX2 R163, R163 ;  /* 0x000000a300a37308 */ /* 0x000e220000000800 */
[----:B--2---:R-:W-:Y:S01]  /*6870*/  FFMA.FTZ R6, R169, R6, R156 ;  /* 0x00000006a9067223 */ /* 0x004fe2000001009c */
[----:B---3--:R-:W-:Y:S01]  /*6880*/  FADD.FTZ R158, R174, R153 ;  /* 0x00000099ae9e7221 */ /* 0x008fe20000010000 */
[-C--:B------:R-:W-:Y:S01]  /*6890*/  FMUL.FTZ R33, R33, R15.reuse ;  /* 0x0000000f21217220 */ /* 0x080fe20000410000 */
[-C--:B------:R-:W-:Y:S01]  /*68a0*/  FMUL.FTZ R36, R36, R15.reuse ;  /* 0x0000000f24247220 */ /* 0x080fe20000410000 */
[-C--:B------:R-:W-:Y:S01]  /*68b0*/  FMUL.FTZ R37, R37, R15.reuse ;  /* 0x0000000f25257220 */ /* 0x080fe20000410000 */
[-C--:B------:R-:W-:Y:S01]  /*68c0*/  FMUL.FTZ R40, R40, R15.reuse ;  /* 0x0000000f28287220 */ /* 0x080fe20000410000 */
[-C--:B------:R-:W-:Y:S01]  /*68d0*/  FMUL.FTZ R41, R41, R15.reuse ;  /* 0x0000000f29297220 */ /* 0x080fe20000410000 */
[----:B------:R1:W2:Y:S01]  /*68e0*/  MUFU.EX2 R160, R167 ;  /* 0x000000a700a07308 */ /* 0x0002a20000000800 */
        /* <DEDUP_REMOVED lines=9> */
[----:B-1----:R-:W-:-:S02]  /*6980*/  IMAD.U32 R167, RZ, RZ, UR6 ;  /* 0x00000006ffa77e24 */ /* 0x002fc4000f8e00ff */
[-C--:B------:R-:W-:Y:S01]  /*6990*/  FMUL.FTZ R56, R56, R15.reuse ;  /* 0x0000000f38387220 */ /* 0x080fe20000410000 */
[-C--:B------:R-:W-:Y:S01]  /*69a0*/  FMUL.FTZ R57, R57, R15.reuse ;  /* 0x0000000f39397220 */ /* 0x080fe20000410000 */
[-C--:B------:R-:W-:Y:S01]  /*69b0*/  FMUL.FTZ R60, R60, R15.reuse ;  /* 0x0000000f3c3c7220 */ /* 0x080fe20000410000 */
[-C--:B------:R-:W-:Y:S01]  /*69c0*/  FMUL.FTZ R61, R61, R15.reuse ;  /* 0x0000000f3d3d7220 */ /* 0x080fe20000410000 */
[----:B------:R-:W-:Y:S01]  /*69d0*/  @!P3 LEA R5, R167, R0, 0x6 ;  /* 0x00000000a705b211 */ /* 0x000fe200078e30ff */
[----:B------:R0:W1:Y:S01]  /*69e0*/  MUFU.EX2 R184, R171 ;  /* 0x000000ab00b87308 */ /* 0x0000620000000800 */
[----:B--2---:R-:W-:Y:S01]  /*69f0*/  FADD.FTZ R152, R160, R153 ;  /* 0x00000099a0987221 */ /* 0x004fe20000010000 */
[-C--:B------:R-:W-:Y:S01]  /*6a00*/  FMUL.FTZ R64, R64, R15.reuse ;  /* 0x0000000f40407220 */ /* 0x080fe20000410000 */
[----:B------:R-:W-:Y:S01]  /*6a10*/  @!P3 LEA R6, R5, UR39, 0x2 ;  /* 0x000000270506bc11 */ /* 0x000fe2000f8e10ff */
[----:B------:R-:W-:Y:S01]  /*6a20*/  FFMA.FTZ R5, R166, UR7, -R154 ;  /* 0x00000007a6057c23 */ /* 0x000fe2000801089a */
[-C--:B------:R-:W-:Y:S01]  /*6a30*/  FMUL.FTZ R65, R65, R15.reuse ;  /* 0x0000000f41417220 */ /* 0x080fe20000410000 */
[-C--:B------:R-:W-:Y:S01]  /*6a40*/  FMUL.FTZ R68, R68, R15.reuse ;  /* 0x0000000f44447220 */ /* 0x080fe20000410000 */
[-C--:B------:R-:W-:Y:S01]  /*6a50*/  FMUL.FTZ R69, R69, R15.reuse ;  /* 0x0000000f45457220 */ /* 0x080fe20000410000 */
[----:B------:R-:W2:Y:S01]  /*6a60*/  MUFU.EX2 R159, R159 ;  /* 0x0000009f009f7308 */ /* 0x000ea20000000800 */
[----:B0-----:R-:W-:Y:S01]  /*6a70*/  FADD.FTZ R171, R17, R158 ;  /* 0x0000009e11ab7221 */ /* 0x001fe20000010000 */
[----:B---3--:R-:W-:Y:S01]  /*6a80*/  FADD.FTZ R153, R157, R152 ;  /* 0x000000989d997221 */ /* 0x008fe20000010000 */
[----:B------:R-:W-:Y:S01]  /*6a90*/  @!P3 STS [R6+0x28800], R15 ;  /* 0x0288000f0600b388 */ /* 0x000fe20000000800 */
[-C--:B------:R-:W-:Y:S01]  /*6aa0*/  FMUL.FTZ R72, R72, R15.reuse ;  /* 0x0000000f48487220 */ /* 0x080fe20000410000 */
[----:B------:R-:W-:Y:S01]  /*6ab0*/  FADD.FTZ R158, R18, R171 ;  /* 0x000000ab129e7221 */ /* 0x000fe20000010000 */
[----:B------:R-:W-:Y:S01]  /*6ac0*/  FMUL.FTZ R73, R73, R15 ;  /* 0x0000000f49497220 */ /* 0x000fe20000410000 */
[----:B------:R0:W-:Y:S01]  /*6ad0*/  @!P3 STS [R6+0x28820], R169 ;  /* 0x028820a90600b388 */ /* 0x0001e20000000800 */
[----:B------:R-:W3:Y:S01]  /*6ae0*/  MUFU.EX2 R170, R170 ;  /* 0x000000aa00aa7308 */ /* 0x000ee20000000800 */
[----:B------:R-:W-:Y:S01]  /*6af0*/  FADD.FTZ R158, R19, R158 ;  /* 0x0000009e139e7221 */ /* 0x000fe20000010000 */
[C---:B-1----:R-:W-:Y:S01]  /*6b00*/  FADD.FTZ R152, R184.reuse, R153 ;  /* 0x00000099b8987221 */ /* 0x042fe20000010000 */
[----:B------:R-:W-:Y:S01]  /*6b10*/  F2FP.BF16.F32.PACK_AB R157, R184, R157 ;  /* 0x0000009db89d723e */ /* 0x000fe200000010ff */
[-C--:B------:R-:W-:Y:S01]  /*6b20*/  FMUL.FTZ R76, R76, R15.reuse ;  /* 0x0000000f4c4c7220 */ /* 0x080fe20000410000 */
[----:B------:R-:W-:Y:S01]  /*6b30*/  FADD.FTZ R153, R21, R158 ;  /* 0x0000009e15997221 */ /* 0x000fe20000010000 */
[-C--:B------:R-:W-:Y:S01]  /*6b40*/  FMUL.FTZ R77, R77, R15.reuse ;  /* 0x0000000f4d4d7220 */ /* 0x080fe20000410000 */
[-C--:B------:R-:W-:Y:S01]  /*6b50*/  FMUL.FTZ R80, R80, R15.reuse ;  /* 0x0000000f50507220 */ /* 0x080fe20000410000 */
[----:B------:R-:W1:Y:S01]  /*6b60*/  MUFU.EX2 R161, R161 ;  /* 0x000000a100a17308 */ /* 0x000e620000000800 */
[----:B------:R-:W-:Y:S01]  /*6b70*/  FADD.FTZ R154, R22, R153 ;  /* 0x00000099169a7221 */ /* 0x000fe20000010000 */
[----:B------:R-:W-:Y:S01]  /*6b80*/  F2FP.BF16.F32.PACK_AB R153, R155, R156 ;  /* 0x0000009c9b99723e */ /* 0x000fe200000010ff */
[-C--:B------:R-:W-:Y:S01]  /*6b90*/  FMUL.FTZ R81, R81, R15.reuse ;  /* 0x0000000f51517220 */ /* 0x080fe20000410000 */
[----:B------:R-:W-:Y:S01]  /*6ba0*/  F2FP.BF16.F32.PACK_AB R156, R19, R18 ;  /* 0x00000012139c723e */ /* 0x000fe200000010ff */
[----:B------:R-:W-:Y:S01]  /*6bb0*/  FMUL.FTZ R84, R84, R15 ;  /* 0x0000000f54547220 */ /* 0x000fe20000410000 */
[----:B------:R-:W-:Y:S01]  /*6bc0*/  F2FP.BF16.F32.PACK_AB R155, R160, R163 ;  /* 0x000000a3a09b723e */ /* 0x000fe200000010ff */
[----:B------:R-:W-:Y:S01]  /*6bd0*/  FMUL.FTZ R85, R85, R15 ;  /* 0x0000000f55557220 */ /* 0x000fe20000410000 */
[----:B------:R-:W4:Y:S01]  /*6be0*/  MUFU.EX2 R164, R164 ;  /* 0x000000a400a47308 */ /* 0x000f220000000800 */
[----:B------:R-:W-:Y:S01]  /*6bf0*/  F2FP.BF16.F32.PACK_AB R160, R176, R23 ;  /* 0x00000017b0a0723e */ /* 0x000fe200000010ff */
[-C--:B------:R-:W-:Y:S01]  /*6c00*/  FMUL.FTZ R88, R88, R15.reuse ;  /* 0x0000000f58587220 */ /* 0x080fe20000410000 */
[-C--:B------:R-:W-:Y:S01]  /*6c10*/  FMUL.FTZ R89, R89, R15.reuse ;  /* 0x0000000f59597220 */ /* 0x080fe20000410000 */
[-C--:B------:R-:W-:Y:S01]  /*6c20*/  FMUL.FTZ R92, R92, R15.reuse ;  /* 0x0000000f5c5c7220 */ /* 0x080fe20000410000 */
[-C--:B------:R-:W-:Y:S01]  /*6c30*/  FMUL.FTZ R93, R93, R15.reuse ;  /* 0x0000000f5d5d7220 */ /* 0x080fe20000410000 */
[-C--:B------:R-:W-:Y:S01]  /*6c40*/  FMUL.FTZ R96, R96, R15.reuse ;  /* 0x0000000f60607220 */ /* 0x080fe20000410000 */
[-C--:B------:R-:W-:Y:S01]  /*6c50*/  FMUL.FTZ R97, R97, R15.reuse ;  /* 0x0000000f61617220 */ /* 0x080fe20000410000 */
[----:B------:R-:W5:Y:S01]  /*6c60*/  MUFU.EX2 R177, R177 ;  /* 0x000000b100b17308 */ /* 0x000f620000000800 */
        /* <DEDUP_REMOVED lines=15> */
[----:B------:R2:W5:Y:S01]  /*6d60*/  MUFU.EX2 R166, R165 ;  /* 0x000000a500a67308 */ /* 0x0005620000000800 */
[-C--:B------:R-:W-:Y:S01]  /*6d70*/  FMUL.FTZ R128, R128, R15.reuse ;  /* 0x0000000f80807220 */ /* 0x080fe20000410000 */
[-C--:B------:R-:W-:Y:S01]  /*6d80*/  FMUL.FTZ R129, R129, R15.reuse ;  /* 0x0000000f81817220 */ /* 0x080fe20000410000 */
[-C--:B------:R-:W-:Y:S01]  /*6d90*/  FMUL.FTZ R132, R132, R15.reuse ;  /* 0x0000000f84847220 */ /* 0x080fe20000410000 */
[-C--:B------:R-:W-:Y:S01]  /*6da0*/  FMUL.FTZ R133, R133, R15.reuse ;  /* 0x0000000f85857220 */ /* 0x080fe20000410000 */
[-C--:B------:R-:W-:Y:S01]  /*6db0*/  FMUL.FTZ R136, R136, R15.reuse ;  /* 0x0000000f88887220 */ /* 0x080fe20000410000 */
[-C--:B------:R-:W-:Y:S01]  /*6dc0*/  FMUL.FTZ R137, R137, R15.reuse ;  /* 0x0000000f89897220 */ /* 0x080fe20000410000 */
[-C--:B------:R-:W-:Y:S01]  /*6dd0*/  FMUL.FTZ R140, R140, R15.reuse ;  /* 0x0000000f8c8c7220 */ /* 0x080fe20000410000 */
[----:B------:R-:W5:Y:S01]  /*6de0*/  MUFU.EX2 R178, R178 ;  /* 0x000000b200b27308 */ /* 0x000f620000000800 */
[----:B--2---:R-:W-:Y:S01]  /*6df0*/  FADD.FTZ R165, R159, R152 ;  /* 0x000000989fa57221 */ /* 0x004fe20000010000 */
[----:B------:R-:W-:Y:S01]  /*6e00*/  F2FP.BF16.F32.PACK_AB R152, R175, R172 ;  /* 0x000000acaf98723e */ /* 0x000fe200000010ff */
[----:B------:R-:W-:Y:S01]  /*6e10*/  FMUL.FTZ R141, R141, R15 ;  /* 0x0000000f8d8d7220 */ /* 0x000fe20000410000 */
[C---:B---3--:R-:W-:Y:S01]  /*6e20*/  F2FP.BF16.F32.PACK_AB R159, R170.reuse, R159 ;  /* 0x0000009faa9f723e */ /* 0x048fe200000010ff */
[----:B------:R-:W-:Y:S01]  /*6e30*/  FADD.FTZ R158, R170, R165 ;  /* 0x000000a5aa9e7221 */ /* 0x000fe20000010000 */
[----:B------:R-:W-:Y:S01]  /*6e40*/  FADD.FTZ R165, R23, R154 ;  /* 0x0000009a17a57221 */ /* 0x000fe20000010000 */
[----:B------:R-:W-:Y:S01]  /*6e50*/  F2FP.BF16.F32.PACK_AB R154, R17, R174 ;  /* 0x000000ae119a723e */ /* 0x000fe200000010ff */
[----:B------:R-:W-:Y:S01]  /*6e60*/  BAR.SYNC.DEFER_BLOCKING 0xf, 0x100 ;  /* 0x03c4000000007b1d */ /* 0x000fe20000010000 */
[----:B-1----:R-:W-:Y:S01]  /*6e70*/  FADD.FTZ R17, R161, R158 ;  /* 0x0000009ea1117221 */ /* 0x002fe20000010000 */
[----:B0-----:R-:W-:Y:S01]  /*6e80*/  FADD.FTZ R6, R176, R165 ;  /* 0x000000a5b0067221 */ /* 0x001fe20000010000 */
[----:B----4-:R-:W-:Y:S01]  /*6e90*/  F2FP.BF16.F32.PACK_AB R161, R164, R161 ;  /* 0x000000a1a4a1723e */ /* 0x010fe200000010ff */
[----:B------:R-:W-:Y:S01]  /*6ea0*/  FMUL.FTZ R144, R144, R15 ;  /* 0x0000000f90907220 */ /* 0x000fe20000410000 */
[----:B------:R-:W-:Y:S01]  /*6eb0*/  FADD.FTZ R158, R164, R17 ;  /* 0x00000011a49e7221 */ /* 0x000fe20000010000 */
[----:B------:R-:W0:Y:S01]  /*6ec0*/  MUFU.EX2 R179, R179 ;  /* 0x000000b300b37308 */ /* 0x000e220000000800 */
[----:B-----5:R-:W-:Y:S01]  /*6ed0*/  FADD.FTZ R17, R177, R6 ;  /* 0x00000006b1117221 */ /* 0x020fe20000010000 */
[----:B------:R-:W-:Y:S01]  /*6ee0*/  F2FP.BF16.F32.PACK_AB R163, R166, R167 ;  /* 0x000000a7a6a3723e */ /* 0x000fe200000010ff */
[----:B------:R-:W-:Y:S01]  /*6ef0*/  FADD.FTZ R19, R167, R158 ;  /* 0x0000009ea7137221 */ /* 0x000fe20000010000 */
[----:B------:R-:W-:Y:S01]  /*6f00*/  F2FP.BF16.F32.PACK_AB R158, R22, R21 ;  /* 0x00000015169e723e */ /* 0x000fe200000010ff */
[C---:B------:R-:W-:Y:S01]  /*6f10*/  FADD.FTZ R6, R178.reuse, R17 ;  /* 0x00000011b2067221 */ /* 0x040fe20000010000 */
[----:B------:R-:W-:Y:S01]  /*6f20*/  F2FP.BF16.F32.PACK_AB R162, R178, R177 ;  /* 0x000000b1b2a2723e */ /* 0x000fe200000010ff */
[----:B------:R-:W-:Y:S01]  /*6f30*/  FADD.FTZ R18, R166, R19 ;  /* 0x00000013a6127221 */ /* 0x000fe20000010000 */
[----:B------:R-:W1:Y:S01]  /*6f40*/  MUFU.EX2 R5, R5 ;  /* 0x0000000500057308 */ /* 0x000e620000000800 */
[-C--:B------:R-:W-:Y:S01]  /*6f50*/  FMUL.FTZ R145, R145, R15.reuse ;  /* 0x0000000f91917220 */ /* 0x080fe20000410000 */
[-C--:B------:R-:W-:Y:S01]  /*6f60*/  FMUL.FTZ R148, R148, R15.reuse ;  /* 0x0000000f94947220 */ /* 0x080fe20000410000 */
[----:B------:R-:W-:Y:S01]  /*6f70*/  FMUL.FTZ R149, R149, R15 ;  /* 0x0000000f95957220 */ /* 0x000fe20000410000 */
[-C--:B------:R-:W-:Y:S01]  /*6f80*/  FMUL.FTZ R26, R26, R169.reuse ;  /* 0x000000a91a1a7220 */ /* 0x080fe20000410000 */
[-C--:B------:R-:W-:Y:S01]  /*6f90*/  FMUL.FTZ R27, R27, R169.reuse ;  /* 0x000000a91b1b7220 */ /* 0x080fe20000410000 */
[-C--:B------:R-:W-:Y:S01]  /*6fa0*/  FMUL.FTZ R30, R30, R169.reuse ;  /* 0x000000a91e1e7220 */ /* 0x080fe20000410000 */
[----:B------:R-:W-:Y:S01]  /*6fb0*/  FMUL.FTZ R31, R31, R169 ;  /* 0x000000a91f1f7220 */ /* 0x000fe20000410000 */
[----:B------:R-:W2:Y:S01]  /*6fc0*/  MUFU.EX2 R181, R181 ;  /* 0x000000b500b57308 */ /* 0x000ea20000000800 */
[----:B0-----:R-:W-:Y:S01]  /*6fd0*/  FADD.FTZ R17, R179, R6 ;  /* 0x00000006b3117221 */ /* 0x001fe20000010000 */
[----:B------:R-:W-:Y:S01]  /*6fe0*/  F2FP.BF16.F32.PACK_AB R164, R180, R179 ;  /* 0x000000b3b4a4723e */ /* 0x000fe200000010ff */
[----:B------:R0:W-:Y:S01]  /*6ff0*/  STSM.16.M88.4 [R10+0x26800], R152 ;  /* 0x026800980a007844 */ /* 0x0001e20000000200 */
[-C--:B------:R-:W-:Y:S01]  /*7000*/  FMUL.FTZ R34, R34, R169.reuse ;  /* 0x000000a922227220 */ /* 0x080fe20000410000 */
[----:B------:R-:W-:Y:S01]  /*7010*/  FADD.FTZ R6, R180, R17 ;  /* 0x00000011b4067221 */ /* 0x000fe20000010000 */
[-C--:B------:R-:W-:Y:S01]  /*7020*/  FMUL.FTZ R35, R35, R169.reuse ;  /* 0x000000a923237220 */ /* 0x080fe20000410000 */
[----:B------:R0:W-:Y:S01]  /*7030*/  STSM.16.M88.4 [R8], R156 ;  /* 0x0000009c08007844 */ /* 0x0001e20000000200 */
[----:B------:R-:W3:Y:S01]  /*7040*/  MUFU.EX2 R182, R182 ;  /* 0x000000b600b67308 */ /* 0x000ee20000000800 */
[----:B-1----:R-:W-:Y:S01]  /*7050*/  FADD.FTZ R19, R5, R18 ;  /* 0x0000001205137221 */ /* 0x002fe20000010000 */
[-C--:B------:R-:W-:Y:S01]  /*7060*/  FMUL.FTZ R38, R38, R169.reuse ;  /* 0x000000a926267220 */ /* 0x080fe20000410000 */
[----:B------:R0:W-:Y:S01]  /*7070*/  STSM.16.M88.4 [R9], R160 ;  /* 0x000000a009007844 */ /* 0x0001e20000000200 */
        /* <DEDUP_REMOVED lines=13> */
[----:B---3--:R-:W-:Y:S01]  /*7150*/  F2FP.BF16.F32.PACK_AB R166, R182, R181 ;  /* 0x000000b5b6a6723e */ /* 0x008fe200000010ff */
[-C--:B------:R-:W-:Y:S01]  /*7160*/  FMUL.FTZ R59, R59, R169.reuse ;  /* 0x000000a93b3b7220 */ /* 0x080fe20000410000 */
        /* <DEDUP_REMOVED lines=8> */
[----:B------:R-:W-:Y:S01]  /*71f0*/  FADD.FTZ R5, R182, R17 ;  /* 0x00000011b6057221 */ /* 0x000fe20000010000 */
        /* <DEDUP_REMOVED lines=10> */
[-C--:B------:R-:W-:Y:S01]  /*72a0*/  FMUL.FTZ R90, R90, R169.reuse ;  /* 0x000000a95a5a7220 */ /* 0x080fe20000410000 */
[-C--:B------:R-:W-:Y:S01]  /*72b0*/  FMUL.FTZ R91, R91, R169.reuse ;  /* 0x000000a95b5b7220 */ /* 0x080fe20000410000 */
[----:B------:R-:W-:Y:S01]  /*72c0*/  FMUL.FTZ R94, R94, R169 ;  /* 0x000000a95e5e7220 */ /* 0x000fe20000410000 */
[C---:B---3--:R-:W-:Y:S01]  /*72d0*/  F2FP.BF16.F32.PACK_AB R167, R16.reuse, R173 ;  /* 0x000000ad10a7723e */ /* 0x048fe200000010ff */
        /* <DEDUP_REMOVED lines=31> */
[----:B0-----:R-:W-:Y:S06]  /*74d0*/  @!P0 BRA `(.L_x_7207) ;  /* 0x0000000000048947 */ /* 0x001fec0003800000 */
[----:B------:R-:W-:Y:S01]  /*74e0*/  BPT.TRAP 0x1 ;  /* 0x000000040000795c */ /* 0x000fe20000300000 */
.L_x_7207:
[----:B------:R0:W1:Y:S01]  /*74f0*/  SYNCS.PHASECHK.TRANS64.TRYWAIT P3, [UR30+0x28c50], R13 ;  /* 0x028c500dff0075a7 */ /* 0x000062000806015e */
[----:B------:R-:W-:Y:S05]  /*7500*/  @!P0 BRA `(.L_x_7208) ;  /* 0x0000000000048947 */ /* 0x000fea0003800000 */
[----:B------:R-:W-:Y:S01]  /*7510*/  BPT.TRAP 0x1 ;  /* 0x000000040000795c */ /* 0x000fe20000300000 */
.L_x_7208:
[----:B-1----:R-:W-:Y:S05]  /*7520*/  @P3 BRA `(.L_x_7209) ;  /* 0x0000000000083947 */ /* 0x002fea0003800000 */
[----:B------:R-:W1:Y:S02]  /*7530*/  SYNCS.PHASECHK.TRANS64.TRYWAIT P3, [UR30+0x28c50], R13 ;  /* 0x028c500dff0075a7 */ /* 0x000e64000806015e */
[----:B-1----:R-:W-:Y:S05]  /*7540*/  @!P3 BRA `(.L_x_7210) ;  /* 0x0000009800c0b947 */ /* 0x002fea0003800000 */
.L_x_7209:
[----:B------:R-:W-:Y:S01]  /*7550*/  ULEA UR6, UR4, UR38, 0xc ;  /* 0x0000002604067291 */ /* 0x000fe2000f8e603f */
[----:B------:R-:W-:Y:S01]  /*7560*/  WARPGROUP.ARRIVE ;  /* 0x00000000000079c5 */ /* 0x000fe20000000000 */
[----:B------:R-:W-:Y:S01]  /*7570*/  UMOV UR11, 0x40000040 ;  /* 0x40000040000b7882 */ /* 0x000fe20000000000 */
[----:B------:R-:W-:Y:S01]  /*7580*/  UISETP.GT.AND UP1, UPT, UR41, UR25, UPT ;  /* 0x000000192900728c */ /* 0x000fe2000bf24270 */
[----:B-1----:R-:W-:Y:S01]  /*7590*/  @!P1 VIADD R14, R14, 0x28c60 ;  /* 0x00028c600e0e9836 */ /* 0x002fe20000000000 */
[----:B------:R-:W-:Y:S01]  /*75a0*/  UIADD3 UR41, UR41, -0x1, URZ ;  /* 0xffffffff29297890 */ /* 0x000fe2000fffe03f */
[----:B------:R-:W-:Y:S01]  /*75b0*/  MOV R15, R3 ;  /* 0x00000003000f7202 */ /* 0x000fe20000000f00 */
[----:B------:R-:W-:Y:S02]  /*75c0*/  UMOV UR10, UR6 ;  /* 0x00000006000a7c82 */ /* 0x000fe40008000000 */
[----:B------:R-:W-:Y:S01]  /*75d0*/  HGMMA.64x256x16.F32.BF16 R24, R152, gdesc[UR8].tnspB, R24, gsb0 ;  /* 0x43e0000898187df0 */ /* 0x000fe20008001818 */
[----:B------:R-:W-:Y:S01]  /*75e0*/  UIADD3 UR10, UR6, 0x80, URZ ;  /* 0x00000080060a7890 */ /* 0x000fe2000fffe03f */
[----:B------:R-:W-:Y:S01]  /*75f0*/  PLOP3.LUT P3, PT, PT, PT, UP1, 0x80, 0x0 ;  /* 0x000000000000781c */ /* 0x000fe20003f6f018 */
[----:B------:R-:W-:Y:S01]  /*7600*/  UMOV UR11, 0x40000040 ;  /* 0x40000040000b7882 */ /* 0x000fe20000000000 */
[----:B------:R-:W-:Y:S01]  /*7610*/  @!P1 PRMT R14, RZ, 0x654, R14 ;  /* 0x00000654ff0e9816 */ /* 0x000fe2000000000e */
[----:B------:R-:W-:-:S02]  /*7620*/  WARPGROUP.DEPBAR.LE gsb0, 0x0 ;  /* 0x00008000000079c5 */ /* 0x000fc40000010000 */
[----:B------:R-:W-:-:S15]  /*7630*/  WARPGROUP.ARRIVE ;  /* 0x00000000000079c5 */ /* 0x000fde0000000000 */
[----:B------:R-:W-:-:S06]  /*7640*/  NOP ;  /* 0x0000000000007918 */ /* 0x000fcc0000000000 */
        /* <DEDUP_REMOVED lines=25> */
[----:B-1----:R-:W-:Y:S01]  /*77e0*/  IMAD.MOV.U32 R14, RZ, RZ, R4 ;  /* 0x000000ffff0e7224 */ /* 0x002fe200078e0004 */
[----:B------:R-:W-:Y:S06]  /*77f0*/  @P3 BRA `(.L_x_7211) ;  /* 0xffffffdc00943947 */ /* 0x000fec000383ffff */
.L_x_7202:
[----:B------:R-:W-:-:S06]  /*7800*/  UISETP.GE.AND UP0, UPT, UR41, UR40, UPT ;  /* 0x000000282900728c */ /* 0x000fcc000bf06270 */
[----:B------:R-:W-:-:S13]  /*7810*/  PLOP3.LUT P2, PT, PT, PT, UP0, 0x80, 0x0 ;  /* 0x000000000000781c */ /* 0x000fda0003f4f008 */
[----:B------:R-:W-:Y:S05]  /*7820*/  @!P2 BRA `(.L_x_7212) ;  /* 0x0000001c002ca947 */ /* 0x000fea0003800000 */
[----:B01----:R-:W-:Y:S01]  /*7830*/  IMAD.MOV.U32 R13, RZ, RZ, R4 ;  /* 0x000000ffff0d7224 */ /* 0x003fe200078e0004 */
[----:B------:R-:W-:Y:S01]  /*7840*/  UMOV UR6, UR4 ;  /* 0x0000000400067c82 */ /* 0x000fe20008000000 */
[----:B------:R-:W-:Y:S01]  /*7850*/  IMAD.MOV.U32 R18, RZ, RZ, R3 ;  /* 0x000000ffff127224 */ /* 0x000fe200078e0003 */
[----:B------:R-:W-:Y:S01]  /*7860*/  ULDC UR25, c[0x0][0x9d8] ;  /* 0x0002760000197ab9 */ /* 0x000fe20000000800 */
[----:B------:R-:W-:-:S05]  /*7870*/  ULDC UR7, c[0x0][0x988] ;  /* 0x0002620000077ab9 */ /* 0x000fca0000000800 */
.L_x_7221:
[----:B------:R-:W-:-:S04]  /*7880*/  UIADD3 UR4, UR6, 0x1, URZ ;  /* 0x0000000106047890 */ /* 0x000fc8000fffe03f */
[----:B------:R-:W-:-:S04]  /*7890*/  UISETP.NE.AND UP0, UPT, UR4, 0x2, UPT ;  /* 0x000000020400788c */ /* 0x000fc8000bf05270 */
[----:B------:R-:W-:Y:S02]  /*78a0*/  USEL UR10, URZ, 0x1, UP0 ;  /* 0x000000013f0a7887 */ /* 0x000fe40008000000 */
[----:B------:R-:W-:Y:S02]  /*78b0*/  USEL UR4, UR4, URZ, UP0 ;  /* 0x0000003f04047287 */ /* 0x000fe40008000000 */
[----:B------:R-:W-:Y:S01]  /*78c0*/  ULOP3.LUT UR5, UR5, UR10, URZ, 0x3c, !UPT ;  /* 0x0000000a05057292 */ /* 0x000fe2000f8e3c3f */
[----:B-1--4-:R-:W-:Y:S11]  /*78d0*/  @!P0 BRA `(.L_x_7213) ;  /* 0x0000000000048947 */ /* 0x012ff60003800000 */
[----:B------:R-:W-:Y:S01]  /*78e0*/  BPT.TRAP 0x1 ;  /* 0x000000040000795c */ /* 0x000fe20000300000 */
.L_x_7213:
[----:B------:R-:W-:Y:S01]  /*78f0*/  ULEA UR26, UR4, UR39, 0x3 ;  /* 0x00000027041a7291 */ /* 0x000fe2000f8e183f */
[----:B------:R-:W-:-:S04]  /*7900*/  MOV R11, UR5 ;  /* 0x00000005000b7c02 */ /* 0x000fc80008000f00 */
[----:B------:R-:W-:-:S04]  /*7910*/  SHF.L.U32 R11, R11, 0x1f, RZ ;  /* 0x0000001f0b0b7819 */ /* 0x000fc800000006ff */
[----:B------:R0:W1:Y:S01]  /*7920*/  SYNCS.PHASECHK.TRANS64.TRYWAIT P2, [UR26+0x28c30], R11 ;  /* 0x028c300bff0075a7 */ /* 0x000062000804015a */
[----:B------:R-:W-:Y:S05]  /*7930*/  @!P0 BRA `(.L_x_7214) ;  /* 0x0000000000048947 */ /* 0x000fea0003800000 */
[----:B------:R-:W-:Y:S01]  /*7940*/  BPT.TRAP 0x1 ;  /* 0x000000040000795c */ /* 0x000fe20000300000 */
.L_x_7214:
[----:B-1----:R-:W-:Y:S05]  /*7950*/  @P2 BRA `(.L_x_7215) ;  /* 0x0000000000082947 */ /* 0x002fea0003800000 */
[----:B------:R-:W1:Y:S02]  /*7960*/  SYNCS.PHASECHK.TRANS64.TRYWAIT P2, [UR26+0x28c30], R11 ;  /* 0x028c300bff0075a7 */ /* 0x000e64000804015a */
[----:B-1----:R-:W-:Y:S05]  /*7970*/  @!P2 BRA `(.L_x_7216) ;  /* 0x0000009400c8a947 */ /* 0x002fea0003800000 */
.L_x_7215:
        /* <DEDUP_REMOVED lines=35> */
[----:B---3--:R-:W-:Y:S01]  /*7bb0*/  FMUL.FTZ R14, R155, UR25 ;  /* 0x000000199b0e7c20 */ /* 0x008fe20008410000 */
        /* <DEDUP_REMOVED lines=11> */
[----:B------:R-:W-:-:S05]  /*7c70*/  FMUL.FTZ R169, R179, UR25 ;  /* 0x00000019b3a97c20 */ /* 0x000fca0008410000 */
        /* <DEDUP_REMOVED lines=8> */
[----:B------:R-:W-:Y:S01]  /*7d00*/  FMUL.FTZ R158, R177, UR25 ;  /* 0x00000019b19e7c20 */ /* 0x000fe20008410000 */
[----:B------:R-:W-:-:S05]  /*7d10*/  IMAD.U32 R177, RZ, RZ, UR6 ;  /* 0x00000006ffb17e24 */ /* 0x000fca000f8e00ff */
        /* <DEDUP_REMOVED lines=16> */
[----:B-1----:R-:W-:Y:S01]  /*7e20*/  FMNMX.FTZ R3, R157, R162, !PT ;  /* 0x000000a29d037209 */ /* 0x002fe20007810000 */
[----:B------:R-:W-:Y:S01]  /*7e30*/  FMUL.FTZ R162, R163, UR25 ;  /* 0x00000019a3a27c20 */ /* 0x000fe20008410000 */
[----:B------:R-:W-:Y:S01]  /*7e40*/  FMUL.FTZ R163, R166, UR25 ;  /* 0x00000019a6a37c20 */ /* 0x000fe20008410000 */
[----:B------:R-:W-:Y:S01]  /*7e50*/  FMUL.FTZ R166, R171, UR25 ;  /* 0x00000019aba67c20 */ /* 0x000fe20008410000 */
[----:B------:R-:W-:-:S03]  /*7e60*/  FMUL.FTZ R171, R182, UR25 ;  /* 0x00000019b6ab7c20 */ /* 0x000fc60008410000 */
[----:B------:R-:W1:Y:S01]  /*7e70*/  MUFU.TANH R161, R161 ;  /* 0x000000a100a17308 */ /* 0x000e620000002400 */
[----:B--2---:R-:W-:-:S07]  /*7e80*/  FMNMX.FTZ R164, R158, R3, !PT ;  /* 0x000000039ea47209 */ /* 0x004fce0007810000 */
[----:B------:R-:W2:Y:S01]  /*7e90*/  MUFU.TANH R12, R12 ;  /* 0x0000000c000c7308 */ /* 0x000ea20000002400 */
[----:B---3--:R-:W-:-:S07]  /*7ea0*/  FMNMX.FTZ R164, R159, R164, !PT ;  /* 0x000000a49fa47209 */ /* 0x008fce0007810000 */
[----:B------:R-:W3:Y:S01]  /*7eb0*/  MUFU.TANH R14, R14 ;  /* 0x0000000e000e7308 */ /* 0x000ee20000002400 */
[----:B-1----:R-:W-:Y:S01]  /*7ec0*/  FMNMX.FTZ R3, R161, R164, !PT ;  /* 0x000000a4a1037209 */ /* 0x002fe20007810000 */
[----:B------:R-:W-:Y:S01]  /*7ed0*/  FMUL.FTZ R164, R167, UR25 ;  /* 0x00000019a7a47c20 */ /* 0x000fe20008410000 */
[----:B------:R-:W-:-:S03]  /*7ee0*/  FMUL.FTZ R167, R174, UR25 ;  /* 0x00000019aea77c20 */ /* 0x000fc60008410000 */
        /* <DEDUP_REMOVED lines=15> */
[----:B------:R-:W0:Y:S08]  /*7fe0*/  MUFU.TANH R164, R164 ;  /* 0x000000a400a47308 */ /* 0x000e300000002400 */
[----:B------:R-:W4:Y:S01]  /*7ff0*/  MUFU.TANH R165, R165 ;  /* 0x000000a500a57308 */ /* 0x000f220000002400 */
[----:B--2---:R-:W-:-:S02]  /*8000*/  FMNMX.FTZ R3, R174, R175, !PT ;  /* 0x000000afae037209 */ /* 0x004fc40007810000 */
[----:B-1----:R-:W-:-:S03]  /*8010*/  FMNMX.FTZ R174, R162, R173, !PT ;  /* 0x000000ada2ae7209 */ /* 0x002fc60007810000 */
[----:B------:R-:W-:Y:S02]  /*8020*/  FMUL.FTZ R184, R3, UR7 ;  /* 0x0000000703b87c20 */ /* 0x000fe40008410000 */
[----:B------:R-:W1:Y:S01]  /*8030*/  MUFU.TANH R166, R166 ;  /* 0x000000a600a67308 */ /* 0x000e620000002400 */
[----:B---3--:R-:W-:Y:S01]  /*8040*/  FMNMX.FTZ R173, R163, R174, !PT ;  /* 0x000000aea3ad7209 */ /* 0x008fe20007810000 */
[----:B------:R-:W-:Y:S01]  /*8050*/  FADD.FTZ R18, -R3, R18 ;  /* 0x0000001203127221 */ /* 0x000fe20000010100 */
[--C-:B------:R-:W-:Y:S01]  /*8060*/  FFMA.FTZ R176, R152, UR7, -R184.reuse ;  /* 0x0000000798b07c23 */ /* 0x100fe200080108b8 */
[--C-:B------:R-:W-:Y:S01]  /*8070*/  FFMA.FTZ R17, R17, UR7, -R184.reuse ;  /* 0x0000000711117c23 */ /* 0x100fe200080108b8 */
[----:B0-----:R-:W-:Y:S01]  /*8080*/  FMNMX.FTZ R174, R164, R173, !PT ;  /* 0x000000ada4ae7209 */ /* 0x001fe20007810000 */
[----:B------:R-:W-:Y:S01]  /*8090*/  FMUL.FTZ R18, R18, UR7 ;  /* 0x0000000712127c20 */ /* 0x000fe20008410000 */
[--C-:B------:R-:W-:Y:S01]  /*80a0*/  FFMA.FTZ R19, R19, UR7, -R184.reuse ;  /* 0x0000000713137c23 */ /* 0x100fe200080108b8 */
[----:B------:R-:W0:Y:S01]  /*80b0*/  MUFU.TANH R167, R167 ;  /* 0x000000a700a77308 */ /* 0x000e220000002400 */
[----:B----4-:R-:W-:Y:S01]  /*80c0*/  FMNMX.FTZ R173, R165, R174, !PT ;  /* 0x000000aea5ad7209 */ /* 0x010fe20007810000 */
[--C-:B------:R-:W-:Y:S01]  /*80d0*/  FFMA.FTZ R20, R20, UR7, -R184.reuse ;  /* 0x0000000714147c23 */ /* 0x100fe200080108b8 */
[--C-:B------:R-:W-:Y:S01]  /*80e0*/  FFMA.FTZ R21, R21, UR7, -R184.reuse ;  /* 0x0000000715157c23 */ /* 0x100fe200080108b8 */
[--C-:B------:R-:W-:Y:S01]  /*80f0*/  FFMA.FTZ R22, R22, UR7, -R184.reuse ;  /* 0x0000000716167c23 */ /* 0x100fe200080108b8 */
[--C-:B------:R-:W-:Y:S01]  /*8100*/  FFMA.FTZ R23, R23, UR7, -R184.reuse ;  /* 0x0000000717177c23 */ /* 0x100fe200080108b8 */
[--C-:B------:R-:W-:Y:S01]  /*8110*/  FFMA.FTZ R153, R153, UR7, -R184.reuse ;  /* 0x0000000799997c23 */ /* 0x100fe200080108b8 */
[--C-:B------:R-:W-:Y:S01]  /*8120*/  FFMA.FTZ R178, R154, UR7, -R184.reuse ;  /* 0x000000079ab27c23 */ /* 0x100fe200080108b8 */
[----:B------:R-:W2:Y:S01]  /*8130*/  MUFU.TANH R168, R168 ;  /* 0x000000a800a87308 */ /* 0x000ea20000002400 */
[----:B-1----:R-:W-:Y:S01]  /*8140*/  FMNMX.FTZ R174, R166, R173, !PT ;  /* 0x000000ada6ae7209 */ /* 0x002fe20007810000 */
[--C-:B------:R-:W-:Y:S01]  /*8150*/  FFMA.FTZ R155, R155, UR7, -R184.reuse ;  /* 0x000000079b9b7c23 */ /* 0x100fe200080108b8 */
[--C-:B------:R-:W-:Y:S01]  /*8160*/  FFMA.FTZ R180, R156, UR7, -R184.reuse ;  /* 0x000000079cb47c23 */ /* 0x100fe200080108b8 */
[--C-:B------:R-:W-:Y:S01]  /*8170*/  FFMA.FTZ R157, R157, UR7, -R184.reuse ;  /* 0x000000079d9d7c23 */ /* 0x100fe200080108b8 */
[--C-:B------:R-:W-:Y:S01]  /*8180*/  FFMA.FTZ R182, R158, UR7, -R184.reuse ;  /* 0x000000079eb67c23 */ /* 0x100fe200080108b8 */
[----:B------:R-:W-:Y:S01]  /*8190*/  FFMA.FTZ R159, R159, UR7, -R184 ;  /* 0x000000079f9f7c23 */ /* 0x000fe200080108b8 */
[----:B------:R-:W-:Y:S01]  /*81a0*/  @!P2 IMAD R154, R177, 0x40, R0 ;  /* 0x00000040b19aa824 */ /* 0x000fe200078e0200 */
[----:B------:R-:W1:Y:S01]  /*81b0*/  MUFU.TANH R170, R170 ;  /* 0x000000aa00aa7308 */ /* 0x000e620000002400 */
[----:B0-----:R-:W-:Y:S01]  /*81c0*/  FMNMX.FTZ R173, R167, R174, !PT ;  /* 0x000000aea7ad7209 */ /* 0x001fe20007810000 */
[--C-:B------:R-:W-:Y:S01]  /*81d0*/  FFMA.FTZ R174, R4, UR7, -R184.reuse ;  /* 0x0000000704ae7c23 */ /* 0x100fe200080108b8 */
[----:B------:R-:W-:Y:S01]  /*81e0*/  FFMA.FTZ R184, R161, UR7, -R184 ;  /* 0x00000007a1b87c23 */ /* 0x000fe200080108b8 */
[----:B------:R-:W-:-:S04]  /*81f0*/  @!P2 LEA R154, R154, UR39, 0x2 ;  /* 0x000000279a9aac11 */ /* 0x000fc8000f8e10ff */
[----:B------:R-:W0:Y:S01]  /*8200*/  MUFU.TANH R169, R169 ;  /* 0x000000a900a97308 */ /* 0x000e220000002400 */
[----:B--2---:R-:W-:-:S07]  /*8210*/  FMNMX.FTZ R173, R168, R173, !PT ;  /* 0x000000ada8ad7209 */ /* 0x004fce0007810000 */
[----:B------:R-:W2:Y:S01]  /*8220*/  MUFU.TANH R171, R171 ;  /* 0x000000ab00ab7308 */ /* 0x000ea20000002400 */
[----:B-1----:R-:W-:-:S07]  /*8230*/  FMNMX.FTZ R4, R170, R173, !PT ;  /* 0x000000adaa047209 */ /* 0x002fce0007810000 */
[----:B------:R-:W1:Y:S01]  /*8240*/  MUFU.TANH R172, R172 ;  /* 0x000000ac00ac7308 */ /* 0x000e620000002400 */
[----:B0-----:R-:W-:-:S07]  /*8250*/  FMNMX.FTZ R4, R169, R4, !PT ;  /* 0x00000004a9047209 */ /* 0x001fce0007810000 */
[----:B------:R-:W0:Y:S01]  /*8260*/  MUFU.EX2 R18, R18 ;  /* 0x0000001200127308 */ /* 0x000e220000000800 */
[----:B--2---:R-:W-:-:S07]  /*8270*/  FMNMX.FTZ R173, R171, R4, !PT ;  /* 0x00000004abad7209 */ /* 0x004fce0007810000 */
[----:B------:R-:W2:Y:S01]  /*8280*/  MUFU.EX2 R17, R17 ;  /* 0x0000001100117308 */ /* 0x000ea20000000800 */
[----:B-1----:R-:W-:-:S05]  /*8290*/  FMNMX.FTZ R173, R172, R173, !PT ;  /* 0x000000adacad7209 */ /* 0x002fca0007810000 */
[----:B------:R-:W1:Y:S02]  /*82a0*/  SHFL.BFLY PT, R4, R173, 0x2, 0x1f ;  /* 0x0c401f00ad047f89 */ /* 0x000e6400000e0000 */
[----:B------:R-:W3:Y:S01]  /*82b0*/  MUFU.EX2 R174, R174 ;  /* 0x000000ae00ae7308 */ /* 0x000ee20000000800 */
[-C--:B0-----:R-:W-:Y:S01]  /*82c0*/  FMUL.FTZ R24, R24, R18.reuse ;  /* 0x0000001218187220 */ /* 0x081fe20000410000 */
[-C--:B------:R-:W-:Y:S01]  /*82d0*/  FMUL.FTZ R25, R25, R18.reuse ;  /* 0x0000001219197220 */ /* 0x080fe20000410000 */
[-C--:B------:R-:W-:Y:S01]  /*82e0*/  FMUL.FTZ R28, R28, R18.reuse ;  /* 0x000000121c1c7220 */ /* 0x080fe20000410000 */
[-C--:B------:R-:W-:Y:S01]  /*82f0*/  FMUL.FTZ R29, R29, R18.reuse ;  /* 0x000000121d1d7220 */ /* 0x080fe20000410000 */
[-C--:B------:R-:W-:Y:S01]  /*8300*/  FMUL.FTZ R32, R32, R18.reuse ;  /* 0x0000001220207220 */ /* 0x080fe20000410000 */
[-C--:B------:R-:W-:Y:S01]  /*8310*/  FMUL.FTZ R33, R33, R18.reuse ;  /* 0x0000001221217220 */ /* 0x080fe20000410000 */
[-C--:B------:R-:W-:Y:S01]  /*8320*/  FMUL.FTZ R36, R36, R18.reuse ;  /* 0x0000001224247220 */ /* 0x080fe20000410000 */
[----:B------:R-:W0:Y:S01]  /*8330*/  MUFU.EX2 R19, R19 ;  /* 0x0000001300137308 */ /* 0x000e220000000800 */
        /* <DEDUP_REMOVED lines=12> */
[----:B------:R-:W-:Y:S01]  /*8400*/  FMUL.FTZ R57, R57, R18 ;  /* 0x0000001239397220 */ /* 0x000fe20000410000 */
[----:B-1----:R-:W-:Y:S01]  /*8410*/  FMNMX.FTZ R152, R173, R4, !PT ;  /* 0x00000004ad987209 */ /* 0x002fe20007810000 */
[-C--:B------:R-:W-:Y:S01]  /*8420*/  FMUL.FTZ R60, R60, R18.reuse ;  /* 0x000000123c3c7220 */ /* 0x080fe20000410000 */
[----:B------:R-:W1:Y:S01]  /*8430*/  MUFU.EX2 R21, R21 ;  /* 0x0000001500157308 */ /* 0x000e620000000800 */
[-C--:B------:R-:W-:Y:S01]  /*8440*/  FMUL.FTZ R61, R61, R18.reuse ;  /* 0x000000123d3d7220 */ /* 0x080fe20000410000 */
[-C--:B------:R-:W-:Y:S01]  /*8450*/  FMUL.FTZ R64, R64, R18.reuse ;  /* 0x0000001240407220 */ /* 0x080fe20000410000 */
[----:B------:R-:W4:Y:S01]  /*8460*/  SHFL.BFLY PT, R173, R152, 0x1, 0x1f ;  /* 0x0c201f0098ad7f89 */ /* 0x000f2200000e0000 */
        /* <DEDUP_REMOVED lines=23> */
[----:B----4-:R-:W-:Y:S01]  /*85e0*/  FMNMX.FTZ R4, R152, R173, !PT ;  /* 0x000000ad98047209 */ /* 0x010fe20007810000 */
[-C--:B------:R-:W-:Y:S01]  /*85f0*/  FMUL.FTZ R105, R105, R18.reuse ;  /* 0x0000001269697220 */ /* 0x080fe20000410000 */
[----:B------:R-:W-:Y:S01]  /*8600*/  @!P1 IADD3 R152, R190, 0x28c40, RZ ;  /* 0x00028c40be989810 */ /* 0x000fe20007ffe0ff */
[-C--:B------:R-:W-:Y:S01]  /*8610*/  FMUL.FTZ R108, R108, R18.reuse ;  /* 0x000000126c6c7220 */ /* 0x080fe20000410000 */
[-C--:B------:R-:W-:Y:S01]  /*8620*/  FMUL.FTZ R109, R109, R18.reuse ;  /* 0x000000126d6d7220 */ /* 0x080fe20000410000 */
[C---:B------:R-:W-:Y:S01]  /*8630*/  FADD.FTZ R13, -R4.reuse, R13 ;  /* 0x0000000d040d7221 */ /* 0x040fe20000010100 */
[----:B------:R-:W-:Y:S01]  /*8640*/  FMUL.FTZ R175, R4, UR7 ;  /* 0x0000000704af7c20 */ /* 0x000fe20008410000 */
[----:B------:R-:W-:Y:S01]  /*8650*/  @!P1 PRMT R152, RZ, 0x654, R152 ;  /* 0x00000654ff989816 */ /* 0x000fe20000000098 */
[----:B------:R-:W-:Y:S01]  /*8660*/  MUFU.EX2 R153, R153 ;  /* 0x0000009900997308 */ /* 0x000fe20000000800 */
[----:B------:R-:W-:Y:S01]  /*8670*/  FMUL.FTZ R13, R13, UR7 ;  /* 0x000000070d0d7c20 */ /* 0x000fe20008410000 */
[--C-:B------:R-:W-:Y:S01]  /*8680*/  FFMA.FTZ R12, R12, UR7, -R175.reuse ;  /* 0x000000070c0c7c23 */ /* 0x100fe200080108af */
[--C-:B------:R-:W-:Y:S01]  /*8690*/  FFMA.FTZ R161, R14, UR7, -R175.reuse ;  /* 0x000000070ea17c23 */ /* 0x100fe200080108af */
[--C-:B------:R-:W-:Y:S01]  /*86a0*/  FFMA.FTZ R14, R15, UR7, -R175.reuse ;  /* 0x000000070f0e7c23 */ /* 0x100fe200080108af */
[--C-:B------:R-:W-:Y:S01]  /*86b0*/  FFMA.FTZ R15, R16, UR7, -R175.reuse ;  /* 0x00000007100f7c23 */ /* 0x100fe200080108af */
[--C-:B------:R-:W-:Y:S01]  /*86c0*/  FFMA.FTZ R16, R160, UR7, -R175.reuse ;  /* 0x00000007a0107c23 */ /* 0x100fe200080108af */
[----:B------:R3:W-:Y:S01]  /*86d0*/  @!P1 SYNCS.ARRIVE.TRANS64.RED.A1T0 RZ, [R152+URZ], RZ ;  /* 0x000000ff98ff99a7 */ /* 0x0007e2000810043f */
[----:B------:R-:W4:Y:S01]  /*86e0*/  MUFU.EX2 R13, R13 ;  /* 0x0000000d000d7308 */ /* 0x000f220000000800 */
[--C-:B------:R-:W-:Y:S01]  /*86f0*/  FFMA.FTZ R173, R162, UR7, -R175.reuse ;  /* 0x00000007a2ad7c23 */ /* 0x100fe200080108af */
[--C-:B------:R-:W-:Y:S01]  /*8700*/  FFMA.FTZ R163, R163, UR7, -R175.reuse ;  /* 0x00000007a3a37c23 */ /* 0x100fe200080108af */
[--C-:B------:R-:W-:Y:S01]  /*8710*/  FFMA.FTZ R164, R164, UR7, -R175.reuse ;  /* 0x00000007a4a47c23 */ /* 0x100fe200080108af */
[--C-:B------:R-:W-:Y:S01]  /*8720*/  FFMA.FTZ R165, R165, UR7, -R175.reuse ;  /* 0x00000007a5a57c23 */ /* 0x100fe200080108af */
[--C-:B------:R-:W-:Y:S01]  /*8730*/  FFMA.FTZ R166, R166, UR7, -R175.reuse ;  /* 0x00000007a6a67c23 */ /* 0x100fe200080108af */
[----:B------:R-:W-:Y:S01]  /*8740*/  FFMA.FTZ R167, R167, UR7, -R175 ;  /* 0x00000007a7a77c23 */ /* 0x000fe200080108af */
[----:B---3--:R-:W-:Y:S01]  /*8750*/  FADD.FTZ R152, R174, R5 ;  /* 0x00000005ae987221 */ /* 0x008fe20000010000 */
[----:B------:R-:W3:Y:S01]  /*8760*/  MUFU.EX2 R12, R12 ;  /* 0x0000000c000c7308 */ /* 0x000ee20000000800 */
[--C-:B------:R-:W-:Y:S01]  /*8770*/  FFMA.FTZ R168, R168, UR7, -R175.reuse ;  /* 0x00000007a8a87c23 */ /* 0x100fe200080108af */
[--C-:B------:R-:W-:Y:S01]  /*8780*/  FFMA.FTZ R170, R170, UR7, -R175.reuse ;  /* 0x00000007aaaa7c23 */ /* 0x100fe200080108af */
[----:B0-----:R-:W-:Y:S01]  /*8790*/  FADD.FTZ R5, R19, R152 ;  /* 0x0000009813057221 */ /* 0x001fe20000010000 */
[--C-:B------:R-:W-:Y:S01]  /*87a0*/  FFMA.FTZ R169, R169, UR7, -R175.reuse ;  /* 0x00000007a9a97c23 */ /* 0x100fe200080108af */
[--C-:B------:R-:W-:Y:S01]  /*87b0*/  FFMA.FTZ R171, R171, UR7, -R175.reuse ;  /* 0x00000007abab7c23 */ /* 0x100fe200080108af */
[----:B------:R-:W-:Y:S01]  /*87c0*/  FFMA.FTZ R172, R172, UR7, -R175 ;  /* 0x00000007acac7c23 */ /* 0x000fe200080108af */
[----:B--2---:R-:W-:Y:S01]  /*87d0*/  FADD.FTZ R152, R20, R5 ;  /* 0x0000000514987221 */ /* 0x004fe20000010000 */
[----:B------:R-:W0:Y:S01]  /*87e0*/  MUFU.EX2 R161, R161 ;  /* 0x000000a100a17308 */ /* 0x000e220000000800 */
[----:B------:R-:W-:Y:S01]  /*87f0*/  @!P2 STS [R154+0x28800], R18 ;  /* 0x028800129a00a388 */ /* 0x000fe20000000800 */
[-C--:B------:R-:W-:Y:S01]  /*8800*/  FMUL.FTZ R112, R112, R18.reuse ;  /* 0x0000001270707220 */ /* 0x080fe20000410000 */
[----:B-1----:R-:W-:Y:S01]  /*8810*/  FADD.FTZ R175, R21, R152 ;  /* 0x0000009815af7221 */ /* 0x002fe20000010000 */
[-C--:B------:R-:W-:Y:S01]  /*8820*/  FMUL.FTZ R113, R113, R18.reuse ;  /* 0x0000001271717220 */ /* 0x080fe20000410000 */
[----:B----4-:R1:W-:Y:S01]  /*8830*/  @!P2 STS [R154+0x28820], R13 ;  /* 0x0288200d9a00a388 */ /* 0x0103e20000000800 */
[----:B------:R-:W-:Y:S01]  /*8840*/  FMUL.FTZ R116, R116, R18 ;  /* 0x0000001274747220 */ /* 0x000fe20000410000 */
[----:B------:R-:W-:Y:S01]  /*8850*/  FADD.FTZ R152, R22, R175 ;  /* 0x000000af16987221 */ /* 0x000fe20000010000 */
[----:B------:R-:W2:Y:S01]  /*8860*/  MUFU.EX2 R14, R14 ;  /* 0x0000000e000e7308 */ /* 0x000ea20000000800 */
[----:B---3--:R-:W-:Y:S01]  /*8870*/  FFMA.FTZ R6, R13, R6, R12 ;  /* 0x000000060d067223 */ /* 0x008fe2000001000c */
[-C--:B------:R-:W-:Y:S01]  /*8880*/  FMUL.FTZ R117, R117, R18.reuse ;  /* 0x0000001275757220 */ /* 0x080fe20000410000 */
[----:B------:R-:W-:Y:S01]  /*8890*/  FADD.FTZ R175, R23, R152 ;  /* 0x0000009817af7221 */ /* 0x000fe20000010000 */
[-C--:B------:R-:W-:Y:S01]  /*88a0*/  FMUL.FTZ R120, R120, R18.reuse ;  /* 0x0000001278787220 */ /* 0x080fe20000410000 */
[-C--:B------:R-:W-:Y:S01]  /*88b0*/  FMUL.FTZ R121, R121, R18.reuse ;  /* 0x0000001279797220 */ /* 0x080fe20000410000 */
[-C--:B------:R-:W-:Y:S01]  /*88c0*/  FMUL.FTZ R124, R124, R18.reuse ;  /* 0x000000127c7c7220 */ /* 0x080fe20000410000 */
[----:B------:R-:W-:Y:S01]  /*88d0*/  FADD.FTZ R152, R176, R175 ;  /* 0x000000afb0987221 */ /* 0x000fe20000010000 */
[----:B------:R-:W3:Y:S01]  /*88e0*/  MUFU.EX2 R15, R15 ;  /* 0x0000000f000f7308 */ /* 0x000ee20000000800 */
[----:B0-----:R-:W-:Y:S01]  /*88f0*/  FADD.FTZ R5, R161, R6 ;  /* 0x00000006a1057221 */ /* 0x001fe20000010000 */
[-C--:B------:R-:W-:Y:S01]  /*8900*/  FMUL.FTZ R125, R125, R18.reuse ;  /* 0x000000127d7d7220 */ /* 0x080fe20000410000 */
[----:B------:R-:W-:Y:S01]  /*8910*/  FADD.FTZ R175, R153, R152 ;  /* 0x0000009899af7221 */ /* 0x000fe20000010000 */
        /* <DEDUP_REMOVED lines=15> */
[----:B------:R-:W-:Y:S01]  /*8a10*/  FMUL.FTZ R149, R149, R18 ;  /* 0x0000001295957220 */ /* 0x000fe20000410000 */
[----:B-1----:R-:W-:Y:S01]  /*8a20*/  F2FP.BF16.F32.PACK_AB R154, R20, R19 ;  /* 0x00000013149a723e */ /* 0x002fe200000010ff */
[----:B------:R-:W-:Y:S01]  /*8a30*/  FMUL.FTZ R26, R26, R13 ;  /* 0x0000000d1a1a7220 */ /* 0x000fe20000410000 */
[----:B------:R-:W-:Y:S01]  /*8a40*/  F2FP.BF16.F32.PACK_AB R156, R22, R21 ;  /* 0x00000015169c723e */ /* 0x000fe200000010ff */
[----:B------:R-:W-:Y:S01]  /*8a50*/  FMUL.FTZ R27, R27, R13 ;  /* 0x0000000d1b1b7220 */ /* 0x000fe20000410000 */
[----:B------:R-:W1:Y:S01]  /*8a60*/  MUFU.EX2 R163, R163 ;  /* 0x000000a300a37308 */ /* 0x000e620000000800 */
[----:B0-----:R-:W-:Y:S01]  /*8a70*/  FADD.FTZ R6, R16, R5 ;  /* 0x0000000510067221 */ /* 0x001fe20000010000 */
        /* <DEDUP_REMOVED lines=23> */
[C---:B0-----:R-:W-:Y:S01]  /*8bf0*/  FADD.FTZ R152, R178.reuse, R175 ;  /* 0x000000afb2987221 */ /* 0x041fe20000010000 */
[----:B------:R-:W-:Y:S01]  /*8c00*/  F2FP.BF16.F32.PACK_AB R160, R178, R153 ;  /* 0x00000099b2a0723e */ /* 0x000fe200000010ff */
[-C--:B------:R-:W-:Y:S01]  /*8c10*/  FMUL.FTZ R63, R63, R13.reuse ;  /* 0x0000000d3f3f7220 */ /* 0x080fe20000410000 */
[----:B------:R-:W-:Y:S01]  /*8c20*/  F2FP.BF16.F32.PACK_AB R153, R161, R12 ;  /* 0x0000000ca199723e */ /* 0x000fe200000010ff */
        /* <DEDUP_REMOVED lines=31> */
[----:B------:R-:W-:Y:S01]  /*8e20*/  F2FP.BF16.F32.PACK_AB R155, R15, R14 ;  /* 0x0000000e0f9b723e */ /* 0x000fe200000010ff */
[----:B------:R-:W-:Y:S01]  /*8e30*/  BAR.SYNC.DEFER_BLOCKING 0xf, 0x100 ;  /* 0x03c4000000007b1d */ /* 0x000fe20000010000 */
[-C--:B------:R-:W-:Y:S01]  /*8e40*/  FMUL.FTZ R107, R107, R13.reuse ;  /* 0x0000000d6b6b7220 */ /* 0x080fe20000410000 */
[-C--:B------:R-:W-:Y:S01]  /*8e50*/  FMUL.FTZ R110, R110, R13.reuse ;  /* 0x0000000d6e6e7220 */ /* 0x080fe20000410000 */
[----:B------:R-:W-:Y:S01]  /*8e60*/  FMUL.FTZ R111, R111, R13 ;  /* 0x0000000d6f6f7220 */ /* 0x000fe20000410000 */
[C---:B-1----:R-:W-:Y:S01]  /*8e70*/  FADD.FTZ R6, R188.reuse, R5 ;  /* 0x00000005bc067221 */ /* 0x042fe20000010000 */
[----:B------:R-:W-:Y:S01]  /*8e80*/  F2FP.BF16.F32.PACK_AB R161, R188, R165 ;  /* 0x000000a5bca1723e */ /* 0x000fe200000010ff */
[----:B------:R-:W1:Y:S01]  /*8e90*/  MUFU.EX2 R167, R167 ;  /* 0x000000a700a77308 */ /* 0x000e620000000800 */
[-C--:B------:R-:W-:Y:S01]  /*8ea0*/  FMUL.FTZ R114, R114, R13.reuse ;  /* 0x0000000d72727220 */ /* 0x080fe20000410000 */
[-C--:B------:R-:W-:Y:S01]  /*8eb0*/  FMUL.FTZ R115, R115, R13.reuse ;  /* 0x0000000d73737220 */ /* 0x080fe20000410000 */
[-C--:B------:R-:W-:Y:S01]  /*8ec0*/  FMUL.FTZ R118, R118, R13.reuse ;  /* 0x0000000d76767220 */ /* 0x080fe20000410000 */
[-C--:B------:R-:W-:Y:S01]  /*8ed0*/  FMUL.FTZ R119, R119, R13.reuse ;  /* 0x0000000d77777220 */ /* 0x080fe20000410000 */
[-C--:B------:R-:W-:Y:S01]  /*8ee0*/  FMUL.FTZ R122, R122, R13.reuse ;  /* 0x0000000d7a7a7220 */ /* 0x080fe20000410000 */
[----:B0-----:R-:W-:Y:S01]  /*8ef0*/  FADD.FTZ R17, R157, R18 ;  /* 0x000000129d117221 */ /* 0x001fe20000010000 */
        /* <DEDUP_REMOVED lines=11> */
[----:B------:R1:W-:Y:S01]  /*8fb0*/  STSM.16.M88.4 [R10+0x26800], R152 ;  /* 0x026800980a007844 */ /* 0x0003e20000000200 */
        /* <DEDUP_REMOVED lines=9> */
[----:B------:R-:W-:Y:S01]  /*9050*/  F2FP.BF16.F32.PACK_AB R157, R173, R16 ;  /* 0x00000010ad9d723e */ /* 0x000fe200000010ff */
[----:B------:R-:W-:-:S03]  /*9060*/  FMUL.FTZ R151, R151, R13 ;  /* 0x0000000d97977220 */ /* 0x000fc60000410000 */
[----:B------:R-:W0:Y:S01]  /*9070*/  MUFU.EX2 R170, R170 ;  /* 0x000000aa00aa7308 */ /* 0x000e220000000800 */
[----:B--2---:R-:W-:-:S07]  /*9080*/  FADD.FTZ R5, R168, R5 ;  /* 0x00000005a8057221 */ /* 0x004fce0000010000 */
[----:B------:R-:W2:Y:S01]  /*9090*/  MUFU.EX2 R184, R184 ;  /* 0x000000b800b87308 */ /* 0x000ea20000000800 */
[----:B---3--:R-:W-:-:S07]  /*90a0*/  FADD.FTZ R17, R159, R6 ;  /* 0x000000069f117221 */ /* 0x008fce0000010000 */
[----:B------:R-:W3:Y:S01]  /*90b0*/  MUFU.EX2 R169, R169 ;  /* 0x000000a900a97308 */ /* 0x000ee20000000800 */
[----:B0-----:R-:W-:-:S07]  /*90c0*/  FADD.FTZ R6, R170, R5 ;  /* 0x00000005aa067221 */ /* 0x001fce0000010000 */
[----:B------:R-:W0:Y:S01]  /*90d0*/  MUFU.EX2 R171, R171 ;  /* 0x000000ab00ab7308 */ /* 0x000e220000000800 */
[C---:B--2---:R-:W-:Y:S01]  /*90e0*/  F2FP.BF16.F32.PACK_AB R166, R184.reuse, R159 ;  /* 0x0000009fb8a6723e */ /* 0x044fe200000010ff */
[----:B------:R-:W-:Y:S01]  /*90f0*/  FADD.FTZ R5, R184, R17 ;  /* 0x00000011b8057221 */ /* 0x000fe20000010000 */
[----:B------:R-:W-:Y:S02]  /*9100*/  F2FP.BF16.F32.PACK_AB R159, R186, R163 ;  /* 0x000000a3ba9f723e */ /* 0x000fe400000010ff */
[----:B------:R-:W-:-:S03]  /*9110*/  F2FP.BF16.F32.PACK_AB R163, R168, R167 ;  /* 0x000000a7a8a3723e */ /* 0x000fc600000010ff */
[----:B------:R-:W2:Y:S01]  /*9120*/  MUFU.EX2 R172, R172 ;  /* 0x000000ac00ac7308 */ /* 0x000ea20000000800 */
[C---:B---3--:R-:W-:Y:S01]  /*9130*/  FADD.FTZ R6, R169.reuse, R6 ;  /* 0x00000006a9067221 */ /* 0x048fe20000010000 */
[----:B------:R-:W-:Y:S01]  /*9140*/  F2FP.BF16.F32.PACK_AB R165, R169, R170 ;  /* 0x000000aaa9a5723e */ /* 0x000fe200000010ff */
[----:B------:R1:W-:Y:S04]  /*9150*/  STSM.16.M88.4 [R8], R156 ;  /* 0x0000009c08007844 */ /* 0x0003e80000000200 */
[----:B------:R1:W-:Y:S01]  /*9160*/  STSM.16.M88.4 [R9], R160 ;  /* 0x000000a009007844 */ /* 0x0003e20000000200 */
[----:B0-----:R-:W-:Y:S01]  /*9170*/  FADD.FTZ R15, R171, R6 ;  /* 0x00000006ab0f7221 */ /* 0x001fe20000010000 */
[----:B--2---:R-:W-:-:S03]  /*9180*/  F2FP.BF16.F32.PACK_AB R167, R172, R171 ;  /* 0x000000abaca7723e */ /* 0x004fc600000010ff */
[----:B------:R-:W-:Y:S02]  /*9190*/  FADD.FTZ R6, R172, R15 ;  /* 0x0000000fac067221 */ /* 0x000fe40000010000 */
[----:B------:R1:W-:Y:S01]  /*91a0*/  STSM.16.M88.4 [R7], R164 ;  /* 0x000000a407007844 */ /* 0x0003e20000000200 */
[----:B------:R-:W-:Y:S05]  /*91b0*/  @!P0 BRA `(.L_x_7217) ;  /* 0x0000000000048947 */ /* 0x000fea0003800000 */
[----:B------:R-:W-:Y:S01]  /*91c0*/  BPT.TRAP 0x1 ;  /* 0x000000040000795c */ /* 0x000fe20000300000 */
.L_x_7217:
[----:B------:R0:W2:Y:S01]  /*91d0*/  SYNCS.PHASECHK.TRANS64.TRYWAIT P2, [UR26+0x28c50], R11 ;  /* 0x028c500bff0075a7 */ /* 0x0000a2000804015a */
[----:B------:R-:W-:Y:S05]  /*91e0*/  @!P0 BRA `(.L_x_7218) ;  /* 0x0000000000048947 */ /* 0x000fea0003800000 */
[----:B------:R-:W-:Y:S01]  /*91f0*/  BPT.TRAP 0x1 ;  /* 0x000000040000795c */ /* 0x000fe20000300000 */
.L_x_7218:
[----:B--2---:R-:W-:Y:S05]  /*9200*/  @P2 BRA `(.L_x_7219) ;  /* 0x0000000000082947 */ /* 0x004fea0003800000 */
[----:B------:R-:W2:Y:S02]  /*9210*/  SYNCS.PHASECHK.TRANS64.TRYWAIT P2, [UR26+0x28c50], R11 ;  /* 0x028c500bff0075a7 */ /* 0x000ea4000804015a */
[----:B--2---:R-:W-:Y:S05]  /*9220*/  @!P2 BRA `(.L_x_7220) ;  /* 0x0000007c00b4a947 */ /* 0x004fea0003800000 */
.L_x_7219:
[----:B------:R-:W-:Y:S01]  /*9230*/  ULEA UR6, UR4, UR38, 0xc ;  /* 0x0000002604067291 */ /* 0x000fe2000f8e603f */
[----:B------:R-:W-:Y:S01]  /*9240*/  WARPGROUP.ARRIVE ;  /* 0x00000000000079c5 */ /* 0x000fe20000000000 */
[----:B------:R-:W-:Y:S01]  /*9250*/  UMOV UR11, 0x40000040 ;  /* 0x40000040000b7882 */ /* 0x000fe20000000000 */
[----:B------:R-:W-:Y:S01]  /*9260*/  UISETP.GT.AND UP0, UPT, UR41, UR40, UPT ;  /* 0x000000282900728c */ /* 0x000fe2000bf04270 */
[----:B0-2---:R-:W-:Y:S01]  /*9270*/  @!P1 VIADD R11, R190, 0x28c60 ;  /* 0x00028c60be0b9836 */ /* 0x005fe20000000000 */
[----:B------:R-:W-:Y:S01]  /*9280*/  UIADD3 UR41, UR41, -0x1, URZ ;  /* 0xffffffff29297890 */ /* 0x000fe2000fffe03f */
[----:B------:R-:W-:Y:S01]  /*9290*/  MOV R13, R4 ;  /* 0x00000004000d7202 */ /* 0x000fe20000000f00 */
[----:B------:R-:W-:Y:S01]  /*92a0*/  UMOV UR10, UR6 ;  /* 0x00000006000a7c82 */ /* 0x000fe20008000000 */
[----:B------:R-:W-:Y:S01]  /*92b0*/  IMAD.MOV.U32 R18, RZ, RZ, R3 ;  /* 0x000000ffff127224 */ /* 0x000fe200078e0003 */
        /* <DEDUP_REMOVED lines=34> */
.L_x_7212:
[----:B-12---:R-:W1:Y:S01]  /*94e0*/  SHFL.BFLY PT, R8, R5, 0x2, 0x1f ;  /* 0x0c401f0005087f89 */ /* 0x006e6200000e0000 */
[----:B------:R-:W-:Y:S08]  /*94f0*/  BAR.ARV 0x8, 0x100 ;  /* 0x0204000000007b1d */ /* 0x000ff00000002000 */
[----:B------:R-:W-:Y:S01]  /*9500*/  BAR.SYNC.DEFER_BLOCKING 0xf, 0x100 ;  /* 0x03c4000000007b1d */ /* 0x000fe20000010000 */
[----:B------:R-:W-:-:S02]  /*9510*/  ISETP.NE.AND P0, PT, R2, RZ, PT ;  /* 0x000000ff0200720c */ /* 0x000fc40003f05270 */
[----:B------:R-:W-:-:S03]  /*9520*/  MOV R2, RZ ;  /* 0x000000ff00027202 */ /* 0x000fc60000000f00 */
[----:B------:R-:W2:Y:S01]  /*9530*/  SHFL.BFLY PT, R9, R6, 0x2, 0x1f ;  /* 0x0c401f0006097f89 */ /* 0x000ea200000e0000 */
[----:B-1----:R-:W-:Y:S01]  /*9540*/  FADD.FTZ R8, R8, R5 ;  /* 0x0000000508087221 */ /* 0x002fe20000010000 */
[----:B------:R-:W-:-:S04]  /*9550*/  IMAD.U32 R5, RZ, RZ, UR4 ;  /* 0x00000004ff057e24 */ /* 0x000fc8000f8e00ff */
[----:B------:R-:W4:Y:S01]  /*9560*/  SHFL.BFLY PT, R7, R8, 0x1, 0x1f ;  /* 0x0c201f0008077f89 */ /* 0x000f2200000e0000 */
[----:B------:R-:W-:Y:S01]  /*9570*/  IMAD R0, R5, 0x40, R0 ;  /* 0x0000004005007824 */ /* 0x000fe200078e0200 */
[----:B------:R-:W-:-:S04]  /*9580*/  MOV R5, 0xff800000 ;  /* 0xff80000000057802 */ /* 0x000fc80000000f00 */
[----:B------:R-:W-:Y:S01]  /*9590*/  @!P0 LEA R0, R0, UR39, 0x2 ;  /* 0x0000002700008c11 */ /* 0x000fe2000f8e10ff */
[----:B--2---:R-:W-:Y:S01]  /*95a0*/  FADD.FTZ R9, R9, R6 ;  /* 0x0000000609097221 */ /* 0x004fe20000010000 */
[----:B------:R-:W-:-:S04]  /*95b0*/  IMAD.MOV.U32 R6, RZ, RZ, -0x800000 ;  /* 0xff800000ff067424 */ /* 0x000fc800078e00ff */
[----:B------:R-:W1:Y:S01]  /*95c0*/  SHFL.BFLY PT, R10, R9, 0x1, 0x1f ;  /* 0x0c201f00090a7f89 */ /* 0x000e6200000e0000 */
[----:B----4-:R-:W-:Y:S01]  /*95d0*/  FADD.FTZ R11, R8, R7 ;  /* 0x00000007080b7221 */ /* 0x010fe20000010000 */
[----:B------:R-:W-:-:S04]  /*95e0*/  IMAD.MOV.U32 R7, RZ, RZ, RZ ;  /* 0x000000ffff077224 */ /* 0x000fc800078e00ff */
[----:B------:R-:W-:-:S13]  /*95f0*/  FSETP.NE.FTZ.AND P1, PT, R11, RZ, PT ;  /* 0x000000ff0b00720b */ /* 0x000fda0003f35000 */
[----:B------:R-:W2:Y:S01]  /*9600*/  @P1 MUFU.RCP R7, R11 ;  /* 0x0000000b00071308 */ /* 0x000ea20000001000 */
[----:B-1----:R-:W-:-:S05]  /*9610*/  FADD.FTZ R10, R9, R10 ;  /* 0x0000000a090a7221 */ /* 0x002fca0000010000 */
[----:B------:R-:W-:Y:S02]  /*9620*/  FSETP.NE.FTZ.AND P2, PT, R10, RZ, PT ;  /* 0x000000ff0a00720b */ /* 0x000fe40003f55000 */
[----:B------:R-:W-:Y:S01]  /*9630*/  @P1 MUFU.LG2 R8, R11 ;  /* 0x0000000b00081308 */ /* 0x000fe20000000c00 */
[----:B--2---:R-:W-:Y:S01]  /*9640*/  @!P0 STS [R0+0x28800], R7 ;  /* 0x0288000700008388 */ /* 0x004fe20000000800 */
[-C--:B------:R-:W-:Y:S01]  /*9650*/  FMUL.FTZ R24, R24, R7.reuse ;  /* 0x0000000718187220 */ /* 0x080fe20000410000 */
[----:B------:R-:W-:-:S08]  /*9660*/  FMUL.FTZ R25, R25, R7 ;  /* 0x0000000719197220 */ /* 0x000fd00000410000 */
[----:B------:R-:W1:Y:S01]  /*9670*/  @P2 MUFU.RCP R2, R10 ;  /* 0x0000000a00022308 */ /* 0x000e620000001000 */
[-C--:B------:R-:W-:Y:S01]  /*9680*/  FMUL.FTZ R28, R28, R7.reuse ;  /* 0x000000071c1c7220 */ /* 0x080fe20000410000 */
[-C--:B------:R-:W-:Y:S01]  /*9690*/  FMUL.FTZ R29, R29, R7.reuse ;  /* 0x000000071d1d7220 */ /* 0x080fe20000410000 */
[-C--:B------:R-:W-:Y:S01]  /*96a0*/  FMUL.FTZ R32, R32, R7.reuse ;  /* 0x0000000720207220 */ /* 0x080fe20000410000 */
[-C--:B------:R-:W-:Y:S01]  /*96b0*/  FMUL.FTZ R33, R33, R7.reuse ;  /* 0x0000000721217220 */ /* 0x080fe20000410000 */
[-C--:B------:R-:W-:Y:S01]  /*96c0*/  FMUL.FTZ R36, R36, R7.reuse ;  /* 0x0000000724247220 */ /* 0x080fe20000410000 */
[-C--:B------:R-:W-:Y:S01]  /*96d0*/  FMUL.FTZ R37, R37, R7.reuse ;  /* 0x0000000725257220 */ /* 0x080fe20000410000 */
[-C--:B------:R-:W-:Y:S01]  /*96e0*/  FMUL.FTZ R40, R40, R7.reuse ;  /* 0x0000000728287220 */ /* 0x080fe20000410000 */
[----:B------:R2:W4:Y:S01]  /*96f0*/  @P2 MUFU.LG2 R9, R10 ;  /* 0x0000000a00092308 */ /* 0x0005220000000c00 */
        /* <DEDUP_REMOVED lines=8> */
[----:B-1----:R1:W-:Y:S01]  /*9780*/  @!P0 STS [R0+0x28820], R2 ;  /* 0x0288200200008388 */ /* 0x0023e20000000800 */
[----:B--2---:R-:W-:-:S02]  /*9790*/  IMAD.U32 R10, RZ, RZ, UR7 ;  /* 0x00000007ff0a7e24 */ /* 0x004fc4000f8e00ff */
        /* <DEDUP_REMOVED lines=8> */
[----:B-1----:R-:W-:Y:S01]  /*9820*/  MOV R0, UR7 ;  /* 0x0000000700007c02 */ /* 0x002fe20008000f00 */
        /* <DEDUP_REMOVED lines=39> */
[----:B------:R-:W-:Y:S01]  /*9aa0*/  @P1 FMUL.FTZ R0, R0, 0.69314718246459960938 ;  /* 0x3f31721800001820 */ /* 0x000fe20000410000 */
[----:B------:R-:W-:Y:S01]  /*9ab0*/  @P2 FMUL.FTZ R10, R10, 0.69314718246459960938 ;  /* 0x3f3172180a0a2820 */ /* 0x000fe20000410000 */
[----:B------:R-:W-:Y:S01]  /*9ac0*/  @P1 FMUL.FTZ R7, R8, 0.69314718246459960938 ;  /* 0x3f31721808071820 */ /* 0x000fe20000410000 */
[----:B----4-:R-:W-:Y:S01]  /*9ad0*/  @P2 FMUL.FTZ R9, R9, 0.69314718246459960938 ;  /* 0x3f31721809092820 */ /* 0x010fe20000410000 */
        /* <DEDUP_REMOVED lines=68> */
.L_x_7182:
[----:B------:R-:W-:Y:S05]  /*9f20*/  @P0 BRA `(.L_x_7222) ;  /* 0x0000002000f80947 */ /* 0x000fea0003800000 */
[----:B------:R-:W1:Y:S01]  /*9f30*/  S2R R0, SR_TID.X ;  /* 0x0000000000007919 */ /* 0x000e620000002100 */
[----:B------:R-:W2:Y:S01]  /*9f40*/  S2UR UR5, SR_CgaCtaId ;  /* 0x00000000000579c3 */ /* 0x000ea20000008800 */
[----:B------:R-:W-:Y:S01]  /*9f50*/  UMOV UR4, 0x400 ;  /* 0x0000040000047882 */ /* 0x000fe20000000000 */
[----:B------:R-:W-:-:S06]  /*9f60*/  IMAD R2, RZ, RZ, -UR36 ;  /* 0x80000024ff027e24 */ /* 0x000fcc000f8e02ff */
[----:B------:R-:W-:Y:S08]  /*9f70*/  BAR.SYNC.DEFER_BLOCKING 0x1, 0x100 ;  /* 0x0044000000007b1d */ /* 0x000ff00000010000 */
[----:B------:R-:W4:Y:S08]  /*9f80*/  S2UR UR6, SR_CTAID.Y ;  /* 0x00000000000679c3 */ /* 0x000f300000002600 */
[----:B------:R-:W4:Y:S01]  /*9f90*/  LDC R3, c[0x0][0xc50] ;  /* 0x00031400ff037b82 */ /* 0x000f220000000800 */
[----:B--2---:R-:W-:-:S07]  /*9fa0*/  ULEA UR4, UR5, UR4, 0x18 ;  /* 0x0000000405047291 */ /* 0x004fce000f8ec03f */
[----:B------:R-:W2:Y:S01]  /*9fb0*/  LDC R7, c[0x0][0xbe8] ;  /* 0x0002fa00ff077b82 */ /* 0x000ea20000000800 */
[----:B------:R-:W-:Y:S01]  /*9fc0*/  UIADD3 UR4, UR4, 0x28c20, URZ ;  /* 0x00028c2004047890 */ /* 0x000fe2000fffe03f */
[----:B-1----:R-:W-:-:S03]  /*9fd0*/  VIADD R18, R0, 0xffffff80 ;  /* 0xffffff8000127836 */ /* 0x002fc60000000000 */
[----:B------:R-:W-:Y:S02]  /*9fe0*/  UPRMT UR4, URZ, 0x654, UR4 ;  /* 0x000006543f047896 */ /* 0x000fe40008000004 */
[----:B------:R-:W-:-:S04]  /*9ff0*/  SHF.R.S32.HI R21, RZ, 0x1f, R18 ;  /* 0x0000001fff157819 */ /* 0x000fc80000011412 */
[----:B------:R-:W-:Y:S01]  /*a000*/  LEA.HI R4, R21, R18, RZ, 0x7 ;  /* 0x0000001215047211 */ /* 0x000fe200078f38ff */
[----:B----4-:R-:W-:Y:S01]  /*a010*/  IMAD R2, R3, R2, UR6 ;  /* 0x0000000603027e24 */ /* 0x010fe2000f8e0202 */
[----:B------:R-:W-:Y:S01]  /*a020*/  USHF.R.S32.HI UR6, URZ, 0x1f, UR36 ;  /* 0x0000001f3f067899 */ /* 0x000fe20008011424 */
[----:B------:R-:W-:Y:S01]  /*a030*/  SYNCS.ARRIVE.TRANS64.RED.A1T0 RZ, [UR4], RZ ;  /* 0x000000ffffff79a7 */ /* 0x000fe20008100404 */
[----:B------:R-:W-:Y:S02]  /*a040*/  SHF.R.S32.HI R0, RZ, 0x7, R4 ;  /* 0x00000007ff007819 */ /* 0x000fe40000011404 */
[----:B------:R-:W-:Y:S02]  /*a050*/  LOP3.LUT R9, R4, 0xffffff80, RZ, 0xc0, !PT ;  /* 0xffffff8004097812 */ /* 0x000fe400078ec0ff */
[----:B------:R-:W-:Y:S01]  /*a060*/  SHF.R.S32.HI R3, RZ, 0x1f, R2 ;  /* 0x0000001fff037819 */ /* 0x000fe20000011402 */
[----:B------:R-:W1:Y:S01]  /*a070*/  SHFL.IDX PT, R10, R0, RZ, 0x1f ;  /* 0x00001fff000a7589 */ /* 0x000e6200000e0000 */
[----:B------:R-:W-:-:S02]  /*a080*/  IADD3 R8, R18, -R9, RZ ;  /* 0x8000000912087210 */ /* 0x000fc40007ffe0ff */
[----:B--2---:R-:W-:Y:S02]  /*a090*/  ISETP.NE.AND P1, PT, R7, 0x1, PT ;  /* 0x000000010700780c */ /* 0x004fe40003f25270 */
[----:B------:R-:W-:-:S04]  /*a0a0*/  SHF.R.S32.HI R155, RZ, 0x1f, R8 ;  /* 0x0000001fff9b7819 */ /* 0x000fc80000011408 */
[----:B------:R-:W-:-:S04]  /*a0b0*/  LEA.HI R9, R155, R8, RZ, 0x2 ;  /* 0x000000089b097211 */ /* 0x000fc800078f10ff */
[----:B------:R-:W-:Y:S02]  /*a0c0*/  SHF.R.S32.HI R154, RZ, 0x2, R9 ;  /* 0x00000002ff9a7819 */ /* 0x000fe40000011409 */
[----:B-1----:R-:W-:-:S13]  /*a0d0*/  ISETP.NE.AND P0, PT, R10, RZ, PT ;  /* 0x000000ff0a00720c */ /* 0x002fda0003f05270 */
[----:B------:R-:W-:Y:S05]  /*a0e0*/  @P0 BRA `(.L_x_7223) ;  /* 0x0000000400440947 */ /* 0x000fea0003800000 */
[----:B------:R-:W1:Y:S01]  /*a0f0*/  LDC R19, c[0x0][0xbe8] ;  /* 0x0002fa00ff137b82 */ /* 0x000e620000000800 */
[----:B------:R-:W-:Y:S01]  /*a100*/  LOP3.LUT R11, R4, 0xffffff80, RZ, 0xc0, !PT ;  /* 0xffffff80040b7812 */ /* 0x000fe200078ec0ff */
[----:B------:R-:W2:Y:S01]  /*a110*/  S2R R23, SR_CTAID.X ;  /* 0x0000000000177919 */ /* 0x000ea20000002500 */
[----:B------:R-:W-:Y:S01]  /*a120*/  LEA.HI R10, R21, R18, RZ, 0x2 ;  /* 0x00000012150a7211 */ /* 0x000fe200078f10ff */
[----:B------:R-:W-:Y:S02]  /*a130*/  ULDC.64 UR4, c[0x0][0xbd0] ;  /* 0x0002f40000047ab9 */ /* 0x000fe40000000a00 */
[----:B------:R-:W-:Y:S01]  /*a140*/  IMAD.IADD R20, R18, 0x1, -R11 ;  /* 0x0000000112147824 */ /* 0x000fe200078e0a0b */
[----:B------:R-:W-:Y:S01]  /*a150*/  LOP3.LUT R17, R10, 0xfffffffc, RZ, 0xc0, !PT ;  /* 0xfffffffc0a117812 */ /* 0x000fe200078ec0ff */
[----:B------:R-:W4:Y:S01]  /*a160*/  S2UR UR7, SR_CTAID.Z ;  /* 0x00000000000779c3 */ /* 0x000f220000002700 */
[----:B------:R-:W-:Y:S02]  /*a170*/  UIMAD.WIDE.U32 UR8, UR36, UR4, URZ ;  /* 0x00000004240872a5 */ /* 0x000fe4000f8e003f */
[----:B------:R-:W-:Y:S01]  /*a180*/  SHF.R.S32.HI R11, RZ, 0x1f, R20 ;  /* 0x0000001fff0b7819 */ /* 0x000fe20000011414 */
[----:B------:R-:W-:Y:S01]  /*a190*/  IMAD.IADD R10, R18, 0x1, -R17 ;  /* 0x00000001120a7824 */ /* 0x000fe200078e0a11 */
[----:B------:R-:W-:-:S02]  /*a1a0*/  UIMAD UR4, UR6, UR4, URZ ;  /* 0x00000004060472a4 */ /* 0x000fc4000f8e023f */
[C---:B------:R-:W-:Y:S01]  /*a1b0*/  LEA.HI R22, R11.reuse, R20, RZ, 0x2 ;  /* 0x000000140b167211 */ /* 0x040fe200078f10ff */
[----:B---3--:R-:W3:Y:S01]  /*a1c0*/  LDC.64 R14, c[0x0][0xbd8] ;  /* 0x0002f600ff0e7b82 */ /* 0x008ee20000000a00 */
[----:B------:R-:W-:Y:S01]  /*a1d0*/  LEA.HI R12, R10, R10, RZ, 0x1 ;  /* 0x0000000a0a0c7211 */ /* 0x000fe200078f08ff */
[----:B------:R-:W-:Y:S01]  /*a1e0*/  UIMAD UR4, UR36, UR5, UR4 ;  /* 0x00000005240472a4 */ /* 0x000fe2000f8e0204 */
[--C-:B------:R-:W-:Y:S02]  /*a1f0*/  SHF.R.S32.HI R4, RZ, 0x2, R22.reuse ;  /* 0x00000002ff047819 */ /* 0x100fe40000011416 */
[----:B0-----:R-:W-:Y:S01]  /*a200*/  SHF.R.S32.HI R13, RZ, 0x1f, R22 ;  /* 0x0000001fff0d7819 */ /* 0x001fe20000011416 */
[----:B------:R-:W-:Y:S01]  /*a210*/  UIADD3 UR4, UR9, UR4, URZ ;  /* 0x0000000409047290 */ /* 0x000fe2000fffe03f */
[----:B------:R-:W-:Y:S02]  /*a220*/  LEA.HI R11, R11, R20, RZ, 0x5 ;  /* 0x000000140b0b7211 */ /* 0x000fe400078f28ff */
[----:B-1----:R-:W-:-:S02]  /*a230*/  ISETP.NE.AND P0, PT, R19, 0x1, PT ;  /* 0x000000011300780c */ /* 0x002fc40003f05270 */
[----:B------:R-:W-:Y:S02]  /*a240*/  LEA.HI R13, R13, R4, RZ, 0x3 ;  /* 0x000000040d0d7211 */ /* 0x000fe400078f18ff */
[----:B------:R-:W-:Y:S02]  /*a250*/  LOP3.LUT R153, R12, 0x1ffffffe, RZ, 0xc0, !PT ;  /* 0x1ffffffe0c997812 */ /* 0x000fe400078ec0ff */
[----:B------:R-:W-:Y:S01]  /*a260*/  LOP3.LUT R13, R13, 0xfffffff8, RZ, 0xc0, !PT ;  /* 0xfffffff80d0d7812 */ /* 0x000fe200078ec0ff */
[----:B----4-:R-:W-:Y:S01]  /*a270*/  USHF.R.S32.HI UR5, URZ, 0x1f, UR7 ;  /* 0x0000001f3f057899 */ /* 0x010fe20008011407 */
[----:B------:R-:W-:Y:S01]  /*a280*/  SHF.R.S32.HI R11, RZ, 0x5, R11 ;  /* 0x00000005ff0b7819 */ /* 0x000fe2000001140b */
[----:B------:R-:W-:Y:S01]  /*a290*/  IMAD.IADD R153, R10, 0x1, -R153 ;  /* 0x000000010a997824 */ /* 0x000fe200078e0a99 */
[----:B------:R-:W-:Y:S02]  /*a2a0*/  IADD3 R4, R4, -R13, RZ ;  /* 0x8000000d04047210 */ /* 0x000fe40007ffe0ff */
[----:B------:R-:W-:Y:S01]  /*a2b0*/  MOV R10, UR8 ;  /* 0x00000008000a7c02 */ /* 0x000fe20008000f00 */
[----:B------:R-:W0:Y:S02]  /*a2c0*/  @P0 LDC R13, c[0x0][0xbec] ;  /* 0x0002fb00ff0d0b82 */ /* 0x000e240000000800 */
[----:B------:R-:W-:-:S02]  /*a2d0*/  IMAD R152, R11, 0x10, R4 ;  /* 0x000000100b987824 */ /* 0x000fc400078e0204 */
[C---:B---3--:R-:W-:Y:S02]  /*a2e0*/  IMAD R12, R14.reuse, UR5, RZ ;  /* 0x000000050e0c7c24 */ /* 0x048fe4000f8e02ff */
[----:B------:R-:W-:Y:S02]  /*a2f0*/  IMAD R4, R153, 0x8, R152 ;  /* 0x0000000899047824 */ /* 0x000fe400078e0298 */
[----:B------:R-:W1:Y:S01]  /*a300*/  @P0 LDC R17, c[0x0][0xbf0] ;  /* 0x0002fc00ff110b82 */ /* 0x000e620000000800 */
[----:B------:R-:W-:Y:S01]  /*a310*/  IMAD.U32 R11, RZ, RZ, UR9 ;  /* 0x00000009ff0b7e24 */ /* 0x000fe2000f8e00ff */
[----:B------:R-:W-:Y:S01]  /*a320*/  MOV R11, UR4 ;  /* 0x00000004000b7c02 */ /* 0x000fe20008000f00 */
[----:B--2---:R-:W-:Y:S01]  /*a330*/  IMAD R4, R23, 0x40, R4 ;  /* 0x0000004017047824 */ /* 0x004fe200078e0204 */
[----:B------:R-:W-:Y:S01]  /*a340*/  ULDC.64 UR4, c[0x0][0xbe0] ;  /* 0x0002f80000047ab9 */ /* 0x000fe20000000a00 */
[----:B------:R-:W-:Y:S02]  /*a350*/  IMAD R15, R15, UR7, R12 ;  /* 0x000000070f0f7c24 */ /* 0x000fe4000f8e020c */
[----:B------:R-:W-:-:S04]  /*a360*/  IMAD.WIDE.U32 R10, R14, UR7, R10 ;  /* 0x000000070e0a7c25 */ /* 0x000fc8000f8e000a */
[----:B------:R-:W-:Y:S01]  /*a370*/  IMAD R23, R23, 0x40, R152 ;  /* 0x0000004017177824 */ /* 0x000fe200078e0298 */
[----:B------:R-:W-:Y:S01]  /*a380*/  IADD3 R11, R11, R15, RZ ;  /* 0x0000000f0b0b7210 */ /* 0x000fe20007ffe0ff */
[----:B0-----:R-:W-:-:S04]  /*a390*/  @P0 IMAD.HI.U32 R12, R4, R13, RZ ;  /* 0x0000000d040c0227 */ /* 0x001fc800078e00ff */
[----:B------:R-:W-:Y:S02]  /*a3a0*/  IMAD.MOV.U32 R13, RZ, RZ, R4 ;  /* 0x000000ffff0d7224 */ /* 0x000fe400078e0004 */
[----:B------:R-:W-:Y:S01]  /*a3b0*/  IMAD.WIDE.U32 R10, R2, UR4, R10 ;  /* 0x00000004020a7c25 */ /* 0x000fe2000f8e000a */
[----:B-1----:R-:W-:-:S03]  /*a3c0*/  @P0 SHF.R.U32.HI R13, RZ, R17, R12 ;  /* 0x00000011ff0d0219 */ /* 0x002fc6000001160c */
[----:B------:R-:W-:Y:S01]  /*a3d0*/  IMAD R17, R3, UR4, RZ ;  /* 0x0000000403117c24 */ /* 0x000fe2000f8e02ff */
[----:B------:R-:W-:Y:S01]  /*a3e0*/  IADD3 R10, P0, R13, R10, RZ ;  /* 0x0000000a0d0a7210 */ /* 0x000fe20007f1e0ff */
[----:B------:R-:W-:Y:S02]  /*a3f0*/  IMAD.MOV R15, RZ, RZ, -R13 ;  /* 0x000000ffff0f7224 */ /* 0x000fe400078e0a0d */
[----:B------:R-:W-:Y:S01]  /*a400*/  IMAD R12, R2, UR5, R17 ;  /* 0x00000005020c7c24 */ /* 0x000fe2000f8e0211 */
[----:B------:R-:W-:Y:S01]  /*a410*/  SHF.R.S32.HI R17, RZ, 0x1f, R13 ;  /* 0x0000001fff117819 */ /* 0x000fe2000001140d */
[----:B------:R-:W-:Y:S01]  /*a420*/  IMAD R15, R19, R15, R4 ;  /* 0x0000000f130f7224 */ /* 0x000fe200078e0204 */
[----:B------:R-:W-:Y:S01]  /*a430*/  ULDC.64 UR4, c[0x0][0xbc8] ;  /* 0x0002f20000047ab9 */ /* 0x000fe20000000a00 */
[----:B------:R-:W-:Y:S02]  /*a440*/  LOP3.LUT R13, R22, 0x7ffffffc, RZ, 0xc0, !PT ;  /* 0x7ffffffc160d7812 */ /* 0x000fe400078ec0ff */
[----:B------:R-:W-:-:S02]  /*a450*/  IADD3.X R11, R17, R11, R12, P0, !PT ;  /* 0x0000000b110b7210 */ /* 0x000fc400007fe40c */
[----:B------:R-:W-:Y:S01]  /*a460*/  SHF.R.S32.HI R4, RZ, 0x1f, R15 ;  /* 0x0000001fff047819 */ /* 0x000fe2000001140f */
[----:B------:R-:W-:Y:S02]  /*a470*/  IMAD.IADD R20, R20, 0x1, -R13 ;  /* 0x0000000114147824 */ /* 0x000fe400078e0a0d */
[----:B------:R-:W-:-:S04]  /*a480*/  IMAD.WIDE.U32 R10, R15, UR4, R10 ;  /* 0x000000040f0a7c25 */ /* 0x000fc8000f8e000a */
[----:B------:R-:W-:-:S04]  /*a490*/  IMAD R4, R4, UR4, RZ ;  /* 0x0000000404047c24 */ /* 0x000fc8000f8e02ff */
[----:B------:R-:W-:Y:S01]  /*a4a0*/  IMAD R15, R15, UR5, R4 ;  /* 0x000000050f0f7c24 */ /* 0x000fe2000f8e0204 */
[----:B------:R-:W-:Y:S01]  /*a4b0*/  ULDC.64 UR4, c[0x0][0xba8] ;  /* 0x0002ea0000047ab9 */ /* 0x000fe20000000a00 */
[-C--:B------:R-:W-:Y:S02]  /*a4c0*/  LEA.HI R4, R0, R0.reuse, RZ, 0x1 ;  /* 0x0000000000047211 */ /* 0x080fe400078f08ff */
[----:B------:R-:W-:Y:S01]  /*a4d0*/  IMAD.IADD R11, R11, 0x1, R15 ;  /* 0x000000010b0b7824 */ /* 0x000fe200078e020f */
[----:B------:R-:W-:Y:S01]  /*a4e0*/  LEA R16, P0, R10, UR4, 0x2 ;  /* 0x000000040a107c11 */ /* 0x000fe2000f8010ff */
[----:B------:R-:W-:Y:S01]  /*a4f0*/  ULDC UR4, c[0x0][0xa88] ;  /* 0x0002a20000047ab9 */ /* 0x000fe20000000800 */
[----:B------:R-:W-:Y:S01]  /*a500*/  LOP3.LUT R15, R4, 0xfffffe, RZ, 0xc0, !PT ;  /* 0x00fffffe040f7812 */ /* 0x000fe200078ec0ff */
[----:B------:R-:W-:Y:S01]  /*a510*/  IMAD R4, R19, UR4, RZ ;  /* 0x0000000413047c24 */ /* 0x000fe2000f8e02ff */
[----:B------:R-:W-:Y:S01]  /*a520*/  LEA.HI.X R17, R10, UR5, R11, 0x2, P0 ;  /* 0x000000050a117c11 */ /* 0x000fe200080f140b */
[----:B------:R-:W-:Y:S01]  /*a530*/  SHFL.IDX PT, R12, R16, 0x1, 0x1c1f ;  /* 0x003c1f00100c7f89 */ /* 0x000fe200000e0000 */
[----:B------:R-:W-:Y:S01]  /*a540*/  IADD3 R14, -R15, R0, RZ ;  /* 0x000000000f0e7210 */ /* 0x000fe20007ffe1ff */
[----:B------:R-:W-:-:S02]  /*a550*/  IMAD.SHL.U32 R15, R20, 0x2, RZ ;  /* 0x00000002140f7824 */ /* 0x000fc400078e00ff */
[----:B------:R-:W-:Y:S01]  /*a560*/  SHFL.IDX PT, R10, R16, RZ, 0x1c1f ;  /* 0x001c1fff100a7589 */ /* 0x000fe200000e0000 */
[----:B------:R-:W-:-:S03]  /*a570*/  LEA R14, -R14, RZ, 0x8 ;  /* 0x000000ff0e0e7211 */ /* 0x000fc600078e41ff */
        /* <DEDUP_REMOVED lines=8> */
.L_x_7223:
[----:B---3--:R-:W1:Y:S01]  /*a600*/  S2R R14, SR_CTAID.X ;  /* 0x00000000000e7919 */ /* 0x008e620000002500 */
[----:B------:R-:W3:Y:S01]  /*a610*/  S2UR UR7, SR_CTAID.Z ;  /* 0x00000000000779c3 */ /* 0x000ee20000002700 */
[----:B------:R-:W-:Y:S01]  /*a620*/  LEA.HI R21, R21, R18, RZ, 0x2 ;  /* 0x0000001215157211 */ /* 0x000fe200078f10ff */
[----:B------:R-:W-:Y:S01]  /*a630*/  ULDC.64 UR8, c[0x0][0xb38] ;  /* 0x0002ce0000087ab9 */ /* 0x000fe20000000a00 */
[----:B--2---:R-:W-:Y:S01]  /*a640*/  SHF.R.S32.HI R5, RZ, 0x1f, R9 ;  /* 0x0000001fff057819 */ /* 0x004fe20000011409 */
[----:B------:R-:W-:Y:S01]  /*a650*/  UIMAD UR6, UR6, UR8, URZ ;  /* 0x00000008060672a4 */ /* 0x000fe2000f8e023f */
[----:B------:R-:W-:Y:S01]  /*a660*/  LOP3.LUT R21, R21, 0xfffffffc, RZ, 0xc0, !PT ;  /* 0xfffffffc15157812 */ /* 0x000fe200078ec0ff */
[----:B------:R-:W-:Y:S01]  /*a670*/  UIMAD.WIDE.U32 UR4, UR36, UR8, URZ ;  /* 0x00000008240472a5 */ /* 0x000fe2000f8e003f */
[----:B------:R-:W-:Y:S01]  /*a680*/  LEA.HI R5, R5, R154, RZ, 0x3 ;  /* 0x0000009a05057211 */ /* 0x000fe200078f18ff */
[----:B0-----:R-:W0:Y:S01]  /*a690*/  LDC.64 R12, c[0x0][0xb40] ;  /* 0x0002d000ff0c7b82 */ /* 0x001e220000000a00 */
[----:B------:R-:W-:Y:S01]  /*a6a0*/  IADD3 R21, R18, -R21, RZ ;  /* 0x8000001512157210 */ /* 0x000fe20007ffe0ff */
[----:B------:R-:W-:Y:S01]  /*a6b0*/  UIMAD UR6, UR36, UR9, UR6 ;  /* 0x00000009240672a4 */ /* 0x000fe2000f8e0206 */
[----:B------:R-:W-:Y:S01]  /*a6c0*/  LOP3.LUT R5, R5, 0xfffffff8, RZ, 0xc0, !PT ;  /* 0xfffffff805057812 */ /* 0x000fe200078ec0ff */
[----:B------:R-:W-:Y:S01]  /*a6d0*/  BSSY B0, `(.L_x_7224) ;  /* 0x00000fc000007945 */ /* 0x000fe20003800000 */
[----:B------:R-:W-:Y:S01]  /*a6e0*/  LEA.HI R4, R21, R21, RZ, 0x1 ;  /* 0x0000001515047211 */ /* 0x000fe200078f08ff */
[----:B------:R-:W-:Y:S01]  /*a6f0*/  UIADD3 UR6, UR5, UR6, URZ ;  /* 0x0000000605067290 */ /* 0x000fe2000fffe03f */
[----:B------:R-:W-:Y:S01]  /*a700*/  LEA.HI R155, R155, R8, RZ, 0x5 ;  /* 0x000000089b9b7211 */ /* 0x000fe200078f28ff */
[----:B------:R-:W2:Y:S01]  /*a710*/  @P1 LDC R10, c[0x0][0xbec] ;  /* 0x0002fb00ff0a1b82 */ /* 0x000ea20000000800 */
[----:B------:R-:W-:Y:S01]  /*a720*/  IMAD.IADD R154, R154, 0x1, -R5 ;  /* 0x000000019a9a7824 */ /* 0x000fe200078e0a05 */
[----:B------:R-:W-:-:S02]  /*a730*/  LOP3.LUT R4, R4, 0x1ffffffe, RZ, 0xc0, !PT ;  /* 0x1ffffffe04047812 */ /* 0x000fc400078ec0ff */
[----:B------:R-:W-:Y:S02]  /*a740*/  SHF.R.S32.HI R155, RZ, 0x5, R155 ;  /* 0x00000005ff9b7819 */ /* 0x000fe4000001149b */
[----:B------:R-:W-:Y:S01]  /*a750*/  MOV R5, UR5 ;  /* 0x0000000500057c02 */ /* 0x000fe20008000f00 */
[----:B------:R-:W-:Y:S01]  /*a760*/  IMAD.IADD R4, R21, 0x1, -R4 ;  /* 0x0000000115047824 */ /* 0x000fe200078e0a04 */
[----:B------:R-:W4:Y:S01]  /*a770*/  @P1 LDC R17, c[0x0][0xbf0] ;  /* 0x0002fc00ff111b82 */ /* 0x000f220000000800 */
[----:B------:R-:W-:Y:S01]  /*a780*/  LEA R155, R155, R154, 0x4 ;  /* 0x0000009a9b9b7211 */ /* 0x000fe200078e20ff */
[----:B---3--:R-:W-:Y:S01]  /*a790*/  USHF.R.S32.HI UR8, URZ, 0x1f, UR7 ;  /* 0x0000001f3f087899 */ /* 0x008fe20008011407 */
[----:B------:R-:W-:Y:S01]  /*a7a0*/  IMAD.U32 R5, RZ, RZ, UR6 ;  /* 0x00000006ff057e24 */ /* 0x000fe2000f8e00ff */
[----:B------:R-:W-:Y:S02]  /*a7b0*/  LOP3.LUT R9, R9, 0x7ffffffc, RZ, 0xc0, !PT ;  /* 0x7ffffffc09097812 */ /* 0x000fe400078ec0ff */
[----:B------:R-:W-:-:S02]  /*a7c0*/  IMAD R11, R4, 0x8, R155 ;  /* 0x00000008040b7824 */ /* 0x000fc400078e029b */
[----:B------:R-:W-:Y:S01]  /*a7d0*/  IMAD.U32 R4, RZ, RZ, UR4 ;  /* 0x00000004ff047e24 */ /* 0x000fe2000f8e00ff */
[----:B------:R-:W-:Y:S01]  /*a7e0*/  ULDC.64 UR4, c[0x0][0xb48] ;  /* 0x0002d20000047ab9 */ /* 0x000fe20000000a00 */
[----:B0-----:R-:W-:Y:S02]  /*a7f0*/  IMAD R6, R12, UR8, RZ ;  /* 0x000000080c067c24 */ /* 0x001fe4000f8e02ff */
[----:B-1----:R-:W-:Y:S02]  /*a800*/  IMAD R15, R14, 0x40, R11 ;  /* 0x000000400e0f7824 */ /* 0x002fe400078e020b */
[----:B------:R-:W-:Y:S02]  /*a810*/  IMAD R13, R13, UR7, R6 ;  /* 0x000000070d0d7c24 */ /* 0x000fe4000f8e0206 */
[----:B--2---:R-:W-:Y:S01]  /*a820*/  @P1 IMAD.HI.U32 R10, R15, R10, RZ ;  /* 0x0000000a0f0a1227 */ /* 0x004fe200078e00ff */
[----:B------:R-:W-:-:S03]  /*a830*/  MOV R11, R15 ;  /* 0x0000000f000b7202 */ /* 0x000fc60000000f00 */
[----:B------:R-:W-:-:S04]  /*a840*/  IMAD.WIDE.U32 R4, R12, UR7, R4 ;  /* 0x000000070c047c25 */ /* 0x000fc8000f8e0004 */
[----:B------:R-:W-:Y:S01]  /*a850*/  IMAD R3, R3, UR4, RZ ;  /* 0x0000000403037c24 */ /* 0x000fe2000f8e02ff */
[----:B----4-:R-:W-:Y:S01]  /*a860*/  @P1 SHF.R.U32.HI R11, RZ, R17, R10 ;  /* 0x00000011ff0b1219 */ /* 0x010fe2000001160a */
[----:B------:R-:W-:Y:S02]  /*a870*/  IMAD.IADD R5, R5, 0x1, R13 ;  /* 0x0000000105057824 */ /* 0x000fe400078e020d */
[C---:B------:R-:W-:Y:S01]  /*a880*/  IMAD R13, R2.reuse, UR5, R3 ;  /* 0x00000005020d7c24 */ /* 0x040fe2000f8e0203 */
[----:B------:R-:W-:Y:S01]  /*a890*/  SHF.R.S32.HI R6, RZ, 0x1f, R11 ;  /* 0x0000001fff067819 */ /* 0x000fe2000001140b */
[----:B------:R-:W-:Y:S01]  /*a8a0*/  IMAD.WIDE.U32 R2, R2, UR4, R4 ;  /* 0x0000000402027c25 */ /* 0x000fe2000f8e0004 */
[----:B------:R-:W-:-:S03]  /*a8b0*/  ULDC.64 UR4, c[0x0][0xb30] ;  /* 0x0002cc0000047ab9 */ /* 0x000fc60000000a00 */
[----:B------:R-:W-:Y:S01]  /*a8c0*/  IMAD.MOV R10, RZ, RZ, -R11 ;  /* 0x000000ffff0a7224 */ /* 0x000fe200078e0a0b */
[----:B------:R-:W-:Y:S01]  /*a8d0*/  IADD3 R3, R3, R13, RZ ;  /* 0x0000000d03037210 */ /* 0x000fe20007ffe0ff */
[----:B------:R-:W-:Y:S02]  /*a8e0*/  IMAD R6, R6, UR4, RZ ;  /* 0x0000000406067c24 */ /* 0x000fe4000f8e02ff */
[----:B------:R-:W-:Y:S02]  /*a8f0*/  IMAD R5, R7, R10, R15 ;  /* 0x0000000a07057224 */ /* 0x000fe400078e020f */
[C---:B------:R-:W-:Y:S01]  /*a900*/  IMAD R13, R11.reuse, UR5, R6 ;  /* 0x000000050b0d7c24 */ /* 0x040fe2000f8e0206 */
[----:B------:R-:W-:Y:S01]  /*a910*/  LEA.HI R6, R0, R0, RZ, 0x1 ;  /* 0x0000000000067211 */ /* 0x000fe200078f08ff */
[----:B------:R-:W-:Y:S01]  /*a920*/  IMAD.WIDE.U32 R2, R11, UR4, R2 ;  /* 0x000000040b027c25 */ /* 0x000fe2000f8e0002 */
[----:B------:R-:W-:Y:S01]  /*a930*/  SHF.R.S32.HI R4, RZ, 0x1f, R5 ;  /* 0x0000001fff047819 */ /* 0x000fe20000011405 */
[----:B------:R-:W-:-:S02]  /*a940*/  ULDC.64 UR4, c[0x0][0xb28] ;  /* 0x0002ca0000047ab9 */ /* 0x000fc40000000a00 */
        /* <DEDUP_REMOVED lines=8> */
[----:B------:R-:W-:Y:S01]  /*a9d0*/  LOP3.LUT R11, R6, 0xfffffe, RZ, 0xc0, !PT ;  /* 0x00fffffe060b7812 */ /* 0x000fe200078ec0ff */
[----:B------:R-:W-:Y:S01]  /*a9e0*/  IMAD R6, R7, UR4, RZ ;  /* 0x0000000407067c24 */ /* 0x000fe2000f8e02ff */
[----:B------:R-:W-:Y:S02]  /*a9f0*/  LEA R7, R14, R155, 0x6 ;  /* 0x0000009b0e077211 */ /* 0x000fe400078e30ff */
[----:B------:R-:W-:Y:S01]  /*aa00*/  LEA.HI.X R5, R2, UR5, R5, 0x2, P0 ;  /* 0x0000000502057c11 */ /* 0x000fe200080f1405 */
[----:B------:R-:W-:Y:S01]  /*aa10*/  IMAD.IADD R11, R0, 0x1, -R11 ;  /* 0x00000001000b7824 */ /* 0x000fe200078e0a0b */
[----:B------:R-:W-:Y:S01]  /*aa20*/  ISETP.GE.AND P0, PT, R7, R6, PT ;  /* 0x000000060700720c */ /* 0x000fe20003f06270 */
[----:B------:R-:W-:Y:S01]  /*aa30*/  IMAD.IADD R0, R8, 0x1, -R9 ;  /* 0x0000000108007824 */ /* 0x000fe200078e0a09 */
[----:B------:R0:W1:Y:S04]  /*aa40*/  SHFL.IDX PT, R2, R4, RZ, 0x1c1f ;  /* 0x001c1fff04027589 */ /* 0x00006800000e0000 */
[----:B------:R-:W-:Y:S01]  /*aa50*/  LEA R0, R11, R0, 0x7 ;  /* 0x000000000b007211 */ /* 0x000fe200078e38ff */
[----:B------:R0:W2:Y:S04]  /*aa60*/  SHFL.IDX PT, R3, R5, RZ, 0x1c1f ;  /* 0x001c1fff05037589 */ /* 0x0000a800000e0000 */
[----:B------:R-:W-:-:S02]  /*aa70*/  IMAD.SHL.U32 R0, R0, 0x2, RZ ;  /* 0x0000000200007824 */ /* 0x000fc400078e00ff */
[----:B------:R-:W-:Y:S05]  /*aa80*/  @P0 BRA `(.L_x_7225) ;  /* 0x0000000c00000947 */ /* 0x000fea0003800000 */
[C---:B------:R-:W-:Y:S01]  /*aa90*/  VIADD R9, R0.reuse, 0x8 ;  /* 0x0000000800097836 */ /* 0x040fe20000000000 */
[----:B------:R-:W-:Y:S01]  /*aaa0*/  ULDC UR4, c[0x0][0xac8] ;  /* 0x0002b20000047ab9 */ /* 0x000fe20000000800 */
[C---:B------:R-:W-:Y:S01]  /*aab0*/  IADD3 R11, R0.reuse, 0x10, RZ ;  /* 0x00000010000b7810 */ /* 0x040fe20007ffe0ff */
        /* <DEDUP_REMOVED lines=11> */
[----:B------:R-:W-:-:S02]  /*ab70*/  ISETP.GE.AND P0, PT, R16, UR4, PT ;  /* 0x0000000410007c0c */ /* 0x000fc4000bf06270 */
[----:B------:R-:W-:Y:S02]  /*ab80*/  ISETP.GE.AND P1, PT, R17, UR4, PT ;  /* 0x0000000411007c0c */ /* 0x000fe4000bf26270 */
[----:B------:R-:W-:Y:S02]  /*ab90*/  @!P2 LEA.HI R8, R0, R0, RZ, 0x1 ;  /* 0x000000000008a211 */ /* 0x000fe400078f08ff */
[----:B------:R-:W-:Y:S02]  /*aba0*/  @!P3 LEA.HI R10, R9, R9, RZ, 0x1 ;  /* 0x00000009090ab211 */ /* 0x000fe400078f08ff */
[----:B------:R-:W-:Y:S02]  /*abb0*/  @!P4 LEA.HI R12, R11, R11, RZ, 0x1 ;  /* 0x0000000b0b0cc211 */ /* 0x000fe400078f08ff */
[----:B------:R-:W-:Y:S02]  /*abc0*/  @!P5 LEA.HI R14, R13, R13, RZ, 0x1 ;  /* 0x0000000d0d0ed211 */ /* 0x000fe400078f08ff */
[----:B------:R-:W-:-:S02]  /*abd0*/  @!P2 LOP3.LUT R9, R8, 0xfffffffe, RZ, 0xc0, !PT ;  /* 0xfffffffe0809a812 */ /* 0x000fc400078ec0ff */
[----:B------:R-:W-:Y:S02]  /*abe0*/  @!P3 LOP3.LUT R11, R10, 0xfffffffe, RZ, 0xc0, !PT ;  /* 0xfffffffe0a0bb812 */ /* 0x000fe400078ec0ff */
        /* <DEDUP_REMOVED lines=16> */
[----:B-1----:R-:W-:Y:S01]  /*acf0*/  VIADD R24, R0, 0x60 ;  /* 0x0000006000187836 */ /* 0x002fe20000000000 */
[----:B------:R-:W-:Y:S02]  /*ad00*/  @!P0 LEA.HI R16, R16, R16, RZ, 0x1 ;  /* 0x0000001010108211 */ /* 0x000fe400078f08ff */
[----:B------:R-:W-:-:S02]  /*ad10*/  @!P1 LEA.HI R17, R17, R17, RZ, 0x1 ;  /* 0x0000001111119211 */ /* 0x000fc400078f08ff */
[----:B------:R-:W-:Y:S02]  /*ad20*/  @!P0 LOP3.LUT R9, R16, 0xfffffffe, RZ, 0xc0, !PT ;  /* 0xfffffffe10098812 */ /* 0x000fe400078ec0ff */
[----:B--2---:R-:W-:Y:S02]  /*ad30*/  @!P1 LOP3.LUT R11, R17, 0xfffffffe, RZ, 0xc0, !PT ;  /* 0xfffffffe110b9812 */ /* 0x004fe400078ec0ff */
        /* <DEDUP_REMOVED lines=8> */
[----:B---3--:R-:W-:Y:S01]  /*adc0*/  @!P2 LOP3.LUT R13, R18, 0xfffffffe, RZ, 0xc0, !PT ;  /* 0xfffffffe120da812 */ /* 0x008fe200078ec0ff */
[----:B------:R2:W-:Y:S01]  /*add0*/  @!P1 ST.E.64 desc[UR44][R10.64], R44 ;  /* 0x0000002c0a009985 */ /* 0x0005e2000c101b2c */
[----:B------:R-:W-:Y:S01]  /*ade0*/  @!P3 LOP3.LUT R19, R19, 0xfffffffe, RZ, 0xc0, !PT ;  /* 0xfffffffe1313b812 */ /* 0x000fe200078ec0ff */
[----:B------:R-:W-:Y:S01]  /*adf0*/  VIADD R18, R0, 0x68 ;  /* 0x0000006800127836 */ /* 0x000fe20000000000 */
[----:B----4-:R-:W-:Y:S01]  /*ae00*/  @!P4 LOP3.LUT R15, R20, 0xfffffffe, RZ, 0xc0, !PT ;  /* 0xfffffffe140fc812 */ /* 0x010fe200078ec0ff */
[C---:B------:R-:W-:Y:S01]  /*ae10*/  VIADD R20, R0.reuse, 0x78 ;  /* 0x0000007800147836 */ /* 0x040fe20000000000 */
[----:B------:R-:W-:Y:S02]  /*ae20*/  @!P5 LOP3.LUT R21, R21, 0xfffffffe, RZ, 0xc0, !PT ;  /* 0xfffffffe1515d812 */ /* 0x000fe400078ec0ff */
[----:B------:R-:W-:Y:S02]  /*ae30*/  IADD3 R23, R0, 0x58, RZ ;  /* 0x0000005800177810 */ /* 0x000fe40007ffe0ff */
[----:B------:R-:W-:Y:S01]  /*ae40*/  @!P6 LOP3.LUT R17, R22, 0xfffffffe, RZ, 0xc0, !PT ;  /* 0xfffffffe1611e812 */ /* 0x000fe200078ec0ff */
[----:B-1----:R-:W-:Y:S01]  /*ae50*/  @!P2 IMAD.WIDE R8, R13, 0x4, R2 ;  /* 0x000000040d08a825 */ /* 0x002fe200078e0202 */
[----:B------:R-:W-:-:S02]  /*ae60*/  ISETP.GE.AND P1, PT, R23, UR4, PT ;  /* 0x0000000417007c0c */ /* 0x000fc4000bf26270 */
[----:B------:R-:W-:Y:S01]  /*ae70*/  ISETP.GE.AND P0, PT, R24, UR4, PT ;  /* 0x0000000418007c0c */ /* 0x000fe2000bf06270 */
[--C-:B--2---:R-:W-:Y:S01]  /*ae80*/  @!P3 IMAD.WIDE R10, R19, 0x4, R2.reuse ;  /* 0x00000004130ab825 */ /* 0x104fe200078e0202 */
[----:B------:R1:W-:Y:S01]  /*ae90*/  @!P2 ST.E.64 desc[UR44][R8.64], R48 ;  /* 0x000000300800a985 */ /* 0x0003e2000c101b2c */
[C---:B------:R-:W-:Y:S02]  /*aea0*/  IADD3 R19, R0.reuse, 0x70, RZ ;  /* 0x0000007000137810 */ /* 0x040fe40007ffe0ff */
[--C-:B------:R-:W-:Y:S01]  /*aeb0*/  @!P4 IMAD.WIDE R12, R15, 0x4, R2.reuse ;  /* 0x000000040f0cc825 */ /* 0x100fe200078e0202 */
[----:B------:R2:W-:Y:S01]  /*aec0*/  @!P3 ST.E.64 desc[UR44][R10.64], R52 ;  /* 0x000000340a00b985 */ /* 0x0005e2000c101b2c */
[----:B------:R-:W-:Y:S02]  /*aed0*/  IADD3 R22, R0, 0x88, RZ ;  /* 0x0000008800167810 */ /* 0x000fe40007ffe0ff */
        /* <DEDUP_REMOVED lines=12> */
[----:B------:R-:W-:Y:S02]  /*afa0*/  @!P0 LEA.HI R24, R24, R24, RZ, 0x1 ;  /* 0x0000001818188211 */ /* 0x000fe400078f08ff */
[----:B-1----:R-:W-:Y:S01]  /*afb0*/  @!P1 LOP3.LUT R9, R23, 0xfffffffe, RZ, 0xc0, !PT ;  /* 0xfffffffe17099812 */ /* 0x002fe200078ec0ff */
[----:B------:R-:W-:Y:S01]  /*afc0*/  VIADD R23, R0, 0x90 ;  /* 0x0000009000177836 */ /* 0x000fe20000000000 */
[----:B--2---:R-:W-:Y:S01]  /*afd0*/  @!P0 LOP3.LUT R11, R24, 0xfffffffe, RZ, 0xc0, !PT ;  /* 0xfffffffe180b8812 */ /* 0x004fe200078ec0ff */
        /* <DEDUP_REMOVED lines=9> */
[----:B---3--:R-:W-:Y:S01]  /*b070*/  @!P2 LOP3.LUT R13, R18, 0xfffffffe, RZ, 0xc0, !PT ;  /* 0xfffffffe120da812 */ /* 0x008fe200078ec0ff */
[----:B------:R2:W-:Y:S01]  /*b080*/  @!P0 ST.E.64 desc[UR44][R10.64], R72 ;  /* 0x000000480a008985 */ /* 0x0005e2000c101b2c */
[----:B------:R-:W-:Y:S02]  /*b090*/  @!P6 LOP3.LUT R19, R19, 0xfffffffe, RZ, 0xc0, !PT ;  /* 0xfffffffe1313e812 */ /* 0x000fe400078ec0ff */
[----:B----4-:R-:W-:Y:S01]  /*b0a0*/  @!P5 LOP3.LUT R15, R20, 0xfffffffe, RZ, 0xc0, !PT ;  /* 0xfffffffe140fd812 */ /* 0x010fe200078ec0ff */
[----:B------:R-:W-:Y:S01]  /*b0b0*/  VIADD R20, R0, 0xb0 ;  /* 0x000000b000147836 */ /* 0x000fe20000000000 */
[----:B------:R-:W-:-:S02]  /*b0c0*/  @!P4 LOP3.LUT R21, R21, 0xfffffffe, RZ, 0xc0, !PT ;  /* 0xfffffffe1515c812 */ /* 0x000fc400078ec0ff */
[----:B-----5:R-:W-:Y:S01]  /*b0d0*/  @!P3 LOP3.LUT R17, R22, 0xfffffffe, RZ, 0xc0, !PT ;  /* 0xfffffffe1611b812 */ /* 0x020fe200078ec0ff */
[C---:B------:R-:W-:Y:S01]  /*b0e0*/  VIADD R22, R0.reuse, 0xc0 ;  /* 0x000000c000167836 */ /* 0x040fe20000000000 */
[----:B------:R-:W-:Y:S01]  /*b0f0*/  ISETP.GE.AND P0, PT, R23, UR4, PT ;  /* 0x0000000417007c0c */ /* 0x000fe2000bf06270 */
[--C-:B-1----:R-:W-:Y:S01]  /*b100*/  @!P2 IMAD.WIDE R8, R13, 0x4, R2.reuse ;  /* 0x000000040d08a825 */ /* 0x102fe200078e0202 */
[----:B------:R-:W-:Y:S02]  /*b110*/  IADD3 R18, R0, 0xa0, RZ ;  /* 0x000000a000127810 */ /* 0x000fe40007ffe0ff */
[----:B------:R-:W-:Y:S01]  /*b120*/  ISETP.GE.AND P1, PT, R24, UR4, PT ;  /* 0x0000000418007c0c */ /* 0x000fe2000bf26270 */
[--C-:B--2---:R-:W-:Y:S01]  /*b130*/  @!P6 IMAD.WIDE R10, R19, 0x4, R2.reuse ;  /* 0x00000004130ae825 */ /* 0x104fe200078e0202 */
[----:B------:R1:W-:Y:S01]  /*b140*/  @!P2 ST.E.64 desc[UR44][R8.64], R76 ;  /* 0x0000004c0800a985 */ /* 0x0003e2000c101b2c */
[----:B------:R-:W-:Y:S02]  /*b150*/  ISETP.GE.AND P2, PT, R18, UR4, PT ;  /* 0x0000000412007c0c */ /* 0x000fe4000bf46270 */
[----:B------:R-:W-:Y:S01]  /*b160*/  @!P5 IMAD.WIDE R12, R15, 0x4, R2 ;  /* 0x000000040f0cd825 */ /* 0x000fe200078e0202 */
[----:B------:R2:W-:Y:S01]  /*b170*/  @!P6 ST.E.64 desc[UR44][R10.64], R80 ;  /* 0x000000500a00e985 */ /* 0x0005e2000c101b2c */
[----:B------:R-:W-:-:S02]  /*b180*/  ISETP.GE.AND P6, PT, R22, UR4, PT ;  /* 0x0000000416007c0c */ /* 0x000fc4000bfc6270 */
[--C-:B------:R-:W-:Y:S01]  /*b190*/  @!P4 IMAD.WIDE R14, R21, 0x4, R2.reuse ;  /* 0x00000004150ec825 */ /* 0x100fe200078e0202 */
[----:B------:R3:W-:Y:S01]  /*b1a0*/  @!P5 ST.E.64 desc[UR44][R12.64], R84 ;  /* 0x000000540c00d985 */ /* 0x0007e2000c101b2c */
[----:B------:R-:W-:Y:S02]  /*b1b0*/  IADD3 R21, R0, 0xb8, RZ ;  /* 0x000000b800157810 */ /* 0x000fe40007ffe0ff */
[----:B------:R-:W-:Y:S01]  /*b1c0*/  @!P3 IMAD.WIDE R16, R17, 0x4, R2 ;  /* 0x000000041110b825 */ /* 0x000fe200078e0202 */
[----:B------:R4:W-:Y:S01]  /*b1d0*/  @!P4 ST.E.64 desc[UR44][R14.64], R88 ;  /* 0x000000580e00c985 */ /* 0x0009e2000c101b2c */
[----:B------:R-:W-:Y:S02]  /*b1e0*/  ISETP.GE.AND P4, PT, R20, UR4, PT ;  /* 0x0000000414007c0c */ /* 0x000fe4000bf86270 */
[----:B------:R-:W-:Y:S01]  /*b1f0*/  VIADD R19, R0, 0xa8 ;  /* 0x000000a800137836 */ /* 0x000fe20000000000 */
[----:B------:R5:W-:Y:S01]  /*b200*/  @!P3 ST.E.64 desc[UR44][R16.64], R92 ;  /* 0x0000005c1000b985 */ /* 0x000be2000c101b2c */
[----:B------:R-:W-:-:S02]  /*b210*/  ISETP.GE.AND P5, PT, R21, UR4, PT ;  /* 0x0000000415007c0c */ /* 0x000fc4000bfa6270 */
[----:B------:R-:W-:Y:S02]  /*b220*/  @!P0 LEA.HI R23, R23, R23, RZ, 0x1 ;  /* 0x0000001717178211 */ /* 0x000fe400078f08ff */
[----:B------:R-:W-:Y:S02]  /*b230*/  ISETP.GE.AND P3, PT, R19, UR4, PT ;  /* 0x0000000413007c0c */ /* 0x000fe4000bf66270 */
[----:B------:R-:W-:Y:S02]  /*b240*/  @!P1 LEA.HI R24, R24, R24, RZ, 0x1 ;  /* 0x0000001818189211 */ /* 0x000fe400078f08ff */
[----:B-1----:R-:W-:Y:S02]  /*b250*/  @!P0 LOP3.LUT R9, R23, 0xfffffffe, RZ, 0xc0, !PT ;  /* 0xfffffffe17098812 */ /* 0x002fe400078ec0ff */
[----:B------:R-:W-:Y:S02]  /*b260*/  @!P2 LEA.HI R18, R18, R18, RZ, 0x1 ;  /* 0x000000121212a211 */ /* 0x000fe400078f08ff */
[----:B--2---:R-:W-:Y:S01]  /*b270*/  @!P1 LOP3.LUT R11, R24, 0xfffffffe, RZ, 0xc0, !PT ;  /* 0xfffffffe180b9812 */ /* 0x004fe200078ec0ff */
[----:B------:R-:W-:Y:S01]  /*b280*/  @!P0 IMAD.WIDE R8, R9, 0x4, R2 ;  /* 0x0000000409088825 */ /* 0x000fe200078e0202 */
[----:B------:R-:W-:-:S02]  /*b290*/  @!P4 LEA.HI R20, R20, R20, RZ, 0x1 ;  /* 0x000000141414c211 */ /* 0x000fc400078f08ff */
[----:B---3--:R-:W-:Y:S01]  /*b2a0*/  @!P2 LOP3.LUT R13, R18, 0xfffffffe, RZ, 0xc0, !PT ;  /* 0xfffffffe120da812 */ /* 0x008fe200078ec0ff */
        /* <DEDUP_REMOVED lines=9> */
[----:B----4-:R-:W-:Y:S01]  /*b340*/  @!P4 LOP3.LUT R15, R20, 0xfffffffe, RZ, 0xc0, !PT ;  /* 0xfffffffe140fc812 */ /* 0x010fe200078ec0ff */
[----:B------:R3:W-:Y:S01]  /*b350*/  @!P2 ST.E.64 desc[UR44][R12.64], R104 ;  /* 0x000000680c00a985 */ /* 0x0007e2000c101b2c */
[----:B------:R-:W-:Y:S01]  /*b360*/  @!P5 LOP3.LUT R21, R21, 0xfffffffe, RZ, 0xc0, !PT ;  /* 0xfffffffe1515d812 */ /* 0x000fe200078ec0ff */
[----:B------:R-:W-:Y:S01]  /*b370*/  VIADD R20, R0, 0xd8 ;  /* 0x000000d800147836 */ /* 0x000fe20000000000 */
[----:B-----5:R-:W-:-:S02]  /*b380*/  @!P6 LOP3.LUT R17, R22, 0xfffffffe, RZ, 0xc0, !PT ;  /* 0xfffffffe1611e812 */ /* 0x020fc400078ec0ff */
        /* <DEDUP_REMOVED lines=9> */
[----:B---3--:R-:W-:-:S02]  /*b420*/  IADD3 R12, R0, 0xe8, RZ ;  /* 0x000000e8000c7810 */ /* 0x008fc40007ffe0ff */
[----:B------:R-:W-:Y:S01]  /*b430*/  @!P6 IMAD.WIDE R16, R17, 0x4, R2 ;  /* 0x000000041110e825 */ /* 0x000fe200078e0202 */
[----:B------:R3:W-:Y:S01]  /*b440*/  @!P5 ST.E.64 desc[UR44][R14.64], R116 ;  /* 0x000000740e00d985 */ /* 0x0007e2000c101b2c */
[----:B------:R-:W-:Y:S02]  /*b450*/  ISETP.GE.AND P4, PT, R12, UR4, PT ;  /* 0x000000040c007c0c */ /* 0x000fe4000bf86270 */
[C---:B------:R-:W-:Y:S01]  /*b460*/  VIADD R21, R0.reuse, 0xe0 ;  /* 0x000000e000157836 */ /* 0x040fe20000000000 */
[----:B------:R4:W-:Y:S01]  /*b470*/  @!P6 ST.E.64 desc[UR44][R16.64], R120 ;  /* 0x000000781000e985 */ /* 0x0009e2000c101b2c */
[----:B------:R-:W-:Y:S01]  /*b480*/  VIADD R13, R0, 0xf0 ;  /* 0x000000f0000d7836 */ /* 0x000fe20000000000 */
[----:B------:R-:W-:Y:S01]  /*b490*/  @!P0 LEA.HI R18, R18, R18, RZ, 0x1 ;  /* 0x0000001212128211 */ /* 0x000fe200078f08ff */
[----:B-1----:R-:W-:Y:S01]  /*b4a0*/  VIADD R9, R0, 0xf8 ;  /* 0x000000f800097836 */ /* 0x002fe20000000000 */
[----:B------:R-:W-:Y:S02]  /*b4b0*/  ISETP.GE.AND P3, PT, R21, UR4, PT ;  /* 0x0000000415007c0c */ /* 0x000fe4000bf66270 */
[----:B------:R-:W-:-:S02]  /*b4c0*/  ISETP.GE.AND P5, PT, R13, UR4, PT ;  /* 0x000000040d007c0c */ /* 0x000fc4000bfa6270 */
[----:B------:R-:W-:Y:S02]  /*b4d0*/  ISETP.GE.AND P6, PT, R9, UR4, PT ;  /* 0x0000000409007c0c */ /* 0x000fe4000bfc6270 */
[----:B------:R-:W-:Y:S02]  /*b4e0*/  @!P1 LEA.HI R19, R19, R19, RZ, 0x1 ;  /* 0x0000001313139211 */ /* 0x000fe400078f08ff */
[----:B------:R-:W-:Y:S02]  /*b4f0*/  @!P2 LEA.HI R20, R20, R20, RZ, 0x1 ;  /* 0x000000141414a211 */ /* 0x000fe400078f08ff */
[----:B------:R-:W-:Y:S02]  /*b500*/  @!P4 LEA.HI R12, R12, R12, RZ, 0x1 ;  /* 0x0000000c0c0cc211 */ /* 0x000fe400078f08ff */
[----:B--2---:R-:W-:Y:S02]  /*b510*/  @!P1 LOP3.LUT R11, R19, 0xfffffffe, RZ, 0xc0, !PT ;  /* 0xfffffffe130b9812 */ /* 0x004fe400078ec0ff */
[----:B------:R-:W-:-:S02]  /*b520*/  @!P3 LEA.HI R21, R21, R21, RZ, 0x1 ;  /* 0x000000151515b211 */ /* 0x000fc400078f08ff */
[----:B------:R-:W-:Y:S02]  /*b530*/  @!P5 LEA.HI R8, R13, R13, RZ, 0x1 ;  /* 0x0000000d0d08d211 */ /* 0x000fe400078f08ff */
[----:B------:R-:W-:Y:S02]  /*b540*/  @!P6 LEA.HI R10, R9, R9, RZ, 0x1 ;  /* 0x00000009090ae211 */ /* 0x000fe400078f08ff */
[----:B------:R-:W-:Y:S02]  /*b550*/  @!P0 LOP3.LUT R9, R18, 0xfffffffe, RZ, 0xc0, !PT ;  /* 0xfffffffe12098812 */ /* 0x000fe400078ec0ff */
[----:B------:R-:W-:Y:S02]  /*b560*/  @!P2 LOP3.LUT R13, R20, 0xfffffffe, RZ, 0xc0, !PT ;  /* 0xfffffffe140da812 */ /* 0x000fe400078ec0ff */
[----:B---3--:R-:W-:Y:S02]  /*b570*/  @!P3 LOP3.LUT R15, R21, 0xfffffffe, RZ, 0xc0, !PT ;  /* 0xfffffffe150fb812 */ /* 0x008fe400078ec0ff */
[----:B----4-:R-:W-:Y:S01]  /*b580*/  @!P4 LOP3.LUT R17, R12, 0xfffffffe, RZ, 0xc0, !PT ;  /* 0xfffffffe0c11c812 */ /* 0x010fe200078ec0ff */
[----:B------:R-:W-:Y:S01]  /*b590*/  @!P2 IMAD.WIDE R12, R13, 0x4, R2 ;  /* 0x000000040d0ca825 */ /* 0x000fe200078e0202 */
[----:B------:R-:W-:-:S02]  /*b5a0*/  @!P5 LOP3.LUT R19, R8, 0xfffffffe, RZ, 0xc0, !PT ;  /* 0xfffffffe0813d812 */ /* 0x000fc400078ec0ff */
        /* <DEDUP_REMOVED lines=14> */
.L_x_7225:
[----:B------:R-:W-:Y:S05]  /*b690*/  BSYNC B0 ;  /* 0x0000000000007941 */ /* 0x000fea0003800000 */
.L_x_7224:
[----:B------:R-:W-:Y:S01]  /*b6a0*/  IADD3 R7, R7, 0x8, RZ ;  /* 0x0000000807077810 */ /* 0x000fe20007ffe0ff */
[----:B--23--:R2:W3:Y:S03]  /*b6b0*/  SHFL.IDX PT, R3, R5, 0x1, 0x1c1f ;  /* 0x003c1f0005037f89 */ /* 0x00c4e600000e0000 */
[----:B------:R-:W-:Y:S01]  /*b6c0*/  ISETP.GE.AND P0, PT, R7, R6, PT ;  /* 0x000000060700720c */ /* 0x000fe20003f06270 */
[----:B-1----:R2:W1:-:S12]  /*b6d0*/  SHFL.IDX PT, R2, R4, 0x1, 0x1c1f ;  /* 0x003c1f0004027f89 */ /* 0x00245800000e0000 */
[----:B--2---:R-:W-:Y:S05]  /*b6e0*/  @P0 BRA `(.L_x_7179) ;  /* 0x0000005400c40947 */ /* 0x004fea0003800000 */
[C---:B0-----:R-:W-:Y:S01]  /*b6f0*/  VIADD R5, R0.reuse, 0x8 ;  /* 0x0000000800057836 */ /* 0x041fe20000000000 */
        /* <DEDUP_REMOVED lines=22> */
[----:B-1-3--:R-:W-:Y:S01]  /*b860*/  @!P0 IMAD.WIDE R4, R5, 0x4, R2 ;  /* 0x0000000405048825 */ /* 0x00afe200078e0202 */
[----:B------:R-:W-:-:S02]  /*b870*/  IADD3 R16, R0, 0x48, RZ ;  /* 0x0000004800107810 */ /* 0x000fc40007ffe0ff */
[----:B------:R-:W-:Y:S01]  /*b880*/  ISETP.GE.AND P3, PT, R15, UR4, PT ;  /* 0x000000040f007c0c */ /* 0x000fe2000bf66270 */
[--C-:B------:R-:W-:Y:S01]  /*b890*/  @!P1 IMAD.WIDE R6, R7, 0x4, R2.reuse ;  /* 0x0000000407069825 */ /* 0x100fe200078e0202 */
[----:B------:R0:W-:Y:S01]  /*b8a0*/  @!P0 ST.E.64 desc[UR44][R4.64], R26 ;  /* 0x0000001a04008985 */ /* 0x0001e2000c101b2c */
[----:B------:R-:W-:Y:S02]  /*b8b0*/  ISETP.GE.AND P0, PT, R12, UR4, PT ;  /* 0x000000040c007c0c */ /* 0x000fe4000bf06270 */
[----:B------:R-:W-:Y:S01]  /*b8c0*/  @!P2 IMAD.WIDE R8, R9, 0x4, R2 ;  /* 0x000000040908a825 */ /* 0x000fe200078e0202 */
[----:B------:R1:W-:Y:S01]  /*b8d0*/  @!P1 ST.E.64 desc[UR44][R6.64], R30 ;  /* 0x0000001e06009985 */ /* 0x0003e2000c101b2c */
[----:B------:R-:W-:Y:S02]  /*b8e0*/  ISETP.GE.AND P1, PT, R13, UR4, PT ;  /* 0x000000040d007c0c */ /* 0x000fe4000bf26270 */
[----:B------:R-:W-:Y:S01]  /*b8f0*/  ISETP.GE.AND P4, PT, R16, UR4, PT ;  /* 0x0000000410007c0c */ /* 0x000fe2000bf86270 */
        /* <DEDUP_REMOVED lines=16> */
[----:B------:R-:W-:Y:S02]  /*ba00*/  @!P1 LOP3.LUT R13, R13, 0xfffffffe, RZ, 0xc0, !PT ;  /* 0xfffffffe0d0d9812 */ /* 0x000fe400078ec0ff */
[----:B------:R-:W-:-:S02]  /*ba10*/  @!P2 LOP3.LUT R11, R14, 0xfffffffe, RZ, 0xc0, !PT ;  /* 0xfffffffe0e0ba812 */ /* 0x000fc400078ec0ff */
[----:B------:R-:W-:Y:S02]  /*ba20*/  @!P3 LOP3.LUT R15, R15, 0xfffffffe, RZ, 0xc0, !PT ;  /* 0xfffffffe0f0fb812 */ /* 0x000fe400078ec0ff */
[----:B------:R-:W-:Y:S01]  /*ba30*/  @!P4 LOP3.LUT R17, R16, 0xfffffffe, RZ, 0xc0, !PT ;  /* 0xfffffffe1011c812 */ /* 0x000fe200078ec0ff */
        /* <DEDUP_REMOVED lines=9> */
[----:B------:R1:W-:Y:S03]  /*bad0*/  @!P1 ST.E.64 desc[UR44][R6.64], R50 ;  /* 0x0000003206009985 */ /* 0x0003e6000c101b2c */
        /* <DEDUP_REMOVED lines=8> */
[----:B------:R-:W-:Y:S02]  /*bb60*/  ISETP.GE.AND P4, PT, R14, UR4, PT ;  /* 0x000000040e007c0c */ /* 0x000fe4000bf86270 */
[----:B------:R-:W-:Y:S02]  /*bb70*/  ISETP.GE.AND P1, PT, R17, UR4, PT ;  /* 0x0000000411007c0c */ /* 0x000fe4000bf26270 */
[----:B------:R-:W-:Y:S02]  /*bb80*/  ISETP.GE.AND P3, PT, R15, UR4, PT ;  /* 0x000000040f007c0c */ /* 0x000fe4000bf66270 */
[----:B------:R-:W-:Y:S02]  /*bb90*/  @!P5 LEA.HI R18, R18, R18, RZ, 0x1 ;  /* 0x000000121212d211 */ /* 0x000fe400078f08ff */
[----:B------:R-:W-:-:S02]  /*bba0*/  @!P6 LEA.HI R19, R19, R19, RZ, 0x1 ;  /* 0x000000131313e211 */ /* 0x000fc400078f08ff */
        /* <DEDUP_REMOVED lines=58> */
[C---:B------:R-:W-:Y:S01]  /*bf50*/  VIADD R16, R0.reuse, 0xe0 ;  /* 0x000000e000107836 */ /* 0x040fe20000000000 */
[----:B------:R-:W-:Y:S02]  /*bf60*/  @!P2 LOP3.LUT R17, R17, 0xfffffffe, RZ, 0xc0, !PT ;  /* 0xfffffffe1111a812 */ /* 0x000fe400078ec0ff */
[----:B------:R-:W-:Y:S02]  /*bf70*/  IADD3 R18, R0, 0xc0, RZ ;  /* 0x000000c000127810 */ /* 0x000fe40007ffe0ff */
[----:B----4-:R-:W-:Y:S01]  /*bf80*/  @!P1 LOP3.LUT R13, R20, 0xfffffffe, RZ, 0xc0, !PT ;  /* 0xfffffffe140d9812 */ /* 0x010fe200078ec0ff */
[----:B0-----:R-:W-:Y:S01]  /*bf90*/  @!P0 IMAD.WIDE R4, R9, 0x4, R2 ;  /* 0x0000000409048825 */ /* 0x001fe200078e0202 */
[----:B------:R-:W-:-:S02]  /*bfa0*/  ISETP.GE.AND P5, PT, R18, UR4, PT ;  /* 0x0000000412007c0c */ /* 0x000fc4000bfa6270 */
[----:B------:R-:W-:Y:S01]  /*bfb0*/  ISETP.GE.AND P6, PT, R19, UR4, PT ;  /* 0x0000000413007c0c */ /* 0x000fe2000bfc6270 */
[--C-:B-1----:R-:W-:Y:S01]  /*bfc0*/  @!P4 IMAD.WIDE R6, R15, 0x4, R2.reuse ;  /* 0x000000040f06c825 */ /* 0x102fe200078e0202 */
        /* <DEDUP_REMOVED lines=13> */
[----:B------:R-:W-:Y:S01]  /*c0a0*/  ISETP.GE.AND P1, PT, R15, UR4, PT ;  /* 0x000000040f007c0c */ /* 0x000fe2000bf26270 */
[----:B------:R-:W-:Y:S01]  /*c0b0*/  VIADD R0, R0, 0xf8 ;  /* 0x000000f800007836 */ /* 0x000fe20000000000 */
[----:B------:R-:W-:Y:S02]  /*c0c0*/  ISETP.GE.AND P4, PT, R20, UR4, PT ;  /* 0x0000000414007c0c */ /* 0x000fe4000bf86270 */
[----:B------:R-:W-:-:S02]  /*c0d0*/  ISETP.GE.AND P3, PT, R17, UR4, PT ;  /* 0x0000000411007c0c */ /* 0x000fc4000bf66270 */
[----:B------:R-:W-:Y:S02]  /*c0e0*/  @!P5 LEA.HI R18, R18, R18, RZ, 0x1 ;  /* 0x000000121212d211 */ /* 0x000fe400078f08ff */
[----:B------:R-:W-:Y:S02]  /*c0f0*/  @!P6 LEA.HI R19, R19, R19, RZ, 0x1 ;  /* 0x000000131313e211 */ /* 0x000fe400078f08ff */
[----:B0-----:R-:W-:Y:S02]  /*c100*/  @!P5 LOP3.LUT R5, R18, 0xfffffffe, RZ, 0xc0, !PT ;  /* 0xfffffffe1205d812 */ /* 0x001fe400078ec0ff */
        /* <DEDUP_REMOVED lines=12> */
[----:B---3--:R-:W-:-:S02]  /*c1d0*/  @!P2 LOP3.LUT R11, R16, 0xfffffffe, RZ, 0xc0, !PT ;  /* 0xfffffffe100ba812 */ /* 0x008fc400078ec0ff */
        /* <DEDUP_REMOVED lines=19> */
.L_x_7222:
        /* <DEDUP_REMOVED lines=21> */
[----:B------:R-:W-:Y:S01]  /*c460*/  UIADD3 UR6, UR5, UR6, URZ ;  /* 0x0000000605067290 */ /* 0x000fe2000fffe03f */
[----:B------:R-:W-:Y:S01]  /*c470*/  MOV R2, UR4 ;  /* 0x0000000400027c02 */ /* 0x000fe20008000f00 */
[----:B------:R-:W-:Y:S01]  /*c480*/  IMAD.U32 R3, RZ, RZ, UR5 ;  /* 0x00000005ff037e24 */ /* 0x000fe2000f8e00ff */
[----:B------:R-:W4:Y:S01]  /*c490*/  @P0 LDC R7, c[0x0][0xbec] ;  /* 0x0002fb00ff070b82 */ /* 0x000f220000000800 */
[----:B------:R-:W-:Y:S02]  /*c4a0*/  ULDC.64 UR4, c[0x0][0xbe0] ;  /* 0x0002f80000047ab9 */ /* 0x000fe40000000a00 */
[----:B------:R-:W-:-:S05]  /*c4b0*/  IMAD.U32 R3, RZ, RZ, UR6 ;  /* 0x00000006ff037e24 */ /* 0x000fca000f8e00ff */
[----:B------:R-:W5:Y:S01]  /*c4c0*/  @P0 LDC R9, c[0x0][0xbf0] ;  /* 0x0002fc00ff090b82 */ /* 0x000f620000000800 */
[----:B-1----:R-:W-:-:S07]  /*c4d0*/  USHF.R.S32.HI UR8, URZ, 0x1f, UR7 ;  /* 0x0000001f3f087899 */ /* 0x002fce0008011407 */
[----:B------:R-:W1:Y:S01]  /*c4e0*/  S2UR UR10, SR_CTAID.Y ;  /* 0x00000000000a79c3 */ /* 0x000e620000002600 */
[C---:B--2---:R-:W-:Y:S02]  /*c4f0*/  IMAD R12, R10.reuse, UR8, RZ ;  /* 0x000000080a0c7c24 */ /* 0x044fe4000f8e02ff */
[----:B------:R-:W-:-:S04]  /*c500*/  IMAD.WIDE.U32 R2, R10, UR7, R2 ;  /* 0x000000070a027c25 */ /* 0x000fc8000f8e0002 */
[----:B------:R-:W-:Y:S01]  /*c510*/  IMAD R11, R11, UR7, R12 ;  /* 0x000000070b0b7c24 */ /* 0x000fe2000f8e020c */
[----:B------:R-:W1:Y:S01]  /*c520*/  LDC R8, c[0x0][0xc50] ;  /* 0x00031400ff087b82 */ /* 0x000e620000000800 */
[----:B----4-:R-:W-:Y:S01]  /*c530*/  @P0 IMAD.HI.U32 R4, R0, R7, RZ ;  /* 0x0000000700040227 */ /* 0x010fe200078e00ff */
[----:B------:R-:W-:-:S03]  /*c540*/  IADD3 R7, RZ, -UR36, RZ ;  /* 0x80000024ff077c10 */ /* 0x000fc6000fffe0ff */
[----:B------:R-:W-:Y:S01]  /*c550*/  IMAD.IADD R3, R11, 0x1, R3 ;  /* 0x000000010b037824 */ /* 0x000fe200078e0203 */
[----:B-----5:R-:W-:Y:S01]  /*c560*/  @P0 SHF.R.U32.HI R5, RZ, R9, R4 ;  /* 0x00000009ff050219 */ /* 0x020fe20000011604 */
[----:B-1----:R-:W-:-:S04]  /*c570*/  IMAD R9, R8, R7, UR10 ;  /* 0x0000000a08097e24 */ /* 0x002fc8000f8e0207 */
        /* <DEDUP_REMOVED lines=14> */
[----:B------:R-:W-:-:S04]  /*c660*/  ULDC.64 UR4, c[0x0][0xba8] ;  /* 0x0002ea0000047ab9 */ /* 0x000fc80000000a00 */
[----:B------:R-:W-:Y:S02]  /*c670*/  IADD3 R3, R3, R5, RZ ;  /* 0x0000000503037210 */ /* 0x000fe40007ffe0ff */
[----:B------:R-:W-:-:S04]  /*c680*/  LEA R4, P0, R2, UR4, 0x2 ;  /* 0x0000000402047c11 */ /* 0x000fc8000f8010ff */
[----:B------:R-:W-:Y:S01]  /*c690*/  LEA.HI.X R5, R2, UR5, R3, 0x2, P0 ;  /* 0x0000000502057c11 */ /* 0x000fe200080f1403 */
[----:B------:R-:W-:-:S05]  /*c6a0*/  IMAD.MOV.U32 R3, RZ, RZ, -0x800000 ;  /* 0xff800000ff037424 */ /* 0x000fca00078e00ff */
[----:B------:R4:W-:Y:S01]  /*c6b0*/  STG.E desc[UR44][R4.64], R3 ;  /* 0x0000000304007986 */ /* 0x0009e2000c10192c */
[----:B------:R-:W-:Y:S05]  /*c6c0*/  BRA `(.L_x_7179) ;  /* 0x0000004400cc7947 */ /* 0x000fea0003800000 */
.L_x_7177:
        /* <DEDUP_REMOVED lines=18> */
.L_x_7226:
[----:B------:R-:W-:Y:S01]  /*c7f0*/  ULDC UR40, c[0x0][0xc50] ;  /* 0x0003140000287ab9 */ /* 0x000fe20000000800 */
[----:B------:R-:W-:Y:S01]  /*c800*/  UMOV UR36, UR6 ;  /* 0x0000000600247c82 */ /* 0x000fe20008000000 */
[----:B------:R-:W-:-:S11]  /*c810*/  UISETP.NE.AND UP0, UPT, UR40, 0x1, UPT ;  /* 0x000000012800788c */ /* 0x000fd6000bf05270 */
[----:B------:R-:W-:Y:S01]  /*c820*/  @UP0 ULDC UR4, c[0x0][0xc54] ;  /* 0x0003150000040ab9 */ /* 0x000fe20000000800 */
[----:B------:R-:W-:Y:S01]  /*c830*/  @UP0 ULDC UR7, c[0x0][0xc58] ;  /* 0x0003160000070ab9 */ /* 0x000fe20000000800 */
[----:B------:R-:W-:-:S04]  /*c840*/  UIMAD.WIDE.U32 UR4, UR6, UR4, URZ ;  /* 0x00000004060472a5 */ /* 0x000fc8000f8e003f */
[----:B------:R-:W-:-:S12]  /*c850*/  @UP0 USHF.R.U32.HI UR36, URZ, UR7, UR5 ;  /* 0x000000073f240299 */ /* 0x000fd80008011605 */
.L_x_7227:
        /* <DEDUP_REMOVED lines=14> */
[----:B------:R-:W-:Y:S02]  /*c940*/  UISETP.NE.AND.EX UP0, UPT, UR5, URZ, UPT, UP0 ;  /* 0x0000003f0500728c */ /* 0x000fe4000bf05300 */
[----:B------:R-:W-:-:S02]  /*c950*/  UIADD3 UR9, -UR4, 0x40, URZ ;  /* 0x0000004004097890 */ /* 0x000fc4000fffe13f */
[----:B------:R-:W-:Y:S01]  /*c960*/  USEL UR7, UR7, 0x1, UP0 ;  /* 0x0000000107077887 */ /* 0x000fe20008000000 */
[----:B------:R-:W-:Y:S01]  /*c970*/  @UP1 ULDC UR4, c[0x0][0x44c] ;  /* 0x0001130000041ab9 */ /* 0x000fe20000000800 */
[----:B------:R-:W-:Y:S01]  /*c980*/  ULDC UR8, c[0x0][0x2f0] ;  /* 0x0000bc0000087ab9 */ /* 0x000fe20000000800 */
[----:B------:R-:W-:Y:S01]  /*c990*/  @UP1 ULDC UR10, c[0x0][0x450] ;  /* 0x00011400000a1ab9 */ /* 0x000fe20000000800 */
[----:B------:R-:W-:Y:S02]  /*c9a0*/  UIMAD UR9, UR7, UR8, UR9 ;  /* 0x00000008070972a4 */ /* 0x000fe4000f8e0209 */
[----:B------:R-:W-:Y:S01]  /*c9b0*/  UIMAD UR7, UR7, UR8, 0x3f ;  /* 0x0000003f070774a4 */ /* 0x000fe2000f8e0208 */
[----:B------:R-:W-:Y:S01]  /*c9c0*/  UMOV UR43, URZ ;  /* 0x0000003f002b7c82 */ /* 0x000fe20008000000 */
[----:B0-----:R-:W-:-:S04]  /*c9d0*/  ULEA UR6, UR6, 0x3f, 0x6 ;  /* 0x0000003f06067891 */ /* 0x001fc8000f8e303f */
[----:B------:R-:W-:-:S04]  /*c9e0*/  UIMAD.WIDE.U32 UR4, UR6, UR4, URZ ;  /* 0x00000004060472a5 */ /* 0x000fc8000f8e003f */
[----:B------:R-:W-:Y:S02]  /*c9f0*/  @UP1 USHF.R.U32.HI UR6, URZ, UR10, UR5 ;  /* 0x0000000a3f061299 */ /* 0x000fe40008011605 */
[----:B------:R-:W-:Y:S02]  /*ca00*/  USHF.R.S32.HI UR5, URZ, 0x1f, UR7 ;  /* 0x0000001f3f057899 */ /* 0x000fe40008011407 */
[----:B------:R-:W-:Y:S02]  /*ca10*/  UIADD3 UR6, UR9, UR6, URZ ;  /* 0x0000000609067290 */ /* 0x000fe4000fffe03f */
[----:B------:R-:W-:Y:S02]  /*ca20*/  ULEA.HI UR5, UR5, UR7, URZ, 0x6 ;  /* 0x0000000705057291 */ /* 0x000fe4000f8f303f */
[----:B------:R-:W-:Y:S02]  /*ca30*/  USHF.R.S32.HI UR4, URZ, 0x1f, UR6 ;  /* 0x0000001f3f047899 */ /* 0x000fe40008011406 */
[----:B------:R-:W-:-:S02]  /*ca40*/  USHF.R.S32.HI UR5, URZ, 0x6, UR5 ;  /* 0x000000063f057899 */ /* 0x000fc40008011405 */
[----:B------:R-:W-:Y:S02]  /*ca50*/  ULEA.HI UR4, UR4, UR6, URZ, 0x6 ;  /* 0x0000000604047291 */ /* 0x000fe4000f8f303f */
[----:B------:R-:W-:Y:S02]  /*ca60*/  USHF.R.U32.HI UR10, URZ, 0x10, UR40 ;  /* 0x000000103f0a7899 */ /* 0x000fe40008011628 */
[----:B------:R-:W-:Y:S02]  /*ca70*/  USHF.R.S32.HI UR4, URZ, 0x6, UR4 ;  /* 0x000000063f047899 */ /* 0x000fe40008011404 */
[----:B------:R-:W-:Y:S02]  /*ca80*/  ULOP3.LUT UR40, UR40, 0xffff, URZ, 0xc0, !UPT ;  /* 0x0000ffff28287892 */ /* 0x000fe4000f8ec03f */
[----:B------:R-:W-:-:S04]  /*ca90*/  UISETP.LT.AND UP0, UPT, UR5, UR4, UPT ;  /* 0x000000040500728c */ /* 0x000fc8000bf01270 */
[----:B------:R-:W-:Y:S02]  /*caa0*/  USEL UR41, UR5, UR4, UP0 ;  /* 0x0000000405297287 */ /* 0x000fe40008000000 */
[----:B------:R-:W-:Y:S02]  /*cab0*/  UISETP.NE.AND UP0, UPT, UR10, URZ, UPT ;  /* 0x0000003f0a00728c */ /* 0x000fe4000bf05270 */
[----:B------:R-:W-:-:S06]  /*cac0*/  UISETP.GE.AND UP1, UPT, UR41, 0x1, UPT ;  /* 0x000000012900788c */ /* 0x000fcc000bf26270 */
[----:B------:R-:W-:-:S03]  /*cad0*/  PLOP3.LUT P0, PT, PT, PT, UP1, 0x80, 0x0 ;  /* 0x000000000000781c */ /* 0x000fc60003f0f018 */
[----:B------:R-:W-:-:S10]  /*cae0*/  @!UP0 ULDC UR10, c[0x0][0x9f0] ;  /* 0x00027c00000a8ab9 */ /* 0x000fd40000000800 */
[----:B------:R-:W-:Y:S05]  /*caf0*/  @!P0 BRA `(.L_x_7229) ;  /* 0x0000000000848947 */ /* 0x000fea0003800000 */
[----:B------:R-:W-:Y:S01]  /*cb00*/  IMAD.U32 R4, RZ, RZ, UR10 ;  /* 0x0000000aff047e24 */ /* 0x000fe2000f8e00ff */
[----:B------:R-:W-:Y:S01]  /*cb10*/  UIADD3 UR6, UR10, -0x1, UR41 ;  /* 0xffffffff0a067890 */ /* 0x000fe2000fffe029 */
[----:B------:R-:W-:-:S03]  /*cb20*/  UMOV UR4, URZ ;  /* 0x0000003f00047c82 */ /* 0x000fc60008000000 */
        /* <DEDUP_REMOVED lines=8> */
[----:B0-----:R-:W-:-:S02]  /*cbb0*/  IADD3 R3, R2, 0xffffffe, RZ ;  /* 0x0ffffffe02037810 */ /* 0x001fc40007ffe0ff */
[----:B------:R-:W-:Y:S02]  /*cbc0*/  IABS R2, R4 ;  /* 0x0000000400027213 */ /* 0x000fe40000000000 */
[----:B------:R-:W-:Y:S02]  /*cbd0*/  MOV R4, R5 ;  /* 0x0000000500047202 */ /* 0x000fe40000000f00 */
[----:B------:R-:W0:Y:S01]  /*cbe0*/  F2I.FTZ.U32.TRUNC.NTZ R3, R3 ;  /* 0x0000000300037305 */ /* 0x000e22000021f000 */
[----:B------:R-:W-:Y:S02]  /*cbf0*/  R2UR UR8, R2 ;  /* 0x00000000020872ca */ /* 0x000fe400000e0000 */
        /* <DEDUP_REMOVED lines=17> */
.L_x_7229:
[----:B------:R-:W-:Y:S01]  /*cd10*/  UIMAD UR39, UR40, UR43, URZ ;  /* 0x0000002b282772a4 */ /* 0x000fe2000f8e023f */
[----:B------:R-:W-:Y:S01]  /*cd20*/  IMAD.U32 R2, RZ, RZ, UR41 ;  /* 0x00000029ff027e24 */ /* 0x000fe2000f8e00ff */
[----:B------:R-:W-:Y:S01]  /*cd30*/  MOV R6, RZ ;  /* 0x000000ff00067202 */ /* 0x000fe20000000f00 */
[----:B------:R-:W-:-:S03]  /*cd40*/  IMAD.MOV.U32 R9, RZ, RZ, 0x1 ;  /* 0x00000001ff097424 */ /* 0x000fc600078e00ff */
        /* <DEDUP_REMOVED lines=28> */
.L_x_7230:
        /* <DEDUP_REMOVED lines=20> */
.L_x_7232:
        /* <DEDUP_REMOVED lines=15> */
.L_x_7231:
        /* <DEDUP_REMOVED lines=17> */
.L_x_7329:
        /* <DEDUP_REMOVED lines=8> */
.L_x_7332:
[----:B------:R-:W-:Y:S05]  /*d2d0*/  @!P6 BRA `(.L_x_7234) ;  /* 0x0000000000d4e947 */ /* 0x000fea0003800000 */
[----:B------:R-:W-:Y:S01]  /*d2e0*/  MOV R16, R17 ;  /* 0x0000001100107202 */ /* 0x000fe20000000f00 */
[----:B------:R-:W-:Y:S06]  /*d2f0*/  @!P1 BRA `(.L_x_7236) ;  /* 0x0000000000509947 */ /* 0x000fec0003800000 */
[----:B------:R-:W-:Y:S01]  /*d300*/  IMAD.MOV.U32 R8, RZ, RZ, R0 ;  /* 0x000000ffff087224 */ /* 0x000fe200078e0000 */
[----:B------:R-:W-:Y:S01]  /*d310*/  ULDC.64 UR4, c[0x0][0x428] ;  /* 0x00010a0000047ab9 */ /* 0x000fe20000000a00 */
[----:B------:R-:W0:Y:S01]  /*d320*/  LDC R0, c[0x0][0x43c] ;  /* 0x00010f00ff007b82 */ /* 0x000e220000000800 */
[----:B------:R-:W-:Y:S02]  /*d330*/  IMAD R6, R18, UR4, RZ ;  /* 0x0000000412067c24 */ /* 0x000fe4000f8e02ff */
[----:B------:R-:W-:Y:S02]  /*d340*/  IMAD.MOV.U32 R7, RZ, RZ, R8 ;  /* 0x000000ffff077224 */ /* 0x000fe400078e0008 */
[----:B------:R-:W-:Y:S01]  /*d350*/  IMAD R9, R17, UR5, R6 ;  /* 0x0000000511097c24 */ /* 0x000fe2000f8e0206 */
[----:B0-----:R-:W-:-:S13]  /*d360*/  ISETP.NE.AND P0, PT, R0, 0x1, PT ;  /* 0x000000010000780c */ /* 0x001fda0003f05270 */
[----:B------:R-:W0:Y:S02]  /*d370*/  @P0 LDC.64 R4, c[0x0][0x440] ;  /* 0x00011000ff040b82 */ /* 0x000e240000000a00 */
[----:B0-----:R-:W-:-:S05]  /*d380*/  @P0 IMAD.HI.U32 R4, R8, R4, RZ ;  /* 0x0000000408040227 */ /* 0x001fca00078e00ff */
[----:B------:R-:W-:-:S04]  /*d390*/  @P0 SHF.R.U32.HI R7, RZ, R5, R4 ;  /* 0x00000005ff070219 */ /* 0x000fc80000011604 */
[----:B------:R-:W-:Y:S02]  /*d3a0*/  SHF.R.S32.HI R5, RZ, 0x1f, R7 ;  /* 0x0000001fff057819 */ /* 0x000fe40000011407 */
[----:B------:R-:W-:-:S05]  /*d3b0*/  MOV R4, R7 ;  /* 0x0000000700047202 */ /* 0x000fca0000000f00 */
        /* <DEDUP_REMOVED lines=8> */
.L_x_7236:
[----:B------:R-:W-:Y:S01]  /*d440*/  MOV R0, 0x1 ;  /* 0x0000000100007802 */ /* 0x000fe20000000f00 */
[----:B0-----:R-:W0:Y:S03]  /*d450*/  S2R R8, SR_TID.X ;  /* 0x0000000000087919 */ /* 0x001e260000002100 */
[----:B------:R-:W-:-:S04]  /*d460*/  SHF.L.U32 R0, R0, 0x1f, RZ ;  /* 0x0000001f00007819 */ /* 0x000fc800000006ff */
[----:B------:R-:W1:Y:S01]  /*d470*/  SYNCS.PHASECHK.TRANS64.TRYWAIT P0, [UR38+0x28c40], R0 ;  /* 0x028c4000ff0075a7 */ /* 0x000e620008000166 */
[----:B0-----:R-:W-:-:S04]  /*d480*/  LOP3.LUT R2, R8, 0x7f, RZ, 0xc0, !PT ;  /* 0x0000007f08027812 */ /* 0x001fc800078ec0ff */
[----:B------:R-:W-:Y:S01]  /*d490*/  ISETP.NE.AND P1, PT, R2, RZ, PT ;  /* 0x000000ff0200720c */ /* 0x000fe20003f25270 */
[----:B-1----:R-:W-:-:S12]  /*d4a0*/  @!P0 BRA `(.L_x_7237) ;  /* 0x0000003c00688947 */ /* 0x002fd80003800000 */
.L_x_7333:
[----:B------:R-:W-:Y:S05]  /*d4b0*/  @P1 BRA `(.L_x_7238) ;  /* 0x0000000000181947 */ /* 0x000fea0003800000 */
[----:B------:R-:W1:Y:S01]  /*d4c0*/  S2R R2, SR_TID.X ;  /* 0x0000000000027919 */ /* 0x000e620000002100 */
[----:B0-----:R-:W-:-:S04]  /*d4d0*/  IMAD.MOV.U32 R0, RZ, RZ, 0x2000 ;  /* 0x00002000ff007424 */ /* 0x001fc800078e00ff */
[----:B------:R2:W-:Y:S01]  /*d4e0*/  SYNCS.ARRIVE.TRANS64 RZ, [UR38+0x28c30], R0 ;  /* 0x028c3000ffff79a7 */ /* 0x0005e20008000026 */
[----:B-1----:R-:W-:-:S13]  /*d4f0*/  LOP3.LUT P0, RZ, R2, 0x1f, RZ, 0xc0, !PT ;  /* 0x0000001f02ff7812 */ /* 0x002fda000780c0ff */
[----:B--2---:R-:W-:Y:S05]  /*d500*/  @!P0 BRA `(.L_x_7238) ;  /* 0x0000000000048947 */ /* 0x004fea0003800000 */
[----:B------:R-:W-:Y:S01]  /*d510*/  BPT.TRAP 0x1 ;  /* 0x000000040000795c */ /* 0x000fe20000300000 */
.L_x_7238:
        /* <DEDUP_REMOVED lines=17> */
.L_x_7234:
        /* <DEDUP_REMOVED lines=22> */
.L_x_7239:
[----:B------:R-:W0:Y:S01]  /*d790*/  LDC R4, c[0x0][0x448] ;  /* 0x00011200ff047b82 */ /* 0x000e220000000800 */
[----:B------:R-:W1:Y:S01]  /*d7a0*/  S2R R13, SR_TID.X ;  /* 0x00000000000d7919 */ /* 0x000e620000002100 */
[----:B------:R-:W-:Y:S01]  /*d7b0*/  USHF.R.S32.HI UR6, URZ, 0x1f, UR36 ;  /* 0x0000001f3f067899 */ /* 0x000fe20008011424 */
[----:B------:R-:W-:Y:S01]  /*d7c0*/  ULDC.64 UR8, c[0x0][0x2d8] ;  /* 0x0000b60000087ab9 */ /* 0x000fe20000000a00 */
[----:B------:R-:W2:Y:S02]  /*d7d0*/  S2R R14, SR_CTAID.Z ;  /* 0x00000000000e7919 */ /* 0x000ea40000002700 */
[----:B------:R-:W-:Y:S02]  /*d7e0*/  UIMAD UR6, UR6, UR8, URZ ;  /* 0x00000008060672a4 */ /* 0x000fe4000f8e023f */
[----:B------:R-:W3:Y:S01]  /*d7f0*/  LDC.64 R2, c[0x0][0x2e0] ;  /* 0x0000b800ff027b82 */ /* 0x000ee20000000a00 */
[----:B------:R-:W4:Y:S01]  /*d800*/  S2R R10, SR_CTAID.X ;  /* 0x00000000000a7919 */ /* 0x000f220000002500 */
[----:B------:R-:W-:-:S02]  /*d810*/  UIMAD.WIDE.U32 UR4, UR36, UR8, URZ ;  /* 0x00000008240472a5 */ /* 0x000fc4000f8e003f */
[----:B------:R-:W-:-:S04]  /*d820*/  UIMAD UR6, UR36, UR9, UR6 ;  /* 0x00000009240672a4 */ /* 0x000fc8000f8e0206 */
[----:B------:R-:W-:Y:S01]  /*d830*/  UIADD3 UR5, UR5, UR6, URZ ;  /* 0x0000000605057290 */ /* 0x000fe2000fffe03f */
[----:B0-----:R-:W-:Y:S02]  /*d840*/  ISETP.NE.AND P0, PT, R4, 0x1, PT ;  /* 0x000000010400780c */ /* 0x001fe40003f05270 */
[C---:B-1----:R-:W-:Y:S01]  /*d850*/  LOP3.LUT R12, R13.reuse, 0x7f, RZ, 0xc0, !PT ;  /* 0x0000007f0d0c7812 */ /* 0x042fe200078ec0ff */
[----:B------:R-:W-:-:S10]  /*d860*/  IMAD.SHL.U32 R0, R13, 0x10, RZ ;  /* 0x000000100d007824 */ /* 0x000fd400078e00ff */
[----:B------:R-:W0:Y:S01]  /*d870*/  @P0 LDC R5, c[0x0][0x44c] ;  /* 0x00011300ff050b82 */ /* 0x000e220000000800 */
[----:B------:R-:W-:Y:S02]  /*d880*/  SHF.R.U32.HI R7, RZ, 0x3, R12 ;  /* 0x00000003ff077819 */ /* 0x000fe4000001160c */
[----:B--2---:R-:W-:Y:S02]  /*d890*/  SHF.R.S32.HI R11, RZ, 0x1f, R14 ;  /* 0x0000001fff0b7819 */ /* 0x004fe4000001140e */
[----:B------:R-:W-:-:S03]  /*d8a0*/  LOP3.LUT R9, R7, 0x70, R0, 0xf8, !PT ;  /* 0x0000007007097812 */ /* 0x000fc600078ef800 */
[----:B------:R-:W1:Y:S01]  /*d8b0*/  @P0 LDC R6, c[0x0][0x450] ;  /* 0x00011400ff060b82 */ /* 0x000e620000000800 */
[----:B---3--:R-:W-:Y:S01]  /*d8c0*/  IMAD R8, R11, R2, RZ ;  /* 0x000000020b087224 */ /* 0x008fe200078e02ff */
[----:B----4-:R-:W-:-:S03]  /*d8d0*/  LEA R0, R10, R9, 0x6 ;  /* 0x000000090a007211 */ /* 0x010fc600078e30ff */
[----:B------:R-:W-:Y:S02]  /*d8e0*/  IMAD R9, R14, R3, R8 ;  /* 0x000000030e097224 */ /* 0x000fe400078e0208 */
[----:B0-----:R-:W-:-:S04]  /*d8f0*/  @P0 IMAD.HI.U32 R3, R0, R5, RZ ;  /* 0x0000000500030227 */ /* 0x001fc800078e00ff */
[----:B------:R-:W-:Y:S01]  /*d900*/  IMAD.MOV.U32 R5, RZ, RZ, R0 ;  /* 0x000000ffff057224 */ /* 0x000fe200078e0000 */
[----:B-1----:R-:W-:Y:S01]  /*d910*/  @P0 SHF.R.U32.HI R5, RZ, R6, R3 ;  /* 0x00000006ff050219 */ /* 0x002fe20000011603 */
[----:B------:R-:W-:Y:S01]  /*d920*/  IMAD.WIDE.U32 R2, R14, R2, UR4 ;  /* 0x000000040e027e25 */ /* 0x000fe2000f8e0002 */
[----:B------:R-:W-:Y:S02]  /*d930*/  ULDC.64 UR4, c[0x0][0x2d0] ;  /* 0x0000b40000047ab9 */ /* 0x000fe40000000a00 */
[----:B------:R-:W-:Y:S01]  /*d940*/  SHF.R.S32.HI R6, RZ, 0x1f, R5 ;  /* 0x0000001fff067819 */ /* 0x000fe20000011405 */
[----:B------:R-:W-:Y:S01]  /*d950*/  IMAD.IADD R3, R3, 0x1, R9 ;  /* 0x0000000103037824 */ /* 0x000fe200078e0209 */
[----:B------:R-:W-:-:S03]  /*d960*/  IADD3 R9, -R5, RZ, RZ ;  /* 0x000000ff05097210 */ /* 0x000fc60007ffe1ff */
[----:B------:R-:W-:Y:S02]  /*d970*/  IMAD R6, R6, UR4, RZ ;  /* 0x0000000406067c24 */ /* 0x000fe4000f8e02ff */
[----:B------:R-:W-:Y:S02]  /*d980*/  IMAD R0, R4, R9, R0 ;  /* 0x0000000904007224 */ /* 0x000fe400078e0200 */
[C---:B------:R-:W-:Y:S02]  /*d990*/  IMAD R9, R5.reuse, UR5, R6 ;  /* 0x0000000505097c24 */ /* 0x040fe4000f8e0206 */
[----:B------:R-:W-:Y:S01]  /*d9a0*/  IMAD.WIDE.U32 R2, R5, UR4, R2 ;  /* 0x0000000405027c25 */ /* 0x000fe2000f8e0002 */
[----:B------:R-:W-:Y:S01]  /*d9b0*/  SHF.R.S32.HI R5, RZ, 0x1f, R0 ;  /* 0x0000001fff057819 */ /* 0x000fe20000011400 */
[----:B------:R-:W-:Y:S02]  /*d9c0*/  ULDC.64 UR4, c[0x0][0x2c8] ;  /* 0x0000b20000047ab9 */ /* 0x000fe40000000a00 */
[----:B------:R-:W-:-:S02]  /*d9d0*/  IMAD.IADD R3, R3, 0x1, R9 ;  /* 0x0000000103037824 */ /* 0x000fc400078e0209 */
[----:B------:R-:W-:Y:S02]  /*d9e0*/  IMAD R5, R5, UR4, RZ ;  /* 0x0000000405057c24 */ /* 0x000fe4000f8e02ff */
[----:B------:R-:W-:-:S04]  /*d9f0*/  IMAD.WIDE.U32 R2, R0, UR4, R2 ;  /* 0x0000000400027c25 */ /* 0x000fc8000f8e0002 */
[----:B------:R-:W-:Y:S01]  /*da00*/  IMAD R5, R0, UR5, R5 ;  /* 0x0000000500057c24 */ /* 0x000fe2000f8e0205 */
[----:B------:R-:W-:Y:S02]  /*da10*/  ULDC.64 UR4, c[0x0][0x280] ;  /* 0x0000a00000047ab9 */ /* 0x000fe40000000a00 */
[----:B------:R-:W-:Y:S01]  /*da20*/  LEA R0, P0, R2, UR4, 0x1 ;  /* 0x0000000402007c11 */ /* 0x000fe2000f8008ff */
[----:B------:R-:W-:Y:S01]  /*da30*/  IMAD.IADD R3, R3, 0x1, R5 ;  /* 0x0000000103037824 */ /* 0x000fe200078e0205 */
[----:B------:R-:W-:Y:S01]  /*da40*/  ULDC UR4, c[0x0][0x2b8] ;  /* 0x0000ae0000047ab9 */ /* 0x000fe20000000800 */
[----:B------:R-:W-:-:S03]  /*da50*/  IMAD.SHL.U32 R5, R12, 0x8, RZ ;  /* 0x000000080c057824 */ /* 0x000fc600078e00ff */
[----:B------:R-:W-:Y:S02]  /*da60*/  LEA.HI.X R6, R2, UR5, R3, 0x1, P0 ;  /* 0x0000000502067c11 */ /* 0x000fe400080f0c03 */
[----:B------:R-:W-:-:S04]  /*da70*/  SHF.L.U32 R2, R13, 0x3, RZ ;  /* 0x000000030d027819 */ /* 0x000fc800000006ff */
        /* <DEDUP_REMOVED lines=12> */
[----:B------:R-:W-:-:S03]  /*db40*/  VIADD R11, R7, 0x10 ;  /* 0x00000010070b7836 */ /* 0x000fc60000000000 */
[----:B------:R-:W-:-:S13]  /*db50*/  ISETP.GE.AND P1, PT, R7, R4, PT ;  /* 0x000000040700720c */ /* 0x000fda0003f26270 */
[----:B------:R-:W-:Y:S02]  /*db60*/  @!P1 LEA R9, R5, UR38, 0x1 ;  /* 0x0000002605099c11 */ /* 0x000fe4000f8e08ff */
[----:B0-----:R-:W-:-:S04]  /*db70*/  @!P1 LEA R14, P2, R8, R14, 0x1 ;  /* 0x0000000e080e9211 */ /* 0x001fc800078408ff */
[----:B-1----:R-:W-:Y:S01]  /*db80*/  @!P1 IADD3.X R3, RZ, R2, RZ, P2, !PT ;  /* 0x00000002ff039210 */ /* 0x002fe200017fe4ff */
        /* <DEDUP_REMOVED lines=16> */
[----:B0-----:R-:W-:-:S04]  /*dc90*/  @!P1 LEA R14, P2, R8, R14, 0x1 ;  /* 0x0000000e080e9211 */ /* 0x001fc800078408ff */
[----:B-1----:R-:W-:Y:S01]  /*dca0*/  @!P1 IADD3.X R3, RZ, R2, RZ, P2, !PT ;  /* 0x00000002ff039210 */ /* 0x002fe200017fe4ff */
[----:B------:R-:W-:Y:S02]  /*dcb0*/  @!P1 IMAD.MOV.U32 R2, RZ, RZ, R14 ;  /* 0x000000ffff029224 */ /* 0x000fe400078e000e */
[----:B------:R0:W1:Y:S04]  /*dcc0*/  SHFL.IDX PT, R14, R0, 0x3, 0x181f ;  /* 0x00781f00000e7f89 */ /* 0x00006800000e0000 */
[----:B--2---:R0:W-:Y:S02]  /*dcd0*/  @!P1 LDGSTS.E.BYPASS.LTC128B.128 [R9+0x21400], desc[UR44][R2.64], !P0 ;  /* 0x2140000002099fae */ /* 0x0041e4000c101d6c */
.L_x_7342:
[----:B------:R-:W-:-:S05]  /*dce0*/  VIADD R7, R7, 0x30 ;  /* 0x0000003007077836 */ /* 0x000fca0000000000 */
[----:B------:R-:W-:Y:S01]  /*dcf0*/  ISETP.GE.AND P1, PT, R7, R4, PT ;  /* 0x000000040700720c */ /* 0x000fe20003f26270 */
[----:B------:R-:W-:-:S05]  /*dd00*/  IMAD.MOV.U32 R4, RZ, RZ, 0x1 ;  /* 0x00000001ff047424 */ /* 0x000fca00078e00ff */
[----:B------:R-:W-:-:S07]  /*dd10*/  SHF.L.U32 R4, R4, 0x1f, RZ ;  /* 0x0000001f04047819 */ /* 0x000fce00000006ff */
[----:B01----:R-:W-:Y:S02]  /*dd20*/  @!P1 LEA R2, P2, R8, R14, 0x1 ;  /* 0x0000000e08029211 */ /* 0x003fe400078408ff */
[----:B------:R-:W-:Y:S02]  /*dd30*/  @!P1 LEA R5, R5, UR38, 0x1 ;  /* 0x0000002605059c11 */ /* 0x000fe4000f8e08ff */
[----:B------:R-:W-:-:S05]  /*dd40*/  @!P1 IADD3.X R3, RZ, R6, RZ, P2, !PT ;  /* 0x00000006ff039210 */ /* 0x000fca00017fe4ff */
        /* <DEDUP_REMOVED lines=11> */
.L_x_7343:
[----:B------:R-:W-:Y:S01]  /*de00*/  ISETP.NE.AND P0, PT, R19, RZ, PT ;  /* 0x000000ff1300720c */ /* 0x000fe20003f05270 */
[----:B------:R-:W-:Y:S01]  /*de10*/  BSSY B0, `(.L_x_7242) ;  /* 0x000007f000007945 */ /* 0x000fe20003800000 */
[----:B------:R-:W-:-:S11]  /*de20*/  IMAD.MOV.U32 R0, RZ, RZ, 0x1 ;  /* 0x00000001ff007424 */ /* 0x000fd600078e00ff */
[----:B------:R-:W-:Y:S05]  /*de30*/  @!P0 BRA `(.L_x_7243) ;  /* 0x0000000400f08947 */ /* 0x000fea0003800000 */
[----:B------:R-:W1:Y:S01]  /*de40*/  SYNCS.PHASECHK.TRANS64.TRYWAIT P0, [UR38+0x28c60], R4 ;  /* 0x028c6004ff0075a7 */ /* 0x000e620008000166 */
[----:B------:R-:W2:Y:S02]  /*de50*/  S2R R2, SR_TID.X ;  /* 0x0000000000027919 */ /* 0x000ea40000002100 */
[----:B--2---:R-:W-:-:S04]  /*de60*/  LOP3.LUT R2, R2, 0x7f, RZ, 0xc0, !PT ;  /* 0x0000007f02027812 */ /* 0x004fc800078ec0ff */
[----:B------:R-:W-:Y:S01]  /*de70*/  ISETP.NE.AND P1, PT, R2, RZ, PT ;  /* 0x000000ff0200720c */ /* 0x000fe20003f25270 */
[----:B-1----:R-:W-:-:S12]  /*de80*/  @!P0 BRA `(.L_x_7244) ;  /* 0x00000038004c8947 */ /* 0x002fd80003800000 */
.L_x_7344:
[----:B------:R-:W-:Y:S04]  /*de90*/  BSSY B1, `(.L_x_7245) ;  /* 0x0000008000017945 */ /* 0x000fe80003800000 */
[----:B------:R-:W-:Y:S05]  /*dea0*/  @P1 BRA `(.L_x_7246) ;  /* 0x0000000000181947 */ /* 0x000fea0003800000 */
[----:B0-----:R-:W0:Y:S01]  /*deb0*/  S2R R3, SR_TID.X ;  /* 0x0000000000037919 */ /* 0x001e220000002100 */
[----:B------:R-:W-:-:S04]  /*dec0*/  MOV R2, 0x10000 ;  /* 0x0001000000027802 */ /* 0x000fc80000000f00 */
[----:B------:R1:W-:Y:S01]  /*ded0*/  SYNCS.ARRIVE.TRANS64 RZ, [UR38+0x28c50], R2 ;  /* 0x028c5002ffff79a7 */ /* 0x0003e20008000026 */
[----:B0-----:R-:W-:-:S13]  /*dee0*/  LOP3.LUT P0, RZ, R3, 0x1f, RZ, 0xc0, !PT ;  /* 0x0000001f03ff7812 */ /* 0x001fda000780c0ff */
[----:B-1----:R-:W-:Y:S05]  /*def0*/  @!P0 BRA `(.L_x_7246) ;  /* 0x0000000000048947 */ /* 0x002fea0003800000 */
[----:B------:R-:W-:Y:S01]  /*df00*/  BPT.TRAP 0x1 ;  /* 0x000000040000795c */ /* 0x000fe20000300000 */
.L_x_7246:
[----:B------:R-:W-:Y:S05]  /*df10*/  BSYNC B1 ;  /* 0x0000000000017941 */ /* 0x000fea0003800000 */
.L_x_7245:
        /* <DEDUP_REMOVED lines=11> */
.L_x_7247:
        /* <DEDUP_REMOVED lines=13> */
.L_x_7248:
        /* <DEDUP_REMOVED lines=13> */
.L_x_7249:
        /* <DEDUP_REMOVED lines=13> */
.L_x_7250:
        /* <DEDUP_REMOVED lines=13> */
.L_x_7251:
        /* <DEDUP_REMOVED lines=13> */
.L_x_7252:
        /* <DEDUP_REMOVED lines=13> */
.L_x_7253:
        /* <DEDUP_REMOVED lines=13> */
.L_x_7254:
        /* <DEDUP_REMOVED lines=8> */
.L_x_7243:
[----:B------:R-:W-:Y:S05]  /*e600*/  BSYNC B0 ;  /* 0x0000000000007941 */ /* 0x000fea0003800000 */
.L_x_7242:
[----:B0-----:R-:W2:Y:S01]  /*e610*/  LDL.LU R3, [R1+0x8] ;  /* 0x0000080001037983 */ /* 0x001ea20000300800 */
[----:B------:R-:W-:Y:S01]  /*e620*/  MOV R9, RZ ;  /* 0x000000ff00097202 */ /* 0x000fe20000000f00 */
[----:B------:R-:W-:Y:S02]  /*e630*/  IMAD.MOV.U32 R6, RZ, RZ, 0x1 ;  /* 0x00000001ff067424 */ /* 0x000fe400078e00ff */
[----:B--2---:R-:W-:-:S05]  /*e640*/  VIADD R7, R3, 0xfffffffe ;  /* 0xfffffffe03077836 */ /* 0x004fca0000000000 */
        /* <DEDUP_REMOVED lines=17> */
[----:B------:R-:W-:Y:S01]  /*e760*/  IMAD.MOV.U32 R0, RZ, RZ, 0x1 ;  /* 0x00000001ff007424 */ /* 0x000fe200078e00ff */
[----:B------:R-:W-:-:S04]  /*e770*/  MOV R11, UR5 ;  /* 0x00000005000b7c02 */ /* 0x000fc80008000f00 */
[----:B------:R-:W-:-:S07]  /*e780*/  LOP3.LUT R11, R11, 0x1, RZ, 0xc0, !PT ;  /* 0x000000010b0b7812 */ /* 0x000fce00078ec0ff */
[----:B------:R-:W-:Y:S05]  /*e790*/  @!P0 BRA `(.L_x_7255) ;  /* 0x0000001400e88947 */ /* 0x000fea0003800000 */
[----:B------:R-:W-:Y:S01]  /*e7a0*/  R2UR UR4, R11 ;  /* 0x000000000b0472ca */ /* 0x000fe200000e0000 */
[----:B------:R-:W-:Y:S01]  /*e7b0*/  BSSY B0, `(.L_x_7255) ;  /* 0x0000178000007945 */ /* 0x000fe20003800000 */
[----:B------:R-:W-:-:S11]  /*e7c0*/  MOV R0, 0x1 ;  /* 0x0000000100007802 */ /* 0x000fd60000000f00 */
[----:B------:R-:W-:-:S06]  /*e7d0*/  UIADD3 UR4, UR5, -UR4, URZ ;  /* 0x8000000405047290 */ /* 0x000fcc000fffe03f */
[----:B------:R-:W-:-:S07]  /*e7e0*/  IMAD.U32 R8, RZ, RZ, UR4 ;  /* 0x00000004ff087e24 */ /* 0x000fce000f8e00ff */
.L_x_7296:
[----:B------:R-:W-:Y:S01]  /*e7f0*/  ISETP.NE.AND P0, PT, R19, RZ, PT ;  /* 0x000000ff1300720c */ /* 0x000fe20003f05270 */
[----:B------:R-:W-:Y:S01]  /*e800*/  VIADD R8, R8, 0xfffffffe ;  /* 0xfffffffe08087836 */ /* 0x000fe20000000000 */
[----:B------:R-:W-:Y:S04]  /*e810*/  BSSY B1, `(.L_x_7256) ;  /* 0x00000b6000017945 */ /* 0x000fe80003800000 */
[----:B------:R-:W-:-:S07]  /*e820*/  ISETP.NE.AND P1, PT, R8, RZ, PT ;  /* 0x000000ff0800720c */ /* 0x000fce0003f25270 */
[----:B0-----:R-:W-:Y:S06]  /*e830*/  @!P0 BRA `(.L_x_7257) ;  /* 0x0000000800cc8947 */ /* 0x001fec0003800000 */
[----:B------:R-:W2:Y:S01]  /*e840*/  LDL R2, [R1] ;  /* 0x0000000001027983 */ /* 0x000ea20000100800 */
[----:B------:R-:W-:Y:S02]  /*e850*/  MOV R13, R7 ;  /* 0x00000007000d7202 */ /* 0x000fe40000000f00 */
        /* <DEDUP_REMOVED lines=21> */
.L_x_7258:
[----:B------:R-:W1:Y:S01]  /*e9b0*/  S2R R2, SR_TID.X ;  /* 0x0000000000027919 */ /* 0x000e620000002100 */
[----:B------:R-:W-:Y:S01]  /*e9c0*/  BSSY B2, `(.L_x_7259) ;  /* 0x0000006000027945 */ /* 0x000fe20003800000 */
[----:B-1----:R-:W-:Y:S02]  /*e9d0*/  LOP3.LUT R3, R2, 0x7f, RZ, 0xc0, !PT ;  /* 0x0000007f02037812 */ /* 0x002fe400078ec0ff */
[----:B------:R-:W-:Y:S02]  /*e9e0*/  SHF.L.U32 R2, R0, 0x1f, RZ ;  /* 0x0000001f00027819 */ /* 0x000fe400000006ff */
[----:B------:R-:W-:Y:S02]  /*e9f0*/  ISETP.NE.AND P2, PT, R3, RZ, PT ;  /* 0x000000ff0300720c */ /* 0x000fe40003f45270 */
[----:B------:R-:W1:Y:S02]  /*ea00*/  SYNCS.PHASECHK.TRANS64.TRYWAIT P0, [UR38+0x28c48], R2 ;  /* 0x028c4802ff0075a7 */ /* 0x000e640008000166 */
[----:B-1----:R-:W-:Y:S09]  /*ea10*/  @!P0 BRA `(.L_x_7260) ;  /* 0x0000002c00808947 */ /* 0x002ff20003800000 */
.L_x_7345:
[----:B------:R-:W-:Y:S05]  /*ea20*/  BSYNC B2 ;  /* 0x0000000000027941 */ /* 0x000fea0003800000 */
.L_x_7259:
[----:B------:R-:W-:Y:S04]  /*ea30*/  BSSY B2, `(.L_x_7261) ;  /* 0x0000007000027945 */ /* 0x000fe80003800000 */
[----:B------:R-:W-:Y:S05]  /*ea40*/  @P2 BRA `(.L_x_7262) ;  /* 0x0000000000142947 */ /* 0x000fea0003800000 */
[----:B------:R-:W-:Y:S01]  /*ea50*/  ISETP.NE.AND P0, PT, R10, RZ, PT ;  /* 0x000000ff0a00720c */ /* 0x000fe20003f05270 */
[----:B-1----:R-:W-:-:S04]  /*ea60*/  IMAD.MOV.U32 R3, RZ, RZ, 0x2000 ;  /* 0x00002000ff037424 */ /* 0x002fc800078e00ff */
[----:B------:R2:W-:Y:S08]  /*ea70*/  SYNCS.ARRIVE.TRANS64 RZ, [UR38+0x28c38], R3 ;  /* 0x028c3803ffff79a7 */ /* 0x0005f00008000026 */
[----:B--2---:R-:W-:Y:S05]  /*ea80*/  @!P0 BRA `(.L_x_7262) ;  /* 0x0000000000048947 */ /* 0x004fea0003800000 */
[----:B------:R-:W-:Y:S01]  /*ea90*/  BPT.TRAP 0x1 ;  /* 0x000000040000795c */ /* 0x000fe20000300000 */
.L_x_7262:
[----:B------:R-:W-:Y:S05]  /*eaa0*/  BSYNC B2 ;  /* 0x0000000000027941 */ /* 0x000fea0003800000 */
.L_x_7261:
        /* <DEDUP_REMOVED lines=11> */
.L_x_7263:
        /* <DEDUP_REMOVED lines=10> */
.L_x_7346:
[----:B------:R-:W-:Y:S05]  /*ec00*/  BSYNC B2 ;  /* 0x0000000000027941 */ /* 0x000fea0003800000 */
.L_x_7264:
[----:B------:R-:W-:Y:S01]  /*ec10*/  BSSY B2, `(.L_x_7266) ;  /* 0x0000009000027945 */ /* 0x000fe20003800000 */
[----:B01----:R-:W-:Y:S01]  /*ec20*/  IMAD.MOV.U32 R2, RZ, RZ, 0x0 ;  /* 0x00000000ff027424 */ /* 0x003fe200078e00ff */
[----:B------:R-:W-:Y:S02]  /*ec30*/  MOV R3, 0x14f00000 ;  /* 0x14f0000000037802 */ /* 0x000fe40000000f00 */
[----:B------:R-:W-:Y:S05]  /*ec40*/  @P2 BRA `(.L_x_7267) ;  /* 0x0000000000142947 */ /* 0x000fea0003800000 */
[----:B------:R-:W-:Y:S01]  /*ec50*/  ISETP.NE.AND P0, PT, R10, RZ, PT ;  /* 0x000000ff0a00720c */ /* 0x000fe20003f05270 */
[----:B------:R-:W-:-:S04]  /*ec60*/  IMAD.MOV.U32 R12, RZ, RZ, 0x10000 ;  /* 0x00010000ff0c7424 */ /* 0x000fc800078e00ff */
[----:B------:R0:W-:Y:S08]  /*ec70*/  SYNCS.ARRIVE.TRANS64 RZ, [UR38+0x28c58], R12 ;  /* 0x028c580cffff79a7 */ /* 0x0001f00008000026 */
[----:B0-----:R-:W-:Y:S05]  /*ec80*/  @!P0 BRA `(.L_x_7267) ;  /* 0x0000000000048947 */ /* 0x001fea0003800000 */
[----:B------:R-:W-:Y:S01]  /*ec90*/  BPT.TRAP 0x1 ;  /* 0x000000040000795c */ /* 0x000fe20000300000 */
.L_x_7267:
[----:B------:R-:W-:Y:S05]  /*eca0*/  BSYNC B2 ;  /* 0x0000000000027941 */ /* 0x000fea0003800000 */
.L_x_7266:
        /* <DEDUP_REMOVED lines=9> */
.L_x_7268:
        /* <DEDUP_REMOVED lines=13> */
.L_x_7269:
        /* <DEDUP_REMOVED lines=13> */
.L_x_7270:
        /* <DEDUP_REMOVED lines=13> */
.L_x_7271:
        /* <DEDUP_REMOVED lines=13> */
.L_x_7272:
        /* <DEDUP_REMOVED lines=13> */
.L_x_7273:
        /* <DEDUP_REMOVED lines=13> */
.L_x_7274:
        /* <DEDUP_REMOVED lines=13> */
.L_x_7275:
        /* <DEDUP_REMOVED lines=8> */
.L_x_7257:
[----:B------:R-:W-:Y:S05]  /*f370*/  BSYNC B1 ;  /* 0x0000000000017941 */ /* 0x000fea0003800000 */
.L_x_7256:
        /* <DEDUP_REMOVED lines=27> */
.L_x_7278:
[----:B------:R-:W1:Y:S01]  /*f530*/  S2R R2, SR_TID.X ;  /* 0x0000000000027919 */ /* 0x000e620000002100 */
[----:B------:R-:W-:Y:S01]  /*f540*/  BSSY B2, `(.L_x_7279) ;  /* 0x0000006000027945 */ /* 0x000fe20003800000 */
[----:B-1----:R-:W-:Y:S02]  /*f550*/  LOP3.LUT R3, R2, 0x7f, RZ, 0xc0, !PT ;  /* 0x0000007f02037812 */ /* 0x002fe400078ec0ff */
[----:B------:R-:W-:Y:S02]  /*f560*/  SHF.L.U32 R2, R0, 0x1f, RZ ;  /* 0x0000001f00027819 */ /* 0x000fe400000006ff */
[----:B------:R-:W-:Y:S02]  /*f570*/  ISETP.NE.AND P2, PT, R3, RZ, PT ;  /* 0x000000ff0300720c */ /* 0x000fe40003f45270 */
[----:B------:R-:W1:Y:S02]  /*f580*/  SYNCS.PHASECHK.TRANS64.TRYWAIT P0, [UR38+0x28c40], R2 ;  /* 0x028c4002ff0075a7 */ /* 0x000e640008000166 */
[----:B-1----:R-:W-:Y:S09]  /*f590*/  @!P0 BRA `(.L_x_7280) ;  /* 0x0000002000d08947 */ /* 0x002ff20003800000 */
.L_x_7347:
[----:B------:R-:W-:Y:S05]  /*f5a0*/  BSYNC B2 ;  /* 0x0000000000027941 */ /* 0x000fea0003800000 */
.L_x_7279:
[----:B------:R-:W-:Y:S04]  /*f5b0*/  BSSY B2, `(.L_x_7281) ;  /* 0x0000007000027945 */ /* 0x000fe80003800000 */
[----:B------:R-:W-:Y:S05]  /*f5c0*/  @P2 BRA `(.L_x_7282) ;  /* 0x0000000000142947 */ /* 0x000fea0003800000 */
[----:B------:R-:W-:Y:S01]  /*f5d0*/  ISETP.NE.AND P0, PT, R10, RZ, PT ;  /* 0x000000ff0a00720c */ /* 0x000fe20003f05270 */
[----:B-1----:R-:W-:-:S04]  /*f5e0*/  IMAD.MOV.U32 R3, RZ, RZ, 0x2000 ;  /* 0x00002000ff037424 */ /* 0x002fc800078e00ff */
[----:B------:R2:W-:Y:S08]  /*f5f0*/  SYNCS.ARRIVE.TRANS64 RZ, [UR38+0x28c30], R3 ;  /* 0x028c3003ffff79a7 */ /* 0x0005f00008000026 */
[----:B--2---:R-:W-:Y:S05]  /*f600*/  @!P0 BRA `(.L_x_7282) ;  /* 0x0000000000048947 */ /* 0x004fea0003800000 */
[----:B------:R-:W-:Y:S01]  /*f610*/  BPT.TRAP 0x1 ;  /* 0x000000040000795c */ /* 0x000fe20000300000 */
.L_x_7282:
[----:B------:R-:W-:Y:S05]  /*f620*/  BSYNC B2 ;  /* 0x0000000000027941 */ /* 0x000fea0003800000 */
.L_x_7281:
[----:B0-----:R-:W-:Y:S01]  /*f630*/  IMAD.MOV.U32 R4, RZ, RZ, RZ ;  /* 0x000000ffff047224 */ /* 0x001fe200078e00ff */
        /* <DEDUP_REMOVED lines=10> */
.L_x_7283:
        /* <DEDUP_REMOVED lines=11> */
.L_x_7348:
[----:B------:R-:W-:Y:S05]  /*f790*/  BSYNC B2 ;  /* 0x0000000000027941 */ /* 0x000fea0003800000 */
.L_x_7284:
        /* <DEDUP_REMOVED lines=9> */
.L_x_7287:
[----:B------:R-:W-:Y:S05]  /*f830*/  BSYNC B2 ;  /* 0x0000000000027941 */ /* 0x000fea0003800000 */
.L_x_7286:
        /* <DEDUP_REMOVED lines=9> */
.L_x_7288:
        /* <DEDUP_REMOVED lines=13> */
.L_x_7289:
        /* <DEDUP_REMOVED lines=13> */
.L_x_7290:
        /* <DEDUP_REMOVED lines=13> */
.L_x_7291:
        /* <DEDUP_REMOVED lines=13> */
.L_x_7292:
        /* <DEDUP_REMOVED lines=13> */
.L_x_7293:
        /* <DEDUP_REMOVED lines=13> */
.L_x_7294:
        /* <DEDUP_REMOVED lines=13> */
.L_x_7295:
        /* <DEDUP_REMOVED lines=8> */
.L_x_7277:
[----:B------:R-:W-:Y:S05]  /*ff00*/  BSYNC B1 ;  /* 0x0000000000017941 */ /* 0x000fea0003800000 */
.L_x_7276:
[----:B------:R-:W-:Y:S01]  /*ff10*/  VIADD R7, R7, 0xfffffffe ;  /* 0xfffffffe07077836 */ /* 0x000fe20000000000 */
[----:B------:R-:W-:Y:S06]  /*ff20*/  @P1 BRA `(.L_x_7296) ;  /* 0xffffffe800301947 */ /* 0x000fec000383ffff */
[----:B------:R-:W-:Y:S05]  /*ff30*/  BSYNC B0 ;  /* 0x0000000000007941 */ /* 0x000fea0003800000 */
.L_x_7255:
        /* <DEDUP_REMOVED lines=27> */
.L_x_7299:
[----:B------:R-:W2:Y:S01]  /*100f0*/  S2R R2, SR_TID.X ;  /* 0x0000000000027919 */ /* 0x000ea20000002100 */
[----:B------:R-:W-:Y:S01]  /*10100*/  BSSY B1, `(.L_x_7300) ;  /* 0x0000006000017945 */ /* 0x000fe20003800000 */
[----:B--2---:R-:W-:Y:S02]  /*10110*/  LOP3.LUT R3, R2, 0x7f, RZ, 0xc0, !PT ;  /* 0x0000007f02037812 */ /* 0x004fe400078ec0ff */
[----:B------:R-:W-:Y:S02]  /*10120*/  SHF.L.U32 R2, R0, 0x1f, RZ ;  /* 0x0000001f00027819 */ /* 0x000fe400000006ff */
[----:B------:R-:W-:Y:S02]  /*10130*/  ISETP.NE.AND P1, PT, R3, RZ, PT ;  /* 0x000000ff0300720c */ /* 0x000fe40003f25270 */
[----:B------:R-:W2:Y:S02]  /*10140*/  SYNCS.PHASECHK.TRANS64.TRYWAIT P0, [UR38+0x28c48], R2 ;  /* 0x028c4802ff0075a7 */ /* 0x000ea40008000166 */
[----:B--2---:R-:W-:Y:S09]  /*10150*/  @!P0 BRA `(.L_x_7301) ;  /* 0x0000001800108947 */ /* 0x004ff20003800000 */
.L_x_7349:
[----:B------:R-:W-:Y:S05]  /*10160*/  BSYNC B1 ;  /* 0x0000000000017941 */ /* 0x000fea0003800000 */
.L_x_7300:
[----:B------:R-:W-:Y:S04]  /*10170*/  BSSY B1, `(.L_x_7302) ;  /* 0x0000007000017945 */ /* 0x000fe80003800000 */
[----:B------:R-:W-:Y:S05]  /*10180*/  @P1 BRA `(.L_x_7303) ;  /* 0x0000000000141947 */ /* 0x000fea0003800000 */
[----:B------:R-:W-:Y:S02]  /*10190*/  ISETP.NE.AND P0, PT, R10, RZ, PT ;  /* 0x000000ff0a00720c */ /* 0x000fe40003f05270 */
[----:B--2---:R-:W-:-:S04]  /*101a0*/  MOV R3, 0x2000 ;  /* 0x0000200000037802 */ /* 0x004fc80000000f00 */
[----:B------:R3:W-:Y:S07]  /*101b0*/  SYNCS.ARRIVE.TRANS64 RZ, [UR38+0x28c38], R3 ;  /* 0x028c3803ffff79a7 */ /* 0x0007ee0008000026 */
[----:B------:R-:W-:Y:S05]  /*101c0*/  @!P0 BRA `(.L_x_7303) ;  /* 0x0000000000048947 */ /* 0x000fea0003800000 */
[----:B------:R-:W-:Y:S01]  /*101d0*/  BPT.TRAP 0x1 ;  /* 0x000000040000795c */ /* 0x000fe20000300000 */
.L_x_7303:
[----:B------:R-:W-:Y:S05]  /*101e0*/  BSYNC B1 ;  /* 0x0000000000017941 */ /* 0x000fea0003800000 */
.L_x_7302:
        /* <DEDUP_REMOVED lines=11> */
.L_x_7304:
[----:B------:R-:W-:-:S13]  /*102a0*/  @P0 ELECT P2, URZ, PT ;  /* 0x00000000003f082f */ /* 0x000fda0003840000 */
[----:B-----5:R-:W-:Y:S01]  /*102b0*/  @P2 R2UR UR13, R16 ;  /* 0x00000000100d22ca */ /* 0x020fe200000e0000 */
[----:B------:R-:W-:Y:S01]  /*102c0*/  UMOV UR12, UR36 ;  /* 0x00000024000c7c82 */ /* 0x000fe20008000000 */
[----:B------:R-:W-:Y:S02]  /*102d0*/  @P2 R2UR UR11, R7 ;  /* 0x00000000070b22ca */ /* 0x000fe400000e0000 */
[----:B------:R-:W-:Y:S02]  /*102e0*/  @P2 PLOP3.LUT P0, PT, P2, PT, PT, 0x8, 0x0 ;  /* 0x000000000000281c */ /* 0x000fe4000170e170 */
[----:B------:R-:W-:-:S09]  /*102f0*/  PLOP3.LUT P2, PT, PT, PT, PT, 0x8, 0x0 ;  /* 0x000000000000781c */ /* 0x000fd20003f4e170 */
[----:B------:R4:W-:Y:S02]  /*10300*/  UTMALDG.4D [UR8], [UR4], desc[UR6] ;  /* 0x00000608040075b4 */ /* 0x0009e40008019000 */
[----:B----4-:R-:W-:Y:S05]  /*10310*/  @P0 BRA.U.ANY `(.L_x_7304) ;  /* 0xfffffffd00e00947 */ /* 0x010fea000393ffff */
[----:B------:R-:W4:Y:S01]  /*10320*/  SYNCS.PHASECHK.TRANS64.TRYWAIT P0, [UR38+0x28c68], R2 ;  /* 0x028c6802ff0075a7 */ /* 0x000f220008000166 */
[----:B------:R-:W-:Y:S04]  /*10330*/  BSSY B1, `(.L_x_7305) ;  /* 0x0000002000017945 */ /* 0x000fe80003800000 */
[----:B----4-:R-:W-:Y:S05]  /*10340*/  @!P0 BRA `(.L_x_7306) ;  /* 0x0000001400ac8947 */ /* 0x010fea0003800000 */
.L_x_7350:
[----:B------:R-:W-:Y:S05]  /*10350*/  BSYNC B1 ;  /* 0x0000000000017941 */ /* 0x000fea0003800000 */
.L_x_7305:
[----:B------:R-:W-:Y:S01]  /*10360*/  BSSY B1, `(.L_x_7307) ;  /* 0x0000009000017945 */ /* 0x000fe20003800000 */
[----:B--2---:R-:W-:Y:S01]  /*10370*/  MOV R2, 0x0 ;  /* 0x0000000000027802 */ /* 0x004fe20000000f00 */
[----:B---3--:R-:W-:Y:S02]  /*10380*/  IMAD.MOV.U32 R3, RZ, RZ, 0x14f00000 ;  /* 0x14f00000ff037424 */ /* 0x008fe400078e00ff */
[----:B------:R-:W-:Y:S05]  /*10390*/  @P1 BRA `(.L_x_7308) ;  /* 0x0000000000141947 */ /* 0x000fea0003800000 */
[----:B------:R-:W-:Y:S01]  /*103a0*/  ISETP.NE.AND P0, PT, R10, RZ, PT ;  /* 0x000000ff0a00720c */ /* 0x000fe20003f05270 */
[----:B0-----:R-:W-:-:S04]  /*103b0*/  IMAD.MOV.U32 R5, RZ, RZ, 0x10000 ;  /* 0x00010000ff057424 */ /* 0x001fc800078e00ff */
[----:B------:R2:W-:Y:S08]  /*103c0*/  SYNCS.ARRIVE.TRANS64 RZ, [UR38+0x28c58], R5 ;  /* 0x028c5805ffff79a7 */ /* 0x0005f00008000026 */
[----:B--2---:R-:W-:Y:S05]  /*103d0*/  @!P0 BRA `(.L_x_7308) ;  /* 0x0000000000048947 */ /* 0x004fea0003800000 */
[----:B------:R-:W-:Y:S01]  /*103e0*/  BPT.TRAP 0x1 ;  /* 0x000000040000795c */ /* 0x000fe20000300000 */
.L_x_7308:
[----:B------:R-:W-:Y:S05]  /*103f0*/  BSYNC B1 ;  /* 0x0000000000017941 */ /* 0x000fea0003800000 */
.L_x_7307:
        /* <DEDUP_REMOVED lines=9> */
.L_x_7309:
        /* <DEDUP_REMOVED lines=13> */
.L_x_7310:
        /* <DEDUP_REMOVED lines=13> */
.L_x_7311:
        /* <DEDUP_REMOVED lines=13> */
.L_x_7312:
        /* <DEDUP_REMOVED lines=13> */
.L_x_7313:
        /* <DEDUP_REMOVED lines=13> */
.L_x_7314:
        /* <DEDUP_REMOVED lines=13> */
.L_x_7315:
        /* <DEDUP_REMOVED lines=13> */
.L_x_7316:
        /* <DEDUP_REMOVED lines=8> */
.L_x_7298:
[----:B------:R-:W-:Y:S05]  /*10ac0*/  BSYNC B0 ;  /* 0x0000000000007941 */ /* 0x000fea0003800000 */
.L_x_7297:
[----:B------:R-:W-:Y:S01]  /*10ad0*/  LOP3.LUT R0, R0, 0x1, RZ, 0x3c, !PT ;  /* 0x0000000100007812 */ /* 0x000fe200078e3cff */
[----:B------:R-:W-:Y:S01]  /*10ae0*/  IMAD.MOV.U32 R9, RZ, RZ, RZ ;  /* 0x000000ffff097224 */ /* 0x000fe200078e00ff */
[----:B------:R-:W-:-:S07]  /*10af0*/  MOV R6, RZ ;  /* 0x000000ff00067202 */ /* 0x000fce0000000f00 */
.L_x_7228:
[----:B------:R-:W2:Y:S01]  /*10b00*/  S2R R3, SR_CgaCtaId ;  /* 0x0000000000037919 */ /* 0x000ea20000008800 */
[----:B------:R-:W-:Y:S02]  /*10b10*/  MOV R2, 0x400 ;  /* 0x0000040000027802 */ /* 0x000fe40000000f00 */
[----:B------:R-:W-:Y:S02]  /*10b20*/  SHF.L.U32 R9, R9, 0x1f, RZ ;  /* 0x0000001f09097819 */ /* 0x000fe400000006ff */
[----:B--2---:R-:W-:-:S04]  /*10b30*/  LEA R2, R3, R2, 0x18 ;  /* 0x0000000203027211 */ /* 0x004fc800078ec0ff */
[----:B------:R-:W2:Y:S02]  /*10b40*/  SYNCS.PHASECHK.TRANS64.TRYWAIT P0, [R2+URZ+0x28c20], R9 ;  /* 0x028c2009020075a7 */ /* 0x000ea4000800017f */
[----:B--2---:R-:W-:Y:S05]  /*10b50*/  @!P0 BRA `(.L_x_7317) ;  /* 0x0000000c00c08947 */ /* 0x004fea0003800000 */
.L_x_7351:
[----:B------:R-:W-:-:S03]  /*10b60*/  UMOV UR4, 0xffffffff ;  /* 0xffffffff00047882 */ /* 0x000fc60000000000 */
[----:B------:R-:W-:Y:S05]  /*10b70*/  BRA.DIV UR4, `(.L_x_7318) ;  /* 0x0000000e04cc7947 */ /* 0x000fea000b800000 */
[----:B------:R-:W3:Y:S02]  /*10b80*/  S2R R3, SR_TID.X ;  /* 0x0000000000037919 */ /* 0x000ee40000002100 */
[----:B---3--:R-:W-:-:S04]  /*10b90*/  SHF.R.U32.HI R3, RZ, 0x5, R3 ;  /* 0x00000005ff037819 */ /* 0x008fc80000011603 */
[----:B------:R-:W-:-:S05]  /*10ba0*/  LOP3.LUT R3, R3, 0x3, RZ, 0xc0, !PT ;  /* 0x0000000303037812 */ /* 0x000fca00078ec0ff */
[----:B------:R3:W4:Y:S02]  /*10bb0*/  SHFL.IDX PT, R14, R3, RZ, 0x1f ;  /* 0x00001fff030e7589 */ /* 0x00072400000e0000 */
.L_x_7354:
[----:B----4-:R-:W-:-:S13]  /*10bc0*/  ISETP.NE.AND P0, PT, R14, RZ, PT ;  /* 0x000000ff0e00720c */ /* 0x010fda0003f05270 */
[----:B------:R-:W-:Y:S05]  /*10bd0*/  @P0 BRA `(.L_x_7179) ;  /* 0x0000000000880947 */ /* 0x000fea0003800000 */
[----:B------:R-:W-:-:S03]  /*10be0*/  UMOV UR4, 0xffffffff ;  /* 0xffffffff00047882 */ /* 0x000fc60000000000 */
[----:B------:R-:W-:Y:S05]  /*10bf0*/  BRA.DIV UR4, `(.L_x_7319) ;  /* 0x0000000e04e07947 */ /* 0x000fea000b800000 */
[----:B------:R-:W-:-:S13]  /*10c00*/  ELECT P6, URZ, PT ;  /* 0x00000000003f782f */ /* 0x000fda00038c0000 */
.L_x_7357:
[----:B------:R-:W-:Y:S05]  /*10c10*/  @!P6 BRA `(.L_x_7179) ;  /* 0x000000000078e947 */ /* 0x000fea0003800000 */
[----:B------:R-:W-:-:S06]  /*10c20*/  ULOP3.LUT UR4, UR42, 0x2, URZ, 0xfc, !UPT ;  /* 0x000000022a047892 */ /* 0x000fcc000f8efc3f */
[----:B---3--:R-:W-:-:S05]  /*10c30*/  IMAD.U32 R3, RZ, RZ, UR4 ;  /* 0x00000004ff037e24 */ /* 0x008fca000f8e00ff */
[----:B------:R-:W-:-:S13]  /*10c40*/  ISETP.NE.AND P2, PT, R3, 0x3, PT ;  /* 0x000000030300780c */ /* 0x000fda0003f45270 */
[----:B------:R-:W-:Y:S05]  /*10c50*/  @!P2 BRA `(.L_x_7320) ;  /* 0x000000000004a947 */ /* 0x000fea0003800000 */
[----:B------:R-:W-:Y:S01]  /*10c60*/  BPT.TRAP 0x1 ;  /* 0x000000040000795c */ /* 0x000fe20000300000 */
.L_x_7320:
[----:B------:R-:W-:Y:S01]  /*10c70*/  IADD3 R8, R2, 0x28c40, RZ ;  /* 0x00028c4002087810 */ /* 0x000fe20007ffe0ff */
[----:B------:R-:W-:Y:S01]  /*10c80*/  VIADD R3, R6, 0x1 ;  /* 0x0000000106037836 */ /* 0x000fe20000000000 */
[----:B------:R-:W-:-:S03]  /*10c90*/  SHF.L.U32 R4, R0, 0x1f, RZ ;  /* 0x0000001f00047819 */ /* 0x000fc600000006ff */
[----:B------:R-:W-:Y:S01]  /*10ca0*/  IMAD R7, R6, 0x8, R8 ;  /* 0x0000000806077824 */ /* 0x000fe200078e0208 */
[----:B------:R-:W-:-:S03]  /*10cb0*/  ISETP.NE.AND P1, PT, R3, 0x2, PT ;  /* 0x000000020300780c */ /* 0x000fc60003f25270 */
[----:B------:R-:W3:Y:S01]  /*10cc0*/  SYNCS.PHASECHK.TRANS64.TRYWAIT P0, [R7+URZ], R4 ;  /* 0x00000004070075a7 */ /* 0x000ee2000800017f */
[----:B0-----:R-:W-:Y:S02]  /*10cd0*/  SEL R5, RZ, 0x1, P1 ;  /* 0x00000001ff057807 */ /* 0x001fe40000800000 */
[----:B------:R-:W-:Y:S02]  /*10ce0*/  SEL R3, R3, RZ, P1 ;  /* 0x000000ff03037207 */ /* 0x000fe40000800000 */
[----:B------:R-:W-:Y:S02]  /*10cf0*/  LOP3.LUT R0, R0, R5, RZ, 0x3c, !PT ;  /* 0x0000000500007212 */ /* 0x000fe400078e3cff */
[----:B------:R-:W-:Y:S02]  /*10d00*/  LEA R5, R3, R8, 0x3 ;  /* 0x0000000803057211 */ /* 0x000fe400078e18ff */
[----:B------:R-:W-:Y:S01]  /*10d10*/  SHF.L.U32 R0, R0, 0x1f, RZ ;  /* 0x0000001f00007819 */ /* 0x000fe200000006ff */
[----:B---3--:R-:W-:Y:S06]  /*10d20*/  @!P0 BRA `(.L_x_7321) ;  /* 0x0000000c00b48947 */ /* 0x008fec0003800000 */
.L_x_7358:
[----:B------:R-:W3:Y:S02]  /*10d30*/  SYNCS.PHASECHK.TRANS64.TRYWAIT P0, [R5+URZ], R0 ;  /* 0x00000000050075a7 */ /* 0x000ee4000800017f */
[----:B---3--:R-:W-:Y:S05]  /*10d40*/  @!P0 BRA `(.L_x_7322) ;  /* 0x0000000c00c08947 */ /* 0x008fea0003800000 */
.L_x_7359:
[----:B------:R-:W-:Y:S05]  /*10d50*/  @!P2 BRA `(.L_x_7323) ;  /* 0x000000000004a947 */ /* 0x000fea0003800000 */
[----:B------:R-:W-:Y:S01]  /*10d60*/  BPT.TRAP 0x1 ;  /* 0x000000040000795c */ /* 0x000fe20000300000 */
.L_x_7323:
[----:B--2---:R-:W-:-:S04]  /*10d70*/  VIADD R2, R2, 0x28c60 ;  /* 0x00028c6002027836 */ /* 0x004fc80000000000 */
[----:B---3--:R-:W-:-:S04]  /*10d80*/  IMAD R5, R6, 0x8, R2 ;  /* 0x0000000806057824 */ /* 0x008fc800078e0202 */
[----:B------:R-:W2:Y:S02]  /*10d90*/  SYNCS.PHASECHK.TRANS64.TRYWAIT P0, [R5+URZ], R4 ;  /* 0x00000004050075a7 */ /* 0x000ea4000800017f */
[----:B--2---:R-:W-:Y:S05]  /*10da0*/  @!P0 BRA `(.L_x_7324) ;  /* 0x0000000c00bc8947 */ /* 0x004fea0003800000 */
.L_x_7360:
[----:B------:R-:W-:-:S07]  /*10db0*/  LEA R3, R3, R2, 0x3 ;  /* 0x0000000203037211 */ /* 0x000fce00078e18ff */
.L_x_7325:
[----:B---3--:R3:W4:Y:S02]  /*10dc0*/  SYNCS.PHASECHK.TRANS64.TRYWAIT P0, [R3+URZ], R0 ;  /* 0x00000000030075a7 */ /* 0x008724000800017f */
[----:B----4-:R-:W-:Y:S05]  /*10dd0*/  @!P0 NANOSLEEP.SYNCS 0x989680 ;  /* 0x009896800000895d */ /* 0x010fea0003900000 */
[----:B------:R-:W4:Y:S02]  /*10de0*/  @!P0 SYNCS.PHASECHK.TRANS64 P0, [R3+URZ], R0 ;  /* 0x00000000030085a7 */ /* 0x000f24000800007f */
[----:B----4-:R-:W-:Y:S05]  /*10df0*/  @!P0 BRA `(.L_x_7325) ;  /* 0xfffffffc00f08947 */ /* 0x010fea000383ffff */
.L_x_7179:
[----:B------:R-:W-:Y:S05]  /*10e00*/  BSYNC B6 ;  /* 0x0000000000067941 */ /* 0x000fea0003800000 */
.L_x_7176:
[----:B------:R-:W-:Y:S05]  /*10e10*/  EXIT ;  /* 0x000000000000794d */ /* 0x000fea0003800000 */
.L_x_7184:
[----:B0-----:R-:W-:-:S04]  /*10e20*/  IMAD.U32 R5, RZ, RZ, UR5 ;  /* 0x00000005ff057e24 */ /* 0x001fc8000f8e00ff */
[----:B------:R0:W1:Y:S03]  /*10e30*/  SYNCS.PHASECHK.TRANS64.TRYWAIT P1, [R5+URZ+0x28c50], R2 ;  /* 0x028c5002050075a7 */ /* 0x000066000802017f */
[----:B-1----:R-:W-:Y:S05]  /*10e40*/  @!P1 NANOSLEEP.SYNCS 0x989680 ;  /* 0x009896800000995d */ /* 0x002fea0003900000 */
[----:B------:R-:W1:Y:S02]  /*10e50*/  @!P1 SYNCS.PHASECHK.TRANS64 P1, [R5+URZ+0x28c50], R2 ;  /* 0x028c5002050095a7 */ /* 0x000e64000802007f */
[----:B-1----:R-:W-:Y:S05]  /*10e60*/  @!P1 BRA `(.L_x_7184) ;  /* 0xfffffffc00ec9947 */ /* 0x002fea000383ffff */
[----:B------:R-:W-:Y:S05]  /*10e70*/  BRA `(.L_x_7326) ;  /* 0xffffff0400c87947 */ /* 0x000fea000383ffff */
.L_x_7189:
[----:B-1----:R-:W-:-:S04]  /*10e80*/  IMAD.U32 R5, RZ, RZ, UR7 ;  /* 0x00000007ff057e24 */ /* 0x002fc8000f8e00ff */
[----:B------:R1:W2:Y:S03]  /*10e90*/  SYNCS.PHASECHK.TRANS64.TRYWAIT P1, [R5+URZ+0x28c50], R2 ;  /* 0x028c5002050075a7 */ /* 0x0002a6000802017f */
[----:B--2---:R-:W-:Y:S05]  /*10ea0*/  @!P1 NANOSLEEP.SYNCS 0x989680 ;  /* 0x009896800000995d */ /* 0x004fea0003900000 */
[----:B------:R-:W2:Y:S02]  /*10eb0*/  @!P1 SYNCS.PHASECHK.TRANS64 P1, [R5+URZ+0x28c50], R2 ;  /* 0x028c5002050095a7 */ /* 0x000ea4000802007f */
[----:B--2---:R-:W-:Y:S05]  /*10ec0*/  @!P1 BRA `(.L_x_7189) ;  /* 0xfffffffc00ec9947 */ /* 0x004fea000383ffff */
[----:B------:R-:W-:Y:S05]  /*10ed0*/  BRA `(.L_x_7188) ;  /* 0xffffff1000d07947 */ /* 0x000fea000383ffff */
.L_x_7193:
[----:B0-----:R-:W-:-:S04]  /*10ee0*/  MOV R0, UR39 ;  /* 0x0000002700007c02 */ /* 0x001fc80008000f00 */
[----:B------:R0:W1:Y:S03]  /*10ef0*/  SYNCS.PHASECHK.TRANS64.TRYWAIT P0, [R0+URZ+0x28c00], R13 ;  /* 0x028c000d000075a7 */ /* 0x000066000800017f */
[----:B-1----:R-:W-:Y:S05]  /*10f00*/  @!P0 NANOSLEEP.SYNCS 0x989680 ;  /* 0x009896800000895d */ /* 0x002fea0003900000 */
[----:B------:R-:W1:Y:S02]  /*10f10*/  @!P0 SYNCS.PHASECHK.TRANS64 P0, [R0+URZ+0x28c00], R13 ;  /* 0x028c000d000085a7 */ /* 0x000e64000800007f */
[----:B-1----:R-:W-:Y:S05]  /*10f20*/  @!P0 BRA `(.L_x_7193) ;  /* 0xfffffffc00ec8947 */ /* 0x002fea000383ffff */
[----:B------:R-:W-:Y:S05]  /*10f30*/  BRA `(.L_x_7327) ;  /* 0xffffff2800247947 */ /* 0x000fea000383ffff */
.L_x_7197:
[----:B-1----:R-:W-:-:S04]  /*10f40*/  IMAD.U32 R4, RZ, RZ, UR39 ;  /* 0x00000027ff047e24 */ /* 0x002fc8000f8e00ff */
[----:B------:R1:W2:Y:S03]  /*10f50*/  SYNCS.PHASECHK.TRANS64.TRYWAIT P2, [R4+URZ+0x28c30], R13 ;  /* 0x028c300d040075a7 */ /* 0x0002a6000804017f */
[----:B--2---:R-:W-:Y:S05]  /*10f60*/  @!P2 NANOSLEEP.SYNCS 0x989680 ;  /* 0x009896800000a95d */ /* 0x004fea0003900000 */
[----:B------:R-:W2:Y:S02]  /*10f70*/  @!P2 SYNCS.PHASECHK.TRANS64 P2, [R4+URZ+0x28c30], R13 ;  /* 0x028c300d0400a5a7 */ /* 0x000ea4000804007f */
[----:B--2---:R-:W-:Y:S05]  /*10f80*/  @!P2 BRA `(.L_x_7197) ;  /* 0xfffffffc00eca947 */ /* 0x004fea000383ffff */
[----:B------:R-:W-:Y:S05]  /*10f90*/  BRA `(.L_x_7196) ;  /* 0xffffff2800707947 */ /* 0x000fea000383ffff */
.L_x_7201:
[----:B---3--:R3:W4:Y:S02]  /*10fa0*/  SYNCS.PHASECHK.TRANS64.TRYWAIT P3, [R14+URZ+0x28c50], R13 ;  /* 0x028c500d0e0075a7 */ /* 0x008724000806017f */
[----:B----4-:R-:W-:Y:S05]  /*10fb0*/  @!P3 NANOSLEEP.SYNCS 0x989680 ;  /* 0x009896800000b95d */ /* 0x010fea0003900000 */
[----:B------:R-:W4:Y:S02]  /*10fc0*/  @!P3 SYNCS.PHASECHK.TRANS64 P3, [R14+URZ+0x28c50], R13 ;  /* 0x028c500d0e00b5a7 */ /* 0x000f24000806007f */
[----:B----4-:R-:W-:Y:S05]  /*10fd0*/  @!P3 BRA `(.L_x_7201) ;  /* 0xfffffffc00f0b947 */ /* 0x010fea000383ffff */
[----:B------:R-:W-:Y:S05]  /*10fe0*/  BRA `(.L_x_7200) ;  /* 0xffffff4000987947 */ /* 0x000fea000383ffff */
.L_x_7206:
[----:B-1----:R-:W-:-:S04]  /*10ff0*/  IMAD.U32 R4, RZ, RZ, UR30 ;  /* 0x0000001eff047e24 */ /* 0x002fc8000f8e00ff */
[----:B------:R1:W3:Y:S03]  /*11000*/  SYNCS.PHASECHK.TRANS64.TRYWAIT P3, [R4+URZ+0x28c30], R13 ;  /* 0x028c300d040075a7 */ /* 0x0002e6000806017f */
[----:B---3--:R-:W-:Y:S05]  /*11010*/  @!P3 NANOSLEEP.SYNCS 0x989680 ;  /* 0x009896800000b95d */ /* 0x008fea0003900000 */
[----:B------:R-:W3:Y:S02]  /*11020*/  @!P3 SYNCS.PHASECHK.TRANS64 P3, [R4+URZ+0x28c30], R13 ;  /* 0x028c300d0400b5a7 */ /* 0x000ee4000806007f */
[----:B---3--:R-:W-:Y:S05]  /*11030*/  @!P3 BRA `(.L_x_7206) ;  /* 0xfffffffc00ecb947 */ /* 0x008fea000383ffff */
[----:B------:R-:W-:Y:S05]  /*11040*/  BRA `(.L_x_7205) ;  /* 0xffffff4400c07947 */ /* 0x000fea000383ffff */
.L_x_7210:
[----:B-1----:R1:W2:Y:S02]  /*11050*/  SYNCS.PHASECHK.TRANS64.TRYWAIT P3, [R14+URZ+0x28c50], R13 ;  /* 0x028c500d0e0075a7 */ /* 0x0022a4000806017f */
[----:B--2---:R-:W-:Y:S05]  /*11060*/  @!P3 NANOSLEEP.SYNCS 0x989680 ;  /* 0x009896800000b95d */ /* 0x004fea0003900000 */
[----:B------:R-:W2:Y:S02]  /*11070*/  @!P3 SYNCS.PHASECHK.TRANS64 P3, [R14+URZ+0x28c50], R13 ;  /* 0x028c500d0e00b5a7 */ /* 0x000ea4000806007f */
[----:B--2---:R-:W-:Y:S05]  /*11080*/  @!P3 BRA `(.L_x_7210) ;  /* 0xfffffffc00f0b947 */ /* 0x004fea000383ffff */
[----:B------:R-:W-:Y:S05]  /*11090*/  BRA `(.L_x_7209) ;  /* 0xffffff64002c7947 */ /* 0x000fea000383ffff */
.L_x_7216:
[----:B-1----:R-:W-:-:S04]  /*110a0*/  MOV R4, UR26 ;  /* 0x0000001a00047c02 */ /* 0x002fc80008000f00 */
[----:B------:R1:W4:Y:S03]  /*110b0*/  SYNCS.PHASECHK.TRANS64.TRYWAIT P2, [R4+URZ+0x28c30], R11 ;  /* 0x028c300b040075a7 */ /* 0x000326000804017f */
[----:B----4-:R-:W-:Y:S05]  /*110c0*/  @!P2 NANOSLEEP.SYNCS 0x989680 ;  /* 0x009896800000a95d */ /* 0x010fea0003900000 */
[----:B------:R-:W4:Y:S02]  /*110d0*/  @!P2 SYNCS.PHASECHK.TRANS64 P2, [R4+URZ+0x28c30], R11 ;  /* 0x028c300b0400a5a7 */ /* 0x000f24000804007f */
[----:B----4-:R-:W-:Y:S05]  /*110e0*/  @!P2 BRA `(.L_x_7216) ;  /* 0xfffffffc00eca947 */ /* 0x010fea000383ffff */
[----:B------:R-:W-:Y:S05]  /*110f0*/  BRA `(.L_x_7215) ;  /* 0xffffff6800207947 */ /* 0x000fea000383ffff */
.L_x_7220:
[----:B--2---:R2:W3:Y:S02]  /*11100*/  SYNCS.PHASECHK.TRANS64.TRYWAIT P2, [R190+URZ+0x28c50], R11 ;  /* 0x028c500bbe0075a7 */ /* 0x0044e4000804017f */
[----:B---3--:R-:W-:Y:S05]  /*11110*/  @!P2 NANOSLEEP.SYNCS 0x989680 ;  /* 0x009896800000a95d */ /* 0x008fea0003900000 */
[----:B------:R-:W3:Y:S02]  /*11120*/  @!P2 SYNCS.PHASECHK.TRANS64 P2, [R190+URZ+0x28c50], R11 ;  /* 0x028c500bbe00a5a7 */ /* 0x000ee4000804007f */
[----:B---3--:R-:W-:Y:S05]  /*11130*/  @!P2 BRA `(.L_x_7220) ;  /* 0xfffffffc00f0a947 */ /* 0x008fea000383ffff */
[----:B------:R-:W-:Y:S05]  /*11140*/  BRA `(.L_x_7219) ;  /* 0xffffff8000387947 */ /* 0x000fea000383ffff */
.L_x_7233:
[----:B------:R-:W-:Y:S01]  /*11150*/  IMAD.MOV.U32 R13, RZ, RZ, R19 ;  /* 0x000000ffff0d7224 */ /* 0x000fe200078e0013 */
[----:B------:R-:W-:Y:S01]  /*11160*/  MOV R11, 0x1f ;  /* 0x0000001f000b7802 */ /* 0x000fe20000000f00 */
[----:B------:R-:W-:Y:S02]  /*11170*/  IMAD.MOV.U32 R12, RZ, RZ, RZ ;  /* 0x000000ffff0c7224 */ /* 0x000fe400078e00ff */
[----:B------:R-:W-:-:S07]  /*11180*/  IMAD.MOV.U32 R15, RZ, RZ, -0x1 ;  /* 0xffffffffff0f7424 */ /* 0x000fce00078e00ff */
[----:B------:R-:W-:Y:S05]  /*11190*/  WARPSYNC.COLLECTIVE R15, `(.L_x_7328) ;  /* 0x000000000f087348 */ /* 0x000fea0003c00000 */
[----:B------:R0:W1:Y:S02]  /*111a0*/  SHFL.IDX P6, R14, R13, R12, R11 ;  /* 0x0000000c0d0e7389 */ /* 0x00006400000c000b */
[----:B01----:R-:W-:Y:S01]  /*111b0*/  ENDCOLLECTIVE ;  /* 0x000000000000791b */ /* 0x003fe20003800000 */
.L_x_7328:
[----:B------:R-:W-:Y:S05]  /*111c0*/  BRA `(.L_x_7329) ;  /* 0xffffffc000207947 */ /* 0x000fea000383ffff */
.L_x_7235:
[----:B------:R-:W-:Y:S01]  /*111d0*/  BSSY B0, `(.L_x_7330) ;  /* 0x0000006000007945 */ /* 0x000fe20003800000 */
[----:B------:R-:W-:-:S07]  /*111e0*/  IMAD.MOV.U32 R15, RZ, RZ, -0x1 ;  /* 0xffffffffff0f7424 */ /* 0x000fce00078e00ff */
[----:B------:R-:W-:Y:S05]  /*111f0*/  WARPSYNC.COLLECTIVE R15, `(.L_x_7331) ;  /* 0x000000000f0c7348 */ /* 0x000fea0003c00000 */
[----:B------:R-:W-:Y:S02]  /*11200*/  ELECT P6, UR62, PT ;  /* 0x00000000003e782f */ /* 0x000fe400038c0000 */
[----:B------:R-:W-:Y:S01]  /*11210*/  MOV R14, UR62 ;  /* 0x0000003e000e7c02 */ /* 0x000fe20008000f00 */
[----:B------:R-:W-:Y:S10]  /*11220*/  ENDCOLLECTIVE ;  /* 0x000000000000791b */ /* 0x000ff40003800000 */
.L_x_7331:
[----:B------:R-:W-:Y:S05]  /*11230*/  BSYNC B0 ;  /* 0x0000000000007941 */ /* 0x000fea0003800000 */
.L_x_7330:
[----:B------:R-:W-:Y:S05]  /*11240*/  BRA `(.L_x_7332) ;  /* 0xffffffc000207947 */ /* 0x000fea000383ffff */
.L_x_7237:
[----:B0-----:R-:W-:-:S04]  /*11250*/  MOV R3, UR38 ;  /* 0x0000002600037c02 */ /* 0x001fc80008000f00 */
[----:B------:R0:W1:Y:S03]  /*11260*/  SYNCS.PHASECHK.TRANS64.TRYWAIT P0, [R3+URZ+0x28c40], R0 ;  /* 0x028c4000030075a7 */ /* 0x000066000800017f */
[----:B-1----:R-:W-:Y:S05]  /*11270*/  @!P0 NANOSLEEP.SYNCS 0x989680 ;  /* 0x009896800000895d */ /* 0x002fea0003900000 */
[----:B------:R-:W1:Y:S02]  /*11280*/  @!P0 SYNCS.PHASECHK.TRANS64 P0, [R3+URZ+0x28c40], R0 ;  /* 0x028c4000030085a7 */ /* 0x000e64000800007f */
[----:B-1----:R-:W-:Y:S05]  /*11290*/  @!P0 BRA `(.L_x_7237) ;  /* 0xfffffffc00ec8947 */ /* 0x002fea000383ffff */
[----:B------:R-:W-:Y:S05]  /*112a0*/  BRA `(.L_x_7333) ;  /* 0xffffffc000807947 */ /* 0x000fea000383ffff */
.L_x_7240:
[----:B------:R-:W-:Y:S01]  /*112b0*/  IMAD.MOV.U32 R13, RZ, RZ, R6 ;  /* 0x000000ffff0d7224 */ /* 0x000fe200078e0006 */
[----:B------:R-:W-:Y:S01]  /*112c0*/  MOV R12, RZ ;  /* 0x000000ff000c7202 */ /* 0x000fe20000000f00 */
[----:B------:R-:W-:Y:S02]  /*112d0*/  IMAD.MOV.U32 R11, RZ, RZ, 0x181f ;  /* 0x0000181fff0b7424 */ /* 0x000fe400078e00ff */
[----:B------:R-:W-:Y:S02]  /*112e0*/  IMAD.MOV.U32 R15, RZ, RZ, -0x1 ;  /* 0xffffffffff0f7424 */ /* 0x000fe400078e00ff */
[----:B------:R-:W-:-:S07]  /*112f0*/  IMAD R7, R10, 0x40, R7 ;  /* 0x000000400a077824 */ /* 0x000fce00078e0207 */
[----:B------:R-:W-:Y:S05]  /*11300*/  WARPSYNC.COLLECTIVE R15, `(.L_x_7334) ;  /* 0x000000000f087348 */ /* 0x000fea0003c00000 */
[----:B------:R0:W1:Y:S02]  /*11310*/  SHFL.IDX P6, R14, R13, R12, R11 ;  /* 0x0000000c0d0e7389 */ /* 0x00006400000c000b */
[----:B01----:R-:W-:Y:S01]  /*11320*/  ENDCOLLECTIVE ;  /* 0x000000000000791b */ /* 0x003fe20003800000 */
.L_x_7334:
[----:B------:R-:W-:Y:S02]  /*11330*/  VIADD R21, R7, 0x10 ;  /* 0x0000001007157836 */ /* 0x000fe40000000000 */
[----:B------:R-:W-:Y:S01]  /*11340*/  IMAD.MOV.U32 R13, RZ, RZ, R0 ;  /* 0x000000ffff0d7224 */ /* 0x000fe200078e0000 */
[----:B------:R-:W-:-:S07]  /*11350*/  MOV R2, R14 ;  /* 0x0000000e00027202 */ /* 0x000fce0000000f00 */
[----:B------:R-:W-:Y:S05]  /*11360*/  WARPSYNC.COLLECTIVE R15, `(.L_x_7335) ;  /* 0x000000000f087348 */ /* 0x000fea0003c00000 */
[----:B------:R0:W1:Y:S02]  /*11370*/  SHFL.IDX P6, R14, R13, R12, R11 ;  /* 0x0000000c0d0e7389 */ /* 0x00006400000c000b */
[----:B01----:R-:W-:Y:S01]  /*11380*/  ENDCOLLECTIVE ;  /* 0x000000000000791b */ /* 0x003fe20003800000 */
.L_x_7335:
[----:B------:R-:W-:Y:S02]  /*11390*/  ULDC UR4, c[0x0][0x288] ;  /* 0x0000a20000047ab9 */ /* 0x000fe40000000800 */
[----:B------:R-:W-:-:S05]  /*113a0*/  IMAD R4, R4, UR4, RZ ;  /* 0x0000000404047c24 */ /* 0x000fca000f8e02ff */
[----:B------:R-:W-:Y:S01]  /*113b0*/  ISETP.GE.AND P1, PT, R7, R4, PT ;  /* 0x000000040700720c */ /* 0x000fe20003f26270 */
[----:B------:R-:W-:Y:S01]  /*113c0*/  IMAD.MOV.U32 R13, RZ, RZ, R6 ;  /* 0x000000ffff0d7224 */ /* 0x000fe200078e0006 */
[----:B------:R-:W-:-:S11]  /*113d0*/  MOV R12, 0x1 ;  /* 0x00000001000c7802 */ /* 0x000fd60000000f00 */
[----:B------:R-:W-:Y:S02]  /*113e0*/  @!P1 LEA R9, R5, UR38, 0x1 ;  /* 0x0000002605099c11 */ /* 0x000fe4000f8e08ff */
[----:B------:R-:W-:-:S05]  /*113f0*/  @!P1 LEA R14, P2, R8, R14, 0x1 ;  /* 0x0000000e080e9211 */ /* 0x000fca00078408ff */
[----:B------:R-:W-:Y:S01]  /*11400*/  @!P1 IMAD.X R3, RZ, RZ, R2, P2 ;  /* 0x000000ffff039224 */ /* 0x000fe200010e0602 */
[----:B------:R-:W-:-:S07]  /*11410*/  @!P1 MOV R2, R14 ;  /* 0x0000000e00029202 */ /* 0x000fce0000000f00 */
[----:B------:R-:W-:Y:S05]  /*11420*/  WARPSYNC.COLLECTIVE R15, `(.L_x_7336) ;  /* 0x000000000f087348 */ /* 0x000fea0003c00000 */
[----:B------:R0:W1:Y:S02]  /*11430*/  SHFL.IDX P6, R14, R13, R12, R11 ;  /* 0x0000000c0d0e7389 */ /* 0x00006400000c000b */
[----:B01----:R-:W-:Y:S01]  /*11440*/  ENDCOLLECTIVE ;  /* 0x000000000000791b */ /* 0x003fe20003800000 */
.L_x_7336:
[----:B------:R-:W-:Y:S01]  /*11450*/  @!PT LDS RZ, [RZ] ;  /* 0x00000000fffff984 */ /* 0x000fe20000000800 */
[----:B------:R-:W-:Y:S01]  /*11460*/  @!PT LDS RZ, [RZ] ;  /* 0x00000000fffff984 */ /* 0x000fe20000000800 */
[----:B------:R-:W-:Y:S01]  /*11470*/  @!PT LDS RZ, [RZ] ;  /* 0x00000000fffff984 */ /* 0x000fe20000000800 */
[----:B------:R0:W-:Y:S01]  /*11480*/  @!P1 LDGSTS.E.BYPASS.LTC128B.128 [R9+0x20400], desc[UR44][R2.64], !P0 ;  /* 0x2040000002099fae */ /* 0x0001e2000c101d6c */
[----:B------:R-:W-:Y:S01]  /*11490*/  ISETP.GE.AND P1, PT, R21, R4, PT ;  /* 0x000000041500720c */ /* 0x000fe20003f26270 */
[----:B------:R-:W-:Y:S02]  /*114a0*/  IMAD.MOV.U32 R13, RZ, RZ, R0 ;  /* 0x000000ffff0d7224 */ /* 0x000fe400078e0000 */
[----:B0-----:R-:W-:-:S10]  /*114b0*/  VIADD R9, R7, 0x20 ;  /* 0x0000002007097836 */ /* 0x001fd40000000000 */
[----:B------:R-:W-:Y:S01]  /*114c0*/  @!P1 LEA R21, R5, UR38, 0x1 ;  /* 0x0000002605159c11 */ /* 0x000fe2000f8e08ff */
[----:B------:R-:W-:-:S07]  /*114d0*/  IMAD.MOV.U32 R2, RZ, RZ, R14 ;  /* 0x000000ffff027224 */ /* 0x000fce00078e000e */
[----:B------:R-:W-:Y:S05]  /*114e0*/  WARPSYNC.COLLECTIVE R15, `(.L_x_7337) ;  /* 0x000000000f087348 */ /* 0x000fea0003c00000 */
[----:B------:R0:W1:Y:S02]  /*114f0*/  SHFL.IDX P6, R14, R13, R12, R11 ;  /* 0x0000000c0d0e7389 */ /* 0x00006400000c000b */
[----:B01----:R-:W-:Y:S01]  /*11500*/  ENDCOLLECTIVE ;  /* 0x000000000000791b */ /* 0x003fe20003800000 */
.L_x_7337:
        /* <DEDUP_REMOVED lines=8> */
.L_x_7338:
        /* <DEDUP_REMOVED lines=11> */
.L_x_7339:
        /* <DEDUP_REMOVED lines=8> */
.L_x_7340:
        /* <DEDUP_REMOVED lines=9> */
.L_x_7341:
[----:B------:R-:W-:Y:S05]  /*11750*/  BRA `(.L_x_7342) ;  /* 0xffffffc400607947 */ /* 0x000fea000383ffff */
.L_x_7241:
[----:B0-----:R-:W-:-:S04]  /*11760*/  IMAD.U32 R3, RZ, RZ, UR38 ;  /* 0x00000026ff037e24 */ /* 0x001fc8000f8e00ff */
[----:B------:R0:W1:Y:S03]  /*11770*/  SYNCS.PHASECHK.TRANS64.TRYWAIT P0, [R3+URZ+0x28c20], R4 ;  /* 0x028c2004030075a7 */ /* 0x000066000800017f */
[----:B-1----:R-:W-:Y:S05]  /*11780*/  @!P0 NANOSLEEP.SYNCS 0x989680 ;  /* 0x009896800000895d */ /* 0x002fea0003900000 */
[----:B------:R-:W1:Y:S02]  /*11790*/  @!P0 SYNCS.PHASECHK.TRANS64 P0, [R3+URZ+0x28c20], R4 ;  /* 0x028c2004030085a7 */ /* 0x000e64000800007f */
[----:B-1----:R-:W-:Y:S05]  /*117a0*/  @!P0 BRA `(.L_x_7241) ;  /* 0xfffffffc00ec8947 */ /* 0x002fea000383ffff */
[----:B------:R-:W-:Y:S05]  /*117b0*/  BRA `(.L_x_7343) ;  /* 0xffffffc400907947 */ /* 0x000fea000383ffff */
.L_x_7244:
[----:B0-----:R-:W-:-:S04]  /*117c0*/  IMAD.U32 R3, RZ, RZ, UR38 ;  /* 0x00000026ff037e24 */ /* 0x001fc8000f8e00ff */
[----:B------:R0:W1:Y:S03]  /*117d0*/  SYNCS.PHASECHK.TRANS64.TRYWAIT P0, [R3+URZ+0x28c60], R4 ;  /* 0x028c6004030075a7 */ /* 0x000066000800017f */
[----:B-1----:R-:W-:Y:S05]  /*117e0*/  @!P0 NANOSLEEP.SYNCS 0x989680 ;  /* 0x009896800000895d */ /* 0x002fea0003900000 */
[----:B------:R-:W1:Y:S02]  /*117f0*/  @!P0 SYNCS.PHASECHK.TRANS64 P0, [R3+URZ+0x28c60], R4 ;  /* 0x028c6004030085a7 */ /* 0x000e64000800007f */
[----:B-1----:R-:W-:Y:S05]  /*11800*/  @!P0 BRA `(.L_x_7244) ;  /* 0xfffffffc00ec8947 */ /* 0x002fea000383ffff */
[----:B------:R-:W-:Y:S05]  /*11810*/  BRA `(.L_x_7344) ;  /* 0xffffffc4009c7947 */ /* 0x000fea000383ffff */
.L_x_7260:
[----:B-1----:R-:W-:-:S04]  /*11820*/  MOV R3, UR38 ;  /* 0x0000002600037c02 */ /* 0x002fc80008000f00 */
[----:B------:R1:W2:Y:S03]  /*11830*/  SYNCS.PHASECHK.TRANS64.TRYWAIT P0, [R3+URZ+0x28c48], R2 ;  /* 0x028c4802030075a7 */ /* 0x0002a6000800017f */
[----:B--2---:R-:W-:Y:S05]  /*11840*/  @!P0 NANOSLEEP.SYNCS 0x989680 ;  /* 0x009896800000895d */ /* 0x004fea0003900000 */
[----:B------:R-:W2:Y:S02]  /*11850*/  @!P0 SYNCS.PHASECHK.TRANS64 P0, [R3+URZ+0x28c48], R2 ;  /* 0x028c4802030085a7 */ /* 0x000ea4000800007f */
[----:B--2---:R-:W-:Y:S05]  /*11860*/  @!P0 BRA `(.L_x_7260) ;  /* 0xfffffffc00ec8947 */ /* 0x004fea000383ffff */
[----:B------:R-:W-:Y:S05]  /*11870*/  BRA `(.L_x_7345) ;  /* 0xffffffd000687947 */ /* 0x000fea000383ffff */
.L_x_7265:
[----:B01----:R-:W-:-:S04]  /*11880*/  IMAD.U32 R3, RZ, RZ, UR38 ;  /* 0x00000026ff037e24 */ /* 0x003fc8000f8e00ff */
[----:B------:R0:W1:Y:S03]  /*11890*/  SYNCS.PHASECHK.TRANS64.TRYWAIT P0, [R3+URZ+0x28c68], R2 ;  /* 0x028c6802030075a7 */ /* 0x000066000800017f */
[----:B-1----:R-:W-:Y:S05]  /*118a0*/  @!P0 NANOSLEEP.SYNCS 0x989680 ;  /* 0x009896800000895d */ /* 0x002fea0003900000 */
[----:B------:R-:W1:Y:S02]  /*118b0*/  @!P0 SYNCS.PHASECHK.TRANS64 P0, [R3+URZ+0x28c68], R2 ;  /* 0x028c6802030085a7 */ /* 0x000e64000800007f */
[----:B-1----:R-:W-:Y:S05]  /*118c0*/  @!P0 BRA `(.L_x_7265) ;  /* 0xfffffffc00ec8947 */ /* 0x002fea000383ffff */
[----:B------:R-:W-:Y:S05]  /*118d0*/  BRA `(.L_x_7346) ;  /* 0xffffffd000c87947 */ /* 0x000fea000383ffff */
.L_x_7280:
[----:B-1----:R-:W-:-:S04]  /*118e0*/  IMAD.U32 R3, RZ, RZ, UR38 ;  /* 0x00000026ff037e24 */ /* 0x002fc8000f8e00ff */
[----:B------:R1:W2:Y:S03]  /*118f0*/  SYNCS.PHASECHK.TRANS64.TRYWAIT P0, [R3+URZ+0x28c40], R2 ;  /* 0x028c4002030075a7 */ /* 0x0002a6000800017f */
[----:B--2---:R-:W-:Y:S05]  /*11900*/  @!P0 NANOSLEEP.SYNCS 0x989680 ;  /* 0x009896800000895d */ /* 0x004fea0003900000 */
[----:B------:R-:W2:Y:S02]  /*11910*/  @!P0 SYNCS.PHASECHK.TRANS64 P0, [R3+URZ+0x28c40], R2 ;  /* 0x028c4002030085a7 */ /* 0x000ea4000800007f */
[----:B--2---:R-:W-:Y:S05]  /*11920*/  @!P0 BRA `(.L_x_7280) ;  /* 0xfffffffc00ec8947 */ /* 0x004fea000383ffff */
[----:B------:R-:W-:Y:S05]  /*11930*/  BRA `(.L_x_7347) ;  /* 0xffffffdc00187947 */ /* 0x000fea000383ffff */
.L_x_7285:
[----:B01----:R-:W-:-:S04]  /*11940*/  MOV R3, UR38 ;  /* 0x0000002600037c02 */ /* 0x003fc80008000f00 */
[----:B------:R0:W1:Y:S03]  /*11950*/  SYNCS.PHASECHK.TRANS64.TRYWAIT P0, [R3+URZ+0x28c60], R2 ;  /* 0x028c6002030075a7 */ /* 0x000066000800017f */
[----:B-1----:R-:W-:Y:S05]  /*11960*/  @!P0 NANOSLEEP.SYNCS 0x989680 ;  /* 0x009896800000895d */ /* 0x002fea0003900000 */
[----:B------:R-:W1:Y:S02]  /*11970*/  @!P0 SYNCS.PHASECHK.TRANS64 P0, [R3+URZ+0x28c60], R2 ;  /* 0x028c6002030085a7 */ /* 0x000e64000800007f */
[----:B-1----:R-:W-:Y:S05]  /*11980*/  @!P0 BRA `(.L_x_7285) ;  /* 0xfffffffc00ec8947 */ /* 0x002fea000383ffff */
[----:B------:R-:W-:Y:S05]  /*11990*/  BRA `(.L_x_7348) ;  /* 0xffffffdc007c7947 */ /* 0x000fea000383ffff */
.L_x_7301:
[----:B--2---:R-:W-:-:S04]  /*119a0*/  IMAD.U32 R3, RZ, RZ, UR38 ;  /* 0x00000026ff037e24 */ /* 0x004fc8000f8e00ff */
[----:B------:R2:W3:Y:S03]  /*119b0*/  SYNCS.PHASECHK.TRANS64.TRYWAIT P0, [R3+URZ+0x28c48], R2 ;  /* 0x028c4802030075a7 */ /* 0x0004e6000800017f */
[----:B---3--:R-:W-:Y:S05]  /*119c0*/  @!P0 NANOSLEEP.SYNCS 0x989680 ;  /* 0x009896800000895d */ /* 0x008fea0003900000 */
[----:B------:R-:W3:Y:S02]  /*119d0*/  @!P0 SYNCS.PHASECHK.TRANS64 P0, [R3+URZ+0x28c48], R2 ;  /* 0x028c4802030085a7 */ /* 0x000ee4000800007f */
[----:B---3--:R-:W-:Y:S05]  /*119e0*/  @!P0 BRA `(.L_x_7301) ;  /* 0xfffffffc00ec8947 */ /* 0x008fea000383ffff */
[----:B------:R-:W-:Y:S05]  /*119f0*/  BRA `(.L_x_7349) ;  /* 0xffffffe400d87947 */ /* 0x000fea000383ffff */
.L_x_7306:
[----:B--23--:R-:W-:-:S04]  /*11a00*/  IMAD.U32 R3, RZ, RZ, UR38 ;  /* 0x00000026ff037e24 */ /* 0x00cfc8000f8e00ff */
[----:B------:R2:W3:Y:S03]  /*11a10*/  SYNCS.PHASECHK.TRANS64.TRYWAIT P0, [R3+URZ+0x28c68], R2 ;  /* 0x028c6802030075a7 */ /* 0x0004e6000800017f */
[----:B---3--:R-:W-:Y:S05]  /*11a20*/  @!P0 NANOSLEEP.SYNCS 0x989680 ;  /* 0x009896800000895d */ /* 0x008fea0003900000 */
[----:B------:R-:W3:Y:S02]  /*11a30*/  @!P0 SYNCS.PHASECHK.TRANS64 P0, [R3+URZ+0x28c68], R2 ;  /* 0x028c6802030085a7 */ /* 0x000ee4000800007f */
[----:B---3--:R-:W-:Y:S05]  /*11a40*/  @!P0 BRA `(.L_x_7306) ;  /* 0xfffffffc00ec8947 */ /* 0x008fea000383ffff */
[----:B------:R-:W-:Y:S05]  /*11a50*/  BRA `(.L_x_7350) ;  /* 0xffffffe8003c7947 */ /* 0x000fea000383ffff */
.L_x_7317:
[----:B--2---:R2:W3:Y:S02]  /*11a60*/  SYNCS.PHASECHK.TRANS64.TRYWAIT P0, [R2+URZ+0x28c20], R9 ;  /* 0x028c2009020075a7 */ /* 0x0044e4000800017f */
[----:B---3--:R-:W-:Y:S05]  /*11a70*/  @!P0 NANOSLEEP.SYNCS 0x989680 ;  /* 0x009896800000895d */ /* 0x008fea0003900000 */
[----:B------:R-:W3:Y:S02]  /*11a80*/  @!P0 SYNCS.PHASECHK.TRANS64 P0, [R2+URZ+0x28c20], R9 ;  /* 0x028c2009020085a7 */ /* 0x000ee4000800007f */
[----:B---3--:R-:W-:Y:S05]  /*11a90*/  @!P0 BRA `(.L_x_7317) ;  /* 0xfffffffc00f08947 */ /* 0x008fea000383ffff */
[----:B------:R-:W-:Y:S05]  /*11aa0*/  BRA `(.L_x_7351) ;  /* 0xfffffff0002c7947 */ /* 0x000fea000383ffff */
.L_x_7318:
        /* <DEDUP_REMOVED lines=11> */
.L_x_7353:
[----:B------:R-:W-:Y:S05]  /*11b60*/  BSYNC B0 ;  /* 0x0000000000007941 */ /* 0x000fea0003800000 */
.L_x_7352:
[----:B------:R-:W-:Y:S05]  /*11b70*/  BRA `(.L_x_7354) ;  /* 0xfffffff000107947 */ /* 0x000fea000383ffff */
.L_x_7319:
[----:B------:R-:W-:Y:S01]  /*11b80*/  BSSY B0, `(.L_x_7355) ;  /* 0x0000006000007945 */ /* 0x000fe20003800000 */
[----:B------:R-:W-:-:S07]  /*11b90*/  IMAD.MOV.U32 R15, RZ, RZ, -0x1 ;  /* 0xffffffffff0f7424 */ /* 0x000fce00078e00ff */
[----:B0123--:R-:W-:Y:S05]  /*11ba0*/  WARPSYNC.COLLECTIVE R15, `(.L_x_7356) ;  /* 0x000000000f0c7348 */ /* 0x00ffea0003c00000 */
[----:B------:R-:W-:Y:S02]  /*11bb0*/  ELECT P6, UR62, PT ;  /* 0x00000000003e782f */ /* 0x000fe400038c0000 */
[----:B------:R-:W-:Y:S01]  /*11bc0*/  MOV R14, UR62 ;  /* 0x0000003e000e7c02 */ /* 0x000fe20008000f00 */
[----:B0123--:R-:W-:Y:S10]  /*11bd0*/  ENDCOLLECTIVE ;  /* 0x000000000000791b */ /* 0x00fff40003800000 */
.L_x_7356:
[----:B------:R-:W-:Y:S05]  /*11be0*/  BSYNC B0 ;  /* 0x0000000000007941 */ /* 0x000fea0003800000 */
.L_x_7355:
[----:B------:R-:W-:Y:S05]  /*11bf0*/  BRA `(.L_x_7357) ;  /* 0xfffffff000047947 */ /* 0x000fea000383ffff */
.L_x_7321:
[----:B0-----:R0:W3:Y:S02]  /*11c00*/  SYNCS.PHASECHK.TRANS64.TRYWAIT P0, [R7+URZ], R4 ;  /* 0x00000004070075a7 */ /* 0x0010e4000800017f */
[----:B---3--:R-:W-:Y:S05]  /*11c10*/  @!P0 NANOSLEEP.SYNCS 0x989680 ;  /* 0x009896800000895d */ /* 0x008fea0003900000 */
[----:B------:R-:W3:Y:S02]  /*11c20*/  @!P0 SYNCS.PHASECHK.TRANS64 P0, [R7+URZ], R4 ;  /* 0x00000004070085a7 */ /* 0x000ee4000800007f */
[----:B---3--:R-:W-:Y:S05]  /*11c30*/  @!P0 BRA `(.L_x_7321) ;  /* 0xfffffffc00f08947 */ /* 0x008fea000383ffff */
[----:B------:R-:W-:Y:S05]  /*11c40*/  BRA `(.L_x_7358) ;  /* 0xfffffff000387947 */ /* 0x000fea000383ffff */
.L_x_7322:
[----:B---3--:R3:W4:Y:S02]  /*11c50*/  SYNCS.PHASECHK.TRANS64.TRYWAIT P0, [R5+URZ], R0 ;  /* 0x00000000050075a7 */ /* 0x008724000800017f */
[----:B----4-:R-:W-:Y:S05]  /*11c60*/  @!P0 NANOSLEEP.SYNCS 0x989680 ;  /* 0x009896800000895d */ /* 0x010fea0003900000 */
[----:B------:R-:W4:Y:S02]  /*11c70*/  @!P0 SYNCS.PHASECHK.TRANS64 P0, [R5+URZ], R0 ;  /* 0x00000000050085a7 */ /* 0x000f24000800007f */
[----:B----4-:R-:W-:Y:S05]  /*11c80*/  @!P0 BRA `(.L_x_7322) ;  /* 0xfffffffc00f08947 */ /* 0x010fea000383ffff */
[----:B------:R-:W-:Y:S05]  /*11c90*/  BRA `(.L_x_7359) ;  /* 0xfffffff0002c7947 */ /* 0x000fea000383ffff */
.L_x_7324:
[----:B--2---:R2:W3:Y:S02]  /*11ca0*/  SYNCS.PHASECHK.TRANS64.TRYWAIT P0, [R5+URZ], R4 ;  /* 0x00000004050075a7 */ /* 0x0044e4000800017f */
[----:B---3--:R-:W-:Y:S05]  /*11cb0*/  @!P0 NANOSLEEP.SYNCS 0x989680 ;  /* 0x009896800000895d */ /* 0x008fea0003900000 */
[----:B------:R-:W3:Y:S02]  /*11cc0*/  @!P0 SYNCS.PHASECHK.TRANS64 P0, [R5+URZ], R4 ;  /* 0x00000004050085a7 */ /* 0x000ee4000800007f */
[----:B---3--:R-:W-:Y:S05]  /*11cd0*/  @!P0 BRA `(.L_x_7324) ;  /* 0xfffffffc00f08947 */ /* 0x008fea000383ffff */
[----:B------:R-:W-:Y:S05]  /*11ce0*/  BRA `(.L_x_7360) ;  /* 0xfffffff000307947 */ /* 0x000fea000383ffff */
.L_x_7361:
        /* <DEDUP_REMOVED lines=9> */
.L_x_15182:


//--------------------- .text._ZN7cutlass13device_kernelIN5flash11enable_sm90INS1_16FlashAttnFwdSm90INS1_25CollectiveMainloopFwdSm90ILi2EN4cute5tupleIJNS5_1CILi1EEES8_S8_EEENS6_IJNS7_ILi64EEESA_SA_EEELi512ENS_10bfloat16_tEfNS_4arch4Sm90ELb1ELb0ELb1ELb0ELb0ELb0ELb1ELb0ELb0ELb1ELb1ELb0EEENS1_21CollectiveEpilogueFwdINS6_IJSA_NS7_ILi512EEESA_EEES9_SC_SE_Li256ELb0ELb1ELb1ELb0EEENS1_19SingleTileSchedulerILb0ELb1ELb1ELi64EEEEEEEEEvNT_6ParamsE --------------------------
	.section	.text._ZN7cutlass13device_kernelIN5flash11enable_sm90INS1_16FlashAttnFwdSm90INS1_25CollectiveMainloopFwdSm90ILi2EN4cute5tupleIJNS5_1CILi1EEES8_S8_EEENS6_IJNS7_ILi64EEESA_SA_EEELi512ENS_10bfloat16_tEfNS_4arch4Sm90ELb1ELb0ELb1ELb0ELb0ELb0ELb1ELb0ELb0ELb1ELb1ELb0EEENS1_21CollectiveEpilogueFwdINS6_IJSA_NS7_ILi512EEESA_EEES9_SC_SE_Li256ELb0ELb1ELb1ELb0EEENS1_19SingleTileSchedulerILb0ELb1ELb1ELi64EEEEEEEEEvNT_6ParamsE,"ax",@progbits
	.align	128
.text._ZN7cutlass13device_kernelIN5flash11enable_sm90INS1_16FlashAttnFwdSm90INS1_25CollectiveMainloopFwdSm90ILi2EN4cute5tupleIJNS5_1CILi1EEES8_S8_EEENS6_IJNS7_ILi64EEESA_SA_EEELi512ENS_10bfloat16_tEfNS_4arch4Sm90ELb1ELb0ELb1ELb0ELb0ELb0ELb1ELb0ELb0ELb1ELb1ELb0EEENS1_21CollectiveEpilogueFwdINS6_IJSA_NS7_ILi512EEESA_EEES9_SC_SE_Li256ELb0ELb1ELb1ELb0EEENS1_19SingleTileSchedulerILb0ELb1ELb1ELi64EEEEEEEEEvNT_6ParamsE:
        .type           _ZN7cutlass13device_kernelIN5flash11enable_sm90INS1_16FlashAttnFwdSm90INS1_25CollectiveMainloopFwdSm90ILi2EN4cute5tupleIJNS5_1CILi1EEES8_S8_EEENS6_IJNS7_ILi64EEESA_SA_EEELi512ENS_10bfloat16_tEfNS_4arch4Sm90ELb1ELb0ELb1ELb0ELb0ELb0ELb1ELb0ELb0ELb1ELb1ELb0EEENS1_21CollectiveEpilogueFwdINS6_IJSA_NS7_ILi512EEESA_EEES9_SC_SE_Li256ELb0ELb1ELb1ELb0EEENS1_19SingleTileSchedulerILb0ELb1ELb1ELi64EEEEEEEEEvNT_6ParamsE,@function
        .size           _ZN7cutlass13device_kernelIN5flash11enable_sm90INS1_16FlashAttnFwdSm90INS1_25CollectiveMainloopFwdSm90ILi2EN4cute5tupleIJNS5_1CILi1EEES8_S8_EEENS6_IJNS7_ILi64EEESA_SA_EEELi512ENS_10bfloat16_tEfNS_4arch4Sm90ELb1ELb0ELb1ELb0ELb0ELb0ELb1ELb0ELb0ELb1ELb1ELb0EEENS1_21CollectiveEpilogueFwdINS6_IJSA_NS7_ILi512EEESA_EEES9_SC_SE_Li256ELb0ELb1ELb1ELb0EEENS1_19SingleTileSchedulerILb0ELb1ELb1ELi64EEEEEEEEEvNT_6ParamsE,(.L_x_15183 - _ZN7cutlass13device_kernelIN5flash11enable_sm90INS1_16FlashAttnFwdSm90INS1_25CollectiveMainloopFwdSm90ILi2EN4cute5tupleIJNS5_1CILi1EEES8_S8_EEENS6_IJNS7_ILi64EEESA_SA_EEELi512ENS_10bfloat16_tEfNS_4arch4Sm90ELb1ELb0ELb1ELb0ELb0ELb0ELb1ELb0ELb0ELb1ELb1ELb0EEENS1_21CollectiveEpilogueFwdINS6_IJSA_NS7_ILi512EEESA_EEES9_SC_SE_Li256ELb0ELb1ELb1ELb0EEENS1_19SingleTileSchedulerILb0ELb1ELb1ELi64EEEEEEEEEvNT_6ParamsE)
        .other          _ZN7cutlass13device_kernelIN5flash11enable_sm90INS1_16FlashAttnFwdSm90INS1_25CollectiveMainloopFwdSm90ILi2EN4cute5tupleIJNS5_1CILi1EEES8_S8_EEENS6_IJNS7_ILi64EEESA_SA_EEELi512ENS_10bfloat16_tEfNS_4arch4Sm90ELb1ELb0ELb1ELb0ELb0ELb0ELb1ELb0ELb0ELb1ELb1ELb0EEENS1_21CollectiveEpilogueFwdINS6_IJSA_NS7_ILi512EEESA_EEES9_SC_SE_Li256ELb0ELb1ELb1ELb0EEENS1_19SingleTileSchedulerILb0ELb1ELb1ELi64EEEEEEEEEvNT_6ParamsE,@"STO_CUDA_ENTRY STV_DEFAULT"
_ZN7cutlass13device_kernelIN5flash11enable_sm90INS1_16FlashAttnFwdSm90INS1_25CollectiveMainloopFwdSm90ILi2EN4cute5tupleIJNS5_1CILi1EEES8_S8_EEENS6_IJNS7_ILi64EEESA_SA_EEELi512ENS_10bfloat16_tEfNS_4arch4Sm90ELb1ELb0ELb1ELb0ELb0ELb0ELb1ELb0ELb0ELb1ELb1ELb0EEENS1_21CollectiveEpilogueFwdINS6_IJSA_NS7_ILi512EEESA_EEES9_SC_SE_Li256ELb0ELb1ELb1ELb0EEENS1_19SingleTileSchedulerILb0ELb1ELb1ELi64EEEEEEEEEvNT_6ParamsE:
        /* <DEDUP_REMOVED lines=18> */
.L_x_7363:
[----:B------:R-:W-:Y:S05]  /*0120*/  BSYNC B0 ;  /* 0x0000000000007941 */ /* 0x000fea0003800000 */
.L_x_7362:
        /* <DEDUP_REMOVED lines=39> */
.L_x_7364:
        /* <DEDUP_REMOVED lines=22> */
.L_x_7365:
        /* <DEDUP_REMOVED lines=18> */
.L_x_7366:
        /* <DEDUP_REMOVED lines=22> */
.L_x_7367:
        /* <DEDUP_REMOVED lines=22> */
.L_x_7368:
        /* <DEDUP_REMOVED lines=9> */
.L_x_7371:
        /* <DEDUP_REMOVED lines=25> */
[----:B0-----:R-:W0:Y:S01]  /*0b00*/  LDC.64 R2, c[0x0][0x418] ;  /* 0x00010600ff027b82 */ /* 0x001e220000000a00 */
[----:B------:R-:W-:Y:S01]  /*0b10*/  UISETP.NE.AND UP0, UPT, UR10, 0x1, UPT ;  /* 0x000000010a00788c */ /* 0x000fe2000bf05270 */
[----:B------:R-:W-:-:S06]  /*0b20*/  VIADD R23, R11, 0xffffff80 ;  /* 0xffffff800b177836 */ /* 0x000fcc0000000000 */
[----:B------:R-:W1:Y:S08]  /*0b30*/  LDC R192, c[0x0][0x424] ;  /* 0x00010900ffc07b82 */ /* 0x000e700000000800 */
[----:B------:R-:W2:Y:S08]  /*0b40*/  LDC R7, c[0x0][0x2f0] ;  /* 0x0000bc00ff077b82 */ /* 0x000eb00000000800 */
[----:B------:R-:W3:Y:S01]  /*0b50*/  S2UR UR60, SR_CTAID.X ;  /* 0x00000000003c79c3 */ /* 0x000ee20000002500 */
[----:B0-----:R-:W-:-:S04]  /*0b60*/  ISETP.NE.U32.AND P0, PT, R2, RZ, PT ;  /* 0x000000ff0200720c */ /* 0x001fc80003f05070 */
[----:B------:R-:W-:-:S04]  /*0b70*/  ISETP.NE.AND.EX P0, PT, R3, RZ, PT, P0 ;  /* 0x000000ff0300720c */ /* 0x000fc80003f05300 */
[----:B-1----:R-:W-:Y:S02]  /*0b80*/  SEL R192, R192, 0x1, P0 ;  /* 0x00000001c0c07807 */ /* 0x002fe40000000000 */
[----:B------:R-:W-:-:S03]  /*0b90*/  PLOP3.LUT P0, PT, PT, PT, UP0, 0x80, 0x0 ;  /* 0x000000000000781c */ /* 0x000fc60003f0f008 */
[----:B--2---:R-:W-:-:S05]  /*0ba0*/  IMAD R0, R192, R7, 0x3f ;  /* 0x0000003fc0007424 */ /* 0x004fca00078e0207 */
[----:B------:R-:W-:Y:S01]  /*0bb0*/  SHF.R.S32.HI R3, RZ, 0x1f, R0 ;  /* 0x0000001fff037819 */ /* 0x000fe20000011400 */
[----:B---3--:R-:W-:-:S03]  /*0bc0*/  USHF.L.U32 UR60, UR60, 0x6, URZ ;  /* 0x000000063c3c7899 */ /* 0x008fc6000800063f */
[----:B------:R-:W-:-:S04]  /*0bd0*/  LEA.HI R3, R3, R0, RZ, 0x6 ;  /* 0x0000000003037211 */ /* 0x000fc800078f30ff */
[----:B------:R-:W-:Y:S01]  /*0be0*/  SHF.R.S32.HI R3, RZ, 0x6, R3 ;  /* 0x00000006ff037819 */ /* 0x000fe20000011403 */
[----:B------:R-:W-:Y:S06]  /*0bf0*/  @!P0 BRA `(.L_x_7373) ;  /* 0x0000001c00f48947 */ /* 0x000fec0003800000 */
[----:B------:R-:W0:Y:S01]  /*0c00*/  LDC R5, c[0x0][0x288] ;  /* 0x0000a200ff057b82 */ /* 0x000e220000000800 */
[----:B------:R-:W-:Y:S01]  /*0c10*/  ULDC UR5, c[0x0][0x448] ;  /* 0x0001120000057ab9 */ /* 0x000fe20000000800 */
[----:B------:R-:W-:Y:S01]  /*0c20*/  UIADD3 UR60, UR60, 0x3f, URZ ;  /* 0x0000003f3c3c7890 */ /* 0x000fe2000fffe03f */
[----:B------:R-:W-:Y:S01]  /*0c30*/  R2UR UR8, R3 ;  /* 0x00000000030872ca */ /* 0x000fe200000e0000 */
[----:B------:R-:W-:Y:S01]  /*0c40*/  UISETP.NE.AND UP0, UPT, UR5, 0x1, UPT ;  /* 0x000000010500788c */ /* 0x000fe2000bf05270 */
[----:B------:R-:W-:Y:S01]  /*0c50*/  PLOP3.LUT P0, PT, PT, PT, PT, 0x80, 0x0 ;  /* 0x000000000000781c */ /* 0x000fe20003f0f070 */
[----:B------:R-:W-:Y:S01]  /*0c60*/  USHF.R.U32.HI UR9, URZ, 0x10, UR4 ;  /* 0x000000103f097899 */ /* 0x000fe20008011604 */
[----:B------:R-:W-:Y:S01]  /*0c70*/  CS2R R2, SRZ ;  /* 0x0000000000027805 */ /* 0x000fe2000001ff00 */
[----:B------:R-:W-:Y:S01]  /*0c80*/  ULOP3.LUT UR6, UR4, 0xffff, URZ, 0xc0, !UPT ;  /* 0x0000ffff04067892 */ /* 0x000fe2000f8ec03f */
[----:B------:R-:W-:Y:S01]  /*0c90*/  IMAD.MOV.U32 R4, RZ, RZ, RZ ;  /* 0x000000ffff047224 */ /* 0x000fe200078e00ff */
[----:B------:R-:W-:-:S02]  /*0ca0*/  CS2R R150, SRZ ;  /* 0x0000000000967805 */ /* 0x000fc4000001ff00 */
[----:B------:R-:W-:Y:S02]  /*0cb0*/  CS2R R148, SRZ ;  /* 0x0000000000947805 */ /* 0x000fe4000001ff00 */
[----:B------:R-:W-:Y:S02]  /*0cc0*/  CS2R R146, SRZ ;  /* 0x0000000000927805 */ /* 0x000fe4000001ff00 */
[----:B------:R-:W-:Y:S02]  /*0cd0*/  CS2R R144, SRZ ;  /* 0x0000000000907805 */ /* 0x000fe4000001ff00 */
        /* <DEDUP_REMOVED lines=10> */
[----:B0-----:R-:W-:Y:S02]  /*0d80*/  IADD3 R5, -R5, 0x40, RZ ;  /* 0x0000004005057810 */ /* 0x001fe40007ffe1ff */
[----:B------:R-:W-:-:S02]  /*0d90*/  CS2R R130, SRZ ;  /* 0x0000000000827805 */ /* 0x000fc4000001ff00 */
[----:B------:R-:W-:Y:S02]  /*0da0*/  CS2R R128, SRZ ;  /* 0x0000000000807805 */ /* 0x000fe4000001ff00 */
[----:B------:R-:W-:Y:S02]  /*0db0*/  CS2R R126, SRZ ;  /* 0x00000000007e7805 */ /* 0x000fe4000001ff00 */
[----:B------:R-:W-:Y:S01]  /*0dc0*/  CS2R R124, SRZ ;  /* 0x00000000007c7805 */ /* 0x000fe2000001ff00 */
[----:B------:R-:W-:Y:S01]  /*0dd0*/  IMAD R5, R192, R7, R5 ;  /* 0x00000007c0057224 */ /* 0x000fe200078e0205 */
[----:B------:R-:W-:Y:S02]  /*0de0*/  CS2R R122, SRZ ;  /* 0x00000000007a7805 */ /* 0x000fe4000001ff00 */
        /* <DEDUP_REMOVED lines=16> */
[----:B------:R-:W-:Y:S01]  /*0ef0*/  UIADD3 UR60, UR7, UR60, URZ ;  /* 0x0000003c073c7290 */ /* 0x000fe2000fffe03f */
[----:B------:R-:W-:Y:S02]  /*0f00*/  CS2R R90, SRZ ;  /* 0x00000000005a7805 */ /* 0x000fe4000001ff00 */
[----:B------:R-:W-:Y:S02]  /*0f10*/  CS2R R88, SRZ ;  /* 0x0000000000587805 */ /* 0x000fe4000001ff00 */
[----:B------:R-:W-:Y:S01]  /*0f20*/  CS2R R86, SRZ ;  /* 0x0000000000567805 */ /* 0x000fe2000001ff00 */
[----:B------:R-:W-:Y:S01]  /*0f30*/  USHF.R.S32.HI UR4, URZ, 0x1f, UR60 ;  /* 0x0000001f3f047899 */ /* 0x000fe2000801143c */
[----:B------:R-:W-:-:S02]  /*0f40*/  CS2R R84, SRZ ;  /* 0x0000000000547805 */ /* 0x000fc4000001ff00 */
[----:B------:R-:W-:Y:S02]  /*0f50*/  CS2R R82, SRZ ;  /* 0x0000000000527805 */ /* 0x000fe4000001ff00 */
[----:B------:R-:W-:Y:S01]  /*0f60*/  CS2R R80, SRZ ;  /* 0x0000000000507805 */ /* 0x000fe2000001ff00 */
[----:B------:R-:W-:Y:S01]  /*0f70*/  ULEA.HI UR4, UR4, UR60, URZ, 0x6 ;  /* 0x0000003c04047291 */ /* 0x000fe2000f8f303f */
[----:B------:R-:W-:Y:S02]  /*0f80*/  CS2R R78, SRZ ;  /* 0x00000000004e7805 */ /* 0x000fe4000001ff00 */
[----:B------:R-:W-:Y:S02]  /*0f90*/  CS2R R76, SRZ ;  /* 0x00000000004c7805 */ /* 0x000fe4000001ff00 */
[----:B------:R-:W-:Y:S01]  /*0fa0*/  CS2R R74, SRZ ;  /* 0x00000000004a7805 */ /* 0x000fe2000001ff00 */
[----:B------:R-:W-:Y:S01]  /*0fb0*/  USHF.R.S32.HI UR4, URZ, 0x6, UR4 ;  /* 0x000000063f047899 */ /* 0x000fe20008011404 */
[----:B------:R-:W-:-:S02]  /*0fc0*/  CS2R R72, SRZ ;  /* 0x0000000000487805 */ /* 0x000fc4000001ff00 */
[----:B------:R-:W-:Y:S02]  /*0fd0*/  CS2R R70, SRZ ;  /* 0x0000000000467805 */ /* 0x000fe4000001ff00 */
[----:B------:R-:W-:Y:S01]  /*0fe0*/  CS2R R68, SRZ ;  /* 0x0000000000447805 */ /* 0x000fe2000001ff00 */
[----:B------:R-:W-:Y:S01]  /*0ff0*/  UISETP.LT.AND UP0, UPT, UR8, UR4, UPT ;  /* 0x000000040800728c */ /* 0x000fe2000bf01270 */
[----:B------:R-:W-:Y:S02]  /*1000*/  CS2R R66, SRZ ;  /* 0x0000000000427805 */ /* 0x000fe4000001ff00 */
[----:B------:R-:W-:Y:S02]  /*1010*/  CS2R R64, SRZ ;  /* 0x0000000000407805 */ /* 0x000fe4000001ff00 */
[----:B------:R-:W-:Y:S01]  /*1020*/  CS2R R62, SRZ ;  /* 0x00000000003e7805 */ /* 0x000fe2000001ff00 */
[----:B------:R-:W-:Y:S01]  /*1030*/  USEL UR5, UR8, UR4, UP0 ;  /* 0x0000000408057287 */ /* 0x000fe20008000000 */
[----:B------:R-:W-:Y:S01]  /*1040*/  CS2R R60, SRZ ;  /* 0x00000000003c7805 */ /* 0x000fe2000001ff00 */
[----:B------:R-:W-:Y:S01]  /*1050*/  UISETP.NE.AND UP0, UPT, UR9, URZ, UPT ;  /* 0x0000003f0900728c */ /* 0x000fe2000bf05270 */
[----:B------:R-:W-:Y:S01]  /*1060*/  CS2R R58, SRZ ;  /* 0x00000000003a7805 */ /* 0x000fe2000001ff00 */
[----:B------:R-:W-:Y:S01]  /*1070*/  UISETP.GE.AND UP1, UPT, UR5, 0x1, UPT ;  /* 0x000000010500788c */ /* 0x000fe2000bf26270 */
[----:B------:R-:W-:-:S02]  /*1080*/  CS2R R56, SRZ ;  /* 0x0000000000387805 */ /* 0x000fc4000001ff00 */
[----:B------:R-:W-:Y:S02]  /*1090*/  CS2R R54, SRZ ;  /* 0x0000000000367805 */ /* 0x000fe4000001ff00 */
[----:B------:R-:W-:Y:S02]  /*10a0*/  CS2R R52, SRZ ;  /* 0x0000000000347805 */ /* 0x000fe4000001ff00 */
[----:B------:R-:W-:Y:S02]  /*10b0*/  CS2R R50, SRZ ;  /* 0x0000000000327805 */ /* 0x000fe4000001ff00 */
[----:B------:R-:W-:Y:S02]  /*10c0*/  CS2R R48, SRZ ;  /* 0x0000000000307805 */ /* 0x000fe4000001ff00 */
[----:B------:R-:W-:Y:S02]  /*10d0*/  PLOP3.LUT P1, PT, PT, PT, UP1, 0x80, 0x0 ;  /* 0x000000000000781c */ /* 0x000fe40003f2f018 */
[----:B------:R-:W-:-:S02]  /*10e0*/  CS2R R46, SRZ ;  /* 0x00000000002e7805 */ /* 0x000fc4000001ff00 */
[----:B------:R-:W-:Y:S01]  /*10f0*/  CS2R R44, SRZ ;  /* 0x00000000002c7805 */ /* 0x000fe2000001ff00 */
[----:B------:R-:W-:Y:S01]  /*1100*/  @!UP0 ULDC UR9, c[0x0][0xae8] ;  /* 0x0002ba0000098ab9 */ /* 0x000fe20000000800 */
[----:B------:R-:W-:Y:S02]  /*1110*/  CS2R R42, SRZ ;  /* 0x00000000002a7805 */ /* 0x000fe4000001ff00 */
[----:B------:R-:W-:Y:S02]  /*1120*/  CS2R R40, SRZ ;  /* 0x0000000000287805 */ /* 0x000fe4000001ff00 */
[----:B------:R-:W-:Y:S01]  /*1130*/  CS2R R38, SRZ ;  /* 0x0000000000267805 */ /* 0x000fe2000001ff00 */
[----:B------:R-:W-:Y:S02]  /*1140*/  IMAD.MOV.U32 R37, RZ, RZ, RZ ;  /* 0x000000ffff257224 */ /* 0x000fe400078e00ff */
[----:B------:R-:W-:Y:S05]  /*1150*/  @!P1 BRA `(.L_x_7374) ;  /* 0x0000000000749947 */ /* 0x000fea0003800000 */
[----:B------:R-:W-:Y:S01]  /*1160*/  IMAD.U32 R5, RZ, RZ, UR9 ;  /* 0x00000009ff057e24 */ /* 0x000fe2000f8e00ff */
[----:B------:R-:W-:-:S04]  /*1170*/  UIADD3 UR4, UR9, -0x1, UR5 ;  /* 0xffffffff09047890 */ /* 0x000fc8000fffe005 */
[-C--:B------:R-:W-:Y:S02]  /*1180*/  IABS R3, R5.reuse ;  /* 0x0000000500037213 */ /* 0x080fe40000000000 */
[----:B------:R-:W-:Y:S01]  /*1190*/  IABS R9, R5 ;  /* 0x0000000500097213 */ /* 0x000fe20000000000 */
[----:B------:R-:W-:Y:S01]  /*11a0*/  IMAD.U32 R8, RZ, RZ, UR4 ;  /* 0x00000004ff087e24 */ /* 0x000fe2000f8e00ff */
[----:B------:R-:W0:Y:S01]  /*11b0*/  I2F.RP R0, R3 ;  /* 0x0000000300007306 */ /* 0x000e220000209400 */
[----:B------:R-:W-:Y:S02]  /*11c0*/  ULOP3.LUT UR4, UR4, UR9, URZ, 0x3c, !UPT ;  /* 0x0000000904047292 */ /* 0x000fe4000f8e3c3f */
[----:B------:R-:W-:-:S04]  /*11d0*/  IMAD.MOV R9, RZ, RZ, -R9 ;  /* 0x000000ffff097224 */ /* 0x000fc800078e0a09 */
[----:B------:R-:W-:Y:S01]  /*11e0*/  ISETP.LE.AND P3, PT, RZ, UR4, PT ;  /* 0x00000004ff007c0c */ /* 0x000fe2000bf63270 */
[----:B0-----:R-:W0:Y:S02]  /*11f0*/  MUFU.RCP R0, R0 ;  /* 0x0000000000007308 */ /* 0x001e240000001000 */
        /* <DEDUP_REMOVED lines=16> */
[----:B------:R-:W-:-:S04]  /*1300*/  IMAD.MOV.U32 R3, RZ, RZ, R7 ;  /* 0x000000ffff037224 */ /* 0x000fc800078e0007 */
[----:B------:R-:W-:Y:S01]  /*1310*/  @!P3 IMAD.MOV R3, RZ, RZ, -R3 ;  /* 0x000000ffff03b224 */ /* 0x000fe200078e0a03 */
[----:B------:R-:W-:-:S07]  /*1320*/  @!P2 LOP3.LUT R3, RZ, UR9, RZ, 0x33, !PT ;  /* 0x00000009ff03ac12 */ /* 0x000fce000f8e33ff */
.L_x_7374:
        /* <DEDUP_REMOVED lines=12> */
[----:B------:R-:W0:Y:S08]  /*13f0*/  S2UR UR7, SR_CgaCtaId ;  /* 0x00000000000779c3 */ /* 0x000e300000008800 */
[----:B------:R-:W-:Y:S01]  /*1400*/  BAR.SYNC.DEFER_BLOCKING 0xe, 0x100 ;  /* 0x0384000000007b1d */ /* 0x000fe20000010000 */
[----:B------:R-:W-:Y:S01]  /*1410*/  LOP3.LUT R5, R11, 0x7f, RZ, 0xc0, !PT ;  /* 0x0000007f0b057812 */ /* 0x000fe200078ec0ff */
[----:B------:R-:W-:Y:S01]  /*1420*/  VIADD R3, R3, 0xfffffffe ;  /* 0xfffffffe03037836 */ /* 0x000fe20000000000 */
[----:B------:R-:W-:-:S02]  /*1430*/  LEA.HI R2, R2, R23, RZ, 0x7 ;  /* 0x0000001702027211 */ /* 0x000fc400078f38ff */
[----:B------:R-:W-:Y:S01]  /*1440*/  ISETP.NE.AND P1, PT, R5, RZ, PT ;  /* 0x000000ff0500720c */ /* 0x000fe20003f25270 */
[----:B------:R-:W-:Y:S01]  /*1450*/  UMOV UR9, 0x40000040 ;  /* 0x4000004000097882 */ /* 0x000fe20000000000 */
[----:B------:R-:W-:Y:S01]  /*1460*/  SHF.R.S32.HI R4, RZ, 0x7, R2 ;  /* 0x00000007ff047819 */ /* 0x000fe20000011402 */
[----:B------:R-:W-:Y:S01]  /*1470*/  UMOV UR11, 0x40000040 ;  /* 0x40000040000b7882 */ /* 0x000fe20000000000 */
[----:B------:R-:W-:Y:S01]  /*1480*/  UMOV UR13, 0x40000040 ;  /* 0x40000040000d7882 */ /* 0x000fe20000000000 */
[----:B------:R-:W-:Y:S01]  /*1490*/  UMOV UR15, 0x40000040 ;  /* 0x40000040000f7882 */ /* 0x000fe20000000000 */
[----:B------:R-:W-:Y:S01]  /*14a0*/  UMOV UR17, 0x40000040 ;  /* 0x4000004000117882 */ /* 0x000fe20000000000 */
[----:B------:R-:W-:Y:S01]  /*14b0*/  UMOV UR19, 0x40000040 ;  /* 0x4000004000137882 */ /* 0x000fe20000000000 */
[----:B------:R-:W1:Y:S01]  /*14c0*/  SHFL.IDX PT, R4, R4, RZ, 0x1f ;  /* 0x00001fff04047589 */ /* 0x000e6200000e0000 */
[----:B------:R-:W-:Y:S01]  /*14d0*/  UMOV UR21, 0x40000040 ;  /* 0x4000004000157882 */ /* 0x000fe20000000000 */
[----:B------:R-:W-:Y:S01]  /*14e0*/  UMOV UR23, 0x40000040 ;  /* 0x4000004000177882 */ /* 0x000fe20000000000 */
[----:B------:R-:W-:-:S02]  /*14f0*/  LOP3.LUT R2, R2, 0xffffff80, RZ, 0xc0, !PT ;  /* 0xffffff8002027812 */ /* 0x000fc400078ec0ff */
[----:B------:R-:W-:-:S03]  /*1500*/  ISETP.GE.AND P0, PT, R3, R0, PT ;  /* 0x000000000300720c */ /* 0x000fc60003f06270 */
[----:B------:R-:W-:Y:S01]  /*1510*/  IMAD.IADD R2, R23, 0x1, -R2 ;  /* 0x0000000117027824 */ /* 0x000fe200078e0a02 */
[----:B------:R-:W-:-:S04]  /*1520*/  WARPGROUP.ARRIVE ;  /* 0x00000000000079c5 */ /* 0x000fc80000000000 */
[----:B------:R-:W-:Y:S02]  /*1530*/  SHF.R.S32.HI R5, RZ, 0x1f, R2 ;  /* 0x0000001fff057819 */ /* 0x000fe40000011402 */
[----:B-1----:R-:W-:Y:S02]  /*1540*/  R2UR UR4, R4 ;  /* 0x00000000040472ca */ /* 0x002fe400000e0000 */
[CC--:B------:R-:W-:Y:S02]  /*1550*/  LEA.HI R4, R5.reuse, R2.reuse, RZ, 0x2 ;  /* 0x0000000205047211 */ /* 0x0c0fe400078f10ff */
[----:B------:R-:W-:Y:S02]  /*1560*/  LEA.HI R2, R5, R2, RZ, 0x5 ;  /* 0x0000000205027211 */ /* 0x000fe400078f28ff */
[----:B------:R-:W-:Y:S02]  /*1570*/  SHF.R.S32.HI R7, RZ, 0x1f, R4 ;  /* 0x0000001fff077819 */ /* 0x000fe40000011404 */
[----:B------:R-:W-:-:S05]  /*1580*/  SHF.R.S32.HI R2, RZ, 0x5, R2 ;  /* 0x00000005ff027819 */ /* 0x000fca0000011402 */
[----:B------:R-:W-:-:S04]  /*1590*/  ULEA.HI UR5, UR4, UR4, URZ, 0x1 ;  /* 0x0000000404057291 */ /* 0x000fc8000f8f083f */
[----:B------:R-:W-:-:S03]  /*15a0*/  ULOP3.LUT UR6, UR5, 0x1fffe, URZ, 0xc0, !UPT ;  /* 0x0001fffe05067892 */ /* 0x000fc6000f8ec03f */
[----:B------:R-:W-:Y:S01]  /*15b0*/  UMOV UR5, 0x400 ;  /* 0x0000040000057882 */ /* 0x000fe20000000000 */
[----:B------:R-:W-:Y:S02]  /*15c0*/  UIADD3 UR6, UR4, -UR6, URZ ;  /* 0x8000000604067290 */ /* 0x000fe4000fffe03f */
[----:B0-----:R-:W-:-:S04]  /*15d0*/  ULEA UR5, UR7, UR5, 0x18 ;  /* 0x0000000507057291 */ /* 0x001fc8000f8ec03f */
        /* <DEDUP_REMOVED lines=43> */
.L_x_7377:
        /* <DEDUP_REMOVED lines=170> */
.L_x_7376:
[----:B------:R-:W-:Y:S01]  /*2330*/  BAR.SYNC.DEFER_BLOCKING 0xe, 0x100 ;  /* 0x0384000000007b1d */ /* 0x000fe20000010000 */
[----:B------:R-:W-:Y:S01]  /*2340*/  VIADD R2, R2, UR4 ;  /* 0x0000000402027c36 */ /* 0x000fe20008000000 */
[----:B------:R-:W-:Y:S02]  /*2350*/  PLOP3.LUT P0, PT, PT, PT, PT, 0x8, 0x0 ;  /* 0x000000000000781c */ /* 0x000fe40003f0e170 */
[----:B-1----:R-:W-:Y:S02]  /*2360*/  MOV R4, RZ ;  /* 0x000000ff00047202 */ /* 0x002fe40000000f00 */
[----:B------:R-:W-:-:S05]  /*2370*/  LEA R2, R2, UR5, 0x2 ;  /* 0x0000000502027c11 */ /* 0x000fca000f8e10ff */
[----:B------:R-:W1:Y:S04]  /*2380*/  LDS R3, [R2+0x38400] ;  /* 0x0384000002037984 */ /* 0x000e680000000800 */
[----:B------:R2:W3:Y:S02]  /*2390*/  LDS R0, [R2+0x38420] ;  /* 0x0384200002007984 */ /* 0x0004e40000000800 */
[----:B--2---:R-:W-:Y:S02]  /*23a0*/  IMAD.MOV.U32 R2, RZ, RZ, RZ ;  /* 0x000000ffff027224 */ /* 0x004fe400078e00ff */
        /* <DEDUP_REMOVED lines=130> */
.L_x_7373:
[----:B------:R-:W0:Y:S01]  /*2bd0*/  LDC R0, c[0x0][0x448] ;  /* 0x00011200ff007b82 */ /* 0x000e220000000800 */
[----:B------:R-:W-:Y:S02]  /*2be0*/  UIADD3 UR5, UR60, 0x3f, URZ ;  /* 0x0000003f3c057890 */ /* 0x000fe4000fffe03f */
[----:B------:R-:W-:Y:S02]  /*2bf0*/  USHF.R.U32.HI UR10, URZ, 0x10, UR4 ;  /* 0x000000103f0a7899 */ /* 0x000fe40008011604 */
[----:B------:R-:W-:Y:S02]  /*2c00*/  ULOP3.LUT UR8, UR4, 0xffff, URZ, 0xc0, !UPT ;  /* 0x0000ffff04087892 */ /* 0x000fe4000f8ec03f */
[----:B------:R-:W-:Y:S01]  /*2c10*/  UISETP.NE.AND UP0, UPT, UR10, URZ, UPT ;  /* 0x0000003f0a00728c */ /* 0x000fe2000bf05270 */
[----:B------:R-:W1:Y:S01]  /*2c20*/  LDC R2, c[0x0][0x288] ;  /* 0x0000a200ff027b82 */ /* 0x000e620000000800 */
[----:B------:R-:W-:-:S09]  /*2c30*/  UMOV UR4, URZ ;  /* 0x0000003f00047c82 */ /* 0x000fd20008000000 */
[----:B------:R-:W-:Y:S01]  /*2c40*/  @!UP0 ULDC UR10, c[0x0][0xae8] ;  /* 0x0002ba00000a8ab9 */ /* 0x000fe20000000800 */
[----:B0-----:R-:W-:Y:S02]  /*2c50*/  ISETP.NE.AND P0, PT, R0, 0x1, PT ;  /* 0x000000010000780c */ /* 0x001fe40003f05270 */
[----:B-1----:R-:W-:-:S11]  /*2c60*/  IADD3 R4, -R2, 0x40, RZ ;  /* 0x0000004002047810 */ /* 0x002fd60007ffe1ff */
[----:B------:R-:W0:Y:S01]  /*2c70*/  @P0 LDC R0, c[0x0][0x44c] ;  /* 0x00011300ff000b82 */ /* 0x000e220000000800 */
[----:B------:R-:W-:-:S07]  /*2c80*/  IMAD R7, R192, R7, R4 ;  /* 0x00000007c0077224 */ /* 0x000fce00078e0204 */
[----:B------:R-:W1:Y:S01]  /*2c90*/  @P0 LDC R5, c[0x0][0x450] ;  /* 0x00011400ff050b82 */ /* 0x000e620000000800 */
[----:B0-----:R-:W-:-:S04]  /*2ca0*/  @P0 IMAD.HI.U32 R2, R0, UR5, RZ ;  /* 0x0000000500020c27 */ /* 0x001fc8000f8e00ff */
[----:B------:R-:W-:Y:S01]  /*2cb0*/  IMAD.U32 R0, RZ, RZ, UR5 ;  /* 0x00000005ff007e24 */ /* 0x000fe2000f8e00ff */
[----:B-1----:R-:W-:-:S05]  /*2cc0*/  @P0 SHF.R.U32.HI R0, RZ, R5, R2 ;  /* 0x00000005ff000219 */ /* 0x002fca0000011602 */
[----:B------:R-:W-:-:S05]  /*2cd0*/  IMAD.IADD R0, R7, 0x1, R0 ;  /* 0x0000000107007824 */ /* 0x000fca00078e0200 */
[----:B------:R-:W-:-:S04]  /*2ce0*/  SHF.R.S32.HI R5, RZ, 0x1f, R0 ;  /* 0x0000001fff057819 */ /* 0x000fc80000011400 */
[----:B------:R-:W-:-:S04]  /*2cf0*/  LEA.HI R5, R5, R0, RZ, 0x6 ;  /* 0x0000000005057211 */ /* 0x000fc800078f30ff */
[----:B------:R-:W-:-:S04]  /*2d00*/  SHF.R.S32.HI R0, RZ, 0x6, R5 ;  /* 0x00000006ff007819 */ /* 0x000fc80000011405 */
[----:B------:R-:W-:-:S04]  /*2d10*/  VIMNMX R22, R3, R0, PT ;  /* 0x0000000003167248 */ /* 0x000fc80003fe0100 */
[----:B------:R-:W-:-:S13]  /*2d20*/  ISETP.GE.AND P0, PT, R22, 0x1, PT ;  /* 0x000000011600780c */ /* 0x000fda0003f06270 */
[----:B------:R-:W-:Y:S05]  /*2d30*/  @!P0 BRA `(.L_x_7378) ;  /* 0x0000000000808947 */ /* 0x000fea0003800000 */
[----:B------:R-:W-:Y:S01]  /*2d40*/  IMAD.U32 R5, RZ, RZ, UR10 ;  /* 0x0000000aff057e24 */ /* 0x000fe2000f8e00ff */
[----:B------:R-:W-:-:S04]  /*2d50*/  UMOV UR4, URZ ;  /* 0x0000003f00047c82 */ /* 0x000fc80008000000 */
[----:B------:R-:W-:-:S04]  /*2d60*/  IABS R0, R5 ;  /* 0x0000000500007213 */ /* 0x000fc80000000000 */
[----:B------:R-:W-:Y:S02]  /*2d70*/  R2UR UR9, R0 ;  /* 0x00000000000972ca */ /* 0x000fe400000e0000 */
[----:B------:R-:W-:Y:S02]  /*2d80*/  IADD3 R0, R5, -0x1, R22 ;  /* 0xffffffff05007810 */ /* 0x000fe40007ffe016 */
[----:B------:R-:W-:Y:S02]  /*2d90*/  IABS R5, R5 ;  /* 0x0000000500057213 */ /* 0x000fe40000000000 */
[----:B------:R-:W-:-:S04]  /*2da0*/  IABS R4, R0 ;  /* 0x0000000000047213 */ /* 0x000fc80000000000 */
[----:B------:R-:W-:-:S03]  /*2db0*/  R2UR UR7, R4 ;  /* 0x00000000040772ca */ /* 0x000fc600000e0000 */
        /* <DEDUP_REMOVED lines=11> */
[----:B------:R-:W-:Y:S01]  /*2e70*/  UIMAD UR4, UR5, UR6, UR7 ;  /* 0x00000006050472a4 */ /* 0x000fe2000f8e0207 */
[----:B------:R-:W-:-:S03]  /*2e80*/  R2UR UR6, R0 ;  /* 0x00000000000672ca */ /* 0x000fc600000e0000 */
[----:B------:R-:W-:-:S11]  /*2e90*/  UISETP.GT.U32.AND UP1, UPT, UR9, UR4, UPT ;  /* 0x000000040900728c */ /* 0x000fd6000bf24070 */
[----:B------:R-:W-:Y:S02]  /*2ea0*/  @!UP1 UIADD3 UR4, UR4, -UR9, URZ ;  /* 0x8000000904049290 */ /* 0x000fe4000fffe03f */
[----:B------:R-:W-:Y:S02]  /*2eb0*/  @!UP1 UIADD3 UR5, UR5, 0x1, URZ ;  /* 0x0000000105059890 */ /* 0x000fe4000fffe03f */
[----:B------:R-:W-:Y:S02]  /*2ec0*/  UISETP.GE.U32.AND UP0, UPT, UR4, UR9, UPT ;  /* 0x000000090400728c */ /* 0x000fe4000bf06070 */
[----:B------:R-:W-:-:S04]  /*2ed0*/  ULOP3.LUT UR4, UR6, UR10, URZ, 0x3c, !UPT ;  /* 0x0000000a06047292 */ /* 0x000fc8000f8e3c3f */
[----:B------:R-:W-:-:S05]  /*2ee0*/  UISETP.GE.AND UP1, UPT, UR4, URZ, UPT ;  /* 0x0000003f0400728c */ /* 0x000fca000bf26270 */
[----:B------:R-:W-:Y:S02]  /*2ef0*/  @UP0 UIADD3 UR5, UR5, 0x1, URZ ;  /* 0x0000000105050890 */ /* 0x000fe4000fffe03f */
[----:B------:R-:W-:-:S05]  /*2f00*/  UISETP.NE.AND UP0, UPT, UR10, URZ, UPT ;  /* 0x0000003f0a00728c */ /* 0x000fca000bf05270 */
[----:B------:R-:W-:Y:S02]  /*2f10*/  UMOV UR4, UR5 ;  /* 0x0000000500047c82 */ /* 0x000fe40008000000 */
[----:B------:R-:W-:-:S04]  /*2f20*/  @!UP1 UIADD3 UR4, -UR4, URZ, URZ ;  /* 0x0000003f04049290 */ /* 0x000fc8000fffe13f */
[----:B------:R-:W-:-:S12]  /*2f30*/  @!UP0 ULOP3.LUT UR4, URZ, UR10, URZ, 0x33, !UPT ;  /* 0x0000000a3f048292 */ /* 0x000fd8000f8e333f */
.L_x_7378:
[----:B------:R-:W-:Y:S02]  /*2f40*/  UIMAD UR5, UR8, UR4, URZ ;  /* 0x00000004080572a4 */ /* 0x000fe4000f8e023f */
[----:B------:R-:W-:Y:S01]  /*2f50*/  IMAD.U32 R3, RZ, RZ, UR4 ;  /* 0x00000004ff037e24 */ /* 0x000fe2000f8e00ff */
[----:B------:R-:W-:Y:S01]  /*2f60*/  PLOP3.LUT P0, PT, PT, PT, PT, 0x80, 0x0 ;  /* 0x000000000000781c */ /* 0x000fe20003f0f070 */
[----:B------:R-:W-:Y:S01]  /*2f70*/  IMAD.MOV.U32 R4, RZ, RZ, RZ ;  /* 0x000000ffff047224 */ /* 0x000fe200078e00ff */
[----:B------:R-:W-:Y:S01]  /*2f80*/  CS2R R150, SRZ ;  /* 0x0000000000967805 */ /* 0x000fe2000001ff00 */
[----:B------:R-:W-:Y:S01]  /*2f90*/  IMAD.MOV.U32 R2, RZ, RZ, RZ ;  /* 0x000000ffff027224 */ /* 0x000fe200078e00ff */
        /* <DEDUP_REMOVED lines=75> */
[----:B------:R-:W-:Y:S01]  /*3450*/  LOP3.LUT R3, R2, 0x1fffe, RZ, 0xc0, !PT ;  /* 0x0001fffe02037812 */ /* 0x000fe200078ec0ff */
[----:B------:R-:W-:-:S04]  /*3460*/  VIADD R2, R195, 0x36400 ;  /* 0x00036400c3027836 */ /* 0x000fc80000000000 */
[----:B------:R-:W-:Y:S01]  /*3470*/  IMAD.IADD R0, R0, 0x1, -R3 ;  /* 0x0000000100007824 */ /* 0x000fe200078e0a03 */
[----:B------:R-:W-:-:S03]  /*3480*/  LOP3.LUT P0, RZ, R2, 0x3ff, RZ, 0xc0, !PT ;  /* 0x000003ff02ff7812 */ /* 0x000fc6000780c0ff */
[----:B------:R-:W-:-:S04]  /*3490*/  IMAD R0, R0, 0x8000, R195 ;  /* 0x0000800000007824 */ /* 0x000fc800078e02c3 */
        /* <DEDUP_REMOVED lines=21> */
.L_x_7379:
        /* <DEDUP_REMOVED lines=11> */
.L_x_7518:
[----:B------:R-:W2:Y:S01]  /*36a0*/  LDL R0, [R1+0x30] ;  /* 0x0000300001007983 */ /* 0x000ea20000100800 */
[----:B------:R-:W-:Y:S01]  /*36b0*/  LEA.HI R7, R7, R6, RZ, 0x3 ;  /* 0x0000000607077211 */ /* 0x000fe200078f18ff */
[----:B------:R-:W-:-:S03]  /*36c0*/  IMAD.IADD R2, R17, 0x1, -R2 ;  /* 0x0000000111027824 */ /* 0x000fc600078e0a02 */
[----:B------:R-:W-:-:S05]  /*36d0*/  LOP3.LUT R7, R7, 0xfffffff8, RZ, 0xc0, !PT ;  /* 0xfffffff807077812 */ /* 0x000fca00078ec0ff */
[----:B------:R-:W-:Y:S01]  /*36e0*/  IMAD.IADD R6, R6, 0x1, -R7 ;  /* 0x0000000106067824 */ /* 0x000fe200078e0a07 */
[----:B--2---:R-:W-:Y:S02]  /*36f0*/  R2UR UR4, R0 ;  /* 0x00000000000472ca */ /* 0x004fe400000e0000 */
[----:B------:R-:W-:-:S05]  /*3700*/  LOP3.LUT R0, R5, 0x7ffffffc, RZ, 0xc0, !PT ;  /* 0x7ffffffc05007812 */ /* 0x000fca00078ec0ff */
[----:B------:R-:W-:Y:S01]  /*3710*/  IMAD.IADD R0, R3, 0x1, -R0 ;  /* 0x0000000103007824 */ /* 0x000fe200078e0a00 */
[----:B------:R-:W-:-:S03]  /*3720*/  LEA.HI R3, R4, R3, RZ, 0x5 ;  /* 0x0000000304037211 */ /* 0x000fc600078f28ff */
[----:B------:R-:W-:Y:S01]  /*3730*/  IMAD.SHL.U32 R193, R0, 0x2, RZ ;  /* 0x0000000200c17824 */ /* 0x000fe200078e00ff */
[----:B------:R-:W-:Y:S01]  /*3740*/  SHF.R.S32.HI R3, RZ, 0x5, R3 ;  /* 0x00000005ff037819 */ /* 0x000fe20000011403 */
[----:B------:R-:W-:-:S03]  /*3750*/  ULOP3.LUT UR4, UR4, 0x1, URZ, 0xfc, !UPT ;  /* 0x0000000104047892 */ /* 0x000fc6000f8efc3f */
[----:B------:R-:W-:Y:S01]  /*3760*/  LEA R191, R2, R193, 0x8 ;  /* 0x000000c102bf7211 */ /* 0x000fe200078e40ff */
[----:B------:R-:W-:Y:S02]  /*3770*/  IMAD R189, R3, 0x10, R6 ;  /* 0x0000001003bd7824 */ /* 0x000fe400078e0206 */
[----:B------:R-:W-:-:S05]  /*3780*/  IMAD.U32 R5, RZ, RZ, UR4 ;  /* 0x00000004ff057e24 */ /* 0x000fca000f8e00ff */
[----:B------:R-:W-:-:S13]  /*3790*/  ISETP.NE.AND P0, PT, R5, 0x3, PT ;  /* 0x000000030500780c */ /* 0x000fda0003f05270 */
[----:B------:R-:W-:Y:S05]  /*37a0*/  @!P0 BRA `(.L_x_7381) ;  /* 0x0000000000048947 */ /* 0x000fea0003800000 */
[----:B------:R-:W-:Y:S01]  /*37b0*/  BPT.TRAP 0x1 ;  /* 0x000000040000795c */ /* 0x000fe20000300000 */
.L_x_7381:
[----:B------:R1:W2:Y:S01]  /*37c0*/  SYNCS.PHASECHK.TRANS64.TRYWAIT P1, [R195+URZ+0x38830], R10 ;  /* 0x0388300ac30075a7 */ /* 0x0002a2000802017f */
[----:B------:R-:W-:Y:S05]  /*37d0*/  @!P0 BRA `(.L_x_7382) ;  /* 0x0000000000048947 */ /* 0x000fea0003800000 */
[----:B------:R-:W-:Y:S01]  /*37e0*/  BPT.TRAP 0x1 ;  /* 0x000000040000795c */ /* 0x000fe20000300000 */
.L_x_7382:
[----:B--2---:R-:W-:Y:S05]  /*37f0*/  @P1 BRA `(.L_x_7383) ;  /* 0x0000000000081947 */ /* 0x004fea0003800000 */
[----:B------:R-:W2:Y:S02]  /*3800*/  SYNCS.PHASECHK.TRANS64.TRYWAIT P1, [R195+URZ+0x38830], R10 ;  /* 0x0388300ac30075a7 */ /* 0x000ea4000802017f */
[----:B--2---:R-:W-:Y:S05]  /*3810*/  @!P1 BRA `(.L_x_7384) ;  /* 0x0000012400409947 */ /* 0x004fea0003800000 */
.L_x_7383:
        /* <DEDUP_REMOVED lines=31> */
[----:B------:R-:W-:Y:S02]  /*3a10*/  VIADD R0, R0, 0x6 ;  /* 0x0000000600007836 */ /* 0x000fe40000000000 */
[----:B------:R-:W-:-:S03]  /*3a20*/  IMAD.U32 R5, RZ, RZ, UR9 ;  /* 0x00000009ff057e24 */ /* 0x000fc6000f8e00ff */
        /* <DEDUP_REMOVED lines=11> */
[----:B------:R-:W-:Y:S02]  /*3ae0*/  UMOV UR9, 0x40000040 ;  /* 0x4000004000097882 */ /* 0x000fe40000000000 */
[----:B------:R-:W-:-:S06]  /*3af0*/  IMAD.U32 R3, RZ, RZ, UR9 ;  /* 0x00000009ff037e24 */ /* 0x000fcc000f8e00ff */
        /* <DEDUP_REMOVED lines=19> */
.L_x_7519:
[----:B------:R-:W-:Y:S05]  /*3c30*/  @!P0 BRA `(.L_x_7386) ;  /* 0x0000000000048947 */ /* 0x000fea0003800000 */
[----:B------:R-:W-:Y:S01]  /*3c40*/  BPT.TRAP 0x1 ;  /* 0x000000040000795c */ /* 0x000fe20000300000 */
.L_x_7386:
[----:B------:R4:W0:Y:S01]  /*3c50*/  SYNCS.PHASECHK.TRANS64.TRYWAIT P1, [R195+URZ+0x38850], R10 ;  /* 0x0388500ac30075a7 */ /* 0x000822000802017f */
[----:B------:R-:W-:Y:S05]  /*3c60*/  @!P0 BRA `(.L_x_7387) ;  /* 0x0000000000048947 */ /* 0x000fea0003800000 */
[----:B------:R-:W-:Y:S01]  /*3c70*/  BPT.TRAP 0x1 ;  /* 0x000000040000795c */ /* 0x000fe20000300000 */
.L_x_7387:
        /* <DEDUP_REMOVED lines=11> */
.L_x_7388:
[----:B------:R-:W-:Y:S01]  /*3d30*/  R2UR UR4, R0 ;  /* 0x00000000000472ca */ /* 0x000fe200000e0000 */
[----:B------:R-:W-:Y:S01]  /*3d40*/  WARPGROUP.ARRIVE ;  /* 0x00000000000079c5 */ /* 0x000fe20000000000 */
[----:B------:R-:W-:Y:S01]  /*3d50*/  R2UR UR6, R16 ;  /* 0x00000000100672ca */ /* 0x000fe200000e0000 */
[----:B------:R-:W-:Y:S01]  /*3d60*/  UMOV UR9, 0x40000040 ;  /* 0x4000004000097882 */ /* 0x000fe20000000000 */
[----:B------:R-:W-:Y:S01]  /*3d70*/  UMOV UR7, 0x40000040 ;  /* 0x4000004000077882 */ /* 0x000fe20000000000 */
[----:B------:R-:W-:Y:S01]  /*3d80*/  UMOV UR5, UR9 ;  /* 0x0000000900057c82 */ /* 0x000fe20008000000 */
[C---:B-1234-:R-:W-:Y:S01]  /*3d90*/  VIADD R10, R0.reuse, 0x2 ;  /* 0x00000002000a7836 */ /* 0x05efe20000000000 */
[----:B------:R-:W-:Y:S01]  /*3da0*/  IADD3 R17, R0, 0x6, RZ ;  /* 0x0000000600117810 */ /* 0x000fe20007ffe0ff */
[----:B------:R-:W-:Y:S01]  /*3db0*/  VIADD R11, R16, 0x2 ;  /* 0x00000002100b7836 */ /* 0x000fe20000000000 */
[----:B------:R-:W-:Y:S01]  /*3dc0*/  UMOV UR11, 0x40000040 ;  /* 0x40000040000b7882 */ /* 0x000fe20000000000 */
[----:B------:R-:W-:Y:S01]  /*3dd0*/  IMAD.U32 R9, RZ, RZ, UR9 ;  /* 0x00000009ff097e24 */ /* 0x000fe2000f8e00ff */
[----:B------:R-:W-:Y:S01]  /*3de0*/  UMOV UR9, 0x40000040 ;  /* 0x4000004000097882 */ /* 0x000fe20000000000 */
[----:B------:R-:W-:Y:S01]  /*3df0*/  VIADD R12, R0, 0x4 ;  /* 0x00000004000c7836 */ /* 0x000fe20000000000 */
[----:B------:R-:W-:Y:S01]  /*3e00*/  UMOV UR8, UR4 ;  /* 0x0000000400087c82 */ /* 0x000fe20008000000 */
[----:B------:R-:W-:Y:S01]  /*3e10*/  VIADD R13, R16, 0x4 ;  /* 0x00000004100d7836 */ /* 0x000fe20000000000 */
[----:B------:R-:W-:Y:S01]  /*3e20*/  UMOV UR4, UR8 ;  /* 0x0000000800047c82 */ /* 0x000fe20008000000 */
[----:B------:R-:W-:Y:S01]  /*3e30*/  IMAD.U32 R8, RZ, RZ, UR8 ;  /* 0x00000008ff087e24 */ /* 0x000fe2000f8e00ff */
[----:B------:R-:W-:Y:S01]  /*3e40*/  HGMMA.64x64x16.F32.BF16 R24, gdesc[UR4], R24, gsb0 ;  /* 0x00e00000041879f0 */ /* 0x000fe20008001818 */
[----:B------:R-:W-:Y:S01]  /*3e50*/  R2UR UR4, R10 ;  /* 0x000000000a0472ca */ /* 0x000fe200000e0000 */
[----:B------:R-:W-:Y:S01]  /*3e60*/  UMOV UR5, UR9 ;  /* 0x0000000900057c82 */ /* 0x000fe20008000000 */
[----:B------:R-:W-:Y:S01]  /*3e70*/  R2UR UR6, R11 ;  /* 0x000000000b0672ca */ /* 0x000fe200000e0000 */
[----:B------:R-:W-:Y:S01]  /*3e80*/  UMOV UR7, 0x40000040 ;  /* 0x4000004000077882 */ /* 0x000fe20000000000 */
[----:B------:R-:W-:Y:S01]  /*3e90*/  IMAD.U32 R11, RZ, RZ, UR9 ;  /* 0x00000009ff0b7e24 */ /* 0x000fe2000f8e00ff */
[----:B------:R-:W-:Y:S01]  /*3ea0*/  UMOV UR9, 0x40000040 ;  /* 0x4000004000097882 */ /* 0x000fe20000000000 */
[----:B------:R-:W-:Y:S01]  /*3eb0*/  VIADD R18, R16, 0x6 ;  /* 0x0000000610127836 */ /* 0x000fe20000000000 */
[----:B------:R-:W-:Y:S01]  /*3ec0*/  UMOV UR13, 0x40000040 ;  /* 0x40000040000d7882 */ /* 0x000fe20000000000 */
[----:B------:R-:W-:Y:S01]  /*3ed0*/  UMOV UR15, 0x40000040 ;  /* 0x40000040000f7882 */ /* 0x000fe20000000000 */
        /* <DEDUP_REMOVED lines=26> */
[----:B------:R-:W-:Y:S01]  /*4080*/  MOV R60, 0x4 ;  /* 0x00000004003c7802 */ /* 0x000fe20000000f00 */
[----:B------:R-:W-:Y:S01]  /*4090*/  VIADD R196, R0, 0xe00 ;  /* 0x00000e0000c47836 */ /* 0x000fe20000000000 */
[----:B------:R-:W1:Y:S01]  /*40a0*/  S2R R69, SR_TID.X ;  /* 0x0000000000457919 */ /* 0x000e620000002100 */
[----:B------:R-:W-:Y:S01]  /*40b0*/  VIADD R186, R189, UR60 ;  /* 0x0000003cbdba7c36 */ /* 0x000fe20008000000 */
[----:B------:R-:W-:Y:S01]  /*40c0*/  R2UR UR61, R194 ;  /* 0x00000000c23d72ca */ /* 0x000fe200000e0000 */
[----:B------:R-:W-:-:S02]  /*40d0*/  IMAD.MOV.U32 R185, RZ, RZ, 0x20 ;  /* 0x00000020ffb97424 */ /* 0x000fc400078e00ff */
        /* <DEDUP_REMOVED lines=10> */
[----:B------:R-:W-:Y:S01]  /*4180*/  IMAD.U32 R13, RZ, RZ, UR9 ;  /* 0x00000009ff0d7e24 */ /* 0x000fe2000f8e00ff */
[----:B------:R-:W-:-:S08]  /*4190*/  UMOV UR9, 0x40000040 ;  /* 0x4000004000097882 */ /* 0x000fd00000000000 */
        /* <DEDUP_REMOVED lines=63> */
[----:B------:R-:W-:Y:S01]  /*4590*/  ULDC UR6, c[0x0][0xad0] ;  /* 0x0002b40000067ab9 */ /* 0x000fe20000000800 */
[----:B------:R-:W-:Y:S01]  /*45a0*/  UISETP.NE.AND UP0, UPT, UR7, 0x1, UPT ;  /* 0x000000010700788c */ /* 0x000fe2000bf05270 */
[----:B0-----:R-:W-:-:S10]  /*45b0*/  VIADD R19, R0, 0x800 ;  /* 0x0000080000137836 */ /* 0x001fd40000000000 */
[----:B------:R-:W-:Y:S01]  /*45c0*/  @UP0 ULDC UR7, c[0x0][0x44c] ;  /* 0x0001130000070ab9 */ /* 0x000fe20000000800 */
        /* <DEDUP_REMOVED lines=74> */
[----:B------:R-:W-:Y:S01]  /*4a70*/  VIADD R18, R0, 0xa00 ;  /* 0x00000a0000127836 */ /* 0x000fe20000000000 */
        /* <DEDUP_REMOVED lines=96> */
[----:B------:R-:W-:-:S03]  /*5080*/  IMAD.MOV.U32 R59, RZ, RZ, 0x40 ;  /* 0x00000040ff3b7424 */ /* 0x000fc600078e00ff */
[----:B------:R-:W-:Y:S01]  /*5090*/  IADD3 R20, R20, R21, RZ ;  /* 0x0000001514147210 */ /* 0x000fe20007ffe0ff */
        /* <DEDUP_REMOVED lines=9> */
[----:B------:R-:W-:Y:S02]  /*5130*/  IMAD.IADD R21, R60, 0x1, R21 ;  /* 0x000000013c157824 */ /* 0x000fe400078e0215 */
[----:B------:R-:W-:-:S05]  /*5140*/  IMAD.MOV.U32 R57, RZ, RZ, 0x1000 ;  /* 0x00001000ff397424 */ /* 0x000fca00078e00ff */
[----:B------:R-:W-:-:S04]  /*5150*/  SEL R57, R57, 0xf80, P1 ;  /* 0x00000f8039397807 */ /* 0x000fc80000800000 */
[----:B------:R-:W-:Y:S01]  /*5160*/  LOP3.LUT R57, R57, 0x1e00, RZ, 0xc0, !PT ;  /* 0x00001e0039397812 */ /* 0x000fe200078ec0ff */
        /* <DEDUP_REMOVED lines=15> */
[----:B------:R-:W-:Y:S02]  /*5260*/  SEL R20, R59, 0x3e, P1 ;  /* 0x0000003e3b147807 */ /* 0x000fe40000800000 */
[----:B------:R-:W-:Y:S02]  /*5270*/  PLOP3.LUT P1, PT, PT, PT, UP0, 0x80, 0x0 ;  /* 0x000000000000781c */ /* 0x000fe40003f2f008 */
        /* <DEDUP_REMOVED lines=10> */
[----:B------:R-:W-:-:S04]  /*5320*/  LEA.HI R20, R56, R23, RZ, 0x2 ;  /* 0x0000001738147211 */ /* 0x000fc800078f10ff */
[----:B------:R-:W-:-:S05]  /*5330*/  LOP3.LUT R20, R20, 0xfffffffc, RZ, 0xc0, !PT ;  /* 0xfffffffc14147812 */ /* 0x000fca00078ec0ff */
[----:B------:R-:W-:-:S05]  /*5340*/  IMAD.IADD R20, R23, 0x1, -R20 ;  /* 0x0000000117147824 */ /* 0x000fca00078e0a14 */
[----:B------:R-:W-:-:S04]  /*5350*/  LEA.HI R21, R20, R20, RZ, 0x1 ;  /* 0x0000001414157211 */ /* 0x000fc800078f08ff */
[----:B------:R-:W-:-:S05]  /*5360*/  LOP3.LUT R21, R21, 0x1ffffffe, RZ, 0xc0, !PT ;  /* 0x1ffffffe15157812 */ /* 0x000fca00078ec0ff */
[----:B------:R-:W-:-:S04]  /*5370*/  IMAD.IADD R21, R20, 0x1, -R21 ;  /* 0x0000000114157824 */ /* 0x000fc800078e0a15 */
[----:B------:R-:W-:-:S04]  /*5380*/  IMAD R186, R21, 0x8, R186 ;  /* 0x0000000815ba7824 */ /* 0x000fc800078e02ba */
[----:B------:R-:W-:Y:S01]  /*5390*/  @P1 IMAD.HI.U32 R21, R186, UR7, RZ ;  /* 0x00000007ba151c27 */ /* 0x000fe2000f8e00ff */
[----:B------:R-:W-:-:S03]  /*53a0*/  @UP0 ULDC UR7, c[0x0][0x450] ;  /* 0x0001140000070ab9 */ /* 0x000fc60000000800 */
[----:B------:R-:W-:Y:S01]  /*53b0*/  IMAD.MOV.U32 R20, RZ, RZ, R186 ;  /* 0x000000ffff147224 */ /* 0x000fe200078e00ba */
[----:B------:R-:W-:Y:S01]  /*53c0*/  @P1 SHF.R.U32.HI R20, RZ, UR7, R21 ;  /* 0x00000007ff141c19 */ /* 0x000fe20008011615 */
[----:B------:R-:W-:Y:S01]  /*53d0*/  ULDC UR7, c[0x0][0x2f0] ;  /* 0x0000bc0000077ab9 */ /* 0x000fe20000000800 */
[----:B------:R-:W0:Y:S03]  /*53e0*/  LDC R21, c[0x0][0x288] ;  /* 0x0000a200ff157b82 */ /* 0x000e260000000800 */
[----:B------:R-:W1:Y:S04]  /*53f0*/  SHFL.IDX PT, R57, R20, RZ, 0x1c1f ;  /* 0x001c1fff14397589 */ /* 0x000e6800000e0000 */
[----:B------:R-:W2:Y:S01]  /*5400*/  SHFL.IDX PT, R20, R20, 0x1, 0x1c1f ;  /* 0x003c1f0014147f89 */ /* 0x000ea200000e0000 */
[----:B------:R-:W-:-:S02]  /*5410*/  WARPGROUP.DEPBAR.LE gsb0, 0x0 ;  /* 0x00008000000079c5 */ /* 0x000fc40000010000 */
[----:B------:R-:W-:-:S06]  /*5420*/  WARPGROUP.ARRIVE ;  /* 0x00000000000079c5 */ /* 0x000fcc0000000000 */
[----:B------:R-:W-:Y:S03]  /*5430*/  HGMMA.64x64x16.F32.BF16 R24, gdesc[UR56], R24, gsb0 ;  /* 0x00e00000381879f0 */ /* 0x000fe60008001818 */
[----:B------:R-:W-:Y:S02]  /*5440*/  WARPGROUP.DEPBAR.LE gsb0, 0x0 ;  /* 0x00008000000079c5 */ /* 0x000fe40000010000 */
        /* <DEDUP_REMOVED lines=13> */
[----:B---3--:R-:W-:-:S02]  /*5520*/  IMAD R25, R22, -0x40, R59 ;  /* 0xffffffc016197824 */ /* 0x008fc400078e023b */
[----:B------:R-:W-:Y:S01]  /*5530*/  FMUL.FTZ R45, R45, UR6 ;  /* 0x000000062d2d7c20 */ /* 0x000fe20008410000 */
[----:B------:R-:W-:Y:S01]  /*5540*/  FMUL.FTZ R48, R48, UR6 ;  /* 0x0000000630307c20 */ /* 0x000fe20008410000 */
[----:B------:R-:W-:Y:S01]  /*5550*/  FMUL.FTZ R49, R49, UR6 ;  /* 0x0000000631317c20 */ /* 0x000fe20008410000 */
[----:B------:R-:W-:Y:S01]  /*5560*/  FMUL.FTZ R52, R52, UR6 ;  /* 0x0000000634347c20 */ /* 0x000fe20008410000 */
[----:B------:R-:W-:Y:S01]  /*5570*/  FMUL.FTZ R53, R53, UR6 ;  /* 0x0000000635357c20 */ /* 0x000fe20008410000 */
[----:B------:R-:W-:Y:S01]  /*5580*/  FMUL.FTZ R26, R26, UR6 ;  /* 0x000000061a1a7c20 */ /* 0x000fe20008410000 */
[----:B------:R3:W5:Y:S01]  /*5590*/  MUFU.TANH R58, R24 ;  /* 0x00000018003a7308 */ /* 0x0007620000002400 */
[----:B----4-:R-:W-:Y:S02]  /*55a0*/  VIADD R29, R25, 0x1 ;  /* 0x00000001191d7836 */ /* 0x010fe40000000000 */
[----:B------:R-:W-:Y:S01]  /*55b0*/  FMUL.FTZ R27, R27, UR6 ;  /* 0x000000061b1b7c20 */ /* 0x000fe20008410000 */
[----:B------:R-:W-:Y:S01]  /*55c0*/  FMUL.FTZ R30, R30, UR6 ;  /* 0x000000061e1e7c20 */ /* 0x000fe20008410000 */
[----:B------:R-:W-:Y:S01]  /*55d0*/  FMUL.FTZ R31, R31, UR6 ;  /* 0x000000061f1f7c20 */ /* 0x000fe20008410000 */
[----:B------:R-:W-:Y:S01]  /*55e0*/  FMUL.FTZ R34, R34, UR6 ;  /* 0x0000000622227c20 */ /* 0x000fe20008410000 */
[----:B------:R-:W-:Y:S01]  /*55f0*/  FMUL.FTZ R35, R35, UR6 ;  /* 0x0000000623237c20 */ /* 0x000fe20008410000 */
[----:B------:R-:W-:Y:S01]  /*5600*/  FMUL.FTZ R38, R38, UR6 ;  /* 0x0000000626267c20 */ /* 0x000fe20008410000 */
[----:B------:R4:W5:Y:S01]  /*5610*/  MUFU.TANH R61, R28 ;  /* 0x0000001c003d7308 */ /* 0x0009620000002400 */
[----:B---3--:R-:W-:-:S02]  /*5620*/  IMAD R24, R192, UR7, R25 ;  /* 0x00000007c0187c24 */ /* 0x008fc4000f8e0219 */
[----:B------:R-:W-:Y:S01]  /*5630*/  FMUL.FTZ R39, R39, UR6 ;  /* 0x0000000627277c20 */ /* 0x000fe20008410000 */
[----:B------:R-:W-:Y:S01]  /*5640*/  FMUL.FTZ R42, R42, UR6 ;  /* 0x000000062a2a7c20 */ /* 0x000fe20008410000 */
[----:B------:R-:W-:Y:S01]  /*5650*/  FMUL.FTZ R43, R43, UR6 ;  /* 0x000000062b2b7c20 */ /* 0x000fe20008410000 */
[----:B------:R-:W-:Y:S02]  /*5660*/  IMAD.IADD R24, R24, 0x1, -R193 ;  /* 0x0000000118187824 */ /* 0x000fe400078e0ac1 */
[----:B------:R-:W-:Y:S01]  /*5670*/  FMUL.FTZ R46, R46, UR6 ;  /* 0x000000062e2e7c20 */ /* 0x000fe20008410000 */
[----:B------:R-:W-:Y:S01]  /*5680*/  FMUL.FTZ R47, R47, UR6 ;  /* 0x000000062f2f7c20 */ /* 0x000fe20008410000 */
[----:B------:R3:W3:Y:S01]  /*5690*/  MUFU.TANH R63, R32 ;  /* 0x00000020003f7308 */ /* 0x0006e20000002400 */
[----:B----4-:R-:W-:Y:S02]  /*56a0*/  IMAD R28, R192, UR7, R29 ;  /* 0x00000007c01c7c24 */ /* 0x010fe4000f8e021d */
[----:B------:R-:W-:Y:S01]  /*56b0*/  FMUL.FTZ R50, R50, UR6 ;  /* 0x0000000632327c20 */ /* 0x000fe20008410000 */
[----:B------:R-:W-:Y:S01]  /*56c0*/  FMUL.FTZ R51, R51, UR6 ;  /* 0x0000000633337c20 */ /* 0x000fe20008410000 */
[----:B------:R-:W-:Y:S01]  /*56d0*/  FMUL.FTZ R54, R54, UR6 ;  /* 0x0000000636367c20 */ /* 0x000fe20008410000 */
[----:B------:R-:W-:Y:S01]  /*56e0*/  FMUL.FTZ R55, R55, UR6 ;  /* 0x0000000637377c20 */ /* 0x000fe20008410000 */
[----:B0-----:R-:W-:Y:S01]  /*56f0*/  IADD3 R25, R28, -R21, -R193 ;  /* 0x800000151c197210 */ /* 0x001fe20007ffe8c1 */
[----:B------:R-:W-:Y:S01]  /*5700*/  ULDC UR6, c[0x0][0xa80] ;  /* 0x0002a00000067ab9 */ /* 0x000fe20000000800 */
[----:B------:R0:W4:Y:S01]  /*5710*/  MUFU.TANH R64, R33 ;  /* 0x0000002100407308 */ /* 0x0001220000002400 */
[----:B------:R-:W-:Y:S01]  /*5720*/  IMAD R21, R192, UR7, -R21 ;  /* 0x00000007c0157c24 */ /* 0x000fe2000f8e0a15 */
[----:B-1----:R-:W-:-:S02]  /*5730*/  VIADDMNMX R57, R57, R25, R24, PT ;  /* 0x0000001939397246 */ /* 0x002fc40003800118 */
[----:B--2---:R-:W-:Y:S02]  /*5740*/  VIADDMNMX R24, R20, R25, R24, PT ;  /* 0x0000001914187246 */ /* 0x004fe40003800118 */
[C---:B------:R-:W-:Y:S02]  /*5750*/  ISETP.GT.AND P2, PT, R57.reuse, RZ, PT ;  /* 0x000000ff3900720c */ /* 0x040fe40003f44270 */
[C---:B------:R-:W-:Y:S01]  /*5760*/  ISETP.GT.AND P3, PT, R57.reuse, 0x1, PT ;  /* 0x000000013900780c */ /* 0x040fe20003f64270 */
[----:B------:R-:W1:Y:S01]  /*5770*/  MUFU.TANH R65, R36 ;  /* 0x0000002400417308 */ /* 0x000e620000002400 */
[----:B------:R-:W-:Y:S02]  /*5780*/  ISETP.GT.AND P4, PT, R57, 0x8, PT ;  /* 0x000000083900780c */ /* 0x000fe40003f84270 */
[----:B-----5:R-:W-:Y:S02]  /*5790*/  FSEL R28, R58, -INF , P2 ;  /* 0xff8000003a1c7808 */ /* 0x020fe40001000000 */
[----:B------:R-:W-:-:S02]  /*57a0*/  FSEL R29, R60, -INF , P3 ;  /* 0xff8000003c1d7808 */ /* 0x000fc40001800000 */
[----:B------:R-:W-:Y:S01]  /*57b0*/  ISETP.GT.AND P2, PT, R57, 0x9, PT ;  /* 0x000000093900780c */ /* 0x000fe20003f44270 */
[----:B------:R2:W5:Y:S01]  /*57c0*/  MUFU.TANH R59, R37 ;  /* 0x00000025003b7308 */ /* 0x0005620000002400 */
[----:B---3--:R-:W-:Y:S02]  /*57d0*/  FSEL R32, R61, -INF , P4 ;  /* 0xff8000003d207808 */ /* 0x008fe40002000000 */
[C---:B------:R-:W-:Y:S02]  /*57e0*/  ISETP.GT.AND P3, PT, R57.reuse, 0x10, PT ;  /* 0x000000103900780c */ /* 0x040fe40003f64270 */
[----:B0-----:R-:W-:Y:S02]  /*57f0*/  FSEL R33, R62, -INF , P2 ;  /* 0xff8000003e217808 */ /* 0x001fe40001000000 */
[----:B------:R-:W-:Y:S01]  /*5800*/  ISETP.GT.AND P2, PT, R57, 0x11, PT ;  /* 0x000000113900780c */ /* 0x000fe20003f44270 */
[----:B------:R0:W3:Y:S01]  /*5810*/  MUFU.TANH R66, R40 ;  /* 0x0000002800427308 */ /* 0x0000e20000002400 */
[----:B--2---:R-:W-:-:S02]  /*5820*/  FMNMX.FTZ R37, R28, R29, !PT ;  /* 0x0000001d1c257209 */ /* 0x004fc40007810000 */
[----:B------:R-:W-:Y:S02]  /*5830*/  FSEL R36, R63, -INF , P3 ;  /* 0xff8000003f247808 */ /* 0x000fe40001800000 */
[C---:B------:R-:W-:Y:S02]  /*5840*/  ISETP.GT.AND P3, PT, R57.reuse, 0x18, PT ;  /* 0x000000183900780c */ /* 0x040fe40003f64270 */
[----:B------:R-:W-:Y:S01]  /*5850*/  ISETP.GT.AND P4, PT, R24, 0x8, PT ;  /* 0x000000081800780c */ /* 0x000fe20003f84270 */
[----:B------:R2:W3:Y:S01]  /*5860*/  MUFU.TANH R67, R41 ;  /* 0x0000002900437308 */ /* 0x0004e20000002400 */
[----:B0-----:R-:W-:Y:S02]  /*5870*/  FMNMX.FTZ R40, R32, R37, !PT ;  /* 0x0000002520287209 */ /* 0x001fe40007810000 */
[----:B----4-:R-:W-:Y:S02]  /*5880*/  FSEL R37, R64, -INF , P2 ;  /* 0xff80000040257808 */ /* 0x010fe40001000000 */
[----:B------:R-:W-:-:S02]  /*5890*/  ISETP.GT.AND P2, PT, R57, 0x19, PT ;  /* 0x000000193900780c */ /* 0x000fc40003f44270 */
[----:B------:R-:W-:Y:S01]  /*58a0*/  ISETP.GT.AND P5, PT, R24, 0x28, PT ;  /* 0x000000281800780c */ /* 0x000fe20003fa4270 */
[----:B------:R0:W4:Y:S01]  /*58b0*/  MUFU.TANH R68, R44 ;  /* 0x0000002c00447308 */ /* 0x0001220000002400 */
[----:B--2---:R-:W-:Y:S02]  /*58c0*/  FMNMX.FTZ R41, R33, R40, !PT ;  /* 0x0000002821297209 */ /* 0x004fe40007810000 */
[----:B-1----:R-:W-:Y:S02]  /*58d0*/  FSEL R40, R65, -INF , P3 ;  /* 0xff80000041287808 */ /* 0x002fe40001800000 */
[----:B------:R-:W-:Y:S02]  /*58e0*/  ISETP.GT.AND P3, PT, R57, 0x20, PT ;  /* 0x000000203900780c */ /* 0x000fe40003f64270 */
[----:B------:R-:W-:Y:S01]  /*58f0*/  R2UR UR7, R21 ;  /* 0x00000000150772ca */ /* 0x000fe200000e0000 */
[----:B------:R1:W2:Y:S01]  /*5900*/  MUFU.TANH R60, R45 ;  /* 0x0000002d003c7308 */ /* 0x0002a20000002400 */
[----:B0-----:R-:W-:-:S02]  /*5910*/  FMNMX.FTZ R44, R36, R41, !PT ;  /* 0x00000029242c7209 */ /* 0x001fc40007810000 */
[----:B-----5:R-:W-:Y:S02]  /*5920*/  FSEL R41, R59, -INF , P2 ;  /* 0xff8000003b297808 */ /* 0x020fe40001000000 */
[----:B------:R-:W-:-:S03]  /*5930*/  ISETP.GT.AND P2, PT, R57, 0x21, PT ;  /* 0x000000213900780c */ /* 0x000fc60003f44270 */
[----:B------:R4:W0:Y:S01]  /*5940*/  MUFU.TANH R61, R48 ;  /* 0x00000030003d7308 */ /* 0x0008220000002400 */
[----:B-1----:R-:W-:Y:S02]  /*5950*/  FMNMX.FTZ R45, R37, R44, !PT ;  /* 0x0000002c252d7209 */ /* 0x002fe40007810000 */
[----:B---3--:R-:W-:Y:S02]  /*5960*/  FSEL R44, R66, -INF , P3 ;  /* 0xff800000422c7808 */ /* 0x008fe40001800000 */
[----:B------:R-:W-:Y:S02]  /*5970*/  FMNMX.FTZ R58, R40, R45, !PT ;  /* 0x0000002d283a7209 */ /* 0x000fe40007810000 */
[----:B------:R-:W-:Y:S01]  /*5980*/  ISETP.GT.AND P3, PT, R57, 0x28, PT ;  /* 0x000000283900780c */ /* 0x000fe20003f64270 */
[----:B------:R2:W1:Y:S01]  /*5990*/  MUFU.TANH R62, R49 ;  /* 0x00000031003e7308 */ /* 0x0004620000002400 */
[----:B------:R-:W-:Y:S02]  /*59a0*/  FMNMX.FTZ R59, R41, R58, !PT ;  /* 0x0000003a293b7209 */ /* 0x000fe40007810000 */
[----:B------:R-:W-:-:S02]  /*59b0*/  FSEL R45, R67, -INF , P2 ;  /* 0xff800000432d7808 */ /* 0x000fc40001000000 */
[----:B------:R-:W-:Y:S02]  /*59c0*/  FMNMX.FTZ R58, R44, R59, !PT ;  /* 0x0000003b2c3a7209 */ /* 0x000fe40007810000 */
[----:B------:R-:W-:Y:S01]  /*59d0*/  ISETP.GT.AND P2, PT, R57, 0x29, PT ;  /* 0x000000293900780c */ /* 0x000fe20003f44270 */
[----:B------:R0:W3:Y:S01]  /*59e0*/  MUFU.TANH R63, R52 ;  /* 0x00000034003f7308 */ /* 0x0000e20000002400 */
[----:B----4-:R-:W-:Y:S02]  /*59f0*/  FSEL R48, R68, -INF , P3 ;  /* 0xff80000044307808 */ /* 0x010fe40001800000 */
[----:B------:R-:W-:Y:S02]  /*5a00*/  FMNMX.FTZ R59, R45, R58, !PT ;  /* 0x0000003a2d3b7209 */ /* 0x000fe40007810000 */
[----:B------:R-:W-:Y:S02]  /*5a10*/  ISETP.GT.AND P3, PT, R57, 0x30, PT ;  /* 0x000000303900780c */ /* 0x000fe40003f64270 */
[----:B--2---:R-:W-:Y:S01]  /*5a20*/  FSEL R49, R60, -INF , P2 ;  /* 0xff8000003c317808 */ /* 0x004fe20001000000 */
[----:B------:R3:W2:Y:S01]  /*5a30*/  MUFU.TANH R64, R53 ;  /* 0x0000003500407308 */ /* 0x0006a20000002400 */
[----:B------:R-:W-:-:S02]  /*5a40*/  FMNMX.FTZ R58, R48, R59, !PT ;  /* 0x0000003b303a7209 */ /* 0x000fc40007810000 */
[----:B------:R-:W-:Y:S02]  /*5a50*/  ISETP.GT.AND P2, PT, R57, 0x31, PT ;  /* 0x000000313900780c */ /* 0x000fe40003f44270 */
[----:B0-----:R-:W-:Y:S02]  /*5a60*/  FSEL R52, R61, -INF , P3 ;  /* 0xff8000003d347808 */ /* 0x001fe40001800000 */
[----:B------:R-:W-:Y:S01]  /*5a70*/  FMNMX.FTZ R59, R49, R58, !PT ;  /* 0x0000003a313b7209 */ /* 0x000fe20007810000 */
[----:B------:R-:W0:Y:S01]  /*5a80*/  MUFU.TANH R26, R26 ;  /* 0x0000001a001a7308 */ /* 0x000e220000002400 */
[----:B------:R-:W-:Y:S02]  /*5a90*/  ISETP.GT.AND P3, PT, R57, 0x38, PT ;  /* 0x000000383900780c */ /* 0x000fe40003f64270 */
[----:B-1----:R-:W-:Y:S02]  /*5aa0*/  FSEL R58, R62, -INF , P2 ;  /* 0xff8000003e3a7808 */ /* 0x002fe40001000000 */
[----:B------:R-:W-:-:S02]  /*5ab0*/  FMNMX.FTZ R59, R52, R59, !PT ;  /* 0x0000003b343b7209 */ /* 0x000fc40007810000 */
[----:B------:R-:W-:Y:S01]  /*5ac0*/  ISETP.GT.AND P2, PT, R57, 0x39, PT ;  /* 0x000000393900780c */ /* 0x000fe20003f44270 */
[----:B------:R-:W1:Y:S01]  /*5ad0*/  MUFU.TANH R27, R27 ;  /* 0x0000001b001b7308 */ /* 0x000e620000002400 */
[----:B---3--:R-:W-:Y:S02]  /*5ae0*/  FSEL R53, R63, -INF , P3 ;  /* 0xff8000003f357808 */ /* 0x008fe40001800000 */
[----:B------:R-:W-:Y:S02]  /*5af0*/  FMNMX.FTZ R60, R58, R59, !PT ;  /* 0x0000003b3a3c7209 */ /* 0x000fe40007810000 */
[----:B--2---:R-:W-:Y:S02]  /*5b00*/  FSEL R57, R64, -INF , P2 ;  /* 0xff80000040397808 */ /* 0x004fe40001000000 */
[----:B------:R-:W-:Y:S01]  /*5b10*/  FMNMX.FTZ R60, R53, R60, !PT ;  /* 0x0000003c353c7209 */ /* 0x000fe20007810000 */
[----:B------:R-:W2:Y:S01]  /*5b20*/  MUFU.TANH R30, R30 ;  /* 0x0000001e001e7308 */ /* 0x000ea20000002400 */
[----:B------:R-:W-:-:S02]  /*5b30*/  ISETP.GT.AND P2, PT, R24, RZ, PT ;  /* 0x000000ff1800720c */ /* 0x000fc40003f44270 */
[----:B------:R-:W-:Y:S02]  /*5b40*/  FMNMX.FTZ R60, R57, R60, !PT ;  /* 0x0000003c393c7209 */ /* 0x000fe40007810000 */
[----:B------:R-:W-:Y:S02]  /*5b50*/  ISETP.GT.AND P3, PT, R24, 0x1, PT ;  /* 0x000000011800780c */ /* 0x000fe40003f64270 */
[----:B0-----:R-:W-:Y:S01]  /*5b60*/  FSEL R20, R26, -INF , P2 ;  /* 0xff8000001a147808 */ /* 0x001fe20001000000 */
[----:B------:R-:W0:Y:S01]  /*5b70*/  SHFL.BFLY PT, R59, R60, 0x2, 0x1f ;  /* 0x0c401f003c3b7f89 */ /* 0x000e2200000e0000 */
[----:B------:R3:W4:Y:S01]  /*5b80*/  MUFU.TANH R61, R31 ;  /* 0x0000001f003d7308 */ /* 0x0007220000002400 */
[----:B-1----:R-:W-:Y:S02]  /*5b90*/  FSEL R25, R27, -INF , P3 ;  /* 0xff8000001b197808 */ /* 0x002fe40001800000 */
[C---:B------:R-:W-:Y:S02]  /*5ba0*/  ISETP.GT.AND P2, PT, R24.reuse, 0x9, PT ;  /* 0x000000091800780c */ /* 0x040fe40003f44270 */
[----:B------:R-:W-:-:S03]  /*5bb0*/  ISETP.GT.AND P3, PT, R24, 0x10, PT ;  /* 0x000000101800780c */ /* 0x000fc60003f64270 */
[----:B------:R1:W5:Y:S01]  /*5bc0*/  MUFU.TANH R62, R34 ;  /* 0x00000022003e7308 */ /* 0x0003620000002400 */
[----:B--2---:R-:W-:Y:S02]  /*5bd0*/  FSEL R26, R30, -INF , P4 ;  /* 0xff8000001e1a7808 */ /* 0x004fe40002000000 */
[----:B---3--:R-:W-:Y:S02]  /*5be0*/  FMNMX.FTZ R31, R20, R25, !PT ;  /* 0x00000019141f7209 */ /* 0x008fe40007810000 */
[----:B------:R-:W-:-:S03]  /*5bf0*/  ISETP.GT.AND P4, PT, R24, 0x19, PT ;  /* 0x000000191800780c */ /* 0x000fc60003f84270 */
[----:B------:R2:W3:Y:S01]  /*5c00*/  MUFU.TANH R63, R35 ;  /* 0x00000023003f7308 */ /* 0x0004e20000002400 */
[----:B----4-:R-:W-:Y:S02]  /*5c10*/  FSEL R27, R61, -INF , P2 ;  /* 0xff8000003d1b7808 */ /* 0x010fe40001000000 */
[----:B-1----:R-:W-:Y:S02]  /*5c20*/  FMNMX.FTZ R34, R26, R31, !PT ;  /* 0x0000001f1a227209 */ /* 0x002fe40007810000 */
[----:B------:R-:W-:Y:S02]  /*5c30*/  ISETP.GT.AND P2, PT, R24, 0x11, PT ;  /* 0x000000111800780c */ /* 0x000fe40003f44270 */
[----:B0-----:R-:W-:Y:S01]  /*5c40*/  FMNMX.FTZ R59, R60, R59, !PT ;  /* 0x0000003b3c3b7209 */ /* 0x001fe20007810000 */
[----:B------:R0:W1:Y:S01]  /*5c50*/  MUFU.TANH R64, R38 ;  /* 0x0000002600407308 */ /* 0x0000620000002400 */
[----:B-----5:R-:W-:Y:S02]  /*5c60*/  FSEL R30, R62, -INF , P3 ;  /* 0xff8000003e1e7808 */ /* 0x020fe40001800000 */
[----:B--2---:R-:W-:Y:S01]  /*5c70*/  FMNMX.FTZ R35, R27, R34, !PT ;  /* 0x000000221b237209 */ /* 0x004fe20007810000 */
[----:B------:R-:W2:Y:S01]  /*5c80*/  SHFL.BFLY PT, R168, R59, 0x1, 0x1f ;  /* 0x0c201f003ba87f89 */ /* 0x000ea200000e0000 */
[----:B------:R-:W-:-:S03]  /*5c90*/  ISETP.GT.AND P3, PT, R24, 0x18, PT ;  /* 0x000000181800780c */ /* 0x000fc60003f64270 */
[----:B------:R4:W5:Y:S01]  /*5ca0*/  MUFU.TANH R60, R39 ;  /* 0x00000027003c7308 */ /* 0x0009620000002400 */
[----:B---3--:R-:W-:Y:S02]  /*5cb0*/  FSEL R31, R63, -INF , P2 ;  /* 0xff8000003f1f7808 */ /* 0x008fe40001000000 */
[----:B0-----:R-:W-:Y:S02]  /*5cc0*/  FMNMX.FTZ R38, R30, R35, !PT ;  /* 0x000000231e267209 */ /* 0x001fe40007810000 */
[----:B------:R-:W-:-:S03]  /*5cd0*/  ISETP.GT.AND P2, PT, R24, 0x20, PT ;  /* 0x000000201800780c */ /* 0x000fc60003f44270 */
[----:B------:R0:W3:Y:S01]  /*5ce0*/  MUFU.TANH R65, R42 ;  /* 0x0000002a00417308 */ /* 0x0000e20000002400 */
[----:B-1----:R-:W-:Y:S02]  /*5cf0*/  FSEL R34, R64, -INF , P3 ;  /* 0xff80000040227808 */ /* 0x002fe40001800000 */
[----:B----4-:R-:W-:Y:S02]  /*5d00*/  FMNMX.FTZ R39, R31, R38, !PT ;  /* 0x000000261f277209 */ /* 0x010fe40007810000 */
[----:B------:R-:W-:-:S03]  /*5d10*/  ISETP.GT.AND P3, PT, R24, 0x21, PT ;  /* 0x000000211800780c */ /* 0x000fc60003f64270 */
[----:B------:R1:W4:Y:S01]  /*5d20*/  MUFU.TANH R66, R43 ;  /* 0x0000002b00427308 */ /* 0x0003220000002400 */
[----:B-----5:R-:W-:Y:S02]  /*5d30*/  FSEL R35, R60, -INF , P4 ;  /* 0xff8000003c237808 */ /* 0x020fe40002000000 */
[----:B0-----:R-:W-:Y:S02]  /*5d40*/  FMNMX.FTZ R42, R34, R39, !PT ;  /* 0x00000027222a7209 */ /* 0x001fe40007810000 */
[----:B--2---:R-:W-:Y:S02]  /*5d50*/  FMNMX.FTZ R168, R59, R168, !PT ;  /* 0x000000a83ba87209 */ /* 0x004fe40007810000 */
[----:B------:R-:W-:Y:S01]  /*5d60*/  ISETP.GT.AND P4, PT, R24, 0x29, PT ;  /* 0x000000291800780c */ /* 0x000fe20003f84270 */
[----:B------:R0:W2:Y:S01]  /*5d70*/  MUFU.TANH R67, R46 ;  /* 0x0000002e00437308 */ /* 0x0000a20000002400 */
[----:B---3--:R-:W-:Y:S02]  /*5d80*/  FSEL R38, R65, -INF , P2 ;  /* 0xff80000041267808 */ /* 0x008fe40001000000 */
[----:B-1----:R-:W-:-:S02]  /*5d90*/  FMNMX.FTZ R43, R35, R42, !PT ;  /* 0x0000002a232b7209 */ /* 0x002fc40007810000 */
[----:B------:R-:W-:-:S03]  /*5da0*/  ISETP.GT.AND P2, PT, R24, 0x30, PT ;  /* 0x000000301800780c */ /* 0x000fc60003f44270 */
[----:B------:R1:W3:Y:S01]  /*5db0*/  MUFU.TANH R68, R47 ;  /* 0x0000002f00447308 */ /* 0x0002e20000002400 */
[----:B----4-:R-:W-:Y:S02]  /*5dc0*/  FSEL R39, R66, -INF , P3 ;  /* 0xff80000042277808 */ /* 0x010fe40001800000 */
[----:B0-----:R-:W-:Y:S01]  /*5dd0*/  FMNMX.FTZ R46, R38, R43, !PT ;  /* 0x0000002b262e7209 */ /* 0x001fe20007810000 */
[C---:B------:R-:W-:Y:S01]  /*5de0*/  FMUL.FTZ R43, R168.reuse, UR6 ;  /* 0x00000006a82b7c20 */ /* 0x040fe20008410000 */
[----:B------:R-:W-:-:S03]  /*5df0*/  FSETP.NEU.FTZ.AND P3, PT, R168, -INF , PT ;  /* 0xff800000a800780b */ /* 0x000fc60003f7d000 */
[----:B------:R0:W4:Y:S01]  /*5e00*/  MUFU.TANH R61, R50 ;  /* 0x00000032003d7308 */ /* 0x0001220000002400 */
[----:B--2---:R-:W-:Y:S02]  /*5e10*/  FSEL R42, R67, -INF , P5 ;  /* 0xff800000432a7808 */ /* 0x004fe40002800000 */
[----:B-1----:R-:W-:Y:S02]  /*5e20*/  FMNMX.FTZ R47, R39, R46, !PT ;  /* 0x0000002e272f7209 */ /* 0x002fe40007810000 */
[----:B------:R-:W-:Y:S02]  /*5e30*/  FSEL R59, R43, RZ, P3 ;  /* 0x000000ff2b3b7208 */ /* 0x000fe40001800000 */
[----:B------:R-:W-:Y:S01]  /*5e40*/  ISETP.GT.AND P3, PT, R24, 0x31, PT ;  /* 0x000000311800780c */ /* 0x000fe20003f64270 */
[----:B------:R-:W1:Y:S01]  /*5e50*/  MUFU.TANH R51, R51 ;  /* 0x0000003300337308 */ /* 0x000e620000002400 */
[----:B---3--:R-:W-:Y:S01]  /*5e60*/  FSEL R43, R68, -INF , P4 ;  /* 0xff800000442b7808 */ /* 0x008fe20002000000 */
[--C-:B------:R-:W-:Y:S01]  /*5e70*/  FFMA.FTZ R170, R28, UR6, -R59.reuse ;  /* 0x000000061caa7c23 */ /* 0x100fe2000801083b */
[----:B0-----:R-:W-:Y:S01]  /*5e80*/  FMNMX.FTZ R50, R42, R47, !PT ;  /* 0x0000002f2a327209 */ /* 0x001fe20007810000 */
[--C-:B------:R-:W-:Y:S01]  /*5e90*/  FFMA.FTZ R171, R29, UR6, -R59.reuse ;  /* 0x000000061dab7c23 */ /* 0x100fe2000801083b */
[--C-:B------:R-:W-:Y:S01]  /*5ea0*/  FFMA.FTZ R173, R33, UR6, -R59.reuse ;  /* 0x0000000621ad7c23 */ /* 0x100fe2000801083b */
[--C-:B------:R-:W-:Y:S01]  /*5eb0*/  FFMA.FTZ R172, R32, UR6, -R59.reuse ;  /* 0x0000000620ac7c23 */ /* 0x100fe2000801083b */
[----:B------:R-:W-:Y:S01]  /*5ec0*/  FMNMX.FTZ R47, R43, R50, !PT ;  /* 0x000000322b2f7209 */ /* 0x000fe20007810000 */
[----:B------:R-:W0:Y:S01]  /*5ed0*/  MUFU.TANH R54, R54 ;  /* 0x0000003600367308 */ /* 0x000e220000002400 */
[----:B----4-:R-:W-:Y:S01]  /*5ee0*/  FSEL R46, R61, -INF , P2 ;  /* 0xff8000003d2e7808 */ /* 0x010fe20001000000 */
[--C-:B------:R-:W-:Y:S01]  /*5ef0*/  FFMA.FTZ R174, R36, UR6, -R59.reuse ;  /* 0x0000000624ae7c23 */ /* 0x100fe2000801083b */
[----:B------:R-:W-:Y:S01]  /*5f00*/  ISETP.GT.AND P2, PT, R24, 0x38, PT ;  /* 0x000000381800780c */ /* 0x000fe20003f44270 */
[--C-:B------:R-:W-:Y:S01]  /*5f10*/  FFMA.FTZ R175, R37, UR6, -R59.reuse ;  /* 0x0000000625af7c23 */ /* 0x100fe2000801083b */
[--C-:B------:R-:W-:Y:S01]  /*5f20*/  FFMA.FTZ R176, R40, UR6, -R59.reuse ;  /* 0x0000000628b07c23 */ /* 0x100fe2000801083b */
[--C-:B------:R-:W-:Y:S01]  /*5f30*/  FFMA.FTZ R177, R41, UR6, -R59.reuse ;  /* 0x0000000629b17c23 */ /* 0x100fe2000801083b */
[--C-:B------:R-:W-:Y:S01]  /*5f40*/  FFMA.FTZ R178, R44, UR6, -R59.reuse ;  /* 0x000000062cb27c23 */ /* 0x100fe2000801083b */
[----:B------:R-:W2:Y:S01]  /*5f50*/  MUFU.TANH R55, R55 ;  /* 0x0000003700377308 */ /* 0x000ea20000002400 */
[----:B-1----:R-:W-:Y:S01]  /*5f60*/  FSEL R28, R51, -INF , P3 ;  /* 0xff800000331c7808 */ /* 0x002fe20001800000 */
[--C-:B------:R-:W-:Y:S01]  /*5f70*/  FFMA.FTZ R179, R45, UR6, -R59.reuse ;  /* 0x000000062db37c23 */ /* 0x100fe2000801083b */
[----:B------:R-:W-:Y:S01]  /*5f80*/  FMNMX.FTZ R51, R46, R47, !PT ;  /* 0x0000002f2e337209 */ /* 0x000fe20007810000 */
[--C-:B------:R-:W-:Y:S01]  /*5f90*/  FFMA.FTZ R180, R48, UR6, -R59.reuse ;  /* 0x0000000630b47c23 */ /* 0x100fe2000801083b */
[----:B------:R-:W-:Y:S01]  /*5fa0*/  ISETP.GT.AND P3, PT, R24, 0x39, PT ;  /* 0x000000391800780c */ /* 0x000fe20003f64270 */
[--C-:B------:R-:W-:Y:S01]  /*5fb0*/  FFMA.FTZ R181, R49, UR6, -R59.reuse ;  /* 0x0000000631b57c23 */ /* 0x100fe2000801083b */
[----:B------:R-:W-:Y:S01]  /*5fc0*/  FMNMX.FTZ R24, R28, R51, !PT ;  /* 0x000000331c187209 */ /* 0x000fe20007810000 */
[--C-:B------:R-:W-:Y:S01]  /*5fd0*/  FFMA.FTZ R182, R52, UR6, -R59.reuse ;  /* 0x0000000634b67c23 */ /* 0x100fe2000801083b */
[----:B0-----:R-:W-:Y:S01]  /*5fe0*/  FSEL R47, R54, -INF , P2 ;  /* 0xff800000362f7808 */ /* 0x001fe20001000000 */
[--C-:B------:R-:W-:Y:S01]  /*5ff0*/  FFMA.FTZ R197, R58, UR6, -R59.reuse ;  /* 0x000000063ac57c23 */ /* 0x100fe2000801083b */
[--C-:B------:R-:W-:Y:S01]  /*6000*/  FFMA.FTZ R183, R53, UR6, -R59.reuse ;  /* 0x0000000635b77c23 */ /* 0x100fe2000801083b */
[----:B------:R-:W-:Y:S01]  /*6010*/  FFMA.FTZ R200, R57, UR6, -R59 ;  /* 0x0000000639c87c23 */ /* 0x000fe2000801083b */
[----:B------:R-:W-:Y:S01]  /*6020*/  FMNMX.FTZ R24, R47, R24, !PT ;  /* 0x000000182f187209 */ /* 0x000fe20007810000 */
[----:B------:R-:W-:Y:S01]  /*6030*/  MUFU.EX2 R170, R170 ;  /* 0x000000aa00aa7308 */ /* 0x000fe20000000800 */
[----:B--2---:R-:W-:-:S04]  /*6040*/  FSEL R29, R55, -INF , P3 ;  /* 0xff800000371d7808 */ /* 0x004fc80001800000 */
[----:B------:R-:W-:-:S03]  /*6050*/  FMNMX.FTZ R24, R29, R24, !PT ;  /* 0x000000181d187209 */ /* 0x000fc60007810000 */
[----:B------:R-:W0:Y:S02]  /*6060*/  MUFU.EX2 R171, R171 ;  /* 0x000000ab00ab7308 */ /* 0x000e240000000800 */
[----:B------:R-:W1:Y:S06]  /*6070*/  SHFL.BFLY PT, R33, R24, 0x2, 0x1f ;  /* 0x0c401f0018217f89 */ /* 0x000e6c00000e0000 */
[----:B------:R-:W-:Y:S08]  /*6080*/  MUFU.EX2 R172, R172 ;  /* 0x000000ac00ac7308 */ /* 0x000ff00000000800 */
[----:B------:R-:W2:Y:S01]  /*6090*/  MUFU.EX2 R173, R173 ;  /* 0x000000ad00ad7308 */ /* 0x000ea20000000800 */
[----:B0-----:R-:W-:Y:S01]  /*60a0*/  F2FP.BF16.F32.PACK_AB R152, R171, R170 ;  /* 0x000000aaab98723e */ /* 0x001fe200000010ff */
[----:B------:R-:W-:-:S06]  /*60b0*/  FADD.FTZ R171, R170, R171 ;  /* 0x000000abaaab7221 */ /* 0x000fcc0000010000 */
[----:B------:R-:W-:Y:S01]  /*60c0*/  MUFU.EX2 R174, R174 ;  /* 0x000000ae00ae7308 */ /* 0x000fe20000000800 */
[----:B-1----:R-:W-:-:S07]  /*60d0*/  FMNMX.FTZ R33, R24, R33, !PT ;  /* 0x0000002118217209 */ /* 0x002fce0007810000 */
[----:B------:R-:W0:Y:S01]  /*60e0*/  MUFU.EX2 R175, R175 ;  /* 0x000000af00af7308 */ /* 0x000e220000000800 */
[----:B------:R-:W1:Y:S01]  /*60f0*/  SHFL.BFLY PT, R24, R33, 0x1, 0x1f ;  /* 0x0c201f0021187f89 */ /* 0x000e6200000e0000 */
[----:B--2---:R-:W-:Y:S01]  /*6100*/  F2FP.BF16.F32.PACK_AB R154, R173, R172 ;  /* 0x000000acad9a723e */ /* 0x004fe200000010ff */
[----:B------:R-:W-:-:S04]  /*6110*/  FADD.FTZ R172, R172, R171 ;  /* 0x000000abacac7221 */ /* 0x000fc80000010000 */
[----:B------:R-:W-:Y:S01]  /*6120*/  FADD.FTZ R173, R173, R172 ;  /* 0x000000acadad7221 */ /* 0x000fe20000010000 */
[----:B------:R-:W-:Y:S08]  /*6130*/  MUFU.EX2 R176, R176 ;  /* 0x000000b000b07308 */ /* 0x000ff00000000800 */
[----:B------:R-:W2:Y:S01]  /*6140*/  MUFU.EX2 R177, R177 ;  /* 0x000000b100b17308 */ /* 0x000ea20000000800 */
[----:B0-----:R-:W-:Y:S01]  /*6150*/  F2FP.BF16.F32.PACK_AB R156, R175, R174 ;  /* 0x000000aeaf9c723e */ /* 0x001fe200000010ff */
[----:B------:R-:W-:-:S04]  /*6160*/  FADD.FTZ R174, R174, R173 ;  /* 0x000000adaeae7221 */ /* 0x000fc80000010000 */
[----:B------:R-:W-:Y:S02]  /*6170*/  FADD.FTZ R175, R175, R174 ;  /* 0x000000aeafaf7221 */ /* 0x000fe40000010000 */
[----:B------:R-:W-:Y:S01]  /*6180*/  MUFU.EX2 R178, R178 ;  /* 0x000000b200b27308 */ /* 0x000fe20000000800 */
[----:B-1----:R-:W-:-:S04]  /*6190*/  FMNMX.FTZ R169, R33, R24, !PT ;  /* 0x0000001821a97209 */ /* 0x002fc80007810000 */
[C---:B------:R-:W-:Y:S01]  /*61a0*/  FSETP.NEU.FTZ.AND P2, PT, R169.reuse, -INF , PT ;  /* 0xff800000a900780b */ /* 0x040fe20003f5d000 */
[----:B------:R-:W-:Y:S02]  /*61b0*/  FMUL.FTZ R24, R169, UR6 ;  /* 0x00000006a9187c20 */ /* 0x000fe40008410000 */
[----:B------:R-:W0:Y:S01]  /*61c0*/  MUFU.EX2 R179, R179 ;  /* 0x000000b300b37308 */ /* 0x000e220000000800 */
[----:B--2---:R-:W-:Y:S01]  /*61d0*/  F2FP.BF16.F32.PACK_AB R158, R177, R176 ;  /* 0x000000b0b19e723e */ /* 0x004fe200000010ff */
[----:B------:R-:W-:Y:S01]  /*61e0*/  FADD.FTZ R176, R176, R175 ;  /* 0x000000afb0b07221 */ /* 0x000fe20000010000 */
[----:B------:R-:W-:Y:S02]  /*61f0*/  FSEL R32, R24, RZ, P2 ;  /* 0x000000ff18207208 */ /* 0x000fe40001000000 */
[----:B------:R-:W-:Y:S01]  /*6200*/  ISETP.NE.AND P2, PT, R69, RZ, PT ;  /* 0x000000ff4500720c */ /* 0x000fe20003f45270 */
[----:B------:R-:W-:Y:S02]  /*6210*/  FADD.FTZ R177, R177, R176 ;  /* 0x000000b0b1b17221 */ /* 0x000fe40000010000 */
[--C-:B------:R-:W-:Y:S01]  /*6220*/  FFMA.FTZ R198, R20, UR6, -R32.reuse ;  /* 0x0000000614c67c23 */ /* 0x100fe20008010820 */
[-C--:B------:R-:W-:Y:S01]  /*6230*/  LEA.HI R20, R56, R23.reuse, RZ, 0x4 ;  /* 0x0000001738147211 */ /* 0x080fe200078f20ff */
[--C-:B------:R-:W-:Y:S01]  /*6240*/  FFMA.FTZ R199, R25, UR6, -R32.reuse ;  /* 0x0000000619c77c23 */ /* 0x100fe20008010820 */
[--C-:B------:R-:W-:Y:S01]  /*6250*/  FFMA.FTZ R202, R27, UR6, -R32.reuse ;  /* 0x000000061bca7c23 */ /* 0x100fe20008010820 */
[--C-:B------:R-:W-:Y:S01]  /*6260*/  FFMA.FTZ R204, R31, UR6, -R32.reuse ;  /* 0x000000061fcc7c23 */ /* 0x100fe20008010820 */
[----:B------:R-:W-:Y:S01]  /*6270*/  LOP3.LUT R24, R20, 0xfffffff0, RZ, 0xc0, !PT ;  /* 0xfffffff014187812 */ /* 0x000fe200078ec0ff */
[--C-:B------:R-:W-:Y:S01]  /*6280*/  FFMA.FTZ R201, R26, UR6, -R32.reuse ;  /* 0x000000061ac97c23 */ /* 0x100fe20008010820 */
[----:B------:R-:W-:Y:S01]  /*6290*/  LEA.HI R56, R56, R23, RZ, 0x5 ;  /* 0x0000001738387211 */ /* 0x000fe200078f28ff */
[----:B------:R-:W-:Y:S01]  /*62a0*/  FFMA.FTZ R203, R30, UR6, -R32 ;  /* 0x000000061ecb7c23 */ /* 0x000fe20008010820 */
[----:B------:R-:W-:Y:S01]  /*62b0*/  SHF.R.U32.HI R31, RZ, 0x1, R20 ;  /* 0x00000001ff1f7819 */ /* 0x000fe20000011614 */
[----:B------:R-:W-:-:S02]  /*62c0*/  IMAD.IADD R24, R23, 0x1, -R24 ;  /* 0x0000000117187824 */ /* 0x000fc400078e0a18 */
[--C-:B------:R-:W-:Y:S01]  /*62d0*/  FFMA.FTZ R205, R34, UR6, -R32.reuse ;  /* 0x0000000622cd7c23 */ /* 0x100fe20008010820 */
[----:B------:R-:W-:Y:S02]  /*62e0*/  IMAD.SHL.U32 R56, R56, 0x20, RZ ;  /* 0x0000002038387824 */ /* 0x000fe400078e00ff */
[----:B------:R-:W-:Y:S01]  /*62f0*/  FFMA.FTZ R206, R35, UR6, -R32 ;  /* 0x0000000623ce7c23 */ /* 0x000fe20008010820 */
[----:B------:R-:W-:Y:S01]  /*6300*/  @!P2 VIADD R20, R195, 0x38840 ;  /* 0x00038840c314a836 */ /* 0x000fe20000000000 */
[----:B------:R-:W-:Y:S01]  /*6310*/  SHF.R.S32.HI R25, RZ, 0x1f, R24 ;  /* 0x0000001fff197819 */ /* 0x000fe20000011418 */
[--C-:B------:R-:W-:Y:S01]  /*6320*/  FFMA.FTZ R207, R38, UR6, -R32.reuse ;  /* 0x0000000626cf7c23 */ /* 0x100fe20008010820 */
[----:B------:R-:W-:Y:S01]  /*6330*/  LOP3.LUT R56, R56, 0x7ffffc00, RZ, 0xc0, !PT ;  /* 0x7ffffc0038387812 */ /* 0x000fe200078ec0ff */
        /* <DEDUP_REMOVED lines=9> */
[----:B------:R-:W-:Y:S01]  /*63d0*/  FFMA.FTZ R214, R29, UR6, -R32 ;  /* 0x000000061dd67c23 */ /* 0x000fe20008010820 */
[----:B------:R-:W-:Y:S01]  /*63e0*/  IMAD.IADD R27, R24, 0x1, -R27 ;  /* 0x00000001181b7824 */ /* 0x000fe200078e0a1b */
[----:B------:R-:W-:Y:S01]  /*63f0*/  LOP3.LUT R25, R25, 0x7ffffe00, RZ, 0xc0, !PT ;  /* 0x7ffffe0019197812 */ /* 0x000fe200078ec0ff */
[----:B------:R-:W-:Y:S01]  /*6400*/  MUFU.EX2 R198, R198 ;  /* 0x000000c600c67308 */ /* 0x000fe20000000800 */
[----:B0-----:R-:W-:Y:S01]  /*6410*/  F2FP.BF16.F32.PACK_AB R160, R179, R178 ;  /* 0x000000b2b3a0723e */ /* 0x001fe200000010ff */
[C---:B------:R-:W-:Y:S01]  /*6420*/  IMAD.SHL.U32 R24, R27.reuse, 0x40, RZ ;  /* 0x000000401b187824 */ /* 0x040fe200078e00ff */
[C---:B------:R-:W-:Y:S01]  /*6430*/  LOP3.LUT P4, RZ, R27.reuse, 0x4, RZ, 0xc0, !PT ;  /* 0x000000041bff7812 */ /* 0x040fe2000788c0ff */
[----:B------:R-:W-:Y:S01]  /*6440*/  FADD.FTZ R178, R178, R177 ;  /* 0x000000b1b2b27221 */ /* 0x000fe20000010000 */
[----:B------:R-:W-:-:S02]  /*6450*/  LOP3.LUT P3, RZ, R27, 0x2, RZ, 0xc0, !PT ;  /* 0x000000021bff7812 */ /* 0x000fc4000786c0ff */
[----:B------:R-:W-:Y:S01]  /*6460*/  LOP3.LUT R24, R24, 0x1c0, RZ, 0xc0, !PT ;  /* 0x000001c018187812 */ /* 0x000fe200078ec0ff */
[----:B------:R-:W0:Y:S01]  /*6470*/  MUFU.EX2 R199, R199 ;  /* 0x000000c700c77308 */ /* 0x000e220000000800 */
[----:B------:R-:W-:Y:S01]  /*6480*/  SEL R185, R185, 0xffffffe0, !P3 ;  /* 0xffffffe0b9b97807 */ /* 0x000fe20005800000 */
[----:B------:R-:W-:Y:S01]  /*6490*/  FADD.FTZ R179, R179, R178 ;  /* 0x000000b2b3b37221 */ /* 0x000fe20000010000 */
[----:B------:R-:W-:Y:S02]  /*64a0*/  LOP3.LUT R31, R24, 0x8, R31, 0xf8, !PT ;  /* 0x00000008181f7812 */ /* 0x000fe400078ef81f */
[----:B------:R-:W-:Y:S02]  /*64b0*/  SHF.R.U32.HI R24, RZ, 0x3, R24 ;  /* 0x00000003ff187819 */ /* 0x000fe40000011618 */
[----:B------:R-:W-:Y:S01]  /*64c0*/  @!P2 IADD3 R21, R195, 0x38860, RZ ;  /* 0x00038860c315a810 */ /* 0x000fe20007ffe0ff */
[----:B------:R-:W-:Y:S01]  /*64d0*/  MUFU.EX2 R201, R201 ;  /* 0x000000c900c97308 */ /* 0x000fe20000000800 */
[----:B------:R-:W-:-:S02]  /*64e0*/  LOP3.LUT R24, R31, R24, RZ, 0x3c, !PT ;  /* 0x000000181f187212 */ /* 0x000fc400078e3cff */
[----:B------:R-:W-:Y:S02]  /*64f0*/  @!P2 PRMT R21, RZ, 0x654, R21 ;  /* 0x00000654ff15a816 */ /* 0x000fe40000000015 */
[----:B------:R-:W-:-:S03]  /*6500*/  IADD3 R24, R24, R25, R56 ;  /* 0x0000001918187210 */ /* 0x000fc60007ffe038 */
[----:B------:R-:W1:Y:S01]  /*6510*/  MUFU.EX2 R202, R202 ;  /* 0x000000ca00ca7308 */ /* 0x000e620000000800 */
[----:B0-----:R-:W-:Y:S01]  /*6520*/  F2FP.BF16.F32.PACK_AB R153, R199, R198 ;  /* 0x000000c6c799723e */ /* 0x001fe200000010ff */
[----:B------:R-:W-:Y:S01]  /*6530*/  IMAD R184, R24, 0x2, R195 ;  /* 0x0000000218b87824 */ /* 0x000fe200078e02c3 */
[----:B------:R-:W-:Y:S01]  /*6540*/  @!P2 PRMT R24, RZ, 0x654, R20 ;  /* 0x00000654ff18a816 */ /* 0x000fe20000000014 */
[----:B------:R-:W-:Y:S02]  /*6550*/  FADD.FTZ R198, R198, R199 ;  /* 0x000000c7c6c67221 */ /* 0x000fe40000010000 */
[C---:B------:R-:W-:Y:S01]  /*6560*/  VIADD R187, R184.reuse, 0x36400 ;  /* 0x00036400b8bb7836 */ /* 0x040fe20000000000 */
[----:B------:R0:W-:Y:S01]  /*6570*/  @!P2 SYNCS.ARRIVE.TRANS64.RED.A1T0 RZ, [R24+URZ], RZ ;  /* 0x000000ff18ffa9a7 */ /* 0x0001e2000810043f */
[----:B------:R-:W-:Y:S01]  /*6580*/  MUFU.EX2 R203, R203 ;  /* 0x000000cb00cb7308 */ /* 0x000fe20000000800 */
[----:B------:R-:W-:Y:S02]  /*6590*/  VIADD R20, R184, 0x36440 ;  /* 0x00036440b8147836 */ /* 0x000fe40000000000 */
[----:B------:R-:W-:-:S02]  /*65a0*/  @P4 VIADD R20, R187, 0xffffffc0 ;  /* 0xffffffc0bb144836 */ /* 0x000fc40000000000 */
[----:B------:R-:W-:Y:S02]  /*65b0*/  IMAD.IADD R187, R187, 0x1, R185 ;  /* 0x00000001bbbb7824 */ /* 0x000fe400078e02b9 */
[----:B------:R-:W-:Y:S01]  /*65c0*/  IMAD.IADD R185, R185, 0x1, R20 ;  /* 0x00000001b9b97824 */ /* 0x000fe200078e0214 */
[----:B------:R-:W2:Y:S01]  /*65d0*/  MUFU.EX2 R204, R204 ;  /* 0x000000cc00cc7308 */ /* 0x000ea20000000800 */
[----:B-1----:R-:W-:Y:S01]  /*65e0*/  F2FP.BF16.F32.PACK_AB R155, R202, R201 ;  /* 0x000000c9ca9b723e */ /* 0x002fe200000010ff */
[----:B------:R-:W-:Y:S01]  /*65f0*/  BAR.SYNC.DEFER_BLOCKING 0xf, 0x100 ;  /* 0x03c4000000007b1d */ /* 0x000fe20000010000 */
[----:B------:R-:W-:Y:S01]  /*6600*/  FADD.FTZ R201, R201, R198 ;  /* 0x000000c6c9c97221 */ /* 0x000fe20000010000 */
[----:B------:R-:W-:-:S03]  /*6610*/  VIADD R198, R22, 0xfffffffe ;  /* 0xfffffffe16c67836 */ /* 0x000fc60000000000 */
[----:B------:R-:W-:Y:S01]  /*6620*/  FADD.FTZ R202, R202, R201 ;  /* 0x000000c9caca7221 */ /* 0x000fe20000010000 */
[----:B------:R-:W-:Y:S08]  /*6630*/  MUFU.EX2 R205, R205 ;  /* 0x000000cd00cd7308 */ /* 0x000ff00000000800 */
[----:B------:R-:W1:Y:S01]  /*6640*/  MUFU.EX2 R206, R206 ;  /* 0x000000ce00ce7308 */ /* 0x000e620000000800 */
[----:B--2---:R-:W-:Y:S01]  /*6650*/  F2FP.BF16.F32.PACK_AB R157, R204, R203 ;  /* 0x000000cbcc9d723e */ /* 0x004fe200000010ff */
[----:B------:R-:W-:-:S04]  /*6660*/  FADD.FTZ R203, R203, R202 ;  /* 0x000000cacbcb7221 */ /* 0x000fc80000010000 */
[----:B------:R-:W-:Y:S02]  /*6670*/  FADD.FTZ R204, R204, R203 ;  /* 0x000000cbcccc7221 */ /* 0x000fe40000010000 */
[----:B------:R-:W-:Y:S01]  /*6680*/  MUFU.EX2 R180, R180 ;  /* 0x000000b400b47308 */ /* 0x000fe20000000800 */
[----:B------:R2:W-:Y:S07]  /*6690*/  STSM.16.M88.4 [R184+0x36400], R152 ;  /* 0x03640098b8007844 */ /* 0x0005ee0000000200 */
[----:B------:R-:W3:Y:S01]  /*66a0*/  MUFU.EX2 R181, R181 ;  /* 0x000000b500b57308 */ /* 0x000ee20000000800 */
[----:B-1----:R-:W-:Y:S01]  /*66b0*/  F2FP.BF16.F32.PACK_AB R159, R206, R205 ;  /* 0x000000cdce9f723e */ /* 0x002fe200000010ff */
        /* <DEDUP_REMOVED lines=17> */
[----:B------:R1:W-:Y:S01]  /*67d0*/  STSM.16.M88.4 [R20], R160 ;  /* 0x000000a014007844 */ /* 0x0003e20000000200 */
[----:B------:R-:W-:Y:S01]  /*67e0*/  FADD.FTZ R210, R210, R209 ;  /* 0x000000d1d2d27221 */ /* 0x000fe20000010000 */
[----:B------:R-:W-:Y:S08]  /*67f0*/  MUFU.EX2 R183, R183 ;  /* 0x000000b700b77308 */ /* 0x000ff00000000800 */
[----:B------:R-:W3:Y:S01]  /*6800*/  MUFU.EX2 R200, R200 ;  /* 0x000000c800c87308 */ /* 0x000ee20000000800 */
[----:B----4-:R-:W-:Y:S01]  /*6810*/  F2FP.BF16.F32.PACK_AB R164, R197, R182 ;  /* 0x000000b6c5a4723e */ /* 0x010fe200000010ff */
[----:B------:R-:W-:-:S04]  /*6820*/  FADD.FTZ R182, R182, R181 ;  /* 0x000000b5b6b67221 */ /* 0x000fc80000010000 */
[----:B------:R-:W-:Y:S02]  /*6830*/  FADD.FTZ R182, R197, R182 ;  /* 0x000000b6c5b67221 */ /* 0x000fe40000010000 */
[----:B------:R-:W-:Y:S08]  /*6840*/  MUFU.EX2 R23, R23 ;  /* 0x0000001700177308 */ /* 0x000ff00000000800 */
[----:B------:R-:W4:Y:S01]  /*6850*/  MUFU.EX2 R212, R212 ;  /* 0x000000d400d47308 */ /* 0x000f220000000800 */
[----:B---3--:R-:W-:-:S07]  /*6860*/  F2FP.BF16.F32.PACK_AB R166, R200, R183 ;  /* 0x000000b7c8a6723e */ /* 0x008fce00000010ff */
[----:B------:R-:W-:Y:S08]  /*6870*/  MUFU.EX2 R211, R211 ;  /* 0x000000d300d37308 */ /* 0x000ff00000000800 */
[----:B------:R-:W3:Y:S01]  /*6880*/  MUFU.EX2 R214, R214 ;  /* 0x000000d600d67308 */ /* 0x000ee20000000800 */
[----:B----4-:R-:W-:Y:S01]  /*6890*/  F2FP.BF16.F32.PACK_AB R165, R212, R23 ;  /* 0x00000017d4a5723e */ /* 0x010fe200000010ff */
[----:B------:R-:W-:-:S04]  /*68a0*/  FADD.FTZ R23, R23, R210 ;  /* 0x000000d217177221 */ /* 0x000fc80000010000 */
[----:B------:R-:W-:Y:S01]  /*68b0*/  FADD.FTZ R212, R212, R23 ;  /* 0x00000017d4d47221 */ /* 0x000fe20000010000 */
[----:B------:R-:W-:Y:S01]  /*68c0*/  IMAD.MOV.U32 R23, RZ, RZ, RZ ;  /* 0x000000ffff177224 */ /* 0x000fe200078e00ff */
[----:B---3--:R-:W-:Y:S02]  /*68d0*/  F2FP.BF16.F32.PACK_AB R167, R214, R211 ;  /* 0x000000d3d6a7723e */ /* 0x008fe400000010ff */
[----:B------:R-:W-:-:S03]  /*68e0*/  FADD.FTZ R211, R211, R212 ;  /* 0x000000d4d3d37221 */ /* 0x000fc60000010000 */
[----:B------:R1:W-:Y:S01]  /*68f0*/  STSM.16.M88.4 [R185], R164 ;  /* 0x000000a4b9007844 */ /* 0x0003e20000000200 */
[----:B0-----:R-:W-:Y:S01]  /*6900*/  WARPGROUP.ARRIVE ;  /* 0x00000000000079c5 */ /* 0x001fe20000000000 */
        /* <DEDUP_REMOVED lines=21> */
[----:B------:R-:W-:Y:S01]  /*6a60*/  HGMMA.64x256x16.F32.BF16 R24, R164, gdesc[UR8].tnspB, R24, gsb0 ;  /* 0x43e00008a4187df0 */ /* 0x000fe20008001818 */
[----:B------:R-:W-:Y:S02]  /*6a70*/  @UP0 ULDC UR10, c[0x0][0x44c] ;  /* 0x00011300000a0ab9 */ /* 0x000fe40000000800 */
[----:B------:R-:W-:-:S04]  /*6a80*/  UIMAD.WIDE.U32 UR10, UR60, UR10, URZ ;  /* 0x0000000a3c0a72a5 */ /* 0x000fc8000f8e003f */
[----:B------:R-:W-:-:S04]  /*6a90*/  @UP0 USHF.R.U32.HI UR60, URZ, UR14, UR11 ;  /* 0x0000000e3f3c0299 */ /* 0x000fc8000801160b */
[----:B------:R-:W-:-:S04]  /*6aa0*/  UIADD3 UR60, UR7, UR60, URZ ;  /* 0x0000003c073c7290 */ /* 0x000fc8000fffe03f */
[----:B------:R-:W-:-:S04]  /*6ab0*/  USHF.R.S32.HI UR7, URZ, 0x1f, UR60 ;  /* 0x0000001f3f077899 */ /* 0x000fc8000801143c */
[----:B------:R-:W-:-:S04]  /*6ac0*/  ULEA.HI UR7, UR7, UR60, URZ, 0x6 ;  /* 0x0000003c07077291 */ /* 0x000fc8000f8f303f */
[----:B------:R-:W-:-:S04]  /*6ad0*/  USHF.R.S32.HI UR7, URZ, 0x6, UR7 ;  /* 0x000000063f077899 */ /* 0x000fc80008011407 */
[----:B------:R-:W-:-:S04]  /*6ae0*/  UISETP.LT.AND UP1, UPT, UR61, UR7, UPT ;  /* 0x000000073d00728c */ /* 0x000fc8000bf21270 */
[----:B------:R-:W-:-:S03]  /*6af0*/  USEL UR10, UR61, UR7, !UP1 ;  /* 0x000000073d0a7287 */ /* 0x000fc6000c800000 */
[----:B------:R-:W-:-:S03]  /*6b00*/  UMOV UR61, URZ ;  /* 0x0000003f003d7c82 */ /* 0x000fc60008000000 */
[----:B------:R-:W-:Y:S01]  /*6b10*/  ISETP.GE.AND P3, PT, R198, UR10, PT ;  /* 0x0000000ac6007c0c */ /* 0x000fe2000bf66270 */
[----:B------:R-:W-:Y:S01]  /*6b20*/  IMAD.U32 R201, RZ, RZ, UR10 ;  /* 0x0000000affc97e24 */ /* 0x000fe2000f8e00ff */
        /* <DEDUP_REMOVED lines=9> */
[----:B------:R0:W-:Y:S02]  /*6bc0*/  @!P2 SYNCS.ARRIVE.TRANS64.RED.A1T0 RZ, [R21+URZ], RZ ;  /* 0x000000ff15ffa9a7 */ /* 0x0001e4000810043f */
[----:B0-----:R-:W-:-:S04]  /*6bd0*/  FADD.FTZ R21, R183, R182 ;  /* 0x000000b6b7157221 */ /* 0x001fc80000010000 */
[----:B------:R-:W-:Y:S01]  /*6be0*/  FADD.FTZ R21, R200, R21 ;  /* 0x00000015c8157221 */ /* 0x000fe20000010000 */
[----:B-1----:R-:W-:Y:S06]  /*6bf0*/  @!P3 BRA `(.L_x_7390) ;  /* 0x000000340090b947 */ /* 0x002fec0003800000 */
[----:B------:R-:W-:Y:S01]  /*6c00*/  IMAD.MOV.U32 R199, RZ, RZ, R169 ;  /* 0x000000ffffc77224 */ /* 0x000fe200078e00a9 */
[----:B------:R-:W-:Y:S01]  /*6c10*/  UMOV UR61, URZ ;  /* 0x0000003f003d7c82 */ /* 0x000fe20008000000 */
[----:B------:R-:W-:Y:S01]  /*6c20*/  IMAD.MOV.U32 R200, RZ, RZ, R168 ;  /* 0x000000ffffc87224 */ /* 0x000fe200078e00a8 */
[----:B------:R-:W-:Y:S01]  /*6c30*/  ULDC UR60, c[0x0][0xad0] ;  /* 0x0002b400003c7ab9 */ /* 0x000fe20000000800 */
[----:B------:R-:W-:-:S07]  /*6c40*/  IMAD.MOV.U32 R202, RZ, RZ, RZ ;  /* 0x000000ffffca7224 */ /* 0x000fce00078e00ff */
.L_x_7399:
[----:B------:R-:W-:-:S05]  /*6c50*/  VIADD R23, R202, 0x1 ;  /* 0x00000001ca177836 */ /* 0x000fca0000000000 */
[----:B------:R-:W-:-:S04]  /*6c60*/  ISETP.NE.AND P3, PT, R23, 0x2, PT ;  /* 0x000000021700780c */ /* 0x000fc80003f65270 */
[----:B------:R-:W-:Y:S02]  /*6c70*/  SEL R152, RZ, 0x1, P3 ;  /* 0x00000001ff987807 */ /* 0x000fe40001800000 */
[----:B------:R-:W-:Y:S02]  /*6c80*/  SEL R23, R23, RZ, P3 ;  /* 0x000000ff17177207 */ /* 0x000fe40001800000 */
[----:B------:R-:W-:-:S13]  /*6c90*/  R2UR UR6, R152 ;  /* 0x00000000980672ca */ /* 0x000fda00000e0000 */
[----:B------:R-:W-:Y:S01]  /*6ca0*/  ULOP3.LUT UR61, UR61, UR6, URZ, 0x3c, !UPT ;  /* 0x000000063d3d7292 */ /* 0x000fe2000f8e3c3f */
[----:B--2---:R-:W-:Y:S11]  /*6cb0*/  @!P0 BRA `(.L_x_7391) ;  /* 0x0000000000048947 */ /* 0x004ff60003800000 */
[----:B------:R-:W-:Y:S01]  /*6cc0*/  BPT.TRAP 0x1 ;  /* 0x000000040000795c */ /* 0x000fe20000300000 */
.L_x_7391:
[----:B------:R-:W-:Y:S02]  /*6cd0*/  IMAD.U32 R204, RZ, RZ, UR61 ;  /* 0x0000003dffcc7e24 */ /* 0x000fe4000f8e00ff */
[----:B------:R-:W-:-:S03]  /*6ce0*/  IMAD R197, R23, 0x8, R195 ;  /* 0x0000000817c57824 */ /* 0x000fc600078e02c3 */
[----:B------:R-:W-:-:S04]  /*6cf0*/  SHF.L.U32 R204, R204, 0x1f, RZ ;  /* 0x0000001fcccc7819 */ /* 0x000fc800000006ff */
[----:B------:R0:W1:Y:S01]  /*6d00*/  SYNCS.PHASECHK.TRANS64.TRYWAIT P3, [R197+URZ+0x38830], R204 ;  /* 0x038830ccc50075a7 */ /* 0x000062000806017f */
[----:B------:R-:W-:Y:S05]  /*6d10*/  @!P0 BRA `(.L_x_7392) ;  /* 0x0000000000048947 */ /* 0x000fea0003800000 */
[----:B------:R-:W-:Y:S01]  /*6d20*/  BPT.TRAP 0x1 ;  /* 0x000000040000795c */ /* 0x000fe20000300000 */
.L_x_7392:
[----:B------:R-:W-:Y:S01]  /*6d30*/  IMAD R203, R23, 0x200, R188 ;  /* 0x0000020017cb7824 */ /* 0x000fe200078e02bc */
[----:B-1----:R-:W-:Y:S06]  /*6d40*/  @P3 BRA `(.L_x_7393) ;  /* 0x0000000000083947 */ /* 0x002fec0003800000 */
[----:B------:R-:W1:Y:S02]  /*6d50*/  SYNCS.PHASECHK.TRANS64.TRYWAIT P3, [R197+URZ+0x38830], R204 ;  /* 0x038830ccc50075a7 */ /* 0x000e64000806017f */
[----:B-1----:R-:W-:Y:S05]  /*6d60*/  @!P3 BRA `(.L_x_7394) ;  /* 0x000000f00028b947 */ /* 0x002fea0003800000 */
.L_x_7393:
        /* <DEDUP_REMOVED lines=49> */
.L_x_7395:
[----:B------:R2:W3:Y:S01]  /*7080*/  SYNCS.PHASECHK.TRANS64.TRYWAIT P3, [R197+URZ+0x38850], R204 ;  /* 0x038850ccc50075a7 */ /* 0x0004e2000806017f */
[----:B------:R-:W-:Y:S05]  /*7090*/  @!P0 BRA `(.L_x_7396) ;  /* 0x0000000000048947 */ /* 0x000fea0003800000 */
[----:B------:R-:W-:Y:S01]  /*70a0*/  BPT.TRAP 0x1 ;  /* 0x000000040000795c */ /* 0x000fe20000300000 */
.L_x_7396:
[----:B---3--:R-:W-:Y:S05]  /*70b0*/  @P3 BRA `(.L_x_7397) ;  /* 0x0000000000083947 */ /* 0x008fea0003800000 */
[----:B------:R-:W3:Y:S02]  /*70c0*/  SYNCS.PHASECHK.TRANS64.TRYWAIT P3, [R197+URZ+0x38850], R204 ;  /* 0x038850ccc50075a7 */ /* 0x000ee4000806017f */
[----:B---3--:R-:W-:Y:S05]  /*70d0*/  @!P3 BRA `(.L_x_7398) ;  /* 0x000000ec0060b947 */ /* 0x008fea0003800000 */
.L_x_7397:
        /* <DEDUP_REMOVED lines=36> */
[----:B------:R-:W-:-:S04]  /*7320*/  IMAD R220, R23, 0x1000, R190 ;  /* 0x0000100017dc7824 */ /* 0x000fc800078e02be */
[----:B------:R-:W-:Y:S02]  /*7330*/  VIADD R221, R220, 0x80 ;  /* 0x00000080dcdd7836 */ /* 0x000fe40000000000 */
[----:B------:R-:W-:Y:S01]  /*7340*/  UMOV UR54, UR6 ;  /* 0x0000000600367c82 */ /* 0x000fe20008000000 */
[----:B------:R-:W-:Y:S01]  /*7350*/  R2UR UR6, R204 ;  /* 0x00000000cc0672ca */ /* 0x000fe200000e0000 */
[----:B------:R-:W-:-:S12]  /*7360*/  VIADD R204, R203, 0x6 ;  /* 0x00000006cbcc7836 */ /* 0x000fd80000000000 */
        /* <DEDUP_REMOVED lines=27> */
[C---:B------:R-:W-:Y:S01]  /*7520*/  VIADD R204, R203.reuse, 0x602 ;  /* 0x00000602cbcc7836 */ /* 0x040fe20000000000 */
[----:B------:R-:W-:-:S04]  /*7530*/  IADD3 R207, R203, 0x800, RZ ;  /* 0x00000800cbcf7810 */ /* 0x000fc80007ffe0ff */
[----:B------:R-:W-:Y:S01]  /*7540*/  R2UR UR46, R204 ;  /* 0x00000000cc2e72ca */ /* 0x000fe200000e0000 */
[----:B------:R-:W-:-:S05]  /*7550*/  VIADD R204, R203, 0x604 ;  /* 0x00000604cbcc7836 */ /* 0x000fca0000000000 */
[----:B------:R-:W-:Y:S01]  /*7560*/  R2UR UR50, R204 ;  /* 0x00000000cc3272ca */ /* 0x000fe200000e0000 */
[----:B------:R-:W-:-:S05]  /*7570*/  VIADD R204, R203, 0x606 ;  /* 0x00000606cbcc7836 */ /* 0x000fca0000000000 */
[----:B------:R-:W-:Y:S02]  /*7580*/  R2UR UR54, R204 ;  /* 0x00000000cc3672ca */ /* 0x000fe400000e0000 */
[----:B------:R-:W0:Y:S02]  /*7590*/  SHFL.IDX PT, R204, R208, RZ, 0x1f ;  /* 0x00001fffd0cc7589 */ /* 0x000e2400000e0000 */
[----:B0-----:R-:W-:-:S04]  /*75a0*/  ISETP.GT.AND P3, PT, R204, 0x7f, PT ;  /* 0x0000007fcc00780c */ /* 0x001fc80003f64270 */
        /* <DEDUP_REMOVED lines=10> */
[----:B------:R-:W-:-:S05]  /*7650*/  IMAD.MOV.U32 R205, RZ, RZ, 0x4 ;  /* 0x00000004ffcd7424 */ /* 0x000fca00078e00ff */
        /* <DEDUP_REMOVED lines=8> */
[----:B------:R-:W-:Y:S01]  /*76e0*/  @UP0 ULDC UR6, c[0x0][0x44c] ;  /* 0x0001130000060ab9 */ /* 0x000fe20000000800 */
[----:B------:R-:W-:Y:S01]  /*76f0*/  ULDC UR7, c[0x0][0x288] ;  /* 0x0000a20000077ab9 */ /* 0x000fe20000000800 */
[----:B------:R-:W-:Y:S02]  /*7700*/  WARPGROUP.DEPBAR.LE gsb0, 0x0 ;  /* 0x00008000000079c5 */ /* 0x000fe40000010000 */
[----:B------:R-:W-:-:S06]  /*7710*/  WARPGROUP.ARRIVE ;  /* 0x00000000000079c5 */ /* 0x000fcc0000000000 */
[----:B------:R-:W-:Y:S01]  /*7720*/  HGMMA.64x64x16.F32.BF16 R152, gdesc[UR8], R152, gsb0 ;  /* 0x00e00000089879f0 */ /* 0x000fe20008001898 */
[----:B------:R-:W-:Y:S01]  /*7730*/  ULDC UR11, c[0x0][0x2f0] ;  /* 0x0000bc00000b7ab9 */ /* 0x000fe20000000800 */
        /* <DEDUP_REMOVED lines=151> */
[----:B------:R-:W-:-:S05]  /*80b0*/  VIADD R207, R203, 0xe00 ;  /* 0x00000e00cbcf7836 */ /* 0x000fca0000000000 */
        /* <DEDUP_REMOVED lines=41> */
[----:B------:R-:W-:Y:S01]  /*8350*/  @P1 IMAD.HI.U32 R203, R186, UR6, RZ ;  /* 0x00000006bacb1c27 */ /* 0x000fe2000f8e00ff */
[----:B------:R-:W-:-:S03]  /*8360*/  @UP0 ULDC UR6, c[0x0][0x450] ;  /* 0x0001140000060ab9 */ /* 0x000fc60000000800 */
[----:B------:R-:W-:Y:S01]  /*8370*/  IMAD.MOV.U32 R206, RZ, RZ, R186 ;  /* 0x000000ffffce7224 */ /* 0x000fe200078e00ba */
[----:B------:R-:W-:Y:S01]  /*8380*/  @P1 SHF.R.U32.HI R206, RZ, UR6, R203 ;  /* 0x00000006ffce1c19 */ /* 0x000fe200080116cb */
[----:B------:R-:W-:-:S04]  /*8390*/  ULDC UR6, c[0x0][0xa80] ;  /* 0x0002a00000067ab9 */ /* 0x000fc80000000800 */
[----:B------:R-:W0:Y:S01]  /*83a0*/  SHFL.IDX PT, R203, R206, RZ, 0x1c1f ;  /* 0x001c1fffcecb7589 */ /* 0x000e2200000e0000 */
        /* <DEDUP_REMOVED lines=16> */
[----:B------:R2:W3:Y:S01]  /*84b0*/  MUFU.TANH R205, R152 ;  /* 0x0000009800cd7308 */ /* 0x0004e20000002400 */
[----:B-1----:R-:W-:-:S02]  /*84c0*/  IMAD.MOV.U32 R153, RZ, RZ, -0x40 ;  /* 0xffffffc0ff997424 */ /* 0x002fc400078e00ff */
[----:B------:R-:W-:Y:S01]  /*84d0*/  FMUL.FTZ R181, R181, UR60 ;  /* 0x0000003cb5b57c20 */ /* 0x000fe20008410000 */
[----:B------:R-:W-:Y:S01]  /*84e0*/  FMUL.FTZ R155, R155, UR60 ;  /* 0x0000003c9b9b7c20 */ /* 0x000fe20008410000 */
[----:B------:R-:W-:Y:S01]  /*84f0*/  FMUL.FTZ R213, R167, UR60 ;  /* 0x0000003ca7d57c20 */ /* 0x000fe20008410000 */
[----:B------:R-:W-:Y:S01]  /*8500*/  FMUL.FTZ R214, R170, UR60 ;  /* 0x0000003caad67c20 */ /* 0x000fe20008410000 */
[----:B------:R-:W-:Y:S01]  /*8510*/  FMUL.FTZ R171, R171, UR60 ;  /* 0x0000003cabab7c20 */ /* 0x000fe20008410000 */
[----:B------:R-:W-:Y:S01]  /*8520*/  FMUL.FTZ R174, R174, UR60 ;  /* 0x0000003caeae7c20 */ /* 0x000fe20008410000 */
[----:B------:R1:W-:Y:S01]  /*8530*/  MUFU.TANH R208, R157 ;  /* 0x0000009d00d07308 */ /* 0x0003e20000002400 */
[----:B--2---:R-:W-:Y:S02]  /*8540*/  IMAD R152, R198, R153, 0x1 ;  /* 0x00000001c6987424 */ /* 0x004fe400078e0299 */
[----:B------:R-:W-:Y:S01]  /*8550*/  FMUL.FTZ R153, R168, UR60 ;  /* 0x0000003ca8997c20 */ /* 0x000fe20008410000 */
[----:B------:R-:W-:Y:S01]  /*8560*/  FMUL.FTZ R175, R175, UR60 ;  /* 0x0000003cafaf7c20 */ /* 0x000fe20008410000 */
[----:B------:R-:W-:Y:S01]  /*8570*/  FMUL.FTZ R178, R178, UR60 ;  /* 0x0000003cb2b27c20 */ /* 0x000fe20008410000 */
[----:B------:R-:W-:Y:S01]  /*8580*/  FMUL.FTZ R179, R179, UR60 ;  /* 0x0000003cb3b37c20 */ /* 0x000fe20008410000 */
[----:B------:R-:W-:Y:S01]  /*8590*/  FMUL.FTZ R182, R182, UR60 ;  /* 0x0000003cb6b67c20 */ /* 0x000fe20008410000 */
[----:B------:R-:W-:Y:S01]  /*85a0*/  FMUL.FTZ R183, R183, UR60 ;  /* 0x0000003cb7b77c20 */ /* 0x000fe20008410000 */
[----:B------:R2:W4:Y:S01]  /*85b0*/  MUFU.TANH R207, R156 ;  /* 0x0000009c00cf7308 */ /* 0x0005220000002400 */
[----:B-1----:R-:W-:-:S04]  /*85c0*/  IMAD.IADD R157, R152, 0x1, -R193 ;  /* 0x00000001989d7824 */ /* 0x002fc800078e0ac1 */
[----:B------:R-:W-:Y:S01]  /*85d0*/  IMAD R168, R192, UR11, R157 ;  /* 0x0000000bc0a87c24 */ /* 0x000fe2000f8e029d */
[----:B------:R-:W-:Y:S02]  /*85e0*/  UMOV UR11, 0x40000040 ;  /* 0x40000040000b7882 */ /* 0x000fe40000000000 */
[----:B------:R1:W5:Y:S01]  /*85f0*/  MUFU.TANH R209, R160 ;  /* 0x000000a000d17308 */ /* 0x0003620000002400 */
[----:B--2---:R-:W-:Y:S01]  /*8600*/  FMUL.FTZ R156, R172, UR60 ;  /* 0x0000003cac9c7c20 */ /* 0x004fe20008410000 */
[----:B0-----:R-:W-:-:S04]  /*8610*/  IADD3 R152, R203, -UR7, R168 ;  /* 0x80000007cb987c10 */ /* 0x001fc8000fffe0a8 */
[C---:B------:R-:W-:Y:S02]  /*8620*/  ISETP.GT.AND P3, PT, R152.reuse, RZ, PT ;  /* 0x000000ff9800720c */ /* 0x040fe40003f64270 */
[C---:B------:R-:W-:Y:S01]  /*8630*/  ISETP.GT.AND P4, PT, R152.reuse, 0x1, PT ;  /* 0x000000019800780c */ /* 0x040fe20003f84270 */
[----:B------:R-:W0:Y:S01]  /*8640*/  MUFU.TANH R161, R161 ;  /* 0x000000a100a17308 */ /* 0x000e220000002400 */
[----:B---3--:R-:W-:Y:S02]  /*8650*/  FSEL R205, R205, -INF , P3 ;  /* 0xff800000cdcd7808 */ /* 0x008fe40001800000 */
[----:B------:R-:W-:Y:S02]  /*8660*/  ISETP.GT.AND P3, PT, R152, 0x8, PT ;  /* 0x000000089800780c */ /* 0x000fe40003f64270 */
[----:B------:R-:W-:Y:S02]  /*8670*/  FSEL R204, R204, -INF , P4 ;  /* 0xff800000cccc7808 */ /* 0x000fe40002000000 */
[----:B------:R-:W-:Y:S01]  /*8680*/  FMNMX.FTZ R157, R205, R200, !PT ;  /* 0x000000c8cd9d7209 */ /* 0x000fe20007810000 */
[----:B------:R-:W2:Y:S01]  /*8690*/  MUFU.TANH R164, R164 ;  /* 0x000000a400a47308 */ /* 0x000ea20000002400 */
[----:B------:R-:W-:-:S02]  /*86a0*/  ISETP.GT.AND P4, PT, R152, 0x9, PT ;  /* 0x000000099800780c */ /* 0x000fc40003f84270 */
[----:B----4-:R-:W-:Y:S02]  /*86b0*/  FSEL R172, R207, -INF , P3 ;  /* 0xff800000cfac7808 */ /* 0x010fe40001800000 */
[----:B------:R-:W-:Y:S02]  /*86c0*/  FMNMX.FTZ R157, R204, R157, !PT ;  /* 0x0000009dcc9d7209 */ /* 0x000fe40007810000 */
[----:B------:R-:W-:Y:S01]  /*86d0*/  ISETP.GT.AND P3, PT, R152, 0x10, PT ;  /* 0x000000109800780c */ /* 0x000fe20003f64270 */
[----:B------:R3:W-:Y:S01]  /*86e0*/  MUFU.TANH R210, R153 ;  /* 0x0000009900d27308 */ /* 0x0007e20000002400 */
[----:B-1----:R-:W-:Y:S02]  /*86f0*/  FMNMX.FTZ R160, R172, R157, !PT ;  /* 0x0000009daca07209 */ /* 0x002fe40007810000 */
[----:B-----5:R-:W-:Y:S02]  /*8700*/  FSEL R203, R209, -INF , P3 ;  /* 0xff800000d1cb7808 */ /* 0x020fe40001800000 */
[----:B------:R-:W-:-:S03]  /*8710*/  ISETP.GT.AND P3, PT, R152, 0x18, PT ;  /* 0x000000189800780c */ /* 0x000fc60003f64270 */
[----:B------:R-:W1:Y:S01]  /*8720*/  MUFU.TANH R165, R165 ;  /* 0x000000a500a57308 */ /* 0x000e620000002400 */
[----:B---3--:R-:W-:Y:S01]  /*8730*/  FMUL.FTZ R153, R173, UR60 ;  /* 0x0000003cad997c20 */ /* 0x008fe20008410000 */
[----:B------:R-:W-:Y:S02]  /*8740*/  FSEL R173, R208, -INF , P4 ;  /* 0xff800000d0ad7808 */ /* 0x000fe40002000000 */
[----:B------:R-:W-:Y:S02]  /*8750*/  ISETP.GT.AND P4, PT, R152, 0x11, PT ;  /* 0x000000119800780c */ /* 0x000fe40003f84270 */
[----:B------:R-:W-:Y:S02]  /*8760*/  FMNMX.FTZ R160, R173, R160, !PT ;  /* 0x000000a0ada07209 */ /* 0x000fe40007810000 */
[----:B------:R0:W3:Y:S02]  /*8770*/  MUFU.TANH R211, R169 ;  /* 0x000000a900d37308 */ /* 0x0000e40000002400 */
[----:B------:R-:W-:-:S06]  /*8780*/  FMNMX.FTZ R160, R203, R160, !PT ;  /* 0x000000a0cba07209 */ /* 0x000fcc0007810000 */
[----:B------:R4:W5:Y:S01]  /*8790*/  MUFU.TANH R212, R156 ;  /* 0x0000009c00d47308 */ /* 0x0009620000002400 */
[----:B0-----:R-:W-:Y:S02]  /*87a0*/  FSEL R169, R161, -INF , P4 ;  /* 0xff800000a1a97808 */ /* 0x001fe40002000000 */
[----:B------:R-:W-:-:S05]  /*87b0*/  ISETP.GT.AND P4, PT, R152, 0x19, PT ;  /* 0x000000199800780c */ /* 0x000fca0003f84270 */
[----:B------:R0:W5:Y:S01]  /*87c0*/  MUFU.TANH R207, R153 ;  /* 0x0000009900cf7308 */ /* 0x0001620000002400 */
[----:B----4-:R-:W-:Y:S01]  /*87d0*/  FMUL.FTZ R156, R176, UR60 ;  /* 0x0000003cb09c7c20 */ /* 0x010fe20008410000 */
[----:B--2---:R-:W-:Y:S02]  /*87e0*/  FSEL R176, R164, -INF , P3 ;  /* 0xff800000a4b07808 */ /* 0x004fe40001800000 */
[C---:B------:R-:W-:Y:S02]  /*87f0*/  ISETP.GT.AND P3, PT, R152.reuse, 0x20, PT ;  /* 0x000000209800780c */ /* 0x040fe40003f64270 */
[----:B-1----:R-:W-:Y:S02]  /*8800*/  FSEL R164, R165, -INF , P4 ;  /* 0xff800000a5a47808 */ /* 0x002fe40002000000 */
[----:B------:R1:W2:Y:S01]  /*8810*/  MUFU.TANH R157, R156 ;  /* 0x0000009c009d7308 */ /* 0x0002a20000002400 */
[----:B0-----:R-:W-:Y:S02]  /*8820*/  FMNMX.FTZ R153, R169, R160, !PT ;  /* 0x000000a0a9997209 */ /* 0x001fe40007810000 */
[----:B------:R-:W-:-:S02]  /*8830*/  ISETP.GT.AND P4, PT, R152, 0x21, PT ;  /* 0x000000219800780c */ /* 0x000fc40003f84270 */
[----:B------:R-:W-:Y:S02]  /*8840*/  FMNMX.FTZ R153, R176, R153, !PT ;  /* 0x00000099b0997209 */ /* 0x000fe40007810000 */
[----:B------:R-:W-:Y:S01]  /*8850*/  FSEL R165, R210, -INF , P3 ;  /* 0xff800000d2a57808 */ /* 0x000fe20001800000 */
[----:B------:R0:W4:Y:S01]  /*8860*/  MUFU.TANH R209, R177 ;  /* 0x000000b100d17308 */ /* 0x0001220000002400 */
[----:B-1----:R-:W-:Y:S02]  /*8870*/  FMNMX.FTZ R156, R164, R153, !PT ;  /* 0x00000099a49c7209 */ /* 0x002fe40007810000 */
[----:B------:R-:W-:Y:S02]  /*8880*/  ISETP.GT.AND P3, PT, R152, 0x28, PT ;  /* 0x000000289800780c */ /* 0x000fe40003f64270 */
[----:B---3--:R-:W-:Y:S01]  /*8890*/  FSEL R160, R211, -INF , P4 ;  /* 0xff800000d3a07808 */ /* 0x008fe20002000000 */
[----:B------:R-:W-:Y:S01]  /*88a0*/  FMUL.FTZ R211, R166, UR60 ;  /* 0x0000003ca6d37c20 */ /* 0x000fe20008410000 */
[----:B------:R-:W-:Y:S01]  /*88b0*/  FMNMX.FTZ R153, R165, R156, !PT ;  /* 0x0000009ca5997209 */ /* 0x000fe20007810000 */
[----:B------:R1:W3:Y:S01]  /*88c0*/  MUFU.TANH R210, R180 ;  /* 0x000000b400d27308 */ /* 0x0002e20000002400 */
[----:B------:R-:W-:Y:S01]  /*88d0*/  ISETP.GT.AND P4, PT, R152, 0x29, PT ;  /* 0x000000299800780c */ /* 0x000fe20003f84270 */
[----:B0-----:R-:W-:Y:S01]  /*88e0*/  FMUL.FTZ R177, R154, UR60 ;  /* 0x0000003c9ab17c20 */ /* 0x001fe20008410000 */
[----:B-----5:R-:W-:-:S02]  /*88f0*/  FSEL R161, R212, -INF , P3 ;  /* 0xff800000d4a17808 */ /* 0x020fc40001800000 */
[----:B------:R-:W-:Y:S02]  /*8900*/  FMNMX.FTZ R208, R160, R153, !PT ;  /* 0x00000099a0d07209 */ /* 0x000fe40007810000 */
[C---:B------:R-:W-:Y:S01]  /*8910*/  ISETP.GT.AND P3, PT, R152.reuse, 0x30, PT ;  /* 0x000000309800780c */ /* 0x040fe20003f64270 */
[----:B------:R-:W0:Y:S01]  /*8920*/  MUFU.TANH R181, R181 ;  /* 0x000000b500b57308 */ /* 0x000e220000002400 */
[----:B------:R-:W-:Y:S02]  /*8930*/  FSEL R156, R207, -INF , P4 ;  /* 0xff800000cf9c7808 */ /* 0x000fe40002000000 */
[----:B------:R-:W-:Y:S01]  /*8940*/  FMNMX.FTZ R153, R161, R208, !PT ;  /* 0x000000d0a1997209 */ /* 0x000fe20007810000 */
[----:B------:R-:W-:Y:S01]  /*8950*/  FMUL.FTZ R208, R159, UR60 ;  /* 0x0000003c9fd07c20 */ /* 0x000fe20008410000 */
[----:B------:R-:W-:Y:S01]  /*8960*/  ISETP.GT.AND P4, PT, R152, 0x31, PT ;  /* 0x000000319800780c */ /* 0x000fe20003f84270 */
[----:B------:R-:W5:Y:S01]  /*8970*/  SHFL.IDX PT, R159, R206, 0x1, 0x1c1f ;  /* 0x003c1f00ce9f7f89 */ /* 0x000f6200000e0000 */
[----:B--2---:R-:W-:Y:S01]  /*8980*/  FSEL R157, R157, -INF , P3 ;  /* 0xff8000009d9d7808 */ /* 0x004fe20001800000 */
[----:B------:R-:W2:Y:S01]  /*8990*/  MUFU.TANH R177, R177 ;  /* 0x000000b100b17308 */ /* 0x000ea20000002400 */
[----:B-1----:R-:W-:-:S02]  /*89a0*/  FMNMX.FTZ R180, R156, R153, !PT ;  /* 0x000000999cb47209 */ /* 0x002fc40007810000 */
[----:B------:R-:W-:Y:S02]  /*89b0*/  ISETP.GT.AND P3, PT, R152, 0x38, PT ;  /* 0x000000389800780c */ /* 0x000fe40003f64270 */
[----:B----4-:R-:W-:Y:S01]  /*89c0*/  FSEL R154, R209, -INF , P4 ;  /* 0xff800000d19a7808 */ /* 0x010fe20002000000 */
[----:B------:R-:W-:Y:S01]  /*89d0*/  FMUL.FTZ R209, R162, UR60 ;  /* 0x0000003ca2d17c20 */ /* 0x000fe20008410000 */
[----:B------:R-:W-:Y:S01]  /*89e0*/  FMNMX.FTZ R207, R157, R180, !PT ;  /* 0x000000b49dcf7209 */ /* 0x000fe20007810000 */
[----:B------:R-:W1:Y:S01]  /*89f0*/  MUFU.TANH R155, R155 ;  /* 0x0000009b009b7308 */ /* 0x000e620000002400 */
[----:B------:R-:W-:Y:S02]  /*8a00*/  ISETP.GT.AND P4, PT, R152, 0x39, PT ;  /* 0x000000399800780c */ /* 0x000fe40003f84270 */
[----:B---3--:R-:W-:Y:S01]  /*8a10*/  FSEL R153, R210, -INF , P3 ;  /* 0xff800000d2997808 */ /* 0x008fe20001800000 */
[----:B------:R-:W-:Y:S01]  /*8a20*/  FMUL.FTZ R210, R163, UR60 ;  /* 0x0000003ca3d27c20 */ /* 0x000fe20008410000 */
[----:B------:R-:W-:Y:S01]  /*8a30*/  FMNMX.FTZ R180, R154, R207, !PT ;  /* 0x000000cf9ab47209 */ /* 0x000fe20007810000 */
[----:B------:R-:W-:Y:S01]  /*8a40*/  FMUL.FTZ R207, R158, UR60 ;  /* 0x0000003c9ecf7c20 */ /* 0x000fe20008410000 */
[----:B0-----:R-:W-:Y:S01]  /*8a50*/  FSEL R152, R181, -INF , P4 ;  /* 0xff800000b5987808 */ /* 0x001fe20002000000 */
[----:B------:R-:W-:Y:S01]  /*8a60*/  MUFU.TANH R208, R208 ;  /* 0x000000d000d07308 */ /* 0x000fe20000002400 */
[----:B------:R-:W-:-:S04]  /*8a70*/  FMNMX.FTZ R181, R153, R180, !PT ;  /* 0x000000b499b57209 */ /* 0x000fc80007810000 */
[----:B------:R-:W-:Y:S02]  /*8a80*/  FMNMX.FTZ R181, R152, R181, !PT ;  /* 0x000000b598b57209 */ /* 0x000fe40007810000 */
[----:B-----5:R-:W-:Y:S01]  /*8a90*/  IADD3 R162, R159, -UR7, R168 ;  /* 0x800000079fa27c10 */ /* 0x020fe2000fffe0a8 */
[----:B------:R-:W0:Y:S01]  /*8aa0*/  MUFU.TANH R207, R207 ;  /* 0x000000cf00cf7308 */ /* 0x000e220000002400 */
[----:B------:R-:W-:Y:S01]  /*8ab0*/  R2UR UR7, R201 ;  /* 0x00000000c90772ca */ /* 0x000fe200000e0000 */
[----:B------:R-:W3:Y:S01]  /*8ac0*/  SHFL.BFLY PT, R158, R181, 0x2, 0x1f ;  /* 0x0c401f00b59e7f89 */ /* 0x000ee200000e0000 */
[C---:B------:R-:W-:Y:S02]  /*8ad0*/  ISETP.GT.AND P3, PT, R162.reuse, RZ, PT ;  /* 0x000000ffa200720c */ /* 0x040fe40003f64270 */
[C---:B------:R-:W-:Y:S02]  /*8ae0*/  ISETP.GT.AND P4, PT, R162.reuse, 0x1, PT ;  /* 0x00000001a200780c */ /* 0x040fe40003f84270 */
[----:B--2---:R-:W-:Y:S01]  /*8af0*/  FSEL R166, R177, -INF , P3 ;  /* 0xff800000b1a67808 */ /* 0x004fe20001800000 */
[----:B------:R-:W2:Y:S01]  /*8b00*/  MUFU.TANH R209, R209 ;  /* 0x000000d100d17308 */ /* 0x000ea20000002400 */
[----:B------:R-:W-:-:S02]  /*8b10*/  ISETP.GT.AND P3, PT, R162, 0x8, PT ;  /* 0x00000008a200780c */ /* 0x000fc40003f64270 */
[----:B-1----:R-:W-:Y:S02]  /*8b20*/  FSEL R167, R155, -INF , P4 ;  /* 0xff8000009ba77808 */ /* 0x002fe40002000000 */
[C---:B------:R-:W-:Y:S02]  /*8b30*/  ISETP.GT.AND P4, PT, R162.reuse, 0x9, PT ;  /* 0x00000009a200780c */ /* 0x040fe40003f84270 */
[C---:B------:R-:W-:Y:S01]  /*8b40*/  ISETP.GT.AND P6, PT, R162.reuse, 0x20, PT ;  /* 0x00000020a200780c */ /* 0x040fe20003fc4270 */
[----:B------:R-:W1:Y:S01]  /*8b50*/  MUFU.TANH R210, R210 ;  /* 0x000000d200d27308 */ /* 0x000e620000002400 */
[----:B0-----:R-:W-:Y:S02]  /*8b60*/  FSEL R207, R207, -INF , P3 ;  /* 0xff800000cfcf7808 */ /* 0x001fe40001800000 */
[----:B------:R-:W-:Y:S02]  /*8b70*/  ISETP.GT.AND P3, PT, R162, 0x10, PT ;  /* 0x00000010a200780c */ /* 0x000fe40003f64270 */
[----:B------:R-:W-:-:S02]  /*8b80*/  FSEL R208, R208, -INF , P4 ;  /* 0xff800000d0d07808 */ /* 0x000fc40002000000 */
[----:B------:R-:W-:Y:S01]  /*8b90*/  ISETP.GT.AND P4, PT, R162, 0x11, PT ;  /* 0x00000011a200780c */ /* 0x000fe20003f84270 */
[----:B------:R-:W0:Y:S01]  /*8ba0*/  MUFU.TANH R211, R211 ;  /* 0x000000d300d37308 */ /* 0x000e220000002400 */
[----:B--2---:R-:W-:Y:S02]  /*8bb0*/  FSEL R209, R209, -INF , P3 ;  /* 0xff800000d1d17808 */ /* 0x004fe40001800000 */
[----:B---3--:R-:W-:Y:S02]  /*8bc0*/  FMNMX.FTZ R163, R181, R158, !PT ;  /* 0x0000009eb5a37209 */ /* 0x008fe40007810000 */
[----:B------:R-:W-:Y:S02]  /*8bd0*/  FMNMX.FTZ R158, R166, R199, !PT ;  /* 0x000000c7a69e7209 */ /* 0x000fe40007810000 */
[----:B------:R-:W-:Y:S01]  /*8be0*/  ISETP.GT.AND P3, PT, R162, 0x18, PT ;  /* 0x00000018a200780c */ /* 0x000fe20003f64270 */
[----:B------:R-:W2:Y:S01]  /*8bf0*/  MUFU.TANH R213, R213 ;  /* 0x000000d500d57308 */ /* 0x000ea20000002400 */
[----:B------:R-:W-:Y:S01]  /*8c00*/  FMNMX.FTZ R158, R167, R158, !PT ;  /* 0x0000009ea79e7209 */ /* 0x000fe20007810000 */
[----:B------:R-:W3:Y:S01]  /*8c10*/  SHFL.BFLY PT, R180, R163, 0x1, 0x1f ;  /* 0x0c201f00a3b47f89 */ /* 0x000ee200000e0000 */
[----:B-1----:R-:W-:-:S02]  /*8c20*/  FSEL R210, R210, -INF , P4 ;  /* 0xff800000d2d27808 */ /* 0x002fc40002000000 */
[----:B------:R-:W-:Y:S02]  /*8c30*/  FMNMX.FTZ R155, R207, R158, !PT ;  /* 0x0000009ecf9b7209 */ /* 0x000fe40007810000 */
[----:B------:R-:W-:Y:S01]  /*8c40*/  ISETP.GT.AND P4, PT, R162, 0x19, PT ;  /* 0x00000019a200780c */ /* 0x000fe20003f84270 */
[----:B------:R-:W1:Y:S01]  /*8c50*/  MUFU.TANH R214, R214 ;  /* 0x000000d600d67308 */ /* 0x000e620000002400 */
[----:B------:R-:W-:Y:S02]  /*8c60*/  FMNMX.FTZ R158, R208, R155, !PT ;  /* 0x0000009bd09e7209 */ /* 0x000fe40007810000 */
[----:B0-----:R-:W-:Y:S02]  /*8c70*/  FSEL R211, R211, -INF , P3 ;  /* 0xff800000d3d37808 */ /* 0x001fe40001800000 */
[----:B------:R-:W-:Y:S02]  /*8c80*/  FMNMX.FTZ R155, R209, R158, !PT ;  /* 0x0000009ed19b7209 */ /* 0x000fe40007810000 */
[----:B------:R-:W-:Y:S01]  /*8c90*/  ISETP.GT.AND P3, PT, R162, 0x21, PT ;  /* 0x00000021a200780c */ /* 0x000fe20003f64270 */
[----:B------:R-:W0:Y:S01]  /*8ca0*/  MUFU.TANH R171, R171 ;  /* 0x000000ab00ab7308 */ /* 0x000e220000002400 */
[----:B------:R-:W-:-:S02]  /*8cb0*/  FMNMX.FTZ R158, R210, R155, !PT ;  /* 0x0000009bd29e7209 */ /* 0x000fc40007810000 */
[----:B--2---:R-:W-:Y:S02]  /*8cc0*/  FSEL R213, R213, -INF , P4 ;  /* 0xff800000d5d57808 */ /* 0x004fe40002000000 */
[----:B------:R-:W-:Y:S02]  /*8cd0*/  FMNMX.FTZ R158, R211, R158, !PT ;  /* 0x0000009ed39e7209 */ /* 0x000fe40007810000 */
[----:B------:R-:W-:Y:S01]  /*8ce0*/  ISETP.GT.AND P4, PT, R162, 0x28, PT ;  /* 0x00000028a200780c */ /* 0x000fe20003f84270 */
[----:B------:R-:W2:Y:S01]  /*8cf0*/  MUFU.TANH R174, R174 ;  /* 0x000000ae00ae7308 */ /* 0x000ea20000002400 */
[----:B-1----:R-:W-:Y:S02]  /*8d00*/  FSEL R214, R214, -INF , P6 ;  /* 0xff800000d6d67808 */ /* 0x002fe40003000000 */
[----:B------:R-:W-:Y:S02]  /*8d10*/  FMNMX.FTZ R155, R213, R158, !PT ;  /* 0x0000009ed59b7209 */ /* 0x000fe40007810000 */
[----:B------:R-:W-:-:S02]  /*8d20*/  ISETP.GT.AND P5, PT, R162, 0x29, PT ;  /* 0x00000029a200780c */ /* 0x000fc40003fa4270 */
[----:B------:R-:W-:Y:S01]  /*8d30*/  FMNMX.FTZ R158, R214, R155, !PT ;  /* 0x0000009bd69e7209 */ /* 0x000fe20007810000 */
[----:B------:R-:W1:Y:S01]  /*8d40*/  MUFU.TANH R159, R175 ;  /* 0x000000af009f7308 */ /* 0x000e620000002400 */
[----:B0-----:R-:W-:Y:S02]  /*8d50*/  FSEL R215, R171, -INF , P3 ;  /* 0xff800000abd77808 */ /* 0x001fe40001800000 */
[----:B------:R-:W-:Y:S02]  /*8d60*/  ISETP.GT.AND P6, PT, R162, 0x30, PT ;  /* 0x00000030a200780c */ /* 0x000fe40003fc4270 */
[----:B------:R-:W-:Y:S02]  /*8d70*/  FMNMX.FTZ R155, R215, R158, !PT ;  /* 0x0000009ed79b7209 */ /* 0x000fe40007810000 */
[----:B---3--:R-:W-:Y:S01]  /*8d80*/  FMNMX.FTZ R168, R163, R180, !PT ;  /* 0x000000b4a3a87209 */ /* 0x008fe20007810000 */
[----:B------:R-:W0:Y:S01]  /*8d90*/  MUFU.TANH R178, R178 ;  /* 0x000000b200b27308 */ /* 0x000e220000002400 */
[----:B--2---:R-:W-:-:S02]  /*8da0*/  FSEL R212, R174, -INF , P4 ;  /* 0xff800000aed47808 */ /* 0x004fc40002000000 */
[----:B------:R-:W-:Y:S01]  /*8db0*/  ISETP.GT.AND P4, PT, R162, 0x31, PT ;  /* 0x00000031a200780c */ /* 0x000fe20003f84270 */
[----:B------:R-:W-:Y:S01]  /*8dc0*/  FMUL.FTZ R206, R168, UR6 ;  /* 0x00000006a8ce7c20 */ /* 0x000fe20008410000 */
[----:B------:R-:W-:Y:S02]  /*8dd0*/  FMNMX.FTZ R158, R212, R155, !PT ;  /* 0x0000009bd49e7209 */ /* 0x000fe40007810000 */
[----:B------:R-:W-:Y:S01]  /*8de0*/  FSETP.NEU.FTZ.AND P3, PT, R168, -INF , PT ;  /* 0xff800000a800780b */ /* 0x000fe20003f7d000 */
[----:B------:R-:W2:Y:S01]  /*8df0*/  MUFU.TANH R179, R179 ;  /* 0x000000b300b37308 */ /* 0x000ea20000002400 */
[----:B-1----:R-:W-:Y:S02]  /*8e00*/  FSEL R159, R159, -INF , P5 ;  /* 0xff8000009f9f7808 */ /* 0x002fe40002800000 */
[----:B------:R-:W-:Y:S02]  /*8e10*/  ISETP.GT.AND P5, PT, R162, 0x38, PT ;  /* 0x00000038a200780c */ /* 0x000fe40003fa4270 */
[----:B------:R-:W-:-:S02]  /*8e20*/  FMNMX.FTZ R174, R159, R158, !PT ;  /* 0x0000009e9fae7209 */ /* 0x000fc40007810000 */
[----:B------:R-:W-:Y:S01]  /*8e30*/  FSEL R206, R206, RZ, P3 ;  /* 0x000000ffcece7208 */ /* 0x000fe20001800000 */
[----:B------:R-:W1:Y:S01]  /*8e40*/  MUFU.TANH R182, R182 ;  /* 0x000000b600b67308 */ /* 0x000e620000002400 */
[----:B0-----:R-:W-:-:S03]  /*8e50*/  FSEL R155, R178, -INF , P6 ;  /* 0xff800000b29b7808 */ /* 0x001fc60003000000 */
[--C-:B------:R-:W-:Y:S01]  /*8e60*/  FFMA.FTZ R177, R164, UR6, -R206.reuse ;  /* 0x00000006a4b17c23 */ /* 0x100fe200080108ce */
[----:B------:R-:W-:Y:S01]  /*8e70*/  FMNMX.FTZ R163, R155, R174, !PT ;  /* 0x000000ae9ba37209 */ /* 0x000fe20007810000 */
[--C-:B------:R-:W-:Y:S01]  /*8e80*/  FFMA.FTZ R171, R204, UR6, -R206.reuse ;  /* 0x00000006ccab7c23 */ /* 0x100fe200080108ce */
[--C-:B------:R-:W-:Y:S01]  /*8e90*/  FFMA.FTZ R204, R152, UR6, -R206.reuse ;  /* 0x0000000698cc7c23 */ /* 0x100fe200080108ce */
[----:B------:R-:W0:Y:S01]  /*8ea0*/  MUFU.TANH R183, R183 ;  /* 0x000000b700b77308 */ /* 0x000e220000002400 */
[----:B--2---:R-:W-:Y:S01]  /*8eb0*/  FSEL R158, R179, -INF , P4 ;  /* 0xff800000b39e7808 */ /* 0x004fe20002000000 */
[--C-:B------:R-:W-:Y:S01]  /*8ec0*/  FFMA.FTZ R181, R156, UR6, -R206.reuse ;  /* 0x000000069cb57c23 */ /* 0x100fe200080108ce */
[----:B------:R-:W-:Y:S01]  /*8ed0*/  ISETP.GT.AND P4, PT, R162, 0x39, PT ;  /* 0x00000039a200780c */ /* 0x000fe20003f84270 */
[--C-:B------:R-:W-:Y:S01]  /*8ee0*/  FFMA.FTZ R170, R205, UR6, -R206.reuse ;  /* 0x00000006cdaa7c23 */ /* 0x100fe200080108ce */
[----:B------:R-:W-:Y:S01]  /*8ef0*/  FMNMX.FTZ R175, R158, R163, !PT ;  /* 0x000000a39eaf7209 */ /* 0x000fe20007810000 */
[--C-:B------:R-:W-:Y:S01]  /*8f00*/  FFMA.FTZ R172, R172, UR6, -R206.reuse ;  /* 0x00000006acac7c23 */ /* 0x100fe200080108ce */
[--C-:B------:R-:W-:Y:S01]  /*8f10*/  FFMA.FTZ R173, R173, UR6, -R206.reuse ;  /* 0x00000006adad7c23 */ /* 0x100fe200080108ce */
[--C-:B------:R-:W-:Y:S01]  /*8f20*/  FFMA.FTZ R176, R176, UR6, -R206.reuse ;  /* 0x00000006b0b07c23 */ /* 0x100fe200080108ce */
[----:B-1----:R-:W-:Y:S01]  /*8f30*/  FSEL R162, R182, -INF , P5 ;  /* 0xff800000b6a27808 */ /* 0x002fe20002800000 */
[--C-:B------:R-:W-:Y:S01]  /*8f40*/  FFMA.FTZ R180, R161, UR6, -R206.reuse ;  /* 0x00000006a1b47c23 */ /* 0x100fe200080108ce */
[--C-:B------:R-:W-:Y:S01]  /*8f50*/  FFMA.FTZ R182, R157, UR6, -R206.reuse ;  /* 0x000000069db67c23 */ /* 0x100fe200080108ce */
[----:B------:R-:W-:Y:S01]  /*8f60*/  MUFU.EX2 R170, R170 ;  /* 0x000000aa00aa7308 */ /* 0x000fe20000000800 */
[----:B------:R-:W-:Y:S01]  /*8f70*/  FMNMX.FTZ R174, R162, R175, !PT ;  /* 0x000000afa2ae7209 */ /* 0x000fe20007810000 */
[--C-:B------:R-:W-:Y:S01]  /*8f80*/  FFMA.FTZ R175, R169, UR6, -R206.reuse ;  /* 0x00000006a9af7c23 */ /* 0x100fe200080108ce */
[----:B0-----:R-:W-:Y:S01]  /*8f90*/  FSEL R163, R183, -INF , P4 ;  /* 0xff800000b7a37808 */ /* 0x001fe20002000000 */
[----:B------:R-:W-:-:S04]  /*8fa0*/  FFMA.FTZ R183, R154, UR6, -R206 ;  /* 0x000000069ab77c23 */ /* 0x000fc800080108ce */
[----:B------:R-:W-:Y:S01]  /*8fb0*/  MUFU.EX2 R171, R171 ;  /* 0x000000ab00ab7308 */ /* 0x000fe20000000800 */
[----:B------:R-:W-:Y:S01]  /*8fc0*/  FMNMX.FTZ R178, R163, R174, !PT ;  /* 0x000000aea3b27209 */ /* 0x000fe20007810000 */
[--C-:B------:R-:W-:Y:S01]  /*8fd0*/  FFMA.FTZ R174, R203, UR6, -R206.reuse ;  /* 0x00000006cbae7c23 */ /* 0x100fe200080108ce */
[----:B------:R-:W-:-:S03]  /*8fe0*/  FFMA.FTZ R203, R153, UR6, -R206 ;  /* 0x0000000699cb7c23 */ /* 0x000fc600080108ce */
[----:B------:R-:W0:Y:S02]  /*8ff0*/  SHFL.BFLY PT, R179, R178, 0x2, 0x1f ;  /* 0x0c401f00b2b37f89 */ /* 0x000e2400000e0000 */
[----:B------:R-:W-:Y:S08]  /*9000*/  MUFU.EX2 R172, R172 ;  /* 0x000000ac00ac7308 */ /* 0x000ff00000000800 */
[----:B------:R-:W-:Y:S08]  /*9010*/  MUFU.EX2 R173, R173 ;  /* 0x000000ad00ad7308 */ /* 0x000ff00000000800 */
[----:B------:R-:W-:Y:S01]  /*9020*/  MUFU.EX2 R174, R174 ;  /* 0x000000ae00ae7308 */ /* 0x000fe20000000800 */
[----:B0-----:R-:W-:Y:S01]  /*9030*/  FMNMX.FTZ R164, R178, R179, !PT ;  /* 0x000000b3b2a47209 */ /* 0x001fe20007810000 */
[--C-:B------:R-:W-:Y:S01]  /*9040*/  FFMA.FTZ R179, R160, UR6, -R206.reuse ;  /* 0x00000006a0b37c23 */ /* 0x100fe200080108ce */
[----:B------:R-:W-:-:S05]  /*9050*/  FFMA.FTZ R178, R165, UR6, -R206 ;  /* 0x00000006a5b27c23 */ /* 0x000fca00080108ce */
[----:B------:R-:W-:Y:S01]  /*9060*/  MUFU.EX2 R175, R175 ;  /* 0x000000af00af7308 */ /* 0x000fe20000000800 */
[----:B------:R-:W0:Y:S07]  /*9070*/  SHFL.BFLY PT, R169, R164, 0x1, 0x1f ;  /* 0x0c201f00a4a97f89 */ /* 0x000e2e00000e0000 */
[----:B------:R-:W-:Y:S08]  /*9080*/  MUFU.EX2 R176, R176 ;  /* 0x000000b000b07308 */ /* 0x000ff00000000800 */
[----:B------:R-:W-:Y:S08]  /*9090*/  MUFU.EX2 R177, R177 ;  /* 0x000000b100b17308 */ /* 0x000ff00000000800 */
[----:B------:R-:W-:Y:S01]  /*90a0*/  MUFU.EX2 R178, R178 ;  /* 0x000000b200b27308 */ /* 0x000fe20000000800 */
[----:B0-----:R-:W-:-:S04]  /*90b0*/  FMNMX.FTZ R169, R164, R169, !PT ;  /* 0x000000a9a4a97209 */ /* 0x001fc80007810000 */
[C---:B------:R-:W-:Y:S01]  /*90c0*/  FSETP.NEU.FTZ.AND P4, PT, R169.reuse, -INF , PT ;  /* 0xff800000a900780b */ /* 0x040fe20003f9d000 */
[C---:B------:R-:W-:Y:S02]  /*90d0*/  FMUL.FTZ R153, R169.reuse, UR6 ;  /* 0x00000006a9997c20 */ /* 0x040fe40008410000 */
[----:B------:R-:W-:Y:S01]  /*90e0*/  MUFU.EX2 R179, R179 ;  /* 0x000000b300b37308 */ /* 0x000fe20000000800 */
[----:B------:R-:W-:Y:S02]  /*90f0*/  FSEL R154, R169, RZ, P4 ;  /* 0x000000ffa99a7208 */ /* 0x000fe40002000000 */
[----:B------:R-:W-:Y:S02]  /*9100*/  FSEL R152, R153, RZ, P4 ;  /* 0x000000ff99987208 */ /* 0x000fe40002000000 */
[----:B------:R-:W-:Y:S01]  /*9110*/  FSEL R153, R168, RZ, P3 ;  /* 0x000000ffa8997208 */ /* 0x000fe20001800000 */
[----:B------:R-:W-:Y:S01]  /*9120*/  FADD.FTZ R154, -R154, R199 ;  /* 0x000000c79a9a7221 */ /* 0x000fe20000010100 */
[----:B------:R-:W-:Y:S01]  /*9130*/  ISETP.NE.AND P3, PT, R191, RZ, PT ;  /* 0x000000ffbf00720c */ /* 0x000fe20003f65270 */
[--C-:B------:R-:W-:Y:S01]  /*9140*/  FFMA.FTZ R216, R213, UR6, -R152.reuse ;  /* 0x00000006d5d87c23 */ /* 0x100fe20008010898 */
[----:B------:R-:W-:Y:S01]  /*9150*/  FFMA.FTZ R205, R166, UR6, -R152 ;  /* 0x00000006a6cd7c23 */ /* 0x000fe20008010898 */
[----:B------:R-:W-:Y:S01]  /*9160*/  FADD.FTZ R153, -R153, R200 ;  /* 0x000000c899997221 */ /* 0x000fe20000010100 */
[----:B------:R-:W-:Y:S01]  /*9170*/  FMUL.FTZ R154, R154, UR6 ;  /* 0x000000069a9a7c20 */ /* 0x000fe20008410000 */
[--C-:B------:R-:W-:Y:S01]  /*9180*/  FFMA.FTZ R206, R167, UR6, -R152.reuse ;  /* 0x00000006a7ce7c23 */ /* 0x100fe20008010898 */
[----:B------:R-:W-:Y:S01]  /*9190*/  FFMA.FTZ R207, R207, UR6, -R152 ;  /* 0x00000006cfcf7c23 */ /* 0x000fe20008010898 */
[----:B------:R-:W-:Y:S01]  /*91a0*/  FMUL.FTZ R219, R153, UR6 ;  /* 0x0000000699db7c20 */ /* 0x000fe20008410000 */
[----:B------:R-:W0:Y:S01]  /*91b0*/  MUFU.EX2 R218, R154 ;  /* 0x0000009a00da7308 */ /* 0x000e220000000800 */
[----:B------:R-:W-:-:S02]  /*91c0*/  @!P2 VIADD R153, R197, 0x38840 ;  /* 0x00038840c599a836 */ /* 0x000fc40000000000 */
[--C-:B------:R-:W-:Y:S01]  /*91d0*/  FFMA.FTZ R208, R208, UR6, -R152.reuse ;  /* 0x00000006d0d07c23 */ /* 0x100fe20008010898 */
[--C-:B------:R-:W-:Y:S01]  /*91e0*/  FFMA.FTZ R213, R214, UR6, -R152.reuse ;  /* 0x00000006d6d57c23 */ /* 0x100fe20008010898 */
[--C-:B------:R-:W-:Y:S01]  /*91f0*/  FFMA.FTZ R209, R209, UR6, -R152.reuse ;  /* 0x00000006d1d17c23 */ /* 0x100fe20008010898 */
[----:B------:R-:W-:Y:S01]  /*9200*/  @!P3 IMAD R156, R202, 0x40, R189 ;  /* 0x00000040ca9cb824 */ /* 0x000fe200078e02bd */
[----:B------:R-:W-:Y:S01]  /*9210*/  @!P2 PRMT R153, RZ, 0x654, R153 ;  /* 0x00000654ff99a816 */ /* 0x000fe20000000099 */
[--C-:B------:R-:W-:Y:S01]  /*9220*/  FFMA.FTZ R210, R210, UR6, -R152.reuse ;  /* 0x00000006d2d27c23 */ /* 0x100fe20008010898 */
[----:B------:R-:W1:Y:S01]  /*9230*/  MUFU.EX2 R219, R219 ;  /* 0x000000db00db7308 */ /* 0x000e620000000800 */
[----:B------:R-:W-:Y:S02]  /*9240*/  @!P3 IMAD R160, R156, 0x4, R195 ;  /* 0x000000049ca0b824 */ /* 0x000fe400078e02c3 */
[--C-:B------:R-:W-:Y:S01]  /*9250*/  FFMA.FTZ R211, R211, UR6, -R152.reuse ;  /* 0x00000006d3d37c23 */ /* 0x100fe20008010898 */
[--C-:B------:R-:W-:Y:S01]  /*9260*/  FFMA.FTZ R214, R215, UR6, -R152.reuse ;  /* 0x00000006d7d67c23 */ /* 0x100fe20008010898 */
[--C-:B------:R-:W-:Y:S01]  /*9270*/  FFMA.FTZ R212, R212, UR6, -R152.reuse ;  /* 0x00000006d4d47c23 */ /* 0x100fe20008010898 */
[--C-:B------:R-:W-:Y:S01]  /*9280*/  FFMA.FTZ R215, R159, UR6, -R152.reuse ;  /* 0x000000069fd77c23 */ /* 0x100fe20008010898 */
[----:B------:R2:W-:Y:S01]  /*9290*/  @!P2 SYNCS.ARRIVE.TRANS64.RED.A1T0 RZ, [R153+URZ], RZ ;  /* 0x000000ff99ffa9a7 */ /* 0x0005e2000810043f */
[--C-:B------:R-:W-:Y:S01]  /*92a0*/  FFMA.FTZ R199, R158, UR6, -R152.reuse ;  /* 0x000000069ec77c23 */ /* 0x100fe20008010898 */
[--C-:B------:R-:W-:Y:S01]  /*92b0*/  FFMA.FTZ R217, R163, UR6, -R152.reuse ;  /* 0x00000006a3d97c23 */ /* 0x100fe20008010898 */
[----:B0-----:R-:W-:Y:S01]  /*92c0*/  @!P3 STS [R160+0x38420], R218 ;  /* 0x038420daa000b388 */ /* 0x001fe20000000800 */
[--C-:B------:R-:W-:Y:S01]  /*92d0*/  FFMA.FTZ R155, R155, UR6, -R152.reuse ;  /* 0x000000069b9b7c23 */ /* 0x100fe20008010898 */
[----:B------:R-:W-:Y:S01]  /*92e0*/  FFMA.FTZ R162, R162, UR6, -R152 ;  /* 0x00000006a2a27c23 */ /* 0x000fe20008010898 */
[----:B------:R-:W-:Y:S01]  /*92f0*/  MUFU.EX2 R205, R205 ;  /* 0x000000cd00cd7308 */ /* 0x000fe20000000800 */
[----:B------:R-:W-:Y:S01]  /*9300*/  F2FP.BF16.F32.PACK_AB R152, R171, R170 ;  /* 0x000000aaab98723e */ /* 0x000fe200000010ff */
[----:B------:R-:W-:Y:S01]  /*9310*/  FMUL.FTZ R26, R26, R218 ;  /* 0x000000da1a1a7220 */ /* 0x000fe20000410000 */
[----:B------:R-:W-:Y:S01]  /*9320*/  F2FP.BF16.F32.PACK_AB R154, R173, R172 ;  /* 0x000000acad9a723e */ /* 0x000fe200000010ff */
[----:B------:R-:W-:Y:S01]  /*9330*/  FMUL.FTZ R27, R27, R218 ;  /* 0x000000da1b1b7220 */ /* 0x000fe20000410000 */
[----:B-1----:R0:W-:Y:S01]  /*9340*/  @!P3 STS [R160+0x38400], R219 ;  /* 0x038400dba000b388 */ /* 0x0021e20000000800 */
[----:B------:R-:W-:Y:S01]  /*9350*/  F2FP.BF16.F32.PACK_AB R156, R175, R174 ;  /* 0x000000aeaf9c723e */ /* 0x000fe200000010ff */
[-C--:B------:R-:W-:Y:S01]  /*9360*/  FMUL.FTZ R24, R24, R219.reuse ;  /* 0x000000db18187220 */ /* 0x080fe20000410000 */
[----:B------:R-:W2:Y:S01]  /*9370*/  MUFU.EX2 R206, R206 ;  /* 0x000000ce00ce7308 */ /* 0x000ea20000000800 */
[----:B------:R-:W-:Y:S01]  /*9380*/  F2FP.BF16.F32.PACK_AB R158, R177, R176 ;  /* 0x000000b0b19e723e */ /* 0x000fe200000010ff */
[-C--:B------:R-:W-:Y:S01]  /*9390*/  FMUL.FTZ R25, R25, R219.reuse ;  /* 0x000000db19197220 */ /* 0x080fe20000410000 */
[-C--:B------:R-:W-:Y:S01]  /*93a0*/  FMUL.FTZ R28, R28, R219.reuse ;  /* 0x000000db1c1c7220 */ /* 0x080fe20000410000 */
[-C--:B------:R-:W-:Y:S01]  /*93b0*/  FMUL.FTZ R29, R29, R219.reuse ;  /* 0x000000db1d1d7220 */ /* 0x080fe20000410000 */
[-C--:B------:R-:W-:Y:S01]  /*93c0*/  FMUL.FTZ R30, R30, R218.reuse ;  /* 0x000000da1e1e7220 */ /* 0x080fe20000410000 */
[----:B------:R-:W-:Y:S01]  /*93d0*/  FMUL.FTZ R31, R31, R218 ;  /* 0x000000da1f1f7220 */ /* 0x000fe20000410000 */
[----:B0-----:R-:W-:Y:S01]  /*93e0*/  F2FP.BF16.F32.PACK_AB R160, R179, R178 ;  /* 0x000000b2b3a0723e */ /* 0x001fe200000010ff */
        /* <DEDUP_REMOVED lines=8> */
[----:B------:R-:W-:Y:S01]  /*9470*/  MUFU.EX2 R208, R208 ;  /* 0x000000d000d07308 */ /* 0x000fe20000000800 */
[----:B--2---:R-:W-:Y:S01]  /*9480*/  F2FP.BF16.F32.PACK_AB R153, R206, R205 ;  /* 0x000000cdce99723e */ /* 0x004fe200000010ff */
        /* <DEDUP_REMOVED lines=127> */
[----:B0-----:R-:W-:Y:S01]  /*9c80*/  F2FP.BF16.F32.PACK_AB R155, R208, R207 ;  /* 0x000000cfd09b723e */ /* 0x001fe200000010ff */
[----:B------:R-:W-:Y:S01]  /*9c90*/  BAR.SYNC.DEFER_BLOCKING 0xf, 0x100 ;  /* 0x03c4000000007b1d */ /* 0x000fe20000010000 */
[----:B-1----:R-:W-:Y:S01]  /*9ca0*/  F2FP.BF16.F32.PACK_AB R166, R204, R203 ;  /* 0x000000cbcca6723e */ /* 0x002fe200000010ff */
[-C--:B------:R-:W-:Y:S01]  /*9cb0*/  FMUL.FTZ R145, R145, R219.reuse ;  /* 0x000000db91917220 */ /* 0x080fe20000410000 */
[-C--:B------:R-:W-:Y:S01]  /*9cc0*/  FMUL.FTZ R146, R146, R218.reuse ;  /* 0x000000da92927220 */ /* 0x080fe20000410000 */
[-C--:B------:R-:W-:Y:S01]  /*9cd0*/  FMUL.FTZ R147, R147, R218.reuse ;  /* 0x000000da93937220 */ /* 0x080fe20000410000 */
[-C--:B------:R-:W-:Y:S01]  /*9ce0*/  FMUL.FTZ R148, R148, R219.reuse ;  /* 0x000000db94947220 */ /* 0x080fe20000410000 */
[----:B------:R0:W-:Y:S01]  /*9cf0*/  MUFU.EX2 R202, R162 ;  /* 0x000000a200ca7308 */ /* 0x0001e20000000800 */
[----:B------:R-:W-:Y:S01]  /*9d00*/  FMUL.FTZ R149, R149, R219 ;  /* 0x000000db95957220 */ /* 0x000fe20000410000 */
[-C--:B------:R-:W-:Y:S01]  /*9d10*/  FMUL.FTZ R150, R150, R218.reuse ;  /* 0x000000da96967220 */ /* 0x080fe20000410000 */
[----:B------:R-:W-:Y:S01]  /*9d20*/  FMUL.FTZ R151, R151, R218 ;  /* 0x000000da97977220 */ /* 0x000fe20000410000 */
[----:B------:R-:W-:Y:S01]  /*9d30*/  FFMA.FTZ R170, R219, R21, R170 ;  /* 0x00000015dbaa7223 */ /* 0x000fe200000100aa */
[----:B------:R-:W-:Y:S01]  /*9d40*/  FFMA.FTZ R205, R218, R22, R205 ;  /* 0x00000016dacd7223 */ /* 0x000fe200000100cd */
[----:B------:R-:W-:Y:S01]  /*9d50*/  ISETP.GT.AND P3, PT, R198, UR7, PT ;  /* 0x00000007c6007c0c */ /* 0x000fe2000bf64270 */
[----:B------:R-:W-:Y:S01]  /*9d60*/  @!P2 VIADD R197, R197, 0x38860 ;  /* 0x00038860c5c5a836 */ /* 0x000fe20000000000 */
[----:B------:R-:W1:Y:S01]  /*9d70*/  MUFU.EX2 R217, R217 ;  /* 0x000000d900d97308 */ /* 0x000e620000000800 */
[----:B0-----:R-:W-:Y:S01]  /*9d80*/  F2FP.BF16.F32.PACK_AB R162, R181, R180 ;  /* 0x000000b4b5a2723e */ /* 0x001fe200000010ff */
[----:B------:R-:W-:Y:S01]  /*9d90*/  FADD.FTZ R171, R171, R170 ;  /* 0x000000aaabab7221 */ /* 0x000fe20000010000 */
[----:B--2---:R-:W-:Y:S01]  /*9da0*/  F2FP.BF16.F32.PACK_AB R165, R199, R200 ;  /* 0x000000c8c7a5723e */ /* 0x004fe200000010ff */
[----:B------:R-:W-:Y:S01]  /*9db0*/  FADD.FTZ R206, R206, R205 ;  /* 0x000000cdcece7221 */ /* 0x000fe20000010000 */
[----:B------:R-:W-:Y:S01]  /*9dc0*/  @!P2 PRMT R197, RZ, 0x654, R197 ;  /* 0x00000654ffc5a816 */ /* 0x000fe200000000c5 */
[----:B------:R-:W-:-:S02]  /*9dd0*/  FADD.FTZ R172, R172, R171 ;  /* 0x000000abacac7221 */ /* 0x000fc40000010000 */
[----:B------:R-:W-:Y:S01]  /*9de0*/  FADD.FTZ R207, R207, R206 ;  /* 0x000000cecfcf7221 */ /* 0x000fe20000010000 */
[----:B------:R0:W-:Y:S01]  /*9df0*/  STSM.16.M88.4 [R184+0x36400], R152 ;  /* 0x03640098b8007844 */ /* 0x0001e20000000200 */
[----:B------:R-:W-:Y:S02]  /*9e00*/  FADD.FTZ R173, R173, R172 ;  /* 0x000000acadad7221 */ /* 0x000fe40000010000 */
[----:B------:R-:W-:Y:S01]  /*9e10*/  FADD.FTZ R208, R208, R207 ;  /* 0x000000cfd0d07221 */ /* 0x000fe20000010000 */
[----:B------:R2:W-:Y:S01]  /*9e20*/  STSM.16.M88.4 [R187], R156 ;  /* 0x0000009cbb007844 */ /* 0x0005e20000000200 */
[----:B------:R-:W-:Y:S02]  /*9e30*/  FADD.FTZ R174, R174, R173 ;  /* 0x000000adaeae7221 */ /* 0x000fe40000010000 */
[----:B------:R-:W-:Y:S01]  /*9e40*/  FADD.FTZ R209, R209, R208 ;  /* 0x000000d0d1d17221 */ /* 0x000fe20000010000 */
[----:B-1----:R-:W-:Y:S01]  /*9e50*/  F2FP.BF16.F32.PACK_AB R167, R217, R202 ;  /* 0x000000cad9a7723e */ /* 0x002fe200000010ff */
[----:B------:R2:W-:Y:S01]  /*9e60*/  STSM.16.M88.4 [R20], R160 ;  /* 0x000000a014007844 */ /* 0x0005e20000000200 */
[----:B------:R-:W-:Y:S01]  /*9e70*/  FADD.FTZ R175, R175, R174 ;  /* 0x000000aeafaf7221 */ /* 0x000fe20000010000 */
[----:B------:R-:W-:-:S02]  /*9e80*/  FADD.FTZ R210, R210, R209 ;  /* 0x000000d1d2d27221 */ /* 0x000fc40000010000 */
[----:B------:R2:W-:Y:S01]  /*9e90*/  STSM.16.M88.4 [R185], R164 ;  /* 0x000000a4b9007844 */ /* 0x0005e20000000200 */
[----:B------:R-:W-:Y:S01]  /*9ea0*/  WARPGROUP.ARRIVE ;  /* 0x00000000000079c5 */ /* 0x000fe20000000000 */
[----:B------:R-:W-:Y:S01]  /*9eb0*/  FADD.FTZ R176, R176, R175 ;  /* 0x000000afb0b07221 */ /* 0x000fe20000010000 */
[----:B------:R-:W-:-:S03]  /*9ec0*/  FADD.FTZ R211, R211, R210 ;  /* 0x000000d2d3d37221 */ /* 0x000fc60000010000 */
[----:B------:R-:W-:Y:S01]  /*9ed0*/  FADD.FTZ R177, R177, R176 ;  /* 0x000000b0b1b17221 */ /* 0x000fe20000010000 */
[----:B------:R-:W-:Y:S01]  /*9ee0*/  HGMMA.64x256x16.F32.BF16 R24, R152, gdesc[UR8].tnspB, R24, gsb0 ;  /* 0x43e0000898187df0 */ /* 0x000fe20008001818 */
[----:B------:R-:W-:Y:S01]  /*9ef0*/  R2UR UR10, R221 ;  /* 0x00000000dd0a72ca */ /* 0x000fe200000e0000 */
[----:B------:R-:W-:Y:S01]  /*9f00*/  UMOV UR11, 0x40000040 ;  /* 0x40000040000b7882 */ /* 0x000fe20000000000 */
[----:B------:R-:W-:Y:S02]  /*9f10*/  VIADD R221, R220, 0x100 ;  /* 0x00000100dcdd7836 */ /* 0x000fe40000000000 */
[----:B------:R-:W-:Y:S01]  /*9f20*/  FADD.FTZ R216, R216, R211 ;  /* 0x000000d3d8d87221 */ /* 0x000fe20000010000 */
[----:B------:R-:W-:Y:S02]  /*9f30*/  VIADD R220, R220, 0x180 ;  /* 0x00000180dcdc7836 */ /* 0x000fe40000000000 */
        /* <DEDUP_REMOVED lines=14> */
[----:B------:R-:W-:Y:S01]  /*a020*/  FADD.FTZ R22, R202, R199 ;  /* 0x000000c7ca167221 */ /* 0x000fe20000010000 */
[----:B------:R-:W-:Y:S02]  /*a030*/  IMAD.MOV.U32 R202, RZ, RZ, R23 ;  /* 0x000000ffffca7224 */ /* 0x000fe400078e0017 */
[----:B------:R-:W-:Y:S01]  /*a040*/  FADD.FTZ R21, R204, R21 ;  /* 0x00000015cc157221 */ /* 0x000fe20000010000 */
[----:B------:R-:W-:Y:S02]  /*a050*/  IMAD.MOV.U32 R199, RZ, RZ, R169 ;  /* 0x000000ffffc77224 */ /* 0x000fe400078e00a9 */
[----:B------:R-:W-:Y:S01]  /*a060*/  FADD.FTZ R22, R217, R22 ;  /* 0x00000016d9167221 */ /* 0x000fe20000010000 */
[----:B------:R-:W-:-:S02]  /*a070*/  WARPGROUP.DEPBAR.LE gsb0, 0x0 ;  /* 0x00008000000079c5 */ /* 0x000fc40000010000 */
[----:B------:R-:W-:Y:S01]  /*a080*/  WARPGROUP.ARRIVE ;  /* 0x00000000000079c5 */ /* 0x000fe20000000000 */
[----:B0-----:R-:W-:-:S04]  /*a090*/  VIADD R152, R198, 0xffffffff ;  /* 0xffffffffc6987836 */ /* 0x001fc80000000000 */
[----:B------:R-:W-:Y:S01]  /*a0a0*/  IMAD.MOV.U32 R198, RZ, RZ, R152 ;  /* 0x000000ffffc67224 */ /* 0x000fe200078e0098 */
        /* <DEDUP_REMOVED lines=24> */
[----:B------:R-:W-:-:S07]  /*a230*/  IMAD.MOV.U32 R198, RZ, RZ, R152 ;  /* 0x000000ffffc67224 */ /* 0x000fce00078e0098 */
.L_x_7390:
[----:B------:R-:W-:-:S13]  /*a240*/  R2UR UR7, R194 ;  /* 0x00000000c20772ca */ /* 0x000fda00000e0000 */
[----:B------:R-:W-:-:S13]  /*a250*/  ISETP.GE.AND P1, PT, R198, UR7, PT ;  /* 0x00000007c6007c0c */ /* 0x000fda000bf26270 */
[----:B------:R-:W-:Y:S05]  /*a260*/  @!P1 BRA `(.L_x_7400) ;  /* 0x0000002c00cc9947 */ /* 0x000fea0003800000 */
[----:B------:R-:W-:Y:S01]  /*a270*/  IMAD.MOV.U32 R200, RZ, RZ, R169 ;  /* 0x000000ffffc87224 */ /* 0x000fe200078e00a9 */
[----:B------:R-:W-:Y:S01]  /*a280*/  ULDC UR60, c[0x0][0xad0] ;  /* 0x0002b400003c7ab9 */ /* 0x000fe20000000800 */
[----:B------:R-:W-:Y:S02]  /*a290*/  IMAD.MOV.U32 R193, RZ, RZ, R168 ;  /* 0x000000ffffc17224 */ /* 0x000fe400078e00a8 */
[----:B------:R-:W-:-:S07]  /*a2a0*/  IMAD.MOV.U32 R192, RZ, RZ, R23 ;  /* 0x000000ffffc07224 */ /* 0x000fce00078e0017 */
.L_x_7409:
[----:B------:R-:W-:-:S05]  /*a2b0*/  VIADD R23, R192, 0x1 ;  /* 0x00000001c0177836 */ /* 0x000fca0000000000 */
[----:B------:R-:W-:-:S04]  /*a2c0*/  ISETP.NE.AND P1, PT, R23, 0x2, PT ;  /* 0x000000021700780c */ /* 0x000fc80003f25270 */
[----:B------:R-:W-:Y:S02]  /*a2d0*/  SEL R152, RZ, 0x1, P1 ;  /* 0x00000001ff987807 */ /* 0x000fe40000800000 */
[----:B------:R-:W-:Y:S02]  /*a2e0*/  SEL R23, R23, RZ, P1 ;  /* 0x000000ff17177207 */ /* 0x000fe40000800000 */
[----:B------:R-:W-:-:S13]  /*a2f0*/  R2UR UR6, R152 ;  /* 0x00000000980672ca */ /* 0x000fda00000e0000 */
[----:B------:R-:W-:Y:S01]  /*a300*/  ULOP3.LUT UR61, UR61, UR6, URZ, 0x3c, !UPT ;  /* 0x000000063d3d7292 */ /* 0x000fe2000f8e3c3f */
[----:B---3--:R-:W-:Y:S11]  /*a310*/  @!P0 BRA `(.L_x_7401) ;  /* 0x0000000000048947 */ /* 0x008ff60003800000 */
[----:B------:R-:W-:Y:S01]  /*a320*/  BPT.TRAP 0x1 ;  /* 0x000000040000795c */ /* 0x000fe20000300000 */
.L_x_7401:
[----:B--2---:R-:W-:Y:S02]  /*a330*/  IMAD.U32 R197, RZ, RZ, UR61 ;  /* 0x0000003dffc57e24 */ /* 0x004fe4000f8e00ff */
[----:B------:R-:W-:-:S03]  /*a340*/  IMAD R186, R23, 0x8, R195 ;  /* 0x0000000817ba7824 */ /* 0x000fc600078e02c3 */
[----:B------:R-:W-:-:S04]  /*a350*/  SHF.L.U32 R197, R197, 0x1f, RZ ;  /* 0x0000001fc5c57819 */ /* 0x000fc800000006ff */
[----:B------:R0:W1:Y:S01]  /*a360*/  SYNCS.PHASECHK.TRANS64.TRYWAIT P1, [R186+URZ+0x38830], R197 ;  /* 0x038830c5ba0075a7 */ /* 0x000062000802017f */
[----:B------:R-:W-:Y:S05]  /*a370*/  @!P0 BRA `(.L_x_7402) ;  /* 0x0000000000048947 */ /* 0x000fea0003800000 */
[----:B------:R-:W-:Y:S01]  /*a380*/  BPT.TRAP 0x1 ;  /* 0x000000040000795c */ /* 0x000fe20000300000 */
.L_x_7402:
[----:B------:R-:W-:Y:S01]  /*a390*/  LEA R199, R23, R188, 0x9 ;  /* 0x000000bc17c77211 */ /* 0x000fe200078e48ff */
[----:B-1----:R-:W-:Y:S06]  /*a3a0*/  @P1 BRA `(.L_x_7403) ;  /* 0x0000000000081947 */ /* 0x002fec0003800000 */
[----:B------:R-:W1:Y:S02]  /*a3b0*/  SYNCS.PHASECHK.TRANS64.TRYWAIT P1, [R186+URZ+0x38830], R197 ;  /* 0x038830c5ba0075a7 */ /* 0x000e64000802017f */
[----:B-1----:R-:W-:Y:S05]  /*a3c0*/  @!P1 BRA `(.L_x_7404) ;  /* 0x000000b800b89947 */ /* 0x002fea0003800000 */
.L_x_7403:
[----:B------:R-:W-:Y:S01]  /*a3d0*/  R2UR UR58, R199 ;  /* 0x00000000c73a72ca */ /* 0x000fe200000e0000 */
[----:B------:R-:W-:Y:S01]  /*a3e0*/  WARPGROUP.ARRIVE ;  /* 0x00000000000079c5 */ /* 0x000fe20000000000 */
[----:B------:R-:W-:Y:S01]  /*a3f0*/  R2UR UR56, R6 ;  /* 0x00000000063872ca */ /* 0x000fe200000e0000 */
[----:B------:R-:W-:Y:S01]  /*a400*/  UMOV UR59, 0x40000040 ;  /* 0x40000040003b7882 */ /* 0x000fe20000000000 */
[----:B------:R-:W-:Y:S01]  /*a410*/  R2UR UR57, R7 ;  /* 0x00000000073972ca */ /* 0x000fe200000e0000 */
[----:B------:R-:W-:-:S12]  /*a420*/  VIADD R201, R199, 0x2 ;  /* 0x00000002c7c97836 */ /* 0x000fd80000000000 */
[----:B------:R-:W-:Y:S01]  /*a430*/  HGMMA.64x64x16.F32.BF16 R152, gdesc[UR56], RZ, !UPT, gsb0 ;  /* 0x00e00000389879f0 */ /* 0x000fe2000c0018ff */
[----:B------:R-:W-:Y:S01]  /*a440*/  R2UR UR58, R201 ;  /* 0x00000000c93a72ca */ /* 0x000fe200000e0000 */
[----:B------:R-:W-:Y:S01]  /*a450*/  UMOV UR59, 0x40000040 ;  /* 0x40000040003b7882 */ /* 0x000fe20000000000 */
[----:B------:R-:W-:Y:S01]  /*a460*/  R2UR UR56, R14 ;  /* 0x000000000e3872ca */ /* 0x000fe200000e0000 */
[----:B------:R-:W-:Y:S01]  /*a470*/  VIADD R201, R199, 0x4 ;  /* 0x00000004c7c97836 */ /* 0x000fe20000000000 */
[----:B------:R-:W-:Y:S01]  /*a480*/  R2UR UR57, R15 ;  /* 0x000000000f3972ca */ /* 0x000fe200000e0000 */
[----:B------:R-:W-:Y:S01]  /*a490*/  VIADD R199, R199, 0x6 ;  /* 0x00000006c7c77836 */ /* 0x000fe20000000000 */
[----:B------:R-:W-:Y:S02]  /*a4a0*/  WARPGROUP.DEPBAR.LE gsb0, 0x0 ;  /* 0x00008000000079c5 */ /* 0x000fe40000010000 */
[----:B------:R-:W-:-:S09]  /*a4b0*/  WARPGROUP.ARRIVE ;  /* 0x00000000000079c5 */ /* 0x000fd20000000000 */
[----:B------:R-:W-:Y:S01]  /*a4c0*/  HGMMA.64x64x16.F32.BF16 R152, gdesc[UR56], R152, gsb0 ;  /* 0x00e00000389879f0 */ /* 0x000fe20008001898 */
[----:B------:R-:W-:Y:S01]  /*a4d0*/  R2UR UR58, R201 ;  /* 0x00000000c93a72ca */ /* 0x000fe200000e0000 */
[----:B------:R-:W-:Y:S01]  /*a4e0*/  UMOV UR59, 0x40000040 ;  /* 0x40000040003b7882 */ /* 0x000fe20000000000 */
[----:B------:R-:W-:Y:S02]  /*a4f0*/  R2UR UR56, R4 ;  /* 0x00000000043872ca */ /* 0x000fe400000e0000 */
[----:B------:R-:W-:Y:S01]  /*a500*/  R2UR UR57, R5 ;  /* 0x00000000053972ca */ /* 0x000fe200000e0000 */
[----:B------:R-:W-:Y:S02]  /*a510*/  WARPGROUP.DEPBAR.LE gsb0, 0x0 ;  /* 0x00008000000079c5 */ /* 0x000fe40000010000 */
[----:B------:R-:W-:-:S10]  /*a520*/  WARPGROUP.ARRIVE ;  /* 0x00000000000079c5 */ /* 0x000fd40000000000 */
[----:B------:R-:W-:Y:S01]  /*a530*/  HGMMA.64x64x16.F32.BF16 R152, gdesc[UR56], R152, gsb0 ;  /* 0x00e00000389879f0 */ /* 0x000fe20008001898 */
[----:B------:R-:W-:Y:S01]  /*a540*/  R2UR UR58, R199 ;  /* 0x00000000c73a72ca */ /* 0x000fe200000e0000 */
[----:B------:R-:W-:Y:S01]  /*a550*/  UMOV UR59, 0x40000040 ;  /* 0x40000040003b7882 */ /* 0x000fe20000000000 */
[----:B------:R-:W-:Y:S02]  /*a560*/  R2UR UR56, R2 ;  /* 0x00000000023872ca */ /* 0x000fe400000e0000 */
[----:B------:R-:W-:Y:S01]  /*a570*/  R2UR UR57, R3 ;  /* 0x00000000033972ca */ /* 0x000fe200000e0000 */
[----:B------:R-:W-:Y:S02]  /*a580*/  WARPGROUP.DEPBAR.LE gsb0, 0x0 ;  /* 0x00008000000079c5 */ /* 0x000fe40000010000 */
[----:B------:R-:W-:-:S10]  /*a590*/  WARPGROUP.ARRIVE ;  /* 0x00000000000079c5 */ /* 0x000fd40000000000 */
[----:B------:R-:W-:Y:S03]  /*a5a0*/  HGMMA.64x64x16.F32.BF16 R152, gdesc[UR56], R152, gsb0 ;  /* 0x00e00000389879f0 */ /* 0x000fe60008001898 */
[----:B------:R-:W-:Y:S02]  /*a5b0*/  WARPGROUP.DEPBAR.LE gsb0, 0x0 ;  /* 0x00008000000079c5 */ /* 0x000fe40000010000 */
[----:B------:R-:W-:Y:S05]  /*a5c0*/  @!P0 BRA `(.L_x_7405) ;  /* 0x0000000000048947 */ /* 0x000fea0003800000 */
[----:B------:R-:W-:Y:S01]  /*a5d0*/  BPT.TRAP 0x1 ;  /* 0x000000040000795c */ /* 0x000fe20000300000 */
.L_x_7405:
[----:B------:R2:W3:Y:S01]  /*a5e0*/  SYNCS.PHASECHK.TRANS64.TRYWAIT P1, [R186+URZ+0x38850], R197 ;  /* 0x038850c5ba0075a7 */ /* 0x0004e2000802017f */
[----:B------:R-:W-:Y:S05]  /*a5f0*/  @!P0 BRA `(.L_x_7406) ;  /* 0x0000000000048947 */ /* 0x000fea0003800000 */
[----:B------:R-:W-:Y:S01]  /*a600*/  BPT.TRAP 0x1 ;  /* 0x000000040000795c */ /* 0x000fe20000300000 */
.L_x_7406:
[----:B---3--:R-:W-:Y:S05]  /*a610*/  @P1 BRA `(.L_x_7407) ;  /* 0x0000000000081947 */ /* 0x008fea0003800000 */
[----:B------:R-:W3:Y:S02]  /*a620*/  SYNCS.PHASECHK.TRANS64.TRYWAIT P1, [R186+URZ+0x38850], R197 ;  /* 0x038850c5ba0075a7 */ /* 0x000ee4000802017f */
[----:B---3--:R-:W-:Y:S05]  /*a630*/  @!P1 BRA `(.L_x_7408) ;  /* 0x000000b800309947 */ /* 0x008fea0003800000 */
.L_x_7407:
[----:B0123--:R-:W-:Y:S01]  /*a640*/  IMAD R197, R23, 0x1000, R16 ;  /* 0x0000100017c57824 */ /* 0x00ffe200078e0210 */
[----:B------:R-:W-:Y:S01]  /*a650*/  R2UR UR56, R8 ;  /* 0x00000000083872ca */ /* 0x000fe200000e0000 */
[----:B------:R-:W-:Y:S01]  /*a660*/  WARPGROUP.ARRIVE ;  /* 0x00000000000079c5 */ /* 0x000fe20000000000 */
[----:B------:R-:W-:Y:S01]  /*a670*/  R2UR UR57, R9 ;  /* 0x00000000093972ca */ /* 0x000fe200000e0000 */
[----:B------:R-:W-:Y:S01]  /*a680*/  UMOV UR59, 0x40000040 ;  /* 0x40000040003b7882 */ /* 0x000fe20000000000 */
[C---:B------:R-:W-:Y:S01]  /*a690*/  R2UR UR58, R197.reuse ;  /* 0x00000000c53a72ca */ /* 0x040fe200000e0000 */
[----:B------:R-:W-:Y:S01]  /*a6a0*/  VIADD R199, R197, 0x2 ;  /* 0x00000002c5c77836 */ /* 0x000fe20000000000 */
        /* <DEDUP_REMOVED lines=11> */
[----:B------:R-:W-:Y:S01]  /*a760*/  HGMMA.64x64x16.F32.BF16 R152, gdesc[UR56], R152, gsb0 ;  /* 0x00e00000389879f0 */ /* 0x000fe20008001898 */
[----:B------:R-:W-:Y:S01]  /*a770*/  R2UR UR58, R199 ;  /* 0x00000000c73a72ca */ /* 0x000fe200000e0000 */
[----:B------:R-:W-:Y:S01]  /*a780*/  UMOV UR59, 0x40000040 ;  /* 0x40000040003b7882 */ /* 0x000fe20000000000 */
[----:B------:R-:W-:Y:S01]  /*a790*/  R2UR UR56, R10 ;  /* 0x000000000a3872ca */ /* 0x000fe200000e0000 */
[----:B------:R-:W-:Y:S01]  /*a7a0*/  VIADD R199, R197, 0x4 ;  /* 0x00000004c5c77836 */ /* 0x000fe20000000000 */
[----:B------:R-:W-:Y:S01]  /*a7b0*/  R2UR UR57, R11 ;  /* 0x000000000b3972ca */ /* 0x000fe200000e0000 */
[----:B------:R-:W-:Y:S01]  /*a7c0*/  UMOV UR51, 0x40000040 ;  /* 0x4000004000337882 */ /* 0x000fe20000000000 */
[----:B------:R-:W0:Y:S01]  /*a7d0*/  S2R R201, SR_TID.X ;  /* 0x0000000000c97919 */ /* 0x000e220000002100 */
[----:B------:R-:W-:Y:S01]  /*a7e0*/  UMOV UR55, 0x40000040 ;  /* 0x4000004000377882 */ /* 0x000fe20000000000 */
[----:B------:R-:W-:-:S02]  /*a7f0*/  VIADD R204, R197, 0x800 ;  /* 0x00000800c5cc7836 */ /* 0x000fc40000000000 */
[----:B------:R-:W-:-:S04]  /*a800*/  IMAD R215, R23, 0x1000, R190 ;  /* 0x0000100017d77824 */ /* 0x000fc800078e02be */
[----:B------:R-:W-:Y:S01]  /*a810*/  VIADD R217, R215, 0x80 ;  /* 0x00000080d7d97836 */ /* 0x000fe20000000000 */
[----:B0-----:R-:W-:Y:S01]  /*a820*/  SHF.R.U32.HI R201, RZ, 0x7, R201 ;  /* 0x00000007ffc97819 */ /* 0x001fe200000116c9 */
[----:B------:R-:W-:Y:S02]  /*a830*/  WARPGROUP.DEPBAR.LE gsb0, 0x0 ;  /* 0x00008000000079c5 */ /* 0x000fe40000010000 */
[----:B------:R-:W-:-:S06]  /*a840*/  WARPGROUP.ARRIVE ;  /* 0x00000000000079c5 */ /* 0x000fcc0000000000 */
[----:B------:R-:W-:Y:S01]  /*a850*/  HGMMA.64x64x16.F32.BF16 R152, gdesc[UR56], R152, gsb0 ;  /* 0x00e00000389879f0 */ /* 0x000fe20008001898 */
[----:B------:R-:W-:Y:S01]  /*a860*/  R2UR UR58, R199 ;  /* 0x00000000c73a72ca */ /* 0x000fe200000e0000 */
[----:B------:R-:W-:Y:S01]  /*a870*/  UMOV UR59, 0x40000040 ;  /* 0x40000040003b7882 */ /* 0x000fe20000000000 */
[----:B------:R-:W-:Y:S01]  /*a880*/  R2UR UR56, R12 ;  /* 0x000000000c3872ca */ /* 0x000fe200000e0000 */
[----:B------:R-:W-:Y:S01]  /*a890*/  VIADD R199, R197, 0x6 ;  /* 0x00000006c5c77836 */ /* 0x000fe20000000000 */
[----:B------:R-:W-:-:S04]  /*a8a0*/  R2UR UR57, R13 ;  /* 0x000000000d3972ca */ /* 0x000fc800000e0000 */
        /* <DEDUP_REMOVED lines=23> */
[----:B------:R-:W-:Y:S02]  /*aa20*/  WARPGROUP.DEPBAR.LE gsb0, 0x0 ;  /* 0x00008000000079c5 */ /* 0x000fe40000010000 */
[----:B------:R-:W-:Y:S01]  /*aa30*/  WARPGROUP.ARRIVE ;  /* 0x00000000000079c5 */ /* 0x000fe20000000000 */
[----:B------:R-:W-:-:S05]  /*aa40*/  VIADD R199, R197, 0x606 ;  /* 0x00000606c5c77836 */ /* 0x000fca0000000000 */
[----:B------:R-:W-:Y:S01]  /*aa50*/  HGMMA.64x64x16.F32.BF16 R152, gdesc[UR56], R152, gsb0 ;  /* 0x00e00000389879f0 */ /* 0x000fe20008001898 */
[----:B------:R-:W-:Y:S01]  /*aa60*/  R2UR UR54, R199 ;  /* 0x00000000c73672ca */ /* 0x000fe200000e0000 */
[----:B------:R-:W-:Y:S01]  /*aa70*/  UMOV UR57, 0x40000040 ;  /* 0x4000004000397882 */ /* 0x000fe20000000000 */
[----:B------:R-:W0:Y:S01]  /*aa80*/  SHFL.IDX PT, R199, R201, RZ, 0x1f ;  /* 0x00001fffc9c77589 */ /* 0x000e2200000e0000 */
[----:B------:R-:W-:Y:S01]  /*aa90*/  UMOV UR59, 0x40000040 ;  /* 0x40000040003b7882 */ /* 0x000fe20000000000 */
[----:B0-----:R-:W-:-:S04]  /*aaa0*/  ISETP.GT.AND P1, PT, R199, 0x7f, PT ;  /* 0x0000007fc700780c */ /* 0x001fc80003f24270 */
[----:B------:R-:W-:-:S05]  /*aab0*/  SEL R199, RZ, 0x2, !P1 ;  /* 0x00000002ffc77807 */ /* 0x000fca0004800000 */
[----:B------:R-:W-:Y:S02]  /*aac0*/  IMAD.IADD R201, R19, 0x1, R199 ;  /* 0x0000000113c97824 */ /* 0x000fe400078e02c7 */
[----:B------:R-:W-:-:S03]  /*aad0*/  IMAD.IADD R202, R199, 0x1, R204 ;  /* 0x00000001c7ca7824 */ /* 0x000fc600078e02cc */
[----:B------:R-:W-:Y:S02]  /*aae0*/  R2UR UR56, R201 ;  /* 0x00000000c93872ca */ /* 0x000fe400000e0000 */
[----:B------:R-:W-:Y:S01]  /*aaf0*/  R2UR UR58, R202 ;  /* 0x00000000ca3a72ca */ /* 0x000fe200000e0000 */
        /* <DEDUP_REMOVED lines=11> */
[----:B------:R-:W-:Y:S01]  /*abb0*/  R2UR UR7, R194 ;  /* 0x00000000c20772ca */ /* 0x000fe200000e0000 */
        /* <DEDUP_REMOVED lines=60> */
[----:B------:R-:W-:Y:S02]  /*af80*/  IADD3 R203, R203, R204, R197 ;  /* 0x000000cccbcb7210 */ /* 0x000fe40007ffe0c5 */
[----:B------:R-:W-:Y:S01]  /*af90*/  IADD3 R204, R197, 0xa00, RZ ;  /* 0x00000a00c5cc7810 */ /* 0x000fe20007ffe0ff */
        /* <DEDUP_REMOVED lines=112> */
[----:B------:R-:W-:Y:S02]  /*b6a0*/  IMAD.IADD R202, R202, 0x1, R204 ;  /* 0x00000001caca7824 */ /* 0x000fe400078e02cc */
[----:B------:R-:W-:-:S05]  /*b6b0*/  IMAD.MOV.U32 R201, RZ, RZ, 0x1000 ;  /* 0x00001000ffc97424 */ /* 0x000fca00078e00ff */
[----:B------:R-:W-:Y:S01]  /*b6c0*/  SEL R201, R201, 0xf80, P1 ;  /* 0x00000f80c9c97807 */ /* 0x000fe20000800000 */
[----:B------:R-:W-:Y:S02]  /*b6d0*/  WARPGROUP.DEPBAR.LE gsb0, 0x0 ;  /* 0x00008000000079c5 */ /* 0x000fe40000010000 */
[----:B------:R-:W-:-:S06]  /*b6e0*/  WARPGROUP.ARRIVE ;  /* 0x00000000000079c5 */ /* 0x000fcc0000000000 */
[----:B------:R-:W-:Y:S01]  /*b6f0*/  HGMMA.64x64x16.F32.BF16 R152, gdesc[UR56], R152, gsb0 ;  /* 0x00e00000389879f0 */ /* 0x000fe20008001898 */
[----:B------:R-:W-:Y:S01]  /*b700*/  R2UR UR56, R199 ;  /* 0x00000000c73872ca */ /* 0x000fe200000e0000 */
[----:B------:R-:W-:Y:S01]  /*b710*/  UMOV UR57, 0x40000040 ;  /* 0x4000004000397882 */ /* 0x000fe20000000000 */
[----:B------:R-:W-:Y:S01]  /*b720*/  R2UR UR58, R202 ;  /* 0x00000000ca3a72ca */ /* 0x000fe200000e0000 */
[----:B------:R-:W-:Y:S01]  /*b730*/  UMOV UR59, 0x40000040 ;  /* 0x40000040003b7882 */ /* 0x000fe20000000000 */
[----:B------:R-:W-:Y:S01]  /*b740*/  IMAD.MOV.U32 R199, RZ, RZ, 0x40 ;  /* 0x00000040ffc77424 */ /* 0x000fe200078e00ff */
[----:B------:R-:W-:-:S04]  /*b750*/  LOP3.LUT R202, R201, 0x1e00, RZ, 0xc0, !PT ;  /* 0x00001e00c9ca7812 */ /* 0x000fc800078ec0ff */
[----:B------:R-:W-:Y:S02]  /*b760*/  SEL R199, R199, 0x3e, P1 ;  /* 0x0000003ec7c77807 */ /* 0x000fe40000800000 */
[----:B------:R-:W-:Y:S02]  /*b770*/  ISETP.NE.AND P1, PT, R191, RZ, PT ;  /* 0x000000ffbf00720c */ /* 0x000fe40003f25270 */
        /* <DEDUP_REMOVED lines=59> */
[----:B-1----:R-:W-:Y:S01]  /*bb30*/  FMNMX.FTZ R157, R209, R156, !PT ;  /* 0x0000009cd19d7209 */ /* 0x002fe20007810000 */
[----:B------:R-:W-:Y:S01]  /*bb40*/  FMUL.FTZ R156, R162, UR60 ;  /* 0x0000003ca29c7c20 */ /* 0x000fe20008410000 */
[----:B------:R-:W-:-:S05]  /*bb50*/  FMUL.FTZ R162, R174, UR60 ;  /* 0x0000003caea27c20 */ /* 0x000fca0008410000 */
[----:B------:R-:W1:Y:S01]  /*bb60*/  MUFU.TANH R212, R212 ;  /* 0x000000d400d47308 */ /* 0x000e620000002400 */
[----:B--2---:R-:W-:Y:S01]  /*bb70*/  FMNMX.FTZ R158, R210, R157, !PT ;  /* 0x0000009dd29e7209 */ /* 0x004fe20007810000 */
[----:B------:R-:W-:-:S06]  /*bb80*/  FMUL.FTZ R157, R163, UR60 ;  /* 0x0000003ca39d7c20 */ /* 0x000fcc0008410000 */
[----:B------:R-:W2:Y:S01]  /*bb90*/  MUFU.TANH R213, R213 ;  /* 0x000000d500d57308 */ /* 0x000ea20000002400 */
[----:B0-----:R-:W-:-:S07]  /*bba0*/  FMNMX.FTZ R159, R211, R158, !PT ;  /* 0x0000009ed39f7209 */ /* 0x001fce0007810000 */
[----:B------:R-:W0:Y:S01]  /*bbb0*/  MUFU.TANH R207, R207 ;  /* 0x000000cf00cf7308 */ /* 0x000e220000002400 */
[----:B-1----:R-:W-:Y:S01]  /*bbc0*/  FMNMX.FTZ R158, R212, R159, !PT ;  /* 0x0000009fd49e7209 */ /* 0x002fe20007810000 */
[----:B------:R-:W-:-:S06]  /*bbd0*/  FMUL.FTZ R159, R167, UR60 ;  /* 0x0000003ca79f7c20 */ /* 0x000fcc0008410000 */
[----:B------:R-:W1:Y:S01]  /*bbe0*/  MUFU.TANH R153, R153 ;  /* 0x0000009900997308 */ /* 0x000e620000002400 */
[----:B--2---:R-:W-:Y:S01]  /*bbf0*/  FMNMX.FTZ R160, R213, R158, !PT ;  /* 0x0000009ed5a07209 */ /* 0x004fe20007810000 */
[----:B------:R-:W-:Y:S01]  /*bc00*/  FMUL.FTZ R158, R166, UR60 ;  /* 0x0000003ca69e7c20 */ /* 0x000fe20008410000 */
[----:B------:R-:W-:-:S05]  /*bc10*/  FMUL.FTZ R166, R182, UR60 ;  /* 0x0000003cb6a67c20 */ /* 0x000fca0008410000 */
[----:B------:R-:W2:Y:S01]  /*bc20*/  MUFU.TANH R152, R152 ;  /* 0x0000009800987308 */ /* 0x000ea20000002400 */
[----:B0-----:R-:W-:Y:S01]  /*bc30*/  FMNMX.FTZ R164, R207, R160, !PT ;  /* 0x000000a0cfa47209 */ /* 0x001fe20007810000 */
[----:B------:R-:W-:-:S04]  /*bc40*/  FMUL.FTZ R160, R170, UR60 ;  /* 0x0000003caaa07c20 */ /* 0x000fc80008410000 */
        /* <DEDUP_REMOVED lines=16> */
[----:B------:R-:W2:Y:S08]  /*bd50*/  MUFU.TANH R159, R159 ;  /* 0x0000009f009f7308 */ /* 0x000eb00000002400 */
[----:B------:R-:W4:Y:S01]  /*bd60*/  MUFU.TANH R160, R160 ;  /* 0x000000a000a07308 */ /* 0x000f220000002400 */
[----:B-1----:R-:W-:Y:S02]  /*bd70*/  FMNMX.FTZ R168, R171, R172, !PT ;  /* 0x000000acaba87209 */ /* 0x002fe40007810000 */
[----:B0-----:R-:W-:-:S05]  /*bd80*/  FMNMX.FTZ R171, R157, R170, !PT ;  /* 0x000000aa9dab7209 */ /* 0x001fca0007810000 */
[----:B------:R-:W0:Y:S01]  /*bd90*/  MUFU.TANH R161, R161 ;  /* 0x000000a100a17308 */ /* 0x000e220000002400 */
[----:B---3--:R-:W-:Y:S01]  /*bda0*/  FMNMX.FTZ R170, R158, R171, !PT ;  /* 0x000000ab9eaa7209 */ /* 0x008fe20007810000 */
[C---:B------:R-:W-:Y:S01]  /*bdb0*/  FADD.FTZ R172, -R168.reuse, R193 ;  /* 0x000000c1a8ac7221 */ /* 0x040fe20000010100 */
[----:B------:R-:W-:Y:S02]  /*bdc0*/  FMUL.FTZ R214, R168, UR6 ;  /* 0x00000006a8d67c20 */ /* 0x000fe40008410000 */
[----:B--2---:R-:W-:Y:S01]  /*bdd0*/  FMNMX.FTZ R171, R159, R170, !PT ;  /* 0x000000aa9fab7209 */ /* 0x004fe20007810000 */
[----:B------:R-:W-:Y:S01]  /*bde0*/  FMUL.FTZ R175, R172, UR6 ;  /* 0x00000006acaf7c20 */ /* 0x000fe20008410000 */
[--C-:B------:R-:W-:Y:S01]  /*bdf0*/  FFMA.FTZ R176, R204, UR6, -R214.reuse ;  /* 0x00000006ccb07c23 */ /* 0x100fe200080108d6 */
[----:B------:R-:W1:Y:S01]  /*be00*/  MUFU.TANH R162, R162 ;  /* 0x000000a200a27308 */ /* 0x000e620000002400 */
        /* <DEDUP_REMOVED lines=9> */
[--C-:B------:R-:W-:Y:S01]  /*bea0*/  FFMA.FTZ R182, R210, UR6, -R214.reuse ;  /* 0x00000006d2b67c23 */ /* 0x100fe200080108d6 */
[--C-:B------:R-:W-:Y:S01]  /*beb0*/  FFMA.FTZ R183, R211, UR6, -R214.reuse ;  /* 0x00000006d3b77c23 */ /* 0x100fe200080108d6 */
[--C-:B------:R-:W-:Y:S01]  /*bec0*/  FFMA.FTZ R202, R212, UR6, -R214.reuse ;  /* 0x00000006d4ca7c23 */ /* 0x100fe200080108d6 */
[----:B------:R-:W-:-:S03]  /*bed0*/  FFMA.FTZ R213, R213, UR6, -R214 ;  /* 0x00000006d5d57c23 */ /* 0x000fc600080108d6 */
[----:B------:R-:W0:Y:S01]  /*bee0*/  MUFU.TANH R164, R164 ;  /* 0x000000a400a47308 */ /* 0x000e220000002400 */
[----:B-1----:R-:W-:-:S07]  /*bef0*/  FMNMX.FTZ R172, R162, R173, !PT ;  /* 0x000000ada2ac7209 */ /* 0x002fce0007810000 */
[----:B------:R-:W1:Y:S01]  /*bf00*/  MUFU.TANH R165, R165 ;  /* 0x000000a500a57308 */ /* 0x000e620000002400 */
[----:B--2---:R-:W-:-:S07]  /*bf10*/  FMNMX.FTZ R173, R163, R172, !PT ;  /* 0x000000aca3ad7209 */ /* 0x004fce0007810000 */
[----:B------:R-:W2:Y:S01]  /*bf20*/  MUFU.TANH R166, R166 ;  /* 0x000000a600a67308 */ /* 0x000ea20000002400 */
[----:B0-----:R-:W-:Y:S01]  /*bf30*/  FMNMX.FTZ R174, R164, R173, !PT ;  /* 0x000000ada4ae7209 */ /* 0x001fe20007810000 */
[----:B------:R-:W-:-:S06]  /*bf40*/  FFMA.FTZ R173, R199, UR6, -R214 ;  /* 0x00000006c7ad7c23 */ /* 0x000fcc00080108d6 */
[----:B------:R-:W0:Y:S08]  /*bf50*/  MUFU.TANH R167, R167 ;  /* 0x000000a700a77308 */ /* 0x000e300000002400 */
[----:B------:R1:W3:Y:S08]  /*bf60*/  MUFU.EX2 R170, R175 ;  /* 0x000000af00aa7308 */ /* 0x0002f00000000800 */
[----:B------:R4:W-:Y:S01]  /*bf70*/  MUFU.EX2 R172, R197 ;  /* 0x000000c500ac7308 */ /* 0x0009e20000000800 */
[----:B-1----:R-:W-:-:S04]  /*bf80*/  FMNMX.FTZ R175, R165, R174, !PT ;  /* 0x000000aea5af7209 */ /* 0x002fc80007810000 */
[----:B--2---:R-:W-:Y:S01]  /*bf90*/  FMNMX.FTZ R174, R166, R175, !PT ;  /* 0x000000afa6ae7209 */ /* 0x004fe20007810000 */
[--C-:B------:R-:W-:Y:S02]  /*bfa0*/  FFMA.FTZ R175, R203, UR6, -R214.reuse ;  /* 0x00000006cbaf7c23 */ /* 0x100fe400080108d6 */
[----:B------:R-:W-:Y:S01]  /*bfb0*/  MUFU.EX2 R171, R171 ;  /* 0x000000ab00ab7308 */ /* 0x000fe20000000800 */
[----:B0-----:R-:W-:Y:S01]  /*bfc0*/  FMNMX.FTZ R180, R167, R174, !PT ;  /* 0x000000aea7b47209 */ /* 0x001fe20007810000 */
[-C--:B---3--:R-:W-:Y:S01]  /*bfd0*/  FMUL.FTZ R24, R24, R170.reuse ;  /* 0x000000aa18187220 */ /* 0x088fe20000410000 */
[-C--:B------:R-:W-:Y:S01]  /*bfe0*/  FMUL.FTZ R25, R25, R170.reuse ;  /* 0x000000aa19197220 */ /* 0x080fe20000410000 */
[-C--:B------:R-:W-:Y:S01]  /*bff0*/  FMUL.FTZ R28, R28, R170.reuse ;  /* 0x000000aa1c1c7220 */ /* 0x080fe20000410000 */
[-C--:B------:R-:W-:Y:S01]  /*c000*/  FMUL.FTZ R29, R29, R170.reuse ;  /* 0x000000aa1d1d7220 */ /* 0x080fe20000410000 */
[----:B------:R-:W0:Y:S01]  /*c010*/  SHFL.BFLY PT, R181, R180, 0x2, 0x1f ;  /* 0x0c401f00b4b57f89 */ /* 0x000e2200000e0000 */
        /* <DEDUP_REMOVED lines=23> */
[----:B0-----:R-:W-:Y:S01]  /*c190*/  FMNMX.FTZ R193, R180, R181, !PT ;  /* 0x000000b5b4c17209 */ /* 0x001fe20007810000 */
[--C-:B------:R-:W-:Y:S01]  /*c1a0*/  FFMA.FTZ R180, R169, UR6, -R214.reuse ;  /* 0x00000006a9b47c23 */ /* 0x100fe200080108d6 */
[--C-:B------:R-:W-:Y:S01]  /*c1b0*/  FFMA.FTZ R181, R209, UR6, -R214.reuse ;  /* 0x00000006d1b57c23 */ /* 0x100fe200080108d6 */
[----:B------:R-:W-:Y:S01]  /*c1c0*/  FFMA.FTZ R214, R207, UR6, -R214 ;  /* 0x00000006cfd67c23 */ /* 0x000fe200080108d6 */
        /* <DEDUP_REMOVED lines=24> */
[----:B------:R-:W-:Y:S01]  /*c350*/  MUFU.EX2 R179, R179 ;  /* 0x000000b300b37308 */ /* 0x000fe20000000800 */
[----:B0-----:R-:W-:Y:S01]  /*c360*/  FMNMX.FTZ R169, R193, R204, !PT ;  /* 0x000000ccc1a97209 */ /* 0x001fe20007810000 */
[-C--:B------:R-:W-:Y:S01]  /*c370*/  FMUL.FTZ R112, R112, R170.reuse ;  /* 0x000000aa70707220 */ /* 0x080fe20000410000 */
[-C--:B------:R-:W-:Y:S01]  /*c380*/  FMUL.FTZ R113, R113, R170.reuse ;  /* 0x000000aa71717220 */ /* 0x080fe20000410000 */
[-C--:B------:R-:W-:Y:S01]  /*c390*/  FMUL.FTZ R116, R116, R170.reuse ;  /* 0x000000aa74747220 */ /* 0x080fe20000410000 */
[-C--:B------:R-:W-:Y:S01]  /*c3a0*/  FMUL.FTZ R117, R117, R170.reuse ;  /* 0x000000aa75757220 */ /* 0x080fe20000410000 */
[C---:B----4-:R-:W-:Y:S01]  /*c3b0*/  FADD.FTZ R197, -R169.reuse, R200 ;  /* 0x000000c8a9c57221 */ /* 0x050fe20000010100 */
[----:B------:R-:W-:Y:S01]  /*c3c0*/  FMUL.FTZ R207, R169, UR6 ;  /* 0x00000006a9cf7c20 */ /* 0x000fe20008410000 */
[----:B------:R0:W-:Y:S01]  /*c3d0*/  MUFU.EX2 R193, R213 ;  /* 0x000000d500c17308 */ /* 0x0001e20000000800 */
[----:B------:R-:W-:Y:S01]  /*c3e0*/  FMUL.FTZ R120, R120, R170 ;  /* 0x000000aa78787220 */ /* 0x000fe20000410000 */
[----:B------:R-:W-:Y:S01]  /*c3f0*/  FMUL.FTZ R197, R197, UR6 ;  /* 0x00000006c5c57c20 */ /* 0x000fe20008410000 */
[--C-:B------:R-:W-:Y:S01]  /*c400*/  FFMA.FTZ R199, R152, UR6, -R207.reuse ;  /* 0x0000000698c77c23 */ /* 0x100fe200080108cf */
[----:B-1----:R-:W-:Y:S01]  /*c410*/  FFMA.FTZ R201, R154, UR6, -R207 ;  /* 0x000000069ac97c23 */ /* 0x002fe200080108cf */
[----:B------:R-:W-:-:S02]  /*c420*/  @!P2 VIADD R152, R186, 0x38840 ;  /* 0x00038840ba98a836 */ /* 0x000fc40000000000 */
[----:B------:R-:W-:Y:S01]  /*c430*/  FFMA.FTZ R204, R153, UR6, -R207 ;  /* 0x0000000699cc7c23 */ /* 0x000fe200080108cf */
[----:B------:R-:W-:Y:S01]  /*c440*/  @!P1 IMAD R154, R192, 0x40, R189 ;  /* 0x00000040c09a9824 */ /* 0x000fe200078e02bd */
[----:B------:R-:W1:Y:S01]  /*c450*/  MUFU.EX2 R197, R197 ;  /* 0x000000c500c57308 */ /* 0x000e620000000800 */
[--C-:B------:R-:W-:Y:S01]  /*c460*/  FFMA.FTZ R206, R155, UR6, -R207.reuse ;  /* 0x000000069bce7c23 */ /* 0x100fe200080108cf */
[----:B------:R-:W-:Y:S01]  /*c470*/  @!P2 PRMT R152, RZ, 0x654, R152 ;  /* 0x00000654ff98a816 */ /* 0x000fe20000000098 */
[--C-:B------:R-:W-:Y:S01]  /*c480*/  FFMA.FTZ R203, R156, UR6, -R207.reuse ;  /* 0x000000069ccb7c23 */ /* 0x100fe200080108cf */
[----:B------:R-:W-:Y:S01]  /*c490*/  @!P1 LEA R154, R154, R195, 0x2 ;  /* 0x000000c39a9a9211 */ /* 0x000fe200078e10ff */
[--C-:B------:R-:W-:Y:S01]  /*c4a0*/  FFMA.FTZ R208, R157, UR6, -R207.reuse ;  /* 0x000000069dd07c23 */ /* 0x100fe200080108cf */
[--C-:B------:R-:W-:Y:S01]  /*c4b0*/  FFMA.FTZ R205, R158, UR6, -R207.reuse ;  /* 0x000000069ecd7c23 */ /* 0x100fe200080108cf */
[--C-:B------:R-:W-:Y:S01]  /*c4c0*/  FFMA.FTZ R210, R159, UR6, -R207.reuse ;  /* 0x000000069fd27c23 */ /* 0x100fe200080108cf */
[----:B------:R2:W-:Y:S01]  /*c4d0*/  MUFU.EX2 R200, R214 ;  /* 0x000000d600c87308 */ /* 0x0005e20000000800 */
[--C-:B------:R-:W-:Y:S01]  /*c4e0*/  FFMA.FTZ R209, R160, UR6, -R207.reuse ;  /* 0x00000006a0d17c23 */ /* 0x100fe200080108cf */
[--C-:B------:R-:W-:Y:S01]  /*c4f0*/  FFMA.FTZ R212, R161, UR6, -R207.reuse ;  /* 0x00000006a1d47c23 */ /* 0x100fe200080108cf */
[--C-:B------:R-:W-:Y:S01]  /*c500*/  FFMA.FTZ R211, R162, UR6, -R207.reuse ;  /* 0x00000006a2d37c23 */ /* 0x100fe200080108cf */
[--C-:B0-----:R-:W-:Y:S01]  /*c510*/  FFMA.FTZ R213, R164, UR6, -R207.reuse ;  /* 0x00000006a4d57c23 */ /* 0x101fe200080108cf */
[--C-:B------:R-:W-:Y:S01]  /*c520*/  FFMA.FTZ R216, R165, UR6, -R207.reuse ;  /* 0x00000006a5d87c23 */ /* 0x100fe200080108cf */
[--C-:B------:R-:W-:Y:S01]  /*c530*/  FFMA.FTZ R192, R166, UR6, -R207.reuse ;  /* 0x00000006a6c07c23 */ /* 0x100fe200080108cf */
[----:B------:R0:W-:Y:S01]  /*c540*/  @!P2 SYNCS.ARRIVE.TRANS64.RED.A1T0 RZ, [R152+URZ], RZ ;  /* 0x000000ff98ffa9a7 */ /* 0x0001e2000810043f */
[----:B------:R-:W-:Y:S01]  /*c550*/  @!P1 STS [R154+0x38400], R170 ;  /* 0x038400aa9a009388 */ /* 0x000fe20000000800 */
[--C-:B--2---:R-:W-:Y:S01]  /*c560*/  FFMA.FTZ R214, R163, UR6, -R207.reuse ;  /* 0x00000006a3d67c23 */ /* 0x104fe200080108cf */
[----:B------:R-:W-:Y:S01]  /*c570*/  FFMA.FTZ R207, R167, UR6, -R207 ;  /* 0x00000006a7cf7c23 */ /* 0x000fe200080108cf */
[----:B------:R-:W-:Y:S01]  /*c580*/  MUFU.EX2 R204, R204 ;  /* 0x000000cc00cc7308 */ /* 0x000fe20000000800 */
[----:B-1----:R1:W-:Y:S01]  /*c590*/  @!P1 STS [R154+0x38420], R197 ;  /* 0x038420c59a009388 */ /* 0x0023e20000000800 */
[----:B------:R-:W-:Y:S01]  /*c5a0*/  F2FP.BF16.F32.PACK_AB R156, R176, R175 ;  /* 0x000000afb09c723e */ /* 0x000fe200000010ff */
[----:B------:R-:W-:Y:S01]  /*c5b0*/  FMUL.FTZ R26, R26, R197 ;  /* 0x000000c51a1a7220 */ /* 0x000fe20000410000 */
[----:B0-----:R-:W-:Y:S01]  /*c5c0*/  F2FP.BF16.F32.PACK_AB R152, R172, R171 ;  /* 0x000000abac98723e */ /* 0x001fe200000010ff */
[----:B------:R-:W-:Y:S01]  /*c5d0*/  FMUL.FTZ R27, R27, R197 ;  /* 0x000000c51b1b7220 */ /* 0x000fe20000410000 */
[----:B------:R-:W-:Y:S01]  /*c5e0*/  F2FP.BF16.F32.PACK_AB R158, R178, R177 ;  /* 0x000000b1b29e723e */ /* 0x000fe200000010ff */
[-C--:B------:R-:W-:Y:S01]  /*c5f0*/  FMUL.FTZ R30, R30, R197.reuse ;  /* 0x000000c51e1e7220 */ /* 0x080fe20000410000 */
[----:B------:R-:W0:Y:S01]  /*c600*/  MUFU.EX2 R199, R199 ;  /* 0x000000c700c77308 */ /* 0x000e220000000800 */
[-C--:B------:R-:W-:Y:S01]  /*c610*/  FMUL.FTZ R31, R31, R197.reuse ;  /* 0x000000c51f1f7220 */ /* 0x080fe20000410000 */
[----:B------:R-:W-:Y:S01]  /*c620*/  FMUL.FTZ R34, R34, R197 ;  /* 0x000000c522227220 */ /* 0x000fe20000410000 */
[----:B-1----:R-:W-:Y:S01]  /*c630*/  F2FP.BF16.F32.PACK_AB R154, R174, R173 ;  /* 0x000000adae9a723e */ /* 0x002fe200000010ff */
        /* <DEDUP_REMOVED lines=61> */
[----:B-1----:R-:W-:Y:S01]  /*ca10*/  F2FP.BF16.F32.PACK_AB R159, R210, R205 ;  /* 0x000000cdd29f723e */ /* 0x002fe200000010ff */
[-C--:B------:R-:W-:Y:S01]  /*ca20*/  FMUL.FTZ R127, R127, R197.reuse ;  /* 0x000000c57f7f7220 */ /* 0x080fe20000410000 */
[-C--:B------:R-:W-:Y:S01]  /*ca30*/  FMUL.FTZ R128, R128, R170.reuse ;  /* 0x000000aa80807220 */ /* 0x080fe20000410000 */
[-C--:B------:R-:W-:Y:S01]  /*ca40*/  FMUL.FTZ R129, R129, R170.reuse ;  /* 0x000000aa81817220 */ /* 0x080fe20000410000 */
[-C--:B------:R-:W-:Y:S01]  /*ca50*/  FMUL.FTZ R130, R130, R197.reuse ;  /* 0x000000c582827220 */ /* 0x080fe20000410000 */
[----:B------:R-:W-:Y:S01]  /*ca60*/  FMUL.FTZ R131, R131, R197 ;  /* 0x000000c583837220 */ /* 0x000fe20000410000 */
        /* <DEDUP_REMOVED lines=15> */
[-C--:B------:R-:W-:Y:S01]  /*cb60*/  FMUL.FTZ R144, R144, R170.reuse ;  /* 0x000000aa90907220 */ /* 0x080fe20000410000 */
[-C--:B------:R-:W-:Y:S01]  /*cb70*/  FMUL.FTZ R145, R145, R170.reuse ;  /* 0x000000aa91917220 */ /* 0x080fe20000410000 */
[----:B------:R-:W0:Y:S01]  /*cb80*/  MUFU.EX2 R212, R212 ;  /* 0x000000d400d47308 */ /* 0x000e220000000800 */
[----:B-1----:R-:W-:Y:S01]  /*cb90*/  F2FP.BF16.F32.PACK_AB R162, R182, R181 ;  /* 0x000000b5b6a2723e */ /* 0x002fe200000010ff */
[-C--:B------:R-:W-:Y:S01]  /*cba0*/  FMUL.FTZ R146, R146, R197.reuse ;  /* 0x000000c592927220 */ /* 0x080fe20000410000 */
[-C--:B------:R-:W-:Y:S01]  /*cbb0*/  FMUL.FTZ R147, R147, R197.reuse ;  /* 0x000000c593937220 */ /* 0x080fe20000410000 */
[-C--:B------:R-:W-:Y:S01]  /*cbc0*/  FMUL.FTZ R148, R148, R170.reuse ;  /* 0x000000aa94947220 */ /* 0x080fe20000410000 */
[----:B------:R-:W-:Y:S01]  /*cbd0*/  FMUL.FTZ R149, R149, R170 ;  /* 0x000000aa95957220 */ /* 0x000fe20000410000 */
[-C--:B------:R-:W-:Y:S01]  /*cbe0*/  FMUL.FTZ R150, R150, R197.reuse ;  /* 0x000000c596967220 */ /* 0x080fe20000410000 */
[----:B------:R-:W-:Y:S01]  /*cbf0*/  FMUL.FTZ R151, R151, R197 ;  /* 0x000000c597977220 */ /* 0x000fe20000410000 */
[----:B------:R-:W-:Y:S01]  /*cc00*/  MUFU.EX2 R211, R211 ;  /* 0x000000d300d37308 */ /* 0x000fe20000000800 */
[----:B------:R-:W-:Y:S01]  /*cc10*/  F2FP.BF16.F32.PACK_AB R166, R200, R193 ;  /* 0x000000c1c8a6723e */ /* 0x000fe200000010ff */
[----:B------:R1:W-:Y:S01]  /*cc20*/  STSM.16.M88.4 [R184+0x36400], R152 ;  /* 0x03640098b8007844 */ /* 0x0003e20000000200 */
[----:B------:R-:W-:Y:S01]  /*cc30*/  FFMA.FTZ R21, R170, R21, R171 ;  /* 0x00000015aa157223 */ /* 0x000fe200000100ab */
[----:B------:R-:W-:Y:S01]  /*cc40*/  FFMA.FTZ R22, R197, R22, R204 ;  /* 0x00000016c5167223 */ /* 0x000fe200000100cc */
[----:B------:R-:W-:Y:S01]  /*cc50*/  ISETP.GT.AND P1, PT, R198, UR7, PT ;  /* 0x00000007c6007c0c */ /* 0x000fe2000bf24270 */
[----:B------:R3:W-:Y:S01]  /*cc60*/  STSM.16.M88.4 [R187], R156 ;  /* 0x0000009cbb007844 */ /* 0x0007e20000000200 */
[----:B------:R-:W-:Y:S01]  /*cc70*/  FADD.FTZ R172, R172, R21 ;  /* 0x00000015acac7221 */ /* 0x000fe20000010000 */
[----:B------:R-:W2:Y:S01]  /*cc80*/  MUFU.EX2 R214, R214 ;  /* 0x000000d600d67308 */ /* 0x000ea20000000800 */
[----:B0-----:R-:W-:Y:S01]  /*cc90*/  F2FP.BF16.F32.PACK_AB R161, R212, R209 ;  /* 0x000000d1d4a1723e */ /* 0x001fe200000010ff */
[----:B------:R-:W-:Y:S01]  /*cca0*/  FADD.FTZ R22, R199, R22 ;  /* 0x00000016c7167221 */ /* 0x000fe20000010000 */
[----:B------:R-:W-:Y:S01]  /*ccb0*/  FADD.FTZ R173, R173, R172 ;  /* 0x000000acadad7221 */ /* 0x000fe20000010000 */
[----:B------:R-:W-:-:S02]  /*ccc0*/  @!P2 VIADD R186, R186, 0x38860 ;  /* 0x00038860babaa836 */ /* 0x000fc40000000000 */
[----:B------:R-:W-:Y:S01]  /*ccd0*/  FADD.FTZ R201, R201, R22 ;  /* 0x00000016c9c97221 */ /* 0x000fe20000010000 */
[----:B------:R-:W-:Y:S01]  /*cce0*/  FADD.FTZ R174, R174, R173 ;  /* 0x000000adaeae7221 */ /* 0x000fe20000010000 */
[----:B------:R-:W-:Y:S01]  /*ccf0*/  MUFU.EX2 R183, R183 ;  /* 0x000000b700b77308 */ /* 0x000fe20000000800 */
[----:B------:R-:W-:Y:S01]  /*cd00*/  @!P2 PRMT R186, RZ, 0x654, R186 ;  /* 0x00000654ffbaa816 */ /* 0x000fe200000000ba */
        /* <DEDUP_REMOVED lines=10> */
[----:B------:R-:W-:Y:S01]  /*cdb0*/  MUFU.EX2 R213, R213 ;  /* 0x000000d500d57308 */ /* 0x000fe20000000800 */
[----:B------:R-:W-:Y:S02]  /*cdc0*/  FADD.FTZ R178, R178, R177 ;  /* 0x000000b1b2b27221 */ /* 0x000fe40000010000 */
[----:B------:R-:W-:Y:S02]  /*cdd0*/  FADD.FTZ R210, R210, R205 ;  /* 0x000000cdd2d27221 */ /* 0x000fe40000010000 */
[----:B------:R-:W-:Y:S02]  /*cde0*/  FADD.FTZ R179, R179, R178 ;  /* 0x000000b2b3b37221 */ /* 0x000fe40000010000 */
[----:B------:R-:W-:Y:S01]  /*cdf0*/  FADD.FTZ R209, R209, R210 ;  /* 0x000000d2d1d17221 */ /* 0x000fe20000010000 */
[----:B------:R-:W2:Y:S01]  /*ce00*/  MUFU.EX2 R216, R216 ;  /* 0x000000d800d87308 */ /* 0x000ea20000000800 */
[----:B0-----:R-:W-:Y:S01]  /*ce10*/  F2FP.BF16.F32.PACK_AB R164, R202, R183 ;  /* 0x000000b7caa4723e */ /* 0x001fe200000010ff */
[----:B------:R-:W-:Y:S01]  /*ce20*/  FADD.FTZ R180, R180, R179 ;  /* 0x000000b3b4b47221 */ /* 0x000fe20000010000 */
[----:B------:R-:W-:-:S03]  /*ce30*/  FADD.FTZ R212, R212, R209 ;  /* 0x000000d1d4d47221 */ /* 0x000fc60000010000 */
[----:B------:R-:W-:Y:S01]  /*ce40*/  FADD.FTZ R181, R181, R180 ;  /* 0x000000b4b5b57221 */ /* 0x000fe20000010000 */
[----:B------:R-:W-:Y:S01]  /*ce50*/  FADD.FTZ R211, R211, R212 ;  /* 0x000000d4d3d37221 */ /* 0x000fe20000010000 */
[----:B------:R-:W0:Y:S02]  /*ce60*/  MUFU.EX2 R192, R192 ;  /* 0x000000c000c07308 */ /* 0x000e240000000800 */
[----:B------:R-:W-:Y:S01]  /*ce70*/  FADD.FTZ R182, R182, R181 ;  /* 0x000000b5b6b67221 */ /* 0x000fe20000010000 */
[----:B------:R-:W-:-:S03]  /*ce80*/  FADD.FTZ R214, R214, R211 ;  /* 0x000000d3d6d67221 */ /* 0x000fc60000010000 */
[----:B------:R-:W-:Y:S02]  /*ce90*/  FADD.FTZ R183, R183, R182 ;  /* 0x000000b6b7b77221 */ /* 0x000fe40000010000 */
[----:B------:R-:W4:Y:S01]  /*cea0*/  MUFU.EX2 R207, R207 ;  /* 0x000000cf00cf7308 */ /* 0x000f220000000800 */
[----:B--2---:R-:W-:Y:S01]  /*ceb0*/  F2FP.BF16.F32.PACK_AB R165, R216, R213 ;  /* 0x000000d5d8a5723e */ /* 0x004fe200000010ff */
[----:B------:R-:W-:Y:S01]  /*cec0*/  FADD.FTZ R213, R213, R214 ;  /* 0x000000d6d5d57221 */ /* 0x000fe20000010000 */
[----:B------:R-:W-:-:S03]  /*ced0*/  FADD.FTZ R202, R202, R183 ;  /* 0x000000b7caca7221 */ /* 0x000fc60000010000 */
[----:B------:R-:W-:Y:S01]  /*cee0*/  FADD.FTZ R213, R216, R213 ;  /* 0x000000d5d8d57221 */ /* 0x000fe20000010000 */
[----:B------:R-:W-:Y:S01]  /*cef0*/  FADD.FTZ R21, R193, R202 ;  /* 0x000000cac1157221 */ /* 0x000fe20000010000 */
[----:B------:R-:W-:Y:S02]  /*cf00*/  IMAD.MOV.U32 R193, RZ, RZ, R168 ;  /* 0x000000ffffc17224 */ /* 0x000fe400078e00a8 */
[----:B0-----:R-:W-:Y:S01]  /*cf10*/  FADD.FTZ R22, R192, R213 ;  /* 0x000000d5c0167221 */ /* 0x001fe20000010000 */
[----:B------:R-:W-:Y:S01]  /*cf20*/  FADD.FTZ R21, R200, R21 ;  /* 0x00000015c8157221 */ /* 0x000fe20000010000 */
[----:B------:R-:W-:Y:S01]  /*cf30*/  IMAD.MOV.U32 R200, RZ, RZ, R169 ;  /* 0x000000ffffc87224 */ /* 0x000fe200078e00a9 */
[C---:B----4-:R-:W-:Y:S01]  /*cf40*/  F2FP.BF16.F32.PACK_AB R167, R207.reuse, R192 ;  /* 0x000000c0cfa7723e */ /* 0x050fe200000010ff */
[----:B------:R-:W-:Y:S01]  /*cf50*/  FADD.FTZ R22, R207, R22 ;  /* 0x00000016cf167221 */ /* 0x000fe20000010000 */
[----:B------:R-:W-:-:S03]  /*cf60*/  IMAD.MOV.U32 R192, RZ, RZ, R23 ;  /* 0x000000ffffc07224 */ /* 0x000fc600078e0017 */
        /* <DEDUP_REMOVED lines=8> */
[----:B------:R-:W-:Y:S01]  /*cff0*/  WARPGROUP.ARRIVE ;  /* 0x00000000000079c5 */ /* 0x000fe20000000000 */
[----:B-1----:R-:W-:-:S04]  /*d000*/  VIADD R152, R198, 0xffffffff ;  /* 0xffffffffc6987836 */ /* 0x002fc80000000000 */
[----:B------:R-:W-:-:S15]  /*d010*/  IMAD.MOV.U32 R198, RZ, RZ, R152 ;  /* 0x000000ffffc67224 */ /* 0x000fde00078e0098 */
        /* <DEDUP_REMOVED lines=24> */
.L_x_7400:
[----:B------:R-:W0:Y:S01]  /*d1a0*/  SHFL.BFLY PT, R0, R21, 0x2, 0x1f ;  /* 0x0c401f0015007f89 */ /* 0x000e2200000e0000 */
[----:B------:R-:W-:Y:S08]  /*d1b0*/  BAR.ARV 0x8, 0x100 ;  /* 0x0204000000007b1d */ /* 0x000ff00000002000 */
[----:B------:R-:W-:Y:S01]  /*d1c0*/  BAR.SYNC.DEFER_BLOCKING 0xf, 0x100 ;  /* 0x03c4000000007b1d */ /* 0x000fe20000010000 */
[----:B------:R-:W-:Y:S01]  /*d1d0*/  ISETP.NE.AND P0, PT, R191, RZ, PT ;  /* 0x000000ffbf00720c */ /* 0x000fe20003f05270 */
[----:B------:R-:W-:-:S04]  /*d1e0*/  IMAD.U32 R9, RZ, RZ, UR6 ;  /* 0x00000006ff097e24 */ /* 0x000fc8000f8e00ff */
[----:B------:R-:W1:Y:S01]  /*d1f0*/  SHFL.BFLY PT, R5, R22, 0x2, 0x1f ;  /* 0x0c401f0016057f89 */ /* 0x000e6200000e0000 */
[----:B0-----:R-:W-:-:S05]  /*d200*/  FADD.FTZ R2, R0, R21 ;  /* 0x0000001500027221 */ /* 0x001fca0000010000 */
[----:B------:R-:W0:Y:S01]  /*d210*/  SHFL.BFLY PT, R3, R2, 0x1, 0x1f ;  /* 0x0c201f0002037f89 */ /* 0x000e2200000e0000 */
[----:B-1----:R-:W-:-:S05]  /*d220*/  FADD.FTZ R5, R5, R22 ;  /* 0x0000001605057221 */ /* 0x002fca0000010000 */
[----:B------:R-:W1:Y:S01]  /*d230*/  SHFL.BFLY PT, R0, R5, 0x1, 0x1f ;  /* 0x0c201f0005007f89 */ /* 0x000e6200000e0000 */
[----:B0-----:R-:W-:Y:S01]  /*d240*/  FADD.FTZ R4, R2, R3 ;  /* 0x0000000302047221 */ /* 0x001fe20000010000 */
[----:B------:R-:W-:Y:S02]  /*d250*/  IMAD.MOV.U32 R3, RZ, RZ, RZ ;  /* 0x000000ffff037224 */ /* 0x000fe400078e00ff */
[----:B------:R-:W-:Y:S02]  /*d260*/  IMAD R2, R23, 0x40, R189 ;  /* 0x0000004017027824 */ /* 0x000fe400078e02bd */
[----:B------:R-:W-:Y:S02]  /*d270*/  FSETP.NE.FTZ.AND P1, PT, R4, RZ, PT ;  /* 0x000000ff0400720b */ /* 0x000fe40003f35000 */
[----:B------:R-:W-:Y:S02]  /*d280*/  @!P0 IMAD R195, R2, 0x4, R195 ;  /* 0x0000000402c38824 */ /* 0x000fe400078e02c3 */
[----:B------:R-:W-:-:S09]  /*d290*/  IMAD.MOV.U32 R2, RZ, RZ, -0x800000 ;  /* 0xff800000ff027424 */ /* 0x000fd200078e00ff */
[----:B------:R-:W0:Y:S01]  /*d2a0*/  @P1 MUFU.RCP R3, R4 ;  /* 0x0000000400031308 */ /* 0x000e220000001000 */
[----:B-1----:R-:W-:Y:S01]  /*d2b0*/  FADD.FTZ R6, R5, R0 ;  /* 0x0000000005067221 */ /* 0x002fe20000010000 */
[----:B------:R-:W-:-:S04]  /*d2c0*/  IMAD.MOV.U32 R0, RZ, RZ, RZ ;  /* 0x000000ffff007224 */ /* 0x000fc800078e00ff */
[----:B------:R-:W-:Y:S02]  /*d2d0*/  FSETP.NE.FTZ.AND P2, PT, R6, RZ, PT ;  /* 0x000000ff0600720b */ /* 0x000fe40003f55000 */
[----:B------:R-:W-:Y:S01]  /*d2e0*/  @P1 MUFU.LG2 R5, R4 ;  /* 0x0000000400051308 */ /* 0x000fe20000000c00 */
[----:B0-----:R0:W-:Y:S01]  /*d2f0*/  @!P0 STS [R195+0x38400], R3 ;  /* 0x03840003c3008388 */ /* 0x0011e20000000800 */
        /* <DEDUP_REMOVED lines=10> */
[----:B------:R4:W5:Y:S01]  /*d3a0*/  @P2 MUFU.LG2 R7, R6 ;  /* 0x0000000600072308 */ /* 0x0009620000000c00 */
        /* <DEDUP_REMOVED lines=56> */
[----:B0-----:R-:W-:-:S02]  /*d730*/  IMAD.U32 R3, RZ, RZ, UR6 ;  /* 0x00000006ff037e24 */ /* 0x001fc4000f8e00ff */
[----:B------:R-:W-:Y:S01]  /*d740*/  @P2 FMUL.FTZ R9, R9, 0.69314718246459960938 ;  /* 0x3f31721809092820 */ /* 0x000fe20000410000 */
[----:B----4-:R-:W-:Y:S01]  /*d750*/  @P1 FMUL.FTZ R6, R5, 0.69314718246459960938 ;  /* 0x3f31721805061820 */ /* 0x010fe20000410000 */
[----:B-----5:R-:W-:Y:S01]  /*d760*/  @P2 FMUL.FTZ R8, R7, 0.69314718246459960938 ;  /* 0x3f31721807082820 */ /* 0x020fe20000410000 */
[----:B------:R-:W-:Y:S01]  /*d770*/  @P1 FMUL.FTZ R3, R3, 0.69314718246459960938 ;  /* 0x3f31721803031820 */ /* 0x000fe20000410000 */
        /* <DEDUP_REMOVED lines=68> */
[----:B-1----:R-:W-:Y:S06]  /*dbc0*/  BAR.ARV 0xe, 0x100 ;  /* 0x0384000000007b1d */ /* 0x002fec0000002000 */
.L_x_7375:
[----:B------:R-:W-:Y:S05]  /*dbd0*/  @P0 BRA `(.L_x_7410) ;  /* 0x0000002400180947 */ /* 0x000fea0003800000 */
[----:B--23--:R-:W2:Y:S01]  /*dbe0*/  LDL R156, [R1] ;  /* 0x00000000019c7983 */ /* 0x00cea20000100800 */
        /* <DEDUP_REMOVED lines=19> */
[----:B------:R-:W-:-:S02]  /*dd20*/  SHF.R.S32.HI R155, RZ, 0x1f, R8 ;  /* 0x0000001fff9b7819 */ /* 0x000fc40000011408 */
[----:B-1----:R-:W-:Y:S02]  /*dd30*/  ISETP.NE.AND P0, PT, R7, RZ, PT ;  /* 0x000000ff0700720c */ /* 0x002fe40003f05270 */
[----:B------:R-:W-:-:S04]  /*dd40*/  LEA.HI R7, R155, R8, RZ, 0x2 ;  /* 0x000000089b077211 */ /* 0x000fc800078f10ff */
[----:B------:R-:W-:Y:S02]  /*dd50*/  SHF.R.S32.HI R154, RZ, 0x2, R7 ;  /* 0x00000002ff9a7819 */ /* 0x000fe40000011407 */
        /* <DEDUP_REMOVED lines=9> */
[----:B------:R-:W-:Y:S01]  /*ddf0*/  LEA.HI R11, R21, R20, RZ, 0x2 ;  /* 0x00000014150b7211 */ /* 0x000fe200078f10ff */
[----:B------:R-:W-:Y:S01]  /*de00*/  ULDC.64 UR4, c[0x0][0xcd0] ;  /* 0x0003340000047ab9 */ /* 0x000fe20000000a00 */
[----:B------:R-:W-:Y:S01]  /*de10*/  R2UR UR10, R156 ;  /* 0x000000009c0a72ca */ /* 0x000fe200000e0000 */
[C---:B------:R-:W-:Y:S01]  /*de20*/  IMAD.IADD R23, R20.reuse, 0x1, -R9 ;  /* 0x0000000114177824 */ /* 0x040fe200078e0a09 */
[----:B------:R-:W-:Y:S01]  /*de30*/  LOP3.LUT R11, R11, 0xfffffffc, RZ, 0xc0, !PT ;  /* 0xfffffffc0b0b7812 */ /* 0x000fe200078ec0ff */
[----:B------:R-:W2:Y:S03]  /*de40*/  S2UR UR7, SR_CTAID.Z ;  /* 0x00000000000779c3 */ /* 0x000ea60000002700 */
[----:B------:R-:W-:Y:S01]  /*de50*/  SHF.R.S32.HI R10, RZ, 0x1f, R23 ;  /* 0x0000001fff0a7819 */ /* 0x000fe20000011417 */
[----:B------:R-:W-:-:S03]  /*de60*/  IMAD.IADD R11, R20, 0x1, -R11 ;  /* 0x00000001140b7824 */ /* 0x000fc600078e0a0b */
[CC--:B------:R-:W-:Y:S01]  /*de70*/  LEA.HI R152, R10.reuse, R23.reuse, RZ, 0x2 ;  /* 0x000000170a987211 */ /* 0x0c0fe200078f10ff */
[----:B------:R-:W3:Y:S01]  /*de80*/  LDC.64 R18, c[0x0][0xcd8] ;  /* 0x00033600ff127b82 */ /* 0x000ee20000000a00 */
[----:B------:R-:W-:Y:S01]  /*de90*/  LEA.HI R10, R10, R23, RZ, 0x5 ;  /* 0x000000170a0a7211 */ /* 0x000fe200078f28ff */
[----:B------:R-:W-:Y:S01]  /*dea0*/  UIMAD.WIDE.U32 UR8, UR10, UR4, URZ ;  /* 0x000000040a0872a5 */ /* 0x000fe2000f8e003f */
[--C-:B------:R-:W-:Y:S01]  /*deb0*/  SHF.R.S32.HI R9, RZ, 0x2, R152.reuse ;  /* 0x00000002ff097819 */ /* 0x100fe20000011498 */
[----:B------:R-:W-:Y:S01]  /*dec0*/  UIMAD UR4, UR6, UR4, URZ ;  /* 0x00000004060472a4 */ /* 0x000fe2000f8e023f */
[----:B------:R-:W-:Y:S02]  /*ded0*/  SHF.R.S32.HI R12, RZ, 0x1f, R152 ;  /* 0x0000001fff0c7819 */ /* 0x000fe40000011498 */
[----:B------:R-:W-:Y:S01]  /*dee0*/  SHF.R.S32.HI R10, RZ, 0x5, R10 ;  /* 0x00000005ff0a7819 */ /* 0x000fe2000001140a */
[----:B------:R-:W-:Y:S01]  /*def0*/  UIMAD UR4, UR10, UR5, UR4 ;  /* 0x000000050a0472a4 */ /* 0x000fe2000f8e0204 */
[----:B0-----:R-:W-:-:S02]  /*df00*/  ISETP.NE.AND P0, PT, R16, 0x1, PT ;  /* 0x000000011000780c */ /* 0x001fc40003f05270 */
[----:B------:R-:W-:Y:S01]  /*df10*/  LEA.HI R12, R12, R9, RZ, 0x3 ;  /* 0x000000090c0c7211 */ /* 0x000fe200078f18ff */
[----:B------:R-:W-:Y:S01]  /*df20*/  UIADD3 UR4, UR9, UR4, URZ ;  /* 0x0000000409047290 */ /* 0x000fe2000fffe03f */
[----:B------:R-:W-:Y:S01]  /*df30*/  LOP3.LUT R152, R152, 0x7ffffffc, RZ, 0xc0, !PT ;  /* 0x7ffffffc98987812 */ /* 0x000fe200078ec0ff */
[----:B------:R-:W-:Y:S01]  /*df40*/  ULDC.64 UR10, c[0x0][0x208] ;  /* 0x00008200000a7ab9 */ /* 0x000fe20000000a00 */
[----:B------:R-:W-:Y:S01]  /*df50*/  LOP3.LUT R12, R12, 0xfffffff8, RZ, 0xc0, !PT ;  /* 0xfffffff80c0c7812 */ /* 0x000fe200078ec0ff */
[----:B--2---:R-:W-:Y:S02]  /*df60*/  USHF.R.S32.HI UR5, URZ, 0x1f, UR7 ;  /* 0x0000001f3f057899 */ /* 0x004fe40008011407 */
[----:B------:R-:W-:Y:S02]  /*df70*/  IMAD.IADD R152, R23, 0x1, -R152 ;  /* 0x0000000117987824 */ /* 0x000fe400078e0a98 */
[----:B------:R-:W-:Y:S01]  /*df80*/  IMAD.IADD R9, R9, 0x1, -R12 ;  /* 0x0000000109097824 */ /* 0x000fe200078e0a0c */
[----:B------:R-:W-:Y:S01]  /*df90*/  LEA.HI R12, R11, R11, RZ, 0x1 ;  /* 0x0000000b0b0c7211 */ /* 0x000fe200078f08ff */
[----:B------:R-:W0:Y:S01]  /*dfa0*/  @P0 LDC R14, c[0x0][0xcec] ;  /* 0x00033b00ff0e0b82 */ /* 0x000e220000000800 */
[----:B------:R-:W-:-:S02]  /*dfb0*/  IMAD.SHL.U32 R152, R152, 0x2, RZ ;  /* 0x0000000298987824 */ /* 0x000fc400078e00ff */
[----:B------:R-:W-:Y:S01]  /*dfc0*/  LOP3.LUT R12, R12, 0x1ffffffe, RZ, 0xc0, !PT ;  /* 0x1ffffffe0c0c7812 */ /* 0x000fe200078ec0ff */
[----:B------:R-:W-:Y:S02]  /*dfd0*/  IMAD R153, R10, 0x10, R9 ;  /* 0x000000100a997824 */ /* 0x000fe400078e0209 */
[----:B------:R-:W-:Y:S02]  /*dfe0*/  IMAD.U32 R10, RZ, RZ, UR8 ;  /* 0x00000008ff0a7e24 */ /* 0x000fe4000f8e00ff */
[----:B------:R-:W2:Y:S01]  /*dff0*/  @P0 LDC R17, c[0x0][0xcf0] ;  /* 0x00033c00ff110b82 */ /* 0x000ea20000000800 */
[----:B------:R-:W-:Y:S02]  /*e000*/  IMAD.IADD R12, R11, 0x1, -R12 ;  /* 0x000000010b0c7824 */ /* 0x000fe400078e0a0c */
[----:B------:R-:W-:Y:S02]  /*e010*/  IMAD.U32 R11, RZ, RZ, UR9 ;  /* 0x00000009ff0b7e24 */ /* 0x000fe4000f8e00ff */
[----:B------:R-:W-:-:S02]  /*e020*/  IMAD R9, R12, 0x8, R153 ;  /* 0x000000080c097824 */ /* 0x000fc400078e0299 */
[----:B---3--:R-:W-:Y:S02]  /*e030*/  IMAD R12, R18, UR5, RZ ;  /* 0x00000005120c7c24 */ /* 0x008fe4000f8e02ff */
[----:B------:R-:W-:Y:S01]  /*e040*/  IMAD.U32 R11, RZ, RZ, UR4 ;  /* 0x00000004ff0b7e24 */ /* 0x000fe2000f8e00ff */
[----:B-1----:R-:W-:Y:S01]  /*e050*/  LEA R9, R22, R9, 0x6 ;  /* 0x0000000916097211 */ /* 0x002fe200078e30ff */
[----:B------:R-:W-:Y:S01]  /*e060*/  IMAD R15, R19, UR7, R12 ;  /* 0x00000007130f7c24 */ /* 0x000fe2000f8e020c */
[----:B------:R-:W-:Y:S01]  /*e070*/  ULDC.64 UR4, c[0x0][0xce0] ;  /* 0x0003380000047ab9 */ /* 0x000fe20000000a00 */
[----:B------:R-:W-:-:S04]  /*e080*/  IMAD.WIDE.U32 R10, R18, UR7, R10 ;  /* 0x00000007120a7c25 */ /* 0x000fc8000f8e000a */
[----:B0-----:R-:W-:-:S04]  /*e090*/  @P0 IMAD.HI.U32 R12, R9, R14, RZ ;  /* 0x0000000e090c0227 */ /* 0x001fc800078e00ff */
[----:B------:R-:W-:Y:S02]  /*e0a0*/  IMAD.MOV.U32 R13, RZ, RZ, R9 ;  /* 0x000000ffff0d7224 */ /* 0x000fe400078e0009 */
[----:B------:R-:W-:Y:S01]  /*e0b0*/  IMAD.IADD R11, R11, 0x1, R15 ;  /* 0x000000010b0b7824 */ /* 0x000fe200078e020f */
[----:B--2---:R-:W-:Y:S01]  /*e0c0*/  @P0 SHF.R.U32.HI R13, RZ, R17, R12 ;  /* 0x00000011ff0d0219 */ /* 0x004fe2000001160c */
[----:B------:R-:W-:Y:S02]  /*e0d0*/  IMAD R12, R5, UR4, RZ ;  /* 0x00000004050c7c24 */ /* 0x000fe4000f8e02ff */
[----:B------:R-:W-:Y:S01]  /*e0e0*/  IMAD.WIDE.U32 R10, R3, UR4, R10 ;  /* 0x00000004030a7c25 */ /* 0x000fe2000f8e000a */
[----:B------:R-:W-:-:S03]  /*e0f0*/  SHF.R.S32.HI R15, RZ, 0x1f, R13 ;  /* 0x0000001fff0f7819 */ /* 0x000fc6000001140d */
[----:B------:R-:W-:Y:S01]  /*e100*/  IMAD.MOV R14, RZ, RZ, -R13 ;  /* 0x000000ffff0e7224 */ /* 0x000fe200078e0a0d */
[----:B------:R-:W-:-:S03]  /*e110*/  IADD3 R10, P0, R13, R10, RZ ;  /* 0x0000000a0d0a7210 */ /* 0x000fc60007f1e0ff */
[----:B------:R-:W-:Y:S02]  /*e120*/  IMAD R9, R16, R14, R9 ;  /* 0x0000000e10097224 */ /* 0x000fe400078e0209 */
[----:B------:R-:W-:Y:S01]  /*e130*/  IMAD R14, R3, UR5, R12 ;  /* 0x00000005030e7c24 */ /* 0x000fe2000f8e020c */
[----:B------:R-:W-:Y:S02]  /*e140*/  ULDC.64 UR4, c[0x0][0xcc8] ;  /* 0x0003320000047ab9 */ /* 0x000fe40000000a00 */
        /* <DEDUP_REMOVED lines=14> */
[----:B------:R-:W-:-:S02]  /*e230*/  IMAD R9, R22, 0x40, R153 ;  /* 0x0000004016097824 */ /* 0x000fc400078e0299 */
[----:B------:R-:W-:Y:S01]  /*e240*/  IMAD.IADD R15, R0, 0x1, -R11 ;  /* 0x00000001000f7824 */ /* 0x000fe200078e0a0b */
[----:B------:R-:W-:Y:S03]  /*e250*/  SHFL.IDX PT, R10, R17, RZ, 0x1c1f ;  /* 0x001c1fff110a7589 */ /* 0x000fe600000e0000 */
        /* <DEDUP_REMOVED lines=9> */
.L_x_7411:
[----:B------:R-:W1:Y:S01]  /*e2f0*/  S2R R14, SR_CTAID.X ;  /* 0x00000000000e7919 */ /* 0x000e620000002500 */
[----:B------:R-:W-:Y:S01]  /*e300*/  LEA.HI R21, R21, R20, RZ, 0x2 ;  /* 0x0000001415157211 */ /* 0x000fe200078f10ff */
[----:B------:R-:W2:Y:S01]  /*e310*/  S2UR UR7, SR_CTAID.Z ;  /* 0x00000000000779c3 */ /* 0x000ea20000002700 */
[----:B------:R-:W-:Y:S01]  /*e320*/  SHF.R.S32.HI R9, RZ, 0x1f, R7 ;  /* 0x0000001fff097819 */ /* 0x000fe20000011407 */
[----:B------:R-:W-:Y:S01]  /*e330*/  ULDC.64 UR8, c[0x0][0xc38] ;  /* 0x00030e0000087ab9 */ /* 0x000fe20000000a00 */
[----:B------:R-:W-:Y:S01]  /*e340*/  LOP3.LUT R21, R21, 0xfffffffc, RZ, 0xc0, !PT ;  /* 0xfffffffc15157812 */ /* 0x000fe200078ec0ff */
[----:B------:R-:W-:Y:S01]  /*e350*/  UIMAD UR6, UR6, UR8, URZ ;  /* 0x00000008060672a4 */ /* 0x000fe2000f8e023f */
[----:B------:R-:W-:Y:S01]  /*e360*/  LEA.HI R9, R9, R154, RZ, 0x3 ;  /* 0x0000009a09097211 */ /* 0x000fe200078f18ff */
[----:B------:R-:W-:Y:S01]  /*e370*/  BSSY B0, `(.L_x_7412) ;  /* 0x0000103000007945 */ /* 0x000fe20003800000 */
[----:B------:R-:W-:Y:S01]  /*e380*/  R2UR UR10, R156 ;  /* 0x000000009c0a72ca */ /* 0x000fe200000e0000 */
[----:B------:R-:W-:Y:S01]  /*e390*/  IMAD.IADD R21, R20, 0x1, -R21 ;  /* 0x0000000114157824 */ /* 0x000fe200078e0a15 */
[----:B0-----:R-:W0:Y:S01]  /*e3a0*/  LDC.64 R12, c[0x0][0xc40] ;  /* 0x00031000ff0c7b82 */ /* 0x001e220000000a00 */
        /* <DEDUP_REMOVED lines=20> */
[C---:B0-----:R-:W-:Y:S02]  /*e4f0*/  IMAD R2, R12.reuse, UR8, RZ ;  /* 0x000000080c027c24 */ /* 0x041fe4000f8e02ff */
[----:B------:R-:W-:-:S04]  /*e500*/  IMAD.WIDE.U32 R10, R12, UR7, R10 ;  /* 0x000000070c0a7c25 */ /* 0x000fc8000f8e000a */
[----:B---3--:R-:W-:-:S04]  /*e510*/  @P1 IMAD.HI.U32 R4, R15, R4, RZ ;  /* 0x000000040f041227 */ /* 0x008fc800078e00ff */
[----:B------:R-:W-:Y:S02]  /*e520*/  IMAD R13, R13, UR7, R2 ;  /* 0x000000070d0d7c24 */ /* 0x000fe4000f8e0202 */
[----:B------:R-:W-:Y:S01]  /*e530*/  IMAD.MOV.U32 R9, RZ, RZ, R15 ;  /* 0x000000ffff097224 */ /* 0x000fe200078e000f */
[----:B--2---:R-:W-:Y:S01]  /*e540*/  @P1 SHF.R.U32.HI R9, RZ, R17, R4 ;  /* 0x00000011ff091219 */ /* 0x004fe20000011604 */
[----:B------:R-:W-:Y:S02]  /*e550*/  IMAD R2, R5, UR4, RZ ;  /* 0x0000000405027c24 */ /* 0x000fe4000f8e02ff */
[----:B------:R-:W-:Y:S01]  /*e560*/  IMAD.IADD R11, R11, 0x1, R13 ;  /* 0x000000010b0b7824 */ /* 0x000fe200078e020d */
[--C-:B------:R-:W-:Y:S01]  /*e570*/  SHF.R.S32.HI R4, RZ, 0x1f, R9.reuse ;  /* 0x0000001fff047819 */ /* 0x100fe20000011409 */
[----:B------:R-:W-:Y:S02]  /*e580*/  IMAD R13, R3, UR5, R2 ;  /* 0x00000005030d7c24 */ /* 0x000fe4000f8e0202 */
[----:B------:R-:W-:-:S02]  /*e590*/  IMAD.MOV R5, RZ, RZ, -R9 ;  /* 0x000000ffff057224 */ /* 0x000fc400078e0a09 */
        /* <DEDUP_REMOVED lines=28> */
[----:B------:R-:W-:-:S05]  /*e760*/  IMAD R0, R11, 0x80, R0 ;  /* 0x000000800b007824 */ /* 0x000fca00078e0200 */
[----:B------:R-:W-:-:S05]  /*e770*/  SHF.L.U32 R0, R0, 0x1, RZ ;  /* 0x0000000100007819 */ /* 0x000fca00000006ff */
        /* <DEDUP_REMOVED lines=142> */
[----:B------:R2:W-:Y:S01]  /*f060*/  @!P2 ST.E.64 desc[UR6][R12.64], R104 ;  /* 0x000000680c00a985 */ /* 0x0005e2000c101b06 */
        /* <DEDUP_REMOVED lines=9> */
[----:B------:R1:W-:Y:S01]  /*f100*/  @!P4 ST.E.64 desc[UR6][R10.64], R112 ;  /* 0x000000700a00c985 */ /* 0x0003e2000c101b06 */
[C---:B--2---:R-:W-:Y:S02]  /*f110*/  IADD3 R13, R0.reuse, 0xf0, RZ ;  /* 0x000000f0000d7810 */ /* 0x044fe40007ffe0ff */
[----:B------:R-:W-:Y:S01]  /*f120*/  VIADD R19, R0, 0xd0 ;  /* 0x000000d000137836 */ /* 0x000fe20000000000 */
[----:B------:R2:W-:Y:S01]  /*f130*/  @!P5 ST.E.64 desc[UR6][R14.64], R116 ;  /* 0x000000740e00d985 */ /* 0x0005e2000c101b06 */
[----:B------:R-:W-:Y:S01]  /*f140*/  @!P6 IMAD.WIDE R16, R17, 0x4, R2 ;  /* 0x000000041110e825 */ /* 0x000fe200078e0202 */
[----:B------:R-:W-:-:S02]  /*f150*/  ISETP.GE.AND P5, PT, R13, UR4, PT ;  /* 0x000000040d007c0c */ /* 0x000fc4000bfa6270 */
[----:B------:R-:W-:Y:S01]  /*f160*/  ISETP.GE.AND P1, PT, R19, UR4, PT ;  /* 0x0000000413007c0c */ /* 0x000fe2000bf26270 */
[C---:B------:R-:W-:Y:S01]  /*f170*/  VIADD R21, R0.reuse, 0xe0 ;  /* 0x000000e000157836 */ /* 0x040fe20000000000 */
[----:B------:R3:W-:Y:S01]  /*f180*/  @!P6 ST.E.64 desc[UR6][R16.64], R120 ;  /* 0x000000781000e985 */ /* 0x0007e2000c101b06 */
[----:B0-----:R-:W-:Y:S01]  /*f190*/  VIADD R9, R0, 0xf8 ;  /* 0x000000f800097836 */ /* 0x001fe20000000000 */
[----:B------:R-:W-:Y:S01]  /*f1a0*/  @!P0 LEA.HI R18, R18, R18, RZ, 0x1 ;  /* 0x0000001212128211 */ /* 0x000fe200078f08ff */
[----:B------:R-:W-:Y:S01]  /*f1b0*/  VIADD R12, R0, 0xe8 ;  /* 0x000000e8000c7836 */ /* 0x000fe20000000000 */
[----:B------:R-:W-:Y:S02]  /*f1c0*/  ISETP.GE.AND P3, PT, R21, UR4, PT ;  /* 0x0000000415007c0c */ /* 0x000fe4000bf66270 */
[----:B------:R-:W-:Y:S02]  /*f1d0*/  ISETP.GE.AND P6, PT, R9, UR4, PT ;  /* 0x0000000409007c0c */ /* 0x000fe4000bfc6270 */
[----:B------:R-:W-:-:S02]  /*f1e0*/  ISETP.GE.AND P4, PT, R12, UR4, PT ;  /* 0x000000040c007c0c */ /* 0x000fc4000bf86270 */
[----:B------:R-:W-:Y:S02]  /*f1f0*/  @!P2 LEA.HI R20, R20, R20, RZ, 0x1 ;  /* 0x000000141414a211 */ /* 0x000fe400078f08ff */
[----:B------:R-:W-:Y:S02]  /*f200*/  @!P1 LEA.HI R19, R19, R19, RZ, 0x1 ;  /* 0x0000001313139211 */ /* 0x000fe400078f08ff */
[----:B------:R-:W-:Y:S02]  /*f210*/  @!P5 LEA.HI R8, R13, R13, RZ, 0x1 ;  /* 0x0000000d0d08d211 */ /* 0x000fe400078f08ff */
[----:B-1----:R-:W-:Y:S02]  /*f220*/  @!P1 LOP3.LUT R11, R19, 0xfffffffe, RZ, 0xc0, !PT ;  /* 0xfffffffe130b9812 */ /* 0x002fe400078ec0ff */
[----:B------:R-:W-:Y:S02]  /*f230*/  @!P3 LEA.HI R21, R21, R21, RZ, 0x1 ;  /* 0x000000151515b211 */ /* 0x000fe400078f08ff */
[----:B------:R-:W-:-:S02]  /*f240*/  @!P6 LEA.HI R10, R9, R9, RZ, 0x1 ;  /* 0x00000009090ae211 */ /* 0x000fc400078f08ff */
[----:B------:R-:W-:Y:S02]  /*f250*/  @!P4 LEA.HI R12, R12, R12, RZ, 0x1 ;  /* 0x0000000c0c0cc211 */ /* 0x000fe400078f08ff */
[----:B------:R-:W-:Y:S02]  /*f260*/  @!P0 LOP3.LUT R9, R18, 0xfffffffe, RZ, 0xc0, !PT ;  /* 0xfffffffe12098812 */ /* 0x000fe400078ec0ff */
[----:B------:R-:W-:Y:S02]  /*f270*/  @!P2 LOP3.LUT R13, R20, 0xfffffffe, RZ, 0xc0, !PT ;  /* 0xfffffffe140da812 */ /* 0x000fe400078ec0ff */
[----:B--2---:R-:W-:Y:S02]  /*f280*/  @!P3 LOP3.LUT R15, R21, 0xfffffffe, RZ, 0xc0, !PT ;  /* 0xfffffffe150fb812 */ /* 0x004fe400078ec0ff */
[----:B---3--:R-:W-:Y:S01]  /*f290*/  @!P4 LOP3.LUT R17, R12, 0xfffffffe, RZ, 0xc0, !PT ;  /* 0xfffffffe0c11c812 */ /* 0x008fe200078ec0ff */
        /* <DEDUP_REMOVED lines=16> */
.L_x_7413:
[----:B------:R-:W-:Y:S05]  /*f3a0*/  BSYNC B0 ;  /* 0x0000000000007941 */ /* 0x000fea0003800000 */
.L_x_7412:
        /* <DEDUP_REMOVED lines=144> */
[----:B------:R-:W-:Y:S02]  /*fcb0*/  @!P2 LOP3.LUT R17, R17, 0xfffffffe, RZ, 0xc0, !PT ;  /* 0xfffffffe1111a812 */ /* 0x000fe400078ec0ff */
[----:B------:R-:W-:Y:S01]  /*fcc0*/  ISETP.GE.AND P6, PT, R19, UR4, PT ;  /* 0x0000000413007c0c */ /* 0x000fe2000bfc6270 */
[--C-:B-1----:R-:W-:Y:S01]  /*fcd0*/  @!P4 IMAD.WIDE R6, R15, 0x4, R2.reuse ;  /* 0x000000040f06c825 */ /* 0x102fe200078e0202 */
[----:B------:R-:W-:Y:S02]  /*fce0*/  @!P1 LOP3.LUT R13, R20, 0xfffffffe, RZ, 0xc0, !PT ;  /* 0xfffffffe140d9812 */ /* 0x000fe400078ec0ff */
[----:B------:R-:W-:Y:S01]  /*fcf0*/  ISETP.GE.AND P0, PT, R14, UR4, PT ;  /* 0x000000040e007c0c */ /* 0x000fe2000bf06270 */
[----:B------:R-:W-:Y:S01]  /*fd00*/  @!P3 IMAD.WIDE R8, R11, 0x4, R2 ;  /* 0x000000040b08b825 */ /* 0x000fe200078e0202 */
[----:B------:R1:W-:Y:S01]  /*fd10*/  @!P4 ST.E.64 desc[UR6][R6.64], R106 ;  /* 0x0000006a0600c985 */ /* 0x0003e2000c101b06 */
[----:B------:R-:W-:-:S02]  /*fd20*/  IADD3 R16, R0, 0xe0, RZ ;  /* 0x000000e000107810 */ /* 0x000fc40007ffe0ff */
[--C-:B------:R-:W-:Y:S01]  /*fd30*/  @!P2 IMAD.WIDE R10, R17, 0x4, R2.reuse ;  /* 0x00000004110aa825 */ /* 0x100fe200078e0202 */
[----:B------:R2:W-:Y:S01]  /*fd40*/  @!P3 ST.E.64 desc[UR6][R8.64], R110 ;  /* 0x0000006e0800b985 */ /* 0x0005e2000c101b06 */
[----:B------:R-:W-:Y:S02]  /*fd50*/  @!P5 LEA.HI R18, R18, R18, RZ, 0x1 ;  /* 0x000000121212d211 */ /* 0x000fe400078f08ff */
[--C-:B------:R-:W-:Y:S01]  /*fd60*/  @!P1 IMAD.WIDE R12, R13, 0x4, R2.reuse ;  /* 0x000000040d0c9825 */ /* 0x100fe200078e0202 */
[----:B------:R-:W-:Y:S01]  /*fd70*/  @!P2 ST.E.64 desc[UR6][R10.64], R114 ;  /* 0x000000720a00a985 */ /* 0x000fe2000c101b06 */
[----:B------:R-:W-:Y:S02]  /*fd80*/  ISETP.GE.AND P2, PT, R16, UR4, PT ;  /* 0x0000000410007c0c */ /* 0x000fe4000bf46270 */
[C---:B------:R-:W-:Y:S01]  /*fd90*/  VIADD R15, R0.reuse, 0xd8 ;  /* 0x000000d8000f7836 */ /* 0x040fe20000000000 */
[----:B------:R-:W-:Y:S01]  /*fda0*/  @!P1 ST.E.64 desc[UR6][R12.64], R118 ;  /* 0x000000760c009985 */ /* 0x000fe2000c101b06 */
[----:B------:R-:W-:Y:S01]  /*fdb0*/  VIADD R17, R0, 0xe8 ;  /* 0x000000e800117836 */ /* 0x000fe20000000000 */
[----:B0-----:R-:W-:Y:S01]  /*fdc0*/  @!P5 LOP3.LUT R5, R18, 0xfffffffe, RZ, 0xc0, !PT ;  /* 0xfffffffe1205d812 */ /* 0x001fe200078ec0ff */
[C---:B------:R-:W-:Y:S01]  /*fdd0*/  VIADD R20, R0.reuse, 0xf0 ;  /* 0x000000f000147836 */ /* 0x040fe20000000000 */
[----:B------:R-:W-:Y:S01]  /*fde0*/  ISETP.GE.AND P1, PT, R15, UR4, PT ;  /* 0x000000040f007c0c */ /* 0x000fe2000bf26270 */
[----:B------:R-:W-:Y:S01]  /*fdf0*/  VIADD R0, R0, 0xf8 ;  /* 0x000000f800007836 */ /* 0x000fe20000000000 */
[----:B------:R-:W-:Y:S01]  /*fe00*/  @!P6 LEA.HI R19, R19, R19, RZ, 0x1 ;  /* 0x000000131313e211 */ /* 0x000fe200078f08ff */
[----:B------:R-:W-:Y:S01]  /*fe10*/  @!P5 IMAD.WIDE R4, R5, 0x4, R2 ;  /* 0x000000040504d825 */ /* 0x000fe200078e0202 */
[----:B------:R-:W-:-:S02]  /*fe20*/  ISETP.GE.AND P3, PT, R17, UR4, PT ;  /* 0x0000000411007c0c */ /* 0x000fc4000bf66270 */
[----:B------:R-:W-:Y:S02]  /*fe30*/  ISETP.GE.AND P4, PT, R20, UR4, PT ;  /* 0x0000000414007c0c */ /* 0x000fe4000bf86270 */
        /* <DEDUP_REMOVED lines=32> */
.L_x_7410:
[----:B------:R-:W1:Y:S02]  /*10040*/  S2R R0, SR_TID.X ;  /* 0x0000000000007919 */ /* 0x000e640000002100 */
[----:B-1----:R-:W-:-:S05]  /*10050*/  VIADD R2, R0, 0xffffff80 ;  /* 0xffffff8000027836 */ /* 0x002fca0000000000 */
[----:B------:R-:W-:-:S13]  /*10060*/  ISETP.GT.AND P0, PT, R2, 0x3f, PT ;  /* 0x0000003f0200780c */ /* 0x000fda0003f04270 */
[----:B------:R-:W-:Y:S05]  /*10070*/  @P0 BRA `(.L_x_7372) ;  /* 0x0000005c000c0947 */ /* 0x000fea0003800000 */
[----:B------:R-:W1:Y:S01]  /*10080*/  S2R R3, SR_CTAID.X ;  /* 0x0000000000037919 */ /* 0x000e620000002500 */
[----:B------:R-:W4:Y:S01]  /*10090*/  LDC R6, c[0x0][0xce8] ;  /* 0x00033a00ff067b82 */ /* 0x000f220000000800 */
[----:B------:R-:W-:Y:S01]  /*100a0*/  ULDC UR4, c[0x0][0xb88] ;  /* 0x0002e20000047ab9 */ /* 0x000fe20000000800 */
[----:B-1----:R-:W-:Y:S02]  /*100b0*/  IMAD R0, R3, 0x40, R0 ;  /* 0x0000004003007824 */ /* 0x002fe400078e0200 */
[----:B----4-:R-:W-:Y:S02]  /*100c0*/  IMAD R3, R6, UR4, RZ ;  /* 0x0000000406037c24 */ /* 0x010fe4000f8e02ff */
[----:B------:R-:W-:-:S05]  /*100d0*/  VIADD R0, R0, 0xffffff80 ;  /* 0xffffff8000007836 */ /* 0x000fca0000000000 */
[----:B------:R-:W-:-:S13]  /*100e0*/  ISETP.GE.AND P0, PT, R0, R3, PT ;  /* 0x000000030000720c */ /* 0x000fda0003f06270 */
[----:B------:R-:W-:Y:S05]  /*100f0*/  @P0 BRA `(.L_x_7372) ;  /* 0x0000005800ec0947 */ /* 0x000fea0003800000 */
[----:B------:R-:W4:Y:S01]  /*10100*/  LDL R4, [R1] ;  /* 0x0000000001047983 */ /* 0x000f220000100800 */
[----:B------:R-:W-:Y:S01]  /*10110*/  ISETP.NE.AND P0, PT, R6, 0x1, PT ;  /* 0x000000010600780c */ /* 0x000fe20003f05270 */
[----:B------:R-:W-:Y:S01]  /*10120*/  S2UR UR7, SR_CTAID.Z ;  /* 0x00000000000779c3 */ /* 0x000fe20000002700 */
[----:B------:R-:W-:Y:S01]  /*10130*/  ULDC.64 UR8, c[0x0][0xcd0] ;  /* 0x0003340000087ab9 */ /* 0x000fe20000000a00 */
[----:B------:R-:W-:Y:S01]  /*10140*/  IMAD.MOV.U32 R5, RZ, RZ, R0 ;  /* 0x000000ffff057224 */ /* 0x000fe200078e0000 */
[----:B------:R-:W-:-:S05]  /*10150*/  ULDC.64 UR12, c[0x0][0x208] ;  /* 0x00008200000c7ab9 */ /* 0x000fca0000000a00 */
[----:B------:R-:W1:Y:S08]  /*10160*/  LDC.64 R10, c[0x0][0xcd8] ;  /* 0x00033600ff0a7b82 */ /* 0x000e700000000a00 */
[----:B------:R-:W5:Y:S08]  /*10170*/  @P0 LDC R7, c[0x0][0xcec] ;  /* 0x00033b00ff070b82 */ /* 0x000f700000000800 */
[----:B------:R-:W2:Y:S08]  /*10180*/  @P0 LDC R9, c[0x0][0xcf0] ;  /* 0x00033c00ff090b82 */ /* 0x000eb00000000800 */
[----:B------:R-:W3:Y:S08]  /*10190*/  S2UR UR10, SR_CTAID.Y ;  /* 0x00000000000a79c3 */ /* 0x000ef00000002600 */
[----:B0-----:R-:W3:Y:S01]  /*101a0*/  LDC R8, c[0x0][0xd50] ;  /* 0x00035400ff087b82 */ /* 0x001ee20000000800 */
[----:B----4-:R-:W-:Y:S01]  /*101b0*/  R2UR UR11, R4 ;  /* 0x00000000040b72ca */ /* 0x010fe200000e0000 */
[----:B-----5:R-:W-:-:S05]  /*101c0*/  @P0 IMAD.HI.U32 R4, R0, R7, RZ ;  /* 0x0000000700040227 */ /* 0x020fca00078e00ff */
[----:B--2---:R-:W-:-:S07]  /*101d0*/  @P0 SHF.R.U32.HI R5, RZ, R9, R4 ;  /* 0x00000009ff050219 */ /* 0x004fce0000011604 */
[----:B------:R-:W-:Y:S02]  /*101e0*/  USHF.R.S32.HI UR6, URZ, 0x1f, UR11 ;  /* 0x0000001f3f067899 */ /* 0x000fe4000801140b */
[----:B------:R-:W-:Y:S01]  /*101f0*/  IMAD R7, RZ, RZ, -UR11 ;  /* 0x8000000bff077e24 */ /* 0x000fe2000f8e02ff */
[----:B------:R-:W-:Y:S02]  /*10200*/  UIMAD.WIDE.U32 UR4, UR11, UR8, URZ ;  /* 0x000000080b0472a5 */ /* 0x000fe4000f8e003f */
[----:B------:R-:W-:Y:S01]  /*10210*/  UIMAD UR6, UR6, UR8, URZ ;  /* 0x00000008060672a4 */ /* 0x000fe2000f8e023f */
[----:B---3--:R-:W-:Y:S01]  /*10220*/  IMAD R9, R8, R7, UR10 ;  /* 0x0000000a08097e24 */ /* 0x008fe2000f8e0207 */
[----:B------:R-:W-:Y:S01]  /*10230*/  USHF.R.S32.HI UR8, URZ, 0x1f, UR7 ;  /* 0x0000001f3f087899 */ /* 0x000fe20008011407 */
[----:B------:R-:W-:Y:S01]  /*10240*/  IMAD.MOV R7, RZ, RZ, -R5 ;  /* 0x000000ffff077224 */ /* 0x000fe200078e0a05 */
[----:B------:R-:W-:Y:S01]  /*10250*/  UIMAD UR6, UR11, UR9, UR6 ;  /* 0x000000090b0672a4 */ /* 0x000fe2000f8e0206 */
[----:B------:R-:W-:Y:S01]  /*10260*/  IMAD.U32 R3, RZ, RZ, UR5 ;  /* 0x00000005ff037e24 */ /* 0x000fe2000f8e00ff */
[----:B------:R-:W-:Y:S01]  /*10270*/  SHF.R.S32.HI R4, RZ, 0x1f, R9 ;  /* 0x0000001fff047819 */ /* 0x000fe20000011409 */
[----:B------:R-:W-:Y:S01]  /*10280*/  IMAD.U32 R2, RZ, RZ, UR4 ;  /* 0x00000004ff027e24 */ /* 0x000fe2000f8e00ff */
[----:B------:R-:W-:Y:S01]  /*10290*/  UIADD3 UR6, UR5, UR6, URZ ;  /* 0x0000000605067290 */ /* 0x000fe2000fffe03f */
[----:B-1----:R-:W-:-:S02]  /*102a0*/  IMAD R12, R10, UR8, RZ ;  /* 0x000000080a0c7c24 */ /* 0x002fc4000f8e02ff */
        /* <DEDUP_REMOVED lines=24> */
.L_x_7370:
        /* <DEDUP_REMOVED lines=18> */
.L_x_7414:
[----:B------:R-:W-:Y:S01]  /*10550*/  ULDC UR43, c[0x0][0xd50] ;  /* 0x00035400002b7ab9 */ /* 0x000fe20000000800 */
[----:B------:R-:W-:Y:S01]  /*10560*/  UMOV UR36, UR6 ;  /* 0x0000000600247c82 */ /* 0x000fe20008000000 */
[----:B------:R-:W-:-:S11]  /*10570*/  UISETP.NE.AND UP0, UPT, UR43, 0x1, UPT ;  /* 0x000000012b00788c */ /* 0x000fd6000bf05270 */
[----:B------:R-:W-:Y:S01]  /*10580*/  @UP0 ULDC UR4, c[0x0][0xd54] ;  /* 0x0003550000040ab9 */ /* 0x000fe20000000800 */
[----:B------:R-:W-:Y:S01]  /*10590*/  @UP0 ULDC UR7, c[0x0][0xd58] ;  /* 0x0003560000070ab9 */ /* 0x000fe20000000800 */
[----:B------:R-:W-:-:S04]  /*105a0*/  UIMAD.WIDE.U32 UR4, UR6, UR4, URZ ;  /* 0x00000004060472a5 */ /* 0x000fc8000f8e003f */
[----:B------:R-:W-:-:S12]  /*105b0*/  @UP0 USHF.R.U32.HI UR36, URZ, UR7, UR5 ;  /* 0x000000073f240299 */ /* 0x000fd80008011605 */
.L_x_7415:
[----:B------:R-:W-:Y:S01]  /*105c0*/  ISETP.LE.AND P0, PT, RZ, UR44, PT ;  /* 0x0000002cff007c0c */ /* 0x000fe2000bf03270 */
        /* <DEDUP_REMOVED lines=74> */
.L_x_7417:
        /* <DEDUP_REMOVED lines=32> */
.L_x_7418:
        /* <DEDUP_REMOVED lines=20> */
.L_x_7420:
        /* <DEDUP_REMOVED lines=15> */
.L_x_7419:
        /* <DEDUP_REMOVED lines=25> */
.L_x_7521:
        /* <DEDUP_REMOVED lines=9> */
.L_x_7524:
[----:B------:R-:W-:Y:S05]  /*110c0*/  @!P6 BRA `(.L_x_7422) ;  /* 0x0000000000dce947 */ /* 0x000fea0003800000 */
[----:B------:R-:W-:Y:S01]  /*110d0*/  IMAD.MOV.U32 R16, RZ, RZ, R18 ;  /* 0x000000ffff107224 */ /* 0x000fe200078e0012 */
[----:B------:R-:W-:Y:S06]  /*110e0*/  @!P1 BRA `(.L_x_7424) ;  /* 0x0000000000549947 */ /* 0x000fec0003800000 */
[----:B0-----:R-:W-:Y:S01]  /*110f0*/  MOV R6, R0 ;  /* 0x0000000000067202 */ /* 0x001fe20000000f00 */
[----:B------:R-:W-:Y:S01]  /*11100*/  ULDC.64 UR4, c[0x0][0x428] ;  /* 0x00010a0000047ab9 */ /* 0x000fe20000000a00 */
[----:B------:R-:W0:Y:S01]  /*11110*/  LDC R0, c[0x0][0x43c] ;  /* 0x00010f00ff007b82 */ /* 0x000e220000000800 */
[----:B------:R-:W-:Y:S01]  /*11120*/  IMAD R9, R19, UR4, RZ ;  /* 0x0000000413097c24 */ /* 0x000fe2000f8e02ff */
[----:B------:R-:W-:Y:S01]  /*11130*/  ULDC.64 UR6, c[0x0][0x208] ;  /* 0x0000820000067ab9 */ /* 0x000fe20000000a00 */
[----:B------:R-:W-:Y:S02]  /*11140*/  IMAD.MOV.U32 R7, RZ, RZ, R6 ;  /* 0x000000ffff077224 */ /* 0x000fe400078e0006 */
        /* <DEDUP_REMOVED lines=15> */
.L_x_7424:
[----:B------:R-:W-:Y:S01]  /*11240*/  IMAD.MOV.U32 R0, RZ, RZ, 0x1 ;  /* 0x00000001ff007424 */ /* 0x000fe200078e00ff */
[----:B01----:R-:W0:Y:S04]  /*11250*/  S2R R6, SR_TID.X ;  /* 0x0000000000067919 */ /* 0x003e280000002100 */
[----:B------:R-:W-:-:S04]  /*11260*/  SHF.L.U32 R0, R0, 0x1f, RZ ;  /* 0x0000001f00007819 */ /* 0x000fc800000006ff */
[----:B------:R-:W1:Y:S01]  /*11270*/  SYNCS.PHASECHK.TRANS64.TRYWAIT P0, [UR38+0x38840], R0 ;  /* 0x03884000ff0075a7 */ /* 0x000e620008000166 */
[----:B0-----:R-:W-:-:S04]  /*11280*/  LOP3.LUT R2, R6, 0x7f, RZ, 0xc0, !PT ;  /* 0x0000007f06027812 */ /* 0x001fc800078ec0ff */
[----:B------:R-:W-:Y:S01]  /*11290*/  ISETP.NE.AND P1, PT, R2, RZ, PT ;  /* 0x000000ff0200720c */ /* 0x000fe20003f25270 */
[----:B-1----:R-:W-:-:S12]  /*112a0*/  @!P0 BRA `(.L_x_7425) ;  /* 0x0000004c00688947 */ /* 0x002fd80003800000 */
.L_x_7525:
[----:B------:R-:W-:Y:S05]  /*112b0*/  @P1 BRA `(.L_x_7426) ;  /* 0x0000000000181947 */ /* 0x000fea0003800000 */
[----:B------:R-:W1:Y:S01]  /*112c0*/  S2R R2, SR_TID.X ;  /* 0x0000000000027919 */ /* 0x000e620000002100 */
[----:B0-----:R-:W-:-:S04]  /*112d0*/  IMAD.MOV.U32 R0, RZ, RZ, 0x2000 ;  /* 0x00002000ff007424 */ /* 0x001fc800078e00ff */
[----:B------:R2:W-:Y:S01]  /*112e0*/  SYNCS.ARRIVE.TRANS64 RZ, [UR38+0x38830], R0 ;  /* 0x03883000ffff79a7 */ /* 0x0005e20008000026 */
[----:B-1----:R-:W-:-:S13]  /*112f0*/  LOP3.LUT P0, RZ, R2, 0x1f, RZ, 0xc0, !PT ;  /* 0x0000001f02ff7812 */ /* 0x002fda000780c0ff */
[----:B--2---:R-:W-:Y:S05]  /*11300*/  @!P0 BRA `(.L_x_7426) ;  /* 0x0000000000048947 */ /* 0x004fea0003800000 */
[----:B------:R-:W-:Y:S01]  /*11310*/  BPT.TRAP 0x1 ;  /* 0x000000040000795c */ /* 0x000fe20000300000 */
.L_x_7426:
[----:B0-----:R-:W2:Y:S01]  /*11320*/  LDL R0, [R1+0xc] ;  /* 0x00000c0001007983 */ /* 0x001ea20000100800 */
        /* <DEDUP_REMOVED lines=17> */
.L_x_7422:
        /* <DEDUP_REMOVED lines=24> */
.L_x_7427:
        /* <DEDUP_REMOVED lines=24> */
[----:B------:R-:W-:Y:S01]  /*11740*/  IMAD.MOV.U32 R9, RZ, RZ, R11 ;  /* 0x000000ffff097224 */ /* 0x000fe200078e000b */
[----:B------:R2:W-:Y:S01]  /*11750*/  STL [R1+0x8], R11 ;  /* 0x0000080b01007387 */ /* 0x0005e20000100800 */
        /* <DEDUP_REMOVED lines=9> */
[----:B--2---:R-:W-:Y:S01]  /*117f0*/  IMAD R11, R9, UR5, R0 ;  /* 0x00000005090b7c24 */ /* 0x004fe2000f8e0200 */
[----:B------:R-:W-:Y:S02]  /*11800*/  ULDC.64 UR4, c[0x0][0x2c8] ;  /* 0x0000b20000047ab9 */ /* 0x000fe40000000a00 */
[----:B------:R-:W-:Y:S01]  /*11810*/  SHF.R.S32.HI R0, RZ, 0x1f, R5 ;  /* 0x0000001fff007819 */ /* 0x000fe20000011405 */
[----:B------:R-:W-:-:S04]  /*11820*/  IMAD.IADD R3, R3, 0x1, R11 ;  /* 0x0000000103037824 */ /* 0x000fc800078e020b */
[----:B------:R-:W-:Y:S02]  /*11830*/  IMAD R0, R0, UR4, RZ ;  /* 0x0000000400007c24 */ /* 0x000fe4000f8e02ff */
[----:B------:R-:W-:-:S04]  /*11840*/  IMAD.WIDE.U32 R2, R5, UR4, R2 ;  /* 0x0000000405027c25 */ /* 0x000fc8000f8e0002 */
[----:B------:R-:W-:Y:S01]  /*11850*/  IMAD R9, R5, UR5, R0 ;  /* 0x0000000505097c24 */ /* 0x000fe2000f8e0200 */
[----:B------:R-:W-:Y:S02]  /*11860*/  ULDC.64 UR4, c[0x0][0x280] ;  /* 0x0000a00000047ab9 */ /* 0x000fe40000000a00 */
[C---:B------:R-:W-:Y:S01]  /*11870*/  LEA R0, P0, R2.reuse, UR4, 0x1 ;  /* 0x0000000402007c11 */ /* 0x040fe2000f8008ff */
[----:B------:R-:W-:Y:S01]  /*11880*/  IMAD.IADD R3, R3, 0x1, R9 ;  /* 0x0000000103037824 */ /* 0x000fe200078e0209 */
[----:B------:R-:W-:Y:S01]  /*11890*/  ULDC UR4, c[0x0][0x2b8] ;  /* 0x0000ae0000047ab9 */ /* 0x000fe20000000800 */
[----:B------:R-:W0:Y:S03]  /*118a0*/  S2R R9, SR_TID.X ;  /* 0x0000000000097919 */ /* 0x000e260000002100 */
[----:B------:R-:W-:Y:S01]  /*118b0*/  LEA.HI.X R3, R2, UR5, R3, 0x1, P0 ;  /* 0x0000000502037c11 */ /* 0x000fe200080f0c03 */
[----:B0-----:R-:W-:-:S05]  /*118c0*/  IMAD.SHL.U32 R2, R9, 0x8, RZ ;  /* 0x0000000809027824 */ /* 0x001fca00078e00ff */
        /* <DEDUP_REMOVED lines=8> */
[----:B------:R-:W0:Y:S01]  /*11950*/  S2R R4, SR_TID.X ;  /* 0x0000000000047919 */ /* 0x000e220000002100 */
[----:B------:R-:W-:Y:S01]  /*11960*/  ULDC UR4, c[0x0][0x288] ;  /* 0x0000a20000047ab9 */ /* 0x000fe20000000800 */
[----:B------:R-:W-:Y:S01]  /*11970*/  IMAD R8, R8, 0x40, R6 ;  /* 0x0000004008087824 */ /* 0x000fe200078e0206 */
[----:B------:R-:W-:Y:S01]  /*11980*/  ULDC.64 UR6, c[0x0][0x208] ;  /* 0x0000820000067ab9 */ /* 0x000fe20000000a00 */
[----:B------:R-:W1:Y:S01]  /*11990*/  SHFL.IDX PT, R14, R0, RZ, 0x181f ;  /* 0x00181fff000e7589 */ /* 0x000e6200000e0000 */
[----:B------:R-:W-:Y:S02]  /*119a0*/  IMAD R2, R7, UR4, RZ ;  /* 0x0000000407027c24 */ /* 0x000fe4000f8e02ff */
[C---:B------:R-:W-:Y:S01]  /*119b0*/  VIADD R6, R8.reuse, 0x10 ;  /* 0x0000001008067836 */ /* 0x040fe20000000000 */
[----:B------:R2:W-:Y:S02]  /*119c0*/  STL [R1+0x4], R8 ;  /* 0x0000040801007387 */ /* 0x0005e40000100800 */
[----:B------:R-:W-:-:S02]  /*119d0*/  ISETP.GE.AND P1, PT, R8, R2, PT ;  /* 0x000000020800720c */ /* 0x000fc40003f26270 */
[----:B------:R-:W-:Y:S01]  /*119e0*/  STL [R1+0x10], R6 ;  /* 0x0000100601007387 */ /* 0x000fe20000100800 */
[----:B--2---:R-:W-:-:S10]  /*119f0*/  VIADD R8, R8, 0x20 ;  /* 0x0000002008087836 */ /* 0x004fd40000000000 */
[----:B------:R-:W-:Y:S01]  /*11a00*/  @!P1 LEA R9, R10, UR38, 0x1 ;  /* 0x000000260a099c11 */ /* 0x000fe2000f8e08ff */
[----:B------:R-:W-:Y:S01]  /*11a10*/  STL [R1+0x14], R8 ;  /* 0x0000140801007387 */ /* 0x000fe20000100800 */
[----:B0-----:R-:W-:-:S03]  /*11a20*/  IMAD.SHL.U32 R11, R4, 0x8, RZ ;  /* 0x00000008040b7824 */ /* 0x001fc600078e00ff */
[----:B------:R-:W0:Y:S02]  /*11a30*/  SHFL.IDX PT, R4, R3, RZ, 0x181f ;  /* 0x00181fff03047589 */ /* 0x000e2400000e0000 */
[----:B------:R-:W-:-:S04]  /*11a40*/  LOP3.LUT R11, R11, 0x38, RZ, 0xc0, !PT ;  /* 0x000000380b0b7812 */ /* 0x000fc800078ec0ff */
[----:B-1----:R-:W-:-:S04]  /*11a50*/  @!P1 LEA R14, P2, R11, R14, 0x1 ;  /* 0x0000000e0b0e9211 */ /* 0x002fc800078408ff */
[----:B0-----:R-:W-:Y:S01]  /*11a60*/  @!P1 IADD3.X R5, RZ, R4, RZ, P2, !PT ;  /* 0x00000004ff059210 */ /* 0x001fe200017fe4ff */
[----:B------:R-:W-:Y:S02]  /*11a70*/  @!P1 IMAD.MOV.U32 R4, RZ, RZ, R14 ;  /* 0x000000ffff049224 */ /* 0x000fe400078e000e */
[----:B------:R-:W0:Y:S04]  /*11a80*/  SHFL.IDX PT, R14, R0, 0x1, 0x181f ;  /* 0x00381f00000e7f89 */ /* 0x000e2800000e0000 */
[----:B------:R1:W-:Y:S01]  /*11a90*/  @!P1 LDGSTS.E.BYPASS.LTC128B.128 [R9+0x20400], desc[UR6][R4.64], !P0 ;  /* 0x2040000004099fae */ /* 0x0003e2000c101d46 */
[----:B------:R-:W-:-:S03]  /*11aa0*/  ISETP.GE.AND P1, PT, R6, R2, PT ;  /* 0x000000020600720c */ /* 0x000fc60003f26270 */
[----:B-1----:R-:W1:Y:S10]  /*11ab0*/  SHFL.IDX PT, R4, R3, 0x1, 0x181f ;  /* 0x00381f0003047f89 */ /* 0x002e7400000e0000 */
[----:B------:R-:W-:-:S02]  /*11ac0*/  @!P1 LEA R7, R10, UR38, 0x1 ;  /* 0x000000260a079c11 */ /* 0x000fc4000f8e08ff */
[----:B0-----:R-:W-:Y:S02]  /*11ad0*/  @!P1 LEA R6, P2, R11, R14, 0x1 ;  /* 0x0000000e0b069211 */ /* 0x001fe400078408ff */
[----:B------:R-:W0:Y:S03]  /*11ae0*/  SHFL.IDX PT, R14, R0, 0x2, 0x181f ;  /* 0x00581f00000e7f89 */ /* 0x000e2600000e0000 */
        /* <DEDUP_REMOVED lines=14> */
.L_x_7534:
[----:B--2---:R-:W2:Y:S01]  /*11bd0*/  LDL R4, [R1+0x4] ;  /* 0x0000040001047983 */ /* 0x004ea20000100800 */
[----:B------:R-:W-:Y:S01]  /*11be0*/  ULDC.64 UR4, c[0x0][0x208] ;  /* 0x0000820000047ab9 */ /* 0x000fe20000000a00 */
[----:B------:R-:W0:Y:S02]  /*11bf0*/  S2R R0, SR_TID.X ;  /* 0x0000000000007919 */ /* 0x000e240000002100 */
[----:B0-----:R-:W-:-:S05]  /*11c00*/  IMAD.SHL.U32 R0, R0, 0x8, RZ ;  /* 0x0000000800007824 */ /* 0x001fca00078e00ff */
[----:B------:R-:W-:Y:S01]  /*11c10*/  LOP3.LUT R0, R0, 0x38, RZ, 0xc0, !PT ;  /* 0x0000003800007812 */ /* 0x000fe200078ec0ff */
        /* <DEDUP_REMOVED lines=42> */
.L_x_7429:
[----:B------:R-:W2:Y:S01]  /*11ec0*/  LDL.LU.64 R6, [R1+0x20] ;  /* 0x0000200001067983 */ /* 0x000ea20000300a00 */
[----:B------:R-:W-:-:S03]  /*11ed0*/  ULDC.64 UR8, c[0x0][0x3e0] ;  /* 0x0000f80000087ab9 */ /* 0x000fc60000000a00 */
[----:B------:R-:W3:Y:S04]  /*11ee0*/  LDL.LU R2, [R1+0x2c] ;  /* 0x00002c0001027983 */ /* 0x000ee80000300800 */
[----:B0-----:R-:W4:Y:S01]  /*11ef0*/  LDL.LU R4, [R1+0x8] ;  /* 0x0000080001047983 */ /* 0x001f220000300800 */
[----:B------:R-:W-:Y:S01]  /*11f00*/  UIMAD UR6, UR45, UR8, URZ ;  /* 0x000000082d0672a4 */ /* 0x000fe2000f8e023f */
[----:B------:R-:W-:Y:S01]  /*11f10*/  LOP3.LUT R17, R17, 0xfffffff7, RZ, 0xc0, !PT ;  /* 0xfffffff711117812 */ /* 0x000fe200078ec0ff */
[----:B------:R-:W0:Y:S02]  /*11f20*/  S2R R8, SR_TID.X ;  /* 0x0000000000087919 */ /* 0x000e240000002100 */
[----:B------:R-:W-:Y:S01]  /*11f30*/  UIMAD UR6, UR44, UR9, UR6 ;  /* 0x000000092c0672a4 */ /* 0x000fe2000f8e0206 */
[----:B0-----:R-:W-:-:S05]  /*11f40*/  IMAD.SHL.U32 R10, R8, 0x8, RZ ;  /* 0x00000008080a7824 */ /* 0x001fca00078e00ff */
[----:B------:R-:W-:Y:S02]  /*11f50*/  LOP3.LUT R10, R10, 0x38, RZ, 0xc0, !PT ;  /* 0x000000380a0a7812 */ /* 0x000fe400078ec0ff */
[----:B--2---:R-:W-:Y:S02]  /*11f60*/  R2UR UR5, R7 ;  /* 0x00000000070572ca */ /* 0x004fe400000e0000 */
[----:B------:R-:W0:Y:S01]  /*11f70*/  LDC R7, c[0x0][0x448] ;  /* 0x00011200ff077b82 */ /* 0x000e220000000800 */
[----:B------:R-:W-:Y:S02]  /*11f80*/  R2UR UR4, R6 ;  /* 0x00000000060472ca */ /* 0x000fe400000e0000 */
[----:B---3--:R-:W-:-:S13]  /*11f90*/  R2UR UR5, R2 ;  /* 0x00000000020572ca */ /* 0x008fda00000e0000 */
[----:B------:R-:W-:-:S03]  /*11fa0*/  UIMAD.WIDE.U32 UR4, UR44, UR8, UR4 ;  /* 0x000000082c0472a5 */ /* 0x000fc6000f8e0004 */
[----:B------:R-:W-:Y:S01]  /*11fb0*/  ULDC.64 UR8, c[0x0][0x3d0] ;  /* 0x0000f40000087ab9 */ /* 0x000fe20000000a00 */
[----:B------:R-:W-:Y:S01]  /*11fc0*/  UIADD3 UR5, UR5, UR6, URZ ;  /* 0x0000000605057290 */ /* 0x000fe2000fffe03f */
[----:B0-----:R-:W-:-:S13]  /*11fd0*/  ISETP.NE.AND P0, PT, R7, 0x1, PT ;  /* 0x000000010700780c */ /* 0x001fda0003f05270 */
[----:B------:R-:W4:Y:S08]  /*11fe0*/  @P0 LDC R2, c[0x0][0x44c] ;  /* 0x00011300ff020b82 */ /* 0x000f300000000800 */
[----:B------:R-:W0:Y:S01]  /*11ff0*/  @P0 LDC R0, c[0x0][0x450] ;  /* 0x00011400ff000b82 */ /* 0x000e220000000800 */
[----:B----4-:R-:W-:-:S04]  /*12000*/  @P0 IMAD.HI.U32 R3, R4, R2, RZ ;  /* 0x0000000204030227 */ /* 0x010fc800078e00ff */
[----:B------:R-:W-:Y:S01]  /*12010*/  IMAD.MOV.U32 R2, RZ, RZ, R4 ;  /* 0x000000ffff027224 */ /* 0x000fe200078e0004 */
[----:B0-----:R-:W-:-:S04]  /*12020*/  @P0 SHF.R.U32.HI R2, RZ, R0, R3 ;  /* 0x00000000ff020219 */ /* 0x001fc80000011603 */
[--C-:B------:R-:W-:Y:S01]  /*12030*/  SHF.R.S32.HI R3, RZ, 0x1f, R2.reuse ;  /* 0x0000001fff037819 */ /* 0x100fe20000011402 */
[----:B------:R-:W-:-:S04]  /*12040*/  IMAD.MOV R0, RZ, RZ, -R2 ;  /* 0x000000ffff007224 */ /* 0x000fc800078e0a02 */
[----:B------:R-:W-:Y:S02]  /*12050*/  IMAD R0, R7, R0, R4 ;  /* 0x0000000007007224 */ /* 0x000fe400078e0204 */
[----:B------:R-:W-:Y:S02]  /*12060*/  IMAD R5, R3, UR8, RZ ;  /* 0x0000000803057c24 */ /* 0x000fe4000f8e02ff */
[----:B------:R-:W-:Y:S01]  /*12070*/  IMAD.U32 R3, RZ, RZ, UR8 ;  /* 0x00000008ff037e24 */ /* 0x000fe2000f8e00ff */
[----:B------:R-:W-:Y:S01]  /*12080*/  SHF.R.S32.HI R4, RZ, 0x1f, R0 ;  /* 0x0000001fff047819 */ /* 0x000fe20000011400 */
[C---:B------:R-:W-:Y:S02]  /*12090*/  IMAD R5, R2.reuse, UR9, R5 ;  /* 0x0000000902057c24 */ /* 0x040fe4000f8e0205 */
        /* <DEDUP_REMOVED lines=9> */
[----:B------:R-:W-:Y:S02]  /*12130*/  ULDC UR4, c[0x0][0x3b8] ;  /* 0x0000ee0000047ab9 */ /* 0x000fe40000000800 */
[----:B------:R-:W-:Y:S02]  /*12140*/  ISETP.GE.AND P3, PT, R10, UR4, PT ;  /* 0x000000040a007c0c */ /* 0x000fe4000bf66270 */
[----:B------:R-:W-:Y:S02]  /*12150*/  LEA.HI.X R6, R2, UR5, R3, 0x1, P0 ;  /* 0x0000000502067c11 */ /* 0x000fe400080f0c03 */
[----:B------:R-:W-:-:S04]  /*12160*/  LOP3.LUT R2, R10, 0x40, RZ, 0xfc, !PT ;  /* 0x000000400a027812 */ /* 0x000fc800078efcff */
[----:B------:R-:W-:Y:S02]  /*12170*/  ISETP.GE.AND P1, PT, R2, UR4, PT ;  /* 0x0000000402007c0c */ /* 0x000fe4000bf26270 */
[----:B------:R-:W-:Y:S02]  /*12180*/  LOP3.LUT R2, R10, 0x80, RZ, 0xfc, !PT ;  /* 0x000000800a027812 */ /* 0x000fe400078efcff */
[----:B------:R-:W-:Y:S02]  /*12190*/  SEL R4, RZ, 0x2, P1 ;  /* 0x00000002ff047807 */ /* 0x000fe40000800000 */
[----:B------:R-:W-:Y:S02]  /*121a0*/  ISETP.GE.AND P2, PT, R2, UR4, PT ;  /* 0x0000000402007c0c */ /* 0x000fe4000bf46270 */
[----:B------:R-:W-:Y:S02]  /*121b0*/  SEL R2, RZ, 0x1, P3 ;  /* 0x00000001ff027807 */ /* 0x000fe40001800000 */
[----:B------:R-:W-:-:S03]  /*121c0*/  SEL R3, RZ, 0x4, P2 ;  /* 0x00000004ff037807 */ /* 0x000fc60001000000 */
[----:B------:R-:W-:Y:S02]  /*121d0*/  @P1 LOP3.LUT R17, R17, 0x8, RZ, 0xfc, !PT ;  /* 0x0000000811111812 */ /* 0x000fe400078efcff */
[----:B------:R-:W-:Y:S02]  /*121e0*/  IADD3 R2, R3, R4, R2 ;  /* 0x0000000403027210 */ /* 0x000fe40007ffe002 */
[C---:B------:R-:W-:Y:S02]  /*121f0*/  LOP3.LUT R3, R10.reuse, 0xc0, RZ, 0xfc, !PT ;  /* 0x000000c00a037812 */ /* 0x040fe400078efcff */
[----:B------:R-:W-:Y:S02]  /*12200*/  LOP3.LUT R17, R17, 0xfffffffb, RZ, 0xc0, !PT ;  /* 0xfffffffb11117812 */ /* 0x000fe400078ec0ff */
[----:B------:R-:W-:Y:S02]  /*12210*/  ISETP.GE.AND P5, PT, R3, UR4, PT ;  /* 0x0000000403007c0c */ /* 0x000fe4000bfa6270 */
[----:B------:R-:W-:-:S02]  /*12220*/  LOP3.LUT R3, R10, 0x100, RZ, 0xfc, !PT ;  /* 0x000001000a037812 */ /* 0x000fc400078efcff */
[----:B------:R-:W-:Y:S02]  /*12230*/  SEL R4, RZ, 0x8, P5 ;  /* 0x00000008ff047807 */ /* 0x000fe40002800000 */
[----:B------:R-:W-:Y:S02]  /*12240*/  ISETP.GE.AND P0, PT, R3, UR4, PT ;  /* 0x0000000403007c0c */ /* 0x000fe4000bf06270 */
[----:B------:R-:W-:Y:S02]  /*12250*/  LOP3.LUT R17, R17, 0xffffffef, RZ, 0xc0, !PT ;  /* 0xffffffef11117812 */ /* 0x000fe400078ec0ff */
[----:B------:R-:W-:Y:S02]  /*12260*/  SEL R3, RZ, 0x10, P0 ;  /* 0x00000010ff037807 */ /* 0x000fe40000000000 */
[----:B------:R-:W-:Y:S02]  /*12270*/  @P3 LOP3.LUT R17, R17, 0x10, RZ, 0xfc, !PT ;  /* 0x0000001011113812 */ /* 0x000fe400078efcff */
[----:B------:R-:W-:-:S02]  /*12280*/  IADD3 R2, R3, R2, R4 ;  /* 0x0000000203027210 */ /* 0x000fc40007ffe004 */
[C---:B------:R-:W-:Y:S02]  /*12290*/  LOP3.LUT R3, R10.reuse, 0x180, RZ, 0xfc, !PT ;  /* 0x000001800a037812 */ /* 0x040fe400078efcff */
[----:B------:R-:W-:Y:S02]  /*122a0*/  @P2 LOP3.LUT R17, R17, 0x4, RZ, 0xfc, !PT ;  /* 0x0000000411112812 */ /* 0x000fe400078efcff */
[----:B------:R-:W-:Y:S02]  /*122b0*/  ISETP.GE.AND P1, PT, R3, UR4, PT ;  /* 0x0000000403007c0c */ /* 0x000fe4000bf26270 */
[----:B------:R-:W-:Y:S02]  /*122c0*/  LOP3.LUT R3, R10, 0x140, RZ, 0xfc, !PT ;  /* 0x000001400a037812 */ /* 0x000fe400078efcff */
[----:B------:R-:W-:Y:S02]  /*122d0*/  SEL R4, RZ, 0x40, P1 ;  /* 0x00000040ff047807 */ /* 0x000fe40000800000 */
[----:B------:R-:W-:-:S04]  /*122e0*/  ISETP.GE.AND P1, PT, R3, UR4, PT ;  /* 0x0000000403007c0c */ /* 0x000fc8000bf26270 */
[----:B------:R-:W-:-:S04]  /*122f0*/  SEL R3, RZ, 0x20, P1 ;  /* 0x00000020ff037807 */ /* 0x000fc80000800000 */
[----:B------:R-:W-:Y:S02]  /*12300*/  IADD3 R4, R4, R2, R3 ;  /* 0x0000000204047210 */ /* 0x000fe40007ffe003 */
[----:B------:R-:W-:-:S04]  /*12310*/  LOP3.LUT R2, R10, 0x1c0, RZ, 0xfc, !PT ;  /* 0x000001c00a027812 */ /* 0x000fc800078efcff */
        /* <DEDUP_REMOVED lines=22> */
[----:B------:R-:W-:Y:S02]  /*12480*/  LOP3.LUT R13, R13, 0x38, RZ, 0xc0, !PT ;  /* 0x000000380d0d7812 */ /* 0x000fe400078ec0ff */
[----:B------:R-:W-:Y:S01]  /*12490*/  SHF.L.U32 R12, R11, 0x3, RZ ;  /* 0x000000030b0c7819 */ /* 0x000fe200000006ff */
        /* <DEDUP_REMOVED lines=80> */
.L_x_7544:
        /* <DEDUP_REMOVED lines=38> */
.L_x_7432:
[----:B------:R-:W-:Y:S05]  /*12c00*/  BSYNC B0 ;  /* 0x0000000000007941 */ /* 0x000fea0003800000 */
.L_x_7431:
        /* <DEDUP_REMOVED lines=9> */
.L_x_7545:
        /* <DEDUP_REMOVED lines=9> */
.L_x_7546:
        /* <DEDUP_REMOVED lines=8> */
.L_x_7438:
[----:B------:R-:W-:Y:S05]  /*12db0*/  BSYNC B1 ;  /* 0x0000000000017941 */ /* 0x000fea0003800000 */
.L_x_7437:
        /* <DEDUP_REMOVED lines=11> */
.L_x_7439:
        /* <DEDUP_REMOVED lines=13> */
.L_x_7440:
        /* <DEDUP_REMOVED lines=13> */
.L_x_7441:
        /* <DEDUP_REMOVED lines=13> */
.L_x_7442:
        /* <DEDUP_REMOVED lines=13> */
.L_x_7443:
        /* <DEDUP_REMOVED lines=13> */
.L_x_7444:
        /* <DEDUP_REMOVED lines=13> */
.L_x_7445:
        /* <DEDUP_REMOVED lines=13> */
.L_x_7446:
        /* <DEDUP_REMOVED lines=8> */
.L_x_7435:
[----:B------:R-:W-:Y:S05]  /*134a0*/  BSYNC B0 ;  /* 0x0000000000007941 */ /* 0x000fea0003800000 */
.L_x_7434:
        /* <DEDUP_REMOVED lines=30> */
.L_x_7488:
        /* <DEDUP_REMOVED lines=28> */
.L_x_7450:
[----:B------:R-:W1:Y:S01]  /*13850*/  S2R R2, SR_TID.X ;  /* 0x0000000000027919 */ /* 0x000e620000002100 */
[----:B------:R-:W-:Y:S01]  /*13860*/  BSSY B2, `(.L_x_7451) ;  /* 0x0000006000027945 */ /* 0x000fe20003800000 */
[----:B-1----:R-:W-:Y:S02]  /*13870*/  LOP3.LUT R3, R2, 0x7f, RZ, 0xc0, !PT ;  /* 0x0000007f02037812 */ /* 0x002fe400078ec0ff */
[----:B------:R-:W-:Y:S02]  /*13880*/  SHF.L.U32 R2, R0, 0x1f, RZ ;  /* 0x0000001f00027819 */ /* 0x000fe400000006ff */
[----:B------:R-:W-:Y:S02]  /*13890*/  ISETP.NE.AND P2, PT, R3, RZ, PT ;  /* 0x000000ff0300720c */ /* 0x000fe40003f45270 */
[----:B------:R-:W1:Y:S02]  /*138a0*/  SYNCS.PHASECHK.TRANS64.TRYWAIT P0, [UR38+0x38848], R2 ;  /* 0x03884802ff0075a7 */ /* 0x000e640008000166 */
[----:B-1----:R-:W-:Y:S09]  /*138b0*/  @!P0 BRA `(.L_x_7452) ;  /* 0x0000003400f88947 */ /* 0x002ff20003800000 */
.L_x_7547:
[----:B------:R-:W-:Y:S05]  /*138c0*/  BSYNC B2 ;  /* 0x0000000000027941 */ /* 0x000fea0003800000 */
.L_x_7451:
[----:B------:R-:W-:Y:S04]  /*138d0*/  BSSY B2, `(.L_x_7453) ;  /* 0x0000007000027945 */ /* 0x000fe80003800000 */
[----:B------:R-:W-:Y:S05]  /*138e0*/  @P2 BRA `(.L_x_7454) ;  /* 0x0000000000142947 */ /* 0x000fea0003800000 */
[----:B------:R-:W-:Y:S01]  /*138f0*/  ISETP.NE.AND P0, PT, R10, RZ, PT ;  /* 0x000000ff0a00720c */ /* 0x000fe20003f05270 */
[----:B-1----:R-:W-:-:S04]  /*13900*/  IMAD.MOV.U32 R3, RZ, RZ, 0x2000 ;  /* 0x00002000ff037424 */ /* 0x002fc800078e00ff */
[----:B------:R3:W-:Y:S08]  /*13910*/  SYNCS.ARRIVE.TRANS64 RZ, [UR38+0x38838], R3 ;  /* 0x03883803ffff79a7 */ /* 0x0007f00008000026 */
[----:B---3--:R-:W-:Y:S05]  /*13920*/  @!P0 BRA `(.L_x_7454) ;  /* 0x0000000000048947 */ /* 0x008fea0003800000 */
[----:B------:R-:W-:Y:S01]  /*13930*/  BPT.TRAP 0x1 ;  /* 0x000000040000795c */ /* 0x000fe20000300000 */
.L_x_7454:
[----:B------:R-:W-:Y:S05]  /*13940*/  BSYNC B2 ;  /* 0x0000000000027941 */ /* 0x000fea0003800000 */
.L_x_7453:
        /* <DEDUP_REMOVED lines=11> */
.L_x_7455:
        /* <DEDUP_REMOVED lines=10> */
.L_x_7548:
[----:B------:R-:W-:Y:S05]  /*13aa0*/  BSYNC B2 ;  /* 0x0000000000027941 */ /* 0x000fea0003800000 */
.L_x_7456:
        /* <DEDUP_REMOVED lines=9> */
.L_x_7459:
[----:B------:R-:W-:Y:S05]  /*13b40*/  BSYNC B2 ;  /* 0x0000000000027941 */ /* 0x000fea0003800000 */
.L_x_7458:
        /* <DEDUP_REMOVED lines=9> */
.L_x_7460:
        /* <DEDUP_REMOVED lines=13> */
.L_x_7461:
        /* <DEDUP_REMOVED lines=13> */
.L_x_7462:
        /* <DEDUP_REMOVED lines=13> */
.L_x_7463:
        /* <DEDUP_REMOVED lines=13> */
.L_x_7464:
        /* <DEDUP_REMOVED lines=13> */
.L_x_7465:
        /* <DEDUP_REMOVED lines=13> */
.L_x_7466:
        /* <DEDUP_REMOVED lines=13> */
.L_x_7467:
        /* <DEDUP_REMOVED lines=8> */
.L_x_7449:
[----:B------:R-:W-:Y:S05]  /*14210*/  BSYNC B1 ;  /* 0x0000000000017941 */ /* 0x000fea0003800000 */
.L_x_7448:
        /* <DEDUP_REMOVED lines=27> */
.L_x_7470:
[----:B------:R-:W1:Y:S01]  /*143d0*/  S2R R2, SR_TID.X ;  /* 0x0000000000027919 */ /* 0x000e620000002100 */
[----:B------:R-:W-:Y:S01]  /*143e0*/  BSSY B2, `(.L_x_7471) ;  /* 0x0000006000027945 */ /* 0x000fe20003800000 */
[----:B-1----:R-:W-:Y:S02]  /*143f0*/  LOP3.LUT R3, R2, 0x7f, RZ, 0xc0, !PT ;  /* 0x0000007f02037812 */ /* 0x002fe400078ec0ff */
[----:B------:R-:W-:Y:S02]  /*14400*/  SHF.L.U32 R2, R0, 0x1f, RZ ;  /* 0x0000001f00027819 */ /* 0x000fe400000006ff */
[----:B------:R-:W-:Y:S02]  /*14410*/  ISETP.NE.AND P2, PT, R3, RZ, PT ;  /* 0x000000ff0300720c */ /* 0x000fe40003f45270 */
[----:B------:R-:W1:Y:S02]  /*14420*/  SYNCS.PHASECHK.TRANS64.TRYWAIT P0, [UR38+0x38840], R2 ;  /* 0x03884002ff0075a7 */ /* 0x000e640008000166 */
[----:B-1----:R-:W-:Y:S09]  /*14430*/  @!P0 BRA `(.L_x_7472) ;  /* 0x0000002c00488947 */ /* 0x002ff20003800000 */
.L_x_7549:
[----:B------:R-:W-:Y:S05]  /*14440*/  BSYNC B2 ;  /* 0x0000000000027941 */ /* 0x000fea0003800000 */
.L_x_7471:
[----:B------:R-:W-:Y:S04]  /*14450*/  BSSY B2, `(.L_x_7473) ;  /* 0x0000007000027945 */ /* 0x000fe80003800000 */
[----:B------:R-:W-:Y:S05]  /*14460*/  @P2 BRA `(.L_x_7474) ;  /* 0x0000000000142947 */ /* 0x000fea0003800000 */
[----:B------:R-:W-:Y:S01]  /*14470*/  ISETP.NE.AND P0, PT, R10, RZ, PT ;  /* 0x000000ff0a00720c */ /* 0x000fe20003f05270 */
[----:B-1----:R-:W-:-:S04]  /*14480*/  IMAD.MOV.U32 R3, RZ, RZ, 0x2000 ;  /* 0x00002000ff037424 */ /* 0x002fc800078e00ff */
[----:B------:R3:W-:Y:S08]  /*14490*/  SYNCS.ARRIVE.TRANS64 RZ, [UR38+0x38830], R3 ;  /* 0x03883003ffff79a7 */ /* 0x0007f00008000026 */
[----:B---3--:R-:W-:Y:S05]  /*144a0*/  @!P0 BRA `(.L_x_7474) ;  /* 0x0000000000048947 */ /* 0x008fea0003800000 */
[----:B------:R-:W-:Y:S01]  /*144b0*/  BPT.TRAP 0x1 ;  /* 0x000000040000795c */ /* 0x000fe20000300000 */
.L_x_7474:
[----:B------:R-:W-:Y:S05]  /*144c0*/  BSYNC B2 ;  /* 0x0000000000027941 */ /* 0x000fea0003800000 */
.L_x_7473:
        /* <DEDUP_REMOVED lines=11> */
.L_x_7475:
        /* <DEDUP_REMOVED lines=11> */
.L_x_7550:
[----:B------:R-:W-:Y:S05]  /*14630*/  BSYNC B2 ;  /* 0x0000000000027941 */ /* 0x000fea0003800000 */
.L_x_7476:
        /* <DEDUP_REMOVED lines=9> */
.L_x_7479:
[----:B------:R-:W-:Y:S05]  /*146d0*/  BSYNC B2 ;  /* 0x0000000000027941 */ /* 0x000fea0003800000 */
.L_x_7478:
        /* <DEDUP_REMOVED lines=9> */
.L_x_7480:
        /* <DEDUP_REMOVED lines=13> */
.L_x_7481:
        /* <DEDUP_REMOVED lines=13> */
.L_x_7482:
        /* <DEDUP_REMOVED lines=13> */
.L_x_7483:
        /* <DEDUP_REMOVED lines=13> */
.L_x_7484:
        /* <DEDUP_REMOVED lines=13> */
.L_x_7485:
        /* <DEDUP_REMOVED lines=13> */
.L_x_7486:
        /* <DEDUP_REMOVED lines=13> */
.L_x_7487:
        /* <DEDUP_REMOVED lines=8> */
.L_x_7469:
[----:B------:R-:W-:Y:S05]  /*14da0*/  BSYNC B1 ;  /* 0x0000000000017941 */ /* 0x000fea0003800000 */
.L_x_7468:
[----:B------:R-:W-:Y:S01]  /*14db0*/  VIADD R8, R8, 0xfffffffe ;  /* 0xfffffffe08087836 */ /* 0x000fe20000000000 */
[----:B------:R-:W-:Y:S06]  /*14dc0*/  @P1 BRA `(.L_x_7488) ;  /* 0xffffffe800301947 */ /* 0x000fec000383ffff */
[----:B------:R-:W-:Y:S05]  /*14dd0*/  BSYNC B0 ;  /* 0x0000000000007941 */ /* 0x000fea0003800000 */
.L_x_7447:
        /* <DEDUP_REMOVED lines=26> */
.L_x_7491:
[----:B------:R-:W1:Y:S01]  /*14f80*/  S2R R2, SR_TID.X ;  /* 0x0000000000027919 */ /* 0x000e620000002100 */
[----:B------:R-:W-:Y:S01]  /*14f90*/  BSSY B1, `(.L_x_7492) ;  /* 0x0000006000017945 */ /* 0x000fe20003800000 */
[----:B-1----:R-:W-:Y:S02]  /*14fa0*/  LOP3.LUT R3, R2, 0x7f, RZ, 0xc0, !PT ;  /* 0x0000007f02037812 */ /* 0x002fe400078ec0ff */
[----:B------:R-:W-:Y:S02]  /*14fb0*/  SHF.L.U32 R2, R0, 0x1f, RZ ;  /* 0x0000001f00027819 */ /* 0x000fe400000006ff */
[----:B------:R-:W-:Y:S02]  /*14fc0*/  ISETP.NE.AND P1, PT, R3, RZ, PT ;  /* 0x000000ff0300720c */ /* 0x000fe40003f25270 */
[----:B------:R-:W1:Y:S02]  /*14fd0*/  SYNCS.PHASECHK.TRANS64.TRYWAIT P0, [UR38+0x38848], R2 ;  /* 0x03884802ff0075a7 */ /* 0x000e640008000166 */
[----:B-1----:R-:W-:Y:S09]  /*14fe0*/  @!P0 BRA `(.L_x_7493) ;  /* 0x00000020008c8947 */ /* 0x002ff20003800000 */
.L_x_7551:
[----:B------:R-:W-:Y:S05]  /*14ff0*/  BSYNC B1 ;  /* 0x0000000000017941 */ /* 0x000fea0003800000 */
.L_x_7492:
[----:B------:R-:W-:Y:S04]  /*15000*/  BSSY B1, `(.L_x_7494) ;  /* 0x0000007000017945 */ /* 0x000fe80003800000 */
[----:B------:R-:W-:Y:S05]  /*15010*/  @P1 BRA `(.L_x_7495) ;  /* 0x0000000000141947 */ /* 0x000fea0003800000 */
[----:B------:R-:W-:Y:S01]  /*15020*/  ISETP.NE.AND P0, PT, R10, RZ, PT ;  /* 0x000000ff0a00720c */ /* 0x000fe20003f05270 */
[----:B-1----:R-:W-:-:S04]  /*15030*/  IMAD.MOV.U32 R3, RZ, RZ, 0x2000 ;  /* 0x00002000ff037424 */ /* 0x002fc800078e00ff */
[----:B------:R3:W-:Y:S08]  /*15040*/  SYNCS.ARRIVE.TRANS64 RZ, [UR38+0x38838], R3 ;  /* 0x03883803ffff79a7 */ /* 0x0007f00008000026 */
[----:B---3--:R-:W-:Y:S05]  /*15050*/  @!P0 BRA `(.L_x_7495) ;  /* 0x0000000000048947 */ /* 0x008fea0003800000 */
[----:B------:R-:W-:Y:S01]  /*15060*/  BPT.TRAP 0x1 ;  /* 0x000000040000795c */ /* 0x000fe20000300000 */
.L_x_7495:
[----:B------:R-:W-:Y:S05]  /*15070*/  BSYNC B1 ;  /* 0x0000000000017941 */ /* 0x000fea0003800000 */
.L_x_7494:
        /* <DEDUP_REMOVED lines=11> */
.L_x_7496:
        /* <DEDUP_REMOVED lines=11> */
.L_x_7552:
[----:B------:R-:W-:Y:S05]  /*151e0*/  BSYNC B1 ;  /* 0x0000000000017941 */ /* 0x000fea0003800000 */
.L_x_7497:
        /* <DEDUP_REMOVED lines=9> */
.L_x_7500:
[----:B------:R-:W-:Y:S05]  /*15280*/  BSYNC B1 ;  /* 0x0000000000017941 */ /* 0x000fea0003800000 */
.L_x_7499:
        /* <DEDUP_REMOVED lines=9> */
.L_x_7501:
        /* <DEDUP_REMOVED lines=13> */
.L_x_7502:
        /* <DEDUP_REMOVED lines=13> */
.L_x_7503:
        /* <DEDUP_REMOVED lines=13> */
.L_x_7504:
        /* <DEDUP_REMOVED lines=13> */
.L_x_7505:
        /* <DEDUP_REMOVED lines=13> */
.L_x_7506:
        /* <DEDUP_REMOVED lines=13> */
.L_x_7507:
        /* <DEDUP_REMOVED lines=13> */
.L_x_7508:
        /* <DEDUP_REMOVED lines=8> */
.L_x_7490:
[----:B------:R-:W-:Y:S05]  /*15950*/  BSYNC B0 ;  /* 0x0000000000007941 */ /* 0x000fea0003800000 */
.L_x_7489:
[----:B------:R-:W-:Y:S01]  /*15960*/  LOP3.LUT R0, R0, 0x1, RZ, 0x3c, !PT ;  /* 0x0000000100007812 */ /* 0x000fe200078e3cff */
[----:B------:R-:W-:Y:S02]  /*15970*/  IMAD.MOV.U32 R6, RZ, RZ, RZ ;  /* 0x000000ffff067224 */ /* 0x000fe400078e00ff */
[----:B------:R-:W-:-:S07]  /*15980*/  IMAD.MOV.U32 R9, RZ, RZ, RZ ;  /* 0x000000ffff097224 */ /* 0x000fce00078e00ff */
.L_x_7416:
[----:B------:R-:W1:Y:S01]  /*15990*/  S2R R3, SR_CgaCtaId ;  /* 0x0000000000037919 */ /* 0x000e620000008800 */
[----:B------:R-:W-:Y:S02]  /*159a0*/  MOV R2, 0x400 ;  /* 0x0000040000027802 */ /* 0x000fe40000000f00 */
[----:B------:R-:W-:Y:S02]  /*159b0*/  SHF.L.U32 R9, R9, 0x1f, RZ ;  /* 0x0000001f09097819 */ /* 0x000fe400000006ff */
[----:B-1----:R-:W-:-:S04]  /*159c0*/  LEA R2, R3, R2, 0x18 ;  /* 0x0000000203027211 */ /* 0x002fc800078ec0ff */
[----:B------:R-:W1:Y:S02]  /*159d0*/  SYNCS.PHASECHK.TRANS64.TRYWAIT P0, [R2+URZ+0x38820], R9 ;  /* 0x03882009020075a7 */ /* 0x000e64000800017f */
[----:B-1----:R-:W-:Y:S05]  /*159e0*/  @!P0 BRA `(.L_x_7509) ;  /* 0x00000018003c8947 */ /* 0x002fea0003800000 */
.L_x_7553:
[----:B------:R-:W-:-:S03]  /*159f0*/  UMOV UR4, 0xffffffff ;  /* 0xffffffff00047882 */ /* 0x000fc60000000000 */
[----:B------:R-:W-:Y:S05]  /*15a00*/  BRA.DIV UR4, `(.L_x_7510) ;  /* 0x0000001a04487947 */ /* 0x000fea000b800000 */
[----:B------:R-:W3:Y:S02]  /*15a10*/  S2R R3, SR_TID.X ;  /* 0x0000000000037919 */ /* 0x000ee40000002100 */
[----:B---3--:R-:W-:-:S04]  /*15a20*/  SHF.R.U32.HI R3, RZ, 0x5, R3 ;  /* 0x00000005ff037819 */ /* 0x008fc80000011603 */
[----:B------:R-:W-:-:S05]  /*15a30*/  LOP3.LUT R3, R3, 0x3, RZ, 0xc0, !PT ;  /* 0x0000000303037812 */ /* 0x000fca00078ec0ff */
[----:B--2---:R2:W3:Y:S02]  /*15a40*/  SHFL.IDX PT, R14, R3, RZ, 0x1f ;  /* 0x00001fff030e7589 */ /* 0x0044e400000e0000 */
.L_x_7556:
[----:B---3--:R-:W-:-:S13]  /*15a50*/  ISETP.NE.AND P0, PT, R14, RZ, PT ;  /* 0x000000ff0e00720c */ /* 0x008fda0003f05270 */
[----:B------:R-:W-:Y:S05]  /*15a60*/  @P0 BRA `(.L_x_7372) ;  /* 0x0000000000900947 */ /* 0x000fea0003800000 */
[----:B------:R-:W-:-:S03]  /*15a70*/  UMOV UR4, 0xffffffff ;  /* 0xffffffff00047882 */ /* 0x000fc60000000000 */
[----:B------:R-:W-:Y:S05]  /*15a80*/  BRA.DIV UR4, `(.L_x_7511) ;  /* 0x0000001a045c7947 */ /* 0x000fea000b800000 */
[----:B------:R-:W-:-:S13]  /*15a90*/  ELECT P6, URZ, PT ;  /* 0x00000000003f782f */ /* 0x000fda00038c0000 */
.L_x_7559:
        /* <DEDUP_REMOVED lines=8> */
.L_x_7512:
[----:B------:R-:W-:Y:S01]  /*15b20*/  VIADD R8, R2, 0x38840 ;  /* 0x0003884002087836 */ /* 0x000fe20000000000 */
[----:B------:R-:W-:Y:S01]  /*15b30*/  SHF.L.U32 R4, R0, 0x1f, RZ ;  /* 0x0000001f00047819 */ /* 0x000fe200000006ff */
[----:B------:R-:W-:-:S03]  /*15b40*/  VIADD R3, R6, 0x1 ;  /* 0x0000000106037836 */ /* 0x000fc60000000000 */
[----:B------:R-:W-:Y:S02]  /*15b50*/  LEA R7, R6, R8, 0x3 ;  /* 0x0000000806077211 */ /* 0x000fe400078e18ff */
[C---:B------:R-:W-:Y:S02]  /*15b60*/  ISETP.NE.AND P1, PT, R3.reuse, 0x2, PT ;  /* 0x000000020300780c */ /* 0x040fe40003f25270 */
[----:B------:R-:W2:Y:S02]  /*15b70*/  SYNCS.PHASECHK.TRANS64.TRYWAIT P0, [R7+URZ], R4 ;  /* 0x00000004070075a7 */ /* 0x000ea4000800017f */
[----:B------:R-:W-:Y:S02]  /*15b80*/  SEL R5, RZ, 0x1, P1 ;  /* 0x00000001ff057807 */ /* 0x000fe40000800000 */
[----:B------:R-:W-:Y:S02]  /*15b90*/  SEL R3, R3, RZ, P1 ;  /* 0x000000ff03037207 */ /* 0x000fe40000800000 */
[----:B------:R-:W-:-:S03]  /*15ba0*/  LOP3.LUT R0, R0, R5, RZ, 0x3c, !PT ;  /* 0x0000000500007212 */ /* 0x000fc600078e3cff */
[----:B------:R-:W-:Y:S01]  /*15bb0*/  IMAD R5, R3, 0x8, R8 ;  /* 0x0000000803057824 */ /* 0x000fe200078e0208 */
[----:B------:R-:W-:Y:S01]  /*15bc0*/  SHF.L.U32 R0, R0, 0x1f, RZ ;  /* 0x0000001f00007819 */ /* 0x000fe200000006ff */
[----:B--2---:R-:W-:Y:S06]  /*15bd0*/  @!P0 BRA `(.L_x_7513) ;  /* 0x0000001800288947 */ /* 0x004fec0003800000 */
.L_x_7560:
[----:B------:R-:W3:Y:S02]  /*15be0*/  SYNCS.PHASECHK.TRANS64.TRYWAIT P0, [R5+URZ], R0 ;  /* 0x00000000050075a7 */ /* 0x000ee4000800017f */
[----:B---3--:R-:W-:Y:S05]  /*15bf0*/  @!P0 BRA `(.L_x_7514) ;  /* 0x0000001800348947 */ /* 0x008fea0003800000 */
.L_x_7561:
[----:B------:R-:W-:Y:S05]  /*15c00*/  @!P2 BRA `(.L_x_7515) ;  /* 0x000000000004a947 */ /* 0x000fea0003800000 */
[----:B------:R-:W-:Y:S01]  /*15c10*/  BPT.TRAP 0x1 ;  /* 0x000000040000795c */ /* 0x000fe20000300000 */
.L_x_7515:
[----:B-1----:R-:W-:-:S04]  /*15c20*/  VIADD R2, R2, 0x38860 ;  /* 0x0003886002027836 */ /* 0x002fc80000000000 */
[----:B---3--:R-:W-:-:S04]  /*15c30*/  IMAD R5, R6, 0x8, R2 ;  /* 0x0000000806057824 */ /* 0x008fc800078e0202 */
[----:B------:R-:W1:Y:S02]  /*15c40*/  SYNCS.PHASECHK.TRANS64.TRYWAIT P0, [R5+URZ], R4 ;  /* 0x00000004050075a7 */ /* 0x000e64000800017f */
[----:B-1----:R-:W-:Y:S05]  /*15c50*/  @!P0 BRA `(.L_x_7516) ;  /* 0x0000001800308947 */ /* 0x002fea0003800000 */
.L_x_7562:
[----:B------:R-:W-:-:S07]  /*15c60*/  IMAD R3, R3, 0x8, R2 ;  /* 0x0000000803037824 */ /* 0x000fce00078e0202 */
.L_x_7517:
[----:B---3--:R3:W4:Y:S02]  /*15c70*/  SYNCS.PHASECHK.TRANS64.TRYWAIT P0, [R3+URZ], R0 ;  /* 0x00000000030075a7 */ /* 0x008724000800017f */
[----:B----4-:R-:W-:Y:S05]  /*15c80*/  @!P0 NANOSLEEP.SYNCS 0x989680 ;  /* 0x009896800000895d */ /* 0x010fea0003900000 */
[----:B------:R-:W4:Y:S02]  /*15c90*/  @!P0 SYNCS.PHASECHK.TRANS64 P0, [R3+URZ], R0 ;  /* 0x00000000030085a7 */ /* 0x000f24000800007f */
[----:B----4-:R-:W-:Y:S05]  /*15ca0*/  @!P0 BRA `(.L_x_7517) ;  /* 0xfffffffc00f08947 */ /* 0x010fea000383ffff */
.L_x_7372:
[----:B------:R-:W-:Y:S05]  /*15cb0*/  BSYNC B6 ;  /* 0x0000000000067941 */ /* 0x000fea0003800000 */
.L_x_7369:
[----:B------:R-:W-:Y:S05]  /*15cc0*/  EXIT ;  /* 0x000000000000794d */ /* 0x000fea0003800000 */
.L_x_7380:
[----:B0-----:R0:W1:Y:S02]  /*15cd0*/  SYNCS.PHASECHK.TRANS64.TRYWAIT P0, [R195+URZ+0x38800], R10 ;  /* 0x0388000ac30075a7 */ /* 0x001064000800017f */
[----:B-1----:R-:W-:Y:S05]  /*15ce0*/  @!P0 NANOSLEEP.SYNCS 0x989680 ;  /* 0x009896800000895d */ /* 0x002fea0003900000 */
[----:B------:R-:W1:Y:S02]  /*15cf0*/  @!P0 SYNCS.PHASECHK.TRANS64 P0, [R195+URZ+0x38800], R10 ;  /* 0x0388000ac30085a7 */ /* 0x000e64000800007f */
[----:B-1----:R-:W-:Y:S05]  /*15d00*/  @!P0 BRA `(.L_x_7380) ;  /* 0xfffffffc00f08947 */ /* 0x002fea000383ffff */
[----:B------:R-:W-:Y:S05]  /*15d10*/  BRA `(.L_x_7518) ;  /* 0xfffffed800607947 */ /* 0x000fea000383ffff */
.L_x_7384:
[----:B--2---:R2:W3:Y:S02]  /*15d20*/  SYNCS.PHASECHK.TRANS64.TRYWAIT P1, [R195+URZ+0x38830], R10 ;  /* 0x0388300ac30075a7 */ /* 0x0044e4000802017f */
[----:B---3--:R-:W-:Y:S05]  /*15d30*/  @!P1 NANOSLEEP.SYNCS 0x989680 ;  /* 0x009896800000995d */ /* 0x008fea0003900000 */
[----:B------:R-:W3:Y:S02]  /*15d40*/  @!P1 SYNCS.PHASECHK.TRANS64 P1, [R195+URZ+0x38830], R10 ;  /* 0x0388300ac30095a7 */ /* 0x000ee4000802007f */
[----:B---3--:R-:W-:Y:S05]  /*15d50*/  @!P1 BRA `(.L_x_7384) ;  /* 0xfffffffc00f09947 */ /* 0x008fea000383ffff */
[----:B------:R-:W-:Y:S05]  /*15d60*/  BRA `(.L_x_7383) ;  /* 0xfffffed800ac7947 */ /* 0x000fea000383ffff */
.L_x_7385:
[----:B---3--:R3:W4:Y:S02]  /*15d70*/  SYNCS.PHASECHK.TRANS64.TRYWAIT P1, [R195+URZ+0x38810], R10 ;  /* 0x0388100ac30075a7 */ /* 0x008724000802017f */
[----:B----4-:R-:W-:Y:S05]  /*15d80*/  @!P1 NANOSLEEP.SYNCS 0x989680 ;  /* 0x009896800000995d */ /* 0x010fea0003900000 */
[----:B------:R-:W4:Y:S02]  /*15d90*/  @!P1 SYNCS.PHASECHK.TRANS64 P1, [R195+URZ+0x38810], R10 ;  /* 0x0388100ac30095a7 */ /* 0x000f24000802007f */
[----:B----4-:R-:W-:Y:S05]  /*15da0*/  @!P1 BRA `(.L_x_7385) ;  /* 0xfffffffc00f09947 */ /* 0x010fea000383ffff */
[----:B------:R-:W-:Y:S05]  /*15db0*/  BRA `(.L_x_7519) ;  /* 0xfffffedc009c7947 */ /* 0x000fea000383ffff */
.L_x_7389:
[----:B------:R0:W0:Y:S02]  /*15dc0*/  SYNCS.PHASECHK.TRANS64.TRYWAIT P1, [R195+URZ+0x38850], R10 ;  /* 0x0388500ac30075a7 */ /* 0x000024000802017f */
[----:B0-----:R-:W-:Y:S05]  /*15dd0*/  @!P1 NANOSLEEP.SYNCS 0x989680 ;  /* 0x009896800000995d */ /* 0x001fea0003900000 */
[----:B------:R-:W0:Y:S02]  /*15de0*/  @!P1 SYNCS.PHASECHK.TRANS64 P1, [R195+URZ+0x38850], R10 ;  /* 0x0388500ac30095a7 */ /* 0x000e24000802007f */
[----:B0-----:R-:W-:Y:S05]  /*15df0*/  @!P1 BRA `(.L_x_7389) ;  /* 0xfffffffc00f09947 */ /* 0x001fea000383ffff */
[----:B------:R-:W-:Y:S05]  /*15e00*/  BRA `(.L_x_7388) ;  /* 0xfffffedc00c87947 */ /* 0x000fea000383ffff */
.L_x_7394:
[----:B-1----:R1:W2:Y:S02]  /*15e10*/  SYNCS.PHASECHK.TRANS64.TRYWAIT P3, [R197+URZ+0x38830], R204 ;  /* 0x038830ccc50075a7 */ /* 0x0022a4000806017f */
[----:B--2---:R-:W-:Y:S05]  /*15e20*/  @!P3 NANOSLEEP.SYNCS 0x989680 ;  /* 0x009896800000b95d */ /* 0x004fea0003900000 */
[----:B------:R-:W2:Y:S02]  /*15e30*/  @!P3 SYNCS.PHASECHK.TRANS64 P3, [R197+URZ+0x38830], R204 ;  /* 0x038830ccc500b5a7 */ /* 0x000ea4000806007f */
[----:B--2---:R-:W-:Y:S05]  /*15e40*/  @!P3 BRA `(.L_x_7394) ;  /* 0xfffffffc00f0b947 */ /* 0x004fea000383ffff */
[----:B------:R-:W-:Y:S05]  /*15e50*/  BRA `(.L_x_7393) ;  /* 0xffffff0c00c47947 */ /* 0x000fea000383ffff */
.L_x_7398:
[----:B---3--:R3:W4:Y:S02]  /*15e60*/  SYNCS.PHASECHK.TRANS64.TRYWAIT P3, [R197+URZ+0x38850], R204 ;  /* 0x038850ccc50075a7 */ /* 0x008724000806017f */
[----:B----4-:R-:W-:Y:S05]  /*15e70*/  @!P3 NANOSLEEP.SYNCS 0x989680 ;  /* 0x009896800000b95d */ /* 0x010fea0003900000 */
[----:B------:R-:W4:Y:S02]  /*15e80*/  @!P3 SYNCS.PHASECHK.TRANS64 P3, [R197+URZ+0x38850], R204 ;  /* 0x038850ccc500b5a7 */ /* 0x000f24000806007f */
[----:B----4-:R-:W-:Y:S05]  /*15e90*/  @!P3 BRA `(.L_x_7398) ;  /* 0xfffffffc00f0b947 */ /* 0x010fea000383ffff */
[----:B------:R-:W-:Y:S05]  /*15ea0*/  BRA `(.L_x_7397) ;  /* 0xffffff10008c7947 */ /* 0x000fea000383ffff */
.L_x_7404:
[----:B-1----:R1:W2:Y:S02]  /*15eb0*/  SYNCS.PHASECHK.TRANS64.TRYWAIT P1, [R186+URZ+0x38830], R197 ;  /* 0x038830c5ba0075a7 */ /* 0x0022a4000802017f */
[----:B--2---:R-:W-:Y:S05]  /*15ec0*/  @!P1 NANOSLEEP.SYNCS 0x989680 ;  /* 0x009896800000995d */ /* 0x004fea0003900000 */
[----:B------:R-:W2:Y:S02]  /*15ed0*/  @!P1 SYNCS.PHASECHK.TRANS64 P1, [R186+URZ+0x38830], R197 ;  /* 0x038830c5ba0095a7 */ /* 0x000ea4000802007f */
[----:B--2---:R-:W-:Y:S05]  /*15ee0*/  @!P1 BRA `(.L_x_7404) ;  /* 0xfffffffc00f09947 */ /* 0x004fea000383ffff */
[----:B------:R-:W-:Y:S05]  /*15ef0*/  BRA `(.L_x_7403) ;  /* 0xffffff4400347947 */ /* 0x000fea000383ffff */
.L_x_7408:
[----:B---3--:R3:W4:Y:S02]  /*15f00*/  SYNCS.PHASECHK.TRANS64.TRYWAIT P1, [R186+URZ+0x38850], R197 ;  /* 0x038850c5ba0075a7 */ /* 0x008724000802017f */
[----:B----4-:R-:W-:Y:S05]  /*15f10*/  @!P1 NANOSLEEP.SYNCS 0x989680 ;  /* 0x009896800000995d */ /* 0x010fea0003900000 */
[----:B------:R-:W4:Y:S02]  /*15f20*/  @!P1 SYNCS.PHASECHK.TRANS64 P1, [R186+URZ+0x38850], R197 ;  /* 0x038850c5ba0095a7 */ /* 0x000f24000802007f */
[----:B----4-:R-:W-:Y:S05]  /*15f30*/  @!P1 BRA `(.L_x_7408) ;  /* 0xfffffffc00f09947 */ /* 0x010fea000383ffff */
[----:B------:R-:W-:Y:S05]  /*15f40*/  BRA `(.L_x_7407) ;  /* 0xffffff4400bc7947 */ /* 0x000fea000383ffff */
.L_x_7421:
[----:B------:R-:W-:Y:S02]  /*15f50*/  IMAD.MOV.U32 R13, RZ, RZ, R6 ;  /* 0x000000ffff0d7224 */ /* 0x000fe400078e0006 */
[----:B------:R-:W-:Y:S02]  /*15f60*/  IMAD.MOV.U32 R12, RZ, RZ, RZ ;  /* 0x000000ffff0c7224 */ /* 0x000fe400078e00ff */
[----:B------:R-:W-:Y:S02]  /*15f70*/  IMAD.MOV.U32 R11, RZ, RZ, 0x1f ;  /* 0x0000001fff0b7424 */ /* 0x000fe400078e00ff */
[----:B------:R-:W-:-:S07]  /*15f80*/  IMAD.MOV.U32 R15, RZ, RZ, -0x1 ;  /* 0xffffffffff0f7424 */ /* 0x000fce00078e00ff */
[----:B------:R-:W-:Y:S05]  /*15f90*/  WARPSYNC.COLLECTIVE R15, `(.L_x_7520) ;  /* 0x000000000f087348 */ /* 0x000fea0003c00000 */
[----:B------:R0:W1:Y:S02]  /*15fa0*/  SHFL.IDX P6, R14, R13, R12, R11 ;  /* 0x0000000c0d0e7389 */ /* 0x00006400000c000b */
[----:B01----:R-:W-:Y:S01]  /*15fb0*/  ENDCOLLECTIVE ;  /* 0x000000000000791b */ /* 0x003fe20003800000 */
.L_x_7520:
[----:B------:R-:W-:Y:S05]  /*15fc0*/  BRA `(.L_x_7521) ;  /* 0xffffffb000187947 */ /* 0x000fea000383ffff */
.L_x_7423:
[----:B------:R-:W-:Y:S01]  /*15fd0*/  BSSY B0, `(.L_x_7522) ;  /* 0x0000006000007945 */ /* 0x000fe20003800000 */
[----:B------:R-:W-:-:S07]  /*15fe0*/  IMAD.MOV.U32 R15, RZ, RZ, -0x1 ;  /* 0xffffffffff0f7424 */ /* 0x000fce00078e00ff */
[----:B0-----:R-:W-:Y:S05]  /*15ff0*/  WARPSYNC.COLLECTIVE R15, `(.L_x_7523) ;  /* 0x000000000f0c7348 */ /* 0x001fea0003c00000 */
[----:B------:R-:W-:Y:S02]  /*16000*/  ELECT P6, UR62, PT ;  /* 0x00000000003e782f */ /* 0x000fe400038c0000 */
[----:B------:R-:W-:Y:S01]  /*16010*/  MOV R14, UR62 ;  /* 0x0000003e000e7c02 */ /* 0x000fe20008000f00 */
[----:B0-----:R-:W-:Y:S10]  /*16020*/  ENDCOLLECTIVE ;  /* 0x000000000000791b */ /* 0x001ff40003800000 */
.L_x_7523:
[----:B------:R-:W-:Y:S05]  /*16030*/  BSYNC B0 ;  /* 0x0000000000007941 */ /* 0x000fea0003800000 */
.L_x_7522:
[----:B------:R-:W-:Y:S05]  /*16040*/  BRA `(.L_x_7524) ;  /* 0xffffffb0001c7947 */ /* 0x000fea000383ffff */
.L_x_7425:
[----:B0-----:R-:W-:-:S04]  /*16050*/  IMAD.U32 R3, RZ, RZ, UR38 ;  /* 0x00000026ff037e24 */ /* 0x001fc8000f8e00ff */
[----:B------:R0:W1:Y:S03]  /*16060*/  SYNCS.PHASECHK.TRANS64.TRYWAIT P0, [R3+URZ+0x38840], R0 ;  /* 0x03884000030075a7 */ /* 0x000066000800017f */
[----:B-1----:R-:W-:Y:S05]  /*16070*/  @!P0 NANOSLEEP.SYNCS 0x989680 ;  /* 0x009896800000895d */ /* 0x002fea0003900000 */
[----:B------:R-:W1:Y:S02]  /*16080*/  @!P0 SYNCS.PHASECHK.TRANS64 P0, [R3+URZ+0x38840], R0 ;  /* 0x03884000030085a7 */ /* 0x000e64000800007f */
[----:B-1----:R-:W-:Y:S05]  /*16090*/  @!P0 BRA `(.L_x_7425) ;  /* 0xfffffffc00ec8947 */ /* 0x002fea000383ffff */
[----:B------:R-:W-:Y:S05]  /*160a0*/  BRA `(.L_x_7525) ;  /* 0xffffffb000807947 */ /* 0x000fea000383ffff */
.L_x_7428:
[----:B------:R-:W-:Y:S02]  /*160b0*/  IMAD.MOV.U32 R13, RZ, RZ, R3 ;  /* 0x000000ffff0d7224 */ /* 0x000fe400078e0003 */
[----:B------:R-:W-:Y:S02]  /*160c0*/  IMAD.MOV.U32 R12, RZ, RZ, RZ ;  /* 0x000000ffff0c7224 */ /* 0x000fe400078e00ff */
[----:B------:R-:W-:Y:S02]  /*160d0*/  IMAD.MOV.U32 R11, RZ, RZ, 0x181f ;  /* 0x0000181fff0b7424 */ /* 0x000fe400078e00ff */
[----:B------:R-:W-:Y:S02]  /*160e0*/  IMAD.MOV.U32 R15, RZ, RZ, -0x1 ;  /* 0xffffffffff0f7424 */ /* 0x000fe400078e00ff */
[----:B------:R-:W-:Y:S02]  /*160f0*/  IMAD R6, R8, 0x40, R6 ;  /* 0x0000004008067824 */ /* 0x000fe400078e0206 */
[----:B------:R-:W-:-:S07]  /*16100*/  IMAD.SHL.U32 R8, R9, 0x8, RZ ;  /* 0x0000000809087824 */ /* 0x000fce00078e00ff */
[----:B------:R-:W-:Y:S05]  /*16110*/  WARPSYNC.COLLECTIVE R15, `(.L_x_7526) ;  /* 0x000000000f087348 */ /* 0x000fea0003c00000 */
[----:B------:R0:W1:Y:S02]  /*16120*/  SHFL.IDX P6, R14, R13, R12, R11 ;  /* 0x0000000c0d0e7389 */ /* 0x00006400000c000b */
[----:B01----:R-:W-:Y:S01]  /*16130*/  ENDCOLLECTIVE ;  /* 0x000000000000791b */ /* 0x003fe20003800000 */
.L_x_7526:
[----:B------:R-:W-:Y:S01]  /*16140*/  LOP3.LUT R8, R8, 0x38, RZ, 0xc0, !PT ;  /* 0x0000003808087812 */ /* 0x000fe200078ec0ff */
[----:B------:R0:W-:Y:S01]  /*16150*/  STL [R1+0x4], R6 ;  /* 0x0000040601007387 */ /* 0x0001e20000100800 */
[----:B------:R-:W-:Y:S02]  /*16160*/  IMAD.MOV.U32 R13, RZ, RZ, R0 ;  /* 0x000000ffff0d7224 */ /* 0x000fe400078e0000 */
[----:B------:R-:W-:-:S07]  /*16170*/  IMAD.MOV.U32 R4, RZ, RZ, R14 ;  /* 0x000000ffff047224 */ /* 0x000fce00078e000e */
[----:B0-----:R-:W-:Y:S05]  /*16180*/  WARPSYNC.COLLECTIVE R15, `(.L_x_7527) ;  /* 0x000000000f087348 */ /* 0x001fea0003c00000 */
[----:B------:R1:W2:Y:S02]  /*16190*/  SHFL.IDX P6, R14, R13, R12, R11 ;  /* 0x0000000c0d0e7389 */ /* 0x0002a400000c000b */
[----:B012---:R-:W-:Y:S01]  /*161a0*/  ENDCOLLECTIVE ;  /* 0x000000000000791b */ /* 0x007fe20003800000 */
.L_x_7527:
        /* <DEDUP_REMOVED lines=17> */
.L_x_7528:
        /* <DEDUP_REMOVED lines=11> */
.L_x_7529:
[----:B------:R-:W-:Y:S01]  /*16370*/  ULDC.64 UR4, c[0x0][0x208] ;  /* 0x0000820000047ab9 */ /* 0x000fe20000000a00 */
[----:B------:R-:W-:Y:S02]  /*16380*/  @!P1 LEA R7, R10, UR38, 0x1 ;  /* 0x000000260a079c11 */ /* 0x000fe4000f8e08ff */
[----:B------:R-:W-:Y:S01]  /*16390*/  MOV R13, R3 ;  /* 0x00000003000d7202 */ /* 0x000fe20000000f00 */
        /* <DEDUP_REMOVED lines=12> */
.L_x_7530:
[----:B------:R-:W-:Y:S01]  /*16460*/  @!P1 LEA R6, R10, UR38, 0x1 ;  /* 0x000000260a069c11 */ /* 0x000fe2000f8e08ff */
[----:B------:R-:W-:Y:S02]  /*16470*/  IMAD.MOV.U32 R13, RZ, RZ, R0 ;  /* 0x000000ffff0d7224 */ /* 0x000fe400078e0000 */
[----:B------:R-:W-:-:S07]  /*16480*/  IMAD.MOV.U32 R4, RZ, RZ, R14 ;  /* 0x000000ffff047224 */ /* 0x000fce00078e000e */
[----:B------:R-:W-:Y:S05]  /*16490*/  WARPSYNC.COLLECTIVE R15, `(.L_x_7531) ;  /* 0x000000000f087348 */ /* 0x000fea0003c00000 */
[----:B------:R0:W1:Y:S02]  /*164a0*/  SHFL.IDX P6, R14, R13, R12, R11 ;  /* 0x0000000c0d0e7389 */ /* 0x00006400000c000b */
[----:B01----:R-:W-:Y:S01]  /*164b0*/  ENDCOLLECTIVE ;  /* 0x000000000000791b */ /* 0x003fe20003800000 */
.L_x_7531:
        /* <DEDUP_REMOVED lines=15> */
.L_x_7532:
[----:B------:R-:W-:Y:S02]  /*165b0*/  IMAD.MOV.U32 R13, RZ, RZ, R0 ;  /* 0x000000ffff0d7224 */ /* 0x000fe400078e0000 */
[----:B------:R-:W-:-:S07]  /*165c0*/  IMAD.MOV.U32 R3, RZ, RZ, R14 ;  /* 0x000000ffff037224 */ /* 0x000fce00078e000e */
[----:B------:R-:W-:Y:S05]  /*165d0*/  WARPSYNC.COLLECTIVE R15, `(.L_x_7533) ;  /* 0x000000000f087348 */ /* 0x000fea0003c00000 */
[----:B------:R0:W1:Y:S02]  /*165e0*/  SHFL.IDX P6, R14, R13, R12, R11 ;  /* 0x0000000c0d0e7389 */ /* 0x00006400000c000b */
[----:B01----:R-:W-:Y:S01]  /*165f0*/  ENDCOLLECTIVE ;  /* 0x000000000000791b */ /* 0x003fe20003800000 */
.L_x_7533:
[----:B------:R-:W-:Y:S05]  /*16600*/  BRA `(.L_x_7534) ;  /* 0xffffffb400707947 */ /* 0x000fea000383ffff */
.L_x_7430:
        /* <DEDUP_REMOVED lines=8> */
.L_x_7536:
[----:B------:R-:W-:Y:S05]  /*16690*/  BSYNC B0 ;  /* 0x0000000000007941 */ /* 0x000fea0003800000 */
.L_x_7535:
        /* <DEDUP_REMOVED lines=17> */
.L_x_7537:
        /* <DEDUP_REMOVED lines=49> */
.L_x_7538:
[----:B------:R-:W-:Y:S01]  /*16ac0*/  IMAD.MOV.U32 R13, RZ, RZ, R0 ;  /* 0x000000ffff0d7224 */ /* 0x000fe200078e0000 */
[----:B------:R-:W-:-:S07]  /*16ad0*/  MOV R8, R14 ;  /* 0x0000000e00087202 */ /* 0x000fce0000000f00 */
[----:B------:R-:W-:Y:S05]  /*16ae0*/  WARPSYNC.COLLECTIVE R15, `(.L_x_7539) ;  /* 0x000000000f087348 */ /* 0x000fea0003c00000 */
[----:B------:R0:W1:Y:S02]  /*16af0*/  SHFL.IDX P6, R14, R13, R12, R11 ;  /* 0x0000000c0d0e7389 */ /* 0x00006400000c000b */
[----:B01----:R-:W-:Y:S01]  /*16b00*/  ENDCOLLECTIVE ;  /* 0x000000000000791b */ /* 0x003fe20003800000 */
.L_x_7539:
        /* <DEDUP_REMOVED lines=31> */
.L_x_7540:
[----:B------:R-:W-:Y:S02]  /*16d00*/  IMAD.MOV.U32 R13, RZ, RZ, R0 ;  /* 0x000000ffff0d7224 */ /* 0x000fe400078e0000 */
[----:B------:R-:W-:-:S07]  /*16d10*/  IMAD.MOV.U32 R2, RZ, RZ, R14 ;  /* 0x000000ffff027224 */ /* 0x000fce00078e000e */
[----:B------:R-:W-:Y:S05]  /*16d20*/  WARPSYNC.COLLECTIVE R15, `(.L_x_7541) ;  /* 0x000000000f087348 */ /* 0x000fea0003c00000 */
[----:B------:R0:W1:Y:S02]  /*16d30*/  SHFL.IDX P6, R14, R13, R12, R11 ;  /* 0x0000000c0d0e7389 */ /* 0x00006400000c000b */
[----:B01----:R-:W-:Y:S01]  /*16d40*/  ENDCOLLECTIVE ;  /* 0x000000000000791b */ /* 0x003fe20003800000 */
.L_x_7541:
        /* <DEDUP_REMOVED lines=35> */
.L_x_7542:
[----:B------:R-:W-:Y:S02]  /*16f80*/  IMAD.MOV.U32 R13, RZ, RZ, R0 ;  /* 0x000000ffff0d7224 */ /* 0x000fe400078e0000 */
[----:B------:R-:W-:-:S07]  /*16f90*/  IMAD.MOV.U32 R6, RZ, RZ, R14 ;  /* 0x000000ffff067224 */ /* 0x000fce00078e000e */
[----:B------:R-:W-:Y:S05]  /*16fa0*/  WARPSYNC.COLLECTIVE R15, `(.L_x_7543) ;  /* 0x000000000f087348 */ /* 0x000fea0003c00000 */
[----:B------:R0:W1:Y:S02]  /*16fb0*/  SHFL.IDX P6, R14, R13, R12, R11 ;  /* 0x0000000c0d0e7389 */ /* 0x00006400000c000b */
[----:B01----:R-:W-:Y:S01]  /*16fc0*/  ENDCOLLECTIVE ;  /* 0x000000000000791b */ /* 0x003fe20003800000 */
.L_x_7543:
[----:B------:R-:W-:Y:S05]  /*16fd0*/  BRA `(.L_x_7544) ;  /* 0xffffffb800707947 */ /* 0x000fea000383ffff */
.L_x_7433:
[----:B0-----:R-:W-:-:S04]  /*16fe0*/  IMAD.U32 R3, RZ, RZ, UR38 ;  /* 0x00000026ff037e24 */ /* 0x001fc8000f8e00ff */
[----:B------:R0:W3:Y:S03]  /*16ff0*/  SYNCS.PHASECHK.TRANS64.TRYWAIT P0, [R3+URZ+0x38820], R2 ;  /* 0x03882002030075a7 */ /* 0x0000e6000800017f */
[----:B---3--:R-:W-:Y:S05]  /*17000*/  @!P0 NANOSLEEP.SYNCS 0x989680 ;  /* 0x009896800000895d */ /* 0x008fea0003900000 */
[----:B------:R-:W3:Y:S02]  /*17010*/  @!P0 SYNCS.PHASECHK.TRANS64 P0, [R3+URZ+0x38820], R2 ;  /* 0x03882002030085a7 */ /* 0x000ee4000800007f */
[----:B---3--:R-:W-:Y:S05]  /*17020*/  @!P0 BRA `(.L_x_7433) ;  /* 0xfffffffc00ec8947 */ /* 0x008fea000383ffff */
[----:B------:R-:W-:Y:S05]  /*17030*/  BRA `(.L_x_7545) ;  /* 0xffffffbc00187947 */ /* 0x000fea000383ffff */
.L_x_7436:
[----:B0-----:R-:W-:-:S04]  /*17040*/  IMAD.U32 R3, RZ, RZ, UR38 ;  /* 0x00000026ff037e24 */ /* 0x001fc8000f8e00ff */
[----:B------:R0:W3:Y:S03]  /*17050*/  SYNCS.PHASECHK.TRANS64.TRYWAIT P0, [R3+URZ+0x38860], R2 ;  /* 0x03886002030075a7 */ /* 0x0000e6000800017f */
[----:B---3--:R-:W-:Y:S05]  /*17060*/  @!P0 NANOSLEEP.SYNCS 0x989680 ;  /* 0x009896800000895d */ /* 0x008fea0003900000 */
[----:B------:R-:W3:Y:S02]  /*17070*/  @!P0 SYNCS.PHASECHK.TRANS64 P0, [R3+URZ+0x38860], R2 ;  /* 0x03886002030085a7 */ /* 0x000ee4000800007f */
[----:B---3--:R-:W-:Y:S05]  /*17080*/  @!P0 BRA `(.L_x_7436) ;  /* 0xfffffffc00ec8947 */ /* 0x008fea000383ffff */
[----:B------:R-:W-:Y:S05]  /*17090*/  BRA `(.L_x_7546) ;  /* 0xffffffbc00247947 */ /* 0x000fea000383ffff */
.L_x_7452:
[----:B-1----:R-:W-:-:S04]  /*170a0*/  IMAD.U32 R3, RZ, RZ, UR38 ;  /* 0x00000026ff037e24 */ /* 0x002fc8000f8e00ff */
[----:B------:R1:W3:Y:S03]  /*170b0*/  SYNCS.PHASECHK.TRANS64.TRYWAIT P0, [R3+URZ+0x38848], R2 ;  /* 0x03884802030075a7 */ /* 0x0002e6000800017f */
[----:B---3--:R-:W-:Y:S05]  /*170c0*/  @!P0 NANOSLEEP.SYNCS 0x989680 ;  /* 0x009896800000895d */ /* 0x008fea0003900000 */
[----:B------:R-:W3:Y:S02]  /*170d0*/  @!P0 SYNCS.PHASECHK.TRANS64 P0, [R3+URZ+0x38848], R2 ;  /* 0x03884802030085a7 */ /* 0x000ee4000800007f */
[----:B---3--:R-:W-:Y:S05]  /*170e0*/  @!P0 BRA `(.L_x_7452) ;  /* 0xfffffffc00ec8947 */ /* 0x008fea000383ffff */
[----:B------:R-:W-:Y:S05]  /*170f0*/  BRA `(.L_x_7547) ;  /* 0xffffffc400f07947 */ /* 0x000fea000383ffff */
.L_x_7457:
[----:B01----:R-:W-:-:S04]  /*17100*/  IMAD.U32 R3, RZ, RZ, UR38 ;  /* 0x00000026ff037e24 */ /* 0x003fc8000f8e00ff */
[----:B------:R0:W1:Y:S03]  /*17110*/  SYNCS.PHASECHK.TRANS64.TRYWAIT P0, [R3+URZ+0x38868], R2 ;  /* 0x03886802030075a7 */ /* 0x000066000800017f */
[----:B-1----:R-:W-:Y:S05]  /*17120*/  @!P0 NANOSLEEP.SYNCS 0x989680 ;  /* 0x009896800000895d */ /* 0x002fea0003900000 */
[----:B------:R-:W1:Y:S02]  /*17130*/  @!P0 SYNCS.PHASECHK.TRANS64 P0, [R3+URZ+0x38868], R2 ;  /* 0x03886802030085a7 */ /* 0x000e64000800007f */
[----:B-1----:R-:W-:Y:S05]  /*17140*/  @!P0 BRA `(.L_x_7457) ;  /* 0xfffffffc00ec8947 */ /* 0x002fea000383ffff */
[----:B------:R-:W-:Y:S05]  /*17150*/  BRA `(.L_x_7548) ;  /* 0xffffffc800507947 */ /* 0x000fea000383ffff */
.L_x_7472:
[----:B-1----:R-:W-:-:S04]  /*17160*/  IMAD.U32 R3, RZ, RZ, UR38 ;  /* 0x00000026ff037e24 */ /* 0x002fc8000f8e00ff */
[----:B------:R1:W3:Y:S03]  /*17170*/  SYNCS.PHASECHK.TRANS64.TRYWAIT P0, [R3+URZ+0x38840], R2 ;  /* 0x03884002030075a7 */ /* 0x0002e6000800017f */
[----:B---3--:R-:W-:Y:S05]  /*17180*/  @!P0 NANOSLEEP.SYNCS 0x989680 ;  /* 0x009896800000895d */ /* 0x008fea0003900000 */
[----:B------:R-:W3:Y:S02]  /*17190*/  @!P0 SYNCS.PHASECHK.TRANS64 P0, [R3+URZ+0x38840], R2 ;  /* 0x03884002030085a7 */ /* 0x000ee4000800007f */
[----:B---3--:R-:W-:Y:S05]  /*171a0*/  @!P0 BRA `(.L_x_7472) ;  /* 0xfffffffc00ec8947 */ /* 0x008fea000383ffff */
[----:B------:R-:W-:Y:S05]  /*171b0*/  BRA `(.L_x_7549) ;  /* 0xffffffd000a07947 */ /* 0x000fea000383ffff */
.L_x_7477:
[----:B01----:R-:W-:-:S04]  /*171c0*/  IMAD.U32 R3, RZ, RZ, UR38 ;  /* 0x00000026ff037e24 */ /* 0x003fc8000f8e00ff */
[----:B------:R0:W1:Y:S03]  /*171d0*/  SYNCS.PHASECHK.TRANS64.TRYWAIT P0, [R3+URZ+0x38860], R2 ;  /* 0x03886002030075a7 */ /* 0x000066000800017f */
[----:B-1----:R-:W-:Y:S05]  /*171e0*/  @!P0 NANOSLEEP.SYNCS 0x989680 ;  /* 0x009896800000895d */ /* 0x002fea0003900000 */
[----:B------:R-:W1:Y:S02]  /*171f0*/  @!P0 SYNCS.PHASECHK.TRANS64 P0, [R3+URZ+0x38860], R2 ;  /* 0x03886002030085a7 */ /* 0x000e64000800007f */
[----:B-1----:R-:W-:Y:S05]  /*17200*/  @!P0 BRA `(.L_x_7477) ;  /* 0xfffffffc00ec8947 */ /* 0x002fea000383ffff */
[----:B------:R-:W-:Y:S05]  /*17210*/  BRA `(.L_x_7550) ;  /* 0xffffffd400047947 */ /* 0x000fea000383ffff */
.L_x_7493:
[----:B-1----:R-:W-:-:S04]  /*17220*/  IMAD.U32 R3, RZ, RZ, UR38 ;  /* 0x00000026ff037e24 */ /* 0x002fc8000f8e00ff */
[----:B------:R1:W3:Y:S03]  /*17230*/  SYNCS.PHASECHK.TRANS64.TRYWAIT P0, [R3+URZ+0x38848], R2 ;  /* 0x03884802030075a7 */ /* 0x0002e6000800017f */
[----:B---3--:R-:W-:Y:S05]  /*17240*/  @!P0 NANOSLEEP.SYNCS 0x989680 ;  /* 0x009896800000895d */ /* 0x008fea0003900000 */
[----:B------:R-:W3:Y:S02]  /*17250*/  @!P0 SYNCS.PHASECHK.TRANS64 P0, [R3+URZ+0x38848], R2 ;  /* 0x03884802030085a7 */ /* 0x000ee4000800007f */
[----:B---3--:R-:W-:Y:S05]  /*17260*/  @!P0 BRA `(.L_x_7493) ;  /* 0xfffffffc00ec8947 */ /* 0x008fea000383ffff */
[----:B------:R-:W-:Y:S05]  /*17270*/  BRA `(.L_x_7551) ;  /* 0xffffffdc005c7947 */ /* 0x000fea000383ffff */
.L_x_7498:
[----:B-1----:R-:W-:-:S04]  /*17280*/  IMAD.U32 R3, RZ, RZ, UR38 ;  /* 0x00000026ff037e24 */ /* 0x002fc8000f8e00ff */
[----:B------:R1:W3:Y:S03]  /*17290*/  SYNCS.PHASECHK.TRANS64.TRYWAIT P0, [R3+URZ+0x38868], R2 ;  /* 0x03886802030075a7 */ /* 0x0002e6000800017f */
[----:B---3--:R-:W-:Y:S05]  /*172a0*/  @!P0 NANOSLEEP.SYNCS 0x989680 ;  /* 0x009896800000895d */ /* 0x008fea0003900000 */
[----:B------:R-:W3:Y:S02]  /*172b0*/  @!P0 SYNCS.PHASECHK.TRANS64 P0, [R3+URZ+0x38868], R2 ;  /* 0x03886802030085a7 */ /* 0x000ee4000800007f */
[----:B---3--:R-:W-:Y:S05]  /*172c0*/  @!P0 BRA `(.L_x_7498) ;  /* 0xfffffffc00ec8947 */ /* 0x008fea000383ffff */
[----:B------:R-:W-:Y:S05]  /*172d0*/  BRA `(.L_x_7552) ;  /* 0xffffffdc00c07947 */ /* 0x000fea000383ffff */
.L_x_7509:
[----:B-1----:R1:W3:Y:S02]  /*172e0*/  SYNCS.PHASECHK.TRANS64.TRYWAIT P0, [R2+URZ+0x38820], R9 ;  /* 0x03882009020075a7 */ /* 0x0022e4000800017f */
[----:B---3--:R-:W-:Y:S05]  /*172f0*/  @!P0 NANOSLEEP.SYNCS 0x989680 ;  /* 0x009896800000895d */ /* 0x008fea0003900000 */
[----:B------:R-:W3:Y:S02]  /*17300*/  @!P0 SYNCS.PHASECHK.TRANS64 P0, [R2+URZ+0x38820], R9 ;  /* 0x03882009020085a7 */ /* 0x000ee4000800007f */
[----:B---3--:R-:W-:Y:S05]  /*17310*/  @!P0 BRA `(.L_x_7509) ;  /* 0xfffffffc00f08947 */ /* 0x008fea000383ffff */
[----:B------:R-:W-:Y:S05]  /*17320*/  BRA `(.L_x_7553) ;  /* 0xffffffe400b07947 */ /* 0x000fea000383ffff */
.L_x_7510:
        /* <DEDUP_REMOVED lines=11> */
.L_x_7555:
[----:B------:R-:W-:Y:S05]  /*173e0*/  BSYNC B0 ;  /* 0x0000000000007941 */ /* 0x000fea0003800000 */
.L_x_7554:
[----:B------:R-:W-:Y:S05]  /*173f0*/  BRA `(.L_x_7556) ;  /* 0xffffffe400947947 */ /* 0x000fea000383ffff */
.L_x_7511:
[----:B------:R-:W-:Y:S01]  /*17400*/  BSSY B0, `(.L_x_7557) ;  /* 0x0000006000007945 */ /* 0x000fe20003800000 */
[----:B------:R-:W-:-:S07]  /*17410*/  IMAD.MOV.U32 R15, RZ, RZ, -0x1 ;  /* 0xffffffffff0f7424 */ /* 0x000fce00078e00ff */
[----:B012---:R-:W-:Y:S05]  /*17420*/  WARPSYNC.COLLECTIVE R15, `(.L_x_7558) ;  /* 0x000000000f0c7348 */ /* 0x007fea0003c00000 */
[----:B------:R-:W-:Y:S02]  /*17430*/  ELECT P6, UR62, PT ;  /* 0x00000000003e782f */ /* 0x000fe400038c0000 */
[----:B------:R-:W-:Y:S01]  /*17440*/  MOV R14, UR62 ;  /* 0x0000003e000e7c02 */ /* 0x000fe20008000f00 */
[----:B012---:R-:W-:Y:S10]  /*17450*/  ENDCOLLECTIVE ;  /* 0x000000000000791b */ /* 0x007ff40003800000 */
.L_x_7558:
[----:B------:R-:W-:Y:S05]  /*17460*/  BSYNC B0 ;  /* 0x0000000000007941 */ /* 0x000fea0003800000 */
.L_x_7557:
[----:B------:R-:W-:Y:S05]  /*17470*/  BRA `(.L_x_7559) ;  /* 0xffffffe400887947 */ /* 0x000fea000383ffff */
.L_x_7513:
[----:B--2---:R2:W3:Y:S02]  /*17480*/  SYNCS.PHASECHK.TRANS64.TRYWAIT P0, [R7+URZ], R4 ;  /* 0x00000004070075a7 */ /* 0x0044e4000800017f */
[----:B---3--:R-:W-:Y:S05]  /*17490*/  @!P0 NANOSLEEP.SYNCS 0x989680 ;  /* 0x009896800000895d */ /* 0x008fea0003900000 */
[----:B------:R-:W3:Y:S02]  /*174a0*/  @!P0 SYNCS.PHASECHK.TRANS64 P0, [R7+URZ], R4 ;  /* 0x00000004070085a7 */ /* 0x000ee4000800007f */
[----:B---3--:R-:W-:Y:S05]  /*174b0*/  @!P0 BRA `(.L_x_7513) ;  /* 0xfffffffc00f08947 */ /* 0x008fea000383ffff */
[----:B------:R-:W-:Y:S05]  /*174c0*/  BRA `(.L_x_7560) ;  /* 0xffffffe400c47947 */ /* 0x000fea000383ffff */
.L_x_7514:
[----:B---3--:R3:W4:Y:S02]  /*174d0*/  SYNCS.PHASECHK.TRANS64.TRYWAIT P0, [R5+URZ], R0 ;  /* 0x00000000050075a7 */ /* 0x008724000800017f */
[----:B----4-:R-:W-:Y:S05]  /*174e0*/  @!P0 NANOSLEEP.SYNCS 0x989680 ;  /* 0x009896800000895d */ /* 0x010fea0003900000 */
[----:B------:R-:W4:Y:S02]  /*174f0*/  @!P0 SYNCS.PHASECHK.TRANS64 P0, [R5+URZ], R0 ;  /* 0x00000000050085a7 */ /* 0x000f24000800007f */
[----:B----4-:R-:W-:Y:S05]  /*17500*/  @!P0 BRA `(.L_x_7514) ;  /* 0xfffffffc00f08947 */ /* 0x010fea000383ffff */
[----:B------:R-:W-:Y:S05]  /*17510*/  BRA `(.L_x_7561) ;  /* 0xffffffe400b87947 */ /* 0x000fea000383ffff */
.L_x_7516:
[----:B-1----:R1:W3:Y:S02]  /*17520*/  SYNCS.PHASECHK.TRANS64.TRYWAIT P0, [R5+URZ], R4 ;  /* 0x00000004050075a7 */ /* 0x0022e4000800017f */
[----:B---3--:R-:W-:Y:S05]  /*17530*/  @!P0 NANOSLEEP.SYNCS 0x989680 ;  /* 0x009896800000895d */ /* 0x008fea0003900000 */
[----:B------:R-:W3:Y:S02]  /*17540*/  @!P0 SYNCS.PHASECHK.TRANS64 P0, [R5+URZ], R4 ;  /* 0x00000004050085a7 */ /* 0x000ee4000800007f */
[----:B---3--:R-:W-:Y:S05]  /*17550*/  @!P0 BRA `(.L_x_7516) ;  /* 0xfffffffc00f08947 */ /* 0x008fea000383ffff */
[----:B------:R-:W-:Y:S05]  /*17560*/  BRA `(.L_x_7562) ;  /* 0xffffffe400bc7947 */ /* 0x000fea000383ffff */
.L_x_7563:
        /* <DEDUP_REMOVED lines=9> */
.L_x_15183:


//--------------------- .text._ZN7cutlass13device_kernelIN5flash11enable_sm90INS1_16FlashAttnFwdSm90INS1_25CollectiveMainloopFwdSm90ILi2EN4cute5tupleIJNS5_1CILi1EEES8_S8_EEENS6_IJNS7_ILi64EEESA_SA_EEELi512ENS_10bfloat16_tEfNS_4arch4Sm90ELb1ELb0ELb1ELb1ELb0ELb0ELb0ELb0ELb0ELb1ELb1ELb0EEENS1_21CollectiveEpilogueFwdINS6_IJSA_NS7_ILi512EEESA_EEES9_SC_SE_Li256ELb1ELb1ELb1ELb0EEENS1_36VarlenDynamicPersistentTileSchedulerILi64ELi64ELi256ELi128ELb1ELb1ELb1ELb1ELb1ELb1EEEEEEEEEvNT_6ParamsE --------------------------
	.section	.text._ZN7cutlass13device_kernelIN5flash11enable_sm90INS1_16FlashAttnFwdSm90INS1_25CollectiveMainloopFwdSm90ILi2EN4cute5tupleIJNS5_1CILi1EEES8_S8_EEENS6_IJNS7_ILi64EEESA_SA_EEELi512ENS_10bfloat16_tEfNS_4arch4Sm90ELb1ELb0ELb1ELb1ELb0ELb0ELb0ELb0ELb0ELb1ELb1ELb0EEENS1_21CollectiveEpilogueFwdINS6_IJSA_NS7_ILi512EEESA_EEES9_SC_SE_Li256ELb1ELb1ELb1ELb0EEENS1_36VarlenDynamicPersistentTileSchedulerILi64ELi64ELi256ELi128ELb1ELb1ELb1ELb1ELb1ELb1EEEEEEEEEvNT_6ParamsE,"ax",@progbits
	.align	128
.text._ZN7cutlass13device_kernelIN5flash11enable_sm90INS1_16FlashAttnFwdSm90INS1_25CollectiveMainloopFwdSm90ILi2EN4cute5tupleIJNS5_1CILi1EEES8_S8_EEENS6_IJNS7_ILi64EEESA_SA_EEELi512ENS_10bfloat16_tEfNS_4arch4Sm90ELb1ELb0ELb1ELb1ELb0ELb0ELb0ELb0ELb0ELb1ELb1ELb0EEENS1_21CollectiveEpilogueFwdINS6_IJSA_NS7_ILi512EEESA_EEES9_SC_SE_Li256ELb1ELb1ELb1ELb0EEENS1_36VarlenDynamicPersistentTileSchedulerILi64ELi64ELi256ELi128ELb1ELb1ELb1ELb1ELb1ELb1EEEEEEEEEvNT_6ParamsE:
        .type           _ZN7cutlass13device_kernelIN5flash11enable_sm90INS1_16FlashAttnFwdSm90INS1_25CollectiveMainloopFwdSm90ILi2EN4cute5tupleIJNS5_1CILi1EEES8_S8_EEENS6_IJNS7_ILi64EEESA_SA_EEELi512ENS_10bfloat16_tEfNS_4arch4Sm90ELb1ELb0ELb1ELb1ELb0ELb0ELb0ELb0ELb0ELb1ELb1ELb0EEENS1_21CollectiveEpilogueFwdINS6_IJSA_NS7_ILi512EEESA_EEES9_SC_SE_Li256ELb1ELb1ELb1ELb0EEENS1_36VarlenDynamicPersistentTileSchedulerILi64ELi64ELi256ELi128ELb1ELb1ELb1ELb1ELb1ELb1EEEEEEEEEvNT_6ParamsE,@function
        .size           _ZN7cutlass13device_kernelIN5flash11enable_sm90INS1_16FlashAttnFwdSm90INS1_25CollectiveMainloopFwdSm90ILi2EN4cute5tupleIJNS5_1CILi1EEES8_S8_EEENS6_IJNS7_ILi64EEESA_SA_EEELi512ENS_10bfloat16_tEfNS_4arch4Sm90ELb1ELb0ELb1ELb1ELb0ELb0ELb0ELb0ELb0ELb1ELb1ELb0EEENS1_21CollectiveEpilogueFwdINS6_IJSA_NS7_ILi512EEESA_EEES9_SC_SE_Li256ELb1ELb1ELb1ELb0EEENS1_36VarlenDynamicPersistentTileSchedulerILi64ELi64ELi256ELi128ELb1ELb1ELb1ELb1ELb1ELb1EEEEEEEEEvNT_6ParamsE,(.L_x_15184 - _ZN7cutlass13device_kernelIN5flash11enable_sm90INS1_16FlashAttnFwdSm90INS1_25CollectiveMainloopFwdSm90ILi2EN4cute5tupleIJNS5_1CILi1EEES8_S8_EEENS6_IJNS7_ILi64EEESA_SA_EEELi512ENS_10bfloat16_tEfNS_4arch4Sm90ELb1ELb0ELb1ELb1ELb0ELb0ELb0ELb0ELb0ELb1ELb1ELb0EEENS1_21CollectiveEpilogueFwdINS6_IJSA_NS7_ILi512EEESA_EEES9_SC_SE_Li256ELb1ELb1ELb1ELb0EEENS1_36VarlenDynamicPersistentTileSchedulerILi64ELi64ELi256ELi128ELb1ELb1ELb1ELb1ELb1ELb1EEEEEEEEEvNT_6ParamsE)
        .other          _ZN7cutlass13device_kernelIN5flash11enable_sm90INS1_16FlashAttnFwdSm90INS1_25CollectiveMainloopFwdSm90ILi2EN4cute5tupleIJNS5_1CILi1EEES8_S8_EEENS6_IJNS7_ILi64EEESA_SA_EEELi512ENS_10bfloat16_tEfNS_4arch4Sm90ELb1ELb0ELb1ELb1ELb0ELb0ELb0ELb0ELb0ELb1ELb1ELb0EEENS1_21CollectiveEpilogueFwdINS6_IJSA_NS7_ILi512EEESA_EEES9_SC_SE_Li256ELb1ELb1ELb1ELb0EEENS1_36VarlenDynamicPersistentTileSchedulerILi64ELi64ELi256ELi128ELb1ELb1ELb1ELb1ELb1ELb1EEEEEEEEEvNT_6ParamsE,@"STO_CUDA_ENTRY STV_DEFAULT"
_ZN7cutlass13device_kernelIN5flash11enable_sm90INS1_16FlashAttnFwdSm90INS1_25CollectiveMainloopFwdSm90ILi2EN4cute5tupleIJNS5_1CILi1EEES8_S8_EEENS6_IJNS7_ILi64EEESA_SA_EEELi512ENS_10bfloat16_tEfNS_4arch4Sm90ELb1ELb0ELb1ELb1ELb0ELb0ELb0ELb0ELb0ELb1ELb1ELb0EEENS1_21CollectiveEpilogueFwdINS6_IJSA_NS7_ILi512EEESA_EEES9_SC_SE_Li256ELb1ELb1ELb1ELb0EEENS1_36VarlenDynamicPersistentTileSchedulerILi64ELi64ELi256ELi128ELb1ELb1ELb1ELb1ELb1ELb1EEEEEEEEEvNT_6ParamsE:
        /* <DEDUP_REMOVED lines=18> */
.L_x_7565:
[----:B------:R-:W-:Y:S05]  /*0120*/  BSYNC B0 ;  /* 0x0000000000007941 */ /* 0x000fea0003800000 */
.L_x_7564:
        /* <DEDUP_REMOVED lines=37> */
.L_x_7566:
        /* <DEDUP_REMOVED lines=22> */
.L_x_7567:
        /* <DEDUP_REMOVED lines=18> */
.L_x_7568:
        /* <DEDUP_REMOVED lines=22> */
.L_x_7569:
        /* <DEDUP_REMOVED lines=22> */
.L_x_7570:
[----:B------:R-:W-:Y:S01]  /*08c0*/  PLOP3.LUT P0, PT, PT, PT, UP0, 0x80, 0x0 ;  /* 0x000000000000781c */ /* 0x000fe20003f0f008 */
[----:B------:R-:W-:Y:S01]  /*08d0*/  UMOV UR36, 0x1 ;  /* 0x0000000100247882 */ /* 0x000fe20000000000 */
[----:B------:R-:W-:Y:S01]  /*08e0*/  NOP ;  /* 0x0000000000007918 */ /* 0x000fe20000000000 */
[----:B------:R-:W-:Y:S01]  /*08f0*/  USEL UR36, UR36, 0x2, !UP0 ;  /* 0x0000000224247887 */ /* 0x000fe2000c000000 */
[----:B------:R-:W-:Y:S01]  /*0900*/  ULDC.64 UR40, c[0x0][0x208] ;  /* 0x0000820000287ab9 */ /* 0x000fe20000000a00 */
[----:B012-4-:R-:W-:Y:S08]  /*0910*/  BAR.SYNC.DEFER_BLOCKING 0x0 ;  /* 0x0000000000007b1d */ /* 0x017ff00000010000 */
[----:B------:R-:W-:Y:S05]  /*0920*/  @!P0 BRA `(.L_x_7571) ;  /* 0x000000e800908947 */ /* 0x000fea0003800000 */
.L_x_7572:
        /* <DEDUP_REMOVED lines=32> */
[----:B------:R-:W-:Y:S02]  /*0b30*/  LOP3.LUT R11, R7, 0xfffffff8, RZ, 0xc0, !PT ;  /* 0xfffffff8070b7812 */ /* 0x000fe400078ec0ff */
[----:B------:R-:W-:Y:S02]  /*0b40*/  LOP3.LUT R13, R3, 0xfffffffc, RZ, 0xc0, !PT ;  /* 0xfffffffc030d7812 */ /* 0x000fe400078ec0ff */
[----:B------:R-:W-:Y:S01]  /*0b50*/  SHF.R.S32.HI R7, RZ, 0x4, R2 ;  /* 0x00000004ff077819 */ /* 0x000fe20000011402 */
[----:B------:R-:W-:Y:S01]  /*0b60*/  IMAD.IADD R10, R6, 0x1, -R11 ;  /* 0x00000001060a7824 */ /* 0x000fe200078e0a0b */
[----:B------:R-:W-:Y:S01]  /*0b70*/  LOP3.LUT R3, R2, 0xfffffff0, RZ, 0xc0, !PT ;  /* 0xfffffff002037812 */ /* 0x000fe200078ec0ff */
[----:B------:R-:W-:Y:S01]  /*0b80*/  IMAD.IADD R13, R6, 0x1, -R13 ;  /* 0x00000001060d7824 */ /* 0x000fe200078e0a0d */
[----:B------:R-:W-:-:S02]  /*0b90*/  SHF.R.S32.HI R5, RZ, 0x5, R4 ;  /* 0x00000005ff057819 */ /* 0x000fc40000011404 */
[----:B------:R-:W-:Y:S02]  /*0ba0*/  SHF.R.S32.HI R8, RZ, 0x1f, R4 ;  /* 0x0000001fff087819 */ /* 0x000fe40000011404 */
[----:B------:R-:W-:Y:S02]  /*0bb0*/  LOP3.LUT R9, R0, 0xffffff80, RZ, 0xc0, !PT ;  /* 0xffffff8000097812 */ /* 0x000fe400078ec0ff */
[----:B------:R-:W-:Y:S01]  /*0bc0*/  LEA.HI R4, R2, R7, RZ, 0x1 ;  /* 0x0000000702047211 */ /* 0x000fe200078f08ff */
[----:B------:R-:W-:Y:S01]  /*0bd0*/  IMAD.IADD R2, R6, 0x1, -R3 ;  /* 0x0000000106027824 */ /* 0x000fe200078e0a03 */
[----:B------:R-:W-:Y:S01]  /*0be0*/  LEA.HI R8, R8, R5, RZ, 0x2 ;  /* 0x0000000508087211 */ /* 0x000fe200078f10ff */
[----:B------:R-:W-:Y:S01]  /*0bf0*/  IMAD.IADD R9, R6, 0x1, -R9 ;  /* 0x0000000106097824 */ /* 0x000fe200078e0a09 */
[----:B------:R-:W-:Y:S02]  /*0c00*/  LOP3.LUT R4, R4, 0x1ffffffe, RZ, 0xc0, !PT ;  /* 0x1ffffffe04047812 */ /* 0x000fe400078ec0ff */
[----:B------:R-:W-:-:S02]  /*0c10*/  SHF.R.S32.HI R3, RZ, 0x1f, R2 ;  /* 0x0000001fff037819 */ /* 0x000fc40000011402 */
[----:B------:R-:W-:Y:S01]  /*0c20*/  SHF.R.S32.HI R223, RZ, 0x7, R0 ;  /* 0x00000007ffdf7819 */ /* 0x000fe20000011400 */
[----:B------:R-:W-:Y:S01]  /*0c30*/  IMAD.IADD R4, R7, 0x1, -R4 ;  /* 0x0000000107047824 */ /* 0x000fe200078e0a04 */
[----:B------:R-:W-:Y:S02]  /*0c40*/  LOP3.LUT R8, R8, 0x3ffffc, RZ, 0xc0, !PT ;  /* 0x003ffffc08087812 */ /* 0x000fe400078ec0ff */
[----:B------:R-:W-:Y:S01]  /*0c50*/  SHF.R.S32.HI R6, RZ, 0x1f, R9 ;  /* 0x0000001fff067819 */ /* 0x000fe20000011409 */
[----:B------:R-:W-:Y:S01]  /*0c60*/  IMAD R15, R223, 0x100, R2 ;  /* 0x00000100df0f7824 */ /* 0x000fe200078e0202 */
[----:B------:R-:W-:Y:S01]  /*0c70*/  LEA.HI R11, R13, R13, RZ, 0x1 ;  /* 0x0000000d0d0b7211 */ /* 0x000fe200078f08ff */
[----:B------:R-:W-:Y:S01]  /*0c80*/  IMAD.IADD R8, R5, 0x1, -R8 ;  /* 0x0000000105087824 */ /* 0x000fe200078e0a08 */
[----:B------:R-:W-:Y:S01]  /*0c90*/  LEA.HI R7, R3, R2, RZ, 0x3 ;  /* 0x0000000203077211 */ /* 0x000fe200078f18ff */
[----:B------:R-:W-:Y:S01]  /*0ca0*/  IMAD.SHL.U32 R4, R4, 0x8, RZ ;  /* 0x0000000804047824 */ /* 0x000fe200078e00ff */
[----:B------:R-:W-:Y:S01]  /*0cb0*/  LEA.HI R3, R6, R9, RZ, 0x2 ;  /* 0x0000000906037211 */ /* 0x000fe200078f10ff */
[----:B------:R-:W-:Y:S01]  /*0cc0*/  IMAD R15, R8, 0x10, R15 ;  /* 0x00000010080f7824 */ /* 0x000fe200078e020f */
[----:B------:R-:W-:-:S02]  /*0cd0*/  LOP3.LUT R12, R11, 0x1ffffffe, RZ, 0xc0, !PT ;  /* 0x1ffffffe0b0c7812 */ /* 0x000fc400078ec0ff */
[----:B------:R-:W-:Y:S02]  /*0ce0*/  LOP3.LUT R11, R7, 0xfffffff8, RZ, 0xc0, !PT ;  /* 0xfffffff8070b7812 */ /* 0x000fe400078ec0ff */
[----:B------:R-:W-:Y:S01]  /*0cf0*/  LOP3.LUT R8, R3, 0x7ffffffc, RZ, 0xc0, !PT ;  /* 0x7ffffffc03087812 */ /* 0x000fe200078ec0ff */
[----:B------:R-:W-:Y:S01]  /*0d00*/  IMAD.IADD R13, R13, 0x1, -R12 ;  /* 0x000000010d0d7824 */ /* 0x000fe200078e0a0c */
[----:B------:R-:W-:Y:S01]  /*0d10*/  LEA.HI R6, R6, R9, RZ, 0x5 ;  /* 0x0000000906067211 */ /* 0x000fe200078f28ff */
[----:B------:R-:W-:Y:S01]  /*0d20*/  IMAD.IADD R11, R2, 0x1, -R11 ;  /* 0x00000001020b7824 */ /* 0x000fe200078e0a0b */
[----:B------:R-:W-:Y:S01]  /*0d30*/  LEA.HI R0, R0, R223, RZ, 0x1 ;  /* 0x000000df00007211 */ /* 0x000fe200078f08ff */
[----:B------:R-:W-:Y:S01]  /*0d40*/  IMAD.IADD R185, R9, 0x1, -R8 ;  /* 0x0000000109b97824 */ /* 0x000fe200078e0a08 */
[--C-:B------:R-:W-:Y:S01]  /*0d50*/  SHF.R.S32.HI R2, RZ, 0x2, R3.reuse ;  /* 0x00000002ff027819 */ /* 0x100fe20000011403 */
[----:B------:R-:W-:Y:S01]  /*0d60*/  IMAD.SHL.U32 R8, R11, 0x40, RZ ;  /* 0x000000400b087824 */ /* 0x000fe200078e00ff */
[----:B------:R-:W-:Y:S01]  /*0d70*/  LOP3.LUT R0, R0, 0xfffffe, RZ, 0xc0, !PT ;  /* 0x00fffffe00007812 */ /* 0x000fe200078ec0ff */
[----:B------:R-:W-:Y:S01]  /*0d80*/  IMAD.SHL.U32 R9, R7, 0x40, RZ ;  /* 0x0000004007097824 */ /* 0x000fe200078e00ff */
[----:B------:R-:W-:Y:S01]  /*0d90*/  SHF.R.S32.HI R3, RZ, 0x1f, R3 ;  /* 0x0000001fff037819 */ /* 0x000fe20000011403 */
[----:B------:R-:W-:Y:S01]  /*0da0*/  IMAD.SHL.U32 R185, R185, 0x2, RZ ;  /* 0x00000002b9b97824 */ /* 0x000fe200078e00ff */
[----:B------:R-:W-:Y:S01]  /*0db0*/  LOP3.LUT R7, R8, 0x1c0, RZ, 0xc0, !PT ;  /* 0x000001c008077812 */ /* 0x000fe200078ec0ff */
[----:B------:R-:W-:Y:S01]  /*0dc0*/  IMAD.IADD R0, R223, 0x1, -R0 ;  /* 0x00000001df007824 */ /* 0x000fe200078e0a00 */
[----:B------:R-:W-:Y:S01]  /*0dd0*/  LOP3.LUT R8, R9, 0x7ffffe00, RZ, 0xc0, !PT ;  /* 0x7ffffe0009087812 */ /* 0x000fe200078ec0ff */
[--C-:B------:R-:W-:Y:S01]  /*0de0*/  IMAD.U32 R9, R15, 0x40, R4.reuse ;  /* 0x000000400f097824 */ /* 0x100fe200078e0004 */
[----:B------:R-:W-:-:S02]  /*0df0*/  LOP3.LUT R4, R7, 0x8, R4, 0xf8, !PT ;  /* 0x0000000807047812 */ /* 0x000fc400078ef804 */
[----:B------:R-:W-:Y:S01]  /*0e00*/  SHF.R.U32.HI R7, RZ, 0x3, R7 ;  /* 0x00000003ff077819 */ /* 0x000fe20000011607 */
[----:B------:R-:W-:Y:S01]  /*0e10*/  IMAD R8, R5, 0x400, R8 ;  /* 0x0000040005087824 */ /* 0x000fe200078e0208 */
[----:B------:R0:W-:Y:S01]  /*0e20*/  STL [R1+0x54], R9 ;  /* 0x0000540901007387 */ /* 0x0001e20000100800 */
[----:B------:R-:W-:Y:S02]  /*0e30*/  LEA.HI R3, R3, R2, RZ, 0x3 ;  /* 0x0000000203037211 */ /* 0x000fe400078f18ff */
[----:B------:R-:W-:Y:S02]  /*0e40*/  LOP3.LUT R7, R4, R7, RZ, 0x3c, !PT ;  /* 0x0000000704077212 */ /* 0x000fe400078e3cff */
[----:B------:R-:W-:Y:S02]  /*0e50*/  LOP3.LUT R3, R3, 0xfffffff8, RZ, 0xc0, !PT ;  /* 0xfffffff803037812 */ /* 0x000fe400078ec0ff */
[----:B------:R-:W-:Y:S01]  /*0e60*/  R2P PR, R11, 0x6 ;  /* 0x000000060b007804 */ /* 0x000fe20000000000 */
[----:B------:R-:W-:Y:S01]  /*0e70*/  IMAD.IADD R7, R8, 0x1, R7 ;  /* 0x0000000108077824 */ /* 0x000fe200078e0207 */
[----:B------:R-:W-:Y:S01]  /*0e80*/  SHF.R.S32.HI R6, RZ, 0x5, R6 ;  /* 0x00000005ff067819 */ /* 0x000fe20000011406 */
[----:B0-----:R-:W-:-:S02]  /*0e90*/  IMAD.SHL.U32 R9, R0, 0x100, RZ ;  /* 0x0000010000097824 */ /* 0x001fc400078e00ff */
[----:B------:R-:W-:Y:S01]  /*0ea0*/  IMAD.IADD R3, R2, 0x1, -R3 ;  /* 0x0000000102037824 */ /* 0x000fe200078e0a03 */
[----:B------:R-:W-:Y:S01]  /*0eb0*/  LEA R19, R7, UR46, 0x1 ;  /* 0x0000002e07137c11 */ /* 0x000fe2000f8e08ff */
[----:B------:R-:W-:Y:S01]  /*0ec0*/  IMAD.SHL.U32 R2, R10, 0x8, RZ ;  /* 0x000000080a027824 */ /* 0x000fe200078e00ff */
[----:B------:R0:W-:Y:S01]  /*0ed0*/  STL [R1+0x50], R9 ;  /* 0x0000500901007387 */ /* 0x0001e20000100800 */
[----:B------:R-:W-:Y:S01]  /*0ee0*/  IMAD.IADD R17, R185, 0x1, R9 ;  /* 0x00000001b9117824 */ /* 0x000fe200078e0209 */
[----:B------:R-:W-:Y:S01]  /*0ef0*/  SEL R23, R23, 0xffffffe0, !P1 ;  /* 0xffffffe017177807 */ /* 0x000fe20004800000 */
[----:B------:R-:W-:Y:S02]  /*0f00*/  VIADD R191, R2, 0x40 ;  /* 0x0000004002bf7836 */ /* 0x000fe40000000000 */
[C---:B------:R-:W-:Y:S01]  /*0f10*/  VIADD R222, R17.reuse, 0x8 ;  /* 0x0000000811de7836 */ /* 0x040fe20000000000 */
[----:B------:R-:W-:Y:S01]  /*0f20*/  SHF.R.S32.HI R0, RZ, 0x1f, R17 ;  /* 0x0000001fff007819 */ /* 0x000fe20000011411 */
[----:B------:R-:W-:-:S02]  /*0f30*/  VIADD R221, R17, 0x10 ;  /* 0x0000001011dd7836 */ /* 0x000fc40000000000 */
[C---:B------:R-:W-:Y:S01]  /*0f40*/  VIADD R220, R17.reuse, 0x18 ;  /* 0x0000001811dc7836 */ /* 0x040fe20000000000 */
[----:B------:R-:W-:Y:S01]  /*0f50*/  SHF.R.S32.HI R0, RZ, 0x1f, R222 ;  /* 0x0000001fff007819 */ /* 0x000fe200000114de */
[C---:B------:R-:W-:Y:S01]  /*0f60*/  VIADD R219, R17.reuse, 0x20 ;  /* 0x0000002011db7836 */ /* 0x040fe20000000000 */
[----:B------:R-:W-:Y:S01]  /*0f70*/  SHF.R.S32.HI R4, RZ, 0x1f, R221 ;  /* 0x0000001fff047819 */ /* 0x000fe200000114dd */
[C---:B------:R-:W-:Y:S02]  /*0f80*/  VIADD R218, R17.reuse, 0x28 ;  /* 0x0000002811da7836 */ /* 0x040fe40000000000 */
[C---:B------:R-:W-:Y:S01]  /*0f90*/  VIADD R217, R17.reuse, 0x30 ;  /* 0x0000003011d97836 */ /* 0x040fe20000000000 */
[----:B------:R-:W-:Y:S01]  /*0fa0*/  SHF.R.S32.HI R0, RZ, 0x1f, R219 ;  /* 0x0000001fff007819 */ /* 0x000fe200000114db */
[C---:B------:R-:W-:Y:S01]  /*0fb0*/  VIADD R216, R17.reuse, 0x38 ;  /* 0x0000003811d87836 */ /* 0x040fe20000000000 */
[----:B------:R-:W-:Y:S01]  /*0fc0*/  SHF.R.S32.HI R4, RZ, 0x1f, R218 ;  /* 0x0000001fff047819 */ /* 0x000fe200000114da */
[----:B------:R-:W-:-:S02]  /*0fd0*/  VIADD R215, R17, 0x40 ;  /* 0x0000004011d77836 */ /* 0x000fc40000000000 */
[C---:B------:R-:W-:Y:S01]  /*0fe0*/  VIADD R214, R17.reuse, 0x48 ;  /* 0x0000004811d67836 */ /* 0x040fe20000000000 */
[----:B------:R-:W-:Y:S01]  /*0ff0*/  SHF.R.S32.HI R0, RZ, 0x1f, R216 ;  /* 0x0000001fff007819 */ /* 0x000fe200000114d8 */
[----:B------:R-:W-:Y:S01]  /*1000*/  VIADD R213, R17, 0x50 ;  /* 0x0000005011d57836 */ /* 0x000fe20000000000 */
[----:B------:R-:W-:Y:S01]  /*1010*/  SHF.R.S32.HI R4, RZ, 0x1f, R215 ;  /* 0x0000001fff047819 */ /* 0x000fe200000114d7 */
[----:B------:R-:W-:Y:S02]  /*1020*/  VIADD R184, R19, 0x26800 ;  /* 0x0002680013b87836 */ /* 0x000fe40000000000 */
        /* <DEDUP_REMOVED lines=57> */
[----:B------:R-:W-:Y:S02]  /*13c0*/  IMAD R186, R13, 0x8, R16 ;  /* 0x000000080dba7824 */ /* 0x000fe400078e0210 */
[----:B0-----:R-:W-:-:S07]  /*13d0*/  IMAD.IADD R23, R23, 0x1, R22 ;  /* 0x0000000117177824 */ /* 0x001fce00078e0216 */
.L_x_7633:
[----:B------:R-:W-:Y:S01]  /*13e0*/  ULDC.64 UR8, c[0x0][0xc88] ;  /* 0x0003220000087ab9 */ /* 0x000fe20000000a00 */
[----:B------:R-:W-:Y:S01]  /*13f0*/  ULDC.64 UR10, c[0x0][0xa18] ;  /* 0x00028600000a7ab9 */ /* 0x000fe20000000a00 */
[----:B------:R-:W-:Y:S02]  /*1400*/  UIMAD.WIDE UR8, UR7, 0x4, UR8 ;  /* 0x00000004070878a5 */ /* 0x000fe4000f8e0208 */
[----:B------:R-:W-:Y:S02]  /*1410*/  UISETP.NE.U32.AND UP1, UPT, UR10, URZ, UPT ;  /* 0x0000003f0a00728c */ /* 0x000fe4000bf25070 */
[----:B------:R-:W-:Y:S02]  /*1420*/  ULOP3.LUT UR4, UR6, 0xff000000, URZ, 0xc0, !UPT ;  /* 0xff00000006047892 */ /* 0x000fe4000f8ec03f */
[----:B0-234-:R-:W-:Y:S01]  /*1430*/  IMAD.U32 R4, RZ, RZ, UR8 ;  /* 0x00000008ff047e24 */ /* 0x01dfe2000f8e00ff */
[----:B------:R-:W-:Y:S01]  /*1440*/  ULDC UR7, c[0x0][0x424] ;  /* 0x0001090000077ab9 */ /* 0x000fe20000000800 */
[----:B------:R-:W-:Y:S01]  /*1450*/  IMAD.U32 R5, RZ, RZ, UR9 ;  /* 0x00000009ff057e24 */ /* 0x000fe2000f8e00ff */
        /* <DEDUP_REMOVED lines=16> */
[----:B-1----:R-:W-:-:S03]  /*1560*/  IMAD.U32 R6, RZ, RZ, UR10 ;  /* 0x0000000aff067e24 */ /* 0x002fc6000f8e00ff */
[----:B------:R-:W-:Y:S01]  /*1570*/  IMAD.U32 R7, RZ, RZ, UR11 ;  /* 0x0000000bff077e24 */ /* 0x000fe2000f8e00ff */
[----:B------:R-:W2:Y:S01]  /*1580*/  @P0 LDG.E R4, desc[UR40][R4.64] ;  /* 0x0000002804040981 */ /* 0x000ea2000c1e1900 */
[----:B------:R-:W-:Y:S01]  /*1590*/  UISETP.NE.U32.AND UP0, UPT, UR8, URZ, UPT ;  /* 0x0000003f0800728c */ /* 0x000fe2000bf05070 */
[----:B------:R-:W-:Y:S02]  /*15a0*/  ULDC.64 UR10, c[0x0][0xa20] ;  /* 0x00028800000a7ab9 */ /* 0x000fe40000000a00 */
[----:B------:R-:W3:Y:S01]  /*15b0*/  @P2 LDG.E R6, desc[UR40][R6.64] ;  /* 0x0000002806062981 */ /* 0x000ee2000c1e1900 */
[----:B------:R-:W-:Y:S01]  /*15c0*/  UISETP.NE.AND.EX UP0, UPT, UR9, URZ, UPT, UP0 ;  /* 0x0000003f0900728c */ /* 0x000fe2000bf05300 */
[----:B------:R-:W-:Y:S01]  /*15d0*/  ISETP.NE.U32.AND P1, PT, RZ, UR10, PT ;  /* 0x0000000aff007c0c */ /* 0x000fe2000bf25070 */
[----:B------:R-:W-:Y:S02]  /*15e0*/  ULOP3.LUT UR43, UR6, 0xff0000, URZ, 0xc0, !UPT ;  /* 0x00ff0000062b7892 */ /* 0x000fe4000f8ec03f */
[----:B------:R-:W-:Y:S01]  /*15f0*/  USHF.R.U32.HI UR4, URZ, 0x8, UR4 ;  /* 0x000000083f047899 */ /* 0x000fe20008011604 */
[----:B------:R-:W-:Y:S01]  /*1600*/  ISETP.NE.AND.EX P1, PT, RZ, UR11, PT, P1 ;  /* 0x0000000bff007c0c */ /* 0x000fe2000bf25310 */
        /* <DEDUP_REMOVED lines=23> */
.L_x_7573:
[----:B------:R-:W-:Y:S05]  /*1780*/  @!P1 BRA `(.L_x_7574) ;  /* 0x00000000001c9947 */ /* 0x000fea0003800000 */
[----:B------:R-:W-:-:S04]  /*1790*/  ULEA UR4, UP0, UR45, UR10, 0x2 ;  /* 0x0000000a2d047291 */ /* 0x000fc8000f80103f */
[----:B------:R-:W-:Y:S02]  /*17a0*/  ULEA.HI.X UR6, UR45, UR11, UR44, 0x2, UP0 ;  /* 0x0000000b2d067291 */ /* 0x000fe400080f142c */
[----:B------:R-:W-:-:S04]  /*17b0*/  IMAD.U32 R4, RZ, RZ, UR4 ;  /* 0x00000004ff047e24 */ /* 0x000fc8000f8e00ff */
[----:B------:R-:W-:-:S05]  /*17c0*/  IMAD.U32 R5, RZ, RZ, UR6 ;  /* 0x00000006ff057e24 */ /* 0x000fca000f8e00ff */
[----:B------:R-:W2:Y:S02]  /*17d0*/  LDG.E R4, desc[UR40][R4.64] ;  /* 0x0000002804047981 */ /* 0x000ea4000c1e1900 */
[----:B--2---:R-:W-:Y:S01]  /*17e0*/  R2UR UR4, R4 ;  /* 0x00000000040472ca */ /* 0x004fe200000e0000 */
[----:B------:R-:W-:-:S14]  /*17f0*/  BRA `(.L_x_7575) ;  /* 0x0000000000347947 */ /* 0x000fdc0003800000 */
.L_x_7574:
        /* <DEDUP_REMOVED lines=13> */
.L_x_7575:
[----:B------:R-:W-:Y:S02]  /*18d0*/  UISETP.NE.AND UP0, UPT, UR48, 0x1, UPT ;  /* 0x000000013000788c */ /* 0x000fe4000bf05270 */
[----:B------:R-:W-:Y:S02]  /*18e0*/  UIADD3 UR51, -UR51, UR4, URZ ;  /* 0x0000000433337290 */ /* 0x000fe4000fffe13f */
        /* <DEDUP_REMOVED lines=10> */
[----:B------:R-:W-:Y:S02]  /*1990*/  UIADD3 UR51, UR51, 0x40, -UR52 ;  /* 0x0000004033337890 */ /* 0x000fe4000fffe834 */
[----:B------:R-:W-:-:S07]  /*19a0*/  ULOP3.LUT UR20, UR43, 0xff, URZ, 0xc0, !UPT ;  /* 0x000000ff2b147892 */ /* 0x000fce000f8ec03f */
[----:B------:R-:W-:Y:S01]  /*19b0*/  @UP0 ULDC UR4, c[0x0][0x44c] ;  /* 0x0001130000040ab9 */ /* 0x000fe20000000800 */
[----:B------:R-:W-:Y:S01]  /*19c0*/  @UP0 ULDC UR8, c[0x0][0x450] ;  /* 0x0001140000080ab9 */ /* 0x000fe20000000800 */
[----:B------:R-:W-:-:S04]  /*19d0*/  UIMAD.WIDE.U32 UR4, UR6, UR4, URZ ;  /* 0x00000004060472a5 */ /* 0x000fc8000f8e003f */
[----:B------:R-:W-:-:S04]  /*19e0*/  @UP0 USHF.R.U32.HI UR6, URZ, UR8, UR5 ;  /* 0x000000083f060299 */ /* 0x000fc80008011605 */
[----:B------:R-:W-:-:S04]  /*19f0*/  UIADD3 UR6, UR51, UR6, URZ ;  /* 0x0000000633067290 */ /* 0x000fc8000fffe03f */
[----:B------:R-:W-:-:S04]  /*1a00*/  USHF.R.S32.HI UR4, URZ, 0x1f, UR6 ;  /* 0x0000001f3f047899 */ /* 0x000fc80008011406 */
[----:B------:R-:W-:-:S04]  /*1a10*/  ULEA.HI UR4, UR4, UR6, URZ, 0x6 ;  /* 0x0000000604047291 */ /* 0x000fc8000f8f303f */
[----:B------:R-:W-:-:S04]  /*1a20*/  USHF.R.S32.HI UR4, URZ, 0x6, UR4 ;  /* 0x000000063f047899 */ /* 0x000fc80008011404 */
[----:B------:R-:W-:-:S04]  /*1a30*/  UISETP.LT.AND UP0, UPT, UR7, UR4, UPT ;  /* 0x000000040700728c */ /* 0x000fc8000bf01270 */
[----:B------:R-:W-:-:S03]  /*1a40*/  USEL UR9, UR7, UR4, UP0 ;  /* 0x0000000407097287 */ /* 0x000fc60008000000 */
[----:B------:R-:W-:Y:S01]  /*1a50*/  UMOV UR4, URZ ;  /* 0x0000003f00047c82 */ /* 0x000fe20008000000 */
[----:B------:R-:W-:-:S06]  /*1a60*/  UISETP.GE.AND UP0, UPT, UR9, 0x1, UPT ;  /* 0x000000010900788c */ /* 0x000fcc000bf06270 */
[----:B------:R-:W-:-:S13]  /*1a70*/  PLOP3.LUT P0, PT, PT, PT, UP0, 0x80, 0x0 ;  /* 0x000000000000781c */ /* 0x000fda0003f0f008 */
[----:B------:R-:W-:Y:S05]  /*1a80*/  @!P0 BRA `(.L_x_7577) ;  /* 0x0000000000908947 */ /* 0x000fea0003800000 */
[----:B------:R-:W-:Y:S01]  /*1a90*/  USHF.R.U32.HI UR10, URZ, 0x10, UR43 ;  /* 0x000000103f0a7899 */ /* 0x000fe2000801162b */
[----:B------:R-:W-:-:S03]  /*1aa0*/  UMOV UR4, URZ ;  /* 0x0000003f00047c82 */ /* 0x000fc60008000000 */
[----:B------:R-:W-:-:S11]  /*1ab0*/  UISETP.NE.AND UP0, UPT, UR10, URZ, UPT ;  /* 0x0000003f0a00728c */ /* 0x000fd6000bf05270 */
[----:B------:R-:W-:Y:S02]  /*1ac0*/  @!UP0 ULDC UR10, c[0x0][0x9f0] ;  /* 0x00027c00000a8ab9 */ /* 0x000fe40000000800 */
[----:B------:R-:W-:Y:S01]  /*1ad0*/  IMAD.U32 R4, RZ, RZ, UR10 ;  /* 0x0000000aff047e24 */ /* 0x000fe2000f8e00ff */
[----:B------:R-:W-:-:S04]  /*1ae0*/  UIADD3 UR6, UR10, -0x1, UR9 ;  /* 0xffffffff0a067890 */ /* 0x000fc8000fffe009 */
        /* <DEDUP_REMOVED lines=30> */
.L_x_7577:
        /* <DEDUP_REMOVED lines=91> */
.L_x_7579:
[----:B------:R-:W-:Y:S01]  /*2280*/  ULEA UR23, UR37, UR46, 0x3 ;  /* 0x0000002e25177291 */ /* 0x000fe2000f8e183f */
[----:B------:R-:W-:-:S05]  /*2290*/  IMAD.U32 R0, RZ, RZ, UR38 ;  /* 0x00000026ff007e24 */ /* 0x000fca000f8e00ff */
[----:B------:R-:W-:-:S04]  /*22a0*/  SHF.L.U32 R0, R0, 0x1f, RZ ;  /* 0x0000001f00007819 */ /* 0x000fc800000006ff */
[----:B------:R-:W0:Y:S02]  /*22b0*/  SYNCS.PHASECHK.TRANS64.TRYWAIT P1, [UR23+0x28c50], R0 ;  /* 0x028c5000ff0075a7 */ /* 0x000e240008020157 */
[----:B0-----:R-:W-:Y:S05]  /*22c0*/  @!P1 BRA `(.L_x_7580) ;  /* 0x0000014c00149947 */ /* 0x001fea0003800000 */
.L_x_7776:
        /* <DEDUP_REMOVED lines=46> */
.L_x_7586:
        /* <DEDUP_REMOVED lines=144> */
.L_x_7582:
[----:B------:R-:W-:Y:S01]  /*2eb0*/  ULEA UR23, UR37, UR46, 0x3 ;  /* 0x0000002e25177291 */ /* 0x000fe2000f8e183f */
[----:B------:R-:W-:-:S05]  /*2ec0*/  IMAD.U32 R0, RZ, RZ, UR38 ;  /* 0x00000026ff007e24 */ /* 0x000fca000f8e00ff */
[----:B------:R-:W-:-:S04]  /*2ed0*/  SHF.L.U32 R0, R0, 0x1f, RZ ;  /* 0x0000001f00007819 */ /* 0x000fc800000006ff */
[----:B------:R0:W1:Y:S01]  /*2ee0*/  SYNCS.PHASECHK.TRANS64.TRYWAIT P1, [UR23+0x28c50], R0 ;  /* 0x028c5000ff0075a7 */ /* 0x0000620008020157 */
[----:B------:R-:W-:Y:S05]  /*2ef0*/  @!P0 BRA `(.L_x_7583) ;  /* 0x0000000000048947 */ /* 0x000fea0003800000 */
[----:B------:R-:W-:Y:S01]  /*2f00*/  BPT.TRAP 0x1 ;  /* 0x000000040000795c */ /* 0x000fe20000300000 */
.L_x_7583:
[----:B-1----:R-:W-:Y:S05]  /*2f10*/  @P1 BRA `(.L_x_7584) ;  /* 0x0000000000081947 */ /* 0x002fea0003800000 */
[----:B------:R-:W1:Y:S02]  /*2f20*/  SYNCS.PHASECHK.TRANS64.TRYWAIT P1, [UR23+0x28c50], R0 ;  /* 0x028c5000ff0075a7 */ /* 0x000e640008020157 */
[----:B-1----:R-:W-:Y:S05]  /*2f30*/  @!P1 BRA `(.L_x_7585) ;  /* 0x0000014000109947 */ /* 0x002fea0003800000 */
.L_x_7584:
        /* <DEDUP_REMOVED lines=30> */
.L_x_7581:
[----:B------:R-:W-:Y:S01]  /*3120*/  BAR.SYNC.DEFER_BLOCKING 0xe, 0x100 ;  /* 0x0384000000007b1d */ /* 0x000fe20000010000 */
[----:B------:R-:W-:Y:S01]  /*3130*/  IMAD.U32 R3, RZ, RZ, UR37 ;  /* 0x00000025ff037e24 */ /* 0x000fe2000f8e00ff */
[----:B------:R-:W-:Y:S01]  /*3140*/  UIADD3 UR37, UR37, 0x1, URZ ;  /* 0x0000000125257890 */ /* 0x000fe2000fffe03f */
[----:B------:R-:W-:Y:S02]  /*3150*/  PLOP3.LUT P0, PT, PT, PT, PT, 0x8, 0x0 ;  /* 0x000000000000781c */ /* 0x000fe40003f0e170 */
[----:B------:R-:W-:Y:S01]  /*3160*/  CS2R R12, SRZ ;  /* 0x00000000000c7805 */ /* 0x000fe2000001ff00 */
        /* <DEDUP_REMOVED lines=138> */
.L_x_7576:
        /* <DEDUP_REMOVED lines=55> */
.L_x_7587:
        /* <DEDUP_REMOVED lines=104> */
.L_x_7588:
        /* <DEDUP_REMOVED lines=12> */
.L_x_7777:
[----:B------:R-:W-:Y:S05]  /*44c0*/  @!P0 BRA `(.L_x_7590) ;  /* 0x0000000000048947 */ /* 0x000fea0003800000 */
[----:B------:R-:W-:Y:S01]  /*44d0*/  BPT.TRAP 0x1 ;  /* 0x000000040000795c */ /* 0x000fe20000300000 */
.L_x_7590:
[----:B------:R-:W-:Y:S02]  /*44e0*/  IMAD.U32 R7, RZ, RZ, UR37 ;  /* 0x00000025ff077e24 */ /* 0x000fe4000f8e00ff */
[----:B------:R-:W-:-:S03]  /*44f0*/  IMAD.U32 R8, RZ, RZ, UR38 ;  /* 0x00000026ff087e24 */ /* 0x000fc6000f8e00ff */
[----:B------:R-:W-:Y:S02]  /*4500*/  LEA R7, R7, UR46, 0x3 ;  /* 0x0000002e07077c11 */ /* 0x000fe4000f8e18ff */
[----:B------:R-:W-:-:S04]  /*4510*/  SHF.L.U32 R8, R8, 0x1f, RZ ;  /* 0x0000001f08087819 */ /* 0x000fc800000006ff */
[----:B------:R1:W2:Y:S01]  /*4520*/  SYNCS.PHASECHK.TRANS64.TRYWAIT P1, [R7+URZ+0x28c30], R8 ;  /* 0x028c3008070075a7 */ /* 0x0002a2000802017f */
[----:B------:R-:W-:Y:S05]  /*4530*/  @!P0 BRA `(.L_x_7591) ;  /* 0x0000000000048947 */ /* 0x000fea0003800000 */
[----:B------:R-:W-:Y:S01]  /*4540*/  BPT.TRAP 0x1 ;  /* 0x000000040000795c */ /* 0x000fe20000300000 */
.L_x_7591:
[----:B--2---:R-:W-:Y:S05]  /*4550*/  @P1 BRA `(.L_x_7592) ;  /* 0x0000000000081947 */ /* 0x004fea0003800000 */
[----:B------:R-:W2:Y:S02]  /*4560*/  SYNCS.PHASECHK.TRANS64.TRYWAIT P1, [R7+URZ+0x28c30], R8 ;  /* 0x028c3008070075a7 */ /* 0x000ea4000802017f */
[----:B--2---:R-:W-:Y:S05]  /*4570*/  @!P1 BRA `(.L_x_7593) ;  /* 0x0000012800b09947 */ /* 0x004fea0003800000 */
.L_x_7592:
        /* <DEDUP_REMOVED lines=19> */
[----:B------:R-:W-:Y:S01]  /*46b0*/  LOP3.LUT R18, R18, 0xfffff7ff, RZ, 0xc0, !PT ;  /* 0xfffff7ff12127812 */ /* 0x000fe200078ec0ff */
[----:B------:R-:W-:Y:S01]  /*46c0*/  UMOV UR11, 0x40000040 ;  /* 0x40000040000b7882 */ /* 0x000fe20000000000 */
[----:B------:R-:W-:Y:S01]  /*46d0*/  UMOV UR9, 0x40000040 ;  /* 0x4000004000097882 */ /* 0x000fe20000000000 */
[----:B------:R-:W-:-:S02]  /*46e0*/  ULEA UR18, UR37, UR18, 0x9 ;  /* 0x0000001225127291 */ /* 0x000fc4000f8e483f */
[----:B------:R-:W-:Y:S02]  /*46f0*/  ULOP3.LUT UR16, UR4, 0x10000, URZ, 0xfc, !UPT ;  /* 0x0001000004107892 */ /* 0x000fe4000f8efc3f */
[----:B------:R-:W-:Y:S02]  /*4700*/  UIADD3 UR6, UR18, 0x2, URZ ;  /* 0x0000000212067890 */ /* 0x000fe4000fffe03f */
[----:B------:R-:W-:Y:S02]  /*4710*/  UIADD3 UR4, UR16, 0x2, URZ ;  /* 0x0000000210047890 */ /* 0x000fe4000fffe03f */
[----:B------:R-:W-:Y:S02]  /*4720*/  UIADD3 UR10, UR18, 0x4, URZ ;  /* 0x00000004120a7890 */ /* 0x000fe4000fffe03f */
[----:B------:R-:W-:Y:S02]  /*4730*/  UIADD3 UR8, UR16, 0x4, URZ ;  /* 0x0000000410087890 */ /* 0x000fe4000fffe03f */
[----:B------:R-:W-:Y:S01]  /*4740*/  HGMMA.64x64x16.F32.BF16 R24, gdesc[UR16], RZ, !UPT, gsb0 ;  /* 0x00e00000101879f0 */ /* 0x000fe2000c0018ff */
[----:B------:R-:W-:-:S02]  /*4750*/  UIADD3 UR14, UR18, 0x6, URZ ;  /* 0x00000006120e7890 */ /* 0x000fc4000fffe03f */
[----:B------:R-:W-:Y:S01]  /*4760*/  UIADD3 UR12, UR16, 0x6, URZ ;  /* 0x00000006100c7890 */ /* 0x000fe2000fffe03f */
[----:B------:R-:W-:Y:S01]  /*4770*/  UMOV UR15, 0x40000040 ;  /* 0x40000040000f7882 */ /* 0x000fe20000000000 */
[----:B------:R-:W-:Y:S01]  /*4780*/  UMOV UR13, 0x40000040 ;  /* 0x40000040000d7882 */ /* 0x000fe20000000000 */
[----:B------:R-:W-:Y:S02]  /*4790*/  WARPGROUP.DEPBAR.LE gsb0, 0x0 ;  /* 0x00008000000079c5 */ /* 0x000fe40000010000 */
[----:B------:R-:W-:-:S06]  /*47a0*/  WARPGROUP.ARRIVE ;  /* 0x00000000000079c5 */ /* 0x000fcc0000000000 */
[----:B------:R-:W-:Y:S01]  /*47b0*/  HGMMA.64x64x16.F32.BF16 R24, gdesc[UR4], R24, gsb0 ;  /* 0x00e00000041879f0 */ /* 0x000fe20008001818 */
[----:B------:R-:W-:Y:S02]  /*47c0*/  ULDC UR6, c[0x0][0x448] ;  /* 0x0001120000067ab9 */ /* 0x000fe40000000800 */
[----:B------:R-:W-:-:S06]  /*47d0*/  UISETP.NE.AND UP0, UPT, UR6, 0x1, UPT ;  /* 0x000000010600788c */ /* 0x000fcc000bf05270 */
[----:B------:R-:W-:-:S05]  /*47e0*/  PLOP3.LUT P2, PT, PT, PT, UP0, 0x80, 0x0 ;  /* 0x000000000000781c */ /* 0x000fca0003f4f008 */
[----:B------:R-:W-:-:S08]  /*47f0*/  @UP0 ULDC UR6, c[0x0][0x44c] ;  /* 0x0001130000060ab9 */ /* 0x000fd00000000800 */
[----:B------:R-:W-:Y:S01]  /*4800*/  @P2 IMAD.HI.U32 R4, R0, UR6, RZ ;  /* 0x0000000600042c27 */ /* 0x000fe2000f8e00ff */
[----:B------:R-:W-:Y:S01]  /*4810*/  @UP0 ULDC UR6, c[0x0][0x450] ;  /* 0x0001140000060ab9 */ /* 0x000fe20000000800 */
[----:B------:R-:W-:-:S03]  /*4820*/  @P2 LOP3.LUT R18, R18, 0x800, RZ, 0xfc, !PT ;  /* 0x0000080012122812 */ /* 0x000fc600078efcff */
[----:B------:R-:W-:Y:S01]  /*4830*/  @P2 SHF.R.U32.HI R0, RZ, UR6, R4 ;  /* 0x00000006ff002c19 */ /* 0x000fe20008011604 */
[----:B------:R-:W-:Y:S02]  /*4840*/  UMOV UR6, 0xffffffc0 ;  /* 0xffffffc000067882 */ /* 0x000fe40000000000 */
[----:B------:R-:W-:Y:S02]  /*4850*/  UIMAD UR6, UR53, UR6, 0x40 ;  /* 0x00000040350674a4 */ /* 0x000fe4000f8e0206 */
[----:B------:R-:W0:Y:S02]  /*4860*/  SHFL.IDX PT, R6, R0, 0x1, 0x1c1f ;  /* 0x003c1f0000067f89 */ /* 0x000e2400000e0000 */
[----:B------:R-:W-:Y:S02]  /*4870*/  UIADD3 UR7, UR51, 0x1, UR6 ;  /* 0x0000000133077890 */ /* 0x000fe4000fffe006 */
[----:B------:R-:W-:Y:S01]  /*4880*/  IMAD.U32 R4, RZ, RZ, UR6 ;  /* 0x00000006ff047e24 */ /* 0x000fe2000f8e00ff */
[----:B------:R-:W3:Y:S04]  /*4890*/  SHFL.IDX PT, R0, R0, RZ, 0x1c1f ;  /* 0x001c1fff00007589 */ /* 0x000ee800000e0000 */
[----:B------:R-:W-:Y:S01]  /*48a0*/  IADD3 R4, -R185, UR51, R4 ;  /* 0x00000033b9047c10 */ /* 0x000fe2000fffe104 */
[----:B------:R-:W-:-:S02]  /*48b0*/  WARPGROUP.DEPBAR.LE gsb0, 0x0 ;  /* 0x00008000000079c5 */ /* 0x000fc40000010000 */
[----:B------:R-:W-:-:S06]  /*48c0*/  WARPGROUP.ARRIVE ;  /* 0x00000000000079c5 */ /* 0x000fcc0000000000 */
[----:B------:R-:W-:Y:S01]  /*48d0*/  HGMMA.64x64x16.F32.BF16 R24, gdesc[UR8], R24, gsb0 ;  /* 0x00e00000081879f0 */ /* 0x000fe20008001818 */
[----:B------:R-:W-:Y:S02]  /*48e0*/  ULDC UR10, c[0x0][0x9d8] ;  /* 0x00027600000a7ab9 */ /* 0x000fe40000000800 */
        /* <DEDUP_REMOVED lines=18> */
[----:B----4-:R-:W-:-:S02]  /*4a10*/  IMAD.U32 R30, RZ, RZ, UR7 ;  /* 0x00000007ff1e7e24 */ /* 0x010fc4000f8e00ff */
[----:B------:R-:W-:Y:S01]  /*4a20*/  FMUL.FTZ R50, R50, UR10 ;  /* 0x0000000a32327c20 */ /* 0x000fe20008410000 */
[----:B------:R-:W-:Y:S01]  /*4a30*/  FMUL.FTZ R51, R51, UR10 ;  /* 0x0000000a33337c20 */ /* 0x000fe20008410000 */
[----:B------:R-:W-:Y:S01]  /*4a40*/  FMUL.FTZ R54, R54, UR10 ;  /* 0x0000000a36367c20 */ /* 0x000fe20008410000 */
[----:B------:R-:W-:Y:S01]  /*4a50*/  FMUL.FTZ R55, R55, UR10 ;  /* 0x0000000a37377c20 */ /* 0x000fe20008410000 */
[----:B------:R-:W-:Y:S01]  /*4a60*/  IADD3 R5, R30, -UR52, -R185 ;  /* 0x800000341e057c10 */ /* 0x000fe2000fffe8b9 */
[----:B------:R-:W-:Y:S01]  /*4a70*/  FMUL.FTZ R24, R24, UR10 ;  /* 0x0000000a18187c20 */ /* 0x000fe20008410000 */
[----:B------:R5:W4:Y:S01]  /*4a80*/  MUFU.TANH R9, R27 ;  /* 0x0000001b00097308 */ /* 0x000b220000002400 */
[----:B------:R-:W-:Y:S01]  /*4a90*/  FMUL.FTZ R25, R25, UR10 ;  /* 0x0000000a19197c20 */ /* 0x000fe20008410000 */
[----:B0-----:R-:W-:Y:S01]  /*4aa0*/  VIADDMNMX R6, R6, R5, R4, PT ;  /* 0x0000000506067246 */ /* 0x001fe20003800104 */
[----:B------:R-:W-:Y:S01]  /*4ab0*/  FMUL.FTZ R28, R28, UR10 ;  /* 0x0000000a1c1c7c20 */ /* 0x000fe20008410000 */
[----:B------:R-:W-:Y:S01]  /*4ac0*/  FMUL.FTZ R29, R29, UR10 ;  /* 0x0000000a1d1d7c20 */ /* 0x000fe20008410000 */
[----:B------:R-:W-:Y:S01]  /*4ad0*/  FMUL.FTZ R32, R32, UR10 ;  /* 0x0000000a20207c20 */ /* 0x000fe20008410000 */
[C---:B------:R-:W-:Y:S01]  /*4ae0*/  ISETP.GT.AND P2, PT, R6.reuse, RZ, PT ;  /* 0x000000ff0600720c */ /* 0x040fe20003f44270 */
[----:B------:R-:W-:Y:S01]  /*4af0*/  FMUL.FTZ R33, R33, UR10 ;  /* 0x0000000a21217c20 */ /* 0x000fe20008410000 */
[----:B------:R0:W1:Y:S01]  /*4b00*/  MUFU.TANH R11, R31 ;  /* 0x0000001f000b7308 */ /* 0x0000620000002400 */
[----:B------:R-:W-:Y:S01]  /*4b10*/  ISETP.GT.AND P3, PT, R6, 0x1, PT ;  /* 0x000000010600780c */ /* 0x000fe20003f64270 */
[----:B------:R-:W-:Y:S01]  /*4b20*/  FMUL.FTZ R36, R36, UR10 ;  /* 0x0000000a24247c20 */ /* 0x000fe20008410000 */
[----:B------:R-:W-:Y:S01]  /*4b30*/  ISETP.GT.AND P4, PT, R6, 0x8, PT ;  /* 0x000000080600780c */ /* 0x000fe20003f84270 */
[----:B------:R-:W-:Y:S01]  /*4b40*/  FMUL.FTZ R37, R37, UR10 ;  /* 0x0000000a25257c20 */ /* 0x000fe20008410000 */
[----:B-----5:R-:W-:Y:S01]  /*4b50*/  FSEL R27, R26, -INF , P2 ;  /* 0xff8000001a1b7808 */ /* 0x020fe20001000000 */
[----:B------:R-:W-:Y:S01]  /*4b60*/  FMUL.FTZ R40, R40, UR10 ;  /* 0x0000000a28287c20 */ /* 0x000fe20008410000 */
[----:B------:R-:W-:Y:S01]  /*4b70*/  ISETP.GT.AND P2, PT, R6, 0x9, PT ;  /* 0x000000090600780c */ /* 0x000fe20003f44270 */
[----:B------:R1:W5:Y:S01]  /*4b80*/  MUFU.TANH R12, R34 ;  /* 0x00000022000c7308 */ /* 0x0003620000002400 */
[----:B----4-:R-:W-:Y:S01]  /*4b90*/  FSEL R30, R9, -INF , P3 ;  /* 0xff800000091e7808 */ /* 0x010fe20001800000 */
[----:B------:R-:W-:Y:S01]  /*4ba0*/  FMUL.FTZ R41, R41, UR10 ;  /* 0x0000000a29297c20 */ /* 0x000fe20008410000 */
[----:B0-----:R-:W-:Y:S01]  /*4bb0*/  FSEL R31, R10, -INF , P4 ;  /* 0xff8000000a1f7808 */ /* 0x001fe20002000000 */
[----:B------:R-:W-:Y:S01]  /*4bc0*/  FMUL.FTZ R44, R44, UR10 ;  /* 0x0000000a2c2c7c20 */ /* 0x000fe20008410000 */
[----:B------:R-:W-:Y:S01]  /*4bd0*/  FMNMX.FTZ R10, R27, R30, !PT ;  /* 0x0000001e1b0a7209 */ /* 0x000fe20007810000 */
[----:B------:R-:W-:Y:S01]  /*4be0*/  FMUL.FTZ R45, R45, UR10 ;  /* 0x0000000a2d2d7c20 */ /* 0x000fe20008410000 */
[----:B------:R-:W-:Y:S01]  /*4bf0*/  ISETP.GT.AND P3, PT, R6, 0x10, PT ;  /* 0x000000100600780c */ /* 0x000fe20003f64270 */
[----:B------:R5:W0:Y:S01]  /*4c00*/  MUFU.TANH R13, R35 ;  /* 0x00000023000d7308 */ /* 0x000a220000002400 */
[----:B-1----:R-:W-:Y:S01]  /*4c10*/  FSEL R34, R11, -INF , P2 ;  /* 0xff8000000b227808 */ /* 0x002fe20001000000 */
[----:B------:R-:W-:Y:S01]  /*4c20*/  FMUL.FTZ R48, R48, UR10 ;  /* 0x0000000a30307c20 */ /* 0x000fe20008410000 */
[----:B------:R-:W-:Y:S01]  /*4c30*/  FMNMX.FTZ R9, R31, R10, !PT ;  /* 0x0000000a1f097209 */ /* 0x000fe20007810000 */
[----:B------:R-:W-:Y:S01]  /*4c40*/  FMUL.FTZ R49, R49, UR10 ;  /* 0x0000000a31317c20 */ /* 0x000fe20008410000 */
[----:B------:R-:W-:Y:S01]  /*4c50*/  ISETP.GT.AND P2, PT, R6, 0x11, PT ;  /* 0x000000110600780c */ /* 0x000fe20003f44270 */
[----:B------:R-:W-:Y:S01]  /*4c60*/  FMUL.FTZ R52, R52, UR10 ;  /* 0x0000000a34347c20 */ /* 0x000fe20008410000 */
[----:B------:R-:W-:Y:S01]  /*4c70*/  FMNMX.FTZ R10, R34, R9, !PT ;  /* 0x00000009220a7209 */ /* 0x000fe20007810000 */
[----:B------:R0:W1:Y:S01]  /*4c80*/  MUFU.TANH R14, R38 ;  /* 0x00000026000e7308 */ /* 0x0000620000002400 */
[----:B-----5:R-:W-:Y:S01]  /*4c90*/  FSEL R35, R12, -INF , P3 ;  /* 0xff8000000c237808 */ /* 0x020fe20001800000 */
[----:B------:R-:W-:Y:S01]  /*4ca0*/  FMUL.FTZ R53, R53, UR10 ;  /* 0x0000000a35357c20 */ /* 0x000fe20008410000 */
[----:B------:R-:W-:Y:S01]  /*4cb0*/  ISETP.GT.AND P3, PT, R6, 0x18, PT ;  /* 0x000000180600780c */ /* 0x000fe20003f64270 */
[----:B------:R-:W-:Y:S01]  /*4cc0*/  ULDC UR10, c[0x0][0x988] ;  /* 0x00026200000a7ab9 */ /* 0x000fe20000000800 */
[----:B------:R-:W-:-:S02]  /*4cd0*/  FMNMX.FTZ R9, R35, R10, !PT ;  /* 0x0000000a23097209 */ /* 0x000fc40007810000 */
[----:B---3--:R-:W-:Y:S01]  /*4ce0*/  VIADDMNMX R4, R0, R5, R4, PT ;  /* 0x0000000500047246 */ /* 0x008fe20003800104 */
[----:B------:R1:W3:Y:S01]  /*4cf0*/  MUFU.TANH R15, R39 ;  /* 0x00000027000f7308 */ /* 0x0002e20000002400 */
[----:B0-----:R-:W-:Y:S02]  /*4d00*/  FSEL R38, R13, -INF , P2 ;  /* 0xff8000000d267808 */ /* 0x001fe40001000000 */
[----:B------:R-:W-:Y:S02]  /*4d10*/  ISETP.GT.AND P2, PT, R6, 0x19, PT ;  /* 0x000000190600780c */ /* 0x000fe40003f44270 */
[----:B------:R-:W-:Y:S02]  /*4d20*/  FMNMX.FTZ R10, R38, R9, !PT ;  /* 0x00000009260a7209 */ /* 0x000fe40007810000 */
[----:B------:R-:W-:Y:S01]  /*4d30*/  ISETP.GT.AND P4, PT, R4, 0x8, PT ;  /* 0x000000080400780c */ /* 0x000fe20003f84270 */
[----:B------:R3:W0:Y:S01]  /*4d40*/  MUFU.TANH R20, R42 ;  /* 0x0000002a00147308 */ /* 0x0006220000002400 */
[----:B-1----:R-:W-:-:S02]  /*4d50*/  FSEL R39, R14, -INF , P3 ;  /* 0xff8000000e277808 */ /* 0x002fc40001800000 */
[----:B------:R-:W-:Y:S02]  /*4d60*/  ISETP.GT.AND P3, PT, R6, 0x20, PT ;  /* 0x000000200600780c */ /* 0x000fe40003f64270 */
[----:B------:R-:W-:Y:S02]  /*4d70*/  FMNMX.FTZ R9, R39, R10, !PT ;  /* 0x0000000a27097209 */ /* 0x000fe40007810000 */
[----:B------:R-:W-:Y:S01]  /*4d80*/  ISETP.GT.AND P5, PT, R4, 0x20, PT ;  /* 0x000000200400780c */ /* 0x000fe20003fa4270 */
[----:B------:R0:W1:Y:S01]  /*4d90*/  MUFU.TANH R21, R43 ;  /* 0x0000002b00157308 */ /* 0x0000620000002400 */
[----:B---3--:R-:W-:Y:S02]  /*4da0*/  FSEL R42, R15, -INF , P2 ;  /* 0xff8000000f2a7808 */ /* 0x008fe40001000000 */
[----:B------:R-:W-:Y:S02]  /*4db0*/  ISETP.GT.AND P2, PT, R6, 0x21, PT ;  /* 0x000000210600780c */ /* 0x000fe40003f44270 */
[----:B------:R-:W-:-:S03]  /*4dc0*/  FMNMX.FTZ R10, R42, R9, !PT ;  /* 0x000000092a0a7209 */ /* 0x000fc60007810000 */
[----:B------:R1:W3:Y:S01]  /*4dd0*/  MUFU.TANH R56, R46 ;  /* 0x0000002e00387308 */ /* 0x0002e20000002400 */
[----:B0-----:R-:W-:Y:S02]  /*4de0*/  FSEL R43, R20, -INF , P3 ;  /* 0xff800000142b7808 */ /* 0x001fe40001800000 */
[----:B------:R-:W-:Y:S02]  /*4df0*/  ISETP.GT.AND P3, PT, R6, 0x28, PT ;  /* 0x000000280600780c */ /* 0x000fe40003f64270 */
[----:B------:R-:W-:-:S03]  /*4e00*/  FMNMX.FTZ R9, R43, R10, !PT ;  /* 0x0000000a2b097209 */ /* 0x000fc60007810000 */
[----:B------:R3:W0:Y:S01]  /*4e10*/  MUFU.TANH R26, R47 ;  /* 0x0000002f001a7308 */ /* 0x0006220000002400 */
[----:B-1----:R-:W-:Y:S02]  /*4e20*/  FSEL R46, R21, -INF , P2 ;  /* 0xff800000152e7808 */ /* 0x002fe40001000000 */
[----:B------:R-:W-:Y:S02]  /*4e30*/  ISETP.GT.AND P2, PT, R6, 0x29, PT ;  /* 0x000000290600780c */ /* 0x000fe40003f44270 */
[----:B------:R-:W-:-:S03]  /*4e40*/  FMNMX.FTZ R10, R46, R9, !PT ;  /* 0x000000092e0a7209 */ /* 0x000fc60007810000 */
        /* <DEDUP_REMOVED lines=16> */
[----:B------:R-:W3:Y:S01]  /*4f50*/  MUFU.TANH R24, R24 ;  /* 0x0000001800187308 */ /* 0x000ee20000002400 */
[----:B0-----:R-:W-:Y:S02]  /*4f60*/  FSEL R55, R13, -INF , P3 ;  /* 0xff8000000d377808 */ /* 0x001fe40001800000 */
[----:B------:R-:W-:Y:S02]  /*4f70*/  ISETP.GT.AND P3, PT, R4, 0x1, PT ;  /* 0x000000010400780c */ /* 0x000fe40003f64270 */
[----:B------:R-:W-:-:S03]  /*4f80*/  FMNMX.FTZ R9, R55, R6, !PT ;  /* 0x0000000637097209 */ /* 0x000fc60007810000 */
[----:B------:R-:W0:Y:S01]  /*4f90*/  MUFU.TANH R10, R25 ;  /* 0x00000019000a7308 */ /* 0x000e220000002400 */
[----:B-1----:R-:W-:Y:S02]  /*4fa0*/  FSEL R56, R56, -INF , P2 ;  /* 0xff80000038387808 */ /* 0x002fe40001000000 */
[----:B------:R-:W-:Y:S02]  /*4fb0*/  ISETP.GT.AND P2, PT, R4, RZ, PT ;  /* 0x000000ff0400720c */ /* 0x000fe40003f44270 */
[----:B------:R-:W-:-:S03]  /*4fc0*/  FMNMX.FTZ R9, R56, R9, !PT ;  /* 0x0000000938097209 */ /* 0x000fc60007810000 */
[----:B------:R-:W-:Y:S01]  /*4fd0*/  MUFU.TANH R28, R28 ;  /* 0x0000001c001c7308 */ /* 0x000fe20000002400 */
[----:B---3--:R-:W-:Y:S01]  /*4fe0*/  FSEL R5, R24, -INF , P2 ;  /* 0xff80000018057808 */ /* 0x008fe20001000000 */
[----:B------:R-:W1:Y:S01]  /*4ff0*/  SHFL.BFLY PT, R6, R9, 0x2, 0x1f ;  /* 0x0c401f0009067f89 */ /* 0x000e6200000e0000 */
[----:B------:R-:W-:-:S05]  /*5000*/  ISETP.GT.AND P2, PT, R4, 0x9, PT ;  /* 0x000000090400780c */ /* 0x000fca0003f44270 */
[----:B------:R-:W3:Y:S01]  /*5010*/  MUFU.TANH R11, R29 ;  /* 0x0000001d000b7308 */ /* 0x000ee20000002400 */
[----:B0-----:R-:W-:Y:S02]  /*5020*/  FSEL R10, R10, -INF , P3 ;  /* 0xff8000000a0a7808 */ /* 0x001fe40001800000 */
[----:B------:R-:W-:-:S05]  /*5030*/  ISETP.GT.AND P3, PT, R4, 0x10, PT ;  /* 0x000000100400780c */ /* 0x000fca0003f64270 */
[----:B------:R-:W0:Y:S08]  /*5040*/  MUFU.TANH R12, R32 ;  /* 0x00000020000c7308 */ /* 0x000e300000002400 */
[----:B------:R-:W4:Y:S01]  /*5050*/  MUFU.TANH R13, R33 ;  /* 0x00000021000d7308 */ /* 0x000f220000002400 */
[----:B---3--:R-:W-:Y:S02]  /*5060*/  FSEL R11, R11, -INF , P2 ;  /* 0xff8000000b0b7808 */ /* 0x008fe40001000000 */
[----:B-1----:R-:W-:-:S02]  /*5070*/  FMNMX.FTZ R6, R9, R6, !PT ;  /* 0x0000000609067209 */ /* 0x002fc40007810000 */
[----:B------:R-:W-:-:S03]  /*5080*/  ISETP.GT.AND P2, PT, R4, 0x11, PT ;  /* 0x000000110400780c */ /* 0x000fc60003f44270 */
[----:B------:R-:W1:Y:S01]  /*5090*/  SHFL.BFLY PT, R9, R6, 0x1, 0x1f ;  /* 0x0c201f0006097f89 */ /* 0x000e6200000e0000 */
[----:B------:R-:W3:Y:S01]  /*50a0*/  MUFU.TANH R14, R36 ;  /* 0x00000024000e7308 */ /* 0x000ee20000002400 */
[----:B0-----:R-:W-:Y:S02]  /*50b0*/  FSEL R12, R12, -INF , P3 ;  /* 0xff8000000c0c7808 */ /* 0x001fe40001800000 */
[----:B------:R-:W-:-:S05]  /*50c0*/  ISETP.GT.AND P3, PT, R4, 0x18, PT ;  /* 0x000000180400780c */ /* 0x000fca0003f64270 */
[----:B------:R-:W-:Y:S01]  /*50d0*/  MUFU.TANH R37, R37 ;  /* 0x0000002500257308 */ /* 0x000fe20000002400 */
[----:B----4-:R-:W-:Y:S02]  /*50e0*/  FSEL R13, R13, -INF , P2 ;  /* 0xff8000000d0d7808 */ /* 0x010fe40001000000 */
[----:B------:R-:W-:-:S05]  /*50f0*/  ISETP.GT.AND P2, PT, R4, 0x19, PT ;  /* 0x000000190400780c */ /* 0x000fca0003f44270 */
[----:B------:R-:W0:Y:S01]  /*5100*/  MUFU.TANH R20, R40 ;  /* 0x0000002800147308 */ /* 0x000e220000002400 */
[----:B---3--:R-:W-:Y:S02]  /*5110*/  FSEL R14, R14, -INF , P3 ;  /* 0xff8000000e0e7808 */ /* 0x008fe40001800000 */
[----:B------:R-:W-:Y:S02]  /*5120*/  ISETP.GT.AND P3, PT, R4, 0x28, PT ;  /* 0x000000280400780c */ /* 0x000fe40003f64270 */
[----:B-1----:R-:W-:-:S03]  /*5130*/  FMNMX.FTZ R0, R6, R9, !PT ;  /* 0x0000000906007209 */ /* 0x002fc60007810000 */
[----:B------:R-:W1:Y:S01]  /*5140*/  MUFU.TANH R41, R41 ;  /* 0x0000002900297308 */ /* 0x000e620000002400 */
[----:B------:R-:W-:Y:S02]  /*5150*/  FSEL R9, R28, -INF , P4 ;  /* 0xff8000001c097808 */ /* 0x000fe40002000000 */
[----:B------:R-:W-:Y:S02]  /*5160*/  FMNMX.FTZ R6, R5, R10, !PT ;  /* 0x0000000a05067209 */ /* 0x000fe40007810000 */
[----:B------:R-:W-:Y:S02]  /*5170*/  ISETP.GT.AND P4, PT, R4, 0x21, PT ;  /* 0x000000210400780c */ /* 0x000fe40003f84270 */
[----:B------:R-:W-:Y:S01]  /*5180*/  FMNMX.FTZ R6, R9, R6, !PT ;  /* 0x0000000609067209 */ /* 0x000fe20007810000 */
[----:B------:R-:W3:Y:S01]  /*5190*/  MUFU.TANH R44, R44 ;  /* 0x0000002c002c7308 */ /* 0x000ee20000002400 */
[----:B0-----:R-:W-:Y:S02]  /*51a0*/  FSEL R20, R20, -INF , P5 ;  /* 0xff80000014147808 */ /* 0x001fe40002800000 */
[----:B------:R-:W-:-:S02]  /*51b0*/  FMNMX.FTZ R15, R11, R6, !PT ;  /* 0x000000060b0f7209 */ /* 0x000fc40007810000 */
[----:B------:R-:W-:Y:S02]  /*51c0*/  ISETP.GT.AND P5, PT, R4, 0x30, PT ;  /* 0x000000300400780c */ /* 0x000fe40003fa4270 */
[----:B------:R-:W-:Y:S01]  /*51d0*/  FMNMX.FTZ R6, R12, R15, !PT ;  /* 0x0000000f0c067209 */ /* 0x000fe20007810000 */
[----:B------:R-:W0:Y:S01]  /*51e0*/  MUFU.TANH R45, R45 ;  /* 0x0000002d002d7308 */ /* 0x000e220000002400 */
[----:B------:R-:W-:Y:S02]  /*51f0*/  FSEL R15, R37, -INF , P2 ;  /* 0xff800000250f7808 */ /* 0x000fe40001000000 */
[----:B------:R-:W-:Y:S02]  /*5200*/  FMNMX.FTZ R21, R13, R6, !PT ;  /* 0x000000060d157209 */ /* 0x000fe40007810000 */
[----:B------:R-:W-:Y:S02]  /*5210*/  ISETP.GT.AND P2, PT, R4, 0x29, PT ;  /* 0x000000290400780c */ /* 0x000fe40003f44270 */
[----:B------:R-:W-:Y:S01]  /*5220*/  FMNMX.FTZ R6, R14, R21, !PT ;  /* 0x000000150e067209 */ /* 0x000fe20007810000 */
[----:B------:R-:W4:Y:S01]  /*5230*/  MUFU.TANH R26, R48 ;  /* 0x00000030001a7308 */ /* 0x000f220000002400 */
[----:B-1----:R-:W-:-:S02]  /*5240*/  FSEL R21, R41, -INF , P4 ;  /* 0xff80000029157808 */ /* 0x002fc40002000000 */
[----:B------:R-:W-:Y:S02]  /*5250*/  FMNMX.FTZ R25, R15, R6, !PT ;  /* 0x000000060f197209 */ /* 0x000fe40007810000 */
[----:B------:R-:W-:Y:S02]  /*5260*/  FSETP.NEU.FTZ.AND P4, PT, R0, -INF , PT ;  /* 0xff8000000000780b */ /* 0x000fe40003f9d000 */
[----:B------:R-:W-:Y:S01]  /*5270*/  FMNMX.FTZ R6, R20, R25, !PT ;  /* 0x0000001914067209 */ /* 0x000fe20007810000 */
[----:B------:R-:W1:Y:S01]  /*5280*/  MUFU.TANH R49, R49 ;  /* 0x0000003100317308 */ /* 0x000e620000002400 */
[----:B------:R-:W-:Y:S01]  /*5290*/  FMUL.FTZ R25, R0, UR10 ;  /* 0x0000000a00197c20 */ /* 0x000fe20008410000 */
[----:B---3--:R-:W-:Y:S02]  /*52a0*/  FSEL R24, R44, -INF , P3 ;  /* 0xff8000002c187808 */ /* 0x008fe40001800000 */
[----:B------:R-:W-:Y:S02]  /*52b0*/  FMNMX.FTZ R29, R21, R6, !PT ;  /* 0x00000006151d7209 */ /* 0x000fe40007810000 */
[----:B------:R-:W-:-:S02]  /*52c0*/  FSEL R32, R25, RZ, P4 ;  /* 0x000000ff19207208 */ /* 0x000fc40002000000 */
[----:B------:R-:W3:Y:S01]  /*52d0*/  MUFU.TANH R28, R52 ;  /* 0x00000034001c7308 */ /* 0x000ee20000002400 */
[----:B0-----:R-:W-:Y:S02]  /*52e0*/  FSEL R25, R45, -INF , P2 ;  /* 0xff8000002d197808 */ /* 0x001fe40001000000 */
[----:B------:R-:W-:Y:S01]  /*52f0*/  FMNMX.FTZ R6, R24, R29, !PT ;  /* 0x0000001d18067209 */ /* 0x000fe20007810000 */
[--C-:B------:R-:W-:Y:S01]  /*5300*/  FFMA.FTZ R36, R27, UR10, -R32.reuse ;  /* 0x0000000a1b247c23 */ /* 0x100fe20008010820 */
[----:B------:R-:W-:Y:S01]  /*5310*/  ISETP.GT.AND P2, PT, R4, 0x31, PT ;  /* 0x000000310400780c */ /* 0x000fe20003f44270 */
[--C-:B------:R-:W-:Y:S01]  /*5320*/  FFMA.FTZ R30, R30, UR10, -R32.reuse ;  /* 0x0000000a1e1e7c23 */ /* 0x100fe20008010820 */
[----:B----4-:R-:W-:Y:S01]  /*5330*/  FSEL R26, R26, -INF , P5 ;  /* 0xff8000001a1a7808 */ /* 0x010fe20002800000 */
[----:B------:R-:W0:Y:S01]  /*5340*/  MUFU.TANH R53, R53 ;  /* 0x0000003500357308 */ /* 0x000e220000002400 */
[----:B------:R-:W-:Y:S01]  /*5350*/  FMNMX.FTZ R29, R25, R6, !PT ;  /* 0x00000006191d7209 */ /* 0x000fe20007810000 */
[--C-:B------:R-:W-:Y:S01]  /*5360*/  FFMA.FTZ R34, R34, UR10, -R32.reuse ;  /* 0x0000000a22227c23 */ /* 0x100fe20008010820 */
[----:B------:R-:W-:Y:S01]  /*5370*/  ISETP.GT.AND P3, PT, R4, 0x38, PT ;  /* 0x000000380400780c */ /* 0x000fe20003f64270 */
[--C-:B------:R-:W-:Y:S01]  /*5380*/  FFMA.FTZ R35, R35, UR10, -R32.reuse ;  /* 0x0000000a23237c23 */ /* 0x100fe20008010820 */
[----:B-1----:R-:W-:Y:S01]  /*5390*/  FSEL R27, R49, -INF , P2 ;  /* 0xff800000311b7808 */ /* 0x002fe20001000000 */
[--C-:B------:R-:W-:Y:S01]  /*53a0*/  FFMA.FTZ R38, R38, UR10, -R32.reuse ;  /* 0x0000000a26267c23 */ /* 0x100fe20008010820 */
[----:B------:R-:W-:Y:S01]  /*53b0*/  FMNMX.FTZ R6, R26, R29, !PT ;  /* 0x0000001d1a067209 */ /* 0x000fe20007810000 */
[----:B------:R-:W-:Y:S01]  /*53c0*/  MUFU.EX2 R153, R30 ;  /* 0x0000001e00997308 */ /* 0x000fe20000000800 */
[----:B------:R-:W-:Y:S01]  /*53d0*/  ISETP.GT.AND P2, PT, R4, 0x39, PT ;  /* 0x000000390400780c */ /* 0x000fe20003f44270 */
[--C-:B------:R-:W-:Y:S01]  /*53e0*/  FFMA.FTZ R39, R39, UR10, -R32.reuse ;  /* 0x0000000a27277c23 */ /* 0x100fe20008010820 */
[----:B---3--:R-:W-:Y:S01]  /*53f0*/  FSEL R28, R28, -INF , P3 ;  /* 0xff8000001c1c7808 */ /* 0x008fe20001800000 */
[--C-:B------:R-:W-:Y:S01]  /*5400*/  FFMA.FTZ R42, R42, UR10, -R32.reuse ;  /* 0x0000000a2a2a7c23 */ /* 0x100fe20008010820 */
[----:B------:R-:W-:Y:S01]  /*5410*/  FMNMX.FTZ R33, R27, R6, !PT ;  /* 0x000000061b217209 */ /* 0x000fe20007810000 */
[--C-:B------:R-:W-:Y:S01]  /*5420*/  FFMA.FTZ R6, R31, UR10, -R32.reuse ;  /* 0x0000000a1f067c23 */ /* 0x100fe20008010820 */
[--C-:B------:R-:W-:Y:S01]  /*5430*/  FFMA.FTZ R43, R43, UR10, -R32.reuse ;  /* 0x0000000a2b2b7c23 */ /* 0x100fe20008010820 */
[----:B------:R-:W-:Y:S01]  /*5440*/  MUFU.EX2 R36, R36 ;  /* 0x0000002400247308 */ /* 0x000fe20000000800 */
[----:B0-----:R-:W-:Y:S01]  /*5450*/  FSEL R29, R53, -INF , P2 ;  /* 0xff800000351d7808 */ /* 0x001fe20001000000 */
[--C-:B------:R-:W-:Y:S01]  /*5460*/  FFMA.FTZ R46, R46, UR10, -R32.reuse ;  /* 0x0000000a2e2e7c23 */ /* 0x100fe20008010820 */
[----:B------:R-:W-:Y:S01]  /*5470*/  FMNMX.FTZ R4, R28, R33, !PT ;  /* 0x000000211c047209 */ /* 0x000fe20007810000 */
[--C-:B------:R-:W-:Y:S01]  /*5480*/  FFMA.FTZ R47, R47, UR10, -R32.reuse ;  /* 0x0000000a2f2f7c23 */ /* 0x100fe20008010820 */
[--C-:B------:R-:W-:Y:S01]  /*5490*/  FFMA.FTZ R50, R50, UR10, -R32.reuse ;  /* 0x0000000a32327c23 */ /* 0x100fe20008010820 */
[--C-:B------:R-:W-:Y:S01]  /*54a0*/  FFMA.FTZ R51, R51, UR10, -R32.reuse ;  /* 0x0000000a33337c23 */ /* 0x100fe20008010820 */
[----:B------:R-:W-:Y:S01]  /*54b0*/  FMNMX.FTZ R4, R29, R4, !PT ;  /* 0x000000041d047209 */ /* 0x000fe20007810000 */
[----:B------:R0:W-:Y:S01]  /*54c0*/  MUFU.EX2 R155, R6 ;  /* 0x00000006009b7308 */ /* 0x0001e20000000800 */
[--C-:B------:R-:W-:Y:S01]  /*54d0*/  FFMA.FTZ R54, R54, UR10, -R32.reuse ;  /* 0x0000000a36367c23 */ /* 0x100fe20008010820 */
[--C-:B------:R-:W-:Y:S01]  /*54e0*/  FFMA.FTZ R55, R55, UR10, -R32.reuse ;  /* 0x0000000a37377c23 */ /* 0x100fe20008010820 */
[----:B------:R-:W-:Y:S01]  /*54f0*/  FFMA.FTZ R32, R56, UR10, -R32 ;  /* 0x0000000a38207c23 */ /* 0x000fe20008010820 */
[----:B------:R-:W1:Y:S04]  /*5500*/  SHFL.BFLY PT, R31, R4, 0x2, 0x1f ;  /* 0x0c401f00041f7f89 */ /* 0x000e6800000e0000 */
[----:B------:R-:W-:Y:S08]  /*5510*/  MUFU.EX2 R34, R34 ;  /* 0x0000002200227308 */ /* 0x000ff00000000800 */
[----:B------:R-:W-:Y:S08]  /*5520*/  MUFU.EX2 R35, R35 ;  /* 0x0000002300237308 */ /* 0x000ff00000000800 */
[----:B------:R-:W3:Y:S01]  /*5530*/  MUFU.EX2 R38, R38 ;  /* 0x0000002600267308 */ /* 0x000ee20000000800 */
[----:B-1----:R-:W-:-:S07]  /*5540*/  FMNMX.FTZ R31, R4, R31, !PT ;  /* 0x0000001f041f7209 */ /* 0x002fce0007810000 */
[----:B------:R-:W-:Y:S01]  /*5550*/  MUFU.EX2 R39, R39 ;  /* 0x0000002700277308 */ /* 0x000fe20000000800 */
[----:B0-----:R-:W0:Y:S07]  /*5560*/  SHFL.BFLY PT, R6, R31, 0x1, 0x1f ;  /* 0x0c201f001f067f89 */ /* 0x001e2e00000e0000 */
[----:B------:R-:W1:Y:S01]  /*5570*/  MUFU.EX2 R42, R42 ;  /* 0x0000002a002a7308 */ /* 0x000e620000000800 */
[----:B---3--:R-:W-:-:S07]  /*5580*/  F2FP.BF16.F32.PACK_AB R157, R38, R35 ;  /* 0x00000023269d723e */ /* 0x008fce00000010ff */
[----:B------:R-:W-:Y:S08]  /*5590*/  MUFU.EX2 R43, R43 ;  /* 0x0000002b002b7308 */ /* 0x000ff00000000800 */
[----:B------:R-:W3:Y:S01]  /*55a0*/  MUFU.EX2 R46, R46 ;  /* 0x0000002e002e7308 */ /* 0x000ee20000000800 */
[----:B0-----:R-:W-:Y:S02]  /*55b0*/  FMNMX.FTZ R6, R31, R6, !PT ;  /* 0x000000061f067209 */ /* 0x001fe40007810000 */
[----:B-1----:R-:W-:-:S02]  /*55c0*/  F2FP.BF16.F32.PACK_AB R159, R42, R39 ;  /* 0x000000272a9f723e */ /* 0x002fc400000010ff */
[C---:B------:R-:W-:Y:S01]  /*55d0*/  FSETP.NEU.FTZ.AND P2, PT, R6.reuse, -INF , PT ;  /* 0xff8000000600780b */ /* 0x040fe20003f5d000 */
[----:B------:R-:W-:Y:S02]  /*55e0*/  FMUL.FTZ R4, R6, UR10 ;  /* 0x0000000a06047c20 */ /* 0x000fe40008410000 */
[----:B------:R-:W-:Y:S03]  /*55f0*/  MUFU.EX2 R47, R47 ;  /* 0x0000002f002f7308 */ /* 0x000fe60000000800 */
[----:B------:R-:W-:Y:S01]  /*5600*/  FSEL R30, R4, RZ, P2 ;  /* 0x000000ff041e7208 */ /* 0x000fe20001000000 */
[----:B------:R-:W-:Y:S01]  /*5610*/  FADD.FTZ R4, R36, R153 ;  /* 0x0000009924047221 */ /* 0x000fe20000010000 */
[----:B------:R-:W-:-:S03]  /*5620*/  F2FP.BF16.F32.PACK_AB R153, R153, R36 ;  /* 0x000000249999723e */ /* 0x000fc600000010ff */
        /* <DEDUP_REMOVED lines=17> */
[----:B------:R-:W-:Y:S01]  /*5740*/  FFMA.FTZ R29, R29, UR10, -R30 ;  /* 0x0000000a1d1d7c23 */ /* 0x000fe2000801081e */
[----:B---3--:R-:W-:-:S04]  /*5750*/  F2FP.BF16.F32.PACK_AB R161, R46, R43 ;  /* 0x0000002b2ea1723e */ /* 0x008fc800000010ff */
[----:B------:R-:W1:Y:S08]  /*5760*/  MUFU.EX2 R9, R9 ;  /* 0x0000000900097308 */ /* 0x000e700000000800 */
[----:B------:R3:W4:Y:S01]  /*5770*/  MUFU.EX2 R154, R11 ;  /* 0x0000000b009a7308 */ /* 0x0007220000000800 */
[----:B0-----:R-:W-:Y:S01]  /*5780*/  FADD.FTZ R40, R5, R10 ;  /* 0x0000000a05287221 */ /* 0x001fe20000010000 */
[----:B------:R-:W-:-:S06]  /*5790*/  F2FP.BF16.F32.PACK_AB R152, R10, R5 ;  /* 0x000000050a98723e */ /* 0x000fcc00000010ff */
[----:B------:R-:W0:Y:S01]  /*57a0*/  MUFU.EX2 R12, R12 ;  /* 0x0000000c000c7308 */ /* 0x000e220000000800 */
[----:B---3--:R-:W-:Y:S01]  /*57b0*/  FADD.FTZ R11, R155, R4 ;  /* 0x000000049b0b7221 */ /* 0x008fe20000010000 */
[----:B------:R-:W-:Y:S01]  /*57c0*/  @!P1 VIADD R4, R7, 0x28c40 ;  /* 0x00028c4007049836 */ /* 0x000fe20000000000 */
[C---:B------:R-:W-:Y:S02]  /*57d0*/  F2FP.BF16.F32.PACK_AB R155, R34.reuse, R155 ;  /* 0x0000009b229b723e */ /* 0x040fe400000010ff */
[----:B------:R-:W-:Y:S01]  /*57e0*/  FADD.FTZ R44, R34, R11 ;  /* 0x0000000b222c7221 */ /* 0x000fe20000010000 */
[----:B-1----:R-:W-:Y:S01]  /*57f0*/  FADD.FTZ R11, R9, R40 ;  /* 0x00000028090b7221 */ /* 0x002fe20000010000 */
[----:B------:R-:W-:Y:S01]  /*5800*/  @!P1 PRMT R4, RZ, 0x654, R4 ;  /* 0x00000654ff049816 */ /* 0x000fe20000000004 */
[----:B------:R-:W1:Y:S01]  /*5810*/  MUFU.EX2 R13, R13 ;  /* 0x0000000d000d7308 */ /* 0x000e620000000800 */
[----:B------:R-:W-:Y:S01]  /*5820*/  FADD.FTZ R31, R35, R44 ;  /* 0x0000002c231f7221 */ /* 0x000fe20000010000 */
[C---:B----4-:R-:W-:Y:S01]  /*5830*/  FADD.FTZ R11, R154.reuse, R11 ;  /* 0x0000000b9a0b7221 */ /* 0x050fe20000010000 */
[----:B------:R0:W-:Y:S01]  /*5840*/  @!P1 SYNCS.ARRIVE.TRANS64.RED.A1T0 RZ, [R4+URZ], RZ ;  /* 0x000000ff04ff99a7 */ /* 0x0001e2000810043f */
[----:B------:R-:W-:Y:S01]  /*5850*/  F2FP.BF16.F32.PACK_AB R154, R154, R9 ;  /* 0x000000099a9a723e */ /* 0x000fe200000010ff */
[----:B------:R-:W-:Y:S01]  /*5860*/  FADD.FTZ R40, R38, R31 ;  /* 0x0000001f26287221 */ /* 0x000fe20000010000 */
[----:B------:R-:W-:Y:S03]  /*5870*/  BAR.SYNC.DEFER_BLOCKING 0xf, 0x100 ;  /* 0x03c4000000007b1d */ /* 0x000fe60000010000 */
[----:B------:R-:W-:Y:S01]  /*5880*/  FADD.FTZ R31, R39, R40 ;  /* 0x00000028271f7221 */ /* 0x000fe20000010000 */
[----:B0-----:R-:W-:-:S02]  /*5890*/  FADD.FTZ R4, R12, R11 ;  /* 0x0000000b0c047221 */ /* 0x001fc40000010000 */
[----:B------:R-:W0:Y:S01]  /*58a0*/  MUFU.EX2 R14, R14 ;  /* 0x0000000e000e7308 */ /* 0x000e220000000800 */
[----:B------:R-:W-:Y:S01]  /*58b0*/  FADD.FTZ R30, R42, R31 ;  /* 0x0000001f2a1e7221 */ /* 0x000fe20000010000 */
[----:B-1----:R-:W-:-:S03]  /*58c0*/  FADD.FTZ R11, R13, R4 ;  /* 0x000000040d0b7221 */ /* 0x002fc60000010000 */
[----:B------:R-:W-:Y:S01]  /*58d0*/  FADD.FTZ R31, R43, R30 ;  /* 0x0000001e2b1f7221 */ /* 0x000fe20000010000 */
[----:B------:R-:W-:Y:S02]  /*58e0*/  F2FP.BF16.F32.PACK_AB R156, R13, R12 ;  /* 0x0000000c0d9c723e */ /* 0x000fe400000010ff */
[----:B------:R-:W1:Y:S01]  /*58f0*/  MUFU.EX2 R15, R15 ;  /* 0x0000000f000f7308 */ /* 0x000e620000000800 */
[----:B------:R-:W-:-:S04]  /*5900*/  FADD.FTZ R30, R46, R31 ;  /* 0x0000001f2e1e7221 */ /* 0x000fc80000010000 */
[----:B------:R-:W-:-:S03]  /*5910*/  FADD.FTZ R9, R47, R30 ;  /* 0x0000001e2f097221 */ /* 0x000fc60000010000 */
[----:B------:R-:W3:Y:S01]  /*5920*/  MUFU.EX2 R20, R20 ;  /* 0x0000001400147308 */ /* 0x000ee20000000800 */
[----:B0-----:R-:W-:Y:S01]  /*5930*/  FADD.FTZ R4, R14, R11 ;  /* 0x0000000b0e047221 */ /* 0x001fe20000010000 */
[----:B------:R0:W-:Y:S06]  /*5940*/  STSM.16.M88.4 [R19+0x26800], R152 ;  /* 0x0268009813007844 */ /* 0x0001ec0000000200 */
[----:B------:R-:W4:Y:S01]  /*5950*/  MUFU.EX2 R21, R21 ;  /* 0x0000001500157308 */ /* 0x000f220000000800 */
[C---:B-1----:R-:W-:Y:S01]  /*5960*/  FADD.FTZ R11, R15.reuse, R4 ;  /* 0x000000040f0b7221 */ /* 0x042fe20000010000 */
[----:B------:R-:W-:-:S05]  /*5970*/  F2FP.BF16.F32.PACK_AB R158, R15, R14 ;  /* 0x0000000e0f9e723e */ /* 0x000fca00000010ff */
[----:B------:R0:W-:Y:S01]  /*5980*/  STSM.16.M88.4 [R184], R156 ;  /* 0x0000009cb8007844 */ /* 0x0001e20000000200 */
[----:B------:R-:W1:Y:S01]  /*5990*/  MUFU.EX2 R24, R24 ;  /* 0x0000001800187308 */ /* 0x000e620000000800 */
[----:B---3--:R-:W-:-:S07]  /*59a0*/  FADD.FTZ R4, R20, R11 ;  /* 0x0000000b14047221 */ /* 0x008fce0000010000 */
[----:B------:R-:W3:Y:S01]  /*59b0*/  MUFU.EX2 R50, R50 ;  /* 0x0000003200327308 */ /* 0x000ee20000000800 */
[C---:B----4-:R-:W-:Y:S01]  /*59c0*/  FADD.FTZ R5, R21.reuse, R4 ;  /* 0x0000000415057221 */ /* 0x050fe20000010000 */
[----:B------:R-:W-:-:S06]  /*59d0*/  F2FP.BF16.F32.PACK_AB R160, R21, R20 ;  /* 0x0000001415a0723e */ /* 0x000fcc00000010ff */
[----:B------:R-:W4:Y:S01]  /*59e0*/  MUFU.EX2 R25, R25 ;  /* 0x0000001900197308 */ /* 0x000f220000000800 */
[----:B-1----:R-:W-:-:S07]  /*59f0*/  FADD.FTZ R4, R24, R5 ;  /* 0x0000000518047221 */ /* 0x002fce0000010000 */
[----:B------:R-:W-:Y:S01]  /*5a00*/  MUFU.EX2 R51, R51 ;  /* 0x0000003300337308 */ /* 0x000fe20000000800 */
[C---:B---3--:R-:W-:Y:S01]  /*5a10*/  F2FP.BF16.F32.PACK_AB R163, R50.reuse, R47 ;  /* 0x0000002f32a3723e */ /* 0x048fe200000010ff */
        /* <DEDUP_REMOVED lines=26> */
.L_x_7594:
[----:B------:R1:W3:Y:S01]  /*5bc0*/  SYNCS.PHASECHK.TRANS64.TRYWAIT P2, [R7+URZ+0x28c50], R8 ;  /* 0x028c5008070075a7 */ /* 0x0002e2000804017f */
[----:B------:R-:W-:Y:S05]  /*5bd0*/  @!P0 BRA `(.L_x_7595) ;  /* 0x0000000000048947 */ /* 0x000fea0003800000 */
[----:B------:R-:W-:Y:S01]  /*5be0*/  BPT.TRAP 0x1 ;  /* 0x000000040000795c */ /* 0x000fe20000300000 */
.L_x_7595:
[----:B---3--:R-:W-:Y:S05]  /*5bf0*/  @P2 BRA `(.L_x_7596) ;  /* 0x0000000000082947 */ /* 0x008fea0003800000 */
[----:B------:R-:W3:Y:S02]  /*5c00*/  SYNCS.PHASECHK.TRANS64.TRYWAIT P2, [R7+URZ+0x28c50], R8 ;  /* 0x028c5008070075a7 */ /* 0x000ee4000804017f */
[----:B---3--:R-:W-:Y:S05]  /*5c10*/  @!P2 BRA `(.L_x_7597) ;  /* 0x00000114001ca947 */ /* 0x008fea0003800000 */
.L_x_7596:
[----:B------:R-:W-:Y:S01]  /*5c20*/  ULEA UR11, UR37, UR50, 0xc ;  /* 0x00000032250b7291 */ /* 0x000fe2000f8e603f */
[----:B------:R-:W-:Y:S01]  /*5c30*/  WARPGROUP.ARRIVE ;  /* 0x00000000000079c5 */ /* 0x000fe20000000000 */
[----:B------:R-:W-:Y:S01]  /*5c40*/  UMOV UR7, 0x40000040 ;  /* 0x4000004000077882 */ /* 0x000fe20000000000 */
[----:B------:R-:W-:Y:S01]  /*5c50*/  @UP0 ULDC UR14, c[0x0][0x450] ;  /* 0x00011400000e0ab9 */ /* 0x000fe20000000800 */
[----:B------:R-:W-:Y:S01]  /*5c60*/  UIADD3 UR21, UR53, -0x2, URZ ;  /* 0xfffffffe35157890 */ /* 0x000fe2000fffe03f */
[----:B-123--:R-:W-:Y:S02]  /*5c70*/  @!P1 VIADD R7, R7, 0x28c60 ;  /* 0x00028c6007079836 */ /* 0x00efe40000000000 */
[----:B------:R-:W-:Y:S02]  /*5c80*/  UMOV UR6, UR11 ;  /* 0x0000000b00067c82 */ /* 0x000fe40008000000 */
[----:B------:R-:W-:Y:S01]  /*5c90*/  HGMMA.64x256x16.F32.BF16 R24, R152, gdesc[UR4].tnspB, RZ, !UPT, gsb0 ;  /* 0x43e0000498187df0 */ /* 0x000fe2000c0018ff */
        /* <DEDUP_REMOVED lines=24> */
[----:B------:R-:W-:-:S04]  /*5e20*/  USHF.R.S32.HI UR7, URZ, 0x1f, UR6 ;  /* 0x0000001f3f077899 */ /* 0x000fc80008011406 */
[----:B------:R-:W-:-:S04]  /*5e30*/  ULEA.HI UR7, UR7, UR6, URZ, 0x6 ;  /* 0x0000000607077291 */ /* 0x000fc8000f8f303f */
[----:B------:R-:W-:-:S04]  /*5e40*/  USHF.R.S32.HI UR7, URZ, 0x6, UR7 ;  /* 0x000000063f077899 */ /* 0x000fc80008011407 */
[----:B------:R-:W-:-:S04]  /*5e50*/  UISETP.LT.AND UP1, UPT, UR49, UR7, UPT ;  /* 0x000000073100728c */ /* 0x000fc8000bf21270 */
[----:B------:R-:W-:-:S04]  /*5e60*/  USEL UR20, UR49, UR7, !UP1 ;  /* 0x0000000731147287 */ /* 0x000fc8000c800000 */
        /* <DEDUP_REMOVED lines=18> */
.L_x_7607:
[----:B------:R-:W-:-:S04]  /*5f90*/  UIADD3 UR37, UR23, 0x1, URZ ;  /* 0x0000000117257890 */ /* 0x000fc8000fffe03f */
[----:B------:R-:W-:-:S04]  /*5fa0*/  UISETP.NE.AND UP1, UPT, UR37, 0x2, UPT ;  /* 0x000000022500788c */ /* 0x000fc8000bf25270 */
[----:B------:R-:W-:Y:S02]  /*5fb0*/  USEL UR6, URZ, 0x1, UP1 ;  /* 0x000000013f067887 */ /* 0x000fe40008800000 */
[----:B------:R-:W-:Y:S02]  /*5fc0*/  USEL UR37, UR37, URZ, UP1 ;  /* 0x0000003f25257287 */ /* 0x000fe40008800000 */
[----:B------:R-:W-:Y:S01]  /*5fd0*/  ULOP3.LUT UR38, UR38, UR6, URZ, 0x3c, !UPT ;  /* 0x0000000626267292 */ /* 0x000fe2000f8e3c3f */
[----:B0-23--:R-:W-:Y:S11]  /*5fe0*/  @!P0 BRA `(.L_x_7599) ;  /* 0x0000000000048947 */ /* 0x00dff60003800000 */
[----:B------:R-:W-:Y:S01]  /*5ff0*/  BPT.TRAP 0x1 ;  /* 0x000000040000795c */ /* 0x000fe20000300000 */
.L_x_7599:
[----:B------:R-:W-:Y:S01]  /*6000*/  ULEA UR25, UR37, UR46, 0x3 ;  /* 0x0000002e25197291 */ /* 0x000fe2000f8e183f */
[----:B-1----:R-:W-:-:S05]  /*6010*/  IMAD.U32 R7, RZ, RZ, UR38 ;  /* 0x00000026ff077e24 */ /* 0x002fca000f8e00ff */
[----:B------:R-:W-:-:S04]  /*6020*/  SHF.L.U32 R7, R7, 0x1f, RZ ;  /* 0x0000001f07077819 */ /* 0x000fc800000006ff */
[----:B------:R1:W2:Y:S01]  /*6030*/  SYNCS.PHASECHK.TRANS64.TRYWAIT P2, [UR25+0x28c30], R7 ;  /* 0x028c3007ff0075a7 */ /* 0x0002a20008040159 */
[----:B------:R-:W-:Y:S05]  /*6040*/  @!P0 BRA `(.L_x_7600) ;  /* 0x0000000000048947 */ /* 0x000fea0003800000 */
[----:B------:R-:W-:Y:S01]  /*6050*/  BPT.TRAP 0x1 ;  /* 0x000000040000795c */ /* 0x000fe20000300000 */
.L_x_7600:
[----:B------:R-:W-:Y:S01]  /*6060*/  VIADD R10, R186, UR39 ;  /* 0x00000027ba0a7c36 */ /* 0x000fe20008000000 */
[----:B--2---:R-:W-:Y:S06]  /*6070*/  @P2 BRA `(.L_x_7601) ;  /* 0x0000000000082947 */ /* 0x004fec0003800000 */
[----:B------:R-:W2:Y:S02]  /*6080*/  SYNCS.PHASECHK.TRANS64.TRYWAIT P2, [UR25+0x28c30], R7 ;  /* 0x028c3007ff0075a7 */ /* 0x000ea40008040159 */
[----:B--2---:R-:W-:Y:S05]  /*6090*/  @!P2 BRA `(.L_x_7602) ;  /* 0x000001100010a947 */ /* 0x004fea0003800000 */
.L_x_7601:
[----:B------:R-:W-:Y:S01]  /*60a0*/  R2UR UR18, R3 ;  /* 0x00000000031272ca */ /* 0x000fe200000e0000 */
[----:B0-----:R-:W-:Y:S01]  /*60b0*/  WARPGROUP.ARRIVE ;  /* 0x00000000000079c5 */ /* 0x001fe20000000000 */
[----:B------:R-:W-:Y:S01]  /*60c0*/  UMOV UR19, 0x40000040 ;  /* 0x4000004000137882 */ /* 0x000fe20000000000 */
[----:B------:R-:W-:Y:S01]  /*60d0*/  PLOP3.LUT P2, PT, PT, PT, UP0, 0x80, 0x0 ;  /* 0x000000000000781c */ /* 0x000fe20003f4f008 */
[----:B------:R-:W-:Y:S01]  /*60e0*/  @UP0 ULDC UR6, c[0x0][0x44c] ;  /* 0x0001130000060ab9 */ /* 0x000fe20000000800 */
[----:B------:R-:W-:Y:S01]  /*60f0*/  UMOV UR7, 0x40000040 ;  /* 0x4000004000077882 */ /* 0x000fe20000000000 */
[----:B------:R-:W-:Y:S01]  /*6100*/  UMOV UR11, 0x40000040 ;  /* 0x40000040000b7882 */ /* 0x000fe20000000000 */
[----:B------:R-:W-:Y:S01]  /*6110*/  UMOV UR15, 0x40000040 ;  /* 0x40000040000f7882 */ /* 0x000fe20000000000 */
[----:B------:R-:W-:-:S04]  /*6120*/  LOP3.LUT R18, R18, 0xffffdfff, RZ, 0xc0, !PT ;  /* 0xffffdfff12127812 */ /* 0x000fc800078ec0ff */
[----:B------:R-:W-:Y:S01]  /*6130*/  @P1 LOP3.LUT R18, R18, 0x2000, RZ, 0xfc, !PT ;  /* 0x0000200012121812 */ /* 0x000fe200078efcff */
[----:B------:R-:W-:-:S03]  /*6140*/  ULEA UR18, UR37, UR18, 0x9 ;  /* 0x0000001225127291 */ /* 0x000fc6000f8e483f */
[----:B--2---:R-:W-:Y:S01]  /*6150*/  @P2 IMAD.HI.U32 R0, R10, UR6, RZ ;  /* 0x000000060a002c27 */ /* 0x004fe2000f8e00ff */
[----:B------:R-:W-:Y:S01]  /*6160*/  @UP0 ULDC UR6, c[0x0][0x450] ;  /* 0x0001140000060ab9 */ /* 0x000fe20000000800 */
[----:B------:R-:W-:Y:S01]  /*6170*/  UIADD3 UR10, UR18, 0x4, URZ ;  /* 0x00000004120a7890 */ /* 0x000fe2000fffe03f */
[----:B------:R-:W-:Y:S01]  /*6180*/  LOP3.LUT R18, R18, 0xffffefff, RZ, 0xc0, !PT ;  /* 0xffffefff12127812 */ /* 0x000fe200078ec0ff */
[----:B------:R-:W-:Y:S01]  /*6190*/  UIADD3 UR14, UR18, 0x6, URZ ;  /* 0x00000006120e7890 */ /* 0x000fe2000fffe03f */
[----:B------:R-:W-:Y:S01]  /*61a0*/  @P2 SHF.R.U32.HI R10, RZ, UR6, R0 ;  /* 0x00000006ff0a2c19 */ /* 0x000fe20008011600 */
[----:B------:R-:W-:Y:S01]  /*61b0*/  HGMMA.64x64x16.F32.BF16 R152, gdesc[UR16], RZ, !UPT, gsb0 ;  /* 0x00e00000109879f0 */ /* 0x000fe2000c0018ff */
[----:B------:R-:W-:Y:S01]  /*61c0*/  UMOV UR6, 0xffffffc0 ;  /* 0xffffffc000067882 */ /* 0x000fe20000000000 */
[----:B------:R-:W-:Y:S01]  /*61d0*/  IMAD.U32 R0, RZ, RZ, UR51 ;  /* 0x00000033ff007e24 */ /* 0x000fe2000f8e00ff */
[----:B------:R-:W-:Y:S01]  /*61e0*/  UIMAD UR6, UR21, UR6, 0x1 ;  /* 0x00000001150674a4 */ /* 0x000fe2000f8e0206 */
[----:B------:R-:W0:Y:S01]  /*61f0*/  SHFL.IDX PT, R11, R10, RZ, 0x1c1f ;  /* 0x001c1fff0a0b7589 */ /* 0x000e2200000e0000 */
[----:B------:R-:W-:-:S03]  /*6200*/  @P0 LOP3.LUT R18, R18, 0x1000, RZ, 0xfc, !PT ;  /* 0x0000100012120812 */ /* 0x000fc600078efcff */
[----:B------:R-:W2:Y:S01]  /*6210*/  SHFL.IDX PT, R13, R10, 0x1, 0x1c1f ;  /* 0x003c1f000a0d7f89 */ /* 0x000ea200000e0000 */
[----:B------:R-:W-:Y:S01]  /*6220*/  IADD3 R0, R0, UR6, -R185 ;  /* 0x0000000600007c10 */ /* 0x000fe2000fffe8b9 */
[----:B------:R-:W-:Y:S01]  /*6230*/  UIADD3 UR6, UR18, 0x2, URZ ;  /* 0x0000000212067890 */ /* 0x000fe2000fffe03f */
[----:B------:R-:W-:-:S03]  /*6240*/  LOP3.LUT R18, R18, 0xffffbfff, RZ, 0xc0, !PT ;  /* 0xffffbfff12127812 */ /* 0x000fc600078ec0ff */
[----:B------:R-:W-:-:S04]  /*6250*/  VIADD R0, R0, -UR52 ;  /* 0x8000003400007c36 */ /* 0x000fc80008000000 */
[C---:B0-----:R-:W-:Y:S02]  /*6260*/  IMAD.IADD R6, R0.reuse, 0x1, R11 ;  /* 0x0000000100067824 */ /* 0x041fe400078e020b */
[----:B--2---:R-:W-:-:S03]  /*6270*/  IMAD.IADD R0, R0, 0x1, R13 ;  /* 0x0000000100007824 */ /* 0x004fc600078e020d */
[C---:B------:R-:W-:Y:S02]  /*6280*/  ISETP.GT.AND P1, PT, R6.reuse, 0x19, PT ;  /* 0x000000190600780c */ /* 0x040fe40003f24270 */
[C---:B------:R-:W-:Y:S02]  /*6290*/  ISETP.GT.AND P0, PT, R6.reuse, 0x20, PT ;  /* 0x000000200600780c */ /* 0x040fe40003f04270 */
[C---:B------:R-:W-:Y:S02]  /*62a0*/  ISETP.GT.AND P4, PT, R6.reuse, 0x29, PT ;  /* 0x000000290600780c */ /* 0x040fe40003f84270 */
[C---:B------:R-:W-:Y:S02]  /*62b0*/  ISETP.GT.AND P5, PT, R6.reuse, 0x30, PT ;  /* 0x000000300600780c */ /* 0x040fe40003fa4270 */
[C---:B------:R-:W-:Y:S02]  /*62c0*/  ISETP.GT.AND P2, PT, R6.reuse, 0x21, PT ;  /* 0x000000210600780c */ /* 0x040fe40003f44270 */
[----:B------:R-:W-:-:S02]  /*62d0*/  ISETP.GT.AND P3, PT, R6, 0x28, PT ;  /* 0x000000280600780c */ /* 0x000fc40003f64270 */
[----:B------:R-:W-:Y:S02]  /*62e0*/  ISETP.GT.AND P6, PT, R6, 0x31, PT ;  /* 0x000000310600780c */ /* 0x000fe40003fc4270 */
[----:B------:R-:W-:Y:S02]  /*62f0*/  @P1 LOP3.LUT R18, R18, 0x4000, RZ, 0xfc, !PT ;  /* 0x0000400012121812 */ /* 0x000fe400078efcff */
[----:B------:R-:W-:Y:S02]  /*6300*/  ISETP.GT.AND P1, PT, R6, RZ, PT ;  /* 0x000000ff0600720c */ /* 0x000fe40003f24270 */
[----:B------:R-:W-:-:S04]  /*6310*/  LOP3.LUT R18, R18, 0xffff7fff, RZ, 0xc0, !PT ;  /* 0xffff7fff12127812 */ /* 0x000fc800078ec0ff */
[----:B------:R-:W-:Y:S02]  /*6320*/  @P0 LOP3.LUT R18, R18, 0x8000, RZ, 0xfc, !PT ;  /* 0x0000800012120812 */ /* 0x000fe400078efcff */
[----:B------:R-:W-:Y:S01]  /*6330*/  ISETP.GT.AND P0, PT, R6, 0x1, PT ;  /* 0x000000010600780c */ /* 0x000fe20003f04270 */
        /* <DEDUP_REMOVED lines=32> */
[----:B--2---:R-:W-:Y:S01]  /*6540*/  FMUL.FTZ R160, R176, UR24 ;  /* 0x00000018b0a07c20 */ /* 0x004fe20008410000 */
[----:B0-----:R-:W-:Y:S01]  /*6550*/  FSEL R10, R10, -INF , P1 ;  /* 0xff8000000a0a7808 */ /* 0x001fe20000800000 */
[----:B------:R-:W-:Y:S01]  /*6560*/  FMUL.FTZ R159, R159, UR24 ;  /* 0x000000189f9f7c20 */ /* 0x000fe20008410000 */
[----:B------:R-:W-:Y:S01]  /*6570*/  ISETP.GT.AND P1, PT, R6, 0x8, PT ;  /* 0x000000080600780c */ /* 0x000fe20003f24270 */
[----:B------:R-:W-:Y:S01]  /*6580*/  FMUL.FTZ R166, R166, UR24 ;  /* 0x00000018a6a67c20 */ /* 0x000fe20008410000 */
[----:B------:R-:W-:Y:S01]  /*6590*/  FMUL.FTZ R167, R167, UR24 ;  /* 0x00000018a7a77c20 */ /* 0x000fe20008410000 */
[----:B------:R-:W-:Y:S01]  /*65a0*/  FMUL.FTZ R175, R175, UR24 ;  /* 0x00000018afaf7c20 */ /* 0x000fe20008410000 */
[----:B------:R-:W0:Y:S08]  /*65b0*/  MUFU.TANH R12, R156 ;  /* 0x0000009c000c7308 */ /* 0x000e300000002400 */
[----:B------:R-:W2:Y:S01]  /*65c0*/  MUFU.TANH R13, R157 ;  /* 0x0000009d000d7308 */ /* 0x000ea20000002400 */
[----:B---3--:R-:W-:-:S02]  /*65d0*/  FSEL R11, R11, -INF , P0 ;  /* 0xff8000000b0b7808 */ /* 0x008fc40000000000 */
[----:B------:R-:W-:-:S05]  /*65e0*/  ISETP.GT.AND P0, PT, R6, 0x9, PT ;  /* 0x000000090600780c */ /* 0x000fca0003f04270 */
[----:B------:R-:W3:Y:S01]  /*65f0*/  MUFU.TANH R157, R173 ;  /* 0x000000ad009d7308 */ /* 0x000ee20000002400 */
[----:B0-----:R-:W-:Y:S02]  /*6600*/  FSEL R12, R12, -INF , P1 ;  /* 0xff8000000c0c7808 */ /* 0x001fe40000800000 */
[----:B------:R-:W-:-:S04]  /*6610*/  ISETP.GT.AND P1, PT, R6, 0x10, PT ;  /* 0x000000100600780c */ /* 0x000fc80003f24270 */
[----:B------:R-:W-:Y:S01]  /*6620*/  FSEL R14, R14, -INF , P1 ;  /* 0xff8000000e0e7808 */ /* 0x000fe20000800000 */
[----:B------:R-:W0:Y:S01]  /*6630*/  MUFU.TANH R160, R160 ;  /* 0x000000a000a07308 */ /* 0x000e220000002400 */
[----:B--2---:R-:W-:Y:S02]  /*6640*/  FSEL R13, R13, -INF , P0 ;  /* 0xff8000000d0d7808 */ /* 0x004fe40000000000 */
[C---:B------:R-:W-:Y:S02]  /*6650*/  ISETP.GT.AND P0, PT, R6.reuse, 0x11, PT ;  /* 0x000000110600780c */ /* 0x040fe40003f04270 */
[----:B------:R-:W-:-:S03]  /*6660*/  ISETP.GT.AND P1, PT, R6, 0x18, PT ;  /* 0x000000180600780c */ /* 0x000fc60003f24270 */
[----:B------:R2:W4:Y:S01]  /*6670*/  MUFU.TANH R153, R169 ;  /* 0x000000a900997308 */ /* 0x0005220000002400 */
[----:B---3--:R-:W-:Y:S02]  /*6680*/  FSEL R157, R157, -INF , P4 ;  /* 0xff8000009d9d7808 */ /* 0x008fe40002000000 */
[----:B------:R-:W-:-:S05]  /*6690*/  ISETP.GT.AND P4, PT, R6, 0x38, PT ;  /* 0x000000380600780c */ /* 0x000fca0003f84270 */
[----:B------:R-:W3:Y:S01]  /*66a0*/  MUFU.TANH R156, R172 ;  /* 0x000000ac009c7308 */ /* 0x000ee20000002400 */
[----:B0-----:R-:W-:Y:S01]  /*66b0*/  FSEL R160, R160, -INF , P5 ;  /* 0xff800000a0a07808 */ /* 0x001fe20002800000 */
[----:B--2---:R-:W-:Y:S01]  /*66c0*/  FMUL.FTZ R169, R174, UR24 ;  /* 0x00000018aea97c20 */ /* 0x004fe20008410000 */
[----:B------:R-:W-:Y:S01]  /*66d0*/  ISETP.GT.AND P5, PT, R6, 0x39, PT ;  /* 0x000000390600780c */ /* 0x000fe20003fa4270 */
[----:B------:R-:W-:-:S04]  /*66e0*/  FMUL.FTZ R174, R182, UR24 ;  /* 0x00000018b6ae7c20 */ /* 0x000fc80008410000 */
[----:B------:R-:W0:Y:S01]  /*66f0*/  MUFU.TANH R154, R154 ;  /* 0x0000009a009a7308 */ /* 0x000e220000002400 */
[----:B----4-:R-:W-:Y:S02]  /*6700*/  FSEL R153, R153, -INF , P2 ;  /* 0xff80000099997808 */ /* 0x010fe40001000000 */
[----:B------:R-:W-:-:S05]  /*6710*/  ISETP.GT.AND P2, PT, R0, RZ, PT ;  /* 0x000000ff0000720c */ /* 0x000fca0003f44270 */
[----:B------:R-:W2:Y:S01]  /*6720*/  MUFU.TANH R155, R155 ;  /* 0x0000009b009b7308 */ /* 0x000ea20000002400 */
[----:B---3--:R-:W-:Y:S02]  /*6730*/  FSEL R156, R156, -INF , P3 ;  /* 0xff8000009c9c7808 */ /* 0x008fe40001800000 */
[----:B------:R-:W-:-:S05]  /*6740*/  ISETP.GT.AND P3, PT, R0, 0x1, PT ;  /* 0x000000010000780c */ /* 0x000fca0003f64270 */
[----:B------:R3:W-:Y:S01]  /*6750*/  MUFU.TANH R152, R168 ;  /* 0x000000a800987308 */ /* 0x0007e20000002400 */
[----:B0-----:R-:W-:Y:S02]  /*6760*/  FSEL R154, R154, -INF , P2 ;  /* 0xff8000009a9a7808 */ /* 0x001fe40001000000 */
[----:B------:R-:W-:-:S05]  /*6770*/  ISETP.GT.AND P2, PT, R0, 0x10, PT ;  /* 0x000000100000780c */ /* 0x000fca0003f44270 */
[----:B------:R-:W0:Y:S01]  /*6780*/  MUFU.TANH R162, R162 ;  /* 0x000000a200a27308 */ /* 0x000e220000002400 */
[----:B---3--:R-:W-:Y:S01]  /*6790*/  FMUL.FTZ R168, R170, UR24 ;  /* 0x00000018aaa87c20 */ /* 0x008fe20008410000 */
[----:B--2---:R-:W-:Y:S02]  /*67a0*/  FSEL R155, R155, -INF , P3 ;  /* 0xff8000009b9b7808 */ /* 0x004fe40001800000 */
[----:B------:R-:W-:-:S04]  /*67b0*/  ISETP.GT.AND P3, PT, R0, 0x11, PT ;  /* 0x000000110000780c */ /* 0x000fc80003f64270 */
[----:B------:R-:W2:Y:S08]  /*67c0*/  MUFU.TANH R163, R163 ;  /* 0x000000a300a37308 */ /* 0x000eb00000002400 */
[----:B------:R-:W3:Y:S01]  /*67d0*/  MUFU.TANH R168, R168 ;  /* 0x000000a800a87308 */ /* 0x000ee20000002400 */
[----:B0-----:R-:W-:Y:S02]  /*67e0*/  FSEL R162, R162, -INF , P2 ;  /* 0xff800000a2a27808 */ /* 0x001fe40001000000 */
[----:B------:R-:W-:-:S05]  /*67f0*/  ISETP.GT.AND P2, PT, R0, 0x20, PT ;  /* 0x000000200000780c */ /* 0x000fca0003f44270 */
[----:B------:R-:W0:Y:S01]  /*6800*/  MUFU.TANH R6, R171 ;  /* 0x000000ab00067308 */ /* 0x000e220000002400 */
[----:B--2---:R-:W-:Y:S02]  /*6810*/  FSEL R163, R163, -INF , P3 ;  /* 0xff800000a3a37808 */ /* 0x004fe40001800000 */
[----:B------:R-:W-:-:S05]  /*6820*/  ISETP.GT.AND P3, PT, R0, 0x21, PT ;  /* 0x000000210000780c */ /* 0x000fca0003f64270 */
[----:B------:R2:W4:Y:S01]  /*6830*/  MUFU.TANH R15, R161 ;  /* 0x000000a1000f7308 */ /* 0x0005220000002400 */
[----:B---3--:R-:W-:Y:S02]  /*6840*/  FSEL R170, R168, -INF , P2 ;  /* 0xff800000a8aa7808 */ /* 0x008fe40001000000 */
[----:B------:R-:W-:-:S05]  /*6850*/  ISETP.GT.AND P2, PT, R0, 0x30, PT ;  /* 0x000000300000780c */ /* 0x000fca0003f44270 */
[----:B------:R3:W5:Y:S01]  /*6860*/  MUFU.TANH R20, R164 ;  /* 0x000000a400147308 */ /* 0x0007620000002400 */
[----:B0-----:R-:W-:Y:S01]  /*6870*/  FSEL R168, R6, -INF , P3 ;  /* 0xff80000006a87808 */ /* 0x001fe20001800000 */
[----:B--2---:R-:W-:Y:S01]  /*6880*/  FMUL.FTZ R161, R177, UR24 ;  /* 0x00000018b1a17c20 */ /* 0x004fe20008410000 */
[----:B------:R-:W-:Y:S02]  /*6890*/  FMNMX.FTZ R6, R10, R9, !PT ;  /* 0x000000090a067209 */ /* 0x000fe40007810000 */
[----:B------:R-:W-:Y:S02]  /*68a0*/  ISETP.GT.AND P3, PT, R0, 0x31, PT ;  /* 0x000000310000780c */ /* 0x000fe40003f64270 */
[----:B------:R-:W-:Y:S01]  /*68b0*/  FMNMX.FTZ R6, R11, R6, !PT ;  /* 0x000000060b067209 */ /* 0x000fe20007810000 */
[----:B------:R0:W2:Y:S01]  /*68c0*/  MUFU.TANH R21, R165 ;  /* 0x000000a500157308 */ /* 0x0000a20000002400 */
[----:B----4-:R-:W-:Y:S01]  /*68d0*/  FSEL R15, R15, -INF , P0 ;  /* 0xff8000000f0f7808 */ /* 0x010fe20000000000 */
[----:B---3--:R-:W-:Y:S01]  /*68e0*/  FMUL.FTZ R164, R180, UR24 ;  /* 0x00000018b4a47c20 */ /* 0x008fe20008410000 */
[----:B------:R-:W-:-:S02]  /*68f0*/  FMNMX.FTZ R6, R12, R6, !PT ;  /* 0x000000060c067209 */ /* 0x000fc40007810000 */
[----:B------:R-:W-:Y:S02]  /*6900*/  LOP3.LUT P0, RZ, R18, 0x8000, RZ, 0xc0, !PT ;  /* 0x0000800012ff7812 */ /* 0x000fe4000780c0ff */
[----:B------:R-:W-:Y:S01]  /*6910*/  FMNMX.FTZ R6, R13, R6, !PT ;  /* 0x000000060d067209 */ /* 0x000fe20007810000 */
[----:B------:R-:W3:Y:S01]  /*6920*/  MUFU.TANH R161, R161 ;  /* 0x000000a100a17308 */ /* 0x000ee20000002400 */
[----:B-----5:R-:W-:Y:S01]  /*6930*/  FSEL R20, R20, -INF , P1 ;  /* 0xff80000014147808 */ /* 0x020fe20000800000 */
[----:B0-----:R-:W-:Y:S01]  /*6940*/  FMUL.FTZ R165, R181, UR24 ;  /* 0x00000018b5a57c20 */ /* 0x001fe20008410000 */
[----:B------:R-:W-:Y:S02]  /*6950*/  FMNMX.FTZ R6, R14, R6, !PT ;  /* 0x000000060e067209 */ /* 0x000fe40007810000 */
[----:B------:R-:W-:Y:S02]  /*6960*/  LOP3.LUT P1, RZ, R18, 0x4000, RZ, 0xc0, !PT ;  /* 0x0000400012ff7812 */ /* 0x000fe4000782c0ff */
[----:B------:R-:W-:Y:S01]  /*6970*/  FMNMX.FTZ R6, R15, R6, !PT ;  /* 0x000000060f067209 */ /* 0x000fe20007810000 */
[----:B------:R-:W0:Y:S01]  /*6980*/  MUFU.TANH R164, R164 ;  /* 0x000000a400a47308 */ /* 0x000e220000002400 */
[----:B--2---:R-:W-:-:S02]  /*6990*/  FSEL R21, R21, -INF , P1 ;  /* 0xff80000015157808 */ /* 0x004fc40000800000 */
[----:B------:R-:W-:Y:S02]  /*69a0*/  FMNMX.FTZ R6, R20, R6, !PT ;  /* 0x0000000614067209 */ /* 0x000fe40007810000 */
[----:B------:R-:W-:Y:S02]  /*69b0*/  FSEL R152, R152, -INF , P0 ;  /* 0xff80000098987808 */ /* 0x000fe40000000000 */
[----:B------:R-:W-:Y:S01]  /*69c0*/  FMNMX.FTZ R6, R21, R6, !PT ;  /* 0x0000000615067209 */ /* 0x000fe20007810000 */
[----:B------:R-:W2:Y:S01]  /*69d0*/  MUFU.TANH R165, R165 ;  /* 0x000000a500a57308 */ /* 0x000ea20000002400 */
[----:B---3--:R-:W-:Y:S02]  /*69e0*/  FSEL R161, R161, -INF , P6 ;  /* 0xff800000a1a17808 */ /* 0x008fe40003000000 */
[----:B------:R-:W-:Y:S02]  /*69f0*/  FMNMX.FTZ R6, R152, R6, !PT ;  /* 0x0000000698067209 */ /* 0x000fe40007810000 */
[----:B------:R-:W-:-:S02]  /*6a00*/  LOP3.LUT P1, RZ, R18, 0x2000, RZ, 0xc0, !PT ;  /* 0x0000200012ff7812 */ /* 0x000fc4000782c0ff */
[----:B------:R-:W-:Y:S01]  /*6a10*/  FMNMX.FTZ R6, R153, R6, !PT ;  /* 0x0000000699067209 */ /* 0x000fe20007810000 */
[----:B------:R-:W3:Y:S01]  /*6a20*/  MUFU.TANH R158, R158 ;  /* 0x0000009e009e7308 */ /* 0x000ee20000002400 */
[----:B0-----:R-:W-:Y:S02]  /*6a30*/  FSEL R164, R164, -INF , P4 ;  /* 0xff800000a4a47808 */ /* 0x001fe40002000000 */
[----:B------:R-:W-:Y:S02]  /*6a40*/  FMNMX.FTZ R6, R156, R6, !PT ;  /* 0x000000069c067209 */ /* 0x000fe40007810000 */
[----:B------:R-:W-:Y:S02]  /*6a50*/  ISETP.GT.AND P4, PT, R0, 0x8, PT ;  /* 0x000000080000780c */ /* 0x000fe40003f84270 */
[----:B------:R-:W-:Y:S01]  /*6a60*/  FMNMX.FTZ R6, R157, R6, !PT ;  /* 0x000000069d067209 */ /* 0x000fe20007810000 */
[----:B------:R-:W0:Y:S01]  /*6a70*/  MUFU.TANH R159, R159 ;  /* 0x0000009f009f7308 */ /* 0x000e220000002400 */
[----:B--2---:R-:W-:-:S02]  /*6a80*/  FSEL R165, R165, -INF , P5 ;  /* 0xff800000a5a57808 */ /* 0x004fc40002800000 */
[----:B------:R-:W-:Y:S02]  /*6a90*/  FMNMX.FTZ R6, R160, R6, !PT ;  /* 0x00000006a0067209 */ /* 0x000fe40007810000 */
[----:B------:R-:W-:Y:S02]  /*6aa0*/  ISETP.GT.AND P5, PT, R0, 0x9, PT ;  /* 0x000000090000780c */ /* 0x000fe40003fa4270 */
[----:B------:R-:W-:Y:S01]  /*6ab0*/  FMNMX.FTZ R6, R161, R6, !PT ;  /* 0x00000006a1067209 */ /* 0x000fe20007810000 */
[----:B------:R-:W2:Y:S01]  /*6ac0*/  MUFU.TANH R166, R166 ;  /* 0x000000a600a67308 */ /* 0x000ea20000002400 */
[----:B---3--:R-:W-:Y:S02]  /*6ad0*/  FSEL R158, R158, -INF , P4 ;  /* 0xff8000009e9e7808 */ /* 0x008fe40002000000 */
[----:B------:R-:W-:Y:S02]  /*6ae0*/  FMNMX.FTZ R6, R164, R6, !PT ;  /* 0x00000006a4067209 */ /* 0x000fe40007810000 */
[----:B------:R-:W-:-:S02]  /*6af0*/  ISETP.GT.AND P4, PT, R0, 0x18, PT ;  /* 0x000000180000780c */ /* 0x000fc40003f84270 */
[----:B------:R-:W-:Y:S01]  /*6b00*/  FMNMX.FTZ R6, R165, R6, !PT ;  /* 0x00000006a5067209 */ /* 0x000fe20007810000 */
[----:B------:R-:W3:Y:S01]  /*6b10*/  MUFU.TANH R167, R167 ;  /* 0x000000a700a77308 */ /* 0x000ee20000002400 */
[----:B0-----:R-:W-:Y:S02]  /*6b20*/  FSEL R159, R159, -INF , P5 ;  /* 0xff8000009f9f7808 */ /* 0x001fe40002800000 */
[----:B------:R-:W-:Y:S01]  /*6b30*/  ISETP.GT.AND P5, PT, R0, 0x19, PT ;  /* 0x000000190000780c */ /* 0x000fe20003fa4270 */
[----:B------:R-:W0:Y:S01]  /*6b40*/  SHFL.BFLY PT, R171, R6, 0x2, 0x1f ;  /* 0x0c401f0006ab7f89 */ /* 0x000e2200000e0000 */
[----:B------:R-:W-:-:S03]  /*6b50*/  LOP3.LUT P0, RZ, R18, 0x1000, RZ, 0xc0, !PT ;  /* 0x0000100012ff7812 */ /* 0x000fc6000780c0ff */
[----:B------:R-:W4:Y:S01]  /*6b60*/  MUFU.TANH R169, R169 ;  /* 0x000000a900a97308 */ /* 0x000f220000002400 */
[----:B--2---:R-:W-:Y:S02]  /*6b70*/  FSEL R166, R166, -INF , P4 ;  /* 0xff800000a6a67808 */ /* 0x004fe40002000000 */
[----:B------:R-:W-:-:S05]  /*6b80*/  ISETP.GT.AND P4, PT, R0, 0x28, PT ;  /* 0x000000280000780c */ /* 0x000fca0003f84270 */
[----:B------:R-:W2:Y:S01]  /*6b90*/  MUFU.TANH R174, R174 ;  /* 0x000000ae00ae7308 */ /* 0x000ea20000002400 */
[----:B---3--:R-:W-:Y:S02]  /*6ba0*/  FSEL R167, R167, -INF , P5 ;  /* 0xff800000a7a77808 */ /* 0x008fe40002800000 */
[C---:B------:R-:W-:Y:S02]  /*6bb0*/  ISETP.GT.AND P5, PT, R0.reuse, 0x39, PT ;  /* 0x000000390000780c */ /* 0x040fe40003fa4270 */
[----:B----4-:R-:W-:Y:S02]  /*6bc0*/  FSEL R169, R169, -INF , P4 ;  /* 0xff800000a9a97808 */ /* 0x010fe40002000000 */
[----:B------:R-:W-:Y:S02]  /*6bd0*/  ISETP.GT.AND P4, PT, R0, 0x38, PT ;  /* 0x000000380000780c */ /* 0x000fe40003f84270 */
[----:B0-----:R-:W-:Y:S02]  /*6be0*/  FMNMX.FTZ R6, R6, R171, !PT ;  /* 0x000000ab06067209 */ /* 0x001fe40007810000 */
[----:B--2---:R-:W-:-:S03]  /*6bf0*/  FSEL R174, R174, -INF , P4 ;  /* 0xff800000aeae7808 */ /* 0x004fc60002000000 */
[----:B------:R-:W0:Y:S02]  /*6c00*/  SHFL.BFLY PT, R171, R6, 0x1, 0x1f ;  /* 0x0c201f0006ab7f89 */ /* 0x000e2400000e0000 */
[----:B0-----:R-:W-:-:S04]  /*6c10*/  FMNMX.FTZ R6, R6, R171, !PT ;  /* 0x000000ab06067209 */ /* 0x001fc80007810000 */
[C---:B------:R-:W-:Y:S01]  /*6c20*/  FSETP.NEU.FTZ.AND P6, PT, R6.reuse, -INF , PT ;  /* 0xff8000000600780b */ /* 0x040fe20003fdd000 */
[----:B------:R-:W-:-:S03]  /*6c30*/  FMUL.FTZ R171, R6, UR10 ;  /* 0x0000000a06ab7c20 */ /* 0x000fc60008410000 */
[----:B------:R-:W-:Y:S02]  /*6c40*/  FSEL R172, R6, RZ, P6 ;  /* 0x000000ff06ac7208 */ /* 0x000fe40003000000 */
[----:B------:R-:W-:Y:S02]  /*6c50*/  FSEL R171, R171, RZ, P6 ;  /* 0x000000ffabab7208 */ /* 0x000fe40003000000 */
[----:B------:R-:W-:Y:S01]  /*6c60*/  ISETP.GT.AND P6, PT, R0, 0x29, PT ;  /* 0x000000290000780c */ /* 0x000fe20003fc4270 */
[----:B------:R-:W-:Y:S02]  /*6c70*/  FADD.FTZ R172, -R172, R9 ;  /* 0x00000009acac7221 */ /* 0x000fe40000010100 */
        /* <DEDUP_REMOVED lines=13> */
[----:B0-----:R-:W-:Y:S01]  /*6d50*/  FMUL.FTZ R10, R172, UR10 ;  /* 0x0000000aac0a7c20 */ /* 0x001fe20008410000 */
[--C-:B------:R-:W-:Y:S01]  /*6d60*/  FFMA.FTZ R157, R157, UR10, -R171.reuse ;  /* 0x0000000a9d9d7c23 */ /* 0x100fe200080108ab */
[--C-:B------:R-:W-:Y:S01]  /*6d70*/  FFMA.FTZ R160, R160, UR10, -R171.reuse ;  /* 0x0000000aa0a07c23 */ /* 0x100fe200080108ab */
[--C-:B------:R-:W-:Y:S01]  /*6d80*/  FFMA.FTZ R161, R161, UR10, -R171.reuse ;  /* 0x0000000aa1a17c23 */ /* 0x100fe200080108ab */
[--C-:B------:R-:W-:Y:S01]  /*6d90*/  FFMA.FTZ R164, R164, UR10, -R171.reuse ;  /* 0x0000000aa4a47c23 */ /* 0x100fe200080108ab */
[----:B------:R-:W-:Y:S01]  /*6da0*/  FFMA.FTZ R165, R165, UR10, -R171 ;  /* 0x0000000aa5a57c23 */ /* 0x000fe200080108ab */
[----:B------:R-:W-:Y:S01]  /*6db0*/  FMUL.FTZ R171, R178, UR24 ;  /* 0x00000018b2ab7c20 */ /* 0x000fe20008410000 */
[----:B------:R-:W0:Y:S01]  /*6dc0*/  MUFU.EX2 R10, R10 ;  /* 0x0000000a000a7308 */ /* 0x000e220000000800 */
[----:B------:R-:W-:-:S07]  /*6dd0*/  FMUL.FTZ R172, R179, UR24 ;  /* 0x00000018b3ac7c20 */ /* 0x000fce0008410000 */
[----:B------:R2:W3:Y:S08]  /*6de0*/  MUFU.TANH R9, R175 ;  /* 0x000000af00097308 */ /* 0x0004f00000002400 */
[----:B------:R-:W4:Y:S01]  /*6df0*/  MUFU.TANH R171, R171 ;  /* 0x000000ab00ab7308 */ /* 0x000f220000002400 */
[----:B0-----:R-:W-:Y:S01]  /*6e00*/  FFMA.FTZ R4, R10, R4, R152 ;  /* 0x000000040a047223 */ /* 0x001fe20000010098 */
[----:B------:R-:W-:Y:S01]  /*6e10*/  F2FP.BF16.F32.PACK_AB R152, R11, R152 ;  /* 0x000000980b98723e */ /* 0x000fe200000010ff */
[----:B--2---:R-:W-:Y:S01]  /*6e20*/  FMUL.FTZ R175, R183, UR24 ;  /* 0x00000018b7af7c20 */ /* 0x004fe20008410000 */
[----:B------:R-:W-:Y:S01]  /*6e30*/  FMUL.FTZ R24, R24, R10 ;  /* 0x0000000a18187220 */ /* 0x000fe20000410000 */
[----:B------:R-:W-:Y:S01]  /*6e40*/  FADD.FTZ R4, R11, R4 ;  /* 0x000000040b047221 */ /* 0x000fe20000010000 */
[----:B------:R-:W-:-:S02]  /*6e50*/  IMAD.U32 R11, RZ, RZ, UR25 ;  /* 0x00000019ff0b7e24 */ /* 0x000fc4000f8e00ff */
[-C--:B------:R-:W-:Y:S01]  /*6e60*/  FMUL.FTZ R25, R25, R10.reuse ;  /* 0x0000000a19197220 */ /* 0x080fe20000410000 */
[----:B------:R-:W0:Y:S01]  /*6e70*/  MUFU.TANH R172, R172 ;  /* 0x000000ac00ac7308 */ /* 0x000e220000002400 */
[----:B---3--:R-:W-:Y:S01]  /*6e80*/  FSEL R9, R9, -INF , P6 ;  /* 0xff80000009097808 */ /* 0x008fe20003000000 */
[----:B------:R-:W-:Y:S02]  /*6e90*/  @!P1 VIADD R0, R11, 0x28c40 ;  /* 0x00028c400b009836 */ /* 0x000fe40000000000 */
[-C--:B------:R-:W-:Y:S01]  /*6ea0*/  FMUL.FTZ R28, R28, R10.reuse ;  /* 0x0000000a1c1c7220 */ /* 0x080fe20000410000 */
[-C--:B------:R-:W-:Y:S01]  /*6eb0*/  FMUL.FTZ R29, R29, R10.reuse ;  /* 0x0000000a1d1d7220 */ /* 0x080fe20000410000 */
[-C--:B------:R-:W-:Y:S01]  /*6ec0*/  FMUL.FTZ R32, R32, R10.reuse ;  /* 0x0000000a20207220 */ /* 0x080fe20000410000 */
[-C--:B------:R-:W-:Y:S01]  /*6ed0*/  FMUL.FTZ R33, R33, R10.reuse ;  /* 0x0000000a21217220 */ /* 0x080fe20000410000 */
[----:B------:R-:W-:Y:S01]  /*6ee0*/  @!P1 PRMT R0, RZ, 0x654, R0 ;  /* 0x00000654ff009816 */ /* 0x000fe20000000000 */
[----:B------:R-:W2:Y:S01]  /*6ef0*/  MUFU.TANH R175, R175 ;  /* 0x000000af00af7308 */ /* 0x000ea20000002400 */
[----:B----4-:R-:W-:Y:S01]  /*6f00*/  FSEL R171, R171, -INF , P2 ;  /* 0xff800000abab7808 */ /* 0x010fe20001000000 */
[-C--:B------:R-:W-:Y:S01]  /*6f10*/  FMUL.FTZ R36, R36, R10.reuse ;  /* 0x0000000a24247220 */ /* 0x080fe20000410000 */
[----:B------:R3:W-:Y:S01]  /*6f20*/  @!P1 SYNCS.ARRIVE.TRANS64.RED.A1T0 RZ, [R0+URZ], RZ ;  /* 0x000000ff00ff99a7 */ /* 0x0007e2000810043f */
[----:B------:R-:W-:Y:S01]  /*6f30*/  ISETP.NE.AND P2, PT, R17, RZ, PT ;  /* 0x000000ff1100720c */ /* 0x000fe20003f45270 */
[-C--:B------:R-:W-:Y:S01]  /*6f40*/  FMUL.FTZ R37, R37, R10.reuse ;  /* 0x0000000a25257220 */ /* 0x080fe20000410000 */
[-C--:B------:R-:W-:Y:S01]  /*6f50*/  FMUL.FTZ R40, R40, R10.reuse ;  /* 0x0000000a28287220 */ /* 0x080fe20000410000 */
[-C--:B------:R-:W-:Y:S01]  /*6f60*/  FMUL.FTZ R41, R41, R10.reuse ;  /* 0x0000000a29297220 */ /* 0x080fe20000410000 */
[----:B------:R-:W4:Y:S01]  /*6f70*/  MUFU.EX2 R12, R12 ;  /* 0x0000000c000c7308 */ /* 0x000f220000000800 */
[----:B0-----:R-:W-:Y:S01]  /*6f80*/  FSEL R172, R172, -INF , P3 ;  /* 0xff800000acac7808 */ /* 0x001fe20001800000 */
[----:B------:R-:W-:Y:S01]  /*6f90*/  FMUL.FTZ R44, R44, R10 ;  /* 0x0000000a2c2c7220 */ /* 0x000fe20000410000 */
[----:B---3--:R-:W-:Y:S01]  /*6fa0*/  FMNMX.FTZ R0, R154, R8, !PT ;  /* 0x000000089a007209 */ /* 0x008fe20007810000 */
[-C--:B------:R-:W-:Y:S01]  /*6fb0*/  FMUL.FTZ R45, R45, R10.reuse ;  /* 0x0000000a2d2d7220 */ /* 0x080fe20000410000 */
[-C--:B------:R-:W-:Y:S01]  /*6fc0*/  FMUL.FTZ R48, R48, R10.reuse ;  /* 0x0000000a30307220 */ /* 0x080fe20000410000 */
[----:B------:R-:W-:Y:S01]  /*6fd0*/  FMUL.FTZ R49, R49, R10 ;  /* 0x0000000a31317220 */ /* 0x000fe20000410000 */
[----:B------:R-:W-:Y:S01]  /*6fe0*/  FMNMX.FTZ R0, R155, R0, !PT ;  /* 0x000000009b007209 */ /* 0x000fe20007810000 */
[----:B------:R-:W-:Y:S01]  /*6ff0*/  MUFU.EX2 R180, R157 ;  /* 0x0000009d00b47308 */ /* 0x000fe20000000800 */
[----:B--2---:R-:W-:Y:S01]  /*7000*/  FSEL R175, R175, -INF , P5 ;  /* 0xff800000afaf7808 */ /* 0x004fe20002800000 */
[----:B------:R-:W-:Y:S01]  /*7010*/  FMUL.FTZ R52, R52, R10 ;  /* 0x0000000a34347220 */ /* 0x000fe20000410000 */
[----:B------:R-:W-:Y:S01]  /*7020*/  FMNMX.FTZ R0, R158, R0, !PT ;  /* 0x000000009e007209 */ /* 0x000fe20007810000 */
[-C--:B------:R-:W-:Y:S01]  /*7030*/  FMUL.FTZ R53, R53, R10.reuse ;  /* 0x0000000a35357220 */ /* 0x080fe20000410000 */
[-C--:B------:R-:W-:Y:S01]  /*7040*/  FMUL.FTZ R56, R56, R10.reuse ;  /* 0x0000000a38387220 */ /* 0x080fe20000410000 */
[----:B------:R-:W-:Y:S01]  /*7050*/  FMUL.FTZ R57, R57, R10 ;  /* 0x0000000a39397220 */ /* 0x000fe20000410000 */
[----:B------:R-:W-:Y:S01]  /*7060*/  FMNMX.FTZ R0, R159, R0, !PT ;  /* 0x000000009f007209 */ /* 0x000fe20007810000 */
[----:B------:R-:W0:Y:S01]  /*7070*/  MUFU.EX2 R13, R13 ;  /* 0x0000000d000d7308 */ /* 0x000e220000000800 */
[----:B----4-:R-:W-:Y:S01]  /*7080*/  FADD.FTZ R4, R12, R4 ;  /* 0x000000040c047221 */ /* 0x010fe20000010000 */
[----:B------:R-:W-:Y:S01]  /*7090*/  FMUL.FTZ R60, R60, R10 ;  /* 0x0000000a3c3c7220 */ /* 0x000fe20000410000 */
[----:B------:R-:W-:Y:S01]  /*70a0*/  FMNMX.FTZ R0, R162, R0, !PT ;  /* 0x00000000a2007209 */ /* 0x000fe20007810000 */
[-C--:B------:R-:W-:Y:S01]  /*70b0*/  FMUL.FTZ R61, R61, R10.reuse ;  /* 0x0000000a3d3d7220 */ /* 0x080fe20000410000 */
[-C--:B------:R-:W-:Y:S01]  /*70c0*/  FMUL.FTZ R64, R64, R10.reuse ;  /* 0x0000000a40407220 */ /* 0x080fe20000410000 */
[----:B------:R-:W-:Y:S01]  /*70d0*/  FMUL.FTZ R65, R65, R10 ;  /* 0x0000000a41417220 */ /* 0x000fe20000410000 */
[----:B------:R-:W-:Y:S01]  /*70e0*/  FMNMX.FTZ R0, R163, R0, !PT ;  /* 0x00000000a3007209 */ /* 0x000fe20007810000 */
[----:B------:R-:W2:Y:S01]  /*70f0*/  MUFU.EX2 R14, R14 ;  /* 0x0000000e000e7308 */ /* 0x000ea20000000800 */
[-C--:B------:R-:W-:Y:S01]  /*7100*/  FMUL.FTZ R68, R68, R10.reuse ;  /* 0x0000000a44447220 */ /* 0x080fe20000410000 */
        /* <DEDUP_REMOVED lines=15> */
[----:B--2---:R-:W-:Y:S01]  /*7200*/  FADD.FTZ R4, R14, R4 ;  /* 0x000000040e047221 */ /* 0x004fe20000010000 */
[----:B------:R-:W-:Y:S01]  /*7210*/  FMUL.FTZ R85, R85, R10 ;  /* 0x0000000a55557220 */ /* 0x000fe20000410000 */
[----:B------:R-:W-:Y:S01]  /*7220*/  FMNMX.FTZ R0, R169, R0, !PT ;  /* 0x00000000a9007209 */ /* 0x000fe20007810000 */
[-C--:B------:R-:W-:Y:S01]  /*7230*/  FMUL.FTZ R88, R88, R10.reuse ;  /* 0x0000000a58587220 */ /* 0x080fe20000410000 */
[-C--:B------:R-:W-:Y:S01]  /*7240*/  FMUL.FTZ R89, R89, R10.reuse ;  /* 0x0000000a59597220 */ /* 0x080fe20000410000 */
[----:B------:R-:W-:Y:S01]  /*7250*/  FMUL.FTZ R92, R92, R10 ;  /* 0x0000000a5c5c7220 */ /* 0x000fe20000410000 */
[----:B------:R-:W-:Y:S01]  /*7260*/  FMNMX.FTZ R0, R9, R0, !PT ;  /* 0x0000000009007209 */ /* 0x000fe20007810000 */
[----:B------:R-:W-:Y:S01]  /*7270*/  MUFU.EX2 R181, R161 ;  /* 0x000000a100b57308 */ /* 0x000fe20000000800 */
[----:B---3--:R-:W-:Y:S01]  /*7280*/  FADD.FTZ R4, R15, R4 ;  /* 0x000000040f047221 */ /* 0x008fe20000010000 */
        /* <DEDUP_REMOVED lines=15> */
[-C--:B------:R-:W-:Y:S01]  /*7380*/  FMUL.FTZ R109, R109, R10.reuse ;  /* 0x0000000a6d6d7220 */ /* 0x080fe20000410000 */
[-C--:B------:R-:W-:Y:S01]  /*7390*/  FMUL.FTZ R112, R112, R10.reuse ;  /* 0x0000000a70707220 */ /* 0x080fe20000410000 */
[-C--:B------:R-:W-:Y:S01]  /*73a0*/  FMUL.FTZ R113, R113, R10.reuse ;  /* 0x0000000a71717220 */ /* 0x080fe20000410000 */
[----:B------:R-:W3:Y:S01]  /*73b0*/  SHFL.BFLY PT, R176, R0, 0x2, 0x1f ;  /* 0x0c401f0000b07f89 */ /* 0x000ee200000e0000 */
[-C--:B------:R-:W-:Y:S01]  /*73c0*/  FMUL.FTZ R116, R116, R10.reuse ;  /* 0x0000000a74747220 */ /* 0x080fe20000410000 */
[-C--:B------:R-:W-:Y:S01]  /*73d0*/  FMUL.FTZ R117, R117, R10.reuse ;  /* 0x0000000a75757220 */ /* 0x080fe20000410000 */
[-C--:B------:R-:W-:Y:S01]  /*73e0*/  FMUL.FTZ R120, R120, R10.reuse ;  /* 0x0000000a78787220 */ /* 0x080fe20000410000 */
[----:B------:R-:W-:Y:S01]  /*73f0*/  MUFU.EX2 R179, R165 ;  /* 0x000000a500b37308 */ /* 0x000fe20000000800 */
[----:B--2---:R-:W-:Y:S01]  /*7400*/  FADD.FTZ R4, R21, R4 ;  /* 0x0000000415047221 */ /* 0x004fe20000010000 */
[-C--:B------:R-:W-:Y:S01]  /*7410*/  FMUL.FTZ R121, R121, R10.reuse ;  /* 0x0000000a79797220 */ /* 0x080fe20000410000 */
        /* <DEDUP_REMOVED lines=15> */
[----:B---3--:R-:W-:-:S05]  /*7510*/  FMNMX.FTZ R0, R0, R176, !PT ;  /* 0x000000b000007209 */ /* 0x008fca0007810000 */
[----:B------:R-:W0:Y:S02]  /*7520*/  SHFL.BFLY PT, R176, R0, 0x1, 0x1f ;  /* 0x0c201f0000b07f89 */ /* 0x000e2400000e0000 */
[----:B0-----:R-:W-:-:S04]  /*7530*/  FMNMX.FTZ R0, R0, R176, !PT ;  /* 0x000000b000007209 */ /* 0x001fc80007810000 */
[C---:B------:R-:W-:Y:S01]  /*7540*/  FSETP.NEU.FTZ.AND P3, PT, R0.reuse, -INF , PT ;  /* 0xff8000000000780b */ /* 0x040fe20003f7d000 */
[----:B------:R-:W-:-:S03]  /*7550*/  FMUL.FTZ R177, R0, UR10 ;  /* 0x0000000a00b17c20 */ /* 0x000fc60008410000 */
[----:B------:R-:W-:Y:S02]  /*7560*/  FSEL R176, R0, RZ, P3 ;  /* 0x000000ff00b07208 */ /* 0x000fe40001800000 */
[----:B------:R-:W-:-:S03]  /*7570*/  FSEL R177, R177, RZ, P3 ;  /* 0x000000ffb1b17208 */ /* 0x000fc60001800000 */
[----:B------:R-:W-:Y:S02]  /*7580*/  FADD.FTZ R176, -R176, R8 ;  /* 0x00000008b0b07221 */ /* 0x000fe40000010100 */
[--C-:B------:R-:W-:Y:S01]  /*7590*/  FFMA.FTZ R154, R154, UR10, -R177.reuse ;  /* 0x0000000a9a9a7c23 */ /* 0x100fe200080108b1 */
[--C-:B------:R-:W-:Y:S01]  /*75a0*/  FFMA.FTZ R155, R155, UR10, -R177.reuse ;  /* 0x0000000a9b9b7c23 */ /* 0x100fe200080108b1 */
[----:B------:R-:W-:Y:S01]  /*75b0*/  FMUL.FTZ R8, R176, UR10 ;  /* 0x0000000ab0087c20 */ /* 0x000fe20008410000 */
[----:B------:R-:W-:Y:S02]  /*75c0*/  IMAD.U32 R176, RZ, RZ, UR23 ;  /* 0x00000017ffb07e24 */ /* 0x000fe4000f8e00ff */
[--C-:B------:R-:W-:Y:S01]  /*75d0*/  FFMA.FTZ R158, R158, UR10, -R177.reuse ;  /* 0x0000000a9e9e7c23 */ /* 0x100fe200080108b1 */
[--C-:B------:R-:W-:Y:S01]  /*75e0*/  FFMA.FTZ R159, R159, UR10, -R177.reuse ;  /* 0x0000000a9f9f7c23 */ /* 0x100fe200080108b1 */
[--C-:B------:R-:W-:Y:S01]  /*75f0*/  FFMA.FTZ R178, R162, UR10, -R177.reuse ;  /* 0x0000000aa2b27c23 */ /* 0x100fe200080108b1 */
[----:B------:R-:W-:Y:S01]  /*7600*/  @!P2 IMAD R176, R176, 0x40, R16 ;  /* 0x00000040b0b0a824 */ /* 0x000fe200078e0210 */
[----:B------:R-:W0:Y:S01]  /*7610*/  MUFU.EX2 R8, R8 ;  /* 0x0000000800087308 */ /* 0x000e220000000800 */
[--C-:B------:R-:W-:Y:S01]  /*7620*/  FFMA.FTZ R163, R163, UR10, -R177.reuse ;  /* 0x0000000aa3a37c23 */ /* 0x100fe200080108b1 */
[--C-:B------:R-:W-:Y:S01]  /*7630*/  FFMA.FTZ R166, R166, UR10, -R177.reuse ;  /* 0x0000000aa6a67c23 */ /* 0x100fe200080108b1 */
[--C-:B------:R-:W-:Y:S01]  /*7640*/  FFMA.FTZ R167, R167, UR10, -R177.reuse ;  /* 0x0000000aa7a77c23 */ /* 0x100fe200080108b1 */
[----:B------:R-:W-:Y:S01]  /*7650*/  @!P2 LEA R176, R176, UR46, 0x2 ;  /* 0x0000002eb0b0ac11 */ /* 0x000fe2000f8e10ff */
[--C-:B------:R-:W-:Y:S01]  /*7660*/  FFMA.FTZ R170, R170, UR10, -R177.reuse ;  /* 0x0000000aaaaa7c23 */ /* 0x100fe200080108b1 */
[--C-:B------:R-:W-:Y:S01]  /*7670*/  FFMA.FTZ R168, R168, UR10, -R177.reuse ;  /* 0x0000000aa8a87c23 */ /* 0x100fe200080108b1 */
[--C-:B------:R-:W-:Y:S01]  /*7680*/  FFMA.FTZ R9, R9, UR10, -R177.reuse ;  /* 0x0000000a09097c23 */ /* 0x100fe200080108b1 */
[----:B------:R-:W-:Y:S01]  /*7690*/  MUFU.EX2 R155, R155 ;  /* 0x0000009b009b7308 */ /* 0x000fe20000000800 */
[----:B------:R-:W-:Y:S01]  /*76a0*/  @!P2 STS [R176+0x28800], R10 ;  /* 0x0288000ab000a388 */ /* 0x000fe20000000800 */
[--C-:B------:R-:W-:Y:S01]  /*76b0*/  FFMA.FTZ R171, R171, UR10, -R177.reuse ;  /* 0x0000000aabab7c23 */ /* 0x100fe200080108b1 */
[--C-:B------:R-:W-:Y:S01]  /*76c0*/  FFMA.FTZ R172, R172, UR10, -R177.reuse ;  /* 0x0000000aacac7c23 */ /* 0x100fe200080108b1 */
[--C-:B------:R-:W-:Y:S01]  /*76d0*/  FFMA.FTZ R174, R174, UR10, -R177.reuse ;  /* 0x0000000aaeae7c23 */ /* 0x100fe200080108b1 */
[----:B------:R-:W-:-:S03]  /*76e0*/  FFMA.FTZ R175, R175, UR10, -R177 ;  /* 0x0000000aafaf7c23 */ /* 0x000fc600080108b1 */
[----:B------:R-:W-:Y:S01]  /*76f0*/  MUFU.EX2 R157, R178 ;  /* 0x000000b2009d7308 */ /* 0x000fe20000000800 */
[----:B0-----:R0:W-:Y:S01]  /*7700*/  @!P2 STS [R176+0x28820], R8 ;  /* 0x02882008b000a388 */ /* 0x0011e20000000800 */
        /* <DEDUP_REMOVED lines=14> */
[----:B0-----:R-:W0:Y:S01]  /*77f0*/  MUFU.EX2 R176, R153 ;  /* 0x0000009900b07308 */ /* 0x001e220000000800 */
[----:B--2---:R-:W-:Y:S01]  /*7800*/  FFMA.FTZ R156, R169, UR10, -R177 ;  /* 0x0000000aa99c7c23 */ /* 0x004fe200080108b1 */
[-C--:B------:R-:W-:Y:S01]  /*7810*/  FMUL.FTZ R51, R51, R8.reuse ;  /* 0x0000000833337220 */ /* 0x080fe20000410000 */
[-C--:B------:R-:W-:Y:S01]  /*7820*/  FMUL.FTZ R54, R54, R8.reuse ;  /* 0x0000000836367220 */ /* 0x080fe20000410000 */
[-C--:B------:R-:W-:Y:S01]  /*7830*/  FMUL.FTZ R55, R55, R8.reuse ;  /* 0x0000000837377220 */ /* 0x080fe20000410000 */
[-C--:B------:R-:W-:Y:S01]  /*7840*/  FMUL.FTZ R58, R58, R8.reuse ;  /* 0x000000083a3a7220 */ /* 0x080fe20000410000 */
[-C--:B------:R-:W-:Y:S01]  /*7850*/  FMUL.FTZ R59, R59, R8.reuse ;  /* 0x000000083b3b7220 */ /* 0x080fe20000410000 */
[-C--:B------:R-:W-:Y:S01]  /*7860*/  FMUL.FTZ R62, R62, R8.reuse ;  /* 0x000000083e3e7220 */ /* 0x080fe20000410000 */
[----:B------:R2:W3:Y:S01]  /*7870*/  MUFU.EX2 R153, R154 ;  /* 0x0000009a00997308 */ /* 0x0004e20000000800 */
[-C--:B------:R-:W-:Y:S01]  /*7880*/  FMUL.FTZ R63, R63, R8.reuse ;  /* 0x000000083f3f7220 */ /* 0x080fe20000410000 */
[-C--:B------:R-:W-:Y:S01]  /*7890*/  FMUL.FTZ R66, R66, R8.reuse ;  /* 0x0000000842427220 */ /* 0x080fe20000410000 */
[-C--:B------:R-:W-:Y:S01]  /*78a0*/  FMUL.FTZ R67, R67, R8.reuse ;  /* 0x0000000843437220 */ /* 0x080fe20000410000 */
[-C--:B------:R-:W-:Y:S01]  /*78b0*/  FMUL.FTZ R70, R70, R8.reuse ;  /* 0x0000000846467220 */ /* 0x080fe20000410000 */
[-C--:B------:R-:W-:Y:S01]  /*78c0*/  FMUL.FTZ R71, R71, R8.reuse ;  /* 0x0000000847477220 */ /* 0x080fe20000410000 */
[-C--:B------:R-:W-:Y:S01]  /*78d0*/  FMUL.FTZ R74, R74, R8.reuse ;  /* 0x000000084a4a7220 */ /* 0x080fe20000410000 */
[----:B------:R-:W-:Y:S01]  /*78e0*/  FMUL.FTZ R75, R75, R8 ;  /* 0x000000084b4b7220 */ /* 0x000fe20000410000 */
[----:B------:R-:W4:Y:S01]  /*78f0*/  MUFU.EX2 R177, R160 ;  /* 0x000000a000b17308 */ /* 0x000f220000000800 */
[----:B0-----:R-:W-:Y:S01]  /*7900*/  FADD.FTZ R4, R176, R4 ;  /* 0x00000004b0047221 */ /* 0x001fe20000010000 */
[----:B--2---:R-:W-:Y:S01]  /*7910*/  F2FP.BF16.F32.PACK_AB R154, R13, R12 ;  /* 0x0000000c0d9a723e */ /* 0x004fe200000010ff */
[-C--:B------:R-:W-:Y:S01]  /*7920*/  FMUL.FTZ R78, R78, R8.reuse ;  /* 0x000000084e4e7220 */ /* 0x080fe20000410000 */
[----:B------:R-:W-:Y:S01]  /*7930*/  FMUL.FTZ R79, R79, R8 ;  /* 0x000000084f4f7220 */ /* 0x000fe20000410000 */
[----:B------:R-:W-:Y:S01]  /*7940*/  FADD.FTZ R4, R162, R4 ;  /* 0x00000004a2047221 */ /* 0x000fe20000010000 */
[----:B------:R-:W-:Y:S01]  /*7950*/  F2FP.BF16.F32.PACK_AB R162, R180, R162 ;  /* 0x000000a2b4a2723e */ /* 0x000fe200000010ff */
[-C--:B------:R-:W-:Y:S01]  /*7960*/  FMUL.FTZ R82, R82, R8.reuse ;  /* 0x0000000852527220 */ /* 0x080fe20000410000 */
[----:B------:R-:W-:Y:S01]  /*7970*/  MUFU.EX2 R160, R163 ;  /* 0x000000a300a07308 */ /* 0x000fe20000000800 */
[----:B---3--:R-:W-:Y:S01]  /*7980*/  FFMA.FTZ R5, R8, R5, R153 ;  /* 0x0000000508057223 */ /* 0x008fe20000010099 */
[----:B------:R-:W-:Y:S01]  /*7990*/  F2FP.BF16.F32.PACK_AB R153, R155, R153 ;  /* 0x000000999b99723e */ /* 0x000fe200000010ff */
[----:B------:R-:W-:Y:S01]  /*79a0*/  FADD.FTZ R4, R180, R4 ;  /* 0x00000004b4047221 */ /* 0x000fe20000010000 */
[-C--:B------:R-:W-:Y:S01]  /*79b0*/  FMUL.FTZ R83, R83, R8.reuse ;  /* 0x0000000853537220 */ /* 0x080fe20000410000 */
[----:B------:R-:W-:Y:S01]  /*79c0*/  FADD.FTZ R5, R155, R5 ;  /* 0x000000059b057221 */ /* 0x000fe20000010000 */
[-C--:B------:R-:W-:Y:S01]  /*79d0*/  FMUL.FTZ R86, R86, R8.reuse ;  /* 0x0000000856567220 */ /* 0x080fe20000410000 */
[-C--:B------:R-:W-:Y:S01]  /*79e0*/  FMUL.FTZ R87, R87, R8.reuse ;  /* 0x0000000857577220 */ /* 0x080fe20000410000 */
[----:B------:R-:W0:Y:S01]  /*79f0*/  MUFU.EX2 R155, R158 ;  /* 0x0000009e009b7308 */ /* 0x000e220000000800 */
[----:B----4-:R-:W-:Y:S01]  /*7a00*/  FADD.FTZ R4, R177, R4 ;  /* 0x00000004b1047221 */ /* 0x010fe20000010000 */
[-C--:B------:R-:W-:Y:S01]  /*7a10*/  FMUL.FTZ R90, R90, R8.reuse ;  /* 0x000000085a5a7220 */ /* 0x080fe20000410000 */
[-C--:B------:R-:W-:Y:S01]  /*7a20*/  FMUL.FTZ R91, R91, R8.reuse ;  /* 0x000000085b5b7220 */ /* 0x080fe20000410000 */
[-C--:B------:R-:W-:Y:S01]  /*7a30*/  FMUL.FTZ R94, R94, R8.reuse ;  /* 0x000000085e5e7220 */ /* 0x080fe20000410000 */
[----:B------:R-:W-:Y:S01]  /*7a40*/  FADD.FTZ R4, R181, R4 ;  /* 0x00000004b5047221 */ /* 0x000fe20000010000 */
        /* <DEDUP_REMOVED lines=21> */
[----:B------:R-:W-:Y:S01]  /*7ba0*/  BAR.SYNC.DEFER_BLOCKING 0xf, 0x100 ;  /* 0x03c4000000007b1d */ /* 0x000fe20000010000 */
[----:B------:R-:W-:Y:S01]  /*7bb0*/  F2FP.BF16.F32.PACK_AB R158, R21, R20 ;  /* 0x00000014159e723e */ /* 0x000fe200000010ff */
[----:B------:R-:W-:Y:S01]  /*7bc0*/  FADD.FTZ R5, R157, R5 ;  /* 0x000000059d057221 */ /* 0x000fe20000010000 */
[----:B------:R-:W-:Y:S01]  /*7bd0*/  F2FP.BF16.F32.PACK_AB R157, R160, R157 ;  /* 0x0000009da09d723e */ /* 0x000fe200000010ff */
[-C--:B------:R-:W-:Y:S01]  /*7be0*/  FMUL.FTZ R126, R126, R8.reuse ;  /* 0x000000087e7e7220 */ /* 0x080fe20000410000 */
[-C--:B------:R-:W-:Y:S01]  /*7bf0*/  FMUL.FTZ R127, R127, R8.reuse ;  /* 0x000000087f7f7220 */ /* 0x080fe20000410000 */
[----:B------:R-:W2:Y:S01]  /*7c00*/  MUFU.EX2 R161, R170 ;  /* 0x000000aa00a17308 */ /* 0x000ea20000000800 */
[----:B------:R-:W-:Y:S01]  /*7c10*/  FADD.FTZ R5, R160, R5 ;  /* 0x00000005a0057221 */ /* 0x000fe20000010000 */
[----:B------:R-:W-:Y:S01]  /*7c20*/  F2FP.BF16.F32.PACK_AB R160, R176, R173 ;  /* 0x000000adb0a0723e */ /* 0x000fe200000010ff */
[-C--:B------:R-:W-:Y:S01]  /*7c30*/  FMUL.FTZ R130, R130, R8.reuse ;  /* 0x0000000882827220 */ /* 0x080fe20000410000 */
[-C--:B------:R-:W-:Y:S01]  /*7c40*/  FMUL.FTZ R131, R131, R8.reuse ;  /* 0x0000000883837220 */ /* 0x080fe20000410000 */
[----:B---3--:R-:W-:Y:S01]  /*7c50*/  FADD.FTZ R5, R159, R5 ;  /* 0x000000059f057221 */ /* 0x008fe20000010000 */
        /* <DEDUP_REMOVED lines=10> */
[----:B------:R0:W4:Y:S01]  /*7d00*/  MUFU.EX2 R163, R156 ;  /* 0x0000009c00a37308 */ /* 0x0001220000000800 */
[----:B--2---:R-:W-:Y:S01]  /*7d10*/  FADD.FTZ R5, R161, R5 ;  /* 0x00000005a1057221 */ /* 0x004fe20000010000 */
[----:B------:R2:W-:Y:S01]  /*7d20*/  STSM.16.M88.4 [R19+0x26800], R152 ;  /* 0x0268009813007844 */ /* 0x0005e20000000200 */
[-C--:B------:R-:W-:Y:S01]  /*7d30*/  FMUL.FTZ R147, R147, R8.reuse ;  /* 0x0000000893937220 */ /* 0x080fe20000410000 */
[-C--:B------:R-:W-:Y:S01]  /*7d40*/  FMUL.FTZ R150, R150, R8.reuse ;  /* 0x0000000896967220 */ /* 0x080fe20000410000 */
[----:B------:R-:W-:-:S03]  /*7d50*/  FMUL.FTZ R151, R151, R8 ;  /* 0x0000000897977220 */ /* 0x000fc60000410000 */
[----:B------:R-:W5:Y:S01]  /*7d60*/  MUFU.EX2 R9, R9 ;  /* 0x0000000900097308 */ /* 0x000f620000000800 */
[C---:B---3--:R-:W-:Y:S01]  /*7d70*/  FADD.FTZ R5, R168.reuse, R5 ;  /* 0x00000005a8057221 */ /* 0x048fe20000010000 */
[----:B0-----:R-:W-:Y:S02]  /*7d80*/  F2FP.BF16.F32.PACK_AB R156, R15, R14 ;  /* 0x0000000e0f9c723e */ /* 0x001fe400000010ff */
[----:B------:R-:W-:-:S03]  /*7d90*/  F2FP.BF16.F32.PACK_AB R161, R168, R161 ;  /* 0x000000a1a8a1723e */ /* 0x000fc600000010ff */
[----:B------:R2:W-:Y:S01]  /*7da0*/  STSM.16.M88.4 [R184], R156 ;  /* 0x0000009cb8007844 */ /* 0x0005e20000000200 */
[----:B------:R-:W0:Y:S01]  /*7db0*/  MUFU.EX2 R165, R171 ;  /* 0x000000ab00a57308 */ /* 0x000e220000000800 */
[----:B----4-:R-:W-:-:S07]  /*7dc0*/  FADD.FTZ R5, R163, R5 ;  /* 0x00000005a3057221 */ /* 0x010fce0000010000 */
[----:B------:R-:W3:Y:S01]  /*7dd0*/  MUFU.EX2 R172, R172 ;  /* 0x000000ac00ac7308 */ /* 0x000ee20000000800 */
[C---:B-----5:R-:W-:Y:S01]  /*7de0*/  FADD.FTZ R5, R9.reuse, R5 ;  /* 0x0000000509057221 */ /* 0x060fe20000010000 */
[----:B------:R-:W-:-:S05]  /*7df0*/  F2FP.BF16.F32.PACK_AB R163, R9, R163 ;  /* 0x000000a309a3723e */ /* 0x000fca00000010ff */
[----:B------:R2:W-:Y:S01]  /*7e00*/  STSM.16.M88.4 [R22], R160 ;  /* 0x000000a016007844 */ /* 0x0005e20000000200 */
[----:B------:R-:W4:Y:S01]  /*7e10*/  MUFU.EX2 R167, R174 ;  /* 0x000000ae00a77308 */ /* 0x000f220000000800 */
[----:B0-----:R-:W-:-:S07]  /*7e20*/  FADD.FTZ R5, R165, R5 ;  /* 0x00000005a5057221 */ /* 0x001fce0000010000 */
[----:B------:R0:W5:Y:S01]  /*7e30*/  MUFU.EX2 R169, R164 ;  /* 0x000000a400a97308 */ /* 0x0001620000000800 */
[C---:B---3--:R-:W-:Y:S01]  /*7e40*/  FADD.FTZ R5, R172.reuse, R5 ;  /* 0x00000005ac057221 */ /* 0x048fe20000010000 */
[----:B------:R-:W-:-:S06]  /*7e50*/  F2FP.BF16.F32.PACK_AB R165, R172, R165 ;  /* 0x000000a5aca5723e */ /* 0x000fcc00000010ff */
[----:B------:R-:W3:Y:S01]  /*7e60*/  MUFU.EX2 R175, R175 ;  /* 0x000000af00af7308 */ /* 0x000ee20000000800 */
[----:B----4-:R-:W-:Y:S01]  /*7e70*/  FADD.FTZ R5, R167, R5 ;  /* 0x00000005a7057221 */ /* 0x010fe20000010000 */
[----:B0-----:R-:W-:Y:S02]  /*7e80*/  F2FP.BF16.F32.PACK_AB R164, R181, R177 ;  /* 0x000000b1b5a4723e */ /* 0x001fe400000010ff */
[----:B-----5:R-:W-:Y:S01]  /*7e90*/  F2FP.BF16.F32.PACK_AB R166, R179, R169 ;  /* 0x000000a9b3a6723e */ /* 0x020fe200000010ff */
[----:B------:R-:W-:-:S04]  /*7ea0*/  FADD.FTZ R4, R169, R4 ;  /* 0x00000004a9047221 */ /* 0x000fc80000010000 */
[----:B------:R-:W-:Y:S01]  /*7eb0*/  FADD.FTZ R4, R179, R4 ;  /* 0x00000004b3047221 */ /* 0x000fe20000010000 */
[C---:B---3--:R-:W-:Y:S01]  /*7ec0*/  F2FP.BF16.F32.PACK_AB R167, R175.reuse, R167 ;  /* 0x000000a7afa7723e */ /* 0x048fe200000010ff */
[----:B------:R-:W-:-:S04]  /*7ed0*/  FADD.FTZ R5, R175, R5 ;  /* 0x00000005af057221 */ /* 0x000fc80000010000 */
[----:B------:R2:W-:Y:S01]  /*7ee0*/  STSM.16.M88.4 [R23], R164 ;  /* 0x000000a417007844 */ /* 0x0005e20000000200 */
[----:B------:R-:W-:Y:S05]  /*7ef0*/  @!P0 BRA `(.L_x_7603) ;  /* 0x0000000000048947 */ /* 0x000fea0003800000 */
[----:B------:R-:W-:Y:S01]  /*7f00*/  BPT.TRAP 0x1 ;  /* 0x000000040000795c */ /* 0x000fe20000300000 */
.L_x_7603:
[----:B------:R0:W3:Y:S01]  /*7f10*/  SYNCS.PHASECHK.TRANS64.TRYWAIT P2, [UR25+0x28c50], R7 ;  /* 0x028c5007ff0075a7 */ /* 0x0000e20008040159 */
[----:B------:R-:W-:Y:S05]  /*7f20*/  @!P0 BRA `(.L_x_7604) ;  /* 0x0000000000048947 */ /* 0x000fea0003800000 */
[----:B------:R-:W-:Y:S01]  /*7f30*/  BPT.TRAP 0x1 ;  /* 0x000000040000795c */ /* 0x000fe20000300000 */
.L_x_7604:
[----:B---3--:R-:W-:Y:S05]  /*7f40*/  @P2 BRA `(.L_x_7605) ;  /* 0x0000000000082947 */ /* 0x008fea0003800000 */
[----:B------:R-:W3:Y:S02]  /*7f50*/  SYNCS.PHASECHK.TRANS64.TRYWAIT P2, [UR25+0x28c50], R7 ;  /* 0x028c5007ff0075a7 */ /* 0x000ee40008040159 */
[----:B---3--:R-:W-:Y:S05]  /*7f60*/  @!P2 BRA `(.L_x_7606) ;  /* 0x000000f00074a947 */ /* 0x008fea0003800000 */
.L_x_7605:
[----:B------:R-:W-:Y:S01]  /*7f70*/  ULEA UR11, UR37, UR50, 0xc ;  /* 0x00000032250b7291 */ /* 0x000fe2000f8e603f */
[----:B------:R-:W-:Y:S01]  /*7f80*/  WARPGROUP.ARRIVE ;  /* 0x00000000000079c5 */ /* 0x000fe20000000000 */
[----:B------:R-:W-:Y:S01]  /*7f90*/  UMOV UR7, 0x40000040 ;  /* 0x4000004000077882 */ /* 0x000fe20000000000 */
[----:B------:R-:W-:Y:S01]  /*7fa0*/  UISETP.GT.AND UP1, UPT, UR21, UR20, UPT ;  /* 0x000000141500728c */ /* 0x000fe2000bf24270 */
[----:B---3--:R-:W-:Y:S01]  /*7fb0*/  @!P1 VIADD R11, R11, 0x28c60 ;  /* 0x00028c600b0b9836 */ /* 0x008fe20000000000 */
        /* <DEDUP_REMOVED lines=36> */
[----:B------:R-:W-:Y:S05]  /*8200*/  @P2 BRA `(.L_x_7607) ;  /* 0xffffffdc00602947 */ /* 0x000fea000383ffff */
.L_x_7598:
        /* <DEDUP_REMOVED lines=8> */
.L_x_7617:
[----:B------:R-:W-:-:S04]  /*8290*/  UIADD3 UR37, UR22, 0x1, URZ ;  /* 0x0000000116257890 */ /* 0x000fc8000fffe03f */
[----:B------:R-:W-:-:S04]  /*82a0*/  UISETP.NE.AND UP0, UPT, UR37, 0x2, UPT ;  /* 0x000000022500788c */ /* 0x000fc8000bf05270 */
[----:B------:R-:W-:Y:S02]  /*82b0*/  USEL UR6, URZ, 0x1, UP0 ;  /* 0x000000013f067887 */ /* 0x000fe40008000000 */
[----:B------:R-:W-:Y:S02]  /*82c0*/  USEL UR37, UR37, URZ, UP0 ;  /* 0x0000003f25257287 */ /* 0x000fe40008000000 */
[----:B------:R-:W-:Y:S01]  /*82d0*/  ULOP3.LUT UR38, UR38, UR6, URZ, 0x3c, !UPT ;  /* 0x0000000626267292 */ /* 0x000fe2000f8e3c3f */
[----:B------:R-:W-:Y:S11]  /*82e0*/  @!P0 BRA `(.L_x_7609) ;  /* 0x0000000000048947 */ /* 0x000ff60003800000 */
[----:B------:R-:W-:Y:S01]  /*82f0*/  BPT.TRAP 0x1 ;  /* 0x000000040000795c */ /* 0x000fe20000300000 */
.L_x_7609:
[----:B------:R-:W-:Y:S01]  /*8300*/  ULEA UR24, UR37, UR46, 0x3 ;  /* 0x0000002e25187291 */ /* 0x000fe2000f8e183f */
[----:B01----:R-:W-:-:S05]  /*8310*/  IMAD.U32 R7, RZ, RZ, UR38 ;  /* 0x00000026ff077e24 */ /* 0x003fca000f8e00ff */
[----:B------:R-:W-:-:S04]  /*8320*/  SHF.L.U32 R7, R7, 0x1f, RZ ;  /* 0x0000001f07077819 */ /* 0x000fc800000006ff */
[----:B------:R0:W1:Y:S01]  /*8330*/  SYNCS.PHASECHK.TRANS64.TRYWAIT P2, [UR24+0x28c30], R7 ;  /* 0x028c3007ff0075a7 */ /* 0x0000620008040158 */
[----:B------:R-:W-:Y:S05]  /*8340*/  @!P0 BRA `(.L_x_7610) ;  /* 0x0000000000048947 */ /* 0x000fea0003800000 */
[----:B------:R-:W-:Y:S01]  /*8350*/  BPT.TRAP 0x1 ;  /* 0x000000040000795c */ /* 0x000fe20000300000 */
.L_x_7610:
[----:B-1----:R-:W-:Y:S05]  /*8360*/  @P2 BRA `(.L_x_7611) ;  /* 0x0000000000082947 */ /* 0x002fea0003800000 */
[----:B------:R-:W1:Y:S02]  /*8370*/  SYNCS.PHASECHK.TRANS64.TRYWAIT P2, [UR24+0x28c30], R7 ;  /* 0x028c3007ff0075a7 */ /* 0x000e640008040158 */
[----:B-1----:R-:W-:Y:S05]  /*8380*/  @!P2 BRA `(.L_x_7612) ;  /* 0x000000ec0080a947 */ /* 0x002fea0003800000 */
.L_x_7611:
[----:B------:R-:W-:Y:S01]  /*8390*/  R2UR UR18, R3 ;  /* 0x00000000031272ca */ /* 0x000fe200000e0000 */
[----:B--2---:R-:W-:Y:S01]  /*83a0*/  WARPGROUP.ARRIVE ;  /* 0x00000000000079c5 */ /* 0x004fe20000000000 */
        /* <DEDUP_REMOVED lines=21> */
[----:B-1----:R-:W-:Y:S01]  /*8500*/  FMUL.FTZ R0, R152, UR23 ;  /* 0x0000001798007c20 */ /* 0x002fe20008410000 */
[----:B------:R-:W-:Y:S01]  /*8510*/  FMUL.FTZ R10, R153, UR23 ;  /* 0x00000017990a7c20 */ /* 0x000fe20008410000 */
[----:B---3--:R-:W-:Y:S01]  /*8520*/  FMUL.FTZ R11, R156, UR23 ;  /* 0x000000179c0b7c20 */ /* 0x008fe20008410000 */
        /* <DEDUP_REMOVED lines=365> */
.L_x_7613:
[----:B------:R1:W2:Y:S01]  /*9c00*/  SYNCS.PHASECHK.TRANS64.TRYWAIT P2, [UR24+0x28c50], R7 ;  /* 0x028c5007ff0075a7 */ /* 0x0002a20008040158 */
[----:B------:R-:W-:Y:S05]  /*9c10*/  @!P0 BRA `(.L_x_7614) ;  /* 0x0000000000048947 */ /* 0x000fea0003800000 */
[----:B------:R-:W-:Y:S01]  /*9c20*/  BPT.TRAP 0x1 ;  /* 0x000000040000795c */ /* 0x000fe20000300000 */
.L_x_7614:
[----:B--2---:R-:W-:Y:S05]  /*9c30*/  @P2 BRA `(.L_x_7615) ;  /* 0x0000000000082947 */ /* 0x004fea0003800000 */
[----:B------:R-:W2:Y:S02]  /*9c40*/  SYNCS.PHASECHK.TRANS64.TRYWAIT P2, [UR24+0x28c50], R7 ;  /* 0x028c5007ff0075a7 */ /* 0x000ea40008040158 */
[----:B--2---:R-:W-:Y:S05]  /*9c50*/  @!P2 BRA `(.L_x_7616) ;  /* 0x000000d40064a947 */ /* 0x004fea0003800000 */
.L_x_7615:
        /* <DEDUP_REMOVED lines=42> */
.L_x_7608:
[----:B------:R-:W4:Y:S01]  /*9f00*/  SHFL.BFLY PT, R3, R4, 0x2, 0x1f ;  /* 0x0c401f0004037f89 */ /* 0x000f2200000e0000 */
[----:B------:R-:W-:Y:S08]  /*9f10*/  BAR.ARV 0x8, 0x100 ;  /* 0x0204000000007b1d */ /* 0x000ff00000002000 */
[----:B------:R-:W-:Y:S01]  /*9f20*/  BAR.SYNC.DEFER_BLOCKING 0xf, 0x100 ;  /* 0x03c4000000007b1d */ /* 0x000fe20000010000 */
[----:B------:R-:W-:Y:S01]  /*9f30*/  ISETP.NE.AND P2, PT, R17, RZ, PT ;  /* 0x000000ff1100720c */ /* 0x000fe20003f45270 */
[----:B------:R-:W-:Y:S01]  /*9f40*/  IMAD.MOV.U32 R13, RZ, RZ, -0x800000 ;  /* 0xff800000ff0d7424 */ /* 0x000fe200078e00ff */
[----:B------:R-:W-:Y:S01]  /*9f50*/  UIADD3 UR47, UR47, 0x1, URZ ;  /* 0x000000012f2f7890 */ /* 0x000fe2000fffe03f */
[----:B------:R-:W-:-:S02]  /*9f60*/  IMAD.MOV.U32 R12, RZ, RZ, -0x800000 ;  /* 0xff800000ff0c7424 */ /* 0x000fc400078e00ff */
[----:B------:R-:W5:Y:S01]  /*9f70*/  SHFL.BFLY PT, R10, R5, 0x2, 0x1f ;  /* 0x0c401f00050a7f89 */ /* 0x000f6200000e0000 */
[----:B----4-:R-:W-:Y:S01]  /*9f80*/  FADD.FTZ R3, R3, R4 ;  /* 0x0000000403037221 */ /* 0x010fe20000010000 */
[----:B------:R-:W-:-:S04]  /*9f90*/  IMAD.MOV.U32 R4, RZ, RZ, RZ ;  /* 0x000000ffff047224 */ /* 0x000fc800078e00ff */
[----:B------:R-:W4:Y:S01]  /*9fa0*/  SHFL.BFLY PT, R8, R3, 0x1, 0x1f ;  /* 0x0c201f0003087f89 */ /* 0x000f2200000e0000 */
[----:B-----5:R-:W-:Y:S01]  /*9fb0*/  FADD.FTZ R10, R10, R5 ;  /* 0x000000050a0a7221 */ /* 0x020fe20000010000 */
[----:B------:R-:W-:-:S04]  /*9fc0*/  IMAD.U32 R5, RZ, RZ, UR10 ;  /* 0x0000000aff057e24 */ /* 0x000fc8000f8e00ff */
[----:B01----:R-:W0:Y:S01]  /*9fd0*/  SHFL.BFLY PT, R7, R10, 0x1, 0x1f ;  /* 0x0c201f000a077f89 */ /* 0x003e2200000e0000 */
[----:B----4-:R-:W-:Y:S01]  /*9fe0*/  FADD.FTZ R9, R3, R8 ;  /* 0x0000000803097221 */ /* 0x010fe20000010000 */
        /* <DEDUP_REMOVED lines=82> */
[----:B----4-:R-:W-:Y:S01]  /*a510*/  IMAD.U32 R4, RZ, RZ, UR10 ;  /* 0x0000000aff047e24 */ /* 0x010fe2000f8e00ff */
        /* <DEDUP_REMOVED lines=72> */
.L_x_7578:
        /* <DEDUP_REMOVED lines=12> */
[----:B------:R-:W4:Y:S01]  /*aa60*/  LDL R0, [R1+0x54] ;  /* 0x0000540001007983 */ /* 0x000f220000100800 */
        /* <DEDUP_REMOVED lines=8> */
[----:B---3--:R-:W-:Y:S01]  /*aaf0*/  F2FP.BF16.F32.PACK_AB R11, R39, R38 ;  /* 0x00000026270b723e */ /* 0x008fe200000010ff */
[----:B------:R-:W-:Y:S01]  /*ab00*/  UMOV UR10, UR46 ;  /* 0x0000002e000a7c82 */ /* 0x000fe20008000000 */
[----:B0-----:R-:W-:Y:S01]  /*ab10*/  UMOV UR11, UR4 ;  /* 0x00000004000b7c82 */ /* 0x001fe20008000000 */
[----:B------:R-:W-:Y:S01]  /*ab20*/  ULDC UR4, c[0x0][0xad4] ;  /* 0x0002b50000047ab9 */ /* 0x000fe20000000800 */
[----:B------:R-:W-:-:S02]  /*ab30*/  IMAD.U32 R14, RZ, RZ, UR10 ;  /* 0x0000000aff0e7e24 */ /* 0x000fc4000f8e00ff */
[----:B------:R-:W-:Y:S01]  /*ab40*/  IMAD.U32 R15, RZ, RZ, UR11 ;  /* 0x0000000bff0f7e24 */ /* 0x000fe2000f8e00ff */
[----:B------:R-:W-:Y:S02]  /*ab50*/  ULDC.64 UR10, c[0x0][0xc08] ;  /* 0x00030200000a7ab9 */ /* 0x000fe40000000a00 */
[----:B------:R-:W-:-:S04]  /*ab60*/  UISETP.NE.U32.AND UP0, UPT, UR10, URZ, UPT ;  /* 0x0000003f0a00728c */ /* 0x000fc8000bf05070 */
[----:B------:R-:W-:Y:S01]  /*ab70*/  UISETP.NE.AND.EX UP0, UPT, UR11, URZ, UPT, UP0 ;  /* 0x0000003f0b00728c */ /* 0x000fe2000bf05300 */
[----:B------:R-:W-:Y:S05]  /*ab80*/  BAR.SYNC.DEFER_BLOCKING 0x1, 0x100 ;  /* 0x0044000000007b1d */ /* 0x000fea0000010000 */
[----:B------:R-:W-:-:S05]  /*ab90*/  PLOP3.LUT P1, PT, PT, PT, UP0, 0x80, 0x0 ;  /* 0x000000000000781c */ /* 0x000fca0003f2f008 */
[----:B------:R-:W-:-:S04]  /*aba0*/  @UP0 ULEA UR10, UP1, UR45, UR10, 0x2 ;  /* 0x0000000a2d0a0291 */ /* 0x000fc8000f82103f */
[----:B------:R-:W-:Y:S01]  /*abb0*/  @UP0 ULEA.HI.X UR11, UR45, UR11, UR44, 0x2, UP1 ;  /* 0x0000000b2d0b0291 */ /* 0x000fe200088f142c */
[----:B----4-:R-:W-:-:S03]  /*abc0*/  IMAD.WIDE R20, R0, 0x2, R14 ;  /* 0x0000000200147825 */ /* 0x010fc600078e020e */
        /* <DEDUP_REMOVED lines=172> */
[----:B0-----:R-:W-:Y:S02]  /*b690*/  IMAD.U32 R4, RZ, RZ, UR10 ;  /* 0x0000000aff047e24 */ /* 0x001fe4000f8e00ff */
[----:B------:R-:W-:Y:S01]  /*b6a0*/  IMAD.U32 R5, RZ, RZ, UR11 ;  /* 0x0000000bff057e24 */ /* 0x000fe2000f8e00ff */
[----:B------:R-:W-:Y:S06]  /*b6b0*/  BAR.SYNC.DEFER_BLOCKING 0x1, 0x100 ;  /* 0x0044000000007b1d */ /* 0x000fec0000010000 */
[----:B------:R0:W3:Y:S02]  /*b6c0*/  @P1 LDG.E R3, desc[UR40][R4.64] ;  /* 0x0000002804031981 */ /* 0x0000e4000c1e1900 */
[----:B0-----:R-:W-:-:S02]  /*b6d0*/  IMAD.U32 R4, RZ, RZ, UR12 ;  /* 0x0000000cff047e24 */ /* 0x001fc4000f8e00ff */
[----:B------:R-:W-:-:S05]  /*b6e0*/  IMAD.U32 R5, RZ, RZ, UR13 ;  /* 0x0000000dff057e24 */ /* 0x000fca000f8e00ff */
[----:B------:R0:W5:Y:S01]  /*b6f0*/  @P0 LDG.E R0, desc[UR40][R4.64] ;  /* 0x0000002804000981 */ /* 0x000162000c1e1900 */
[----:B------:R-:W-:Y:S01]  /*b700*/  UISETP.NE.AND UP0, UPT, UR9, URZ, UPT ;  /* 0x0000003f0900728c */ /* 0x000fe2000bf05270 */
[----:B------:R-:W-:Y:S01]  /*b710*/  ULDC UR8, c[0x0][0xa88] ;  /* 0x0002a20000087ab9 */ /* 0x000fe20000000800 */
[----:B------:R-:W-:Y:S02]  /*b720*/  ULOP3.LUT UR43, UR43, 0xff, URZ, 0xc0, !UPT ;  /* 0x000000ff2b2b7892 */ /* 0x000fe4000f8ec03f */
[----:B------:R-:W-:Y:S01]  /*b730*/  USEL UR10, UR9, UR4, UP0 ;  /* 0x00000004090a7287 */ /* 0x000fe20008000000 */
[----:B---3--:R-:W-:Y:S01]  /*b740*/  @P1 R2UR UR8, R3 ;  /* 0x00000000030812ca */ /* 0x008fe200000e0000 */
[----:B0-----:R-:W-:-:S14]  /*b750*/  @P1 BRA `(.L_x_7620) ;  /* 0x0000000000281947 */ /* 0x001fdc0003800000 */
        /* <DEDUP_REMOVED lines=10> */
.L_x_7620:
        /* <DEDUP_REMOVED lines=16> */
[----:B------:R-:W-:Y:S02]  /*b900*/  UISETP.NE.U32.AND UP0, UPT, UR14, URZ, UPT ;  /* 0x0000003f0e00728c */ /* 0x000fe4000bf05070 */
[----:B------:R-:W-:Y:S01]  /*b910*/  USEL UR18, UR18, 0x978, UP1 ;  /* 0x0000097812127887 */ /* 0x000fe20008800000 */
[----:B------:R-:W-:Y:S01]  /*b920*/  IMAD.MOV.U32 R3, RZ, RZ, R9 ;  /* 0x000000ffff037224 */ /* 0x000fe200078e0009 */
[----:B------:R-:W-:Y:S02]  /*b930*/  UISETP.NE.AND.EX UP0, UPT, UR15, URZ, UPT, UP0 ;  /* 0x0000003f0f00728c */ /* 0x000fe4000bf05300 */
[----:B------:R-:W-:-:S02]  /*b940*/  USEL UR16, UR43, URZ, UP1 ;  /* 0x0000003f2b107287 */ /* 0x000fc40008800000 */
[----:B------:R-:W-:Y:S02]  /*b950*/  USEL UR45, UR45, URZ, !UP0 ;  /* 0x0000003f2d2d7287 */ /* 0x000fe4000c000000 */
[----:B------:R-:W-:-:S04]  /*b960*/  USEL UR44, UR44, URZ, !UP0 ;  /* 0x0000003f2c2c7287 */ /* 0x000fc8000c000000 */
[----:B------:R-:W-:Y:S01]  /*b970*/  ULDC.64 UR14, c[0x0][UR18+0x228] ;  /* 0x00008a00120e7abb */ /* 0x000fe20008000a00 */
[----:B------:R-:W-:Y:S01]  /*b980*/  ULDC.64 UR12, c[0x0][UR18+0x220] ;  /* 0x00008800120c7abb */ /* 0x000fe20008000a00 */
[----:B------:R-:W-:Y:S02]  /*b990*/  UIMAD.WIDE.U32 UR20, UR14, UR16, URZ ;  /* 0x000000100e1472a5 */ /* 0x000fe4000f8e003f */
[----:B------:R-:W-:Y:S01]  /*b9a0*/  UIMAD UR19, UR15, UR16, URZ ;  /* 0x000000100f1372a4 */ /* 0x000fe2000f8e023f */
[----:B0-----:R-:W-:Y:S01]  /*b9b0*/  ISETP.NE.AND P0, PT, R0, 0x1, PT ;  /* 0x000000010000780c */ /* 0x001fe20003f05270 */
[----:B------:R-:W-:Y:S01]  /*b9c0*/  UIMAD.WIDE.U32 UR14, UR12, UR45, URZ ;  /* 0x0000002d0c0e72a5 */ /* 0x000fe2000f8e003f */
[----:B------:R-:W-:Y:S01]  /*b9d0*/  ULDC.64 UR10, c[0x0][UR18+0x218] ;  /* 0x00008600120a7abb */ /* 0x000fe20008000a00 */
[----:B------:R-:W-:Y:S02]  /*b9e0*/  UIMAD UR45, UR13, UR45, URZ ;  /* 0x0000002d0d2d72a4 */ /* 0x000fe4000f8e023f */
[----:B------:R-:W-:-:S02]  /*b9f0*/  UIMAD.WIDE.U32 UR16, UR10, UR42, URZ ;  /* 0x0000002a0a1072a5 */ /* 0x000fc4000f8e003f */
[----:B------:R-:W-:Y:S02]  /*ba00*/  UIMAD UR10, UR11, UR42, URZ ;  /* 0x0000002a0b0a72a4 */ /* 0x000fe4000f8e023f */
[----:B------:R-:W-:Y:S02]  /*ba10*/  UIMAD UR44, UR12, UR44, UR45 ;  /* 0x0000002c0c2c72a4 */ /* 0x000fe4000f8e022d */
[----:B------:R-:W-:Y:S02]  /*ba20*/  UIADD3 UR19, UR21, UR19, URZ ;  /* 0x0000001315137290 */ /* 0x000fe4000fffe03f */
[----:B------:R-:W0:Y:S01]  /*ba30*/  @P0 LDC R4, c[0x0][0xbec] ;  /* 0x0002fb00ff040b82 */ /* 0x000e220000000800 */
[----:B------:R-:W-:Y:S02]  /*ba40*/  UIADD3 UR11, UR17, UR10, URZ ;  /* 0x0000000a110b7290 */ /* 0x000fe4000fffe03f */
[----:B------:R-:W-:Y:S02]  /*ba50*/  UIADD3 UR16, UP0, UP2, UR14, UR16, UR4 ;  /* 0x000000100e107290 */ /* 0x000fe4000fa1e004 */
[----:B------:R-:W-:Y:S01]  /*ba60*/  UIADD3 UR10, UR15, UR44, URZ ;  /* 0x0000002c0f0a7290 */ /* 0x000fe2000fffe03f */
[----:B------:R-:W-:-:S02]  /*ba70*/  IMAD.U32 R6, RZ, RZ, UR19 ;  /* 0x00000013ff067e24 */ /* 0x000fc4000f8e00ff */
[----:B------:R-:W1:Y:S01]  /*ba80*/  @P0 LDC R5, c[0x0][0xbf0] ;  /* 0x0002fc00ff050b82 */ /* 0x000e620000000800 */
[----:B------:R-:W-:Y:S01]  /*ba90*/  UIADD3.X UR10, UR10, UR11, UR22, UP0, UP2 ;  /* 0x0000000b0a0a7290 */ /* 0x000fe200087e4416 */
[----:B0-----:R-:W-:-:S05]  /*baa0*/  @P0 IMAD.HI.U32 R4, R9, R4, RZ ;  /* 0x0000000409040227 */ /* 0x001fca00078e00ff */
[----:B-1----:R-:W-:Y:S01]  /*bab0*/  @P0 SHF.R.U32.HI R3, RZ, R5, R4 ;  /* 0x00000005ff030219 */ /* 0x002fe20000011604 */
[----:B------:R-:W-:-:S04]  /*bac0*/  IMAD.U32 R4, RZ, RZ, UR20 ;  /* 0x00000014ff047e24 */ /* 0x000fc8000f8e00ff */
[--C-:B------:R-:W-:Y:S01]  /*bad0*/  IMAD.MOV R7, RZ, RZ, -R3.reuse ;  /* 0x000000ffff077224 */ /* 0x100fe200078e0a03 */
[----:B------:R-:W-:Y:S02]  /*bae0*/  IADD3 R4, P0, P2, R3, UR16, R4 ;  /* 0x0000001003047c10 */ /* 0x000fe4000fa1e004 */
[----:B------:R-:W-:Y:S01]  /*baf0*/  SHF.R.S32.HI R3, RZ, 0x1f, R3 ;  /* 0x0000001fff037819 */ /* 0x000fe20000011403 */
[C---:B------:R-:W-:Y:S02]  /*bb00*/  IMAD R7, R0.reuse, R7, R9 ;  /* 0x0000000700077224 */ /* 0x040fe400078e0209 */
[----:B------:R-:W-:Y:S01]  /*bb10*/  IMAD R9, R0, UR8, RZ ;  /* 0x0000000800097c24 */ /* 0x000fe2000f8e02ff */
[----:B------:R-:W-:Y:S01]  /*bb20*/  IADD3.X R5, R3, UR10, R6, P0, P2 ;  /* 0x0000000a03057c10 */ /* 0x000fe200087e4406 */
[----:B------:R-:W-:Y:S01]  /*bb30*/  ULDC.64 UR10, c[0x0][UR18+0x210] ;  /* 0x00008400120a7abb */ /* 0x000fe20008000a00 */
[----:B------:R-:W-:Y:S01]  /*bb40*/  SHF.R.S32.HI R3, RZ, 0x1f, R7 ;  /* 0x0000001fff037819 */ /* 0x000fe20000011407 */
[----:B------:R-:W-:-:S02]  /*bb50*/  IMAD R6, R7, UR11, RZ ;  /* 0x0000000b07067c24 */ /* 0x000fc4000f8e02ff */
[----:B------:R-:W-:-:S04]  /*bb60*/  IMAD.WIDE.U32 R4, R7, UR10, R4 ;  /* 0x0000000a07047c25 */ /* 0x000fc8000f8e0004 */
[----:B------:R-:W-:Y:S01]  /*bb70*/  IMAD R3, R3, UR10, R6 ;  /* 0x0000000a03037c24 */ /* 0x000fe2000f8e0206 */
[----:B------:R-:W-:Y:S01]  /*bb80*/  ULDC.64 UR10, c[0x0][0xba8] ;  /* 0x0002ea00000a7ab9 */ /* 0x000fe20000000a00 */
[----:B------:R-:W-:Y:S01]  /*bb90*/  @!UP1 ULDC UR10, c[0x0][0xb50] ;  /* 0x0002d400000a9ab9 */ /* 0x000fe20000000800 */
[----:B------:R-:W-:Y:S01]  /*bba0*/  @!UP1 ULDC UR11, c[0x0][0xb54] ;  /* 0x0002d500000b9ab9 */ /* 0x000fe20000000800 */
[----:B------:R-:W-:Y:S01]  /*bbb0*/  IMAD.IADD R3, R5, 0x1, R3 ;  /* 0x0000000105037824 */ /* 0x000fe200078e0203 */
[----:B------:R-:W-:Y:S01]  /*bbc0*/  LEA R8, P0, R4, UR10, 0x2 ;  /* 0x0000000a04087c11 */ /* 0x000fe2000f8010ff */
[----:B------:R-:W-:-:S03]  /*bbd0*/  VIADD R0, R16, UR39 ;  /* 0x0000002710007c36 */ /* 0x000fc60008000000 */
[----:B------:R-:W-:Y:S01]  /*bbe0*/  LEA.HI.X R3, R4, UR11, R3, 0x2, P0 ;  /* 0x0000000b04037c11 */ /* 0x000fe200080f1403 */
[----:B------:R-:W-:Y:S04]  /*bbf0*/  SHFL.IDX PT, R6, R8, 0x1, 0x1c1f ;  /* 0x003c1f0008067f89 */ /* 0x000fe800000e0000 */
[----:B------:R-:W-:Y:S04]  /*bc00*/  SHFL.IDX PT, R5, R3, RZ, 0x1c1f ;  /* 0x001c1fff03057589 */ /* 0x000fe800000e0000 */
[----:B------:R-:W-:Y:S01]  /*bc10*/  SHFL.IDX PT, R7, R3, 0x1, 0x1c1f ;  /* 0x003c1f0003077f89 */ /* 0x000fe200000e0000 */
[----:B---3--:R-:W-:-:S05]  /*bc20*/  IMAD.MOV R4, RZ, RZ, -R10 ;  /* 0x000000ffff047224 */ /* 0x008fca00078e0a0a */
[----:B------:R-:W-:Y:S02]  /*bc30*/  ISETP.NE.AND P0, PT, R185, R4, PT ;  /* 0x00000004b900720c */ /* 0x000fe40003f05270 */
[----:B------:R-:W0:Y:S02]  /*bc40*/  SHFL.IDX PT, R4, R8, RZ, 0x1c1f ;  /* 0x001c1fff08047589 */ /* 0x000e2400000e0000 */
[C---:B------:R-:W-:Y:S01]  /*bc50*/  ISETP.GE.OR P2, PT, R0.reuse, R9, P0 ;  /* 0x000000090000720c */ /* 0x040fe20000746670 */
[----:B------:R-:W-:-:S05]  /*bc60*/  VIADD R0, R0, 0x8 ;  /* 0x0000000800007836 */ /* 0x000fca0000000000 */
[----:B------:R-:W-:-:S07]  /*bc70*/  ISETP.GE.OR P0, PT, R0, R9, P0 ;  /* 0x000000090000720c */ /* 0x000fce0000706670 */
[----:B0-----:R0:W-:Y:S06]  /*bc80*/  @!P2 ST.E desc[UR40][R4.64], R13 ;  /* 0x0000000d0400a985 */ /* 0x0011ec000c101928 */
[----:B------:R0:W-:Y:S02]  /*bc90*/  @!P0 ST.E desc[UR40][R6.64], R12 ;  /* 0x0000000c06008985 */ /* 0x0001e4000c101928 */
.L_x_7621:
[----:B------:R-:W-:Y:S05]  /*bca0*/  @P1 BRA `(.L_x_7622) ;  /* 0x00000010004c1947 */ /* 0x000fea0003800000 */
[----:B------:R-:W1:Y:S01]  /*bcb0*/  S2R R0, SR_TID.X ;  /* 0x0000000000007919 */ /* 0x000e620000002100 */
[----:B------:R-:W3:Y:S01]  /*bcc0*/  LDC R82, c[0x0][0xbe8] ;  /* 0x0002fa00ff527b82 */ /* 0x000ee20000000800 */
        /* <DEDUP_REMOVED lines=11> */
[----:B------:R-:W-:Y:S02]  /*bd80*/  LOP3.LUT R32, R33, 0x380, RZ, 0xc0, !PT ;  /* 0x0000038021207812 */ /* 0x000fe400078ec0ff */
[----:B------:R-:W-:Y:S02]  /*bd90*/  IADD3 R37, P1, R14, 0x6000, RZ ;  /* 0x000060000e257810 */ /* 0x000fe40007f3e0ff */
[----:B------:R-:W-:-:S02]  /*bda0*/  SHF.R.U64 R40, R40, 0x3, RZ ;  /* 0x0000000328287819 */ /* 0x000fc400000012ff */
[----:B------:R-:W-:Y:S02]  /*bdb0*/  SHF.R.U64 R32, R32, 0x3, RZ ;  /* 0x0000000320207819 */ /* 0x000fe400000012ff */
[----:B------:R-:W-:Y:S02]  /*bdc0*/  LOP3.LUT R36, R37, 0x380, RZ, 0xc0, !PT ;  /* 0x0000038025247812 */ /* 0x000fe400078ec0ff */
[----:B------:R-:W-:Y:S01]  /*bdd0*/  LOP3.LUT R40, R40, R41, RZ, 0x3c, !PT ;  /* 0x0000002928287212 */ /* 0x000fe200078e3cff */
[--C-:B------:R-:W-:Y:S01]  /*bde0*/  IMAD.X R41, RZ, RZ, R15.reuse, P2 ;  /* 0x000000ffff297224 */ /* 0x100fe200010e060f */
[----:B------:R-:W-:Y:S01]  /*bdf0*/  LOP3.LUT R32, R32, R33, RZ, 0x3c, !PT ;  /* 0x0000002120207212 */ /* 0x000fe200078e3cff */
[--C-:B------:R-:W-:Y:S01]  /*be00*/  IMAD.X R33, RZ, RZ, R15.reuse, P0 ;  /* 0x000000ffff217224 */ /* 0x100fe200000e060f */
[----:B------:R-:W-:Y:S02]  /*be10*/  IADD3 R69, P2, R14, 0xe000, RZ ;  /* 0x0000e0000e457810 */ /* 0x000fe40007f5e0ff */
[----:B------:R-:W-:Y:S01]  /*be20*/  SHF.R.U64 R36, R36, 0x3, RZ ;  /* 0x0000000324247819 */ /* 0x000fe200000012ff */
[----:B------:R-:W-:Y:S01]  /*be30*/  UIMAD UR12, UR22, UR14, URZ ;  /* 0x0000000e160c72a4 */ /* 0x000fe2000f8e023f */
[----:B------:R-:W-:Y:S01]  /*be40*/  IADD3 R61, P0, R14, 0xc000, RZ ;  /* 0x0000c0000e3d7810 */ /* 0x000fe20007f1e0ff */
[----:B------:R-:W-:Y:S01]  /*be50*/  UIMAD.WIDE.U32 UR10, UR4, UR14, URZ ;  /* 0x0000000e040a72a5 */ /* 0x000fe2000f8e003f */
[----:B------:R-:W-:Y:S01]  /*be60*/  LOP3.LUT R68, R69, 0x380, RZ, 0xc0, !PT ;  /* 0x0000038045447812 */ /* 0x000fe200078ec0ff */
[----:B------:R-:W5:Y:S01]  /*be70*/  LD.E.128 R32, desc[UR40][R32.64] ;  /* 0x0000002820207980 */ /* 0x000f62000c101d00 */
[----:B------:R-:W-:Y:S01]  /*be80*/  LOP3.LUT R36, R36, R37, RZ, 0x3c, !PT ;  /* 0x0000002524247212 */ /* 0x000fe200078e3cff */
[----:B------:R-:W-:Y:S01]  /*be90*/  IMAD.X R37, RZ, RZ, R15, P1 ;  /* 0x000000ffff257224 */ /* 0x000fe200008e060f */
[----:B------:R-:W-:Y:S01]  /*bea0*/  LOP3.LUT R60, R61, 0x380, RZ, 0xc0, !PT ;  /* 0x000003803d3c7812 */ /* 0x000fe200078ec0ff */
[----:B------:R-:W5:Y:S01]  /*beb0*/  LD.E.128 R40, desc[UR40][R40.64] ;  /* 0x0000002828287980 */ /* 0x000f62000c101d00 */
[----:B------:R-:W-:-:S02]  /*bec0*/  IADD3 R65, P1, R14, 0xd000, RZ ;  /* 0x0000d0000e417810 */ /* 0x000fc40007f3e0ff */
[----:B------:R-:W-:Y:S02]  /*bed0*/  SHF.R.U64 R68, R68, 0x3, RZ ;  /* 0x0000000344447819 */ /* 0x000fe400000012ff */
[----:B------:R-:W-:Y:S02]  /*bee0*/  IADD3 R9, P3, R14, 0x1000, RZ ;  /* 0x000010000e097810 */ /* 0x000fe40007f7e0ff */
[----:B------:R-:W-:Y:S02]  /*bef0*/  LOP3.LUT R81, R20, 0xfffffff8, RZ, 0xc0, !PT ;  /* 0xfffffff814517812 */ /* 0x000fe400078ec0ff */
[C---:B------:R-:W-:Y:S02]  /*bf00*/  IADD3 R13, P4, R14.reuse, 0x2000, RZ ;  /* 0x000020000e0d7810 */ /* 0x040fe40007f9e0ff */
[C---:B------:R-:W-:Y:S02]  /*bf10*/  IADD3 R25, P5, R14.reuse, 0x3000, RZ ;  /* 0x000030000e197810 */ /* 0x040fe40007fbe0ff */
[----:B------:R-:W-:Y:S01]  /*bf20*/  IADD3 R29, P6, R14, 0x4000, RZ ;  /* 0x000040000e1d7810 */ /* 0x000fe20007fde0ff */
[----:B------:R-:W-:Y:S01]  /*bf30*/  UIMAD UR12, UR4, UR15, UR12 ;  /* 0x0000000f040c72a4 */ /* 0x000fe2000f8e020c */
[----:B------:R-:W-:Y:S01]  /*bf40*/  SHF.R.U64 R60, R60, 0x3, RZ ;  /* 0x000000033c3c7819 */ /* 0x000fe200000012ff */
[----:B------:R-:W5:Y:S01]  /*bf50*/  LD.E.128 R36, desc[UR40][R36.64] ;  /* 0x0000002824247980 */ /* 0x000f62000c101d00 */
[----:B------:R-:W-:-:S02]  /*bf60*/  LOP3.LUT R64, R65, 0x380, RZ, 0xc0, !PT ;  /* 0x0000038041407812 */ /* 0x000fc400078ec0ff */
[----:B------:R-:W-:Y:S01]  /*bf70*/  LOP3.LUT R68, R68, R69, RZ, 0x3c, !PT ;  /* 0x0000004544447212 */ /* 0x000fe200078e3cff */
[--C-:B------:R-:W-:Y:S01]  /*bf80*/  IMAD.X R69, RZ, RZ, R15.reuse, P2 ;  /* 0x000000ffff457224 */ /* 0x100fe200010e060f */
[----:B------:R-:W-:Y:S01]  /*bf90*/  LOP3.LUT R60, R60, R61, RZ, 0x3c, !PT ;  /* 0x0000003d3c3c7212 */ /* 0x000fe200078e3cff */
[----:B------:R-:W-:Y:S01]  /*bfa0*/  IMAD.X R61, RZ, RZ, R15, P0 ;  /* 0x000000ffff3d7224 */ /* 0x000fe200000e060f */
[----:B---3--:R-:W-:Y:S02]  /*bfb0*/  ISETP.NE.AND P2, PT, R82, 0x1, PT ;  /* 0x000000015200780c */ /* 0x008fe40003f45270 */
[----:B------:R-:W-:Y:S02]  /*bfc0*/  SHF.R.U64 R64, R64, 0x3, RZ ;  /* 0x0000000340407819 */ /* 0x000fe400000012ff */
[----:B------:R-:W-:Y:S01]  /*bfd0*/  LOP3.LUT R8, R9, 0x380, RZ, 0xc0, !PT ;  /* 0x0000038009087812 */ /* 0x000fe200078ec0ff */
[----:B------:R-:W-:Y:S01]  /*bfe0*/  IMAD.IADD R20, R0, 0x1, -R81 ;  /* 0x0000000100147824 */ /* 0x000fe200078e0a51 */
[----:B------:R-:W-:-:S02]  /*bff0*/  ISETP.GE.AND P0, PT, R191, UR16, PT ;  /* 0x00000010bf007c0c */ /* 0x000fc4000bf06270 */
[----:B------:R-:W-:Y:S02]  /*c000*/  LOP3.LUT R12, R13, 0x380, RZ, 0xc0, !PT ;  /* 0x000003800d0c7812 */ /* 0x000fe400078ec0ff */
[----:B------:R-:W-:Y:S02]  /*c010*/  LOP3.LUT R24, R25, 0x380, RZ, 0xc0, !PT ;  /* 0x0000038019187812 */ /* 0x000fe400078ec0ff */
[----:B------:R-:W-:Y:S01]  /*c020*/  LOP3.LUT R28, R29, 0x380, RZ, 0xc0, !PT ;  /* 0x000003801d1c7812 */ /* 0x000fe200078ec0ff */
[----:B------:R-:W0:Y:S01]  /*c030*/  @P2 LDC R77, c[0x0][0xbec] ;  /* 0x0002fb00ff4d2b82 */ /* 0x000e220000000800 */
[----:B------:R-:W-:Y:S01]  /*c040*/  LOP3.LUT R64, R64, R65, RZ, 0x3c, !PT ;  /* 0x0000004140407212 */ /* 0x000fe200078e3cff */
[----:B------:R-:W-:Y:S01]  /*c050*/  IMAD.X R65, RZ, RZ, R15, P1 ;  /* 0x000000ffff417224 */ /* 0x000fe200008e060f */
[----:B------:R-:W-:Y:S01]  /*c060*/  SEL R76, RZ, 0xffffffff, P0 ;  /* 0xffffffffff4c7807 */ /* 0x000fe20000000000 */
[----:B------:R-:W-:Y:S01]  /*c070*/  UIADD3 UR11, UR11, UR12, URZ ;  /* 0x0000000c0b0b7290 */ /* 0x000fe2000fffe03f */
[----:B------:R-:W-:Y:S01]  /*c080*/  ISETP.GE.AND P1, PT, R2, UR16, PT ;  /* 0x0000001002007c0c */ /* 0x000fe2000bf26270 */
[----:B------:R-:W-:Y:S01]  /*c090*/  USHF.R.S32.HI UR4, URZ, 0x1f, UR9 ;  /* 0x0000001f3f047899 */ /* 0x000fe20008011409 */
[----:B------:R-:W-:Y:S01]  /*c0a0*/  SHF.R.U64 R8, R8, 0x3, RZ ;  /* 0x0000000308087819 */ /* 0x000fe200000012ff */
[----:B------:R-:W-:Y:S01]  /*c0b0*/  IMAD.SHL.U32 R76, R76, 0x2, RZ ;  /* 0x000000024c4c7824 */ /* 0x000fe200078e00ff */
[----:B------:R-:W-:Y:S01]  /*c0c0*/  SEL R21, RZ, 0x1, P1 ;  /* 0x00000001ff157807 */ /* 0x000fe20000800000 */
[----:B------:R-:W1:Y:S01]  /*c0d0*/  @P2 LDC R79, c[0x0][0xbf0] ;  /* 0x0002fc00ff4f2b82 */ /* 0x000e620000000800 */
[----:B------:R-:W-:Y:S01]  /*c0e0*/  ISETP.GE.AND P1, PT, R190, UR16, PT ;  /* 0x00000010be007c0c */ /* 0x000fe2000bf26270 */
[----:B------:R-:W-:Y:S01]  /*c0f0*/  ULDC.64 UR12, c[0x0][0xae8] ;  /* 0x0002ba00000c7ab9 */ /* 0x000fe20000000a00 */
[----:B------:R-:W-:Y:S01]  /*c100*/  LOP3.LUT R21, R76, 0x2, R21, 0xe2, !PT ;  /* 0x000000024c157812 */ /* 0x000fe200078ee215 */
[----:B------:R-:W5:Y:S01]  /*c110*/  LD.E.128 R60, desc[UR40][R60.64] ;  /* 0x000000283c3c7980 */ /* 0x000f62000c101d00 */
[----:B------:R-:W-:-:S02]  /*c120*/  SEL R76, RZ, 0xffffffff, P1 ;  /* 0xffffffffff4c7807 */ /* 0x000fc40000800000 */
[----:B------:R-:W-:Y:S01]  /*c130*/  ISETP.GE.AND P0, PT, R189, UR16, PT ;  /* 0x00000010bd007c0c */ /* 0x000fe2000bf06270 */
[----:B------:R-:W5:Y:S01]  /*c140*/  LD.E.128 R64, desc[UR40][R64.64] ;  /* 0x0000002840407980 */ /* 0x000f62000c101d00 */
[----:B------:R-:W-:Y:S01]  /*c150*/  LOP3.LUT R8, R8, R9, RZ, 0x3c, !PT ;  /* 0x0000000908087212 */ /* 0x000fe200078e3cff */
[----:B------:R-:W-:Y:S01]  /*c160*/  IMAD.X R9, RZ, RZ, R15, P3 ;  /* 0x000000ffff097224 */ /* 0x000fe200018e060f */
[----:B------:R-:W-:Y:S01]  /*c170*/  IADD3 R45, P3, R14, 0x8000, RZ ;  /* 0x000080000e2d7810 */ /* 0x000fe20007f7e0ff */
[----:B------:R-:W-:Y:S01]  /*c180*/  IMAD.SHL.U32 R76, R76, 0x4, RZ ;  /* 0x000000044c4c7824 */ /* 0x000fe200078e00ff */
[----:B------:R-:W-:Y:S01]  /*c190*/  SEL R0, RZ, 0xffffffff, P0 ;  /* 0xffffffffff007807 */ /* 0x000fe20000000000 */
[----:B------:R-:W5:Y:S01]  /*c1a0*/  LD.E.128 R68, desc[UR40][R68.64] ;  /* 0x0000002844447980 */ /* 0x000f62000c101d00 */
[----:B------:R-:W-:Y:S02]  /*c1b0*/  LOP3.LUT R44, R45, 0x380, RZ, 0xc0, !PT ;  /* 0x000003802d2c7812 */ /* 0x000fe400078ec0ff */
[----:B------:R-:W-:Y:S01]  /*c1c0*/  LOP3.LUT R21, R76, 0x4, R21, 0xe2, !PT ;  /* 0x000000044c157812 */ /* 0x000fe200078ee215 */
[----:B------:R-:W-:Y:S01]  /*c1d0*/  IMAD.SHL.U32 R76, R0, 0x8, RZ ;  /* 0x00000008004c7824 */ /* 0x000fe200078e00ff */
[----:B------:R-:W-:Y:S01]  /*c1e0*/  SHF.R.U64 R12, R12, 0x3, RZ ;  /* 0x000000030c0c7819 */ /* 0x000fe200000012ff */
[----:B------:R-:W-:Y:S01]  /*c1f0*/  IMAD R0, R20, 0x20, R3 ;  /* 0x0000002014007824 */ /* 0x000fe200078e0203 */
[----:B------:R-:W-:-:S02]  /*c200*/  SHF.R.U64 R24, R24, 0x3, RZ ;  /* 0x0000000318187819 */ /* 0x000fc400000012ff */
[----:B------:R-:W-:Y:S01]  /*c210*/  SHF.R.U64 R28, R28, 0x3, RZ ;  /* 0x000000031c1c7819 */ /* 0x000fe200000012ff */
[----:B------:R-:W-:Y:S01]  /*c220*/  UIMAD.WIDE.U32 UR10, UR42, UR12, UR10 ;  /* 0x0000000c2a0a72a5 */ /* 0x000fe2000f8e000a */
[----:B------:R-:W-:Y:S01]  /*c230*/  SHF.R.U64 R44, R44, 0x3, RZ ;  /* 0x000000032c2c7819 */ /* 0x000fe200000012ff */
[----:B------:R-:W-:Y:S01]  /*c240*/  VIADD R80, R0, UR39 ;  /* 0x0000002700507c36 */ /* 0x000fe20008000000 */
        /* <DEDUP_REMOVED lines=9> */
[----:B------:R-:W-:Y:S01]  /*c2e0*/  UIMAD UR11, UR42, UR13, UR11 ;  /* 0x0000000d2a0b72a4 */ /* 0x000fe2000f8e020b */
[C---:B------:R-:W-:Y:S01]  /*c2f0*/  IADD3 R53, P5, R14.reuse, 0xa000, RZ ;  /* 0x0000a0000e357810 */ /* 0x040fe20007fbe0ff */
[----:B------:R-:W5:Y:S01]  /*c300*/  LD.E.128 R8, desc[UR40][R8.64] ;  /* 0x0000002808087980 */ /* 0x000f62000c101d00 */
[----:B------:R-:W-:Y:S01]  /*c310*/  IADD3 R57, P6, R14, 0xb000, RZ ;  /* 0x0000b0000e397810 */ /* 0x000fe20007fde0ff */
[----:B------:R-:W-:Y:S01]  /*c320*/  ULDC.64 UR12, c[0x0][0xaf0] ;  /* 0x0002bc00000c7ab9 */ /* 0x000fe20000000a00 */
[----:B------:R-:W-:Y:S01]  /*c330*/  ISETP.GE.AND P0, PT, R188, UR16, PT ;  /* 0x00000010bc007c0c */ /* 0x000fe2000bf06270 */
[----:B0-----:R-:W-:Y:S01]  /*c340*/  @P2 IMAD.HI.U32 R0, R80, R77, RZ ;  /* 0x0000004d50002227 */ /* 0x001fe200078e00ff */
[----:B------:R-:W-:Y:S01]  /*c350*/  IADD3 R7, P3, R14, 0xf000, RZ ;  /* 0x0000f0000e077810 */ /* 0x000fe20007f7e0ff */
[----:B------:R-:W-:Y:S01]  /*c360*/  UIMAD UR4, UR4, UR12, URZ ;  /* 0x0000000c040472a4 */ /* 0x000fe2000f8e023f */
[----:B------:R-:W-:Y:S01]  /*c370*/  LOP3.LUT R48, R49, 0x380, RZ, 0xc0, !PT ;  /* 0x0000038031307812 */ /* 0x000fe200078ec0ff */
[----:B------:R-:W5:Y:S01]  /*c380*/  LD.E.128 R24, desc[UR40][R24.64] ;  /* 0x0000002818187980 */ /* 0x000f62000c101d00 */
[----:B------:R-:W-:-:S02]  /*c390*/  LOP3.LUT R52, R53, 0x380, RZ, 0xc0, !PT ;  /* 0x0000038035347812 */ /* 0x000fc400078ec0ff */
[----:B------:R-:W-:Y:S01]  /*c3a0*/  LOP3.LUT R56, R57, 0x380, RZ, 0xc0, !PT ;  /* 0x0000038039387812 */ /* 0x000fe200078ec0ff */
[----:B------:R-:W5:Y:S01]  /*c3b0*/  LD.E.128 R28, desc[UR40][R28.64] ;  /* 0x000000281c1c7980 */ /* 0x000f62000c101d00 */
[----:B------:R-:W-:Y:S02]  /*c3c0*/  LOP3.LUT R5, R14, 0x380, RZ, 0xc0, !PT ;  /* 0x000003800e057812 */ /* 0x000fe400078ec0ff */
[----:B------:R-:W-:Y:S01]  /*c3d0*/  SEL R20, RZ, 0xffffffff, P0 ;  /* 0xffffffffff147807 */ /* 0x000fe20000000000 */
[----:B------:R-:W-:Y:S01]  /*c3e0*/  IMAD.MOV.U32 R77, RZ, RZ, R80 ;  /* 0x000000ffff4d7224 */ /* 0x000fe200078e0050 */
[----:B------:R-:W-:Y:S01]  /*c3f0*/  LOP3.LUT R6, R7, 0x380, RZ, 0xc0, !PT ;  /* 0x0000038007067812 */ /* 0x000fe200078ec0ff */
[----:B------:R-:W-:Y:S01]  /*c400*/  UIMAD UR4, UR9, UR13, UR4 ;  /* 0x0000000d090472a4 */ /* 0x000fe2000f8e0204 */
[----:B-1----:R-:W-:Y:S01]  /*c410*/  @P2 SHF.R.U32.HI R77, RZ, R79, R0 ;  /* 0x0000004fff4d2219 */ /* 0x002fe20000011600 */
[----:B------:R-:W-:Y:S01]  /*c420*/  UIMAD.WIDE.U32 UR10, UR9, UR12, UR10 ;  /* 0x0000000c090a72a5 */ /* 0x000fe2000f8e000a */
[----:B------:R-:W-:Y:S01]  /*c430*/  SHF.R.U64 R48, R48, 0x3, RZ ;  /* 0x0000000330307819 */ /* 0x000fe200000012ff */
[----:B------:R-:W-:Y:S01]  /*c440*/  IMAD.SHL.U32 R20, R20, 0x10, RZ ;  /* 0x0000001014147824 */ /* 0x000fe200078e00ff */
[----:B------:R-:W-:Y:S01]  /*c450*/  SHF.R.U64 R52, R52, 0x3, RZ ;  /* 0x0000000334347819 */ /* 0x000fe200000012ff */
[----:B------:R-:W-:Y:S01]  /*c460*/  IMAD.X R73, RZ, RZ, R15, P3 ;  /* 0x000000ffff497224 */ /* 0x000fe200018e060f */
[----:B------:R-:W-:Y:S01]  /*c470*/  SHF.R.U64 R56, R56, 0x3, RZ ;  /* 0x0000000338387819 */ /* 0x000fe200000012ff */
[----:B------:R-:W5:Y:S01]  /*c480*/  LD.E.128 R44, desc[UR40][R44.64] ;  /* 0x000000282c2c7980 */ /* 0x000f62000c101d00 */
[----:B------:R-:W-:-:S02]  /*c490*/  SHF.R.U64 R5, R5, 0x3, RZ ;  /* 0x0000000305057819 */ /* 0x000fc400000012ff */
[----:B------:R-:W-:Y:S02]  /*c4a0*/  SHF.R.U64 R6, R6, 0x3, RZ ;  /* 0x0000000306067819 */ /* 0x000fe400000012ff */
[----:B------:R-:W-:Y:S01]  /*c4b0*/  LOP3.LUT R21, R76, 0x8, R21, 0xe2, !PT ;  /* 0x000000084c157812 */ /* 0x000fe200078ee215 */
[----:B------:R-:W-:Y:S01]  /*c4c0*/  UIADD3 UR4, UR11, UR4, URZ ;  /* 0x000000040b047290 */ /* 0x000fe2000fffe03f */
[----:B------:R-:W-:Y:S01]  /*c4d0*/  ISETP.GE.AND P0, PT, R187, UR16, PT ;  /* 0x00000010bb007c0c */ /* 0x000fe2000bf06270 */
        /* <DEDUP_REMOVED lines=9> */
[----:B------:R-:W-:-:S02]  /*c570*/  LOP3.LUT R72, R6, R7, RZ, 0x3c, !PT ;  /* 0x0000000706487212 */ /* 0x000fc400078e3cff */
[----:B------:R-:W-:Y:S02]  /*c580*/  SHF.R.S32.HI R78, RZ, 0x1f, R77 ;  /* 0x0000001fff4e7819 */ /* 0x000fe4000001144d */
[----:B------:R-:W-:Y:S01]  /*c590*/  LOP3.LUT R76, R20, 0x10, R21, 0xe2, !PT ;  /* 0x00000010144c7812 */ /* 0x000fe200078ee215 */
[----:B------:R-:W-:Y:S01]  /*c5a0*/  IMAD.U32 R20, RZ, RZ, UR10 ;  /* 0x0000000aff147e24 */ /* 0x000fe2000f8e00ff */
[----:B------:R-:W-:Y:S01]  /*c5b0*/  SEL R0, RZ, 0xffffffff, P0 ;  /* 0xffffffffff007807 */ /* 0x000fe20000000000 */
[----:B------:R-:W-:Y:S01]  /*c5c0*/  IMAD.U32 R21, RZ, RZ, UR11 ;  /* 0x0000000bff157e24 */ /* 0x000fe2000f8e00ff */
[----:B------:R-:W-:Y:S01]  /*c5d0*/  ULDC.64 UR10, c[0x0][0xae0] ;  /* 0x0002b800000a7ab9 */ /* 0x000fe20000000a00 */
[----:B------:R-:W-:Y:S01]  /*c5e0*/  IMAD R79, R82, R79, R80 ;  /* 0x0000004f524f7224 */ /* 0x000fe200078e0250 */
[----:B------:R-:W5:Y:S01]  /*c5f0*/  LD.E.128 R4, desc[UR40][R4.64] ;  /* 0x0000002804047980 */ /* 0x000f62000c101d00 */
[----:B------:R-:W-:Y:S02]  /*c600*/  IMAD.U32 R21, RZ, RZ, UR4 ;  /* 0x00000004ff157e24 */ /* 0x000fe4000f8e00ff */
[----:B------:R-:W-:Y:S01]  /*c610*/  IMAD R78, R78, UR10, RZ ;  /* 0x0000000a4e4e7c24 */ /* 0x000fe2000f8e02ff */
[----:B------:R-:W5:Y:S01]  /*c620*/  LD.E.128 R12, desc[UR40][R12.64] ;  /* 0x000000280c0c7980 */ /* 0x000f62000c101d00 */
[----:B------:R-:W-:Y:S01]  /*c630*/  IMAD.SHL.U32 R83, R0, 0x20, RZ ;  /* 0x0000002000537824 */ /* 0x000fe200078e00ff */
[----:B------:R-:W-:-:S02]  /*c640*/  ISETP.GE.AND P0, PT, R225, UR16, PT ;  /* 0x00000010e1007c0c */ /* 0x000fc4000bf06270 */
[----:B------:R-:W5:Y:S01]  /*c650*/  LD.E.128 R48, desc[UR40][R48.64] ;  /* 0x0000002830307980 */ /* 0x000f62000c101d00 */
[----:B------:R-:W-:-:S03]  /*c660*/  SHF.R.S32.HI R0, RZ, 0x1f, R79 ;  /* 0x0000001fff007819 */ /* 0x000fc6000001144f */
[----:B------:R-:W5:Y:S01]  /*c670*/  LD.E.128 R52, desc[UR40][R52.64] ;  /* 0x0000002834347980 */ /* 0x000f62000c101d00 */
[----:B------:R-:W-:-:S03]  /*c680*/  IMAD.WIDE.U32 R20, R77, UR10, R20 ;  /* 0x0000000a4d147c25 */ /* 0x000fc6000f8e0014 */
[----:B------:R-:W5:Y:S01]  /*c690*/  LD.E.128 R56, desc[UR40][R56.64] ;  /* 0x0000002838387980 */ /* 0x000f62000c101d00 */
[----:B------:R-:W-:Y:S01]  /*c6a0*/  IMAD R81, R77, UR11, R78 ;  /* 0x0000000b4d517c24 */ /* 0x000fe2000f8e024e */
[----:B------:R-:W-:Y:S02]  /*c6b0*/  ULDC.64 UR10, c[0x0][0xad8] ;  /* 0x0002b600000a7ab9 */ /* 0x000fe40000000a00 */
        /* <DEDUP_REMOVED lines=8> */
[----:B------:R-:W-:Y:S01]  /*c740*/  IMAD.IADD R21, R21, 0x1, R81 ;  /* 0x0000000115157824 */ /* 0x000fe200078e0251 */
[----:B------:R-:W-:Y:S01]  /*c750*/  SEL R77, RZ, 0x40, P0 ;  /* 0x00000040ff4d7807 */ /* 0x000fe20000000000 */
[----:B------:R-:W-:Y:S01]  /*c760*/  IMAD R78, R0, UR10, RZ ;  /* 0x0000000a004e7c24 */ /* 0x000fe2000f8e02ff */
[----:B------:R-:W-:Y:S01]  /*c770*/  ISETP.GE.AND P0, PT, R224, UR16, PT ;  /* 0x00000010e0007c0c */ /* 0x000fe2000bf06270 */
[----:B------:R-:W-:-:S02]  /*c780*/  IMAD R83, R82, UR8, RZ ;  /* 0x0000000852537c24 */ /* 0x000fc4000f8e02ff */
[----:B------:R-:W-:Y:S01]  /*c790*/  VIADD R82, R3, UR39 ;  /* 0x0000002703527c36 */ /* 0x000fe20008000000 */
        /* <DEDUP_REMOVED lines=14> */
[----:B------:R0:W3:Y:S01]  /*c880*/  SHFL.IDX PT, R21, R81, RZ, 0x181f ;  /* 0x00181fff51157589 */ /* 0x0000e200000e0000 */
[----:B------:R-:W-:Y:S02]  /*c890*/  LOP3.LUT R3, R0, R3, RZ, 0xfc, !PT ;  /* 0x0000000300037212 */ /* 0x000fe400078efcff */
[----:B--2---:R-:W-:Y:S01]  /*c8a0*/  SHF.R.S32.HI R152, RZ, 0x1f, R191 ;  /* 0x0000001fff987819 */ /* 0x004fe200000114bf */
        /* <DEDUP_REMOVED lines=9> */
[----:B---3--:R-:W-:-:S03]  /*c940*/  @!P0 IMAD.WIDE R78, R2, 0x2, R20 ;  /* 0x00000002024e8825 */ /* 0x008fc600078e0214 */
[----:B------:R-:W-:Y:S02]  /*c950*/  @!P1 LEA.HI.X R77, R191, R21, R152, 0x1, P2 ;  /* 0x00000015bf4d9211 */ /* 0x000fe400010f0c98 */
[----:B------:R-:W-:Y:S01]  /*c960*/  ISETP.GE.AND P2, PT, R188, UR16, PT ;  /* 0x00000010bc007c0c */ /* 0x000fe2000bf46270 */
[----:B-----5:R1:W-:Y:S01]  /*c970*/  @!P0 ST.E.128 desc[UR40][R78.64], R4 ;  /* 0x000000044e008985 */ /* 0x0203e2000c101d28 */
[----:B------:R-:W-:-:S03]  /*c980*/  LOP3.LUT P0, RZ, R0, 0x40, RZ, 0xc0, !PT ;  /* 0x0000004000ff7812 */ /* 0x000fc6000780c0ff */
[----:B------:R2:W-:Y:S01]  /*c990*/  @!P1 ST.E.128 desc[UR40][R76.64], R12 ;  /* 0x0000000c4c009985 */ /* 0x0005e2000c101d28 */
[----:B------:R-:W-:Y:S02]  /*c9a0*/  ISETP.GE.AND P1, PT, R187, UR16, PT ;  /* 0x00000010bb007c0c */ /* 0x000fe4000bf26270 */
[----:B-1----:R-:W-:Y:S02]  /*c9b0*/  SHF.R.S32.HI R4, RZ, 0x1f, R187 ;  /* 0x0000001fff047819 */ /* 0x002fe400000114bb */
[----:B------:R-:W-:Y:S02]  /*c9c0*/  SHF.R.S32.HI R5, RZ, 0x1f, R225 ;  /* 0x0000001fff057819 */ /* 0x000fe400000114e1 */
[CC--:B--2---:R-:W-:Y:S02]  /*c9d0*/  @!P4 LEA R76, P5, R190.reuse, R20.reuse, 0x1 ;  /* 0x00000014be4cc211 */ /* 0x0c4fe400078a08ff */
[----:B------:R-:W-:Y:S02]  /*c9e0*/  @!P3 LEA R14, P6, R189, R20, 0x1 ;  /* 0x00000014bd0eb211 */ /* 0x000fe400078c08ff */
[----:B------:R-:W-:-:S02]  /*c9f0*/  @!P4 LEA.HI.X R77, R190, R21, R85, 0x1, P5 ;  /* 0x00000015be4dc211 */ /* 0x000fc400028f0c55 */
[CC--:B------:R-:W-:Y:S02]  /*ca00*/  @!P2 LEA R12, P5, R188.reuse, R20.reuse, 0x1 ;  /* 0x00000014bc0ca211 */ /* 0x0c0fe400078a08ff */
[-C--:B------:R-:W-:Y:S01]  /*ca10*/  @!P3 LEA.HI.X R15, R189, R21.reuse, R84, 0x1, P6 ;  /* 0x00000015bd0fb211 */ /* 0x080fe200030f0c54 */
[----:B------:R2:W-:Y:S01]  /*ca20*/  @!P4 ST.E.128 desc[UR40][R76.64], R28 ;  /* 0x0000001c4c00c985 */ /* 0x0005e2000c101d28 */
[----:B------:R-:W-:Y:S02]  /*ca30*/  LOP3.LUT P6, RZ, R3, 0x80, RZ, 0xc0, !PT ;  /* 0x0000008003ff7812 */ /* 0x000fe400078cc0ff */
[-C--:B------:R-:W-:Y:S01]  /*ca40*/  @!P2 LEA.HI.X R13, R188, R21.reuse, R87, 0x1, P5 ;  /* 0x00000015bc0da211 */ /* 0x080fe200028f0c57 */
[----:B------:R2:W-:Y:S01]  /*ca50*/  @!P3 ST.E.128 desc[UR40][R14.64], R36 ;  /* 0x000000240e00b985 */ /* 0x0005e2000c101d28 */
[C---:B------:R-:W-:Y:S02]  /*ca60*/  @!P1 LEA R6, P5, R187.reuse, R20, 0x1 ;  /* 0x00000014bb069211 */ /* 0x040fe400078a08ff */
[----:B------:R-:W-:Y:S01]  /*ca70*/  SHF.R.S32.HI R79, RZ, 0x1f, R224 ;  /* 0x0000001fff4f7819 */ /* 0x000fe200000114e0 */
[----:B------:R2:W-:Y:S01]  /*ca80*/  @!P2 ST.E.128 desc[UR40][R12.64], R44 ;  /* 0x0000002c0c00a985 */ /* 0x0005e2000c101d28 */
[----:B------:R-:W-:-:S02]  /*ca90*/  @!P1 LEA.HI.X R7, R187, R21, R4, 0x1, P5 ;  /* 0x00000015bb079211 */ /* 0x000fc400028f0c04 */
[----:B------:R-:W-:-:S03]  /*caa0*/  @P0 LEA R4, P5, R225, R20, 0x1 ;  /* 0x00000014e1040211 */ /* 0x000fc600078a08ff */
[----:B------:R2:W-:Y:S01]  /*cab0*/  @!P1 ST.E.128 desc[UR40][R6.64], R52 ;  /* 0x0000003406009985 */ /* 0x0005e2000c101d28 */
[----:B------:R-:W-:Y:S02]  /*cac0*/  @P0 LEA.HI.X R5, R225, R21, R5, 0x1, P5 ;  /* 0x00000015e1050211 */ /* 0x000fe400028f0c05 */
[----:B------:R-:W-:-:S03]  /*cad0*/  @P6 LEA R20, P5, R224, R20, 0x1 ;  /* 0x00000014e0146211 */ /* 0x000fc600078a08ff */
[----:B------:R2:W-:Y:S01]  /*cae0*/  @P0 ST.E.128 desc[UR40][R4.64], R60 ;  /* 0x0000003c04000985 */ /* 0x0005e2000c101d28 */
[----:B------:R-:W-:-:S05]  /*caf0*/  @P6 LEA.HI.X R21, R224, R21, R79, 0x1, P5 ;  /* 0x00000015e0156211 */ /* 0x000fca00028f0c4f */
[----:B------:R2:W-:Y:S04]  /*cb00*/  @P6 ST.E.128 desc[UR40][R20.64], R68 ;  /* 0x0000004414006985 */ /* 0x0005e8000c101d28 */
.L_x_7624:
[----:B------:R-:W-:Y:S05]  /*cb10*/  BSYNC B1 ;  /* 0x0000000000017941 */ /* 0x000fea0003800000 */
.L_x_7623:
[----:B--2--5:R-:W-:Y:S01]  /*cb20*/  VIADD R6, R82, 0x20 ;  /* 0x0000002052067836 */ /* 0x024fe20000000000 */
[----:B------:R2:W4:Y:S04]  /*cb30*/  SHFL.IDX PT, R5, R81, 0x1, 0x181f ;  /* 0x00381f0051057f89 */ /* 0x00052800000e0000 */
[----:B------:R-:W-:Y:S01]  /*cb40*/  ISETP.GE.AND P0, PT, R6, R83, PT ;  /* 0x000000530600720c */ /* 0x000fe20003f06270 */
[----:B------:R2:W0:-:S12]  /*cb50*/  SHFL.IDX PT, R4, R80, 0x1, 0x181f ;  /* 0x00381f0050047f89 */ /* 0x00041800000e0000 */
[----:B--2---:R-:W-:Y:S05]  /*cb60*/  @P0 BRA `(.L_x_7625) ;  /* 0x0000002400e80947 */ /* 0x004fea0003800000 */
[----:B------:R-:W-:Y:S02]  /*cb70*/  ISETP.GE.AND P0, PT, R191, UR16, PT ;  /* 0x00000010bf007c0c */ /* 0x000fe4000bf06270 */
[----:B------:R-:W-:Y:S02]  /*cb80*/  ISETP.GE.AND P5, PT, R2, UR16, PT ;  /* 0x0000001002007c0c */ /* 0x000fe4000bfa6270 */
[----:B------:R-:W-:Y:S02]  /*cb90*/  ISETP.GE.AND P2, PT, R190, UR16, PT ;  /* 0x00000010be007c0c */ /* 0x000fe4000bf46270 */
[----:B------:R-:W-:Y:S02]  /*cba0*/  ISETP.GE.AND P1, PT, R189, UR16, PT ;  /* 0x00000010bd007c0c */ /* 0x000fe4000bf26270 */
[----:B------:R-:W-:Y:S02]  /*cbb0*/  ISETP.GE.AND P3, PT, R188, UR16, PT ;  /* 0x00000010bc007c0c */ /* 0x000fe4000bf66270 */
[----:B------:R-:W-:-:S02]  /*cbc0*/  SHF.R.S32.HI R15, RZ, 0x1f, R190 ;  /* 0x0000001fff0f7819 */ /* 0x000fc400000114be */
[----:B---3--:R-:W-:Y:S02]  /*cbd0*/  SHF.R.S32.HI R21, RZ, 0x1f, R189 ;  /* 0x0000001fff157819 */ /* 0x008fe400000114bd */
[C---:B0-----:R-:W-:Y:S01]  /*cbe0*/  @!P0 LEA R12, P4, R191.reuse, R4, 0x1 ;  /* 0x00000004bf0c8211 */ /* 0x041fe200078808ff */
        /* <DEDUP_REMOVED lines=31> */
.L_x_7622:
        /* <DEDUP_REMOVED lines=10> */
[----:B--2---:R-:W-:Y:S01]  /*ce80*/  SHF.R.S32.HI R152, RZ, 0x1f, R205 ;  /* 0x0000001fff987819 */ /* 0x004fe200000114cd */
        /* <DEDUP_REMOVED lines=49> */
[----:B------:R-:W-:Y:S01]  /*d1a0*/  IMAD.IADD R5, R5, 0x1, R9 ;  /* 0x0000000105057824 */ /* 0x000fe200078e0209 */
[----:B------:R-:W-:Y:S01]  /*d1b0*/  SHF.R.S32.HI R13, RZ, 0x1f, R220 ;  /* 0x0000001fff0d7819 */ /* 0x000fe200000114dc */
[C---:B------:R-:W-:Y:S01]  /*d1c0*/  IMAD R3, R7.reuse, UR11, R0 ;  /* 0x0000000b07037c24 */ /* 0x040fe2000f8e0200 */
[----:B------:R-:W-:Y:S01]  /*d1d0*/  SHF.R.S32.HI R167, RZ, 0x1f, R221 ;  /* 0x0000001fffa77819 */ /* 0x000fe200000114dd */
[----:B------:R-:W-:Y:S01]  /*d1e0*/  VIADD R0, R16, UR39 ;  /* 0x0000002710007c36 */ /* 0x000fe20008000000 */
[----:B------:R-:W-:Y:S01]  /*d1f0*/  SHF.R.S32.HI R168, RZ, 0x1f, R222 ;  /* 0x0000001fffa87819 */ /* 0x000fe200000114de */
[----:B------:R-:W-:Y:S01]  /*d200*/  IMAD.WIDE.U32 R4, R7, UR10, R4 ;  /* 0x0000000a07047c25 */ /* 0x000fe2000f8e0004 */
[----:B------:R-:W-:Y:S01]  /*d210*/  ULDC.64 UR10, c[0x0][0xb00] ;  /* 0x0002c000000a7ab9 */ /* 0x000fe20000000a00 */
[----:B------:R-:W-:-:S02]  /*d220*/  SHF.R.S32.HI R169, RZ, 0x1f, R17 ;  /* 0x0000001fffa97819 */ /* 0x000fc40000011411 */
[----:B------:R-:W-:Y:S01]  /*d230*/  ISETP.GE.AND P0, PT, R0, UR8, PT ;  /* 0x0000000800007c0c */ /* 0x000fe2000bf06270 */
[----:B------:R-:W-:Y:S01]  /*d240*/  IMAD.IADD R5, R5, 0x1, R3 ;  /* 0x0000000105057824 */ /* 0x000fe200078e0203 */
[----:B------:R-:W-:-:S04]  /*d250*/  LEA R3, P1, R4, UR10, 0x2 ;  /* 0x0000000a04037c11 */ /* 0x000fc8000f8210ff */
[----:B------:R-:W-:Y:S01]  /*d260*/  LEA.HI.X R10, R4, UR11, R5, 0x2, P1 ;  /* 0x0000000b040a7c11 */ /* 0x000fe200088f1405 */
[----:B------:R0:W1:Y:S04]  /*d270*/  SHFL.IDX PT, R11, R3, RZ, 0x1c1f ;  /* 0x001c1fff030b7589 */ /* 0x00006800000e0000 */
[----:B------:R0:W2:Y:S02]  /*d280*/  SHFL.IDX PT, R12, R10, RZ, 0x1c1f ;  /* 0x001c1fff0a0c7589 */ /* 0x0000a400000e0000 */
[----:B------:R-:W-:Y:S05]  /*d290*/  @P0 BRA `(.L_x_7627) ;  /* 0x0000000800040947 */ /* 0x000fea0003800000 */
[----:B------:R-:W-:Y:S02]  /*d2a0*/  ULDC UR4, c[0x0][0xac8] ;  /* 0x0002b20000047ab9 */ /* 0x000fe40000000800 */
[----:B------:R-:W-:Y:S02]  /*d2b0*/  ISETP.GE.AND P3, PT, R17, UR4, PT ;  /* 0x0000000411007c0c */ /* 0x000fe4000bf66270 */
[----:B------:R-:W-:Y:S02]  /*d2c0*/  ISETP.GE.AND P4, PT, R222, UR4, PT ;  /* 0x00000004de007c0c */ /* 0x000fe4000bf86270 */
[----:B------:R-:W-:Y:S02]  /*d2d0*/  ISETP.GE.AND P2, PT, R221, UR4, PT ;  /* 0x00000004dd007c0c */ /* 0x000fe4000bf46270 */
[----:B------:R-:W-:-:S07]  /*d2e0*/  ISETP.GE.AND P1, PT, R220, UR4, PT ;  /* 0x00000004dc007c0c */ /* 0x000fce000bf26270 */
[CC--:B-1----:R-:W-:Y:S02]  /*d2f0*/  @!P3 LEA R4, P0, R17.reuse, R11.reuse, 0x2 ;  /* 0x0000000b1104b211 */ /* 0x0c2fe400078010ff */
[C---:B------:R-:W-:Y:S02]  /*d300*/  @!P4 LEA R6, P5, R222.reuse, R11, 0x2 ;  /* 0x0000000bde06c211 */ /* 0x040fe400078a10ff */
        /* <DEDUP_REMOVED lines=122> */
.L_x_7627:
[----:B------:R-:W-:Y:S05]  /*dab0*/  BSYNC B1 ;  /* 0x0000000000017941 */ /* 0x000fea0003800000 */
.L_x_7626:
        /* <DEDUP_REMOVED lines=10> */
[CC--:B0-----:R-:W-:Y:S02]  /*db60*/  @!P4 LEA R10, P3, R17.reuse, R3.reuse, 0x2 ;  /* 0x00000003110ac211 */ /* 0x0c1fe400078610ff */
[-C--:B---3--:R-:W-:Y:S02]  /*db70*/  @!P2 LEA R4, P6, R222, R3.reuse, 0x2 ;  /* 0x00000003de04a211 */ /* 0x088fe400078c10ff */
[----:B-1----:R-:W-:Y:S02]  /*db80*/  @!P4 LEA.HI.X R11, R17, R20, R169, 0x2, P3 ;  /* 0x00000014110bc211 */ /* 0x002fe400018f14a9 */
[----:B------:R-:W-:Y:S02]  /*db90*/  ISETP.GE.AND P3, PT, R219, UR4, PT ;  /* 0x00000004db007c0c */ /* 0x000fe4000bf66270 */
[----:B------:R-:W-:Y:S01]  /*dba0*/  @!P1 LEA R6, P5, R221, R3, 0x2 ;  /* 0x00000003dd069211 */ /* 0x000fe200078a10ff */
[----:B------:R0:W-:Y:S01]  /*dbb0*/  @!P4 ST.E.64 desc[UR40][R10.64], R26 ;  /* 0x0000001a0a00c985 */ /* 0x0001e2000c101b28 */
[----:B------:R-:W-:-:S02]  /*dbc0*/  ISETP.GE.AND P4, PT, R218, UR4, PT ;  /* 0x00000004da007c0c */ /* 0x000fc4000bf86270 */
[-C--:B------:R-:W-:Y:S02]  /*dbd0*/  @!P2 LEA.HI.X R5, R222, R20.reuse, R168, 0x2, P6 ;  /* 0x00000014de05a211 */ /* 0x080fe400030f14a8 */
[CC--:B------:R-:W-:Y:S02]  /*dbe0*/  @!P0 LEA R8, P6, R220.reuse, R3.reuse, 0x2 ;  /* 0x00000003dc088211 */ /* 0x0c0fe400078c10ff */
        /* <DEDUP_REMOVED lines=14> */
[-C--:B------:R-:W-:Y:S01]  /*dcd0*/  @!P5 LEA R14, P6, R217, R3.reuse, 0x2 ;  /* 0x00000003d90ed211 */ /* 0x080fe200078c10ff */
[----:B------:R4:W-:Y:S01]  /*dce0*/  @!P4 ST.E.64 desc[UR40][R12.64], R46 ;  /* 0x0000002e0c00c985 */ /* 0x0009e2000c101b28 */
[----:B------:R-:W-:Y:S02]  /*dcf0*/  ISETP.GE.AND P3, PT, R213, UR4, PT ;  /* 0x00000004d5007c0c */ /* 0x000fe4000bf66270 */
[----:B------:R-:W-:Y:S02]  /*dd00*/  @!P5 LEA.HI.X R15, R217, R20, R164, 0x2, P6 ;  /* 0x00000014d90fd211 */ /* 0x000fe400030f14a4 */
[-C--:B-1----:R-:W-:Y:S02]  /*dd10*/  @!P0 LEA R4, P6, R216, R3.reuse, 0x2 ;  /* 0x00000003d8048211 */ /* 0x082fe400078c10ff */
[----:B------:R-:W-:Y:S01]  /*dd20*/  ISETP.GE.AND P4, PT, R212, UR4, PT ;  /* 0x00000004d4007c0c */ /* 0x000fe2000bf86270 */
[----:B------:R1:W-:Y:S01]  /*dd30*/  @!P5 ST.E.64 desc[UR40][R14.64], R50 ;  /* 0x000000320e00d985 */ /* 0x0003e2000c101b28 */
[----:B---3--:R-:W-:-:S02]  /*dd40*/  @!P1 LEA R6, P5, R215, R3, 0x2 ;  /* 0x00000003d7069211 */ /* 0x008fc400078a10ff */
[-C--:B------:R-:W-:Y:S02]  /*dd50*/  @!P0 LEA.HI.X R5, R216, R20.reuse, R163, 0x2, P6 ;  /* 0x00000014d8058211 */ /* 0x080fe400030f14a3 */
        /* <DEDUP_REMOVED lines=9> */
[CC--:B----4-:R-:W-:Y:S02]  /*ddf0*/  @!P4 LEA R12, P2, R212.reuse, R3.reuse, 0x2 ;  /* 0x00000003d40cc211 */ /* 0x0d0fe400078410ff */
[----:B------:R-:W-:Y:S02]  /*de00*/  ISETP.GE.AND P1, PT, R209, UR4, PT ;  /* 0x00000004d1007c0c */ /* 0x000fe4000bf26270 */
[-C--:B------:R-:W-:Y:S02]  /*de10*/  @!P3 LEA.HI.X R11, R213, R20.reuse, R160, 0x2, P6 ;  /* 0x00000014d50bb211 */ /* 0x080fe400030f14a0 */
[----:B------:R-:W-:Y:S02]  /*de20*/  @!P4 LEA.HI.X R13, R212, R20, R159, 0x2, P2 ;  /* 0x00000014d40dc211 */ /* 0x000fe400010f149f */
[----:B------:R-:W-:Y:S01]  /*de30*/  ISETP.GE.AND P2, PT, R208, UR4, PT ;  /* 0x00000004d0007c0c */ /* 0x000fe2000bf46270 */
[----:B------:R-:W-:Y:S01]  /*de40*/  @!P3 ST.E.64 desc[UR40][R10.64], R66 ;  /* 0x000000420a00b985 */ /* 0x000fe2000c101b28 */
[----:B-1----:R-:W-:-:S03]  /*de50*/  @!P5 LEA R14, P6, R211, R3, 0x2 ;  /* 0x00000003d30ed211 */ /* 0x002fc600078c10ff */
[----:B------:R1:W-:Y:S01]  /*de60*/  @!P4 ST.E.64 desc[UR40][R12.64], R70 ;  /* 0x000000460c00c985 */ /* 0x0003e2000c101b28 */
[-C--:B------:R-:W-:Y:S02]  /*de70*/  @!P5 LEA.HI.X R15, R211, R20.reuse, R158, 0x2, P6 ;  /* 0x00000014d30fd211 */ /* 0x080fe400030f149e */
[CC--:B0-----:R-:W-:Y:S02]  /*de80*/  @!P0 LEA R4, P4, R210.reuse, R3.reuse, 0x2 ;  /* 0x00000003d2048211 */ /* 0x0c1fe400078810ff */
        /* <DEDUP_REMOVED lines=15> */
[CC--:B------:R-:W-:Y:S02]  /*df80*/  @!P5 LEA R10, P6, R207.reuse, R3.reuse, 0x2 ;  /* 0x00000003cf0ad211 */ /* 0x0c0fe400078c10ff */
[-C--:B------:R-:W-:Y:S02]  /*df90*/  @!P4 LEA.HI.X R13, R206, R20.reuse, R153, 0x2, P0 ;  /* 0x00000014ce0dc211 */ /* 0x080fe400000f1499 */
[----:B------:R-:W-:Y:S02]  /*dfa0*/  @!P5 LEA.HI.X R11, R207, R20, R154, 0x2, P6 ;  /* 0x00000014cf0bd211 */ /* 0x000fe400030f149a */
[----:B------:R-:W-:Y:S02]  /*dfb0*/  ISETP.GE.AND P0, PT, R202, UR4, PT ;  /* 0x00000004ca007c0c */ /* 0x000fe4000bf06270 */
[----:B0-----:R-:W-:Y:S01]  /*dfc0*/  @!P3 LEA R14, P6, R205, R3, 0x2 ;  /* 0x00000003cd0eb211 */ /* 0x001fe200078c10ff */
        /* <DEDUP_REMOVED lines=28> */
[CC--:B-1----:R-:W-:Y:S01]  /*e190*/  @!P0 LEA R4, P5, R198.reuse, R3.reuse, 0x2 ;  /* 0x00000003c6048211 */ /* 0x0c2fe200078a10ff */
[----:B------:R1:W-:Y:S01]  /*e1a0*/  @!P3 ST.E.64 desc[UR40][R14.64], R122 ;  /* 0x0000007a0e00b985 */ /* 0x0003e2000c101b28 */
[----:B------:R-:W-:Y:S02]  /*e1b0*/  ISETP.GE.AND P3, PT, R195, UR4, PT ;  /* 0x00000004c3007c0c */ /* 0x000fe4000bf66270 */
[----:B------:R-:W-:Y:S02]  /*e1c0*/  @!P0 LEA.HI.X R5, R198, R20, R232, 0x2, P5 ;  /* 0x00000014c6058211 */ /* 0x000fe400028f14e8 */
[----:B------:R-:W-:Y:S02]  /*e1d0*/  ISETP.GE.AND P5, PT, R193, UR4, PT ;  /* 0x00000004c1007c0c */ /* 0x000fe4000bfa6270 */
[-C--:B--2---:R-:W-:Y:S01]  /*e1e0*/  @!P1 LEA R6, P6, R197, R3.reuse, 0x2 ;  /* 0x00000003c5069211 */ /* 0x084fe200078c10ff */
[----:B------:R2:W-:Y:S02]  /*e1f0*/  @!P0 ST.E.64 desc[UR40][R4.64], R126 ;  /* 0x0000007e04008985 */ /* 0x0005e4000c101b28 */
[----:B0-----:R-:W-:-:S02]  /*e200*/  @!P4 LEA R8, P0, R196, R3, 0x2 ;  /* 0x00000003c408c211 */ /* 0x001fc400078010ff */
[-C--:B------:R-:W-:Y:S02]  /*e210*/  @!P1 LEA.HI.X R7, R197, R20.reuse, R231, 0x2, P6 ;  /* 0x00000014c5079211 */ /* 0x080fe400030f14e7 */
[-C--:B---3--:R-:W-:Y:S02]  /*e220*/  @!P3 LEA R10, P6, R195, R3.reuse, 0x2 ;  /* 0x00000003c30ab211 */ /* 0x088fe400078c10ff */
[-C--:B------:R-:W-:Y:S01]  /*e230*/  @!P4 LEA.HI.X R9, R196, R20.reuse, R230, 0x2, P0 ;  /* 0x00000014c409c211 */ /* 0x080fe200000f14e6 */
        /* <DEDUP_REMOVED lines=16> */
.L_x_7619:
        /* <DEDUP_REMOVED lines=10> */
[----:B------:R-:W4:Y:S01]  /*e3e0*/  @P1 LDG.E R8, desc[UR40][R4.64] ;  /* 0x0000002804081981 */ /* 0x000f22000c1e1900 */
        /* <DEDUP_REMOVED lines=13> */
[----:B----4-:R-:W-:Y:S01]  /*e4c0*/  @P1 R2UR UR4, R8 ;  /* 0x00000000080412ca */ /* 0x010fe200000e0000 */
[----:B-1----:R-:W-:-:S05]  /*e4d0*/  VIADD R8, R3, 0xffffff80 ;  /* 0xffffff8003087836 */ /* 0x002fca0000000000 */
[----:B------:R-:W-:-:S07]  /*e4e0*/  ISETP.GT.AND P0, PT, R8, 0x3f, PT ;  /* 0x0000003f0800780c */ /* 0x000fce0003f04270 */
[----:B------:R-:W-:Y:S01]  /*e4f0*/  USHF.R.S32.HI UR22, URZ, 0x1f, UR4 ;  /* 0x0000001f3f167899 */ /* 0x000fe20008011404 */
[----:B0-----:R-:W-:Y:S11]  /*e500*/  @P2 BRA `(.L_x_7628) ;  /* 0x0000000000102947 */ /* 0x001ff60003800000 */
[----:B------:R-:W-:Y:S05]  /*e510*/  @!P1 BRA `(.L_x_7628) ;  /* 0x00000000000c9947 */ /* 0x000fea0003800000 */
[----:B------:R-:W4:Y:S04]  /*e520*/  LDG.E R3, desc[UR40][R4.64] ;  /* 0x0000002804037981 */ /* 0x000f28000c1e1900 */
[----:B-----5:R-:W4:Y:S02]  /*e530*/  LDG.E R0, desc[UR40][R4.64+0x4] ;  /* 0x0000042804007981 */ /* 0x020f24000c1e1900 */
[----:B----4-:R-:W-:-:S07]  /*e540*/  IMAD.IADD R0, R0, 0x1, -R3 ;  /* 0x0000000100007824 */ /* 0x010fce00078e0a03 */
.L_x_7628:
[----:B------:R-:W-:Y:S01]  /*e550*/  USEL UR45, UR45, URZ, !UP0 ;  /* 0x0000003f2d2d7287 */ /* 0x000fe2000c000000 */
[----:B------:R-:W-:Y:S01]  /*e560*/  BSSY B1, `(.L_x_7629) ;  /* 0x0000039000017945 */ /* 0x000fe20003800000 */
[----:B------:R-:W-:-:S03]  /*e570*/  USEL UR44, UR44, URZ, !UP0 ;  /* 0x0000003f2c2c7287 */ /* 0x000fc6000c000000 */
[----:B------:R-:W-:Y:S09]  /*e580*/  @P0 BRA `(.L_x_7630) ;  /* 0x0000000000d80947 */ /* 0x000ff20003800000 */
[----:B------:R-:W0:Y:S01]  /*e590*/  S2R R6, SR_TID.X ;  /* 0x0000000000067919 */ /* 0x000e220000002100 */
[----:B------:R-:W1:Y:S01]  /*e5a0*/  LDC R9, c[0x0][0xbe8] ;  /* 0x0002fa00ff097b82 */ /* 0x000e620000000800 */
[----:B------:R-:W-:Y:S02]  /*e5b0*/  IMAD.U32 R5, RZ, RZ, UR39 ;  /* 0x00000027ff057e24 */ /* 0x000fe4000f8e00ff */
[----:B-1---5:R-:W-:-:S03]  /*e5c0*/  IMAD R3, R0, R9, RZ ;  /* 0x0000000900037224 */ /* 0x022fc600078e02ff */
[----:B0-----:R-:W-:-:S04]  /*e5d0*/  IADD3 R6, R5, -0x80, R6 ;  /* 0xffffff8005067810 */ /* 0x001fc80007ffe006 */
        /* <DEDUP_REMOVED lines=34> */
[----:B------:R-:W-:Y:S01]  /*e800*/  ULDC.64 UR10, c[0x0][UR18+0x210] ;  /* 0x00008400120a7abb */ /* 0x000fe20008000a00 */
[----:B------:R-:W-:Y:S01]  /*e810*/  ULDC.64 UR12, c[0x0][0xba8] ;  /* 0x0002ea00000c7ab9 */ /* 0x000fe20000000a00 */
[----:B------:R-:W-:Y:S01]  /*e820*/  IMAD R7, R9, R7, R6 ;  /* 0x0000000709077224 */ /* 0x000fe200078e0206 */
[----:B------:R-:W-:Y:S01]  /*e830*/  IADD3.X R5, R5, UR8, R10, P0, P1 ;  /* 0x0000000805057c10 */ /* 0x000fe200087e240a */
[----:B------:R-:W-:Y:S01]  /*e840*/  @!UP0 ULDC UR12, c[0x0][0xb50] ;  /* 0x0002d400000c8ab9 */ /* 0x000fe20000000800 */
[----:B------:R-:W-:Y:S01]  /*e850*/  @!UP0 ULDC UR13, c[0x0][0xb54] ;  /* 0x0002d500000d8ab9 */ /* 0x000fe20000000800 */
[C---:B------:R-:W-:Y:S01]  /*e860*/  IMAD R6, R7.reuse, UR11, RZ ;  /* 0x0000000b07067c24 */ /* 0x040fe2000f8e02ff */
[----:B------:R-:W-:Y:S01]  /*e870*/  SHF.R.S32.HI R3, RZ, 0x1f, R7 ;  /* 0x0000001fff037819 */ /* 0x000fe20000011407 */
[----:B------:R-:W-:-:S04]  /*e880*/  IMAD.WIDE.U32 R4, R7, UR10, R4 ;  /* 0x0000000a07047c25 */ /* 0x000fc8000f8e0004 */
[----:B------:R-:W-:Y:S01]  /*e890*/  IMAD R3, R3, UR10, R6 ;  /* 0x0000000a03037c24 */ /* 0x000fe2000f8e0206 */
[----:B------:R-:W-:-:S03]  /*e8a0*/  LEA R6, P0, R4, UR12, 0x2 ;  /* 0x0000000c04067c11 */ /* 0x000fc6000f8010ff */
[----:B------:R-:W-:-:S05]  /*e8b0*/  IMAD.IADD R3, R5, 0x1, R3 ;  /* 0x0000000105037824 */ /* 0x000fca00078e0203 */
[----:B------:R-:W-:Y:S01]  /*e8c0*/  LEA.HI.X R7, R4, UR13, R3, 0x2, P0 ;  /* 0x0000000d04077c11 */ /* 0x000fe200080f1403 */
[----:B------:R-:W-:-:S05]  /*e8d0*/  IMAD.MOV.U32 R3, RZ, RZ, -0x800000 ;  /* 0xff800000ff037424 */ /* 0x000fca00078e00ff */
[----:B------:R0:W-:Y:S02]  /*e8e0*/  STG.E desc[UR40][R6.64], R3 ;  /* 0x0000000306007986 */ /* 0x0001e4000c101928 */
.L_x_7630:
[----:B------:R-:W-:Y:S05]  /*e8f0*/  BSYNC B1 ;  /* 0x0000000000017941 */ /* 0x000fea0003800000 */
.L_x_7629:
[----:B------:R-:W-:-:S06]  /*e900*/  UISETP.GT.AND UP0, UPT, UR9, 0x1, UPT ;  /* 0x000000010900788c */ /* 0x000fcc000bf04270 */
[----:B------:R-:W-:-:S13]  /*e910*/  PLOP3.LUT P0, PT, PT, PT, UP0, 0x80, 0x0 ;  /* 0x000000000000781c */ /* 0x000fda0003f0f008 */
[----:B------:R-:W-:Y:S05]  /*e920*/  @P0 BRA `(.L_x_7625) ;  /* 0x0000000800780947 */ /* 0x000fea0003800000 */
[----:B---3--:R-:W1:Y:S01]  /*e930*/  LDC R11, c[0x0][0xbe8] ;  /* 0x0002fa00ff0b7b82 */ /* 0x008e620000000800 */
        /* <DEDUP_REMOVED lines=15> */
[----:B------:R-:W-:Y:S01]  /*ea30*/  ISETP.GE.AND P1, PT, R190, UR12, PT ;  /* 0x0000000cbe007c0c */ /* 0x000fe2000bf26270 */
[----:B------:R-:W-:Y:S01]  /*ea40*/  UIMAD.WIDE.U32 UR8, UR42, UR10, UR8 ;  /* 0x0000000a2a0872a5 */ /* 0x000fe2000f8e0008 */
[----:B------:R-:W-:Y:S01]  /*ea50*/  IMAD R3, R9, 0x20, R26 ;  /* 0x0000002009037824 */ /* 0x000fe200078e021a */
[----:B------:R-:W-:Y:S01]  /*ea60*/  SEL R4, RZ, 0xffffffff, P2 ;  /* 0xffffffffff047807 */ /* 0x000fe20001000000 */
[----:B------:R-:W-:Y:S01]  /*ea70*/  VIADD R26, R26, UR39 ;  /* 0x000000271a1a7c36 */ /* 0x000fe20008000000 */
[----:B------:R-:W-:Y:S01]  /*ea80*/  ISETP.GE.AND P3, PT, R2, UR12, PT ;  /* 0x0000000c02007c0c */ /* 0x000fe2000bf66270 */
[----:B------:R-:W-:Y:S01]  /*ea90*/  VIADD R8, R3, UR39 ;  /* 0x0000002703087c36 */ /* 0x000fe20008000000 */
[----:B------:R-:W-:Y:S01]  /*eaa0*/  UIMAD UR9, UR42, UR11, UR9 ;  /* 0x0000000b2a0972a4 */ /* 0x000fe2000f8e0209 */
[----:B-1----:R-:W-:Y:S01]  /*eab0*/  ISETP.NE.AND P0, PT, R11, 0x1, PT ;  /* 0x000000010b00780c */ /* 0x002fe20003f05270 */
[----:B------:R-:W-:Y:S01]  /*eac0*/  IMAD.SHL.U32 R13, R4, 0x2, RZ ;  /* 0x00000002040d7824 */ /* 0x000fe200078e00ff */
[----:B------:R-:W-:Y:S01]  /*ead0*/  SEL R9, RZ, 0xffffffff, P1 ;  /* 0xffffffffff097807 */ /* 0x000fe20000800000 */
[----:B------:R-:W-:Y:S01]  /*eae0*/  ULDC.64 UR10, c[0x0][0xaf0] ;  /* 0x0002bc00000a7ab9 */ /* 0x000fe20000000a00 */
[----:B------:R-:W-:Y:S01]  /*eaf0*/  SEL R6, RZ, 0x1, P3 ;  /* 0x00000001ff067807 */ /* 0x000fe20001800000 */
[----:B------:R-:W-:Y:S01]  /*eb00*/  UIMAD UR44, UR44, UR10, URZ ;  /* 0x0000000a2c2c72a4 */ /* 0x000fe2000f8e023f */
[----:B------:R-:W-:Y:S01]  /*eb10*/  IMAD.MOV.U32 R3, RZ, RZ, R8 ;  /* 0x000000ffff037224 */ /* 0x000fe200078e0008 */
[----:B------:R-:W-:Y:S01]  /*eb20*/  UIMAD.WIDE.U32 UR8, UR45, UR10, UR8 ;  /* 0x0000000a2d0872a5 */ /* 0x000fe2000f8e0008 */
[----:B------:R-:W-:Y:S01]  /*eb30*/  IMAD.SHL.U32 R9, R9, 0x4, RZ ;  /* 0x0000000409097824 */ /* 0x000fe200078e00ff */
[----:B------:R-:W-:Y:S01]  /*eb40*/  LOP3.LUT R6, R13, 0x2, R6, 0xe2, !PT ;  /* 0x000000020d067812 */ /* 0x000fe200078ee206 */
[----:B------:R-:W-:Y:S01]  /*eb50*/  UIMAD UR4, UR45, UR11, UR44 ;  /* 0x0000000b2d0472a4 */ /* 0x000fe2000f8e022c */
[----:B-----5:R-:W-:Y:S01]  /*eb60*/  IMAD R25, R0, R11, RZ ;  /* 0x0000000b00197224 */ /* 0x020fe200078e02ff */
[----:B------:R-:W-:Y:S01]  /*eb70*/  ISETP.GE.AND P1, PT, R224, UR12, PT ;  /* 0x0000000ce0007c0c */ /* 0x000fe2000bf26270 */
[----:B------:R-:W0:Y:S01]  /*eb80*/  @P0 LDC R5, c[0x0][0xbec] ;  /* 0x0002fb00ff050b82 */ /* 0x000e220000000800 */
[----:B------:R-:W-:Y:S01]  /*eb90*/  LOP3.LUT R10, R9, 0x4, R6, 0xe2, !PT ;  /* 0x00000004090a7812 */ /* 0x000fe200078ee206 */
[----:B------:R-:W-:Y:S01]  /*eba0*/  UIADD3 UR4, UR9, UR4, URZ ;  /* 0x0000000409047290 */ /* 0x000fe2000fffe03f */
[----:B------:R-:W-:-:S02]  /*ebb0*/  SEL R0, RZ, 0x80, P1 ;  /* 0x00000080ff007807 */ /* 0x000fc40000800000 */
[----:B------:R-:W-:Y:S02]  /*ebc0*/  SHF.R.S32.HI R29, RZ, 0x1f, R190 ;  /* 0x0000001fff1d7819 */ /* 0x000fe400000114be */
[----:B------:R-:W-:Y:S01]  /*ebd0*/  SHF.R.S32.HI R28, RZ, 0x1f, R225 ;  /* 0x0000001fff1c7819 */ /* 0x000fe200000114e1 */
[----:B------:R-:W1:Y:S01]  /*ebe0*/  @P0 LDC R7, c[0x0][0xbf0] ;  /* 0x0002fc00ff070b82 */ /* 0x000e620000000800 */
[----:B------:R-:W-:Y:S02]  /*ebf0*/  SHF.R.S32.HI R30, RZ, 0x1f, R189 ;  /* 0x0000001fff1e7819 */ /* 0x000fe400000114bd */
[----:B------:R-:W-:Y:S02]  /*ec00*/  SHF.R.S32.HI R31, RZ, 0x1f, R187 ;  /* 0x0000001fff1f7819 */ /* 0x000fe400000114bb */
        /* <DEDUP_REMOVED lines=27> */
[----:B------:R-:W-:Y:S02]  /*edc0*/  SEL R8, RZ, 0xffffffff, P0 ;  /* 0xffffffffff087807 */ /* 0x000fe40000000000 */
[----:B------:R-:W-:Y:S01]  /*edd0*/  ISETP.GE.AND P0, PT, R225, UR12, PT ;  /* 0x0000000ce1007c0c */ /* 0x000fe2000bf06270 */
[----:B------:R-:W-:Y:S01]  /*ede0*/  IMAD R3, R7, UR9, R6 ;  /* 0x0000000907037c24 */ /* 0x000fe2000f8e0206 */
[----:B------:R-:W-:Y:S01]  /*edf0*/  ULDC.64 UR8, c[0x0][0xa80] ;  /* 0x0002a00000087ab9 */ /* 0x000fe20000000a00 */
[----:B------:R-:W-:Y:S01]  /*ee00*/  IMAD.SHL.U32 R9, R8, 0x20, RZ ;  /* 0x0000002008097824 */ /* 0x000fe200078e00ff */
[----:B------:R-:W-:Y:S01]  /*ee10*/  SEL R7, RZ, 0x40, P0 ;  /* 0x00000040ff077807 */ /* 0x000fe20000000000 */
[----:B------:R-:W-:Y:S01]  /*ee20*/  IMAD.IADD R3, R5, 0x1, R3 ;  /* 0x0000000105037824 */ /* 0x000fe200078e0203 */
[----:B------:R-:W-:Y:S02]  /*ee30*/  LEA R20, P0, R4, UR8, 0x1 ;  /* 0x0000000804147c11 */ /* 0x000fe4000f8008ff */
[----:B------:R-:W-:-:S02]  /*ee40*/  LOP3.LUT R10, R13, 0x10, R10, 0xe2, !PT ;  /* 0x000000100d0a7812 */ /* 0x000fc400078ee20a */
[----:B------:R-:W-:Y:S01]  /*ee50*/  LEA.HI.X R3, R4, UR9, R3, 0x1, P0 ;  /* 0x0000000904037c11 */ /* 0x000fe200080f0c03 */
[----:B------:R0:W1:Y:S01]  /*ee60*/  SHFL.IDX PT, R6, R20, RZ, 0x181f ;  /* 0x00181fff14067589 */ /* 0x00006200000e0000 */
[----:B------:R-:W-:Y:S02]  /*ee70*/  ISETP.GE.AND P0, PT, R26, R25, PT ;  /* 0x000000191a00720c */ /* 0x000fe40003f06270 */
[----:B------:R-:W-:-:S04]  /*ee80*/  LOP3.LUT R10, R9, 0x20, R10, 0xe2, !PT ;  /* 0x00000020090a7812 */ /* 0x000fc800078ee20a */
[----:B------:R-:W-:Y:S02]  /*ee90*/  LOP3.LUT R21, R10, R7, RZ, 0xfc, !PT ;  /* 0x000000070a157212 */ /* 0x000fe400078efcff */
[----:B------:R0:W3:Y:S02]  /*eea0*/  SHFL.IDX PT, R7, R3, RZ, 0x181f ;  /* 0x00181fff03077589 */ /* 0x0000e400000e0000 */
[----:B------:R-:W-:-:S03]  /*eeb0*/  LOP3.LUT R24, R21, R0, RZ, 0xfc, !PT ;  /* 0x0000000015187212 */ /* 0x000fc600078efcff */
[----:B------:R-:W-:Y:S05]  /*eec0*/  @P0 BRA `(.L_x_7632) ;  /* 0x00000000007c0947 */ /* 0x000fea0003800000 */
        /* <DEDUP_REMOVED lines=18> */
[----:B-1----:R-:W-:-:S02]  /*eff0*/  @!P1 LEA R8, P6, R187, R6, 0x1 ;  /* 0x00000006bb089211 */ /* 0x002fc400078c08ff */
        /* <DEDUP_REMOVED lines=12> */
.L_x_7632:
[----:B------:R-:W-:Y:S05]  /*f0c0*/  BSYNC B1 ;  /* 0x0000000000017941 */ /* 0x000fea0003800000 */
.L_x_7631:
[----:B------:R-:W-:Y:S01]  /*f0d0*/  VIADD R0, R26, 0x20 ;  /* 0x000000201a007836 */ /* 0x000fe20000000000 */
[----:B---34-:R4:W3:Y:S04]  /*f0e0*/  SHFL.IDX PT, R7, R3, 0x1, 0x181f ;  /* 0x00381f0003077f89 */ /* 0x0188e800000e0000 */
        /* <DEDUP_REMOVED lines=8> */
[----:B-1-3--:R-:W-:Y:S02]  /*f170*/  @!P1 IMAD.WIDE R4, R2, 0x2, R6 ;  /* 0x0000000202049825 */ /* 0x00afe400078e0206 */
        /* <DEDUP_REMOVED lines=15> */
[----:B-1----:R-:W-:-:S03]  /*f270*/  @!P1 LEA R4, P6, R187, R6, 0x1 ;  /* 0x00000006bb049211 */ /* 0x002fc600078c08ff */
        /* <DEDUP_REMOVED lines=9> */
.L_x_7625:
[----:B------:R-:W-:Y:S05]  /*f310*/  BSYNC B0 ;  /* 0x0000000000007941 */ /* 0x000fea0003800000 */
.L_x_7618:
[----:B------:R-:W-:Y:S02]  /*f320*/  ULDC UR4, c[0x0][0xc3c] ;  /* 0x00030f0000047ab9 */ /* 0x000fe40000000800 */
[----:B------:R-:W-:-:S06]  /*f330*/  UISETP.GE.AND UP0, UPT, UR7, UR4, UPT ;  /* 0x000000040700728c */ /* 0x000fcc000bf06270 */
[----:B------:R-:W-:-:S13]  /*f340*/  PLOP3.LUT P0, PT, PT, PT, UP0, 0x80, 0x0 ;  /* 0x000000000000781c */ /* 0x000fda0003f0f008 */
[----:B------:R-:W-:Y:S05]  /*f350*/  @!P0 BRA `(.L_x_7633) ;  /* 0xffffff2000208947 */ /* 0x000fea000383ffff */
[----:B------:R-:W-:Y:S05]  /*f360*/  EXIT ;  /* 0x000000000000794d */ /* 0x000fea0003800000 */
.L_x_7571:
        /* <DEDUP_REMOVED lines=18> */
.L_x_7634:
        /* <DEDUP_REMOVED lines=43> */
.L_x_7638:
        /* <DEDUP_REMOVED lines=39> */
.L_x_7636:
        /* <DEDUP_REMOVED lines=12> */
.L_x_7639:
        /* <DEDUP_REMOVED lines=63> */
.L_x_7640:
        /* <DEDUP_REMOVED lines=61> */
.L_x_7641:
[----:B01----:R-:W-:-:S05]  /*10230*/  LOP3.LUT R3, RZ, R2, RZ, 0x33, !PT ;  /* 0x00000002ff037212 */ /* 0x003fca00078e33ff */
[----:B------:R-:W-:-:S05]  /*10240*/  IMAD.IADD R2, R4, 0x1, R3 ;  /* 0x0000000104027824 */ /* 0x000fca00078e0203 */
[----:B------:R1:W-:Y:S01]  /*10250*/  STL [R1+0x4], R2 ;  /* 0x0000040201007387 */ /* 0x0003e20000100800 */
[----:B------:R-:W-:Y:S05]  /*10260*/  BRA `(.L_x_7642) ;  /* 0x0000000000107947 */ /* 0x000fea0003800000 */
.L_x_7637:
[----:B------:R-:W-:Y:S01]  /*10270*/  IMAD.U32 R2, RZ, RZ, UR6 ;  /* 0x00000006ff027e24 */ /* 0x000fe2000f8e00ff */
[----:B------:R0:W-:Y:S04]  /*10280*/  STL [R1+0x4], RZ ;  /* 0x000004ff01007387 */ /* 0x0001e80000100800 */
[----:B------:R0:W-:Y:S04]  /*10290*/  STL [R1+0x8], RZ ;  /* 0x000008ff01007387 */ /* 0x0001e80000100800 */
[----:B------:R0:W-:Y:S02]  /*102a0*/  STL [R1], R2 ;  /* 0x0000000201007387 */ /* 0x0001e40000100800 */
.L_x_7642:
        /* <DEDUP_REMOVED lines=10> */
.L_x_7635:
        /* <DEDUP_REMOVED lines=30> */
.L_x_7763:
[----:B0-2---:R-:W2:Y:S01]  /*10530*/  LDL R0, [R1+0xc] ;  /* 0x00000c0001007983 */ /* 0x005ea20000100800 */
[----:B---3--:R-:W2:Y:S01]  /*10540*/  LDC.64 R2, c[0x0][0xc88] ;  /* 0x00032200ff027b82 */ /* 0x008ea20000000a00 */
        /* <DEDUP_REMOVED lines=54> */
.L_x_7644:
        /* <DEDUP_REMOVED lines=18> */
.L_x_7645:
[----:B------:R-:W-:Y:S05]  /*109d0*/  @!P0 BRA `(.L_x_7646) ;  /* 0x00000000000c8947 */ /* 0x000fea0003800000 */
[----:B------:R-:W3:Y:S04]  /*109e0*/  LDG.E R6, desc[UR40][R4.64] ;  /* 0x0000002804067981 */ /* 0x000ee8000c1e1900 */
[----:B------:R-:W3:Y:S02]  /*109f0*/  LDG.E R4, desc[UR40][R4.64+0x4] ;  /* 0x0000042804047981 */ /* 0x000ee4000c1e1900 */
[----:B---3--:R-:W-:-:S07]  /*10a00*/  IMAD.IADD R6, R4, 0x1, -R6 ;  /* 0x0000000104067824 */ /* 0x008fce00078e0a06 */
.L_x_7646:
[----:B------:R-:W3:Y:S01]  /*10a10*/  LDL R5, [R1+0x4] ;  /* 0x0000040001057983 */ /* 0x000ee20000100800 */
[----:B-----5:R-:W-:Y:S01]  /*10a20*/  IMAD.IADD R6, R6, 0x1, -R0 ;  /* 0x0000000106067824 */ /* 0x020fe200078e0a00 */
[----:B------:R-:W-:Y:S01]  /*10a30*/  BSSY B0, `(.L_x_7647) ;  /* 0x000003a000007945 */ /* 0x000fe20003800000 */
[----:B------:R-:W4:Y:S02]  /*10a40*/  LDC R0, c[0x0][0x448] ;  /* 0x00011200ff007b82 */ /* 0x000f240000000800 */
[----:B----4-:R-:W-:-:S13]  /*10a50*/  ISETP.NE.AND P0, PT, R0, 0x1, PT ;  /* 0x000000010000780c */ /* 0x010fda0003f05270 */
[----:B--2---:R-:W2:Y:S08]  /*10a60*/  @P0 LDC R3, c[0x0][0x44c] ;  /* 0x00011300ff030b82 */ /* 0x004eb00000000800 */
[----:B------:R-:W4:Y:S01]  /*10a70*/  @P0 LDC R4, c[0x0][0x450] ;  /* 0x00011400ff040b82 */ /* 0x000f220000000800 */
[----:B---3--:R-:W-:Y:S02]  /*10a80*/  IMAD.SHL.U32 R0, R5, 0x40, RZ ;  /* 0x0000004005007824 */ /* 0x008fe400078e00ff */
[----:B------:R-:W-:-:S02]  /*10a90*/  IMAD.MOV.U32 R5, RZ, RZ, RZ ;  /* 0x000000ffff057224 */ /* 0x000fc400078e00ff */
[----:B------:R-:W-:Y:S02]  /*10aa0*/  VIADD R0, R0, 0x3f ;  /* 0x0000003f00007836 */ /* 0x000fe40000000000 */
[----:B------:R-:W-:Y:S02]  /*10ab0*/  IMAD.MOV.U32 R10, RZ, RZ, R5 ;  /* 0x000000ffff0a7224 */ /* 0x000fe400078e0005 */
[----:B--2---:R-:W-:-:S05]  /*10ac0*/  @P0 IMAD.HI.U32 R3, R0, R3, RZ ;  /* 0x0000000300030227 */ /* 0x004fca00078e00ff */
[----:B----4-:R-:W-:Y:S01]  /*10ad0*/  @P0 SHF.R.U32.HI R0, RZ, R4, R3 ;  /* 0x00000004ff000219 */ /* 0x010fe20000011603 */
[C---:B------:R-:W-:Y:S01]  /*10ae0*/  VIADD R4, R6.reuse, 0x3f ;  /* 0x0000003f06047836 */ /* 0x040fe20000000000 */
[----:B------:R-:W-:Y:S02]  /*10af0*/  IADD3 R3, R6, 0x40, -R9 ;  /* 0x0000004006037810 */ /* 0x000fe40007ffe809 */
[----:B01----:R-:W-:-:S03]  /*10b00*/  LOP3.LUT R9, R2, 0xff, RZ, 0xc0, !PT ;  /* 0x000000ff02097812 */ /* 0x003fc600078ec0ff */
[----:B------:R-:W-:Y:S01]  /*10b10*/  IMAD.IADD R0, R3, 0x1, R0 ;  /* 0x0000000103007824 */ /* 0x000fe200078e0200 */
[----:B------:R-:W-:-:S04]  /*10b20*/  SHF.R.S32.HI R3, RZ, 0x1f, R4 ;  /* 0x0000001fff037819 */ /* 0x000fc80000011404 */
[----:B------:R-:W-:Y:S02]  /*10b30*/  LEA.HI R4, R3, R4, RZ, 0x6 ;  /* 0x0000000403047211 */ /* 0x000fe400078f30ff */
[----:B------:R-:W-:Y:S02]  /*10b40*/  SHF.R.S32.HI R3, RZ, 0x1f, R0 ;  /* 0x0000001fff037819 */ /* 0x000fe40000011400 */
[----:B------:R-:W-:Y:S02]  /*10b50*/  SHF.R.S32.HI R4, RZ, 0x6, R4 ;  /* 0x00000006ff047819 */ /* 0x000fe40000011404 */
[----:B------:R-:W-:Y:S02]  /*10b60*/  LEA.HI R3, R3, R0, RZ, 0x6 ;  /* 0x0000000003037211 */ /* 0x000fe400078f30ff */
[----:B------:R-:W-:Y:S02]  /*10b70*/  SHF.R.U32.HI R0, RZ, 0x10, R2 ;  /* 0x00000010ff007819 */ /* 0x000fe40000011602 */
[----:B------:R-:W-:-:S02]  /*10b80*/  SHF.R.S32.HI R3, RZ, 0x6, R3 ;  /* 0x00000006ff037819 */ /* 0x000fc40000011403 */
[----:B------:R-:W-:Y:S02]  /*10b90*/  ISETP.NE.AND P0, PT, R0, RZ, PT ;  /* 0x000000ff0000720c */ /* 0x000fe40003f05270 */
[----:B------:R-:W-:-:S04]  /*10ba0*/  VIMNMX R8, R4, R3, PT ;  /* 0x0000000304087248 */ /* 0x000fc80003fe0100 */
[----:B------:R-:W-:Y:S01]  /*10bb0*/  ISETP.GE.AND P1, PT, R8, 0x1, PT ;  /* 0x000000010800780c */ /* 0x000fe20003f26270 */
[----:B------:R0:W-:Y:S04]  /*10bc0*/  STL [R1+0x30], R8 ;  /* 0x0000300801007387 */ /* 0x0001e80000100800 */
[----:B------:R0:W-:Y:S02]  /*10bd0*/  STL [R1+0x3c], R5 ;  /* 0x00003c0501007387 */ /* 0x0001e40000100800 */
[----:B------:R-:W1:Y:S02]  /*10be0*/  @!P0 LDC R0, c[0x0][0x9f0] ;  /* 0x00027c00ff008b82 */ /* 0x000e640000000800 */
        /* <DEDUP_REMOVED lines=30> */
.L_x_7648:
[----:B------:R-:W-:Y:S05]  /*10dd0*/  BSYNC B0 ;  /* 0x0000000000007941 */ /* 0x000fea0003800000 */
.L_x_7647:
        /* <DEDUP_REMOVED lines=12> */
[----:B0-----:R-:W0:Y:S01]  /*10ea0*/  S2R R5, SR_LANEID ;  /* 0x0000000000057919 */ /* 0x001e220000000000 */
[----:B------:R-:W-:Y:S01]  /*10eb0*/  VOTEU.ANY UR4, UPT, PT ;  /* 0x0000000000047886 */ /* 0x000fe200038e0100 */
[----:B------:R-:W1:Y:S01]  /*10ec0*/  LDC.64 R2, c[0x0][0xc60] ;  /* 0x00031800ff027b82 */ /* 0x000e620000000a00 */
[----:B------:R-:W0:Y:S02]  /*10ed0*/  FLO.U32 R0, UR4 ;  /* 0x0000000400007d00 */ /* 0x000e2400080e0000 */
[----:B0-----:R-:W-:-:S06]  /*10ee0*/  ISETP.EQ.U32.AND P0, PT, R0, R5, PT ;  /* 0x000000050000720c */ /* 0x001fcc0003f02070 */
[----:B------:R-:W1:Y:S07]  /*10ef0*/  POPC R5, UR4 ;  /* 0x0000000400057d09 */ /* 0x000e6e0008000000 */
[----:B-1----:R-:W3:Y:S01]  /*10f00*/  @P0 ATOMG.E.ADD.STRONG.GPU PT, R3, desc[UR40][R2.64], R5 ;  /* 0x00000005020309a8 */ /* 0x002ee200081ee1e8 */
[----:B------:R-:W0:Y:S02]  /*10f10*/  S2R R4, SR_LTMASK ;  /* 0x0000000000047919 */ /* 0x000e240000003900 */
[----:B0-----:R-:W-:-:S04]  /*10f20*/  LOP3.LUT R4, R4, UR4, RZ, 0xc0, !PT ;  /* 0x0000000404047c12 */ /* 0x001fc8000f8ec0ff */
[----:B------:R-:W0:Y:S01]  /*10f30*/  POPC R7, R4 ;  /* 0x0000000400077309 */ /* 0x000e220000000000 */
[----:B---3--:R-:W0:Y:S02]  /*10f40*/  SHFL.IDX PT, R0, R3, R0, 0x1f ;  /* 0x00001f0003007589 */ /* 0x008e2400000e0000 */
[----:B0-----:R-:W-:-:S05]  /*10f50*/  IADD3 R0, R0, UR37, R7 ;  /* 0x0000002500007c10 */ /* 0x001fca000fffe007 */
[----:B------:R1:W-:Y:S01]  /*10f60*/  STL [R1], R0 ;  /* 0x0000000001007387 */ /* 0x0003e20000100800 */
[----:B------:R-:W-:Y:S05]  /*10f70*/  BRA `(.L_x_7651) ;  /* 0x0000004800787947 */ /* 0x000fea0003800000 */
.L_x_7650:
[----:B-1----:R-:W-:Y:S01]  /*10f80*/  VIADD R0, R19, 0x22400 ;  /* 0x0002240013007836 */ /* 0x002fe20000000000 */
        /* <DEDUP_REMOVED lines=19> */
.L_x_7653:
[----:B------:R-:W-:Y:S05]  /*110c0*/  BSYNC B6 ;  /* 0x0000000000067941 */ /* 0x000fea0003800000 */
.L_x_7652:
        /* <DEDUP_REMOVED lines=9> */
[----:B------:R-:W-:Y:S02]  /*11160*/  IMAD.U32 R4, RZ, RZ, UR6 ;  /* 0x00000006ff047e24 */ /* 0x000fe4000f8e00ff */
[----:B0-----:R-:W-:Y:S02]  /*11170*/  IMAD.U32 R5, RZ, RZ, UR7 ;  /* 0x00000007ff057e24 */ /* 0x001fe4000f8e00ff */
[----:B------:R-:W-:Y:S02]  /*11180*/  IMAD.U32 R6, RZ, RZ, UR8 ;  /* 0x00000008ff067e24 */ /* 0x000fe4000f8e00ff */
[----:B------:R-:W-:-:S02]  /*11190*/  IMAD.U32 R7, RZ, RZ, UR9 ;  /* 0x00000009ff077e24 */ /* 0x000fc4000f8e00ff */
[----:B--2---:R-:W-:Y:S02]  /*111a0*/  IMAD.U32 R10, RZ, RZ, UR4 ;  /* 0x00000004ff0a7e24 */ /* 0x004fe4000f8e00ff */
[----:B------:R-:W-:Y:S02]  /*111b0*/  IMAD.U32 R11, RZ, RZ, UR5 ;  /* 0x00000005ff0b7e24 */ /* 0x000fe4000f8e00ff */
[----:B------:R-:W-:Y:S02]  /*111c0*/  IMAD.MOV.U32 R8, RZ, RZ, 0x70 ;  /* 0x00000070ff087424 */ /* 0x000fe400078e00ff */
[----:B------:R-:W-:Y:S02]  /*111d0*/  IMAD.MOV.U32 R12, RZ, RZ, 0x1 ;  /* 0x00000001ff0c7424 */ /* 0x000fe400078e00ff */
[----:B-1----:R-:W-:-:S07]  /*111e0*/  IMAD.MOV.U32 R13, RZ, RZ, RZ ;  /* 0x000000ffff0d7224 */ /* 0x002fce00078e00ff */
[----:B------:R-:W-:-:S07]  /*111f0*/  LEPC R20, `(.L_x_7656) ;  /* 0x000000001014794e */ /* 0x000fce0000000000 */
[----:B---3--:R-:W-:Y:S05]  /*11200*/  CALL.ABS.NOINC R2 ;  /* 0x0000000002007343 */ /* 0x008fea0003c00000 */
.L_x_7656:
        /* <DEDUP_REMOVED lines=16> */
.L_x_7655:
[----:B------:R-:W-:Y:S05]  /*11310*/  BSYNC B6 ;  /* 0x0000000000067941 */ /* 0x000fea0003800000 */
.L_x_7654:
[----:B------:R-:W3:Y:S01]  /*11320*/  LDL.LU R4, [R1+0x18] ;  /* 0x0000180001047983 */ /* 0x000ee20000300800 */
[----:B------:R-:W-:-:S03]  /*11330*/  ULDC.64 UR4, c[0x0][0x9f8] ;  /* 0x00027e0000047ab9 */ /* 0x000fc60000000a00 */
[----:B------:R-:W4:Y:S01]  /*11340*/  LDL R7, [R1+0x8] ;  /* 0x0000080001077983 */ /* 0x000f220000100800 */
[----:B------:R-:W-:-:S03]  /*11350*/  ISETP.NE.U32.AND P0, PT, RZ, UR4, PT ;  /* 0x00000004ff007c0c */ /* 0x000fc6000bf05070 */
[----:B------:R-:W5:Y:S01]  /*11360*/  LDL R0, [R1+0x34] ;  /* 0x0000340001007983 */ /* 0x000f620000100800 */
[----:B------:R-:W-:-:S13]  /*11370*/  ISETP.NE.AND.EX P0, PT, RZ, UR5, PT, P0 ;  /* 0x00000005ff007c0c */ /* 0x000fda000bf05300 */
[----:B------:R-:W-:-:S04]  /*11380*/  @P0 IADD3 R2, P1, R16, UR4, RZ ;  /* 0x0000000410020c10 */ /* 0x000fc8000ff3e0ff */
[----:B---3--:R-:W-:Y:S01]  /*11390*/  @P0 IADD3.X R3, R4, UR5, RZ, P1, !PT ;  /* 0x0000000504030c10 */ /* 0x008fe20008ffe4ff */
[----:B------:R-:W-:-:S04]  /*113a0*/  ULDC.64 UR4, c[0x0][0xa08] ;  /* 0x0002820000047ab9 */ /* 0x000fc80000000a00 */
[----:B----4-:R1:W0:Y:S02]  /*113b0*/  @P0 LDG.E R7, desc[UR40][R2.64] ;  /* 0x0000002802070981 */ /* 0x010224000c1e1900 */
        /* <DEDUP_REMOVED lines=14> */
.L_x_7780:
[----:B------:R3:W-:Y:S01]  /*114a0*/  STL [R1+0x28], R0 ;  /* 0x0000280001007387 */ /* 0x0007e20000100800 */
[----:B-1----:R-:W-:Y:S02]  /*114b0*/  ISETP.NE.AND P0, PT, R14, RZ, PT ;  /* 0x000000ff0e00720c */ /* 0x002fe40003f05270 */
[----:B------:R-:W-:Y:S02]  /*114c0*/  PLOP3.LUT P1, PT, PT, PT, PT, 0x8, 0x0 ;  /* 0x000000000000781c */ /* 0x000fe40003f2e170 */
[----:B------:R-:W-:-:S11]  /*114d0*/  LOP3.LUT R18, R18, 0xfffffffe, RZ, 0xc0, !PT ;  /* 0xfffffffe12127812 */ /* 0x000fd600078ec0ff */
[----:B------:R-:W-:Y:S01]  /*114e0*/  @P1 LOP3.LUT R18, R18, 0x1, RZ, 0xfc, !PT ;  /* 0x0000000112121812 */ /* 0x000fe200078efcff */
[----:B---3--:R-:W-:Y:S06]  /*114f0*/  @P0 BRA `(.L_x_7658) ;  /* 0x00000004000c0947 */ /* 0x008fec0003800000 */
[----:B------:R-:W-:-:S03]  /*11500*/  UMOV UR4, 0xffffffff ;  /* 0xffffffff00047882 */ /* 0x000fc60000000000 */
[----:B------:R-:W-:Y:S05]  /*11510*/  BRA.DIV UR4, `(.L_x_7659) ;  /* 0x0000005e047c7947 */ /* 0x000fea000b800000 */
[----:B------:R-:W-:-:S13]  /*11520*/  ELECT P6, URZ, PT ;  /* 0x00000000003f782f */ /* 0x000fda00038c0000 */
.L_x_7783:
[----:B------:R-:W-:Y:S05]  /*11530*/  @!P6 BRA `(.L_x_7658) ;  /* 0x0000000000fce947 */ /* 0x000fea0003800000 */
[----:B------:R-:W-:-:S04]  /*11540*/  ISETP.NE.U32.AND P0, PT, R2, RZ, PT ;  /* 0x000000ff0200720c */ /* 0x000fc80003f05070 */
[----:B------:R-:W-:-:S13]  /*11550*/  ISETP.NE.AND.EX P0, PT, R3, RZ, PT, P0 ;  /* 0x000000ff0300720c */ /* 0x000fda0003f05300 */
[----:B------:R-:W-:Y:S05]  /*11560*/  @!P0 BRA `(.L_x_7660) ;  /* 0x0000000000508947 */ /* 0x000fea0003800000 */
[----:B------:R-:W1:Y:S01]  /*11570*/  LDC R6, c[0x0][0x43c] ;  /* 0x00010f00ff067b82 */ /* 0x000e620000000800 */
[----:B------:R-:W-:Y:S01]  /*11580*/  IMAD.MOV.U32 R9, RZ, RZ, R0 ;  /* 0x000000ffff097224 */ /* 0x000fe200078e0000 */
[----:B------:R-:W-:-:S03]  /*11590*/  ULDC.64 UR4, c[0x0][0x428] ;  /* 0x00010a0000047ab9 */ /* 0x000fc60000000a00 */
[----:B------:R-:W-:Y:S01]  /*115a0*/  IMAD.MOV.U32 R0, RZ, RZ, R9 ;  /* 0x000000ffff007224 */ /* 0x000fe200078e0009 */
[----:B-1----:R-:W-:-:S13]  /*115b0*/  ISETP.NE.AND P0, PT, R6, 0x1, PT ;  /* 0x000000010600780c */ /* 0x002fda0003f05270 */
[----:B0-----:R-:W0:Y:S02]  /*115c0*/  @P0 LDC.64 R4, c[0x0][0x440] ;  /* 0x00011000ff040b82 */ /* 0x001e240000000a00 */
        /* <DEDUP_REMOVED lines=14> */
.L_x_7660:
[----:B------:R-:W3:Y:S04]  /*116b0*/  LDL R0, [R1+0x10] ;  /* 0x0000100001007983 */ /* 0x000ee80000100800 */
[----:B-1----:R-:W4:Y:S01]  /*116c0*/  LDL R2, [R1+0x14] ;  /* 0x0000140001027983 */ /* 0x002f220000100800 */
[----:B---3--:R-:W-:Y:S01]  /*116d0*/  IMAD R0, R0, 0x8, R19 ;  /* 0x0000000800007824 */ /* 0x008fe200078e0213 */
[----:B----4-:R-:W-:-:S04]  /*116e0*/  SHF.L.U32 R2, R2, 0x1f, RZ ;  /* 0x0000001f02027819 */ /* 0x010fc800000006ff */
[----:B------:R-:W1:Y:S02]  /*116f0*/  SYNCS.PHASECHK.TRANS64.TRYWAIT P0, [R0+URZ+0x28c40], R2 ;  /* 0x028c4002000075a7 */ /* 0x000e64000800017f */
[----:B-1----:R-:W-:Y:S05]  /*11700*/  @!P0 BRA `(.L_x_7661) ;  /* 0x0000005c00208947 */ /* 0x002fea0003800000 */
.L_x_7784:
        /* <DEDUP_REMOVED lines=11> */
.L_x_7662:
[----:B------:R-:W3:Y:S04]  /*117c0*/  LDL R3, [R1+0x10] ;  /* 0x0000100001037983 */ /* 0x000ee80000100800 */
[----:B0-----:R-:W4:Y:S04]  /*117d0*/  LDL R4, [R1+0x28] ;  /* 0x0000280001047983 */ /* 0x001f280000100800 */
[----:B-1----:R-:W2:Y:S01]  /*117e0*/  LDL R2, [R1+0x1c] ;  /* 0x00001c0001027983 */ /* 0x002ea20000100800 */
        /* <DEDUP_REMOVED lines=11> */
[----:B---3--:R-:W-:Y:S01]  /*118a0*/  IMAD R0, R3, 0x2000, R19 ;  /* 0x0000200003007824 */ /* 0x008fe200078e0213 */
[----:B----4-:R-:W-:-:S04]  /*118b0*/  R2UR UR11, R4 ;  /* 0x00000000040b72ca */ /* 0x010fc800000e0000 */
[----:B------:R-:W-:Y:S02]  /*118c0*/  R2UR UR8, R0 ;  /* 0x00000000000872ca */ /* 0x000fe400000e0000 */
[----:B--2---:R-:W-:-:S11]  /*118d0*/  R2UR UR4, R2 ;  /* 0x00000000020472ca */ /* 0x004fd600000e0000 */
[----:B------:R-:W-:Y:S02]  /*118e0*/  UIADD3 UR8, UR8, 0x22400, URZ ;  /* 0x0002240008087890 */ /* 0x000fe4000fffe03f */
[----:B------:R-:W-:-:S03]  /*118f0*/  ULEA UR11, UR11, UR4, 0x6 ;  /* 0x000000040b0b7291 */ /* 0x000fc6000f8e303f */
[----:B------:R-:W-:-:S06]  /*11900*/  UMOV UR4, 0x0 ;  /* 0x0000000000047882 */ /* 0x000fcc0000000000 */
[----:B------:R1:W-:Y:S02]  /*11910*/  UTMALDG.4D [UR8], [UR6], desc[UR4] ;  /* 0x00000408060075b4 */ /* 0x0003e40008019000 */
[----:B-1----:R-:W-:Y:S01]  /*11920*/  NOP ;  /* 0x0000000000007918 */ /* 0x002fe20000000000 */
.L_x_7658:
[----:B------:R-:W3:Y:S04]  /*11930*/  LDL.LU R3, [R1+0x38] ;  /* 0x0000380001037983 */ /* 0x000ee80000300800 */
[----:B------:R-:W4:Y:S04]  /*11940*/  LDL.LU R5, [R1+0x24] ;  /* 0x0000240001057983 */ /* 0x000f280000300800 */
[----:B0-----:R-:W5:Y:S01]  /*11950*/  LDL.LU R4, [R1+0x44] ;  /* 0x0000440001047983 */ /* 0x001f620000300800 */
        /* <DEDUP_REMOVED lines=9> */
[----:B---3--:R-:W-:Y:S02]  /*119f0*/  SHF.R.S32.HI R0, RZ, 0x1f, R3 ;  /* 0x0000001fff007819 */ /* 0x008fe40000011403 */
[----:B----4-:R-:W-:-:S03]  /*11a00*/  SEL R5, R5, RZ, !P0 ;  /* 0x000000ff05057207 */ /* 0x010fc60004000000 */
[----:B------:R-:W-:Y:S01]  /*11a10*/  IMAD R0, R0, UR4, RZ ;  /* 0x0000000400007c24 */ /* 0x000fe2000f8e02ff */
[----:B-----5:R-:W-:-:S03]  /*11a20*/  SEL R4, R4, RZ, !P0 ;  /* 0x000000ff04047207 */ /* 0x020fc60004000000 */
        /* <DEDUP_REMOVED lines=24> */
.L_x_7664:
[----:B------:R-:W-:Y:S05]  /*11bb0*/  BSYNC B6 ;  /* 0x0000000000067941 */ /* 0x000fea0003800000 */
.L_x_7663:
[----:B0-----:R-:W3:Y:S01]  /*11bc0*/  LDL.LU R0, [R1+0x44] ;  /* 0x0000440001007983 */ /* 0x001ee20000300800 */
[----:B------:R-:W-:Y:S01]  /*11bd0*/  ULDC.64 UR4, c[0x0][0x2d8] ;  /* 0x0000b60000047ab9 */ /* 0x000fe20000000a00 */
[----:B------:R-:W0:Y:S01]  /*11be0*/  LDC R7, c[0x0][0x448] ;  /* 0x00011200ff077b82 */ /* 0x000e220000000800 */
[----:B------:R-:W-:Y:S01]  /*11bf0*/  ULDC UR6, c[0x0][0x2b8] ;  /* 0x0000ae0000067ab9 */ /* 0x000fe20000000800 */
[----:B------:R-:W4:Y:S04]  /*11c00*/  LDL.LU R4, [R1+0x38] ;  /* 0x0000380001047983 */ /* 0x000f280000300800 */
[----:B------:R-:W4:Y:S04]  /*11c10*/  LDL.LU.64 R2, [R1+0x48] ;  /* 0x0000480001027983 */ /* 0x000f280000300a00 */
[----:B------:R-:W3:Y:S04]  /*11c20*/  LDL.LU R5, [R1+0x24] ;  /* 0x0000240001057983 */ /* 0x000ee80000300800 */
[----:B--2---:R-:W2:Y:S04]  /*11c30*/  LDL R10, [R1+0x4] ;  /* 0x00000400010a7983 */ /* 0x004ea80000100800 */
[----:B------:R1:W5:Y:S01]  /*11c40*/  LDL R8, [R1+0x58] ;  /* 0x0000580001087983 */ /* 0x0003620000100800 */
[----:B0-----:R-:W-:-:S13]  /*11c50*/  ISETP.NE.AND P0, PT, R7, 0x1, PT ;  /* 0x000000010700780c */ /* 0x001fda0003f05270 */
[----:B------:R-:W0:Y:S01]  /*11c60*/  @P0 LDC R6, c[0x0][0x450] ;  /* 0x00011400ff060b82 */ /* 0x000e220000000800 */
[----:B------:R-:W1:Y:S02]  /*11c70*/  S2R R9, SR_TID.X ;  /* 0x0000000000097919 */ /* 0x000e640000002100 */
[----:B-1----:R-:W-:-:S05]  /*11c80*/  IMAD.SHL.U32 R9, R9, 0x8, RZ ;  /* 0x0000000809097824 */ /* 0x002fca00078e00ff */
        /* <DEDUP_REMOVED lines=17> */
[----:B--2---:R-:W-:-:S04]  /*11da0*/  IMAD R4, R10, 0x40, R4 ;  /* 0x000000400a047824 */ /* 0x004fc800078e0204 */
        /* <DEDUP_REMOVED lines=27> */
[C---:B------:R-:W-:Y:S02]  /*11f60*/  VIADD R5, R3.reuse, 0x10 ;  /* 0x0000001003057836 */ /* 0x040fe40000000000 */
        /* <DEDUP_REMOVED lines=26> */
[----:B------:R-:W-:Y:S01]  /*12110*/  @!P1 IMAD.MOV.U32 R6, RZ, RZ, R5 ;  /* 0x000000ffff069224 */ /* 0x000fe200078e0005 */
[----:B------:R-:W0:Y:S04]  /*12120*/  SHFL.IDX PT, R0, R0, 0x3, 0x181f ;  /* 0x00781f0000007f89 */ /* 0x000e2800000e0000 */
[----:B------:R1:W-:Y:S04]  /*12130*/  @!P1 LDGSTS.E.BYPASS.LTC128B.128 [R8+0x21400], desc[UR40][R6.64], !P0 ;  /* 0x2140000006089fae */ /* 0x0003e8000c101d68 */
[----:B------:R-:W2:Y:S02]  /*12140*/  SHFL.IDX PT, R4, R4, 0x3, 0x181f ;  /* 0x00781f0004047f89 */ /* 0x000ea400000e0000 */
.L_x_7793:
[----:B------:R-:W-:-:S05]  /*12150*/  VIADD R3, R3, 0x30 ;  /* 0x0000003003037836 */ /* 0x000fca0000000000 */
[----:B------:R-:W-:-:S13]  /*12160*/  ISETP.GE.AND P1, PT, R3, R2, PT ;  /* 0x000000020300720c */ /* 0x000fda0003f26270 */
[----:B--2---:R-:W-:-:S05]  /*12170*/  @!P1 LEA R2, P2, R9, R4, 0x1 ;  /* 0x0000000409029211 */ /* 0x004fca00078408ff */
[----:B0-----:R-:W-:-:S05]  /*12180*/  @!P1 IMAD.X R3, RZ, RZ, R0, P2 ;  /* 0x000000ffff039224 */ /* 0x001fca00010e0600 */
[----:B------:R-:W-:Y:S01]  /*12190*/  @!PT LDS RZ, [RZ] ;  /* 0x00000000fffff984 */ /* 0x000fe20000000800 */
[----:B------:R-:W-:Y:S01]  /*121a0*/  @!PT LDS RZ, [RZ] ;  /* 0x00000000fffff984 */ /* 0x000fe20000000800 */
[----:B------:R-:W-:Y:S01]  /*121b0*/  @!PT LDS RZ, [RZ] ;  /* 0x00000000fffff984 */ /* 0x000fe20000000800 */
[----:B------:R0:W-:Y:S01]  /*121c0*/  @!P1 LDGSTS.E.BYPASS.LTC128B.128 [R8+0x21c00], desc[UR40][R2.64], !P0 ;  /* 0x21c0000002089fae */ /* 0x0001e2000c101d68 */
[----:B------:R-:W-:Y:S01]  /*121d0*/  PLOP3.LUT P0, PT, PT, PT, PT, 0x80, 0x0 ;  /* 0x000000000000781c */ /* 0x000fe20003f0f070 */
[----:B------:R-:W-:-:S12]  /*121e0*/  NOP ;  /* 0x0000000000007918 */ /* 0x000fd80000000000 */
.L_x_7666:
        /* <DEDUP_REMOVED lines=18> */
.L_x_7794:
[----:B------:R-:W-:Y:S05]  /*12310*/  BSYNC B0 ;  /* 0x0000000000007941 */ /* 0x000fea0003800000 */
.L_x_7667:
[----:B------:R-:W-:Y:S01]  /*12320*/  LOP3.LUT P0, RZ, R18, 0x1, RZ, 0xc0, !PT ;  /* 0x0000000112ff7812 */ /* 0x000fe2000780c0ff */
[----:B------:R-:W-:-:S12]  /*12330*/  BSSY B0, `(.L_x_7669) ;  /* 0x0000097000007945 */ /* 0x000fd80003800000 */
[----:B------:R-:W-:Y:S05]  /*12340*/  @!P0 BRA `(.L_x_7670) ;  /* 0x0000000800548947 */ /* 0x000fea0003800000 */
[----:B------:R-:W0:Y:S04]  /*12350*/  LDL R4, [R1+0x10] ;  /* 0x0000100001047983 */ /* 0x000e280000100800 */
[----:B------:R-:W2:Y:S01]  /*12360*/  LDL R2, [R1+0x14] ;  /* 0x0000140001027983 */ /* 0x000ea20000100800 */
[----:B------:R-:W-:Y:S01]  /*12370*/  BSSY B1, `(.L_x_7671) ;  /* 0x0000008000017945 */ /* 0x000fe20003800000 */
[----:B------:R-:W3:Y:S02]  /*12380*/  S2R R3, SR_TID.X ;  /* 0x0000000000037919 */ /* 0x000ee40000002100 */
[----:B---3--:R-:W-:-:S04]  /*12390*/  LOP3.LUT R3, R3, 0x7f, RZ, 0xc0, !PT ;  /* 0x0000007f03037812 */ /* 0x008fc800078ec0ff */
[----:B------:R-:W-:Y:S01]  /*123a0*/  ISETP.NE.AND P1, PT, R3, RZ, PT ;  /* 0x000000ff0300720c */ /* 0x000fe20003f25270 */
[----:B0-----:R-:W-:Y:S01]  /*123b0*/  IMAD R0, R4, 0x8, R19 ;  /* 0x0000000804007824 */ /* 0x001fe200078e0213 */
[----:B--2---:R-:W-:-:S04]  /*123c0*/  SHF.L.U32 R2, R2, 0x1f, RZ ;  /* 0x0000001f02027819 */ /* 0x004fc800000006ff */
[----:B------:R-:W0:Y:S02]  /*123d0*/  SYNCS.PHASECHK.TRANS64.TRYWAIT P0, [R0+URZ+0x28c60], R2 ;  /* 0x028c6002000075a7 */ /* 0x000e24000800017f */
[----:B0-----:R-:W-:Y:S05]  /*123e0*/  @!P0 BRA `(.L_x_7672) ;  /* 0x00000054005c8947 */ /* 0x001fea0003800000 */
.L_x_7795:
[----:B------:R-:W-:Y:S05]  /*123f0*/  BSYNC B1 ;  /* 0x0000000000017941 */ /* 0x000fea0003800000 */
.L_x_7671:
        /* <DEDUP_REMOVED lines=9> */
.L_x_7674:
[----:B------:R-:W-:Y:S05]  /*12490*/  BSYNC B1 ;  /* 0x0000000000017941 */ /* 0x000fea0003800000 */
.L_x_7673:
        /* <DEDUP_REMOVED lines=13> */
.L_x_7675:
        /* <DEDUP_REMOVED lines=15> */
.L_x_7676:
        /* <DEDUP_REMOVED lines=15> */
.L_x_7677:
        /* <DEDUP_REMOVED lines=15> */
.L_x_7678:
        /* <DEDUP_REMOVED lines=15> */
.L_x_7679:
        /* <DEDUP_REMOVED lines=15> */
.L_x_7680:
        /* <DEDUP_REMOVED lines=15> */
.L_x_7681:
        /* <DEDUP_REMOVED lines=15> */
.L_x_7682:
        /* <DEDUP_REMOVED lines=10> */
.L_x_7670:
[----:B------:R-:W-:Y:S05]  /*12ca0*/  BSYNC B0 ;  /* 0x0000000000007941 */ /* 0x000fea0003800000 */
.L_x_7669:
[----:B------:R-:W0:Y:S04]  /*12cb0*/  LDL R4, [R1+0x34] ;  /* 0x0000340001047983 */ /* 0x000e280000100800 */
[----:B------:R-:W2:Y:S01]  /*12cc0*/  LDL R5, [R1+0x20] ;  /* 0x0000200001057983 */ /* 0x000ea20000100800 */
[----:B------:R-:W-:Y:S01]  /*12cd0*/  BSSY B0, `(.L_x_7683) ;  /* 0x00002ac000007945 */ /* 0x000fe20003800000 */
[----:B0-----:R-:W-:-:S05]  /*12ce0*/  VIADD R0, R4, 0xfffffffe ;  /* 0xfffffffe04007836 */ /* 0x001fca0000000000 */
[----:B--2---:R-:W-:-:S13]  /*12cf0*/  ISETP.GE.AND P0, PT, R0, R5, PT ;  /* 0x000000050000720c */ /* 0x004fda0003f06270 */
[----:B------:R-:W-:Y:S05]  /*12d00*/  @!P0 BRA `(.L_x_7684) ;  /* 0x0000002800a08947 */ /* 0x000fea0003800000 */
[----:B-1----:R-:W2:Y:S04]  /*12d10*/  LDL.LU R7, [R1+0x54] ;  /* 0x0000540001077983 */ /* 0x002ea80000300800 */
        /* <DEDUP_REMOVED lines=48> */
.L_x_7689:
        /* <DEDUP_REMOVED lines=8> */
.L_x_7796:
[----:B------:R-:W-:Y:S05]  /*130a0*/  BSYNC B3 ;  /* 0x0000000000037941 */ /* 0x000fea0003800000 */
.L_x_7690:
        /* <DEDUP_REMOVED lines=9> */
.L_x_7693:
[----:B------:R-:W-:Y:S05]  /*13140*/  BSYNC B3 ;  /* 0x0000000000037941 */ /* 0x000fea0003800000 */
.L_x_7692:
        /* <DEDUP_REMOVED lines=13> */
.L_x_7694:
        /* <DEDUP_REMOVED lines=13> */
.L_x_7797:
[----:B------:R-:W-:Y:S05]  /*132f0*/  BSYNC B3 ;  /* 0x0000000000037941 */ /* 0x000fea0003800000 */
.L_x_7695:
        /* <DEDUP_REMOVED lines=11> */
.L_x_7698:
[----:B------:R-:W-:Y:S05]  /*133b0*/  BSYNC B3 ;  /* 0x0000000000037941 */ /* 0x000fea0003800000 */
.L_x_7697:
        /* <DEDUP_REMOVED lines=10> */
.L_x_7699:
        /* <DEDUP_REMOVED lines=15> */
.L_x_7700:
        /* <DEDUP_REMOVED lines=15> */
.L_x_7701:
        /* <DEDUP_REMOVED lines=15> */
.L_x_7702:
        /* <DEDUP_REMOVED lines=15> */
.L_x_7703:
        /* <DEDUP_REMOVED lines=15> */
.L_x_7704:
        /* <DEDUP_REMOVED lines=15> */
.L_x_7705:
        /* <DEDUP_REMOVED lines=15> */
.L_x_7706:
        /* <DEDUP_REMOVED lines=10> */
.L_x_7688:
[----:B------:R-:W-:Y:S05]  /*13b90*/  BSYNC B1 ;  /* 0x0000000000017941 */ /* 0x000fea0003800000 */
.L_x_7687:
[----:B------:R-:W2:Y:S02]  /*13ba0*/  LDL.LU R6, [R1+0x34] ;  /* 0x0000340001067983 */ /* 0x000ea40000300800 */
[----:B--2---:R-:W-:-:S07]  /*13bb0*/  VIADD R0, R6, 0xfffffffd ;  /* 0xfffffffd06007836 */ /* 0x004fce0000000000 */
.L_x_7686:
[----:B------:R-:W-:Y:S05]  /*13bc0*/  BSYNC B2 ;  /* 0x0000000000027941 */ /* 0x000fea0003800000 */
.L_x_7685:
[----:B------:R-:W-:Y:S01]  /*13bd0*/  VIADD R5, R5, 0xfffffffe ;  /* 0xfffffffe05057836 */ /* 0x000fe20000000000 */
[----:B------:R-:W-:-:S04]  /*13be0*/  LOP3.LUT R4, RZ, R4, RZ, 0x33, !PT ;  /* 0x00000004ff047212 */ /* 0x000fc800078e33ff */
[----:B------:R-:W-:-:S13]  /*13bf0*/  ISETP.NE.AND P0, PT, R5, R4, PT ;  /* 0x000000040500720c */ /* 0x000fda0003f05270 */
[----:B------:R-:W-:Y:S05]  /*13c00*/  @!P0 BRA `(.L_x_7684) ;  /* 0x0000001800e08947 */ /* 0x000fea0003800000 */
.L_x_7747:
        /* <DEDUP_REMOVED lines=35> */
.L_x_7709:
        /* <DEDUP_REMOVED lines=8> */
.L_x_7798:
[----:B------:R-:W-:Y:S05]  /*13ec0*/  BSYNC B2 ;  /* 0x0000000000027941 */ /* 0x000fea0003800000 */
.L_x_7710:
        /* <DEDUP_REMOVED lines=9> */
.L_x_7713:
[----:B------:R-:W-:Y:S05]  /*13f60*/  BSYNC B2 ;  /* 0x0000000000027941 */ /* 0x000fea0003800000 */
.L_x_7712:
        /* <DEDUP_REMOVED lines=12> */
.L_x_7714:
        /* <DEDUP_REMOVED lines=13> */
.L_x_7799:
[----:B------:R-:W-:Y:S05]  /*14100*/  BSYNC B2 ;  /* 0x0000000000027941 */ /* 0x000fea0003800000 */
.L_x_7715:
        /* <DEDUP_REMOVED lines=11> */
.L_x_7718:
[----:B------:R-:W-:Y:S05]  /*141c0*/  BSYNC B2 ;  /* 0x0000000000027941 */ /* 0x000fea0003800000 */
.L_x_7717:
        /* <DEDUP_REMOVED lines=9> */
.L_x_7719:
        /* <DEDUP_REMOVED lines=15> */
.L_x_7720:
        /* <DEDUP_REMOVED lines=15> */
.L_x_7721:
        /* <DEDUP_REMOVED lines=15> */
.L_x_7722:
        /* <DEDUP_REMOVED lines=15> */
.L_x_7723:
        /* <DEDUP_REMOVED lines=15> */
.L_x_7724:
        /* <DEDUP_REMOVED lines=15> */
.L_x_7725:
        /* <DEDUP_REMOVED lines=15> */
.L_x_7726:
        /* <DEDUP_REMOVED lines=10> */
.L_x_7708:
[----:B------:R-:W-:Y:S05]  /*14990*/  BSYNC B1 ;  /* 0x0000000000017941 */ /* 0x000fea0003800000 */
.L_x_7707:
        /* <DEDUP_REMOVED lines=35> */
.L_x_7729:
        /* <DEDUP_REMOVED lines=8> */
.L_x_7800:
[----:B------:R-:W-:Y:S05]  /*14c50*/  BSYNC B2 ;  /* 0x0000000000027941 */ /* 0x000fea0003800000 */
.L_x_7730:
        /* <DEDUP_REMOVED lines=9> */
.L_x_7733:
[----:B------:R-:W-:Y:S05]  /*14cf0*/  BSYNC B2 ;  /* 0x0000000000027941 */ /* 0x000fea0003800000 */
.L_x_7732:
        /* <DEDUP_REMOVED lines=13> */
.L_x_7734:
        /* <DEDUP_REMOVED lines=13> */
.L_x_7801:
[----:B------:R-:W-:Y:S05]  /*14ea0*/  BSYNC B2 ;  /* 0x0000000000027941 */ /* 0x000fea0003800000 */
.L_x_7735:
        /* <DEDUP_REMOVED lines=11> */
.L_x_7738:
[----:B------:R-:W-:Y:S05]  /*14f60*/  BSYNC B2 ;  /* 0x0000000000027941 */ /* 0x000fea0003800000 */
.L_x_7737:
        /* <DEDUP_REMOVED lines=10> */
.L_x_7739:
        /* <DEDUP_REMOVED lines=15> */
.L_x_7740:
        /* <DEDUP_REMOVED lines=15> */
.L_x_7741:
        /* <DEDUP_REMOVED lines=15> */
.L_x_7742:
        /* <DEDUP_REMOVED lines=15> */
.L_x_7743:
        /* <DEDUP_REMOVED lines=15> */
.L_x_7744:
        /* <DEDUP_REMOVED lines=15> */
.L_x_7745:
        /* <DEDUP_REMOVED lines=15> */
.L_x_7746:
        /* <DEDUP_REMOVED lines=10> */
.L_x_7728:
[----:B------:R-:W-:Y:S05]  /*15740*/  BSYNC B1 ;  /* 0x0000000000017941 */ /* 0x000fea0003800000 */
.L_x_7727:
[----:B------:R-:W2:Y:S01]  /*15750*/  LDL R2, [R1+0x20] ;  /* 0x0000200001027983 */ /* 0x000ea20000100800 */
[----:B------:R-:W-:Y:S01]  /*15760*/  VIADD R0, R0, 0xfffffffe ;  /* 0xfffffffe00007836 */ /* 0x000fe20000000000 */
[----:B--2---:R-:W-:-:S13]  /*15770*/  ISETP.GT.AND P0, PT, R6, R2, PT ;  /* 0x000000020600720c */ /* 0x004fda0003f04270 */
[----:B------:R-:W-:Y:S05]  /*15780*/  @P0 BRA `(.L_x_7747) ;  /* 0xffffffe400200947 */ /* 0x000fea000383ffff */
.L_x_7684:
[----:B------:R-:W-:Y:S05]  /*15790*/  BSYNC B0 ;  /* 0x0000000000007941 */ /* 0x000fea0003800000 */
.L_x_7683:
[----:B------:R-:W2:Y:S04]  /*157a0*/  LDL.LU R4, [R1+0x10] ;  /* 0x0000100001047983 */ /* 0x000ea80000300800 */
[----:B------:R-:W3:Y:S01]  /*157b0*/  LDL.LU R3, [R1+0x14] ;  /* 0x0000140001037983 */ /* 0x000ee20000300800 */
[----:B------:R-:W4:Y:S01]  /*157c0*/  S2R R2, SR_TID.X ;  /* 0x0000000000027919 */ /* 0x000f220000002100 */
[----:B------:R-:W-:Y:S01]  /*157d0*/  BSSY B0, `(.L_x_7748) ;  /* 0x0000016000007945 */ /* 0x000fe20003800000 */
[----:B----4-:R-:W-:-:S04]  /*157e0*/  LOP3.LUT R2, R2, 0x7f, RZ, 0xc0, !PT ;  /* 0x0000007f02027812 */ /* 0x010fc800078ec0ff */
[----:B------:R-:W-:Y:S01]  /*157f0*/  ISETP.NE.AND P1, PT, R2, RZ, PT ;  /* 0x000000ff0200720c */ /* 0x000fe20003f25270 */
[----:B--2---:R-:W-:-:S05]  /*15800*/  VIADD R0, R4, 0x1 ;  /* 0x0000000104007836 */ /* 0x004fca0000000000 */
[----:B------:R-:W-:-:S04]  /*15810*/  ISETP.NE.AND P0, PT, R0, 0x2, PT ;  /* 0x000000020000780c */ /* 0x000fc80003f05270 */
[----:B------:R-:W-:-:S04]  /*15820*/  SEL R2, RZ, 0x1, P0 ;  /* 0x00000001ff027807 */ /* 0x000fc80000000000 */
[----:B---3--:R-:W-:-:S05]  /*15830*/  LOP3.LUT R3, R3, R2, RZ, 0x3c, !PT ;  /* 0x0000000203037212 */ /* 0x008fca00078e3cff */
[----:B------:R2:W-:Y:S01]  /*15840*/  STL [R1+0x14], R3 ;  /* 0x0000140301007387 */ /* 0x0005e20000100800 */
[----:B------:R-:W-:Y:S05]  /*15850*/  @P1 BRA `(.L_x_7749) ;  /* 0x0000000000341947 */ /* 0x000fea0003800000 */
[----:B------:R-:W3:Y:S01]  /*15860*/  S2R R5, SR_LANEID ;  /* 0x0000000000057919 */ /* 0x000ee20000000000 */
[----:B------:R-:W-:Y:S01]  /*15870*/  VOTEU.ANY UR4, UPT, PT ;  /* 0x0000000000047886 */ /* 0x000fe200038e0100 */
[----:B--2---:R-:W2:Y:S01]  /*15880*/  LDC.64 R2, c[0x0][0xc60] ;  /* 0x00031800ff027b82 */ /* 0x004ea20000000a00 */
[----:B------:R-:W3:Y:S02]  /*15890*/  FLO.U32 R4, UR4 ;  /* 0x0000000400047d00 */ /* 0x000ee400080e0000 */
[----:B---3--:R-:W-:-:S06]  /*158a0*/  ISETP.EQ.U32.AND P1, PT, R4, R5, PT ;  /* 0x000000050400720c */ /* 0x008fcc0003f22070 */
[----:B------:R-:W2:Y:S07]  /*158b0*/  POPC R5, UR4 ;  /* 0x0000000400057d09 */ /* 0x000eae0008000000 */
[----:B--2---:R-:W2:Y:S01]  /*158c0*/  @P1 ATOMG.E.ADD.STRONG.GPU PT, R3, desc[UR40][R2.64], R5 ;  /* 0x00000005020319a8 */ /* 0x004ea200081ee1e8 */
[----:B-1----:R-:W1:Y:S02]  /*158d0*/  S2R R6, SR_LTMASK ;  /* 0x0000000000067919 */ /* 0x002e640000003900 */
[----:B-1----:R-:W-:-:S04]  /*158e0*/  LOP3.LUT R6, R6, UR4, RZ, 0xc0, !PT ;  /* 0x0000000406067c12 */ /* 0x002fc8000f8ec0ff */
[----:B------:R-:W1:Y:S01]  /*158f0*/  POPC R7, R6 ;  /* 0x0000000600077309 */ /* 0x000e620000000000 */
[----:B--2---:R-:W1:Y:S02]  /*15900*/  SHFL.IDX PT, R4, R3, R4, 0x1f ;  /* 0x00001f0403047589 */ /* 0x004e6400000e0000 */
[----:B-1----:R-:W-:-:S05]  /*15910*/  IADD3 R2, R4, UR37, R7 ;  /* 0x0000002504027c10 */ /* 0x002fca000fffe007 */
[----:B------:R3:W-:Y:S02]  /*15920*/  STL [R1], R2 ;  /* 0x0000000201007387 */ /* 0x0007e40000100800 */
.L_x_7749:
[----:B------:R-:W-:Y:S05]  /*15930*/  BSYNC B0 ;  /* 0x0000000000007941 */ /* 0x000fea0003800000 */
.L_x_7748:
[----:B------:R-:W-:-:S05]  /*15940*/  SEL R0, R0, RZ, P0 ;  /* 0x000000ff00007207 */ /* 0x000fca0000000000 */
[----:B------:R4:W-:Y:S02]  /*15950*/  STL [R1+0x10], R0 ;  /* 0x0000100001007387 */ /* 0x0009e40000100800 */
.L_x_7651:
[----:B------:R-:W-:Y:S05]  /*15960*/  BSYNC B7 ;  /* 0x0000000000077941 */ /* 0x000fea0003800000 */
.L_x_7649:
        /* <DEDUP_REMOVED lines=13> */
.L_x_7750:
[----:B------:R-:W5:Y:S01]  /*15a40*/  S2R R16, SR_TID.X ;  /* 0x0000000000107919 */ /* 0x000f620000002100 */
[----:B------:R-:W-:Y:S01]  /*15a50*/  UMOV UR4, 0xffffffff ;  /* 0xffffffff00047882 */ /* 0x000fe20000000000 */
[----:B-----5:R-:W-:-:S04]  /*15a60*/  LOP3.LUT R16, R16, 0x1f, RZ, 0xc0, !PT ;  /* 0x0000001f10107812 */ /* 0x020fc800078ec0ff */
[----:B------:R-:W-:Y:S01]  /*15a70*/  ISETP.NE.AND P0, PT, R16, 0x1f, PT ;  /* 0x0000001f1000780c */ /* 0x000fe20003f05270 */
[----:B------:R-:W-:-:S12]  /*15a80*/  BRA.DIV UR4, `(.L_x_7752) ;  /* 0x0000002204407947 */ /* 0x000fd8000b800000 */
[----:B--2---:R-:W2:Y:S01]  /*15a90*/  LDL.LU R3, [R1] ;  /* 0x0000000001037983 */ /* 0x004ea20000300800 */
[----:B------:R-:W-:-:S03]  /*15aa0*/  ULDC UR4, c[0x0][0xc3c] ;  /* 0x00030f0000047ab9 */ /* 0x000fc60000000800 */
[----:B01----:R-:W4:Y:S01]  /*15ab0*/  LDL R8, [R1+0xc] ;  /* 0x00000c0001087983 */ /* 0x003f220000100800 */
[----:B--2---:R-:W-:Y:S02]  /*15ac0*/  IMAD.MOV.U32 R10, RZ, RZ, R3 ;  /* 0x000000ffff0a7224 */ /* 0x004fe400078e0003 */
[----:B----4-:R-:W-:-:S05]  /*15ad0*/  IMAD.IADD R0, R8, 0x1, R16 ;  /* 0x0000000108007824 */ /* 0x010fca00078e0210 */
[----:B------:R-:W-:-:S13]  /*15ae0*/  ISETP.GE.OR P1, PT, R0, UR4, !P0 ;  /* 0x0000000400007c0c */ /* 0x000fda000c726670 */
[----:B---3--:R-:W0:Y:S08]  /*15af0*/  @!P1 LDC.64 R2, c[0x0][0xc80] ;  /* 0x00032000ff029b82 */ /* 0x008e300000000a00 */
        /* <DEDUP_REMOVED lines=34> */
.L_x_7811:
[----:B------:R-:W-:Y:S02]  /*15d20*/  ULDC UR4, c[0x0][0xc38] ;  /* 0x00030e0000047ab9 */ /* 0x000fe40000000800 */
[----:B------:R-:W-:-:S04]  /*15d30*/  IMAD.U32 R8, RZ, RZ, UR4 ;  /* 0x00000004ff087e24 */ /* 0x000fc8000f8e00ff */
[----:B-1----:R-:W-:-:S04]  /*15d40*/  IMAD R9, R14, R8, RZ ;  /* 0x000000080e097224 */ /* 0x002fc800078e02ff */
[----:B------:R-:W-:-:S05]  /*15d50*/  IMAD.IADD R0, R0, 0x1, R9 ;  /* 0x0000000100007824 */ /* 0x000fca00078e0209 */
[----:B------:R-:W-:-:S13]  /*15d60*/  ISETP.GT.AND P6, PT, R0, R4, PT ;  /* 0x000000040000720c */ /* 0x000fda0003fc4270 */
[----:B------:R-:W-:Y:S05]  /*15d70*/  @P6 BRA `(.L_x_7753) ;  /* 0x0000000000ac6947 */ /* 0x000fea0003800000 */
.L_x_7756:
        /* <DEDUP_REMOVED lines=37> */
.L_x_7819:
[----:B------:R-:W-:Y:S02]  /*15fd0*/  ULDC UR4, c[0x0][0xc38] ;  /* 0x00030e0000047ab9 */ /* 0x000fe40000000800 */
[----:B------:R-:W-:-:S04]  /*15fe0*/  IMAD.U32 R8, RZ, RZ, UR4 ;  /* 0x00000004ff087e24 */ /* 0x000fc8000f8e00ff */
[----:B-1----:R-:W-:-:S04]  /*15ff0*/  IMAD R9, R14, R8, RZ ;  /* 0x000000080e097224 */ /* 0x002fc800078e02ff */
[----:B------:R-:W-:-:S05]  /*16000*/  IMAD.IADD R0, R9, 0x1, R0 ;  /* 0x0000000109007824 */ /* 0x000fca00078e0200 */
[----:B------:R-:W-:-:S13]  /*16010*/  ISETP.GT.AND P6, PT, R0, R4, PT ;  /* 0x000000040000720c */ /* 0x000fda0003fc4270 */
[----:B------:R-:W-:Y:S05]  /*16020*/  @!P6 BRA `(.L_x_7756) ;  /* 0xfffffffc0054e947 */ /* 0x000fea000383ffff */
.L_x_7753:
        /* <DEDUP_REMOVED lines=12> */
.L_x_7824:
[----:B------:R-:W-:-:S13]  /*160f0*/  ISETP.NE.AND P0, PT, R3, RZ, PT ;  /* 0x000000ff0300720c */ /* 0x000fda0003f05270 */
[----:B------:R-:W-:Y:S05]  /*16100*/  @!P0 BRA `(.L_x_7758) ;  /* 0x0000000000108947 */ /* 0x000fea0003800000 */
[----:B------:R-:W-:Y:S01]  /*16110*/  UMOV UR4, 0xffffffff ;  /* 0xffffffff00047882 */ /* 0x000fe20000000000 */
[----:B------:R-:W-:Y:S02]  /*16120*/  VIADD R12, R10, 0xffffffff ;  /* 0xffffffff0a0c7836 */ /* 0x000fe40000000000 */
[----:B------:R-:W-:Y:S05]  /*16130*/  BRA.DIV UR4, `(.L_x_7759) ;  /* 0x0000002604047947 */ /* 0x000fea000b800000 */
[----:B------:R1:W2:Y:S02]  /*16140*/  SHFL.IDX PT, R6, R2, R12, 0x1f ;  /* 0x00001f0c02067589 */ /* 0x0002a400000e0000 */
.L_x_7758:
[----:B--2---:R-:W-:Y:S01]  /*16150*/  IMAD R3, R6, R8, R9 ;  /* 0x0000000806037224 */ /* 0x004fe200078e0209 */
[----:B------:R-:W-:-:S03]  /*16160*/  ISETP.NE.AND P0, PT, R7, 0x1, PT ;  /* 0x000000010700780c */ /* 0x000fc60003f05270 */
[----:B------:R-:W-:Y:S01]  /*16170*/  IMAD.IADD R4, R4, 0x1, -R3 ;  /* 0x0000000104047824 */ /* 0x000fe200078e0a03 */
[----:B------:R2:W-:Y:S09]  /*16180*/  STL [R1], R3 ;  /* 0x0000000301007387 */ /* 0x0005f20000100800 */
[----:B------:R-:W-:Y:S05]  /*16190*/  @!P0 BRA `(.L_x_7760) ;  /* 0x0000000000e48947 */ /* 0x000fea0003800000 */
[----:B0--3--:R-:W-:-:S04]  /*161a0*/  IABS R5, R0 ;  /* 0x0000000000057213 */ /* 0x009fc80000000000 */
[----:B------:R-:W0:Y:S08]  /*161b0*/  I2F.RP R6, R5 ;  /* 0x0000000500067306 */ /* 0x000e300000209400 */
[----:B0-----:R-:W0:Y:S02]  /*161c0*/  MUFU.RCP R6, R6 ;  /* 0x0000000600067308 */ /* 0x001e240000001000 */
[----:B0-----:R-:W-:-:S06]  /*161d0*/  VIADD R9, R6, 0xffffffe ;  /* 0x0ffffffe06097836 */ /* 0x001fcc0000000000 */
[----:B--2---:R-:W1:Y:S02]  /*161e0*/  F2I.FTZ.U32.TRUNC.NTZ R3, R9 ;  /* 0x0000000900037305 */ /* 0x004e64000021f000 */
        /* <DEDUP_REMOVED lines=52> */
.L_x_7760:
[----:B0--3--:R-:W3:Y:S01]  /*16530*/  LDL R5, [R1+0xc] ;  /* 0x00000c0001057983 */ /* 0x009ee20000100800 */
[----:B-12---:R-:W3:Y:S02]  /*16540*/  LDC.64 R2, c[0x0][0xc90] ;  /* 0x00032400ff027b82 */ /* 0x006ee40000000a00 */
        /* <DEDUP_REMOVED lines=61> */
.L_x_7761:
[----:B0-----:R-:W-:-:S05]  /*16920*/  LOP3.LUT R3, RZ, R4, RZ, 0x33, !PT ;  /* 0x00000004ff037212 */ /* 0x001fca00078e33ff */
[----:B------:R-:W-:-:S05]  /*16930*/  IMAD.IADD R0, R0, 0x1, R3 ;  /* 0x0000000100007824 */ /* 0x000fca00078e0203 */
[----:B------:R2:W-:Y:S01]  /*16940*/  STL [R1+0x4], R0 ;  /* 0x0000040001007387 */ /* 0x0005e20000100800 */
[----:B------:R-:W-:Y:S05]  /*16950*/  BRA `(.L_x_7762) ;  /* 0x0000000000287947 */ /* 0x000fea0003800000 */
.L_x_7754:
        /* <DEDUP_REMOVED lines=10> */
.L_x_7762:
[----:B0-----:R-:W3:Y:S04]  /*16a00*/  LDL R3, [R1+0x8] ;  /* 0x0000080001037983 */ /* 0x001ee80000100800 */
[----:B-1----:R-:W4:Y:S04]  /*16a10*/  LDL R2, [R1+0xc] ;  /* 0x00000c0001027983 */ /* 0x002f280000100800 */
        /* <DEDUP_REMOVED lines=14> */
.L_x_7751:
[----:B----4-:R-:W4:Y:S01]  /*16b00*/  LDL R0, [R1+0xc] ;  /* 0x00000c0001007983 */ /* 0x010f220000100800 */
[----:B------:R-:W-:Y:S02]  /*16b10*/  ULDC UR4, c[0x0][0xc3c] ;  /* 0x00030f0000047ab9 */ /* 0x000fe40000000800 */
[----:B----4-:R-:W-:-:S13]  /*16b20*/  ISETP.GE.AND P0, PT, R0, UR4, PT ;  /* 0x0000000400007c0c */ /* 0x010fda000bf06270 */
[----:B------:R-:W-:Y:S05]  /*16b30*/  @!P0 BRA `(.L_x_7763) ;  /* 0xffffff98007c8947 */ /* 0x000fea000383ffff */
[----:B------:R-:W-:Y:S05]  /*16b40*/  BSYNC B8 ;  /* 0x0000000000087941 */ /* 0x000fea0003800000 */
.L_x_7643:
[----:B---3--:R-:W3:Y:S01]  /*16b50*/  LDL.LU R0, [R1+0x50] ;  /* 0x0000500001007983 */ /* 0x008ee20000300800 */
[----:B------:R-:W-:Y:S01]  /*16b60*/  BSSY B0, `(.L_x_7764) ;  /* 0x000000b000007945 */ /* 0x000fe20003800000 */
[----:B01----:R-:W0:Y:S01]  /*16b70*/  S2R R5, SR_CgaCtaId ;  /* 0x0000000000057919 */ /* 0x003e220000008800 */
[----:B---3--:R-:W-:-:S05]  /*16b80*/  VIADD R0, R0, 0x1 ;  /* 0x0000000100007836 */ /* 0x008fca0000000000 */
[----:B------:R-:W-:-:S04]  /*16b90*/  LEA.HI R2, R0, R0, RZ, 0x1 ;  /* 0x0000000000027211 */ /* 0x000fc800078f08ff */
[----:B--2---:R-:W-:-:S05]  /*16ba0*/  LOP3.LUT R3, R2, 0xfffffffe, RZ, 0xc0, !PT ;  /* 0xfffffffe02037812 */ /* 0x004fca00078ec0ff */
[----:B------:R-:W-:Y:S01]  /*16bb0*/  IMAD.IADD R3, R0, 0x1, -R3 ;  /* 0x0000000100037824 */ /* 0x000fe200078e0a03 */
[----:B------:R-:W-:-:S04]  /*16bc0*/  MOV R0, 0x400 ;  /* 0x0000040000007802 */ /* 0x000fc80000000f00 */
[----:B0-----:R-:W-:Y:S02]  /*16bd0*/  LEA R0, R5, R0, 0x18 ;  /* 0x0000000005007211 */ /* 0x001fe400078ec0ff */
[----:B------:R-:W-:-:S04]  /*16be0*/  SHF.L.U32 R3, R3, 0x1f, RZ ;  /* 0x0000001f03037819 */ /* 0x000fc800000006ff */
[----:B------:R-:W0:Y:S02]  /*16bf0*/  SYNCS.PHASECHK.TRANS64.TRYWAIT P0, [R0+URZ+0x28c20], R3 ;  /* 0x028c2003000075a7 */ /* 0x000e24000800017f */
[----:B0-----:R-:W-:Y:S05]  /*16c00*/  @!P0 BRA `(.L_x_7765) ;  /* 0x0000001800788947 */ /* 0x001fea0003800000 */
.L_x_7827:
[----:B------:R-:W-:Y:S05]  /*16c10*/  BSYNC B0 ;  /* 0x0000000000007941 */ /* 0x000fea0003800000 */
.L_x_7764:
[----:B------:R-:W-:-:S03]  /*16c20*/  UMOV UR4, 0xffffffff ;  /* 0xffffffff00047882 */ /* 0x000fc60000000000 */
[----:B------:R-:W-:Y:S05]  /*16c30*/  BRA.DIV UR4, `(.L_x_7766) ;  /* 0x0000001a04807947 */ /* 0x000fea000b800000 */
[----:B------:R-:W1:Y:S02]  /*16c40*/  S2R R2, SR_TID.X ;  /* 0x0000000000027919 */ /* 0x000e640000002100 */
[----:B-1----:R-:W-:-:S04]  /*16c50*/  SHF.R.U32.HI R2, RZ, 0x5, R2 ;  /* 0x00000005ff027819 */ /* 0x002fc80000011602 */
[----:B------:R-:W-:-:S05]  /*16c60*/  LOP3.LUT R2, R2, 0x3, RZ, 0xc0, !PT ;  /* 0x0000000302027812 */ /* 0x000fca00078ec0ff */
[----:B------:R1:W2:Y:S02]  /*16c70*/  SHFL.IDX PT, R14, R2, RZ, 0x1f ;  /* 0x00001fff020e7589 */ /* 0x0002a400000e0000 */
.L_x_7830:
[----:B--2---:R-:W-:Y:S01]  /*16c80*/  ISETP.NE.AND P0, PT, R14, RZ, PT ;  /* 0x000000ff0e00720c */ /* 0x004fe20003f05270 */
[----:B------:R-:W-:-:S12]  /*16c90*/  BSSY B0, `(.L_x_7767) ;  /* 0x0000027000007945 */ /* 0x000fd80003800000 */
[----:B------:R-:W-:Y:S05]  /*16ca0*/  @P0 BRA `(.L_x_7768) ;  /* 0x0000000000940947 */ /* 0x000fea0003800000 */
[----:B------:R-:W-:-:S03]  /*16cb0*/  UMOV UR4, 0xffffffff ;  /* 0xffffffff00047882 */ /* 0x000fc60000000000 */
[----:B------:R-:W-:Y:S05]  /*16cc0*/  BRA.DIV UR4, `(.L_x_7769) ;  /* 0x0000001a04907947 */ /* 0x000fea000b800000 */
[----:B------:R-:W-:-:S13]  /*16cd0*/  ELECT P6, URZ, PT ;  /* 0x00000000003f782f */ /* 0x000fda00038c0000 */
.L_x_7833:
[----:B------:R-:W-:Y:S05]  /*16ce0*/  @!P6 BRA `(.L_x_7768) ;  /* 0x000000000084e947 */ /* 0x000fea0003800000 */
[----:B------:R-:W-:-:S06]  /*16cf0*/  ULOP3.LUT UR4, UR36, 0x2, URZ, 0xfc, !UPT ;  /* 0x0000000224047892 */ /* 0x000fcc000f8efc3f */
[----:B-1----:R-:W-:-:S05]  /*16d00*/  IMAD.U32 R2, RZ, RZ, UR4 ;  /* 0x00000004ff027e24 */ /* 0x002fca000f8e00ff */
[----:B------:R-:W-:-:S13]  /*16d10*/  ISETP.NE.AND P2, PT, R2, 0x3, PT ;  /* 0x000000030200780c */ /* 0x000fda0003f45270 */
[----:B------:R-:W-:Y:S05]  /*16d20*/  @!P2 BRA `(.L_x_7770) ;  /* 0x000000000004a947 */ /* 0x000fea0003800000 */
[----:B------:R-:W-:Y:S01]  /*16d30*/  BPT.TRAP 0x1 ;  /* 0x000000040000795c */ /* 0x000fe20000300000 */
.L_x_7770:
        /* <DEDUP_REMOVED lines=14> */
.L_x_7834:
[----:B------:R-:W1:Y:S02]  /*16e20*/  SYNCS.PHASECHK.TRANS64.TRYWAIT P0, [R7+URZ], R2 ;  /* 0x00000002070075a7 */ /* 0x000e64000800017f */
[----:B-1----:R-:W-:Y:S05]  /*16e30*/  @!P0 BRA `(.L_x_7772) ;  /* 0x0000001800688947 */ /* 0x002fea0003800000 */
.L_x_7835:
[----:B------:R-:W-:Y:S05]  /*16e40*/  @!P2 BRA `(.L_x_7773) ;  /* 0x000000000004a947 */ /* 0x000fea0003800000 */
[----:B------:R-:W-:Y:S01]  /*16e50*/  BPT.TRAP 0x1 ;  /* 0x000000040000795c */ /* 0x000fe20000300000 */
.L_x_7773:
[----:B------:R-:W2:Y:S01]  /*16e60*/  LDL.LU R4, [R1+0x10] ;  /* 0x0000100001047983 */ /* 0x000ea20000300800 */
[----:B------:R-:W-:-:S04]  /*16e70*/  VIADD R0, R0, 0x28c60 ;  /* 0x00028c6000007836 */ /* 0x000fc80000000000 */
[----:B--2---:R-:W-:-:S04]  /*16e80*/  IMAD R4, R4, 0x8, R0 ;  /* 0x0000000804047824 */ /* 0x004fc800078e0200 */
[----:B------:R-:W2:Y:S02]  /*16e90*/  SYNCS.PHASECHK.TRANS64.TRYWAIT P0, [R4+URZ], R5 ;  /* 0x00000005040075a7 */ /* 0x000ea4000800017f */
[----:B--2---:R-:W-:Y:S05]  /*16ea0*/  @!P0 BRA `(.L_x_7774) ;  /* 0x0000001800608947 */ /* 0x004fea0003800000 */
.L_x_7836:
[----:B------:R-:W-:-:S07]  /*16eb0*/  IMAD R3, R3, 0x8, R0 ;  /* 0x0000000803037824 */ /* 0x000fce00078e0200 */
.L_x_7775:
[----:B---3--:R3:W4:Y:S02]  /*16ec0*/  SYNCS.PHASECHK.TRANS64.TRYWAIT P0, [R3+URZ], R2 ;  /* 0x00000002030075a7 */ /* 0x008724000800017f */
[----:B----4-:R-:W-:Y:S05]  /*16ed0*/  @!P0 NANOSLEEP.SYNCS 0x989680 ;  /* 0x009896800000895d */ /* 0x010fea0003900000 */
[----:B------:R-:W4:Y:S02]  /*16ee0*/  @!P0 SYNCS.PHASECHK.TRANS64 P0, [R3+URZ], R2 ;  /* 0x00000002030085a7 */ /* 0x000f24000800007f */
[----:B----4-:R-:W-:Y:S05]  /*16ef0*/  @!P0 BRA `(.L_x_7775) ;  /* 0xfffffffc00f08947 */ /* 0x010fea000383ffff */
.L_x_7768:
[----:B------:R-:W-:Y:S05]  /*16f00*/  BSYNC B0 ;  /* 0x0000000000007941 */ /* 0x000fea0003800000 */
.L_x_7767:
[----:B------:R-:W-:Y:S05]  /*16f10*/  EXIT ;  /* 0x000000000000794d */ /* 0x000fea0003800000 */
.L_x_7580:
[----:B0-----:R-:W-:-:S04]  /*16f20*/  IMAD.U32 R3, RZ, RZ, UR23 ;  /* 0x00000017ff037e24 */ /* 0x001fc8000f8e00ff */
[----:B------:R0:W1:Y:S03]  /*16f30*/  SYNCS.PHASECHK.TRANS64.TRYWAIT P1, [R3+URZ+0x28c50], R0 ;  /* 0x028c5000030075a7 */ /* 0x000066000802017f */
[----:B-1----:R-:W-:Y:S05]  /*16f40*/  @!P1 NANOSLEEP.SYNCS 0x989680 ;  /* 0x009896800000995d */ /* 0x002fea0003900000 */
[----:B------:R-:W1:Y:S02]  /*16f50*/  @!P1 SYNCS.PHASECHK.TRANS64 P1, [R3+URZ+0x28c50], R0 ;  /* 0x028c5000030095a7 */ /* 0x000e64000802007f */
[----:B-1----:R-:W-:Y:S05]  /*16f60*/  @!P1 BRA `(.L_x_7580) ;  /* 0xfffffffc00ec9947 */ /* 0x002fea000383ffff */
[----:B------:R-:W-:Y:S05]  /*16f70*/  BRA `(.L_x_7776) ;  /* 0xfffffeb000d47947 */ /* 0x000fea000383ffff */
.L_x_7585:
[----:B-1----:R-:W-:-:S04]  /*16f80*/  IMAD.U32 R3, RZ, RZ, UR23 ;  /* 0x00000017ff037e24 */ /* 0x002fc8000f8e00ff */
[----:B------:R1:W2:Y:S03]  /*16f90*/  SYNCS.PHASECHK.TRANS64.TRYWAIT P1, [R3+URZ+0x28c50], R0 ;  /* 0x028c5000030075a7 */ /* 0x0002a6000802017f */
[----:B--2---:R-:W-:Y:S05]  /*16fa0*/  @!P1 NANOSLEEP.SYNCS 0x989680 ;  /* 0x009896800000995d */ /* 0x004fea0003900000 */
[----:B------:R-:W2:Y:S02]  /*16fb0*/  @!P1 SYNCS.PHASECHK.TRANS64 P1, [R3+URZ+0x28c50], R0 ;  /* 0x028c5000030095a7 */ /* 0x000ea4000802007f */
[----:B--2---:R-:W-:Y:S05]  /*16fc0*/  @!P1 BRA `(.L_x_7585) ;  /* 0xfffffffc00ec9947 */ /* 0x004fea000383ffff */
[----:B------:R-:W-:Y:S05]  /*16fd0*/  BRA `(.L_x_7584) ;  /* 0xfffffebc00d87947 */ /* 0x000fea000383ffff */
.L_x_7589:
[----:B0-----:R-:W-:-:S04]  /*16fe0*/  IMAD.U32 R3, RZ, RZ, UR46 ;  /* 0x0000002eff037e24 */ /* 0x001fc8000f8e00ff */
[----:B------:R0:W1:Y:S03]  /*16ff0*/  SYNCS.PHASECHK.TRANS64.TRYWAIT P1, [R3+URZ+0x28c00], R0 ;  /* 0x028c0000030075a7 */ /* 0x000066000802017f */
[----:B-1----:R-:W-:Y:S05]  /*17000*/  @!P1 NANOSLEEP.SYNCS 0x989680 ;  /* 0x009896800000995d */ /* 0x002fea0003900000 */
[----:B------:R-:W1:Y:S02]  /*17010*/  @!P1 SYNCS.PHASECHK.TRANS64 P1, [R3+URZ+0x28c00], R0 ;  /* 0x028c0000030095a7 */ /* 0x000e64000802007f */
[----:B-1----:R-:W-:Y:S05]  /*17020*/  @!P1 BRA `(.L_x_7589) ;  /* 0xfffffffc00ec9947 */ /* 0x002fea000383ffff */
[----:B------:R-:W-:Y:S05]  /*17030*/  BRA `(.L_x_7777) ;  /* 0xfffffed400207947 */ /* 0x000fea000383ffff */
.L_x_7593:
[----:B--2---:R2:W3:Y:S02]  /*17040*/  SYNCS.PHASECHK.TRANS64.TRYWAIT P1, [R7+URZ+0x28c30], R8 ;  /* 0x028c3008070075a7 */ /* 0x0044e4000802017f */
[----:B---3--:R-:W-:Y:S05]  /*17050*/  @!P1 NANOSLEEP.SYNCS 0x989680 ;  /* 0x009896800000995d */ /* 0x008fea0003900000 */
[----:B------:R-:W3:Y:S02]  /*17060*/  @!P1 SYNCS.PHASECHK.TRANS64 P1, [R7+URZ+0x28c30], R8 ;  /* 0x028c3008070095a7 */ /* 0x000ee4000802007f */
[----:B---3--:R-:W-:Y:S05]  /*17070*/  @!P1 BRA `(.L_x_7593) ;  /* 0xfffffffc00f09947 */ /* 0x008fea000383ffff */
[----:B------:R-:W-:Y:S05]  /*17080*/  BRA `(.L_x_7592) ;  /* 0xfffffed4003c7947 */ /* 0x000fea000383ffff */
.L_x_7597:
[----:B---3--:R3:W4:Y:S02]  /*17090*/  SYNCS.PHASECHK.TRANS64.TRYWAIT P2, [R7+URZ+0x28c50], R8 ;  /* 0x028c5008070075a7 */ /* 0x008724000804017f */
[----:B----4-:R-:W-:Y:S05]  /*170a0*/  @!P2 NANOSLEEP.SYNCS 0x989680 ;  /* 0x009896800000a95d */ /* 0x010fea0003900000 */
[----:B------:R-:W4:Y:S02]  /*170b0*/  @!P2 SYNCS.PHASECHK.TRANS64 P2, [R7+URZ+0x28c50], R8 ;  /* 0x028c50080700a5a7 */ /* 0x000f24000804007f */
[----:B----4-:R-:W-:Y:S05]  /*170c0*/  @!P2 BRA `(.L_x_7597) ;  /* 0xfffffffc00f0a947 */ /* 0x010fea000383ffff */
[----:B------:R-:W-:Y:S05]  /*170d0*/  BRA `(.L_x_7596) ;  /* 0xfffffee800d07947 */ /* 0x000fea000383ffff */
.L_x_7602:
[----:B--2---:R-:W-:-:S04]  /*170e0*/  IMAD.U32 R0, RZ, RZ, UR25 ;  /* 0x00000019ff007e24 */ /* 0x004fc8000f8e00ff */
[----:B------:R2:W3:Y:S03]  /*170f0*/  SYNCS.PHASECHK.TRANS64.TRYWAIT P2, [R0+URZ+0x28c30], R7 ;  /* 0x028c3007000075a7 */ /* 0x0004e6000804017f */
[----:B---3--:R-:W-:Y:S05]  /*17100*/  @!P2 NANOSLEEP.SYNCS 0x989680 ;  /* 0x009896800000a95d */ /* 0x008fea0003900000 */
[----:B------:R-:W3:Y:S02]  /*17110*/  @!P2 SYNCS.PHASECHK.TRANS64 P2, [R0+URZ+0x28c30], R7 ;  /* 0x028c30070000a5a7 */ /* 0x000ee4000804007f */
[----:B---3--:R-:W-:Y:S05]  /*17120*/  @!P2 BRA `(.L_x_7602) ;  /* 0xfffffffc00eca947 */ /* 0x008fea000383ffff */
[----:B------:R-:W-:Y:S05]  /*17130*/  BRA `(.L_x_7601) ;  /* 0xfffffeec00d87947 */ /* 0x000fea000383ffff */
.L_x_7606:
[----:B---3--:R3:W4:Y:S02]  /*17140*/  SYNCS.PHASECHK.TRANS64.TRYWAIT P2, [R11+URZ+0x28c50], R7 ;  /* 0x028c50070b0075a7 */ /* 0x008724000804017f */
[----:B----4-:R-:W-:Y:S05]  /*17150*/  @!P2 NANOSLEEP.SYNCS 0x989680 ;  /* 0x009896800000a95d */ /* 0x010fea0003900000 */
[----:B------:R-:W4:Y:S02]  /*17160*/  @!P2 SYNCS.PHASECHK.TRANS64 P2, [R11+URZ+0x28c50], R7 ;  /* 0x028c50070b00a5a7 */ /* 0x000f24000804007f */
[----:B----4-:R-:W-:Y:S05]  /*17170*/  @!P2 BRA `(.L_x_7606) ;  /* 0xfffffffc00f0a947 */ /* 0x010fea000383ffff */
[----:B------:R-:W-:Y:S05]  /*17180*/  BRA `(.L_x_7605) ;  /* 0xffffff0c00787947 */ /* 0x000fea000383ffff */
.L_x_7612:
[----:B-1----:R-:W-:-:S04]  /*17190*/  IMAD.U32 R0, RZ, RZ, UR24 ;  /* 0x00000018ff007e24 */ /* 0x002fc8000f8e00ff */
[----:B------:R1:W4:Y:S03]  /*171a0*/  SYNCS.PHASECHK.TRANS64.TRYWAIT P2, [R0+URZ+0x28c30], R7 ;  /* 0x028c3007000075a7 */ /* 0x000326000804017f */
[----:B----4-:R-:W-:Y:S05]  /*171b0*/  @!P2 NANOSLEEP.SYNCS 0x989680 ;  /* 0x009896800000a95d */ /* 0x010fea0003900000 */
[----:B------:R-:W4:Y:S02]  /*171c0*/  @!P2 SYNCS.PHASECHK.TRANS64 P2, [R0+URZ+0x28c30], R7 ;  /* 0x028c30070000a5a7 */ /* 0x000f24000804007f */
[----:B----4-:R-:W-:Y:S05]  /*171d0*/  @!P2 BRA `(.L_x_7612) ;  /* 0xfffffffc00eca947 */ /* 0x010fea000383ffff */
[----:B------:R-:W-:Y:S05]  /*171e0*/  BRA `(.L_x_7611) ;  /* 0xffffff1000687947 */ /* 0x000fea000383ffff */
.L_x_7616:
[----:B--2---:R2:W3:Y:S02]  /*171f0*/  SYNCS.PHASECHK.TRANS64.TRYWAIT P2, [R9+URZ+0x28c50], R7 ;  /* 0x028c5007090075a7 */ /* 0x0044e4000804017f */
[----:B---3--:R-:W-:Y:S05]  /*17200*/  @!P2 NANOSLEEP.SYNCS 0x989680 ;  /* 0x009896800000a95d */ /* 0x008fea0003900000 */
[----:B------:R-:W3:Y:S02]  /*17210*/  @!P2 SYNCS.PHASECHK.TRANS64 P2, [R9+URZ+0x28c50], R7 ;  /* 0x028c50070900a5a7 */ /* 0x000ee4000804007f */
[----:B---3--:R-:W-:Y:S05]  /*17220*/  @!P2 BRA `(.L_x_7616) ;  /* 0xfffffffc00f0a947 */ /* 0x008fea000383ffff */
[----:B------:R-:W-:Y:S05]  /*17230*/  BRA `(.L_x_7615) ;  /* 0xffffff2800887947 */ /* 0x000fea000383ffff */
.L_x_7657:
        /* <DEDUP_REMOVED lines=11> */
.L_x_7779:
[----:B------:R-:W-:Y:S05]  /*172f0*/  BSYNC B0 ;  /* 0x0000000000007941 */ /* 0x000fea0003800000 */
.L_x_7778:
[----:B------:R-:W-:Y:S05]  /*17300*/  BRA `(.L_x_7780) ;  /* 0xffffffa000647947 */ /* 0x000fea000383ffff */
.L_x_7659:
[----:B------:R-:W-:Y:S01]  /*17310*/  BSSY B0, `(.L_x_7781) ;  /* 0x0000006000007945 */ /* 0x000fe20003800000 */
[----:B------:R-:W-:-:S07]  /*17320*/  IMAD.MOV.U32 R15, RZ, RZ, -0x1 ;  /* 0xffffffffff0f7424 */ /* 0x000fce00078e00ff */
[----:B0-2---:R-:W-:Y:S05]  /*17330*/  WARPSYNC.COLLECTIVE R15, `(.L_x_7782) ;  /* 0x000000000f0c7348 */ /* 0x005fea0003c00000 */
[----:B------:R-:W-:Y:S02]  /*17340*/  ELECT P6, UR62, PT ;  /* 0x00000000003e782f */ /* 0x000fe400038c0000 */
[----:B------:R-:W-:Y:S01]  /*17350*/  MOV R14, UR62 ;  /* 0x0000003e000e7c02 */ /* 0x000fe20008000f00 */
[----:B0-2---:R-:W-:Y:S10]  /*17360*/  ENDCOLLECTIVE ;  /* 0x000000000000791b */ /* 0x005ff40003800000 */
.L_x_7782:
[----:B------:R-:W-:Y:S05]  /*17370*/  BSYNC B0 ;  /* 0x0000000000007941 */ /* 0x000fea0003800000 */
.L_x_7781:
[----:B------:R-:W-:Y:S05]  /*17380*/  BRA `(.L_x_7783) ;  /* 0xffffffa000687947 */ /* 0x000fea000383ffff */
.L_x_7661:
[----:B-1----:R1:W3:Y:S02]  /*17390*/  SYNCS.PHASECHK.TRANS64.TRYWAIT P0, [R0+URZ+0x28c40], R2 ;  /* 0x028c4002000075a7 */ /* 0x0022e4000800017f */
[----:B---3--:R-:W-:Y:S05]  /*173a0*/  @!P0 NANOSLEEP.SYNCS 0x989680 ;  /* 0x009896800000895d */ /* 0x008fea0003900000 */
[----:B------:R-:W3:Y:S02]  /*173b0*/  @!P0 SYNCS.PHASECHK.TRANS64 P0, [R0+URZ+0x28c40], R2 ;  /* 0x028c4002000085a7 */ /* 0x000ee4000800007f */
[----:B---3--:R-:W-:Y:S05]  /*173c0*/  @!P0 BRA `(.L_x_7661) ;  /* 0xfffffffc00f08947 */ /* 0x008fea000383ffff */
[----:B------:R-:W-:Y:S05]  /*173d0*/  BRA `(.L_x_7784) ;  /* 0xffffffa000cc7947 */ /* 0x000fea000383ffff */
.L_x_7665:
        /* <DEDUP_REMOVED lines=15> */
.L_x_7785:
[----:B------:R-:W-:Y:S02]  /*174d0*/  IMAD.MOV.U32 R13, RZ, RZ, R4 ;  /* 0x000000ffff0d7224 */ /* 0x000fe400078e0004 */
[----:B------:R-:W-:-:S07]  /*174e0*/  IMAD.MOV.U32 R6, RZ, RZ, R14 ;  /* 0x000000ffff067224 */ /* 0x000fce00078e000e */
[----:B------:R-:W-:Y:S05]  /*174f0*/  WARPSYNC.COLLECTIVE R15, `(.L_x_7786) ;  /* 0x000000000f087348 */ /* 0x000fea0003c00000 */
[----:B------:R0:W1:Y:S02]  /*17500*/  SHFL.IDX P6, R14, R13, R12, R11 ;  /* 0x0000000c0d0e7389 */ /* 0x00006400000c000b */
[----:B01----:R-:W-:Y:S01]  /*17510*/  ENDCOLLECTIVE ;  /* 0x000000000000791b */ /* 0x003fe20003800000 */
.L_x_7786:
[----:B------:R-:W-:Y:S02]  /*17520*/  IMAD.MOV.U32 R13, RZ, RZ, R0 ;  /* 0x000000ffff0d7224 */ /* 0x000fe400078e0000 */
[----:B------:R-:W-:Y:S02]  /*17530*/  IMAD.MOV.U32 R12, RZ, RZ, 0x1 ;  /* 0x00000001ff0c7424 */ /* 0x000fe400078e00ff */
[----:B------:R-:W-:-:S07]  /*17540*/  IMAD.MOV.U32 R7, RZ, RZ, R14 ;  /* 0x000000ffff077224 */ /* 0x000fce00078e000e */
[----:B------:R-:W-:Y:S05]  /*17550*/  WARPSYNC.COLLECTIVE R15, `(.L_x_7787) ;  /* 0x000000000f087348 */ /* 0x000fea0003c00000 */
[----:B------:R0:W1:Y:S02]  /*17560*/  SHFL.IDX P6, R14, R13, R12, R11 ;  /* 0x0000000c0d0e7389 */ /* 0x00006400000c000b */
[----:B01----:R-:W-:Y:S01]  /*17570*/  ENDCOLLECTIVE ;  /* 0x000000000000791b */ /* 0x003fe20003800000 */
.L_x_7787:
        /* <DEDUP_REMOVED lines=15> */
.L_x_7788:
[----:B------:R-:W-:Y:S02]  /*17670*/  IMAD.MOV.U32 R13, RZ, RZ, R0 ;  /* 0x000000ffff0d7224 */ /* 0x000fe400078e0000 */
[----:B------:R-:W-:Y:S02]  /*17680*/  IMAD.MOV.U32 R12, RZ, RZ, 0x2 ;  /* 0x00000002ff0c7424 */ /* 0x000fe400078e00ff */
[----:B------:R-:W-:-:S07]  /*17690*/  IMAD.MOV.U32 R5, RZ, RZ, R14 ;  /* 0x000000ffff057224 */ /* 0x000fce00078e000e */
[----:B------:R-:W-:Y:S05]  /*176a0*/  WARPSYNC.COLLECTIVE R15, `(.L_x_7789) ;  /* 0x000000000f087348 */ /* 0x000fea0003c00000 */
[----:B------:R0:W1:Y:S02]  /*176b0*/  SHFL.IDX P6, R14, R13, R12, R11 ;  /* 0x0000000c0d0e7389 */ /* 0x00006400000c000b */
[----:B01----:R-:W-:Y:S01]  /*176c0*/  ENDCOLLECTIVE ;  /* 0x000000000000791b */ /* 0x003fe20003800000 */
.L_x_7789:
        /* <DEDUP_REMOVED lines=15> */
.L_x_7790:
[----:B------:R-:W-:Y:S02]  /*177c0*/  IMAD.MOV.U32 R13, RZ, RZ, R0 ;  /* 0x000000ffff0d7224 */ /* 0x000fe400078e0000 */
[----:B------:R-:W-:Y:S02]  /*177d0*/  IMAD.MOV.U32 R12, RZ, RZ, 0x3 ;  /* 0x00000003ff0c7424 */ /* 0x000fe400078e00ff */
[----:B------:R-:W-:-:S07]  /*177e0*/  IMAD.MOV.U32 R5, RZ, RZ, R14 ;  /* 0x000000ffff057224 */ /* 0x000fce00078e000e */
[----:B------:R-:W-:Y:S05]  /*177f0*/  WARPSYNC.COLLECTIVE R15, `(.L_x_7791) ;  /* 0x000000000f087348 */ /* 0x000fea0003c00000 */
[----:B------:R0:W1:Y:S02]  /*17800*/  SHFL.IDX P6, R14, R13, R12, R11 ;  /* 0x0000000c0d0e7389 */ /* 0x00006400000c000b */
[----:B01----:R-:W-:Y:S01]  /*17810*/  ENDCOLLECTIVE ;  /* 0x000000000000791b */ /* 0x003fe20003800000 */
.L_x_7791:
        /* <DEDUP_REMOVED lines=13> */
.L_x_7792:
[----:B------:R-:W-:Y:S01]  /*178f0*/  IMAD.MOV.U32 R4, RZ, RZ, R14 ;  /* 0x000000ffff047224 */ /* 0x000fe200078e000e */
[----:B------:R-:W-:Y:S06]  /*17900*/  BRA `(.L_x_7793) ;  /* 0xffffffa800107947 */ /* 0x000fec000383ffff */
.L_x_7668:
[----:B0-----:R0:W2:Y:S02]  /*17910*/  SYNCS.PHASECHK.TRANS64.TRYWAIT P0, [R19+URZ+0x28c20], R0 ;  /* 0x028c2000130075a7 */ /* 0x0010a4000800017f */
[----:B--2---:R-:W-:Y:S05]  /*17920*/  @!P0 NANOSLEEP.SYNCS 0x989680 ;  /* 0x009896800000895d */ /* 0x004fea0003900000 */
[----:B------:R-:W2:Y:S02]  /*17930*/  @!P0 SYNCS.PHASECHK.TRANS64 P0, [R19+URZ+0x28c20], R0 ;  /* 0x028c2000130085a7 */ /* 0x000ea4000800007f */
[----:B--2---:R-:W-:Y:S05]  /*17940*/  @!P0 BRA `(.L_x_7668) ;  /* 0xfffffffc00f08947 */ /* 0x004fea000383ffff */
[----:B------:R-:W-:Y:S05]  /*17950*/  BRA `(.L_x_7794) ;  /* 0xffffffa8006c7947 */ /* 0x000fea000383ffff */
.L_x_7672:
[----:B0-----:R0:W2:Y:S02]  /*17960*/  SYNCS.PHASECHK.TRANS64.TRYWAIT P0, [R0+URZ+0x28c60], R2 ;  /* 0x028c6002000075a7 */ /* 0x0010a4000800017f */
[----:B--2---:R-:W-:Y:S05]  /*17970*/  @!P0 NANOSLEEP.SYNCS 0x989680 ;  /* 0x009896800000895d */ /* 0x004fea0003900000 */
[----:B------:R-:W2:Y:S02]  /*17980*/  @!P0 SYNCS.PHASECHK.TRANS64 P0, [R0+URZ+0x28c60], R2 ;  /* 0x028c6002000085a7 */ /* 0x000ea4000800007f */
[----:B--2---:R-:W-:Y:S05]  /*17990*/  @!P0 BRA `(.L_x_7672) ;  /* 0xfffffffc00f08947 */ /* 0x004fea000383ffff */
[----:B------:R-:W-:Y:S05]  /*179a0*/  BRA `(.L_x_7795) ;  /* 0xffffffa800907947 */ /* 0x000fea000383ffff */
.L_x_7691:
[----:B-1----:R1:W2:Y:S02]  /*179b0*/  SYNCS.PHASECHK.TRANS64.TRYWAIT P0, [R3+URZ+0x28c40], R2 ;  /* 0x028c4002030075a7 */ /* 0x0022a4000800017f */
[----:B--2---:R-:W-:Y:S05]  /*179c0*/  @!P0 NANOSLEEP.SYNCS 0x989680 ;  /* 0x009896800000895d */ /* 0x004fea0003900000 */
[----:B------:R-:W2:Y:S02]  /*179d0*/  @!P0 SYNCS.PHASECHK.TRANS64 P0, [R3+URZ+0x28c40], R2 ;  /* 0x028c4002030085a7 */ /* 0x000ea4000800007f */
[----:B--2---:R-:W-:Y:S05]  /*179e0*/  @!P0 BRA `(.L_x_7691) ;  /* 0xfffffffc00f08947 */ /* 0x004fea000383ffff */
[----:B------:R-:W-:Y:S05]  /*179f0*/  BRA `(.L_x_7796) ;  /* 0xffffffb400a87947 */ /* 0x000fea000383ffff */
.L_x_7696:
[----:B--2---:R2:W3:Y:S02]  /*17a00*/  SYNCS.PHASECHK.TRANS64.TRYWAIT P0, [R3+URZ+0x28c60], R2 ;  /* 0x028c6002030075a7 */ /* 0x0044e4000800017f */
[----:B---3--:R-:W-:Y:S05]  /*17a10*/  @!P0 NANOSLEEP.SYNCS 0x989680 ;  /* 0x009896800000895d */ /* 0x008fea0003900000 */
[----:B------:R-:W3:Y:S02]  /*17a20*/  @!P0 SYNCS.PHASECHK.TRANS64 P0, [R3+URZ+0x28c60], R2 ;  /* 0x028c6002030085a7 */ /* 0x000ee4000800007f */
[----:B---3--:R-:W-:Y:S05]  /*17a30*/  @!P0 BRA `(.L_x_7696) ;  /* 0xfffffffc00f08947 */ /* 0x008fea000383ffff */
[----:B------:R-:W-:Y:S05]  /*17a40*/  BRA `(.L_x_7797) ;  /* 0xffffffb800287947 */ /* 0x000fea000383ffff */
.L_x_7711:
[----:B0-----:R0:W1:Y:S02]  /*17a50*/  SYNCS.PHASECHK.TRANS64.TRYWAIT P0, [R4+URZ+0x28c40], R2 ;  /* 0x028c4002040075a7 */ /* 0x001064000800017f */
[----:B-1----:R-:W-:Y:S05]  /*17a60*/  @!P0 NANOSLEEP.SYNCS 0x989680 ;  /* 0x009896800000895d */ /* 0x002fea0003900000 */
[----:B------:R-:W1:Y:S02]  /*17a70*/  @!P0 SYNCS.PHASECHK.TRANS64 P0, [R4+URZ+0x28c40], R2 ;  /* 0x028c4002040085a7 */ /* 0x000e64000800007f */
[----:B-1----:R-:W-:Y:S05]  /*17a80*/  @!P0 BRA `(.L_x_7711) ;  /* 0xfffffffc00f08947 */ /* 0x002fea000383ffff */
[----:B------:R-:W-:Y:S05]  /*17a90*/  BRA `(.L_x_7798) ;  /* 0xffffffc400087947 */ /* 0x000fea000383ffff */
.L_x_7716:
[----:B-1----:R1:W2:Y:S02]  /*17aa0*/  SYNCS.PHASECHK.TRANS64.TRYWAIT P0, [R4+URZ+0x28c60], R2 ;  /* 0x028c6002040075a7 */ /* 0x0022a4000800017f */
[----:B--2---:R-:W-:Y:S05]  /*17ab0*/  @!P0 NANOSLEEP.SYNCS 0x989680 ;  /* 0x009896800000895d */ /* 0x004fea0003900000 */
[----:B------:R-:W2:Y:S02]  /*17ac0*/  @!P0 SYNCS.PHASECHK.TRANS64 P0, [R4+URZ+0x28c60], R2 ;  /* 0x028c6002040085a7 */ /* 0x000ea4000800007f */
[----:B--2---:R-:W-:Y:S05]  /*17ad0*/  @!P0 BRA `(.L_x_7716) ;  /* 0xfffffffc00f08947 */ /* 0x004fea000383ffff */
[----:B------:R-:W-:Y:S05]  /*17ae0*/  BRA `(.L_x_7799) ;  /* 0xffffffc400847947 */ /* 0x000fea000383ffff */
.L_x_7731:
[----:B-1----:R1:W2:Y:S02]  /*17af0*/  SYNCS.PHASECHK.TRANS64.TRYWAIT P0, [R4+URZ+0x28c40], R2 ;  /* 0x028c4002040075a7 */ /* 0x0022a4000800017f */
[----:B--2---:R-:W-:Y:S05]  /*17b00*/  @!P0 NANOSLEEP.SYNCS 0x989680 ;  /* 0x009896800000895d */ /* 0x004fea0003900000 */
[----:B------:R-:W2:Y:S02]  /*17b10*/  @!P0 SYNCS.PHASECHK.TRANS64 P0, [R4+URZ+0x28c40], R2 ;  /* 0x028c4002040085a7 */ /* 0x000ea4000800007f */
[----:B--2---:R-:W-:Y:S05]  /*17b20*/  @!P0 BRA `(.L_x_7731) ;  /* 0xfffffffc00f08947 */ /* 0x004fea000383ffff */
[----:B------:R-:W-:Y:S05]  /*17b30*/  BRA `(.L_x_7800) ;  /* 0xffffffd000447947 */ /* 0x000fea000383ffff */
.L_x_7736:
[----:B0-----:R0:W2:Y:S02]  /*17b40*/  SYNCS.PHASECHK.TRANS64.TRYWAIT P0, [R4+URZ+0x28c60], R2 ;  /* 0x028c6002040075a7 */ /* 0x0010a4000800017f */
[----:B--2---:R-:W-:Y:S05]  /*17b50*/  @!P0 NANOSLEEP.SYNCS 0x989680 ;  /* 0x009896800000895d */ /* 0x004fea0003900000 */
[----:B------:R-:W2:Y:S02]  /*17b60*/  @!P0 SYNCS.PHASECHK.TRANS64 P0, [R4+URZ+0x28c60], R2 ;  /* 0x028c6002040085a7 */ /* 0x000ea4000800007f */
[----:B--2---:R-:W-:Y:S05]  /*17b70*/  @!P0 BRA `(.L_x_7736) ;  /* 0xfffffffc00f08947 */ /* 0x004fea000383ffff */
[----:B------:R-:W-:Y:S05]  /*17b80*/  BRA `(.L_x_7801) ;  /* 0xffffffd000c47947 */ /* 0x000fea000383ffff */
.L_x_7752:
[----:B-1--4-:R-:W4:Y:S01]  /*17b90*/  LDL R0, [R1] ;  /* 0x0000000001007983 */ /* 0x012f220000100800 */
[----:B------:R-:W-:Y:S01]  /*17ba0*/  BSSY B0, `(.L_x_7802) ;  /* 0x0000008000007945 */ /* 0x000fe20003800000 */
[----:B------:R-:W-:Y:S02]  /*17bb0*/  IMAD.MOV.U32 R12, RZ, RZ, RZ ;  /* 0x000000ffff0c7224 */ /* 0x000fe400078e00ff */
[----:B------:R-:W-:Y:S02]  /*17bc0*/  IMAD.MOV.U32 R11, RZ, RZ, 0x1f ;  /* 0x0000001fff0b7424 */ /* 0x000fe400078e00ff */
[----:B------:R-:W-:Y:S02]  /*17bd0*/  IMAD.MOV.U32 R15, RZ, RZ, -0x1 ;  /* 0xffffffffff0f7424 */ /* 0x000fe400078e00ff */
[----:B----4-:R-:W-:-:S07]  /*17be0*/  IMAD.MOV.U32 R13, RZ, RZ, R0 ;  /* 0x000000ffff0d7224 */ /* 0x010fce00078e0000 */
[----:B0-23--:R-:W-:Y:S05]  /*17bf0*/  WARPSYNC.COLLECTIVE R15, `(.L_x_7803) ;  /* 0x000000000f087348 */ /* 0x00dfea0003c00000 */
[----:B------:R1:W4:Y:S02]  /*17c00*/  SHFL.IDX P6, R14, R13, R12, R11 ;  /* 0x0000000c0d0e7389 */ /* 0x00032400000c000b */
[----:B01234-:R-:W-:Y:S01]  /*17c10*/  ENDCOLLECTIVE ;  /* 0x000000000000791b */ /* 0x01ffe20003800000 */
.L_x_7803:
[----:B------:R-:W-:Y:S05]  /*17c20*/  BSYNC B0 ;  /* 0x0000000000007941 */ /* 0x000fea0003800000 */
.L_x_7802:
        /* <DEDUP_REMOVED lines=9> */
.L_x_7804:
        /* <DEDUP_REMOVED lines=26> */
.L_x_7805:
[----:B------:R-:W-:Y:S01]  /*17e60*/  IMAD.MOV.U32 R12, RZ, RZ, 0x2 ;  /* 0x00000002ff0c7424 */ /* 0x000fe200078e00ff */
[----:B------:R-:W-:-:S05]  /*17e70*/  SEL R3, R14, RZ, P1 ;  /* 0x000000ff0e037207 */ /* 0x000fca0000800000 */
[----:B------:R-:W-:-:S04]  /*17e80*/  IMAD.IADD R2, R2, 0x1, R3 ;  /* 0x0000000102027824 */ /* 0x000fc800078e0203 */
[----:B------:R-:W-:-:S07]  /*17e90*/  IMAD.MOV.U32 R13, RZ, RZ, R2 ;  /* 0x000000ffff0d7224 */ /* 0x000fce00078e0002 */
[----:B------:R-:W-:Y:S05]  /*17ea0*/  WARPSYNC.COLLECTIVE R15, `(.L_x_7806) ;  /* 0x000000000f087348 */ /* 0x000fea0003c00000 */
[----:B------:R0:W1:Y:S02]  /*17eb0*/  SHFL.UP P6, R14, R13, R12, R11 ;  /* 0x0400000c0d0e7389 */ /* 0x00006400000c000b */
[----:B01----:R-:W-:Y:S01]  /*17ec0*/  ENDCOLLECTIVE ;  /* 0x000000000000791b */ /* 0x003fe20003800000 */
.L_x_7806:
[----:B------:R-:W-:Y:S01]  /*17ed0*/  IMAD.MOV.U32 R12, RZ, RZ, 0x4 ;  /* 0x00000004ff0c7424 */ /* 0x000fe200078e00ff */
[----:B------:R-:W-:-:S05]  /*17ee0*/  SEL R3, R14, RZ, P2 ;  /* 0x000000ff0e037207 */ /* 0x000fca0001000000 */
[----:B------:R-:W-:-:S04]  /*17ef0*/  IMAD.IADD R2, R2, 0x1, R3 ;  /* 0x0000000102027824 */ /* 0x000fc800078e0203 */
[----:B------:R-:W-:-:S07]  /*17f00*/  IMAD.MOV.U32 R13, RZ, RZ, R2 ;  /* 0x000000ffff0d7224 */ /* 0x000fce00078e0002 */
[----:B------:R-:W-:Y:S05]  /*17f10*/  WARPSYNC.COLLECTIVE R15, `(.L_x_7807) ;  /* 0x000000000f087348 */ /* 0x000fea0003c00000 */
[----:B------:R0:W1:Y:S02]  /*17f20*/  SHFL.UP P6, R14, R13, R12, R11 ;  /* 0x0400000c0d0e7389 */ /* 0x00006400000c000b */
[----:B01----:R-:W-:Y:S01]  /*17f30*/  ENDCOLLECTIVE ;  /* 0x000000000000791b */ /* 0x003fe20003800000 */
.L_x_7807:
[----:B------:R-:W-:Y:S01]  /*17f40*/  IMAD.MOV.U32 R12, RZ, RZ, 0x8 ;  /* 0x00000008ff0c7424 */ /* 0x000fe200078e00ff */
[----:B------:R-:W-:-:S05]  /*17f50*/  SEL R3, R14, RZ, P3 ;  /* 0x000000ff0e037207 */ /* 0x000fca0001800000 */
[----:B------:R-:W-:-:S04]  /*17f60*/  IMAD.IADD R2, R2, 0x1, R3 ;  /* 0x0000000102027824 */ /* 0x000fc800078e0203 */
[----:B------:R-:W-:-:S07]  /*17f70*/  IMAD.MOV.U32 R13, RZ, RZ, R2 ;  /* 0x000000ffff0d7224 */ /* 0x000fce00078e0002 */
[----:B------:R-:W-:Y:S05]  /*17f80*/  WARPSYNC.COLLECTIVE R15, `(.L_x_7808) ;  /* 0x000000000f087348 */ /* 0x000fea0003c00000 */
[----:B------:R0:W1:Y:S02]  /*17f90*/  SHFL.UP P6, R14, R13, R12, R11 ;  /* 0x0400000c0d0e7389 */ /* 0x00006400000c000b */
[----:B01----:R-:W-:Y:S01]  /*17fa0*/  ENDCOLLECTIVE ;  /* 0x000000000000791b */ /* 0x003fe20003800000 */
.L_x_7808:
[----:B------:R-:W-:Y:S01]  /*17fb0*/  IMAD.MOV.U32 R12, RZ, RZ, 0x10 ;  /* 0x00000010ff0c7424 */ /* 0x000fe200078e00ff */
[----:B------:R-:W-:-:S05]  /*17fc0*/  SEL R3, R14, RZ, P4 ;  /* 0x000000ff0e037207 */ /* 0x000fca0002000000 */
[----:B------:R-:W-:-:S04]  /*17fd0*/  IMAD.IADD R2, R2, 0x1, R3 ;  /* 0x0000000102027824 */ /* 0x000fc800078e0203 */
[----:B------:R-:W-:-:S07]  /*17fe0*/  IMAD.MOV.U32 R13, RZ, RZ, R2 ;  /* 0x000000ffff0d7224 */ /* 0x000fce00078e0002 */
[----:B------:R-:W-:Y:S05]  /*17ff0*/  WARPSYNC.COLLECTIVE R15, `(.L_x_7809) ;  /* 0x000000000f087348 */ /* 0x000fea0003c00000 */
[----:B------:R0:W1:Y:S02]  /*18000*/  SHFL.UP P6, R14, R13, R12, R11 ;  /* 0x0400000c0d0e7389 */ /* 0x00006400000c000b */
[----:B01----:R-:W-:Y:S01]  /*18010*/  ENDCOLLECTIVE ;  /* 0x000000000000791b */ /* 0x003fe20003800000 */
.L_x_7809:
        /* <DEDUP_REMOVED lines=8> */
.L_x_7810:
[----:B------:R-:W-:Y:S05]  /*180a0*/  BRA `(.L_x_7811) ;  /* 0xffffffdc001c7947 */ /* 0x000fea000383ffff */
.L_x_7755:
        /* <DEDUP_REMOVED lines=8> */
.L_x_7813:
[----:B------:R-:W-:Y:S05]  /*18130*/  BSYNC B0 ;  /* 0x0000000000007941 */ /* 0x000fea0003800000 */
.L_x_7812:
        /* <DEDUP_REMOVED lines=9> */
.L_x_7814:
[----:B------:R-:W-:Y:S01]  /*181d0*/  IMAD.MOV.U32 R12, RZ, RZ, 0x4 ;  /* 0x00000004ff0c7424 */ /* 0x000fe200078e00ff */
[----:B------:R-:W-:-:S05]  /*181e0*/  SEL R3, R14, RZ, P2 ;  /* 0x000000ff0e037207 */ /* 0x000fca0001000000 */
[----:B------:R-:W-:-:S04]  /*181f0*/  IMAD.IADD R2, R2, 0x1, R3 ;  /* 0x0000000102027824 */ /* 0x000fc800078e0203 */
[----:B------:R-:W-:-:S07]  /*18200*/  IMAD.MOV.U32 R13, RZ, RZ, R2 ;  /* 0x000000ffff0d7224 */ /* 0x000fce00078e0002 */
[----:B------:R-:W-:Y:S05]  /*18210*/  WARPSYNC.COLLECTIVE R15, `(.L_x_7815) ;  /* 0x000000000f087348 */ /* 0x000fea0003c00000 */
[----:B------:R0:W1:Y:S02]  /*18220*/  SHFL.UP P6, R14, R13, R12, R11 ;  /* 0x0400000c0d0e7389 */ /* 0x00006400000c000b */
[----:B01----:R-:W-:Y:S01]  /*18230*/  ENDCOLLECTIVE ;  /* 0x000000000000791b */ /* 0x003fe20003800000 */
.L_x_7815:
[----:B------:R-:W-:Y:S01]  /*18240*/  IMAD.MOV.U32 R12, RZ, RZ, 0x8 ;  /* 0x00000008ff0c7424 */ /* 0x000fe200078e00ff */
[----:B------:R-:W-:-:S05]  /*18250*/  SEL R3, R14, RZ, P3 ;  /* 0x000000ff0e037207 */ /* 0x000fca0001800000 */
[----:B------:R-:W-:-:S04]  /*18260*/  IMAD.IADD R2, R2, 0x1, R3 ;  /* 0x0000000102027824 */ /* 0x000fc800078e0203 */
[----:B------:R-:W-:-:S07]  /*18270*/  IMAD.MOV.U32 R13, RZ, RZ, R2 ;  /* 0x000000ffff0d7224 */ /* 0x000fce00078e0002 */
[----:B------:R-:W-:Y:S05]  /*18280*/  WARPSYNC.COLLECTIVE R15, `(.L_x_7816) ;  /* 0x000000000f087348 */ /* 0x000fea0003c00000 */
[----:B------:R0:W1:Y:S02]  /*18290*/  SHFL.UP P6, R14, R13, R12, R11 ;  /* 0x0400000c0d0e7389 */ /* 0x00006400000c000b */
[----:B01----:R-:W-:Y:S01]  /*182a0*/  ENDCOLLECTIVE ;  /* 0x000000000000791b */ /* 0x003fe20003800000 */
.L_x_7816:
[----:B------:R-:W-:Y:S01]  /*182b0*/  IMAD.MOV.U32 R12, RZ, RZ, 0x10 ;  /* 0x00000010ff0c7424 */ /* 0x000fe200078e00ff */
[----:B------:R-:W-:-:S05]  /*182c0*/  SEL R3, R14, RZ, P4 ;  /* 0x000000ff0e037207 */ /* 0x000fca0002000000 */
[----:B------:R-:W-:-:S04]  /*182d0*/  IMAD.IADD R2, R2, 0x1, R3 ;  /* 0x0000000102027824 */ /* 0x000fc800078e0203 */
[----:B------:R-:W-:-:S07]  /*182e0*/  IMAD.MOV.U32 R13, RZ, RZ, R2 ;  /* 0x000000ffff0d7224 */ /* 0x000fce00078e0002 */
[----:B------:R-:W-:Y:S05]  /*182f0*/  WARPSYNC.COLLECTIVE R15, `(.L_x_7817) ;  /* 0x000000000f087348 */ /* 0x000fea0003c00000 */
[----:B------:R0:W1:Y:S02]  /*18300*/  SHFL.UP P6, R14, R13, R12, R11 ;  /* 0x0400000c0d0e7389 */ /* 0x00006400000c000b */
[----:B01----:R-:W-:Y:S01]  /*18310*/  ENDCOLLECTIVE ;  /* 0x000000000000791b */ /* 0x003fe20003800000 */
.L_x_7817:
        /* <DEDUP_REMOVED lines=8> */
.L_x_7818:
[----:B------:R-:W-:Y:S05]  /*183a0*/  BRA `(.L_x_7819) ;  /* 0xffffffdc00087947 */ /* 0x000fea000383ffff */
.L_x_7757:
[----:B------:R-:W-:Y:S01]  /*183b0*/  BSSY B0, `(.L_x_7820) ;  /* 0x0000006000007945 */ /* 0x000fe20003800000 */
[----:B------:R-:W-:Y:S01]  /*183c0*/  PLOP3.LUT P6, PT, P6, PT, PT, 0x8, 0x0 ;  /* 0x000000000000781c */ /* 0x000fe200037ce170 */
[----:B------:R-:W-:-:S12]  /*183d0*/  IMAD.MOV.U32 R15, RZ, RZ, -0x1 ;  /* 0xffffffffff0f7424 */ /* 0x000fd800078e00ff */
[----:B0-----:R-:W-:Y:S05]  /*183e0*/  WARPSYNC.COLLECTIVE R15, `(.L_x_7821) ;  /* 0x000000000f087348 */ /* 0x001fea0003c00000 */
[----:B------:R-:W-:Y:S01]  /*183f0*/  VOTE.ANY R14, PT, P6 ;  /* 0x00000000000e7806 */ /* 0x000fe200030e0100 */
[----:B0-----:R-:W-:Y:S06]  /*18400*/  ENDCOLLECTIVE ;  /* 0x000000000000791b */ /* 0x001fec0003800000 */
.L_x_7821:
[----:B------:R-:W-:Y:S05]  /*18410*/  BSYNC B0 ;  /* 0x0000000000007941 */ /* 0x000fea0003800000 */
.L_x_7820:
        /* <DEDUP_REMOVED lines=10> */
.L_x_7822:
[----:B------:R-:W-:Y:S02]  /*184c0*/  IMAD.MOV.U32 R13, RZ, RZ, R7 ;  /* 0x000000ffff0d7224 */ /* 0x000fe400078e0007 */
[----:B------:R-:W-:-:S07]  /*184d0*/  IMAD.MOV.U32 R0, RZ, RZ, R14 ;  /* 0x000000ffff007224 */ /* 0x000fce00078e000e */
[----:B------:R-:W-:Y:S05]  /*184e0*/  WARPSYNC.COLLECTIVE R15, `(.L_x_7823) ;  /* 0x000000000f087348 */ /* 0x000fea0003c00000 */
[----:B------:R0:W1:Y:S02]  /*184f0*/  SHFL.IDX P6, R14, R13, R12, R11 ;  /* 0x0000000c0d0e7389 */ /* 0x00006400000c000b */
[----:B01----:R-:W-:Y:S01]  /*18500*/  ENDCOLLECTIVE ;  /* 0x000000000000791b */ /* 0x003fe20003800000 */
.L_x_7823:
[----:B------:R-:W-:Y:S02]  /*18510*/  IMAD.MOV.U32 R7, RZ, RZ, R14 ;  /* 0x000000ffff077224 */ /* 0x000fe400078e000e */
[----:B------:R-:W-:-:S05]  /*18520*/  IMAD.IADD R5, R10, 0x1, R16 ;  /* 0x000000010a057824 */ /* 0x000fca00078e0210 */
[----:B------:R0:W-:Y:S01]  /*18530*/  STL [R1+0xc], R5 ;  /* 0x00000c0501007387 */ /* 0x0001e20000100800 */
[----:B------:R-:W-:Y:S05]  /*18540*/  BRA `(.L_x_7824) ;  /* 0xffffffd800e87947 */ /* 0x000fea000383ffff */
.L_x_7759:
[----:B------:R-:W-:Y:S01]  /*18550*/  BSSY B0, `(.L_x_7825) ;  /* 0x0000007000007945 */ /* 0x000fe20003800000 */
[----:B------:R-:W-:Y:S02]  /*18560*/  IMAD.MOV.U32 R13, RZ, RZ, R2 ;  /* 0x000000ffff0d7224 */ /* 0x000fe400078e0002 */
[----:B------:R-:W-:Y:S02]  /*18570*/  IMAD.MOV.U32 R11, RZ, RZ, 0x1f ;  /* 0x0000001fff0b7424 */ /* 0x000fe400078e00ff */
[----:B------:R-:W-:-:S07]  /*18580*/  IMAD.MOV.U32 R15, RZ, RZ, -0x1 ;  /* 0xffffffffff0f7424 */ /* 0x000fce00078e00ff */
[----:B0--3--:R-:W-:Y:S05]  /*18590*/  WARPSYNC.COLLECTIVE R15, `(.L_x_7826) ;  /* 0x000000000f087348 */ /* 0x009fea0003c00000 */
[----:B------:R1:W2:Y:S02]  /*185a0*/  SHFL.IDX P6, R14, R13, R12, R11 ;  /* 0x0000000c0d0e7389 */ /* 0x0002a400000c000b */
[----:B0123--:R-:W-:Y:S01]  /*185b0*/  ENDCOLLECTIVE ;  /* 0x000000000000791b */ /* 0x00ffe20003800000 */
.L_x_7826:
[----:B------:R-:W-:Y:S05]  /*185c0*/  BSYNC B0 ;  /* 0x0000000000007941 */ /* 0x000fea0003800000 */
.L_x_7825:
[----:B------:R-:W-:Y:S01]  /*185d0*/  IMAD.MOV.U32 R6, RZ, RZ, R14 ;  /* 0x000000ffff067224 */ /* 0x000fe200078e000e */
[----:B------:R-:W-:Y:S06]  /*185e0*/  BRA `(.L_x_7758) ;  /* 0xffffffd800d87947 */ /* 0x000fec000383ffff */
.L_x_7765:
[----:B0-----:R0:W1:Y:S02]  /*185f0*/  SYNCS.PHASECHK.TRANS64.TRYWAIT P0, [R0+URZ+0x28c20], R3 ;  /* 0x028c2003000075a7 */ /* 0x001064000800017f */
[----:B-1----:R-:W-:Y:S05]  /*18600*/  @!P0 NANOSLEEP.SYNCS 0x989680 ;  /* 0x009896800000895d */ /* 0x002fea0003900000 */
[----:B------:R-:W1:Y:S02]  /*18610*/  @!P0 SYNCS.PHASECHK.TRANS64 P0, [R0+URZ+0x28c20], R3 ;  /* 0x028c2003000085a7 */ /* 0x000e64000800007f */
[----:B-1----:R-:W-:Y:S05]  /*18620*/  @!P0 BRA `(.L_x_7765) ;  /* 0xfffffffc00f08947 */ /* 0x002fea000383ffff */
[----:B------:R-:W-:Y:S05]  /*18630*/  BRA `(.L_x_7827) ;  /* 0xffffffe400747947 */ /* 0x000fea000383ffff */
.L_x_7766:
        /* <DEDUP_REMOVED lines=11> */
.L_x_7829:
[----:B------:R-:W-:Y:S05]  /*186f0*/  BSYNC B0 ;  /* 0x0000000000007941 */ /* 0x000fea0003800000 */
.L_x_7828:
[----:B------:R-:W-:Y:S05]  /*18700*/  BRA `(.L_x_7830) ;  /* 0xffffffe4005c7947 */ /* 0x000fea000383ffff */
.L_x_7769:
[----:B------:R-:W-:Y:S01]  /*18710*/  BSSY B1, `(.L_x_7831) ;  /* 0x0000006000017945 */ /* 0x000fe20003800000 */
[----:B------:R-:W-:-:S07]  /*18720*/  IMAD.MOV.U32 R15, RZ, RZ, -0x1 ;  /* 0xffffffffff0f7424 */ /* 0x000fce00078e00ff */
[----:B01----:R-:W-:Y:S05]  /*18730*/  WARPSYNC.COLLECTIVE R15, `(.L_x_7832) ;  /* 0x000000000f0c7348 */ /* 0x003fea0003c00000 */
[----:B------:R-:W-:Y:S02]  /*18740*/  ELECT P6, UR62, PT ;  /* 0x00000000003e782f */ /* 0x000fe400038c0000 */
[----:B------:R-:W-:Y:S01]  /*18750*/  MOV R14, UR62 ;  /* 0x0000003e000e7c02 */ /* 0x000fe20008000f00 */
[----:B01----:R-:W-:Y:S10]  /*18760*/  ENDCOLLECTIVE ;  /* 0x000000000000791b */ /* 0x003ff40003800000 */
.L_x_7832:
[----:B------:R-:W-:Y:S05]  /*18770*/  BSYNC B1 ;  /* 0x0000000000017941 */ /* 0x000fea0003800000 */
.L_x_7831:
[----:B------:R-:W-:Y:S05]  /*18780*/  BRA `(.L_x_7833) ;  /* 0xffffffe400547947 */ /* 0x000fea000383ffff */
.L_x_7771:
[----:B0-----:R0:W1:Y:S02]  /*18790*/  SYNCS.PHASECHK.TRANS64.TRYWAIT P0, [R6+URZ], R5 ;  /* 0x00000005060075a7 */ /* 0x001064000800017f */
[----:B-1----:R-:W-:Y:S05]  /*187a0*/  @!P0 NANOSLEEP.SYNCS 0x989680 ;  /* 0x009896800000895d */ /* 0x002fea0003900000 */
[----:B------:R-:W1:Y:S02]  /*187b0*/  @!P0 SYNCS.PHASECHK.TRANS64 P0, [R6+URZ], R5 ;  /* 0x00000005060085a7 */ /* 0x000e64000800007f */
[----:B-1----:R-:W-:Y:S05]  /*187c0*/  @!P0 BRA `(.L_x_7771) ;  /* 0xfffffffc00f08947 */ /* 0x002fea000383ffff */
[----:B------:R-:W-:Y:S05]  /*187d0*/  BRA `(.L_x_7834) ;  /* 0xffffffe400907947 */ /* 0x000fea000383ffff */
.L_x_7772:
[----:B-1----:R1:W2:Y:S02]  /*187e0*/  SYNCS.PHASECHK.TRANS64.TRYWAIT P0, [R7+URZ], R2 ;  /* 0x00000002070075a7 */ /* 0x0022a4000800017f */
[----:B--2---:R-:W-:Y:S05]  /*187f0*/  @!P0 NANOSLEEP.SYNCS 0x989680 ;  /* 0x009896800000895d */ /* 0x004fea0003900000 */
[----:B------:R-:W2:Y:S02]  /*18800*/  @!P0 SYNCS.PHASECHK.TRANS64 P0, [R7+URZ], R2 ;  /* 0x00000002070085a7 */ /* 0x000ea4000800007f */
[----:B--2---:R-:W-:Y:S05]  /*18810*/  @!P0 BRA `(.L_x_7772) ;  /* 0xfffffffc00f08947 */ /* 0x004fea000383ffff */
[----:B------:R-:W-:Y:S05]  /*18820*/  BRA `(.L_x_7835) ;  /* 0xffffffe400847947 */ /* 0x000fea000383ffff */
.L_x_7774:
[----:B--2---:R2:W3:Y:S02]  /*18830*/  SYNCS.PHASECHK.TRANS64.TRYWAIT P0, [R4+URZ], R5 ;  /* 0x00000005040075a7 */ /* 0x0044e4000800017f */
[----:B---3--:R-:W-:Y:S05]  /*18840*/  @!P0 NANOSLEEP.SYNCS 0x989680 ;  /* 0x009896800000895d */ /* 0x008fea0003900000 */
[----:B------:R-:W3:Y:S02]  /*18850*/  @!P0 SYNCS.PHASECHK.TRANS64 P0, [R4+URZ], R5 ;  /* 0x00000005040085a7 */ /* 0x000ee4000800007f */
[----:B---3--:R-:W-:Y:S05]  /*18860*/  @!P0 BRA `(.L_x_7774) ;  /* 0xfffffffc00f08947 */ /* 0x008fea000383ffff */
[----:B------:R-:W-:Y:S05]  /*18870*/  BRA `(.L_x_7836) ;  /* 0xffffffe4008c7947 */ /* 0x000fea000383ffff */
.L_x_7837:
        /* <DEDUP_REMOVED lines=16> */
.L_x_15184:


//--------------------- .text._ZN7cutlass13device_kernelIN5flash11enable_sm90INS1_16FlashAttnFwdSm90INS1_25CollectiveMainloopFwdSm90ILi2EN4cute5tupleIJNS5_1CILi1EEES8_S8_EEENS6_IJNS7_ILi64EEESA_SA_EEELi512ENS_10bfloat16_tEfNS_4arch4Sm90ELb1ELb0ELb1ELb1ELb0ELb1ELb0ELb0ELb0ELb1ELb1ELb0EEENS1_21CollectiveEpilogueFwdINS6_IJSA_NS7_ILi512EEESA_EEES9_SC_SE_Li256ELb1ELb1ELb1ELb0EEENS1_36VarlenDynamicPersistentTileSchedulerILi64ELi64ELi256ELi128ELb1ELb1ELb1ELb1ELb1ELb1EEEEEEEEEvNT_6ParamsE --------------------------
	.section	.text._ZN7cutlass13device_kernelIN5flash11enable_sm90INS1_16FlashAttnFwdSm90INS1_25CollectiveMainloopFwdSm90ILi2EN4cute5tupleIJNS5_1CILi1EEES8_S8_EEENS6_IJNS7_ILi64EEESA_SA_EEELi512ENS_10bfloat16_tEfNS_4arch4Sm90ELb1ELb0ELb1ELb1ELb0ELb1ELb0ELb0ELb0ELb1ELb1ELb0EEENS1_21CollectiveEpilogueFwdINS6_IJSA_NS7_ILi512EEESA_EEES9_SC_SE_Li256ELb1ELb1ELb1ELb0EEENS1_36VarlenDynamicPersistentTileSchedulerILi64ELi64ELi256ELi128ELb1ELb1ELb1ELb1ELb1ELb1EEEEEEEEEvNT_6ParamsE,"ax",@progbits
	.align	128
.text._ZN7cutlass13device_kernelIN5flash11enable_sm90INS1_16FlashAttnFwdSm90INS1_25CollectiveMainloopFwdSm90ILi2EN4cute5tupleIJNS5_1CILi1EEES8_S8_EEENS6_IJNS7_ILi64EEESA_SA_EEELi512ENS_10bfloat16_tEfNS_4arch4Sm90ELb1ELb0ELb1ELb1ELb0ELb1ELb0ELb0ELb0ELb1ELb1ELb0EEENS1_21CollectiveEpilogueFwdINS6_IJSA_NS7_ILi512EEESA_EEES9_SC_SE_Li256ELb1ELb1ELb1ELb0EEENS1_36VarlenDynamicPersistentTileSchedulerILi64ELi64ELi256ELi128ELb1ELb1ELb1ELb1ELb1ELb1EEEEEEEEEvNT_6ParamsE:
        .type           _ZN7cutlass13device_kernelIN5flash11enable_sm90INS1_16FlashAttnFwdSm90INS1_25CollectiveMainloopFwdSm90ILi2EN4cute5tupleIJNS5_1CILi1EEES8_S8_EEENS6_IJNS7_ILi64EEESA_SA_EEELi512ENS_10bfloat16_tEfNS_4arch4Sm90ELb1ELb0ELb1ELb1ELb0ELb1ELb0ELb0ELb0ELb1ELb1ELb0EEENS1_21CollectiveEpilogueFwdINS6_IJSA_NS7_ILi512EEESA_EEES9_SC_SE_Li256ELb1ELb1ELb1ELb0EEENS1_36VarlenDynamicPersistentTileSchedulerILi64ELi64ELi256ELi128ELb1ELb1ELb1ELb1ELb1ELb1EEEEEEEEEvNT_6ParamsE,@function
        .size           _ZN7cutlass13device_kernelIN5flash11enable_sm90INS1_16FlashAttnFwdSm90INS1_25CollectiveMainloopFwdSm90ILi2EN4cute5tupleIJNS5_1CILi1EEES8_S8_EEENS6_IJNS7_ILi64EEESA_SA_EEELi512ENS_10bfloat16_tEfNS_4arch4Sm90ELb1ELb0ELb1ELb1ELb0ELb1ELb0ELb0ELb0ELb1ELb1ELb0EEENS1_21CollectiveEpilogueFwdINS6_IJSA_NS7_ILi512EEESA_EEES9_SC_SE_Li256ELb1ELb1ELb1ELb0EEENS1_36VarlenDynamicPersistentTileSchedulerILi64ELi64ELi256ELi128ELb1ELb1ELb1ELb1ELb1ELb1EEEEEEEEEvNT_6ParamsE,(.L_x_15185 - _ZN7cutlass13device_kernelIN5flash11enable_sm90INS1_16FlashAttnFwdSm90INS1_25CollectiveMainloopFwdSm90ILi2EN4cute5tupleIJNS5_1CILi1EEES8_S8_EEENS6_IJNS7_ILi64EEESA_SA_EEELi512ENS_10bfloat16_tEfNS_4arch4Sm90ELb1ELb0ELb1ELb1ELb0ELb1ELb0ELb0ELb0ELb1ELb1ELb0EEENS1_21CollectiveEpilogueFwdINS6_IJSA_NS7_ILi512EEESA_EEES9_SC_SE_Li256ELb1ELb1ELb1ELb0EEENS1_36VarlenDynamicPersistentTileSchedulerILi64ELi64ELi256ELi128ELb1ELb1ELb1ELb1ELb1ELb1EEEEEEEEEvNT_6ParamsE)
        .other          _ZN7cutlass13device_kernelIN5flash11enable_sm90INS1_16FlashAttnFwdSm90INS1_25CollectiveMainloopFwdSm90ILi2EN4cute5tupleIJNS5_1CILi1EEES8_S8_EEENS6_IJNS7_ILi64EEESA_SA_EEELi512ENS_10bfloat16_tEfNS_4arch4Sm90ELb1ELb0ELb1ELb1ELb0ELb1ELb0ELb0ELb0ELb1ELb1ELb0EEENS1_21CollectiveEpilogueFwdINS6_IJSA_NS7_ILi512EEESA_EEES9_SC_SE_Li256ELb1ELb1ELb1ELb0EEENS1_36VarlenDynamicPersistentTileSchedulerILi64ELi64ELi256ELi128ELb1ELb1ELb1ELb1ELb1ELb1EEEEEEEEEvNT_6ParamsE,@"STO_CUDA_ENTRY STV_DEFAULT"
_ZN7cutlass13device_kernelIN5flash11enable_sm90INS1_16FlashAttnFwdSm90INS1_25CollectiveMainloopFwdSm90ILi2EN4cute5tupleIJNS5_1CILi1EEES8_S8_EEENS6_IJNS7_ILi64EEESA_SA_EEELi512ENS_10bfloat16_tEfNS_4arch4Sm90ELb1ELb0ELb1ELb1ELb0ELb1ELb0ELb0ELb0ELb1ELb1ELb0EEENS1_21CollectiveEpilogueFwdINS6_IJSA_NS7_ILi512EEESA_EEES9_SC_SE_Li256ELb1ELb1ELb1ELb0EEENS1_36VarlenDynamicPersistentTileSchedulerILi64ELi64ELi256ELi128ELb1ELb1ELb1ELb1ELb1ELb1EEEEEEEEEvNT_6ParamsE:
        /* <DEDUP_REMOVED lines=24> */
.L_x_7839:
[----:B------:R-:W-:Y:S05]  /*0180*/  BSYNC B0 ;  /* 0x0000000000007941 */ /* 0x000fea0003800000 */
.L_x_7838:
        /* <DEDUP_REMOVED lines=37> */
.L_x_7840:
        /* <DEDUP_REMOVED lines=22> */
.L_x_7841:
        /* <DEDUP_REMOVED lines=18> */
.L_x_7842:
        /* <DEDUP_REMOVED lines=22> */
.L_x_7843:
        /* <DEDUP_REMOVED lines=22> */
.L_x_7844:
        /* <DEDUP_REMOVED lines=8> */
.L_x_7847:
        /* <DEDUP_REMOVED lines=24> */
[----:B------:R-:W-:-:S03]  /*0b20*/  IMAD.MOV.U32 R185, RZ, RZ, RZ ;  /* 0x000000ffffb97224 */ /* 0x000fc600078e00ff */
[CC--:B------:R-:W-:Y:S02]  /*0b30*/  LEA.HI R4, R3.reuse, R6.reuse, RZ, 0x4 ;  /* 0x0000000603047211 */ /* 0x0c0fe400078f20ff */
[CC--:B------:R-:W-:Y:S02]  /*0b40*/  LEA.HI R5, R3.reuse, R6.reuse, RZ, 0x5 ;  /* 0x0000000603057211 */ /* 0x0c0fe400078f28ff */
[CC--:B------:R-:W-:Y:S02]  /*0b50*/  LEA.HI R0, R3.reuse, R6.reuse, RZ, 0x7 ;  /* 0x0000000603007211 */ /* 0x0c0fe400078f38ff */
[CC--:B------:R-:W-:Y:S02]  /*0b60*/  LEA.HI R13, R3.reuse, R6.reuse, RZ, 0x2 ;  /* 0x00000006030d7211 */ /* 0x0c0fe400078f10ff */
[----:B------:R-:W-:Y:S02]  /*0b70*/  LEA.HI R3, R3, R6, RZ, 0x3 ;  /* 0x0000000603037211 */ /* 0x000fe400078f18ff */
[----:B------:R-:W-:-:S02]  /*0b80*/  SHF.R.S32.HI R202, RZ, 0x5, R5 ;  /* 0x00000005ffca7819 */ /* 0x000fc40000011405 */
[----:B------:R-:W-:Y:S02]  /*0b90*/  LOP3.LUT R15, R3, 0xfffffff8, RZ, 0xc0, !PT ;  /* 0xfffffff8030f7812 */ /* 0x000fe400078ec0ff */
[----:B------:R-:W-:Y:S02]  /*0ba0*/  LOP3.LUT R3, R4, 0xfffffff0, RZ, 0xc0, !PT ;  /* 0xfffffff004037812 */ /* 0x000fe400078ec0ff */
[----:B------:R-:W-:Y:S01]  /*0bb0*/  SHF.R.S32.HI R5, RZ, 0x1f, R5 ;  /* 0x0000001fff057819 */ /* 0x000fe20000011405 */
[C---:B------:R-:W-:Y:S01]  /*0bc0*/  IMAD.IADD R15, R6.reuse, 0x1, -R15 ;  /* 0x00000001060f7824 */ /* 0x040fe200078e0a0f */
[----:B------:R-:W-:Y:S01]  /*0bd0*/  SHF.R.S32.HI R7, RZ, 0x4, R4 ;  /* 0x00000004ff077819 */ /* 0x000fe20000011404 */
[----:B------:R-:W-:Y:S01]  /*0be0*/  IMAD.IADD R3, R6, 0x1, -R3 ;  /* 0x0000000106037824 */ /* 0x000fe200078e0a03 */
[----:B------:R-:W-:Y:S01]  /*0bf0*/  LOP3.LUT R9, R0, 0xffffff80, RZ, 0xc0, !PT ;  /* 0xffffff8000097812 */ /* 0x000fe200078ec0ff */
[----:B------:R-:W-:Y:S01]  /*0c00*/  IMAD.SHL.U32 R188, R15, 0x8, RZ ;  /* 0x000000080fbc7824 */ /* 0x000fe200078e00ff */
[----:B------:R-:W-:-:S02]  /*0c10*/  LEA.HI R5, R5, R202, RZ, 0x2 ;  /* 0x000000ca05057211 */ /* 0x000fc400078f10ff */
[----:B------:R-:W-:Y:S01]  /*0c20*/  LEA.HI R4, R4, R7, RZ, 0x1 ;  /* 0x0000000704047211 */ /* 0x000fe200078f08ff */
[----:B------:R-:W-:Y:S01]  /*0c30*/  IMAD.IADD R9, R6, 0x1, -R9 ;  /* 0x0000000106097824 */ /* 0x000fe200078e0a09 */
[----:B------:R-:W-:Y:S01]  /*0c40*/  LOP3.LUT R11, R13, 0xfffffffc, RZ, 0xc0, !PT ;  /* 0xfffffffc0d0b7812 */ /* 0x000fe200078ec0ff */
[C---:B------:R-:W-:Y:S01]  /*0c50*/  VIADD R214, R188.reuse, 0x40 ;  /* 0x00000040bcd67836 */ /* 0x040fe20000000000 */
[----:B------:R-:W-:Y:S01]  /*0c60*/  SHF.R.S32.HI R24, RZ, 0x7, R0 ;  /* 0x00000007ff187819 */ /* 0x000fe20000011400 */
[----:B------:R-:W-:Y:S01]  /*0c70*/  VIADD R212, R188, 0xc0 ;  /* 0x000000c0bcd47836 */ /* 0x000fe20000000000 */
[----:B------:R-:W-:Y:S01]  /*0c80*/  SHF.R.S32.HI R8, RZ, 0x1f, R3 ;  /* 0x0000001fff087819 */ /* 0x000fe20000011403 */
[----:B------:R-:W-:Y:S01]  /*0c90*/  IMAD.IADD R186, R6, 0x1, -R11 ;  /* 0x0000000106ba7824 */ /* 0x000fe200078e0a0b */
[----:B------:R-:W-:Y:S01]  /*0ca0*/  LOP3.LUT R5, R5, 0x3ffffc, RZ, 0xc0, !PT ;  /* 0x003ffffc05057812 */ /* 0x000fe200078ec0ff */
[----:B------:R-:W-:Y:S01]  /*0cb0*/  IMAD R14, R24, 0x100, R3 ;  /* 0x00000100180e7824 */ /* 0x000fe200078e0203 */
[----:B------:R-:W-:Y:S01]  /*0cc0*/  LOP3.LUT R4, R4, 0x1ffffffe, RZ, 0xc0, !PT ;  /* 0x1ffffffe04047812 */ /* 0x000fe200078ec0ff */
[----:B------:R-:W-:Y:S01]  /*0cd0*/  STL [R1+0x44], R24 ;  /* 0x0000441801007387 */ /* 0x000fe20000100800 */
[----:B------:R-:W-:Y:S01]  /*0ce0*/  SHF.R.S32.HI R6, RZ, 0x1f, R9 ;  /* 0x0000001fff067819 */ /* 0x000fe20000011409 */
[----:B------:R-:W-:Y:S01]  /*0cf0*/  IMAD.IADD R5, R202, 0x1, -R5 ;  /* 0x00000001ca057824 */ /* 0x000fe200078e0a05 */
[----:B------:R-:W-:Y:S01]  /*0d00*/  LEA.HI R10, R8, R3, RZ, 0x3 ;  /* 0x00000003080a7211 */ /* 0x000fe200078f18ff */
[----:B------:R-:W-:Y:S01]  /*0d10*/  IMAD.IADD R4, R7, 0x1, -R4 ;  /* 0x0000000107047824 */ /* 0x000fe200078e0a04 */
[----:B------:R-:W-:Y:S01]  /*0d20*/  SHF.R.S32.HI R184, RZ, 0x2, R13 ;  /* 0x00000002ffb87819 */ /* 0x000fe2000001140d */
[----:B------:R-:W-:Y:S01]  /*0d30*/  IMAD R21, R5, 0x10, R14 ;  /* 0x0000001005157824 */ /* 0x000fe200078e020e */
[-C--:B------:R-:W-:Y:S01]  /*0d40*/  LEA.HI R7, R6, R9.reuse, RZ, 0x2 ;  /* 0x0000000906077211 */ /* 0x080fe200078f10ff */
[----:B------:R-:W-:Y:S01]  /*0d50*/  IMAD.SHL.U32 R4, R4, 0x8, RZ ;  /* 0x0000000804047824 */ /* 0x000fe200078e00ff */
[----:B------:R-:W-:Y:S01]  /*0d60*/  LOP3.LUT R12, R10, 0xfffffff8, RZ, 0xc0, !PT ;  /* 0xfffffff80a0c7812 */ /* 0x000fe200078ec0ff */
[----:B------:R-:W-:Y:S01]  /*0d70*/  VIADD R5, R184, 0x20 ;  /* 0x00000020b8057836 */ /* 0x000fe20000000000 */
[--C-:B------:R-:W-:Y:S01]  /*0d80*/  SHF.R.S32.HI R8, RZ, 0x2, R7.reuse ;  /* 0x00000002ff087819 */ /* 0x100fe20000011407 */
[----:B------:R-:W-:Y:S01]  /*0d90*/  IMAD.SHL.U32 R10, R10, 0x40, RZ ;  /* 0x000000400a0a7824 */ /* 0x000fe200078e00ff */
[----:B------:R-:W-:Y:S01]  /*0da0*/  SHF.R.S32.HI R11, RZ, 0x1f, R7 ;  /* 0x0000001fff0b7819 */ /* 0x000fe20000011407 */
[----:B------:R-:W-:Y:S01]  /*0db0*/  IMAD.IADD R12, R3, 0x1, -R12 ;  /* 0x00000001030c7824 */ /* 0x000fe200078e0a0c */
[----:B------:R-:W-:Y:S01]  /*0dc0*/  LOP3.LUT R14, R7, 0x7ffffffc, RZ, 0xc0, !PT ;  /* 0x7ffffffc070e7812 */ /* 0x000fe200078ec0ff */
[----:B------:R-:W-:Y:S01]  /*0dd0*/  VIADD R210, R188, 0x140 ;  /* 0x00000140bcd27836 */ /* 0x000fe20000000000 */
[----:B------:R-:W-:Y:S01]  /*0de0*/  LEA.HI R11, R11, R8, RZ, 0x3 ;  /* 0x000000080b0b7211 */ /* 0x000fe200078f18ff */
[----:B------:R-:W-:Y:S01]  /*0df0*/  IMAD.SHL.U32 R3, R12, 0x40, RZ ;  /* 0x000000400c037824 */ /* 0x000fe200078e00ff */
[----:B------:R-:W-:Y:S01]  /*0e00*/  SHF.R.S32.HI R16, RZ, 0x1f, R5 ;  /* 0x0000001fff107819 */ /* 0x000fe20000011405 */
[----:B------:R-:W-:Y:S01]  /*0e10*/  IMAD.IADD R14, R9, 0x1, -R14 ;  /* 0x00000001090e7824 */ /* 0x000fe200078e0a0e */
[----:B------:R-:W-:Y:S01]  /*0e20*/  LEA.HI R6, R6, R9, RZ, 0x5 ;  /* 0x0000000906067211 */ /* 0x000fe200078f28ff */
[----:B------:R-:W-:Y:S01]  /*0e30*/  VIADD R213, R188, 0x80 ;  /* 0x00000080bcd57836 */ /* 0x000fe20000000000 */
[----:B------:R-:W-:Y:S01]  /*0e40*/  LOP3.LUT R11, R11, 0xfffffff8, RZ, 0xc0, !PT ;  /* 0xfffffff80b0b7812 */ /* 0x000fe200078ec0ff */
[----:B------:R-:W-:Y:S01]  /*0e50*/  IMAD.SHL.U32 R203, R14, 0x2, RZ ;  /* 0x000000020ecb7824 */ /* 0x000fe200078e00ff */
[----:B------:R-:W-:Y:S01]  /*0e60*/  LEA.HI R9, R16, R5, RZ, 0x3 ;  /* 0x0000000510097211 */ /* 0x000fe200078f18ff */
[----:B------:R-:W-:Y:S01]  /*0e70*/  IMAD.SHL.U32 R5, R5, 0x40, RZ ;  /* 0x0000004005057824 */ /* 0x000fe200078e00ff */
[----:B------:R-:W-:Y:S01]  /*0e80*/  LOP3.LUT R3, R3, 0x1c0, RZ, 0xc0, !PT ;  /* 0x000001c003037812 */ /* 0x000fe200078ec0ff */
[----:B------:R-:W-:Y:S01]  /*0e90*/  IMAD.IADD R11, R8, 0x1, -R11 ;  /* 0x00000001080b7824 */ /* 0x000fe200078e0a0b */
[----:B------:R-:W-:Y:S01]  /*0ea0*/  LEA.HI R0, R0, R24, RZ, 0x1 ;  /* 0x0000001800007211 */ /* 0x000fe200078f08ff */
[--C-:B------:R-:W-:Y:S01]  /*0eb0*/  IMAD.U32 R8, R21, 0x40, R4.reuse ;  /* 0x0000004015087824 */ /* 0x100fe200078e0004 */
[----:B------:R-:W-:Y:S01]  /*0ec0*/  LOP3.LUT R7, R5, 0x1c0, RZ, 0xc0, !PT ;  /* 0x000001c005077812 */ /* 0x000fe200078ec0ff */
[----:B------:R-:W-:Y:S01]  /*0ed0*/  IMAD.SHL.U32 R16, R186, 0x8, RZ ;  /* 0x00000008ba107824 */ /* 0x000fe200078e00ff */
[----:B------:R-:W-:Y:S01]  /*0ee0*/  LOP3.LUT R4, R3, 0x8, R4, 0xf8, !PT ;  /* 0x0000000803047812 */ /* 0x000fe200078ef804 */
[----:B------:R-:W-:Y:S01]  /*0ef0*/  IMAD.SHL.U32 R9, R9, 0x40, RZ ;  /* 0x0000004009097824 */ /* 0x000fe200078e00ff */
[----:B------:R-:W-:Y:S01]  /*0f00*/  SHF.R.U32.HI R5, RZ, 0x3, R3 ;  /* 0x00000003ff057819 */ /* 0x000fe20000011603 */
[----:B------:R0:W-:Y:S01]  /*0f10*/  STL [R1+0x6c], R8 ;  /* 0x00006c0801007387 */ /* 0x0001e20000100800 */
[----:B------:R-:W-:Y:S01]  /*0f20*/  LOP3.LUT R3, R10, 0x7ffffe00, RZ, 0xc0, !PT ;  /* 0x7ffffe000a037812 */ /* 0x000fe200078ec0ff */
[----:B------:R-:W-:Y:S01]  /*0f30*/  VIADD R211, R188, 0x100 ;  /* 0x00000100bcd37836 */ /* 0x000fe20000000000 */
[----:B------:R-:W-:Y:S01]  /*0f40*/  LOP3.LUT R4, R4, R5, RZ, 0x3c, !PT ;  /* 0x0000000504047212 */ /* 0x000fe200078e3cff */
[----:B------:R-:W-:Y:S01]  /*0f50*/  IMAD.MOV.U32 R5, RZ, RZ, R17 ;  /* 0x000000ffff057224 */ /* 0x000fe200078e0011 */
[----:B------:R-:W-:Y:S01]  /*0f60*/  LOP3.LUT R0, R0, 0xfffffe, RZ, 0xc0, !PT ;  /* 0x00fffffe00007812 */ /* 0x000fe200078ec0ff */
[----:B------:R-:W-:Y:S01]  /*0f70*/  IMAD R3, R202, 0x400, R3 ;  /* 0x00000400ca037824 */ /* 0x000fe200078e0203 */
[----:B------:R-:W-:-:S02]  /*0f80*/  SHF.R.U32.HI R20, RZ, 0x3, R7 ;  /* 0x00000003ff147819 */ /* 0x000fc40000011607 */
[----:B------:R-:W-:Y:S01]  /*0f90*/  LOP3.LUT R7, R7, 0x38, R16, 0xf8, !PT ;  /* 0x0000003807077812 */ /* 0x000fe200078ef810 */
[----:B------:R-:W-:Y:S01]  /*0fa0*/  IMAD.IADD R3, R3, 0x1, R4 ;  /* 0x0000000103037824 */ /* 0x000fe200078e0204 */
[----:B------:R-:W-:Y:S01]  /*0fb0*/  LEA.HI R4, R186, R186, RZ, 0x1 ;  /* 0x000000baba047211 */ /* 0x000fe200078f08ff */
[----:B------:R-:W-:Y:S01]  /*0fc0*/  IMAD.IADD R0, R24, 0x1, -R0 ;  /* 0x0000000118007824 */ /* 0x000fe200078e0a00 */
[----:B0-----:R-:W-:Y:S01]  /*0fd0*/  LOP3.LUT R8, R9, 0xfffffe00, RZ, 0xc0, !PT ;  /* 0xfffffe0009087812 */ /* 0x001fe200078ec0ff */
[----:B------:R-:W-:Y:S01]  /*0fe0*/  IMAD R197, R3, 0x2, R2 ;  /* 0x0000000203c57824 */ /* 0x000fe200078e0202 */
[----:B------:R-:W-:Y:S01]  /*0ff0*/  LOP3.LUT R9, R4, 0x1ffffffe, RZ, 0xc0, !PT ;  /* 0x1ffffffe04097812 */ /* 0x000fe200078ec0ff */
[----:B------:R-:W-:Y:S01]  /*1000*/  IMAD.SHL.U32 R4, R0, 0x100, RZ ;  /* 0x0000010000047824 */ /* 0x000fe200078e00ff */
[----:B------:R-:W-:Y:S01]  /*1010*/  LOP3.LUT R21, R8, R7, R20, 0xf6, !PT ;  /* 0x0000000708157212 */ /* 0x000fe200078ef614 */
[----:B------:R-:W-:Y:S01]  /*1020*/  VIADD R200, R197, 0x26800 ;  /* 0x00026800c5c87836 */ /* 0x000fe20000000000 */
[----:B------:R-:W-:Y:S01]  /*1030*/  SHF.R.S32.HI R13, RZ, 0x1f, R13 ;  /* 0x0000001fff0d7819 */ /* 0x000fe2000001140d */
[----:B------:R-:W-:Y:S01]  /*1040*/  IMAD.IADD R193, R203, 0x1, R4 ;  /* 0x00000001cbc17824 */ /* 0x000fe200078e0204 */
[----:B------:R-:W-:Y:S01]  /*1050*/  R2P PR, R12, 0x6 ;  /* 0x000000060c007804 */ /* 0x000fe20000000000 */
[----:B------:R0:W-:Y:S01]  /*1060*/  STL [R1+0x68], R4 ;  /* 0x0000680401007387 */ /* 0x0001e20000100800 */
[----:B------:R-:W-:Y:S01]  /*1070*/  LEA.HI R13, R13, R184, RZ, 0x3 ;  /* 0x000000b80d0d7211 */ /* 0x000fe200078f18ff */
        /* <DEDUP_REMOVED lines=8> */
[----:B0-----:R-:W-:Y:S01]  /*1100*/  IMAD R4, R21, 0x2, R2 ;  /* 0x0000000215047824 */ /* 0x001fe200078e0202 */
[----:B------:R-:W-:Y:S01]  /*1110*/  LOP3.LUT R13, R13, 0xfffffff8, RZ, 0xc0, !PT ;  /* 0xfffffff80d0d7812 */ /* 0x000fe200078ec0ff */
[C---:B------:R-:W-:Y:S01]  /*1120*/  VIADD R229, R193.reuse, 0xc8 ;  /* 0x000000c8c1e57836 */ /* 0x040fe20000000000 */
[----:B------:R-:W-:Y:S01]  /*1130*/  SHF.R.S32.HI R0, RZ, 0x1f, R193 ;  /* 0x0000001fff007819 */ /* 0x000fe200000114c1 */
[C---:B------:R-:W-:Y:S01]  /*1140*/  VIADD R0, R193.reuse, 0x88 ;  /* 0x00000088c1007836 */ /* 0x040fe20000000000 */
[----:B------:R0:W-:Y:S01]  /*1150*/  STL [R1+0x64], R4 ;  /* 0x0000640401007387 */ /* 0x0001e20000100800 */
[----:B------:R-:W-:Y:S01]  /*1160*/  SHF.R.S32.HI R8, RZ, 0x1f, R213 ;  /* 0x0000001fff087819 */ /* 0x000fe200000114d5 */
[C---:B------:R-:W-:Y:S01]  /*1170*/  VIADD R225, R193.reuse, 0xd0 ;  /* 0x000000d0c1e17836 */ /* 0x040fe20000000000 */
[----:B------:R-:W-:Y:S01]  /*1180*/  SHF.R.S32.HI R8, RZ, 0x1f, R211 ;  /* 0x0000001fff087819 */ /* 0x000fe200000114d3 */
[----:B------:R-:W-:Y:S01]  /*1190*/  VIADD R8, R193, 0x78 ;  /* 0x00000078c1087836 */ /* 0x000fe20000000000 */
[----:B------:R-:W-:Y:S01]  /*11a0*/  SEL R199, R199, 0xffffffe0, !P1 ;  /* 0xffffffe0c7c77807 */ /* 0x000fe20004800000 */
[----:B------:R-:W-:Y:S01]  /*11b0*/  IMAD R189, R6, 0x10, R11 ;  /* 0x0000001006bd7824 */ /* 0x000fe200078e020b */
[----:B------:R-:W-:Y:S01]  /*11c0*/  SHF.R.S32.HI R0, RZ, 0x1f, R0 ;  /* 0x0000001fff007819 */ /* 0x000fe20000011400 */
[----:B------:R-:W-:Y:S01]  /*11d0*/  IMAD.MOV.U32 R7, RZ, RZ, R19 ;  /* 0x000000ffff077224 */ /* 0x000fe200078e0013 */
[----:B------:R-:W-:Y:S01]  /*11e0*/  SHF.R.S32.HI R0, RZ, 0x1f, R235 ;  /* 0x0000001fff007819 */ /* 0x000fe200000114eb */
[C---:B0-----:R-:W-:Y:S01]  /*11f0*/  VIADD R4, R193.reuse, 0x80 ;  /* 0x00000080c1047836 */ /* 0x041fe20000000000 */
[----:B------:R-:W-:Y:S01]  /*1200*/  SHF.R.S32.HI R0, RZ, 0x1f, R231 ;  /* 0x0000001fff007819 */ /* 0x000fe200000114e7 */
[----:B------:R-:W-:Y:S01]  /*1210*/  IMAD.IADD R204, R186, 0x1, -R9 ;  /* 0x00000001bacc7824 */ /* 0x000fe200078e0a09 */
[----:B------:R-:W-:Y:S01]  /*1220*/  SHF.R.S32.HI R8, RZ, 0x1f, R8 ;  /* 0x0000001fff087819 */ /* 0x000fe20000011408 */
[----:B------:R-:W-:Y:S01]  /*1230*/  IMAD.IADD R190, R184, 0x1, -R13 ;  /* 0x00000001b8be7824 */ /* 0x000fe200078e0a0d */
        /* <DEDUP_REMOVED lines=51> */
[----:B------:R-:W-:Y:S01]  /*1570*/  IMAD.MOV.U32 R6, RZ, RZ, R18 ;  /* 0x000000ffff067224 */ /* 0x000fe200078e0012 */
[----:B------:R-:W-:Y:S01]  /*1580*/  SHF.R.S32.HI R0, RZ, 0x1f, R220 ;  /* 0x0000001fff007819 */ /* 0x000fe200000114dc */
[----:B------:R-:W-:-:S02]  /*1590*/  IMAD.IADD R200, R200, 0x1, R199 ;  /* 0x00000001c8c87824 */ /* 0x000fc400078e02c7 */
[----:B------:R-:W-:Y:S02]  /*15a0*/  IMAD.MOV.U32 R18, RZ, RZ, RZ ;  /* 0x000000ffff127224 */ /* 0x000fe400078e00ff */
[----:B------:R-:W-:Y:S02]  /*15b0*/  VIADD R192, R186, 0x10 ;  /* 0x00000010bac07836 */ /* 0x000fe40000000000 */
[----:B------:R-:W-:Y:S02]  /*15c0*/  IMAD R204, R204, 0x8, R189 ;  /* 0x00000008cccc7824 */ /* 0x000fe400078e02bd */
[----:B------:R-:W-:-:S07]  /*15d0*/  IMAD.IADD R199, R199, 0x1, R198 ;  /* 0x00000001c7c77824 */ /* 0x000fce00078e02c6 */
.L_x_7995:
[----:B01-34-:R-:W0:Y:S01]  /*15e0*/  LDC.64 R8, c[0x0][0xc88] ;  /* 0x00032200ff087b82 */ /* 0x01be220000000a00 */
[----:B------:R-:W-:Y:S01]  /*15f0*/  ULDC.64 UR4, c[0x0][0xa28] ;  /* 0x00028a0000047ab9 */ /* 0x000fe20000000a00 */
[----:B------:R-:W-:Y:S01]  /*1600*/  ULDC.64 UR8, c[0x0][0xa18] ;  /* 0x0002860000087ab9 */ /* 0x000fe20000000a00 */
[----:B------:R-:W-:Y:S01]  /*1610*/  ULDC.64 UR6, c[0x0][0xa08] ;  /* 0x0002820000067ab9 */ /* 0x000fe20000000a00 */
[----:B0-----:R-:W-:-:S05]  /*1620*/  IMAD.WIDE R8, R7, 0x4, R8 ;  /* 0x0000000407087825 */ /* 0x001fca00078e0208 */
[----:B--2---:R-:W2:Y:S01]  /*1630*/  LDG.E R207, desc[UR42][R8.64] ;  /* 0x0000002a08cf7981 */ /* 0x004ea2000c1e1900 */
[----:B------:R-:W-:Y:S01]  /*1640*/  ISETP.NE.U32.AND P2, PT, RZ, UR4, PT ;  /* 0x00000004ff007c0c */ /* 0x000fe2000bf45070 */
[----:B-----5:R-:W-:Y:S01]  /*1650*/  IMAD.MOV.U32 R15, RZ, RZ, RZ ;  /* 0x000000ffff0f7224 */ /* 0x020fe200078e00ff */
        /* <DEDUP_REMOVED lines=35> */
[----:B------:R-:W-:Y:S02]  /*1890*/  LEA.HI R206, R0, R3, RZ, 0x10 ;  /* 0x0000000300ce7211 */ /* 0x000fe400078f80ff */
        /* <DEDUP_REMOVED lines=11> */
.L_x_7849:
[----:B------:R-:W-:Y:S02]  /*1950*/  IMAD.U32 R40, RZ, RZ, UR5 ;  /* 0x00000005ff287e24 */ /* 0x000fe4000f8e00ff */
[----:B------:R-:W-:Y:S01]  /*1960*/  IMAD.U32 R24, RZ, RZ, UR4 ;  /* 0x00000004ff187e24 */ /* 0x000fe2000f8e00ff */
[----:B------:R-:W-:Y:S06]  /*1970*/  @!P2 BRA `(.L_x_7850) ;  /* 0x000000000010a947 */ /* 0x000fec0003800000 */
[----:B------:R-:W-:-:S04]  /*1980*/  IADD3 R6, P0, R208, UR8, RZ ;  /* 0x00000008d0067c10 */ /* 0x000fc8000ff1e0ff */
[----:B------:R-:W-:-:S05]  /*1990*/  IADD3.X R7, R209, UR9, RZ, P0, !PT ;  /* 0x00000009d1077c10 */ /* 0x000fca00087fe4ff */
[----:B------:R0:W5:Y:S01]  /*19a0*/  LDG.E R24, desc[UR42][R6.64] ;  /* 0x0000002a06187981 */ /* 0x000162000c1e1900 */
[----:B------:R-:W-:Y:S05]  /*19b0*/  BRA `(.L_x_7851) ;  /* 0x0000000000107947 */ /* 0x000fea0003800000 */
.L_x_7850:
[----:B------:R-:W-:Y:S05]  /*19c0*/  @!P0 BRA `(.L_x_7851) ;  /* 0x00000000000c8947 */ /* 0x000fea0003800000 */
[----:B------:R-:W2:Y:S04]  /*19d0*/  LDG.E R3, desc[UR42][R8.64] ;  /* 0x0000002a08037981 */ /* 0x000ea8000c1e1900 */
[----:B------:R-:W2:Y:S02]  /*19e0*/  LDG.E R24, desc[UR42][R8.64+0x4] ;  /* 0x0000042a08187981 */ /* 0x000ea4000c1e1900 */
[----:B--2---:R-:W-:-:S07]  /*19f0*/  IMAD.IADD R24, R24, 0x1, -R3 ;  /* 0x0000000118187824 */ /* 0x004fce00078e0a03 */
.L_x_7851:
        /* <DEDUP_REMOVED lines=70> */
.L_x_7853:
[----:B------:R-:W-:Y:S05]  /*1e60*/  BSYNC B0 ;  /* 0x0000000000007941 */ /* 0x000fea0003800000 */
.L_x_7852:
[----:B------:R-:W-:-:S05]  /*1e70*/  IMAD R3, R219, R0, RZ ;  /* 0x00000000db037224 */ /* 0x000fca00078e02ff */
        /* <DEDUP_REMOVED lines=35> */
.L_x_7856:
[----:B------:R-:W-:Y:S05]  /*20b0*/  BSYNC B6 ;  /* 0x0000000000067941 */ /* 0x000fea0003800000 */
.L_x_7855:
        /* <DEDUP_REMOVED lines=20> */
.L_x_7858:
[----:B------:R-:W-:Y:S05]  /*2200*/  BSYNC B6 ;  /* 0x0000000000067941 */ /* 0x000fea0003800000 */
.L_x_7857:
        /* <DEDUP_REMOVED lines=14> */
[CC--:B0-----:R-:W-:Y:S01]  /*22f0*/  IMAD.WIDE.U32 R8, R25.reuse, R6.reuse, RZ ;  /* 0x0000000619087225 */ /* 0x0c1fe200078e00ff */
        /* <DEDUP_REMOVED lines=8> */
[----:B-1----:R-:W-:Y:S01]  /*2380*/  ISETP.GE.AND P2, PT, R16, R27, PT ;  /* 0x0000001b1000720c */ /* 0x002fe20003f46270 */
[----:B------:R-:W1:Y:S01]  /*2390*/  LDC.64 R4, c[0x0][0x3f8] ;  /* 0x0000fe00ff047b82 */ /* 0x000e620000000a00 */
[----:B------:R-:W-:Y:S01]  /*23a0*/  SHF.R.S32.HI R187, RZ, 0x1f, R186 ;  /* 0x0000001fffbb7819 */ /* 0x000fe200000114ba */
[----:B------:R-:W-:Y:S01]  /*23b0*/  IMAD.IADD R9, R9, 0x1, R3 ;  /* 0x0000000109097824 */ /* 0x000fe200078e0203 */
[----:B------:R-:W-:Y:S01]  /*23c0*/  LOP3.LUT R58, R58, 0x1c0, RZ, 0xc0, !PT ;  /* 0x000001c03a3a7812 */ /* 0x000fe200078ec0ff */
[----:B------:R-:W-:Y:S01]  /*23d0*/  IMAD R13, R73, R6, RZ ;  /* 0x00000006490d7224 */ /* 0x000fe200078e02ff */
[----:B------:R-:W-:Y:S01]  /*23e0*/  P2R R74, PR, RZ, 0x4 ;  /* 0x00000004ff4a7803 */ /* 0x000fe20000000000 */
[----:B------:R-:W-:Y:S01]  /*23f0*/  IMAD.WIDE.U32 R20, R205, UR4, R8 ;  /* 0x00000004cd147c25 */ /* 0x000fe2000f8e0008 */
[----:B------:R-:W-:-:S02]  /*2400*/  SHF.R.U32.HI R54, RZ, 0x3, R58 ;  /* 0x00000003ff367819 */ /* 0x000fc4000001163a */
[----:B------:R-:W-:Y:S01]  /*2410*/  SHF.L.U64.HI R62, R6, 0x6, R7 ;  /* 0x00000006063e7819 */ /* 0x000fe20000010207 */
[C---:B------:R-:W-:Y:S01]  /*2420*/  IMAD R21, R205.reuse, UR5, R21 ;  /* 0x00000005cd157c24 */ /* 0x040fe2000f8e0215 */
[----:B------:R-:W-:Y:S01]  /*2430*/  ULDC.64 UR4, c[0x0][0x330] ;  /* 0x0000cc0000047ab9 */ /* 0x000fe20000000a00 */
[----:B------:R-:W-:Y:S02]  /*2440*/  IMAD R13, R184, R7, R13 ;  /* 0x00000007b80d7224 */ /* 0x000fe400078e020d */
[----:B------:R-:W-:-:S04]  /*2450*/  IMAD.WIDE.U32 R28, R205, UR4, R16 ;  /* 0x00000004cd1c7c25 */ /* 0x000fc8000f8e0010 */
[----:B------:R-:W-:Y:S01]  /*2460*/  IMAD R29, R205, UR5, R29 ;  /* 0x00000005cd1d7c24 */ /* 0x000fe2000f8e021d */
[----:B------:R-:W-:Y:S01]  /*2470*/  ULDC.64 UR4, c[0x0][0x310] ;  /* 0x0000c40000047ab9 */ /* 0x000fe20000000a00 */
[----:B--2---:R-:W-:-:S04]  /*2480*/  IMAD.WIDE.U32 R34, R184, R56, R186 ;  /* 0x00000038b8227225 */ /* 0x004fc800078e00ba */
[----:B-1----:R-:W-:Y:S01]  /*2490*/  IMAD R8, R73, R4, RZ ;  /* 0x0000000449087224 */ /* 0x002fe200078e02ff */
[----:B------:R-:W-:Y:S01]  /*24a0*/  SHF.L.U64.HI R60, R4, 0x6, R5 ;  /* 0x00000006043c7819 */ /* 0x000fe20000010205 */
[----:B------:R-:W-:Y:S01]  /*24b0*/  IMAD.WIDE.U32 R36, R184, R56, R16 ;  /* 0x00000038b8247225 */ /* 0x000fe200078e0010 */
[----:B0-----:R-:W-:-:S03]  /*24c0*/  LEA.HI R53, R53, 0x8, RZ, 0x19 ;  /* 0x0000000835357811 */ /* 0x001fc600078fc8ff */
[C---:B---3--:R-:W-:Y:S02]  /*24d0*/  IMAD R11, R184.reuse, R5, R8 ;  /* 0x00000005b80b7224 */ /* 0x048fe400078e0208 */
[----:B------:R-:W-:-:S04]  /*24e0*/  IMAD.WIDE.U32 R8, R184, R6, R16 ;  /* 0x00000006b8087225 */ /* 0x000fc800078e0010 */
[----:B------:R-:W-:-:S04]  /*24f0*/  IMAD.WIDE.U32 R30, R184, R4, R186 ;  /* 0x00000004b81e7225 */ /* 0x000fc800078e00ba */
[----:B------:R-:W-:-:S04]  /*2500*/  IMAD.WIDE.U32 R32, R184, R4, R16 ;  /* 0x00000004b8207225 */ /* 0x000fc800078e0010 */
[----:B------:R-:W-:Y:S02]  /*2510*/  IMAD.IADD R31, R31, 0x1, R11 ;  /* 0x000000011f1f7824 */ /* 0x000fe400078e020b */
[----:B------:R-:W-:Y:S02]  /*2520*/  IMAD.IADD R33, R11, 0x1, R33 ;  /* 0x000000010b217824 */ /* 0x000fe400078e0221 */
[----:B-----5:R-:W-:-:S04]  /*2530*/  IMAD.WIDE.U32 R30, R152, R4, R30 ;  /* 0x00000004981e7225 */ /* 0x020fc800078e001e */
[----:B------:R-:W-:Y:S02]  /*2540*/  VIADD R55, R16, 0x20 ;  /* 0x0000002010377836 */ /* 0x000fe40000000000 */
[----:B------:R-:W-:-:S04]  /*2550*/  IMAD.WIDE.U32 R32, R152, R4, R32 ;  /* 0x0000000498207225 */ /* 0x000fc800078e0020 */
[----:B------:R-:W-:Y:S02]  /*2560*/  IMAD.SHL.U32 R61, R6, 0x40, RZ ;  /* 0x00000040063d7824 */ /* 0x000fe400078e00ff */
[----:B------:R-:W-:Y:S02]  /*2570*/  IMAD.SHL.U32 R59, R4, 0x40, RZ ;  /* 0x00000040043b7824 */ /* 0x000fe400078e00ff */
[----:B------:R-:W-:Y:S01]  /*2580*/  IMAD.SHL.U32 R52, R27, 0x2, RZ ;  /* 0x000000021b347824 */ /* 0x000fe200078e00ff */
[----:B----4-:R-:W-:-:S04]  /*2590*/  SHF.R.S32.HI R3, RZ, 0x1f, R0 ;  /* 0x0000001fff037819 */ /* 0x010fc80000011400 */
[----:B------:R-:W-:Y:S02]  /*25a0*/  SEL R10, R3, RZ, !P0 ;  /* 0x000000ff030a7207 */ /* 0x000fe40004000000 */
[----:B------:R-:W-:-:S03]  /*25b0*/  SEL R3, R0, RZ, !P0 ;  /* 0x000000ff00037207 */ /* 0x000fc60004000000 */
[----:B------:R-:W-:Y:S02]  /*25c0*/  IMAD R0, R10, UR4, RZ ;  /* 0x000000040a007c24 */ /* 0x000fe4000f8e02ff */
[----:B------:R-:W-:-:S04]  /*25d0*/  IMAD.WIDE.U32 R20, R3, UR4, R20 ;  /* 0x0000000403147c25 */ /* 0x000fc8000f8e0014 */
[C---:B------:R-:W-:Y:S01]  /*25e0*/  IMAD R65, R3.reuse, UR5, R0 ;  /* 0x0000000503417c24 */ /* 0x040fe2000f8e0200 */
[----:B------:R-:W-:Y:S01]  /*25f0*/  ULDC.64 UR4, c[0x0][0x338] ;  /* 0x0000ce0000047ab9 */ /* 0x000fe20000000a00 */
[----:B------:R-:W-:Y:S01]  /*2600*/  IADD3 R72, P0, R20, R8, RZ ;  /* 0x0000000814487210 */ /* 0x000fe20007f1e0ff */
[----:B------:R-:W-:Y:S02]  /*2610*/  IMAD R10, R10, UR4, RZ ;  /* 0x000000040a0a7c24 */ /* 0x000fe4000f8e02ff */
[C---:B------:R-:W-:Y:S01]  /*2620*/  IMAD.WIDE.U32 R28, R3.reuse, UR4, R28 ;  /* 0x00000004031c7c25 */ /* 0x040fe2000f8e001c */
[----:B------:R-:W-:Y:S02]  /*2630*/  ULDC UR4, c[0x0][0x2f4] ;  /* 0x0000bd0000047ab9 */ /* 0x000fe40000000800 */
[----:B------:R-:W-:Y:S01]  /*2640*/  ISETP.GE.AND P4, PT, R16, UR4, PT ;  /* 0x0000000410007c0c */ /* 0x000fe2000bf86270 */
[----:B------:R-:W-:Y:S01]  /*2650*/  IMAD R15, R3, UR5, R10 ;  /* 0x00000005030f7c24 */ /* 0x000fe2000f8e020a */
[----:B------:R-:W-:Y:S01]  /*2660*/  SEL R3, R27, RZ, P2 ;  /* 0x000000ff1b037207 */ /* 0x000fe20001000000 */
[----:B------:R-:W-:Y:S01]  /*2670*/  IMAD.IADD R65, R21, 0x1, R65 ;  /* 0x0000000115417824 */ /* 0x000fe200078e0241 */
[----:B------:R-:W-:Y:S01]  /*2680*/  ISETP.GE.AND P3, PT, R55, UR4, PT ;  /* 0x0000000437007c0c */ /* 0x000fe2000bf66270 */
[----:B------:R-:W-:-:S02]  /*2690*/  IMAD R0, R73, R56, RZ ;  /* 0x0000003849007224 */ /* 0x000fc400078e02ff */
[----:B------:R-:W-:Y:S01]  /*26a0*/  IMAD.IADD R3, R16, 0x1, R3 ;  /* 0x0000000110037824 */ /* 0x000fe200078e0203 */
[----:B------:R-:W-:Y:S01]  /*26b0*/  IADD3.X R64, R65, R9, R13, P0, !PT ;  /* 0x0000000941407210 */ /* 0x000fe200007fe40d */
[C---:B------:R-:W-:Y:S01]  /*26c0*/  IMAD R9, R184.reuse, R57, R0 ;  /* 0x00000039b8097224 */ /* 0x040fe200078e0200 */
[----:B------:R-:W-:Y:S02]  /*26d0*/  IADD3 R38, P0, R184, R25, RZ ;  /* 0x00000019b8267210 */ /* 0x000fe40007f1e0ff */
[----:B------:R-:W-:Y:S01]  /*26e0*/  SHF.R.S32.HI R0, RZ, 0x1f, R3 ;  /* 0x0000001fff007819 */ /* 0x000fe20000011403 */
[----:B------:R-:W-:Y:S02]  /*26f0*/  IMAD.IADD R35, R35, 0x1, R9 ;  /* 0x0000000123237824 */ /* 0x000fe400078e0209 */
[----:B------:R-:W-:Y:S01]  /*2700*/  IMAD.IADD R37, R9, 0x1, R37 ;  /* 0x0000000109257824 */ /* 0x000fe200078e0225 */
[----:B------:R-:W-:Y:S01]  /*2710*/  LEA.HI R63, R0, R3, RZ, 0x3 ;  /* 0x00000003003f7211 */ /* 0x000fe200078f18ff */
[----:B------:R-:W-:Y:S01]  /*2720*/  IMAD.WIDE.U32 R34, R152, R56, R34 ;  /* 0x0000003898227225 */ /* 0x000fe200078e0022 */
[----:B------:R-:W-:-:S02]  /*2730*/  LOP3.LUT R3, R58, 0x18, R16, 0xf8, !PT ;  /* 0x000000183a037812 */ /* 0x000fc400078ef810 */
[----:B------:R-:W-:Y:S01]  /*2740*/  SHF.R.S32.HI R9, RZ, 0x1f, R152 ;  /* 0x0000001fff097819 */ /* 0x000fe20000011498 */
[----:B------:R-:W-:Y:S01]  /*2750*/  IMAD.WIDE.U32 R36, R152, R56, R36 ;  /* 0x0000003898247225 */ /* 0x000fe200078e0024 */
[----:B------:R-:W-:Y:S02]  /*2760*/  LOP3.LUT R3, R3, R54, RZ, 0x3c, !PT ;  /* 0x0000003603037212 */ /* 0x000fe400078e3cff */
[----:B------:R-:W-:Y:S01]  /*2770*/  LOP3.LUT R48, R63, 0xfffffff8, RZ, 0xc0, !PT ;  /* 0xfffffff83f307812 */ /* 0x000fe200078ec0ff */
[C---:B------:R-:W-:Y:S02]  /*2780*/  IMAD R0, R9.reuse, R4, RZ ;  /* 0x0000000409007224 */ /* 0x040fe400078e02ff */
[----:B------:R-:W-:Y:S01]  /*2790*/  IMAD R51, R202, 0x200, R3 ;  /* 0x00000200ca337824 */ /* 0x000fe200078e0203 */
[----:B------:R-:W-:Y:S01]  /*27a0*/  LOP3.LUT R3, R58, 0x38, R63, 0xf8, !PT ;  /* 0x000000383a037812 */ /* 0x000fe200078ef83f */
[----:B------:R-:W-:Y:S01]  /*27b0*/  IMAD R9, R9, R56, RZ ;  /* 0x0000003809097224 */ /* 0x000fe200078e02ff */
[----:B------:R-:W-:Y:S01]  /*27c0*/  SHF.R.S32.HI R45, RZ, 0x1f, R48 ;  /* 0x0000001fff2d7819 */ /* 0x000fe20000011430 */
[C---:B------:R-:W-:Y:S01]  /*27d0*/  IMAD R49, R152.reuse, R5, R0 ;  /* 0x0000000598317224 */ /* 0x040fe200078e0200 */
[----:B------:R-:W-:Y:S01]  /*27e0*/  LOP3.LUT R3, R3, R54, RZ, 0x3c, !PT ;  /* 0x0000003603037212 */ /* 0x000fe200078e3cff */
[----:B------:R-:W-:Y:S01]  /*27f0*/  IMAD R9, R152, R57, R9 ;  /* 0x0000003998097224 */ /* 0x000fe200078e0209 */
[----:B------:R-:W-:Y:S01]  /*2800*/  SHF.L.U64.HI R57, R56, 0x6, R57 ;  /* 0x0000000638397819 */ /* 0x000fe20000010239 */
[----:B------:R-:W-:-:S02]  /*2810*/  IMAD.IADD R50, R31, 0x1, R49 ;  /* 0x000000011f327824 */ /* 0x000fc400078e0231 */
[----:B------:R-:W-:Y:S02]  /*2820*/  IMAD.SHL.U32 R56, R56, 0x40, RZ ;  /* 0x0000004038387824 */ /* 0x000fe400078e00ff */
[----:B------:R-:W-:Y:S02]  /*2830*/  IMAD.X R39, R12, 0x1, R73, P0 ;  /* 0x000000010c277824 */ /* 0x000fe400000e0649 */
[----:B------:R-:W-:Y:S02]  /*2840*/  IMAD.IADD R49, R49, 0x1, R33 ;  /* 0x0000000131317824 */ /* 0x000fe400078e0221 */
[----:B------:R-:W-:Y:S02]  /*2850*/  IMAD.IADD R47, R35, 0x1, R9 ;  /* 0x00000001232f7824 */ /* 0x000fe400078e0209 */
[----:B------:R-:W-:Y:S02]  /*2860*/  IMAD.IADD R46, R9, 0x1, R37 ;  /* 0x00000001092e7824 */ /* 0x000fe400078e0225 */
[----:B------:R-:W-:-:S02]  /*2870*/  IMAD R3, R202, 0x200, R3 ;  /* 0x00000200ca037824 */ /* 0x000fc400078e0203 */
[----:B------:R-:W-:-:S07]  /*2880*/  IMAD.IADD R0, R29, 0x1, R15 ;  /* 0x000000011d007824 */ /* 0x000fce00078e020f */
.L_x_7888:
        /* <DEDUP_REMOVED lines=36> */
[----:B------:R-:W-:Y:S01]  /*2ad0*/  IMAD.MOV.U32 R6, RZ, RZ, R34 ;  /* 0x000000ffff067224 */ /* 0x000fe200078e0022 */
[----:B------:R-:W-:Y:S01]  /*2ae0*/  ULDC.64 UR4, c[0x0][0x3e8] ;  /* 0x0000fa0000047ab9 */ /* 0x000fe20000000a00 */
[----:B------:R-:W-:Y:S01]  /*2af0*/  IMAD.MOV.U32 R7, RZ, RZ, R47 ;  /* 0x000000ffff077224 */ /* 0x000fe200078e002f */
[----:B------:R-:W-:Y:S01]  /*2b00*/  ULDC.64 UR6, c[0x0][0x400] ;  /* 0x0001000000067ab9 */ /* 0x000fe20000000a00 */
[----:B------:R-:W-:Y:S02]  /*2b10*/  IMAD R5, R57, R41, RZ ;  /* 0x0000002939057224 */ /* 0x000fe400078e02ff */
[----:B------:R-:W-:Y:S01]  /*2b20*/  IMAD.WIDE.U32 R8, R41, R56, R6 ;  /* 0x0000003829087225 */ /* 0x000fe200078e0006 */
[----:B------:R-:W-:-:S03]  /*2b30*/  IADD3 R7, P0, R30, R4, RZ ;  /* 0x000000041e077210 */ /* 0x000fc60007f1e0ff */
[----:B------:R-:W-:Y:S01]  /*2b40*/  IMAD R5, R69, R56, R5 ;  /* 0x0000003845057224 */ /* 0x000fe200078e0205 */
[----:B------:R-:W-:Y:S01]  /*2b50*/  LEA R4, P5, R8, UR6, 0x1 ;  /* 0x0000000608047c11 */ /* 0x000fe2000f8a08ff */
[----:B------:R-:W-:Y:S01]  /*2b60*/  IMAD.X R10, R70, 0x1, R50, P0 ;  /* 0x00000001460a7824 */ /* 0x000fe200000e0632 */
[----:B------:R-:W-:Y:S01]  /*2b70*/  LEA R6, P0, R7, UR4, 0x1 ;  /* 0x0000000407067c11 */ /* 0x000fe2000f8008ff */
[----:B------:R-:W-:-:S03]  /*2b80*/  IMAD.IADD R5, R9, 0x1, R5 ;  /* 0x0000000109057824 */ /* 0x000fc600078e0205 */
[----:B------:R-:W-:Y:S02]  /*2b90*/  LEA.HI.X R7, R7, UR5, R10, 0x1, P0 ;  /* 0x0000000507077c11 */ /* 0x000fe400080f0c0a */
[----:B------:R-:W-:Y:S02]  /*2ba0*/  CS2R R10, SRZ ;  /* 0x00000000000a7805 */ /* 0x000fe4000001ff00 */
[----:B------:R-:W-:Y:S02]  /*2bb0*/  LEA.HI.X R5, R8, UR7, R5, 0x1, P5 ;  /* 0x0000000708057c11 */ /* 0x000fe4000a8f0c05 */
[----:B------:R-:W-:Y:S02]  /*2bc0*/  CS2R R8, SRZ ;  /* 0x0000000000087805 */ /* 0x000fe4000001ff00 */
[-C--:B------:R-:W-:Y:S02]  /*2bd0*/  ISETP.GE.AND P5, PT, R186, R27.reuse, PT ;  /* 0x0000001bba00720c */ /* 0x080fe40003fa6270 */
[----:B------:R-:W-:-:S11]  /*2be0*/  ISETP.GE.AND P0, PT, R192, R27, PT ;  /* 0x0000001bc000720c */ /* 0x000fd60003f06270 */
[----:B------:R0:W5:Y:S04]  /*2bf0*/  @!P5 LDG.E.64 R14, desc[UR42][R6.64] ;  /* 0x0000002a060ed981 */ /* 0x000168000c1e1b00 */
[----:B------:R0:W5:Y:S04]  /*2c00*/  @!P0 LDG.E.64 R8, desc[UR42][R6.64+0x20] ;  /* 0x0000202a06088981 */ /* 0x000168000c1e1b00 */
[----:B------:R0:W5:Y:S04]  /*2c10*/  @!P5 LDG.E.64 R24, desc[UR42][R4.64] ;  /* 0x0000002a0418d981 */ /* 0x000168000c1e1b00 */
[----:B------:R0:W5:Y:S02]  /*2c20*/  @!P0 LDG.E.64 R10, desc[UR42][R4.64+0x20] ;  /* 0x0000202a040a8981 */ /* 0x000164000c1e1b00 */
.L_x_7863:
[----:B------:R-:W-:Y:S05]  /*2c30*/  BSYNC B1 ;  /* 0x0000000000017941 */ /* 0x000fea0003800000 */
.L_x_7862:
        /* <DEDUP_REMOVED lines=18> */
[----:B------:R-:W-:Y:S06]  /*2d60*/  @!P0 BRA `(.L_x_7864) ;  /* 0x0000000000048947 */ /* 0x000fec0003800000 */
[----:B------:R-:W-:Y:S01]  /*2d70*/  BPT.TRAP 0x1 ;  /* 0x000000040000795c */ /* 0x000fe20000300000 */
.L_x_7864:
[----:B------:R-:W-:Y:S01]  /*2d80*/  IMAD R75, R23, 0x8, R2 ;  /* 0x00000008174b7824 */ /* 0x000fe200078e0202 */
[----:B------:R-:W-:Y:S01]  /*2d90*/  SHF.L.U32 R76, R185, 0x1f, RZ ;  /* 0x0000001fb94c7819 */ /* 0x000fe200000006ff */
[----:B------:R-:W-:Y:S03]  /*2da0*/  BSSY B1, `(.L_x_7865) ;  /* 0x0000003000017945 */ /* 0x000fe60003800000 */
[----:B------:R-:W0:Y:S02]  /*2db0*/  SYNCS.PHASECHK.TRANS64.TRYWAIT P5, [R75+URZ+0x28c90], R76 ;  /* 0x028c904c4b0075a7 */ /* 0x000e2400080a017f */
[----:B0-----:R-:W-:Y:S05]  /*2dc0*/  @!P5 BRA `(.L_x_7866) ;  /* 0x000001c40058d947 */ /* 0x001fea0003800000 */
.L_x_8184:
[----:B------:R-:W-:Y:S05]  /*2dd0*/  BSYNC B1 ;  /* 0x0000000000017941 */ /* 0x000fea0003800000 */
.L_x_7865:
        /* <DEDUP_REMOVED lines=53> */
.L_x_7871:
[----:B------:R-:W-:Y:S05]  /*3130*/  BSYNC B2 ;  /* 0x0000000000027941 */ /* 0x000fea0003800000 */
.L_x_7870:
[----:B--2---:R1:W-:Y:S02]  /*3140*/  STG.E.128 desc[UR42][R12.64], R4 ;  /* 0x000000040c007986 */ /* 0x0043e4000c101d2a */
.L_x_7869:
[----:B------:R-:W-:Y:S05]  /*3150*/  BSYNC B1 ;  /* 0x0000000000017941 */ /* 0x000fea0003800000 */
.L_x_7868:
        /* <DEDUP_REMOVED lines=56> */
.L_x_7873:
[----:B------:R-:W-:Y:S05]  /*34e0*/  BSYNC B1 ;  /* 0x0000000000017941 */ /* 0x000fea0003800000 */
.L_x_7872:
[----:B-1----:R2:W-:Y:S01]  /*34f0*/  STG.E.128 desc[UR42][R12.64+0x40], R4 ;  /* 0x000040040c007986 */ /* 0x0025e2000c101d2a */
[----:B------:R-:W-:Y:S05]  /*3500*/  BRA `(.L_x_7867) ;  /* 0x0000000c00507947 */ /* 0x000fea0003800000 */
.L_x_7861:
        /* <DEDUP_REMOVED lines=30> */
[----:B------:R-:W-:Y:S01]  /*36f0*/  IMAD.MOV.U32 R68, RZ, RZ, R6 ;  /* 0x000000ffff447224 */ /* 0x000fe200078e0006 */
[----:B------:R-:W-:Y:S01]  /*3700*/  PRMT R87, R24, 0x7610, R87 ;  /* 0x0000761018577816 */ /* 0x000fe20000000057 */
[----:B------:R-:W-:-:S03]  /*3710*/  IMAD.MOV.U32 R69, RZ, RZ, R7 ;  /* 0x000000ffff457224 */ /* 0x000fc600078e0007 */
        /* <DEDUP_REMOVED lines=11> */
.L_x_7874:
[----:B------:R-:W-:Y:S01]  /*37d0*/  IMAD R75, R23, 0x8, R2 ;  /* 0x00000008174b7824 */ /* 0x000fe200078e0202 */
[----:B------:R-:W-:Y:S01]  /*37e0*/  SHF.L.U32 R76, R185, 0x1f, RZ ;  /* 0x0000001fb94c7819 */ /* 0x000fe200000006ff */
[----:B------:R-:W0:Y:S01]  /*37f0*/  LDC R77, c[0x0][0x2f4] ;  /* 0x0000bd00ff4d7b82 */ /* 0x000e220000000800 */
[----:B------:R-:W-:Y:S02]  /*3800*/  BSSY B1, `(.L_x_7875) ;  /* 0x0000003000017945 */ /* 0x000fe40003800000 */
[----:B------:R-:W1:Y:S02]  /*3810*/  SYNCS.PHASECHK.TRANS64.TRYWAIT P5, [R75+URZ+0x28c90], R76 ;  /* 0x028c904c4b0075a7 */ /* 0x000e6400080a017f */
[----:B-1----:R-:W-:Y:S05]  /*3820*/  @!P5 BRA `(.L_x_7876) ;  /* 0x000001b800d4d947 */ /* 0x002fea0003800000 */
.L_x_8185:
[----:B------:R-:W-:Y:S05]  /*3830*/  BSYNC B1 ;  /* 0x0000000000017941 */ /* 0x000fea0003800000 */
.L_x_7875:
        /* <DEDUP_REMOVED lines=33> */
[----:B------:R-:W-:Y:S01]  /*3a50*/  SHF.R.U32.HI R82, RZ, 0x10, R5 ;  /* 0x00000010ff527819 */ /* 0x000fe20000011605 */
[----:B--2---:R-:W-:Y:S01]  /*3a60*/  IMAD.U32 R80, R25, 0x10000, RZ ;  /* 0x0001000019507824 */ /* 0x004fe200078e00ff */
[----:B------:R-:W-:Y:S02]  /*3a70*/  SHF.R.U32.HI R86, RZ, 0x10, R9 ;  /* 0x00000010ff567819 */ /* 0x000fe40000011609 */
[----:B------:R-:W-:Y:S01]  /*3a80*/  SHF.R.U64 R81, R4, 0x10, R5 ;  /* 0x0000001004517819 */ /* 0x000fe20000001205 */
[----:B------:R-:W-:Y:S01]  /*3a90*/  IMAD.U32 R5, R26, 0x10000, RZ ;  /* 0x000100001a057824 */ /* 0x000fe200078e00ff */
[----:B------:R-:W-:Y:S01]  /*3aa0*/  SHF.R.U64 R83, R6, 0x10, R7 ;  /* 0x0000001006537819 */ /* 0x000fe20000001207 */
[----:B0-----:R-:W-:Y:S01]  /*3ab0*/  IMAD.U32 R6, R12, 0x10000, RZ ;  /* 0x000100000c067824 */ /* 0x001fe200078e00ff */
[----:B------:R-:W-:Y:S01]  /*3ac0*/  PRMT R82, R91, 0x5432, R82 ;  /* 0x000054325b527816 */ /* 0x000fe20000000052 */
[----:B------:R-:W-:Y:S01]  /*3ad0*/  IMAD.U32 R4, R14, 0x10000, RZ ;  /* 0x000100000e047824 */ /* 0x000fe200078e00ff */
[----:B------:R-:W-:-:S02]  /*3ae0*/  PRMT R86, R87, 0x5432, R86 ;  /* 0x0000543257567816 */ /* 0x000fc40000000056 */
[----:B------:R-:W-:Y:S02]  /*3af0*/  SHF.R.U32.HI R84, RZ, 0x10, R7 ;  /* 0x00000010ff547819 */ /* 0x000fe40000011607 */
[----:B------:R-:W-:Y:S02]  /*3b00*/  SHF.R.U32.HI R89, RZ, 0x10, R11 ;  /* 0x00000010ff597819 */ /* 0x000fe4000001160b */
[----:B------:R-:W-:Y:S01]  /*3b10*/  PRMT R81, R87, 0x5410, R81 ;  /* 0x0000541057517816 */ /* 0x000fe20000000051 */
[----:B------:R-:W-:Y:S01]  /*3b20*/  IMAD.U32 R87, R86, 0x10000, RZ ;  /* 0x0001000056577824 */ /* 0x000fe200078e00ff */
[----:B------:R-:W-:Y:S01]  /*3b30*/  PRMT R7, R91, 0x5410, R83 ;  /* 0x000054105b077816 */ /* 0x000fe20000000053 */
[----:B------:R-:W-:Y:S01]  /*3b40*/  IMAD.U32 R83, R82, 0x10000, RZ ;  /* 0x0001000052537824 */ /* 0x000fe200078e00ff */
[----:B------:R-:W-:Y:S01]  /*3b50*/  SHF.R.U64 R88, R10, 0x10, R11 ;  /* 0x000000100a587819 */ /* 0x000fe2000000120b */
[----:B------:R-:W-:Y:S01]  /*3b60*/  IMAD.U32 R10, R13, 0x10000, RZ ;  /* 0x000100000d0a7824 */ /* 0x000fe200078e00ff */
[----:B------:R-:W-:Y:S01]  /*3b70*/  PRMT R89, R92, 0x5410, R89 ;  /* 0x000054105c597816 */ /* 0x000fe20000000059 */
[----:B------:R-:W-:Y:S01]  /*3b80*/  FMUL.FTZ R91, R80, R87 ;  /* 0x00000057505b7220 */ /* 0x000fe20000410000 */
[----:B------:R-:W-:Y:S01]  /*3b90*/  SHF.R.U64 R85, R8, 0x10, R9 ;  /* 0x0000001008557819 */ /* 0x000fe20000001209 */
[-C--:B------:R-:W-:Y:S01]  /*3ba0*/  FMUL.FTZ R93, R80, R83.reuse ;  /* 0x00000053505d7220 */ /* 0x080fe20000410000 */
[----:B------:R-:W-:Y:S01]  /*3bb0*/  LOP3.LUT R25, R25, 0xffff0000, RZ, 0xc0, !PT ;  /* 0xffff000019197812 */ /* 0x000fe200078ec0ff */
[----:B------:R-:W-:Y:S01]  /*3bc0*/  FFMA.FTZ R91, R10, R83, -R91 ;  /* 0x000000530a5b7223 */ /* 0x000fe2000001085b */
[----:B------:R-:W-:Y:S01]  /*3bd0*/  PRMT R84, R92, 0x5432, R84 ;  /* 0x000054325c547816 */ /* 0x000fe20000000054 */
[----:B------:R-:W-:Y:S01]  /*3be0*/  IMAD.U32 R80, R89, 0x10000, RZ ;  /* 0x0001000059507824 */ /* 0x000fe200078e00ff */
[----:B------:R-:W-:Y:S01]  /*3bf0*/  LOP3.LUT R86, R86, 0xffff0000, RZ, 0xc0, !PT ;  /* 0xffff000056567812 */ /* 0x000fe200078ec0ff */
[----:B------:R-:W-:Y:S01]  /*3c00*/  FFMA.FTZ R93, R10, R87, R93 ;  /* 0x000000570a5d7223 */ /* 0x000fe2000001005d */
[----:B------:R-:W-:Y:S01]  /*3c10*/  LOP3.LUT R11, R13, 0xffff0000, RZ, 0xc0, !PT ;  /* 0xffff00000d0b7812 */ /* 0x000fe200078ec0ff */
[C---:B------:R-:W-:Y:S01]  /*3c20*/  IMAD.U32 R13, R15.reuse, 0x10000, RZ ;  /* 0x000100000f0d7824 */ /* 0x040fe200078e00ff */
[----:B------:R-:W-:Y:S01]  /*3c30*/  LOP3.LUT R9, R15, 0xffff0000, RZ, 0xc0, !PT ;  /* 0xffff00000f097812 */ /* 0x000fe200078ec0ff */
[----:B------:R-:W-:Y:S01]  /*3c40*/  IMAD.U32 R15, R27, 0x10000, RZ ;  /* 0x000100001b0f7824 */ /* 0x000fe200078e00ff */
[----:B------:R-:W-:Y:S01]  /*3c50*/  PRMT R85, R90, 0x5410, R85 ;  /* 0x000054105a557816 */ /* 0x000fe20000000055 */
[----:B------:R-:W-:Y:S01]  /*3c60*/  IMAD.U32 R10, R84, 0x10000, RZ ;  /* 0x00010000540a7824 */ /* 0x000fe200078e00ff */
[----:B------:R-:W-:Y:S01]  /*3c70*/  PRMT R88, R90, 0x5432, R88 ;  /* 0x000054325a587816 */ /* 0x000fe20000000058 */
[----:B------:R-:W-:Y:S01]  /*3c80*/  FMUL.FTZ R90, R25, R86 ;  /* 0x00000056195a7220 */ /* 0x000fe20000410000 */
[----:B------:R-:W-:Y:S01]  /*3c90*/  LOP3.LUT R82, R82, 0xffff0000, RZ, 0xc0, !PT ;  /* 0xffff000052527812 */ /* 0x000fe200078ec0ff */
[C---:B------:R-:W-:Y:S01]  /*3ca0*/  FMUL.FTZ R94, R15.reuse, R80 ;  /* 0x000000500f5e7220 */ /* 0x040fe20000410000 */
[----:B------:R-:W-:Y:S01]  /*3cb0*/  FMUL.FTZ R15, R15, R10 ;  /* 0x0000000a0f0f7220 */ /* 0x000fe20000410000 */
[----:B------:R-:W-:Y:S01]  /*3cc0*/  LOP3.LUT R27, R27, 0xffff0000, RZ, 0xc0, !PT ;  /* 0xffff00001b1b7812 */ /* 0x000fe200078ec0ff */
[----:B------:R-:W-:-:S02]  /*3cd0*/  IMAD.U32 R8, R24, 0x10000, RZ ;  /* 0x0001000018087824 */ /* 0x000fc400078e00ff */
[-C--:B------:R-:W-:Y:S01]  /*3ce0*/  FMUL.FTZ R92, R25, R82.reuse ;  /* 0x00000052195c7220 */ /* 0x080fe20000410000 */
[----:B------:R-:W-:Y:S01]  /*3cf0*/  FFMA.FTZ R90, R11, R82, -R90 ;  /* 0x000000520b5a7223 */ /* 0x000fe2000001085a */
[----:B------:R-:W-:Y:S01]  /*3d00*/  LOP3.LUT R82, R89, 0xffff0000, RZ, 0xc0, !PT ;  /* 0xffff000059527812 */ /* 0x000fe200078ec0ff */
[C---:B------:R-:W-:Y:S01]  /*3d10*/  FFMA.FTZ R94, R13.reuse, R10, -R94 ;  /* 0x0000000a0d5e7223 */ /* 0x040fe2000001085e */
[----:B------:R-:W-:Y:S01]  /*3d20*/  LOP3.LUT R84, R84, 0xffff0000, RZ, 0xc0, !PT ;  /* 0xffff000054547812 */ /* 0x000fe200078ec0ff */
[----:B------:R-:W-:Y:S01]  /*3d30*/  FFMA.FTZ R80, R13, R80, R15 ;  /* 0x000000500d507223 */ /* 0x000fe2000001000f */
[----:B------:R-:W-:Y:S01]  /*3d40*/  FFMA.FTZ R92, R11, R86, R92 ;  /* 0x000000560b5c7223 */ /* 0x000fe2000001005c */
[----:B------:R-:W-:Y:S01]  /*3d50*/  IMAD.U32 R13, R85, 0x10000, RZ ;  /* 0x00010000550d7824 */ /* 0x000fe200078e00ff */
[----:B------:R-:W-:Y:S01]  /*3d60*/  LOP3.LUT R24, R24, 0xffff0000, RZ, 0xc0, !PT ;  /* 0xffff000018187812 */ /* 0x000fe200078ec0ff */
[C---:B------:R-:W-:Y:S01]  /*3d70*/  FMUL.FTZ R10, R27.reuse, R82 ;  /* 0x000000521b0a7220 */ /* 0x040fe20000410000 */
[-C--:B------:R-:W-:Y:S01]  /*3d80*/  FMUL.FTZ R86, R27, R84.reuse ;  /* 0x000000541b567220 */ /* 0x080fe20000410000 */
[----:B------:R-:W-:Y:S01]  /*3d90*/  LOP3.LUT R85, R85, 0xffff0000, RZ, 0xc0, !PT ;  /* 0xffff000055557812 */ /* 0x000fe200078ec0ff */
[----:B------:R-:W-:Y:S01]  /*3da0*/  IMAD.U32 R11, R81, 0x10000, RZ ;  /* 0x00010000510b7824 */ /* 0x000fe200078e00ff */
[----:B------:R-:W-:Y:S01]  /*3db0*/  LOP3.LUT R12, R12, 0xffff0000, RZ, 0xc0, !PT ;  /* 0xffff00000c0c7812 */ /* 0x000fe200078ec0ff */
[----:B------:R-:W-:Y:S01]  /*3dc0*/  FFMA.FTZ R27, R9, R84, -R10 ;  /* 0x00000054091b7223 */ /* 0x000fe2000001080a */
[----:B------:R-:W-:Y:S01]  /*3dd0*/  LOP3.LUT R81, R81, 0xffff0000, RZ, 0xc0, !PT ;  /* 0xffff000051517812 */ /* 0x000fe200078ec0ff */
[C---:B------:R-:W-:Y:S01]  /*3de0*/  FMUL.FTZ R15, R8.reuse, R13 ;  /* 0x0000000d080f7220 */ /* 0x040fe20000410000 */
[----:B------:R-:W-:Y:S01]  /*3df0*/  FFMA.FTZ R83, R9, R82, R86 ;  /* 0x0000005209537223 */ /* 0x000fe20000010056 */
[----:B------:R-:W-:Y:S01]  /*3e00*/  FMUL.FTZ R8, R8, R11 ;  /* 0x0000000b08087220 */ /* 0x000fe20000410000 */
[----:B------:R-:W-:Y:S01]  /*3e10*/  FMUL.FTZ R9, R24, R85 ;  /* 0x0000005518097220 */ /* 0x000fe20000410000 */
[----:B------:R-:W-:Y:S01]  /*3e20*/  FFMA.FTZ R15, R6, R11, -R15 ;  /* 0x0000000b060f7223 */ /* 0x000fe2000001080f */
[----:B------:R-:W-:Y:S01]  /*3e30*/  FMUL.FTZ R11, R24, R81 ;  /* 0x00000051180b7220 */ /* 0x000fe20000410000 */
[----:B------:R-:W-:Y:S01]  /*3e40*/  FFMA.FTZ R13, R6, R13, R8 ;  /* 0x0000000d060d7223 */ /* 0x000fe20000010008 */
[----:B------:R-:W-:Y:S01]  /*3e50*/  FFMA.FTZ R10, R12, R81, -R9 ;  /* 0x000000510c0a7223 */ /* 0x000fe20000010809 */
[----:B------:R-:W-:Y:S01]  /*3e60*/  LOP3.LUT R26, R26, 0xffff0000, RZ, 0xc0, !PT ;  /* 0xffff00001a1a7812 */ /* 0x000fe200078ec0ff */
[C---:B------:R-:W-:Y:S01]  /*3e70*/  IMAD.U32 R8, R88.reuse, 0x10000, RZ ;  /* 0x0001000058087824 */ /* 0x040fe200078e00ff */
[----:B------:R-:W-:Y:S01]  /*3e80*/  LOP3.LUT R9, R88, 0xffff0000, RZ, 0xc0, !PT ;  /* 0xffff000058097812 */ /* 0x000fe200078ec0ff */
[C---:B------:R-:W-:Y:S01]  /*3e90*/  IMAD.U32 R6, R7.reuse, 0x10000, RZ ;  /* 0x0001000007067824 */ /* 0x040fe200078e00ff */
[----:B------:R-:W-:Y:S01]  /*3ea0*/  LOP3.LUT R7, R7, 0xffff0000, RZ, 0xc0, !PT ;  /* 0xffff000007077812 */ /* 0x000fe200078ec0ff */
[----:B------:R-:W-:Y:S01]  /*3eb0*/  FFMA.FTZ R12, R12, R85, R11 ;  /* 0x000000550c0c7223 */ /* 0x000fe2000001000b */
[C---:B------:R-:W-:Y:S01]  /*3ec0*/  FMUL.FTZ R11, R5.reuse, R8 ;  /* 0x00000008050b7220 */ /* 0x040fe20000410000 */
[----:B------:R-:W-:Y:S01]  /*3ed0*/  LOP3.LUT R14, R14, 0xffff0000, RZ, 0xc0, !PT ;  /* 0xffff00000e0e7812 */ /* 0x000fe200078ec0ff */
[-C--:B------:R-:W-:Y:S01]  /*3ee0*/  FMUL.FTZ R5, R5, R6.reuse ;  /* 0x0000000605057220 */ /* 0x080fe20000410000 */
[C---:B------:R-:W-:Y:S01]  /*3ef0*/  FMUL.FTZ R25, R26.reuse, R9 ;  /* 0x000000091a197220 */ /* 0x040fe20000410000 */
[----:B------:R-:W-:Y:S01]  /*3f00*/  FMUL.FTZ R26, R26, R7 ;  /* 0x000000071a1a7220 */ /* 0x000fe20000410000 */
[----:B------:R-:W-:Y:S01]  /*3f10*/  F2FP.BF16.F32.PACK_AB R15, R10, R15 ;  /* 0x0000000f0a0f723e */ /* 0x000fe200000010ff */
[C---:B------:R-:W-:Y:S01]  /*3f20*/  FFMA.FTZ R11, R4.reuse, R6, -R11 ;  /* 0x00000006040b7223 */ /* 0x040fe2000001080b */
[----:B------:R-:W-:Y:S01]  /*3f30*/  FFMA.FTZ R5, R4, R8, R5 ;  /* 0x0000000804057223 */ /* 0x000fe20000010005 */
[----:B------:R-:W-:Y:S01]  /*3f40*/  F2FP.BF16.F32.PACK_AB R27, R27, R94 ;  /* 0x0000005e1b1b723e */ /* 0x000fe200000010ff */
        /* <DEDUP_REMOVED lines=11> */
[----:B------:R-:W-:-:S07]  /*4000*/  IMAD.MOV.U32 R27, RZ, RZ, R80 ;  /* 0x000000ffff1b7224 */ /* 0x000fce00078e0050 */
.L_x_7878:
[----:B------:R-:W-:Y:S05]  /*4010*/  BSYNC B1 ;  /* 0x0000000000017941 */ /* 0x000fea0003800000 */
.L_x_7877:
        /* <DEDUP_REMOVED lines=10> */
.L_x_7860:
[----:B------:R-:W-:-:S06]  /*40c0*/  UISETP.NE.AND UP0, UPT, UR37, 0x3, UPT ;  /* 0x000000032500788c */ /* 0x000fcc000bf05270 */
[----:B------:R-:W-:-:S13]  /*40d0*/  PLOP3.LUT P0, PT, PT, PT, UP0, 0x80, 0x0 ;  /* 0x000000000000781c */ /* 0x000fda0003f0f008 */
[----:B------:R-:W-:Y:S05]  /*40e0*/  @!P0 BRA `(.L_x_7879) ;  /* 0x0000000000048947 */ /* 0x000fea0003800000 */
[----:B------:R-:W-:Y:S01]  /*40f0*/  BPT.TRAP 0x1 ;  /* 0x000000040000795c */ /* 0x000fe20000300000 */
.L_x_7879:
        /* <DEDUP_REMOVED lines=8> */
.L_x_8186:
[----:B------:R-:W-:Y:S05]  /*4180*/  BSYNC B1 ;  /* 0x0000000000017941 */ /* 0x000fea0003800000 */
.L_x_7880:
        /* <DEDUP_REMOVED lines=12> */
.L_x_7867:
[----:B------:R-:W-:Y:S05]  /*4250*/  BSYNC B0 ;  /* 0x0000000000007941 */ /* 0x000fea0003800000 */
.L_x_7859:
        /* <DEDUP_REMOVED lines=17> */
.L_x_7883:
[----:B------:R-:W-:Y:S05]  /*4370*/  BSYNC B0 ;  /* 0x0000000000007941 */ /* 0x000fea0003800000 */
.L_x_7882:
[----:B------:R-:W2:Y:S01]  /*4380*/  SYNCS.PHASECHK.TRANS64.TRYWAIT P0, [R75+URZ+0x28cb0], R76 ;  /* 0x028cb04c4b0075a7 */ /* 0x000ea2000800017f */
[----:B------:R-:W-:Y:S04]  /*4390*/  BSSY B0, `(.L_x_7884) ;  /* 0x0000002000007945 */ /* 0x000fe80003800000 */
[----:B--2---:R-:W-:Y:S05]  /*43a0*/  @!P0 BRA `(.L_x_7885) ;  /* 0x000001b0001c8947 */ /* 0x004fea0003800000 */
.L_x_8187:
[----:B------:R-:W-:Y:S05]  /*43b0*/  BSYNC B0 ;  /* 0x0000000000007941 */ /* 0x000fea0003800000 */
.L_x_7884:
        /* <DEDUP_REMOVED lines=20> */
[----:B----4-:R-:W-:Y:S01]  /*4500*/  IMAD R25, R9, 0x2, R2 ;  /* 0x0000000209197824 */ /* 0x010fe200078e0202 */
[----:B------:R-:W-:Y:S01]  /*4510*/  ISETP.GE.AND P0, PT, R6, UR4, PT ;  /* 0x0000000406007c0c */ /* 0x000fe2000bf06270 */
[----:B------:R-:W-:-:S02]  /*4520*/  VIADD R14, R16, 0x80 ;  /* 0x00000080100e7836 */ /* 0x000fc40000000000 */
[----:B------:R-:W-:-:S08]  /*4530*/  VIADD R24, R16, 0xc0 ;  /* 0x000000c010187836 */ /* 0x000fd00000000000 */
[----:B------:R-:W1:Y:S04]  /*4540*/  @!P1 LDS.128 R4, [R25+0x400] ;  /* 0x0004000019049984 */ /* 0x000e680000000c00 */
[----:B------:R-:W3:Y:S04]  /*4550*/  @!P0 LDS.128 R8, [R25+0x2400] ;  /* 0x0024000019088984 */ /* 0x000ee80000000c00 */
[----:B-1----:R-:W-:Y:S01]  /*4560*/  @!P1 STG.E.128 desc[UR42][R12.64], R4 ;  /* 0x000000040c009986 */ /* 0x002fe2000c101d2a */
[----:B------:R-:W-:Y:S01]  /*4570*/  ISETP.GE.AND P1, PT, R14, UR4, PT ;  /* 0x000000040e007c0c */ /* 0x000fe2000bf26270 */
[----:B------:R-:W-:-:S02]  /*4580*/  VIADD R14, R16, 0x100 ;  /* 0x00000100100e7836 */ /* 0x000fc40000000000 */
[----:B---3--:R-:W-:Y:S01]  /*4590*/  @!P0 STG.E.128 desc[UR42][R12.64+0x80], R8 ;  /* 0x000080080c008986 */ /* 0x008fe2000c101d2a */
[----:B------:R-:W-:Y:S01]  /*45a0*/  ISETP.GE.AND P0, PT, R24, UR4, PT ;  /* 0x0000000418007c0c */ /* 0x000fe2000bf06270 */
        /* <DEDUP_REMOVED lines=16> */
[----:B------:R-:W-:Y:S02]  /*46b0*/  IMAD R24, R15, 0x2, R2 ;  /* 0x000000020f187824 */ /* 0x000fe400078e0202 */
[----:B------:R-:W-:-:S06]  /*46c0*/  VIADD R15, R16, 0xe0 ;  /* 0x000000e0100f7836 */ /* 0x000fcc0000000000 */
[----:B------:R-:W1:Y:S04]  /*46d0*/  @!P1 LDS.128 R4, [R25+0xc400] ;  /* 0x00c4000019049984 */ /* 0x000e680000000c00 */
[----:B------:R-:W3:Y:S04]  /*46e0*/  @!P0 LDS.128 R8, [R25+0xe400] ;  /* 0x00e4000019088984 */ /* 0x000ee80000000c00 */
[----:B-1----:R-:W-:Y:S01]  /*46f0*/  @!P1 STG.E.128 desc[UR42][R12.64+0x300], R4 ;  /* 0x000300040c009986 */ /* 0x002fe2000c101d2a */
[----:B------:R-:W-:-:S03]  /*4700*/  ISETP.GE.AND P1, PT, R55, UR4, PT ;  /* 0x0000000437007c0c */ /* 0x000fc6000bf26270 */
        /* <DEDUP_REMOVED lines=22> */
[----:B------:R-:W-:-:S03]  /*4870*/  ISETP.GE.AND P1, PT, R14, UR4, PT ;  /* 0x000000040e007c0c */ /* 0x000fc6000bf26270 */
[----:B---3--:R-:W-:Y:S01]  /*4880*/  @!P0 STG.E.128 desc[UR42][R12.64+0x2c0], R8 ;  /* 0x0002c0080c008986 */ /* 0x008fe2000c101d2a */
[----:B------:R-:W-:-:S09]  /*4890*/  ISETP.GE.AND P0, PT, R15, UR4, PT ;  /* 0x000000040f007c0c */ /* 0x000fd2000bf06270 */
[----:B------:R-:W1:Y:S04]  /*48a0*/  @!P1 LDS.128 R4, [R24+0xc400] ;  /* 0x00c4000018049984 */ /* 0x000e680000000c00 */
[----:B------:R-:W3:Y:S04]  /*48b0*/  @!P0 LDS.128 R8, [R24+0xe400] ;  /* 0x00e4000018088984 */ /* 0x000ee80000000c00 */
[----:B-1----:R1:W-:Y:S04]  /*48c0*/  @!P1 STG.E.128 desc[UR42][R12.64+0x340], R4 ;  /* 0x000340040c009986 */ /* 0x0023e8000c101d2a */
[----:B---3--:R1:W-:Y:S02]  /*48d0*/  @!P0 STG.E.128 desc[UR42][R12.64+0x3c0], R8 ;  /* 0x0003c0080c008986 */ /* 0x0083e4000c101d2a */
.L_x_7887:
[----:B------:R-:W-:Y:S05]  /*48e0*/  BSYNC B0 ;  /* 0x0000000000007941 */ /* 0x000fea0003800000 */
.L_x_7886:
        /* <DEDUP_REMOVED lines=17> */
.L_x_7854:
[----:B------:R-:W-:Y:S04]  /*4a00*/  BSSY B0, `(.L_x_7889) ;  /* 0x0000004000007945 */ /* 0x000fe80003800000 */
[----:B------:R-:W-:Y:S05]  /*4a10*/  @P0 BRA `(.L_x_7890) ;  /* 0x0000000000080947 */ /* 0x000fea0003800000 */
[----:B------:R-:W1:Y:S02]  /*4a20*/  FENCE.VIEW.ASYNC.G ;  /* 0x00000000000073c6 */ /* 0x000e640000000100 */
[----:B-1----:R-:W-:Y:S06]  /*4a30*/  BAR.ARV 0xc, 0x180 ;  /* 0x0306000000007b1d */ /* 0x002fec0000002000 */
.L_x_7890:
[----:B------:R-:W-:Y:S05]  /*4a40*/  BSYNC B0 ;  /* 0x0000000000007941 */ /* 0x000fea0003800000 */
.L_x_7889:
[----:B------:R-:W-:Y:S01]  /*4a50*/  UISETP.NE.AND UP0, UPT, UR38, 0x1, UPT ;  /* 0x000000012600788c */ /* 0x000fe2000bf05270 */
[----:B------:R-:W-:Y:S05]  /*4a60*/  BSSY B7, `(.L_x_7891) ;  /* 0x0000c3a000077945 */ /* 0x000fea0003800000 */
[----:B------:R-:W-:-:S13]  /*4a70*/  PLOP3.LUT P0, PT, PT, PT, UP0, 0x80, 0x0 ;  /* 0x000000000000781c */ /* 0x000fda0003f0f008 */
[----:B------:R-:W-:Y:S05]  /*4a80*/  @!P0 BRA `(.L_x_7892) ;  /* 0x0000002000708947 */ /* 0x000fea0003800000 */
[----:B------:R-:W1:Y:S01]  /*4a90*/  LDC R0, c[0x0][0x448] ;  /* 0x00011200ff007b82 */ /* 0x000e620000000800 */
[----:B------:R-:W-:Y:S01]  /*4aa0*/  VIADD R3, R195, 0x3f ;  /* 0x0000003fc3037836 */ /* 0x000fe20000000000 */
[----:B------:R-:W-:Y:S01]  /*4ab0*/  BSSY B0, `(.L_x_7893) ;  /* 0x000002b000007945 */ /* 0x000fe20003800000 */
[----:B------:R-:W-:Y:S01]  /*4ac0*/  IMAD.MOV.U32 R4, RZ, RZ, RZ ;  /* 0x000000ffff047224 */ /* 0x000fe200078e00ff */
[----:B-1----:R-:W-:-:S13]  /*4ad0*/  ISETP.NE.AND P0, PT, R0, 0x1, PT ;  /* 0x000000010000780c */ /* 0x002fda0003f05270 */
[----:B------:R-:W1:Y:S08]  /*4ae0*/  @P0 LDC R0, c[0x0][0x44c] ;  /* 0x00011300ff000b82 */ /* 0x000e700000000800 */
[----:B------:R-:W2:Y:S01]  /*4af0*/  @P0 LDC R5, c[0x0][0x450] ;  /* 0x00011400ff050b82 */ /* 0x000ea20000000800 */
[----:B-1----:R-:W-:-:S05]  /*4b00*/  @P0 IMAD.HI.U32 R0, R3, R0, RZ ;  /* 0x0000000003000227 */ /* 0x002fca00078e00ff */
[----:B--2---:R-:W-:-:S05]  /*4b10*/  @P0 SHF.R.U32.HI R3, RZ, R5, R0 ;  /* 0x00000005ff030219 */ /* 0x004fca0000011600 */
[----:B------:R-:W-:-:S05]  /*4b20*/  IMAD.IADD R3, R44, 0x1, R3 ;  /* 0x000000012c037824 */ /* 0x000fca00078e0203 */
[----:B------:R-:W-:-:S04]  /*4b30*/  SHF.R.S32.HI R0, RZ, 0x1f, R3 ;  /* 0x0000001fff007819 */ /* 0x000fc80000011403 */
[----:B------:R-:W-:-:S04]  /*4b40*/  LEA.HI R0, R0, R3, RZ, 0x6 ;  /* 0x0000000300007211 */ /* 0x000fc800078f30ff */
[----:B------:R-:W-:-:S04]  /*4b50*/  SHF.R.S32.HI R0, RZ, 0x6, R0 ;  /* 0x00000006ff007819 */ /* 0x000fc80000011400 */
[----:B------:R-:W-:-:S04]  /*4b60*/  VIMNMX R43, R43, R0, PT ;  /* 0x000000002b2b7248 */ /* 0x000fc80003fe0100 */
[----:B------:R-:W-:-:S13]  /*4b70*/  ISETP.GE.AND P0, PT, R43, 0x1, PT ;  /* 0x000000012b00780c */ /* 0x000fda0003f06270 */
        /* <DEDUP_REMOVED lines=30> */
.L_x_7894:
[----:B------:R-:W-:Y:S05]  /*4d60*/  BSYNC B0 ;  /* 0x0000000000007941 */ /* 0x000fea0003800000 */
.L_x_7893:
        /* <DEDUP_REMOVED lines=44> */
[----:B0-----:R-:W-:-:S02]  /*5030*/  CS2R R74, SRZ ;  /* 0x00000000004a7805 */ /* 0x001fc4000001ff00 */
        /* <DEDUP_REMOVED lines=26> */
[----:B------:R-:W2:Y:S04]  /*51e0*/  LDL R5, [R1+0x44] ;  /* 0x0000440001057983 */ /* 0x000ea80000100800 */
[----:B--2---:R-:W0:Y:S02]  /*51f0*/  SHFL.IDX PT, R3, R5, RZ, 0x1f ;  /* 0x00001fff05037589 */ /* 0x004e2400000e0000 */
[----:B0-----:R-:W-:-:S04]  /*5200*/  LEA.HI R5, R3, R3, RZ, 0x1 ;  /* 0x0000000303057211 */ /* 0x001fc800078f08ff */
[----:B------:R-:W-:Y:S01]  /*5210*/  LOP3.LUT R6, R5, 0x1fffe, RZ, 0xc0, !PT ;  /* 0x0001fffe05067812 */ /* 0x000fe200078ec0ff */
[----:B------:R-:W-:-:S04]  /*5220*/  IMAD.U32 R5, RZ, RZ, UR37 ;  /* 0x00000025ff057e24 */ /* 0x000fc8000f8e00ff */
[----:B------:R-:W-:Y:S01]  /*5230*/  IMAD.IADD R3, R3, 0x1, -R6 ;  /* 0x0000000103037824 */ /* 0x000fe200078e0a06 */
[----:B------:R-:W-:-:S03]  /*5240*/  ISETP.NE.AND P0, PT, R5, 0x3, PT ;  /* 0x000000030500780c */ /* 0x000fc60003f05270 */
[----:B------:R-:W-:-:S04]  /*5250*/  IMAD R3, R3, 0x8000, R2 ;  /* 0x0000800003037824 */ /* 0x000fc800078e0202 */
[----:B------:R-:W-:-:S05]  /*5260*/  VIADD R3, R3, 0x400 ;  /* 0x0000040003037836 */ /* 0x000fca0000000000 */
[----:B------:R-:W-:-:S04]  /*5270*/  SHF.R.U32.HI R3, RZ, 0x4, R3 ;  /* 0x00000004ff037819 */ /* 0x000fc80000011603 */
[----:B------:R-:W-:-:S04]  /*5280*/  LOP3.LUT R3, R3, 0x3fff, RZ, 0xc0, !PT ;  /* 0x00003fff03037812 */ /* 0x000fc800078ec0ff */
[----:B------:R-:W-:Y:S01]  /*5290*/  LOP3.LUT R3, R3, 0x2000000, RZ, 0xfc, !PT ;  /* 0x0200000003037812 */ /* 0x000fe200078efcff */
[----:B------:R-:W-:Y:S06]  /*52a0*/  @!P0 BRA `(.L_x_7896) ;  /* 0x0000000000048947 */ /* 0x000fec0003800000 */
[----:B------:R-:W-:Y:S01]  /*52b0*/  BPT.TRAP 0x1 ;  /* 0x000000040000795c */ /* 0x000fe20000300000 */
.L_x_7896:
        /* <DEDUP_REMOVED lines=11> */
.L_x_8188:
[----:B------:R-:W-:Y:S05]  /*5370*/  BSYNC B0 ;  /* 0x0000000000007941 */ /* 0x000fea0003800000 */
.L_x_7897:
        /* <DEDUP_REMOVED lines=56> */
.L_x_7906:
        /* <DEDUP_REMOVED lines=143> */
.L_x_7901:
[----:B------:R-:W-:Y:S01]  /*5ff0*/  IMAD R21, R18, 0x8, R2 ;  /* 0x0000000812157824 */ /* 0x000fe200078e0202 */
[----:B------:R-:W-:-:S04]  /*6000*/  SHF.L.U32 R4, R22, 0x1f, RZ ;  /* 0x0000001f16047819 */ /* 0x000fc800000006ff */
[----:B------:R0:W1:Y:S01]  /*6010*/  SYNCS.PHASECHK.TRANS64.TRYWAIT P2, [R21+URZ+0x28c50], R4 ;  /* 0x028c5004150075a7 */ /* 0x000062000804017f */
[----:B------:R-:W-:Y:S05]  /*6020*/  @!P0 BRA `(.L_x_7902) ;  /* 0x0000000000048947 */ /* 0x000fea0003800000 */
[----:B------:R-:W-:Y:S01]  /*6030*/  BPT.TRAP 0x1 ;  /* 0x000000040000795c */ /* 0x000fe20000300000 */
.L_x_7902:
[----:B------:R-:W-:Y:S04]  /*6040*/  BSSY B1, `(.L_x_7903) ;  /* 0x0000004000017945 */ /* 0x000fe80003800000 */
[----:B-1----:R-:W-:Y:S05]  /*6050*/  @P2 BRA `(.L_x_7904) ;  /* 0x0000000000082947 */ /* 0x002fea0003800000 */
[----:B------:R-:W1:Y:S02]  /*6060*/  SYNCS.PHASECHK.TRANS64.TRYWAIT P2, [R21+URZ+0x28c50], R4 ;  /* 0x028c5004150075a7 */ /* 0x000e64000804017f */
[----:B-1----:R-:W-:Y:S05]  /*6070*/  @!P2 BRA `(.L_x_7905) ;  /* 0x000001940010a947 */ /* 0x002fea0003800000 */
.L_x_7904:
[----:B------:R-:W-:Y:S05]  /*6080*/  BSYNC B1 ;  /* 0x0000000000017941 */ /* 0x000fea0003800000 */
.L_x_7903:
        /* <DEDUP_REMOVED lines=44> */
.L_x_7900:
[----:B------:R-:W-:Y:S05]  /*6350*/  BSYNC B0 ;  /* 0x0000000000007941 */ /* 0x000fea0003800000 */
.L_x_7899:
        /* <DEDUP_REMOVED lines=143> */
.L_x_7892:
        /* <DEDUP_REMOVED lines=45> */
.L_x_7908:
[----:B------:R-:W-:Y:S05]  /*6f20*/  BSYNC B0 ;  /* 0x0000000000007941 */ /* 0x000fea0003800000 */
.L_x_7907:
        /* <DEDUP_REMOVED lines=101> */
.L_x_7910:
[----:B------:R-:W-:Y:S05]  /*7580*/  BSYNC B6 ;  /* 0x0000000000067941 */ /* 0x000fea0003800000 */
.L_x_7909:
        /* <DEDUP_REMOVED lines=12> */
.L_x_7914:
[----:B-1----:R1:W2:Y:S02]  /*7650*/  SYNCS.PHASECHK.TRANS64.TRYWAIT P0, [R2+URZ+0x28c00], R3 ;  /* 0x028c0003020075a7 */ /* 0x0022a4000800017f */
[----:B--2---:R-:W-:Y:S05]  /*7660*/  @!P0 NANOSLEEP.SYNCS 0x989680 ;  /* 0x009896800000895d */ /* 0x004fea0003900000 */
[----:B------:R-:W2:Y:S02]  /*7670*/  @!P0 SYNCS.PHASECHK.TRANS64 P0, [R2+URZ+0x28c00], R3 ;  /* 0x028c0003020085a7 */ /* 0x000ea4000800007f */
[----:B--2---:R-:W-:Y:S05]  /*7680*/  @!P0 BRA `(.L_x_7914) ;  /* 0xfffffffc00f08947 */ /* 0x004fea000383ffff */
.L_x_7913:
[----:B------:R-:W-:Y:S05]  /*7690*/  BSYNC B0 ;  /* 0x0000000000007941 */ /* 0x000fea0003800000 */
.L_x_7912:
[----:B------:R-:W-:Y:S05]  /*76a0*/  BRA `(.L_x_7915) ;  /* 0x0000002c00987947 */ /* 0x000fea0003800000 */
.L_x_7911:
        /* <DEDUP_REMOVED lines=31> */
.L_x_7917:
[----:B------:R-:W-:Y:S05]  /*78a0*/  BSYNC B6 ;  /* 0x0000000000067941 */ /* 0x000fea0003800000 */
.L_x_7916:
[----:B------:R-:W0:Y:S01]  /*78b0*/  S2R R0, SR_TID.X ;  /* 0x0000000000007919 */ /* 0x000e220000002100 */
[----:B------:R-:W-:Y:S01]  /*78c0*/  ULDC.U8 UR4, c[0x0][0x410] ;  /* 0x0001040000047ab9 */ /* 0x000fe20000000000 */
[----:B------:R-:W-:Y:S01]  /*78d0*/  BSSY B0, `(.L_x_7918) ;  /* 0x00002bb000007945 */ /* 0x000fe20003800000 */
[----:B------:R-:W-:Y:S01]  /*78e0*/  ISETP.NE.AND P0, PT, RZ, UR4, PT ;  /* 0x00000004ff007c0c */ /* 0x000fe2000bf05270 */
        /* <DEDUP_REMOVED lines=41> */
.L_x_8194:
        /* <DEDUP_REMOVED lines=9> */
[----:B-1----:R-:W-:Y:S01]  /*7c10*/  IMAD.MOV.U32 R5, RZ, RZ, R3 ;  /* 0x000000ffff057224 */ /* 0x002fe200078e0003 */
[----:B------:R-:W-:Y:S02]  /*7c20*/  ISETP.GE.AND P3, PT, R192, UR4, PT ;  /* 0x00000004c0007c0c */ /* 0x000fe4000bf66270 */
[----:B------:R-:W-:Y:S02]  /*7c30*/  CS2R R26, SRZ ;  /* 0x00000000001a7805 */ /* 0x000fe4000001ff00 */
[----:B------:R-:W-:Y:S01]  /*7c40*/  ISETP.GE.AND P2, PT, R186, UR4, PT ;  /* 0x00000004ba007c0c */ /* 0x000fe2000bf46270 */
[----:B---3--:R-:W-:Y:S01]  /*7c50*/  IMAD.MOV.U32 R9, RZ, RZ, R0 ;  /* 0x000000ffff097224 */ /* 0x008fe200078e0000 */
[----:B------:R-:W-:-:S07]  /*7c60*/  CS2R R28, SRZ ;  /* 0x00000000001c7805 */ /* 0x000fce000001ff00 */
[C---:B------:R-:W-:Y:S01]  /*7c70*/  @!P3 IMAD.SHL.U32 R7, R192.reuse, 0x2, RZ ;  /* 0x00000002c007b824 */ /* 0x040fe200078e00ff */
[----:B------:R-:W-:-:S03]  /*7c80*/  @!P3 SHF.L.U64.HI R12, R192, 0x1, R39 ;  /* 0x00000001c00cb819 */ /* 0x000fc60000010227 */
[----:B--2---:R-:W-:Y:S01]  /*7c90*/  @!P2 IMAD.WIDE R10, R186, 0x2, R4 ;  /* 0x00000002ba0aa825 */ /* 0x004fe200078e0204 */
[-C--:B------:R-:W-:Y:S02]  /*7ca0*/  @!P3 IADD3 R4, P0, R4, R7.reuse, RZ ;  /* 0x000000070404b210 */ /* 0x080fe40007f1e0ff */
[----:B----4-:R-:W-:Y:S02]  /*7cb0*/  @!P3 IADD3 R6, P1, R8, R7, RZ ;  /* 0x000000070806b210 */ /* 0x010fe40007f3e0ff */
[----:B------:R-:W-:Y:S02]  /*7cc0*/  CS2R R24, SRZ ;  /* 0x0000000000187805 */ /* 0x000fe4000001ff00 */
[----:B------:R-:W-:Y:S01]  /*7cd0*/  CS2R R20, SRZ ;  /* 0x0000000000147805 */ /* 0x000fe2000001ff00 */
[----:B------:R-:W-:Y:S01]  /*7ce0*/  @!P2 IMAD.WIDE R8, R186, 0x2, R8 ;  /* 0x00000002ba08a825 */ /* 0x000fe200078e0208 */
[----:B------:R1:W5:Y:S03]  /*7cf0*/  @!P2 LD.E.64 R26, desc[UR42][R10.64] ;  /* 0x0000002a0a1aa980 */ /* 0x000366000c101b00 */
[--C-:B------:R-:W-:Y:S01]  /*7d00*/  @!P3 IMAD.X R5, R3, 0x1, R12.reuse, P0 ;  /* 0x000000010305b824 */ /* 0x100fe200000e060c */
[----:B------:R1:W5:Y:S01]  /*7d10*/  @!P2 LD.E.64 R28, desc[UR42][R8.64] ;  /* 0x0000002a081ca980 */ /* 0x000362000c101b00 */
[----:B------:R-:W-:-:S03]  /*7d20*/  @!P3 IMAD.X R7, R0, 0x1, R12, P1 ;  /* 0x000000010007b824 */ /* 0x000fc600008e060c */
[----:B------:R1:W5:Y:S04]  /*7d30*/  @!P3 LD.E.64 R24, desc[UR42][R4.64] ;  /* 0x0000002a0418b980 */ /* 0x000368000c101b00 */
[----:B------:R1:W5:Y:S02]  /*7d40*/  @!P3 LD.E.64 R20, desc[UR42][R6.64] ;  /* 0x0000002a0614b980 */ /* 0x000364000c101b00 */
.L_x_7922:
[----:B------:R-:W-:Y:S05]  /*7d50*/  BSYNC B1 ;  /* 0x0000000000017941 */ /* 0x000fea0003800000 */
.L_x_7921:
[----:B---3-5:R-:W-:Y:S01]  /*7d60*/  IMAD.MOV.U32 R0, RZ, RZ, R24 ;  /* 0x000000ffff007224 */ /* 0x028fe200078e0018 */
[----:B------:R-:W-:Y:S01]  /*7d70*/  UMOV UR4, 0xffffffff ;  /* 0xffffffff00047882 */ /* 0x000fe20000000000 */
[----:B-1----:R-:W-:Y:S01]  /*7d80*/  IMAD.MOV.U32 R3, RZ, RZ, R25 ;  /* 0x000000ffff037224 */ /* 0x002fe200078e0019 */
[----:B----4-:R-:W-:Y:S01]  /*7d90*/  CS2R R8, SRZ ;  /* 0x0000000000087805 */ /* 0x010fe2000001ff00 */
[----:B--2---:R-:W-:Y:S02]  /*7da0*/  IMAD.MOV.U32 R4, RZ, RZ, R26 ;  /* 0x000000ffff047224 */ /* 0x004fe400078e001a */
[----:B------:R-:W-:Y:S01]  /*7db0*/  IMAD.MOV.U32 R5, RZ, RZ, R27 ;  /* 0x000000ffff057224 */ /* 0x000fe200078e001b */
[----:B------:R-:W-:Y:S01]  /*7dc0*/  PRMT R44, R3, 0x5410, R0 ;  /* 0x00005410032c7816 */ /* 0x000fe20000000000 */
[----:B------:R-:W-:Y:S02]  /*7dd0*/  IMAD.MOV.U32 R0, RZ, RZ, R20 ;  /* 0x000000ffff007224 */ /* 0x000fe400078e0014 */
[----:B------:R-:W-:Y:S01]  /*7de0*/  IMAD.MOV.U32 R3, RZ, RZ, R21 ;  /* 0x000000ffff037224 */ /* 0x000fe200078e0015 */
[----:B------:R-:W-:Y:S01]  /*7df0*/  PRMT R40, R4, 0x5410, R5 ;  /* 0x0000541004287816 */ /* 0x000fe20000000005 */
[----:B------:R-:W-:Y:S01]  /*7e00*/  IMAD.MOV.U32 R4, RZ, RZ, R28 ;  /* 0x000000ffff047224 */ /* 0x000fe200078e001c */
[----:B------:R-:W-:Y:S01]  /*7e10*/  PRMT R45, R0, 0x7610, R45 ;  /* 0x00007610002d7816 */ /* 0x000fe2000000002d */
[----:B------:R-:W-:Y:S01]  /*7e20*/  IMAD.MOV.U32 R5, RZ, RZ, R29 ;  /* 0x000000ffff057224 */ /* 0x000fe200078e001d */
[----:B------:R-:W-:-:S04]  /*7e30*/  PRMT R46, R3, 0x7610, R46 ;  /* 0x00007610032e7816 */ /* 0x000fc8000000002e */
[----:B------:R-:W-:Y:S01]  /*7e40*/  PRMT R41, R5, 0x5410, R4 ;  /* 0x0000541005297816 */ /* 0x000fe20000000004 */
[----:B------:R-:W-:Y:S06]  /*7e50*/  BRA.DIV UR4, `(.L_x_7923) ;  /* 0x0000017a04207947 */ /* 0x000fec000b800000 */
[----:B------:R1:W2:Y:S04]  /*7e60*/  SHFL.IDX PT, R0, R32, 0x1, 0x1c1f ;  /* 0x003c1f0020007f89 */ /* 0x0002a800000e0000 */
[----:B------:R1:W3:Y:S04]  /*7e70*/  SHFL.IDX PT, R3, R31, 0x1, 0x1c1f ;  /* 0x003c1f001f037f89 */ /* 0x0002e800000e0000 */
[----:B------:R1:W4:Y:S04]  /*7e80*/  SHFL.IDX PT, R7, R33, 0x1, 0x1c1f ;  /* 0x003c1f0021077f89 */ /* 0x00032800000e0000 */
[----:B0-----:R-:W0:Y:S02]  /*7e90*/  SHFL.IDX PT, R30, R30, 0x1, 0x1c1f ;  /* 0x003c1f001e1e7f89 */ /* 0x001e2400000e0000 */
.L_x_8200:
[----:B------:R-:W-:Y:S01]  /*7ea0*/  VIADD R34, R34, 0x20 ;  /* 0x0000002022227836 */ /* 0x000fe20000000000 */
[----:B------:R-:W-:Y:S01]  /*7eb0*/  LEA.HI R4, R218, R218, RZ, 0x1 ;  /* 0x000000dada047211 */ /* 0x000fe200078f08ff */
[----:B------:R-:W-:Y:S01]  /*7ec0*/  BSSY B1, `(.L_x_7924) ;  /* 0x0000021000017945 */ /* 0x000fe20003800000 */
[----:B-1----:R-:W-:Y:S01]  /*7ed0*/  IMAD.SHL.U32 R32, R190, 0x40, RZ ;  /* 0x00000040be207824 */ /* 0x002fe200078e00ff */
        /* <DEDUP_REMOVED lines=9> */
[----:B---3--:R-:W-:Y:S01]  /*7f70*/  IMAD.MOV.U32 R4, RZ, RZ, R3 ;  /* 0x000000ffff047224 */ /* 0x008fe200078e0003 */
[----:B------:R-:W-:Y:S01]  /*7f80*/  ISETP.GE.AND P2, PT, R186, UR4, PT ;  /* 0x00000004ba007c0c */ /* 0x000fe2000bf46270 */
[----:B--2---:R-:W-:Y:S01]  /*7f90*/  IMAD.MOV.U32 R5, RZ, RZ, R0 ;  /* 0x000000ffff057224 */ /* 0x004fe200078e0000 */
[----:B------:R-:W-:Y:S02]  /*7fa0*/  ISETP.GE.AND P3, PT, R192, UR4, PT ;  /* 0x00000004c0007c0c */ /* 0x000fe4000bf66270 */
[----:B------:R-:W-:Y:S01]  /*7fb0*/  CS2R R12, SRZ ;  /* 0x00000000000c7805 */ /* 0x000fe2000001ff00 */
[----:B0-----:R-:W-:-:S08]  /*7fc0*/  IMAD.MOV.U32 R8, RZ, RZ, R30 ;  /* 0x000000ffff087224 */ /* 0x001fd000078e001e */
[----:B------:R-:W-:Y:S02]  /*7fd0*/  @!P2 IMAD.WIDE R4, R186, 0x2, R4 ;  /* 0x00000002ba04a825 */ /* 0x000fe400078e0204 */
[C---:B------:R-:W-:Y:S02]  /*7fe0*/  @!P3 SHF.L.U64.HI R10, R192.reuse, 0x1, R39 ;  /* 0x00000001c00ab819 */ /* 0x040fe40000010227 */
[----:B------:R-:W-:Y:S01]  /*7ff0*/  @!P3 IMAD.SHL.U32 R6, R192, 0x2, RZ ;  /* 0x00000002c006b824 */ /* 0x000fe200078e00ff */
[----:B------:R0:W5:Y:S01]  /*8000*/  @!P2 LD.E.64 R12, desc[UR42][R4.64] ;  /* 0x0000002a040ca980 */ /* 0x000162000c101b00 */
[----:B----4-:R-:W-:Y:S01]  /*8010*/  IMAD.MOV.U32 R9, RZ, RZ, R7 ;  /* 0x000000ffff097224 */ /* 0x010fe200078e0007 */
[----:B------:R-:W-:Y:S02]  /*8020*/  CS2R R14, SRZ ;  /* 0x00000000000e7805 */ /* 0x000fe4000001ff00 */
[-C--:B0-----:R-:W-:Y:S02]  /*8030*/  @!P3 IADD3 R4, P0, R3, R6.reuse, RZ ;  /* 0x000000060304b210 */ /* 0x081fe40007f1e0ff */
[----:B------:R-:W-:Y:S01]  /*8040*/  @!P3 IADD3 R6, P1, R30, R6, RZ ;  /* 0x000000061e06b210 */ /* 0x000fe20007f3e0ff */
[----:B------:R-:W-:Y:S01]  /*8050*/  @!P2 IMAD.WIDE R30, R186, 0x2, R8 ;  /* 0x00000002ba1ea825 */ /* 0x000fe200078e0208 */
[----:B------:R-:W-:-:S03]  /*8060*/  CS2R R8, SRZ ;  /* 0x0000000000087805 */ /* 0x000fc6000001ff00 */
[--C-:B------:R-:W-:Y:S01]  /*8070*/  @!P3 IMAD.X R5, R0, 0x1, R10.reuse, P0 ;  /* 0x000000010005b824 */ /* 0x100fe200000e060a */
[----:B------:R1:W5:Y:S01]  /*8080*/  @!P2 LD.E.64 R14, desc[UR42][R30.64] ;  /* 0x0000002a1e0ea980 */ /* 0x000362000c101b00 */
[----:B------:R-:W-:Y:S01]  /*8090*/  @!P3 IMAD.X R7, R7, 0x1, R10, P1 ;  /* 0x000000010707b824 */ /* 0x000fe200008e060a */
[----:B------:R-:W-:Y:S02]  /*80a0*/  CS2R R10, SRZ ;  /* 0x00000000000a7805 */ /* 0x000fe4000001ff00 */
[----:B------:R1:W5:Y:S04]  /*80b0*/  @!P3 LD.E.64 R8, desc[UR42][R4.64] ;  /* 0x0000002a0408b980 */ /* 0x000368000c101b00 */
[----:B------:R1:W5:Y:S02]  /*80c0*/  @!P3 LD.E.64 R10, desc[UR42][R6.64] ;  /* 0x0000002a060ab980 */ /* 0x000364000c101b00 */
.L_x_7925:
[----:B------:R-:W-:Y:S05]  /*80d0*/  BSYNC B1 ;  /* 0x0000000000017941 */ /* 0x000fea0003800000 */
.L_x_7924:
[----:B------:R-:W4:Y:S01]  /*80e0*/  SYNCS.PHASECHK.TRANS64.TRYWAIT P0, [R2+URZ+0x28c00], R35 ;  /* 0x028c0023020075a7 */ /* 0x000f22000800017f */
[----:B---3--:R-:W-:Y:S01]  /*80f0*/  LOP3.LUT R3, R32, 0x1c0, RZ, 0xc0, !PT ;  /* 0x000001c020037812 */ /* 0x008fe200078ec0ff */
[----:B-1---5:R-:W-:Y:S01]  /*8100*/  IMAD.MOV.U32 R4, RZ, RZ, R8 ;  /* 0x000000ffff047224 */ /* 0x022fe200078e0008 */
[----:B------:R-:W-:Y:S01]  /*8110*/  VIADDMNMX R31, R37, -R195, 0x40, PT ;  /* 0x00000040251f7446 */ /* 0x000fe200038009c3 */
[----:B------:R-:W-:Y:S01]  /*8120*/  IMAD.MOV.U32 R6, RZ, RZ, R10 ;  /* 0x000000ffff067224 */ /* 0x000fe200078e000a */
[----:B--2---:R-:W-:Y:S01]  /*8130*/  LOP3.LUT R0, R3, 0x18, R16, 0xf8, !PT ;  /* 0x0000001803007812 */ /* 0x004fe200078ef810 */
        /* <DEDUP_REMOVED lines=9> */
[----:B0-----:R-:W-:Y:S01]  /*81d0*/  PRMT R30, R6, 0x5410, R4 ;  /* 0x00005410061e7816 */ /* 0x001fe20000000004 */
[----:B------:R-:W-:Y:S01]  /*81e0*/  IMAD R3, R202, 0x200, R3 ;  /* 0x00000200ca037824 */ /* 0x000fe200078e0203 */
[----:B------:R-:W-:Y:S01]  /*81f0*/  PRMT R32, R0, 0x7610, R32 ;  /* 0x0000761000207816 */ /* 0x000fe20000000020 */
[----:B------:R-:W-:Y:S01]  /*8200*/  IMAD.MOV.U32 R0, RZ, RZ, R11 ;  /* 0x000000ffff007224 */ /* 0x000fe200078e000b */
[----:B------:R-:W-:Y:S01]  /*8210*/  LOP3.LUT P2, RZ, R190, 0x4, RZ, 0xc0, !PT ;  /* 0x00000004beff7812 */ /* 0x000fe2000784c0ff */
[----:B------:R-:W-:Y:S01]  /*8220*/  IMAD.MOV.U32 R4, RZ, RZ, R14 ;  /* 0x000000ffff047224 */ /* 0x000fe200078e000e */
[----:B------:R-:W-:Y:S01]  /*8230*/  ISETP.GE.AND P1, PT, R184, R31, PT ;  /* 0x0000001fb800720c */ /* 0x000fe20003f26270 */
[----:B------:R-:W-:Y:S01]  /*8240*/  IMAD R3, R3, 0x2, R2 ;  /* 0x0000000203037824 */ /* 0x000fe200078e0202 */
[----:B------:R-:W-:-:S02]  /*8250*/  PRMT R34, R0, 0x7610, R34 ;  /* 0x0000761000227816 */ /* 0x000fc40000000022 */
[----:B------:R-:W-:Y:S01]  /*8260*/  PRMT R48, R4, 0x7610, R48 ;  /* 0x0000761004307816 */ /* 0x000fe20000000030 */
[C---:B------:R-:W-:Y:S02]  /*8270*/  VIADD R4, R3.reuse, 0x20400 ;  /* 0x0002040003047836 */ /* 0x040fe40000000000 */
[----:B------:R-:W-:Y:S01]  /*8280*/  VIADD R0, R3, 0x20440 ;  /* 0x0002044003007836 */ /* 0x000fe20000000000 */
[----:B----4-:R-:W-:Y:S06]  /*8290*/  @!P0 BRA `(.L_x_7927) ;  /* 0x0000017400848947 */ /* 0x010fec0003800000 */
.L_x_8201:
[----:B------:R-:W-:Y:S05]  /*82a0*/  BSYNC B1 ;  /* 0x0000000000017941 */ /* 0x000fea0003800000 */
.L_x_7926:
        /* <DEDUP_REMOVED lines=9> */
[----:B------:R-:W1:Y:S01]  /*8340*/  LDS.128 R4, [R3+0x20400] ;  /* 0x0204000003047984 */ /* 0x000e620000000c00 */
[----:B------:R-:W-:Y:S02]  /*8350*/  SHF.R.U32.HI R39, RZ, 0x10, R29 ;  /* 0x00000010ff277819 */ /* 0x000fe4000001161d */
[--C-:B------:R-:W-:Y:S02]  /*8360*/  SHF.R.U32.HI R36, RZ, 0x10, R27.reuse ;  /* 0x00000010ff247819 */ /* 0x100fe4000001161b */
[----:B0-----:R-:W-:Y:S02]  /*8370*/  SHF.R.U64 R35, R26, 0x10, R27 ;  /* 0x000000101a237819 */ /* 0x001fe4000000121b */
[----:B------:R-:W-:Y:S02]  /*8380*/  PRMT R39, R41, 0x5410, R39 ;  /* 0x0000541029277816 */ /* 0x000fe40000000027 */
[----:B------:R-:W-:Y:S02]  /*8390*/  PRMT R36, R40, 0x5432, R36 ;  /* 0x0000543228247816 */ /* 0x000fe40000000024 */
[----:B------:R-:W-:-:S02]  /*83a0*/  SHF.R.U64 R38, R28, 0x10, R29 ;  /* 0x000000101c267819 */ /* 0x000fc4000000121d */
[----:B------:R-:W-:Y:S01]  /*83b0*/  PRMT R35, R40, 0x5410, R35 ;  /* 0x0000541028237816 */ /* 0x000fe20000000023 */
[----:B------:R-:W-:Y:S01]  /*83c0*/  IMAD.U32 R40, R39, 0x10000, RZ ;  /* 0x0001000027287824 */ /* 0x000fe200078e00ff */
[----:B------:R-:W-:Y:S01]  /*83d0*/  PRMT R38, R41, 0x5432, R38 ;  /* 0x0000543229267816 */ /* 0x000fe20000000026 */
[C---:B------:R-:W-:Y:S01]  /*83e0*/  IMAD.U32 R37, R36.reuse, 0x10000, RZ ;  /* 0x0001000024257824 */ /* 0x040fe200078e00ff */
[----:B------:R-:W-:Y:S02]  /*83f0*/  LOP3.LUT R39, R39, 0xffff0000, RZ, 0xc0, !PT ;  /* 0xffff000027277812 */ /* 0x000fe400078ec0ff */
[----:B------:R-:W-:Y:S02]  /*8400*/  LOP3.LUT R36, R36, 0xffff0000, RZ, 0xc0, !PT ;  /* 0xffff000024247812 */ /* 0x000fe400078ec0ff */
[C---:B-1----:R-:W-:Y:S01]  /*8410*/  LOP3.LUT R27, R6.reuse, 0xffff0000, RZ, 0xc0, !PT ;  /* 0xffff0000061b7812 */ /* 0x042fe200078ec0ff */
[----:B------:R-:W-:Y:S01]  /*8420*/  IMAD.U32 R26, R6, 0x10000, RZ ;  /* 0x00010000061a7824 */ /* 0x000fe200078e00ff */
[C---:B------:R-:W-:Y:S01]  /*8430*/  LOP3.LUT R29, R7.reuse, 0xffff0000, RZ, 0xc0, !PT ;  /* 0xffff0000071d7812 */ /* 0x040fe200078ec0ff */
[----:B------:R-:W-:-:S02]  /*8440*/  IMAD.U32 R28, R7, 0x10000, RZ ;  /* 0x00010000071c7824 */ /* 0x000fc400078e00ff */
[C---:B------:R-:W-:Y:S01]  /*8450*/  FMUL.FTZ R41, R27.reuse, R40 ;  /* 0x000000281b297220 */ /* 0x040fe20000410000 */
[----:B------:R-:W-:Y:S01]  /*8460*/  FMUL.FTZ R27, R27, R37 ;  /* 0x000000251b1b7220 */ /* 0x000fe20000410000 */
[C---:B------:R-:W-:Y:S01]  /*8470*/  FMUL.FTZ R43, R29.reuse, R39 ;  /* 0x000000271d2b7220 */ /* 0x040fe20000410000 */
[----:B------:R-:W-:Y:S02]  /*8480*/  IMAD.U32 R6, R4, 0x10000, RZ ;  /* 0x0001000004067824 */ /* 0x000fe400078e00ff */
[C---:B------:R-:W-:Y:S01]  /*8490*/  FFMA.FTZ R41, R26.reuse, R37, -R41 ;  /* 0x000000251a297223 */ /* 0x040fe20000010829 */
[----:B------:R-:W-:Y:S01]  /*84a0*/  FMUL.FTZ R37, R29, R36 ;  /* 0x000000241d257220 */ /* 0x000fe20000410000 */
[----:B------:R-:W-:Y:S02]  /*84b0*/  IMAD.U32 R7, R5, 0x10000, RZ ;  /* 0x0001000005077824 */ /* 0x000fe400078e00ff */
[----:B------:R-:W-:Y:S01]  /*84c0*/  FFMA.FTZ R40, R26, R40, R27 ;  /* 0x000000281a287223 */ /* 0x000fe2000001001b */
[----:B------:R-:W-:Y:S01]  /*84d0*/  IMAD.U32 R29, R38, 0x10000, RZ ;  /* 0x00010000261d7824 */ /* 0x000fe200078e00ff */
[----:B------:R-:W-:Y:S01]  /*84e0*/  LOP3.LUT R4, R4, 0xffff0000, RZ, 0xc0, !PT ;  /* 0xffff000004047812 */ /* 0x000fe200078ec0ff */
[----:B------:R-:W-:Y:S01]  /*84f0*/  IMAD.U32 R27, R35, 0x10000, RZ ;  /* 0x00010000231b7824 */ /* 0x000fe200078e00ff */
[----:B------:R-:W-:Y:S01]  /*8500*/  LOP3.LUT R5, R5, 0xffff0000, RZ, 0xc0, !PT ;  /* 0xffff000005057812 */ /* 0x000fe200078ec0ff */
[----:B------:R-:W-:Y:S01]  /*8510*/  FFMA.FTZ R43, R28, R36, -R43 ;  /* 0x000000241c2b7223 */ /* 0x000fe2000001082b */
        /* <DEDUP_REMOVED lines=16> */
.L_x_7931:
[----:B------:R-:W-:Y:S05]  /*8620*/  BSYNC B2 ;  /* 0x0000000000027941 */ /* 0x000fea0003800000 */
.L_x_7930:
[----:B------:R-:W-:Y:S05]  /*8630*/  @P1 BRA `(.L_x_7929) ;  /* 0x0000000000b81947 */ /* 0x000fea0003800000 */
[----:B-1----:R-:W1:Y:S01]  /*8640*/  LDS.128 R4, [R0] ;  /* 0x0000000000047984 */ /* 0x002e620000000c00 */
        /* <DEDUP_REMOVED lines=9> */
[----:B------:R-:W-:Y:S02]  /*86e0*/  PRMT R26, R44, 0x5432, R26 ;  /* 0x000054322c1a7816 */ /* 0x000fe4000000001a */
[----:B------:R-:W-:Y:S02]  /*86f0*/  LOP3.LUT R27, R27, 0xffff0000, RZ, 0xc0, !PT ;  /* 0xffff00001b1b7812 */ /* 0x000fe400078ec0ff */
[----:B------:R-:W-:Y:S02]  /*8700*/  PRMT R29, R45, 0x5410, R29 ;  /* 0x000054102d1d7816 */ /* 0x000fe4000000001d */
[C---:B-1----:R-:W-:Y:S01]  /*8710*/  LOP3.LUT R21, R6.reuse, 0xffff0000, RZ, 0xc0, !PT ;  /* 0xffff000006157812 */ /* 0x042fe200078ec0ff */
[----:B------:R-:W-:Y:S01]  /*8720*/  IMAD.U32 R20, R6, 0x10000, RZ ;  /* 0x0001000006147824 */ /* 0x000fe200078e00ff */
[C---:B------:R-:W-:Y:S01]  /*8730*/  LOP3.LUT R25, R7.reuse, 0xffff0000, RZ, 0xc0, !PT ;  /* 0xffff000007197812 */ /* 0x040fe200078ec0ff */
[----:B------:R-:W-:Y:S02]  /*8740*/  IMAD.U32 R24, R7, 0x10000, RZ ;  /* 0x0001000007187824 */ /* 0x000fe400078e00ff */
[C---:B------:R-:W-:Y:S01]  /*8750*/  FMUL.FTZ R37, R21.reuse, R36 ;  /* 0x0000002415257220 */ /* 0x040fe20000410000 */
[----:B------:R-:W-:Y:S01]  /*8760*/  FMUL.FTZ R21, R21, R28 ;  /* 0x0000001c15157220 */ /* 0x000fe20000410000 */
[C---:B------:R-:W-:Y:S01]  /*8770*/  IMAD.U32 R6, R4.reuse, 0x10000, RZ ;  /* 0x0001000004067824 */ /* 0x040fe200078e00ff */
[----:B------:R-:W-:Y:S01]  /*8780*/  LOP3.LUT R4, R4, 0xffff0000, RZ, 0xc0, !PT ;  /* 0xffff000004047812 */ /* 0x000fe200078ec0ff */
[----:B------:R-:W-:-:S02]  /*8790*/  IMAD.U32 R7, R5, 0x10000, RZ ;  /* 0x0001000005077824 */ /* 0x000fc400078e00ff */
[C---:B------:R-:W-:Y:S01]  /*87a0*/  FFMA.FTZ R36, R20.reuse, R36, R21 ;  /* 0x0000002414247223 */ /* 0x040fe20000010015 */
[----:B------:R-:W-:Y:S01]  /*87b0*/  FFMA.FTZ R37, R20, R28, -R37 ;  /* 0x0000001c14257223 */ /* 0x000fe20000010825 */
[C---:B------:R-:W-:Y:S01]  /*87c0*/  IMAD.U32 R21, R26.reuse, 0x10000, RZ ;  /* 0x000100001a157824 */ /* 0x040fe200078e00ff */
[----:B------:R-:W-:Y:S01]  /*87d0*/  LOP3.LUT R5, R5, 0xffff0000, RZ, 0xc0, !PT ;  /* 0xffff000005057812 */ /* 0x000fe200078ec0ff */
[C---:B------:R-:W-:Y:S01]  /*87e0*/  FMUL.FTZ R39, R25.reuse, R35 ;  /* 0x0000002319277220 */ /* 0x040fe20000410000 */
[-C--:B------:R-:W-:Y:S01]  /*87f0*/  FMUL.FTZ R41, R25, R27.reuse ;  /* 0x0000001b19297220 */ /* 0x080fe20000410000 */
[C---:B------:R-:W-:Y:S01]  /*8800*/  LOP3.LUT R20, R29.reuse, 0xffff0000, RZ, 0xc0, !PT ;  /* 0xffff00001d147812 */ /* 0x040fe200078ec0ff */
[----:B------:R-:W-:Y:S01]  /*8810*/  IMAD.U32 R25, R29, 0x10000, RZ ;  /* 0x000100001d197824 */ /* 0x000fe200078e00ff */
[----:B------:R-:W-:Y:S01]  /*8820*/  LOP3.LUT R26, R26, 0xffff0000, RZ, 0xc0, !PT ;  /* 0xffff00001a1a7812 */ /* 0x000fe200078ec0ff */
        /* <DEDUP_REMOVED lines=15> */
.L_x_7929:
[----:B------:R-:W-:Y:S05]  /*8920*/  BSYNC B1 ;  /* 0x0000000000017941 */ /* 0x000fea0003800000 */
.L_x_7928:
        /* <DEDUP_REMOVED lines=54> */
.L_x_7934:
[----:B------:R-:W-:Y:S05]  /*8c90*/  BSYNC B1 ;  /* 0x0000000000017941 */ /* 0x000fea0003800000 */
.L_x_7933:
[----:B------:R-:W-:Y:S05]  /*8ca0*/  @P1 BRA `(.L_x_7932) ;  /* 0x0000001400f41947 */ /* 0x000fea0003800000 */
[----:B-1----:R-:W1:Y:S01]  /*8cb0*/  LDS.128 R4, [R0+0x1000] ;  /* 0x0010000000047984 */ /* 0x002e620000000c00 */
        /* <DEDUP_REMOVED lines=46> */
.L_x_7919:
        /* <DEDUP_REMOVED lines=34> */
.L_x_8207:
        /* <DEDUP_REMOVED lines=15> */
.L_x_7937:
[----:B------:R-:W-:Y:S05]  /*92b0*/  BSYNC B1 ;  /* 0x0000000000017941 */ /* 0x000fea0003800000 */
.L_x_7936:
[----:B-12--5:R-:W-:Y:S01]  /*92c0*/  IMAD.MOV.U32 R4, RZ, RZ, R28 ;  /* 0x000000ffff047224 */ /* 0x026fe200078e001c */
[----:B------:R-:W-:Y:S01]  /*92d0*/  UMOV UR4, 0xffffffff ;  /* 0xffffffff00047882 */ /* 0x000fe20000000000 */
[----:B------:R-:W-:Y:S02]  /*92e0*/  IMAD.MOV.U32 R5, RZ, RZ, R29 ;  /* 0x000000ffff057224 */ /* 0x000fe400078e001d */
[----:B----4-:R-:W-:Y:S02]  /*92f0*/  IMAD.MOV.U32 R6, RZ, RZ, R30 ;  /* 0x000000ffff067224 */ /* 0x010fe400078e001e */
[----:B---3--:R-:W-:Y:S01]  /*9300*/  IMAD.MOV.U32 R7, RZ, RZ, R31 ;  /* 0x000000ffff077224 */ /* 0x008fe200078e001f */
        /* <DEDUP_REMOVED lines=19> */
.L_x_8213:
        /* <DEDUP_REMOVED lines=23> */
.L_x_7940:
[----:B------:R-:W-:Y:S05]  /*95b0*/  BSYNC B1 ;  /* 0x0000000000017941 */ /* 0x000fea0003800000 */
.L_x_7939:
[----:B------:R-:W2:Y:S01]  /*95c0*/  SYNCS.PHASECHK.TRANS64.TRYWAIT P1, [R2+URZ+0x28c00], R33 ;  /* 0x028c0021020075a7 */ /* 0x000ea2000802017f */
[----:B-1----:R-:W-:Y:S01]  /*95d0*/  VIADDMNMX R13, R21, -R195, 0x40, PT ;  /* 0x00000040150d7446 */ /* 0x002fe200038009c3 */
[----:B-----5:R-:W-:Y:S01]  /*95e0*/  IMAD.MOV.U32 R12, RZ, RZ, R4 ;  /* 0x000000ffff0c7224 */ /* 0x020fe200078e0004 */
[----:B0-----:R-:W-:Y:S01]  /*95f0*/  ISETP.GE.AND P0, PT, R16, R3, PT ;  /* 0x000000031000720c */ /* 0x001fe20003f06270 */
[----:B----4-:R-:W-:Y:S01]  /*9600*/  IMAD.MOV.U32 R14, RZ, RZ, R5 ;  /* 0x000000ffff0e7224 */ /* 0x010fe200078e0005 */
[----:B------:R-:W-:Y:S01]  /*9610*/  BSSY B1, `(.L_x_7941) ;  /* 0x0000010000017945 */ /* 0x000fe20003800000 */
[C---:B------:R-:W-:Y:S01]  /*9620*/  VIADD R0, R184.reuse, 0x20 ;  /* 0x00000020b8007836 */ /* 0x040fe20000000000 */
[-C--:B------:R-:W-:Y:S01]  /*9630*/  ISETP.GE.OR P2, PT, R184, R13.reuse, P0 ;  /* 0x0000000db800720c */ /* 0x080fe20000746670 */
[----:B------:R-:W-:Y:S01]  /*9640*/  IMAD.MOV.U32 R15, RZ, RZ, R9 ;  /* 0x000000ffff0f7224 */ /* 0x000fe200078e0009 */
[----:B------:R-:W-:Y:S01]  /*9650*/  PRMT R51, R51, 0x5410, R12 ;  /* 0x0000541033337816 */ /* 0x000fe2000000000c */
[----:B------:R-:W-:Y:S01]  /*9660*/  IMAD.MOV.U32 R12, RZ, RZ, R6 ;  /* 0x000000ffff0c7224 */ /* 0x000fe200078e0006 */
        /* <DEDUP_REMOVED lines=10> */
.L_x_8214:
[----:B------:R-:W-:Y:S05]  /*9710*/  BSYNC B1 ;  /* 0x0000000000017941 */ /* 0x000fea0003800000 */
.L_x_7941:
        /* <DEDUP_REMOVED lines=8> */
[----:B0-----:R-:W-:Y:S02]  /*97a0*/  SHF.R.U32.HI R33, RZ, 0x3, R15 ;  /* 0x00000003ff217819 */ /* 0x001fe4000001160f */
[----:B------:R-:W-:-:S02]  /*97b0*/  LOP3.LUT R14, R15, 0x38, R14, 0xf8, !PT ;  /* 0x000000380f0e7812 */ /* 0x000fc400078ef80e */
[----:B------:R-:W-:Y:S02]  /*97c0*/  LOP3.LUT R12, R15, 0x38, R16, 0xf8, !PT ;  /* 0x000000380f0c7812 */ /* 0x000fe400078ef810 */
[-C--:B------:R-:W-:Y:S02]  /*97d0*/  LOP3.LUT R15, R14, R33.reuse, RZ, 0x3c, !PT ;  /* 0x000000210e0f7212 */ /* 0x080fe400078e3cff */
[----:B------:R-:W-:Y:S02]  /*97e0*/  LOP3.LUT R13, R12, R33, RZ, 0x3c, !PT ;  /* 0x000000210c0d7212 */ /* 0x000fe400078e3cff */
[----:B------:R-:W-:Y:S01]  /*97f0*/  SHF.R.U32.HI R48, RZ, 0x10, R31 ;  /* 0x00000010ff307819 */ /* 0x000fe2000001161f */
[----:B------:R-:W-:Y:S01]  /*9800*/  IMAD R37, R202, 0x200, R15 ;  /* 0x00000200ca257824 */ /* 0x000fe200078e020f */
[----:B------:R-:W-:Y:S01]  /*9810*/  PRMT R44, R38, 0x5432, R44 ;  /* 0x00005432262c7816 */ /* 0x000fe2000000002c */
[----:B------:R-:W-:Y:S01]  /*9820*/  IMAD R13, R202, 0x200, R13 ;  /* 0x00000200ca0d7824 */ /* 0x000fe200078e020d */
[----:B------:R-:W-:Y:S01]  /*9830*/  SHF.R.U32.HI R46, RZ, 0x10, R29 ;  /* 0x00000010ff2e7819 */ /* 0x000fe2000001161d */
[--C-:B------:R-:W-:Y:S01]  /*9840*/  IMAD R37, R37, 0x2, R2.reuse ;  /* 0x0000000225257824 */ /* 0x100fe200078e0202 */
[----:B------:R-:W-:Y:S01]  /*9850*/  PRMT R39, R41, 0x5410, R39 ;  /* 0x0000541029277816 */ /* 0x000fe20000000027 */
[----:B------:R-:W-:Y:S01]  /*9860*/  IMAD R36, R13, 0x2, R2 ;  /* 0x000000020d247824 */ /* 0x000fe200078e0202 */
[----:B------:R-:W-:-:S02]  /*9870*/  SHF.R.U32.HI R40, RZ, 0x10, R25 ;  /* 0x00000010ff287819 */ /* 0x000fc40000011619 */
[----:B------:R-:W0:Y:S01]  /*9880*/  LDS.128 R32, [R37+0x20400] ;  /* 0x0204000025207984 */ /* 0x000e220000000c00 */
[----:B------:R-:W-:Y:S02]  /*9890*/  SHF.R.U64 R47, R30, 0x10, R31 ;  /* 0x000000101e2f7819 */ /* 0x000fe4000000121f */
[C---:B------:R-:W-:Y:S01]  /*98a0*/  PRMT R43, R45.reuse, 0x5410, R43 ;  /* 0x000054102d2b7816 */ /* 0x040fe2000000002b */
[----:B------:R-:W1:Y:S01]  /*98b0*/  LDS.128 R12, [R36+0x20400] ;  /* 0x02040000240c7984 */ /* 0x000e620000000c00 */
[----:B------:R-:W-:Y:S01]  /*98c0*/  PRMT R48, R45, 0x5432, R48 ;  /* 0x000054322d307816 */ /* 0x000fe20000000030 */
[----:B------:R-:W-:Y:S01]  /*98d0*/  IMAD.U32 R45, R44, 0x10000, RZ ;  /* 0x000100002c2d7824 */ /* 0x000fe200078e00ff */
[----:B------:R-:W-:Y:S01]  /*98e0*/  PRMT R46, R41, 0x5432, R46 ;  /* 0x00005432292e7816 */ /* 0x000fe2000000002e */
[----:B------:R-:W-:Y:S01]  /*98f0*/  IMAD.U32 R41, R39, 0x10000, RZ ;  /* 0x0001000027297824 */ /* 0x000fe200078e00ff */
[----:B------:R-:W-:Y:S02]  /*9900*/  PRMT R40, R49, 0x5432, R40 ;  /* 0x0000543231287816 */ /* 0x000fe40000000028 */
[----:B------:R-:W-:-:S02]  /*9910*/  PRMT R47, R38, 0x5410, R47 ;  /* 0x00005410262f7816 */ /* 0x000fc4000000002f */
        /* <DEDUP_REMOVED lines=10> */
[----:B-1----:R-:W-:-:S02]  /*99c0*/  IMAD.U32 R24, R12, 0x10000, RZ ;  /* 0x000100000c187824 */ /* 0x002fc400078e00ff */
[C---:B------:R-:W-:Y:S01]  /*99d0*/  FMUL.FTZ R49, R28.reuse, R45 ;  /* 0x0000002d1c317220 */ /* 0x040fe20000410000 */
[C---:B------:R-:W-:Y:S01]  /*99e0*/  IMAD.U32 R38, R35.reuse, 0x10000, RZ ;  /* 0x0001000023267824 */ /* 0x040fe200078e00ff */
[----:B------:R-:W-:Y:S01]  /*99f0*/  LOP3.LUT R34, R35, 0xffff0000, RZ, 0xc0, !PT ;  /* 0xffff000023227812 */ /* 0x000fe200078ec0ff */
[-C--:B------:R-:W-:Y:S01]  /*9a00*/  FMUL.FTZ R35, R28, R41.reuse ;  /* 0x000000291c237220 */ /* 0x080fe20000410000 */
[----:B------:R-:W-:Y:S01]  /*9a10*/  LOP3.LUT R12, R12, 0xffff0000, RZ, 0xc0, !PT ;  /* 0xffff00000c0c7812 */ /* 0x000fe200078ec0ff */
[----:B------:R-:W-:Y:S01]  /*9a20*/  FFMA.FTZ R49, R24, R41, -R49 ;  /* 0x0000002918317223 */ /* 0x000fe20000010831 */
[----:B------:R-:W-:Y:S02]  /*9a30*/  IMAD.U32 R28, R46, 0x10000, RZ ;  /* 0x000100002e1c7824 */ /* 0x000fe400078e00ff */
[----:B------:R-:W-:Y:S01]  /*9a40*/  FMUL.FTZ R41, R29, R44 ;  /* 0x0000002c1d297220 */ /* 0x000fe20000410000 */
[----:B------:R-:W-:Y:S01]  /*9a50*/  FFMA.FTZ R35, R24, R45, R35 ;  /* 0x0000002d18237223 */ /* 0x000fe20000010023 */
[----:B------:R-:W-:-:S02]  /*9a60*/  IMAD.U32 R24, R40, 0x10000, RZ ;  /* 0x0001000028187824 */ /* 0x000fc400078e00ff */
[-C--:B------:R-:W-:Y:S01]  /*9a70*/  FMUL.FTZ R29, R29, R39.reuse ;  /* 0x000000271d1d7220 */ /* 0x080fe20000410000 */
[C---:B------:R-:W-:Y:S02]  /*9a80*/  IMAD.U32 R25, R13.reuse, 0x10000, RZ ;  /* 0x000100000d197824 */ /* 0x040fe400078e00ff */
[----:B------:R-:W-:Y:S01]  /*9a90*/  FFMA.FTZ R50, R12, R39, -R41 ;  /* 0x000000270c327223 */ /* 0x000fe20000010829 */
[----:B------:R-:W-:Y:S01]  /*9aa0*/  FMUL.FTZ R52, R30, R28 ;  /* 0x0000001c1e347220 */ /* 0x000fe20000410000 */
[----:B------:R-:W-:Y:S01]  /*9ab0*/  LOP3.LUT R46, R46, 0xffff0000, RZ, 0xc0, !PT ;  /* 0xffff00002e2e7812 */ /* 0x000fe200078ec0ff */
[-C--:B------:R-:W-:Y:S01]  /*9ac0*/  FMUL.FTZ R39, R30, R24.reuse ;  /* 0x000000181e277220 */ /* 0x080fe20000410000 */
[----:B------:R-:W-:Y:S01]  /*9ad0*/  LOP3.LUT R13, R13, 0xffff0000, RZ, 0xc0, !PT ;  /* 0xffff00000d0d7812 */ /* 0x000fe200078ec0ff */
[C---:B------:R-:W-:Y:S01]  /*9ae0*/  FFMA.FTZ R52, R25.reuse, R24, -R52 ;  /* 0x0000001819347223 */ /* 0x040fe20000010834 */
[----:B------:R-:W-:Y:S01]  /*9af0*/  LOP3.LUT R40, R40, 0xffff0000, RZ, 0xc0, !PT ;  /* 0xffff000028287812 */ /* 0x000fe200078ec0ff */
        /* <DEDUP_REMOVED lines=44> */
.L_x_7944:
[----:B------:R-:W-:Y:S05]  /*9dc0*/  BSYNC B1 ;  /* 0x0000000000017941 */ /* 0x000fea0003800000 */
.L_x_7943:
        /* <DEDUP_REMOVED lines=12> */
[----:B------:R-:W-:Y:S02]  /*9e90*/  SHF.R.U64 R21, R8, 0x10, R9 ;  /* 0x0000001008157819 */ /* 0x000fe40000001209 */
[----:B------:R-:W-:Y:S02]  /*9ea0*/  LOP3.LUT R0, R0, R3, RZ, 0x3c, !PT ;  /* 0x0000000300007212 */ /* 0x000fe400078e3cff */
[----:B------:R-:W-:Y:S02]  /*9eb0*/  LOP3.LUT R3, R13, 0xfffffe00, RZ, 0xc0, !PT ;  /* 0xfffffe000d037812 */ /* 0x000fe400078ec0ff */
[----:B------:R-:W-:Y:S02]  /*9ec0*/  PRMT R32, R51, 0x5432, R32 ;  /* 0x0000543233207816 */ /* 0x000fe40000000020 */
[----:B------:R-:W-:Y:S01]  /*9ed0*/  PRMT R21, R54, 0x5410, R21 ;  /* 0x0000541036157816 */ /* 0x000fe20000000015 */
[----:B------:R-:W-:Y:S01]  /*9ee0*/  IMAD.IADD R3, R3, 0x1, R0 ;  /* 0x0000000103037824 */ /* 0x000fe200078e0200 */
[----:B------:R-:W-:Y:S01]  /*9ef0*/  SHF.R.U32.HI R28, RZ, 0x10, R9 ;  /* 0x00000010ff1c7819 */ /* 0x000fe20000011609 */
[----:B0-----:R-:W-:Y:S01]  /*9f00*/  IMAD.U32 R33, R32, 0x10000, RZ ;  /* 0x0001000020217824 */ /* 0x001fe200078e00ff */
        /* <DEDUP_REMOVED lines=87> */
.L_x_7932:
[----:B------:R-:W-:Y:S05]  /*a480*/  BSYNC B0 ;  /* 0x0000000000007941 */ /* 0x000fea0003800000 */
.L_x_7918:
        /* <DEDUP_REMOVED lines=8> */
.L_x_7915:
[----:B--2---:R-:W-:-:S05]  /*a510*/  IMAD.U32 R0, RZ, RZ, UR37 ;  /* 0x00000025ff007e24 */ /* 0x004fca000f8e00ff */
[----:B------:R-:W-:-:S13]  /*a520*/  ISETP.NE.AND P0, PT, R0, 0x3, PT ;  /* 0x000000030000780c */ /* 0x000fda0003f05270 */
[----:B------:R-:W-:Y:S05]  /*a530*/  @!P0 BRA `(.L_x_7945) ;  /* 0x0000000000048947 */ /* 0x000fea0003800000 */
[----:B------:R-:W-:Y:S01]  /*a540*/  BPT.TRAP 0x1 ;  /* 0x000000040000795c */ /* 0x000fe20000300000 */
.L_x_7945:
[----:B------:R-:W-:Y:S01]  /*a550*/  IMAD R20, R18, 0x8, R2 ;  /* 0x0000000812147824 */ /* 0x000fe200078e0202 */
[----:B------:R-:W-:-:S04]  /*a560*/  SHF.L.U32 R21, R22, 0x1f, RZ ;  /* 0x0000001f16157819 */ /* 0x000fc800000006ff */
[----:B------:R2:W4:Y:S01]  /*a570*/  SYNCS.PHASECHK.TRANS64.TRYWAIT P2, [R20+URZ+0x28c30], R21 ;  /* 0x028c3015140075a7 */ /* 0x000522000804017f */
[----:B------:R-:W-:Y:S05]  /*a580*/  @!P0 BRA `(.L_x_7946) ;  /* 0x0000000000048947 */ /* 0x000fea0003800000 */
[----:B------:R-:W-:Y:S01]  /*a590*/  BPT.TRAP 0x1 ;  /* 0x000000040000795c */ /* 0x000fe20000300000 */
.L_x_7946:
[----:B01-3--:R-:W0:Y:S01]  /*a5a0*/  S2R R3, SR_TID.X ;  /* 0x0000000000037919 */ /* 0x00be220000002100 */
[----:B------:R-:W-:-:S05]  /*a5b0*/  VIADD R0, R2, 0x22400 ;  /* 0x0002240002007836 */ /* 0x000fca0000000000 */
[----:B------:R-:W-:-:S04]  /*a5c0*/  SHF.R.U32.HI R0, RZ, 0x4, R0 ;  /* 0x00000004ff007819 */ /* 0x000fc80000011600 */
[----:B------:R-:W-:Y:S02]  /*a5d0*/  LOP3.LUT R0, R0, 0x3fff, RZ, 0xc0, !PT ;  /* 0x00003fff00007812 */ /* 0x000fe400078ec0ff */
[----:B0-----:R-:W-:-:S04]  /*a5e0*/  LOP3.LUT R3, R3, 0x7f, RZ, 0xc0, !PT ;  /* 0x0000007f03037812 */ /* 0x001fc800078ec0ff */
[----:B------:R-:W-:Y:S01]  /*a5f0*/  ISETP.NE.AND P1, PT, R3, RZ, PT ;  /* 0x000000ff0300720c */ /* 0x000fe20003f25270 */
[----:B----4-:R-:W-:-:S12]  /*a600*/  @P2 BRA `(.L_x_7947) ;  /* 0x0000000000082947 */ /* 0x010fd80003800000 */
[----:B------:R-:W0:Y:S02]  /*a610*/  SYNCS.PHASECHK.TRANS64.TRYWAIT P2, [R20+URZ+0x28c30], R21 ;  /* 0x028c3015140075a7 */ /* 0x000e24000804017f */
[----:B0-----:R-:W-:Y:S05]  /*a620*/  @!P2 BRA `(.L_x_7948) ;  /* 0x0000015400b4a947 */ /* 0x001fea0003800000 */
.L_x_7947:
[----:B------:R-:W-:Y:S05]  /*a630*/  WARPSYNC.ALL ;  /* 0x0000000000007948 */ /* 0x000fea0003800000 */
[----:B------:R-:W-:Y:S01]  /*a640*/  LOP3.LUT R12, R0, 0x10000, RZ, 0xfc, !PT ;  /* 0x00010000000c7812 */ /* 0x000fe200078efcff */
[----:B------:R-:W-:Y:S01]  /*a650*/  VIADD R0, R2, 0x20400 ;  /* 0x0002040002007836 */ /* 0x000fe20000000000 */
[----:B------:R-:W-:-:S03]  /*a660*/  WARPGROUP.ARRIVE ;  /* 0x00000000000079c5 */ /* 0x000fc60000000000 */
[----:B------:R-:W-:Y:S01]  /*a670*/  IMAD R6, R18, 0x200, R12 ;  /* 0x0000020012067824 */ /* 0x000fe200078e020c */
[----:B------:R-:W1:Y:S01]  /*a680*/  LDC R3, c[0x0][0x448] ;  /* 0x00011200ff037b82 */ /* 0x000e620000000800 */
[----:B------:R-:W-:Y:S01]  /*a690*/  IMAD.MOV.U32 R7, RZ, RZ, 0x40000040 ;  /* 0x40000040ff077424 */ /* 0x000fe200078e00ff */
        /* <DEDUP_REMOVED lines=14> */
[----:B------:R-:W-:Y:S01]  /*a780*/  LOP3.LUT R19, R19, 0xf7ffffff, RZ, 0xc0, !PT ;  /* 0xf7ffffff13137812 */ /* 0x000fe200078ec0ff */
[----:B------:R-:W-:-:S02]  /*a790*/  IMAD.MOV.U32 R7, RZ, RZ, 0x40000040 ;  /* 0x40000040ff077424 */ /* 0x000fc400078e00ff */
[----:B------:R-:W-:-:S04]  /*a7a0*/  IMAD.IADD R0, R204, 0x1, R195 ;  /* 0x00000001cc007824 */ /* 0x000fc800078e02c3 */
[----:B------:R-:W-:Y:S01]  /*a7b0*/  IMAD.MOV.U32 R13, RZ, RZ, R0 ;  /* 0x000000ffff0d7224 */ /* 0x000fe200078e0000 */
[----:B-1----:R-:W-:-:S03]  /*a7c0*/  ISETP.NE.AND P6, PT, R3, 0x1, PT ;  /* 0x000000010300780c */ /* 0x002fc60003fc5270 */
[----:B------:R-:W-:Y:S01]  /*a7d0*/  HGMMA.64x64x16.F32.BF16 R24, gdesc[UR4], RZ, !UPT, gsb0 ;  /* 0x00e00000041879f0 */ /* 0x000fe2000c0018ff */
[----:B------:R-:W-:Y:S01]  /*a7e0*/  R2UR UR6, R8 ;  /* 0x00000000080672ca */ /* 0x000fe200000e0000 */
[----:B------:R-:W-:Y:S01]  /*a7f0*/  VIADD R8, R4, 0x4 ;  /* 0x0000000404087836 */ /* 0x000fe20000000000 */
[----:B------:R-:W-:Y:S01]  /*a800*/  R2UR UR7, R9 ;  /* 0x00000000090772ca */ /* 0x000fe200000e0000 */
[----:B------:R-:W-:Y:S01]  /*a810*/  IMAD.MOV.U32 R9, RZ, RZ, 0x40000040 ;  /* 0x40000040ff097424 */ /* 0x000fe200078e00ff */
[----:B------:R-:W-:Y:S02]  /*a820*/  R2UR UR4, R10 ;  /* 0x000000000a0472ca */ /* 0x000fe400000e0000 */
[----:B------:R-:W-:-:S03]  /*a830*/  R2UR UR5, R11 ;  /* 0x000000000b0572ca */ /* 0x000fc600000e0000 */
[----:B------:R-:W1:Y:S01]  /*a840*/  @P6 LDC R3, c[0x0][0x44c] ;  /* 0x00011300ff036b82 */ /* 0x000e620000000800 */
[----:B------:R-:W-:Y:S01]  /*a850*/  @P6 LOP3.LUT R19, R19, 0x8000000, RZ, 0xfc, !PT ;  /* 0x0800000013136812 */ /* 0x000fe200078efcff */
[----:B-1----:R-:W-:Y:S01]  /*a860*/  @P6 IMAD.HI.U32 R3, R0, R3, RZ ;  /* 0x0000000300036227 */ /* 0x002fe200078e00ff */
[----:B------:R-:W-:Y:S02]  /*a870*/  WARPGROUP.DEPBAR.LE gsb0, 0x0 ;  /* 0x00008000000079c5 */ /* 0x000fe40000010000 */
[----:B------:R-:W-:-:S06]  /*a880*/  WARPGROUP.ARRIVE ;  /* 0x00000000000079c5 */ /* 0x000fcc0000000000 */
        /* <DEDUP_REMOVED lines=12> */
[----:B------:R-:W-:Y:S01]  /*a950*/  R2UR UR7, R15 ;  /* 0x000000000f0772ca */ /* 0x000fe200000e0000 */
[----:B------:R-:W1:Y:S01]  /*a960*/  @P6 LDC R14, c[0x0][0x450] ;  /* 0x00011400ff0e6b82 */ /* 0x000e620000000800 */
[----:B------:R-:W-:Y:S02]  /*a970*/  R2UR UR4, R6 ;  /* 0x00000000060472ca */ /* 0x000fe400000e0000 */
[----:B------:R-:W-:Y:S02]  /*a980*/  R2UR UR5, R7 ;  /* 0x00000000070572ca */ /* 0x000fe400000e0000 */
[----:B-1----:R-:W-:Y:S01]  /*a990*/  @P6 SHF.R.U32.HI R13, RZ, R14, R3 ;  /* 0x0000000eff0d6219 */ /* 0x002fe20000011603 */
[----:B------:R-:W-:-:S04]  /*a9a0*/  IMAD.MOV.U32 R3, RZ, RZ, -0x40 ;  /* 0xffffffc0ff037424 */ /* 0x000fc800078e00ff */
[----:B------:R-:W1:Y:S01]  /*a9b0*/  SHFL.IDX PT, R14, R13, 0x1, 0x1c1f ;  /* 0x003c1f000d0e7f89 */ /* 0x000e6200000e0000 */
[----:B------:R-:W-:-:S03]  /*a9c0*/  IMAD R3, R168, R3, 0x40 ;  /* 0x00000040a8037424 */ /* 0x000fc600078e0203 */
[----:B------:R-:W3:Y:S02]  /*a9d0*/  SHFL.IDX PT, R13, R13, RZ, 0x1c1f ;  /* 0x001c1fff0d0d7589 */ /* 0x000ee400000e0000 */
[----:B------:R-:W-:Y:S02]  /*a9e0*/  IADD3 R0, R196, 0x1, R3 ;  /* 0x00000001c4007810 */ /* 0x000fe40007ffe003 */
[----:B------:R-:W-:Y:S02]  /*a9f0*/  IADD3 R15, -R203, R3, R196 ;  /* 0x00000003cb0f7210 */ /* 0x000fe40007ffe1c4 */
[----:B------:R-:W-:Y:S01]  /*aa00*/  IADD3 R66, -R194, R0, -R203 ;  /* 0x00000000c2427210 */ /* 0x000fe20007ffe9cb */
        /* <DEDUP_REMOVED lines=19> */
[----:B-1----:R-:W-:Y:S01]  /*ab40*/  VIADDMNMX R27, R14, R66, R15, PT ;  /* 0x000000420e1b7246 */ /* 0x002fe2000380010f */
[----:B------:R-:W-:Y:S01]  /*ab50*/  FMUL.FTZ R50, R50, UR4 ;  /* 0x0000000432327c20 */ /* 0x000fe20008410000 */
[----:B------:R-:W-:Y:S01]  /*ab60*/  FMUL.FTZ R51, R51, UR4 ;  /* 0x0000000433337c20 */ /* 0x000fe20008410000 */
[----:B------:R-:W-:Y:S01]  /*ab70*/  FMUL.FTZ R54, R54, UR4 ;  /* 0x0000000436367c20 */ /* 0x000fe20008410000 */
[----:B------:R-:W-:Y:S01]  /*ab80*/  ISETP.GT.AND P2, PT, R27, RZ, PT ;  /* 0x000000ff1b00720c */ /* 0x000fe20003f44270 */
[----:B------:R-:W-:Y:S01]  /*ab90*/  FMUL.FTZ R55, R55, UR4 ;  /* 0x0000000437377c20 */ /* 0x000fe20008410000 */
[C---:B------:R-:W-:Y:S01]  /*aba0*/  ISETP.GT.AND P3, PT, R27.reuse, 0x1, PT ;  /* 0x000000011b00780c */ /* 0x040fe20003f64270 */
[----:B------:R-:W1:Y:S01]  /*abb0*/  MUFU.TANH R30, R30 ;  /* 0x0000001e001e7308 */ /* 0x000e620000002400 */
[----:B------:R-:W-:Y:S01]  /*abc0*/  ISETP.GT.AND P4, PT, R27, 0x8, PT ;  /* 0x000000081b00780c */ /* 0x000fe20003f84270 */
[----:B------:R-:W-:Y:S01]  /*abd0*/  FMUL.FTZ R24, R24, UR4 ;  /* 0x0000000418187c20 */ /* 0x000fe20008410000 */
[----:B------:R-:W-:Y:S01]  /*abe0*/  FMUL.FTZ R25, R25, UR4 ;  /* 0x0000000419197c20 */ /* 0x000fe20008410000 */
[----:B------:R-:W-:Y:S01]  /*abf0*/  FMUL.FTZ R28, R28, UR4 ;  /* 0x000000041c1c7c20 */ /* 0x000fe20008410000 */
[----:B------:R-:W-:Y:S01]  /*ac00*/  FMUL.FTZ R29, R29, UR4 ;  /* 0x000000041d1d7c20 */ /* 0x000fe20008410000 */
[----:B------:R-:W-:Y:S01]  /*ac10*/  FMUL.FTZ R32, R32, UR4 ;  /* 0x0000000420207c20 */ /* 0x000fe20008410000 */
[----:B------:R-:W-:Y:S01]  /*ac20*/  FMUL.FTZ R33, R33, UR4 ;  /* 0x0000000421217c20 */ /* 0x000fe20008410000 */
[----:B------:R-:W0:Y:S01]  /*ac30*/  MUFU.TANH R57, R31 ;  /* 0x0000001f00397308 */ /* 0x000e220000002400 */
[----:B----4-:R-:W-:Y:S01]  /*ac40*/  FSEL R3, R26, -INF , P2 ;  /* 0xff8000001a037808 */ /* 0x010fe20001000000 */
[----:B------:R-:W-:Y:S01]  /*ac50*/  FMUL.FTZ R36, R36, UR4 ;  /* 0x0000000424247c20 */ /* 0x000fe20008410000 */
[----:B------:R-:W-:Y:S01]  /*ac60*/  ISETP.GT.AND P2, PT, R27, 0x9, PT ;  /* 0x000000091b00780c */ /* 0x000fe20003f44270 */
[----:B------:R-:W-:Y:S01]  /*ac70*/  FMUL.FTZ R37, R37, UR4 ;  /* 0x0000000425257c20 */ /* 0x000fe20008410000 */
[----:B------:R-:W-:Y:S01]  /*ac80*/  FMUL.FTZ R40, R40, UR4 ;  /* 0x0000000428287c20 */ /* 0x000fe20008410000 */
[----:B------:R-:W-:Y:S01]  /*ac90*/  FMUL.FTZ R41, R41, UR4 ;  /* 0x0000000429297c20 */ /* 0x000fe20008410000 */
[----:B------:R-:W-:Y:S01]  /*aca0*/  FMUL.FTZ R45, R45, UR4 ;  /* 0x000000042d2d7c20 */ /* 0x000fe20008410000 */
[----:B------:R-:W4:Y:S01]  /*acb0*/  MUFU.TANH R34, R34 ;  /* 0x0000002200227308 */ /* 0x000f220000002400 */
[----:B-1----:R-:W-:Y:S01]  /*acc0*/  FSEL R0, R30, -INF , P4 ;  /* 0xff8000001e007808 */ /* 0x002fe20002000000 */
[----:B------:R-:W-:Y:S01]  /*acd0*/  FMUL.FTZ R48, R48, UR4 ;  /* 0x0000000430307c20 */ /* 0x000fe20008410000 */
[----:B------:R-:W-:Y:S01]  /*ace0*/  FMUL.FTZ R49, R49, UR4 ;  /* 0x0000000431317c20 */ /* 0x000fe20008410000 */
[----:B------:R-:W-:-:S04]  /*acf0*/  FMUL.FTZ R53, R53, UR4 ;  /* 0x0000000435357c20 */ /* 0x000fc80008410000 */
[----:B------:R-:W1:Y:S01]  /*ad00*/  MUFU.TANH R35, R35 ;  /* 0x0000002300237308 */ /* 0x000e620000002400 */
[----:B0-----:R-:W-:Y:S02]  /*ad10*/  FSEL R14, R57, -INF , P2 ;  /* 0xff800000390e7808 */ /* 0x001fe40001000000 */
[----:B------:R-:W-:-:S05]  /*ad20*/  ISETP.GT.AND P2, PT, R27, 0x11, PT ;  /* 0x000000111b00780c */ /* 0x000fca0003f44270 */
[----:B------:R0:W2:Y:S08]  /*ad30*/  MUFU.TANH R58, R38 ;  /* 0x00000026003a7308 */ /* 0x0000b00000002400 */
[----:B------:R-:W3:Y:S01]  /*ad40*/  MUFU.TANH R39, R39 ;  /* 0x0000002700277308 */ /* 0x000ee20000002400 */
[----:B0-----:R-:W-:Y:S02]  /*ad50*/  FSEL R38, R56, -INF , P3 ;  /* 0xff80000038267808 */ /* 0x001fe40001800000 */
[----:B------:R-:W-:-:S02]  /*ad60*/  ISETP.GT.AND P3, PT, R27, 0x10, PT ;  /* 0x000000101b00780c */ /* 0x000fc40003f64270 */
[----:B------:R-:W-:Y:S02]  /*ad70*/  FMNMX.FTZ R31, R3, R38, !PT ;  /* 0x00000026031f7209 */ /* 0x000fe40007810000 */
[----:B----4-:R-:W-:Y:S01]  /*ad80*/  FSEL R26, R34, -INF , P3 ;  /* 0xff800000221a7808 */ /* 0x010fe20001800000 */
[----:B------:R3:W0:Y:S01]  /*ad90*/  MUFU.TANH R59, R42 ;  /* 0x0000002a003b7308 */ /* 0x0006220000002400 */
[----:B------:R-:W-:Y:S02]  /*ada0*/  FMNMX.FTZ R31, R0, R31, !PT ;  /* 0x0000001f001f7209 */ /* 0x000fe40007810000 */
[----:B------:R-:W-:Y:S02]  /*adb0*/  ISETP.GT.AND P3, PT, R27, 0x18, PT ;  /* 0x000000181b00780c */ /* 0x000fe40003f64270 */
[----:B------:R-:W-:Y:S02]  /*adc0*/  FMNMX.FTZ R31, R14, R31, !PT ;  /* 0x0000001f0e1f7209 */ /* 0x000fe40007810000 */
[----:B-1----:R-:W-:Y:S01]  /*add0*/  FSEL R30, R35, -INF , P2 ;  /* 0xff800000231e7808 */ /* 0x002fe20001000000 */
[----:B------:R-:W-:Y:S01]  /*ade0*/  MUFU.TANH R43, R43 ;  /* 0x0000002b002b7308 */ /* 0x000fe20000002400 */
[----:B------:R-:W-:-:S02]  /*adf0*/  FMNMX.FTZ R31, R26, R31, !PT ;  /* 0x0000001f1a1f7209 */ /* 0x000fc40007810000 */
[C---:B------:R-:W-:Y:S02]  /*ae00*/  ISETP.GT.AND P2, PT, R27.reuse, 0x19, PT ;  /* 0x000000191b00780c */ /* 0x040fe40003f44270 */
[----:B--2---:R-:W-:Y:S02]  /*ae10*/  FSEL R34, R58, -INF , P3 ;  /* 0xff8000003a227808 */ /* 0x004fe40001800000 */
[----:B------:R-:W-:Y:S01]  /*ae20*/  FMNMX.FTZ R31, R30, R31, !PT ;  /* 0x0000001f1e1f7209 */ /* 0x000fe20007810000 */
[----:B------:R0:W1:Y:S01]  /*ae30*/  MUFU.TANH R60, R46 ;  /* 0x0000002e003c7308 */ /* 0x0000620000002400 */
[----:B------:R-:W-:Y:S02]  /*ae40*/  ISETP.GT.AND P3, PT, R27, 0x20, PT ;  /* 0x000000201b00780c */ /* 0x000fe40003f64270 */
[----:B---3--:R-:W-:Y:S02]  /*ae50*/  FSEL R42, R39, -INF , P2 ;  /* 0xff800000272a7808 */ /* 0x008fe40001000000 */
[----:B------:R-:W-:-:S02]  /*ae60*/  FMNMX.FTZ R31, R34, R31, !PT ;  /* 0x0000001f221f7209 */ /* 0x000fc40007810000 */
[----:B------:R-:W-:Y:S01]  /*ae70*/  ISETP.GT.AND P2, PT, R27, 0x21, PT ;  /* 0x000000211b00780c */ /* 0x000fe20003f44270 */
[----:B------:R-:W2:Y:S01]  /*ae80*/  MUFU.TANH R47, R47 ;  /* 0x0000002f002f7308 */ /* 0x000ea20000002400 */
[----:B0-----:R-:W-:Y:S02]  /*ae90*/  FSEL R46, R59, -INF , P3 ;  /* 0xff8000003b2e7808 */ /* 0x001fe40001800000 */
[----:B------:R-:W-:Y:S02]  /*aea0*/  FMNMX.FTZ R31, R42, R31, !PT ;  /* 0x0000001f2a1f7209 */ /* 0x000fe40007810000 */
[----:B------:R-:W-:Y:S02]  /*aeb0*/  ISETP.GT.AND P3, PT, R27, 0x28, PT ;  /* 0x000000281b00780c */ /* 0x000fe40003f64270 */
[----:B------:R-:W-:Y:S01]  /*aec0*/  FMNMX.FTZ R31, R46, R31, !PT ;  /* 0x0000001f2e1f7209 */ /* 0x000fe20007810000 */
[----:B------:R0:W3:Y:S01]  /*aed0*/  MUFU.TANH R57, R50 ;  /* 0x0000003200397308 */ /* 0x0000e20000002400 */
[----:B-1----:R-:W-:-:S02]  /*aee0*/  FSEL R56, R60, -INF , P3 ;  /* 0xff8000003c387808 */ /* 0x002fc40001800000 */
[----:B------:R-:W-:-:S05]  /*aef0*/  ISETP.GT.AND P3, PT, R27, 0x30, PT ;  /* 0x000000301b00780c */ /* 0x000fca0003f64270 */
[----:B------:R-:W1:Y:S01]  /*af00*/  MUFU.TANH R51, R51 ;  /* 0x0000003300337308 */ /* 0x000e620000002400 */
[----:B0-----:R-:W-:Y:S02]  /*af10*/  FSEL R50, R43, -INF , P2 ;  /* 0xff8000002b327808 */ /* 0x001fe40001000000 */
[----:B------:R-:W-:Y:S02]  /*af20*/  ISETP.GT.AND P2, PT, R27, 0x29, PT ;  /* 0x000000291b00780c */ /* 0x000fe40003f44270 */
[----:B------:R-:W-:Y:S02]  /*af30*/  FMNMX.FTZ R31, R50, R31, !PT ;  /* 0x0000001f321f7209 */ /* 0x000fe40007810000 */
[----:B--2---:R-:W-:Y:S01]  /*af40*/  FSEL R62, R47, -INF , P2 ;  /* 0xff8000002f3e7808 */ /* 0x004fe20001000000 */
[----:B------:R-:W0:Y:S01]  /*af50*/  MUFU.TANH R54, R54 ;  /* 0x0000003600367308 */ /* 0x000e220000002400 */
[----:B------:R-:W-:Y:S02]  /*af60*/  FMNMX.FTZ R31, R56, R31, !PT ;  /* 0x0000001f381f7209 */ /* 0x000fe40007810000 */
[----:B------:R-:W-:-:S02]  /*af70*/  ISETP.GT.AND P2, PT, R27, 0x31, PT ;  /* 0x000000311b00780c */ /* 0x000fc40003f44270 */
[----:B---3--:R-:W-:Y:S02]  /*af80*/  FSEL R60, R57, -INF , P3 ;  /* 0xff800000393c7808 */ /* 0x008fe40001800000 */
[----:B------:R-:W-:Y:S01]  /*af90*/  FMNMX.FTZ R31, R62, R31, !PT ;  /* 0x0000001f3e1f7209 */ /* 0x000fe20007810000 */
[----:B------:R-:W2:Y:S01]  /*afa0*/  MUFU.TANH R55, R55 ;  /* 0x0000003700377308 */ /* 0x000ea20000002400 */
[----:B------:R-:W-:Y:S02]  /*afb0*/  ISETP.GT.AND P3, PT, R27, 0x38, PT ;  /* 0x000000381b00780c */ /* 0x000fe40003f64270 */
[----:B-1----:R-:W-:Y:S02]  /*afc0*/  FSEL R58, R51, -INF , P2 ;  /* 0xff800000333a7808 */ /* 0x002fe40001000000 */
[----:B------:R-:W-:Y:S02]  /*afd0*/  FMNMX.FTZ R31, R60, R31, !PT ;  /* 0x0000001f3c1f7209 */ /* 0x000fe40007810000 */
[----:B------:R-:W-:Y:S01]  /*afe0*/  ISETP.GT.AND P2, PT, R27, 0x39, PT ;  /* 0x000000391b00780c */ /* 0x000fe20003f44270 */
[----:B------:R1:W3:Y:S01]  /*aff0*/  MUFU.TANH R35, R24 ;  /* 0x0000001800237308 */ /* 0x0002e20000002400 */
[----:B0-----:R-:W-:-:S02]  /*b000*/  FSEL R64, R54, -INF , P3 ;  /* 0xff80000036407808 */ /* 0x001fc40001800000 */
[----:B------:R-:W-:-:S04]  /*b010*/  FMNMX.FTZ R31, R58, R31, !PT ;  /* 0x0000001f3a1f7209 */ /* 0x000fc80007810000 */
[----:B------:R-:W-:Y:S01]  /*b020*/  FMNMX.FTZ R31, R64, R31, !PT ;  /* 0x0000001f401f7209 */ /* 0x000fe20007810000 */
[----:B------:R0:W-:Y:S01]  /*b030*/  MUFU.TANH R39, R25 ;  /* 0x0000001900277308 */ /* 0x0001e20000002400 */
[----:B--2---:R-:W-:Y:S01]  /*b040*/  FSEL R54, R55, -INF , P2 ;  /* 0xff80000037367808 */ /* 0x004fe20001000000 */
[----:B-1----:R-:W-:-:S03]  /*b050*/  FMUL.FTZ R24, R52, UR4 ;  /* 0x0000000434187c20 */ /* 0x002fc60008410000 */
[----:B------:R-:W-:-:S03]  /*b060*/  FMNMX.FTZ R31, R54, R31, !PT ;  /* 0x0000001f361f7209 */ /* 0x000fc60007810000 */
[----:B------:R-:W-:Y:S01]  /*b070*/  MUFU.TANH R28, R28 ;  /* 0x0000001c001c7308 */ /* 0x000fe20000002400 */
[----:B0-----:R-:W-:Y:S01]  /*b080*/  VIADDMNMX R25, R13, R66, R15, PT ;  /* 0x000000420d197246 */ /* 0x001fe2000380010f */
[----:B------:R-:W0:Y:S01]  /*b090*/  SHFL.BFLY PT, R68, R31, 0x2, 0x1f ;  /* 0x0c401f001f447f89 */ /* 0x000e2200000e0000 */
[----:B------:R-:W-:Y:S01]  /*b0a0*/  FMUL.FTZ R13, R44, UR4 ;  /* 0x000000042c0d7c20 */ /* 0x000fe20008410000 */
[----:B------:R-:W-:Y:S01]  /*b0b0*/  ULDC UR4, c[0x0][0x988] ;  /* 0x0002620000047ab9 */ /* 0x000fe20000000800 */
[C---:B------:R-:W-:Y:S02]  /*b0c0*/  ISETP.GT.AND P2, PT, R25.reuse, RZ, PT ;  /* 0x000000ff1900720c */ /* 0x040fe40003f44270 */
[C---:B------:R-:W-:Y:S01]  /*b0d0*/  ISETP.GT.AND P3, PT, R25.reuse, 0x1, PT ;  /* 0x000000011900780c */ /* 0x040fe20003f64270 */
[----:B------:R3:W1:Y:S01]  /*b0e0*/  MUFU.TANH R43, R29 ;  /* 0x0000001d002b7308 */ /* 0x0006620000002400 */
[C---:B------:R-:W-:Y:S02]  /*b0f0*/  ISETP.GT.AND P4, PT, R25.reuse, 0x8, PT ;  /* 0x000000081900780c */ /* 0x040fe40003f84270 */
[----:B------:R-:W-:-:S05]  /*b100*/  ISETP.GT.AND P5, PT, R25, 0x20, PT ;  /* 0x000000201900780c */ /* 0x000fca0003fa4270 */
[----:B------:R-:W-:Y:S01]  /*b110*/  MUFU.TANH R32, R32 ;  /* 0x0000002000207308 */ /* 0x000fe20000002400 */
[----:B---3--:R-:W-:Y:S02]  /*b120*/  FSEL R29, R35, -INF , P2 ;  /* 0xff800000231d7808 */ /* 0x008fe40001000000 */
[----:B------:R-:W-:-:S05]  /*b130*/  ISETP.GT.AND P2, PT, R25, 0x9, PT ;  /* 0x000000091900780c */ /* 0x000fca0003f44270 */
[----:B------:R-:W2:Y:S01]  /*b140*/  MUFU.TANH R33, R33 ;  /* 0x0000002100217308 */ /* 0x000ea20000002400 */
[----:B-1----:R-:W-:Y:S02]  /*b150*/  FSEL R44, R43, -INF , P2 ;  /* 0xff8000002b2c7808 */ /* 0x002fe40001000000 */
[----:B0-----:R-:W-:Y:S02]  /*b160*/  FMNMX.FTZ R68, R31, R68, !PT ;  /* 0x000000441f447209 */ /* 0x001fe40007810000 */
[----:B------:R-:W-:-:S03]  /*b170*/  ISETP.GT.AND P2, PT, R25, 0x11, PT ;  /* 0x000000111900780c */ /* 0x000fc60003f44270 */
[----:B------:R-:W0:Y:S01]  /*b180*/  SHFL.BFLY PT, R27, R68, 0x1, 0x1f ;  /* 0x0c201f00441b7f89 */ /* 0x000e2200000e0000 */
[----:B------:R1:W3:Y:S08]  /*b190*/  MUFU.TANH R31, R36 ;  /* 0x00000024001f7308 */ /* 0x0002f00000002400 */
[----:B------:R-:W4:Y:S01]  /*b1a0*/  MUFU.TANH R37, R37 ;  /* 0x0000002500257308 */ /* 0x000f220000002400 */
[----:B-1----:R-:W-:-:S02]  /*b1b0*/  FSEL R36, R28, -INF , P4 ;  /* 0xff8000001c247808 */ /* 0x002fc40002000000 */
[----:B--2---:R-:W-:Y:S02]  /*b1c0*/  FSEL R66, R33, -INF , P2 ;  /* 0xff80000021427808 */ /* 0x004fe40001000000 */
[C---:B------:R-:W-:Y:S02]  /*b1d0*/  ISETP.GT.AND P2, PT, R25.reuse, 0x19, PT ;  /* 0x000000191900780c */ /* 0x040fe40003f44270 */
[----:B------:R-:W-:Y:S01]  /*b1e0*/  ISETP.GT.AND P4, PT, R25, 0x21, PT ;  /* 0x000000211900780c */ /* 0x000fe20003f84270 */
[----:B------:R1:W2:Y:S01]  /*b1f0*/  MUFU.TANH R72, R40 ;  /* 0x0000002800487308 */ /* 0x0002a20000002400 */
[----:B0-----:R-:W-:-:S07]  /*b200*/  FMNMX.FTZ R15, R68, R27, !PT ;  /* 0x0000001b440f7209 */ /* 0x001fce0007810000 */
[----:B------:R-:W0:Y:S01]  /*b210*/  MUFU.TANH R41, R41 ;  /* 0x0000002900297308 */ /* 0x000e220000002400 */
[----:B------:R-:W-:Y:S02]  /*b220*/  FSEL R68, R39, -INF , P3 ;  /* 0xff80000027447808 */ /* 0x000fe40001800000 */
[----:B------:R-:W-:Y:S02]  /*b230*/  ISETP.GT.AND P3, PT, R25, 0x10, PT ;  /* 0x000000101900780c */ /* 0x000fe40003f64270 */
[----:B------:R-:W-:Y:S02]  /*b240*/  FMNMX.FTZ R27, R29, R68, !PT ;  /* 0x000000441d1b7209 */ /* 0x000fe40007810000 */
[----:B-1----:R-:W-:Y:S01]  /*b250*/  FSEL R40, R32, -INF , P3 ;  /* 0xff80000020287808 */ /* 0x002fe20001800000 */
[----:B------:R1:W0:Y:S01]  /*b260*/  MUFU.TANH R76, R13 ;  /* 0x0000000d004c7308 */ /* 0x0002220000002400 */
[----:B------:R-:W-:Y:S02]  /*b270*/  FMNMX.FTZ R27, R36, R27, !PT ;  /* 0x0000001b241b7209 */ /* 0x000fe40007810000 */
[----:B------:R-:W-:-:S02]  /*b280*/  ISETP.GT.AND P3, PT, R25, 0x18, PT ;  /* 0x000000181900780c */ /* 0x000fc40003f64270 */
[----:B------:R-:W-:Y:S02]  /*b290*/  FMNMX.FTZ R27, R44, R27, !PT ;  /* 0x0000001b2c1b7209 */ /* 0x000fe40007810000 */
[----:B---3--:R-:W-:Y:S01]  /*b2a0*/  FSEL R52, R31, -INF , P3 ;  /* 0xff8000001f347808 */ /* 0x008fe20001800000 */
[----:B------:R-:W3:Y:S01]  /*b2b0*/  MUFU.TANH R45, R45 ;  /* 0x0000002d002d7308 */ /* 0x000ee20000002400 */
[----:B------:R-:W-:Y:S01]  /*b2c0*/  FMNMX.FTZ R27, R40, R27, !PT ;  /* 0x0000001b281b7209 */ /* 0x000fe20007810000 */
[----:B-1----:R-:W-:Y:S01]  /*b2d0*/  IMAD.U32 R13, RZ, RZ, UR4 ;  /* 0x00000004ff0d7e24 */ /* 0x002fe2000f8e00ff */
[----:B----4-:R-:W-:Y:S02]  /*b2e0*/  FSEL R70, R37, -INF , P2 ;  /* 0xff80000025467808 */ /* 0x010fe40001000000 */
[----:B------:R-:W-:Y:S01]  /*b2f0*/  FMNMX.FTZ R27, R66, R27, !PT ;  /* 0x0000001b421b7209 */ /* 0x000fe20007810000 */
[----:B------:R-:W-:Y:S01]  /*b300*/  FMUL.FTZ R28, R15, R13 ;  /* 0x0000000d0f1c7220 */ /* 0x000fe20000410000 */
[----:B--2---:R-:W-:Y:S01]  /*b310*/  FSEL R72, R72, -INF , P5 ;  /* 0xff80000048487808 */ /* 0x004fe20002800000 */
[----:B------:R-:W1:Y:S01]  /*b320*/  MUFU.TANH R48, R48 ;  /* 0x0000003000307308 */ /* 0x000e620000002400 */
[----:B------:R-:W-:-:S02]  /*b330*/  FMNMX.FTZ R27, R52, R27, !PT ;  /* 0x0000001b341b7209 */ /* 0x000fc40007810000 */
[----:B------:R-:W-:Y:S02]  /*b340*/  ISETP.GT.AND P3, PT, R25, 0x28, PT ;  /* 0x000000281900780c */ /* 0x000fe40003f64270 */
[----:B------:R-:W-:Y:S02]  /*b350*/  FMNMX.FTZ R27, R70, R27, !PT ;  /* 0x0000001b461b7209 */ /* 0x000fe40007810000 */
[----:B0-----:R-:W-:Y:S01]  /*b360*/  FSEL R74, R41, -INF , P4 ;  /* 0xff800000294a7808 */ /* 0x001fe20002000000 */
[----:B------:R-:W0:Y:S01]  /*b370*/  MUFU.TANH R49, R49 ;  /* 0x0000003100317308 */ /* 0x000e220000002400 */
[----:B------:R-:W-:Y:S02]  /*b380*/  FMNMX.FTZ R27, R72, R27, !PT ;  /* 0x0000001b481b7209 */ /* 0x000fe40007810000 */
[----:B------:R-:W-:Y:S02]  /*b390*/  ISETP.GT.AND P2, PT, R25, 0x29, PT ;  /* 0x000000291900780c */ /* 0x000fe40003f44270 */
[----:B------:R-:W-:-:S02]  /*b3a0*/  FSEL R76, R76, -INF , P3 ;  /* 0xff8000004c4c7808 */ /* 0x000fc40001800000 */
[----:B------:R-:W-:Y:S01]  /*b3b0*/  FMNMX.FTZ R27, R74, R27, !PT ;  /* 0x0000001b4a1b7209 */ /* 0x000fe20007810000 */
[----:B------:R-:W2:Y:S01]  /*b3c0*/  MUFU.TANH R24, R24 ;  /* 0x0000001800187308 */ /* 0x000ea20000002400 */
        /* <DEDUP_REMOVED lines=8> */
[----:B0-----:R-:W-:Y:S02]  /*b450*/  FSEL R48, R49, -INF , P2 ;  /* 0xff80000031307808 */ /* 0x001fe40001000000 */
[----:B------:R-:W-:Y:S02]  /*b460*/  FMNMX.FTZ R27, R80, R27, !PT ;  /* 0x0000001b501b7209 */ /* 0x000fe40007810000 */
[----:B------:R-:W-:Y:S02]  /*b470*/  ISETP.GT.AND P2, PT, R25, 0x39, PT ;  /* 0x000000391900780c */ /* 0x000fe40003f44270 */
[----:B--2---:R-:W-:-:S02]  /*b480*/  FSEL R24, R24, -INF , P3 ;  /* 0xff80000018187808 */ /* 0x004fc40001800000 */
[----:B------:R-:W-:Y:S02]  /*b490*/  FMNMX.FTZ R27, R48, R27, !PT ;  /* 0x0000001b301b7209 */ /* 0x000fe40007810000 */
[----:B------:R-:W-:Y:S02]  /*b4a0*/  FSETP.NEU.FTZ.AND P4, PT, R15, -INF , PT ;  /* 0xff8000000f00780b */ /* 0x000fe40003f9d000 */
[----:B---3--:R-:W-:Y:S02]  /*b4b0*/  FSEL R32, R32, -INF , P2 ;  /* 0xff80000020207808 */ /* 0x008fe40001000000 */
[----:B------:R-:W-:Y:S02]  /*b4c0*/  FMNMX.FTZ R27, R24, R27, !PT ;  /* 0x0000001b181b7209 */ /* 0x000fe40007810000 */
[----:B------:R-:W-:Y:S02]  /*b4d0*/  FSEL R33, R28, RZ, P4 ;  /* 0x000000ff1c217208 */ /* 0x000fe40002000000 */
[----:B------:R-:W-:-:S03]  /*b4e0*/  FMNMX.FTZ R27, R32, R27, !PT ;  /* 0x0000001b201b7209 */ /* 0x000fc60007810000 */
[-CC-:B------:R-:W-:Y:S01]  /*b4f0*/  FFMA.FTZ R155, R0, R13.reuse, -R33.reuse ;  /* 0x0000000d009b7223 */ /* 0x180fe20000010821 */
[-CC-:B------:R-:W-:Y:S01]  /*b500*/  FFMA.FTZ R0, R14, R13.reuse, -R33.reuse ;  /* 0x0000000d0e007223 */ /* 0x180fe20000010821 */
[-CC-:B------:R-:W-:Y:S01]  /*b510*/  FFMA.FTZ R153, R3, R13.reuse, -R33.reuse ;  /* 0x0000000d03997223 */ /* 0x180fe20000010821 */
[----:B------:R-:W0:Y:S01]  /*b520*/  SHFL.BFLY PT, R14, R27, 0x2, 0x1f ;  /* 0x0c401f001b0e7f89 */ /* 0x000e2200000e0000 */
        /* <DEDUP_REMOVED lines=10> */
[----:B------:R-:W-:-:S02]  /*b5d0*/  FFMA.FTZ R58, R58, R13, -R33 ;  /* 0x0000000d3a3a7223 */ /* 0x000fc40000010821 */
[----:B------:R2:W-:Y:S01]  /*b5e0*/  MUFU.EX2 R159, R34 ;  /* 0x00000022009f7308 */ /* 0x0005e20000000800 */
[----:B-1----:R-:W-:-:S07]  /*b5f0*/  FFMA.FTZ R3, R62, R13, -R33 ;  /* 0x0000000d3e037223 */ /* 0x002fce0000010821 */
[----:B------:R-:W-:Y:S01]  /*b600*/  MUFU.EX2 R153, R153 ;  /* 0x0000009900997308 */ /* 0x000fe20000000800 */
[----:B--2---:R-:W-:Y:S01]  /*b610*/  FFMA.FTZ R34, R54, R13, -R33 ;  /* 0x0000000d36227223 */ /* 0x004fe20000010821 */
[----:B0-----:R-:W-:-:S05]  /*b620*/  FMNMX.FTZ R30, R27, R14, !PT ;  /* 0x0000000e1b1e7209 */ /* 0x001fca0007810000 */
[----:B------:R-:W0:Y:S01]  /*b630*/  SHFL.BFLY PT, R27, R30, 0x1, 0x1f ;  /* 0x0c201f001e1b7f89 */ /* 0x000e2200000e0000 */
[----:B------:R-:W-:Y:S08]  /*b640*/  MUFU.EX2 R28, R28 ;  /* 0x0000001c001c7308 */ /* 0x000ff00000000800 */
[----:B------:R-:W-:Y:S08]  /*b650*/  MUFU.EX2 R155, R155 ;  /* 0x0000009b009b7308 */ /* 0x000ff00000000800 */
[----:B------:R-:W-:Y:S01]  /*b660*/  MUFU.EX2 R0, R0 ;  /* 0x0000000000007308 */ /* 0x000fe20000000800 */
[----:B0-----:R-:W-:Y:S01]  /*b670*/  FMNMX.FTZ R14, R30, R27, !PT ;  /* 0x0000001b1e0e7209 */ /* 0x001fe20007810000 */
[----:B------:R-:W-:-:S06]  /*b680*/  FFMA.FTZ R27, R64, R13, -R33 ;  /* 0x0000000d401b7223 */ /* 0x000fcc0000010821 */
        /* <DEDUP_REMOVED lines=9> */
[----:B-----5:R0:W-:Y:S01]  /*b720*/  MUFU.EX2 R152, R29 ;  /* 0x0000001d00987308 */ /* 0x0201e20000000800 */
        /* <DEDUP_REMOVED lines=12> */
[----:B------:R-:W-:Y:S01]  /*b7f0*/  FFMA.FTZ R31, R32, R13, -R31 ;  /* 0x0000000d201f7223 */ /* 0x000fe2000001081f */
[----:B0-----:R-:W-:-:S02]  /*b800*/  @!P1 VIADD R29, R20, 0x28c40 ;  /* 0x00028c40141d9836 */ /* 0x001fc40000000000 */
[----:B------:R-:W0:Y:S03]  /*b810*/  MUFU.EX2 R36, R36 ;  /* 0x0000002400247308 */ /* 0x000e260000000800 */
[----:B------:R-:W-:-:S04]  /*b820*/  @!P1 PRMT R29, RZ, 0x654, R29 ;  /* 0x00000654ff1d9816 */ /* 0x000fc8000000001d */
[----:B------:R2:W-:Y:S01]  /*b830*/  @!P1 SYNCS.ARRIVE.TRANS64.RED.A1T0 RZ, [R29+URZ], RZ ;  /* 0x000000ff1dff99a7 */ /* 0x0005e2000810043f */
[----:B------:R3:W4:Y:S01]  /*b840*/  MUFU.EX2 R35, R44 ;  /* 0x0000002c00237308 */ /* 0x0007220000000800 */
[----:B-1----:R-:W-:Y:S01]  /*b850*/  FADD.FTZ R45, R152, R33 ;  /* 0x00000021982d7221 */ /* 0x002fe20000010000 */
[----:B------:R-:W-:-:S06]  /*b860*/  F2FP.BF16.F32.PACK_AB R152, R33, R152 ;  /* 0x000000982198723e */ /* 0x000fcc00000010ff */
[----:B------:R-:W1:Y:S01]  /*b870*/  MUFU.EX2 R40, R40 ;  /* 0x0000002800287308 */ /* 0x000e620000000800 */
[----:B---3--:R-:W-:Y:S01]  /*b880*/  FADD.FTZ R44, R153, R28 ;  /* 0x0000001c992c7221 */ /* 0x008fe20000010000 */
[----:B------:R-:W-:-:S03]  /*b890*/  F2FP.BF16.F32.PACK_AB R153, R28, R153 ;  /* 0x000000991c99723e */ /* 0x000fc600000010ff */
[----:B------:R-:W-:Y:S01]  /*b8a0*/  FADD.FTZ R47, R155, R44 ;  /* 0x0000002c9b2f7221 */ /* 0x000fe20000010000 */
[----:B0-----:R-:W-:Y:S01]  /*b8b0*/  FADD.FTZ R44, R36, R45 ;  /* 0x0000002d242c7221 */ /* 0x001fe20000010000 */
[----:B------:R-:W-:Y:S01]  /*b8c0*/  F2FP.BF16.F32.PACK_AB R155, R0, R155 ;  /* 0x0000009b009b723e */ /* 0x000fe200000010ff */
[----:B------:R-:W0:Y:S01]  /*b8d0*/  MUFU.EX2 R37, R66 ;  /* 0x0000004200257308 */ /* 0x000e220000000800 */
[C---:B----4-:R-:W-:Y:S01]  /*b8e0*/  F2FP.BF16.F32.PACK_AB R154, R35.reuse, R36 ;  /* 0x00000024239a723e */ /* 0x050fe200000010ff */
[----:B------:R-:W-:Y:S01]  /*b8f0*/  FADD.FTZ R45, R35, R44 ;  /* 0x0000002c232d7221 */ /* 0x000fe20000010000 */
[----:B------:R-:W-:Y:S06]  /*b900*/  BAR.SYNC.DEFER_BLOCKING 0xf, 0x100 ;  /* 0x03c4000000007b1d */ /* 0x000fec0000010000 */
[----:B------:R-:W3:Y:S01]  /*b910*/  MUFU.EX2 R52, R52 ;  /* 0x0000003400347308 */ /* 0x000ee20000000800 */
[----:B-1----:R-:W-:-:S07]  /*b920*/  FADD.FTZ R32, R40, R45 ;  /* 0x0000002d28207221 */ /* 0x002fce0000010000 */
[----:B------:R1:W-:Y:S01]  /*b930*/  MUFU.EX2 R161, R50 ;  /* 0x0000003200a17308 */ /* 0x0003e20000000800 */
[C---:B0-----:R-:W-:Y:S01]  /*b940*/  FADD.FTZ R45, R37.reuse, R32 ;  /* 0x00000020252d7221 */ /* 0x041fe20000010000 */
[----:B------:R-:W-:-:S06]  /*b950*/  F2FP.BF16.F32.PACK_AB R156, R37, R40 ;  /* 0x00000028259c723e */ /* 0x000fcc00000010ff */
[----:B------:R-:W0:Y:S01]  /*b960*/  MUFU.EX2 R39, R70 ;  /* 0x0000004600277308 */ /* 0x000e220000000800 */
[----:B-1----:R-:W-:Y:S01]  /*b970*/  FADD.FTZ R50, R0, R47 ;  /* 0x0000002f00327221 */ /* 0x002fe20000010000 */
[----:B---3--:R-:W-:Y:S01]  /*b980*/  FADD.FTZ R0, R52, R45 ;  /* 0x0000002d34007221 */ /* 0x008fe20000010000 */
[----:B------:R1:W-:Y:S02]  /*b990*/  STSM.16.M88.4 [R197+0x26800], R152 ;  /* 0x02680098c5007844 */ /* 0x0003e40000000200 */
[----:B------:R-:W-:Y:S01]  /*b9a0*/  FADD.FTZ R47, R157, R50 ;  /* 0x000000329d2f7221 */ /* 0x000fe20000010000 */
[C---:B------:R-:W-:Y:S02]  /*b9b0*/  F2FP.BF16.F32.PACK_AB R157, R38.reuse, R157 ;  /* 0x0000009d269d723e */ /* 0x040fe400000010ff */
[----:B------:R-:W3:Y:S01]  /*b9c0*/  MUFU.EX2 R46, R46 ;  /* 0x0000002e002e7308 */ /* 0x000ee20000000800 */
[----:B------:R-:W-:-:S04]  /*b9d0*/  FADD.FTZ R44, R38, R47 ;  /* 0x0000002f262c7221 */ /* 0x000fc80000010000 */
[----:B------:R-:W-:Y:S01]  /*b9e0*/  FADD.FTZ R47, R159, R44 ;  /* 0x0000002c9f2f7221 */ /* 0x000fe20000010000 */
[C---:B------:R-:W-:Y:S02]  /*b9f0*/  F2FP.BF16.F32.PACK_AB R159, R42.reuse, R159 ;  /* 0x0000009f2a9f723e */ /* 0x040fe400000010ff */
[----:B------:R-:W4:Y:S01]  /*ba00*/  MUFU.EX2 R72, R72 ;  /* 0x0000004800487308 */ /* 0x000f220000000800 */
[----:B------:R-:W-:Y:S01]  /*ba10*/  FADD.FTZ R47, R42, R47 ;  /* 0x0000002f2a2f7221 */ /* 0x000fe20000010000 */
[C---:B0-----:R-:W-:Y:S01]  /*ba20*/  FADD.FTZ R45, R39.reuse, R0 ;  /* 0x00000000272d7221 */ /* 0x041fe20000010000 */
[----:B------:R-:W-:-:S05]  /*ba30*/  F2FP.BF16.F32.PACK_AB R158, R39, R52 ;  /* 0x00000034279e723e */ /* 0x000fca00000010ff */
[----:B------:R-:W0:Y:S01]  /*ba40*/  MUFU.EX2 R41, R74 ;  /* 0x0000004a00297308 */ /* 0x000e220000000800 */
[----:B---3--:R-:W-:Y:S01]  /*ba50*/  FADD.FTZ R28, R46, R47 ;  /* 0x0000002f2e1c7221 */ /* 0x008fe20000010000 */
[----:B------:R1:W-:Y:S03]  /*ba60*/  STSM.16.M88.4 [R200], R156 ;  /* 0x0000009cc8007844 */ /* 0x0003e60000000200 */
[C---:B------:R-:W-:Y:S01]  /*ba70*/  FADD.FTZ R47, R161.reuse, R28 ;  /* 0x0000001ca12f7221 */ /* 0x040fe20000010000 */
[----:B------:R-:W-:Y:S02]  /*ba80*/  F2FP.BF16.F32.PACK_AB R161, R161, R46 ;  /* 0x0000002ea1a1723e */ /* 0x000fe400000010ff */
[----:B------:R-:W3:Y:S01]  /*ba90*/  MUFU.EX2 R26, R26 ;  /* 0x0000001a001a7308 */ /* 0x000ee20000000800 */
[----:B----4-:R-:W-:-:S07]  /*baa0*/  FADD.FTZ R0, R72, R45 ;  /* 0x0000002d48007221 */ /* 0x010fce0000010000 */
[----:B------:R-:W4:Y:S01]  /*bab0*/  MUFU.EX2 R76, R76 ;  /* 0x0000004c004c7308 */ /* 0x000f220000000800 */
[C---:B0-----:R-:W-:Y:S01]  /*bac0*/  FADD.FTZ R33, R41.reuse, R0 ;  /* 0x0000000029217221 */ /* 0x041fe20000010000 */
[----:B------:R-:W-:-:S06]  /*bad0*/  F2FP.BF16.F32.PACK_AB R160, R41, R72 ;  /* 0x0000004829a0723e */ /* 0x000fcc00000010ff */
[----:B------:R-:W0:Y:S01]  /*bae0*/  MUFU.EX2 R43, R78 ;  /* 0x0000004e002b7308 */ /* 0x000e220000000800 */
[----:B---3--:R-:W-:-:S07]  /*baf0*/  FADD.FTZ R28, R26, R47 ;  /* 0x0000002f1a1c7221 */ /* 0x008fce0000010000 */
[----:B------:R-:W3:Y:S01]  /*bb00*/  MUFU.EX2 R3, R3 ;  /* 0x0000000300037308 */ /* 0x000ee20000000800 */
[----:B----4-:R-:W-:-:S07]  /*bb10*/  FADD.FTZ R0, R76, R33 ;  /* 0x000000214c007221 */ /* 0x010fce0000010000 */
[----:B------:R-:W-:Y:S01]  /*bb20*/  MUFU.EX2 R25, R25 ;  /* 0x0000001900197308 */ /* 0x000fe20000000800 */
[C---:B0-----:R-:W-:Y:S01]  /*bb30*/  F2FP.BF16.F32.PACK_AB R162, R43.reuse, R76 ;  /* 0x0000004c2ba2723e */ /* 0x041fe200000010ff */
[----:B------:R-:W-:-:S06]  /*bb40*/  FADD.FTZ R43, R43, R0 ;  /* 0x000000002b2b7221 */ /* 0x000fcc0000010000 */
[----:B------:R-:W0:Y:S01]  /*bb50*/  MUFU.EX2 R30, R58 ;  /* 0x0000003a001e7308 */ /* 0x000e220000000800 */
[C---:B---3--:R-:W-:Y:S01]  /*bb60*/  FADD.FTZ R28, R3.reuse, R28 ;  /* 0x0000001c031c7221 */ /* 0x048fe20000010000 */
[----:B------:R-:W-:-:S05]  /*bb70*/  F2FP.BF16.F32.PACK_AB R163, R3, R26 ;  /* 0x0000001a03a3723e */ /* 0x000fca00000010ff */
[----:B------:R1:W-:Y:S01]  /*bb80*/  STSM.16.M88.4 [R198], R160 ;  /* 0x000000a0c6007844 */ /* 0x0003e20000000200 */
[----:B------:R-:W-:Y:S08]  /*bb90*/  MUFU.EX2 R80, R80 ;  /* 0x0000005000507308 */ /* 0x000ff00000000800 */
[----:B--2---:R-:W2:Y:S01]  /*bba0*/  MUFU.EX2 R29, R48 ;  /* 0x00000030001d7308 */ /* 0x004ea20000000800 */
[----:B0-----:R-:W-:Y:S01]  /*bbb0*/  F2FP.BF16.F32.PACK_AB R165, R30, R25 ;  /* 0x000000191ea5723e */ /* 0x001fe200000010ff */
[----:B------:R-:W-:-:S04]  /*bbc0*/  FADD.FTZ R25, R25, R28 ;  /* 0x0000001c19197221 */ /* 0x000fc80000010000 */
[----:B------:R-:W-:Y:S02]  /*bbd0*/  FADD.FTZ R30, R30, R25 ;  /* 0x000000191e1e7221 */ /* 0x000fe40000010000 */
[----:B------:R-:W0:Y:S08]  /*bbe0*/  MUFU.EX2 R27, R27 ;  /* 0x0000001b001b7308 */ /* 0x000e300000000800 */
[----:B------:R-:W3:Y:S01]  /*bbf0*/  MUFU.EX2 R34, R34 ;  /* 0x0000002200227308 */ /* 0x000ee20000000800 */
[----:B--2---:R-:W-:Y:S01]  /*bc00*/  F2FP.BF16.F32.PACK_AB R164, R29, R80 ;  /* 0x000000501da4723e */ /* 0x004fe200000010ff */
[----:B------:R-:W-:-:S04]  /*bc10*/  FADD.FTZ R80, R80, R43 ;  /* 0x0000002b50507221 */ /* 0x000fc80000010000 */
[----:B------:R-:W-:Y:S02]  /*bc20*/  FADD.FTZ R29, R29, R80 ;  /* 0x000000501d1d7221 */ /* 0x000fe40000010000 */
[----:B------:R-:W2:Y:S01]  /*bc30*/  MUFU.EX2 R24, R24 ;  /* 0x0000001800187308 */ /* 0x000ea20000000800 */
[----:B0-----:R-:W-:-:S07]  /*bc40*/  FADD.FTZ R3, R27, R30 ;  /* 0x0000001e1b037221 */ /* 0x001fce0000010000 */
[----:B------:R-:W0:Y:S01]  /*bc50*/  MUFU.EX2 R31, R31 ;  /* 0x0000001f001f7308 */ /* 0x000e220000000800 */
[C---:B---3--:R-:W-:Y:S01]  /*bc60*/  F2FP.BF16.F32.PACK_AB R167, R34.reuse, R27 ;  /* 0x0000001b22a7723e */ /* 0x048fe200000010ff */
[----:B------:R-:W-:Y:S01]  /*bc70*/  FADD.FTZ R3, R34, R3 ;  /* 0x0000000322037221 */ /* 0x000fe20000010000 */
[----:B--2---:R-:W-:Y:S01]  /*bc80*/  FADD.FTZ R0, R24, R29 ;  /* 0x0000001d18007221 */ /* 0x004fe20000010000 */
[----:B0-----:R-:W-:-:S03]  /*bc90*/  F2FP.BF16.F32.PACK_AB R166, R31, R24 ;  /* 0x000000181fa6723e */ /* 0x001fc600000010ff */
[----:B------:R-:W-:Y:S02]  /*bca0*/  FADD.FTZ R0, R31, R0 ;  /* 0x000000001f007221 */ /* 0x000fe40000010000 */
[----:B------:R1:W-:Y:S01]  /*bcb0*/  STSM.16.M88.4 [R199], R164 ;  /* 0x000000a4c7007844 */ /* 0x0003e20000000200 */
[----:B------:R-:W-:Y:S05]  /*bcc0*/  @!P0 BRA `(.L_x_7949) ;  /* 0x0000000000048947 */ /* 0x000fea0003800000 */
[----:B------:R-:W-:Y:S01]  /*bcd0*/  BPT.TRAP 0x1 ;  /* 0x000000040000795c */ /* 0x000fe20000300000 */
.L_x_7949:
[----:B------:R0:W2:Y:S01]  /*bce0*/  SYNCS.PHASECHK.TRANS64.TRYWAIT P2, [R20+URZ+0x28c50], R21 ;  /* 0x028c5015140075a7 */ /* 0x0000a2000804017f */
[----:B------:R-:W-:Y:S05]  /*bcf0*/  @!P0 BRA `(.L_x_7950) ;  /* 0x0000000000048947 */ /* 0x000fea0003800000 */
[----:B------:R-:W-:Y:S01]  /*bd00*/  BPT.TRAP 0x1 ;  /* 0x000000040000795c */ /* 0x000fe20000300000 */
.L_x_7950:
        /* <DEDUP_REMOVED lines=11> */
.L_x_7952:
[----:B------:R-:W-:Y:S05]  /*bdc0*/  BSYNC B0 ;  /* 0x0000000000007941 */ /* 0x000fea0003800000 */
.L_x_7951:
[----:B------:R-:W5:Y:S01]  /*bdd0*/  LDC R24, c[0x0][0x448] ;  /* 0x00011200ff187b82 */ /* 0x000f620000000800 */
[----:B------:R-:W-:Y:S01]  /*bde0*/  IMAD.MOV.U32 R25, RZ, RZ, 0x40000040 ;  /* 0x40000040ff197424 */ /* 0x000fe200078e00ff */
[----:B------:R-:W-:Y:S01]  /*bdf0*/  BSSY B0, `(.L_x_7954) ;  /* 0x0000276000007945 */ /* 0x000fe20003800000 */
[----:B0-2---:R-:W-:Y:S02]  /*be00*/  IMAD.MOV.U32 R21, RZ, RZ, R195 ;  /* 0x000000ffff157224 */ /* 0x005fe400078e00c3 */
[----:B------:R-:W-:Y:S01]  /*be10*/  IMAD.MOV.U32 R29, RZ, RZ, 0x40000040 ;  /* 0x40000040ff1d7424 */ /* 0x000fe200078e00ff */
[C---:B------:R-:W-:Y:S01]  /*be20*/  R2UR UR7, R25.reuse ;  /* 0x00000000190772ca */ /* 0x040fe200000e0000 */
[----:B------:R-:W-:Y:S01]  /*be30*/  VIADD R216, R168, 0xfffffffe ;  /* 0xfffffffea8d87836 */ /* 0x000fe20000000000 */
[----:B------:R-:W-:Y:S01]  /*be40*/  R2UR UR11, R25 ;  /* 0x00000000190b72ca */ /* 0x000fe200000e0000 */
[----:B------:R-:W-:Y:S01]  /*be50*/  @!P1 VIADD R20, R20, 0x28c60 ;  /* 0x00028c6014149836 */ /* 0x000fe20000000000 */
[----:B------:R-:W-:-:S04]  /*be60*/  R2UR UR19, R29 ;  /* 0x000000001d1372ca */ /* 0x000fc800000e0000 */
[----:B------:R-:W-:Y:S02]  /*be70*/  @!P1 PRMT R20, RZ, 0x654, R20 ;  /* 0x00000654ff149816 */ /* 0x000fe40000000014 */
[----:B-----5:R-:W-:Y:S01]  /*be80*/  ISETP.NE.AND P2, PT, R24, 0x1, PT ;  /* 0x000000011800780c */ /* 0x020fe20003f45270 */
[----:B------:R-:W-:-:S05]  /*be90*/  IMAD.MOV.U32 R24, RZ, RZ, R28 ;  /* 0x000000ffff187224 */ /* 0x000fca00078e001c */
[----:B------:R-:W-:Y:S01]  /*bea0*/  R2UR UR6, R24 ;  /* 0x00000000180672ca */ /* 0x000fe200000e0000 */
[----:B------:R-:W-:-:S05]  /*beb0*/  VIADD R24, R28, 0x80 ;  /* 0x000000801c187836 */ /* 0x000fca0000000000 */
[----:B------:R-:W-:Y:S01]  /*bec0*/  R2UR UR10, R24 ;  /* 0x00000000180a72ca */ /* 0x000fe200000e0000 */
[----:B---3--:R-:W-:-:S04]  /*bed0*/  @P2 IMAD.HI.U32 R27, R195, R26, RZ ;  /* 0x0000001ac31b2227 */ /* 0x008fc800078e00ff */
[C---:B------:R-:W-:Y:S01]  /*bee0*/  VIADD R26, R28.reuse, 0x100 ;  /* 0x000001001c1a7836 */ /* 0x040fe20000000000 */
[----:B----4-:R-:W-:Y:S01]  /*bef0*/  @P2 SHF.R.U32.HI R21, RZ, R30, R27 ;  /* 0x0000001eff152219 */ /* 0x010fe2000001161b */
[----:B------:R-:W-:Y:S02]  /*bf00*/  VIADD R28, R28, 0x180 ;  /* 0x000001801c1c7836 */ /* 0x000fe40000000000 */
[----:B------:R-:W-:Y:S01]  /*bf10*/  IMAD.MOV.U32 R27, RZ, RZ, 0x40000040 ;  /* 0x40000040ff1b7424 */ /* 0x000fe200078e00ff */
[----:B------:R-:W-:Y:S02]  /*bf20*/  R2UR UR14, R26 ;  /* 0x000000001a0e72ca */ /* 0x000fe400000e0000 */
[----:B------:R-:W-:Y:S02]  /*bf30*/  R2UR UR18, R28 ;  /* 0x000000001c1272ca */ /* 0x000fe400000e0000 */
[----:B------:R-:W-:Y:S02]  /*bf40*/  R2UR UR15, R27 ;  /* 0x000000001b0f72ca */ /* 0x000fe400000e0000 */
[----:B------:R-:W-:Y:S01]  /*bf50*/  WARPGROUP.ARRIVE ;  /* 0x00000000000079c5 */ /* 0x000fe20000000000 */
[----:B------:R-:W-:-:S05]  /*bf60*/  IADD3 R21, R21, R196, -R194 ;  /* 0x000000c415157210 */ /* 0x000fca0007ffe8c2 */
[----:B------:R-:W-:Y:S03]  /*bf70*/  HGMMA.64x256x16.F32.BF16 R24, R152, gdesc[UR4].tnspB, RZ, !UPT, gsb0 ;  /* 0x43e0000498187df0 */ /* 0x000fe6000c0018ff */
[----:B------:R-:W-:Y:S02]  /*bf80*/  WARPGROUP.DEPBAR.LE gsb0, 0x0 ;  /* 0x00008000000079c5 */ /* 0x000fe40000010000 */
[----:B------:R-:W-:Y:S01]  /*bf90*/  WARPGROUP.ARRIVE ;  /* 0x00000000000079c5 */ /* 0x000fe20000000000 */
[----:B-1----:R-:W-:-:S04]  /*bfa0*/  SHF.R.S32.HI R152, RZ, 0x1f, R21 ;  /* 0x0000001fff987819 */ /* 0x002fc80000011415 */
[----:B------:R-:W-:-:S15]  /*bfb0*/  LEA.HI R152, R152, R21, RZ, 0x6 ;  /* 0x0000001598987211 */ /* 0x000fde00078f30ff */
[----:B------:R-:W-:-:S03]  /*bfc0*/  NOP ;  /* 0x0000000000007918 */ /* 0x000fc60000000000 */
[----:B------:R-:W-:Y:S01]  /*bfd0*/  HGMMA.64x256x16.F32.BF16 R24, R156, gdesc[UR8].tnspB, R24, gsb0 ;  /* 0x43e000089c187df0 */ /* 0x000fe20008001818 */
[----:B------:R-:W-:-:S04]  /*bfe0*/  SHF.R.S32.HI R152, RZ, 0x6, R152 ;  /* 0x00000006ff987819 */ /* 0x000fc80000011498 */
[----:B------:R-:W-:-:S04]  /*bff0*/  VIMNMX R215, R201, R152, !PT ;  /* 0x00000098c9d77248 */ /* 0x000fc80007fe0100 */
[----:B------:R-:W-:Y:S01]  /*c000*/  ISETP.GE.AND P2, PT, R216, R215, PT ;  /* 0x000000d7d800720c */ /* 0x000fe20003f46270 */
[----:B------:R-:W-:Y:S02]  /*c010*/  WARPGROUP.DEPBAR.LE gsb0, 0x0 ;  /* 0x00008000000079c5 */ /* 0x000fe40000010000 */
[----:B------:R-:W-:-:S15]  /*c020*/  WARPGROUP.ARRIVE ;  /* 0x00000000000079c5 */ /* 0x000fde0000000000 */
[----:B------:R-:W-:-:S01]  /*c030*/  NOP ;  /* 0x0000000000007918 */ /* 0x000fc20000000000 */
        /* <DEDUP_REMOVED lines=16> */
[----:B------:R-:W-:Y:S01]  /*c140*/  BSSY B1, `(.L_x_7955) ;  /* 0x0000240000017945 */ /* 0x000fe20003800000 */
[----:B------:R-:W-:Y:S02]  /*c150*/  IMAD.MOV.U32 R227, RZ, RZ, R15 ;  /* 0x000000ffffe37224 */ /* 0x000fe400078e000f */
[----:B------:R-:W-:Y:S02]  /*c160*/  IMAD.MOV.U32 R21, RZ, RZ, R14 ;  /* 0x000000ffff157224 */ /* 0x000fe400078e000e */
[----:B------:R-:W-:-:S07]  /*c170*/  IMAD.MOV.U32 R226, RZ, RZ, R18 ;  /* 0x000000ffffe27224 */ /* 0x000fce00078e0012 */
.L_x_7966:
[----:B------:R-:W-:-:S05]  /*c180*/  VIADD R18, R226, 0x1 ;  /* 0x00000001e2127836 */ /* 0x000fca0000000000 */
[----:B------:R-:W-:-:S04]  /*c190*/  ISETP.NE.AND P2, PT, R18, 0x2, PT ;  /* 0x000000021200780c */ /* 0x000fc80003f45270 */
[----:B------:R-:W-:Y:S02]  /*c1a0*/  SEL R13, RZ, 0x1, P2 ;  /* 0x00000001ff0d7807 */ /* 0x000fe40001000000 */
[----:B------:R-:W-:Y:S02]  /*c1b0*/  SEL R18, R18, RZ, P2 ;  /* 0x000000ff12127207 */ /* 0x000fe40001000000 */
[----:B------:R-:W-:Y:S01]  /*c1c0*/  LOP3.LUT R22, R22, R13, RZ, 0x3c, !PT ;  /* 0x0000000d16167212 */ /* 0x000fe200078e3cff */
[----:B-1----:R-:W-:Y:S06]  /*c1d0*/  @!P0 BRA `(.L_x_7956) ;  /* 0x0000000000048947 */ /* 0x002fec0003800000 */
[----:B------:R-:W-:Y:S01]  /*c1e0*/  BPT.TRAP 0x1 ;  /* 0x000000040000795c */ /* 0x000fe20000300000 */
.L_x_7956:
[----:B------:R-:W-:Y:S01]  /*c1f0*/  IMAD R217, R18, 0x8, R2 ;  /* 0x0000000812d97824 */ /* 0x000fe200078e0202 */
[----:B0-----:R-:W-:-:S04]  /*c200*/  SHF.L.U32 R20, R22, 0x1f, RZ ;  /* 0x0000001f16147819 */ /* 0x001fc800000006ff */
[----:B------:R0:W1:Y:S01]  /*c210*/  SYNCS.PHASECHK.TRANS64.TRYWAIT P2, [R217+URZ+0x28c30], R20 ;  /* 0x028c3014d90075a7 */ /* 0x000062000804017f */
[----:B------:R-:W-:Y:S05]  /*c220*/  @!P0 BRA `(.L_x_7957) ;  /* 0x0000000000048947 */ /* 0x000fea0003800000 */
[----:B------:R-:W-:Y:S01]  /*c230*/  BPT.TRAP 0x1 ;  /* 0x000000040000795c */ /* 0x000fe20000300000 */
.L_x_7957:
[----:B------:R-:W2:Y:S01]  /*c240*/  LDC R13, c[0x0][0x448] ;  /* 0x00011200ff0d7b82 */ /* 0x000ea20000000800 */
[----:B------:R-:W-:Y:S01]  /*c250*/  BSSY B2, `(.L_x_7958) ;  /* 0x000000a000027945 */ /* 0x000fe20003800000 */
[----:B--2---:R-:W-:Y:S01]  /*c260*/  ISETP.NE.AND P3, PT, R13, 0x1, PT ;  /* 0x000000010d00780c */ /* 0x004fe20003f65270 */
[----:B------:R-:W-:-:S12]  /*c270*/  IMAD.IADD R13, R204, 0x1, R195 ;  /* 0x00000001cc0d7824 */ /* 0x000fd800078e02c3 */
[----:B------:R-:W2:Y:S08]  /*c280*/  @P3 LDC R15, c[0x0][0x44c] ;  /* 0x00011300ff0f3b82 */ /* 0x000eb00000000800 */
[----:B------:R-:W3:Y:S01]  /*c290*/  @P3 LDC R14, c[0x0][0x450] ;  /* 0x00011400ff0e3b82 */ /* 0x000ee20000000800 */
[----:B--2---:R-:W-:-:S05]  /*c2a0*/  @P3 IMAD.HI.U32 R15, R13, R15, RZ ;  /* 0x0000000f0d0f3227 */ /* 0x004fca00078e00ff */
[----:B---3--:R-:W-:Y:S01]  /*c2b0*/  @P3 SHF.R.U32.HI R13, RZ, R14, R15 ;  /* 0x0000000eff0d3219 */ /* 0x008fe2000001160f */
[----:B-1----:R-:W-:Y:S06]  /*c2c0*/  @P2 BRA `(.L_x_7959) ;  /* 0x0000000000082947 */ /* 0x002fec0003800000 */
[----:B------:R-:W1:Y:S02]  /*c2d0*/  SYNCS.PHASECHK.TRANS64.TRYWAIT P2, [R217+URZ+0x28c30], R20 ;  /* 0x028c3014d90075a7 */ /* 0x000e64000804017f */
[----:B-1----:R-:W-:Y:S05]  /*c2e0*/  @!P2 BRA `(.L_x_7960) ;  /* 0x0000013800aca947 */ /* 0x002fea0003800000 */
.L_x_7959:
[----:B------:R-:W-:Y:S05]  /*c2f0*/  BSYNC B2 ;  /* 0x0000000000027941 */ /* 0x000fea0003800000 */
.L_x_7958:
[----:B------:R-:W-:Y:S01]  /*c300*/  IMAD.MOV.U32 R14, RZ, RZ, -0x40 ;  /* 0xffffffc0ff0e7424 */ /* 0x000fe200078e00ff */
[----:B------:R-:W-:Y:S01]  /*c310*/  R2UR UR4, R4 ;  /* 0x00000000040472ca */ /* 0x000fe200000e0000 */
[----:B------:R-:W-:Y:S01]  /*c320*/  IMAD R154, R18, 0x200, R12 ;  /* 0x00000200129a7824 */ /* 0x000fe200078e020c */
[----:B------:R-:W-:Y:S01]  /*c330*/  R2UR UR5, R5 ;  /* 0x00000000050572ca */ /* 0x000fe200000e0000 */
[----:B------:R-:W-:Y:S01]  /*c340*/  IMAD R14, R216, R14, 0x1 ;  /* 0x00000001d80e7424 */ /* 0x000fe200078e020e */
[----:B------:R-:W-:Y:S01]  /*c350*/  R2UR UR8, R10 ;  /* 0x000000000a0872ca */ /* 0x000fe200000e0000 */
[----:B------:R-:W-:Y:S01]  /*c360*/  IMAD.MOV.U32 R155, RZ, RZ, 0x40000040 ;  /* 0x40000040ff9b7424 */ /* 0x000fe200078e00ff */
[C---:B------:R-:W-:Y:S01]  /*c370*/  R2UR UR6, R154.reuse ;  /* 0x000000009a0672ca */ /* 0x040fe200000e0000 */
[----:B------:R-:W-:Y:S01]  /*c380*/  VIADD R152, R154, 0x2 ;  /* 0x000000029a987836 */ /* 0x000fe20000000000 */
[----:B------:R-:W-:Y:S01]  /*c390*/  IADD3 R14, R196, R14, -R203 ;  /* 0x0000000ec40e7210 */ /* 0x000fe20007ffe8cb */
[----:B------:R-:W-:Y:S01]  /*c3a0*/  IMAD.MOV.U32 R153, RZ, RZ, 0x40000040 ;  /* 0x40000040ff997424 */ /* 0x000fe200078e00ff */
[----:B------:R-:W-:Y:S01]  /*c3b0*/  R2UR UR7, R155 ;  /* 0x000000009b0772ca */ /* 0x000fe200000e0000 */
[----:B------:R-:W2:Y:S01]  /*c3c0*/  SHFL.IDX PT, R228, R13, RZ, 0x1c1f ;  /* 0x001c1fff0de47589 */ /* 0x000ea200000e0000 */
[----:B------:R-:W-:Y:S01]  /*c3d0*/  R2UR UR10, R152 ;  /* 0x00000000980a72ca */ /* 0x000fe200000e0000 */
[----:B------:R-:W-:Y:S01]  /*c3e0*/  IMAD.IADD R15, R14, 0x1, -R194 ;  /* 0x000000010e0f7824 */ /* 0x000fe200078e0ac2 */
[----:B------:R-:W-:Y:S01]  /*c3f0*/  R2UR UR11, R153 ;  /* 0x00000000990b72ca */ /* 0x000fe200000e0000 */
[C---:B------:R-:W-:Y:S01]  /*c400*/  VIADD R14, R154.reuse, 0x4 ;  /* 0x000000049a0e7836 */ /* 0x040fe20000000000 */
[----:B------:R-:W-:Y:S01]  /*c410*/  R2UR UR19, R155 ;  /* 0x000000009b1372ca */ /* 0x000fe200000e0000 */
[----:B------:R-:W-:Y:S01]  /*c420*/  VIADD R154, R154, 0x6 ;  /* 0x000000069a9a7836 */ /* 0x000fe20000000000 */
[----:B------:R-:W-:Y:S01]  /*c430*/  R2UR UR9, R11 ;  /* 0x000000000b0972ca */ /* 0x000fe200000e0000 */
[----:B------:R-:W3:Y:S01]  /*c440*/  SHFL.IDX PT, R13, R13, 0x1, 0x1c1f ;  /* 0x003c1f000d0d7f89 */ /* 0x000ee200000e0000 */
        /* <DEDUP_REMOVED lines=8> */
[----:B------:R-:W-:Y:S01]  /*c4d0*/  LOP3.LUT R19, R19, 0xdfffffff, RZ, 0xc0, !PT ;  /* 0xdfffffff13137812 */ /* 0x000fe200078ec0ff */
[----:B--2---:R-:W-:-:S03]  /*c4e0*/  IMAD.IADD R228, R15, 0x1, R228 ;  /* 0x000000010fe47824 */ /* 0x004fc600078e02e4 */
[----:B------:R-:W-:-:S04]  /*c4f0*/  @P1 LOP3.LUT R19, R19, 0x20000000, RZ, 0xfc, !PT ;  /* 0x2000000013131812 */ /* 0x000fc800078efcff */
[----:B------:R-:W-:Y:S01]  /*c500*/  LOP3.LUT R19, R19, 0xefffffff, RZ, 0xc0, !PT ;  /* 0xefffffff13137812 */ /* 0x000fe200078ec0ff */
[----:B---3--:R-:W-:Y:S02]  /*c510*/  IMAD.IADD R13, R15, 0x1, R13 ;  /* 0x000000010f0d7824 */ /* 0x008fe400078e020d */
[----:B------:R-:W-:Y:S01]  /*c520*/  IMAD.MOV.U32 R15, RZ, RZ, 0x40000040 ;  /* 0x40000040ff0f7424 */ /* 0x000fe200078e00ff */
[----:B------:R-:W-:Y:S02]  /*c530*/  @P0 LOP3.LUT R19, R19, 0x10000000, RZ, 0xfc, !PT ;  /* 0x1000000013130812 */ /* 0x000fe400078efcff */
[----:B------:R-:W-:Y:S02]  /*c540*/  ISETP.GT.AND P1, PT, R13, 0x21, PT ;  /* 0x000000210d00780c */ /* 0x000fe40003f24270 */
[----:B------:R-:W-:Y:S02]  /*c550*/  R2UR UR15, R15 ;  /* 0x000000000f0f72ca */ /* 0x000fe400000e0000 */
[----:B------:R-:W-:-:S02]  /*c560*/  ISETP.GT.AND P0, PT, R13, 0x28, PT ;  /* 0x000000280d00780c */ /* 0x000fc40003f04270 */
[----:B------:R-:W-:Y:S02]  /*c570*/  LOP3.LUT R19, R19, 0xbfffffff, RZ, 0xc0, !PT ;  /* 0xbfffffff13137812 */ /* 0x000fe400078ec0ff */
[C---:B------:R-:W-:Y:S02]  /*c580*/  ISETP.GT.AND P2, PT, R13.reuse, 0x29, PT ;  /* 0x000000290d00780c */ /* 0x040fe40003f44270 */
[C---:B------:R-:W-:Y:S02]  /*c590*/  ISETP.GT.AND P3, PT, R13.reuse, 0x30, PT ;  /* 0x000000300d00780c */ /* 0x040fe40003f64270 */
[----:B------:R-:W-:Y:S02]  /*c5a0*/  ISETP.GT.AND P4, PT, R13, 0x31, PT ;  /* 0x000000310d00780c */ /* 0x000fe40003f84270 */
[----:B------:R-:W-:Y:S02]  /*c5b0*/  @P1 LOP3.LUT R19, R19, 0x40000000, RZ, 0xfc, !PT ;  /* 0x4000000013131812 */ /* 0x000fe400078efcff */
[----:B------:R-:W-:-:S02]  /*c5c0*/  ISETP.GT.AND P1, PT, R228, 0x1, PT ;  /* 0x00000001e400780c */ /* 0x000fc40003f24270 */
[----:B------:R-:W-:Y:S02]  /*c5d0*/  LOP3.LUT R19, R19, 0x7fffffff, RZ, 0xc0, !PT ;  /* 0x7fffffff13137812 */ /* 0x000fe400078ec0ff */
[----:B------:R-:W-:Y:S02]  /*c5e0*/  ISETP.GT.AND P5, PT, R13, 0x38, PT ;  /* 0x000000380d00780c */ /* 0x000fe40003fa4270 */
[----:B------:R-:W-:Y:S02]  /*c5f0*/  @P0 LOP3.LUT R19, R19, 0x80000000, RZ, 0xfc, !PT ;  /* 0x8000000013130812 */ /* 0x000fe400078efcff */
[----:B------:R-:W-:Y:S02]  /*c600*/  ISETP.GT.AND P0, PT, R228, RZ, PT ;  /* 0x000000ffe400720c */ /* 0x000fe40003f04270 */
[----:B------:R-:W-:Y:S01]  /*c610*/  ISETP.GT.AND P6, PT, R13, 0x39, PT ;  /* 0x000000390d00780c */ /* 0x000fe20003fc4270 */
        /* <DEDUP_REMOVED lines=41> */
[----:B---3--:R-:W-:Y:S01]  /*c8b0*/  FSEL R233, R153, -INF , P1 ;  /* 0xff80000099e97808 */ /* 0x008fe20000800000 */
[----:B------:R-:W-:Y:S01]  /*c8c0*/  FMUL.FTZ R182, R182, UR44 ;  /* 0x0000002cb6b67c20 */ /* 0x000fe20008410000 */
[----:B------:R-:W-:Y:S01]  /*c8d0*/  ISETP.GT.AND P1, PT, R228, 0x9, PT ;  /* 0x00000009e400780c */ /* 0x000fe20003f24270 */
[----:B------:R-:W-:Y:S01]  /*c8e0*/  FMUL.FTZ R183, R183, UR44 ;  /* 0x0000002cb7b77c20 */ /* 0x000fe20008410000 */
[----:B------:R-:W-:-:S03]  /*c8f0*/  FMUL.FTZ R173, R173, UR44 ;  /* 0x0000002cadad7c20 */ /* 0x000fc60008410000 */
[----:B------:R-:W3:Y:S01]  /*c900*/  MUFU.TANH R160, R160 ;  /* 0x000000a000a07308 */ /* 0x000ee20000002400 */
[----:B----4-:R-:W-:Y:S02]  /*c910*/  FSEL R156, R156, -INF , P0 ;  /* 0xff8000009c9c7808 */ /* 0x010fe40000000000 */
[----:B------:R-:W-:-:S05]  /*c920*/  ISETP.GT.AND P0, PT, R228, 0x10, PT ;  /* 0x00000010e400780c */ /* 0x000fca0003f04270 */
[----:B------:R-:W4:Y:S01]  /*c930*/  MUFU.TANH R161, R161 ;  /* 0x000000a100a17308 */ /* 0x000f220000002400 */
[----:B--2---:R-:W-:Y:S02]  /*c940*/  FSEL R157, R157, -INF , P1 ;  /* 0xff8000009d9d7808 */ /* 0x004fe40000800000 */
[----:B------:R-:W-:-:S05]  /*c950*/  ISETP.GT.AND P1, PT, R228, 0x11, PT ;  /* 0x00000011e400780c */ /* 0x000fca0003f24270 */
[----:B------:R-:W2:Y:S01]  /*c960*/  MUFU.TANH R164, R164 ;  /* 0x000000a400a47308 */ /* 0x000ea20000002400 */
[----:B---3--:R-:W-:Y:S02]  /*c970*/  FSEL R160, R160, -INF , P0 ;  /* 0xff800000a0a07808 */ /* 0x008fe40000000000 */
[----:B------:R-:W-:-:S05]  /*c980*/  ISETP.GT.AND P0, PT, R228, 0x18, PT ;  /* 0x00000018e400780c */ /* 0x000fca0003f04270 */
        /* <DEDUP_REMOVED lines=14> */
[----:B------:R-:W-:-:S05]  /*ca70*/  ISETP.GT.AND P1, PT, R13, RZ, PT ;  /* 0x000000ff0d00720c */ /* 0x000fca0003f24270 */
        /* <DEDUP_REMOVED lines=23> */
[----:B------:R-:W-:Y:S02]  /*cbf0*/  ISETP.GT.AND P1, PT, R13, 0x20, PT ;  /* 0x000000200d00780c */ /* 0x000fe40003f24270 */
[----:B------:R-:W-:-:S03]  /*cc00*/  FMNMX.FTZ R13, R14, R227, !PT ;  /* 0x000000e30e0d7209 */ /* 0x000fc60007810000 */
[----:B------:R-:W4:Y:S01]  /*cc10*/  MUFU.TANH R167, R171 ;  /* 0x000000ab00a77308 */ /* 0x000f220000002400 */
[----:B------:R-:W-:Y:S02]  /*cc20*/  FMNMX.FTZ R13, R153, R13, !PT ;  /* 0x0000000d990d7209 */ /* 0x000fe40007810000 */
[----:B--2---:R-:W-:Y:S02]  /*cc30*/  FSEL R163, R163, -INF , P0 ;  /* 0xff800000a3a37808 */ /* 0x004fe40000000000 */
[----:B------:R-:W-:Y:S02]  /*cc40*/  FMNMX.FTZ R13, R154, R13, !PT ;  /* 0x0000000d9a0d7209 */ /* 0x000fe40007810000 */
[----:B------:R-:W-:Y:S01]  /*cc50*/  LOP3.LUT P0, RZ, R19, 0x80000000, RZ, 0xc0, !PT ;  /* 0x8000000013ff7812 */ /* 0x000fe2000780c0ff */
[----:B------:R-:W2:Y:S01]  /*cc60*/  MUFU.TANH R170, R174 ;  /* 0x000000ae00aa7308 */ /* 0x000ea20000002400 */
[----:B------:R-:W-:Y:S02]  /*cc70*/  FMNMX.FTZ R13, R155, R13, !PT ;  /* 0x0000000d9b0d7209 */ /* 0x000fe40007810000 */
[----:B---3--:R-:W-:-:S02]  /*cc80*/  FSEL R166, R166, -INF , P1 ;  /* 0xff800000a6a67808 */ /* 0x008fc40000800000 */
[----:B------:R-:W-:Y:S02]  /*cc90*/  FMNMX.FTZ R13, R158, R13, !PT ;  /* 0x0000000d9e0d7209 */ /* 0x000fe40007810000 */
[----:B------:R-:W-:Y:S01]  /*cca0*/  LOP3.LUT P1, RZ, R19, 0x40000000, RZ, 0xc0, !PT ;  /* 0x4000000013ff7812 */ /* 0x000fe2000782c0ff */
[----:B------:R-:W3:Y:S01]  /*ccb0*/  MUFU.TANH R171, R175 ;  /* 0x000000af00ab7308 */ /* 0x000ee20000002400 */
[----:B------:R-:W-:Y:S02]  /*ccc0*/  FMNMX.FTZ R13, R159, R13, !PT ;  /* 0x0000000d9f0d7209 */ /* 0x000fe40007810000 */
[----:B----4-:R-:W-:Y:S02]  /*ccd0*/  FSEL R167, R167, -INF , P1 ;  /* 0xff800000a7a77808 */ /* 0x010fe40000800000 */
[----:B------:R-:W-:Y:S02]  /*cce0*/  FMNMX.FTZ R13, R162, R13, !PT ;  /* 0x0000000da20d7209 */ /* 0x000fe40007810000 */
[----:B------:R-:W-:Y:S01]  /*ccf0*/  LOP3.LUT P1, RZ, R19, 0x20000000, RZ, 0xc0, !PT ;  /* 0x2000000013ff7812 */ /* 0x000fe2000782c0ff */
[----:B------:R-:W4:Y:S01]  /*cd00*/  MUFU.TANH R174, R178 ;  /* 0x000000b200ae7308 */ /* 0x000f220000002400 */
[----:B------:R-:W-:-:S02]  /*cd10*/  FMNMX.FTZ R13, R163, R13, !PT ;  /* 0x0000000da30d7209 */ /* 0x000fc40007810000 */
[----:B--2---:R-:W-:Y:S02]  /*cd20*/  FSEL R170, R170, -INF , P0 ;  /* 0xff800000aaaa7808 */ /* 0x004fe40000000000 */
[----:B------:R-:W-:Y:S02]  /*cd30*/  FMNMX.FTZ R13, R166, R13, !PT ;  /* 0x0000000da60d7209 */ /* 0x000fe40007810000 */
[----:B------:R-:W-:Y:S01]  /*cd40*/  LOP3.LUT P0, RZ, R19, 0x10000000, RZ, 0xc0, !PT ;  /* 0x1000000013ff7812 */ /* 0x000fe2000780c0ff */
[----:B------:R-:W2:Y:S01]  /*cd50*/  MUFU.TANH R175, R179 ;  /* 0x000000b300af7308 */ /* 0x000ea20000002400 */
[----:B------:R-:W-:Y:S02]  /*cd60*/  FMNMX.FTZ R13, R167, R13, !PT ;  /* 0x0000000da70d7209 */ /* 0x000fe40007810000 */
[----:B---3--:R-:W-:Y:S02]  /*cd70*/  FSEL R171, R171, -INF , P2 ;  /* 0xff800000abab7808 */ /* 0x008fe40001000000 */
[----:B------:R-:W-:-:S03]  /*cd80*/  FMNMX.FTZ R13, R170, R13, !PT ;  /* 0x0000000daa0d7209 */ /* 0x000fc60007810000 */
[----:B------:R-:W3:Y:S01]  /*cd90*/  MUFU.TANH R178, R182 ;  /* 0x000000b600b27308 */ /* 0x000ee20000002400 */
[----:B----4-:R-:W-:Y:S02]  /*cda0*/  FSEL R174, R174, -INF , P3 ;  /* 0xff800000aeae7808 */ /* 0x010fe40001800000 */
[----:B------:R-:W-:Y:S02]  /*cdb0*/  FMNMX.FTZ R13, R171, R13, !PT ;  /* 0x0000000dab0d7209 */ /* 0x000fe40007810000 */
[----:B------:R-:W-:Y:S02]  /*cdc0*/  ISETP.GT.AND P3, PT, R228, 0x29, PT ;  /* 0x00000029e400780c */ /* 0x000fe40003f64270 */
[----:B------:R-:W-:Y:S01]  /*cdd0*/  FMNMX.FTZ R13, R174, R13, !PT ;  /* 0x0000000dae0d7209 */ /* 0x000fe20007810000 */
[----:B------:R-:W4:Y:S01]  /*cde0*/  MUFU.TANH R179, R183 ;  /* 0x000000b700b37308 */ /* 0x000f220000002400 */
[----:B--2---:R-:W-:Y:S02]  /*cdf0*/  FSEL R175, R175, -INF , P4 ;  /* 0xff800000afaf7808 */ /* 0x004fe40002000000 */
[----:B------:R-:W-:-:S02]  /*ce00*/  ISETP.GT.AND P4, PT, R228, 0x30, PT ;  /* 0x00000030e400780c */ /* 0x000fc40003f84270 */
[----:B------:R-:W-:-:S03]  /*ce10*/  FMNMX.FTZ R13, R175, R13, !PT ;  /* 0x0000000daf0d7209 */ /* 0x000fc60007810000 */
[----:B------:R-:W2:Y:S01]  /*ce20*/  MUFU.TANH R173, R173 ;  /* 0x000000ad00ad7308 */ /* 0x000ea20000002400 */
[----:B---3--:R-:W-:-:S04]  /*ce30*/  FSEL R178, R178, -INF , P5 ;  /* 0xff800000b2b27808 */ /* 0x008fc80002800000 */
[----:B------:R-:W-:Y:S02]  /*ce40*/  FMNMX.FTZ R13, R178, R13, !PT ;  /* 0x0000000db20d7209 */ /* 0x000fe40007810000 */
[----:B----4-:R-:W-:-:S04]  /*ce50*/  FSEL R179, R179, -INF , P6 ;  /* 0xff800000b3b37808 */ /* 0x010fc80003000000 */
[----:B------:R-:W-:Y:S02]  /*ce60*/  FMNMX.FTZ R13, R179, R13, !PT ;  /* 0x0000000db30d7209 */ /* 0x000fe40007810000 */
[----:B--2---:R-:W-:-:S03]  /*ce70*/  FSEL R173, R173, -INF , P3 ;  /* 0xff800000adad7808 */ /* 0x004fc60001800000 */
[----:B------:R-:W2:Y:S01]  /*ce80*/  SHFL.BFLY PT, R15, R13, 0x2, 0x1f ;  /* 0x0c401f000d0f7f89 */ /* 0x000ea200000e0000 */
[----:B------:R-:W-:Y:S02]  /*ce90*/  ISETP.GT.AND P3, PT, R228, 0x31, PT ;  /* 0x00000031e400780c */ /* 0x000fe40003f64270 */
[----:B--2---:R-:W-:-:S05]  /*cea0*/  FMNMX.FTZ R15, R13, R15, !PT ;  /* 0x0000000f0d0f7209 */ /* 0x004fca0007810000 */
[----:B------:R-:W2:Y:S02]  /*ceb0*/  SHFL.BFLY PT, R13, R15, 0x1, 0x1f ;  /* 0x0c201f000f0d7f89 */ /* 0x000ea400000e0000 */
[----:B--2---:R-:W-:Y:S01]  /*cec0*/  FMNMX.FTZ R15, R15, R13, !PT ;  /* 0x0000000d0f0f7209 */ /* 0x004fe20007810000 */
[----:B------:R-:W-:-:S03]  /*ced0*/  IMAD.U32 R13, RZ, RZ, UR40 ;  /* 0x00000028ff0d7e24 */ /* 0x000fc6000f8e00ff */
[C---:B------:R-:W-:Y:S01]  /*cee0*/  FSETP.NEU.FTZ.AND P2, PT, R15.reuse, -INF , PT ;  /* 0xff8000000f00780b */ /* 0x040fe20003f5d000 */
[----:B------:R-:W-:-:S03]  /*cef0*/  FMUL.FTZ R182, R15, R13 ;  /* 0x0000000d0fb67220 */ /* 0x000fc60000410000 */
[----:B------:R-:W-:Y:S02]  /*cf00*/  FSEL R183, R15, RZ, P2 ;  /* 0x000000ff0fb77208 */ /* 0x000fe40001000000 */
[----:B------:R-:W-:Y:S02]  /*cf10*/  FSEL R182, R182, RZ, P2 ;  /* 0x000000ffb6b67208 */ /* 0x000fe40001000000 */
[----:B------:R-:W-:Y:S01]  /*cf20*/  ISETP.NE.AND P2, PT, R193, RZ, PT ;  /* 0x000000ffc100720c */ /* 0x000fe20003f45270 */
[----:B------:R-:W-:Y:S02]  /*cf30*/  FADD.FTZ R183, -R183, R227 ;  /* 0x000000e3b7b77221 */ /* 0x000fe40000010100 */
[-CC-:B------:R-:W-:Y:S01]  /*cf40*/  FFMA.FTZ R227, R170, R13.reuse, -R182.reuse ;  /* 0x0000000daae37223 */ /* 0x180fe200000108b6 */
[-CC-:B------:R-:W-:Y:S01]  /*cf50*/  FFMA.FTZ R14, R14, R13.reuse, -R182.reuse ;  /* 0x0000000d0e0e7223 */ /* 0x180fe200000108b6 */
        /* <DEDUP_REMOVED lines=16> */
[----:B------:R-:W-:Y:S01]  /*d060*/  FFMA.FTZ R179, R179, R13, -R182 ;  /* 0x0000000db3b37223 */ /* 0x000fe200000108b6 */
[----:B------:R-:W-:-:S04]  /*d070*/  @!P2 IMAD R182, R226, 0x40, R189 ;  /* 0x00000040e2b6a824 */ /* 0x000fc800078e02bd */
[----:B------:R-:W3:Y:S01]  /*d080*/  MUFU.EX2 R153, R153 ;  /* 0x0000009900997308 */ /* 0x000ee20000000800 */
[----:B------:R-:W-:-:S07]  /*d090*/  @!P2 IMAD R182, R182, 0x4, R2 ;  /* 0x00000004b6b6a824 */ /* 0x000fce00078e0202 */
[----:B------:R-:W4:Y:S01]  /*d0a0*/  MUFU.EX2 R154, R154 ;  /* 0x0000009a009a7308 */ /* 0x000f220000000800 */
[----:B--2---:R-:W-:Y:S01]  /*d0b0*/  FFMA.FTZ R3, R170, R3, R14 ;  /* 0x00000003aa037223 */ /* 0x004fe2000001000e */
        /* <DEDUP_REMOVED lines=9> */
[----:B------:R-:W-:-:S02]  /*d150*/  @!P1 VIADD R14, R217, 0x28c40 ;  /* 0x00028c40d90e9836 */ /* 0x000fc40000000000 */
[-C--:B------:R-:W-:Y:S01]  /*d160*/  FMUL.FTZ R38, R38, R170.reuse ;  /* 0x000000aa26267220 */ /* 0x080fe20000410000 */
[-C--:B------:R-:W-:Y:S01]  /*d170*/  FMUL.FTZ R39, R39, R170.reuse ;  /* 0x000000aa27277220 */ /* 0x080fe20000410000 */
[-C--:B------:R-:W-:Y:S01]  /*d180*/  FMUL.FTZ R42, R42, R170.reuse ;  /* 0x000000aa2a2a7220 */ /* 0x080fe20000410000 */
[-C--:B------:R-:W-:Y:S01]  /*d190*/  FMUL.FTZ R43, R43, R170.reuse ;  /* 0x000000aa2b2b7220 */ /* 0x080fe20000410000 */
[----:B------:R-:W-:Y:S01]  /*d1a0*/  @!P1 PRMT R14, RZ, 0x654, R14 ;  /* 0x00000654ff0e9816 */ /* 0x000fe2000000000e */
[----:B----4-:R-:W-:Y:S01]  /*d1b0*/  FADD.FTZ R3, R154, R3 ;  /* 0x000000039a037221 */ /* 0x010fe20000010000 */
[----:B------:R-:W3:Y:S01]  /*d1c0*/  MUFU.EX2 R158, R158 ;  /* 0x0000009e009e7308 */ /* 0x000ee20000000800 */
[-C--:B------:R-:W-:Y:S01]  /*d1d0*/  FMUL.FTZ R46, R46, R170.reuse ;  /* 0x000000aa2e2e7220 */ /* 0x080fe20000410000 */
[----:B------:R4:W-:Y:S01]  /*d1e0*/  @!P1 SYNCS.ARRIVE.TRANS64.RED.A1T0 RZ, [R14+URZ], RZ ;  /* 0x000000ff0eff99a7 */ /* 0x0009e2000810043f */
[----:B------:R-:W-:Y:S01]  /*d1f0*/  @!P2 STS [R182+0x28820], R170 ;  /* 0x028820aab600a388 */ /* 0x000fe20000000800 */
[-C--:B------:R-:W-:Y:S01]  /*d200*/  FMUL.FTZ R47, R47, R170.reuse ;  /* 0x000000aa2f2f7220 */ /* 0x080fe20000410000 */
[-C--:B------:R-:W-:Y:S01]  /*d210*/  FMUL.FTZ R50, R50, R170.reuse ;  /* 0x000000aa32327220 */ /* 0x080fe20000410000 */
[----:B------:R-:W-:Y:S01]  /*d220*/  FMUL.FTZ R51, R51, R170 ;  /* 0x000000aa33337220 */ /* 0x000fe20000410000 */
[C---:B--2---:R-:W-:Y:S01]  /*d230*/  FADD.FTZ R3, R155.reuse, R3 ;  /* 0x000000039b037221 */ /* 0x044fe20000010000 */
[----:B------:R-:W-:Y:S01]  /*d240*/  F2FP.BF16.F32.PACK_AB R155, R155, R154 ;  /* 0x0000009a9b9b723e */ /* 0x000fe200000010ff */
[----:B------:R-:W-:Y:S01]  /*d250*/  FMUL.FTZ R154, R176, UR44 ;  /* 0x0000002cb09a7c20 */ /* 0x000fe20008410000 */
[----:B----4-:R-:W-:Y:S01]  /*d260*/  FMNMX.FTZ R14, R152, R21, !PT ;  /* 0x00000015980e7209 */ /* 0x010fe20007810000 */
[----:B------:R-:W-:Y:S01]  /*d270*/  FMUL.FTZ R176, R177, UR44 ;  /* 0x0000002cb1b07c20 */ /* 0x000fe20008410000 */
[----:B------:R-:W-:Y:S01]  /*d280*/  FMUL.FTZ R177, R180, UR44 ;  /* 0x0000002cb4b17c20 */ /* 0x000fe20008410000 */
[----:B------:R-:W-:Y:S01]  /*d290*/  FMUL.FTZ R180, R181, UR44 ;  /* 0x0000002cb5b47c20 */ /* 0x000fe20008410000 */
[----:B------:R-:W-:Y:S01]  /*d2a0*/  FMNMX.FTZ R14, R233, R14, !PT ;  /* 0x0000000ee90e7209 */ /* 0x000fe20007810000 */
[----:B------:R-:W2:Y:S01]  /*d2b0*/  MUFU.TANH R154, R154 ;  /* 0x0000009a009a7308 */ /* 0x000ea20000002400 */
[----:B------:R-:W-:Y:S01]  /*d2c0*/  FMUL.FTZ R54, R54, R170 ;  /* 0x000000aa36367220 */ /* 0x000fe20000410000 */
[----:B---3--:R-:W-:Y:S01]  /*d2d0*/  FADD.FTZ R3, R158, R3 ;  /* 0x000000039e037221 */ /* 0x008fe20000010000 */
[----:B------:R-:W-:Y:S01]  /*d2e0*/  FMNMX.FTZ R14, R156, R14, !PT ;  /* 0x0000000e9c0e7209 */ /* 0x000fe20007810000 */
[-C--:B------:R-:W-:Y:S01]  /*d2f0*/  FMUL.FTZ R55, R55, R170.reuse ;  /* 0x000000aa37377220 */ /* 0x080fe20000410000 */
[-C--:B------:R-:W-:Y:S01]  /*d300*/  FMUL.FTZ R58, R58, R170.reuse ;  /* 0x000000aa3a3a7220 */ /* 0x080fe20000410000 */
[----:B------:R-:W-:Y:S01]  /*d310*/  FMUL.FTZ R59, R59, R170 ;  /* 0x000000aa3b3b7220 */ /* 0x000fe20000410000 */
[----:B------:R-:W-:Y:S01]  /*d320*/  FMNMX.FTZ R14, R157, R14, !PT ;  /* 0x0000000e9d0e7209 */ /* 0x000fe20007810000 */
[----:B------:R-:W3:Y:S01]  /*d330*/  MUFU.TANH R176, R176 ;  /* 0x000000b000b07308 */ /* 0x000ee20000002400 */
        /* <DEDUP_REMOVED lines=8> */
[----:B--2---:R-:W-:Y:S01]  /*d3c0*/  FSEL R154, R154, -INF , P4 ;  /* 0xff8000009a9a7808 */ /* 0x004fe20002000000 */
[----:B------:R-:W-:Y:S01]  /*d3d0*/  FMUL.FTZ R71, R71, R170 ;  /* 0x000000aa47477220 */ /* 0x000fe20000410000 */
[----:B------:R-:W-:Y:S01]  /*d3e0*/  FMNMX.FTZ R14, R164, R14, !PT ;  /* 0x0000000ea40e7209 */ /* 0x000fe20007810000 */
[-C--:B------:R-:W-:Y:S01]  /*d3f0*/  FMUL.FTZ R74, R74, R170.reuse ;  /* 0x000000aa4a4a7220 */ /* 0x080fe20000410000 */
[----:B------:R-:W-:Y:S01]  /*d400*/  ISETP.GT.AND P4, PT, R228, 0x38, PT ;  /* 0x00000038e400780c */ /* 0x000fe20003f84270 */
[----:B------:R-:W-:Y:S01]  /*d410*/  FMUL.FTZ R75, R75, R170 ;  /* 0x000000aa4b4b7220 */ /* 0x000fe20000410000 */
[----:B------:R-:W-:Y:S01]  /*d420*/  FMNMX.FTZ R14, R165, R14, !PT ;  /* 0x0000000ea50e7209 */ /* 0x000fe20007810000 */
[----:B------:R-:W2:Y:S01]  /*d430*/  MUFU.TANH R180, R180 ;  /* 0x000000b400b47308 */ /* 0x000ea20000002400 */
[----:B---3--:R-:W-:Y:S01]  /*d440*/  FSEL R176, R176, -INF , P3 ;  /* 0xff800000b0b07808 */ /* 0x008fe20001800000 */
[----:B------:R-:W-:Y:S01]  /*d450*/  FMUL.FTZ R78, R78, R170 ;  /* 0x000000aa4e4e7220 */ /* 0x000fe20000410000 */
[----:B------:R-:W-:Y:S01]  /*d460*/  FMNMX.FTZ R14, R168, R14, !PT ;  /* 0x0000000ea80e7209 */ /* 0x000fe20007810000 */
[-C--:B------:R-:W-:Y:S01]  /*d470*/  FMUL.FTZ R79, R79, R170.reuse ;  /* 0x000000aa4f4f7220 */ /* 0x080fe20000410000 */
[----:B------:R-:W-:Y:S01]  /*d480*/  ISETP.GT.AND P3, PT, R228, 0x39, PT ;  /* 0x00000039e400780c */ /* 0x000fe20003f64270 */
[----:B------:R-:W-:Y:S01]  /*d490*/  FMUL.FTZ R82, R82, R170 ;  /* 0x000000aa52527220 */ /* 0x000fe20000410000 */
[----:B------:R-:W-:Y:S01]  /*d4a0*/  FMNMX.FTZ R14, R169, R14, !PT ;  /* 0x0000000ea90e7209 */ /* 0x000fe20007810000 */
[----:B------:R-:W3:Y:S01]  /*d4b0*/  MUFU.EX2 R159, R159 ;  /* 0x0000009f009f7308 */ /* 0x000ee20000000800 */
[----:B----4-:R-:W-:Y:S01]  /*d4c0*/  FSEL R177, R177, -INF , P4 ;  /* 0xff800000b1b17808 */ /* 0x010fe20002000000 */
[----:B------:R-:W-:Y:S01]  /*d4d0*/  FMUL.FTZ R83, R83, R170 ;  /* 0x000000aa53537220 */ /* 0x000fe20000410000 */
[----:B------:R-:W-:Y:S01]  /*d4e0*/  FMNMX.FTZ R14, R172, R14, !PT ;  /* 0x0000000eac0e7209 */ /* 0x000fe20007810000 */
[-C--:B------:R-:W-:Y:S01]  /*d4f0*/  FMUL.FTZ R86, R86, R170.reuse ;  /* 0x000000aa56567220 */ /* 0x080fe20000410000 */
[-C--:B------:R-:W-:Y:S01]  /*d500*/  FMUL.FTZ R87, R87, R170.reuse ;  /* 0x000000aa57577220 */ /* 0x080fe20000410000 */
[----:B------:R-:W-:Y:S01]  /*d510*/  FMUL.FTZ R90, R90, R170 ;  /* 0x000000aa5a5a7220 */ /* 0x000fe20000410000 */
[----:B------:R-:W-:Y:S01]  /*d520*/  FMNMX.FTZ R14, R173, R14, !PT ;  /* 0x0000000ead0e7209 */ /* 0x000fe20007810000 */
[----:B------:R-:W4:Y:S01]  /*d530*/  MUFU.EX2 R162, R162 ;  /* 0x000000a200a27308 */ /* 0x000f220000000800 */
[----:B--2---:R-:W-:Y:S01]  /*d540*/  FSEL R180, R180, -INF , P3 ;  /* 0xff800000b4b47808 */ /* 0x004fe20001800000 */
        /* <DEDUP_REMOVED lines=14> */
[----:B------:R-:W-:Y:S01]  /*d630*/  MUFU.EX2 R167, R167 ;  /* 0x000000a700a77308 */ /* 0x000fe20000000800 */
[----:B----4-:R-:W-:Y:S01]  /*d640*/  FADD.FTZ R3, R162, R3 ;  /* 0x00000003a2037221 */ /* 0x010fe20000010000 */
[-C--:B------:R-:W-:Y:S01]  /*d650*/  FMUL.FTZ R107, R107, R170.reuse ;  /* 0x000000aa6b6b7220 */ /* 0x080fe20000410000 */
[-C--:B------:R-:W-:Y:S01]  /*d660*/  FMUL.FTZ R110, R110, R170.reuse ;  /* 0x000000aa6e6e7220 */ /* 0x080fe20000410000 */
[----:B------:R-:W2:Y:S01]  /*d670*/  SHFL.BFLY PT, R181, R14, 0x2, 0x1f ;  /* 0x0c401f000eb57f89 */ /* 0x000ea200000e0000 */
        /* <DEDUP_REMOVED lines=23> */
[----:B--2---:R-:W-:Y:S01]  /*d7f0*/  FMNMX.FTZ R14, R14, R181, !PT ;  /* 0x000000b50e0e7209 */ /* 0x004fe20007810000 */
[----:B------:R-:W-:-:S03]  /*d800*/  FMUL.FTZ R151, R151, R170 ;  /* 0x000000aa97977220 */ /* 0x000fc60000410000 */
[----:B------:R-:W-:Y:S01]  /*d810*/  MUFU.EX2 R178, R178 ;  /* 0x000000b200b27308 */ /* 0x000fe20000000800 */
[----:B------:R-:W2:Y:S02]  /*d820*/  SHFL.BFLY PT, R181, R14, 0x1, 0x1f ;  /* 0x0c201f000eb57f89 */ /* 0x000ea400000e0000 */
[----:B--2---:R-:W-:-:S05]  /*d830*/  FMNMX.FTZ R14, R14, R181, !PT ;  /* 0x000000b50e0e7209 */ /* 0x004fca0007810000 */
[----:B------:R2:W-:Y:S01]  /*d840*/  MUFU.EX2 R181, R163 ;  /* 0x000000a300b57308 */ /* 0x0005e20000000800 */
[----:B------:R-:W-:-:S04]  /*d850*/  FSETP.NEU.FTZ.AND P3, PT, R14, -INF , PT ;  /* 0xff8000000e00780b */ /* 0x000fc80003f7d000 */
[----:B--2---:R-:W-:-:S05]  /*d860*/  FSEL R163, R14, RZ, P3 ;  /* 0x000000ff0ea37208 */ /* 0x004fca0001800000 */
[----:B------:R-:W-:-:S04]  /*d870*/  FADD.FTZ R163, -R163, R21 ;  /* 0x00000015a3a37221 */ /* 0x000fc80000010100 */
[----:B------:R-:W-:Y:S02]  /*d880*/  FMUL.FTZ R21, R163, R13 ;  /* 0x0000000da3157220 */ /* 0x000fe40000410000 */
[----:B------:R-:W-:Y:S08]  /*d890*/  MUFU.EX2 R163, R227 ;  /* 0x000000e300a37308 */ /* 0x000ff00000000800 */
[----:B------:R-:W2:Y:S02]  /*d8a0*/  MUFU.EX2 R21, R21 ;  /* 0x0000001500157308 */ /* 0x000ea40000000800 */
        /* <DEDUP_REMOVED lines=10> */
[----:B--2---:R-:W-:Y:S01]  /*d950*/  FMUL.FTZ R182, R14, R13 ;  /* 0x0000000d0eb67220 */ /* 0x004fe20000410000 */
[-C--:B------:R-:W-:Y:S01]  /*d960*/  FMUL.FTZ R41, R41, R21.reuse ;  /* 0x0000001529297220 */ /* 0x080fe20000410000 */
[-C--:B------:R-:W-:Y:S01]  /*d970*/  FMUL.FTZ R44, R44, R21.reuse ;  /* 0x000000152c2c7220 */ /* 0x080fe20000410000 */
[-C--:B------:R-:W-:Y:S01]  /*d980*/  FMUL.FTZ R45, R45, R21.reuse ;  /* 0x000000152d2d7220 */ /* 0x080fe20000410000 */
[-C--:B------:R-:W-:Y:S01]  /*d990*/  FMUL.FTZ R48, R48, R21.reuse ;  /* 0x0000001530307220 */ /* 0x080fe20000410000 */
[----:B------:R-:W-:Y:S01]  /*d9a0*/  FSEL R182, R182, RZ, P3 ;  /* 0x000000ffb6b67208 */ /* 0x000fe20001800000 */
[-C--:B------:R-:W-:Y:S01]  /*d9b0*/  FMUL.FTZ R49, R49, R21.reuse ;  /* 0x0000001531317220 */ /* 0x080fe20000410000 */
[-C--:B------:R-:W-:Y:S01]  /*d9c0*/  FMUL.FTZ R52, R52, R21.reuse ;  /* 0x0000001534347220 */ /* 0x080fe20000410000 */
[-C--:B------:R-:W-:Y:S01]  /*d9d0*/  FMUL.FTZ R53, R53, R21.reuse ;  /* 0x0000001535357220 */ /* 0x080fe20000410000 */
[----:B------:R-:W-:Y:S01]  /*d9e0*/  FMUL.FTZ R56, R56, R21 ;  /* 0x0000001538387220 */ /* 0x000fe20000410000 */
        /* <DEDUP_REMOVED lines=17> */
[----:B------:R-:W-:Y:S01]  /*db00*/  FFMA.FTZ R180, R180, R13, -R182 ;  /* 0x0000000db4b47223 */ /* 0x000fe200000108b6 */
        /* <DEDUP_REMOVED lines=21> */
[----:B-----5:R-:W-:Y:S01]  /*dc60*/  F2FP.BF16.F32.PACK_AB R157, R159, R158 ;  /* 0x0000009e9f9d723e */ /* 0x020fe200000010ff */
[----:B--2---:R-:W-:Y:S01]  /*dc70*/  FFMA.FTZ R158, R21, R0, R152 ;  /* 0x00000000159e7223 */ /* 0x004fe20000010098 */
[C---:B------:R-:W-:Y:S01]  /*dc80*/  FADD.FTZ R0, R181.reuse, R3 ;  /* 0x00000003b5007221 */ /* 0x040fe20000010000 */
[----:B------:R-:W-:Y:S01]  /*dc90*/  F2FP.BF16.F32.PACK_AB R159, R181, R162 ;  /* 0x000000a2b59f723e */ /* 0x000fe200000010ff */
[-C--:B------:R-:W-:Y:S01]  /*dca0*/  FMUL.FTZ R93, R93, R21.reuse ;  /* 0x000000155d5d7220 */ /* 0x080fe20000410000 */
[C---:B---3--:R-:W-:Y:S01]  /*dcb0*/  FADD.FTZ R158, R233.reuse, R158 ;  /* 0x0000009ee99e7221 */ /* 0x048fe20000010000 */
[----:B------:R-:W-:Y:S01]  /*dcc0*/  F2FP.BF16.F32.PACK_AB R152, R233, R152 ;  /* 0x00000098e998723e */ /* 0x000fe200000010ff */
[----:B------:R-:W2:Y:S01]  /*dcd0*/  MUFU.EX2 R161, R161 ;  /* 0x000000a100a17308 */ /* 0x000ea20000000800 */
[-C--:B------:R-:W-:Y:S01]  /*dce0*/  FMUL.FTZ R96, R96, R21.reuse ;  /* 0x0000001560607220 */ /* 0x080fe20000410000 */
[----:B----4-:R-:W-:Y:S01]  /*dcf0*/  FADD.FTZ R158, R156, R158 ;  /* 0x0000009e9c9e7221 */ /* 0x010fe20000010000 */
[-C--:B------:R-:W-:Y:S01]  /*dd00*/  FMUL.FTZ R97, R97, R21.reuse ;  /* 0x0000001561617220 */ /* 0x080fe20000410000 */
[-C--:B------:R-:W-:Y:S01]  /*dd10*/  FMUL.FTZ R100, R100, R21.reuse ;  /* 0x0000001564647220 */ /* 0x080fe20000410000 */
[-C--:B------:R-:W-:Y:S01]  /*dd20*/  FMUL.FTZ R101, R101, R21.reuse ;  /* 0x0000001565657220 */ /* 0x080fe20000410000 */
[----:B0-----:R-:W-:Y:S01]  /*dd30*/  FADD.FTZ R158, R182, R158 ;  /* 0x0000009eb69e7221 */ /* 0x001fe20000010000 */
[-C--:B------:R-:W-:Y:S01]  /*dd40*/  FMUL.FTZ R104, R104, R21.reuse ;  /* 0x0000001568687220 */ /* 0x080fe20000410000 */
[----:B------:R-:W0:Y:S01]  /*dd50*/  MUFU.EX2 R164, R164 ;  /* 0x000000a400a47308 */ /* 0x000e220000000800 */
[-C--:B------:R-:W-:Y:S01]  /*dd60*/  FMUL.FTZ R105, R105, R21.reuse ;  /* 0x0000001569697220 */ /* 0x080fe20000410000 */
[----:B-1----:R-:W-:Y:S01]  /*dd70*/  FADD.FTZ R158, R160, R158 ;  /* 0x0000009ea09e7221 */ /* 0x002fe20000010000 */
        /* <DEDUP_REMOVED lines=26> */
[----:B------:R-:W-:-:S03]  /*df20*/  FMUL.FTZ R149, R149, R21 ;  /* 0x0000001595957220 */ /* 0x000fc60000410000 */
[----:B------:R-:W3:Y:S08]  /*df30*/  MUFU.EX2 R172, R172 ;  /* 0x000000ac00ac7308 */ /* 0x000ef00000000800 */
[----:B------:R4:W-:Y:S08]  /*df40*/  MUFU.EX2 R3, R154 ;  /* 0x0000009a00037308 */ /* 0x0009f00000000800 */
[----:B------:R-:W5:Y:S01]  /*df50*/  MUFU.EX2 R162, R173 ;  /* 0x000000ad00a27308 */ /* 0x000f620000000800 */
[----:B----4-:R-:W-:Y:S01]  /*df60*/  F2FP.BF16.F32.PACK_AB R154, R182, R156 ;  /* 0x0000009cb69a723e */ /* 0x010fe200000010ff */
[----:B------:R-:W-:Y:S01]  /*df70*/  BAR.SYNC.DEFER_BLOCKING 0xf, 0x100 ;  /* 0x03c4000000007b1d */ /* 0x000fe20000010000 */
[----:B------:R-:W-:Y:S01]  /*df80*/  F2FP.BF16.F32.PACK_AB R156, R161, R160 ;  /* 0x000000a0a19c723e */ /* 0x000fe200000010ff */
[C---:B-1----:R-:W-:Y:S01]  /*df90*/  FADD.FTZ R160, R165.reuse, R158 ;  /* 0x0000009ea5a07221 */ /* 0x042fe20000010000 */
[----:B------:R-:W-:Y:S01]  /*dfa0*/  FADD.FTZ R161, R166, R0 ;  /* 0x00000000a6a17221 */ /* 0x000fe20000010000 */
[----:B------:R-:W-:-:S02]  /*dfb0*/  F2FP.BF16.F32.PACK_AB R158, R165, R164 ;  /* 0x000000a4a59e723e */ /* 0x000fc400000010ff */
[----:B--2---:R-:W-:Y:S01]  /*dfc0*/  FADD.FTZ R160, R168, R160 ;  /* 0x000000a0a8a07221 */ /* 0x004fe20000010000 */
[----:B------:R-:W1:Y:S01]  /*dfd0*/  MUFU.EX2 R176, R176 ;  /* 0x000000b000b07308 */ /* 0x000e620000000800 */
[C---:B------:R-:W-:Y:S01]  /*dfe0*/  FADD.FTZ R164, R167.reuse, R161 ;  /* 0x000000a1a7a47221 */ /* 0x040fe20000010000 */
[----:B------:R-:W-:Y:S01]  /*dff0*/  F2FP.BF16.F32.PACK_AB R161, R167, R166 ;  /* 0x000000a6a7a1723e */ /* 0x000fe200000010ff */
[C---:B0-----:R-:W-:Y:S01]  /*e000*/  FADD.FTZ R0, R169.reuse, R160 ;  /* 0x000000a0a9007221 */ /* 0x041fe20000010000 */
[----:B------:R-:W-:Y:S01]  /*e010*/  F2FP.BF16.F32.PACK_AB R160, R169, R168 ;  /* 0x000000a8a9a0723e */ /* 0x000fe200000010ff */
[----:B------:R-:W-:Y:S01]  /*e020*/  FADD.FTZ R164, R163, R164 ;  /* 0x000000a4a3a47221 */ /* 0x000fe20000010000 */
[C---:B------:R-:W-:Y:S01]  /*e030*/  F2FP.BF16.F32.PACK_AB R163, R171.reuse, R163 ;  /* 0x000000a3aba3723e */ /* 0x040fe200000010ff */
[----:B---3--:R-:W-:Y:S01]  /*e040*/  FADD.FTZ R0, R172, R0 ;  /* 0x00000000ac007221 */ /* 0x008fe20000010000 */
[----:B------:R-:W0:Y:S01]  /*e050*/  MUFU.EX2 R177, R177 ;  /* 0x000000b100b17308 */ /* 0x000e220000000800 */
[----:B------:R-:W-:-:S02]  /*e060*/  FADD.FTZ R164, R171, R164 ;  /* 0x000000a4aba47221 */ /* 0x000fc40000010000 */
[C---:B-----5:R-:W-:Y:S01]  /*e070*/  FADD.FTZ R0, R162.reuse, R0 ;  /* 0x00000000a2007221 */ /* 0x060fe20000010000 */
[----:B------:R-:W-:Y:S01]  /*e080*/  F2FP.BF16.F32.PACK_AB R162, R162, R172 ;  /* 0x000000aca2a2723e */ /* 0x000fe200000010ff */
[----:B------:R-:W-:Y:S02]  /*e090*/  FADD.FTZ R165, R174, R164 ;  /* 0x000000a4aea57221 */ /* 0x000fe40000010000 */
[----:B------:R-:W-:Y:S01]  /*e0a0*/  FADD.FTZ R0, R3, R0 ;  /* 0x0000000003007221 */ /* 0x000fe20000010000 */
[----:B------:R-:W2:Y:S01]  /*e0b0*/  MUFU.EX2 R166, R180 ;  /* 0x000000b400a67308 */ /* 0x000ea20000000800 */
[C---:B-1----:R-:W-:Y:S01]  /*e0c0*/  F2FP.BF16.F32.PACK_AB R164, R176.reuse, R3 ;  /* 0x00000003b0a4723e */ /* 0x042fe200000010ff */
[C---:B------:R-:W-:Y:S01]  /*e0d0*/  FADD.FTZ R3, R175.reuse, R165 ;  /* 0x000000a5af037221 */ /* 0x040fe20000010000 */
[----:B------:R-:W-:Y:S01]  /*e0e0*/  FADD.FTZ R0, R176, R0 ;  /* 0x00000000b0007221 */ /* 0x000fe20000010000 */
[----:B------:R-:W-:Y:S01]  /*e0f0*/  F2FP.BF16.F32.PACK_AB R165, R175, R174 ;  /* 0x000000aeafa5723e */ /* 0x000fe200000010ff */
[----:B------:R1:W-:Y:S01]  /*e100*/  STSM.16.M88.4 [R197+0x26800], R152 ;  /* 0x02680098c5007844 */ /* 0x0003e20000000200 */
[----:B------:R-:W-:-:S02]  /*e110*/  FADD.FTZ R3, R178, R3 ;  /* 0x00000003b2037221 */ /* 0x000fc40000010000 */
[----:B------:R-:W3:Y:S01]  /*e120*/  MUFU.EX2 R167, R179 ;  /* 0x000000b300a77308 */ /* 0x000ee20000000800 */
[----:B0-----:R-:W-:Y:S01]  /*e130*/  FADD.FTZ R0, R177, R0 ;  /* 0x00000000b1007221 */ /* 0x001fe20000010000 */
[----:B------:R1:W-:Y:S04]  /*e140*/  STSM.16.M88.4 [R200], R156 ;  /* 0x0000009cc8007844 */ /* 0x0003e80000000200 */
[----:B------:R1:W-:Y:S01]  /*e150*/  STSM.16.M88.4 [R198], R160 ;  /* 0x000000a0c6007844 */ /* 0x0003e20000000200 */
[C---:B--2---:R-:W-:Y:S01]  /*e160*/  FADD.FTZ R0, R166.reuse, R0 ;  /* 0x00000000a6007221 */ /* 0x044fe20000010000 */
[----:B------:R-:W-:Y:S01]  /*e170*/  F2FP.BF16.F32.PACK_AB R166, R166, R177 ;  /* 0x000000b1a6a6723e */ /* 0x000fe200000010ff */
[C---:B---3--:R-:W-:Y:S01]  /*e180*/  FADD.FTZ R3, R167.reuse, R3 ;  /* 0x00000003a7037221 */ /* 0x048fe20000010000 */
[----:B------:R-:W-:-:S05]  /*e190*/  F2FP.BF16.F32.PACK_AB R167, R167, R178 ;  /* 0x000000b2a7a7723e */ /* 0x000fca00000010ff */
[----:B------:R1:W-:Y:S01]  /*e1a0*/  STSM.16.M88.4 [R199], R164 ;  /* 0x000000a4c7007844 */ /* 0x0003e20000000200 */
[----:B------:R-:W-:Y:S05]  /*e1b0*/  @!P0 BRA `(.L_x_7961) ;  /* 0x0000000000048947 */ /* 0x000fea0003800000 */
[----:B------:R-:W-:Y:S01]  /*e1c0*/  BPT.TRAP 0x1 ;  /* 0x000000040000795c */ /* 0x000fe20000300000 */
.L_x_7961:
[----:B------:R0:W2:Y:S01]  /*e1d0*/  SYNCS.PHASECHK.TRANS64.TRYWAIT P2, [R217+URZ+0x28c50], R20 ;  /* 0x028c5014d90075a7 */ /* 0x0000a2000804017f */
[----:B------:R-:W-:Y:S05]  /*e1e0*/  @!P0 BRA `(.L_x_7962) ;  /* 0x0000000000048947 */ /* 0x000fea0003800000 */
[----:B------:R-:W-:Y:S01]  /*e1f0*/  BPT.TRAP 0x1 ;  /* 0x000000040000795c */ /* 0x000fe20000300000 */
.L_x_7962:
[----:B------:R-:W-:Y:S04]  /*e200*/  BSSY B2, `(.L_x_7963) ;  /* 0x0000004000027945 */ /* 0x000fe80003800000 */
[----:B--2---:R-:W-:Y:S05]  /*e210*/  @P2 BRA `(.L_x_7964) ;  /* 0x0000000000082947 */ /* 0x004fea0003800000 */
[----:B------:R-:W2:Y:S02]  /*e220*/  SYNCS.PHASECHK.TRANS64.TRYWAIT P2, [R217+URZ+0x28c50], R20 ;  /* 0x028c5014d90075a7 */ /* 0x000ea4000804017f */
[----:B--2---:R-:W-:Y:S05]  /*e230*/  @!P2 BRA `(.L_x_7965) ;  /* 0x0000011800eca947 */ /* 0x004fea0003800000 */
.L_x_7964:
[----:B------:R-:W-:Y:S05]  /*e240*/  BSYNC B2 ;  /* 0x0000000000027941 */ /* 0x000fea0003800000 */
.L_x_7963:
[----:B0-2---:R-:W-:Y:S01]  /*e250*/  IMAD R20, R18, 0x1000, R191 ;  /* 0x0000100012147824 */ /* 0x005fe200078e02bf */
[----:B------:R-:W-:Y:S01]  /*e260*/  WARPGROUP.ARRIVE ;  /* 0x00000000000079c5 */ /* 0x000fe20000000000 */
[----:B------:R-:W-:Y:S01]  /*e270*/  IMAD.MOV.U32 R21, RZ, RZ, 0x40000040 ;  /* 0x40000040ff157424 */ /* 0x000fe200078e00ff */
[----:B------:R-:W-:Y:S01]  /*e280*/  ISETP.GT.AND P2, PT, R216, R215, PT ;  /* 0x000000d7d800720c */ /* 0x000fe20003f44270 */
[----:B------:R-:W-:Y:S01]  /*e290*/  @!P1 VIADD R217, R217, 0x28c60 ;  /* 0x00028c60d9d99836 */ /* 0x000fe20000000000 */
[----:B------:R-:W-:Y:S01]  /*e2a0*/  R2UR UR6, R20 ;  /* 0x00000000140672ca */ /* 0x000fe200000e0000 */
[----:B------:R-:W-:Y:S01]  /*e2b0*/  VIADD R216, R216, 0xffffffff ;  /* 0xffffffffd8d87836 */ /* 0x000fe20000000000 */
[----:B------:R-:W-:Y:S01]  /*e2c0*/  R2UR UR7, R21 ;  /* 0x00000000150772ca */ /* 0x000fe200000e0000 */
[----:B------:R-:W-:Y:S01]  /*e2d0*/  IMAD.MOV.U32 R21, RZ, RZ, 0x40000040 ;  /* 0x40000040ff157424 */ /* 0x000fe200078e00ff */
[----:B------:R-:W-:Y:S01]  /*e2e0*/  @!P1 PRMT R217, RZ, 0x654, R217 ;  /* 0x00000654ffd99816 */ /* 0x000fe200000000d9 */
[----:B------:R-:W-:-:S02]  /*e2f0*/  IMAD.MOV.U32 R227, RZ, RZ, R15 ;  /* 0x000000ffffe37224 */ /* 0x000fc400078e000f */
[----:B------:R-:W-:-:S08]  /*e300*/  IMAD.MOV.U32 R226, RZ, RZ, R18 ;  /* 0x000000ffffe27224 */ /* 0x000fd000078e0012 */
[----:B------:R-:W-:Y:S03]  /*e310*/  HGMMA.64x256x16.F32.BF16 R24, R152, gdesc[UR4].tnspB, R24, gsb0 ;  /* 0x43e0000498187df0 */ /* 0x000fe60008001818 */
[----:B------:R-:W-:Y:S02]  /*e320*/  WARPGROUP.DEPBAR.LE gsb0, 0x0 ;  /* 0x00008000000079c5 */ /* 0x000fe40000010000 */
[----:B-1----:R-:W-:Y:S01]  /*e330*/  VIADD R152, R20, 0x80 ;  /* 0x0000008014987836 */ /* 0x002fe20000000000 */
        /* <DEDUP_REMOVED lines=33> */
.L_x_7955:
[----:B------:R-:W-:Y:S05]  /*e550*/  BSYNC B0 ;  /* 0x0000000000007941 */ /* 0x000fea0003800000 */
.L_x_7954:
[----:B------:R-:W-:Y:S01]  /*e560*/  ISETP.GE.AND P2, PT, R216, R201, PT ;  /* 0x000000c9d800720c */ /* 0x000fe20003f46270 */
[----:B------:R-:W-:-:S12]  /*e570*/  BSSY B0, `(.L_x_7967) ;  /* 0x00001e1000007945 */ /* 0x000fd80003800000 */
[----:B------:R-:W-:Y:S05]  /*e580*/  @!P2 BRA `(.L_x_7968) ;  /* 0x0000001c007ca947 */ /* 0x000fea0003800000 */
[----:B------:R-:W-:Y:S02]  /*e590*/  IMAD.MOV.U32 R21, RZ, RZ, R15 ;  /* 0x000000ffff157224 */ /* 0x000fe400078e000f */
[----:B------:R-:W-:Y:S02]  /*e5a0*/  IMAD.MOV.U32 R215, RZ, RZ, R14 ;  /* 0x000000ffffd77224 */ /* 0x000fe400078e000e */
[----:B------:R-:W-:-:S07]  /*e5b0*/  IMAD.MOV.U32 R196, RZ, RZ, R18 ;  /* 0x000000ffffc47224 */ /* 0x000fce00078e0012 */
.L_x_7979:
[----:B------:R-:W-:-:S05]  /*e5c0*/  VIADD R18, R196, 0x1 ;  /* 0x00000001c4127836 */ /* 0x000fca0000000000 */
[----:B------:R-:W-:-:S04]  /*e5d0*/  ISETP.NE.AND P2, PT, R18, 0x2, PT ;  /* 0x000000021200780c */ /* 0x000fc80003f45270 */
[----:B------:R-:W-:Y:S02]  /*e5e0*/  SEL R13, RZ, 0x1, P2 ;  /* 0x00000001ff0d7807 */ /* 0x000fe40001000000 */
[----:B------:R-:W-:Y:S02]  /*e5f0*/  SEL R18, R18, RZ, P2 ;  /* 0x000000ff12127207 */ /* 0x000fe40001000000 */
[----:B------:R-:W-:Y:S01]  /*e600*/  LOP3.LUT R22, R22, R13, RZ, 0x3c, !PT ;  /* 0x0000000d16167212 */ /* 0x000fe200078e3cff */
[----:B--2---:R-:W-:Y:S06]  /*e610*/  @!P0 BRA `(.L_x_7969) ;  /* 0x0000000000048947 */ /* 0x004fec0003800000 */
[----:B------:R-:W-:Y:S01]  /*e620*/  BPT.TRAP 0x1 ;  /* 0x000000040000795c */ /* 0x000fe20000300000 */
.L_x_7969:
[----:B------:R-:W-:Y:S01]  /*e630*/  IMAD R194, R18, 0x8, R2 ;  /* 0x0000000812c27824 */ /* 0x000fe200078e0202 */
[----:B0-----:R-:W-:-:S04]  /*e640*/  SHF.L.U32 R20, R22, 0x1f, RZ ;  /* 0x0000001f16147819 */ /* 0x001fc800000006ff */
[----:B------:R0:W2:Y:S01]  /*e650*/  SYNCS.PHASECHK.TRANS64.TRYWAIT P2, [R194+URZ+0x28c30], R20 ;  /* 0x028c3014c20075a7 */ /* 0x0000a2000804017f */
[----:B------:R-:W-:Y:S05]  /*e660*/  @!P0 BRA `(.L_x_7970) ;  /* 0x0000000000048947 */ /* 0x000fea0003800000 */
[----:B------:R-:W-:Y:S01]  /*e670*/  BPT.TRAP 0x1 ;  /* 0x000000040000795c */ /* 0x000fe20000300000 */
.L_x_7970:
[----:B------:R-:W-:Y:S01]  /*e680*/  BSSY B1, `(.L_x_7971) ;  /* 0x0000006000017945 */ /* 0x000fe20003800000 */
[----:B------:R-:W-:Y:S02]  /*e690*/  IMAD R154, R18, 0x200, R12 ;  /* 0x00000200129a7824 */ /* 0x000fe400078e020c */
[----:B------:R-:W-:Y:S01]  /*e6a0*/  IMAD.MOV.U32 R155, RZ, RZ, 0x40000040 ;  /* 0x40000040ff9b7424 */ /* 0x000fe200078e00ff */
[----:B--2---:R-:W-:Y:S06]  /*e6b0*/  @P2 BRA `(.L_x_7972) ;  /* 0x0000000000082947 */ /* 0x004fec0003800000 */
[----:B------:R-:W2:Y:S02]  /*e6c0*/  SYNCS.PHASECHK.TRANS64.TRYWAIT P2, [R194+URZ+0x28c30], R20 ;  /* 0x028c3014c20075a7 */ /* 0x000ea4000804017f */
[----:B--2---:R-:W-:Y:S05]  /*e6d0*/  @!P2 BRA `(.L_x_7973) ;  /* 0x0000011400d8a947 */ /* 0x004fea0003800000 */
.L_x_7972:
[----:B------:R-:W-:Y:S05]  /*e6e0*/  BSYNC B1 ;  /* 0x0000000000017941 */ /* 0x000fea0003800000 */
.L_x_7971:
        /* <DEDUP_REMOVED lines=58> */
[----:B---3--:R-:W-:Y:S01]  /*ea90*/  FMNMX.FTZ R13, R15, R215, !PT ;  /* 0x000000d70f0d7209 */ /* 0x008fe20007810000 */
[----:B------:R-:W-:Y:S01]  /*eaa0*/  FMUL.FTZ R159, R159, UR41 ;  /* 0x000000299f9f7c20 */ /* 0x000fe20008410000 */
[----:B------:R-:W-:Y:S01]  /*eab0*/  FMUL.FTZ R162, R162, UR41 ;  /* 0x00000029a2a27c20 */ /* 0x000fe20008410000 */
[----:B------:R-:W-:Y:S01]  /*eac0*/  FMUL.FTZ R163, R163, UR41 ;  /* 0x00000029a3a37c20 */ /* 0x000fe20008410000 */
[----:B------:R-:W-:Y:S01]  /*ead0*/  FMUL.FTZ R167, R167, UR41 ;  /* 0x00000029a7a77c20 */ /* 0x000fe20008410000 */
[----:B------:R-:W-:Y:S01]  /*eae0*/  FMUL.FTZ R170, R170, UR41 ;  /* 0x00000029aaaa7c20 */ /* 0x000fe20008410000 */
[----:B------:R-:W-:Y:S01]  /*eaf0*/  FMUL.FTZ R171, R171, UR41 ;  /* 0x00000029abab7c20 */ /* 0x000fe20008410000 */
[----:B------:R-:W3:Y:S01]  /*eb00*/  MUFU.TANH R156, R156 ;  /* 0x0000009c009c7308 */ /* 0x000ee20000002400 */
[----:B----4-:R-:W-:Y:S01]  /*eb10*/  FMNMX.FTZ R13, R152, R13, !PT ;  /* 0x0000000d980d7209 */ /* 0x010fe20007810000 */
[----:B------:R-:W-:Y:S01]  /*eb20*/  FMUL.FTZ R174, R174, UR41 ;  /* 0x00000029aeae7c20 */ /* 0x000fe20008410000 */
[----:B------:R-:W-:Y:S01]  /*eb30*/  FMUL.FTZ R175, R175, UR41 ;  /* 0x00000029afaf7c20 */ /* 0x000fe20008410000 */
[----:B------:R-:W-:Y:S01]  /*eb40*/  FMUL.FTZ R178, R178, UR41 ;  /* 0x00000029b2b27c20 */ /* 0x000fe20008410000 */
[----:B------:R-:W-:Y:S01]  /*eb50*/  FMUL.FTZ R179, R179, UR41 ;  /* 0x00000029b3b37c20 */ /* 0x000fe20008410000 */
[----:B------:R-:W-:Y:S01]  /*eb60*/  FMUL.FTZ R182, R182, UR41 ;  /* 0x00000029b6b67c20 */ /* 0x000fe20008410000 */
[----:B------:R-:W-:Y:S01]  /*eb70*/  FMUL.FTZ R183, R183, UR41 ;  /* 0x00000029b7b77c20 */ /* 0x000fe20008410000 */
[----:B------:R-:W4:Y:S01]  /*eb80*/  MUFU.TANH R157, R157 ;  /* 0x0000009d009d7308 */ /* 0x000f220000002400 */
[----:B-----5:R-:W-:-:S07]  /*eb90*/  FMNMX.FTZ R13, R153, R13, !PT ;  /* 0x0000000d990d7209 */ /* 0x020fce0007810000 */
[----:B------:R-:W5:Y:S01]  /*eba0*/  MUFU.TANH R160, R160 ;  /* 0x000000a000a07308 */ /* 0x000f620000002400 */
[----:B---3--:R-:W-:-:S07]  /*ebb0*/  FMNMX.FTZ R13, R156, R13, !PT ;  /* 0x0000000d9c0d7209 */ /* 0x008fce0007810000 */
[----:B------:R-:W3:Y:S01]  /*ebc0*/  MUFU.TANH R161, R161 ;  /* 0x000000a100a17308 */ /* 0x000ee20000002400 */
[----:B----4-:R-:W-:-:S07]  /*ebd0*/  FMNMX.FTZ R13, R157, R13, !PT ;  /* 0x0000000d9d0d7209 */ /* 0x010fce0007810000 */
        /* <DEDUP_REMOVED lines=18> */
[----:B------:R-:W-:Y:S01]  /*ed00*/  MUFU.TANH R154, R154 ;  /* 0x0000009a009a7308 */ /* 0x000fe20000002400 */
[----:B-----5:R-:W-:-:S07]  /*ed10*/  FMNMX.FTZ R13, R177, R13, !PT ;  /* 0x0000000db10d7209 */ /* 0x020fce0007810000 */
[----:B------:R-:W-:Y:S01]  /*ed20*/  MUFU.TANH R155, R155 ;  /* 0x0000009b009b7308 */ /* 0x000fe20000002400 */
[----:B---3--:R-:W-:-:S05]  /*ed30*/  FMNMX.FTZ R14, R180, R13, !PT ;  /* 0x0000000db40e7209 */ /* 0x008fca0007810000 */
[----:B------:R-:W3:Y:S02]  /*ed40*/  SHFL.BFLY PT, R13, R14, 0x2, 0x1f ;  /* 0x0c401f000e0d7f89 */ /* 0x000ee400000e0000 */
[----:B------:R-:W-:Y:S08]  /*ed50*/  MUFU.TANH R158, R158 ;  /* 0x0000009e009e7308 */ /* 0x000ff00000002400 */
[----:B------:R-:W-:Y:S08]  /*ed60*/  MUFU.TANH R159, R159 ;  /* 0x0000009f009f7308 */ /* 0x000ff00000002400 */
[----:B------:R-:W-:Y:S01]  /*ed70*/  MUFU.TANH R162, R162 ;  /* 0x000000a200a27308 */ /* 0x000fe20000002400 */
[----:B---3--:R-:W-:-:S07]  /*ed80*/  FMNMX.FTZ R14, R14, R13, !PT ;  /* 0x0000000d0e0e7209 */ /* 0x008fce0007810000 */
[----:B------:R-:W-:Y:S01]  /*ed90*/  MUFU.TANH R163, R163 ;  /* 0x000000a300a37308 */ /* 0x000fe20000002400 */
[----:B------:R-:W3:Y:S07]  /*eda0*/  SHFL.BFLY PT, R13, R14, 0x1, 0x1f ;  /* 0x0c201f000e0d7f89 */ /* 0x000eee00000e0000 */
[----:B------:R-:W-:Y:S08]  /*edb0*/  MUFU.TANH R167, R167 ;  /* 0x000000a700a77308 */ /* 0x000ff00000002400 */
[----:B------:R-:W-:Y:S08]  /*edc0*/  MUFU.TANH R170, R170 ;  /* 0x000000aa00aa7308 */ /* 0x000ff00000002400 */
[----:B------:R-:W-:Y:S01]  /*edd0*/  MUFU.TANH R171, R171 ;  /* 0x000000ab00ab7308 */ /* 0x000fe20000002400 */
[----:B---3--:R-:W-:Y:S01]  /*ede0*/  FMNMX.FTZ R14, R14, R13, !PT ;  /* 0x0000000d0e0e7209 */ /* 0x008fe20007810000 */
        /* <DEDUP_REMOVED lines=18> */
[----:B------:R-:W4:Y:S01]  /*ef10*/  MUFU.EX2 R15, R15 ;  /* 0x0000000f000f7308 */ /* 0x000f220000000800 */
[-CC-:B------:R-:W-:Y:S01]  /*ef20*/  FFMA.FTZ R173, R173, R13.reuse, -R181.reuse ;  /* 0x0000000dadad7223 */ /* 0x180fe200000108b5 */
[-CC-:B------:R-:W-:Y:S01]  /*ef30*/  FFMA.FTZ R176, R176, R13.reuse, -R181.reuse ;  /* 0x0000000db0b07223 */ /* 0x180fe200000108b5 */
[-CC-:B------:R-:W-:Y:S01]  /*ef40*/  FFMA.FTZ R177, R177, R13.reuse, -R181.reuse ;  /* 0x0000000db1b17223 */ /* 0x180fe200000108b5 */
[----:B------:R-:W-:-:S04]  /*ef50*/  FFMA.FTZ R180, R180, R13, -R181 ;  /* 0x0000000db4b47223 */ /* 0x000fc800000108b5 */
[----:B------:R-:W5:Y:S01]  /*ef60*/  MUFU.EX2 R152, R152 ;  /* 0x0000009800987308 */ /* 0x000f620000000800 */
[-C--:B---3--:R-:W-:Y:S01]  /*ef70*/  FMUL.FTZ R24, R24, R215.reuse ;  /* 0x000000d718187220 */ /* 0x088fe20000410000 */
[-C--:B------:R-:W-:Y:S01]  /*ef80*/  FMUL.FTZ R25, R25, R215.reuse ;  /* 0x000000d719197220 */ /* 0x080fe20000410000 */
[-C--:B------:R-:W-:Y:S01]  /*ef90*/  FMUL.FTZ R28, R28, R215.reuse ;  /* 0x000000d71c1c7220 */ /* 0x080fe20000410000 */
[-C--:B------:R-:W-:Y:S01]  /*efa0*/  FMUL.FTZ R29, R29, R215.reuse ;  /* 0x000000d71d1d7220 */ /* 0x080fe20000410000 */
[-C--:B------:R-:W-:Y:S01]  /*efb0*/  FMUL.FTZ R32, R32, R215.reuse ;  /* 0x000000d720207220 */ /* 0x080fe20000410000 */
[-C--:B------:R-:W-:Y:S01]  /*efc0*/  FMUL.FTZ R33, R33, R215.reuse ;  /* 0x000000d721217220 */ /* 0x080fe20000410000 */
[-C--:B------:R-:W-:Y:S01]  /*efd0*/  FMUL.FTZ R36, R36, R215.reuse ;  /* 0x000000d724247220 */ /* 0x080fe20000410000 */
[----:B------:R-:W-:Y:S01]  /*efe0*/  MUFU.TANH R175, R175 ;  /* 0x000000af00af7308 */ /* 0x000fe20000002400 */
[----:B----4-:R-:W-:Y:S01]  /*eff0*/  FFMA.FTZ R181, R215, R0, R15 ;  /* 0x00000000d7b57223 */ /* 0x010fe2000001000f */
[-C--:B------:R-:W-:Y:S01]  /*f000*/  FMUL.FTZ R37, R37, R215.reuse ;  /* 0x000000d725257220 */ /* 0x080fe20000410000 */
[-C--:B------:R-:W-:Y:S01]  /*f010*/  FMUL.FTZ R40, R40, R215.reuse ;  /* 0x000000d728287220 */ /* 0x080fe20000410000 */
[-C--:B------:R-:W-:Y:S01]  /*f020*/  FMUL.FTZ R41, R41, R215.reuse ;  /* 0x000000d729297220 */ /* 0x080fe20000410000 */
[-C--:B------:R-:W-:Y:S01]  /*f030*/  FMUL.FTZ R44, R44, R215.reuse ;  /* 0x000000d72c2c7220 */ /* 0x080fe20000410000 */
[-C--:B------:R-:W-:Y:S01]  /*f040*/  FMUL.FTZ R45, R45, R215.reuse ;  /* 0x000000d72d2d7220 */ /* 0x080fe20000410000 */
[-C--:B------:R-:W-:Y:S01]  /*f050*/  FMUL.FTZ R48, R48, R215.reuse ;  /* 0x000000d730307220 */ /* 0x080fe20000410000 */
[----:B------:R5:W3:Y:S01]  /*f060*/  MUFU.TANH R0, R166 ;  /* 0x000000a600007308 */ /* 0x000ae20000002400 */
[-C--:B------:R-:W-:Y:S01]  /*f070*/  FMUL.FTZ R49, R49, R215.reuse ;  /* 0x000000d731317220 */ /* 0x080fe20000410000 */
[-C--:B------:R-:W-:Y:S01]  /*f080*/  FMUL.FTZ R52, R52, R215.reuse ;  /* 0x000000d734347220 */ /* 0x080fe20000410000 */
[-C--:B------:R-:W-:Y:S01]  /*f090*/  FMUL.FTZ R53, R53, R215.reuse ;  /* 0x000000d735357220 */ /* 0x080fe20000410000 */
[-C--:B------:R-:W-:Y:S01]  /*f0a0*/  FMUL.FTZ R56, R56, R215.reuse ;  /* 0x000000d738387220 */ /* 0x080fe20000410000 */
[-C--:B------:R-:W-:Y:S01]  /*f0b0*/  FMUL.FTZ R57, R57, R215.reuse ;  /* 0x000000d739397220 */ /* 0x080fe20000410000 */
[-C--:B------:R-:W-:Y:S01]  /*f0c0*/  FMUL.FTZ R60, R60, R215.reuse ;  /* 0x000000d73c3c7220 */ /* 0x080fe20000410000 */
[----:B------:R-:W-:Y:S01]  /*f0d0*/  FMUL.FTZ R61, R61, R215 ;  /* 0x000000d73d3d7220 */ /* 0x000fe20000410000 */
[----:B------:R-:W4:Y:S01]  /*f0e0*/  MUFU.TANH R178, R178 ;  /* 0x000000b200b27308 */ /* 0x000f220000002400 */
[C---:B-----5:R-:W-:Y:S01]  /*f0f0*/  FADD.FTZ R166, R152.reuse, R181 ;  /* 0x000000b598a67221 */ /* 0x060fe20000010000 */
[----:B------:R-:W-:Y:S01]  /*f100*/  F2FP.BF16.F32.PACK_AB R152, R152, R15 ;  /* 0x0000000f9898723e */ /* 0x000fe200000010ff */
[----:B------:R-:W-:-:S02]  /*f110*/  @!P1 VIADD R15, R194, 0x28c40 ;  /* 0x00028c40c20f9836 */ /* 0x000fc40000000000 */
[-C--:B------:R-:W-:Y:S01]  /*f120*/  FMUL.FTZ R64, R64, R215.reuse ;  /* 0x000000d740407220 */ /* 0x080fe20000410000 */
[----:B------:R-:W-:Y:S02]  /*f130*/  @!P2 IMAD R181, R196, 0x40, R189 ;  /* 0x00000040c4b5a824 */ /* 0x000fe400078e02bd */
[-C--:B------:R-:W-:Y:S01]  /*f140*/  FMUL.FTZ R65, R65, R215.reuse ;  /* 0x000000d741417220 */ /* 0x080fe20000410000 */
[-C--:B------:R-:W-:Y:S01]  /*f150*/  FMUL.FTZ R68, R68, R215.reuse ;  /* 0x000000d744447220 */ /* 0x080fe20000410000 */
[----:B------:R-:W-:Y:S01]  /*f160*/  @!P1 PRMT R15, RZ, 0x654, R15 ;  /* 0x00000654ff0f9816 */ /* 0x000fe2000000000f */
[----:B------:R-:W5:Y:S01]  /*f170*/  MUFU.TANH R179, R179 ;  /* 0x000000b300b37308 */ /* 0x000f620000002400 */
[----:B------:R-:W-:Y:S02]  /*f180*/  @!P2 IMAD R181, R181, 0x4, R2 ;  /* 0x00000004b5b5a824 */ /* 0x000fe400078e0202 */
[-C--:B------:R-:W-:Y:S01]  /*f190*/  FMUL.FTZ R69, R69, R215.reuse ;  /* 0x000000d745457220 */ /* 0x080fe20000410000 */
[----:B------:R0:W-:Y:S01]  /*f1a0*/  @!P1 SYNCS.ARRIVE.TRANS64.RED.A1T0 RZ, [R15+URZ], RZ ;  /* 0x000000ff0fff99a7 */ /* 0x0001e2000810043f */
[-C--:B------:R-:W-:Y:S01]  /*f1b0*/  FMUL.FTZ R72, R72, R215.reuse ;  /* 0x000000d748487220 */ /* 0x080fe20000410000 */
[-C--:B------:R-:W-:Y:S01]  /*f1c0*/  FMUL.FTZ R73, R73, R215.reuse ;  /* 0x000000d749497220 */ /* 0x080fe20000410000 */
[----:B------:R-:W-:Y:S01]  /*f1d0*/  @!P2 STS [R181+0x28800], R215 ;  /* 0x028800d7b500a388 */ /* 0x000fe20000000800 */
[-C--:B------:R-:W-:Y:S01]  /*f1e0*/  FMUL.FTZ R76, R76, R215.reuse ;  /* 0x000000d74c4c7220 */ /* 0x080fe20000410000 */
[----:B------:R-:W1:Y:S01]  /*f1f0*/  MUFU.TANH R182, R182 ;  /* 0x000000b600b67308 */ /* 0x000e620000002400 */
[-C--:B------:R-:W-:Y:S01]  /*f200*/  FMUL.FTZ R77, R77, R215.reuse ;  /* 0x000000d74d4d7220 */ /* 0x080fe20000410000 */
[----:B------:R-:W-:Y:S01]  /*f210*/  FMUL.FTZ R80, R80, R215 ;  /* 0x000000d750507220 */ /* 0x000fe20000410000 */
[----:B0-----:R-:W-:Y:S01]  /*f220*/  FMNMX.FTZ R15, R154, R21, !PT ;  /* 0x000000159a0f7209 */ /* 0x001fe20007810000 */
        /* <DEDUP_REMOVED lines=23> */
[----:B---3--:R-:W-:Y:S01]  /*f3a0*/  FMNMX.FTZ R15, R0, R15, !PT ;  /* 0x0000000f000f7209 */ /* 0x008fe20007810000 */
[-C--:B------:R-:W-:Y:S01]  /*f3b0*/  FMUL.FTZ R112, R112, R215.reuse ;  /* 0x000000d770707220 */ /* 0x080fe20000410000 */
[-C--:B------:R-:W-:Y:S01]  /*f3c0*/  FMUL.FTZ R113, R113, R215.reuse ;  /* 0x000000d771717220 */ /* 0x080fe20000410000 */
[----:B------:R-:W-:Y:S01]  /*f3d0*/  FMUL.FTZ R116, R116, R215 ;  /* 0x000000d774747220 */ /* 0x000fe20000410000 */
[----:B------:R-:W-:Y:S01]  /*f3e0*/  FMNMX.FTZ R15, R167, R15, !PT ;  /* 0x0000000fa70f7209 */ /* 0x000fe20007810000 */
[----:B------:R-:W3:Y:S01]  /*f3f0*/  MUFU.EX2 R157, R157 ;  /* 0x0000009d009d7308 */ /* 0x000ee20000000800 */
        /* <DEDUP_REMOVED lines=18> */
[----:B----4-:R-:W-:Y:S01]  /*f520*/  FMNMX.FTZ R15, R178, R15, !PT ;  /* 0x0000000fb20f7209 */ /* 0x010fe20007810000 */
[-C--:B------:R-:W-:Y:S01]  /*f530*/  FMUL.FTZ R141, R141, R215.reuse ;  /* 0x000000d78d8d7220 */ /* 0x080fe20000410000 */
[-C--:B------:R-:W-:Y:S01]  /*f540*/  FMUL.FTZ R144, R144, R215.reuse ;  /* 0x000000d790907220 */ /* 0x080fe20000410000 */
[----:B------:R-:W-:Y:S01]  /*f550*/  FMUL.FTZ R145, R145, R215 ;  /* 0x000000d791917220 */ /* 0x000fe20000410000 */
[----:B-----5:R-:W-:Y:S01]  /*f560*/  FMNMX.FTZ R15, R179, R15, !PT ;  /* 0x0000000fb30f7209 */ /* 0x020fe20007810000 */
[----:B------:R-:W4:Y:S01]  /*f570*/  MUFU.EX2 R164, R164 ;  /* 0x000000a400a47308 */ /* 0x000f220000000800 */
[-C--:B------:R-:W-:Y:S01]  /*f580*/  FMUL.FTZ R148, R148, R215.reuse ;  /* 0x000000d794947220 */ /* 0x080fe20000410000 */
[----:B------:R-:W-:Y:S01]  /*f590*/  FMUL.FTZ R149, R149, R215 ;  /* 0x000000d795957220 */ /* 0x000fe20000410000 */
[----:B-1----:R-:W-:Y:S01]  /*f5a0*/  FMNMX.FTZ R15, R182, R15, !PT ;  /* 0x0000000fb60f7209 */ /* 0x002fe20007810000 */
[----:B0-----:R-:W-:-:S03]  /*f5b0*/  FADD.FTZ R166, R153, R166 ;  /* 0x000000a699a67221 */ /* 0x001fc60000010000 */
[----:B------:R-:W-:Y:S01]  /*f5c0*/  FMNMX.FTZ R15, R183, R15, !PT ;  /* 0x0000000fb70f7209 */ /* 0x000fe20007810000 */
[----:B--2---:R-:W-:Y:S01]  /*f5d0*/  FADD.FTZ R166, R156, R166 ;  /* 0x000000a69ca67221 */ /* 0x004fe20000010000 */
[----:B------:R-:W0:Y:S03]  /*f5e0*/  MUFU.EX2 R165, R165 ;  /* 0x000000a500a57308 */ /* 0x000e260000000800 */
[----:B------:R-:W1:Y:S01]  /*f5f0*/  SHFL.BFLY PT, R196, R15, 0x2, 0x1f ;  /* 0x0c401f000fc47f89 */ /* 0x000e6200000e0000 */
[----:B---3--:R-:W-:-:S04]  /*f600*/  FADD.FTZ R166, R157, R166 ;  /* 0x000000a69da67221 */ /* 0x008fc80000010000 */
[----:B------:R-:W2:Y:S01]  /*f610*/  MUFU.EX2 R168, R168 ;  /* 0x000000a800a87308 */ /* 0x000ea20000000800 */
[----:B------:R-:W-:-:S04]  /*f620*/  FADD.FTZ R166, R160, R166 ;  /* 0x000000a6a0a67221 */ /* 0x000fc80000010000 */
[----:B------:R-:W-:-:S03]  /*f630*/  FADD.FTZ R166, R161, R166 ;  /* 0x000000a6a1a67221 */ /* 0x000fc60000010000 */
[----:B------:R-:W3:Y:S01]  /*f640*/  MUFU.EX2 R169, R169 ;  /* 0x000000a900a97308 */ /* 0x000ee20000000800 */
[----:B----4-:R-:W-:-:S04]  /*f650*/  FADD.FTZ R166, R164, R166 ;  /* 0x000000a6a4a67221 */ /* 0x010fc80000010000 */
[----:B0-----:R-:W-:-:S03]  /*f660*/  FADD.FTZ R166, R165, R166 ;  /* 0x000000a6a5a67221 */ /* 0x001fc60000010000 */
[----:B------:R-:W0:Y:S01]  /*f670*/  MUFU.EX2 R172, R172 ;  /* 0x000000ac00ac7308 */ /* 0x000e220000000800 */
[----:B--2---:R-:W-:Y:S01]  /*f680*/  FADD.FTZ R166, R168, R166 ;  /* 0x000000a6a8a67221 */ /* 0x004fe20000010000 */
[----:B-1----:R-:W-:-:S05]  /*f690*/  FMNMX.FTZ R15, R15, R196, !PT ;  /* 0x000000c40f0f7209 */ /* 0x002fca0007810000 */
[----:B------:R-:W1:Y:S01]  /*f6a0*/  SHFL.BFLY PT, R196, R15, 0x1, 0x1f ;  /* 0x0c201f000fc47f89 */ /* 0x000e6200000e0000 */
[----:B------:R-:W2:Y:S01]  /*f6b0*/  MUFU.EX2 R173, R173 ;  /* 0x000000ad00ad7308 */ /* 0x000ea20000000800 */
[----:B---3--:R-:W-:-:S07]  /*f6c0*/  FADD.FTZ R166, R169, R166 ;  /* 0x000000a6a9a67221 */ /* 0x008fce0000010000 */
[----:B------:R-:W3:Y:S01]  /*f6d0*/  MUFU.EX2 R176, R176 ;  /* 0x000000b000b07308 */ /* 0x000ee20000000800 */
[----:B0-----:R-:W-:-:S07]  /*f6e0*/  FADD.FTZ R166, R172, R166 ;  /* 0x000000a6aca67221 */ /* 0x001fce0000010000 */
[----:B------:R-:W0:Y:S01]  /*f6f0*/  MUFU.EX2 R177, R177 ;  /* 0x000000b100b17308 */ /* 0x000e220000000800 */
[----:B--2---:R-:W-:Y:S01]  /*f700*/  FADD.FTZ R166, R173, R166 ;  /* 0x000000a6ada67221 */ /* 0x004fe20000010000 */
[----:B-1----:R-:W-:-:S06]  /*f710*/  FMNMX.FTZ R15, R15, R196, !PT ;  /* 0x000000c40f0f7209 */ /* 0x002fcc0007810000 */
[----:B------:R-:W-:Y:S01]  /*f720*/  MUFU.EX2 R180, R180 ;  /* 0x000000b400b47308 */ /* 0x000fe20000000800 */
[----:B---3--:R-:W-:Y:S01]  /*f730*/  FADD.FTZ R166, R176, R166 ;  /* 0x000000a6b0a67221 */ /* 0x008fe20000010000 */
[----:B------:R-:W-:-:S04]  /*f740*/  FADD.FTZ R21, -R15, R21 ;  /* 0x000000150f157221 */ /* 0x000fc80000010100 */
[----:B------:R-:W-:Y:S01]  /*f750*/  FMUL.FTZ R21, R21, R13 ;  /* 0x0000000d15157220 */ /* 0x000fe20000410000 */
[----:B0-----:R-:W-:-:S05]  /*f760*/  FADD.FTZ R166, R177, R166 ;  /* 0x000000a6b1a67221 */ /* 0x001fca0000010000 */
        /* <DEDUP_REMOVED lines=11> */
[----:B0-----:R-:W-:Y:S01]  /*f820*/  FMUL.FTZ R181, R15, R13 ;  /* 0x0000000d0fb57220 */ /* 0x001fe20000410000 */
        /* <DEDUP_REMOVED lines=27> */
[----:B------:R0:W1:Y:S01]  /*f9e0*/  MUFU.EX2 R183, R154 ;  /* 0x0000009a00b77308 */ /* 0x0000620000000800 */
[-C--:B------:R-:W-:Y:S01]  /*f9f0*/  FMUL.FTZ R63, R63, R21.reuse ;  /* 0x000000153f3f7220 */ /* 0x080fe20000410000 */
[-C--:B------:R-:W-:Y:S01]  /*fa00*/  FMUL.FTZ R66, R66, R21.reuse ;  /* 0x0000001542427220 */ /* 0x080fe20000410000 */
[-C--:B------:R-:W-:Y:S01]  /*fa10*/  FMUL.FTZ R67, R67, R21.reuse ;  /* 0x0000001543437220 */ /* 0x080fe20000410000 */
[-C--:B------:R-:W-:Y:S01]  /*fa20*/  FMUL.FTZ R70, R70, R21.reuse ;  /* 0x0000001546467220 */ /* 0x080fe20000410000 */
[-C--:B------:R-:W-:Y:S01]  /*fa30*/  FMUL.FTZ R71, R71, R21.reuse ;  /* 0x0000001547477220 */ /* 0x080fe20000410000 */
[-C--:B------:R-:W-:Y:S01]  /*fa40*/  FMUL.FTZ R74, R74, R21.reuse ;  /* 0x000000154a4a7220 */ /* 0x080fe20000410000 */
[----:B------:R-:W-:Y:S01]  /*fa50*/  FMUL.FTZ R75, R75, R21 ;  /* 0x000000154b4b7220 */ /* 0x000fe20000410000 */
[----:B------:R2:W3:Y:S01]  /*fa60*/  MUFU.EX2 R196, R158 ;  /* 0x0000009e00c47308 */ /* 0x0004e20000000800 */
[----:B0-----:R-:W-:Y:S01]  /*fa70*/  F2FP.BF16.F32.PACK_AB R154, R156, R153 ;  /* 0x000000999c9a723e */ /* 0x001fe200000010ff */
[----:B------:R-:W-:Y:S01]  /*fa80*/  FMUL.FTZ R78, R78, R21 ;  /* 0x000000154e4e7220 */ /* 0x000fe20000410000 */
[----:B------:R-:W-:Y:S01]  /*fa90*/  F2FP.BF16.F32.PACK_AB R156, R160, R157 ;  /* 0x0000009da09c723e */ /* 0x000fe200000010ff */
[----:B------:R-:W-:Y:S01]  /*faa0*/  FMUL.FTZ R79, R79, R21 ;  /* 0x000000154f4f7220 */ /* 0x000fe20000410000 */
[----:B------:R-:W-:Y:S01]  /*fab0*/  F2FP.BF16.F32.PACK_AB R160, R168, R165 ;  /* 0x000000a5a8a0723e */ /* 0x000fe200000010ff */
[-C--:B------:R-:W-:Y:S01]  /*fac0*/  FMUL.FTZ R82, R82, R21.reuse ;  /* 0x0000001552527220 */ /* 0x080fe20000410000 */
[----:B------:R-:W-:Y:S01]  /*fad0*/  FMUL.FTZ R83, R83, R21 ;  /* 0x0000001553537220 */ /* 0x000fe20000410000 */
[----:B------:R-:W0:Y:S01]  /*fae0*/  MUFU.EX2 R159, R159 ;  /* 0x0000009f009f7308 */ /* 0x000e220000000800 */
[----:B-1----:R-:W-:Y:S01]  /*faf0*/  FFMA.FTZ R3, R21, R3, R183 ;  /* 0x0000000315037223 */ /* 0x002fe200000100b7 */
[----:B--2---:R-:W-:Y:S01]  /*fb00*/  F2FP.BF16.F32.PACK_AB R158, R164, R161 ;  /* 0x000000a1a49e723e */ /* 0x004fe200000010ff */
[----:B------:R-:W-:Y:S01]  /*fb10*/  FMUL.FTZ R86, R86, R21 ;  /* 0x0000001556567220 */ /* 0x000fe20000410000 */
[C---:B------:R-:W-:Y:S01]  /*fb20*/  F2FP.BF16.F32.PACK_AB R153, R155.reuse, R183 ;  /* 0x000000b79b99723e */ /* 0x040fe200000010ff */
[----:B------:R-:W-:Y:S01]  /*fb30*/  FADD.FTZ R3, R155, R3 ;  /* 0x000000039b037221 */ /* 0x000fe20000010000 */
[----:B------:R-:W-:Y:S01]  /*fb40*/  F2FP.BF16.F32.PACK_AB R164, R176, R173 ;  /* 0x000000adb0a4723e */ /* 0x000fe200000010ff */
        /* <DEDUP_REMOVED lines=13> */
[----:B-1----:R-:W-:Y:S01]  /*fc20*/  F2FP.BF16.F32.PACK_AB R162, R172, R169 ;  /* 0x000000a9aca2723e */ /* 0x002fe200000010ff */
[-C--:B------:R-:W-:Y:S01]  /*fc30*/  FMUL.FTZ R102, R102, R21.reuse ;  /* 0x0000001566667220 */ /* 0x080fe20000410000 */
[-C--:B------:R-:W-:Y:S01]  /*fc40*/  FMUL.FTZ R103, R103, R21.reuse ;  /* 0x0000001567677220 */ /* 0x080fe20000410000 */
        /* <DEDUP_REMOVED lines=13> */
[C---:B0-----:R-:W-:Y:S01]  /*fd20*/  FADD.FTZ R0, R180.reuse, R166 ;  /* 0x000000a6b4007221 */ /* 0x041fe20000010000 */
        /* <DEDUP_REMOVED lines=21> */
[----:B0-----:R-:W-:Y:S01]  /*fe80*/  FADD.FTZ R3, R161, R3 ;  /* 0x00000003a1037221 */ /* 0x001fe20000010000 */
[-C--:B------:R-:W-:Y:S01]  /*fe90*/  FMUL.FTZ R146, R146, R21.reuse ;  /* 0x0000001592927220 */ /* 0x080fe20000410000 */
[-C--:B------:R-:W-:Y:S01]  /*fea0*/  FMUL.FTZ R147, R147, R21.reuse ;  /* 0x0000001593937220 */ /* 0x080fe20000410000 */
[-C--:B------:R-:W-:Y:S01]  /*feb0*/  FMUL.FTZ R150, R150, R21.reuse ;  /* 0x0000001596967220 */ /* 0x080fe20000410000 */
[----:B------:R-:W-:-:S03]  /*fec0*/  FMUL.FTZ R151, R151, R21 ;  /* 0x0000001597977220 */ /* 0x000fc60000410000 */
[----:B------:R-:W0:Y:S01]  /*fed0*/  MUFU.EX2 R175, R175 ;  /* 0x000000af00af7308 */ /* 0x000e220000000800 */
[C---:B---3--:R-:W-:Y:S01]  /*fee0*/  FADD.FTZ R3, R171.reuse, R3 ;  /* 0x00000003ab037221 */ /* 0x048fe20000010000 */
[----:B------:R-:W-:-:S06]  /*fef0*/  F2FP.BF16.F32.PACK_AB R161, R171, R161 ;  /* 0x000000a1aba1723e */ /* 0x000fcc00000010ff */
[----:B------:R-:W3:Y:S01]  /*ff00*/  MUFU.EX2 R165, R178 ;  /* 0x000000b200a57308 */ /* 0x000ee20000000800 */
[----:B--2---:R-:W-:-:S07]  /*ff10*/  FADD.FTZ R3, R174, R3 ;  /* 0x00000003ae037221 */ /* 0x004fce0000010000 */
[----:B------:R-:W2:Y:S01]  /*ff20*/  MUFU.EX2 R179, R179 ;  /* 0x000000b300b37308 */ /* 0x000ea20000000800 */
[C---:B0-----:R-:W-:Y:S01]  /*ff30*/  FADD.FTZ R3, R175.reuse, R3 ;  /* 0x00000003af037221 */ /* 0x041fe20000010000 */
[----:B------:R-:W-:-:S05]  /*ff40*/  F2FP.BF16.F32.PACK_AB R163, R175, R174 ;  /* 0x000000aeafa3723e */ /* 0x000fca00000010ff */
[----:B------:R1:W-:Y:S01]  /*ff50*/  STSM.16.M88.4 [R198], R160 ;  /* 0x000000a0c6007844 */ /* 0x0003e20000000200 */
[----:B------:R-:W0:Y:S01]  /*ff60*/  MUFU.EX2 R182, R182 ;  /* 0x000000b600b67308 */ /* 0x000e220000000800 */
[----:B---3--:R-:W-:-:S07]  /*ff70*/  FADD.FTZ R3, R165, R3 ;  /* 0x00000003a5037221 */ /* 0x008fce0000010000 */
[----:B------:R-:W3:Y:S01]  /*ff80*/  MUFU.EX2 R181, R181 ;  /* 0x000000b500b57308 */ /* 0x000ee20000000800 */
[C---:B--2---:R-:W-:Y:S01]  /*ff90*/  FADD.FTZ R3, R179.reuse, R3 ;  /* 0x00000003b3037221 */ /* 0x044fe20000010000 */
[----:B------:R-:W-:-:S03]  /*ffa0*/  F2FP.BF16.F32.PACK_AB R165, R179, R165 ;  /* 0x000000a5b3a5723e */ /* 0x000fc600000010ff */
[----:B0-----:R-:W-:Y:S01]  /*ffb0*/  FADD.FTZ R3, R182, R3 ;  /* 0x00000003b6037221 */ /* 0x001fe20000010000 */
[----:B---3--:R-:W-:-:S03]  /*ffc0*/  F2FP.BF16.F32.PACK_AB R167, R181, R182 ;  /* 0x000000b6b5a7723e */ /* 0x008fc600000010ff */
[----:B------:R-:W-:Y:S02]  /*ffd0*/  FADD.FTZ R3, R181, R3 ;  /* 0x00000003b5037221 */ /* 0x000fe40000010000 */
[----:B------:R1:W-:Y:S01]  /*ffe0*/  STSM.16.M88.4 [R199], R164 ;  /* 0x000000a4c7007844 */ /* 0x0003e20000000200 */
[----:B------:R-:W-:Y:S05]  /*fff0*/  @!P0 BRA `(.L_x_7974) ;  /* 0x0000000000048947 */ /* 0x000fea0003800000 */
[----:B------:R-:W-:Y:S01]  /*10000*/  BPT.TRAP 0x1 ;  /* 0x000000040000795c */ /* 0x000fe20000300000 */
.L_x_7974:
[----:B------:R0:W2:Y:S01]  /*10010*/  SYNCS.PHASECHK.TRANS64.TRYWAIT P2, [R194+URZ+0x28c50], R20 ;  /* 0x028c5014c20075a7 */ /* 0x0000a2000804017f */
[----:B------:R-:W-:Y:S05]  /*10020*/  @!P0 BRA `(.L_x_7975) ;  /* 0x0000000000048947 */ /* 0x000fea0003800000 */
[----:B------:R-:W-:Y:S01]  /*10030*/  BPT.TRAP 0x1 ;  /* 0x000000040000795c */ /* 0x000fe20000300000 */
.L_x_7975:
[----:B------:R-:W-:Y:S04]  /*10040*/  BSSY B1, `(.L_x_7976) ;  /* 0x0000004000017945 */ /* 0x000fe80003800000 */
[----:B--2---:R-:W-:Y:S05]  /*10050*/  @P2 BRA `(.L_x_7977) ;  /* 0x0000000000082947 */ /* 0x004fea0003800000 */
[----:B------:R-:W2:Y:S02]  /*10060*/  SYNCS.PHASECHK.TRANS64.TRYWAIT P2, [R194+URZ+0x28c50], R20 ;  /* 0x028c5014c20075a7 */ /* 0x000ea4000804017f */
[----:B--2---:R-:W-:Y:S05]  /*10070*/  @!P2 BRA `(.L_x_7978) ;  /* 0x000000fc0084a947 */ /* 0x004fea0003800000 */
.L_x_7977:
[----:B------:R-:W-:Y:S05]  /*10080*/  BSYNC B1 ;  /* 0x0000000000017941 */ /* 0x000fea0003800000 */
.L_x_7976:
        /* <DEDUP_REMOVED lines=47> */
.L_x_7968:
[----:B------:R-:W-:Y:S05]  /*10380*/  BSYNC B0 ;  /* 0x0000000000007941 */ /* 0x000fea0003800000 */
.L_x_7967:
[----:B------:R-:W3:Y:S01]  /*10390*/  SHFL.BFLY PT, R4, R0, 0x2, 0x1f ;  /* 0x0c401f0000047f89 */ /* 0x000ee200000e0000 */
[----:B------:R-:W-:Y:S02]  /*103a0*/  IMAD.MOV.U32 R154, RZ, RZ, -0x800000 ;  /* 0xff800000ff9a7424 */ /* 0x000fe400078e00ff */
[----:B------:R-:W-:Y:S01]  /*103b0*/  VIADD R218, R218, 0x1 ;  /* 0x00000001dada7836 */ /* 0x000fe20000000000 */
[----:B------:R-:W-:Y:S08]  /*103c0*/  BAR.ARV 0x8, 0x100 ;  /* 0x0204000000007b1d */ /* 0x000ff00000002000 */
[----:B------:R-:W-:Y:S01]  /*103d0*/  BAR.SYNC.DEFER_BLOCKING 0xf, 0x100 ;  /* 0x03c4000000007b1d */ /* 0x000fe20000010000 */
[----:B---3--:R-:W-:-:S05]  /*103e0*/  FADD.FTZ R4, R4, R0 ;  /* 0x0000000004047221 */ /* 0x008fca0000010000 */
[----:B------:R-:W3:Y:S02]  /*103f0*/  SHFL.BFLY PT, R0, R4, 0x1, 0x1f ;  /* 0x0c201f0004007f89 */ /* 0x000ee400000e0000 */
[----:B---3--:R-:W-:Y:S01]  /*10400*/  FADD.FTZ R0, R4, R0 ;  /* 0x0000000004007221 */ /* 0x008fe20000010000 */
[----:B------:R-:W-:-:S04]  /*10410*/  IMAD.MOV.U32 R4, RZ, RZ, RZ ;  /* 0x000000ffff047224 */ /* 0x000fc800078e00ff */
[----:B------:R-:W-:-:S13]  /*10420*/  FSETP.NE.FTZ.AND P0, PT, R0, RZ, PT ;  /* 0x000000ff0000720b */ /* 0x000fda0003f15000 */
[----:B------:R-:W3:Y:S01]  /*10430*/  @P0 MUFU.RCP R4, R0 ;  /* 0x0000000000040308 */ /* 0x000ee20000001000 */
[----:B------:R-:W-:-:S07]  /*10440*/  @P0 FMUL.FTZ R5, R13, 0.69314718246459960938 ;  /* 0x3f3172180d050820 */ /* 0x000fce0000410000 */
[----:B------:R-:W4:Y:S01]  /*10450*/  @P0 MUFU.LG2 R0, R0 ;  /* 0x0000000000000308 */ /* 0x000f220000000c00 */
        /* <DEDUP_REMOVED lines=8> */
[----:B----4-:R-:W-:Y:S01]  /*104e0*/  @P0 FMUL.FTZ R0, R0, 0.69314718246459960938 ;  /* 0x3f31721800000820 */ /* 0x010fe20000410000 */
[-C--:B------:R-:W-:Y:S01]  /*104f0*/  FMUL.FTZ R40, R40, R4.reuse ;  /* 0x0000000428287220 */ /* 0x080fe20000410000 */
[-C--:B------:R-:W-:Y:S01]  /*10500*/  FMUL.FTZ R41, R41, R4.reuse ;  /* 0x0000000429297220 */ /* 0x080fe20000410000 */
[----:B------:R-:W-:Y:S01]  /*10510*/  FMUL.FTZ R44, R44, R4 ;  /* 0x000000042c2c7220 */ /* 0x000fe20000410000 */
[----:B------:R-:W-:Y:S01]  /*10520*/  @P0 FFMA.FTZ R154, R5, R14, R0 ;  /* 0x0000000e059a0223 */ /* 0x000fe20000010000 */
        /* <DEDUP_REMOVED lines=57> */
[----:B------:R-:W-:Y:S01]  /*108c0*/  FMUL.FTZ R149, R149, R4 ;  /* 0x0000000495957220 */ /* 0x000fe20000410000 */
        /* <DEDUP_REMOVED lines=11> */
[----:B------:R-:W-:Y:S01]  /*10980*/  FMUL.FTZ R39, R39, R0 ;  /* 0x0000000027277220 */ /* 0x000fe20000410000 */
[----:B----4-:R-:W-:Y:S01]  /*10990*/  @P0 FMUL.FTZ R5, R3, 0.69314718246459960938 ;  /* 0x3f31721803050820 */ /* 0x010fe20000410000 */
        /* <DEDUP_REMOVED lines=70> */
.L_x_7895:
[----:B------:R-:W-:Y:S05]  /*10e00*/  BSYNC B7 ;  /* 0x0000000000077941 */ /* 0x000fea0003800000 */
.L_x_7891:
[----:B------:R-:W3:Y:S08]  /*10e10*/  S2UR UR5, SR_CgaCtaId ;  /* 0x00000000000579c3 */ /* 0x000ef00000008800 */
[----:B------:R-:W-:Y:S06]  /*10e20*/  BAR.SYNC.DEFER_BLOCKING 0x5, 0x180 ;  /* 0x0146000000007b1d */ /* 0x000fec0000010000 */
[----:B------:R-:W-:Y:S01]  /*10e30*/  UMOV UR4, 0x400 ;  /* 0x0000040000047882 */ /* 0x000fe20000000000 */
[----:B------:R-:W-:Y:S01]  /*10e40*/  BSSY B0, `(.L_x_7980) ;  /* 0x0000499000007945 */ /* 0x000fe20003800000 */
[----:B---3--:R-:W-:-:S06]  /*10e50*/  ULEA UR4, UR5, UR4, 0x18 ;  /* 0x0000000405047291 */ /* 0x008fcc000f8ec03f */
[----:B------:R-:W-:-:S05]  /*10e60*/  IMAD.U32 R2, RZ, RZ, UR4 ;  /* 0x00000004ff027e24 */ /* 0x000fca000f8e00ff */
[----:B0-----:R0:W3:Y:S01]  /*10e70*/  LDS.128 R4, [R2+0x28cd0] ;  /* 0x028cd00002047984 */ /* 0x0010e20000000c00 */
        /* <DEDUP_REMOVED lines=15> */
[----:B----45:R-:W-:-:S04]  /*10f70*/  IMAD.WIDE R152, R8, 0x2, R20 ;  /* 0x0000000208987825 */ /* 0x030fc800078e0214 */
        /* <DEDUP_REMOVED lines=158> */
[----:B---3--:R-:W-:Y:S02]  /*11960*/  MOV R4, R8 ;  /* 0x0000000800047202 */ /* 0x008fe40000000f00 */
[----:B------:R-:W-:Y:S01]  /*11970*/  F2FP.BF16.F32.PACK_AB R8, R137, R136 ;  /* 0x000000888908723e */ /* 0x000fe200000010ff */
[----:B------:R-:W-:Y:S01]  /*11980*/  IMAD.X R153, RZ, RZ, R153, P0 ;  /* 0x000000ffff997224 */ /* 0x000fe200000e0699 */
[----:B------:R-:W-:-:S02]  /*11990*/  F2FP.BF16.F32.PACK_AB R9, R139, R138 ;  /* 0x0000008a8b09723e */ /* 0x000fc400000010ff */
[----:B------:R-:W-:Y:S02]  /*119a0*/  F2FP.BF16.F32.PACK_AB R15, R151, R150 ;  /* 0x00000096970f723e */ /* 0x000fe400000010ff */
[----:B------:R-:W-:Y:S01]  /*119b0*/  ISETP.NE.U32.AND P1, PT, RZ, UR6, PT ;  /* 0x00000006ff007c0c */ /* 0x000fe2000bf25070 */
[----:B------:R1:W-:Y:S03]  /*119c0*/  STSM.16.M88.4 [R4], R8 ;  /* 0x0000000804007844 */ /* 0x0003e60000000200 */
[----:B------:R-:W-:Y:S02]  /*119d0*/  ISETP.NE.AND.EX P1, PT, RZ, UR7, PT, P1 ;  /* 0x00000007ff007c0c */ /* 0x000fe4000bf25310 */
[----:B-1----:R-:W-:Y:S02]  /*119e0*/  LOP3.LUT R4, R0, 0x380, RZ, 0xc0, !PT ;  /* 0x0000038000047812 */ /* 0x002fe400078ec0ff */
[----:B------:R-:W-:-:S02]  /*119f0*/  IADD3 R8, P0, R208, UR6, RZ ;  /* 0x00000006d0087c10 */ /* 0x000fc4000ff1e0ff */
[----:B------:R-:W-:Y:S02]  /*11a00*/  SHF.R.U64 R4, R4, 0x3, RZ ;  /* 0x0000000304047819 */ /* 0x000fe400000012ff */
[----:B------:R-:W-:Y:S02]  /*11a10*/  IADD3.X R9, R209, UR7, RZ, P0, !PT ;  /* 0x00000007d1097c10 */ /* 0x000fe400087fe4ff */
[----:B------:R-:W-:Y:S01]  /*11a20*/  LOP3.LUT R152, R4, R0, RZ, 0x3c, !PT ;  /* 0x0000000004987212 */ /* 0x000fe200078e3cff */
[----:B------:R-:W-:-:S03]  /*11a30*/  IMAD.MOV.U32 R0, RZ, RZ, RZ ;  /* 0x000000ffff007224 */ /* 0x000fc600078e00ff */
[----:B------:R-:W-:Y:S02]  /*11a40*/  MOV R152, R152 ;  /* 0x0000009800987202 */ /* 0x000fe40000000f00 */
[----:B------:R-:W-:-:S03]  /*11a50*/  ISETP.NE.U32.AND P0, PT, RZ, UR4, PT ;  /* 0x00000004ff007c0c */ /* 0x000fc6000bf05070 */
[----:B------:R1:W-:Y:S01]  /*11a60*/  STSM.16.M88.4 [R152], R12 ;  /* 0x0000000c98007844 */ /* 0x0003e20000000200 */
[----:B------:R-:W-:Y:S01]  /*11a70*/  BAR.SYNC.DEFER_BLOCKING 0x1, 0x100 ;  /* 0x0044000000007b1d */ /* 0x000fe20000010000 */
[----:B------:R-:W-:-:S13]  /*11a80*/  ISETP.NE.AND.EX P0, PT, RZ, UR5, PT, P0 ;  /* 0x00000005ff007c0c */ /* 0x000fda000bf05300 */
[----:B------:R-:W-:Y:S01]  /*11a90*/  @P0 IADD3 R208, P2, R208, UR4, RZ ;  /* 0x00000004d0d00c10 */ /* 0x000fe2000ff5e0ff */
        /* <DEDUP_REMOVED lines=10> */
.L_x_7982:
[----:B-1----:R-:W3:Y:S01]  /*11b40*/  LDL R8, [R1+0x44] ;  /* 0x0000440001087983 */ /* 0x002ee20000100800 */
[----:B------:R-:W-:Y:S01]  /*11b50*/  ISETP.NE.AND P1, PT, R206, RZ, PT ;  /* 0x000000ffce00720c */ /* 0x000fe20003f25270 */
[----:B------:R-:W-:-:S03]  /*11b60*/  ULDC UR4, c[0x0][0xad4] ;  /* 0x0002b50000047ab9 */ /* 0x000fc60000000800 */
[----:B------:R-:W-:Y:S01]  /*11b70*/  SEL R206, R206, UR4, P1 ;  /* 0x00000004cece7c07 */ /* 0x000fe20008800000 */
[----:B---3--:R-:W1:Y:S02]  /*11b80*/  SHFL.IDX PT, R8, R8, RZ, 0x1f ;  /* 0x00001fff08087589 */ /* 0x008e6400000e0000 */
[----:B-1----:R-:W-:Y:S02]  /*11b90*/  ISETP.NE.AND P0, PT, R8, RZ, PT ;  /* 0x000000ff0800720c */ /* 0x002fe40003f05270 */
[----:B-----5:R-:W-:-:S11]  /*11ba0*/  SHF.R.S32.HI R8, RZ, 0x1f, R0 ;  /* 0x0000001fff087819 */ /* 0x020fd60000011400 */
[----:B------:R-:W-:Y:S05]  /*11bb0*/  @P0 BRA `(.L_x_7983) ;  /* 0x0000000000f80947 */ /* 0x000fea0003800000 */
[----:B------:R-:W3:Y:S01]  /*11bc0*/  LDL.LU R14, [R1+0x40] ;  /* 0x00004000010e7983 */ /* 0x000ee20000300800 */
[----:B------:R-:W-:Y:S01]  /*11bd0*/  IMAD.MOV.U32 R9, RZ, RZ, 0x9b8 ;  /* 0x000009b8ff097424 */ /* 0x000fe200078e00ff */
[----:B------:R-:W-:Y:S01]  /*11be0*/  ISETP.GT.AND P1, PT, R206, 0x1, PT ;  /* 0x00000001ce00780c */ /* 0x000fe20003f24270 */
[----:B------:R-:W1:Y:S01]  /*11bf0*/  LDC R156, c[0x0][0xbe8] ;  /* 0x0002fa00ff9c7b82 */ /* 0x000e620000000800 */
[----:B------:R-:W4:Y:S01]  /*11c00*/  LDL R157, [R1+0x68] ;  /* 0x00006800019d7983 */ /* 0x000f220000100800 */
[----:B------:R-:W-:Y:S02]  /*11c10*/  ISETP.NE.U32.AND P0, PT, RZ, UR6, PT ;  /* 0x00000006ff007c0c */ /* 0x000fe4000bf05070 */
[----:B------:R-:W-:Y:S02]  /*11c20*/  SEL R9, R9, 0x978, P1 ;  /* 0x0000097809097807 */ /* 0x000fe40000800000 */
[----:B------:R-:W-:Y:S02]  /*11c30*/  ISETP.NE.AND.EX P0, PT, RZ, UR7, PT, P0 ;  /* 0x00000007ff007c0c */ /* 0x000fe4000bf05300 */
[----:B------:R-:W5:Y:S02]  /*11c40*/  LDC.64 R12, c[0x0][R9+0x220] ;  /* 0x00008800090c7b82 */ /* 0x000f640000000a00 */
[----:B------:R-:W-:-:S06]  /*11c50*/  SEL R15, R207, RZ, !P0 ;  /* 0x000000ffcf0f7207 */ /* 0x000fcc0004000000 */
[----:B------:R-:W0:Y:S01]  /*11c60*/  LDC.64 R10, c[0x0][R9+0x218] ;  /* 0x00008600090a7b82 */ /* 0x000e220000000a00 */
[----:B------:R-:W-:Y:S02]  /*11c70*/  IMAD.IADD R153, R204, 0x1, R195 ;  /* 0x00000001cc997824 */ /* 0x000fe400078e02c3 */
[----:B-----5:R-:W-:Y:S01]  /*11c80*/  IMAD R13, R13, R15, RZ ;  /* 0x0000000f0d0d7224 */ /* 0x020fe200078e02ff */
[----:B------:R-:W-:Y:S02]  /*11c90*/  SEL R155, R219, RZ, P1 ;  /* 0x000000ffdb9b7207 */ /* 0x000fe40000800000 */
[----:B---3--:R-:W-:Y:S02]  /*11ca0*/  SEL R14, R14, RZ, !P0 ;  /* 0x000000ff0e0e7207 */ /* 0x008fe40004000000 */
[----:B-1----:R-:W-:-:S03]  /*11cb0*/  ISETP.NE.AND P0, PT, R156, 0x1, PT ;  /* 0x000000019c00780c */ /* 0x002fc60003f05270 */
        /* <DEDUP_REMOVED lines=31> */
[----:B------:R-:W-:Y:S01]  /*11eb0*/  IMAD.IADD R14, R189, 0x1, R195 ;  /* 0x00000001bd0e7824 */ /* 0x000fe200078e02c3 */
[----:B0-----:R-:W-:Y:S01]  /*11ec0*/  LEA R13, P0, R12, R10, 0x2 ;  /* 0x0000000a0c0d7211 */ /* 0x001fe200078010ff */
[----:B----4-:R-:W-:-:S03]  /*11ed0*/  IMAD.MOV R10, RZ, RZ, -R157 ;  /* 0x000000ffff0a7224 */ /* 0x010fc600078e0a9d */
[----:B-1----:R-:W-:Y:S02]  /*11ee0*/  LEA.HI.X R9, R12, R11, R9, 0x2, P0 ;  /* 0x0000000b0c097211 */ /* 0x002fe400000f1409 */
[----:B------:R-:W-:Y:S01]  /*11ef0*/  ISETP.NE.AND P0, PT, R203, R10, PT ;  /* 0x0000000acb00720c */ /* 0x000fe20003f05270 */
[----:B------:R-:W-:Y:S04]  /*11f00*/  SHFL.IDX PT, R12, R13, 0x1, 0x1c1f ;  /* 0x003c1f000d0c7f89 */ /* 0x000fe800000e0000 */
[----:B------:R-:W-:Y:S04]  /*11f10*/  SHFL.IDX PT, R10, R13, RZ, 0x1c1f ;  /* 0x001c1fff0d0a7589 */ /* 0x000fe800000e0000 */
        /* <DEDUP_REMOVED lines=8> */
.L_x_7983:
[----:B------:R-:W-:Y:S02]  /*11fa0*/  ISETP.GT.AND P1, PT, R206, 0x1, PT ;  /* 0x00000001ce00780c */ /* 0x000fe40003f24270 */
[----:B------:R-:W-:-:S04]  /*11fb0*/  ISETP.NE.U32.AND P0, PT, RZ, UR6, PT ;  /* 0x00000006ff007c0c */ /* 0x000fc8000bf05070 */
[----:B------:R-:W-:-:S04]  /*11fc0*/  ISETP.NE.AND.EX P0, PT, RZ, UR7, PT, P0 ;  /* 0x00000007ff007c0c */ /* 0x000fc8000bf05300 */
[----:B------:R-:W-:-:S03]  /*11fd0*/  SEL R207, R207, RZ, !P0 ;  /* 0x000000ffcfcf7207 */ /* 0x000fc60004000000 */
[----:B------:R-:W-:Y:S06]  /*11fe0*/  @P1 BRA `(.L_x_7984) ;  /* 0x0000001000381947 */ /* 0x000fec0003800000 */
[----:B-1----:R-:W1:Y:S01]  /*11ff0*/  S2R R11, SR_TID.X ;  /* 0x00000000000b7919 */ /* 0x002e620000002100 */
[----:B------:R-:W3:Y:S01]  /*12000*/  LDC R87, c[0x0][0xbe8] ;  /* 0x0002fa00ff577b82 */ /* 0x000ee20000000800 */
[----:B------:R-:W-:Y:S01]  /*12010*/  ULDC.64 UR4, c[0x0][0xaa0] ;  /* 0x0002a80000047ab9 */ /* 0x000fe20000000a00 */
[----:B-1----:R-:W-:-:S05]  /*12020*/  VIADD R11, R11, 0xffffff80 ;  /* 0xffffff800b0b7836 */ /* 0x002fca0000000000 */
[----:B------:R-:W-:-:S04]  /*12030*/  SHF.R.S32.HI R84, RZ, 0x1f, R11 ;  /* 0x0000001fff547819 */ /* 0x000fc8000001140b */
[----:B------:R-:W-:-:S04]  /*12040*/  LEA.HI R84, R84, R11, RZ, 0x3 ;  /* 0x0000000b54547211 */ /* 0x000fc800078f18ff */
[----:B------:R-:W-:-:S05]  /*12050*/  SHF.R.S32.HI R10, RZ, 0x3, R84 ;  /* 0x00000003ff0a7819 */ /* 0x000fca0000011454 */
[----:B------:R-:W-:-:S04]  /*12060*/  IMAD R3, R10, 0x40, R188 ;  /* 0x000000400a037824 */ /* 0x000fc800078e02bc */
        /* <DEDUP_REMOVED lines=11> */
[C---:B------:R-:W-:Y:S01]  /*12120*/  IADD3 R45, P1, R20.reuse, 0x6000, RZ ;  /* 0x00006000142d7810 */ /* 0x040fe20007f3e0ff */
[----:B------:R-:W5:Y:S01]  /*12130*/  LD.E.128 R24, desc[UR42][R24.64] ;  /* 0x0000002a18187980 */ /* 0x000f62000c101d00 */
        /* <DEDUP_REMOVED lines=17> */
[----:B------:R-:W-:Y:S02]  /*12250*/  IADD3 R14, P3, R20, 0xf000, RZ ;  /* 0x0000f000140e7810 */ /* 0x000fe40007f7e0ff */
        /* <DEDUP_REMOVED lines=12> */
[C---:B------:R-:W-:Y:S01]  /*12320*/  IADD3 R57, P4, R20.reuse, 0x9000, RZ ;  /* 0x0000900014397810 */ /* 0x040fe20007f9e0ff */
[----:B------:R-:W-:Y:S01]  /*12330*/  IMAD.X R81, RZ, RZ, R21, P3 ;  /* 0x000000ffff517224 */ /* 0x000fe200018e0615 */
        /* <DEDUP_REMOVED lines=10> */
[----:B------:R-:W5:Y:S01]  /*123e0*/  LD.E.128 R40, desc[UR42][R40.64] ;  /* 0x0000002a28287980 */ /* 0x000f62000c101d00 */
[----:B------:R-:W-:-:S02]  /*123f0*/  LOP3.LUT R60, R61, 0x380, RZ, 0xc0, !PT ;  /* 0x000003803d3c7812 */ /* 0x000fc400078ec0ff */
[----:B------:R-:W-:Y:S01]  /*12400*/  LOP3.LUT R64, R65, 0x380, RZ, 0xc0, !PT ;  /* 0x0000038041407812 */ /* 0x000fe200078ec0ff */
[----:B------:R-:W5:Y:S01]  /*12410*/  LD.E.128 R44, desc[UR42][R44.64] ;  /* 0x0000002a2c2c7980 */ /* 0x000f62000c101d00 */
[----:B------:R-:W-:Y:S02]  /*12420*/  LOP3.LUT R68, R69, 0x380, RZ, 0xc0, !PT ;  /* 0x0000038045447812 */ /* 0x000fe400078ec0ff */
[----:B------:R-:W-:Y:S01]  /*12430*/  LOP3.LUT R72, R73, 0x380, RZ, 0xc0, !PT ;  /* 0x0000038049487812 */ /* 0x000fe200078ec0ff */
[----:B------:R-:W5:Y:S01]  /*12440*/  LD.E.128 R48, desc[UR42][R48.64] ;  /* 0x0000002a30307980 */ /* 0x000f62000c101d00 */
[----:B------:R-:W-:Y:S02]  /*12450*/  LOP3.LUT R76, R77, 0x380, RZ, 0xc0, !PT ;  /* 0x000003804d4c7812 */ /* 0x000fe400078ec0ff */
[----:B------:R-:W-:Y:S01]  /*12460*/  LOP3.LUT R13, R20, 0x380, RZ, 0xc0, !PT ;  /* 0x00000380140d7812 */ /* 0x000fe200078ec0ff */
[----:B------:R-:W5:Y:S01]  /*12470*/  LD.E.128 R52, desc[UR42][R52.64] ;  /* 0x0000002a34347980 */ /* 0x000f62000c101d00 */
[----:B------:R-:W-:-:S02]  /*12480*/  SHF.R.U64 R3, R3, 0x3, RZ ;  /* 0x0000000303037819 */ /* 0x000fc400000012ff */
        /* <DEDUP_REMOVED lines=23> */
[----:B---3--:R-:W-:Y:S01]  /*12600*/  ISETP.NE.AND P3, PT, R87, 0x1, PT ;  /* 0x000000015700780c */ /* 0x008fe20003f65270 */
[----:B------:R-:W-:Y:S01]  /*12610*/  IMAD R21, R0, UR5, R3 ;  /* 0x0000000500157c24 */ /* 0x000fe2000f8e0203 */
[----:B------:R-:W-:Y:S01]  /*12620*/  LOP3.LUT R84, R84, 0xfffffff8, RZ, 0xc0, !PT ;  /* 0xfffffff854547812 */ /* 0x000fe200078ec0ff */
[----:B------:R-:W1:Y:S01]  /*12630*/  LDC R3, c[0x0][0xac8] ;  /* 0x0002b200ff037b82 */ /* 0x000e620000000800 */
[----:B------:R-:W-:Y:S01]  /*12640*/  IMAD.WIDE.U32 R8, R0, UR4, RZ ;  /* 0x0000000400087c25 */ /* 0x000fe2000f8e00ff */
[----:B------:R-:W-:Y:S01]  /*12650*/  ULDC.64 UR4, c[0x0][0xae8] ;  /* 0x0002ba0000047ab9 */ /* 0x000fe20000000a00 */
[----:B------:R-:W5:Y:S02]  /*12660*/  LD.E.128 R12, desc[UR42][R12.64] ;  /* 0x0000002a0c0c7980 */ /* 0x000f64000c101d00 */
[----:B------:R-:W-:-:S02]  /*12670*/  IMAD.IADD R9, R9, 0x1, R21 ;  /* 0x0000000109097824 */ /* 0x000fc400078e0215 */
[----:B------:R-:W5:Y:S03]  /*12680*/  LD.E.128 R56, desc[UR42][R56.64] ;  /* 0x0000002a38387980 */ /* 0x000f66000c101d00 */
[----:B------:R-:W3:Y:S01]  /*12690*/  @P3 LDC R89, c[0x0][0xbec] ;  /* 0x0002fb00ff593b82 */ /* 0x000ee20000000800 */
[----:B------:R-:W-:Y:S01]  /*126a0*/  IMAD.WIDE.U32 R8, R205, UR4, R8 ;  /* 0x00000004cd087c25 */ /* 0x000fe2000f8e0008 */
[----:B------:R-:W5:Y:S03]  /*126b0*/  LD.E.128 R60, desc[UR42][R60.64] ;  /* 0x0000002a3c3c7980 */ /* 0x000f66000c101d00 */
[----:B------:R-:W-:Y:S01]  /*126c0*/  IMAD.IADD R21, R11, 0x1, -R84 ;  /* 0x000000010b157824 */ /* 0x000fe200078e0a54 */
[----:B------:R-:W5:Y:S02]  /*126d0*/  LD.E.128 R64, desc[UR42][R64.64] ;  /* 0x0000002a40407980 */ /* 0x000f64000c101d00 */
[----:B------:R-:W4:Y:S01]  /*126e0*/  @P3 LDC R91, c[0x0][0xbf0] ;  /* 0x0002fc00ff5b3b82 */ /* 0x000f220000000800 */
[----:B------:R-:W-:Y:S01]  /*126f0*/  SHF.R.S32.HI R11, RZ, 0x1f, R207 ;  /* 0x0000001fff0b7819 */ /* 0x000fe200000114cf */
[----:B------:R-:W-:Y:S01]  /*12700*/  IMAD R9, R205, UR5, R9 ;  /* 0x00000005cd097c24 */ /* 0x000fe2000f8e0209 */
[----:B------:R-:W-:Y:S01]  /*12710*/  ULDC.64 UR4, c[0x0][0xaf0] ;  /* 0x0002bc0000047ab9 */ /* 0x000fe20000000a00 */
[----:B------:R-:W-:Y:S01]  /*12720*/  IMAD R20, R21, 0x20, R10 ;  /* 0x0000002015147824 */ /* 0x000fe200078e020a */
[----:B------:R-:W5:Y:S01]  /*12730*/  LD.E.128 R68, desc[UR42][R68.64] ;  /* 0x0000002a44447980 */ /* 0x000f62000c101d00 */
[----:B------:R-:W-:Y:S01]  /*12740*/  IMAD.IADD R0, R10, 0x1, R195 ;  /* 0x000000010a007824 */ /* 0x000fe200078e02c3 */
[-C--:B-1----:R-:W-:Y:S01]  /*12750*/  ISETP.GE.AND P1, PT, R214, R3.reuse, PT ;  /* 0x00000003d600720c */ /* 0x082fe20003f26270 */
[----:B------:R-:W-:Y:S01]  /*12760*/  IMAD R10, R11, UR4, RZ ;  /* 0x000000040b0a7c24 */ /* 0x000fe2000f8e02ff */
[----:B------:R-:W5:Y:S03]  /*12770*/  LD.E.128 R72, desc[UR42][R72.64] ;  /* 0x0000002a48487980 */ /* 0x000f66000c101d00 */
[----:B------:R-:W-:Y:S01]  /*12780*/  IMAD R85, R207, UR5, R10 ;  /* 0x00000005cf557c24 */ /* 0x000fe2000f8e020a */
[----:B------:R-:W-:Y:S01]  /*12790*/  SEL R10, RZ, 0xffffffff, P1 ;  /* 0xffffffffff0a7807 */ /* 0x000fe20000800000 */
[----:B------:R-:W-:Y:S01]  /*127a0*/  IMAD.IADD R84, R195, 0x1, R20 ;  /* 0x00000001c3547824 */ /* 0x000fe200078e0214 */
[----:B------:R-:W-:Y:S01]  /*127b0*/  ISETP.GE.AND P0, PT, R213, R3, PT ;  /* 0x00000003d500720c */ /* 0x000fe20003f06270 */
[----:B------:R-:W5:Y:S02]  /*127c0*/  LD.E.128 R76, desc[UR42][R76.64] ;  /* 0x0000002a4c4c7980 */ /* 0x000f64000c101d00 */
[----:B------:R-:W-:Y:S01]  /*127d0*/  IMAD.SHL.U32 R93, R10, 0x2, RZ ;  /* 0x000000020a5d7824 */ /* 0x000fe200078e00ff */
[----:B------:R-:W-:Y:S01]  /*127e0*/  SEL R21, RZ, 0xffffffff, P0 ;  /* 0xffffffffff157807 */ /* 0x000fe20000000000 */
[----:B---3--:R-:W-:Y:S01]  /*127f0*/  @P3 IMAD.HI.U32 R10, R84, R89, RZ ;  /* 0x00000059540a3227 */ /* 0x008fe200078e00ff */
[-C--:B------:R-:W-:Y:S01]  /*12800*/  ISETP.GE.AND P2, PT, R188, R3.reuse, PT ;  /* 0x00000003bc00720c */ /* 0x080fe20003f46270 */
[----:B------:R-:W5:Y:S01]  /*12810*/  LD.E.128 R80, desc[UR42][R80.64] ;  /* 0x0000002a50507980 */ /* 0x000f62000c101d00 */
[----:B------:R-:W-:Y:S01]  /*12820*/  ISETP.GE.AND P0, PT, R212, R3, PT ;  /* 0x00000003d400720c */ /* 0x000fe20003f06270 */
[----:B------:R-:W-:Y:S01]  /*12830*/  IMAD.MOV.U32 R11, RZ, RZ, R84 ;  /* 0x000000ffff0b7224 */ /* 0x000fe200078e0054 */
[----:B----4-:R-:W-:Y:S01]  /*12840*/  @P3 SHF.R.U32.HI R11, RZ, R91, R10 ;  /* 0x0000005bff0b3219 */ /* 0x010fe2000001160a */
[----:B------:R-:W-:Y:S01]  /*12850*/  IMAD.WIDE.U32 R8, R207, UR4, R8 ;  /* 0x00000004cf087c25 */ /* 0x000fe2000f8e0008 */
[----:B------:R-:W-:Y:S01]  /*12860*/  SEL R20, RZ, 0x1, P2 ;  /* 0x00000001ff147807 */ /* 0x000fe20001000000 */
[----:B------:R-:W-:Y:S01]  /*12870*/  ULDC.64 UR4, c[0x0][0xae0] ;  /* 0x0002b80000047ab9 */ /* 0x000fe20000000a00 */
[----:B------:R-:W-:Y:S01]  /*12880*/  SEL R10, RZ, 0xffffffff, P0 ;  /* 0xffffffffff0a7807 */ /* 0x000fe20000000000 */
[----:B------:R-:W-:Y:S01]  /*12890*/  IMAD.SHL.U32 R21, R21, 0x4, RZ ;  /* 0x0000000415157824 */ /* 0x000fe200078e00ff */
[----:B------:R-:W-:Y:S01]  /*128a0*/  LOP3.LUT R20, R93, 0x2, R20, 0xe2, !PT ;  /* 0x000000025d147812 */ /* 0x000fe200078ee214 */
[----:B------:R-:W-:Y:S01]  /*128b0*/  IMAD.IADD R9, R9, 0x1, R85 ;  /* 0x0000000109097824 */ /* 0x000fe200078e0255 */
[----:B------:R-:W-:Y:S01]  /*128c0*/  ISETP.GE.AND P0, PT, R211, R3, PT ;  /* 0x00000003d300720c */ /* 0x000fe20003f06270 */
[----:B------:R-:W-:Y:S01]  /*128d0*/  IMAD.SHL.U32 R85, R10, 0x8, RZ ;  /* 0x000000080a557824 */ /* 0x000fe200078e00ff */
[--C-:B------:R-:W-:Y:S01]  /*128e0*/  SHF.R.S32.HI R10, RZ, 0x1f, R11.reuse ;  /* 0x0000001fff0a7819 */ /* 0x100fe2000001140b */
[----:B------:R-:W-:Y:S01]  /*128f0*/  IMAD R89, R4, R87, RZ ;  /* 0x0000005704597224 */ /* 0x000fe200078e02ff */
[----:B------:R-:W-:Y:S01]  /*12900*/  LOP3.LUT R20, R21, 0x4, R20, 0xe2, !PT ;  /* 0x0000000415147812 */ /* 0x000fe200078ee214 */
[----:B------:R-:W-:Y:S01]  /*12910*/  IMAD.MOV R21, RZ, RZ, -R11 ;  /* 0x000000ffff157224 */ /* 0x000fe200078e0a0b */
[----:B------:R-:W-:Y:S01]  /*12920*/  SEL R4, RZ, 0xffffffff, P0 ;  /* 0xffffffffff047807 */ /* 0x000fe20000000000 */
[----:B------:R-:W-:Y:S01]  /*12930*/  IMAD R10, R10, UR4, RZ ;  /* 0x000000040a0a7c24 */ /* 0x000fe2000f8e02ff */
[----:B------:R-:W-:Y:S01]  /*12940*/  ISETP.GE.AND P0, PT, R210, R3, PT ;  /* 0x00000003d200720c */ /* 0x000fe20003f06270 */
[----:B------:R-:W-:Y:S01]  /*12950*/  IMAD R21, R87, R21, R84 ;  /* 0x0000001557157224 */ /* 0x000fe200078e0254 */
[----:B------:R-:W-:Y:S01]  /*12960*/  LOP3.LUT R20, R85, 0x8, R20, 0xe2, !PT ;  /* 0x0000000855147812 */ /* 0x000fe200078ee214 */
[----:B------:R-:W-:Y:S01]  /*12970*/  IMAD.SHL.U32 R85, R4, 0x10, RZ ;  /* 0x0000001004557824 */ /* 0x000fe200078e00ff */
[----:B------:R-:W-:Y:S01]  /*12980*/  SEL R4, RZ, 0xffffffff, P0 ;  /* 0xffffffffff047807 */ /* 0x000fe20000000000 */
[C---:B------:R-:W-:Y:S01]  /*12990*/  IMAD.WIDE.U32 R8, R11.reuse, UR4, R8 ;  /* 0x000000040b087c25 */ /* 0x040fe2000f8e0008 */
[----:B------:R-:W-:Y:S01]  /*129a0*/  @!PT LDS RZ, [RZ] ;  /* 0x00000000fffff984 */ /* 0x000fe20000000800 */
[----:B------:R-:W-:Y:S01]  /*129b0*/  @!PT LDS RZ, [RZ] ;  /* 0x00000000fffff984 */ /* 0x000fe20000000800 */
[----:B------:R-:W-:Y:S01]  /*129c0*/  @!PT LDS RZ, [RZ] ;  /* 0x00000000fffff984 */ /* 0x000fe20000000800 */
[----:B------:R-:W-:Y:S01]  /*129d0*/  @!PT LDS RZ, [RZ] ;  /* 0x00000000fffff984 */ /* 0x000fe20000000800 */
[----:B------:R1:W-:Y:S06]  /*129e0*/  MEMBAR.ALL.CTA ;  /* 0x0000000000007992 */ /* 0x0003ec0000008000 */
[----:B-1----:R-:W1:Y:S01]  /*129f0*/  FENCE.VIEW.ASYNC.S ;  /* 0x00000000000073c6 */ /* 0x002e620000000000 */
[----:B------:R-:W-:Y:S01]  /*12a00*/  IMAD R11, R11, UR5, R10 ;  /* 0x000000050b0b7c24 */ /* 0x000fe2000f8e020a */
[----:B------:R-:W-:Y:S01]  /*12a10*/  SHF.R.S32.HI R10, RZ, 0x1f, R21 ;  /* 0x0000001fff0a7819 */ /* 0x000fe20000011415 */
[----:B------:R-:W-:Y:S01]  /*12a20*/  VIADD R93, R188, 0x180 ;  /* 0x00000180bc5d7836 */ /* 0x000fe20000000000 */
[----:B------:R-:W-:Y:S01]  /*12a30*/  LOP3.LUT R20, R85, 0x10, R20, 0xe2, !PT ;  /* 0x0000001055147812 */ /* 0x000fe200078ee214 */
[----:B------:R-:W-:Y:S01]  /*12a40*/  IMAD.IADD R9, R9, 0x1, R11 ;  /* 0x0000000109097824 */ /* 0x000fe200078e020b */
[----:B------:R-:W-:Y:S01]  /*12a50*/  ULDC.64 UR4, c[0x0][0xad8] ;  /* 0x0002b60000047ab9 */ /* 0x000fe20000000a00 */
[----:B------:R-:W-:Y:S01]  /*12a60*/  IMAD.SHL.U32 R11, R4, 0x20, RZ ;  /* 0x00000020040b7824 */ /* 0x000fe200078e00ff */
[----:B------:R-:W-:Y:S01]  /*12a70*/  ISETP.GE.AND P0, PT, R93, R3, PT ;  /* 0x000000035d00720c */ /* 0x000fe20003f06270 */
[----:B------:R-:W-:-:S02]  /*12a80*/  IMAD R10, R10, UR4, RZ ;  /* 0x000000040a0a7c24 */ /* 0x000fc4000f8e02ff */
[----:B------:R-:W-:Y:S01]  /*12a90*/  VIADD R91, R188, 0x1c0 ;  /* 0x000001c0bc5b7836 */ /* 0x000fe20000000000 */
        /* <DEDUP_REMOVED lines=14> */
[----:B-1----:R1:W-:Y:S01]  /*12b80*/  SYNCS.ARRIVE.TRANS64.RED.A1T0 RZ, [R4+URZ], RZ ;  /* 0x000000ff04ff79a7 */ /* 0x0023e2000810043f */
[----:B------:R3:W4:Y:S01]  /*12b90*/  SHFL.IDX PT, R8, R87, RZ, 0x181f ;  /* 0x00181fff57087589 */ /* 0x00072200000e0000 */
[----:B------:R-:W-:Y:S01]  /*12ba0*/  BSSY B1, `(.L_x_7985) ;  /* 0x000002a000017945 */ /* 0x000fe20003800000 */
[----:B------:R-:W-:Y:S02]  /*12bb0*/  SHF.R.S32.HI R152, RZ, 0x1f, R210 ;  /* 0x0000001fff987819 */ /* 0x000fe400000114d2 */
[----:B-1----:R-:W-:-:S02]  /*12bc0*/  LOP3.LUT R4, R86, R9, RZ, 0xfc, !PT ;  /* 0x0000000956047212 */ /* 0x002fc400078efcff */
[----:B------:R3:W1:Y:S01]  /*12bd0*/  SHFL.IDX PT, R9, R88, RZ, 0x181f ;  /* 0x00181fff58097589 */ /* 0x00066200000e0000 */
        /* <DEDUP_REMOVED lines=25> */
[CC--:B---3--:R-:W-:Y:S02]  /*12d70*/  @!P0 LEA R10, P5, R212.reuse, R8.reuse, 0x1 ;  /* 0x00000008d40a8211 */ /* 0x0c8fe400078a08ff */
        /* <DEDUP_REMOVED lines=12> */
.L_x_7986:
[----:B------:R-:W-:Y:S05]  /*12e40*/  BSYNC B1 ;  /* 0x0000000000017941 */ /* 0x000fea0003800000 */
.L_x_7985:
[----:B------:R-:W-:Y:S01]  /*12e50*/  VIADD R0, R0, 0x20 ;  /* 0x0000002000007836 */ /* 0x000fe20000000000 */
[----:B-1--4-:R1:W3:Y:S04]  /*12e60*/  SHFL.IDX PT, R9, R88, 0x1, 0x181f ;  /* 0x00381f0058097f89 */ /* 0x0122e800000e0000 */
[----:B------:R-:W-:Y:S01]  /*12e70*/  ISETP.GE.AND P0, PT, R0, R89, PT ;  /* 0x000000590000720c */ /* 0x000fe20003f06270 */
[----:B------:R1:W4:-:S12]  /*12e80*/  SHFL.IDX PT, R8, R87, 0x1, 0x181f ;  /* 0x00381f0057087f89 */ /* 0x00031800000e0000 */
[----:B-1----:R-:W-:Y:S05]  /*12e90*/  @P0 BRA `(.L_x_7987) ;  /* 0x00000028004c0947 */ /* 0x002fea0003800000 */
[-C--:B------:R-:W-:Y:S02]  /*12ea0*/  ISETP.GE.AND P5, PT, R214, R3.reuse, PT ;  /* 0x00000003d600720c */ /* 0x080fe40003fa6270 */
[-C--:B------:R-:W-:Y:S02]  /*12eb0*/  ISETP.GE.AND P6, PT, R188, R3.reuse, PT ;  /* 0x00000003bc00720c */ /* 0x080fe40003fc6270 */
[-C--:B------:R-:W-:Y:S02]  /*12ec0*/  ISETP.GE.AND P4, PT, R213, R3.reuse, PT ;  /* 0x00000003d500720c */ /* 0x080fe40003f86270 */
[-C--:B------:R-:W-:Y:S02]  /*12ed0*/  ISETP.GE.AND P2, PT, R211, R3.reuse, PT ;  /* 0x00000003d300720c */ /* 0x080fe40003f46270 */
[----:B------:R-:W-:Y:S02]  /*12ee0*/  ISETP.GE.AND P3, PT, R212, R3, PT ;  /* 0x00000003d400720c */ /* 0x000fe40003f66270 */
[----:B------:R-:W-:-:S02]  /*12ef0*/  LOP3.LUT P0, RZ, R86, 0x40, RZ, 0xc0, !PT ;  /* 0x0000004056ff7812 */ /* 0x000fc4000780c0ff */
[----:B------:R-:W-:Y:S02]  /*12f00*/  SHF.R.S32.HI R0, RZ, 0x1f, R93 ;  /* 0x0000001fff007819 */ /* 0x000fe4000001145d */
[----:B----45:R-:W-:Y:S01]  /*12f10*/  @!P5 LEA R12, P1, R214, R8, 0x1 ;  /* 0x00000008d60cd211 */ /* 0x030fe200078208ff */
[----:B---3--:R-:W-:-:S03]  /*12f20*/  @!P6 IMAD.WIDE R10, R188, 0x2, R8 ;  /* 0x00000002bc0ae825 */ /* 0x008fc600078e0208 */
[----:B------:R-:W-:Y:S02]  /*12f30*/  @!P5 LEA.HI.X R13, R214, R9, R156, 0x1, P1 ;  /* 0x00000009d60dd211 */ /* 0x000fe400008f0c9c */
[----:B------:R-:W-:Y:S01]  /*12f40*/  ISETP.GE.AND P1, PT, R210, R3, PT ;  /* 0x00000003d200720c */ /* 0x000fe20003f26270 */
[----:B------:R1:W-:Y:S04]  /*12f50*/  @!P6 ST.E.128 desc[UR42][R10.64], R24 ;  /* 0x000000180a00e985 */ /* 0x0003e8000c101d2a */
[----:B------:R3:W-:Y:S01]  /*12f60*/  @!P5 ST.E.128 desc[UR42][R12.64], R32 ;  /* 0x000000200c00d985 */ /* 0x0007e2000c101d2a */
[----:B-1----:R-:W-:-:S04]  /*12f70*/  @!P4 LEA R10, P6, R213, R8, 0x1 ;  /* 0x00000008d50ac211 */ /* 0x002fc800078c08ff */
[-C--:B------:R-:W-:Y:S02]  /*12f80*/  @!P4 LEA.HI.X R11, R213, R9.reuse, R155, 0x1, P6 ;  /* 0x00000009d50bc211 */ /* 0x080fe400030f0c9b */
[CC--:B------:R-:W-:Y:S02]  /*12f90*/  @!P2 LEA R14, P6, R211.reuse, R8.reuse, 0x1 ;  /* 0x00000008d30ea211 */ /* 0x0c0fe400078c08ff */
[CC--:B---3--:R-:W-:Y:S01]  /*12fa0*/  @!P3 LEA R12, P5, R212.reuse, R8.reuse, 0x1 ;  /* 0x00000008d40cb211 */ /* 0x0c8fe200078a08ff */
[----:B------:R1:W-:Y:S01]  /*12fb0*/  @!P4 ST.E.128 desc[UR42][R10.64], R40 ;  /* 0x000000280a00c985 */ /* 0x0003e2000c101d2a */
[-C--:B------:R-:W-:Y:S02]  /*12fc0*/  @!P2 LEA.HI.X R15, R211, R9.reuse, R153, 0x1, P6 ;  /* 0x00000009d30fa211 */ /* 0x080fe400030f0c99 */
[----:B------:R-:W-:Y:S02]  /*12fd0*/  @!P3 LEA.HI.X R13, R212, R9, R154, 0x1, P5 ;  /* 0x00000009d40db211 */ /* 0x000fe400028f0c9a */
[----:B------:R-:W-:-:S02]  /*12fe0*/  @!P1 LEA R24, P6, R210, R8, 0x1 ;  /* 0x00000008d2189211 */ /* 0x000fc400078c08ff */
[C---:B------:R-:W-:Y:S01]  /*12ff0*/  @P0 LEA R20, P5, R93.reuse, R8, 0x1 ;  /* 0x000000085d140211 */ /* 0x040fe200078a08ff */
        /* <DEDUP_REMOVED lines=13> */
.L_x_7984:
[----:B-1----:R-:W1:Y:S01]  /*130d0*/  LDC R10, c[0x0][0xbe8] ;  /* 0x0002fa00ff0a7b82 */ /* 0x002e620000000800 */
[----:B------:R-:W-:Y:S01]  /*130e0*/  ULDC.64 UR4, c[0x0][0xb08] ;  /* 0x0002c20000047ab9 */ /* 0x000fe20000000a00 */
[----:B------:R-:W-:Y:S01]  /*130f0*/  IMAD.IADD R11, R204, 0x1, R195 ;  /* 0x00000001cc0b7824 */ /* 0x000fe200078e02c3 */
[----:B------:R-:W-:Y:S01]  /*13100*/  BSSY B1, `(.L_x_7988) ;  /* 0x00000f4000017945 */ /* 0x000fe20003800000 */
[----:B------:R-:W-:Y:S01]  /*13110*/  IMAD R3, R8, UR4, RZ ;  /* 0x0000000408037c24 */ /* 0x000fe2000f8e02ff */
[----:B------:R-:W-:Y:S01]  /*13120*/  SHF.R.S32.HI R152, RZ, 0x1f, R220 ;  /* 0x0000001fff987819 */ /* 0x000fe200000114dc */
[C---:B------:R-:W-:Y:S01]  /*13130*/  IMAD.WIDE.U32 R8, R0.reuse, UR4, RZ ;  /* 0x0000000400087c25 */ /* 0x040fe2000f8e00ff */
[----:B------:R-:W-:Y:S02]  /*13140*/  SHF.R.S32.HI R153, RZ, 0x1f, R221 ;  /* 0x0000001fff997819 */ /* 0x000fe400000114dd */
        /* <DEDUP_REMOVED lines=14> */
[----:B-1----:R-:W-:Y:S01]  /*13230*/  ISETP.NE.AND P0, PT, R10, 0x1, PT ;  /* 0x000000010a00780c */ /* 0x002fe20003f05270 */
[----:B------:R-:W-:Y:S01]  /*13240*/  ULDC.64 UR4, c[0x0][0xb40] ;  /* 0x0002d00000047ab9 */ /* 0x000fe20000000a00 */
[----:B------:R-:W-:Y:S01]  /*13250*/  IMAD R4, R4, R10, RZ ;  /* 0x0000000a04047224 */ /* 0x000fe200078e02ff */
        /* <DEDUP_REMOVED lines=33> */
[----:B-1----:R-:W-:Y:S01]  /*13470*/  @P0 IMAD.HI.U32 R12, R11, R12, RZ ;  /* 0x0000000c0b0c0227 */ /* 0x002fe200078e00ff */
[----:B------:R-:W-:-:S02]  /*13480*/  SHF.R.S32.HI R181, RZ, 0x1f, R181 ;  /* 0x0000001fffb57819 */ /* 0x000fc400000114b5 */
[----:B------:R-:W-:Y:S01]  /*13490*/  SHF.R.S32.HI R183, RZ, 0x1f, R183 ;  /* 0x0000001fffb77819 */ /* 0x000fe200000114b7 */
[C---:B--2---:R-:W-:Y:S02]  /*134a0*/  VIADD R194, R193.reuse, 0x40 ;  /* 0x00000040c1c27836 */ /* 0x044fe40000000000 */
[C---:B------:R-:W-:Y:S01]  /*134b0*/  VIADD R201, R193.reuse, 0x38 ;  /* 0x00000038c1c97836 */ /* 0x040fe20000000000 */
[----:B---3--:R-:W-:Y:S01]  /*134c0*/  @P0 SHF.R.U32.HI R3, RZ, R0, R12 ;  /* 0x00000000ff030219 */ /* 0x008fe2000001160c */
[C---:B------:R-:W-:Y:S01]  /*134d0*/  VIADD R208, R193.reuse, 0x30 ;  /* 0x00000030c1d07836 */ /* 0x040fe20000000000 */
[----:B------:R-:W-:Y:S01]  /*134e0*/  SHF.R.S32.HI R194, RZ, 0x1f, R194 ;  /* 0x0000001fffc27819 */ /* 0x000fe200000114c2 */
[----:B------:R-:W-:Y:S01]  /*134f0*/  VIADD R215, R193, 0x28 ;  /* 0x00000028c1d77836 */ /* 0x000fe20000000000 */
[----:B------:R-:W-:Y:S01]  /*13500*/  SHF.R.S32.HI R201, RZ, 0x1f, R201 ;  /* 0x0000001fffc97819 */ /* 0x000fe200000114c9 */
[----:B------:R-:W-:Y:S01]  /*13510*/  IMAD.MOV R0, RZ, RZ, -R3 ;  /* 0x000000ffff007224 */ /* 0x000fe200078e0a03 */
[----:B------:R-:W-:Y:S01]  /*13520*/  SHF.R.S32.HI R208, RZ, 0x1f, R208 ;  /* 0x0000001fffd07819 */ /* 0x000fe200000114d0 */
[----:B------:R-:W-:Y:S01]  /*13530*/  IMAD.WIDE.U32 R8, R3, UR4, R8 ;  /* 0x0000000403087c25 */ /* 0x000fe2000f8e0008 */
[----:B------:R-:W-:-:S03]  /*13540*/  SHF.R.S32.HI R215, RZ, 0x1f, R215 ;  /* 0x0000001fffd77819 */ /* 0x000fc600000114d7 */
[----:B------:R-:W-:Y:S01]  /*13550*/  IMAD R0, R10, R0, R11 ;  /* 0x000000000a007224 */ /* 0x000fe200078e020b */
[----:B------:R-:W-:Y:S01]  /*13560*/  SHF.R.S32.HI R10, RZ, 0x1f, R3 ;  /* 0x0000001fff0a7819 */ /* 0x000fe20000011403 */
[C---:B------:R-:W-:Y:S02]  /*13570*/  VIADD R217, R193.reuse, 0x20 ;  /* 0x00000020c1d97836 */ /* 0x040fe40000000000 */
[C---:B------:R-:W-:Y:S02]  /*13580*/  VIADD R227, R193.reuse, 0x18 ;  /* 0x00000018c1e37836 */ /* 0x040fe40000000000 */
[----:B------:R-:W-:Y:S01]  /*13590*/  IMAD R10, R10, UR4, RZ ;  /* 0x000000040a0a7c24 */ /* 0x000fe2000f8e02ff */
[----:B------:R-:W-:Y:S01]  /*135a0*/  SHF.R.S32.HI R217, RZ, 0x1f, R217 ;  /* 0x0000001fffd97819 */ /* 0x000fe200000114d9 */
[----:B------:R-:W-:Y:S01]  /*135b0*/  VIADD R233, R193, 0x10 ;  /* 0x00000010c1e97836 */ /* 0x000fe20000000000 */
[----:B------:R-:W-:Y:S01]  /*135c0*/  SHF.R.S32.HI R227, RZ, 0x1f, R227 ;  /* 0x0000001fffe37819 */ /* 0x000fe200000114e3 */
[----:B------:R-:W-:Y:S01]  /*135d0*/  IMAD R10, R3, UR5, R10 ;  /* 0x00000005030a7c24 */ /* 0x000fe2000f8e020a */
[----:B------:R-:W-:Y:S01]  /*135e0*/  SHF.R.S32.HI R3, RZ, 0x1f, R0 ;  /* 0x0000001fff037819 */ /* 0x000fe20000011400 */
[----:B------:R-:W-:Y:S01]  /*135f0*/  ULDC.64 UR4, c[0x0][0xb28] ;  /* 0x0002ca0000047ab9 */ /* 0x000fe20000000a00 */
[----:B------:R-:W-:Y:S01]  /*13600*/  VIADD R207, R193, 0x8 ;  /* 0x00000008c1cf7836 */ /* 0x000fe20000000000 */
[----:B------:R-:W-:Y:S01]  /*13610*/  SHF.R.S32.HI R233, RZ, 0x1f, R233 ;  /* 0x0000001fffe97819 */ /* 0x000fe200000114e9 */
[----:B------:R-:W-:-:S02]  /*13620*/  IMAD.IADD R9, R9, 0x1, R10 ;  /* 0x0000000109097824 */ /* 0x000fc400078e020a */
[----:B------:R-:W-:Y:S01]  /*13630*/  IMAD R3, R3, UR4, RZ ;  /* 0x0000000403037c24 */ /* 0x000fe2000f8e02ff */
[----:B------:R-:W-:Y:S01]  /*13640*/  SHF.R.S32.HI R207, RZ, 0x1f, R207 ;  /* 0x0000001fffcf7819 */ /* 0x000fe200000114cf */
[----:B------:R-:W-:-:S04]  /*13650*/  IMAD.WIDE.U32 R8, R0, UR4, R8 ;  /* 0x0000000400087c25 */ /* 0x000fc8000f8e0008 */
[----:B------:R-:W-:Y:S01]  /*13660*/  IMAD R3, R0, UR5, R3 ;  /* 0x0000000500037c24 */ /* 0x000fe2000f8e0203 */
[----:B------:R-:W-:Y:S01]  /*13670*/  ULDC.64 UR4, c[0x0][0xb00] ;  /* 0x0002c00000047ab9 */ /* 0x000fe20000000a00 */
[----:B------:R-:W-:Y:S01]  /*13680*/  VIADD R166, R193, 0x88 ;  /* 0x00000088c1a67836 */ /* 0x000fe20000000000 */
[C---:B------:R-:W-:Y:S01]  /*13690*/  LEA R0, P0, R8.reuse, UR4, 0x2 ;  /* 0x0000000408007c11 */ /* 0x040fe2000f8010ff */
[----:B------:R-:W-:Y:S02]  /*136a0*/  IMAD.IADD R3, R9, 0x1, R3 ;  /* 0x0000000109037824 */ /* 0x000fe400078e0203 */
[----:B------:R-:W-:Y:S02]  /*136b0*/  VIADD R168, R193, 0x80 ;  /* 0x00000080c1a87836 */ /* 0x000fe40000000000 */
[----:B------:R1:W2:Y:S01]  /*136c0*/  SHFL.IDX PT, R15, R0, RZ, 0x1c1f ;  /* 0x001c1fff000f7589 */ /* 0x0002a200000e0000 */
[----:B------:R-:W-:Y:S01]  /*136d0*/  LEA.HI.X R3, R8, UR5, R3, 0x2, P0 ;  /* 0x0000000508037c11 */ /* 0x000fe200080f1403 */
[----:B------:R-:W-:Y:S01]  /*136e0*/  VIADD R8, R2, 0x28c20 ;  /* 0x00028c2002087836 */ /* 0x000fe20000000000 */
[----:B------:R-:W-:Y:S01]  /*136f0*/  ISETP.GE.AND P0, PT, R195, R4, PT ;  /* 0x00000004c300720c */ /* 0x000fe20003f06270 */
[----:B------:R-:W-:-:S02]  /*13700*/  VIADD R170, R193, 0x78 ;  /* 0x00000078c1aa7836 */ /* 0x000fc40000000000 */
[----:B------:R1:W3:Y:S01]  /*13710*/  SHFL.IDX PT, R14, R3, RZ, 0x1c1f ;  /* 0x001c1fff030e7589 */ /* 0x0002e200000e0000 */
[----:B------:R-:W-:Y:S01]  /*13720*/  PRMT R8, RZ, 0x654, R8 ;  /* 0x00000654ff087816 */ /* 0x000fe20000000008 */
[C---:B------:R-:W-:Y:S02]  /*13730*/  VIADD R172, R193.reuse, 0x70 ;  /* 0x00000070c1ac7836 */ /* 0x040fe40000000000 */
[C---:B------:R-:W-:Y:S01]  /*13740*/  VIADD R174, R193.reuse, 0x68 ;  /* 0x00000068c1ae7836 */ /* 0x040fe20000000000 */
[----:B------:R1:W-:Y:S01]  /*13750*/  SYNCS.ARRIVE.TRANS64.RED.A1T0 RZ, [R8+URZ], RZ ;  /* 0x000000ff08ff79a7 */ /* 0x0003e2000810043f */
        /* <DEDUP_REMOVED lines=11> */
[----:B------:R-:W-:Y:S01]  /*13810*/  VIADD R205, R193, 0x8 ;  /* 0x00000008c1cd7836 */ /* 0x000fe20000000000 */
[----:B-123--:R-:W-:Y:S06]  /*13820*/  @P0 BRA `(.L_x_7989) ;  /* 0x0000000800040947 */ /* 0x00efec0003800000 */
[----:B------:R-:W-:Y:S02]  /*13830*/  ULDC UR4, c[0x0][0xac8] ;  /* 0x0002b20000047ab9 */ /* 0x000fe40000000800 */
[----:B------:R-:W-:Y:S02]  /*13840*/  ISETP.GE.AND P0, PT, R193, UR4, PT ;  /* 0x00000004c1007c0c */ /* 0x000fe4000bf06270 */
[----:B------:R-:W-:Y:S02]  /*13850*/  ISETP.GE.AND P4, PT, R176, UR4, PT ;  /* 0x00000004b0007c0c */ /* 0x000fe4000bf86270 */
[----:B------:R-:W-:-:S09]  /*13860*/  ISETP.GE.AND P5, PT, R174, UR4, PT ;  /* 0x00000004ae007c0c */ /* 0x000fd2000bfa6270 */
[----:B------:R-:W-:-:S04]  /*13870*/  @!P0 LEA R8, P1, R193, R15, 0x2 ;  /* 0x0000000fc1088211 */ /* 0x000fc800078210ff */
[----:B------:R-:W-:-:S05]  /*13880*/  @!P0 LEA.HI.X R9, R193, R14, R219, 0x2, P1 ;  /* 0x0000000ec1098211 */ /* 0x000fca00008f14db */
        /* <DEDUP_REMOVED lines=25> */
[----:B------:R-:W-:-:S03]  /*13a20*/  ISETP.GE.AND P2, PT, R191, UR4, PT ;  /* 0x00000004bf007c0c */ /* 0x000fc6000bf46270 */
[----:B------:R1:W-:Y:S02]  /*13a30*/  @!P0 ST.E.64 desc[UR42][R8.64], R48 ;  /* 0x0000003008008985 */ /* 0x0003e4000c101b2a */
[----:B-1----:R-:W-:-:S04]  /*13a40*/  @!P1 LEA R8, P0, R196, R15, 0x2 ;  /* 0x0000000fc4089211 */ /* 0x002fc800078010ff */
[----:B------:R-:W-:Y:S02]  /*13a50*/  @!P1 LEA.HI.X R9, R196, R14, R201, 0x2, P0 ;  /* 0x0000000ec4099211 */ /* 0x000fe400000f14c9 */
[----:B------:R-:W-:-:S03]  /*13a60*/  ISETP.GE.AND P0, PT, R182, UR4, PT ;  /* 0x00000004b6007c0c */ /* 0x000fc6000bf06270 */
[----:B------:R1:W-:Y:S01]  /*13a70*/  @!P1 ST.E.64 desc[UR42][R8.64], R52 ;  /* 0x0000003408009985 */ /* 0x0003e2000c101b2a */
[----:B------:R-:W-:Y:S02]  /*13a80*/  ISETP.GE.AND P1, PT, R180, UR4, PT ;  /* 0x00000004b4007c0c */ /* 0x000fe4000bf26270 */
[----:B-1----:R-:W-:-:S11]  /*13a90*/  @!P2 LEA R8, P3, R191, R15, 0x2 ;  /* 0x0000000fbf08a211 */ /* 0x002fd600078610ff */
[-C--:B------:R-:W-:Y:S02]  /*13aa0*/  @!P1 LEA R10, P6, R180, R15.reuse, 0x2 ;  /* 0x0000000fb40a9211 */ /* 0x080fe400078c10ff */
[-C--:B------:R-:W-:Y:S02]  /*13ab0*/  @!P2 LEA.HI.X R9, R191, R14.reuse, R194, 0x2, P3 ;  /* 0x0000000ebf09a211 */ /* 0x080fe400018f14c2 */
[----:B------:R-:W-:Y:S02]  /*13ac0*/  ISETP.GE.AND P3, PT, R178, UR4, PT ;  /* 0x00000004b2007c0c */ /* 0x000fe4000bf66270 */
[----:B------:R-:W-:Y:S01]  /*13ad0*/  @!P1 LEA.HI.X R11, R180, R14, R181, 0x2, P6 ;  /* 0x0000000eb40b9211 */ /* 0x000fe200030f14b5 */
[----:B------:R1:W-:Y:S02]  /*13ae0*/  @!P2 ST.E.64 desc[UR42][R8.64], R56 ;  /* 0x000000380800a985 */ /* 0x0003e4000c101b2a */
[----:B-1----:R-:W-:-:S04]  /*13af0*/  @!P0 LEA R8, P2, R182, R15, 0x2 ;  /* 0x0000000fb6088211 */ /* 0x002fc800078410ff */
[----:B------:R-:W-:-:S05]  /*13b00*/  @!P0 LEA.HI.X R9, R182, R14, R183, 0x2, P2 ;  /* 0x0000000eb6098211 */ /* 0x000fca00010f14b7 */
[----:B------:R1:W-:Y:S01]  /*13b10*/  @!P0 ST.E.64 desc[UR42][R8.64], R60 ;  /* 0x0000003c08008985 */ /* 0x0003e2000c101b2a */
[----:B------:R-:W-:-:S03]  /*13b20*/  ISETP.GE.AND P0, PT, R172, UR4, PT ;  /* 0x00000004ac007c0c */ /* 0x000fc6000bf06270 */
[----:B------:R2:W-:Y:S01]  /*13b30*/  @!P1 ST.E.64 desc[UR42][R10.64], R64 ;  /* 0x000000400a009985 */ /* 0x0005e2000c101b2a */
[----:B------:R-:W-:Y:S02]  /*13b40*/  ISETP.GE.AND P1, PT, R170, UR4, PT ;  /* 0x00000004aa007c0c */ /* 0x000fe4000bf26270 */
[-C--:B-1----:R-:W-:Y:S02]  /*13b50*/  @!P3 LEA R8, P6, R178, R15.reuse, 0x2 ;  /* 0x0000000fb208b211 */ /* 0x082fe400078c10ff */
[-C--:B--2---:R-:W-:Y:S02]  /*13b60*/  @!P4 LEA R10, P2, R176, R15.reuse, 0x2 ;  /* 0x0000000fb00ac211 */ /* 0x084fe400078410ff */
[-C--:B------:R-:W-:Y:S02]  /*13b70*/  @!P3 LEA.HI.X R9, R178, R14.reuse, R179, 0x2, P6 ;  /* 0x0000000eb209b211 */ /* 0x080fe400030f14b3 */
[----:B------:R-:W-:Y:S02]  /*13b80*/  @!P4 LEA.HI.X R11, R176, R14, R177, 0x2, P2 ;  /* 0x0000000eb00bc211 */ /* 0x000fe400010f14b1 */
[----:B------:R-:W-:Y:S01]  /*13b90*/  ISETP.GE.AND P2, PT, R168, UR4, PT ;  /* 0x00000004a8007c0c */ /* 0x000fe2000bf46270 */
[----:B------:R1:W-:Y:S01]  /*13ba0*/  @!P3 ST.E.64 desc[UR42][R8.64], R68 ;  /* 0x000000440800b985 */ /* 0x0003e2000c101b2a */
[----:B------:R-:W-:-:S02]  /*13bb0*/  @!P5 LEA R12, P6, R174, R15, 0x2 ;  /* 0x0000000fae0cd211 */ /* 0x000fc400078c10ff */
[----:B------:R-:W-:Y:S01]  /*13bc0*/  ISETP.GE.AND P3, PT, R166, UR4, PT ;  /* 0x00000004a6007c0c */ /* 0x000fe2000bf66270 */
[----:B------:R2:W-:Y:S01]  /*13bd0*/  @!P4 ST.E.64 desc[UR42][R10.64], R72 ;  /* 0x000000480a00c985 */ /* 0x0005e2000c101b2a */
[----:B------:R-:W-:-:S05]  /*13be0*/  @!P5 LEA.HI.X R13, R174, R14, R175, 0x2, P6 ;  /* 0x0000000eae0dd211 */ /* 0x000fca00030f14af */
[----:B------:R3:W-:Y:S01]  /*13bf0*/  @!P5 ST.E.64 desc[UR42][R12.64], R76 ;  /* 0x0000004c0c00d985 */ /* 0x0007e2000c101b2a */
[----:B-1----:R-:W-:-:S04]  /*13c00*/  @!P0 LEA R8, P4, R172, R15, 0x2 ;  /* 0x0000000fac088211 */ /* 0x002fc800078810ff */
[-C--:B------:R-:W-:Y:S02]  /*13c10*/  @!P0 LEA.HI.X R9, R172, R14.reuse, R173, 0x2, P4 ;  /* 0x0000000eac098211 */ /* 0x080fe400020f14ad */
[----:B------:R-:W-:Y:S02]  /*13c20*/  ISETP.GE.AND P4, PT, R237, UR4, PT ;  /* 0x00000004ed007c0c */ /* 0x000fe4000bf86270 */
[-C--:B--2---:R-:W-:Y:S01]  /*13c30*/  @!P1 LEA R10, P5, R170, R15.reuse, 0x2 ;  /* 0x0000000faa0a9211 */ /* 0x084fe200078a10ff */
        /* <DEDUP_REMOVED lines=15> */
[-C--:B---3--:R-:W-:Y:S01]  /*13d30*/  @!P5 LEA R12, P6, R236, R15.reuse, 0x2 ;  /* 0x0000000fec0cd211 */ /* 0x088fe200078c10ff */
        /* <DEDUP_REMOVED lines=23> */
[-C--:B--2---:R-:W-:Y:S01]  /*13eb0*/  @!P3 LEA R12, P6, R229, R15.reuse, 0x2 ;  /* 0x0000000fe50cb211 */ /* 0x084fe200078c10ff */
        /* <DEDUP_REMOVED lines=24> */
.L_x_7989:
[----:B------:R-:W-:Y:S05]  /*14040*/  BSYNC B1 ;  /* 0x0000000000017941 */ /* 0x000fea0003800000 */
.L_x_7988:
[----:B------:R-:W-:Y:S01]  /*14050*/  VIADD R195, R195, 0x8 ;  /* 0x00000008c3c37836 */ /* 0x000fe20000000000 */
[----:B------:R2:W3:Y:S04]  /*14060*/  SHFL.IDX PT, R28, R3, 0x1, 0x1c1f ;  /* 0x003c1f00031c7f89 */ /* 0x0004e800000e0000 */
[----:B------:R-:W-:Y:S01]  /*14070*/  ISETP.GE.AND P0, PT, R195, R4, PT ;  /* 0x00000004c300720c */ /* 0x000fe20003f06270 */
[----:B------:R-:W4:-:S12]  /*14080*/  SHFL.IDX PT, R0, R0, 0x1, 0x1c1f ;  /* 0x003c1f0000007f89 */ /* 0x000f1800000e0000 */
[----:B--2---:R-:W-:Y:S05]  /*14090*/  @P0 BRA `(.L_x_7987) ;  /* 0x0000001400cc0947 */ /* 0x004fea0003800000 */
[----:B------:R-:W-:Y:S02]  /*140a0*/  ULDC UR4, c[0x0][0xac8] ;  /* 0x0002b20000047ab9 */ /* 0x000fe40000000800 */
[----:B------:R-:W-:Y:S02]  /*140b0*/  ISETP.GE.AND P4, PT, R193, UR4, PT ;  /* 0x00000004c1007c0c */ /* 0x000fe4000bf86270 */
[----:B------:R-:W-:Y:S02]  /*140c0*/  ISETP.GE.AND P2, PT, R205, UR4, PT ;  /* 0x00000004cd007c0c */ /* 0x000fe4000bf46270 */
[----:B------:R-:W-:Y:S02]  /*140d0*/  ISETP.GE.AND P1, PT, R228, UR4, PT ;  /* 0x00000004e4007c0c */ /* 0x000fe4000bf26270 */
[----:B------:R-:W-:-:S07]  /*140e0*/  ISETP.GE.AND P0, PT, R226, UR4, PT ;  /* 0x00000004e2007c0c */ /* 0x000fce000bf06270 */
[----:B-1--4-:R-:W-:-:S04]  /*140f0*/  @!P4 LEA R8, P3, R193, R0, 0x2 ;  /* 0x00000000c108c211 */ /* 0x012fc800078610ff */
[----:B---3--:R-:W-:Y:S02]  /*14100*/  @!P4 LEA.HI.X R9, R193, R28, R219, 0x2, P3 ;  /* 0x0000001cc109c211 */ /* 0x008fe400018f14db */
[----:B------:R-:W-:Y:S02]  /*14110*/  ISETP.GE.AND P3, PT, R216, UR4, PT ;  /* 0x00000004d8007c0c */ /* 0x000fe4000bf66270 */
[C---:B------:R-:W-:Y:S01]  /*14120*/  @!P1 LEA R10, P5, R228.reuse, R0, 0x2 ;  /* 0x00000000e40a9211 */ /* 0x040fe200078a10ff */
[----:B------:R1:W-:Y:S01]  /*14130*/  @!P4 ST.E.64 desc[UR42][R8.64], R26 ;  /* 0x0000001a0800c985 */ /* 0x0003e2000c101b2a */
[----:B------:R-:W-:Y:S02]  /*14140*/  ISETP.GE.AND P4, PT, R209, UR4, PT ;  /* 0x00000004d1007c0c */ /* 0x000fe4000bf86270 */
[----:B------:R-:W-:Y:S02]  /*14150*/  @!P1 LEA.HI.X R11, R228, R28, R233, 0x2, P5 ;  /* 0x0000001ce40b9211 */ /* 0x000fe400028f14e9 */
[----:B------:R-:W-:-:S02]  /*14160*/  ISETP.GE.AND P5, PT, R206, UR4, PT ;  /* 0x00000004ce007c0c */ /* 0x000fc4000bfa6270 */
        /* <DEDUP_REMOVED lines=8> */
[CC--:B-1----:R-:W-:Y:S02]  /*141f0*/  @!P3 LEA R8, P1, R216.reuse, R0.reuse, 0x2 ;  /* 0x00000000d808b211 */ /* 0x0c2fe400078210ff */
[----:B--2---:R-:W-:Y:S02]  /*14200*/  @!P4 LEA R10, P2, R209, R0, 0x2 ;  /* 0x00000000d10ac211 */ /* 0x004fe400078410ff */
[----:B------:R-:W-:-:S02]  /*14210*/  @!P3 LEA.HI.X R9, R216, R28, R217, 0x2, P1 ;  /* 0x0000001cd809b211 */ /* 0x000fc400008f14d9 */
[----:B------:R-:W-:Y:S02]  /*14220*/  ISETP.GE.AND P1, PT, R191, UR4, PT ;  /* 0x00000004bf007c0c */ /* 0x000fe4000bf26270 */
[----:B------:R-:W-:Y:S01]  /*14230*/  @!P4 LEA.HI.X R11, R209, R28, R215, 0x2, P2 ;  /* 0x0000001cd10bc211 */ /* 0x000fe200010f14d7 */
[----:B------:R1:W-:Y:S01]  /*14240*/  @!P3 ST.E.64 desc[UR42][R8.64], R42 ;  /* 0x0000002a0800b985 */ /* 0x0003e2000c101b2a */
[----:B------:R-:W-:Y:S02]  /*14250*/  ISETP.GE.AND P2, PT, R182, UR4, PT ;  /* 0x00000004b6007c0c */ /* 0x000fe4000bf46270 */
[----:B---3--:R-:W-:Y:S01]  /*14260*/  @!P5 LEA R12, P6, R206, R0, 0x2 ;  /* 0x00000000ce0cd211 */ /* 0x008fe200078c10ff */
[----:B------:R2:W-:Y:S01]  /*14270*/  @!P4 ST.E.64 desc[UR42][R10.64], R46 ;  /* 0x0000002e0a00c985 */ /* 0x0005e2000c101b2a */
[----:B------:R-:W-:Y:S02]  /*14280*/  ISETP.GE.AND P3, PT, R180, UR4, PT ;  /* 0x00000004b4007c0c */ /* 0x000fe4000bf66270 */
[----:B------:R-:W-:-:S02]  /*14290*/  @!P5 LEA.HI.X R13, R206, R28, R208, 0x2, P6 ;  /* 0x0000001cce0dd211 */ /* 0x000fc400030f14d0 */
[----:B------:R-:W-:-:S03]  /*142a0*/  ISETP.GE.AND P4, PT, R178, UR4, PT ;  /* 0x00000004b2007c0c */ /* 0x000fc6000bf86270 */
[----:B------:R3:W-:Y:S01]  /*142b0*/  @!P5 ST.E.64 desc[UR42][R12.64], R50 ;  /* 0x000000320c00d985 */ /* 0x0007e2000c101b2a */
[CC--:B-1----:R-:W-:Y:S02]  /*142c0*/  @!P0 LEA R8, P6, R196.reuse, R0.reuse, 0x2 ;  /* 0x00000000c4088211 */ /* 0x0c2fe400078c10ff */
[C---:B--2---:R-:W-:Y:S02]  /*142d0*/  @!P1 LEA R10, P5, R191.reuse, R0, 0x2 ;  /* 0x00000000bf0a9211 */ /* 0x044fe400078a10ff */
        /* <DEDUP_REMOVED lines=10> */
[-C--:B-1----:R-:W-:Y:S02]  /*14380*/  @!P3 LEA R8, P6, R180, R0.reuse, 0x2 ;  /* 0x00000000b408b211 */ /* 0x082fe400078c10ff */
[----:B--2---:R-:W-:Y:S02]  /*14390*/  @!P4 LEA R10, P2, R178, R0, 0x2 ;  /* 0x00000000b20ac211 */ /* 0x004fe400078410ff */
        /* <DEDUP_REMOVED lines=10> */
[----:B------:R-:W-:Y:S02]  /*14440*/  @!P0 LEA.HI.X R9, R174, R28, R175, 0x2, P4 ;  /* 0x0000001cae098211 */ /* 0x000fe400020f14af */
        /* <DEDUP_REMOVED lines=16> */
[----:B------:R-:W-:Y:S02]  /*14550*/  @!P4 LEA.HI.X R11, R166, R28, R167, 0x2, P0 ;  /* 0x0000001ca60bc211 */ /* 0x000fe400000f14a7 */
[----:B------:R-:W-:Y:S02]  /*14560*/  ISETP.GE.AND P0, PT, R234, UR4, PT ;  /* 0x00000004ea007c0c */ /* 0x000fe4000bf06270 */
[----:B---3--:R-:W-:Y:S01]  /*14570*/  @!P3 LEA R12, P6, R237, R0, 0x2 ;  /* 0x00000000ed0cb211 */ /* 0x008fe200078c10ff */
[----:B------:R2:W-:Y:S01]  /*14580*/  @!P4 ST.E.64 desc[UR42][R10.64], R94 ;  /* 0x0000005e0a00c985 */ /* 0x0005e2000c101b2a */
[----:B------:R-:W-:Y:S02]  /*14590*/  ISETP.GE.AND P4, PT, R231, UR4, PT ;  /* 0x00000004e7007c0c */ /* 0x000fe4000bf86270 */
[----:B------:R-:W-:-:S02]  /*145a0*/  @!P3 LEA.HI.X R13, R237, R28, R165, 0x2, P6 ;  /* 0x0000001ced0db211 */ /* 0x000fc400030f14a5 */
[----:B------:R-:W-:-:S03]  /*145b0*/  @!P2 LEA R14, P6, R236, R0, 0x2 ;  /* 0x00000000ec0ea211 */ /* 0x000fc600078c10ff */
[----:B------:R3:W-:Y:S01]  /*145c0*/  @!P3 ST.E.64 desc[UR42][R12.64], R98 ;  /* 0x000000620c00b985 */ /* 0x0007e2000c101b2a */
[C---:B------:R-:W-:Y:S02]  /*145d0*/  @!P1 LEA R20, P3, R235.reuse, R0, 0x2 ;  /* 0x00000000eb149211 */ /* 0x040fe400078610ff */
[----:B------:R-:W-:Y:S02]  /*145e0*/  @!P2 LEA.HI.X R15, R236, R28, R164, 0x2, P6 ;  /* 0x0000001cec0fa211 */ /* 0x000fe400030f14a4 */
[----:B------:R-:W-:Y:S02]  /*145f0*/  @!P0 LEA R24, P6, R234, R0, 0x2 ;  /* 0x00000000ea188211 */ /* 0x000fe400078c10ff */
[-C--:B------:R-:W-:Y:S01]  /*14600*/  @!P1 LEA.HI.X R21, R235, R28.reuse, R163, 0x2, P3 ;  /* 0x0000001ceb159211 */ /* 0x080fe200018f14a3 */
[----:B------:R4:W-:Y:S01]  /*14610*/  @!P2 ST.E.64 desc[UR42][R14.64], R102 ;  /* 0x000000660e00a985 */ /* 0x0009e2000c101b2a */
[----:B------:R-:W-:Y:S02]  /*14620*/  ISETP.GE.AND P3, PT, R230, UR4, PT ;  /* 0x00000004e6007c0c */ /* 0x000fe4000bf66270 */
[----:B------:R-:W-:Y:S01]  /*14630*/  @!P0 LEA.HI.X R25, R234, R28, R162, 0x2, P6 ;  /* 0x0000001cea198211 */ /* 0x000fe200030f14a2 */
[----:B------:R5:W-:Y:S01]  /*14640*/  @!P1 ST.E.64 desc[UR42][R20.64], R106 ;  /* 0x0000006a14009985 */ /* 0x000be2000c101b2a */
[----:B-1----:R-:W-:-:S02]  /*14650*/  @!P5 LEA R8, P1, R232, R0, 0x2 ;  /* 0x00000000e808d211 */ /* 0x002fc400078210ff */
[----:B--2---:R-:W-:Y:S01]  /*14660*/  @!P4 LEA R10, P2, R231, R0, 0x2 ;  /* 0x00000000e70ac211 */ /* 0x004fe200078410ff */
[----:B------:R-:W-:Y:S01]  /*14670*/  @!P0 ST.E.64 desc[UR42][R24.64], R110 ;  /* 0x0000006e18008985 */ /* 0x000fe2000c101b2a */
[----:B------:R-:W-:Y:S02]  /*14680*/  ISETP.GE.AND P0, PT, R229, UR4, PT ;  /* 0x00000004e5007c0c */ /* 0x000fe4000bf06270 */
[----:B------:R-:W-:Y:S02]  /*14690*/  @!P5 LEA.HI.X R9, R232, R28, R161, 0x2, P1 ;  /* 0x0000001ce809d211 */ /* 0x000fe400008f14a1 */
[----:B------:R-:W-:Y:S02]  /*146a0*/  ISETP.GE.AND P1, PT, R225, UR4, PT ;  /* 0x00000004e1007c0c */ /* 0x000fe4000bf26270 */
[----:B---3--:R-:W-:Y:S01]  /*146b0*/  @!P3 LEA R12, P6, R230, R0, 0x2 ;  /* 0x00000000e60cb211 */ /* 0x008fe200078c10ff */
[----:B------:R1:W-:Y:S01]  /*146c0*/  @!P5 ST.E.64 desc[UR42][R8.64], R114 ;  /* 0x000000720800d985 */ /* 0x0003e2000c101b2a */
[----:B------:R-:W-:-:S02]  /*146d0*/  @!P4 LEA.HI.X R11, R231, R28, R160, 0x2, P2 ;  /* 0x0000001ce70bc211 */ /* 0x000fc400010f14a0 */
[----:B------:R-:W-:Y:S02]  /*146e0*/  @!P3 LEA.HI.X R13, R230, R28, R159, 0x2, P6 ;  /* 0x0000001ce60db211 */ /* 0x000fe400030f149f */
[----:B------:R-:W-:Y:S01]  /*146f0*/  ISETP.GE.AND P2, PT, R222, UR4, PT ;  /* 0x00000004de007c0c */ /* 0x000fe2000bf46270 */
[----:B------:R2:W-:Y:S01]  /*14700*/  @!P4 ST.E.64 desc[UR42][R10.64], R118 ;  /* 0x000000760a00c985 */ /* 0x0005e2000c101b2a */
[----:B------:R-:W-:Y:S02]  /*14710*/  ISETP.GE.AND P4, PT, R224, UR4, PT ;  /* 0x00000004e0007c0c */ /* 0x000fe4000bf86270 */
[----:B----4-:R-:W-:Y:S01]  /*14720*/  @!P0 LEA R14, P5, R229, R0, 0x2 ;  /* 0x00000000e50e8211 */ /* 0x010fe200078a10ff */
[----:B------:R3:W-:Y:S01]  /*14730*/  @!P3 ST.E.64 desc[UR42][R12.64], R122 ;  /* 0x0000007a0c00b985 */ /* 0x0007e2000c101b2a */
[----:B------:R-:W-:Y:S02]  /*14740*/  ISETP.GE.AND P3, PT, R223, UR4, PT ;  /* 0x00000004df007c0c */ /* 0x000fe4000bf66270 */
[----:B------:R-:W-:-:S02]  /*14750*/  @!P0 LEA.HI.X R15, R229, R28, R158, 0x2, P5 ;  /* 0x0000001ce50f8211 */ /* 0x000fc400028f149e */
[----:B------:R-:W-:Y:S02]  /*14760*/  ISETP.GE.AND P5, PT, R221, UR4, PT ;  /* 0x00000004dd007c0c */ /* 0x000fe4000bfa6270 */
[CC--:B-----5:R-:W-:Y:S01]  /*14770*/  @!P1 LEA R20, P6, R225.reuse, R0.reuse, 0x2 ;  /* 0x00000000e1149211 */ /* 0x0e0fe200078c10ff */
[----:B------:R4:W-:Y:S02]  /*14780*/  @!P0 ST.E.64 desc[UR42][R14.64], R126 ;  /* 0x0000007e0e008985 */ /* 0x0009e4000c101b2a */
[C---:B-1----:R-:W-:Y:S02]  /*14790*/  @!P4 LEA R8, P0, R224.reuse, R0, 0x2 ;  /* 0x00000000e008c211 */ /* 0x042fe400078010ff */
[----:B------:R-:W-:Y:S02]  /*147a0*/  @!P1 LEA.HI.X R21, R225, R28, R157, 0x2, P6 ;  /* 0x0000001ce1159211 */ /* 0x000fe400030f149d */
[----:B--2---:R-:W-:Y:S02]  /*147b0*/  @!P3 LEA R10, P6, R223, R0, 0x2 ;  /* 0x00000000df0ab211 */ /* 0x004fe400078c10ff */
        /* <DEDUP_REMOVED lines=17> */
.L_x_7981:
        /* <DEDUP_REMOVED lines=16> */
[----:B---3--:R-:W3:-:S12]  /*149d0*/  S2R R4, SR_TID.X ;  /* 0x0000000000047919 */ /* 0x008ed80000002100 */
[----:B------:R-:W1:Y:S01]  /*149e0*/  @!P2 LDC R206, c[0x0][0xad4] ;  /* 0x0002b500ffceab82 */ /* 0x000e620000000800 */
[----:B---3--:R-:W-:Y:S01]  /*149f0*/  VIADD R32, R4, 0xffffff80 ;  /* 0xffffff8004207836 */ /* 0x008fe20000000000 */
[----:B-1----:R-:W-:-:S04]  /*14a00*/  ISETP.GT.AND P2, PT, R206, 0x1, PT ;  /* 0x00000001ce00780c */ /* 0x002fc80003f44270 */
[----:B------:R-:W-:Y:S01]  /*14a10*/  ISETP.GT.AND P3, PT, R32, 0x3f, PT ;  /* 0x0000003f2000780c */ /* 0x000fe20003f64270 */
[----:B----4-:R-:W-:-:S12]  /*14a20*/  @P1 BRA `(.L_x_7990) ;  /* 0x0000000000101947 */ /* 0x010fd80003800000 */
[----:B------:R-:W-:Y:S05]  /*14a30*/  @!P0 BRA `(.L_x_7990) ;  /* 0x00000000000c8947 */ /* 0x000fea0003800000 */
[----:B------:R-:W3:Y:S04]  /*14a40*/  LDG.E R11, desc[UR42][R8.64] ;  /* 0x0000002a080b7981 */ /* 0x000ee8000c1e1900 */
[----:B-----5:R-:W3:Y:S02]  /*14a50*/  LDG.E R0, desc[UR42][R8.64+0x4] ;  /* 0x0000042a08007981 */ /* 0x020ee4000c1e1900 */
[----:B---3--:R-:W-:-:S07]  /*14a60*/  IMAD.IADD R0, R0, 0x1, -R11 ;  /* 0x0000000100007824 */ /* 0x008fce00078e0a0b */
.L_x_7990:
[----:B------:R-:W3:Y:S01]  /*14a70*/  LDL.LU R4, [R1+0x40] ;  /* 0x0000400001047983 */ /* 0x000ee20000300800 */
[----:B------:R-:W-:Y:S01]  /*14a80*/  BSSY B1, `(.L_x_7991) ;  /* 0x0000036000017945 */ /* 0x000fe20003800000 */
[----:B------:R-:W-:Y:S02]  /*14a90*/  SEL R207, R207, RZ, !P0 ;  /* 0x000000ffcfcf7207 */ /* 0x000fe40004000000 */
[----:B-----5:R-:W-:Y:S02]  /*14aa0*/  SHF.R.S32.HI R28, RZ, 0x1f, R3 ;  /* 0x0000001fff1c7819 */ /* 0x020fe40000011403 */
[----:B---3--:R-:W-:Y:S01]  /*14ab0*/  SEL R30, R4, RZ, !P0 ;  /* 0x000000ff041e7207 */ /* 0x008fe20004000000 */
[----:B------:R-:W-:Y:S06]  /*14ac0*/  @P3 BRA `(.L_x_7992) ;  /* 0x0000000000c43947 */ /* 0x000fec0003800000 */
[----:B------:R-:W1:Y:S01]  /*14ad0*/  S2R R8, SR_TID.X ;  /* 0x0000000000087919 */ /* 0x000e620000002100 */
[----:B------:R-:W3:Y:S02]  /*14ae0*/  LDC R33, c[0x0][0xbe8] ;  /* 0x0002fa00ff217b82 */ /* 0x000ee40000000800 */
[----:B---3--:R-:W-:Y:S01]  /*14af0*/  IMAD R4, R0, R33, RZ ;  /* 0x0000002100047224 */ /* 0x008fe200078e02ff */
        /* <DEDUP_REMOVED lines=37> */
[-C--:B0-----:R-:W-:Y:S01]  /*14d50*/  IMAD R4, R11, R15.reuse, RZ ;  /* 0x0000000f0b047224 */ /* 0x081fe200078e02ff */
[----:B------:R-:W-:Y:S01]  /*14d60*/  SHF.R.S32.HI R21, RZ, 0x1f, R15 ;  /* 0x0000001fff157819 */ /* 0x000fe2000001140f */
[----:B------:R-:W-:Y:S02]  /*14d70*/  IMAD.MOV.U32 R11, RZ, RZ, -0x800000 ;  /* 0xff800000ff0b7424 */ /* 0x000fe400078e00ff */
[----:B------:R-:W-:-:S04]  /*14d80*/  IMAD.WIDE.U32 R12, R10, R15, R12 ;  /* 0x0000000f0a0c7225 */ /* 0x000fc800078e000c */
[----:B------:R-:W-:Y:S01]  /*14d90*/  IMAD R21, R10, R21, R4 ;  /* 0x000000150a157224 */ /* 0x000fe200078e0204 */
[----:B-1----:R-:W-:-:S03]  /*14da0*/  LEA R8, P0, R12, R8, 0x2 ;  /* 0x000000080c087211 */ /* 0x002fc600078010ff */
[----:B------:R-:W-:-:S05]  /*14db0*/  IMAD.IADD R4, R13, 0x1, R21 ;  /* 0x000000010d047824 */ /* 0x000fca00078e0215 */
[----:B--2---:R-:W-:-:S05]  /*14dc0*/  LEA.HI.X R9, R12, R9, R4, 0x2, P0 ;  /* 0x000000090c097211 */ /* 0x004fca00000f1404 */
[----:B------:R1:W-:Y:S02]  /*14dd0*/  STG.E desc[UR42][R8.64], R11 ;  /* 0x0000000b08007986 */ /* 0x0003e4000c10192a */
.L_x_7992:
[----:B------:R-:W-:Y:S05]  /*14de0*/  BSYNC B1 ;  /* 0x0000000000017941 */ /* 0x000fea0003800000 */
.L_x_7991:
        /* <DEDUP_REMOVED lines=12> */
[C---:B------:R-:W-:Y:S01]  /*14eb0*/  VIADD R31, R188.reuse, 0x180 ;  /* 0x00000180bc1f7836 */ /* 0x040fe20000000000 */
[----:B------:R-:W-:Y:S01]  /*14ec0*/  SHF.R.S32.HI R35, RZ, 0x1f, R210 ;  /* 0x0000001fff237819 */ /* 0x000fe200000114d2 */
[----:B------:R-:W-:Y:S01]  /*14ed0*/  IMAD.IADD R9, R9, 0x1, R3 ;  /* 0x0000000109097824 */ /* 0x000fe200078e0203 */
[----:B------:R-:W-:Y:S01]  /*14ee0*/  LOP3.LUT R3, R11, 0xfffffff8, RZ, 0xc0, !PT ;  /* 0xfffffff80b037812 */ /* 0x000fe200078ec0ff */
[----:B------:R-:W-:Y:S01]  /*14ef0*/  VIADD R33, R188, 0x1c0 ;  /* 0x000001c0bc217836 */ /* 0x000fe20000000000 */
        /* <DEDUP_REMOVED lines=10> */
[----:B------:R-:W-:Y:S01]  /*14fa0*/  IMAD R29, R0, R13, RZ ;  /* 0x0000000d001d7224 */ /* 0x000fe200078e02ff */
[----:B------:R-:W-:Y:S01]  /*14fb0*/  SHF.R.S32.HI R38, RZ, 0x1f, R213 ;  /* 0x0000001fff267819 */ /* 0x000fe200000114d5 */
[----:B------:R-:W-:Y:S01]  /*14fc0*/  IMAD.IADD R10, R195, 0x1, R4 ;  /* 0x00000001c30a7824 */ /* 0x000fe200078e0204 */
[----:B------:R-:W-:Y:S01]  /*14fd0*/  SHF.R.S32.HI R39, RZ, 0x1f, R214 ;  /* 0x0000001fff277819 */ /* 0x000fe200000114d6 */
[----:B------:R-:W-:Y:S01]  /*14fe0*/  IMAD R3, R30, UR4, RZ ;  /* 0x000000041e037c24 */ /* 0x000fe2000f8e02ff */
[-C--:B-1----:R-:W-:Y:S01]  /*14ff0*/  ISETP.GE.AND P1, PT, R214, R27.reuse, PT ;  /* 0x0000001bd600720c */ /* 0x082fe20003f26270 */
[----:B------:R-:W-:Y:S01]  /*15000*/  IMAD.WIDE.U32 R8, R207, UR4, R8 ;  /* 0x00000004cf087c25 */ /* 0x000fe2000f8e0008 */
[----:B------:R-:W-:-:S03]  /*15010*/  ISETP.GE.AND P2, PT, R188, R27, PT ;  /* 0x0000001bbc00720c */ /* 0x000fc60003f46270 */
[----:B------:R-:W1:Y:S01]  /*15020*/  @P0 LDC R15, c[0x0][0xbec] ;  /* 0x0002fb00ff0f0b82 */ /* 0x000e620000000800 */
[----:B------:R-:W-:Y:S01]  /*15030*/  IMAD R11, R207, UR5, R3 ;  /* 0x00000005cf0b7c24 */ /* 0x000fe2000f8e0203 */
[----:B------:R-:W-:Y:S01]  /*15040*/  ULDC.64 UR4, c[0x0][0xae0] ;  /* 0x0002b80000047ab9 */ /* 0x000fe20000000a00 */
[----:B------:R-:W-:Y:S01]  /*15050*/  IMAD.MOV.U32 R3, RZ, RZ, R10 ;  /* 0x000000ffff037224 */ /* 0x000fe200078e000a */
[----:B------:R-:W-:Y:S01]  /*15060*/  SEL R0, RZ, 0x1, P2 ;  /* 0x00000001ff007807 */ /* 0x000fe20001000000 */
[----:B------:R-:W-:Y:S01]  /*15070*/  IMAD.IADD R9, R9, 0x1, R11 ;  /* 0x0000000109097824 */ /* 0x000fe200078e020b */
[----:B------:R-:W-:Y:S01]  /*15080*/  ISETP.GE.AND P2, PT, R33, R27, PT ;  /* 0x0000001b2100720c */ /* 0x000fe20003f46270 */
[----:B------:R-:W-:Y:S01]  /*15090*/  IMAD.IADD R30, R12, 0x1, R195 ;  /* 0x000000010c1e7824 */ /* 0x000fe200078e02c3 */
[----:B------:R-:W3:Y:S01]  /*150a0*/  @P0 LDC R21, c[0x0][0xbf0] ;  /* 0x0002fc00ff150b82 */ /* 0x000ee20000000800 */
        /* <DEDUP_REMOVED lines=12> */
[----:B------:R-:W-:Y:S01]  /*15170*/  ISETP.GE.AND P0, PT, R212, R27, PT ;  /* 0x0000001bd400720c */ /* 0x000fe20003f06270 */
[----:B------:R-:W-:Y:S02]  /*15180*/  IMAD.SHL.U32 R15, R10, 0x2, RZ ;  /* 0x000000020a0f7824 */ /* 0x000fe400078e00ff */
[----:B------:R-:W-:Y:S01]  /*15190*/  IMAD.SHL.U32 R3, R3, 0x4, RZ ;  /* 0x0000000403037824 */ /* 0x000fe200078e00ff */
[----:B------:R-:W-:Y:S01]  /*151a0*/  SEL R4, RZ, 0xffffffff, P0 ;  /* 0xffffffffff047807 */ /* 0x000fe20000000000 */
[----:B------:R-:W-:Y:S01]  /*151b0*/  IMAD.IADD R9, R9, 0x1, R13 ;  /* 0x0000000109097824 */ /* 0x000fe200078e020d */
[----:B------:R-:W-:-:S02]  /*151c0*/  LOP3.LUT R0, R15, 0x2, R0, 0xe2, !PT ;  /* 0x000000020f007812 */ /* 0x000fc400078ee200 */
[-C--:B------:R-:W-:Y:S01]  /*151d0*/  ISETP.GE.AND P0, PT, R211, R27.reuse, PT ;  /* 0x0000001bd300720c */ /* 0x080fe20003f06270 */
[----:B------:R-:W-:Y:S01]  /*151e0*/  IMAD.SHL.U32 R10, R4, 0x8, RZ ;  /* 0x00000008040a7824 */ /* 0x000fe200078e00ff */
[----:B------:R-:W-:Y:S01]  /*151f0*/  LOP3.LUT R3, R3, 0x4, R0, 0xe2, !PT ;  /* 0x0000000403037812 */ /* 0x000fe200078ee200 */
[----:B------:R-:W-:Y:S01]  /*15200*/  IMAD.WIDE.U32 R8, R11, UR4, R8 ;  /* 0x000000040b087c25 */ /* 0x000fe2000f8e0008 */
[----:B------:R-:W-:Y:S02]  /*15210*/  SEL R4, RZ, 0xffffffff, P0 ;  /* 0xffffffffff047807 */ /* 0x000fe40000000000 */
[----:B------:R-:W-:Y:S02]  /*15220*/  ISETP.GE.AND P0, PT, R210, R27, PT ;  /* 0x0000001bd200720c */ /* 0x000fe40003f06270 */
[----:B------:R-:W-:Y:S01]  /*15230*/  SHF.R.S32.HI R0, RZ, 0x1f, R11 ;  /* 0x0000001fff007819 */ /* 0x000fe2000001140b */
[----:B------:R-:W-:Y:S01]  /*15240*/  IMAD.SHL.U32 R4, R4, 0x10, RZ ;  /* 0x0000001004047824 */ /* 0x000fe200078e00ff */
        /* <DEDUP_REMOVED lines=24> */
[-C--:B---3--:R-:W-:Y:S02]  /*153d0*/  @!P2 LEA R12, P0, R214, R8.reuse, 0x1 ;  /* 0x00000008d60ca211 */ /* 0x088fe400078008ff */
        /* <DEDUP_REMOVED lines=26> */
.L_x_7994:
[----:B------:R-:W-:Y:S05]  /*15580*/  BSYNC B1 ;  /* 0x0000000000017941 */ /* 0x000fea0003800000 */
.L_x_7993:
        /* <DEDUP_REMOVED lines=10> */
[-C--:B---3--:R-:W-:Y:S02]  /*15630*/  @!P5 LEA R12, P3, R214, R8.reuse, 0x1 ;  /* 0x00000008d60cd211 */ /* 0x088fe400078608ff */
        /* <DEDUP_REMOVED lines=12> */
[-C--:B0-----:R-:W-:Y:S02]  /*15700*/  @!P3 LEA R10, P6, R211, R8.reuse, 0x1 ;  /* 0x00000008d30ab211 */ /* 0x081fe400078c08ff */
[-C--:B------:R-:W-:Y:S01]  /*15710*/  @P2 LEA R24, P0, R31, R8.reuse, 0x1 ;  /* 0x000000081f182211 */ /* 0x080fe200078008ff */
[----:B------:R4:W-:Y:S01]  /*15720*/  @!P1 ST.E.128 desc[UR42][R20.64], RZ ;  /* 0x000000ff14009985 */ /* 0x0009e2000c101d2a */
[-C--:B------:R-:W-:Y:S02]  /*15730*/  @!P3 LEA.HI.X R11, R211, R9.reuse, R36, 0x1, P6 ;  /* 0x00000009d30bb211 */ /* 0x080fe400030f0c24 */
[----:B------:R-:W-:Y:S02]  /*15740*/  @P2 LEA.HI.X R25, R31, R9, R32, 0x1, P0 ;  /* 0x000000091f192211 */ /* 0x000fe400000f0c20 */
[-C--:B------:R-:W-:Y:S01]  /*15750*/  @P4 LEA R26, P6, R33, R8.reuse, 0x1 ;  /* 0x00000008211a4211 */ /* 0x080fe200078c08ff */
[----:B------:R4:W-:Y:S01]  /*15760*/  @!P3 ST.E.128 desc[UR42][R10.64], RZ ;  /* 0x000000ff0a00b985 */ /* 0x0009e2000c101d2a */
[----:B------:R-:W-:-:S02]  /*15770*/  @!P5 LEA R8, P0, R210, R8, 0x1 ;  /* 0x00000008d208d211 */ /* 0x000fc400078008ff */
[-C--:B------:R-:W-:Y:S02]  /*15780*/  @P4 LEA.HI.X R27, R33, R9.reuse, R34, 0x1, P6 ;  /* 0x00000009211b4211 */ /* 0x080fe400030f0c22 */
[----:B------:R-:W-:-:S05]  /*15790*/  @!P5 LEA.HI.X R9, R210, R9, R35, 0x1, P0 ;  /* 0x00000009d209d211 */ /* 0x000fca00000f0c23 */
[----:B------:R4:W-:Y:S04]  /*157a0*/  @!P5 ST.E.128 desc[UR42][R8.64], RZ ;  /* 0x000000ff0800d985 */ /* 0x0009e8000c101d2a */
[----:B------:R4:W-:Y:S04]  /*157b0*/  @P2 ST.E.128 desc[UR42][R24.64], RZ ;  /* 0x000000ff18002985 */ /* 0x0009e8000c101d2a */
[----:B------:R4:W-:Y:S02]  /*157c0*/  @P4 ST.E.128 desc[UR42][R26.64], RZ ;  /* 0x000000ff1a004985 */ /* 0x0009e4000c101d2a */
.L_x_7987:
[----:B------:R-:W-:Y:S05]  /*157d0*/  BSYNC B0 ;  /* 0x0000000000007941 */ /* 0x000fea0003800000 */
.L_x_7980:
[----:B------:R-:W-:Y:S02]  /*157e0*/  ULDC UR4, c[0x0][0xc3c] ;  /* 0x00030f0000047ab9 */ /* 0x000fe40000000800 */
[----:B------:R-:W-:-:S13]  /*157f0*/  ISETP.GE.AND P0, PT, R7, UR4, PT ;  /* 0x0000000407007c0c */ /* 0x000fda000bf06270 */
[----:B------:R-:W-:Y:S05]  /*15800*/  @!P0 BRA `(.L_x_7995) ;  /* 0xfffffebc00748947 */ /* 0x000fea000383ffff */
[----:B------:R-:W-:Y:S05]  /*15810*/  BRA `(.L_x_7848) ;  /* 0x0000009800bc7947 */ /* 0x000fea0003800000 */
.L_x_7846:
        /* <DEDUP_REMOVED lines=18> */
.L_x_7996:
        /* <DEDUP_REMOVED lines=43> */
.L_x_8000:
        /* <DEDUP_REMOVED lines=39> */
.L_x_7998:
        /* <DEDUP_REMOVED lines=12> */
.L_x_8001:
        /* <DEDUP_REMOVED lines=63> */
.L_x_8002:
        /* <DEDUP_REMOVED lines=61> */
.L_x_8003:
[----:B01----:R-:W-:-:S05]  /*166e0*/  LOP3.LUT R3, RZ, R2, RZ, 0x33, !PT ;  /* 0x00000002ff037212 */ /* 0x003fca00078e33ff */
[----:B------:R-:W-:-:S05]  /*166f0*/  IMAD.IADD R2, R4, 0x1, R3 ;  /* 0x0000000104027824 */ /* 0x000fca00078e0203 */
[----:B------:R1:W-:Y:S01]  /*16700*/  STL [R1+0x4], R2 ;  /* 0x0000040201007387 */ /* 0x0003e20000100800 */
[----:B------:R-:W-:Y:S05]  /*16710*/  BRA `(.L_x_8004) ;  /* 0x0000000000107947 */ /* 0x000fea0003800000 */
.L_x_7999:
[----:B------:R-:W-:Y:S01]  /*16720*/  IMAD.U32 R2, RZ, RZ, UR6 ;  /* 0x00000006ff027e24 */ /* 0x000fe2000f8e00ff */
[----:B------:R0:W-:Y:S04]  /*16730*/  STL [R1+0x4], RZ ;  /* 0x000004ff01007387 */ /* 0x0001e80000100800 */
[----:B------:R0:W-:Y:S04]  /*16740*/  STL [R1+0x8], RZ ;  /* 0x000008ff01007387 */ /* 0x0001e80000100800 */
[----:B------:R0:W-:Y:S02]  /*16750*/  STL [R1], R2 ;  /* 0x0000000201007387 */ /* 0x0001e40000100800 */
.L_x_8004:
        /* <DEDUP_REMOVED lines=10> */
.L_x_7997:
        /* <DEDUP_REMOVED lines=13> */
[----:B------:R-:W-:Y:S01]  /*168d0*/  ULDC.64 UR40, c[0x0][0x198] ;  /* 0x0000660000287ab9 */ /* 0x000fe20000000a00 */
[----:B------:R-:W-:Y:S01]  /*168e0*/  LOP3.LUT R3, R0, 0x1f8, RZ, 0xc0, !PT ;  /* 0x000001f800037812 */ /* 0x000fe200078ec0ff */
[----:B01----:R-:W-:Y:S01]  /*168f0*/  IMAD.SHL.U32 R2, R4, 0x8, RZ ;  /* 0x0000000804027824 */ /* 0x003fe200078e00ff */
[----:B------:R-:W-:Y:S01]  /*16900*/  ULDC UR37, c[0x0][0xc] ;  /* 0x0000030000257ab9 */ /* 0x000fe20000000800 */
        /* <DEDUP_REMOVED lines=12> */
[----:B------:R0:W-:Y:S04]  /*169d0*/  STL [R1+0x14], RZ ;  /* 0x000014ff01007387 */ /* 0x0001e80000100800 */
[----:B------:R0:W-:Y:S04]  /*169e0*/  STL [R1+0x10], RZ ;  /* 0x000010ff01007387 */ /* 0x0001e80000100800 */
[----:B------:R0:W-:Y:S02]  /*169f0*/  STL [R1+0x18], R0 ;  /* 0x0000180001007387 */ /* 0x0001e40000100800 */
.L_x_8173:
[----:B0-2---:R-:W2:Y:S01]  /*16a00*/  LDL R0, [R1+0xc] ;  /* 0x00000c0001007983 */ /* 0x005ea20000100800 */
[----:B-1----:R-:W2:Y:S01]  /*16a10*/  LDC.64 R2, c[0x0][0xc88] ;  /* 0x00032200ff027b82 */ /* 0x002ea20000000a00 */
        /* <DEDUP_REMOVED lines=30> */
[----:B------:R-:W-:Y:S02]  /*16c00*/  IADD3.X R3, R15, UR5, RZ, P4, !PT ;  /* 0x000000050f037c10 */ /* 0x000fe4000a7fe4ff */
        /* <DEDUP_REMOVED lines=9> */
[----:B------:R0:W5:Y:S04]  /*16ca0*/  @P0 LDG.E R12, desc[UR42][R6.64] ;  /* 0x0000002a060c0981 */ /* 0x000168000c1e1900 */
        /* <DEDUP_REMOVED lines=22> */
.L_x_8006:
[----:B------:R-:W2:Y:S01]  /*16e10*/  LDL.LU R3, [R1+0x8] ;  /* 0x0000080001037983 */ /* 0x000ea20000300800 */
[----:B------:R-:W-:Y:S02]  /*16e20*/  ULDC.64 UR4, c[0x0][0xa20] ;  /* 0x0002880000047ab9 */ /* 0x000fe40000000a00 */
[----:B------:R-:W-:Y:S01]  /*16e30*/  ISETP.NE.U32.AND P2, PT, RZ, UR4, PT ;  /* 0x00000004ff007c0c */ /* 0x000fe2000bf45070 */
[----:B------:R1:W-:Y:S03]  /*16e40*/  STL [R1+0x8], R13 ;  /* 0x0000080d01007387 */ /* 0x0003e60000100800 */
[----:B------:R-:W-:Y:S02]  /*16e50*/  ISETP.NE.AND.EX P2, PT, RZ, UR5, PT, P2 ;  /* 0x00000005ff007c0c */ /* 0x000fe4000bf45320 */
[C---:B--2---:R-:W-:Y:S02]  /*16e60*/  LOP3.LUT R10, R3.reuse, 0xff000000, RZ, 0xc0, !PT ;  /* 0xff000000030a7812 */ /* 0x044fe400078ec0ff */
[----:B------:R-:W-:-:S02]  /*16e70*/  LOP3.LUT R2, R3, 0xff0000, RZ, 0xc0, !PT ;  /* 0x00ff000003027812 */ /* 0x000fc400078ec0ff */
        /* <DEDUP_REMOVED lines=10> */
.L_x_8007:
[----:B------:R-:W-:Y:S05]  /*16f20*/  @!P0 BRA `(.L_x_8008) ;  /* 0x00000000000c8947 */ /* 0x000fea0003800000 */
[----:B------:R-:W2:Y:S04]  /*16f30*/  LDG.E R9, desc[UR42][R6.64] ;  /* 0x0000002a06097981 */ /* 0x000ea8000c1e1900 */
[----:B------:R-:W2:Y:S02]  /*16f40*/  LDG.E R6, desc[UR42][R6.64+0x4] ;  /* 0x0000042a06067981 */ /* 0x000ea4000c1e1900 */
[----:B--2---:R-:W-:-:S07]  /*16f50*/  IMAD.IADD R9, R6, 0x1, -R9 ;  /* 0x0000000106097824 */ /* 0x004fce00078e0a09 */
.L_x_8008:
[----:B------:R-:W3:Y:S01]  /*16f60*/  LDL R7, [R1+0x4] ;  /* 0x0000040001077983 */ /* 0x000ee20000100800 */
[----:B--2---:R-:W2:Y:S03]  /*16f70*/  LDC R3, c[0x0][0x448] ;  /* 0x00011200ff037b82 */ /* 0x004ea60000000800 */
[----:B-1----:R-:W4:Y:S04]  /*16f80*/  @P1 LDG.E R2, desc[UR42][R4.64] ;  /* 0x0000002a04021981 */ /* 0x002f28000c1e1900 */
[----:B------:R1:W4:Y:S01]  /*16f90*/  @P1 LDG.E R4, desc[UR42][R4.64+0x4] ;  /* 0x0000042a04041981 */ /* 0x000322000c1e1900 */
[----:B------:R-:W-:Y:S01]  /*16fa0*/  LOP3.LUT R12, R10, 0xff, RZ, 0xc0, !PT ;  /* 0x000000ff0a0c7812 */ /* 0x000fe200078ec0ff */
[----:B------:R-:W-:Y:S01]  /*16fb0*/  BSSY B0, `(.L_x_8009) ;  /* 0x0000037000007945 */ /* 0x000fe20003800000 */
[----:B------:R-:W-:-:S03]  /*16fc0*/  SHF.R.U32.HI R10, RZ, 0x10, R10 ;  /* 0x00000010ff0a7819 */ /* 0x000fc6000001160a */
[----:B------:R0:W-:Y:S01]  /*16fd0*/  STL [R1+0x58], R12 ;  /* 0x0000580c01007387 */ /* 0x0001e20000100800 */
[----:B--2---:R-:W-:-:S13]  /*16fe0*/  ISETP.NE.AND P0, PT, R3, 0x1, PT ;  /* 0x000000010300780c */ /* 0x004fda0003f05270 */
[----:B-1----:R-:W1:Y:S08]  /*16ff0*/  @P0 LDC R5, c[0x0][0x44c] ;  /* 0x00011300ff050b82 */ /* 0x002e700000000800 */
[----:B------:R-:W2:Y:S01]  /*17000*/  @P0 LDC R6, c[0x0][0x450] ;  /* 0x00011400ff060b82 */ /* 0x000ea20000000800 */
[----:B---3--:R-:W-:Y:S02]  /*17010*/  IMAD.SHL.U32 R3, R7, 0x40, RZ ;  /* 0x0000004007037824 */ /* 0x008fe400078e00ff */
[----:B-----5:R-:W-:-:S02]  /*17020*/  IMAD.IADD R7, R9, 0x1, -R8 ;  /* 0x0000000109077824 */ /* 0x020fc400078e0a08 */
[----:B------:R-:W-:Y:S02]  /*17030*/  VIADD R3, R3, 0x3f ;  /* 0x0000003f03037836 */ /* 0x000fe40000000000 */
[----:B----4-:R-:W-:Y:S02]  /*17040*/  @P1 IMAD.IADD R11, R4, 0x1, -R2 ;  /* 0x00000001040b1824 */ /* 0x010fe400078e0a02 */
[----:B-1----:R-:W-:-:S05]  /*17050*/  @P0 IMAD.HI.U32 R2, R3, R5, RZ ;  /* 0x0000000503020227 */ /* 0x002fca00078e00ff */
[----:B--2---:R-:W-:Y:S01]  /*17060*/  @P0 SHF.R.U32.HI R3, RZ, R6, R2 ;  /* 0x00000006ff030219 */ /* 0x004fe20000011602 */
[----:B------:R-:W-:-:S04]  /*17070*/  IMAD.IADD R2, R7, 0x1, R11 ;  /* 0x0000000107027824 */ /* 0x000fc800078e020b */
[C---:B------:R-:W-:Y:S01]  /*17080*/  VIADD R4, R2.reuse, 0x3f ;  /* 0x0000003f02047836 */ /* 0x040fe20000000000 */
[----:B------:R-:W-:-:S05]  /*17090*/  IADD3 R21, R2, 0x40, -R14 ;  /* 0x0000004002157810 */ /* 0x000fca0007ffe80e */
[----:B------:R-:W-:Y:S01]  /*170a0*/  IMAD.IADD R2, R21, 0x1, R3 ;  /* 0x0000000115027824 */ /* 0x000fe200078e0203 */
[----:B------:R-:W-:-:S04]  /*170b0*/  SHF.R.S32.HI R3, RZ, 0x1f, R4 ;  /* 0x0000001fff037819 */ /* 0x000fc80000011404 */
[----:B------:R-:W-:Y:S02]  /*170c0*/  SHF.R.S32.HI R6, RZ, 0x1f, R2 ;  /* 0x0000001fff067819 */ /* 0x000fe40000011402 */
[----:B------:R-:W-:Y:S01]  /*170d0*/  LEA.HI R3, R3, R4, RZ, 0x6 ;  /* 0x0000000403037211 */ /* 0x000fe200078f30ff */
[----:B------:R-:W-:Y:S01]  /*170e0*/  IMAD.MOV.U32 R4, RZ, RZ, RZ ;  /* 0x000000ffff047224 */ /* 0x000fe200078e00ff */
[----:B------:R-:W-:Y:S02]  /*170f0*/  LEA.HI R6, R6, R2, RZ, 0x6 ;  /* 0x0000000206067211 */ /* 0x000fe400078f30ff */
[----:B------:R-:W-:Y:S02]  /*17100*/  SHF.R.S32.HI R20, RZ, 0x6, R3 ;  /* 0x00000006ff147819 */ /* 0x000fe40000011403 */
[----:B------:R-:W-:-:S04]  /*17110*/  SHF.R.S32.HI R6, RZ, 0x6, R6 ;  /* 0x00000006ff067819 */ /* 0x000fc80000011406 */
[----:B------:R-:W-:-:S04]  /*17120*/  VIMNMX R6, R20, R6, PT ;  /* 0x0000000614067248 */ /* 0x000fc80003fe0100 */
[----:B------:R-:W-:-:S13]  /*17130*/  ISETP.GE.AND P0, PT, R6, 0x1, PT ;  /* 0x000000010600780c */ /* 0x000fda0003f06270 */
        /* <DEDUP_REMOVED lines=30> */
.L_x_8010:
[----:B------:R-:W-:Y:S05]  /*17320*/  BSYNC B0 ;  /* 0x0000000000007941 */ /* 0x000fea0003800000 */
.L_x_8009:
        /* <DEDUP_REMOVED lines=24> */
.L_x_8217:
[----:B-1----:R-:W-:Y:S02]  /*174b0*/  ISETP.NE.AND P0, PT, R14, RZ, PT ;  /* 0x000000ff0e00720c */ /* 0x002fe40003f05270 */
[----:B------:R-:W-:-:S11]  /*174c0*/  PLOP3.LUT P6, PT, PT, PT, PT, 0x8, 0x0 ;  /* 0x000000000000781c */ /* 0x000fd60003fce170 */
[----:B------:R-:W-:Y:S05]  /*174d0*/  @P0 BRA `(.L_x_8014) ;  /* 0x00000000000c0947 */ /* 0x000fea0003800000 */
[----:B------:R-:W-:-:S03]  /*174e0*/  UMOV UR4, 0xffffffff ;  /* 0xffffffff00047882 */ /* 0x000fc60000000000 */
[----:B------:R-:W-:Y:S05]  /*174f0*/  BRA.DIV UR4, `(.L_x_8015) ;  /* 0x0000008a04ac7947 */ /* 0x000fea000b800000 */
[----:B------:R-:W-:-:S13]  /*17500*/  ELECT P6, URZ, PT ;  /* 0x00000000003f782f */ /* 0x000fda00038c0000 */
.L_x_8014:
        /* <DEDUP_REMOVED lines=9> */
.L_x_8220:
[----:B------:R-:W-:Y:S05]  /*175a0*/  BSYNC B1 ;  /* 0x0000000000017941 */ /* 0x000fea0003800000 */
.L_x_8016:
        /* <DEDUP_REMOVED lines=12> */
.L_x_8221:
[----:B------:R-:W-:Y:S05]  /*17670*/  BSYNC B2 ;  /* 0x0000000000027941 */ /* 0x000fea0003800000 */
.L_x_8020:
        /* <DEDUP_REMOVED lines=9> */
.L_x_8023:
[----:B------:R-:W-:Y:S05]  /*17710*/  BSYNC B2 ;  /* 0x0000000000027941 */ /* 0x000fea0003800000 */
.L_x_8022:
        /* <DEDUP_REMOVED lines=13> */
.L_x_8024:
        /* <DEDUP_REMOVED lines=13> */
.L_x_8222:
[----:B------:R-:W-:Y:S05]  /*178c0*/  BSYNC B2 ;  /* 0x0000000000027941 */ /* 0x000fea0003800000 */
.L_x_8025:
        /* <DEDUP_REMOVED lines=11> */
.L_x_8028:
[----:B------:R-:W-:Y:S05]  /*17980*/  BSYNC B2 ;  /* 0x0000000000027941 */ /* 0x000fea0003800000 */
.L_x_8027:
        /* <DEDUP_REMOVED lines=10> */
.L_x_8029:
        /* <DEDUP_REMOVED lines=15> */
.L_x_8030:
        /* <DEDUP_REMOVED lines=15> */
.L_x_8031:
        /* <DEDUP_REMOVED lines=15> */
.L_x_8032:
        /* <DEDUP_REMOVED lines=15> */
.L_x_8033:
        /* <DEDUP_REMOVED lines=15> */
.L_x_8034:
        /* <DEDUP_REMOVED lines=15> */
.L_x_8035:
        /* <DEDUP_REMOVED lines=15> */
.L_x_8036:
        /* <DEDUP_REMOVED lines=10> */
.L_x_8019:
[----:B------:R-:W-:Y:S05]  /*18160*/  BSYNC B1 ;  /* 0x0000000000017941 */ /* 0x000fea0003800000 */
.L_x_8018:
        /* <DEDUP_REMOVED lines=13> */
.L_x_8056:
        /* <DEDUP_REMOVED lines=13> */
.L_x_8223:
[----:B------:R-:W-:Y:S05]  /*18310*/  BSYNC B2 ;  /* 0x0000000000027941 */ /* 0x000fea0003800000 */
.L_x_8039:
        /* <DEDUP_REMOVED lines=9> */
.L_x_8042:
[----:B------:R-:W-:Y:S05]  /*183b0*/  BSYNC B2 ;  /* 0x0000000000027941 */ /* 0x000fea0003800000 */
.L_x_8041:
        /* <DEDUP_REMOVED lines=12> */
.L_x_8043:
        /* <DEDUP_REMOVED lines=13> */
.L_x_8224:
[----:B------:R-:W-:Y:S05]  /*18550*/  BSYNC B2 ;  /* 0x0000000000027941 */ /* 0x000fea0003800000 */
.L_x_8044:
        /* <DEDUP_REMOVED lines=11> */
.L_x_8047:
[----:B------:R-:W-:Y:S05]  /*18610*/  BSYNC B2 ;  /* 0x0000000000027941 */ /* 0x000fea0003800000 */
.L_x_8046:
        /* <DEDUP_REMOVED lines=10> */
.L_x_8048:
        /* <DEDUP_REMOVED lines=15> */
.L_x_8049:
        /* <DEDUP_REMOVED lines=15> */
.L_x_8050:
        /* <DEDUP_REMOVED lines=15> */
.L_x_8051:
        /* <DEDUP_REMOVED lines=15> */
.L_x_8052:
        /* <DEDUP_REMOVED lines=15> */
.L_x_8053:
        /* <DEDUP_REMOVED lines=15> */
.L_x_8054:
        /* <DEDUP_REMOVED lines=15> */
.L_x_8055:
        /* <DEDUP_REMOVED lines=10> */
.L_x_8038:
[----:B------:R-:W-:Y:S05]  /*18df0*/  BSYNC B1 ;  /* 0x0000000000017941 */ /* 0x000fea0003800000 */
.L_x_8037:
        /* <DEDUP_REMOVED lines=12> */
.L_x_8012:
[----:B------:R-:W-:Y:S05]  /*18ec0*/  BSYNC B0 ;  /* 0x0000000000007941 */ /* 0x000fea0003800000 */
.L_x_8011:
        /* <DEDUP_REMOVED lines=49> */
.L_x_8058:
[----:B------:R-:W-:Y:S05]  /*191e0*/  BSYNC B0 ;  /* 0x0000000000007941 */ /* 0x000fea0003800000 */
.L_x_8057:
        /* <DEDUP_REMOVED lines=14> */
[----:B------:R-:W-:Y:S01]  /*192d0*/  VOTEU.ANY UR4, UPT, PT ;  /* 0x0000000000047886 */ /* 0x000fe200038e0100 */
[----:B------:R-:W1:Y:S01]  /*192e0*/  LDC.64 R2, c[0x0][0xc60] ;  /* 0x00031800ff027b82 */ /* 0x000e620000000a00 */
[----:B------:R-:W0:Y:S02]  /*192f0*/  FLO.U32 R0, UR4 ;  /* 0x0000000400007d00 */ /* 0x000e2400080e0000 */
[----:B0-----:R-:W-:-:S06]  /*19300*/  ISETP.EQ.U32.AND P0, PT, R0, R5, PT ;  /* 0x000000050000720c */ /* 0x001fcc0003f02070 */
[----:B------:R-:W1:Y:S07]  /*19310*/  POPC R5, UR4 ;  /* 0x0000000400057d09 */ /* 0x000e6e0008000000 */
[----:B-1----:R-:W2:Y:S01]  /*19320*/  @P0 ATOMG.E.ADD.STRONG.GPU PT, R3, desc[UR42][R2.64], R5 ;  /* 0x00000005020309a8 */ /* 0x002ea200081ee1ea */
[----:B------:R-:W0:Y:S02]  /*19330*/  S2R R4, SR_LTMASK ;  /* 0x0000000000047919 */ /* 0x000e240000003900 */
[----:B0-----:R-:W-:-:S04]  /*19340*/  LOP3.LUT R4, R4, UR4, RZ, 0xc0, !PT ;  /* 0x0000000404047c12 */ /* 0x001fc8000f8ec0ff */
[----:B------:R-:W0:Y:S01]  /*19350*/  POPC R7, R4 ;  /* 0x0000000400077309 */ /* 0x000e220000000000 */
[----:B--2---:R-:W0:Y:S02]  /*19360*/  SHFL.IDX PT, R0, R3, R0, 0x1f ;  /* 0x00001f0003007589 */ /* 0x004e2400000e0000 */
[----:B0-----:R-:W-:-:S05]  /*19370*/  IADD3 R0, R0, UR37, R7 ;  /* 0x0000002500007c10 */ /* 0x001fca000fffe007 */
[----:B------:R4:W-:Y:S01]  /*19380*/  STL [R1], R0 ;  /* 0x0000000001007387 */ /* 0x0009e20000100800 */
[----:B------:R-:W-:Y:S05]  /*19390*/  BRA `(.L_x_8061) ;  /* 0x0000004800787947 */ /* 0x000fea0003800000 */
.L_x_8060:
        /* <DEDUP_REMOVED lines=20> */
.L_x_8063:
[----:B------:R-:W-:Y:S05]  /*194e0*/  BSYNC B6 ;  /* 0x0000000000067941 */ /* 0x000fea0003800000 */
.L_x_8062:
        /* <DEDUP_REMOVED lines=20> */
.L_x_8066:
        /* <DEDUP_REMOVED lines=16> */
.L_x_8065:
[----:B------:R-:W-:Y:S05]  /*19730*/  BSYNC B6 ;  /* 0x0000000000067941 */ /* 0x000fea0003800000 */
.L_x_8064:
        /* <DEDUP_REMOVED lines=24> */
.L_x_8227:
        /* <DEDUP_REMOVED lines=9> */
.L_x_8230:
        /* <DEDUP_REMOVED lines=24> */
.L_x_8070:
[----:B------:R-:W2:Y:S04]  /*19ad0*/  LDL R0, [R1+0x10] ;  /* 0x0000100001007983 */ /* 0x000ea80000100800 */
[----:B-1----:R-:W3:Y:S01]  /*19ae0*/  LDL R2, [R1+0x18] ;  /* 0x0000180001027983 */ /* 0x002ee20000100800 */
[----:B--2---:R-:W-:Y:S01]  /*19af0*/  IMAD R0, R0, 0x8, R18 ;  /* 0x0000000800007824 */ /* 0x004fe200078e0212 */
[----:B---3--:R-:W-:-:S04]  /*19b00*/  SHF.L.U32 R2, R2, 0x1f, RZ ;  /* 0x0000001f02027819 */ /* 0x008fc800000006ff */
[----:B------:R-:W1:Y:S02]  /*19b10*/  SYNCS.PHASECHK.TRANS64.TRYWAIT P0, [R0+URZ+0x28c40], R2 ;  /* 0x028c4002000075a7 */ /* 0x000e64000800017f */
[----:B-1----:R-:W-:Y:S05]  /*19b20*/  @!P0 BRA `(.L_x_8071) ;  /* 0x0000006400f88947 */ /* 0x002fea0003800000 */
.L_x_8231:
        /* <DEDUP_REMOVED lines=11> */
.L_x_8072:
[----:B------:R-:W2:Y:S04]  /*19be0*/  LDL R3, [R1+0x10] ;  /* 0x0000100001037983 */ /* 0x000ea80000100800 */
[----:B0-----:R-:W3:Y:S04]  /*19bf0*/  LDL R4, [R1+0x30] ;  /* 0x0000300001047983 */ /* 0x001ee80000100800 */
[----:B-1----:R-:W4:Y:S01]  /*19c00*/  LDL R2, [R1+0x24] ;  /* 0x0000240001027983 */ /* 0x002f220000100800 */
        /* <DEDUP_REMOVED lines=11> */
[----:B--2---:R-:W-:Y:S01]  /*19cc0*/  IMAD R0, R3, 0x2000, R18 ;  /* 0x0000200003007824 */ /* 0x004fe200078e0212 */
[----:B---3--:R-:W-:-:S04]  /*19cd0*/  R2UR UR11, R4 ;  /* 0x00000000040b72ca */ /* 0x008fc800000e0000 */
[----:B------:R-:W-:Y:S02]  /*19ce0*/  R2UR UR8, R0 ;  /* 0x00000000000872ca */ /* 0x000fe400000e0000 */
[----:B----4-:R-:W-:-:S11]  /*19cf0*/  R2UR UR4, R2 ;  /* 0x00000000020472ca */ /* 0x010fd600000e0000 */
[----:B------:R-:W-:Y:S02]  /*19d00*/  UIADD3 UR8, UR8, 0x22400, URZ ;  /* 0x0002240008087890 */ /* 0x000fe4000fffe03f */
[----:B------:R-:W-:-:S03]  /*19d10*/  ULEA UR11, UR11, UR4, 0x6 ;  /* 0x000000040b0b7291 */ /* 0x000fc6000f8e303f */
[----:B------:R-:W-:-:S06]  /*19d20*/  UMOV UR4, 0x0 ;  /* 0x0000000000047882 */ /* 0x000fcc0000000000 */
[----:B------:R1:W-:Y:S02]  /*19d30*/  UTMALDG.4D [UR8], [UR6], desc[UR4] ;  /* 0x00000408060075b4 */ /* 0x0003e40008019000 */
[----:B-1----:R-:W-:Y:S01]  /*19d40*/  NOP ;  /* 0x0000000000007918 */ /* 0x002fe20000000000 */
.L_x_8068:
        /* <DEDUP_REMOVED lines=40> */
.L_x_8074:
[----:B------:R-:W-:Y:S05]  /*19fd0*/  BSYNC B6 ;  /* 0x0000000000067941 */ /* 0x000fea0003800000 */
.L_x_8073:
        /* <DEDUP_REMOVED lines=89> */
.L_x_8240:
        /* <DEDUP_REMOVED lines=10> */
.L_x_8076:
        /* <DEDUP_REMOVED lines=18> */
.L_x_8241:
[----:B------:R-:W-:Y:S05]  /*1a730*/  BSYNC B0 ;  /* 0x0000000000007941 */ /* 0x000fea0003800000 */
.L_x_8077:
[----:B------:R-:W-:Y:S01]  /*1a740*/  LOP3.LUT P0, RZ, R19, 0x1, RZ, 0xc0, !PT ;  /* 0x0000000113ff7812 */ /* 0x000fe2000780c0ff */
[----:B------:R-:W-:-:S12]  /*1a750*/  BSSY B0, `(.L_x_8079) ;  /* 0x0000097000007945 */ /* 0x000fd80003800000 */
[----:B------:R-:W-:Y:S05]  /*1a760*/  @!P0 BRA `(.L_x_8080) ;  /* 0x0000000800548947 */ /* 0x000fea0003800000 */
[----:B------:R-:W0:Y:S04]  /*1a770*/  LDL R4, [R1+0x10] ;  /* 0x0000100001047983 */ /* 0x000e280000100800 */
        /* <DEDUP_REMOVED lines=9> */
.L_x_8242:
[----:B------:R-:W-:Y:S05]  /*1a810*/  BSYNC B1 ;  /* 0x0000000000017941 */ /* 0x000fea0003800000 */
.L_x_8081:
        /* <DEDUP_REMOVED lines=9> */
.L_x_8084:
[----:B------:R-:W-:Y:S05]  /*1a8b0*/  BSYNC B1 ;  /* 0x0000000000017941 */ /* 0x000fea0003800000 */
.L_x_8083:
        /* <DEDUP_REMOVED lines=13> */
.L_x_8085:
        /* <DEDUP_REMOVED lines=15> */
.L_x_8086:
        /* <DEDUP_REMOVED lines=15> */
.L_x_8087:
        /* <DEDUP_REMOVED lines=15> */
.L_x_8088:
        /* <DEDUP_REMOVED lines=15> */
.L_x_8089:
        /* <DEDUP_REMOVED lines=15> */
.L_x_8090:
        /* <DEDUP_REMOVED lines=15> */
.L_x_8091:
        /* <DEDUP_REMOVED lines=15> */
.L_x_8092:
        /* <DEDUP_REMOVED lines=10> */
.L_x_8080:
[----:B------:R-:W-:Y:S05]  /*1b0c0*/  BSYNC B0 ;  /* 0x0000000000007941 */ /* 0x000fea0003800000 */
.L_x_8079:
        /* <DEDUP_REMOVED lines=55> */
.L_x_8099:
        /* <DEDUP_REMOVED lines=8> */
.L_x_8243:
[----:B------:R-:W-:Y:S05]  /*1b4c0*/  BSYNC B3 ;  /* 0x0000000000037941 */ /* 0x000fea0003800000 */
.L_x_8100:
        /* <DEDUP_REMOVED lines=9> */
.L_x_8103:
[----:B------:R-:W-:Y:S05]  /*1b560*/  BSYNC B3 ;  /* 0x0000000000037941 */ /* 0x000fea0003800000 */
.L_x_8102:
        /* <DEDUP_REMOVED lines=13> */
.L_x_8104:
        /* <DEDUP_REMOVED lines=13> */
.L_x_8244:
[----:B------:R-:W-:Y:S05]  /*1b710*/  BSYNC B3 ;  /* 0x0000000000037941 */ /* 0x000fea0003800000 */
.L_x_8105:
        /* <DEDUP_REMOVED lines=11> */
.L_x_8108:
[----:B------:R-:W-:Y:S05]  /*1b7d0*/  BSYNC B3 ;  /* 0x0000000000037941 */ /* 0x000fea0003800000 */
.L_x_8107:
        /* <DEDUP_REMOVED lines=10> */
.L_x_8109:
        /* <DEDUP_REMOVED lines=15> */
.L_x_8110:
        /* <DEDUP_REMOVED lines=15> */
.L_x_8111:
        /* <DEDUP_REMOVED lines=15> */
.L_x_8112:
        /* <DEDUP_REMOVED lines=15> */
.L_x_8113:
        /* <DEDUP_REMOVED lines=15> */
.L_x_8114:
        /* <DEDUP_REMOVED lines=15> */
.L_x_8115:
        /* <DEDUP_REMOVED lines=15> */
.L_x_8116:
        /* <DEDUP_REMOVED lines=10> */
.L_x_8098:
[----:B------:R-:W-:Y:S05]  /*1bfb0*/  BSYNC B1 ;  /* 0x0000000000017941 */ /* 0x000fea0003800000 */
.L_x_8097:
[----:B------:R-:W2:Y:S02]  /*1bfc0*/  LDL.LU R5, [R1+0x34] ;  /* 0x0000340001057983 */ /* 0x000ea40000300800 */
[----:B--2---:R-:W-:-:S07]  /*1bfd0*/  VIADD R0, R5, 0xfffffffd ;  /* 0xfffffffd05007836 */ /* 0x004fce0000000000 */
.L_x_8096:
[----:B------:R-:W-:Y:S05]  /*1bfe0*/  BSYNC B2 ;  /* 0x0000000000027941 */ /* 0x000fea0003800000 */
.L_x_8095:
[----:B------:R-:W-:Y:S01]  /*1bff0*/  VIADD R8, R8, 0xfffffffe ;  /* 0xfffffffe08087836 */ /* 0x000fe20000000000 */
[----:B------:R-:W-:-:S04]  /*1c000*/  LOP3.LUT R4, RZ, R4, RZ, 0x33, !PT ;  /* 0x00000004ff047212 */ /* 0x000fc800078e33ff */
[----:B------:R-:W-:-:S13]  /*1c010*/  ISETP.NE.AND P0, PT, R8, R4, PT ;  /* 0x000000040800720c */ /* 0x000fda0003f05270 */
[----:B------:R-:W-:Y:S05]  /*1c020*/  @!P0 BRA `(.L_x_8094) ;  /* 0x0000001800e08947 */ /* 0x000fea0003800000 */
.L_x_8157:
        /* <DEDUP_REMOVED lines=35> */
.L_x_8119:
        /* <DEDUP_REMOVED lines=8> */
.L_x_8245:
[----:B------:R-:W-:Y:S05]  /*1c2e0*/  BSYNC B2 ;  /* 0x0000000000027941 */ /* 0x000fea0003800000 */
.L_x_8120:
        /* <DEDUP_REMOVED lines=9> */
.L_x_8123:
[----:B------:R-:W-:Y:S05]  /*1c380*/  BSYNC B2 ;  /* 0x0000000000027941 */ /* 0x000fea0003800000 */
.L_x_8122:
        /* <DEDUP_REMOVED lines=12> */
.L_x_8124:
        /* <DEDUP_REMOVED lines=13> */
.L_x_8246:
[----:B------:R-:W-:Y:S05]  /*1c520*/  BSYNC B2 ;  /* 0x0000000000027941 */ /* 0x000fea0003800000 */
.L_x_8125:
        /* <DEDUP_REMOVED lines=11> */
.L_x_8128:
[----:B------:R-:W-:Y:S05]  /*1c5e0*/  BSYNC B2 ;  /* 0x0000000000027941 */ /* 0x000fea0003800000 */
.L_x_8127:
        /* <DEDUP_REMOVED lines=9> */
.L_x_8129:
        /* <DEDUP_REMOVED lines=15> */
.L_x_8130:
        /* <DEDUP_REMOVED lines=15> */
.L_x_8131:
        /* <DEDUP_REMOVED lines=15> */
.L_x_8132:
        /* <DEDUP_REMOVED lines=15> */
.L_x_8133:
        /* <DEDUP_REMOVED lines=15> */
.L_x_8134:
        /* <DEDUP_REMOVED lines=15> */
.L_x_8135:
        /* <DEDUP_REMOVED lines=15> */
.L_x_8136:
        /* <DEDUP_REMOVED lines=10> */
.L_x_8118:
[----:B------:R-:W-:Y:S05]  /*1cdb0*/  BSYNC B1 ;  /* 0x0000000000017941 */ /* 0x000fea0003800000 */
.L_x_8117:
        /* <DEDUP_REMOVED lines=35> */
.L_x_8139:
        /* <DEDUP_REMOVED lines=8> */
.L_x_8247:
[----:B------:R-:W-:Y:S05]  /*1d070*/  BSYNC B2 ;  /* 0x0000000000027941 */ /* 0x000fea0003800000 */
.L_x_8140:
        /* <DEDUP_REMOVED lines=9> */
.L_x_8143:
[----:B------:R-:W-:Y:S05]  /*1d110*/  BSYNC B2 ;  /* 0x0000000000027941 */ /* 0x000fea0003800000 */
.L_x_8142:
        /* <DEDUP_REMOVED lines=13> */
.L_x_8144:
        /* <DEDUP_REMOVED lines=13> */
.L_x_8248:
[----:B------:R-:W-:Y:S05]  /*1d2c0*/  BSYNC B2 ;  /* 0x0000000000027941 */ /* 0x000fea0003800000 */
.L_x_8145:
        /* <DEDUP_REMOVED lines=11> */
.L_x_8148:
[----:B------:R-:W-:Y:S05]  /*1d380*/  BSYNC B2 ;  /* 0x0000000000027941 */ /* 0x000fea0003800000 */
.L_x_8147:
        /* <DEDUP_REMOVED lines=10> */
.L_x_8149:
        /* <DEDUP_REMOVED lines=15> */
.L_x_8150:
        /* <DEDUP_REMOVED lines=15> */
.L_x_8151:
        /* <DEDUP_REMOVED lines=15> */
.L_x_8152:
        /* <DEDUP_REMOVED lines=15> */
.L_x_8153:
        /* <DEDUP_REMOVED lines=15> */
.L_x_8154:
        /* <DEDUP_REMOVED lines=15> */
.L_x_8155:
        /* <DEDUP_REMOVED lines=15> */
.L_x_8156:
        /* <DEDUP_REMOVED lines=10> */
.L_x_8138:
[----:B------:R-:W-:Y:S05]  /*1db60*/  BSYNC B1 ;  /* 0x0000000000017941 */ /* 0x000fea0003800000 */
.L_x_8137:
[----:B------:R-:W2:Y:S01]  /*1db70*/  LDL R5, [R1+0x28] ;  /* 0x0000280001057983 */ /* 0x000ea20000100800 */
[----:B------:R-:W-:Y:S01]  /*1db80*/  VIADD R0, R0, 0xfffffffe ;  /* 0xfffffffe00007836 */ /* 0x000fe20000000000 */
[----:B--2---:R-:W-:-:S13]  /*1db90*/  ISETP.GT.AND P0, PT, R6, R5, PT ;  /* 0x000000050600720c */ /* 0x004fda0003f04270 */
[----:B------:R-:W-:Y:S05]  /*1dba0*/  @P0 BRA `(.L_x_8157) ;  /* 0xffffffe400200947 */ /* 0x000fea000383ffff */
.L_x_8094:
[----:B------:R-:W-:Y:S05]  /*1dbb0*/  BSYNC B0 ;  /* 0x0000000000007941 */ /* 0x000fea0003800000 */
.L_x_8093:
        /* <DEDUP_REMOVED lines=25> */
.L_x_8159:
[----:B------:R-:W-:Y:S05]  /*1dd50*/  BSYNC B0 ;  /* 0x0000000000007941 */ /* 0x000fea0003800000 */
.L_x_8158:
[----:B------:R-:W-:-:S05]  /*1dd60*/  SEL R0, R0, RZ, P0 ;  /* 0x000000ff00007207 */ /* 0x000fca0000000000 */
[----:B------:R3:W-:Y:S02]  /*1dd70*/  STL [R1+0x10], R0 ;  /* 0x0000100001007387 */ /* 0x0007e40000100800 */
.L_x_8061:
[----:B------:R-:W-:Y:S05]  /*1dd80*/  BSYNC B7 ;  /* 0x0000000000077941 */ /* 0x000fea0003800000 */
.L_x_8059:
        /* <DEDUP_REMOVED lines=8> */
[----:B------:R-:W5:Y:S04]  /*1de10*/  LDS.128 R4, [R18+0x28cd0] ;  /* 0x028cd00012047984 */ /* 0x000f680000000c00 */
[----:B-----5:R0:W-:Y:S04]  /*1de20*/  STL.64 [R1], R4 ;  /* 0x0000000401007387 */ /* 0x0201e80000100a00 */
[----:B------:R0:W-:Y:S01]  /*1de30*/  STL.64 [R1+0x8], R6 ;  /* 0x0000080601007387 */ /* 0x0001e20000100a00 */
[----:B------:R-:W-:Y:S06]  /*1de40*/  BAR.ARV 0x4, 0x180 ;  /* 0x0106000000007b1d */ /* 0x000fec0000002000 */
[----:B------:R-:W-:Y:S05]  /*1de50*/  BRA `(.L_x_8161) ;  /* 0x0000001000307947 */ /* 0x000fea0003800000 */
.L_x_8160:
[----:B------:R-:W5:Y:S01]  /*1de60*/  S2R R16, SR_TID.X ;  /* 0x0000000000107919 */ /* 0x000f620000002100 */
[----:B------:R-:W-:Y:S01]  /*1de70*/  UMOV UR4, 0xffffffff ;  /* 0xffffffff00047882 */ /* 0x000fe20000000000 */
[----:B-----5:R-:W-:-:S04]  /*1de80*/  LOP3.LUT R16, R16, 0x1f, RZ, 0xc0, !PT ;  /* 0x0000001f10107812 */ /* 0x020fc800078ec0ff */
[----:B------:R-:W-:Y:S01]  /*1de90*/  ISETP.NE.AND P0, PT, R16, 0x1f, PT ;  /* 0x0000001f1000780c */ /* 0x000fe20003f05270 */
[----:B------:R-:W-:-:S12]  /*1dea0*/  BRA.DIV UR4, `(.L_x_8162) ;  /* 0x0000002e04187947 */ /* 0x000fd8000b800000 */
[----:B--2---:R-:W0:Y:S01]  /*1deb0*/  LDL.LU R2, [R1] ;  /* 0x0000000001027983 */ /* 0x004e220000300800 */
[----:B------:R-:W-:-:S03]  /*1dec0*/  ULDC UR4, c[0x0][0xc3c] ;  /* 0x00030f0000047ab9 */ /* 0x000fc60000000800 */
[----:B------:R-:W3:Y:S01]  /*1ded0*/  LDL R7, [R1+0xc] ;  /* 0x00000c0001077983 */ /* 0x000ee20000100800 */
[----:B0-----:R-:W-:Y:S02]  /*1dee0*/  IMAD.MOV.U32 R10, RZ, RZ, R2 ;  /* 0x000000ffff0a7224 */ /* 0x001fe400078e0002 */
[----:B---34-:R-:W-:-:S05]  /*1def0*/  IMAD.IADD R0, R7, 0x1, R16 ;  /* 0x0000000107007824 */ /* 0x018fca00078e0210 */
[----:B------:R-:W-:-:S13]  /*1df00*/  ISETP.GE.OR P1, PT, R0, UR4, !P0 ;  /* 0x0000000400007c0c */ /* 0x000fda000c726670 */
[----:B-1----:R-:W0:Y:S08]  /*1df10*/  @!P1 LDC.64 R2, c[0x0][0xc80] ;  /* 0x00032000ff029b82 */ /* 0x002e300000000a00 */
        /* <DEDUP_REMOVED lines=9> */
[----:B------:R-:W-:Y:S01]  /*1dfb0*/  SHFL.IDX PT, R0, R10, 0x1, 0x1f ;  /* 0x00201f000a007f89 */ /* 0x000fe200000e0000 */
[C---:B------:R-:W-:Y:S02]  /*1dfc0*/  ISETP.GE.U32.AND P4, PT, R16.reuse, 0x8, PT ;  /* 0x000000081000780c */ /* 0x040fe40003f86070 */
[----:B------:R-:W-:Y:S01]  /*1dfd0*/  ISETP.GE.U32.AND P5, PT, R16, 0x10, PT ;  /* 0x000000101000780c */ /* 0x000fe20003fa6070 */
[----:B--2---:R-:W-:Y:S02]  /*1dfe0*/  @!P1 IMAD.MOV.U32 R4, RZ, RZ, R8 ;  /* 0x000000ffff049224 */ /* 0x004fe400078e0008 */
[----:B------:R-:W-:-:S02]  /*1dff0*/  IMAD.MOV.U32 R8, RZ, RZ, RZ ;  /* 0x000000ffff087224 */ /* 0x000fc400078e00ff */
[----:B---3--:R-:W-:Y:S01]  /*1e000*/  @!P1 IMAD.MOV.U32 R6, RZ, RZ, R2 ;  /* 0x000000ffff069224 */ /* 0x008fe200078e0002 */
[----:B------:R-:W-:-:S03]  /*1e010*/  ISETP.NE.AND P1, PT, R16, RZ, PT ;  /* 0x000000ff1000720c */ /* 0x000fc60003f25270 */
[----:B------:R-:W-:-:S05]  /*1e020*/  IMAD R2, R6, R4, RZ ;  /* 0x0000000406027224 */ /* 0x000fca00078e02ff */
[----:B------:R-:W0:Y:S02]  /*1e030*/  SHFL.UP PT, R3, R2, 0x1, RZ ;  /* 0x0420000002037989 */ /* 0x000e2400000e00ff */
[----:B0-----:R-:W-:-:S05]  /*1e040*/  SEL R5, R3, RZ, P1 ;  /* 0x000000ff03057207 */ /* 0x001fca0000800000 */
[----:B------:R-:W-:Y:S02]  /*1e050*/  IMAD.IADD R2, R2, 0x1, R5 ;  /* 0x0000000102027824 */ /* 0x000fe400078e0205 */
[----:B------:R-:W-:Y:S04]  /*1e060*/  SHFL.IDX PT, R5, R10, RZ, 0x1f ;  /* 0x00001fff0a057589 */ /* 0x000fe800000e0000 */
        /* <DEDUP_REMOVED lines=13> */
.L_x_8258:
[----:B------:R-:W-:Y:S02]  /*1e140*/  ULDC UR4, c[0x0][0xc38] ;  /* 0x00030e0000047ab9 */ /* 0x000fe40000000800 */
[----:B------:R-:W-:-:S04]  /*1e150*/  IMAD.U32 R2, RZ, RZ, UR4 ;  /* 0x00000004ff027e24 */ /* 0x000fc8000f8e00ff */
[----:B-1----:R-:W-:-:S04]  /*1e160*/  IMAD R9, R9, R2, RZ ;  /* 0x0000000209097224 */ /* 0x002fc800078e02ff */
[----:B------:R-:W-:-:S05]  /*1e170*/  IMAD.IADD R0, R0, 0x1, R9 ;  /* 0x0000000100007824 */ /* 0x000fca00078e0209 */
[----:B------:R-:W-:-:S13]  /*1e180*/  ISETP.GT.AND P6, PT, R0, R5, PT ;  /* 0x000000050000720c */ /* 0x000fda0003fc4270 */
[----:B------:R-:W-:Y:S05]  /*1e190*/  @P6 BRA `(.L_x_8163) ;  /* 0x0000000000ac6947 */ /* 0x000fea0003800000 */
.L_x_8166:
        /* <DEDUP_REMOVED lines=37> */
.L_x_8266:
[----:B------:R-:W-:Y:S02]  /*1e3f0*/  ULDC UR4, c[0x0][0xc38] ;  /* 0x00030e0000047ab9 */ /* 0x000fe40000000800 */
[----:B------:R-:W-:-:S04]  /*1e400*/  IMAD.U32 R2, RZ, RZ, UR4 ;  /* 0x00000004ff027e24 */ /* 0x000fc8000f8e00ff */
[----:B-1----:R-:W-:-:S04]  /*1e410*/  IMAD R9, R9, R2, RZ ;  /* 0x0000000209097224 */ /* 0x002fc800078e02ff */
[----:B------:R-:W-:-:S05]  /*1e420*/  IMAD.IADD R0, R9, 0x1, R0 ;  /* 0x0000000109007824 */ /* 0x000fca00078e0200 */
[----:B------:R-:W-:-:S13]  /*1e430*/  ISETP.GT.AND P6, PT, R0, R5, PT ;  /* 0x000000050000720c */ /* 0x000fda0003fc4270 */
[----:B------:R-:W-:Y:S05]  /*1e440*/  @!P6 BRA `(.L_x_8166) ;  /* 0xfffffffc0054e947 */ /* 0x000fea000383ffff */
.L_x_8163:
        /* <DEDUP_REMOVED lines=12> */
.L_x_8271:
[----:B------:R-:W-:-:S13]  /*1e510*/  ISETP.NE.AND P0, PT, R0, RZ, PT ;  /* 0x000000ff0000720c */ /* 0x000fda0003f05270 */
[----:B------:R-:W-:Y:S05]  /*1e520*/  @!P0 BRA `(.L_x_8168) ;  /* 0x0000000000108947 */ /* 0x000fea0003800000 */
[----:B------:R-:W-:Y:S01]  /*1e530*/  UMOV UR4, 0xffffffff ;  /* 0xffffffff00047882 */ /* 0x000fe20000000000 */
[----:B-1----:R-:W-:Y:S02]  /*1e540*/  VIADD R7, R7, 0xffffffff ;  /* 0xffffffff07077836 */ /* 0x002fe40000000000 */
[----:B------:R-:W-:Y:S05]  /*1e550*/  BRA.DIV UR4, `(.L_x_8169) ;  /* 0x00000032040c7947 */ /* 0x000fea000b800000 */
[----:B------:R2:W3:Y:S02]  /*1e560*/  SHFL.IDX PT, R8, R3, R7, 0x1f ;  /* 0x00001f0703087589 */ /* 0x0004e400000e0000 */
.L_x_8168:
[----:B------:R-:W-:Y:S01]  /*1e570*/  ISETP.NE.AND P0, PT, R6, 0x1, PT ;  /* 0x000000010600780c */ /* 0x000fe20003f05270 */
[----:B---3--:R-:W-:-:S05]  /*1e580*/  IMAD R0, R8, R2, R9 ;  /* 0x0000000208007224 */ /* 0x008fca00078e0209 */
[----:B------:R3:W-:Y:S02]  /*1e590*/  STL [R1], R0 ;  /* 0x0000000001007387 */ /* 0x0007e40000100800 */
[----:B---3--:R-:W-:-:S05]  /*1e5a0*/  IMAD.IADD R0, R5, 0x1, -R0 ;  /* 0x0000000105007824 */ /* 0x008fca00078e0a00 */
[----:B------:R-:W-:Y:S05]  /*1e5b0*/  @!P0 BRA `(.L_x_8170) ;  /* 0x0000000000e48947 */ /* 0x000fea0003800000 */
[----:B------:R-:W-:-:S04]  /*1e5c0*/  IABS R5, R4 ;  /* 0x0000000400057213 */ /* 0x000fc80000000000 */
[----:B-12---:R-:W1:Y:S08]  /*1e5d0*/  I2F.RP R7, R5 ;  /* 0x0000000500077306 */ /* 0x006e700000209400 */
        /* <DEDUP_REMOVED lines=55> */
.L_x_8170:
[----:B0-2---:R-:W2:Y:S01]  /*1e950*/  LDL R3, [R1+0xc] ;  /* 0x00000c0001037983 */ /* 0x005ea20000100800 */
[----:B-1----:R-:W2:Y:S02]  /*1e960*/  LDC.64 R6, c[0x0][0xc90] ;  /* 0x00032400ff067b82 */ /* 0x002ea40000000a00 */
        /* <DEDUP_REMOVED lines=61> */
.L_x_8171:
[----:B------:R-:W-:-:S05]  /*1ed40*/  LOP3.LUT R3, RZ, R0, RZ, 0x33, !PT ;  /* 0x00000000ff037212 */ /* 0x000fca00078e33ff */
[----:B------:R-:W-:-:S05]  /*1ed50*/  IMAD.IADD R0, R4, 0x1, R3 ;  /* 0x0000000104007824 */ /* 0x000fca00078e0203 */
[----:B------:R2:W-:Y:S01]  /*1ed60*/  STL [R1+0x4], R0 ;  /* 0x0000040001007387 */ /* 0x0005e20000100800 */
[----:B------:R-:W-:Y:S05]  /*1ed70*/  BRA `(.L_x_8172) ;  /* 0x0000000000287947 */ /* 0x000fea0003800000 */
.L_x_8164:
        /* <DEDUP_REMOVED lines=10> */
.L_x_8172:
[----:B---3--:R-:W3:Y:S04]  /*1ee20*/  LDL R3, [R1+0x8] ;  /* 0x0000080001037983 */ /* 0x008ee80000100800 */
[----:B01----:R-:W4:Y:S04]  /*1ee30*/  LDL R2, [R1+0xc] ;  /* 0x00000c0001027983 */ /* 0x003f280000100800 */
        /* <DEDUP_REMOVED lines=14> */
.L_x_8161:
[----:B---34-:R-:W3:Y:S01]  /*1ef20*/  LDL R0, [R1+0xc] ;  /* 0x00000c0001007983 */ /* 0x018ee20000100800 */
[----:B------:R-:W-:Y:S02]  /*1ef30*/  ULDC UR4, c[0x0][0xc3c] ;  /* 0x00030f0000047ab9 */ /* 0x000fe40000000800 */
[----:B---3--:R-:W-:-:S13]  /*1ef40*/  ISETP.GE.AND P0, PT, R0, UR4, PT ;  /* 0x0000000400007c0c */ /* 0x008fda000bf06270 */
[----:B------:R-:W-:Y:S05]  /*1ef50*/  @!P0 BRA `(.L_x_8173) ;  /* 0xffffff7800a88947 */ /* 0x000fea000383ffff */
[----:B------:R-:W-:Y:S05]  /*1ef60*/  BSYNC B8 ;  /* 0x0000000000087941 */ /* 0x000fea0003800000 */
.L_x_8005:
[----:B---3--:R-:W3:Y:S01]  /*1ef70*/  LDL.LU R0, [R1+0x5c] ;  /* 0x00005c0001007983 */ /* 0x008ee20000300800 */
[----:B------:R-:W-:Y:S01]  /*1ef80*/  BSSY B0, `(.L_x_8174) ;  /* 0x000000b000007945 */ /* 0x000fe20003800000 */
[----:B0-----:R-:W0:Y:S01]  /*1ef90*/  S2R R5, SR_CgaCtaId ;  /* 0x0000000000057919 */ /* 0x001e220000008800 */
[----:B---3--:R-:W-:-:S05]  /*1efa0*/  VIADD R0, R0, 0x1 ;  /* 0x0000000100007836 */ /* 0x008fca0000000000 */
[----:B-12---:R-:W-:-:S04]  /*1efb0*/  LEA.HI R2, R0, R0, RZ, 0x1 ;  /* 0x0000000000027211 */ /* 0x006fc800078f08ff */
[----:B------:R-:W-:-:S05]  /*1efc0*/  LOP3.LUT R3, R2, 0xfffffffe, RZ, 0xc0, !PT ;  /* 0xfffffffe02037812 */ /* 0x000fca00078ec0ff */
[----:B------:R-:W-:Y:S01]  /*1efd0*/  IMAD.IADD R3, R0, 0x1, -R3 ;  /* 0x0000000100037824 */ /* 0x000fe200078e0a03 */
[----:B------:R-:W-:-:S04]  /*1efe0*/  MOV R0, 0x400 ;  /* 0x0000040000007802 */ /* 0x000fc80000000f00 */
[----:B0-----:R-:W-:Y:S02]  /*1eff0*/  LEA R0, R5, R0, 0x18 ;  /* 0x0000000005007211 */ /* 0x001fe400078ec0ff */
[----:B------:R-:W-:-:S04]  /*1f000*/  SHF.L.U32 R3, R3, 0x1f, RZ ;  /* 0x0000001f03037819 */ /* 0x000fc800000006ff */
[----:B------:R-:W0:Y:S02]  /*1f010*/  SYNCS.PHASECHK.TRANS64.TRYWAIT P0, [R0+URZ+0x28c20], R3 ;  /* 0x028c2003000075a7 */ /* 0x000e24000800017f */
[----:B0-----:R-:W-:Y:S05]  /*1f020*/  @!P0 BRA `(.L_x_8175) ;  /* 0x0000002400848947 */ /* 0x001fea0003800000 */
.L_x_8274:
[----:B------:R-:W-:Y:S05]  /*1f030*/  BSYNC B0 ;  /* 0x0000000000007941 */ /* 0x000fea0003800000 */
.L_x_8174:
[----:B------:R-:W-:-:S03]  /*1f040*/  UMOV UR4, 0xffffffff ;  /* 0xffffffff00047882 */ /* 0x000fc60000000000 */
[----:B------:R-:W-:Y:S05]  /*1f050*/  BRA.DIV UR4, `(.L_x_8176) ;  /* 0x00000026048c7947 */ /* 0x000fea000b800000 */
[----:B------:R-:W1:Y:S02]  /*1f060*/  S2R R2, SR_TID.X ;  /* 0x0000000000027919 */ /* 0x000e640000002100 */
[----:B-1----:R-:W-:-:S04]  /*1f070*/  SHF.R.U32.HI R2, RZ, 0x5, R2 ;  /* 0x00000005ff027819 */ /* 0x002fc80000011602 */
[----:B------:R-:W-:-:S05]  /*1f080*/  LOP3.LUT R2, R2, 0x3, RZ, 0xc0, !PT ;  /* 0x0000000302027812 */ /* 0x000fca00078ec0ff */
[----:B------:R1:W2:Y:S02]  /*1f090*/  SHFL.IDX PT, R14, R2, RZ, 0x1f ;  /* 0x00001fff020e7589 */ /* 0x0002a400000e0000 */
.L_x_8277:
[----:B--2---:R-:W-:-:S13]  /*1f0a0*/  ISETP.NE.AND P0, PT, R14, RZ, PT ;  /* 0x000000ff0e00720c */ /* 0x004fda0003f05270 */
[----:B------:R-:W-:Y:S05]  /*1f0b0*/  @P0 BRA `(.L_x_7848) ;  /* 0x0000000000940947 */ /* 0x000fea0003800000 */
[----:B------:R-:W-:-:S03]  /*1f0c0*/  UMOV UR4, 0xffffffff ;  /* 0xffffffff00047882 */ /* 0x000fc60000000000 */
[----:B------:R-:W-:Y:S05]  /*1f0d0*/  BRA.DIV UR4, `(.L_x_8177) ;  /* 0x0000002604a07947 */ /* 0x000fea000b800000 */
[----:B------:R-:W-:-:S13]  /*1f0e0*/  ELECT P6, URZ, PT ;  /* 0x00000000003f782f */ /* 0x000fda00038c0000 */
.L_x_8280:
[----:B------:R-:W-:Y:S05]  /*1f0f0*/  @!P6 BRA `(.L_x_7848) ;  /* 0x000000000084e947 */ /* 0x000fea0003800000 */
[----:B------:R-:W-:-:S06]  /*1f100*/  ULOP3.LUT UR4, UR36, 0x2, URZ, 0xfc, !UPT ;  /* 0x0000000224047892 */ /* 0x000fcc000f8efc3f */
[----:B-1----:R-:W-:-:S05]  /*1f110*/  IMAD.U32 R2, RZ, RZ, UR4 ;  /* 0x00000004ff027e24 */ /* 0x002fca000f8e00ff */
[----:B------:R-:W-:-:S13]  /*1f120*/  ISETP.NE.AND P2, PT, R2, 0x3, PT ;  /* 0x000000030200780c */ /* 0x000fda0003f45270 */
[----:B------:R-:W-:Y:S05]  /*1f130*/  @!P2 BRA `(.L_x_8178) ;  /* 0x000000000004a947 */ /* 0x000fea0003800000 */
[----:B------:R-:W-:Y:S01]  /*1f140*/  BPT.TRAP 0x1 ;  /* 0x000000040000795c */ /* 0x000fe20000300000 */
.L_x_8178:
        /* <DEDUP_REMOVED lines=14> */
.L_x_8281:
[----:B------:R-:W1:Y:S02]  /*1f230*/  SYNCS.PHASECHK.TRANS64.TRYWAIT P0, [R7+URZ], R2 ;  /* 0x00000002070075a7 */ /* 0x000e64000800017f */
[----:B-1----:R-:W-:Y:S05]  /*1f240*/  @!P0 BRA `(.L_x_8180) ;  /* 0x0000002400788947 */ /* 0x002fea0003800000 */
.L_x_8282:
[----:B------:R-:W-:Y:S05]  /*1f250*/  @!P2 BRA `(.L_x_8181) ;  /* 0x000000000004a947 */ /* 0x000fea0003800000 */
[----:B------:R-:W-:Y:S01]  /*1f260*/  BPT.TRAP 0x1 ;  /* 0x000000040000795c */ /* 0x000fe20000300000 */
.L_x_8181:
[----:B------:R-:W2:Y:S01]  /*1f270*/  LDL.LU R4, [R1+0x10] ;  /* 0x0000100001047983 */ /* 0x000ea20000300800 */
[----:B------:R-:W-:-:S04]  /*1f280*/  VIADD R0, R0, 0x28c60 ;  /* 0x00028c6000007836 */ /* 0x000fc80000000000 */
[----:B--2---:R-:W-:-:S04]  /*1f290*/  IMAD R4, R4, 0x8, R0 ;  /* 0x0000000804047824 */ /* 0x004fc800078e0200 */
[----:B------:R-:W2:Y:S02]  /*1f2a0*/  SYNCS.PHASECHK.TRANS64.TRYWAIT P0, [R4+URZ], R5 ;  /* 0x00000005040075a7 */ /* 0x000ea4000800017f */
[----:B--2---:R-:W-:Y:S05]  /*1f2b0*/  @!P0 BRA `(.L_x_8182) ;  /* 0x0000002400708947 */ /* 0x004fea0003800000 */
.L_x_8283:
[----:B------:R-:W-:-:S07]  /*1f2c0*/  IMAD R3, R3, 0x8, R0 ;  /* 0x0000000803037824 */ /* 0x000fce00078e0200 */
.L_x_8183:
[----:B---3--:R3:W4:Y:S02]  /*1f2d0*/  SYNCS.PHASECHK.TRANS64.TRYWAIT P0, [R3+URZ], R2 ;  /* 0x00000002030075a7 */ /* 0x008724000800017f */
[----:B----4-:R-:W-:Y:S05]  /*1f2e0*/  @!P0 NANOSLEEP.SYNCS 0x989680 ;  /* 0x009896800000895d */ /* 0x010fea0003900000 */
[----:B------:R-:W4:Y:S02]  /*1f2f0*/  @!P0 SYNCS.PHASECHK.TRANS64 P0, [R3+URZ], R2 ;  /* 0x00000002030085a7 */ /* 0x000f24000800007f */
[----:B----4-:R-:W-:Y:S05]  /*1f300*/  @!P0 BRA `(.L_x_8183) ;  /* 0xfffffffc00f08947 */ /* 0x010fea000383ffff */
.L_x_7848:
[----:B------:R-:W-:Y:S05]  /*1f310*/  BSYNC B9 ;  /* 0x0000000000097941 */ /* 0x000fea0003800000 */
.L_x_7845:
[----:B------:R-:W-:Y:S05]  /*1f320*/  EXIT ;  /* 0x000000000000794d */ /* 0x000fea0003800000 */
.L_x_7866:
[----:B0-----:R0:W1:Y:S02]  /*1f330*/  SYNCS.PHASECHK.TRANS64.TRYWAIT P5, [R75+URZ+0x28c90], R76 ;  /* 0x028c904c4b0075a7 */ /* 0x00106400080a017f */
[----:B-1----:R-:W-:Y:S05]  /*1f340*/  @!P5 NANOSLEEP.SYNCS 0x989680 ;  /* 0x009896800000d95d */ /* 0x002fea0003900000 */
[----:B------:R-:W1:Y:S02]  /*1f350*/  @!P5 SYNCS.PHASECHK.TRANS64 P5, [R75+URZ+0x28c90], R76 ;  /* 0x028c904c4b00d5a7 */ /* 0x000e6400080a007f */
[----:B-1----:R-:W-:Y:S05]  /*1f360*/  @!P5 BRA `(.L_x_7866) ;  /* 0xfffffffc00f0d947 */ /* 0x002fea000383ffff */
[----:B------:R-:W-:Y:S05]  /*1f370*/  BRA `(.L_x_8184) ;  /* 0xfffffe3800947947 */ /* 0x000fea000383ffff */
.L_x_7876:
[----:B-1----:R1:W2:Y:S02]  /*1f380*/  SYNCS.PHASECHK.TRANS64.TRYWAIT P5, [R75+URZ+0x28c90], R76 ;  /* 0x028c904c4b0075a7 */ /* 0x0022a400080a017f */
[----:B--2---:R-:W-:Y:S05]  /*1f390*/  @!P5 NANOSLEEP.SYNCS 0x989680 ;  /* 0x009896800000d95d */ /* 0x004fea0003900000 */
[----:B------:R-:W2:Y:S02]  /*1f3a0*/  @!P5 SYNCS.PHASECHK.TRANS64 P5, [R75+URZ+0x28c90], R76 ;  /* 0x028c904c4b00d5a7 */ /* 0x000ea400080a007f */
[----:B--2---:R-:W-:Y:S05]  /*1f3b0*/  @!P5 BRA `(.L_x_7876) ;  /* 0xfffffffc00f0d947 */ /* 0x004fea000383ffff */
[----:B------:R-:W-:Y:S05]  /*1f3c0*/  BRA `(.L_x_8185) ;  /* 0xfffffe4400187947 */ /* 0x000fea000383ffff */
.L_x_7881:
[----:B0-----:R0:W1:Y:S02]  /*1f3d0*/  SYNCS.PHASECHK.TRANS64.TRYWAIT P5, [R75+URZ+0x28c90], R76 ;  /* 0x028c904c4b0075a7 */ /* 0x00106400080a017f */
[----:B-1----:R-:W-:Y:S05]  /*1f3e0*/  @!P5 NANOSLEEP.SYNCS 0x989680 ;  /* 0x009896800000d95d */ /* 0x002fea0003900000 */
[----:B------:R-:W1:Y:S02]  /*1f3f0*/  @!P5 SYNCS.PHASECHK.TRANS64 P5, [R75+URZ+0x28c90], R76 ;  /* 0x028c904c4b00d5a7 */ /* 0x000e6400080a007f */
[----:B-1----:R-:W-:Y:S05]  /*1f400*/  @!P5 BRA `(.L_x_7881) ;  /* 0xfffffffc00f0d947 */ /* 0x002fea000383ffff */
[----:B------:R-:W-:Y:S05]  /*1f410*/  BRA `(.L_x_8186) ;  /* 0xfffffe4c00587947 */ /* 0x000fea000383ffff */
.L_x_7885:
[----:B--2---:R2:W0:Y:S02]  /*1f420*/  SYNCS.PHASECHK.TRANS64.TRYWAIT P0, [R75+URZ+0x28cb0], R76 ;  /* 0x028cb04c4b0075a7 */ /* 0x004424000800017f */
[----:B0-----:R-:W-:Y:S05]  /*1f430*/  @!P0 NANOSLEEP.SYNCS 0x989680 ;  /* 0x009896800000895d */ /* 0x001fea0003900000 */
[----:B------:R-:W0:Y:S02]  /*1f440*/  @!P0 SYNCS.PHASECHK.TRANS64 P0, [R75+URZ+0x28cb0], R76 ;  /* 0x028cb04c4b0085a7 */ /* 0x000e24000800007f */
[----:B0-----:R-:W-:Y:S05]  /*1f450*/  @!P0 BRA `(.L_x_7885) ;  /* 0xfffffffc00f08947 */ /* 0x001fea000383ffff */
[----:B------:R-:W-:Y:S05]  /*1f460*/  BRA `(.L_x_8187) ;  /* 0xfffffe4c00d07947 */ /* 0x000fea000383ffff */
.L_x_7898:
[----:B0-----:R0:W1:Y:S02]  /*1f470*/  SYNCS.PHASECHK.TRANS64.TRYWAIT P1, [R5+URZ+0x28c50], R10 ;  /* 0x028c500a050075a7 */ /* 0x001064000802017f */
[----:B-1----:R-:W-:Y:S05]  /*1f480*/  @!P1 NANOSLEEP.SYNCS 0x989680 ;  /* 0x009896800000995d */ /* 0x002fea0003900000 */
[----:B------:R-:W1:Y:S02]  /*1f490*/  @!P1 SYNCS.PHASECHK.TRANS64 P1, [R5+URZ+0x28c50], R10 ;  /* 0x028c500a050095a7 */ /* 0x000e64000802007f */
[----:B-1----:R-:W-:Y:S05]  /*1f4a0*/  @!P1 BRA `(.L_x_7898) ;  /* 0xfffffffc00f09947 */ /* 0x002fea000383ffff */
[----:B------:R-:W-:Y:S05]  /*1f4b0*/  BRA `(.L_x_8188) ;  /* 0xfffffe5c00ac7947 */ /* 0x000fea000383ffff */
.L_x_7905:
[----:B-1----:R1:W2:Y:S02]  /*1f4c0*/  SYNCS.PHASECHK.TRANS64.TRYWAIT P2, [R21+URZ+0x28c50], R4 ;  /* 0x028c5004150075a7 */ /* 0x0022a4000804017f */
[----:B--2---:R-:W-:Y:S05]  /*1f4d0*/  @!P2 NANOSLEEP.SYNCS 0x989680 ;  /* 0x009896800000a95d */ /* 0x004fea0003900000 */
[----:B------:R-:W2:Y:S02]  /*1f4e0*/  @!P2 SYNCS.PHASECHK.TRANS64 P2, [R21+URZ+0x28c50], R4 ;  /* 0x028c50041500a5a7 */ /* 0x000ea4000804007f */
[----:B--2---:R-:W-:Y:S05]  /*1f4f0*/  @!P2 BRA `(.L_x_7905) ;  /* 0xfffffffc00f0a947 */ /* 0x004fea000383ffff */
[----:B------:R-:W-:Y:S05]  /*1f500*/  BRA `(.L_x_7904) ;  /* 0xfffffe6800dc7947 */ /* 0x000fea000383ffff */
.L_x_7920:
        /* <DEDUP_REMOVED lines=8> */
.L_x_8190:
[----:B------:R-:W-:Y:S05]  /*1f590*/  BSYNC B1 ;  /* 0x0000000000017941 */ /* 0x000fea0003800000 */
.L_x_8189:
        /* <DEDUP_REMOVED lines=8> */
.L_x_8191:
[----:B------:R-:W-:Y:S02]  /*1f620*/  IMAD.MOV.U32 R13, RZ, RZ, R33 ;  /* 0x000000ffff0d7224 */ /* 0x000fe400078e0021 */
[----:B------:R-:W-:-:S07]  /*1f630*/  IMAD.MOV.U32 R4, RZ, RZ, R14 ;  /* 0x000000ffff047224 */ /* 0x000fce00078e000e */
[----:B------:R-:W-:Y:S05]  /*1f640*/  WARPSYNC.COLLECTIVE R15, `(.L_x_8192) ;  /* 0x000000000f087348 */ /* 0x000fea0003c00000 */
[----:B------:R0:W1:Y:S02]  /*1f650*/  SHFL.IDX P6, R14, R13, R12, R11 ;  /* 0x0000000c0d0e7389 */ /* 0x00006400000c000b */
[----:B01----:R-:W-:Y:S01]  /*1f660*/  ENDCOLLECTIVE ;  /* 0x000000000000791b */ /* 0x003fe20003800000 */
.L_x_8192:
[----:B------:R-:W-:Y:S02]  /*1f670*/  IMAD.MOV.U32 R13, RZ, RZ, R30 ;  /* 0x000000ffff0d7224 */ /* 0x000fe400078e001e */
[----:B------:R-:W-:-:S07]  /*1f680*/  IMAD.MOV.U32 R0, RZ, RZ, R14 ;  /* 0x000000ffff007224 */ /* 0x000fce00078e000e */
[----:B------:R-:W-:Y:S05]  /*1f690*/  WARPSYNC.COLLECTIVE R15, `(.L_x_8193) ;  /* 0x000000000f087348 */ /* 0x000fea0003c00000 */
[----:B------:R0:W1:Y:S02]  /*1f6a0*/  SHFL.IDX P6, R14, R13, R12, R11 ;  /* 0x0000000c0d0e7389 */ /* 0x00006400000c000b */
[----:B01----:R-:W-:Y:S01]  /*1f6b0*/  ENDCOLLECTIVE ;  /* 0x000000000000791b */ /* 0x003fe20003800000 */
.L_x_8193:
[----:B------:R-:W-:Y:S01]  /*1f6c0*/  IMAD.MOV.U32 R8, RZ, RZ, R14 ;  /* 0x000000ffff087224 */ /* 0x000fe200078e000e */
[----:B------:R-:W-:Y:S06]  /*1f6d0*/  BRA `(.L_x_8194) ;  /* 0xfffffe8400287947 */ /* 0x000fec000383ffff */
.L_x_7923:
        /* <DEDUP_REMOVED lines=8> */
.L_x_8196:
[----:B------:R-:W-:Y:S05]  /*1f760*/  BSYNC B1 ;  /* 0x0000000000017941 */ /* 0x000fea0003800000 */
.L_x_8195:
        /* <DEDUP_REMOVED lines=8> */
.L_x_8197:
[----:B------:R-:W-:Y:S02]  /*1f7f0*/  IMAD.MOV.U32 R13, RZ, RZ, R33 ;  /* 0x000000ffff0d7224 */ /* 0x000fe400078e0021 */
[----:B------:R-:W-:-:S07]  /*1f800*/  IMAD.MOV.U32 R3, RZ, RZ, R14 ;  /* 0x000000ffff037224 */ /* 0x000fce00078e000e */
[----:B------:R-:W-:Y:S05]  /*1f810*/  WARPSYNC.COLLECTIVE R15, `(.L_x_8198) ;  /* 0x000000000f087348 */ /* 0x000fea0003c00000 */
[----:B------:R0:W1:Y:S02]  /*1f820*/  SHFL.IDX P6, R14, R13, R12, R11 ;  /* 0x0000000c0d0e7389 */ /* 0x00006400000c000b */
[----:B01----:R-:W-:Y:S01]  /*1f830*/  ENDCOLLECTIVE ;  /* 0x000000000000791b */ /* 0x003fe20003800000 */
.L_x_8198:
[----:B------:R-:W-:Y:S02]  /*1f840*/  IMAD.MOV.U32 R13, RZ, RZ, R30 ;  /* 0x000000ffff0d7224 */ /* 0x000fe400078e001e */
[----:B------:R-:W-:-:S07]  /*1f850*/  IMAD.MOV.U32 R7, RZ, RZ, R14 ;  /* 0x000000ffff077224 */ /* 0x000fce00078e000e */
[----:B------:R-:W-:Y:S05]  /*1f860*/  WARPSYNC.COLLECTIVE R15, `(.L_x_8199) ;  /* 0x000000000f087348 */ /* 0x000fea0003c00000 */
[----:B------:R0:W1:Y:S02]  /*1f870*/  SHFL.IDX P6, R14, R13, R12, R11 ;  /* 0x0000000c0d0e7389 */ /* 0x00006400000c000b */
[----:B01----:R-:W-:Y:S01]  /*1f880*/  ENDCOLLECTIVE ;  /* 0x000000000000791b */ /* 0x003fe20003800000 */
.L_x_8199:
[----:B------:R-:W-:Y:S01]  /*1f890*/  IMAD.MOV.U32 R30, RZ, RZ, R14 ;  /* 0x000000ffff1e7224 */ /* 0x000fe200078e000e */
[----:B------:R-:W-:Y:S06]  /*1f8a0*/  BRA `(.L_x_8200) ;  /* 0xfffffe84007c7947 */ /* 0x000fec000383ffff */
.L_x_7927:
[----:B0-----:R0:W1:Y:S02]  /*1f8b0*/  SYNCS.PHASECHK.TRANS64.TRYWAIT P0, [R2+URZ+0x28c00], R35 ;  /* 0x028c0023020075a7 */ /* 0x001064000800017f */
[----:B-1----:R-:W-:Y:S05]  /*1f8c0*/  @!P0 NANOSLEEP.SYNCS 0x989680 ;  /* 0x009896800000895d */ /* 0x002fea0003900000 */
[----:B------:R-:W1:Y:S02]  /*1f8d0*/  @!P0 SYNCS.PHASECHK.TRANS64 P0, [R2+URZ+0x28c00], R35 ;  /* 0x028c0023020085a7 */ /* 0x000e64000800007f */
[----:B-1----:R-:W-:Y:S05]  /*1f8e0*/  @!P0 BRA `(.L_x_7927) ;  /* 0xfffffffc00f08947 */ /* 0x002fea000383ffff */
[----:B------:R-:W-:Y:S05]  /*1f8f0*/  BRA `(.L_x_8201) ;  /* 0xfffffe8800687947 */ /* 0x000fea000383ffff */
.L_x_7935:
        /* <DEDUP_REMOVED lines=8> */
.L_x_8203:
[----:B------:R-:W-:Y:S05]  /*1f980*/  BSYNC B1 ;  /* 0x0000000000017941 */ /* 0x000fea0003800000 */
.L_x_8202:
        /* <DEDUP_REMOVED lines=8> */
.L_x_8204:
[----:B------:R-:W-:Y:S02]  /*1fa10*/  IMAD.MOV.U32 R13, RZ, RZ, R9 ;  /* 0x000000ffff0d7224 */ /* 0x000fe400078e0009 */
[----:B------:R-:W-:-:S07]  /*1fa20*/  IMAD.MOV.U32 R4, RZ, RZ, R14 ;  /* 0x000000ffff047224 */ /* 0x000fce00078e000e */
[----:B------:R-:W-:Y:S05]  /*1fa30*/  WARPSYNC.COLLECTIVE R15, `(.L_x_8205) ;  /* 0x000000000f087348 */ /* 0x000fea0003c00000 */
[----:B------:R0:W1:Y:S02]  /*1fa40*/  SHFL.IDX P6, R14, R13, R12, R11 ;  /* 0x0000000c0d0e7389 */ /* 0x00006400000c000b */
[----:B01----:R-:W-:Y:S01]  /*1fa50*/  ENDCOLLECTIVE ;  /* 0x000000000000791b */ /* 0x003fe20003800000 */
.L_x_8205:
[----:B------:R-:W-:Y:S02]  /*1fa60*/  IMAD.MOV.U32 R13, RZ, RZ, R8 ;  /* 0x000000ffff0d7224 */ /* 0x000fe400078e0008 */
[----:B------:R-:W-:-:S07]  /*1fa70*/  IMAD.MOV.U32 R7, RZ, RZ, R14 ;  /* 0x000000ffff077224 */ /* 0x000fce00078e000e */
[----:B------:R-:W-:Y:S05]  /*1fa80*/  WARPSYNC.COLLECTIVE R15, `(.L_x_8206) ;  /* 0x000000000f087348 */ /* 0x000fea0003c00000 */
[----:B------:R0:W1:Y:S02]  /*1fa90*/  SHFL.IDX P6, R14, R13, R12, R11 ;  /* 0x0000000c0d0e7389 */ /* 0x00006400000c000b */
[----:B01----:R-:W-:Y:S01]  /*1faa0*/  ENDCOLLECTIVE ;  /* 0x000000000000791b */ /* 0x003fe20003800000 */
.L_x_8206:
[----:B------:R-:W-:Y:S01]  /*1fab0*/  IMAD.MOV.U32 R6, RZ, RZ, R14 ;  /* 0x000000ffff067224 */ /* 0x000fe200078e000e */
[----:B------:R-:W-:Y:S06]  /*1fac0*/  BRA `(.L_x_8207) ;  /* 0xfffffe9400bc7947 */ /* 0x000fec000383ffff */
.L_x_7938:
        /* <DEDUP_REMOVED lines=8> */
.L_x_8209:
[----:B------:R-:W-:Y:S05]  /*1fb50*/  BSYNC B1 ;  /* 0x0000000000017941 */ /* 0x000fea0003800000 */
.L_x_8208:
        /* <DEDUP_REMOVED lines=8> */
.L_x_8210:
[----:B------:R-:W-:Y:S02]  /*1fbe0*/  IMAD.MOV.U32 R13, RZ, RZ, R9 ;  /* 0x000000ffff0d7224 */ /* 0x000fe400078e0009 */
[----:B------:R-:W-:-:S07]  /*1fbf0*/  IMAD.MOV.U32 R3, RZ, RZ, R14 ;  /* 0x000000ffff037224 */ /* 0x000fce00078e000e */
[----:B------:R-:W-:Y:S05]  /*1fc00*/  WARPSYNC.COLLECTIVE R15, `(.L_x_8211) ;  /* 0x000000000f087348 */ /* 0x000fea0003c00000 */
[----:B------:R0:W1:Y:S02]  /*1fc10*/  SHFL.IDX P6, R14, R13, R12, R11 ;  /* 0x0000000c0d0e7389 */ /* 0x00006400000c000b */
[----:B01----:R-:W-:Y:S01]  /*1fc20*/  ENDCOLLECTIVE ;  /* 0x000000000000791b */ /* 0x003fe20003800000 */
.L_x_8211:
[----:B------:R-:W-:Y:S02]  /*1fc30*/  IMAD.MOV.U32 R13, RZ, RZ, R8 ;  /* 0x000000ffff0d7224 */ /* 0x000fe400078e0008 */
[----:B------:R-:W-:-:S07]  /*1fc40*/  IMAD.MOV.U32 R6, RZ, RZ, R14 ;  /* 0x000000ffff067224 */ /* 0x000fce00078e000e */
[----:B------:R-:W-:Y:S05]  /*1fc50*/  WARPSYNC.COLLECTIVE R15, `(.L_x_8212) ;  /* 0x000000000f087348 */ /* 0x000fea0003c00000 */
[----:B------:R0:W1:Y:S02]  /*1fc60*/  SHFL.IDX P6, R14, R13, R12, R11 ;  /* 0x0000000c0d0e7389 */ /* 0x00006400000c000b */
[----:B01----:R-:W-:Y:S01]  /*1fc70*/  ENDCOLLECTIVE ;  /* 0x000000000000791b */ /* 0x003fe20003800000 */
.L_x_8212:
[----:B------:R-:W-:Y:S02]  /*1fc80*/  IMAD.MOV.U32 R12, RZ, RZ, R3 ;  /* 0x000000ffff0c7224 */ /* 0x000fe400078e0003 */
[----:B------:R-:W-:Y:S01]  /*1fc90*/  IMAD.MOV.U32 R13, RZ, RZ, R0 ;  /* 0x000000ffff0d7224 */ /* 0x000fe200078e0000 */
[----:B------:R-:W-:Y:S06]  /*1fca0*/  BRA `(.L_x_8213) ;  /* 0xfffffe9400e47947 */ /* 0x000fec000383ffff */
.L_x_7942:
[----:B0-----:R0:W1:Y:S02]  /*1fcb0*/  SYNCS.PHASECHK.TRANS64.TRYWAIT P1, [R2+URZ+0x28c00], R33 ;  /* 0x028c0021020075a7 */ /* 0x001064000802017f */
[----:B-1----:R-:W-:Y:S05]  /*1fcc0*/  @!P1 NANOSLEEP.SYNCS 0x989680 ;  /* 0x009896800000995d */ /* 0x002fea0003900000 */
[----:B------:R-:W1:Y:S02]  /*1fcd0*/  @!P1 SYNCS.PHASECHK.TRANS64 P1, [R2+URZ+0x28c00], R33 ;  /* 0x028c0021020095a7 */ /* 0x000e64000802007f */
[----:B-1----:R-:W-:Y:S05]  /*1fce0*/  @!P1 BRA `(.L_x_7942) ;  /* 0xfffffffc00f09947 */ /* 0x002fea000383ffff */
[----:B------:R-:W-:Y:S05]  /*1fcf0*/  BRA `(.L_x_8214) ;  /* 0xfffffe9800847947 */ /* 0x000fea000383ffff */
.L_x_7948:
[----:B0-----:R0:W1:Y:S02]  /*1fd00*/  SYNCS.PHASECHK.TRANS64.TRYWAIT P2, [R20+URZ+0x28c30], R21 ;  /* 0x028c3015140075a7 */ /* 0x001064000804017f */
[----:B-1----:R-:W-:Y:S05]  /*1fd10*/  @!P2 NANOSLEEP.SYNCS 0x989680 ;  /* 0x009896800000a95d */ /* 0x002fea0003900000 */
[----:B------:R-:W1:Y:S02]  /*1fd20*/  @!P2 SYNCS.PHASECHK.TRANS64 P2, [R20+URZ+0x28c30], R21 ;  /* 0x028c30151400a5a7 */ /* 0x000e64000804007f */
[----:B-1----:R-:W-:Y:S05]  /*1fd30*/  @!P2 BRA `(.L_x_7948) ;  /* 0xfffffffc00f0a947 */ /* 0x002fea000383ffff */
[----:B------:R-:W-:Y:S05]  /*1fd40*/  BRA `(.L_x_7947) ;  /* 0xfffffea800387947 */ /* 0x000fea000383ffff */
.L_x_7953:
[----:B--2---:R2:W0:Y:S02]  /*1fd50*/  SYNCS.PHASECHK.TRANS64.TRYWAIT P2, [R20+URZ+0x28c50], R21 ;  /* 0x028c5015140075a7 */ /* 0x004424000804017f */
[----:B0-----:R-:W-:Y:S05]  /*1fd60*/  @!P2 NANOSLEEP.SYNCS 0x989680 ;  /* 0x009896800000a95d */ /* 0x001fea0003900000 */
[----:B------:R-:W0:Y:S02]  /*1fd70*/  @!P2 SYNCS.PHASECHK.TRANS64 P2, [R20+URZ+0x28c50], R21 ;  /* 0x028c50151400a5a7 */ /* 0x000e24000804007f */
[----:B0-----:R-:W-:Y:S05]  /*1fd80*/  @!P2 BRA `(.L_x_7953) ;  /* 0xfffffffc00f0a947 */ /* 0x001fea000383ffff */
[----:B------:R-:W-:Y:S05]  /*1fd90*/  BRA `(.L_x_7952) ;  /* 0xfffffec000087947 */ /* 0x000fea000383ffff */
.L_x_7960:
[----:B-1----:R1:W2:Y:S02]  /*1fda0*/  SYNCS.PHASECHK.TRANS64.TRYWAIT P2, [R217+URZ+0x28c30], R20 ;  /* 0x028c3014d90075a7 */ /* 0x0022a4000804017f */
[----:B--2---:R-:W-:Y:S05]  /*1fdb0*/  @!P2 NANOSLEEP.SYNCS 0x989680 ;  /* 0x009896800000a95d */ /* 0x004fea0003900000 */
[----:B------:R-:W2:Y:S02]  /*1fdc0*/  @!P2 SYNCS.PHASECHK.TRANS64 P2, [R217+URZ+0x28c30], R20 ;  /* 0x028c3014d900a5a7 */ /* 0x000ea4000804007f */
[----:B--2---:R-:W-:Y:S05]  /*1fdd0*/  @!P2 BRA `(.L_x_7960) ;  /* 0xfffffffc00f0a947 */ /* 0x004fea000383ffff */
[----:B------:R-:W-:Y:S05]  /*1fde0*/  BRA `(.L_x_7959) ;  /* 0xfffffec400407947 */ /* 0x000fea000383ffff */
.L_x_7965:
[----:B--2---:R2:W3:Y:S02]  /*1fdf0*/  SYNCS.PHASECHK.TRANS64.TRYWAIT P2, [R217+URZ+0x28c50], R20 ;  /* 0x028c5014d90075a7 */ /* 0x0044e4000804017f */
[----:B---3--:R-:W-:Y:S05]  /*1fe00*/  @!P2 NANOSLEEP.SYNCS 0x989680 ;  /* 0x009896800000a95d */ /* 0x008fea0003900000 */
[----:B------:R-:W3:Y:S02]  /*1fe10*/  @!P2 SYNCS.PHASECHK.TRANS64 P2, [R217+URZ+0x28c50], R20 ;  /* 0x028c5014d900a5a7 */ /* 0x000ee4000804007f */
[----:B---3--:R-:W-:Y:S05]  /*1fe20*/  @!P2 BRA `(.L_x_7965) ;  /* 0xfffffffc00f0a947 */ /* 0x008fea000383ffff */
[----:B------:R-:W-:Y:S05]  /*1fe30*/  BRA `(.L_x_7964) ;  /* 0xfffffee400007947 */ /* 0x000fea000383ffff */
.L_x_7973:
[----:B--2---:R2:W3:Y:S02]  /*1fe40*/  SYNCS.PHASECHK.TRANS64.TRYWAIT P2, [R194+URZ+0x28c30], R20 ;  /* 0x028c3014c20075a7 */ /* 0x0044e4000804017f */
[----:B---3--:R-:W-:Y:S05]  /*1fe50*/  @!P2 NANOSLEEP.SYNCS 0x989680 ;  /* 0x009896800000a95d */ /* 0x008fea0003900000 */
[----:B------:R-:W3:Y:S02]  /*1fe60*/  @!P2 SYNCS.PHASECHK.TRANS64 P2, [R194+URZ+0x28c30], R20 ;  /* 0x028c3014c200a5a7 */ /* 0x000ee4000804007f */
[----:B---3--:R-:W-:Y:S05]  /*1fe70*/  @!P2 BRA `(.L_x_7973) ;  /* 0xfffffffc00f0a947 */ /* 0x008fea000383ffff */
[----:B------:R-:W-:Y:S05]  /*1fe80*/  BRA `(.L_x_7972) ;  /* 0xfffffee800147947 */ /* 0x000fea000383ffff */
.L_x_7978:
[----:B--2---:R2:W3:Y:S02]  /*1fe90*/  SYNCS.PHASECHK.TRANS64.TRYWAIT P2, [R194+URZ+0x28c50], R20 ;  /* 0x028c5014c20075a7 */ /* 0x0044e4000804017f */
[----:B---3--:R-:W-:Y:S05]  /*1fea0*/  @!P2 NANOSLEEP.SYNCS 0x989680 ;  /* 0x009896800000a95d */ /* 0x008fea0003900000 */
[----:B------:R-:W3:Y:S02]  /*1feb0*/  @!P2 SYNCS.PHASECHK.TRANS64 P2, [R194+URZ+0x28c50], R20 ;  /* 0x028c5014c200a5a7 */ /* 0x000ee4000804007f */
[----:B---3--:R-:W-:Y:S05]  /*1fec0*/  @!P2 BRA `(.L_x_7978) ;  /* 0xfffffffc00f0a947 */ /* 0x008fea000383ffff */
[----:B------:R-:W-:Y:S05]  /*1fed0*/  BRA `(.L_x_7977) ;  /* 0xffffff0000687947 */ /* 0x000fea000383ffff */
.L_x_8013:
        /* <DEDUP_REMOVED lines=11> */
.L_x_8216:
[----:B------:R-:W-:Y:S05]  /*1ff90*/  BSYNC B1 ;  /* 0x0000000000017941 */ /* 0x000fea0003800000 */
.L_x_8215:
[----:B------:R-:W-:Y:S05]  /*1ffa0*/  BRA `(.L_x_8217) ;  /* 0xffffff7400407947 */ /* 0x000fea000383ffff */
.L_x_8015:
[----:B------:R-:W-:Y:S01]  /*1ffb0*/  BSSY B1, `(.L_x_8218) ;  /* 0x0000006000017945 */ /* 0x000fe20003800000 */
[----:B------:R-:W-:-:S07]  /*1ffc0*/  IMAD.MOV.U32 R15, RZ, RZ, -0x1 ;  /* 0xffffffffff0f7424 */ /* 0x000fce00078e00ff */
[----:B0-----:R-:W-:Y:S05]  /*1ffd0*/  WARPSYNC.COLLECTIVE R15, `(.L_x_8219) ;  /* 0x000000000f0c7348 */ /* 0x001fea0003c00000 */
[----:B------:R-:W-:Y:S02]  /*1ffe0*/  ELECT P6, UR62, PT ;  /* 0x00000000003e782f */ /* 0x000fe400038c0000 */
[----:B------:R-:W-:Y:S01]  /*1fff0*/  MOV R14, UR62 ;  /* 0x0000003e000e7c02 */ /* 0x000fe20008000f00 */
[----:B0-----:R-:W-:Y:S10]  /*20000*/  ENDCOLLECTIVE ;  /* 0x000000000000791b */ /* 0x001ff40003800000 */
.L_x_8219:
[----:B------:R-:W-:Y:S05]  /*20010*/  BSYNC B1 ;  /* 0x0000000000017941 */ /* 0x000fea0003800000 */
.L_x_8218:
[----:B------:R-:W-:Y:S05]  /*20020*/  BRA `(.L_x_8014) ;  /* 0xffffff7400387947 */ /* 0x000fea000383ffff */
.L_x_8017:
[----:B0-----:R0:W1:Y:S02]  /*20030*/  SYNCS.PHASECHK.TRANS64.TRYWAIT P0, [R18+URZ+0x28c20], R4 ;  /* 0x028c2004120075a7 */ /* 0x001064000800017f */
[----:B-1----:R-:W-:Y:S05]  /*20040*/  @!P0 NANOSLEEP.SYNCS 0x989680 ;  /* 0x009896800000895d */ /* 0x002fea0003900000 */
[----:B------:R-:W1:Y:S02]  /*20050*/  @!P0 SYNCS.PHASECHK.TRANS64 P0, [R18+URZ+0x28c20], R4 ;  /* 0x028c2004120085a7 */ /* 0x000e64000800007f */
[----:B-1----:R-:W-:Y:S05]  /*20060*/  @!P0 BRA `(.L_x_8017) ;  /* 0xfffffffc00f08947 */ /* 0x002fea000383ffff */
[----:B------:R-:W-:Y:S05]  /*20070*/  BRA `(.L_x_8220) ;  /* 0xffffff7400487947 */ /* 0x000fea000383ffff */
.L_x_8021:
[----:B-1----:R1:W2:Y:S02]  /*20080*/  SYNCS.PHASECHK.TRANS64.TRYWAIT P0, [R5+URZ+0x28ca0], R9 ;  /* 0x028ca009050075a7 */ /* 0x0022a4000800017f */
[----:B--2---:R-:W-:Y:S05]  /*20090*/  @!P0 NANOSLEEP.SYNCS 0x989680 ;  /* 0x009896800000895d */ /* 0x004fea0003900000 */
[----:B------:R-:W2:Y:S02]  /*200a0*/  @!P0 SYNCS.PHASECHK.TRANS64 P0, [R5+URZ+0x28ca0], R9 ;  /* 0x028ca009050085a7 */ /* 0x000ea4000800007f */
[----:B--2---:R-:W-:Y:S05]  /*200b0*/  @!P0 BRA `(.L_x_8021) ;  /* 0xfffffffc00f08947 */ /* 0x004fea000383ffff */
[----:B------:R-:W-:Y:S05]  /*200c0*/  BRA `(.L_x_8221) ;  /* 0xffffff7400687947 */ /* 0x000fea000383ffff */
.L_x_8026:
[----:B0-----:R0:W2:Y:S02]  /*200d0*/  SYNCS.PHASECHK.TRANS64.TRYWAIT P0, [R5+URZ+0x28cc0], R9 ;  /* 0x028cc009050075a7 */ /* 0x0010a4000800017f */
[----:B--2---:R-:W-:Y:S05]  /*200e0*/  @!P0 NANOSLEEP.SYNCS 0x989680 ;  /* 0x009896800000895d */ /* 0x004fea0003900000 */
[----:B------:R-:W2:Y:S02]  /*200f0*/  @!P0 SYNCS.PHASECHK.TRANS64 P0, [R5+URZ+0x28cc0], R9 ;  /* 0x028cc009050085a7 */ /* 0x000ea4000800007f */
[----:B--2---:R-:W-:Y:S05]  /*20100*/  @!P0 BRA `(.L_x_8026) ;  /* 0xfffffffc00f08947 */ /* 0x004fea000383ffff */
[----:B------:R-:W-:Y:S05]  /*20110*/  BRA `(.L_x_8222) ;  /* 0xffffff7400e87947 */ /* 0x000fea000383ffff */
.L_x_8040:
[----:B0-----:R0:W1:Y:S02]  /*20120*/  SYNCS.PHASECHK.TRANS64.TRYWAIT P1, [R5+URZ+0x28ca0], R6 ;  /* 0x028ca006050075a7 */ /* 0x001064000802017f */
[----:B-1----:R-:W-:Y:S05]  /*20130*/  @!P1 NANOSLEEP.SYNCS 0x989680 ;  /* 0x009896800000995d */ /* 0x002fea0003900000 */
[----:B------:R-:W1:Y:S02]  /*20140*/  @!P1 SYNCS.PHASECHK.TRANS64 P1, [R5+URZ+0x28ca0], R6 ;  /* 0x028ca006050095a7 */ /* 0x000e64000802007f */
[----:B-1----:R-:W-:Y:S05]  /*20150*/  @!P1 BRA `(.L_x_8040) ;  /* 0xfffffffc00f09947 */ /* 0x002fea000383ffff */
[----:B------:R-:W-:Y:S05]  /*20160*/  BRA `(.L_x_8223) ;  /* 0xffffff8000687947 */ /* 0x000fea000383ffff */
.L_x_8045:
[----:B-1----:R1:W2:Y:S02]  /*20170*/  SYNCS.PHASECHK.TRANS64.TRYWAIT P1, [R5+URZ+0x28cc0], R6 ;  /* 0x028cc006050075a7 */ /* 0x0022a4000802017f */
[----:B--2---:R-:W-:Y:S05]  /*20180*/  @!P1 NANOSLEEP.SYNCS 0x989680 ;  /* 0x009896800000995d */ /* 0x004fea0003900000 */
[----:B------:R-:W2:Y:S02]  /*20190*/  @!P1 SYNCS.PHASECHK.TRANS64 P1, [R5+URZ+0x28cc0], R6 ;  /* 0x028cc006050095a7 */ /* 0x000ea4000802007f */
[----:B--2---:R-:W-:Y:S05]  /*201a0*/  @!P1 BRA `(.L_x_8045) ;  /* 0xfffffffc00f09947 */ /* 0x004fea000383ffff */
[----:B------:R-:W-:Y:S05]  /*201b0*/  BRA `(.L_x_8224) ;  /* 0xffffff8000e47947 */ /* 0x000fea000383ffff */
.L_x_8067:
        /* <DEDUP_REMOVED lines=11> */
.L_x_8226:
[----:B------:R-:W-:Y:S05]  /*20270*/  BSYNC B0 ;  /* 0x0000000000007941 */ /* 0x000fea0003800000 */
.L_x_8225:
[----:B------:R-:W-:Y:S05]  /*20280*/  BRA `(.L_x_8227) ;  /* 0xffffff94008c7947 */ /* 0x000fea000383ffff */
.L_x_8069:
[----:B------:R-:W-:Y:S01]  /*20290*/  BSSY B0, `(.L_x_8228) ;  /* 0x0000006000007945 */ /* 0x000fe20003800000 */
[----:B------:R-:W-:-:S07]  /*202a0*/  IMAD.MOV.U32 R15, RZ, RZ, -0x1 ;  /* 0xffffffffff0f7424 */ /* 0x000fce00078e00ff */
[----:B0-----:R-:W-:Y:S05]  /*202b0*/  WARPSYNC.COLLECTIVE R15, `(.L_x_8229) ;  /* 0x000000000f0c7348 */ /* 0x001fea0003c00000 */
[----:B------:R-:W-:Y:S02]  /*202c0*/  ELECT P6, UR62, PT ;  /* 0x00000000003e782f */ /* 0x000fe400038c0000 */
[----:B------:R-:W-:Y:S01]  /*202d0*/  MOV R14, UR62 ;  /* 0x0000003e000e7c02 */ /* 0x000fe20008000f00 */
[----:B0-----:R-:W-:Y:S10]  /*202e0*/  ENDCOLLECTIVE ;  /* 0x000000000000791b */ /* 0x001ff40003800000 */
.L_x_8229:
[----:B------:R-:W-:Y:S05]  /*202f0*/  BSYNC B0 ;  /* 0x0000000000007941 */ /* 0x000fea0003800000 */
.L_x_8228:
[----:B------:R-:W-:Y:S05]  /*20300*/  BRA `(.L_x_8230) ;  /* 0xffffff9400907947 */ /* 0x000fea000383ffff */
.L_x_8071:
[----:B-1----:R1:W2:Y:S02]  /*20310*/  SYNCS.PHASECHK.TRANS64.TRYWAIT P0, [R0+URZ+0x28c40], R2 ;  /* 0x028c4002000075a7 */ /* 0x0022a4000800017f */
[----:B--2---:R-:W-:Y:S05]  /*20320*/  @!P0 NANOSLEEP.SYNCS 0x989680 ;  /* 0x009896800000895d */ /* 0x004fea0003900000 */
[----:B------:R-:W2:Y:S02]  /*20330*/  @!P0 SYNCS.PHASECHK.TRANS64 P0, [R0+URZ+0x28c40], R2 ;  /* 0x028c4002000085a7 */ /* 0x000ea4000800007f */
[----:B--2---:R-:W-:Y:S05]  /*20340*/  @!P0 BRA `(.L_x_8071) ;  /* 0xfffffffc00f08947 */ /* 0x004fea000383ffff */
[----:B------:R-:W-:Y:S05]  /*20350*/  BRA `(.L_x_8231) ;  /* 0xffffff9400f47947 */ /* 0x000fea000383ffff */
.L_x_8075:
        /* <DEDUP_REMOVED lines=15> */
.L_x_8232:
[----:B------:R-:W-:Y:S02]  /*20450*/  IMAD.MOV.U32 R13, RZ, RZ, R4 ;  /* 0x000000ffff0d7224 */ /* 0x000fe400078e0004 */
[----:B------:R-:W-:-:S07]  /*20460*/  IMAD.MOV.U32 R6, RZ, RZ, R14 ;  /* 0x000000ffff067224 */ /* 0x000fce00078e000e */
[----:B------:R-:W-:Y:S05]  /*20470*/  WARPSYNC.COLLECTIVE R15, `(.L_x_8233) ;  /* 0x000000000f087348 */ /* 0x000fea0003c00000 */
[----:B------:R0:W1:Y:S02]  /*20480*/  SHFL.IDX P6, R14, R13, R12, R11 ;  /* 0x0000000c0d0e7389 */ /* 0x00006400000c000b */
[----:B01----:R-:W-:Y:S01]  /*20490*/  ENDCOLLECTIVE ;  /* 0x000000000000791b */ /* 0x003fe20003800000 */
.L_x_8233:
[----:B------:R-:W-:Y:S02]  /*204a0*/  IMAD.MOV.U32 R13, RZ, RZ, R3 ;  /* 0x000000ffff0d7224 */ /* 0x000fe400078e0003 */
[----:B------:R-:W-:Y:S02]  /*204b0*/  IMAD.MOV.U32 R12, RZ, RZ, 0x1 ;  /* 0x00000001ff0c7424 */ /* 0x000fe400078e00ff */
[----:B------:R-:W-:-:S07]  /*204c0*/  IMAD.MOV.U32 R7, RZ, RZ, R14 ;  /* 0x000000ffff077224 */ /* 0x000fce00078e000e */
[----:B------:R-:W-:Y:S05]  /*204d0*/  WARPSYNC.COLLECTIVE R15, `(.L_x_8234) ;  /* 0x000000000f087348 */ /* 0x000fea0003c00000 */
[----:B------:R0:W1:Y:S02]  /*204e0*/  SHFL.IDX P6, R14, R13, R12, R11 ;  /* 0x0000000c0d0e7389 */ /* 0x00006400000c000b */
[----:B01----:R-:W-:Y:S01]  /*204f0*/  ENDCOLLECTIVE ;  /* 0x000000000000791b */ /* 0x003fe20003800000 */
.L_x_8234:
        /* <DEDUP_REMOVED lines=15> */
.L_x_8235:
[----:B------:R-:W-:Y:S02]  /*205f0*/  IMAD.MOV.U32 R13, RZ, RZ, R3 ;  /* 0x000000ffff0d7224 */ /* 0x000fe400078e0003 */
[----:B------:R-:W-:Y:S02]  /*20600*/  IMAD.MOV.U32 R12, RZ, RZ, 0x2 ;  /* 0x00000002ff0c7424 */ /* 0x000fe400078e00ff */
[----:B------:R-:W-:-:S07]  /*20610*/  IMAD.MOV.U32 R5, RZ, RZ, R14 ;  /* 0x000000ffff057224 */ /* 0x000fce00078e000e */
[----:B------:R-:W-:Y:S05]  /*20620*/  WARPSYNC.COLLECTIVE R15, `(.L_x_8236) ;  /* 0x000000000f087348 */ /* 0x000fea0003c00000 */
[----:B------:R0:W1:Y:S02]  /*20630*/  SHFL.IDX P6, R14, R13, R12, R11 ;  /* 0x0000000c0d0e7389 */ /* 0x00006400000c000b */
[----:B01----:R-:W-:Y:S01]  /*20640*/  ENDCOLLECTIVE ;  /* 0x000000000000791b */ /* 0x003fe20003800000 */
.L_x_8236:
        /* <DEDUP_REMOVED lines=15> */
.L_x_8237:
[----:B------:R-:W-:Y:S02]  /*20740*/  IMAD.MOV.U32 R13, RZ, RZ, R3 ;  /* 0x000000ffff0d7224 */ /* 0x000fe400078e0003 */
[----:B------:R-:W-:Y:S02]  /*20750*/  IMAD.MOV.U32 R12, RZ, RZ, 0x3 ;  /* 0x00000003ff0c7424 */ /* 0x000fe400078e00ff */
[----:B------:R-:W-:-:S07]  /*20760*/  IMAD.MOV.U32 R5, RZ, RZ, R14 ;  /* 0x000000ffff057224 */ /* 0x000fce00078e000e */
[----:B------:R-:W-:Y:S05]  /*20770*/  WARPSYNC.COLLECTIVE R15, `(.L_x_8238) ;  /* 0x000000000f087348 */ /* 0x000fea0003c00000 */
[----:B------:R0:W1:Y:S02]  /*20780*/  SHFL.IDX P6, R14, R13, R12, R11 ;  /* 0x0000000c0d0e7389 */ /* 0x00006400000c000b */
[----:B01----:R-:W-:Y:S01]  /*20790*/  ENDCOLLECTIVE ;  /* 0x000000000000791b */ /* 0x003fe20003800000 */
.L_x_8238:
        /* <DEDUP_REMOVED lines=13> */
.L_x_8239:
[----:B------:R-:W-:Y:S01]  /*20870*/  IMAD.MOV.U32 R3, RZ, RZ, R14 ;  /* 0x000000ffff037224 */ /* 0x000fe200078e000e */
[----:B------:R-:W-:Y:S06]  /*20880*/  BRA `(.L_x_8240) ;  /* 0xffffff9c00387947 */ /* 0x000fec000383ffff */
.L_x_8078:
[----:B0-----:R0:W1:Y:S02]  /*20890*/  SYNCS.PHASECHK.TRANS64.TRYWAIT P0, [R18+URZ+0x28c20], R0 ;  /* 0x028c2000120075a7 */ /* 0x001064000800017f */
[----:B-1----:R-:W-:Y:S05]  /*208a0*/  @!P0 NANOSLEEP.SYNCS 0x989680 ;  /* 0x009896800000895d */ /* 0x002fea0003900000 */
[----:B------:R-:W1:Y:S02]  /*208b0*/  @!P0 SYNCS.PHASECHK.TRANS64 P0, [R18+URZ+0x28c20], R0 ;  /* 0x028c2000120085a7 */ /* 0x000e64000800007f */
[----:B-1----:R-:W-:Y:S05]  /*208c0*/  @!P0 BRA `(.L_x_8078) ;  /* 0xfffffffc00f08947 */ /* 0x002fea000383ffff */
[----:B------:R-:W-:Y:S05]  /*208d0*/  BRA `(.L_x_8241) ;  /* 0xffffff9c00947947 */ /* 0x000fea000383ffff */
.L_x_8082:
[----:B0-----:R0:W1:Y:S02]  /*208e0*/  SYNCS.PHASECHK.TRANS64.TRYWAIT P0, [R0+URZ+0x28c60], R2 ;  /* 0x028c6002000075a7 */ /* 0x001064000800017f */
[----:B-1----:R-:W-:Y:S05]  /*208f0*/  @!P0 NANOSLEEP.SYNCS 0x989680 ;  /* 0x009896800000895d */ /* 0x002fea0003900000 */
[----:B------:R-:W1:Y:S02]  /*20900*/  @!P0 SYNCS.PHASECHK.TRANS64 P0, [R0+URZ+0x28c60], R2 ;  /* 0x028c6002000085a7 */ /* 0x000e64000800007f */
[----:B-1----:R-:W-:Y:S05]  /*20910*/  @!P0 BRA `(.L_x_8082) ;  /* 0xfffffffc00f08947 */ /* 0x002fea000383ffff */
[----:B------:R-:W-:Y:S05]  /*20920*/  BRA `(.L_x_8242) ;  /* 0xffffff9c00b87947 */ /* 0x000fea000383ffff */
.L_x_8101:
[----:B-1----:R1:W2:Y:S02]  /*20930*/  SYNCS.PHASECHK.TRANS64.TRYWAIT P0, [R2+URZ+0x28c40], R6 ;  /* 0x028c4006020075a7 */ /* 0x0022a4000800017f */
[----:B--2---:R-:W-:Y:S05]  /*20940*/  @!P0 NANOSLEEP.SYNCS 0x989680 ;  /* 0x009896800000895d */ /* 0x004fea0003900000 */
[----:B------:R-:W2:Y:S02]  /*20950*/  @!P0 SYNCS.PHASECHK.TRANS64 P0, [R2+URZ+0x28c40], R6 ;  /* 0x028c4006020085a7 */ /* 0x000ea4000800007f */
[----:B--2---:R-:W-:Y:S05]  /*20960*/  @!P0 BRA `(.L_x_8101) ;  /* 0xfffffffc00f08947 */ /* 0x004fea000383ffff */
[----:B------:R-:W-:Y:S05]  /*20970*/  BRA `(.L_x_8243) ;  /* 0xffffffa800d07947 */ /* 0x000fea000383ffff */
.L_x_8106:
[----:B0-----:R0:W2:Y:S02]  /*20980*/  SYNCS.PHASECHK.TRANS64.TRYWAIT P0, [R2+URZ+0x28c60], R6 ;  /* 0x028c6006020075a7 */ /* 0x0010a4000800017f */
[----:B--2---:R-:W-:Y:S05]  /*20990*/  @!P0 NANOSLEEP.SYNCS 0x989680 ;  /* 0x009896800000895d */ /* 0x004fea0003900000 */
[----:B------:R-:W2:Y:S02]  /*209a0*/  @!P0 SYNCS.PHASECHK.TRANS64 P0, [R2+URZ+0x28c60], R6 ;  /* 0x028c6006020085a7 */ /* 0x000ea4000800007f */
[----:B--2---:R-:W-:Y:S05]  /*209b0*/  @!P0 BRA `(.L_x_8106) ;  /* 0xfffffffc00f08947 */ /* 0x004fea000383ffff */
[----:B------:R-:W-:Y:S05]  /*209c0*/  BRA `(.L_x_8244) ;  /* 0xffffffac00507947 */ /* 0x000fea000383ffff */
.L_x_8121:
[----:B-1----:R1:W2:Y:S02]  /*209d0*/  SYNCS.PHASECHK.TRANS64.TRYWAIT P0, [R2+URZ+0x28c40], R3 ;  /* 0x028c4003020075a7 */ /* 0x0022a4000800017f */
[----:B--2---:R-:W-:Y:S05]  /*209e0*/  @!P0 NANOSLEEP.SYNCS 0x989680 ;  /* 0x009896800000895d */ /* 0x004fea0003900000 */
[----:B------:R-:W2:Y:S02]  /*209f0*/  @!P0 SYNCS.PHASECHK.TRANS64 P0, [R2+URZ+0x28c40], R3 ;  /* 0x028c4003020085a7 */ /* 0x000ea4000800007f */
[----:B--2---:R-:W-:Y:S05]  /*20a00*/  @!P0 BRA `(.L_x_8121) ;  /* 0xfffffffc00f08947 */ /* 0x004fea000383ffff */
[----:B------:R-:W-:Y:S05]  /*20a10*/  BRA `(.L_x_8245) ;  /* 0xffffffb800307947 */ /* 0x000fea000383ffff */
.L_x_8126:
[----:B0-----:R0:W2:Y:S02]  /*20a20*/  SYNCS.PHASECHK.TRANS64.TRYWAIT P0, [R2+URZ+0x28c60], R3 ;  /* 0x028c6003020075a7 */ /* 0x0010a4000800017f */
[----:B--2---:R-:W-:Y:S05]  /*20a30*/  @!P0 NANOSLEEP.SYNCS 0x989680 ;  /* 0x009896800000895d */ /* 0x004fea0003900000 */
[----:B------:R-:W2:Y:S02]  /*20a40*/  @!P0 SYNCS.PHASECHK.TRANS64 P0, [R2+URZ+0x28c60], R3 ;  /* 0x028c6003020085a7 */ /* 0x000ea4000800007f */
[----:B--2---:R-:W-:Y:S05]  /*20a50*/  @!P0 BRA `(.L_x_8126) ;  /* 0xfffffffc00f08947 */ /* 0x004fea000383ffff */
[----:B------:R-:W-:Y:S05]  /*20a60*/  BRA `(.L_x_8246) ;  /* 0xffffffb800ac7947 */ /* 0x000fea000383ffff */
.L_x_8141:
[----:B-1----:R1:W2:Y:S02]  /*20a70*/  SYNCS.PHASECHK.TRANS64.TRYWAIT P0, [R3+URZ+0x28c40], R2 ;  /* 0x028c4002030075a7 */ /* 0x0022a4000800017f */
[----:B--2---:R-:W-:Y:S05]  /*20a80*/  @!P0 NANOSLEEP.SYNCS 0x989680 ;  /* 0x009896800000895d */ /* 0x004fea0003900000 */
[----:B------:R-:W2:Y:S02]  /*20a90*/  @!P0 SYNCS.PHASECHK.TRANS64 P0, [R3+URZ+0x28c40], R2 ;  /* 0x028c4002030085a7 */ /* 0x000ea4000800007f */
[----:B--2---:R-:W-:Y:S05]  /*20aa0*/  @!P0 BRA `(.L_x_8141) ;  /* 0xfffffffc00f08947 */ /* 0x004fea000383ffff */
[----:B------:R-:W-:Y:S05]  /*20ab0*/  BRA `(.L_x_8247) ;  /* 0xffffffc4006c7947 */ /* 0x000fea000383ffff */
.L_x_8146:
[----:B--2---:R2:W3:Y:S02]  /*20ac0*/  SYNCS.PHASECHK.TRANS64.TRYWAIT P0, [R3+URZ+0x28c60], R2 ;  /* 0x028c6002030075a7 */ /* 0x0044e4000800017f */
[----:B---3--:R-:W-:Y:S05]  /*20ad0*/  @!P0 NANOSLEEP.SYNCS 0x989680 ;  /* 0x009896800000895d */ /* 0x008fea0003900000 */
[----:B------:R-:W3:Y:S02]  /*20ae0*/  @!P0 SYNCS.PHASECHK.TRANS64 P0, [R3+URZ+0x28c60], R2 ;  /* 0x028c6002030085a7 */ /* 0x000ee4000800007f */
[----:B---3--:R-:W-:Y:S05]  /*20af0*/  @!P0 BRA `(.L_x_8146) ;  /* 0xfffffffc00f08947 */ /* 0x008fea000383ffff */
[----:B------:R-:W-:Y:S05]  /*20b00*/  BRA `(.L_x_8248) ;  /* 0xffffffc400ec7947 */ /* 0x000fea000383ffff */
.L_x_8162:
        /* <DEDUP_REMOVED lines=9> */
.L_x_8250:
[----:B------:R-:W-:Y:S05]  /*20ba0*/  BSYNC B0 ;  /* 0x0000000000007941 */ /* 0x000fea0003800000 */
.L_x_8249:
        /* <DEDUP_REMOVED lines=9> */
.L_x_8251:
        /* <DEDUP_REMOVED lines=26> */
.L_x_8252:
        /* <DEDUP_REMOVED lines=8> */
.L_x_8253:
        /* <DEDUP_REMOVED lines=8> */
.L_x_8254:
        /* <DEDUP_REMOVED lines=8> */
.L_x_8255:
        /* <DEDUP_REMOVED lines=8> */
.L_x_8256:
        /* <DEDUP_REMOVED lines=9> */
.L_x_8257:
[----:B------:R-:W-:Y:S01]  /*21070*/  IMAD.MOV.U32 R9, RZ, RZ, R14 ;  /* 0x000000ffff097224 */ /* 0x000fe200078e000e */
[----:B------:R-:W-:Y:S06]  /*21080*/  BRA `(.L_x_8258) ;  /* 0xffffffd0002c7947 */ /* 0x000fec000383ffff */
.L_x_8165:
        /* <DEDUP_REMOVED lines=8> */
.L_x_8260:
[----:B------:R-:W-:Y:S05]  /*21110*/  BSYNC B0 ;  /* 0x0000000000007941 */ /* 0x000fea0003800000 */
.L_x_8259:
        /* <DEDUP_REMOVED lines=10> */
.L_x_8261:
        /* <DEDUP_REMOVED lines=8> */
.L_x_8262:
        /* <DEDUP_REMOVED lines=8> */
.L_x_8263:
        /* <DEDUP_REMOVED lines=8> */
.L_x_8264:
        /* <DEDUP_REMOVED lines=9> */
.L_x_8265:
[----:B------:R-:W-:Y:S01]  /*213d0*/  IMAD.MOV.U32 R9, RZ, RZ, R14 ;  /* 0x000000ffff097224 */ /* 0x000fe200078e000e */
[----:B------:R-:W-:Y:S06]  /*213e0*/  BRA `(.L_x_8266) ;  /* 0xffffffd000007947 */ /* 0x000fec000383ffff */
.L_x_8167:
[----:B------:R-:W-:Y:S01]  /*213f0*/  BSSY B0, `(.L_x_8267) ;  /* 0x0000006000007945 */ /* 0x000fe20003800000 */
[----:B------:R-:W-:Y:S01]  /*21400*/  PLOP3.LUT P6, PT, P6, PT, PT, 0x8, 0x0 ;  /* 0x000000000000781c */ /* 0x000fe200037ce170 */
[----:B------:R-:W-:-:S12]  /*21410*/  IMAD.MOV.U32 R15, RZ, RZ, -0x1 ;  /* 0xffffffffff0f7424 */ /* 0x000fd800078e00ff */
[----:B0-----:R-:W-:Y:S05]  /*21420*/  WARPSYNC.COLLECTIVE R15, `(.L_x_8268) ;  /* 0x000000000f087348 */ /* 0x001fea0003c00000 */
[----:B------:R-:W-:Y:S01]  /*21430*/  VOTE.ANY R14, PT, P6 ;  /* 0x00000000000e7806 */ /* 0x000fe200030e0100 */
[----:B0-----:R-:W-:Y:S06]  /*21440*/  ENDCOLLECTIVE ;  /* 0x000000000000791b */ /* 0x001fec0003800000 */
.L_x_8268:
[----:B------:R-:W-:Y:S05]  /*21450*/  BSYNC B0 ;  /* 0x0000000000007941 */ /* 0x000fea0003800000 */
.L_x_8267:
        /* <DEDUP_REMOVED lines=10> */
.L_x_8269:
[----:B------:R-:W-:Y:S02]  /*21500*/  IMAD.MOV.U32 R13, RZ, RZ, R6 ;  /* 0x000000ffff0d7224 */ /* 0x000fe400078e0006 */
[----:B------:R-:W-:-:S07]  /*21510*/  IMAD.MOV.U32 R4, RZ, RZ, R14 ;  /* 0x000000ffff047224 */ /* 0x000fce00078e000e */
[----:B------:R-:W-:Y:S05]  /*21520*/  WARPSYNC.COLLECTIVE R15, `(.L_x_8270) ;  /* 0x000000000f087348 */ /* 0x000fea0003c00000 */
[----:B------:R0:W1:Y:S02]  /*21530*/  SHFL.IDX P6, R14, R13, R12, R11 ;  /* 0x0000000c0d0e7389 */ /* 0x00006400000c000b */
[----:B01----:R-:W-:Y:S01]  /*21540*/  ENDCOLLECTIVE ;  /* 0x000000000000791b */ /* 0x003fe20003800000 */
.L_x_8270:
[----:B------:R-:W-:Y:S02]  /*21550*/  IMAD.MOV.U32 R6, RZ, RZ, R14 ;  /* 0x000000ffff067224 */ /* 0x000fe400078e000e */
[----:B------:R-:W-:-:S05]  /*21560*/  IMAD.IADD R10, R7, 0x1, R10 ;  /* 0x00000001070a7824 */ /* 0x000fca00078e020a */
[----:B------:R0:W-:Y:S01]  /*21570*/  STL [R1+0xc], R10 ;  /* 0x00000c0a01007387 */ /* 0x0001e20000100800 */
[----:B------:R-:W-:Y:S05]  /*21580*/  BRA `(.L_x_8271) ;  /* 0xffffffcc00e07947 */ /* 0x000fea000383ffff */
.L_x_8169:
        /* <DEDUP_REMOVED lines=8> */
.L_x_8273:
[----:B------:R-:W-:Y:S05]  /*21610*/  BSYNC B0 ;  /* 0x0000000000007941 */ /* 0x000fea0003800000 */
.L_x_8272:
[----:B------:R-:W-:Y:S01]  /*21620*/  IMAD.MOV.U32 R8, RZ, RZ, R14 ;  /* 0x000000ffff087224 */ /* 0x000fe200078e000e */
[----:B------:R-:W-:Y:S06]  /*21630*/  BRA `(.L_x_8168) ;  /* 0xffffffcc00cc7947 */ /* 0x000fec000383ffff */
.L_x_8175:
[----:B0-----:R0:W1:Y:S02]  /*21640*/  SYNCS.PHASECHK.TRANS64.TRYWAIT P0, [R0+URZ+0x28c20], R3 ;  /* 0x028c2003000075a7 */ /* 0x001064000800017f */
[----:B-1----:R-:W-:Y:S05]  /*21650*/  @!P0 NANOSLEEP.SYNCS 0x989680 ;  /* 0x009896800000895d */ /* 0x002fea0003900000 */
[----:B------:R-:W1:Y:S02]  /*21660*/  @!P0 SYNCS.PHASECHK.TRANS64 P0, [R0+URZ+0x28c20], R3 ;  /* 0x028c2003000085a7 */ /* 0x000e64000800007f */
[----:B-1----:R-:W-:Y:S05]  /*21670*/  @!P0 BRA `(.L_x_8175) ;  /* 0xfffffffc00f08947 */ /* 0x002fea000383ffff */
[----:B------:R-:W-:Y:S05]  /*21680*/  BRA `(.L_x_8274) ;  /* 0xffffffd800687947 */ /* 0x000fea000383ffff */
.L_x_8176:
        /* <DEDUP_REMOVED lines=11> */
.L_x_8276:
[----:B------:R-:W-:Y:S05]  /*21740*/  BSYNC B0 ;  /* 0x0000000000007941 */ /* 0x000fea0003800000 */
.L_x_8275:
[----:B------:R-:W-:Y:S05]  /*21750*/  BRA `(.L_x_8277) ;  /* 0xffffffd800507947 */ /* 0x000fea000383ffff */
.L_x_8177:
[----:B------:R-:W-:Y:S01]  /*21760*/  BSSY B0, `(.L_x_8278) ;  /* 0x0000006000007945 */ /* 0x000fe20003800000 */
[----:B------:R-:W-:-:S07]  /*21770*/  IMAD.MOV.U32 R15, RZ, RZ, -0x1 ;  /* 0xffffffffff0f7424 */ /* 0x000fce00078e00ff */
[----:B01----:R-:W-:Y:S05]  /*21780*/  WARPSYNC.COLLECTIVE R15, `(.L_x_8279) ;  /* 0x000000000f0c7348 */ /* 0x003fea0003c00000 */
[----:B------:R-:W-:Y:S02]  /*21790*/  ELECT P6, UR62, PT ;  /* 0x00000000003e782f */ /* 0x000fe400038c0000 */
[----:B------:R-:W-:Y:S01]  /*217a0*/  MOV R14, UR62 ;  /* 0x0000003e000e7c02 */ /* 0x000fe20008000f00 */
[----:B01----:R-:W-:Y:S10]  /*217b0*/  ENDCOLLECTIVE ;  /* 0x000000000000791b */ /* 0x003ff40003800000 */
.L_x_8279:
[----:B------:R-:W-:Y:S05]  /*217c0*/  BSYNC B0 ;  /* 0x0000000000007941 */ /* 0x000fea0003800000 */
.L_x_8278:
[----:B------:R-:W-:Y:S05]  /*217d0*/  BRA `(.L_x_8280) ;  /* 0xffffffd800447947 */ /* 0x000fea000383ffff */
.L_x_8179:
[----:B0-----:R0:W1:Y:S02]  /*217e0*/  SYNCS.PHASECHK.TRANS64.TRYWAIT P0, [R6+URZ], R5 ;  /* 0x00000005060075a7 */ /* 0x001064000800017f */
[----:B-1----:R-:W-:Y:S05]  /*217f0*/  @!P0 NANOSLEEP.SYNCS 0x989680 ;  /* 0x009896800000895d */ /* 0x002fea0003900000 */
[----:B------:R-:W1:Y:S02]  /*21800*/  @!P0 SYNCS.PHASECHK.TRANS64 P0, [R6+URZ], R5 ;  /* 0x00000005060085a7 */ /* 0x000e64000800007f */
[----:B-1----:R-:W-:Y:S05]  /*21810*/  @!P0 BRA `(.L_x_8179) ;  /* 0xfffffffc00f08947 */ /* 0x002fea000383ffff */
[----:B------:R-:W-:Y:S05]  /*21820*/  BRA `(.L_x_8281) ;  /* 0xffffffd800807947 */ /* 0x000fea000383ffff */
.L_x_8180:
[----:B-1----:R1:W2:Y:S02]  /*21830*/  SYNCS.PHASECHK.TRANS64.TRYWAIT P0, [R7+URZ], R2 ;  /* 0x00000002070075a7 */ /* 0x0022a4000800017f */
[----:B--2---:R-:W-:Y:S05]  /*21840*/  @!P0 NANOSLEEP.SYNCS 0x989680 ;  /* 0x009896800000895d */ /* 0x004fea0003900000 */
[----:B------:R-:W2:Y:S02]  /*21850*/  @!P0 SYNCS.PHASECHK.TRANS64 P0, [R7+URZ], R2 ;  /* 0x00000002070085a7 */ /* 0x000ea4000800007f */
[----:B--2---:R-:W-:Y:S05]  /*21860*/  @!P0 BRA `(.L_x_8180) ;  /* 0xfffffffc00f08947 */ /* 0x004fea000383ffff */
[----:B------:R-:W-:Y:S05]  /*21870*/  BRA `(.L_x_8282) ;  /* 0xffffffd800747947 */ /* 0x000fea000383ffff */
.L_x_8182:
[----:B--2---:R2:W3:Y:S02]  /*21880*/  SYNCS.PHASECHK.TRANS64.TRYWAIT P0, [R4+URZ], R5 ;  /* 0x00000005040075a7 */ /* 0x0044e4000800017f */
[----:B---3--:R-:W-:Y:S05]  /*21890*/  @!P0 NANOSLEEP.SYNCS 0x989680 ;  /* 0x009896800000895d */ /* 0x008fea0003900000 */
[----:B------:R-:W3:Y:S02]  /*218a0*/  @!P0 SYNCS.PHASECHK.TRANS64 P0, [R4+URZ], R5 ;  /* 0x00000005040085a7 */ /* 0x000ee4000800007f */
[----:B---3--:R-:W-:Y:S05]  /*218b0*/  @!P0 BRA `(.L_x_8182) ;  /* 0xfffffffc00f08947 */ /* 0x008fea000383ffff */
[----:B------:R-:W-:Y:S05]  /*218c0*/  BRA `(.L_x_8283) ;  /* 0xffffffd8007c7947 */ /* 0x000fea000383ffff */
.L_x_8284:
        /* <DEDUP_REMOVED lines=11> */
.L_x_15185:


//--------------------- .text._ZN7cutlass13device_kernelIN5flash11enable_sm90INS1_16FlashAttnFwdSm90INS1_25CollectiveMainloopFwdSm90ILi2EN4cute5tupleIJNS5_1CILi1EEES8_S8_EEENS6_IJNS7_ILi64EEESA_SA_EEELi512ENS_10bfloat16_tEfNS_4arch4Sm90ELb1ELb0ELb1ELb1ELb0ELb0ELb1ELb0ELb0ELb1ELb1ELb0EEENS1_21CollectiveEpilogueFwdINS6_IJSA_NS7_ILi512EEESA_EEES9_SC_SE_Li256ELb1ELb1ELb1ELb0EEENS1_36VarlenDynamicPersistentTileSchedulerILi64ELi64ELi256ELi128ELb1ELb1ELb1ELb1ELb1ELb1EEEEEEEEEvNT_6ParamsE --------------------------
	.section	.text._ZN7cutlass13device_kernelIN5flash11enable_sm90INS1_16FlashAttnFwdSm90INS1_25CollectiveMainloopFwdSm90ILi2EN4cute5tupleIJNS5_1CILi1EEES8_S8_EEENS6_IJNS7_ILi64EEESA_SA_EEELi512ENS_10bfloat16_tEfNS_4arch4Sm90ELb1ELb0ELb1ELb1ELb0ELb0ELb1ELb0ELb0ELb1ELb1ELb0EEENS1_21CollectiveEpilogueFwdINS6_IJSA_NS7_ILi512EEESA_EEES9_SC_SE_Li256ELb1ELb1ELb1ELb0EEENS1_36VarlenDynamicPersistentTileSchedulerILi64ELi64ELi256ELi128ELb1ELb1ELb1ELb1ELb1ELb1EEEEEEEEEvNT_6ParamsE,"ax",@progbits
	.align	128
.text._ZN7cutlass13device_kernelIN5flash11enable_sm90INS1_16FlashAttnFwdSm90INS1_25CollectiveMainloopFwdSm90ILi2EN4cute5tupleIJNS5_1CILi1EEES8_S8_EEENS6_IJNS7_ILi64EEESA_SA_EEELi512ENS_10bfloat16_tEfNS_4arch4Sm90ELb1ELb0ELb1ELb1ELb0ELb0ELb1ELb0ELb0ELb1ELb1ELb0EEENS1_21CollectiveEpilogueFwdINS6_IJSA_NS7_ILi512EEESA_EEES9_SC_SE_Li256ELb1ELb1ELb1ELb0EEENS1_36VarlenDynamicPersistentTileSchedulerILi64ELi64ELi256ELi128ELb1ELb1ELb1ELb1ELb1ELb1EEEEEEEEEvNT_6ParamsE:
        .type           _ZN7cutlass13device_kernelIN5flash11enable_sm90INS1_16FlashAttnFwdSm90INS1_25CollectiveMainloopFwdSm90ILi2EN4cute5tupleIJNS5_1CILi1EEES8_S8_EEENS6_IJNS7_ILi64EEESA_SA_EEELi512ENS_10bfloat16_tEfNS_4arch4Sm90ELb1ELb0ELb1ELb1ELb0ELb0ELb1ELb0ELb0ELb1ELb1ELb0EEENS1_21CollectiveEpilogueFwdINS6_IJSA_NS7_ILi512EEESA_EEES9_SC_SE_Li256ELb1ELb1ELb1ELb0EEENS1_36VarlenDynamicPersistentTileSchedulerILi64ELi64ELi256ELi128ELb1ELb1ELb1ELb1ELb1ELb1EEEEEEEEEvNT_6ParamsE,@function
        .size           _ZN7cutlass13device_kernelIN5flash11enable_sm90INS1_16FlashAttnFwdSm90INS1_25CollectiveMainloopFwdSm90ILi2EN4cute5tupleIJNS5_1CILi1EEES8_S8_EEENS6_IJNS7_ILi64EEESA_SA_EEELi512ENS_10bfloat16_tEfNS_4arch4Sm90ELb1ELb0ELb1ELb1ELb0ELb0ELb1ELb0ELb0ELb1ELb1ELb0EEENS1_21CollectiveEpilogueFwdINS6_IJSA_NS7_ILi512EEESA_EEES9_SC_SE_Li256ELb1ELb1ELb1ELb0EEENS1_36VarlenDynamicPersistentTileSchedulerILi64ELi64ELi256ELi128ELb1ELb1ELb1ELb1ELb1ELb1EEEEEEEEEvNT_6ParamsE,(.L_x_15186 - _ZN7cutlass13device_kernelIN5flash11enable_sm90INS1_16FlashAttnFwdSm90INS1_25CollectiveMainloopFwdSm90ILi2EN4cute5tupleIJNS5_1CILi1EEES8_S8_EEENS6_IJNS7_ILi64EEESA_SA_EEELi512ENS_10bfloat16_tEfNS_4arch4Sm90ELb1ELb0ELb1ELb1ELb0ELb0ELb1ELb0ELb0ELb1ELb1ELb0EEENS1_21CollectiveEpilogueFwdINS6_IJSA_NS7_ILi512EEESA_EEES9_SC_SE_Li256ELb1ELb1ELb1ELb0EEENS1_36VarlenDynamicPersistentTileSchedulerILi64ELi64ELi256ELi128ELb1ELb1ELb1ELb1ELb1ELb1EEEEEEEEEvNT_6ParamsE)
        .other          _ZN7cutlass13device_kernelIN5flash11enable_sm90INS1_16FlashAttnFwdSm90INS1_25CollectiveMainloopFwdSm90ILi2EN4cute5tupleIJNS5_1CILi1EEES8_S8_EEENS6_IJNS7_ILi64EEESA_SA_EEELi512ENS_10bfloat16_tEfNS_4arch4Sm90ELb1ELb0ELb1ELb1ELb0ELb0ELb1ELb0ELb0ELb1ELb1ELb0EEENS1_21CollectiveEpilogueFwdINS6_IJSA_NS7_ILi512EEESA_EEES9_SC_SE_Li256ELb1ELb1ELb1ELb0EEENS1_36VarlenDynamicPersistentTileSchedulerILi64ELi64ELi256ELi128ELb1ELb1ELb1ELb1ELb1ELb1EEEEEEEEEvNT_6ParamsE,@"STO_CUDA_ENTRY STV_DEFAULT"
_ZN7cutlass13device_kernelIN5flash11enable_sm90INS1_16FlashAttnFwdSm90INS1_25CollectiveMainloopFwdSm90ILi2EN4cute5tupleIJNS5_1CILi1EEES8_S8_EEENS6_IJNS7_ILi64EEESA_SA_EEELi512ENS_10bfloat16_tEfNS_4arch4Sm90ELb1ELb0ELb1ELb1ELb0ELb0ELb1ELb0ELb0ELb1ELb1ELb0EEENS1_21CollectiveEpilogueFwdINS6_IJSA_NS7_ILi512EEESA_EEES9_SC_SE_Li256ELb1ELb1ELb1ELb0EEENS1_36VarlenDynamicPersistentTileSchedulerILi64ELi64ELi256ELi128ELb1ELb1ELb1ELb1ELb1ELb1EEEEEEEEEvNT_6ParamsE:
        /* <DEDUP_REMOVED lines=18> */
.L_x_8286:
[----:B------:R-:W-:Y:S05]  /*0120*/  BSYNC B0 ;  /* 0x0000000000007941 */ /* 0x000fea0003800000 */
.L_x_8285:
        /* <DEDUP_REMOVED lines=39> */
.L_x_8287:
        /* <DEDUP_REMOVED lines=22> */
.L_x_8288:
        /* <DEDUP_REMOVED lines=18> */
.L_x_8289:
        /* <DEDUP_REMOVED lines=22> */
.L_x_8290:
        /* <DEDUP_REMOVED lines=22> */
.L_x_8291:
[----:B------:R-:W-:Y:S01]  /*08e0*/  PLOP3.LUT P0, PT, PT, PT, UP0, 0x80, 0x0 ;  /* 0x000000000000781c */ /* 0x000fe20003f0f008 */
[----:B------:R-:W-:Y:S01]  /*08f0*/  UMOV UR36, 0x1 ;  /* 0x0000000100247882 */ /* 0x000fe20000000000 */
[----:B------:R-:W-:Y:S01]  /*0900*/  NOP ;  /* 0x0000000000007918 */ /* 0x000fe20000000000 */
[----:B------:R-:W-:Y:S01]  /*0910*/  USEL UR36, UR36, 0x2, !UP0 ;  /* 0x0000000224247887 */ /* 0x000fe2000c000000 */
[----:B------:R-:W-:Y:S01]  /*0920*/  ULDC.64 UR38, c[0x0][0x208] ;  /* 0x0000820000267ab9 */ /* 0x000fe20000000a00 */
[----:B0123--:R-:W-:Y:S08]  /*0930*/  BAR.SYNC.DEFER_BLOCKING 0x0 ;  /* 0x0000000000007b1d */ /* 0x00fff00000010000 */
[----:B------:R-:W-:Y:S05]  /*0940*/  @!P0 BRA `(.L_x_8292) ;  /* 0x0000012000d48947 */ /* 0x000fea0003800000 */
.L_x_8293:
        /* <DEDUP_REMOVED lines=25> */
[----:B------:R-:W-:-:S03]  /*0ae0*/  UMOV UR40, URZ ;  /* 0x0000003f00287c82 */ /* 0x000fc60008000000 */
[CC--:B------:R-:W-:Y:S02]  /*0af0*/  LEA.HI R2, R3.reuse, R6.reuse, RZ, 0x4 ;  /* 0x0000000603027211 */ /* 0x0c0fe400078f20ff */
[CC--:B------:R-:W-:Y:S02]  /*0b00*/  LEA.HI R4, R3.reuse, R6.reuse, RZ, 0x5 ;  /* 0x0000000603047211 */ /* 0x0c0fe400078f28ff */
[CC--:B------:R-:W-:Y:S02]  /*0b10*/  LEA.HI R0, R3.reuse, R6.reuse, RZ, 0x7 ;  /* 0x0000000603007211 */ /* 0x0c0fe400078f38ff */
[CC--:B------:R-:W-:Y:S02]  /*0b20*/  LEA.HI R9, R3.reuse, R6.reuse, RZ, 0x3 ;  /* 0x0000000603097211 */ /* 0x0c0fe400078f18ff */
[----:B------:R-:W-:Y:S02]  /*0b30*/  LEA.HI R10, R3, R6, RZ, 0x2 ;  /* 0x00000006030a7211 */ /* 0x000fe400078f10ff */
[----:B------:R-:W-:-:S02]  /*0b40*/  SHF.R.S32.HI R7, RZ, 0x4, R2 ;  /* 0x00000004ff077819 */ /* 0x000fc40000011402 */
[C---:B------:R-:W-:Y:S02]  /*0b50*/  LOP3.LUT R3, R2.reuse, 0xfffffff0, RZ, 0xc0, !PT ;  /* 0xfffffff002037812 */ /* 0x040fe400078ec0ff */
[--C-:B------:R-:W-:Y:S02]  /*0b60*/  SHF.R.S32.HI R5, RZ, 0x5, R4.reuse ;  /* 0x00000005ff057819 */ /* 0x100fe40000011404 */
[----:B------:R-:W-:Y:S02]  /*0b70*/  SHF.R.S32.HI R8, RZ, 0x1f, R4 ;  /* 0x0000001fff087819 */ /* 0x000fe40000011404 */
[----:B------:R-:W-:Y:S01]  /*0b80*/  LEA.HI R4, R2, R7, RZ, 0x1 ;  /* 0x0000000702047211 */ /* 0x000fe200078f08ff */
[----:B------:R-:W-:Y:S01]  /*0b90*/  IMAD.IADD R2, R6, 0x1, -R3 ;  /* 0x0000000106027824 */ /* 0x000fe200078e0a03 */
[----:B------:R-:W-:Y:S02]  /*0ba0*/  LOP3.LUT R13, R10, 0xfffffffc, RZ, 0xc0, !PT ;  /* 0xfffffffc0a0d7812 */ /* 0x000fe400078ec0ff */
[----:B------:R-:W-:-:S02]  /*0bb0*/  LOP3.LUT R4, R4, 0x1ffffffe, RZ, 0xc0, !PT ;  /* 0x1ffffffe04047812 */ /* 0x000fc400078ec0ff */
[----:B------:R-:W-:Y:S01]  /*0bc0*/  SHF.R.S32.HI R3, RZ, 0x1f, R2 ;  /* 0x0000001fff037819 */ /* 0x000fe20000011402 */
[----:B------:R-:W-:Y:S01]  /*0bd0*/  IMAD.IADD R13, R6, 0x1, -R13 ;  /* 0x00000001060d7824 */ /* 0x000fe200078e0a0d */
[----:B------:R-:W-:Y:S01]  /*0be0*/  LOP3.LUT R11, R9, 0xfffffff8, RZ, 0xc0, !PT ;  /* 0xfffffff8090b7812 */ /* 0x000fe200078ec0ff */
[----:B------:R-:W-:Y:S01]  /*0bf0*/  IMAD.IADD R4, R7, 0x1, -R4 ;  /* 0x0000000107047824 */ /* 0x000fe200078e0a04 */
[----:B------:R-:W-:Y:S02]  /*0c00*/  LEA.HI R8, R8, R5, RZ, 0x2 ;  /* 0x0000000508087211 */ /* 0x000fe400078f10ff */
[----:B------:R-:W-:Y:S01]  /*0c10*/  LOP3.LUT R9, R0, 0xffffff80, RZ, 0xc0, !PT ;  /* 0xffffff8000097812 */ /* 0x000fe200078ec0ff */
[----:B------:R-:W-:Y:S01]  /*0c20*/  IMAD.IADD R17, R6, 0x1, -R11 ;  /* 0x0000000106117824 */ /* 0x000fe200078e0a0b */
[----:B------:R-:W-:Y:S01]  /*0c30*/  LEA.HI R7, R3, R2, RZ, 0x3 ;  /* 0x0000000203077211 */ /* 0x000fe200078f18ff */
[----:B------:R-:W-:Y:S01]  /*0c40*/  IMAD.SHL.U32 R4, R4, 0x8, RZ ;  /* 0x0000000804047824 */ /* 0x000fe200078e00ff */
[----:B------:R-:W-:Y:S01]  /*0c50*/  SHF.R.S32.HI R233, RZ, 0x7, R0 ;  /* 0x00000007ffe97819 */ /* 0x000fe20000011400 */
[----:B------:R-:W-:Y:S01]  /*0c60*/  IMAD.IADD R9, R6, 0x1, -R9 ;  /* 0x0000000106097824 */ /* 0x000fe200078e0a09 */
[----:B------:R-:W-:Y:S01]  /*0c70*/  LOP3.LUT R8, R8, 0x3ffffc, RZ, 0xc0, !PT ;  /* 0x003ffffc08087812 */ /* 0x000fe200078ec0ff */
[----:B------:R-:W-:Y:S01]  /*0c80*/  IMAD.SHL.U32 R17, R17, 0x8, RZ ;  /* 0x0000000811117824 */ /* 0x000fe200078e00ff */
[----:B------:R-:W-:Y:S01]  /*0c90*/  LEA.HI R6, R13, R13, RZ, 0x1 ;  /* 0x0000000d0d067211 */ /* 0x000fe200078f08ff */
[----:B------:R-:W-:Y:S01]  /*0ca0*/  IMAD R15, R233, 0x100, R2 ;  /* 0x00000100e90f7824 */ /* 0x000fe200078e0202 */
[----:B------:R-:W-:Y:S01]  /*0cb0*/  LOP3.LUT R11, R7, 0xfffffff8, RZ, 0xc0, !PT ;  /* 0xfffffff8070b7812 */ /* 0x000fe200078ec0ff */
[----:B------:R-:W-:Y:S01]  /*0cc0*/  IMAD.IADD R8, R5, 0x1, -R8 ;  /* 0x0000000105087824 */ /* 0x000fe200078e0a08 */
[----:B------:R-:W-:Y:S01]  /*0cd0*/  LOP3.LUT R10, R6, 0x1ffffffe, RZ, 0xc0, !PT ;  /* 0x1ffffffe060a7812 */ /* 0x000fe200078ec0ff */
[----:B------:R-:W-:Y:S01]  /*0ce0*/  IMAD.SHL.U32 R7, R7, 0x40, RZ ;  /* 0x0000004007077824 */ /* 0x000fe200078e00ff */
[----:B------:R-:W-:Y:S01]  /*0cf0*/  SHF.R.S32.HI R6, RZ, 0x1f, R9 ;  /* 0x0000001fff067819 */ /* 0x000fe20000011409 */
[----:B------:R-:W-:Y:S01]  /*0d00*/  IMAD.IADD R11, R2, 0x1, -R11 ;  /* 0x00000001020b7824 */ /* 0x000fe200078e0a0b */
[----:B------:R-:W-:Y:S01]  /*0d10*/  LEA.HI R0, R0, R233, RZ, 0x1 ;  /* 0x000000e900007211 */ /* 0x000fe200078f08ff */
[----:B------:R-:W-:Y:S01]  /*0d20*/  IMAD R15, R8, 0x10, R15 ;  /* 0x00000010080f7824 */ /* 0x000fe200078e020f */
[----:B------:R-:W-:Y:S01]  /*0d30*/  LOP3.LUT R8, R7, 0x7ffffe00, RZ, 0xc0, !PT ;  /* 0x7ffffe0007087812 */ /* 0x000fe200078ec0ff */
[----:B------:R-:W-:Y:S01]  /*0d40*/  IMAD.SHL.U32 R7, R11, 0x40, RZ ;  /* 0x000000400b077824 */ /* 0x000fe200078e00ff */
[----:B------:R-:W-:Y:S01]  /*0d50*/  LEA.HI R3, R6, R9, RZ, 0x2 ;  /* 0x0000000906037211 */ /* 0x000fe200078f10ff */
[----:B------:R-:W-:Y:S01]  /*0d60*/  IMAD.IADD R13, R13, 0x1, -R10 ;  /* 0x000000010d0d7824 */ /* 0x000fe200078e0a0a */
[----:B------:R-:W-:Y:S01]  /*0d70*/  LOP3.LUT R0, R0, 0xfffffe, RZ, 0xc0, !PT ;  /* 0x00fffffe00007812 */ /* 0x000fe200078ec0ff */
[----:B------:R-:W-:Y:S01]  /*0d80*/  IMAD R8, R5, 0x400, R8 ;  /* 0x0000040005087824 */ /* 0x000fe200078e0208 */
[----:B------:R-:W-:Y:S01]  /*0d90*/  LOP3.LUT R10, R3, 0x7ffffffc, RZ, 0xc0, !PT ;  /* 0x7ffffffc030a7812 */ /* 0x000fe200078ec0ff */
[----:B------:R-:W-:Y:S01]  /*0da0*/  IMAD.U32 R5, R15, 0x40, R4 ;  /* 0x000000400f057824 */ /* 0x000fe200078e0004 */
[----:B------:R-:W-:Y:S01]  /*0db0*/  LOP3.LUT R7, R7, 0x1c0, RZ, 0xc0, !PT ;  /* 0x000001c007077812 */ /* 0x000fe200078ec0ff */
[----:B------:R-:W-:Y:S01]  /*0dc0*/  IMAD.IADD R0, R233, 0x1, -R0 ;  /* 0x00000001e9007824 */ /* 0x000fe200078e0a00 */
[--C-:B------:R-:W-:Y:S01]  /*0dd0*/  SHF.R.S32.HI R2, RZ, 0x2, R3.reuse ;  /* 0x00000002ff027819 */ /* 0x100fe20000011403 */
[----:B------:R-:W-:Y:S01]  /*0de0*/  IMAD.IADD R10, R9, 0x1, -R10 ;  /* 0x00000001090a7824 */ /* 0x000fe200078e0a0a */
[----:B------:R-:W-:Y:S01]  /*0df0*/  SHF.R.S32.HI R3, RZ, 0x1f, R3 ;  /* 0x0000001fff037819 */ /* 0x000fe20000011403 */
[----:B------:R0:W-:Y:S01]  /*0e00*/  STL [R1+0x70], R5 ;  /* 0x0000700501007387 */ /* 0x0001e20000100800 */
[----:B------:R-:W-:Y:S01]  /*0e10*/  LOP3.LUT R4, R7, 0x8, R4, 0xf8, !PT ;  /* 0x0000000807047812 */ /* 0x000fe200078ef804 */
[----:B------:R-:W-:Y:S01]  /*0e20*/  IMAD.SHL.U32 R189, R10, 0x2, RZ ;  /* 0x000000020abd7824 */ /* 0x000fe200078e00ff */
[----:B------:R-:W-:Y:S01]  /*0e30*/  SHF.R.U32.HI R7, RZ, 0x3, R7 ;  /* 0x00000003ff077819 */ /* 0x000fe20000011607 */
[----:B------:R-:W-:Y:S01]  /*0e40*/  VIADD R194, R17, 0x40 ;  /* 0x0000004011c27836 */ /* 0x000fe20000000000 */
[----:B------:R-:W-:Y:S01]  /*0e50*/  LEA.HI R3, R3, R2, RZ, 0x3 ;  /* 0x0000000203037211 */ /* 0x000fe200078f18ff */
[----:B------:R-:W-:Y:S01]  /*0e60*/  VIADD R193, R17, 0x80 ;  /* 0x0000008011c17836 */ /* 0x000fe20000000000 */
[----:B------:R-:W-:-:S02]  /*0e70*/  LOP3.LUT R7, R4, R7, RZ, 0x3c, !PT ;  /* 0x0000000704077212 */ /* 0x000fc400078e3cff */
[----:B------:R-:W-:Y:S01]  /*0e80*/  LEA.HI R6, R6, R9, RZ, 0x5 ;  /* 0x0000000906067211 */ /* 0x000fe200078f28ff */
[----:B0-----:R-:W-:Y:S01]  /*0e90*/  IMAD.SHL.U32 R5, R0, 0x100, RZ ;  /* 0x0000010000057824 */ /* 0x001fe200078e00ff */
[----:B------:R-:W-:Y:S01]  /*0ea0*/  LOP3.LUT R3, R3, 0xfffffff8, RZ, 0xc0, !PT ;  /* 0xfffffff803037812 */ /* 0x000fe200078ec0ff */
[----:B------:R-:W-:Y:S01]  /*0eb0*/  IMAD.IADD R7, R8, 0x1, R7 ;  /* 0x0000000108077824 */ /* 0x000fe200078e0207 */
[----:B------:R-:W-:Y:S01]  /*0ec0*/  R2P PR, R11, 0x6 ;  /* 0x000000060b007804 */ /* 0x000fe20000000000 */
[----:B------:R-:W-:Y:S01]  /*0ed0*/  IMAD.IADD R22, R189, 0x1, R5 ;  /* 0x00000001bd167824 */ /* 0x000fe200078e0205 */
[----:B------:R0:W-:Y:S01]  /*0ee0*/  STL [R1+0x6c], R5 ;  /* 0x00006c0501007387 */ /* 0x0001e20000100800 */
[----:B------:R-:W-:Y:S01]  /*0ef0*/  SHF.R.S32.HI R6, RZ, 0x5, R6 ;  /* 0x00000005ff067819 */ /* 0x000fe20000011406 */
[----:B------:R-:W-:Y:S01]  /*0f00*/  IMAD.IADD R3, R2, 0x1, -R3 ;  /* 0x0000000102037824 */ /* 0x000fe200078e0a03 */
[----:B------:R-:W-:Y:S01]  /*0f10*/  SEL R185, R185, 0xffffffe0, !P1 ;  /* 0xffffffe0b9b97807 */ /* 0x000fe20004800000 */
[C---:B------:R-:W-:Y:S01]  /*0f20*/  VIADD R226, R22.reuse, 0x10 ;  /* 0x0000001016e27836 */ /* 0x040fe20000000000 */
[----:B------:R-:W-:Y:S01]  /*0f30*/  SHF.R.S32.HI R0, RZ, 0x1f, R22 ;  /* 0x0000001fff007819 */ /* 0x000fe20000011416 */
[----:B------:R-:W-:-:S02]  /*0f40*/  VIADD R227, R22, 0x8 ;  /* 0x0000000816e37836 */ /* 0x000fc40000000000 */
[C---:B------:R-:W-:Y:S01]  /*0f50*/  VIADD R223, R22.reuse, 0x28 ;  /* 0x0000002816df7836 */ /* 0x040fe20000000000 */
[----:B------:R-:W-:Y:S01]  /*0f60*/  SHF.R.S32.HI R0, RZ, 0x1f, R226 ;  /* 0x0000001fff007819 */ /* 0x000fe200000114e2 */
[C---:B------:R-:W-:Y:S02]  /*0f70*/  VIADD R225, R22.reuse, 0x18 ;  /* 0x0000001816e17836 */ /* 0x040fe40000000000 */
[C---:B------:R-:W-:Y:S01]  /*0f80*/  VIADD R224, R22.reuse, 0x20 ;  /* 0x0000002016e07836 */ /* 0x040fe20000000000 */
[----:B------:R-:W-:Y:S01]  /*0f90*/  SHF.R.S32.HI R0, RZ, 0x1f, R223 ;  /* 0x0000001fff007819 */ /* 0x000fe200000114df */
[C---:B------:R-:W-:Y:S01]  /*0fa0*/  VIADD R220, R22.reuse, 0x40 ;  /* 0x0000004016dc7836 */ /* 0x040fe20000000000 */
[----:B------:R-:W-:Y:S01]  /*0fb0*/  SHF.R.S32.HI R4, RZ, 0x1f, R225 ;  /* 0x0000001fff047819 */ /* 0x000fe200000114e1 */
[----:B------:R-:W-:Y:S02]  /*0fc0*/  IMAD R23, R7, 0x2, R16 ;  /* 0x0000000207177824 */ /* 0x000fe400078e0210 */
[C---:B------:R-:W-:Y:S01]  /*0fd0*/  VIADD R222, R22.reuse, 0x30 ;  /* 0x0000003016de7836 */ /* 0x040fe20000000000 */
[----:B------:R-:W-:Y:S01]  /*0fe0*/  SHF.R.S32.HI R0, RZ, 0x1f, R220 ;  /* 0x0000001fff007819 */ /* 0x000fe200000114dc */
[----:B------:R-:W-:-:S02]  /*0ff0*/  VIADD R221, R22, 0x38 ;  /* 0x0000003816dd7836 */ /* 0x000fc40000000000 */
        /* <DEDUP_REMOVED lines=57> */
[----:B------:R-:W-:Y:S02]  /*1390*/  IMAD.MOV.U32 R2, RZ, RZ, RZ ;  /* 0x000000ffff027224 */ /* 0x000fe400078e00ff */
[----:B------:R-:W-:Y:S02]  /*13a0*/  IMAD R190, R13, 0x8, R18 ;  /* 0x000000080dbe7824 */ /* 0x000fe400078e0212 */
[----:B0-----:R-:W-:-:S07]  /*13b0*/  IMAD.IADD R185, R185, 0x1, R184 ;  /* 0x00000001b9b97824 */ /* 0x001fce00078e02b8 */
.L_x_8349:
[----:B------:R-:W-:Y:S01]  /*13c0*/  ULDC.64 UR6, c[0x0][0xd88] ;  /* 0x0003620000067ab9 */ /* 0x000fe20000000a00 */
[----:B------:R-:W-:Y:S01]  /*13d0*/  ULDC.64 UR8, c[0x0][0xb10] ;  /* 0x0002c40000087ab9 */ /* 0x000fe20000000a00 */
[----:B------:R-:W-:Y:S01]  /*13e0*/  UIMAD.WIDE UR6, UR5, 0x4, UR6 ;  /* 0x00000004050678a5 */ /* 0x000fe2000f8e0206 */
[----:B0-----:R-:W0:Y:S05]  /*13f0*/  LDC R188, c[0x0][0x288] ;  /* 0x0000a200ffbc7b82 */ /* 0x001e2a0000000800 */
[----:B-1234-:R-:W-:Y:S02]  /*1400*/  IMAD.U32 R8, RZ, RZ, UR6 ;  /* 0x00000006ff087e24 */ /* 0x01efe4000f8e00ff */
[----:B------:R-:W-:Y:S01]  /*1410*/  IMAD.U32 R9, RZ, RZ, UR7 ;  /* 0x00000007ff097e24 */ /* 0x000fe2000f8e00ff */
[----:B------:R-:W-:Y:S01]  /*1420*/  ULDC.64 UR6, c[0x0][0xb20] ;  /* 0x0002c80000067ab9 */ /* 0x000fe20000000a00 */
[----:B-----5:R-:W1:Y:S03]  /*1430*/  LDC.64 R12, c[0x0][0x418] ;  /* 0x00010600ff0c7b82 */ /* 0x020e660000000a00 */
[----:B------:R-:W2:Y:S01]  /*1440*/  LDG.E R191, desc[UR38][R8.64] ;  /* 0x0000002608bf7981 */ /* 0x000ea2000c1e1900 */
[----:B------:R-:W-:Y:S01]  /*1450*/  ISETP.NE.U32.AND P1, PT, RZ, UR6, PT ;  /* 0x00000006ff007c0c */ /* 0x000fe2000bf25070 */
[----:B------:R-:W-:Y:S01]  /*1460*/  IMAD.MOV.U32 R10, RZ, RZ, RZ ;  /* 0x000000ffff0a7224 */ /* 0x000fe200078e00ff */
[----:B------:R-:W-:-:S02]  /*1470*/  ISETP.NE.U32.AND P0, PT, RZ, UR8, PT ;  /* 0x00000008ff007c0c */ /* 0x000fc4000bf05070 */
[----:B------:R-:W-:Y:S01]  /*1480*/  ISETP.NE.AND.EX P1, PT, RZ, UR7, PT, P1 ;  /* 0x00000007ff007c0c */ /* 0x000fe2000bf25310 */
[----:B------:R-:W3:Y:S01]  /*1490*/  LDC R3, c[0x0][0x424] ;  /* 0x00010900ff037b82 */ /* 0x000ee20000000800 */
[----:B------:R-:W-:-:S07]  /*14a0*/  ISETP.NE.AND.EX P0, PT, RZ, UR9, PT, P0 ;  /* 0x00000009ff007c0c */ /* 0x000fce000bf05300 */
[----:B------:R-:W4:Y:S01]  /*14b0*/  LDC R14, c[0x0][0x2f0] ;  /* 0x0000bc00ff0e7b82 */ /* 0x000f220000000800 */
[----:B--2---:R-:W-:-:S03]  /*14c0*/  SHF.R.S32.HI R196, RZ, 0x1f, R191 ;  /* 0x0000001fffc47819 */ /* 0x004fc600000114bf */
[----:B------:R-:W-:-:S04]  /*14d0*/  @P1 LEA R4, P2, R191, UR6, 0x2 ;  /* 0x00000006bf041c11 */ /* 0x000fc8000f8410ff */
[C---:B------:R-:W-:Y:S02]  /*14e0*/  @P1 LEA.HI.X R5, R191.reuse, UR7, R196, 0x2, P2 ;  /* 0x00000007bf051c11 */ /* 0x040fe400090f14c4 */
[----:B------:R-:W-:-:S03]  /*14f0*/  @P0 LEA R8, P2, R191, UR8, 0x2 ;  /* 0x00000008bf080c11 */ /* 0x000fc6000f8410ff */
[----:B------:R2:W5:Y:S01]  /*1500*/  @P1 LDG.E R10, desc[UR38][R4.64] ;  /* 0x00000026040a1981 */ /* 0x000562000c1e1900 */
[----:B------:R-:W-:Y:S01]  /*1510*/  @P0 LEA.HI.X R9, R191, UR9, R196, 0x2, P2 ;  /* 0x00000009bf090c11 */ /* 0x000fe200090f14c4 */
[----:B------:R-:W-:-:S04]  /*1520*/  ULDC.64 UR8, c[0x0][0xb18] ;  /* 0x0002c60000087ab9 */ /* 0x000fc80000000a00 */
[----:B0-----:R2:W5:Y:S01]  /*1530*/  @P0 LDG.E R188, desc[UR38][R8.64] ;  /* 0x0000002608bc0981 */ /* 0x001562000c1e1900 */
[----:B-1----:R-:W-:Y:S02]  /*1540*/  ISETP.NE.U32.AND P1, PT, R12, RZ, PT ;  /* 0x000000ff0c00720c */ /* 0x002fe40003f25070 */
[----:B------:R-:W-:Y:S02]  /*1550*/  ISETP.NE.U32.AND P2, PT, RZ, UR8, PT ;  /* 0x00000008ff007c0c */ /* 0x000fe4000bf45070 */
[C---:B------:R-:W-:Y:S02]  /*1560*/  LOP3.LUT R0, R6.reuse, 0xff000000, RZ, 0xc0, !PT ;  /* 0xff00000006007812 */ /* 0x040fe400078ec0ff */
[----:B------:R-:W-:Y:S02]  /*1570*/  ISETP.NE.AND.EX P1, PT, R13, RZ, PT, P1 ;  /* 0x000000ff0d00720c */ /* 0x000fe40003f25310 */
[----:B------:R-:W-:Y:S02]  /*1580*/  ISETP.NE.AND.EX P2, PT, RZ, UR9, PT, P2 ;  /* 0x00000009ff007c0c */ /* 0x000fe4000bf45320 */
[----:B------:R-:W-:-:S02]  /*1590*/  LOP3.LUT R192, R6, 0xffff, RZ, 0xc0, !PT ;  /* 0x0000ffff06c07812 */ /* 0x000fc400078ec0ff */
[----:B------:R-:W-:Y:S02]  /*15a0*/  LOP3.LUT R195, R6, 0xff0000, RZ, 0xc0, !PT ;  /* 0x00ff000006c37812 */ /* 0x000fe400078ec0ff */
[----:B------:R-:W-:Y:S02]  /*15b0*/  SHF.R.U32.HI R0, RZ, 0x8, R0 ;  /* 0x00000008ff007819 */ /* 0x000fe40000011600 */
[----:B---3--:R-:W-:Y:S01]  /*15c0*/  SEL R3, R3, 0x1, P1 ;  /* 0x0000000103037807 */ /* 0x008fe20000800000 */
[----:B--2-4-:R-:W-:Y:S06]  /*15d0*/  @P0 BRA `(.L_x_8294) ;  /* 0x0000000000240947 */ /* 0x014fec0003800000 */
        /* <DEDUP_REMOVED lines=9> */
.L_x_8294:
[----:B------:R-:W-:Y:S01]  /*1670*/  LEA.HI R195, R195, R0, RZ, 0x10 ;  /* 0x00000000c3c37211 */ /* 0x000fe200078f80ff */
[----:B------:R-:W-:Y:S01]  /*1680*/  IMAD R187, R3, R14, RZ ;  /* 0x0000000e03bb7224 */ /* 0x000fe200078e02ff */
[----:B------:R-:W-:Y:S06]  /*1690*/  @!P2 BRA `(.L_x_8295) ;  /* 0x000000000010a947 */ /* 0x000fec0003800000 */
[----:B------:R-:W-:-:S04]  /*16a0*/  LEA R4, P0, R191, UR8, 0x2 ;  /* 0x00000008bf047c11 */ /* 0x000fc8000f8010ff */
[----:B------:R-:W-:-:S05]  /*16b0*/  LEA.HI.X R5, R191, UR9, R196, 0x2, P0 ;  /* 0x00000009bf057c11 */ /* 0x000fca00080f14c4 */
[----:B------:R0:W5:Y:S01]  /*16c0*/  LDG.E R187, desc[UR38][R4.64] ;  /* 0x0000002604bb7981 */ /* 0x000162000c1e1900 */
[----:B------:R-:W-:Y:S05]  /*16d0*/  BRA `(.L_x_8296) ;  /* 0x0000000000247947 */ /* 0x000fea0003800000 */
.L_x_8295:
        /* <DEDUP_REMOVED lines=9> */
.L_x_8296:
[----:B------:R-:W-:Y:S01]  /*1770*/  UISETP.NE.AND UP0, UPT, UR41, 0x1, UPT ;  /* 0x000000012900788c */ /* 0x000fe2000bf05270 */
[----:B-----5:R-:W-:Y:S01]  /*1780*/  IMAD.IADD R187, R187, 0x1, -R10 ;  /* 0x00000001bbbb7824 */ /* 0x020fe200078e0a0a */
[----:B------:R-:W-:-:S03]  /*1790*/  USHF.L.U32 UR42, UR4, 0x6, URZ ;  /* 0x00000006042a7899 */ /* 0x000fc6000800063f */
[----:B------:R-:W-:Y:S01]  /*17a0*/  VIADD R0, R187, 0x3f ;  /* 0x0000003fbb007836 */ /* 0x000fe20000000000 */
[----:B------:R-:W-:-:S04]  /*17b0*/  PLOP3.LUT P0, PT, PT, PT, UP0, 0x80, 0x0 ;  /* 0x000000000000781c */ /* 0x000fc80003f0f008 */
[----:B------:R-:W-:-:S04]  /*17c0*/  SHF.R.S32.HI R3, RZ, 0x1f, R0 ;  /* 0x0000001fff037819 */ /* 0x000fc80000011400 */
[----:B------:R-:W-:-:S04]  /*17d0*/  LEA.HI R3, R3, R0, RZ, 0x6 ;  /* 0x0000000003037211 */ /* 0x000fc800078f30ff */
[----:B------:R-:W-:Y:S01]  /*17e0*/  SHF.R.S32.HI R6, RZ, 0x6, R3 ;  /* 0x00000006ff067819 */ /* 0x000fe20000011403 */
[----:B------:R-:W-:Y:S06]  /*17f0*/  @!P0 BRA `(.L_x_8297) ;  /* 0x0000001c00d88947 */ /* 0x000fec0003800000 */
[----:B------:R-:W1:Y:S01]  /*1800*/  LDC R0, c[0x0][0x448] ;  /* 0x00011200ff007b82 */ /* 0x000e620000000800 */
[----:B------:R-:W-:Y:S01]  /*1810*/  UIADD3 UR4, UR42, 0x3f, URZ ;  /* 0x0000003f2a047890 */ /* 0x000fe2000fffe03f */
[----:B------:R-:W-:Y:S02]  /*1820*/  IADD3 R187, R187, 0x40, -R188 ;  /* 0x00000040bbbb7810 */ /* 0x000fe40007ffe8bc */
[----:B------:R-:W-:Y:S02]  /*1830*/  LOP3.LUT R8, R195, 0xff, RZ, 0xc0, !PT ;  /* 0x000000ffc3087812 */ /* 0x000fe400078ec0ff */
[----:B-1----:R-:W-:Y:S01]  /*1840*/  ISETP.NE.AND P0, PT, R0, 0x1, PT ;  /* 0x000000010000780c */ /* 0x002fe20003f05270 */
[----:B------:R-:W-:-:S12]  /*1850*/  IMAD.U32 R0, RZ, RZ, UR4 ;  /* 0x00000004ff007e24 */ /* 0x000fd8000f8e00ff */
[----:B------:R-:W1:Y:S08]  /*1860*/  @P0 LDC R3, c[0x0][0x44c] ;  /* 0x00011300ff030b82 */ /* 0x000e700000000800 */
[----:B0-----:R-:W0:Y:S01]  /*1870*/  @P0 LDC R4, c[0x0][0x450] ;  /* 0x00011400ff040b82 */ /* 0x001e220000000800 */
[----:B-1----:R-:W-:-:S05]  /*1880*/  @P0 IMAD.HI.U32 R3, R3, UR4, RZ ;  /* 0x0000000403030c27 */ /* 0x002fca000f8e00ff */
[----:B0-----:R-:W-:-:S05]  /*1890*/  @P0 SHF.R.U32.HI R0, RZ, R4, R3 ;  /* 0x00000004ff000219 */ /* 0x001fca0000011603 */
[----:B------:R-:W-:-:S05]  /*18a0*/  IMAD.IADD R0, R187, 0x1, R0 ;  /* 0x00000001bb007824 */ /* 0x000fca00078e0200 */
[----:B------:R-:W-:-:S04]  /*18b0*/  SHF.R.S32.HI R3, RZ, 0x1f, R0 ;  /* 0x0000001fff037819 */ /* 0x000fc80000011400 */
[----:B------:R-:W-:-:S04]  /*18c0*/  LEA.HI R3, R3, R0, RZ, 0x6 ;  /* 0x0000000003037211 */ /* 0x000fc800078f30ff */
[----:B------:R-:W-:-:S04]  /*18d0*/  SHF.R.S32.HI R3, RZ, 0x6, R3 ;  /* 0x00000006ff037819 */ /* 0x000fc80000011403 */
[----:B------:R-:W-:Y:S01]  /*18e0*/  VIMNMX R11, R6, R3, PT ;  /* 0x00000003060b7248 */ /* 0x000fe20003fe0100 */
[----:B------:R-:W-:-:S03]  /*18f0*/  IMAD.MOV.U32 R3, RZ, RZ, RZ ;  /* 0x000000ffff037224 */ /* 0x000fc600078e00ff */
[----:B------:R-:W-:-:S13]  /*1900*/  ISETP.GE.AND P0, PT, R11, 0x1, PT ;  /* 0x000000010b00780c */ /* 0x000fda0003f06270 */
[----:B------:R-:W-:Y:S05]  /*1910*/  @!P0 BRA `(.L_x_8298) ;  /* 0x0000000000788947 */ /* 0x000fea0003800000 */
        /* <DEDUP_REMOVED lines=30> */
.L_x_8298:
        /* <DEDUP_REMOVED lines=9> */
[----:B------:R-:W-:Y:S02]  /*1b90*/  R2UR UR4, R11 ;  /* 0x000000000b0472ca */ /* 0x000fe400000e0000 */
        /* <DEDUP_REMOVED lines=72> */
[----:B0-----:R-:W-:-:S04]  /*2020*/  LEA.HI R4, R3, R3, RZ, 0x1 ;  /* 0x0000000303047211 */ /* 0x001fc800078f08ff */
[----:B------:R-:W-:Y:S01]  /*2030*/  LOP3.LUT R4, R4, 0x1fffe, RZ, 0xc0, !PT ;  /* 0x0001fffe04047812 */ /* 0x000fe200078ec0ff */
[----:B------:R-:W-:-:S04]  /*2040*/  WARPGROUP.ARRIVE ;  /* 0x00000000000079c5 */ /* 0x000fc80000000000 */
[----:B------:R-:W-:Y:S02]  /*2050*/  IMAD.IADD R3, R3, 0x1, -R4 ;  /* 0x0000000103037824 */ /* 0x000fe400078e0a04 */
[----:B------:R-:W-:Y:S02]  /*2060*/  VIADD R4, R16, 0x36400 ;  /* 0x0003640010047836 */ /* 0x000fe40000000000 */
[----:B------:R-:W-:-:S03]  /*2070*/  IMAD R3, R3, 0x8000, R16 ;  /* 0x0000800003037824 */ /* 0x000fc600078e0210 */
[----:B------:R-:W-:Y:S01]  /*2080*/  SHF.R.U32.HI R4, RZ, 0x4, R4 ;  /* 0x00000004ff047819 */ /* 0x000fe20000011604 */
[----:B------:R-:W-:-:S03]  /*2090*/  VIADD R3, R3, 0x400 ;  /* 0x0000040003037836 */ /* 0x000fc60000000000 */
[----:B------:R-:W-:Y:S02]  /*20a0*/  LOP3.LUT R4, R4, 0x3fff, RZ, 0xc0, !PT ;  /* 0x00003fff04047812 */ /* 0x000fe400078ec0ff */
[----:B------:R-:W-:Y:S02]  /*20b0*/  SHF.R.U32.HI R3, RZ, 0x4, R3 ;  /* 0x00000004ff037819 */ /* 0x000fe40000011603 */
[----:B------:R-:W-:Y:S02]  /*20c0*/  LOP3.LUT R5, R4, 0x10000, RZ, 0xfc, !PT ;  /* 0x0001000004057812 */ /* 0x000fe400078efcff */
[----:B------:R-:W-:Y:S02]  /*20d0*/  LOP3.LUT R3, R3, 0x3fff, RZ, 0xc0, !PT ;  /* 0x00003fff03037812 */ /* 0x000fe400078ec0ff */
[C---:B------:R-:W-:Y:S01]  /*20e0*/  R2UR UR16, R5.reuse ;  /* 0x00000000051072ca */ /* 0x040fe200000e0000 */
[----:B------:R-:W-:Y:S01]  /*20f0*/  VIADD R7, R5, 0x2 ;  /* 0x0000000205077836 */ /* 0x000fe20000000000 */
[----:B------:R-:W-:-:S02]  /*2100*/  LOP3.LUT R3, R3, 0x2000000, RZ, 0xfc, !PT ;  /* 0x0200000003037812 */ /* 0x000fc400078efcff */
[----:B-1----:R-:W-:Y:S02]  /*2110*/  LOP3.LUT R9, R9, 0x7f, RZ, 0xc0, !PT ;  /* 0x0000007f09097812 */ /* 0x002fe400078ec0ff */
[----:B------:R-:W-:Y:S01]  /*2120*/  R2UR UR12, R7 ;  /* 0x00000000070c72ca */ /* 0x000fe200000e0000 */
[----:B------:R-:W-:Y:S01]  /*2130*/  IMAD R4, R2, 0x1000, R3 ;  /* 0x0000100002047824 */ /* 0x000fe200078e0203 */
[----:B------:R-:W-:Y:S01]  /*2140*/  ISETP.NE.AND P1, PT, R9, RZ, PT ;  /* 0x000000ff0900720c */ /* 0x000fe20003f25270 */
[C---:B------:R-:W-:Y:S02]  /*2150*/  VIADD R7, R5.reuse, 0x4 ;  /* 0x0000000405077836 */ /* 0x040fe40000000000 */
[C---:B------:R-:W-:Y:S01]  /*2160*/  VIADD R6, R4.reuse, 0x80 ;  /* 0x0000008004067836 */ /* 0x040fe20000000000 */
[----:B------:R-:W-:Y:S01]  /*2170*/  R2UR UR18, R4 ;  /* 0x00000000041272ca */ /* 0x000fe200000e0000 */
[----:B------:R-:W-:Y:S01]  /*2180*/  VIADD R5, R5, 0x6 ;  /* 0x0000000605057836 */ /* 0x000fe20000000000 */
[----:B------:R-:W-:-:S02]  /*2190*/  R2UR UR8, R7 ;  /* 0x00000000070872ca */ /* 0x000fc400000e0000 */
[----:B------:R-:W-:Y:S01]  /*21a0*/  R2UR UR14, R6 ;  /* 0x00000000060e72ca */ /* 0x000fe200000e0000 */
[C---:B------:R-:W-:Y:S01]  /*21b0*/  VIADD R6, R4.reuse, 0x100 ;  /* 0x0000010004067836 */ /* 0x040fe20000000000 */
[----:B------:R-:W-:Y:S01]  /*21c0*/  R2UR UR7, R5 ;  /* 0x00000000050772ca */ /* 0x000fe200000e0000 */
[----:B------:R-:W-:-:S03]  /*21d0*/  VIADD R4, R4, 0x180 ;  /* 0x0000018004047836 */ /* 0x000fc60000000000 */
[----:B------:R-:W-:Y:S02]  /*21e0*/  R2UR UR10, R6 ;  /* 0x00000000060a72ca */ /* 0x000fe400000e0000 */
[----:B------:R-:W-:Y:S01]  /*21f0*/  R2UR UR6, R4 ;  /* 0x00000000040672ca */ /* 0x000fe200000e0000 */
[----:B------:R-:W-:Y:S01]  /*2200*/  HGMMA.64x256x16.F32.BF16 R24, gdesc[UR16].tnspB, RZ, !UPT, gsb0 ;  /* 0x43e00000101879f0 */ /* 0x000fe2000c0018ff */
[----:B------:R-:W-:-:S04]  /*2210*/  @!P1 IMAD R4, R2, 0x8, R16 ;  /* 0x0000000802049824 */ /* 0x000fc800078e0210 */
[----:B------:R-:W-:-:S05]  /*2220*/  @!P1 VIADD R4, R4, 0x38860 ;  /* 0x0003886004049836 */ /* 0x000fca0000000000 */
[----:B------:R-:W-:Y:S01]  /*2230*/  @!P1 PRMT R4, RZ, 0x654, R4 ;  /* 0x00000654ff049816 */ /* 0x000fe20000000004 */
[----:B------:R-:W-:Y:S02]  /*2240*/  WARPGROUP.DEPBAR.LE gsb0, 0x0 ;  /* 0x00008000000079c5 */ /* 0x000fe40000010000 */
[----:B------:R-:W-:-:S15]  /*2250*/  WARPGROUP.ARRIVE ;  /* 0x00000000000079c5 */ /* 0x000fde0000000000 */
[----:B------:R-:W-:Y:S03]  /*2260*/  HGMMA.64x256x16.F32.BF16 R24, gdesc[UR12].tnspB, R24, gsb0 ;  /* 0x43e000000c1879f0 */ /* 0x000fe60008001818 */
[----:B------:R-:W-:Y:S02]  /*2270*/  WARPGROUP.DEPBAR.LE gsb0, 0x0 ;  /* 0x00008000000079c5 */ /* 0x000fe40000010000 */
[----:B------:R-:W-:-:S15]  /*2280*/  WARPGROUP.ARRIVE ;  /* 0x00000000000079c5 */ /* 0x000fde0000000000 */
[----:B------:R-:W-:-:S08]  /*2290*/  NOP ;  /* 0x0000000000007918 */ /* 0x000fd00000000000 */
[----:B------:R-:W-:Y:S01]  /*22a0*/  HGMMA.64x256x16.F32.BF16 R24, gdesc[UR8].tnspB, R24, gsb0 ;  /* 0x43e00000081879f0 */ /* 0x000fe20008001818 */
[----:B------:R-:W-:-:S03]  /*22b0*/  UIADD3 UR10, UR4, -0x2, URZ ;  /* 0xfffffffe040a7890 */ /* 0x000fc6000fffe03f */
[----:B------:R-:W-:Y:S01]  /*22c0*/  UMOV UR4, UR7 ;  /* 0x0000000700047c82 */ /* 0x000fe20008000000 */
[----:B------:R-:W-:Y:S02]  /*22d0*/  UMOV UR7, 0x40000040 ;  /* 0x4000004000077882 */ /* 0x000fe40000000000 */
[----:B------:R-:W-:Y:S01]  /*22e0*/  ISETP.LE.AND P0, PT, R0, UR10, PT ;  /* 0x0000000a00007c0c */ /* 0x000fe2000bf03270 */
[----:B------:R-:W-:Y:S02]  /*22f0*/  WARPGROUP.DEPBAR.LE gsb0, 0x0 ;  /* 0x00008000000079c5 */ /* 0x000fe40000010000 */
[----:B------:R-:W-:-:S15]  /*2300*/  WARPGROUP.ARRIVE ;  /* 0x00000000000079c5 */ /* 0x000fde0000000000 */
[----:B------:R-:W-:-:S03]  /*2310*/  NOP ;  /* 0x0000000000007918 */ /* 0x000fc60000000000 */
[----:B------:R-:W-:Y:S03]  /*2320*/  HGMMA.64x256x16.F32.BF16 R24, gdesc[UR4].tnspB, R24, gsb0 ;  /* 0x43e00000041879f0 */ /* 0x000fe60008001818 */
[----:B------:R-:W-:Y:S02]  /*2330*/  WARPGROUP.DEPBAR.LE gsb0, 0x0 ;  /* 0x00008000000079c5 */ /* 0x000fe40000010000 */
[----:B------:R-:W-:Y:S06]  /*2340*/  BAR.ARV 0xf, 0x100 ;  /* 0x03c4000000007b1d */ /* 0x000fec0000002000 */
[----:B------:R0:W-:Y:S01]  /*2350*/  @!P1 SYNCS.ARRIVE.TRANS64.RED.A1T0 RZ, [R4+URZ], RZ ;  /* 0x000000ff04ff99a7 */ /* 0x0001e2000810043f */
[----:B------:R-:W-:Y:S05]  /*2360*/  @!P0 BRA `(.L_x_8300) ;  /* 0x0000000800bc8947 */ /* 0x000fea0003800000 */
[----:B------:R-:W-:-:S05]  /*2370*/  UMOV UR20, UR10 ;  /* 0x0000000a00147c82 */ /* 0x000fca0008000000 */
.L_x_8301:
[----:B------:R-:W-:Y:S01]  /*2380*/  BAR.SYNC.DEFER_BLOCKING 0xe, 0x100 ;  /* 0x0384000000007b1d */ /* 0x000fe20000010000 */
[C---:B------:R-:W-:Y:S02]  /*2390*/  IMAD R5, R2.reuse, 0x40, R18 ;  /* 0x0000004002057824 */ /* 0x040fe400078e0212 */
[----:B------:R-:W-:Y:S02]  /*23a0*/  VIADD R2, R2, 0x1 ;  /* 0x0000000102027836 */ /* 0x000fe40000000000 */
[----:B------:R-:W-:Y:S01]  /*23b0*/  IMAD R5, R5, 0x4, R16 ;  /* 0x0000000405057824 */ /* 0x000fe200078e0210 */
[----:B------:R-:W-:Y:S01]  /*23c0*/  UMOV UR19, 0x40000040 ;  /* 0x4000004000137882 */ /* 0x000fe20000000000 */
[----:B------:R-:W-:Y:S01]  /*23d0*/  UMOV UR15, 0x40000040 ;  /* 0x40000040000f7882 */ /* 0x000fe20000000000 */
[----:B------:R-:W-:Y:S01]  /*23e0*/  ISETP.NE.AND P0, PT, R2, 0x2, PT ;  /* 0x000000020200780c */ /* 0x000fe20003f05270 */
[----:B------:R-:W-:Y:S01]  /*23f0*/  UMOV UR11, 0x40000040 ;  /* 0x40000040000b7882 */ /* 0x000fe20000000000 */
[----:B------:R-:W-:-:S02]  /*2400*/  UMOV UR7, 0x40000040 ;  /* 0x4000004000077882 */ /* 0x000fc40000000000 */
[----:B------:R-:W-:Y:S01]  /*2410*/  SEL R2, R2, RZ, P0 ;  /* 0x000000ff02027207 */ /* 0x000fe20000000000 */
        /* <DEDUP_REMOVED lines=67> */
[-C--:B-1----:R-:W-:Y:S01]  /*2850*/  FMUL.FTZ R26, R26, R6.reuse ;  /* 0x000000061a1a7220 */ /* 0x082fe20000410000 */
        /* <DEDUP_REMOVED lines=64> */
[----:B------:R-:W-:-:S05]  /*2c60*/  VIADD R5, R4, 0x80 ;  /* 0x0000008004057836 */ /* 0x000fca0000000000 */
[----:B------:R-:W-:Y:S01]  /*2c70*/  WARPGROUP.ARRIVE ;  /* 0x00000000000079c5 */ /* 0x000fe20000000000 */
[----:B------:R-:W-:Y:S01]  /*2c80*/  R2UR UR14, R5 ;  /* 0x00000000050e72ca */ /* 0x000fe200000e0000 */
[C---:B------:R-:W-:Y:S02]  /*2c90*/  VIADD R5, R4.reuse, 0x100 ;  /* 0x0000010004057836 */ /* 0x040fe40000000000 */
[----:B------:R-:W-:Y:S02]  /*2ca0*/  VIADD R4, R4, 0x180 ;  /* 0x0000018004047836 */ /* 0x000fe40000000000 */
[----:B------:R-:W-:Y:S01]  /*2cb0*/  HGMMA.64x256x16.F32.BF16 R24, gdesc[UR16].tnspB, R24, gsb0 ;  /* 0x43e00000101879f0 */ /* 0x000fe20008001818 */
[----:B------:R-:W-:Y:S02]  /*2cc0*/  R2UR UR10, R5 ;  /* 0x00000000050a72ca */ /* 0x000fe400000e0000 */
[----:B------:R-:W-:Y:S01]  /*2cd0*/  R2UR UR6, R4 ;  /* 0x00000000040672ca */ /* 0x000fe200000e0000 */
[----:B------:R-:W-:Y:S01]  /*2ce0*/  @!P1 IMAD R4, R2, 0x8, R16 ;  /* 0x0000000802049824 */ /* 0x000fe200078e0210 */
[----:B------:R-:W-:-:S03]  /*2cf0*/  SEL R5, RZ, 0x1, P0 ;  /* 0x00000001ff057807 */ /* 0x000fc60000000000 */
[----:B------:R-:W-:-:S05]  /*2d00*/  @!P1 VIADD R4, R4, 0x38860 ;  /* 0x0003886004049836 */ /* 0x000fca0000000000 */
[----:B------:R-:W-:Y:S01]  /*2d10*/  @!P1 PRMT R4, RZ, 0x654, R4 ;  /* 0x00000654ff049816 */ /* 0x000fe20000000004 */
[----:B------:R-:W-:Y:S02]  /*2d20*/  WARPGROUP.DEPBAR.LE gsb0, 0x0 ;  /* 0x00008000000079c5 */ /* 0x000fe40000010000 */
[----:B------:R-:W-:-:S12]  /*2d30*/  WARPGROUP.ARRIVE ;  /* 0x00000000000079c5 */ /* 0x000fd80000000000 */
        /* <DEDUP_REMOVED lines=8> */
[----:B------:R-:W-:Y:S01]  /*2dc0*/  HGMMA.64x256x16.F32.BF16 R24, gdesc[UR4].tnspB, R24, gsb0 ;  /* 0x43e00000041879f0 */ /* 0x000fe20008001818 */
[----:B------:R-:W-:Y:S01]  /*2dd0*/  UMOV UR6, UR20 ;  /* 0x0000001400067c82 */ /* 0x000fe20008000000 */
[----:B------:R-:W-:Y:S01]  /*2de0*/  R2UR UR7, R5 ;  /* 0x00000000050772ca */ /* 0x000fe200000e0000 */
[----:B------:R-:W-:Y:S01]  /*2df0*/  UIADD3 UR20, UR20, -0x1, URZ ;  /* 0xffffffff14147890 */ /* 0x000fe2000fffe03f */
[----:B------:R-:W-:-:S11]  /*2e00*/  ISETP.LT.AND P0, PT, R0, UR6, PT ;  /* 0x0000000600007c0c */ /* 0x000fd6000bf01270 */
[----:B------:R-:W-:Y:S01]  /*2e10*/  ULOP3.LUT UR37, UR37, UR7, URZ, 0x3c, !UPT ;  /* 0x0000000725257292 */ /* 0x000fe2000f8e3c3f */
[----:B------:R-:W-:Y:S02]  /*2e20*/  WARPGROUP.DEPBAR.LE gsb0, 0x0 ;  /* 0x00008000000079c5 */ /* 0x000fe40000010000 */
[----:B------:R-:W-:Y:S06]  /*2e30*/  BAR.ARV 0xf, 0x100 ;  /* 0x03c4000000007b1d */ /* 0x000fec0000002000 */
[----:B------:R1:W-:Y:S01]  /*2e40*/  @!P1 SYNCS.ARRIVE.TRANS64.RED.A1T0 RZ, [R4+URZ], RZ ;  /* 0x000000ff04ff99a7 */ /* 0x0003e2000810043f */
[----:B------:R-:W-:Y:S05]  /*2e50*/  @P0 BRA `(.L_x_8301) ;  /* 0xfffffff400480947 */ /* 0x000fea000383ffff */
.L_x_8300:
[----:B------:R-:W-:Y:S01]  /*2e60*/  BAR.SYNC.DEFER_BLOCKING 0xe, 0x100 ;  /* 0x0384000000007b1d */ /* 0x000fe20000010000 */
[C---:B------:R-:W-:Y:S01]  /*2e70*/  IMAD R3, R2.reuse, 0x40, R18 ;  /* 0x0000004002037824 */ /* 0x040fe200078e0212 */
[----:B------:R-:W-:Y:S01]  /*2e80*/  PLOP3.LUT P0, PT, PT, PT, PT, 0x8, 0x0 ;  /* 0x000000000000781c */ /* 0x000fe20003f0e170 */
[----:B------:R-:W-:Y:S02]  /*2e90*/  VIADD R2, R2, 0x1 ;  /* 0x0000000102027836 */ /* 0x000fe40000000000 */
[----:B------:R-:W-:Y:S02]  /*2ea0*/  IMAD R16, R3, 0x4, R16 ;  /* 0x0000000403107824 */ /* 0x000fe400078e0210 */
[----:B------:R-:W-:Y:S01]  /*2eb0*/  IMAD.MOV.U32 R19, RZ, RZ, RZ ;  /* 0x000000ffff137224 */ /* 0x000fe200078e00ff */
[----:B------:R-:W-:-:S04]  /*2ec0*/  ISETP.NE.AND P1, PT, R2, 0x2, PT ;  /* 0x000000020200780c */ /* 0x000fc80003f25270 */
[----:B01----:R-:W-:Y:S02]  /*2ed0*/  SEL R4, RZ, 0x1, P1 ;  /* 0x00000001ff047807 */ /* 0x003fe40000800000 */
[----:B------:R-:W-:Y:S02]  /*2ee0*/  SEL R2, R2, RZ, P1 ;  /* 0x000000ff02027207 */ /* 0x000fe40000800000 */
[----:B------:R-:W-:Y:S01]  /*2ef0*/  R2UR UR4, R4 ;  /* 0x00000000040472ca */ /* 0x000fe200000e0000 */
[----:B------:R-:W0:Y:S04]  /*2f00*/  LDS R3, [R16+0x38400] ;  /* 0x0384000010037984 */ /* 0x000e280000000800 */
[----:B------:R-:W1:Y:S08]  /*2f10*/  LDS R0, [R16+0x38420] ;  /* 0x0384200010007984 */ /* 0x000e700000000800 */
[----:B------:R-:W-:Y:S01]  /*2f20*/  ULOP3.LUT UR37, UR37, UR4, URZ, 0x3c, !UPT ;  /* 0x0000000425257292 */ /* 0x000fe2000f8e3c3f */
        /* <DEDUP_REMOVED lines=131> */
.L_x_8297:
[----:B------:R-:W1:Y:S01]  /*3760*/  LDC R0, c[0x0][0x448] ;  /* 0x00011200ff007b82 */ /* 0x000e620000000800 */
[----:B------:R-:W-:Y:S01]  /*3770*/  UIADD3 UR4, UR42, 0x3f, URZ ;  /* 0x0000003f2a047890 */ /* 0x000fe2000fffe03f */
[----:B0-----:R-:W-:Y:S02]  /*3780*/  IADD3 R5, R187, 0x40, -R188 ;  /* 0x00000040bb057810 */ /* 0x001fe40007ffe8bc */
[----:B-1----:R-:W-:-:S13]  /*3790*/  ISETP.NE.AND P0, PT, R0, 0x1, PT ;  /* 0x000000010000780c */ /* 0x002fda0003f05270 */
[----:B------:R-:W0:Y:S08]  /*37a0*/  @P0 LDC R0, c[0x0][0x44c] ;  /* 0x00011300ff000b82 */ /* 0x000e300000000800 */
[----:B------:R-:W1:Y:S01]  /*37b0*/  @P0 LDC R4, c[0x0][0x450] ;  /* 0x00011400ff040b82 */ /* 0x000e620000000800 */
[----:B0-----:R-:W-:-:S04]  /*37c0*/  @P0 IMAD.HI.U32 R3, R0, UR4, RZ ;  /* 0x0000000400030c27 */ /* 0x001fc8000f8e00ff */
[----:B------:R-:W-:Y:S01]  /*37d0*/  IMAD.U32 R0, RZ, RZ, UR4 ;  /* 0x00000004ff007e24 */ /* 0x000fe2000f8e00ff */
[----:B------:R-:W-:Y:S01]  /*37e0*/  UMOV UR4, URZ ;  /* 0x0000003f00047c82 */ /* 0x000fe20008000000 */
[----:B-1----:R-:W-:-:S05]  /*37f0*/  @P0 SHF.R.U32.HI R0, RZ, R4, R3 ;  /* 0x00000004ff000219 */ /* 0x002fca0000011603 */
[----:B------:R-:W-:-:S05]  /*3800*/  IMAD.IADD R0, R5, 0x1, R0 ;  /* 0x0000000105007824 */ /* 0x000fca00078e0200 */
[----:B------:R-:W-:-:S04]  /*3810*/  SHF.R.S32.HI R3, RZ, 0x1f, R0 ;  /* 0x0000001fff037819 */ /* 0x000fc80000011400 */
[----:B------:R-:W-:Y:S02]  /*3820*/  LEA.HI R3, R3, R0, RZ, 0x6 ;  /* 0x0000000003037211 */ /* 0x000fe400078f30ff */
[----:B------:R-:W-:Y:S02]  /*3830*/  LOP3.LUT R0, R195, 0xff, RZ, 0xc0, !PT ;  /* 0x000000ffc3007812 */ /* 0x000fe400078ec0ff */
[----:B------:R-:W-:Y:S02]  /*3840*/  SHF.R.S32.HI R3, RZ, 0x6, R3 ;  /* 0x00000006ff037819 */ /* 0x000fe40000011403 */
[----:B------:R-:W-:Y:S02]  /*3850*/  R2UR UR43, R0 ;  /* 0x00000000002b72ca */ /* 0x000fe400000e0000 */
[----:B------:R-:W-:-:S04]  /*3860*/  VIMNMX R6, R6, R3, PT ;  /* 0x0000000306067248 */ /* 0x000fc80003fe0100 */
[----:B------:R-:W-:-:S13]  /*3870*/  ISETP.GE.AND P0, PT, R6, 0x1, PT ;  /* 0x000000010600780c */ /* 0x000fda0003f06270 */
[----:B------:R-:W-:Y:S05]  /*3880*/  @!P0 BRA `(.L_x_8302) ;  /* 0x0000000000948947 */ /* 0x000fea0003800000 */
[----:B------:R-:W-:Y:S01]  /*3890*/  SHF.R.U32.HI R5, RZ, 0x10, R195 ;  /* 0x00000010ff057819 */ /* 0x000fe200000116c3 */
[----:B------:R-:W-:-:S03]  /*38a0*/  UMOV UR4, URZ ;  /* 0x0000003f00047c82 */ /* 0x000fc60008000000 */
[----:B------:R-:W-:-:S13]  /*38b0*/  ISETP.NE.AND P0, PT, R5, RZ, PT ;  /* 0x000000ff0500720c */ /* 0x000fda0003f05270 */
[----:B------:R-:W0:Y:S02]  /*38c0*/  @!P0 LDC R5, c[0x0][0xae8] ;  /* 0x0002ba00ff058b82 */ /* 0x000e240000000800 */
[-C--:B0-----:R-:W-:Y:S02]  /*38d0*/  IABS R0, R5.reuse ;  /* 0x0000000500007213 */ /* 0x081fe40000000000 */
[----:B------:R-:W-:Y:S02]  /*38e0*/  IABS R8, R5 ;  /* 0x0000000500087213 */ /* 0x000fe40000000000 */
[----:B------:R-:W-:Y:S02]  /*38f0*/  R2UR UR8, R0 ;  /* 0x00000000000872ca */ /* 0x000fe400000e0000 */
[C---:B------:R-:W-:Y:S02]  /*3900*/  IADD3 R0, R5.reuse, -0x1, R6 ;  /* 0xffffffff05007810 */ /* 0x040fe40007ffe006 */
[----:B------:R-:W-:-:S02]  /*3910*/  R2UR UR9, R5 ;  /* 0x00000000050972ca */ /* 0x000fc400000e0000 */
[----:B------:R-:W-:Y:S02]  /*3920*/  IABS R7, R0 ;  /* 0x0000000000077213 */ /* 0x000fe40000000000 */
[----:B------:R-:W-:Y:S02]  /*3930*/  LOP3.LUT R0, R0, R5, RZ, 0x3c, !PT ;  /* 0x0000000500007212 */ /* 0x000fe400078e3cff */
[----:B------:R-:W-:-:S03]  /*3940*/  R2UR UR7, R7 ;  /* 0x00000000070772ca */ /* 0x000fc600000e0000 */
[----:B------:R-:W0:Y:S04]  /*3950*/  I2F.RP R3, UR8 ;  /* 0x0000000800037d06 */ /* 0x000e280008209400 */
[----:B------:R-:W-:-:S06]  /*3960*/  UISETP.NE.AND UP1, UPT, UR9, URZ, UPT ;  /* 0x0000003f0900728c */ /* 0x000fcc000bf25270 */
[----:B------:R-:W-:Y:S01]  /*3970*/  PLOP3.LUT P0, PT, PT, PT, UP1, 0x80, 0x0 ;  /* 0x000000000000781c */ /* 0x000fe20003f0f018 */
        /* <DEDUP_REMOVED lines=16> */
[----:B------:R-:W-:Y:S01]  /*3a80*/  UISETP.GE.AND UP2, UPT, UR6, URZ, UPT ;  /* 0x0000003f0600728c */ /* 0x000fe2000bf46270 */
[----:B------:R-:W-:-:S08]  /*3a90*/  @!P0 R2UR UR6, R5 ;  /* 0x00000000050682ca */ /* 0x000fd000000e0000 */
[----:B------:R-:W-:-:S07]  /*3aa0*/  @UP0 UIADD3 UR5, UR5, 0x1, URZ ;  /* 0x0000000105050890 */ /* 0x000fce000fffe03f */
[----:B------:R-:W-:Y:S02]  /*3ab0*/  UMOV UR4, UR5 ;  /* 0x0000000500047c82 */ /* 0x000fe40008000000 */
[----:B------:R-:W-:Y:S02]  /*3ac0*/  @!UP2 UIADD3 UR4, -UR4, URZ, URZ ;  /* 0x0000003f0404a290 */ /* 0x000fe4000fffe13f */
[----:B------:R-:W-:-:S12]  /*3ad0*/  @!UP1 ULOP3.LUT UR4, URZ, UR6, URZ, 0x33, !UPT ;  /* 0x000000063f049292 */ /* 0x000fd8000f8e333f */
.L_x_8302:
[----:B------:R-:W-:Y:S02]  /*3ae0*/  UIMAD UR43, UR43, UR4, URZ ;  /* 0x000000042b2b72a4 */ /* 0x000fe4000f8e023f */
[----:B------:R-:W-:Y:S01]  /*3af0*/  IMAD.U32 R5, RZ, RZ, UR4 ;  /* 0x00000004ff057e24 */ /* 0x000fe2000f8e00ff */
[----:B------:R-:W-:Y:S01]  /*3b00*/  PLOP3.LUT P0, PT, PT, PT, PT, 0x80, 0x0 ;  /* 0x000000000000781c */ /* 0x000fe20003f0f070 */
[----:B------:R-:W-:Y:S01]  /*3b10*/  IMAD.MOV.U32 R3, RZ, RZ, RZ ;  /* 0x000000ffff037224 */ /* 0x000fe200078e00ff */
[----:B------:R-:W-:Y:S01]  /*3b20*/  CS2R R150, SRZ ;  /* 0x0000000000967805 */ /* 0x000fe2000001ff00 */
[----:B------:R-:W-:Y:S01]  /*3b30*/  IMAD.MOV.U32 R19, RZ, RZ, RZ ;  /* 0x000000ffff137224 */ /* 0x000fe200078e00ff */
[----:B------:R-:W-:Y:S02]  /*3b40*/  VIADDMNMX R152, R5, UR43, R6, PT ;  /* 0x0000002b05987c46 */ /* 0x000fe4000b800106 */
[----:B------:R-:W-:Y:S02]  /*3b50*/  CS2R R148, SRZ ;  /* 0x0000000000947805 */ /* 0x000fe4000001ff00 */
        /* <DEDUP_REMOVED lines=64> */
[----:B------:R-:W0:Y:S02]  /*3f60*/  SHFL.IDX PT, R0, R233, RZ, 0x1f ;  /* 0x00001fffe9007589 */ /* 0x000e2400000e0000 */
        /* <DEDUP_REMOVED lines=27> */
.L_x_8303:
        /* <DEDUP_REMOVED lines=10> */
[----:B------:R-:W0:Y:S02]  /*41c0*/  SYNCS.PHASECHK.TRANS64.TRYWAIT P1, [R16+URZ+0x38800], R5 ;  /* 0x03880005100075a7 */ /* 0x000e24000802017f */
[----:B0-----:R-:W-:Y:S05]  /*41d0*/  @!P1 BRA `(.L_x_8304) ;  /* 0x0000017400c89947 */ /* 0x001fea0003800000 */
.L_x_8498:
[----:B------:R-:W-:Y:S05]  /*41e0*/  @!P0 BRA `(.L_x_8305) ;  /* 0x0000000000048947 */ /* 0x000fea0003800000 */
[----:B------:R-:W-:Y:S01]  /*41f0*/  BPT.TRAP 0x1 ;  /* 0x000000040000795c */ /* 0x000fe20000300000 */
.L_x_8305:
[----:B------:R-:W-:Y:S02]  /*4200*/  IMAD.U32 R6, RZ, RZ, UR37 ;  /* 0x00000025ff067e24 */ /* 0x000fe4000f8e00ff */
[----:B------:R-:W-:-:S03]  /*4210*/  IMAD R9, R2, 0x8, R16 ;  /* 0x0000000802097824 */ /* 0x000fc600078e0210 */
[----:B------:R-:W-:-:S04]  /*4220*/  SHF.L.U32 R6, R6, 0x1f, RZ ;  /* 0x0000001f06067819 */ /* 0x000fc800000006ff */
[----:B------:R1:W2:Y:S01]  /*4230*/  SYNCS.PHASECHK.TRANS64.TRYWAIT P1, [R9+URZ+0x38830], R6 ;  /* 0x03883006090075a7 */ /* 0x0002a2000802017f */
[----:B------:R-:W-:Y:S05]  /*4240*/  @!P0 BRA `(.L_x_8306) ;  /* 0x0000000000048947 */ /* 0x000fea0003800000 */
[----:B------:R-:W-:Y:S01]  /*4250*/  BPT.TRAP 0x1 ;  /* 0x000000040000795c */ /* 0x000fe20000300000 */
.L_x_8306:
[----:B------:R-:W-:-:S05]  /*4260*/  VIADD R0, R16, 0x22400 ;  /* 0x0002240010007836 */ /* 0x000fca0000000000 */
[----:B------:R-:W-:-:S04]  /*4270*/  SHF.R.U32.HI R0, RZ, 0x4, R0 ;  /* 0x00000004ff007819 */ /* 0x000fc80000011600 */
[----:B------:R-:W-:Y:S01]  /*4280*/  LOP3.LUT R0, R0, 0x3fff, RZ, 0xc0, !PT ;  /* 0x00003fff00007812 */ /* 0x000fe200078ec0ff */
[----:B--2---:R-:W-:Y:S06]  /*4290*/  @P1 BRA `(.L_x_8307) ;  /* 0x0000000000081947 */ /* 0x004fec0003800000 */
[----:B------:R-:W2:Y:S02]  /*42a0*/  SYNCS.PHASECHK.TRANS64.TRYWAIT P1, [R9+URZ+0x38830], R6 ;  /* 0x03883006090075a7 */ /* 0x000ea4000802017f */
[----:B--2---:R-:W-:Y:S05]  /*42b0*/  @!P1 BRA `(.L_x_8308) ;  /* 0x0000017400a49947 */ /* 0x004fea0003800000 */
.L_x_8307:
[----:B------:R-:W-:Y:S05]  /*42c0*/  WARPSYNC.ALL ;  /* 0x0000000000007948 */ /* 0x000fea0003800000 */
[----:B------:R-:W-:Y:S01]  /*42d0*/  LOP3.LUT R0, R0, 0x10000, RZ, 0xfc, !PT ;  /* 0x0001000000007812 */ /* 0x000fe200078efcff */
[----:B------:R-:W-:Y:S01]  /*42e0*/  VIADD R3, R16, 0x20400 ;  /* 0x0002040010037836 */ /* 0x000fe20000000000 */
[----:B------:R-:W-:-:S03]  /*42f0*/  WARPGROUP.ARRIVE ;  /* 0x00000000000079c5 */ /* 0x000fc60000000000 */
[----:B------:R-:W-:Y:S01]  /*4300*/  IMAD R4, R2, 0x200, R0 ;  /* 0x0000020002047824 */ /* 0x000fe200078e0200 */
[----:B------:R-:W-:Y:S01]  /*4310*/  UMOV UR11, 0x40000040 ;  /* 0x40000040000b7882 */ /* 0x000fe20000000000 */
[----:B------:R-:W-:Y:S01]  /*4320*/  UMOV UR9, 0x40000040 ;  /* 0x4000004000097882 */ /* 0x000fe20000000000 */
[----:B------:R-:W-:Y:S01]  /*4330*/  SHF.R.U32.HI R3, RZ, 0x4, R3 ;  /* 0x00000004ff037819 */ /* 0x000fe20000011603 */
[----:B------:R-:W-:Y:S01]  /*4340*/  UMOV UR15, 0x40000040 ;  /* 0x40000040000f7882 */ /* 0x000fe20000000000 */
[----:B------:R-:W-:Y:S01]  /*4350*/  R2UR UR10, R4 ;  /* 0x00000000040a72ca */ /* 0x000fe200000e0000 */
[----:B------:R-:W-:Y:S01]  /*4360*/  UMOV UR13, 0x40000040 ;  /* 0x40000040000d7882 */ /* 0x000fe20000000000 */
[----:B------:R-:W-:Y:S01]  /*4370*/  LOP3.LUT R3, R3, 0x3fff, RZ, 0xc0, !PT ;  /* 0x00003fff03037812 */ /* 0x000fe200078ec0ff */
[----:B------:R-:W-:Y:S01]  /*4380*/  UMOV UR19, 0x40000040 ;  /* 0x4000004000137882 */ /* 0x000fe20000000000 */
[----:B------:R-:W-:Y:S01]  /*4390*/  UMOV UR17, 0x40000040 ;  /* 0x4000004000117882 */ /* 0x000fe20000000000 */
[----:B------:R-:W-:Y:S01]  /*43a0*/  UMOV UR23, 0x40000040 ;  /* 0x4000004000177882 */ /* 0x000fe20000000000 */
[----:B------:R-:W-:Y:S01]  /*43b0*/  LOP3.LUT R3, R3, 0x10000, RZ, 0xfc, !PT ;  /* 0x0001000003037812 */ /* 0x000fe200078efcff */
[----:B------:R-:W-:-:S03]  /*43c0*/  UMOV UR21, 0x40000040 ;  /* 0x4000004000157882 */ /* 0x000fc60000000000 */
[C---:B------:R-:W-:Y:S01]  /*43d0*/  R2UR UR8, R3.reuse ;  /* 0x00000000030872ca */ /* 0x040fe200000e0000 */
[C---:B------:R-:W-:Y:S02]  /*43e0*/  VIADD R4, R3.reuse, 0x2 ;  /* 0x0000000203047836 */ /* 0x040fe40000000000 */
[----:B------:R-:W-:Y:S02]  /*43f0*/  UIADD3 UR14, UR10, 0x2, URZ ;  /* 0x000000020a0e7890 */ /* 0x000fe4000fffe03f */
[----:B------:R-:W-:Y:S01]  /*4400*/  UIADD3 UR18, UR10, 0x4, URZ ;  /* 0x000000040a127890 */ /* 0x000fe2000fffe03f */
[----:B------:R-:W-:Y:S01]  /*4410*/  R2UR UR12, R4 ;  /* 0x00000000040c72ca */ /* 0x000fe200000e0000 */
[C---:B------:R-:W-:Y:S01]  /*4420*/  VIADD R4, R3.reuse, 0x4 ;  /* 0x0000000403047836 */ /* 0x040fe20000000000 */
[----:B------:R-:W-:Y:S01]  /*4430*/  UIADD3 UR22, UR10, 0x6, URZ ;  /* 0x000000060a167890 */ /* 0x000fe2000fffe03f */
[----:B------:R-:W-:-:S03]  /*4440*/  VIADD R3, R3, 0x6 ;  /* 0x0000000603037836 */ /* 0x000fc60000000000 */
[----:B------:R-:W-:Y:S01]  /*4450*/  R2UR UR16, R4 ;  /* 0x00000000041072ca */ /* 0x000fe200000e0000 */
[----:B------:R-:W-:Y:S01]  /*4460*/  HGMMA.64x64x16.F32.BF16 R24, gdesc[UR8], RZ, !UPT, gsb0 ;  /* 0x00e00000081879f0 */ /* 0x000fe2000c0018ff */
[----:B------:R-:W-:Y:S02]  /*4470*/  R2UR UR20, R3 ;  /* 0x00000000031472ca */ /* 0x000fe400000e0000 */
        /* <DEDUP_REMOVED lines=10> */
[----:B------:R-:W3:Y:S02]  /*4520*/  SYNCS.PHASECHK.TRANS64.TRYWAIT P1, [R16+URZ+0x38810], R5 ;  /* 0x03881005100075a7 */ /* 0x000ee4000802017f */
[----:B---3--:R-:W-:Y:S05]  /*4530*/  @!P1 BRA `(.L_x_8309) ;  /* 0x0000017400189947 */ /* 0x008fea0003800000 */
.L_x_8499:
[----:B------:R-:W-:Y:S05]  /*4540*/  @!P0 BRA `(.L_x_8310) ;  /* 0x0000000000048947 */ /* 0x000fea0003800000 */
[----:B------:R-:W-:Y:S01]  /*4550*/  BPT.TRAP 0x1 ;  /* 0x000000040000795c */ /* 0x000fe20000300000 */
.L_x_8310:
[----:B------:R4:W0:Y:S01]  /*4560*/  SYNCS.PHASECHK.TRANS64.TRYWAIT P1, [R9+URZ+0x38850], R6 ;  /* 0x03885006090075a7 */ /* 0x000822000802017f */
[----:B------:R-:W-:Y:S05]  /*4570*/  @!P0 BRA `(.L_x_8311) ;  /* 0x0000000000048947 */ /* 0x000fea0003800000 */
[----:B------:R-:W-:Y:S01]  /*4580*/  BPT.TRAP 0x1 ;  /* 0x000000040000795c */ /* 0x000fe20000300000 */
.L_x_8311:
[C---:B------:R-:W-:Y:S02]  /*4590*/  VIADD R3, R16.reuse, 0x400 ;  /* 0x0000040010037836 */ /* 0x040fe40000000000 */
[----:B------:R-:W-:-:S03]  /*45a0*/  VIADD R4, R16, 0x26400 ;  /* 0x0002640010047836 */ /* 0x000fc60000000000 */
[----:B------:R-:W-:Y:S02]  /*45b0*/  SHF.R.U32.HI R3, RZ, 0x4, R3 ;  /* 0x00000004ff037819 */ /* 0x000fe40000011603 */
[----:B------:R-:W-:Y:S02]  /*45c0*/  SHF.R.U32.HI R4, RZ, 0x4, R4 ;  /* 0x00000004ff047819 */ /* 0x000fe40000011604 */
[----:B------:R-:W-:Y:S02]  /*45d0*/  LOP3.LUT R3, R3, 0x3fff, RZ, 0xc0, !PT ;  /* 0x00003fff03037812 */ /* 0x000fe400078ec0ff */
[----:B------:R-:W-:Y:S02]  /*45e0*/  LOP3.LUT R4, R4, 0x3fff, RZ, 0xc0, !PT ;  /* 0x00003fff04047812 */ /* 0x000fe400078ec0ff */
[----:B------:R-:W-:Y:S02]  /*45f0*/  LOP3.LUT R3, R3, 0x10000, RZ, 0xfc, !PT ;  /* 0x0001000003037812 */ /* 0x000fe400078efcff */
[----:B------:R-:W-:-:S03]  /*4600*/  LOP3.LUT R4, R4, 0x10000, RZ, 0xfc, !PT ;  /* 0x0001000004047812 */ /* 0x000fc600078efcff */
[----:B0--3--:R-:W-:Y:S01]  /*4610*/  IMAD R5, R2, 0x1000, R3 ;  /* 0x0000100002057824 */ /* 0x009fe200078e0203 */
[----:B------:R-:W-:Y:S06]  /*4620*/  @P1 BRA `(.L_x_8312) ;  /* 0x0000000000081947 */ /* 0x000fec0003800000 */
[----:B------:R-:W0:Y:S02]  /*4630*/  SYNCS.PHASECHK.TRANS64.TRYWAIT P1, [R9+URZ+0x38850], R6 ;  /* 0x03885006090075a7 */ /* 0x000e24000802017f */
[----:B0-----:R-:W-:Y:S05]  /*4640*/  @!P1 BRA `(.L_x_8313) ;  /* 0x0000017000e89947 */ /* 0x001fea0003800000 */
.L_x_8312:
[C---:B------:R-:W-:Y:S01]  /*4650*/  R2UR UR24, R4.reuse ;  /* 0x00000000041872ca */ /* 0x040fe200000e0000 */
[----:B------:R-:W-:Y:S01]  /*4660*/  WARPGROUP.ARRIVE ;  /* 0x00000000000079c5 */ /* 0x000fe20000000000 */
[C---:B------:R-:W-:Y:S01]  /*4670*/  R2UR UR26, R5.reuse ;  /* 0x00000000051a72ca */ /* 0x040fe200000e0000 */
[----:B------:R-:W-:Y:S01]  /*4680*/  UMOV UR25, 0x40000040 ;  /* 0x4000004000197882 */ /* 0x000fe20000000000 */
[----:B------:R-:W-:Y:S01]  /*4690*/  UMOV UR27, 0x40000040 ;  /* 0x40000040001b7882 */ /* 0x000fe20000000000 */
[C---:B------:R-:W-:Y:S01]  /*46a0*/  VIADD R7, R4.reuse, 0x2 ;  /* 0x0000000204077836 */ /* 0x040fe20000000000 */
[----:B------:R-:W-:Y:S01]  /*46b0*/  UMOV UR5, 0x40000040 ;  /* 0x4000004000057882 */ /* 0x000fe20000000000 */
[----:B012-4-:R-:W-:Y:S01]  /*46c0*/  VIADD R6, R5, 0x2 ;  /* 0x0000000205067836 */ /* 0x017fe20000000000 */
[----:B------:R-:W-:Y:S01]  /*46d0*/  UMOV UR7, 0x40000040 ;  /* 0x4000004000077882 */ /* 0x000fe20000000000 */
[----:B------:R-:W0:Y:S01]  /*46e0*/  S2R R8, SR_TID.X ;  /* 0x0000000000087919 */ /* 0x000e220000002100 */
[----:B------:R-:W-:Y:S01]  /*46f0*/  R2UR UR4, R7 ;  /* 0x00000000070472ca */ /* 0x000fe200000e0000 */
[----:B------:R-:W-:Y:S01]  /*4700*/  VIADD R7, R4, 0x4 ;  /* 0x0000000404077836 */ /* 0x000fe20000000000 */
[----:B------:R-:W-:Y:S01]  /*4710*/  R2UR UR6, R6 ;  /* 0x00000000060672ca */ /* 0x000fe200000e0000 */
[C---:B------:R-:W-:Y:S01]  /*4720*/  VIADD R6, R5.reuse, 0x4 ;  /* 0x0000000405067836 */ /* 0x040fe20000000000 */
[----:B------:R-:W1:Y:S01]  /*4730*/  S2R R56, SR_TID.X ;  /* 0x0000000000387919 */ /* 0x000e620000002100 */
[----:B------:R-:W-:Y:S01]  /*4740*/  HGMMA.64x64x16.F32.BF16 R24, gdesc[UR24], R24, gsb0 ;  /* 0x00e00000181879f0 */ /* 0x000fe20008001818 */
[----:B------:R-:W-:Y:S01]  /*4750*/  VIADD R11, R5, 0x800 ;  /* 0x00000800050b7836 */ /* 0x000fe20000000000 */
[----:B------:R-:W-:Y:S01]  /*4760*/  UMOV UR15, 0x40000040 ;  /* 0x40000040000f7882 */ /* 0x000fe20000000000 */
[----:B------:R-:W-:Y:S01]  /*4770*/  UMOV UR11, 0x40000040 ;  /* 0x40000040000b7882 */ /* 0x000fe20000000000 */
[----:B0-----:R-:W-:-:S02]  /*4780*/  SHF.R.U32.HI R8, RZ, 0x7, R8 ;  /* 0x00000007ff087819 */ /* 0x001fc40000011608 */
[----:B-1----:R-:W-:Y:S01]  /*4790*/  LOP3.LUT R56, R56, 0x7f, RZ, 0xc0, !PT ;  /* 0x0000007f38387812 */ /* 0x002fe200078ec0ff */
        /* <DEDUP_REMOVED lines=124> */
[----:B------:R-:W0:Y:S01]  /*4f60*/  SHFL.IDX PT, R6, R8, RZ, 0x1f ;  /* 0x00001fff08067589 */ /* 0x000e2200000e0000 */
[----:B------:R-:W-:Y:S01]  /*4f70*/  VIADD R7, R4, 0x800 ;  /* 0x0000080004077836 */ /* 0x000fe20000000000 */
[----:B0-----:R-:W-:-:S04]  /*4f80*/  ISETP.GT.AND P1, PT, R6, 0x7f, PT ;  /* 0x0000007f0600780c */ /* 0x001fc80003f24270 */
[----:B------:R-:W-:-:S05]  /*4f90*/  SEL R6, RZ, 0x2, !P1 ;  /* 0x00000002ff067807 */ /* 0x000fca0004800000 */
[C---:B------:R-:W-:Y:S02]  /*4fa0*/  IMAD.IADD R8, R6.reuse, 0x1, R7 ;  /* 0x0000000106087824 */ /* 0x040fe400078e0207 */
        /* <DEDUP_REMOVED lines=12> */
[----:B------:R-:W-:Y:S02]  /*5070*/  IMAD.IADD R13, R11, 0x1, R8 ;  /* 0x000000010b0d7824 */ /* 0x000fe400078e0208 */
[--C-:B------:R-:W-:Y:S02]  /*5080*/  IMAD.IADD R7, R7, 0x1, R10.reuse ;  /* 0x0000000107077824 */ /* 0x100fe400078e020a */
        /* <DEDUP_REMOVED lines=42> */
[----:B------:R-:W-:Y:S02]  /*5330*/  IMAD.IADD R13, R8, 0x1, R11 ;  /* 0x00000001080d7824 */ /* 0x000fe400078e020b */
        /* <DEDUP_REMOVED lines=89> */
[----:B------:R-:W-:-:S02]  /*58d0*/  IMAD.IADD R10, R10, 0x1, R11 ;  /* 0x000000010a0a7824 */ /* 0x000fc400078e020b */
[----:B------:R-:W-:Y:S01]  /*58e0*/  IMAD.MOV.U32 R11, RZ, RZ, 0x40 ;  /* 0x00000040ff0b7424 */ /* 0x000fe200078e00ff */
[----:B------:R-:W-:Y:S02]  /*58f0*/  WARPGROUP.DEPBAR.LE gsb0, 0x0 ;  /* 0x00008000000079c5 */ /* 0x000fe40000010000 */
[----:B------:R-:W-:-:S06]  /*5900*/  WARPGROUP.ARRIVE ;  /* 0x00000000000079c5 */ /* 0x000fcc0000000000 */
[----:B------:R-:W-:Y:S01]  /*5910*/  HGMMA.64x64x16.F32.BF16 R24, gdesc[UR4], R24, gsb0 ;  /* 0x00e00000041879f0 */ /* 0x000fe20008001818 */
[----:B------:R-:W-:Y:S01]  /*5920*/  R2UR UR4, R6 ;  /* 0x00000000060472ca */ /* 0x000fe200000e0000 */
[----:B------:R-:W-:Y:S01]  /*5930*/  UMOV UR5, 0x40000040 ;  /* 0x4000004000057882 */ /* 0x000fe20000000000 */
[----:B------:R-:W-:Y:S01]  /*5940*/  R2UR UR6, R8 ;  /* 0x00000000080672ca */ /* 0x000fe200000e0000 */
[----:B------:R-:W-:Y:S01]  /*5950*/  UMOV UR7, 0x40000040 ;  /* 0x4000004000077882 */ /* 0x000fe20000000000 */
        /* <DEDUP_REMOVED lines=10> */
[----:B------:R-:W-:-:S04]  /*5a00*/  SEL R7, R7, 0xf80, P1 ;  /* 0x00000f8007077807 */ /* 0x000fc80000800000 */
        /* <DEDUP_REMOVED lines=10> */
[----:B------:R-:W0:Y:S02]  /*5ab0*/  LDC R5, c[0x0][0x448] ;  /* 0x00011200ff057b82 */ /* 0x000e240000000800 */
[----:B0-----:R-:W-:Y:S01]  /*5ac0*/  ISETP.NE.AND P1, PT, R5, 0x1, PT ;  /* 0x000000010500780c */ /* 0x001fe20003f25270 */
[----:B------:R-:W-:-:S04]  /*5ad0*/  VIADD R5, R190, UR42 ;  /* 0x0000002abe057c36 */ /* 0x000fc80008000000 */
[----:B------:R-:W-:-:S08]  /*5ae0*/  IMAD.MOV.U32 R8, RZ, RZ, R5 ;  /* 0x000000ffff087224 */ /* 0x000fd000078e0005 */
[----:B------:R-:W0:Y:S08]  /*5af0*/  @P1 LDC R6, c[0x0][0x44c] ;  /* 0x00011300ff061b82 */ /* 0x000e300000000800 */
[----:B------:R-:W1:Y:S01]  /*5b00*/  @P1 LDC R7, c[0x0][0x450] ;  /* 0x00011400ff071b82 */ /* 0x000e620000000800 */
[----:B0-----:R-:W-:-:S05]  /*5b10*/  @P1 IMAD.HI.U32 R6, R5, R6, RZ ;  /* 0x0000000605061227 */ /* 0x001fca00078e00ff */
[----:B-1----:R-:W-:Y:S01]  /*5b20*/  @P1 SHF.R.U32.HI R8, RZ, R7, R6 ;  /* 0x00000007ff081219 */ /* 0x002fe20000011606 */
[C---:B------:R-:W-:Y:S01]  /*5b30*/  IMAD R6, R152.reuse, -0x40, R11 ;  /* 0xffffffc098067824 */ /* 0x040fe200078e020b */
[----:B------:R-:W-:Y:S02]  /*5b40*/  WARPGROUP.DEPBAR.LE gsb0, 0x0 ;  /* 0x00008000000079c5 */ /* 0x000fe40000010000 */
[----:B------:R-:W-:Y:S01]  /*5b50*/  WARPGROUP.ARRIVE ;  /* 0x00000000000079c5 */ /* 0x000fe20000000000 */
[----:B------:R-:W0:Y:S01]  /*5b60*/  SHFL.IDX PT, R7, R8, RZ, 0x1c1f ;  /* 0x001c1fff08077589 */ /* 0x000e2200000e0000 */
[----:B------:R-:W-:Y:S01]  /*5b70*/  IADD3 R5, R187, 0x1, R6 ;  /* 0x00000001bb057810 */ /* 0x000fe20007ffe006 */
[----:B------:R-:W-:Y:S01]  /*5b80*/  VIADD R152, R152, 0xfffffffe ;  /* 0xfffffffe98987836 */ /* 0x000fe20000000000 */
[----:B------:R-:W-:Y:S01]  /*5b90*/  IADD3 R21, -R189, R6, R187 ;  /* 0x00000006bd157210 */ /* 0x000fe20007ffe1bb */
[----:B------:R-:W1:Y:S01]  /*5ba0*/  SHFL.IDX PT, R8, R8, 0x1, 0x1c1f ;  /* 0x003c1f0008087f89 */ /* 0x000e6200000e0000 */
[----:B------:R-:W-:Y:S01]  /*5bb0*/  HGMMA.64x64x16.F32.BF16 R24, gdesc[UR4], R24, gsb0 ;  /* 0x00e00000041879f0 */ /* 0x000fe20008001818 */
[----:B------:R-:W-:Y:S01]  /*5bc0*/  ULDC UR4, c[0x0][0xad0] ;  /* 0x0002b40000047ab9 */ /* 0x000fe20000000800 */
[----:B------:R-:W-:Y:S01]  /*5bd0*/  R2UR UR7, R152 ;  /* 0x00000000980772ca */ /* 0x000fe200000e0000 */
[----:B------:R-:W-:-:S02]  /*5be0*/  WARPGROUP.DEPBAR.LE gsb0, 0x0 ;  /* 0x00008000000079c5 */ /* 0x000fc40000010000 */
        /* <DEDUP_REMOVED lines=12> */
[----:B------:R0:W4:Y:S01]  /*5cb0*/  MUFU.TANH R15, R25 ;  /* 0x00000019000f7308 */ /* 0x0001220000002400 */
[----:B--2---:R-:W-:Y:S01]  /*5cc0*/  IADD3 R24, -R188, R5, -R189 ;  /* 0x00000005bc187210 */ /* 0x004fe20007ffe9bd */
[----:B------:R-:W-:Y:S01]  /*5cd0*/  FMUL.FTZ R45, R45, UR4 ;  /* 0x000000042d2d7c20 */ /* 0x000fe20008410000 */
[----:B------:R-:W-:Y:S01]  /*5ce0*/  FMUL.FTZ R48, R48, UR4 ;  /* 0x0000000430307c20 */ /* 0x000fe20008410000 */
[----:B------:R-:W-:Y:S01]  /*5cf0*/  FMUL.FTZ R49, R49, UR4 ;  /* 0x0000000431317c20 */ /* 0x000fe20008410000 */
[----:B------:R-:W-:Y:S01]  /*5d00*/  FMUL.FTZ R52, R52, UR4 ;  /* 0x0000000434347c20 */ /* 0x000fe20008410000 */
[----:B------:R-:W-:Y:S01]  /*5d10*/  FMUL.FTZ R53, R53, UR4 ;  /* 0x0000000435357c20 */ /* 0x000fe20008410000 */
[----:B------:R-:W-:Y:S01]  /*5d20*/  FMUL.FTZ R26, R26, UR4 ;  /* 0x000000041a1a7c20 */ /* 0x000fe20008410000 */
[----:B------:R3:W2:Y:S01]  /*5d30*/  MUFU.TANH R12, R28 ;  /* 0x0000001c000c7308 */ /* 0x0006a20000002400 */
[--C-:B0-----:R-:W-:Y:S01]  /*5d40*/  VIADDMNMX R25, R7, R24, R21.reuse, PT ;  /* 0x0000001807197246 */ /* 0x101fe20003800115 */
[----:B------:R-:W-:Y:S01]  /*5d50*/  FMUL.FTZ R31, R31, UR4 ;  /* 0x000000041f1f7c20 */ /* 0x000fe20008410000 */
[----:B------:R-:W-:Y:S01]  /*5d60*/  FMUL.FTZ R27, R27, UR4 ;  /* 0x000000041b1b7c20 */ /* 0x000fe20008410000 */
[----:B------:R-:W-:Y:S01]  /*5d70*/  FMUL.FTZ R30, R30, UR4 ;  /* 0x000000041e1e7c20 */ /* 0x000fe20008410000 */
[C---:B------:R-:W-:Y:S01]  /*5d80*/  ISETP.GT.AND P2, PT, R25.reuse, RZ, PT ;  /* 0x000000ff1900720c */ /* 0x040fe20003f44270 */
[----:B------:R-:W-:Y:S01]  /*5d90*/  FMUL.FTZ R34, R34, UR4 ;  /* 0x0000000422227c20 */ /* 0x000fe20008410000 */
[C---:B------:R-:W-:Y:S01]  /*5da0*/  ISETP.GT.AND P3, PT, R25.reuse, 0x1, PT ;  /* 0x000000011900780c */ /* 0x040fe20003f64270 */
[----:B------:R-:W0:Y:S01]  /*5db0*/  MUFU.TANH R29, R29 ;  /* 0x0000001d001d7308 */ /* 0x000e220000002400 */
[----:B------:R-:W-:Y:S01]  /*5dc0*/  ISETP.GT.AND P4, PT, R25, 0x8, PT ;  /* 0x000000081900780c */ /* 0x000fe20003f84270 */
[----:B------:R-:W-:Y:S01]  /*5dd0*/  FMUL.FTZ R35, R35, UR4 ;  /* 0x0000000423237c20 */ /* 0x000fe20008410000 */
[----:B---3--:R-:W-:Y:S01]  /*5de0*/  FSEL R28, R10, -INF , P2 ;  /* 0xff8000000a1c7808 */ /* 0x008fe20001000000 */
[----:B------:R-:W-:Y:S01]  /*5df0*/  FMUL.FTZ R38, R38, UR4 ;  /* 0x0000000426267c20 */ /* 0x000fe20008410000 */
[----:B----4-:R-:W-:Y:S01]  /*5e00*/  FSEL R15, R15, -INF , P3 ;  /* 0xff8000000f0f7808 */ /* 0x010fe20001800000 */
[----:B------:R-:W-:Y:S01]  /*5e10*/  FMUL.FTZ R39, R39, UR4 ;  /* 0x0000000427277c20 */ /* 0x000fe20008410000 */
[----:B------:R-:W-:Y:S01]  /*5e20*/  ISETP.GT.AND P2, PT, R25, 0x9, PT ;  /* 0x000000091900780c */ /* 0x000fe20003f44270 */
[----:B------:R-:W3:Y:S01]  /*5e30*/  MUFU.TANH R32, R32 ;  /* 0x0000002000207308 */ /* 0x000ee20000002400 */
[----:B--2---:R-:W-:Y:S01]  /*5e40*/  FSEL R7, R12, -INF , P4 ;  /* 0xff8000000c077808 */ /* 0x004fe20002000000 */
[----:B------:R-:W-:Y:S01]  /*5e50*/  FMUL.FTZ R42, R42, UR4 ;  /* 0x000000042a2a7c20 */ /* 0x000fe20008410000 */
[----:B------:R-:W-:Y:S01]  /*5e60*/  FMNMX.FTZ R10, R28, R15, !PT ;  /* 0x0000000f1c0a7209 */ /* 0x000fe20007810000 */
[----:B------:R-:W-:Y:S01]  /*5e70*/  FMUL.FTZ R43, R43, UR4 ;  /* 0x000000042b2b7c20 */ /* 0x000fe20008410000 */
[----:B------:R-:W-:Y:S01]  /*5e80*/  ISETP.GT.AND P3, PT, R25, 0x10, PT ;  /* 0x000000101900780c */ /* 0x000fe20003f64270 */
[----:B------:R-:W-:Y:S01]  /*5e90*/  FMUL.FTZ R46, R46, UR4 ;  /* 0x000000042e2e7c20 */ /* 0x000fe20008410000 */
[----:B------:R-:W-:Y:S01]  /*5ea0*/  FMNMX.FTZ R11, R7, R10, !PT ;  /* 0x0000000a070b7209 */ /* 0x000fe20007810000 */
[----:B------:R-:W2:Y:S01]  /*5eb0*/  MUFU.TANH R33, R33 ;  /* 0x0000002100217308 */ /* 0x000ea20000002400 */
[----:B0-----:R-:W-:Y:S01]  /*5ec0*/  FSEL R6, R29, -INF , P2 ;  /* 0xff8000001d067808 */ /* 0x001fe20001000000 */
[----:B------:R-:W-:Y:S01]  /*5ed0*/  FMUL.FTZ R47, R47, UR4 ;  /* 0x000000042f2f7c20 */ /* 0x000fe20008410000 */
[----:B------:R-:W-:Y:S01]  /*5ee0*/  ISETP.GT.AND P2, PT, R25, 0x11, PT ;  /* 0x000000111900780c */ /* 0x000fe20003f44270 */
[----:B------:R-:W-:Y:S01]  /*5ef0*/  FMUL.FTZ R50, R50, UR4 ;  /* 0x0000000432327c20 */ /* 0x000fe20008410000 */
[----:B------:R-:W-:Y:S01]  /*5f00*/  FMNMX.FTZ R12, R6, R11, !PT ;  /* 0x0000000b060c7209 */ /* 0x000fe20007810000 */
[----:B------:R-:W-:Y:S01]  /*5f10*/  FMUL.FTZ R51, R51, UR4 ;  /* 0x0000000433337c20 */ /* 0x000fe20008410000 */
[----:B-1----:R-:W-:Y:S01]  /*5f20*/  VIADDMNMX R21, R8, R24, R21, PT ;  /* 0x0000001808157246 */ /* 0x002fe20003800115 */
[----:B------:R-:W0:Y:S01]  /*5f30*/  MUFU.TANH R36, R36 ;  /* 0x0000002400247308 */ /* 0x000e220000002400 */
[----:B---3--:R-:W-:Y:S01]  /*5f40*/  FSEL R5, R32, -INF , P3 ;  /* 0xff80000020057808 */ /* 0x008fe20001800000 */
[----:B------:R-:W-:Y:S01]  /*5f50*/  FMUL.FTZ R54, R54, UR4 ;  /* 0x0000000436367c20 */ /* 0x000fe20008410000 */
[----:B------:R-:W-:Y:S01]  /*5f60*/  ISETP.GT.AND P3, PT, R25, 0x18, PT ;  /* 0x000000181900780c */ /* 0x000fe20003f64270 */
[----:B------:R-:W-:Y:S01]  /*5f70*/  FMUL.FTZ R55, R55, UR4 ;  /* 0x0000000437377c20 */ /* 0x000fe20008410000 */
[----:B------:R-:W-:Y:S01]  /*5f80*/  FMNMX.FTZ R13, R5, R12, !PT ;  /* 0x0000000c050d7209 */ /* 0x000fe20007810000 */
[----:B------:R-:W-:Y:S01]  /*5f90*/  ULDC UR4, c[0x0][0xa80] ;  /* 0x0002a00000047ab9 */ /* 0x000fe20000000800 */
[----:B------:R-:W-:Y:S01]  /*5fa0*/  ISETP.GT.AND P4, PT, R21, 0x8, PT ;  /* 0x000000081500780c */ /* 0x000fe20003f84270 */
[----:B------:R-:W1:Y:S01]  /*5fb0*/  MUFU.TANH R14, R37 ;  /* 0x00000025000e7308 */ /* 0x000e620000002400 */
[----:B--2---:R-:W-:-:S02]  /*5fc0*/  FSEL R10, R33, -INF , P2 ;  /* 0xff800000210a7808 */ /* 0x004fc40001000000 */
[----:B------:R-:W-:Y:S02]  /*5fd0*/  ISETP.GT.AND P2, PT, R25, 0x19, PT ;  /* 0x000000191900780c */ /* 0x000fe40003f44270 */
[----:B------:R-:W-:Y:S02]  /*5fe0*/  FMNMX.FTZ R12, R10, R13, !PT ;  /* 0x0000000d0a0c7209 */ /* 0x000fe40007810000 */
[----:B------:R-:W-:Y:S01]  /*5ff0*/  ISETP.GT.AND P5, PT, R21, 0x28, PT ;  /* 0x000000281500780c */ /* 0x000fe20003fa4270 */
        /* <DEDUP_REMOVED lines=16> */
[----:B------:R0:W3:Y:S01]  /*6100*/  MUFU.TANH R32, R48 ;  /* 0x0000003000207308 */ /* 0x0000e20000002400 */
[----:B-1----:R-:W-:Y:S02]  /*6110*/  FSEL R20, R44, -INF , P3 ;  /* 0xff8000002c147808 */ /* 0x002fe40001800000 */
[----:B------:R-:W-:Y:S02]  /*6120*/  ISETP.GT.AND P3, PT, R25, 0x30, PT ;  /* 0x000000301900780c */ /* 0x000fe40003f64270 */
[----:B------:R-:W-:-:S03]  /*6130*/  FMNMX.FTZ R36, R20, R33, !PT ;  /* 0x0000002114247209 */ /* 0x000fc60007810000 */
[----:B------:R-:W1:Y:S01]  /*6140*/  MUFU.TANH R49, R49 ;  /* 0x0000003100317308 */ /* 0x000e620000002400 */
[----:B--2---:R-:W-:Y:S01]  /*6150*/  FSEL R29, R45, -INF , P2 ;  /* 0xff8000002d1d7808 */ /* 0x004fe20001000000 */
[----:B0-----:R-:W-:Y:S01]  /*6160*/  IMAD.U32 R48, RZ, RZ, UR42 ;  /* 0x0000002aff307e24 */ /* 0x001fe2000f8e00ff */
[----:B------:R-:W-:Y:S02]  /*6170*/  ISETP.GT.AND P2, PT, R25, 0x31, PT ;  /* 0x000000311900780c */ /* 0x000fe40003f44270 */
[----:B------:R-:W-:-:S03]  /*6180*/  FMNMX.FTZ R37, R29, R36, !PT ;  /* 0x000000241d257209 */ /* 0x000fc60007810000 */
[----:B------:R-:W0:Y:S01]  /*6190*/  MUFU.TANH R52, R52 ;  /* 0x0000003400347308 */ /* 0x000e220000002400 */
[----:B---3--:R-:W-:Y:S02]  /*61a0*/  FSEL R32, R32, -INF , P3 ;  /* 0xff80000020207808 */ /* 0x008fe40001800000 */
[----:B------:R-:W-:Y:S02]  /*61b0*/  ISETP.GT.AND P3, PT, R25, 0x38, PT ;  /* 0x000000381900780c */ /* 0x000fe40003f64270 */
[----:B------:R-:W-:-:S03]  /*61c0*/  FMNMX.FTZ R36, R32, R37, !PT ;  /* 0x0000002520247209 */ /* 0x000fc60007810000 */
[----:B------:R-:W2:Y:S01]  /*61d0*/  MUFU.TANH R53, R53 ;  /* 0x0000003500357308 */ /* 0x000ea20000002400 */
[----:B-1----:R-:W-:Y:S02]  /*61e0*/  FSEL R33, R49, -INF , P2 ;  /* 0xff80000031217808 */ /* 0x002fe40001000000 */
[----:B------:R-:W-:Y:S02]  /*61f0*/  ISETP.GT.AND P2, PT, R25, 0x39, PT ;  /* 0x000000391900780c */ /* 0x000fe40003f44270 */
[----:B------:R-:W-:-:S03]  /*6200*/  FMNMX.FTZ R40, R33, R36, !PT ;  /* 0x0000002421287209 */ /* 0x000fc60007810000 */
[----:B------:R-:W1:Y:S01]  /*6210*/  MUFU.TANH R41, R26 ;  /* 0x0000001a00297308 */ /* 0x000e620000002400 */
[----:B0-----:R-:W-:Y:S02]  /*6220*/  FSEL R25, R52, -INF , P3 ;  /* 0xff80000034197808 */ /* 0x001fe40001800000 */
[----:B------:R-:W-:Y:S02]  /*6230*/  ISETP.GT.AND P3, PT, R21, 0x1, PT ;  /* 0x000000011500780c */ /* 0x000fe40003f64270 */
[----:B------:R-:W-:-:S03]  /*6240*/  FMNMX.FTZ R37, R25, R40, !PT ;  /* 0x0000002819257209 */ /* 0x000fc60007810000 */
[----:B------:R-:W-:Y:S01]  /*6250*/  MUFU.TANH R40, R31 ;  /* 0x0000001f00287308 */ /* 0x000fe20000002400 */
[----:B--2---:R-:W-:Y:S02]  /*6260*/  FSEL R36, R53, -INF , P2 ;  /* 0xff80000035247808 */ /* 0x004fe40001000000 */
[----:B------:R-:W-:Y:S02]  /*6270*/  ISETP.GT.AND P2, PT, R21, RZ, PT ;  /* 0x000000ff1500720c */ /* 0x000fe40003f44270 */
[----:B------:R-:W-:-:S03]  /*6280*/  FMNMX.FTZ R37, R36, R37, !PT ;  /* 0x0000002524257209 */ /* 0x000fc60007810000 */
[----:B------:R-:W0:Y:S01]  /*6290*/  MUFU.TANH R27, R27 ;  /* 0x0000001b001b7308 */ /* 0x000e220000002400 */
[----:B-1----:R-:W-:Y:S01]  /*62a0*/  FSEL R24, R41, -INF , P2 ;  /* 0xff80000029187808 */ /* 0x002fe20001000000 */
[----:B------:R-:W1:Y:S01]  /*62b0*/  SHFL.BFLY PT, R26, R37, 0x2, 0x1f ;  /* 0x0c401f00251a7f89 */ /* 0x000e6200000e0000 */
[----:B------:R-:W-:-:S05]  /*62c0*/  ISETP.GT.AND P2, PT, R21, 0x9, PT ;  /* 0x000000091500780c */ /* 0x000fca0003f44270 */
[----:B------:R-:W2:Y:S08]  /*62d0*/  MUFU.TANH R30, R30 ;  /* 0x0000001e001e7308 */ /* 0x000eb00000002400 */
[----:B------:R-:W3:Y:S01]  /*62e0*/  MUFU.TANH R34, R34 ;  /* 0x0000002200227308 */ /* 0x000ee20000002400 */
[----:B0-----:R-:W-:Y:S02]  /*62f0*/  FSEL R27, R27, -INF , P3 ;  /* 0xff8000001b1b7808 */ /* 0x001fe40001800000 */
[----:B------:R-:W-:-:S05]  /*6300*/  ISETP.GT.AND P3, PT, R21, 0x10, PT ;  /* 0x000000101500780c */ /* 0x000fca0003f64270 */
[----:B------:R0:W4:Y:S01]  /*6310*/  MUFU.TANH R44, R35 ;  /* 0x00000023002c7308 */ /* 0x0001220000002400 */
[----:B-1----:R-:W-:-:S05]  /*6320*/  FMNMX.FTZ R26, R37, R26, !PT ;  /* 0x0000001a251a7209 */ /* 0x002fca0007810000 */
[----:B------:R-:W1:Y:S02]  /*6330*/  SHFL.BFLY PT, R31, R26, 0x1, 0x1f ;  /* 0x0c201f001a1f7f89 */ /* 0x000e6400000e0000 */
[----:B------:R5:W4:Y:S08]  /*6340*/  MUFU.TANH R45, R38 ;  /* 0x00000026002d7308 */ /* 0x000b300000002400 */
[----:B------:R-:W4:Y:S08]  /*6350*/  MUFU.TANH R39, R39 ;  /* 0x0000002700277308 */ /* 0x000f300000002400 */
[----:B------:R-:W4:Y:S01]  /*6360*/  MUFU.TANH R42, R42 ;  /* 0x0000002a002a7308 */ /* 0x000f220000002400 */
[----:B-1----:R-:W-:-:S07]  /*6370*/  FMNMX.FTZ R8, R26, R31, !PT ;  /* 0x0000001f1a087209 */ /* 0x002fce0007810000 */
[----:B------:R-:W1:Y:S01]  /*6380*/  MUFU.TANH R43, R43 ;  /* 0x0000002b002b7308 */ /* 0x000e620000002400 */
[----:B--2---:R-:W-:Y:S02]  /*6390*/  FSEL R26, R30, -INF , P4 ;  /* 0xff8000001e1a7808 */ /* 0x004fe40002000000 */
[----:B------:R-:W-:Y:S02]  /*63a0*/  FMNMX.FTZ R31, R24, R27, !PT ;  /* 0x0000001b181f7209 */ /* 0x000fe40007810000 */
[----:B------:R-:W-:Y:S02]  /*63b0*/  FSEL R30, R40, -INF , P2 ;  /* 0xff800000281e7808 */ /* 0x000fe40001000000 */
[----:B0-----:R-:W-:Y:S01]  /*63c0*/  FMNMX.FTZ R35, R26, R31, !PT ;  /* 0x0000001f1a237209 */ /* 0x001fe20007810000 */
[----:B------:R-:W0:Y:S01]  /*63d0*/  MUFU.TANH R46, R46 ;  /* 0x0000002e002e7308 */ /* 0x000e220000002400 */
[----:B------:R-:W-:Y:S02]  /*63e0*/  ISETP.GT.AND P2, PT, R21, 0x11, PT ;  /* 0x000000111500780c */ /* 0x000fe40003f44270 */
[----:B---3--:R-:W-:-:S02]  /*63f0*/  FSEL R31, R34, -INF , P3 ;  /* 0xff800000221f7808 */ /* 0x008fc40001800000 */
[----:B-----5:R-:W-:Y:S02]  /*6400*/  FMNMX.FTZ R38, R30, R35, !PT ;  /* 0x000000231e267209 */ /* 0x020fe40007810000 */
[----:B------:R-:W-:Y:S01]  /*6410*/  ISETP.GT.AND P3, PT, R21, 0x18, PT ;  /* 0x000000181500780c */ /* 0x000fe20003f64270 */
[----:B------:R-:W2:Y:S01]  /*6420*/  MUFU.TANH R47, R47 ;  /* 0x0000002f002f7308 */ /* 0x000ea20000002400 */
[----:B----4-:R-:W-:Y:S02]  /*6430*/  FSEL R34, R44, -INF , P2 ;  /* 0xff8000002c227808 */ /* 0x010fe40001000000 */
[----:B------:R-:W-:Y:S02]  /*6440*/  FMNMX.FTZ R37, R31, R38, !PT ;  /* 0x000000261f257209 */ /* 0x000fe40007810000 */
[----:B------:R-:W-:Y:S02]  /*6450*/  ISETP.GT.AND P4, PT, R21, 0x19, PT ;  /* 0x000000191500780c */ /* 0x000fe40003f84270 */
[----:B------:R-:W-:Y:S01]  /*6460*/  FSEL R35, R45, -INF , P3 ;  /* 0xff8000002d237808 */ /* 0x000fe20001800000 */
[----:B------:R-:W3:Y:S01]  /*6470*/  MUFU.TANH R50, R50 ;  /* 0x0000003200327308 */ /* 0x000ee20000002400 */
[----:B------:R-:W-:-:S02]  /*6480*/  FMNMX.FTZ R38, R34, R37, !PT ;  /* 0x0000002522267209 */ /* 0x000fc40007810000 */
[----:B------:R-:W-:Y:S02]  /*6490*/  ISETP.GT.AND P2, PT, R21, 0x20, PT ;  /* 0x000000201500780c */ /* 0x000fe40003f44270 */
[----:B------:R-:W-:Y:S02]  /*64a0*/  FSEL R37, R39, -INF , P4 ;  /* 0xff80000027257808 */ /* 0x000fe40002000000 */
[----:B------:R-:W-:Y:S01]  /*64b0*/  FMNMX.FTZ R40, R35, R38, !PT ;  /* 0x0000002623287209 */ /* 0x000fe20007810000 */
[----:B------:R-:W4:Y:S01]  /*64c0*/  MUFU.TANH R51, R51 ;  /* 0x0000003300337308 */ /* 0x000f220000002400 */
[----:B------:R-:W-:Y:S02]  /*64d0*/  ISETP.GT.AND P3, PT, R21, 0x21, PT ;  /* 0x000000211500780c */ /* 0x000fe40003f64270 */
[----:B------:R-:W-:Y:S02]  /*64e0*/  FSEL R38, R42, -INF , P2 ;  /* 0xff8000002a267808 */ /* 0x000fe40001000000 */
[----:B------:R-:W-:-:S02]  /*64f0*/  FMNMX.FTZ R41, R37, R40, !PT ;  /* 0x0000002825297209 */ /* 0x000fc40007810000 */
[----:B-1----:R-:W-:Y:S01]  /*6500*/  FSEL R39, R43, -INF , P3 ;  /* 0xff8000002b277808 */ /* 0x002fe20001800000 */
[----:B------:R-:W1:Y:S01]  /*6510*/  MUFU.TANH R54, R54 ;  /* 0x0000003600367308 */ /* 0x000e620000002400 */
[----:B------:R-:W-:Y:S01]  /*6520*/  FMNMX.FTZ R42, R38, R41, !PT ;  /* 0x00000029262a7209 */ /* 0x000fe20007810000 */
[C---:B------:R-:W-:Y:S01]  /*6530*/  FMUL.FTZ R41, R8.reuse, UR4 ;  /* 0x0000000408297c20 */ /* 0x040fe20008410000 */
[----:B------:R-:W-:Y:S02]  /*6540*/  FSETP.NEU.FTZ.AND P3, PT, R8, -INF , PT ;  /* 0xff8000000800780b */ /* 0x000fe40003f7d000 */
[----:B------:R-:W-:Y:S02]  /*6550*/  ISETP.GT.AND P4, PT, R21, 0x29, PT ;  /* 0x000000291500780c */ /* 0x000fe40003f84270 */
[----:B0-----:R-:W-:Y:S01]  /*6560*/  FSEL R40, R46, -INF , P5 ;  /* 0xff8000002e287808 */ /* 0x001fe20002800000 */
[----:B------:R-:W0:Y:S01]  /*6570*/  MUFU.TANH R55, R55 ;  /* 0x0000003700377308 */ /* 0x000e220000002400 */
[----:B------:R-:W-:-:S02]  /*6580*/  FMNMX.FTZ R43, R39, R42, !PT ;  /* 0x0000002a272b7209 */ /* 0x000fc40007810000 */
[----:B------:R-:W-:Y:S02]  /*6590*/  FSEL R45, R41, RZ, P3 ;  /* 0x000000ff292d7208 */ /* 0x000fe40001800000 */
[----:B------:R-:W-:Y:S02]  /*65a0*/  ISETP.GT.AND P2, PT, R21, 0x30, PT ;  /* 0x000000301500780c */ /* 0x000fe40003f44270 */
[----:B--2---:R-:W-:Y:S01]  /*65b0*/  FSEL R41, R47, -INF , P4 ;  /* 0xff8000002f297808 */ /* 0x004fe20002000000 */
[--C-:B------:R-:W-:Y:S01]  /*65c0*/  FFMA.FTZ R46, R28, UR4, -R45.reuse ;  /* 0x000000041c2e7c23 */ /* 0x100fe2000801082d */
        /* <DEDUP_REMOVED lines=10> */
[----:B----4-:R-:W-:Y:S01]  /*6670*/  FSEL R28, R51, -INF , P3 ;  /* 0xff800000331c7808 */ /* 0x010fe20001800000 */
[--C-:B------:R-:W-:Y:S01]  /*6680*/  FFMA.FTZ R11, R11, UR4, -R45.reuse ;  /* 0x000000040b0b7c23 */ /* 0x100fe2000801082d */
[----:B------:R-:W-:Y:S01]  /*6690*/  FMNMX.FTZ R43, R42, R43, !PT ;  /* 0x0000002b2a2b7209 */ /* 0x000fe20007810000 */
[--C-:B------:R-:W-:Y:S01]  /*66a0*/  FFMA.FTZ R14, R14, UR4, -R45.reuse ;  /* 0x000000040e0e7c23 */ /* 0x100fe2000801082d */
[----:B------:R-:W-:Y:S01]  /*66b0*/  ISETP.GT.AND P3, PT, R21, 0x39, PT ;  /* 0x000000391500780c */ /* 0x000fe20003f64270 */
[----:B------:R-:W-:Y:S01]  /*66c0*/  MUFU.EX2 R156, R5 ;  /* 0x00000005009c7308 */ /* 0x000fe20000000800 */
[----:B-1----:R-:W-:Y:S01]  /*66d0*/  FSEL R21, R54, -INF , P2 ;  /* 0xff80000036157808 */ /* 0x002fe20001000000 */
[--C-:B------:R-:W-:Y:S01]  /*66e0*/  FFMA.FTZ R13, R13, UR4, -R45.reuse ;  /* 0x000000040d0d7c23 */ /* 0x100fe2000801082d */
[----:B------:R-:W-:Y:S01]  /*66f0*/  FMNMX.FTZ R44, R28, R43, !PT ;  /* 0x0000002b1c2c7209 */ /* 0x000fe20007810000 */
[--C-:B------:R-:W-:Y:S01]  /*6700*/  FFMA.FTZ R43, R7, UR4, -R45.reuse ;  /* 0x00000004072b7c23 */ /* 0x100fe2000801082d */
[----:B0-----:R-:W-:Y:S01]  /*6710*/  FSEL R15, R55, -INF , P3 ;  /* 0xff800000370f7808 */ /* 0x001fe20001800000 */
        /* <DEDUP_REMOVED lines=8> */
[----:B------:R-:W-:Y:S01]  /*67a0*/  FFMA.FTZ R36, R36, UR4, -R45 ;  /* 0x0000000424247c23 */ /* 0x000fe2000801082d */
[----:B------:R-:W0:Y:S01]  /*67b0*/  @P1 LDC R50, c[0x0][0x450] ;  /* 0x00011400ff321b82 */ /* 0x000e220000000800 */
[----:B------:R-:W1:Y:S01]  /*67c0*/  SHFL.BFLY PT, R7, R44, 0x2, 0x1f ;  /* 0x0c401f002c077f89 */ /* 0x000e6200000e0000 */
[----:B------:R-:W-:Y:S06]  /*67d0*/  MUFU.EX2 R46, R46 ;  /* 0x0000002e002e7308 */ /* 0x000fec0000000800 */
[----:B------:R-:W2:Y:S02]  /*67e0*/  @P1 LDC R45, c[0x0][0x44c] ;  /* 0x00011300ff2d1b82 */ /* 0x000ea40000000800 */
[----:B------:R-:W3:Y:S08]  /*67f0*/  MUFU.EX2 R47, R47 ;  /* 0x0000002f002f7308 */ /* 0x000ef00000000800 */
[----:B------:R-:W-:Y:S01]  /*6800*/  MUFU.EX2 R43, R43 ;  /* 0x0000002b002b7308 */ /* 0x000fe20000000800 */
[----:B-1----:R-:W-:-:S07]  /*6810*/  FMNMX.FTZ R7, R44, R7, !PT ;  /* 0x000000072c077209 */ /* 0x002fce0007810000 */
[----:B------:R1:W-:Y:S01]  /*6820*/  MUFU.EX2 R49, R10 ;  /* 0x0000000a00317308 */ /* 0x0003e20000000800 */
[----:B---3--:R-:W-:Y:S01]  /*6830*/  F2FP.BF16.F32.PACK_AB R152, R47, R46 ;  /* 0x0000002e2f98723e */ /* 0x008fe200000010ff */
[----:B------:R-:W3:Y:S06]  /*6840*/  SHFL.BFLY PT, R6, R7, 0x1, 0x1f ;  /* 0x0c201f0007067f89 */ /* 0x000eec00000e0000 */
[----:B------:R-:W-:Y:S01]  /*6850*/  MUFU.EX2 R11, R11 ;  /* 0x0000000b000b7308 */ /* 0x000fe20000000800 */
[----:B-1----:R-:W-:-:S04]  /*6860*/  IMAD R10, R2, 0x1000, R19 ;  /* 0x00001000020a7824 */ /* 0x002fc800078e0213 */
[C---:B------:R-:W-:Y:S01]  /*6870*/  VIADD R44, R10.reuse, 0x80 ;  /* 0x000000800a2c7836 */ /* 0x040fe20000000000 */
[----:B------:R-:W-:Y:S02]  /*6880*/  R2UR UR6, R10 ;  /* 0x000000000a0672ca */ /* 0x000fe400000e0000 */
[----:B------:R-:W1:Y:S02]  /*6890*/  MUFU.EX2 R14, R14 ;  /* 0x0000000e000e7308 */ /* 0x000e640000000800 */
[----:B------:R-:W-:-:S06]  /*68a0*/  R2UR UR10, R44 ;  /* 0x000000002c0a72ca */ /* 0x000fcc00000e0000 */
[----:B------:R-:W-:Y:S03]  /*68b0*/  MUFU.EX2 R13, R13 ;  /* 0x0000000d000d7308 */ /* 0x000fe60000000800 */
[----:B------:R-:W-:Y:S01]  /*68c0*/  UMOV UR14, UR6 ;  /* 0x00000006000e7c82 */ /* 0x000fe20008000000 */
[----:B---3--:R-:W-:-:S04]  /*68d0*/  FMNMX.FTZ R5, R7, R6, !PT ;  /* 0x0000000607057209 */ /* 0x008fc80007810000 */
[C---:B------:R-:W-:Y:S01]  /*68e0*/  FSETP.NEU.FTZ.AND P2, PT, R5.reuse, -INF , PT ;  /* 0xff8000000500780b */ /* 0x040fe20003f5d000 */
[----:B------:R-:W-:Y:S01]  /*68f0*/  FMUL.FTZ R6, R5, UR4 ;  /* 0x0000000405067c20 */ /* 0x000fe20008410000 */
[----:B------:R-:W3:Y:S01]  /*6900*/  MUFU.EX2 R12, R12 ;  /* 0x0000000c000c7308 */ /* 0x000ee20000000800 */
[----:B-1----:R-:W-:-:S03]  /*6910*/  F2FP.BF16.F32.PACK_AB R158, R14, R11 ;  /* 0x0000000b0e9e723e */ /* 0x002fc600000010ff */
[----:B------:R-:W-:Y:S02]  /*6920*/  FSEL R7, R6, RZ, P2 ;  /* 0x000000ff06077208 */ /* 0x000fe40001000000 */
[----:B------:R-:W-:Y:S02]  /*6930*/  ISETP.NE.AND P2, PT, R56, RZ, PT ;  /* 0x000000ff3800720c */ /* 0x000fe40003f45270 */
        /* <DEDUP_REMOVED lines=10> */
[----:B------:R-:W-:Y:S01]  /*69e0*/  FFMA.FTZ R38, R38, UR4, -R7 ;  /* 0x0000000426267c23 */ /* 0x000fe20008010807 */
[----:B------:R-:W-:-:S02]  /*69f0*/  @!P2 VIADD R6, R9, 0x38840 ;  /* 0x000388400906a836 */ /* 0x000fc40000000000 */
[--C-:B------:R-:W-:Y:S01]  /*6a00*/  FFMA.FTZ R39, R39, UR4, -R7.reuse ;  /* 0x0000000427277c23 */ /* 0x100fe20008010807 */
[--C-:B------:R-:W-:Y:S01]  /*6a10*/  FFMA.FTZ R40, R40, UR4, -R7.reuse ;  /* 0x0000000428287c23 */ /* 0x100fe20008010807 */
[--C-:B------:R-:W-:Y:S01]  /*6a20*/  FFMA.FTZ R41, R41, UR4, -R7.reuse ;  /* 0x0000000429297c23 */ /* 0x100fe20008010807 */
[--C-:B------:R-:W-:Y:S01]  /*6a30*/  FFMA.FTZ R42, R42, UR4, -R7.reuse ;  /* 0x000000042a2a7c23 */ /* 0x100fe20008010807 */
[----:B------:R-:W1:Y:S01]  /*6a40*/  MUFU.EX2 R27, R27 ;  /* 0x0000001b001b7308 */ /* 0x000e620000000800 */
[----:B------:R-:W-:Y:S01]  /*6a50*/  @!P2 PRMT R6, RZ, 0x654, R6 ;  /* 0x00000654ff06a816 */ /* 0x000fe20000000006 */
[--C-:B------:R-:W-:Y:S01]  /*6a60*/  FFMA.FTZ R28, R28, UR4, -R7.reuse ;  /* 0x000000041c1c7c23 */ /* 0x100fe20008010807 */
[--C-:B------:R-:W-:Y:S01]  /*6a70*/  FFMA.FTZ R21, R21, UR4, -R7.reuse ;  /* 0x0000000415157c23 */ /* 0x100fe20008010807 */
[----:B------:R-:W-:Y:S01]  /*6a80*/  FFMA.FTZ R7, R15, UR4, -R7 ;  /* 0x000000040f077c23 */ /* 0x000fe20008010807 */
[----:B------:R4:W-:Y:S01]  /*6a90*/  @!P2 SYNCS.ARRIVE.TRANS64.RED.A1T0 RZ, [R6+URZ], RZ ;  /* 0x000000ff06ffa9a7 */ /* 0x0009e2000810043f */
[----:B---3--:R-:W-:Y:S01]  /*6aa0*/  F2FP.BF16.F32.PACK_AB R160, R12, R13 ;  /* 0x0000000d0ca0723e */ /* 0x008fe200000010ff */
[----:B------:R-:W-:Y:S01]  /*6ab0*/  @!P2 VIADD R9, R9, 0x38860 ;  /* 0x000388600909a836 */ /* 0x000fe20000000000 */
[----:B------:R-:W3:Y:S04]  /*6ac0*/  MUFU.EX2 R26, R26 ;  /* 0x0000001a001a7308 */ /* 0x000ee80000000800 */
[----:B------:R-:W-:Y:S01]  /*6ad0*/  @!P2 PRMT R9, RZ, 0x654, R9 ;  /* 0x00000654ff09a816 */ /* 0x000fe20000000009 */
[----:B----4-:R-:W-:-:S03]  /*6ae0*/  FADD.FTZ R6, R46, R47 ;  /* 0x0000002f2e067221 */ /* 0x010fc60000010000 */
[----:B------:R-:W4:Y:S01]  /*6af0*/  MUFU.EX2 R155, R30 ;  /* 0x0000001e009b7308 */ /* 0x000f220000000800 */
[----:B-1----:R-:W-:-:S07]  /*6b00*/  F2FP.BF16.F32.PACK_AB R153, R27, R24 ;  /* 0x000000181b99723e */ /* 0x002fce00000010ff */
[----:B------:R2:W-:Y:S08]  /*6b10*/  MUFU.EX2 R30, R37 ;  /* 0x00000025001e7308 */ /* 0x0005f00000000800 */
[----:B------:R-:W1:Y:S01]  /*6b20*/  MUFU.EX2 R31, R31 ;  /* 0x0000001f001f7308 */ /* 0x000e620000000800 */
[----:B--2---:R-:W-:-:S04]  /*6b30*/  @P1 IMAD.HI.U32 R37, R45, UR42, RZ ;  /* 0x0000002a2d251c27 */ /* 0x004fc8000f8e00ff */
[----:B------:R-:W-:Y:S01]  /*6b40*/  FADD.FTZ R45, R43, R6 ;  /* 0x000000062b2d7221 */ /* 0x000fe20000010000 */
[----:B0-----:R-:W-:Y:S01]  /*6b50*/  @P1 SHF.R.U32.HI R48, RZ, R50, R37 ;  /* 0x00000032ff301219 */ /* 0x001fe20000011625 */
[----:B------:R-:W-:Y:S01]  /*6b60*/  FADD.FTZ R37, R24, R27 ;  /* 0x0000001b18257221 */ /* 0x000fe20000010000 */
[----:B------:R-:W0:Y:S01]  /*6b70*/  MUFU.EX2 R34, R34 ;  /* 0x0000002200227308 */ /* 0x000e220000000800 */
[C---:B------:R-:W-:Y:S01]  /*6b80*/  FADD.FTZ R45, R154.reuse, R45 ;  /* 0x0000002d9a2d7221 */ /* 0x040fe20000010000 */
[----:B------:R-:W-:Y:S01]  /*6b90*/  F2FP.BF16.F32.PACK_AB R154, R154, R43 ;  /* 0x0000002b9a9a723e */ /* 0x000fe200000010ff */
[----:B---3--:R-:W-:Y:S01]  /*6ba0*/  FADD.FTZ R6, R26, R37 ;  /* 0x000000251a067221 */ /* 0x008fe20000010000 */
[----:B------:R-:W-:Y:S01]  /*6bb0*/  IADD3 R48, R48, R187, -R188 ;  /* 0x000000bb30307210 */ /* 0x000fe20007ffe8bc */
[----:B------:R-:W-:Y:S01]  /*6bc0*/  FADD.FTZ R44, R156, R45 ;  /* 0x0000002d9c2c7221 */ /* 0x000fe20000010000 */
[----:B------:R-:W-:Y:S01]  /*6bd0*/  F2FP.BF16.F32.PACK_AB R156, R49, R156 ;  /* 0x0000009c319c723e */ /* 0x000fe200000010ff */
[----:B----4-:R-:W-:Y:S01]  /*6be0*/  FADD.FTZ R6, R155, R6 ;  /* 0x000000069b067221 */ /* 0x010fe20000010000 */
[----:B------:R-:W2:Y:S01]  /*6bf0*/  MUFU.EX2 R35, R35 ;  /* 0x0000002300237308 */ /* 0x000ea20000000800 */
[----:B------:R-:W-:Y:S01]  /*6c00*/  FADD.FTZ R44, R49, R44 ;  /* 0x0000002c312c7221 */ /* 0x000fe20000010000 */
[----:B------:R-:W-:Y:S01]  /*6c10*/  F2FP.BF16.F32.PACK_AB R155, R155, R26 ;  /* 0x0000001a9b9b723e */ /* 0x000fe200000010ff */
[----:B-1----:R-:W-:Y:S01]  /*6c20*/  FADD.FTZ R15, R31, R6 ;  /* 0x000000061f0f7221 */ /* 0x002fe20000010000 */
[----:B------:R-:W-:Y:S01]  /*6c30*/  BAR.SYNC.DEFER_BLOCKING 0xf, 0x100 ;  /* 0x03c4000000007b1d */ /* 0x000fe20000010000 */
[----:B------:R-:W-:-:S02]  /*6c40*/  R2UR UR5, R48 ;  /* 0x00000000300572ca */ /* 0x000fc400000e0000 */
[----:B0-----:R-:W-:-:S03]  /*6c50*/  FADD.FTZ R6, R34, R15 ;  /* 0x0000000f22067221 */ /* 0x001fc60000010000 */
[----:B------:R-:W0:Y:S01]  /*6c60*/  MUFU.EX2 R38, R38 ;  /* 0x0000002600267308 */ /* 0x000e220000000800 */
[----:B------:R-:W-:Y:S01]  /*6c70*/  FADD.FTZ R15, R11, R44 ;  /* 0x0000002c0b0f7221 */ /* 0x000fe20000010000 */
[----:B------:R-:W-:Y:S01]  /*6c80*/  F2FP.BF16.F32.PACK_AB R157, R34, R31 ;  /* 0x0000001f229d723e */ /* 0x000fe200000010ff */
[----:B--2---:R-:W-:-:S05]  /*6c90*/  FADD.FTZ R37, R35, R6 ;  /* 0x0000000623257221 */ /* 0x004fca0000010000 */
[----:B------:R-:W1:Y:S01]  /*6ca0*/  MUFU.EX2 R39, R39 ;  /* 0x0000002700277308 */ /* 0x000e620000000800 */
[----:B------:R-:W-:Y:S01]  /*6cb0*/  FADD.FTZ R6, R14, R15 ;  /* 0x0000000f0e067221 */ /* 0x000fe20000010000 */
[C---:B------:R-:W-:Y:S01]  /*6cc0*/  F2FP.BF16.F32.PACK_AB R159, R30.reuse, R35 ;  /* 0x000000231e9f723e */ /* 0x040fe200000010ff */
[----:B------:R-:W-:Y:S02]  /*6cd0*/  FADD.FTZ R37, R30, R37 ;  /* 0x000000251e257221 */ /* 0x000fe40000010000 */
[----:B------:R-:W-:-:S03]  /*6ce0*/  FADD.FTZ R15, R13, R6 ;  /* 0x000000060d0f7221 */ /* 0x000fc60000010000 */
[----:B------:R-:W2:Y:S01]  /*6cf0*/  MUFU.EX2 R40, R40 ;  /* 0x0000002800287308 */ /* 0x000ea20000000800 */
[----:B0-----:R-:W-:Y:S01]  /*6d00*/  FADD.FTZ R6, R38, R37 ;  /* 0x0000002526067221 */ /* 0x001fe20000010000 */
[----:B------:R-:W-:Y:S01]  /*6d10*/  FADD.FTZ R15, R12, R15 ;  /* 0x0000000f0c0f7221 */ /* 0x000fe20000010000 */
[----:B------:R0:W-:Y:S04]  /*6d20*/  STSM.16.M88.4 [R23+0x36400], R152 ;  /* 0x0364009817007844 */ /* 0x0001e80000000200 */
[----:B------:R0:W-:Y:S01]  /*6d30*/  STSM.16.M88.4 [R186], R156 ;  /* 0x0000009cba007844 */ /* 0x0001e20000000200 */
[----:B------:R-:W3:Y:S01]  /*6d40*/  MUFU.EX2 R29, R29 ;  /* 0x0000001d001d7308 */ /* 0x000ee20000000800 */
[C---:B-1----:R-:W-:Y:S01]  /*6d50*/  FADD.FTZ R27, R39.reuse, R6 ;  /* 0x00000006271b7221 */ /* 0x042fe20000010000 */
[----:B------:R-:W-:Y:S01]  /*6d60*/  FADD.FTZ R6, R20, R15 ;  /* 0x0000000f14067221 */ /* 0x000fe20000010000 */
[----:B------:R-:W-:-:S05]  /*6d70*/  F2FP.BF16.F32.PACK_AB R161, R39, R38 ;  /* 0x0000002627a1723e */ /* 0x000fca00000010ff */
[----:B------:R-:W1:Y:S01]  /*6d80*/  MUFU.EX2 R41, R41 ;  /* 0x0000002900297308 */ /* 0x000e620000000800 */
[----:B--2---:R-:W-:-:S07]  /*6d90*/  FADD.FTZ R24, R40, R27 ;  /* 0x0000001b28187221 */ /* 0x004fce0000010000 */
[----:B------:R-:W2:Y:S01]  /*6da0*/  MUFU.EX2 R32, R32 ;  /* 0x0000002000207308 */ /* 0x000ea20000000800 */
[C---:B---3--:R-:W-:Y:S01]  /*6db0*/  FADD.FTZ R11, R29.reuse, R6 ;  /* 0x000000061d0b7221 */ /* 0x048fe20000010000 */
[----:B------:R-:W-:-:S06]  /*6dc0*/  F2FP.BF16.F32.PACK_AB R162, R29, R20 ;  /* 0x000000141da2723e */ /* 0x000fcc00000010ff */
[----:B------:R-:W3:Y:S01]  /*6dd0*/  MUFU.EX2 R42, R42 ;  /* 0x0000002a002a7308 */ /* 0x000ee20000000800 */
[C---:B-1----:R-:W-:Y:S01]  /*6de0*/  FADD.FTZ R15, R41.reuse, R24 ;  /* 0x00000018290f7221 */ /* 0x042fe20000010000 */
[----:B------:R-:W-:-:S05]  /*6df0*/  F2FP.BF16.F32.PACK_AB R163, R41, R40 ;  /* 0x0000002829a3723e */ /* 0x000fca00000010ff */
[----:B------:R0:W-:Y:S01]  /*6e00*/  STSM.16.M88.4 [R184], R160 ;  /* 0x000000a0b8007844 */ /* 0x0001e20000000200 */
[----:B------:R-:W1:Y:S01]  /*6e10*/  MUFU.EX2 R33, R33 ;  /* 0x0000002100217308 */ /* 0x000e620000000800 */
[----:B--2---:R-:W-:-:S07]  /*6e20*/  FADD.FTZ R6, R32, R11 ;  /* 0x0000000b20067221 */ /* 0x004fce0000010000 */
[----:B------:R-:W2:Y:S01]  /*6e30*/  MUFU.EX2 R165, R28 ;  /* 0x0000001c00a57308 */ /* 0x000ea20000000800 */
[----:B---3--:R-:W-:-:S07]  /*6e40*/  FADD.FTZ R12, R42, R15 ;  /* 0x0000000f2a0c7221 */ /* 0x008fce0000010000 */
[----:B------:R-:W-:Y:S01]  /*6e50*/  MUFU.EX2 R25, R25 ;  /* 0x0000001900197308 */ /* 0x000fe20000000800 */
[C---:B-1----:R-:W-:Y:S01]  /*6e60*/  FADD.FTZ R6, R33.reuse, R6 ;  /* 0x0000000621067221 */ /* 0x042fe20000010000 */
[----:B------:R-:W-:-:S06]  /*6e70*/  F2FP.BF16.F32.PACK_AB R164, R33, R32 ;  /* 0x0000002021a4723e */ /* 0x000fcc00000010ff */
[----:B------:R-:W1:Y:S01]  /*6e80*/  MUFU.EX2 R36, R36 ;  /* 0x0000002400247308 */ /* 0x000e620000000800 */
[C---:B--2---:R-:W-:Y:S01]  /*6e90*/  FADD.FTZ R12, R165.reuse, R12 ;  /* 0x0000000ca50c7221 */ /* 0x044fe20000010000 */
[----:B------:R-:W-:-:S06]  /*6ea0*/  F2FP.BF16.F32.PACK_AB R165, R165, R42 ;  /* 0x0000002aa5a5723e */ /* 0x000fcc00000010ff */
[----:B------:R-:W2:Y:S08]  /*6eb0*/  MUFU.EX2 R21, R21 ;  /* 0x0000001500157308 */ /* 0x000eb00000000800 */
[----:B------:R3:W4:Y:S01]  /*6ec0*/  MUFU.EX2 R14, R7 ;  /* 0x00000007000e7308 */ /* 0x0007220000000800 */
[----:B-1----:R-:W-:Y:S01]  /*6ed0*/  F2FP.BF16.F32.PACK_AB R166, R36, R25 ;  /* 0x0000001924a6723e */ /* 0x002fe200000010ff */
[----:B---3--:R-:W-:Y:S01]  /*6ee0*/  FADD.FTZ R7, R25, R6 ;  /* 0x0000000619077221 */ /* 0x008fe20000010000 */
[----:B--2---:R-:W-:-:S03]  /*6ef0*/  FADD.FTZ R11, R21, R12 ;  /* 0x0000000c150b7221 */ /* 0x004fc60000010000 */
[----:B------:R-:W-:Y:S01]  /*6f00*/  FADD.FTZ R6, R36, R7 ;  /* 0x0000000724067221 */ /* 0x000fe20000010000 */
[C---:B----4-:R-:W-:Y:S01]  /*6f10*/  F2FP.BF16.F32.PACK_AB R167, R14.reuse, R21 ;  /* 0x000000150ea7723e */ /* 0x050fe200000010ff */
[----:B------:R-:W-:Y:S01]  /*6f20*/  FADD.FTZ R7, R14, R11 ;  /* 0x0000000b0e077221 */ /* 0x000fe20000010000 */
[C---:B------:R-:W-:Y:S02]  /*6f30*/  VIADD R11, R10.reuse, 0x100 ;  /* 0x000001000a0b7836 */ /* 0x040fe40000000000 */
[----:B------:R-:W-:Y:S01]  /*6f40*/  VIADD R10, R10, 0x180 ;  /* 0x000001800a0a7836 */ /* 0x000fe20000000000 */
[----:B------:R0:W-:Y:S01]  /*6f50*/  STSM.16.M88.4 [R185], R164 ;  /* 0x000000a4b9007844 */ /* 0x0001e20000000200 */
[----:B------:R-:W-:Y:S01]  /*6f60*/  WARPGROUP.ARRIVE ;  /* 0x00000000000079c5 */ /* 0x000fe20000000000 */
[----:B------:R-:W-:-:S05]  /*6f70*/  R2UR UR6, R11 ;  /* 0x000000000b0672ca */ /* 0x000fca00000e0000 */
[----:B------:R-:W-:Y:S03]  /*6f80*/  HGMMA.64x256x16.F32.BF16 R24, R152, gdesc[UR12].tnspB, RZ, !UPT, gsb0 ;  /* 0x43e0000c98187df0 */ /* 0x000fe6000c0018ff */
[----:B------:R-:W-:Y:S02]  /*6f90*/  WARPGROUP.DEPBAR.LE gsb0, 0x0 ;  /* 0x00008000000079c5 */ /* 0x000fe40000010000 */
[----:B------:R-:W-:-:S15]  /*6fa0*/  WARPGROUP.ARRIVE ;  /* 0x00000000000079c5 */ /* 0x000fde0000000000 */
[----:B------:R-:W-:-:S08]  /*6fb0*/  NOP ;  /* 0x0000000000007918 */ /* 0x000fd00000000000 */
[----:B------:R-:W-:Y:S01]  /*6fc0*/  HGMMA.64x256x16.F32.BF16 R24, R156, gdesc[UR8].tnspB, R24, gsb0 ;  /* 0x43e000089c187df0 */ /* 0x000fe20008001818 */
[----:B------:R-:W-:Y:S01]  /*6fd0*/  UMOV UR10, UR6 ;  /* 0x00000006000a7c82 */ /* 0x000fe20008000000 */
[----:B------:R-:W-:Y:S01]  /*6fe0*/  UMOV UR11, 0x40000040 ;  /* 0x40000040000b7882 */ /* 0x000fe20000000000 */
[----:B------:R-:W-:Y:S01]  /*6ff0*/  R2UR UR6, R10 ;  /* 0x000000000a0672ca */ /* 0x000fe200000e0000 */
[----:B------:R-:W-:Y:S02]  /*7000*/  WARPGROUP.DEPBAR.LE gsb0, 0x0 ;  /* 0x00008000000079c5 */ /* 0x000fe40000010000 */
[----:B------:R-:W-:-:S15]  /*7010*/  WARPGROUP.ARRIVE ;  /* 0x00000000000079c5 */ /* 0x000fde0000000000 */
[----:B------:R-:W-:-:S07]  /*7020*/  NOP ;  /* 0x0000000000007918 */ /* 0x000fce0000000000 */
[----:B------:R-:W-:Y:S01]  /*7030*/  HGMMA.64x256x16.F32.BF16 R24, R160, gdesc[UR8].tnspB, R24, gsb0 ;  /* 0x43e00008a0187df0 */ /* 0x000fe20008001818 */
[----:B------:R-:W-:Y:S01]  /*7040*/  UMOV UR10, UR6 ;  /* 0x00000006000a7c82 */ /* 0x000fe20008000000 */
[----:B------:R-:W-:Y:S01]  /*7050*/  UMOV UR11, 0x40000040 ;  /* 0x40000040000b7882 */ /* 0x000fe20000000000 */
        /* <DEDUP_REMOVED lines=8> */
[----:B------:R-:W-:-:S06]  /*70e0*/  WARPGROUP.ARRIVE ;  /* 0x00000000000079c5 */ /* 0x000fcc0000000000 */
        /* <DEDUP_REMOVED lines=13> */
[----:B------:R-:W-:Y:S01]  /*71c0*/  ULDC UR5, c[0x0][0xad0] ;  /* 0x0002b40000057ab9 */ /* 0x000fe20000000800 */
[----:B------:R-:W-:Y:S01]  /*71d0*/  IMAD.MOV.U32 R10, RZ, RZ, R8 ;  /* 0x000000ffff0a7224 */ /* 0x000fe200078e0008 */
[----:B------:R-:W-:Y:S01]  /*71e0*/  ULDC UR4, c[0x0][0xa80] ;  /* 0x0002a00000047ab9 */ /* 0x000fe20000000800 */
[----:B------:R-:W-:-:S07]  /*71f0*/  IMAD.MOV.U32 R12, RZ, RZ, R2 ;  /* 0x000000ffff0c7224 */ /* 0x000fce00078e0002 */
.L_x_8323:
        /* <DEDUP_REMOVED lines=8> */
.L_x_8315:
[----:B------:R-:W-:Y:S02]  /*7280*/  IMAD.U32 R5, RZ, RZ, UR37 ;  /* 0x00000025ff057e24 */ /* 0x000fe4000f8e00ff */
[----:B0-----:R-:W-:-:S03]  /*7290*/  IMAD R9, R2, 0x8, R16 ;  /* 0x0000000802097824 */ /* 0x001fc600078e0210 */
[----:B------:R-:W-:-:S04]  /*72a0*/  SHF.L.U32 R5, R5, 0x1f, RZ ;  /* 0x0000001f05057819 */ /* 0x000fc800000006ff */
[----:B------:R0:W1:Y:S01]  /*72b0*/  SYNCS.PHASECHK.TRANS64.TRYWAIT P3, [R9+URZ+0x38830], R5 ;  /* 0x03883005090075a7 */ /* 0x000062000806017f */
[----:B------:R-:W-:Y:S05]  /*72c0*/  @!P0 BRA `(.L_x_8316) ;  /* 0x0000000000048947 */ /* 0x000fea0003800000 */
[----:B------:R-:W-:Y:S01]  /*72d0*/  BPT.TRAP 0x1 ;  /* 0x000000040000795c */ /* 0x000fe20000300000 */
.L_x_8316:
[----:B------:R-:W-:Y:S01]  /*72e0*/  IMAD R8, R2, 0x200, R0 ;  /* 0x0000020002087824 */ /* 0x000fe200078e0200 */
[----:B-1----:R-:W-:Y:S06]  /*72f0*/  @P3 BRA `(.L_x_8317) ;  /* 0x0000000000083947 */ /* 0x002fec0003800000 */
[----:B------:R-:W1:Y:S02]  /*7300*/  SYNCS.PHASECHK.TRANS64.TRYWAIT P3, [R9+URZ+0x38830], R5 ;  /* 0x03883005090075a7 */ /* 0x000e64000806017f */
[----:B-1----:R-:W-:Y:S05]  /*7310*/  @!P3 BRA `(.L_x_8318) ;  /* 0x0000014400c8b947 */ /* 0x002fea0003800000 */
.L_x_8317:
[----:B------:R-:W-:Y:S01]  /*7320*/  R2UR UR10, R8 ;  /* 0x00000000080a72ca */ /* 0x000fe200000e0000 */
[----:B------:R-:W-:Y:S01]  /*7330*/  WARPGROUP.ARRIVE ;  /* 0x00000000000079c5 */ /* 0x000fe20000000000 */
[----:B------:R-:W-:Y:S01]  /*7340*/  UMOV UR11, 0x40000040 ;  /* 0x40000040000b7882 */ /* 0x000fe20000000000 */
[----:B------:R-:W-:Y:S01]  /*7350*/  UMOV UR15, 0x40000040 ;  /* 0x40000040000f7882 */ /* 0x000fe20000000000 */
[----:B------:R-:W-:Y:S01]  /*7360*/  UMOV UR19, 0x40000040 ;  /* 0x4000004000137882 */ /* 0x000fe20000000000 */
[----:B------:R-:W-:-:S08]  /*7370*/  UMOV UR23, 0x40000040 ;  /* 0x4000004000177882 */ /* 0x000fd00000000000 */
[----:B------:R-:W-:Y:S01]  /*7380*/  HGMMA.64x64x16.F32.BF16 R152, gdesc[UR8], RZ, !UPT, gsb0 ;  /* 0x00e00000089879f0 */ /* 0x000fe2000c0018ff */
[----:B------:R-:W-:Y:S02]  /*7390*/  UIADD3 UR14, UR10, 0x2, URZ ;  /* 0x000000020a0e7890 */ /* 0x000fe4000fffe03f */
[----:B------:R-:W-:Y:S02]  /*73a0*/  UIADD3 UR18, UR10, 0x4, URZ ;  /* 0x000000040a127890 */ /* 0x000fe4000fffe03f */
        /* <DEDUP_REMOVED lines=13> */
.L_x_8319:
[----:B------:R2:W3:Y:S01]  /*7480*/  SYNCS.PHASECHK.TRANS64.TRYWAIT P3, [R9+URZ+0x38850], R5 ;  /* 0x03885005090075a7 */ /* 0x0004e2000806017f */
[----:B------:R-:W-:Y:S05]  /*7490*/  @!P0 BRA `(.L_x_8320) ;  /* 0x0000000000048947 */ /* 0x000fea0003800000 */
[----:B------:R-:W-:Y:S01]  /*74a0*/  BPT.TRAP 0x1 ;  /* 0x000000040000795c */ /* 0x000fe20000300000 */
.L_x_8320:
[----:B---3--:R-:W-:Y:S05]  /*74b0*/  @P3 BRA `(.L_x_8321) ;  /* 0x0000000000083947 */ /* 0x008fea0003800000 */
[----:B------:R-:W3:Y:S02]  /*74c0*/  SYNCS.PHASECHK.TRANS64.TRYWAIT P3, [R9+URZ+0x38850], R5 ;  /* 0x03885005090075a7 */ /* 0x000ee4000806017f */
[----:B---3--:R-:W-:Y:S05]  /*74d0*/  @!P3 BRA `(.L_x_8322) ;  /* 0x00000144006cb947 */ /* 0x008fea0003800000 */
.L_x_8321:
[----:B0123--:R-:W-:Y:S01]  /*74e0*/  IMAD R5, R2, 0x1000, R3 ;  /* 0x0000100002057824 */ /* 0x00ffe200078e0203 */
[----:B------:R-:W-:Y:S01]  /*74f0*/  WARPGROUP.ARRIVE ;  /* 0x00000000000079c5 */ /* 0x000fe20000000000 */
[----:B------:R-:W-:Y:S01]  /*7500*/  UMOV UR27, 0x40000040 ;  /* 0x40000040001b7882 */ /* 0x000fe20000000000 */
[----:B------:R-:W-:Y:S01]  /*7510*/  VIADD R8, R4, 0x2 ;  /* 0x0000000204087836 */ /* 0x000fe20000000000 */
[----:B------:R-:W-:Y:S01]  /*7520*/  UMOV UR29, 0x40000040 ;  /* 0x40000040001d7882 */ /* 0x000fe20000000000 */
[C---:B------:R-:W-:Y:S01]  /*7530*/  R2UR UR26, R5.reuse ;  /* 0x00000000051a72ca */ /* 0x040fe200000e0000 */
[----:B------:R-:W-:Y:S01]  /*7540*/  UMOV UR31, 0x40000040 ;  /* 0x40000040001f7882 */ /* 0x000fe20000000000 */
[----:B------:R-:W0:Y:S01]  /*7550*/  S2R R13, SR_TID.X ;  /* 0x00000000000d7919 */ /* 0x000e220000002100 */
[----:B------:R-:W-:Y:S01]  /*7560*/  R2UR UR28, R8 ;  /* 0x00000000081c72ca */ /* 0x000fe200000e0000 */
[C---:B------:R-:W-:Y:S01]  /*7570*/  VIADD R8, R5.reuse, 0x2 ;  /* 0x0000000205087836 */ /* 0x040fe20000000000 */
[----:B------:R-:W-:Y:S01]  /*7580*/  UMOV UR10, 0xffffffc0 ;  /* 0xffffffc0000a7882 */ /* 0x000fe20000000000 */
[----:B------:R-:W-:Y:S01]  /*7590*/  VIADD R20, R5, 0x800 ;  /* 0x0000080005147836 */ /* 0x000fe20000000000 */
[----:B------:R-:W-:Y:S01]  /*75a0*/  UIMAD UR10, UR7, UR10, 0x1 ;  /* 0x00000001070a74a4 */ /* 0x000fe2000f8e020a */
[----:B------:R-:W-:Y:S01]  /*75b0*/  IMAD.MOV.U32 R15, RZ, RZ, 0x4 ;  /* 0x00000004ff0f7424 */ /* 0x000fe200078e00ff */
[----:B------:R-:W-:Y:S01]  /*75c0*/  R2UR UR30, R8 ;  /* 0x00000000081e72ca */ /* 0x000fe200000e0000 */
[----:B------:R-:W-:Y:S01]  /*75d0*/  VIADD R8, R4, 0x4 ;  /* 0x0000000404087836 */ /* 0x000fe20000000000 */
[----:B------:R-:W-:Y:S01]  /*75e0*/  UMOV UR11, 0x40000040 ;  /* 0x40000040000b7882 */ /* 0x000fe20000000000 */
[----:B------:R-:W-:Y:S01]  /*75f0*/  UISETP.GT.AND UP0, UPT, UR7, UR6, UPT ;  /* 0x000000060700728c */ /* 0x000fe2000bf04270 */
[----:B------:R-:W-:Y:S01]  /*7600*/  HGMMA.64x64x16.F32.BF16 R152, gdesc[UR24], R152, gsb0 ;  /* 0x00e00000189879f0 */ /* 0x000fe20008001898 */
[----:B------:R-:W-:Y:S01]  /*7610*/  UIADD3 UR7, UR7, -0x1, URZ ;  /* 0xffffffff07077890 */ /* 0x000fe2000fffe03f */
[----:B0-----:R-:W-:Y:S01]  /*7620*/  SHF.R.U32.HI R13, RZ, 0x7, R13 ;  /* 0x00000007ff0d7819 */ /* 0x001fe2000001160d */
[----:B------:R-:W-:-:S02]  /*7630*/  WARPGROUP.DEPBAR.LE gsb0, 0x0 ;  /* 0x00008000000079c5 */ /* 0x000fc40000010000 */
[----:B------:R-:W-:-:S06]  /*7640*/  WARPGROUP.ARRIVE ;  /* 0x00000000000079c5 */ /* 0x000fcc0000000000 */
[----:B------:R-:W-:Y:S01]  /*7650*/  HGMMA.64x64x16.F32.BF16 R152, gdesc[UR28], R152, gsb0 ;  /* 0x00e000001c9879f0 */ /* 0x000fe20008001898 */
[----:B------:R-:W-:Y:S01]  /*7660*/  R2UR UR28, R8 ;  /* 0x00000000081c72ca */ /* 0x000fe200000e0000 */
[----:B------:R-:W-:Y:S01]  /*7670*/  VIADD R8, R5, 0x4 ;  /* 0x0000000405087836 */ /* 0x000fe20000000000 */
[----:B------:R-:W-:Y:S01]  /*7680*/  UMOV UR29, 0x40000040 ;  /* 0x40000040001d7882 */ /* 0x000fe20000000000 */
[----:B------:R-:W-:-:S03]  /*7690*/  UMOV UR31, 0x40000040 ;  /* 0x40000040001f7882 */ /* 0x000fc60000000000 */
[----:B------:R-:W-:Y:S01]  /*76a0*/  R2UR UR30, R8 ;  /* 0x00000000081e72ca */ /* 0x000fe200000e0000 */
[----:B------:R-:W-:Y:S01]  /*76b0*/  VIADD R8, R4, 0x6 ;  /* 0x0000000604087836 */ /* 0x000fe20000000000 */
[----:B------:R-:W-:Y:S02]  /*76c0*/  WARPGROUP.DEPBAR.LE gsb0, 0x0 ;  /* 0x00008000000079c5 */ /* 0x000fe40000010000 */
[----:B------:R-:W-:-:S09]  /*76d0*/  WARPGROUP.ARRIVE ;  /* 0x00000000000079c5 */ /* 0x000fd20000000000 */
        /* <DEDUP_REMOVED lines=113> */
[----:B------:R-:W-:Y:S02]  /*7df0*/  R2UR UR30, R8 ;  /* 0x00000000081e72ca */ /* 0x000fe400000e0000 */
[----:B------:R0:W1:Y:S02]  /*7e00*/  SHFL.IDX PT, R8, R13, RZ, 0x1f ;  /* 0x00001fff0d087589 */ /* 0x00006400000e0000 */
[----:B0-----:R-:W-:Y:S01]  /*7e10*/  VIADD R13, R4, 0x800 ;  /* 0x00000800040d7836 */ /* 0x001fe20000000000 */
[----:B-1----:R-:W-:-:S04]  /*7e20*/  ISETP.GT.AND P3, PT, R8, 0x7f, PT ;  /* 0x0000007f0800780c */ /* 0x002fc80003f64270 */
[----:B------:R-:W-:-:S05]  /*7e30*/  SEL R14, RZ, 0x2, !P3 ;  /* 0x00000002ff0e7807 */ /* 0x000fca0005800000 */
[----:B------:R-:W-:Y:S01]  /*7e40*/  IMAD.IADD R8, R13, 0x1, R14 ;  /* 0x000000010d087824 */ /* 0x000fe200078e020e */
[----:B------:R-:W-:Y:S02]  /*7e50*/  WARPGROUP.DEPBAR.LE gsb0, 0x0 ;  /* 0x00008000000079c5 */ /* 0x000fe40000010000 */
[----:B------:R-:W-:-:S06]  /*7e60*/  WARPGROUP.ARRIVE ;  /* 0x00000000000079c5 */ /* 0x000fcc0000000000 */
[----:B------:R-:W-:Y:S01]  /*7e70*/  HGMMA.64x64x16.F32.BF16 R152, gdesc[UR28], R152, gsb0 ;  /* 0x00e000001c9879f0 */ /* 0x000fe20008001898 */
[----:B------:R-:W-:Y:S01]  /*7e80*/  R2UR UR28, R8 ;  /* 0x00000000081c72ca */ /* 0x000fe200000e0000 */
[----:B------:R-:W-:Y:S01]  /*7e90*/  IMAD.IADD R8, R14, 0x1, R20 ;  /* 0x000000010e087824 */ /* 0x000fe200078e0214 */
[----:B------:R-:W-:Y:S01]  /*7ea0*/  UMOV UR29, 0x40000040 ;  /* 0x40000040001d7882 */ /* 0x000fe20000000000 */
[----:B------:R-:W-:-:S03]  /*7eb0*/  UMOV UR31, 0x40000040 ;  /* 0x40000040001f7882 */ /* 0x000fc60000000000 */
[----:B------:R-:W-:Y:S02]  /*7ec0*/  R2UR UR30, R8 ;  /* 0x00000000081e72ca */ /* 0x000fe400000e0000 */
[C---:B------:R-:W-:Y:S02]  /*7ed0*/  SEL R8, R15.reuse, 0x2, P3 ;  /* 0x000000020f087807 */ /* 0x040fe40001800000 */
[----:B------:R-:W-:-:S03]  /*7ee0*/  SEL R15, R15, 0x6, !P3 ;  /* 0x000000060f0f7807 */ /* 0x000fc60005800000 */
[C---:B------:R-:W-:Y:S02]  /*7ef0*/  IMAD.IADD R21, R13.reuse, 0x1, R8 ;  /* 0x000000010d157824 */ /* 0x040fe400078e0208 */
[----:B------:R-:W-:Y:S01]  /*7f00*/  IMAD.IADD R13, R13, 0x1, R15 ;  /* 0x000000010d0d7824 */ /* 0x000fe200078e020f */
[----:B------:R-:W-:Y:S02]  /*7f10*/  WARPGROUP.DEPBAR.LE gsb0, 0x0 ;  /* 0x00008000000079c5 */ /* 0x000fe40000010000 */
[----:B------:R-:W-:-:S06]  /*7f20*/  WARPGROUP.ARRIVE ;  /* 0x00000000000079c5 */ /* 0x000fcc0000000000 */
[----:B------:R-:W-:Y:S01]  /*7f30*/  HGMMA.64x64x16.F32.BF16 R152, gdesc[UR28], R152, gsb0 ;  /* 0x00e000001c9879f0 */ /* 0x000fe20008001898 */
[----:B------:R-:W-:Y:S01]  /*7f40*/  R2UR UR28, R21 ;  /* 0x00000000151c72ca */ /* 0x000fe200000e0000 */
[C---:B------:R-:W-:Y:S01]  /*7f50*/  IMAD.IADD R21, R20.reuse, 0x1, R8 ;  /* 0x0000000114157824 */ /* 0x040fe200078e0208 */
[----:B------:R-:W-:Y:S01]  /*7f60*/  UMOV UR29, 0x40000040 ;  /* 0x40000040001d7882 */ /* 0x000fe20000000000 */
[----:B------:R-:W-:Y:S01]  /*7f70*/  UMOV UR31, 0x40000040 ;  /* 0x40000040001f7882 */ /* 0x000fe20000000000 */
[----:B------:R-:W-:Y:S02]  /*7f80*/  IMAD.IADD R20, R20, 0x1, R15 ;  /* 0x0000000114147824 */ /* 0x000fe400078e020f */
[----:B------:R-:W-:Y:S01]  /*7f90*/  R2UR UR30, R21 ;  /* 0x00000000151e72ca */ /* 0x000fe200000e0000 */
[----:B------:R-:W-:Y:S02]  /*7fa0*/  WARPGROUP.DEPBAR.LE gsb0, 0x0 ;  /* 0x00008000000079c5 */ /* 0x000fe40000010000 */
[----:B------:R-:W-:-:S10]  /*7fb0*/  WARPGROUP.ARRIVE ;  /* 0x00000000000079c5 */ /* 0x000fd40000000000 */
        /* <DEDUP_REMOVED lines=26> */
[----:B------:R-:W-:Y:S01]  /*8160*/  VIADD R20, R5, 0xa00 ;  /* 0x00000a0005147836 */ /* 0x000fe20000000000 */
[----:B------:R-:W-:Y:S01]  /*8170*/  UMOV UR29, 0x40000040 ;  /* 0x40000040001d7882 */ /* 0x000fe20000000000 */
[----:B------:R-:W-:Y:S02]  /*8180*/  UMOV UR31, 0x40000040 ;  /* 0x40000040001f7882 */ /* 0x000fe40000000000 */
[----:B------:R-:W-:-:S05]  /*8190*/  IMAD.IADD R21, R14, 0x1, R20 ;  /* 0x000000010e157824 */ /* 0x000fca00078e0214 */
[----:B------:R-:W-:Y:S01]  /*81a0*/  R2UR UR30, R21 ;  /* 0x00000000151e72ca */ /* 0x000fe200000e0000 */
[C---:B------:R-:W-:Y:S02]  /*81b0*/  IMAD.IADD R21, R13.reuse, 0x1, R8 ;  /* 0x000000010d157824 */ /* 0x040fe400078e0208 */
[----:B------:R-:W-:Y:S01]  /*81c0*/  IMAD.IADD R13, R13, 0x1, R15 ;  /* 0x000000010d0d7824 */ /* 0x000fe200078e020f */
[----:B------:R-:W-:Y:S02]  /*81d0*/  WARPGROUP.DEPBAR.LE gsb0, 0x0 ;  /* 0x00008000000079c5 */ /* 0x000fe40000010000 */
[----:B------:R-:W-:-:S07]  /*81e0*/  WARPGROUP.ARRIVE ;  /* 0x00000000000079c5 */ /* 0x000fce0000000000 */
[----:B------:R-:W-:Y:S01]  /*81f0*/  HGMMA.64x64x16.F32.BF16 R152, gdesc[UR28], R152, gsb0 ;  /* 0x00e000001c9879f0 */ /* 0x000fe20008001898 */
[----:B------:R-:W-:Y:S01]  /*8200*/  R2UR UR28, R21 ;  /* 0x00000000151c72ca */ /* 0x000fe200000e0000 */
[--C-:B------:R-:W-:Y:S01]  /*8210*/  IMAD.IADD R21, R8, 0x1, R20.reuse ;  /* 0x0000000108157824 */ /* 0x100fe200078e0214 */
        /* <DEDUP_REMOVED lines=82> */
[--C-:B------:R-:W-:Y:S02]  /*8740*/  IMAD.IADD R8, R8, 0x1, R20.reuse ;  /* 0x0000000108087824 */ /* 0x100fe400078e0214 */
        /* <DEDUP_REMOVED lines=23> */
[----:B------:R-:W-:Y:S02]  /*88c0*/  IADD3 R8, R13, R8, R4 ;  /* 0x000000080d087210 */ /* 0x000fe40007ffe004 */
[----:B------:R-:W0:Y:S01]  /*88d0*/  @P1 LDC R13, c[0x0][0x44c] ;  /* 0x00011300ff0d1b82 */ /* 0x000e220000000800 */
[----:B------:R-:W-:Y:S02]  /*88e0*/  WARPGROUP.DEPBAR.LE gsb0, 0x0 ;  /* 0x00008000000079c5 */ /* 0x000fe40000010000 */
[----:B------:R-:W-:-:S06]  /*88f0*/  WARPGROUP.ARRIVE ;  /* 0x00000000000079c5 */ /* 0x000fcc0000000000 */
[----:B------:R-:W-:Y:S01]  /*8900*/  HGMMA.64x64x16.F32.BF16 R152, gdesc[UR28], R152, gsb0 ;  /* 0x00e000001c9879f0 */ /* 0x000fe20008001898 */
[----:B------:R-:W-:Y:S01]  /*8910*/  R2UR UR28, R8 ;  /* 0x00000000081c72ca */ /* 0x000fe200000e0000 */
[----:B------:R-:W-:Y:S01]  /*8920*/  UMOV UR29, 0x40000040 ;  /* 0x40000040001d7882 */ /* 0x000fe20000000000 */
[----:B------:R-:W-:Y:S01]  /*8930*/  R2UR UR30, R5 ;  /* 0x00000000051e72ca */ /* 0x000fe200000e0000 */
[----:B------:R-:W-:Y:S01]  /*8940*/  UMOV UR31, 0x40000040 ;  /* 0x40000040001f7882 */ /* 0x000fe20000000000 */
[----:B------:R-:W1:Y:S01]  /*8950*/  @P1 LDC R8, c[0x0][0x450] ;  /* 0x00011400ff081b82 */ /* 0x000e620000000800 */
[----:B------:R-:W-:-:S04]  /*8960*/  VIADD R5, R190, UR42 ;  /* 0x0000002abe057c36 */ /* 0x000fc80008000000 */
[----:B0-----:R-:W-:-:S05]  /*8970*/  @P1 IMAD.HI.U32 R13, R5, R13, RZ ;  /* 0x0000000d050d1227 */ /* 0x001fca00078e00ff */
[----:B-1----:R-:W-:Y:S02]  /*8980*/  @P1 SHF.R.U32.HI R5, RZ, R8, R13 ;  /* 0x00000008ff051219 */ /* 0x002fe4000001160d */
[----:B------:R-:W-:-:S05]  /*8990*/  IADD3 R8, R187, UR10, -R189 ;  /* 0x0000000abb087c10 */ /* 0x000fca000fffe8bd */
[----:B------:R-:W-:Y:S01]  /*89a0*/  IMAD.IADD R8, R8, 0x1, -R188 ;  /* 0x0000000108087824 */ /* 0x000fe200078e0abc */
[----:B------:R-:W-:Y:S02]  /*89b0*/  WARPGROUP.DEPBAR.LE gsb0, 0x0 ;  /* 0x00008000000079c5 */ /* 0x000fe40000010000 */
[----:B------:R-:W-:-:S06]  /*89c0*/  WARPGROUP.ARRIVE ;  /* 0x00000000000079c5 */ /* 0x000fcc0000000000 */
[----:B------:R-:W-:Y:S03]  /*89d0*/  HGMMA.64x64x16.F32.BF16 R152, gdesc[UR28], R152, gsb0 ;  /* 0x00e000001c9879f0 */ /* 0x000fe60008001898 */
[----:B------:R-:W-:Y:S02]  /*89e0*/  WARPGROUP.DEPBAR.LE gsb0, 0x0 ;  /* 0x00008000000079c5 */ /* 0x000fe40000010000 */
[----:B------:R-:W-:Y:S01]  /*89f0*/  FMUL.FTZ R15, R161, UR5 ;  /* 0x00000005a10f7c20 */ /* 0x000fe20008410000 */
[----:B------:R-:W-:Y:S01]  /*8a00*/  FMUL.FTZ R14, R152, UR5 ;  /* 0x00000005980e7c20 */ /* 0x000fe20008410000 */
[----:B------:R-:W0:Y:S01]  /*8a10*/  SHFL.IDX PT, R161, R5, RZ, 0x1c1f ;  /* 0x001c1fff05a17589 */ /* 0x000e2200000e0000 */
        /* <DEDUP_REMOVED lines=23> */
[----:B0-----:R-:W-:-:S02]  /*8b90*/  IMAD.IADD R161, R8, 0x1, R161 ;  /* 0x0000000108a17824 */ /* 0x001fc400078e02a1 */
[----:B------:R-:W-:-:S03]  /*8ba0*/  FMUL.FTZ R232, R183, UR5 ;  /* 0x00000005b7e87c20 */ /* 0x000fc60008410000 */
[C---:B------:R-:W-:Y:S02]  /*8bb0*/  ISETP.GT.AND P6, PT, R161.reuse, 0x1, PT ;  /* 0x00000001a100780c */ /* 0x040fe40003fc4270 */
[----:B------:R-:W0:Y:S01]  /*8bc0*/  MUFU.TANH R20, R20 ;  /* 0x0000001400147308 */ /* 0x000e220000002400 */
[C---:B------:R-:W-:Y:S02]  /*8bd0*/  ISETP.GT.AND P5, PT, R161.reuse, RZ, PT ;  /* 0x000000ffa100720c */ /* 0x040fe40003fa4270 */
[C---:B------:R-:W-:Y:S02]  /*8be0*/  ISETP.GT.AND P3, PT, R161.reuse, 0x8, PT ;  /* 0x00000008a100780c */ /* 0x040fe40003f64270 */
[----:B------:R-:W-:Y:S02]  /*8bf0*/  ISETP.GT.AND P4, PT, R161, 0x9, PT ;  /* 0x00000009a100780c */ /* 0x000fe40003f84270 */
[----:B-1----:R-:W-:Y:S01]  /*8c00*/  FSEL R13, R13, -INF , P6 ;  /* 0xff8000000d0d7808 */ /* 0x002fe20003000000 */
[----:B------:R-:W1:Y:S01]  /*8c10*/  MUFU.TANH R15, R15 ;  /* 0x0000000f000f7308 */ /* 0x000e620000002400 */
[----:B--2---:R-:W-:-:S02]  /*8c20*/  FSEL R14, R14, -INF , P5 ;  /* 0xff8000000e0e7808 */ /* 0x004fc40002800000 */
[C---:B------:R-:W-:Y:S02]  /*8c30*/  ISETP.GT.AND P6, PT, R161.reuse, 0x11, PT ;  /* 0x00000011a100780c */ /* 0x040fe40003fc4270 */
[----:B---3--:R-:W-:Y:S02]  /*8c40*/  FSEL R152, R152, -INF , P3 ;  /* 0xff80000098987808 */ /* 0x008fe40001800000 */
[C---:B------:R-:W-:Y:S01]  /*8c50*/  ISETP.GT.AND P5, PT, R161.reuse, 0x10, PT ;  /* 0x00000010a100780c */ /* 0x040fe20003fa4270 */
[----:B------:R-:W2:Y:S01]  /*8c60*/  MUFU.TANH R153, R153 ;  /* 0x0000009900997308 */ /* 0x000ea20000002400 */
[----:B0-----:R-:W-:Y:S02]  /*8c70*/  FSEL R20, R20, -INF , P4 ;  /* 0xff80000014147808 */ /* 0x001fe40002000000 */
[C---:B------:R-:W-:Y:S02]  /*8c80*/  ISETP.GT.AND P3, PT, R161.reuse, 0x18, PT ;  /* 0x00000018a100780c */ /* 0x040fe40003f64270 */
[----:B------:R-:W-:-:S03]  /*8c90*/  ISETP.GT.AND P4, PT, R161, 0x19, PT ;  /* 0x00000019a100780c */ /* 0x000fc60003f84270 */
[----:B------:R-:W0:Y:S01]  /*8ca0*/  MUFU.TANH R21, R21 ;  /* 0x0000001500157308 */ /* 0x000e220000002400 */
[----:B-1----:R-:W-:Y:S02]  /*8cb0*/  FSEL R15, R15, -INF , P6 ;  /* 0xff8000000f0f7808 */ /* 0x002fe40003000000 */
[----:B------:R-:W-:-:S05]  /*8cc0*/  ISETP.GT.AND P6, PT, R161, 0x21, PT ;  /* 0x00000021a100780c */ /* 0x000fca0003fc4270 */
[----:B------:R-:W1:Y:S01]  /*8cd0*/  MUFU.TANH R157, R157 ;  /* 0x0000009d009d7308 */ /* 0x000e620000002400 */
[----:B--2---:R-:W-:Y:S02]  /*8ce0*/  FSEL R153, R153, -INF , P5 ;  /* 0xff80000099997808 */ /* 0x004fe40002800000 */
[----:B------:R-:W-:-:S05]  /*8cf0*/  ISETP.GT.AND P5, PT, R161, 0x20, PT ;  /* 0x00000020a100780c */ /* 0x000fca0003fa4270 */
[----:B------:R-:W2:Y:S01]  /*8d00*/  MUFU.TANH R160, R160 ;  /* 0x000000a000a07308 */ /* 0x000ea20000002400 */
[----:B0-----:R-:W-:Y:S02]  /*8d10*/  FSEL R21, R21, -INF , P3 ;  /* 0xff80000015157808 */ /* 0x001fe40001800000 */
[----:B------:R-:W-:-:S05]  /*8d20*/  ISETP.GT.AND P3, PT, R161, 0x28, PT ;  /* 0x00000028a100780c */ /* 0x000fca0003f64270 */
        /* <DEDUP_REMOVED lines=9> */
[----:B------:R-:W-:Y:S01]  /*8dc0*/  MUFU.TANH R165, R165 ;  /* 0x000000a500a57308 */ /* 0x000fe20000002400 */
[----:B-1----:R-:W-:Y:S01]  /*8dd0*/  FSEL R160, R164, -INF , P3 ;  /* 0xff800000a4a07808 */ /* 0x002fe20001800000 */
[----:B------:R-:W-:Y:S01]  /*8de0*/  FMUL.FTZ R164, R176, UR5 ;  /* 0x00000005b0a47c20 */ /* 0x000fe20008410000 */
[----:B------:R-:W-:Y:S01]  /*8df0*/  ISETP.GT.AND P3, PT, R161, 0x38, PT ;  /* 0x00000038a100780c */ /* 0x000fe20003f64270 */
[----:B------:R-:W-:-:S04]  /*8e00*/  FMUL.FTZ R176, R181, UR5 ;  /* 0x00000005b5b07c20 */ /* 0x000fc80008410000 */
[----:B------:R-:W0:Y:S01]  /*8e10*/  MUFU.TANH R164, R164 ;  /* 0x000000a400a47308 */ /* 0x000e220000002400 */
[----:B--2---:R-:W-:Y:S02]  /*8e20*/  FSEL R155, R168, -INF , P4 ;  /* 0xff800000a89b7808 */ /* 0x004fe40002000000 */
[----:B------:R-:W-:Y:S02]  /*8e30*/  ISETP.GT.AND P4, PT, R161, 0x39, PT ;  /* 0x00000039a100780c */ /* 0x000fe40003f84270 */
[----:B------:R-:W-:-:S03]  /*8e40*/  FMNMX.FTZ R161, R14, R10, !PT ;  /* 0x0000000a0ea17209 */ /* 0x000fc60007810000 */
[----:B------:R1:W-:Y:S01]  /*8e50*/  MUFU.TANH R168, R169 ;  /* 0x000000a900a87308 */ /* 0x0003e20000002400 */
[----:B------:R-:W-:-:S04]  /*8e60*/  FMNMX.FTZ R161, R13, R161, !PT ;  /* 0x000000a10da17209 */ /* 0x000fc80007810000 */
[----:B------:R-:W-:-:S03]  /*8e70*/  FMNMX.FTZ R161, R152, R161, !PT ;  /* 0x000000a198a17209 */ /* 0x000fc60007810000 */
[----:B------:R-:W-:Y:S01]  /*8e80*/  MUFU.TANH R176, R176 ;  /* 0x000000b000b07308 */ /* 0x000fe20000002400 */
[----:B------:R-:W-:Y:S01]  /*8e90*/  FMNMX.FTZ R161, R20, R161, !PT ;  /* 0x000000a114a17209 */ /* 0x000fe20007810000 */
[----:B-1----:R-:W-:Y:S01]  /*8ea0*/  FMUL.FTZ R169, R158, UR5 ;  /* 0x000000059ea97c20 */ /* 0x002fe20008410000 */
[----:B0-----:R-:W-:Y:S02]  /*8eb0*/  FSEL R164, R164, -INF , P5 ;  /* 0xff800000a4a47808 */ /* 0x001fe40002800000 */
[----:B------:R-:W-:-:S03]  /*8ec0*/  FMNMX.FTZ R161, R153, R161, !PT ;  /* 0x000000a199a17209 */ /* 0x000fc60007810000 */
[----:B------:R-:W-:Y:S01]  /*8ed0*/  MUFU.TANH R169, R169 ;  /* 0x000000a900a97308 */ /* 0x000fe20000002400 */
[----:B------:R-:W-:-:S04]  /*8ee0*/  FMNMX.FTZ R158, R15, R161, !PT ;  /* 0x000000a10f9e7209 */ /* 0x000fc80007810000 */
[----:B------:R-:W-:-:S03]  /*8ef0*/  FMNMX.FTZ R158, R21, R158, !PT ;  /* 0x0000009e159e7209 */ /* 0x000fc60007810000 */
[----:B------:R-:W0:Y:S01]  /*8f00*/  MUFU.TANH R161, R177 ;  /* 0x000000b100a17308 */ /* 0x000e220000002400 */
[----:B------:R-:W-:-:S04]  /*8f10*/  FMNMX.FTZ R172, R157, R158, !PT ;  /* 0x0000009e9dac7209 */ /* 0x000fc80007810000 */
[----:B------:R-:W-:-:S03]  /*8f20*/  FMNMX.FTZ R172, R156, R172, !PT ;  /* 0x000000ac9cac7209 */ /* 0x000fc60007810000 */
[----:B------:R1:W2:Y:S01]  /*8f30*/  MUFU.TANH R158, R180 ;  /* 0x000000b4009e7308 */ /* 0x0002a20000002400 */
[----:B------:R-:W-:-:S04]  /*8f40*/  FMNMX.FTZ R172, R154, R172, !PT ;  /* 0x000000ac9aac7209 */ /* 0x000fc80007810000 */
[----:B------:R-:W-:-:S03]  /*8f50*/  FMNMX.FTZ R172, R160, R172, !PT ;  /* 0x000000aca0ac7209 */ /* 0x000fc60007810000 */
[----:B------:R-:W-:Y:S01]  /*8f60*/  MUFU.TANH R170, R170 ;  /* 0x000000aa00aa7308 */ /* 0x000fe20000002400 */
[----:B------:R-:W-:Y:S01]  /*8f70*/  FMNMX.FTZ R173, R155, R172, !PT ;  /* 0x000000ac9bad7209 */ /* 0x000fe20007810000 */
[----:B-1----:R-:W-:Y:S01]  /*8f80*/  FMUL.FTZ R180, R174, UR5 ;  /* 0x00000005aeb47c20 */ /* 0x002fe20008410000 */
[----:B0-----:R-:W-:Y:S02]  /*8f90*/  FSEL R161, R161, -INF , P6 ;  /* 0xff800000a1a17808 */ /* 0x001fe40003000000 */
[----:B------:R-:W-:-:S03]  /*8fa0*/  FMNMX.FTZ R173, R164, R173, !PT ;  /* 0x000000ada4ad7209 */ /* 0x000fc60007810000 */
[----:B------:R0:W1:Y:S01]  /*8fb0*/  MUFU.TANH R172, R159 ;  /* 0x0000009f00ac7308 */ /* 0x0000620000002400 */
[----:B--2---:R-:W-:Y:S02]  /*8fc0*/  FSEL R158, R158, -INF , P3 ;  /* 0xff8000009e9e7808 */ /* 0x004fe40001800000 */
[----:B------:R-:W-:-:S05]  /*8fd0*/  FMNMX.FTZ R177, R161, R173, !PT ;  /* 0x000000ada1b17209 */ /* 0x000fca0007810000 */
[----:B------:R2:W3:Y:S01]  /*8fe0*/  MUFU.TANH R173, R162 ;  /* 0x000000a200ad7308 */ /* 0x0004e20000002400 */
[----:B0-----:R-:W-:Y:S01]  /*8ff0*/  FSEL R159, R176, -INF , P4 ;  /* 0xff800000b09f7808 */ /* 0x001fe20002000000 */
[----:B------:R-:W-:Y:S02]  /*9000*/  FMUL.FTZ R176, R163, UR5 ;  /* 0x00000005a3b07c20 */ /* 0x000fe40008410000 */
[----:B------:R-:W0:Y:S04]  /*9010*/  SHFL.IDX PT, R163, R5, 0x1, 0x1c1f ;  /* 0x003c1f0005a37f89 */ /* 0x000e2800000e0000 */
[----:B------:R-:W-:Y:S01]  /*9020*/  MUFU.TANH R176, R176 ;  /* 0x000000b000b07308 */ /* 0x000fe20000002400 */
[----:B--2---:R-:W-:Y:S01]  /*9030*/  FMNMX.FTZ R162, R158, R177, !PT ;  /* 0x000000b19ea27209 */ /* 0x004fe20007810000 */
[----:B------:R-:W-:Y:S01]  /*9040*/  FMUL.FTZ R177, R166, UR5 ;  /* 0x00000005a6b17c20 */ /* 0x000fe20008410000 */
[----:B------:R-:W-:-:S02]  /*9050*/  FMUL.FTZ R166, R167, UR5 ;  /* 0x00000005a7a67c20 */ /* 0x000fc40008410000 */
[----:B------:R-:W-:-:S03]  /*9060*/  FMNMX.FTZ R162, R159, R162, !PT ;  /* 0x000000a29fa27209 */ /* 0x000fc60007810000 */
[----:B------:R-:W-:Y:S02]  /*9070*/  MUFU.TANH R175, R175 ;  /* 0x000000af00af7308 */ /* 0x000fe40000002400 */
[----:B------:R-:W2:Y:S06]  /*9080*/  SHFL.BFLY PT, R5, R162, 0x2, 0x1f ;  /* 0x0c401f00a2057f89 */ /* 0x000eac00000e0000 */
[----:B------:R-:W4:Y:S01]  /*9090*/  MUFU.TANH R166, R166 ;  /* 0x000000a600a67308 */ /* 0x000f220000002400 */
[----:B0-----:R-:W-:-:S07]  /*90a0*/  IMAD.IADD R8, R8, 0x1, R163 ;  /* 0x0000000108087824 */ /* 0x001fce00078e02a3 */
[----:B------:R-:W0:Y:S01]  /*90b0*/  MUFU.TANH R177, R177 ;  /* 0x000000b100b17308 */ /* 0x000e220000002400 */
[C---:B------:R-:W-:Y:S02]  /*90c0*/  ISETP.GT.AND P4, PT, R8.reuse, RZ, PT ;  /* 0x000000ff0800720c */ /* 0x040fe40003f84270 */
[C---:B------:R-:W-:Y:S02]  /*90d0*/  ISETP.GT.AND P3, PT, R8.reuse, 0x9, PT ;  /* 0x000000090800780c */ /* 0x040fe40003f64270 */
[----:B------:R-:W-:Y:S02]  /*90e0*/  ISETP.GT.AND P5, PT, R8, 0x1, PT ;  /* 0x000000010800780c */ /* 0x000fe40003fa4270 */
[----:B-1----:R-:W-:Y:S01]  /*90f0*/  FSEL R174, R172, -INF , P3 ;  /* 0xff800000acae7808 */ /* 0x002fe20001800000 */
[----:B------:R-:W1:Y:S01]  /*9100*/  MUFU.TANH R171, R171 ;  /* 0x000000ab00ab7308 */ /* 0x000e620000002400 */
[----:B------:R-:W-:Y:S02]  /*9110*/  ISETP.GT.AND P3, PT, R8, 0x19, PT ;  /* 0x000000190800780c */ /* 0x000fe40003f64270 */
[----:B--2---:R-:W-:-:S02]  /*9120*/  FMNMX.FTZ R5, R162, R5, !PT ;  /* 0x00000005a2057209 */ /* 0x004fc40007810000 */
[----:B------:R-:W-:Y:S02]  /*9130*/  FSEL R162, R165, -INF , P4 ;  /* 0xff800000a5a27808 */ /* 0x000fe40002000000 */
[----:B------:R-:W-:Y:S01]  /*9140*/  ISETP.GT.AND P4, PT, R8, 0x10, PT ;  /* 0x000000100800780c */ /* 0x000fe20003f84270 */
[----:B------:R-:W2:Y:S01]  /*9150*/  MUFU.TANH R180, R180 ;  /* 0x000000b400b47308 */ /* 0x000ea20000002400 */
[----:B------:R-:W-:Y:S02]  /*9160*/  FSEL R163, R168, -INF , P5 ;  /* 0xff800000a8a37808 */ /* 0x000fe40002800000 */
[C---:B------:R-:W-:Y:S02]  /*9170*/  ISETP.GT.AND P6, PT, R8.reuse, 0x8, PT ;  /* 0x000000080800780c */ /* 0x040fe40003fc4270 */
[----:B---3--:R-:W-:Y:S02]  /*9180*/  FSEL R168, R173, -INF , P4 ;  /* 0xff800000ada87808 */ /* 0x008fe40002000000 */
[----:B------:R-:W-:Y:S01]  /*9190*/  ISETP.GT.AND P4, PT, R8, 0x20, PT ;  /* 0x000000200800780c */ /* 0x000fe20003f84270 */
[----:B------:R-:W-:Y:S01]  /*91a0*/  MUFU.TANH R229, R229 ;  /* 0x000000e500e57308 */ /* 0x000fe20000002400 */
[----:B----4-:R-:W-:-:S02]  /*91b0*/  FSEL R166, R166, -INF , P3 ;  /* 0xff800000a6a67808 */ /* 0x010fc40001800000 */
[C---:B------:R-:W-:Y:S02]  /*91c0*/  ISETP.GT.AND P5, PT, R8.reuse, 0x11, PT ;  /* 0x000000110800780c */ /* 0x040fe40003fa4270 */
[----:B------:R-:W-:Y:S02]  /*91d0*/  ISETP.GT.AND P3, PT, R8, 0x29, PT ;  /* 0x000000290800780c */ /* 0x000fe40003f64270 */
[----:B------:R-:W-:Y:S01]  /*91e0*/  FSEL R167, R169, -INF , P6 ;  /* 0xff800000a9a77808 */ /* 0x000fe20003000000 */
[----:B------:R-:W-:Y:S01]  /*91f0*/  MUFU.TANH R232, R232 ;  /* 0x000000e800e87308 */ /* 0x000fe20000002400 */
[----:B------:R-:W-:Y:S02]  /*9200*/  FSEL R169, R170, -INF , P4 ;  /* 0xff800000aaa97808 */ /* 0x000fe40002000000 */
[----:B------:R-:W-:Y:S02]  /*9210*/  FSEL R173, R176, -INF , P5 ;  /* 0xff800000b0ad7808 */ /* 0x000fe40002800000 */
[----:B------:R-:W-:Y:S01]  /*9220*/  FSEL R170, R175, -INF , P3 ;  /* 0xff800000afaa7808 */ /* 0x000fe20001800000 */
[----:B------:R-:W3:Y:S01]  /*9230*/  SHFL.BFLY PT, R176, R5, 0x1, 0x1f ;  /* 0x0c201f0005b07f89 */ /* 0x000ee200000e0000 */
[----:B------:R-:W-:-:S02]  /*9240*/  FMNMX.FTZ R175, R162, R11, !PT ;  /* 0x0000000ba2af7209 */ /* 0x000fc40007810000 */
[----:B------:R-:W-:Y:S02]  /*9250*/  ISETP.GT.AND P6, PT, R8, 0x18, PT ;  /* 0x000000180800780c */ /* 0x000fe40003fc4270 */
[----:B------:R-:W-:Y:S02]  /*9260*/  FMNMX.FTZ R175, R163, R175, !PT ;  /* 0x000000afa3af7209 */ /* 0x000fe40007810000 */
[----:B0-----:R-:W-:Y:S01]  /*9270*/  FSEL R165, R177, -INF , P6 ;  /* 0xff800000b1a57808 */ /* 0x001fe20003000000 */
[----:B------:R-:W-:Y:S01]  /*9280*/  FMUL.FTZ R177, R178, UR5 ;  /* 0x00000005b2b17c20 */ /* 0x000fe20008410000 */
[----:B------:R-:W-:Y:S02]  /*9290*/  FMNMX.FTZ R175, R167, R175, !PT ;  /* 0x000000afa7af7209 */ /* 0x000fe40007810000 */
[----:B------:R-:W-:Y:S02]  /*92a0*/  ISETP.GT.AND P5, PT, R8, 0x21, PT ;  /* 0x000000210800780c */ /* 0x000fe40003fa4270 */
[----:B------:R-:W-:Y:S01]  /*92b0*/  FMNMX.FTZ R175, R174, R175, !PT ;  /* 0x000000afaeaf7209 */ /* 0x000fe20007810000 */
[----:B------:R-:W0:Y:S01]  /*92c0*/  MUFU.TANH R177, R177 ;  /* 0x000000b100b17308 */ /* 0x000e220000002400 */
[----:B------:R-:W-:-:S02]  /*92d0*/  ISETP.GT.AND P6, PT, R8, 0x28, PT ;  /* 0x000000280800780c */ /* 0x000fc40003fc4270 */
[----:B------:R-:W-:Y:S02]  /*92e0*/  FMNMX.FTZ R175, R168, R175, !PT ;  /* 0x000000afa8af7209 */ /* 0x000fe40007810000 */
[----:B-1----:R-:W-:Y:S02]  /*92f0*/  FSEL R171, R171, -INF , P5 ;  /* 0xff800000abab7808 */ /* 0x002fe40002800000 */
[----:B------:R-:W-:Y:S02]  /*9300*/  FMNMX.FTZ R175, R173, R175, !PT ;  /* 0x000000afadaf7209 */ /* 0x000fe40007810000 */
[----:B--2---:R-:W-:Y:S02]  /*9310*/  FSEL R172, R180, -INF , P6 ;  /* 0xff800000b4ac7808 */ /* 0x004fe40003000000 */
[C---:B------:R-:W-:Y:S02]  /*9320*/  ISETP.GT.AND P4, PT, R8.reuse, 0x30, PT ;  /* 0x000000300800780c */ /* 0x040fe40003f84270 */
[----:B------:R-:W-:-:S02]  /*9330*/  ISETP.GT.AND P5, PT, R8, 0x31, PT ;  /* 0x000000310800780c */ /* 0x000fc40003fa4270 */
[C---:B------:R-:W-:Y:S02]  /*9340*/  ISETP.GT.AND P6, PT, R8.reuse, 0x38, PT ;  /* 0x000000380800780c */ /* 0x040fe40003fc4270 */
[----:B------:R-:W-:Y:S02]  /*9350*/  ISETP.GT.AND P3, PT, R8, 0x39, PT ;  /* 0x000000390800780c */ /* 0x000fe40003f64270 */
[----:B---3--:R-:W-:Y:S01]  /*9360*/  FMNMX.FTZ R8, R5, R176, !PT ;  /* 0x000000b005087209 */ /* 0x008fe20007810000 */
[----:B------:R-:W-:Y:S01]  /*9370*/  FMUL.FTZ R5, R182, UR5 ;  /* 0x00000005b6057c20 */ /* 0x000fe20008410000 */
[----:B------:R-:W-:Y:S02]  /*9380*/  FMNMX.FTZ R175, R165, R175, !PT ;  /* 0x000000afa5af7209 */ /* 0x000fe40007810000 */
[----:B0-----:R-:W-:Y:S01]  /*9390*/  FSEL R177, R177, -INF , P4 ;  /* 0xff800000b1b17808 */ /* 0x001fe20002000000 */
[----:B------:R-:W-:Y:S01]  /*93a0*/  FMUL.FTZ R178, R8, UR4 ;  /* 0x0000000408b27c20 */ /* 0x000fe20008410000 */
[----:B------:R-:W-:Y:S01]  /*93b0*/  FMNMX.FTZ R175, R166, R175, !PT ;  /* 0x000000afa6af7209 */ /* 0x000fe20007810000 */
[----:B------:R-:W0:Y:S01]  /*93c0*/  MUFU.TANH R5, R5 ;  /* 0x0000000500057308 */ /* 0x000e220000002400 */
[----:B------:R-:W-:-:S02]  /*93d0*/  FSETP.NEU.FTZ.AND P4, PT, R8, -INF , PT ;  /* 0xff8000000800780b */ /* 0x000fc40003f9d000 */
[----:B------:R-:W-:Y:S02]  /*93e0*/  FMNMX.FTZ R175, R169, R175, !PT ;  /* 0x000000afa9af7209 */ /* 0x000fe40007810000 */
[----:B------:R-:W-:Y:S02]  /*93f0*/  FSEL R178, R178, RZ, P4 ;  /* 0x000000ffb2b27208 */ /* 0x000fe40002000000 */
[----:B------:R-:W-:Y:S02]  /*9400*/  FMNMX.FTZ R175, R171, R175, !PT ;  /* 0x000000afabaf7209 */ /* 0x000fe40007810000 */
[----:B------:R-:W-:Y:S01]  /*9410*/  FSEL R229, R229, -INF , P5 ;  /* 0xff800000e5e57808 */ /* 0x000fe20002800000 */
[--C-:B------:R-:W-:Y:S01]  /*9420*/  FFMA.FTZ R228, R13, UR4, -R178.reuse ;  /* 0x000000040de47c23 */ /* 0x100fe200080108b2 */
[----:B------:R-:W-:Y:S01]  /*9430*/  FMNMX.FTZ R13, R172, R175, !PT ;  /* 0x000000afac0d7209 */ /* 0x000fe20007810000 */
[--C-:B------:R-:W-:Y:S01]  /*9440*/  FFMA.FTZ R181, R152, UR4, -R178.reuse ;  /* 0x0000000498b57c23 */ /* 0x100fe200080108b2 */
[----:B------:R-:W-:Y:S01]  /*9450*/  FSEL R232, R232, -INF , P3 ;  /* 0xff800000e8e87808 */ /* 0x000fe20001800000 */
        /* <DEDUP_REMOVED lines=19> */
[----:B------:R-:W-:-:S03]  /*9590*/  FFMA.FTZ R179, R159, UR4, -R178 ;  /* 0x000000049fb37c23 */ /* 0x000fc600080108b2 */
[----:B------:R-:W0:Y:S01]  /*95a0*/  SHFL.BFLY PT, R20, R5, 0x2, 0x1f ;  /* 0x0c401f0005147f89 */ /* 0x000e2200000e0000 */
[----:B------:R-:W-:Y:S08]  /*95b0*/  MUFU.EX2 R228, R228 ;  /* 0x000000e400e47308 */ /* 0x000ff00000000800 */
[----:B------:R-:W-:Y:S08]  /*95c0*/  MUFU.EX2 R181, R181 ;  /* 0x000000b500b57308 */ /* 0x000ff00000000800 */
[----:B------:R-:W-:Y:S01]  /*95d0*/  MUFU.EX2 R230, R230 ;  /* 0x000000e600e67308 */ /* 0x000fe20000000800 */
[----:B0-----:R-:W-:Y:S01]  /*95e0*/  FMNMX.FTZ R5, R5, R20, !PT ;  /* 0x0000001405057209 */ /* 0x001fe20007810000 */
[----:B------:R-:W-:Y:S01]  /*95f0*/  FFMA.FTZ R20, R160, UR4, -R178 ;  /* 0x00000004a0147c23 */ /* 0x000fe200080108b2 */
[----:B------:R-:W-:-:S05]  /*9600*/  FSEL R160, R8, RZ, P4 ;  /* 0x000000ff08a07208 */ /* 0x000fca0002000000 */
[----:B------:R-:W-:Y:S01]  /*9610*/  MUFU.EX2 R178, R158 ;  /* 0x0000009e00b27308 */ /* 0x000fe20000000800 */
[----:B------:R-:W0:Y:S01]  /*9620*/  SHFL.BFLY PT, R153, R5, 0x1, 0x1f ;  /* 0x0c201f0005997f89 */ /* 0x000e2200000e0000 */
[----:B------:R-:W-:-:S04]  /*9630*/  FADD.FTZ R160, -R160, R10 ;  /* 0x0000000aa0a07221 */ /* 0x000fc80000010100 */
[----:B------:R-:W-:Y:S02]  /*9640*/  FMUL.FTZ R160, R160, UR4 ;  /* 0x00000004a0a07c20 */ /* 0x000fe40008410000 */
[----:B------:R-:W-:Y:S08]  /*9650*/  MUFU.EX2 R182, R182 ;  /* 0x000000b600b67308 */ /* 0x000ff00000000800 */
[----:B------:R-:W1:Y:S08]  /*9660*/  MUFU.EX2 R160, R160 ;  /* 0x000000a000a07308 */ /* 0x000e700000000800 */
[----:B------:R-:W-:Y:S01]  /*9670*/  MUFU.EX2 R231, R231 ;  /* 0x000000e700e77308 */ /* 0x000fe20000000800 */
[----:B0-----:R-:W-:-:S04]  /*9680*/  FMNMX.FTZ R5, R5, R153, !PT ;  /* 0x0000009905057209 */ /* 0x001fc80007810000 */
[C---:B------:R-:W-:Y:S01]  /*9690*/  FSETP.NEU.FTZ.AND P3, PT, R5.reuse, -INF , PT ;  /* 0xff8000000500780b */ /* 0x040fe20003f7d000 */
[C---:B------:R-:W-:Y:S02]  /*96a0*/  FMUL.FTZ R153, R5.reuse, UR4 ;  /* 0x0000000405997c20 */ /* 0x040fe40008410000 */
[----:B------:R-:W-:Y:S01]  /*96b0*/  MUFU.EX2 R183, R183 ;  /* 0x000000b700b77308 */ /* 0x000fe20000000800 */
[----:B------:R-:W-:Y:S01]  /*96c0*/  FSEL R161, R5, RZ, P3 ;  /* 0x000000ff05a17208 */ /* 0x000fe20001800000 */
[-C--:B-1----:R-:W-:Y:S01]  /*96d0*/  FMUL.FTZ R24, R24, R160.reuse ;  /* 0x000000a018187220 */ /* 0x082fe20000410000 */
[----:B------:R-:W-:Y:S01]  /*96e0*/  FSEL R153, R153, RZ, P3 ;  /* 0x000000ff99997208 */ /* 0x000fe20001800000 */
[----:B------:R-:W-:Y:S01]  /*96f0*/  FMUL.FTZ R25, R25, R160 ;  /* 0x000000a019197220 */ /* 0x000fe20000410000 */
[----:B------:R-:W-:Y:S01]  /*9700*/  ISETP.NE.AND P3, PT, R22, RZ, PT ;  /* 0x000000ff1600720c */ /* 0x000fe20003f65270 */
[----:B------:R-:W-:Y:S01]  /*9710*/  FADD.FTZ R161, -R161, R11 ;  /* 0x0000000ba1a17221 */ /* 0x000fe20000010100 */
[----:B------:R-:W-:-:S02]  /*9720*/  @!P2 VIADD R11, R9, 0x38840 ;  /* 0x00038840090ba836 */ /* 0x000fc40000000000 */
[--C-:B------:R-:W-:Y:S01]  /*9730*/  FFMA.FTZ R154, R162, UR4, -R153.reuse ;  /* 0x00000004a29a7c23 */ /* 0x100fe20008010899 */
[--C-:B------:R-:W-:Y:S01]  /*9740*/  FFMA.FTZ R156, R163, UR4, -R153.reuse ;  /* 0x00000004a39c7c23 */ /* 0x100fe20008010899 */
[----:B------:R-:W-:Y:S01]  /*9750*/  FMUL.FTZ R161, R161, UR4 ;  /* 0x00000004a1a17c20 */ /* 0x000fe20008410000 */
[--C-:B------:R-:W-:Y:S01]  /*9760*/  FFMA.FTZ R155, R167, UR4, -R153.reuse ;  /* 0x00000004a79b7c23 */ /* 0x100fe20008010899 */
[--C-:B------:R-:W-:Y:S01]  /*9770*/  FFMA.FTZ R158, R174, UR4, -R153.reuse ;  /* 0x00000004ae9e7c23 */ /* 0x100fe20008010899 */
[----:B------:R-:W-:Y:S01]  /*9780*/  FFMA.FTZ R157, R168, UR4, -R153 ;  /* 0x00000004a89d7c23 */ /* 0x000fe20008010899 */
[----:B------:R-:W-:Y:S01]  /*9790*/  MUFU.EX2 R154, R154 ;  /* 0x0000009a009a7308 */ /* 0x000fe20000000800 */
[----:B------:R-:W-:Y:S01]  /*97a0*/  @!P2 PRMT R11, RZ, 0x654, R11 ;  /* 0x00000654ff0ba816 */ /* 0x000fe2000000000b */
[--C-:B------:R-:W-:Y:S01]  /*97b0*/  FFMA.FTZ R159, R173, UR4, -R153.reuse ;  /* 0x00000004ad9f7c23 */ /* 0x100fe20008010899 */
[----:B------:R-:W-:Y:S01]  /*97c0*/  FFMA.FTZ R168, R165, UR4, -R153 ;  /* 0x00000004a5a87c23 */ /* 0x000fe20008010899 */
[----:B------:R-:W-:-:S02]  /*97d0*/  @!P3 IMAD R163, R12, 0x40, R18 ;  /* 0x000000400ca3b824 */ /* 0x000fc400078e0212 */
[--C-:B------:R-:W-:Y:S01]  /*97e0*/  FFMA.FTZ R173, R166, UR4, -R153.reuse ;  /* 0x00000004a6ad7c23 */ /* 0x100fe20008010899 */
[--C-:B------:R-:W-:Y:S01]  /*97f0*/  FFMA.FTZ R10, R169, UR4, -R153.reuse ;  /* 0x00000004a90a7c23 */ /* 0x100fe20008010899 */
[----:B------:R0:W-:Y:S01]  /*9800*/  @!P2 SYNCS.ARRIVE.TRANS64.RED.A1T0 RZ, [R11+URZ], RZ ;  /* 0x000000ff0bffa9a7 */ /* 0x0001e2000810043f */
[----:B------:R-:W1:Y:S01]  /*9810*/  MUFU.EX2 R161, R161 ;  /* 0x000000a100a17308 */ /* 0x000e620000000800 */
[----:B------:R-:W-:Y:S02]  /*9820*/  @!P3 IMAD R163, R163, 0x4, R16 ;  /* 0x00000004a3a3b824 */ /* 0x000fe400078e0210 */
[--C-:B------:R-:W-:Y:S01]  /*9830*/  FFMA.FTZ R12, R172, UR4, -R153.reuse ;  /* 0x00000004ac0c7c23 */ /* 0x100fe20008010899 */
[--C-:B------:R-:W-:Y:S01]  /*9840*/  FFMA.FTZ R171, R171, UR4, -R153.reuse ;  /* 0x00000004abab7c23 */ /* 0x100fe20008010899 */
[--C-:B------:R-:W-:Y:S01]  /*9850*/  FFMA.FTZ R229, R229, UR4, -R153.reuse ;  /* 0x00000004e5e57c23 */ /* 0x100fe20008010899 */
[--C-:B------:R-:W-:Y:S01]  /*9860*/  FFMA.FTZ R162, R152, UR4, -R153.reuse ;  /* 0x0000000498a27c23 */ /* 0x100fe20008010899 */
[--C-:B------:R-:W-:Y:S01]  /*9870*/  FFMA.FTZ R232, R232, UR4, -R153.reuse ;  /* 0x00000004e8e87c23 */ /* 0x100fe20008010899 */
[----:B------:R-:W-:Y:S01]  /*9880*/  @!P3 STS [R163+0x38400], R160 ;  /* 0x038400a0a300b388 */ /* 0x000fe20000000800 */
[----:B------:R-:W2:Y:S01]  /*9890*/  MUFU.EX2 R156, R156 ;  /* 0x0000009c009c7308 */ /* 0x000ea20000000800 */
[--C-:B------:R-:W-:Y:S01]  /*98a0*/  FFMA.FTZ R170, R170, UR4, -R153.reuse ;  /* 0x00000004aaaa7c23 */ /* 0x100fe20008010899 */
[----:B------:R-:W-:Y:S01]  /*98b0*/  FFMA.FTZ R152, R160, R6, R180 ;  /* 0x00000006a0987223 */ /* 0x000fe200000100b4 */
[----:B------:R-:W-:Y:S01]  /*98c0*/  FFMA.FTZ R177, R177, UR4, -R153 ;  /* 0x00000004b1b17c23 */ /* 0x000fe20008010899 */
[-C--:B------:R-:W-:Y:S01]  /*98d0*/  FMUL.FTZ R28, R28, R160.reuse ;  /* 0x000000a01c1c7220 */ /* 0x080fe20000410000 */
[-C--:B------:R-:W-:Y:S01]  /*98e0*/  FMUL.FTZ R29, R29, R160.reuse ;  /* 0x000000a01d1d7220 */ /* 0x080fe20000410000 */
[-C--:B------:R-:W-:Y:S01]  /*98f0*/  FMUL.FTZ R32, R32, R160.reuse ;  /* 0x000000a020207220 */ /* 0x080fe20000410000 */
[-C--:B------:R-:W-:Y:S01]  /*9900*/  FMUL.FTZ R33, R33, R160.reuse ;  /* 0x000000a021217220 */ /* 0x080fe20000410000 */
[----:B------:R-:W3:Y:S01]  /*9910*/  MUFU.EX2 R155, R155 ;  /* 0x0000009b009b7308 */ /* 0x000ee20000000800 */
[----:B-1----:R1:W-:Y:S01]  /*9920*/  @!P3 STS [R163+0x38420], R161 ;  /* 0x038420a1a300b388 */ /* 0x0023e20000000800 */
[----:B------:R-:W-:Y:S01]  /*9930*/  FFMA.FTZ R7, R161, R7, R154 ;  /* 0x00000007a1077223 */ /* 0x000fe2000001009a */
        /* <DEDUP_REMOVED lines=8> */
[C---:B-1----:R-:W-:Y:S01]  /*99c0*/  FADD.FTZ R163, R228.reuse, R152 ;  /* 0x00000098e4a37221 */ /* 0x042fe20000010000 */
[----:B------:R-:W-:Y:S01]  /*99d0*/  F2FP.BF16.F32.PACK_AB R152, R228, R180 ;  /* 0x000000b4e498723e */ /* 0x000fe200000010ff */
[----:B------:R-:W-:Y:S01]  /*99e0*/  FMUL.FTZ R45, R45, R160 ;  /* 0x000000a02d2d7220 */ /* 0x000fe20000410000 */
[C---:B------:R-:W-:Y:S01]  /*99f0*/  F2FP.BF16.F32.PACK_AB R154, R230.reuse, R181 ;  /* 0x000000b5e69a723e */ /* 0x040fe200000010ff */
[----:B------:R-:W-:Y:S01]  /*9a00*/  FADD.FTZ R163, R181, R163 ;  /* 0x000000a3b5a37221 */ /* 0x000fe20000010000 */
[----:B------:R-:W1:Y:S01]  /*9a10*/  MUFU.EX2 R157, R157 ;  /* 0x0000009d009d7308 */ /* 0x000e620000000800 */
[----:B---3--:R-:W-:Y:S01]  /*9a20*/  FADD.FTZ R164, R155, R164 ;  /* 0x000000a49ba47221 */ /* 0x008fe20000010000 */
[----:B------:R-:W-:Y:S01]  /*9a30*/  F2FP.BF16.F32.PACK_AB R156, R231, R182 ;  /* 0x000000b6e79c723e */ /* 0x000fe200000010ff */
[----:B------:R-:W-:Y:S01]  /*9a40*/  FADD.FTZ R163, R230, R163 ;  /* 0x000000a3e6a37221 */ /* 0x000fe20000010000 */
[-C--:B------:R-:W-:Y:S01]  /*9a50*/  FMUL.FTZ R48, R48, R160.reuse ;  /* 0x000000a030307220 */ /* 0x080fe20000410000 */
[-C--:B------:R-:W-:Y:S01]  /*9a60*/  FMUL.FTZ R49, R49, R160.reuse ;  /* 0x000000a031317220 */ /* 0x080fe20000410000 */
[-C--:B------:R-:W-:Y:S01]  /*9a70*/  FMUL.FTZ R52, R52, R160.reuse ;  /* 0x000000a034347220 */ /* 0x080fe20000410000 */
[----:B------:R-:W-:Y:S01]  /*9a80*/  FADD.FTZ R163, R182, R163 ;  /* 0x000000a3b6a37221 */ /* 0x000fe20000010000 */
[----:B------:R-:W2:Y:S01]  /*9a90*/  MUFU.EX2 R159, R159 ;  /* 0x0000009f009f7308 */ /* 0x000ea20000000800 */
[C---:B----4-:R-:W-:Y:S01]  /*9aa0*/  FADD.FTZ R164, R158.reuse, R164 ;  /* 0x000000a49ea47221 */ /* 0x050fe20000010000 */
[----:B------:R-:W-:Y:S01]  /*9ab0*/  F2FP.BF16.F32.PACK_AB R155, R158, R155 ;  /* 0x0000009b9e9b723e */ /* 0x000fe200000010ff */
[----:B------:R-:W-:Y:S01]  /*9ac0*/  BAR.SYNC.DEFER_BLOCKING 0xf, 0x100 ;  /* 0x03c4000000007b1d */ /* 0x000fe20000010000 */
[----:B------:R-:W-:Y:S01]  /*9ad0*/  FADD.FTZ R172, R231, R163 ;  /* 0x000000a3e7ac7221 */ /* 0x000fe20000010000 */
        /* <DEDUP_REMOVED lines=13> */
[C---:B--2---:R-:W-:Y:S01]  /*9bb0*/  FADD.FTZ R169, R159.reuse, R164 ;  /* 0x000000a49fa97221 */ /* 0x044fe20000010000 */
[----:B------:R-:W-:Y:S01]  /*9bc0*/  F2FP.BF16.F32.PACK_AB R157, R159, R157 ;  /* 0x0000009d9f9d723e */ /* 0x000fe200000010ff */
        /* <DEDUP_REMOVED lines=78> */
[----:B----4-:R-:W-:-:S02]  /*a0b0*/  IMAD R170, R2, 0x1000, R19 ;  /* 0x0000100002aa7824 */ /* 0x010fc400078e0213 */
        /* <DEDUP_REMOVED lines=39> */
[----:B------:R-:W-:Y:S01]  /*a330*/  FMUL.FTZ R151, R151, R161 ;  /* 0x000000a197977220 */ /* 0x000fe20000410000 */
[----:B---3--:R-:W-:Y:S01]  /*a340*/  F2FP.BF16.F32.PACK_AB R158, R13, R183 ;  /* 0x000000b70d9e723e */ /* 0x008fe200000010ff */
[----:B------:R3:W-:Y:S01]  /*a350*/  STSM.16.M88.4 [R23+0x36400], R152 ;  /* 0x0364009817007844 */ /* 0x0007e20000000200 */
[----:B-1----:R-:W-:Y:S01]  /*a360*/  F2FP.BF16.F32.PACK_AB R159, R173, R168 ;  /* 0x000000a8ad9f723e */ /* 0x002fe200000010ff */
[----:B------:R-:W-:Y:S01]  /*a370*/  FADD.FTZ R172, R183, R172 ;  /* 0x000000acb7ac7221 */ /* 0x000fe20000010000 */
[----:B------:R-:W-:Y:S01]  /*a380*/  R2UR UR10, R170 ;  /* 0x00000000aa0a72ca */ /* 0x000fe200000e0000 */
[----:B------:R-:W-:Y:S01]  /*a390*/  FADD.FTZ R169, R168, R169 ;  /* 0x000000a9a8a97221 */ /* 0x000fe20000010000 */
[----:B------:R-:W1:Y:S01]  /*a3a0*/  MUFU.EX2 R232, R232 ;  /* 0x000000e800e87308 */ /* 0x000e620000000800 */
[----:B--2---:R-:W-:Y:S01]  /*a3b0*/  F2FP.BF16.F32.PACK_AB R160, R15, R14 ;  /* 0x0000000e0fa0723e */ /* 0x004fe200000010ff */
[----:B------:R2:W-:Y:S01]  /*a3c0*/  STSM.16.M88.4 [R186], R156 ;  /* 0x0000009cba007844 */ /* 0x0005e20000000200 */
[----:B0-----:R-:W-:Y:S01]  /*a3d0*/  F2FP.BF16.F32.PACK_AB R161, R11, R10 ;  /* 0x0000000a0ba1723e */ /* 0x001fe200000010ff */
[----:B------:R-:W-:Y:S01]  /*a3e0*/  FADD.FTZ R172, R13, R172 ;  /* 0x000000ac0dac7221 */ /* 0x000fe20000010000 */
[----:B-----5:R-:W-:Y:S01]  /*a3f0*/  F2FP.BF16.F32.PACK_AB R162, R21, R20 ;  /* 0x0000001415a2723e */ /* 0x020fe200000010ff */
[----:B------:R-:W-:Y:S01]  /*a400*/  FADD.FTZ R169, R173, R169 ;  /* 0x000000a9ada97221 */ /* 0x000fe20000010000 */
[----:B------:R-:W-:Y:S01]  /*a410*/  F2FP.BF16.F32.PACK_AB R163, R6, R12 ;  /* 0x0000000c06a3723e */ /* 0x000fe200000010ff */
[----:B------:R-:W-:Y:S01]  /*a420*/  FADD.FTZ R172, R14, R172 ;  /* 0x000000ac0eac7221 */ /* 0x000fe20000010000 */
[----:B----4-:R-:W-:Y:S01]  /*a430*/  F2FP.BF16.F32.PACK_AB R164, R176, R175 ;  /* 0x000000afb0a4723e */ /* 0x010fe200000010ff */
[----:B------:R-:W-:Y:S01]  /*a440*/  FADD.FTZ R169, R10, R169 ;  /* 0x000000a90aa97221 */ /* 0x000fe20000010000 */
[----:B------:R-:W-:Y:S01]  /*a450*/  F2FP.BF16.F32.PACK_AB R165, R229, R7 ;  /* 0x00000007e5a5723e */ /* 0x000fe200000010ff */
[----:B------:R2:W-:Y:S01]  /*a460*/  STSM.16.M88.4 [R184], R160 ;  /* 0x000000a0b8007844 */ /* 0x0005e20000000200 */
[----:B------:R-:W-:Y:S01]  /*a470*/  F2FP.BF16.F32.PACK_AB R166, R179, R178 ;  /* 0x000000b2b3a6723e */ /* 0x000fe200000010ff */
[----:B------:R-:W-:Y:S01]  /*a480*/  FADD.FTZ R172, R15, R172 ;  /* 0x000000ac0fac7221 */ /* 0x000fe20000010000 */
[----:B------:R-:W-:Y:S01]  /*a490*/  FADD.FTZ R169, R11, R169 ;  /* 0x000000a90ba97221 */ /* 0x000fe20000010000 */
[----:B------:R-:W-:Y:S01]  /*a4a0*/  PLOP3.LUT P3, PT, PT, PT, UP0, 0x80, 0x0 ;  /* 0x000000000000781c */ /* 0x000fe20003f6f008 */
[----:B------:R-:W-:Y:S01]  /*a4b0*/  @!P2 VIADD R9, R9, 0x38860 ;  /* 0x000388600909a836 */ /* 0x000fe20000000000 */
[----:B-1----:R-:W-:Y:S01]  /*a4c0*/  F2FP.BF16.F32.PACK_AB R167, R232, R171 ;  /* 0x000000abe8a7723e */ /* 0x002fe200000010ff */
[----:B------:R-:W-:Y:S01]  /*a4d0*/  FADD.FTZ R172, R20, R172 ;  /* 0x000000ac14ac7221 */ /* 0x000fe20000010000 */
[----:B------:R-:W-:Y:S01]  /*a4e0*/  FADD.FTZ R169, R12, R169 ;  /* 0x000000a90ca97221 */ /* 0x000fe20000010000 */
[----:B------:R-:W-:Y:S01]  /*a4f0*/  IMAD.MOV.U32 R12, RZ, RZ, R2 ;  /* 0x000000ffff0c7224 */ /* 0x000fe200078e0002 */
[----:B------:R-:W-:Y:S01]  /*a500*/  @!P2 PRMT R9, RZ, 0x654, R9 ;  /* 0x00000654ff09a816 */ /* 0x000fe20000000009 */
[----:B------:R2:W-:Y:S01]  /*a510*/  STSM.16.M88.4 [R185], R164 ;  /* 0x000000a4b9007844 */ /* 0x0005e20000000200 */
[----:B------:R-:W-:Y:S01]  /*a520*/  WARPGROUP.ARRIVE ;  /* 0x00000000000079c5 */ /* 0x000fe20000000000 */
[----:B------:R-:W-:Y:S01]  /*a530*/  FADD.FTZ R172, R21, R172 ;  /* 0x000000ac15ac7221 */ /* 0x000fe20000010000 */
[----:B------:R-:W-:Y:S01]  /*a540*/  FADD.FTZ R6, R6, R169 ;  /* 0x000000a906067221 */ /* 0x000fe20000010000 */
[----:B------:R-:W-:-:S02]  /*a550*/  IMAD.MOV.U32 R11, RZ, RZ, R5 ;  /* 0x000000ffff0b7224 */ /* 0x000fc400078e0005 */
[----:B------:R-:W-:Y:S01]  /*a560*/  FADD.FTZ R175, R175, R172 ;  /* 0x000000acafaf7221 */ /* 0x000fe20000010000 */
[----:B------:R-:W-:Y:S01]  /*a570*/  HGMMA.64x256x16.F32.BF16 R24, R152, gdesc[UR8].tnspB, R24, gsb0 ;  /* 0x43e0000898187df0 */ /* 0x000fe20008001818 */
[----:B------:R-:W-:Y:S01]  /*a580*/  UMOV UR11, 0x40000040 ;  /* 0x40000040000b7882 */ /* 0x000fe20000000000 */
        /* <DEDUP_REMOVED lines=8> */
[----:B------:R-:W-:Y:S02]  /*a610*/  WARPGROUP.DEPBAR.LE gsb0, 0x0 ;  /* 0x00008000000079c5 */ /* 0x000fe40000010000 */
[----:B---3--:R-:W-:Y:S01]  /*a620*/  VIADD R152, R170, 0x80 ;  /* 0x00000080aa987836 */ /* 0x008fe20000000000 */
[----:B------:R-:W-:-:S04]  /*a630*/  WARPGROUP.ARRIVE ;  /* 0x00000000000079c5 */ /* 0x000fc80000000000 */
[----:B------:R-:W-:Y:S01]  /*a640*/  R2UR UR10, R152 ;  /* 0x00000000980a72ca */ /* 0x000fe200000e0000 */
[C---:B------:R-:W-:Y:S02]  /*a650*/  VIADD R152, R170.reuse, 0x100 ;  /* 0x00000100aa987836 */ /* 0x040fe40000000000 */
[----:B------:R-:W-:-:S10]  /*a660*/  VIADD R170, R170, 0x180 ;  /* 0x00000180aaaa7836 */ /* 0x000fd40000000000 */
        /* <DEDUP_REMOVED lines=24> */
.L_x_8314:
[----:B------:R-:W-:-:S06]  /*a7f0*/  UISETP.GE.AND UP0, UPT, UR7, UR43, UPT ;  /* 0x0000002b0700728c */ /* 0x000fcc000bf06270 */
[----:B------:R-:W-:-:S13]  /*a800*/  PLOP3.LUT P1, PT, PT, PT, UP0, 0x80, 0x0 ;  /* 0x000000000000781c */ /* 0x000fda0003f2f008 */
[----:B------:R-:W-:Y:S05]  /*a810*/  @!P1 BRA `(.L_x_8324) ;  /* 0x0000003000509947 */ /* 0x000fea0003800000 */
[----:B------:R-:W-:Y:S01]  /*a820*/  IMAD.MOV.U32 R11, RZ, RZ, R5 ;  /* 0x000000ffff0b7224 */ /* 0x000fe200078e0005 */
[----:B------:R-:W-:Y:S01]  /*a830*/  ULDC UR5, c[0x0][0xad0] ;  /* 0x0002b40000057ab9 */ /* 0x000fe20000000800 */
[----:B------:R-:W-:Y:S01]  /*a840*/  IMAD.MOV.U32 R12, RZ, RZ, R8 ;  /* 0x000000ffff0c7224 */ /* 0x000fe200078e0008 */
[----:B------:R-:W-:Y:S01]  /*a850*/  ULDC UR4, c[0x0][0xa80] ;  /* 0x0002a00000047ab9 */ /* 0x000fe20000000800 */
[----:B------:R-:W-:-:S07]  /*a860*/  IMAD.MOV.U32 R10, RZ, RZ, R2 ;  /* 0x000000ffff0a7224 */ /* 0x000fce00078e0002 */
.L_x_8333:
        /* <DEDUP_REMOVED lines=8> */
.L_x_8325:
[----:B------:R-:W-:Y:S02]  /*a8f0*/  IMAD.U32 R5, RZ, RZ, UR37 ;  /* 0x00000025ff057e24 */ /* 0x000fe4000f8e00ff */
[----:B0-2---:R-:W-:-:S03]  /*a900*/  IMAD R9, R2, 0x8, R16 ;  /* 0x0000000802097824 */ /* 0x005fc600078e0210 */
[----:B------:R-:W-:-:S04]  /*a910*/  SHF.L.U32 R5, R5, 0x1f, RZ ;  /* 0x0000001f05057819 */ /* 0x000fc800000006ff */
[----:B------:R0:W1:Y:S01]  /*a920*/  SYNCS.PHASECHK.TRANS64.TRYWAIT P1, [R9+URZ+0x38830], R5 ;  /* 0x03883005090075a7 */ /* 0x000062000802017f */
[----:B------:R-:W-:Y:S05]  /*a930*/  @!P0 BRA `(.L_x_8326) ;  /* 0x0000000000048947 */ /* 0x000fea0003800000 */
[----:B------:R-:W-:Y:S01]  /*a940*/  BPT.TRAP 0x1 ;  /* 0x000000040000795c */ /* 0x000fe20000300000 */
.L_x_8326:
[----:B------:R-:W-:Y:S01]  /*a950*/  IMAD R8, R2, 0x200, R0 ;  /* 0x0000020002087824 */ /* 0x000fe200078e0200 */
[----:B-1----:R-:W-:Y:S06]  /*a960*/  @P1 BRA `(.L_x_8327) ;  /* 0x0000000000081947 */ /* 0x002fec0003800000 */
[----:B------:R-:W1:Y:S02]  /*a970*/  SYNCS.PHASECHK.TRANS64.TRYWAIT P1, [R9+URZ+0x38830], R5 ;  /* 0x03883005090075a7 */ /* 0x000e64000802017f */
[----:B-1----:R-:W-:Y:S05]  /*a980*/  @!P1 BRA `(.L_x_8328) ;  /* 0x0000011000549947 */ /* 0x002fea0003800000 */
.L_x_8327:
        /* <DEDUP_REMOVED lines=22> */
.L_x_8329:
[----:B------:R2:W3:Y:S01]  /*aaf0*/  SYNCS.PHASECHK.TRANS64.TRYWAIT P1, [R9+URZ+0x38850], R5 ;  /* 0x03885005090075a7 */ /* 0x0004e2000802017f */
[----:B------:R-:W-:Y:S05]  /*ab00*/  @!P0 BRA `(.L_x_8330) ;  /* 0x0000000000048947 */ /* 0x000fea0003800000 */
[----:B------:R-:W-:Y:S01]  /*ab10*/  BPT.TRAP 0x1 ;  /* 0x000000040000795c */ /* 0x000fe20000300000 */
.L_x_8330:
[----:B---3--:R-:W-:Y:S05]  /*ab20*/  @P1 BRA `(.L_x_8331) ;  /* 0x0000000000081947 */ /* 0x008fea0003800000 */
[----:B------:R-:W3:Y:S02]  /*ab30*/  SYNCS.PHASECHK.TRANS64.TRYWAIT P1, [R9+URZ+0x38850], R5 ;  /* 0x03885005090075a7 */ /* 0x000ee4000802017f */
[----:B---3--:R-:W-:Y:S05]  /*ab40*/  @!P1 BRA `(.L_x_8332) ;  /* 0x0000010c00f89947 */ /* 0x008fea0003800000 */
.L_x_8331:
        /* <DEDUP_REMOVED lines=12> */
[----:B------:R-:W-:Y:S01]  /*ac10*/  UISETP.GT.AND UP0, UPT, UR7, UR43, UPT ;  /* 0x0000002b0700728c */ /* 0x000fe2000bf04270 */
[----:B------:R-:W-:Y:S01]  /*ac20*/  IMAD.MOV.U32 R15, RZ, RZ, 0x4 ;  /* 0x00000004ff0f7424 */ /* 0x000fe200078e00ff */
[----:B------:R-:W-:Y:S01]  /*ac30*/  R2UR UR30, R8 ;  /* 0x00000000081e72ca */ /* 0x000fe200000e0000 */
[----:B------:R-:W-:Y:S01]  /*ac40*/  VIADD R8, R4, 0x4 ;  /* 0x0000000404087836 */ /* 0x000fe20000000000 */
[----:B------:R-:W-:-:S02]  /*ac50*/  UIADD3 UR7, UR7, -0x1, URZ ;  /* 0xffffffff07077890 */ /* 0x000fc4000fffe03f */
[----:B------:R-:W-:Y:S01]  /*ac60*/  HGMMA.64x64x16.F32.BF16 R152, gdesc[UR24], R152, gsb0 ;  /* 0x00e00000189879f0 */ /* 0x000fe20008001898 */
[----:B0-----:R-:W-:Y:S02]  /*ac70*/  SHF.R.U32.HI R13, RZ, 0x7, R13 ;  /* 0x00000007ff0d7819 */ /* 0x001fe4000001160d */
[----:B------:R-:W-:Y:S02]  /*ac80*/  WARPGROUP.DEPBAR.LE gsb0, 0x0 ;  /* 0x00008000000079c5 */ /* 0x000fe40000010000 */
        /* <DEDUP_REMOVED lines=382> */
[----:B0-----:R-:W-:-:S05]  /*c470*/  FMNMX.FTZ R8, R8, R172, !PT ;  /* 0x000000ac08087209 */ /* 0x001fca0007810000 */
[----:B------:R-:W0:Y:S01]  /*c480*/  MUFU.TANH R163, R163 ;  /* 0x000000a300a37308 */ /* 0x000e220000002400 */
[----:B-1----:R-:W-:Y:S01]  /*c490*/  FMNMX.FTZ R175, R153, R175, !PT ;  /* 0x000000af99af7209 */ /* 0x002fe20007810000 */
[----:B------:R-:W1:Y:S06]  /*c4a0*/  SHFL.BFLY PT, R172, R8, 0x1, 0x1f ;  /* 0x0c201f0008ac7f89 */ /* 0x000e6c00000e0000 */
[----:B------:R-:W3:Y:S01]  /*c4b0*/  MUFU.TANH R166, R166 ;  /* 0x000000a600a67308 */ /* 0x000ee20000002400 */
[----:B--2---:R-:W-:-:S07]  /*c4c0*/  FMNMX.FTZ R175, R162, R175, !PT ;  /* 0x000000afa2af7209 */ /* 0x004fce0007810000 */
[----:B------:R-:W2:Y:S01]  /*c4d0*/  MUFU.TANH R167, R167 ;  /* 0x000000a700a77308 */ /* 0x000ea20000002400 */
[----:B0-----:R-:W-:-:S07]  /*c4e0*/  FMNMX.FTZ R175, R163, R175, !PT ;  /* 0x000000afa3af7209 */ /* 0x001fce0007810000 */
[----:B------:R-:W0:Y:S01]  /*c4f0*/  MUFU.TANH R170, R170 ;  /* 0x000000aa00aa7308 */ /* 0x000e220000002400 */
[----:B---3--:R-:W-:Y:S02]  /*c500*/  FMNMX.FTZ R175, R166, R175, !PT ;  /* 0x000000afa6af7209 */ /* 0x008fe40007810000 */
[----:B-1----:R-:W-:-:S05]  /*c510*/  FMNMX.FTZ R8, R8, R172, !PT ;  /* 0x000000ac08087209 */ /* 0x002fca0007810000 */
[----:B------:R-:W1:Y:S01]  /*c520*/  MUFU.TANH R171, R171 ;  /* 0x000000ab00ab7308 */ /* 0x000e620000002400 */
[C---:B------:R-:W-:Y:S01]  /*c530*/  FADD.FTZ R12, -R8.reuse, R12 ;  /* 0x0000000c080c7221 */ /* 0x040fe20000010100 */
[----:B------:R-:W-:-:S03]  /*c540*/  FMUL.FTZ R183, R8, UR4 ;  /* 0x0000000408b77c20 */ /* 0x000fc60008410000 */
[----:B------:R-:W-:Y:S01]  /*c550*/  FMUL.FTZ R172, R12, UR4 ;  /* 0x000000040cac7c20 */ /* 0x000fe20008410000 */
[----:B--2---:R-:W-:Y:S01]  /*c560*/  FMNMX.FTZ R12, R167, R175, !PT ;  /* 0x000000afa70c7209 */ /* 0x004fe20007810000 */
[--C-:B------:R-:W-:Y:S01]  /*c570*/  FFMA.FTZ R229, R5, UR4, -R183.reuse ;  /* 0x0000000405e57c23 */ /* 0x100fe200080108b7 */
[----:B------:R-:W2:Y:S01]  /*c580*/  MUFU.TANH R173, R173 ;  /* 0x000000ad00ad7308 */ /* 0x000ea20000002400 */
[--C-:B------:R-:W-:Y:S01]  /*c590*/  FFMA.FTZ R228, R20, UR4, -R183.reuse ;  /* 0x0000000414e47c23 */ /* 0x100fe200080108b7 */
[----:B0-----:R-:W-:Y:S01]  /*c5a0*/  FMNMX.FTZ R12, R170, R12, !PT ;  /* 0x0000000caa0c7209 */ /* 0x001fe20007810000 */
        /* <DEDUP_REMOVED lines=10> */
[--C-:B------:R-:W-:Y:S01]  /*c650*/  FFMA.FTZ R177, R161, UR4, -R183.reuse ;  /* 0x00000004a1b17c23 */ /* 0x100fe200080108b7 */
[--C-:B------:R-:W-:Y:S01]  /*c660*/  FFMA.FTZ R179, R164, UR4, -R183.reuse ;  /* 0x00000004a4b37c23 */ /* 0x100fe200080108b7 */
[--C-:B------:R-:W-:Y:S01]  /*c670*/  FFMA.FTZ R168, R168, UR4, -R183.reuse ;  /* 0x00000004a8a87c23 */ /* 0x100fe200080108b7 */
[----:B------:R-:W1:Y:S01]  /*c680*/  MUFU.TANH R176, R176 ;  /* 0x000000b000b07308 */ /* 0x000e620000002400 */
[----:B--2---:R-:W-:Y:S01]  /*c690*/  FMNMX.FTZ R12, R173, R12, !PT ;  /* 0x0000000cad0c7209 */ /* 0x004fe20007810000 */
[----:B------:R-:W-:-:S06]  /*c6a0*/  FFMA.FTZ R182, R165, UR4, -R183 ;  /* 0x00000004a5b67c23 */ /* 0x000fcc00080108b7 */
[----:B------:R-:W2:Y:S01]  /*c6b0*/  MUFU.TANH R178, R178 ;  /* 0x000000b200b27308 */ /* 0x000ea20000002400 */
[----:B0-----:R-:W-:-:S07]  /*c6c0*/  FMNMX.FTZ R12, R174, R12, !PT ;  /* 0x0000000cae0c7209 */ /* 0x001fce0007810000 */
[----:B------:R-:W0:Y:S01]  /*c6d0*/  MUFU.TANH R180, R180 ;  /* 0x000000b400b47308 */ /* 0x000e220000002400 */
[----:B-1----:R-:W-:-:S07]  /*c6e0*/  FMNMX.FTZ R12, R176, R12, !PT ;  /* 0x0000000cb00c7209 */ /* 0x002fce0007810000 */
[----:B------:R-:W1:Y:S01]  /*c6f0*/  MUFU.TANH R181, R181 ;  /* 0x000000b500b57308 */ /* 0x000e620000002400 */
[----:B--2---:R-:W-:-:S07]  /*c700*/  FMNMX.FTZ R12, R178, R12, !PT ;  /* 0x0000000cb20c7209 */ /* 0x004fce0007810000 */
[----:B------:R-:W2:Y:S01]  /*c710*/  MUFU.EX2 R172, R172 ;  /* 0x000000ac00ac7308 */ /* 0x000ea20000000800 */
[----:B0-----:R-:W-:Y:S01]  /*c720*/  FMNMX.FTZ R5, R180, R12, !PT ;  /* 0x0000000cb4057209 */ /* 0x001fe20007810000 */
[----:B------:R-:W-:-:S06]  /*c730*/  FFMA.FTZ R12, R157, UR4, -R183 ;  /* 0x000000049d0c7c23 */ /* 0x000fcc00080108b7 */
[----:B------:R-:W0:Y:S01]  /*c740*/  MUFU.EX2 R229, R229 ;  /* 0x000000e500e57308 */ /* 0x000e220000000800 */
[----:B-1----:R-:W-:-:S05]  /*c750*/  FMNMX.FTZ R5, R181, R5, !PT ;  /* 0x00000005b5057209 */ /* 0x002fca0007810000 */
[----:B------:R-:W1:Y:S02]  /*c760*/  SHFL.BFLY PT, R20, R5, 0x2, 0x1f ;  /* 0x0c401f0005147f89 */ /* 0x000e6400000e0000 */
[----:B------:R-:W-:Y:S01]  /*c770*/  MUFU.EX2 R230, R230 ;  /* 0x000000e600e67308 */ /* 0x000fe20000000800 */
[-C--:B--2---:R-:W-:Y:S01]  /*c780*/  FMUL.FTZ R24, R24, R172.reuse ;  /* 0x000000ac18187220 */ /* 0x084fe20000410000 */
        /* <DEDUP_REMOVED lines=20> */
[----:B-1----:R-:W-:Y:S01]  /*c8d0*/  FMNMX.FTZ R5, R5, R20, !PT ;  /* 0x0000001405057209 */ /* 0x002fe20007810000 */
[----:B------:R-:W-:Y:S01]  /*c8e0*/  FFMA.FTZ R20, R159, UR4, -R183 ;  /* 0x000000049f147c23 */ /* 0x000fe200080108b7 */
[----:B------:R-:W-:Y:S01]  /*c8f0*/  MUFU.EX2 R188, R188 ;  /* 0x000000bc00bc7308 */ /* 0x000fe20000000800 */
[-C--:B------:R-:W-:Y:S01]  /*c900*/  FMUL.FTZ R61, R61, R172.reuse ;  /* 0x000000ac3d3d7220 */ /* 0x080fe20000410000 */
[-C--:B------:R-:W-:Y:S01]  /*c910*/  FMUL.FTZ R64, R64, R172.reuse ;  /* 0x000000ac40407220 */ /* 0x080fe20000410000 */
[----:B------:R-:W1:Y:S01]  /*c920*/  SHFL.BFLY PT, R152, R5, 0x1, 0x1f ;  /* 0x0c201f0005987f89 */ /* 0x000e6200000e0000 */
        /* <DEDUP_REMOVED lines=23> */
[----:B-1----:R-:W-:Y:S01]  /*caa0*/  FMNMX.FTZ R5, R5, R152, !PT ;  /* 0x0000009805057209 */ /* 0x002fe20007810000 */
[-C--:B------:R-:W-:Y:S01]  /*cab0*/  FMUL.FTZ R105, R105, R172.reuse ;  /* 0x000000ac69697220 */ /* 0x080fe20000410000 */
[-C--:B------:R-:W-:Y:S01]  /*cac0*/  FMUL.FTZ R108, R108, R172.reuse ;  /* 0x000000ac6c6c7220 */ /* 0x080fe20000410000 */
[-C--:B------:R-:W-:Y:S01]  /*cad0*/  FMUL.FTZ R109, R109, R172.reuse ;  /* 0x000000ac6d6d7220 */ /* 0x080fe20000410000 */
[-C--:B------:R-:W-:Y:S01]  /*cae0*/  FMUL.FTZ R112, R112, R172.reuse ;  /* 0x000000ac70707220 */ /* 0x080fe20000410000 */
[----:B------:R-:W-:Y:S01]  /*caf0*/  FADD.FTZ R152, -R5, R11 ;  /* 0x0000000b05987221 */ /* 0x000fe20000010100 */
[----:B------:R-:W-:Y:S01]  /*cb00*/  MUFU.EX2 R14, R14 ;  /* 0x0000000e000e7308 */ /* 0x000fe20000000800 */
[-C--:B------:R-:W-:Y:S01]  /*cb10*/  FMUL.FTZ R113, R113, R172.reuse ;  /* 0x000000ac71717220 */ /* 0x080fe20000410000 */
[-C--:B------:R-:W-:Y:S01]  /*cb20*/  FMUL.FTZ R116, R116, R172.reuse ;  /* 0x000000ac74747220 */ /* 0x080fe20000410000 */
[----:B------:R-:W-:Y:S01]  /*cb30*/  FMUL.FTZ R152, R152, UR4 ;  /* 0x0000000498987c20 */ /* 0x000fe20008410000 */
        /* <DEDUP_REMOVED lines=13> */
[----:B-1----:R-:W-:Y:S01]  /*cc10*/  FMUL.FTZ R152, R5, UR4 ;  /* 0x0000000405987c20 */ /* 0x002fe20008410000 */
[-C--:B------:R-:W-:Y:S01]  /*cc20*/  FMUL.FTZ R140, R140, R172.reuse ;  /* 0x000000ac8c8c7220 */ /* 0x080fe20000410000 */
[-C--:B------:R-:W-:Y:S01]  /*cc30*/  FMUL.FTZ R141, R141, R172.reuse ;  /* 0x000000ac8d8d7220 */ /* 0x080fe20000410000 */
[----:B------:R-:W-:Y:S01]  /*cc40*/  FMUL.FTZ R144, R144, R172 ;  /* 0x000000ac90907220 */ /* 0x000fe20000410000 */
[--C-:B------:R-:W-:Y:S01]  /*cc50*/  FFMA.FTZ R154, R13, UR4, -R152.reuse ;  /* 0x000000040d9a7c23 */ /* 0x100fe20008010898 */
[--C-:B------:R-:W-:Y:S01]  /*cc60*/  FFMA.FTZ R156, R15, UR4, -R152.reuse ;  /* 0x000000040f9c7c23 */ /* 0x100fe20008010898 */
[----:B------:R-:W-:Y:S01]  /*cc70*/  FFMA.FTZ R159, R153, UR4, -R152 ;  /* 0x00000004999f7c23 */ /* 0x000fe20008010898 */
[----:B------:R-:W-:-:S02]  /*cc80*/  @!P2 VIADD R153, R9, 0x38840 ;  /* 0x000388400999a836 */ /* 0x000fc40000000000 */
[--C-:B------:R-:W-:Y:S01]  /*cc90*/  FFMA.FTZ R155, R21, UR4, -R152.reuse ;  /* 0x00000004159b7c23 */ /* 0x100fe20008010898 */
[--C-:B------:R-:W-:Y:S01]  /*cca0*/  FFMA.FTZ R157, R162, UR4, -R152.reuse ;  /* 0x00000004a29d7c23 */ /* 0x100fe20008010898 */
[----:B------:R-:W1:Y:S01]  /*ccb0*/  MUFU.EX2 R154, R154 ;  /* 0x0000009a009a7308 */ /* 0x000e620000000800 */
[--C-:B------:R-:W-:Y:S01]  /*ccc0*/  FFMA.FTZ R160, R163, UR4, -R152.reuse ;  /* 0x00000004a3a07c23 */ /* 0x100fe20008010898 */
[----:B------:R-:W-:Y:S01]  /*ccd0*/  @!P2 PRMT R153, RZ, 0x654, R153 ;  /* 0x00000654ff99a816 */ /* 0x000fe20000000099 */
[--C-:B------:R-:W-:Y:S01]  /*cce0*/  FFMA.FTZ R13, R166, UR4, -R152.reuse ;  /* 0x00000004a60d7c23 */ /* 0x100fe20008010898 */
[--C-:B------:R-:W-:Y:S01]  /*ccf0*/  FFMA.FTZ R15, R167, UR4, -R152.reuse ;  /* 0x00000004a70f7c23 */ /* 0x100fe20008010898 */
[--C-:B------:R-:W-:Y:S01]  /*cd00*/  FFMA.FTZ R21, R170, UR4, -R152.reuse ;  /* 0x00000004aa157c23 */ /* 0x100fe20008010898 */
[----:B------:R3:W-:Y:S01]  /*cd10*/  @!P2 SYNCS.ARRIVE.TRANS64.RED.A1T0 RZ, [R153+URZ], RZ ;  /* 0x000000ff99ffa9a7 */ /* 0x0007e2000810043f */
[--C-:B--2---:R-:W-:Y:S01]  /*cd20*/  FFMA.FTZ R169, R171, UR4, -R152.reuse ;  /* 0x00000004aba97c23 */ /* 0x104fe20008010898 */
[----:B------:R-:W2:Y:S01]  /*cd30*/  MUFU.EX2 R156, R156 ;  /* 0x0000009c009c7308 */ /* 0x000ea20000000800 */
[--C-:B------:R-:W-:Y:S01]  /*cd40*/  FFMA.FTZ R174, R174, UR4, -R152.reuse ;  /* 0x00000004aeae7c23 */ /* 0x100fe20008010898 */
[--C-:B------:R-:W-:Y:S01]  /*cd50*/  FFMA.FTZ R176, R176, UR4, -R152.reuse ;  /* 0x00000004b0b07c23 */ /* 0x100fe20008010898 */
[--C-:B------:R-:W-:Y:S01]  /*cd60*/  FFMA.FTZ R178, R178, UR4, -R152.reuse ;  /* 0x00000004b2b27c23 */ /* 0x100fe20008010898 */
[--C-:B------:R-:W-:Y:S01]  /*cd70*/  FFMA.FTZ R180, R180, UR4, -R152.reuse ;  /* 0x00000004b4b47c23 */ /* 0x100fe20008010898 */
[----:B------:R-:W-:Y:S01]  /*cd80*/  FFMA.FTZ R181, R181, UR4, -R152 ;  /* 0x00000004b5b57c23 */ /* 0x000fe20008010898 */
[----:B---3--:R-:W-:-:S02]  /*cd90*/  @!P1 IMAD R153, R10, 0x40, R18 ;  /* 0x000000400a999824 */ /* 0x008fc400078e0212 */
[----:B------:R-:W-:Y:S01]  /*cda0*/  FFMA.FTZ R10, R173, UR4, -R152 ;  /* 0x00000004ad0a7c23 */ /* 0x000fe20008010898 */
[----:B------:R-:W3:Y:S01]  /*cdb0*/  MUFU.EX2 R155, R155 ;  /* 0x0000009b009b7308 */ /* 0x000ee20000000800 */
[----:B0-----:R-:W-:Y:S01]  /*cdc0*/  FFMA.FTZ R152, R172, R6, R229 ;  /* 0x00000006ac987223 */ /* 0x001fe200000100e5 */
[----:B------:R-:W-:Y:S02]  /*cdd0*/  @!P1 IMAD R153, R153, 0x4, R16 ;  /* 0x0000000499999824 */ /* 0x000fe400078e0210 */
[----:B-1----:R-:W-:Y:S01]  /*cde0*/  FFMA.FTZ R7, R158, R7, R154 ;  /* 0x000000079e077223 */ /* 0x002fe2000001009a */
[----:B------:R-:W-:Y:S02]  /*cdf0*/  IMAD R171, R2, 0x1000, R19 ;  /* 0x0000100002ab7824 */ /* 0x000fe400078e0213 */
[----:B------:R-:W-:Y:S01]  /*ce00*/  FADD.FTZ R161, R230, R152 ;  /* 0x00000098e6a17221 */ /* 0x000fe20000010000 */
[-C--:B------:R-:W-:Y:S01]  /*ce10*/  FMUL.FTZ R145, R145, R172.reuse ;  /* 0x000000ac91917220 */ /* 0x080fe20000410000 */
[----:B------:R-:W-:Y:S01]  /*ce20*/  @!P1 STS [R153+0x38400], R172 ;  /* 0x038400ac99009388 */ /* 0x000fe20000000800 */
[----:B------:R-:W0:Y:S01]  /*ce30*/  MUFU.EX2 R159, R159 ;  /* 0x0000009f009f7308 */ /* 0x000e220000000800 */
[----:B--2---:R-:W-:Y:S01]  /*ce40*/  FADD.FTZ R162, R156, R7 ;  /* 0x000000079ca27221 */ /* 0x004fe20000010000 */
[----:B------:R-:W-:Y:S01]  /*ce50*/  FADD.FTZ R161, R228, R161 ;  /* 0x000000a1e4a17221 */ /* 0x000fe20000010000 */
[----:B------:R1:W-:Y:S01]  /*ce60*/  @!P1 STS [R153+0x38420], R158 ;  /* 0x0384209e99009388 */ /* 0x0003e20000000800 */
[-C--:B------:R-:W-:Y:S01]  /*ce70*/  FMUL.FTZ R148, R148, R172.reuse ;  /* 0x000000ac94947220 */ /* 0x080fe20000410000 */
[----:B------:R-:W-:Y:S01]  /*ce80*/  FMUL.FTZ R149, R149, R172 ;  /* 0x000000ac95957220 */ /* 0x000fe20000410000 */
[----:B------:R-:W-:Y:S01]  /*ce90*/  FADD.FTZ R161, R231, R161 ;  /* 0x000000a1e7a17221 */ /* 0x000fe20000010000 */
[----:B------:R-:W-:Y:S01]  /*cea0*/  F2FP.BF16.F32.PACK_AB R152, R230, R229 ;  /* 0x000000e5e698723e */ /* 0x000fe200000010ff */
[----:B------:R-:W2:Y:S01]  /*ceb0*/  MUFU.EX2 R157, R157 ;  /* 0x0000009d009d7308 */ /* 0x000ea20000000800 */
[----:B---3--:R-:W-:Y:S01]  /*cec0*/  FADD.FTZ R162, R155, R162 ;  /* 0x000000a29ba27221 */ /* 0x008fe20000010000 */
[----:B------:R-:W-:Y:S01]  /*ced0*/  R2UR UR6, R171 ;  /* 0x00000000ab0672ca */ /* 0x000fe200000e0000 */
[-C--:B------:R-:W-:Y:S01]  /*cee0*/  FMUL.FTZ R26, R26, R158.reuse ;  /* 0x0000009e1a1a7220 */ /* 0x080fe20000410000 */
[----:B------:R-:W-:Y:S01]  /*cef0*/  FMUL.FTZ R27, R27, R158 ;  /* 0x0000009e1b1b7220 */ /* 0x000fe20000410000 */
[----:B-1----:R-:W-:Y:S01]  /*cf00*/  F2FP.BF16.F32.PACK_AB R153, R156, R154 ;  /* 0x0000009a9c99723e */ /* 0x002fe200000010ff */
[----:B------:R-:W-:Y:S01]  /*cf10*/  FMUL.FTZ R30, R30, R158 ;  /* 0x0000009e1e1e7220 */ /* 0x000fe20000410000 */
[----:B------:R-:W-:Y:S01]  /*cf20*/  F2FP.BF16.F32.PACK_AB R154, R231, R228 ;  /* 0x000000e4e79a723e */ /* 0x000fe200000010ff */
[----:B------:R-:W1:Y:S01]  /*cf30*/  MUFU.EX2 R160, R160 ;  /* 0x000000a000a07308 */ /* 0x000e620000000800 */
[C---:B0-----:R-:W-:Y:S01]  /*cf40*/  FADD.FTZ R162, R159.reuse, R162 ;  /* 0x000000a29fa27221 */ /* 0x041fe20000010000 */
[----:B------:R-:W-:Y:S01]  /*cf50*/  F2FP.BF16.F32.PACK_AB R155, R159, R155 ;  /* 0x0000009b9f9b723e */ /* 0x000fe200000010ff */
[----:B------:R-:W-:Y:S01]  /*cf60*/  BAR.SYNC.DEFER_BLOCKING 0xf, 0x100 ;  /* 0x03c4000000007b1d */ /* 0x000fe20000010000 */
[----:B------:R-:W-:Y:S01]  /*cf70*/  FADD.FTZ R159, R188, R161 ;  /* 0x000000a1bc9f7221 */ /* 0x000fe20000010000 */
[-C--:B------:R-:W-:Y:S01]  /*cf80*/  FMUL.FTZ R31, R31, R158.reuse ;  /* 0x0000009e1f1f7220 */ /* 0x080fe20000410000 */
[-C--:B------:R-:W-:Y:S01]  /*cf90*/  FMUL.FTZ R34, R34, R158.reuse ;  /* 0x0000009e22227220 */ /* 0x080fe20000410000 */
[-C--:B------:R-:W-:Y:S01]  /*cfa0*/  FMUL.FTZ R35, R35, R158.reuse ;  /* 0x0000009e23237220 */ /* 0x080fe20000410000 */
[----:B------:R-:W-:Y:S01]  /*cfb0*/  FADD.FTZ R159, R232, R159 ;  /* 0x0000009fe89f7221 */ /* 0x000fe20000010000 */
        /* <DEDUP_REMOVED lines=67> */
[----:B------:R-:W-:Y:S01]  /*d3f0*/  FMUL.FTZ R151, R151, R158 ;  /* 0x0000009e97977220 */ /* 0x000fe20000410000 */
[----:B------:R-:W-:Y:S01]  /*d400*/  FADD.FTZ R172, R187, R159 ;  /* 0x0000009fbbac7221 */ /* 0x000fe20000010000 */
[----:B------:R-:W-:Y:S01]  /*d410*/  F2FP.BF16.F32.PACK_AB R156, R232, R188 ;  /* 0x000000bce89c723e */ /* 0x000fe200000010ff */
[C---:B-1----:R-:W-:Y:S01]  /*d420*/  FADD.FTZ R170, R160.reuse, R162 ;  /* 0x000000a2a0aa7221 */ /* 0x042fe20000010000 */
[----:B------:R-:W-:Y:S01]  /*d430*/  F2FP.BF16.F32.PACK_AB R157, R160, R157 ;  /* 0x0000009da09d723e */ /* 0x000fe200000010ff */
[----:B------:R-:W-:Y:S01]  /*d440*/  MUFU.EX2 R179, R179 ;  /* 0x000000b300b37308 */ /* 0x000fe20000000800 */
[----:B------:R-:W-:Y:S01]  /*d450*/  F2FP.BF16.F32.PACK_AB R158, R12, R187 ;  /* 0x000000bb0c9e723e */ /* 0x000fe200000010ff */
[----:B------:R1:W-:Y:S01]  /*d460*/  STSM.16.M88.4 [R23+0x36400], R152 ;  /* 0x0364009817007844 */ /* 0x0003e20000000200 */
[----:B0-----:R-:W-:Y:S01]  /*d470*/  F2FP.BF16.F32.PACK_AB R159, R15, R13 ;  /* 0x0000000d0f9f723e */ /* 0x001fe200000010ff */
[----:B------:R-:W-:Y:S01]  /*d480*/  UMOV UR10, UR6 ;  /* 0x00000006000a7c82 */ /* 0x000fe20008000000 */
[----:B--2---:R-:W-:Y:S01]  /*d490*/  F2FP.BF16.F32.PACK_AB R160, R20, R14 ;  /* 0x0000000e14a0723e */ /* 0x004fe200000010ff */
[----:B------:R-:W-:Y:S01]  /*d4a0*/  FADD.FTZ R170, R13, R170 ;  /* 0x000000aa0daa7221 */ /* 0x000fe20000010000 */
[----:B---3--:R-:W-:Y:S01]  /*d4b0*/  F2FP.BF16.F32.PACK_AB R161, R169, R21 ;  /* 0x00000015a9a1723e */ /* 0x008fe200000010ff */
[----:B------:R-:W0:Y:S01]  /*d4c0*/  MUFU.EX2 R168, R168 ;  /* 0x000000a800a87308 */ /* 0x000e220000000800 */
[----:B------:R-:W-:Y:S01]  /*d4d0*/  F2FP.BF16.F32.PACK_AB R162, R177, R175 ;  /* 0x000000afb1a2723e */ /* 0x000fe200000010ff */
[----:B------:R3:W-:Y:S01]  /*d4e0*/  STSM.16.M88.4 [R186], R156 ;  /* 0x0000009cba007844 */ /* 0x0007e20000000200 */
[----:B----4-:R-:W-:Y:S01]  /*d4f0*/  F2FP.BF16.F32.PACK_AB R163, R6, R10 ;  /* 0x0000000a06a3723e */ /* 0x010fe200000010ff */
[----:B------:R-:W-:Y:S01]  /*d500*/  FADD.FTZ R172, R12, R172 ;  /* 0x000000ac0cac7221 */ /* 0x000fe20000010000 */
[----:B------:R-:W-:Y:S01]  /*d510*/  FADD.FTZ R170, R15, R170 ;  /* 0x000000aa0faa7221 */ /* 0x000fe20000010000 */
[----:B------:R-:W-:Y:S01]  /*d520*/  PLOP3.LUT P1, PT, PT, PT, UP0, 0x80, 0x0 ;  /* 0x000000000000781c */ /* 0x000fe20003f2f008 */
[----:B------:R-:W-:Y:S01]  /*d530*/  @!P2 VIADD R9, R9, 0x38860 ;  /* 0x000388600909a836 */ /* 0x000fe20000000000 */
[----:B------:R-:W2:Y:S01]  /*d540*/  MUFU.EX2 R182, R182 ;  /* 0x000000b600b67308 */ /* 0x000ea20000000800 */
[----:B------:R3:W-:Y:S01]  /*d550*/  STSM.16.M88.4 [R184], R160 ;  /* 0x000000a0b8007844 */ /* 0x0007e20000000200 */
[----:B------:R-:W-:Y:S01]  /*d560*/  FADD.FTZ R172, R14, R172 ;  /* 0x000000ac0eac7221 */ /* 0x000fe20000010000 */
[----:B------:R-:W-:Y:S01]  /*d570*/  FADD.FTZ R170, R21, R170 ;  /* 0x000000aa15aa7221 */ /* 0x000fe20000010000 */
[----:B------:R-:W-:Y:S01]  /*d580*/  @!P2 PRMT R9, RZ, 0x654, R9 ;  /* 0x00000654ff09a816 */ /* 0x000fe20000000009 */
[----:B------:R-:W-:-:S02]  /*d590*/  IMAD.MOV.U32 R12, RZ, RZ, R8 ;  /* 0x000000ffff0c7224 */ /* 0x000fc400078e0008 */
[----:B------:R-:W-:Y:S01]  /*d5a0*/  FADD.FTZ R172, R20, R172 ;  /* 0x000000ac14ac7221 */ /* 0x000fe20000010000 */
[----:B------:R-:W-:Y:S01]  /*d5b0*/  FADD.FTZ R169, R169, R170 ;  /* 0x000000aaa9a97221 */ /* 0x000fe20000010000 */
[----:B------:R-:W-:Y:S01]  /*d5c0*/  MUFU.EX2 R7, R176 ;  /* 0x000000b000077308 */ /* 0x000fe20000000800 */
[----:B0-----:R-:W-:Y:S01]  /*d5d0*/  F2FP.BF16.F32.PACK_AB R164, R168, R179 ;  /* 0x000000b3a8a4723e */ /* 0x001fe200000010ff */
[----:B------:R-:W-:Y:S01]  /*d5e0*/  FADD.FTZ R172, R175, R172 ;  /* 0x000000acafac7221 */ /* 0x000fe20000010000 */
[----:B------:R-:W-:Y:S01]  /*d5f0*/  FADD.FTZ R169, R10, R169 ;  /* 0x000000a90aa97221 */ /* 0x000fe20000010000 */
[----:B------:R-:W-:Y:S02]  /*d600*/  IMAD.MOV.U32 R10, RZ, RZ, R2 ;  /* 0x000000ffff0a7224 */ /* 0x000fe400078e0002 */
[----:B------:R-:W-:Y:S01]  /*d610*/  FADD.FTZ R172, R177, R172 ;  /* 0x000000acb1ac7221 */ /* 0x000fe20000010000 */
[----:B------:R-:W-:Y:S01]  /*d620*/  FADD.FTZ R6, R6, R169 ;  /* 0x000000a906067221 */ /* 0x000fe20000010000 */
[----:B------:R-:W0:Y:S01]  /*d630*/  MUFU.EX2 R178, R178 ;  /* 0x000000b200b27308 */ /* 0x000e220000000800 */
[----:B--2---:R-:W-:Y:S01]  /*d640*/  F2FP.BF16.F32.PACK_AB R166, R11, R182 ;  /* 0x000000b60ba6723e */ /* 0x004fe200000010ff */
[----:B------:R-:W-:-:S04]  /*d650*/  FADD.FTZ R179, R179, R172 ;  /* 0x000000acb3b37221 */ /* 0x000fc80000010000 */
[----:B------:R-:W-:Y:S02]  /*d660*/  FADD.FTZ R179, R168, R179 ;  /* 0x000000b3a8b37221 */ /* 0x000fe40000010000 */
[----:B------:R-:W-:Y:S08]  /*d670*/  MUFU.EX2 R180, R180 ;  /* 0x000000b400b47308 */ /* 0x000ff00000000800 */
[----:B------:R-:W2:Y:S01]  /*d680*/  MUFU.EX2 R181, R181 ;  /* 0x000000b500b57308 */ /* 0x000ea20000000800 */
[----:B0-----:R-:W-:Y:S01]  /*d690*/  F2FP.BF16.F32.PACK_AB R165, R178, R7 ;  /* 0x00000007b2a5723e */ /* 0x001fe200000010ff */
[----:B------:R-:W-:Y:S01]  /*d6a0*/  FADD.FTZ R7, R7, R6 ;  /* 0x0000000607077221 */ /* 0x000fe20000010000 */
[----:B------:R-:W-:-:S03]  /*d6b0*/  FADD.FTZ R6, R182, R179 ;  /* 0x000000b3b6067221 */ /* 0x000fc60000010000 */
[----:B------:R-:W-:Y:S01]  /*d6c0*/  FADD.FTZ R7, R178, R7 ;  /* 0x00000007b2077221 */ /* 0x000fe20000010000 */
[----:B------:R-:W-:Y:S01]  /*d6d0*/  FADD.FTZ R6, R11, R6 ;  /* 0x000000060b067221 */ /* 0x000fe20000010000 */
[----:B------:R-:W-:Y:S01]  /*d6e0*/  IMAD.MOV.U32 R11, RZ, RZ, R5 ;  /* 0x000000ffff0b7224 */ /* 0x000fe200078e0005 */
[----:B--2---:R-:W-:Y:S01]  /*d6f0*/  F2FP.BF16.F32.PACK_AB R167, R181, R180 ;  /* 0x000000b4b5a7723e */ /* 0x004fe200000010ff */
[----:B------:R-:W-:-:S04]  /*d700*/  FADD.FTZ R180, R180, R7 ;  /* 0x00000007b4b47221 */ /* 0x000fc80000010000 */
[----:B------:R3:W-:Y:S01]  /*d710*/  STSM.16.M88.4 [R185], R164 ;  /* 0x000000a4b9007844 */ /* 0x0007e20000000200 */
[----:B------:R-:W-:Y:S01]  /*d720*/  WARPGROUP.ARRIVE ;  /* 0x00000000000079c5 */ /* 0x000fe20000000000 */
[----:B------:R-:W-:-:S05]  /*d730*/  FADD.FTZ R7, R181, R180 ;  /* 0x000000b4b5077221 */ /* 0x000fca0000010000 */
[----:B------:R-:W-:Y:S01]  /*d740*/  HGMMA.64x256x16.F32.BF16 R24, R152, gdesc[UR8].tnspB, R24, gsb0 ;  /* 0x43e0000898187df0 */ /* 0x000fe20008001818 */
[----:B------:R-:W-:Y:S02]  /*d750*/  UMOV UR11, 0x40000040 ;  /* 0x40000040000b7882 */ /* 0x000fe40000000000 */
[----:B------:R-:W-:Y:S02]  /*d760*/  WARPGROUP.DEPBAR.LE gsb0, 0x0 ;  /* 0x00008000000079c5 */ /* 0x000fe40000010000 */
[----:B-1----:R-:W-:Y:S01]  /*d770*/  VIADD R152, R171, 0x80 ;  /* 0x00000080ab987836 */ /* 0x002fe20000000000 */
[----:B------:R-:W-:-:S04]  /*d780*/  WARPGROUP.ARRIVE ;  /* 0x00000000000079c5 */ /* 0x000fc80000000000 */
[----:B------:R-:W-:Y:S01]  /*d790*/  R2UR UR6, R152 ;  /* 0x00000000980672ca */ /* 0x000fe200000e0000 */
[C---:B------:R-:W-:Y:S02]  /*d7a0*/  VIADD R152, R171.reuse, 0x100 ;  /* 0x00000100ab987836 */ /* 0x040fe40000000000 */
[----:B------:R-:W-:-:S10]  /*d7b0*/  VIADD R171, R171, 0x180 ;  /* 0x00000180abab7836 */ /* 0x000fd40000000000 */
[----:B------:R-:W-:Y:S01]  /*d7c0*/  UMOV UR10, UR6 ;  /* 0x00000006000a7c82 */ /* 0x000fe20008000000 */
[----:B------:R-:W-:-:S04]  /*d7d0*/  R2UR UR6, R152 ;  /* 0x00000000980672ca */ /* 0x000fc800000e0000 */
[----:B------:R-:W-:Y:S01]  /*d7e0*/  HGMMA.64x256x16.F32.BF16 R24, R156, gdesc[UR8].tnspB, R24, gsb0 ;  /* 0x43e000089c187df0 */ /* 0x000fe20008001818 */
[----:B------:R-:W-:-:S08]  /*d7f0*/  UMOV UR11, 0x40000040 ;  /* 0x40000040000b7882 */ /* 0x000fd00000000000 */
[----:B------:R-:W-:Y:S01]  /*d800*/  UMOV UR10, UR6 ;  /* 0x00000006000a7c82 */ /* 0x000fe20008000000 */
[----:B------:R-:W-:Y:S01]  /*d810*/  R2UR UR6, R171 ;  /* 0x00000000ab0672ca */ /* 0x000fe200000e0000 */
[----:B------:R-:W-:Y:S02]  /*d820*/  WARPGROUP.DEPBAR.LE gsb0, 0x0 ;  /* 0x00008000000079c5 */ /* 0x000fe40000010000 */
[----:B------:R-:W-:-:S15]  /*d830*/  WARPGROUP.ARRIVE ;  /* 0x00000000000079c5 */ /* 0x000fde0000000000 */
        /* <DEDUP_REMOVED lines=18> */
.L_x_8324:
[----:B------:R-:W1:Y:S01]  /*d960*/  SHFL.BFLY PT, R3, R6, 0x2, 0x1f ;  /* 0x0c401f0006037f89 */ /* 0x000e6200000e0000 */
[----:B------:R-:W-:Y:S01]  /*d970*/  IMAD.U32 R11, RZ, RZ, UR4 ;  /* 0x00000004ff0b7e24 */ /* 0x000fe2000f8e00ff */
[----:B------:R-:W-:Y:S06]  /*d980*/  BAR.ARV 0x8, 0x100 ;  /* 0x0204000000007b1d */ /* 0x000fec0000002000 */
[----:B------:R-:W-:Y:S02]  /*d990*/  IMAD.MOV.U32 R19, RZ, RZ, -0x800000 ;  /* 0xff800000ff137424 */ /* 0x000fe400078e00ff */
[----:B------:R-:W-:Y:S01]  /*d9a0*/  BAR.SYNC.DEFER_BLOCKING 0xf, 0x100 ;  /* 0x03c4000000007b1d */ /* 0x000fe20000010000 */
[----:B------:R-:W-:Y:S01]  /*d9b0*/  ISETP.NE.AND P3, PT, R22, RZ, PT ;  /* 0x000000ff1600720c */ /* 0x000fe20003f65270 */
[----:B------:R-:W-:-:S04]  /*d9c0*/  UIADD3 UR40, UR40, 0x1, URZ ;  /* 0x0000000128287890 */ /* 0x000fc8000fffe03f */
[----:B------:R-:W4:Y:S01]  /*d9d0*/  SHFL.BFLY PT, R4, R7, 0x2, 0x1f ;  /* 0x0c401f0007047f89 */ /* 0x000f2200000e0000 */
[----:B-1----:R-:W-:-:S05]  /*d9e0*/  FADD.FTZ R3, R3, R6 ;  /* 0x0000000603037221 */ /* 0x002fca0000010000 */
[----:B------:R-:W1:Y:S01]  /*d9f0*/  SHFL.BFLY PT, R0, R3, 0x1, 0x1f ;  /* 0x0c201f0003007f89 */ /* 0x000e6200000e0000 */
[----:B----4-:R-:W-:Y:S01]  /*da00*/  FADD.FTZ R4, R4, R7 ;  /* 0x0000000704047221 */ /* 0x010fe20000010000 */
[----:B------:R-:W-:-:S04]  /*da10*/  @!P3 IMAD R7, R2, 0x40, R18 ;  /* 0x000000400207b824 */ /* 0x000fc800078e0212 */
[----:B0-23--:R-:W0:Y:S01]  /*da20*/  SHFL.BFLY PT, R9, R4, 0x1, 0x1f ;  /* 0x0c201f0004097f89 */ /* 0x00de2200000e0000 */
[----:B------:R-:W-:Y:S02]  /*da30*/  @!P3 IMAD R7, R7, 0x4, R16 ;  /* 0x000000040707b824 */ /* 0x000fe400078e0210 */
[----:B-1----:R-:W-:Y:S01]  /*da40*/  FADD.FTZ R10, R3, R0 ;  /* 0x00000000030a7221 */ /* 0x002fe20000010000 */
[----:B------:R-:W-:-:S04]  /*da50*/  IMAD.MOV.U32 R3, RZ, RZ, RZ ;  /* 0x000000ffff037224 */ /* 0x000fc800078e00ff */
[----:B------:R-:W-:-:S13]  /*da60*/  FSETP.NE.FTZ.AND P0, PT, R10, RZ, PT ;  /* 0x000000ff0a00720b */ /* 0x000fda0003f15000 */
[----:B------:R-:W1:Y:S01]  /*da70*/  @P0 MUFU.LG2 R0, R10 ;  /* 0x0000000a00000308 */ /* 0x000e620000000c00 */
[----:B------:R-:W-:Y:S01]  /*da80*/  @P0 FMUL.FTZ R11, R11, 0.69314718246459960938 ;  /* 0x3f3172180b0b0820 */ /* 0x000fe20000410000 */
[----:B0-----:R-:W-:Y:S01]  /*da90*/  FADD.FTZ R9, R4, R9 ;  /* 0x0000000904097221 */ /* 0x001fe20000010000 */
[----:B------:R-:W-:-:S04]  /*daa0*/  VIADD R4, R2, 0x1 ;  /* 0x0000000102047836 */ /* 0x000fc80000000000 */
[----:B------:R-:W-:Y:S01]  /*dab0*/  FSETP.NE.FTZ.AND P2, PT, R9, RZ, PT ;  /* 0x000000ff0900720b */ /* 0x000fe20003f55000 */
[----:B------:R-:W0:Y:S01]  /*dac0*/  @P0 MUFU.RCP R3, R10 ;  /* 0x0000000a00030308 */ /* 0x000e220000001000 */
[----:B------:R-:W-:-:S04]  /*dad0*/  ISETP.NE.AND P1, PT, R4, 0x2, PT ;  /* 0x000000020400780c */ /* 0x000fc80003f25270 */
[----:B------:R-:W-:Y:S01]  /*dae0*/  SEL R2, RZ, 0x1, P1 ;  /* 0x00000001ff027807 */ /* 0x000fe20000800000 */
[----:B-1----:R-:W-:-:S03]  /*daf0*/  @P0 FMUL.FTZ R0, R0, 0.69314718246459960938 ;  /* 0x3f31721800000820 */ /* 0x002fc60000410000 */
[----:B------:R-:W-:Y:S01]  /*db00*/  R2UR UR5, R2 ;  /* 0x00000000020572ca */ /* 0x000fe200000e0000 */
[----:B------:R-:W-:Y:S02]  /*db10*/  IMAD.U32 R2, RZ, RZ, UR4 ;  /* 0x00000004ff027e24 */ /* 0x000fe4000f8e00ff */
[----:B------:R-:W1:Y:S01]  /*db20*/  @P2 MUFU.LG2 R6, R9 ;  /* 0x0000000900062308 */ /* 0x000e620000000c00 */
[----:B------:R-:W-:Y:S01]  /*db30*/  @P0 FFMA.FTZ R19, R11, R8, R0 ;  /* 0x000000080b130223 */ /* 0x000fe20000010000 */
[----:B------:R-:W-:Y:S02]  /*db40*/  IMAD.MOV.U32 R0, RZ, RZ, RZ ;  /* 0x000000ffff007224 */ /* 0x000fe400078e00ff */
[----:B------:R-:W-:Y:S01]  /*db50*/  @P2 FMUL.FTZ R2, R2, 0.69314718246459960938 ;  /* 0x3f31721802022820 */ /* 0x000fe20000410000 */
[----:B------:R-:W-:Y:S01]  /*db60*/  PLOP3.LUT P0, PT, PT, PT, PT, 0x8, 0x0 ;  /* 0x000000000000781c */ /* 0x000fe20003f0e170 */
[----:B0-----:R0:W-:Y:S01]  /*db70*/  @!P3 STS [R7+0x38400], R3 ;  /* 0x038400030700b388 */ /* 0x0011e20000000800 */
[-C--:B------:R-:W-:Y:S01]  /*db80*/  FMUL.FTZ R24, R24, R3.reuse ;  /* 0x0000000318187220 */ /* 0x080fe20000410000 */
[-C--:B------:R-:W-:Y:S01]  /*db90*/  FMUL.FTZ R25, R25, R3.reuse ;  /* 0x0000000319197220 */ /* 0x080fe20000410000 */
        /* <DEDUP_REMOVED lines=65> */
[----:B0-----:R-:W-:-:S02]  /*dfb0*/  IMAD.MOV.U32 R3, RZ, RZ, -0x800000 ;  /* 0xff800000ff037424 */ /* 0x001fc400078e00ff */
[----:B------:R-:W-:Y:S01]  /*dfc0*/  @P2 FFMA.FTZ R3, R2, R5, R6 ;  /* 0x0000000502032223 */ /* 0x000fe20000010006 */
        /* <DEDUP_REMOVED lines=64> */
[----:B------:R-:W-:Y:S01]  /*e3d0*/  SEL R2, R4, RZ, P1 ;  /* 0x000000ff04027207 */ /* 0x000fe20000800000 */
[----:B------:R-:W-:Y:S01]  /*e3e0*/  ULOP3.LUT UR37, UR37, UR5, URZ, 0x3c, !UPT ;  /* 0x0000000525257292 */ /* 0x000fe2000f8e3c3f */
[----:B-1----:R-:W-:Y:S11]  /*e3f0*/  BAR.ARV 0xe, 0x100 ;  /* 0x0384000000007b1d */ /* 0x002ff60000002000 */
.L_x_8299:
[----:B------:R-:W0:Y:S01]  /*e400*/  S2R R5, SR_CgaCtaId ;  /* 0x0000000000057919 */ /* 0x000e220000008800 */
[----:B------:R-:W-:Y:S01]  /*e410*/  MOV R16, 0x400 ;  /* 0x0000040000107802 */ /* 0x000fe20000000f00 */
[----:B------:R-:W-:Y:S01]  /*e420*/  BSSY B0, `(.L_x_8334) ;  /* 0x0000482000007945 */ /* 0x000fe20003800000 */
[----:B------:R-:W-:Y:S01]  /*e430*/  SHF.R.U32.HI R0, RZ, 0x10, R195 ;  /* 0x00000010ff007819 */ /* 0x000fe200000116c3 */
[----:B------:R-:W-:Y:S01]  /*e440*/  BAR.SYNC.DEFER_BLOCKING 0x5, 0x180 ;  /* 0x0146000000007b1d */ /* 0x000fe20000010000 */
[----:B0-----:R-:W-:-:S05]  /*e450*/  LEA R16, R5, R16, 0x18 ;  /* 0x0000001005107211 */ /* 0x001fca00078ec0ff */
[----:B------:R-:W0:Y:S02]  /*e460*/  LDS.128 R4, [R16+0x388d0] ;  /* 0x0388d00010047984 */ /* 0x000e240000000c00 */
[----:B0-----:R-:W-:Y:S02]  /*e470*/  R2UR UR4, R5 ;  /* 0x00000000050472ca */ /* 0x001fe400000e0000 */
[----:B------:R-:W-:Y:S01]  /*e480*/  R2UR UR5, R7 ;  /* 0x00000000070572ca */ /* 0x000fe200000e0000 */
[----:B------:R-:W-:Y:S06]  /*e490*/  BAR.ARV 0x4, 0x180 ;  /* 0x0106000000007b1d */ /* 0x000fec0000002000 */
[----:B------:R-:W-:Y:S08]  /*e4a0*/  @P0 BRA `(.L_x_8335) ;  /* 0x0000003800140947 */ /* 0x000ff00003800000 */
[----:B------:R-:W2:Y:S01]  /*e4b0*/  LDL R8, [R1+0x70] ;  /* 0x0000700001087983 */ /* 0x000ea20000100800 */
[----:B------:R-:W-:Y:S01]  /*e4c0*/  ULDC.64 UR6, c[0x0][0xd08] ;  /* 0x0003420000067ab9 */ /* 0x000fe20000000a00 */
[----:B------:R-:W0:Y:S01]  /*e4d0*/  S2R R7, SR_SWINHI ;  /* 0x0000000000077919 */ /* 0x000e220000002f00 */
[----:B------:R-:W-:Y:S02]  /*e4e0*/  MOV R4, R16 ;  /* 0x0000001000047202 */ /* 0x000fe40000000f00 */
[----:B0-----:R-:W-:Y:S01]  /*e4f0*/  MOV R5, R7 ;  /* 0x0000000700057202 */ /* 0x001fe20000000f00 */
[----:B------:R-:W-:Y:S02]  /*e500*/  BAR.SYNC.DEFER_BLOCKING 0x1, 0x100 ;  /* 0x0044000000007b1d */ /* 0x000fe40000010000 */
        /* <DEDUP_REMOVED lines=12> */
[----:B------:R-:W-:Y:S02]  /*e5d0*/  MOV R166, R8 ;  /* 0x0000000800a67202 */ /* 0x000fe40000000f00 */
[----:B------:R-:W-:Y:S02]  /*e5e0*/  LOP3.LUT R9, R20, 0x380, RZ, 0xc0, !PT ;  /* 0x0000038014097812 */ /* 0x000fe400078ec0ff */
[----:B------:R-:W-:-:S02]  /*e5f0*/  LOP3.LUT R10, R11, 0x380, RZ, 0xc0, !PT ;  /* 0x000003800b0a7812 */ /* 0x000fc400078ec0ff */
[----:B------:R-:W-:Y:S02]  /*e600*/  SHF.R.U64 R9, R9, 0x3, RZ ;  /* 0x0000000309097819 */ /* 0x000fe400000012ff */
[----:B------:R-:W-:Y:S02]  /*e610*/  MOV R164, R12 ;  /* 0x0000000c00a47202 */ /* 0x000fe40000000f00 */
[----:B------:R-:W-:Y:S01]  /*e620*/  LOP3.LUT R8, R9, R20, RZ, 0x3c, !PT ;  /* 0x0000001409087212 */ /* 0x000fe200078e3cff */
[----:B------:R-:W-:Y:S01]  /*e630*/  IMAD.MOV.U32 R9, RZ, RZ, R21 ;  /* 0x000000ffff097224 */ /* 0x000fe200078e0015 */
[----:B------:R-:W-:Y:S02]  /*e640*/  SHF.R.U64 R10, R10, 0x3, RZ ;  /* 0x000000030a0a7819 */ /* 0x000fe400000012ff */
[----:B------:R-:W-:Y:S02]  /*e650*/  IADD3 R156, P5, R20, 0x4020, RZ ;  /* 0x00004020149c7810 */ /* 0x000fe40007fbe0ff */
[----:B------:R-:W-:-:S02]  /*e660*/  MOV R12, R8 ;  /* 0x00000008000c7202 */ /* 0x000fc40000000f00 */
[----:B------:R-:W0:Y:S01]  /*e670*/  LDC R9, c[0x0][0xbd4] ;  /* 0x0002f500ff097b82 */ /* 0x000e220000000800 */
[----:B------:R-:W-:Y:S01]  /*e680*/  LOP3.LUT R10, R10, R11, RZ, 0x3c, !PT ;  /* 0x0000000b0a0a7212 */ /* 0x000fe200078e3cff */
[----:B------:R-:W-:Y:S01]  /*e690*/  IMAD.X R11, RZ, RZ, R21, P0 ;  /* 0x000000ffff0b7224 */ /* 0x000fe200000e0615 */
[----:B------:R-:W-:Y:S02]  /*e6a0*/  IADD3 R160, P0, R20, 0x2060, RZ ;  /* 0x0000206014a07810 */ /* 0x000fe40007f1e0ff */
[----:B------:R-:W-:Y:S02]  /*e6b0*/  LOP3.LUT R157, R156, 0x380, RZ, 0xc0, !PT ;  /* 0x000003809c9d7812 */ /* 0x000fe400078ec0ff */
[----:B------:R-:W-:Y:S02]  /*e6c0*/  LOP3.LUT R161, R160, 0x380, RZ, 0xc0, !PT ;  /* 0x00000380a0a17812 */ /* 0x000fe400078ec0ff */
[----:B------:R-:W-:Y:S02]  /*e6d0*/  MOV R165, R10 ;  /* 0x0000000a00a57202 */ /* 0x000fe40000000f00 */
[----:B------:R-:W-:-:S02]  /*e6e0*/  SHF.R.U64 R161, R161, 0x3, RZ ;  /* 0x00000003a1a17819 */ /* 0x000fc400000012ff */
[----:B------:R-:W-:Y:S02]  /*e6f0*/  IADD3 R11, P1, R20, 0x2040, RZ ;  /* 0x00002040140b7810 */ /* 0x000fe40007f3e0ff */
[----:B------:R-:W-:Y:S01]  /*e700*/  LOP3.LUT R160, R161, R160, RZ, 0x3c, !PT ;  /* 0x000000a0a1a07212 */ /* 0x000fe200078e3cff */
[----:B------:R-:W-:Y:S01]  /*e710*/  IMAD.X R161, RZ, RZ, R21, P0 ;  /* 0x000000ffffa17224 */ /* 0x000fe200000e0615 */
[----:B------:R-:W-:Y:S02]  /*e720*/  LOP3.LUT R8, R11, 0x380, RZ, 0xc0, !PT ;  /* 0x000003800b087812 */ /* 0x000fe400078ec0ff */
[----:B------:R-:W-:Y:S02]  /*e730*/  SHF.R.U64 R157, R157, 0x3, RZ ;  /* 0x000000039d9d7819 */ /* 0x000fe400000012ff */
[----:B------:R-:W-:Y:S02]  /*e740*/  ISETP.NE.AND P0, PT, R0, RZ, PT ;  /* 0x000000ff0000720c */ /* 0x000fe40003f05270 */
[----:B------:R-:W-:-:S02]  /*e750*/  SHF.R.U64 R8, R8, 0x3, RZ ;  /* 0x0000000308087819 */ /* 0x000fc400000012ff */
[----:B------:R-:W-:Y:S01]  /*e760*/  LOP3.LUT R156, R157, R156, RZ, 0x3c, !PT ;  /* 0x0000009c9d9c7212 */ /* 0x000fe200078e3cff */
[--C-:B------:R-:W-:Y:S01]  /*e770*/  IMAD.X R157, RZ, RZ, R21.reuse, P5 ;  /* 0x000000ffff9d7224 */ /* 0x100fe200028e0615 */
[----:B0-----:R-:W-:Y:S01]  /*e780*/  SEL R0, R0, R9, P0 ;  /* 0x0000000900007207 */ /* 0x001fe20000000000 */
[----:B------:R-:W-:Y:S01]  /*e790*/  IMAD.X R9, RZ, RZ, R21, P1 ;  /* 0x000000ffff097224 */ /* 0x000fe200008e0615 */
[----:B------:R-:W-:Y:S02]  /*e7a0*/  IADD3 R15, P2, R20, 0x6000, RZ ;  /* 0x00006000140f7810 */ /* 0x000fe40007f5e0ff */
[----:B------:R-:W-:Y:S02]  /*e7b0*/  LOP3.LUT R8, R8, R11, RZ, 0x3c, !PT ;  /* 0x0000000b08087212 */ /* 0x000fe400078e3cff */
[----:B------:R-:W-:Y:S02]  /*e7c0*/  MOV R156, R156 ;  /* 0x0000009c009c7202 */ /* 0x000fe40000000f00 */
[----:B------:R-:W-:-:S02]  /*e7d0*/  LOP3.LUT R14, R15, 0x380, RZ, 0xc0, !PT ;  /* 0x000003800f0e7812 */ /* 0x000fc400078ec0ff */
[C---:B------:R-:W-:Y:S02]  /*e7e0*/  IADD3 R158, P6, R20.reuse, 0x4000, RZ ;  /* 0x00004000149e7810 */ /* 0x040fe40007fde0ff */
[----:B------:R-:W-:Y:S02]  /*e7f0*/  MOV R157, R8 ;  /* 0x00000008009d7202 */ /* 0x000fe40000000f00 */
[----:B------:R-:W-:Y:S02]  /*e800*/  IADD3 R9, P0, R20, 0x2020, RZ ;  /* 0x0000202014097810 */ /* 0x000fe40007f1e0ff */
[----:B------:R-:W-:Y:S02]  /*e810*/  SHF.R.U64 R14, R14, 0x3, RZ ;  /* 0x000000030e0e7819 */ /* 0x000fe400000012ff */
[----:B------:R-:W-:Y:S02]  /*e820*/  LOP3.LUT R159, R158, 0x380, RZ, 0xc0, !PT ;  /* 0x000003809e9f7812 */ /* 0x000fe400078ec0ff */
[----:B------:R-:W-:-:S02]  /*e830*/  LOP3.LUT R8, R9, 0x380, RZ, 0xc0, !PT ;  /* 0x0000038009087812 */ /* 0x000fc400078ec0ff */
[----:B------:R-:W-:Y:S01]  /*e840*/  LOP3.LUT R14, R14, R15, RZ, 0x3c, !PT ;  /* 0x0000000f0e0e7212 */ /* 0x000fe200078e3cff */
[--C-:B------:R-:W-:Y:S01]  /*e850*/  IMAD.X R15, RZ, RZ, R21.reuse, P2 ;  /* 0x000000ffff0f7224 */ /* 0x100fe200010e0615 */
[----:B------:R-:W-:Y:S02]  /*e860*/  SHF.R.U64 R159, R159, 0x3, RZ ;  /* 0x000000039f9f7819 */ /* 0x000fe400000012ff */
[----:B------:R-:W-:Y:S02]  /*e870*/  SHF.R.U64 R8, R8, 0x3, RZ ;  /* 0x0000000308087819 */ /* 0x000fe400000012ff */
[----:B------:R-:W-:Y:S01]  /*e880*/  LOP3.LUT R158, R159, R158, RZ, 0x3c, !PT ;  /* 0x0000009e9f9e7212 */ /* 0x000fe200078e3cff */
[--C-:B------:R-:W-:Y:S01]  /*e890*/  IMAD.X R159, RZ, RZ, R21.reuse, P6 ;  /* 0x000000ffff9f7224 */ /* 0x100fe200030e0615 */
[----:B------:R-:W-:Y:S01]  /*e8a0*/  LOP3.LUT R8, R8, R9, RZ, 0x3c, !PT ;  /* 0x0000000908087212 */ /* 0x000fe200078e3cff */
[----:B------:R-:W-:Y:S01]  /*e8b0*/  IMAD.X R9, RZ, RZ, R21, P0 ;  /* 0x000000ffff097224 */ /* 0x000fe200000e0615 */
[----:B------:R-:W-:-:S02]  /*e8c0*/  MOV R163, R14 ;  /* 0x0000000e00a37202 */ /* 0x000fc40000000f00 */
[----:B------:R-:W-:Y:S02]  /*e8d0*/  IADD3 R14, P0, R20, 0x20, RZ ;  /* 0x00000020140e7810 */ /* 0x000fe40007f1e0ff */
[----:B------:R-:W-:Y:S02]  /*e8e0*/  MOV R158, R158 ;  /* 0x0000009e009e7202 */ /* 0x000fe40000000f00 */
[----:B------:R-:W-:Y:S02]  /*e8f0*/  MOV R159, R8 ;  /* 0x00000008009f7202 */ /* 0x000fe40000000f00 */
[----:B------:R-:W-:Y:S02]  /*e900*/  LOP3.LUT R13, R14, 0x380, RZ, 0xc0, !PT ;  /* 0x000003800e0d7812 */ /* 0x000fe400078ec0ff */
[----:B------:R-:W-:Y:S02]  /*e910*/  F2FP.BF16.F32.PACK_AB R8, R25, R24 ;  /* 0x000000181908723e */ /* 0x000fe400000010ff */
[----:B------:R-:W-:-:S02]  /*e920*/  F2FP.BF16.F32.PACK_AB R9, R27, R26 ;  /* 0x0000001a1b09723e */ /* 0x000fc400000010ff */
[----:B------:R-:W-:Y:S02]  /*e930*/  F2FP.BF16.F32.PACK_AB R10, R29, R28 ;  /* 0x0000001c1d0a723e */ /* 0x000fe400000010ff */
[----:B------:R-:W-:Y:S02]  /*e940*/  F2FP.BF16.F32.PACK_AB R11, R31, R30 ;  /* 0x0000001e1f0b723e */ /* 0x000fe400000010ff */
[----:B------:R-:W-:Y:S02]  /*e950*/  SHF.R.U64 R13, R13, 0x3, RZ ;  /* 0x000000030d0d7819 */ /* 0x000fe400000012ff */
[----:B------:R-:W-:Y:S01]  /*e960*/  F2FP.BF16.F32.PACK_AB R15, R39, R38 ;  /* 0x00000026270f723e */ /* 0x000fe200000010ff */
[----:B------:R0:W-:Y:S01]  /*e970*/  STSM.16.M88.4 [R12], R8 ;  /* 0x000000080c007844 */ /* 0x0001e20000000200 */
[C---:B------:R-:W-:Y:S02]  /*e980*/  IADD3 R153, P3, R20.reuse, 0x4060, RZ ;  /* 0x0000406014997810 */ /* 0x040fe40007f7e0ff */
[----:B------:R-:W-:-:S02]  /*e990*/  IADD3 R154, P4, R20, 0x4040, RZ ;  /* 0x00004040149a7810 */ /* 0x000fc40007f9e0ff */
[----:B------:R-:W-:Y:S02]  /*e9a0*/  LOP3.LUT R152, R153, 0x380, RZ, 0xc0, !PT ;  /* 0x0000038099987812 */ /* 0x000fe400078ec0ff */
[----:B------:R-:W-:Y:S02]  /*e9b0*/  LOP3.LUT R155, R154, 0x380, RZ, 0xc0, !PT ;  /* 0x000003809a9b7812 */ /* 0x000fe400078ec0ff */
[----:B------:R-:W-:Y:S02]  /*e9c0*/  SHF.R.U64 R152, R152, 0x3, RZ ;  /* 0x0000000398987819 */ /* 0x000fe400000012ff */
[----:B------:R-:W-:Y:S02]  /*e9d0*/  SHF.R.U64 R155, R155, 0x3, RZ ;  /* 0x000000039b9b7819 */ /* 0x000fe400000012ff */
[----:B------:R-:W-:Y:S01]  /*e9e0*/  LOP3.LUT R152, R152, R153, RZ, 0x3c, !PT ;  /* 0x0000009998987212 */ /* 0x000fe200078e3cff */
[--C-:B------:R-:W-:Y:S01]  /*e9f0*/  IMAD.X R153, RZ, RZ, R21.reuse, P3 ;  /* 0x000000ffff997224 */ /* 0x100fe200018e0615 */
[----:B------:R-:W-:Y:S01]  /*ea00*/  LOP3.LUT R154, R155, R154, RZ, 0x3c, !PT ;  /* 0x0000009a9b9a7212 */ /* 0x000fe200078e3cff */
[--C-:B0-----:R-:W-:Y:S01]  /*ea10*/  IMAD.X R9, RZ, RZ, R21.reuse, P0 ;  /* 0x000000ffff097224 */ /* 0x101fe200000e0615 */
[----:B------:R-:W-:Y:S01]  /*ea20*/  LOP3.LUT R8, R13, R14, RZ, 0x3c, !PT ;  /* 0x0000000e0d087212 */ /* 0x000fe200078e3cff */
[----:B------:R-:W-:Y:S01]  /*ea30*/  IMAD.X R155, RZ, RZ, R21, P4 ;  /* 0x000000ffff9b7224 */ /* 0x000fe200020e0615 */
[----:B------:R-:W-:-:S02]  /*ea40*/  IADD3 R10, P0, R20, 0x40, RZ ;  /* 0x00000040140a7810 */ /* 0x000fc40007f1e0ff */
[----:B------:R-:W-:Y:S02]  /*ea50*/  MOV R8, R8 ;  /* 0x0000000800087202 */ /* 0x000fe40000000f00 */
[----:B------:R-:W-:Y:S02]  /*ea60*/  LOP3.LUT R9, R10, 0x380, RZ, 0xc0, !PT ;  /* 0x000003800a097812 */ /* 0x000fe400078ec0ff */
[----:B------:R-:W-:Y:S02]  /*ea70*/  F2FP.BF16.F32.PACK_AB R12, R33, R32 ;  /* 0x00000020210c723e */ /* 0x000fe400000010ff */
[----:B------:R-:W-:Y:S02]  /*ea80*/  F2FP.BF16.F32.PACK_AB R13, R35, R34 ;  /* 0x00000022230d723e */ /* 0x000fe400000010ff */
[----:B------:R-:W-:Y:S02]  /*ea90*/  F2FP.BF16.F32.PACK_AB R14, R37, R36 ;  /* 0x00000024250e723e */ /* 0x000fe400000010ff */
[----:B------:R-:W-:-:S02]  /*eaa0*/  SHF.R.U64 R9, R9, 0x3, RZ ;  /* 0x0000000309097819 */ /* 0x000fc400000012ff */
[----:B------:R-:W-:Y:S01]  /*eab0*/  F2FP.BF16.F32.PACK_AB R11, R47, R46 ;  /* 0x0000002e2f0b723e */ /* 0x000fe200000010ff */
[----:B------:R0:W-:Y:S01]  /*eac0*/  STSM.16.M88.4 [R8], R12 ;  /* 0x0000000c08007844 */ /* 0x0001e20000000200 */
[----:B------:R-:W-:Y:S02]  /*ead0*/  MOV R7, R152 ;  /* 0x0000009800077202 */ /* 0x000fe40000000f00 */
[----:B------:R-:W-:Y:S02]  /*eae0*/  MOV R162, R154 ;  /* 0x0000009a00a27202 */ /* 0x000fe40000000f00 */
[----:B------:R-:W-:Y:S02]  /*eaf0*/  F2FP.BF16.F32.PACK_AB R153, R67, R66 ;  /* 0x000000424399723e */ /* 0x000fe400000010ff */
[----:B------:R-:W-:Y:S02]  /*eb00*/  F2FP.BF16.F32.PACK_AB R154, R69, R68 ;  /* 0x00000044459a723e */ /* 0x000fe400000010ff */
[----:B------:R-:W-:-:S02]  /*eb10*/  F2FP.BF16.F32.PACK_AB R155, R71, R70 ;  /* 0x00000046479b723e */ /* 0x000fc400000010ff */
[----:B------:R-:W-:Y:S02]  /*eb20*/  MOV R160, R160 ;  /* 0x000000a000a07202 */ /* 0x000fe40000000f00 */
[----:B0-----:R-:W-:Y:S01]  /*eb30*/  LOP3.LUT R8, R9, R10, RZ, 0x3c, !PT ;  /* 0x0000000a09087212 */ /* 0x001fe200078e3cff */
[----:B------:R-:W-:Y:S01]  /*eb40*/  IMAD.X R9, RZ, RZ, R21, P0 ;  /* 0x000000ffff097224 */ /* 0x000fe200000e0615 */
[----:B------:R-:W-:Y:S02]  /*eb50*/  IADD3 R14, P0, R20, 0x2000, RZ ;  /* 0x00002000140e7810 */ /* 0x000fe40007f1e0ff */
[----:B------:R-:W-:Y:S02]  /*eb60*/  F2FP.BF16.F32.PACK_AB R10, R45, R44 ;  /* 0x0000002c2d0a723e */ /* 0x000fe400000010ff */
[----:B------:R-:W-:Y:S02]  /*eb70*/  MOV R12, R8 ;  /* 0x00000008000c7202 */ /* 0x000fe40000000f00 */
[----:B------:R-:W-:-:S02]  /*eb80*/  F2FP.BF16.F32.PACK_AB R8, R41, R40 ;  /* 0x000000282908723e */ /* 0x000fc400000010ff */
[----:B------:R-:W-:Y:S02]  /*eb90*/  F2FP.BF16.F32.PACK_AB R9, R43, R42 ;  /* 0x0000002a2b09723e */ /* 0x000fe400000010ff */
[----:B------:R-:W-:Y:S02]  /*eba0*/  LOP3.LUT R13, R14, 0x380, RZ, 0xc0, !PT ;  /* 0x000003800e0d7812 */ /* 0x000fe400078ec0ff */
[----:B------:R-:W-:Y:S01]  /*ebb0*/  F2FP.BF16.F32.PACK_AB R15, R63, R62 ;  /* 0x0000003e3f0f723e */ /* 0x000fe200000010ff */
[----:B------:R0:W-:Y:S01]  /*ebc0*/  STSM.16.M88.4 [R12], R8 ;  /* 0x000000080c007844 */ /* 0x0001e20000000200 */
[----:B------:R-:W-:Y:S02]  /*ebd0*/  SHF.R.U64 R13, R13, 0x3, RZ ;  /* 0x000000030d0d7819 */ /* 0x000fe400000012ff */
[----:B0-----:R-:W-:Y:S01]  /*ebe0*/  IADD3 R10, P1, R20, 0x60, RZ ;  /* 0x00000060140a7810 */ /* 0x001fe20007f3e0ff */
[----:B------:R-:W-:Y:S01]  /*ebf0*/  IMAD.X R9, RZ, RZ, R21, P0 ;  /* 0x000000ffff097224 */ /* 0x000fe200000e0615 */
[----:B------:R-:W-:-:S02]  /*ec00*/  LOP3.LUT R8, R13, R14, RZ, 0x3c, !PT ;  /* 0x0000000e0d087212 */ /* 0x000fc400078e3cff */
[----:B------:R-:W-:Y:S01]  /*ec10*/  LOP3.LUT R13, R10, 0x380, RZ, 0xc0, !PT ;  /* 0x000003800a0d7812 */ /* 0x000fe200078ec0ff */
[----:B------:R-:W-:Y:S01]  /*ec20*/  IMAD.X R21, RZ, RZ, R21, P1 ;  /* 0x000000ffff157224 */ /* 0x000fe200008e0615 */
[----:B------:R-:W-:Y:S02]  /*ec30*/  MOV R152, R8 ;  /* 0x0000000800987202 */ /* 0x000fe40000000f00 */
[----:B------:R-:W-:Y:S02]  /*ec40*/  SHF.R.U64 R13, R13, 0x3, RZ ;  /* 0x000000030d0d7819 */ /* 0x000fe400000012ff */
[----:B------:R-:W-:Y:S02]  /*ec50*/  F2FP.BF16.F32.PACK_AB R8, R49, R48 ;  /* 0x000000303108723e */ /* 0x000fe400000010ff */
[----:B------:R-:W-:Y:S02]  /*ec60*/  LOP3.LUT R20, R13, R10, RZ, 0x3c, !PT ;  /* 0x0000000a0d147212 */ /* 0x000fe400078e3cff */
[----:B------:R-:W-:-:S02]  /*ec70*/  F2FP.BF16.F32.PACK_AB R9, R51, R50 ;  /* 0x000000323309723e */ /* 0x000fc400000010ff */
[----:B------:R-:W-:Y:S02]  /*ec80*/  MOV R20, R20 ;  /* 0x0000001400147202 */ /* 0x000fe40000000f00 */
[----:B------:R-:W-:Y:S02]  /*ec90*/  F2FP.BF16.F32.PACK_AB R10, R53, R52 ;  /* 0x00000034350a723e */ /* 0x000fe400000010ff */
[----:B------:R-:W-:Y:S02]  /*eca0*/  F2FP.BF16.F32.PACK_AB R11, R55, R54 ;  /* 0x00000036370b723e */ /* 0x000fe400000010ff */
[----:B------:R-:W-:Y:S02]  /*ecb0*/  F2FP.BF16.F32.PACK_AB R12, R57, R56 ;  /* 0x00000038390c723e */ /* 0x000fe400000010ff */
[----:B------:R-:W-:Y:S01]  /*ecc0*/  F2FP.BF16.F32.PACK_AB R13, R59, R58 ;  /* 0x0000003a3b0d723e */ /* 0x000fe200000010ff */
[----:B------:R0:W-:Y:S01]  /*ecd0*/  STSM.16.M88.4 [R20], R8 ;  /* 0x0000000814007844 */ /* 0x0001e20000000200 */
[----:B------:R-:W-:-:S02]  /*ece0*/  F2FP.BF16.F32.PACK_AB R14, R61, R60 ;  /* 0x0000003c3d0e723e */ /* 0x000fc400000010ff */
[----:B------:R-:W-:-:S03]  /*ecf0*/  ISETP.NE.U32.AND P0, PT, RZ, UR6, PT ;  /* 0x00000006ff007c0c */ /* 0x000fc6000bf05070 */
[----:B------:R1:W-:Y:S01]  /*ed00*/  STSM.16.M88.4 [R152], R12 ;  /* 0x0000000c98007844 */ /* 0x0003e20000000200 */
[----:B------:R-:W-:Y:S02]  /*ed10*/  ISETP.NE.AND.EX P0, PT, RZ, UR7, PT, P0 ;  /* 0x00000007ff007c0c */ /* 0x000fe4000bf05300 */
[----:B0-----:R-:W-:Y:S02]  /*ed20*/  F2FP.BF16.F32.PACK_AB R8, R73, R72 ;  /* 0x000000484908723e */ /* 0x001fe400000010ff */
[----:B------:R-:W-:Y:S02]  /*ed30*/  F2FP.BF16.F32.PACK_AB R9, R75, R74 ;  /* 0x0000004a4b09723e */ /* 0x000fe400000010ff */
[----:B------:R-:W-:Y:S02]  /*ed40*/  F2FP.BF16.F32.PACK_AB R10, R77, R76 ;  /* 0x0000004c4d0a723e */ /* 0x000fe400000010ff */
[----:B-1----:R-:W-:Y:S02]  /*ed50*/  F2FP.BF16.F32.PACK_AB R152, R65, R64 ;  /* 0x000000404198723e */ /* 0x002fe400000010ff */
[----:B------:R-:W-:-:S02]  /*ed60*/  F2FP.BF16.F32.PACK_AB R11, R79, R78 ;  /* 0x0000004e4f0b723e */ /* 0x000fc400000010ff */
[----:B------:R-:W-:Y:S01]  /*ed70*/  F2FP.BF16.F32.PACK_AB R12, R81, R80 ;  /* 0x00000050510c723e */ /* 0x000fe200000010ff */
[----:B------:R0:W-:Y:S01]  /*ed80*/  STSM.16.M88.4 [R159], R152 ;  /* 0x000000989f007844 */ /* 0x0001e20000000200 */
[----:B------:R-:W-:Y:S02]  /*ed90*/  F2FP.BF16.F32.PACK_AB R13, R83, R82 ;  /* 0x00000052530d723e */ /* 0x000fe400000010ff */
[----:B------:R-:W-:Y:S01]  /*eda0*/  F2FP.BF16.F32.PACK_AB R14, R85, R84 ;  /* 0x00000054550e723e */ /* 0x000fe200000010ff */
[----:B------:R1:W-:Y:S01]  /*edb0*/  STSM.16.M88.4 [R157], R8 ;  /* 0x000000089d007844 */ /* 0x0003e20000000200 */
        /* <DEDUP_REMOVED lines=41> */
[----:B-1----:R-:W0:Y:S04]  /*f050*/  LDC.64 R12, c[0x0][0xd00] ;  /* 0x00034000ff0c7b82 */ /* 0x002e280000000a00 */
[----:B------:R1:W-:Y:S04]  /*f060*/  STSM.16.M88.4 [R166], R8 ;  /* 0x00000008a6007844 */ /* 0x0003e80000000200 */
[----:B-1----:R-:W1:Y:S08]  /*f070*/  LDC.64 R10, c[0x0][0xd00] ;  /* 0x00034000ff0a7b82 */ /* 0x002e700000000a00 */
[----:B------:R-:W-:Y:S01]  /*f080*/  BAR.SYNC.DEFER_BLOCKING 0x1, 0x100 ;  /* 0x0044000000007b1d */ /* 0x000fe20000010000 */
[----:B------:R-:W-:-:S04]  /*f090*/  @P0 LEA R8, P2, R191, UR6, 0x2 ;  /* 0x00000006bf080c11 */ /* 0x000fc8000f8410ff */
[----:B------:R-:W-:Y:S01]  /*f0a0*/  @P0 LEA.HI.X R9, R191, UR7, R196, 0x2, P2 ;  /* 0x00000007bf090c11 */ /* 0x000fe200090f14c4 */
[----:B------:R-:W-:Y:S01]  /*f0b0*/  IMAD.MOV.U32 R7, RZ, RZ, RZ ;  /* 0x000000ffff077224 */ /* 0x000fe200078e00ff */
[----:B-1----:R-:W-:-:S03]  /*f0c0*/  ISETP.NE.U32.AND P1, PT, R10, RZ, PT ;  /* 0x000000ff0a00720c */ /* 0x002fc60003f25070 */
[----:B------:R0:W2:Y:S01]  /*f0d0*/  @P0 LDG.E R14, desc[UR38][R8.64] ;  /* 0x00000026080e0981 */ /* 0x0000a2000c1e1900 */
[----:B------:R-:W-:Y:S01]  /*f0e0*/  ISETP.NE.AND.EX P1, PT, R11, RZ, PT, P1 ;  /* 0x000000ff0b00720c */ /* 0x000fe20003f25310 */
[----:B0-----:R-:W-:-:S12]  /*f0f0*/  IMAD.WIDE R8, R191, 0x4, R12 ;  /* 0x00000004bf087825 */ /* 0x001fd800078e020c */
        /* <DEDUP_REMOVED lines=10> */
.L_x_8336:
[----:B------:R-:W0:Y:S01]  /*f1a0*/  SHFL.IDX PT, R8, R233, RZ, 0x1f ;  /* 0x00001fffe9087589 */ /* 0x000e2200000e0000 */
[----:B------:R-:W-:Y:S02]  /*f1b0*/  LOP3.LUT R195, R195, 0xff, RZ, 0xc0, !PT ;  /* 0x000000ffc3c37812 */ /* 0x000fe400078ec0ff */
[----:B0-----:R-:W-:Y:S02]  /*f1c0*/  ISETP.NE.AND P0, PT, R8, RZ, PT ;  /* 0x000000ff0800720c */ /* 0x001fe40003f05270 */
[----:B-----5:R-:W-:-:S11]  /*f1d0*/  SHF.R.S32.HI R8, RZ, 0x1f, R7 ;  /* 0x0000001fff087819 */ /* 0x020fd60000011407 */
[----:B------:R-:W-:Y:S05]  /*f1e0*/  @P0 BRA `(.L_x_8337) ;  /* 0x0000000000f40947 */ /* 0x000fea0003800000 */
[----:B------:R-:W2:Y:S01]  /*f1f0*/  LDL R156, [R1+0x6c] ;  /* 0x00006c00019c7983 */ /* 0x000ea20000100800 */
[----:B------:R-:W-:Y:S01]  /*f200*/  IMAD.MOV.U32 R20, RZ, RZ, 0xab8 ;  /* 0x00000ab8ff147424 */ /* 0x000fe200078e00ff */
[----:B------:R-:W-:Y:S01]  /*f210*/  ISETP.GT.AND P1, PT, R0, 0x1, PT ;  /* 0x000000010000780c */ /* 0x000fe20003f24270 */
[----:B------:R-:W0:Y:S01]  /*f220*/  LDC R9, c[0x0][0xce8] ;  /* 0x00033a00ff097b82 */ /* 0x000e220000000800 */
[----:B------:R-:W-:Y:S01]  /*f230*/  ISETP.NE.U32.AND P0, PT, R10, RZ, PT ;  /* 0x000000ff0a00720c */ /* 0x000fe20003f05070 */
[----:B------:R-:W-:Y:S01]  /*f240*/  VIADD R152, R190, UR42 ;  /* 0x0000002abe987c36 */ /* 0x000fe20008000000 */
[----:B------:R-:W-:Y:S02]  /*f250*/  SEL R20, R20, 0xa78, P1 ;  /* 0x00000a7814147807 */ /* 0x000fe40000800000 */
[----:B------:R-:W-:-:S03]  /*f260*/  ISETP.NE.AND.EX P0, PT, R11, RZ, PT, P0 ;  /* 0x000000ff0b00720c */ /* 0x000fc60003f05300 */
[----:B------:R-:W1:Y:S01]  /*f270*/  LDC.64 R12, c[0x0][R20+0x220] ;  /* 0x00008800140c7b82 */ /* 0x000e620000000a00 */
[----:B------:R-:W-:Y:S02]  /*f280*/  SEL R21, R191, RZ, !P0 ;  /* 0x000000ffbf157207 */ /* 0x000fe40004000000 */
[----:B------:R-:W-:-:S05]  /*f290*/  SEL R153, R196, RZ, !P0 ;  /* 0x000000ffc4997207 */ /* 0x000fca0004000000 */
[----:B------:R-:W3:Y:S01]  /*f2a0*/  LDC.64 R14, c[0x0][R20+0x218] ;  /* 0x00008600140e7b82 */ /* 0x000ee20000000a00 */
[----:B0-----:R-:W-:Y:S01]  /*f2b0*/  ISETP.NE.AND P2, PT, R9, 0x1, PT ;  /* 0x000000010900780c */ /* 0x001fe20003f45270 */
[----:B-1----:R-:W-:-:S04]  /*f2c0*/  IMAD R13, R13, R21, RZ ;  /* 0x000000150d0d7224 */ /* 0x002fc800078e02ff */
[C---:B------:R-:W-:Y:S02]  /*f2d0*/  IMAD R153, R12.reuse, R153, R13 ;  /* 0x000000990c997224 */ /* 0x040fe400078e020d */
[----:B------:R-:W-:-:S04]  /*f2e0*/  IMAD.WIDE.U32 R12, R12, R21, RZ ;  /* 0x000000150c0c7225 */ /* 0x000fc800078e00ff */
[-C--:B---3--:R-:W-:Y:S02]  /*f2f0*/  IMAD R155, R15, R192.reuse, RZ ;  /* 0x000000c00f9b7224 */ /* 0x088fe400078e02ff */
[----:B------:R-:W-:Y:S02]  /*f300*/  IMAD.IADD R13, R13, 0x1, R153 ;  /* 0x000000010d0d7824 */ /* 0x000fe400078e0299 */
[----:B------:R-:W-:Y:S01]  /*f310*/  IMAD.WIDE.U32 R14, R14, R192, RZ ;  /* 0x000000c00e0e7225 */ /* 0x000fe200078e00ff */
[----:B------:R-:W0:Y:S03]  /*f320*/  @P2 LDC R153, c[0x0][0xcec] ;  /* 0x00033b00ff992b82 */ /* 0x000e260000000800 */
[----:B------:R-:W-:Y:S01]  /*f330*/  IMAD.IADD R154, R15, 0x1, R155 ;  /* 0x000000010f9a7824 */ /* 0x000fe200078e029b */
[----:B------:R-:W-:-:S04]  /*f340*/  IADD3 R21, P0, P3, R12, R14, R7 ;  /* 0x0000000e0c157210 */ /* 0x000fc80007b1e007 */
[----:B------:R-:W1:Y:S01]  /*f350*/  @P2 LDC R155, c[0x0][0xcf0] ;  /* 0x00033c00ff9b2b82 */ /* 0x000e620000000800 */
[----:B------:R-:W-:Y:S02]  /*f360*/  IADD3.X R154, R13, R154, R8, P0, P3 ;  /* 0x0000009a0d9a7210 */ /* 0x000fe400007e6408 */
[----:B------:R-:W-:-:S05]  /*f370*/  SEL R13, R195, RZ, P1 ;  /* 0x000000ffc30d7207 */ /* 0x000fca0000800000 */
[----:B------:R-:W3:Y:S01]  /*f380*/  LDC.64 R14, c[0x0][R20+0x228] ;  /* 0x00008a00140e7b82 */ /* 0x000ee20000000a00 */
[----:B0-----:R-:W-:-:S04]  /*f390*/  @P2 IMAD.HI.U32 R12, R152, R153, RZ ;  /* 0x00000099980c2227 */ /* 0x001fc800078e00ff */
[----:B------:R-:W-:Y:S01]  /*f3a0*/  IMAD.MOV.U32 R153, RZ, RZ, R152 ;  /* 0x000000ffff997224 */ /* 0x000fe200078e0098 */
[----:B-1----:R-:W-:Y:S01]  /*f3b0*/  @P2 SHF.R.U32.HI R153, RZ, R155, R12 ;  /* 0x0000009bff992219 */ /* 0x002fe2000001160c */
[-C--:B---3--:R-:W-:Y:S02]  /*f3c0*/  IMAD R155, R15, R13.reuse, RZ ;  /* 0x0000000d0f9b7224 */ /* 0x088fe400078e02ff */
[----:B------:R-:W-:Y:S02]  /*f3d0*/  IMAD.WIDE.U32 R14, R14, R13, RZ ;  /* 0x0000000d0e0e7225 */ /* 0x000fe400078e00ff */
[----:B------:R-:W0:Y:S02]  /*f3e0*/  LDC.64 R12, c[0x0][0xca8] ;  /* 0x00032a00ff0c7b82 */ /* 0x000e240000000a00 */
[----:B------:R-:W-:Y:S01]  /*f3f0*/  IMAD.IADD R15, R15, 0x1, R155 ;  /* 0x000000010f0f7824 */ /* 0x000fe200078e029b */
[----:B------:R-:W-:Y:S01]  /*f400*/  IADD3 R14, P0, P2, R153, R21, R14 ;  /* 0x00000015990e7210 */ /* 0x000fe20007a1e00e */
[--C-:B------:R-:W-:Y:S01]  /*f410*/  IMAD.MOV R155, RZ, RZ, -R153.reuse ;  /* 0x000000ffff9b7224 */ /* 0x100fe200078e0a99 */
[----:B------:R-:W-:-:S03]  /*f420*/  SHF.R.S32.HI R153, RZ, 0x1f, R153 ;  /* 0x0000001fff997819 */ /* 0x000fc60000011499 */
[----:B------:R-:W1:Y:S01]  /*f430*/  LDC.64 R20, c[0x0][R20+0x210] ;  /* 0x0000840014147b82 */ /* 0x000e620000000a00 */
[----:B------:R-:W-:Y:S01]  /*f440*/  IMAD R155, R9, R155, R152 ;  /* 0x0000009b099b7224 */ /* 0x000fe200078e0298 */
[----:B------:R-:W-:Y:S01]  /*f450*/  IADD3.X R15, R153, R154, R15, P0, P2 ;  /* 0x0000009a990f7210 */ /* 0x000fe200007e440f */
[----:B------:R-:W-:Y:S02]  /*f460*/  IMAD R152, R9, UR6, RZ ;  /* 0x0000000609987c24 */ /* 0x000fe4000f8e02ff */
[----:B------:R-:W-:Y:S01]  /*f470*/  VIADD R9, R18, UR42 ;  /* 0x0000002a12097c36 */ /* 0x000fe20008000000 */
[----:B------:R-:W-:Y:S02]  /*f480*/  SHF.R.S32.HI R153, RZ, 0x1f, R155 ;  /* 0x0000001fff997819 */ /* 0x000fe4000001149b */
[----:B0-----:R-:W0:Y:S08]  /*f490*/  @!P1 LDC R12, c[0x0][0xc50] ;  /* 0x00031400ff0c9b82 */ /* 0x001e300000000800 */
[----:B------:R-:W3:Y:S01]  /*f4a0*/  @!P1 LDC R13, c[0x0][0xc54] ;  /* 0x00031500ff0d9b82 */ /* 0x000ee20000000800 */
[----:B-1----:R-:W-:-:S02]  /*f4b0*/  IMAD R21, R21, R155, RZ ;  /* 0x0000009b15157224 */ /* 0x002fc400078e02ff */
[----:B------:R-:W-:-:S04]  /*f4c0*/  IMAD.WIDE.U32 R14, R20, R155, R14 ;  /* 0x0000009b140e7225 */ /* 0x000fc800078e000e */
[----:B------:R-:W-:-:S04]  /*f4d0*/  IMAD R21, R20, R153, R21 ;  /* 0x0000009914157224 */ /* 0x000fc800078e0215 */
[----:B------:R-:W-:Y:S01]  /*f4e0*/  IMAD.IADD R15, R15, 0x1, R21 ;  /* 0x000000010f0f7824 */ /* 0x000fe200078e0215 */
[----:B0-----:R-:W-:-:S04]  /*f4f0*/  LEA R20, P0, R14, R12, 0x2 ;  /* 0x0000000c0e147211 */ /* 0x001fc800078010ff */
[----:B---3--:R-:W-:Y:S02]  /*f500*/  LEA.HI.X R21, R14, R13, R15, 0x2, P0 ;  /* 0x0000000d0e157211 */ /* 0x008fe400000f140f */
[----:B------:R-:W-:Y:S04]  /*f510*/  SHFL.IDX PT, R14, R20, 0x1, 0x1c1f ;  /* 0x003c1f00140e7f89 */ /* 0x000fe800000e0000 */
[----:B------:R-:W-:Y:S04]  /*f520*/  SHFL.IDX PT, R13, R21, RZ, 0x1c1f ;  /* 0x001c1fff150d7589 */ /* 0x000fe800000e0000 */
[----:B------:R-:W-:Y:S01]  /*f530*/  SHFL.IDX PT, R15, R21, 0x1, 0x1c1f ;  /* 0x003c1f00150f7f89 */ /* 0x000fe200000e0000 */
[----:B--2---:R-:W-:-:S05]  /*f540*/  IMAD.MOV R12, RZ, RZ, -R156 ;  /* 0x000000ffff0c7224 */ /* 0x004fca00078e0a9c */
[----:B------:R-:W-:Y:S02]  /*f550*/  ISETP.NE.AND P0, PT, R189, R12, PT ;  /* 0x0000000cbd00720c */ /* 0x000fe40003f05270 */
[----:B------:R-:W0:Y:S02]  /*f560*/  SHFL.IDX PT, R12, R20, RZ, 0x1c1f ;  /* 0x001c1fff140c7589 */ /* 0x000e2400000e0000 */
[C---:B------:R-:W-:Y:S01]  /*f570*/  ISETP.GE.OR P1, PT, R9.reuse, R152, P0 ;  /* 0x000000980900720c */ /* 0x040fe20000726670 */
[----:B------:R-:W-:-:S05]  /*f580*/  VIADD R9, R9, 0x8 ;  /* 0x0000000809097836 */ /* 0x000fca0000000000 */
[----:B------:R-:W-:-:S07]  /*f590*/  ISETP.GE.OR P0, PT, R9, R152, P0 ;  /* 0x000000980900720c */ /* 0x000fce0000706670 */
[----:B0-----:R0:W-:Y:S06]  /*f5a0*/  @!P1 ST.E desc[UR38][R12.64], R19 ;  /* 0x000000130c009985 */ /* 0x0011ec000c101926 */
[----:B------:R0:W-:Y:S02]  /*f5b0*/  @!P0 ST.E desc[UR38][R14.64], R3 ;  /* 0x000000030e008985 */ /* 0x0001e4000c101926 */
.L_x_8337:
[----:B------:R-:W-:Y:S02]  /*f5c0*/  ISETP.GT.AND P1, PT, R0, 0x1, PT ;  /* 0x000000010000780c */ /* 0x000fe40003f24270 */
[----:B------:R-:W-:-:S04]  /*f5d0*/  ISETP.NE.U32.AND P0, PT, R10, RZ, PT ;  /* 0x000000ff0a00720c */ /* 0x000fc80003f05070 */
[----:B------:R-:W-:-:S04]  /*f5e0*/  ISETP.NE.AND.EX P0, PT, R11, RZ, PT, P0 ;  /* 0x000000ff0b00720c */ /* 0x000fc80003f05300 */
[----:B------:R-:W-:-:S03]  /*f5f0*/  SEL R191, R191, RZ, !P0 ;  /* 0x000000ffbfbf7207 */ /* 0x000fc60004000000 */
[----:B------:R-:W-:Y:S06]  /*f600*/  @P1 BRA `(.L_x_8338) ;  /* 0x0000001000501947 */ /* 0x000fec0003800000 */
[----:B0-----:R-:W0:Y:S01]  /*f610*/  S2R R3, SR_TID.X ;  /* 0x0000000000037919 */ /* 0x001e220000002100 */
[----:B------:R-:W1:Y:S01]  /*f620*/  LDC R21, c[0x0][0xce8] ;  /* 0x00033a00ff157b82 */ /* 0x000e620000000800 */
[----:B------:R-:W-:Y:S01]  /*f630*/  ULDC.64 UR8, c[0x0][0xba0] ;  /* 0x0002e80000087ab9 */ /* 0x000fe20000000a00 */
[----:B------:R-:W-:Y:S01]  /*f640*/  ULDC UR7, c[0x0][0xbc8] ;  /* 0x0002f20000077ab9 */ /* 0x000fe20000000800 */
[----:B0-----:R-:W-:-:S05]  /*f650*/  VIADD R3, R3, 0xffffff80 ;  /* 0xffffff8003037836 */ /* 0x001fca0000000000 */
        /* <DEDUP_REMOVED lines=14> */
[C---:B------:R-:W-:Y:S02]  /*f740*/  IADD3 R53, P3, R4.reuse, 0x8000, RZ ;  /* 0x0000800004357810 */ /* 0x040fe40007f7e0ff */
[----:B------:R-:W-:Y:S01]  /*f750*/  IADD3 R45, P1, R4, 0x6000, RZ ;  /* 0x00006000042d7810 */ /* 0x000fe20007f3e0ff */
[----:B------:R-:W-:Y:S01]  /*f760*/  IMAD R8, R8, UR8, RZ ;  /* 0x0000000808087c24 */ /* 0x000fe2000f8e02ff */
[----:B------:R-:W-:Y:S01]  /*f770*/  SHF.R.U64 R48, R48, 0x3, RZ ;  /* 0x0000000330307819 */ /* 0x000fe200000012ff */
[C---:B------:R-:W-:Y:S01]  /*f780*/  VIADD R97, R17.reuse, 0x140 ;  /* 0x0000014011617836 */ /* 0x040fe20000000000 */
[----:B------:R-:W-:Y:S01]  /*f790*/  SHF.R.U64 R40, R40, 0x3, RZ ;  /* 0x0000000328287819 */ /* 0x000fe200000012ff */
[----:B------:R-:W-:Y:S01]  /*f7a0*/  VIADD R93, R17, 0x180 ;  /* 0x00000180115d7836 */ /* 0x000fe20000000000 */
[----:B------:R-:W-:Y:S01]  /*f7b0*/  LOP3.LUT R52, R53, 0x380, RZ, 0xc0, !PT ;  /* 0x0000038035347812 */ /* 0x000fe200078ec0ff */
[----:B------:R-:W5:Y:S01]  /*f7c0*/  LD.E.128 R24, desc[UR38][R24.64] ;  /* 0x0000002618187980 */ /* 0x000f62000c101d00 */
[----:B------:R-:W-:-:S02]  /*f7d0*/  IADD3 R29, P4, R4, 0x2000, RZ ;  /* 0x00002000041d7810 */ /* 0x000fc40007f9e0ff */
[C---:B------:R-:W-:Y:S02]  /*f7e0*/  IADD3 R33, P5, R4.reuse, 0x3000, RZ ;  /* 0x0000300004217810 */ /* 0x040fe40007fbe0ff */
[----:B------:R-:W-:Y:S02]  /*f7f0*/  IADD3 R37, P6, R4, 0x4000, RZ ;  /* 0x0000400004257810 */ /* 0x000fe40007fde0ff */
[----:B------:R-:W-:Y:S02]  /*f800*/  LOP3.LUT R44, R45, 0x380, RZ, 0xc0, !PT ;  /* 0x000003802d2c7812 */ /* 0x000fe400078ec0ff */
[----:B------:R-:W-:Y:S01]  /*f810*/  LOP3.LUT R48, R48, R49, RZ, 0x3c, !PT ;  /* 0x0000003130307212 */ /* 0x000fe200078e3cff */
[--C-:B------:R-:W-:Y:S01]  /*f820*/  IMAD.X R49, RZ, RZ, R5.reuse, P2 ;  /* 0x000000ffff317224 */ /* 0x100fe200010e0605 */
[----:B------:R-:W-:Y:S01]  /*f830*/  LOP3.LUT R40, R40, R41, RZ, 0x3c, !PT ;  /* 0x0000002928287212 */ /* 0x000fe200078e3cff */
[----:B------:R-:W-:Y:S01]  /*f840*/  IMAD.X R41, RZ, RZ, R5, P0 ;  /* 0x000000ffff297224 */ /* 0x000fe200000e0605 */
[----:B------:R-:W-:-:S02]  /*f850*/  SHF.R.U64 R52, R52, 0x3, RZ ;  /* 0x0000000334347819 */ /* 0x000fc400000012ff */
[----:B------:R-:W-:Y:S01]  /*f860*/  LOP3.LUT R28, R29, 0x380, RZ, 0xc0, !PT ;  /* 0x000003801d1c7812 */ /* 0x000fe200078ec0ff */
[----:B------:R-:W5:Y:S01]  /*f870*/  LD.E.128 R48, desc[UR38][R48.64] ;  /* 0x0000002630307980 */ /* 0x000f62000c101d00 */
[----:B------:R-:W-:Y:S02]  /*f880*/  LOP3.LUT R32, R33, 0x380, RZ, 0xc0, !PT ;  /* 0x0000038021207812 */ /* 0x000fe400078ec0ff */
[----:B------:R-:W-:Y:S01]  /*f890*/  LOP3.LUT R36, R37, 0x380, RZ, 0xc0, !PT ;  /* 0x0000038025247812 */ /* 0x000fe200078ec0ff */
[----:B------:R-:W5:Y:S01]  /*f8a0*/  LD.E.128 R40, desc[UR38][R40.64] ;  /* 0x0000002628287980 */ /* 0x000f62000c101d00 */
[----:B------:R-:W-:Y:S02]  /*f8b0*/  IADD3 R77, P2, R4, 0xe000, RZ ;  /* 0x0000e000044d7810 */ /* 0x000fe40007f5e0ff */
[----:B------:R-:W-:Y:S02]  /*f8c0*/  SHF.R.U64 R44, R44, 0x3, RZ ;  /* 0x000000032c2c7819 */ /* 0x000fe400000012ff */
[----:B------:R-:W-:-:S02]  /*f8d0*/  IADD3 R69, P0, R4, 0xc000, RZ ;  /* 0x0000c00004457810 */ /* 0x000fc40007f1e0ff */
[----:B------:R-:W-:Y:S01]  /*f8e0*/  LOP3.LUT R52, R52, R53, RZ, 0x3c, !PT ;  /* 0x0000003534347212 */ /* 0x000fe200078e3cff */
[--C-:B------:R-:W-:Y:S01]  /*f8f0*/  IMAD.X R53, RZ, RZ, R5.reuse, P3 ;  /* 0x000000ffff357224 */ /* 0x100fe200018e0605 */
[----:B------:R-:W-:Y:S02]  /*f900*/  SHF.R.U64 R28, R28, 0x3, RZ ;  /* 0x000000031c1c7819 */ /* 0x000fe400000012ff */
[----:B------:R-:W-:Y:S02]  /*f910*/  SHF.R.U64 R32, R32, 0x3, RZ ;  /* 0x0000000320207819 */ /* 0x000fe400000012ff */
[----:B------:R-:W-:Y:S01]  /*f920*/  SHF.R.U64 R36, R36, 0x3, RZ ;  /* 0x0000000324247819 */ /* 0x000fe200000012ff */
[----:B------:R-:W5:Y:S01]  /*f930*/  LD.E.128 R52, desc[UR38][R52.64] ;  /* 0x0000002634347980 */ /* 0x000f62000c101d00 */
[----:B------:R-:W-:Y:S02]  /*f940*/  LOP3.LUT R76, R77, 0x380, RZ, 0xc0, !PT ;  /* 0x000003804d4c7812 */ /* 0x000fe400078ec0ff */
[----:B------:R-:W-:Y:S01]  /*f950*/  LOP3.LUT R44, R44, R45, RZ, 0x3c, !PT ;  /* 0x0000002d2c2c7212 */ /* 0x000fe200078e3cff */
[----:B------:R-:W-:Y:S01]  /*f960*/  IMAD.X R45, RZ, RZ, R5, P1 ;  /* 0x000000ffff2d7224 */ /* 0x000fe200008e0605 */
[----:B------:R-:W-:-:S02]  /*f970*/  LOP3.LUT R68, R69, 0x380, RZ, 0xc0, !PT ;  /* 0x0000038045447812 */ /* 0x000fc400078ec0ff */
[C---:B------:R-:W-:Y:S02]  /*f980*/  IADD3 R11, P3, R4.reuse, 0xf000, RZ ;  /* 0x0000f000040b7810 */ /* 0x040fe40007f7e0ff */
        /* <DEDUP_REMOVED lines=8> */
[----:B------:R-:W-:Y:S01]  /*fa10*/  SHF.R.U64 R76, R76, 0x3, RZ ;  /* 0x000000034c4c7819 */ /* 0x000fe200000012ff */
[----:B------:R-:W-:Y:S01]  /*fa20*/  IMAD.X R81, RZ, RZ, R5, P3 ;  /* 0x000000ffff517224 */ /* 0x000fe200018e0605 */
[----:B------:R-:W-:Y:S01]  /*fa30*/  SHF.R.U64 R68, R68, 0x3, RZ ;  /* 0x0000000344447819 */ /* 0x000fe200000012ff */
[----:B------:R-:W5:Y:S01]  /*fa40*/  LD.E.128 R28, desc[UR38][R28.64] ;  /* 0x000000261c1c7980 */ /* 0x000f62000c101d00 */
[----:B------:R-:W-:-:S02]  /*fa50*/  LOP3.LUT R10, R11, 0x380, RZ, 0xc0, !PT ;  /* 0x000003800b0a7812 */ /* 0x000fc400078ec0ff */
[C---:B------:R-:W-:Y:S01]  /*fa60*/  IADD3 R57, P4, R4.reuse, 0x9000, RZ ;  /* 0x0000900004397810 */ /* 0x040fe20007f9e0ff */
[----:B------:R-:W5:Y:S01]  /*fa70*/  LD.E.128 R32, desc[UR38][R32.64] ;  /* 0x0000002620207980 */ /* 0x000f62000c101d00 */
[C---:B------:R-:W-:Y:S02]  /*fa80*/  IADD3 R61, P5, R4.reuse, 0xa000, RZ ;  /* 0x0000a000043d7810 */ /* 0x040fe40007fbe0ff */
[C---:B------:R-:W-:Y:S01]  /*fa90*/  IADD3 R65, P6, R4.reuse, 0xb000, RZ ;  /* 0x0000b00004417810 */ /* 0x040fe20007fde0ff */
[----:B------:R-:W5:Y:S01]  /*faa0*/  LD.E.128 R36, desc[UR38][R36.64] ;  /* 0x0000002624247980 */ /* 0x000f62000c101d00 */
[----:B------:R-:W-:Y:S02]  /*fab0*/  LOP3.LUT R13, R4, 0x380, RZ, 0xc0, !PT ;  /* 0x00000380040d7812 */ /* 0x000fe400078ec0ff */
        /* <DEDUP_REMOVED lines=11> */
[----:B------:R-:W-:Y:S02]  /*fb70*/  SHF.R.U64 R13, R13, 0x3, RZ ;  /* 0x000000030d0d7819 */ /* 0x000fe400000012ff */
[----:B-1----:R-:W-:Y:S02]  /*fb80*/  ISETP.NE.AND P2, PT, R21, 0x1, PT ;  /* 0x000000011500780c */ /* 0x002fe40003f45270 */
[----:B------:R-:W-:-:S02]  /*fb90*/  SHF.R.U64 R72, R72, 0x3, RZ ;  /* 0x0000000348487819 */ /* 0x000fc400000012ff */
[----:B------:R-:W-:Y:S02]  /*fba0*/  ISETP.GE.AND P0, PT, R194, UR7, PT ;  /* 0x00000007c2007c0c */ /* 0x000fe4000bf06270 */
[----:B------:R-:W-:Y:S01]  /*fbb0*/  LOP3.LUT R80, R10, R11, RZ, 0x3c, !PT ;  /* 0x0000000b0a507212 */ /* 0x000fe200078e3cff */
[----:B------:R-:W-:Y:S01]  /*fbc0*/  IMAD R11, R7, UR9, R8 ;  /* 0x00000009070b7c24 */ /* 0x000fe2000f8e0208 */
[----:B------:R-:W-:Y:S02]  /*fbd0*/  SHF.R.U64 R56, R56, 0x3, RZ ;  /* 0x0000000338387819 */ /* 0x000fe400000012ff */
[----:B------:R-:W-:Y:S02]  /*fbe0*/  SHF.R.U64 R60, R60, 0x3, RZ ;  /* 0x000000033c3c7819 */ /* 0x000fe400000012ff */
[----:B------:R-:W-:Y:S01]  /*fbf0*/  SHF.R.U64 R64, R64, 0x3, RZ ;  /* 0x0000000340407819 */ /* 0x000fe200000012ff */
[----:B------:R-:W0:Y:S01]  /*fc00*/  @P2 LDC R85, c[0x0][0xcec] ;  /* 0x00033b00ff552b82 */ /* 0x000e220000000800 */
[----:B------:R-:W-:Y:S01]  /*fc10*/  LOP3.LUT R4, R13, R4, RZ, 0x3c, !PT ;  /* 0x000000040d047212 */ /* 0x000fe200078e3cff */
[----:B------:R-:W5:Y:S01]  /*fc20*/  LD.E.128 R80, desc[UR38][R80.64] ;  /* 0x0000002650507980 */ /* 0x000f62000c101d00 */
[----:B------:R-:W-:Y:S01]  /*fc30*/  LOP3.LUT R72, R72, R73, RZ, 0x3c, !PT ;  /* 0x0000004948487212 */ /* 0x000fe200078e3cff */
[--C-:B------:R-:W-:Y:S01]  /*fc40*/  IMAD.X R73, RZ, RZ, R5.reuse, P1 ;  /* 0x000000ffff497224 */ /* 0x100fe200008e0605 */
[----:B------:R-:W-:Y:S01]  /*fc50*/  SEL R8, RZ, 0xffffffff, P0 ;  /* 0xffffffffff087807 */ /* 0x000fe20000000000 */
[----:B------:R1:W5:Y:S01]  /*fc60*/  LD.E.128 R12, desc[UR38][R4.64] ;  /* 0x00000026040c7980 */ /* 0x000362000c101d00 */
[----:B------:R-:W-:Y:S01]  /*fc70*/  ISETP.GE.AND P1, PT, R17, UR7, PT ;  /* 0x0000000711007c0c */ /* 0x000fe2000bf26270 */
[----:B------:R-:W2:Y:S01]  /*fc80*/  @P2 LDC R87, c[0x0][0xcf0] ;  /* 0x00033c00ff572b82 */ /* 0x000ea20000000800 */
[----:B------:R-:W-:Y:S01]  /*fc90*/  LOP3.LUT R56, R56, R57, RZ, 0x3c, !PT ;  /* 0x0000003938387212 */ /* 0x000fe200078e3cff */
[--C-:B------:R-:W-:Y:S01]  /*fca0*/  IMAD.X R57, RZ, RZ, R5.reuse, P4 ;  /* 0x000000ffff397224 */ /* 0x100fe200020e0605 */
[----:B------:R-:W-:Y:S01]  /*fcb0*/  LOP3.LUT R60, R60, R61, RZ, 0x3c, !PT ;  /* 0x0000003d3c3c7212 */ /* 0x000fe200078e3cff */
[--C-:B------:R-:W-:Y:S01]  /*fcc0*/  IMAD.X R61, RZ, RZ, R5.reuse, P5 ;  /* 0x000000ffff3d7224 */ /* 0x100fe200028e0605 */
[----:B------:R-:W-:Y:S01]  /*fcd0*/  LOP3.LUT R64, R64, R65, RZ, 0x3c, !PT ;  /* 0x0000004140407212 */ /* 0x000fe200078e3cff */
[----:B------:R-:W-:Y:S01]  /*fce0*/  IMAD.X R65, RZ, RZ, R5, P6 ;  /* 0x000000ffff417224 */ /* 0x000fe200030e0605 */
[----:B------:R-:W-:Y:S01]  /*fcf0*/  ISETP.GE.AND P0, PT, R193, UR7, PT ;  /* 0x00000007c1007c0c */ /* 0x000fe2000bf06270 */
[----:B-1----:R-:W-:Y:S01]  /*fd00*/  IMAD.WIDE.U32 R4, R7, UR8, RZ ;  /* 0x0000000807047c25 */ /* 0x002fe2000f8e00ff */
[----:B------:R-:W-:Y:S01]  /*fd10*/  SEL R7, RZ, 0x1, P1 ;  /* 0x00000001ff077807 */ /* 0x000fe20000800000 */
[----:B------:R-:W-:Y:S01]  /*fd20*/  ULDC.64 UR8, c[0x0][0xbe8] ;  /* 0x0002fa0000087ab9 */ /* 0x000fe20000000a00 */
[----:B------:R-:W5:Y:S01]  /*fd30*/  LD.E.128 R56, desc[UR38][R56.64] ;  /* 0x0000002638387980 */ /* 0x000f62000c101d00 */
[----:B------:R-:W-:Y:S01]  /*fd40*/  IMAD.SHL.U32 R10, R8, 0x2, RZ ;  /* 0x00000002080a7824 */ /* 0x000fe200078e00ff */
[----:B------:R-:W-:-:S02]  /*fd50*/  SEL R8, RZ, 0xffffffff, P0 ;  /* 0xffffffffff087807 */ /* 0x000fc40000000000 */
[----:B------:R-:W5:Y:S02]  /*fd60*/  LD.E.128 R60, desc[UR38][R60.64] ;  /* 0x000000263c3c7980 */ /* 0x000f64000c101d00 */
[----:B------:R-:W-:Y:S01]  /*fd70*/  LOP3.LUT R7, R10, 0x2, R7, 0xe2, !PT ;  /* 0x000000020a077812 */ /* 0x000fe200078ee207 */
[----:B------:R-:W-:Y:S01]  /*fd80*/  IMAD.SHL.U32 R8, R8, 0x4, RZ ;  /* 0x0000000408087824 */ /* 0x000fe200078e00ff */
[----:B------:R-:W-:Y:S01]  /*fd90*/  LOP3.LUT R10, R9, 0xfffffff8, RZ, 0xc0, !PT ;  /* 0xfffffff8090a7812 */ /* 0x000fe200078ec0ff */
[----:B------:R-:W-:Y:S01]  /*fda0*/  IMAD.IADD R5, R5, 0x1, R11 ;  /* 0x0000000105057824 */ /* 0x000fe200078e020b */
[----:B------:R-:W5:Y:S03]  /*fdb0*/  LD.E.128 R64, desc[UR38][R64.64] ;  /* 0x0000002640407980 */ /* 0x000f66000c101d00 */
[----:B------:R-:W-:Y:S01]  /*fdc0*/  IMAD.IADD R11, R3, 0x1, -R10 ;  /* 0x00000001030b7824 */ /* 0x000fe200078e0a0a */
[----:B------:R-:W-:Y:S01]  /*fdd0*/  LOP3.LUT R10, R8, 0x4, R7, 0xe2, !PT ;  /* 0x00000004080a7812 */ /* 0x000fe200078ee207 */
[----:B------:R-:W-:Y:S01]  /*fde0*/  VIADD R7, R17, 0xc0 ;  /* 0x000000c011077836 */ /* 0x000fe20000000000 */
[----:B------:R-:W5:Y:S01]  /*fdf0*/  LD.E.128 R72, desc[UR38][R72.64] ;  /* 0x0000002648487980 */ /* 0x000f62000c101d00 */
[----:B------:R-:W-:Y:S01]  /*fe00*/  IMAD.WIDE.U32 R4, R192, UR8, R4 ;  /* 0x00000008c0047c25 */ /* 0x000fe2000f8e0004 */
[----:B------:R-:W-:-:S02]  /*fe10*/  SHF.R.S32.HI R9, RZ, 0x1f, R191 ;  /* 0x0000001fff097819 */ /* 0x000fc400000114bf */
[----:B------:R-:W-:Y:S01]  /*fe20*/  ISETP.GE.AND P1, PT, R7, UR7, PT ;  /* 0x0000000707007c0c */ /* 0x000fe2000bf26270 */
[----:B------:R-:W-:Y:S01]  /*fe30*/  VIADD R3, R17, 0x100 ;  /* 0x0000010011037836 */ /* 0x000fe20000000000 */
[----:B------:R-:W-:Y:S01]  /*fe40*/  @!PT LDS RZ, [RZ] ;  /* 0x00000000fffff984 */ /* 0x000fe20000000800 */
[----:B------:R-:W-:Y:S01]  /*fe50*/  @!PT LDS RZ, [RZ] ;  /* 0x00000000fffff984 */ /* 0x000fe20000000800 */
[----:B------:R-:W-:Y:S01]  /*fe60*/  @!PT LDS RZ, [RZ] ;  /* 0x00000000fffff984 */ /* 0x000fe20000000800 */
[----:B------:R-:W-:Y:S01]  /*fe70*/  @!PT LDS RZ, [RZ] ;  /* 0x00000000fffff984 */ /* 0x000fe20000000800 */
[----:B------:R1:W-:Y:S06]  /*fe80*/  MEMBAR.ALL.CTA ;  /* 0x0000000000007992 */ /* 0x0003ec0000008000 */
[----:B-1----:R-:W1:Y:S01]  /*fe90*/  FENCE.VIEW.ASYNC.S ;  /* 0x00000000000073c6 */ /* 0x002e620000000000 */
[----:B------:R-:W-:Y:S01]  /*fea0*/  IMAD R5, R192, UR9, R5 ;  /* 0x00000009c0057c24 */ /* 0x000fe2000f8e0205 */
[----:B------:R-:W-:Y:S01]  /*feb0*/  ULDC.64 UR8, c[0x0][0xbf0] ;  /* 0x0002fc0000087ab9 */ /* 0x000fe20000000a00 */
[----:B------:R-:W-:Y:S01]  /*fec0*/  IMAD R8, R11, 0x20, R0 ;  /* 0x000000200b087824 */ /* 0x000fe200078e0200 */
[----:B------:R-:W-:Y:S01]  /*fed0*/  ISETP.GE.AND P0, PT, R3, UR7, PT ;  /* 0x0000000703007c0c */ /* 0x000fe2000bf06270 */
[----:B------:R-:W-:Y:S01]  /*fee0*/  IMAD R20, R9, UR8, RZ ;  /* 0x0000000809147c24 */ /* 0x000fe2000f8e02ff */
[----:B------:R-:W-:Y:S01]  /*fef0*/  SEL R9, RZ, 0xffffffff, P1 ;  /* 0xffffffffff097807 */ /* 0x000fe20000800000 */
[----:B------:R-:W-:Y:S01]  /*ff00*/  VIADD R84, R8, UR42 ;  /* 0x0000002a08547c36 */ /* 0x000fe20008000000 */
[----:B------:R-:W-:-:S03]  /*ff10*/  SEL R11, RZ, 0xffffffff, P0 ;  /* 0xffffffffff0b7807 */ /* 0x000fc60000000000 */
[----:B------:R-:W-:Y:S02]  /*ff20*/  IMAD.SHL.U32 R89, R9, 0x8, RZ ;  /* 0x0000000809597824 */ /* 0x000fe400078e00ff */
[----:B0-----:R-:W-:-:S03]  /*ff30*/  @P2 IMAD.HI.U32 R8, R84, R85, RZ ;  /* 0x0000005554082227 */ /* 0x001fc600078e00ff */
[----:B------:R-:W-:Y:S01]  /*ff40*/  LOP3.LUT R10, R89, 0x8, R10, 0xe2, !PT ;  /* 0x00000008590a7812 */ /* 0x000fe200078ee20a */
[----:B------:R-:W-:Y:S01]  /*ff50*/  IMAD.MOV.U32 R9, RZ, RZ, R84 ;  /* 0x000000ffff097224 */ /* 0x000fe200078e0054 */
[----:B--2---:R-:W-:Y:S01]  /*ff60*/  @P2 SHF.R.U32.HI R9, RZ, R87, R8 ;  /* 0x00000057ff092219 */ /* 0x004fe20000011608 */
[----:B------:R-:W-:Y:S02]  /*ff70*/  IMAD.SHL.U32 R11, R11, 0x10, RZ ;  /* 0x000000100b0b7824 */ /* 0x000fe400078e00ff */
[C---:B------:R-:W-:Y:S02]  /*ff80*/  IMAD R19, R191.reuse, UR9, R20 ;  /* 0x00000009bf137c24 */ /* 0x040fe4000f8e0214 */
[----:B------:R-:W-:Y:S01]  /*ff90*/  IMAD.WIDE.U32 R4, R191, UR8, R4 ;  /* 0x00000008bf047c25 */ /* 0x000fe2000f8e0004 */
[----:B------:R-:W-:Y:S01]  /*ffa0*/  LOP3.LUT R10, R11, 0x10, R10, 0xe2, !PT ;  /* 0x000000100b0a7812 */ /* 0x000fe200078ee20a */
[----:B------:R-:W-:Y:S01]  /*ffb0*/  ULDC.64 UR8, c[0x0][0xbe0] ;  /* 0x0002f80000087ab9 */ /* 0x000fe20000000a00 */
[----:B------:R-:W-:Y:S01]  /*ffc0*/  ISETP.GE.AND P0, PT, R97, UR7, PT ;  /* 0x0000000761007c0c */ /* 0x000fe2000bf06270 */
[----:B------:R-:W-:Y:S01]  /*ffd0*/  IMAD.IADD R5, R5, 0x1, R19 ;  /* 0x0000000105057824 */ /* 0x000fe200078e0213 */
[--C-:B------:R-:W-:Y:S01]  /*ffe0*/  SHF.R.S32.HI R19, RZ, 0x1f, R9.reuse ;  /* 0x0000001fff137819 */ /* 0x100fe20000011409 */
[----:B------:R-:W-:Y:S01]  /*fff0*/  IMAD.MOV R11, RZ, RZ, -R9 ;  /* 0x000000ffff0b7224 */ /* 0x000fe200078e0a09 */
[----:B------:R-:W-:-:S03]  /*10000*/  SEL R8, RZ, 0xffffffff, P0 ;  /* 0xffffffffff087807 */ /* 0x000fc60000000000 */
[----:B------:R-:W-:Y:S02]  /*10010*/  IMAD R11, R21, R11, R84 ;  /* 0x0000000b150b7224 */ /* 0x000fe400078e0254 */
[----:B------:R-:W-:Y:S01]  /*10020*/  IMAD R20, R19, UR8, RZ ;  /* 0x0000000813147c24 */ /* 0x000fe2000f8e02ff */
[----:B------:R-:W-:Y:S01]  /*10030*/  ISETP.GE.AND P0, PT, R93, UR7, PT ;  /* 0x000000075d007c0c */ /* 0x000fe2000bf06270 */
[----:B------:R-:W-:Y:S01]  /*10040*/  IMAD.SHL.U32 R85, R8, 0x20, RZ ;  /* 0x0000002008557824 */ /* 0x000fe200078e00ff */
[----:B------:R-:W-:Y:S01]  /*10050*/  SHF.R.S32.HI R8, RZ, 0x1f, R11 ;  /* 0x0000001fff087819 */ /* 0x000fe2000001140b */
[----:B------:R-:W-:-:S04]  /*10060*/  IMAD.WIDE.U32 R4, R9, UR8, R4 ;  /* 0x0000000809047c25 */ /* 0x000fc8000f8e0004 */
[----:B------:R-:W-:Y:S01]  /*10070*/  IMAD R19, R9, UR9, R20 ;  /* 0x0000000909137c24 */ /* 0x000fe2000f8e0214 */
[----:B------:R-:W-:Y:S01]  /*10080*/  ULDC.64 UR8, c[0x0][0xbd8] ;  /* 0x0002f60000087ab9 */ /* 0x000fe20000000a00 */
[----:B------:R-:W-:Y:S01]  /*10090*/  LOP3.LUT R10, R85, 0x20, R10, 0xe2, !PT ;  /* 0x00000020550a7812 */ /* 0x000fe200078ee20a */
[----:B------:R-:W-:Y:S01]  /*100a0*/  IMAD R8, R8, UR8, RZ ;  /* 0x0000000808087c24 */ /* 0x000fe2000f8e02ff */
[----:B------:R-:W-:Y:S01]  /*100b0*/  SEL R9, RZ, 0x40, P0 ;  /* 0x00000040ff097807 */ /* 0x000fe20000000000 */
[----:B------:R-:W-:Y:S02]  /*100c0*/  IMAD.IADD R5, R5, 0x1, R19 ;  /* 0x0000000105057824 */ /* 0x000fe400078e0213 */
[----:B------:R-:W-:Y:S02]  /*100d0*/  IMAD R91, R21, UR6, RZ ;  /* 0x00000006155b7c24 */ /* 0x000fe4000f8e02ff */
[----:B------:R-:W-:Y:S01]  /*100e0*/  VIADD R90, R0, UR42 ;  /* 0x0000002a005a7c36 */ /* 0x000fe20008000000 */
[----:B------:R-:W-:Y:S01]  /*100f0*/  LOP3.LUT R19, R10, R9, RZ, 0xfc, !PT ;  /* 0x000000090a137212 */ /* 0x000fe200078efcff */
[----:B------:R-:W-:-:S02]  /*10100*/  IMAD R9, R11, UR9, R8 ;  /* 0x000000090b097c24 */ /* 0x000fc4000f8e0208 */
[----:B------:R-:W-:Y:S01]  /*10110*/  IMAD.WIDE.U32 R4, R11, UR8, R4 ;  /* 0x000000080b047c25 */ /* 0x000fe2000f8e0004 */
[----:B------:R-:W-:Y:S01]  /*10120*/  ISETP.GE.AND P1, PT, R90, R91, PT ;  /* 0x0000005b5a00720c */ /* 0x000fe20003f26270 */
[----:B------:R-:W-:Y:S02]  /*10130*/  ULDC.64 UR8, c[0x0][0xb80] ;  /* 0x0002e00000087ab9 */ /* 0x000fe40000000a00 */
[----:B------:R-:W-:Y:S01]  /*10140*/  VIADD R95, R17, 0x1c0 ;  /* 0x000001c0115f7836 */ /* 0x000fe20000000000 */
[----:B------:R-:W-:Y:S01]  /*10150*/  LEA R88, P2, R4, UR8, 0x1 ;  /* 0x0000000804587c11 */ /* 0x000fe2000f8408ff */
[----:B------:R-:W-:Y:S02]  /*10160*/  IMAD.IADD R5, R5, 0x1, R9 ;  /* 0x0000000105057824 */ /* 0x000fe400078e0209 */
[----:B------:R-:W-:Y:S01]  /*10170*/  VIADD R8, R16, 0x38820 ;  /* 0x0003882010087836 */ /* 0x000fe20000000000 */
[----:B------:R-:W-:Y:S02]  /*10180*/  ISETP.GE.AND P0, PT, R95, UR7, PT ;  /* 0x000000075f007c0c */ /* 0x000fe4000bf06270 */
[----:B------:R-:W-:-:S02]  /*10190*/  LEA.HI.X R89, R4, UR9, R5, 0x1, P2 ;  /* 0x0000000904597c11 */ /* 0x000fc400090f0c05 */
[----:B------:R-:W-:Y:S01]  /*101a0*/  PRMT R8, RZ, 0x654, R8 ;  /* 0x00000654ff087816 */ /* 0x000fe20000000008 */
[----:B-1----:R0:W1:Y:S01]  /*101b0*/  SHFL.IDX PT, R4, R88, RZ, 0x181f ;  /* 0x00181fff58047589 */ /* 0x00206200000e0000 */
[----:B------:R-:W-:Y:S01]  /*101c0*/  SEL R0, RZ, 0x80, P0 ;  /* 0x00000080ff007807 */ /* 0x000fe20000000000 */
[----:B------:R-:W-:Y:S01]  /*101d0*/  BSSY B1, `(.L_x_8339) ;  /* 0x000002b000017945 */ /* 0x000fe20003800000 */
[----:B------:R0:W-:Y:S01]  /*101e0*/  SYNCS.ARRIVE.TRANS64.RED.A1T0 RZ, [R8+URZ], RZ ;  /* 0x000000ff08ff79a7 */ /* 0x0001e2000810043f */
        /* <DEDUP_REMOVED lines=11> */
[CC--:B01----:R-:W-:Y:S01]  /*102a0*/  @!P1 LEA R8, P2, R194.reuse, R4.reuse, 0x1 ;  /* 0x00000004c2089211 */ /* 0x0c3fe200078408ff */
        /* <DEDUP_REMOVED lines=14> */
[----:B0-----:R-:W-:Y:S01]  /*10390*/  SHF.R.S32.HI R11, RZ, 0x1f, R93 ;  /* 0x0000001fff0b7819 */ /* 0x001fe2000001145d */
[----:B------:R3:W-:Y:S01]  /*103a0*/  @!P3 ST.E.128 desc[UR38][R84.64], R44 ;  /* 0x0000002c5400b985 */ /* 0x0007e2000c101d26 */
[----:B------:R-:W-:-:S02]  /*103b0*/  @!P2 LEA.HI.X R87, R3, R5, R87, 0x1, P5 ;  /* 0x000000050357a211 */ /* 0x000fc400028f0c57 */
[----:B-1----:R-:W-:Y:S02]  /*103c0*/  SHF.R.S32.HI R9, RZ, 0x1f, R97 ;  /* 0x0000001fff097819 */ /* 0x002fe40000011461 */
[CC--:B------:R-:W-:Y:S01]  /*103d0*/  @!P1 LEA R8, P5, R97.reuse, R4.reuse, 0x1 ;  /* 0x0000000461089211 */ /* 0x0c0fe200078a08ff */
[----:B------:R3:W-:Y:S01]  /*103e0*/  @!P2 ST.E.128 desc[UR38][R86.64], R52 ;  /* 0x000000345600a985 */ /* 0x0007e2000c101d26 */
[----:B------:R-:W-:Y:S02]  /*103f0*/  SHF.R.S32.HI R12, RZ, 0x1f, R95 ;  /* 0x0000001fff0c7819 */ /* 0x000fe4000001145f */
        /* <DEDUP_REMOVED lines=8> */
.L_x_8340:
[----:B------:R-:W-:Y:S05]  /*10480*/  BSYNC B1 ;  /* 0x0000000000017941 */ /* 0x000fea0003800000 */
.L_x_8339:
[----:B0--3--:R-:W-:Y:S01]  /*10490*/  VIADD R8, R90, 0x20 ;  /* 0x000000205a087836 */ /* 0x009fe20000000000 */
[----:B--2---:R4:W0:Y:S04]  /*104a0*/  SHFL.IDX PT, R5, R89, 0x1, 0x181f ;  /* 0x00381f0059057f89 */ /* 0x00482800000e0000 */
[----:B------:R-:W-:Y:S01]  /*104b0*/  ISETP.GE.AND P0, PT, R8, R91, PT ;  /* 0x0000005b0800720c */ /* 0x000fe20003f06270 */
[----:B-1----:R4:W1:-:S12]  /*104c0*/  SHFL.IDX PT, R4, R88, 0x1, 0x181f ;  /* 0x00381f0058047f89 */ /* 0x00285800000e0000 */
[----:B----4-:R-:W-:Y:S05]  /*104d0*/  @P0 BRA `(.L_x_8341) ;  /* 0x0000002400d80947 */ /* 0x010fea0003800000 */
[----:B------:R-:W-:Y:S02]  /*104e0*/  ISETP.GE.AND P0, PT, R17, UR7, PT ;  /* 0x0000000711007c0c */ /* 0x000fe4000bf06270 */
[----:B------:R-:W-:Y:S02]  /*104f0*/  ISETP.GE.AND P4, PT, R194, UR7, PT ;  /* 0x00000007c2007c0c */ /* 0x000fe4000bf86270 */
[----:B------:R-:W-:Y:S02]  /*10500*/  ISETP.GE.AND P3, PT, R193, UR7, PT ;  /* 0x00000007c1007c0c */ /* 0x000fe4000bf66270 */
[----:B------:R-:W-:Y:S02]  /*10510*/  ISETP.GE.AND P2, PT, R7, UR7, PT ;  /* 0x0000000707007c0c */ /* 0x000fe4000bf46270 */
[----:B------:R-:W-:Y:S02]  /*10520*/  ISETP.GE.AND P1, PT, R3, UR7, PT ;  /* 0x0000000703007c0c */ /* 0x000fe4000bf26270 */
[----:B-----5:R-:W-:-:S02]  /*10530*/  SHF.R.S32.HI R13, RZ, 0x1f, R193 ;  /* 0x0000001fff0d7819 */ /* 0x020fc400000114c1 */
[----:B------:R-:W-:Y:S01]  /*10540*/  SHF.R.S32.HI R15, RZ, 0x1f, R7 ;  /* 0x0000001fff0f7819 */ /* 0x000fe20000011407 */
[----:B01----:R-:W-:Y:S02]  /*10550*/  @!P0 IMAD.WIDE R8, R17, 0x2, R4 ;  /* 0x0000000211088825 */ /* 0x003fe400078e0204 */
[CC--:B------:R-:W-:Y:S02]  /*10560*/  @!P4 LEA R10, P5, R194.reuse, R4.reuse, 0x1 ;  /* 0x00000004c20ac211 */ /* 0x0c0fe400078a08ff */
[-C--:B------:R-:W-:Y:S01]  /*10570*/  @!P3 LEA R12, P6, R193, R4.reuse, 0x1 ;  /* 0x00000004c10cb211 */ /* 0x080fe200078c08ff */
[----:B------:R0:W-:Y:S01]  /*10580*/  @!P0 ST.E.128 desc[UR38][R8.64], R24 ;  /* 0x0000001808008985 */ /* 0x0001e2000c101d26 */
[----:B------:R-:W-:Y:S02]  /*10590*/  ISETP.GE.AND P0, PT, R97, UR7, PT ;  /* 0x0000000761007c0c */ /* 0x000fe4000bf06270 */
[----:B------:R-:W-:Y:S02]  /*105a0*/  @!P4 LEA.HI.X R11, R194, R5, R152, 0x1, P5 ;  /* 0x00000005c20bc211 */ /* 0x000fe400028f0c98 */
[----:B------:R-:W-:-:S02]  /*105b0*/  @!P2 LEA R14, P5, R7, R4, 0x1 ;  /* 0x00000004070ea211 */ /* 0x000fc400078a08ff */
        /* <DEDUP_REMOVED lines=25> */
.L_x_8338:
[----:B------:R-:W-:Y:S01]  /*10750*/  ULDC UR7, c[0x0][0xce8] ;  /* 0x00033a0000077ab9 */ /* 0x000fe20000000800 */
[----:B------:R-:W-:Y:S01]  /*10760*/  ULDC.64 UR8, c[0x0][0xc08] ;  /* 0x0003020000087ab9 */ /* 0x000fe20000000a00 */
[----:B------:R-:W-:Y:S01]  /*10770*/  UISETP.NE.AND UP0, UPT, UR7, 0x1, UPT ;  /* 0x000000010700788c */ /* 0x000fe2000bf05270 */
[----:B------:R-:W-:Y:S01]  /*10780*/  IMAD R8, R8, UR8, RZ ;  /* 0x0000000808087c24 */ /* 0x000fe2000f8e02ff */
[----:B------:R-:W-:Y:S01]  /*10790*/  SHF.R.S32.HI R0, RZ, 0x1f, R191 ;  /* 0x0000001fff007819 */ /* 0x000fe200000114bf */
[C---:B------:R-:W-:Y:S01]  /*107a0*/  IMAD.WIDE.U32 R4, R7.reuse, UR8, RZ ;  /* 0x0000000807047c25 */ /* 0x040fe2000f8e00ff */
[----:B------:R-:W-:Y:S01]  /*107b0*/  ULDC.64 UR10, c[0x0][0xc40] ;  /* 0x00031000000a7ab9 */ /* 0x000fe20000000a00 */
[----:B------:R-:W-:Y:S01]  /*107c0*/  UIMAD UR6, UR6, UR7, URZ ;  /* 0x00000007060672a4 */ /* 0x000fe2000f8e023f */
[----:B------:R-:W-:Y:S01]  /*107d0*/  PLOP3.LUT P0, PT, PT, PT, UP0, 0x80, 0x0 ;  /* 0x000000000000781c */ /* 0x000fe20003f0f008 */
[----:B------:R-:W-:Y:S01]  /*107e0*/  IMAD R7, R7, UR9, R8 ;  /* 0x0000000907077c24 */ /* 0x000fe2000f8e0208 */
[----:B------:R-:W-:Y:S01]  /*107f0*/  ULDC.64 UR8, c[0x0][0xc38] ;  /* 0x00030e0000087ab9 */ /* 0x000fe20000000a00 */
[----:B------:R-:W-:Y:S01]  /*10800*/  IMAD R0, R0, UR10, RZ ;  /* 0x0000000a00007c24 */ /* 0x000fe2000f8e02ff */
[----:B------:R-:W-:Y:S01]  /*10810*/  BSSY B1, `(.L_x_8342) ;  /* 0x00000c6000017945 */ /* 0x000fe20003800000 */
[----:B------:R-:W-:Y:S01]  /*10820*/  IMAD.IADD R5, R5, 0x1, R7 ;  /* 0x0000000105057824 */ /* 0x000fe200078e0207 */
[----:B0-----:R-:W-:Y:S01]  /*10830*/  SHF.R.S32.HI R19, RZ, 0x1f, R201 ;  /* 0x0000001fff137819 */ /* 0x001fe200000114c9 */
[----:B------:R-:W-:Y:S01]  /*10840*/  VIADD R8, R190, UR42 ;  /* 0x0000002abe087c36 */ /* 0x000fe20008000000 */
[----:B------:R-:W-:Y:S01]  /*10850*/  SHF.R.S32.HI R152, RZ, 0x1f, R202 ;  /* 0x0000001fff987819 */ /* 0x000fe200000114ca */
[----:B------:R-:W-:Y:S01]  /*10860*/  IMAD.WIDE.U32 R4, R192, UR8, R4 ;  /* 0x00000008c0047c25 */ /* 0x000fe2000f8e0004 */
[----:B------:R-:W-:Y:S01]  /*10870*/  @UP0 ULDC UR8, c[0x0][0xcec] ;  /* 0x00033b0000080ab9 */ /* 0x000fe20000000800 */
[----:B------:R-:W-:-:S02]  /*10880*/  SHF.R.S32.HI R153, RZ, 0x1f, R203 ;  /* 0x0000001fff997819 */ /* 0x000fc400000114cb */
[C---:B------:R-:W-:Y:S01]  /*10890*/  IMAD R7, R191.reuse, UR11, R0 ;  /* 0x0000000bbf077c24 */ /* 0x040fe2000f8e0200 */
[----:B------:R-:W-:Y:S01]  /*108a0*/  SHF.R.S32.HI R154, RZ, 0x1f, R204 ;  /* 0x0000001fff9a7819 */ /* 0x000fe200000114cc */
[----:B------:R-:W-:Y:S01]  /*108b0*/  @P0 IMAD.HI.U32 R0, R8, UR8, RZ ;  /* 0x0000000808000c27 */ /* 0x000fe2000f8e00ff */
[----:B------:R-:W-:Y:S01]  /*108c0*/  @UP0 ULDC UR8, c[0x0][0xcf0] ;  /* 0x00033c0000080ab9 */ /* 0x000fe20000000800 */
[----:B------:R-:W-:Y:S02]  /*108d0*/  SHF.R.S32.HI R155, RZ, 0x1f, R205 ;  /* 0x0000001fff9b7819 */ /* 0x000fe400000114cd */
[----:B------:R-:W-:Y:S01]  /*108e0*/  IMAD R5, R192, UR9, R5 ;  /* 0x00000009c0057c24 */ /* 0x000fe2000f8e0205 */
[----:B------:R-:W-:Y:S01]  /*108f0*/  SHF.R.S32.HI R156, RZ, 0x1f, R206 ;  /* 0x0000001fff9c7819 */ /* 0x000fe200000114ce */
[----:B------:R-:W-:Y:S01]  /*10900*/  IMAD.MOV.U32 R3, RZ, RZ, R8 ;  /* 0x000000ffff037224 */ /* 0x000fe200078e0008 */
[----:B------:R-:W-:Y:S01]  /*10910*/  @P0 SHF.R.U32.HI R3, RZ, UR8, R0 ;  /* 0x00000008ff030c19 */ /* 0x000fe20008011600 */
[----:B------:R-:W-:Y:S01]  /*10920*/  IMAD.WIDE.U32 R4, R191, UR10, R4 ;  /* 0x0000000abf047c25 */ /* 0x000fe2000f8e0004 */
[----:B------:R-:W-:Y:S01]  /*10930*/  ULDC.64 UR10, c[0x0][0xc30] ;  /* 0x00030c00000a7ab9 */ /* 0x000fe20000000a00 */
[----:B------:R-:W-:Y:S01]  /*10940*/  ULDC.64 UR8, c[0x0][0xc48] ;  /* 0x0003120000087ab9 */ /* 0x000fe20000000a00 */
[----:B------:R-:W-:Y:S01]  /*10950*/  SHF.R.S32.HI R0, RZ, 0x1f, R3 ;  /* 0x0000001fff007819 */ /* 0x000fe20000011403 */
[----:B------:R-:W-:Y:S01]  /*10960*/  IMAD.IADD R5, R5, 0x1, R7 ;  /* 0x0000000105057824 */ /* 0x000fe200078e0207 */
[----:B------:R-:W-:Y:S01]  /*10970*/  SHF.R.S32.HI R157, RZ, 0x1f, R207 ;  /* 0x0000001fff9d7819 */ /* 0x000fe200000114cf */
[----:B------:R-:W-:Y:S01]  /*10980*/  IMAD.MOV R7, RZ, RZ, -R3 ;  /* 0x000000ffff077224 */ /* 0x000fe200078e0a03 */
[----:B------:R-:W-:Y:S01]  /*10990*/  SHF.R.S32.HI R158, RZ, 0x1f, R208 ;  /* 0x0000001fff9e7819 */ /* 0x000fe200000114d0 */
[----:B------:R-:W-:Y:S01]  /*109a0*/  IMAD R0, R0, UR10, RZ ;  /* 0x0000000a00007c24 */ /* 0x000fe2000f8e02ff */
[----:B------:R-:W-:Y:S01]  /*109b0*/  SHF.R.S32.HI R159, RZ, 0x1f, R209 ;  /* 0x0000001fff9f7819 */ /* 0x000fe200000114d1 */
[----:B------:R-:W-:Y:S01]  /*109c0*/  IMAD R7, R7, UR7, R8 ;  /* 0x0000000707077c24 */ /* 0x000fe2000f8e0208 */
[----:B------:R-:W-:Y:S01]  /*109d0*/  SHF.R.S32.HI R160, RZ, 0x1f, R210 ;  /* 0x0000001fffa07819 */ /* 0x000fe200000114d2 */
[----:B------:R-:W-:Y:S01]  /*109e0*/  IMAD.WIDE.U32 R4, R195, UR8, R4 ;  /* 0x00000008c3047c25 */ /* 0x000fe2000f8e0004 */
[----:B------:R-:W-:-:S02]  /*109f0*/  SHF.R.S32.HI R161, RZ, 0x1f, R211 ;  /* 0x0000001fffa17819 */ /* 0x000fc400000114d3 */
[----:B------:R-:W-:Y:S01]  /*10a00*/  SHF.R.S32.HI R162, RZ, 0x1f, R212 ;  /* 0x0000001fffa27819 */ /* 0x000fe200000114d4 */
[----:B------:R-:W-:Y:S01]  /*10a10*/  IMAD R9, R3, UR11, R0 ;  /* 0x0000000b03097c24 */ /* 0x000fe2000f8e0200 */
[----:B------:R-:W-:Y:S01]  /*10a20*/  SHF.R.S32.HI R0, RZ, 0x1f, R7 ;  /* 0x0000001fff007819 */ /* 0x000fe20000011407 */
[----:B------:R-:W-:Y:S01]  /*10a30*/  IMAD R5, R195, UR9, R5 ;  /* 0x00000009c3057c24 */ /* 0x000fe2000f8e0205 */
[----:B------:R-:W-:Y:S01]  /*10a40*/  ULDC.64 UR8, c[0x0][0xc28] ;  /* 0x00030a0000087ab9 */ /* 0x000fe20000000a00 */
[----:B------:R-:W-:Y:S01]  /*10a50*/  VIADD R8, R16, 0x38820 ;  /* 0x0003882010087836 */ /* 0x000fe20000000000 */
[----:B------:R-:W-:Y:S01]  /*10a60*/  SHF.R.S32.HI R163, RZ, 0x1f, R213 ;  /* 0x0000001fffa37819 */ /* 0x000fe200000114d5 */
[----:B------:R-:W-:Y:S01]  /*10a70*/  IMAD.WIDE.U32 R4, R3, UR10, R4 ;  /* 0x0000000a03047c25 */ /* 0x000fe2000f8e0004 */
[----:B------:R-:W-:Y:S02]  /*10a80*/  SHF.R.S32.HI R164, RZ, 0x1f, R214 ;  /* 0x0000001fffa47819 */ /* 0x000fe400000114d6 */
[----:B------:R-:W-:Y:S01]  /*10a90*/  PRMT R8, RZ, 0x654, R8 ;  /* 0x00000654ff087816 */ /* 0x000fe20000000008 */
[----:B------:R-:W-:Y:S01]  /*10aa0*/  IMAD R0, R0, UR8, RZ ;  /* 0x0000000800007c24 */ /* 0x000fe2000f8e02ff */
[----:B------:R-:W-:Y:S01]  /*10ab0*/  SHF.R.S32.HI R165, RZ, 0x1f, R215 ;  /* 0x0000001fffa57819 */ /* 0x000fe200000114d7 */
[----:B------:R-:W-:Y:S01]  /*10ac0*/  IMAD.IADD R5, R5, 0x1, R9 ;  /* 0x0000000105057824 */ /* 0x000fe200078e0209 */
[----:B------:R0:W-:Y:S01]  /*10ad0*/  SYNCS.ARRIVE.TRANS64.RED.A1T0 RZ, [R8+URZ], RZ ;  /* 0x000000ff08ff79a7 */ /* 0x0001e2000810043f */
        /* <DEDUP_REMOVED lines=9> */
[C---:B------:R-:W-:Y:S02]  /*10b70*/  LEA R3, P1, R4.reuse, UR8, 0x2 ;  /* 0x0000000804037c11 */ /* 0x040fe4000f8210ff */
[----:B------:R-:W-:Y:S02]  /*10b80*/  SHF.R.S32.HI R169, RZ, 0x1f, R219 ;  /* 0x0000001fffa97819 */ /* 0x000fe400000114db */
[----:B------:R-:W-:Y:S01]  /*10b90*/  LEA.HI.X R7, R4, UR9, R7, 0x2, P1 ;  /* 0x0000000904077c11 */ /* 0x000fe200088f1407 */
[----:B------:R0:W1:Y:S01]  /*10ba0*/  SHFL.IDX PT, R12, R3, RZ, 0x1c1f ;  /* 0x001c1fff030c7589 */ /* 0x00006200000e0000 */
[----:B------:R-:W-:Y:S02]  /*10bb0*/  SHF.R.S32.HI R170, RZ, 0x1f, R220 ;  /* 0x0000001fffaa7819 */ /* 0x000fe400000114dc */
[----:B------:R-:W-:Y:S01]  /*10bc0*/  SHF.R.S32.HI R171, RZ, 0x1f, R221 ;  /* 0x0000001fffab7819 */ /* 0x000fe200000114dd */
[----:B------:R0:W2:Y:S01]  /*10bd0*/  SHFL.IDX PT, R13, R7, RZ, 0x1c1f ;  /* 0x001c1fff070d7589 */ /* 0x0000a200000e0000 */
[----:B------:R-:W-:-:S02]  /*10be0*/  SHF.R.S32.HI R172, RZ, 0x1f, R222 ;  /* 0x0000001fffac7819 */ /* 0x000fc400000114de */
[----:B------:R-:W-:Y:S02]  /*10bf0*/  SHF.R.S32.HI R173, RZ, 0x1f, R223 ;  /* 0x0000001fffad7819 */ /* 0x000fe400000114df */
[----:B------:R-:W-:Y:S02]  /*10c00*/  SHF.R.S32.HI R174, RZ, 0x1f, R224 ;  /* 0x0000001fffae7819 */ /* 0x000fe400000114e0 */
[----:B------:R-:W-:Y:S02]  /*10c10*/  SHF.R.S32.HI R14, RZ, 0x1f, R225 ;  /* 0x0000001fff0e7819 */ /* 0x000fe400000114e1 */
[----:B------:R-:W-:Y:S02]  /*10c20*/  SHF.R.S32.HI R15, RZ, 0x1f, R226 ;  /* 0x0000001fff0f7819 */ /* 0x000fe400000114e2 */
[----:B------:R-:W-:Y:S02]  /*10c30*/  SHF.R.S32.HI R20, RZ, 0x1f, R227 ;  /* 0x0000001fff147819 */ /* 0x000fe400000114e3 */
[----:B------:R-:W-:Y:S01]  /*10c40*/  SHF.R.S32.HI R21, RZ, 0x1f, R22 ;  /* 0x0000001fff157819 */ /* 0x000fe20000011416 */
[----:B0-----:R-:W-:Y:S06]  /*10c50*/  @P0 BRA `(.L_x_8343) ;  /* 0x0000000800040947 */ /* 0x001fec0003800000 */
        /* <DEDUP_REMOVED lines=14> */
[CC--:B0-----:R-:W-:Y:S02]  /*10d40*/  @!P2 LEA R4, P6, R226.reuse, R12.reuse, 0x2 ;  /* 0x0000000ce204a211 */ /* 0x0c1fe400078c10ff */
[CC--:B-1----:R-:W-:Y:S02]  /*10d50*/  @!P1 LEA R8, P5, R225.reuse, R12.reuse, 0x2 ;  /* 0x0000000ce1089211 */ /* 0x0c2fe400078a10ff */
        /* <DEDUP_REMOVED lines=12> */
[----:B------:R-:W-:Y:S02]  /*10e20*/  ISETP.GE.AND P1, PT, R219, UR7, PT ;  /* 0x00000007db007c0c */ /* 0x000fe4000bf26270 */
[----:B------:R-:W-:Y:S01]  /*10e30*/  @!P4 LEA.HI.X R9, R222, R13, R172, 0x2, P2 ;  /* 0x0000000dde09c211 */ /* 0x000fe200010f14ac */
[----:B------:R0:W-:Y:S01]  /*10e40*/  @!P3 ST.E.64 desc[UR38][R4.64], R44 ;  /* 0x0000002c0400b985 */ /* 0x0001e2000c101b26 */
[----:B------:R-:W-:Y:S02]  /*10e50*/  ISETP.GE.AND P2, PT, R218, UR7, PT ;  /* 0x00000007da007c0c */ /* 0x000fe4000bf46270 */
[----:B--2---:R-:W-:Y:S01]  /*10e60*/  @!P5 LEA R10, P6, R221, R12, 0x2 ;  /* 0x0000000cdd0ad211 */ /* 0x004fe200078c10ff */
[----:B------:R1:W-:Y:S01]  /*10e70*/  @!P4 ST.E.64 desc[UR38][R8.64], R48 ;  /* 0x000000300800c985 */ /* 0x0003e2000c101b26 */
[----:B------:R-:W-:-:S02]  /*10e80*/  ISETP.GE.AND P3, PT, R217, UR7, PT ;  /* 0x00000007d9007c0c */ /* 0x000fc4000bf66270 */
[----:B------:R-:W-:Y:S02]  /*10e90*/  @!P5 LEA.HI.X R11, R221, R13, R171, 0x2, P6 ;  /* 0x0000000ddd0bd211 */ /* 0x000fe400030f14ab */
        /* <DEDUP_REMOVED lines=20> */
[----:B--2---:R-:W-:-:S03]  /*10fe0*/  @!P5 LEA R10, P6, R215, R12, 0x2 ;  /* 0x0000000cd70ad211 */ /* 0x004fc600078c10ff */
[----:B------:R1:W-:Y:S01]  /*10ff0*/  @!P4 ST.E.64 desc[UR38][R8.64], R72 ;  /* 0x000000480800c985 */ /* 0x0003e2000c101b26 */
[----:B------:R-:W-:-:S05]  /*11000*/  @!P5 LEA.HI.X R11, R215, R13, R165, 0x2, P6 ;  /* 0x0000000dd70bd211 */ /* 0x000fca00030f14a5 */
[----:B------:R2:W-:Y:S01]  /*11010*/  @!P5 ST.E.64 desc[UR38][R10.64], R76 ;  /* 0x0000004c0a00d985 */ /* 0x0005e2000c101b26 */
[----:B------:R-:W-:Y:S02]  /*11020*/  ISETP.GE.AND P5, PT, R211, UR7, PT ;  /* 0x00000007d3007c0c */ /* 0x000fe4000bfa6270 */
[----:B0-----:R-:W-:-:S04]  /*11030*/  @!P0 LEA R4, P4, R214, R12, 0x2 ;  /* 0x0000000cd6048211 */ /* 0x001fc800078810ff */
[-C--:B------:R-:W-:Y:S02]  /*11040*/  @!P0 LEA.HI.X R5, R214, R13.reuse, R164, 0x2, P4 ;  /* 0x0000000dd6058211 */ /* 0x080fe400020f14a4 */
[----:B------:R-:W-:Y:S02]  /*11050*/  ISETP.GE.AND P4, PT, R210, UR7, PT ;  /* 0x00000007d2007c0c */ /* 0x000fe4000bf86270 */
[CC--:B-1----:R-:W-:Y:S01]  /*11060*/  @!P1 LEA R8, P3, R213.reuse, R12.reuse, 0x2 ;  /* 0x0000000cd5089211 */ /* 0x0c2fe200078610ff */
[----:B------:R0:W-:Y:S01]  /*11070*/  @!P0 ST.E.64 desc[UR38][R4.64], R80 ;  /* 0x0000005004008985 */ /* 0x0001e2000c101b26 */
[----:B--2---:R-:W-:Y:S02]  /*11080*/  @!P2 LEA R10, P6, R212, R12, 0x2 ;  /* 0x0000000cd40aa211 */ /* 0x004fe400078c10ff */
        /* <DEDUP_REMOVED lines=12> */
[-C--:B------:R-:W-:Y:S02]  /*11150*/  @!P4 LEA.HI.X R9, R210, R13.reuse, R160, 0x2, P0 ;  /* 0x0000000dd209c211 */ /* 0x080fe400000f14a0 */
[----:B------:R-:W-:Y:S02]  /*11160*/  ISETP.GE.AND P0, PT, R206, UR7, PT ;  /* 0x00000007ce007c0c */ /* 0x000fe4000bf06270 */
[C---:B--2---:R-:W-:Y:S01]  /*11170*/  @!P3 LEA R10, P6, R209.reuse, R12, 0x2 ;  /* 0x0000000cd10ab211 */ /* 0x044fe200078c10ff */
[----:B------:R1:W-:Y:S01]  /*11180*/  @!P4 ST.E.64 desc[UR38][R8.64], R96 ;  /* 0x000000600800c985 */ /* 0x0003e2000c101b26 */
[----:B------:R-:W-:Y:S02]  /*11190*/  ISETP.GE.AND P4, PT, R204, UR7, PT ;  /* 0x00000007cc007c0c */ /* 0x000fe4000bf86270 */
[----:B------:R-:W-:-:S02]  /*111a0*/  @!P3 LEA.HI.X R11, R209, R13, R159, 0x2, P6 ;  /* 0x0000000dd10bb211 */ /* 0x000fc400030f149f */
[----:B0-----:R-:W-:-:S03]  /*111b0*/  @!P2 LEA R4, P6, R208, R12, 0x2 ;  /* 0x0000000cd004a211 */ /* 0x001fc600078c10ff */
[----:B------:R0:W-:Y:S01]  /*111c0*/  @!P3 ST.E.64 desc[UR38][R10.64], R100 ;  /* 0x000000640a00b985 */ /* 0x0001e2000c101b26 */
[----:B------:R-:W-:Y:S02]  /*111d0*/  @!P2 LEA.HI.X R5, R208, R13, R158, 0x2, P6 ;  /* 0x0000000dd005a211 */ /* 0x000fe400030f149e */
[----:B-1----:R-:W-:-:S03]  /*111e0*/  @!P1 LEA R8, P3, R207, R12, 0x2 ;  /* 0x0000000ccf089211 */ /* 0x002fc600078610ff */
[----:B------:R1:W-:Y:S01]  /*111f0*/  @!P2 ST.E.64 desc[UR38][R4.64], R104 ;  /* 0x000000680400a985 */ /* 0x0003e2000c101b26 */
[-C--:B------:R-:W-:Y:S02]  /*11200*/  @!P1 LEA.HI.X R9, R207, R13.reuse, R157, 0x2, P3 ;  /* 0x0000000dcf099211 */ /* 0x080fe400018f149d */
[----:B------:R-:W-:Y:S02]  /*11210*/  ISETP.GE.AND P3, PT, R203, UR7, PT ;  /* 0x00000007cb007c0c */ /* 0x000fe4000bf66270 */
[CC--:B0-----:R-:W-:Y:S01]  /*11220*/  @!P0 LEA R10, P6, R206.reuse, R12.reuse, 0x2 ;  /* 0x0000000cce0a8211 */ /* 0x0c1fe200078c10ff */
[----:B------:R0:W-:Y:S03]  /*11230*/  @!P1 ST.E.64 desc[UR38][R8.64], R108 ;  /* 0x0000006c08009985 */ /* 0x0001e6000c101b26 */
[----:B------:R-:W-:Y:S02]  /*11240*/  @!P0 LEA.HI.X R11, R206, R13, R156, 0x2, P6 ;  /* 0x0000000dce0b8211 */ /* 0x000fe400030f149c */
[----:B-1----:R-:W-:-:S03]  /*11250*/  @!P5 LEA R4, P1, R205, R12, 0x2 ;  /* 0x0000000ccd04d211 */ /* 0x002fc600078210ff */
[----:B------:R1:W-:Y:S01]  /*11260*/  @!P0 ST.E.64 desc[UR38][R10.64], R112 ;  /* 0x000000700a008985 */ /* 0x0003e2000c101b26 */
[----:B------:R-:W-:Y:S02]  /*11270*/  ISETP.GE.AND P0, PT, R202, UR7, PT ;  /* 0x00000007ca007c0c */ /* 0x000fe4000bf06270 */
[-C--:B------:R-:W-:Y:S02]  /*11280*/  @!P5 LEA.HI.X R5, R205, R13.reuse, R155, 0x2, P1 ;  /* 0x0000000dcd05d211 */ /* 0x080fe400008f149b */
[----:B------:R-:W-:Y:S02]  /*11290*/  ISETP.GE.AND P1, PT, R201, UR7, PT ;  /* 0x00000007c9007c0c */ /* 0x000fe4000bf26270 */
[C---:B0-----:R-:W-:Y:S01]  /*112a0*/  @!P4 LEA R8, P2, R204.reuse, R12, 0x2 ;  /* 0x0000000ccc08c211 */ /* 0x041fe200078410ff */
[----:B------:R0:W-:Y:S03]  /*112b0*/  @!P5 ST.E.64 desc[UR38][R4.64], R116 ;  /* 0x000000740400d985 */ /* 0x0001e6000c101b26 */
[----:B------:R-:W-:-:S02]  /*112c0*/  @!P4 LEA.HI.X R9, R204, R13, R154, 0x2, P2 ;  /* 0x0000000dcc09c211 */ /* 0x000fc400010f149a */
[----:B------:R-:W-:Y:S02]  /*112d0*/  ISETP.GE.AND P2, PT, R198, UR7, PT ;  /* 0x00000007c6007c0c */ /* 0x000fe4000bf46270 */
[CC--:B-1----:R-:W-:Y:S01]  /*112e0*/  @!P3 LEA R10, P6, R203.reuse, R12.reuse, 0x2 ;  /* 0x0000000ccb0ab211 */ /* 0x0c2fe200078c10ff */
[----:B------:R1:W-:Y:S01]  /*112f0*/  @!P4 ST.E.64 desc[UR38][R8.64], R120 ;  /* 0x000000780800c985 */ /* 0x0003e2000c101b26 */
[----:B------:R-:W-:Y:S02]  /*11300*/  ISETP.GE.AND P4, PT, R200, UR7, PT ;  /* 0x00000007c8007c0c */ /* 0x000fe4000bf86270 */
[----:B------:R-:W-:Y:S02]  /*11310*/  @!P3 LEA.HI.X R11, R203, R13, R153, 0x2, P6 ;  /* 0x0000000dcb0bb211 */ /* 0x000fe400030f1499 */
[----:B0-----:R-:W-:-:S03]  /*11320*/  @!P0 LEA R4, P5, R202, R12, 0x2 ;  /* 0x0000000cca048211 */ /* 0x001fc600078a10ff */
[----:B------:R0:W-:Y:S01]  /*11330*/  @!P3 ST.E.64 desc[UR38][R10.64], R124 ;  /* 0x0000007c0a00b985 */ /* 0x0001e2000c101b26 */
[----:B------:R-:W-:Y:S02]  /*11340*/  ISETP.GE.AND P3, PT, R199, UR7, PT ;  /* 0x00000007c7007c0c */ /* 0x000fe4000bf66270 */
[-C--:B------:R-:W-:Y:S02]  /*11350*/  @!P0 LEA.HI.X R5, R202, R13.reuse, R152, 0x2, P5 ;  /* 0x0000000dca058211 */ /* 0x080fe400028f1498 */
[----:B------:R-:W-:Y:S02]  /*11360*/  ISETP.GE.AND P5, PT, R197, UR7, PT ;  /* 0x00000007c5007c0c */ /* 0x000fe4000bfa6270 */
[C---:B-1----:R-:W-:Y:S01]  /*11370*/  @!P1 LEA R8, P6, R201.reuse, R12, 0x2 ;  /* 0x0000000cc9089211 */ /* 0x042fe200078c10ff */
[----:B------:R1:W-:Y:S03]  /*11380*/  @!P0 ST.E.64 desc[UR38][R4.64], R128 ;  /* 0x0000008004008985 */ /* 0x0003e6000c101b26 */
[----:B------:R-:W-:-:S03]  /*11390*/  @!P1 LEA.HI.X R9, R201, R13, R19, 0x2, P6 ;  /* 0x0000000dc9099211 */ /* 0x000fc600030f1413 */
[CC--:B0-----:R-:W-:Y:S02]  /*113a0*/  @!P3 LEA R10, P6, R199.reuse, R12.reuse, 0x2 ;  /* 0x0000000cc70ab211 */ /* 0x0c1fe400078c10ff */
[----:B------:R0:W-:Y:S02]  /*113b0*/  @!P1 ST.E.64 desc[UR38][R8.64], R132 ;  /* 0x0000008408009985 */ /* 0x0001e4000c101b26 */
[----:B------:R-:W-:Y:S02]  /*113c0*/  @!P3 LEA.HI.X R11, R199, R13, R236, 0x2, P6 ;  /* 0x0000000dc70bb211 */ /* 0x000fe400030f14ec */
[----:B-1----:R-:W-:-:S04]  /*113d0*/  @!P4 LEA R4, P0, R200, R12, 0x2 ;  /* 0x0000000cc804c211 */ /* 0x002fc800078010ff */
[----:B------:R-:W-:Y:S02]  /*113e0*/  @!P4 LEA.HI.X R5, R200, R13, R237, 0x2, P0 ;  /* 0x0000000dc805c211 */ /* 0x000fe400000f14ed */
[----:B0-----:R-:W-:-:S03]  /*113f0*/  @!P2 LEA R8, P1, R198, R12, 0x2 ;  /* 0x0000000cc608a211 */ /* 0x001fc600078210ff */
[----:B------:R0:W-:Y:S01]  /*11400*/  @!P4 ST.E.64 desc[UR38][R4.64], R136 ;  /* 0x000000880400c985 */ /* 0x0001e2000c101b26 */
[C---:B------:R-:W-:Y:S02]  /*11410*/  @!P5 LEA R12, P0, R197.reuse, R12, 0x2 ;  /* 0x0000000cc50cd211 */ /* 0x040fe400078010ff */
[-C--:B------:R-:W-:Y:S01]  /*11420*/  @!P2 LEA.HI.X R9, R198, R13.reuse, R235, 0x2, P1 ;  /* 0x0000000dc609a211 */ /* 0x080fe200008f14eb */
[----:B------:R0:W-:Y:S01]  /*11430*/  @!P3 ST.E.64 desc[UR38][R10.64], R140 ;  /* 0x0000008c0a00b985 */ /* 0x0001e2000c101b26 */
[----:B------:R-:W-:-:S03]  /*11440*/  @!P5 LEA.HI.X R13, R197, R13, R234, 0x2, P0 ;  /* 0x0000000dc50dd211 */ /* 0x000fc600000f14ea */
[----:B------:R0:W-:Y:S04]  /*11450*/  @!P2 ST.E.64 desc[UR38][R8.64], R144 ;  /* 0x000000900800a985 */ /* 0x0001e8000c101b26 */
[----:B------:R0:W-:Y:S02]  /*11460*/  @!P5 ST.E.64 desc[UR38][R12.64], R148 ;  /* 0x000000940c00d985 */ /* 0x0001e4000c101b26 */
.L_x_8343:
[----:B------:R-:W-:Y:S05]  /*11470*/  BSYNC B1 ;  /* 0x0000000000017941 */ /* 0x000fea0003800000 */
.L_x_8342:
[----:B------:R-:W-:Y:S01]  /*11480*/  VIADD R0, R0, 0x8 ;  /* 0x0000000800007836 */ /* 0x000fe20000000000 */
[----:B------:R-:W3:Y:S04]  /*11490*/  SHFL.IDX PT, R7, R7, 0x1, 0x1c1f ;  /* 0x003c1f0007077f89 */ /* 0x000ee800000e0000 */
[----:B------:R-:W-:Y:S01]  /*114a0*/  ISETP.GE.AND P0, PT, R0, UR6, PT ;  /* 0x0000000600007c0c */ /* 0x000fe2000bf06270 */
[----:B------:R-:W4:-:S12]  /*114b0*/  SHFL.IDX PT, R3, R3, 0x1, 0x1c1f ;  /* 0x003c1f0003037f89 */ /* 0x000f1800000e0000 */
[----:B------:R-:W-:Y:S05]  /*114c0*/  @P0 BRA `(.L_x_8341) ;  /* 0x0000001400dc0947 */ /* 0x000fea0003800000 */
[----:B------:R-:W-:Y:S02]  /*114d0*/  ULDC UR6, c[0x0][0xbc8] ;  /* 0x0002f20000067ab9 */ /* 0x000fe40000000800 */
[----:B------:R-:W-:Y:S02]  /*114e0*/  ISETP.GE.AND P4, PT, R22, UR6, PT ;  /* 0x0000000616007c0c */ /* 0x000fe4000bf86270 */
[----:B------:R-:W-:Y:S02]  /*114f0*/  ISETP.GE.AND P2, PT, R227, UR6, PT ;  /* 0x00000006e3007c0c */ /* 0x000fe4000bf46270 */
[----:B------:R-:W-:Y:S02]  /*11500*/  ISETP.GE.AND P1, PT, R226, UR6, PT ;  /* 0x00000006e2007c0c */ /* 0x000fe4000bf26270 */
[----:B------:R-:W-:-:S07]  /*11510*/  ISETP.GE.AND P0, PT, R225, UR6, PT ;  /* 0x00000006e1007c0c */ /* 0x000fce000bf06270 */
[CC--:B01--4-:R-:W-:Y:S02]  /*11520*/  @!P4 LEA R12, P3, R22.reuse, R3.reuse, 0x2 ;  /* 0x00000003160cc211 */ /* 0x0d3fe400078610ff */
[----:B------:R-:W-:Y:S02]  /*11530*/  @!P2 LEA R4, P6, R227, R3, 0x2 ;  /* 0x00000003e304a211 */ /* 0x000fe400078c10ff */
[----:B--23--:R-:W-:Y:S02]  /*11540*/  @!P4 LEA.HI.X R13, R22, R7, R21, 0x2, P3 ;  /* 0x00000007160dc211 */ /* 0x00cfe400018f1415 */
        /* <DEDUP_REMOVED lines=14> */
[C---:B------:R-:W-:Y:S02]  /*11630*/  @!P4 LEA R14, P2, R223.reuse, R3, 0x2 ;  /* 0x00000003df0ec211 */ /* 0x040fe400078410ff */
        /* <DEDUP_REMOVED lines=12> */
[----:B--2---:R-:W-:-:S02]  /*11700*/  @!P1 LEA R8, P5, R220, R3, 0x2 ;  /* 0x00000003dc089211 */ /* 0x004fc400078a10ff */
        /* <DEDUP_REMOVED lines=20> */
[----:B--2---:R-:W-:Y:S01]  /*11850*/  @!P1 LEA R8, P3, R214, R3, 0x2 ;  /* 0x00000003d6089211 */ /* 0x004fe200078610ff */
        /* <DEDUP_REMOVED lines=23> */
[-C--:B--2---:R-:W-:Y:S02]  /*119d0*/  @!P2 LEA R4, P6, R209, R3.reuse, 0x2 ;  /* 0x00000003d104a211 */ /* 0x084fe400078c10ff */
[----:B------:R-:W-:Y:S01]  /*119e0*/  ISETP.GE.AND P4, PT, R205, UR6, PT ;  /* 0x00000006cd007c0c */ /* 0x000fe2000bf86270 */
[----:B------:R2:W-:Y:S01]  /*119f0*/  @!P3 ST.E.64 desc[UR38][R20.64], R98 ;  /* 0x000000621400b985 */ /* 0x0005e2000c101b26 */
[----:B---3--:R-:W-:Y:S02]  /*11a00*/  @!P1 LEA R8, P3, R208, R3, 0x2 ;  /* 0x00000003d0089211 */ /* 0x008fe400078610ff */
        /* <DEDUP_REMOVED lines=13> */
[C---:B--2---:R-:W-:Y:S01]  /*11ae0*/  @!P3 LEA R20, P6, R204.reuse, R3, 0x2 ;  /* 0x00000003cc14b211 */ /* 0x044fe200078c10ff */
        /* <DEDUP_REMOVED lines=11> */
[-C--:B---3--:R-:W-:Y:S01]  /*11ba0*/  @!P1 LEA R8, P6, R202, R3.reuse, 0x2 ;  /* 0x00000003ca089211 */ /* 0x088fe200078c10ff */
[----:B------:R3:W-:Y:S02]  /*11bb0*/  @!P0 ST.E.64 desc[UR38][R4.64], R126 ;  /* 0x0000007e04008985 */ /* 0x0007e4000c101b26 */
[----:B0-----:R-:W-:-:S02]  /*11bc0*/  @!P4 LEA R10, P0, R201, R3, 0x2 ;  /* 0x00000003c90ac211 */ /* 0x001fc400078010ff */
[----:B------:R-:W-:Y:S02]  /*11bd0*/  @!P1 LEA.HI.X R9, R202, R7, R152, 0x2, P6 ;  /* 0x00000007ca099211 */ /* 0x000fe400030f1498 */
[----:B--2---:R-:W-:Y:S02]  /*11be0*/  @!P3 LEA R12, P6, R200, R3, 0x2 ;  /* 0x00000003c80cb211 */ /* 0x004fe400078c10ff */
        /* <DEDUP_REMOVED lines=13> */
[----:B---3--:R-:W-:-:S04]  /*11cc0*/  LEA R4, P0, R197, R3, 0x2 ;  /* 0x00000003c5047211 */ /* 0x008fc800078010ff */
[----:B------:R-:W-:-:S05]  /*11cd0*/  LEA.HI.X R5, R197, R7, R234, 0x2, P0 ;  /* 0x00000007c5057211 */ /* 0x000fca00000f14ea */
[----:B------:R0:W-:Y:S01]  /*11ce0*/  ST.E.64 desc[UR38][R4.64], R150 ;  /* 0x0000009604007985 */ /* 0x0001e2000c101b26 */
[----:B------:R-:W-:Y:S05]  /*11cf0*/  BRA `(.L_x_8341) ;  /* 0x0000000c00d07947 */ /* 0x000fea0003800000 */
.L_x_8335:
[----:B------:R-:W0:Y:S01]  /*11d00*/  LDC.64 R8, c[0x0][0xd00] ;  /* 0x00034000ff087b82 */ /* 0x000e220000000a00 */
[----:B------:R-:W-:Y:S01]  /*11d10*/  ULDC.64 UR6, c[0x0][0xd08] ;  /* 0x0003420000067ab9 */ /* 0x000fe20000000a00 */
[----:B------:R-:W-:Y:S01]  /*11d20*/  IMAD.MOV.U32 R3, RZ, RZ, RZ ;  /* 0x000000ffff037224 */ /* 0x000fe200078e00ff */
[----:B------:R-:W-:-:S04]  /*11d30*/  ISETP.NE.U32.AND P1, PT, RZ, UR6, PT ;  /* 0x00000006ff007c0c */ /* 0x000fc8000bf25070 */
[----:B------:R-:W-:Y:S01]  /*11d40*/  ISETP.NE.AND.EX P1, PT, RZ, UR7, PT, P1 ;  /* 0x00000007ff007c0c */ /* 0x000fe2000bf25310 */
[----:B------:R-:W1:Y:S01]  /*11d50*/  LDC.64 R4, c[0x0][0xd00] ;  /* 0x00034000ff047b82 */ /* 0x000e620000000a00 */
[----:B0-----:R-:W-:-:S04]  /*11d60*/  ISETP.NE.U32.AND P0, PT, R8, RZ, PT ;  /* 0x000000ff0800720c */ /* 0x001fc80003f05070 */
[----:B------:R-:W-:-:S07]  /*11d70*/  ISETP.NE.AND.EX P0, PT, R9, RZ, PT, P0 ;  /* 0x000000ff0900720c */ /* 0x000fce0003f05300 */
[C---:B------:R-:W-:Y:S01]  /*11d80*/  @P1 LEA R8, P2, R191.reuse, UR6, 0x2 ;  /* 0x00000006bf081c11 */ /* 0x040fe2000f8410ff */
[----:B------:R-:W-:Y:S01]  /*11d90*/  ULDC UR6, c[0x0][0xb88] ;  /* 0x0002e20000067ab9 */ /* 0x000fe20000000800 */
[C---:B-1----:R-:W-:Y:S02]  /*11da0*/  IMAD.WIDE R4, R191.reuse, 0x4, R4 ;  /* 0x00000004bf047825 */ /* 0x042fe400078e0204 */
[----:B------:R-:W-:Y:S02]  /*11db0*/  @P1 LEA.HI.X R9, R191, UR7, R196, 0x2, P2 ;  /* 0x00000007bf091c11 */ /* 0x000fe400090f14c4 */
[----:B------:R-:W-:Y:S01]  /*11dc0*/  IMAD.U32 R7, RZ, RZ, UR6 ;  /* 0x00000006ff077e24 */ /* 0x000fe2000f8e00ff */
[----:B------:R0:W5:Y:S05]  /*11dd0*/  @P0 LDG.E R3, desc[UR38][R4.64] ;  /* 0x0000002604030981 */ /* 0x00016a000c1e1900 */
        /* <DEDUP_REMOVED lines=12> */
.L_x_8344:
[----:B------:R-:W-:Y:S01]  /*11ea0*/  BSSY B1, `(.L_x_8345) ;  /* 0x0000038000017945 */ /* 0x000fe20003800000 */
[----:B------:R-:W-:Y:S02]  /*11eb0*/  SEL R191, R191, RZ, !P0 ;  /* 0x000000ffbfbf7207 */ /* 0x000fe40004000000 */
[----:B------:R-:W-:Y:S02]  /*11ec0*/  SEL R196, R196, RZ, !P0 ;  /* 0x000000ffc4c47207 */ /* 0x000fe40004000000 */
[----:B-----5:R-:W-:Y:S01]  /*11ed0*/  SHF.R.S32.HI R26, RZ, 0x1f, R3 ;  /* 0x0000001fff1a7819 */ /* 0x020fe20000011403 */
[----:B------:R-:W-:Y:S06]  /*11ee0*/  @P3 BRA `(.L_x_8346) ;  /* 0x0000000000cc3947 */ /* 0x000fec0003800000 */
[----:B------:R-:W0:Y:S01]  /*11ef0*/  S2R R29, SR_TID.X ;  /* 0x00000000001d7919 */ /* 0x000e220000002100 */
[----:B------:R-:W1:Y:S01]  /*11f00*/  LDC R28, c[0x0][0xce8] ;  /* 0x00033a00ff1c7b82 */ /* 0x000e620000000800 */
[----:B------:R-:W-:Y:S02]  /*11f10*/  IMAD.U32 R8, RZ, RZ, UR42 ;  /* 0x0000002aff087e24 */ /* 0x000fe4000f8e00ff */
[----:B-1----:R-:W-:-:S03]  /*11f20*/  IMAD R4, R7, R28, RZ ;  /* 0x0000001c07047224 */ /* 0x002fc600078e02ff */
[----:B0-----:R-:W-:-:S04]  /*11f30*/  IADD3 R29, R8, -0x80, R29 ;  /* 0xffffff80081d7810 */ /* 0x001fc80007ffe01d */
[----:B------:R-:W-:-:S13]  /*11f40*/  ISETP.GE.AND P0, PT, R29, R4, PT ;  /* 0x000000041d00720c */ /* 0x000fda0003f06270 */
[----:B------:R-:W-:Y:S05]  /*11f50*/  @P0 BRA `(.L_x_8346) ;  /* 0x0000000000b00947 */ /* 0x000fea0003800000 */
[----:B------:R-:W-:Y:S01]  /*11f60*/  ISETP.NE.AND P1, PT, R28, 0x1, PT ;  /* 0x000000011c00780c */ /* 0x000fe20003f25270 */
[----:B------:R-:W-:Y:S01]  /*11f70*/  IMAD.MOV.U32 R24, RZ, RZ, 0xab8 ;  /* 0x00000ab8ff187424 */ /* 0x000fe200078e00ff */
[----:B------:R-:W-:Y:S01]  /*11f80*/  ISETP.GT.AND P0, PT, R0, 0x1, PT ;  /* 0x000000010000780c */ /* 0x000fe20003f04270 */
[----:B------:R-:W0:Y:S01]  /*11f90*/  LDC.64 R4, c[0x0][0xca8] ;  /* 0x00032a00ff047b82 */ /* 0x000e220000000a00 */
[----:B------:R-:W-:Y:S01]  /*11fa0*/  LOP3.LUT R195, R195, 0xff, RZ, 0xc0, !PT ;  /* 0x000000ffc3c37812 */ /* 0x000fe200078ec0ff */
[----:B------:R-:W-:Y:S01]  /*11fb0*/  IMAD.MOV.U32 R19, RZ, RZ, R29 ;  /* 0x000000ffff137224 */ /* 0x000fe200078e001d */
[----:B------:R-:W-:-:S05]  /*11fc0*/  SEL R24, R24, 0xa78, P0 ;  /* 0x00000a7818187807 */ /* 0x000fca0000000000 */
[----:B------:R-:W1:Y:S08]  /*11fd0*/  LDC.64 R12, c[0x0][R24+0x220] ;  /* 0x00008800180c7b82 */ /* 0x000e700000000a00 */
[----:B------:R-:W2:Y:S08]  /*11fe0*/  @P1 LDC R0, c[0x0][0xcec] ;  /* 0x00033b00ff001b82 */ /* 0x000eb00000000800 */
[----:B------:R-:W3:Y:S08]  /*11ff0*/  LDC.64 R10, c[0x0][R24+0x218] ;  /* 0x00008600180a7b82 */ /* 0x000ef00000000a00 */
[----:B------:R-:W4:Y:S01]  /*12000*/  @P1 LDC R27, c[0x0][0xcf0] ;  /* 0x00033c00ff1b1b82 */ /* 0x000f220000000800 */
[----:B-1----:R-:W-:-:S02]  /*12010*/  IMAD R13, R13, R191, RZ ;  /* 0x000000bf0d0d7224 */ /* 0x002fc400078e02ff */
[----:B------:R-:W-:-:S05]  /*12020*/  IMAD.WIDE.U32 R20, R12, R191, RZ ;  /* 0x000000bf0c147225 */ /* 0x000fca00078e00ff */
[----:B------:R-:W1:Y:S01]  /*12030*/  LDC.64 R14, c[0x0][R24+0x228] ;  /* 0x00008a00180e7b82 */ /* 0x000e620000000a00 */
        /* <DEDUP_REMOVED lines=8> */
[----:B0-----:R-:W0:Y:S01]  /*120c0*/  @!P0 LDC R4, c[0x0][0xc50] ;  /* 0x00031400ff048b82 */ /* 0x001e220000000800 */
[----:B------:R-:W-:Y:S01]  /*120d0*/  IADD3 R0, P1, P3, R20, R10, R3 ;  /* 0x0000000a14007210 */ /* 0x000fe20007b3e003 */
[----:B------:R-:W-:Y:S02]  /*120e0*/  IMAD.MOV R12, RZ, RZ, -R19 ;  /* 0x000000ffff0c7224 */ /* 0x000fe400078e0a13 */
[----:B------:R-:W-:Y:S02]  /*120f0*/  IMAD.IADD R27, R21, 0x1, R27 ;  /* 0x00000001151b7824 */ /* 0x000fe400078e021b */
[----:B-1----:R-:W-:-:S02]  /*12100*/  IMAD.WIDE.U32 R10, R14, R13, RZ ;  /* 0x0000000d0e0a7225 */ /* 0x002fc400078e00ff */
[----:B------:R-:W1:Y:S02]  /*12110*/  @!P0 LDC R5, c[0x0][0xc54] ;  /* 0x00031500ff058b82 */ /* 0x000e640000000800 */
        /* <DEDUP_REMOVED lines=8> */
[----:B------:R-:W-:-:S05]  /*121a0*/  SHF.R.S32.HI R15, RZ, 0x1f, R13 ;  /* 0x0000001fff0f7819 */ /* 0x000fca000001140d */
[C---:B------:R-:W-:Y:S02]  /*121b0*/  IMAD R15, R8.reuse, R15, R0 ;  /* 0x0000000f080f7224 */ /* 0x040fe400078e0200 */
[----:B------:R-:W-:-:S04]  /*121c0*/  IMAD.WIDE.U32 R8, R8, R13, R10 ;  /* 0x0000000d08087225 */ /* 0x000fc800078e000a */
[----:B------:R-:W-:Y:S01]  /*121d0*/  IMAD.IADD R0, R9, 0x1, R15 ;  /* 0x0000000109007824 */ /* 0x000fe200078e020f */
[----:B0-----:R-:W-:Y:S01]  /*121e0*/  LEA R4, P0, R8, R4, 0x2 ;  /* 0x0000000408047211 */ /* 0x001fe200078010ff */
[----:B------:R-:W-:-:S03]  /*121f0*/  IMAD.MOV.U32 R9, RZ, RZ, -0x800000 ;  /* 0xff800000ff097424 */ /* 0x000fc600078e00ff */
[----:B-1----:R-:W-:-:S05]  /*12200*/  LEA.HI.X R5, R8, R5, R0, 0x2, P0 ;  /* 0x0000000508057211 */ /* 0x002fca00000f1400 */
[----:B------:R0:W-:Y:S04]  /*12210*/  STG.E desc[UR38][R4.64], R9 ;  /* 0x0000000904007986 */ /* 0x0001e8000c101926 */
.L_x_8346:
[----:B------:R-:W-:Y:S05]  /*12220*/  BSYNC B1 ;  /* 0x0000000000017941 */ /* 0x000fea0003800000 */
.L_x_8345:
[----:B------:R-:W-:Y:S05]  /*12230*/  @P2 BRA `(.L_x_8341) ;  /* 0x0000000800802947 */ /* 0x000fea0003800000 */
[----:B------:R-:W1:Y:S01]  /*12240*/  LDC R10, c[0x0][0xce8] ;  /* 0x00033a00ff0a7b82 */ /* 0x000e620000000800 */
[----:B------:R-:W-:Y:S01]  /*12250*/  ULDC.64 UR6, c[0x0][0xba0] ;  /* 0x0002e80000067ab9 */ /* 0x000fe20000000a00 */
[----:B------:R-:W-:Y:S01]  /*12260*/  ULDC UR8, c[0x0][0xbc8] ;  /* 0x0002f20000087ab9 */ /* 0x000fe20000000800 */
[----:B------:R-:W-:Y:S01]  /*12270*/  IMAD R0, R26, UR6, RZ ;  /* 0x000000061a007c24 */ /* 0x000fe2000f8e02ff */
[----:B------:R-:W-:Y:S01]  /*12280*/  ISETP.GE.AND P1, PT, R194, UR8, PT ;  /* 0x00000008c2007c0c */ /* 0x000fe2000bf26270 */
[----:B0-----:R-:W-:Y:S01]  /*12290*/  IMAD.WIDE.U32 R4, R3, UR6, RZ ;  /* 0x0000000603047c25 */ /* 0x001fe2000f8e00ff */
[----:B------:R-:W-:Y:S01]  /*122a0*/  ISETP.GE.AND P2, PT, R17, UR8, PT ;  /* 0x0000000811007c0c */ /* 0x000fe2000bf46270 */
[----:B------:R-:W-:Y:S01]  /*122b0*/  BSSY B1, `(.L_x_8347) ;  /* 0x0000074000017945 */ /* 0x000fe20003800000 */
[----:B------:R-:W-:Y:S01]  /*122c0*/  SHF.R.S32.HI R37, RZ, 0x1f, R194 ;  /* 0x0000001fff257819 */ /* 0x000fe200000114c2 */
[----:B------:R-:W-:Y:S01]  /*122d0*/  IMAD R3, R3, UR7, R0 ;  /* 0x0000000703037c24 */ /* 0x000fe2000f8e0200 */
[----:B------:R-:W-:Y:S01]  /*122e0*/  ULDC.64 UR6, c[0x0][0xbe8] ;  /* 0x0002fa0000067ab9 */ /* 0x000fe20000000a00 */
[----:B------:R-:W-:Y:S01]  /*122f0*/  SEL R0, RZ, 0x1, P2 ;  /* 0x00000001ff007807 */ /* 0x000fe20001000000 */
[----:B------:R-:W-:Y:S01]  /*12300*/  VIADD R29, R17, 0xc0 ;  /* 0x000000c0111d7836 */ /* 0x000fe20000000000 */
[----:B------:R-:W-:Y:S01]  /*12310*/  ISETP.GE.AND P2, PT, R193, UR8, PT ;  /* 0x00000008c1007c0c */ /* 0x000fe2000bf46270 */
[----:B------:R-:W-:Y:S01]  /*12320*/  IMAD.IADD R5, R5, 0x1, R3 ;  /* 0x0000000105057824 */ /* 0x000fe200078e0203 */
[----:B------:R-:W-:Y:S01]  /*12330*/  SHF.R.S32.HI R3, RZ, 0x1f, R30 ;  /* 0x0000001fff037819 */ /* 0x000fe2000001141e */
[----:B------:R-:W-:Y:S01]  /*12340*/  VIADD R35, R17, 0x100 ;  /* 0x0000010011237836 */ /* 0x000fe20000000000 */
[----:B------:R-:W-:Y:S01]  /*12350*/  SEL R14, RZ, 0xffffffff, P2 ;  /* 0xffffffffff0e7807 */ /* 0x000fe20001000000 */
[----:B------:R-:W-:Y:S01]  /*12360*/  IMAD.WIDE.U32 R4, R192, UR6, R4 ;  /* 0x00000006c0047c25 */ /* 0x000fe2000f8e0004 */
[----:B------:R-:W-:-:S02]  /*12370*/  LEA.HI R8, R3, R30, RZ, 0x3 ;  /* 0x0000001e03087211 */ /* 0x000fc400078f18ff */
[----:B------:R-:W-:Y:S01]  /*12380*/  SEL R3, RZ, 0xffffffff, P1 ;  /* 0xffffffffff037807 */ /* 0x000fe20000800000 */
[----:B------:R-:W-:Y:S01]  /*12390*/  IMAD R5, R192, UR7, R5 ;  /* 0x00000007c0057c24 */ /* 0x000fe2000f8e0205 */
[----:B------:R-:W-:Y:S01]  /*123a0*/  LOP3.LUT R9, R8, 0xfffffff8, RZ, 0xc0, !PT ;  /* 0xfffffff808097812 */ /* 0x000fe200078ec0ff */
[----:B------:R-:W-:Y:S01]  /*123b0*/  ULDC.64 UR6, c[0x0][0xbf0] ;  /* 0x0002fc0000067ab9 */ /* 0x000fe20000000a00 */
[----:B-1----:R-:W-:Y:S01]  /*123c0*/  ISETP.NE.AND P0, PT, R10, 0x1, PT ;  /* 0x000000010a00780c */ /* 0x002fe20003f05270 */
[----:B------:R-:W-:Y:S01]  /*123d0*/  IMAD.SHL.U32 R15, R3, 0x2, RZ ;  /* 0x00000002030f7824 */ /* 0x000fe200078e00ff */
[----:B------:R-:W-:Y:S01]  /*123e0*/  SHF.R.S32.HI R20, RZ, 0x3, R8 ;  /* 0x00000003ff147819 */ /* 0x000fe20000011408 */
[----:B------:R-:W-:Y:S01]  /*123f0*/  IMAD.IADD R3, R30, 0x1, -R9 ;  /* 0x000000011e037824 */ /* 0x000fe200078e0a09 */
[----:B------:R-:W-:Y:S01]  /*12400*/  ISETP.GE.AND P1, PT, R29, UR8, PT ;  /* 0x000000081d007c0c */ /* 0x000fe2000bf26270 */
[----:B------:R-:W-:Y:S01]  /*12410*/  IMAD.WIDE.U32 R4, R191, UR6, R4 ;  /* 0x00000006bf047c25 */ /* 0x000fe2000f8e0004 */
[----:B------:R-:W-:-:S02]  /*12420*/  LOP3.LUT R12, R15, 0x2, R0, 0xe2, !PT ;  /* 0x000000020f0c7812 */ /* 0x000fc400078ee200 */
[----:B------:R-:W-:Y:S01]  /*12430*/  SHF.R.S32.HI R30, RZ, 0x1f, R193 ;  /* 0x0000001fff1e7819 */ /* 0x000fe200000114c1 */
[----:B------:R-:W-:Y:S01]  /*12440*/  IMAD R3, R3, 0x20, R20 ;  /* 0x0000002003037824 */ /* 0x000fe200078e0214 */
[----:B------:R-:W-:Y:S01]  /*12450*/  SHF.R.S32.HI R26, RZ, 0x1f, R29 ;  /* 0x0000001fff1a7819 */ /* 0x000fe2000001141d */
[----:B------:R-:W-:Y:S01]  /*12460*/  IMAD R0, R196, UR6, RZ ;  /* 0x00000006c4007c24 */ /* 0x000fe2000f8e02ff */
[----:B------:R-:W-:Y:S01]  /*12470*/  SHF.R.S32.HI R32, RZ, 0x1f, R35 ;  /* 0x0000001fff207819 */ /* 0x000fe20000011423 */
[----:B------:R-:W0:Y:S01]  /*12480*/  @P0 LDC R11, c[0x0][0xcec] ;  /* 0x00033b00ff0b0b82 */ /* 0x000e220000000800 */
[----:B------:R-:W-:Y:S02]  /*12490*/  VIADD R8, R3, UR42 ;  /* 0x0000002a03087c36 */ /* 0x000fe40008000000 */
[----:B------:R-:W-:Y:S01]  /*124a0*/  IMAD R9, R191, UR7, R0 ;  /* 0x00000007bf097c24 */ /* 0x000fe2000f8e0200 */
[----:B------:R-:W-:Y:S01]  /*124b0*/  ULDC.64 UR6, c[0x0][0xbe0] ;  /* 0x0002f80000067ab9 */ /* 0x000fe20000000a00 */
[----:B------:R-:W-:Y:S01]  /*124c0*/  IMAD.SHL.U32 R15, R14, 0x4, RZ ;  /* 0x000000040e0f7824 */ /* 0x000fe200078e00ff */
[----:B------:R-:W-:Y:S01]  /*124d0*/  SEL R14, RZ, 0xffffffff, P1 ;  /* 0xffffffffff0e7807 */ /* 0x000fe20000800000 */
[----:B------:R-:W-:Y:S01]  /*124e0*/  IMAD.MOV.U32 R3, RZ, RZ, R8 ;  /* 0x000000ffff037224 */ /* 0x000fe200078e0008 */
[----:B------:R-:W1:Y:S01]  /*124f0*/  @P0 LDC R13, c[0x0][0xcf0] ;  /* 0x00033c00ff0d0b82 */ /* 0x000e620000000800 */
[----:B------:R-:W-:Y:S01]  /*12500*/  IMAD.IADD R5, R5, 0x1, R9 ;  /* 0x0000000105057824 */ /* 0x000fe200078e0209 */
[----:B------:R-:W-:Y:S01]  /*12510*/  LOP3.LUT R12, R15, 0x4, R12, 0xe2, !PT ;  /* 0x000000040f0c7812 */ /* 0x000fe200078ee20c */
[----:B------:R-:W-:-:S02]  /*12520*/  VIADD R33, R17, 0x140 ;  /* 0x0000014011217836 */ /* 0x000fc40000000000 */
[----:B------:R-:W-:Y:S02]  /*12530*/  VIADD R31, R17, 0x180 ;  /* 0x00000180111f7836 */ /* 0x000fe40000000000 */
[----:B------:R-:W-:Y:S01]  /*12540*/  IMAD R25, R7, R10, RZ ;  /* 0x0000000a07197224 */ /* 0x000fe200078e02ff */
[----:B------:R-:W-:Y:S01]  /*12550*/  SHF.R.S32.HI R36, RZ, 0x1f, R33 ;  /* 0x0000001fff247819 */ /* 0x000fe20000011421 */
[----:B------:R-:W-:Y:S01]  /*12560*/  VIADD R27, R17, 0x1c0 ;  /* 0x000001c0111b7836 */ /* 0x000fe20000000000 */
[----:B------:R-:W-:-:S04]  /*12570*/  SHF.R.S32.HI R28, RZ, 0x1f, R31 ;  /* 0x0000001fff1c7819 */ /* 0x000fc8000001141f */
[----:B------:R-:W-:Y:S01]  /*12580*/  ISETP.GE.AND P1, PT, R27, UR8, PT ;  /* 0x000000081b007c0c */ /* 0x000fe2000bf26270 */
[----:B0-----:R-:W-:Y:S01]  /*12590*/  @P0 IMAD.HI.U32 R0, R8, R11, RZ ;  /* 0x0000000b08000227 */ /* 0x001fe200078e00ff */
[----:B------:R-:W-:-:S03]  /*125a0*/  SHF.R.S32.HI R34, RZ, 0x1f, R27 ;  /* 0x0000001fff227819 */ /* 0x000fc6000001141b */
[----:B------:R-:W-:Y:S01]  /*125b0*/  IMAD.SHL.U32 R11, R14, 0x8, RZ ;  /* 0x000000080e0b7824 */ /* 0x000fe200078e00ff */
[----:B-1----:R-:W-:Y:S02]  /*125c0*/  @P0 SHF.R.U32.HI R3, RZ, R13, R0 ;  /* 0x0000000dff030219 */ /* 0x002fe40000011600 */
[----:B------:R-:W-:Y:S02]  /*125d0*/  ISETP.GE.AND P0, PT, R35, UR8, PT ;  /* 0x0000000823007c0c */ /* 0x000fe4000bf06270 */
[--C-:B------:R-:W-:Y:S01]  /*125e0*/  SHF.R.S32.HI R0, RZ, 0x1f, R3.reuse ;  /* 0x0000001fff007819 */ /* 0x100fe20000011403 */
[----:B------:R-:W-:Y:S01]  /*125f0*/  IMAD.MOV R9, RZ, RZ, -R3 ;  /* 0x000000ffff097224 */ /* 0x000fe200078e0a03 */
[----:B------:R-:W-:Y:S01]  /*12600*/  LOP3.LUT R12, R11, 0x8, R12, 0xe2, !PT ;  /* 0x000000080b0c7812 */ /* 0x000fe200078ee20c */
[----:B------:R-:W-:Y:S01]  /*12610*/  IMAD.WIDE.U32 R4, R3, UR6, R4 ;  /* 0x0000000603047c25 */ /* 0x000fe2000f8e0004 */
[----:B------:R-:W-:Y:S02]  /*12620*/  SEL R11, RZ, 0xffffffff, P0 ;  /* 0xffffffffff0b7807 */ /* 0x000fe40000000000 */
[----:B------:R-:W-:Y:S01]  /*12630*/  ISETP.GE.AND P0, PT, R33, UR8, PT ;  /* 0x0000000821007c0c */ /* 0x000fe2000bf06270 */
[----:B------:R-:W-:-:S02]  /*12640*/  IMAD R0, R0, UR6, RZ ;  /* 0x0000000600007c24 */ /* 0x000fc4000f8e02ff */
[----:B------:R-:W-:Y:S02]  /*12650*/  IMAD R9, R10, R9, R8 ;  /* 0x000000090a097224 */ /* 0x000fe400078e0208 */
[----:B------:R-:W-:Y:S02]  /*12660*/  IMAD.SHL.U32 R13, R11, 0x10, RZ ;  /* 0x000000100b0d7824 */ /* 0x000fe400078e00ff */
[----:B------:R-:W-:Y:S01]  /*12670*/  IMAD R11, R3, UR7, R0 ;  /* 0x00000007030b7c24 */ /* 0x000fe2000f8e0200 */
[----:B------:R-:W-:Y:S01]  /*12680*/  SHF.R.S32.HI R0, RZ, 0x1f, R9 ;  /* 0x0000001fff007819 */ /* 0x000fe20000011409 */
[----:B------:R-:W-:Y:S01]  /*12690*/  ULDC.64 UR6, c[0x0][0xbd8] ;  /* 0x0002f60000067ab9 */ /* 0x000fe20000000a00 */
[----:B------:R-:W-:Y:S01]  /*126a0*/  SEL R3, RZ, 0xffffffff, P0 ;  /* 0xffffffffff037807 */ /* 0x000fe20000000000 */
[----:B------:R-:W-:Y:S01]  /*126b0*/  IMAD.IADD R5, R5, 0x1, R11 ;  /* 0x0000000105057824 */ /* 0x000fe200078e020b */
[----:B------:R-:W-:Y:S01]  /*126c0*/  ISETP.GE.AND P0, PT, R31, UR8, PT ;  /* 0x000000081f007c0c */ /* 0x000fe2000bf06270 */
[----:B------:R-:W-:Y:S01]  /*126d0*/  IMAD R0, R0, UR6, RZ ;  /* 0x0000000600007c24 */ /* 0x000fe2000f8e02ff */
[----:B------:R-:W-:Y:S01]  /*126e0*/  LOP3.LUT R12, R13, 0x10, R12, 0xe2, !PT ;  /* 0x000000100d0c7812 */ /* 0x000fe200078ee20c */
[----:B------:R-:W-:-:S02]  /*126f0*/  IMAD.SHL.U32 R11, R3, 0x20, RZ ;  /* 0x00000020030b7824 */ /* 0x000fc400078e00ff */
[C---:B------:R-:W-:Y:S02]  /*12700*/  IMAD R3, R9.reuse, UR7, R0 ;  /* 0x0000000709037c24 */ /* 0x040fe4000f8e0200 */
[----:B------:R-:W-:Y:S01]  /*12710*/  IMAD.WIDE.U32 R4, R9, UR6, R4 ;  /* 0x0000000609047c25 */ /* 0x000fe2000f8e0004 */
[----:B------:R-:W-:Y:S01]  /*12720*/  ULDC.64 UR6, c[0x0][0xb80] ;  /* 0x0002e00000067ab9 */ /* 0x000fe20000000a00 */
[----:B------:R-:W-:Y:S02]  /*12730*/  SEL R9, RZ, 0x40, P0 ;  /* 0x00000040ff097807 */ /* 0x000fe40000000000 */
[----:B------:R-:W-:Y:S01]  /*12740*/  IMAD.IADD R3, R5, 0x1, R3 ;  /* 0x0000000105037824 */ /* 0x000fe200078e0203 */
[----:B------:R-:W-:Y:S01]  /*12750*/  LEA R19, P0, R4, UR6, 0x1 ;  /* 0x0000000604137c11 */ /* 0x000fe2000f8008ff */
[----:B------:R-:W-:Y:S01]  /*12760*/  VIADD R0, R20, UR42 ;  /* 0x0000002a14007c36 */ /* 0x000fe20008000000 */
[----:B------:R-:W-:Y:S02]  /*12770*/  LOP3.LUT R12, R11, 0x20, R12, 0xe2, !PT ;  /* 0x000000200b0c7812 */ /* 0x000fe400078ee20c */
[----:B------:R-:W-:Y:S01]  /*12780*/  LEA.HI.X R3, R4, UR7, R3, 0x1, P0 ;  /* 0x0000000704037c11 */ /* 0x000fe200080f0c03 */
[----:B------:R0:W1:Y:S01]  /*12790*/  SHFL.IDX PT, R8, R19, RZ, 0x181f ;  /* 0x00181fff13087589 */ /* 0x00006200000e0000 */
[----:B------:R-:W-:-:S02]  /*127a0*/  ISETP.GE.AND P0, PT, R0, R25, PT ;  /* 0x000000190000720c */ /* 0x000fc40003f06270 */
[----:B------:R-:W-:Y:S02]  /*127b0*/  LOP3.LUT R24, R12, R9, RZ, 0xfc, !PT ;  /* 0x000000090c187212 */ /* 0x000fe400078efcff */
[----:B------:R-:W-:Y:S01]  /*127c0*/  SEL R5, RZ, 0x80, P1 ;  /* 0x00000080ff057807 */ /* 0x000fe20000800000 */
[----:B------:R0:W2:Y:S03]  /*127d0*/  SHFL.IDX PT, R9, R3, RZ, 0x181f ;  /* 0x00181fff03097589 */ /* 0x0000a600000e0000 */
[----:B------:R-:W-:-:S05]  /*127e0*/  LOP3.LUT R7, R24, R5, RZ, 0xfc, !PT ;  /* 0x0000000518077212 */ /* 0x000fca00078efcff */
        /* <DEDUP_REMOVED lines=32> */
.L_x_8348:
[----:B------:R-:W-:Y:S05]  /*129f0*/  BSYNC B1 ;  /* 0x0000000000017941 */ /* 0x000fea0003800000 */
.L_x_8347:
        /* <DEDUP_REMOVED lines=36> */
.L_x_8341:
[----:B------:R-:W-:Y:S05]  /*12c40*/  BSYNC B0 ;  /* 0x0000000000007941 */ /* 0x000fea0003800000 */
.L_x_8334:
[----:B------:R-:W-:Y:S02]  /*12c50*/  ULDC UR6, c[0x0][0xd3c] ;  /* 0x00034f0000067ab9 */ /* 0x000fe40000000800 */
[----:B------:R-:W-:-:S06]  /*12c60*/  UISETP.GE.AND UP0, UPT, UR5, UR6, UPT ;  /* 0x000000060500728c */ /* 0x000fcc000bf06270 */
[----:B------:R-:W-:-:S13]  /*12c70*/  PLOP3.LUT P0, PT, PT, PT, UP0, 0x80, 0x0 ;  /* 0x000000000000781c */ /* 0x000fda0003f0f008 */
[----:B------:R-:W-:Y:S05]  /*12c80*/  @!P0 BRA `(.L_x_8349) ;  /* 0xfffffee400cc8947 */ /* 0x000fea000383ffff */
[----:B------:R-:W-:Y:S05]  /*12c90*/  EXIT ;  /* 0x000000000000794d */ /* 0x000fea0003800000 */
.L_x_8292:
        /* <DEDUP_REMOVED lines=18> */
.L_x_8350:
        /* <DEDUP_REMOVED lines=43> */
.L_x_8354:
        /* <DEDUP_REMOVED lines=39> */
.L_x_8352:
        /* <DEDUP_REMOVED lines=12> */
.L_x_8355:
        /* <DEDUP_REMOVED lines=63> */
.L_x_8356:
        /* <DEDUP_REMOVED lines=61> */
.L_x_8357:
[----:B01----:R-:W-:-:S05]  /*13b60*/  LOP3.LUT R3, RZ, R2, RZ, 0x33, !PT ;  /* 0x00000002ff037212 */ /* 0x003fca00078e33ff */
[----:B------:R-:W-:-:S05]  /*13b70*/  IMAD.IADD R2, R4, 0x1, R3 ;  /* 0x0000000104027824 */ /* 0x000fca00078e0203 */
[----:B------:R1:W-:Y:S01]  /*13b80*/  STL [R1+0x4], R2 ;  /* 0x0000040201007387 */ /* 0x0003e20000100800 */
[----:B------:R-:W-:Y:S05]  /*13b90*/  BRA `(.L_x_8358) ;  /* 0x0000000000107947 */ /* 0x000fea0003800000 */
.L_x_8353:
[----:B------:R-:W-:Y:S01]  /*13ba0*/  IMAD.U32 R2, RZ, RZ, UR6 ;  /* 0x00000006ff027e24 */ /* 0x000fe2000f8e00ff */
[----:B------:R0:W-:Y:S04]  /*13bb0*/  STL [R1+0x4], RZ ;  /* 0x000004ff01007387 */ /* 0x0001e80000100800 */
[----:B------:R0:W-:Y:S04]  /*13bc0*/  STL [R1+0x8], RZ ;  /* 0x000008ff01007387 */ /* 0x0001e80000100800 */
[----:B------:R0:W-:Y:S02]  /*13bd0*/  STL [R1], R2 ;  /* 0x0000000201007387 */ /* 0x0001e40000100800 */
.L_x_8358:
        /* <DEDUP_REMOVED lines=10> */
.L_x_8351:
        /* <DEDUP_REMOVED lines=25> */
[----:B--2---:R-:W-:Y:S01]  /*13e10*/  ULEA UR4, UR5, UR4, 0x18 ;  /* 0x0000000405047291 */ /* 0x004fe2000f8ec03f */
        /* <DEDUP_REMOVED lines=12> */
.L_x_8485:
[----:B--2---:R-:W2:Y:S01]  /*13ee0*/  LDL R0, [R1+0xc] ;  /* 0x00000c0001007983 */ /* 0x004ea20000100800 */
[----:B------:R-:W2:Y:S01]  /*13ef0*/  LDC.64 R2, c[0x0][0xd88] ;  /* 0x00036200ff027b82 */ /* 0x000ea20000000a00 */
[----:B------:R-:W-:Y:S05]  /*13f00*/  YIELD ;  /* 0x0000000000007946 */ /* 0x000fea0003800000 */
[----:B------:R-:W-:Y:S01]  /*13f10*/  ULDC.64 UR4, c[0x0][0xb20] ;  /* 0x0002c80000047ab9 */ /* 0x000fe20000000a00 */
[----:B0---4-:R-:W-:Y:S01]  /*13f20*/  IMAD.MOV.U32 R6, RZ, RZ, RZ ;  /* 0x000000ffff067224 */ /* 0x011fe200078e00ff */
        /* <DEDUP_REMOVED lines=51> */
.L_x_8360:
        /* <DEDUP_REMOVED lines=18> */
.L_x_8361:
[----:B------:R-:W-:Y:S05]  /*14380*/  @!P0 BRA `(.L_x_8362) ;  /* 0x00000000000c8947 */ /* 0x000fea0003800000 */
[----:B------:R-:W3:Y:S04]  /*14390*/  LDG.E R6, desc[UR38][R4.64] ;  /* 0x0000002604067981 */ /* 0x000ee8000c1e1900 */
[----:B------:R-:W3:Y:S02]  /*143a0*/  LDG.E R4, desc[UR38][R4.64+0x4] ;  /* 0x0000042604047981 */ /* 0x000ee4000c1e1900 */
[----:B---3--:R-:W-:-:S07]  /*143b0*/  IMAD.IADD R6, R4, 0x1, -R6 ;  /* 0x0000000104067824 */ /* 0x008fce00078e0a06 */
.L_x_8362:
        /* <DEDUP_REMOVED lines=60> */
.L_x_8364:
[----:B------:R-:W-:Y:S05]  /*14780*/  BSYNC B0 ;  /* 0x0000000000007941 */ /* 0x000fea0003800000 */
.L_x_8363:
        /* <DEDUP_REMOVED lines=15> */
[----:B------:R-:W3:Y:S01]  /*14880*/  POPC R4, UR4 ;  /* 0x0000000400047d09 */ /* 0x000ee20008000000 */
[----:B-1----:R-:W-:-:S02]  /*14890*/  ISETP.EQ.U32.AND P0, PT, R0, R2, PT ;  /* 0x000000020000720c */ /* 0x002fc40003f02070 */
[----:B------:R-:W3:Y:S11]  /*148a0*/  LDC.64 R2, c[0x0][0xd60] ;  /* 0x00035800ff027b82 */ /* 0x000ef60000000a00 */
[----:B---3--:R-:W3:Y:S04]  /*148b0*/  @P0 ATOMG.E.ADD.STRONG.GPU PT, R2, desc[UR38][R2.64], R4 ;  /* 0x00000004020209a8 */ /* 0x008ee800081ee1e6 */
[----:B---3--:R1:W3:Y:S02]  /*148c0*/  SHFL.IDX PT, R2, R2, R0, 0x1f ;  /* 0x00001f0002027589 */ /* 0x0082e400000e0000 */
[----:B-1----:R-:W1:Y:S02]  /*148d0*/  S2R R0, SR_LTMASK ;  /* 0x0000000000007919 */ /* 0x002e640000003900 */
[----:B-1----:R-:W-:-:S06]  /*148e0*/  LOP3.LUT R0, R0, UR4, RZ, 0xc0, !PT ;  /* 0x0000000400007c12 */ /* 0x002fcc000f8ec0ff */
[----:B------:R-:W3:Y:S02]  /*148f0*/  POPC R0, R0 ;  /* 0x0000000000007309 */ /* 0x000ee40000000000 */
[----:B---3--:R-:W-:-:S05]  /*14900*/  IADD3 R0, R2, UR37, R0 ;  /* 0x0000002502007c10 */ /* 0x008fca000fffe000 */
[----:B------:R1:W-:Y:S01]  /*14910*/  STL [R1], R0 ;  /* 0x0000000001007387 */ /* 0x0003e20000100800 */
[----:B------:R-:W-:Y:S05]  /*14920*/  BRA `(.L_x_8367) ;  /* 0x0000005800847947 */ /* 0x000fea0003800000 */
.L_x_8366:
        /* <DEDUP_REMOVED lines=20> */
.L_x_8369:
[----:B------:R-:W-:Y:S05]  /*14a70*/  BSYNC B6 ;  /* 0x0000000000067941 */ /* 0x000fea0003800000 */
.L_x_8368:
        /* <DEDUP_REMOVED lines=20> */
.L_x_8372:
        /* <DEDUP_REMOVED lines=16> */
.L_x_8371:
[----:B------:R-:W-:Y:S05]  /*14cc0*/  BSYNC B6 ;  /* 0x0000000000067941 */ /* 0x000fea0003800000 */
.L_x_8370:
        /* <DEDUP_REMOVED lines=24> */
.L_x_8502:
        /* <DEDUP_REMOVED lines=9> */
.L_x_8505:
        /* <DEDUP_REMOVED lines=24> */
.L_x_8376:
[----:B------:R-:W3:Y:S04]  /*15060*/  LDL R0, [R1+0x10] ;  /* 0x0000100001007983 */ /* 0x000ee80000100800 */
[----:B-1----:R-:W4:Y:S01]  /*15070*/  LDL R2, [R1+0x18] ;  /* 0x0000180001027983 */ /* 0x002f220000100800 */
[----:B---3--:R-:W-:Y:S01]  /*15080*/  IMAD R0, R0, 0x8, R18 ;  /* 0x0000000800007824 */ /* 0x008fe200078e0212 */
[----:B----4-:R-:W-:-:S04]  /*15090*/  SHF.L.U32 R2, R2, 0x1f, RZ ;  /* 0x0000001f02027819 */ /* 0x010fc800000006ff */
[----:B------:R-:W1:Y:S02]  /*150a0*/  SYNCS.PHASECHK.TRANS64.TRYWAIT P0, [R0+URZ+0x38840], R2 ;  /* 0x03884002000075a7 */ /* 0x000e64000800017f */
[----:B-1----:R-:W-:Y:S05]  /*150b0*/  @!P0 BRA `(.L_x_8377) ;  /* 0x0000006c00048947 */ /* 0x002fea0003800000 */
.L_x_8506:
        /* <DEDUP_REMOVED lines=11> */
.L_x_8378:
        /* <DEDUP_REMOVED lines=23> */
.L_x_8374:
[----:B0-----:R-:W3:Y:S04]  /*152e0*/  LDL.LU R4, [R1+0x28] ;  /* 0x0000280001047983 */ /* 0x001ee80000300800 */
[----:B------:R-:W4:Y:S04]  /*152f0*/  LDL.LU R3, [R1+0x48] ;  /* 0x0000480001037983 */ /* 0x000f280000300800 */
[----:B------:R-:W5:Y:S01]  /*15300*/  LDL R2, [R1+0x2c] ;  /* 0x00002c0001027983 */ /* 0x000f620000100800 */
        /* <DEDUP_REMOVED lines=8> */
[----:B---3--:R-:W-:Y:S02]  /*15390*/  SEL R4, R4, RZ, !P0 ;  /* 0x000000ff04047207 */ /* 0x008fe40004000000 */
[----:B----4-:R-:W-:-:S03]  /*153a0*/  SEL R3, R3, RZ, !P0 ;  /* 0x000000ff03037207 */ /* 0x010fc60004000000 */
[----:B------:R0:W-:Y:S01]  /*153b0*/  STL [R1+0x38], R4 ;  /* 0x0000380401007387 */ /* 0x0001e20000100800 */
[----:B-----5:R-:W-:-:S05]  /*153c0*/  SHF.R.S32.HI R0, RZ, 0x1f, R2 ;  /* 0x0000001fff007819 */ /* 0x020fca0000011402 */
[----:B------:R0:W-:Y:S04]  /*153d0*/  STL [R1+0x50], R0 ;  /* 0x0000500001007387 */ /* 0x0001e80000100800 */
[----:B------:R0:W-:Y:S01]  /*153e0*/  STL [R1+0x58], R3 ;  /* 0x0000580301007387 */ /* 0x0001e20000100800 */
        /* <DEDUP_REMOVED lines=17> */
.L_x_8380:
[----:B------:R-:W-:Y:S05]  /*15500*/  BSYNC B6 ;  /* 0x0000000000067941 */ /* 0x000fea0003800000 */
.L_x_8379:
[----:B--2---:R-:W2:Y:S01]  /*15510*/  LDL R10, [R1+0x4] ;  /* 0x00000400010a7983 */ /* 0x004ea20000100800 */
[----:B------:R-:W1:Y:S01]  /*15520*/  LDC R7, c[0x0][0x448] ;  /* 0x00011200ff077b82 */ /* 0x000e620000000800 */
[----:B------:R-:W-:Y:S01]  /*15530*/  ULDC.64 UR4, c[0x0][0x298] ;  /* 0x0000a60000047ab9 */ /* 0x000fe20000000a00 */
[----:B------:R-:W-:Y:S01]  /*15540*/  ULDC.64 UR6, c[0x0][0x280] ;  /* 0x0000a00000067ab9 */ /* 0x000fe20000000a00 */
[----:B0-----:R-:W3:Y:S04]  /*15550*/  LDL R4, [R1+0x50] ;  /* 0x0000500001047983 */ /* 0x001ee80000100800 */
        /* <DEDUP_REMOVED lines=93> */
.L_x_8515:
        /* <DEDUP_REMOVED lines=12> */
.L_x_8382:
        /* <DEDUP_REMOVED lines=37> */
.L_x_8384:
[----:B------:R-:W-:Y:S05]  /*15e40*/  BSYNC B6 ;  /* 0x0000000000067941 */ /* 0x000fea0003800000 */
.L_x_8383:
        /* <DEDUP_REMOVED lines=183> */
.L_x_8525:
        /* <DEDUP_REMOVED lines=30> */
.L_x_8387:
[----:B------:R-:W-:Y:S05]  /*16ba0*/  BSYNC B0 ;  /* 0x0000000000007941 */ /* 0x000fea0003800000 */
.L_x_8386:
[----:B------:R-:W-:Y:S01]  /*16bb0*/  NOP ;  /* 0x0000000000007918 */ /* 0x000fe20000000000 */
[----:B------:R-:W-:-:S13]  /*16bc0*/  PLOP3.LUT P0, PT, PT, PT, PT, 0x80, 0x0 ;  /* 0x000000000000781c */ /* 0x000fda0003f0f070 */
.L_x_8388:
        /* <DEDUP_REMOVED lines=18> */
.L_x_8526:
[----:B------:R-:W-:Y:S05]  /*16cf0*/  BSYNC B0 ;  /* 0x0000000000007941 */ /* 0x000fea0003800000 */
.L_x_8389:
        /* <DEDUP_REMOVED lines=13> */
.L_x_8527:
[----:B------:R-:W-:Y:S05]  /*16dd0*/  BSYNC B1 ;  /* 0x0000000000017941 */ /* 0x000fea0003800000 */
.L_x_8393:
        /* <DEDUP_REMOVED lines=9> */
.L_x_8396:
[----:B------:R-:W-:Y:S05]  /*16e70*/  BSYNC B1 ;  /* 0x0000000000017941 */ /* 0x000fea0003800000 */
.L_x_8395:
        /* <DEDUP_REMOVED lines=13> */
.L_x_8397:
        /* <DEDUP_REMOVED lines=15> */
.L_x_8398:
        /* <DEDUP_REMOVED lines=15> */
.L_x_8399:
        /* <DEDUP_REMOVED lines=15> */
.L_x_8400:
        /* <DEDUP_REMOVED lines=15> */
.L_x_8401:
        /* <DEDUP_REMOVED lines=15> */
.L_x_8402:
        /* <DEDUP_REMOVED lines=15> */
.L_x_8403:
        /* <DEDUP_REMOVED lines=15> */
.L_x_8404:
        /* <DEDUP_REMOVED lines=10> */
.L_x_8392:
[----:B------:R-:W-:Y:S05]  /*17680*/  BSYNC B0 ;  /* 0x0000000000007941 */ /* 0x000fea0003800000 */
.L_x_8391:
        /* <DEDUP_REMOVED lines=55> */
.L_x_8411:
        /* <DEDUP_REMOVED lines=8> */
.L_x_8528:
[----:B------:R-:W-:Y:S05]  /*17a80*/  BSYNC B3 ;  /* 0x0000000000037941 */ /* 0x000fea0003800000 */
.L_x_8412:
        /* <DEDUP_REMOVED lines=9> */
.L_x_8415:
[----:B------:R-:W-:Y:S05]  /*17b20*/  BSYNC B3 ;  /* 0x0000000000037941 */ /* 0x000fea0003800000 */
.L_x_8414:
        /* <DEDUP_REMOVED lines=13> */
.L_x_8416:
        /* <DEDUP_REMOVED lines=13> */
.L_x_8529:
[----:B------:R-:W-:Y:S05]  /*17cd0*/  BSYNC B3 ;  /* 0x0000000000037941 */ /* 0x000fea0003800000 */
.L_x_8417:
        /* <DEDUP_REMOVED lines=11> */
.L_x_8420:
[----:B------:R-:W-:Y:S05]  /*17d90*/  BSYNC B3 ;  /* 0x0000000000037941 */ /* 0x000fea0003800000 */
.L_x_8419:
        /* <DEDUP_REMOVED lines=10> */
.L_x_8421:
        /* <DEDUP_REMOVED lines=15> */
.L_x_8422:
        /* <DEDUP_REMOVED lines=15> */
.L_x_8423:
        /* <DEDUP_REMOVED lines=15> */
.L_x_8424:
        /* <DEDUP_REMOVED lines=15> */
.L_x_8425:
        /* <DEDUP_REMOVED lines=15> */
.L_x_8426:
        /* <DEDUP_REMOVED lines=15> */
.L_x_8427:
        /* <DEDUP_REMOVED lines=15> */
.L_x_8428:
        /* <DEDUP_REMOVED lines=10> */
.L_x_8410:
[----:B------:R-:W-:Y:S05]  /*18570*/  BSYNC B1 ;  /* 0x0000000000017941 */ /* 0x000fea0003800000 */
.L_x_8409:
[----:B------:R-:W2:Y:S02]  /*18580*/  LDL.LU R5, [R1+0x40] ;  /* 0x0000400001057983 */ /* 0x000ea40000300800 */
[----:B--2---:R-:W-:-:S07]  /*18590*/  VIADD R0, R5, 0xfffffffd ;  /* 0xfffffffd05007836 */ /* 0x004fce0000000000 */
.L_x_8408:
[----:B------:R-:W-:Y:S05]  /*185a0*/  BSYNC B2 ;  /* 0x0000000000027941 */ /* 0x000fea0003800000 */
.L_x_8407:
[----:B------:R-:W-:Y:S01]  /*185b0*/  VIADD R8, R8, 0xfffffffe ;  /* 0xfffffffe08087836 */ /* 0x000fe20000000000 */
[----:B------:R-:W-:-:S04]  /*185c0*/  LOP3.LUT R4, RZ, R4, RZ, 0x33, !PT ;  /* 0x00000004ff047212 */ /* 0x000fc800078e33ff */
[----:B------:R-:W-:-:S13]  /*185d0*/  ISETP.NE.AND P0, PT, R8, R4, PT ;  /* 0x000000040800720c */ /* 0x000fda0003f05270 */
[----:B------:R-:W-:Y:S05]  /*185e0*/  @!P0 BRA `(.L_x_8406) ;  /* 0x0000001800e08947 */ /* 0x000fea0003800000 */
.L_x_8469:
        /* <DEDUP_REMOVED lines=35> */
.L_x_8431:
        /* <DEDUP_REMOVED lines=8> */
.L_x_8530:
[----:B------:R-:W-:Y:S05]  /*188a0*/  BSYNC B2 ;  /* 0x0000000000027941 */ /* 0x000fea0003800000 */
.L_x_8432:
        /* <DEDUP_REMOVED lines=9> */
.L_x_8435:
[----:B------:R-:W-:Y:S05]  /*18940*/  BSYNC B2 ;  /* 0x0000000000027941 */ /* 0x000fea0003800000 */
.L_x_8434:
        /* <DEDUP_REMOVED lines=12> */
.L_x_8436:
        /* <DEDUP_REMOVED lines=13> */
.L_x_8531:
[----:B------:R-:W-:Y:S05]  /*18ae0*/  BSYNC B2 ;  /* 0x0000000000027941 */ /* 0x000fea0003800000 */
.L_x_8437:
        /* <DEDUP_REMOVED lines=11> */
.L_x_8440:
[----:B------:R-:W-:Y:S05]  /*18ba0*/  BSYNC B2 ;  /* 0x0000000000027941 */ /* 0x000fea0003800000 */
.L_x_8439:
        /* <DEDUP_REMOVED lines=9> */
.L_x_8441:
        /* <DEDUP_REMOVED lines=15> */
.L_x_8442:
        /* <DEDUP_REMOVED lines=15> */
.L_x_8443:
        /* <DEDUP_REMOVED lines=15> */
.L_x_8444:
        /* <DEDUP_REMOVED lines=15> */
.L_x_8445:
        /* <DEDUP_REMOVED lines=15> */
.L_x_8446:
        /* <DEDUP_REMOVED lines=15> */
.L_x_8447:
        /* <DEDUP_REMOVED lines=15> */
.L_x_8448:
        /* <DEDUP_REMOVED lines=10> */
.L_x_8430:
[----:B------:R-:W-:Y:S05]  /*19370*/  BSYNC B1 ;  /* 0x0000000000017941 */ /* 0x000fea0003800000 */
.L_x_8429:
        /* <DEDUP_REMOVED lines=35> */
.L_x_8451:
        /* <DEDUP_REMOVED lines=8> */
.L_x_8532:
[----:B------:R-:W-:Y:S05]  /*19630*/  BSYNC B2 ;  /* 0x0000000000027941 */ /* 0x000fea0003800000 */
.L_x_8452:
        /* <DEDUP_REMOVED lines=9> */
.L_x_8455:
[----:B------:R-:W-:Y:S05]  /*196d0*/  BSYNC B2 ;  /* 0x0000000000027941 */ /* 0x000fea0003800000 */
.L_x_8454:
        /* <DEDUP_REMOVED lines=13> */
.L_x_8456:
        /* <DEDUP_REMOVED lines=13> */
.L_x_8533:
[----:B------:R-:W-:Y:S05]  /*19880*/  BSYNC B2 ;  /* 0x0000000000027941 */ /* 0x000fea0003800000 */
.L_x_8457:
        /* <DEDUP_REMOVED lines=11> */
.L_x_8460:
[----:B------:R-:W-:Y:S05]  /*19940*/  BSYNC B2 ;  /* 0x0000000000027941 */ /* 0x000fea0003800000 */
.L_x_8459:
        /* <DEDUP_REMOVED lines=10> */
.L_x_8461:
        /* <DEDUP_REMOVED lines=15> */
.L_x_8462:
        /* <DEDUP_REMOVED lines=15> */
.L_x_8463:
        /* <DEDUP_REMOVED lines=15> */
.L_x_8464:
        /* <DEDUP_REMOVED lines=15> */
.L_x_8465:
        /* <DEDUP_REMOVED lines=15> */
.L_x_8466:
        /* <DEDUP_REMOVED lines=15> */
.L_x_8467:
        /* <DEDUP_REMOVED lines=15> */
.L_x_8468:
        /* <DEDUP_REMOVED lines=10> */
.L_x_8450:
[----:B------:R-:W-:Y:S05]  /*1a120*/  BSYNC B1 ;  /* 0x0000000000017941 */ /* 0x000fea0003800000 */
.L_x_8449:
[----:B------:R-:W2:Y:S01]  /*1a130*/  LDL R2, [R1+0x24] ;  /* 0x0000240001027983 */ /* 0x000ea20000100800 */
[----:B------:R-:W-:Y:S01]  /*1a140*/  VIADD R0, R0, 0xfffffffe ;  /* 0xfffffffe00007836 */ /* 0x000fe20000000000 */
[----:B--2---:R-:W-:-:S13]  /*1a150*/  ISETP.GT.AND P0, PT, R6, R2, PT ;  /* 0x000000020600720c */ /* 0x004fda0003f04270 */
[----:B------:R-:W-:Y:S05]  /*1a160*/  @P0 BRA `(.L_x_8469) ;  /* 0xffffffe400200947 */ /* 0x000fea000383ffff */
.L_x_8406:
[----:B------:R-:W-:Y:S05]  /*1a170*/  BSYNC B0 ;  /* 0x0000000000007941 */ /* 0x000fea0003800000 */
.L_x_8405:
        /* <DEDUP_REMOVED lines=25> */
.L_x_8471:
[----:B------:R-:W-:Y:S05]  /*1a310*/  BSYNC B0 ;  /* 0x0000000000007941 */ /* 0x000fea0003800000 */
.L_x_8470:
[----:B------:R-:W-:-:S05]  /*1a320*/  SEL R0, R0, RZ, P0 ;  /* 0x000000ff00007207 */ /* 0x000fca0000000000 */
[----:B------:R3:W-:Y:S02]  /*1a330*/  STL [R1+0x10], R0 ;  /* 0x0000100001007387 */ /* 0x0007e40000100800 */
.L_x_8367:
[----:B------:R-:W-:Y:S05]  /*1a340*/  BSYNC B7 ;  /* 0x0000000000077941 */ /* 0x000fea0003800000 */
.L_x_8365:
        /* <DEDUP_REMOVED lines=8> */
[----:B0-----:R-:W0:Y:S04]  /*1a3d0*/  LDS.128 R4, [R18+0x388d0] ;  /* 0x0388d00012047984 */ /* 0x001e280000000c00 */
[----:B0-----:R0:W-:Y:S04]  /*1a3e0*/  STL.64 [R1], R4 ;  /* 0x0000000401007387 */ /* 0x0011e80000100a00 */
[----:B------:R0:W-:Y:S01]  /*1a3f0*/  STL.64 [R1+0x8], R6 ;  /* 0x0000080601007387 */ /* 0x0001e20000100a00 */
[----:B------:R-:W-:Y:S06]  /*1a400*/  BAR.ARV 0x4, 0x180 ;  /* 0x0106000000007b1d */ /* 0x000fec0000002000 */
[----:B------:R-:W-:Y:S05]  /*1a410*/  BRA `(.L_x_8473) ;  /* 0x0000001000307947 */ /* 0x000fea0003800000 */
.L_x_8472:
[----:B------:R-:W4:Y:S01]  /*1a420*/  S2R R16, SR_TID.X ;  /* 0x0000000000107919 */ /* 0x000f220000002100 */
[----:B------:R-:W-:Y:S01]  /*1a430*/  UMOV UR4, 0xffffffff ;  /* 0xffffffff00047882 */ /* 0x000fe20000000000 */
[----:B----4-:R-:W-:-:S04]  /*1a440*/  LOP3.LUT R16, R16, 0x1f, RZ, 0xc0, !PT ;  /* 0x0000001f10107812 */ /* 0x010fc800078ec0ff */
[----:B------:R-:W-:Y:S01]  /*1a450*/  ISETP.NE.AND P0, PT, R16, 0x1f, PT ;  /* 0x0000001f1000780c */ /* 0x000fe20003f05270 */
[----:B------:R-:W-:-:S12]  /*1a460*/  BRA.DIV UR4, `(.L_x_8474) ;  /* 0x0000002a04f87947 */ /* 0x000fd8000b800000 */
[----:B-1----:R-:W0:Y:S01]  /*1a470*/  LDL.LU R3, [R1] ;  /* 0x0000000001037983 */ /* 0x002e220000300800 */
[----:B------:R-:W-:-:S03]  /*1a480*/  ULDC UR4, c[0x0][0xd3c] ;  /* 0x00034f0000047ab9 */ /* 0x000fc60000000800 */
[----:B------:R-:W3:Y:S01]  /*1a490*/  LDL R4, [R1+0xc] ;  /* 0x00000c0001047983 */ /* 0x000ee20000100800 */
[----:B0-----:R-:W-:Y:S02]  /*1a4a0*/  IMAD.MOV.U32 R8, RZ, RZ, R3 ;  /* 0x000000ffff087224 */ /* 0x001fe400078e0003 */
[----:B---3--:R-:W-:-:S05]  /*1a4b0*/  IMAD.IADD R0, R4, 0x1, R16 ;  /* 0x0000000104007824 */ /* 0x008fca00078e0210 */
        /* <DEDUP_REMOVED lines=35> */
.L_x_8543:
[----:B------:R-:W-:Y:S02]  /*1a6f0*/  ULDC UR4, c[0x0][0xd38] ;  /* 0x00034e0000047ab9 */ /* 0x000fe40000000800 */
[----:B------:R-:W-:-:S04]  /*1a700*/  IMAD.U32 R8, RZ, RZ, UR4 ;  /* 0x00000004ff087e24 */ /* 0x000fc8000f8e00ff */
[----:B-1----:R-:W-:-:S04]  /*1a710*/  IMAD R10, R10, R8, RZ ;  /* 0x000000080a0a7224 */ /* 0x002fc800078e02ff */
[----:B------:R-:W-:-:S05]  /*1a720*/  IMAD.IADD R4, R9, 0x1, R10 ;  /* 0x0000000109047824 */ /* 0x000fca00078e020a */
[----:B------:R-:W-:-:S13]  /*1a730*/  ISETP.GT.AND P6, PT, R4, R0, PT ;  /* 0x000000000400720c */ /* 0x000fda0003fc4270 */
[----:B------:R-:W-:Y:S05]  /*1a740*/  @P6 BRA `(.L_x_8475) ;  /* 0x0000000000ac6947 */ /* 0x000fea0003800000 */
.L_x_8478:
        /* <DEDUP_REMOVED lines=37> */
.L_x_8551:
[----:B------:R-:W-:Y:S02]  /*1a9a0*/  ULDC UR4, c[0x0][0xd38] ;  /* 0x00034e0000047ab9 */ /* 0x000fe40000000800 */
[----:B------:R-:W-:-:S04]  /*1a9b0*/  IMAD.U32 R8, RZ, RZ, UR4 ;  /* 0x00000004ff087e24 */ /* 0x000fc8000f8e00ff */
[----:B-1----:R-:W-:-:S04]  /*1a9c0*/  IMAD R10, R10, R8, RZ ;  /* 0x000000080a0a7224 */ /* 0x002fc800078e02ff */
[----:B------:R-:W-:-:S05]  /*1a9d0*/  IMAD.IADD R4, R10, 0x1, R4 ;  /* 0x000000010a047824 */ /* 0x000fca00078e0204 */
[----:B------:R-:W-:-:S13]  /*1a9e0*/  ISETP.GT.AND P6, PT, R4, R0, PT ;  /* 0x000000000400720c */ /* 0x000fda0003fc4270 */
[----:B------:R-:W-:Y:S05]  /*1a9f0*/  @!P6 BRA `(.L_x_8478) ;  /* 0xfffffffc0054e947 */ /* 0x000fea000383ffff */
.L_x_8475:
        /* <DEDUP_REMOVED lines=12> */
.L_x_8556:
[----:B------:R-:W-:-:S13]  /*1aac0*/  ISETP.NE.AND P0, PT, R3, RZ, PT ;  /* 0x000000ff0300720c */ /* 0x000fda0003f05270 */
[----:B------:R-:W-:Y:S05]  /*1aad0*/  @!P0 BRA `(.L_x_8480) ;  /* 0x0000000000148947 */ /* 0x000fea0003800000 */
[----:B------:R-:W-:Y:S01]  /*1aae0*/  UMOV UR4, 0xffffffff ;  /* 0xffffffff00047882 */ /* 0x000fe20000000000 */
[----:B---3--:R-:W-:Y:S02]  /*1aaf0*/  VIADD R9, R9, 0xffffffff ;  /* 0xffffffff09097836 */ /* 0x008fe40000000000 */
[----:B------:R-:W-:Y:S05]  /*1ab00*/  BRA.DIV UR4, `(.L_x_8481) ;  /* 0x0000002e04ec7947 */ /* 0x000fea000b800000 */
[----:B0-----:R0:W1:Y:S02]  /*1ab10*/  SHFL.IDX PT, R2, R2, R9, 0x1f ;  /* 0x00001f0902027589 */ /* 0x00106400000e0000 */
.L_x_8559:
[----:B-1----:R-:W-:-:S07]  /*1ab20*/  IMAD.MOV.U32 R6, RZ, RZ, R2 ;  /* 0x000000ffff067224 */ /* 0x002fce00078e0002 */
.L_x_8480:
        /* <DEDUP_REMOVED lines=62> */
.L_x_8482:
[----:B---3--:R-:W2:Y:S01]  /*1af10*/  LDL R5, [R1+0xc] ;  /* 0x00000c0001057983 */ /* 0x008ea20000100800 */
        /* <DEDUP_REMOVED lines=62> */
.L_x_8483:
[----:B------:R-:W-:-:S05]  /*1b300*/  LOP3.LUT R0, RZ, R0, RZ, 0x33, !PT ;  /* 0x00000000ff007212 */ /* 0x000fca00078e33ff */
[----:B------:R-:W-:-:S05]  /*1b310*/  IMAD.IADD R0, R4, 0x1, R0 ;  /* 0x0000000104007824 */ /* 0x000fca00078e0200 */
[----:B------:R2:W-:Y:S01]  /*1b320*/  STL [R1+0x4], R0 ;  /* 0x0000040001007387 */ /* 0x0005e20000100800 */
[----:B------:R-:W-:Y:S05]  /*1b330*/  BRA `(.L_x_8484) ;  /* 0x0000000000287947 */ /* 0x000fea0003800000 */
.L_x_8476:
        /* <DEDUP_REMOVED lines=10> */
.L_x_8484:
        /* <DEDUP_REMOVED lines=16> */
.L_x_8473:
[----:B-1-3--:R-:W3:Y:S01]  /*1b4e0*/  LDL R0, [R1+0xc] ;  /* 0x00000c0001007983 */ /* 0x00aee20000100800 */
[----:B------:R-:W-:Y:S02]  /*1b4f0*/  ULDC UR4, c[0x0][0xd3c] ;  /* 0x00034f0000047ab9 */ /* 0x000fe40000000800 */
[----:B---3--:R-:W-:-:S13]  /*1b500*/  ISETP.GE.AND P0, PT, R0, UR4, PT ;  /* 0x0000000400007c0c */ /* 0x008fda000bf06270 */
[----:B------:R-:W-:Y:S05]  /*1b510*/  @!P0 BRA `(.L_x_8485) ;  /* 0xffffff8800708947 */ /* 0x000fea000383ffff */
[----:B------:R-:W-:Y:S05]  /*1b520*/  BSYNC B8 ;  /* 0x0000000000087941 */ /* 0x000fea0003800000 */
.L_x_8359:
[----:B---3--:R-:W3:Y:S01]  /*1b530*/  LDL.LU R0, [R1+0x64] ;  /* 0x0000640001007983 */ /* 0x008ee20000300800 */
[----:B------:R-:W-:Y:S01]  /*1b540*/  BSSY B0, `(.L_x_8486) ;  /* 0x000000b000007945 */ /* 0x000fe20003800000 */
[----:B0---4-:R-:W0:Y:S01]  /*1b550*/  S2R R5, SR_CgaCtaId ;  /* 0x0000000000057919 */ /* 0x011e220000008800 */
        /* <DEDUP_REMOVED lines=9> */
.L_x_8560:
[----:B------:R-:W-:Y:S05]  /*1b5f0*/  BSYNC B0 ;  /* 0x0000000000007941 */ /* 0x000fea0003800000 */
.L_x_8486:
[----:B------:R-:W-:-:S03]  /*1b600*/  UMOV UR4, 0xffffffff ;  /* 0xffffffff00047882 */ /* 0x000fc60000000000 */
[----:B------:R-:W-:Y:S05]  /*1b610*/  BRA.DIV UR4, `(.L_x_8488) ;  /* 0x0000002604687947 */ /* 0x000fea000b800000 */
[----:B------:R-:W1:Y:S02]  /*1b620*/  S2R R2, SR_TID.X ;  /* 0x0000000000027919 */ /* 0x000e640000002100 */
[----:B-1----:R-:W-:-:S04]  /*1b630*/  SHF.R.U32.HI R2, RZ, 0x5, R2 ;  /* 0x00000005ff027819 */ /* 0x002fc80000011602 */
[----:B------:R-:W-:-:S05]  /*1b640*/  LOP3.LUT R2, R2, 0x3, RZ, 0xc0, !PT ;  /* 0x0000000302027812 */ /* 0x000fca00078ec0ff */
[----:B------:R1:W2:Y:S02]  /*1b650*/  SHFL.IDX PT, R14, R2, RZ, 0x1f ;  /* 0x00001fff020e7589 */ /* 0x0002a400000e0000 */
.L_x_8563:
[----:B--2---:R-:W-:Y:S01]  /*1b660*/  ISETP.NE.AND P0, PT, R14, RZ, PT ;  /* 0x000000ff0e00720c */ /* 0x004fe20003f05270 */
[----:B------:R-:W-:-:S12]  /*1b670*/  BSSY B0, `(.L_x_8489) ;  /* 0x0000027000007945 */ /* 0x000fd80003800000 */
[----:B------:R-:W-:Y:S05]  /*1b680*/  @P0 BRA `(.L_x_8490) ;  /* 0x0000000000940947 */ /* 0x000fea0003800000 */
[----:B------:R-:W-:-:S03]  /*1b690*/  UMOV UR4, 0xffffffff ;  /* 0xffffffff00047882 */ /* 0x000fc60000000000 */
[----:B------:R-:W-:Y:S05]  /*1b6a0*/  BRA.DIV UR4, `(.L_x_8491) ;  /* 0x0000002604787947 */ /* 0x000fea000b800000 */
[----:B------:R-:W-:-:S13]  /*1b6b0*/  ELECT P6, URZ, PT ;  /* 0x00000000003f782f */ /* 0x000fda00038c0000 */
.L_x_8566:
[----:B------:R-:W-:Y:S05]  /*1b6c0*/  @!P6 BRA `(.L_x_8490) ;  /* 0x000000000084e947 */ /* 0x000fea0003800000 */
[----:B------:R-:W-:-:S06]  /*1b6d0*/  ULOP3.LUT UR4, UR36, 0x2, URZ, 0xfc, !UPT ;  /* 0x0000000224047892 */ /* 0x000fcc000f8efc3f */
[----:B-1----:R-:W-:-:S05]  /*1b6e0*/  IMAD.U32 R2, RZ, RZ, UR4 ;  /* 0x00000004ff027e24 */ /* 0x002fca000f8e00ff */
[----:B------:R-:W-:-:S13]  /*1b6f0*/  ISETP.NE.AND P2, PT, R2, 0x3, PT ;  /* 0x000000030200780c */ /* 0x000fda0003f45270 */
[----:B------:R-:W-:Y:S05]  /*1b700*/  @!P2 BRA `(.L_x_8492) ;  /* 0x000000000004a947 */ /* 0x000fea0003800000 */
[----:B------:R-:W-:Y:S01]  /*1b710*/  BPT.TRAP 0x1 ;  /* 0x000000040000795c */ /* 0x000fe20000300000 */
.L_x_8492:
        /* <DEDUP_REMOVED lines=14> */
.L_x_8567:
[----:B------:R-:W1:Y:S02]  /*1b800*/  SYNCS.PHASECHK.TRANS64.TRYWAIT P0, [R7+URZ], R2 ;  /* 0x00000002070075a7 */ /* 0x000e64000800017f */
[----:B-1----:R-:W-:Y:S05]  /*1b810*/  @!P0 BRA `(.L_x_8494) ;  /* 0x0000002400508947 */ /* 0x002fea0003800000 */
.L_x_8568:
[----:B------:R-:W-:Y:S05]  /*1b820*/  @!P2 BRA `(.L_x_8495) ;  /* 0x000000000004a947 */ /* 0x000fea0003800000 */
[----:B------:R-:W-:Y:S01]  /*1b830*/  BPT.TRAP 0x1 ;  /* 0x000000040000795c */ /* 0x000fe20000300000 */
.L_x_8495:
[----:B------:R-:W2:Y:S01]  /*1b840*/  LDL.LU R4, [R1+0x10] ;  /* 0x0000100001047983 */ /* 0x000ea20000300800 */
[----:B------:R-:W-:-:S04]  /*1b850*/  VIADD R0, R0, 0x38860 ;  /* 0x0003886000007836 */ /* 0x000fc80000000000 */
[----:B--2---:R-:W-:-:S04]  /*1b860*/  IMAD R4, R4, 0x8, R0 ;  /* 0x0000000804047824 */ /* 0x004fc800078e0200 */
[----:B------:R-:W2:Y:S02]  /*1b870*/  SYNCS.PHASECHK.TRANS64.TRYWAIT P0, [R4+URZ], R5 ;  /* 0x00000005040075a7 */ /* 0x000ea4000800017f */
[----:B--2---:R-:W-:Y:S05]  /*1b880*/  @!P0 BRA `(.L_x_8496) ;  /* 0x0000002400488947 */ /* 0x004fea0003800000 */
.L_x_8569:
[----:B------:R-:W-:-:S07]  /*1b890*/  IMAD R3, R3, 0x8, R0 ;  /* 0x0000000803037824 */ /* 0x000fce00078e0200 */
.L_x_8497:
[----:B---3--:R3:W4:Y:S02]  /*1b8a0*/  SYNCS.PHASECHK.TRANS64.TRYWAIT P0, [R3+URZ], R2 ;  /* 0x00000002030075a7 */ /* 0x008724000800017f */
[----:B----4-:R-:W-:Y:S05]  /*1b8b0*/  @!P0 NANOSLEEP.SYNCS 0x989680 ;  /* 0x009896800000895d */ /* 0x010fea0003900000 */
[----:B------:R-:W4:Y:S02]  /*1b8c0*/  @!P0 SYNCS.PHASECHK.TRANS64 P0, [R3+URZ], R2 ;  /* 0x00000002030085a7 */ /* 0x000f24000800007f */
[----:B----4-:R-:W-:Y:S05]  /*1b8d0*/  @!P0 BRA `(.L_x_8497) ;  /* 0xfffffffc00f08947 */ /* 0x010fea000383ffff */
.L_x_8490:
[----:B------:R-:W-:Y:S05]  /*1b8e0*/  BSYNC B0 ;  /* 0x0000000000007941 */ /* 0x000fea0003800000 */
.L_x_8489:
[----:B------:R-:W-:Y:S05]  /*1b8f0*/  EXIT ;  /* 0x000000000000794d */ /* 0x000fea0003800000 */
.L_x_8304:
[----:B0-----:R0:W1:Y:S02]  /*1b900*/  SYNCS.PHASECHK.TRANS64.TRYWAIT P1, [R16+URZ+0x38800], R5 ;  /* 0x03880005100075a7 */ /* 0x001064000802017f */
[----:B-1----:R-:W-:Y:S05]  /*1b910*/  @!P1 NANOSLEEP.SYNCS 0x989680 ;  /* 0x009896800000995d */ /* 0x002fea0003900000 */
[----:B------:R-:W1:Y:S02]  /*1b920*/  @!P1 SYNCS.PHASECHK.TRANS64 P1, [R16+URZ+0x38800], R5 ;  /* 0x03880005100095a7 */ /* 0x000e64000802007f */
[----:B-1----:R-:W-:Y:S05]  /*1b930*/  @!P1 BRA `(.L_x_8304) ;  /* 0xfffffffc00f09947 */ /* 0x002fea000383ffff */
[----:B------:R-:W-:Y:S05]  /*1b940*/  BRA `(.L_x_8498) ;  /* 0xfffffe8800247947 */ /* 0x000fea000383ffff */
.L_x_8308:
[----:B--2---:R2:W3:Y:S02]  /*1b950*/  SYNCS.PHASECHK.TRANS64.TRYWAIT P1, [R9+URZ+0x38830], R6 ;  /* 0x03883006090075a7 */ /* 0x0044e4000802017f */
[----:B---3--:R-:W-:Y:S05]  /*1b960*/  @!P1 NANOSLEEP.SYNCS 0x989680 ;  /* 0x009896800000995d */ /* 0x008fea0003900000 */
[----:B------:R-:W3:Y:S02]  /*1b970*/  @!P1 SYNCS.PHASECHK.TRANS64 P1, [R9+URZ+0x38830], R6 ;  /* 0x03883006090095a7 */ /* 0x000ee4000802007f */
[----:B---3--:R-:W-:Y:S05]  /*1b980*/  @!P1 BRA `(.L_x_8308) ;  /* 0xfffffffc00f09947 */ /* 0x008fea000383ffff */
[----:B------:R-:W-:Y:S05]  /*1b990*/  BRA `(.L_x_8307) ;  /* 0xfffffe8800487947 */ /* 0x000fea000383ffff */
.L_x_8309:
[----:B---3--:R3:W4:Y:S02]  /*1b9a0*/  SYNCS.PHASECHK.TRANS64.TRYWAIT P1, [R16+URZ+0x38810], R5 ;  /* 0x03881005100075a7 */ /* 0x008724000802017f */
[----:B----4-:R-:W-:Y:S05]  /*1b9b0*/  @!P1 NANOSLEEP.SYNCS 0x989680 ;  /* 0x009896800000995d */ /* 0x010fea0003900000 */
[----:B------:R-:W4:Y:S02]  /*1b9c0*/  @!P1 SYNCS.PHASECHK.TRANS64 P1, [R16+URZ+0x38810], R5 ;  /* 0x03881005100095a7 */ /* 0x000f24000802007f */
[----:B----4-:R-:W-:Y:S05]  /*1b9d0*/  @!P1 BRA `(.L_x_8309) ;  /* 0xfffffffc00f09947 */ /* 0x010fea000383ffff */
[----:B------:R-:W-:Y:S05]  /*1b9e0*/  BRA `(.L_x_8499) ;  /* 0xfffffe8800d47947 */ /* 0x000fea000383ffff */
.L_x_8313:
[----:B0-----:R0:W3:Y:S02]  /*1b9f0*/  SYNCS.PHASECHK.TRANS64.TRYWAIT P1, [R9+URZ+0x38850], R6 ;  /* 0x03885006090075a7 */ /* 0x0010e4000802017f */
[----:B---3--:R-:W-:Y:S05]  /*1ba00*/  @!P1 NANOSLEEP.SYNCS 0x989680 ;  /* 0x009896800000995d */ /* 0x008fea0003900000 */
[----:B------:R-:W3:Y:S02]  /*1ba10*/  @!P1 SYNCS.PHASECHK.TRANS64 P1, [R9+URZ+0x38850], R6 ;  /* 0x03885006090095a7 */ /* 0x000ee4000802007f */
[----:B---3--:R-:W-:Y:S05]  /*1ba20*/  @!P1 BRA `(.L_x_8313) ;  /* 0xfffffffc00f09947 */ /* 0x008fea000383ffff */
[----:B------:R-:W-:Y:S05]  /*1ba30*/  BRA `(.L_x_8312) ;  /* 0xfffffe8c00047947 */ /* 0x000fea000383ffff */
.L_x_8318:
[----:B-1----:R1:W2:Y:S02]  /*1ba40*/  SYNCS.PHASECHK.TRANS64.TRYWAIT P3, [R9+URZ+0x38830], R5 ;  /* 0x03883005090075a7 */ /* 0x0022a4000806017f */
[----:B--2---:R-:W-:Y:S05]  /*1ba50*/  @!P3 NANOSLEEP.SYNCS 0x989680 ;  /* 0x009896800000b95d */ /* 0x004fea0003900000 */
[----:B------:R-:W2:Y:S02]  /*1ba60*/  @!P3 SYNCS.PHASECHK.TRANS64 P3, [R9+URZ+0x38830], R5 ;  /* 0x038830050900b5a7 */ /* 0x000ea4000806007f */
[----:B--2---:R-:W-:Y:S05]  /*1ba70*/  @!P3 BRA `(.L_x_8318) ;  /* 0xfffffffc00f0b947 */ /* 0x004fea000383ffff */
[----:B------:R-:W-:Y:S05]  /*1ba80*/  BRA `(.L_x_8317) ;  /* 0xfffffeb800247947 */ /* 0x000fea000383ffff */
.L_x_8322:
[----:B---3--:R3:W4:Y:S02]  /*1ba90*/  SYNCS.PHASECHK.TRANS64.TRYWAIT P3, [R9+URZ+0x38850], R5 ;  /* 0x03885005090075a7 */ /* 0x008724000806017f */
[----:B----4-:R-:W-:Y:S05]  /*1baa0*/  @!P3 NANOSLEEP.SYNCS 0x989680 ;  /* 0x009896800000b95d */ /* 0x010fea0003900000 */
[----:B------:R-:W4:Y:S02]  /*1bab0*/  @!P3 SYNCS.PHASECHK.TRANS64 P3, [R9+URZ+0x38850], R5 ;  /* 0x038850050900b5a7 */ /* 0x000f24000806007f */
[----:B----4-:R-:W-:Y:S05]  /*1bac0*/  @!P3 BRA `(.L_x_8322) ;  /* 0xfffffffc00f0b947 */ /* 0x010fea000383ffff */
[----:B------:R-:W-:Y:S05]  /*1bad0*/  BRA `(.L_x_8321) ;  /* 0xfffffeb800807947 */ /* 0x000fea000383ffff */
.L_x_8328:
[----:B-1----:R1:W2:Y:S02]  /*1bae0*/  SYNCS.PHASECHK.TRANS64.TRYWAIT P1, [R9+URZ+0x38830], R5 ;  /* 0x03883005090075a7 */ /* 0x0022a4000802017f */
[----:B--2---:R-:W-:Y:S05]  /*1baf0*/  @!P1 NANOSLEEP.SYNCS 0x989680 ;  /* 0x009896800000995d */ /* 0x004fea0003900000 */
[----:B------:R-:W2:Y:S02]  /*1bb00*/  @!P1 SYNCS.PHASECHK.TRANS64 P1, [R9+URZ+0x38830], R5 ;  /* 0x03883005090095a7 */ /* 0x000ea4000802007f */
[----:B--2---:R-:W-:Y:S05]  /*1bb10*/  @!P1 BRA `(.L_x_8328) ;  /* 0xfffffffc00f09947 */ /* 0x004fea000383ffff */
[----:B------:R-:W-:Y:S05]  /*1bb20*/  BRA `(.L_x_8327) ;  /* 0xfffffeec00987947 */ /* 0x000fea000383ffff */
.L_x_8332:
[----:B---3--:R3:W4:Y:S02]  /*1bb30*/  SYNCS.PHASECHK.TRANS64.TRYWAIT P1, [R9+URZ+0x38850], R5 ;  /* 0x03885005090075a7 */ /* 0x008724000802017f */
[----:B----4-:R-:W-:Y:S05]  /*1bb40*/  @!P1 NANOSLEEP.SYNCS 0x989680 ;  /* 0x009896800000995d */ /* 0x010fea0003900000 */
[----:B------:R-:W4:Y:S02]  /*1bb50*/  @!P1 SYNCS.PHASECHK.TRANS64 P1, [R9+URZ+0x38850], R5 ;  /* 0x03885005090095a7 */ /* 0x000f24000802007f */
[----:B----4-:R-:W-:Y:S05]  /*1bb60*/  @!P1 BRA `(.L_x_8332) ;  /* 0xfffffffc00f09947 */ /* 0x010fea000383ffff */
[----:B------:R-:W-:Y:S05]  /*1bb70*/  BRA `(.L_x_8331) ;  /* 0xfffffeec00f47947 */ /* 0x000fea000383ffff */
.L_x_8373:
        /* <DEDUP_REMOVED lines=11> */
.L_x_8501:
[----:B------:R-:W-:Y:S05]  /*1bc30*/  BSYNC B0 ;  /* 0x0000000000007941 */ /* 0x000fea0003800000 */
.L_x_8500:
[----:B------:R-:W-:Y:S05]  /*1bc40*/  BRA `(.L_x_8502) ;  /* 0xffffff9000807947 */ /* 0x000fea000383ffff */
.L_x_8375:
[----:B------:R-:W-:Y:S01]  /*1bc50*/  BSSY B0, `(.L_x_8503) ;  /* 0x0000006000007945 */ /* 0x000fe20003800000 */
[----:B------:R-:W-:-:S07]  /*1bc60*/  IMAD.MOV.U32 R15, RZ, RZ, -0x1 ;  /* 0xffffffffff0f7424 */ /* 0x000fce00078e00ff */
[----:B0-2---:R-:W-:Y:S05]  /*1bc70*/  WARPSYNC.COLLECTIVE R15, `(.L_x_8504) ;  /* 0x000000000f0c7348 */ /* 0x005fea0003c00000 */
[----:B------:R-:W-:Y:S02]  /*1bc80*/  ELECT P6, UR62, PT ;  /* 0x00000000003e782f */ /* 0x000fe400038c0000 */
[----:B------:R-:W-:Y:S01]  /*1bc90*/  MOV R14, UR62 ;  /* 0x0000003e000e7c02 */ /* 0x000fe20008000f00 */
[----:B0-2---:R-:W-:Y:S10]  /*1bca0*/  ENDCOLLECTIVE ;  /* 0x000000000000791b */ /* 0x005ff40003800000 */
.L_x_8504:
[----:B------:R-:W-:Y:S05]  /*1bcb0*/  BSYNC B0 ;  /* 0x0000000000007941 */ /* 0x000fea0003800000 */
.L_x_8503:
[----:B------:R-:W-:Y:S05]  /*1bcc0*/  BRA `(.L_x_8505) ;  /* 0xffffff9000847947 */ /* 0x000fea000383ffff */
.L_x_8377:
[----:B-1----:R1:W3:Y:S02]  /*1bcd0*/  SYNCS.PHASECHK.TRANS64.TRYWAIT P0, [R0+URZ+0x38840], R2 ;  /* 0x03884002000075a7 */ /* 0x0022e4000800017f */
[----:B---3--:R-:W-:Y:S05]  /*1bce0*/  @!P0 NANOSLEEP.SYNCS 0x989680 ;  /* 0x009896800000895d */ /* 0x008fea0003900000 */
[----:B------:R-:W3:Y:S02]  /*1bcf0*/  @!P0 SYNCS.PHASECHK.TRANS64 P0, [R0+URZ+0x38840], R2 ;  /* 0x03884002000085a7 */ /* 0x000ee4000800007f */
[----:B---3--:R-:W-:Y:S05]  /*1bd00*/  @!P0 BRA `(.L_x_8377) ;  /* 0xfffffffc00f08947 */ /* 0x008fea000383ffff */
[----:B------:R-:W-:Y:S05]  /*1bd10*/  BRA `(.L_x_8506) ;  /* 0xffffff9000e87947 */ /* 0x000fea000383ffff */
.L_x_8381:
        /* <DEDUP_REMOVED lines=9> */
.L_x_8507:
[----:B------:R-:W-:Y:S02]  /*1bdb0*/  IMAD.MOV.U32 R13, RZ, RZ, R3 ;  /* 0x000000ffff0d7224 */ /* 0x000fe400078e0003 */
[----:B------:R-:W-:Y:S01]  /*1bdc0*/  IMAD.MOV.U32 R4, RZ, RZ, R14 ;  /* 0x000000ffff047224 */ /* 0x000fe200078e000e */
[----:B------:R-:W-:-:S07]  /*1bdd0*/  LOP3.LUT R6, R6, 0x7f, RZ, 0xc0, !PT ;  /* 0x0000007f06067812 */ /* 0x000fce00078ec0ff */
[----:B------:R-:W-:Y:S05]  /*1bde0*/  WARPSYNC.COLLECTIVE R15, `(.L_x_8508) ;  /* 0x000000000f087348 */ /* 0x000fea0003c00000 */
[----:B------:R0:W1:Y:S02]  /*1bdf0*/  SHFL.IDX P6, R14, R13, R12, R11 ;  /* 0x0000000c0d0e7389 */ /* 0x00006400000c000b */
[----:B01----:R-:W-:Y:S01]  /*1be00*/  ENDCOLLECTIVE ;  /* 0x000000000000791b */ /* 0x003fe20003800000 */
.L_x_8508:
        /* <DEDUP_REMOVED lines=9> */
.L_x_8509:
[----:B------:R-:W-:Y:S02]  /*1bea0*/  IMAD.MOV.U32 R13, RZ, RZ, R3 ;  /* 0x000000ffff0d7224 */ /* 0x000fe400078e0003 */
[----:B------:R-:W-:-:S07]  /*1beb0*/  IMAD.MOV.U32 R6, RZ, RZ, R14 ;  /* 0x000000ffff067224 */ /* 0x000fce00078e000e */
[----:B------:R-:W-:Y:S05]  /*1bec0*/  WARPSYNC.COLLECTIVE R15, `(.L_x_8510) ;  /* 0x000000000f087348 */ /* 0x000fea0003c00000 */
[----:B------:R0:W1:Y:S02]  /*1bed0*/  SHFL.IDX P6, R14, R13, R12, R11 ;  /* 0x0000000c0d0e7389 */ /* 0x00006400000c000b */
[----:B01----:R-:W-:Y:S01]  /*1bee0*/  ENDCOLLECTIVE ;  /* 0x000000000000791b */ /* 0x003fe20003800000 */
.L_x_8510:
        /* <DEDUP_REMOVED lines=22> */
.L_x_8511:
        /* <DEDUP_REMOVED lines=10> */
.L_x_8512:
        /* <DEDUP_REMOVED lines=11> */
.L_x_8513:
        /* <DEDUP_REMOVED lines=14> */
.L_x_8514:
[----:B------:R-:W-:Y:S01]  /*1c280*/  IMAD.MOV.U32 R3, RZ, RZ, R14 ;  /* 0x000000ffff037224 */ /* 0x000fe200078e000e */
[----:B------:R-:W-:Y:S06]  /*1c290*/  BRA `(.L_x_8515) ;  /* 0xffffff9800247947 */ /* 0x000fec000383ffff */
.L_x_8385:
        /* <DEDUP_REMOVED lines=26> */
.L_x_8517:
[----:B------:R-:W-:Y:S05]  /*1c440*/  BSYNC B0 ;  /* 0x0000000000007941 */ /* 0x000fea0003800000 */
.L_x_8516:
        /* <DEDUP_REMOVED lines=13> */
.L_x_8518:
        /* <DEDUP_REMOVED lines=41> */
.L_x_8519:
        /* <DEDUP_REMOVED lines=16> */
.L_x_8520:
        /* <DEDUP_REMOVED lines=29> */
.L_x_8521:
        /* <DEDUP_REMOVED lines=12> */
.L_x_8522:
        /* <DEDUP_REMOVED lines=34> */
.L_x_8523:
[----:B------:R-:W-:Y:S02]  /*1cd60*/  IMAD.MOV.U32 R13, RZ, RZ, R0 ;  /* 0x000000ffff0d7224 */ /* 0x000fe400078e0000 */
[----:B------:R-:W-:-:S07]  /*1cd70*/  IMAD.MOV.U32 R4, RZ, RZ, R14 ;  /* 0x000000ffff047224 */ /* 0x000fce00078e000e */
[----:B------:R-:W-:Y:S05]  /*1cd80*/  WARPSYNC.COLLECTIVE R15, `(.L_x_8524) ;  /* 0x000000000f087348 */ /* 0x000fea0003c00000 */
[----:B------:R0:W1:Y:S02]  /*1cd90*/  SHFL.IDX P6, R14, R13, R12, R11 ;  /* 0x0000000c0d0e7389 */ /* 0x00006400000c000b */
[----:B01----:R-:W-:Y:S01]  /*1cda0*/  ENDCOLLECTIVE ;  /* 0x000000000000791b */ /* 0x003fe20003800000 */
.L_x_8524:
[----:B------:R-:W-:Y:S01]  /*1cdb0*/  IMAD.MOV.U32 R0, RZ, RZ, R14 ;  /* 0x000000ffff007224 */ /* 0x000fe200078e000e */
[----:B------:R-:W-:Y:S06]  /*1cdc0*/  BRA `(.L_x_8525) ;  /* 0xffffff9800fc7947 */ /* 0x000fec000383ffff */
.L_x_8390:
[----:B0-----:R0:W2:Y:S02]  /*1cdd0*/  SYNCS.PHASECHK.TRANS64.TRYWAIT P0, [R18+URZ+0x38820], R0 ;  /* 0x03882000120075a7 */ /* 0x0010a4000800017f */
[----:B--2---:R-:W-:Y:S05]  /*1cde0*/  @!P0 NANOSLEEP.SYNCS 0x989680 ;  /* 0x009896800000895d */ /* 0x004fea0003900000 */
[----:B------:R-:W2:Y:S02]  /*1cdf0*/  @!P0 SYNCS.PHASECHK.TRANS64 P0, [R18+URZ+0x38820], R0 ;  /* 0x03882000120085a7 */ /* 0x000ea4000800007f */
[----:B--2---:R-:W-:Y:S05]  /*1ce00*/  @!P0 BRA `(.L_x_8390) ;  /* 0xfffffffc00f08947 */ /* 0x004fea000383ffff */
[----:B------:R-:W-:Y:S05]  /*1ce10*/  BRA `(.L_x_8526) ;  /* 0xffffff9c00b47947 */ /* 0x000fea000383ffff */
.L_x_8394:
[----:B0-----:R0:W1:Y:S02]  /*1ce20*/  SYNCS.PHASECHK.TRANS64.TRYWAIT P0, [R0+URZ+0x38860], R2 ;  /* 0x03886002000075a7 */ /* 0x001064000800017f */
[----:B-1----:R-:W-:Y:S05]  /*1ce30*/  @!P0 NANOSLEEP.SYNCS 0x989680 ;  /* 0x009896800000895d */ /* 0x002fea0003900000 */
[----:B------:R-:W1:Y:S02]  /*1ce40*/  @!P0 SYNCS.PHASECHK.TRANS64 P0, [R0+URZ+0x38860], R2 ;  /* 0x03886002000085a7 */ /* 0x000e64000800007f */
[----:B-1----:R-:W-:Y:S05]  /*1ce50*/  @!P0 BRA `(.L_x_8394) ;  /* 0xfffffffc00f08947 */ /* 0x002fea000383ffff */
[----:B------:R-:W-:Y:S05]  /*1ce60*/  BRA `(.L_x_8527) ;  /* 0xffffff9c00d87947 */ /* 0x000fea000383ffff */
.L_x_8413:
[----:B--2---:R2:W3:Y:S02]  /*1ce70*/  SYNCS.PHASECHK.TRANS64.TRYWAIT P0, [R3+URZ+0x38840], R2 ;  /* 0x03884002030075a7 */ /* 0x0044e4000800017f */
[----:B---3--:R-:W-:Y:S05]  /*1ce80*/  @!P0 NANOSLEEP.SYNCS 0x989680 ;  /* 0x009896800000895d */ /* 0x008fea0003900000 */
[----:B------:R-:W3:Y:S02]  /*1ce90*/  @!P0 SYNCS.PHASECHK.TRANS64 P0, [R3+URZ+0x38840], R2 ;  /* 0x03884002030085a7 */ /* 0x000ee4000800007f */
[----:B---3--:R-:W-:Y:S05]  /*1cea0*/  @!P0 BRA `(.L_x_8413) ;  /* 0xfffffffc00f08947 */ /* 0x008fea000383ffff */
[----:B------:R-:W-:Y:S05]  /*1ceb0*/  BRA `(.L_x_8528) ;  /* 0xffffffa800f07947 */ /* 0x000fea000383ffff */
.L_x_8418:
[----:B0-----:R0:W1:Y:S02]  /*1cec0*/  SYNCS.PHASECHK.TRANS64.TRYWAIT P0, [R3+URZ+0x38860], R2 ;  /* 0x03886002030075a7 */ /* 0x001064000800017f */
[----:B-1----:R-:W-:Y:S05]  /*1ced0*/  @!P0 NANOSLEEP.SYNCS 0x989680 ;  /* 0x009896800000895d */ /* 0x002fea0003900000 */
[----:B------:R-:W1:Y:S02]  /*1cee0*/  @!P0 SYNCS.PHASECHK.TRANS64 P0, [R3+URZ+0x38860], R2 ;  /* 0x03886002030085a7 */ /* 0x000e64000800007f */
[----:B-1----:R-:W-:Y:S05]  /*1cef0*/  @!P0 BRA `(.L_x_8418) ;  /* 0xfffffffc00f08947 */ /* 0x002fea000383ffff */
[----:B------:R-:W-:Y:S05]  /*1cf00*/  BRA `(.L_x_8529) ;  /* 0xffffffac00707947 */ /* 0x000fea000383ffff */
.L_x_8433:
[----:B-1----:R1:W2:Y:S02]  /*1cf10*/  SYNCS.PHASECHK.TRANS64.TRYWAIT P0, [R4+URZ+0x38840], R2 ;  /* 0x03884002040075a7 */ /* 0x0022a4000800017f */
[----:B--2---:R-:W-:Y:S05]  /*1cf20*/  @!P0 NANOSLEEP.SYNCS 0x989680 ;  /* 0x009896800000895d */ /* 0x004fea0003900000 */
[----:B------:R-:W2:Y:S02]  /*1cf30*/  @!P0 SYNCS.PHASECHK.TRANS64 P0, [R4+URZ+0x38840], R2 ;  /* 0x03884002040085a7 */ /* 0x000ea4000800007f */
[----:B--2---:R-:W-:Y:S05]  /*1cf40*/  @!P0 BRA `(.L_x_8433) ;  /* 0xfffffffc00f08947 */ /* 0x004fea000383ffff */
[----:B------:R-:W-:Y:S05]  /*1cf50*/  BRA `(.L_x_8530) ;  /* 0xffffffb800507947 */ /* 0x000fea000383ffff */
.L_x_8438:
[----:B0-----:R0:W2:Y:S02]  /*1cf60*/  SYNCS.PHASECHK.TRANS64.TRYWAIT P0, [R4+URZ+0x38860], R2 ;  /* 0x03886002040075a7 */ /* 0x0010a4000800017f */
[----:B--2---:R-:W-:Y:S05]  /*1cf70*/  @!P0 NANOSLEEP.SYNCS 0x989680 ;  /* 0x009896800000895d */ /* 0x004fea0003900000 */
[----:B------:R-:W2:Y:S02]  /*1cf80*/  @!P0 SYNCS.PHASECHK.TRANS64 P0, [R4+URZ+0x38860], R2 ;  /* 0x03886002040085a7 */ /* 0x000ea4000800007f */
[----:B--2---:R-:W-:Y:S05]  /*1cf90*/  @!P0 BRA `(.L_x_8438) ;  /* 0xfffffffc00f08947 */ /* 0x004fea000383ffff */
[----:B------:R-:W-:Y:S05]  /*1cfa0*/  BRA `(.L_x_8531) ;  /* 0xffffffb800cc7947 */ /* 0x000fea000383ffff */
.L_x_8453:
[----:B-1----:R1:W2:Y:S02]  /*1cfb0*/  SYNCS.PHASECHK.TRANS64.TRYWAIT P0, [R4+URZ+0x38840], R2 ;  /* 0x03884002040075a7 */ /* 0x0022a4000800017f */
[----:B--2---:R-:W-:Y:S05]  /*1cfc0*/  @!P0 NANOSLEEP.SYNCS 0x989680 ;  /* 0x009896800000895d */ /* 0x004fea0003900000 */
[----:B------:R-:W2:Y:S02]  /*1cfd0*/  @!P0 SYNCS.PHASECHK.TRANS64 P0, [R4+URZ+0x38840], R2 ;  /* 0x03884002040085a7 */ /* 0x000ea4000800007f */
[----:B--2---:R-:W-:Y:S05]  /*1cfe0*/  @!P0 BRA `(.L_x_8453) ;  /* 0xfffffffc00f08947 */ /* 0x004fea000383ffff */
[----:B------:R-:W-:Y:S05]  /*1cff0*/  BRA `(.L_x_8532) ;  /* 0xffffffc4008c7947 */ /* 0x000fea000383ffff */
.L_x_8458:
[----:B0-----:R0:W2:Y:S02]  /*1d000*/  SYNCS.PHASECHK.TRANS64.TRYWAIT P0, [R4+URZ+0x38860], R2 ;  /* 0x03886002040075a7 */ /* 0x0010a4000800017f */
[----:B--2---:R-:W-:Y:S05]  /*1d010*/  @!P0 NANOSLEEP.SYNCS 0x989680 ;  /* 0x009896800000895d */ /* 0x004fea0003900000 */
[----:B------:R-:W2:Y:S02]  /*1d020*/  @!P0 SYNCS.PHASECHK.TRANS64 P0, [R4+URZ+0x38860], R2 ;  /* 0x03886002040085a7 */ /* 0x000ea4000800007f */
[----:B--2---:R-:W-:Y:S05]  /*1d030*/  @!P0 BRA `(.L_x_8458) ;  /* 0xfffffffc00f08947 */ /* 0x004fea000383ffff */
[----:B------:R-:W-:Y:S05]  /*1d040*/  BRA `(.L_x_8533) ;  /* 0xffffffc8000c7947 */ /* 0x000fea000383ffff */
.L_x_8474:
[----:B-1----:R-:W4:Y:S01]  /*1d050*/  LDL R3, [R1] ;  /* 0x0000000001037983 */ /* 0x002f220000100800 */
        /* <DEDUP_REMOVED lines=8> */
.L_x_8535:
[----:B------:R-:W-:Y:S05]  /*1d0e0*/  BSYNC B0 ;  /* 0x0000000000007941 */ /* 0x000fea0003800000 */
.L_x_8534:
        /* <DEDUP_REMOVED lines=9> */
.L_x_8536:
        /* <DEDUP_REMOVED lines=25> */
.L_x_8537:
        /* <DEDUP_REMOVED lines=8> */
.L_x_8538:
        /* <DEDUP_REMOVED lines=8> */
.L_x_8539:
        /* <DEDUP_REMOVED lines=8> */
.L_x_8540:
        /* <DEDUP_REMOVED lines=8> */
.L_x_8541:
        /* <DEDUP_REMOVED lines=9> */
.L_x_8542:
[----:B------:R-:W-:Y:S01]  /*1d5a0*/  IMAD.MOV.U32 R10, RZ, RZ, R14 ;  /* 0x000000ffff0a7224 */ /* 0x000fe200078e000e */
[----:B------:R-:W-:Y:S06]  /*1d5b0*/  BRA `(.L_x_8543) ;  /* 0xffffffd0004c7947 */ /* 0x000fec000383ffff */
.L_x_8477:
        /* <DEDUP_REMOVED lines=8> */
.L_x_8545:
[----:B------:R-:W-:Y:S05]  /*1d640*/  BSYNC B0 ;  /* 0x0000000000007941 */ /* 0x000fea0003800000 */
.L_x_8544:
        /* <DEDUP_REMOVED lines=10> */
.L_x_8546:
        /* <DEDUP_REMOVED lines=8> */
.L_x_8547:
        /* <DEDUP_REMOVED lines=8> */
.L_x_8548:
        /* <DEDUP_REMOVED lines=8> */
.L_x_8549:
        /* <DEDUP_REMOVED lines=9> */
.L_x_8550:
[----:B------:R-:W-:Y:S01]  /*1d900*/  IMAD.MOV.U32 R10, RZ, RZ, R14 ;  /* 0x000000ffff0a7224 */ /* 0x000fe200078e000e */
[----:B------:R-:W-:Y:S06]  /*1d910*/  BRA `(.L_x_8551) ;  /* 0xffffffd000207947 */ /* 0x000fec000383ffff */
.L_x_8479:
[----:B------:R-:W-:Y:S01]  /*1d920*/  BSSY B0, `(.L_x_8552) ;  /* 0x0000006000007945 */ /* 0x000fe20003800000 */
[----:B------:R-:W-:Y:S01]  /*1d930*/  PLOP3.LUT P6, PT, P6, PT, PT, 0x8, 0x0 ;  /* 0x000000000000781c */ /* 0x000fe200037ce170 */
[----:B------:R-:W-:-:S12]  /*1d940*/  IMAD.MOV.U32 R15, RZ, RZ, -0x1 ;  /* 0xffffffffff0f7424 */ /* 0x000fd800078e00ff */
[----:B0-----:R-:W-:Y:S05]  /*1d950*/  WARPSYNC.COLLECTIVE R15, `(.L_x_8553) ;  /* 0x000000000f087348 */ /* 0x001fea0003c00000 */
[----:B------:R-:W-:Y:S01]  /*1d960*/  VOTE.ANY R14, PT, P6 ;  /* 0x00000000000e7806 */ /* 0x000fe200030e0100 */
[----:B0-----:R-:W-:Y:S06]  /*1d970*/  ENDCOLLECTIVE ;  /* 0x000000000000791b */ /* 0x001fec0003800000 */
.L_x_8553:
[----:B------:R-:W-:Y:S05]  /*1d980*/  BSYNC B0 ;  /* 0x0000000000007941 */ /* 0x000fea0003800000 */
.L_x_8552:
        /* <DEDUP_REMOVED lines=10> */
.L_x_8554:
[----:B------:R-:W-:Y:S02]  /*1da30*/  IMAD.MOV.U32 R13, RZ, RZ, R7 ;  /* 0x000000ffff0d7224 */ /* 0x000fe400078e0007 */
[----:B------:R-:W-:-:S07]  /*1da40*/  IMAD.MOV.U32 R4, RZ, RZ, R14 ;  /* 0x000000ffff047224 */ /* 0x000fce00078e000e */
[----:B------:R-:W-:Y:S05]  /*1da50*/  WARPSYNC.COLLECTIVE R15, `(.L_x_8555) ;  /* 0x000000000f087348 */ /* 0x000fea0003c00000 */
[----:B------:R0:W1:Y:S02]  /*1da60*/  SHFL.IDX P6, R14, R13, R12, R11 ;  /* 0x0000000c0d0e7389 */ /* 0x00006400000c000b */
[----:B01----:R-:W-:Y:S01]  /*1da70*/  ENDCOLLECTIVE ;  /* 0x000000000000791b */ /* 0x003fe20003800000 */
.L_x_8555:
[----:B------:R-:W-:Y:S02]  /*1da80*/  IMAD.MOV.U32 R7, RZ, RZ, R14 ;  /* 0x000000ffff077224 */ /* 0x000fe400078e000e */
[----:B------:R-:W-:-:S05]  /*1da90*/  IMAD.IADD R5, R9, 0x1, R16 ;  /* 0x0000000109057824 */ /* 0x000fca00078e0210 */
[----:B------:R0:W-:Y:S01]  /*1daa0*/  STL [R1+0xc], R5 ;  /* 0x00000c0501007387 */ /* 0x0001e20000100800 */
[----:B------:R-:W-:Y:S05]  /*1dab0*/  BRA `(.L_x_8556) ;  /* 0xffffffd000007947 */ /* 0x000fea000383ffff */
.L_x_8481:
        /* <DEDUP_REMOVED lines=8> */
.L_x_8558:
[----:B------:R-:W-:Y:S05]  /*1db40*/  BSYNC B0 ;  /* 0x0000000000007941 */ /* 0x000fea0003800000 */
.L_x_8557:
[----:B------:R-:W-:Y:S01]  /*1db50*/  IMAD.MOV.U32 R2, RZ, RZ, R14 ;  /* 0x000000ffff027224 */ /* 0x000fe200078e000e */
[----:B------:R-:W-:Y:S06]  /*1db60*/  BRA `(.L_x_8559) ;  /* 0xffffffcc00ec7947 */ /* 0x000fec000383ffff */
.L_x_8487:
[----:B0-----:R0:W1:Y:S02]  /*1db70*/  SYNCS.PHASECHK.TRANS64.TRYWAIT P0, [R0+URZ+0x38820], R3 ;  /* 0x03882003000075a7 */ /* 0x001064000800017f */
[----:B-1----:R-:W-:Y:S05]  /*1db80*/  @!P0 NANOSLEEP.SYNCS 0x989680 ;  /* 0x009896800000895d */ /* 0x002fea0003900000 */
[----:B------:R-:W1:Y:S02]  /*1db90*/  @!P0 SYNCS.PHASECHK.TRANS64 P0, [R0+URZ+0x38820], R3 ;  /* 0x03882003000085a7 */ /* 0x000e64000800007f */
[----:B-1----:R-:W-:Y:S05]  /*1dba0*/  @!P0 BRA `(.L_x_8487) ;  /* 0xfffffffc00f08947 */ /* 0x002fea000383ffff */
[----:B------:R-:W-:Y:S05]  /*1dbb0*/  BRA `(.L_x_8560) ;  /* 0xffffffd8008c7947 */ /* 0x000fea000383ffff */
.L_x_8488:
        /* <DEDUP_REMOVED lines=11> */
.L_x_8562:
[----:B------:R-:W-:Y:S05]  /*1dc70*/  BSYNC B0 ;  /* 0x0000000000007941 */ /* 0x000fea0003800000 */
.L_x_8561:
[----:B------:R-:W-:Y:S05]  /*1dc80*/  BRA `(.L_x_8563) ;  /* 0xffffffd800747947 */ /* 0x000fea000383ffff */
.L_x_8491:
[----:B------:R-:W-:Y:S01]  /*1dc90*/  BSSY B1, `(.L_x_8564) ;  /* 0x0000006000017945 */ /* 0x000fe20003800000 */
[----:B------:R-:W-:-:S07]  /*1dca0*/  IMAD.MOV.U32 R15, RZ, RZ, -0x1 ;  /* 0xffffffffff0f7424 */ /* 0x000fce00078e00ff */
[----:B01----:R-:W-:Y:S05]  /*1dcb0*/  WARPSYNC.COLLECTIVE R15, `(.L_x_8565) ;  /* 0x000000000f0c7348 */ /* 0x003fea0003c00000 */
[----:B------:R-:W-:Y:S02]  /*1dcc0*/  ELECT P6, UR62, PT ;  /* 0x00000000003e782f */ /* 0x000fe400038c0000 */
[----:B------:R-:W-:Y:S01]  /*1dcd0*/  MOV R14, UR62 ;  /* 0x0000003e000e7c02 */ /* 0x000fe20008000f00 */
[----:B01----:R-:W-:Y:S10]  /*1dce0*/  ENDCOLLECTIVE ;  /* 0x000000000000791b */ /* 0x003ff40003800000 */
.L_x_8565:
[----:B------:R-:W-:Y:S05]  /*1dcf0*/  BSYNC B1 ;  /* 0x0000000000017941 */ /* 0x000fea0003800000 */
.L_x_8564:
[----:B------:R-:W-:Y:S05]  /*1dd00*/  BRA `(.L_x_8566) ;  /* 0xffffffd8006c7947 */ /* 0x000fea000383ffff */
.L_x_8493:
[----:B0-----:R0:W1:Y:S02]  /*1dd10*/  SYNCS.PHASECHK.TRANS64.TRYWAIT P0, [R6+URZ], R5 ;  /* 0x00000005060075a7 */ /* 0x001064000800017f */
[----:B-1----:R-:W-:Y:S05]  /*1dd20*/  @!P0 NANOSLEEP.SYNCS 0x989680 ;  /* 0x009896800000895d */ /* 0x002fea0003900000 */
[----:B------:R-:W1:Y:S02]  /*1dd30*/  @!P0 SYNCS.PHASECHK.TRANS64 P0, [R6+URZ], R5 ;  /* 0x00000005060085a7 */ /* 0x000e64000800007f */
[----:B-1----:R-:W-:Y:S05]  /*1dd40*/  @!P0 BRA `(.L_x_8493) ;  /* 0xfffffffc00f08947 */ /* 0x002fea000383ffff */
[----:B------:R-:W-:Y:S05]  /*1dd50*/  BRA `(.L_x_8567) ;  /* 0xffffffd800a87947 */ /* 0x000fea000383ffff */
.L_x_8494:
[----:B-1----:R1:W2:Y:S02]  /*1dd60*/  SYNCS.PHASECHK.TRANS64.TRYWAIT P0, [R7+URZ], R2 ;  /* 0x00000002070075a7 */ /* 0x0022a4000800017f */
[----:B--2---:R-:W-:Y:S05]  /*1dd70*/  @!P0 NANOSLEEP.SYNCS 0x989680 ;  /* 0x009896800000895d */ /* 0x004fea0003900000 */
[----:B------:R-:W2:Y:S02]  /*1dd80*/  @!P0 SYNCS.PHASECHK.TRANS64 P0, [R7+URZ], R2 ;  /* 0x00000002070085a7 */ /* 0x000ea4000800007f */
[----:B--2---:R-:W-:Y:S05]  /*1dd90*/  @!P0 BRA `(.L_x_8494) ;  /* 0xfffffffc00f08947 */ /* 0x004fea000383ffff */
[----:B------:R-:W-:Y:S05]  /*1dda0*/  BRA `(.L_x_8568) ;  /* 0xffffffd8009c7947 */ /* 0x000fea000383ffff */
.L_x_8496:
[----:B--2---:R2:W3:Y:S02]  /*1ddb0*/  SYNCS.PHASECHK.TRANS64.TRYWAIT P0, [R4+URZ], R5 ;  /* 0x00000005040075a7 */ /* 0x0044e4000800017f */
[----:B---3--:R-:W-:Y:S05]  /*1ddc0*/  @!P0 NANOSLEEP.SYNCS 0x989680 ;  /* 0x009896800000895d */ /* 0x008fea0003900000 */
[----:B------:R-:W3:Y:S02]  /*1ddd0*/  @!P0 SYNCS.PHASECHK.TRANS64 P0, [R4+URZ], R5 ;  /* 0x00000005040085a7 */ /* 0x000ee4000800007f */
[----:B---3--:R-:W-:Y:S05]  /*1dde0*/  @!P0 BRA `(.L_x_8496) ;  /* 0xfffffffc00f08947 */ /* 0x008fea000383ffff */
[----:B------:R-:W-:Y:S05]  /*1ddf0*/  BRA `(.L_x_8569) ;  /* 0xffffffd800a47947 */ /* 0x000fea000383ffff */
.L_x_8570:
        /* <DEDUP_REMOVED lines=16> */
.L_x_15186:


//--------------------- .text._ZN7cutlass13device_kernelIN5flash11enable_sm90INS1_16FlashAttnFwdSm90INS1_25CollectiveMainloopFwdSm90ILi2EN4cute5tupleIJNS5_1CILi1EEES8_S8_EEENS6_IJNS7_ILi64EEESA_SA_EEELi512ENS_10bfloat16_tEfNS_4arch4Sm90ELb1ELb0ELb1ELb1ELb0ELb1ELb1ELb0ELb0ELb1ELb1ELb0EEENS1_21CollectiveEpilogueFwdINS6_IJSA_NS7_ILi512EEESA_EEES9_SC_SE_Li256ELb1ELb1ELb1ELb0EEENS1_36VarlenDynamicPersistentTileSchedulerILi64ELi64ELi256ELi128ELb1ELb1ELb1ELb1ELb1ELb1EEEEEEEEEvNT_6ParamsE --------------------------
	.section	.text._ZN7cutlass13device_kernelIN5flash11enable_sm90INS1_16FlashAttnFwdSm90INS1_25CollectiveMainloopFwdSm90ILi2EN4cute5tupleIJNS5_1CILi1EEES8_S8_EEENS6_IJNS7_ILi64EEESA_SA_EEELi512ENS_10bfloat16_tEfNS_4arch4Sm90ELb1ELb0ELb1ELb1ELb0ELb1ELb1ELb0ELb0ELb1ELb1ELb0EEENS1_21CollectiveEpilogueFwdINS6_IJSA_NS7_ILi512EEESA_EEES9_SC_SE_Li256ELb1ELb1ELb1ELb0EEENS1_36VarlenDynamicPersistentTileSchedulerILi64ELi64ELi256ELi128ELb1ELb1ELb1ELb1ELb1ELb1EEEEEEEEEvNT_6ParamsE,"ax",@progbits
	.align	128
.text._ZN7cutlass13device_kernelIN5flash11enable_sm90INS1_16FlashAttnFwdSm90INS1_25CollectiveMainloopFwdSm90ILi2EN4cute5tupleIJNS5_1CILi1EEES8_S8_EEENS6_IJNS7_ILi64EEESA_SA_EEELi512ENS_10bfloat16_tEfNS_4arch4Sm90ELb1ELb0ELb1ELb1ELb0ELb1ELb1ELb0ELb0ELb1ELb1ELb0EEENS1_21CollectiveEpilogueFwdINS6_IJSA_NS7_ILi512EEESA_EEES9_SC_SE_Li256ELb1ELb1ELb1ELb0EEENS1_36VarlenDynamicPersistentTileSchedulerILi64ELi64ELi256ELi128ELb1ELb1ELb1ELb1ELb1ELb1EEEEEEEEEvNT_6ParamsE:
        .type           _ZN7cutlass13device_kernelIN5flash11enable_sm90INS1_16FlashAttnFwdSm90INS1_25CollectiveMainloopFwdSm90ILi2EN4cute5tupleIJNS5_1CILi1EEES8_S8_EEENS6_IJNS7_ILi64EEESA_SA_EEELi512ENS_10bfloat16_tEfNS_4arch4Sm90ELb1ELb0ELb1ELb1ELb0ELb1ELb1ELb0ELb0ELb1ELb1ELb0EEENS1_21CollectiveEpilogueFwdINS6_IJSA_NS7_ILi512EEESA_EEES9_SC_SE_Li256ELb1ELb1ELb1ELb0EEENS1_36VarlenDynamicPersistentTileSchedulerILi64ELi64ELi256ELi128ELb1ELb1ELb1ELb1ELb1ELb1EEEEEEEEEvNT_6ParamsE,@function
        .size           _ZN7cutlass13device_kernelIN5flash11enable_sm90INS1_16FlashAttnFwdSm90INS1_25CollectiveMainloopFwdSm90ILi2EN4cute5tupleIJNS5_1CILi1EEES8_S8_EEENS6_IJNS7_ILi64EEESA_SA_EEELi512ENS_10bfloat16_tEfNS_4arch4Sm90ELb1ELb0ELb1ELb1ELb0ELb1ELb1ELb0ELb0ELb1ELb1ELb0EEENS1_21CollectiveEpilogueFwdINS6_IJSA_NS7_ILi512EEESA_EEES9_SC_SE_Li256ELb1ELb1ELb1ELb0EEENS1_36VarlenDynamicPersistentTileSchedulerILi64ELi64ELi256ELi128ELb1ELb1ELb1ELb1ELb1ELb1EEEEEEEEEvNT_6ParamsE,(.L_x_15187 - _ZN7cutlass13device_kernelIN5flash11enable_sm90INS1_16FlashAttnFwdSm90INS1_25CollectiveMainloopFwdSm90ILi2EN4cute5tupleIJNS5_1CILi1EEES8_S8_EEENS6_IJNS7_ILi64EEESA_SA_EEELi512ENS_10bfloat16_tEfNS_4arch4Sm90ELb1ELb0ELb1ELb1ELb0ELb1ELb1ELb0ELb0ELb1ELb1ELb0EEENS1_21CollectiveEpilogueFwdINS6_IJSA_NS7_ILi512EEESA_EEES9_SC_SE_Li256ELb1ELb1ELb1ELb0EEENS1_36VarlenDynamicPersistentTileSchedulerILi64ELi64ELi256ELi128ELb1ELb1ELb1ELb1ELb1ELb1EEEEEEEEEvNT_6ParamsE)
        .other          _ZN7cutlass13device_kernelIN5flash11enable_sm90INS1_16FlashAttnFwdSm90INS1_25CollectiveMainloopFwdSm90ILi2EN4cute5tupleIJNS5_1CILi1EEES8_S8_EEENS6_IJNS7_ILi64EEESA_SA_EEELi512ENS_10bfloat16_tEfNS_4arch4Sm90ELb1ELb0ELb1ELb1ELb0ELb1ELb1ELb0ELb0ELb1ELb1ELb0EEENS1_21CollectiveEpilogueFwdINS6_IJSA_NS7_ILi512EEESA_EEES9_SC_SE_Li256ELb1ELb1ELb1ELb0EEENS1_36VarlenDynamicPersistentTileSchedulerILi64ELi64ELi256ELi128ELb1ELb1ELb1ELb1ELb1ELb1EEEEEEEEEvNT_6ParamsE,@"STO_CUDA_ENTRY STV_DEFAULT"
_ZN7cutlass13device_kernelIN5flash11enable_sm90INS1_16FlashAttnFwdSm90INS1_25CollectiveMainloopFwdSm90ILi2EN4cute5tupleIJNS5_1CILi1EEES8_S8_EEENS6_IJNS7_ILi64EEESA_SA_EEELi512ENS_10bfloat16_tEfNS_4arch4Sm90ELb1ELb0ELb1ELb1ELb0ELb1ELb1ELb0ELb0ELb1ELb1ELb0EEENS1_21CollectiveEpilogueFwdINS6_IJSA_NS7_ILi512EEESA_EEES9_SC_SE_Li256ELb1ELb1ELb1ELb0EEENS1_36VarlenDynamicPersistentTileSchedulerILi64ELi64ELi256ELi128ELb1ELb1ELb1ELb1ELb1ELb1EEEEEEEEEvNT_6ParamsE:
        /* <DEDUP_REMOVED lines=24> */
.L_x_8572:
[----:B------:R-:W-:Y:S05]  /*0180*/  BSYNC B0 ;  /* 0x0000000000007941 */ /* 0x000fea0003800000 */
.L_x_8571:
        /* <DEDUP_REMOVED lines=39> */
.L_x_8573:
        /* <DEDUP_REMOVED lines=22> */
.L_x_8574:
        /* <DEDUP_REMOVED lines=18> */
.L_x_8575:
        /* <DEDUP_REMOVED lines=22> */
.L_x_8576:
        /* <DEDUP_REMOVED lines=22> */
.L_x_8577:
[----:B------:R-:W-:Y:S01]  /*0940*/  PLOP3.LUT P0, PT, PT, PT, UP0, 0x80, 0x0 ;  /* 0x000000000000781c */ /* 0x000fe20003f0f008 */
[----:B------:R-:W-:Y:S01]  /*0950*/  UMOV UR36, 0x1 ;  /* 0x0000000100247882 */ /* 0x000fe20000000000 */
[----:B------:R-:W-:Y:S01]  /*0960*/  NOP ;  /* 0x0000000000007918 */ /* 0x000fe20000000000 */
[----:B------:R-:W-:Y:S01]  /*0970*/  USEL UR36, UR36, 0x2, !UP0 ;  /* 0x0000000224247887 */ /* 0x000fe2000c000000 */
[----:B------:R-:W-:Y:S01]  /*0980*/  BSSY B9, `(.L_x_8578) ;  /* 0x0002434000097945 */ /* 0x000fe20003800000 */
[----:B------:R-:W-:Y:S01]  /*0990*/  ULDC.64 UR42, c[0x0][0x208] ;  /* 0x00008200002a7ab9 */ /* 0x000fe20000000a00 */
[----:B0123--:R-:W-:Y:S07]  /*09a0*/  BAR.SYNC.DEFER_BLOCKING 0x0 ;  /* 0x0000000000007b1d */ /* 0x00ffee0000010000 */
[----:B------:R-:W-:Y:S05]  /*09b0*/  @!P0 BRA `(.L_x_8579) ;  /* 0x0000019400d48947 */ /* 0x000fea0003800000 */
.L_x_8580:
        /* <DEDUP_REMOVED lines=19> */
[----:B------:R-:W-:Y:S01]  /*0af0*/  VIADD R6, R6, 0xffffff80 ;  /* 0xffffff8006067836 */ /* 0x000fe20000000000 */
[----:B------:R-:W-:Y:S01]  /*0b00*/  ULOP3.LUT UR37, UR36, 0x1, URZ, 0xfc, !UPT ;  /* 0x0000000124257892 */ /* 0x000fe2000f8efc3f */
[----:B------:R-:W-:Y:S02]  /*0b10*/  IMAD.MOV.U32 R210, RZ, RZ, 0x20 ;  /* 0x00000020ffd27424 */ /* 0x000fe400078e00ff */
        /* <DEDUP_REMOVED lines=12> */
[----:B------:R-:W-:Y:S01]  /*0be0*/  SHF.R.S32.HI R5, RZ, 0x1f, R5 ;  /* 0x0000001fff057819 */ /* 0x000fe20000011405 */
[C---:B------:R-:W-:Y:S01]  /*0bf0*/  IMAD.IADD R15, R6.reuse, 0x1, -R15 ;  /* 0x00000001060f7824 */ /* 0x040fe200078e0a0f */
[----:B------:R-:W-:Y:S01]  /*0c00*/  SHF.R.S32.HI R7, RZ, 0x4, R4 ;  /* 0x00000004ff077819 */ /* 0x000fe20000011404 */
[----:B------:R-:W-:Y:S01]  /*0c10*/  IMAD.IADD R3, R6, 0x1, -R3 ;  /* 0x0000000106037824 */ /* 0x000fe200078e0a03 */
[----:B------:R-:W-:Y:S01]  /*0c20*/  LOP3.LUT R9, R0, 0xffffff80, RZ, 0xc0, !PT ;  /* 0xffffff8000097812 */ /* 0x000fe200078ec0ff */
[----:B------:R-:W-:Y:S01]  /*0c30*/  IMAD.SHL.U32 R187, R15, 0x8, RZ ;  /* 0x000000080fbb7824 */ /* 0x000fe200078e00ff */
[----:B------:R-:W-:Y:S02]  /*0c40*/  LEA.HI R5, R5, R214, RZ, 0x2 ;  /* 0x000000d605057211 */ /* 0x000fe400078f10ff */
[----:B------:R-:W-:Y:S01]  /*0c50*/  LEA.HI R4, R4, R7, RZ, 0x1 ;  /* 0x0000000704047211 */ /* 0x000fe200078f08ff */
[C---:B------:R-:W-:Y:S01]  /*0c60*/  IMAD.IADD R9, R6.reuse, 0x1, -R9 ;  /* 0x0000000106097824 */ /* 0x040fe200078e0a09 */
        /* <DEDUP_REMOVED lines=18> */
[C---:B------:R-:W-:Y:S01]  /*0d90*/  LOP3.LUT R12, R10.reuse, 0xfffffff8, RZ, 0xc0, !PT ;  /* 0xfffffff80a0c7812 */ /* 0x040fe200078ec0ff */
        /* <DEDUP_REMOVED lines=31> */
[----:B------:R-:W-:Y:S01]  /*0f90*/  SHF.R.U32.HI R20, RZ, 0x3, R7 ;  /* 0x00000003ff147819 */ /* 0x000fe20000011607 */
[----:B------:R-:W-:Y:S01]  /*0fa0*/  IMAD R3, R214, 0x400, R3 ;  /* 0x00000400d6037824 */ /* 0x000fe200078e0203 */
[----:B------:R-:W-:-:S02]  /*0fb0*/  LOP3.LUT R7, R7, 0x38, R16, 0xf8, !PT ;  /* 0x0000003807077812 */ /* 0x000fc400078ef810 */
[----:B------:R-:W-:Y:S01]  /*0fc0*/  LOP3.LUT R0, R0, 0xfffffe, RZ, 0xc0, !PT ;  /* 0x00fffffe00007812 */ /* 0x000fe200078ec0ff */
[----:B------:R-:W-:Y:S01]  /*0fd0*/  IMAD.IADD R3, R3, 0x1, R4 ;  /* 0x0000000103037824 */ /* 0x000fe200078e0204 */
[----:B0-----:R-:W-:Y:S02]  /*0fe0*/  LOP3.LUT R8, R9, 0xfffffe00, RZ, 0xc0, !PT ;  /* 0xfffffe0009087812 */ /* 0x001fe400078ec0ff */
[----:B------:R-:W-:Y:S01]  /*0ff0*/  SHF.R.S32.HI R4, RZ, 0x1f, R13 ;  /* 0x0000001fff047819 */ /* 0x000fe2000001140d */
[----:B------:R-:W-:Y:S01]  /*1000*/  IMAD.IADD R0, R24, 0x1, -R0 ;  /* 0x0000000118007824 */ /* 0x000fe200078e0a00 */
[----:B------:R-:W-:Y:S01]  /*1010*/  LOP3.LUT R21, R8, R7, R20, 0xf6, !PT ;  /* 0x0000000708157212 */ /* 0x000fe200078ef614 */
[----:B------:R-:W-:Y:S01]  /*1020*/  IMAD R195, R3, 0x2, R2 ;  /* 0x0000000203c37824 */ /* 0x000fe200078e0202 */
[----:B------:R-:W-:Y:S01]  /*1030*/  LEA.HI R8, R184, R184, RZ, 0x1 ;  /* 0x000000b8b8087211 */ /* 0x000fe200078f08ff */
[----:B------:R-:W-:Y:S01]  /*1040*/  IMAD.MOV.U32 R7, RZ, RZ, R19 ;  /* 0x000000ffff077224 */ /* 0x000fe200078e0013 */
[----:B------:R-:W-:Y:S01]  /*1050*/  LEA.HI R4, R4, R23, RZ, 0x3 ;  /* 0x0000001704047211 */ /* 0x000fe200078f18ff */
[C---:B------:R-:W-:Y:S01]  /*1060*/  VIADD R212, R195.reuse, 0x36400 ;  /* 0x00036400c3d47836 */ /* 0x040fe20000000000 */
[----:B------:R-:W-:Y:S01]  /*1070*/  LOP3.LUT R9, R8, 0x1ffffffe, RZ, 0xc0, !PT ;  /* 0x1ffffffe08097812 */ /* 0x000fe200078ec0ff */
[----:B------:R-:W-:Y:S01]  /*1080*/  IMAD.SHL.U32 R8, R0, 0x100, RZ ;  /* 0x0000010000087824 */ /* 0x000fe200078e00ff */
[----:B------:R-:W-:Y:S01]  /*1090*/  LOP3.LUT R4, R4, 0xfffffff8, RZ, 0xc0, !PT ;  /* 0xfffffff804047812 */ /* 0x000fe200078ec0ff */
[----:B------:R-:W-:Y:S01]  /*10a0*/  VIADD R203, R195, 0x36440 ;  /* 0x00036440c3cb7836 */ /* 0x000fe20000000000 */
[----:B------:R-:W-:Y:S01]  /*10b0*/  SHF.R.S32.HI R6, RZ, 0x5, R6 ;  /* 0x00000005ff067819 */ /* 0x000fe20000011406 */
[----:B------:R-:W-:Y:S01]  /*10c0*/  IMAD.IADD R192, R215, 0x1, R8 ;  /* 0x00000001d7c07824 */ /* 0x000fe200078e0208 */
[----:B------:R-:W-:Y:S01]  /*10d0*/  R2P PR, R12, 0x6 ;  /* 0x000000060c007804 */ /* 0x000fe20000000000 */
[----:B------:R-:W-:Y:S01]  /*10e0*/  IMAD.IADD R189, R23, 0x1, -R4 ;  /* 0x0000000117bd7824 */ /* 0x000fe200078e0a04 */
[----:B------:R-:W-:Y:S01]  /*10f0*/  SHF.R.S32.HI R4, RZ, 0x1f, R225 ;  /* 0x0000001fff047819 */ /* 0x000fe200000114e1 */
[----:B------:R-:W-:Y:S01]  /*1100*/  IMAD R188, R6, 0x10, R11 ;  /* 0x0000001006bc7824 */ /* 0x000fe200078e020b */
[----:B------:R-:W-:Y:S01]  /*1110*/  SHF.R.S32.HI R4, RZ, 0x1f, R223 ;  /* 0x0000001fff047819 */ /* 0x000fe200000114df */
[----:B------:R-:W-:Y:S01]  /*1120*/  IMAD.IADD R9, R184, 0x1, -R9 ;  /* 0x00000001b8097824 */ /* 0x000fe200078e0a09 */
        /* <DEDUP_REMOVED lines=8> */
[----:B------:R-:W-:Y:S01]  /*11b0*/  STL [R1+0x78], R8 ;  /* 0x0000780801007387 */ /* 0x000fe20000100800 */
[----:B------:R-:W-:Y:S01]  /*11c0*/  VIADD R28, R192, 0x50 ;  /* 0x00000050c01c7836 */ /* 0x000fe20000000000 */
[----:B------:R-:W-:Y:S01]  /*11d0*/  SEL R210, R210, 0xffffffe0, !P1 ;  /* 0xffffffe0d2d27807 */ /* 0x000fe20004800000 */
[C---:B------:R-:W-:Y:S01]  /*11e0*/  VIADD R25, R192.reuse, 0x68 ;  /* 0x00000068c0197836 */ /* 0x040fe20000000000 */
[----:B------:R0:W-:Y:S01]  /*11f0*/  STL [R1+0x74], R4 ;  /* 0x0000740401007387 */ /* 0x0001e20000100800 */
[----:B------:R-:W-:-:S02]  /*1200*/  VIADD R0, R192, 0xc8 ;  /* 0x000000c8c0007836 */ /* 0x000fc40000000000 */
        /* <DEDUP_REMOVED lines=57> */
[----:B------:R-:W-:Y:S01]  /*15a0*/  CS2R R18, SRZ ;  /* 0x0000000000127805 */ /* 0x000fe2000001ff00 */
[----:B------:R-:W-:Y:S01]  /*15b0*/  IMAD.IADD R212, R212, 0x1, R210 ;  /* 0x00000001d4d47824 */ /* 0x000fe200078e02d2 */
[----:B------:R-:W-:Y:S01]  /*15c0*/  SHF.R.S32.HI R4, RZ, 0x1f, R236 ;  /* 0x0000001fff047819 */ /* 0x000fe200000114ec */
[----:B------:R-:W-:Y:S01]  /*15d0*/  VIADD R191, R184, 0x10 ;  /* 0x00000010b8bf7836 */ /* 0x000fe20000000000 */
[----:B------:R-:W-:Y:S01]  /*15e0*/  SHF.R.S32.HI R3, RZ, 0x1f, R233 ;  /* 0x0000001fff037819 */ /* 0x000fe200000114e9 */
[----:B------:R-:W-:Y:S01]  /*15f0*/  IMAD.IADD R210, R210, 0x1, R203 ;  /* 0x00000001d2d27824 */ /* 0x000fe200078e02cb */
[----:B------:R-:W-:-:S07]  /*1600*/  SHF.R.S32.HI R0, RZ, 0x1f, R232 ;  /* 0x0000001fff007819 */ /* 0x000fce00000114e8 */
.L_x_8723:
[----:B01234-:R-:W0:Y:S01]  /*1610*/  LDC.64 R8, c[0x0][0xd88] ;  /* 0x00036200ff087b82 */ /* 0x01fe220000000a00 */
[----:B------:R-:W-:Y:S01]  /*1620*/  ULDC.64 UR4, c[0x0][0xb20] ;  /* 0x0002c80000047ab9 */ /* 0x000fe20000000a00 */
[----:B------:R-:W-:Y:S01]  /*1630*/  ULDC.64 UR8, c[0x0][0xb10] ;  /* 0x0002c40000087ab9 */ /* 0x000fe20000000a00 */
[----:B------:R-:W-:Y:S01]  /*1640*/  ULDC.64 UR6, c[0x0][0xb00] ;  /* 0x0002c00000067ab9 */ /* 0x000fe20000000a00 */
[----:B0-----:R-:W-:-:S05]  /*1650*/  IMAD.WIDE R8, R7, 0x4, R8 ;  /* 0x0000000407087825 */ /* 0x001fca00078e0208 */
[----:B------:R-:W2:Y:S01]  /*1660*/  LDG.E R219, desc[UR42][R8.64] ;  /* 0x0000002a08db7981 */ /* 0x000ea2000c1e1900 */
        /* <DEDUP_REMOVED lines=49> */
.L_x_8582:
[----:B------:R-:W-:Y:S02]  /*1980*/  IMAD.U32 R40, RZ, RZ, UR5 ;  /* 0x00000005ff287e24 */ /* 0x000fe4000f8e00ff */
[----:B------:R-:W-:Y:S01]  /*1990*/  IMAD.U32 R24, RZ, RZ, UR4 ;  /* 0x00000004ff187e24 */ /* 0x000fe2000f8e00ff */
[----:B------:R-:W-:Y:S06]  /*19a0*/  @!P2 BRA `(.L_x_8583) ;  /* 0x000000000010a947 */ /* 0x000fec0003800000 */
[----:B------:R-:W-:-:S04]  /*19b0*/  IADD3 R6, P0, R220, UR8, RZ ;  /* 0x00000008dc067c10 */ /* 0x000fc8000ff1e0ff */
[----:B------:R-:W-:-:S05]  /*19c0*/  IADD3.X R7, R221, UR9, RZ, P0, !PT ;  /* 0x00000009dd077c10 */ /* 0x000fca00087fe4ff */
[----:B------:R0:W5:Y:S01]  /*19d0*/  LDG.E R24, desc[UR42][R6.64] ;  /* 0x0000002a06187981 */ /* 0x000162000c1e1900 */
[----:B------:R-:W-:Y:S05]  /*19e0*/  BRA `(.L_x_8584) ;  /* 0x0000000000107947 */ /* 0x000fea0003800000 */
.L_x_8583:
[----:B------:R-:W-:Y:S05]  /*19f0*/  @!P0 BRA `(.L_x_8584) ;  /* 0x00000000000c8947 */ /* 0x000fea0003800000 */
[----:B------:R-:W2:Y:S04]  /*1a00*/  LDG.E R3, desc[UR42][R8.64] ;  /* 0x0000002a08037981 */ /* 0x000ea8000c1e1900 */
[----:B------:R-:W2:Y:S02]  /*1a10*/  LDG.E R24, desc[UR42][R8.64+0x4] ;  /* 0x0000042a08187981 */ /* 0x000ea4000c1e1900 */
[----:B--2---:R-:W-:-:S07]  /*1a20*/  IMAD.IADD R24, R24, 0x1, -R3 ;  /* 0x0000000118187824 */ /* 0x004fce00078e0a03 */
.L_x_8584:
        /* <DEDUP_REMOVED lines=70> */
.L_x_8586:
[----:B------:R-:W-:Y:S05]  /*1e90*/  BSYNC B0 ;  /* 0x0000000000007941 */ /* 0x000fea0003800000 */
.L_x_8585:
        /* <DEDUP_REMOVED lines=36> */
.L_x_8589:
[----:B------:R-:W-:Y:S05]  /*20e0*/  BSYNC B6 ;  /* 0x0000000000067941 */ /* 0x000fea0003800000 */
.L_x_8588:
        /* <DEDUP_REMOVED lines=20> */
.L_x_8591:
[----:B------:R-:W-:Y:S05]  /*2230*/  BSYNC B6 ;  /* 0x0000000000067941 */ /* 0x000fea0003800000 */
.L_x_8590:
        /* <DEDUP_REMOVED lines=21> */
[C---:B------:R-:W-:Y:S01]  /*2390*/  IMAD.WIDE.U32 R28, R217.reuse, UR4, R16 ;  /* 0x00000004d91c7c25 */ /* 0x040fe2000f8e0010 */
[----:B------:R-:W-:Y:S01]  /*23a0*/  ULDC.64 UR6, c[0x0][0x338] ;  /* 0x0000ce0000067ab9 */ /* 0x000fe20000000a00 */
[----:B---3--:R-:W3:Y:S01]  /*23b0*/  LDC.64 R4, c[0x0][0x3f8] ;  /* 0x0000fe00ff047b82 */ /* 0x008ee20000000a00 */
[----:B-1----:R-:W-:Y:S01]  /*23c0*/  ISETP.GE.AND P2, PT, R16, R15, PT ;  /* 0x0000000f1000720c */ /* 0x002fe20003f46270 */
[----:B------:R-:W-:Y:S01]  /*23d0*/  IMAD R3, R38, R7, R3 ;  /* 0x0000000726037224 */ /* 0x000fe200078e0203 */
[----:B------:R-:W-:Y:S01]  /*23e0*/  SHF.R.S32.HI R185, RZ, 0x1f, R184 ;  /* 0x0000001fffb97819 */ /* 0x000fe200000114b8 */
[----:B------:R-:W-:Y:S01]  /*23f0*/  IMAD R29, R217, UR5, R29 ;  /* 0x00000005d91d7c24 */ /* 0x000fe2000f8e021d */
[----:B------:R-:W-:Y:S01]  /*2400*/  ULDC.64 UR4, c[0x0][0x308] ;  /* 0x0000c20000047ab9 */ /* 0x000fe20000000a00 */
[----:B------:R-:W-:Y:S01]  /*2410*/  IMAD.IADD R21, R21, 0x1, R3 ;  /* 0x0000000115157824 */ /* 0x000fe200078e0203 */
[----:B------:R-:W-:Y:S01]  /*2420*/  P2R R74, PR, RZ, 0x4 ;  /* 0x00000004ff4a7803 */ /* 0x000fe20000000000 */
[----:B------:R-:W-:Y:S01]  /*2430*/  IMAD R12, R73, R6, RZ ;  /* 0x00000006490c7224 */ /* 0x000fe200078e02ff */
[----:B------:R-:W-:Y:S01]  /*2440*/  SHF.L.U64.HI R62, R6, 0x6, R7 ;  /* 0x00000006063e7819 */ /* 0x000fe20000010207 */
[----:B------:R-:W-:-:S04]  /*2450*/  IMAD.WIDE.U32 R20, R217, UR4, R20 ;  /* 0x00000004d9147c25 */ /* 0x000fc8000f8e0014 */
[----:B------:R-:W-:Y:S01]  /*2460*/  IMAD R21, R217, UR5, R21 ;  /* 0x00000005d9157c24 */ /* 0x000fe2000f8e0215 */
[----:B------:R-:W-:Y:S01]  /*2470*/  ULDC.64 UR4, c[0x0][0x310] ;  /* 0x0000c40000047ab9 */ /* 0x000fe20000000a00 */
[----:B------:R-:W-:Y:S02]  /*2480*/  IMAD R12, R23, R7, R12 ;  /* 0x00000007170c7224 */ /* 0x000fe400078e020c */
[----:B------:R-:W-:Y:S02]  /*2490*/  IMAD.SHL.U32 R58, R189, 0x40, RZ ;  /* 0x00000040bd3a7824 */ /* 0x000fe400078e00ff */
[----:B--2---:R-:W-:-:S03]  /*24a0*/  IMAD.WIDE.U32 R34, R23, R56, R184 ;  /* 0x0000003817227225 */ /* 0x004fc600078e00b8 */
[----:B------:R-:W-:Y:S01]  /*24b0*/  LOP3.LUT R58, R58, 0x1c0, RZ, 0xc0, !PT ;  /* 0x000001c03a3a7812 */ /* 0x000fe200078ec0ff */
[C---:B------:R-:W-:Y:S01]  /*24c0*/  IMAD.WIDE.U32 R36, R23.reuse, R56, R16 ;  /* 0x0000003817247225 */ /* 0x040fe200078e0010 */
[----:B---3--:R-:W-:Y:S02]  /*24d0*/  SHF.L.U64.HI R60, R4, 0x6, R5 ;  /* 0x00000006043c7819 */ /* 0x008fe40000010205 */
[----:B------:R-:W-:Y:S01]  /*24e0*/  SHF.R.U32.HI R54, RZ, 0x3, R58 ;  /* 0x00000003ff367819 */ /* 0x000fe2000001163a */
[----:B------:R-:W-:Y:S01]  /*24f0*/  IMAD.WIDE.U32 R30, R23, R4, R184 ;  /* 0x00000004171e7225 */ /* 0x000fe200078e00b8 */
[----:B0-----:R-:W-:-:S03]  /*2500*/  SHF.R.U32.HI R26, RZ, 0x7, R26 ;  /* 0x00000007ff1a7819 */ /* 0x001fc6000001161a */
[----:B------:R-:W-:-:S04]  /*2510*/  IMAD.WIDE.U32 R32, R23, R4, R16 ;  /* 0x0000000417207225 */ /* 0x000fc800078e0010 */
[----:B------:R-:W-:Y:S02]  /*2520*/  VIADD R55, R16, 0x20 ;  /* 0x0000002010377836 */ /* 0x000fe40000000000 */
[----:B------:R-:W-:Y:S02]  /*2530*/  IMAD.SHL.U32 R61, R6, 0x40, RZ ;  /* 0x00000040063d7824 */ /* 0x000fe400078e00ff */
[----:B------:R-:W-:Y:S02]  /*2540*/  IMAD.SHL.U32 R59, R4, 0x40, RZ ;  /* 0x00000040043b7824 */ /* 0x000fe400078e00ff */
[----:B------:R-:W-:Y:S02]  /*2550*/  VIADD R53, R26, 0x8 ;  /* 0x000000081a357836 */ /* 0x000fe40000000000 */
[----:B------:R-:W-:Y:S01]  /*2560*/  IMAD.SHL.U32 R52, R15, 0x2, RZ ;  /* 0x000000020f347824 */ /* 0x000fe200078e00ff */
[----:B----4-:R-:W-:-:S04]  /*2570*/  SHF.R.S32.HI R3, RZ, 0x1f, R0 ;  /* 0x0000001fff037819 */ /* 0x010fc80000011400 */
[----:B------:R-:W-:Y:S02]  /*2580*/  SEL R8, R3, RZ, !P0 ;  /* 0x000000ff03087207 */ /* 0x000fe40004000000 */
[----:B------:R-:W-:-:S03]  /*2590*/  SEL R3, R0, RZ, !P0 ;  /* 0x000000ff00037207 */ /* 0x000fc60004000000 */
[----:B------:R-:W-:Y:S02]  /*25a0*/  IMAD R0, R8, UR4, RZ ;  /* 0x0000000408007c24 */ /* 0x000fe4000f8e02ff */
[C---:B------:R-:W-:Y:S01]  /*25b0*/  IMAD.WIDE.U32 R20, R3.reuse, UR4, R20 ;  /* 0x0000000403147c25 */ /* 0x040fe2000f8e0014 */
[----:B------:R-:W-:Y:S02]  /*25c0*/  ULDC UR4, c[0x0][0x2f4] ;  /* 0x0000bd0000047ab9 */ /* 0x000fe40000000800 */
[----:B------:R-:W-:Y:S01]  /*25d0*/  ISETP.GE.AND P4, PT, R16, UR4, PT ;  /* 0x0000000410007c0c */ /* 0x000fe2000bf86270 */
[----:B------:R-:W-:Y:S01]  /*25e0*/  IMAD R65, R3, UR5, R0 ;  /* 0x0000000503417c24 */ /* 0x000fe2000f8e0200 */
[----:B------:R-:W-:Y:S01]  /*25f0*/  ISETP.GE.AND P3, PT, R55, UR4, PT ;  /* 0x0000000437007c0c */ /* 0x000fe2000bf66270 */
[----:B------:R-:W-:Y:S02]  /*2600*/  IMAD R0, R8, UR6, RZ ;  /* 0x0000000608007c24 */ /* 0x000fe4000f8e02ff */
[----:B------:R-:W-:-:S04]  /*2610*/  IMAD.WIDE.U32 R8, R23, R6, R16 ;  /* 0x0000000617087225 */ /* 0x000fc800078e0010 */
[----:B------:R-:W-:Y:S01]  /*2620*/  IMAD.WIDE.U32 R28, R3, UR6, R28 ;  /* 0x00000006031c7c25 */ /* 0x000fe2000f8e001c */
[----:B------:R-:W-:-:S03]  /*2630*/  IADD3 R72, P0, R20, R8, RZ ;  /* 0x0000000814487210 */ /* 0x000fc60007f1e0ff */
[----:B------:R-:W-:Y:S01]  /*2640*/  IMAD R13, R3, UR7, R0 ;  /* 0x00000007030d7c24 */ /* 0x000fe2000f8e0200 */
[----:B------:R-:W-:Y:S01]  /*2650*/  SEL R3, R15, RZ, P2 ;  /* 0x000000ff0f037207 */ /* 0x000fe20001000000 */
[----:B------:R-:W-:Y:S02]  /*2660*/  IMAD R0, R73, R4, RZ ;  /* 0x0000000449007224 */ /* 0x000fe400078e02ff */
[----:B------:R-:W-:Y:S02]  /*2670*/  IMAD.IADD R65, R21, 0x1, R65 ;  /* 0x0000000115417824 */ /* 0x000fe400078e0241 */
[----:B------:R-:W-:Y:S02]  /*2680*/  IMAD R11, R23, R5, R0 ;  /* 0x00000005170b7224 */ /* 0x000fe400078e0200 */
[----:B------:R-:W-:Y:S01]  /*2690*/  IMAD R0, R73, R56, RZ ;  /* 0x0000003849007224 */ /* 0x000fe200078e02ff */
[----:B------:R-:W-:Y:S01]  /*26a0*/  IADD3.X R64, R65, R9, R12, P0, !PT ;  /* 0x0000000941407210 */ /* 0x000fe200007fe40c */
[----:B------:R-:W-:Y:S01]  /*26b0*/  IMAD.IADD R3, R16, 0x1, R3 ;  /* 0x0000000110037824 */ /* 0x000fe200078e0203 */
[C---:B------:R-:W-:Y:S01]  /*26c0*/  IADD3 R38, P0, R23.reuse, R38, RZ ;  /* 0x0000002617267210 */ /* 0x040fe20007f1e0ff */
[----:B------:R-:W-:-:S02]  /*26d0*/  IMAD R9, R23, R57, R0 ;  /* 0x0000003917097224 */ /* 0x000fc400078e0200 */
[----:B------:R-:W-:Y:S01]  /*26e0*/  IMAD.IADD R31, R31, 0x1, R11 ;  /* 0x000000011f1f7824 */ /* 0x000fe200078e020b */
[----:B------:R-:W-:Y:S01]  /*26f0*/  SHF.R.S32.HI R0, RZ, 0x1f, R3 ;  /* 0x0000001fff007819 */ /* 0x000fe20000011403 */
[----:B------:R-:W-:Y:S02]  /*2700*/  IMAD.IADD R35, R35, 0x1, R9 ;  /* 0x0000000123237824 */ /* 0x000fe400078e0209 */
[----:B------:R-:W-:Y:S01]  /*2710*/  IMAD.IADD R37, R9, 0x1, R37 ;  /* 0x0000000109257824 */ /* 0x000fe200078e0225 */
[----:B------:R-:W-:Y:S01]  /*2720*/  LEA.HI R63, R0, R3, RZ, 0x3 ;  /* 0x00000003003f7211 */ /* 0x000fe200078f18ff */
[----:B------:R-:W-:Y:S01]  /*2730*/  IMAD.IADD R33, R11, 0x1, R33 ;  /* 0x000000010b217824 */ /* 0x000fe200078e0221 */
[----:B------:R-:W-:Y:S01]  /*2740*/  LOP3.LUT R3, R58, 0x18, R16, 0xf8, !PT ;  /* 0x000000183a037812 */ /* 0x000fe200078ef810 */
[C---:B-----5:R-:W-:Y:S01]  /*2750*/  IMAD.WIDE.U32 R30, R152.reuse, R4, R30 ;  /* 0x00000004981e7225 */ /* 0x060fe200078e001e */
[----:B------:R-:W-:Y:S02]  /*2760*/  SHF.R.S32.HI R9, RZ, 0x1f, R152 ;  /* 0x0000001fff097819 */ /* 0x000fe40000011498 */
[----:B------:R-:W-:Y:S01]  /*2770*/  LOP3.LUT R3, R3, R54, RZ, 0x3c, !PT ;  /* 0x0000003603037212 */ /* 0x000fe200078e3cff */
[----:B------:R-:W-:Y:S01]  /*2780*/  IMAD.WIDE.U32 R32, R152, R4, R32 ;  /* 0x0000000498207225 */ /* 0x000fe200078e0020 */
[----:B------:R-:W-:-:S03]  /*2790*/  LOP3.LUT R48, R63, 0xfffffff8, RZ, 0xc0, !PT ;  /* 0xfffffff83f307812 */ /* 0x000fc600078ec0ff */
[----:B------:R-:W-:Y:S01]  /*27a0*/  IMAD R51, R214, 0x200, R3 ;  /* 0x00000200d6337824 */ /* 0x000fe200078e0203 */
[----:B------:R-:W-:Y:S01]  /*27b0*/  LOP3.LUT R3, R58, 0x38, R63, 0xf8, !PT ;  /* 0x000000383a037812 */ /* 0x000fe200078ef83f */
[C---:B------:R-:W-:Y:S01]  /*27c0*/  IMAD R0, R9.reuse, R4, RZ ;  /* 0x0000000409007224 */ /* 0x040fe200078e02ff */
[----:B------:R-:W-:Y:S01]  /*27d0*/  SHF.R.S32.HI R45, RZ, 0x1f, R48 ;  /* 0x0000001fff2d7819 */ /* 0x000fe20000011430 */
[----:B------:R-:W-:Y:S01]  /*27e0*/  IMAD R9, R9, R56, RZ ;  /* 0x0000003809097224 */ /* 0x000fe200078e02ff */
[----:B------:R-:W-:Y:S01]  /*27f0*/  LOP3.LUT R3, R3, R54, RZ, 0x3c, !PT ;  /* 0x0000003603037212 */ /* 0x000fe200078e3cff */
[C---:B------:R-:W-:Y:S02]  /*2800*/  IMAD R49, R152.reuse, R5, R0 ;  /* 0x0000000598317224 */ /* 0x040fe400078e0200 */
[----:B------:R-:W-:Y:S01]  /*2810*/  IMAD R9, R152, R57, R9 ;  /* 0x0000003998097224 */ /* 0x000fe200078e0209 */
[----:B------:R-:W-:Y:S01]  /*2820*/  SHF.L.U64.HI R57, R56, 0x6, R57 ;  /* 0x0000000638397819 */ /* 0x000fe20000010239 */
[----:B------:R-:W-:-:S04]  /*2830*/  IMAD.WIDE.U32 R34, R152, R56, R34 ;  /* 0x0000003898227225 */ /* 0x000fc800078e0022 */
[----:B------:R-:W-:-:S04]  /*2840*/  IMAD.WIDE.U32 R36, R152, R56, R36 ;  /* 0x0000003898247225 */ /* 0x000fc800078e0024 */
[----:B------:R-:W-:Y:S02]  /*2850*/  IMAD.IADD R50, R31, 0x1, R49 ;  /* 0x000000011f327824 */ /* 0x000fe400078e0231 */
[----:B------:R-:W-:Y:S02]  /*2860*/  IMAD.SHL.U32 R56, R56, 0x40, RZ ;  /* 0x0000004038387824 */ /* 0x000fe400078e00ff */
[----:B------:R-:W-:Y:S02]  /*2870*/  IMAD.X R39, R10, 0x1, R73, P0 ;  /* 0x000000010a277824 */ /* 0x000fe400000e0649 */
[----:B------:R-:W-:Y:S02]  /*2880*/  IMAD.IADD R49, R49, 0x1, R33 ;  /* 0x0000000131317824 */ /* 0x000fe400078e0221 */
[----:B------:R-:W-:Y:S02]  /*2890*/  IMAD.IADD R47, R35, 0x1, R9 ;  /* 0x00000001232f7824 */ /* 0x000fe400078e0209 */
[----:B------:R-:W-:-:S02]  /*28a0*/  IMAD.IADD R46, R9, 0x1, R37 ;  /* 0x00000001092e7824 */ /* 0x000fc400078e0225 */
[----:B------:R-:W-:Y:S02]  /*28b0*/  IMAD R3, R214, 0x200, R3 ;  /* 0x00000200d6037824 */ /* 0x000fe400078e0203 */
[----:B------:R-:W-:-:S07]  /*28c0*/  IMAD.IADD R0, R29, 0x1, R13 ;  /* 0x000000011d007824 */ /* 0x000fce00078e020d */
.L_x_8621:
        /* <DEDUP_REMOVED lines=58> */
.L_x_8596:
[----:B------:R-:W-:Y:S05]  /*2c70*/  BSYNC B1 ;  /* 0x0000000000017941 */ /* 0x000fea0003800000 */
.L_x_8595:
        /* <DEDUP_REMOVED lines=20> */
.L_x_8597:
[----:B------:R-:W-:Y:S01]  /*2dc0*/  IMAD R75, R22, 0x8, R2 ;  /* 0x00000008164b7824 */ /* 0x000fe200078e0202 */
[----:B------:R-:W-:Y:S01]  /*2dd0*/  SHF.L.U32 R76, R186, 0x1f, RZ ;  /* 0x0000001fba4c7819 */ /* 0x000fe200000006ff */
[----:B------:R-:W-:Y:S03]  /*2de0*/  BSSY B1, `(.L_x_8598) ;  /* 0x0000003000017945 */ /* 0x000fe60003800000 */
[----:B------:R-:W0:Y:S02]  /*2df0*/  SYNCS.PHASECHK.TRANS64.TRYWAIT P5, [R75+URZ+0x38890], R76 ;  /* 0x0388904c4b0075a7 */ /* 0x000e2400080a017f */
[----:B0-----:R-:W-:Y:S05]  /*2e00*/  @!P5 BRA `(.L_x_8599) ;  /* 0x0000021c00b4d947 */ /* 0x001fea0003800000 */
.L_x_8918:
[----:B------:R-:W-:Y:S05]  /*2e10*/  BSYNC B1 ;  /* 0x0000000000017941 */ /* 0x000fea0003800000 */
.L_x_8598:
        /* <DEDUP_REMOVED lines=53> */
.L_x_8604:
[----:B------:R-:W-:Y:S05]  /*3170*/  BSYNC B2 ;  /* 0x0000000000027941 */ /* 0x000fea0003800000 */
.L_x_8603:
[----:B--2---:R1:W-:Y:S02]  /*3180*/  STG.E.128 desc[UR42][R12.64], R4 ;  /* 0x000000040c007986 */ /* 0x0043e4000c101d2a */
.L_x_8602:
[----:B------:R-:W-:Y:S05]  /*3190*/  BSYNC B1 ;  /* 0x0000000000017941 */ /* 0x000fea0003800000 */
.L_x_8601:
        /* <DEDUP_REMOVED lines=56> */
.L_x_8606:
[----:B------:R-:W-:Y:S05]  /*3520*/  BSYNC B1 ;  /* 0x0000000000017941 */ /* 0x000fea0003800000 */
.L_x_8605:
[----:B-1----:R2:W-:Y:S01]  /*3530*/  STG.E.128 desc[UR42][R12.64+0x40], R4 ;  /* 0x000040040c007986 */ /* 0x0025e2000c101d2a */
[----:B------:R-:W-:Y:S05]  /*3540*/  BRA `(.L_x_8600) ;  /* 0x0000000c00507947 */ /* 0x000fea0003800000 */
.L_x_8594:
        /* <DEDUP_REMOVED lines=44> */
.L_x_8607:
[----:B------:R-:W-:Y:S01]  /*3810*/  IMAD R75, R22, 0x8, R2 ;  /* 0x00000008164b7824 */ /* 0x000fe200078e0202 */
[----:B------:R-:W-:Y:S01]  /*3820*/  SHF.L.U32 R76, R186, 0x1f, RZ ;  /* 0x0000001fba4c7819 */ /* 0x000fe200000006ff */
[----:B------:R-:W0:Y:S01]  /*3830*/  LDC R77, c[0x0][0x2f4] ;  /* 0x0000bd00ff4d7b82 */ /* 0x000e220000000800 */
[----:B------:R-:W-:Y:S02]  /*3840*/  BSSY B1, `(.L_x_8608) ;  /* 0x0000003000017945 */ /* 0x000fe40003800000 */
[----:B------:R-:W1:Y:S02]  /*3850*/  SYNCS.PHASECHK.TRANS64.TRYWAIT P5, [R75+URZ+0x38890], R76 ;  /* 0x0388904c4b0075a7 */ /* 0x000e6400080a017f */
[----:B-1----:R-:W-:Y:S05]  /*3860*/  @!P5 BRA `(.L_x_8609) ;  /* 0x000002140030d947 */ /* 0x002fea0003800000 */
.L_x_8919:
[----:B------:R-:W-:Y:S05]  /*3870*/  BSYNC B1 ;  /* 0x0000000000017941 */ /* 0x000fea0003800000 */
.L_x_8608:
        /* <DEDUP_REMOVED lines=125> */
.L_x_8611:
[----:B------:R-:W-:Y:S05]  /*4050*/  BSYNC B1 ;  /* 0x0000000000017941 */ /* 0x000fea0003800000 */
.L_x_8610:
        /* <DEDUP_REMOVED lines=10> */
.L_x_8593:
[----:B------:R-:W-:-:S06]  /*4100*/  UISETP.NE.AND UP0, UPT, UR37, 0x3, UPT ;  /* 0x000000032500788c */ /* 0x000fcc000bf05270 */
[----:B------:R-:W-:-:S13]  /*4110*/  PLOP3.LUT P0, PT, PT, PT, UP0, 0x80, 0x0 ;  /* 0x000000000000781c */ /* 0x000fda0003f0f008 */
[----:B------:R-:W-:Y:S05]  /*4120*/  @!P0 BRA `(.L_x_8612) ;  /* 0x0000000000048947 */ /* 0x000fea0003800000 */
[----:B------:R-:W-:Y:S01]  /*4130*/  BPT.TRAP 0x1 ;  /* 0x000000040000795c */ /* 0x000fe20000300000 */
.L_x_8612:
        /* <DEDUP_REMOVED lines=8> */
.L_x_8920:
[----:B------:R-:W-:Y:S05]  /*41c0*/  BSYNC B1 ;  /* 0x0000000000017941 */ /* 0x000fea0003800000 */
.L_x_8613:
        /* <DEDUP_REMOVED lines=12> */
.L_x_8600:
[----:B------:R-:W-:Y:S05]  /*4290*/  BSYNC B0 ;  /* 0x0000000000007941 */ /* 0x000fea0003800000 */
.L_x_8592:
        /* <DEDUP_REMOVED lines=17> */
.L_x_8616:
[----:B------:R-:W-:Y:S05]  /*43b0*/  BSYNC B0 ;  /* 0x0000000000007941 */ /* 0x000fea0003800000 */
.L_x_8615:
[----:B------:R-:W2:Y:S01]  /*43c0*/  SYNCS.PHASECHK.TRANS64.TRYWAIT P0, [R75+URZ+0x388b0], R76 ;  /* 0x0388b04c4b0075a7 */ /* 0x000ea2000800017f */
[----:B------:R-:W-:Y:S04]  /*43d0*/  BSSY B0, `(.L_x_8617) ;  /* 0x0000002000007945 */ /* 0x000fe80003800000 */
[----:B--2---:R-:W-:Y:S05]  /*43e0*/  @!P0 BRA `(.L_x_8618) ;  /* 0x0000020800788947 */ /* 0x004fea0003800000 */
.L_x_8921:
[----:B------:R-:W-:Y:S05]  /*43f0*/  BSYNC B0 ;  /* 0x0000000000007941 */ /* 0x000fea0003800000 */
.L_x_8617:
        /* <DEDUP_REMOVED lines=82> */
.L_x_8620:
[----:B------:R-:W-:Y:S05]  /*4920*/  BSYNC B0 ;  /* 0x0000000000007941 */ /* 0x000fea0003800000 */
.L_x_8619:
        /* <DEDUP_REMOVED lines=17> */
.L_x_8587:
[----:B------:R-:W-:Y:S04]  /*4a40*/  BSSY B0, `(.L_x_8622) ;  /* 0x0000004000007945 */ /* 0x000fe80003800000 */
[----:B------:R-:W-:Y:S05]  /*4a50*/  @P0 BRA `(.L_x_8623) ;  /* 0x0000000000080947 */ /* 0x000fea0003800000 */
[----:B------:R-:W1:Y:S02]  /*4a60*/  FENCE.VIEW.ASYNC.G ;  /* 0x00000000000073c6 */ /* 0x000e640000000100 */
[----:B-1----:R-:W-:Y:S06]  /*4a70*/  BAR.ARV 0xc, 0x180 ;  /* 0x0306000000007b1d */ /* 0x002fec0000002000 */
.L_x_8623:
[----:B------:R-:W-:Y:S05]  /*4a80*/  BSYNC B0 ;  /* 0x0000000000007941 */ /* 0x000fea0003800000 */
.L_x_8622:
        /* <DEDUP_REMOVED lines=49> */
.L_x_8627:
[----:B------:R-:W-:Y:S05]  /*4da0*/  BSYNC B0 ;  /* 0x0000000000007941 */ /* 0x000fea0003800000 */
.L_x_8626:
        /* <DEDUP_REMOVED lines=144> */
.L_x_8631:
        /* <DEDUP_REMOVED lines=185> */
.L_x_8630:
[----:B------:R-:W-:Y:S05]  /*6240*/  BSYNC B0 ;  /* 0x0000000000007941 */ /* 0x000fea0003800000 */
.L_x_8629:
        /* <DEDUP_REMOVED lines=143> */
.L_x_8625:
[----:B------:R-:W1:Y:S01]  /*6b40*/  LDC R0, c[0x0][0x448] ;  /* 0x00011200ff007b82 */ /* 0x000e620000000800 */
[----:B------:R-:W-:Y:S01]  /*6b50*/  VIADD R3, R194, 0x3f ;  /* 0x0000003fc2037836 */ /* 0x000fe20000000000 */
[----:B------:R-:W-:Y:S01]  /*6b60*/  BSSY B0, `(.L_x_8632) ;  /* 0x000002b000007945 */ /* 0x000fe20003800000 */
        /* <DEDUP_REMOVED lines=42> */
.L_x_8633:
[----:B------:R-:W-:Y:S05]  /*6e10*/  BSYNC B0 ;  /* 0x0000000000007941 */ /* 0x000fea0003800000 */
.L_x_8632:
        /* <DEDUP_REMOVED lines=101> */
.L_x_8635:
[----:B------:R-:W-:Y:S05]  /*7470*/  BSYNC B6 ;  /* 0x0000000000067941 */ /* 0x000fea0003800000 */
.L_x_8634:
        /* <DEDUP_REMOVED lines=12> */
.L_x_8639:
[----:B-1----:R1:W2:Y:S02]  /*7540*/  SYNCS.PHASECHK.TRANS64.TRYWAIT P0, [R2+URZ+0x38800], R5 ;  /* 0x03880005020075a7 */ /* 0x0022a4000800017f */
[----:B--2---:R-:W-:Y:S05]  /*7550*/  @!P0 NANOSLEEP.SYNCS 0x989680 ;  /* 0x009896800000895d */ /* 0x004fea0003900000 */
[----:B------:R-:W2:Y:S02]  /*7560*/  @!P0 SYNCS.PHASECHK.TRANS64 P0, [R2+URZ+0x38800], R5 ;  /* 0x03880005020085a7 */ /* 0x000ea4000800007f */
[----:B--2---:R-:W-:Y:S05]  /*7570*/  @!P0 BRA `(.L_x_8639) ;  /* 0xfffffffc00f08947 */ /* 0x004fea000383ffff */
.L_x_8638:
[----:B------:R-:W-:Y:S05]  /*7580*/  BSYNC B0 ;  /* 0x0000000000007941 */ /* 0x000fea0003800000 */
.L_x_8637:
[----:B------:R-:W-:Y:S05]  /*7590*/  BRA `(.L_x_8640) ;  /* 0x0000002c00907947 */ /* 0x000fea0003800000 */
.L_x_8636:
        /* <DEDUP_REMOVED lines=31> */
.L_x_8642:
[----:B------:R-:W-:Y:S05]  /*7790*/  BSYNC B6 ;  /* 0x0000000000067941 */ /* 0x000fea0003800000 */
.L_x_8641:
        /* <DEDUP_REMOVED lines=45> */
.L_x_8927:
        /* <DEDUP_REMOVED lines=29> */
.L_x_8647:
[----:B------:R-:W-:Y:S05]  /*7c40*/  BSYNC B1 ;  /* 0x0000000000017941 */ /* 0x000fea0003800000 */
.L_x_8646:
        /* <DEDUP_REMOVED lines=10> */
[----:B------:R-:W-:-:S02]  /*7cf0*/  IMAD.MOV.U32 R4, RZ, RZ, R28 ;  /* 0x000000ffff047224 */ /* 0x000fc400078e001c */
[----:B------:R-:W-:Y:S01]  /*7d00*/  IMAD.MOV.U32 R5, RZ, RZ, R29 ;  /* 0x000000ffff057224 */ /* 0x000fe200078e001d */
[----:B------:R-:W-:-:S04]  /*7d10*/  PRMT R46, R0, 0x5410, R3 ;  /* 0x00005410002e7816 */ /* 0x000fc80000000003 */
[----:B------:R-:W-:Y:S01]  /*7d20*/  PRMT R41, R4, 0x5410, R5 ;  /* 0x0000541004297816 */ /* 0x000fe20000000005 */
[----:B------:R-:W-:Y:S06]  /*7d30*/  BRA.DIV UR4, `(.L_x_8648) ;  /* 0x000001d204ac7947 */ /* 0x000fec000b800000 */
[----:B------:R1:W2:Y:S04]  /*7d40*/  SHFL.IDX PT, R0, R33, 0x1, 0x1c1f ;  /* 0x003c1f0021007f89 */ /* 0x0002a800000e0000 */
[----:B------:R1:W3:Y:S04]  /*7d50*/  SHFL.IDX PT, R7, R30, 0x1, 0x1c1f ;  /* 0x003c1f001e077f89 */ /* 0x0002e800000e0000 */
[----:B0-----:R-:W0:Y:S04]  /*7d60*/  SHFL.IDX PT, R32, R32, 0x1, 0x1c1f ;  /* 0x003c1f0020207f89 */ /* 0x001e2800000e0000 */
[----:B-1----:R-:W4:Y:S02]  /*7d70*/  SHFL.IDX PT, R31, R31, 0x1, 0x1c1f ;  /* 0x003c1f001f1f7f89 */ /* 0x002f2400000e0000 */
.L_x_8933:
[----:B------:R-:W-:Y:S01]  /*7d80*/  VIADD R34, R34, 0x20 ;  /* 0x0000002022227836 */ /* 0x000fe20000000000 */
[----:B------:R-:W-:Y:S01]  /*7d90*/  LEA.HI R3, R230, R230, RZ, 0x1 ;  /* 0x000000e6e6037211 */ /* 0x000fe200078f08ff */
[----:B------:R-:W-:Y:S01]  /*7da0*/  BSSY B1, `(.L_x_8649) ;  /* 0x0000021000017945 */ /* 0x000fe20003800000 */
[----:B------:R-:W-:Y:S01]  /*7db0*/  IMAD.SHL.U32 R33, R189, 0x40, RZ ;  /* 0x00000040bd217824 */ /* 0x000fe200078e00ff */
        /* <DEDUP_REMOVED lines=14> */
[----:B----4-:R-:W-:-:S08]  /*7ea0*/  IMAD.MOV.U32 R8, RZ, RZ, R31 ;  /* 0x000000ffff087224 */ /* 0x010fd000078e001f */
[C---:B------:R-:W-:Y:S02]  /*7eb0*/  @!P2 IMAD.WIDE R4, R184.reuse, 0x2, R4 ;  /* 0x00000002b804a825 */ /* 0x040fe400078e0204 */
[C---:B------:R-:W-:Y:S02]  /*7ec0*/  @!P3 SHF.L.U64.HI R11, R191.reuse, 0x1, R36 ;  /* 0x00000001bf0bb819 */ /* 0x040fe40000010224 */
[----:B------:R-:W-:Y:S01]  /*7ed0*/  @!P3 IMAD.SHL.U32 R6, R191, 0x2, RZ ;  /* 0x00000002bf06b824 */ /* 0x000fe200078e00ff */
[----:B------:R1:W5:Y:S01]  /*7ee0*/  @!P2 LD.E.64 R12, desc[UR42][R4.64] ;  /* 0x0000002a040ca980 */ /* 0x000362000c101b00 */
[----:B0-----:R-:W-:Y:S01]  /*7ef0*/  IMAD.MOV.U32 R9, RZ, RZ, R32 ;  /* 0x000000ffff097224 */ /* 0x001fe200078e0020 */
[----:B------:R-:W-:Y:S02]  /*7f00*/  CS2R R14, SRZ ;  /* 0x00000000000e7805 */ /* 0x000fe4000001ff00 */
[-C--:B-1----:R-:W-:Y:S02]  /*7f10*/  @!P3 IADD3 R4, P0, R7, R6.reuse, RZ ;  /* 0x000000060704b210 */ /* 0x082fe40007f1e0ff */
        /* <DEDUP_REMOVED lines=9> */
.L_x_8650:
[----:B------:R-:W-:Y:S05]  /*7fb0*/  BSYNC B1 ;  /* 0x0000000000017941 */ /* 0x000fea0003800000 */
.L_x_8649:
[----:B------:R-:W4:Y:S01]  /*7fc0*/  SYNCS.PHASECHK.TRANS64.TRYWAIT P0, [R2+URZ+0x38800], R37 ;  /* 0x03880025020075a7 */ /* 0x000f22000800017f */
[----:B------:R-:W-:Y:S01]  /*7fd0*/  LOP3.LUT R33, R33, 0x1c0, RZ, 0xc0, !PT ;  /* 0x000001c021217812 */ /* 0x000fe200078ec0ff */
[----:B-1---5:R-:W-:Y:S01]  /*7fe0*/  IMAD.MOV.U32 R4, RZ, RZ, R8 ;  /* 0x000000ffff047224 */ /* 0x022fe200078e0008 */
[----:B0-----:R-:W-:Y:S01]  /*7ff0*/  VIADDMNMX R32, R35, -R194, 0x40, PT ;  /* 0x0000004023207446 */ /* 0x001fe200038009c2 */
[----:B---3--:R-:W-:Y:S01]  /*8000*/  IMAD.MOV.U32 R7, RZ, RZ, R10 ;  /* 0x000000ffff077224 */ /* 0x008fe200078e000a */
        /* <DEDUP_REMOVED lines=8> */
[----:B------:R-:W-:-:S02]  /*8090*/  PRMT R47, R6, 0x7610, R47 ;  /* 0x00007610062f7816 */ /* 0x000fc4000000002f */
[----:B----4-:R-:W-:Y:S01]  /*80a0*/  PRMT R31, R7, 0x5410, R4 ;  /* 0x00005410071f7816 */ /* 0x010fe20000000004 */
[----:B------:R-:W-:Y:S01]  /*80b0*/  IMAD R5, R214, 0x200, R5 ;  /* 0x00000200d6057824 */ /* 0x000fe200078e0205 */
[----:B------:R-:W-:Y:S01]  /*80c0*/  PRMT R33, R0, 0x7610, R33 ;  /* 0x0000761000217816 */ /* 0x000fe20000000021 */
[----:B------:R-:W-:Y:S01]  /*80d0*/  IMAD.MOV.U32 R0, RZ, RZ, R11 ;  /* 0x000000ffff007224 */ /* 0x000fe200078e000b */
[----:B------:R-:W-:Y:S01]  /*80e0*/  LOP3.LUT P2, RZ, R189, 0x4, RZ, 0xc0, !PT ;  /* 0x00000004bdff7812 */ /* 0x000fe2000784c0ff */
[----:B------:R-:W-:Y:S01]  /*80f0*/  IMAD.MOV.U32 R4, RZ, RZ, R14 ;  /* 0x000000ffff047224 */ /* 0x000fe200078e000e */
[----:B------:R-:W-:Y:S01]  /*8100*/  ISETP.GE.AND P1, PT, R23, R32, PT ;  /* 0x000000201700720c */ /* 0x000fe20003f26270 */
[----:B------:R-:W-:Y:S01]  /*8110*/  IMAD R30, R5, 0x2, R2 ;  /* 0x00000002051e7824 */ /* 0x000fe200078e0202 */
[----:B------:R-:W-:Y:S01]  /*8120*/  PRMT R35, R0, 0x7610, R35 ;  /* 0x0000761000237816 */ /* 0x000fe20000000023 */
[----:B------:R-:W-:Y:S01]  /*8130*/  IMAD.MOV.U32 R5, RZ, RZ, R15 ;  /* 0x000000ffff057224 */ /* 0x000fe200078e000f */
[----:B------:R-:W-:Y:S01]  /*8140*/  PRMT R48, R4, 0x7610, R48 ;  /* 0x0000761004307816 */ /* 0x000fe20000000030 */
[----:B------:R-:W-:-:S02]  /*8150*/  VIADD R4, R30, 0x20400 ;  /* 0x000204001e047836 */ /* 0x000fc40000000000 */
[----:B------:R-:W-:Y:S01]  /*8160*/  VIADD R0, R30, 0x20440 ;  /* 0x000204401e007836 */ /* 0x000fe20000000000 */
[----:B------:R-:W-:Y:S06]  /*8170*/  @!P0 BRA `(.L_x_8652) ;  /* 0x000001d000108947 */ /* 0x000fec0003800000 */
.L_x_8934:
[----:B------:R-:W-:Y:S05]  /*8180*/  BSYNC B1 ;  /* 0x0000000000017941 */ /* 0x000fea0003800000 */
.L_x_8651:
        /* <DEDUP_REMOVED lines=11> */
[----:B0-----:R-:W-:Y:S02]  /*8240*/  SHF.R.U32.HI R37, RZ, 0x10, R27 ;  /* 0x00000010ff257819 */ /* 0x001fe4000001161b */
[----:B------:R-:W-:Y:S02]  /*8250*/  SHF.R.U64 R39, R28, 0x10, R29 ;  /* 0x000000101c277819 */ /* 0x000fe4000000121d */
        /* <DEDUP_REMOVED lines=42> */
.L_x_8656:
[----:B------:R-:W-:Y:S05]  /*8500*/  BSYNC B2 ;  /* 0x0000000000027941 */ /* 0x000fea0003800000 */
.L_x_8655:
[----:B------:R-:W-:Y:S05]  /*8510*/  @P1 BRA `(.L_x_8654) ;  /* 0x0000000000b81947 */ /* 0x000fea0003800000 */
[----:B-1----:R-:W1:Y:S01]  /*8520*/  LDS.128 R4, [R0] ;  /* 0x0000000000047984 */ /* 0x002e620000000c00 */
[----:B------:R-:W-:Y:S02]  /*8530*/  SHF.R.U32.HI R36, RZ, 0x10, R21 ;  /* 0x00000010ff247819 */ /* 0x000fe40000011615 */
[----:B------:R-:W-:Y:S02]  /*8540*/  SHF.R.U32.HI R27, RZ, 0x10, R25 ;  /* 0x00000010ff1b7819 */ /* 0x000fe40000011619 */
[----:B------:R-:W-:Y:S02]  /*8550*/  PRMT R36, R46, 0x5432, R36 ;  /* 0x000054322e247816 */ /* 0x000fe40000000024 */
[----:B------:R-:W-:Y:S02]  /*8560*/  PRMT R27, R44, 0x5410, R27 ;  /* 0x000054102c1b7816 */ /* 0x000fe4000000001b */
[----:B------:R-:W-:Y:S01]  /*8570*/  SHF.R.U64 R29, R20, 0x10, R21 ;  /* 0x00000010141d7819 */ /* 0x000fe20000001215 */
[----:B0-----:R-:W-:Y:S01]  /*8580*/  IMAD.U32 R37, R36, 0x10000, RZ ;  /* 0x0001000024257824 */ /* 0x001fe200078e00ff */
        /* <DEDUP_REMOVED lines=39> */
.L_x_8654:
[----:B------:R-:W-:Y:S05]  /*8800*/  BSYNC B1 ;  /* 0x0000000000017941 */ /* 0x000fea0003800000 */
.L_x_8653:
        /* <DEDUP_REMOVED lines=36> */
[----:B0-----:R-:W-:Y:S01]  /*8a50*/  FMUL.FTZ R37, R15, R21 ;  /* 0x000000150f257220 */ /* 0x001fe20000410000 */
        /* <DEDUP_REMOVED lines=17> */
.L_x_8659:
[----:B------:R-:W-:Y:S05]  /*8b70*/  BSYNC B1 ;  /* 0x0000000000017941 */ /* 0x000fea0003800000 */
.L_x_8658:
        /* <DEDUP_REMOVED lines=46> */
[----:B------:R3:W-:Y:S01]  /*8e60*/  STS.128 [R0+0x1000], R4 ;  /* 0x0010000400007388 */ /* 0x0007e20000000c00 */
[----:B------:R-:W-:Y:S05]  /*8e70*/  BRA `(.L_x_8657) ;  /* 0x0000001400347947 */ /* 0x000fea0003800000 */
.L_x_8644:
        /* <DEDUP_REMOVED lines=34> */
.L_x_8940:
        /* <DEDUP_REMOVED lines=15> */
.L_x_8662:
[----:B------:R-:W-:Y:S05]  /*9190*/  BSYNC B1 ;  /* 0x0000000000017941 */ /* 0x000fea0003800000 */
.L_x_8661:
[----:B-12--5:R-:W-:Y:S01]  /*91a0*/  IMAD.MOV.U32 R4, RZ, RZ, R28 ;  /* 0x000000ffff047224 */ /* 0x026fe200078e001c */
[----:B------:R-:W-:Y:S01]  /*91b0*/  UMOV UR4, 0xffffffff ;  /* 0xffffffff00047882 */ /* 0x000fe20000000000 */
[----:B------:R-:W-:Y:S02]  /*91c0*/  IMAD.MOV.U32 R5, RZ, RZ, R29 ;  /* 0x000000ffff057224 */ /* 0x000fe400078e001d */
[----:B----4-:R-:W-:Y:S02]  /*91d0*/  IMAD.MOV.U32 R6, RZ, RZ, R30 ;  /* 0x000000ffff067224 */ /* 0x010fe400078e001e */
[----:B---3--:R-:W-:Y:S01]  /*91e0*/  IMAD.MOV.U32 R7, RZ, RZ, R31 ;  /* 0x000000ffff077224 */ /* 0x008fe200078e001f */
[----:B------:R-:W-:Y:S01]  /*91f0*/  PRMT R39, R4, 0x5410, R5 ;  /* 0x0000541004277816 */ /* 0x000fe20000000005 */
[----:B------:R-:W-:Y:S02]  /*9200*/  IMAD.MOV.U32 R4, RZ, RZ, R24 ;  /* 0x000000ffff047224 */ /* 0x000fe400078e0018 */
[----:B------:R-:W-:Y:S01]  /*9210*/  IMAD.MOV.U32 R5, RZ, RZ, R25 ;  /* 0x000000ffff057224 */ /* 0x000fe200078e0019 */
[----:B------:R-:W-:Y:S01]  /*9220*/  PRMT R41, R7, 0x5410, R6 ;  /* 0x0000541007297816 */ /* 0x000fe20000000006 */
[----:B------:R-:W-:-:S02]  /*9230*/  IMAD.MOV.U32 R6, RZ, RZ, R26 ;  /* 0x000000ffff067224 */ /* 0x000fc400078e001a */
[----:B------:R-:W-:Y:S01]  /*9240*/  IMAD.MOV.U32 R7, RZ, RZ, R27 ;  /* 0x000000ffff077224 */ /* 0x000fe200078e001b */
[----:B------:R-:W-:Y:S02]  /*9250*/  PRMT R50, R50, 0x5410, R5 ;  /* 0x0000541032327816 */ /* 0x000fe40000000005 */
[----:B------:R-:W-:Y:S02]  /*9260*/  PRMT R47, R6, 0x5410, R4 ;  /* 0x00005410062f7816 */ /* 0x000fe40000000004 */
[----:B------:R-:W-:Y:S02]  /*9270*/  CS2R R4, SRZ ;  /* 0x0000000000047805 */ /* 0x000fe4000001ff00 */
        /* <DEDUP_REMOVED lines=8> */
.L_x_8946:
        /* <DEDUP_REMOVED lines=23> */
.L_x_8665:
[----:B------:R-:W-:Y:S05]  /*9470*/  BSYNC B1 ;  /* 0x0000000000017941 */ /* 0x000fea0003800000 */
.L_x_8664:
        /* <DEDUP_REMOVED lines=19> */
[----:B------:R-:W-:-:S02]  /*95b0*/  PRMT R54, R12, 0x7610, R54 ;  /* 0x000076100c367816 */ /* 0x000fc40000000036 */
[----:B------:R-:W-:Y:S01]  /*95c0*/  PRMT R55, R15, 0x7610, R55 ;  /* 0x000076100f377816 */ /* 0x000fe20000000037 */
[----:B--2---:R-:W-:Y:S06]  /*95d0*/  @!P1 BRA `(.L_x_8667) ;  /* 0x000001bc00f89947 */ /* 0x004fec0003800000 */
.L_x_8947:
[----:B------:R-:W-:Y:S05]  /*95e0*/  BSYNC B1 ;  /* 0x0000000000017941 */ /* 0x000fea0003800000 */
.L_x_8666:
[----:B------:R-:W-:Y:S04]  /*95f0*/  BSSY B1, `(.L_x_8668) ;  /* 0x000006a000017945 */ /* 0x000fe80003800000 */
[----:B------:R-:W-:Y:S05]  /*9600*/  @P2 BRA `(.L_x_8669) ;  /* 0x0000000400a02947 */ /* 0x000fea0003800000 */
[----:B------:R-:W-:Y:S01]  /*9610*/  IMAD.SHL.U32 R12, R189, 0x40, RZ ;  /* 0x00000040bd0c7824 */ /* 0x000fe200078e00ff */
[----:B------:R-:W-:Y:S01]  /*9620*/  SHF.R.U64 R45, R28, 0x10, R29 ;  /* 0x000000101c2d7819 */ /* 0x000fe2000000121d */
[----:B------:R-:W-:Y:S01]  /*9630*/  IMAD.IADD R14, R16, 0x1, R21 ;  /* 0x00000001100e7824 */ /* 0x000fe200078e0215 */
[----:B------:R-:W-:Y:S02]  /*9640*/  SHF.R.U64 R40, R24, 0x10, R25 ;  /* 0x0000001018287819 */ /* 0x000fe40000001219 */
[----:B------:R-:W-:Y:S02]  /*9650*/  LOP3.LUT R15, R12, 0x1c0, RZ, 0xc0, !PT ;  /* 0x000001c00c0f7812 */ /* 0x000fe400078ec0ff */
[----:B------:R-:W-:Y:S02]  /*9660*/  SHF.R.U64 R43, R26, 0x10, R27 ;  /* 0x000000101a2b7819 */ /* 0x000fe4000000121b */
[----:B0-----:R-:W-:Y:S02]  /*9670*/  SHF.R.U32.HI R33, RZ, 0x3, R15 ;  /* 0x00000003ff217819 */ /* 0x001fe4000001160f */
[----:B------:R-:W-:-:S02]  /*9680*/  LOP3.LUT R14, R15, 0x38, R14, 0xf8, !PT ;  /* 0x000000380f0e7812 */ /* 0x000fc400078ef80e */
[----:B------:R-:W-:Y:S02]  /*9690*/  LOP3.LUT R12, R15, 0x38, R16, 0xf8, !PT ;  /* 0x000000380f0c7812 */ /* 0x000fe400078ef810 */
[-C--:B------:R-:W-:Y:S02]  /*96a0*/  LOP3.LUT R15, R14, R33.reuse, RZ, 0x3c, !PT ;  /* 0x000000210e0f7212 */ /* 0x080fe400078e3cff */
[----:B------:R-:W-:Y:S02]  /*96b0*/  LOP3.LUT R13, R12, R33, RZ, 0x3c, !PT ;  /* 0x000000210c0d7212 */ /* 0x000fe400078e3cff */
[----:B------:R-:W-:Y:S01]  /*96c0*/  PRMT R45, R39, 0x5410, R45 ;  /* 0x00005410272d7816 */ /* 0x000fe2000000002d */
[----:B------:R-:W-:Y:S01]  /*96d0*/  IMAD R33, R214, 0x200, R15 ;  /* 0x00000200d6217824 */ /* 0x000fe200078e020f */
[----:B------:R-:W-:Y:S01]  /*96e0*/  SHF.R.U64 R48, R30, 0x10, R31 ;  /* 0x000000101e307819 */ /* 0x000fe2000000121f */
[----:B------:R-:W-:Y:S01]  /*96f0*/  IMAD R13, R214, 0x200, R13 ;  /* 0x00000200d60d7824 */ /* 0x000fe200078e020d */
[----:B------:R-:W-:Y:S01]  /*9700*/  SHF.R.U32.HI R49, RZ, 0x10, R31 ;  /* 0x00000010ff317819 */ /* 0x000fe2000001161f */
[----:B------:R-:W-:Y:S01]  /*9710*/  IMAD R38, R33, 0x2, R2 ;  /* 0x0000000221267824 */ /* 0x000fe200078e0202 */
[----:B------:R-:W-:Y:S01]  /*9720*/  PRMT R40, R47, 0x5432, R40 ;  /* 0x000054322f287816 */ /* 0x000fe20000000028 */
[----:B------:R-:W-:Y:S01]  /*9730*/  IMAD R37, R13, 0x2, R2 ;  /* 0x000000020d257824 */ /* 0x000fe200078e0202 */
[----:B------:R-:W-:-:S02]  /*9740*/  SHF.R.U32.HI R44, RZ, 0x10, R27 ;  /* 0x00000010ff2c7819 */ /* 0x000fc4000001161b */
[----:B------:R-:W0:Y:S01]  /*9750*/  LDS.128 R32, [R38+0x20400] ;  /* 0x0204000026207984 */ /* 0x000e220000000c00 */
[----:B------:R-:W-:Y:S02]  /*9760*/  SHF.R.U32.HI R46, RZ, 0x10, R29 ;  /* 0x00000010ff2e7819 */ /* 0x000fe4000001161d */
[----:B------:R-:W-:Y:S01]  /*9770*/  PRMT R43, R47, 0x5410, R43 ;  /* 0x000054102f2b7816 */ /* 0x000fe2000000002b */
[----:B------:R-:W1:Y:S01]  /*9780*/  LDS.128 R12, [R37+0x20400] ;  /* 0x02040000250c7984 */ /* 0x000e620000000c00 */
[----:B------:R-:W-:Y:S01]  /*9790*/  PRMT R48, R41, 0x5432, R48 ;  /* 0x0000543229307816 */ /* 0x000fe20000000030 */
[----:B------:R-:W-:Y:S01]  /*97a0*/  IMAD.U32 R47, R45, 0x10000, RZ ;  /* 0x000100002d2f7824 */ /* 0x000fe200078e00ff */
[----:B------:R-:W-:Y:S01]  /*97b0*/  PRMT R49, R41, 0x5410, R49 ;  /* 0x0000541029317816 */ /* 0x000fe20000000031 */
[----:B------:R-:W-:Y:S01]  /*97c0*/  IMAD.U32 R41, R40, 0x10000, RZ ;  /* 0x0001000028297824 */ /* 0x000fe200078e00ff */
[----:B------:R-:W-:Y:S02]  /*97d0*/  SHF.R.U32.HI R42, RZ, 0x10, R25 ;  /* 0x00000010ff2a7819 */ /* 0x000fe40000011619 */
[----:B------:R-:W-:-:S02]  /*97e0*/  PRMT R44, R51, 0x5432, R44 ;  /* 0x00005432332c7816 */ /* 0x000fc4000000002c */
[----:B------:R-:W-:Y:S02]  /*97f0*/  PRMT R46, R39, 0x5432, R46 ;  /* 0x00005432272e7816 */ /* 0x000fe4000000002e */
[----:B------:R-:W-:Y:S02]  /*9800*/  LOP3.LUT R45, R45, 0xffff0000, RZ, 0xc0, !PT ;  /* 0xffff00002d2d7812 */ /* 0x000fe400078ec0ff */
[----:B------:R-:W-:Y:S02]  /*9810*/  PRMT R42, R50, 0x5432, R42 ;  /* 0x00005432322a7816 */ /* 0x000fe4000000002a */
[----:B------:R-:W-:Y:S01]  /*9820*/  LOP3.LUT R40, R40, 0xffff0000, RZ, 0xc0, !PT ;  /* 0xffff000028287812 */ /* 0x000fe200078ec0ff */
        /* <DEDUP_REMOVED lines=12> */
[C---:B------:R-:W-:Y:S01]  /*98f0*/  FFMA.FTZ R51, R24.reuse, R41, -R51 ;  /* 0x0000002918337223 */ /* 0x040fe20000010833 */
[C---:B------:R-:W-:Y:S01]  /*9900*/  FMUL.FTZ R41, R29.reuse, R45 ;  /* 0x0000002d1d297220 */ /* 0x040fe20000410000 */
[----:B------:R-:W-:Y:S01]  /*9910*/  FFMA.FTZ R35, R24, R47, R35 ;  /* 0x0000002f18237223 */ /* 0x000fe20000010023 */
[----:B------:R-:W-:Y:S02]  /*9920*/  IMAD.U32 R28, R46, 0x10000, RZ ;  /* 0x000100002e1c7824 */ /* 0x000fe400078e00ff */
[----:B------:R-:W-:Y:S01]  /*9930*/  FMUL.FTZ R29, R29, R40 ;  /* 0x000000281d1d7220 */ /* 0x000fe20000410000 */
[----:B------:R-:W-:-:S02]  /*9940*/  IMAD.U32 R24, R42, 0x10000, RZ ;  /* 0x000100002a187824 */ /* 0x000fc400078e00ff */
[----:B------:R-:W-:Y:S01]  /*9950*/  FFMA.FTZ R40, R12, R40, -R41 ;  /* 0x000000280c287223 */ /* 0x000fe20000010829 */
[----:B------:R-:W-:Y:S02]  /*9960*/  IMAD.U32 R25, R13, 0x10000, RZ ;  /* 0x000100000d197824 */ /* 0x000fe400078e00ff */
[----:B------:R-:W-:Y:S01]  /*9970*/  FMUL.FTZ R50, R30, R28 ;  /* 0x0000001c1e327220 */ /* 0x000fe20000410000 */
[----:B------:R-:W-:Y:S01]  /*9980*/  LOP3.LUT R46, R46, 0xffff0000, RZ, 0xc0, !PT ;  /* 0xffff00002e2e7812 */ /* 0x000fe200078ec0ff */
[-C--:B------:R-:W-:Y:S01]  /*9990*/  FMUL.FTZ R41, R30, R24.reuse ;  /* 0x000000181e297220 */ /* 0x080fe20000410000 */
[----:B------:R-:W-:Y:S01]  /*99a0*/  LOP3.LUT R42, R42, 0xffff0000, RZ, 0xc0, !PT ;  /* 0xffff00002a2a7812 */ /* 0x000fe200078ec0ff */
[----:B------:R-:W-:Y:S01]  /*99b0*/  FFMA.FTZ R50, R25, R24, -R50 ;  /* 0x0000001819327223 */ /* 0x000fe20000010832 */
[----:B------:R-:W-:Y:S01]  /*99c0*/  LOP3.LUT R13, R13, 0xffff0000, RZ, 0xc0, !PT ;  /* 0xffff00000d0d7812 */ /* 0x000fe200078ec0ff */
[----:B------:R-:W-:Y:S01]  /*99d0*/  FFMA.FTZ R41, R25, R28, R41 ;  /* 0x0000001c19297223 */ /* 0x000fe20000010029 */
[----:B------:R-:W-:Y:S01]  /*99e0*/  FMUL.FTZ R24, R32, R46 ;  /* 0x0000002e20187220 */ /* 0x000fe20000410000 */
[----:B------:R-:W-:-:S02]  /*99f0*/  IMAD.U32 R25, R48, 0x10000, RZ ;  /* 0x0001000030197824 */ /* 0x000fc400078e00ff */
[----:B------:R-:W-:Y:S01]  /*9a00*/  FFMA.FTZ R30, R12, R45, R29 ;  /* 0x0000002d0c1e7223 */ /* 0x000fe2000001001d */
[-C--:B------:R-:W-:Y:S01]  /*9a10*/  FMUL.FTZ R32, R32, R42.reuse ;  /* 0x0000002a20207220 */ /* 0x080fe20000410000 */
[----:B------:R-:W-:Y:S02]  /*9a20*/  IMAD.U32 R26, R14, 0x10000, RZ ;  /* 0x000100000e1a7824 */ /* 0x000fe400078e00ff */
[----:B------:R-:W-:Y:S01]  /*9a30*/  FFMA.FTZ R29, R13, R42, -R24 ;  /* 0x0000002a0d1d7223 */ /* 0x000fe20000010818 */
[----:B------:R-:W-:Y:S02]  /*9a40*/  IMAD.U32 R12, R43, 0x10000, RZ ;  /* 0x000100002b0c7824 */ /* 0x000fe400078e00ff */
[----:B------:R-:W-:Y:S01]  /*9a50*/  FMUL.FTZ R45, R31, R25 ;  /* 0x000000191f2d7220 */ /* 0x000fe20000410000 */
[----:B------:R-:W-:Y:S02]  /*9a60*/  IMAD.U32 R28, R49, 0x10000, RZ ;  /* 0x00010000311c7824 */ /* 0x000fe400078e00ff */
[----:B------:R-:W-:Y:S01]  /*9a70*/  FFMA.FTZ R32, R13, R46, R32 ;  /* 0x0000002e0d207223 */ /* 0x000fe20000010020 */
[----:B------:R-:W-:-:S02]  /*9a80*/  IMAD.U32 R24, R44, 0x10000, RZ ;  /* 0x000100002c187824 */ /* 0x000fc400078e00ff */
[----:B------:R-:W-:Y:S01]  /*9a90*/  FMUL.FTZ R42, R31, R12 ;  /* 0x0000000c1f2a7220 */ /* 0x000fe20000410000 */
[----:B------:R-:W-:Y:S02]  /*9aa0*/  IMAD.U32 R27, R15, 0x10000, RZ ;  /* 0x000100000f1b7824 */ /* 0x000fe400078e00ff */
[C---:B------:R-:W-:Y:S01]  /*9ab0*/  FMUL.FTZ R46, R39.reuse, R28 ;  /* 0x0000001c272e7220 */ /* 0x040fe20000410000 */
[----:B------:R-:W-:Y:S01]  /*9ac0*/  FFMA.FTZ R45, R26, R12, -R45 ;  /* 0x0000000c1a2d7223 */ /* 0x000fe2000001082d */
[-C--:B------:R-:W-:Y:S01]  /*9ad0*/  FMUL.FTZ R12, R39, R24.reuse ;  /* 0x00000018270c7220 */ /* 0x080fe20000410000 */
[----:B------:R-:W-:Y:S01]  /*9ae0*/  LOP3.LUT R48, R48, 0xffff0000, RZ, 0xc0, !PT ;  /* 0xffff000030307812 */ /* 0x000fe200078ec0ff */
[----:B------:R-:W-:Y:S01]  /*9af0*/  FFMA.FTZ R46, R27, R24, -R46 ;  /* 0x000000181b2e7223 */ /* 0x000fe2000001082e */
[----:B------:R-:W-:Y:S01]  /*9b00*/  LOP3.LUT R49, R49, 0xffff0000, RZ, 0xc0, !PT ;  /* 0xffff000031317812 */ /* 0x000fe200078ec0ff */
[----:B------:R-:W-:Y:S01]  /*9b10*/  FFMA.FTZ R27, R27, R28, R12 ;  /* 0x0000001c1b1b7223 */ /* 0x000fe2000001000c */
        /* <DEDUP_REMOVED lines=8> */
[----:B------:R-:W-:Y:S01]  /*9ba0*/  FFMA.FTZ R26, R26, R25, R42 ;  /* 0x000000191a1a7223 */ /* 0x000fe2000001002a */
        /* <DEDUP_REMOVED lines=14> */
.L_x_8669:
[----:B------:R-:W-:Y:S05]  /*9c90*/  BSYNC B1 ;  /* 0x0000000000017941 */ /* 0x000fea0003800000 */
.L_x_8668:
[----:B------:R-:W-:Y:S01]  /*9ca0*/  PRMT R20, R20, 0x5410, R36 ;  /* 0x0000541014147816 */ /* 0x000fe20000000024 */
[----:B------:R-:W-:Y:S06]  /*9cb0*/  @P0 BRA `(.L_x_8657) ;  /* 0x0000000400a40947 */ /* 0x000fec0003800000 */
[----:B------:R-:W2:Y:S01]  /*9cc0*/  LDL R41, [R1+0x74] ;  /* 0x0000740001297983 */ /* 0x000ea20000100800 */
[----:B-1----:R-:W-:Y:S01]  /*9cd0*/  SHF.R.S32.HI R13, RZ, 0x1f, R0 ;  /* 0x0000001fff0d7819 */ /* 0x002fe20000011400 */
[----:B------:R-:W-:Y:S01]  /*9ce0*/  IMAD.SHL.U32 R12, R0, 0x40, RZ ;  /* 0x00000040000c7824 */ /* 0x000fe200078e00ff */
[----:B0-----:R-:W-:Y:S01]  /*9cf0*/  SHF.R.U64 R33, R4, 0x10, R5 ;  /* 0x0000001004217819 */ /* 0x001fe20000001205 */
[----:B------:R-:W-:Y:S01]  /*9d00*/  IMAD.IADD R21, R16, 0x1, R21 ;  /* 0x0000000110157824 */ /* 0x000fe200078e0215 */
[----:B------:R-:W-:Y:S02]  /*9d10*/  LEA.HI R13, R13, R0, RZ, 0x3 ;  /* 0x000000000d0d7211 */ /* 0x000fe400078f18ff */
[----:B------:R-:W-:Y:S02]  /*9d20*/  LOP3.LUT R12, R12, 0x1c0, RZ, 0xc0, !PT ;  /* 0x000001c00c0c7812 */ /* 0x000fe400078ec0ff */
[----:B------:R-:W-:Y:S01]  /*9d30*/  SHF.R.U64 R28, R8, 0x10, R9 ;  /* 0x00000010081c7819 */ /* 0x000fe20000001209 */
[----:B------:R-:W-:Y:S01]  /*9d40*/  IMAD.SHL.U32 R13, R13, 0x40, RZ ;  /* 0x000000400d0d7824 */ /* 0x000fe200078e00ff */
[----:B------:R-:W-:-:S02]  /*9d50*/  LOP3.LUT R0, R12, 0x38, R21, 0xf8, !PT ;  /* 0x000000380c007812 */ /* 0x000fc400078ef815 */
[----:B------:R-:W-:Y:S02]  /*9d60*/  SHF.R.U32.HI R15, RZ, 0x3, R12 ;  /* 0x00000003ff0f7819 */ /* 0x000fe4000001160c */
[----:B------:R-:W-:Y:S02]  /*9d70*/  LOP3.LUT R13, R13, 0xfffffe00, RZ, 0xc0, !PT ;  /* 0xfffffe000d0d7812 */ /* 0x000fe400078ec0ff */
[----:B------:R-:W-:Y:S02]  /*9d80*/  LOP3.LUT R0, R0, R15, RZ, 0x3c, !PT ;  /* 0x0000000f00007212 */ /* 0x000fe400078e3cff */
[----:B------:R-:W-:Y:S02]  /*9d90*/  PRMT R33, R52, 0x5410, R33 ;  /* 0x0000541034217816 */ /* 0x000fe40000000021 */
[----:B------:R-:W-:Y:S01]  /*9da0*/  PRMT R28, R53, 0x5432, R28 ;  /* 0x00005432351c7816 */ /* 0x000fe2000000001c */
[----:B------:R-:W-:Y:S01]  /*9db0*/  IMAD.IADD R21, R13, 0x1, R0 ;  /* 0x000000010d157824 */ /* 0x000fe200078e0200 */
[----:B------:R-:W-:Y:S01]  /*9dc0*/  SHF.R.U32.HI R29, RZ, 0x10, R9 ;  /* 0x00000010ff1d7819 */ /* 0x000fe20000011609 */
[----:B------:R-:W-:Y:S01]  /*9dd0*/  IMAD.U32 R34, R33, 0x10000, RZ ;  /* 0x0001000021227824 */ /* 0x000fe200078e00ff */
[----:B------:R-:W-:Y:S01]  /*9de0*/  SHF.R.U32.HI R35, RZ, 0x10, R5 ;  /* 0x00000010ff237819 */ /* 0x000fe20000011605 */
[----:B------:R-:W-:Y:S01]  /*9df0*/  IMAD R21, R21, 0x2, R2 ;  /* 0x0000000215157824 */ /* 0x000fe200078e0202 */
[----:B------:R-:W-:-:S02]  /*9e00*/  SHF.R.U64 R31, R10, 0x10, R11 ;  /* 0x000000100a1f7819 */ /* 0x000fc4000000120b */
[----:B------:R-:W-:Y:S02]  /*9e10*/  SHF.R.U32.HI R32, RZ, 0x10, R11 ;  /* 0x00000010ff207819 */ /* 0x000fe4000001160b */
[----:B------:R-:W0:Y:S01]  /*9e20*/  LDS.128 R24, [R21+0x20400] ;  /* 0x0204000015187984 */ /* 0x000e220000000c00 */
[----:B------:R-:W-:Y:S02]  /*9e30*/  SHF.R.U32.HI R38, RZ, 0x10, R7 ;  /* 0x00000010ff267819 */ /* 0x000fe40000011607 */
[----:B------:R-:W-:Y:S02]  /*9e40*/  PRMT R29, R55, 0x5410, R29 ;  /* 0x00005410371d7816 */ /* 0x000fe4000000001d */
[----:B------:R-:W-:Y:S02]  /*9e50*/  PRMT R35, R53, 0x5410, R35 ;  /* 0x0000541035237816 */ /* 0x000fe40000000023 */
[----:B------:R-:W-:Y:S01]  /*9e60*/  PRMT R38, R52, 0x5432, R38 ;  /* 0x0000543234267816 */ /* 0x000fe20000000026 */
[----:B------:R-:W-:Y:S01]  /*9e70*/  IMAD.U32 R30, R29, 0x10000, RZ ;  /* 0x000100001d1e7824 */ /* 0x000fe200078e00ff */
[C---:B------:R-:W-:Y:S01]  /*9e80*/  PRMT R32, R20.reuse, 0x5432, R32 ;  /* 0x0000543214207816 */ /* 0x040fe20000000020 */
[----:B------:R-:W-:Y:S01]  /*9e90*/  IMAD.U32 R36, R35, 0x10000, RZ ;  /* 0x0001000023247824 */ /* 0x000fe200078e00ff */
[----:B------:R-:W-:-:S02]  /*9ea0*/  PRMT R31, R20, 0x5410, R31 ;  /* 0x00005410141f7816 */ /* 0x000fc4000000001f */
[----:B------:R-:W-:Y:S02]  /*9eb0*/  SHF.R.U64 R37, R6, 0x10, R7 ;  /* 0x0000001006257819 */ /* 0x000fe40000001207 */
[----:B------:R-:W-:Y:S02]  /*9ec0*/  LOP3.LUT R33, R33, 0xffff0000, RZ, 0xc0, !PT ;  /* 0xffff000021217812 */ /* 0x000fe400078ec0ff */
[----:B------:R-:W-:Y:S02]  /*9ed0*/  PRMT R37, R54, 0x5410, R37 ;  /* 0x0000541036257816 */ /* 0x000fe40000000025 */
[----:B------:R-:W-:Y:S02]  /*9ee0*/  LOP3.LUT R35, R35, 0xffff0000, RZ, 0xc0, !PT ;  /* 0xffff000023237812 */ /* 0x000fe400078ec0ff */
[----:B------:R-:W-:Y:S01]  /*9ef0*/  LOP3.LUT R29, R29, 0xffff0000, RZ, 0xc0, !PT ;  /* 0xffff00001d1d7812 */ /* 0x000fe200078ec0ff */
[C---:B0-----:R-:W-:Y:S01]  /*9f00*/  IMAD.U32 R9, R24.reuse, 0x10000, RZ ;  /* 0x0001000018097824 */ /* 0x041fe200078e00ff */
[----:B------:R-:W-:Y:S01]  /*9f10*/  LOP3.LUT R10, R24, 0xffff0000, RZ, 0xc0, !PT ;  /* 0xffff0000180a7812 */ /* 0x000fe200078ec0ff */
[C---:B------:R-:W-:Y:S01]  /*9f20*/  IMAD.U32 R11, R25.reuse, 0x10000, RZ ;  /* 0x00010000190b7824 */ /* 0x040fe200078e00ff */
[----:B------:R-:W-:Y:S01]  /*9f30*/  LOP3.LUT R24, R25, 0xffff0000, RZ, 0xc0, !PT ;  /* 0xffff000019187812 */ /* 0x000fe200078ec0ff */
[----:B------:R-:W-:-:S02]  /*9f40*/  IMAD.U32 R25, R28, 0x10000, RZ ;  /* 0x000100001c197824 */ /* 0x000fc400078e00ff */
[----:B------:R-:W-:Y:S01]  /*9f50*/  FMUL.FTZ R39, R9, R34 ;  /* 0x0000002209277220 */ /* 0x000fe20000410000 */
[----:B------:R-:W-:Y:S02]  /*9f60*/  IMAD.U32 R20, R27, 0x10000, RZ ;  /* 0x000100001b147824 */ /* 0x000fe400078e00ff */
[----:B------:R-:W-:Y:S01]  /*9f70*/  FMUL.FTZ R40, R11, R36 ;  /* 0x000000240b287220 */ /* 0x000fe20000410000 */
[-C--:B------:R-:W-:Y:S01]  /*9f80*/  FMUL.FTZ R9, R9, R25.reuse ;  /* 0x0000001909097220 */ /* 0x080fe20000410000 */
        /* <DEDUP_REMOVED lines=8> */
[-C--:B------:R-:W-:Y:S01]  /*a010*/  FMUL.FTZ R0, R11, R30.reuse ;  /* 0x0000001e0b007220 */ /* 0x080fe20000410000 */
[----:B------:R-:W-:Y:S02]  /*a020*/  IMAD.U32 R9, R32, 0x10000, RZ ;  /* 0x0001000020097824 */ /* 0x000fe400078e00ff */
[C---:B------:R-:W-:Y:S01]  /*a030*/  FMUL.FTZ R11, R20.reuse, R25 ;  /* 0x00000019140b7220 */ /* 0x040fe20000410000 */
[----:B------:R-:W-:Y:S02]  /*a040*/  IMAD.U32 R8, R15, 0x10000, RZ ;  /* 0x000100000f087824 */ /* 0x000fe400078e00ff */
[C---:B------:R-:W-:Y:S01]  /*a050*/  FFMA.FTZ R40, R5.reuse, R30, -R40 ;  /* 0x0000001e05287223 */ /* 0x040fe20000010828 */
[----:B------:R-:W-:Y:S01]  /*a060*/  FFMA.FTZ R36, R5, R36, R0 ;  /* 0x0000002405247223 */ /* 0x000fe20000010000 */
[-C--:B------:R-:W-:Y:S01]  /*a070*/  FMUL.FTZ R30, R20, R9.reuse ;  /* 0x00000009141e7220 */ /* 0x080fe20000410000 */
[----:B------:R-:W-:Y:S01]  /*a080*/  LOP3.LUT R5, R28, 0xffff0000, RZ, 0xc0, !PT ;  /* 0xffff00001c057812 */ /* 0x000fe200078ec0ff */
[----:B------:R-:W-:Y:S01]  /*a090*/  FFMA.FTZ R20, R8, R9, -R11 ;  /* 0x0000000908147223 */ /* 0x000fe2000001080b */
[----:B------:R-:W-:Y:S01]  /*a0a0*/  FMUL.FTZ R9, R10, R33 ;  /* 0x000000210a097220 */ /* 0x000fe20000410000 */
[----:B------:R-:W-:Y:S01]  /*a0b0*/  FFMA.FTZ R30, R8, R25, R30 ;  /* 0x00000019081e7223 */ /* 0x000fe2000001001e */
[----:B------:R-:W-:-:S02]  /*a0c0*/  IMAD.U32 R13, R26, 0x10000, RZ ;  /* 0x000100001a0d7824 */ /* 0x000fc400078e00ff */
[-C--:B------:R-:W-:Y:S01]  /*a0d0*/  FMUL.FTZ R11, R10, R5.reuse ;  /* 0x000000050a0b7220 */ /* 0x080fe20000410000 */
[----:B------:R-:W-:Y:S02]  /*a0e0*/  IMAD.U32 R8, R37, 0x10000, RZ ;  /* 0x0001000025087824 */ /* 0x000fe400078e00ff */
[----:B------:R-:W-:Y:S01]  /*a0f0*/  FFMA.FTZ R10, R4, R5, -R9 ;  /* 0x00000005040a7223 */ /* 0x000fe20000010809 */
[C---:B------:R-:W-:Y:S01]  /*a100*/  FMUL.FTZ R5, R24.reuse, R35 ;  /* 0x0000002318057220 */ /* 0x040fe20000410000 */
[----:B------:R-:W-:Y:S01]  /*a110*/  FMUL.FTZ R24, R24, R29 ;  /* 0x0000001d18187220 */ /* 0x000fe20000410000 */
[C---:B------:R-:W-:Y:S02]  /*a120*/  IMAD.U32 R6, R14.reuse, 0x10000, RZ ;  /* 0x000100000e067824 */ /* 0x040fe400078e00ff */
[----:B------:R-:W-:Y:S01]  /*a130*/  FMUL.FTZ R9, R13, R8 ;  /* 0x000000080d097220 */ /* 0x000fe20000410000 */
[----:B------:R-:W-:Y:S01]  /*a140*/  IMAD.U32 R0, R31, 0x10000, RZ ;  /* 0x000100001f007824 */ /* 0x000fe200078e00ff */
[----:B------:R-:W-:Y:S01]  /*a150*/  LOP3.LUT R7, R14, 0xffff0000, RZ, 0xc0, !PT ;  /* 0xffff00000e077812 */ /* 0x000fe200078ec0ff */
[----:B------:R-:W-:Y:S01]  /*a160*/  FFMA.FTZ R11, R4, R33, R11 ;  /* 0x00000021040b7223 */ /* 0x000fe2000001000b */
[----:B------:R-:W-:Y:S01]  /*a170*/  LOP3.LUT R14, R15, 0xffff0000, RZ, 0xc0, !PT ;  /* 0xffff00000f0e7812 */ /* 0x000fe200078ec0ff */
[C---:B------:R-:W-:Y:S01]  /*a180*/  FFMA.FTZ R29, R12.reuse, R29, -R5 ;  /* 0x0000001d0c1d7223 */ /* 0x040fe20000010805 */
[----:B------:R-:W-:Y:S01]  /*a190*/  FFMA.FTZ R35, R12, R35, R24 ;  /* 0x000000230c237223 */ /* 0x000fe20000010018 */
[----:B------:R-:W-:Y:S01]  /*a1a0*/  LOP3.LUT R15, R26, 0xffff0000, RZ, 0xc0, !PT ;  /* 0xffff00001a0f7812 */ /* 0x000fe200078ec0ff */
[-C--:B------:R-:W-:Y:S01]  /*a1b0*/  FMUL.FTZ R13, R13, R0.reuse ;  /* 0x000000000d0d7220 */ /* 0x080fe20000410000 */
[----:B------:R-:W-:Y:S01]  /*a1c0*/  FFMA.FTZ R12, R6, R0, -R9 ;  /* 0x00000000060c7223 */ /* 0x000fe20000010809 */
[----:B------:R-:W-:-:S02]  /*a1d0*/  LOP3.LUT R4, R37, 0xffff0000, RZ, 0xc0, !PT ;  /* 0xffff000025047812 */ /* 0x000fc400078ec0ff */
        /* <DEDUP_REMOVED lines=8> */
[----:B------:R-:W-:Y:S01]  /*a260*/  F2FP.BF16.F32.PACK_AB R8, R11, R34 ;  /* 0x000000220b08723e */ /* 0x000fe200000010ff */
[C---:B------:R-:W-:Y:S01]  /*a270*/  FMUL.FTZ R27, R26.reuse, R9 ;  /* 0x000000091a1b7220 */ /* 0x040fe20000410000 */
[----:B------:R-:W-:Y:S01]  /*a280*/  FFMA.FTZ R0, R7, R4, R25 ;  /* 0x0000000407007223 */ /* 0x000fe20000010019 */
[----:B------:R-:W-:Y:S01]  /*a290*/  FMUL.FTZ R26, R26, R5 ;  /* 0x000000051a1a7220 */ /* 0x000fe20000410000 */
[----:B------:R-:W-:Y:S01]  /*a2a0*/  F2FP.BF16.F32.PACK_AB R4, R10, R39 ;  /* 0x000000270a04723e */ /* 0x000fe200000010ff */
[C---:B------:R-:W-:Y:S01]  /*a2b0*/  FFMA.FTZ R7, R14.reuse, R5, -R27 ;  /* 0x000000050e077223 */ /* 0x040fe2000001081b */
[----:B------:R-:W-:Y:S01]  /*a2c0*/  F2FP.BF16.F32.PACK_AB R5, R29, R40 ;  /* 0x000000281d05723e */ /* 0x000fe200000010ff */
[----:B------:R-:W-:Y:S01]  /*a2d0*/  FFMA.FTZ R25, R14, R9, R26 ;  /* 0x000000090e197223 */ /* 0x000fe2000001001a */
[----:B------:R-:W-:-:S02]  /*a2e0*/  F2FP.BF16.F32.PACK_AB R6, R15, R12 ;  /* 0x0000000c0f06723e */ /* 0x000fc400000010ff */
[----:B------:R-:W-:Y:S02]  /*a2f0*/  F2FP.BF16.F32.PACK_AB R7, R7, R20 ;  /* 0x000000140707723e */ /* 0x000fe400000010ff */
[----:B------:R-:W-:Y:S02]  /*a300*/  F2FP.BF16.F32.PACK_AB R9, R35, R36 ;  /* 0x000000242309723e */ /* 0x000fe400000010ff */
[----:B------:R-:W-:Y:S01]  /*a310*/  F2FP.BF16.F32.PACK_AB R10, R0, R13 ;  /* 0x0000000d000a723e */ /* 0x000fe200000010ff */
[----:B------:R2:W-:Y:S01]  /*a320*/  STS.128 [R41+0x20400], R4 ;  /* 0x0204000429007388 */ /* 0x0005e20000000c00 */
[----:B------:R-:W-:-:S05]  /*a330*/  F2FP.BF16.F32.PACK_AB R11, R25, R30 ;  /* 0x0000001e190b723e */ /* 0x000fca00000010ff */
[----:B------:R2:W-:Y:S02]  /*a340*/  STS.128 [R21+0x20400], R8 ;  /* 0x0204000815007388 */ /* 0x0005e40000000c00 */
.L_x_8657:
[----:B------:R-:W-:Y:S05]  /*a350*/  BSYNC B0 ;  /* 0x0000000000007941 */ /* 0x000fea0003800000 */
.L_x_8643:
        /* <DEDUP_REMOVED lines=8> */
.L_x_8640:
[----:B---3--:R-:W-:-:S05]  /*a3e0*/  IMAD.U32 R0, RZ, RZ, UR37 ;  /* 0x00000025ff007e24 */ /* 0x008fca000f8e00ff */
[----:B------:R-:W-:-:S13]  /*a3f0*/  ISETP.NE.AND P0, PT, R0, 0x3, PT ;  /* 0x000000030000780c */ /* 0x000fda0003f05270 */
[----:B------:R-:W-:Y:S05]  /*a400*/  @!P0 BRA `(.L_x_8670) ;  /* 0x0000000000048947 */ /* 0x000fea0003800000 */
[----:B------:R-:W-:Y:S01]  /*a410*/  BPT.TRAP 0x1 ;  /* 0x000000040000795c */ /* 0x000fe20000300000 */
.L_x_8670:
[----:B------:R-:W-:Y:S01]  /*a420*/  IMAD R172, R18, 0x8, R2 ;  /* 0x0000000812ac7824 */ /* 0x000fe200078e0202 */
[----:B-1----:R-:W-:-:S04]  /*a430*/  SHF.L.U32 R15, R19, 0x1f, RZ ;  /* 0x0000001f130f7819 */ /* 0x002fc800000006ff */
[----:B------:R1:W3:Y:S01]  /*a440*/  SYNCS.PHASECHK.TRANS64.TRYWAIT P1, [R172+URZ+0x38830], R15 ;  /* 0x0388300fac0075a7 */ /* 0x0002e2000802017f */
[----:B------:R-:W-:Y:S05]  /*a450*/  @!P0 BRA `(.L_x_8671) ;  /* 0x0000000000048947 */ /* 0x000fea0003800000 */
[----:B------:R-:W-:Y:S01]  /*a460*/  BPT.TRAP 0x1 ;  /* 0x000000040000795c */ /* 0x000fe20000300000 */
.L_x_8671:
[C---:B------:R-:W-:Y:S02]  /*a470*/  VIADD R0, R2.reuse, 0x22400 ;  /* 0x0002240002007836 */ /* 0x040fe40000000000 */
[----:B--2---:R-:W-:-:S03]  /*a480*/  VIADD R4, R2, 0x20400 ;  /* 0x0002040002047836 */ /* 0x004fc60000000000 */
[----:B------:R-:W-:Y:S02]  /*a490*/  SHF.R.U32.HI R0, RZ, 0x4, R0 ;  /* 0x00000004ff007819 */ /* 0x000fe40000011600 */
[----:B------:R-:W-:Y:S02]  /*a4a0*/  SHF.R.U32.HI R4, RZ, 0x4, R4 ;  /* 0x00000004ff047819 */ /* 0x000fe40000011604 */
[----:B------:R-:W-:Y:S02]  /*a4b0*/  LOP3.LUT R0, R0, 0x3fff, RZ, 0xc0, !PT ;  /* 0x00003fff00007812 */ /* 0x000fe400078ec0ff */
[----:B------:R-:W-:Y:S02]  /*a4c0*/  LOP3.LUT R4, R4, 0x3fff, RZ, 0xc0, !PT ;  /* 0x00003fff04047812 */ /* 0x000fe400078ec0ff */
[----:B------:R-:W-:Y:S01]  /*a4d0*/  LOP3.LUT R0, R0, 0x10000, RZ, 0xfc, !PT ;  /* 0x0001000000007812 */ /* 0x000fe200078efcff */
[----:B---3--:R-:W-:Y:S06]  /*a4e0*/  @P1 BRA `(.L_x_8672) ;  /* 0x0000000000081947 */ /* 0x008fec0003800000 */
[----:B------:R-:W2:Y:S02]  /*a4f0*/  SYNCS.PHASECHK.TRANS64.TRYWAIT P1, [R172+URZ+0x38830], R15 ;  /* 0x0388300fac0075a7 */ /* 0x000ea4000802017f */
[----:B--2---:R-:W-:Y:S05]  /*a500*/  @!P1 BRA `(.L_x_8673) ;  /* 0x000001b000409947 */ /* 0x004fea0003800000 */
.L_x_8672:
[----:B------:R-:W-:Y:S01]  /*a510*/  IMAD R6, R18, 0x200, R0 ;  /* 0x0000020012067824 */ /* 0x000fe200078e0200 */
[----:B------:R-:W-:Y:S01]  /*a520*/  LOP3.LUT R4, R4, 0x10000, RZ, 0xfc, !PT ;  /* 0x0001000004047812 */ /* 0x000fe200078efcff */
[----:B0-----:R-:W-:Y:S01]  /*a530*/  IMAD.MOV.U32 R5, RZ, RZ, 0x40000040 ;  /* 0x40000040ff057424 */ /* 0x001fe200078e00ff */
        /* <DEDUP_REMOVED lines=10> */
[----:B------:R-:W-:Y:S01]  /*a5e0*/  SHF.L.U32 R3, R3, 0x1f, RZ ;  /* 0x0000001f03037819 */ /* 0x000fe200000006ff */
[----:B------:R-:W-:Y:S01]  /*a5f0*/  IMAD.MOV.U32 R9, RZ, RZ, 0x40000040 ;  /* 0x40000040ff097424 */ /* 0x000fe200078e00ff */
[----:B------:R-:W-:Y:S01]  /*a600*/  BSSY B0, `(.L_x_8674) ;  /* 0x0000022000007945 */ /* 0x000fe20003800000 */
[----:B------:R-:W-:-:S02]  /*a610*/  VIADD R10, R4, 0x4 ;  /* 0x00000004040a7836 */ /* 0x000fc40000000000 */
[----:B------:R-:W-:Y:S02]  /*a620*/  IMAD.MOV.U32 R11, RZ, RZ, 0x40000040 ;  /* 0x40000040ff0b7424 */ /* 0x000fe400078e00ff */
[----:B------:R-:W-:-:S04]  /*a630*/  IMAD.MOV.U32 R7, RZ, RZ, 0x40000040 ;  /* 0x40000040ff077424 */ /* 0x000fc800078e00ff */
[----:B------:R-:W-:Y:S01]  /*a640*/  HGMMA.64x64x16.F32.BF16 R24, gdesc[UR4], RZ, !UPT, gsb0 ;  /* 0x00e00000041879f0 */ /* 0x000fe2000c0018ff */
[----:B------:R-:W-:Y:S02]  /*a650*/  R2UR UR4, R12 ;  /* 0x000000000c0472ca */ /* 0x000fe400000e0000 */
[----:B------:R-:W-:Y:S02]  /*a660*/  R2UR UR5, R13 ;  /* 0x000000000d0572ca */ /* 0x000fe400000e0000 */
[----:B------:R-:W-:Y:S01]  /*a670*/  R2UR UR6, R8 ;  /* 0x00000000080672ca */ /* 0x000fe200000e0000 */
[C---:B------:R-:W-:Y:S01]  /*a680*/  VIADD R8, R6.reuse, 0x4 ;  /* 0x0000000406087836 */ /* 0x040fe20000000000 */
[----:B------:R-:W-:Y:S01]  /*a690*/  R2UR UR7, R9 ;  /* 0x00000000090772ca */ /* 0x000fe200000e0000 */
[----:B------:R-:W-:Y:S02]  /*a6a0*/  IMAD.MOV.U32 R9, RZ, RZ, 0x40000040 ;  /* 0x40000040ff097424 */ /* 0x000fe400078e00ff */
[----:B------:R-:W-:Y:S01]  /*a6b0*/  VIADD R6, R6, 0x6 ;  /* 0x0000000606067836 */ /* 0x000fe20000000000 */
[----:B------:R-:W-:-:S02]  /*a6c0*/  WARPGROUP.DEPBAR.LE gsb0, 0x0 ;  /* 0x00008000000079c5 */ /* 0x000fc40000010000 */
[----:B------:R-:W-:-:S07]  /*a6d0*/  WARPGROUP.ARRIVE ;  /* 0x00000000000079c5 */ /* 0x000fce0000000000 */
[----:B------:R-:W-:Y:S01]  /*a6e0*/  HGMMA.64x64x16.F32.BF16 R24, gdesc[UR4], R24, gsb0 ;  /* 0x00e00000041879f0 */ /* 0x000fe20008001818 */
[----:B------:R-:W-:Y:S02]  /*a6f0*/  R2UR UR4, R10 ;  /* 0x000000000a0472ca */ /* 0x000fe400000e0000 */
[----:B------:R-:W-:Y:S02]  /*a700*/  R2UR UR5, R11 ;  /* 0x000000000b0572ca */ /* 0x000fe400000e0000 */
        /* <DEDUP_REMOVED lines=10> */
[----:B------:R-:W-:Y:S01]  /*a7b0*/  R2UR UR7, R7 ;  /* 0x00000000070772ca */ /* 0x000fe200000e0000 */
[----:B------:R-:W-:Y:S02]  /*a7c0*/  WARPGROUP.DEPBAR.LE gsb0, 0x0 ;  /* 0x00008000000079c5 */ /* 0x000fe40000010000 */
[----:B------:R-:W-:-:S10]  /*a7d0*/  WARPGROUP.ARRIVE ;  /* 0x00000000000079c5 */ /* 0x000fd40000000000 */
[----:B------:R-:W-:Y:S03]  /*a7e0*/  HGMMA.64x64x16.F32.BF16 R24, gdesc[UR4], R24, gsb0 ;  /* 0x00e00000041879f0 */ /* 0x000fe60008001818 */
[----:B------:R-:W-:Y:S02]  /*a7f0*/  WARPGROUP.DEPBAR.LE gsb0, 0x0 ;  /* 0x00008000000079c5 */ /* 0x000fe40000010000 */
[----:B------:R-:W0:Y:S02]  /*a800*/  SYNCS.PHASECHK.TRANS64.TRYWAIT P1, [R2+URZ+0x38810], R3 ;  /* 0x03881003020075a7 */ /* 0x000e24000802017f */
[----:B0-----:R-:W-:Y:S05]  /*a810*/  @!P1 BRA `(.L_x_8675) ;  /* 0x000001ac00909947 */ /* 0x001fea0003800000 */
.L_x_8948:
[----:B------:R-:W-:Y:S05]  /*a820*/  BSYNC B0 ;  /* 0x0000000000007941 */ /* 0x000fea0003800000 */
.L_x_8674:
[----:B------:R-:W-:Y:S05]  /*a830*/  @!P0 BRA `(.L_x_8676) ;  /* 0x0000000000048947 */ /* 0x000fea0003800000 */
[----:B------:R-:W-:Y:S01]  /*a840*/  BPT.TRAP 0x1 ;  /* 0x000000040000795c */ /* 0x000fe20000300000 */
.L_x_8676:
[----:B------:R3:W4:Y:S01]  /*a850*/  SYNCS.PHASECHK.TRANS64.TRYWAIT P2, [R172+URZ+0x38850], R15 ;  /* 0x0388500fac0075a7 */ /* 0x000722000804017f */
[----:B------:R-:W-:Y:S05]  /*a860*/  @!P0 BRA `(.L_x_8677) ;  /* 0x0000000000048947 */ /* 0x000fea0003800000 */
[----:B------:R-:W-:Y:S01]  /*a870*/  BPT.TRAP 0x1 ;  /* 0x000000040000795c */ /* 0x000fe20000300000 */
.L_x_8677:
[----:B------:R-:W1:Y:S01]  /*a880*/  S2R R6, SR_TID.X ;  /* 0x0000000000067919 */ /* 0x000e620000002100 */
[----:B0-----:R-:W-:Y:S01]  /*a890*/  VIADD R3, R2, 0x400 ;  /* 0x0000040002037836 */ /* 0x001fe20000000000 */
[----:B------:R-:W-:Y:S04]  /*a8a0*/  BSSY B0, `(.L_x_8678) ;  /* 0x0000008000007945 */ /* 0x000fe80003800000 */
[----:B------:R-:W-:-:S04]  /*a8b0*/  SHF.R.U32.HI R3, RZ, 0x4, R3 ;  /* 0x00000004ff037819 */ /* 0x000fc80000011603 */
[----:B------:R-:W-:Y:S02]  /*a8c0*/  LOP3.LUT R3, R3, 0x3fff, RZ, 0xc0, !PT ;  /* 0x00003fff03037812 */ /* 0x000fe400078ec0ff */
[----:B-1----:R-:W-:-:S04]  /*a8d0*/  LOP3.LUT R6, R6, 0x7f, RZ, 0xc0, !PT ;  /* 0x0000007f06067812 */ /* 0x002fc800078ec0ff */
[----:B------:R-:W-:Y:S01]  /*a8e0*/  ISETP.NE.AND P1, PT, R6, RZ, PT ;  /* 0x000000ff0600720c */ /* 0x000fe20003f25270 */
[----:B----4-:R-:W-:-:S12]  /*a8f0*/  @P2 BRA `(.L_x_8679) ;  /* 0x0000000000082947 */ /* 0x010fd80003800000 */
[----:B------:R-:W0:Y:S02]  /*a900*/  SYNCS.PHASECHK.TRANS64.TRYWAIT P2, [R172+URZ+0x38850], R15 ;  /* 0x0388500fac0075a7 */ /* 0x000e24000804017f */
[----:B0-----:R-:W-:Y:S05]  /*a910*/  @!P2 BRA `(.L_x_8680) ;  /* 0x000001ac0064a947 */ /* 0x001fea0003800000 */
.L_x_8679:
[----:B------:R-:W-:Y:S05]  /*a920*/  BSYNC B0 ;  /* 0x0000000000007941 */ /* 0x000fea0003800000 */
.L_x_8678:
[----:B------:R-:W-:Y:S05]  /*a930*/  WARPSYNC.ALL ;  /* 0x0000000000007948 */ /* 0x000fea0003800000 */
[----:B------:R-:W-:Y:S01]  /*a940*/  LOP3.LUT R3, R3, 0x10000, RZ, 0xfc, !PT ;  /* 0x0001000003037812 */ /* 0x000fe200078efcff */
[----:B------:R-:W-:Y:S01]  /*a950*/  VIADD R6, R2, 0x26400 ;  /* 0x0002640002067836 */ /* 0x000fe20000000000 */
[----:B------:R-:W-:-:S03]  /*a960*/  WARPGROUP.ARRIVE ;  /* 0x00000000000079c5 */ /* 0x000fc60000000000 */
[----:B------:R-:W-:-:S03]  /*a970*/  IMAD R14, R18, 0x1000, R3 ;  /* 0x00001000120e7824 */ /* 0x000fc600078e0203 */
[----:B------:R-:W1:Y:S01]  /*a980*/  S2R R58, SR_TID.X ;  /* 0x00000000003a7919 */ /* 0x000e620000002100 */
[----:B0-23--:R-:W-:Y:S01]  /*a990*/  IMAD.MOV.U32 R15, RZ, RZ, 0x40000040 ;  /* 0x40000040ff0f7424 */ /* 0x00dfe200078e00ff */
        /* <DEDUP_REMOVED lines=13> */
[C---:B------:R-:W-:Y:S01]  /*aa70*/  VIADD R56, R6.reuse, 0x2 ;  /* 0x0000000206387836 */ /* 0x040fe20000000000 */
[----:B------:R-:W-:Y:S01]  /*aa80*/  ULDC UR41, c[0x0][0xad0] ;  /* 0x0002b40000297ab9 */ /* 0x000fe20000000800 */
[----:B------:R-:W-:Y:S01]  /*aa90*/  VIADD R60, R6, 0x800 ;  /* 0x00000800063c7836 */ /* 0x000fe20000000000 */
[----:B------:R-:W-:Y:S01]  /*aaa0*/  ULDC UR44, c[0x0][0xad0] ;  /* 0x0002b400002c7ab9 */ /* 0x000fe20000000800 */
[----:B------:R-:W-:Y:S01]  /*aab0*/  IMAD.MOV.U32 R173, RZ, RZ, R194 ;  /* 0x000000ffffad7224 */ /* 0x000fe200078e00c2 */
[----:B------:R-:W-:Y:S01]  /*aac0*/  ULDC UR39, c[0x0][0xa80] ;  /* 0x0002a00000277ab9 */ /* 0x000fe20000000800 */
[----:B------:R-:W-:Y:S01]  /*aad0*/  ULDC UR40, c[0x0][0xa80] ;  /* 0x0002a00000287ab9 */ /* 0x000fe20000000800 */
[----:B------:R-:W-:Y:S05]  /*aae0*/  BSSY B0, `(.L_x_8681) ;  /* 0x000069e000007945 */ /* 0x000fea0003800000 */
        /* <DEDUP_REMOVED lines=9> */
[----:B-1----:R-:W-:-:S05]  /*ab80*/  SHF.R.U32.HI R58, RZ, 0x7, R58 ;  /* 0x00000007ff3a7819 */ /* 0x002fca000001163a */
[----:B------:R-:W0:Y:S02]  /*ab90*/  SHFL.IDX PT, R15, R58, RZ, 0x1f ;  /* 0x00001fff3a0f7589 */ /* 0x000e2400000e0000 */
[----:B0-----:R-:W-:-:S04]  /*aba0*/  ISETP.GT.AND P2, PT, R15, 0x7f, PT ;  /* 0x0000007f0f00780c */ /* 0x001fc80003f44270 */
[----:B------:R-:W-:Y:S02]  /*abb0*/  SEL R58, RZ, 0x2, !P2 ;  /* 0x00000002ff3a7807 */ /* 0x000fe40005000000 */
[C---:B------:R-:W-:Y:S02]  /*abc0*/  SEL R15, R59.reuse, 0x2, P2 ;  /* 0x000000023b0f7807 */ /* 0x040fe40001000000 */
[----:B------:R-:W-:Y:S01]  /*abd0*/  SEL R59, R59, 0x6, !P2 ;  /* 0x000000063b3b7807 */ /* 0x000fe20005000000 */
        /* <DEDUP_REMOVED lines=158> */
[--C-:B------:R-:W-:Y:S01]  /*b5c0*/  IMAD.IADD R20, R62, 0x1, R15.reuse ;  /* 0x000000013e147824 */ /* 0x100fe200078e020f */
        /* <DEDUP_REMOVED lines=16> */
[----:B------:R-:W-:Y:S02]  /*b6d0*/  IMAD.MOV.U32 R57, RZ, RZ, 0x40000040 ;  /* 0x40000040ff397424 */ /* 0x000fe400078e00ff */
[----:B------:R-:W-:-:S02]  /*b6e0*/  VIADD R62, R14, 0xa00 ;  /* 0x00000a000e3e7836 */ /* 0x000fc40000000000 */
[----:B------:R-:W-:Y:S01]  /*b6f0*/  VIADD R60, R6, 0xa00 ;  /* 0x00000a00063c7836 */ /* 0x000fe20000000000 */
[----:B------:R-:W-:Y:S02]  /*b700*/  WARPGROUP.DEPBAR.LE gsb0, 0x0 ;  /* 0x00008000000079c5 */ /* 0x000fe40000010000 */
[----:B------:R-:W-:-:S06]  /*b710*/  WARPGROUP.ARRIVE ;  /* 0x00000000000079c5 */ /* 0x000fcc0000000000 */
[----:B------:R-:W-:Y:S01]  /*b720*/  HGMMA.64x64x16.F32.BF16 R24, gdesc[UR4], R24, gsb0 ;  /* 0x00e00000041879f0 */ /* 0x000fe20008001818 */
[----:B------:R-:W-:Y:S01]  /*b730*/  R2UR UR6, R20 ;  /* 0x00000000140672ca */ /* 0x000fe200000e0000 */
[----:B------:R-:W-:Y:S01]  /*b740*/  IMAD.MOV.U32 R20, RZ, RZ, 0x28 ;  /* 0x00000028ff147424 */ /* 0x000fe200078e00ff */
[----:B------:R-:W-:Y:S01]  /*b750*/  R2UR UR7, R21 ;  /* 0x00000000150772ca */ /* 0x000fe200000e0000 */
[----:B------:R-:W-:Y:S01]  /*b760*/  IMAD.MOV.U32 R21, RZ, RZ, 0xa00 ;  /* 0x00000a00ff157424 */ /* 0x000fe200078e00ff */
[----:B------:R-:W-:Y:S02]  /*b770*/  R2UR UR4, R56 ;  /* 0x00000000380472ca */ /* 0x000fe400000e0000 */
[----:B------:R-:W-:Y:S02]  /*b780*/  R2UR UR5, R57 ;  /* 0x00000000390572ca */ /* 0x000fe400000e0000 */
[----:B------:R-:W-:Y:S02]  /*b790*/  SEL R20, R20, 0x26, P2 ;  /* 0x0000002614147807 */ /* 0x000fe40001000000 */
[----:B------:R-:W-:-:S02]  /*b7a0*/  SEL R21, R21, 0x980, P2 ;  /* 0x0000098015157807 */ /* 0x000fc40001000000 */
[----:B------:R-:W-:Y:S02]  /*b7b0*/  LOP3.LUT R57, R20, 0x6, RZ, 0xc0, !PT ;  /* 0x0000000614397812 */ /* 0x000fe400078ec0ff */
        /* <DEDUP_REMOVED lines=146> */
[----:B------:R-:W-:Y:S01]  /*c0e0*/  IMAD.MOV.U32 R20, RZ, RZ, 0x1000 ;  /* 0x00001000ff147424 */ /* 0x000fe200078e00ff */
[----:B------:R-:W-:Y:S02]  /*c0f0*/  R2UR UR7, R21 ;  /* 0x00000000150772ca */ /* 0x000fe400000e0000 */
[----:B------:R-:W-:Y:S01]  /*c100*/  R2UR UR4, R56 ;  /* 0x00000000380472ca */ /* 0x000fe200000e0000 */
[----:B------:R-:W-:Y:S01]  /*c110*/  IMAD.MOV.U32 R56, RZ, RZ, 0x40 ;  /* 0x00000040ff387424 */ /* 0x000fe200078e00ff */
        /* <DEDUP_REMOVED lines=12> */
[----:B------:R-:W-:Y:S02]  /*c1e0*/  R2UR UR4, R20 ;  /* 0x00000000140472ca */ /* 0x000fe400000e0000 */
[----:B------:R-:W-:Y:S02]  /*c1f0*/  R2UR UR5, R21 ;  /* 0x00000000150572ca */ /* 0x000fe400000e0000 */
[----:B------:R-:W-:Y:S02]  /*c200*/  R2UR UR6, R14 ;  /* 0x000000000e0672ca */ /* 0x000fe400000e0000 */
[----:B------:R-:W-:Y:S01]  /*c210*/  R2UR UR7, R15 ;  /* 0x000000000f0772ca */ /* 0x000fe200000e0000 */
[----:B------:R-:W0:Y:S02]  /*c220*/  LDC R14, c[0x0][0x448] ;  /* 0x00011200ff0e7b82 */ /* 0x000e240000000800 */
[----:B0-----:R-:W-:Y:S01]  /*c230*/  ISETP.NE.AND P2, PT, R14, 0x1, PT ;  /* 0x000000010e00780c */ /* 0x001fe20003f45270 */
[----:B------:R-:W-:-:S04]  /*c240*/  IMAD.IADD R14, R216, 0x1, R194 ;  /* 0x00000001d80e7824 */ /* 0x000fc800078e02c2 */
[----:B------:R-:W-:-:S08]  /*c250*/  IMAD.MOV.U32 R57, RZ, RZ, R14 ;  /* 0x000000ffff397224 */ /* 0x000fd000078e000e */
[----:B------:R-:W0:Y:S08]  /*c260*/  @P2 LDC R15, c[0x0][0x44c] ;  /* 0x00011300ff0f2b82 */ /* 0x000e300000000800 */
[----:B------:R-:W1:Y:S01]  /*c270*/  @P2 LDC R20, c[0x0][0x450] ;  /* 0x00011400ff142b82 */ /* 0x000e620000000800 */
[----:B0-----:R-:W-:-:S04]  /*c280*/  @P2 IMAD.HI.U32 R15, R14, R15, RZ ;  /* 0x0000000f0e0f2227 */ /* 0x001fc800078e00ff */
[----:B------:R-:W-:Y:S01]  /*c290*/  IMAD R14, R171, -0x40, R56 ;  /* 0xffffffc0ab0e7824 */ /* 0x000fe200078e0238 */
[----:B------:R-:W-:Y:S02]  /*c2a0*/  WARPGROUP.DEPBAR.LE gsb0, 0x0 ;  /* 0x00008000000079c5 */ /* 0x000fe40000010000 */
[----:B------:R-:W-:Y:S01]  /*c2b0*/  WARPGROUP.ARRIVE ;  /* 0x00000000000079c5 */ /* 0x000fe20000000000 */
[----:B-1----:R-:W-:Y:S02]  /*c2c0*/  @P2 SHF.R.U32.HI R57, RZ, R20, R15 ;  /* 0x00000014ff392219 */ /* 0x002fe4000001160f */
[----:B------:R-:W-:-:S03]  /*c2d0*/  IADD3 R20, R211, 0x1, R14 ;  /* 0x00000001d3147810 */ /* 0x000fc60007ffe00e */
[----:B------:R-:W-:Y:S01]  /*c2e0*/  HGMMA.64x64x16.F32.BF16 R24, gdesc[UR4], R24, gsb0 ;  /* 0x00e00000041879f0 */ /* 0x000fe20008001818 */
[----:B------:R-:W-:Y:S01]  /*c2f0*/  SHFL.IDX PT, R15, R57, RZ, 0x1c1f ;  /* 0x001c1fff390f7589 */ /* 0x000fe200000e0000 */
[----:B------:R-:W-:Y:S01]  /*c300*/  ULDC UR4, c[0x0][0xad0] ;  /* 0x0002b40000047ab9 */ /* 0x000fe20000000800 */
[----:B------:R-:W-:Y:S02]  /*c310*/  IADD3 R66, -R193, R20, -R215 ;  /* 0x00000014c1427210 */ /* 0x000fe40007ffe9d7 */
[----:B------:R-:W0:Y:S01]  /*c320*/  SHFL.IDX PT, R57, R57, 0x1, 0x1c1f ;  /* 0x003c1f0039397f89 */ /* 0x000e2200000e0000 */
        /* <DEDUP_REMOVED lines=25> */
[----:B0-----:R-:W-:Y:S01]  /*c4c0*/  VIADDMNMX R57, R57, R66, R25, PT ;  /* 0x0000004239397246 */ /* 0x001fe20003800119 */
        /* <DEDUP_REMOVED lines=8> */
[----:B------:R-:W-:Y:S01]  /*c550*/  ISETP.GT.AND P6, PT, R57, 0x20, PT ;  /* 0x000000203900780c */ /* 0x000fe20003fc4270 */
[----:B------:R-:W-:Y:S01]  /*c560*/  FMUL.FTZ R51, R51, UR4 ;  /* 0x0000000433337c20 */ /* 0x000fe20008410000 */
[----:B------:R-:W-:-:S02]  /*c570*/  FMUL.FTZ R55, R55, UR4 ;  /* 0x0000000437377c20 */ /* 0x000fc40008410000 */
[----:B------:R-:W4:Y:S01]  /*c580*/  MUFU.TANH R32, R32 ;  /* 0x0000002000207308 */ /* 0x000f220000002400 */
[----:B0-----:R-:W-:Y:S01]  /*c590*/  VIADDMNMX R29, R15, R66, R25, PT ;  /* 0x000000420f1d7246 */ /* 0x001fe20003800119 */
[----:B------:R-:W-:-:S03]  /*c5a0*/  FMUL.FTZ R25, R50, UR4 ;  /* 0x0000000432197c20 */ /* 0x000fc60008410000 */
[C---:B------:R-:W-:Y:S02]  /*c5b0*/  ISETP.GT.AND P3, PT, R29.reuse, RZ, PT ;  /* 0x000000ff1d00720c */ /* 0x040fe40003f64270 */
[C---:B------:R-:W-:Y:S01]  /*c5c0*/  ISETP.GT.AND P4, PT, R29.reuse, 0x1, PT ;  /* 0x000000011d00780c */ /* 0x040fe20003f84270 */
[----:B------:R-:W0:Y:S01]  /*c5d0*/  MUFU.TANH R33, R33 ;  /* 0x0000002100217308 */ /* 0x000e220000002400 */
[C---:B------:R-:W-:Y:S02]  /*c5e0*/  ISETP.GT.AND P5, PT, R29.reuse, 0x8, PT ;  /* 0x000000081d00780c */ /* 0x040fe40003fa4270 */
[----:B--2---:R-:W-:Y:S02]  /*c5f0*/  FSEL R15, R24, -INF , P3 ;  /* 0xff800000180f7808 */ /* 0x004fe40001800000 */
[----:B------:R-:W-:Y:S02]  /*c600*/  ISETP.GT.AND P3, PT, R29, 0x9, PT ;  /* 0x000000091d00780c */ /* 0x000fe40003f64270 */
[----:B-1----:R-:W-:Y:S01]  /*c610*/  FSEL R14, R28, -INF , P5 ;  /* 0xff8000001c0e7808 */ /* 0x002fe20002800000 */
[----:B------:R1:W2:Y:S01]  /*c620*/  MUFU.TANH R59, R36 ;  /* 0x00000024003b7308 */ /* 0x0002a20000002400 */
[----:B---3--:R-:W-:-:S02]  /*c630*/  FSEL R20, R58, -INF , P3 ;  /* 0xff8000003a147808 */ /* 0x008fc40001800000 */
[----:B------:R-:W-:Y:S02]  /*c640*/  ISETP.GT.AND P3, PT, R29, 0x11, PT ;  /* 0x000000111d00780c */ /* 0x000fe40003f64270 */
[----:B------:R-:W-:-:S03]  /*c650*/  ISETP.GT.AND P5, PT, R57, 0x8, PT ;  /* 0x000000083900780c */ /* 0x000fc60003fa4270 */
[----:B------:R-:W3:Y:S01]  /*c660*/  MUFU.TANH R37, R37 ;  /* 0x0000002500257308 */ /* 0x000ee20000002400 */
[----:B-1----:R-:W-:Y:S02]  /*c670*/  FSEL R36, R21, -INF , P4 ;  /* 0xff80000015247808 */ /* 0x002fe40002000000 */
[----:B------:R-:W-:Y:S02]  /*c680*/  ISETP.GT.AND P4, PT, R29, 0x10, PT ;  /* 0x000000101d00780c */ /* 0x000fe40003f84270 */
[----:B------:R-:W-:Y:S02]  /*c690*/  FMNMX.FTZ R21, R15, R36, !PT ;  /* 0x000000240f157209 */ /* 0x000fe40007810000 */
[----:B----4-:R-:W-:Y:S01]  /*c6a0*/  FSEL R24, R32, -INF , P4 ;  /* 0xff80000020187808 */ /* 0x010fe20002000000 */
[----:B------:R3:W1:Y:S01]  /*c6b0*/  MUFU.TANH R56, R40 ;  /* 0x0000002800387308 */ /* 0x0006620000002400 */
[----:B------:R-:W-:Y:S02]  /*c6c0*/  FMNMX.FTZ R21, R14, R21, !PT ;  /* 0x000000150e157209 */ /* 0x000fe40007810000 */
[----:B------:R-:W-:-:S02]  /*c6d0*/  ISETP.GT.AND P4, PT, R29, 0x18, PT ;  /* 0x000000181d00780c */ /* 0x000fc40003f84270 */
[----:B------:R-:W-:Y:S02]  /*c6e0*/  FMNMX.FTZ R21, R20, R21, !PT ;  /* 0x0000001514157209 */ /* 0x000fe40007810000 */
[----:B0-----:R-:W-:Y:S01]  /*c6f0*/  FSEL R28, R33, -INF , P3 ;  /* 0xff800000211c7808 */ /* 0x001fe20001800000 */
[----:B------:R-:W-:Y:S01]  /*c700*/  MUFU.TANH R41, R41 ;  /* 0x0000002900297308 */ /* 0x000fe20000002400 */
[----:B------:R-:W-:Y:S02]  /*c710*/  FMNMX.FTZ R21, R24, R21, !PT ;  /* 0x0000001518157209 */ /* 0x000fe40007810000 */
[----:B------:R-:W-:Y:S02]  /*c720*/  ISETP.GT.AND P3, PT, R29, 0x19, PT ;  /* 0x000000191d00780c */ /* 0x000fe40003f64270 */
[----:B--2---:R-:W-:Y:S02]  /*c730*/  FSEL R32, R59, -INF , P4 ;  /* 0xff8000003b207808 */ /* 0x004fe40002000000 */
[----:B------:R-:W-:Y:S01]  /*c740*/  FMNMX.FTZ R21, R28, R21, !PT ;  /* 0x000000151c157209 */ /* 0x000fe20007810000 */
[----:B------:R1:W0:Y:S01]  /*c750*/  MUFU.TANH R60, R44 ;  /* 0x0000002c003c7308 */ /* 0x0002220000002400 */
[----:B------:R-:W-:-:S02]  /*c760*/  ISETP.GT.AND P4, PT, R29, 0x20, PT ;  /* 0x000000201d00780c */ /* 0x000fc40003f84270 */
[----:B---3--:R-:W-:Y:S02]  /*c770*/  FSEL R40, R37, -INF , P3 ;  /* 0xff80000025287808 */ /* 0x008fe40001800000 */
[----:B------:R-:W-:Y:S01]  /*c780*/  FMNMX.FTZ R33, R32, R21, !PT ;  /* 0x0000001520217209 */ /* 0x000fe20007810000 */
[----:B------:R-:W-:Y:S01]  /*c790*/  FMUL.FTZ R21, R52, UR4 ;  /* 0x0000000434157c20 */ /* 0x000fe20008410000 */
[C---:B------:R-:W-:Y:S01]  /*c7a0*/  ISETP.GT.AND P3, PT, R29.reuse, 0x21, PT ;  /* 0x000000211d00780c */ /* 0x040fe20003f64270 */
[----:B------:R-:W2:Y:S01]  /*c7b0*/  MUFU.TANH R45, R45 ;  /* 0x0000002d002d7308 */ /* 0x000ea20000002400 */
[----:B-1----:R-:W-:Y:S02]  /*c7c0*/  FSEL R44, R56, -INF , P4 ;  /* 0xff800000382c7808 */ /* 0x002fe40002000000 */
[----:B------:R-:W-:Y:S02]  /*c7d0*/  FMNMX.FTZ R33, R40, R33, !PT ;  /* 0x0000002128217209 */ /* 0x000fe40007810000 */
[----:B------:R-:W-:-:S02]  /*c7e0*/  ISETP.GT.AND P4, PT, R29, 0x28, PT ;  /* 0x000000281d00780c */ /* 0x000fc40003f84270 */
[----:B------:R-:W-:Y:S01]  /*c7f0*/  FMNMX.FTZ R33, R44, R33, !PT ;  /* 0x000000212c217209 */ /* 0x000fe20007810000 */
[----:B------:R1:W3:Y:S01]  /*c800*/  MUFU.TANH R58, R48 ;  /* 0x00000030003a7308 */ /* 0x0002e20000002400 */
[----:B0-----:R-:W-:Y:S02]  /*c810*/  FSEL R52, R60, -INF , P4 ;  /* 0xff8000003c347808 */ /* 0x001fe40002000000 */
[----:B------:R-:W-:-:S05]  /*c820*/  ISETP.GT.AND P4, PT, R29, 0x30, PT ;  /* 0x000000301d00780c */ /* 0x000fca0003f84270 */
[----:B------:R-:W0:Y:S01]  /*c830*/  MUFU.TANH R49, R49 ;  /* 0x0000003100317308 */ /* 0x000e220000002400 */
[----:B-1----:R-:W-:Y:S02]  /*c840*/  FSEL R48, R41, -INF , P3 ;  /* 0xff80000029307808 */ /* 0x002fe40001800000 */
[----:B------:R-:W-:Y:S02]  /*c850*/  ISETP.GT.AND P3, PT, R29, 0x29, PT ;  /* 0x000000291d00780c */ /* 0x000fe40003f64270 */
[----:B------:R-:W-:Y:S02]  /*c860*/  FMNMX.FTZ R33, R48, R33, !PT ;  /* 0x0000002130217209 */ /* 0x000fe40007810000 */
[----:B--2---:R-:W-:Y:S01]  /*c870*/  FSEL R62, R45, -INF , P3 ;  /* 0xff8000002d3e7808 */ /* 0x004fe20001800000 */
[----:B------:R-:W1:Y:S01]  /*c880*/  MUFU.TANH R21, R21 ;  /* 0x0000001500157308 */ /* 0x000e620000002400 */
[----:B------:R-:W-:Y:S02]  /*c890*/  FMNMX.FTZ R33, R52, R33, !PT ;  /* 0x0000002134217209 */ /* 0x000fe40007810000 */
[----:B------:R-:W-:-:S02]  /*c8a0*/  ISETP.GT.AND P3, PT, R29, 0x31, PT ;  /* 0x000000311d00780c */ /* 0x000fc40003f64270 */
[----:B---3--:R-:W-:Y:S02]  /*c8b0*/  FSEL R58, R58, -INF , P4 ;  /* 0xff8000003a3a7808 */ /* 0x008fe40002000000 */
[----:B------:R-:W-:Y:S01]  /*c8c0*/  FMNMX.FTZ R33, R62, R33, !PT ;  /* 0x000000213e217209 */ /* 0x000fe20007810000 */
[----:B------:R-:W2:Y:S01]  /*c8d0*/  MUFU.TANH R53, R53 ;  /* 0x0000003500357308 */ /* 0x000ea20000002400 */
[----:B------:R-:W-:Y:S02]  /*c8e0*/  ISETP.GT.AND P4, PT, R29, 0x38, PT ;  /* 0x000000381d00780c */ /* 0x000fe40003f84270 */
[----:B0-----:R-:W-:Y:S02]  /*c8f0*/  FSEL R60, R49, -INF , P3 ;  /* 0xff800000313c7808 */ /* 0x001fe40001800000 */
[----:B------:R-:W-:Y:S02]  /*c900*/  FMNMX.FTZ R33, R58, R33, !PT ;  /* 0x000000213a217209 */ /* 0x000fe40007810000 */
[----:B------:R-:W-:Y:S01]  /*c910*/  ISETP.GT.AND P3, PT, R29, 0x39, PT ;  /* 0x000000391d00780c */ /* 0x000fe20003f64270 */
[----:B------:R-:W-:Y:S01]  /*c920*/  MUFU.TANH R26, R26 ;  /* 0x0000001a001a7308 */ /* 0x000fe20000002400 */
[----:B-1----:R-:W-:-:S02]  /*c930*/  FSEL R56, R21, -INF , P4 ;  /* 0xff80000015387808 */ /* 0x002fc40002000000 */
[----:B------:R-:W-:Y:S02]  /*c940*/  FMNMX.FTZ R33, R60, R33, !PT ;  /* 0x000000213c217209 */ /* 0x000fe40007810000 */
[----:B------:R-:W-:Y:S02]  /*c950*/  ISETP.GT.AND P4, PT, R57, 0x1, PT ;  /* 0x000000013900780c */ /* 0x000fe40003f84270 */
[----:B------:R-:W-:Y:S01]  /*c960*/  FMNMX.FTZ R33, R56, R33, !PT ;  /* 0x0000002138217209 */ /* 0x000fe20007810000 */
[----:B------:R0:W1:Y:S01]  /*c970*/  MUFU.TANH R29, R27 ;  /* 0x0000001b001d7308 */ /* 0x0000620000002400 */
[----:B--2---:R-:W-:Y:S02]  /*c980*/  FSEL R64, R53, -INF , P3 ;  /* 0xff80000035407808 */ /* 0x004fe40001800000 */
[----:B------:R-:W-:Y:S02]  /*c990*/  ISETP.GT.AND P3, PT, R57, RZ, PT ;  /* 0x000000ff3900720c */ /* 0x000fe40003f64270 */
[----:B------:R-:W-:-:S03]  /*c9a0*/  FMNMX.FTZ R33, R64, R33, !PT ;  /* 0x0000002140217209 */ /* 0x000fc60007810000 */
[----:B------:R-:W2:Y:S01]  /*c9b0*/  MUFU.TANH R30, R30 ;  /* 0x0000001e001e7308 */ /* 0x000ea20000002400 */
[----:B0-----:R-:W-:Y:S01]  /*c9c0*/  FMUL.FTZ R27, R54, UR4 ;  /* 0x00000004361b7c20 */ /* 0x001fe20008410000 */
[----:B------:R-:W0:Y:S01]  /*c9d0*/  SHFL.BFLY PT, R68, R33, 0x2, 0x1f ;  /* 0x0c401f0021447f89 */ /* 0x000e2200000e0000 */
[----:B------:R-:W-:Y:S02]  /*c9e0*/  ULDC UR4, c[0x0][0xa80] ;  /* 0x0002a00000047ab9 */ /* 0x000fe40000000800 */
[----:B------:R-:W-:-:S03]  /*c9f0*/  IMAD.U32 R169, RZ, RZ, UR4 ;  /* 0x00000004ffa97e24 */ /* 0x000fc6000f8e00ff */
[----:B------:R-:W-:Y:S01]  /*ca00*/  MUFU.TANH R31, R31 ;  /* 0x0000001f001f7308 */ /* 0x000fe20000002400 */
[----:B-1----:R-:W-:Y:S02]  /*ca10*/  FSEL R50, R29, -INF , P4 ;  /* 0xff8000001d327808 */ /* 0x002fe40002000000 */
[----:B------:R-:W-:-:S05]  /*ca20*/  ISETP.GT.AND P4, PT, R57, 0x10, PT ;  /* 0x000000103900780c */ /* 0x000fca0003f84270 */
[----:B------:R2:W1:Y:S08]  /*ca30*/  MUFU.TANH R37, R34 ;  /* 0x0000002200257308 */ /* 0x0004700000002400 */
[----:B------:R-:W-:Y:S01]  /*ca40*/  MUFU.TANH R35, R35 ;  /* 0x0000002300237308 */ /* 0x000fe20000002400 */
[----:B--2---:R-:W-:Y:S02]  /*ca50*/  FSEL R34, R30, -INF , P5 ;  /* 0xff8000001e227808 */ /* 0x004fe40002800000 */
[----:B0-----:R-:W-:-:S02]  /*ca60*/  FMNMX.FTZ R68, R33, R68, !PT ;  /* 0x0000004421447209 */ /* 0x001fc40007810000 */
[----:B------:R-:W-:-:S03]  /*ca70*/  ISETP.GT.AND P5, PT, R57, 0x21, PT ;  /* 0x000000213900780c */ /* 0x000fc60003fa4270 */
[----:B------:R-:W0:Y:S01]  /*ca80*/  SHFL.BFLY PT, R21, R68, 0x1, 0x1f ;  /* 0x0c201f0044157f89 */ /* 0x000e2200000e0000 */
[----:B------:R2:W3:Y:S01]  /*ca90*/  MUFU.TANH R33, R38 ;  /* 0x0000002600217308 */ /* 0x0004e20000002400 */
[----:B-1----:R-:W-:Y:S02]  /*caa0*/  FSEL R30, R37, -INF , P4 ;  /* 0xff800000251e7808 */ /* 0x002fe40002000000 */
[----:B------:R-:W-:-:S05]  /*cab0*/  ISETP.GT.AND P4, PT, R57, 0x18, PT ;  /* 0x000000183900780c */ /* 0x000fca0003f84270 */
[----:B------:R-:W1:Y:S08]  /*cac0*/  MUFU.TANH R39, R39 ;  /* 0x0000002700277308 */ /* 0x000e700000002400 */
[----:B------:R3:W4:Y:S01]  /*cad0*/  MUFU.TANH R41, R42 ;  /* 0x0000002a00297308 */ /* 0x0007220000002400 */
[----:B0-----:R-:W-:-:S07]  /*cae0*/  FMNMX.FTZ R168, R68, R21, !PT ;  /* 0x0000001544a87209 */ /* 0x001fce0007810000 */
[----:B------:R-:W0:Y:S01]  /*caf0*/  MUFU.TANH R43, R43 ;  /* 0x0000002b002b7308 */ /* 0x000e220000002400 */
[----:B------:R-:W-:Y:S02]  /*cb00*/  FSEL R21, R26, -INF , P3 ;  /* 0xff8000001a157808 */ /* 0x000fe40001800000 */
[----:B------:R-:W-:Y:S02]  /*cb10*/  ISETP.GT.AND P3, PT, R57, 0x9, PT ;  /* 0x000000093900780c */ /* 0x000fe40003f64270 */
[----:B------:R-:W-:Y:S02]  /*cb20*/  FMNMX.FTZ R29, R21, R50, !PT ;  /* 0x00000032151d7209 */ /* 0x000fe40007810000 */
[----:B--2---:R-:W-:Y:S01]  /*cb30*/  FSEL R38, R31, -INF , P3 ;  /* 0xff8000001f267808 */ /* 0x004fe20001800000 */
[----:B------:R2:W0:Y:S01]  /*cb40*/  MUFU.TANH R45, R46 ;  /* 0x0000002e002d7308 */ /* 0x0004220000002400 */
[----:B------:R-:W-:Y:S02]  /*cb50*/  FMNMX.FTZ R29, R34, R29, !PT ;  /* 0x0000001d221d7209 */ /* 0x000fe40007810000 */
[----:B------:R-:W-:-:S02]  /*cb60*/  ISETP.GT.AND P3, PT, R57, 0x11, PT ;  /* 0x000000113900780c */ /* 0x000fc40003f64270 */
[----:B------:R-:W-:Y:S02]  /*cb70*/  FMNMX.FTZ R29, R38, R29, !PT ;  /* 0x0000001d261d7209 */ /* 0x000fe40007810000 */
[----:B---3--:R-:W-:Y:S01]  /*cb80*/  FSEL R42, R33, -INF , P4 ;  /* 0xff800000212a7808 */ /* 0x008fe20002000000 */
[----:B------:R-:W3:Y:S01]  /*cb90*/  MUFU.TANH R47, R47 ;  /* 0x0000002f002f7308 */ /* 0x000ee20000002400 */
[----:B--2---:R-:W-:Y:S02]  /*cba0*/  FSEL R46, R35, -INF , P3 ;  /* 0xff800000232e7808 */ /* 0x004fe40001800000 */
[----:B------:R-:W-:Y:S02]  /*cbb0*/  FMNMX.FTZ R29, R30, R29, !PT ;  /* 0x0000001d1e1d7209 */ /* 0x000fe40007810000 */
[----:B------:R-:W-:Y:S02]  /*cbc0*/  ISETP.GT.AND P3, PT, R57, 0x19, PT ;  /* 0x000000193900780c */ /* 0x000fe40003f64270 */
[----:B------:R-:W-:Y:S01]  /*cbd0*/  FMNMX.FTZ R29, R46, R29, !PT ;  /* 0x0000001d2e1d7209 */ /* 0x000fe20007810000 */
[----:B------:R2:W3:Y:S01]  /*cbe0*/  MUFU.TANH R72, R25 ;  /* 0x0000001900487308 */ /* 0x0004e20000002400 */
[----:B-1----:R-:W-:-:S02]  /*cbf0*/  FSEL R68, R39, -INF , P3 ;  /* 0xff80000027447808 */ /* 0x002fc40001800000 */
[----:B------:R-:W-:Y:S02]  /*cc00*/  FMNMX.FTZ R29, R42, R29, !PT ;  /* 0x0000001d2a1d7209 */ /* 0x000fe40007810000 */
[----:B----4-:R-:W-:Y:S02]  /*cc10*/  FSEL R66, R41, -INF , P6 ;  /* 0xff80000029427808 */ /* 0x010fe40003000000 */
[----:B------:R-:W-:Y:S01]  /*cc20*/  FMNMX.FTZ R29, R68, R29, !PT ;  /* 0x0000001d441d7209 */ /* 0x000fe20007810000 */
[----:B------:R-:W1:Y:S01]  /*cc30*/  MUFU.TANH R51, R51 ;  /* 0x0000003300337308 */ /* 0x000e620000002400 */
[----:B------:R-:W-:Y:S01]  /*cc40*/  ISETP.GT.AND P4, PT, R57, 0x28, PT ;  /* 0x000000283900780c */ /* 0x000fe20003f84270 */
[----:B--2---:R-:W-:Y:S01]  /*cc50*/  FMUL.FTZ R25, R168, R169 ;  /* 0x000000a9a8197220 */ /* 0x004fe20000410000 */
[----:B0-----:R-:W-:Y:S02]  /*cc60*/  FSEL R54, R43, -INF , P5 ;  /* 0xff8000002b367808 */ /* 0x001fe40002800000 */
[----:B------:R-:W-:Y:S01]  /*cc70*/  FMNMX.FTZ R29, R66, R29, !PT ;  /* 0x0000001d421d7209 */ /* 0x000fe20007810000 */
[----:B------:R-:W0:Y:S01]  /*cc80*/  @P2 LDC R43, c[0x0][0x450] ;  /* 0x00011400ff2b2b82 */ /* 0x000e220000000800 */
[----:B------:R-:W-:Y:S01]  /*cc90*/  ISETP.GT.AND P3, PT, R57, 0x29, PT ;  /* 0x000000293900780c */ /* 0x000fe20003f64270 */
[----:B------:R-:W2:Y:S01]  /*cca0*/  MUFU.TANH R27, R27 ;  /* 0x0000001b001b7308 */ /* 0x000ea20000002400 */
[----:B------:R-:W-:-:S02]  /*ccb0*/  FSEL R26, R45, -INF , P4 ;  /* 0xff8000002d1a7808 */ /* 0x000fc40002000000 */
[----:B------:R-:W-:Y:S02]  /*ccc0*/  FMNMX.FTZ R29, R54, R29, !PT ;  /* 0x0000001d361d7209 */ /* 0x000fe40007810000 */
[----:B------:R-:W-:Y:S02]  /*ccd0*/  ISETP.GT.AND P6, PT, R57, 0x30, PT ;  /* 0x000000303900780c */ /* 0x000fe40003fc4270 */
[----:B---3--:R-:W-:Y:S01]  /*cce0*/  FSEL R70, R47, -INF , P3 ;  /* 0xff8000002f467808 */ /* 0x008fe20001800000 */
[----:B------:R-:W3:Y:S01]  /*ccf0*/  MUFU.TANH R55, R55 ;  /* 0x0000003700377308 */ /* 0x000ee20000002400 */
[----:B------:R-:W-:Y:S02]  /*cd00*/  FMNMX.FTZ R29, R26, R29, !PT ;  /* 0x0000001d1a1d7209 */ /* 0x000fe40007810000 */
[----:B------:R-:W-:Y:S02]  /*cd10*/  ISETP.GT.AND P3, PT, R57, 0x31, PT ;  /* 0x000000313900780c */ /* 0x000fe40003f64270 */
[----:B------:R-:W-:-:S02]  /*cd20*/  FSEL R72, R72, -INF , P6 ;  /* 0xff80000048487808 */ /* 0x000fc40003000000 */
[----:B------:R-:W-:Y:S02]  /*cd30*/  FMNMX.FTZ R29, R70, R29, !PT ;  /* 0x0000001d461d7209 */ /* 0x000fe40007810000 */
[----:B------:R-:W-:Y:S02]  /*cd40*/  FSETP.NEU.FTZ.AND P5, PT, R168, -INF , PT ;  /* 0xff800000a800780b */ /* 0x000fe40003fbd000 */
[----:B------:R-:W-:Y:S02]  /*cd50*/  ISETP.GT.AND P4, PT, R57, 0x38, PT ;  /* 0x000000383900780c */ /* 0x000fe40003f84270 */
[----:B-1----:R-:W-:Y:S02]  /*cd60*/  FSEL R74, R51, -INF , P3 ;  /* 0xff800000334a7808 */ /* 0x002fe40001800000 */
[----:B------:R-:W-:Y:S02]  /*cd70*/  FMNMX.FTZ R29, R72, R29, !PT ;  /* 0x0000001d481d7209 */ /* 0x000fe40007810000 */
[----:B------:R-:W-:-:S02]  /*cd80*/  FSEL R39, R25, RZ, P5 ;  /* 0x000000ff19277208 */ /* 0x000fc40002800000 */
[----:B------:R-:W-:Y:S02]  /*cd90*/  ISETP.GT.AND P3, PT, R57, 0x39, PT ;  /* 0x000000393900780c */ /* 0x000fe40003f64270 */
[----:B--2---:R-:W-:Y:S01]  /*cda0*/  FSEL R76, R27, -INF , P4 ;  /* 0xff8000001b4c7808 */ /* 0x004fe20002000000 */
[--C-:B------:R-:W-:Y:S01]  /*cdb0*/  FFMA.FTZ R25, R36, R169, -R39.reuse ;  /* 0x000000a924197223 */ /* 0x100fe20000010827 */
[----:B------:R-:W-:Y:S01]  /*cdc0*/  FMNMX.FTZ R29, R74, R29, !PT ;  /* 0x0000001d4a1d7209 */ /* 0x000fe20007810000 */
[-CC-:B------:R-:W-:Y:S01]  /*cdd0*/  FFMA.FTZ R154, R14, R169.reuse, -R39.reuse ;  /* 0x000000a90e9a7223 */ /* 0x180fe20000010827 */
[----:B---3--:R-:W-:Y:S01]  /*cde0*/  FSEL R36, R55, -INF , P3 ;  /* 0xff80000037247808 */ /* 0x008fe20001800000 */
[--C-:B-----5:R-:W-:Y:S01]  /*cdf0*/  FFMA.FTZ R152, R15, R169, -R39.reuse ;  /* 0x000000a90f987223 */ /* 0x120fe20000010827 */
[----:B------:R-:W-:Y:S01]  /*ce00*/  FMNMX.FTZ R29, R76, R29, !PT ;  /* 0x0000001d4c1d7209 */ /* 0x000fe20007810000 */
[----:B------:R-:W-:Y:S01]  /*ce10*/  MUFU.EX2 R25, R25 ;  /* 0x0000001900197308 */ /* 0x000fe20000000800 */
[-CC-:B------:R-:W-:Y:S01]  /*ce20*/  FFMA.FTZ R27, R20, R169.reuse, -R39.reuse ;  /* 0x000000a9141b7223 */ /* 0x180fe20000010827 */
[--C-:B------:R-:W-:Y:S01]  /*ce30*/  FFMA.FTZ R156, R24, R169, -R39.reuse ;  /* 0x000000a9189c7223 */ /* 0x100fe20000010827 */
[----:B------:R-:W-:Y:S01]  /*ce40*/  FMNMX.FTZ R14, R36, R29, !PT ;  /* 0x0000001d240e7209 */ /* 0x000fe20007810000 */
[-CC-:B------:R-:W-:Y:S01]  /*ce50*/  FFMA.FTZ R31, R28, R169.reuse, -R39.reuse ;  /* 0x000000a91c1f7223 */ /* 0x180fe20000010827 */
[-CC-:B------:R-:W-:Y:S01]  /*ce60*/  FFMA.FTZ R158, R32, R169.reuse, -R39.reuse ;  /* 0x000000a9209e7223 */ /* 0x180fe20000010827 */
[-CC-:B------:R-:W-:Y:S01]  /*ce70*/  FFMA.FTZ R29, R40, R169.reuse, -R39.reuse ;  /* 0x000000a9281d7223 */ /* 0x180fe20000010827 */
[-CC-:B------:R-:W-:Y:S01]  /*ce80*/  FFMA.FTZ R160, R44, R169.reuse, -R39.reuse ;  /* 0x000000a92ca07223 */ /* 0x180fe20000010827 */
[----:B------:R-:W1:Y:S01]  /*ce90*/  SHFL.BFLY PT, R15, R14, 0x2, 0x1f ;  /* 0x0c401f000e0f7f89 */ /* 0x000e6200000e0000 */
        /* <DEDUP_REMOVED lines=9> */
[----:B------:R-:W-:Y:S01]  /*cf30*/  MUFU.EX2 R27, R27 ;  /* 0x0000001b001b7308 */ /* 0x000fe20000000800 */
[----:B-1----:R-:W-:-:S07]  /*cf40*/  FMNMX.FTZ R15, R14, R15, !PT ;  /* 0x0000000f0e0f7209 */ /* 0x002fce0007810000 */
[----:B------:R-:W-:Y:S01]  /*cf50*/  MUFU.EX2 R156, R156 ;  /* 0x0000009c009c7308 */ /* 0x000fe20000000800 */
[----:B------:R-:W1:Y:S07]  /*cf60*/  SHFL.BFLY PT, R170, R15, 0x1, 0x1f ;  /* 0x0c201f000faa7f89 */ /* 0x000e6e00000e0000 */
[----:B------:R-:W-:Y:S08]  /*cf70*/  MUFU.EX2 R31, R31 ;  /* 0x0000001f001f7308 */ /* 0x000ff00000000800 */
[----:B------:R-:W-:Y:S08]  /*cf80*/  MUFU.EX2 R158, R158 ;  /* 0x0000009e009e7308 */ /* 0x000ff00000000800 */
[----:B------:R-:W-:Y:S01]  /*cf90*/  MUFU.EX2 R29, R29 ;  /* 0x0000001d001d7308 */ /* 0x000fe20000000800 */
[----:B-1----:R-:W-:-:S04]  /*cfa0*/  FMNMX.FTZ R170, R15, R170, !PT ;  /* 0x000000aa0faa7209 */ /* 0x002fc80007810000 */
[C---:B------:R-:W-:Y:S01]  /*cfb0*/  FSETP.NEU.FTZ.AND P3, PT, R170.reuse, -INF , PT ;  /* 0xff800000aa00780b */ /* 0x040fe20003f7d000 */
[-C--:B------:R-:W-:Y:S02]  /*cfc0*/  FMUL.FTZ R14, R170, R169.reuse ;  /* 0x000000a9aa0e7220 */ /* 0x080fe40000410000 */
[----:B------:R-:W-:Y:S03]  /*cfd0*/  MUFU.EX2 R160, R160 ;  /* 0x000000a000a07308 */ /* 0x000fe60000000800 */
[----:B------:R-:W-:Y:S01]  /*cfe0*/  FSEL R15, R14, RZ, P3 ;  /* 0x000000ff0e0f7208 */ /* 0x000fe20001800000 */
[C---:B------:R-:W-:Y:S02]  /*cff0*/  @!P1 VIADD R14, R172.reuse, 0x38840 ;  /* 0x00038840ac0e9836 */ /* 0x040fe40000000000 */
[----:B------:R-:W-:Y:S02]  /*d000*/  @!P1 VIADD R172, R172, 0x38860 ;  /* 0x00038860acac9836 */ /* 0x000fe40000000000 */
        /* <DEDUP_REMOVED lines=9> */
[----:B------:R-:W-:Y:S01]  /*d0a0*/  @!P1 PRMT R14, RZ, 0x654, R14 ;  /* 0x00000654ff0e9816 */ /* 0x000fe2000000000e */
[-CC-:B------:R-:W-:Y:S01]  /*d0b0*/  FFMA.FTZ R68, R68, R169.reuse, -R15.reuse ;  /* 0x000000a944447223 */ /* 0x180fe2000001080f */
[-CC-:B------:R-:W-:Y:S01]  /*d0c0*/  FFMA.FTZ R66, R66, R169.reuse, -R15.reuse ;  /* 0x000000a942427223 */ /* 0x180fe2000001080f */
[-CC-:B------:R-:W-:Y:S01]  /*d0d0*/  FFMA.FTZ R54, R54, R169.reuse, -R15.reuse ;  /* 0x000000a936367223 */ /* 0x180fe2000001080f */
[----:B------:R2:W-:Y:S01]  /*d0e0*/  @!P1 SYNCS.ARRIVE.TRANS64.RED.A1T0 RZ, [R14+URZ], RZ ;  /* 0x000000ff0eff99a7 */ /* 0x0005e2000810043f */
[-CC-:B------:R-:W-:Y:S01]  /*d0f0*/  FFMA.FTZ R26, R26, R169.reuse, -R15.reuse ;  /* 0x000000a91a1a7223 */ /* 0x180fe2000001080f */
[-CC-:B------:R-:W-:Y:S01]  /*d100*/  FFMA.FTZ R70, R70, R169.reuse, -R15.reuse ;  /* 0x000000a946467223 */ /* 0x180fe2000001080f */
[----:B------:R-:W3:Y:S01]  /*d110*/  MUFU.EX2 R50, R50 ;  /* 0x0000003200327308 */ /* 0x000ee20000000800 */
[-CC-:B------:R-:W-:Y:S01]  /*d120*/  FFMA.FTZ R72, R72, R169.reuse, -R15.reuse ;  /* 0x000000a948487223 */ /* 0x180fe2000001080f */
[-CC-:B------:R-:W-:Y:S01]  /*d130*/  FFMA.FTZ R74, R74, R169.reuse, -R15.reuse ;  /* 0x000000a94a4a7223 */ /* 0x180fe2000001080f */
[-CC-:B------:R-:W-:Y:S01]  /*d140*/  FFMA.FTZ R76, R76, R169.reuse, -R15.reuse ;  /* 0x000000a94c4c7223 */ /* 0x180fe2000001080f */
[----:B------:R-:W-:Y:S01]  /*d150*/  FFMA.FTZ R36, R36, R169, -R15 ;  /* 0x000000a924247223 */ /* 0x000fe2000001080f */
[----:B-1----:R-:W1:Y:S01]  /*d160*/  @P2 LDC R21, c[0x0][0x44c] ;  /* 0x00011300ff152b82 */ /* 0x002e620000000800 */
[----:B------:R-:W-:-:S02]  /*d170*/  @!P1 PRMT R172, RZ, 0x654, R172 ;  /* 0x00000654ffac9816 */ /* 0x000fc400000000ac */
[----:B------:R-:W4:Y:S08]  /*d180*/  MUFU.EX2 R34, R34 ;  /* 0x0000002200227308 */ /* 0x000f300000000800 */
[----:B------:R-:W0:Y:S01]  /*d190*/  MUFU.EX2 R155, R38 ;  /* 0x00000026009b7308 */ /* 0x000e220000000800 */
[----:B---3--:R-:W-:Y:S01]  /*d1a0*/  FADD.FTZ R41, R153, R50 ;  /* 0x0000003299297221 */ /* 0x008fe20000010000 */
[----:B------:R-:W-:-:S06]  /*d1b0*/  F2FP.BF16.F32.PACK_AB R153, R50, R153 ;  /* 0x000000993299723e */ /* 0x000fcc00000010ff */
[----:B------:R-:W3:Y:S01]  /*d1c0*/  MUFU.EX2 R30, R30 ;  /* 0x0000001e001e7308 */ /* 0x000ee20000000800 */
[----:B----4-:R-:W-:Y:S01]  /*d1d0*/  FADD.FTZ R24, R34, R41 ;  /* 0x0000002922187221 */ /* 0x010fe20000010000 */
[----:B-1----:R-:W-:-:S04]  /*d1e0*/  @P2 IMAD.HI.U32 R20, R194, R21, RZ ;  /* 0x00000015c2142227 */ /* 0x002fc800078e00ff */
[----:B------:R-:W-:Y:S01]  /*d1f0*/  FADD.FTZ R21, R152, R25 ;  /* 0x0000001998157221 */ /* 0x000fe20000010000 */
[----:B------:R-:W-:Y:S01]  /*d200*/  F2FP.BF16.F32.PACK_AB R152, R25, R152 ;  /* 0x000000981998723e */ /* 0x000fe200000010ff */
[----:B------:R-:W1:Y:S01]  /*d210*/  MUFU.EX2 R157, R46 ;  /* 0x0000002e009d7308 */ /* 0x000e620000000800 */
[----:B0-----:R-:W-:Y:S01]  /*d220*/  FADD.FTZ R41, R155, R24 ;  /* 0x000000189b297221 */ /* 0x001fe20000010000 */
[----:B--2---:R-:W-:Y:S01]  /*d230*/  FADD.FTZ R14, R154, R21 ;  /* 0x000000159a0e7221 */ /* 0x004fe20000010000 */
[----:B------:R-:W-:Y:S01]  /*d240*/  @P2 SHF.R.U32.HI R173, RZ, R43, R20 ;  /* 0x0000002bffad2219 */ /* 0x000fe20000011614 */
[----:B------:R-:W-:Y:S01]  /*d250*/  IMAD R20, R18, 0x1000, R190 ;  /* 0x0000100012147824 */ /* 0x000fe200078e02be */
[C---:B------:R-:W-:Y:S01]  /*d260*/  F2FP.BF16.F32.PACK_AB R154, R27.reuse, R154 ;  /* 0x0000009a1b9a723e */ /* 0x040fe200000010ff */
[----:B------:R-:W-:Y:S01]  /*d270*/  FADD.FTZ R15, R27, R14 ;  /* 0x0000000e1b0f7221 */ /* 0x000fe20000010000 */
[----:B------:R-:W-:Y:S01]  /*d280*/  IMAD.MOV.U32 R21, RZ, RZ, 0x40000040 ;  /* 0x40000040ff157424 */ /* 0x000fe200078e00ff */
[----:B------:R-:W0:Y:S01]  /*d290*/  MUFU.EX2 R42, R42 ;  /* 0x0000002a002a7308 */ /* 0x000e220000000800 */
[----:B---3--:R-:W-:Y:S01]  /*d2a0*/  FADD.FTZ R28, R30, R41 ;  /* 0x000000291e1c7221 */ /* 0x008fe20000010000 */
[----:B------:R-:W-:-:S02]  /*d2b0*/  VIADD R14, R20, 0x80 ;  /* 0x00000080140e7836 */ /* 0x000fc40000000000 */
[----:B------:R-:W-:Y:S01]  /*d2c0*/  FADD.FTZ R24, R156, R15 ;  /* 0x0000000f9c187221 */ /* 0x000fe20000010000 */
[----:B------:R-:W-:Y:S01]  /*d2d0*/  R2UR UR7, R21 ;  /* 0x00000000150772ca */ /* 0x000fe200000e0000 */
[----:B------:R-:W-:Y:S01]  /*d2e0*/  IMAD.MOV.U32 R15, RZ, RZ, 0x40000040 ;  /* 0x40000040ff0f7424 */ /* 0x000fe200078e00ff */
[----:B------:R-:W-:Y:S01]  /*d2f0*/  F2FP.BF16.F32.PACK_AB R155, R155, R34 ;  /* 0x000000229b9b723e */ /* 0x000fe200000010ff */
[----:B------:R-:W-:Y:S01]  /*d300*/  FADD.FTZ R21, R31, R24 ;  /* 0x000000181f157221 */ /* 0x000fe20000010000 */
[----:B------:R-:W2:Y:S01]  /*d310*/  MUFU.EX2 R159, R68 ;  /* 0x00000044009f7308 */ /* 0x000ea20000000800 */
[----:B-1----:R-:W-:Y:S01]  /*d320*/  FADD.FTZ R41, R157, R28 ;  /* 0x0000001c9d297221 */ /* 0x002fe20000010000 */
[----:B------:R-:W-:Y:S01]  /*d330*/  R2UR UR10, R14 ;  /* 0x000000000e0a72ca */ /* 0x000fe200000e0000 */
[----:B------:R-:W-:Y:S01]  /*d340*/  FADD.FTZ R24, R158, R21 ;  /* 0x000000159e187221 */ /* 0x000fe20000010000 */
[----:B------:R-:W-:Y:S01]  /*d350*/  R2UR UR11, R15 ;  /* 0x000000000f0b72ca */ /* 0x000fe200000e0000 */
[----:B------:R-:W-:Y:S01]  /*d360*/  BAR.SYNC.DEFER_BLOCKING 0xf, 0x100 ;  /* 0x03c4000000007b1d */ /* 0x000fe20000010000 */
[----:B------:R-:W-:Y:S01]  /*d370*/  F2FP.BF16.F32.PACK_AB R156, R31, R156 ;  /* 0x0000009c1f9c723e */ /* 0x000fe200000010ff */
[----:B------:R-:W-:Y:S01]  /*d380*/  FADD.FTZ R15, R29, R24 ;  /* 0x000000181d0f7221 */ /* 0x000fe20000010000 */
[----:B------:R-:W-:Y:S01]  /*d390*/  F2FP.BF16.F32.PACK_AB R157, R157, R30 ;  /* 0x0000001e9d9d723e */ /* 0x000fe200000010ff */
[----:B0-----:R-:W-:Y:S01]  /*d3a0*/  FADD.FTZ R14, R42, R41 ;  /* 0x000000292a0e7221 */ /* 0x001fe20000010000 */
[----:B------:R-:W-:Y:S01]  /*d3b0*/  F2FP.BF16.F32.PACK_AB R158, R29, R158 ;  /* 0x0000009e1d9e723e */ /* 0x000fe200000010ff */
[----:B------:R-:W0:Y:S01]  /*d3c0*/  MUFU.EX2 R66, R66 ;  /* 0x0000004200427308 */ /* 0x000e220000000800 */
[----:B------:R-:W-:Y:S01]  /*d3d0*/  R2UR UR6, R20 ;  /* 0x00000000140672ca */ /* 0x000fe200000e0000 */
[----:B--2---:R-:W-:Y:S01]  /*d3e0*/  FADD.FTZ R21, R159, R14 ;  /* 0x0000000e9f157221 */ /* 0x004fe20000010000 */
[----:B------:R-:W-:-:S05]  /*d3f0*/  FADD.FTZ R14, R160, R15 ;  /* 0x0000000fa00e7221 */ /* 0x000fca0000010000 */
[----:B------:R-:W1:Y:S01]  /*d400*/  MUFU.EX2 R161, R54 ;  /* 0x0000003600a17308 */ /* 0x000e620000000800 */
[----:B------:R-:W-:Y:S01]  /*d410*/  F2FP.BF16.F32.PACK_AB R159, R159, R42 ;  /* 0x0000002a9f9f723e */ /* 0x000fe200000010ff */
[C---:B------:R-:W-:Y:S01]  /*d420*/  FADD.FTZ R15, R33.reuse, R14 ;  /* 0x0000000e210f7221 */ /* 0x040fe20000010000 */
[----:B------:R-:W-:-:S05]  /*d430*/  F2FP.BF16.F32.PACK_AB R160, R33, R160 ;  /* 0x000000a021a0723e */ /* 0x000fca00000010ff */
[----:B------:R-:W2:Y:S01]  /*d440*/  MUFU.EX2 R26, R26 ;  /* 0x0000001a001a7308 */ /* 0x000ea20000000800 */
[----:B0-----:R-:W-:Y:S01]  /*d450*/  FADD.FTZ R24, R66, R21 ;  /* 0x0000001542187221 */ /* 0x001fe20000010000 */
[----:B------:R0:W-:Y:S04]  /*d460*/  STSM.16.M88.4 [R195+0x36400], R152 ;  /* 0x03640098c3007844 */ /* 0x0001e80000000200 */
[----:B------:R3:W-:Y:S02]  /*d470*/  STSM.16.M88.4 [R212], R156 ;  /* 0x0000009cd4007844 */ /* 0x0007e40000000200 */
[----:B------:R-:W4:Y:S01]  /*d480*/  MUFU.EX2 R162, R162 ;  /* 0x000000a200a27308 */ /* 0x000f220000000800 */
[C---:B-1----:R-:W-:Y:S01]  /*d490*/  FADD.FTZ R21, R161.reuse, R24 ;  /* 0x00000018a1157221 */ /* 0x042fe20000010000 */
[----:B------:R-:W-:-:S06]  /*d4a0*/  F2FP.BF16.F32.PACK_AB R161, R161, R66 ;  /* 0x00000042a1a1723e */ /* 0x000fcc00000010ff */
[----:B------:R-:W1:Y:S01]  /*d4b0*/  MUFU.EX2 R163, R70 ;  /* 0x0000004600a37308 */ /* 0x000e620000000800 */
[----:B--2---:R-:W-:-:S07]  /*d4c0*/  FADD.FTZ R24, R26, R21 ;  /* 0x000000151a187221 */ /* 0x004fce0000010000 */
[----:B------:R-:W2:Y:S01]  /*d4d0*/  MUFU.EX2 R35, R35 ;  /* 0x0000002300237308 */ /* 0x000ea20000000800 */
[----:B----4-:R-:W-:-:S07]  /*d4e0*/  FADD.FTZ R14, R162, R15 ;  /* 0x0000000fa20e7221 */ /* 0x010fce0000010000 */
[----:B------:R-:W4:Y:S01]  /*d4f0*/  MUFU.EX2 R72, R72 ;  /* 0x0000004800487308 */ /* 0x000f220000000800 */
[C---:B-1----:R-:W-:Y:S01]  /*d500*/  FADD.FTZ R21, R163.reuse, R24 ;  /* 0x00000018a3157221 */ /* 0x042fe20000010000 */
[----:B------:R-:W-:-:S06]  /*d510*/  F2FP.BF16.F32.PACK_AB R163, R163, R26 ;  /* 0x0000001aa3a3723e */ /* 0x000fcc00000010ff */
[----:B------:R-:W1:Y:S01]  /*d520*/  MUFU.EX2 R164, R164 ;  /* 0x000000a400a47308 */ /* 0x000e620000000800 */
[C---:B--2---:R-:W-:Y:S01]  /*d530*/  FADD.FTZ R15, R35.reuse, R14 ;  /* 0x0000000e230f7221 */ /* 0x044fe20000010000 */
[----:B------:R-:W-:-:S05]  /*d540*/  F2FP.BF16.F32.PACK_AB R162, R35, R162 ;  /* 0x000000a223a2723e */ /* 0x000fca00000010ff */
[----:B------:R3:W-:Y:S01]  /*d550*/  STSM.16.M88.4 [R203], R160 ;  /* 0x000000a0cb007844 */ /* 0x0007e20000000200 */
[----:B------:R-:W2:Y:S01]  /*d560*/  MUFU.EX2 R165, R74 ;  /* 0x0000004a00a57308 */ /* 0x000ea20000000800 */
[----:B----4-:R-:W-:-:S07]  /*d570*/  FADD.FTZ R24, R72, R21 ;  /* 0x0000001548187221 */ /* 0x010fce0000010000 */
[----:B------:R-:W4:Y:S01]  /*d580*/  MUFU.EX2 R37, R37 ;  /* 0x0000002500257308 */ /* 0x000f220000000800 */
[----:B-1----:R-:W-:-:S07]  /*d590*/  FADD.FTZ R14, R164, R15 ;  /* 0x0000000fa40e7221 */ /* 0x002fce0000010000 */
[----:B------:R-:W1:Y:S01]  /*d5a0*/  MUFU.EX2 R76, R76 ;  /* 0x0000004c004c7308 */ /* 0x000e620000000800 */
[C---:B--2---:R-:W-:Y:S01]  /*d5b0*/  FADD.FTZ R21, R165.reuse, R24 ;  /* 0x00000018a5157221 */ /* 0x044fe20000010000 */
[----:B------:R-:W-:-:S06]  /*d5c0*/  F2FP.BF16.F32.PACK_AB R165, R165, R72 ;  /* 0x00000048a5a5723e */ /* 0x000fcc00000010ff */
[----:B------:R-:W2:Y:S01]  /*d5d0*/  MUFU.EX2 R166, R166 ;  /* 0x000000a600a67308 */ /* 0x000ea20000000800 */
[C---:B----4-:R-:W-:Y:S01]  /*d5e0*/  FADD.FTZ R15, R37.reuse, R14 ;  /* 0x0000000e250f7221 */ /* 0x050fe20000010000 */
[----:B------:R-:W-:-:S06]  /*d5f0*/  F2FP.BF16.F32.PACK_AB R164, R37, R164 ;  /* 0x000000a425a4723e */ /* 0x000fcc00000010ff */
[----:B------:R-:W4:Y:S01]  /*d600*/  MUFU.EX2 R167, R36 ;  /* 0x0000002400a77308 */ /* 0x000f220000000800 */
[----:B-1----:R-:W-:Y:S01]  /*d610*/  FADD.FTZ R24, R76, R21 ;  /* 0x000000154c187221 */ /* 0x002fe20000010000 */
[----:B------:R-:W-:-:S06]  /*d620*/  IMAD.MOV.U32 R21, RZ, RZ, 0x40000040 ;  /* 0x40000040ff157424 */ /* 0x000fcc00078e00ff */
[----:B------:R-:W1:Y:S01]  /*d630*/  MUFU.EX2 R39, R39 ;  /* 0x0000002700277308 */ /* 0x000e620000000800 */
[----:B--2---:R-:W-:Y:S01]  /*d640*/  FADD.FTZ R14, R166, R15 ;  /* 0x0000000fa60e7221 */ /* 0x004fe20000010000 */
[C---:B----4-:R-:W-:Y:S01]  /*d650*/  FADD.FTZ R15, R167.reuse, R24 ;  /* 0x00000018a70f7221 */ /* 0x050fe20000010000 */
[----:B------:R-:W-:Y:S02]  /*d660*/  F2FP.BF16.F32.PACK_AB R167, R167, R76 ;  /* 0x0000004ca7a7723e */ /* 0x000fe400000010ff */
[C---:B-1----:R-:W-:Y:S01]  /*d670*/  F2FP.BF16.F32.PACK_AB R166, R39.reuse, R166 ;  /* 0x000000a627a6723e */ /* 0x042fe200000010ff */
[----:B------:R-:W-:-:S04]  /*d680*/  FADD.FTZ R14, R39, R14 ;  /* 0x0000000e270e7221 */ /* 0x000fc80000010000 */
[----:B------:R3:W-:Y:S01]  /*d690*/  STSM.16.M88.4 [R210], R164 ;  /* 0x000000a4d2007844 */ /* 0x0007e20000000200 */
[----:B------:R-:W-:-:S06]  /*d6a0*/  WARPGROUP.ARRIVE ;  /* 0x00000000000079c5 */ /* 0x000fcc0000000000 */
[----:B------:R-:W-:Y:S03]  /*d6b0*/  HGMMA.64x256x16.F32.BF16 R24, R152, gdesc[UR4].tnspB, RZ, !UPT, gsb0 ;  /* 0x43e0000498187df0 */ /* 0x000fe6000c0018ff */
[----:B------:R-:W-:Y:S02]  /*d6c0*/  WARPGROUP.DEPBAR.LE gsb0, 0x0 ;  /* 0x00008000000079c5 */ /* 0x000fe40000010000 */
[----:B------:R-:W-:Y:S01]  /*d6d0*/  WARPGROUP.ARRIVE ;  /* 0x00000000000079c5 */ /* 0x000fe20000000000 */
[C---:B0-----:R-:W-:Y:S02]  /*d6e0*/  VIADD R152, R20.reuse, 0x100 ;  /* 0x0000010014987836 */ /* 0x041fe40000000000 */
[----:B------:R-:W-:Y:S02]  /*d6f0*/  IMAD.MOV.U32 R153, RZ, RZ, 0x40000040 ;  /* 0x40000040ff997424 */ /* 0x000fe400078e00ff */
[----:B------:R-:W-:-:S15]  /*d700*/  VIADD R20, R20, 0x180 ;  /* 0x0000018014147836 */ /* 0x000fde0000000000 */
[----:B------:R-:W-:-:S03]  /*d710*/  NOP ;  /* 0x0000000000007918 */ /* 0x000fc60000000000 */
        /* <DEDUP_REMOVED lines=8> */
[----:B------:R-:W-:Y:S02]  /*d7a0*/  R2UR UR7, R21 ;  /* 0x00000000150772ca */ /* 0x000fe400000e0000 */
[----:B------:R-:W-:-:S04]  /*d7b0*/  IADD3 R20, R173, R211, -R193 ;  /* 0x000000d3ad147210 */ /* 0x000fc80007ffe8c1 */
[----:B------:R-:W-:-:S04]  /*d7c0*/  SHF.R.S32.HI R21, RZ, 0x1f, R20 ;  /* 0x0000001fff157819 */ /* 0x000fc80000011414 */
[----:B------:R-:W-:Y:S01]  /*d7d0*/  LEA.HI R21, R21, R20, RZ, 0x6 ;  /* 0x0000001415157211 */ /* 0x000fe200078f30ff */
[----:B------:R-:W-:-:S03]  /*d7e0*/  VIADD R20, R171, 0xfffffffe ;  /* 0xfffffffeab147836 */ /* 0x000fc60000000000 */
[----:B------:R-:W-:-:S04]  /*d7f0*/  SHF.R.S32.HI R21, RZ, 0x6, R21 ;  /* 0x00000006ff157819 */ /* 0x000fc80000011415 */
[----:B------:R-:W-:-:S04]  /*d800*/  VIMNMX R196, R213, R21, !PT ;  /* 0x00000015d5c47248 */ /* 0x000fc80007fe0100 */
[----:B------:R-:W-:Y:S01]  /*d810*/  ISETP.GE.AND P3, PT, R20, R196, PT ;  /* 0x000000c41400720c */ /* 0x000fe20003f66270 */
        /* <DEDUP_REMOVED lines=18> */
.L_x_8694:
[----:B------:R-:W-:-:S05]  /*d940*/  VIADD R18, R201, 0x1 ;  /* 0x00000001c9127836 */ /* 0x000fca0000000000 */
[----:B------:R-:W-:-:S04]  /*d950*/  ISETP.NE.AND P3, PT, R18, 0x2, PT ;  /* 0x000000021200780c */ /* 0x000fc80003f65270 */
[----:B------:R-:W-:Y:S02]  /*d960*/  SEL R21, RZ, 0x1, P3 ;  /* 0x00000001ff157807 */ /* 0x000fe40001800000 */
[----:B------:R-:W-:Y:S02]  /*d970*/  SEL R18, R18, RZ, P3 ;  /* 0x000000ff12127207 */ /* 0x000fe40001800000 */
[----:B------:R-:W-:Y:S01]  /*d980*/  LOP3.LUT R19, R19, R21, RZ, 0x3c, !PT ;  /* 0x0000001513137212 */ /* 0x000fe200078e3cff */
[----:B------:R-:W-:Y:S06]  /*d990*/  @!P0 BRA `(.L_x_8684) ;  /* 0x0000000000048947 */ /* 0x000fec0003800000 */
[----:B------:R-:W-:Y:S01]  /*d9a0*/  BPT.TRAP 0x1 ;  /* 0x000000040000795c */ /* 0x000fe20000300000 */
.L_x_8684:
[----:B------:R-:W-:Y:S01]  /*d9b0*/  IMAD R21, R18, 0x8, R2 ;  /* 0x0000000812157824 */ /* 0x000fe200078e0202 */
[----:B------:R-:W-:-:S04]  /*d9c0*/  SHF.L.U32 R198, R19, 0x1f, RZ ;  /* 0x0000001f13c67819 */ /* 0x000fc800000006ff */
[----:B------:R0:W1:Y:S01]  /*d9d0*/  SYNCS.PHASECHK.TRANS64.TRYWAIT P3, [R21+URZ+0x38830], R198 ;  /* 0x038830c6150075a7 */ /* 0x000062000806017f */
[----:B------:R-:W-:Y:S05]  /*d9e0*/  @!P0 BRA `(.L_x_8685) ;  /* 0x0000000000048947 */ /* 0x000fea0003800000 */
[----:B------:R-:W-:Y:S01]  /*d9f0*/  BPT.TRAP 0x1 ;  /* 0x000000040000795c */ /* 0x000fe20000300000 */
.L_x_8685:
[----:B------:R-:W-:Y:S01]  /*da00*/  BSSY B2, `(.L_x_8686) ;  /* 0x0000006000027945 */ /* 0x000fe20003800000 */
[----:B---3--:R-:W-:Y:S02]  /*da10*/  IMAD R156, R18, 0x200, R0 ;  /* 0x00000200129c7824 */ /* 0x008fe400078e0200 */
[----:B------:R-:W-:Y:S01]  /*da20*/  IMAD.MOV.U32 R157, RZ, RZ, 0x40000040 ;  /* 0x40000040ff9d7424 */ /* 0x000fe200078e00ff */
[----:B-1----:R-:W-:Y:S06]  /*da30*/  @P3 BRA `(.L_x_8687) ;  /* 0x0000000000083947 */ /* 0x002fec0003800000 */
[----:B------:R-:W1:Y:S02]  /*da40*/  SYNCS.PHASECHK.TRANS64.TRYWAIT P3, [R21+URZ+0x38830], R198 ;  /* 0x038830c6150075a7 */ /* 0x000e64000806017f */
[----:B-1----:R-:W-:Y:S05]  /*da50*/  @!P3 BRA `(.L_x_8688) ;  /* 0x0000017c0028b947 */ /* 0x002fea0003800000 */
.L_x_8687:
[----:B------:R-:W-:Y:S05]  /*da60*/  BSYNC B2 ;  /* 0x0000000000027941 */ /* 0x000fea0003800000 */
.L_x_8686:
        /* <DEDUP_REMOVED lines=36> */
.L_x_8689:
[----:B------:R2:W3:Y:S01]  /*dcb0*/  SYNCS.PHASECHK.TRANS64.TRYWAIT P3, [R21+URZ+0x38850], R198 ;  /* 0x038850c6150075a7 */ /* 0x0004e2000806017f */
[----:B------:R-:W-:Y:S05]  /*dcc0*/  @!P0 BRA `(.L_x_8690) ;  /* 0x0000000000048947 */ /* 0x000fea0003800000 */
[----:B------:R-:W-:Y:S01]  /*dcd0*/  BPT.TRAP 0x1 ;  /* 0x000000040000795c */ /* 0x000fe20000300000 */
.L_x_8690:
[----:B------:R-:W-:Y:S04]  /*dce0*/  BSSY B2, `(.L_x_8691) ;  /* 0x0000004000027945 */ /* 0x000fe80003800000 */
[----:B---3--:R-:W-:Y:S05]  /*dcf0*/  @P3 BRA `(.L_x_8692) ;  /* 0x0000000000083947 */ /* 0x008fea0003800000 */
[----:B------:R-:W3:Y:S02]  /*dd00*/  SYNCS.PHASECHK.TRANS64.TRYWAIT P3, [R21+URZ+0x38850], R198 ;  /* 0x038850c6150075a7 */ /* 0x000ee4000806017f */
[----:B---3--:R-:W-:Y:S05]  /*dd10*/  @!P3 BRA `(.L_x_8693) ;  /* 0x00000178008cb947 */ /* 0x008fea0003800000 */
.L_x_8692:
[----:B------:R-:W-:Y:S05]  /*dd20*/  BSYNC B2 ;  /* 0x0000000000027941 */ /* 0x000fea0003800000 */
.L_x_8691:
[----:B------:R-:W-:Y:S01]  /*dd30*/  IMAD R204, R18, 0x1000, R3 ;  /* 0x0000100012cc7824 */ /* 0x000fe200078e0203 */
[----:B------:R-:W-:Y:S01]  /*dd40*/  R2UR UR4, R6 ;  /* 0x00000000060472ca */ /* 0x000fe200000e0000 */
[----:B------:R-:W-:Y:S01]  /*dd50*/  IMAD.MOV.U32 R205, RZ, RZ, 0x40000040 ;  /* 0x40000040ffcd7424 */ /* 0x000fe200078e00ff */
[----:B------:R-:W-:Y:S01]  /*dd60*/  R2UR UR5, R7 ;  /* 0x00000000070572ca */ /* 0x000fe200000e0000 */
[----:B------:R-:W-:Y:S01]  /*dd70*/  WARPGROUP.ARRIVE ;  /* 0x00000000000079c5 */ /* 0x000fe20000000000 */
[----:B------:R-:W-:Y:S01]  /*dd80*/  R2UR UR6, R204 ;  /* 0x00000000cc0672ca */ /* 0x000fe200000e0000 */
[----:B0123--:R-:W-:Y:S01]  /*dd90*/  VIADD R198, R6, 0x2 ;  /* 0x0000000206c67836 */ /* 0x00ffe20000000000 */
[----:B------:R-:W-:Y:S01]  /*dda0*/  R2UR UR7, R205 ;  /* 0x00000000cd0772ca */ /* 0x000fe200000e0000 */
[----:B------:R-:W-:Y:S02]  /*ddb0*/  IMAD.MOV.U32 R199, RZ, RZ, 0x40000040 ;  /* 0x40000040ffc77424 */ /* 0x000fe400078e00ff */
[----:B------:R-:W0:Y:S01]  /*ddc0*/  S2R R202, SR_TID.X ;  /* 0x0000000000ca7919 */ /* 0x000e220000002100 */
[----:B------:R-:W-:-:S02]  /*ddd0*/  VIADD R205, R204, 0x800 ;  /* 0x00000800cccd7836 */ /* 0x000fc40000000000 */
[----:B------:R-:W-:Y:S02]  /*dde0*/  IMAD.MOV.U32 R207, RZ, RZ, 0x40000040 ;  /* 0x40000040ffcf7424 */ /* 0x000fe400078e00ff */
[----:B------:R-:W-:Y:S02]  /*ddf0*/  VIADD R208, R6, 0x800 ;  /* 0x0000080006d07836 */ /* 0x000fe40000000000 */
[----:B------:R-:W-:-:S03]  /*de00*/  IMAD.MOV.U32 R209, RZ, RZ, 0xa00 ;  /* 0x00000a00ffd17424 */ /* 0x000fc600078e00ff */
        /* <DEDUP_REMOVED lines=9> */
[----:B0-----:R-:W-:Y:S01]  /*dea0*/  SHF.R.U32.HI R202, RZ, 0x7, R202 ;  /* 0x00000007ffca7819 */ /* 0x001fe200000116ca */
[----:B------:R-:W-:Y:S02]  /*deb0*/  WARPGROUP.DEPBAR.LE gsb0, 0x0 ;  /* 0x00008000000079c5 */ /* 0x000fe40000010000 */
[----:B------:R-:W-:-:S08]  /*dec0*/  WARPGROUP.ARRIVE ;  /* 0x00000000000079c5 */ /* 0x000fd00000000000 */
        /* <DEDUP_REMOVED lines=150> */
[----:B------:R-:W0:Y:S01]  /*e830*/  SHFL.IDX PT, R198, R202, RZ, 0x1f ;  /* 0x00001fffcac67589 */ /* 0x000e2200000e0000 */
[----:B------:R-:W-:Y:S01]  /*e840*/  IMAD.MOV.U32 R199, RZ, RZ, 0x4 ;  /* 0x00000004ffc77424 */ /* 0x000fe200078e00ff */
[----:B0-----:R-:W-:-:S04]  /*e850*/  ISETP.GT.AND P3, PT, R198, 0x7f, PT ;  /* 0x0000007fc600780c */ /* 0x001fc80003f64270 */
        /* <DEDUP_REMOVED lines=163> */
[C---:B------:R-:W-:Y:S01]  /*f290*/  IMAD.IADD R206, R208.reuse, 0x1, R198 ;  /* 0x00000001d0ce7824 */ /* 0x040fe200078e02c6 */
[----:B------:R-:W-:Y:S01]  /*f2a0*/  R2UR UR7, R207 ;  /* 0x00000000cf0772ca */ /* 0x000fe200000e0000 */
[----:B------:R-:W-:Y:S02]  /*f2b0*/  IMAD.MOV.U32 R207, RZ, RZ, 0x40000040 ;  /* 0x40000040ffcf7424 */ /* 0x000fe400078e00ff */
[----:B------:R-:W-:Y:S01]  /*f2c0*/  IMAD.IADD R198, R208, 0x1, R199 ;  /* 0x00000001d0c67824 */ /* 0x000fe200078e02c7 */
[----:B------:R-:W-:Y:S01]  /*f2d0*/  R2UR UR4, R206 ;  /* 0x00000000ce0472ca */ /* 0x000fe200000e0000 */
[----:B------:R-:W-:Y:S01]  /*f2e0*/  IMAD.IADD R206, R208, 0x1, R202 ;  /* 0x00000001d0ce7824 */ /* 0x000fe200078e02ca */
[----:B------:R-:W-:Y:S01]  /*f2f0*/  R2UR UR5, R207 ;  /* 0x00000000cf0572ca */ /* 0x000fe200000e0000 */
[----:B------:R-:W-:Y:S01]  /*f300*/  IMAD.MOV.U32 R207, RZ, RZ, 0x40000040 ;  /* 0x40000040ffcf7424 */ /* 0x000fe200078e00ff */
[----:B------:R-:W-:-:S02]  /*f310*/  WARPGROUP.DEPBAR.LE gsb0, 0x0 ;  /* 0x00008000000079c5 */ /* 0x000fc40000010000 */
[----:B------:R-:W-:-:S09]  /*f320*/  WARPGROUP.ARRIVE ;  /* 0x00000000000079c5 */ /* 0x000fd20000000000 */
[----:B------:R-:W-:Y:S01]  /*f330*/  HGMMA.64x64x16.F32.BF16 R152, gdesc[UR4], R152, gsb0 ;  /* 0x00e00000049879f0 */ /* 0x000fe20008001898 */
[----:B------:R-:W-:Y:S01]  /*f340*/  R2UR UR4, R206 ;  /* 0x00000000ce0472ca */ /* 0x000fe200000e0000 */
[--C-:B------:R-:W-:Y:S01]  /*f350*/  IMAD.IADD R206, R202, 0x1, R205.reuse ;  /* 0x00000001cace7824 */ /* 0x100fe200078e02cd */
[----:B------:R-:W-:Y:S01]  /*f360*/  R2UR UR5, R207 ;  /* 0x00000000cf0572ca */ /* 0x000fe200000e0000 */
[----:B------:R-:W-:Y:S02]  /*f370*/  IMAD.MOV.U32 R207, RZ, RZ, 0x40000040 ;  /* 0x40000040ffcf7424 */ /* 0x000fe400078e00ff */
[----:B------:R-:W-:Y:S01]  /*f380*/  IMAD.IADD R202, R216, 0x1, R194 ;  /* 0x00000001d8ca7824 */ /* 0x000fe200078e02c2 */
[----:B------:R-:W-:Y:S01]  /*f390*/  R2UR UR6, R206 ;  /* 0x00000000ce0672ca */ /* 0x000fe200000e0000 */
[----:B------:R-:W-:Y:S01]  /*f3a0*/  IMAD.IADD R206, R199, 0x1, R205 ;  /* 0x00000001c7ce7824 */ /* 0x000fe200078e02cd */
[----:B------:R-:W-:Y:S01]  /*f3b0*/  R2UR UR7, R207 ;  /* 0x00000000cf0772ca */ /* 0x000fe200000e0000 */
[----:B------:R-:W-:-:S02]  /*f3c0*/  IMAD.MOV.U32 R199, RZ, RZ, 0x40000040 ;  /* 0x40000040ffc77424 */ /* 0x000fc400078e00ff */
        /* <DEDUP_REMOVED lines=12> */
[----:B------:R-:W-:-:S04]  /*f490*/  SEL R199, R199, 0xf80, P3 ;  /* 0x00000f80c7c77807 */ /* 0x000fc80001800000 */
        /* <DEDUP_REMOVED lines=9> */
[----:B------:R-:W-:Y:S01]  /*f530*/  R2UR UR5, R199 ;  /* 0x00000000c70572ca */ /* 0x000fe200000e0000 */
[----:B------:R-:W0:Y:S01]  /*f540*/  @P2 LDC R198, c[0x0][0x450] ;  /* 0x00011400ffc62b82 */ /* 0x000e220000000800 */
[----:B------:R-:W-:Y:S02]  /*f550*/  R2UR UR6, R204 ;  /* 0x00000000cc0672ca */ /* 0x000fe400000e0000 */
[----:B------:R-:W-:-:S05]  /*f560*/  R2UR UR7, R205 ;  /* 0x00000000cd0772ca */ /* 0x000fca00000e0000 */
[----:B------:R-:W1:Y:S02]  /*f570*/  @P2 LDC R199, c[0x0][0x44c] ;  /* 0x00011300ffc72b82 */ /* 0x000e640000000800 */
[----:B-1----:R-:W-:-:S05]  /*f580*/  @P2 IMAD.HI.U32 R199, R202, R199, RZ ;  /* 0x000000c7cac72227 */ /* 0x002fca00078e00ff */
[----:B0-----:R-:W-:Y:S01]  /*f590*/  @P2 SHF.R.U32.HI R202, RZ, R198, R199 ;  /* 0x000000c6ffca2219 */ /* 0x001fe200000116c7 */
[----:B------:R-:W-:Y:S02]  /*f5a0*/  IMAD.MOV.U32 R199, RZ, RZ, 0x40000040 ;  /* 0x40000040ffc77424 */ /* 0x000fe400078e00ff */
[----:B------:R-:W-:Y:S01]  /*f5b0*/  IMAD R198, R18, 0x1000, R190 ;  /* 0x0000100012c67824 */ /* 0x000fe200078e02be */
[----:B------:R-:W-:Y:S02]  /*f5c0*/  WARPGROUP.DEPBAR.LE gsb0, 0x0 ;  /* 0x00008000000079c5 */ /* 0x000fe40000010000 */
[----:B------:R-:W-:-:S06]  /*f5d0*/  WARPGROUP.ARRIVE ;  /* 0x00000000000079c5 */ /* 0x000fcc0000000000 */
[----:B------:R-:W-:Y:S01]  /*f5e0*/  HGMMA.64x64x16.F32.BF16 R152, gdesc[UR4], R152, gsb0 ;  /* 0x00e00000049879f0 */ /* 0x000fe20008001898 */
[----:B------:R-:W-:Y:S02]  /*f5f0*/  R2UR UR7, R199 ;  /* 0x00000000c70772ca */ /* 0x000fe400000e0000 */
[----:B------:R-:W-:Y:S01]  /*f600*/  R2UR UR6, R198 ;  /* 0x00000000c60672ca */ /* 0x000fe200000e0000 */
[----:B------:R-:W-:Y:S02]  /*f610*/  WARPGROUP.DEPBAR.LE gsb0, 0x0 ;  /* 0x00008000000079c5 */ /* 0x000fe40000010000 */
[----:B------:R-:W-:Y:S01]  /*f620*/  FMUL.FTZ R208, R152, UR44 ;  /* 0x0000002c98d07c20 */ /* 0x000fe20008410000 */
[----:B------:R-:W-:Y:S01]  /*f630*/  FMUL.FTZ R152, R153, UR44 ;  /* 0x0000002c99987c20 */ /* 0x000fe20008410000 */
[----:B------:R-:W-:Y:S01]  /*f640*/  FMUL.FTZ R206, R157, UR44 ;  /* 0x0000002c9dce7c20 */ /* 0x000fe20008410000 */
[----:B------:R-:W0:Y:S01]  /*f650*/  SHFL.IDX PT, R153, R202, RZ, 0x1c1f ;  /* 0x001c1fffca997589 */ /* 0x000e2200000e0000 */
[----:B------:R-:W-:Y:S01]  /*f660*/  FMUL.FTZ R157, R160, UR44 ;  /* 0x0000002ca09d7c20 */ /* 0x000fe20008410000 */
[----:B------:R-:W-:-:S02]  /*f670*/  IMAD.MOV.U32 R160, RZ, RZ, -0x40 ;  /* 0xffffffc0ffa07424 */ /* 0x000fc400078e00ff */
[----:B------:R-:W-:Y:S01]  /*f680*/  FMUL.FTZ R204, R156, UR44 ;  /* 0x0000002c9ccc7c20 */ /* 0x000fe20008410000 */
[----:B------:R-:W-:Y:S01]  /*f690*/  MUFU.TANH R208, R208 ;  /* 0x000000d000d07308 */ /* 0x000fe20000002400 */
[----:B------:R-:W-:Y:S01]  /*f6a0*/  FMUL.FTZ R199, R165, UR44 ;  /* 0x0000002ca5c77c20 */ /* 0x000fe20008410000 */
[----:B------:R-:W-:Y:S02]  /*f6b0*/  IMAD R160, R20, R160, 0x1 ;  /* 0x0000000114a07424 */ /* 0x000fe400078e02a0 */
[----:B------:R-:W-:Y:S01]  /*f6c0*/  FMUL.FTZ R165, R168, UR44 ;  /* 0x0000002ca8a57c20 */ /* 0x000fe20008410000 */
[----:B------:R-:W-:Y:S01]  /*f6d0*/  FMUL.FTZ R207, R161, UR44 ;  /* 0x0000002ca1cf7c20 */ /* 0x000fe20008410000 */
[----:B------:R-:W-:Y:S01]  /*f6e0*/  FMUL.FTZ R205, R169, UR44 ;  /* 0x0000002ca9cd7c20 */ /* 0x000fe20008410000 */
[----:B------:R-:W-:Y:S01]  /*f6f0*/  FMUL.FTZ R156, R164, UR44 ;  /* 0x0000002ca49c7c20 */ /* 0x000fe20008410000 */
[----:B------:R-:W-:Y:S01]  /*f700*/  IADD3 R160, R211, R160, -R215 ;  /* 0x000000a0d3a07210 */ /* 0x000fe20007ffe8d7 */
[----:B------:R-:W1:Y:S01]  /*f710*/  MUFU.TANH R204, R204 ;  /* 0x000000cc00cc7308 */ /* 0x000e620000002400 */
[----:B------:R-:W-:Y:S01]  /*f720*/  FMUL.FTZ R173, R173, UR44 ;  /* 0x0000002cadad7c20 */ /* 0x000fe20008410000 */
[----:B------:R-:W-:Y:S01]  /*f730*/  FMUL.FTZ R172, R172, UR44 ;  /* 0x0000002cacac7c20 */ /* 0x000fe20008410000 */
[----:B------:R-:W-:Y:S01]  /*f740*/  FMUL.FTZ R154, R154, UR44 ;  /* 0x0000002c9a9a7c20 */ /* 0x000fe20008410000 */
[----:B------:R-:W-:-:S02]  /*f750*/  IMAD.IADD R168, R160, 0x1, -R193 ;  /* 0x00000001a0a87824 */ /* 0x000fc400078e0ac1 */
[----:B------:R-:W-:Y:S01]  /*f760*/  FMUL.FTZ R158, R158, UR44 ;  /* 0x0000002c9e9e7c20 */ /* 0x000fe20008410000 */
[----:B------:R-:W-:Y:S01]  /*f770*/  FMUL.FTZ R176, R176, UR44 ;  /* 0x0000002cb0b07c20 */ /* 0x000fe20008410000 */
[----:B------:R-:W-:Y:S01]  /*f780*/  FMUL.FTZ R180, R180, UR44 ;  /* 0x0000002cb4b47c20 */ /* 0x000fe20008410000 */
[----:B------:R-:W2:Y:S01]  /*f790*/  MUFU.TANH R152, R152 ;  /* 0x0000009800987308 */ /* 0x000ea20000002400 */
[----:B------:R-:W-:Y:S01]  /*f7a0*/  FMUL.FTZ R181, R181, UR44 ;  /* 0x0000002cb5b57c20 */ /* 0x000fe20008410000 */
[----:B------:R-:W-:Y:S01]  /*f7b0*/  FMUL.FTZ R162, R162, UR44 ;  /* 0x0000002ca2a27c20 */ /* 0x000fe20008410000 */
[----:B------:R-:W3:Y:S01]  /*f7c0*/  SHFL.IDX PT, R202, R202, 0x1, 0x1c1f ;  /* 0x003c1f00caca7f89 */ /* 0x000ee200000e0000 */
[----:B0-----:R-:W-:Y:S02]  /*f7d0*/  IMAD.IADD R169, R168, 0x1, R153 ;  /* 0x00000001a8a97824 */ /* 0x001fe400078e0299 */
[----:B------:R-:W-:Y:S01]  /*f7e0*/  FMUL.FTZ R171, R171, UR44 ;  /* 0x0000002cabab7c20 */ /* 0x000fe20008410000 */
[----:B------:R-:W-:Y:S01]  /*f7f0*/  FMUL.FTZ R209, R179, UR44 ;  /* 0x0000002cb3d17c20 */ /* 0x000fe20008410000 */
[----:B------:R-:W-:Y:S01]  /*f800*/  FMUL.FTZ R228, R182, UR44 ;  /* 0x0000002cb6e47c20 */ /* 0x000fe20008410000 */
[----:B------:R-:W0:Y:S01]  /*f810*/  MUFU.TANH R206, R206 ;  /* 0x000000ce00ce7308 */ /* 0x000e220000002400 */
[----:B------:R-:W-:Y:S01]  /*f820*/  ISETP.GT.AND P3, PT, R169, 0x8, PT ;  /* 0x00000008a900780c */ /* 0x000fe20003f64270 */
[----:B------:R-:W-:Y:S01]  /*f830*/  FMUL.FTZ R229, R183, UR44 ;  /* 0x0000002cb7e57c20 */ /* 0x000fe20008410000 */
[----:B------:R-:W-:-:S02]  /*f840*/  ISETP.GT.AND P5, PT, R169, RZ, PT ;  /* 0x000000ffa900720c */ /* 0x000fc40003fa4270 */
[----:B-1----:R-:W-:Y:S02]  /*f850*/  FSEL R161, R204, -INF , P3 ;  /* 0xff800000cca17808 */ /* 0x002fe40001800000 */
[C---:B------:R-:W-:Y:S01]  /*f860*/  ISETP.GT.AND P6, PT, R169.reuse, 0x1, PT ;  /* 0x00000001a900780c */ /* 0x040fe20003fc4270 */
[----:B------:R-:W1:Y:S01]  /*f870*/  MUFU.TANH R157, R157 ;  /* 0x0000009d009d7308 */ /* 0x000e620000002400 */
[----:B------:R-:W-:Y:S02]  /*f880*/  FSEL R153, R208, -INF , P5 ;  /* 0xff800000d0997808 */ /* 0x000fe40002800000 */
[C---:B------:R-:W-:Y:S02]  /*f890*/  ISETP.GT.AND P4, PT, R169.reuse, 0x9, PT ;  /* 0x00000009a900780c */ /* 0x040fe40003f84270 */
[C---:B------:R-:W-:Y:S02]  /*f8a0*/  ISETP.GT.AND P5, PT, R169.reuse, 0x10, PT ;  /* 0x00000010a900780c */ /* 0x040fe40003fa4270 */
[----:B--2---:R-:W-:Y:S01]  /*f8b0*/  FSEL R152, R152, -INF , P6 ;  /* 0xff80000098987808 */ /* 0x004fe20003000000 */
[----:B------:R-:W2:Y:S01]  /*f8c0*/  MUFU.TANH R207, R207 ;  /* 0x000000cf00cf7308 */ /* 0x000ea20000002400 */
[----:B------:R-:W-:-:S02]  /*f8d0*/  ISETP.GT.AND P6, PT, R169, 0x11, PT ;  /* 0x00000011a900780c */ /* 0x000fc40003fc4270 */
[----:B0-----:R-:W-:Y:S01]  /*f8e0*/  FSEL R160, R206, -INF , P4 ;  /* 0xff800000cea07808 */ /* 0x001fe20002000000 */
[----:B------:R-:W-:Y:S01]  /*f8f0*/  FMUL.FTZ R206, R159, UR44 ;  /* 0x0000002c9fce7c20 */ /* 0x000fe20008410000 */
[C---:B------:R-:W-:Y:S01]  /*f900*/  ISETP.GT.AND P4, PT, R169.reuse, 0x19, PT ;  /* 0x00000019a900780c */ /* 0x040fe20003f84270 */
[----:B---3--:R-:W-:Y:S01]  /*f910*/  IMAD.IADD R168, R168, 0x1, R202 ;  /* 0x00000001a8a87824 */ /* 0x008fe200078e02ca */
[----:B------:R-:W-:Y:S01]  /*f920*/  ISETP.GT.AND P3, PT, R169, 0x18, PT ;  /* 0x00000018a900780c */ /* 0x000fe20003f64270 */
[----:B------:R-:W-:Y:S01]  /*f930*/  MUFU.TANH R199, R199 ;  /* 0x000000c700c77308 */ /* 0x000fe20000002400 */
[----:B-1----:R-:W-:Y:S02]  /*f940*/  FSEL R164, R157, -INF , P5 ;  /* 0xff8000009da47808 */ /* 0x002fe40002800000 */
[----:B------:R-:W-:-:S05]  /*f950*/  ISETP.GT.AND P5, PT, R169, 0x20, PT ;  /* 0x00000020a900780c */ /* 0x000fca0003fa4270 */
[----:B------:R-:W0:Y:S01]  /*f960*/  MUFU.TANH R156, R156 ;  /* 0x0000009c009c7308 */ /* 0x000e220000002400 */
[----:B--2---:R-:W-:Y:S01]  /*f970*/  FSEL R157, R207, -INF , P6 ;  /* 0xff800000cf9d7808 */ /* 0x004fe20003000000 */
[----:B------:R-:W-:Y:S01]  /*f980*/  FMUL.FTZ R207, R175, UR44 ;  /* 0x0000002cafcf7c20 */ /* 0x000fe20008410000 */
[----:B------:R-:W-:-:S05]  /*f990*/  ISETP.GT.AND P6, PT, R169, 0x21, PT ;  /* 0x00000021a900780c */ /* 0x000fca0003fc4270 */
[----:B------:R-:W-:Y:S08]  /*f9a0*/  MUFU.TANH R205, R205 ;  /* 0x000000cd00cd7308 */ /* 0x000ff00000002400 */
[----:B------:R-:W-:Y:S01]  /*f9b0*/  MUFU.TANH R204, R173 ;  /* 0x000000ad00cc7308 */ /* 0x000fe20000002400 */
[----:B0-----:R-:W-:Y:S02]  /*f9c0*/  FSEL R156, R156, -INF , P3 ;  /* 0xff8000009c9c7808 */ /* 0x001fe40001800000 */
[----:B------:R-:W-:-:S05]  /*f9d0*/  ISETP.GT.AND P3, PT, R169, 0x28, PT ;  /* 0x00000028a900780c */ /* 0x000fca0003f64270 */
[----:B------:R-:W0:Y:S08]  /*f9e0*/  MUFU.TANH R165, R165 ;  /* 0x000000a500a57308 */ /* 0x000e300000002400 */
[----:B------:R1:W2:Y:S08]  /*f9f0*/  MUFU.TANH R208, R172 ;  /* 0x000000ac00d07308 */ /* 0x0002b00000002400 */
[----:B------:R-:W3:Y:S01]  /*fa00*/  MUFU.TANH R181, R181 ;  /* 0x000000b500b57308 */ /* 0x000ee20000002400 */
[----:B-1----:R-:W-:-:S02]  /*fa10*/  FSEL R172, R199, -INF , P4 ;  /* 0xff800000c7ac7808 */ /* 0x002fc40002000000 */
[----:B------:R-:W-:Y:S02]  /*fa20*/  ISETP.GT.AND P4, PT, R169, 0x29, PT ;  /* 0x00000029a900780c */ /* 0x000fe40003f84270 */
[----:B0-----:R-:W-:Y:S02]  /*fa30*/  FSEL R165, R165, -INF , P5 ;  /* 0xff800000a5a57808 */ /* 0x001fe40002800000 */
[C---:B------:R-:W-:Y:S01]  /*fa40*/  ISETP.GT.AND P5, PT, R169.reuse, 0x30, PT ;  /* 0x00000030a900780c */ /* 0x040fe20003fa4270 */
[----:B------:R0:W-:Y:S01]  /*fa50*/  MUFU.TANH R199, R154 ;  /* 0x0000009a00c77308 */ /* 0x0001e20000002400 */
[----:B--2---:R-:W-:Y:S01]  /*fa60*/  FSEL R173, R208, -INF , P3 ;  /* 0xff800000d0ad7808 */ /* 0x004fe20001800000 */
[----:B------:R-:W-:Y:S01]  /*fa70*/  FMUL.FTZ R208, R174, UR44 ;  /* 0x0000002caed07c20 */ /* 0x000fe20008410000 */
[----:B------:R-:W-:-:S05]  /*fa80*/  ISETP.GT.AND P3, PT, R169, 0x38, PT ;  /* 0x00000038a900780c */ /* 0x000fca0003f64270 */
[----:B------:R-:W-:Y:S01]  /*fa90*/  MUFU.TANH R206, R206 ;  /* 0x000000ce00ce7308 */ /* 0x000fe20000002400 */
[----:B0-----:R-:W-:Y:S01]  /*faa0*/  FSEL R154, R205, -INF , P6 ;  /* 0xff800000cd9a7808 */ /* 0x001fe20003000000 */
[----:B------:R-:W-:Y:S01]  /*fab0*/  FMUL.FTZ R205, R155, UR44 ;  /* 0x0000002c9bcd7c20 */ /* 0x000fe20008410000 */
[----:B------:R-:W-:Y:S02]  /*fac0*/  FSEL R155, R204, -INF , P4 ;  /* 0xff800000cc9b7808 */ /* 0x000fe40002000000 */
[----:B------:R-:W-:Y:S02]  /*fad0*/  FMNMX.FTZ R204, R153, R197, !PT ;  /* 0x000000c599cc7209 */ /* 0x000fe40007810000 */
[C---:B------:R-:W-:Y:S01]  /*fae0*/  ISETP.GT.AND P6, PT, R169.reuse, 0x31, PT ;  /* 0x00000031a900780c */ /* 0x040fe20003fc4270 */
[----:B------:R-:W-:Y:S01]  /*faf0*/  MUFU.TANH R171, R171 ;  /* 0x000000ab00ab7308 */ /* 0x000fe20000002400 */
[----:B------:R-:W-:-:S04]  /*fb00*/  ISETP.GT.AND P4, PT, R169, 0x39, PT ;  /* 0x00000039a900780c */ /* 0x000fc80003f84270 */
[----:B---3--:R-:W-:Y:S01]  /*fb10*/  FSEL R159, R181, -INF , P4 ;  /* 0xff800000b59f7808 */ /* 0x008fe20002000000 */
[----:B------:R-:W-:Y:S01]  /*fb20*/  FMUL.FTZ R181, R166, UR44 ;  /* 0x0000002ca6b57c20 */ /* 0x000fe20008410000 */
[----:B------:R-:W-:Y:S01]  /*fb30*/  FMUL.FTZ R166, R167, UR44 ;  /* 0x0000002ca7a67c20 */ /* 0x000fe20008410000 */
[----:B------:R0:W-:Y:S01]  /*fb40*/  MUFU.TANH R169, R205 ;  /* 0x000000cd00a97308 */ /* 0x0001e20000002400 */
[----:B------:R-:W-:Y:S01]  /*fb50*/  FMUL.FTZ R167, R170, UR44 ;  /* 0x0000002caaa77c20 */ /* 0x000fe20008410000 */
[----:B------:R-:W-:-:S06]  /*fb60*/  ISETP.GT.AND P4, PT, R168, RZ, PT ;  /* 0x000000ffa800720c */ /* 0x000fcc0003f84270 */
[----:B------:R-:W-:Y:S01]  /*fb70*/  MUFU.TANH R181, R181 ;  /* 0x000000b500b57308 */ /* 0x000fe20000002400 */
[----:B0-----:R-:W-:-:S04]  /*fb80*/  FMNMX.FTZ R205, R152, R204, !PT ;  /* 0x000000cc98cd7209 */ /* 0x001fc80007810000 */
[----:B------:R-:W-:-:S03]  /*fb90*/  FMNMX.FTZ R205, R161, R205, !PT ;  /* 0x000000cda1cd7209 */ /* 0x000fc60007810000 */
[----:B------:R0:W-:Y:S08]  /*fba0*/  MUFU.TANH R204, R158 ;  /* 0x0000009e00cc7308 */ /* 0x0001f00000002400 */
[----:B------:R-:W-:Y:S01]  /*fbb0*/  MUFU.TANH R166, R166 ;  /* 0x000000a600a67308 */ /* 0x000fe20000002400 */
[----:B0-----:R-:W-:-:S04]  /*fbc0*/  FMNMX.FTZ R158, R160, R205, !PT ;  /* 0x000000cda09e7209 */ /* 0x001fc80007810000 */
[----:B------:R-:W-:-:S03]  /*fbd0*/  FMNMX.FTZ R158, R164, R158, !PT ;  /* 0x0000009ea49e7209 */ /* 0x000fc60007810000 */
[----:B------:R0:W1:Y:S01]  /*fbe0*/  MUFU.TANH R205, R176 ;  /* 0x000000b000cd7308 */ /* 0x0000620000002400 */
[----:B------:R-:W-:-:S04]  /*fbf0*/  FMNMX.FTZ R158, R157, R158, !PT ;  /* 0x0000009e9d9e7209 */ /* 0x000fc80007810000 */
[----:B------:R-:W-:-:S03]  /*fc00*/  FMNMX.FTZ R158, R156, R158, !PT ;  /* 0x0000009e9c9e7209 */ /* 0x000fc60007810000 */
[----:B------:R-:W-:Y:S01]  /*fc10*/  MUFU.TANH R167, R167 ;  /* 0x000000a700a77308 */ /* 0x000fe20000002400 */
[----:B0-----:R-:W-:Y:S01]  /*fc20*/  FMUL.FTZ R176, R177, UR44 ;  /* 0x0000002cb1b07c20 */ /* 0x001fe20008410000 */
[----:B------:R-:W-:-:S04]  /*fc30*/  FMNMX.FTZ R177, R172, R158, !PT ;  /* 0x0000009eacb17209 */ /* 0x000fc80007810000 */
[----:B------:R-:W-:Y:S02]  /*fc40*/  FMNMX.FTZ R177, R165, R177, !PT ;  /* 0x000000b1a5b17209 */ /* 0x000fe40007810000 */
[----:B------:R-:W0:Y:S02]  /*fc50*/  MUFU.TANH R176, R176 ;  /* 0x000000b000b07308 */ /* 0x000e240000002400 */
[----:B------:R-:W-:-:S06]  /*fc60*/  FMNMX.FTZ R177, R154, R177, !PT ;  /* 0x000000b19ab17209 */ /* 0x000fcc0007810000 */
[----:B------:R2:W3:Y:S08]  /*fc70*/  MUFU.TANH R158, R180 ;  /* 0x000000b4009e7308 */ /* 0x0004f00000002400 */
[----:B------:R-:W-:Y:S01]  /*fc80*/  MUFU.TANH R208, R208 ;  /* 0x000000d000d07308 */ /* 0x000fe20000002400 */
[----:B--2---:R-:W-:Y:S02]  /*fc90*/  FMNMX.FTZ R180, R173, R177, !PT ;  /* 0x000000b1adb47209 */ /* 0x004fe40007810000 */
[----:B-1----:R-:W-:-:S02]  /*fca0*/  FSEL R177, R205, -INF , P5 ;  /* 0xff800000cdb17808 */ /* 0x002fc40002800000 */
[----:B------:R-:W-:Y:S02]  /*fcb0*/  FMNMX.FTZ R180, R155, R180, !PT ;  /* 0x000000b49bb47209 */ /* 0x000fe40007810000 */
[----:B0-----:R-:W-:Y:S01]  /*fcc0*/  FSEL R176, R176, -INF , P6 ;  /* 0xff800000b0b07808 */ /* 0x001fe20003000000 */
[----:B------:R-:W0:Y:S01]  /*fcd0*/  MUFU.TANH R207, R207 ;  /* 0x000000cf00cf7308 */ /* 0x000e220000002400 */
[----:B------:R-:W-:Y:S02]  /*fce0*/  FMNMX.FTZ R180, R177, R180, !PT ;  /* 0x000000b4b1b47209 */ /* 0x000fe40007810000 */
[----:B---3--:R-:W-:Y:S02]  /*fcf0*/  FSEL R158, R158, -INF , P3 ;  /* 0xff8000009e9e7808 */ /* 0x008fe40001800000 */
[----:B------:R-:W-:Y:S02]  /*fd00*/  FMNMX.FTZ R205, R176, R180, !PT ;  /* 0x000000b4b0cd7209 */ /* 0x000fe40007810000 */
[C---:B------:R-:W-:Y:S01]  /*fd10*/  ISETP.GT.AND P5, PT, R168.reuse, 0x1, PT ;  /* 0x00000001a800780c */ /* 0x040fe20003fa4270 */
[----:B------:R1:W2:Y:S01]  /*fd20*/  MUFU.TANH R180, R162 ;  /* 0x000000a200b47308 */ /* 0x0002a20000002400 */
[----:B------:R-:W-:-:S02]  /*fd30*/  ISETP.GT.AND P6, PT, R168, 0x8, PT ;  /* 0x00000008a800780c */ /* 0x000fc40003fc4270 */
[----:B------:R-:W-:Y:S02]  /*fd40*/  ISETP.GT.AND P3, PT, R168, 0x9, PT ;  /* 0x00000009a800780c */ /* 0x000fe40003f64270 */
[----:B------:R-:W-:Y:S02]  /*fd50*/  FSEL R204, R204, -INF , P6 ;  /* 0xff800000cccc7808 */ /* 0x000fe40003000000 */
[----:B------:R-:W-:Y:S01]  /*fd60*/  FSEL R206, R206, -INF , P3 ;  /* 0xff800000cece7808 */ /* 0x000fe20001800000 */
[----:B------:R-:W-:Y:S01]  /*fd70*/  MUFU.TANH R209, R209 ;  /* 0x000000d100d17308 */ /* 0x000fe20000002400 */
[----:B-1----:R-:W-:Y:S01]  /*fd80*/  FMNMX.FTZ R162, R158, R205, !PT ;  /* 0x000000cd9ea27209 */ /* 0x002fe20007810000 */
[----:B------:R-:W-:Y:S01]  /*fd90*/  FMUL.FTZ R205, R163, UR44 ;  /* 0x0000002ca3cd7c20 */ /* 0x000fe20008410000 */
[----:B------:R-:W-:Y:S02]  /*fda0*/  ISETP.GT.AND P6, PT, R168, 0x18, PT ;  /* 0x00000018a800780c */ /* 0x000fe40003fc4270 */
[----:B------:R-:W-:-:S02]  /*fdb0*/  FMNMX.FTZ R162, R159, R162, !PT ;  /* 0x000000a29fa27209 */ /* 0x000fc40007810000 */
[----:B------:R-:W-:Y:S01]  /*fdc0*/  ISETP.GT.AND P3, PT, R168, 0x19, PT ;  /* 0x00000019a800780c */ /* 0x000fe20003f64270 */
[----:B------:R-:W1:Y:S02]  /*fdd0*/  MUFU.TANH R205, R205 ;  /* 0x000000cd00cd7308 */ /* 0x000e640000002400 */
[----:B------:R-:W3:Y:S01]  /*fde0*/  SHFL.BFLY PT, R163, R162, 0x2, 0x1f ;  /* 0x0c401f00a2a37f89 */ /* 0x000ee200000e0000 */
[----:B------:R-:W-:Y:S02]  /*fdf0*/  FSEL R166, R166, -INF , P3 ;  /* 0xff800000a6a67808 */ /* 0x000fe40001800000 */
[----:B------:R-:W-:-:S03]  /*fe00*/  ISETP.GT.AND P3, PT, R168, 0x29, PT ;  /* 0x00000029a800780c */ /* 0x000fc60003f64270 */
[----:B------:R-:W4:Y:S01]  /*fe10*/  MUFU.TANH R228, R228 ;  /* 0x000000e400e47308 */ /* 0x000f220000002400 */
[----:B0-----:R-:W-:Y:S02]  /*fe20*/  FSEL R207, R207, -INF , P3 ;  /* 0xff800000cfcf7808 */ /* 0x001fe40001800000 */
[----:B------:R-:W-:-:S05]  /*fe30*/  ISETP.GT.AND P3, PT, R168, 0x39, PT ;  /* 0x00000039a800780c */ /* 0x000fca0003f64270 */
[----:B------:R-:W0:Y:S01]  /*fe40*/  MUFU.TANH R229, R229 ;  /* 0x000000e500e57308 */ /* 0x000e220000002400 */
[----:B---3--:R-:W-:Y:S02]  /*fe50*/  FMNMX.FTZ R170, R162, R163, !PT ;  /* 0x000000a3a2aa7209 */ /* 0x008fe40007810000 */
[----:B------:R-:W-:Y:S02]  /*fe60*/  FSEL R162, R199, -INF , P4 ;  /* 0xff800000c7a27808 */ /* 0x000fe40002000000 */
[----:B------:R-:W-:Y:S02]  /*fe70*/  FSEL R163, R169, -INF , P5 ;  /* 0xff800000a9a37808 */ /* 0x000fe40002800000 */
[C---:B------:R-:W-:Y:S01]  /*fe80*/  ISETP.GT.AND P4, PT, R168.reuse, 0x10, PT ;  /* 0x00000010a800780c */ /* 0x040fe20003f84270 */
[----:B------:R-:W3:Y:S01]  /*fe90*/  SHFL.BFLY PT, R169, R170, 0x1, 0x1f ;  /* 0x0c201f00aaa97f89 */ /* 0x000ee200000e0000 */
[----:B------:R-:W-:Y:S02]  /*fea0*/  ISETP.GT.AND P5, PT, R168, 0x11, PT ;  /* 0x00000011a800780c */ /* 0x000fe40003fa4270 */
[----:B--2---:R-:W-:-:S02]  /*feb0*/  FSEL R202, R180, -INF , P4 ;  /* 0xff800000b4ca7808 */ /* 0x004fc40002000000 */
[----:B-1----:R-:W-:Y:S02]  /*fec0*/  FSEL R205, R205, -INF , P5 ;  /* 0xff800000cdcd7808 */ /* 0x002fe40002800000 */
[----:B------:R-:W-:Y:S02]  /*fed0*/  FSEL R199, R181, -INF , P6 ;  /* 0xff800000b5c77808 */ /* 0x000fe40003000000 */
[C---:B------:R-:W-:Y:S02]  /*fee0*/  ISETP.GT.AND P4, PT, R168.reuse, 0x20, PT ;  /* 0x00000020a800780c */ /* 0x040fe40003f84270 */
[C---:B------:R-:W-:Y:S02]  /*fef0*/  ISETP.GT.AND P5, PT, R168.reuse, 0x21, PT ;  /* 0x00000021a800780c */ /* 0x040fe40003fa4270 */
[----:B------:R-:W-:Y:S02]  /*ff00*/  ISETP.GT.AND P6, PT, R168, 0x28, PT ;  /* 0x00000028a800780c */ /* 0x000fe40003fc4270 */
[----:B------:R-:W-:-:S02]  /*ff10*/  FSEL R167, R167, -INF , P4 ;  /* 0xff800000a7a77808 */ /* 0x000fc40002000000 */
[----:B------:R-:W-:Y:S01]  /*ff20*/  FSEL R181, R171, -INF , P5 ;  /* 0xff800000abb57808 */ /* 0x000fe20002800000 */
[----:B------:R-:W-:Y:S01]  /*ff30*/  FMUL.FTZ R171, R178, UR44 ;  /* 0x0000002cb2ab7c20 */ /* 0x000fe20008410000 */
[----:B------:R-:W-:Y:S02]  /*ff40*/  FSEL R208, R208, -INF , P6 ;  /* 0xff800000d0d07808 */ /* 0x000fe40003000000 */
[C---:B------:R-:W-:Y:S02]  /*ff50*/  ISETP.GT.AND P4, PT, R168.reuse, 0x30, PT ;  /* 0x00000030a800780c */ /* 0x040fe40003f84270 */
[C---:B------:R-:W-:Y:S01]  /*ff60*/  ISETP.GT.AND P5, PT, R168.reuse, 0x31, PT ;  /* 0x00000031a800780c */ /* 0x040fe20003fa4270 */
[----:B------:R-:W1:Y:S01]  /*ff70*/  MUFU.TANH R171, R171 ;  /* 0x000000ab00ab7308 */ /* 0x000e620000002400 */
[----:B------:R-:W-:Y:S02]  /*ff80*/  ISETP.GT.AND P6, PT, R168, 0x38, PT ;  /* 0x00000038a800780c */ /* 0x000fe40003fc4270 */
[----:B------:R-:W-:-:S02]  /*ff90*/  FMNMX.FTZ R168, R162, R200, !PT ;  /* 0x000000c8a2a87209 */ /* 0x000fc40007810000 */
[----:B------:R-:W-:Y:S02]  /*ffa0*/  FSEL R209, R209, -INF , P5 ;  /* 0xff800000d1d17808 */ /* 0x000fe40002800000 */
[----:B------:R-:W-:Y:S02]  /*ffb0*/  FMNMX.FTZ R168, R163, R168, !PT ;  /* 0x000000a8a3a87209 */ /* 0x000fe40007810000 */
[----:B----4-:R-:W-:Y:S02]  /*ffc0*/  FSEL R228, R228, -INF , P6 ;  /* 0xff800000e4e47808 */ /* 0x010fe40003000000 */
[----:B------:R-:W-:Y:S02]  /*ffd0*/  FMNMX.FTZ R168, R204, R168, !PT ;  /* 0x000000a8cca87209 */ /* 0x000fe40007810000 */
[----:B0-----:R-:W-:Y:S02]  /*ffe0*/  FSEL R229, R229, -INF , P3 ;  /* 0xff800000e5e57808 */ /* 0x001fe40001800000 */
[----:B------:R-:W-:-:S02]  /*fff0*/  FMNMX.FTZ R174, R206, R168, !PT ;  /* 0x000000a8ceae7209 */ /* 0x000fc40007810000 */
[----:B---3--:R-:W-:Y:S01]  /*10000*/  FMNMX.FTZ R168, R170, R169, !PT ;  /* 0x000000a9aaa87209 */ /* 0x008fe20007810000 */
[----:B------:R-:W-:Y:S01]  /*10010*/  IMAD.U32 R169, RZ, RZ, UR40 ;  /* 0x00000028ffa97e24 */ /* 0x000fe2000f8e00ff */
[----:B------:R-:W-:Y:S02]  /*10020*/  FMNMX.FTZ R170, R202, R174, !PT ;  /* 0x000000aecaaa7209 */ /* 0x000fe40007810000 */
[----:B-1----:R-:W-:Y:S01]  /*10030*/  FSEL R182, R171, -INF , P4 ;  /* 0xff800000abb67808 */ /* 0x002fe20002000000 */
[C---:B------:R-:W-:Y:S01]  /*10040*/  FMUL.FTZ R179, R168.reuse, R169 ;  /* 0x000000a9a8b37220 */ /* 0x040fe20000410000 */
[----:B------:R-:W-:Y:S02]  /*10050*/  FMNMX.FTZ R170, R205, R170, !PT ;  /* 0x000000aacdaa7209 */ /* 0x000fe40007810000 */
[----:B------:R-:W-:Y:S02]  /*10060*/  FSETP.NEU.FTZ.AND P4, PT, R168, -INF , PT ;  /* 0xff800000a800780b */ /* 0x000fe40003f9d000 */
[----:B------:R-:W-:-:S02]  /*10070*/  FMNMX.FTZ R170, R199, R170, !PT ;  /* 0x000000aac7aa7209 */ /* 0x000fc40007810000 */
[----:B------:R-:W-:Y:S02]  /*10080*/  FSEL R179, R179, RZ, P4 ;  /* 0x000000ffb3b37208 */ /* 0x000fe40002000000 */
[----:B------:R-:W-:-:S03]  /*10090*/  FMNMX.FTZ R170, R166, R170, !PT ;  /* 0x000000aaa6aa7209 */ /* 0x000fc60007810000 */
        /* <DEDUP_REMOVED lines=30> */
[----:B0-----:R-:W-:-:S02]  /*10280*/  FMNMX.FTZ R170, R170, R164, !PT ;  /* 0x000000a4aaaa7209 */ /* 0x001fc40007810000 */
[----:B------:R-:W-:-:S05]  /*10290*/  FSEL R164, R168, RZ, P4 ;  /* 0x000000ffa8a47208 */ /* 0x000fca0002000000 */
[----:B------:R-:W-:Y:S01]  /*102a0*/  MUFU.EX2 R160, R160 ;  /* 0x000000a000a07308 */ /* 0x000fe20000000800 */
[----:B------:R-:W0:Y:S01]  /*102b0*/  SHFL.BFLY PT, R154, R170, 0x1, 0x1f ;  /* 0x0c201f00aa9a7f89 */ /* 0x000e2200000e0000 */
[----:B------:R-:W-:-:S04]  /*102c0*/  FADD.FTZ R164, -R164, R197 ;  /* 0x000000c5a4a47221 */ /* 0x000fc80000010100 */
[----:B------:R-:W-:Y:S02]  /*102d0*/  FMUL.FTZ R164, R164, R169 ;  /* 0x000000a9a4a47220 */ /* 0x000fe40000410000 */
[----:B------:R-:W-:Y:S08]  /*102e0*/  MUFU.EX2 R157, R157 ;  /* 0x0000009d009d7308 */ /* 0x000ff00000000800 */
[----:B------:R-:W1:Y:S08]  /*102f0*/  MUFU.EX2 R164, R164 ;  /* 0x000000a400a47308 */ /* 0x000e700000000800 */
[----:B------:R-:W-:Y:S01]  /*10300*/  MUFU.EX2 R171, R171 ;  /* 0x000000ab00ab7308 */ /* 0x000fe20000000800 */
[----:B0-----:R-:W-:-:S04]  /*10310*/  FMNMX.FTZ R170, R170, R154, !PT ;  /* 0x0000009aaaaa7209 */ /* 0x001fc80007810000 */
[C---:B------:R-:W-:Y:S01]  /*10320*/  FSETP.NEU.FTZ.AND P3, PT, R170.reuse, -INF , PT ;  /* 0xff800000aa00780b */ /* 0x040fe20003f7d000 */
[CC--:B------:R-:W-:Y:S02]  /*10330*/  FMUL.FTZ R156, R170.reuse, R169.reuse ;  /* 0x000000a9aa9c7220 */ /* 0x0c0fe40000410000 */
[----:B------:R-:W-:Y:S01]  /*10340*/  MUFU.EX2 R172, R172 ;  /* 0x000000ac00ac7308 */ /* 0x000fe20000000800 */
[----:B------:R-:W-:Y:S01]  /*10350*/  FSEL R165, R170, RZ, P3 ;  /* 0x000000ffaaa57208 */ /* 0x000fe20001800000 */
[----:B-1----:R-:W-:Y:S01]  /*10360*/  FFMA.FTZ R14, R164, R14, R153 ;  /* 0x0000000ea40e7223 */ /* 0x002fe20000010099 */
[----:B------:R-:W-:Y:S01]  /*10370*/  FSEL R156, R156, RZ, P3 ;  /* 0x000000ff9c9c7208 */ /* 0x000fe20001800000 */
[----:B------:R-:W-:Y:S01]  /*10380*/  FMUL.FTZ R24, R24, R164 ;  /* 0x000000a418187220 */ /* 0x000fe20000410000 */
[----:B------:R-:W-:Y:S01]  /*10390*/  ISETP.NE.AND P3, PT, R192, RZ, PT ;  /* 0x000000ffc000720c */ /* 0x000fe20003f65270 */
[----:B------:R-:W-:Y:S01]  /*103a0*/  FADD.FTZ R165, -R165, R200 ;  /* 0x000000c8a5a57221 */ /* 0x000fe20000010100 */
[----:B------:R-:W-:Y:S01]  /*103b0*/  FADD.FTZ R14, R152, R14 ;  /* 0x0000000e980e7221 */ /* 0x000fe20000010000 */
[-CC-:B------:R-:W-:Y:S01]  /*103c0*/  FFMA.FTZ R154, R162, R169.reuse, -R156.reuse ;  /* 0x000000a9a29a7223 */ /* 0x180fe2000001089c */
[-CC-:B------:R-:W-:Y:S01]  /*103d0*/  FFMA.FTZ R158, R202, R169.reuse, -R156.reuse ;  /* 0x000000a9ca9e7223 */ /* 0x180fe2000001089c */
[-C--:B------:R-:W-:Y:S01]  /*103e0*/  FMUL.FTZ R165, R165, R169.reuse ;  /* 0x000000a9a5a57220 */ /* 0x080fe20000410000 */
[----:B------:R-:W-:Y:S01]  /*103f0*/  FFMA.FTZ R202, R166, R169, -R156 ;  /* 0x000000a9a6ca7223 */ /* 0x000fe2000001089c */
[----:B------:R-:W-:-:S02]  /*10400*/  @!P1 VIADD R166, R21, 0x38840 ;  /* 0x0003884015a69836 */ /* 0x000fc40000000000 */
[-CC-:B------:R-:W-:Y:S01]  /*10410*/  FFMA.FTZ R159, R163, R169.reuse, -R156.reuse ;  /* 0x000000a9a39f7223 */ /* 0x180fe2000001089c */
[----:B------:R-:W-:Y:S01]  /*10420*/  MUFU.EX2 R154, R154 ;  /* 0x0000009a009a7308 */ /* 0x000fe20000000800 */
[-CC-:B------:R-:W-:Y:S01]  /*10430*/  FFMA.FTZ R155, R204, R169.reuse, -R156.reuse ;  /* 0x000000a9cc9b7223 */ /* 0x180fe2000001089c */
[-C--:B------:R-:W-:Y:S01]  /*10440*/  FFMA.FTZ R162, R206, R169.reuse, -R156 ;  /* 0x000000a9cea27223 */ /* 0x080fe2000001089c */
[----:B------:R-:W-:Y:S01]  /*10450*/  @!P1 PRMT R166, RZ, 0x654, R166 ;  /* 0x00000654ffa69816 */ /* 0x000fe200000000a6 */
[-CC-:B------:R-:W-:Y:S01]  /*10460*/  FFMA.FTZ R163, R205, R169.reuse, -R156.reuse ;  /* 0x000000a9cda37223 */ /* 0x180fe2000001089c */
[-CC-:B------:R-:W-:Y:S01]  /*10470*/  FFMA.FTZ R183, R199, R169.reuse, -R156.reuse ;  /* 0x000000a9c7b77223 */ /* 0x180fe2000001089c */
[-CC-:B------:R-:W-:Y:S01]  /*10480*/  FFMA.FTZ R197, R167, R169.reuse, -R156.reuse ;  /* 0x000000a9a7c57223 */ /* 0x180fe2000001089c */
[----:B------:R0:W-:Y:S01]  /*10490*/  @!P1 SYNCS.ARRIVE.TRANS64.RED.A1T0 RZ, [R166+URZ], RZ ;  /* 0x000000ffa6ff99a7 */ /* 0x0001e2000810043f */
[----:B------:R-:W1:Y:S01]  /*104a0*/  MUFU.EX2 R165, R165 ;  /* 0x000000a500a57308 */ /* 0x000e620000000800 */
[-CC-:B------:R-:W-:Y:S01]  /*104b0*/  FFMA.FTZ R181, R181, R169.reuse, -R156.reuse ;  /* 0x000000a9b5b57223 */ /* 0x180fe2000001089c */
[-CC-:B------:R-:W-:Y:S01]  /*104c0*/  FFMA.FTZ R200, R208, R169.reuse, -R156.reuse ;  /* 0x000000a9d0c87223 */ /* 0x180fe2000001089c */
[-CC-:B------:R-:W-:Y:S01]  /*104d0*/  FFMA.FTZ R167, R207, R169.reuse, -R156.reuse ;  /* 0x000000a9cfa77223 */ /* 0x180fe2000001089c */
[-CC-:B------:R-:W-:Y:S01]  /*104e0*/  FFMA.FTZ R204, R209, R169.reuse, -R156.reuse ;  /* 0x000000a9d1cc7223 */ /* 0x180fe2000001089c */
[-CC-:B------:R-:W-:Y:S01]  /*104f0*/  FFMA.FTZ R207, R228, R169.reuse, -R156.reuse ;  /* 0x000000a9e4cf7223 */ /* 0x180fe2000001089c */
[-C--:B------:R-:W-:Y:S01]  /*10500*/  FFMA.FTZ R208, R229, R169.reuse, -R156 ;  /* 0x000000a9e5d07223 */ /* 0x080fe2000001089c */
[----:B0-----:R-:W-:Y:S01]  /*10510*/  @!P3 IMAD R166, R201, 0x40, R188 ;  /* 0x00000040c9a6b824 */ /* 0x001fe200078e02bc */
[----:B------:R-:W0:Y:S01]  /*10520*/  MUFU.EX2 R159, R159 ;  /* 0x0000009f009f7308 */ /* 0x000e220000000800 */
[----:B------:R-:W-:Y:S01]  /*10530*/  FFMA.FTZ R201, R182, R169, -R156 ;  /* 0x000000a9b6c97223 */ /* 0x000fe2000001089c */
[----:B------:R-:W-:Y:S01]  /*10540*/  FADD.FTZ R14, R161, R14 ;  /* 0x0000000ea10e7221 */ /* 0x000fe20000010000 */
[----:B------:R-:W-:Y:S01]  /*10550*/  @!P3 IMAD R166, R166, 0x4, R2 ;  /* 0x00000004a6a6b824 */ /* 0x000fe200078e0202 */
[----:B------:R-:W-:Y:S01]  /*10560*/  F2FP.BF16.F32.PACK_AB R152, R152, R153 ;  /* 0x000000999898723e */ /* 0x000fe200000010ff */
[----:B------:R-:W-:Y:S01]  /*10570*/  FMUL.FTZ R25, R25, R164 ;  /* 0x000000a419197220 */ /* 0x000fe20000410000 */
[----:B------:R-:W-:Y:S01]  /*10580*/  FADD.FTZ R14, R227, R14 ;  /* 0x0000000ee30e7221 */ /* 0x000fe20000010000 */
[----:B------:R-:W-:Y:S01]  /*10590*/  F2FP.BF16.F32.PACK_AB R156, R157, R160 ;  /* 0x000000a09d9c723e */ /* 0x000fe200000010ff */
[----:B------:R-:W2:Y:S01]  /*105a0*/  MUFU.EX2 R155, R155 ;  /* 0x0000009b009b7308 */ /* 0x000ea20000000800 */
[----:B------:R3:W-:Y:S01]  /*105b0*/  @!P3 STS [R166+0x38400], R164 ;  /* 0x038400a4a600b388 */ /* 0x0007e20000000800 */
[----:B-1----:R-:W-:Y:S01]  /*105c0*/  FFMA.FTZ R15, R165, R15, R154 ;  /* 0x0000000fa50f7223 */ /* 0x002fe2000001009a */
[----:B------:R-:W-:Y:S01]  /*105d0*/  FADD.FTZ R14, R160, R14 ;  /* 0x0000000ea00e7221 */ /* 0x000fe20000010000 */
[-C--:B------:R-:W-:Y:S01]  /*105e0*/  FMUL.FTZ R28, R28, R164.reuse ;  /* 0x000000a41c1c7220 */ /* 0x080fe20000410000 */
[----:B------:R1:W-:Y:S01]  /*105f0*/  @!P3 STS [R166+0x38420], R165 ;  /* 0x038420a5a600b388 */ /* 0x0003e20000000800 */
[----:B------:R-:W-:Y:S01]  /*10600*/  FMUL.FTZ R29, R29, R164 ;  /* 0x000000a41d1d7220 */ /* 0x000fe20000410000 */
[----:B------:R-:W-:Y:S01]  /*10610*/  FADD.FTZ R205, R157, R14 ;  /* 0x0000000e9dcd7221 */ /* 0x000fe20000010000 */
[----:B------:R-:W4:Y:S01]  /*10620*/  MUFU.EX2 R162, R162 ;  /* 0x000000a200a27308 */ /* 0x000f220000000800 */
        /* <DEDUP_REMOVED lines=17> */
[----:B------:R-:W-:Y:S01]  /*10740*/  F2FP.BF16.F32.PACK_AB R155, R162, R155 ;  /* 0x0000009ba29b723e */ /* 0x000fe200000010ff */
[----:B------:R-:W-:Y:S01]  /*10750*/  BAR.SYNC.DEFER_BLOCKING 0xf, 0x100 ;  /* 0x03c4000000007b1d */ /* 0x000fe20000010000 */
[-C--:B------:R-:W-:Y:S01]  /*10760*/  FMUL.FTZ R52, R52, R164.reuse ;  /* 0x000000a434347220 */ /* 0x080fe20000410000 */
[-C--:B------:R-:W-:Y:S01]  /*10770*/  FMUL.FTZ R53, R53, R164.reuse ;  /* 0x000000a435357220 */ /* 0x080fe20000410000 */
[-C--:B------:R-:W-:Y:S01]  /*10780*/  FMUL.FTZ R56, R56, R164.reuse ;  /* 0x000000a438387220 */ /* 0x080fe20000410000 */
[-C--:B------:R-:W-:Y:S01]  /*10790*/  FMUL.FTZ R57, R57, R164.reuse ;  /* 0x000000a439397220 */ /* 0x080fe20000410000 */
[-C--:B------:R-:W-:Y:S01]  /*107a0*/  FMUL.FTZ R60, R60, R164.reuse ;  /* 0x000000a43c3c7220 */ /* 0x080fe20000410000 */
[----:B------:R-:W-:Y:S01]  /*107b0*/  MUFU.EX2 R183, R183 ;  /* 0x000000b700b77308 */ /* 0x000fe20000000800 */
        /* <DEDUP_REMOVED lines=8> */
[C---:B--2---:R-:W-:Y:S01]  /*10840*/  F2FP.BF16.F32.PACK_AB R157, R163.reuse, R158 ;  /* 0x0000009ea39d723e */ /* 0x044fe200000010ff */
[----:B------:R-:W-:Y:S01]  /*10850*/  FADD.FTZ R206, R163, R15 ;  /* 0x0000000fa3ce7221 */ /* 0x000fe20000010000 */
[----:B------:R-:W-:Y:S01]  /*10860*/  F2FP.BF16.F32.PACK_AB R158, R172, R171 ;  /* 0x000000abac9e723e */ /* 0x000fe200000010ff */
        /* <DEDUP_REMOVED lines=45> */
[----:B------:R-:W-:Y:S01]  /*10b40*/  FMUL.FTZ R149, R149, R164 ;  /* 0x000000a495957220 */ /* 0x000fe20000410000 */
        /* <DEDUP_REMOVED lines=72> */
[----:B------:R-:W-:Y:S01]  /*10fd0*/  FMUL.FTZ R151, R151, R165 ;  /* 0x000000a597977220 */ /* 0x000fe20000410000 */
[----:B--2---:R-:W-:Y:S01]  /*10fe0*/  F2FP.BF16.F32.PACK_AB R160, R175, R174 ;  /* 0x000000aeafa0723e */ /* 0x004fe200000010ff */
[----:B------:R2:W-:Y:S01]  /*10ff0*/  STSM.16.M88.4 [R195+0x36400], R152 ;  /* 0x03640098c3007844 */ /* 0x0005e20000000200 */
[----:B0-----:R-:W-:Y:S01]  /*11000*/  F2FP.BF16.F32.PACK_AB R161, R181, R197 ;  /* 0x000000c5b5a1723e */ /* 0x001fe200000010ff */
[----:B------:R-:W-:Y:S01]  /*11010*/  VIADD R14, R198, 0x80 ;  /* 0x00000080c60e7836 */ /* 0x000fe20000000000 */
[----:B------:R-:W-:Y:S01]  /*11020*/  F2FP.BF16.F32.PACK_AB R162, R178, R173 ;  /* 0x000000adb2a2723e */ /* 0x000fe200000010ff */
[----:B------:R2:W-:Y:S01]  /*11030*/  STSM.16.M88.4 [R212], R156 ;  /* 0x0000009cd4007844 */ /* 0x0005e20000000200 */
[----:B----4-:R-:W-:Y:S01]  /*11040*/  F2FP.BF16.F32.PACK_AB R163, R182, R200 ;  /* 0x000000c8b6a3723e */ /* 0x010fe200000010ff */
[----:B------:R-:W-:Y:S01]  /*11050*/  IMAD.MOV.U32 R15, RZ, RZ, 0x40000040 ;  /* 0x40000040ff0f7424 */ /* 0x000fe200078e00ff */
[----:B---3--:R-:W-:Y:S01]  /*11060*/  F2FP.BF16.F32.PACK_AB R164, R176, R177 ;  /* 0x000000b1b0a4723e */ /* 0x008fe200000010ff */
[----:B------:R-:W-:Y:S01]  /*11070*/  IMAD.MOV.U32 R199, RZ, RZ, 0x40000040 ;  /* 0x40000040ffc77424 */ /* 0x000fe200078e00ff */
[----:B-1----:R-:W-:Y:S01]  /*11080*/  F2FP.BF16.F32.PACK_AB R165, R204, R201 ;  /* 0x000000c9cca5723e */ /* 0x002fe200000010ff */
[----:B------:R2:W-:Y:S01]  /*11090*/  STSM.16.M88.4 [R203], R160 ;  /* 0x000000a0cb007844 */ /* 0x0005e20000000200 */
[----:B------:R-:W-:Y:S01]  /*110a0*/  F2FP.BF16.F32.PACK_AB R166, R180, R179 ;  /* 0x000000b3b4a6723e */ /* 0x000fe200000010ff */
[----:B------:R-:W-:Y:S01]  /*110b0*/  FADD.FTZ R205, R171, R205 ;  /* 0x000000cdabcd7221 */ /* 0x000fe20000010000 */
[----:B-----5:R-:W-:Y:S01]  /*110c0*/  F2FP.BF16.F32.PACK_AB R167, R208, R207 ;  /* 0x000000cfd0a7723e */ /* 0x020fe200000010ff */
[----:B------:R-:W-:Y:S01]  /*110d0*/  FADD.FTZ R206, R183, R206 ;  /* 0x000000ceb7ce7221 */ /* 0x000fe20000010000 */
[----:B------:R-:W-:Y:S01]  /*110e0*/  ISETP.GT.AND P3, PT, R20, R196, PT ;  /* 0x000000c41400720c */ /* 0x000fe20003f64270 */
[----:B------:R-:W-:Y:S01]  /*110f0*/  FADD.FTZ R205, R172, R205 ;  /* 0x000000cdaccd7221 */ /* 0x000fe20000010000 */
[----:B------:R-:W-:Y:S01]  /*11100*/  @!P1 VIADD R21, R21, 0x38860 ;  /* 0x0003886015159836 */ /* 0x000fe20000000000 */
[----:B------:R2:W-:Y:S01]  /*11110*/  STSM.16.M88.4 [R210], R164 ;  /* 0x000000a4d2007844 */ /* 0x0005e20000000200 */
[----:B------:R-:W-:Y:S01]  /*11120*/  WARPGROUP.ARRIVE ;  /* 0x00000000000079c5 */ /* 0x000fe20000000000 */
[----:B------:R-:W-:Y:S01]  /*11130*/  FADD.FTZ R206, R202, R206 ;  /* 0x000000cecace7221 */ /* 0x000fe20000010000 */
[----:B------:R-:W-:Y:S01]  /*11140*/  FADD.FTZ R205, R174, R205 ;  /* 0x000000cdaecd7221 */ /* 0x000fe20000010000 */
[----:B------:R-:W-:-:S02]  /*11150*/  @!P1 PRMT R21, RZ, 0x654, R21 ;  /* 0x00000654ff159816 */ /* 0x000fc40000000015 */
[----:B------:R-:W-:Y:S01]  /*11160*/  FADD.FTZ R206, R197, R206 ;  /* 0x000000cec5ce7221 */ /* 0x000fe20000010000 */
[----:B------:R-:W-:Y:S01]  /*11170*/  HGMMA.64x256x16.F32.BF16 R24, R152, gdesc[UR4].tnspB, R24, gsb0 ;  /* 0x43e0000498187df0 */ /* 0x000fe20008001818 */
[----:B------:R-:W-:Y:S01]  /*11180*/  R2UR UR6, R14 ;  /* 0x000000000e0672ca */ /* 0x000fe200000e0000 */
[C---:B------:R-:W-:Y:S01]  /*11190*/  VIADD R14, R198.reuse, 0x100 ;  /* 0x00000100c60e7836 */ /* 0x040fe20000000000 */
[----:B------:R-:W-:Y:S01]  /*111a0*/  R2UR UR7, R15 ;  /* 0x000000000f0772ca */ /* 0x000fe200000e0000 */
[----:B------:R-:W-:Y:S02]  /*111b0*/  IMAD.MOV.U32 R15, RZ, RZ, 0x40000040 ;  /* 0x40000040ff0f7424 */ /* 0x000fe400078e00ff */
[----:B------:R-:W-:Y:S01]  /*111c0*/  FADD.FTZ R205, R175, R205 ;  /* 0x000000cdafcd7221 */ /* 0x000fe20000010000 */
[----:B------:R-:W-:Y:S02]  /*111d0*/  VIADD R198, R198, 0x180 ;  /* 0x00000180c6c67836 */ /* 0x000fe40000000000 */
[----:B------:R-:W-:Y:S01]  /*111e0*/  FADD.FTZ R206, R181, R206 ;  /* 0x000000ceb5ce7221 */ /* 0x000fe20000010000 */
[----:B------:R-:W-:-:S02]  /*111f0*/  IMAD.MOV.U32 R197, RZ, RZ, R168 ;  /* 0x000000ffffc57224 */ /* 0x000fc400078e00a8 */
[----:B------:R-:W-:Y:S01]  /*11200*/  FADD.FTZ R205, R173, R205 ;  /* 0x000000cdadcd7221 */ /* 0x000fe20000010000 */
[----:B------:R-:W-:Y:S01]  /*11210*/  FADD.FTZ R206, R200, R206 ;  /* 0x000000cec8ce7221 */ /* 0x000fe20000010000 */
[----:B------:R-:W-:Y:S02]  /*11220*/  IMAD.MOV.U32 R200, RZ, RZ, R170 ;  /* 0x000000ffffc87224 */ /* 0x000fe400078e00aa */
[----:B------:R-:W-:Y:S01]  /*11230*/  FADD.FTZ R205, R178, R205 ;  /* 0x000000cdb2cd7221 */ /* 0x000fe20000010000 */
[----:B------:R-:W-:-:S03]  /*11240*/  FADD.FTZ R206, R182, R206 ;  /* 0x000000ceb6ce7221 */ /* 0x000fc60000010000 */
[----:B------:R-:W-:Y:S01]  /*11250*/  FADD.FTZ R205, R177, R205 ;  /* 0x000000cdb1cd7221 */ /* 0x000fe20000010000 */
[----:B------:R-:W-:Y:S01]  /*11260*/  FADD.FTZ R206, R201, R206 ;  /* 0x000000cec9ce7221 */ /* 0x000fe20000010000 */
[----:B------:R-:W-:Y:S02]  /*11270*/  IMAD.MOV.U32 R201, RZ, RZ, R18 ;  /* 0x000000ffffc97224 */ /* 0x000fe400078e0012 */
[----:B------:R-:W-:Y:S01]  /*11280*/  FADD.FTZ R205, R176, R205 ;  /* 0x000000cdb0cd7221 */ /* 0x000fe20000010000 */
[----:B------:R-:W-:-:S03]  /*11290*/  FADD.FTZ R206, R204, R206 ;  /* 0x000000ceccce7221 */ /* 0x000fc60000010000 */
[----:B------:R-:W-:Y:S01]  /*112a0*/  FADD.FTZ R205, R179, R205 ;  /* 0x000000cdb3cd7221 */ /* 0x000fe20000010000 */
[----:B------:R-:W-:Y:S01]  /*112b0*/  FADD.FTZ R206, R207, R206 ;  /* 0x000000cecfce7221 */ /* 0x000fe20000010000 */
[----:B------:R-:W-:Y:S02]  /*112c0*/  WARPGROUP.DEPBAR.LE gsb0, 0x0 ;  /* 0x00008000000079c5 */ /* 0x000fe40000010000 */
[----:B------:R-:W-:-:S06]  /*112d0*/  WARPGROUP.ARRIVE ;  /* 0x00000000000079c5 */ /* 0x000fcc0000000000 */
[----:B------:R-:W-:Y:S01]  /*112e0*/  HGMMA.64x256x16.F32.BF16 R24, R156, gdesc[UR4].tnspB, R24, gsb0 ;  /* 0x43e000049c187df0 */ /* 0x000fe20008001818 */
[----:B------:R-:W-:Y:S01]  /*112f0*/  R2UR UR6, R14 ;  /* 0x000000000e0672ca */ /* 0x000fe200000e0000 */
[----:B------:R-:W-:Y:S01]  /*11300*/  FADD.FTZ R14, R180, R205 ;  /* 0x000000cdb40e7221 */ /* 0x000fe20000010000 */
[----:B------:R-:W-:Y:S01]  /*11310*/  R2UR UR7, R15 ;  /* 0x000000000f0772ca */ /* 0x000fe200000e0000 */
[----:B------:R-:W-:Y:S01]  /*11320*/  FADD.FTZ R15, R208, R206 ;  /* 0x000000ced00f7221 */ /* 0x000fe20000010000 */
        /* <DEDUP_REMOVED lines=20> */
[----:B0-----:R-:W-:-:S04]  /*11470*/  VIADD R21, R20, 0xffffffff ;  /* 0xffffffff14157836 */ /* 0x001fc80000000000 */
[----:B------:R-:W-:Y:S01]  /*11480*/  IMAD.MOV.U32 R20, RZ, RZ, R21 ;  /* 0x000000ffff147224 */ /* 0x000fe200078e0015 */
[----:B--2---:R-:W-:Y:S06]  /*11490*/  @P3 BRA `(.L_x_8694) ;  /* 0xffffffc400283947 */ /* 0x004fec000383ffff */
[----:B------:R-:W-:Y:S05]  /*114a0*/  BSYNC B1 ;  /* 0x0000000000017941 */ /* 0x000fea0003800000 */
.L_x_8683:
[----:B------:R-:W-:-:S07]  /*114b0*/  IMAD.MOV.U32 R20, RZ, RZ, R21 ;  /* 0x000000ffff147224 */ /* 0x000fce00078e0015 */
.L_x_8682:
[----:B------:R-:W-:Y:S05]  /*114c0*/  BSYNC B0 ;  /* 0x0000000000007941 */ /* 0x000fea0003800000 */
.L_x_8681:
[----:B------:R-:W-:Y:S01]  /*114d0*/  ISETP.GE.AND P2, PT, R20, R213, PT ;  /* 0x000000d51400720c */ /* 0x000fe20003f46270 */
[----:B------:R-:W-:-:S12]  /*114e0*/  BSSY B0, `(.L_x_8695) ;  /* 0x0000369000007945 */ /* 0x000fd80003800000 */
[----:B------:R-:W-:Y:S05]  /*114f0*/  @!P2 BRA `(.L_x_8696) ;  /* 0x00000034009ca947 */ /* 0x000fea0003800000 */
[----:B------:R-:W-:Y:S02]  /*11500*/  IMAD.MOV.U32 R199, RZ, RZ, R170 ;  /* 0x000000ffffc77224 */ /* 0x000fe400078e00aa */
[----:B------:R-:W-:Y:S02]  /*11510*/  IMAD.MOV.U32 R193, RZ, RZ, R168 ;  /* 0x000000ffffc17224 */ /* 0x000fe400078e00a8 */
[----:B------:R-:W-:-:S07]  /*11520*/  IMAD.MOV.U32 R198, RZ, RZ, R18 ;  /* 0x000000ffffc67224 */ /* 0x000fce00078e0012 */
.L_x_8707:
[----:B------:R-:W-:-:S05]  /*11530*/  VIADD R18, R198, 0x1 ;  /* 0x00000001c6127836 */ /* 0x000fca0000000000 */
[----:B------:R-:W-:-:S04]  /*11540*/  ISETP.NE.AND P2, PT, R18, 0x2, PT ;  /* 0x000000021200780c */ /* 0x000fc80003f45270 */
[----:B------:R-:W-:Y:S02]  /*11550*/  SEL R21, RZ, 0x1, P2 ;  /* 0x00000001ff157807 */ /* 0x000fe40001000000 */
[----:B------:R-:W-:Y:S02]  /*11560*/  SEL R18, R18, RZ, P2 ;  /* 0x000000ff12127207 */ /* 0x000fe40001000000 */
[----:B------:R-:W-:Y:S01]  /*11570*/  LOP3.LUT R19, R19, R21, RZ, 0x3c, !PT ;  /* 0x0000001513137212 */ /* 0x000fe200078e3cff */
[----:B------:R-:W-:Y:S06]  /*11580*/  @!P0 BRA `(.L_x_8697) ;  /* 0x0000000000048947 */ /* 0x000fec0003800000 */
[----:B------:R-:W-:Y:S01]  /*11590*/  BPT.TRAP 0x1 ;  /* 0x000000040000795c */ /* 0x000fe20000300000 */
.L_x_8697:
[----:B------:R-:W-:Y:S01]  /*115a0*/  IMAD R21, R18, 0x8, R2 ;  /* 0x0000000812157824 */ /* 0x000fe200078e0202 */
[----:B------:R-:W-:-:S04]  /*115b0*/  SHF.L.U32 R196, R19, 0x1f, RZ ;  /* 0x0000001f13c47819 */ /* 0x000fc800000006ff */
[----:B------:R0:W1:Y:S01]  /*115c0*/  SYNCS.PHASECHK.TRANS64.TRYWAIT P2, [R21+URZ+0x38830], R196 ;  /* 0x038830c4150075a7 */ /* 0x000062000804017f */
[----:B------:R-:W-:Y:S05]  /*115d0*/  @!P0 BRA `(.L_x_8698) ;  /* 0x0000000000048947 */ /* 0x000fea0003800000 */
[----:B------:R-:W-:Y:S01]  /*115e0*/  BPT.TRAP 0x1 ;  /* 0x000000040000795c */ /* 0x000fe20000300000 */
.L_x_8698:
[----:B------:R-:W-:Y:S01]  /*115f0*/  BSSY B1, `(.L_x_8699) ;  /* 0x0000006000017945 */ /* 0x000fe20003800000 */
[----:B---3--:R-:W-:Y:S02]  /*11600*/  IMAD R156, R18, 0x200, R0 ;  /* 0x00000200129c7824 */ /* 0x008fe400078e0200 */
[----:B------:R-:W-:Y:S01]  /*11610*/  IMAD.MOV.U32 R157, RZ, RZ, 0x40000040 ;  /* 0x40000040ff9d7424 */ /* 0x000fe200078e00ff */
[----:B-1----:R-:W-:Y:S06]  /*11620*/  @P2 BRA `(.L_x_8700) ;  /* 0x0000000000082947 */ /* 0x002fec0003800000 */
[----:B------:R-:W1:Y:S02]  /*11630*/  SYNCS.PHASECHK.TRANS64.TRYWAIT P2, [R21+URZ+0x38830], R196 ;  /* 0x038830c4150075a7 */ /* 0x000e64000804017f */
[----:B-1----:R-:W-:Y:S05]  /*11640*/  @!P2 BRA `(.L_x_8701) ;  /* 0x000001400054a947 */ /* 0x002fea0003800000 */
.L_x_8700:
[----:B------:R-:W-:Y:S05]  /*11650*/  BSYNC B1 ;  /* 0x0000000000017941 */ /* 0x000fea0003800000 */
.L_x_8699:
        /* <DEDUP_REMOVED lines=36> */
.L_x_8702:
[----:B------:R2:W3:Y:S01]  /*118a0*/  SYNCS.PHASECHK.TRANS64.TRYWAIT P2, [R21+URZ+0x38850], R196 ;  /* 0x038850c4150075a7 */ /* 0x0004e2000804017f */
[----:B------:R-:W-:Y:S05]  /*118b0*/  @!P0 BRA `(.L_x_8703) ;  /* 0x0000000000048947 */ /* 0x000fea0003800000 */
[----:B------:R-:W-:Y:S01]  /*118c0*/  BPT.TRAP 0x1 ;  /* 0x000000040000795c */ /* 0x000fe20000300000 */
.L_x_8703:
[----:B------:R-:W-:Y:S04]  /*118d0*/  BSSY B1, `(.L_x_8704) ;  /* 0x0000004000017945 */ /* 0x000fe80003800000 */
[----:B---3--:R-:W-:Y:S05]  /*118e0*/  @P2 BRA `(.L_x_8705) ;  /* 0x0000000000082947 */ /* 0x008fea0003800000 */
[----:B------:R-:W3:Y:S02]  /*118f0*/  SYNCS.PHASECHK.TRANS64.TRYWAIT P2, [R21+URZ+0x38850], R196 ;  /* 0x038850c4150075a7 */ /* 0x000ee4000804017f */
[----:B---3--:R-:W-:Y:S05]  /*11900*/  @!P2 BRA `(.L_x_8706) ;  /* 0x0000013c00b8a947 */ /* 0x008fea0003800000 */
.L_x_8705:
[----:B------:R-:W-:Y:S05]  /*11910*/  BSYNC B1 ;  /* 0x0000000000017941 */ /* 0x000fea0003800000 */
.L_x_8704:
        /* <DEDUP_REMOVED lines=13> */
[----:B------:R-:W-:Y:S02]  /*119f0*/  IMAD.MOV.U32 R207, RZ, RZ, 0x40000040 ;  /* 0x40000040ffcf7424 */ /* 0x000fe400078e00ff */
[----:B------:R-:W-:Y:S01]  /*11a00*/  IMAD.MOV.U32 R208, RZ, RZ, 0x28 ;  /* 0x00000028ffd07424 */ /* 0x000fe200078e00ff */
[----:B------:R-:W-:Y:S01]  /*11a10*/  HGMMA.64x64x16.F32.BF16 R152, gdesc[UR4], R152, gsb0 ;  /* 0x00e00000049879f0 */ /* 0x000fe20008001898 */
[----:B------:R-:W-:Y:S01]  /*11a20*/  R2UR UR4, R196 ;  /* 0x00000000c40472ca */ /* 0x000fe200000e0000 */
[----:B------:R-:W-:Y:S01]  /*11a30*/  VIADD R196, R204, 0x2 ;  /* 0x00000002ccc47836 */ /* 0x000fe20000000000 */
[----:B------:R-:W-:Y:S01]  /*11a40*/  R2UR UR5, R197 ;  /* 0x00000000c50572ca */ /* 0x000fe200000e0000 */
[----:B------:R-:W-:-:S02]  /*11a50*/  IMAD.MOV.U32 R197, RZ, RZ, 0x40000040 ;  /* 0x40000040ffc57424 */ /* 0x000fc400078e00ff */
[----:B------:R-:W-:Y:S01]  /*11a60*/  IMAD.MOV.U32 R209, RZ, RZ, 0xa00 ;  /* 0x00000a00ffd17424 */ /* 0x000fe200078e00ff */
        /* <DEDUP_REMOVED lines=161> */
[----:B------:R-:W-:Y:S02]  /*12480*/  SEL R208, R208, 0x26, P2 ;  /* 0x00000026d0d07807 */ /* 0x000fe40001000000 */
[----:B------:R-:W-:Y:S01]  /*12490*/  SEL R209, R209, 0x980, P2 ;  /* 0x00000980d1d17807 */ /* 0x000fe20001000000 */
[----:B------:R-:W-:Y:S01]  /*124a0*/  IMAD.IADD R200, R196, 0x1, R202 ;  /* 0x00000001c4c87824 */ /* 0x000fe200078e02ca */
[----:B------:R-:W-:Y:S02]  /*124b0*/  LOP3.LUT R208, R208, 0x6, RZ, 0xc0, !PT ;  /* 0x00000006d0d07812 */ /* 0x000fe400078ec0ff */
        /* <DEDUP_REMOVED lines=8> */
[----:B------:R-:W-:Y:S02]  /*12540*/  R2UR UR4, R200 ;  /* 0x00000000c80472ca */ /* 0x000fe400000e0000 */
[----:B------:R-:W-:Y:S01]  /*12550*/  R2UR UR5, R201 ;  /* 0x00000000c90572ca */ /* 0x000fe200000e0000 */
[----:B------:R-:W-:Y:S01]  /*12560*/  VIADD R201, R6, 0xa00 ;  /* 0x00000a0006c97836 */ /* 0x000fe20000000000 */
[C---:B------:R-:W-:Y:S02]  /*12570*/  SEL R200, R197.reuse, 0x2, P2 ;  /* 0x00000002c5c87807 */ /* 0x040fe40001000000 */
[----:B------:R-:W-:-:S03]  /*12580*/  SEL R197, R197, 0x6, !P2 ;  /* 0x00000006c5c57807 */ /* 0x000fc60005000000 */
[----:B------:R-:W-:Y:S01]  /*12590*/  IMAD.IADD R206, R202, 0x1, R200 ;  /* 0x00000001cace7824 */ /* 0x000fe200078e02c8 */
        /* <DEDUP_REMOVED lines=34> */
[----:B------:R-:W-:Y:S01]  /*127c0*/  IMAD.MOV.U32 R208, RZ, RZ, 0x30 ;  /* 0x00000030ffd07424 */ /* 0x000fe200078e00ff */
[----:B------:R-:W-:Y:S01]  /*127d0*/  R2UR UR7, R209 ;  /* 0x00000000d10772ca */ /* 0x000fe200000e0000 */
[----:B------:R-:W-:-:S03]  /*127e0*/  IMAD.MOV.U32 R209, RZ, RZ, 0xc00 ;  /* 0x00000c00ffd17424 */ /* 0x000fc600078e00ff */
[----:B------:R-:W-:Y:S02]  /*127f0*/  SEL R208, R208, 0x2e, P2 ;  /* 0x0000002ed0d07807 */ /* 0x000fe40001000000 */
[----:B------:R-:W-:Y:S02]  /*12800*/  SEL R209, R209, 0xb80, P2 ;  /* 0x00000b80d1d17807 */ /* 0x000fe40001000000 */
        /* <DEDUP_REMOVED lines=76> */
[----:B------:R-:W-:Y:S01]  /*12cd0*/  IMAD.MOV.U32 R201, RZ, RZ, 0x40000040 ;  /* 0x40000040ffc97424 */ /* 0x000fe200078e00ff */
        /* <DEDUP_REMOVED lines=30> */
[C---:B------:R-:W-:Y:S01]  /*12ec0*/  IMAD.IADD R196, R205.reuse, 0x1, R197 ;  /* 0x00000001cdc47824 */ /* 0x040fe200078e02c5 */
[----:B------:R-:W-:Y:S01]  /*12ed0*/  R2UR UR4, R206 ;  /* 0x00000000ce0472ca */ /* 0x000fe200000e0000 */
[----:B------:R-:W-:Y:S01]  /*12ee0*/  IMAD.IADD R206, R205, 0x1, R200 ;  /* 0x00000001cdce7824 */ /* 0x000fe200078e02c8 */
[----:B------:R-:W-:Y:S01]  /*12ef0*/  R2UR UR5, R207 ;  /* 0x00000000cf0572ca */ /* 0x000fe200000e0000 */
[----:B------:R-:W-:-:S02]  /*12f00*/  IMAD.MOV.U32 R207, RZ, RZ, 0x40000040 ;  /* 0x40000040ffcf7424 */ /* 0x000fc400078e00ff */
[----:B------:R-:W-:Y:S02]  /*12f10*/  IMAD.IADD R200, R200, 0x1, R202 ;  /* 0x00000001c8c87824 */ /* 0x000fe400078e02ca */
[----:B------:R-:W-:-:S05]  /*12f20*/  IMAD.MOV.U32 R205, RZ, RZ, 0x40 ;  /* 0x00000040ffcd7424 */ /* 0x000fca00078e00ff */
[----:B------:R-:W-:-:S04]  /*12f30*/  SEL R205, R205, 0x3e, P2 ;  /* 0x0000003ecdcd7807 */ /* 0x000fc80001000000 */
[----:B------:R-:W-:Y:S01]  /*12f40*/  LOP3.LUT R205, R205, 0x6, RZ, 0xc0, !PT ;  /* 0x00000006cdcd7812 */ /* 0x000fe200078ec0ff */
[----:B------:R-:W-:Y:S02]  /*12f50*/  WARPGROUP.DEPBAR.LE gsb0, 0x0 ;  /* 0x00008000000079c5 */ /* 0x000fe40000010000 */
[----:B------:R-:W-:-:S06]  /*12f60*/  WARPGROUP.ARRIVE ;  /* 0x00000000000079c5 */ /* 0x000fcc0000000000 */
[----:B------:R-:W-:Y:S01]  /*12f70*/  HGMMA.64x64x16.F32.BF16 R152, gdesc[UR4], R152, gsb0 ;  /* 0x00e00000049879f0 */ /* 0x000fe20008001898 */
[----:B------:R-:W-:Y:S02]  /*12f80*/  R2UR UR4, R206 ;  /* 0x00000000ce0472ca */ /* 0x000fe400000e0000 */
[----:B------:R-:W-:Y:S02]  /*12f90*/  R2UR UR5, R207 ;  /* 0x00000000cf0572ca */ /* 0x000fe400000e0000 */
[----:B------:R-:W-:Y:S01]  /*12fa0*/  R2UR UR6, R200 ;  /* 0x00000000c80672ca */ /* 0x000fe200000e0000 */
[----:B------:R-:W-:Y:S01]  /*12fb0*/  IMAD.IADD R200, R197, 0x1, R202 ;  /* 0x00000001c5c87824 */ /* 0x000fe200078e02ca */
[----:B------:R-:W-:Y:S01]  /*12fc0*/  R2UR UR7, R201 ;  /* 0x00000000c90772ca */ /* 0x000fe200000e0000 */
[----:B------:R-:W-:Y:S02]  /*12fd0*/  IMAD.MOV.U32 R197, RZ, RZ, 0x40000040 ;  /* 0x40000040ffc57424 */ /* 0x000fe400078e00ff */
[----:B------:R-:W-:Y:S01]  /*12fe0*/  IMAD.MOV.U32 R201, RZ, RZ, 0x40000040 ;  /* 0x40000040ffc97424 */ /* 0x000fe200078e00ff */
[----:B------:R-:W-:-:S02]  /*12ff0*/  WARPGROUP.DEPBAR.LE gsb0, 0x0 ;  /* 0x00008000000079c5 */ /* 0x000fc40000010000 */
[----:B------:R-:W-:-:S07]  /*13000*/  WARPGROUP.ARRIVE ;  /* 0x00000000000079c5 */ /* 0x000fce0000000000 */
        /* <DEDUP_REMOVED lines=127> */
[C---:B------:R-:W-:Y:S01]  /*13800*/  FADD.FTZ R171, -R168.reuse, R193 ;  /* 0x000000c1a8ab7221 */ /* 0x040fe20000010100 */
[----:B------:R-:W-:-:S03]  /*13810*/  FMUL.FTZ R193, R168, R169 ;  /* 0x000000a9a8c17220 */ /* 0x000fc60000410000 */
[-C--:B------:R-:W-:Y:S01]  /*13820*/  FMUL.FTZ R171, R171, R169.reuse ;  /* 0x000000a9abab7220 */ /* 0x080fe20000410000 */
[-CC-:B------:R-:W-:Y:S01]  /*13830*/  FFMA.FTZ R208, R156, R169.reuse, -R193.reuse ;  /* 0x000000a99cd07223 */ /* 0x180fe200000108c1 */
[-CC-:B------:R-:W-:Y:S01]  /*13840*/  FFMA.FTZ R156, R159, R169.reuse, -R193.reuse ;  /* 0x000000a99f9c7223 */ /* 0x180fe200000108c1 */
[----:B0-----:R-:W-:Y:S01]  /*13850*/  FMNMX.FTZ R170, R182, R170, !PT ;  /* 0x000000aab6aa7209 */ /* 0x001fe20007810000 */
[-CC-:B------:R-:W-:Y:S01]  /*13860*/  FFMA.FTZ R159, R161, R169.reuse, -R193.reuse ;  /* 0x000000a9a19f7223 */ /* 0x180fe200000108c1 */
[-CC-:B------:R-:W-:Y:S01]  /*13870*/  FFMA.FTZ R174, R165, R169.reuse, -R193.reuse ;  /* 0x000000a9a5ae7223 */ /* 0x180fe200000108c1 */
[-CC-:B------:R-:W-:Y:S01]  /*13880*/  FFMA.FTZ R152, R152, R169.reuse, -R193.reuse ;  /* 0x000000a998987223 */ /* 0x180fe200000108c1 */
[-CC-:B------:R-:W-:Y:S01]  /*13890*/  FFMA.FTZ R153, R153, R169.reuse, -R193.reuse ;  /* 0x000000a999997223 */ /* 0x180fe200000108c1 */
[-CC-:B------:R-:W-:Y:S01]  /*138a0*/  FFMA.FTZ R178, R201, R169.reuse, -R193.reuse ;  /* 0x000000a9c9b27223 */ /* 0x180fe200000108c1 */
[----:B------:R0:W2:Y:S01]  /*138b0*/  MUFU.EX2 R179, R171 ;  /* 0x000000ab00b37308 */ /* 0x0000a20000000800 */
[-CC-:B------:R-:W-:Y:S01]  /*138c0*/  FFMA.FTZ R197, R197, R169.reuse, -R193.reuse ;  /* 0x000000a9c5c57223 */ /* 0x180fe200000108c1 */
[----:B-1----:R-:W-:Y:S01]  /*138d0*/  FMNMX.FTZ R170, R183, R170, !PT ;  /* 0x000000aab7aa7209 */ /* 0x002fe20007810000 */
[-CC-:B------:R-:W-:Y:S01]  /*138e0*/  FFMA.FTZ R160, R160, R169.reuse, -R193.reuse ;  /* 0x000000a9a0a07223 */ /* 0x180fe200000108c1 */
[-CC-:B------:R-:W-:Y:S01]  /*138f0*/  FFMA.FTZ R172, R172, R169.reuse, -R193.reuse ;  /* 0x000000a9acac7223 */ /* 0x180fe200000108c1 */
[-CC-:B------:R-:W-:Y:S01]  /*13900*/  FFMA.FTZ R173, R173, R169.reuse, -R193.reuse ;  /* 0x000000a9adad7223 */ /* 0x180fe200000108c1 */
[-CC-:B------:R-:W-:Y:S01]  /*13910*/  FFMA.FTZ R176, R176, R169.reuse, -R193.reuse ;  /* 0x000000a9b0b07223 */ /* 0x180fe200000108c1 */
[----:B------:R-:W1:Y:S01]  /*13920*/  SHFL.BFLY PT, R175, R170, 0x2, 0x1f ;  /* 0x0c401f00aaaf7f89 */ /* 0x000e6200000e0000 */
[----:B------:R-:W3:Y:S01]  /*13930*/  MUFU.EX2 R152, R152 ;  /* 0x0000009800987308 */ /* 0x000ee20000000800 */
[-CC-:B0-----:R-:W-:Y:S01]  /*13940*/  FFMA.FTZ R171, R164, R169.reuse, -R193.reuse ;  /* 0x000000a9a4ab7223 */ /* 0x181fe200000108c1 */
[-CC-:B------:R-:W-:Y:S01]  /*13950*/  FFMA.FTZ R177, R177, R169.reuse, -R193.reuse ;  /* 0x000000a9b1b17223 */ /* 0x180fe200000108c1 */
[----:B------:R-:W-:-:S05]  /*13960*/  FFMA.FTZ R180, R180, R169, -R193 ;  /* 0x000000a9b4b47223 */ /* 0x000fca00000108c1 */
[----:B------:R-:W0:Y:S01]  /*13970*/  MUFU.EX2 R153, R153 ;  /* 0x0000009900997308 */ /* 0x000e220000000800 */
[-C--:B--2---:R-:W-:Y:S01]  /*13980*/  FMUL.FTZ R24, R24, R179.reuse ;  /* 0x000000b318187220 */ /* 0x084fe20000410000 */
[-C--:B------:R-:W-:Y:S01]  /*13990*/  FMUL.FTZ R25, R25, R179.reuse ;  /* 0x000000b319197220 */ /* 0x080fe20000410000 */
[-C--:B------:R-:W-:Y:S01]  /*139a0*/  FMUL.FTZ R28, R28, R179.reuse ;  /* 0x000000b31c1c7220 */ /* 0x080fe20000410000 */
[-C--:B------:R-:W-:Y:S01]  /*139b0*/  FMUL.FTZ R29, R29, R179.reuse ;  /* 0x000000b31d1d7220 */ /* 0x080fe20000410000 */
[-C--:B------:R-:W-:Y:S01]  /*139c0*/  FMUL.FTZ R32, R32, R179.reuse ;  /* 0x000000b320207220 */ /* 0x080fe20000410000 */
[-C--:B------:R-:W-:Y:S01]  /*139d0*/  FMUL.FTZ R33, R33, R179.reuse ;  /* 0x000000b321217220 */ /* 0x080fe20000410000 */
[-C--:B------:R-:W-:Y:S01]  /*139e0*/  FMUL.FTZ R36, R36, R179.reuse ;  /* 0x000000b324247220 */ /* 0x080fe20000410000 */
[----:B------:R-:W2:Y:S01]  /*139f0*/  MUFU.EX2 R208, R208 ;  /* 0x000000d000d07308 */ /* 0x000ea20000000800 */
[----:B---3--:R-:W-:Y:S01]  /*13a00*/  FFMA.FTZ R14, R179, R14, R152 ;  /* 0x0000000eb30e7223 */ /* 0x008fe20000010098 */
[-C--:B------:R-:W-:Y:S01]  /*13a10*/  FMUL.FTZ R37, R37, R179.reuse ;  /* 0x000000b325257220 */ /* 0x080fe20000410000 */
[-C--:B------:R-:W-:Y:S01]  /*13a20*/  FMUL.FTZ R40, R40, R179.reuse ;  /* 0x000000b328287220 */ /* 0x080fe20000410000 */
[-C--:B------:R-:W-:Y:S01]  /*13a30*/  FMUL.FTZ R41, R41, R179.reuse ;  /* 0x000000b329297220 */ /* 0x080fe20000410000 */
[-C--:B------:R-:W-:Y:S01]  /*13a40*/  FMUL.FTZ R44, R44, R179.reuse ;  /* 0x000000b32c2c7220 */ /* 0x080fe20000410000 */
[----:B------:R-:W-:Y:S01]  /*13a50*/  FMUL.FTZ R45, R45, R179 ;  /* 0x000000b32d2d7220 */ /* 0x000fe20000410000 */
[----:B-1----:R-:W-:Y:S01]  /*13a60*/  FMNMX.FTZ R170, R170, R175, !PT ;  /* 0x000000afaaaa7209 */ /* 0x002fe20007810000 */
[----:B------:R-:W-:Y:S01]  /*13a70*/  MUFU.EX2 R197, R197 ;  /* 0x000000c500c57308 */ /* 0x000fe20000000800 */
[----:B------:R-:W-:Y:S01]  /*13a80*/  FFMA.FTZ R175, R200, R169, -R193 ;  /* 0x000000a9c8af7223 */ /* 0x000fe200000108c1 */
[C---:B0-----:R-:W-:Y:S01]  /*13a90*/  FADD.FTZ R14, R153.reuse, R14 ;  /* 0x0000000e990e7221 */ /* 0x041fe20000010000 */
[----:B------:R-:W-:Y:S01]  /*13aa0*/  F2FP.BF16.F32.PACK_AB R152, R153, R152 ;  /* 0x000000989998723e */ /* 0x000fe200000010ff */
[----:B------:R-:W0:Y:S01]  /*13ab0*/  SHFL.BFLY PT, R161, R170, 0x1, 0x1f ;  /* 0x0c201f00aaa17f89 */ /* 0x000e2200000e0000 */
        /* <DEDUP_REMOVED lines=22> */
[----:B------:R-:W-:Y:S01]  /*13c20*/  FMUL.FTZ R84, R84, R179 ;  /* 0x000000b354547220 */ /* 0x000fe20000410000 */
[----:B0-----:R-:W-:Y:S01]  /*13c30*/  FMNMX.FTZ R170, R170, R161, !PT ;  /* 0x000000a1aaaa7209 */ /* 0x001fe20007810000 */
[-C--:B------:R-:W-:Y:S01]  /*13c40*/  FMUL.FTZ R85, R85, R179.reuse ;  /* 0x000000b355557220 */ /* 0x080fe20000410000 */
[-C--:B------:R-:W-:Y:S01]  /*13c50*/  FMUL.FTZ R88, R88, R179.reuse ;  /* 0x000000b358587220 */ /* 0x080fe20000410000 */
[----:B------:R-:W-:Y:S01]  /*13c60*/  FMUL.FTZ R89, R89, R179 ;  /* 0x000000b359597220 */ /* 0x000fe20000410000 */
[----:B------:R-:W-:Y:S01]  /*13c70*/  MUFU.EX2 R171, R171 ;  /* 0x000000ab00ab7308 */ /* 0x000fe20000000800 */
[C---:B------:R-:W-:Y:S01]  /*13c80*/  FADD.FTZ R161, -R170.reuse, R199 ;  /* 0x000000c7aaa17221 */ /* 0x040fe20000010100 */
[----:B------:R-:W-:Y:S01]  /*13c90*/  FMUL.FTZ R165, R170, R169 ;  /* 0x000000a9aaa57220 */ /* 0x000fe20000410000 */
[-C--:B------:R-:W-:Y:S01]  /*13ca0*/  FMUL.FTZ R92, R92, R179.reuse ;  /* 0x000000b35c5c7220 */ /* 0x080fe20000410000 */
[----:B------:R-:W-:Y:S01]  /*13cb0*/  FMUL.FTZ R93, R93, R179 ;  /* 0x000000b35d5d7220 */ /* 0x000fe20000410000 */
[-C--:B------:R-:W-:Y:S01]  /*13cc0*/  FMUL.FTZ R161, R161, R169.reuse ;  /* 0x000000a9a1a17220 */ /* 0x080fe20000410000 */
[-CC-:B------:R-:W-:Y:S01]  /*13cd0*/  FFMA.FTZ R154, R154, R169.reuse, -R165.reuse ;  /* 0x000000a99a9a7223 */ /* 0x180fe200000108a5 */
[-CC-:B------:R-:W-:Y:S01]  /*13ce0*/  FFMA.FTZ R201, R155, R169.reuse, -R165.reuse ;  /* 0x000000a99bc97223 */ /* 0x180fe200000108a5 */
[-CC-:B------:R-:W-:Y:S01]  /*13cf0*/  FFMA.FTZ R155, R157, R169.reuse, -R165.reuse ;  /* 0x000000a99d9b7223 */ /* 0x180fe200000108a5 */
[-CC-:B------:R-:W-:Y:S01]  /*13d00*/  FFMA.FTZ R157, R162, R169.reuse, -R165.reuse ;  /* 0x000000a9a29d7223 */ /* 0x180fe200000108a5 */
[----:B------:R-:W-:Y:S01]  /*13d10*/  @!P1 VIADD R162, R21, 0x38840 ;  /* 0x0003884015a29836 */ /* 0x000fe20000000000 */
[----:B------:R-:W-:Y:S01]  /*13d20*/  MUFU.EX2 R161, R161 ;  /* 0x000000a100a17308 */ /* 0x000fe20000000800 */
[-CC-:B------:R-:W-:Y:S01]  /*13d30*/  FFMA.FTZ R164, R158, R169.reuse, -R165.reuse ;  /* 0x000000a99ea47223 */ /* 0x180fe200000108a5 */
[-CC-:B------:R-:W-:Y:S01]  /*13d40*/  FFMA.FTZ R158, R163, R169.reuse, -R165.reuse ;  /* 0x000000a9a39e7223 */ /* 0x180fe200000108a5 */
[-CC-:B------:R-:W-:Y:S01]  /*13d50*/  FFMA.FTZ R193, R166, R169.reuse, -R165.reuse ;  /* 0x000000a9a6c17223 */ /* 0x180fe200000108a5 */
[----:B------:R-:W-:Y:S01]  /*13d60*/  @!P1 PRMT R162, RZ, 0x654, R162 ;  /* 0x00000654ffa29816 */ /* 0x000fe200000000a2 */
[-CC-:B------:R-:W-:Y:S01]  /*13d70*/  FFMA.FTZ R199, R167, R169.reuse, -R165.reuse ;  /* 0x000000a9a7c77223 */ /* 0x180fe200000108a5 */
[-CC-:B------:R-:W-:Y:S01]  /*13d80*/  FFMA.FTZ R181, R181, R169.reuse, -R165.reuse ;  /* 0x000000a9b5b57223 */ /* 0x180fe200000108a5 */
[-CC-:B------:R-:W-:Y:S01]  /*13d90*/  FFMA.FTZ R200, R202, R169.reuse, -R165.reuse ;  /* 0x000000a9cac87223 */ /* 0x180fe200000108a5 */
[----:B------:R-:W0:Y:S01]  /*13da0*/  MUFU.EX2 R154, R154 ;  /* 0x0000009a009a7308 */ /* 0x000e220000000800 */
[----:B------:R1:W-:Y:S01]  /*13db0*/  @!P1 SYNCS.ARRIVE.TRANS64.RED.A1T0 RZ, [R162+URZ], RZ ;  /* 0x000000ffa2ff99a7 */ /* 0x0003e2000810043f */
[-CC-:B------:R-:W-:Y:S01]  /*13dc0*/  FFMA.FTZ R205, R205, R169.reuse, -R165.reuse ;  /* 0x000000a9cdcd7223 */ /* 0x180fe200000108a5 */
[-CC-:B------:R-:W-:Y:S01]  /*13dd0*/  FFMA.FTZ R206, R206, R169.reuse, -R165.reuse ;  /* 0x000000a9cece7223 */ /* 0x180fe200000108a5 */
[----:B------:R-:W-:Y:S01]  /*13de0*/  FFMA.FTZ R207, R207, R169, -R165 ;  /* 0x000000a9cfcf7223 */ /* 0x000fe200000108a5 */
[-C--:B------:R-:W-:Y:S01]  /*13df0*/  FMUL.FTZ R96, R96, R179.reuse ;  /* 0x000000b360607220 */ /* 0x080fe20000410000 */
[-C--:B------:R-:W-:Y:S01]  /*13e00*/  FMUL.FTZ R97, R97, R179.reuse ;  /* 0x000000b361617220 */ /* 0x080fe20000410000 */
[----:B------:R-:W-:Y:S01]  /*13e10*/  FMUL.FTZ R100, R100, R179 ;  /* 0x000000b364647220 */ /* 0x000fe20000410000 */
[----:B------:R-:W2:Y:S01]  /*13e20*/  MUFU.EX2 R201, R201 ;  /* 0x000000c900c97308 */ /* 0x000ea20000000800 */
[----:B-1----:R-:W-:-:S02]  /*13e30*/  @!P2 IMAD R162, R198, 0x40, R188 ;  /* 0x00000040c6a2a824 */ /* 0x002fc400078e02bc */
[-CC-:B------:R-:W-:Y:S01]  /*13e40*/  FFMA.FTZ R198, R204, R169.reuse, -R165.reuse ;  /* 0x000000a9ccc67223 */ /* 0x180fe200000108a5 */
[-CC-:B------:R-:W-:Y:S01]  /*13e50*/  FFMA.FTZ R204, R182, R169.reuse, -R165.reuse ;  /* 0x000000a9b6cc7223 */ /* 0x180fe200000108a5 */
[----:B------:R-:W-:Y:S01]  /*13e60*/  FFMA.FTZ R165, R183, R169, -R165 ;  /* 0x000000a9b7a57223 */ /* 0x000fe200000108a5 */
[----:B------:R-:W-:Y:S02]  /*13e70*/  @!P2 IMAD R162, R162, 0x4, R2 ;  /* 0x00000004a2a2a824 */ /* 0x000fe400078e0202 */
[-C--:B------:R-:W-:Y:S01]  /*13e80*/  FMUL.FTZ R101, R101, R179.reuse ;  /* 0x000000b365657220 */ /* 0x080fe20000410000 */
[----:B------:R-:W-:Y:S01]  /*13e90*/  FMUL.FTZ R104, R104, R179 ;  /* 0x000000b368687220 */ /* 0x000fe20000410000 */
[----:B------:R-:W1:Y:S01]  /*13ea0*/  MUFU.EX2 R155, R155 ;  /* 0x0000009b009b7308 */ /* 0x000e620000000800 */
[----:B0-----:R-:W-:Y:S01]  /*13eb0*/  FFMA.FTZ R15, R161, R15, R154 ;  /* 0x0000000fa10f7223 */ /* 0x001fe2000001009a */
[----:B------:R-:W-:Y:S01]  /*13ec0*/  @!P2 STS [R162+0x38400], R179 ;  /* 0x038400b3a200a388 */ /* 0x000fe20000000800 */
[-C--:B------:R-:W-:Y:S01]  /*13ed0*/  FMUL.FTZ R105, R105, R179.reuse ;  /* 0x000000b369697220 */ /* 0x080fe20000410000 */
[-C--:B------:R-:W-:Y:S01]  /*13ee0*/  FMUL.FTZ R108, R108, R179.reuse ;  /* 0x000000b36c6c7220 */ /* 0x080fe20000410000 */
[-C--:B------:R-:W-:Y:S01]  /*13ef0*/  FMUL.FTZ R109, R109, R179.reuse ;  /* 0x000000b36d6d7220 */ /* 0x080fe20000410000 */
[----:B------:R0:W-:Y:S01]  /*13f00*/  @!P2 STS [R162+0x38420], R161 ;  /* 0x038420a1a200a388 */ /* 0x0001e20000000800 */
[-C--:B------:R-:W-:Y:S01]  /*13f10*/  FMUL.FTZ R112, R112, R179.reuse ;  /* 0x000000b370707220 */ /* 0x080fe20000410000 */
        /* <DEDUP_REMOVED lines=25> */
[----:B-1----:R-:W-:Y:S01]  /*140b0*/  FADD.FTZ R15, R155, R15 ;  /* 0x0000000f9b0f7221 */ /* 0x002fe20000010000 */
[C---:B------:R-:W-:Y:S01]  /*140c0*/  FADD.FTZ R14, R197.reuse, R14 ;  /* 0x0000000ec50e7221 */ /* 0x040fe20000010000 */
[----:B------:R-:W-:Y:S01]  /*140d0*/  F2FP.BF16.F32.PACK_AB R154, R197, R208 ;  /* 0x000000d0c59a723e */ /* 0x000fe200000010ff */
[----:B------:R-:W-:Y:S01]  /*140e0*/  FMUL.FTZ R26, R26, R161 ;  /* 0x000000a11a1a7220 */ /* 0x000fe20000410000 */
[----:B---3--:R-:W-:Y:S01]  /*140f0*/  FADD.FTZ R15, R164, R15 ;  /* 0x0000000fa40f7221 */ /* 0x008fe20000010000 */
[----:B------:R-:W-:Y:S01]  /*14100*/  FADD.FTZ R14, R156, R14 ;  /* 0x0000000e9c0e7221 */ /* 0x000fe20000010000 */
[----:B------:R-:W-:Y:S01]  /*14110*/  F2FP.BF16.F32.PACK_AB R155, R164, R155 ;  /* 0x0000009ba49b723e */ /* 0x000fe200000010ff */
[----:B------:R-:W-:Y:S01]  /*14120*/  BAR.SYNC.DEFER_BLOCKING 0xf, 0x100 ;  /* 0x03c4000000007b1d */ /* 0x000fe20000010000 */
[----:B--2---:R-:W-:Y:S01]  /*14130*/  FADD.FTZ R15, R157, R15 ;  /* 0x0000000f9d0f7221 */ /* 0x004fe20000010000 */
[----:B----4-:R-:W-:Y:S01]  /*14140*/  F2FP.BF16.F32.PACK_AB R157, R158, R157 ;  /* 0x0000009d9e9d723e */ /* 0x010fe200000010ff */
[----:B------:R-:W-:Y:S01]  /*14150*/  FMUL.FTZ R27, R27, R161 ;  /* 0x000000a11b1b7220 */ /* 0x000fe20000410000 */
[----:B------:R-:W-:Y:S01]  /*14160*/  F2FP.BF16.F32.PACK_AB R156, R160, R156 ;  /* 0x0000009ca09c723e */ /* 0x000fe200000010ff */
[----:B------:R-:W-:Y:S01]  /*14170*/  FADD.FTZ R202, R158, R15 ;  /* 0x0000000f9eca7221 */ /* 0x000fe20000010000 */
[----:B------:R-:W-:Y:S01]  /*14180*/  MUFU.EX2 R199, R199 ;  /* 0x000000c700c77308 */ /* 0x000fe20000000800 */
        /* <DEDUP_REMOVED lines=72> */
[----:B--2---:R-:W-:Y:S01]  /*14610*/  FADD.FTZ R205, R160, R14 ;  /* 0x0000000ea0cd7221 */ /* 0x004fe20000010000 */
[----:B-1----:R-:W-:Y:S01]  /*14620*/  F2FP.BF16.F32.PACK_AB R160, R175, R174 ;  /* 0x000000aeafa0723e */ /* 0x002fe200000010ff */
[----:B------:R1:W-:Y:S01]  /*14630*/  STSM.16.M88.4 [R195+0x36400], R152 ;  /* 0x03640098c3007844 */ /* 0x0003e20000000200 */
[----:B0-----:R-:W-:Y:S01]  /*14640*/  F2FP.BF16.F32.PACK_AB R161, R200, R181 ;  /* 0x000000b5c8a1723e */ /* 0x001fe200000010ff */
[----:B------:R-:W-:Y:S01]  /*14650*/  FADD.FTZ R205, R159, R205 ;  /* 0x000000cd9fcd7221 */ /* 0x000fe20000010000 */
[----:B------:R-:W-:Y:S01]  /*14660*/  F2FP.BF16.F32.PACK_AB R159, R199, R193 ;  /* 0x000000c1c79f723e */ /* 0x000fe200000010ff */
[----:B------:R-:W-:Y:S01]  /*14670*/  VIADD R14, R196, 0x80 ;  /* 0x00000080c40e7836 */ /* 0x000fe20000000000 */
[----:B------:R-:W0:Y:S01]  /*14680*/  MUFU.EX2 R178, R178 ;  /* 0x000000b200b27308 */ /* 0x000e220000000800 */
[----:B------:R-:W-:Y:S01]  /*14690*/  F2FP.BF16.F32.PACK_AB R162, R173, R172 ;  /* 0x000000acada2723e */ /* 0x000fe200000010ff */
[----:B------:R-:W-:Y:S01]  /*146a0*/  IMAD.MOV.U32 R15, RZ, RZ, 0x40000040 ;  /* 0x40000040ff0f7424 */ /* 0x000fe200078e00ff */
[----:B---3--:R-:W-:Y:S01]  /*146b0*/  F2FP.BF16.F32.PACK_AB R163, R182, R198 ;  /* 0x000000c6b6a3723e */ /* 0x008fe200000010ff */
[----:B------:R1:W-:Y:S01]  /*146c0*/  STSM.16.M88.4 [R212], R156 ;  /* 0x0000009cd4007844 */ /* 0x0003e20000000200 */
[----:B------:R-:W-:-:S02]  /*146d0*/  IMAD.MOV.U32 R197, RZ, RZ, 0x40000040 ;  /* 0x40000040ffc57424 */ /* 0x000fc400078e00ff */
[----:B------:R-:W-:Y:S01]  /*146e0*/  FADD.FTZ R202, R193, R202 ;  /* 0x000000cac1ca7221 */ /* 0x000fe20000010000 */
[----:B------:R-:W-:Y:S01]  /*146f0*/  FADD.FTZ R205, R171, R205 ;  /* 0x000000cdabcd7221 */ /* 0x000fe20000010000 */
[----:B------:R-:W-:Y:S01]  /*14700*/  MUFU.EX2 R177, R177 ;  /* 0x000000b100b17308 */ /* 0x000fe20000000800 */
[----:B------:R1:W-:Y:S01]  /*14710*/  STSM.16.M88.4 [R203], R160 ;  /* 0x000000a0cb007844 */ /* 0x0003e20000000200 */
[----:B------:R-:W-:Y:S01]  /*14720*/  FADD.FTZ R202, R199, R202 ;  /* 0x000000cac7ca7221 */ /* 0x000fe20000010000 */
[----:B------:R-:W-:Y:S01]  /*14730*/  FADD.FTZ R205, R174, R205 ;  /* 0x000000cdaecd7221 */ /* 0x000fe20000010000 */
[----:B------:R-:W-:Y:S01]  /*14740*/  ISETP.GT.AND P2, PT, R20, R213, PT ;  /* 0x000000d51400720c */ /* 0x000fe20003f44270 */
[----:B------:R-:W-:Y:S02]  /*14750*/  @!P1 VIADD R21, R21, 0x38860 ;  /* 0x0003886015159836 */ /* 0x000fe40000000000 */
[----:B------:R-:W-:Y:S01]  /*14760*/  FADD.FTZ R202, R181, R202 ;  /* 0x000000cab5ca7221 */ /* 0x000fe20000010000 */
[----:B------:R-:W-:Y:S01]  /*14770*/  FADD.FTZ R205, R175, R205 ;  /* 0x000000cdafcd7221 */ /* 0x000fe20000010000 */
[----:B------:R-:W2:Y:S01]  /*14780*/  MUFU.EX2 R180, R180 ;  /* 0x000000b400b47308 */ /* 0x000ea20000000800 */
[----:B0-----:R-:W-:Y:S01]  /*14790*/  F2FP.BF16.F32.PACK_AB R164, R178, R176 ;  /* 0x000000b0b2a4723e */ /* 0x001fe200000010ff */
[----:B------:R-:W-:Y:S01]  /*147a0*/  FADD.FTZ R202, R200, R202 ;  /* 0x000000cac8ca7221 */ /* 0x000fe20000010000 */
[----:B------:R-:W-:Y:S01]  /*147b0*/  FADD.FTZ R205, R172, R205 ;  /* 0x000000cdaccd7221 */ /* 0x000fe20000010000 */
[----:B------:R-:W-:Y:S01]  /*147c0*/  @!P1 PRMT R21, RZ, 0x654, R21 ;  /* 0x00000654ff159816 */ /* 0x000fe20000000015 */
[----:B------:R-:W-:-:S02]  /*147d0*/  IMAD.MOV.U32 R199, RZ, RZ, R170 ;  /* 0x000000ffffc77224 */ /* 0x000fc400078e00aa */
[----:B------:R-:W-:Y:S01]  /*147e0*/  FADD.FTZ R202, R198, R202 ;  /* 0x000000cac6ca7221 */ /* 0x000fe20000010000 */
[----:B------:R-:W-:Y:S01]  /*147f0*/  FADD.FTZ R205, R173, R205 ;  /* 0x000000cdadcd7221 */ /* 0x000fe20000010000 */
[----:B------:R-:W0:Y:S01]  /*14800*/  MUFU.EX2 R183, R206 ;  /* 0x000000ce00b77308 */ /* 0x000e220000000800 */
[----:B------:R-:W-:Y:S02]  /*14810*/  IMAD.MOV.U32 R198, RZ, RZ, R18 ;  /* 0x000000ffffc67224 */ /* 0x000fe400078e0012 */
[----:B------:R-:W-:Y:S01]  /*14820*/  FADD.FTZ R202, R182, R202 ;  /* 0x000000cab6ca7221 */ /* 0x000fe20000010000 */
[----:B------:R-:W-:Y:S01]  /*14830*/  FADD.FTZ R205, R176, R205 ;  /* 0x000000cdb0cd7221 */ /* 0x000fe20000010000 */
[----:B------:R-:W-:-:S03]  /*14840*/  IMAD.MOV.U32 R193, RZ, RZ, R168 ;  /* 0x000000ffffc17224 */ /* 0x000fc600078e00a8 */
[----:B------:R-:W-:Y:S01]  /*14850*/  FADD.FTZ R205, R178, R205 ;  /* 0x000000cdb2cd7221 */ /* 0x000fe20000010000 */
[----:B------:R-:W3:Y:S01]  /*14860*/  MUFU.EX2 R201, R207 ;  /* 0x000000cf00c97308 */ /* 0x000ee20000000800 */
[----:B--2---:R-:W-:Y:S02]  /*14870*/  F2FP.BF16.F32.PACK_AB R166, R180, R177 ;  /* 0x000000b1b4a6723e */ /* 0x004fe400000010ff */
[----:B------:R-:W-:-:S05]  /*14880*/  FADD.FTZ R205, R177, R205 ;  /* 0x000000cdb1cd7221 */ /* 0x000fca0000010000 */
[----:B------:R-:W2:Y:S01]  /*14890*/  MUFU.EX2 R204, R204 ;  /* 0x000000cc00cc7308 */ /* 0x000ea20000000800 */
[----:B0-----:R-:W-:-:S07]  /*148a0*/  FADD.FTZ R202, R183, R202 ;  /* 0x000000cab7ca7221 */ /* 0x001fce0000010000 */
[----:B------:R0:W4:Y:S01]  /*148b0*/  MUFU.EX2 R179, R165 ;  /* 0x000000a500b37308 */ /* 0x0001220000000800 */
[C---:B---3--:R-:W-:Y:S01]  /*148c0*/  FADD.FTZ R202, R201.reuse, R202 ;  /* 0x000000cac9ca7221 */ /* 0x048fe20000010000 */
[----:B0-----:R-:W-:-:S03]  /*148d0*/  F2FP.BF16.F32.PACK_AB R165, R201, R183 ;  /* 0x000000b7c9a5723e */ /* 0x001fc600000010ff */
[----:B--2---:R-:W-:Y:S01]  /*148e0*/  FADD.FTZ R202, R204, R202 ;  /* 0x000000caccca7221 */ /* 0x004fe20000010000 */
[----:B----4-:R-:W-:-:S05]  /*148f0*/  F2FP.BF16.F32.PACK_AB R167, R179, R204 ;  /* 0x000000ccb3a7723e */ /* 0x010fca00000010ff */
[----:B------:R1:W-:Y:S01]  /*14900*/  STSM.16.M88.4 [R210], R164 ;  /* 0x000000a4d2007844 */ /* 0x0003e20000000200 */
[----:B------:R-:W-:-:S06]  /*14910*/  WARPGROUP.ARRIVE ;  /* 0x00000000000079c5 */ /* 0x000fcc0000000000 */
        /* <DEDUP_REMOVED lines=36> */
[----:B-1----:R-:W-:Y:S06]  /*14b60*/  @P2 BRA `(.L_x_8707) ;  /* 0xffffffc800702947 */ /* 0x002fec000383ffff */
.L_x_8696:
[----:B------:R-:W-:Y:S05]  /*14b70*/  BSYNC B0 ;  /* 0x0000000000007941 */ /* 0x000fea0003800000 */
.L_x_8695:
[----:B------:R-:W0:Y:S01]  /*14b80*/  SHFL.BFLY PT, R0, R14, 0x2, 0x1f ;  /* 0x0c401f000e007f89 */ /* 0x000e2200000e0000 */
[----:B------:R-:W-:Y:S02]  /*14b90*/  IMAD.MOV.U32 R4, RZ, RZ, RZ ;  /* 0x000000ffff047224 */ /* 0x000fe400078e00ff */
[----:B------:R-:W-:Y:S01]  /*14ba0*/  IMAD.MOV.U32 R154, RZ, RZ, -0x800000 ;  /* 0xff800000ff9a7424 */ /* 0x000fe200078e00ff */
[----:B------:R-:W-:Y:S06]  /*14bb0*/  BAR.ARV 0x8, 0x100 ;  /* 0x0204000000007b1d */ /* 0x000fec0000002000 */
[----:B------:R-:W-:-:S02]  /*14bc0*/  VIADD R230, R230, 0x1 ;  /* 0x00000001e6e67836 */ /* 0x000fc40000000000 */
[----:B------:R-:W-:Y:S01]  /*14bd0*/  BAR.SYNC.DEFER_BLOCKING 0xf, 0x100 ;  /* 0x03c4000000007b1d */ /* 0x000fe20000010000 */
[----:B0-----:R-:W-:-:S05]  /*14be0*/  FADD.FTZ R0, R0, R14 ;  /* 0x0000000e00007221 */ /* 0x001fca0000010000 */
[----:B------:R-:W0:Y:S02]  /*14bf0*/  SHFL.BFLY PT, R3, R0, 0x1, 0x1f ;  /* 0x0c201f0000037f89 */ /* 0x000e2400000e0000 */
[----:B0-----:R-:W-:-:S05]  /*14c00*/  FADD.FTZ R3, R0, R3 ;  /* 0x0000000300037221 */ /* 0x001fca0000010000 */
[----:B------:R-:W-:-:S13]  /*14c10*/  FSETP.NE.FTZ.AND P0, PT, R3, RZ, PT ;  /* 0x000000ff0300720b */ /* 0x000fda0003f15000 */
[----:B------:R-:W0:Y:S08]  /*14c20*/  @P0 MUFU.LG2 R0, R3 ;  /* 0x0000000300000308 */ /* 0x000e300000000c00 */
[----:B------:R1:W2:Y:S01]  /*14c30*/  @P0 MUFU.RCP R4, R3 ;  /* 0x0000000300040308 */ /* 0x0002a20000001000 */
[----:B0-----:R-:W-:Y:S01]  /*14c40*/  @P0 FMUL.FTZ R0, R0, 0.69314718246459960938 ;  /* 0x3f31721800000820 */ /* 0x001fe20000410000 */
[----:B-1----:R-:W-:-:S04]  /*14c50*/  @P0 FMUL.FTZ R3, R169, 0.69314718246459960938 ;  /* 0x3f317218a9030820 */ /* 0x002fc80000410000 */
[----:B------:R-:W-:Y:S02]  /*14c60*/  @P0 FFMA.FTZ R154, R3, R168, R0 ;  /* 0x000000a8039a0223 */ /* 0x000fe40000010000 */
[----:B------:R-:W0:Y:S01]  /*14c70*/  SHFL.BFLY PT, R0, R15, 0x2, 0x1f ;  /* 0x0c401f000f007f89 */ /* 0x000e2200000e0000 */
        /* <DEDUP_REMOVED lines=52> */
[----:B0-----:R-:W-:Y:S01]  /*14fc0*/  FADD.FTZ R3, R0, R3 ;  /* 0x0000000300037221 */ /* 0x001fe20000010000 */
        /* <DEDUP_REMOVED lines=16> */
[----:B------:R-:W0:Y:S01]  /*150d0*/  @P0 MUFU.RCP R0, R3 ;  /* 0x0000000300000308 */ /* 0x000e220000001000 */
[----:B------:R-:W-:-:S07]  /*150e0*/  @P0 FMUL.FTZ R169, R169, 0.69314718246459960938 ;  /* 0x3f317218a9a90820 */ /* 0x000fce0000410000 */
[----:B------:R-:W1:Y:S01]  /*150f0*/  @P0 MUFU.LG2 R3, R3 ;  /* 0x0000000300030308 */ /* 0x000e620000000c00 */
[-C--:B0-----:R-:W-:Y:S01]  /*15100*/  FMUL.FTZ R26, R26, R0.reuse ;  /* 0x000000001a1a7220 */ /* 0x081fe20000410000 */
[-C--:B------:R-:W-:Y:S01]  /*15110*/  FMUL.FTZ R27, R27, R0.reuse ;  /* 0x000000001b1b7220 */ /* 0x080fe20000410000 */
[-C--:B------:R-:W-:Y:S01]  /*15120*/  FMUL.FTZ R30, R30, R0.reuse ;  /* 0x000000001e1e7220 */ /* 0x080fe20000410000 */
[-C--:B------:R-:W-:Y:S01]  /*15130*/  FMUL.FTZ R31, R31, R0.reuse ;  /* 0x000000001f1f7220 */ /* 0x080fe20000410000 */
[-C--:B------:R-:W-:Y:S01]  /*15140*/  FMUL.FTZ R34, R34, R0.reuse ;  /* 0x0000000022227220 */ /* 0x080fe20000410000 */
[-C--:B------:R-:W-:Y:S01]  /*15150*/  FMUL.FTZ R35, R35, R0.reuse ;  /* 0x0000000023237220 */ /* 0x080fe20000410000 */
[-C--:B------:R-:W-:Y:S01]  /*15160*/  FMUL.FTZ R38, R38, R0.reuse ;  /* 0x0000000026267220 */ /* 0x080fe20000410000 */
[----:B------:R-:W-:Y:S01]  /*15170*/  FMUL.FTZ R39, R39, R0 ;  /* 0x0000000027277220 */ /* 0x000fe20000410000 */
[----:B-1----:R-:W-:Y:S01]  /*15180*/  @P0 FMUL.FTZ R5, R3, 0.69314718246459960938 ;  /* 0x3f31721803050820 */ /* 0x002fe20000410000 */
[----:B------:R-:W-:-:S02]  /*15190*/  IMAD.MOV.U32 R3, RZ, RZ, -0x800000 ;  /* 0xff800000ff037424 */ /* 0x000fc400078e00ff */
[-C--:B------:R-:W-:Y:S01]  /*151a0*/  FMUL.FTZ R42, R42, R0.reuse ;  /* 0x000000002a2a7220 */ /* 0x080fe20000410000 */
[----:B------:R-:W-:Y:S01]  /*151b0*/  FMUL.FTZ R43, R43, R0 ;  /* 0x000000002b2b7220 */ /* 0x000fe20000410000 */
        /* <DEDUP_REMOVED lines=62> */
[----:B0-----:R-:W-:Y:S01]  /*155a0*/  SEL R0, RZ, 0x1, P1 ;  /* 0x00000001ff007807 */ /* 0x001fe20000800000 */
[----:B------:R-:W-:Y:S06]  /*155b0*/  BAR.ARV 0xe, 0x100 ;  /* 0x0384000000007b1d */ /* 0x000fec0000002000 */
[----:B------:R-:W-:-:S02]  /*155c0*/  PLOP3.LUT P0, PT, PT, PT, PT, 0x8, 0x0 ;  /* 0x000000000000781c */ /* 0x000fc40003f0e170 */
[----:B------:R-:W-:Y:S02]  /*155d0*/  LOP3.LUT R19, R19, R0, RZ, 0x3c, !PT ;  /* 0x0000000013137212 */ /* 0x000fe400078e3cff */
[----:B------:R-:W-:-:S09]  /*155e0*/  SEL R18, R18, RZ, P1 ;  /* 0x000000ff12127207 */ /* 0x000fd20000800000 */
.L_x_8628:
[----:B------:R-:W-:Y:S05]  /*155f0*/  BSYNC B7 ;  /* 0x0000000000077941 */ /* 0x000fea0003800000 */
.L_x_8624:
[----:B------:R-:W2:Y:S08]  /*15600*/  S2UR UR5, SR_CgaCtaId ;  /* 0x00000000000579c3 */ /* 0x000eb00000008800 */
[----:B------:R-:W-:Y:S06]  /*15610*/  BAR.SYNC.DEFER_BLOCKING 0x5, 0x180 ;  /* 0x0146000000007b1d */ /* 0x000fec0000010000 */
[----:B------:R-:W-:Y:S01]  /*15620*/  UMOV UR4, 0x400 ;  /* 0x0000040000047882 */ /* 0x000fe20000000000 */
[----:B------:R-:W-:Y:S01]  /*15630*/  BSSY B0, `(.L_x_8708) ;  /* 0x00004a9000007945 */ /* 0x000fe20003800000 */
[----:B--2---:R-:W-:-:S06]  /*15640*/  ULEA UR4, UR5, UR4, 0x18 ;  /* 0x0000000405047291 */ /* 0x004fcc000f8ec03f */
[----:B------:R-:W-:-:S05]  /*15650*/  IMAD.U32 R2, RZ, RZ, UR4 ;  /* 0x00000004ff027e24 */ /* 0x000fca000f8e00ff */
[----:B01----:R0:W1:Y:S01]  /*15660*/  LDS.128 R4, [R2+0x388d0] ;  /* 0x0388d00002047984 */ /* 0x0030620000000c00 */
[----:B------:R-:W-:Y:S06]  /*15670*/  BAR.ARV 0x4, 0x180 ;  /* 0x0106000000007b1d */ /* 0x000fec0000002000 */
[----:B------:R-:W-:Y:S05]  /*15680*/  @P0 BRA `(.L_x_8709) ;  /* 0x0000003800cc0947 */ /* 0x000fea0003800000 */
[----:B------:R-:W2:Y:S01]  /*15690*/  LDL R8, [R1+0x7c] ;  /* 0x00007c0001087983 */ /* 0x000ea20000100800 */
        /* <DEDUP_REMOVED lines=12> */
[----:B--2--5:R-:W-:-:S04]  /*15760*/  IMAD.WIDE R152, R8, 0x2, R20 ;  /* 0x0000000208987825 */ /* 0x024fc800078e0214 */
        /* <DEDUP_REMOVED lines=8> */
[----:B--2---:R-:W-:Y:S02]  /*157f0*/  IADD3 R8, P0, R152, 0x20, RZ ;  /* 0x0000002098087810 */ /* 0x004fe40007f1e0ff */
        /* <DEDUP_REMOVED lines=8> */
[----:B--2---:R-:W-:Y:S02]  /*15880*/  IADD3 R8, P0, R152, 0x40, RZ ;  /* 0x0000004098087810 */ /* 0x004fe40007f1e0ff */
        /* <DEDUP_REMOVED lines=140> */
[----:B-1----:R-:W-:Y:S02]  /*16150*/  MOV R4, R8 ;  /* 0x0000000800047202 */ /* 0x002fe40000000f00 */
        /* <DEDUP_REMOVED lines=26> */
[----:B-----5:R-:W2:Y:S04]  /*16300*/  LDG.E R4, desc[UR42][R8.64] ;  /* 0x0000002a08047981 */ /* 0x020ea8000c1e1900 */
[----:B-1----:R-:W2:Y:S02]  /*16310*/  LDG.E R8, desc[UR42][R8.64+0x4] ;  /* 0x0000042a08087981 */ /* 0x002ea4000c1e1900 */
[----:B--2---:R-:W-:-:S07]  /*16320*/  IMAD.IADD R4, R8, 0x1, -R4 ;  /* 0x0000000108047824 */ /* 0x004fce00078e0a04 */
.L_x_8710:
[----:B-1----:R-:W2:Y:S01]  /*16330*/  LDL R8, [R1+0x68] ;  /* 0x0000680001087983 */ /* 0x002ea20000100800 */
[----:B------:R-:W-:Y:S01]  /*16340*/  ISETP.NE.AND P1, PT, R218, RZ, PT ;  /* 0x000000ffda00720c */ /* 0x000fe20003f25270 */
[----:B------:R-:W-:-:S03]  /*16350*/  ULDC UR4, c[0x0][0xbd4] ;  /* 0x0002f50000047ab9 */ /* 0x000fc60000000800 */
[----:B------:R-:W-:Y:S01]  /*16360*/  SEL R218, R218, UR4, P1 ;  /* 0x00000004dada7c07 */ /* 0x000fe20008800000 */
[----:B--2---:R-:W1:Y:S02]  /*16370*/  SHFL.IDX PT, R8, R8, RZ, 0x1f ;  /* 0x00001fff08087589 */ /* 0x004e6400000e0000 */
[----:B-1----:R-:W-:Y:S02]  /*16380*/  ISETP.NE.AND P0, PT, R8, RZ, PT ;  /* 0x000000ff0800720c */ /* 0x002fe40003f05270 */
[----:B-----5:R-:W-:-:S11]  /*16390*/  SHF.R.S32.HI R8, RZ, 0x1f, R0 ;  /* 0x0000001fff087819 */ /* 0x020fd60000011400 */
[----:B------:R-:W-:Y:S05]  /*163a0*/  @P0 BRA `(.L_x_8711) ;  /* 0x0000000000f80947 */ /* 0x000fea0003800000 */
[----:B------:R-:W2:Y:S01]  /*163b0*/  LDL.LU R14, [R1+0x64] ;  /* 0x00006400010e7983 */ /* 0x000ea20000300800 */
[----:B------:R-:W-:Y:S01]  /*163c0*/  IMAD.MOV.U32 R9, RZ, RZ, 0xab8 ;  /* 0x00000ab8ff097424 */ /* 0x000fe200078e00ff */
[----:B------:R-:W-:Y:S01]  /*163d0*/  ISETP.GT.AND P1, PT, R218, 0x1, PT ;  /* 0x00000001da00780c */ /* 0x000fe20003f24270 */
[----:B---3--:R-:W1:Y:S01]  /*163e0*/  LDC R156, c[0x0][0xce8] ;  /* 0x00033a00ff9c7b82 */ /* 0x008e620000000800 */
[----:B------:R-:W3:Y:S01]  /*163f0*/  LDL R157, [R1+0x78] ;  /* 0x00007800019d7983 */ /* 0x000ee20000100800 */
[----:B------:R-:W-:Y:S02]  /*16400*/  ISETP.NE.U32.AND P0, PT, RZ, UR6, PT ;  /* 0x00000006ff007c0c */ /* 0x000fe4000bf05070 */
[----:B------:R-:W-:Y:S02]  /*16410*/  SEL R9, R9, 0xa78, P1 ;  /* 0x00000a7809097807 */ /* 0x000fe40000800000 */
[----:B------:R-:W-:Y:S02]  /*16420*/  ISETP.NE.AND.EX P0, PT, RZ, UR7, PT, P0 ;  /* 0x00000007ff007c0c */ /* 0x000fe4000bf05300 */
[----:B------:R-:W4:Y:S02]  /*16430*/  LDC.64 R12, c[0x0][R9+0x220] ;  /* 0x00008800090c7b82 */ /* 0x000f240000000a00 */
[----:B------:R-:W-:-:S06]  /*16440*/  SEL R15, R219, RZ, !P0 ;  /* 0x000000ffdb0f7207 */ /* 0x000fcc0004000000 */
[----:B------:R-:W5:Y:S01]  /*16450*/  LDC.64 R10, c[0x0][R9+0x218] ;  /* 0x00008600090a7b82 */ /* 0x000f620000000a00 */
[----:B------:R-:W-:Y:S02]  /*16460*/  IMAD.IADD R153, R216, 0x1, R194 ;  /* 0x00000001d8997824 */ /* 0x000fe400078e02c2 */
[----:B----4-:R-:W-:Y:S01]  /*16470*/  IMAD R13, R13, R15, RZ ;  /* 0x0000000f0d0d7224 */ /* 0x010fe200078e02ff */
[----:B------:R-:W-:Y:S02]  /*16480*/  SEL R155, R231, RZ, P1 ;  /* 0x000000ffe79b7207 */ /* 0x000fe40000800000 */
[----:B--2---:R-:W-:Y:S02]  /*16490*/  SEL R14, R14, RZ, !P0 ;  /* 0x000000ff0e0e7207 */ /* 0x004fe40004000000 */
[----:B-1----:R-:W-:-:S03]  /*164a0*/  ISETP.NE.AND P0, PT, R156, 0x1, PT ;  /* 0x000000019c00780c */ /* 0x002fc60003f05270 */
[C---:B------:R-:W-:Y:S02]  /*164b0*/  IMAD R14, R12.reuse, R14, R13 ;  /* 0x0000000e0c0e7224 */ /* 0x040fe400078e020d */
[----:B------:R-:W-:-:S04]  /*164c0*/  IMAD.WIDE.U32 R12, R12, R15, RZ ;  /* 0x0000000f0c0c7225 */ /* 0x000fc800078e00ff */
[-C--:B-----5:R-:W-:Y:S02]  /*164d0*/  IMAD R15, R11, R217.reuse, RZ ;  /* 0x000000d90b0f7224 */ /* 0x0a0fe400078e02ff */
[----:B------:R-:W-:-:S04]  /*164e0*/  IMAD.WIDE.U32 R10, R10, R217, RZ ;  /* 0x000000d90a0a7225 */ /* 0x000fc800078e00ff */
[----:B------:R-:W-:Y:S02]  /*164f0*/  IMAD.IADD R15, R11, 0x1, R15 ;  /* 0x000000010b0f7824 */ /* 0x000fe400078e020f */
[----:B------:R-:W1:Y:S01]  /*16500*/  @P0 LDC R11, c[0x0][0xcec] ;  /* 0x00033b00ff0b0b82 */ /* 0x000e620000000800 */
[----:B------:R-:W-:-:S07]  /*16510*/  IADD3 R152, P2, P3, R12, R10, R0 ;  /* 0x0000000a0c987210 */ /* 0x000fce0007b5e000 */
[----:B------:R-:W2:Y:S01]  /*16520*/  @P0 LDC R10, c[0x0][0xcf0] ;  /* 0x00033c00ff0a0b82 */ /* 0x000ea20000000800 */
[----:B------:R-:W-:-:S05]  /*16530*/  IMAD.IADD R14, R13, 0x1, R14 ;  /* 0x000000010d0e7824 */ /* 0x000fca00078e020e */
[----:B------:R-:W-:Y:S01]  /*16540*/  IADD3.X R14, R14, R15, R8, P2, P3 ;  /* 0x0000000f0e0e7210 */ /* 0x000fe200017e6408 */
[----:B------:R-:W-:Y:S02]  /*16550*/  IMAD.MOV.U32 R15, RZ, RZ, R153 ;  /* 0x000000ffff0f7224 */ /* 0x000fe400078e0099 */
[----:B-1----:R-:W-:-:S05]  /*16560*/  @P0 IMAD.HI.U32 R11, R153, R11, RZ ;  /* 0x0000000b990b0227 */ /* 0x002fca00078e00ff */
[----:B--2---:R-:W-:Y:S02]  /*16570*/  @P0 SHF.R.U32.HI R15, RZ, R10, R11 ;  /* 0x0000000aff0f0219 */ /* 0x004fe4000001160b */
[----:B------:R-:W1:Y:S02]  /*16580*/  LDC.64 R10, c[0x0][R9+0x228] ;  /* 0x00008a00090a7b82 */ /* 0x000e640000000a00 */
[----:B-1----:R-:W-:-:S04]  /*16590*/  IMAD.WIDE.U32 R12, R10, R155, RZ ;  /* 0x0000009b0a0c7225 */ /* 0x002fc800078e00ff */
[----:B------:R-:W-:-:S04]  /*165a0*/  IMAD R10, R11, R155, RZ ;  /* 0x0000009b0b0a7224 */ /* 0x000fc800078e02ff */
[----:B------:R-:W-:Y:S02]  /*165b0*/  IMAD.IADD R13, R13, 0x1, R10 ;  /* 0x000000010d0d7824 */ /* 0x000fe400078e020a */
[----:B------:R1:W2:Y:S01]  /*165c0*/  LDC.64 R10, c[0x0][R9+0x210] ;  /* 0x00008400090a7b82 */ /* 0x0002a20000000a00 */
[----:B------:R-:W-:Y:S01]  /*165d0*/  IADD3 R12, P0, P2, R15, R152, R12 ;  /* 0x000000980f0c7210 */ /* 0x000fe20007a1e00c */
[--C-:B------:R-:W-:Y:S01]  /*165e0*/  IMAD.MOV R152, RZ, RZ, -R15.reuse ;  /* 0x000000ffff987224 */ /* 0x100fe200078e0a0f */
[----:B------:R-:W-:-:S03]  /*165f0*/  SHF.R.S32.HI R15, RZ, 0x1f, R15 ;  /* 0x0000001fff0f7819 */ /* 0x000fc6000001140f */
[----:B------:R-:W-:Y:S01]  /*16600*/  IMAD R152, R156, R152, R153 ;  /* 0x000000989c987224 */ /* 0x000fe200078e0299 */
[----:B------:R-:W-:-:S04]  /*16610*/  IADD3.X R13, R15, R14, R13, P0, P2 ;  /* 0x0000000e0f0d7210 */ /* 0x000fc800007e440d */
[----:B-1----:R-:W-:Y:S01]  /*16620*/  SHF.R.S32.HI R9, RZ, 0x1f, R152 ;  /* 0x0000001fff097819 */ /* 0x002fe20000011498 */
[-C--:B--2---:R-:W-:Y:S02]  /*16630*/  IMAD R11, R11, R152.reuse, RZ ;  /* 0x000000980b0b7224 */ /* 0x084fe400078e02ff */
[----:B------:R-:W-:-:S04]  /*16640*/  IMAD.WIDE.U32 R12, R10, R152, R12 ;  /* 0x000000980a0c7225 */ /* 0x000fc800078e000c */
[----:B------:R-:W-:Y:S02]  /*16650*/  IMAD R9, R10, R9, R11 ;  /* 0x000000090a097224 */ /* 0x000fe400078e020b */
[----:B------:R-:W1:Y:S08]  /*16660*/  LDC.64 R10, c[0x0][0xca8] ;  /* 0x00032a00ff0a7b82 */ /* 0x000e700000000a00 */
[----:B-1----:R-:W1:Y:S08]  /*16670*/  @!P1 LDC R10, c[0x0][0xc50] ;  /* 0x00031400ff0a9b82 */ /* 0x002e700000000800 */
[----:B------:R-:W2:Y:S01]  /*16680*/  @!P1 LDC R11, c[0x0][0xc54] ;  /* 0x00031500ff0b9b82 */ /* 0x000ea20000000800 */
[----:B------:R-:W-:-:S02]  /*16690*/  IMAD.IADD R9, R13, 0x1, R9 ;  /* 0x000000010d097824 */ /* 0x000fc400078e0209 */
[----:B------:R-:W-:Y:S01]  /*166a0*/  IMAD.IADD R14, R188, 0x1, R194 ;  /* 0x00000001bc0e7824 */ /* 0x000fe200078e02c2 */
[----:B-1----:R-:W-:Y:S01]  /*166b0*/  LEA R13, P0, R12, R10, 0x2 ;  /* 0x0000000a0c0d7211 */ /* 0x002fe200078010ff */
[----:B---3--:R-:W-:-:S03]  /*166c0*/  IMAD.MOV R10, RZ, RZ, -R157 ;  /* 0x000000ffff0a7224 */ /* 0x008fc600078e0a9d */
[----:B--2---:R-:W-:Y:S02]  /*166d0*/  LEA.HI.X R9, R12, R11, R9, 0x2, P0 ;  /* 0x0000000b0c097211 */ /* 0x004fe400000f1409 */
[----:B------:R-:W-:Y:S01]  /*166e0*/  ISETP.NE.AND P0, PT, R215, R10, PT ;  /* 0x0000000ad700720c */ /* 0x000fe20003f05270 */
[----:B------:R-:W-:Y:S04]  /*166f0*/  SHFL.IDX PT, R12, R13, 0x1, 0x1c1f ;  /* 0x003c1f000d0c7f89 */ /* 0x000fe800000e0000 */
[----:B------:R-:W-:Y:S04]  /*16700*/  SHFL.IDX PT, R10, R13, RZ, 0x1c1f ;  /* 0x001c1fff0d0a7589 */ /* 0x000fe800000e0000 */
[----:B------:R-:W1:Y:S04]  /*16710*/  SHFL.IDX PT, R11, R9, RZ, 0x1c1f ;  /* 0x001c1fff090b7589 */ /* 0x000e6800000e0000 */
[----:B------:R2:W3:Y:S02]  /*16720*/  SHFL.IDX PT, R13, R9, 0x1, 0x1c1f ;  /* 0x003c1f00090d7f89 */ /* 0x0004e400000e0000 */
[----:B--2---:R-:W-:-:S05]  /*16730*/  IMAD R9, R4, R156, RZ ;  /* 0x0000009c04097224 */ /* 0x004fca00078e02ff */
[C---:B------:R-:W-:Y:S01]  /*16740*/  ISETP.GE.OR P1, PT, R14.reuse, R9, P0 ;  /* 0x000000090e00720c */ /* 0x040fe20000726670 */
[----:B------:R-:W-:-:S05]  /*16750*/  VIADD R14, R14, 0x8 ;  /* 0x000000080e0e7836 */ /* 0x000fca0000000000 */
[----:B------:R-:W-:-:S07]  /*16760*/  ISETP.GE.OR P0, PT, R14, R9, P0 ;  /* 0x000000090e00720c */ /* 0x000fce0000706670 */
[----:B-1----:R1:W-:Y:S06]  /*16770*/  @!P1 ST.E desc[UR42][R10.64], R154 ;  /* 0x0000009a0a009985 */ /* 0x0023ec000c10192a */
[----:B---3--:R1:W-:Y:S02]  /*16780*/  @!P0 ST.E desc[UR42][R12.64], R3 ;  /* 0x000000030c008985 */ /* 0x0083e4000c10192a */
.L_x_8711:
[----:B------:R-:W-:Y:S02]  /*16790*/  ISETP.GT.AND P1, PT, R218, 0x1, PT ;  /* 0x00000001da00780c */ /* 0x000fe40003f24270 */
[----:B------:R-:W-:-:S04]  /*167a0*/  ISETP.NE.U32.AND P0, PT, RZ, UR6, PT ;  /* 0x00000006ff007c0c */ /* 0x000fc8000bf05070 */
[----:B------:R-:W-:-:S04]  /*167b0*/  ISETP.NE.AND.EX P0, PT, RZ, UR7, PT, P0 ;  /* 0x00000007ff007c0c */ /* 0x000fc8000bf05300 */
[----:B------:R-:W-:-:S03]  /*167c0*/  SEL R219, R219, RZ, !P0 ;  /* 0x000000ffdbdb7207 */ /* 0x000fc60004000000 */
[----:B------:R-:W-:Y:S06]  /*167d0*/  @P1 BRA `(.L_x_8712) ;  /* 0x0000001000381947 */ /* 0x000fec0003800000 */
[----:B-1----:R-:W1:Y:S01]  /*167e0*/  S2R R10, SR_TID.X ;  /* 0x00000000000a7919 */ /* 0x002e620000002100 */
[----:B------:R-:W2:Y:S01]  /*167f0*/  LDC R87, c[0x0][0xce8] ;  /* 0x00033a00ff577b82 */ /* 0x000ea20000000800 */
        /* <DEDUP_REMOVED lines=17> */
[----:B------:R-:W-:Y:S01]  /*16910*/  IADD3 R45, P1, R20, 0x6000, RZ ;  /* 0x00006000142d7810 */ /* 0x000fe20007f3e0ff */
[----:B--2---:R-:W-:Y:S01]  /*16920*/  IMAD R90, R4, R87, RZ ;  /* 0x00000057045a7224 */ /* 0x004fe200078e02ff */
[----:B------:R-:W-:Y:S01]  /*16930*/  IADD3 R49, P2, R20, 0x7000, RZ ;  /* 0x0000700014317810 */ /* 0x000fe20007f5e0ff */
[----:B------:R-:W5:Y:S01]  /*16940*/  LD.E.128 R24, desc[UR42][R24.64] ;  /* 0x0000002a18187980 */ /* 0x000f62000c101d00 */
        /* <DEDUP_REMOVED lines=75> */
[----:B------:R-:W-:Y:S01]  /*16e00*/  ISETP.NE.AND P3, PT, R87, 0x1, PT ;  /* 0x000000015700780c */ /* 0x000fe20003f65270 */
[C---:B------:R-:W-:Y:S01]  /*16e10*/  IMAD R21, R0.reuse, UR5, R9 ;  /* 0x0000000500157c24 */ /* 0x040fe2000f8e0209 */
[----:B------:R-:W-:Y:S01]  /*16e20*/  LOP3.LUT R11, R11, 0xfffffff8, RZ, 0xc0, !PT ;  /* 0xfffffff80b0b7812 */ /* 0x000fe200078ec0ff */
[----:B------:R-:W-:Y:S01]  /*16e30*/  IMAD.WIDE.U32 R8, R0, UR4, RZ ;  /* 0x0000000400087c25 */ /* 0x000fe2000f8e00ff */
[----:B------:R-:W-:Y:S01]  /*16e40*/  ULDC.64 UR4, c[0x0][0xbe8] ;  /* 0x0002fa0000047ab9 */ /* 0x000fe20000000a00 */
[----:B------:R-:W1:Y:S01]  /*16e50*/  LDC R0, c[0x0][0xbc8] ;  /* 0x0002f200ff007b82 */ /* 0x000e620000000800 */
[----:B------:R-:W5:Y:S01]  /*16e60*/  LD.E.128 R12, desc[UR42][R12.64] ;  /* 0x0000002a0c0c7980 */ /* 0x000f62000c101d00 */
[----:B------:R-:W-:-:S03]  /*16e70*/  IMAD.IADD R9, R9, 0x1, R21 ;  /* 0x0000000109097824 */ /* 0x000fc600078e0215 */
[----:B------:R-:W5:Y:S03]  /*16e80*/  LD.E.128 R56, desc[UR42][R56.64] ;  /* 0x0000002a38387980 */ /* 0x000f66000c101d00 */
[----:B------:R-:W2:Y:S01]  /*16e90*/  @P3 LDC R89, c[0x0][0xcec] ;  /* 0x00033b00ff593b82 */ /* 0x000ea20000000800 */
[C---:B------:R-:W-:Y:S01]  /*16ea0*/  IMAD.WIDE.U32 R8, R217.reuse, UR4, R8 ;  /* 0x00000004d9087c25 */ /* 0x040fe2000f8e0008 */
[----:B------:R-:W5:Y:S03]  /*16eb0*/  LD.E.128 R60, desc[UR42][R60.64] ;  /* 0x0000002a3c3c7980 */ /* 0x000f66000c101d00 */
[----:B------:R-:W-:Y:S01]  /*16ec0*/  IMAD.IADD R20, R10, 0x1, -R11 ;  /* 0x000000010a147824 */ /* 0x000fe200078e0a0b */
[----:B------:R-:W5:Y:S02]  /*16ed0*/  LD.E.128 R64, desc[UR42][R64.64] ;  /* 0x0000002a40407980 */ /* 0x000f64000c101d00 */
[----:B------:R-:W4:Y:S01]  /*16ee0*/  @P3 LDC R91, c[0x0][0xcf0] ;  /* 0x00033c00ff5b3b82 */ /* 0x000f220000000800 */
[----:B------:R-:W-:Y:S01]  /*16ef0*/  SHF.R.S32.HI R10, RZ, 0x1f, R219 ;  /* 0x0000001fff0a7819 */ /* 0x000fe200000114db */
[----:B------:R-:W-:Y:S01]  /*16f00*/  IMAD R9, R217, UR5, R9 ;  /* 0x00000005d9097c24 */ /* 0x000fe2000f8e0209 */
[----:B------:R-:W-:Y:S01]  /*16f10*/  ULDC.64 UR4, c[0x0][0xbf0] ;  /* 0x0002fc0000047ab9 */ /* 0x000fe20000000a00 */
[----:B------:R-:W5:Y:S02]  /*16f20*/  LD.E.128 R68, desc[UR42][R68.64] ;  /* 0x0000002a44447980 */ /* 0x000f64000c101d00 */
[----:B------:R-:W-:Y:S01]  /*16f30*/  IMAD R10, R10, UR4, RZ ;  /* 0x000000040a0a7c24 */ /* 0x000fe2000f8e02ff */
[-C--:B-1----:R-:W-:Y:S01]  /*16f40*/  ISETP.GE.AND P1, PT, R226, R0.reuse, PT ;  /* 0x00000000e200720c */ /* 0x082fe20003f26270 */
[----:B------:R-:W-:Y:S01]  /*16f50*/  IMAD R11, R20, 0x20, R3 ;  /* 0x00000020140b7824 */ /* 0x000fe200078e0203 */
[----:B------:R-:W5:Y:S01]  /*16f60*/  LD.E.128 R72, desc[UR42][R72.64] ;  /* 0x0000002a48487980 */ /* 0x000f62000c101d00 */
[----:B------:R-:W-:Y:S01]  /*16f70*/  IMAD R85, R219, UR5, R10 ;  /* 0x00000005db557c24 */ /* 0x000fe2000f8e020a */
[----:B------:R-:W-:Y:S01]  /*16f80*/  SEL R10, RZ, 0xffffffff, P1 ;  /* 0xffffffffff0a7807 */ /* 0x000fe20000800000 */
[----:B------:R-:W-:Y:S01]  /*16f90*/  IMAD.IADD R3, R3, 0x1, R194 ;  /* 0x0000000103037824 */ /* 0x000fe200078e02c2 */
[-C--:B------:R-:W-:Y:S01]  /*16fa0*/  ISETP.GE.AND P0, PT, R225, R0.reuse, PT ;  /* 0x00000000e100720c */ /* 0x080fe20003f06270 */
[----:B------:R-:W-:Y:S01]  /*16fb0*/  IMAD.IADD R194, R194, 0x1, R11 ;  /* 0x00000001c2c27824 */ /* 0x000fe200078e020b */
[----:B------:R-:W5:Y:S01]  /*16fc0*/  LD.E.128 R76, desc[UR42][R76.64] ;  /* 0x0000002a4c4c7980 */ /* 0x000f62000c101d00 */
[----:B------:R-:W-:Y:S01]  /*16fd0*/  IMAD.SHL.U32 R93, R10, 0x2, RZ ;  /* 0x000000020a5d7824 */ /* 0x000fe200078e00ff */
[----:B------:R-:W-:Y:S01]  /*16fe0*/  SEL R21, RZ, 0xffffffff, P0 ;  /* 0xffffffffff157807 */ /* 0x000fe20000000000 */
[----:B--2---:R-:W-:Y:S01]  /*16ff0*/  @P3 IMAD.HI.U32 R10, R194, R89, RZ ;  /* 0x00000059c20a3227 */ /* 0x004fe200078e00ff */
[-C--:B------:R-:W-:Y:S01]  /*17000*/  ISETP.GE.AND P2, PT, R187, R0.reuse, PT ;  /* 0x00000000bb00720c */ /* 0x080fe20003f46270 */
[----:B------:R-:W5:Y:S01]  /*17010*/  LD.E.128 R80, desc[UR42][R80.64] ;  /* 0x0000002a50507980 */ /* 0x000f62000c101d00 */
[-C--:B------:R-:W-:Y:S01]  /*17020*/  ISETP.GE.AND P0, PT, R224, R0.reuse, PT ;  /* 0x00000000e000720c */ /* 0x080fe20003f06270 */
        /* <DEDUP_REMOVED lines=9> */
[-C--:B------:R-:W-:Y:S01]  /*170c0*/  ISETP.GE.AND P0, PT, R223, R0.reuse, PT ;  /* 0x00000000df00720c */ /* 0x080fe20003f06270 */
[----:B------:R-:W-:Y:S01]  /*170d0*/  IMAD.SHL.U32 R85, R10, 0x8, RZ ;  /* 0x000000080a557824 */ /* 0x000fe200078e00ff */
[--C-:B------:R-:W-:Y:S01]  /*170e0*/  SHF.R.S32.HI R10, RZ, 0x1f, R11.reuse ;  /* 0x0000001fff0a7819 */ /* 0x100fe2000001140b */
[----:B------:R-:W-:Y:S01]  /*170f0*/  @!PT LDS RZ, [RZ] ;  /* 0x00000000fffff984 */ /* 0x000fe20000000800 */
[----:B------:R-:W-:Y:S01]  /*17100*/  @!PT LDS RZ, [RZ] ;  /* 0x00000000fffff984 */ /* 0x000fe20000000800 */
[----:B------:R-:W-:Y:S01]  /*17110*/  @!PT LDS RZ, [RZ] ;  /* 0x00000000fffff984 */ /* 0x000fe20000000800 */
[----:B------:R-:W-:Y:S01]  /*17120*/  @!PT LDS RZ, [RZ] ;  /* 0x00000000fffff984 */ /* 0x000fe20000000800 */
[----:B------:R1:W-:Y:S06]  /*17130*/  MEMBAR.ALL.CTA ;  /* 0x0000000000007992 */ /* 0x0003ec0000008000 */
[----:B-1----:R-:W1:Y:S01]  /*17140*/  FENCE.VIEW.ASYNC.S ;  /* 0x00000000000073c6 */ /* 0x002e620000000000 */
        /* <DEDUP_REMOVED lines=9> */
[----:B------:R-:W-:-:S04]  /*171e0*/  IMAD.WIDE.U32 R8, R11, UR4, R8 ;  /* 0x000000040b087c25 */ /* 0x000fc8000f8e0008 */
        /* <DEDUP_REMOVED lines=8> */
[----:B------:R-:W-:Y:S02]  /*17270*/  IMAD R10, R10, UR4, RZ ;  /* 0x000000040a0a7c24 */ /* 0x000fe4000f8e02ff */
        /* <DEDUP_REMOVED lines=24> */
[----:B---3--:R-:W-:Y:S01]  /*17400*/  SHF.R.S32.HI R156, RZ, 0x1f, R226 ;  /* 0x0000001fff9c7819 */ /* 0x008fe200000114e2 */
[----:B--2---:R-:W-:Y:S06]  /*17410*/  @P1 BRA `(.L_x_8714) ;  /* 0x0000000000841947 */ /* 0x004fec0003800000 */
        /* <DEDUP_REMOVED lines=20> */
[CC--:B--2---:R-:W-:Y:S02]  /*17560*/  @!P0 LEA R10, P5, R224.reuse, R8.reuse, 0x1 ;  /* 0x00000008e00a8211 */ /* 0x0c4fe400078a08ff */
        /* <DEDUP_REMOVED lines=12> */
.L_x_8714:
[----:B------:R-:W-:Y:S05]  /*17630*/  BSYNC B1 ;  /* 0x0000000000017941 */ /* 0x000fea0003800000 */
.L_x_8713:
[----:B------:R-:W-:Y:S01]  /*17640*/  VIADD R3, R3, 0x20 ;  /* 0x0000002003037836 */ /* 0x000fe20000000000 */
[----:B-1-3--:R1:W2:Y:S04]  /*17650*/  SHFL.IDX PT, R9, R88, 0x1, 0x181f ;  /* 0x00381f0058097f89 */ /* 0x00a2a800000e0000 */
[----:B------:R-:W-:Y:S01]  /*17660*/  ISETP.GE.AND P0, PT, R3, R90, PT ;  /* 0x0000005a0300720c */ /* 0x000fe20003f06270 */
[----:B----4-:R1:W3:-:S12]  /*17670*/  SHFL.IDX PT, R8, R87, 0x1, 0x181f ;  /* 0x00381f0057087f89 */ /* 0x0102d800000e0000 */
[----:B-1----:R-:W-:Y:S05]  /*17680*/  @P0 BRA `(.L_x_8715) ;  /* 0x00000028008c0947 */ /* 0x002fea0003800000 */
[-C--:B------:R-:W-:Y:S02]  /*17690*/  ISETP.GE.AND P5, PT, R226, R0.reuse, PT ;  /* 0x00000000e200720c */ /* 0x080fe40003fa6270 */
[-C--:B------:R-:W-:Y:S02]  /*176a0*/  ISETP.GE.AND P6, PT, R187, R0.reuse, PT ;  /* 0x00000000bb00720c */ /* 0x080fe40003fc6270 */
[-C--:B------:R-:W-:Y:S02]  /*176b0*/  ISETP.GE.AND P4, PT, R225, R0.reuse, PT ;  /* 0x00000000e100720c */ /* 0x080fe40003f86270 */
[-C--:B------:R-:W-:Y:S02]  /*176c0*/  ISETP.GE.AND P2, PT, R223, R0.reuse, PT ;  /* 0x00000000df00720c */ /* 0x080fe40003f46270 */
[----:B------:R-:W-:Y:S02]  /*176d0*/  ISETP.GE.AND P3, PT, R224, R0, PT ;  /* 0x00000000e000720c */ /* 0x000fe40003f66270 */
[----:B------:R-:W-:-:S03]  /*176e0*/  LOP3.LUT P0, RZ, R86, 0x40, RZ, 0xc0, !PT ;  /* 0x0000004056ff7812 */ /* 0x000fc6000780c0ff */
[C---:B---3-5:R-:W-:Y:S02]  /*176f0*/  @!P5 LEA R12, P1, R226.reuse, R8, 0x1 ;  /* 0x00000008e20cd211 */ /* 0x068fe400078208ff */
[----:B--2---:R-:W-:Y:S02]  /*17700*/  @!P6 IMAD.WIDE R10, R187, 0x2, R8 ;  /* 0x00000002bb0ae825 */ /* 0x004fe400078e0208 */
        /* <DEDUP_REMOVED lines=27> */
.L_x_8712:
[----:B------:R-:W-:Y:S01]  /*178c0*/  ULDC.64 UR4, c[0x0][0xc08] ;  /* 0x0003020000047ab9 */ /* 0x000fe20000000a00 */
[----:B-1----:R-:W-:Y:S01]  /*178d0*/  IMAD.IADD R11, R216, 0x1, R194 ;  /* 0x00000001d80b7824 */ /* 0x002fe200078e02c2 */
        /* <DEDUP_REMOVED lines=9> */
[----:B------:R-:W-:Y:S01]  /*17970*/  IMAD.MOV.U32 R10, RZ, RZ, R11 ;  /* 0x000000ffff0a7224 */ /* 0x000fe200078e000b */
[----:B------:R-:W-:Y:S01]  /*17980*/  SHF.R.S32.HI R155, RZ, 0x1f, R235 ;  /* 0x0000001fff9b7819 */ /* 0x000fe200000114eb */
[----:B------:R-:W-:Y:S01]  /*17990*/  IMAD.IADD R9, R9, 0x1, R3 ;  /* 0x0000000109097824 */ /* 0x000fe200078e0203 */
[----:B---3--:R-:W-:Y:S01]  /*179a0*/  SHF.R.S32.HI R156, RZ, 0x1f, R236 ;  /* 0x0000001fff9c7819 */ /* 0x008fe200000114ec */
[----:B------:R-:W1:Y:S01]  /*179b0*/  LDC R3, c[0x0][0xce8] ;  /* 0x00033a00ff037b82 */ /* 0x000e620000000800 */
[----:B------:R-:W-:Y:S01]  /*179c0*/  IMAD.IADD R194, R188, 0x1, R194 ;  /* 0x00000001bcc27824 */ /* 0x000fe200078e02c2 */
[----:B------:R-:W-:Y:S01]  /*179d0*/  SHF.R.S32.HI R157, RZ, 0x1f, R237 ;  /* 0x0000001fff9d7819 */ /* 0x000fe200000114ed */
[----:B------:R-:W-:-:S04]  /*179e0*/  IMAD.WIDE.U32 R8, R217, UR4, R8 ;  /* 0x00000004d9087c25 */ /* 0x000fc8000f8e0008 */
[----:B------:R-:W-:Y:S01]  /*179f0*/  IMAD R9, R217, UR5, R9 ;  /* 0x00000005d9097c24 */ /* 0x000fe2000f8e0209 */
[----:B------:R-:W-:Y:S01]  /*17a00*/  ULDC.64 UR4, c[0x0][0xc40] ;  /* 0x0003100000047ab9 */ /* 0x000fe20000000a00 */
[----:B------:R-:W-:Y:S02]  /*17a10*/  VIADD R159, R192, 0xc8 ;  /* 0x000000c8c09f7836 */ /* 0x000fe40000000000 */
[----:B------:R-:W-:Y:S02]  /*17a20*/  IMAD R0, R0, UR4, RZ ;  /* 0x0000000400007c24 */ /* 0x000fe4000f8e02ff */
[----:B------:R-:W-:Y:S01]  /*17a30*/  IMAD.WIDE.U32 R8, R219, UR4, R8 ;  /* 0x00000004db087c25 */ /* 0x000fe2000f8e0008 */
[----:B------:R-:W-:-:S03]  /*17a40*/  SHF.R.S32.HI R159, RZ, 0x1f, R159 ;  /* 0x0000001fff9f7819 */ /* 0x000fc6000001149f */
[----:B------:R-:W-:Y:S01]  /*17a50*/  IMAD R0, R219, UR5, R0 ;  /* 0x00000005db007c24 */ /* 0x000fe2000f8e0200 */
[----:B------:R-:W-:Y:S01]  /*17a60*/  ULDC.64 UR4, c[0x0][0xc48] ;  /* 0x0003120000047ab9 */ /* 0x000fe20000000a00 */
[C---:B------:R-:W-:Y:S01]  /*17a70*/  VIADD R161, R192.reuse, 0xc0 ;  /* 0x000000c0c0a17836 */ /* 0x040fe20000000000 */
[----:B------:R-:W-:Y:S01]  /*17a80*/  SHF.R.S32.HI R219, RZ, 0x1f, R192 ;  /* 0x0000001fffdb7819 */ /* 0x000fe200000114c0 */
[----:B------:R-:W-:Y:S02]  /*17a90*/  IMAD.IADD R9, R9, 0x1, R0 ;  /* 0x0000000109097824 */ /* 0x000fe400078e0200 */
[----:B------:R-:W-:Y:S01]  /*17aa0*/  VIADD R163, R192, 0xb8 ;  /* 0x000000b8c0a37836 */ /* 0x000fe20000000000 */
[----:B-1----:R-:W-:Y:S01]  /*17ab0*/  ISETP.NE.AND P0, PT, R3, 0x1, PT ;  /* 0x000000010300780c */ /* 0x002fe20003f05270 */
[----:B------:R-:W-:Y:S01]  /*17ac0*/  IMAD.WIDE.U32 R8, R231, UR4, R8 ;  /* 0x00000004e7087c25 */ /* 0x000fe2000f8e0008 */
[----:B------:R-:W-:Y:S02]  /*17ad0*/  SHF.R.S32.HI R161, RZ, 0x1f, R161 ;  /* 0x0000001fffa17819 */ /* 0x000fe400000114a1 */
[----:B------:R-:W-:Y:S01]  /*17ae0*/  SHF.R.S32.HI R163, RZ, 0x1f, R163 ;  /* 0x0000001fffa37819 */ /* 0x000fe200000114a3 */
[----:B------:R-:W-:-:S02]  /*17af0*/  IMAD R4, R4, R3, RZ ;  /* 0x0000000304047224 */ /* 0x000fc400078e02ff */
[----:B------:R-:W-:Y:S01]  /*17b00*/  IMAD R9, R231, UR5, R9 ;  /* 0x00000005e7097c24 */ /* 0x000fe2000f8e0209 */
[----:B------:R-:W-:Y:S01]  /*17b10*/  ULDC.64 UR4, c[0x0][0xc30] ;  /* 0x00030c0000047ab9 */ /* 0x000fe20000000a00 */
[C---:B------:R-:W-:Y:S02]  /*17b20*/  VIADD R165, R192.reuse, 0xb0 ;  /* 0x000000b0c0a57836 */ /* 0x040fe40000000000 */
[C---:B------:R-:W-:Y:S02]  /*17b30*/  VIADD R167, R192.reuse, 0xa8 ;  /* 0x000000a8c0a77836 */ /* 0x040fe40000000000 */
[----:B------:R-:W1:Y:S01]  /*17b40*/  @P0 LDC R12, c[0x0][0xcec] ;  /* 0x00033b00ff0c0b82 */ /* 0x000e620000000800 */
[C---:B------:R-:W-:Y:S01]  /*17b50*/  VIADD R169, R192.reuse, 0xa0 ;  /* 0x000000a0c0a97836 */ /* 0x040fe20000000000 */
[----:B------:R-:W-:Y:S01]  /*17b60*/  SHF.R.S32.HI R165, RZ, 0x1f, R165 ;  /* 0x0000001fffa57819 */ /* 0x000fe200000114a5 */
[C---:B------:R-:W-:Y:S01]  /*17b70*/  VIADD R171, R192.reuse, 0x98 ;  /* 0x00000098c0ab7836 */ /* 0x040fe20000000000 */
[----:B------:R-:W-:Y:S01]  /*17b80*/  SHF.R.S32.HI R167, RZ, 0x1f, R167 ;  /* 0x0000001fffa77819 */ /* 0x000fe200000114a7 */
[C---:B------:R-:W-:Y:S01]  /*17b90*/  VIADD R173, R192.reuse, 0x90 ;  /* 0x00000090c0ad7836 */ /* 0x040fe20000000000 */
[----:B------:R-:W-:Y:S01]  /*17ba0*/  SHF.R.S32.HI R169, RZ, 0x1f, R169 ;  /* 0x0000001fffa97819 */ /* 0x000fe200000114a9 */
[C---:B------:R-:W-:Y:S01]  /*17bb0*/  VIADD R175, R192.reuse, 0x88 ;  /* 0x00000088c0af7836 */ /* 0x040fe20000000000 */
[----:B------:R-:W2:Y:S01]  /*17bc0*/  @P0 LDC R0, c[0x0][0xcf0] ;  /* 0x00033c00ff000b82 */ /* 0x000ea20000000800 */
        /* <DEDUP_REMOVED lines=19> */
[C---:B------:R-:W-:Y:S01]  /*17d00*/  VIADD R204, R192.reuse, 0x40 ;  /* 0x00000040c0cc7836 */ /* 0x040fe20000000000 */
[----:B------:R-:W-:Y:S01]  /*17d10*/  SHF.R.S32.HI R201, RZ, 0x1f, R201 ;  /* 0x0000001fffc97819 */ /* 0x000fe200000114c9 */
[C---:B------:R-:W-:Y:S01]  /*17d20*/  VIADD R206, R192.reuse, 0x38 ;  /* 0x00000038c0ce7836 */ /* 0x040fe20000000000 */
[----:B--2---:R-:W-:Y:S01]  /*17d30*/  @P0 SHF.R.U32.HI R10, RZ, R0, R12 ;  /* 0x00000000ff0a0219 */ /* 0x004fe2000001160c */
        /* <DEDUP_REMOVED lines=17> */
[----:B------:R-:W-:Y:S01]  /*17e50*/  ULDC.64 UR4, c[0x0][0xc28] ;  /* 0x00030a0000047ab9 */ /* 0x000fe20000000a00 */
[C---:B------:R-:W-:Y:S01]  /*17e60*/  VIADD R217, R192.reuse, 0x8 ;  /* 0x00000008c0d97836 */ /* 0x040fe20000000000 */
[----:B------:R-:W-:Y:S01]  /*17e70*/  SHF.R.S32.HI R228, RZ, 0x1f, R228 ;  /* 0x0000001fffe47819 */ /* 0x000fe200000114e4 */
[----:B------:R-:W-:Y:S01]  /*17e80*/  IMAD.IADD R9, R9, 0x1, R3 ;  /* 0x0000000109097824 */ /* 0x000fe200078e0203 */
[----:B------:R-:W-:Y:S01]  /*17e90*/  SHF.R.S32.HI R3, RZ, 0x1f, R0 ;  /* 0x0000001fff037819 */ /* 0x000fe20000011400 */
[----:B------:R-:W-:Y:S01]  /*17ea0*/  VIADD R158, R192, 0xc8 ;  /* 0x000000c8c09e7836 */ /* 0x000fe20000000000 */
[----:B------:R-:W-:Y:S01]  /*17eb0*/  SHF.R.S32.HI R217, RZ, 0x1f, R217 ;  /* 0x0000001fffd97819 */ /* 0x000fe200000114d9 */
[----:B------:R-:W-:-:S04]  /*17ec0*/  IMAD.WIDE.U32 R8, R0, UR4, R8 ;  /* 0x0000000400087c25 */ /* 0x000fc8000f8e0008 */
[----:B------:R-:W-:Y:S02]  /*17ed0*/  IMAD R3, R3, UR4, RZ ;  /* 0x0000000403037c24 */ /* 0x000fe4000f8e02ff */
[----:B------:R-:W-:Y:S02]  /*17ee0*/  VIADD R160, R192, 0xc0 ;  /* 0x000000c0c0a07836 */ /* 0x000fe40000000000 */
[----:B------:R-:W-:Y:S01]  /*17ef0*/  IMAD R3, R0, UR5, R3 ;  /* 0x0000000500037c24 */ /* 0x000fe2000f8e0203 */
[----:B------:R-:W-:Y:S01]  /*17f00*/  ULDC.64 UR4, c[0x0][0xc00] ;  /* 0x0003000000047ab9 */ /* 0x000fe20000000a00 */
[----:B------:R-:W-:Y:S01]  /*17f10*/  VIADD R162, R192, 0xb8 ;  /* 0x000000b8c0a27836 */ /* 0x000fe20000000000 */
[----:B------:R-:W-:Y:S01]  /*17f20*/  LEA R0, P0, R8, UR4, 0x2 ;  /* 0x0000000408007c11 */ /* 0x000fe2000f8010ff */
[----:B------:R-:W-:Y:S02]  /*17f30*/  IMAD.IADD R3, R9, 0x1, R3 ;  /* 0x0000000109037824 */ /* 0x000fe400078e0203 */
[----:B------:R-:W-:-:S02]  /*17f40*/  VIADD R164, R192, 0xb0 ;  /* 0x000000b0c0a47836 */ /* 0x000fc40000000000 */
[----:B------:R1:W2:Y:S01]  /*17f50*/  SHFL.IDX PT, R15, R0, RZ, 0x1c1f ;  /* 0x001c1fff000f7589 */ /* 0x0002a200000e0000 */
[----:B------:R-:W-:Y:S01]  /*17f60*/  LEA.HI.X R3, R8, UR5, R3, 0x2, P0 ;  /* 0x0000000508037c11 */ /* 0x000fe200080f1403 */
[----:B------:R-:W-:Y:S01]  /*17f70*/  VIADD R8, R2, 0x38820 ;  /* 0x0003882002087836 */ /* 0x000fe20000000000 */
[----:B------:R-:W-:Y:S01]  /*17f80*/  ISETP.GE.AND P0, PT, R194, R4, PT ;  /* 0x00000004c200720c */ /* 0x000fe20003f06270 */
[C---:B------:R-:W-:Y:S02]  /*17f90*/  VIADD R166, R192.reuse, 0xa8 ;  /* 0x000000a8c0a67836 */ /* 0x040fe40000000000 */
[----:B------:R1:W3:Y:S01]  /*17fa0*/  SHFL.IDX PT, R14, R3, RZ, 0x1c1f ;  /* 0x001c1fff030e7589 */ /* 0x0002e200000e0000 */
[----:B------:R-:W-:Y:S01]  /*17fb0*/  PRMT R8, RZ, 0x654, R8 ;  /* 0x00000654ff087816 */ /* 0x000fe20000000008 */
[C---:B------:R-:W-:Y:S02]  /*17fc0*/  VIADD R168, R192.reuse, 0xa0 ;  /* 0x000000a0c0a87836 */ /* 0x040fe40000000000 */
[C---:B------:R-:W-:Y:S01]  /*17fd0*/  VIADD R170, R192.reuse, 0x98 ;  /* 0x00000098c0aa7836 */ /* 0x040fe20000000000 */
[----:B------:R1:W-:Y:S01]  /*17fe0*/  SYNCS.ARRIVE.TRANS64.RED.A1T0 RZ, [R8+URZ], RZ ;  /* 0x000000ff08ff79a7 */ /* 0x0003e2000810043f */
        /* <DEDUP_REMOVED lines=148> */
.L_x_8717:
[----:B------:R-:W-:Y:S05]  /*18930*/  BSYNC B1 ;  /* 0x0000000000017941 */ /* 0x000fea0003800000 */
.L_x_8716:
[----:B-1----:R-:W-:Y:S01]  /*18940*/  VIADD R9, R194, 0x8 ;  /* 0x00000008c2097836 */ /* 0x002fe20000000000 */
[----:B------:R-:W1:Y:S04]  /*18950*/  SHFL.IDX PT, R3, R3, 0x1, 0x1c1f ;  /* 0x003c1f0003037f89 */ /* 0x000e6800000e0000 */
[----:B------:R-:W-:Y:S01]  /*18960*/  ISETP.GE.AND P0, PT, R9, R4, PT ;  /* 0x000000040900720c */ /* 0x000fe20003f06270 */
[----:B------:R2:W3:-:S12]  /*18970*/  SHFL.IDX PT, R29, R0, 0x1, 0x1c1f ;  /* 0x003c1f00001d7f89 */ /* 0x0004d800000e0000 */
[----:B--2---:R-:W-:Y:S05]  /*18980*/  @P0 BRA `(.L_x_8715) ;  /* 0x0000001400cc0947 */ /* 0x004fea0003800000 */
[----:B------:R-:W-:Y:S02]  /*18990*/  ULDC UR4, c[0x0][0xbc8] ;  /* 0x0002f20000047ab9 */ /* 0x000fe40000000800 */
[----:B------:R-:W-:Y:S02]  /*189a0*/  ISETP.GE.AND P4, PT, R192, UR4, PT ;  /* 0x00000004c0007c0c */ /* 0x000fe4000bf86270 */
[----:B------:R-:W-:Y:S02]  /*189b0*/  ISETP.GE.AND P2, PT, R229, UR4, PT ;  /* 0x00000004e5007c0c */ /* 0x000fe4000bf46270 */
[----:B------:R-:W-:Y:S02]  /*189c0*/  ISETP.GE.AND P1, PT, R227, UR4, PT ;  /* 0x00000004e3007c0c */ /* 0x000fe4000bf26270 */
[----:B------:R-:W-:-:S07]  /*189d0*/  ISETP.GE.AND P0, PT, R220, UR4, PT ;  /* 0x00000004dc007c0c */ /* 0x000fce000bf06270 */
[----:B---3--:R-:W-:-:S04]  /*189e0*/  @!P4 LEA R8, P3, R192, R29, 0x2 ;  /* 0x0000001dc008c211 */ /* 0x008fc800078610ff */
[----:B-1----:R-:W-:Y:S02]  /*189f0*/  @!P4 LEA.HI.X R9, R192, R3, R219, 0x2, P3 ;  /* 0x00000003c009c211 */ /* 0x002fe400018f14db */
[----:B------:R-:W-:Y:S02]  /*18a00*/  ISETP.GE.AND P3, PT, R213, UR4, PT ;  /* 0x00000004d5007c0c */ /* 0x000fe4000bf66270 */
[----:B------:R-:W-:Y:S01]  /*18a10*/  @!P1 LEA R10, P5, R227, R29, 0x2 ;  /* 0x0000001de30a9211 */ /* 0x000fe200078a10ff */
        /* <DEDUP_REMOVED lines=12> */
[-C--:B-1----:R-:W-:Y:S02]  /*18ae0*/  @!P3 LEA R8, P1, R213, R29.reuse, 0x2 ;  /* 0x0000001dd508b211 */ /* 0x082fe400078210ff */
[----:B--2---:R-:W-:Y:S02]  /*18af0*/  @!P4 LEA R10, P2, R209, R29, 0x2 ;  /* 0x0000001dd10ac211 */ /* 0x004fe400078410ff */
[----:B------:R-:W-:-:S02]  /*18b00*/  @!P3 LEA.HI.X R9, R213, R3, R218, 0x2, P1 ;  /* 0x00000003d509b211 */ /* 0x000fc400008f14da */
[----:B------:R-:W-:Y:S02]  /*18b10*/  ISETP.GE.AND P1, PT, R202, UR4, PT ;  /* 0x00000004ca007c0c */ /* 0x000fe4000bf26270 */
[----:B------:R-:W-:Y:S01]  /*18b20*/  @!P4 LEA.HI.X R11, R209, R3, R211, 0x2, P2 ;  /* 0x00000003d10bc211 */ /* 0x000fe200010f14d3 */
[----:B------:R1:W-:Y:S01]  /*18b30*/  @!P3 ST.E.64 desc[UR42][R8.64], R42 ;  /* 0x0000002a0800b985 */ /* 0x0003e2000c101b2a */
[----:B------:R-:W-:Y:S02]  /*18b40*/  ISETP.GE.AND P2, PT, R200, UR4, PT ;  /* 0x00000004c8007c0c */ /* 0x000fe4000bf46270 */
[C---:B---3--:R-:W-:Y:S01]  /*18b50*/  @!P5 LEA R12, P6, R207.reuse, R29, 0x2 ;  /* 0x0000001dcf0cd211 */ /* 0x048fe200078c10ff */
        /* <DEDUP_REMOVED lines=54> */
[----:B------:R-:W-:Y:S02]  /*18ec0*/  @!P1 LEA R20, P3, R168, R29, 0x2 ;  /* 0x0000001da8149211 */ /* 0x000fe400078610ff */
        /* <DEDUP_REMOVED lines=20> */
[C---:B----4-:R-:W-:Y:S01]  /*19010*/  @!P0 LEA R14, P5, R158.reuse, R29, 0x2 ;  /* 0x0000001d9e0e8211 */ /* 0x050fe200078a10ff */
        /* <DEDUP_REMOVED lines=26> */
.L_x_8709:
        /* <DEDUP_REMOVED lines=17> */
[----:B------:R-:W4:Y:S01]  /*192d0*/  @!P2 LDC R218, c[0x0][0xbd4] ;  /* 0x0002f500ffdaab82 */ /* 0x000f220000000800 */
[----:B-1----:R-:W-:Y:S01]  /*192e0*/  VIADD R32, R4, 0xffffff80 ;  /* 0xffffff8004207836 */ /* 0x002fe20000000000 */
[----:B----4-:R-:W-:-:S04]  /*192f0*/  ISETP.GT.AND P2, PT, R218, 0x1, PT ;  /* 0x00000001da00780c */ /* 0x010fc80003f44270 */
[----:B------:R-:W-:Y:S01]  /*19300*/  ISETP.GT.AND P3, PT, R32, 0x3f, PT ;  /* 0x0000003f2000780c */ /* 0x000fe20003f64270 */
[----:B--2---:R-:W-:-:S12]  /*19310*/  @P1 BRA `(.L_x_8718) ;  /* 0x0000000000101947 */ /* 0x004fd80003800000 */
[----:B------:R-:W-:Y:S05]  /*19320*/  @!P0 BRA `(.L_x_8718) ;  /* 0x00000000000c8947 */ /* 0x000fea0003800000 */
[----:B------:R-:W2:Y:S04]  /*19330*/  LDG.E R11, desc[UR42][R8.64] ;  /* 0x0000002a080b7981 */ /* 0x000ea8000c1e1900 */
[----:B-----5:R-:W2:Y:S02]  /*19340*/  LDG.E R0, desc[UR42][R8.64+0x4] ;  /* 0x0000042a08007981 */ /* 0x020ea4000c1e1900 */
[----:B--2---:R-:W-:-:S07]  /*19350*/  IMAD.IADD R0, R0, 0x1, -R11 ;  /* 0x0000000100007824 */ /* 0x004fce00078e0a0b */
.L_x_8718:
[----:B------:R-:W2:Y:S01]  /*19360*/  LDL.LU R4, [R1+0x64] ;  /* 0x0000640001047983 */ /* 0x000ea20000300800 */
[----:B------:R-:W-:Y:S01]  /*19370*/  BSSY B1, `(.L_x_8719) ;  /* 0x0000036000017945 */ /* 0x000fe20003800000 */
[----:B------:R-:W-:Y:S02]  /*19380*/  SEL R219, R219, RZ, !P0 ;  /* 0x000000ffdbdb7207 */ /* 0x000fe40004000000 */
[----:B-----5:R-:W-:Y:S02]  /*19390*/  SHF.R.S32.HI R28, RZ, 0x1f, R3 ;  /* 0x0000001fff1c7819 */ /* 0x020fe40000011403 */
[----:B--2---:R-:W-:Y:S01]  /*193a0*/  SEL R30, R4, RZ, !P0 ;  /* 0x000000ff041e7207 */ /* 0x004fe20004000000 */
        /* <DEDUP_REMOVED lines=15> */
[----:B------:R-:W4:Y:S08]  /*194a0*/  LDC.64 R24, c[0x0][R26+0x218] ;  /* 0x000086001a187b82 */ /* 0x000f300000000a00 */
[----:B------:R-:W5:Y:S08]  /*194b0*/  LDC.64 R12, c[0x0][R26+0x228] ;  /* 0x00008a001a0c7b82 */ /* 0x000f700000000a00 */
[----:B------:R-:W0:Y:S08]  /*194c0*/  LDC.64 R10, c[0x0][R26+0x210] ;  /* 0x000084001a0a7b82 */ /* 0x000e300000000a00 */
[----:B------:R-:W3:Y:S08]  /*194d0*/  @P1 LDC R4, c[0x0][0xcec] ;  /* 0x00033b00ff041b82 */ /* 0x000ef00000000800 */
[----:B------:R-:W5:Y:S01]  /*194e0*/  @P1 LDC R35, c[0x0][0xcf0] ;  /* 0x00033c00ff231b82 */ /* 0x000f620000000800 */
[----:B--2---:R-:W-:-:S07]  /*194f0*/  IMAD R15, R15, R219, RZ ;  /* 0x000000db0f0f7224 */ /* 0x004fce00078e02ff */
[----:B-1----:R-:W1:Y:S01]  /*19500*/  @!P0 LDC R8, c[0x0][0xc50] ;  /* 0x00031400ff088b82 */ /* 0x002e620000000800 */
[----:B------:R-:W-:-:S04]  /*19510*/  IMAD.WIDE.U32 R20, R14, R219, RZ ;  /* 0x000000db0e147225 */ /* 0x000fc800078e00ff */
[----:B------:R-:W-:Y:S02]  /*19520*/  IMAD R15, R14, R30, R15 ;  /* 0x0000001e0e0f7224 */ /* 0x000fe400078e020f */
[----:B---3--:R-:W-:Y:S01]  /*19530*/  @P1 IMAD.HI.U32 R4, R31, R4, RZ ;  /* 0x000000041f041227 */ /* 0x008fe200078e00ff */
        /* <DEDUP_REMOVED lines=25> */
.L_x_8720:
[----:B------:R-:W-:Y:S05]  /*196d0*/  BSYNC B1 ;  /* 0x0000000000017941 */ /* 0x000fea0003800000 */
.L_x_8719:
[----:B------:R-:W-:Y:S05]  /*196e0*/  @P2 BRA `(.L_x_8715) ;  /* 0x0000000800742947 */ /* 0x000fea0003800000 */
[----:B------:R-:W2:Y:S01]  /*196f0*/  LDC R13, c[0x0][0xce8] ;  /* 0x00033a00ff0d7b82 */ /* 0x000ea20000000800 */
        /* <DEDUP_REMOVED lines=22> */
[----:B--2---:R-:W-:Y:S01]  /*19860*/  ISETP.NE.AND P0, PT, R13, 0x1, PT ;  /* 0x000000010d00780c */ /* 0x004fe20003f05270 */
[----:B------:R-:W-:Y:S01]  /*19870*/  IMAD R11, R32, 0x20, R25 ;  /* 0x00000020200b7824 */ /* 0x000fe200078e0219 */
[----:B------:R-:W-:Y:S01]  /*19880*/  ULDC.64 UR4, c[0x0][0xbf0] ;  /* 0x0002fc0000047ab9 */ /* 0x000fe20000000a00 */
[----:B------:R-:W-:Y:S01]  /*19890*/  IMAD R29, R0, R13, RZ ;  /* 0x0000000d001d7224 */ /* 0x000fe200078e02ff */
[----:B------:R-:W-:Y:S01]  /*198a0*/  SHF.R.S32.HI R32, RZ, 0x1f, R33 ;  /* 0x0000001fff207819 */ /* 0x000fe20000011421 */
[----:B------:R-:W-:Y:S02]  /*198b0*/  IMAD.IADD R10, R194, 0x1, R11 ;  /* 0x00000001c20a7824 */ /* 0x000fe400078e020b */
        /* <DEDUP_REMOVED lines=13> */
[----:B------:R-:W2:Y:S01]  /*19990*/  @P0 LDC R21, c[0x0][0xcf0] ;  /* 0x00033c00ff150b82 */ /* 0x000ea20000000800 */
[----:B-1----:R-:W-:-:S05]  /*199a0*/  @P0 IMAD.HI.U32 R4, R10, R15, RZ ;  /* 0x0000000f0a040227 */ /* 0x002fca00078e00ff */
[----:B--2---:R-:W-:Y:S02]  /*199b0*/  @P0 SHF.R.U32.HI R3, RZ, R21, R4 ;  /* 0x00000015ff030219 */ /* 0x004fe40000011604 */
        /* <DEDUP_REMOVED lines=37> */
[----:B------:R-:W-:Y:S02]  /*19c10*/  LOP3.LUT R27, R0, R11, RZ, 0xfc, !PT ;  /* 0x0000000b001b7212 */ /* 0x000fe400078efcff */
[----:B------:R-:W-:Y:S02]  /*19c20*/  LEA.HI.X R3, R8, UR5, R3, 0x1, P1 ;  /* 0x0000000508037c11 */ /* 0x000fe400088f0c03 */
[----:B------:R-:W-:Y:S01]  /*19c30*/  SEL R0, RZ, 0x80, P2 ;  /* 0x00000080ff007807 */ /* 0x000fe20001000000 */
[----:B------:R1:W2:Y:S03]  /*19c40*/  SHFL.IDX PT, R8, R4, RZ, 0x181f ;  /* 0x00181fff04087589 */ /* 0x0002a600000e0000 */
[----:B------:R-:W-:Y:S01]  /*19c50*/  LOP3.LUT R28, R27, R0, RZ, 0xfc, !PT ;  /* 0x000000001b1c7212 */ /* 0x000fe200078efcff */
[----:B------:R1:W4:Y:S01]  /*19c60*/  SHFL.IDX PT, R9, R3, RZ, 0x181f ;  /* 0x00181fff03097589 */ /* 0x00032200000e0000 */
[----:B------:R-:W-:Y:S05]  /*19c70*/  @P0 BRA `(.L_x_8722) ;  /* 0x00000000007c0947 */ /* 0x000fea0003800000 */
[-C--:B------:R-:W-:Y:S02]  /*19c80*/  ISETP.GE.AND P2, PT, R226, R26.reuse, PT ;  /* 0x0000001ae200720c */ /* 0x080fe40003f46270 */
[-C--:B------:R-:W-:Y:S02]  /*19c90*/  ISETP.GE.AND P1, PT, R187, R26.reuse, PT ;  /* 0x0000001abb00720c */ /* 0x080fe40003f26270 */
[-C--:B------:R-:W-:Y:S02]  /*19ca0*/  ISETP.GE.AND P5, PT, R225, R26.reuse, PT ;  /* 0x0000001ae100720c */ /* 0x080fe40003fa6270 */
[----:B------:R-:W-:-:S07]  /*19cb0*/  ISETP.GE.AND P3, PT, R224, R26, PT ;  /* 0x0000001ae000720c */ /* 0x000fce0003f66270 */
[CC--:B--2---:R-:W-:Y:S02]  /*19cc0*/  @!P2 LEA R12, P0, R226.reuse, R8.reuse, 0x1 ;  /* 0x00000008e20ca211 */ /* 0x0c4fe400078008ff */
        /* <DEDUP_REMOVED lines=13> */
[----:B--2---:R-:W-:-:S02]  /*19da0*/  @!P1 LEA R12, P6, R222, R8, 0x1 ;  /* 0x00000008de0c9211 */ /* 0x004fc400078c08ff */
        /* <DEDUP_REMOVED lines=12> */
.L_x_8722:
[----:B------:R-:W-:Y:S05]  /*19e70*/  BSYNC B1 ;  /* 0x0000000000017941 */ /* 0x000fea0003800000 */
.L_x_8721:
[----:B------:R-:W-:Y:S01]  /*19e80*/  VIADD R0, R194, 0x20 ;  /* 0x00000020c2007836 */ /* 0x000fe20000000000 */
[----:B----4-:R4:W0:Y:S04]  /*19e90*/  SHFL.IDX PT, R9, R3, 0x1, 0x181f ;  /* 0x00381f0003097f89 */ /* 0x01082800000e0000 */
[----:B------:R-:W-:Y:S01]  /*19ea0*/  ISETP.GE.AND P0, PT, R0, R29, PT ;  /* 0x0000001d0000720c */ /* 0x000fe20003f06270 */
[----:B--2---:R4:W2:-:S12]  /*19eb0*/  SHFL.IDX PT, R8, R4, 0x1, 0x181f ;  /* 0x00381f0004087f89 */ /* 0x00489800000e0000 */
[----:B----4-:R-:W-:Y:S05]  /*19ec0*/  @P0 BRA `(.L_x_8715) ;  /* 0x00000000007c0947 */ /* 0x010fea0003800000 */
[-C--:B------:R-:W-:Y:S02]  /*19ed0*/  ISETP.GE.AND P5, PT, R226, R26.reuse, PT ;  /* 0x0000001ae200720c */ /* 0x080fe40003fa6270 */
[-C--:B------:R-:W-:Y:S02]  /*19ee0*/  ISETP.GE.AND P4, PT, R187, R26.reuse, PT ;  /* 0x0000001abb00720c */ /* 0x080fe40003f86270 */
[-C--:B------:R-:W-:Y:S02]  /*19ef0*/  ISETP.GE.AND P0, PT, R225, R26.reuse, PT ;  /* 0x0000001ae100720c */ /* 0x080fe40003f06270 */
[----:B------:R-:W-:Y:S02]  /*19f00*/  ISETP.GE.AND P1, PT, R224, R26, PT ;  /* 0x0000001ae000720c */ /* 0x000fe40003f26270 */
[----:B------:R-:W-:-:S05]  /*19f10*/  LOP3.LUT P2, RZ, R27, 0x40, RZ, 0xc0, !PT ;  /* 0x000000401bff7812 */ /* 0x000fca000784c0ff */
[C---:B--2---:R-:W-:Y:S02]  /*19f20*/  @!P5 LEA R12, P3, R226.reuse, R8, 0x1 ;  /* 0x00000008e20cd211 */ /* 0x044fe400078608ff */
[----:B0-----:R-:W-:Y:S02]  /*19f30*/  @!P4 IMAD.WIDE R10, R187, 0x2, R8 ;  /* 0x00000002bb0ac825 */ /* 0x001fe400078e0208 */
[----:B------:R-:W-:Y:S02]  /*19f40*/  @!P5 LEA.HI.X R13, R226, R9, R38, 0x1, P3 ;  /* 0x00000009e20dd211 */ /* 0x000fe400018f0c26 */
[----:B------:R-:W-:Y:S01]  /*19f50*/  ISETP.GE.AND P3, PT, R223, R26, PT ;  /* 0x0000001adf00720c */ /* 0x000fe20003f66270 */
        /* <DEDUP_REMOVED lines=22> */
.L_x_8715:
[----:B------:R-:W-:Y:S05]  /*1a0c0*/  BSYNC B0 ;  /* 0x0000000000007941 */ /* 0x000fea0003800000 */
.L_x_8708:
[----:B------:R-:W-:Y:S02]  /*1a0d0*/  ULDC UR4, c[0x0][0xd3c] ;  /* 0x00034f0000047ab9 */ /* 0x000fe40000000800 */
[----:B------:R-:W-:-:S13]  /*1a0e0*/  ISETP.GE.AND P0, PT, R7, UR4, PT ;  /* 0x0000000407007c0c */ /* 0x000fda000bf06270 */
[----:B------:R-:W-:Y:S05]  /*1a0f0*/  @!P0 BRA `(.L_x_8723) ;  /* 0xfffffe7400448947 */ /* 0x000fea000383ffff */
[----:B------:R-:W-:Y:S05]  /*1a100*/  BRA `(.L_x_8581) ;  /* 0x000000a800ec7947 */ /* 0x000fea0003800000 */
.L_x_8579:
        /* <DEDUP_REMOVED lines=18> */
.L_x_8724:
        /* <DEDUP_REMOVED lines=43> */
.L_x_8728:
        /* <DEDUP_REMOVED lines=39> */
.L_x_8726:
        /* <DEDUP_REMOVED lines=12> */
.L_x_8729:
        /* <DEDUP_REMOVED lines=63> */
.L_x_8730:
        /* <DEDUP_REMOVED lines=61> */
.L_x_8731:
[----:B01----:R-:W-:-:S05]  /*1afd0*/  LOP3.LUT R3, RZ, R2, RZ, 0x33, !PT ;  /* 0x00000002ff037212 */ /* 0x003fca00078e33ff */
[----:B------:R-:W-:-:S05]  /*1afe0*/  IMAD.IADD R2, R4, 0x1, R3 ;  /* 0x0000000104027824 */ /* 0x000fca00078e0203 */
[----:B------:R1:W-:Y:S01]  /*1aff0*/  STL [R1+0x4], R2 ;  /* 0x0000040201007387 */ /* 0x0003e20000100800 */
[----:B------:R-:W-:Y:S05]  /*1b000*/  BRA `(.L_x_8732) ;  /* 0x0000000000107947 */ /* 0x000fea0003800000 */
.L_x_8727:
[----:B------:R-:W-:Y:S01]  /*1b010*/  IMAD.U32 R2, RZ, RZ, UR6 ;  /* 0x00000006ff027e24 */ /* 0x000fe2000f8e00ff */
[----:B------:R0:W-:Y:S04]  /*1b020*/  STL [R1+0x4], RZ ;  /* 0x000004ff01007387 */ /* 0x0001e80000100800 */
[----:B------:R0:W-:Y:S04]  /*1b030*/  STL [R1+0x8], RZ ;  /* 0x000008ff01007387 */ /* 0x0001e80000100800 */
[----:B------:R0:W-:Y:S02]  /*1b040*/  STL [R1], R2 ;  /* 0x0000000201007387 */ /* 0x0001e40000100800 */
.L_x_8732:
        /* <DEDUP_REMOVED lines=10> */
.L_x_8725:
        /* <DEDUP_REMOVED lines=16> */
[----:B------:R-:W-:Y:S01]  /*1b1f0*/  LOP3.LUT R0, R0, 0x38, RZ, 0xc0, !PT ;  /* 0x0000003800007812 */ /* 0x000fe200078ec0ff */
[----:B------:R-:W-:Y:S01]  /*1b200*/  ULDC UR37, c[0x0][0xc] ;  /* 0x0000030000257ab9 */ /* 0x000fe20000000800 */
        /* <DEDUP_REMOVED lines=17> */
[----:B------:R-:W-:Y:S04]  /*1b320*/  STL [R1+0x10], RZ ;  /* 0x000010ff01007387 */ /* 0x000fe80000100800 */
[----:B------:R0:W-:Y:S02]  /*1b330*/  STL [R1+0x1c], R2 ;  /* 0x00001c0201007387 */ /* 0x0001e40000100800 */
[C---:B0-----:R-:W-:Y:S02]  /*1b340*/  LOP3.LUT R2, R0.reuse, 0xc0, RZ, 0xfc, !PT ;  /* 0x000000c000027812 */ /* 0x041fe400078efcff */
[C---:B------:R-:W-:Y:S02]  /*1b350*/  LOP3.LUT R2, R0.reuse, 0x180, RZ, 0xfc, !PT ;  /* 0x0000018000027812 */ /* 0x040fe400078efcff */
[----:B------:R-:W-:-:S07]  /*1b360*/  LOP3.LUT R0, R0, 0x1c0, RZ, 0xfc, !PT ;  /* 0x000001c000007812 */ /* 0x000fce00078efcff */
.L_x_8907:
[----:B--2---:R-:W2:Y:S01]  /*1b370*/  LDL R0, [R1+0xc] ;  /* 0x00000c0001007983 */ /* 0x004ea20000100800 */
[----:B-1----:R-:W2:Y:S01]  /*1b380*/  LDC.64 R2, c[0x0][0xd88] ;  /* 0x00036200ff027b82 */ /* 0x002ea20000000a00 */
[----:B------:R-:W-:Y:S05]  /*1b390*/  YIELD ;  /* 0x0000000000007946 */ /* 0x000fea0003800000 */
[----:B------:R-:W-:Y:S01]  /*1b3a0*/  ULDC.64 UR4, c[0x0][0xb20] ;  /* 0x0002c80000047ab9 */ /* 0x000fe20000000a00 */
[----:B0-----:R-:W-:Y:S02]  /*1b3b0*/  CS2R R8, SRZ ;  /* 0x0000000000087805 */ /* 0x001fe4000001ff00 */
        /* <DEDUP_REMOVED lines=27> */
[----:B------:R-:W-:Y:S02]  /*1b570*/  IADD3.X R3, R15, UR5, RZ, P4, !PT ;  /* 0x000000050f037c10 */ /* 0x000fe4000a7fe4ff */
        /* <DEDUP_REMOVED lines=32> */
.L_x_8734:
        /* <DEDUP_REMOVED lines=17> */
.L_x_8735:
[----:B------:R-:W-:Y:S05]  /*1b890*/  @!P0 BRA `(.L_x_8736) ;  /* 0x00000000000c8947 */ /* 0x000fea0003800000 */
[----:B------:R-:W2:Y:S04]  /*1b8a0*/  LDG.E R8, desc[UR42][R6.64] ;  /* 0x0000002a06087981 */ /* 0x000ea8000c1e1900 */
[----:B------:R-:W2:Y:S02]  /*1b8b0*/  LDG.E R6, desc[UR42][R6.64+0x4] ;  /* 0x0000042a06067981 */ /* 0x000ea4000c1e1900 */
[----:B--2---:R-:W-:-:S07]  /*1b8c0*/  IMAD.IADD R8, R6, 0x1, -R8 ;  /* 0x0000000106087824 */ /* 0x004fce00078e0a08 */
.L_x_8736:
        /* <DEDUP_REMOVED lines=60> */
.L_x_8738:
[----:B------:R-:W-:Y:S05]  /*1bc90*/  BSYNC B0 ;  /* 0x0000000000007941 */ /* 0x000fea0003800000 */
.L_x_8737:
        /* <DEDUP_REMOVED lines=24> */
.L_x_8951:
[----:B-1----:R-:W-:Y:S02]  /*1be20*/  ISETP.NE.AND P0, PT, R14, RZ, PT ;  /* 0x000000ff0e00720c */ /* 0x002fe40003f05270 */
[----:B------:R-:W-:-:S11]  /*1be30*/  PLOP3.LUT P6, PT, PT, PT, PT, 0x8, 0x0 ;  /* 0x000000000000781c */ /* 0x000fd60003fce170 */
[----:B------:R-:W-:Y:S05]  /*1be40*/  @P0 BRA `(.L_x_8742) ;  /* 0x00000000000c0947 */ /* 0x000fea0003800000 */
[----:B------:R-:W-:-:S03]  /*1be50*/  UMOV UR4, 0xffffffff ;  /* 0xffffffff00047882 */ /* 0x000fc60000000000 */
[----:B------:R-:W-:Y:S05]  /*1be60*/  BRA.DIV UR4, `(.L_x_8743) ;  /* 0x0000009a04a87947 */ /* 0x000fea000b800000 */
[----:B------:R-:W-:-:S13]  /*1be70*/  ELECT P6, URZ, PT ;  /* 0x00000000003f782f */ /* 0x000fda00038c0000 */
.L_x_8742:
        /* <DEDUP_REMOVED lines=9> */
.L_x_8954:
[----:B------:R-:W-:Y:S05]  /*1bf10*/  BSYNC B1 ;  /* 0x0000000000017941 */ /* 0x000fea0003800000 */
.L_x_8744:
        /* <DEDUP_REMOVED lines=12> */
.L_x_8955:
[----:B------:R-:W-:Y:S05]  /*1bfe0*/  BSYNC B2 ;  /* 0x0000000000027941 */ /* 0x000fea0003800000 */
.L_x_8748:
        /* <DEDUP_REMOVED lines=9> */
.L_x_8751:
[----:B------:R-:W-:Y:S05]  /*1c080*/  BSYNC B2 ;  /* 0x0000000000027941 */ /* 0x000fea0003800000 */
.L_x_8750:
        /* <DEDUP_REMOVED lines=13> */
.L_x_8752:
        /* <DEDUP_REMOVED lines=13> */
.L_x_8956:
[----:B------:R-:W-:Y:S05]  /*1c230*/  BSYNC B2 ;  /* 0x0000000000027941 */ /* 0x000fea0003800000 */
.L_x_8753:
        /* <DEDUP_REMOVED lines=11> */
.L_x_8756:
[----:B------:R-:W-:Y:S05]  /*1c2f0*/  BSYNC B2 ;  /* 0x0000000000027941 */ /* 0x000fea0003800000 */
.L_x_8755:
        /* <DEDUP_REMOVED lines=10> */
.L_x_8757:
        /* <DEDUP_REMOVED lines=15> */
.L_x_8758:
        /* <DEDUP_REMOVED lines=15> */
.L_x_8759:
        /* <DEDUP_REMOVED lines=15> */
.L_x_8760:
        /* <DEDUP_REMOVED lines=15> */
.L_x_8761:
        /* <DEDUP_REMOVED lines=15> */
.L_x_8762:
        /* <DEDUP_REMOVED lines=15> */
.L_x_8763:
        /* <DEDUP_REMOVED lines=15> */
.L_x_8764:
        /* <DEDUP_REMOVED lines=10> */
.L_x_8747:
[----:B------:R-:W-:Y:S05]  /*1cad0*/  BSYNC B1 ;  /* 0x0000000000017941 */ /* 0x000fea0003800000 */
.L_x_8746:
        /* <DEDUP_REMOVED lines=13> */
.L_x_8784:
        /* <DEDUP_REMOVED lines=13> */
.L_x_8957:
[----:B------:R-:W-:Y:S05]  /*1cc80*/  BSYNC B2 ;  /* 0x0000000000027941 */ /* 0x000fea0003800000 */
.L_x_8767:
        /* <DEDUP_REMOVED lines=9> */
.L_x_8770:
[----:B------:R-:W-:Y:S05]  /*1cd20*/  BSYNC B2 ;  /* 0x0000000000027941 */ /* 0x000fea0003800000 */
.L_x_8769:
        /* <DEDUP_REMOVED lines=12> */
.L_x_8771:
        /* <DEDUP_REMOVED lines=13> */
.L_x_8958:
[----:B------:R-:W-:Y:S05]  /*1cec0*/  BSYNC B2 ;  /* 0x0000000000027941 */ /* 0x000fea0003800000 */
.L_x_8772:
        /* <DEDUP_REMOVED lines=11> */
.L_x_8775:
[----:B------:R-:W-:Y:S05]  /*1cf80*/  BSYNC B2 ;  /* 0x0000000000027941 */ /* 0x000fea0003800000 */
.L_x_8774:
        /* <DEDUP_REMOVED lines=10> */
.L_x_8776:
        /* <DEDUP_REMOVED lines=15> */
.L_x_8777:
        /* <DEDUP_REMOVED lines=15> */
.L_x_8778:
        /* <DEDUP_REMOVED lines=15> */
.L_x_8779:
        /* <DEDUP_REMOVED lines=15> */
.L_x_8780:
        /* <DEDUP_REMOVED lines=15> */
.L_x_8781:
        /* <DEDUP_REMOVED lines=15> */
.L_x_8782:
        /* <DEDUP_REMOVED lines=15> */
.L_x_8783:
        /* <DEDUP_REMOVED lines=10> */
.L_x_8766:
[----:B------:R-:W-:Y:S05]  /*1d760*/  BSYNC B1 ;  /* 0x0000000000017941 */ /* 0x000fea0003800000 */
.L_x_8765:
        /* <DEDUP_REMOVED lines=12> */
.L_x_8740:
[----:B------:R-:W-:Y:S05]  /*1d830*/  BSYNC B0 ;  /* 0x0000000000007941 */ /* 0x000fea0003800000 */
.L_x_8739:
        /* <DEDUP_REMOVED lines=49> */
.L_x_8786:
[----:B------:R-:W-:Y:S05]  /*1db50*/  BSYNC B0 ;  /* 0x0000000000007941 */ /* 0x000fea0003800000 */
.L_x_8785:
        /* <DEDUP_REMOVED lines=19> */
[----:B-1----:R-:W2:Y:S04]  /*1dc90*/  @P0 ATOMG.E.ADD.STRONG.GPU PT, R2, desc[UR42][R4.64], R2 ;  /* 0x00000002040209a8 */ /* 0x002ea800081ee1ea */
[----:B--2---:R0:W1:Y:S02]  /*1dca0*/  SHFL.IDX PT, R2, R2, R0, 0x1f ;  /* 0x00001f0002027589 */ /* 0x00406400000e0000 */
[----:B0-----:R-:W0:Y:S02]  /*1dcb0*/  S2R R0, SR_LTMASK ;  /* 0x0000000000007919 */ /* 0x001e240000003900 */
[----:B0-----:R-:W-:-:S06]  /*1dcc0*/  LOP3.LUT R0, R0, UR4, RZ, 0xc0, !PT ;  /* 0x0000000400007c12 */ /* 0x001fcc000f8ec0ff */
[----:B------:R-:W1:Y:S02]  /*1dcd0*/  POPC R0, R0 ;  /* 0x0000000000007309 */ /* 0x000e640000000000 */
[----:B-1----:R-:W-:-:S05]  /*1dce0*/  IADD3 R0, R2, UR37, R0 ;  /* 0x0000002502007c10 */ /* 0x002fca000fffe000 */
[----:B------:R4:W-:Y:S01]  /*1dcf0*/  STL [R1], R0 ;  /* 0x0000000001007387 */ /* 0x0009e20000100800 */
[----:B------:R-:W-:Y:S05]  /*1dd00*/  BRA `(.L_x_8789) ;  /* 0x0000005800847947 */ /* 0x000fea0003800000 */
.L_x_8788:
        /* <DEDUP_REMOVED lines=20> */
.L_x_8791:
[----:B------:R-:W-:Y:S05]  /*1de50*/  BSYNC B6 ;  /* 0x0000000000067941 */ /* 0x000fea0003800000 */
.L_x_8790:
        /* <DEDUP_REMOVED lines=20> */
.L_x_8794:
        /* <DEDUP_REMOVED lines=16> */
.L_x_8793:
[----:B------:R-:W-:Y:S05]  /*1e0a0*/  BSYNC B6 ;  /* 0x0000000000067941 */ /* 0x000fea0003800000 */
.L_x_8792:
        /* <DEDUP_REMOVED lines=24> */
.L_x_8961:
        /* <DEDUP_REMOVED lines=9> */
.L_x_8964:
        /* <DEDUP_REMOVED lines=24> */
.L_x_8798:
[----:B------:R-:W2:Y:S04]  /*1e440*/  LDL R0, [R1+0x10] ;  /* 0x0000100001007983 */ /* 0x000ea80000100800 */
[----:B-1----:R-:W3:Y:S01]  /*1e450*/  LDL R2, [R1+0x1c] ;  /* 0x00001c0001027983 */ /* 0x002ee20000100800 */
[----:B--2---:R-:W-:Y:S01]  /*1e460*/  IMAD R0, R0, 0x8, R18 ;  /* 0x0000000800007824 */ /* 0x004fe200078e0212 */
[----:B---3--:R-:W-:-:S04]  /*1e470*/  SHF.L.U32 R2, R2, 0x1f, RZ ;  /* 0x0000001f02027819 */ /* 0x008fc800000006ff */
[----:B------:R-:W1:Y:S02]  /*1e480*/  SYNCS.PHASECHK.TRANS64.TRYWAIT P0, [R0+URZ+0x38840], R2 ;  /* 0x03884002000075a7 */ /* 0x000e64000800017f */
[----:B-1----:R-:W-:Y:S05]  /*1e490*/  @!P0 BRA `(.L_x_8799) ;  /* 0x0000007400f48947 */ /* 0x002fea0003800000 */
.L_x_8965:
        /* <DEDUP_REMOVED lines=11> */
.L_x_8800:
        /* <DEDUP_REMOVED lines=23> */
.L_x_8796:
[----:B0-----:R-:W2:Y:S04]  /*1e6c0*/  LDL.LU R4, [R1+0x30] ;  /* 0x0000300001047983 */ /* 0x001ea80000300800 */
        /* <DEDUP_REMOVED lines=33> */
.L_x_8802:
[----:B------:R-:W-:Y:S05]  /*1e8e0*/  BSYNC B6 ;  /* 0x0000000000067941 */ /* 0x000fea0003800000 */
.L_x_8801:
        /* <DEDUP_REMOVED lines=98> */
.L_x_8974:
        /* <DEDUP_REMOVED lines=12> */
.L_x_8804:
        /* <DEDUP_REMOVED lines=37> */
.L_x_8806:
[----:B------:R-:W-:Y:S05]  /*1f220*/  BSYNC B6 ;  /* 0x0000000000067941 */ /* 0x000fea0003800000 */
.L_x_8805:
        /* <DEDUP_REMOVED lines=43> */
[----:B------:R-:W-:-:S04]  /*1f4e0*/  ISETP.GE.AND P3, PT, R10, UR4, PT ;  /* 0x000000040a007c0c */ /* 0x000fc8000bf66270 */
[----:B------:R-:W-:Y:S01]  /*1f4f0*/  LEA.HI.X R4, R2, UR5, R4, 0x1, P0 ;  /* 0x0000000502047c11 */ /* 0x000fe200080f0c04 */
[----:B0-----:R-:W-:Y:S01]  /*1f500*/  IMAD.SHL.U32 R6, R6, 0x8, RZ ;  /* 0x0000000806067824 */ /* 0x001fe200078e00ff */
[----:B------:R-:W-:-:S04]  /*1f510*/  SEL R5, RZ, 0x1, P3 ;  /* 0x00000001ff057807 */ /* 0x000fc80001800000 */
[----:B------:R-:W-:-:S03]  /*1f520*/  LOP3.LUT R6, R6, 0x38, RZ, 0xc0, !PT ;  /* 0x0000003806067812 */ /* 0x000fc600078ec0ff */
[----:B------:R-:W-:Y:S02]  /*1f530*/  @P3 LOP3.LUT R19, R19, 0x8, RZ, 0xfc, !PT ;  /* 0x0000000813133812 */ /* 0x000fe400078efcff */
[C---:B------:R-:W-:Y:S02]  /*1f540*/  LOP3.LUT R8, R6.reuse, 0x80, RZ, 0xfc, !PT ;  /* 0x0000008006087812 */ /* 0x040fe400078efcff */
[----:B------:R-:W-:Y:S02]  /*1f550*/  LOP3.LUT R6, R6, 0x40, RZ, 0xfc, !PT ;  /* 0x0000004006067812 */ /* 0x000fe400078efcff */
[----:B------:R-:W-:Y:S02]  /*1f560*/  ISETP.GE.AND P2, PT, R8, UR4, PT ;  /* 0x0000000408007c0c */ /* 0x000fe4000bf46270 */
[----:B------:R-:W-:Y:S02]  /*1f570*/  ISETP.GE.AND P1, PT, R6, UR4, PT ;  /* 0x0000000406007c0c */ /* 0x000fe4000bf26270 */
[----:B------:R-:W0:Y:S01]  /*1f580*/  S2R R6, SR_TID.X ;  /* 0x0000000000067919 */ /* 0x000e220000002100 */
[----:B------:R-:W-:-:S02]  /*1f590*/  LOP3.LUT R19, R19, 0xfffffffd, RZ, 0xc0, !PT ;  /* 0xfffffffd13137812 */ /* 0x000fc400078ec0ff */
[----:B------:R-:W-:Y:S02]  /*1f5a0*/  SEL R3, RZ, 0x4, P2 ;  /* 0x00000004ff037807 */ /* 0x000fe40001000000 */
[----:B------:R-:W-:-:S04]  /*1f5b0*/  SEL R2, RZ, 0x2, P1 ;  /* 0x00000002ff027807 */ /* 0x000fc80000800000 */
        /* <DEDUP_REMOVED lines=42> */
[----:B------:R-:W0:Y:S02]  /*1f860*/  S2R R12, SR_TID.X ;  /* 0x00000000000c7919 */ /* 0x000e240000002100 */
[----:B0-----:R-:W-:-:S05]  /*1f870*/  IMAD.SHL.U32 R12, R12, 0x8, RZ ;  /* 0x000000080c0c7824 */ /* 0x001fca00078e00ff */
[----:B------:R-:W-:Y:S01]  /*1f880*/  LOP3.LUT R12, R12, 0x38, RZ, 0xc0, !PT ;  /* 0x000000380c0c7812 */ /* 0x000fe200078ec0ff */
[----:B------:R-:W-:Y:S04]  /*1f890*/  SHFL.IDX PT, R14, R0, 0x1, 0x181f ;  /* 0x00381f00000e7f89 */ /* 0x000fe800000e0000 */
        /* <DEDUP_REMOVED lines=80> */
.L_x_8984:
        /* <DEDUP_REMOVED lines=30> */
.L_x_8809:
[----:B------:R-:W-:Y:S05]  /*1ff80*/  BSYNC B0 ;  /* 0x0000000000007941 */ /* 0x000fea0003800000 */
.L_x_8808:
[----:B------:R-:W-:Y:S01]  /*1ff90*/  NOP ;  /* 0x0000000000007918 */ /* 0x000fe20000000000 */
[----:B------:R-:W-:-:S13]  /*1ffa0*/  PLOP3.LUT P0, PT, PT, PT, PT, 0x80, 0x0 ;  /* 0x000000000000781c */ /* 0x000fda0003f0f070 */
.L_x_8810:
        /* <DEDUP_REMOVED lines=18> */
.L_x_8985:
[----:B------:R-:W-:Y:S05]  /*200d0*/  BSYNC B0 ;  /* 0x0000000000007941 */ /* 0x000fea0003800000 */
.L_x_8811:
        /* <DEDUP_REMOVED lines=13> */
.L_x_8986:
[----:B------:R-:W-:Y:S05]  /*201b0*/  BSYNC B1 ;  /* 0x0000000000017941 */ /* 0x000fea0003800000 */
.L_x_8815:
        /* <DEDUP_REMOVED lines=9> */
.L_x_8818:
[----:B------:R-:W-:Y:S05]  /*20250*/  BSYNC B1 ;  /* 0x0000000000017941 */ /* 0x000fea0003800000 */
.L_x_8817:
        /* <DEDUP_REMOVED lines=13> */
.L_x_8819:
        /* <DEDUP_REMOVED lines=15> */
.L_x_8820:
        /* <DEDUP_REMOVED lines=15> */
.L_x_8821:
        /* <DEDUP_REMOVED lines=15> */
.L_x_8822:
        /* <DEDUP_REMOVED lines=15> */
.L_x_8823:
        /* <DEDUP_REMOVED lines=15> */
.L_x_8824:
        /* <DEDUP_REMOVED lines=15> */
.L_x_8825:
        /* <DEDUP_REMOVED lines=15> */
.L_x_8826:
        /* <DEDUP_REMOVED lines=10> */
.L_x_8814:
[----:B------:R-:W-:Y:S05]  /*20a60*/  BSYNC B0 ;  /* 0x0000000000007941 */ /* 0x000fea0003800000 */
.L_x_8813:
        /* <DEDUP_REMOVED lines=55> */
.L_x_8833:
        /* <DEDUP_REMOVED lines=8> */
.L_x_8987:
[----:B------:R-:W-:Y:S05]  /*20e60*/  BSYNC B3 ;  /* 0x0000000000037941 */ /* 0x000fea0003800000 */
.L_x_8834:
        /* <DEDUP_REMOVED lines=9> */
.L_x_8837:
[----:B------:R-:W-:Y:S05]  /*20f00*/  BSYNC B3 ;  /* 0x0000000000037941 */ /* 0x000fea0003800000 */
.L_x_8836:
        /* <DEDUP_REMOVED lines=13> */
.L_x_8838:
        /* <DEDUP_REMOVED lines=13> */
.L_x_8988:
[----:B------:R-:W-:Y:S05]  /*210b0*/  BSYNC B3 ;  /* 0x0000000000037941 */ /* 0x000fea0003800000 */
.L_x_8839:
        /* <DEDUP_REMOVED lines=11> */
.L_x_8842:
[----:B------:R-:W-:Y:S05]  /*21170*/  BSYNC B3 ;  /* 0x0000000000037941 */ /* 0x000fea0003800000 */
.L_x_8841:
        /* <DEDUP_REMOVED lines=10> */
.L_x_8843:
        /* <DEDUP_REMOVED lines=15> */
.L_x_8844:
        /* <DEDUP_REMOVED lines=15> */
.L_x_8845:
        /* <DEDUP_REMOVED lines=15> */
.L_x_8846:
        /* <DEDUP_REMOVED lines=15> */
.L_x_8847:
        /* <DEDUP_REMOVED lines=15> */
.L_x_8848:
        /* <DEDUP_REMOVED lines=15> */
.L_x_8849:
        /* <DEDUP_REMOVED lines=15> */
.L_x_8850:
        /* <DEDUP_REMOVED lines=10> */
.L_x_8832:
[----:B------:R-:W-:Y:S05]  /*21950*/  BSYNC B1 ;  /* 0x0000000000017941 */ /* 0x000fea0003800000 */
.L_x_8831:
[----:B------:R-:W2:Y:S02]  /*21960*/  LDL.LU R5, [R1+0x4c] ;  /* 0x00004c0001057983 */ /* 0x000ea40000300800 */
[----:B--2---:R-:W-:-:S07]  /*21970*/  VIADD R0, R5, 0xfffffffd ;  /* 0xfffffffd05007836 */ /* 0x004fce0000000000 */
.L_x_8830:
[----:B------:R-:W-:Y:S05]  /*21980*/  BSYNC B2 ;  /* 0x0000000000027941 */ /* 0x000fea0003800000 */
.L_x_8829:
[----:B------:R-:W-:Y:S01]  /*21990*/  VIADD R8, R8, 0xfffffffe ;  /* 0xfffffffe08087836 */ /* 0x000fe20000000000 */
[----:B------:R-:W-:-:S04]  /*219a0*/  LOP3.LUT R4, RZ, R4, RZ, 0x33, !PT ;  /* 0x00000004ff047212 */ /* 0x000fc800078e33ff */
[----:B------:R-:W-:-:S13]  /*219b0*/  ISETP.NE.AND P0, PT, R8, R4, PT ;  /* 0x000000040800720c */ /* 0x000fda0003f05270 */
[----:B------:R-:W-:Y:S05]  /*219c0*/  @!P0 BRA `(.L_x_8828) ;  /* 0x0000001800e08947 */ /* 0x000fea0003800000 */
.L_x_8891:
        /* <DEDUP_REMOVED lines=35> */
.L_x_8853:
        /* <DEDUP_REMOVED lines=8> */
.L_x_8989:
[----:B------:R-:W-:Y:S05]  /*21c80*/  BSYNC B2 ;  /* 0x0000000000027941 */ /* 0x000fea0003800000 */
.L_x_8854:
        /* <DEDUP_REMOVED lines=9> */
.L_x_8857:
[----:B------:R-:W-:Y:S05]  /*21d20*/  BSYNC B2 ;  /* 0x0000000000027941 */ /* 0x000fea0003800000 */
.L_x_8856:
        /* <DEDUP_REMOVED lines=12> */
.L_x_8858:
        /* <DEDUP_REMOVED lines=13> */
.L_x_8990:
[----:B------:R-:W-:Y:S05]  /*21ec0*/  BSYNC B2 ;  /* 0x0000000000027941 */ /* 0x000fea0003800000 */
.L_x_8859:
        /* <DEDUP_REMOVED lines=11> */
.L_x_8862:
[----:B------:R-:W-:Y:S05]  /*21f80*/  BSYNC B2 ;  /* 0x0000000000027941 */ /* 0x000fea0003800000 */
.L_x_8861:
        /* <DEDUP_REMOVED lines=9> */
.L_x_8863:
        /* <DEDUP_REMOVED lines=15> */
.L_x_8864:
        /* <DEDUP_REMOVED lines=15> */
.L_x_8865:
        /* <DEDUP_REMOVED lines=15> */
.L_x_8866:
        /* <DEDUP_REMOVED lines=15> */
.L_x_8867:
        /* <DEDUP_REMOVED lines=15> */
.L_x_8868:
        /* <DEDUP_REMOVED lines=15> */
.L_x_8869:
        /* <DEDUP_REMOVED lines=15> */
.L_x_8870:
        /* <DEDUP_REMOVED lines=10> */
.L_x_8852:
[----:B------:R-:W-:Y:S05]  /*22750*/  BSYNC B1 ;  /* 0x0000000000017941 */ /* 0x000fea0003800000 */
.L_x_8851:
        /* <DEDUP_REMOVED lines=35> */
.L_x_8873:
        /* <DEDUP_REMOVED lines=8> */
.L_x_8991:
[----:B------:R-:W-:Y:S05]  /*22a10*/  BSYNC B2 ;  /* 0x0000000000027941 */ /* 0x000fea0003800000 */
.L_x_8874:
        /* <DEDUP_REMOVED lines=9> */
.L_x_8877:
[----:B------:R-:W-:Y:S05]  /*22ab0*/  BSYNC B2 ;  /* 0x0000000000027941 */ /* 0x000fea0003800000 */
.L_x_8876:
        /* <DEDUP_REMOVED lines=13> */
.L_x_8878:
        /* <DEDUP_REMOVED lines=13> */
.L_x_8992:
[----:B------:R-:W-:Y:S05]  /*22c60*/  BSYNC B2 ;  /* 0x0000000000027941 */ /* 0x000fea0003800000 */
.L_x_8879:
        /* <DEDUP_REMOVED lines=11> */
.L_x_8882:
[----:B------:R-:W-:Y:S05]  /*22d20*/  BSYNC B2 ;  /* 0x0000000000027941 */ /* 0x000fea0003800000 */
.L_x_8881:
        /* <DEDUP_REMOVED lines=10> */
.L_x_8883:
        /* <DEDUP_REMOVED lines=15> */
.L_x_8884:
        /* <DEDUP_REMOVED lines=15> */
.L_x_8885:
        /* <DEDUP_REMOVED lines=15> */
.L_x_8886:
        /* <DEDUP_REMOVED lines=15> */
.L_x_8887:
        /* <DEDUP_REMOVED lines=15> */
.L_x_8888:
        /* <DEDUP_REMOVED lines=15> */
.L_x_8889:
        /* <DEDUP_REMOVED lines=15> */
.L_x_8890:
        /* <DEDUP_REMOVED lines=10> */
.L_x_8872:
[----:B------:R-:W-:Y:S05]  /*23500*/  BSYNC B1 ;  /* 0x0000000000017941 */ /* 0x000fea0003800000 */
.L_x_8871:
[----:B------:R-:W2:Y:S01]  /*23510*/  LDL R5, [R1+0x2c] ;  /* 0x00002c0001057983 */ /* 0x000ea20000100800 */
[----:B------:R-:W-:Y:S01]  /*23520*/  VIADD R0, R0, 0xfffffffe ;  /* 0xfffffffe00007836 */ /* 0x000fe20000000000 */
[----:B--2---:R-:W-:-:S13]  /*23530*/  ISETP.GT.AND P0, PT, R6, R5, PT ;  /* 0x000000050600720c */ /* 0x004fda0003f04270 */
[----:B------:R-:W-:Y:S05]  /*23540*/  @P0 BRA `(.L_x_8891) ;  /* 0xffffffe400200947 */ /* 0x000fea000383ffff */
.L_x_8828:
[----:B------:R-:W-:Y:S05]  /*23550*/  BSYNC B0 ;  /* 0x0000000000007941 */ /* 0x000fea0003800000 */
.L_x_8827:
        /* <DEDUP_REMOVED lines=25> */
.L_x_8893:
[----:B------:R-:W-:Y:S05]  /*236f0*/  BSYNC B0 ;  /* 0x0000000000007941 */ /* 0x000fea0003800000 */
.L_x_8892:
[----:B------:R-:W-:-:S05]  /*23700*/  SEL R0, R0, RZ, P0 ;  /* 0x000000ff00007207 */ /* 0x000fca0000000000 */
[----:B------:R3:W-:Y:S02]  /*23710*/  STL [R1+0x10], R0 ;  /* 0x0000100001007387 */ /* 0x0007e40000100800 */
.L_x_8789:
[----:B------:R-:W-:Y:S05]  /*23720*/  BSYNC B7 ;  /* 0x0000000000077941 */ /* 0x000fea0003800000 */
.L_x_8787:
        /* <DEDUP_REMOVED lines=13> */
.L_x_8894:
[----:B------:R-:W5:Y:S01]  /*23800*/  S2R R16, SR_TID.X ;  /* 0x0000000000107919 */ /* 0x000f620000002100 */
[----:B------:R-:W-:Y:S01]  /*23810*/  UMOV UR4, 0xffffffff ;  /* 0xffffffff00047882 */ /* 0x000fe20000000000 */
[----:B-----5:R-:W-:-:S04]  /*23820*/  LOP3.LUT R16, R16, 0x1f, RZ, 0xc0, !PT ;  /* 0x0000001f10107812 */ /* 0x020fc800078ec0ff */
[----:B------:R-:W-:Y:S01]  /*23830*/  ISETP.NE.AND P0, PT, R16, 0x1f, PT ;  /* 0x0000001f1000780c */ /* 0x000fe20003f05270 */
[----:B------:R-:W-:-:S12]  /*23840*/  BRA.DIV UR4, `(.L_x_8896) ;  /* 0x0000003604e87947 */ /* 0x000fd8000b800000 */
[----:B--2---:R-:W0:Y:S01]  /*23850*/  LDL.LU R2, [R1] ;  /* 0x0000000001027983 */ /* 0x004e220000300800 */
[----:B------:R-:W-:-:S03]  /*23860*/  ULDC UR4, c[0x0][0xd3c] ;  /* 0x00034f0000047ab9 */ /* 0x000fc60000000800 */
[----:B-1----:R-:W3:Y:S01]  /*23870*/  LDL R3, [R1+0xc] ;  /* 0x00000c0001037983 */ /* 0x002ee20000100800 */
[----:B0-----:R-:W-:Y:S02]  /*23880*/  IMAD.MOV.U32 R10, RZ, RZ, R2 ;  /* 0x000000ffff0a7224 */ /* 0x001fe400078e0002 */
[----:B---34-:R-:W-:-:S05]  /*23890*/  IMAD.IADD R0, R3, 0x1, R16 ;  /* 0x0000000103007824 */ /* 0x018fca00078e0210 */
        /* <DEDUP_REMOVED lines=36> */
.L_x_9002:
[----:B------:R-:W-:Y:S02]  /*23ae0*/  ULDC UR4, c[0x0][0xd38] ;  /* 0x00034e0000047ab9 */ /* 0x000fe40000000800 */
[----:B------:R-:W-:-:S04]  /*23af0*/  IMAD.U32 R2, RZ, RZ, UR4 ;  /* 0x00000004ff027e24 */ /* 0x000fc8000f8e00ff */
[----:B-1----:R-:W-:-:S04]  /*23b00*/  IMAD R9, R9, R2, RZ ;  /* 0x0000000209097224 */ /* 0x002fc800078e02ff */
[----:B------:R-:W-:-:S05]  /*23b10*/  IMAD.IADD R4, R4, 0x1, R9 ;  /* 0x0000000104047824 */ /* 0x000fca00078e0209 */
[----:B------:R-:W-:-:S13]  /*23b20*/  ISETP.GT.AND P6, PT, R4, R5, PT ;  /* 0x000000050400720c */ /* 0x000fda0003fc4270 */
[----:B------:R-:W-:Y:S05]  /*23b30*/  @P6 BRA `(.L_x_8897) ;  /* 0x0000000000ac6947 */ /* 0x000fea0003800000 */
.L_x_8900:
        /* <DEDUP_REMOVED lines=37> */
.L_x_9010:
[----:B------:R-:W-:Y:S02]  /*23d90*/  ULDC UR4, c[0x0][0xd38] ;  /* 0x00034e0000047ab9 */ /* 0x000fe40000000800 */
[----:B------:R-:W-:-:S04]  /*23da0*/  IMAD.U32 R2, RZ, RZ, UR4 ;  /* 0x00000004ff027e24 */ /* 0x000fc8000f8e00ff */
[----:B-1----:R-:W-:-:S04]  /*23db0*/  IMAD R9, R9, R2, RZ ;  /* 0x0000000209097224 */ /* 0x002fc800078e02ff */
[----:B------:R-:W-:-:S05]  /*23dc0*/  IMAD.IADD R4, R9, 0x1, R4 ;  /* 0x0000000109047824 */ /* 0x000fca00078e0204 */
[----:B------:R-:W-:-:S13]  /*23dd0*/  ISETP.GT.AND P6, PT, R4, R5, PT ;  /* 0x000000050400720c */ /* 0x000fda0003fc4270 */
[----:B------:R-:W-:Y:S05]  /*23de0*/  @!P6 BRA `(.L_x_8900) ;  /* 0xfffffffc0054e947 */ /* 0x000fea000383ffff */
.L_x_8897:
        /* <DEDUP_REMOVED lines=12> */
.L_x_9015:
[----:B------:R-:W-:-:S13]  /*23eb0*/  ISETP.NE.AND P0, PT, R3, RZ, PT ;  /* 0x000000ff0300720c */ /* 0x000fda0003f05270 */
[----:B------:R-:W-:Y:S05]  /*23ec0*/  @!P0 BRA `(.L_x_8902) ;  /* 0x0000000000148947 */ /* 0x000fea0003800000 */
[----:B------:R-:W-:Y:S01]  /*23ed0*/  UMOV UR4, 0xffffffff ;  /* 0xffffffff00047882 */ /* 0x000fe20000000000 */
[----:B-1----:R-:W-:Y:S02]  /*23ee0*/  VIADD R4, R4, 0xffffffff ;  /* 0xffffffff04047836 */ /* 0x002fe40000000000 */
[----:B------:R-:W-:Y:S05]  /*23ef0*/  BRA.DIV UR4, `(.L_x_8903) ;  /* 0x0000003a04dc7947 */ /* 0x000fea000b800000 */
[----:B------:R1:W2:Y:S02]  /*23f00*/  SHFL.IDX PT, R4, R7, R4, 0x1f ;  /* 0x00001f0407047589 */ /* 0x0002a400000e0000 */
.L_x_9018:
[----:B--2---:R-:W-:-:S07]  /*23f10*/  IMAD.MOV.U32 R8, RZ, RZ, R4 ;  /* 0x000000ffff087224 */ /* 0x004fce00078e0004 */
.L_x_8902:
[----:B------:R-:W-:Y:S01]  /*23f20*/  IMAD R3, R8, R2, R9 ;  /* 0x0000000208037224 */ /* 0x000fe200078e0209 */
[----:B------:R-:W-:-:S03]  /*23f30*/  ISETP.NE.AND P0, PT, R6, 0x1, PT ;  /* 0x000000010600780c */ /* 0x000fc60003f05270 */
[----:B01----:R-:W-:Y:S01]  /*23f40*/  IMAD.IADD R7, R5, 0x1, -R3 ;  /* 0x0000000105077824 */ /* 0x003fe200078e0a03 */
[----:B------:R0:W-:Y:S09]  /*23f50*/  STL [R1], R3 ;  /* 0x0000000301007387 */ /* 0x0001f20000100800 */
        /* <DEDUP_REMOVED lines=58> */
.L_x_8904:
[----:B0-----:R-:W2:Y:S01]  /*24300*/  LDL R3, [R1+0xc] ;  /* 0x00000c0001037983 */ /* 0x001ea20000100800 */
[----:B------:R-:W2:Y:S02]  /*24310*/  LDC.64 R4, c[0x0][0xd90] ;  /* 0x00036400ff047b82 */ /* 0x000ea40000000a00 */
        /* <DEDUP_REMOVED lines=61> */
.L_x_8905:
[----:B------:R-:W-:-:S05]  /*246f0*/  LOP3.LUT R7, RZ, R7, RZ, 0x33, !PT ;  /* 0x00000007ff077212 */ /* 0x000fca00078e33ff */
[----:B------:R-:W-:-:S05]  /*24700*/  IMAD.IADD R0, R0, 0x1, R7 ;  /* 0x0000000100007824 */ /* 0x000fca00078e0207 */
[----:B------:R2:W-:Y:S01]  /*24710*/  STL [R1+0x4], R0 ;  /* 0x0000040001007387 */ /* 0x0005e20000100800 */
[----:B------:R-:W-:Y:S05]  /*24720*/  BRA `(.L_x_8906) ;  /* 0x0000000000287947 */ /* 0x000fea0003800000 */
.L_x_8898:
        /* <DEDUP_REMOVED lines=10> */
.L_x_8906:
[----:B01----:R-:W3:Y:S04]  /*247d0*/  LDL R2, [R1+0xc] ;  /* 0x00000c0001027983 */ /* 0x003ee80000100800 */
[----:B------:R-:W4:Y:S04]  /*247e0*/  LDL R3, [R1+0x8] ;  /* 0x0000080001037983 */ /* 0x000f280000100800 */
        /* <DEDUP_REMOVED lines=14> */
.L_x_8895:
[----:B---34-:R-:W3:Y:S01]  /*248d0*/  LDL R0, [R1+0xc] ;  /* 0x00000c0001007983 */ /* 0x018ee20000100800 */
[----:B------:R-:W-:Y:S02]  /*248e0*/  ULDC UR4, c[0x0][0xd3c] ;  /* 0x00034f0000047ab9 */ /* 0x000fe40000000800 */
[----:B---3--:R-:W-:-:S13]  /*248f0*/  ISETP.GE.AND P0, PT, R0, UR4, PT ;  /* 0x0000000400007c0c */ /* 0x008fda000bf06270 */
[----:B------:R-:W-:Y:S05]  /*24900*/  @!P0 BRA `(.L_x_8907) ;  /* 0xffffff6800988947 */ /* 0x000fea000383ffff */
[----:B------:R-:W-:Y:S05]  /*24910*/  BSYNC B8 ;  /* 0x0000000000087941 */ /* 0x000fea0003800000 */
.L_x_8733:
        /* <DEDUP_REMOVED lines=12> */
.L_x_9019:
[----:B------:R-:W-:Y:S05]  /*249e0*/  BSYNC B0 ;  /* 0x0000000000007941 */ /* 0x000fea0003800000 */
.L_x_8908:
[----:B------:R-:W-:-:S03]  /*249f0*/  UMOV UR4, 0xffffffff ;  /* 0xffffffff00047882 */ /* 0x000fc60000000000 */
[----:B------:R-:W-:Y:S05]  /*24a00*/  BRA.DIV UR4, `(.L_x_8910) ;  /* 0x0000003204587947 */ /* 0x000fea000b800000 */
[----:B------:R-:W1:Y:S02]  /*24a10*/  S2R R2, SR_TID.X ;  /* 0x0000000000027919 */ /* 0x000e640000002100 */
[----:B-1----:R-:W-:-:S04]  /*24a20*/  SHF.R.U32.HI R2, RZ, 0x5, R2 ;  /* 0x00000005ff027819 */ /* 0x002fc80000011602 */
[----:B------:R-:W-:-:S05]  /*24a30*/  LOP3.LUT R2, R2, 0x3, RZ, 0xc0, !PT ;  /* 0x0000000302027812 */ /* 0x000fca00078ec0ff */
[----:B------:R1:W2:Y:S02]  /*24a40*/  SHFL.IDX PT, R14, R2, RZ, 0x1f ;  /* 0x00001fff020e7589 */ /* 0x0002a400000e0000 */
.L_x_9022:
[----:B--2---:R-:W-:-:S13]  /*24a50*/  ISETP.NE.AND P0, PT, R14, RZ, PT ;  /* 0x000000ff0e00720c */ /* 0x004fda0003f05270 */
[----:B------:R-:W-:Y:S05]  /*24a60*/  @P0 BRA `(.L_x_8581) ;  /* 0x0000000000940947 */ /* 0x000fea0003800000 */
[----:B------:R-:W-:-:S03]  /*24a70*/  UMOV UR4, 0xffffffff ;  /* 0xffffffff00047882 */ /* 0x000fc60000000000 */
[----:B------:R-:W-:Y:S05]  /*24a80*/  BRA.DIV UR4, `(.L_x_8911) ;  /* 0x00000032046c7947 */ /* 0x000fea000b800000 */
[----:B------:R-:W-:-:S13]  /*24a90*/  ELECT P6, URZ, PT ;  /* 0x00000000003f782f */ /* 0x000fda00038c0000 */
.L_x_9025:
[----:B------:R-:W-:Y:S05]  /*24aa0*/  @!P6 BRA `(.L_x_8581) ;  /* 0x000000000084e947 */ /* 0x000fea0003800000 */
[----:B------:R-:W-:-:S06]  /*24ab0*/  ULOP3.LUT UR4, UR36, 0x2, URZ, 0xfc, !UPT ;  /* 0x0000000224047892 */ /* 0x000fcc000f8efc3f */
[----:B-1----:R-:W-:-:S05]  /*24ac0*/  IMAD.U32 R2, RZ, RZ, UR4 ;  /* 0x00000004ff027e24 */ /* 0x002fca000f8e00ff */
[----:B------:R-:W-:-:S13]  /*24ad0*/  ISETP.NE.AND P2, PT, R2, 0x3, PT ;  /* 0x000000030200780c */ /* 0x000fda0003f45270 */
[----:B------:R-:W-:Y:S05]  /*24ae0*/  @!P2 BRA `(.L_x_8912) ;  /* 0x000000000004a947 */ /* 0x000fea0003800000 */
[----:B------:R-:W-:Y:S01]  /*24af0*/  BPT.TRAP 0x1 ;  /* 0x000000040000795c */ /* 0x000fe20000300000 */
.L_x_8912:
        /* <DEDUP_REMOVED lines=14> */
.L_x_9026:
[----:B------:R-:W1:Y:S02]  /*24be0*/  SYNCS.PHASECHK.TRANS64.TRYWAIT P0, [R7+URZ], R2 ;  /* 0x00000002070075a7 */ /* 0x000e64000800017f */
[----:B-1----:R-:W-:Y:S05]  /*24bf0*/  @!P0 BRA `(.L_x_8914) ;  /* 0x0000003000448947 */ /* 0x002fea0003800000 */
.L_x_9027:
[----:B------:R-:W-:Y:S05]  /*24c00*/  @!P2 BRA `(.L_x_8915) ;  /* 0x000000000004a947 */ /* 0x000fea0003800000 */
[----:B------:R-:W-:Y:S01]  /*24c10*/  BPT.TRAP 0x1 ;  /* 0x000000040000795c */ /* 0x000fe20000300000 */
.L_x_8915:
[----:B------:R-:W2:Y:S01]  /*24c20*/  LDL.LU R4, [R1+0x10] ;  /* 0x0000100001047983 */ /* 0x000ea20000300800 */
[----:B------:R-:W-:-:S04]  /*24c30*/  VIADD R0, R0, 0x38860 ;  /* 0x0003886000007836 */ /* 0x000fc80000000000 */
[----:B--2---:R-:W-:-:S04]  /*24c40*/  IMAD R4, R4, 0x8, R0 ;  /* 0x0000000804047824 */ /* 0x004fc800078e0200 */
[----:B------:R-:W2:Y:S02]  /*24c50*/  SYNCS.PHASECHK.TRANS64.TRYWAIT P0, [R4+URZ], R5 ;  /* 0x00000005040075a7 */ /* 0x000ea4000800017f */
[----:B--2---:R-:W-:Y:S05]  /*24c60*/  @!P0 BRA `(.L_x_8916) ;  /* 0x00000030003c8947 */ /* 0x004fea0003800000 */
.L_x_9028:
[----:B------:R-:W-:-:S07]  /*24c70*/  IMAD R3, R3, 0x8, R0 ;  /* 0x0000000803037824 */ /* 0x000fce00078e0200 */
.L_x_8917:
[----:B---3--:R3:W4:Y:S02]  /*24c80*/  SYNCS.PHASECHK.TRANS64.TRYWAIT P0, [R3+URZ], R2 ;  /* 0x00000002030075a7 */ /* 0x008724000800017f */
[----:B----4-:R-:W-:Y:S05]  /*24c90*/  @!P0 NANOSLEEP.SYNCS 0x989680 ;  /* 0x009896800000895d */ /* 0x010fea0003900000 */
[----:B------:R-:W4:Y:S02]  /*24ca0*/  @!P0 SYNCS.PHASECHK.TRANS64 P0, [R3+URZ], R2 ;  /* 0x00000002030085a7 */ /* 0x000f24000800007f */
[----:B----4-:R-:W-:Y:S05]  /*24cb0*/  @!P0 BRA `(.L_x_8917) ;  /* 0xfffffffc00f08947 */ /* 0x010fea000383ffff */
.L_x_8581:
[----:B------:R-:W-:Y:S05]  /*24cc0*/  BSYNC B9 ;  /* 0x0000000000097941 */ /* 0x000fea0003800000 */
.L_x_8578:
[----:B------:R-:W-:Y:S05]  /*24cd0*/  EXIT ;  /* 0x000000000000794d */ /* 0x000fea0003800000 */
.L_x_8599:
[----:B0-----:R0:W1:Y:S02]  /*24ce0*/  SYNCS.PHASECHK.TRANS64.TRYWAIT P5, [R75+URZ+0x38890], R76 ;  /* 0x0388904c4b0075a7 */ /* 0x00106400080a017f */
[----:B-1----:R-:W-:Y:S05]  /*24cf0*/  @!P5 NANOSLEEP.SYNCS 0x989680 ;  /* 0x009896800000d95d */ /* 0x002fea0003900000 */
[----:B------:R-:W1:Y:S02]  /*24d00*/  @!P5 SYNCS.PHASECHK.TRANS64 P5, [R75+URZ+0x38890], R76 ;  /* 0x0388904c4b00d5a7 */ /* 0x000e6400080a007f */
[----:B-1----:R-:W-:Y:S05]  /*24d10*/  @!P5 BRA `(.L_x_8599) ;  /* 0xfffffffc00f0d947 */ /* 0x002fea000383ffff */
[----:B------:R-:W-:Y:S05]  /*24d20*/  BRA `(.L_x_8918) ;  /* 0xfffffde000387947 */ /* 0x000fea000383ffff */
.L_x_8609:
[----:B-1----:R1:W2:Y:S02]  /*24d30*/  SYNCS.PHASECHK.TRANS64.TRYWAIT P5, [R75+URZ+0x38890], R76 ;  /* 0x0388904c4b0075a7 */ /* 0x0022a400080a017f */
[----:B--2---:R-:W-:Y:S05]  /*24d40*/  @!P5 NANOSLEEP.SYNCS 0x989680 ;  /* 0x009896800000d95d */ /* 0x004fea0003900000 */
[----:B------:R-:W2:Y:S02]  /*24d50*/  @!P5 SYNCS.PHASECHK.TRANS64 P5, [R75+URZ+0x38890], R76 ;  /* 0x0388904c4b00d5a7 */ /* 0x000ea400080a007f */
[----:B--2---:R-:W-:Y:S05]  /*24d60*/  @!P5 BRA `(.L_x_8609) ;  /* 0xfffffffc00f0d947 */ /* 0x004fea000383ffff */
[----:B------:R-:W-:Y:S05]  /*24d70*/  BRA `(.L_x_8919) ;  /* 0xfffffde800bc7947 */ /* 0x000fea000383ffff */
.L_x_8614:
[----:B0-----:R0:W1:Y:S02]  /*24d80*/  SYNCS.PHASECHK.TRANS64.TRYWAIT P5, [R75+URZ+0x38890], R76 ;  /* 0x0388904c4b0075a7 */ /* 0x00106400080a017f */
[----:B-1----:R-:W-:Y:S05]  /*24d90*/  @!P5 NANOSLEEP.SYNCS 0x989680 ;  /* 0x009896800000d95d */ /* 0x002fea0003900000 */
[----:B------:R-:W1:Y:S02]  /*24da0*/  @!P5 SYNCS.PHASECHK.TRANS64 P5, [R75+URZ+0x38890], R76 ;  /* 0x0388904c4b00d5a7 */ /* 0x000e6400080a007f */
[----:B-1----:R-:W-:Y:S05]  /*24db0*/  @!P5 BRA `(.L_x_8614) ;  /* 0xfffffffc00f0d947 */ /* 0x002fea000383ffff */
[----:B------:R-:W-:Y:S05]  /*24dc0*/  BRA `(.L_x_8920) ;  /* 0xfffffdf000fc7947 */ /* 0x000fea000383ffff */
.L_x_8618:
[----:B--2---:R2:W0:Y:S02]  /*24dd0*/  SYNCS.PHASECHK.TRANS64.TRYWAIT P0, [R75+URZ+0x388b0], R76 ;  /* 0x0388b04c4b0075a7 */ /* 0x004424000800017f */
[----:B0-----:R-:W-:Y:S05]  /*24de0*/  @!P0 NANOSLEEP.SYNCS 0x989680 ;  /* 0x009896800000895d */ /* 0x001fea0003900000 */
[----:B------:R-:W0:Y:S02]  /*24df0*/  @!P0 SYNCS.PHASECHK.TRANS64 P0, [R75+URZ+0x388b0], R76 ;  /* 0x0388b04c4b0085a7 */ /* 0x000e24000800007f */
[----:B0-----:R-:W-:Y:S05]  /*24e00*/  @!P0 BRA `(.L_x_8618) ;  /* 0xfffffffc00f08947 */ /* 0x001fea000383ffff */
[----:B------:R-:W-:Y:S05]  /*24e10*/  BRA `(.L_x_8921) ;  /* 0xfffffdf400747947 */ /* 0x000fea000383ffff */
.L_x_8645:
        /* <DEDUP_REMOVED lines=8> */
.L_x_8923:
[----:B------:R-:W-:Y:S05]  /*24ea0*/  BSYNC B1 ;  /* 0x0000000000017941 */ /* 0x000fea0003800000 */
.L_x_8922:
        /* <DEDUP_REMOVED lines=8> */
.L_x_8924:
[----:B------:R-:W-:Y:S02]  /*24f30*/  IMAD.MOV.U32 R13, RZ, RZ, R32 ;  /* 0x000000ffff0d7224 */ /* 0x000fe400078e0020 */
[----:B------:R-:W-:-:S07]  /*24f40*/  IMAD.MOV.U32 R4, RZ, RZ, R14 ;  /* 0x000000ffff047224 */ /* 0x000fce00078e000e */
[----:B------:R-:W-:Y:S05]  /*24f50*/  WARPSYNC.COLLECTIVE R15, `(.L_x_8925) ;  /* 0x000000000f087348 */ /* 0x000fea0003c00000 */
[----:B------:R0:W1:Y:S02]  /*24f60*/  SHFL.IDX P6, R14, R13, R12, R11 ;  /* 0x0000000c0d0e7389 */ /* 0x00006400000c000b */
[----:B01----:R-:W-:Y:S01]  /*24f70*/  ENDCOLLECTIVE ;  /* 0x000000000000791b */ /* 0x003fe20003800000 */
.L_x_8925:
[----:B------:R-:W-:Y:S02]  /*24f80*/  IMAD.MOV.U32 R13, RZ, RZ, R31 ;  /* 0x000000ffff0d7224 */ /* 0x000fe400078e001f */
[----:B------:R-:W-:-:S07]  /*24f90*/  IMAD.MOV.U32 R0, RZ, RZ, R14 ;  /* 0x000000ffff007224 */ /* 0x000fce00078e000e */
[----:B------:R-:W-:Y:S05]  /*24fa0*/  WARPSYNC.COLLECTIVE R15, `(.L_x_8926) ;  /* 0x000000000f087348 */ /* 0x000fea0003c00000 */
[----:B------:R0:W1:Y:S02]  /*24fb0*/  SHFL.IDX P6, R14, R13, R12, R11 ;  /* 0x0000000c0d0e7389 */ /* 0x00006400000c000b */
[----:B01----:R-:W-:Y:S01]  /*24fc0*/  ENDCOLLECTIVE ;  /* 0x000000000000791b */ /* 0x003fe20003800000 */
.L_x_8926:
[----:B------:R-:W-:Y:S01]  /*24fd0*/  IMAD.MOV.U32 R8, RZ, RZ, R14 ;  /* 0x000000ffff087224 */ /* 0x000fe200078e000e */
[----:B------:R-:W-:Y:S06]  /*24fe0*/  BRA `(.L_x_8927) ;  /* 0xfffffe2800a07947 */ /* 0x000fec000383ffff */
.L_x_8648:
        /* <DEDUP_REMOVED lines=8> */
.L_x_8929:
[----:B------:R-:W-:Y:S05]  /*25070*/  BSYNC B1 ;  /* 0x0000000000017941 */ /* 0x000fea0003800000 */
.L_x_8928:
        /* <DEDUP_REMOVED lines=8> */
.L_x_8930:
[----:B------:R-:W-:Y:S02]  /*25100*/  IMAD.MOV.U32 R13, RZ, RZ, R32 ;  /* 0x000000ffff0d7224 */ /* 0x000fe400078e0020 */
[----:B------:R-:W-:-:S07]  /*25110*/  IMAD.MOV.U32 R7, RZ, RZ, R14 ;  /* 0x000000ffff077224 */ /* 0x000fce00078e000e */
[----:B------:R-:W-:Y:S05]  /*25120*/  WARPSYNC.COLLECTIVE R15, `(.L_x_8931) ;  /* 0x000000000f087348 */ /* 0x000fea0003c00000 */
[----:B------:R0:W1:Y:S02]  /*25130*/  SHFL.IDX P6, R14, R13, R12, R11 ;  /* 0x0000000c0d0e7389 */ /* 0x00006400000c000b */
[----:B01----:R-:W-:Y:S01]  /*25140*/  ENDCOLLECTIVE ;  /* 0x000000000000791b */ /* 0x003fe20003800000 */
.L_x_8931:
[----:B------:R-:W-:Y:S02]  /*25150*/  IMAD.MOV.U32 R13, RZ, RZ, R31 ;  /* 0x000000ffff0d7224 */ /* 0x000fe400078e001f */
[----:B------:R-:W-:-:S07]  /*25160*/  IMAD.MOV.U32 R32, RZ, RZ, R14 ;  /* 0x000000ffff207224 */ /* 0x000fce00078e000e */
[----:B------:R-:W-:Y:S05]  /*25170*/  WARPSYNC.COLLECTIVE R15, `(.L_x_8932) ;  /* 0x000000000f087348 */ /* 0x000fea0003c00000 */
[----:B------:R0:W1:Y:S02]  /*25180*/  SHFL.IDX P6, R14, R13, R12, R11 ;  /* 0x0000000c0d0e7389 */ /* 0x00006400000c000b */
[----:B01----:R-:W-:Y:S01]  /*25190*/  ENDCOLLECTIVE ;  /* 0x000000000000791b */ /* 0x003fe20003800000 */
.L_x_8932:
[----:B------:R-:W-:Y:S01]  /*251a0*/  IMAD.MOV.U32 R31, RZ, RZ, R14 ;  /* 0x000000ffff1f7224 */ /* 0x000fe200078e000e */
[----:B------:R-:W-:Y:S06]  /*251b0*/  BRA `(.L_x_8933) ;  /* 0xfffffe2800f07947 */ /* 0x000fec000383ffff */
.L_x_8652:
[----:B0-----:R0:W1:Y:S02]  /*251c0*/  SYNCS.PHASECHK.TRANS64.TRYWAIT P0, [R2+URZ+0x38800], R37 ;  /* 0x03880025020075a7 */ /* 0x001064000800017f */
[----:B-1----:R-:W-:Y:S05]  /*251d0*/  @!P0 NANOSLEEP.SYNCS 0x989680 ;  /* 0x009896800000895d */ /* 0x002fea0003900000 */
[----:B------:R-:W1:Y:S02]  /*251e0*/  @!P0 SYNCS.PHASECHK.TRANS64 P0, [R2+URZ+0x38800], R37 ;  /* 0x03880025020085a7 */ /* 0x000e64000800007f */
[----:B-1----:R-:W-:Y:S05]  /*251f0*/  @!P0 BRA `(.L_x_8652) ;  /* 0xfffffffc00f08947 */ /* 0x002fea000383ffff */
[----:B------:R-:W-:Y:S05]  /*25200*/  BRA `(.L_x_8934) ;  /* 0xfffffe2c00dc7947 */ /* 0x000fea000383ffff */
.L_x_8660:
        /* <DEDUP_REMOVED lines=8> */
.L_x_8936:
[----:B------:R-:W-:Y:S05]  /*25290*/  BSYNC B1 ;  /* 0x0000000000017941 */ /* 0x000fea0003800000 */
.L_x_8935:
        /* <DEDUP_REMOVED lines=8> */
.L_x_8937:
[----:B------:R-:W-:Y:S02]  /*25320*/  IMAD.MOV.U32 R13, RZ, RZ, R9 ;  /* 0x000000ffff0d7224 */ /* 0x000fe400078e0009 */
[----:B------:R-:W-:-:S07]  /*25330*/  IMAD.MOV.U32 R4, RZ, RZ, R14 ;  /* 0x000000ffff047224 */ /* 0x000fce00078e000e */
[----:B------:R-:W-:Y:S05]  /*25340*/  WARPSYNC.COLLECTIVE R15, `(.L_x_8938) ;  /* 0x000000000f087348 */ /* 0x000fea0003c00000 */
[----:B------:R0:W1:Y:S02]  /*25350*/  SHFL.IDX P6, R14, R13, R12, R11 ;  /* 0x0000000c0d0e7389 */ /* 0x00006400000c000b */
[----:B01----:R-:W-:Y:S01]  /*25360*/  ENDCOLLECTIVE ;  /* 0x000000000000791b */ /* 0x003fe20003800000 */
.L_x_8938:
[----:B------:R-:W-:Y:S02]  /*25370*/  IMAD.MOV.U32 R13, RZ, RZ, R8 ;  /* 0x000000ffff0d7224 */ /* 0x000fe400078e0008 */
[----:B------:R-:W-:-:S07]  /*25380*/  IMAD.MOV.U32 R7, RZ, RZ, R14 ;  /* 0x000000ffff077224 */ /* 0x000fce00078e000e */
[----:B------:R-:W-:Y:S05]  /*25390*/  WARPSYNC.COLLECTIVE R15, `(.L_x_8939) ;  /* 0x000000000f087348 */ /* 0x000fea0003c00000 */
[----:B------:R0:W1:Y:S02]  /*253a0*/  SHFL.IDX P6, R14, R13, R12, R11 ;  /* 0x0000000c0d0e7389 */ /* 0x00006400000c000b */
[----:B01----:R-:W-:Y:S01]  /*253b0*/  ENDCOLLECTIVE ;  /* 0x000000000000791b */ /* 0x003fe20003800000 */
.L_x_8939:
[----:B------:R-:W-:Y:S01]  /*253c0*/  IMAD.MOV.U32 R6, RZ, RZ, R14 ;  /* 0x000000ffff067224 */ /* 0x000fe200078e000e */
[----:B------:R-:W-:Y:S06]  /*253d0*/  BRA `(.L_x_8940) ;  /* 0xfffffe3c00307947 */ /* 0x000fec000383ffff */
.L_x_8663:
        /* <DEDUP_REMOVED lines=8> */
.L_x_8942:
[----:B------:R-:W-:Y:S05]  /*25460*/  BSYNC B1 ;  /* 0x0000000000017941 */ /* 0x000fea0003800000 */
.L_x_8941:
        /* <DEDUP_REMOVED lines=8> */
.L_x_8943:
[----:B------:R-:W-:Y:S02]  /*254f0*/  IMAD.MOV.U32 R13, RZ, RZ, R9 ;  /* 0x000000ffff0d7224 */ /* 0x000fe400078e0009 */
[----:B------:R-:W-:-:S07]  /*25500*/  IMAD.MOV.U32 R3, RZ, RZ, R14 ;  /* 0x000000ffff037224 */ /* 0x000fce00078e000e */
[----:B------:R-:W-:Y:S05]  /*25510*/  WARPSYNC.COLLECTIVE R15, `(.L_x_8944) ;  /* 0x000000000f087348 */ /* 0x000fea0003c00000 */
[----:B------:R0:W1:Y:S02]  /*25520*/  SHFL.IDX P6, R14, R13, R12, R11 ;  /* 0x0000000c0d0e7389 */ /* 0x00006400000c000b */
[----:B01----:R-:W-:Y:S01]  /*25530*/  ENDCOLLECTIVE ;  /* 0x000000000000791b */ /* 0x003fe20003800000 */
.L_x_8944:
[----:B------:R-:W-:Y:S02]  /*25540*/  IMAD.MOV.U32 R13, RZ, RZ, R8 ;  /* 0x000000ffff0d7224 */ /* 0x000fe400078e0008 */
[----:B------:R-:W-:-:S07]  /*25550*/  IMAD.MOV.U32 R6, RZ, RZ, R14 ;  /* 0x000000ffff067224 */ /* 0x000fce00078e000e */
[----:B------:R-:W-:Y:S05]  /*25560*/  WARPSYNC.COLLECTIVE R15, `(.L_x_8945) ;  /* 0x000000000f087348 */ /* 0x000fea0003c00000 */
[----:B------:R0:W1:Y:S02]  /*25570*/  SHFL.IDX P6, R14, R13, R12, R11 ;  /* 0x0000000c0d0e7389 */ /* 0x00006400000c000b */
[----:B01----:R-:W-:Y:S01]  /*25580*/  ENDCOLLECTIVE ;  /* 0x000000000000791b */ /* 0x003fe20003800000 */
.L_x_8945:
[----:B------:R-:W-:Y:S02]  /*25590*/  IMAD.MOV.U32 R12, RZ, RZ, R3 ;  /* 0x000000ffff0c7224 */ /* 0x000fe400078e0003 */
[----:B------:R-:W-:Y:S01]  /*255a0*/  IMAD.MOV.U32 R13, RZ, RZ, R0 ;  /* 0x000000ffff0d7224 */ /* 0x000fe200078e0000 */
[----:B------:R-:W-:Y:S06]  /*255b0*/  BRA `(.L_x_8946) ;  /* 0xfffffe3c00507947 */ /* 0x000fec000383ffff */
.L_x_8667:
[----:B0-----:R0:W1:Y:S02]  /*255c0*/  SYNCS.PHASECHK.TRANS64.TRYWAIT P1, [R2+URZ+0x38800], R33 ;  /* 0x03880021020075a7 */ /* 0x001064000802017f */
[----:B-1----:R-:W-:Y:S05]  /*255d0*/  @!P1 NANOSLEEP.SYNCS 0x989680 ;  /* 0x009896800000995d */ /* 0x002fea0003900000 */
[----:B------:R-:W1:Y:S02]  /*255e0*/  @!P1 SYNCS.PHASECHK.TRANS64 P1, [R2+URZ+0x38800], R33 ;  /* 0x03880021020095a7 */ /* 0x000e64000802007f */
[----:B-1----:R-:W-:Y:S05]  /*255f0*/  @!P1 BRA `(.L_x_8667) ;  /* 0xfffffffc00f09947 */ /* 0x002fea000383ffff */
[----:B------:R-:W-:Y:S05]  /*25600*/  BRA `(.L_x_8947) ;  /* 0xfffffe3c00f47947 */ /* 0x000fea000383ffff */
.L_x_8673:
[----:B--2---:R2:W3:Y:S02]  /*25610*/  SYNCS.PHASECHK.TRANS64.TRYWAIT P1, [R172+URZ+0x38830], R15 ;  /* 0x0388300fac0075a7 */ /* 0x0044e4000802017f */
[----:B---3--:R-:W-:Y:S05]  /*25620*/  @!P1 NANOSLEEP.SYNCS 0x989680 ;  /* 0x009896800000995d */ /* 0x008fea0003900000 */
[----:B------:R-:W3:Y:S02]  /*25630*/  @!P1 SYNCS.PHASECHK.TRANS64 P1, [R172+URZ+0x38830], R15 ;  /* 0x0388300fac0095a7 */ /* 0x000ee4000802007f */
[----:B---3--:R-:W-:Y:S05]  /*25640*/  @!P1 BRA `(.L_x_8673) ;  /* 0xfffffffc00f09947 */ /* 0x008fea000383ffff */
[----:B------:R-:W-:Y:S05]  /*25650*/  BRA `(.L_x_8672) ;  /* 0xfffffe4c00ac7947 */ /* 0x000fea000383ffff */
.L_x_8675:
[----:B0-----:R0:W3:Y:S02]  /*25660*/  SYNCS.PHASECHK.TRANS64.TRYWAIT P1, [R2+URZ+0x38810], R3 ;  /* 0x03881003020075a7 */ /* 0x0010e4000802017f */
[----:B---3--:R-:W-:Y:S05]  /*25670*/  @!P1 NANOSLEEP.SYNCS 0x989680 ;  /* 0x009896800000995d */ /* 0x008fea0003900000 */
[----:B------:R-:W3:Y:S02]  /*25680*/  @!P1 SYNCS.PHASECHK.TRANS64 P1, [R2+URZ+0x38810], R3 ;  /* 0x03881003020095a7 */ /* 0x000ee4000802007f */
[----:B---3--:R-:W-:Y:S05]  /*25690*/  @!P1 BRA `(.L_x_8675) ;  /* 0xfffffffc00f09947 */ /* 0x008fea000383ffff */
[----:B------:R-:W-:Y:S05]  /*256a0*/  BRA `(.L_x_8948) ;  /* 0xfffffe50005c7947 */ /* 0x000fea000383ffff */
.L_x_8680:
[----:B0-----:R0:W1:Y:S02]  /*256b0*/  SYNCS.PHASECHK.TRANS64.TRYWAIT P2, [R172+URZ+0x38850], R15 ;  /* 0x0388500fac0075a7 */ /* 0x001064000804017f */
[----:B-1----:R-:W-:Y:S05]  /*256c0*/  @!P2 NANOSLEEP.SYNCS 0x989680 ;  /* 0x009896800000a95d */ /* 0x002fea0003900000 */
[----:B------:R-:W1:Y:S02]  /*256d0*/  @!P2 SYNCS.PHASECHK.TRANS64 P2, [R172+URZ+0x38850], R15 ;  /* 0x0388500fac00a5a7 */ /* 0x000e64000804007f */
[----:B-1----:R-:W-:Y:S05]  /*256e0*/  @!P2 BRA `(.L_x_8680) ;  /* 0xfffffffc00f0a947 */ /* 0x002fea000383ffff */
[----:B------:R-:W-:Y:S05]  /*256f0*/  BRA `(.L_x_8679) ;  /* 0xfffffe5000887947 */ /* 0x000fea000383ffff */
.L_x_8688:
[----:B-1----:R1:W2:Y:S02]  /*25700*/  SYNCS.PHASECHK.TRANS64.TRYWAIT P3, [R21+URZ+0x38830], R198 ;  /* 0x038830c6150075a7 */ /* 0x0022a4000806017f */
[----:B--2---:R-:W-:Y:S05]  /*25710*/  @!P3 NANOSLEEP.SYNCS 0x989680 ;  /* 0x009896800000b95d */ /* 0x004fea0003900000 */
[----:B------:R-:W2:Y:S02]  /*25720*/  @!P3 SYNCS.PHASECHK.TRANS64 P3, [R21+URZ+0x38830], R198 ;  /* 0x038830c61500b5a7 */ /* 0x000ea4000806007f */
[----:B--2---:R-:W-:Y:S05]  /*25730*/  @!P3 BRA `(.L_x_8688) ;  /* 0xfffffffc00f0b947 */ /* 0x004fea000383ffff */
[----:B------:R-:W-:Y:S05]  /*25740*/  BRA `(.L_x_8687) ;  /* 0xfffffe8000c47947 */ /* 0x000fea000383ffff */
.L_x_8693:
[----:B---3--:R3:W4:Y:S02]  /*25750*/  SYNCS.PHASECHK.TRANS64.TRYWAIT P3, [R21+URZ+0x38850], R198 ;  /* 0x038850c6150075a7 */ /* 0x008724000806017f */
[----:B----4-:R-:W-:Y:S05]  /*25760*/  @!P3 NANOSLEEP.SYNCS 0x989680 ;  /* 0x009896800000b95d */ /* 0x010fea0003900000 */
[----:B------:R-:W4:Y:S02]  /*25770*/  @!P3 SYNCS.PHASECHK.TRANS64 P3, [R21+URZ+0x38850], R198 ;  /* 0x038850c61500b5a7 */ /* 0x000f24000806007f */
[----:B----4-:R-:W-:Y:S05]  /*25780*/  @!P3 BRA `(.L_x_8693) ;  /* 0xfffffffc00f0b947 */ /* 0x010fea000383ffff */
[----:B------:R-:W-:Y:S05]  /*25790*/  BRA `(.L_x_8692) ;  /* 0xfffffe8400607947 */ /* 0x000fea000383ffff */
.L_x_8701:
[----:B-1----:R1:W2:Y:S02]  /*257a0*/  SYNCS.PHASECHK.TRANS64.TRYWAIT P2, [R21+URZ+0x38830], R196 ;  /* 0x038830c4150075a7 */ /* 0x0022a4000804017f */
[----:B--2---:R-:W-:Y:S05]  /*257b0*/  @!P2 NANOSLEEP.SYNCS 0x989680 ;  /* 0x009896800000a95d */ /* 0x004fea0003900000 */
[----:B------:R-:W2:Y:S02]  /*257c0*/  @!P2 SYNCS.PHASECHK.TRANS64 P2, [R21+URZ+0x38830], R196 ;  /* 0x038830c41500a5a7 */ /* 0x000ea4000804007f */
[----:B--2---:R-:W-:Y:S05]  /*257d0*/  @!P2 BRA `(.L_x_8701) ;  /* 0xfffffffc00f0a947 */ /* 0x004fea000383ffff */
[----:B------:R-:W-:Y:S05]  /*257e0*/  BRA `(.L_x_8700) ;  /* 0xfffffebc00987947 */ /* 0x000fea000383ffff */
.L_x_8706:
[----:B---3--:R3:W4:Y:S02]  /*257f0*/  SYNCS.PHASECHK.TRANS64.TRYWAIT P2, [R21+URZ+0x38850], R196 ;  /* 0x038850c4150075a7 */ /* 0x008724000804017f */
[----:B----4-:R-:W-:Y:S05]  /*25800*/  @!P2 NANOSLEEP.SYNCS 0x989680 ;  /* 0x009896800000a95d */ /* 0x010fea0003900000 */
[----:B------:R-:W4:Y:S02]  /*25810*/  @!P2 SYNCS.PHASECHK.TRANS64 P2, [R21+URZ+0x38850], R196 ;  /* 0x038850c41500a5a7 */ /* 0x000f24000804007f */
[----:B----4-:R-:W-:Y:S05]  /*25820*/  @!P2 BRA `(.L_x_8706) ;  /* 0xfffffffc00f0a947 */ /* 0x010fea000383ffff */
[----:B------:R-:W-:Y:S05]  /*25830*/  BRA `(.L_x_8705) ;  /* 0xfffffec000347947 */ /* 0x000fea000383ffff */
.L_x_8741:
        /* <DEDUP_REMOVED lines=11> */
.L_x_8950:
[----:B------:R-:W-:Y:S05]  /*258f0*/  BSYNC B1 ;  /* 0x0000000000017941 */ /* 0x000fea0003800000 */
.L_x_8949:
[----:B------:R-:W-:Y:S05]  /*25900*/  BRA `(.L_x_8951) ;  /* 0xffffff6400447947 */ /* 0x000fea000383ffff */
.L_x_8743:
[----:B------:R-:W-:Y:S01]  /*25910*/  BSSY B1, `(.L_x_8952) ;  /* 0x0000006000017945 */ /* 0x000fe20003800000 */
[----:B------:R-:W-:-:S07]  /*25920*/  IMAD.MOV.U32 R15, RZ, RZ, -0x1 ;  /* 0xffffffffff0f7424 */ /* 0x000fce00078e00ff */
[----:B0-----:R-:W-:Y:S05]  /*25930*/  WARPSYNC.COLLECTIVE R15, `(.L_x_8953) ;  /* 0x000000000f0c7348 */ /* 0x001fea0003c00000 */
[----:B------:R-:W-:Y:S02]  /*25940*/  ELECT P6, UR62, PT ;  /* 0x00000000003e782f */ /* 0x000fe400038c0000 */
[----:B------:R-:W-:Y:S01]  /*25950*/  MOV R14, UR62 ;  /* 0x0000003e000e7c02 */ /* 0x000fe20008000f00 */
[----:B0-----:R-:W-:Y:S10]  /*25960*/  ENDCOLLECTIVE ;  /* 0x000000000000791b */ /* 0x001ff40003800000 */
.L_x_8953:
[----:B------:R-:W-:Y:S05]  /*25970*/  BSYNC B1 ;  /* 0x0000000000017941 */ /* 0x000fea0003800000 */
.L_x_8952:
[----:B------:R-:W-:Y:S05]  /*25980*/  BRA `(.L_x_8742) ;  /* 0xffffff64003c7947 */ /* 0x000fea000383ffff */
.L_x_8745:
[----:B0-----:R0:W1:Y:S02]  /*25990*/  SYNCS.PHASECHK.TRANS64.TRYWAIT P0, [R18+URZ+0x38820], R3 ;  /* 0x03882003120075a7 */ /* 0x001064000800017f */
[----:B-1----:R-:W-:Y:S05]  /*259a0*/  @!P0 NANOSLEEP.SYNCS 0x989680 ;  /* 0x009896800000895d */ /* 0x002fea0003900000 */
[----:B------:R-:W1:Y:S02]  /*259b0*/  @!P0 SYNCS.PHASECHK.TRANS64 P0, [R18+URZ+0x38820], R3 ;  /* 0x03882003120085a7 */ /* 0x000e64000800007f */
[----:B-1----:R-:W-:Y:S05]  /*259c0*/  @!P0 BRA `(.L_x_8745) ;  /* 0xfffffffc00f08947 */ /* 0x002fea000383ffff */
[----:B------:R-:W-:Y:S05]  /*259d0*/  BRA `(.L_x_8954) ;  /* 0xffffff64004c7947 */ /* 0x000fea000383ffff */
.L_x_8749:
[----:B-1----:R1:W2:Y:S02]  /*259e0*/  SYNCS.PHASECHK.TRANS64.TRYWAIT P0, [R4+URZ+0x388a0], R8 ;  /* 0x0388a008040075a7 */ /* 0x0022a4000800017f */
[----:B--2---:R-:W-:Y:S05]  /*259f0*/  @!P0 NANOSLEEP.SYNCS 0x989680 ;  /* 0x009896800000895d */ /* 0x004fea0003900000 */
[----:B------:R-:W2:Y:S02]  /*25a00*/  @!P0 SYNCS.PHASECHK.TRANS64 P0, [R4+URZ+0x388a0], R8 ;  /* 0x0388a008040085a7 */ /* 0x000ea4000800007f */
[----:B--2---:R-:W-:Y:S05]  /*25a10*/  @!P0 BRA `(.L_x_8749) ;  /* 0xfffffffc00f08947 */ /* 0x004fea000383ffff */
[----:B------:R-:W-:Y:S05]  /*25a20*/  BRA `(.L_x_8955) ;  /* 0xffffff64006c7947 */ /* 0x000fea000383ffff */
.L_x_8754:
[----:B0-----:R0:W2:Y:S02]  /*25a30*/  SYNCS.PHASECHK.TRANS64.TRYWAIT P0, [R4+URZ+0x388c0], R8 ;  /* 0x0388c008040075a7 */ /* 0x0010a4000800017f */
[----:B--2---:R-:W-:Y:S05]  /*25a40*/  @!P0 NANOSLEEP.SYNCS 0x989680 ;  /* 0x009896800000895d */ /* 0x004fea0003900000 */
[----:B------:R-:W2:Y:S02]  /*25a50*/  @!P0 SYNCS.PHASECHK.TRANS64 P0, [R4+URZ+0x388c0], R8 ;  /* 0x0388c008040085a7 */ /* 0x000ea4000800007f */
[----:B--2---:R-:W-:Y:S05]  /*25a60*/  @!P0 BRA `(.L_x_8754) ;  /* 0xfffffffc00f08947 */ /* 0x004fea000383ffff */
[----:B------:R-:W-:Y:S05]  /*25a70*/  BRA `(.L_x_8956) ;  /* 0xffffff6400ec7947 */ /* 0x000fea000383ffff */
.L_x_8768:
[----:B0-----:R0:W1:Y:S02]  /*25a80*/  SYNCS.PHASECHK.TRANS64.TRYWAIT P1, [R4+URZ+0x388a0], R5 ;  /* 0x0388a005040075a7 */ /* 0x001064000802017f */
[----:B-1----:R-:W-:Y:S05]  /*25a90*/  @!P1 NANOSLEEP.SYNCS 0x989680 ;  /* 0x009896800000995d */ /* 0x002fea0003900000 */
[----:B------:R-:W1:Y:S02]  /*25aa0*/  @!P1 SYNCS.PHASECHK.TRANS64 P1, [R4+URZ+0x388a0], R5 ;  /* 0x0388a005040095a7 */ /* 0x000e64000802007f */
[----:B-1----:R-:W-:Y:S05]  /*25ab0*/  @!P1 BRA `(.L_x_8768) ;  /* 0xfffffffc00f09947 */ /* 0x002fea000383ffff */
[----:B------:R-:W-:Y:S05]  /*25ac0*/  BRA `(.L_x_8957) ;  /* 0xffffff70006c7947 */ /* 0x000fea000383ffff */
.L_x_8773:
[----:B-1----:R1:W2:Y:S02]  /*25ad0*/  SYNCS.PHASECHK.TRANS64.TRYWAIT P1, [R4+URZ+0x388c0], R5 ;  /* 0x0388c005040075a7 */ /* 0x0022a4000802017f */
[----:B--2---:R-:W-:Y:S05]  /*25ae0*/  @!P1 NANOSLEEP.SYNCS 0x989680 ;  /* 0x009896800000995d */ /* 0x004fea0003900000 */
[----:B------:R-:W2:Y:S02]  /*25af0*/  @!P1 SYNCS.PHASECHK.TRANS64 P1, [R4+URZ+0x388c0], R5 ;  /* 0x0388c005040095a7 */ /* 0x000ea4000802007f */
[----:B--2---:R-:W-:Y:S05]  /*25b00*/  @!P1 BRA `(.L_x_8773) ;  /* 0xfffffffc00f09947 */ /* 0x004fea000383ffff */
[----:B------:R-:W-:Y:S05]  /*25b10*/  BRA `(.L_x_8958) ;  /* 0xffffff7000e87947 */ /* 0x000fea000383ffff */
.L_x_8795:
        /* <DEDUP_REMOVED lines=11> */
.L_x_8960:
[----:B------:R-:W-:Y:S05]  /*25bd0*/  BSYNC B0 ;  /* 0x0000000000007941 */ /* 0x000fea0003800000 */
.L_x_8959:
[----:B------:R-:W-:Y:S05]  /*25be0*/  BRA `(.L_x_8961) ;  /* 0xffffff8400907947 */ /* 0x000fea000383ffff */
.L_x_8797:
[----:B------:R-:W-:Y:S01]  /*25bf0*/  BSSY B0, `(.L_x_8962) ;  /* 0x0000006000007945 */ /* 0x000fe20003800000 */
[----:B------:R-:W-:-:S07]  /*25c00*/  IMAD.MOV.U32 R15, RZ, RZ, -0x1 ;  /* 0xffffffffff0f7424 */ /* 0x000fce00078e00ff */
[----:B0-----:R-:W-:Y:S05]  /*25c10*/  WARPSYNC.COLLECTIVE R15, `(.L_x_8963) ;  /* 0x000000000f0c7348 */ /* 0x001fea0003c00000 */
[----:B------:R-:W-:Y:S02]  /*25c20*/  ELECT P6, UR62, PT ;  /* 0x00000000003e782f */ /* 0x000fe400038c0000 */
[----:B------:R-:W-:Y:S01]  /*25c30*/  MOV R14, UR62 ;  /* 0x0000003e000e7c02 */ /* 0x000fe20008000f00 */
[----:B0-----:R-:W-:Y:S10]  /*25c40*/  ENDCOLLECTIVE ;  /* 0x000000000000791b */ /* 0x001ff40003800000 */
.L_x_8963:
[----:B------:R-:W-:Y:S05]  /*25c50*/  BSYNC B0 ;  /* 0x0000000000007941 */ /* 0x000fea0003800000 */
.L_x_8962:
[----:B------:R-:W-:Y:S05]  /*25c60*/  BRA `(.L_x_8964) ;  /* 0xffffff8400947947 */ /* 0x000fea000383ffff */
.L_x_8799:
[----:B-1----:R1:W2:Y:S02]  /*25c70*/  SYNCS.PHASECHK.TRANS64.TRYWAIT P0, [R0+URZ+0x38840], R2 ;  /* 0x03884002000075a7 */ /* 0x0022a4000800017f */
[----:B--2---:R-:W-:Y:S05]  /*25c80*/  @!P0 NANOSLEEP.SYNCS 0x989680 ;  /* 0x009896800000895d */ /* 0x004fea0003900000 */
[----:B------:R-:W2:Y:S02]  /*25c90*/  @!P0 SYNCS.PHASECHK.TRANS64 P0, [R0+URZ+0x38840], R2 ;  /* 0x03884002000085a7 */ /* 0x000ea4000800007f */
[----:B--2---:R-:W-:Y:S05]  /*25ca0*/  @!P0 BRA `(.L_x_8799) ;  /* 0xfffffffc00f08947 */ /* 0x004fea000383ffff */
[----:B------:R-:W-:Y:S05]  /*25cb0*/  BRA `(.L_x_8965) ;  /* 0xffffff8400f87947 */ /* 0x000fea000383ffff */
.L_x_8803:
        /* <DEDUP_REMOVED lines=9> */
.L_x_8966:
[----:B------:R-:W-:Y:S02]  /*25d50*/  IMAD.MOV.U32 R13, RZ, RZ, R3 ;  /* 0x000000ffff0d7224 */ /* 0x000fe400078e0003 */
[----:B------:R-:W-:Y:S01]  /*25d60*/  IMAD.MOV.U32 R4, RZ, RZ, R14 ;  /* 0x000000ffff047224 */ /* 0x000fe200078e000e */
[----:B------:R-:W-:-:S07]  /*25d70*/  LOP3.LUT R6, R6, 0x7f, RZ, 0xc0, !PT ;  /* 0x0000007f06067812 */ /* 0x000fce00078ec0ff */
[----:B------:R-:W-:Y:S05]  /*25d80*/  WARPSYNC.COLLECTIVE R15, `(.L_x_8967) ;  /* 0x000000000f087348 */ /* 0x000fea0003c00000 */
[----:B------:R0:W1:Y:S02]  /*25d90*/  SHFL.IDX P6, R14, R13, R12, R11 ;  /* 0x0000000c0d0e7389 */ /* 0x00006400000c000b */
[----:B01----:R-:W-:Y:S01]  /*25da0*/  ENDCOLLECTIVE ;  /* 0x000000000000791b */ /* 0x003fe20003800000 */
.L_x_8967:
        /* <DEDUP_REMOVED lines=9> */
.L_x_8968:
[----:B------:R-:W-:Y:S02]  /*25e40*/  IMAD.MOV.U32 R13, RZ, RZ, R3 ;  /* 0x000000ffff0d7224 */ /* 0x000fe400078e0003 */
[----:B------:R-:W-:-:S07]  /*25e50*/  IMAD.MOV.U32 R6, RZ, RZ, R14 ;  /* 0x000000ffff067224 */ /* 0x000fce00078e000e */
[----:B------:R-:W-:Y:S05]  /*25e60*/  WARPSYNC.COLLECTIVE R15, `(.L_x_8969) ;  /* 0x000000000f087348 */ /* 0x000fea0003c00000 */
[----:B------:R0:W1:Y:S02]  /*25e70*/  SHFL.IDX P6, R14, R13, R12, R11 ;  /* 0x0000000c0d0e7389 */ /* 0x00006400000c000b */
[----:B01----:R-:W-:Y:S01]  /*25e80*/  ENDCOLLECTIVE ;  /* 0x000000000000791b */ /* 0x003fe20003800000 */
.L_x_8969:
        /* <DEDUP_REMOVED lines=22> */
.L_x_8970:
        /* <DEDUP_REMOVED lines=10> */
.L_x_8971:
        /* <DEDUP_REMOVED lines=11> */
.L_x_8972:
        /* <DEDUP_REMOVED lines=14> */
.L_x_8973:
[----:B------:R-:W-:Y:S01]  /*26220*/  IMAD.MOV.U32 R3, RZ, RZ, R14 ;  /* 0x000000ffff037224 */ /* 0x000fe200078e000e */
[----:B------:R-:W-:Y:S06]  /*26230*/  BRA `(.L_x_8974) ;  /* 0xffffff8c00347947 */ /* 0x000fec000383ffff */
.L_x_8807:
        /* <DEDUP_REMOVED lines=26> */
.L_x_8976:
[----:B------:R-:W-:Y:S05]  /*263e0*/  BSYNC B0 ;  /* 0x0000000000007941 */ /* 0x000fea0003800000 */
.L_x_8975:
        /* <DEDUP_REMOVED lines=13> */
.L_x_8977:
        /* <DEDUP_REMOVED lines=40> */
.L_x_8978:
        /* <DEDUP_REMOVED lines=17> */
.L_x_8979:
        /* <DEDUP_REMOVED lines=29> */
.L_x_8980:
        /* <DEDUP_REMOVED lines=12> */
.L_x_8981:
        /* <DEDUP_REMOVED lines=34> */
.L_x_8982:
[----:B------:R-:W-:Y:S02]  /*26d00*/  IMAD.MOV.U32 R13, RZ, RZ, R0 ;  /* 0x000000ffff0d7224 */ /* 0x000fe400078e0000 */
[----:B------:R-:W-:-:S07]  /*26d10*/  IMAD.MOV.U32 R4, RZ, RZ, R14 ;  /* 0x000000ffff047224 */ /* 0x000fce00078e000e */
[----:B------:R-:W-:Y:S05]  /*26d20*/  WARPSYNC.COLLECTIVE R15, `(.L_x_8983) ;  /* 0x000000000f087348 */ /* 0x000fea0003c00000 */
[----:B------:R0:W1:Y:S02]  /*26d30*/  SHFL.IDX P6, R14, R13, R12, R11 ;  /* 0x0000000c0d0e7389 */ /* 0x00006400000c000b */
[----:B01----:R-:W-:Y:S01]  /*26d40*/  ENDCOLLECTIVE ;  /* 0x000000000000791b */ /* 0x003fe20003800000 */
.L_x_8983:
[----:B------:R-:W-:Y:S01]  /*26d50*/  IMAD.MOV.U32 R0, RZ, RZ, R14 ;  /* 0x000000ffff007224 */ /* 0x000fe200078e000e */
[----:B------:R-:W-:Y:S06]  /*26d60*/  BRA `(.L_x_8984) ;  /* 0xffffff90000c7947 */ /* 0x000fec000383ffff */
.L_x_8812:
[----:B0-----:R0:W2:Y:S02]  /*26d70*/  SYNCS.PHASECHK.TRANS64.TRYWAIT P0, [R18+URZ+0x38820], R0 ;  /* 0x03882000120075a7 */ /* 0x0010a4000800017f */
[----:B--2---:R-:W-:Y:S05]  /*26d80*/  @!P0 NANOSLEEP.SYNCS 0x989680 ;  /* 0x009896800000895d */ /* 0x004fea0003900000 */
[----:B------:R-:W2:Y:S02]  /*26d90*/  @!P0 SYNCS.PHASECHK.TRANS64 P0, [R18+URZ+0x38820], R0 ;  /* 0x03882000120085a7 */ /* 0x000ea4000800007f */
[----:B--2---:R-:W-:Y:S05]  /*26da0*/  @!P0 BRA `(.L_x_8812) ;  /* 0xfffffffc00f08947 */ /* 0x004fea000383ffff */
[----:B------:R-:W-:Y:S05]  /*26db0*/  BRA `(.L_x_8985) ;  /* 0xffffff9000c47947 */ /* 0x000fea000383ffff */
.L_x_8816:
[----:B0-----:R0:W1:Y:S02]  /*26dc0*/  SYNCS.PHASECHK.TRANS64.TRYWAIT P0, [R0+URZ+0x38860], R2 ;  /* 0x03886002000075a7 */ /* 0x001064000800017f */
[----:B-1----:R-:W-:Y:S05]  /*26dd0*/  @!P0 NANOSLEEP.SYNCS 0x989680 ;  /* 0x009896800000895d */ /* 0x002fea0003900000 */
[----:B------:R-:W1:Y:S02]  /*26de0*/  @!P0 SYNCS.PHASECHK.TRANS64 P0, [R0+URZ+0x38860], R2 ;  /* 0x03886002000085a7 */ /* 0x000e64000800007f */
[----:B-1----:R-:W-:Y:S05]  /*26df0*/  @!P0 BRA `(.L_x_8816) ;  /* 0xfffffffc00f08947 */ /* 0x002fea000383ffff */
[----:B------:R-:W-:Y:S05]  /*26e00*/  BRA `(.L_x_8986) ;  /* 0xffffff9000e87947 */ /* 0x000fea000383ffff */
.L_x_8835:
[----:B-1----:R1:W2:Y:S02]  /*26e10*/  SYNCS.PHASECHK.TRANS64.TRYWAIT P0, [R2+URZ+0x38840], R6 ;  /* 0x03884006020075a7 */ /* 0x0022a4000800017f */
[----:B--2---:R-:W-:Y:S05]  /*26e20*/  @!P0 NANOSLEEP.SYNCS 0x989680 ;  /* 0x009896800000895d */ /* 0x004fea0003900000 */
[----:B------:R-:W2:Y:S02]  /*26e30*/  @!P0 SYNCS.PHASECHK.TRANS64 P0, [R2+URZ+0x38840], R6 ;  /* 0x03884006020085a7 */ /* 0x000ea4000800007f */
[----:B--2---:R-:W-:Y:S05]  /*26e40*/  @!P0 BRA `(.L_x_8835) ;  /* 0xfffffffc00f08947 */ /* 0x004fea000383ffff */
[----:B------:R-:W-:Y:S05]  /*26e50*/  BRA `(.L_x_8987) ;  /* 0xffffffa000007947 */ /* 0x000fea000383ffff */
.L_x_8840:
[----:B0-----:R0:W2:Y:S02]  /*26e60*/  SYNCS.PHASECHK.TRANS64.TRYWAIT P0, [R2+URZ+0x38860], R6 ;  /* 0x03886006020075a7 */ /* 0x0010a4000800017f */
[----:B--2---:R-:W-:Y:S05]  /*26e70*/  @!P0 NANOSLEEP.SYNCS 0x989680 ;  /* 0x009896800000895d */ /* 0x004fea0003900000 */
[----:B------:R-:W2:Y:S02]  /*26e80*/  @!P0 SYNCS.PHASECHK.TRANS64 P0, [R2+URZ+0x38860], R6 ;  /* 0x03886006020085a7 */ /* 0x000ea4000800007f */
[----:B--2---:R-:W-:Y:S05]  /*26e90*/  @!P0 BRA `(.L_x_8840) ;  /* 0xfffffffc00f08947 */ /* 0x004fea000383ffff */
[----:B------:R-:W-:Y:S05]  /*26ea0*/  BRA `(.L_x_8988) ;  /* 0xffffffa000807947 */ /* 0x000fea000383ffff */
.L_x_8855:
[----:B-1----:R1:W2:Y:S02]  /*26eb0*/  SYNCS.PHASECHK.TRANS64.TRYWAIT P0, [R3+URZ+0x38840], R2 ;  /* 0x03884002030075a7 */ /* 0x0022a4000800017f */
[----:B--2---:R-:W-:Y:S05]  /*26ec0*/  @!P0 NANOSLEEP.SYNCS 0x989680 ;  /* 0x009896800000895d */ /* 0x004fea0003900000 */
[----:B------:R-:W2:Y:S02]  /*26ed0*/  @!P0 SYNCS.PHASECHK.TRANS64 P0, [R3+URZ+0x38840], R2 ;  /* 0x03884002030085a7 */ /* 0x000ea4000800007f */
[----:B--2---:R-:W-:Y:S05]  /*26ee0*/  @!P0 BRA `(.L_x_8855) ;  /* 0xfffffffc00f08947 */ /* 0x004fea000383ffff */
[----:B------:R-:W-:Y:S05]  /*26ef0*/  BRA `(.L_x_8989) ;  /* 0xffffffac00607947 */ /* 0x000fea000383ffff */
.L_x_8860:
[----:B0-----:R0:W2:Y:S02]  /*26f00*/  SYNCS.PHASECHK.TRANS64.TRYWAIT P0, [R3+URZ+0x38860], R2 ;  /* 0x03886002030075a7 */ /* 0x0010a4000800017f */
[----:B--2---:R-:W-:Y:S05]  /*26f10*/  @!P0 NANOSLEEP.SYNCS 0x989680 ;  /* 0x009896800000895d */ /* 0x004fea0003900000 */
[----:B------:R-:W2:Y:S02]  /*26f20*/  @!P0 SYNCS.PHASECHK.TRANS64 P0, [R3+URZ+0x38860], R2 ;  /* 0x03886002030085a7 */ /* 0x000ea4000800007f */
[----:B--2---:R-:W-:Y:S05]  /*26f30*/  @!P0 BRA `(.L_x_8860) ;  /* 0xfffffffc00f08947 */ /* 0x004fea000383ffff */
[----:B------:R-:W-:Y:S05]  /*26f40*/  BRA `(.L_x_8990) ;  /* 0xffffffac00dc7947 */ /* 0x000fea000383ffff */
.L_x_8875:
[----:B-1----:R1:W2:Y:S02]  /*26f50*/  SYNCS.PHASECHK.TRANS64.TRYWAIT P0, [R3+URZ+0x38840], R2 ;  /* 0x03884002030075a7 */ /* 0x0022a4000800017f */
[----:B--2---:R-:W-:Y:S05]  /*26f60*/  @!P0 NANOSLEEP.SYNCS 0x989680 ;  /* 0x009896800000895d */ /* 0x004fea0003900000 */
[----:B------:R-:W2:Y:S02]  /*26f70*/  @!P0 SYNCS.PHASECHK.TRANS64 P0, [R3+URZ+0x38840], R2 ;  /* 0x03884002030085a7 */ /* 0x000ea4000800007f */
[----:B--2---:R-:W-:Y:S05]  /*26f80*/  @!P0 BRA `(.L_x_8875) ;  /* 0xfffffffc00f08947 */ /* 0x004fea000383ffff */
[----:B------:R-:W-:Y:S05]  /*26f90*/  BRA `(.L_x_8991) ;  /* 0xffffffb8009c7947 */ /* 0x000fea000383ffff */
.L_x_8880:
[----:B--2---:R2:W3:Y:S02]  /*26fa0*/  SYNCS.PHASECHK.TRANS64.TRYWAIT P0, [R3+URZ+0x38860], R2 ;  /* 0x03886002030075a7 */ /* 0x0044e4000800017f */
[----:B---3--:R-:W-:Y:S05]  /*26fb0*/  @!P0 NANOSLEEP.SYNCS 0x989680 ;  /* 0x009896800000895d */ /* 0x008fea0003900000 */
[----:B------:R-:W3:Y:S02]  /*26fc0*/  @!P0 SYNCS.PHASECHK.TRANS64 P0, [R3+URZ+0x38860], R2 ;  /* 0x03886002030085a7 */ /* 0x000ee4000800007f */
[----:B---3--:R-:W-:Y:S05]  /*26fd0*/  @!P0 BRA `(.L_x_8880) ;  /* 0xfffffffc00f08947 */ /* 0x008fea000383ffff */
[----:B------:R-:W-:Y:S05]  /*26fe0*/  BRA `(.L_x_8992) ;  /* 0xffffffbc001c7947 */ /* 0x000fea000383ffff */
.L_x_8896:
[----:B--2---:R-:W2:Y:S01]  /*26ff0*/  LDL R2, [R1] ;  /* 0x0000000001027983 */ /* 0x004ea20000100800 */
[----:B------:R-:W-:Y:S01]  /*27000*/  BSSY B0, `(.L_x_8993) ;  /* 0x0000008000007945 */ /* 0x000fe20003800000 */
[----:B------:R-:W-:Y:S02]  /*27010*/  IMAD.MOV.U32 R12, RZ, RZ, RZ ;  /* 0x000000ffff0c7224 */ /* 0x000fe400078e00ff */
[----:B------:R-:W-:Y:S02]  /*27020*/  IMAD.MOV.U32 R11, RZ, RZ, 0x1f ;  /* 0x0000001fff0b7424 */ /* 0x000fe400078e00ff */
[----:B------:R-:W-:Y:S02]  /*27030*/  IMAD.MOV.U32 R15, RZ, RZ, -0x1 ;  /* 0xffffffffff0f7424 */ /* 0x000fe400078e00ff */
[----:B--2---:R-:W-:-:S07]  /*27040*/  IMAD.MOV.U32 R13, RZ, RZ, R2 ;  /* 0x000000ffff0d7224 */ /* 0x004fce00078e0002 */
[----:B01-34-:R-:W-:Y:S05]  /*27050*/  WARPSYNC.COLLECTIVE R15, `(.L_x_8994) ;  /* 0x000000000f087348 */ /* 0x01bfea0003c00000 */
[----:B------:R2:W0:Y:S02]  /*27060*/  SHFL.IDX P6, R14, R13, R12, R11 ;  /* 0x0000000c0d0e7389 */ /* 0x00042400000c000b */
[----:B01234-:R-:W-:Y:S01]  /*27070*/  ENDCOLLECTIVE ;  /* 0x000000000000791b */ /* 0x01ffe20003800000 */
.L_x_8994:
[----:B------:R-:W-:Y:S05]  /*27080*/  BSYNC B0 ;  /* 0x0000000000007941 */ /* 0x000fea0003800000 */
.L_x_8993:
        /* <DEDUP_REMOVED lines=9> */
.L_x_8995:
        /* <DEDUP_REMOVED lines=26> */
.L_x_8996:
        /* <DEDUP_REMOVED lines=8> */
.L_x_8997:
        /* <DEDUP_REMOVED lines=8> */
.L_x_8998:
        /* <DEDUP_REMOVED lines=8> */
.L_x_8999:
        /* <DEDUP_REMOVED lines=8> */
.L_x_9000:
        /* <DEDUP_REMOVED lines=9> */
.L_x_9001:
[----:B------:R-:W-:Y:S01]  /*27550*/  IMAD.MOV.U32 R9, RZ, RZ, R14 ;  /* 0x000000ffff097224 */ /* 0x000fe200078e000e */
[----:B------:R-:W-:Y:S06]  /*27560*/  BRA `(.L_x_9002) ;  /* 0xffffffc4005c7947 */ /* 0x000fec000383ffff */
.L_x_8899:
        /* <DEDUP_REMOVED lines=8> */
.L_x_9004:
[----:B------:R-:W-:Y:S05]  /*275f0*/  BSYNC B0 ;  /* 0x0000000000007941 */ /* 0x000fea0003800000 */
.L_x_9003:
        /* <DEDUP_REMOVED lines=10> */
.L_x_9005:
        /* <DEDUP_REMOVED lines=8> */
.L_x_9006:
        /* <DEDUP_REMOVED lines=8> */
.L_x_9007:
        /* <DEDUP_REMOVED lines=8> */
.L_x_9008:
        /* <DEDUP_REMOVED lines=9> */
.L_x_9009:
[----:B------:R-:W-:Y:S01]  /*278b0*/  IMAD.MOV.U32 R9, RZ, RZ, R14 ;  /* 0x000000ffff097224 */ /* 0x000fe200078e000e */
[----:B------:R-:W-:Y:S06]  /*278c0*/  BRA `(.L_x_9010) ;  /* 0xffffffc400307947 */ /* 0x000fec000383ffff */
.L_x_8901:
[----:B------:R-:W-:Y:S01]  /*278d0*/  BSSY B0, `(.L_x_9011) ;  /* 0x0000006000007945 */ /* 0x000fe20003800000 */
[----:B------:R-:W-:Y:S01]  /*278e0*/  PLOP3.LUT P6, PT, P6, PT, PT, 0x8, 0x0 ;  /* 0x000000000000781c */ /* 0x000fe200037ce170 */
[----:B------:R-:W-:-:S12]  /*278f0*/  IMAD.MOV.U32 R15, RZ, RZ, -0x1 ;  /* 0xffffffffff0f7424 */ /* 0x000fd800078e00ff */
[----:B0-----:R-:W-:Y:S05]  /*27900*/  WARPSYNC.COLLECTIVE R15, `(.L_x_9012) ;  /* 0x000000000f087348 */ /* 0x001fea0003c00000 */
[----:B------:R-:W-:Y:S01]  /*27910*/  VOTE.ANY R14, PT, P6 ;  /* 0x00000000000e7806 */ /* 0x000fe200030e0100 */
[----:B0-----:R-:W-:Y:S06]  /*27920*/  ENDCOLLECTIVE ;  /* 0x000000000000791b */ /* 0x001fec0003800000 */
.L_x_9012:
[----:B------:R-:W-:Y:S05]  /*27930*/  BSYNC B0 ;  /* 0x0000000000007941 */ /* 0x000fea0003800000 */
.L_x_9011:
        /* <DEDUP_REMOVED lines=10> */
.L_x_9013:
[----:B------:R-:W-:Y:S02]  /*279e0*/  IMAD.MOV.U32 R13, RZ, RZ, R6 ;  /* 0x000000ffff0d7224 */ /* 0x000fe400078e0006 */
[----:B------:R-:W-:-:S07]  /*279f0*/  IMAD.MOV.U32 R0, RZ, RZ, R14 ;  /* 0x000000ffff007224 */ /* 0x000fce00078e000e */
[----:B------:R-:W-:Y:S05]  /*27a00*/  WARPSYNC.COLLECTIVE R15, `(.L_x_9014) ;  /* 0x000000000f087348 */ /* 0x000fea0003c00000 */
[----:B------:R0:W1:Y:S02]  /*27a10*/  SHFL.IDX P6, R14, R13, R12, R11 ;  /* 0x0000000c0d0e7389 */ /* 0x00006400000c000b */
[----:B01----:R-:W-:Y:S01]  /*27a20*/  ENDCOLLECTIVE ;  /* 0x000000000000791b */ /* 0x003fe20003800000 */
.L_x_9014:
[----:B------:R-:W-:Y:S02]  /*27a30*/  IMAD.MOV.U32 R6, RZ, RZ, R14 ;  /* 0x000000ffff067224 */ /* 0x000fe400078e000e */
[----:B------:R-:W-:-:S05]  /*27a40*/  IMAD.IADD R10, R4, 0x1, R10 ;  /* 0x00000001040a7824 */ /* 0x000fca00078e020a */
[----:B------:R0:W-:Y:S01]  /*27a50*/  STL [R1+0xc], R10 ;  /* 0x00000c0a01007387 */ /* 0x0001e20000100800 */
[----:B------:R-:W-:Y:S05]  /*27a60*/  BRA `(.L_x_9015) ;  /* 0xffffffc400107947 */ /* 0x000fea000383ffff */
.L_x_8903:
        /* <DEDUP_REMOVED lines=8> */
.L_x_9017:
[----:B------:R-:W-:Y:S05]  /*27af0*/  BSYNC B0 ;  /* 0x0000000000007941 */ /* 0x000fea0003800000 */
.L_x_9016:
[----:B------:R-:W-:Y:S01]  /*27b00*/  IMAD.MOV.U32 R4, RZ, RZ, R14 ;  /* 0x000000ffff047224 */ /* 0x000fe200078e000e */
[----:B------:R-:W-:Y:S06]  /*27b10*/  BRA `(.L_x_9018) ;  /* 0xffffffc000fc7947 */ /* 0x000fec000383ffff */
.L_x_8909:
[----:B0-----:R0:W1:Y:S02]  /*27b20*/  SYNCS.PHASECHK.TRANS64.TRYWAIT P0, [R0+URZ+0x38820], R3 ;  /* 0x03882003000075a7 */ /* 0x001064000800017f */
[----:B-1----:R-:W-:Y:S05]  /*27b30*/  @!P0 NANOSLEEP.SYNCS 0x989680 ;  /* 0x009896800000895d */ /* 0x002fea0003900000 */
[----:B------:R-:W1:Y:S02]  /*27b40*/  @!P0 SYNCS.PHASECHK.TRANS64 P0, [R0+URZ+0x38820], R3 ;  /* 0x03882003000085a7 */ /* 0x000e64000800007f */
[----:B-1----:R-:W-:Y:S05]  /*27b50*/  @!P0 BRA `(.L_x_8909) ;  /* 0xfffffffc00f08947 */ /* 0x002fea000383ffff */
[----:B------:R-:W-:Y:S05]  /*27b60*/  BRA `(.L_x_9019) ;  /* 0xffffffcc009c7947 */ /* 0x000fea000383ffff */
.L_x_8910:
        /* <DEDUP_REMOVED lines=11> */
.L_x_9021:
[----:B------:R-:W-:Y:S05]  /*27c20*/  BSYNC B0 ;  /* 0x0000000000007941 */ /* 0x000fea0003800000 */
.L_x_9020:
[----:B------:R-:W-:Y:S05]  /*27c30*/  BRA `(.L_x_9022) ;  /* 0xffffffcc00847947 */ /* 0x000fea000383ffff */
.L_x_8911:
[----:B------:R-:W-:Y:S01]  /*27c40*/  BSSY B0, `(.L_x_9023) ;  /* 0x0000006000007945 */ /* 0x000fe20003800000 */
[----:B------:R-:W-:-:S07]  /*27c50*/  IMAD.MOV.U32 R15, RZ, RZ, -0x1 ;  /* 0xffffffffff0f7424 */ /* 0x000fce00078e00ff */
[----:B01----:R-:W-:Y:S05]  /*27c60*/  WARPSYNC.COLLECTIVE R15, `(.L_x_9024) ;  /* 0x000000000f0c7348 */ /* 0x003fea0003c00000 */
[----:B------:R-:W-:Y:S02]  /*27c70*/  ELECT P6, UR62, PT ;  /* 0x00000000003e782f */ /* 0x000fe400038c0000 */
[----:B------:R-:W-:Y:S01]  /*27c80*/  MOV R14, UR62 ;  /* 0x0000003e000e7c02 */ /* 0x000fe20008000f00 */
[----:B01----:R-:W-:Y:S10]  /*27c90*/  ENDCOLLECTIVE ;  /* 0x000000000000791b */ /* 0x003ff40003800000 */
.L_x_9024:
[----:B------:R-:W-:Y:S05]  /*27ca0*/  BSYNC B0 ;  /* 0x0000000000007941 */ /* 0x000fea0003800000 */
.L_x_9023:
[----:B------:R-:W-:Y:S05]  /*27cb0*/  BRA `(.L_x_9025) ;  /* 0xffffffcc00787947 */ /* 0x000fea000383ffff */
.L_x_8913:
[----:B0-----:R0:W1:Y:S02]  /*27cc0*/  SYNCS.PHASECHK.TRANS64.TRYWAIT P0, [R6+URZ], R5 ;  /* 0x00000005060075a7 */ /* 0x001064000800017f */
[----:B-1----:R-:W-:Y:S05]  /*27cd0*/  @!P0 NANOSLEEP.SYNCS 0x989680 ;  /* 0x009896800000895d */ /* 0x002fea0003900000 */
[----:B------:R-:W1:Y:S02]  /*27ce0*/  @!P0 SYNCS.PHASECHK.TRANS64 P0, [R6+URZ], R5 ;  /* 0x00000005060085a7 */ /* 0x000e64000800007f */
[----:B-1----:R-:W-:Y:S05]  /*27cf0*/  @!P0 BRA `(.L_x_8913) ;  /* 0xfffffffc00f08947 */ /* 0x002fea000383ffff */
[----:B------:R-:W-:Y:S05]  /*27d00*/  BRA `(.L_x_9026) ;  /* 0xffffffcc00b47947 */ /* 0x000fea000383ffff */
.L_x_8914:
[----:B-1----:R1:W2:Y:S02]  /*27d10*/  SYNCS.PHASECHK.TRANS64.TRYWAIT P0, [R7+URZ], R2 ;  /* 0x00000002070075a7 */ /* 0x0022a4000800017f */
[----:B--2---:R-:W-:Y:S05]  /*27d20*/  @!P0 NANOSLEEP.SYNCS 0x989680 ;  /* 0x009896800000895d */ /* 0x004fea0003900000 */
[----:B------:R-:W2:Y:S02]  /*27d30*/  @!P0 SYNCS.PHASECHK.TRANS64 P0, [R7+URZ], R2 ;  /* 0x00000002070085a7 */ /* 0x000ea4000800007f */
[----:B--2---:R-:W-:Y:S05]  /*27d40*/  @!P0 BRA `(.L_x_8914) ;  /* 0xfffffffc00f08947 */ /* 0x004fea000383ffff */
[----:B------:R-:W-:Y:S05]  /*27d50*/  BRA `(.L_x_9027) ;  /* 0xffffffcc00a87947 */ /* 0x000fea000383ffff */
.L_x_8916:
[----:B--2---:R2:W3:Y:S02]  /*27d60*/  SYNCS.PHASECHK.TRANS64.TRYWAIT P0, [R4+URZ], R5 ;  /* 0x00000005040075a7 */ /* 0x0044e4000800017f */
[----:B---3--:R-:W-:Y:S05]  /*27d70*/  @!P0 NANOSLEEP.SYNCS 0x989680 ;  /* 0x009896800000895d */ /* 0x008fea0003900000 */
[----:B------:R-:W3:Y:S02]  /*27d80*/  @!P0 SYNCS.PHASECHK.TRANS64 P0, [R4+URZ], R5 ;  /* 0x00000005040085a7 */ /* 0x000ee4000800007f */
[----:B---3--:R-:W-:Y:S05]  /*27d90*/  @!P0 BRA `(.L_x_8916) ;  /* 0xfffffffc00f08947 */ /* 0x008fea000383ffff */
[----:B------:R-:W-:Y:S05]  /*27da0*/  BRA `(.L_x_9028) ;  /* 0xffffffcc00b07947 */ /* 0x000fea000383ffff */
.L_x_9029:
        /* <DEDUP_REMOVED lines=13> */
.L_x_15187:


//--------------------- .text._ZN7cutlass13device_kernelIN5flash11enable_sm90INS1_16FlashAttnFwdSm90INS1_25CollectiveMainloopFwdSm90ILi2EN4cute5tupleIJNS5_1CILi1EEES8_S8_EEENS6_IJNS7_ILi128EEENS7_ILi96EEENS7_ILi64EEEEEELi256ENS_10bfloat16_tEfNS_4arch4Sm90ELb0ELb0ELb1ELb0ELb0ELb0ELb0ELb1ELb0ELb1ELb1ELb0EEENS1_21CollectiveEpilogueFwdINS6_IJSA_NS7_ILi256EEESB_EEES9_SE_SG_Li256ELb0ELb1ELb1ELb0EEENS1_19SingleTileSchedulerILb0ELb1ELb1ELi128EEEEEEEEEvNT_6ParamsE --------------------------
	.section	.text._ZN7cutlass13device_kernelIN5flash11enable_sm90INS1_16FlashAttnFwdSm90INS1_25CollectiveMainloopFwdSm90ILi2EN4cute5tupleIJNS5_1CILi1EEES8_S8_EEENS6_IJNS7_ILi128EEENS7_ILi96EEENS7_ILi64EEEEEELi256ENS_10bfloat16_tEfNS_4arch4Sm90ELb0ELb0ELb1ELb0ELb0ELb0ELb0ELb1ELb0ELb1ELb1ELb0EEENS1_21CollectiveEpilogueFwdINS6_IJSA_NS7_ILi256EEESB_EEES9_SE_SG_Li256ELb0ELb1ELb1ELb0EEENS1_19SingleTileSchedulerILb0ELb1ELb1ELi128EEEEEEEEEvNT_6ParamsE,"ax",@progbits
	.align	128
.text._ZN7cutlass13device_kernelIN5flash11enable_sm90INS1_16FlashAttnFwdSm90INS1_25CollectiveMainloopFwdSm90ILi2EN4cute5tupleIJNS5_1CILi1EEES8_S8_EEENS6_IJNS7_ILi128EEENS7_ILi96EEENS7_ILi64EEEEEELi256ENS_10bfloat16_tEfNS_4arch4Sm90ELb0ELb0ELb1ELb0ELb0ELb0ELb0ELb1ELb0ELb1ELb1ELb0EEENS1_21CollectiveEpilogueFwdINS6_IJSA_NS7_ILi256EEESB_EEES9_SE_SG_Li256ELb0ELb1ELb1ELb0EEENS1_19SingleTileSchedulerILb0ELb1ELb1ELi128EEEEEEEEEvNT_6ParamsE:
        .type           _ZN7cutlass13device_kernelIN5flash11enable_sm90INS1_16FlashAttnFwdSm90INS1_25CollectiveMainloopFwdSm90ILi2EN4cute5tupleIJNS5_1CILi1EEES8_S8_EEENS6_IJNS7_ILi128EEENS7_ILi96EEENS7_ILi64EEEEEELi256ENS_10bfloat16_tEfNS_4arch4Sm90ELb0ELb0ELb1ELb0ELb0ELb0ELb0ELb1ELb0ELb1ELb1ELb0EEENS1_21CollectiveEpilogueFwdINS6_IJSA_NS7_ILi256EEESB_EEES9_SE_SG_Li256ELb0ELb1ELb1ELb0EEENS1_19SingleTileSchedulerILb0ELb1ELb1ELi128EEEEEEEEEvNT_6ParamsE,@function
        .size           _ZN7cutlass13device_kernelIN5flash11enable_sm90INS1_16FlashAttnFwdSm90INS1_25CollectiveMainloopFwdSm90ILi2EN4cute5tupleIJNS5_1CILi1EEES8_S8_EEENS6_IJNS7_ILi128EEENS7_ILi96EEENS7_ILi64EEEEEELi256ENS_10bfloat16_tEfNS_4arch4Sm90ELb0ELb0ELb1ELb0ELb0ELb0ELb0ELb1ELb0ELb1ELb1ELb0EEENS1_21CollectiveEpilogueFwdINS6_IJSA_NS7_ILi256EEESB_EEES9_SE_SG_Li256ELb0ELb1ELb1ELb0EEENS1_19SingleTileSchedulerILb0ELb1ELb1ELi128EEEEEEEEEvNT_6ParamsE,(.L_x_15188 - _ZN7cutlass13device_kernelIN5flash11enable_sm90INS1_16FlashAttnFwdSm90INS1_25CollectiveMainloopFwdSm90ILi2EN4cute5tupleIJNS5_1CILi1EEES8_S8_EEENS6_IJNS7_ILi128EEENS7_ILi96EEENS7_ILi64EEEEEELi256ENS_10bfloat16_tEfNS_4arch4Sm90ELb0ELb0ELb1ELb0ELb0ELb0ELb0ELb1ELb0ELb1ELb1ELb0EEENS1_21CollectiveEpilogueFwdINS6_IJSA_NS7_ILi256EEESB_EEES9_SE_SG_Li256ELb0ELb1ELb1ELb0EEENS1_19SingleTileSchedulerILb0ELb1ELb1ELi128EEEEEEEEEvNT_6ParamsE)
        .other          _ZN7cutlass13device_kernelIN5flash11enable_sm90INS1_16FlashAttnFwdSm90INS1_25CollectiveMainloopFwdSm90ILi2EN4cute5tupleIJNS5_1CILi1EEES8_S8_EEENS6_IJNS7_ILi128EEENS7_ILi96EEENS7_ILi64EEEEEELi256ENS_10bfloat16_tEfNS_4arch4Sm90ELb0ELb0ELb1ELb0ELb0ELb0ELb0ELb1ELb0ELb1ELb1ELb0EEENS1_21CollectiveEpilogueFwdINS6_IJSA_NS7_ILi256EEESB_EEES9_SE_SG_Li256ELb0ELb1ELb1ELb0EEENS1_19SingleTileSchedulerILb0ELb1ELb1ELi128EEEEEEEEEvNT_6ParamsE,@"STO_CUDA_ENTRY STV_DEFAULT"
_ZN7cutlass13device_kernelIN5flash11enable_sm90INS1_16FlashAttnFwdSm90INS1_25CollectiveMainloopFwdSm90ILi2EN4cute5tupleIJNS5_1CILi1EEES8_S8_EEENS6_IJNS7_ILi128EEENS7_ILi96EEENS7_ILi64EEEEEELi256ENS_10bfloat16_tEfNS_4arch4Sm90ELb0ELb0ELb1ELb0ELb0ELb0ELb0ELb1ELb0ELb1ELb1ELb0EEENS1_21CollectiveEpilogueFwdINS6_IJSA_NS7_ILi256EEESB_EEES9_SE_SG_Li256ELb0ELb1ELb1ELb0EEENS1_19SingleTileSchedulerILb0ELb1ELb1ELi128EEEEEEEEEvNT_6ParamsE:
        /* <DEDUP_REMOVED lines=18> */
.L_x_9031:
[----:B------:R-:W-:Y:S05]  /*0120*/  BSYNC B0 ;  /* 0x0000000000007941 */ /* 0x000fea0003800000 */
.L_x_9030:
        /* <DEDUP_REMOVED lines=41> */
.L_x_9032:
        /* <DEDUP_REMOVED lines=22> */
.L_x_9033:
        /* <DEDUP_REMOVED lines=18> */
.L_x_9034:
        /* <DEDUP_REMOVED lines=22> */
.L_x_9035:
        /* <DEDUP_REMOVED lines=22> */
.L_x_9036:
        /* <DEDUP_REMOVED lines=8> */
.L_x_9039:
[----:B------:R-:W-:-:S08]  /*0980*/  NOP ;  /* 0x0000000000007918 */ /* 0x000fd00000000000 */
[----:B------:R-:W0:Y:S02]  /*0990*/  USETMAXREG.TRY_ALLOC.CTAPOOL UP0, 0xf0 ;  /* 0x000000f0000079c8 */ /* 0x000e240008000600 */
[----:B0-----:R-:W-:-:S13]  /*09a0*/  PLOP3.LUT P0, PT, PT, PT, UP0, 0x80, 0x0 ;  /* 0x000000000000781c */ /* 0x001fda0003f0f008 */
[----:B------:R-:W-:Y:S05]  /*09b0*/  @!P0 BRA `(.L_x_9039) ;  /* 0xfffffffc00f08947 */ /* 0x000fea000383ffff */
[----:B------:R-:W0:Y:S01]  /*09c0*/  S2UR UR6, SR_CTAID.Y ;  /* 0x00000000000679c3 */ /* 0x000e220000002600 */
[----:B------:R-:W-:-:S07]  /*09d0*/  ULDC UR7, c[0x0][0xc50] ;  /* 0x0003140000077ab9 */ /* 0x000fce0000000800 */
[----:B------:R-:W-:Y:S08]  /*09e0*/  BAR.ARV 0x8, 0x180 ;  /* 0x0206000000007b1d */ /* 0x000ff00000002000 */
[----:B------:R-:W1:Y:S01]  /*09f0*/  S2UR UR8, SR_CTAID.Z ;  /* 0x00000000000879c3 */ /* 0x000e620000002700 */
[----:B------:R-:W-:Y:S01]  /*0a00*/  ISETP.NE.AND P0, PT, R2, 0x1, PT ;  /* 0x000000010200780c */ /* 0x000fe20003f05270 */
[----:B------:R-:W-:-:S11]  /*0a10*/  UISETP.NE.AND UP0, UPT, UR7, 0x1, UPT ;  /* 0x000000010700788c */ /* 0x000fd6000bf05270 */
[----:B------:R-:W-:Y:S01]  /*0a20*/  @UP0 ULDC UR4, c[0x0][0xc54] ;  /* 0x0003150000040ab9 */ /* 0x000fe20000000800 */
[----:B------:R-:W-:Y:S06]  /*0a30*/  @!P0 BAR.ARV 0x9, 0x100 ;  /* 0x0244000000008b1d */ /* 0x000fec0000002000 */
[----:B0-----:R-:W-:Y:S01]  /*0a40*/  UIMAD.WIDE.U32 UR4, UR6, UR4, URZ ;  /* 0x00000004060472a5 */ /* 0x001fe2000f8e003f */
[----:B------:R-:W-:Y:S01]  /*0a50*/  @UP0 ULDC UR9, c[0x0][0xc58] ;  /* 0x0003160000090ab9 */ /* 0x000fe20000000800 */
[----:B------:R-:W-:Y:S01]  /*0a60*/  UMOV UR36, UR6 ;  /* 0x0000000600247c82 */ /* 0x000fe20008000000 */
[----:B-1----:R-:W-:Y:S01]  /*0a70*/  ISETP.LE.AND P0, PT, RZ, UR8, PT ;  /* 0x00000008ff007c0c */ /* 0x002fe2000bf03270 */
[----:B------:R-:W-:-:S04]  /*0a80*/  @UP0 USHF.R.U32.HI UR36, URZ, UR9, UR5 ;  /* 0x000000093f240299 */ /* 0x000fc80008011605 */
[----:B------:R-:W-:-:S04]  /*0a90*/  UIADD3 UR4, -UR36, URZ, URZ ;  /* 0x0000003f24047290 */ /* 0x000fc8000fffe13f */
[----:B------:R-:W-:-:S04]  /*0aa0*/  UIMAD UR7, UR7, UR4, UR6 ;  /* 0x00000004070772a4 */ /* 0x000fc8000f8e0206 */
[----:B------:R-:W-:Y:S08]  /*0ab0*/  @!P0 BRA `(.L_x_9040) ;  /* 0x000000b800208947 */ /* 0x000ff00003800000 */
[----:B------:R-:W-:Y:S01]  /*0ac0*/  ULDC.64 UR4, c[0x0][0x418] ;  /* 0x0001060000047ab9 */ /* 0x000fe20000000a00 */
[----:B------:R-:W-:Y:S01]  /*0ad0*/  ULDC UR39, c[0x0][0x424] ;  /* 0x0001090000277ab9 */ /* 0x000fe20000000800 */
[----:B------:R-:W-:Y:S02]  /*0ae0*/  UISETP.NE.U32.AND UP0, UPT, UR4, URZ, UPT ;  /* 0x0000003f0400728c */ /* 0x000fe4000bf05070 */
        /* <DEDUP_REMOVED lines=8> */
[----:B------:R-:W-:-:S04]  /*0b70*/  UIMAD.WIDE UR4, UR4, 0x2aaaaaab, URZ ;  /* 0x2aaaaaab040478a5 */ /* 0x000fc8000f8e023f */
[----:B------:R-:W-:-:S03]  /*0b80*/  USHF.R.U32.HI UR6, URZ, 0x1f, UR5 ;  /* 0x0000001f3f067899 */ /* 0x000fc60008011605 */
[----:B------:R-:W-:Y:S01]  /*0b90*/  UMOV UR4, URZ ;  /* 0x0000003f00047c82 */ /* 0x000fe20008000000 */
[----:B------:R-:W-:-:S04]  /*0ba0*/  ULEA.HI.SX32 UR6, UR5, UR6, 0x1c ;  /* 0x0000000605067291 */ /* 0x000fc8000f8fe23f */
[----:B------:R-:W-:Y:S08]  /*0bb0*/  @!P0 BRA `(.L_x_9041) ;  /* 0x0000000000908947 */ /* 0x000ff00003800000 */
        /* <DEDUP_REMOVED lines=11> */
[----:B------:R-:W-:-:S04]  /*0c70*/  IABS R5, R5 ;  /* 0x0000000500057213 */ /* 0x000fc80000000000 */
[----:B------:R-:W-:-:S04]  /*0c80*/  MOV R4, R5 ;  /* 0x0000000500047202 */ /* 0x000fc80000000f00 */
        /* <DEDUP_REMOVED lines=23> */
.L_x_9041:
[----:B------:R-:W-:Y:S01]  /*0e00*/  UIMAD UR37, UR37, UR4, URZ ;  /* 0x00000004252572a4 */ /* 0x000fe2000f8e023f */
[----:B------:R-:W-:Y:S01]  /*0e10*/  IMAD.U32 R0, RZ, RZ, UR6 ;  /* 0x00000006ff007e24 */ /* 0x000fe2000f8e00ff */
[----:B------:R-:W0:Y:S01]  /*0e20*/  S2R R4, SR_TID.X ;  /* 0x0000000000047919 */ /* 0x000e220000002100 */
[----:B------:R-:W-:Y:S01]  /*0e30*/  IMAD.U32 R3, RZ, RZ, UR4 ;  /* 0x00000004ff037e24 */ /* 0x000fe2000f8e00ff */
[----:B------:R-:W-:Y:S01]  /*0e40*/  PLOP3.LUT P0, PT, PT, PT, PT, 0x80, 0x0 ;  /* 0x000000000000781c */ /* 0x000fe20003f0f070 */
[----:B------:R-:W-:Y:S01]  /*0e50*/  IMAD.MOV.U32 R5, RZ, RZ, RZ ;  /* 0x000000ffff057224 */ /* 0x000fe200078e00ff */
[----:B------:R-:W-:Y:S02]  /*0e60*/  MOV R6, RZ ;  /* 0x000000ff00067202 */ /* 0x000fe40000000f00 */
        /* <DEDUP_REMOVED lines=27> */
[----:B0-----:R-:W-:Y:S01]  /*1020*/  VIADD R16, R4, 0xffffff80 ;  /* 0xffffff8004107836 */ /* 0x001fe20000000000 */
        /* <DEDUP_REMOVED lines=76> */
.L_x_9043:
[----:B------:R-:W-:Y:S01]  /*14f0*/  SHF.L.U32 R7, RZ, 0x1f, RZ ;  /* 0x0000001fff077819 */ /* 0x000fe200000006ff */
[----:B------:R-:W-:-:S03]  /*1500*/  VIADD R0, R2, 0x8 ;  /* 0x0000000802007836 */ /* 0x000fc60000000000 */
[----:B------:R-:W0:Y:S02]  /*1510*/  SYNCS.PHASECHK.TRANS64.TRYWAIT P0, [UR38+0x22800], R7 ;  /* 0x02280007ff0075a7 */ /* 0x000e240008000166 */
[----:B0-----:R-:W-:Y:S05]  /*1520*/  @!P0 BRA `(.L_x_9044) ;  /* 0x000000ac008c8947 */ /* 0x001fea0003800000 */
.L_x_9150:
[----:B------:R-:W-:Y:S05]  /*1530*/  WARPSYNC.ALL ;  /* 0x0000000000007948 */ /* 0x000fea0003800000 */
[----:B------:R-:W-:Y:S01]  /*1540*/  ULOP3.LUT UR4, UR42, 0x1, URZ, 0xfc, !UPT ;  /* 0x000000012a047892 */ /* 0x000fe2000f8efc3f */
[----:B------:R1:W-:Y:S03]  /*1550*/  BAR.SYNC.DEFER_BLOCKING R0, 0x100 ;  /* 0x000400000000751d */ /* 0x0003e60000010000 */
[----:B------:R-:W-:-:S06]  /*1560*/  UISETP.NE.AND UP0, UPT, UR4, 0x3, UPT ;  /* 0x000000030400788c */ /* 0x000fcc000bf05270 */
[----:B------:R-:W-:-:S13]  /*1570*/  PLOP3.LUT P0, PT, PT, PT, UP0, 0x80, 0x0 ;  /* 0x000000000000781c */ /* 0x000fda0003f0f008 */
[----:B-1----:R-:W-:Y:S05]  /*1580*/  @!P0 BRA `(.L_x_9045) ;  /* 0x0000000000048947 */ /* 0x002fea0003800000 */
[----:B------:R-:W-:Y:S01]  /*1590*/  BPT.TRAP 0x1 ;  /* 0x000000040000795c */ /* 0x000fe20000300000 */
.L_x_9045:
[----:B------:R1:W2:Y:S01]  /*15a0*/  SYNCS.PHASECHK.TRANS64.TRYWAIT P1, [UR38+0x22830], R7 ;  /* 0x02283007ff0075a7 */ /* 0x0002a20008020166 */
[----:B------:R-:W-:Y:S05]  /*15b0*/  @!P0 BRA `(.L_x_9046) ;  /* 0x0000000000048947 */ /* 0x000fea0003800000 */
[----:B------:R-:W-:Y:S01]  /*15c0*/  BPT.TRAP 0x1 ;  /* 0x000000040000795c */ /* 0x000fe20000300000 */
.L_x_9046:
[----:B--2---:R-:W-:Y:S05]  /*15d0*/  @P1 BRA `(.L_x_9047) ;  /* 0x0000000000081947 */ /* 0x004fea0003800000 */
[----:B------:R-:W2:Y:S02]  /*15e0*/  SYNCS.PHASECHK.TRANS64.TRYWAIT P1, [UR38+0x22830], R7 ;  /* 0x02283007ff0075a7 */ /* 0x000ea40008020166 */
[----:B--2---:R-:W-:Y:S05]  /*15f0*/  @!P1 BRA `(.L_x_9048) ;  /* 0x000000ac00709947 */ /* 0x004fea0003800000 */
.L_x_9047:
[----:B------:R-:W-:Y:S01]  /*1600*/  UIADD3 UR4, UR38, 0x1c400, URZ ;  /* 0x0001c40026047890 */ /* 0x000fe2000fffe03f */
[----:B------:R-:W-:Y:S01]  /*1610*/  WARPGROUP.ARRIVE ;  /* 0x00000000000079c5 */ /* 0x000fe20000000000 */
[----:B------:R-:W-:Y:S01]  /*1620*/  ULOP3.LUT UR8, UR41, 0x10000, URZ, 0xfc, !UPT ;  /* 0x0001000029087892 */ /* 0x000fe2000f8efc3f */
[----:B------:R-:W-:Y:S01]  /*1630*/  LOP3.LUT R17, R17, 0xffffff80, RZ, 0xc0, !PT ;  /* 0xffffff8011117812 */ /* 0x000fe200078ec0ff */
[----:B------:R-:W-:Y:S01]  /*1640*/  USHF.R.U32.HI UR4, URZ, 0x4, UR4 ;  /* 0x000000043f047899 */ /* 0x000fe20008011604 */
[----:B------:R-:W-:Y:S01]  /*1650*/  P2R R11, PR, RZ, 0x1 ;  /* 0x00000001ff0b7803 */ /* 0x000fe20000000000 */
[----:B------:R-:W-:Y:S01]  /*1660*/  UMOV UR9, 0x40000040 ;  /* 0x4000004000097882 */ /* 0x000fe20000000000 */
[----:B------:R-:W-:Y:S01]  /*1670*/  UMOV UR7, 0x40000040 ;  /* 0x4000004000077882 */ /* 0x000fe20000000000 */
[----:B------:R-:W-:Y:S01]  /*1680*/  ULOP3.LUT UR4, UR4, 0x3fff, URZ, 0xc0, !UPT ;  /* 0x00003fff04047892 */ /* 0x000fe2000f8ec03f */
[----:B------:R-:W-:Y:S01]  /*1690*/  IMAD.IADD R17, R16, 0x1, -R17 ;  /* 0x0000000110117824 */ /* 0x000fe200078e0a11 */
[----:B------:R-:W-:Y:S01]  /*16a0*/  UMOV UR5, UR9 ;  /* 0x0000000900057c82 */ /* 0x000fe20008000000 */
[----:B------:R-:W-:Y:S01]  /*16b0*/  UIADD3 UR12, UR8, 0x2, URZ ;  /* 0x00000002080c7890 */ /* 0x000fe2000fffe03f */
[----:B------:R-:W2:Y:S01]  /*16c0*/  S2R R13, SR_TID.X ;  /* 0x00000000000d7919 */ /* 0x000ea20000002100 */
[----:B------:R-:W-:Y:S01]  /*16d0*/  ULOP3.LUT UR6, UR4, 0x10000, URZ, 0xfc, !UPT ;  /* 0x0001000004067892 */ /* 0x000fe2000f8efc3f */
[----:B0-----:R-:W-:Y:S01]  /*16e0*/  SHF.R.S32.HI R4, RZ, 0x1f, R17 ;  /* 0x0000001fff047819 */ /* 0x001fe20000011411 */
[----:B------:R-:W-:Y:S01]  /*16f0*/  UMOV UR13, 0x40000040 ;  /* 0x40000040000d7882 */ /* 0x000fe20000000000 */
[----:B------:R-:W-:Y:S01]  /*1700*/  UMOV UR4, UR8 ;  /* 0x0000000800047c82 */ /* 0x000fe20008000000 */
[----:B------:R-:W-:Y:S01]  /*1710*/  UIADD3 UR14, UR6, 0x2, URZ ;  /* 0x00000002060e7890 */ /* 0x000fe2000fffe03f */
[----:B------:R-:W-:Y:S01]  /*1720*/  LEA.HI R4, R4, R17, RZ, 0x2 ;  /* 0x0000001104047211 */ /* 0x000fe200078f10ff */
[----:B------:R-:W-:Y:S01]  /*1730*/  UMOV UR15, 0x40000040 ;  /* 0x40000040000f7882 */ /* 0x000fe20000000000 */
[----:B------:R-:W-:-:S02]  /*1740*/  UIADD3 UR16, UR8, 0x4, URZ ;  /* 0x0000000408107890 */ /* 0x000fc4000fffe03f */
[----:B------:R-:W-:Y:S01]  /*1750*/  HGMMA.64x96x16.F32.BF16 R24, gdesc[UR4], RZ, !UPT, gsb0 ;  /* 0x01600000041879f0 */ /* 0x000fe2000c0018ff */
[----:B------:R-:W-:Y:S01]  /*1760*/  UIADD3 UR18, UR6, 0x4, URZ ;  /* 0x0000000406127890 */ /* 0x000fe2000fffe03f */
[----:B------:R-:W-:Y:S01]  /*1770*/  LOP3.LUT R4, R4, 0x7ffffffc, RZ, 0xc0, !PT ;  /* 0x7ffffffc04047812 */ /* 0x000fe200078ec0ff */
[----:B------:R-:W-:Y:S01]  /*1780*/  UMOV UR17, 0x40000040 ;  /* 0x4000004000117882 */ /* 0x000fe20000000000 */
[----:B------:R-:W-:Y:S01]  /*1790*/  UMOV UR19, 0x40000040 ;  /* 0x4000004000137882 */ /* 0x000fe20000000000 */
[----:B------:R-:W-:Y:S02]  /*17a0*/  UIADD3 UR20, UR8, 0x6, URZ ;  /* 0x0000000608147890 */ /* 0x000fe4000fffe03f */
[----:B------:R-:W-:Y:S01]  /*17b0*/  UIADD3 UR22, UR6, 0x6, URZ ;  /* 0x0000000606167890 */ /* 0x000fe2000fffe03f */
[----:B------:R-:W-:Y:S01]  /*17c0*/  IMAD.IADD R4, R17, 0x1, -R4 ;  /* 0x0000000111047824 */ /* 0x000fe200078e0a04 */
[----:B------:R-:W-:Y:S01]  /*17d0*/  UMOV UR21, 0x40000040 ;  /* 0x4000004000157882 */ /* 0x000fe20000000000 */
[----:B------:R-:W-:Y:S01]  /*17e0*/  UMOV UR23, 0x40000040 ;  /* 0x4000004000177882 */ /* 0x000fe20000000000 */
[----:B------:R-:W-:Y:S01]  /*17f0*/  ULDC UR4, c[0x0][0x9d8] ;  /* 0x0002760000047ab9 */ /* 0x000fe20000000800 */
[----:B------:R-:W-:Y:S01]  /*1800*/  UIMAD UR39, UR40, -0x60, UR39 ;  /* 0xffffffa0282778a4 */ /* 0x000fe2000f8e0227 */
[----:B------:R-:W-:-:S03]  /*1810*/  ULDC UR7, c[0x0][0x988] ;  /* 0x0002620000077ab9 */ /* 0x000fc60000000800 */
[----:B------:R-:W-:-:S06]  /*1820*/  UIADD3 UR39, UR39, 0x60, URZ ;  /* 0x0000006027277890 */ /* 0x000fcc000fffe03f */
[----:B------:R-:W-:Y:S01]  /*1830*/  IMAD.U32 R3, RZ, RZ, UR39 ;  /* 0x00000027ff037e24 */ /* 0x000fe2000f8e00ff */
[----:B--2---:R-:W-:-:S03]  /*1840*/  LOP3.LUT R13, R13, 0x7f, RZ, 0xc0, !PT ;  /* 0x0000007f0d0d7812 */ /* 0x004fc600078ec0ff */
[----:B------:R-:W-:-:S05]  /*1850*/  IMAD R4, R4, -0x2, R3 ;  /* 0xfffffffe04047824 */ /* 0x000fca00078e0203 */
        /* <DEDUP_REMOVED lines=82> */
[----:B------:R-:W-:-:S04]  /*1d80*/  FMUL.FTZ R71, R71, UR4 ;  /* 0x0000000447477c20 */ /* 0x000fc80008410000 */
[----:B------:R-:W3:Y:S01]  /*1d90*/  MUFU.TANH R36, R36 ;  /* 0x0000002400247308 */ /* 0x000ee20000002400 */
[----:B0-----:R-:W-:-:S04]  /*1da0*/  FSEL R33, R33, -INF , P2 ;  /* 0xff80000021217808 */ /* 0x001fc80001000000 */
[----:B------:R-:W-:-:S03]  /*1db0*/  FMNMX.FTZ R3, R33, R8, !PT ;  /* 0x0000000821037209 */ /* 0x000fc60007810000 */
[----:B------:R-:W0:Y:S01]  /*1dc0*/  MUFU.TANH R30, R30 ;  /* 0x0000001e001e7308 */ /* 0x000e220000002400 */
[----:B--2---:R-:W-:Y:S02]  /*1dd0*/  FSEL R6, R27, -INF , P5 ;  /* 0xff8000001b067808 */ /* 0x004fe40002800000 */
[----:B------:R-:W-:-:S05]  /*1de0*/  ISETP.GT.AND P5, PT, R4, 0x19, PT ;  /* 0x000000190400780c */ /* 0x000fca0003fa4270 */
[----:B------:R-:W2:Y:S01]  /*1df0*/  MUFU.TANH R37, R37 ;  /* 0x0000002500257308 */ /* 0x000ea20000002400 */
[----:B---3--:R-:W-:-:S04]  /*1e00*/  FSEL R36, R36, -INF , P6 ;  /* 0xff80000024247808 */ /* 0x008fc80003000000 */
[----:B------:R-:W-:-:S03]  /*1e10*/  FMNMX.FTZ R8, R36, R3, !PT ;  /* 0x0000000324087209 */ /* 0x000fc60007810000 */
[----:B------:R-:W3:Y:S01]  /*1e20*/  MUFU.TANH R31, R31 ;  /* 0x0000001f001f7308 */ /* 0x000ee20000002400 */
[----:B0-----:R-:W-:Y:S02]  /*1e30*/  FSEL R30, R30, -INF , P4 ;  /* 0xff8000001e1e7808 */ /* 0x001fe40002000000 */
[----:B------:R-:W-:-:S05]  /*1e40*/  ISETP.GT.AND P4, PT, R4, 0x20, PT ;  /* 0x000000200400780c */ /* 0x000fca0003f84270 */
[----:B------:R-:W0:Y:S01]  /*1e50*/  MUFU.TANH R40, R40 ;  /* 0x0000002800287308 */ /* 0x000e220000002400 */
[----:B--2---:R-:W-:-:S04]  /*1e60*/  FSEL R37, R37, -INF , P5 ;  /* 0xff80000025257808 */ /* 0x004fc80002800000 */
[----:B------:R-:W-:-:S03]  /*1e70*/  FMNMX.FTZ R3, R37, R8, !PT ;  /* 0x0000000825037209 */ /* 0x000fc60007810000 */
[----:B------:R-:W2:Y:S01]  /*1e80*/  MUFU.TANH R34, R34 ;  /* 0x0000002200227308 */ /* 0x000ea20000002400 */
[----:B---3--:R-:W-:Y:S02]  /*1e90*/  FSEL R31, R31, -INF , P3 ;  /* 0xff8000001f1f7808 */ /* 0x008fe40001800000 */
[----:B------:R-:W-:-:S05]  /*1ea0*/  ISETP.GT.AND P3, PT, R4, 0x21, PT ;  /* 0x000000210400780c */ /* 0x000fca0003f64270 */
        /* <DEDUP_REMOVED lines=88> */
[----:B---3--:R-:W-:-:S04]  /*2430*/  FSEL R69, R69, -INF , P1 ;  /* 0xff80000045457808 */ /* 0x008fc80000800000 */
[----:B------:R-:W-:-:S03]  /*2440*/  FMNMX.FTZ R4, R69, R4, !PT ;  /* 0x0000000445047209 */ /* 0x000fc60007810000 */
[----:B------:R-:W3:Y:S01]  /*2450*/  MUFU.TANH R66, R66 ;  /* 0x0000004200427308 */ /* 0x000ee20000002400 */
[----:B0-----:R-:W-:Y:S01]  /*2460*/  FSEL R62, R62, -INF , P6 ;  /* 0xff8000003e3e7808 */ /* 0x001fe20003000000 */
[----:B------:R-:W0:Y:S06]  /*2470*/  SHFL.BFLY PT, R3, R4, 0x2, 0x1f ;  /* 0x0c401f0004037f89 */ /* 0x000e2c00000e0000 */
[----:B------:R-:W4:Y:S01]  /*2480*/  MUFU.TANH R67, R67 ;  /* 0x0000004300437308 */ /* 0x000f220000002400 */
[----:B--2---:R-:W-:-:S07]  /*2490*/  FSEL R63, R63, -INF , P5 ;  /* 0xff8000003f3f7808 */ /* 0x004fce0002800000 */
[----:B------:R-:W2:Y:S01]  /*24a0*/  MUFU.TANH R70, R70 ;  /* 0x0000004600467308 */ /* 0x000ea20000002400 */
[----:B---3--:R-:W-:-:S07]  /*24b0*/  FSEL R66, R66, -INF , P4 ;  /* 0xff80000042427808 */ /* 0x008fce0002000000 */
[----:B------:R-:W3:Y:S01]  /*24c0*/  MUFU.TANH R71, R71 ;  /* 0x0000004700477308 */ /* 0x000ee20000002400 */
[----:B----4-:R-:W-:Y:S02]  /*24d0*/  FSEL R67, R67, -INF , P3 ;  /* 0xff80000043437808 */ /* 0x010fe40001800000 */
[----:B0-----:R-:W-:-:S05]  /*24e0*/  FMNMX.FTZ R8, R4, R3, !PT ;  /* 0x0000000304087209 */ /* 0x001fca0007810000 */
[----:B------:R-:W0:Y:S01]  /*24f0*/  SHFL.BFLY PT, R3, R8, 0x1, 0x1f ;  /* 0x0c201f0008037f89 */ /* 0x000e2200000e0000 */
[----:B--2---:R-:W-:Y:S02]  /*2500*/  FSEL R70, R70, -INF , P2 ;  /* 0xff80000046467808 */ /* 0x004fe40001000000 */
[----:B---3--:R-:W-:Y:S02]  /*2510*/  FSEL R71, R71, -INF , P1 ;  /* 0xff80000047477808 */ /* 0x008fe40000800000 */
[----:B0-----:R-:W-:-:S04]  /*2520*/  FMNMX.FTZ R3, R8, R3, !PT ;  /* 0x0000000308037209 */ /* 0x001fc80007810000 */
[C---:B------:R-:W-:Y:S01]  /*2530*/  FSETP.NEU.FTZ.AND P0, PT, R3.reuse, -INF , PT ;  /* 0xff8000000300780b */ /* 0x040fe20003f1d000 */
[----:B------:R-:W-:-:S05]  /*2540*/  FMUL.FTZ R9, R3, UR7 ;  /* 0x0000000703097c20 */ /* 0x000fca0008410000 */
[----:B------:R-:W-:Y:S02]  /*2550*/  FSEL R10, R9, RZ, P0 ;  /* 0x000000ff090a7208 */ /* 0x000fe40000000000 */
[----:B------:R-:W-:Y:S02]  /*2560*/  FMNMX.FTZ R9, R5, R6, !PT ;  /* 0x0000000605097209 */ /* 0x000fe40007810000 */
[----:B------:R-:W-:Y:S01]  /*2570*/  ISETP.NE.AND P0, PT, R11, RZ, PT ;  /* 0x000000ff0b00720c */ /* 0x000fe20003f05270 */
        /* <DEDUP_REMOVED lines=13> */
[----:B------:R-:W-:Y:S01]  /*2650*/  FMNMX.FTZ R9, R35, R4, !PT ;  /* 0x0000000423097209 */ /* 0x000fe20007810000 */
[----:B------:R-:W0:Y:S01]  /*2660*/  MUFU.EX2 R25, R25 ;  /* 0x0000001900197308 */ /* 0x000e220000000800 */
        /* <DEDUP_REMOVED lines=15> */
[----:B------:R-:W2:Y:S01]  /*2760*/  MUFU.EX2 R29, R29 ;  /* 0x0000001d001d7308 */ /* 0x000ea20000000800 */
[--C-:B------:R-:W-:Y:S01]  /*2770*/  FFMA.FTZ R61, R61, UR7, -R10.reuse ;  /* 0x000000073d3d7c23 */ /* 0x100fe2000801080a */
[--C-:B------:R-:W-:Y:S01]  /*2780*/  FFMA.FTZ R64, R64, UR7, -R10.reuse ;  /* 0x0000000740407c23 */ /* 0x100fe2000801080a */
[----:B------:R-:W-:Y:S01]  /*2790*/  FMNMX.FTZ R4, R46, R9, !PT ;  /* 0x000000092e047209 */ /* 0x000fe20007810000 */
[--C-:B------:R-:W-:Y:S01]  /*27a0*/  FFMA.FTZ R65, R65, UR7, -R10.reuse ;  /* 0x0000000741417c23 */ /* 0x100fe2000801080a */
[--C-:B------:R-:W-:Y:S01]  /*27b0*/  FFMA.FTZ R68, R68, UR7, -R10.reuse ;  /* 0x0000000744447c23 */ /* 0x100fe2000801080a */
[----:B------:R-:W-:Y:S01]  /*27c0*/  FFMA.FTZ R10, R69, UR7, -R10 ;  /* 0x00000007450a7c23 */ /* 0x000fe2000801080a */
[----:B------:R-:W-:Y:S01]  /*27d0*/  FMNMX.FTZ R9, R47, R4, !PT ;  /* 0x000000042f097209 */ /* 0x000fe20007810000 */
[----:B------:R-:W-:Y:S01]  /*27e0*/  MUFU.EX2 R32, R32 ;  /* 0x0000002000207308 */ /* 0x000fe20000000800 */
[----:B0-----:R-:W-:-:S02]  /*27f0*/  F2FP.BF16.F32.PACK_AB R152, R25, R24 ;  /* 0x000000181998723e */ /* 0x001fc400000010ff */
[----:B------:R-:W-:-:S04]  /*2800*/  FMNMX.FTZ R4, R50, R9, !PT ;  /* 0x0000000932047209 */ /* 0x000fc80007810000 */
[----:B------:R-:W-:Y:S01]  /*2810*/  FMNMX.FTZ R9, R51, R4, !PT ;  /* 0x0000000433097209 */ /* 0x000fe20007810000 */
[----:B------:R-:W0:Y:S01]  /*2820*/  MUFU.EX2 R33, R33 ;  /* 0x0000002100217308 */ /* 0x000e220000000800 */
[----:B--2---:R-:W-:Y:S02]  /*2830*/  F2FP.BF16.F32.PACK_AB R154, R29, R28 ;  /* 0x0000001c1d9a723e */ /* 0x004fe400000010ff */
[----:B------:R-:W-:-:S04]  /*2840*/  FMNMX.FTZ R4, R54, R9, !PT ;  /* 0x0000000936047209 */ /* 0x000fc80007810000 */
[----:B------:R-:W-:Y:S01]  /*2850*/  FMNMX.FTZ R9, R55, R4, !PT ;  /* 0x0000000437097209 */ /* 0x000fe20007810000 */
[----:B------:R-:W-:Y:S03]  /*2860*/  MUFU.EX2 R36, R36 ;  /* 0x0000002400247308 */ /* 0x000fe60000000800 */
[----:B------:R-:W-:-:S04]  /*2870*/  FMNMX.FTZ R4, R58, R9, !PT ;  /* 0x000000093a047209 */ /* 0x000fc80007810000 */
[----:B------:R-:W-:Y:S01]  /*2880*/  FMNMX.FTZ R9, R59, R4, !PT ;  /* 0x000000043b097209 */ /* 0x000fe20007810000 */
[----:B------:R-:W2:Y:S01]  /*2890*/  MUFU.EX2 R37, R37 ;  /* 0x0000002500257308 */ /* 0x000ea20000000800 */
[----:B0-----:R-:W-:Y:S02]  /*28a0*/  F2FP.BF16.F32.PACK_AB R156, R33, R32 ;  /* 0x00000020219c723e */ /* 0x001fe400000010ff */
[----:B------:R-:W-:-:S04]  /*28b0*/  FMNMX.FTZ R4, R62, R9, !PT ;  /* 0x000000093e047209 */ /* 0x000fc80007810000 */
[----:B------:R-:W-:Y:S01]  /*28c0*/  FMNMX.FTZ R9, R63, R4, !PT ;  /* 0x000000043f097209 */ /* 0x000fe20007810000 */
[----:B------:R-:W-:Y:S03]  /*28d0*/  MUFU.EX2 R40, R40 ;  /* 0x0000002800287308 */ /* 0x000fe60000000800 */
[----:B------:R-:W-:-:S04]  /*28e0*/  FMNMX.FTZ R4, R66, R9, !PT ;  /* 0x0000000942047209 */ /* 0x000fc80007810000 */
[----:B------:R-:W-:Y:S01]  /*28f0*/  FMNMX.FTZ R9, R67, R4, !PT ;  /* 0x0000000443097209 */ /* 0x000fe20007810000 */
[----:B------:R-:W0:Y:S01]  /*2900*/  MUFU.EX2 R41, R41 ;  /* 0x0000002900297308 */ /* 0x000e220000000800 */
[----:B--2---:R-:W-:Y:S02]  /*2910*/  F2FP.BF16.F32.PACK_AB R158, R37, R36 ;  /* 0x00000024259e723e */ /* 0x004fe400000010ff */
[----:B------:R-:W-:-:S04]  /*2920*/  FMNMX.FTZ R4, R70, R9, !PT ;  /* 0x0000000946047209 */ /* 0x000fc80007810000 */
[----:B------:R-:W-:Y:S01]  /*2930*/  FMNMX.FTZ R4, R71, R4, !PT ;  /* 0x0000000447047209 */ /* 0x000fe20007810000 */
[----:B------:R-:W-:Y:S04]  /*2940*/  MUFU.EX2 R44, R44 ;  /* 0x0000002c002c7308 */ /* 0x000fe80000000800 */
[----:B------:R-:W2:Y:S04]  /*2950*/  SHFL.BFLY PT, R9, R4, 0x2, 0x1f ;  /* 0x0c401f0004097f89 */ /* 0x000ea800000e0000 */
[----:B------:R-:W3:Y:S01]  /*2960*/  MUFU.EX2 R45, R45 ;  /* 0x0000002d002d7308 */ /* 0x000ee20000000800 */
[----:B0-----:R-:W-:-:S07]  /*2970*/  F2FP.BF16.F32.PACK_AB R160, R41, R40 ;  /* 0x0000002829a0723e */ /* 0x001fce00000010ff */
[----:B------:R-:W-:Y:S08]  /*2980*/  MUFU.EX2 R48, R48 ;  /* 0x0000003000307308 */ /* 0x000ff00000000800 */
[----:B------:R-:W0:Y:S01]  /*2990*/  MUFU.EX2 R49, R49 ;  /* 0x0000003100317308 */ /* 0x000e220000000800 */
[----:B---3--:R-:W-:Y:S02]  /*29a0*/  F2FP.BF16.F32.PACK_AB R162, R45, R44 ;  /* 0x0000002c2da2723e */ /* 0x008fe400000010ff */
[----:B--2---:R-:W-:-:S05]  /*29b0*/  FMNMX.FTZ R9, R4, R9, !PT ;  /* 0x0000000904097209 */ /* 0x004fca0007810000 */
[----:B------:R-:W-:Y:S01]  /*29c0*/  MUFU.EX2 R52, R52 ;  /* 0x0000003400347308 */ /* 0x000fe20000000800 */
[----:B------:R-:W2:Y:S07]  /*29d0*/  SHFL.BFLY PT, R4, R9, 0x1, 0x1f ;  /* 0x0c201f0009047f89 */ /* 0x000eae00000e0000 */
[----:B------:R-:W3:Y:S01]  /*29e0*/  MUFU.EX2 R53, R53 ;  /* 0x0000003500357308 */ /* 0x000ee20000000800 */
[----:B0-----:R-:W-:-:S07]  /*29f0*/  F2FP.BF16.F32.PACK_AB R164, R49, R48 ;  /* 0x0000003031a4723e */ /* 0x001fce00000010ff */
[----:B------:R-:W-:Y:S08]  /*2a00*/  MUFU.EX2 R56, R56 ;  /* 0x0000003800387308 */ /* 0x000ff00000000800 */
[----:B------:R-:W-:Y:S01]  /*2a10*/  MUFU.EX2 R57, R57 ;  /* 0x0000003900397308 */ /* 0x000fe20000000800 */
[----:B--2---:R-:W-:Y:S02]  /*2a20*/  FMNMX.FTZ R4, R9, R4, !PT ;  /* 0x0000000409047209 */ /* 0x004fe40007810000 */
[----:B---3--:R-:W-:-:S02]  /*2a30*/  F2FP.BF16.F32.PACK_AB R166, R53, R52 ;  /* 0x0000003435a6723e */ /* 0x008fc400000010ff */
[C---:B------:R-:W-:Y:S01]  /*2a40*/  FSETP.NEU.FTZ.AND P1, PT, R4.reuse, -INF , PT ;  /* 0xff8000000400780b */ /* 0x040fe20003f3d000 */
[----:B------:R-:W-:Y:S02]  /*2a50*/  FMUL.FTZ R8, R4, UR7 ;  /* 0x0000000704087c20 */ /* 0x000fe40008410000 */
[----:B------:R-:W-:Y:S03]  /*2a60*/  MUFU.EX2 R9, R10 ;  /* 0x0000000a00097308 */ /* 0x000fe60000000800 */
[----:B------:R-:W-:Y:S02]  /*2a70*/  FSEL R11, R8, RZ, P1 ;  /* 0x000000ff080b7208 */ /* 0x000fe40000800000 */
[----:B------:R-:W-:Y:S02]  /*2a80*/  ISETP.NE.AND P1, PT, R13, RZ, PT ;  /* 0x000000ff0d00720c */ /* 0x000fe40003f25270 */
[----:B------:R-:W-:Y:S01]  /*2a90*/  IADD3 R8, -R2, 0xb, RZ ;  /* 0x0000000b02087810 */ /* 0x000fe20007ffe1ff */
        /* <DEDUP_REMOVED lines=12> */
[----:B------:R2:W3:Y:S01]  /*2b60*/  MUFU.EX2 R12, R6 ;  /* 0x00000006000c7308 */ /* 0x0004e20000000800 */
[----:B0-----:R-:W-:Y:S01]  /*2b70*/  FADD.FTZ R5, R24, R25 ;  /* 0x0000001918057221 */ /* 0x001fe20000010000 */
[--C-:B------:R-:W-:Y:S01]  /*2b80*/  FFMA.FTZ R47, R47, UR7, -R11.reuse ;  /* 0x000000072f2f7c23 */ /* 0x100fe2000801080b */
[----:B------:R-:W-:Y:S01]  /*2b90*/  MOV R10, UR38 ;  /* 0x00000026000a7c02 */ /* 0x000fe20008000f00 */
[--C-:B------:R-:W-:Y:S01]  /*2ba0*/  FFMA.FTZ R50, R50, UR7, -R11.reuse ;  /* 0x0000000732327c23 */ /* 0x100fe2000801080b */
[--C-:B------:R-:W-:Y:S01]  /*2bb0*/  FFMA.FTZ R51, R51, UR7, -R11.reuse ;  /* 0x0000000733337c23 */ /* 0x100fe2000801080b */
[--C-:B------:R-:W-:Y:S01]  /*2bc0*/  FFMA.FTZ R54, R54, UR7, -R11.reuse ;  /* 0x0000000736367c23 */ /* 0x100fe2000801080b */
[----:B------:R-:W-:Y:S01]  /*2bd0*/  FFMA.FTZ R55, R55, UR7, -R11 ;  /* 0x0000000737377c23 */ /* 0x000fe2000801080b */
[----:B------:R-:W0:Y:S01]  /*2be0*/  MUFU.EX2 R30, R30 ;  /* 0x0000001e001e7308 */ /* 0x000e220000000800 */
[----:B--2---:R-:W-:Y:S01]  /*2bf0*/  FADD.FTZ R6, R28, R5 ;  /* 0x000000051c067221 */ /* 0x004fe20000010000 */
[--C-:B------:R-:W-:Y:S01]  /*2c00*/  FFMA.FTZ R58, R58, UR7, -R11.reuse ;  /* 0x000000073a3a7c23 */ /* 0x100fe2000801080b */
[--C-:B------:R-:W-:Y:S01]  /*2c10*/  FFMA.FTZ R59, R59, UR7, -R11.reuse ;  /* 0x000000073b3b7c23 */ /* 0x100fe2000801080b */
[--C-:B------:R-:W-:Y:S01]  /*2c20*/  FFMA.FTZ R62, R62, UR7, -R11.reuse ;  /* 0x000000073e3e7c23 */ /* 0x100fe2000801080b */
[----:B------:R-:W-:Y:S01]  /*2c30*/  FADD.FTZ R5, R29, R6 ;  /* 0x000000061d057221 */ /* 0x000fe20000010000 */
[--C-:B------:R-:W-:Y:S01]  /*2c40*/  FFMA.FTZ R63, R63, UR7, -R11.reuse ;  /* 0x000000073f3f7c23 */ /* 0x100fe2000801080b */
[----:B------:R-:W-:Y:S01]  /*2c50*/  FFMA.FTZ R66, R66, UR7, -R11 ;  /* 0x0000000742427c23 */ /* 0x000fe2000801080b */
[----:B------:R-:W2:Y:S01]  /*2c60*/  MUFU.EX2 R31, R31 ;  /* 0x0000001f001f7308 */ /* 0x000ea20000000800 */
[----:B------:R-:W-:Y:S01]  /*2c70*/  FADD.FTZ R6, R32, R5 ;  /* 0x0000000520067221 */ /* 0x000fe20000010000 */
[----:B---3--:R-:W-:Y:S01]  /*2c80*/  FADD.FTZ R5, R153, R12 ;  /* 0x0000000c99057221 */ /* 0x008fe20000010000 */
[--C-:B------:R-:W-:Y:S01]  /*2c90*/  FFMA.FTZ R67, R67, UR7, -R11.reuse ;  /* 0x0000000743437c23 */ /* 0x100fe2000801080b */
[--C-:B------:R-:W-:Y:S01]  /*2ca0*/  FFMA.FTZ R70, R70, UR7, -R11.reuse ;  /* 0x0000000746467c23 */ /* 0x100fe2000801080b */
[----:B------:R-:W-:Y:S01]  /*2cb0*/  FADD.FTZ R13, R33, R6 ;  /* 0x00000006210d7221 */ /* 0x000fe20000010000 */
[----:B------:R-:W-:Y:S01]  /*2cc0*/  FFMA.FTZ R11, R71, UR7, -R11 ;  /* 0x00000007470b7c23 */ /* 0x000fe2000801080b */
[----:B------:R-:W-:Y:S01]  /*2cd0*/  F2FP.BF16.F32.PACK_AB R153, R12, R153 ;  /* 0x000000990c99723e */ /* 0x000fe200000010ff */
[----:B------:R-:W3:Y:S01]  /*2ce0*/  MUFU.EX2 R34, R34 ;  /* 0x0000002200227308 */ /* 0x000ee20000000800 */
[----:B0-----:R-:W-:Y:S01]  /*2cf0*/  FADD.FTZ R6, R30, R5 ;  /* 0x000000051e067221 */ /* 0x001fe20000010000 */
[----:B------:R-:W-:Y:S01]  /*2d00*/  FADD.FTZ R14, R36, R13 ;  /* 0x0000000d240e7221 */ /* 0x000fe20000010000 */
[----:B------:R-:W-:Y:S01]  /*2d10*/  @!P1 VIADD R5, R10, 0x22840 ;  /* 0x000228400a059836 */ /* 0x000fe20000000000 */
[----:B------:R-:W-:-:S02]  /*2d20*/  F2FP.BF16.F32.PACK_AB R168, R57, R56 ;  /* 0x0000003839a8723e */ /* 0x000fc400000010ff */
[----:B------:R-:W-:Y:S02]  /*2d30*/  FADD.FTZ R15, R37, R14 ;  /* 0x0000000e250f7221 */ /* 0x000fe40000010000 */
[----:B------:R-:W0:Y:S01]  /*2d40*/  MUFU.EX2 R35, R35 ;  /* 0x0000002300237308 */ /* 0x000e220000000800 */
[----:B--2---:R-:W-:Y:S01]  /*2d50*/  FADD.FTZ R13, R31, R6 ;  /* 0x000000061f0d7221 */ /* 0x004fe20000010000 */
[----:B------:R-:W-:Y:S01]  /*2d60*/  @!P1 PRMT R5, RZ, 0x654, R5 ;  /* 0x00000654ff059816 */ /* 0x000fe20000000005 */
[----:B------:R-:W-:Y:S01]  /*2d70*/  FADD.FTZ R14, R40, R15 ;  /* 0x0000000f280e7221 */ /* 0x000fe20000010000 */
[----:B------:R2:W-:Y:S06]  /*2d80*/  BAR.ARV R8, 0x100 ;  /* 0x000400080000751d */ /* 0x0005ec0000002000 */
[----:B------:R-:W4:Y:S01]  /*2d90*/  MUFU.EX2 R38, R38 ;  /* 0x0000002600267308 */ /* 0x000f220000000800 */
[----:B---3--:R-:W-:Y:S01]  /*2da0*/  FADD.FTZ R6, R34, R13 ;  /* 0x0000000d22067221 */ /* 0x008fe20000010000 */
[----:B------:R3:W-:Y:S01]  /*2db0*/  @!P1 SYNCS.ARRIVE.TRANS64.RED.A1T0 RZ, [R5+URZ], RZ ;  /* 0x000000ff05ff99a7 */ /* 0x0007e2000810043f */
[----:B------:R-:W-:Y:S01]  /*2dc0*/  FADD.FTZ R15, R41, R14 ;  /* 0x0000000e290f7221 */ /* 0x000fe20000010000 */
[----:B------:R-:W-:Y:S01]  /*2dd0*/  F2FP.BF16.F32.PACK_AB R155, R31, R30 ;  /* 0x0000001e1f9b723e */ /* 0x000fe200000010ff */
[----:B0-----:R-:W-:-:S03]  /*2de0*/  FADD.FTZ R13, R35, R6 ;  /* 0x00000006230d7221 */ /* 0x001fc60000010000 */
[----:B------:R-:W0:Y:S01]  /*2df0*/  MUFU.EX2 R39, R39 ;  /* 0x0000002700277308 */ /* 0x000e220000000800 */
[----:B------:R-:W-:Y:S01]  /*2e00*/  FADD.FTZ R14, R44, R15 ;  /* 0x0000000f2c0e7221 */ /* 0x000fe20000010000 */
[----:B------:R-:W-:-:S03]  /*2e10*/  F2FP.BF16.F32.PACK_AB R157, R35, R34 ;  /* 0x00000022239d723e */ /* 0x000fc600000010ff */
[----:B------:R-:W-:-:S03]  /*2e20*/  FADD.FTZ R15, R45, R14 ;  /* 0x0000000e2d0f7221 */ /* 0x000fc60000010000 */
[----:B------:R-:W5:Y:S01]  /*2e30*/  MUFU.EX2 R42, R42 ;  /* 0x0000002a002a7308 */ /* 0x000f620000000800 */
[----:B----4-:R-:W-:Y:S01]  /*2e40*/  FADD.FTZ R6, R38, R13 ;  /* 0x0000000d26067221 */ /* 0x010fe20000010000 */
[----:B------:R-:W-:-:S06]  /*2e50*/  FADD.FTZ R14, R48, R15 ;  /* 0x0000000f300e7221 */ /* 0x000fcc0000010000 */
[----:B------:R-:W3:Y:S01]  /*2e60*/  MUFU.EX2 R43, R43 ;  /* 0x0000002b002b7308 */ /* 0x000ee20000000800 */
[C---:B0-----:R-:W-:Y:S01]  /*2e70*/  FADD.FTZ R13, R39.reuse, R6 ;  /* 0x00000006270d7221 */ /* 0x041fe20000010000 */
[----:B------:R-:W-:-:S06]  /*2e80*/  F2FP.BF16.F32.PACK_AB R159, R39, R38 ;  /* 0x00000026279f723e */ /* 0x000fcc00000010ff */
[----:B------:R-:W0:Y:S01]  /*2e90*/  MUFU.EX2 R46, R46 ;  /* 0x0000002e002e7308 */ /* 0x000e220000000800 */
[----:B-----5:R-:W-:Y:S01]  /*2ea0*/  FADD.FTZ R6, R42, R13 ;  /* 0x0000000d2a067221 */ /* 0x020fe20000010000 */
[----:B------:R-:W-:-:S04]  /*2eb0*/  FADD.FTZ R13, R49, R14 ;  /* 0x0000000e310d7221 */ /* 0x000fc80000010000 */
[----:B------:R-:W-:Y:S02]  /*2ec0*/  FADD.FTZ R14, R52, R13 ;  /* 0x0000000d340e7221 */ /* 0x000fe40000010000 */
[----:B------:R-:W4:Y:S01]  /*2ed0*/  MUFU.EX2 R47, R47 ;  /* 0x0000002f002f7308 */ /* 0x000f220000000800 */
[----:B---3--:R-:W-:Y:S01]  /*2ee0*/  FADD.FTZ R5, R43, R6 ;  /* 0x000000062b057221 */ /* 0x008fe20000010000 */
[----:B------:R-:W-:Y:S01]  /*2ef0*/  FADD.FTZ R13, R53, R14 ;  /* 0x0000000e350d7221 */ /* 0x000fe20000010000 */
[----:B------:R-:W-:-:S03]  /*2f00*/  F2FP.BF16.F32.PACK_AB R161, R43, R42 ;  /* 0x0000002a2ba1723e */ /* 0x000fc600000010ff */
[----:B------:R-:W-:Y:S02]  /*2f10*/  FADD.FTZ R14, R56, R13 ;  /* 0x0000000d380e7221 */ /* 0x000fe40000010000 */
[----:B------:R-:W3:Y:S01]  /*2f20*/  MUFU.EX2 R50, R50 ;  /* 0x0000003200327308 */ /* 0x000ee20000000800 */
[----:B0-----:R-:W-:Y:S01]  /*2f30*/  FADD.FTZ R6, R46, R5 ;  /* 0x000000052e067221 */ /* 0x001fe20000010000 */
[----:B------:R-:W-:-:S06]  /*2f40*/  FADD.FTZ R13, R57, R14 ;  /* 0x0000000e390d7221 */ /* 0x000fcc0000010000 */
[----:B------:R-:W0:Y:S01]  /*2f50*/  MUFU.EX2 R51, R51 ;  /* 0x0000003300337308 */ /* 0x000e220000000800 */
[C---:B----4-:R-:W-:Y:S01]  /*2f60*/  FADD.FTZ R5, R47.reuse, R6 ;  /* 0x000000062f057221 */ /* 0x050fe20000010000 */
[----:B------:R-:W-:-:S06]  /*2f70*/  F2FP.BF16.F32.PACK_AB R163, R47, R46 ;  /* 0x0000002e2fa3723e */ /* 0x000fcc00000010ff */
[----:B------:R-:W4:Y:S01]  /*2f80*/  MUFU.EX2 R54, R54 ;  /* 0x0000003600367308 */ /* 0x000f220000000800 */
[----:B---3--:R-:W-:-:S07]  /*2f90*/  FADD.FTZ R6, R50, R5 ;  /* 0x0000000532067221 */ /* 0x008fce0000010000 */
[----:B------:R-:W3:Y:S01]  /*2fa0*/  MUFU.EX2 R55, R55 ;  /* 0x0000003700377308 */ /* 0x000ee20000000800 */
[C---:B0-----:R-:W-:Y:S01]  /*2fb0*/  FADD.FTZ R5, R51.reuse, R6 ;  /* 0x0000000633057221 */ /* 0x041fe20000010000 */
[----:B------:R-:W-:-:S06]  /*2fc0*/  F2FP.BF16.F32.PACK_AB R165, R51, R50 ;  /* 0x0000003233a5723e */ /* 0x000fcc00000010ff */
[----:B------:R-:W0:Y:S01]  /*2fd0*/  MUFU.EX2 R58, R58 ;  /* 0x0000003a003a7308 */ /* 0x000e220000000800 */
[----:B----4-:R-:W-:-:S07]  /*2fe0*/  FADD.FTZ R6, R54, R5 ;  /* 0x0000000536067221 */ /* 0x010fce0000010000 */
[----:B------:R-:W4:Y:S01]  /*2ff0*/  MUFU.EX2 R59, R59 ;  /* 0x0000003b003b7308 */ /* 0x000f220000000800 */
[C---:B---3--:R-:W-:Y:S01]  /*3000*/  FADD.FTZ R5, R55.reuse, R6 ;  /* 0x0000000637057221 */ /* 0x048fe20000010000 */
[----:B------:R-:W-:-:S06]  /*3010*/  F2FP.BF16.F32.PACK_AB R167, R55, R54 ;  /* 0x0000003637a7723e */ /* 0x000fcc00000010ff */
[----:B------:R-:W3:Y:S01]  /*3020*/  MUFU.EX2 R60, R60 ;  /* 0x0000003c003c7308 */ /* 0x000ee20000000800 */
[----:B0-----:R-:W-:-:S07]  /*3030*/  FADD.FTZ R6, R58, R5 ;  /* 0x000000053a067221 */ /* 0x001fce0000010000 */
[----:B------:R-:W0:Y:S01]  /*3040*/  MUFU.EX2 R62, R62 ;  /* 0x0000003e003e7308 */ /* 0x000e220000000800 */
[C---:B----4-:R-:W-:Y:S01]  /*3050*/  FADD.FTZ R5, R59.reuse, R6 ;  /* 0x000000063b057221 */ /* 0x050fe20000010000 */
[----:B------:R-:W-:-:S06]  /*3060*/  F2FP.BF16.F32.PACK_AB R169, R59, R58 ;  /* 0x0000003a3ba9723e */ /* 0x000fcc00000010ff */
[----:B------:R-:W4:Y:S01]  /*3070*/  MUFU.EX2 R61, R61 ;  /* 0x0000003d003d7308 */ /* 0x000f220000000800 */
[----:B---3--:R-:W-:-:S07]  /*3080*/  FADD.FTZ R14, R60, R13 ;  /* 0x0000000d3c0e7221 */ /* 0x008fce0000010000 */
[----:B------:R-:W3:Y:S01]  /*3090*/  MUFU.EX2 R63, R63 ;  /* 0x0000003f003f7308 */ /* 0x000ee20000000800 */
[----:B0-----:R-:W-:-:S07]  /*30a0*/  FADD.FTZ R6, R62, R5 ;  /* 0x000000053e067221 */ /* 0x001fce0000010000 */
[----:B------:R-:W0:Y:S01]  /*30b0*/  MUFU.EX2 R64, R64 ;  /* 0x0000004000407308 */ /* 0x000e220000000800 */
[C---:B----4-:R-:W-:Y:S01]  /*30c0*/  FADD.FTZ R13, R61.reuse, R14 ;  /* 0x0000000e3d0d7221 */ /* 0x050fe20000010000 */
[----:B------:R-:W-:-:S06]  /*30d0*/  F2FP.BF16.F32.PACK_AB R170, R61, R60 ;  /* 0x0000003c3daa723e */ /* 0x000fcc00000010ff */
[----:B------:R-:W4:Y:S01]  /*30e0*/  MUFU.EX2 R66, R66 ;  /* 0x0000004200427308 */ /* 0x000f220000000800 */
[C---:B---3--:R-:W-:Y:S01]  /*30f0*/  FADD.FTZ R5, R63.reuse, R6 ;  /* 0x000000063f057221 */ /* 0x048fe20000010000 */
[----:B------:R-:W-:-:S06]  /*3100*/  F2FP.BF16.F32.PACK_AB R171, R63, R62 ;  /* 0x0000003e3fab723e */ /* 0x000fcc00000010ff */
[----:B------:R-:W3:Y:S01]  /*3110*/  MUFU.EX2 R65, R65 ;  /* 0x0000004100417308 */ /* 0x000ee20000000800 */
[----:B0-----:R-:W-:-:S07]  /*3120*/  FADD.FTZ R14, R64, R13 ;  /* 0x0000000d400e7221 */ /* 0x001fce0000010000 */
[----:B------:R-:W0:Y:S01]  /*3130*/  MUFU.EX2 R67, R67 ;  /* 0x0000004300437308 */ /* 0x000e220000000800 */
[----:B----4-:R-:W-:-:S07]  /*3140*/  FADD.FTZ R12, R66, R5 ;  /* 0x00000005420c7221 */ /* 0x010fce0000010000 */
[----:B------:R-:W4:Y:S01]  /*3150*/  MUFU.EX2 R68, R68 ;  /* 0x0000004400447308 */ /* 0x000f220000000800 */
[C---:B---3--:R-:W-:Y:S01]  /*3160*/  FADD.FTZ R13, R65.reuse, R14 ;  /* 0x0000000e410d7221 */ /* 0x048fe20000010000 */
[----:B------:R-:W-:-:S06]  /*3170*/  F2FP.BF16.F32.PACK_AB R172, R65, R64 ;  /* 0x0000004041ac723e */ /* 0x000fcc00000010ff */
[----:B------:R-:W3:Y:S01]  /*3180*/  MUFU.EX2 R70, R70 ;  /* 0x0000004600467308 */ /* 0x000ee20000000800 */
[C---:B0-----:R-:W-:Y:S01]  /*3190*/  FADD.FTZ R5, R67.reuse, R12 ;  /* 0x0000000c43057221 */ /* 0x041fe20000010000 */
[----:B------:R-:W-:-:S06]  /*31a0*/  F2FP.BF16.F32.PACK_AB R173, R67, R66 ;  /* 0x0000004243ad723e */ /* 0x000fcc00000010ff */
[----:B------:R-:W0:Y:S01]  /*31b0*/  MUFU.EX2 R11, R11 ;  /* 0x0000000b000b7308 */ /* 0x000e220000000800 */
[----:B----4-:R-:W-:Y:S01]  /*31c0*/  FADD.FTZ R14, R68, R13 ;  /* 0x0000000d440e7221 */ /* 0x010fe20000010000 */
[----:B------:R-:W-:-:S03]  /*31d0*/  F2FP.BF16.F32.PACK_AB R174, R9, R68 ;  /* 0x0000004409ae723e */ /* 0x000fc600000010ff */
[----:B------:R-:W-:Y:S01]  /*31e0*/  FADD.FTZ R6, R9, R14 ;  /* 0x0000000e09067221 */ /* 0x000fe20000010000 */
[----:B---3--:R-:W-:-:S04]  /*31f0*/  FADD.FTZ R12, R70, R5 ;  /* 0x00000005460c7221 */ /* 0x008fc80000010000 */
[C---:B0-----:R-:W-:Y:S01]  /*3200*/  FADD.FTZ R5, R11.reuse, R12 ;  /* 0x0000000c0b057221 */ /* 0x041fe20000010000 */
[----:B------:R-:W-:Y:S01]  /*3210*/  F2FP.BF16.F32.PACK_AB R175, R11, R70 ;  /* 0x000000460baf723e */ /* 0x000fe200000010ff */
[----:B--2---:R-:W-:Y:S06]  /*3220*/  @!P0 BRA `(.L_x_9049) ;  /* 0x0000000000048947 */ /* 0x004fec0003800000 */
[----:B------:R-:W-:Y:S01]  /*3230*/  BPT.TRAP 0x1 ;  /* 0x000000040000795c */ /* 0x000fe20000300000 */
.L_x_9049:
[----:B------:R0:W2:Y:S01]  /*3240*/  SYNCS.PHASECHK.TRANS64.TRYWAIT P2, [UR38+0x22850], R7 ;  /* 0x02285007ff0075a7 */ /* 0x0000a20008040166 */
[----:B------:R-:W-:Y:S05]  /*3250*/  @!P0 BRA `(.L_x_9050) ;  /* 0x0000000000048947 */ /* 0x000fea0003800000 */
[----:B------:R-:W-:Y:S01]  /*3260*/  BPT.TRAP 0x1 ;  /* 0x000000040000795c */ /* 0x000fe20000300000 */
.L_x_9050:
[----:B--2---:R-:W-:Y:S05]  /*3270*/  @P2 BRA `(.L_x_9051) ;  /* 0x0000000000082947 */ /* 0x004fea0003800000 */
[----:B------:R-:W2:Y:S02]  /*3280*/  SYNCS.PHASECHK.TRANS64.TRYWAIT P2, [UR38+0x22850], R7 ;  /* 0x02285007ff0075a7 */ /* 0x000ea40008040166 */
[----:B--2---:R-:W-:Y:S05]  /*3290*/  @!P2 BRA `(.L_x_9052) ;  /* 0x000000900060a947 */ /* 0x004fea0003800000 */
.L_x_9051:
[----:B------:R3:W-:Y:S01]  /*32a0*/  BAR.SYNC.DEFER_BLOCKING R0, 0x100 ;  /* 0x000400000000751d */ /* 0x0007e20000010000 */
[----:B------:R-:W-:Y:S01]  /*32b0*/  UIADD3 UR4, UR38, 0x400, URZ ;  /* 0x0000040026047890 */ /* 0x000fe2000fffe03f */
[----:B--2---:R-:W-:Y:S01]  /*32c0*/  @!P1 VIADD R10, R10, 0x22860 ;  /* 0x000228600a0a9836 */ /* 0x004fe20000000000 */
[----:B------:R-:W-:Y:S02]  /*32d0*/  UIADD3 UR40, UR40, -0x2, URZ ;  /* 0xfffffffe28287890 */ /* 0x000fe4000fffe03f */
[----:B------:R-:W-:Y:S01]  /*32e0*/  USHF.R.U32.HI UR4, URZ, 0x4, UR4 ;  /* 0x000000043f047899 */ /* 0x000fe20008011604 */
[----:B------:R-:W-:Y:S01]  /*32f0*/  UMOV UR11, 0x40000040 ;  /* 0x40000040000b7882 */ /* 0x000fe20000000000 */
[----:B------:R-:W-:Y:S01]  /*3300*/  UISETP.GE.AND UP0, UPT, UR40, UR37, UPT ;  /* 0x000000252800728c */ /* 0x000fe2000bf06270 */
[----:B------:R-:W-:Y:S01]  /*3310*/  @!P1 PRMT R10, RZ, 0x654, R10 ;  /* 0x00000654ff0a9816 */ /* 0x000fe2000000000a */
[----:B------:R-:W-:-:S04]  /*3320*/  ULOP3.LUT UR4, UR4, 0x3fff, URZ, 0xc0, !UPT ;  /* 0x00003fff04047892 */ /* 0x000fc8000f8ec03f */
[----:B------:R-:W-:Y:S01]  /*3330*/  ULOP3.LUT UR24, UR4, 0x3000000, URZ, 0xfc, !UPT ;  /* 0x0300000004187892 */ /* 0x000fe2000f8efc3f */
[----:B------:R-:W-:-:S03]  /*3340*/  PLOP3.LUT P2, PT, PT, PT, UP0, 0x80, 0x0 ;  /* 0x000000000000781c */ /* 0x000fc60003f4f008 */
[----:B------:R-:W-:-:S03]  /*3350*/  UIADD3 UR4, UR24, 0x80, URZ ;  /* 0x0000008018047890 */ /* 0x000fc6000fffe03f */
[----:B------:R-:W-:Y:S01]  /*3360*/  UMOV UR10, UR24 ;  /* 0x00000018000a7c82 */ /* 0x000fe20008000000 */
[----:B------:R-:W-:-:S06]  /*3370*/  WARPGROUP.ARRIVE ;  /* 0x00000000000079c5 */ /* 0x000fcc0000000000 */
[----:B------:R-:W-:Y:S01]  /*3380*/  HGMMA.64x256x16.F32.BF16 R24, R152, gdesc[UR8].tnspB, RZ, !UPT, gsb0 ;  /* 0x43e0000898187df0 */ /* 0x000fe2000c0018ff */
        /* <DEDUP_REMOVED lines=35> */
[----:B------:R3:W-:Y:S01]  /*35c0*/  @!P1 SYNCS.ARRIVE.TRANS64.RED.A1T0 RZ, [R10+URZ], RZ ;  /* 0x000000ff0aff99a7 */ /* 0x0007e2000810043f */
[----:B------:R-:W-:Y:S05]  /*35d0*/  @!P2 BRA `(.L_x_9053) ;  /* 0x0000002000c8a947 */ /* 0x000fea0003800000 */
[----:B01----:R-:W-:Y:S01]  /*35e0*/  IMAD.MOV.U32 R7, RZ, RZ, R4 ;  /* 0x000000ffff077224 */ /* 0x003fe200078e0004 */
[----:B------:R-:W-:Y:S01]  /*35f0*/  UMOV UR4, URZ ;  /* 0x0000003f00047c82 */ /* 0x000fe20008000000 */
[----:B------:R-:W-:Y:S01]  /*3600*/  IMAD.MOV.U32 R20, RZ, RZ, R3 ;  /* 0x000000ffff147224 */ /* 0x000fe200078e0003 */
[----:B------:R-:W-:Y:S01]  /*3610*/  UMOV UR5, URZ ;  /* 0x0000003f00057c82 */ /* 0x000fe20008000000 */
[----:B------:R-:W-:Y:S01]  /*3620*/  ULDC UR27, c[0x0][0x9d8] ;  /* 0x00027600001b7ab9 */ /* 0x000fe20000000800 */
[----:B------:R-:W-:-:S05]  /*3630*/  ULDC UR7, c[0x0][0x988] ;  /* 0x0002620000077ab9 */ /* 0x000fca0000000800 */
.L_x_9062:
        /* <DEDUP_REMOVED lines=8> */
[----:B--2---:R-:W-:Y:S11]  /*36c0*/  @!P0 BRA `(.L_x_9054) ;  /* 0x0000000000048947 */ /* 0x004ff60003800000 */
[----:B------:R-:W-:Y:S01]  /*36d0*/  BPT.TRAP 0x1 ;  /* 0x000000040000795c */ /* 0x000fe20000300000 */
.L_x_9054:
[----:B------:R-:W-:Y:S01]  /*36e0*/  IMAD.U32 R3, RZ, RZ, UR4 ;  /* 0x00000004ff037e24 */ /* 0x000fe2000f8e00ff */
[----:B------:R-:W-:-:S04]  /*36f0*/  ULEA UR26, UR5, UR38, 0x3 ;  /* 0x00000026051a7291 */ /* 0x000fc8000f8e183f */
[----:B------:R-:W-:-:S04]  /*3700*/  SHF.L.U32 R3, R3, 0x1f, RZ ;  /* 0x0000001f03037819 */ /* 0x000fc800000006ff */
[----:B------:R-:W-:-:S13]  /*3710*/  R2UR UR25, R3 ;  /* 0x00000000031972ca */ /* 0x000fda00000e0000 */
[----:B------:R-:W-:-:S04]  /*3720*/  IMAD.U32 R3, RZ, RZ, UR25 ;  /* 0x00000019ff037e24 */ /* 0x000fc8000f8e00ff */
[----:B------:R0:W1:Y:S01]  /*3730*/  SYNCS.PHASECHK.TRANS64.TRYWAIT P3, [UR26+0x22830], R3 ;  /* 0x02283003ff0075a7 */ /* 0x000062000806015a */
[----:B------:R-:W-:Y:S05]  /*3740*/  @!P0 BRA `(.L_x_9055) ;  /* 0x0000000000048947 */ /* 0x000fea0003800000 */
[----:B------:R-:W-:Y:S01]  /*3750*/  BPT.TRAP 0x1 ;  /* 0x000000040000795c */ /* 0x000fe20000300000 */
.L_x_9055:
[----:B-1----:R-:W-:Y:S05]  /*3760*/  @P3 BRA `(.L_x_9056) ;  /* 0x00000000000c3947 */ /* 0x002fea0003800000 */
[----:B0-----:R-:W-:-:S04]  /*3770*/  IMAD.U32 R3, RZ, RZ, UR25 ;  /* 0x00000019ff037e24 */ /* 0x001fc8000f8e00ff */
[----:B------:R-:W0:Y:S02]  /*3780*/  SYNCS.PHASECHK.TRANS64.TRYWAIT P3, [UR26+0x22830], R3 ;  /* 0x02283003ff0075a7 */ /* 0x000e24000806015a */
[----:B0-----:R-:W-:Y:S05]  /*3790*/  @!P3 BRA `(.L_x_9057) ;  /* 0x0000008c0034b947 */ /* 0x001fea0003800000 */
.L_x_9056:
[----:B------:R-:W-:Y:S01]  /*37a0*/  UIMAD UR10, UR5, 0x300, UR6 ;  /* 0x00000300050a78a4 */ /* 0x000fe2000f8e0206 */
[----:B------:R-:W-:Y:S01]  /*37b0*/  WARPGROUP.ARRIVE ;  /* 0x00000000000079c5 */ /* 0x000fe20000000000 */
[----:B------:R-:W-:Y:S01]  /*37c0*/  UMOV UR11, 0x40000040 ;  /* 0x40000040000b7882 */ /* 0x000fe20000000000 */
[----:B------:R-:W-:Y:S01]  /*37d0*/  UMOV UR15, 0x40000040 ;  /* 0x40000040000f7882 */ /* 0x000fe20000000000 */
[----:B------:R-:W-:Y:S02]  /*37e0*/  UIADD3 UR14, UR10, 0x2, URZ ;  /* 0x000000020a0e7890 */ /* 0x000fe4000fffe03f */
[----:B------:R-:W-:Y:S01]  /*37f0*/  UIADD3 UR18, UR10, 0x4, URZ ;  /* 0x000000040a127890 */ /* 0x000fe2000fffe03f */
[----:B------:R-:W-:Y:S02]  /*3800*/  UMOV UR19, 0x40000040 ;  /* 0x4000004000137882 */ /* 0x000fe40000000000 */
[----:B------:R-:W-:Y:S01]  /*3810*/  HGMMA.64x96x16.F32.BF16 R152, gdesc[UR8], RZ, !UPT, gsb0 ;  /* 0x01600000089879f0 */ /* 0x000fe2000c0018ff */
[----:B------:R-:W-:Y:S01]  /*3820*/  UIADD3 UR22, UR10, 0x6, URZ ;  /* 0x000000060a167890 */ /* 0x000fe2000fffe03f */
[----:B------:R-:W-:Y:S01]  /*3830*/  UMOV UR23, 0x40000040 ;  /* 0x4000004000177882 */ /* 0x000fe20000000000 */
        /* <DEDUP_REMOVED lines=21> */
[----:B---3--:R-:W-:Y:S01]  /*3990*/  FMUL.FTZ R10, R158, UR27 ;  /* 0x0000001b9e0a7c20 */ /* 0x008fe20008410000 */
        /* <DEDUP_REMOVED lines=40> */
[----:B------:R-:W-:-:S02]  /*3c20*/  FMUL.FTZ R182, R199, UR27 ;  /* 0x0000001bc7b67c20 */ /* 0x000fc40008410000 */
        /* <DEDUP_REMOVED lines=27> */
[----:B--2---:R-:W-:Y:S01]  /*3de0*/  FMNMX.FTZ R3, R173, R158, !PT ;  /* 0x0000009ead037209 */ /* 0x004fe20007810000 */
[----:B------:R-:W-:Y:S01]  /*3df0*/  FMUL.FTZ R158, R175, UR27 ;  /* 0x0000001baf9e7c20 */ /* 0x000fe20008410000 */
[----:B------:R-:W-:-:S05]  /*3e00*/  FMUL.FTZ R175, R195, UR27 ;  /* 0x0000001bc3af7c20 */ /* 0x000fca0008410000 */
        /* <DEDUP_REMOVED lines=10> */
[----:B-1----:R-:W-:-:S07]  /*3eb0*/  FMNMX.FTZ R164, R184, R3, !PT ;  /* 0x00000003b8a47209 */ /* 0x002fce0007810000 */
[----:B------:R-:W1:Y:S01]  /*3ec0*/  MUFU.TANH R9, R9 ;  /* 0x0000000900097308 */ /* 0x000e620000002400 */
[----:B--2---:R-:W-:Y:S01]  /*3ed0*/  FMNMX.FTZ R3, R185, R164, !PT ;  /* 0x000000a4b9037209 */ /* 0x004fe20007810000 */
[----:B------:R-:W-:-:S04]  /*3ee0*/  FMUL.FTZ R164, R183, UR27 ;  /* 0x0000001bb7a47c20 */ /* 0x000fc80008410000 */
[----:B------:R-:W2:Y:S02]  /*3ef0*/  SHFL.BFLY PT, R176, R3, 0x2, 0x1f ;  /* 0x0c401f0003b07f89 */ /* 0x000ea400000e0000 */
[----:B------:R-:W3:Y:S08]  /*3f00*/  MUFU.TANH R10, R10 ;  /* 0x0000000a000a7308 */ /* 0x000ef00000002400 */
[----:B------:R-:W4:Y:S08]  /*3f10*/  MUFU.TANH R11, R11 ;  /* 0x0000000b000b7308 */ /* 0x000f300000002400 */
[----:B------:R-:W5:Y:S01]  /*3f20*/  MUFU.TANH R12, R12 ;  /* 0x0000000c000c7308 */ /* 0x000f620000002400 */
[----:B--2---:R-:W-:Y:S01]  /*3f30*/  FMNMX.FTZ R179, R3, R176, !PT ;  /* 0x000000b003b37209 */ /* 0x004fe20007810000 */
[----:B------:R-:W-:-:S06]  /*3f40*/  FMUL.FTZ R176, R190, UR27 ;  /* 0x0000001bbeb07c20 */ /* 0x000fcc0008410000 */
[----:B------:R-:W2:Y:S01]  /*3f50*/  MUFU.TANH R13, R13 ;  /* 0x0000000d000d7308 */ /* 0x000ea20000002400 */
[----:B------:R-:W0:Y:S07]  /*3f60*/  SHFL.BFLY PT, R186, R179, 0x1, 0x1f ;  /* 0x0c201f00b3ba7f89 */ /* 0x000e2e00000e0000 */
[----:B------:R-:W2:Y:S08]  /*3f70*/  MUFU.TANH R14, R14 ;  /* 0x0000000e000e7308 */ /* 0x000eb00000002400 */
[----:B------:R-:W2:Y:S08]  /*3f80*/  MUFU.TANH R15, R15 ;  /* 0x0000000f000f7308 */ /* 0x000eb00000002400 */
[----:B------:R-:W2:Y:S01]  /*3f90*/  MUFU.TANH R16, R16 ;  /* 0x0000001000107308 */ /* 0x000ea20000002400 */
[----:B0-----:R-:W-:-:S05]  /*3fa0*/  FMNMX.FTZ R3, R179, R186, !PT ;  /* 0x000000bab3037209 */ /* 0x001fca0007810000 */
[C---:B------:R-:W-:Y:S01]  /*3fb0*/  FADD.FTZ R20, -R3.reuse, R20 ;  /* 0x0000001403147221 */ /* 0x040fe20000010100 */
[----:B------:R-:W-:Y:S01]  /*3fc0*/  FMUL.FTZ R192, R3, UR7 ;  /* 0x0000000703c07c20 */ /* 0x000fe20008410000 */
[----:B------:R-:W0:Y:S02]  /*3fd0*/  MUFU.TANH R17, R17 ;  /* 0x0000001100117308 */ /* 0x000e240000002400 */
[----:B------:R-:W-:Y:S01]  /*3fe0*/  FMUL.FTZ R179, R20, UR7 ;  /* 0x0000000714b37c20 */ /* 0x000fe20008410000 */
[----:B------:R-:W-:Y:S01]  /*3ff0*/  FMNMX.FTZ R20, R8, R7, !PT ;  /* 0x0000000708147209 */ /* 0x000fe20007810000 */
[--C-:B------:R-:W-:Y:S01]  /*4000*/  FFMA.FTZ R187, R21, UR7, -R192.reuse ;  /* 0x0000000715bb7c23 */ /* 0x100fe200080108c0 */
[--C-:B------:R-:W-:Y:S01]  /*4010*/  FFMA.FTZ R190, R157, UR7, -R192.reuse ;  /* 0x000000079dbe7c23 */ /* 0x100fe200080108c0 */
[--C-:B------:R-:W-:Y:S01]  /*4020*/  FFMA.FTZ R157, R161, UR7, -R192.reuse ;  /* 0x00000007a19d7c23 */ /* 0x100fe200080108c0 */
[----:B-1----:R-:W-:Y:S01]  /*4030*/  FMNMX.FTZ R21, R9, R20, !PT ;  /* 0x0000001409157209 */ /* 0x002fe20007810000 */
[----:B------:R-:W1:Y:S01]  /*4040*/  MUFU.TANH R18, R18 ;  /* 0x0000001200127308 */ /* 0x000e620000002400 */
[--C-:B------:R-:W-:Y:S01]  /*4050*/  FFMA.FTZ R194, R171, UR7, -R192.reuse ;  /* 0x00000007abc27c23 */ /* 0x100fe200080108c0 */
[--C-:B------:R-:W-:Y:S01]  /*4060*/  FFMA.FTZ R171, R174, UR7, -R192.reuse ;  /* 0x00000007aeab7c23 */ /* 0x100fe200080108c0 */
[----:B---3--:R-:W-:Y:S01]  /*4070*/  FMNMX.FTZ R186, R10, R21, !PT ;  /* 0x000000150aba7209 */ /* 0x008fe20007810000 */
[--C-:B------:R-:W-:Y:S01]  /*4080*/  FFMA.FTZ R21, R4, UR7, -R192.reuse ;  /* 0x0000000704157c23 */ /* 0x100fe200080108c0 */
[--C-:B------:R-:W-:Y:S01]  /*4090*/  FFMA.FTZ R174, R177, UR7, -R192.reuse ;  /* 0x00000007b1ae7c23 */ /* 0x100fe200080108c0 */
[--C-:B------:R-:W-:Y:S01]  /*40a0*/  FFMA.FTZ R188, R155, UR7, -R192.reuse ;  /* 0x000000079bbc7c23 */ /* 0x100fe200080108c0 */
[----:B----4-:R-:W-:Y:S01]  /*40b0*/  FMNMX.FTZ R183, R11, R186, !PT ;  /* 0x000000ba0bb77209 */ /* 0x010fe20007810000 */
[----:B------:R-:W3:Y:S01]  /*40c0*/  MUFU.TANH R158, R158 ;  /* 0x0000009e009e7308 */ /* 0x000ee20000002400 */
[--C-:B------:R-:W-:Y:S01]  /*40d0*/  FFMA.FTZ R186, R153, UR7, -R192.reuse ;  /* 0x0000000799ba7c23 */ /* 0x100fe200080108c0 */
[--C-:B------:R-:W-:Y:S01]  /*40e0*/  FFMA.FTZ R177, R184, UR7, -R192.reuse ;  /* 0x00000007b8b17c23 */ /* 0x100fe200080108c0 */
[----:B-----5:R-:W-:Y:S01]  /*40f0*/  FMNMX.FTZ R4, R12, R183, !PT ;  /* 0x000000b70c047209 */ /* 0x020fe20007810000 */
[--C-:B------:R-:W-:Y:S01]  /*4100*/  FFMA.FTZ R22, R22, UR7, -R192.reuse ;  /* 0x0000000716167c23 */ /* 0x100fe200080108c0 */
[--C-:B------:R-:W-:Y:S01]  /*4110*/  FFMA.FTZ R23, R23, UR7, -R192.reuse ;  /* 0x0000000717177c23 */ /* 0x100fe200080108c0 */
[--C-:B------:R-:W-:Y:S01]  /*4120*/  FFMA.FTZ R154, R154, UR7, -R192.reuse ;  /* 0x000000079a9a7c23 */ /* 0x100fe200080108c0 */
[----:B--2---:R-:W-:Y:S01]  /*4130*/  FMNMX.FTZ R183, R13, R4, !PT ;  /* 0x000000040db77209 */ /* 0x004fe20007810000 */
[----:B------:R-:W2:Y:S01]  /*4140*/  MUFU.TANH R159, R159 ;  /* 0x0000009f009f7308 */ /* 0x000ea20000002400 */
[--C-:B------:R-:W-:Y:S01]  /*4150*/  FFMA.FTZ R155, R156, UR7, -R192.reuse ;  /* 0x000000079c9b7c23 */ /* 0x100fe200080108c0 */
[--C-:B------:R-:W-:Y:S01]  /*4160*/  FFMA.FTZ R162, R162, UR7, -R192.reuse ;  /* 0x00000007a2a27c23 */ /* 0x100fe200080108c0 */
[----:B------:R-:W-:Y:S01]  /*4170*/  FMNMX.FTZ R4, R14, R183, !PT ;  /* 0x000000b70e047209 */ /* 0x000fe20007810000 */
[--C-:B------:R-:W-:Y:S01]  /*4180*/  FFMA.FTZ R166, R166, UR7, -R192.reuse ;  /* 0x00000007a6a67c23 */ /* 0x100fe200080108c0 */
[----:B------:R-:W-:-:S02]  /*4190*/  FFMA.FTZ R184, R185, UR7, -R192 ;  /* 0x00000007b9b87c23 */ /* 0x000fc400080108c0 */
[----:B------:R-:W-:Y:S01]  /*41a0*/  FMNMX.FTZ R183, R15, R4, !PT ;  /* 0x000000040fb77209 */ /* 0x000fe20007810000 */
[----:B------:R-:W4:Y:S03]  /*41b0*/  MUFU.TANH R160, R160 ;  /* 0x000000a000a07308 */ /* 0x000f260000002400 */
[----:B------:R-:W-:Y:S01]  /*41c0*/  FMNMX.FTZ R4, R16, R183, !PT ;  /* 0x000000b710047209 */ /* 0x000fe20007810000 */
[----:B------:R-:W-:-:S04]  /*41d0*/  FFMA.FTZ R183, R152, UR7, -R192 ;  /* 0x0000000798b77c23 */ /* 0x000fc800080108c0 */
[----:B------:R0:W-:Y:S08]  /*41e0*/  MUFU.EX2 R20, R187 ;  /* 0x000000bb00147308 */ /* 0x0001f00000000800 */
[----:B------:R-:W5:Y:S01]  /*41f0*/  MUFU.TANH R163, R163 ;  /* 0x000000a300a37308 */ /* 0x000f620000002400 */
[----:B0-----:R-:W-:-:S04]  /*4200*/  FMNMX.FTZ R187, R17, R4, !PT ;  /* 0x0000000411bb7209 */ /* 0x001fc80007810000 */
[----:B-1----:R-:W-:-:S03]  /*4210*/  FMNMX.FTZ R187, R18, R187, !PT ;  /* 0x000000bb12bb7209 */ /* 0x002fc60007810000 */
[----:B------:R-:W0:Y:S01]  /*4220*/  MUFU.TANH R164, R164 ;  /* 0x000000a400a47308 */ /* 0x000e220000002400 */
[----:B---3--:R-:W-:-:S04]  /*4230*/  FMNMX.FTZ R4, R158, R187, !PT ;  /* 0x000000bb9e047209 */ /* 0x008fc80007810000 */
[----:B--2---:R-:W-:-:S03]  /*4240*/  FMNMX.FTZ R153, R159, R4, !PT ;  /* 0x000000049f997209 */ /* 0x004fc60007810000 */
[----:B------:R-:W1:Y:S01]  /*4250*/  MUFU.TANH R168, R168 ;  /* 0x000000a800a87308 */ /* 0x000e620000002400 */
[----:B----4-:R-:W-:-:S04]  /*4260*/  FMNMX.FTZ R4, R160, R153, !PT ;  /* 0x00000099a0047209 */ /* 0x010fc80007810000 */
[----:B-----5:R-:W-:-:S03]  /*4270*/  FMNMX.FTZ R187, R163, R4, !PT ;  /* 0x00000004a3bb7209 */ /* 0x020fc60007810000 */
        /* <DEDUP_REMOVED lines=14> */
[----:B------:R-:W0:Y:S01]  /*4360*/  MUFU.EX2 R179, R179 ;  /* 0x000000b300b37308 */ /* 0x000e220000000800 */
[----:B-1----:R-:W-:-:S07]  /*4370*/  FMNMX.FTZ R161, R178, R161, !PT ;  /* 0x000000a1b2a17209 */ /* 0x002fce0007810000 */
[----:B------:R-:W-:Y:S01]  /*4380*/  MUFU.EX2 R21, R21 ;  /* 0x0000001500157308 */ /* 0x000fe20000000800 */
[----:B--2---:R-:W-:Y:S01]  /*4390*/  FMNMX.FTZ R4, R182, R161, !PT ;  /* 0x000000a1b6047209 */ /* 0x004fe20007810000 */
[--C-:B------:R-:W-:Y:S01]  /*43a0*/  FFMA.FTZ R161, R165, UR7, -R192.reuse ;  /* 0x00000007a5a17c23 */ /* 0x100fe200080108c0 */
[--C-:B------:R-:W-:Y:S01]  /*43b0*/  FFMA.FTZ R165, R167, UR7, -R192.reuse ;  /* 0x00000007a7a57c23 */ /* 0x100fe200080108c0 */
[--C-:B------:R-:W-:Y:S01]  /*43c0*/  FFMA.FTZ R167, R172, UR7, -R192.reuse ;  /* 0x00000007aca77c23 */ /* 0x100fe200080108c0 */
[--C-:B------:R-:W-:Y:S01]  /*43d0*/  FFMA.FTZ R172, R173, UR7, -R192.reuse ;  /* 0x00000007adac7c23 */ /* 0x100fe200080108c0 */
[----:B------:R-:W1:Y:S01]  /*43e0*/  SHFL.BFLY PT, R187, R4, 0x2, 0x1f ;  /* 0x0c401f0004bb7f89 */ /* 0x000e6200000e0000 */
[--C-:B------:R-:W-:Y:S01]  /*43f0*/  FFMA.FTZ R173, R180, UR7, -R192.reuse ;  /* 0x00000007b4ad7c23 */ /* 0x100fe200080108c0 */
[----:B------:R-:W-:Y:S01]  /*4400*/  FFMA.FTZ R180, R181, UR7, -R192 ;  /* 0x00000007b5b47c23 */ /* 0x000fe200080108c0 */
[----:B------:R-:W-:Y:S01]  /*4410*/  MUFU.EX2 R22, R22 ;  /* 0x0000001600167308 */ /* 0x000fe20000000800 */
[----:B0-----:R-:W-:Y:S01]  /*4420*/  FFMA.FTZ R6, R179, R6, R20 ;  /* 0x00000006b3067223 */ /* 0x001fe20000010014 */
        /* <DEDUP_REMOVED lines=18> */
[----:B------:R-:W-:Y:S01]  /*4550*/  FMUL.FTZ R56, R56, R179 ;  /* 0x000000b338387220 */ /* 0x000fe20000410000 */
[----:B-1----:R-:W-:Y:S01]  /*4560*/  FMNMX.FTZ R187, R4, R187, !PT ;  /* 0x000000bb04bb7209 */ /* 0x002fe20007810000 */
[-C--:B------:R-:W-:Y:S01]  /*4570*/  FMUL.FTZ R57, R57, R179.reuse ;  /* 0x000000b339397220 */ /* 0x080fe20000410000 */
[-C--:B------:R-:W-:Y:S01]  /*4580*/  FMUL.FTZ R60, R60, R179.reuse ;  /* 0x000000b33c3c7220 */ /* 0x080fe20000410000 */
[----:B------:R0:W-:Y:S01]  /*4590*/  MUFU.EX2 R153, R154 ;  /* 0x0000009a00997308 */ /* 0x0001e20000000800 */
[-C--:B------:R-:W-:Y:S01]  /*45a0*/  FMUL.FTZ R61, R61, R179.reuse ;  /* 0x000000b33d3d7220 */ /* 0x080fe20000410000 */
[----:B------:R-:W1:Y:S01]  /*45b0*/  SHFL.BFLY PT, R4, R187, 0x1, 0x1f ;  /* 0x0c201f00bb047f89 */ /* 0x000e6200000e0000 */
[-C--:B------:R-:W-:Y:S01]  /*45c0*/  FMUL.FTZ R64, R64, R179.reuse ;  /* 0x000000b340407220 */ /* 0x080fe20000410000 */
[-C--:B------:R-:W-:Y:S01]  /*45d0*/  FMUL.FTZ R65, R65, R179.reuse ;  /* 0x000000b341417220 */ /* 0x080fe20000410000 */
[-C--:B------:R-:W-:Y:S01]  /*45e0*/  FMUL.FTZ R68, R68, R179.reuse ;  /* 0x000000b344447220 */ /* 0x080fe20000410000 */
[-C--:B------:R-:W-:Y:S01]  /*45f0*/  FMUL.FTZ R69, R69, R179.reuse ;  /* 0x000000b345457220 */ /* 0x080fe20000410000 */
[-C--:B------:R-:W-:Y:S01]  /*4600*/  FMUL.FTZ R72, R72, R179.reuse ;  /* 0x000000b348487220 */ /* 0x080fe20000410000 */
[----:B------:R-:W3:Y:S01]  /*4610*/  MUFU.EX2 R186, R186 ;  /* 0x000000ba00ba7308 */ /* 0x000ee20000000800 */
        /* <DEDUP_REMOVED lines=17> */
[----:B-1----:R-:W-:Y:S01]  /*4730*/  FMNMX.FTZ R4, R187, R4, !PT ;  /* 0x00000004bb047209 */ /* 0x002fe20007810000 */
[-C--:B------:R-:W-:Y:S01]  /*4740*/  FMUL.FTZ R101, R101, R179.reuse ;  /* 0x000000b365657220 */ /* 0x080fe20000410000 */
[-C--:B------:R-:W-:Y:S01]  /*4750*/  FMUL.FTZ R104, R104, R179.reuse ;  /* 0x000000b368687220 */ /* 0x080fe20000410000 */
[-C--:B------:R-:W-:Y:S01]  /*4760*/  FMUL.FTZ R105, R105, R179.reuse ;  /* 0x000000b369697220 */ /* 0x080fe20000410000 */
[-C--:B------:R-:W-:Y:S01]  /*4770*/  FMUL.FTZ R108, R108, R179.reuse ;  /* 0x000000b36c6c7220 */ /* 0x080fe20000410000 */
[C---:B------:R-:W-:Y:S01]  /*4780*/  FADD.FTZ R7, -R4.reuse, R7 ;  /* 0x0000000704077221 */ /* 0x040fe20000010100 */
[----:B------:R-:W-:Y:S01]  /*4790*/  FMUL.FTZ R191, R4, UR7 ;  /* 0x0000000704bf7c20 */ /* 0x000fe20008410000 */
[----:B------:R-:W-:Y:S01]  /*47a0*/  MUFU.EX2 R190, R190 ;  /* 0x000000be00be7308 */ /* 0x000fe20000000800 */
[----:B------:R-:W-:Y:S01]  /*47b0*/  FMUL.FTZ R109, R109, R179 ;  /* 0x000000b36d6d7220 */ /* 0x000fe20000410000 */
[----:B------:R-:W-:Y:S01]  /*47c0*/  FMUL.FTZ R192, R7, UR7 ;  /* 0x0000000707c07c20 */ /* 0x000fe20008410000 */
        /* <DEDUP_REMOVED lines=8> */
[----:B------:R-:W-:Y:S01]  /*4850*/  FADD.FTZ R159, R21, R6 ;  /* 0x00000006159f7221 */ /* 0x000fe20000010000 */
[--C-:B------:R-:W-:Y:S01]  /*4860*/  FFMA.FTZ R13, R14, UR7, -R191.reuse ;  /* 0x000000070e0d7c23 */ /* 0x100fe200080108bf */
[--C-:B------:R-:W-:Y:S01]  /*4870*/  FFMA.FTZ R14, R15, UR7, -R191.reuse ;  /* 0x000000070f0e7c23 */ /* 0x100fe200080108bf */
[----:B------:R-:W-:Y:S01]  /*4880*/  FFMA.FTZ R15, R16, UR7, -R191 ;  /* 0x00000007100f7c23 */ /* 0x000fe200080108bf */
[----:B------:R-:W-:Y:S01]  /*4890*/  FADD.FTZ R6, R22, R159 ;  /* 0x0000009f16067221 */ /* 0x000fe20000010000 */
[----:B------:R-:W0:Y:S01]  /*48a0*/  MUFU.EX2 R7, R7 ;  /* 0x0000000700077308 */ /* 0x000e220000000800 */
[--C-:B------:R-:W-:Y:S01]  /*48b0*/  FFMA.FTZ R16, R17, UR7, -R191.reuse ;  /* 0x0000000711107c23 */ /* 0x100fe200080108bf */
[--C-:B------:R-:W-:Y:S01]  /*48c0*/  FFMA.FTZ R17, R18, UR7, -R191.reuse ;  /* 0x0000000712117c23 */ /* 0x100fe200080108bf */
[----:B------:R-:W-:Y:S01]  /*48d0*/  FADD.FTZ R6, R23, R6 ;  /* 0x0000000617067221 */ /* 0x000fe20000010000 */
[--C-:B------:R-:W-:Y:S01]  /*48e0*/  FFMA.FTZ R18, R158, UR7, -R191.reuse ;  /* 0x000000079e127c23 */ /* 0x100fe200080108bf */
[--C-:B------:R-:W-:Y:S01]  /*48f0*/  FFMA.FTZ R198, R160, UR7, -R191.reuse ;  /* 0x00000007a0c67c23 */ /* 0x100fe200080108bf */
[--C-:B------:R-:W-:Y:S01]  /*4900*/  FFMA.FTZ R185, R163, UR7, -R191.reuse ;  /* 0x00000007a3b97c23 */ /* 0x100fe200080108bf */
[----:B--2---:R-:W-:Y:S01]  /*4910*/  FADD.FTZ R159, R183, R6 ;  /* 0x00000006b79f7221 */ /* 0x004fe20000010000 */
[----:B------:R-:W1:Y:S01]  /*4920*/  MUFU.EX2 R196, R196 ;  /* 0x000000c400c47308 */ /* 0x000e620000000800 */
[--C-:B------:R-:W-:Y:S01]  /*4930*/  FFMA.FTZ R200, R164, UR7, -R191.reuse ;  /* 0x00000007a4c87c23 */ /* 0x100fe200080108bf */
[----:B------:R-:W-:Y:S01]  /*4940*/  FFMA.FTZ R187, R168, UR7, -R191 ;  /* 0x00000007a8bb7c23 */ /* 0x000fe200080108bf */
[----:B---3--:R-:W-:Y:S01]  /*4950*/  FADD.FTZ R6, R186, R159 ;  /* 0x0000009fba067221 */ /* 0x008fe20000010000 */
[--C-:B------:R-:W-:Y:S01]  /*4960*/  FFMA.FTZ R202, R170, UR7, -R191.reuse ;  /* 0x00000007aaca7c23 */ /* 0x100fe200080108bf */
[----:B------:R-:W-:Y:S01]  /*4970*/  FFMA.FTZ R189, R176, UR7, -R191 ;  /* 0x00000007b0bd7c23 */ /* 0x000fe200080108bf */
[----:B------:R-:W-:-:S02]  /*4980*/  IMAD.U32 R176, RZ, RZ, UR26 ;  /* 0x0000001affb07e24 */ /* 0x000fc4000f8e00ff */
[----:B------:R-:W-:Y:S01]  /*4990*/  FADD.FTZ R159, R153, R6 ;  /* 0x00000006999f7221 */ /* 0x000fe20000010000 */
[----:B------:R-:W2:Y:S01]  /*49a0*/  MUFU.EX2 R9, R9 ;  /* 0x0000000900097308 */ /* 0x000ea20000000800 */
[----:B0-----:R-:W-:Y:S01]  /*49b0*/  FFMA.FTZ R5, R192, R5, R7 ;  /* 0x00000005c0057223 */ /* 0x001fe20000010007 */
[----:B------:R-:W-:Y:S01]  /*49c0*/  FFMA.FTZ R204, R169, UR7, -R191 ;  /* 0x00000007a9cc7c23 */ /* 0x000fe200080108bf */
[----:B------:R-:W-:Y:S01]  /*49d0*/  FADD.FTZ R6, R188, R159 ;  /* 0x0000009fbc067221 */ /* 0x000fe20000010000 */
[----:B------:R-:W-:Y:S01]  /*49e0*/  @!P1 IADD3 R152, R176, 0x22840, RZ ;  /* 0x00022840b0989810 */ /* 0x000fe20007ffe0ff */
[----:B------:R-:W-:Y:S01]  /*49f0*/  FFMA.FTZ R19, R19, UR7, -R191 ;  /* 0x0000000713137c23 */ /* 0x000fe200080108bf */
[----:B------:R-:W-:Y:S01]  /*4a00*/  IADD3 R8, -R2, 0xb, RZ ;  /* 0x0000000b02087810 */ /* 0x000fe20007ffe1ff */
[----:B------:R-:W-:Y:S01]  /*4a10*/  FADD.FTZ R159, R155, R6 ;  /* 0x000000069b9f7221 */ /* 0x000fe20000010000 */
[----:B------:R-:W0:Y:S01]  /*4a20*/  MUFU.EX2 R10, R10 ;  /* 0x0000000a000a7308 */ /* 0x000e220000000800 */
[----:B-1----:R-:W-:Y:S01]  /*4a30*/  FADD.FTZ R22, R196, R5 ;  /* 0x00000005c4167221 */ /* 0x002fe20000010000 */
[----:B------:R-:W-:Y:S01]  /*4a40*/  @!P1 PRMT R152, RZ, 0x654, R152 ;  /* 0x00000654ff989816 */ /* 0x000fe20000000098 */
[----:B------:R-:W-:Y:S01]  /*4a50*/  FADD.FTZ R6, R190, R159 ;  /* 0x0000009fbe067221 */ /* 0x000fe20000010000 */
[--C-:B------:R-:W-:Y:S01]  /*4a60*/  FFMA.FTZ R175, R175, UR7, -R191.reuse ;  /* 0x00000007afaf7c23 */ /* 0x100fe200080108bf */
[----:B------:R1:W-:Y:S06]  /*4a70*/  BAR.ARV R8, 0x100 ;  /* 0x000400080000751d */ /* 0x0003ec0000002000 */
[----:B------:R-:W3:Y:S01]  /*4a80*/  MUFU.EX2 R11, R11 ;  /* 0x0000000b000b7308 */ /* 0x000ee20000000800 */
[----:B--2---:R-:W-:Y:S01]  /*4a90*/  FADD.FTZ R5, R9, R22 ;  /* 0x0000001609057221 */ /* 0x004fe20000010000 */
[----:B------:R2:W-:Y:S01]  /*4aa0*/  @!P1 SYNCS.ARRIVE.TRANS64.RED.A1T0 RZ, [R152+URZ], RZ ;  /* 0x000000ff98ff99a7 */ /* 0x0005e2000810043f */
[--C-:B------:R-:W-:Y:S01]  /*4ab0*/  FFMA.FTZ R178, R178, UR7, -R191.reuse ;  /* 0x00000007b2b27c23 */ /* 0x100fe200080108bf */
[----:B------:R-:W-:Y:S01]  /*4ac0*/  FFMA.FTZ R182, R182, UR7, -R191 ;  /* 0x00000007b6b67c23 */ /* 0x000fe200080108bf */
[----:B------:R-:W-:Y:S01]  /*4ad0*/  F2FP.BF16.F32.PACK_AB R160, R190, R155 ;  /* 0x0000009bbea0723e */ /* 0x000fe200000010ff */
[C---:B0-----:R-:W-:Y:S01]  /*4ae0*/  FADD.FTZ R22, R10.reuse, R5 ;  /* 0x000000050a167221 */ /* 0x041fe20000010000 */
[----:B------:R-:W-:Y:S01]  /*4af0*/  F2FP.BF16.F32.PACK_AB R155, R10, R9 ;  /* 0x000000090a9b723e */ /* 0x000fe200000010ff */
[----:B------:R-:W0:Y:S01]  /*4b00*/  MUFU.EX2 R12, R12 ;  /* 0x0000000c000c7308 */ /* 0x000e220000000800 */
[----:B------:R-:W-:Y:S01]  /*4b10*/  F2FP.BF16.F32.PACK_AB R158, R188, R153 ;  /* 0x00000099bc9e723e */ /* 0x000fe200000010ff */
[-C--:B------:R-:W-:Y:S01]  /*4b20*/  FMUL.FTZ R112, R112, R179.reuse ;  /* 0x000000b370707220 */ /* 0x080fe20000410000 */
[----:B--2---:R-:W-:Y:S01]  /*4b30*/  F2FP.BF16.F32.PACK_AB R152, R21, R20 ;  /* 0x000000141598723e */ /* 0x004fe200000010ff */
        /* <DEDUP_REMOVED lines=24> */
[----:B------:R-:W-:Y:S01]  /*4cc0*/  FMUL.FTZ R149, R149, R179 ;  /* 0x000000b395957220 */ /* 0x000fe20000410000 */
[----:B------:R-:W-:Y:S01]  /*4cd0*/  F2FP.BF16.F32.PACK_AB R156, R186, R183 ;  /* 0x000000b7ba9c723e */ /* 0x000fe200000010ff */
        /* <DEDUP_REMOVED lines=87> */
[----:B------:R-:W-:Y:S01]  /*5250*/  FMUL.FTZ R151, R151, R192 ;  /* 0x000000c097977220 */ /* 0x000fe20000410000 */
[----:B------:R-:W-:-:S02]  /*5260*/  F2FP.BF16.F32.PACK_AB R153, R196, R7 ;  /* 0x00000007c499723e */ /* 0x000fc400000010ff */
[----:B------:R-:W0:Y:S01]  /*5270*/  MUFU.EX2 R200, R200 ;  /* 0x000000c800c87308 */ /* 0x000e220000000800 */
[----:B--2---:R-:W-:Y:S01]  /*5280*/  FADD.FTZ R5, R185, R22 ;  /* 0x00000016b9057221 */ /* 0x004fe20000010000 */
[----:B------:R-:W-:Y:S02]  /*5290*/  F2FP.BF16.F32.PACK_AB R157, R12, R11 ;  /* 0x0000000b0c9d723e */ /* 0x000fe400000010ff */
[----:B------:R-:W-:Y:S02]  /*52a0*/  F2FP.BF16.F32.PACK_AB R161, R16, R15 ;  /* 0x0000000f10a1723e */ /* 0x000fe400000010ff */
[----:B------:R-:W-:Y:S02]  /*52b0*/  F2FP.BF16.F32.PACK_AB R163, R18, R17 ;  /* 0x0000001112a3723e */ /* 0x000fe400000010ff */
[----:B------:R-:W2:Y:S01]  /*52c0*/  MUFU.EX2 R194, R194 ;  /* 0x000000c200c27308 */ /* 0x000ea20000000800 */
[----:B---3--:R-:W-:-:S07]  /*52d0*/  FADD.FTZ R159, R165, R6 ;  /* 0x00000006a59f7221 */ /* 0x008fce0000010000 */
[----:B------:R-:W3:Y:S01]  /*52e0*/  MUFU.EX2 R187, R187 ;  /* 0x000000bb00bb7308 */ /* 0x000ee20000000800 */
[----:B0-----:R-:W-:-:S07]  /*52f0*/  FADD.FTZ R22, R200, R5 ;  /* 0x00000005c8167221 */ /* 0x001fce0000010000 */
[----:B------:R-:W0:Y:S01]  /*5300*/  MUFU.EX2 R167, R167 ;  /* 0x000000a700a77308 */ /* 0x000e220000000800 */
[C---:B--2---:R-:W-:Y:S01]  /*5310*/  FADD.FTZ R6, R194.reuse, R159 ;  /* 0x0000009fc2067221 */ /* 0x044fe20000010000 */
[----:B------:R-:W-:Y:S02]  /*5320*/  F2FP.BF16.F32.PACK_AB R166, R194, R165 ;  /* 0x000000a5c2a6723e */ /* 0x000fe400000010ff */
[----:B------:R-:W-:-:S04]  /*5330*/  F2FP.BF16.F32.PACK_AB R165, R198, R181 ;  /* 0x000000b5c6a5723e */ /* 0x000fc800000010ff */
[----:B------:R-:W2:Y:S01]  /*5340*/  MUFU.EX2 R202, R202 ;  /* 0x000000ca00ca7308 */ /* 0x000ea20000000800 */
[----:B---3--:R-:W-:-:S07]  /*5350*/  FADD.FTZ R5, R187, R22 ;  /* 0x00000016bb057221 */ /* 0x008fce0000010000 */
[----:B------:R-:W3:Y:S01]  /*5360*/  MUFU.EX2 R172, R172 ;  /* 0x000000ac00ac7308 */ /* 0x000ee20000000800 */
[----:B0-----:R-:W-:-:S07]  /*5370*/  FADD.FTZ R159, R167, R6 ;  /* 0x00000006a79f7221 */ /* 0x001fce0000010000 */
[----:B------:R-:W0:Y:S01]  /*5380*/  MUFU.EX2 R189, R189 ;  /* 0x000000bd00bd7308 */ /* 0x000e220000000800 */
[C---:B--2---:R-:W-:Y:S01]  /*5390*/  FADD.FTZ R22, R202.reuse, R5 ;  /* 0x00000005ca167221 */ /* 0x044fe20000010000 */
[----:B------:R-:W-:-:S06]  /*53a0*/  F2FP.BF16.F32.PACK_AB R169, R202, R187 ;  /* 0x000000bbcaa9723e */ /* 0x000fcc00000010ff */
[----:B------:R-:W2:Y:S01]  /*53b0*/  MUFU.EX2 R171, R171 ;  /* 0x000000ab00ab7308 */ /* 0x000ea20000000800 */
[C---:B---3--:R-:W-:Y:S01]  /*53c0*/  FADD.FTZ R6, R172.reuse, R159 ;  /* 0x0000009fac067221 */ /* 0x048fe20000010000 */
[----:B------:R-:W-:Y:S02]  /*53d0*/  F2FP.BF16.F32.PACK_AB R168, R172, R167 ;  /* 0x000000a7aca8723e */ /* 0x000fe400000010ff */
[----:B------:R-:W-:-:S04]  /*53e0*/  F2FP.BF16.F32.PACK_AB R167, R200, R185 ;  /* 0x000000b9c8a7723e */ /* 0x000fc800000010ff */
[----:B------:R-:W3:Y:S01]  /*53f0*/  MUFU.EX2 R204, R204 ;  /* 0x000000cc00cc7308 */ /* 0x000ee20000000800 */
[----:B0-----:R-:W-:-:S07]  /*5400*/  FADD.FTZ R5, R189, R22 ;  /* 0x00000016bd057221 */ /* 0x001fce0000010000 */
[----:B------:R-:W0:Y:S01]  /*5410*/  MUFU.EX2 R174, R174 ;  /* 0x000000ae00ae7308 */ /* 0x000e220000000800 */
[----:B--2---:R-:W-:-:S07]  /*5420*/  FADD.FTZ R159, R171, R6 ;  /* 0x00000006ab9f7221 */ /* 0x004fce0000010000 */
[----:B------:R-:W2:Y:S01]  /*5430*/  MUFU.EX2 R19, R19 ;  /* 0x0000001300137308 */ /* 0x000ea20000000800 */
[----:B---3--:R-:W-:-:S07]  /*5440*/  FADD.FTZ R22, R204, R5 ;  /* 0x00000005cc167221 */ /* 0x008fce0000010000 */
[----:B------:R-:W3:Y:S01]  /*5450*/  MUFU.EX2 R173, R173 ;  /* 0x000000ad00ad7308 */ /* 0x000ee20000000800 */
[C---:B0-----:R-:W-:Y:S01]  /*5460*/  FADD.FTZ R6, R174.reuse, R159 ;  /* 0x0000009fae067221 */ /* 0x041fe20000010000 */
[----:B------:R-:W-:Y:S02]  /*5470*/  F2FP.BF16.F32.PACK_AB R170, R174, R171 ;  /* 0x000000abaeaa723e */ /* 0x000fe400000010ff */
[----:B------:R-:W-:Y:S02]  /*5480*/  F2FP.BF16.F32.PACK_AB R159, R14, R13 ;  /* 0x0000000d0e9f723e */ /* 0x000fe400000010ff */
[----:B------:R-:W-:Y:S02]  /*5490*/  F2FP.BF16.F32.PACK_AB R171, R204, R189 ;  /* 0x000000bdccab723e */ /* 0x000fe400000010ff */
[----:B------:R-:W0:Y:S01]  /*54a0*/  MUFU.EX2 R20, R175 ;  /* 0x000000af00147308 */ /* 0x000e220000000800 */
[----:B--2---:R-:W-:-:S07]  /*54b0*/  FADD.FTZ R5, R19, R22 ;  /* 0x0000001613057221 */ /* 0x004fce0000010000 */
        /* <DEDUP_REMOVED lines=11> */
[----:B0-----:R-:W-:Y:S01]  /*5570*/  FADD.FTZ R21, R177, R6 ;  /* 0x00000006b1157221 */ /* 0x001fe20000010000 */
[C---:B--2---:R-:W-:Y:S01]  /*5580*/  FADD.FTZ R5, R175.reuse, R10 ;  /* 0x0000000aaf057221 */ /* 0x044fe20000010000 */
[----:B------:R-:W-:Y:S02]  /*5590*/  F2FP.BF16.F32.PACK_AB R175, R175, R178 ;  /* 0x000000b2afaf723e */ /* 0x000fe400000010ff */
[C---:B---3--:R-:W-:Y:S01]  /*55a0*/  FADD.FTZ R6, R184.reuse, R21 ;  /* 0x00000015b8067221 */ /* 0x048fe20000010000 */
[----:B------:R-:W-:Y:S01]  /*55b0*/  F2FP.BF16.F32.PACK_AB R174, R184, R177 ;  /* 0x000000b1b8ae723e */ /* 0x000fe200000010ff */
[----:B-1----:R-:W-:Y:S06]  /*55c0*/  @!P0 BRA `(.L_x_9058) ;  /* 0x0000000000048947 */ /* 0x002fec0003800000 */
[----:B------:R-:W-:Y:S01]  /*55d0*/  BPT.TRAP 0x1 ;  /* 0x000000040000795c */ /* 0x000fe20000300000 */
.L_x_9058:
[----:B------:R-:W-:-:S04]  /*55e0*/  IMAD.U32 R7, RZ, RZ, UR25 ;  /* 0x00000019ff077e24 */ /* 0x000fc8000f8e00ff */
[----:B------:R0:W1:Y:S01]  /*55f0*/  SYNCS.PHASECHK.TRANS64.TRYWAIT P3, [UR26+0x22850], R7 ;  /* 0x02285007ff0075a7 */ /* 0x000062000806015a */
[----:B------:R-:W-:Y:S05]  /*5600*/  @!P0 BRA `(.L_x_9059) ;  /* 0x0000000000048947 */ /* 0x000fea0003800000 */
[----:B------:R-:W-:Y:S01]  /*5610*/  BPT.TRAP 0x1 ;  /* 0x000000040000795c */ /* 0x000fe20000300000 */
.L_x_9059:
[----:B-1----:R-:W-:Y:S05]  /*5620*/  @P3 BRA `(.L_x_9060) ;  /* 0x00000000000c3947 */ /* 0x002fea0003800000 */
[----:B0-----:R-:W-:-:S04]  /*5630*/  IMAD.U32 R7, RZ, RZ, UR25 ;  /* 0x00000019ff077e24 */ /* 0x001fc8000f8e00ff */
[----:B------:R-:W0:Y:S02]  /*5640*/  SYNCS.PHASECHK.TRANS64.TRYWAIT P3, [UR26+0x22850], R7 ;  /* 0x02285007ff0075a7 */ /* 0x000e24000806015a */
[----:B0-----:R-:W-:Y:S05]  /*5650*/  @!P3 BRA `(.L_x_9061) ;  /* 0x0000006c00a0b947 */ /* 0x001fea0003800000 */
.L_x_9060:
[----:B------:R2:W-:Y:S01]  /*5660*/  BAR.SYNC.DEFER_BLOCKING R0, 0x100 ;  /* 0x000400000000751d */ /* 0x0005e20000010000 */
[----:B------:R-:W-:Y:S01]  /*5670*/  UIMAD UR10, UR5, 0xc00, UR24 ;  /* 0x00000c00050a78a4 */ /* 0x000fe2000f8e0218 */
[----:B0-----:R-:W-:Y:S01]  /*5680*/  @!P1 VIADD R176, R176, 0x22860 ;  /* 0x00022860b0b09836 */ /* 0x001fe20000000000 */
[----:B------:R-:W-:Y:S01]  /*5690*/  MOV R20, R3 ;  /* 0x0000000300147202 */ /* 0x000fe20000000f00 */
[----:B------:R-:W-:Y:S01]  /*56a0*/  IMAD.MOV.U32 R7, RZ, RZ, R4 ;  /* 0x000000ffff077224 */ /* 0x000fe200078e0004 */
[----:B------:R-:W-:Y:S01]  /*56b0*/  UIADD3 UR14, UR10, 0x80, URZ ;  /* 0x000000800a0e7890 */ /* 0x000fe2000fffe03f */
[----:B------:R-:W-:Y:S01]  /*56c0*/  UMOV UR11, 0x40000040 ;  /* 0x40000040000b7882 */ /* 0x000fe20000000000 */
[----:B------:R-:W-:Y:S01]  /*56d0*/  UMOV UR15, 0x40000040 ;  /* 0x40000040000f7882 */ /* 0x000fe20000000000 */
[----:B------:R-:W-:Y:S01]  /*56e0*/  @!P1 PRMT R176, RZ, 0x654, R176 ;  /* 0x00000654ffb09816 */ /* 0x000fe200000000b0 */
[----:B------:R-:W-:-:S06]  /*56f0*/  WARPGROUP.ARRIVE ;  /* 0x00000000000079c5 */ /* 0x000fcc0000000000 */
[----:B------:R-:W-:Y:S01]  /*5700*/  HGMMA.64x256x16.F32.BF16 R24, R152, gdesc[UR8].tnspB, R24, gsb0 ;  /* 0x43e0000898187df0 */ /* 0x000fe20008001818 */
[----:B------:R-:W-:Y:S02]  /*5710*/  UMOV UR11, 0x40000040 ;  /* 0x40000040000b7882 */ /* 0x000fe40000000000 */
        /* <DEDUP_REMOVED lines=18> */
[----:B------:R-:W-:Y:S01]  /*5840*/  UIADD3 UR10, UR10, 0x280, URZ ;  /* 0x000002800a0a7890 */ /* 0x000fe2000fffe03f */
[----:B------:R-:W-:Y:S02]  /*5850*/  WARPGROUP.DEPBAR.LE gsb0, 0x0 ;  /* 0x00008000000079c5 */ /* 0x000fe40000010000 */
[----:B------:R-:W-:-:S15]  /*5860*/  WARPGROUP.ARRIVE ;  /* 0x00000000000079c5 */ /* 0x000fde0000000000 */
[----:B------:R-:W-:-:S07]  /*5870*/  NOP ;  /* 0x0000000000007918 */ /* 0x000fce0000000000 */
[----:B------:R-:W-:Y:S03]  /*5880*/  HGMMA.64x256x16.F32.BF16 R24, R168, gdesc[UR12].tnspB, R24, gsb0 ;  /* 0x43e0000ca8187df0 */ /* 0x000fe60008001818 */
[----:B------:R-:W-:Y:S02]  /*5890*/  WARPGROUP.DEPBAR.LE gsb0, 0x0 ;  /* 0x00008000000079c5 */ /* 0x000fe40000010000 */
[----:B------:R-:W-:-:S15]  /*58a0*/  WARPGROUP.ARRIVE ;  /* 0x00000000000079c5 */ /* 0x000fde0000000000 */
[----:B------:R-:W-:-:S08]  /*58b0*/  NOP ;  /* 0x0000000000007918 */ /* 0x000fd00000000000 */
[----:B------:R-:W-:Y:S03]  /*58c0*/  HGMMA.64x256x16.F32.BF16 R24, R172, gdesc[UR8].tnspB, R24, gsb0 ;  /* 0x43e00008ac187df0 */ /* 0x000fe60008001818 */
[----:B------:R-:W-:Y:S02]  /*58d0*/  WARPGROUP.DEPBAR.LE gsb0, 0x0 ;  /* 0x00008000000079c5 */ /* 0x000fe40000010000 */
[----:B------:R2:W-:Y:S01]  /*58e0*/  @!P1 SYNCS.ARRIVE.TRANS64.RED.A1T0 RZ, [R176+URZ], RZ ;  /* 0x000000ffb0ff99a7 */ /* 0x0005e2000810043f */
[----:B------:R-:W-:Y:S05]  /*58f0*/  @P2 BRA `(.L_x_9062) ;  /* 0xffffffdc00502947 */ /* 0x000fea000383ffff */
.L_x_9053:
[----:B01----:R-:W0:Y:S01]  /*5900*/  SHFL.BFLY PT, R7, R6, 0x2, 0x1f ;  /* 0x0c401f0006077f89 */ /* 0x003e2200000e0000 */
[----:B------:R1:W-:Y:S08]  /*5910*/  BAR.ARV R8, 0x100 ;  /* 0x000400080000751d */ /* 0x0003f00000002000 */
[----:B------:R-:W-:Y:S06]  /*5920*/  BAR.ARV 0x8, 0x180 ;  /* 0x0206000000007b1d */ /* 0x000fec0000002000 */
[----:B-1----:R-:W-:Y:S01]  /*5930*/  MOV R8, UR7 ;  /* 0x0000000700087c02 */ /* 0x002fe20008000f00 */
[----:B------:R-:W1:Y:S01]  /*5940*/  SHFL.BFLY PT, R2, R5, 0x2, 0x1f ;  /* 0x0c401f0005027f89 */ /* 0x000e6200000e0000 */
[----:B------:R-:W-:Y:S01]  /*5950*/  PLOP3.LUT P0, PT, PT, PT, PT, 0x8, 0x0 ;  /* 0x000000000000781c */ /* 0x000fe20003f0e170 */
[----:B0-----:R-:W-:Y:S01]  /*5960*/  FADD.FTZ R7, R7, R6 ;  /* 0x0000000607077221 */ /* 0x001fe20000010000 */
[----:B------:R-:W-:-:S04]  /*5970*/  IMAD.MOV.U32 R6, RZ, RZ, -0x800000 ;  /* 0xff800000ff067424 */ /* 0x000fc800078e00ff */
[----:B--23--:R-:W0:Y:S01]  /*5980*/  SHFL.BFLY PT, R0, R7, 0x1, 0x1f ;  /* 0x0c201f0007007f89 */ /* 0x00ce2200000e0000 */
[----:B-1----:R-:W-:Y:S01]  /*5990*/  FADD.FTZ R2, R2, R5 ;  /* 0x0000000502027221 */ /* 0x002fe20000010000 */
[----:B------:R-:W-:-:S04]  /*59a0*/  IMAD.MOV.U32 R5, RZ, RZ, -0x800000 ;  /* 0xff800000ff057424 */ /* 0x000fc800078e00ff */
[----:B------:R-:W1:Y:S01]  /*59b0*/  SHFL.BFLY PT, R9, R2, 0x1, 0x1f ;  /* 0x0c201f0002097f89 */ /* 0x000e6200000e0000 */
[----:B0-----:R-:W-:Y:S01]  /*59c0*/  FADD.FTZ R12, R7, R0 ;  /* 0x00000000070c7221 */ /* 0x001fe20000010000 */
[----:B------:R-:W-:-:S04]  /*59d0*/  IMAD.MOV.U32 R0, RZ, RZ, RZ ;  /* 0x000000ffff007224 */ /* 0x000fc800078e00ff */
[----:B------:R-:W-:-:S13]  /*59e0*/  FSETP.NE.FTZ.AND P1, PT, R12, RZ, PT ;  /* 0x000000ff0c00720b */ /* 0x000fda0003f35000 */
[----:B------:R-:W0:Y:S01]  /*59f0*/  @P1 MUFU.LG2 R10, R12 ;  /* 0x0000000c000a1308 */ /* 0x000e220000000c00 */
[----:B-1----:R-:W-:Y:S01]  /*5a00*/  FADD.FTZ R13, R2, R9 ;  /* 0x00000009020d7221 */ /* 0x002fe20000010000 */
[----:B------:R-:W-:Y:S02]  /*5a10*/  IMAD.MOV.U32 R9, RZ, RZ, RZ ;  /* 0x000000ffff097224 */ /* 0x000fe400078e00ff */
[----:B------:R-:W-:Y:S02]  /*5a20*/  IMAD.U32 R2, RZ, RZ, UR7 ;  /* 0x00000007ff027e24 */ /* 0x000fe4000f8e00ff */
[----:B------:R-:W-:Y:S02]  /*5a30*/  FSETP.NE.FTZ.AND P2, PT, R13, RZ, PT ;  /* 0x000000ff0d00720b */ /* 0x000fe40003f55000 */
[----:B------:R-:W1:Y:S01]  /*5a40*/  @P1 MUFU.RCP R9, R12 ;  /* 0x0000000c00091308 */ /* 0x000e620000001000 */
[----:B------:R-:W-:Y:S01]  /*5a50*/  @P1 FMUL.FTZ R2, R2, 0.69314718246459960938 ;  /* 0x3f31721802021820 */ /* 0x000fe20000410000 */
[----:B0-----:R-:W-:-:S09]  /*5a60*/  @P1 FMUL.FTZ R7, R10, 0.69314718246459960938 ;  /* 0x3f3172180a071820 */ /* 0x001fd20000410000 */
[----:B------:R-:W0:Y:S01]  /*5a70*/  @P2 MUFU.LG2 R11, R13 ;  /* 0x0000000d000b2308 */ /* 0x000e220000000c00 */
[----:B------:R-:W-:Y:S01]  /*5a80*/  @P2 FMUL.FTZ R8, R8, 0.69314718246459960938 ;  /* 0x3f31721808082820 */ /* 0x000fe20000410000 */
[----:B------:R-:W-:Y:S01]  /*5a90*/  @P1 FFMA.FTZ R6, R2, R3, R7 ;  /* 0x0000000302061223 */ /* 0x000fe20000010007 */
[-C--:B-1----:R-:W-:Y:S01]  /*5aa0*/  FMUL.FTZ R24, R24, R9.reuse ;  /* 0x0000000918187220 */ /* 0x082fe20000410000 */
[----:B------:R-:W-:-:S04]  /*5ab0*/  FMUL.FTZ R25, R25, R9 ;  /* 0x0000000919197220 */ /* 0x000fc80000410000 */
        /* <DEDUP_REMOVED lines=9> */
[----:B0-----:R-:W-:Y:S01]  /*5b50*/  @P2 FMUL.FTZ R11, R11, 0.69314718246459960938 ;  /* 0x3f3172180b0b2820 */ /* 0x001fe20000410000 */
        /* <DEDUP_REMOVED lines=118> */
[----:B------:R-:W-:-:S07]  /*62c0*/  @P2 FFMA.FTZ R5, R8, R4, R11 ;  /* 0x0000000408052223 */ /* 0x000fce000001000b */
.L_x_9042:
[----:B------:R-:W-:Y:S05]  /*62d0*/  @P0 BRA `(.L_x_9063) ;  /* 0x00000020004c0947 */ /* 0x000fea0003800000 */
[----:B------:R-:W0:Y:S01]  /*62e0*/  S2R R0, SR_TID.X ;  /* 0x0000000000007919 */ /* 0x000e220000002100 */
[----:B------:R-:W1:Y:S01]  /*62f0*/  LDC R8, c[0x0][0xbe8] ;  /* 0x0002fa00ff087b82 */ /* 0x000e620000000800 */
[----:B------:R-:W-:Y:S01]  /*6300*/  USHF.R.S32.HI UR7, URZ, 0x1f, UR36 ;  /* 0x0000001f3f077899 */ /* 0x000fe20008011424 */
[----:B------:R-:W-:Y:S01]  /*6310*/  BSSY B0, `(.L_x_9064) ;  /* 0x000014b000007945 */ /* 0x000fe20003800000 */
[----:B------:R-:W2:Y:S01]  /*6320*/  S2R R16, SR_CTAID.X ;  /* 0x0000000000107919 */ /* 0x000ea20000002500 */
[----:B------:R-:W-:Y:S02]  /*6330*/  ULDC.64 UR8, c[0x0][0xbd0] ;  /* 0x0002f40000087ab9 */ /* 0x000fe40000000a00 */
[----:B------:R-:W-:Y:S02]  /*6340*/  UIMAD UR6, UR7, UR8, URZ ;  /* 0x00000008070672a4 */ /* 0x000fe4000f8e023f */
[----:B------:R-:W3:Y:S01]  /*6350*/  S2UR UR12, SR_CTAID.Z ;  /* 0x00000000000c79c3 */ /* 0x000ee20000002700 */
[----:B------:R-:W-:-:S02]  /*6360*/  UIMAD.WIDE.U32 UR4, UR36, UR8, URZ ;  /* 0x00000008240472a5 */ /* 0x000fc4000f8e003f */
[----:B------:R-:W-:-:S03]  /*6370*/  UIMAD UR6, UR36, UR9, UR6 ;  /* 0x00000009240672a4 */ /* 0x000fc6000f8e0206 */
[----:B------:R-:W-:Y:S01]  /*6380*/  ULDC.64 UR8, c[0x0][0xb38] ;  /* 0x0002ce0000087ab9 */ /* 0x000fe20000000a00 */
[----:B------:R-:W-:Y:S01]  /*6390*/  UIADD3 UR6, UR5, UR6, URZ ;  /* 0x0000000605067290 */ /* 0x000fe2000fffe03f */
[----:B------:R-:W4:Y:S01]  /*63a0*/  LDC.64 R18, c[0x0][0xbd8] ;  /* 0x0002f600ff127b82 */ /* 0x000f220000000a00 */
[----:B------:R-:W-:-:S07]  /*63b0*/  UIMAD UR7, UR7, UR8, URZ ;  /* 0x00000008070772a4 */ /* 0x000fce000f8e023f */
[----:B------:R-:W-:Y:S01]  /*63c0*/  BAR.SYNC.DEFER_BLOCKING 0x1, 0x100 ;  /* 0x0044000000007b1d */ /* 0x000fe20000010000 */
[----:B-1----:R-:W-:-:S07]  /*63d0*/  ISETP.NE.AND P0, PT, R8, 0x1, PT ;  /* 0x000000010800780c */ /* 0x002fce0003f05270 */
[----:B------:R-:W1:Y:S01]  /*63e0*/  S2UR UR11, SR_CTAID.Y ;  /* 0x00000000000b79c3 */ /* 0x000e620000002600 */
[----:B0-----:R-:W-:Y:S01]  /*63f0*/  VIADD R14, R0, 0xffffff80 ;  /* 0xffffff80000e7836 */ /* 0x001fe20000000000 */
[----:B---3--:R-:W-:-:S06]  /*6400*/  USHF.R.S32.HI UR10, URZ, 0x1f, UR12 ;  /* 0x0000001f3f0a7899 */ /* 0x008fcc000801140c */
[----:B------:R-:W1:Y:S01]  /*6410*/  LDC R23, c[0x0][0xc50] ;  /* 0x00031400ff177b82 */ /* 0x000e620000000800 */
[----:B------:R-:W-:-:S04]  /*6420*/  SHF.R.S32.HI R7, RZ, 0x1f, R14 ;  /* 0x0000001fff077819 */ /* 0x000fc8000001140e */
[----:B------:R-:W-:-:S03]  /*6430*/  LEA.HI R2, R7, R14, RZ, 0x7 ;  /* 0x0000000e07027211 */ /* 0x000fc600078f38ff */
[----:B------:R-:W0:Y:S01]  /*6440*/  LDC.64 R20, c[0x0][0xb40] ;  /* 0x0002d000ff147b82 */ /* 0x000e220000000a00 */
[----:B------:R-:W-:Y:S02]  /*6450*/  LEA.HI R7, R7, R14, RZ, 0x2 ;  /* 0x0000000e07077211 */ /* 0x000fe400078f10ff */
[----:B------:R-:W-:Y:S02]  /*6460*/  LOP3.LUT R3, R2, 0xffffff80, RZ, 0xc0, !PT ;  /* 0xffffff8002037812 */ /* 0x000fe400078ec0ff */
[----:B------:R-:W-:Y:S02]  /*6470*/  SHF.R.S32.HI R9, RZ, 0x7, R2 ;  /* 0x00000007ff097819 */ /* 0x000fe40000011402 */
[----:B------:R-:W-:Y:S01]  /*6480*/  LOP3.LUT R7, R7, 0xfffffffc, RZ, 0xc0, !PT ;  /* 0xfffffffc07077812 */ /* 0x000fe200078ec0ff */
[----:B------:R-:W-:Y:S01]  /*6490*/  IMAD.IADD R0, R14, 0x1, -R3 ;  /* 0x000000010e007824 */ /* 0x000fe200078e0a03 */
[----:B------:R-:W-:Y:S01]  /*64a0*/  LEA.HI R2, R2, R9, RZ, 0x1 ;  /* 0x0000000902027211 */ /* 0x000fe200078f08ff */
[----:B------:R-:W3:Y:S02]  /*64b0*/  @P0 LDC R17, c[0x0][0xbf0] ;  /* 0x0002fc00ff110b82 */ /* 0x000ee40000000800 */
[----:B------:R-:W-:Y:S01]  /*64c0*/  IMAD.IADD R7, R14, 0x1, -R7 ;  /* 0x000000010e077824 */ /* 0x000fe200078e0a07 */
[----:B------:R-:W-:-:S02]  /*64d0*/  SHF.R.S32.HI R11, RZ, 0x1f, R0 ;  /* 0x0000001fff0b7819 */ /* 0x000fc40000011400 */
[----:B------:R-:W-:Y:S02]  /*64e0*/  LOP3.LUT R2, R2, 0x3fffffe, RZ, 0xc0, !PT ;  /* 0x03fffffe02027812 */ /* 0x000fe400078ec0ff */
[----:B------:R-:W-:Y:S01]  /*64f0*/  LEA.HI R10, R11, R0, RZ, 0x2 ;  /* 0x000000000b0a7211 */ /* 0x000fe200078f10ff */
[----:B------:R-:W5:Y:S03]  /*6500*/  @P0 LDC R14, c[0x0][0xbec] ;  /* 0x0002fb00ff0e0b82 */ /* 0x000f660000000800 */
[--C-:B------:R-:W-:Y:S02]  /*6510*/  SHF.R.S32.HI R3, RZ, 0x2, R10.reuse ;  /* 0x00000002ff037819 */ /* 0x100fe4000001140a */
[----:B------:R-:W-:-:S03]  /*6520*/  SHF.R.S32.HI R4, RZ, 0x1f, R10 ;  /* 0x0000001fff047819 */ /* 0x000fc6000001140a */
[----:B------:R-:W3:Y:S01]  /*6530*/  @P0 LDC R22, c[0x0][0xbec] ;  /* 0x0002fb00ff160b82 */ /* 0x000ee20000000800 */
[----:B------:R-:W-:-:S04]  /*6540*/  LEA.HI R4, R4, R3, RZ, 0x3 ;  /* 0x0000000304047211 */ /* 0x000fc800078f18ff */
[----:B------:R-:W-:Y:S02]  /*6550*/  LOP3.LUT R12, R4, 0xfffffff8, RZ, 0xc0, !PT ;  /* 0xfffffff8040c7812 */ /* 0x000fe400078ec0ff */
[----:B------:R-:W-:Y:S01]  /*6560*/  IADD3 R4, R9, -R2, RZ ;  /* 0x8000000209047210 */ /* 0x000fe20007ffe0ff */
[----:B------:R-:W3:Y:S01]  /*6570*/  @P0 LDC R153, c[0x0][0xbf0] ;  /* 0x0002fc00ff990b82 */ /* 0x000ee20000000800 */
[----:B------:R-:W-:Y:S01]  /*6580*/  LEA.HI R9, R7, R7, RZ, 0x1 ;  /* 0x0000000707097211 */ /* 0x000fe200078f08ff */
[----:B------:R-:W-:Y:S01]  /*6590*/  IMAD.IADD R3, R3, 0x1, -R12 ;  /* 0x0000000103037824 */ /* 0x000fe200078e0a0c */
[----:B------:R-:W-:Y:S02]  /*65a0*/  LEA.HI R2, R11, R0, RZ, 0x5 ;  /* 0x000000000b027211 */ /* 0x000fe400078f28ff */
[----:B------:R-:W-:Y:S02]  /*65b0*/  LOP3.LUT R12, R9, 0x1ffffffe, RZ, 0xc0, !PT ;  /* 0x1ffffffe090c7812 */ /* 0x000fe400078ec0ff */
[----:B------:R-:W-:-:S03]  /*65c0*/  SHF.R.S32.HI R2, RZ, 0x5, R2 ;  /* 0x00000005ff027819 */ /* 0x000fc60000011402 */
[----:B------:R-:W-:Y:S02]  /*65d0*/  IMAD.IADD R12, R7, 0x1, -R12 ;  /* 0x00000001070c7824 */ /* 0x000fe400078e0a0c */
[----:B------:R-:W-:Y:S01]  /*65e0*/  IMAD R7, R2, 0x10, R3 ;  /* 0x0000001002077824 */ /* 0x000fe200078e0203 */
[----:B------:R-:W-:Y:S01]  /*65f0*/  MOV R3, UR5 ;  /* 0x0000000500037c02 */ /* 0x000fe20008000f00 */
[----:B------:R-:W-:Y:S01]  /*6600*/  IMAD.U32 R2, RZ, RZ, UR4 ;  /* 0x00000004ff027e24 */ /* 0x000fe2000f8e00ff */
[----:B------:R-:W-:Y:S01]  /*6610*/  UIMAD.WIDE.U32 UR4, UR36, UR8, URZ ;  /* 0x00000008240472a5 */ /* 0x000fe2000f8e003f */
[----:B------:R-:W-:Y:S02]  /*6620*/  IMAD R9, R4, 0x40, R7 ;  /* 0x0000004004097824 */ /* 0x000fe400078e0207 */
[----:B------:R-:W-:Y:S01]  /*6630*/  IMAD.U32 R3, RZ, RZ, UR6 ;  /* 0x00000006ff037e24 */ /* 0x000fe2000f8e00ff */
[----:B------:R-:W-:Y:S01]  /*6640*/  UIMAD UR6, UR36, UR9, UR7 ;  /* 0x00000009240672a4 */ /* 0x000fe2000f8e0207 */
[----:B------:R-:W-:-:S02]  /*6650*/  IMAD R12, R12, 0x8, R9 ;  /* 0x000000080c0c7824 */ /* 0x000fc400078e0209 */
[----:B----4-:R-:W-:Y:S01]  /*6660*/  IMAD R4, R18, UR10, RZ ;  /* 0x0000000a12047c24 */ /* 0x010fe2000f8e02ff */
[----:B------:R-:W-:Y:S01]  /*6670*/  UIADD3 UR6, UR5, UR6, URZ ;  /* 0x0000000605067290 */ /* 0x000fe2000fffe03f */
[----:B--2---:R-:W-:Y:S01]  /*6680*/  IMAD R7, R16, 0x80, R12 ;  /* 0x0000008010077824 */ /* 0x004fe200078e020c */
[----:B------:R-:W-:Y:S01]  /*6690*/  MOV R12, UR4 ;  /* 0x00000004000c7c02 */ /* 0x000fe20008000f00 */
[----:B------:R-:W-:Y:S01]  /*66a0*/  IMAD.WIDE.U32 R2, R18, UR12, R2 ;  /* 0x0000000c12027c25 */ /* 0x000fe2000f8e0002 */
[----:B------:R-:W-:-:S03]  /*66b0*/  ULDC.64 UR8, c[0x0][0xb28] ;  /* 0x0002ca0000087ab9 */ /* 0x000fc60000000a00 */
[----:B------:R-:W-:Y:S02]  /*66c0*/  IMAD R18, RZ, RZ, -UR36 ;  /* 0x80000024ff127e24 */ /* 0x000fe4000f8e02ff */
[----:B------:R-:W-:Y:S02]  /*66d0*/  IMAD R15, R19, UR12, R4 ;  /* 0x0000000c130f7c24 */ /* 0x000fe4000f8e0204 */
[----:B-----5:R-:W-:-:S03]  /*66e0*/  @P0 IMAD.HI.U32 R4, R7, R14, RZ ;  /* 0x0000000e07040227 */ /* 0x020fc600078e00ff */
[----:B------:R-:W-:Y:S01]  /*66f0*/  IADD3 R3, R3, R15, RZ ;  /* 0x0000000f03037210 */ /* 0x000fe20007ffe0ff */
[----:B------:R-:W-:Y:S01]  /*6700*/  IMAD.U32 R13, RZ, RZ, UR5 ;  /* 0x00000005ff0d7e24 */ /* 0x000fe2000f8e00ff */
[----:B------:R-:W-:Y:S01]  /*6710*/  ULDC.64 UR4, c[0x0][0xbe0] ;  /* 0x0002f80000047ab9 */ /* 0x000fe20000000a00 */
[C---:B0-----:R-:W-:Y:S02]  /*6720*/  IMAD R14, R20.reuse, UR10, RZ ;  /* 0x0000000a140e7c24 */ /* 0x041fe4000f8e02ff */
[----:B-1----:R-:W-:Y:S02]  /*6730*/  IMAD R23, R23, R18, UR11 ;  /* 0x0000000b17177e24 */ /* 0x002fe4000f8e0212 */
[----:B------:R-:W-:Y:S01]  /*6740*/  IMAD.U32 R13, RZ, RZ, UR6 ;  /* 0x00000006ff0d7e24 */ /* 0x000fe2000f8e00ff */
[----:B------:R-:W-:Y:S01]  /*6750*/  ULDC.64 UR6, c[0x0][0xb48] ;  /* 0x0002d20000067ab9 */ /* 0x000fe20000000a00 */
[----:B------:R-:W-:Y:S01]  /*6760*/  IMAD.MOV.U32 R11, RZ, RZ, R7 ;  /* 0x000000ffff0b7224 */ /* 0x000fe200078e0007 */
[----:B---3--:R-:W-:Y:S01]  /*6770*/  @P0 SHF.R.U32.HI R11, RZ, R17, R4 ;  /* 0x00000011ff0b0219 */ /* 0x008fe20000011604 */
[----:B------:R-:W-:Y:S01]  /*6780*/  IMAD R17, R21, UR12, R14 ;  /* 0x0000000c15117c24 */ /* 0x000fe2000f8e020e */
[----:B------:R-:W-:Y:S01]  /*6790*/  SHF.R.S32.HI R14, RZ, 0x1f, R23 ;  /* 0x0000001fff0e7819 */ /* 0x000fe20000011417 */
[----:B------:R-:W-:-:S04]  /*67a0*/  IMAD.WIDE.U32 R12, R20, UR12, R12 ;  /* 0x0000000c140c7c25 */ /* 0x000fc8000f8e000c */
[----:B------:R-:W-:-:S04]  /*67b0*/  @P0 IMAD.HI.U32 R22, R7, R22, RZ ;  /* 0x0000001607160227 */ /* 0x000fc800078e00ff */
[----:B------:R-:W-:Y:S02]  /*67c0*/  IMAD.IADD R13, R13, 0x1, R17 ;  /* 0x000000010d0d7824 */ /* 0x000fe400078e0211 */
[----:B------:R-:W-:Y:S01]  /*67d0*/  IMAD.MOV.U32 R15, RZ, RZ, R7 ;  /* 0x000000ffff0f7224 */ /* 0x000fe200078e0007 */
[----:B------:R-:W-:Y:S01]  /*67e0*/  @P0 SHF.R.U32.HI R15, RZ, R153, R22 ;  /* 0x00000099ff0f0219 */ /* 0x000fe20000011616 */
[C---:B------:R-:W-:Y:S02]  /*67f0*/  IMAD R4, R14.reuse, UR4, RZ ;  /* 0x000000040e047c24 */ /* 0x040fe4000f8e02ff */
[----:B------:R-:W-:Y:S02]  /*6800*/  IMAD R17, R14, UR6, RZ ;  /* 0x000000060e117c24 */ /* 0x000fe4000f8e02ff */
[----:B------:R-:W-:-:S04]  /*6810*/  IMAD.WIDE.U32 R2, R23, UR4, R2 ;  /* 0x0000000417027c25 */ /* 0x000fc8000f8e0002 */
[----:B------:R-:W-:Y:S01]  /*6820*/  IMAD R14, R23, UR5, R4 ;  /* 0x00000005170e7c24 */ /* 0x000fe2000f8e0204 */
[----:B------:R-:W-:Y:S01]  /*6830*/  IADD3 R2, P0, R11, R2, RZ ;  /* 0x000000020b027210 */ /* 0x000fe20007f1e0ff */
[C---:B------:R-:W-:Y:S01]  /*6840*/  IMAD R19, R23.reuse, UR7, R17 ;  /* 0x0000000717137c24 */ /* 0x040fe2000f8e0211 */
[--C-:B------:R-:W-:Y:S01]  /*6850*/  SHF.R.S32.HI R17, RZ, 0x1f, R11.reuse ;  /* 0x0000001fff117819 */ /* 0x100fe2000001140b */
[----:B------:R-:W-:Y:S01]  /*6860*/  IMAD.MOV R11, RZ, RZ, -R11 ;  /* 0x000000ffff0b7224 */ /* 0x000fe200078e0a0b */
[----:B------:R-:W-:Y:S01]  /*6870*/  SHF.R.S32.HI R4, RZ, 0x1f, R15 ;  /* 0x0000001fff047819 */ /* 0x000fe2000001140f */
[----:B------:R-:W-:Y:S01]  /*6880*/  ULDC.64 UR4, c[0x0][0xb30] ;  /* 0x0002cc0000047ab9 */ /* 0x000fe20000000a00 */
[----:B------:R-:W-:Y:S01]  /*6890*/  IMAD.WIDE.U32 R12, R23, UR6, R12 ;  /* 0x00000006170c7c25 */ /* 0x000fe2000f8e000c */
[----:B------:R-:W-:Y:S01]  /*68a0*/  IADD3.X R3, R17, R3, R14, P0, !PT ;  /* 0x0000000311037210 */ /* 0x000fe200007fe40e */
[----:B------:R-:W-:Y:S02]  /*68b0*/  ULDC.64 UR6, c[0x0][0xbc8] ;  /* 0x0002f20000067ab9 */ /* 0x000fe40000000a00 */
[----:B------:R-:W-:Y:S01]  /*68c0*/  IMAD.MOV R18, RZ, RZ, -R15 ;  /* 0x000000ffff127224 */ /* 0x000fe200078e0a0f */
[----:B------:R-:W-:Y:S01]  /*68d0*/  IADD3 R13, R13, R19, RZ ;  /* 0x000000130d0d7210 */ /* 0x000fe20007ffe0ff */
[----:B------:R-:W-:-:S02]  /*68e0*/  IMAD R4, R4, UR4, RZ ;  /* 0x0000000404047c24 */ /* 0x000fc4000f8e02ff */
[C-C-:B------:R-:W-:Y:S02]  /*68f0*/  IMAD R11, R8.reuse, R11, R7.reuse ;  /* 0x0000000b080b7224 */ /* 0x140fe400078e0207 */
[----:B------:R-:W-:Y:S02]  /*6900*/  IMAD R7, R8, R18, R7 ;  /* 0x0000001208077224 */ /* 0x000fe400078e0207 */
[C---:B------:R-:W-:Y:S01]  /*6910*/  IMAD R17, R15.reuse, UR5, R4 ;  /* 0x000000050f117c24 */ /* 0x040fe2000f8e0204 */
[----:B------:R-:W-:Y:S01]  /*6920*/  SHF.R.S32.HI R4, RZ, 0x1f, R11 ;  /* 0x0000001fff047819 */ /* 0x000fe2000001140b */
[----:B------:R-:W-:Y:S01]  /*6930*/  IMAD.WIDE.U32 R12, R15, UR4, R12 ;  /* 0x000000040f0c7c25 */ /* 0x000fe2000f8e000c */
[----:B------:R-:W-:Y:S01]  /*6940*/  SHF.R.S32.HI R14, RZ, 0x1f, R7 ;  /* 0x0000001fff0e7819 */ /* 0x000fe20000011407 */
[----:B------:R-:W0:Y:S01]  /*6950*/  S2UR UR5, SR_CgaCtaId ;  /* 0x00000000000579c3 */ /* 0x000e220000008800 */
[----:B------:R-:W-:Y:S01]  /*6960*/  UMOV UR4, 0x400 ;  /* 0x0000040000047882 */ /* 0x000fe20000000000 */
[----:B------:R-:W-:-:S02]  /*6970*/  IMAD R4, R4, UR6, RZ ;  /* 0x0000000604047c24 */ /* 0x000fc4000f8e02ff */
        /* <DEDUP_REMOVED lines=13> */
[----:B------:R-:W-:Y:S01]  /*6a50*/  SHFL.IDX PT, R14, R17, 0x1, 0x1c1f ;  /* 0x003c1f00110e7f89 */ /* 0x000fe200000e0000 */
[----:B------:R-:W-:Y:S01]  /*6a60*/  IMAD R11, R16, 0x80, R9 ;  /* 0x00000080100b7824 */ /* 0x000fe200078e0209 */
[----:B------:R-:W-:Y:S01]  /*6a70*/  LEA.HI.X R18, R2, UR7, R3, 0x2, P0 ;  /* 0x0000000702127c11 */ /* 0x000fe200080f1403 */
[----:B0-----:R-:W-:Y:S01]  /*6a80*/  ULEA UR4, UR5, UR4, 0x18 ;  /* 0x0000000405047291 */ /* 0x001fe2000f8ec03f */
[----:B------:R-:W-:Y:S01]  /*6a90*/  LEA.HI.X R7, R12, UR9, R7, 0x2, P1 ;  /* 0x000000090c077c11 */ /* 0x000fe200088f1407 */
[----:B------:R-:W-:Y:S01]  /*6aa0*/  IMAD R8, R8, UR6, RZ ;  /* 0x0000000608087c24 */ /* 0x000fe2000f8e02ff */
[----:B------:R0:W-:Y:S01]  /*6ab0*/  SHFL.IDX PT, R12, R17, RZ, 0x1c1f ;  /* 0x001c1fff110c7589 */ /* 0x0001e200000e0000 */
[----:B------:R-:W-:Y:S01]  /*6ac0*/  LOP3.LUT P0, RZ, R0, 0x3, RZ, 0xc0, !PT ;  /* 0x0000000300ff7812 */ /* 0x000fe2000780c0ff */
[----:B------:R-:W-:Y:S01]  /*6ad0*/  UIADD3 UR4, UR4, 0x22820, URZ ;  /* 0x0002282004047890 */ /* 0x000fe2000fffe03f */
[C---:B------:R-:W-:Y:S01]  /*6ae0*/  IADD3 R9, R11.reuse, 0x8, RZ ;  /* 0x000000080b097810 */ /* 0x040fe20007ffe0ff */
[----:B------:R-:W1:Y:S01]  /*6af0*/  SHFL.IDX PT, R13, R18, RZ, 0x1c1f ;  /* 0x001c1fff120d7589 */ /* 0x000e6200000e0000 */
[-C--:B------:R-:W-:Y:S01]  /*6b00*/  ISETP.GE.OR P1, PT, R11, R8.reuse, P0 ;  /* 0x000000080b00720c */ /* 0x080fe20000726670 */
[----:B------:R-:W-:Y:S01]  /*6b10*/  UPRMT UR4, URZ, 0x654, UR4 ;  /* 0x000006543f047896 */ /* 0x000fe20008000004 */
[-C--:B------:R-:W-:Y:S01]  /*6b20*/  ISETP.GE.OR P0, PT, R9, R8.reuse, P0 ;  /* 0x000000080900720c */ /* 0x080fe20000706670 */
[----:B------:R-:W2:Y:S01]  /*6b30*/  SHFL.IDX PT, R15, R18, 0x1, 0x1c1f ;  /* 0x003c1f00120f7f89 */ /* 0x000ea200000e0000 */
[----:B------:R-:W-:-:S02]  /*6b40*/  ISETP.GE.AND P2, PT, R11, R8, PT ;  /* 0x000000080b00720c */ /* 0x000fc40003f46270 */
[----:B0-----:R-:W-:Y:S01]  /*6b50*/  LOP3.LUT R17, R10, 0x7ffffffc, RZ, 0xc0, !PT ;  /* 0x7ffffffc0a117812 */ /* 0x001fe200078ec0ff */
[----:B------:R0:W3:Y:S03]  /*6b60*/  SHFL.IDX PT, R2, R4, RZ, 0x1c1f ;  /* 0x001c1fff04027589 */ /* 0x0000e600000e0000 */
[----:B------:R-:W-:Y:S01]  /*6b70*/  SYNCS.ARRIVE.TRANS64.RED.A1T0 RZ, [UR4], RZ ;  /* 0x000000ffffff79a7 */ /* 0x000fe20008100404 */
[----:B------:R-:W-:Y:S01]  /*6b80*/  IMAD.IADD R0, R0, 0x1, -R17 ;  /* 0x0000000100007824 */ /* 0x000fe200078e0a11 */
[----:B------:R0:W4:Y:S03]  /*6b90*/  SHFL.IDX PT, R3, R7, RZ, 0x1c1f ;  /* 0x001c1fff07037589 */ /* 0x00012600000e0000 */
[----:B------:R-:W-:Y:S01]  /*6ba0*/  IMAD.SHL.U32 R0, R0, 0x2, RZ ;  /* 0x0000000200007824 */ /* 0x000fe200078e00ff */
[----:B-1----:R0:W-:Y:S04]  /*6bb0*/  @!P1 ST.E desc[UR44][R12.64], R6 ;  /* 0x000000060c009985 */ /* 0x0021e8000c10192c */
[----:B--2---:R0:W-:Y:S01]  /*6bc0*/  @!P0 ST.E desc[UR44][R14.64], R5 ;  /* 0x000000050e008985 */ /* 0x0041e2000c10192c */
[----:B------:R-:W-:Y:S05]  /*6bd0*/  @P2 BRA `(.L_x_9065) ;  /* 0x0000000800f82947 */ /* 0x000fea0003800000 */
[C---:B0-----:R-:W-:Y:S01]  /*6be0*/  VIADD R5, R0.reuse, 0x8 ;  /* 0x0000000800057836 */ /* 0x041fe20000000000 */
[----:B------:R-:W-:Y:S01]  /*6bf0*/  ULDC UR4, c[0x0][0xac8] ;  /* 0x0002b20000047ab9 */ /* 0x000fe20000000800 */
[C---:B------:R-:W-:Y:S01]  /*6c00*/  VIADD R6, R0.reuse, 0x10 ;  /* 0x0000001000067836 */ /* 0x040fe20000000000 */
[C---:B------:R-:W-:Y:S01]  /*6c10*/  IADD3 R10, R0.reuse, 0x18, RZ ;  /* 0x00000018000a7810 */ /* 0x040fe20007ffe0ff */
[C---:B------:R-:W-:Y:S01]  /*6c20*/  VIADD R18, R0.reuse, 0x20 ;  /* 0x0000002000127836 */ /* 0x040fe20000000000 */
[----:B------:R-:W-:Y:S01]  /*6c30*/  ISETP.GE.AND P3, PT, R5, UR4, PT ;  /* 0x0000000405007c0c */ /* 0x000fe2000bf66270 */
[----:B------:R-:W-:Y:S01]  /*6c40*/  VIADD R19, R0, 0x28 ;  /* 0x0000002800137836 */ /* 0x000fe20000000000 */
[----:B------:R-:W-:Y:S01]  /*6c50*/  ISETP.GE.AND P4, PT, R6, UR4, PT ;  /* 0x0000000406007c0c */ /* 0x000fe2000bf86270 */
[----:B------:R-:W-:Y:S01]  /*6c60*/  VIADD R21, R0, 0x48 ;  /* 0x0000004800157836 */ /* 0x000fe20000000000 */
[----:B------:R-:W-:Y:S01]  /*6c70*/  ISETP.GE.AND P5, PT, R10, UR4, PT ;  /* 0x000000040a007c0c */ /* 0x000fe2000bfa6270 */
[C---:B------:R-:W-:Y:S01]  /*6c80*/  VIADD R22, R0.reuse, 0x50 ;  /* 0x0000005000167836 */ /* 0x040fe20000000000 */
[C---:B------:R-:W-:Y:S01]  /*6c90*/  ISETP.GE.AND P2, PT, R0.reuse, UR4, PT ;  /* 0x0000000400007c0c */ /* 0x040fe2000bf46270 */
[----:B------:R-:W-:Y:S01]  /*6ca0*/  VIADD R23, R0, 0x58 ;  /* 0x0000005800177836 */ /* 0x000fe20000000000 */
[----:B------:R-:W-:-:S02]  /*6cb0*/  ISETP.GE.AND P0, PT, R18, UR4, PT ;  /* 0x0000000412007c0c */ /* 0x000fc4000bf06270 */
[----:B------:R-:W-:Y:S02]  /*6cc0*/  ISETP.GE.AND P1, PT, R19, UR4, PT ;  /* 0x0000000413007c0c */ /* 0x000fe4000bf26270 */
[----:B------:R-:W-:Y:S02]  /*6cd0*/  IADD3 R20, R0, 0x40, RZ ;  /* 0x0000004000147810 */ /* 0x000fe40007ffe0ff */
[----:B------:R-:W-:Y:S02]  /*6ce0*/  @!P3 LEA.HI R5, R5, R5, RZ, 0x1 ;  /* 0x000000050505b211 */ /* 0x000fe400078f08ff */
[----:B------:R-:W-:Y:S02]  /*6cf0*/  @!P4 LEA.HI R6, R6, R6, RZ, 0x1 ;  /* 0x000000060606c211 */ /* 0x000fe400078f08ff */
[----:B------:R-:W-:Y:S02]  /*6d00*/  @!P5 LEA.HI R10, R10, R10, RZ, 0x1 ;  /* 0x0000000a0a0ad211 */ /* 0x000fe400078f08ff */
[----:B------:R-:W-:-:S02]  /*6d10*/  @!P3 LOP3.LUT R5, R5, 0xfffffffe, RZ, 0xc0, !PT ;  /* 0xfffffffe0505b812 */ /* 0x000fc400078ec0ff */
[----:B------:R-:W-:Y:S01]  /*6d20*/  @!P4 LOP3.LUT R15, R6, 0xfffffffe, RZ, 0xc0, !PT ;  /* 0xfffffffe060fc812 */ /* 0x000fe200078ec0ff */
[----:B------:R-:W-:Y:S01]  /*6d30*/  VIADD R6, R0, 0x38 ;  /* 0x0000003800067836 */ /* 0x000fe20000000000 */
[----:B------:R-:W-:Y:S01]  /*6d40*/  @!P5 LOP3.LUT R17, R10, 0xfffffffe, RZ, 0xc0, !PT ;  /* 0xfffffffe0a11d812 */ /* 0x000fe200078ec0ff */
[--C-:B---34-:R-:W-:Y:S01]  /*6d50*/  @!P2 IMAD.WIDE R10, R0, 0x4, R2.reuse ;  /* 0x00000004000aa825 */ /* 0x118fe200078e0202 */
[----:B------:R-:W-:Y:S02]  /*6d60*/  ISETP.GE.AND P6, PT, R22, UR4, PT ;  /* 0x0000000416007c0c */ /* 0x000fe4000bfc6270 */
[----:B------:R-:W-:Y:S01]  /*6d70*/  @!P0 LEA.HI R18, R18, R18, RZ, 0x1 ;  /* 0x0000001212128211 */ /* 0x000fe200078f08ff */
[--C-:B------:R-:W-:Y:S01]  /*6d80*/  @!P3 IMAD.WIDE R12, R5, 0x4, R2.reuse ;  /* 0x00000004050cb825 */ /* 0x100fe200078e0202 */
[----:B------:R0:W-:Y:S01]  /*6d90*/  @!P2 ST.E.64 desc[UR44][R10.64], R24 ;  /* 0x000000180a00a985 */ /* 0x0001e2000c101b2c */
[----:B------:R-:W-:Y:S02]  /*6da0*/  @!P1 LEA.HI R19, R19, R19, RZ, 0x1 ;  /* 0x0000001313139211 */ /* 0x000fe400078f08ff */
[----:B------:R-:W-:Y:S01]  /*6db0*/  VIADD R5, R0, 0x30 ;  /* 0x0000003000057836 */ /* 0x000fe20000000000 */
[----:B------:R1:W-:Y:S01]  /*6dc0*/  @!P3 ST.E.64 desc[UR44][R12.64], R28 ;  /* 0x0000001c0c00b985 */ /* 0x0003e2000c101b2c */
[----:B------:R-:W-:Y:S01]  /*6dd0*/  @!P4 IMAD.WIDE R14, R15, 0x4, R2 ;  /* 0x000000040f0ec825 */ /* 0x000fe200078e0202 */
[----:B------:R-:W-:-:S02]  /*6de0*/  ISETP.GE.AND P3, PT, R6, UR4, PT ;  /* 0x0000000406007c0c */ /* 0x000fc4000bf66270 */
[----:B------:R-:W-:Y:S01]  /*6df0*/  ISETP.GE.AND P2, PT, R5, UR4, PT ;  /* 0x0000000405007c0c */ /* 0x000fe2000bf46270 */
[----:B------:R-:W-:Y:S01]  /*6e00*/  @!P5 IMAD.WIDE R16, R17, 0x4, R2 ;  /* 0x000000041110d825 */ /* 0x000fe200078e0202 */
[----:B------:R2:W-:Y:S01]  /*6e10*/  @!P4 ST.E.64 desc[UR44][R14.64], R32 ;  /* 0x000000200e00c985 */ /* 0x0005e2000c101b2c */
[----:B------:R-:W-:Y:S02]  /*6e20*/  ISETP.GE.AND P4, PT, R20, UR4, PT ;  /* 0x0000000414007c0c */ /* 0x000fe4000bf86270 */
[----:B------:R-:W-:Y:S01]  /*6e30*/  @!P6 LEA.HI R22, R22, R22, RZ, 0x1 ;  /* 0x000000161616e211 */ /* 0x000fe200078f08ff */
[----:B------:R3:W-:Y:S01]  /*6e40*/  @!P5 ST.E.64 desc[UR44][R16.64], R36 ;  /* 0x000000241000d985 */ /* 0x0007e2000c101b2c */
[----:B------:R-:W-:Y:S01]  /*6e50*/  ISETP.GE.AND P5, PT, R21, UR4, PT ;  /* 0x0000000415007c0c */ /* 0x000fe2000bfa6270 */
[----:B0-----:R-:W-:Y:S01]  /*6e60*/  VIADD R24, R0, 0x60 ;  /* 0x0000006000187836 */ /* 0x001fe20000000000 */
[----:B------:R-:W-:Y:S02]  /*6e70*/  @!P0 LOP3.LUT R11, R18, 0xfffffffe, RZ, 0xc0, !PT ;  /* 0xfffffffe120b8812 */ /* 0x000fe400078ec0ff */
[----:B-1----:R-:W-:-:S02]  /*6e80*/  @!P1 LOP3.LUT R13, R19, 0xfffffffe, RZ, 0xc0, !PT ;  /* 0xfffffffe130d9812 */ /* 0x002fc400078ec0ff */
[----:B------:R-:W-:Y:S01]  /*6e90*/  @!P2 LEA.HI R5, R5, R5, RZ, 0x1 ;  /* 0x000000050505a211 */ /* 0x000fe200078f08ff */
[--C-:B------:R-:W-:Y:S01]  /*6ea0*/  @!P0 IMAD.WIDE R10, R11, 0x4, R2.reuse ;  /* 0x000000040b0a8825 */ /* 0x100fe200078e0202 */
[----:B------:R-:W-:Y:S02]  /*6eb0*/  @!P3 LEA.HI R6, R6, R6, RZ, 0x1 ;  /* 0x000000060606b211 */ /* 0x000fe400078f08ff */
[----:B------:R-:W-:Y:S01]  /*6ec0*/  @!P4 LEA.HI R20, R20, R20, RZ, 0x1 ;  /* 0x000000141414c211 */ /* 0x000fe200078f08ff */
[----:B------:R-:W-:Y:S01]  /*6ed0*/  @!P1 IMAD.WIDE R12, R13, 0x4, R2 ;  /* 0x000000040d0c9825 */ /* 0x000fe200078e0202 */
[----:B------:R-:W-:Y:S01]  /*6ee0*/  @!P2 LOP3.LUT R5, R5, 0xfffffffe, RZ, 0xc0, !PT ;  /* 0xfffffffe0505a812 */ /* 0x000fe200078ec0ff */
[----:B------:R0:W-:Y:S01]  /*6ef0*/  @!P0 ST.E.64 desc[UR44][R10.64], R40 ;  /* 0x000000280a008985 */ /* 0x0001e2000c101b2c */
[----:B------:R-:W-:Y:S02]  /*6f00*/  @!P5 LEA.HI R21, R21, R21, RZ, 0x1 ;  /* 0x000000151515d211 */ /* 0x000fe400078f08ff */
[----:B--2---:R-:W-:Y:S01]  /*6f10*/  @!P3 LOP3.LUT R15, R6, 0xfffffffe, RZ, 0xc0, !PT ;  /* 0xfffffffe060fb812 */ /* 0x004fe200078ec0ff */
[----:B------:R1:W-:Y:S01]  /*6f20*/  @!P1 ST.E.64 desc[UR44][R12.64], R44 ;  /* 0x0000002c0c009985 */ /* 0x0003e2000c101b2c */
[----:B---3--:R-:W-:Y:S01]  /*6f30*/  @!P4 LOP3.LUT R17, R20, 0xfffffffe, RZ, 0xc0, !PT ;  /* 0xfffffffe1411c812 */ /* 0x008fe200078ec0ff */
[C---:B------:R-:W-:Y:S01]  /*6f40*/  VIADD R6, R0.reuse, 0x70 ;  /* 0x0000007000067836 */ /* 0x040fe20000000000 */
[----:B------:R-:W-:Y:S01]  /*6f50*/  @!P5 LOP3.LUT R21, R21, 0xfffffffe, RZ, 0xc0, !PT ;  /* 0xfffffffe1515d812 */ /* 0x000fe200078ec0ff */
[----:B------:R-:W-:Y:S01]  /*6f60*/  VIADD R20, R0, 0x78 ;  /* 0x0000007800147836 */ /* 0x000fe20000000000 */
[----:B------:R-:W-:Y:S01]  /*6f70*/  @!P6 LOP3.LUT R19, R22, 0xfffffffe, RZ, 0xc0, !PT ;  /* 0xfffffffe1613e812 */ /* 0x000fe200078ec0ff */
[----:B------:R-:W-:Y:S01]  /*6f80*/  VIADD R22, R0, 0x88 ;  /* 0x0000008800167836 */ /* 0x000fe20000000000 */
[----:B------:R-:W-:-:S02]  /*6f90*/  ISETP.GE.AND P1, PT, R23, UR4, PT ;  /* 0x0000000417007c0c */ /* 0x000fc4000bf26270 */
[----:B------:R-:W-:Y:S01]  /*6fa0*/  ISETP.GE.AND P0, PT, R24, UR4, PT ;  /* 0x0000000418007c0c */ /* 0x000fe2000bf06270 */
[----:B0-----:R-:W-:Y:S01]  /*6fb0*/  @!P2 IMAD.WIDE R10, R5, 0x4, R2 ;  /* 0x00000004050aa825 */ /* 0x001fe200078e0202 */
[----:B------:R-:W-:-:S03]  /*6fc0*/  IADD3 R5, R0, 0x68, RZ ;  /* 0x0000006800057810 */ /* 0x000fc60007ffe0ff */
        /* <DEDUP_REMOVED lines=25> */
[----:B------:R-:W-:Y:S01]  /*7160*/  @!P2 LOP3.LUT R5, R5, 0xfffffffe, RZ, 0xc0, !PT ;  /* 0xfffffffe0505a812 */ /* 0x000fe200078ec0ff */
[----:B------:R0:W-:Y:S01]  /*7170*/  @!P1 ST.E.64 desc[UR44][R10.64], R68 ;  /* 0x000000440a009985 */ /* 0x0001e2000c101b2c */
[----:B------:R-:W-:-:S02]  /*7180*/  @!P4 LEA.HI R21, R21, R21, RZ, 0x1 ;  /* 0x000000151515c211 */ /* 0x000fc400078f08ff */
[----:B------:R-:W-:Y:S01]  /*7190*/  @!P3 LEA.HI R22, R22, R22, RZ, 0x1 ;  /* 0x000000161616b211 */ /* 0x000fe200078f08ff */
[----:B------:R1:W-:Y:S01]  /*71a0*/  @!P0 ST.E.64 desc[UR44][R12.64], R72 ;  /* 0x000000480c008985 */ /* 0x0003e2000c101b2c */
[----:B--2---:R-:W-:Y:S01]  /*71b0*/  @!P6 LOP3.LUT R15, R6, 0xfffffffe, RZ, 0xc0, !PT ;  /* 0xfffffffe060fe812 */ /* 0x004fe200078ec0ff */
        /* <DEDUP_REMOVED lines=14> */
[----:B------:R1:W-:Y:S03]  /*72a0*/  @!P6 ST.E.64 desc[UR44][R12.64], R80 ;  /* 0x000000500c00e985 */ /* 0x0003e6000c101b2c */
[--C-:B------:R-:W-:Y:S01]  /*72b0*/  @!P4 IMAD.WIDE R16, R21, 0x4, R2.reuse ;  /* 0x000000041510c825 */ /* 0x100fe200078e0202 */
[----:B------:R2:W-:Y:S01]  /*72c0*/  @!P5 ST.E.64 desc[UR44][R14.64], R84 ;  /* 0x000000540e00d985 */ /* 0x0005e2000c101b2c */
[----:B------:R-:W-:Y:S02]  /*72d0*/  IADD3 R21, R0, 0xb8, RZ ;  /* 0x000000b800157810 */ /* 0x000fe40007ffe0ff */
[----:B------:R-:W-:Y:S01]  /*72e0*/  @!P3 IMAD.WIDE R18, R19, 0x4, R2 ;  /* 0x000000041312b825 */ /* 0x000fe200078e0202 */
[----:B------:R3:W-:Y:S01]  /*72f0*/  @!P4 ST.E.64 desc[UR44][R16.64], R88 ;  /* 0x000000581000c985 */ /* 0x0007e2000c101b2c */
[----:B------:R-:W-:-:S02]  /*7300*/  ISETP.GE.AND P4, PT, R20, UR4, PT ;  /* 0x0000000414007c0c */ /* 0x000fc4000bf86270 */
[----:B------:R-:W-:Y:S01]  /*7310*/  VIADD R22, R0, 0xc0 ;  /* 0x000000c000167836 */ /* 0x000fe20000000000 */
[----:B------:R4:W-:Y:S01]  /*7320*/  @!P3 ST.E.64 desc[UR44][R18.64], R92 ;  /* 0x0000005c1200b985 */ /* 0x0009e2000c101b2c */
[----:B------:R-:W-:Y:S02]  /*7330*/  ISETP.GE.AND P3, PT, R6, UR4, PT ;  /* 0x0000000406007c0c */ /* 0x000fe4000bf66270 */
[----:B------:R-:W-:Y:S02]  /*7340*/  ISETP.GE.AND P5, PT, R21, UR4, PT ;  /* 0x0000000415007c0c */ /* 0x000fe4000bfa6270 */
[----:B------:R-:W-:Y:S02]  /*7350*/  ISETP.GE.AND P6, PT, R22, UR4, PT ;  /* 0x0000000416007c0c */ /* 0x000fe4000bfc6270 */
[----:B------:R-:W-:Y:S02]  /*7360*/  @!P0 LEA.HI R23, R23, R23, RZ, 0x1 ;  /* 0x0000001717178211 */ /* 0x000fe400078f08ff */
[----:B------:R-:W-:-:S02]  /*7370*/  @!P1 LEA.HI R24, R24, R24, RZ, 0x1 ;  /* 0x0000001818189211 */ /* 0x000fc400078f08ff */
[----:B------:R-:W-:Y:S02]  /*7380*/  @!P2 LEA.HI R5, R5, R5, RZ, 0x1 ;  /* 0x000000050505a211 */ /* 0x000fe400078f08ff */
[----:B0-----:R-:W-:Y:S02]  /*7390*/  @!P0 LOP3.LUT R11, R23, 0xfffffffe, RZ, 0xc0, !PT ;  /* 0xfffffffe170b8812 */ /* 0x001fe400078ec0ff */
[----:B-1----:R-:W-:Y:S02]  /*73a0*/  @!P1 LOP3.LUT R13, R24, 0xfffffffe, RZ, 0xc0, !PT ;  /* 0xfffffffe180d9812 */ /* 0x002fe400078ec0ff */
[----:B------:R-:W-:Y:S01]  /*73b0*/  @!P2 LOP3.LUT R5, R5, 0xfffffffe, RZ, 0xc0, !PT ;  /* 0xfffffffe0505a812 */ /* 0x000fe200078ec0ff */
[--C-:B------:R-:W-:Y:S01]  /*73c0*/  @!P0 IMAD.WIDE R10, R11, 0x4, R2.reuse ;  /* 0x000000040b0a8825 */ /* 0x100fe200078e0202 */
[----:B------:R-:W-:Y:S02]  /*73d0*/  @!P3 LEA.HI R6, R6, R6, RZ, 0x1 ;  /* 0x000000060606b211 */ /* 0x000fe400078f08ff */
[----:B------:R-:W-:Y:S01]  /*73e0*/  @!P4 LEA.HI R20, R20, R20, RZ, 0x1 ;  /* 0x000000141414c211 */ /* 0x000fe200078f08ff */
[--C-:B------:R-:W-:Y:S01]  /*73f0*/  @!P1 IMAD.WIDE R12, R13, 0x4, R2.reuse ;  /* 0x000000040d0c9825 */ /* 0x100fe200078e0202 */
[----:B------:R-:W-:Y:S01]  /*7400*/  @!P6 LEA.HI R22, R22, R22, RZ, 0x1 ;  /* 0x000000161616e211 */ /* 0x000fe200078f08ff */
[----:B------:R0:W-:Y:S01]  /*7410*/  @!P0 ST.E.64 desc[UR44][R10.64], R96 ;  /* 0x000000600a008985 */ /* 0x0001e2000c101b2c */
[----:B------:R-:W-:Y:S01]  /*7420*/  @!P5 LEA.HI R21, R21, R21, RZ, 0x1 ;  /* 0x000000151515d211 */ /* 0x000fe200078f08ff */
[--C-:B--2---:R-:W-:Y:S01]  /*7430*/  @!P2 IMAD.WIDE R14, R5, 0x4, R2.reuse ;  /* 0x00000004050ea825 */ /* 0x104fe200078e0202 */
[----:B---3--:R-:W-:Y:S01]  /*7440*/  @!P3 LOP3.LUT R17, R6, 0xfffffffe, RZ, 0xc0, !PT ;  /* 0xfffffffe0611b812 */ /* 0x008fe200078ec0ff */
[----:B------:R1:W-:Y:S01]  /*7450*/  @!P1 ST.E.64 desc[UR44][R12.64], R100 ;  /* 0x000000640c009985 */ /* 0x0003e2000c101b2c */
[----:B----4-:R-:W-:Y:S01]  /*7460*/  @!P4 LOP3.LUT R19, R20, 0xfffffffe, RZ, 0xc0, !PT ;  /* 0xfffffffe1413c812 */ /* 0x010fe200078ec0ff */
[----:B------:R-:W-:Y:S01]  /*7470*/  VIADD R6, R0, 0xd0 ;  /* 0x000000d000067836 */ /* 0x000fe20000000000 */
[----:B------:R-:W-:Y:S01]  /*7480*/  @!P6 LOP3.LUT R5, R22, 0xfffffffe, RZ, 0xc0, !PT ;  /* 0xfffffffe1605e812 */ /* 0x000fe200078ec0ff */
[----:B------:R2:W-:Y:S01]  /*7490*/  @!P2 ST.E.64 desc[UR44][R14.64], R104 ;  /* 0x000000680e00a985 */ /* 0x0005e2000c101b2c */
[----:B------:R-:W-:Y:S01]  /*74a0*/  @!P5 LOP3.LUT R21, R21, 0xfffffffe, RZ, 0xc0, !PT ;  /* 0xfffffffe1515d812 */ /* 0x000fe200078ec0ff */
[----:B------:R-:W-:Y:S01]  /*74b0*/  VIADD R20, R0, 0xd8 ;  /* 0x000000d800147836 */ /* 0x000fe20000000000 */
[----:B------:R-:W-:Y:S01]  /*74c0*/  ISETP.GE.AND P1, PT, R6, UR4, PT ;  /* 0x0000000406007c0c */ /* 0x000fe2000bf26270 */
[----:B0-----:R-:W-:-:S03]  /*74d0*/  @!P3 IMAD.WIDE R10, R17, 0x4, R2 ;  /* 0x00000004110ab825 */ /* 0x001fc600078e0202 */
[----:B------:R-:W-:Y:S01]  /*74e0*/  ISETP.GE.AND P2, PT, R20, UR4, PT ;  /* 0x0000000414007c0c */ /* 0x000fe2000bf46270 */
[--C-:B-1----:R-:W-:Y:S01]  /*74f0*/  @!P4 IMAD.WIDE R12, R19, 0x4, R2.reuse ;  /* 0x00000004130cc825 */ /* 0x102fe200078e0202 */
[----:B------:R0:W-:Y:S03]  /*7500*/  @!P3 ST.E.64 desc[UR44][R10.64], R108 ;  /* 0x0000006c0a00b985 */ /* 0x0001e6000c101b2c */
[----:B------:R-:W-:Y:S01]  /*7510*/  @!P6 IMAD.WIDE R18, R5, 0x4, R2 ;  /* 0x000000040512e825 */ /* 0x000fe200078e0202 */
[----:B------:R1:W-:Y:S03]  /*7520*/  @!P4 ST.E.64 desc[UR44][R12.64], R112 ;  /* 0x000000700c00c985 */ /* 0x0003e6000c101b2c */
[----:B------:R-:W-:Y:S01]  /*7530*/  @!P1 LEA.HI R6, R6, R6, RZ, 0x1 ;  /* 0x0000000606069211 */ /* 0x000fe200078f08ff */
[----:B------:R-:W-:-:S02]  /*7540*/  VIADD R5, R0, 0xc8 ;  /* 0x000000c800057836 */ /* 0x000fc40000000000 */
[----:B------:R-:W-:Y:S01]  /*7550*/  @!P5 IMAD.WIDE R16, R21, 0x4, R2 ;  /* 0x000000041510d825 */ /* 0x000fe200078e0202 */
[C---:B------:R-:W-:Y:S02]  /*7560*/  IADD3 R21, R0.reuse, 0xe0, RZ ;  /* 0x000000e000157810 */ /* 0x040fe40007ffe0ff */
[----:B------:R-:W-:Y:S01]  /*7570*/  ISETP.GE.AND P0, PT, R5, UR4, PT ;  /* 0x0000000405007c0c */ /* 0x000fe2000bf06270 */
[C---:B--2---:R-:W-:Y:S01]  /*7580*/  VIADD R14, R0.reuse, 0xe8 ;  /* 0x000000e8000e7836 */ /* 0x044fe20000000000 */
[----:B------:R2:W-:Y:S01]  /*7590*/  @!P5 ST.E.64 desc[UR44][R16.64], R116 ;  /* 0x000000741000d985 */ /* 0x0005e2000c101b2c */
[C---:B------:R-:W-:Y:S01]  /*75a0*/  VIADD R15, R0.reuse, 0xf0 ;  /* 0x000000f0000f7836 */ /* 0x040fe20000000000 */
[----:B------:R-:W-:Y:S01]  /*75b0*/  ISETP.GE.AND P3, PT, R21, UR4, PT ;  /* 0x0000000415007c0c */ /* 0x000fe2000bf66270 */
[----:B0-----:R-:W-:Y:S01]  /*75c0*/  VIADD R11, R0, 0xf8 ;  /* 0x000000f8000b7836 */ /* 0x001fe20000000000 */
[----:B------:R0:W-:Y:S01]  /*75d0*/  @!P6 ST.E.64 desc[UR44][R18.64], R120 ;  /* 0x000000781200e985 */ /* 0x0001e2000c101b2c */
[----:B------:R-:W-:-:S02]  /*75e0*/  ISETP.GE.AND P4, PT, R14, UR4, PT ;  /* 0x000000040e007c0c */ /* 0x000fc4000bf86270 */
[----:B------:R-:W-:Y:S02]  /*75f0*/  ISETP.GE.AND P5, PT, R15, UR4, PT ;  /* 0x000000040f007c0c */ /* 0x000fe4000bfa6270 */
[----:B------:R-:W-:Y:S02]  /*7600*/  ISETP.GE.AND P6, PT, R11, UR4, PT ;  /* 0x000000040b007c0c */ /* 0x000fe4000bfc6270 */
[----:B------:R-:W-:Y:S02]  /*7610*/  @!P0 LEA.HI R5, R5, R5, RZ, 0x1 ;  /* 0x0000000505058211 */ /* 0x000fe400078f08ff */
[----:B------:R-:W-:Y:S02]  /*7620*/  @!P2 LEA.HI R20, R20, R20, RZ, 0x1 ;  /* 0x000000141414a211 */ /* 0x000fe400078f08ff */
[----:B------:R-:W-:Y:S02]  /*7630*/  @!P3 LEA.HI R21, R21, R21, RZ, 0x1 ;  /* 0x000000151515b211 */ /* 0x000fe400078f08ff */
[----:B------:R-:W-:-:S02]  /*7640*/  @!P0 LOP3.LUT R5, R5, 0xfffffffe, RZ, 0xc0, !PT ;  /* 0xfffffffe05058812 */ /* 0x000fc400078ec0ff */
[----:B------:R-:W-:Y:S02]  /*7650*/  @!P4 LEA.HI R14, R14, R14, RZ, 0x1 ;  /* 0x0000000e0e0ec211 */ /* 0x000fe400078f08ff */
[----:B------:R-:W-:Y:S02]  /*7660*/  @!P5 LEA.HI R10, R15, R15, RZ, 0x1 ;  /* 0x0000000f0f0ad211 */ /* 0x000fe400078f08ff */
[----:B------:R-:W-:Y:S02]  /*7670*/  @!P6 LEA.HI R11, R11, R11, RZ, 0x1 ;  /* 0x0000000b0b0be211 */ /* 0x000fe400078f08ff */
[----:B-1----:R-:W-:Y:S02]  /*7680*/  @!P1 LOP3.LUT R13, R6, 0xfffffffe, RZ, 0xc0, !PT ;  /* 0xfffffffe060d9812 */ /* 0x002fe400078ec0ff */
[----:B------:R-:W-:Y:S02]  /*7690*/  @!P2 LOP3.LUT R15, R20, 0xfffffffe, RZ, 0xc0, !PT ;  /* 0xfffffffe140fa812 */ /* 0x000fe400078ec0ff */
[----:B--2---:R-:W-:Y:S01]  /*76a0*/  @!P3 LOP3.LUT R17, R21, 0xfffffffe, RZ, 0xc0, !PT ;  /* 0xfffffffe1511b812 */ /* 0x004fe200078ec0ff */
[----:B------:R-:W-:Y:S01]  /*76b0*/  @!P1 IMAD.WIDE R12, R13, 0x4, R2 ;  /* 0x000000040d0c9825 */ /* 0x000fe200078e0202 */
[----:B0-----:R-:W-:-:S02]  /*76c0*/  @!P4 LOP3.LUT R19, R14, 0xfffffffe, RZ, 0xc0, !PT ;  /* 0xfffffffe0e13c812 */ /* 0x001fc400078ec0ff */
[----:B------:R-:W-:Y:S01]  /*76d0*/  @!P5 LOP3.LUT R21, R10, 0xfffffffe, RZ, 0xc0, !PT ;  /* 0xfffffffe0a15d812 */ /* 0x000fe200078ec0ff */
[----:B------:R-:W-:Y:S01]  /*76e0*/  @!P2 IMAD.WIDE R14, R15, 0x4, R2 ;  /* 0x000000040f0ea825 */ /* 0x000fe200078e0202 */
[----:B------:R-:W-:-:S03]  /*76f0*/  @!P6 LOP3.LUT R23, R11, 0xfffffffe, RZ, 0xc0, !PT ;  /* 0xfffffffe0b17e812 */ /* 0x000fc600078ec0ff */
[----:B------:R-:W-:-:S04]  /*7700*/  @!P0 IMAD.WIDE R10, R5, 0x4, R2 ;  /* 0x00000004050a8825 */ /* 0x000fc800078e0202 */
        /* <DEDUP_REMOVED lines=9> */
[----:B------:R1:W-:Y:S04]  /*77a0*/  @!P5 ST.E.64 desc[UR44][R20.64], R144 ;  /* 0x000000901400d985 */ /* 0x0003e8000c101b2c */
[----:B------:R1:W-:Y:S02]  /*77b0*/  @!P6 ST.E.64 desc[UR44][R2.64], R148 ;  /* 0x000000940200e985 */ /* 0x0003e4000c101b2c */
.L_x_9065:
[----:B------:R-:W-:Y:S05]  /*77c0*/  BSYNC B0 ;  /* 0x0000000000007941 */ /* 0x000fea0003800000 */
.L_x_9064:
[----:B------:R-:W-:Y:S01]  /*77d0*/  ISETP.GE.AND P0, PT, R9, R8, PT ;  /* 0x000000080900720c */ /* 0x000fe20003f06270 */
[----:B-1--4-:R1:W2:Y:S04]  /*77e0*/  SHFL.IDX PT, R3, R7, 0x1, 0x1c1f ;  /* 0x003c1f0007037f89 */ /* 0x0122a800000e0000 */
[----:B---3--:R1:W3:Y:S08]  /*77f0*/  SHFL.IDX PT, R2, R4, 0x1, 0x1c1f ;  /* 0x003c1f0004027f89 */ /* 0x0082f000000e0000 */
[----:B-1----:R-:W-:Y:S05]  /*7800*/  @P0 BRA `(.L_x_9040) ;  /* 0x0000004800cc0947 */ /* 0x002fea0003800000 */
[C---:B0-----:R-:W-:Y:S01]  /*7810*/  VIADD R4, R0.reuse, 0x8 ;  /* 0x0000000800047836 */ /* 0x041fe20000000000 */
[C---:B------:R-:W-:Y:S01]  /*7820*/  IADD3 R5, R0.reuse, 0x10, RZ ;  /* 0x0000001000057810 */ /* 0x040fe20007ffe0ff */
[----:B------:R-:W-:Y:S01]  /*7830*/  ULDC UR4, c[0x0][0xac8] ;  /* 0x0002b20000047ab9 */ /* 0x000fe20000000800 */
[C---:B------:R-:W-:Y:S01]  /*7840*/  VIADD R10, R0.reuse, 0x18 ;  /* 0x00000018000a7836 */ /* 0x040fe20000000000 */
[C---:B------:R-:W-:Y:S01]  /*7850*/  ISETP.GE.AND P0, PT, R0.reuse, UR4, PT ;  /* 0x0000000400007c0c */ /* 0x040fe2000bf06270 */
[----:B------:R-:W-:Y:S01]  /*7860*/  VIADD R11, R0, 0x20 ;  /* 0x00000020000b7836 */ /* 0x000fe20000000000 */
        /* <DEDUP_REMOVED lines=13> */
[----:B------:R-:W-:Y:S01]  /*7940*/  VIADD R20, R0, 0x80 ;  /* 0x0000008000147836 */ /* 0x000fe20000000000 */
[----:B------:R-:W-:-:S02]  /*7950*/  @!P1 LEA.HI R4, R4, R4, RZ, 0x1 ;  /* 0x0000000404049211 */ /* 0x000fc400078f08ff */
[----:B------:R-:W-:Y:S02]  /*7960*/  @!P2 LEA.HI R5, R5, R5, RZ, 0x1 ;  /* 0x000000050505a211 */ /* 0x000fe400078f08ff */
[----:B------:R-:W-:Y:S02]  /*7970*/  @!P1 LOP3.LUT R7, R4, 0xfffffffe, RZ, 0xc0, !PT ;  /* 0xfffffffe04079812 */ /* 0x000fe400078ec0ff */
[----:B------:R-:W-:Y:S01]  /*7980*/  @!P2 LOP3.LUT R9, R5, 0xfffffffe, RZ, 0xc0, !PT ;  /* 0xfffffffe0509a812 */ /* 0x000fe200078ec0ff */
[--C-:B--23--:R-:W-:Y:S01]  /*7990*/  @!P0 IMAD.WIDE R4, R0, 0x4, R2.reuse ;  /* 0x0000000400048825 */ /* 0x10cfe200078e0202 */
[----:B------:R-:W-:Y:S02]  /*79a0*/  @!P5 LEA.HI R10, R10, R10, RZ, 0x1 ;  /* 0x0000000a0a0ad211 */ /* 0x000fe400078f08ff */
[----:B------:R-:W-:Y:S01]  /*79b0*/  @!P6 LEA.HI R11, R11, R11, RZ, 0x1 ;  /* 0x0000000b0b0be211 */ /* 0x000fe200078f08ff */
        /* <DEDUP_REMOVED lines=10> */
[----:B------:R-:W-:-:S02]  /*7a60*/  @!P3 LOP3.LUT R15, R15, 0xfffffffe, RZ, 0xc0, !PT ;  /* 0xfffffffe0f0fb812 */ /* 0x000fc400078ec0ff */
        /* <DEDUP_REMOVED lines=9> */
[----:B------:R-:W-:-:S02]  /*7b00*/  @!P1 LOP3.LUT R13, R13, 0xfffffffe, RZ, 0xc0, !PT ;  /* 0xfffffffe0d0d9812 */ /* 0x000fc400078ec0ff */
[----:B------:R-:W-:Y:S01]  /*7b10*/  @!P2 LOP3.LUT R11, R14, 0xfffffffe, RZ, 0xc0, !PT ;  /* 0xfffffffe0e0ba812 */ /* 0x000fe200078ec0ff */
[----:B------:R1:W-:Y:S01]  /*7b20*/  @!P6 ST.E.64 desc[UR44][R6.64], R42 ;  /* 0x0000002a0600e985 */ /* 0x0003e2000c101b2c */
[----:B------:R-:W-:Y:S01]  /*7b30*/  @!P4 LOP3.LUT R17, R16, 0xfffffffe, RZ, 0xc0, !PT ;  /* 0xfffffffe1011c812 */ /* 0x000fe200078ec0ff */
[----:B------:R-:W-:Y:S01]  /*7b40*/  VIADD R16, R0, 0x70 ;  /* 0x0000007000107836 */ /* 0x000fe20000000000 */
[----:B------:R-:W-:Y:S02]  /*7b50*/  ISETP.GE.AND P5, PT, R18, UR4, PT ;  /* 0x0000000412007c0c */ /* 0x000fe4000bfa6270 */
[----:B------:R-:W-:Y:S02]  /*7b60*/  ISETP.GE.AND P6, PT, R19, UR4, PT ;  /* 0x0000000413007c0c */ /* 0x000fe4000bfc6270 */
[----:B------:R-:W-:Y:S01]  /*7b70*/  IADD3 R14, R0, 0x60, RZ ;  /* 0x00000060000e7810 */ /* 0x000fe20007ffe0ff */
        /* <DEDUP_REMOVED lines=44> */
[----:B------:R0:W-:Y:S03]  /*7e40*/  @!P4 ST.E.64 desc[UR44][R4.64], R74 ;  /* 0x0000004a0400c985 */ /* 0x0001e6000c101b2c */
        /* <DEDUP_REMOVED lines=16> */
[----:B0-----:R-:W-:Y:S01]  /*7f50*/  @!P6 LOP3.LUT R5, R18, 0xfffffffe, RZ, 0xc0, !PT ;  /* 0xfffffffe1205e812 */ /* 0x001fe200078ec0ff */
[C---:B------:R-:W-:Y:S01]  /*7f60*/  VIADD R18, R0.reuse, 0xc0 ;  /* 0x000000c000127836 */ /* 0x040fe20000000000 */
        /* <DEDUP_REMOVED lines=74> */
.L_x_9063:
[----:B------:R-:W0:Y:S02]  /*8410*/  S2R R0, SR_TID.X ;  /* 0x0000000000007919 */ /* 0x000e240000002100 */
[----:B0-----:R-:W-:-:S04]  /*8420*/  IADD3 R2, R0, -0x80, RZ ;  /* 0xffffff8000027810 */ /* 0x001fc80007ffe0ff */
        /* <DEDUP_REMOVED lines=12> */
[----:B------:R-:W-:Y:S01]  /*84f0*/  USHF.R.S32.HI UR6, URZ, 0x1f, UR36 ;  /* 0x0000001f3f067899 */ /* 0x000fe20008011424 */
[----:B------:R-:W-:Y:S01]  /*8500*/  IMAD.MOV.U32 R5, RZ, RZ, R0 ;  /* 0x000000ffff057224 */ /* 0x000fe200078e0000 */
[----:B------:R-:W-:Y:S02]  /*8510*/  ULDC.64 UR8, c[0x0][0xbd0] ;  /* 0x0002f40000087ab9 */ /* 0x000fe40000000a00 */
[----:B------:R-:W-:Y:S02]  /*8520*/  UIMAD UR6, UR6, UR8, URZ ;  /* 0x00000008060672a4 */ /* 0x000fe4000f8e023f */
[----:B------:R-:W-:Y:S01]  /*8530*/  UIMAD.WIDE.U32 UR4, UR36, UR8, URZ ;  /* 0x00000008240472a5 */ /* 0x000fe2000f8e003f */
[----:B------:R-:W1:Y:S01]  /*8540*/  LDC.64 R10, c[0x0][0xbd8] ;  /* 0x0002f600ff0a7b82 */ /* 0x000e620000000a00 */
[----:B------:R-:W-:-:S04]  /*8550*/  UIMAD UR6, UR36, UR9, UR6 ;  /* 0x00000009240672a4 */ /* 0x000fc8000f8e0206 */
[----:B------:R-:W-:Y:S02]  /*8560*/  UIADD3 UR6, UR5, UR6, URZ ;  /* 0x0000000605067290 */ /* 0x000fe4000fffe03f */
[----:B------:R-:W-:Y:S01]  /*8570*/  MOV R3, UR5 ;  /* 0x0000000500037c02 */ /* 0x000fe20008000f00 */
[----:B------:R-:W-:Y:S01]  /*8580*/  IMAD.U32 R2, RZ, RZ, UR4 ;  /* 0x00000004ff027e24 */ /* 0x000fe2000f8e00ff */
[----:B------:R-:W2:Y:S01]  /*8590*/  @P0 LDC R7, c[0x0][0xbec] ;  /* 0x0002fb00ff070b82 */ /* 0x000ea20000000800 */
[----:B------:R-:W-:Y:S01]  /*85a0*/  ULDC.64 UR4, c[0x0][0xbe0] ;  /* 0x0002f80000047ab9 */ /* 0x000fe20000000a00 */
[----:B------:R-:W-:-:S06]  /*85b0*/  IMAD.U32 R3, RZ, RZ, UR6 ;  /* 0x00000006ff037e24 */ /* 0x000fcc000f8e00ff */
[----:B------:R-:W3:Y:S01]  /*85c0*/  @P0 LDC R9, c[0x0][0xbf0] ;  /* 0x0002fc00ff090b82 */ /* 0x000ee20000000800 */
[----:B0-----:R-:W-:-:S07]  /*85d0*/  USHF.R.S32.HI UR8, URZ, 0x1f, UR7 ;  /* 0x0000001f3f087899 */ /* 0x001fce0008011407 */
[----:B------:R-:W0:Y:S01]  /*85e0*/  S2UR UR10, SR_CTAID.Y ;  /* 0x00000000000a79c3 */ /* 0x000e220000002600 */
[C---:B-1----:R-:W-:Y:S02]  /*85f0*/  IMAD R12, R10.reuse, UR8, RZ ;  /* 0x000000080a0c7c24 */ /* 0x042fe4000f8e02ff */
[----:B------:R-:W-:-:S04]  /*8600*/  IMAD.WIDE.U32 R2, R10, UR7, R2 ;  /* 0x000000070a027c25 */ /* 0x000fc8000f8e0002 */
[----:B------:R-:W-:Y:S01]  /*8610*/  IMAD R11, R11, UR7, R12 ;  /* 0x000000070b0b7c24 */ /* 0x000fe2000f8e020c */
[----:B------:R-:W0:Y:S01]  /*8620*/  LDC R8, c[0x0][0xc50] ;  /* 0x00031400ff087b82 */ /* 0x000e220000000800 */
[----:B--2---:R-:W-:-:S04]  /*8630*/  @P0 IMAD.HI.U32 R4, R0, R7, RZ ;  /* 0x0000000700040227 */ /* 0x004fc800078e00ff */
[----:B------:R-:W-:Y:S02]  /*8640*/  IMAD R7, RZ, RZ, -UR36 ;  /* 0x80000024ff077e24 */ /* 0x000fe4000f8e02ff */
[----:B------:R-:W-:Y:S01]  /*8650*/  IMAD.IADD R3, R11, 0x1, R3 ;  /* 0x000000010b037824 */ /* 0x000fe200078e0203 */
[----:B---3--:R-:W-:Y:S01]  /*8660*/  @P0 SHF.R.U32.HI R5, RZ, R9, R4 ;  /* 0x00000009ff050219 */ /* 0x008fe20000011604 */
[----:B0-----:R-:W-:-:S04]  /*8670*/  IMAD R9, R8, R7, UR10 ;  /* 0x0000000a08097e24 */ /* 0x001fc8000f8e0207 */
        /* <DEDUP_REMOVED lines=21> */
.L_x_9038:
        /* <DEDUP_REMOVED lines=18> */
.L_x_9066:
[----:B------:R-:W-:Y:S01]  /*88f0*/  ULDC UR7, c[0x0][0xc50] ;  /* 0x0003140000077ab9 */ /* 0x000fe20000000800 */
[----:B------:R-:W-:Y:S01]  /*8900*/  UMOV UR36, UR6 ;  /* 0x0000000600247c82 */ /* 0x000fe20008000000 */
[----:B------:R-:W-:-:S11]  /*8910*/  UISETP.NE.AND UP0, UPT, UR7, 0x1, UPT ;  /* 0x000000010700788c */ /* 0x000fd6000bf05270 */
[----:B------:R-:W-:Y:S01]  /*8920*/  @UP0 ULDC UR4, c[0x0][0xc54] ;  /* 0x0003150000040ab9 */ /* 0x000fe20000000800 */
[----:B------:R-:W-:Y:S01]  /*8930*/  @UP0 ULDC UR8, c[0x0][0xc58] ;  /* 0x0003160000080ab9 */ /* 0x000fe20000000800 */
[----:B------:R-:W-:-:S04]  /*8940*/  UIMAD.WIDE.U32 UR4, UR6, UR4, URZ ;  /* 0x00000004060472a5 */ /* 0x000fc8000f8e003f */
[----:B------:R-:W-:-:S12]  /*8950*/  @UP0 USHF.R.U32.HI UR36, URZ, UR8, UR5 ;  /* 0x000000083f240299 */ /* 0x000fd80008011605 */
.L_x_9067:
[----:B------:R-:W-:Y:S01]  /*8960*/  ISETP.GE.AND P0, PT, R17, RZ, PT ;  /* 0x000000ff1100720c */ /* 0x000fe20003f06270 */
[----:B------:R-:W-:Y:S01]  /*8970*/  UIADD3 UR4, -UR36, URZ, URZ ;  /* 0x0000003f24047290 */ /* 0x000fe2000fffe13f */
[----:B------:R-:W-:Y:S02]  /*8980*/  IMAD.MOV.U32 R0, RZ, RZ, 0x1 ;  /* 0x00000001ff007424 */ /* 0x000fe400078e00ff */
[----:B------:R-:W-:Y:S01]  /*8990*/  IMAD.MOV.U32 R6, RZ, RZ, RZ ;  /* 0x000000ffff067224 */ /* 0x000fe200078e00ff */
[----:B------:R-:W-:Y:S01]  /*89a0*/  UIMAD UR6, UR7, UR4, UR6 ;  /* 0x00000004070672a4 */ /* 0x000fe2000f8e0206 */
[----:B------:R-:W-:-:S07]  /*89b0*/  IMAD.MOV.U32 R9, RZ, RZ, 0x1 ;  /* 0x00000001ff097424 */ /* 0x000fce00078e00ff */
[----:B------:R-:W-:Y:S05]  /*89c0*/  @!P0 BRA `(.L_x_9068) ;  /* 0x00000034009c8947 */ /* 0x000fea0003800000 */
[----:B------:R-:W-:Y:S01]  /*89d0*/  ULDC.64 UR4, c[0x0][0x418] ;  /* 0x0001060000047ab9 */ /* 0x000fe20000000a00 */
[----:B------:R-:W-:Y:S02]  /*89e0*/  ULOP3.LUT UR41, UR6, 0xffff, URZ, 0xc0, !UPT ;  /* 0x0000ffff06297892 */ /* 0x000fe4000f8ec03f */
[----:B------:R-:W-:Y:S01]  /*89f0*/  UISETP.NE.U32.AND UP0, UPT, UR4, URZ, UPT ;  /* 0x0000003f0400728c */ /* 0x000fe2000bf05070 */
[----:B------:R-:W-:Y:S02]  /*8a00*/  UMOV UR43, URZ ;  /* 0x0000003f002b7c82 */ /* 0x000fe40008000000 */
[----:B------:R-:W-:Y:S01]  /*8a10*/  ULDC UR4, c[0x0][0x424] ;  /* 0x0001090000047ab9 */ /* 0x000fe20000000800 */
[----:B------:R-:W-:-:S03]  /*8a20*/  UISETP.NE.AND.EX UP0, UPT, UR5, URZ, UPT, UP0 ;  /* 0x0000003f0500728c */ /* 0x000fc6000bf05300 */
[----:B------:R-:W-:Y:S01]  /*8a30*/  ULDC UR5, c[0x0][0x2f0] ;  /* 0x0000bc0000057ab9 */ /* 0x000fe20000000800 */
[----:B------:R-:W-:-:S04]  /*8a40*/  USEL UR4, UR4, 0x1, UP0 ;  /* 0x0000000104047887 */ /* 0x000fc80008000000 */
[----:B------:R-:W-:-:S04]  /*8a50*/  UIMAD UR4, UR4, UR5, URZ ;  /* 0x00000005040472a4 */ /* 0x000fc8000f8e023f */
[----:B------:R-:W-:Y:S02]  /*8a60*/  UISETP.GE.AND UP0, UPT, UR4, 0x1, UPT ;  /* 0x000000010400788c */ /* 0x000fe4000bf06270 */
[----:B------:R-:W-:-:S04]  /*8a70*/  UIADD3 UR5, UR4, 0x5f, URZ ;  /* 0x0000005f04057890 */ /* 0x000fc8000fffe03f */
[----:B------:R-:W-:Y:S01]  /*8a80*/  PLOP3.LUT P0, PT, PT, PT, UP0, 0x80, 0x0 ;  /* 0x000000000000781c */ /* 0x000fe20003f0f008 */
[----:B------:R-:W-:-:S04]  /*8a90*/  UIMAD.WIDE UR4, UR5, 0x2aaaaaab, URZ ;  /* 0x2aaaaaab050478a5 */ /* 0x000fc8000f8e023f */
[----:B------:R-:W-:-:S04]  /*8aa0*/  USHF.R.U32.HI UR39, URZ, 0x1f, UR5 ;  /* 0x0000001f3f277899 */ /* 0x000fc80008011605 */
[----:B------:R-:W-:-:S04]  /*8ab0*/  ULEA.HI.SX32 UR39, UR5, UR39, 0x1c ;  /* 0x0000002705277291 */ /* 0x000fc8000f8fe23f */
[----:B------:R-:W-:Y:S08]  /*8ac0*/  @!P0 BRA `(.L_x_9069) ;  /* 0x0000000000908947 */ /* 0x000ff00003800000 */
[----:B------:R-:W-:Y:S01]  /*8ad0*/  USHF.R.U32.HI UR6, URZ, 0x10, UR6 ;  /* 0x000000103f067899 */ /* 0x000fe20008011606 */
[----:B------:R-:W-:-:S03]  /*8ae0*/  UMOV UR4, URZ ;  /* 0x0000003f00047c82 */ /* 0x000fc60008000000 */
[----:B------:R-:W-:-:S11]  /*8af0*/  UISETP.NE.AND UP0, UPT, UR6, URZ, UPT ;  /* 0x0000003f0600728c */ /* 0x000fd6000bf05270 */
[----:B------:R-:W-:Y:S02]  /*8b00*/  @!UP0 ULDC UR6, c[0x0][0x9f0] ;  /* 0x00027c0000068ab9 */ /* 0x000fe40000000800 */
[----:B------:R-:W-:Y:S01]  /*8b10*/  MOV R4, UR6 ;  /* 0x0000000600047c02 */ /* 0x000fe20008000f00 */
[----:B------:R-:W-:-:S03]  /*8b20*/  UIADD3 UR7, UR39, -0x1, UR6 ;  /* 0xffffffff27077890 */ /* 0x000fc6000fffe006 */
        /* <DEDUP_REMOVED lines=30> */
.L_x_9069:
[----:B------:R-:W-:Y:S01]  /*8d10*/  UIMAD UR40, UR41, UR43, URZ ;  /* 0x0000002b292872a4 */ /* 0x000fe2000f8e023f */
[----:B------:R-:W-:Y:S01]  /*8d20*/  MOV R2, UR39 ;  /* 0x0000002700027c02 */ /* 0x000fe20008000f00 */
        /* <DEDUP_REMOVED lines=30> */
.L_x_9070:
        /* <DEDUP_REMOVED lines=20> */
.L_x_9072:
[----:B------:R0:W1:Y:S01]  /*9050*/  LDC.64 R2, c[0x4][R16] ;  /* 0x0100000010027b82 */ /* 0x0000620000000a00 */
[----:B------:R-:W-:Y:S01]  /*9060*/  ULDC.64 UR6, c[0x4][0x118] ;  /* 0x0100460000067ab9 */ /* 0x000fe20000000a00 */
[----:B------:R-:W-:Y:S01]  /*9070*/  ULDC.64 UR8, c[0x4][0x120] ;  /* 0x0100480000087ab9 */ /* 0x000fe20000000a00 */
[----:B------:R-:W-:Y:S01]  /*9080*/  ULDC.64 UR4, c[0x4][0x18] ;  /* 0x0100060000047ab9 */ /* 0x000fe20000000a00 */
        /* <DEDUP_REMOVED lines=11> */
.L_x_9071:
        /* <DEDUP_REMOVED lines=17> */
.L_x_9152:
        /* <DEDUP_REMOVED lines=8> */
.L_x_9155:
        /* <DEDUP_REMOVED lines=23> */
.L_x_9076:
[----:B------:R-:W-:Y:S01]  /*9440*/  MOV R0, 0x1 ;  /* 0x0000000100007802 */ /* 0x000fe20000000f00 */
[----:B0-----:R-:W0:Y:S03]  /*9450*/  S2R R9, SR_TID.X ;  /* 0x0000000000097919 */ /* 0x001e260000002100 */
[----:B------:R-:W-:-:S04]  /*9460*/  SHF.L.U32 R0, R0, 0x1f, RZ ;  /* 0x0000001f00007819 */ /* 0x000fc800000006ff */
[----:B------:R-:W1:Y:S01]  /*9470*/  SYNCS.PHASECHK.TRANS64.TRYWAIT P0, [UR38+0x22840], R0 ;  /* 0x02284000ff0075a7 */ /* 0x000e620008000166 */
[----:B0-----:R-:W-:-:S04]  /*9480*/  LOP3.LUT R2, R9, 0x7f, RZ, 0xc0, !PT ;  /* 0x0000007f09027812 */ /* 0x001fc800078ec0ff */
[----:B------:R-:W-:Y:S01]  /*9490*/  ISETP.NE.AND P1, PT, R2, RZ, PT ;  /* 0x000000ff0200720c */ /* 0x000fe20003f25270 */
[----:B-1----:R-:W-:-:S12]  /*94a0*/  @!P0 BRA `(.L_x_9077) ;  /* 0x0000003000648947 */ /* 0x002fd80003800000 */
.L_x_9156:
[----:B------:R-:W-:Y:S05]  /*94b0*/  @P1 BRA `(.L_x_9078) ;  /* 0x0000000000181947 */ /* 0x000fea0003800000 */
[----:B------:R-:W1:Y:S01]  /*94c0*/  S2R R2, SR_TID.X ;  /* 0x0000000000027919 */ /* 0x000e620000002100 */
[----:B0-----:R-:W-:-:S04]  /*94d0*/  IMAD.MOV.U32 R0, RZ, RZ, 0x3000 ;  /* 0x00003000ff007424 */ /* 0x001fc800078e00ff */
[----:B------:R2:W-:Y:S01]  /*94e0*/  SYNCS.ARRIVE.TRANS64 RZ, [UR38+0x22830], R0 ;  /* 0x02283000ffff79a7 */ /* 0x0005e20008000026 */
[----:B-1----:R-:W-:-:S13]  /*94f0*/  LOP3.LUT P0, RZ, R2, 0x1f, RZ, 0xc0, !PT ;  /* 0x0000001f02ff7812 */ /* 0x002fda000780c0ff */
[----:B--2---:R-:W-:Y:S05]  /*9500*/  @!P0 BRA `(.L_x_9078) ;  /* 0x0000000000048947 */ /* 0x004fea0003800000 */
[----:B------:R-:W-:Y:S01]  /*9510*/  BPT.TRAP 0x1 ;  /* 0x000000040000795c */ /* 0x000fe20000300000 */
.L_x_9078:
        /* <DEDUP_REMOVED lines=14> */
[----:B------:R-:W-:-:S09]  /*9600*/  UIMAD UR11, UR11, 0x60, URZ ;  /* 0x000000600b0b78a4 */ /* 0x000fd2000f8e023f */
[----:B------:R0:W-:Y:S02]  /*9610*/  UTMALDG.4D [UR8], [UR4], desc[UR6] ;  /* 0x00000608040075b4 */ /* 0x0001e40008019000 */
[----:B0-----:R-:W-:Y:S01]  /*9620*/  NOP ;  /* 0x0000000000007918 */ /* 0x001fe20000000000 */
.L_x_9074:
        /* <DEDUP_REMOVED lines=22> */
.L_x_9079:
        /* <DEDUP_REMOVED lines=28> */
[----:B------:R-:W-:Y:S02]  /*9950*/  IMAD.IADD R3, R3, 0x1, R9 ;  /* 0x0000000103037824 */ /* 0x000fe400078e0209 */
[----:B------:R-:W-:Y:S02]  /*9960*/  IMAD.MOV R9, RZ, RZ, -R5 ;  /* 0x000000ffff097224 */ /* 0x000fe400078e0a05 */
[----:B------:R-:W-:-:S02]  /*9970*/  IMAD R6, R6, UR4, RZ ;  /* 0x0000000406067c24 */ /* 0x000fc4000f8e02ff */
[----:B------:R-:W-:Y:S02]  /*9980*/  IMAD R0, R4, R9, R0 ;  /* 0x0000000904007224 */ /* 0x000fe400078e0200 */
[C---:B------:R-:W-:Y:S02]  /*9990*/  IMAD R9, R5.reuse, UR5, R6 ;  /* 0x0000000505097c24 */ /* 0x040fe4000f8e0206 */
[----:B------:R-:W-:Y:S01]  /*99a0*/  IMAD.WIDE.U32 R2, R5, UR4, R2 ;  /* 0x0000000405027c25 */ /* 0x000fe2000f8e0002 */
[----:B------:R-:W-:Y:S01]  /*99b0*/  SHF.R.S32.HI R5, RZ, 0x1f, R0 ;  /* 0x0000001fff057819 */ /* 0x000fe20000011400 */
[----:B------:R-:W-:Y:S02]  /*99c0*/  ULDC.64 UR4, c[0x0][0x2c8] ;  /* 0x0000b20000047ab9 */ /* 0x000fe40000000a00 */
[----:B------:R-:W-:Y:S01]  /*99d0*/  IMAD.SHL.U32 R6, R11, 0x8, RZ ;  /* 0x000000080b067824 */ /* 0x000fe200078e00ff */
[----:B------:R-:W-:Y:S01]  /*99e0*/  IADD3 R3, R3, R9, RZ ;  /* 0x0000000903037210 */ /* 0x000fe20007ffe0ff */
[----:B------:R-:W-:-:S04]  /*99f0*/  IMAD R5, R5, UR4, RZ ;  /* 0x0000000405057c24 */ /* 0x000fc8000f8e02ff */
[C---:B------:R-:W-:Y:S02]  /*9a00*/  IMAD R5, R0.reuse, UR5, R5 ;  /* 0x0000000500057c24 */ /* 0x040fe4000f8e0205 */
[----:B------:R-:W-:Y:S01]  /*9a10*/  IMAD.WIDE.U32 R2, R0, UR4, R2 ;  /* 0x0000000400027c25 */ /* 0x000fe2000f8e0002 */
[----:B------:R-:W-:-:S03]  /*9a20*/  ULDC.64 UR4, c[0x0][0x280] ;  /* 0x0000a00000047ab9 */ /* 0x000fc60000000a00 */
[----:B------:R-:W-:Y:S01]  /*9a30*/  IMAD.IADD R5, R3, 0x1, R5 ;  /* 0x0000000103057824 */ /* 0x000fe200078e0205 */
[----:B------:R-:W-:Y:S01]  /*9a40*/  LEA R0, P0, R2, UR4, 0x1 ;  /* 0x0000000402007c11 */ /* 0x000fe2000f8008ff */
[----:B------:R-:W-:-:S03]  /*9a50*/  ULDC UR4, c[0x0][0x2b8] ;  /* 0x0000ae0000047ab9 */ /* 0x000fc60000000800 */
        /* <DEDUP_REMOVED lines=11> */
[----:B------:R-:W-:Y:S01]  /*9b10*/  LEA R7, R10, R7, 0x7 ;  /* 0x000000070a077211 */ /* 0x000fe200078e38ff */
        /* <DEDUP_REMOVED lines=10> */
[----:B------:R-:W-:Y:S01]  /*9bc0*/  ISETP.GE.AND P1, PT, R11, R4, PT ;  /* 0x000000040b00720c */ /* 0x000fe20003f26270 */
[----:B------:R-:W-:-:S02]  /*9bd0*/  VIADD R11, R7, 0x30 ;  /* 0x00000030070b7836 */ /* 0x000fc40000000000 */
        /* <DEDUP_REMOVED lines=10> */
[----:B------:R-:W-:-:S02]  /*9c80*/  @!P1 LEA R9, R6, UR38, 0x1 ;  /* 0x0000002606099c11 */ /* 0x000fc4000f8e08ff */
[----:B0-----:R-:W-:-:S05]  /*9c90*/  @!P1 LEA R14, P2, R8, R14, 0x1 ;  /* 0x0000000e080e9211 */ /* 0x001fca00078408ff */
[----:B-1----:R-:W-:Y:S01]  /*9ca0*/  @!P1 IMAD.X R3, RZ, RZ, R2, P2 ;  /* 0x000000ffff039224 */ /* 0x002fe200010e0602 */
[----:B------:R-:W-:Y:S02]  /*9cb0*/  @!P1 MOV R2, R14 ;  /* 0x0000000e00029202 */ /* 0x000fe40000000f00 */
[----:B------:R-:W0:Y:S04]  /*9cc0*/  SHFL.IDX PT, R14, R0, 0x3, 0x181f ;  /* 0x00781f00000e7f89 */ /* 0x000e2800000e0000 */
[----:B------:R1:W-:Y:S01]  /*9cd0*/  @!P1 LDGSTS.E.BYPASS.LTC128B.128 [R9+0x19400], desc[UR44][R2.64], !P0 ;  /* 0x1940000002099fae */ /* 0x0003e2000c101d6c */
[----:B------:R-:W-:Y:S01]  /*9ce0*/  ISETP.GE.AND P1, PT, R11, R4, PT ;  /* 0x000000040b00720c */ /* 0x000fe20003f26270 */
[C---:B------:R-:W-:Y:S02]  /*9cf0*/  VIADD R11, R7.reuse, 0x50 ;  /* 0x00000050070b7836 */ /* 0x040fe40000000000 */
[----:B-1----:R-:W1:Y:S01]  /*9d00*/  SHFL.IDX PT, R2, R5, 0x3, 0x181f ;  /* 0x00781f0005027f89 */ /* 0x002e6200000e0000 */
[----:B------:R-:W-:-:S09]  /*9d10*/  IADD3 R9, R7, 0x40, RZ ;  /* 0x0000004007097810 */ /* 0x000fd20007ffe0ff */
[----:B------:R-:W-:Y:S02]  /*9d20*/  @!P1 LEA R21, R6, UR38, 0x1 ;  /* 0x0000002606159c11 */ /* 0x000fe4000f8e08ff */
[----:B0-----:R-:W-:-:S05]  /*9d30*/  @!P1 LEA R14, P2, R8, R14, 0x1 ;  /* 0x0000000e080e9211 */ /* 0x001fca00078408ff */
[----:B-1----:R-:W-:Y:S02]  /*9d40*/  @!P1 IMAD.X R3, RZ, RZ, R2, P2 ;  /* 0x000000ffff039224 */ /* 0x002fe400010e0602 */
[----:B------:R-:W-:Y:S02]  /*9d50*/  @!P1 IMAD.MOV.U32 R2, RZ, RZ, R14 ;  /* 0x000000ffff029224 */ /* 0x000fe400078e000e */
[----:B------:R-:W0:Y:S04]  /*9d60*/  SHFL.IDX PT, R14, R0, 0x4, 0x181f ;  /* 0x00981f00000e7f89 */ /* 0x000e2800000e0000 */
[----:B------:R1:W-:Y:S01]  /*9d70*/  @!P1 LDGSTS.E.BYPASS.LTC128B.128 [R21+0x19c00], desc[UR44][R2.64], !P0 ;  /* 0x19c0000002159fae */ /* 0x0003e2000c101d6c */
[----:B------:R-:W-:-:S03]  /*9d80*/  ISETP.GE.AND P1, PT, R9, R4, PT ;  /* 0x000000040900720c */ /* 0x000fc60003f26270 */
[----:B-1----:R-:W1:Y:S10]  /*9d90*/  SHFL.IDX PT, R2, R5, 0x4, 0x181f ;  /* 0x00981f0005027f89 */ /* 0x002e7400000e0000 */
[----:B------:R-:W-:-:S02]  /*9da0*/  @!P1 LEA R9, R6, UR38, 0x1 ;  /* 0x0000002606099c11 */ /* 0x000fc4000f8e08ff */
        /* <DEDUP_REMOVED lines=23> */
.L_x_9173:
[----:B------:R-:W-:-:S05]  /*9f20*/  VIADD R7, R7, 0x70 ;  /* 0x0000007007077836 */ /* 0x000fca0000000000 */
[----:B------:R-:W-:Y:S01]  /*9f30*/  ISETP.GE.AND P1, PT, R7, R4, PT ;  /* 0x000000040700720c */ /* 0x000fe20003f26270 */
[----:B------:R-:W-:-:S05]  /*9f40*/  IMAD.MOV.U32 R4, RZ, RZ, 0x1 ;  /* 0x00000001ff047424 */ /* 0x000fca00078e00ff */
[----:B------:R-:W-:-:S07]  /*9f50*/  SHF.L.U32 R4, R4, 0x1f, RZ ;  /* 0x0000001f04047819 */ /* 0x000fce00000006ff */
[----:B01----:R-:W-:-:S05]  /*9f60*/  @!P1 LEA R2, P2, R8, R14, 0x1 ;  /* 0x0000000e08029211 */ /* 0x003fca00078408ff */
[----:B------:R-:W-:Y:S01]  /*9f70*/  @!P1 IMAD.X R3, RZ, RZ, R5, P2 ;  /* 0x000000ffff039224 */ /* 0x000fe200010e0605 */
[----:B------:R-:W-:-:S05]  /*9f80*/  @!P1 LEA R5, R6, UR38, 0x1 ;  /* 0x0000002606059c11 */ /* 0x000fca000f8e08ff */
        /* <DEDUP_REMOVED lines=11> */
.L_x_9174:
        /* <DEDUP_REMOVED lines=9> */
.L_x_9175:
        /* <DEDUP_REMOVED lines=8> */
.L_x_9086:
[----:B------:R-:W-:Y:S05]  /*a150*/  BSYNC B1 ;  /* 0x0000000000017941 */ /* 0x000fea0003800000 */
.L_x_9085:
        /* <DEDUP_REMOVED lines=10> */
[----:B--2---:R-:W-:-:S08]  /*a200*/  IMAD R2, R2, 0x60, RZ ;  /* 0x0000006002027824 */ /* 0x004fd000078e02ff */
.L_x_9087:
        /* <DEDUP_REMOVED lines=13> */
.L_x_9088:
        /* <DEDUP_REMOVED lines=13> */
.L_x_9089:
        /* <DEDUP_REMOVED lines=13> */
.L_x_9090:
        /* <DEDUP_REMOVED lines=8> */
.L_x_9083:
[----:B------:R-:W-:Y:S05]  /*a500*/  BSYNC B0 ;  /* 0x0000000000007941 */ /* 0x000fea0003800000 */
.L_x_9082:
[----:B0-----:R-:W2:Y:S01]  /*a510*/  LDL.LU R3, [R1+0x8] ;  /* 0x0000080001037983 */ /* 0x001ea20000300800 */
[----:B------:R-:W-:Y:S01]  /*a520*/  IMAD.MOV.U32 R9, RZ, RZ, RZ ;  /* 0x000000ffff097224 */ /* 0x000fe200078e00ff */
[----:B------:R-:W-:Y:S01]  /*a530*/  MOV R6, 0x1 ;  /* 0x0000000100067802 */ /* 0x000fe20000000f00 */
        /* <DEDUP_REMOVED lines=17> */
[----:B------:R-:W-:Y:S02]  /*a650*/  ISETP.NE.AND P0, PT, R0, UR6, PT ;  /* 0x0000000600007c0c */ /* 0x000fe4000bf05270 */
[----:B------:R-:W-:Y:S01]  /*a660*/  IMAD.U32 R11, RZ, RZ, UR5 ;  /* 0x00000005ff0b7e24 */ /* 0x000fe2000f8e00ff */
[----:B------:R-:W-:-:S04]  /*a670*/  MOV R0, 0x1 ;  /* 0x0000000100007802 */ /* 0x000fc80000000f00 */
[----:B------:R-:W-:-:S06]  /*a680*/  LOP3.LUT R11, R11, 0x1, RZ, 0xc0, !PT ;  /* 0x000000010b0b7812 */ /* 0x000fcc00078ec0ff */
[----:B------:R-:W-:Y:S05]  /*a690*/  @!P0 BRA `(.L_x_9091) ;  /* 0x0000001000488947 */ /* 0x000fea0003800000 */
[----:B------:R-:W-:Y:S01]  /*a6a0*/  R2UR UR4, R11 ;  /* 0x000000000b0472ca */ /* 0x000fe200000e0000 */
[----:B------:R-:W-:Y:S01]  /*a6b0*/  BSSY B0, `(.L_x_9091) ;  /* 0x0000110000007945 */ /* 0x000fe20003800000 */
[----:B------:R-:W-:-:S11]  /*a6c0*/  IMAD.MOV.U32 R0, RZ, RZ, 0x1 ;  /* 0x00000001ff007424 */ /* 0x000fd600078e00ff */
[----:B------:R-:W-:-:S06]  /*a6d0*/  UIADD3 UR4, UR5, -UR4, URZ ;  /* 0x8000000405047290 */ /* 0x000fcc000fffe03f */
[----:B------:R-:W-:-:S07]  /*a6e0*/  IMAD.U32 R8, RZ, RZ, UR4 ;  /* 0x00000004ff087e24 */ /* 0x000fce000f8e00ff */
.L_x_9124:
[----:B------:R-:W-:Y:S01]  /*a6f0*/  ISETP.NE.AND P0, PT, R19, RZ, PT ;  /* 0x000000ff1300720c */ /* 0x000fe20003f05270 */
[----:B------:R-:W-:Y:S01]  /*a700*/  VIADD R8, R8, 0xfffffffe ;  /* 0xfffffffe08087836 */ /* 0x000fe20000000000 */
[----:B------:R-:W-:Y:S04]  /*a710*/  BSSY B1, `(.L_x_9092) ;  /* 0x0000082000017945 */ /* 0x000fe80003800000 */
[----:B------:R-:W-:-:S07]  /*a720*/  ISETP.NE.AND P1, PT, R8, RZ, PT ;  /* 0x000000ff0800720c */ /* 0x000fce0003f25270 */
[----:B------:R-:W-:Y:S06]  /*a730*/  @!P0 BRA `(.L_x_9093) ;  /* 0x0000000400fc8947 */ /* 0x000fec0003800000 */
        /* <DEDUP_REMOVED lines=23> */
.L_x_9094:
[----:B------:R-:W1:Y:S01]  /*a8b0*/  S2R R2, SR_TID.X ;  /* 0x0000000000027919 */ /* 0x000e620000002100 */
[----:B------:R-:W-:Y:S01]  /*a8c0*/  BSSY B2, `(.L_x_9095) ;  /* 0x0000006000027945 */ /* 0x000fe20003800000 */
[----:B-1----:R-:W-:Y:S02]  /*a8d0*/  LOP3.LUT R3, R2, 0x7f, RZ, 0xc0, !PT ;  /* 0x0000007f02037812 */ /* 0x002fe400078ec0ff */
[----:B------:R-:W-:Y:S02]  /*a8e0*/  SHF.L.U32 R2, R0, 0x1f, RZ ;  /* 0x0000001f00027819 */ /* 0x000fe400000006ff */
[----:B------:R-:W-:Y:S02]  /*a8f0*/  ISETP.NE.AND P2, PT, R3, RZ, PT ;  /* 0x000000ff0300720c */ /* 0x000fe40003f45270 */
[----:B------:R-:W1:Y:S02]  /*a900*/  SYNCS.PHASECHK.TRANS64.TRYWAIT P0, [UR38+0x22848], R2 ;  /* 0x02284802ff0075a7 */ /* 0x000e640008000166 */
[----:B-1----:R-:W-:Y:S09]  /*a910*/  @!P0 BRA `(.L_x_9096) ;  /* 0x0000002400fc8947 */ /* 0x002ff20003800000 */
.L_x_9176:
[----:B------:R-:W-:Y:S05]  /*a920*/  BSYNC B2 ;  /* 0x0000000000027941 */ /* 0x000fea0003800000 */
.L_x_9095:
[----:B------:R-:W-:Y:S04]  /*a930*/  BSSY B2, `(.L_x_9097) ;  /* 0x0000007000027945 */ /* 0x000fe80003800000 */
[----:B------:R-:W-:Y:S05]  /*a940*/  @P2 BRA `(.L_x_9098) ;  /* 0x0000000000142947 */ /* 0x000fea0003800000 */
[----:B------:R-:W-:Y:S01]  /*a950*/  ISETP.NE.AND P0, PT, R10, RZ, PT ;  /* 0x000000ff0a00720c */ /* 0x000fe20003f05270 */
[----:B-1----:R-:W-:-:S04]  /*a960*/  IMAD.MOV.U32 R3, RZ, RZ, 0x3000 ;  /* 0x00003000ff037424 */ /* 0x002fc800078e00ff */
[----:B------:R2:W-:Y:S08]  /*a970*/  SYNCS.ARRIVE.TRANS64 RZ, [UR38+0x22838], R3 ;  /* 0x02283803ffff79a7 */ /* 0x0005f00008000026 */
[----:B--2---:R-:W-:Y:S05]  /*a980*/  @!P0 BRA `(.L_x_9098) ;  /* 0x0000000000048947 */ /* 0x004fea0003800000 */
[----:B------:R-:W-:Y:S01]  /*a990*/  BPT.TRAP 0x1 ;  /* 0x000000040000795c */ /* 0x000fe20000300000 */
.L_x_9098:
[----:B------:R-:W-:Y:S05]  /*a9a0*/  BSYNC B2 ;  /* 0x0000000000027941 */ /* 0x000fea0003800000 */
.L_x_9097:
[----:B0-----:R-:W-:Y:S01]  /*a9b0*/  IMAD.MOV.U32 R4, RZ, RZ, RZ ;  /* 0x000000ffff047224 */ /* 0x001fe200078e00ff */
[----:B------:R-:W-:Y:S01]  /*a9c0*/  ULDC.64 UR4, c[0x0][0x198] ;  /* 0x0000660000047ab9 */ /* 0x000fe20000000a00 */
[----:B------:R-:W-:Y:S01]  /*a9d0*/  PLOP3.LUT P0, PT, PT, PT, PT, 0x80, 0x0 ;  /* 0x000000000000781c */ /* 0x000fe20003f0f070 */
[----:B------:R-:W-:Y:S01]  /*a9e0*/  UIADD3 UR4, UP0, UR4, 0x370, URZ ;  /* 0x0000037004047890 */ /* 0x000fe2000ff1e03f */
[----:B------:R-:W-:Y:S01]  /*a9f0*/  IMAD R5, R13, 0x60, RZ ;  /* 0x000000600d057824 */ /* 0x000fe200078e02ff */
[----:B------:R-:W-:Y:S01]  /*aa00*/  R2UR UR34, R4 ;  /* 0x00000000042272ca */ /* 0x000fe200000e0000 */
[----:B------:R-:W-:Y:S02]  /*aa10*/  UIADD3 UR32, UR38, 0x1f400, URZ ;  /* 0x0001f40026207890 */ /* 0x000fe4000fffe03f */
[----:B------:R-:W-:Y:S02]  /*aa20*/  UIADD3 UR33, UR38, 0x22838, URZ ;  /* 0x0002283826217890 */ /* 0x000fe4000fffe03f */
[----:B------:R-:W-:Y:S01]  /*aa30*/  UIADD3.X UR5, URZ, UR5, URZ, UP0, !UPT ;  /* 0x000000053f057290 */ /* 0x000fe200087fe43f */
[----:B------:R-:W-:Y:S01]  /*aa40*/  UMOV UR6, 0x0 ;  /* 0x0000000000067882 */ /* 0x000fe20000000000 */
[----:B------:R-:W-:-:S10]  /*aa50*/  UMOV UR7, 0x14f00000 ;  /* 0x14f0000000077882 */ /* 0x000fd40000000000 */
.L_x_9099:
        /* <DEDUP_REMOVED lines=10> */
.L_x_9177:
[----:B------:R-:W-:Y:S05]  /*ab00*/  BSYNC B2 ;  /* 0x0000000000027941 */ /* 0x000fea0003800000 */
.L_x_9100:
        /* <DEDUP_REMOVED lines=9> */
.L_x_9103:
[----:B------:R-:W-:Y:S05]  /*aba0*/  BSYNC B2 ;  /* 0x0000000000027941 */ /* 0x000fea0003800000 */
.L_x_9102:
        /* <DEDUP_REMOVED lines=9> */
.L_x_9104:
        /* <DEDUP_REMOVED lines=13> */
.L_x_9105:
        /* <DEDUP_REMOVED lines=13> */
.L_x_9106:
        /* <DEDUP_REMOVED lines=13> */
.L_x_9107:
        /* <DEDUP_REMOVED lines=8> */
.L_x_9093:
[----:B------:R-:W-:Y:S05]  /*af30*/  BSYNC B1 ;  /* 0x0000000000017941 */ /* 0x000fea0003800000 */
.L_x_9092:
        /* <DEDUP_REMOVED lines=27> */
.L_x_9110:
[----:B------:R-:W1:Y:S01]  /*b0f0*/  S2R R2, SR_TID.X ;  /* 0x0000000000027919 */ /* 0x000e620000002100 */
[----:B------:R-:W-:Y:S01]  /*b100*/  BSSY B2, `(.L_x_9111) ;  /* 0x0000006000027945 */ /* 0x000fe20003800000 */
[----:B-1----:R-:W-:Y:S02]  /*b110*/  LOP3.LUT R3, R2, 0x7f, RZ, 0xc0, !PT ;  /* 0x0000007f02037812 */ /* 0x002fe400078ec0ff */
[----:B------:R-:W-:Y:S02]  /*b120*/  SHF.L.U32 R2, R0, 0x1f, RZ ;  /* 0x0000001f00027819 */ /* 0x000fe400000006ff */
[----:B------:R-:W-:Y:S02]  /*b130*/  ISETP.NE.AND P2, PT, R3, RZ, PT ;  /* 0x000000ff0300720c */ /* 0x000fe40003f45270 */
[----:B------:R-:W1:Y:S02]  /*b140*/  SYNCS.PHASECHK.TRANS64.TRYWAIT P0, [UR38+0x22840], R2 ;  /* 0x02284002ff0075a7 */ /* 0x000e640008000166 */
[----:B-1----:R-:W-:Y:S09]  /*b150*/  @!P0 BRA `(.L_x_9112) ;  /* 0x00000020001c8947 */ /* 0x002ff20003800000 */
.L_x_9178:
[----:B------:R-:W-:Y:S05]  /*b160*/  BSYNC B2 ;  /* 0x0000000000027941 */ /* 0x000fea0003800000 */
.L_x_9111:
[----:B------:R-:W-:Y:S04]  /*b170*/  BSSY B2, `(.L_x_9113) ;  /* 0x0000007000027945 */ /* 0x000fe80003800000 */
[----:B------:R-:W-:Y:S05]  /*b180*/  @P2 BRA `(.L_x_9114) ;  /* 0x0000000000142947 */ /* 0x000fea0003800000 */
[----:B------:R-:W-:Y:S01]  /*b190*/  ISETP.NE.AND P0, PT, R10, RZ, PT ;  /* 0x000000ff0a00720c */ /* 0x000fe20003f05270 */
[----:B-1----:R-:W-:-:S04]  /*b1a0*/  IMAD.MOV.U32 R3, RZ, RZ, 0x3000 ;  /* 0x00003000ff037424 */ /* 0x002fc800078e00ff */
[----:B------:R2:W-:Y:S08]  /*b1b0*/  SYNCS.ARRIVE.TRANS64 RZ, [UR38+0x22830], R3 ;  /* 0x02283003ffff79a7 */ /* 0x0005f00008000026 */
[----:B--2---:R-:W-:Y:S05]  /*b1c0*/  @!P0 BRA `(.L_x_9114) ;  /* 0x0000000000048947 */ /* 0x004fea0003800000 */
[----:B------:R-:W-:Y:S01]  /*b1d0*/  BPT.TRAP 0x1 ;  /* 0x000000040000795c */ /* 0x000fe20000300000 */
.L_x_9114:
[----:B------:R-:W-:Y:S05]  /*b1e0*/  BSYNC B2 ;  /* 0x0000000000027941 */ /* 0x000fea0003800000 */
.L_x_9113:
[----:B0-----:R-:W-:Y:S01]  /*b1f0*/  MOV R4, RZ ;  /* 0x000000ff00047202 */ /* 0x001fe20000000f00 */
[----:B------:R-:W-:Y:S01]  /*b200*/  ULDC.64 UR4, c[0x0][0x198] ;  /* 0x0000660000047ab9 */ /* 0x000fe20000000a00 */
[----:B------:R-:W-:Y:S01]  /*b210*/  PLOP3.LUT P0, PT, PT, PT, PT, 0x80, 0x0 ;  /* 0x000000000000781c */ /* 0x000fe20003f0f070 */
[----:B------:R-:W-:Y:S01]  /*b220*/  UIADD3 UR4, UP0, UR4, 0x370, URZ ;  /* 0x0000037004047890 */ /* 0x000fe2000ff1e03f */
[----:B------:R-:W-:Y:S01]  /*b230*/  R2UR UR10, R4 ;  /* 0x00000000040a72ca */ /* 0x000fe200000e0000 */
[----:B------:R-:W-:Y:S01]  /*b240*/  IMAD R12, R12, 0x60, RZ ;  /* 0x000000600c0c7824 */ /* 0x000fe200078e02ff */
[----:B------:R-:W-:Y:S02]  /*b250*/  UIADD3 UR8, UR38, 0x1c400, URZ ;  /* 0x0001c40026087890 */ /* 0x000fe4000fffe03f */
[----:B------:R-:W-:Y:S02]  /*b260*/  UIADD3 UR9, UR38, 0x22830, URZ ;  /* 0x0002283026097890 */ /* 0x000fe4000fffe03f */
[----:B------:R-:W-:Y:S01]  /*b270*/  UIADD3.X UR5, URZ, UR5, URZ, UP0, !UPT ;  /* 0x000000053f057290 */ /* 0x000fe200087fe43f */
[----:B------:R-:W-:Y:S01]  /*b280*/  UMOV UR6, 0x0 ;  /* 0x0000000000067882 */ /* 0x000fe20000000000 */
[----:B------:R-:W-:-:S10]  /*b290*/  UMOV UR7, 0x14f00000 ;  /* 0x14f0000000077882 */ /* 0x000fd40000000000 */
.L_x_9115:
        /* <DEDUP_REMOVED lines=11> */
.L_x_9179:
[----:B------:R-:W-:Y:S05]  /*b350*/  BSYNC B2 ;  /* 0x0000000000027941 */ /* 0x000fea0003800000 */
.L_x_9116:
        /* <DEDUP_REMOVED lines=9> */
.L_x_9119:
[----:B------:R-:W-:Y:S05]  /*b3f0*/  BSYNC B2 ;  /* 0x0000000000027941 */ /* 0x000fea0003800000 */
.L_x_9118:
        /* <DEDUP_REMOVED lines=9> */
.L_x_9120:
        /* <DEDUP_REMOVED lines=13> */
.L_x_9121:
        /* <DEDUP_REMOVED lines=13> */
.L_x_9122:
        /* <DEDUP_REMOVED lines=13> */
.L_x_9123:
        /* <DEDUP_REMOVED lines=8> */
.L_x_9109:
[----:B------:R-:W-:Y:S05]  /*b780*/  BSYNC B1 ;  /* 0x0000000000017941 */ /* 0x000fea0003800000 */
.L_x_9108:
[----:B------:R-:W-:Y:S01]  /*b790*/  IADD3 R7, R7, -0x2, RZ ;  /* 0xfffffffe07077810 */ /* 0x000fe20007ffe0ff */
[----:B------:R-:W-:Y:S06]  /*b7a0*/  @P1 BRA `(.L_x_9124) ;  /* 0xffffffec00d01947 */ /* 0x000fec000383ffff */
[----:B------:R-:W-:Y:S05]  /*b7b0*/  BSYNC B0 ;  /* 0x0000000000007941 */ /* 0x000fea0003800000 */
.L_x_9091:
        /* <DEDUP_REMOVED lines=27> */
.L_x_9127:
[----:B------:R-:W1:Y:S01]  /*b970*/  S2R R2, SR_TID.X ;  /* 0x0000000000027919 */ /* 0x000e620000002100 */
[----:B------:R-:W-:Y:S01]  /*b980*/  BSSY B1, `(.L_x_9128) ;  /* 0x0000006000017945 */ /* 0x000fe20003800000 */
[----:B-1----:R-:W-:Y:S02]  /*b990*/  LOP3.LUT R3, R2, 0x7f, RZ, 0xc0, !PT ;  /* 0x0000007f02037812 */ /* 0x002fe400078ec0ff */
[----:B------:R-:W-:Y:S02]  /*b9a0*/  SHF.L.U32 R2, R0, 0x1f, RZ ;  /* 0x0000001f00027819 */ /* 0x000fe400000006ff */
[----:B------:R-:W-:Y:S02]  /*b9b0*/  ISETP.NE.AND P1, PT, R3, RZ, PT ;  /* 0x000000ff0300720c */ /* 0x000fe40003f25270 */
[----:B------:R-:W1:Y:S02]  /*b9c0*/  SYNCS.PHASECHK.TRANS64.TRYWAIT P0, [UR38+0x22848], R2 ;  /* 0x02284802ff0075a7 */ /* 0x000e640008000166 */
[----:B-1----:R-:W-:Y:S09]  /*b9d0*/  @!P0 BRA `(.L_x_9129) ;  /* 0x00000018002c8947 */ /* 0x002ff20003800000 */
.L_x_9180:
[----:B------:R-:W-:Y:S05]  /*b9e0*/  BSYNC B1 ;  /* 0x0000000000017941 */ /* 0x000fea0003800000 */
.L_x_9128:
[----:B------:R-:W-:Y:S04]  /*b9f0*/  BSSY B1, `(.L_x_9130) ;  /* 0x0000007000017945 */ /* 0x000fe80003800000 */
[----:B------:R-:W-:Y:S05]  /*ba00*/  @P1 BRA `(.L_x_9131) ;  /* 0x0000000000141947 */ /* 0x000fea0003800000 */
[----:B------:R-:W-:Y:S01]  /*ba10*/  ISETP.NE.AND P0, PT, R10, RZ, PT ;  /* 0x000000ff0a00720c */ /* 0x000fe20003f05270 */
[----:B-1----:R-:W-:-:S04]  /*ba20*/  IMAD.MOV.U32 R3, RZ, RZ, 0x3000 ;  /* 0x00003000ff037424 */ /* 0x002fc800078e00ff */
[----:B------:R2:W-:Y:S08]  /*ba30*/  SYNCS.ARRIVE.TRANS64 RZ, [UR38+0x22838], R3 ;  /* 0x02283803ffff79a7 */ /* 0x0005f00008000026 */
[----:B--2---:R-:W-:Y:S05]  /*ba40*/  @!P0 BRA `(.L_x_9131) ;  /* 0x0000000000048947 */ /* 0x004fea0003800000 */
[----:B------:R-:W-:Y:S01]  /*ba50*/  BPT.TRAP 0x1 ;  /* 0x000000040000795c */ /* 0x000fe20000300000 */
.L_x_9131:
[----:B------:R-:W-:Y:S05]  /*ba60*/  BSYNC B1 ;  /* 0x0000000000017941 */ /* 0x000fea0003800000 */
.L_x_9130:
[----:B------:R-:W-:Y:S01]  /*ba70*/  IMAD.MOV.U32 R4, RZ, RZ, RZ ;  /* 0x000000ffff047224 */ /* 0x000fe200078e00ff */
        /* <DEDUP_REMOVED lines=10> */
.L_x_9132:
[----:B------:R-:W-:-:S13]  /*bb20*/  @P0 ELECT P2, URZ, PT ;  /* 0x00000000003f082f */ /* 0x000fda0003840000 */
[----:B-----5:R-:W-:Y:S01]  /*bb30*/  @P2 R2UR UR13, R16 ;  /* 0x00000000100d22ca */ /* 0x020fe200000e0000 */
[----:B------:R-:W-:Y:S01]  /*bb40*/  UMOV UR12, UR36 ;  /* 0x00000024000c7c82 */ /* 0x000fe20008000000 */
[----:B------:R-:W-:Y:S02]  /*bb50*/  @P2 R2UR UR11, R7 ;  /* 0x00000000070b22ca */ /* 0x000fe400000e0000 */
[----:B------:R-:W-:Y:S02]  /*bb60*/  @P2 PLOP3.LUT P0, PT, P2, PT, PT, 0x8, 0x0 ;  /* 0x000000000000281c */ /* 0x000fe4000170e170 */
[----:B------:R-:W-:-:S09]  /*bb70*/  PLOP3.LUT P2, PT, PT, PT, PT, 0x8, 0x0 ;  /* 0x000000000000781c */ /* 0x000fd20003f4e170 */
[----:B------:R2:W-:Y:S02]  /*bb80*/  UTMALDG.4D [UR8], [UR4], desc[UR6] ;  /* 0x00000608040075b4 */ /* 0x0005e40008019000 */
[----:B--2---:R-:W-:Y:S05]  /*bb90*/  @P0 BRA.U.ANY `(.L_x_9132) ;  /* 0xfffffffd00e00947 */ /* 0x004fea000393ffff */
[----:B------:R-:W2:Y:S01]  /*bba0*/  SYNCS.PHASECHK.TRANS64.TRYWAIT P0, [UR38+0x22868], R2 ;  /* 0x02286802ff0075a7 */ /* 0x000ea20008000166 */
[----:B------:R-:W-:Y:S04]  /*bbb0*/  BSSY B1, `(.L_x_9133) ;  /* 0x0000002000017945 */ /* 0x000fe80003800000 */
[----:B--2---:R-:W-:Y:S05]  /*bbc0*/  @!P0 BRA `(.L_x_9134) ;  /* 0x0000001400c88947 */ /* 0x004fea0003800000 */
.L_x_9181:
[----:B------:R-:W-:Y:S05]  /*bbd0*/  BSYNC B1 ;  /* 0x0000000000017941 */ /* 0x000fea0003800000 */
.L_x_9133:
        /* <DEDUP_REMOVED lines=9> */
.L_x_9136:
[----:B------:R-:W-:Y:S05]  /*bc70*/  BSYNC B1 ;  /* 0x0000000000017941 */ /* 0x000fea0003800000 */
.L_x_9135:
        /* <DEDUP_REMOVED lines=9> */
.L_x_9137:
        /* <DEDUP_REMOVED lines=13> */
.L_x_9138:
        /* <DEDUP_REMOVED lines=13> */
.L_x_9139:
        /* <DEDUP_REMOVED lines=13> */
.L_x_9140:
        /* <DEDUP_REMOVED lines=8> */
.L_x_9126:
[----:B------:R-:W-:Y:S05]  /*c000*/  BSYNC B0 ;  /* 0x0000000000007941 */ /* 0x000fea0003800000 */
.L_x_9125:
[----:B------:R-:W-:Y:S01]  /*c010*/  LOP3.LUT R0, R0, 0x1, RZ, 0x3c, !PT ;  /* 0x0000000100007812 */ /* 0x000fe200078e3cff */
[----:B------:R-:W-:Y:S02]  /*c020*/  IMAD.MOV.U32 R6, RZ, RZ, RZ ;  /* 0x000000ffff067224 */ /* 0x000fe400078e00ff */
[----:B------:R-:W-:-:S07]  /*c030*/  IMAD.MOV.U32 R9, RZ, RZ, RZ ;  /* 0x000000ffff097224 */ /* 0x000fce00078e00ff */
.L_x_9068:
[----:B------:R-:W1:Y:S01]  /*c040*/  S2R R3, SR_CgaCtaId ;  /* 0x0000000000037919 */ /* 0x000e620000008800 */
[----:B------:R-:W-:Y:S02]  /*c050*/  MOV R2, 0x400 ;  /* 0x0000040000027802 */ /* 0x000fe40000000f00 */
[----:B------:R-:W-:Y:S02]  /*c060*/  SHF.L.U32 R9, R9, 0x1f, RZ ;  /* 0x0000001f09097819 */ /* 0x000fe400000006ff */
[----:B-1----:R-:W-:-:S04]  /*c070*/  LEA R2, R3, R2, 0x18 ;  /* 0x0000000203027211 */ /* 0x002fc800078ec0ff */
[----:B------:R-:W1:Y:S02]  /*c080*/  SYNCS.PHASECHK.TRANS64.TRYWAIT P0, [R2+URZ+0x22820], R9 ;  /* 0x02282009020075a7 */ /* 0x000e64000800017f */
[----:B-1----:R-:W-:Y:S05]  /*c090*/  @!P0 BRA `(.L_x_9141) ;  /* 0x0000001000ac8947 */ /* 0x002fea0003800000 */
.L_x_9182:
[----:B------:R-:W-:-:S03]  /*c0a0*/  UMOV UR4, 0xffffffff ;  /* 0xffffffff00047882 */ /* 0x000fc60000000000 */
[----:B------:R-:W-:Y:S05]  /*c0b0*/  BRA.DIV UR4, `(.L_x_9142) ;  /* 0x0000001204b87947 */ /* 0x000fea000b800000 */
[----:B------:R-:W2:Y:S02]  /*c0c0*/  S2R R3, SR_TID.X ;  /* 0x0000000000037919 */ /* 0x000ea40000002100 */
[----:B--2---:R-:W-:-:S04]  /*c0d0*/  SHF.R.U32.HI R3, RZ, 0x5, R3 ;  /* 0x00000005ff037819 */ /* 0x004fc80000011603 */
[----:B------:R-:W-:-:S05]  /*c0e0*/  LOP3.LUT R3, R3, 0x3, RZ, 0xc0, !PT ;  /* 0x0000000303037812 */ /* 0x000fca00078ec0ff */
[----:B------:R2:W3:Y:S02]  /*c0f0*/  SHFL.IDX PT, R14, R3, RZ, 0x1f ;  /* 0x00001fff030e7589 */ /* 0x0004e400000e0000 */
.L_x_9185:
[----:B---3--:R-:W-:-:S13]  /*c100*/  ISETP.NE.AND P0, PT, R14, RZ, PT ;  /* 0x000000ff0e00720c */ /* 0x008fda0003f05270 */
[----:B------:R-:W-:Y:S05]  /*c110*/  @P0 BRA `(.L_x_9040) ;  /* 0x0000000000880947 */ /* 0x000fea0003800000 */
[----:B------:R-:W-:-:S03]  /*c120*/  UMOV UR4, 0xffffffff ;  /* 0xffffffff00047882 */ /* 0x000fc60000000000 */
[----:B------:R-:W-:Y:S05]  /*c130*/  BRA.DIV UR4, `(.L_x_9143) ;  /* 0x0000001204cc7947 */ /* 0x000fea000b800000 */
[----:B------:R-:W-:-:S13]  /*c140*/  ELECT P6, URZ, PT ;  /* 0x00000000003f782f */ /* 0x000fda00038c0000 */
.L_x_9188:
[----:B------:R-:W-:Y:S05]  /*c150*/  @!P6 BRA `(.L_x_9040) ;  /* 0x000000000078e947 */ /* 0x000fea0003800000 */
[----:B------:R-:W-:-:S06]  /*c160*/  ULOP3.LUT UR4, UR42, 0x2, URZ, 0xfc, !UPT ;  /* 0x000000022a047892 */ /* 0x000fcc000f8efc3f */
[----:B--2---:R-:W-:-:S04]  /*c170*/  MOV R3, UR4 ;  /* 0x0000000400037c02 */ /* 0x004fc80008000f00 */
[----:B------:R-:W-:-:S13]  /*c180*/  ISETP.NE.AND P2, PT, R3, 0x3, PT ;  /* 0x000000030300780c */ /* 0x000fda0003f45270 */
[----:B------:R-:W-:Y:S05]  /*c190*/  @!P2 BRA `(.L_x_9144) ;  /* 0x000000000004a947 */ /* 0x000fea0003800000 */
[----:B------:R-:W-:Y:S01]  /*c1a0*/  BPT.TRAP 0x1 ;  /* 0x000000040000795c */ /* 0x000fe20000300000 */
.L_x_9144:
        /* <DEDUP_REMOVED lines=8> */
[----:B------:R-:W-:Y:S02]  /*c230*/  LOP3.LUT R0, R0, R5, RZ, 0x3c, !PT ;  /* 0x0000000500007212 */ /* 0x000fe400078e3cff */
[----:B------:R-:W-:-:S02]  /*c240*/  LEA R5, R3, R8, 0x3 ;  /* 0x0000000803057211 */ /* 0x000fc400078e18ff */
[----:B------:R-:W-:Y:S01]  /*c250*/  SHF.L.U32 R0, R0, 0x1f, RZ ;  /* 0x0000001f00007819 */ /* 0x000fe200000006ff */
[----:B--2---:R-:W-:Y:S06]  /*c260*/  @!P0 BRA `(.L_x_9145) ;  /* 0x0000001000a08947 */ /* 0x004fec0003800000 */
.L_x_9189:
[----:B------:R-:W3:Y:S02]  /*c270*/  SYNCS.PHASECHK.TRANS64.TRYWAIT P0, [R5+URZ], R0 ;  /* 0x00000000050075a7 */ /* 0x000ee4000800017f */
[----:B---3--:R-:W-:Y:S05]  /*c280*/  @!P0 BRA `(.L_x_9146) ;  /* 0x0000001000ac8947 */ /* 0x008fea0003800000 */
.L_x_9190:
[----:B------:R-:W-:Y:S05]  /*c290*/  @!P2 BRA `(.L_x_9147) ;  /* 0x000000000004a947 */ /* 0x000fea0003800000 */
[----:B------:R-:W-:Y:S01]  /*c2a0*/  BPT.TRAP 0x1 ;  /* 0x000000040000795c */ /* 0x000fe20000300000 */
.L_x_9147:
[----:B-1----:R-:W-:-:S04]  /*c2b0*/  VIADD R2, R2, 0x22860 ;  /* 0x0002286002027836 */ /* 0x002fc80000000000 */
[----:B---3--:R-:W-:-:S04]  /*c2c0*/  IMAD R5, R6, 0x8, R2 ;  /* 0x0000000806057824 */ /* 0x008fc800078e0202 */
[----:B------:R-:W1:Y:S02]  /*c2d0*/  SYNCS.PHASECHK.TRANS64.TRYWAIT P0, [R5+URZ], R4 ;  /* 0x00000004050075a7 */ /* 0x000e64000800017f */
[----:B-1----:R-:W-:Y:S05]  /*c2e0*/  @!P0 BRA `(.L_x_9148) ;  /* 0x0000001000a88947 */ /* 0x002fea0003800000 */
.L_x_9191:
[----:B------:R-:W-:-:S07]  /*c2f0*/  IMAD R3, R3, 0x8, R2 ;  /* 0x0000000803037824 */ /* 0x000fce00078e0202 */
.L_x_9149:
[----:B---3--:R3:W4:Y:S02]  /*c300*/  SYNCS.PHASECHK.TRANS64.TRYWAIT P0, [R3+URZ], R0 ;  /* 0x00000000030075a7 */ /* 0x008724000800017f */
[----:B----4-:R-:W-:Y:S05]  /*c310*/  @!P0 NANOSLEEP.SYNCS 0x989680 ;  /* 0x009896800000895d */ /* 0x010fea0003900000 */
[----:B------:R-:W4:Y:S02]  /*c320*/  @!P0 SYNCS.PHASECHK.TRANS64 P0, [R3+URZ], R0 ;  /* 0x00000000030085a7 */ /* 0x000f24000800007f */
[----:B----4-:R-:W-:Y:S05]  /*c330*/  @!P0 BRA `(.L_x_9149) ;  /* 0xfffffffc00f08947 */ /* 0x010fea000383ffff */
.L_x_9040:
[----:B------:R-:W-:Y:S05]  /*c340*/  BSYNC B6 ;  /* 0x0000000000067941 */ /* 0x000fea0003800000 */
.L_x_9037:
[----:B------:R-:W-:Y:S05]  /*c350*/  EXIT ;  /* 0x000000000000794d */ /* 0x000fea0003800000 */
.L_x_9044:
[----:B0-----:R-:W-:-:S04]  /*c360*/  MOV R4, UR38 ;  /* 0x0000002600047c02 */ /* 0x001fc80008000f00 */
[----:B------:R0:W1:Y:S03]  /*c370*/  SYNCS.PHASECHK.TRANS64.TRYWAIT P0, [R4+URZ+0x22800], R7 ;  /* 0x02280007040075a7 */ /* 0x000066000800017f */
[----:B-1----:R-:W-:Y:S05]  /*c380*/  @!P0 NANOSLEEP.SYNCS 0x989680 ;  /* 0x009896800000895d */ /* 0x002fea0003900000 */
[----:B------:R-:W1:Y:S02]  /*c390*/  @!P0 SYNCS.PHASECHK.TRANS64 P0, [R4+URZ+0x22800], R7 ;  /* 0x02280007040085a7 */ /* 0x000e64000800007f */
[----:B-1----:R-:W-:Y:S05]  /*c3a0*/  @!P0 BRA `(.L_x_9044) ;  /* 0xfffffffc00ec8947 */ /* 0x002fea000383ffff */
[----:B------:R-:W-:Y:S05]  /*c3b0*/  BRA `(.L_x_9150) ;  /* 0xffffff50005c7947 */ /* 0x000fea000383ffff */
.L_x_9048:
[----:B0-----:R-:W-:-:S04]  /*c3c0*/  IMAD.U32 R4, RZ, RZ, UR38 ;  /* 0x00000026ff047e24 */ /* 0x001fc8000f8e00ff */
[----:B------:R0:W2:Y:S03]  /*c3d0*/  SYNCS.PHASECHK.TRANS64.TRYWAIT P1, [R4+URZ+0x22830], R7 ;  /* 0x02283007040075a7 */ /* 0x0000a6000802017f */
[----:B--2---:R-:W-:Y:S05]  /*c3e0*/  @!P1 NANOSLEEP.SYNCS 0x989680 ;  /* 0x009896800000995d */ /* 0x004fea0003900000 */
[----:B------:R-:W2:Y:S02]  /*c3f0*/  @!P1 SYNCS.PHASECHK.TRANS64 P1, [R4+URZ+0x22830], R7 ;  /* 0x02283007040095a7 */ /* 0x000ea4000802007f */
[----:B--2---:R-:W-:Y:S05]  /*c400*/  @!P1 BRA `(.L_x_9048) ;  /* 0xfffffffc00ec9947 */ /* 0x004fea000383ffff */
[----:B------:R-:W-:Y:S05]  /*c410*/  BRA `(.L_x_9047) ;  /* 0xffffff5000787947 */ /* 0x000fea000383ffff */
.L_x_9052:
[----:B--2---:R2:W3:Y:S02]  /*c420*/  SYNCS.PHASECHK.TRANS64.TRYWAIT P2, [R10+URZ+0x22850], R7 ;  /* 0x022850070a0075a7 */ /* 0x0044e4000804017f */
[----:B---3--:R-:W-:Y:S05]  /*c430*/  @!P2 NANOSLEEP.SYNCS 0x989680 ;  /* 0x009896800000a95d */ /* 0x008fea0003900000 */
[----:B------:R-:W3:Y:S02]  /*c440*/  @!P2 SYNCS.PHASECHK.TRANS64 P2, [R10+URZ+0x22850], R7 ;  /* 0x022850070a00a5a7 */ /* 0x000ee4000804007f */
[----:B---3--:R-:W-:Y:S05]  /*c450*/  @!P2 BRA `(.L_x_9052) ;  /* 0xfffffffc00f0a947 */ /* 0x008fea000383ffff */
[----:B------:R-:W-:Y:S05]  /*c460*/  BRA `(.L_x_9051) ;  /* 0xffffff6c008c7947 */ /* 0x000fea000383ffff */
.L_x_9057:
[----:B0-----:R-:W-:Y:S02]  /*c470*/  IMAD.U32 R3, RZ, RZ, UR26 ;  /* 0x0000001aff037e24 */ /* 0x001fe4000f8e00ff */
[----:B------:R-:W-:-:S04]  /*c480*/  IMAD.U32 R4, RZ, RZ, UR25 ;  /* 0x00000019ff047e24 */ /* 0x000fc8000f8e00ff */
[----:B------:R0:W1:Y:S03]  /*c490*/  SYNCS.PHASECHK.TRANS64.TRYWAIT P3, [R3+URZ+0x22830], R4 ;  /* 0x02283004030075a7 */ /* 0x000066000806017f */
[----:B-1----:R-:W-:Y:S05]  /*c4a0*/  @!P3 NANOSLEEP.SYNCS 0x989680 ;  /* 0x009896800000b95d */ /* 0x002fea0003900000 */
[----:B------:R-:W1:Y:S02]  /*c4b0*/  @!P3 SYNCS.PHASECHK.TRANS64 P3, [R3+URZ+0x22830], R4 ;  /* 0x022830040300b5a7 */ /* 0x000e64000806007f */
[----:B-1----:R-:W-:Y:S05]  /*c4c0*/  @!P3 BRA `(.L_x_9057) ;  /* 0xfffffffc00e8b947 */ /* 0x002fea000383ffff */
[----:B------:R-:W-:Y:S05]  /*c4d0*/  BRA `(.L_x_9056) ;  /* 0xffffff7000b07947 */ /* 0x000fea000383ffff */
.L_x_9061:
[----:B0-----:R-:W-:-:S04]  /*c4e0*/  MOV R7, UR25 ;  /* 0x0000001900077c02 */ /* 0x001fc80008000f00 */
[----:B------:R0:W1:Y:S03]  /*c4f0*/  SYNCS.PHASECHK.TRANS64.TRYWAIT P3, [R176+URZ+0x22850], R7 ;  /* 0x02285007b00075a7 */ /* 0x000066000806017f */
[----:B-1----:R-:W-:Y:S05]  /*c500*/  @!P3 NANOSLEEP.SYNCS 0x989680 ;  /* 0x009896800000b95d */ /* 0x002fea0003900000 */
[----:B------:R-:W1:Y:S02]  /*c510*/  @!P3 SYNCS.PHASECHK.TRANS64 P3, [R176+URZ+0x22850], R7 ;  /* 0x02285007b000b5a7 */ /* 0x000e64000806007f */
[----:B-1----:R-:W-:Y:S05]  /*c520*/  @!P3 BRA `(.L_x_9061) ;  /* 0xfffffffc00ecb947 */ /* 0x002fea000383ffff */
[----:B------:R-:W-:Y:S05]  /*c530*/  BRA `(.L_x_9060) ;  /* 0xffffff9000487947 */ /* 0x000fea000383ffff */
.L_x_9073:
[----:B------:R-:W-:Y:S01]  /*c540*/  IMAD.MOV.U32 R13, RZ, RZ, R19 ;  /* 0x000000ffff0d7224 */ /* 0x000fe200078e0013 */
[----:B------:R-:W-:Y:S01]  /*c550*/  MOV R15, 0xffffffff ;  /* 0xffffffff000f7802 */ /* 0x000fe20000000f00 */
[----:B------:R-:W-:Y:S02]  /*c560*/  IMAD.MOV.U32 R12, RZ, RZ, RZ ;  /* 0x000000ffff0c7224 */ /* 0x000fe400078e00ff */
[----:B------:R-:W-:-:S07]  /*c570*/  IMAD.MOV.U32 R11, RZ, RZ, 0x1f ;  /* 0x0000001fff0b7424 */ /* 0x000fce00078e00ff */
[----:B------:R-:W-:Y:S05]  /*c580*/  WARPSYNC.COLLECTIVE R15, `(.L_x_9151) ;  /* 0x000000000f087348 */ /* 0x000fea0003c00000 */
[----:B------:R0:W1:Y:S02]  /*c590*/  SHFL.IDX P6, R14, R13, R12, R11 ;  /* 0x0000000c0d0e7389 */ /* 0x00006400000c000b */
[----:B01----:R-:W-:Y:S01]  /*c5a0*/  ENDCOLLECTIVE ;  /* 0x000000000000791b */ /* 0x003fe20003800000 */
.L_x_9151:
[----:B------:R-:W-:Y:S05]  /*c5b0*/  BRA `(.L_x_9152) ;  /* 0xffffffcc00247947 */ /* 0x000fea000383ffff */
.L_x_9075:
[----:B------:R-:W-:Y:S01]  /*c5c0*/  BSSY B0, `(.L_x_9153) ;  /* 0x0000006000007945 */ /* 0x000fe20003800000 */
[----:B------:R-:W-:-:S07]  /*c5d0*/  IMAD.MOV.U32 R15, RZ, RZ, -0x1 ;  /* 0xffffffffff0f7424 */ /* 0x000fce00078e00ff */
[----:B------:R-:W-:Y:S05]  /*c5e0*/  WARPSYNC.COLLECTIVE R15, `(.L_x_9154) ;  /* 0x000000000f0c7348 */ /* 0x000fea0003c00000 */
[----:B------:R-:W-:Y:S02]  /*c5f0*/  ELECT P6, UR62, PT ;  /* 0x00000000003e782f */ /* 0x000fe400038c0000 */
[----:B------:R-:W-:Y:S01]  /*c600*/  MOV R14, UR62 ;  /* 0x0000003e000e7c02 */ /* 0x000fe20008000f00 */
[----:B------:R-:W-:Y:S10]  /*c610*/  ENDCOLLECTIVE ;  /* 0x000000000000791b */ /* 0x000ff40003800000 */
.L_x_9154:
[----:B------:R-:W-:Y:S05]  /*c620*/  BSYNC B0 ;  /* 0x0000000000007941 */ /* 0x000fea0003800000 */
.L_x_9153:
[----:B------:R-:W-:Y:S05]  /*c630*/  BRA `(.L_x_9155) ;  /* 0xffffffcc00247947 */ /* 0x000fea000383ffff */
.L_x_9077:
[----:B0-----:R-:W-:-:S04]  /*c640*/  IMAD.U32 R3, RZ, RZ, UR38 ;  /* 0x00000026ff037e24 */ /* 0x001fc8000f8e00ff */
[----:B------:R0:W1:Y:S03]  /*c650*/  SYNCS.PHASECHK.TRANS64.TRYWAIT P0, [R3+URZ+0x22840], R0 ;  /* 0x02284000030075a7 */ /* 0x000066000800017f */
[----:B-1----:R-:W-:Y:S05]  /*c660*/  @!P0 NANOSLEEP.SYNCS 0x989680 ;  /* 0x009896800000895d */ /* 0x002fea0003900000 */
[----:B------:R-:W1:Y:S02]  /*c670*/  @!P0 SYNCS.PHASECHK.TRANS64 P0, [R3+URZ+0x22840], R0 ;  /* 0x02284000030085a7 */ /* 0x000e64000800007f */
[----:B-1----:R-:W-:Y:S05]  /*c680*/  @!P0 BRA `(.L_x_9077) ;  /* 0xfffffffc00ec8947 */ /* 0x002fea000383ffff */
[----:B------:R-:W-:Y:S05]  /*c690*/  BRA `(.L_x_9156) ;  /* 0xffffffcc00847947 */ /* 0x000fea000383ffff */
.L_x_9080:
[----:B------:R-:W-:Y:S01]  /*c6a0*/  MOV R13, R5 ;  /* 0x00000005000d7202 */ /* 0x000fe20000000f00 */
[----:B------:R-:W-:Y:S02]  /*c6b0*/  IMAD.MOV.U32 R12, RZ, RZ, RZ ;  /* 0x000000ffff0c7224 */ /* 0x000fe400078e00ff */
[----:B------:R-:W-:Y:S02]  /*c6c0*/  IMAD.MOV.U32 R11, RZ, RZ, 0x181f ;  /* 0x0000181fff0b7424 */ /* 0x000fe400078e00ff */
[----:B------:R-:W-:Y:S02]  /*c6d0*/  IMAD.MOV.U32 R15, RZ, RZ, -0x1 ;  /* 0xffffffffff0f7424 */ /* 0x000fe400078e00ff */
[----:B------:R-:W-:-:S07]  /*c6e0*/  IMAD R7, R10, 0x80, R7 ;  /* 0x000000800a077824 */ /* 0x000fce00078e0207 */
[----:B------:R-:W-:Y:S05]  /*c6f0*/  WARPSYNC.COLLECTIVE R15, `(.L_x_9157) ;  /* 0x000000000f087348 */ /* 0x000fea0003c00000 */
[----:B------:R0:W1:Y:S02]  /*c700*/  SHFL.IDX P6, R14, R13, R12, R11 ;  /* 0x0000000c0d0e7389 */ /* 0x00006400000c000b */
[----:B01----:R-:W-:Y:S01]  /*c710*/  ENDCOLLECTIVE ;  /* 0x000000000000791b */ /* 0x003fe20003800000 */
.L_x_9157:
[----:B------:R-:W-:Y:S01]  /*c720*/  IADD3 R21, R7, 0x10, RZ ;  /* 0x0000001007157810 */ /* 0x000fe20007ffe0ff */
[----:B------:R-:W-:Y:S01]  /*c730*/  IMAD.MOV.U32 R13, RZ, RZ, R0 ;  /* 0x000000ffff0d7224 */ /* 0x000fe200078e0000 */
[----:B------:R-:W-:-:S07]  /*c740*/  MOV R2, R14 ;  /* 0x0000000e00027202 */ /* 0x000fce0000000f00 */
[----:B------:R-:W-:Y:S05]  /*c750*/  WARPSYNC.COLLECTIVE R15, `(.L_x_9158) ;  /* 0x000000000f087348 */ /* 0x000fea0003c00000 */
[----:B------:R0:W1:Y:S02]  /*c760*/  SHFL.IDX P6, R14, R13, R12, R11 ;  /* 0x0000000c0d0e7389 */ /* 0x00006400000c000b */
[----:B01----:R-:W-:Y:S01]  /*c770*/  ENDCOLLECTIVE ;  /* 0x000000000000791b */ /* 0x003fe20003800000 */
.L_x_9158:
[----:B------:R-:W-:Y:S02]  /*c780*/  ULDC UR4, c[0x0][0x288] ;  /* 0x0000a20000047ab9 */ /* 0x000fe40000000800 */
[----:B------:R-:W-:-:S05]  /*c790*/  IMAD R4, R4, UR4, RZ ;  /* 0x0000000404047c24 */ /* 0x000fca000f8e02ff */
[----:B------:R-:W-:Y:S01]  /*c7a0*/  ISETP.GE.AND P1, PT, R7, R4, PT ;  /* 0x000000040700720c */ /* 0x000fe20003f26270 */
[----:B------:R-:W-:Y:S02]  /*c7b0*/  IMAD.MOV.U32 R13, RZ, RZ, R5 ;  /* 0x000000ffff0d7224 */ /* 0x000fe400078e0005 */
[----:B------:R-:W-:-:S10]  /*c7c0*/  IMAD.MOV.U32 R12, RZ, RZ, 0x1 ;  /* 0x00000001ff0c7424 */ /* 0x000fd400078e00ff */
[----:B------:R-:W-:Y:S02]  /*c7d0*/  @!P1 LEA R9, R6, UR38, 0x1 ;  /* 0x0000002606099c11 */ /* 0x000fe4000f8e08ff */
[----:B------:R-:W-:-:S05]  /*c7e0*/  @!P1 LEA R14, P2, R8, R14, 0x1 ;  /* 0x0000000e080e9211 */ /* 0x000fca00078408ff */
[----:B------:R-:W-:Y:S02]  /*c7f0*/  @!P1 IMAD.X R3, RZ, RZ, R2, P2 ;  /* 0x000000ffff039224 */ /* 0x000fe400010e0602 */
[----:B------:R-:W-:-:S07]  /*c800*/  @!P1 IMAD.MOV.U32 R2, RZ, RZ, R14 ;  /* 0x000000ffff029224 */ /* 0x000fce00078e000e */
[----:B------:R-:W-:Y:S05]  /*c810*/  WARPSYNC.COLLECTIVE R15, `(.L_x_9159) ;  /* 0x000000000f087348 */ /* 0x000fea0003c00000 */
[----:B------:R0:W1:Y:S02]  /*c820*/  SHFL.IDX P6, R14, R13, R12, R11 ;  /* 0x0000000c0d0e7389 */ /* 0x00006400000c000b */
[----:B01----:R-:W-:Y:S01]  /*c830*/  ENDCOLLECTIVE ;  /* 0x000000000000791b */ /* 0x003fe20003800000 */
.L_x_9159:
[----:B------:R-:W-:Y:S01]  /*c840*/  @!PT LDS RZ, [RZ] ;  /* 0x00000000fffff984 */ /* 0x000fe20000000800 */
[----:B------:R-:W-:Y:S01]  /*c850*/  @!PT LDS RZ, [RZ] ;  /* 0x00000000fffff984 */ /* 0x000fe20000000800 */
[----:B------:R-:W-:Y:S01]  /*c860*/  @!PT LDS RZ, [RZ] ;  /* 0x00000000fffff984 */ /* 0x000fe20000000800 */
[----:B------:R0:W-:Y:S01]  /*c870*/  @!P1 LDGSTS.E.BYPASS.LTC128B.128 [R9+0x18400], desc[UR44][R2.64], !P0 ;  /* 0x1840000002099fae */ /* 0x0001e2000c101d6c */
[----:B------:R-:W-:Y:S02]  /*c880*/  ISETP.GE.AND P1, PT, R21, R4, PT ;  /* 0x000000041500720c */ /* 0x000fe40003f26270 */
[----:B------:R-:W-:Y:S01]  /*c890*/  MOV R13, R0 ;  /* 0x00000000000d7202 */ /* 0x000fe20000000f00 */
[----:B0-----:R-:W-:-:S10]  /*c8a0*/  VIADD R9, R7, 0x20 ;  /* 0x0000002007097836 */ /* 0x001fd40000000000 */
[----:B------:R-:W-:Y:S01]  /*c8b0*/  @!P1 LEA R21, R6, UR38, 0x1 ;  /* 0x0000002606159c11 */ /* 0x000fe2000f8e08ff */
[----:B------:R-:W-:-:S07]  /*c8c0*/  IMAD.MOV.U32 R2, RZ, RZ, R14 ;  /* 0x000000ffff027224 */ /* 0x000fce00078e000e */
[----:B------:R-:W-:Y:S05]  /*c8d0*/  WARPSYNC.COLLECTIVE R15, `(.L_x_9160) ;  /* 0x000000000f087348 */ /* 0x000fea0003c00000 */
[----:B------:R0:W1:Y:S02]  /*c8e0*/  SHFL.IDX P6, R14, R13, R12, R11 ;  /* 0x0000000c0d0e7389 */ /* 0x00006400000c000b */
[----:B01----:R-:W-:Y:S01]  /*c8f0*/  ENDCOLLECTIVE ;  /* 0x000000000000791b */ /* 0x003fe20003800000 */
.L_x_9160:
        /* <DEDUP_REMOVED lines=8> */
.L_x_9161:
        /* <DEDUP_REMOVED lines=12> */
.L_x_9162:
[----:B------:R-:W-:Y:S01]  /*ca40*/  IMAD.MOV.U32 R13, RZ, RZ, R5 ;  /* 0x000000ffff0d7224 */ /* 0x000fe200078e0005 */
[----:B------:R-:W-:Y:S02]  /*ca50*/  MOV R12, 0x3 ;  /* 0x00000003000c7802 */ /* 0x000fe40000000f00 */
[----:B------:R-:W-:-:S04]  /*ca60*/  @!P1 LEA R14, P2, R8, R14, 0x1 ;  /* 0x0000000e080e9211 */ /* 0x000fc800078408ff */
[----:B------:R-:W-:Y:S01]  /*ca70*/  @!P1 IADD3.X R3, RZ, R2, RZ, P2, !PT ;  /* 0x00000002ff039210 */ /* 0x000fe200017fe4ff */
[----:B------:R-:W-:-:S08]  /*ca80*/  @!P1 IMAD.MOV.U32 R2, RZ, RZ, R14 ;  /* 0x000000ffff029224 */ /* 0x000fd000078e000e */
[----:B------:R-:W-:Y:S05]  /*ca90*/  WARPSYNC.COLLECTIVE R15, `(.L_x_9163) ;  /* 0x000000000f087348 */ /* 0x000fea0003c00000 */
[----:B------:R0:W1:Y:S02]  /*caa0*/  SHFL.IDX P6, R14, R13, R12, R11 ;  /* 0x0000000c0d0e7389 */ /* 0x00006400000c000b */
[----:B01----:R-:W-:Y:S01]  /*cab0*/  ENDCOLLECTIVE ;  /* 0x000000000000791b */ /* 0x003fe20003800000 */
.L_x_9163:
        /* <DEDUP_REMOVED lines=12> */
.L_x_9164:
[----:B------:R-:W-:Y:S02]  /*cb80*/  IMAD.MOV.U32 R13, RZ, RZ, R5 ;  /* 0x000000ffff0d7224 */ /* 0x000fe400078e0005 */
[----:B------:R-:W-:Y:S01]  /*cb90*/  IMAD.MOV.U32 R12, RZ, RZ, 0x4 ;  /* 0x00000004ff0c7424 */ /* 0x000fe200078e00ff */
[----:B------:R-:W-:-:S05]  /*cba0*/  @!P1 LEA R14, P2, R8, R14, 0x1 ;  /* 0x0000000e080e9211 */ /* 0x000fca00078408ff */
[----:B------:R-:W-:Y:S01]  /*cbb0*/  @!P1 IMAD.X R3, RZ, RZ, R2, P2 ;  /* 0x000000ffff039224 */ /* 0x000fe200010e0602 */
[----:B------:R-:W-:-:S07]  /*cbc0*/  @!P1 MOV R2, R14 ;  /* 0x0000000e00029202 */ /* 0x000fce0000000f00 */
[----:B------:R-:W-:Y:S05]  /*cbd0*/  WARPSYNC.COLLECTIVE R15, `(.L_x_9165) ;  /* 0x000000000f087348 */ /* 0x000fea0003c00000 */
[----:B------:R0:W1:Y:S02]  /*cbe0*/  SHFL.IDX P6, R14, R13, R12, R11 ;  /* 0x0000000c0d0e7389 */ /* 0x00006400000c000b */
[----:B01----:R-:W-:Y:S01]  /*cbf0*/  ENDCOLLECTIVE ;  /* 0x000000000000791b */ /* 0x003fe20003800000 */
.L_x_9165:
[----:B------:R-:W-:Y:S01]  /*cc00*/  @!PT LDS RZ, [RZ] ;  /* 0x00000000fffff984 */ /* 0x000fe20000000800 */
[----:B------:R-:W-:Y:S01]  /*cc10*/  @!PT LDS RZ, [RZ] ;  /* 0x00000000fffff984 */ /* 0x000fe20000000800 */
[----:B------:R-:W-:Y:S01]  /*cc20*/  @!PT LDS RZ, [RZ] ;  /* 0x00000000fffff984 */ /* 0x000fe20000000800 */
[----:B------:R0:W-:Y:S01]  /*cc30*/  @!P1 LDGSTS.E.BYPASS.LTC128B.128 [R21+0x19c00], desc[UR44][R2.64], !P0 ;  /* 0x19c0000002159fae */ /* 0x0001e2000c101d6c */
[----:B------:R-:W-:Y:S01]  /*cc40*/  ISETP.GE.AND P1, PT, R9, R4, PT ;  /* 0x000000040900720c */ /* 0x000fe20003f26270 */
[----:B------:R-:W-:Y:S01]  /*cc50*/  IMAD.MOV.U32 R13, RZ, RZ, R0 ;  /* 0x000000ffff0d7224 */ /* 0x000fe200078e0000 */
[----:B0-----:R-:W-:-:S11]  /*cc60*/  IADD3 R21, R7, 0x50, RZ ;  /* 0x0000005007157810 */ /* 0x001fd60007ffe0ff */
[----:B------:R-:W-:Y:S02]  /*cc70*/  @!P1 LEA R9, R6, UR38, 0x1 ;  /* 0x0000002606099c11 */ /* 0x000fe4000f8e08ff */
[----:B------:R-:W-:-:S07]  /*cc80*/  MOV R2, R14 ;  /* 0x0000000e00027202 */ /* 0x000fce0000000f00 */
[----:B------:R-:W-:Y:S05]  /*cc90*/  WARPSYNC.COLLECTIVE R15, `(.L_x_9166) ;  /* 0x000000000f087348 */ /* 0x000fea0003c00000 */
[----:B------:R0:W1:Y:S02]  /*cca0*/  SHFL.IDX P6, R14, R13, R12, R11 ;  /* 0x0000000c0d0e7389 */ /* 0x00006400000c000b */
[----:B01----:R-:W-:Y:S01]  /*ccb0*/  ENDCOLLECTIVE ;  /* 0x000000000000791b */ /* 0x003fe20003800000 */
.L_x_9166:
[----:B------:R-:W-:Y:S02]  /*ccc0*/  IMAD.MOV.U32 R13, RZ, RZ, R5 ;  /* 0x000000ffff0d7224 */ /* 0x000fe400078e0005 */
[----:B------:R-:W-:Y:S01]  /*ccd0*/  IMAD.MOV.U32 R12, RZ, RZ, 0x5 ;  /* 0x00000005ff0c7424 */ /* 0x000fe200078e00ff */
[----:B------:R-:W-:-:S05]  /*cce0*/  @!P1 LEA R14, P2, R8, R14, 0x1 ;  /* 0x0000000e080e9211 */ /* 0x000fca00078408ff */
[----:B------:R-:W-:Y:S02]  /*ccf0*/  @!P1 IMAD.X R3, RZ, RZ, R2, P2 ;  /* 0x000000ffff039224 */ /* 0x000fe400010e0602 */
[----:B------:R-:W-:-:S07]  /*cd00*/  @!P1 IMAD.MOV.U32 R2, RZ, RZ, R14 ;  /* 0x000000ffff029224 */ /* 0x000fce00078e000e */
[----:B------:R-:W-:Y:S05]  /*cd10*/  WARPSYNC.COLLECTIVE R15, `(.L_x_9167) ;  /* 0x000000000f087348 */ /* 0x000fea0003c00000 */
[----:B------:R0:W1:Y:S02]  /*cd20*/  SHFL.IDX P6, R14, R13, R12, R11 ;  /* 0x0000000c0d0e7389 */ /* 0x00006400000c000b */
[----:B01----:R-:W-:Y:S01]  /*cd30*/  ENDCOLLECTIVE ;  /* 0x000000000000791b */ /* 0x003fe20003800000 */
.L_x_9167:
        /* <DEDUP_REMOVED lines=11> */
.L_x_9168:
[----:B------:R-:W-:Y:S01]  /*cdf0*/  IMAD.MOV.U32 R13, RZ, RZ, R5 ;  /* 0x000000ffff0d7224 */ /* 0x000fe200078e0005 */
[----:B------:R-:W-:Y:S02]  /*ce00*/  MOV R12, 0x6 ;  /* 0x00000006000c7802 */ /* 0x000fe40000000f00 */
[----:B------:R-:W-:-:S05]  /*ce10*/  @!P1 LEA R14, P2, R8, R14, 0x1 ;  /* 0x0000000e080e9211 */ /* 0x000fca00078408ff */
[----:B------:R-:W-:Y:S02]  /*ce20*/  @!P1 IMAD.X R3, RZ, RZ, R2, P2 ;  /* 0x000000ffff039224 */ /* 0x000fe400010e0602 */
[----:B------:R-:W-:-:S07]  /*ce30*/  @!P1 IMAD.MOV.U32 R2, RZ, RZ, R14 ;  /* 0x000000ffff029224 */ /* 0x000fce00078e000e */
[----:B------:R-:W-:Y:S05]  /*ce40*/  WARPSYNC.COLLECTIVE R15, `(.L_x_9169) ;  /* 0x000000000f087348 */ /* 0x000fea0003c00000 */
[----:B------:R0:W1:Y:S02]  /*ce50*/  SHFL.IDX P6, R14, R13, R12, R11 ;  /* 0x0000000c0d0e7389 */ /* 0x00006400000c000b */
[----:B01----:R-:W-:Y:S01]  /*ce60*/  ENDCOLLECTIVE ;  /* 0x000000000000791b */ /* 0x003fe20003800000 */
.L_x_9169:
[----:B------:R-:W-:Y:S01]  /*ce70*/  @!PT LDS RZ, [RZ] ;  /* 0x00000000fffff984 */ /* 0x000fe20000000800 */
[----:B------:R-:W-:Y:S01]  /*ce80*/  @!PT LDS RZ, [RZ] ;  /* 0x00000000fffff984 */ /* 0x000fe20000000800 */
[----:B------:R-:W-:Y:S01]  /*ce90*/  @!PT LDS RZ, [RZ] ;  /* 0x00000000fffff984 */ /* 0x000fe20000000800 */
[----:B------:R0:W-:Y:S01]  /*cea0*/  @!P1 LDGSTS.E.BYPASS.LTC128B.128 [R21+0x1ac00], desc[UR44][R2.64], !P0 ;  /* 0x1ac0000002159fae */ /* 0x0001e2000c101d6c */
[----:B------:R-:W-:Y:S02]  /*ceb0*/  IMAD.MOV.U32 R13, RZ, RZ, R0 ;  /* 0x000000ffff0d7224 */ /* 0x000fe400078e0000 */
[----:B0-----:R-:W-:-:S05]  /*cec0*/  VIADD R3, R7, 0x60 ;  /* 0x0000006007037836 */ /* 0x001fca0000000000 */
[----:B------:R-:W-:Y:S01]  /*ced0*/  ISETP.GE.AND P1, PT, R3, R4, PT ;  /* 0x000000040300720c */ /* 0x000fe20003f26270 */
[----:B------:R-:W-:-:S12]  /*cee0*/  IMAD.MOV.U32 R2, RZ, RZ, R14 ;  /* 0x000000ffff027224 */ /* 0x000fd800078e000e */
[----:B------:R-:W-:Y:S05]  /*cef0*/  WARPSYNC.COLLECTIVE R15, `(.L_x_9170) ;  /* 0x000000000f087348 */ /* 0x000fea0003c00000 */
[----:B------:R0:W1:Y:S02]  /*cf00*/  SHFL.IDX P6, R14, R13, R12, R11 ;  /* 0x0000000c0d0e7389 */ /* 0x00006400000c000b */
[----:B01----:R-:W-:Y:S01]  /*cf10*/  ENDCOLLECTIVE ;  /* 0x000000000000791b */ /* 0x003fe20003800000 */
.L_x_9170:
[----:B------:R-:W-:Y:S01]  /*cf20*/  @!P1 LEA R9, R6, UR38, 0x1 ;  /* 0x0000002606099c11 */ /* 0x000fe2000f8e08ff */
[----:B------:R-:W-:Y:S02]  /*cf30*/  IMAD.MOV.U32 R13, RZ, RZ, R5 ;  /* 0x000000ffff0d7224 */ /* 0x000fe400078e0005 */
[----:B------:R-:W-:Y:S01]  /*cf40*/  IMAD.MOV.U32 R12, RZ, RZ, 0x7 ;  /* 0x00000007ff0c7424 */ /* 0x000fe200078e00ff */
[----:B------:R-:W-:-:S04]  /*cf50*/  @!P1 LEA R14, P2, R8, R14, 0x1 ;  /* 0x0000000e080e9211 */ /* 0x000fc800078408ff */
[----:B------:R-:W-:Y:S01]  /*cf60*/  @!P1 IADD3.X R3, RZ, R2, RZ, P2, !PT ;  /* 0x00000002ff039210 */ /* 0x000fe200017fe4ff */
[----:B------:R-:W-:-:S08]  /*cf70*/  @!P1 IMAD.MOV.U32 R2, RZ, RZ, R14 ;  /* 0x000000ffff029224 */ /* 0x000fd000078e000e */
[----:B------:R-:W-:Y:S05]  /*cf80*/  WARPSYNC.COLLECTIVE R15, `(.L_x_9171) ;  /* 0x000000000f087348 */ /* 0x000fea0003c00000 */
[----:B------:R0:W1:Y:S02]  /*cf90*/  SHFL.IDX P6, R14, R13, R12, R11 ;  /* 0x0000000c0d0e7389 */ /* 0x00006400000c000b */
[----:B01----:R-:W-:Y:S01]  /*cfa0*/  ENDCOLLECTIVE ;  /* 0x000000000000791b */ /* 0x003fe20003800000 */
.L_x_9171:
[----:B------:R-:W-:Y:S01]  /*cfb0*/  @!PT LDS RZ, [RZ] ;  /* 0x00000000fffff984 */ /* 0x000fe20000000800 */
[----:B------:R-:W-:Y:S01]  /*cfc0*/  @!PT LDS RZ, [RZ] ;  /* 0x00000000fffff984 */ /* 0x000fe20000000800 */
[----:B------:R-:W-:Y:S01]  /*cfd0*/  @!PT LDS RZ, [RZ] ;  /* 0x00000000fffff984 */ /* 0x000fe20000000800 */
[----:B------:R0:W-:Y:S01]  /*cfe0*/  @!P1 LDGSTS.E.BYPASS.LTC128B.128 [R9+0x1b400], desc[UR44][R2.64], !P0 ;  /* 0x1b40000002099fae */ /* 0x0001e2000c101d6c */
[----:B------:R-:W-:Y:S01]  /*cff0*/  IMAD.MOV.U32 R13, RZ, RZ, R0 ;  /* 0x000000ffff0d7224 */ /* 0x000fe200078e0000 */
[----:B------:R-:W-:-:S07]  /*d000*/  MOV R5, R14 ;  /* 0x0000000e00057202 */ /* 0x000fce0000000f00 */
[----:B0-----:R-:W-:Y:S05]  /*d010*/  WARPSYNC.COLLECTIVE R15, `(.L_x_9172) ;  /* 0x000000000f087348 */ /* 0x001fea0003c00000 */
[----:B------:R1:W2:Y:S02]  /*d020*/  SHFL.IDX P6, R14, R13, R12, R11 ;  /* 0x0000000c0d0e7389 */ /* 0x0002a400000c000b */
[----:B012---:R-:W-:Y:S01]  /*d030*/  ENDCOLLECTIVE ;  /* 0x000000000000791b */ /* 0x007fe20003800000 */
.L_x_9172:
[----:B------:R-:W-:Y:S05]  /*d040*/  BRA `(.L_x_9173) ;  /* 0xffffffcc00b47947 */ /* 0x000fea000383ffff */
.L_x_9081:
[----:B0-----:R-:W-:-:S04]  /*d050*/  IMAD.U32 R3, RZ, RZ, UR38 ;  /* 0x00000026ff037e24 */ /* 0x001fc8000f8e00ff */
[----:B------:R0:W1:Y:S03]  /*d060*/  SYNCS.PHASECHK.TRANS64.TRYWAIT P0, [R3+URZ+0x22820], R4 ;  /* 0x02282004030075a7 */ /* 0x000066000800017f */
[----:B-1----:R-:W-:Y:S05]  /*d070*/  @!P0 NANOSLEEP.SYNCS 0x989680 ;  /* 0x009896800000895d */ /* 0x002fea0003900000 */
[----:B------:R-:W1:Y:S02]  /*d080*/  @!P0 SYNCS.PHASECHK.TRANS64 P0, [R3+URZ+0x22820], R4 ;  /* 0x02282004030085a7 */ /* 0x000e64000800007f */
[----:B-1----:R-:W-:Y:S05]  /*d090*/  @!P0 BRA `(.L_x_9081) ;  /* 0xfffffffc00ec8947 */ /* 0x002fea000383ffff */
[----:B------:R-:W-:Y:S05]  /*d0a0*/  BRA `(.L_x_9174) ;  /* 0xffffffcc00e47947 */ /* 0x000fea000383ffff */
.L_x_9084:
[----:B0-----:R-:W-:-:S04]  /*d0b0*/  IMAD.U32 R3, RZ, RZ, UR38 ;  /* 0x00000026ff037e24 */ /* 0x001fc8000f8e00ff */
[----:B------:R0:W1:Y:S03]  /*d0c0*/  SYNCS.PHASECHK.TRANS64.TRYWAIT P0, [R3+URZ+0x22860], R4 ;  /* 0x02286004030075a7 */ /* 0x000066000800017f */
[----:B-1----:R-:W-:Y:S05]  /*d0d0*/  @!P0 NANOSLEEP.SYNCS 0x989680 ;  /* 0x009896800000895d */ /* 0x002fea0003900000 */
[----:B------:R-:W1:Y:S02]  /*d0e0*/  @!P0 SYNCS.PHASECHK.TRANS64 P0, [R3+URZ+0x22860], R4 ;  /* 0x02286004030085a7 */ /* 0x000e64000800007f */
[----:B-1----:R-:W-:Y:S05]  /*d0f0*/  @!P0 BRA `(.L_x_9084) ;  /* 0xfffffffc00ec8947 */ /* 0x002fea000383ffff */
[----:B------:R-:W-:Y:S05]  /*d100*/  BRA `(.L_x_9175) ;  /* 0xffffffcc00f07947 */ /* 0x000fea000383ffff */
.L_x_9096:
[----:B-1----:R-:W-:-:S04]  /*d110*/  MOV R3, UR38 ;  /* 0x0000002600037c02 */ /* 0x002fc80008000f00 */
[----:B------:R1:W2:Y:S03]  /*d120*/  SYNCS.PHASECHK.TRANS64.TRYWAIT P0, [R3+URZ+0x22848], R2 ;  /* 0x02284802030075a7 */ /* 0x0002a6000800017f */
[----:B--2---:R-:W-:Y:S05]  /*d130*/  @!P0 NANOSLEEP.SYNCS 0x989680 ;  /* 0x009896800000895d */ /* 0x004fea0003900000 */
[----:B------:R-:W2:Y:S02]  /*d140*/  @!P0 SYNCS.PHASECHK.TRANS64 P0, [R3+URZ+0x22848], R2 ;  /* 0x02284802030085a7 */ /* 0x000ea4000800007f */
[----:B--2---:R-:W-:Y:S05]  /*d150*/  @!P0 BRA `(.L_x_9096) ;  /* 0xfffffffc00ec8947 */ /* 0x004fea000383ffff */
[----:B------:R-:W-:Y:S05]  /*d160*/  BRA `(.L_x_9176) ;  /* 0xffffffd400ec7947 */ /* 0x000fea000383ffff */
.L_x_9101:
[----:B01----:R-:W-:-:S04]  /*d170*/  IMAD.U32 R3, RZ, RZ, UR38 ;  /* 0x00000026ff037e24 */ /* 0x003fc8000f8e00ff */
[----:B------:R0:W1:Y:S03]  /*d180*/  SYNCS.PHASECHK.TRANS64.TRYWAIT P0, [R3+URZ+0x22868], R2 ;  /* 0x02286802030075a7 */ /* 0x000066000800017f */
[----:B-1----:R-:W-:Y:S05]  /*d190*/  @!P0 NANOSLEEP.SYNCS 0x989680 ;  /* 0x009896800000895d */ /* 0x002fea0003900000 */
[----:B------:R-:W1:Y:S02]  /*d1a0*/  @!P0 SYNCS.PHASECHK.TRANS64 P0, [R3+URZ+0x22868], R2 ;  /* 0x02286802030085a7 */ /* 0x000e64000800007f */
[----:B-1----:R-:W-:Y:S05]  /*d1b0*/  @!P0 BRA `(.L_x_9101) ;  /* 0xfffffffc00ec8947 */ /* 0x002fea000383ffff */
[----:B------:R-:W-:Y:S05]  /*d1c0*/  BRA `(.L_x_9177) ;  /* 0xffffffd8004c7947 */ /* 0x000fea000383ffff */
.L_x_9112:
[----:B-1----:R-:W-:-:S04]  /*d1d0*/  IMAD.U32 R3, RZ, RZ, UR38 ;  /* 0x00000026ff037e24 */ /* 0x002fc8000f8e00ff */
[----:B------:R1:W2:Y:S03]  /*d1e0*/  SYNCS.PHASECHK.TRANS64.TRYWAIT P0, [R3+URZ+0x22840], R2 ;  /* 0x02284002030075a7 */ /* 0x0002a6000800017f */
[----:B--2---:R-:W-:Y:S05]  /*d1f0*/  @!P0 NANOSLEEP.SYNCS 0x989680 ;  /* 0x009896800000895d */ /* 0x004fea0003900000 */
[----:B------:R-:W2:Y:S02]  /*d200*/  @!P0 SYNCS.PHASECHK.TRANS64 P0, [R3+URZ+0x22840], R2 ;  /* 0x02284002030085a7 */ /* 0x000ea4000800007f */
[----:B--2---:R-:W-:Y:S05]  /*d210*/  @!P0 BRA `(.L_x_9112) ;  /* 0xfffffffc00ec8947 */ /* 0x004fea000383ffff */
[----:B------:R-:W-:Y:S05]  /*d220*/  BRA `(.L_x_9178) ;  /* 0xffffffdc00cc7947 */ /* 0x000fea000383ffff */
.L_x_9117:
[----:B01----:R-:W-:-:S04]  /*d230*/  IMAD.U32 R3, RZ, RZ, UR38 ;  /* 0x00000026ff037e24 */ /* 0x003fc8000f8e00ff */
[----:B------:R0:W1:Y:S03]  /*d240*/  SYNCS.PHASECHK.TRANS64.TRYWAIT P0, [R3+URZ+0x22860], R2 ;  /* 0x02286002030075a7 */ /* 0x000066000800017f */
[----:B-1----:R-:W-:Y:S05]  /*d250*/  @!P0 NANOSLEEP.SYNCS 0x989680 ;  /* 0x009896800000895d */ /* 0x002fea0003900000 */
[----:B------:R-:W1:Y:S02]  /*d260*/  @!P0 SYNCS.PHASECHK.TRANS64 P0, [R3+URZ+0x22860], R2 ;  /* 0x02286002030085a7 */ /* 0x000e64000800007f */
[----:B-1----:R-:W-:Y:S05]  /*d270*/  @!P0 BRA `(.L_x_9117) ;  /* 0xfffffffc00ec8947 */ /* 0x002fea000383ffff */
[----:B------:R-:W-:Y:S05]  /*d280*/  BRA `(.L_x_9179) ;  /* 0xffffffe000307947 */ /* 0x000fea000383ffff */
.L_x_9129:
[----:B-1----:R-:W-:-:S04]  /*d290*/  MOV R3, UR38 ;  /* 0x0000002600037c02 */ /* 0x002fc80008000f00 */
[----:B------:R1:W2:Y:S03]  /*d2a0*/  SYNCS.PHASECHK.TRANS64.TRYWAIT P0, [R3+URZ+0x22848], R2 ;  /* 0x02284802030075a7 */ /* 0x0002a6000800017f */
[----:B--2---:R-:W-:Y:S05]  /*d2b0*/  @!P0 NANOSLEEP.SYNCS 0x989680 ;  /* 0x009896800000895d */ /* 0x004fea0003900000 */
[----:B------:R-:W2:Y:S02]  /*d2c0*/  @!P0 SYNCS.PHASECHK.TRANS64 P0, [R3+URZ+0x22848], R2 ;  /* 0x02284802030085a7 */ /* 0x000ea4000800007f */
[----:B--2---:R-:W-:Y:S05]  /*d2d0*/  @!P0 BRA `(.L_x_9129) ;  /* 0xfffffffc00ec8947 */ /* 0x004fea000383ffff */
[----:B------:R-:W-:Y:S05]  /*d2e0*/  BRA `(.L_x_9180) ;  /* 0xffffffe400bc7947 */ /* 0x000fea000383ffff */
.L_x_9134:
[----:B-1----:R-:W-:-:S04]  /*d2f0*/  IMAD.U32 R3, RZ, RZ, UR38 ;  /* 0x00000026ff037e24 */ /* 0x002fc8000f8e00ff */
[----:B------:R1:W2:Y:S03]  /*d300*/  SYNCS.PHASECHK.TRANS64.TRYWAIT P0, [R3+URZ+0x22868], R2 ;  /* 0x02286802030075a7 */ /* 0x0002a6000800017f */
[----:B--2---:R-:W-:Y:S05]  /*d310*/  @!P0 NANOSLEEP.SYNCS 0x989680 ;  /* 0x009896800000895d */ /* 0x004fea0003900000 */
[----:B------:R-:W2:Y:S02]  /*d320*/  @!P0 SYNCS.PHASECHK.TRANS64 P0, [R3+URZ+0x22868], R2 ;  /* 0x02286802030085a7 */ /* 0x000ea4000800007f */
[----:B--2---:R-:W-:Y:S05]  /*d330*/  @!P0 BRA `(.L_x_9134) ;  /* 0xfffffffc00ec8947 */ /* 0x004fea000383ffff */
[----:B------:R-:W-:Y:S05]  /*d340*/  BRA `(.L_x_9181) ;  /* 0xffffffe800207947 */ /* 0x000fea000383ffff */
.L_x_9141:
[----:B-1----:R1:W2:Y:S02]  /*d350*/  SYNCS.PHASECHK.TRANS64.TRYWAIT P0, [R2+URZ+0x22820], R9 ;  /* 0x02282009020075a7 */ /* 0x0022a4000800017f */
[----:B--2---:R-:W-:Y:S05]  /*d360*/  @!P0 NANOSLEEP.SYNCS 0x989680 ;  /* 0x009896800000895d */ /* 0x004fea0003900000 */
[----:B------:R-:W2:Y:S02]  /*d370*/  @!P0 SYNCS.PHASECHK.TRANS64 P0, [R2+URZ+0x22820], R9 ;  /* 0x02282009020085a7 */ /* 0x000ea4000800007f */
[----:B--2---:R-:W-:Y:S05]  /*d380*/  @!P0 BRA `(.L_x_9141) ;  /* 0xfffffffc00f08947 */ /* 0x004fea000383ffff */
[----:B------:R-:W-:Y:S05]  /*d390*/  BRA `(.L_x_9182) ;  /* 0xffffffec00407947 */ /* 0x000fea000383ffff */
.L_x_9142:
[----:B------:R-:W2:Y:S01]  /*d3a0*/  S2R R3, SR_TID.X ;  /* 0x0000000000037919 */ /* 0x000ea20000002100 */
[----:B------:R-:W-:Y:S01]  /*d3b0*/  BSSY B0, `(.L_x_9183) ;  /* 0x000000a000007945 */ /* 0x000fe20003800000 */
[----:B------:R-:W-:Y:S01]  /*d3c0*/  IMAD.MOV.U32 R12, RZ, RZ, RZ ;  /* 0x000000ffff0c7224 */ /* 0x000fe200078e00ff */
[----:B------:R-:W-:Y:S01]  /*d3d0*/  MOV R11, 0x1f ;  /* 0x0000001f000b7802 */ /* 0x000fe20000000f00 */
[----:B------:R-:W-:Y:S01]  /*d3e0*/  IMAD.MOV.U32 R15, RZ, RZ, -0x1 ;  /* 0xffffffffff0f7424 */ /* 0x000fe200078e00ff */
[----:B--2---:R-:W-:-:S04]  /*d3f0*/  SHF.R.U32.HI R3, RZ, 0x5, R3 ;  /* 0x00000005ff037819 */ /* 0x004fc80000011603 */
[----:B------:R-:W-:-:S05]  /*d400*/  LOP3.LUT R3, R3, 0x3, RZ, 0xc0, !PT ;  /* 0x0000000303037812 */ /* 0x000fca00078ec0ff */
[----:B------:R-:W-:-:S07]  /*d410*/  IMAD.MOV.U32 R13, RZ, RZ, R3 ;  /* 0x000000ffff0d7224 */ /* 0x000fce00078e0003 */
[----:B01----:R-:W-:Y:S05]  /*d420*/  WARPSYNC.COLLECTIVE R15, `(.L_x_9184) ;  /* 0x000000000f087348 */ /* 0x003fea0003c00000 */
[----:B------:R2:W3:Y:S02]  /*d430*/  SHFL.IDX P6, R14, R13, R12, R11 ;  /* 0x0000000c0d0e7389 */ /* 0x0004e400000c000b */
[----:B0123--:R-:W-:Y:S01]  /*d440*/  ENDCOLLECTIVE ;  /* 0x000000000000791b */ /* 0x00ffe20003800000 */
.L_x_9184:
[----:B------:R-:W-:Y:S05]  /*d450*/  BSYNC B0 ;  /* 0x0000000000007941 */ /* 0x000fea0003800000 */
.L_x_9183:
[----:B------:R-:W-:Y:S05]  /*d460*/  BRA `(.L_x_9185) ;  /* 0xffffffec00247947 */ /* 0x000fea000383ffff */
.L_x_9143:
[----:B------:R-:W-:Y:S01]  /*d470*/  BSSY B0, `(.L_x_9186) ;  /* 0x0000006000007945 */ /* 0x000fe20003800000 */
[----:B------:R-:W-:-:S07]  /*d480*/  IMAD.MOV.U32 R15, RZ, RZ, -0x1 ;  /* 0xffffffffff0f7424 */ /* 0x000fce00078e00ff */
[----:B012---:R-:W-:Y:S05]  /*d490*/  WARPSYNC.COLLECTIVE R15, `(.L_x_9187) ;  /* 0x000000000f0c7348 */ /* 0x007fea0003c00000 */
[----:B------:R-:W-:Y:S02]  /*d4a0*/  ELECT P6, UR62, PT ;  /* 0x00000000003e782f */ /* 0x000fe400038c0000 */
[----:B------:R-:W-:Y:S01]  /*d4b0*/  MOV R14, UR62 ;  /* 0x0000003e000e7c02 */ /* 0x000fe20008000f00 */
[----:B012---:R-:W-:Y:S10]  /*d4c0*/  ENDCOLLECTIVE ;  /* 0x000000000000791b */ /* 0x007ff40003800000 */
.L_x_9187:
[----:B------:R-:W-:Y:S05]  /*d4d0*/  BSYNC B0 ;  /* 0x0000000000007941 */ /* 0x000fea0003800000 */
.L_x_9186:
[----:B------:R-:W-:Y:S05]  /*d4e0*/  BRA `(.L_x_9188) ;  /* 0xffffffec00187947 */ /* 0x000fea000383ffff */
.L_x_9145:
[----:B--2---:R2:W3:Y:S02]  /*d4f0*/  SYNCS.PHASECHK.TRANS64.TRYWAIT P0, [R7+URZ], R4 ;  /* 0x00000004070075a7 */ /* 0x0044e4000800017f */
[----:B---3--:R-:W-:Y:S05]  /*d500*/  @!P0 NANOSLEEP.SYNCS 0x989680 ;  /* 0x009896800000895d */ /* 0x008fea0003900000 */
[----:B------:R-:W3:Y:S02]  /*d510*/  @!P0 SYNCS.PHASECHK.TRANS64 P0, [R7+URZ], R4 ;  /* 0x00000004070085a7 */ /* 0x000ee4000800007f */
[----:B---3--:R-:W-:Y:S05]  /*d520*/  @!P0 BRA `(.L_x_9145) ;  /* 0xfffffffc00f08947 */ /* 0x008fea000383ffff */
[----:B------:R-:W-:Y:S05]  /*d530*/  BRA `(.L_x_9189) ;  /* 0xffffffec004c7947 */ /* 0x000fea000383ffff */
.L_x_9146:
[----:B---3--:R3:W4:Y:S02]  /*d540*/  SYNCS.PHASECHK.TRANS64.TRYWAIT P0, [R5+URZ], R0 ;  /* 0x00000000050075a7 */ /* 0x008724000800017f */
[----:B----4-:R-:W-:Y:S05]  /*d550*/  @!P0 NANOSLEEP.SYNCS 0x989680 ;  /* 0x009896800000895d */ /* 0x010fea0003900000 */
[----:B------:R-:W4:Y:S02]  /*d560*/  @!P0 SYNCS.PHASECHK.TRANS64 P0, [R5+URZ], R0 ;  /* 0x00000000050085a7 */ /* 0x000f24000800007f */
[----:B----4-:R-:W-:Y:S05]  /*d570*/  @!P0 BRA `(.L_x_9146) ;  /* 0xfffffffc00f08947 */ /* 0x010fea000383ffff */
[----:B------:R-:W-:Y:S05]  /*d580*/  BRA `(.L_x_9190) ;  /* 0xffffffec00407947 */ /* 0x000fea000383ffff */
.L_x_9148:
[----:B-1----:R1:W3:Y:S02]  /*d590*/  SYNCS.PHASECHK.TRANS64.TRYWAIT P0, [R5+URZ], R4 ;  /* 0x00000004050075a7 */ /* 0x0022e4000800017f */
[----:B---3--:R-:W-:Y:S05]  /*d5a0*/  @!P0 NANOSLEEP.SYNCS 0x989680 ;  /* 0x009896800000895d */ /* 0x008fea0003900000 */
[----:B------:R-:W3:Y:S02]  /*d5b0*/  @!P0 SYNCS.PHASECHK.TRANS64 P0, [R5+URZ], R4 ;  /* 0x00000004050085a7 */ /* 0x000ee4000800007f */
[----:B---3--:R-:W-:Y:S05]  /*d5c0*/  @!P0 BRA `(.L_x_9148) ;  /* 0xfffffffc00f08947 */ /* 0x008fea000383ffff */
[----:B------:R-:W-:Y:S05]  /*d5d0*/  BRA `(.L_x_9191) ;  /* 0xffffffec00447947 */ /* 0x000fea000383ffff */
.L_x_9192:
        /* <DEDUP_REMOVED lines=10> */
.L_x_15188:


//--------------------- .text._ZN7cutlass13device_kernelIN5flash11enable_sm90INS1_16FlashAttnFwdSm90INS1_25CollectiveMainloopFwdSm90ILi2EN4cute5tupleIJNS5_1CILi1EEES8_S8_EEENS6_IJNS7_ILi128EEENS7_ILi96EEENS7_ILi64EEEEEELi256ENS_10bfloat16_tEfNS_4arch4Sm90ELb0ELb0ELb1ELb0ELb0ELb0ELb1ELb1ELb0ELb1ELb1ELb0EEENS1_21CollectiveEpilogueFwdINS6_IJSA_NS7_ILi256EEESB_EEES9_SE_SG_Li256ELb0ELb1ELb1ELb0EEENS1_19SingleTileSchedulerILb0ELb1ELb1ELi128EEEEEEEEEvNT_6ParamsE --------------------------
	.section	.text._ZN7cutlass13device_kernelIN5flash11enable_sm90INS1_16FlashAttnFwdSm90INS1_25CollectiveMainloopFwdSm90ILi2EN4cute5tupleIJNS5_1CILi1EEES8_S8_EEENS6_IJNS7_ILi128EEENS7_ILi96EEENS7_ILi64EEEEEELi256ENS_10bfloat16_tEfNS_4arch4Sm90ELb0ELb0ELb1ELb0ELb0ELb0ELb1ELb1ELb0ELb1ELb1ELb0EEENS1_21CollectiveEpilogueFwdINS6_IJSA_NS7_ILi256EEESB_EEES9_SE_SG_Li256ELb0ELb1ELb1ELb0EEENS1_19SingleTileSchedulerILb0ELb1ELb1ELi128EEEEEEEEEvNT_6ParamsE,"ax",@progbits
	.align	128
.text._ZN7cutlass13device_kernelIN5flash11enable_sm90INS1_16FlashAttnFwdSm90INS1_25CollectiveMainloopFwdSm90ILi2EN4cute5tupleIJNS5_1CILi1EEES8_S8_EEENS6_IJNS7_ILi128EEENS7_ILi96EEENS7_ILi64EEEEEELi256ENS_10bfloat16_tEfNS_4arch4Sm90ELb0ELb0ELb1ELb0ELb0ELb0ELb1ELb1ELb0ELb1ELb1ELb0EEENS1_21CollectiveEpilogueFwdINS6_IJSA_NS7_ILi256EEESB_EEES9_SE_SG_Li256ELb0ELb1ELb1ELb0EEENS1_19SingleTileSchedulerILb0ELb1ELb1ELi128EEEEEEEEEvNT_6ParamsE:
        .type           _ZN7cutlass13device_kernelIN5flash11enable_sm90INS1_16FlashAttnFwdSm90INS1_25CollectiveMainloopFwdSm90ILi2EN4cute5tupleIJNS5_1CILi1EEES8_S8_EEENS6_IJNS7_ILi128EEENS7_ILi96EEENS7_ILi64EEEEEELi256ENS_10bfloat16_tEfNS_4arch4Sm90ELb0ELb0ELb1ELb0ELb0ELb0ELb1ELb1ELb0ELb1ELb1ELb0EEENS1_21CollectiveEpilogueFwdINS6_IJSA_NS7_ILi256EEESB_EEES9_SE_SG_Li256ELb0ELb1ELb1ELb0EEENS1_19SingleTileSchedulerILb0ELb1ELb1ELi128EEEEEEEEEvNT_6ParamsE,@function
        .size           _ZN7cutlass13device_kernelIN5flash11enable_sm90INS1_16FlashAttnFwdSm90INS1_25CollectiveMainloopFwdSm90ILi2EN4cute5tupleIJNS5_1CILi1EEES8_S8_EEENS6_IJNS7_ILi128EEENS7_ILi96EEENS7_ILi64EEEEEELi256ENS_10bfloat16_tEfNS_4arch4Sm90ELb0ELb0ELb1ELb0ELb0ELb0ELb1ELb1ELb0ELb1ELb1ELb0EEENS1_21CollectiveEpilogueFwdINS6_IJSA_NS7_ILi256EEESB_EEES9_SE_SG_Li256ELb0ELb1ELb1ELb0EEENS1_19SingleTileSchedulerILb0ELb1ELb1ELi128EEEEEEEEEvNT_6ParamsE,(.L_x_15189 - _ZN7cutlass13device_kernelIN5flash11enable_sm90INS1_16FlashAttnFwdSm90INS1_25CollectiveMainloopFwdSm90ILi2EN4cute5tupleIJNS5_1CILi1EEES8_S8_EEENS6_IJNS7_ILi128EEENS7_ILi96EEENS7_ILi64EEEEEELi256ENS_10bfloat16_tEfNS_4arch4Sm90ELb0ELb0ELb1ELb0ELb0ELb0ELb1ELb1ELb0ELb1ELb1ELb0EEENS1_21CollectiveEpilogueFwdINS6_IJSA_NS7_ILi256EEESB_EEES9_SE_SG_Li256ELb0ELb1ELb1ELb0EEENS1_19SingleTileSchedulerILb0ELb1ELb1ELi128EEEEEEEEEvNT_6ParamsE)
        .other          _ZN7cutlass13device_kernelIN5flash11enable_sm90INS1_16FlashAttnFwdSm90INS1_25CollectiveMainloopFwdSm90ILi2EN4cute5tupleIJNS5_1CILi1EEES8_S8_EEENS6_IJNS7_ILi128EEENS7_ILi96EEENS7_ILi64EEEEEELi256ENS_10bfloat16_tEfNS_4arch4Sm90ELb0ELb0ELb1ELb0ELb0ELb0ELb1ELb1ELb0ELb1ELb1ELb0EEENS1_21CollectiveEpilogueFwdINS6_IJSA_NS7_ILi256EEESB_EEES9_SE_SG_Li256ELb0ELb1ELb1ELb0EEENS1_19SingleTileSchedulerILb0ELb1ELb1ELi128EEEEEEEEEvNT_6ParamsE,@"STO_CUDA_ENTRY STV_DEFAULT"
_ZN7cutlass13device_kernelIN5flash11enable_sm90INS1_16FlashAttnFwdSm90INS1_25CollectiveMainloopFwdSm90ILi2EN4cute5tupleIJNS5_1CILi1EEES8_S8_EEENS6_IJNS7_ILi128EEENS7_ILi96EEENS7_ILi64EEEEEELi256ENS_10bfloat16_tEfNS_4arch4Sm90ELb0ELb0ELb1ELb0ELb0ELb0ELb1ELb1ELb0ELb1ELb1ELb0EEENS1_21CollectiveEpilogueFwdINS6_IJSA_NS7_ILi256EEESB_EEES9_SE_SG_Li256ELb0ELb1ELb1ELb0EEENS1_19SingleTileSchedulerILb0ELb1ELb1ELi128EEEEEEEEEvNT_6ParamsE:
        /* <DEDUP_REMOVED lines=18> */
.L_x_9194:
[----:B------:R-:W-:Y:S05]  /*0120*/  BSYNC B0 ;  /* 0x0000000000007941 */ /* 0x000fea0003800000 */
.L_x_9193:
        /* <DEDUP_REMOVED lines=43> */
.L_x_9195:
        /* <DEDUP_REMOVED lines=22> */
.L_x_9196:
        /* <DEDUP_REMOVED lines=18> */
.L_x_9197:
        /* <DEDUP_REMOVED lines=22> */
.L_x_9198:
        /* <DEDUP_REMOVED lines=22> */
.L_x_9199:
        /* <DEDUP_REMOVED lines=9> */
.L_x_9202:
[----:B------:R-:W-:-:S08]  /*09b0*/  NOP ;  /* 0x0000000000007918 */ /* 0x000fd00000000000 */
[----:B------:R-:W1:Y:S02]  /*09c0*/  USETMAXREG.TRY_ALLOC.CTAPOOL UP0, 0xf0 ;  /* 0x000000f0000079c8 */ /* 0x000e640008000600 */
[----:B-1----:R-:W-:-:S13]  /*09d0*/  PLOP3.LUT P0, PT, PT, PT, UP0, 0x80, 0x0 ;  /* 0x000000000000781c */ /* 0x002fda0003f0f008 */
[----:B------:R-:W-:Y:S05]  /*09e0*/  @!P0 BRA `(.L_x_9202) ;  /* 0xfffffffc00f08947 */ /* 0x000fea000383ffff */
[----:B------:R-:W1:Y:S01]  /*09f0*/  S2UR UR6, SR_CTAID.Y ;  /* 0x00000000000679c3 */ /* 0x000e620000002600 */
[----:B------:R-:W-:-:S07]  /*0a00*/  ULDC UR7, c[0x0][0xd50] ;  /* 0x0003540000077ab9 */ /* 0x000fce0000000800 */
[----:B------:R-:W-:Y:S08]  /*0a10*/  BAR.ARV 0x8, 0x180 ;  /* 0x0206000000007b1d */ /* 0x000ff00000002000 */
[----:B------:R-:W2:Y:S01]  /*0a20*/  S2UR UR8, SR_CTAID.Z ;  /* 0x00000000000879c3 */ /* 0x000ea20000002700 */
[----:B------:R-:W-:Y:S01]  /*0a30*/  ISETP.NE.AND P0, PT, R19, 0x1, PT ;  /* 0x000000011300780c */ /* 0x000fe20003f05270 */
[----:B------:R-:W-:-:S11]  /*0a40*/  UISETP.NE.AND UP0, UPT, UR7, 0x1, UPT ;  /* 0x000000010700788c */ /* 0x000fd6000bf05270 */
[----:B------:R-:W-:Y:S01]  /*0a50*/  @UP0 ULDC UR4, c[0x0][0xd54] ;  /* 0x0003550000040ab9 */ /* 0x000fe20000000800 */
[----:B------:R-:W-:Y:S06]  /*0a60*/  @!P0 BAR.ARV 0x9, 0x100 ;  /* 0x0244000000008b1d */ /* 0x000fec0000002000 */
[----:B-1----:R-:W-:Y:S01]  /*0a70*/  UIMAD.WIDE.U32 UR4, UR6, UR4, URZ ;  /* 0x00000004060472a5 */ /* 0x002fe2000f8e003f */
[----:B------:R-:W-:Y:S01]  /*0a80*/  @UP0 ULDC UR9, c[0x0][0xd58] ;  /* 0x0003560000090ab9 */ /* 0x000fe20000000800 */
[----:B------:R-:W-:Y:S01]  /*0a90*/  UMOV UR10, UR6 ;  /* 0x00000006000a7c82 */ /* 0x000fe20008000000 */
[----:B--2---:R-:W-:Y:S01]  /*0aa0*/  ISETP.LE.AND P0, PT, RZ, UR8, PT ;  /* 0x00000008ff007c0c */ /* 0x004fe2000bf03270 */
[----:B------:R-:W-:-:S04]  /*0ab0*/  @UP0 USHF.R.U32.HI UR10, URZ, UR9, UR5 ;  /* 0x000000093f0a0299 */ /* 0x000fc80008011605 */
[----:B------:R-:W-:Y:S02]  /*0ac0*/  UIADD3 UR4, -UR10, URZ, URZ ;  /* 0x0000003f0a047290 */ /* 0x000fe4000fffe13f */
[----:B------:R-:W-:Y:S02]  /*0ad0*/  IMAD.U32 R18, RZ, RZ, UR10 ;  /* 0x0000000aff127e24 */ /* 0x000fe4000f8e00ff */
        /* <DEDUP_REMOVED lines=54> */
.L_x_9204:
[----:B------:R-:W-:Y:S01]  /*0e40*/  UIMAD UR5, UR9, UR4, URZ ;  /* 0x00000004090572a4 */ /* 0x000fe2000f8e023f */
[----:B------:R-:W-:Y:S01]  /*0e50*/  IMAD.U32 R0, RZ, RZ, UR6 ;  /* 0x00000006ff007e24 */ /* 0x000fe2000f8e00ff */
[----:B0-----:R-:W0:Y:S01]  /*0e60*/  S2R R2, SR_TID.X ;  /* 0x0000000000027919 */ /* 0x001e220000002100 */
[----:B------:R-:W-:Y:S01]  /*0e70*/  IMAD.U32 R3, RZ, RZ, UR4 ;  /* 0x00000004ff037e24 */ /* 0x000fe2000f8e00ff */
[----:B------:R-:W-:Y:S02]  /*0e80*/  PLOP3.LUT P0, PT, PT, PT, PT, 0x80, 0x0 ;  /* 0x000000000000781c */ /* 0x000fe40003f0f070 */
[----:B------:R-:W-:Y:S01]  /*0e90*/  CS2R R150, SRZ ;  /* 0x0000000000967805 */ /* 0x000fe2000001ff00 */
[----:B------:R-:W-:Y:S01]  /*0ea0*/  IMAD.U32 R17, RZ, RZ, UR5 ;  /* 0x00000005ff117e24 */ /* 0x000fe2000f8e00ff */
        /* <DEDUP_REMOVED lines=27> */
[----:B0-----:R-:W-:Y:S02]  /*1060*/  IADD3 R22, R2, -0x80, RZ ;  /* 0xffffff8002167810 */ /* 0x001fe40007ffe0ff */
        /* <DEDUP_REMOVED lines=49> */
[----:B------:R-:W-:Y:S02]  /*1380*/  UIADD3 UR6, UR7, 0x18400, URZ ;  /* 0x0001840007067890 */ /* 0x000fe4000fffe03f */
[----:B------:R-:W-:Y:S02]  /*1390*/  IMAD.U32 R16, RZ, RZ, UR7 ;  /* 0x00000007ff107e24 */ /* 0x000fe4000f8e00ff */
[----:B------:R-:W-:Y:S01]  /*13a0*/  ULOP3.LUT UP0, URZ, UR6, 0x1bf, URZ, 0xc0, !UPT ;  /* 0x000001bf063f7892 */ /* 0x000fe2000f80c03f */
[----:B-1----:R-:W-:-:S05]  /*13b0*/  R2UR UR4, R0 ;  /* 0x00000000000472ca */ /* 0x002fca00000e0000 */
[----:B------:R-:W-:-:S08]  /*13c0*/  PLOP3.LUT P0, PT, PT, PT, UP0, 0x80, 0x0 ;  /* 0x000000000000781c */ /* 0x000fd00003f0f008 */
[----:B------:R-:W-:-:S04]  /*13d0*/  ULEA.HI UR5, UR4, UR4, URZ, 0x1 ;  /* 0x0000000404057291 */ /* 0x000fc8000f8f083f */
[----:B------:R-:W-:-:S04]  /*13e0*/  ULOP3.LUT UR5, UR5, 0xffffe, URZ, 0xc0, !UPT ;  /* 0x000ffffe05057892 */ /* 0x000fc8000f8ec03f */
[----:B------:R-:W-:Y:S01]  /*13f0*/  UIADD3 UR36, UR4, -UR5, URZ ;  /* 0x8000000504247290 */ /* 0x000fe2000fffe03f */
        /* <DEDUP_REMOVED lines=17> */
.L_x_9206:
[----:B------:R-:W-:Y:S02]  /*1510*/  R2UR UR4, R16 ;  /* 0x00000000100472ca */ /* 0x000fe400000e0000 */
[----:B------:R-:W-:Y:S02]  /*1520*/  SHF.L.U32 R10, RZ, 0x1f, RZ ;  /* 0x0000001fff0a7819 */ /* 0x000fe400000006ff */
[----:B------:R-:W-:-:S09]  /*1530*/  IADD3 R15, R19, 0x8, RZ ;  /* 0x00000008130f7810 */ /* 0x000fd20007ffe0ff */
[----:B------:R-:W0:Y:S02]  /*1540*/  SYNCS.PHASECHK.TRANS64.TRYWAIT P0, [UR4+0x32400], R10 ;  /* 0x0324000aff0075a7 */ /* 0x000e240008000144 */
[----:B0-----:R-:W-:Y:S05]  /*1550*/  @!P0 BRA `(.L_x_9207) ;  /* 0x000000d000108947 */ /* 0x001fea0003800000 */
.L_x_9318:
[----:B------:R-:W-:Y:S05]  /*1560*/  WARPSYNC.ALL ;  /* 0x0000000000007948 */ /* 0x000fea0003800000 */
[----:B------:R-:W2:Y:S01]  /*1570*/  LDL R0, [R1+0x30] ;  /* 0x0000300001007983 */ /* 0x000ea20000100800 */
[----:B------:R1:W-:Y:S01]  /*1580*/  BAR.SYNC.DEFER_BLOCKING R15, 0x100 ;  /* 0x0004000f0000751d */ /* 0x0003e20000010000 */
[----:B--2---:R-:W-:-:S13]  /*1590*/  R2UR UR4, R0 ;  /* 0x00000000000472ca */ /* 0x004fda00000e0000 */
[----:B------:R-:W-:-:S04]  /*15a0*/  ULOP3.LUT UR4, UR4, 0x1, URZ, 0xfc, !UPT ;  /* 0x0000000104047892 */ /* 0x000fc8000f8efc3f */
[----:B------:R-:W-:-:S06]  /*15b0*/  UISETP.NE.AND UP0, UPT, UR4, 0x3, UPT ;  /* 0x000000030400788c */ /* 0x000fcc000bf05270 */
[----:B------:R-:W-:-:S13]  /*15c0*/  PLOP3.LUT P0, PT, PT, PT, UP0, 0x80, 0x0 ;  /* 0x000000000000781c */ /* 0x000fda0003f0f008 */
[----:B-1----:R-:W-:Y:S05]  /*15d0*/  @!P0 BRA `(.L_x_9208) ;  /* 0x0000000000048947 */ /* 0x002fea0003800000 */
[----:B------:R-:W-:Y:S01]  /*15e0*/  BPT.TRAP 0x1 ;  /* 0x000000040000795c */ /* 0x000fe20000300000 */
.L_x_9208:
[----:B------:R-:W-:-:S13]  /*15f0*/  R2UR UR4, R16 ;  /* 0x00000000100472ca */ /* 0x000fda00000e0000 */
[----:B------:R1:W2:Y:S01]  /*1600*/  SYNCS.PHASECHK.TRANS64.TRYWAIT P1, [UR4+0x32430], R10 ;  /* 0x0324300aff0075a7 */ /* 0x0002a20008020144 */
[----:B------:R-:W-:Y:S05]  /*1610*/  @!P0 BRA `(.L_x_9209) ;  /* 0x0000000000048947 */ /* 0x000fea0003800000 */
[----:B------:R-:W-:Y:S01]  /*1620*/  BPT.TRAP 0x1 ;  /* 0x000000040000795c */ /* 0x000fe20000300000 */
.L_x_9209:
[----:B--2---:R-:W-:Y:S05]  /*1630*/  @P1 BRA `(.L_x_9210) ;  /* 0x00000000000c1947 */ /* 0x004fea0003800000 */
[----:B------:R-:W-:-:S13]  /*1640*/  R2UR UR4, R16 ;  /* 0x00000000100472ca */ /* 0x000fda00000e0000 */
[----:B------:R-:W2:Y:S02]  /*1650*/  SYNCS.PHASECHK.TRANS64.TRYWAIT P1, [UR4+0x32430], R10 ;  /* 0x0324300aff0075a7 */ /* 0x000ea40008020144 */
[----:B--2---:R-:W-:Y:S05]  /*1660*/  @!P1 BRA `(.L_x_9211) ;  /* 0x000000cc00e89947 */ /* 0x004fea0003800000 */
.L_x_9210:
[----:B------:R-:W-:Y:S01]  /*1670*/  R2UR UR9, R16 ;  /* 0x00000000100972ca */ /* 0x000fe200000e0000 */
[----:B------:R-:W-:Y:S01]  /*1680*/  WARPGROUP.ARRIVE ;  /* 0x00000000000079c5 */ /* 0x000fe20000000000 */
[----:B------:R-:W-:Y:S01]  /*1690*/  UMOV UR7, 0x40000040 ;  /* 0x4000004000077882 */ /* 0x000fe20000000000 */
[----:B------:R-:W-:Y:S01]  /*16a0*/  UMOV UR13, 0x40000040 ;  /* 0x40000040000d7882 */ /* 0x000fe20000000000 */
[----:B0-----:R-:W-:Y:S02]  /*16b0*/  IMAD.U32 R3, RZ, RZ, UR7 ;  /* 0x00000007ff037e24 */ /* 0x001fe4000f8e00ff */
[----:B------:R-:W-:-:S07]  /*16c0*/  IMAD.U32 R5, RZ, RZ, UR13 ;  /* 0x0000000dff057e24 */ /* 0x000fce000f8e00ff */
[----:B------:R-:W-:Y:S02]  /*16d0*/  ULEA UR36, UR36, UR9, 0xd ;  /* 0x0000000924247291 */ /* 0x000fe4000f8e683f */
[----:B------:R-:W-:Y:S02]  /*16e0*/  UIADD3 UR5, UR9, 0x1c400, URZ ;  /* 0x0001c40009057890 */ /* 0x000fe4000fffe03f */
[----:B------:R-:W-:Y:S02]  /*16f0*/  UIADD3 UR4, UR36, 0x18400, URZ ;  /* 0x0001840024047890 */ /* 0x000fe4000fffe03f */
[----:B------:R-:W-:Y:S02]  /*1700*/  USHF.R.U32.HI UR5, URZ, 0x4, UR5 ;  /* 0x000000043f057899 */ /* 0x000fe40008011605 */
[----:B------:R-:W-:Y:S02]  /*1710*/  USHF.R.U32.HI UR4, URZ, 0x4, UR4 ;  /* 0x000000043f047899 */ /* 0x000fe40008011604 */
[----:B------:R-:W-:-:S02]  /*1720*/  ULOP3.LUT UR5, UR5, 0x3fff, URZ, 0xc0, !UPT ;  /* 0x00003fff05057892 */ /* 0x000fc4000f8ec03f */
[----:B------:R-:W-:Y:S02]  /*1730*/  ULOP3.LUT UR4, UR4, 0x3fff, URZ, 0xc0, !UPT ;  /* 0x00003fff04047892 */ /* 0x000fe4000f8ec03f */
[----:B------:R-:W-:Y:S02]  /*1740*/  ULOP3.LUT UR10, UR5, 0x10000, URZ, 0xfc, !UPT ;  /* 0x00010000050a7892 */ /* 0x000fe4000f8efc3f */
[----:B------:R-:W-:Y:S01]  /*1750*/  ULOP3.LUT UR8, UR4, 0x10000, URZ, 0xfc, !UPT ;  /* 0x0001000004087892 */ /* 0x000fe2000f8efc3f */
[----:B------:R-:W-:-:S03]  /*1760*/  UMOV UR5, UR7 ;  /* 0x0000000700057c82 */ /* 0x000fc60008000000 */
[----:B------:R-:W-:-:S03]  /*1770*/  IMAD.U32 R0, RZ, RZ, UR10 ;  /* 0x0000000aff007e24 */ /* 0x000fc6000f8e00ff */
[----:B------:R-:W-:Y:S02]  /*1780*/  UMOV UR6, UR8 ;  /* 0x0000000800067c82 */ /* 0x000fe40008000000 */
[----:B------:R-:W-:Y:S01]  /*1790*/  IMAD.U32 R2, RZ, RZ, UR6 ;  /* 0x00000006ff027e24 */ /* 0x000fe2000f8e00ff */
[----:B------:R-:W-:Y:S01]  /*17a0*/  UMOV UR4, UR6 ;  /* 0x0000000600047c82 */ /* 0x000fe20008000000 */
[----:B------:R-:W-:Y:S02]  /*17b0*/  UMOV UR6, UR10 ;  /* 0x0000000a00067c82 */ /* 0x000fe40008000000 */
[----:B------:R-:W-:Y:S01]  /*17c0*/  HGMMA.64x96x16.F32.BF16 R24, gdesc[UR4], RZ, !UPT, gsb0 ;  /* 0x01600000041879f0 */ /* 0x000fe2000c0018ff */
[----:B------:R-:W-:Y:S02]  /*17d0*/  UIADD3 UR4, UR8, 0x2, URZ ;  /* 0x0000000208047890 */ /* 0x000fe4000fffe03f */
[----:B------:R-:W-:Y:S01]  /*17e0*/  UIADD3 UR6, UR10, 0x2, URZ ;  /* 0x000000020a067890 */ /* 0x000fe2000fffe03f */
[----:B------:R-:W-:Y:S01]  /*17f0*/  UMOV UR5, UR13 ;  /* 0x0000000d00057c82 */ /* 0x000fe20008000000 */
[----:B------:R-:W-:Y:S01]  /*1800*/  UMOV UR7, 0x40000040 ;  /* 0x4000004000077882 */ /* 0x000fe20000000000 */
[----:B------:R-:W-:-:S02]  /*1810*/  UMOV UR13, 0x40000040 ;  /* 0x40000040000d7882 */ /* 0x000fc40000000000 */
[----:B------:R-:W-:Y:S01]  /*1820*/  UMOV UR12, UR4 ;  /* 0x00000004000c7c82 */ /* 0x000fe20008000000 */
[----:B------:R-:W-:Y:S01]  /*1830*/  IMAD.U32 R7, RZ, RZ, UR13 ;  /* 0x0000000dff077e24 */ /* 0x000fe2000f8e00ff */
[----:B------:R-:W-:Y:S01]  /*1840*/  UMOV UR4, UR12 ;  /* 0x0000000c00047c82 */ /* 0x000fe20008000000 */
[----:B------:R-:W-:Y:S01]  /*1850*/  IMAD.U32 R4, RZ, RZ, UR12 ;  /* 0x0000000cff047e24 */ /* 0x000fe2000f8e00ff */
[----:B------:R-:W-:Y:S02]  /*1860*/  WARPGROUP.DEPBAR.LE gsb0, 0x0 ;  /* 0x00008000000079c5 */ /* 0x000fe40000010000 */
[----:B------:R-:W-:-:S06]  /*1870*/  WARPGROUP.ARRIVE ;  /* 0x00000000000079c5 */ /* 0x000fcc0000000000 */
[----:B------:R-:W-:Y:S01]  /*1880*/  HGMMA.64x96x16.F32.BF16 R24, gdesc[UR4], R24, gsb0 ;  /* 0x01600000041879f0 */ /* 0x000fe20008001818 */
[----:B------:R-:W-:Y:S02]  /*1890*/  UIADD3 UR4, UR8, 0x4, URZ ;  /* 0x0000000408047890 */ /* 0x000fe4000fffe03f */
[----:B------:R-:W-:Y:S01]  /*18a0*/  UIADD3 UR6, UR10, 0x4, URZ ;  /* 0x000000040a067890 */ /* 0x000fe2000fffe03f */
[----:B------:R-:W-:Y:S01]  /*18b0*/  UMOV UR5, UR13 ;  /* 0x0000000d00057c82 */ /* 0x000fe20008000000 */
[----:B------:R-:W-:-:S03]  /*18c0*/  UMOV UR7, 0x40000040 ;  /* 0x4000004000077882 */ /* 0x000fc60000000000 */
[----:B------:R-:W-:Y:S02]  /*18d0*/  UMOV UR12, UR4 ;  /* 0x00000004000c7c82 */ /* 0x000fe40008000000 */
[----:B------:R-:W-:Y:S01]  /*18e0*/  UMOV UR4, UR12 ;  /* 0x0000000c00047c82 */ /* 0x000fe20008000000 */
[----:B------:R-:W-:Y:S01]  /*18f0*/  IMAD.U32 R6, RZ, RZ, UR12 ;  /* 0x0000000cff067e24 */ /* 0x000fe2000f8e00ff */
[----:B------:R-:W-:Y:S02]  /*1900*/  WARPGROUP.DEPBAR.LE gsb0, 0x0 ;  /* 0x00008000000079c5 */ /* 0x000fe40000010000 */
[----:B------:R-:W-:-:S06]  /*1910*/  WARPGROUP.ARRIVE ;  /* 0x00000000000079c5 */ /* 0x000fcc0000000000 */
[----:B------:R-:W-:Y:S01]  /*1920*/  HGMMA.64x96x16.F32.BF16 R24, gdesc[UR4], R24, gsb0 ;  /* 0x01600000041879f0 */ /* 0x000fe20008001818 */
[----:B------:R-:W-:Y:S02]  /*1930*/  UIADD3 UR4, UR8, 0x6, URZ ;  /* 0x0000000608047890 */ /* 0x000fe4000fffe03f */
[----:B------:R-:W-:Y:S01]  /*1940*/  UIADD3 UR6, UR10, 0x6, URZ ;  /* 0x000000060a067890 */ /* 0x000fe2000fffe03f */
[----:B------:R-:W-:Y:S01]  /*1950*/  UMOV UR5, 0x40000040 ;  /* 0x4000004000057882 */ /* 0x000fe20000000000 */
[----:B------:R-:W-:Y:S02]  /*1960*/  UMOV UR7, 0x40000040 ;  /* 0x4000004000077882 */ /* 0x000fe40000000000 */
[----:B------:R-:W-:Y:S02]  /*1970*/  IMAD.U32 R8, RZ, RZ, UR4 ;  /* 0x00000004ff087e24 */ /* 0x000fe4000f8e00ff */
[----:B------:R-:W-:Y:S01]  /*1980*/  IMAD.U32 R9, RZ, RZ, UR5 ;  /* 0x00000005ff097e24 */ /* 0x000fe2000f8e00ff */
[----:B------:R-:W-:-:S02]  /*1990*/  WARPGROUP.DEPBAR.LE gsb0, 0x0 ;  /* 0x00008000000079c5 */ /* 0x000fc40000010000 */
[----:B------:R-:W-:-:S06]  /*19a0*/  WARPGROUP.ARRIVE ;  /* 0x00000000000079c5 */ /* 0x000fcc0000000000 */
[----:B------:R-:W-:Y:S03]  /*19b0*/  HGMMA.64x96x16.F32.BF16 R24, gdesc[UR4], R24, gsb0 ;  /* 0x01600000041879f0 */ /* 0x000fe60008001818 */
[----:B------:R-:W-:Y:S02]  /*19c0*/  WARPGROUP.DEPBAR.LE gsb0, 0x0 ;  /* 0x00008000000079c5 */ /* 0x000fe40000010000 */
[----:B------:R-:W0:Y:S02]  /*19d0*/  SYNCS.PHASECHK.TRANS64.TRYWAIT P1, [UR9+0x32410], R10 ;  /* 0x0324100aff0075a7 */ /* 0x000e240008020149 */
[----:B0-----:R-:W-:Y:S05]  /*19e0*/  @!P1 BRA `(.L_x_9212) ;  /* 0x000000cc00249947 */ /* 0x001fea0003800000 */
.L_x_9319:
[----:B------:R-:W-:Y:S05]  /*19f0*/  @!P0 BRA `(.L_x_9213) ;  /* 0x0000000000048947 */ /* 0x000fea0003800000 */
[----:B------:R-:W-:Y:S01]  /*1a00*/  BPT.TRAP 0x1 ;  /* 0x000000040000795c */ /* 0x000fe20000300000 */
.L_x_9213:
[----:B------:R-:W-:-:S13]  /*1a10*/  R2UR UR4, R16 ;  /* 0x00000000100472ca */ /* 0x000fda00000e0000 */
[----:B------:R2:W3:Y:S01]  /*1a20*/  SYNCS.PHASECHK.TRANS64.TRYWAIT P1, [UR4+0x32450], R10 ;  /* 0x0324500aff0075a7 */ /* 0x0004e20008020144 */
[----:B------:R-:W-:Y:S05]  /*1a30*/  @!P0 BRA `(.L_x_9214) ;  /* 0x0000000000048947 */ /* 0x000fea0003800000 */
[----:B------:R-:W-:Y:S01]  /*1a40*/  BPT.TRAP 0x1 ;  /* 0x000000040000795c */ /* 0x000fe20000300000 */
.L_x_9214:
[----:B---3--:R-:W-:Y:S05]  /*1a50*/  @P1 BRA `(.L_x_9215) ;  /* 0x00000000000c1947 */ /* 0x008fea0003800000 */
[----:B------:R-:W-:-:S13]  /*1a60*/  R2UR UR4, R16 ;  /* 0x00000000100472ca */ /* 0x000fda00000e0000 */
[----:B------:R-:W3:Y:S02]  /*1a70*/  SYNCS.PHASECHK.TRANS64.TRYWAIT P1, [UR4+0x32450], R10 ;  /* 0x0324500aff0075a7 */ /* 0x000ee40008020144 */
[----:B---3--:R-:W-:Y:S05]  /*1a80*/  @!P1 BRA `(.L_x_9216) ;  /* 0x000000cc00189947 */ /* 0x008fea0003800000 */
.L_x_9215:
[----:B------:R-:W-:Y:S01]  /*1a90*/  R2UR UR57, R16 ;  /* 0x00000000103972ca */ /* 0x000fe200000e0000 */
[----:B------:R-:W-:Y:S01]  /*1aa0*/  UIADD3 UR36, UR36, 0x22400, URZ ;  /* 0x0002240024247890 */ /* 0x000fe2000fffe03f */
[----:B------:R-:W-:Y:S01]  /*1ab0*/  WARPGROUP.ARRIVE ;  /* 0x00000000000079c5 */ /* 0x000fe20000000000 */
[----:B------:R-:W-:Y:S01]  /*1ac0*/  UMOV UR9, 0x40000040 ;  /* 0x4000004000097882 */ /* 0x000fe20000000000 */
[----:B------:R-:W-:Y:S01]  /*1ad0*/  UMOV UR11, 0x40000040 ;  /* 0x40000040000b7882 */ /* 0x000fe20000000000 */
[----:B------:R-:W-:Y:S01]  /*1ae0*/  USHF.R.U32.HI UR36, URZ, 0x4, UR36 ;  /* 0x000000043f247899 */ /* 0x000fe20008011624 */
[----:B0-----:R-:W-:Y:S01]  /*1af0*/  MOV R11, UR9 ;  /* 0x00000009000b7c02 */ /* 0x001fe20008000f00 */
[----:B------:R-:W-:Y:S01]  /*1b00*/  UMOV UR13, 0x40000040 ;  /* 0x40000040000d7882 */ /* 0x000fe20000000000 */
[----:B------:R-:W-:Y:S01]  /*1b10*/  UMOV UR5, 0x40000040 ;  /* 0x4000004000057882 */ /* 0x000fe20000000000 */
[----:B------:R-:W-:Y:S01]  /*1b20*/  ULOP3.LUT UR6, UR36, 0x3fff, URZ, 0xc0, !UPT ;  /* 0x00003fff24067892 */ /* 0x000fe2000f8ec03f */
[----:B------:R-:W-:Y:S01]  /*1b30*/  IMAD.U32 R13, RZ, RZ, UR13 ;  /* 0x0000000dff0d7e24 */ /* 0x000fe2000f8e00ff */
[----:B------:R-:W-:Y:S01]  /*1b40*/  UMOV UR15, 0x40000040 ;  /* 0x40000040000f7882 */ /* 0x000fe20000000000 */
[----:B------:R-:W-:Y:S01]  /*1b50*/  UMOV UR17, 0x40000040 ;  /* 0x4000004000117882 */ /* 0x000fe20000000000 */
[----:B------:R-:W-:Y:S01]  /*1b60*/  UIADD3 UR4, UR57, 0x400, URZ ;  /* 0x0000040039047890 */ /* 0x000fe2000fffe03f */
[----:B------:R-:W-:Y:S01]  /*1b70*/  LOP3.LUT R23, R23, 0xffffff80, RZ, 0xc0, !PT ;  /* 0xffffff8017177812 */ /* 0x000fe200078ec0ff */
[----:B------:R-:W-:Y:S01]  /*1b80*/  ULOP3.LUT UR6, UR6, 0x10000, URZ, 0xfc, !UPT ;  /* 0x0001000006067892 */ /* 0x000fe2000f8efc3f */
[----:B------:R-:W0:Y:S01]  /*1b90*/  S2R R72, SR_TID.X ;  /* 0x0000000000487919 */ /* 0x000e220000002100 */
[----:B------:R-:W-:Y:S01]  /*1ba0*/  USHF.R.U32.HI UR4, URZ, 0x4, UR4 ;  /* 0x000000043f047899 */ /* 0x000fe20008011604 */
[----:B------:R-:W-:Y:S01]  /*1bb0*/  IADD3 R157, -R19, 0xb, RZ ;  /* 0x0000000b139d7810 */ /* 0x000fe20007ffe1ff */
[----:B------:R-:W-:Y:S01]  /*1bc0*/  UIADD3 UR16, UR6, 0x402, URZ ;  /* 0x0000040206107890 */ /* 0x000fe2000fffe03f */
[----:B------:R-:W-:Y:S01]  /*1bd0*/  IMAD.IADD R23, R22, 0x1, -R23 ;  /* 0x0000000116177824 */ /* 0x000fe200078e0a17 */
[----:B------:R-:W-:Y:S01]  /*1be0*/  ULOP3.LUT UR7, UR4, 0x3fff, URZ, 0xc0, !UPT ;  /* 0x00003fff04077892 */ /* 0x000fe2000f8ec03f */
[----:B------:R-:W-:Y:S01]  /*1bf0*/  UMOV UR8, UR6 ;  /* 0x0000000600087c82 */ /* 0x000fe20008000000 */
[----:B------:R-:W-:Y:S01]  /*1c00*/  UIADD3 UR4, UR6, 0x2, URZ ;  /* 0x0000000206047890 */ /* 0x000fe2000fffe03f */
[----:B-12---:R-:W-:Y:S01]  /*1c10*/  IMAD.U32 R10, RZ, RZ, UR8 ;  /* 0x00000008ff0a7e24 */ /* 0x006fe2000f8e00ff */
[----:B------:R-:W-:Y:S01]  /*1c20*/  ULOP3.LUT UR58, UR7, 0x10000, URZ, 0xfc, !UPT ;  /* 0x00010000073a7892 */ /* 0x000fe2000f8efc3f */
[----:B------:R-:W-:Y:S01]  /*1c30*/  SHF.R.S32.HI R20, RZ, 0x1f, R23 ;  /* 0x0000001fff147819 */ /* 0x000fe20000011417 */
[----:B------:R-:W-:Y:S01]  /*1c40*/  UMOV UR19, 0x40000040 ;  /* 0x4000004000137882 */ /* 0x000fe20000000000 */
[----:B------:R-:W-:-:S02]  /*1c50*/  UIADD3 UR20, UR6, 0x404, URZ ;  /* 0x0000040406147890 */ /* 0x000fc4000fffe03f */
[----:B------:R-:W-:Y:S01]  /*1c60*/  UMOV UR12, UR4 ;  /* 0x00000004000c7c82 */ /* 0x000fe20008000000 */
[----:B------:R-:W-:Y:S01]  /*1c70*/  UIADD3 UR4, UR6, 0x4, URZ ;  /* 0x0000000406047890 */ /* 0x000fe2000fffe03f */
[----:B------:R-:W-:Y:S01]  /*1c80*/  IMAD.U32 R12, RZ, RZ, UR12 ;  /* 0x0000000cff0c7e24 */ /* 0x000fe2000f8e00ff */
[----:B------:R-:W-:Y:S01]  /*1c90*/  UMOV UR10, UR58 ;  /* 0x0000003a000a7c82 */ /* 0x000fe20008000000 */
[----:B------:R-:W-:Y:S01]  /*1ca0*/  UIADD3 UR14, UR58, 0x300, URZ ;  /* 0x000003003a0e7890 */ /* 0x000fe2000fffe03f */
[----:B------:R-:W-:Y:S01]  /*1cb0*/  HGMMA.64x96x16.F32.BF16 R24, gdesc[UR8], R24, gsb0 ;  /* 0x01600000081879f0 */ /* 0x000fe20008001818 */
[----:B------:R-:W-:Y:S02]  /*1cc0*/  UIADD3 UR10, UR58, 0x2, URZ ;  /* 0x000000023a0a7890 */ /* 0x000fe4000fffe03f */
[----:B------:R-:W-:Y:S01]  /*1cd0*/  IMAD.U32 R14, RZ, RZ, UR58 ;  /* 0x0000003aff0e7e24 */ /* 0x000fe2000f8e00ff */
[----:B------:R-:W-:Y:S01]  /*1ce0*/  UMOV UR8, UR12 ;  /* 0x0000000c00087c82 */ /* 0x000fe20008000000 */
[----:B------:R-:W-:Y:S01]  /*1cf0*/  UMOV UR9, UR13 ;  /* 0x0000000d00097c82 */ /* 0x000fe20008000000 */
[----:B------:R-:W-:Y:S01]  /*1d00*/  UMOV UR11, 0x40000040 ;  /* 0x40000040000b7882 */ /* 0x000fe20000000000 */
[----:B------:R-:W-:Y:S01]  /*1d10*/  UIADD3 UR12, UR6, 0x400, URZ ;  /* 0x00000400060c7890 */ /* 0x000fe2000fffe03f */
[----:B------:R-:W-:Y:S01]  /*1d20*/  LEA.HI R20, R20, R23, RZ, 0x2 ;  /* 0x0000001714147211 */ /* 0x000fe200078f10ff */
[----:B------:R-:W-:Y:S01]  /*1d30*/  UMOV UR13, 0x40000040 ;  /* 0x40000040000d7882 */ /* 0x000fe20000000000 */
[----:B------:R-:W-:-:S02]  /*1d40*/  UIADD3 UR18, UR58, 0x302, URZ ;  /* 0x000003023a127890 */ /* 0x000fc4000fffe03f */
[----:B------:R-:W-:Y:S01]  /*1d50*/  UIADD3 UR22, UR58, 0x304, URZ ;  /* 0x000003043a167890 */ /* 0x000fe2000fffe03f */
[----:B------:R-:W-:Y:S01]  /*1d60*/  LOP3.LUT R20, R20, 0x7ffffffc, RZ, 0xc0, !PT ;  /* 0x7ffffffc14147812 */ /* 0x000fe200078ec0ff */
[----:B------:R-:W-:Y:S01]  /*1d70*/  UMOV UR21, 0x40000040 ;  /* 0x4000004000157882 */ /* 0x000fe20000000000 */
[----:B------:R-:W-:Y:S01]  /*1d80*/  UMOV UR23, 0x40000040 ;  /* 0x4000004000177882 */ /* 0x000fe20000000000 */
[----:B------:R-:W-:Y:S01]  /*1d90*/  UIADD3 UR24, UR6, 0x406, URZ ;  /* 0x0000040606187890 */ /* 0x000fe2000fffe03f */
[----:B0-----:R-:W-:Y:S01]  /*1da0*/  LOP3.LUT R72, R72, 0x7f, RZ, 0xc0, !PT ;  /* 0x0000007f48487812 */ /* 0x001fe200078ec0ff */
[----:B------:R-:W-:Y:S01]  /*1db0*/  UIADD3 UR26, UR58, 0x306, URZ ;  /* 0x000003063a1a7890 */ /* 0x000fe2000fffe03f */
[----:B------:R-:W-:Y:S01]  /*1dc0*/  IMAD.IADD R20, R23, 0x1, -R20 ;  /* 0x0000000117147824 */ /* 0x000fe200078e0a14 */
        /* <DEDUP_REMOVED lines=30> */
[----:B------:R-:W-:Y:S01]  /*1fb0*/  UIADD3 UR56, UR6, 0xc06, URZ ;  /* 0x00000c0606387890 */ /* 0x000fe2000fffe03f */
[----:B------:R-:W-:Y:S01]  /*1fc0*/  UMOV UR59, 0x40000040 ;  /* 0x40000040003b7882 */ /* 0x000fe20000000000 */
[----:B------:R-:W-:Y:S02]  /*1fd0*/  UIMAD UR61, UR60, -0x60, UR61 ;  /* 0xffffffa03c3d78a4 */ /* 0x000fe4000f8e023d */
[----:B------:R-:W-:Y:S02]  /*1fe0*/  ULOP3.LUT UR7, UR7, 0x3000000, URZ, 0xfc, !UPT ;  /* 0x0300000007077892 */ /* 0x000fe4000f8efc3f */
[----:B------:R-:W-:Y:S02]  /*1ff0*/  UIADD3 UR61, UR61, 0x60, URZ ;  /* 0x000000603d3d7890 */ /* 0x000fe4000fffe03f */
[----:B------:R-:W-:-:S02]  /*2000*/  UIADD3 UR60, UR60, -0x2, URZ ;  /* 0xfffffffe3c3c7890 */ /* 0x000fc4000fffe03f */
[----:B------:R-:W-:Y:S02]  /*2010*/  IMAD.U32 R202, RZ, RZ, UR7 ;  /* 0x00000007ffca7e24 */ /* 0x000fe4000f8e00ff */
[----:B------:R-:W-:-:S04]  /*2020*/  IMAD.U32 R21, RZ, RZ, UR61 ;  /* 0x0000003dff157e24 */ /* 0x000fc8000f8e00ff */
        /* <DEDUP_REMOVED lines=17> */
[----:B------:R-:W-:Y:S02]  /*2140*/  UIADD3 UR8, UR6, 0x6, URZ ;  /* 0x0000000606087890 */ /* 0x000fe4000fffe03f */
[----:B------:R-:W-:Y:S01]  /*2150*/  UIADD3 UR10, UR58, 0x6, URZ ;  /* 0x000000063a0a7890 */ /* 0x000fe2000fffe03f */
[----:B------:R-:W-:Y:S01]  /*2160*/  UMOV UR9, 0x40000040 ;  /* 0x4000004000097882 */ /* 0x000fe20000000000 */
[----:B------:R-:W-:Y:S01]  /*2170*/  UMOV UR11, 0x40000040 ;  /* 0x40000040000b7882 */ /* 0x000fe20000000000 */
[----:B------:R-:W-:Y:S01]  /*2180*/  UIADD3 UR58, UR58, 0x906, URZ ;  /* 0x000009063a3a7890 */ /* 0x000fe2000fffe03f */
[----:B------:R-:W-:Y:S01]  /*2190*/  ULDC UR6, c[0x0][0xad0] ;  /* 0x0002b40000067ab9 */ /* 0x000fe20000000800 */
[----:B------:R-:W-:Y:S02]  /*21a0*/  WARPGROUP.DEPBAR.LE gsb0, 0x0 ;  /* 0x00008000000079c5 */ /* 0x000fe40000010000 */
[----:B------:R-:W-:-:S06]  /*21b0*/  WARPGROUP.ARRIVE ;  /* 0x00000000000079c5 */ /* 0x000fcc0000000000 */
[----:B------:R-:W-:Y:S01]  /*21c0*/  HGMMA.64x96x16.F32.BF16 R24, gdesc[UR8], R24, gsb0 ;  /* 0x01600000081879f0 */ /* 0x000fe20008001818 */
[----:B------:R-:W-:Y:S01]  /*21d0*/  UMOV UR11, UR57 ;  /* 0x00000039000b7c82 */ /* 0x000fe20008000000 */
[----:B------:R-:W-:Y:S01]  /*21e0*/  UMOV UR57, 0x40000040 ;  /* 0x4000004000397882 */ /* 0x000fe20000000000 */
[----:B------:R-:W-:Y:S01]  /*21f0*/  IMAD.U32 R160, RZ, RZ, UR11 ;  /* 0x0000000bffa07e24 */ /* 0x000fe2000f8e00ff */
        /* <DEDUP_REMOVED lines=106> */
[----:B------:R-:W-:-:S03]  /*28a0*/  ULDC UR6, c[0x0][0xa80] ;  /* 0x0002a00000067ab9 */ /* 0x000fc60000000800 */
[----:B------:R-:W2:Y:S01]  /*28b0*/  MUFU.TANH R30, R30 ;  /* 0x0000001e001e7308 */ /* 0x000ea20000002400 */
[----:B0-----:R-:W-:Y:S02]  /*28c0*/  FSEL R24, R27, -INF , P5 ;  /* 0xff8000001b187808 */ /* 0x001fe40002800000 */
[----:B------:R-:W-:Y:S02]  /*28d0*/  ISETP.GT.AND P5, PT, R20, 0x19, PT ;  /* 0x000000191400780c */ /* 0x000fe40003fa4270 */
[----:B------:R-:W-:-:S03]  /*28e0*/  FMNMX.FTZ R27, R26, R24, !PT ;  /* 0x000000181a1b7209 */ /* 0x000fc60007810000 */
[----:B------:R-:W0:Y:S01]  /*28f0*/  MUFU.TANH R36, R36 ;  /* 0x0000002400247308 */ /* 0x000e220000002400 */
[----:B-1----:R-:W-:-:S04]  /*2900*/  FSEL R193, R33, -INF , P3 ;  /* 0xff80000021c17808 */ /* 0x002fc80001800000 */
        /* <DEDUP_REMOVED lines=10> */
[----:B------:R-:W-:Y:S02]  /*29b0*/  ISETP.GT.AND P1, PT, R20, 0x21, PT ;  /* 0x000000211400780c */ /* 0x000fe40003f24270 */
[----:B------:R-:W-:-:S03]  /*29c0*/  FMNMX.FTZ R27, R28, R27, !PT ;  /* 0x0000001b1c1b7209 */ /* 0x000fc60007810000 */
[----:B------:R-:W1:Y:S01]  /*29d0*/  MUFU.TANH R40, R40 ;  /* 0x0000002800287308 */ /* 0x000e620000002400 */
[----:B--2---:R-:W-:-:S04]  /*29e0*/  FSEL R197, R37, -INF , P5 ;  /* 0xff80000025c57808 */ /* 0x004fc80002800000 */
[----:B------:R-:W-:-:S03]  /*29f0*/  FMNMX.FTZ R22, R197, R22, !PT ;  /* 0x00000016c5167209 */ /* 0x000fc60007810000 */
        /* <DEDUP_REMOVED lines=77> */
[----:B--2---:R-:W-:Y:S02]  /*2ed0*/  FSEL R168, R59, -INF , P3 ;  /* 0xff8000003ba87808 */ /* 0x004fe40001800000 */
[----:B------:R-:W-:Y:S02]  /*2ee0*/  ISETP.GT.AND P3, PT, R20, 0x59, PT ;  /* 0x000000591400780c */ /* 0x000fe40003f64270 */
[----:B------:R-:W-:-:S03]  /*2ef0*/  FMNMX.FTZ R20, R206, R27, !PT ;  /* 0x0000001bce147209 */ /* 0x000fc60007810000 */
[----:B------:R-:W2:Y:S01]  /*2f00*/  MUFU.TANH R64, R64 ;  /* 0x0000004000407308 */ /* 0x000ea20000002400 */
[----:B------:R-:W-:Y:S02]  /*2f10*/  FMNMX.FTZ R27, R163, R20, !PT ;  /* 0x00000014a31b7209 */ /* 0x000fe40007810000 */
[----:B0-----:R-:W-:Y:S02]  /*2f20*/  FSEL R185, R60, -INF , P4 ;  /* 0xff8000003cb97808 */ /* 0x001fe40002000000 */
[----:B------:R-:W-:Y:S02]  /*2f30*/  FMNMX.FTZ R27, R164, R27, !PT ;  /* 0x0000001ba41b7209 */ /* 0x000fe40007810000 */
[----:B------:R-:W-:Y:S01]  /*2f40*/  FMNMX.FTZ R22, R185, R22, !PT ;  /* 0x00000016b9167209 */ /* 0x000fe20007810000 */
[----:B------:R-:W0:Y:S01]  /*2f50*/  MUFU.TANH R65, R65 ;  /* 0x0000004100417308 */ /* 0x000e220000002400 */
[----:B------:R-:W-:Y:S02]  /*2f60*/  FMNMX.FTZ R27, R180, R27, !PT ;  /* 0x0000001bb41b7209 */ /* 0x000fe40007810000 */
[----:B-1----:R-:W-:-:S02]  /*2f70*/  FSEL R187, R61, -INF , P5 ;  /* 0xff8000003dbb7808 */ /* 0x002fc40002800000 */
[----:B------:R-:W-:Y:S02]  /*2f80*/  FMNMX.FTZ R27, R182, R27, !PT ;  /* 0x0000001bb61b7209 */ /* 0x000fe40007810000 */
[----:B------:R-:W-:Y:S01]  /*2f90*/  FMNMX.FTZ R31, R187, R22, !PT ;  /* 0x00000016bb1f7209 */ /* 0x000fe20007810000 */
[----:B------:R-:W1:Y:S01]  /*2fa0*/  MUFU.TANH R62, R62 ;  /* 0x0000003e003e7308 */ /* 0x000e620000002400 */
[----:B--2---:R-:W-:Y:S02]  /*2fb0*/  FSEL R162, R64, -INF , P6 ;  /* 0xff80000040a27808 */ /* 0x004fe40003000000 */
[----:B------:R-:W-:Y:S02]  /*2fc0*/  FMNMX.FTZ R27, R166, R27, !PT ;  /* 0x0000001ba61b7209 */ /* 0x000fe40007810000 */
[----:B------:R-:W-:Y:S02]  /*2fd0*/  FMNMX.FTZ R31, R162, R31, !PT ;  /* 0x0000001fa21f7209 */ /* 0x000fe40007810000 */
[----:B------:R-:W-:Y:S01]  /*2fe0*/  FMNMX.FTZ R27, R168, R27, !PT ;  /* 0x0000001ba81b7209 */ /* 0x000fe20007810000 */
[----:B------:R-:W2:Y:S01]  /*2ff0*/  MUFU.TANH R68, R68 ;  /* 0x0000004400447308 */ /* 0x000ea20000002400 */
[----:B0-----:R-:W-:-:S04]  /*3000*/  FSEL R170, R65, -INF , P1 ;  /* 0xff80000041aa7808 */ /* 0x001fc80000800000 */
[----:B------:R-:W-:-:S03]  /*3010*/  FMNMX.FTZ R20, R170, R31, !PT ;  /* 0x0000001faa147209 */ /* 0x000fc60007810000 */
[----:B------:R-:W0:Y:S01]  /*3020*/  MUFU.TANH R63, R63 ;  /* 0x0000003f003f7308 */ /* 0x000e220000002400 */
[----:B-1----:R-:W-:-:S04]  /*3030*/  FSEL R188, R62, -INF , P4 ;  /* 0xff8000003ebc7808 */ /* 0x002fc80002000000 */
[----:B------:R-:W-:-:S03]  /*3040*/  FMNMX.FTZ R27, R188, R27, !PT ;  /* 0x0000001bbc1b7209 */ /* 0x000fc60007810000 */
[----:B------:R-:W1:Y:S01]  /*3050*/  MUFU.TANH R66, R66 ;  /* 0x0000004200427308 */ /* 0x000e620000002400 */
[----:B--2---:R-:W-:-:S04]  /*3060*/  FSEL R171, R68, -INF , P2 ;  /* 0xff80000044ab7808 */ /* 0x004fc80001000000 */
        /* <DEDUP_REMOVED lines=12> */
[----:B------:R-:W-:Y:S02]  /*3130*/  FMNMX.FTZ R31, R172, R31, !PT ;  /* 0x0000001fac1f7209 */ /* 0x000fe40007810000 */
[----:B-1----:R-:W-:-:S03]  /*3140*/  FSEL R175, R70, -INF , P2 ;  /* 0xff80000046af7808 */ /* 0x002fc60001000000 */
[----:B------:R-:W0:Y:S01]  /*3150*/  SHFL.BFLY PT, R22, R31, 0x2, 0x1f ;  /* 0x0c401f001f167f89 */ /* 0x000e2200000e0000 */
[----:B------:R-:W-:Y:S02]  /*3160*/  FMNMX.FTZ R27, R175, R20, !PT ;  /* 0x00000014af1b7209 */ /* 0x000fe40007810000 */
[----:B--2---:R-:W-:-:S04]  /*3170*/  FSEL R176, R71, -INF , P3 ;  /* 0xff80000047b07808 */ /* 0x004fc80001800000 */
[----:B------:R-:W-:-:S05]  /*3180*/  FMNMX.FTZ R27, R176, R27, !PT ;  /* 0x0000001bb01b7209 */ /* 0x000fca0007810000 */
[----:B------:R-:W1:Y:S01]  /*3190*/  SHFL.BFLY PT, R20, R27, 0x2, 0x1f ;  /* 0x0c401f001b147f89 */ /* 0x000e6200000e0000 */
[----:B0-----:R-:W-:-:S05]  /*31a0*/  FMNMX.FTZ R22, R31, R22, !PT ;  /* 0x000000161f167209 */ /* 0x001fca0007810000 */
[----:B------:R-:W0:Y:S01]  /*31b0*/  SHFL.BFLY PT, R189, R22, 0x1, 0x1f ;  /* 0x0c201f0016bd7f89 */ /* 0x000e2200000e0000 */
[----:B-1----:R-:W-:-:S05]  /*31c0*/  FMNMX.FTZ R31, R27, R20, !PT ;  /* 0x000000141b1f7209 */ /* 0x002fca0007810000 */
[----:B------:R-:W1:Y:S01]  /*31d0*/  SHFL.BFLY PT, R196, R31, 0x1, 0x1f ;  /* 0x0c201f001fc47f89 */ /* 0x000e6200000e0000 */
[----:B0-----:R-:W-:Y:S01]  /*31e0*/  FMNMX.FTZ R189, R22, R189, !PT ;  /* 0x000000bd16bd7209 */ /* 0x001fe20007810000 */
[----:B------:R0:W-:Y:S06]  /*31f0*/  BAR.ARV R157, 0x100 ;  /* 0x0004009d0000751d */ /* 0x0001ec0000002000 */
[C---:B------:R-:W-:Y:S01]  /*3200*/  FMUL.FTZ R178, R189.reuse, UR6 ;  /* 0x00000006bdb27c20 */ /* 0x040fe20008410000 */
[----:B------:R-:W-:-:S04]  /*3210*/  FSETP.NEU.FTZ.AND P1, PT, R189, -INF , PT ;  /* 0xff800000bd00780b */ /* 0x000fc80003f3d000 */
[----:B------:R-:W-:Y:S02]  /*3220*/  FSEL R178, R178, RZ, P1 ;  /* 0x000000ffb2b27208 */ /* 0x000fe40000800000 */
[----:B-1----:R-:W-:-:S03]  /*3230*/  FMNMX.FTZ R196, R31, R196, !PT ;  /* 0x000000c41fc47209 */ /* 0x002fc60007810000 */
[--C-:B------:R-:W-:Y:S01]  /*3240*/  FFMA.FTZ R20, R21, UR6, -R178.reuse ;  /* 0x0000000615147c23 */ /* 0x100fe200080108b2 */
[--C-:B------:R-:W-:Y:S01]  /*3250*/  FFMA.FTZ R22, R23, UR6, -R178.reuse ;  /* 0x0000000617167c23 */ /* 0x100fe200080108b2 */
[--C-:B------:R-:W-:Y:S01]  /*3260*/  FFMA.FTZ R21, R25, UR6, -R178.reuse ;  /* 0x0000000619157c23 */ /* 0x100fe200080108b2 */
[C---:B------:R-:W-:Y:S01]  /*3270*/  FSETP.NEU.FTZ.AND P1, PT, R196.reuse, -INF , PT ;  /* 0xff800000c400780b */ /* 0x040fe20003f3d000 */
[----:B------:R-:W-:Y:S01]  /*3280*/  FMUL.FTZ R177, R196, UR6 ;  /* 0x00000006c4b17c20 */ /* 0x000fe20008410000 */
[--C-:B------:R-:W-:Y:S01]  /*3290*/  FFMA.FTZ R23, R29, UR6, -R178.reuse ;  /* 0x000000061d177c23 */ /* 0x100fe200080108b2 */
[----:B------:R-:W-:Y:S01]  /*32a0*/  MUFU.EX2 R20, R20 ;  /* 0x0000001400147308 */ /* 0x000fe20000000800 */
[--C-:B------:R-:W-:Y:S01]  /*32b0*/  FFMA.FTZ R184, R191, UR6, -R178.reuse ;  /* 0x00000006bfb87c23 */ /* 0x100fe200080108b2 */
[--C-:B------:R-:W-:Y:S01]  /*32c0*/  FFMA.FTZ R191, R193, UR6, -R178.reuse ;  /* 0x00000006c1bf7c23 */ /* 0x100fe200080108b2 */
[----:B------:R-:W-:Y:S01]  /*32d0*/  FSEL R177, R177, RZ, P1 ;  /* 0x000000ffb1b17208 */ /* 0x000fe20000800000 */
[--C-:B------:R-:W-:Y:S01]  /*32e0*/  FFMA.FTZ R186, R195, UR6, -R178.reuse ;  /* 0x00000006c3ba7c23 */ /* 0x100fe200080108b2 */
[----:B------:R-:W-:Y:S01]  /*32f0*/  ISETP.NE.AND P1, PT, R72, RZ, PT ;  /* 0x000000ff4800720c */ /* 0x000fe20003f25270 */
        /* <DEDUP_REMOVED lines=11> */
[----:B------:R-:W-:Y:S01]  /*33b0*/  FFMA.FTZ R198, R199, UR6, -R178 ;  /* 0x00000006c7c67c23 */ /* 0x000fe200080108b2 */
[----:B------:R-:W-:-:S02]  /*33c0*/  @!P1 VIADD R24, R160, 0x32440 ;  /* 0x00032440a0189836 */ /* 0x000fc40000000000 */
[--C-:B------:R-:W-:Y:S01]  /*33d0*/  FFMA.FTZ R199, R201, UR6, -R178.reuse ;  /* 0x00000006c9c77c23 */ /* 0x100fe200080108b2 */
[----:B------:R-:W-:Y:S01]  /*33e0*/  MUFU.EX2 R22, R22 ;  /* 0x0000001600167308 */ /* 0x000fe20000000800 */
[--C-:B------:R-:W-:Y:S01]  /*33f0*/  FFMA.FTZ R200, R203, UR6, -R178.reuse ;  /* 0x00000006cbc87c23 */ /* 0x100fe200080108b2 */
[----:B------:R-:W-:Y:S01]  /*3400*/  FFMA.FTZ R201, R205, UR6, -R178 ;  /* 0x00000006cdc97c23 */ /* 0x000fe200080108b2 */
[----:B------:R-:W-:Y:S01]  /*3410*/  @!P1 PRMT R24, RZ, 0x654, R24 ;  /* 0x00000654ff189816 */ /* 0x000fe20000000018 */
[--C-:B------:R-:W-:Y:S01]  /*3420*/  FFMA.FTZ R203, R204, UR6, -R177.reuse ;  /* 0x00000006cccb7c23 */ /* 0x100fe200080108b1 */
[--C-:B------:R-:W-:Y:S01]  /*3430*/  FFMA.FTZ R204, R208, UR6, -R177.reuse ;  /* 0x00000006d0cc7c23 */ /* 0x100fe200080108b1 */
[--C-:B------:R-:W-:Y:S01]  /*3440*/  FFMA.FTZ R205, R210, UR6, -R177.reuse ;  /* 0x00000006d2cd7c23 */ /* 0x100fe200080108b1 */
[----:B------:R2:W-:Y:S01]  /*3450*/  @!P1 SYNCS.ARRIVE.TRANS64.RED.A1T0 RZ, [R24+URZ], RZ ;  /* 0x000000ff18ff99a7 */ /* 0x0005e2000810043f */
[----:B------:R-:W3:Y:S01]  /*3460*/  MUFU.EX2 R23, R23 ;  /* 0x0000001700177308 */ /* 0x000ee20000000800 */
[----:B-1----:R-:W-:Y:S01]  /*3470*/  F2FP.BF16.F32.PACK_AB R152, R21, R20 ;  /* 0x000000141598723e */ /* 0x002fe200000010ff */
        /* <DEDUP_REMOVED lines=15> */
[----:B---3--:R-:W-:Y:S01]  /*3570*/  F2FP.BF16.F32.PACK_AB R154, R23, R22 ;  /* 0x00000016179a723e */ /* 0x008fe200000010ff */
        /* <DEDUP_REMOVED lines=10> */
[----:B------:R-:W-:Y:S01]  /*3620*/  FFMA.FTZ R162, R162, UR6, -R178 ;  /* 0x00000006a2a27c23 */ /* 0x000fe200080108b2 */
[----:B------:R-:W-:Y:S01]  /*3630*/  FFMA.FTZ R175, R176, UR6, -R177 ;  /* 0x00000006b0af7c23 */ /* 0x000fe200080108b1 */
[----:B------:R-:W-:Y:S01]  /*3640*/  FADD.FTZ R21, R20, R21 ;  /* 0x0000001514157221 */ /* 0x000fe20000010000 */
[----:B------:R-:W-:Y:S01]  /*3650*/  @!P1 VIADD R160, R160, 0x32460 ;  /* 0x00032460a0a09836 */ /* 0x000fe20000000000 */
[----:B------:R-:W3:Y:S01]  /*3660*/  MUFU.EX2 R161, R161 ;  /* 0x000000a100a17308 */ /* 0x000ee20000000800 */
[----:B-1----:R-:W-:Y:S01]  /*3670*/  F2FP.BF16.F32.PACK_AB R153, R159, R156 ;  /* 0x0000009c9f99723e */ /* 0x002fe200000010ff */
[----:B------:R-:W-:Y:S01]  /*3680*/  FADD.FTZ R159, R156, R159 ;  /* 0x0000009f9c9f7221 */ /* 0x000fe20000010000 */
[----:B------:R-:W-:Y:S01]  /*3690*/  FADD.FTZ R22, R22, R21 ;  /* 0x0000001516167221 */ /* 0x000fe20000010000 */
[----:B------:R-:W-:-:S03]  /*36a0*/  @!P1 PRMT R160, RZ, 0x654, R160 ;  /* 0x00000654ffa09816 */ /* 0x000fc600000000a0 */
[----:B------:R-:W-:Y:S01]  /*36b0*/  FADD.FTZ R23, R23, R22 ;  /* 0x0000001617177221 */ /* 0x000fe20000010000 */
[----:B------:R-:W-:Y:S08]  /*36c0*/  MUFU.EX2 R184, R184 ;  /* 0x000000b800b87308 */ /* 0x000ff00000000800 */
[----:B------:R-:W1:Y:S01]  /*36d0*/  MUFU.EX2 R191, R191 ;  /* 0x000000bf00bf7308 */ /* 0x000e620000000800 */
[----:B---3--:R-:W-:Y:S01]  /*36e0*/  F2FP.BF16.F32.PACK_AB R155, R161, R158 ;  /* 0x0000009ea19b723e */ /* 0x008fe200000010ff */
[----:B------:R0:W-:Y:S01]  /*36f0*/  BAR.SYNC.DEFER_BLOCKING R15, 0x100 ;  /* 0x0004000f0000751d */ /* 0x0001e20000010000 */
[----:B------:R-:W-:-:S04]  /*3700*/  FADD.FTZ R158, R158, R159 ;  /* 0x0000009f9e9e7221 */ /* 0x000fc80000010000 */
[----:B------:R-:W-:Y:S01]  /*3710*/  FADD.FTZ R161, R161, R158 ;  /* 0x0000009ea1a17221 */ /* 0x000fe20000010000 */
[----:B------:R-:W-:Y:S08]  /*3720*/  MUFU.EX2 R186, R186 ;  /* 0x000000ba00ba7308 */ /* 0x000ff00000000800 */
[----:B------:R-:W-:Y:S08]  /*3730*/  MUFU.EX2 R193, R193 ;  /* 0x000000c100c17308 */ /* 0x000ff00000000800 */
[----:B------:R-:W-:Y:S01]  /*3740*/  MUFU.EX2 R192, R192 ;  /* 0x000000c000c07308 */ /* 0x000fe20000000800 */
[----:B--2---:R-:W-:-:S06]  /*3750*/  WARPGROUP.ARRIVE ;  /* 0x00000000000079c5 */ /* 0x004fcc0000000000 */
[----:B------:R-:W-:Y:S01]  /*3760*/  HGMMA.64x256x16.F32.BF16 R24, R152, gdesc[UR8].tnspB, RZ, !UPT, gsb0 ;  /* 0x43e0000898187df0 */ /* 0x000fe2000c0018ff */
[----:B------:R-:W2:Y:S01]  /*3770*/  MUFU.EX2 R195, R195 ;  /* 0x000000c300c37308 */ /* 0x000ea20000000800 */
[----:B------:R-:W-:Y:S01]  /*3780*/  UIADD3 UR10, UR7, 0x80, URZ ;  /* 0x00000080070a7890 */ /* 0x000fe2000fffe03f */
[----:B------:R-:W-:-:S06]  /*3790*/  UMOV UR11, 0x40000040 ;  /* 0x40000040000b7882 */ /* 0x000fcc0000000000 */
[----:B------:R-:W-:Y:S08]  /*37a0*/  MUFU.EX2 R194, R194 ;  /* 0x000000c200c27308 */ /* 0x000ff00000000800 */
[----:B------:R-:W3:Y:S08]  /*37b0*/  MUFU.EX2 R197, R197 ;  /* 0x000000c500c57308 */ /* 0x000ef00000000800 */
[----:B------:R-:W-:Y:S08]  /*37c0*/  MUFU.EX2 R198, R198 ;  /* 0x000000c600c67308 */ /* 0x000ff00000000800 */
[----:B------:R-:W4:Y:S08]  /*37d0*/  MUFU.EX2 R199, R199 ;  /* 0x000000c700c77308 */ /* 0x000f300000000800 */
[----:B------:R-:W-:Y:S08]  /*37e0*/  MUFU.EX2 R200, R200 ;  /* 0x000000c800c87308 */ /* 0x000ff00000000800 */
[----:B------:R-:W-:Y:S08]  /*37f0*/  MUFU.EX2 R201, R201 ;  /* 0x000000c900c97308 */ /* 0x000ff00000000800 */
[----:B------:R-:W-:Y:S08]  /*3800*/  MUFU.EX2 R203, R203 ;  /* 0x000000cb00cb7308 */ /* 0x000ff00000000800 */
[----:B------:R-:W5:Y:S08]  /*3810*/  MUFU.EX2 R204, R204 ;  /* 0x000000cc00cc7308 */ /* 0x000f700000000800 */
[----:B------:R-:W-:Y:S08]  /*3820*/  MUFU.EX2 R205, R205 ;  /* 0x000000cd00cd7308 */ /* 0x000ff00000000800 */
[----:B------:R-:W0:Y:S08]  /*3830*/  MUFU.EX2 R206, R206 ;  /* 0x000000ce00ce7308 */ /* 0x000e300000000800 */
[----:B------:R-:W-:Y:S08]  /*3840*/  MUFU.EX2 R179, R179 ;  /* 0x000000b300b37308 */ /* 0x000ff00000000800 */
[----:B------:R-:W0:Y:S08]  /*3850*/  MUFU.EX2 R208, R208 ;  /* 0x000000d000d07308 */ /* 0x000e300000000800 */
[----:B------:R-:W-:Y:S08]  /*3860*/  MUFU.EX2 R165, R165 ;  /* 0x000000a500a57308 */ /* 0x000ff00000000800 */
[----:B------:R-:W-:Y:S08]  /*3870*/  MUFU.EX2 R210, R210 ;  /* 0x000000d200d27308 */ /* 0x000ff00000000800 */
[----:B------:R-:W-:Y:S08]  /*3880*/  MUFU.EX2 R163, R163 ;  /* 0x000000a300a37308 */ /* 0x000ff00000000800 */
[----:B------:R-:W0:Y:S08]  /*3890*/  MUFU.EX2 R164, R164 ;  /* 0x000000a400a47308 */ /* 0x000e300000000800 */
        /* <DEDUP_REMOVED lines=16> */
[----:B------:R-:W-:Y:S01]  /*39a0*/  MUFU.EX2 R174, R174 ;  /* 0x000000ae00ae7308 */ /* 0x000fe20000000800 */
[----:B------:R-:W-:-:S02]  /*39b0*/  WARPGROUP.DEPBAR.LE gsb0, 0x0 ;  /* 0x00008000000079c5 */ /* 0x000fc40000010000 */
[----:B-1----:R-:W-:-:S05]  /*39c0*/  F2FP.BF16.F32.PACK_AB R152, R191, R184 ;  /* 0x000000b8bf98723e */ /* 0x002fca00000010ff */
[----:B------:R-:W1:Y:S01]  /*39d0*/  MUFU.EX2 R175, R175 ;  /* 0x000000af00af7308 */ /* 0x000e620000000800 */
[----:B--2---:R-:W-:Y:S01]  /*39e0*/  F2FP.BF16.F32.PACK_AB R153, R195, R192 ;  /* 0x000000c0c399723e */ /* 0x004fe200000010ff */
[----:B------:R-:W-:Y:S01]  /*39f0*/  FADD.FTZ R184, R184, R23 ;  /* 0x00000017b8b87221 */ /* 0x000fe20000010000 */
[----:B------:R-:W-:Y:S01]  /*3a00*/  F2FP.BF16.F32.PACK_AB R154, R193, R186 ;  /* 0x000000bac19a723e */ /* 0x000fe200000010ff */
[----:B------:R-:W-:Y:S01]  /*3a10*/  FADD.FTZ R192, R192, R161 ;  /* 0x000000a1c0c07221 */ /* 0x000fe20000010000 */
[----:B---3--:R-:W-:Y:S01]  /*3a20*/  F2FP.BF16.F32.PACK_AB R155, R197, R194 ;  /* 0x000000c2c59b723e */ /* 0x008fe200000010ff */
[----:B------:R-:W-:Y:S02]  /*3a30*/  FADD.FTZ R191, R191, R184 ;  /* 0x000000b8bfbf7221 */ /* 0x000fe40000010000 */
[----:B------:R-:W-:Y:S01]  /*3a40*/  FADD.FTZ R195, R195, R192 ;  /* 0x000000c0c3c37221 */ /* 0x000fe20000010000 */
[----:B------:R-:W-:Y:S01]  /*3a50*/  WARPGROUP.ARRIVE ;  /* 0x00000000000079c5 */ /* 0x000fe20000000000 */
[----:B------:R-:W-:-:S02]  /*3a60*/  FADD.FTZ R186, R186, R191 ;  /* 0x000000bfbaba7221 */ /* 0x000fc40000010000 */
[----:B------:R-:W-:Y:S02]  /*3a70*/  FADD.FTZ R194, R194, R195 ;  /* 0x000000c3c2c27221 */ /* 0x000fe40000010000 */
[----:B------:R-:W-:Y:S01]  /*3a80*/  FADD.FTZ R193, R193, R186 ;  /* 0x000000bac1c17221 */ /* 0x000fe20000010000 */
[----:B------:R-:W-:Y:S01]  /*3a90*/  HGMMA.64x256x16.F32.BF16 R24, R152, gdesc[UR8].tnspB, R24, gsb0 ;  /* 0x43e0000898187df0 */ /* 0x000fe20008001818 */
[----:B------:R-:W-:Y:S01]  /*3aa0*/  UIADD3 UR10, UR7, 0x100, URZ ;  /* 0x00000100070a7890 */ /* 0x000fe2000fffe03f */
[----:B------:R-:W-:Y:S01]  /*3ab0*/  FADD.FTZ R194, R197, R194 ;  /* 0x000000c2c5c27221 */ /* 0x000fe20000010000 */
[----:B------:R-:W-:Y:S01]  /*3ac0*/  UMOV UR11, 0x40000040 ;  /* 0x40000040000b7882 */ /* 0x000fe20000000000 */
[----:B------:R-:W-:Y:S02]  /*3ad0*/  WARPGROUP.DEPBAR.LE gsb0, 0x0 ;  /* 0x00008000000079c5 */ /* 0x000fe40000010000 */
[----:B----4-:R-:W-:Y:S01]  /*3ae0*/  F2FP.BF16.F32.PACK_AB R152, R199, R198 ;  /* 0x000000c6c798723e */ /* 0x010fe200000010ff */
[----:B------:R-:W-:Y:S01]  /*3af0*/  FADD.FTZ R198, R198, R193 ;  /* 0x000000c1c6c67221 */ /* 0x000fe20000010000 */
[----:B-----5:R-:W-:Y:S01]  /*3b00*/  F2FP.BF16.F32.PACK_AB R153, R204, R203 ;  /* 0x000000cbcc99723e */ /* 0x020fe200000010ff */
[----:B------:R-:W-:Y:S01]  /*3b10*/  FADD.FTZ R203, R203, R194 ;  /* 0x000000c2cbcb7221 */ /* 0x000fe20000010000 */
[----:B------:R-:W-:Y:S01]  /*3b20*/  F2FP.BF16.F32.PACK_AB R154, R201, R200 ;  /* 0x000000c8c99a723e */ /* 0x000fe200000010ff */
[----:B------:R-:W-:Y:S01]  /*3b30*/  FADD.FTZ R199, R199, R198 ;  /* 0x000000c6c7c77221 */ /* 0x000fe20000010000 */
[----:B0-----:R-:W-:Y:S01]  /*3b40*/  F2FP.BF16.F32.PACK_AB R155, R206, R205 ;  /* 0x000000cdce9b723e */ /* 0x001fe200000010ff */
[----:B------:R-:W-:-:S02]  /*3b50*/  FADD.FTZ R204, R204, R203 ;  /* 0x000000cbcccc7221 */ /* 0x000fc40000010000 */
[----:B------:R-:W-:Y:S01]  /*3b60*/  FADD.FTZ R200, R200, R199 ;  /* 0x000000c7c8c87221 */ /* 0x000fe20000010000 */
[----:B------:R-:W-:Y:S01]  /*3b70*/  WARPGROUP.ARRIVE ;  /* 0x00000000000079c5 */ /* 0x000fe20000000000 */
[----:B------:R-:W-:Y:S02]  /*3b80*/  FADD.FTZ R205, R205, R204 ;  /* 0x000000cccdcd7221 */ /* 0x000fe40000010000 */
[----:B------:R-:W-:Y:S02]  /*3b90*/  FADD.FTZ R200, R201, R200 ;  /* 0x000000c8c9c87221 */ /* 0x000fe40000010000 */
[----:B------:R-:W-:-:S07]  /*3ba0*/  FADD.FTZ R206, R206, R205 ;  /* 0x000000cdcece7221 */ /* 0x000fce0000010000 */
[----:B------:R-:W-:Y:S01]  /*3bb0*/  HGMMA.64x256x16.F32.BF16 R24, R152, gdesc[UR8].tnspB, R24, gsb0 ;  /* 0x43e0000898187df0 */ /* 0x000fe20008001818 */
[----:B------:R-:W-:Y:S01]  /*3bc0*/  UIADD3 UR10, UR7, 0x180, URZ ;  /* 0x00000180070a7890 */ /* 0x000fe2000fffe03f */
[----:B------:R-:W-:Y:S01]  /*3bd0*/  UMOV UR11, 0x40000040 ;  /* 0x40000040000b7882 */ /* 0x000fe20000000000 */
[----:B------:R-:W-:Y:S02]  /*3be0*/  WARPGROUP.DEPBAR.LE gsb0, 0x0 ;  /* 0x00008000000079c5 */ /* 0x000fe40000010000 */
[----:B------:R-:W-:Y:S01]  /*3bf0*/  F2FP.BF16.F32.PACK_AB R152, R208, R179 ;  /* 0x000000b3d098723e */ /* 0x000fe200000010ff */
[----:B------:R-:W-:Y:S01]  /*3c00*/  FADD.FTZ R179, R179, R200 ;  /* 0x000000c8b3b37221 */ /* 0x000fe20000010000 */
[----:B------:R-:W-:Y:S01]  /*3c10*/  F2FP.BF16.F32.PACK_AB R153, R164, R163 ;  /* 0x000000a3a499723e */ /* 0x000fe200000010ff */
[----:B------:R-:W-:Y:S01]  /*3c20*/  FADD.FTZ R163, R163, R206 ;  /* 0x000000cea3a37221 */ /* 0x000fe20000010000 */
[----:B------:R-:W-:Y:S01]  /*3c30*/  F2FP.BF16.F32.PACK_AB R154, R210, R165 ;  /* 0x000000a5d29a723e */ /* 0x000fe200000010ff */
[----:B------:R-:W-:Y:S01]  /*3c40*/  FADD.FTZ R208, R208, R179 ;  /* 0x000000b3d0d07221 */ /* 0x000fe20000010000 */
[----:B------:R-:W-:Y:S01]  /*3c50*/  F2FP.BF16.F32.PACK_AB R155, R181, R180 ;  /* 0x000000b4b59b723e */ /* 0x000fe200000010ff */
[----:B------:R-:W-:-:S02]  /*3c60*/  FADD.FTZ R163, R164, R163 ;  /* 0x000000a3a4a37221 */ /* 0x000fc40000010000 */
[----:B------:R-:W-:Y:S01]  /*3c70*/  FADD.FTZ R165, R165, R208 ;  /* 0x000000d0a5a57221 */ /* 0x000fe20000010000 */
[----:B------:R-:W-:Y:S01]  /*3c80*/  WARPGROUP.ARRIVE ;  /* 0x00000000000079c5 */ /* 0x000fe20000000000 */
[----:B------:R-:W-:Y:S02]  /*3c90*/  FADD.FTZ R180, R180, R163 ;  /* 0x000000a3b4b47221 */ /* 0x000fe40000010000 */
[----:B------:R-:W-:Y:S02]  /*3ca0*/  FADD.FTZ R210, R210, R165 ;  /* 0x000000a5d2d27221 */ /* 0x000fe40000010000 */
[----:B------:R-:W-:-:S08]  /*3cb0*/  FADD.FTZ R181, R181, R180 ;  /* 0x000000b4b5b57221 */ /* 0x000fd00000010000 */
        /* <DEDUP_REMOVED lines=19> */
[----:B------:R-:W-:Y:S01]  /*3df0*/  R2UR UR7, R17 ;  /* 0x00000000110772ca */ /* 0x000fe200000e0000 */
[----:B------:R-:W-:-:S12]  /*3e00*/  UMOV UR11, 0x40000040 ;  /* 0x40000040000b7882 */ /* 0x000fd80000000000 */
[----:B------:R-:W-:-:S06]  /*3e10*/  UISETP.GE.AND UP0, UPT, UR60, UR7, UPT ;  /* 0x000000073c00728c */ /* 0x000fcc000bf06270 */
[----:B------:R-:W-:Y:S01]  /*3e20*/  PLOP3.LUT P2, PT, PT, PT, UP0, 0x80, 0x0 ;  /* 0x000000000000781c */ /* 0x000fe20003f4f008 */
[----:B------:R-:W-:Y:S02]  /*3e30*/  WARPGROUP.DEPBAR.LE gsb0, 0x0 ;  /* 0x00008000000079c5 */ /* 0x000fe40000010000 */
[----:B------:R-:W-:Y:S01]  /*3e40*/  F2FP.BF16.F32.PACK_AB R152, R187, R162 ;  /* 0x000000a2bb98723e */ /* 0x000fe200000010ff */
[----:B------:R-:W-:Y:S01]  /*3e50*/  FADD.FTZ R162, R162, R169 ;  /* 0x000000a9a2a27221 */ /* 0x000fe20000010000 */
[----:B------:R-:W-:Y:S01]  /*3e60*/  F2FP.BF16.F32.PACK_AB R153, R173, R172 ;  /* 0x000000acad99723e */ /* 0x000fe200000010ff */
[----:B------:R-:W-:Y:S01]  /*3e70*/  FADD.FTZ R172, R172, R185 ;  /* 0x000000b9acac7221 */ /* 0x000fe20000010000 */
[----:B------:R-:W-:Y:S01]  /*3e80*/  F2FP.BF16.F32.PACK_AB R154, R171, R170 ;  /* 0x000000aaab9a723e */ /* 0x000fe200000010ff */
[----:B------:R-:W-:Y:S01]  /*3e90*/  FADD.FTZ R187, R187, R162 ;  /* 0x000000a2bbbb7221 */ /* 0x000fe20000010000 */
[----:B-1----:R-:W-:Y:S01]  /*3ea0*/  F2FP.BF16.F32.PACK_AB R155, R175, R174 ;  /* 0x000000aeaf9b723e */ /* 0x002fe200000010ff */
[----:B------:R-:W-:-:S02]  /*3eb0*/  FADD.FTZ R173, R173, R172 ;  /* 0x000000acadad7221 */ /* 0x000fc40000010000 */
[----:B------:R-:W-:Y:S01]  /*3ec0*/  FADD.FTZ R20, R170, R187 ;  /* 0x000000bbaa147221 */ /* 0x000fe20000010000 */
[----:B------:R-:W-:Y:S01]  /*3ed0*/  WARPGROUP.ARRIVE ;  /* 0x00000000000079c5 */ /* 0x000fe20000000000 */
[----:B------:R-:W-:Y:S02]  /*3ee0*/  FADD.FTZ R174, R174, R173 ;  /* 0x000000adaeae7221 */ /* 0x000fe40000010000 */
[----:B------:R-:W-:Y:S02]  /*3ef0*/  FADD.FTZ R20, R171, R20 ;  /* 0x00000014ab147221 */ /* 0x000fe40000010000 */
[----:B------:R-:W-:Y:S01]  /*3f00*/  FADD.FTZ R21, R175, R174 ;  /* 0x000000aeaf157221 */ /* 0x000fe20000010000 */
[----:B------:R-:W-:Y:S03]  /*3f10*/  HGMMA.64x256x16.F32.BF16 R24, R152, gdesc[UR8].tnspB, R24, gsb0 ;  /* 0x43e0000898187df0 */ /* 0x000fe60008001818 */
[----:B------:R-:W-:-:S02]  /*3f20*/  WARPGROUP.DEPBAR.LE gsb0, 0x0 ;  /* 0x00008000000079c5 */ /* 0x000fc40000010000 */
[----:B------:R0:W-:Y:S01]  /*3f30*/  @!P1 SYNCS.ARRIVE.TRANS64.RED.A1T0 RZ, [R160+URZ], RZ ;  /* 0x000000ffa0ff99a7 */ /* 0x0001e2000810043f */
[----:B------:R-:W-:Y:S05]  /*3f40*/  @!P2 BRA `(.L_x_9217) ;  /* 0x0000002800d0a947 */ /* 0x000fea0003800000 */
[----:B------:R-:W-:Y:S01]  /*3f50*/  UMOV UR6, URZ ;  /* 0x0000003f00067c82 */ /* 0x000fe20008000000 */
[----:B------:R-:W-:Y:S01]  /*3f60*/  IMAD.MOV.U32 R23, RZ, RZ, R196 ;  /* 0x000000ffff177224 */ /* 0x000fe200078e00c4 */
[----:B------:R-:W-:Y:S01]  /*3f70*/  MOV R203, UR60 ;  /* 0x0000003c00cb7c02 */ /* 0x000fe20008000f00 */
[----:B------:R-:W-:Y:S01]  /*3f80*/  IMAD.MOV.U32 R22, RZ, RZ, R189 ;  /* 0x000000ffff167224 */ /* 0x000fe200078e00bd */
[----:B------:R-:W-:Y:S01]  /*3f90*/  UMOV UR60, URZ ;  /* 0x0000003f003c7c82 */ /* 0x000fe20008000000 */
[----:B------:R-:W-:Y:S01]  /*3fa0*/  IMAD.U32 R204, RZ, RZ, UR6 ;  /* 0x00000006ffcc7e24 */ /* 0x000fe2000f8e00ff */
[----:B------:R-:W-:-:S06]  /*3fb0*/  ULDC UR61, c[0x0][0xad0] ;  /* 0x0002b400003d7ab9 */ /* 0x000fcc0000000800 */
.L_x_9226:
[----:B------:R-:W-:Y:S01]  /*3fc0*/  R2UR UR6, R203 ;  /* 0x00000000cb0672ca */ /* 0x000fe200000e0000 */
[----:B------:R-:W-:Y:S01]  /*3fd0*/  UIADD3 UR60, UR60, 0x1, URZ ;  /* 0x000000013c3c7890 */ /* 0x000fe2000fffe03f */
[----:B------:R-:W-:Y:S02]  /*3fe0*/  R2UR UR7, R204 ;  /* 0x00000000cc0772ca */ /* 0x000fe400000e0000 */
[----:B------:R-:W-:Y:S01]  /*3ff0*/  R2UR UR10, R17 ;  /* 0x00000000110a72ca */ /* 0x000fe200000e0000 */
[----:B------:R-:W-:-:S04]  /*4000*/  UISETP.NE.AND UP0, UPT, UR60, 0x2, UPT ;  /* 0x000000023c00788c */ /* 0x000fc8000bf05270 */
[----:B------:R-:W-:-:S04]  /*4010*/  USEL UR60, UR60, URZ, UP0 ;  /* 0x0000003f3c3c7287 */ /* 0x000fc80008000000 */
[----:B------:R-:W-:Y:S01]  /*4020*/  IMAD.U32 R152, RZ, RZ, UR6 ;  /* 0x00000006ff987e24 */ /* 0x000fe2000f8e00ff */
[----:B------:R-:W-:-:S04]  /*4030*/  UIADD3 UR6, UR6, -0x1, URZ ;  /* 0xffffffff06067890 */ /* 0x000fc8000fffe03f */
[----:B------:R-:W-:Y:S02]  /*4040*/  ISETP.GT.AND P2, PT, R152, UR10, PT ;  /* 0x0000000a98007c0c */ /* 0x000fe4000bf44270 */
[----:B------:R-:W-:Y:S01]  /*4050*/  IMAD.U32 R203, RZ, RZ, UR6 ;  /* 0x00000006ffcb7e24 */ /* 0x000fe2000f8e00ff */
[----:B------:R-:W-:-:S04]  /*4060*/  USEL UR6, URZ, 0x1, UP0 ;  /* 0x000000013f067887 */ /* 0x000fc80008000000 */
[----:B------:R-:W-:-:S06]  /*4070*/  ULOP3.LUT UR7, UR7, UR6, URZ, 0x3c, !UPT ;  /* 0x0000000607077292 */ /* 0x000fcc000f8e3c3f */
[----:B------:R-:W-:Y:S01]  /*4080*/  IMAD.U32 R204, RZ, RZ, UR7 ;  /* 0x00000007ffcc7e24 */ /* 0x000fe2000f8e00ff */
[----:B-1----:R-:W-:Y:S06]  /*4090*/  @!P0 BRA `(.L_x_9218) ;  /* 0x0000000000048947 */ /* 0x002fec0003800000 */
[----:B------:R-:W-:Y:S01]  /*40a0*/  BPT.TRAP 0x1 ;  /* 0x000000040000795c */ /* 0x000fe20000300000 */
.L_x_9218:
[----:B------:R-:W-:Y:S02]  /*40b0*/  R2UR UR6, R16 ;  /* 0x00000000100672ca */ /* 0x000fe400000e0000 */
[----:B------:R-:W-:-:S11]  /*40c0*/  R2UR UR7, R204 ;  /* 0x00000000cc0772ca */ /* 0x000fd600000e0000 */
[----:B------:R-:W-:Y:S02]  /*40d0*/  ULEA UR6, UR60, UR6, 0x3 ;  /* 0x000000063c067291 */ /* 0x000fe4000f8e183f */
[----:B------:R-:W-:-:S04]  /*40e0*/  IMAD.U32 R200, RZ, RZ, UR7 ;  /* 0x00000007ffc87e24 */ /* 0x000fc8000f8e00ff */
[----:B------:R-:W-:Y:S01]  /*40f0*/  IMAD.U32 R212, RZ, RZ, UR6 ;  /* 0x00000006ffd47e24 */ /* 0x000fe2000f8e00ff */
[----:B------:R-:W-:-:S04]  /*4100*/  SHF.L.U32 R200, R200, 0x1f, RZ ;  /* 0x0000001fc8c87819 */ /* 0x000fc800000006ff */
[----:B------:R1:W2:Y:S01]  /*4110*/  SYNCS.PHASECHK.TRANS64.TRYWAIT P3, [UR6+0x32430], R200 ;  /* 0x032430c8ff0075a7 */ /* 0x0002a20008060146 */
[----:B------:R-:W-:Y:S05]  /*4120*/  @!P0 BRA `(.L_x_9219) ;  /* 0x0000000000048947 */ /* 0x000fea0003800000 */
[----:B------:R-:W-:Y:S01]  /*4130*/  BPT.TRAP 0x1 ;  /* 0x000000040000795c */ /* 0x000fe20000300000 */
.L_x_9219:
[----:B--2---:R-:W-:Y:S05]  /*4140*/  @P3 BRA `(.L_x_9220) ;  /* 0x00000000000c3947 */ /* 0x004fea0003800000 */
[----:B------:R-:W-:-:S13]  /*4150*/  R2UR UR6, R212 ;  /* 0x00000000d40672ca */ /* 0x000fda00000e0000 */
[----:B------:R-:W2:Y:S02]  /*4160*/  SYNCS.PHASECHK.TRANS64.TRYWAIT P3, [UR6+0x32430], R200 ;  /* 0x032430c8ff0075a7 */ /* 0x000ea40008060146 */
[----:B--2---:R-:W-:Y:S05]  /*4170*/  @!P3 BRA `(.L_x_9221) ;  /* 0x000000a40078b947 */ /* 0x004fea0003800000 */
.L_x_9220:
[----:B------:R-:W-:Y:S01]  /*4180*/  R2UR UR6, R0 ;  /* 0x00000000000672ca */ /* 0x000fe200000e0000 */
[----:B0-2---:R-:W-:Y:S01]  /*4190*/  WARPGROUP.ARRIVE ;  /* 0x00000000000079c5 */ /* 0x005fe20000000000 */
        /* <DEDUP_REMOVED lines=10> */
[----:B------:R-:W-:Y:S01]  /*4240*/  UIMAD UR6, UR60, 0x300, UR6 ;  /* 0x000003003c0678a4 */ /* 0x000fe2000f8e0206 */
[----:B------:R-:W-:Y:S02]  /*4250*/  R2UR UR16, R4 ;  /* 0x00000000041072ca */ /* 0x000fe400000e0000 */
[----:B------:R-:W-:Y:S01]  /*4260*/  R2UR UR17, R5 ;  /* 0x00000000051172ca */ /* 0x000fe200000e0000 */
[----:B------:R-:W-:Y:S01]  /*4270*/  UIADD3 UR7, UR6, 0x2, URZ ;  /* 0x0000000206077890 */ /* 0x000fe2000fffe03f */
[----:B------:R-:W-:Y:S02]  /*4280*/  MOV R208, UR13 ;  /* 0x0000000d00d07c02 */ /* 0x000fe40008000f00 */
[----:B------:R-:W-:Y:S01]  /*4290*/  UMOV UR22, UR6 ;  /* 0x0000000600167c82 */ /* 0x000fe20008000000 */
[----:B------:R-:W-:Y:S01]  /*42a0*/  MOV R209, UR12 ;  /* 0x0000000c00d17c02 */ /* 0x000fe20008000f00 */
[----:B------:R-:W-:Y:S01]  /*42b0*/  HGMMA.64x96x16.F32.BF16 R152, gdesc[UR20], RZ, !UPT, gsb0 ;  /* 0x01600000149879f0 */ /* 0x000fe2000c0018ff */
[----:B------:R-:W-:Y:S01]  /*42c0*/  R2UR UR12, R6 ;  /* 0x00000000060c72ca */ /* 0x000fe200000e0000 */
[----:B------:R-:W-:Y:S01]  /*42d0*/  UMOV UR18, UR7 ;  /* 0x0000000700127c82 */ /* 0x000fe20008000000 */
[----:B------:R-:W-:Y:S01]  /*42e0*/  R2UR UR13, R7 ;  /* 0x00000000070d72ca */ /* 0x000fe200000e0000 */
[----:B------:R-:W-:Y:S01]  /*42f0*/  UIADD3 UR7, UR6, 0x4, URZ ;  /* 0x0000000406077890 */ /* 0x000fe2000fffe03f */
[----:B------:R-:W-:Y:S01]  /*4300*/  MOV R210, UR9 ;  /* 0x0000000900d27c02 */ /* 0x000fe20008000f00 */
[----:B------:R-:W-:Y:S01]  /*4310*/  UIADD3 UR6, UR6, 0x6, URZ ;  /* 0x0000000606067890 */ /* 0x000fe2000fffe03f */
[----:B------:R-:W-:-:S02]  /*4320*/  MOV R211, UR8 ;  /* 0x0000000800d37c02 */ /* 0x000fc40008000f00 */
[----:B------:R-:W-:Y:S02]  /*4330*/  R2UR UR8, R8 ;  /* 0x00000000080872ca */ /* 0x000fe400000e0000 */
[----:B------:R-:W-:Y:S01]  /*4340*/  UMOV UR14, UR7 ;  /* 0x00000007000e7c82 */ /* 0x000fe20008000000 */
[----:B------:R-:W-:Y:S01]  /*4350*/  R2UR UR9, R9 ;  /* 0x00000000090972ca */ /* 0x000fe200000e0000 */
[----:B------:R-:W-:Y:S01]  /*4360*/  UMOV UR10, UR6 ;  /* 0x00000006000a7c82 */ /* 0x000fe20008000000 */
        /* <DEDUP_REMOVED lines=18> */
[----:B------:R-:W-:-:S12]  /*4490*/  @!P0 BRA `(.L_x_9222) ;  /* 0x0000000000048947 */ /* 0x000fd80003800000 */
[----:B------:R-:W-:Y:S01]  /*44a0*/  BPT.TRAP 0x1 ;  /* 0x000000040000795c */ /* 0x000fe20000300000 */
.L_x_9222:
[----:B------:R-:W-:-:S13]  /*44b0*/  R2UR UR6, R212 ;  /* 0x00000000d40672ca */ /* 0x000fda00000e0000 */
[----:B------:R0:W2:Y:S01]  /*44c0*/  SYNCS.PHASECHK.TRANS64.TRYWAIT P3, [UR6+0x32450], R200 ;  /* 0x032450c8ff0075a7 */ /* 0x0000a20008060146 */
[----:B------:R-:W-:Y:S05]  /*44d0*/  @!P0 BRA `(.L_x_9223) ;  /* 0x0000000000048947 */ /* 0x000fea0003800000 */
[----:B------:R-:W-:Y:S01]  /*44e0*/  BPT.TRAP 0x1 ;  /* 0x000000040000795c */ /* 0x000fe20000300000 */
.L_x_9223:
[----:B--2---:R-:W-:Y:S05]  /*44f0*/  @P3 BRA `(.L_x_9224) ;  /* 0x00000000000c3947 */ /* 0x004fea0003800000 */
[----:B------:R-:W-:-:S13]  /*4500*/  R2UR UR6, R212 ;  /* 0x00000000d40672ca */ /* 0x000fda00000e0000 */
[----:B------:R-:W2:Y:S02]  /*4510*/  SYNCS.PHASECHK.TRANS64.TRYWAIT P3, [UR6+0x32450], R200 ;  /* 0x032450c8ff0075a7 */ /* 0x000ea40008060146 */
[----:B--2---:R-:W-:Y:S05]  /*4520*/  @!P3 BRA `(.L_x_9225) ;  /* 0x000000a000a8b947 */ /* 0x004fea0003800000 */
.L_x_9224:
[----:B------:R-:W-:Y:S01]  /*4530*/  R2UR UR6, R14 ;  /* 0x000000000e0672ca */ /* 0x000fe200000e0000 */
[----:B------:R-:W-:Y:S01]  /*4540*/  WARPGROUP.ARRIVE ;  /* 0x00000000000079c5 */ /* 0x000fe20000000000 */
[----:B012---:R-:W-:Y:S01]  /*4550*/  MOV R200, UR49 ;  /* 0x0000003100c87c02 */ /* 0x007fe20008000f00 */
[----:B------:R-:W-:Y:S01]  /*4560*/  UMOV UR51, 0x40000040 ;  /* 0x4000004000337882 */ /* 0x000fe20000000000 */
[----:B------:R-:W-:Y:S01]  /*4570*/  MOV R201, UR48 ;  /* 0x0000003000c97c02 */ /* 0x000fe20008000f00 */
        /* <DEDUP_REMOVED lines=8> */
[----:B------:R-:W-:Y:S01]  /*4600*/  UIMAD UR58, UR60, 0xc00, UR6 ;  /* 0x00000c003c3a78a4 */ /* 0x000fe2000f8e0206 */
[----:B------:R-:W-:Y:S01]  /*4610*/  R2UR UR52, R12 ;  /* 0x000000000c3472ca */ /* 0x000fe200000e0000 */
[----:B------:R-:W-:Y:S01]  /*4620*/  UMOV UR19, 0x40000040 ;  /* 0x4000004000137882 */ /* 0x000fe20000000000 */
[----:B------:R-:W-:Y:S01]  /*4630*/  R2UR UR53, R13 ;  /* 0x000000000d3572ca */ /* 0x000fe200000e0000 */
[----:B------:R-:W-:-:S02]  /*4640*/  UIADD3 UR6, UR58, 0x2, URZ ;  /* 0x000000023a067890 */ /* 0x000fc4000fffe03f */
[----:B------:R-:W-:Y:S02]  /*4650*/  UIADD3 UR10, UR58, 0x6, URZ ;  /* 0x000000063a0a7890 */ /* 0x000fe4000fffe03f */
[----:B------:R-:W-:Y:S01]  /*4660*/  UMOV UR50, UR58 ;  /* 0x0000003a00327c82 */ /* 0x000fe20008000000 */
[----:B------:R-:W-:Y:S01]  /*4670*/  UIADD3 UR14, UR58, 0x300, URZ ;  /* 0x000003003a0e7890 */ /* 0x000fe2000fffe03f */
[----:B------:R-:W-:Y:S01]  /*4680*/  HGMMA.64x96x16.F32.BF16 R152, gdesc[UR48], R152, gsb0 ;  /* 0x01600000309879f0 */ /* 0x000fe20008001898 */
[----:B------:R-:W-:Y:S01]  /*4690*/  UMOV UR54, UR6 ;  /* 0x0000000600367c82 */ /* 0x000fe20008000000 */
[----:B------:R-:W-:Y:S01]  /*46a0*/  UIADD3 UR6, UR58, 0x4, URZ ;  /* 0x000000043a067890 */ /* 0x000fe2000fffe03f */
[----:B------:R-:W-:Y:S01]  /*46b0*/  R2UR UR49, R200 ;  /* 0x00000000c83172ca */ /* 0x000fe200000e0000 */
[----:B------:R-:W-:Y:S01]  /*46c0*/  UIADD3 UR18, UR58, 0x302, URZ ;  /* 0x000003023a127890 */ /* 0x000fe2000fffe03f */
[----:B------:R-:W-:Y:S01]  /*46d0*/  R2UR UR48, R201 ;  /* 0x00000000c93072ca */ /* 0x000fe200000e0000 */
[----:B------:R-:W-:Y:S01]  /*46e0*/  UIADD3 UR22, UR58, 0x304, URZ ;  /* 0x000003043a167890 */ /* 0x000fe2000fffe03f */
[----:B------:R-:W-:Y:S01]  /*46f0*/  UMOV UR23, 0x40000040 ;  /* 0x4000004000177882 */ /* 0x000fe20000000000 */
        /* <DEDUP_REMOVED lines=14> */
[----:B------:R-:W-:Y:S01]  /*47e0*/  UMOV UR59, 0x40000040 ;  /* 0x40000040003b7882 */ /* 0x000fe20000000000 */
[----:B------:R-:W-:-:S02]  /*47f0*/  WARPGROUP.DEPBAR.LE gsb0, 0x0 ;  /* 0x00008000000079c5 */ /* 0x000fc40000010000 */
[----:B------:R-:W-:-:S06]  /*4800*/  WARPGROUP.ARRIVE ;  /* 0x00000000000079c5 */ /* 0x000fcc0000000000 */
[----:B------:R-:W-:Y:S01]  /*4810*/  HGMMA.64x96x16.F32.BF16 R152, gdesc[UR52], R152, gsb0 ;  /* 0x01600000349879f0 */ /* 0x000fe20008001898 */
[----:B------:R-:W-:Y:S01]  /*4820*/  R2UR UR53, R205 ;  /* 0x00000000cd3572ca */ /* 0x000fe200000e0000 */
[----:B------:R-:W-:Y:S01]  /*4830*/  UIADD3 UR54, UR58, 0x904, URZ ;  /* 0x000009043a367890 */ /* 0x000fe2000fffe03f */
[----:B------:R-:W-:Y:S01]  /*4840*/  R2UR UR52, R206 ;  /* 0x00000000ce3472ca */ /* 0x000fe200000e0000 */
[----:B------:R-:W-:Y:S01]  /*4850*/  UMOV UR55, 0x40000040 ;  /* 0x4000004000377882 */ /* 0x000fe20000000000 */
[----:B------:R-:W-:Y:S01]  /*4860*/  UIADD3 UR58, UR58, 0x906, URZ ;  /* 0x000009063a3a7890 */ /* 0x000fe2000fffe03f */
[----:B------:R-:W-:Y:S02]  /*4870*/  WARPGROUP.DEPBAR.LE gsb0, 0x0 ;  /* 0x00008000000079c5 */ /* 0x000fe40000010000 */
[----:B------:R-:W-:-:S06]  /*4880*/  WARPGROUP.ARRIVE ;  /* 0x00000000000079c5 */ /* 0x000fcc0000000000 */
[----:B------:R-:W-:Y:S01]  /*4890*/  HGMMA.64x96x16.F32.BF16 R152, gdesc[UR4], R152, gsb0 ;  /* 0x01600000049879f0 */ /* 0x000fe20008001898 */
[----:B------:R-:W-:Y:S01]  /*48a0*/  ULDC UR6, c[0x0][0xa80] ;  /* 0x0002a00000067ab9 */ /* 0x000fe20000000800 */
[----:B------:R-:W-:-:S13]  /*48b0*/  R2UR UR7, R202 ;  /* 0x00000000ca0772ca */ /* 0x000fda00000e0000 */
[----:B------:R-:W-:Y:S01]  /*48c0*/  UIMAD UR7, UR60, 0xc00, UR7 ;  /* 0x00000c003c0778a4 */ /* 0x000fe2000f8e0207 */
[----:B------:R-:W-:Y:S02]  /*48d0*/  WARPGROUP.DEPBAR.LE gsb0, 0x0 ;  /* 0x00008000000079c5 */ /* 0x000fe40000010000 */
[----:B------:R-:W-:-:S06]  /*48e0*/  WARPGROUP.ARRIVE ;  /* 0x00000000000079c5 */ /* 0x000fcc0000000000 */
[----:B------:R-:W-:Y:S01]  /*48f0*/  HGMMA.64x96x16.F32.BF16 R152, gdesc[UR8], R152, gsb0 ;  /* 0x01600000089879f0 */ /* 0x000fe20008001898 */
[----:B------:R-:W-:Y:S01]  /*4900*/  R2UR UR11, R212 ;  /* 0x00000000d40b72ca */ /* 0x000fe200000e0000 */
        /* <DEDUP_REMOVED lines=62> */
[----:B0-----:R-:W-:Y:S01]  /*4cf0*/  FMNMX.FTZ R185, R201, R22, !PT ;  /* 0x00000016c9b97209 */ /* 0x001fe20007810000 */
        /* <DEDUP_REMOVED lines=26> */
[----:B------:R-:W-:-:S03]  /*4ea0*/  FMUL.FTZ R198, R198, UR61 ;  /* 0x0000003dc6c67c20 */ /* 0x000fc60008410000 */
        /* <DEDUP_REMOVED lines=48> */
[----:B------:R-:W-:-:S06]  /*51b0*/  FMUL.FTZ R192, R196, UR61 ;  /* 0x0000003dc4c07c20 */ /* 0x000fcc0008410000 */
        /* <DEDUP_REMOVED lines=38> */
[----:B--2---:R-:W-:-:S05]  /*5420*/  FMNMX.FTZ R193, R194, R193, !PT ;  /* 0x000000c1c2c17209 */ /* 0x004fca0007810000 */
[----:B------:R-:W2:Y:S02]  /*5430*/  SHFL.BFLY PT, R208, R193, 0x2, 0x1f ;  /* 0x0c401f00c1d07f89 */ /* 0x000ea400000e0000 */
[----:B------:R-:W3:Y:S01]  /*5440*/  MUFU.TANH R207, R207 ;  /* 0x000000cf00cf7308 */ /* 0x000ee20000002400 */
[----:B0-----:R-:W-:-:S04]  /*5450*/  FMNMX.FTZ R189, R195, R196, !PT ;  /* 0x000000c4c3bd7209 */ /* 0x001fc80007810000 */
[----:B-1----:R-:W-:-:S04]  /*5460*/  FMNMX.FTZ R196, R198, R189, !PT ;  /* 0x000000bdc6c47209 */ /* 0x002fc80007810000 */
[----:B---3--:R-:W-:-:S05]  /*5470*/  FMNMX.FTZ R196, R207, R196, !PT ;  /* 0x000000c4cfc47209 */ /* 0x008fca0007810000 */
[----:B------:R-:W0:Y:S01]  /*5480*/  SHFL.BFLY PT, R197, R196, 0x2, 0x1f ;  /* 0x0c401f00c4c57f89 */ /* 0x000e2200000e0000 */
[----:B--2---:R-:W-:-:S05]  /*5490*/  FMNMX.FTZ R208, R193, R208, !PT ;  /* 0x000000d0c1d07209 */ /* 0x004fca0007810000 */
[----:B------:R-:W1:Y:S01]  /*54a0*/  SHFL.BFLY PT, R189, R208, 0x1, 0x1f ;  /* 0x0c201f00d0bd7f89 */ /* 0x000e6200000e0000 */
[----:B0-----:R-:W-:-:S05]  /*54b0*/  FMNMX.FTZ R199, R196, R197, !PT ;  /* 0x000000c5c4c77209 */ /* 0x001fca0007810000 */
[----:B------:R-:W0:Y:S01]  /*54c0*/  SHFL.BFLY PT, R210, R199, 0x1, 0x1f ;  /* 0x0c201f00c7d27f89 */ /* 0x000e2200000e0000 */
[----:B-1----:R-:W-:-:S05]  /*54d0*/  FMNMX.FTZ R189, R208, R189, !PT ;  /* 0x000000bdd0bd7209 */ /* 0x002fca0007810000 */
[C---:B------:R-:W-:Y:S01]  /*54e0*/  FADD.FTZ R22, -R189.reuse, R22 ;  /* 0x00000016bd167221 */ /* 0x040fe20000010100 */
[----:B------:R-:W-:-:S03]  /*54f0*/  FMUL.FTZ R209, R189, UR6 ;  /* 0x00000006bdd17c20 */ /* 0x000fc60008410000 */
[----:B------:R-:W-:Y:S01]  /*5500*/  FMUL.FTZ R193, R22, UR6 ;  /* 0x0000000616c17c20 */ /* 0x000fe20008410000 */
[--C-:B------:R-:W-:Y:S01]  /*5510*/  FFMA.FTZ R22, R201, UR6, -R209.reuse ;  /* 0x00000006c9167c23 */ /* 0x100fe200080108d1 */
[----:B------:R-:W-:Y:S02]  /*5520*/  IMAD.U32 R201, RZ, RZ, UR11 ;  /* 0x0000000bffc97e24 */ /* 0x000fe4000f8e00ff */
[--C-:B------:R-:W-:Y:S01]  /*5530*/  FFMA.FTZ R197, R152, UR6, -R209.reuse ;  /* 0x0000000698c57c23 */ /* 0x100fe200080108d1 */
[--C-:B------:R-:W-:Y:S01]  /*5540*/  FFMA.FTZ R155, R155, UR6, -R209.reuse ;  /* 0x000000069b9b7c23 */ /* 0x100fe200080108d1 */
[----:B------:R-:W-:Y:S01]  /*5550*/  UMOV UR11, 0x40000040 ;  /* 0x40000040000b7882 */ /* 0x000fe20000000000 */
[----:B------:R-:W-:Y:S01]  /*5560*/  @!P1 VIADD R152, R201, 0x32440 ;  /* 0x00032440c9989836 */ /* 0x000fe20000000000 */
[----:B------:R-:W1:Y:S01]  /*5570*/  MUFU.EX2 R193, R193 ;  /* 0x000000c100c17308 */ /* 0x000e620000000800 */
[--C-:B------:R-:W-:Y:S01]  /*5580*/  FFMA.FTZ R213, R158, UR6, -R209.reuse ;  /* 0x000000069ed57c23 */ /* 0x100fe200080108d1 */
[--C-:B------:R-:W-:Y:S01]  /*5590*/  FFMA.FTZ R158, R161, UR6, -R209.reuse ;  /* 0x00000006a19e7c23 */ /* 0x100fe200080108d1 */
[--C-:B------:R-:W-:Y:S01]  /*55a0*/  FFMA.FTZ R161, R163, UR6, -R209.reuse ;  /* 0x00000006a3a17c23 */ /* 0x100fe200080108d1 */
[----:B------:R-:W-:Y:S01]  /*55b0*/  @!P1 PRMT R152, RZ, 0x654, R152 ;  /* 0x00000654ff989816 */ /* 0x000fe20000000098 */
[--C-:B------:R-:W-:Y:S01]  /*55c0*/  FFMA.FTZ R156, R156, UR6, -R209.reuse ;  /* 0x000000069c9c7c23 */ /* 0x100fe200080108d1 */
[--C-:B------:R-:W-:Y:S01]  /*55d0*/  FFMA.FTZ R162, R162, UR6, -R209.reuse ;  /* 0x00000006a2a27c23 */ /* 0x100fe200080108d1 */
[----:B0-----:R-:W-:Y:S01]  /*55e0*/  FMNMX.FTZ R196, R199, R210, !PT ;  /* 0x000000d2c7c47209 */ /* 0x001fe20007810000 */
[--C-:B------:R-:W-:Y:S01]  /*55f0*/  FFMA.FTZ R210, R157, UR6, -R209.reuse ;  /* 0x000000069dd27c23 */ /* 0x100fe200080108d1 */
[----:B------:R-:W-:Y:S01]  /*5600*/  IADD3 R157, -R19, 0xb, RZ ;  /* 0x0000000b139d7810 */ /* 0x000fe20007ffe1ff */
[----:B------:R-:W-:Y:S01]  /*5610*/  MUFU.EX2 R22, R22 ;  /* 0x0000001600167308 */ /* 0x000fe20000000800 */
[----:B------:R-:W-:Y:S01]  /*5620*/  FFMA.FTZ R170, R170, UR6, -R209 ;  /* 0x00000006aaaa7c23 */ /* 0x000fe200080108d1 */
[C---:B------:R-:W-:Y:S01]  /*5630*/  FADD.FTZ R23, -R196.reuse, R23 ;  /* 0x00000017c4177221 */ /* 0x040fe20000010100 */
[----:B------:R-:W-:Y:S01]  /*5640*/  FMUL.FTZ R211, R196, UR6 ;  /* 0x00000006c4d37c20 */ /* 0x000fe20008410000 */
[----:B------:R2:W-:Y:S06]  /*5650*/  BAR.ARV R157, 0x100 ;  /* 0x0004009d0000751d */ /* 0x0005ec0000002000 */
[----:B------:R-:W-:Y:S01]  /*5660*/  FMUL.FTZ R208, R23, UR6 ;  /* 0x0000000617d07c20 */ /* 0x000fe20008410000 */
[--C-:B------:R-:W-:Y:S01]  /*5670*/  FFMA.FTZ R23, R154, UR6, -R211.reuse ;  /* 0x000000069a177c23 */ /* 0x100fe200080108d3 */
[--C-:B------:R-:W-:Y:S01]  /*5680*/  FFMA.FTZ R212, R153, UR6, -R211.reuse ;  /* 0x0000000699d47c23 */ /* 0x100fe200080108d3 */
[--C-:B------:R-:W-:Y:S01]  /*5690*/  FFMA.FTZ R200, R200, UR6, -R211.reuse ;  /* 0x00000006c8c87c23 */ /* 0x100fe200080108d3 */
[--C-:B------:R-:W-:Y:S01]  /*56a0*/  FFMA.FTZ R205, R205, UR6, -R211.reuse ;  /* 0x00000006cdcd7c23 */ /* 0x100fe200080108d3 */
[----:B------:R0:W-:Y:S01]  /*56b0*/  @!P1 SYNCS.ARRIVE.TRANS64.RED.A1T0 RZ, [R152+URZ], RZ ;  /* 0x000000ff98ff99a7 */ /* 0x0001e2000810043f */
        /* <DEDUP_REMOVED lines=136> */
[----:B0-----:R-:W-:Y:S01]  /*5f40*/  F2FP.BF16.F32.PACK_AB R152, R197, R22 ;  /* 0x00000016c598723e */ /* 0x001fe200000010ff */
[--C-:B------:R-:W-:Y:S01]  /*5f50*/  FFMA.FTZ R159, R159, UR6, -R211.reuse ;  /* 0x000000069f9f7c23 */ /* 0x100fe200080108d3 */
[----:B-1----:R-:W-:Y:S01]  /*5f60*/  F2FP.BF16.F32.PACK_AB R154, R210, R199 ;  /* 0x000000c7d29a723e */ /* 0x002fe200000010ff */
[--C-:B------:R-:W-:Y:S01]  /*5f70*/  FFMA.FTZ R160, R160, UR6, -R211.reuse ;  /* 0x00000006a0a07c23 */ /* 0x100fe200080108d3 */
[----:B----4-:R-:W-:Y:S01]  /*5f80*/  F2FP.BF16.F32.PACK_AB R153, R212, R23 ;  /* 0x00000017d499723e */ /* 0x010fe200000010ff */
[--C-:B------:R-:W-:Y:S01]  /*5f90*/  FFMA.FTZ R163, R165, UR6, -R211.reuse ;  /* 0x00000006a5a37c23 */ /* 0x100fe200080108d3 */
[----:B-----5:R-:W-:Y:S01]  /*5fa0*/  F2FP.BF16.F32.PACK_AB R155, R205, R200 ;  /* 0x000000c8cd9b723e */ /* 0x020fe200000010ff */
[----:B------:R2:W-:Y:S01]  /*5fb0*/  BAR.SYNC.DEFER_BLOCKING R15, 0x100 ;  /* 0x0004000f0000751d */ /* 0x0005e20000010000 */
[----:B------:R-:W-:Y:S01]  /*5fc0*/  FFMA.FTZ R214, R167, UR6, -R211 ;  /* 0x00000006a7d67c23 */ /* 0x000fe200080108d3 */
[--C-:B------:R-:W-:Y:S01]  /*5fd0*/  FFMA.FTZ R165, R164, UR6, -R209.reuse ;  /* 0x00000006a4a57c23 */ /* 0x100fe200080108d1 */
[--C-:B------:R-:W-:Y:S01]  /*5fe0*/  FFMA.FTZ R164, R169, UR6, -R209.reuse ;  /* 0x00000006a9a47c23 */ /* 0x100fe200080108d1 */
[----:B------:R-:W-:Y:S01]  /*5ff0*/  FFMA.FTZ R167, R171, UR6, -R209 ;  /* 0x00000006aba77c23 */ /* 0x000fe200080108d1 */
[--C-:B------:R-:W-:Y:S01]  /*6000*/  FFMA.FTZ R169, R168, UR6, -R211.reuse ;  /* 0x00000006a8a97c23 */ /* 0x100fe200080108d3 */
[----:B------:R-:W-:Y:S01]  /*6010*/  MUFU.EX2 R156, R156 ;  /* 0x0000009c009c7308 */ /* 0x000fe20000000800 */
[--C-:B------:R-:W-:Y:S01]  /*6020*/  FFMA.FTZ R166, R166, UR6, -R211.reuse ;  /* 0x00000006a6a67c23 */ /* 0x100fe200080108d3 */
[--C-:B------:R-:W-:Y:S01]  /*6030*/  FFMA.FTZ R168, R173, UR6, -R211.reuse ;  /* 0x00000006ada87c23 */ /* 0x100fe200080108d3 */
[----:B------:R-:W-:Y:S01]  /*6040*/  FFMA.FTZ R171, R175, UR6, -R211 ;  /* 0x00000006afab7c23 */ /* 0x000fe200080108d3 */
[--C-:B------:R-:W-:Y:S01]  /*6050*/  FFMA.FTZ R173, R172, UR6, -R209.reuse ;  /* 0x00000006acad7c23 */ /* 0x100fe200080108d1 */
[--C-:B------:R-:W-:Y:S01]  /*6060*/  FFMA.FTZ R172, R177, UR6, -R209.reuse ;  /* 0x00000006b1ac7c23 */ /* 0x100fe200080108d1 */
[----:B------:R-:W-:Y:S01]  /*6070*/  FFMA.FTZ R175, R179, UR6, -R209 ;  /* 0x00000006b3af7c23 */ /* 0x000fe200080108d1 */
[--C-:B------:R-:W-:Y:S01]  /*6080*/  FFMA.FTZ R177, R176, UR6, -R211.reuse ;  /* 0x00000006b0b17c23 */ /* 0x100fe200080108d3 */
[----:B------:R-:W0:Y:S01]  /*6090*/  MUFU.EX2 R213, R213 ;  /* 0x000000d500d57308 */ /* 0x000e220000000800 */
[--C-:B------:R-:W-:Y:S01]  /*60a0*/  FFMA.FTZ R174, R174, UR6, -R211.reuse ;  /* 0x00000006aeae7c23 */ /* 0x100fe200080108d3 */
[--C-:B------:R-:W-:Y:S01]  /*60b0*/  FFMA.FTZ R176, R181, UR6, -R211.reuse ;  /* 0x00000006b5b07c23 */ /* 0x100fe200080108d3 */
[----:B------:R-:W-:Y:S01]  /*60c0*/  FFMA.FTZ R179, R183, UR6, -R211 ;  /* 0x00000006b7b37c23 */ /* 0x000fe200080108d3 */
[--C-:B------:R-:W-:Y:S01]  /*60d0*/  FFMA.FTZ R181, R180, UR6, -R209.reuse ;  /* 0x00000006b4b57c23 */ /* 0x100fe200080108d1 */
[--C-:B------:R-:W-:Y:S01]  /*60e0*/  FFMA.FTZ R180, R185, UR6, -R209.reuse ;  /* 0x00000006b9b47c23 */ /* 0x100fe200080108d1 */
[----:B------:R-:W-:Y:S01]  /*60f0*/  FFMA.FTZ R183, R187, UR6, -R209 ;  /* 0x00000006bbb77c23 */ /* 0x000fe200080108d1 */
[----:B------:R-:W-:Y:S01]  /*6100*/  FFMA.FTZ R185, R184, UR6, -R211 ;  /* 0x00000006b8b97c23 */ /* 0x000fe200080108d3 */
[----:B------:R-:W-:Y:S01]  /*6110*/  MUFU.EX2 R158, R158 ;  /* 0x0000009e009e7308 */ /* 0x000fe20000000800 */
[----:B------:R-:W-:Y:S01]  /*6120*/  FFMA.FTZ R178, R178, UR6, -R209 ;  /* 0x00000006b2b27c23 */ /* 0x000fe200080108d1 */
[----:B------:R-:W-:Y:S01]  /*6130*/  WARPGROUP.ARRIVE ;  /* 0x00000000000079c5 */ /* 0x000fe20000000000 */
[--C-:B------:R-:W-:Y:S01]  /*6140*/  FFMA.FTZ R182, R182, UR6, -R211.reuse ;  /* 0x00000006b6b67c23 */ /* 0x100fe200080108d3 */
[--C-:B------:R-:W-:Y:S01]  /*6150*/  FFMA.FTZ R184, R190, UR6, -R211.reuse ;  /* 0x00000006beb87c23 */ /* 0x100fe200080108d3 */
[----:B------:R-:W-:Y:S01]  /*6160*/  FFMA.FTZ R187, R206, UR6, -R211 ;  /* 0x00000006cebb7c23 */ /* 0x000fe200080108d3 */
[----:B------:R-:W-:Y:S01]  /*6170*/  FFMA.FTZ R215, R188, UR6, -R209 ;  /* 0x00000006bcd77c23 */ /* 0x000fe200080108d1 */
[----:B------:R-:W-:Y:S01]  /*6180*/  FFMA.FTZ R190, R191, UR6, -R211 ;  /* 0x00000006bfbe7c23 */ /* 0x000fe200080108d3 */
[----:B------:R-:W-:Y:S01]  /*6190*/  HGMMA.64x256x16.F32.BF16 R24, R152, gdesc[UR8].tnspB, R24, gsb0 ;  /* 0x43e0000898187df0 */ /* 0x000fe20008001818 */
[----:B------:R-:W-:Y:S01]  /*61a0*/  MUFU.EX2 R161, R161 ;  /* 0x000000a100a17308 */ /* 0x000fe20000000800 */
[----:B------:R-:W-:Y:S01]  /*61b0*/  UIADD3 UR10, UR7, 0x80, URZ ;  /* 0x00000080070a7890 */ /* 0x000fe2000fffe03f */
[--C-:B------:R-:W-:Y:S01]  /*61c0*/  FFMA.FTZ R186, R186, UR6, -R209.reuse ;  /* 0x00000006baba7c23 */ /* 0x100fe200080108d1 */
[----:B------:R-:W-:Y:S01]  /*61d0*/  UMOV UR11, 0x40000040 ;  /* 0x40000040000b7882 */ /* 0x000fe20000000000 */
[----:B------:R-:W-:Y:S01]  /*61e0*/  FFMA.FTZ R188, R192, UR6, -R209 ;  /* 0x00000006c0bc7c23 */ /* 0x000fe200080108d1 */
[----:B------:R-:W-:Y:S01]  /*61f0*/  FFMA.FTZ R191, R195, UR6, -R211 ;  /* 0x00000006c3bf7c23 */ /* 0x000fe200080108d3 */
[----:B------:R-:W-:Y:S01]  /*6200*/  FFMA.FTZ R209, R194, UR6, -R209 ;  /* 0x00000006c2d17c23 */ /* 0x000fe200080108d1 */
[--C-:B------:R-:W-:Y:S01]  /*6210*/  FFMA.FTZ R192, R198, UR6, -R211.reuse ;  /* 0x00000006c6c07c23 */ /* 0x100fe200080108d3 */
[----:B------:R-:W-:Y:S01]  /*6220*/  MUFU.EX2 R159, R159 ;  /* 0x0000009f009f7308 */ /* 0x000fe20000000800 */
[----:B------:R-:W-:Y:S01]  /*6230*/  FFMA.FTZ R195, R207, UR6, -R211 ;  /* 0x00000006cfc37c23 */ /* 0x000fe200080108d3 */
[----:B------:R-:W-:Y:S01]  /*6240*/  FFMA.FTZ R20, R193, R20, R22 ;  /* 0x00000014c1147223 */ /* 0x000fe20000010016 */
[----:B------:R-:W-:Y:S01]  /*6250*/  FFMA.FTZ R21, R208, R21, R23 ;  /* 0x00000015d0157223 */ /* 0x000fe20000010017 */
[----:B------:R-:W-:Y:S01]  /*6260*/  @!P1 IADD3 R201, R201, 0x32460, RZ ;  /* 0x00032460c9c99810 */ /* 0x000fe20007ffe0ff */
[----:B------:R-:W-:-:S02]  /*6270*/  IMAD.MOV.U32 R23, RZ, RZ, R196 ;  /* 0x000000ffff177224 */ /* 0x000fc400078e00c4 */
[----:B------:R-:W-:Y:S01]  /*6280*/  FADD.FTZ R20, R197, R20 ;  /* 0x00000014c5147221 */ /* 0x000fe20000010000 */
[----:B------:R-:W-:Y:S01]  /*6290*/  FADD.FTZ R21, R212, R21 ;  /* 0x00000015d4157221 */ /* 0x000fe20000010000 */
[----:B------:R-:W1:Y:S01]  /*62a0*/  MUFU.EX2 R160, R160 ;  /* 0x000000a000a07308 */ /* 0x000e620000000800 */
[----:B------:R-:W-:Y:S01]  /*62b0*/  @!P1 PRMT R201, RZ, 0x654, R201 ;  /* 0x00000654ffc99816 */ /* 0x000fe200000000c9 */
[----:B------:R-:W-:Y:S01]  /*62c0*/  FADD.FTZ R199, R199, R20 ;  /* 0x00000014c7c77221 */ /* 0x000fe20000010000 */
[----:B------:R-:W-:Y:S01]  /*62d0*/  FADD.FTZ R200, R200, R21 ;  /* 0x00000015c8c87221 */ /* 0x000fe20000010000 */
[----:B------:R-:W-:Y:S02]  /*62e0*/  IMAD.MOV.U32 R22, RZ, RZ, R189 ;  /* 0x000000ffff167224 */ /* 0x000fe400078e00bd */
[----:B------:R-:W-:Y:S01]  /*62f0*/  FADD.FTZ R199, R210, R199 ;  /* 0x000000c7d2c77221 */ /* 0x000fe20000010000 */
[----:B------:R-:W-:Y:S01]  /*6300*/  FADD.FTZ R200, R205, R200 ;  /* 0x000000c8cdc87221 */ /* 0x000fe20000010000 */
        /* <DEDUP_REMOVED lines=9> */
[----:B------:R-:W2:Y:S08]  /*63a0*/  MUFU.EX2 R171, R171 ;  /* 0x000000ab00ab7308 */ /* 0x000eb00000000800 */
[----:B------:R-:W-:Y:S08]  /*63b0*/  MUFU.EX2 R170, R170 ;  /* 0x000000aa00aa7308 */ /* 0x000ff00000000800 */
[----:B------:R-:W2:Y:S08]  /*63c0*/  MUFU.EX2 R173, R173 ;  /* 0x000000ad00ad7308 */ /* 0x000eb00000000800 */
[----:B------:R-:W-:Y:S08]  /*63d0*/  MUFU.EX2 R172, R172 ;  /* 0x000000ac00ac7308 */ /* 0x000ff00000000800 */
[----:B------:R-:W-:Y:S08]  /*63e0*/  MUFU.EX2 R175, R175 ;  /* 0x000000af00af7308 */ /* 0x000ff00000000800 */
[----:B------:R-:W-:Y:S08]  /*63f0*/  MUFU.EX2 R174, R174 ;  /* 0x000000ae00ae7308 */ /* 0x000ff00000000800 */
[----:B------:R-:W2:Y:S08]  /*6400*/  MUFU.EX2 R177, R177 ;  /* 0x000000b100b17308 */ /* 0x000eb00000000800 */
        /* <DEDUP_REMOVED lines=14> */
[----:B------:R-:W-:Y:S01]  /*64f0*/  MUFU.EX2 R190, R190 ;  /* 0x000000be00be7308 */ /* 0x000fe20000000800 */
[----:B------:R-:W-:-:S02]  /*6500*/  WARPGROUP.DEPBAR.LE gsb0, 0x0 ;  /* 0x00008000000079c5 */ /* 0x000fc40000010000 */
[----:B0-----:R-:W-:-:S05]  /*6510*/  F2FP.BF16.F32.PACK_AB R152, R213, R156 ;  /* 0x0000009cd598723e */ /* 0x001fca00000010ff */
[----:B------:R-:W0:Y:S01]  /*6520*/  MUFU.EX2 R191, R191 ;  /* 0x000000bf00bf7308 */ /* 0x000e220000000800 */
[----:B-1----:R-:W-:Y:S01]  /*6530*/  F2FP.BF16.F32.PACK_AB R153, R160, R159 ;  /* 0x0000009fa099723e */ /* 0x002fe200000010ff */
[----:B------:R-:W-:Y:S01]  /*6540*/  FADD.FTZ R156, R156, R199 ;  /* 0x000000c79c9c7221 */ /* 0x000fe20000010000 */
[----:B------:R-:W-:Y:S01]  /*6550*/  F2FP.BF16.F32.PACK_AB R154, R161, R158 ;  /* 0x0000009ea19a723e */ /* 0x000fe200000010ff */
[----:B------:R-:W-:Y:S01]  /*6560*/  FADD.FTZ R159, R159, R200 ;  /* 0x000000c89f9f7221 */ /* 0x000fe20000010000 */
[----:B---3--:R-:W-:Y:S01]  /*6570*/  F2FP.BF16.F32.PACK_AB R155, R214, R163 ;  /* 0x000000a3d69b723e */ /* 0x008fe200000010ff */
[----:B------:R-:W-:Y:S02]  /*6580*/  FADD.FTZ R213, R213, R156 ;  /* 0x0000009cd5d57221 */ /* 0x000fe40000010000 */
[----:B------:R-:W-:Y:S01]  /*6590*/  MUFU.EX2 R192, R192 ;  /* 0x000000c000c07308 */ /* 0x000fe20000000800 */
[----:B------:R-:W-:Y:S01]  /*65a0*/  WARPGROUP.ARRIVE ;  /* 0x00000000000079c5 */ /* 0x000fe20000000000 */
[----:B------:R-:W-:Y:S01]  /*65b0*/  FADD.FTZ R160, R160, R159 ;  /* 0x0000009fa0a07221 */ /* 0x000fe20000010000 */
[----:B------:R-:W-:-:S03]  /*65c0*/  FADD.FTZ R158, R158, R213 ;  /* 0x000000d59e9e7221 */ /* 0x000fc60000010000 */
[----:B------:R-:W-:Y:S01]  /*65d0*/  FADD.FTZ R163, R163, R160 ;  /* 0x000000a0a3a37221 */ /* 0x000fe20000010000 */
[----:B------:R-:W-:Y:S01]  /*65e0*/  HGMMA.64x256x16.F32.BF16 R24, R152, gdesc[UR8].tnspB, R24, gsb0 ;  /* 0x43e0000898187df0 */ /* 0x000fe20008001818 */
[----:B------:R-:W-:Y:S01]  /*65f0*/  UIADD3 UR10, UR7, 0x100, URZ ;  /* 0x00000100070a7890 */ /* 0x000fe2000fffe03f */
[----:B------:R-:W1:Y:S01]  /*6600*/  MUFU.EX2 R195, R195 ;  /* 0x000000c300c37308 */ /* 0x000e620000000800 */
[----:B------:R-:W-:Y:S01]  /*6610*/  UMOV UR11, 0x40000040 ;  /* 0x40000040000b7882 */ /* 0x000fe20000000000 */
[----:B------:R-:W-:Y:S01]  /*6620*/  FADD.FTZ R161, R161, R158 ;  /* 0x0000009ea1a17221 */ /* 0x000fe20000010000 */
[----:B------:R-:W-:Y:S01]  /*6630*/  FADD.FTZ R163, R214, R163 ;  /* 0x000000a3d6a37221 */ /* 0x000fe20000010000 */
[----:B------:R-:W-:Y:S02]  /*6640*/  WARPGROUP.DEPBAR.LE gsb0, 0x0 ;  /* 0x00008000000079c5 */ /* 0x000fe40000010000 */
[----:B----4-:R-:W-:Y:S01]  /*6650*/  F2FP.BF16.F32.PACK_AB R152, R165, R162 ;  /* 0x000000a2a598723e */ /* 0x010fe200000010ff */
[----:B------:R-:W-:Y:S01]  /*6660*/  FADD.FTZ R162, R162, R161 ;  /* 0x000000a1a2a27221 */ /* 0x000fe20000010000 */
[----:B-----5:R-:W-:Y:S01]  /*6670*/  F2FP.BF16.F32.PACK_AB R153, R169, R166 ;  /* 0x000000a6a999723e */ /* 0x020fe200000010ff */
[----:B------:R-:W-:Y:S01]  /*6680*/  FADD.FTZ R166, R166, R163 ;  /* 0x000000a3a6a67221 */ /* 0x000fe20000010000 */
[----:B------:R-:W-:Y:S01]  /*6690*/  F2FP.BF16.F32.PACK_AB R154, R167, R164 ;  /* 0x000000a4a79a723e */ /* 0x000fe200000010ff */
[----:B------:R-:W-:Y:S01]  /*66a0*/  FADD.FTZ R165, R165, R162 ;  /* 0x000000a2a5a57221 */ /* 0x000fe20000010000 */
[----:B--2---:R-:W-:Y:S01]  /*66b0*/  F2FP.BF16.F32.PACK_AB R155, R171, R168 ;  /* 0x000000a8ab9b723e */ /* 0x004fe200000010ff */
[----:B------:R-:W-:-:S02]  /*66c0*/  FADD.FTZ R169, R169, R166 ;  /* 0x000000a6a9a97221 */ /* 0x000fc40000010000 */
[----:B------:R-:W-:Y:S01]  /*66d0*/  FADD.FTZ R164, R164, R165 ;  /* 0x000000a5a4a47221 */ /* 0x000fe20000010000 */
[----:B------:R-:W-:Y:S01]  /*66e0*/  WARPGROUP.ARRIVE ;  /* 0x00000000000079c5 */ /* 0x000fe20000000000 */
[----:B------:R-:W-:Y:S02]  /*66f0*/  FADD.FTZ R168, R168, R169 ;  /* 0x000000a9a8a87221 */ /* 0x000fe40000010000 */
[----:B------:R-:W-:Y:S02]  /*6700*/  FADD.FTZ R167, R167, R164 ;  /* 0x000000a4a7a77221 */ /* 0x000fe40000010000 */
[----:B------:R-:W-:-:S05]  /*6710*/  FADD.FTZ R171, R171, R168 ;  /* 0x000000a8abab7221 */ /* 0x000fca0000010000 */
        /* <DEDUP_REMOVED lines=40> */
[----:B0-----:R-:W-:Y:S01]  /*69a0*/  F2FP.BF16.F32.PACK_AB R153, R191, R190 ;  /* 0x000000bebf99723e */ /* 0x001fe200000010ff */
        /* <DEDUP_REMOVED lines=9> */
[----:B------:R-:W-:-:S08]  /*6a40*/  FADD.FTZ R21, R195, R192 ;  /* 0x000000c0c3157221 */ /* 0x000fd00000010000 */
[----:B------:R-:W-:Y:S03]  /*6a50*/  HGMMA.64x256x16.F32.BF16 R24, R152, gdesc[UR8].tnspB, R24, gsb0 ;  /* 0x43e0000898187df0 */ /* 0x000fe60008001818 */
[----:B------:R-:W-:Y:S02]  /*6a60*/  WARPGROUP.DEPBAR.LE gsb0, 0x0 ;  /* 0x00008000000079c5 */ /* 0x000fe40000010000 */
[----:B------:R1:W-:Y:S01]  /*6a70*/  @!P1 SYNCS.ARRIVE.TRANS64.RED.A1T0 RZ, [R201+URZ], RZ ;  /* 0x000000ffc9ff99a7 */ /* 0x0003e2000810043f */
[----:B------:R-:W-:Y:S05]  /*6a80*/  @P2 BRA `(.L_x_9226) ;  /* 0xffffffd4004c2947 */ /* 0x000fea000383ffff */
.L_x_9217:
[----:B------:R-:W2:Y:S01]  /*6a90*/  SHFL.BFLY PT, R3, R20, 0x2, 0x1f ;  /* 0x0c401f0014037f89 */ /* 0x000ea200000e0000 */
[----:B------:R-:W-:Y:S01]  /*6aa0*/  IMAD.MOV.U32 R4, RZ, RZ, RZ ;  /* 0x000000ffff047224 */ /* 0x000fe200078e00ff */
[----:B------:R3:W-:Y:S08]  /*6ab0*/  BAR.ARV R157, 0x100 ;  /* 0x0004009d0000751d */ /* 0x0007f00000002000 */
[----:B------:R-:W-:Y:S06]  /*6ac0*/  BAR.ARV 0x8, 0x180 ;  /* 0x0206000000007b1d */ /* 0x000fec0000002000 */
[----:B------:R-:W-:Y:S01]  /*6ad0*/  PLOP3.LUT P0, PT, PT, PT, PT, 0x8, 0x0 ;  /* 0x000000000000781c */ /* 0x000fe20003f0e170 */
[----:B------:R-:W4:Y:S01]  /*6ae0*/  SHFL.BFLY PT, R2, R21, 0x2, 0x1f ;  /* 0x0c401f0015027f89 */ /* 0x000f2200000e0000 */
[----:B--2---:R-:W-:-:S05]  /*6af0*/  FADD.FTZ R3, R3, R20 ;  /* 0x0000001403037221 */ /* 0x004fca0000010000 */
[----:B------:R-:W2:Y:S01]  /*6b00*/  SHFL.BFLY PT, R0, R3, 0x1, 0x1f ;  /* 0x0c201f0003007f89 */ /* 0x000ea200000e0000 */
[----:B----4-:R-:W-:-:S05]  /*6b10*/  FADD.FTZ R2, R2, R21 ;  /* 0x0000001502027221 */ /* 0x010fca0000010000 */
[----:B------:R-:W4:Y:S01]  /*6b20*/  SHFL.BFLY PT, R5, R2, 0x1, 0x1f ;  /* 0x0c201f0002057f89 */ /* 0x000f2200000e0000 */
[----:B--2---:R-:W-:Y:S01]  /*6b30*/  FADD.FTZ R7, R3, R0 ;  /* 0x0000000003077221 */ /* 0x004fe20000010000 */
[----:B------:R-:W-:Y:S02]  /*6b40*/  IMAD.MOV.U32 R0, RZ, RZ, RZ ;  /* 0x000000ffff007224 */ /* 0x000fe400078e00ff */
[----:B------:R-:W-:Y:S02]  /*6b50*/  IMAD.MOV.U32 R3, RZ, RZ, -0x800000 ;  /* 0xff800000ff037424 */ /* 0x000fe400078e00ff */
[----:B------:R-:W-:-:S13]  /*6b60*/  FSETP.NE.FTZ.AND P1, PT, R7, RZ, PT ;  /* 0x000000ff0700720b */ /* 0x000fda0003f35000 */
[----:B------:R-:W2:Y:S01]  /*6b70*/  @P1 MUFU.RCP R4, R7 ;  /* 0x0000000700041308 */ /* 0x000ea20000001000 */
[----:B----4-:R-:W-:Y:S01]  /*6b80*/  FADD.FTZ R8, R2, R5 ;  /* 0x0000000502087221 */ /* 0x010fe20000010000 */
[----:B------:R-:W-:-:S04]  /*6b90*/  IMAD.MOV.U32 R2, RZ, RZ, -0x800000 ;  /* 0xff800000ff027424 */ /* 0x000fc800078e00ff */
[----:B------:R-:W-:Y:S02]  /*6ba0*/  FSETP.NE.FTZ.AND P2, PT, R8, RZ, PT ;  /* 0x000000ff0800720b */ /* 0x000fe40003f55000 */
[----:B------:R-:W4:Y:S01]  /*6bb0*/  @P1 MUFU.LG2 R5, R7 ;  /* 0x0000000700051308 */ /* 0x000f220000000c00 */
[-C--:B--2---:R-:W-:Y:S01]  /*6bc0*/  FMUL.FTZ R24, R24, R4.reuse ;  /* 0x0000000418187220 */ /* 0x084fe20000410000 */
[-C--:B------:R-:W-:Y:S01]  /*6bd0*/  FMUL.FTZ R25, R25, R4.reuse ;  /* 0x0000000419197220 */ /* 0x080fe20000410000 */
[----:B------:R-:W-:-:S08]  /*6be0*/  FMUL.FTZ R28, R28, R4 ;  /* 0x000000041c1c7220 */ /* 0x000fd00000410000 */
[----:B------:R-:W2:Y:S01]  /*6bf0*/  @P2 MUFU.LG2 R6, R8 ;  /* 0x0000000800062308 */ /* 0x000ea20000000c00 */
[-C--:B------:R-:W-:Y:S01]  /*6c00*/  FMUL.FTZ R29, R29, R4.reuse ;  /* 0x000000041d1d7220 */ /* 0x080fe20000410000 */
[-C--:B------:R-:W-:Y:S01]  /*6c10*/  FMUL.FTZ R32, R32, R4.reuse ;  /* 0x0000000420207220 */ /* 0x080fe20000410000 */
[-C--:B------:R-:W-:Y:S01]  /*6c20*/  FMUL.FTZ R33, R33, R4.reuse ;  /* 0x0000000421217220 */ /* 0x080fe20000410000 */
[-C--:B------:R-:W-:Y:S01]  /*6c30*/  FMUL.FTZ R36, R36, R4.reuse ;  /* 0x0000000424247220 */ /* 0x080fe20000410000 */
[-C--:B------:R-:W-:Y:S01]  /*6c40*/  FMUL.FTZ R37, R37, R4.reuse ;  /* 0x0000000425257220 */ /* 0x080fe20000410000 */
[-C--:B------:R-:W-:Y:S01]  /*6c50*/  FMUL.FTZ R40, R40, R4.reuse ;  /* 0x0000000428287220 */ /* 0x080fe20000410000 */
[-C--:B------:R-:W-:Y:S01]  /*6c60*/  FMUL.FTZ R41, R41, R4.reuse ;  /* 0x0000000429297220 */ /* 0x080fe20000410000 */
[----:B------:R5:W0:Y:S01]  /*6c70*/  @P2 MUFU.RCP R0, R8 ;  /* 0x0000000800002308 */ /* 0x000a220000001000 */
        /* <DEDUP_REMOVED lines=54> */
[----:B------:R-:W-:-:S02]  /*6fe0*/  IMAD.U32 R4, RZ, RZ, UR6 ;  /* 0x00000006ff047e24 */ /* 0x000fc4000f8e00ff */
[----:B----4-:R-:W-:Y:S01]  /*6ff0*/  @P1 FMUL.FTZ R5, R5, 0.69314718246459960938 ;  /* 0x3f31721805051820 */ /* 0x010fe20000410000 */
[----:B-----5:R-:W-:Y:S02]  /*7000*/  IMAD.U32 R8, RZ, RZ, UR6 ;  /* 0x00000006ff087e24 */ /* 0x020fe4000f8e00ff */
[----:B--2---:R-:W-:Y:S01]  /*7010*/  @P2 FMUL.FTZ R7, R6, 0.69314718246459960938 ;  /* 0x3f31721806072820 */ /* 0x004fe20000410000 */
[----:B------:R-:W-:Y:S01]  /*7020*/  @P1 FMUL.FTZ R4, R4, 0.69314718246459960938 ;  /* 0x3f31721804041820 */ /* 0x000fe20000410000 */
[-C--:B0-----:R-:W-:Y:S01]  /*7030*/  FMUL.FTZ R26, R26, R0.reuse ;  /* 0x000000001a1a7220 */ /* 0x081fe20000410000 */
        /* <DEDUP_REMOVED lines=65> */
[----:B---3--:R-:W-:-:S07]  /*7450*/  @P2 FFMA.FTZ R2, R8, R196, R7 ;  /* 0x000000c408022223 */ /* 0x008fce0000010007 */
.L_x_9205:
[----:B------:R-:W-:Y:S05]  /*7460*/  @P0 BRA `(.L_x_9227) ;  /* 0x0000002000600947 */ /* 0x000fea0003800000 */
[----:B------:R-:W0:Y:S01]  /*7470*/  S2R R0, SR_TID.X ;  /* 0x0000000000007919 */ /* 0x000e220000002100 */
[----:B------:R-:W2:Y:S01]  /*7480*/  LDC R8, c[0x0][0xce8] ;  /* 0x00033a00ff087b82 */ /* 0x000ea20000000800 */
[----:B------:R-:W-:Y:S01]  /*7490*/  R2UR UR13, R18 ;  /* 0x00000000120d72ca */ /* 0x000fe200000e0000 */
[----:B------:R-:W-:Y:S01]  /*74a0*/  ULDC.64 UR8, c[0x0][0xcd0] ;  /* 0x0003340000087ab9 */ /* 0x000fe20000000a00 */
[----:B------:R-:W3:Y:S01]  /*74b0*/  S2R R16, SR_CTAID.X ;  /* 0x0000000000107919 */ /* 0x000ee20000002500 */
[----:B------:R-:W-:Y:S01]  /*74c0*/  ULDC.64 UR14, c[0x0][0x208] ;  /* 0x00008200000e7ab9 */ /* 0x000fe20000000a00 */
[----:B------:R-:W-:Y:S03]  /*74d0*/  BSSY B0, `(.L_x_9228) ;  /* 0x000014b000007945 */ /* 0x000fe60003800000 */
[----:B------:R-:W4:Y:S06]  /*74e0*/  S2UR UR12, SR_CTAID.Z ;  /* 0x00000000000c79c3 */ /* 0x000f2c0000002700 */
[----:B------:R-:W-:-:S02]  /*74f0*/  USHF.R.S32.HI UR7, URZ, 0x1f, UR13 ;  /* 0x0000001f3f077899 */ /* 0x000fc4000801140d */
[----:B------:R-:W-:Y:S01]  /*7500*/  IMAD R19, RZ, RZ, -UR13 ;  /* 0x8000000dff137e24 */ /* 0x000fe2000f8e02ff */
[----:B------:R-:W5:Y:S01]  /*7510*/  LDC.64 R20, c[0x0][0xcd8] ;  /* 0x00033600ff147b82 */ /* 0x000f620000000a00 */
[----:B------:R-:W-:Y:S02]  /*7520*/  UIMAD.WIDE.U32 UR4, UR13, UR8, URZ ;  /* 0x000000080d0472a5 */ /* 0x000fe4000f8e003f */
[----:B------:R-:W-:-:S04]  /*7530*/  UIMAD UR6, UR7, UR8, URZ ;  /* 0x00000008070672a4 */ /* 0x000fc8000f8e023f */
[----:B------:R-:W-:Y:S01]  /*7540*/  UIMAD UR6, UR13, UR9, UR6 ;  /* 0x000000090d0672a4 */ /* 0x000fe2000f8e0206 */
[----:B--2---:R-:W-:Y:S01]  /*7550*/  ISETP.NE.AND P0, PT, R8, 0x1, PT ;  /* 0x000000010800780c */ /* 0x004fe20003f05270 */
[----:B------:R-:W2:Y:S01]  /*7560*/  S2UR UR11, SR_CTAID.Y ;  /* 0x00000000000b79c3 */ /* 0x000ea20000002600 */
[----:B------:R-:W-:Y:S01]  /*7570*/  ULDC.64 UR8, c[0x0][0xc38] ;  /* 0x00030e0000087ab9 */ /* 0x000fe20000000a00 */
[----:B------:R-:W-:Y:S02]  /*7580*/  UIADD3 UR6, UR5, UR6, URZ ;  /* 0x0000000605067290 */ /* 0x000fe4000fffe03f */
[----:B------:R-:W-:Y:S01]  /*7590*/  UIMAD UR7, UR7, UR8, URZ ;  /* 0x00000008070772a4 */ /* 0x000fe2000f8e023f */
[----:B0-----:R-:W-:Y:S01]  /*75a0*/  VIADD R14, R0, 0xffffff80 ;  /* 0xffffff80000e7836 */ /* 0x001fe20000000000 */
[----:B----4-:R-:W-:Y:S02]  /*75b0*/  USHF.R.S32.HI UR10, URZ, 0x1f, UR12 ;  /* 0x0000001f3f0a7899 */ /* 0x010fe4000801140c */
[----:B------:R-:W2:Y:S02]  /*75c0*/  LDC R152, c[0x0][0xd50] ;  /* 0x00035400ff987b82 */ /* 0x000ea40000000800 */
[----:B------:R-:W-:-:S04]  /*75d0*/  SHF.R.S32.HI R7, RZ, 0x1f, R14 ;  /* 0x0000001fff077819 */ /* 0x000fc8000001140e */
[CC--:B------:R-:W-:Y:S02]  /*75e0*/  LEA.HI R4, R7.reuse, R14.reuse, RZ, 0x7 ;  /* 0x0000000e07047211 */ /* 0x0c0fe400078f38ff */
[----:B------:R-:W0:Y:S01]  /*75f0*/  LDC.64 R22, c[0x0][0xc40] ;  /* 0x00031000ff167b82 */ /* 0x000e220000000a00 */
[----:B------:R-:W-:Y:S02]  /*7600*/  LEA.HI R7, R7, R14, RZ, 0x2 ;  /* 0x0000000e07077211 */ /* 0x000fe400078f10ff */
[----:B------:R-:W-:Y:S02]  /*7610*/  LOP3.LUT R5, R4, 0xffffff80, RZ, 0xc0, !PT ;  /* 0xffffff8004057812 */ /* 0x000fe400078ec0ff */
[----:B------:R-:W-:Y:S02]  /*7620*/  SHF.R.S32.HI R9, RZ, 0x7, R4 ;  /* 0x00000007ff097819 */ /* 0x000fe40000011404 */
[----:B------:R-:W-:Y:S01]  /*7630*/  LOP3.LUT R7, R7, 0xfffffffc, RZ, 0xc0, !PT ;  /* 0xfffffffc07077812 */ /* 0x000fe200078ec0ff */
[----:B------:R-:W-:Y:S01]  /*7640*/  IMAD.IADD R0, R14, 0x1, -R5 ;  /* 0x000000010e007824 */ /* 0x000fe200078e0a05 */
[----:B------:R-:W-:Y:S01]  /*7650*/  LEA.HI R4, R4, R9, RZ, 0x1 ;  /* 0x0000000904047211 */ /* 0x000fe200078f08ff */
[----:B------:R-:W4:Y:S01]  /*7660*/  @P0 LDC R17, c[0x0][0xcf0] ;  /* 0x00033c00ff110b82 */ /* 0x000f220000000800 */
[----:B------:R-:W-:-:S02]  /*7670*/  IADD3 R7, R14, -R7, RZ ;  /* 0x800000070e077210 */ /* 0x000fc40007ffe0ff */
[----:B------:R-:W-:Y:S02]  /*7680*/  SHF.R.S32.HI R11, RZ, 0x1f, R0 ;  /* 0x0000001fff0b7819 */ /* 0x000fe40000011400 */
[----:B------:R-:W-:Y:S02]  /*7690*/  LOP3.LUT R4, R4, 0x3fffffe, RZ, 0xc0, !PT ;  /* 0x03fffffe04047812 */ /* 0x000fe400078ec0ff */
[----:B------:R-:W-:Y:S01]  /*76a0*/  LEA.HI R10, R11, R0, RZ, 0x2 ;  /* 0x000000000b0a7211 */ /* 0x000fe200078f10ff */
[----:B------:R-:W1:Y:S03]  /*76b0*/  @P0 LDC R14, c[0x0][0xcec] ;  /* 0x00033b00ff0e0b82 */ /* 0x000e660000000800 */
[--C-:B------:R-:W-:Y:S02]  /*76c0*/  SHF.R.S32.HI R5, RZ, 0x2, R10.reuse ;  /* 0x00000002ff057819 */ /* 0x100fe4000001140a */
[----:B------:R-:W-:-:S03]  /*76d0*/  SHF.R.S32.HI R6, RZ, 0x1f, R10 ;  /* 0x0000001fff067819 */ /* 0x000fc6000001140a */
[----:B------:R-:W4:Y:S01]  /*76e0*/  @P0 LDC R154, c[0x0][0xcec] ;  /* 0x00033b00ff9a0b82 */ /* 0x000f220000000800 */
[----:B------:R-:W-:-:S04]  /*76f0*/  LEA.HI R6, R6, R5, RZ, 0x3 ;  /* 0x0000000506067211 */ /* 0x000fc800078f18ff */
[----:B------:R-:W-:Y:S01]  /*7700*/  LOP3.LUT R12, R6, 0xfffffff8, RZ, 0xc0, !PT ;  /* 0xfffffff8060c7812 */ /* 0x000fe200078ec0ff */
[----:B------:R-:W-:Y:S01]  /*7710*/  IMAD.IADD R6, R9, 0x1, -R4 ;  /* 0x0000000109067824 */ /* 0x000fe200078e0a04 */
[----:B------:R-:W-:Y:S01]  /*7720*/  LEA.HI R9, R7, R7, RZ, 0x1 ;  /* 0x0000000707097211 */ /* 0x000fe200078f08ff */
[----:B------:R-:W4:Y:S01]  /*7730*/  @P0 LDC R153, c[0x0][0xcf0] ;  /* 0x00033c00ff990b82 */ /* 0x000f220000000800 */
[----:B------:R-:W-:Y:S01]  /*7740*/  LEA.HI R4, R11, R0, RZ, 0x5 ;  /* 0x000000000b047211 */ /* 0x000fe200078f28ff */
[----:B------:R-:W-:Y:S01]  /*7750*/  IMAD.IADD R5, R5, 0x1, -R12 ;  /* 0x0000000105057824 */ /* 0x000fe200078e0a0c */
[----:B------:R-:W-:Y:S02]  /*7760*/  LOP3.LUT R12, R9, 0x1ffffffe, RZ, 0xc0, !PT ;  /* 0x1ffffffe090c7812 */ /* 0x000fe400078ec0ff */
[----:B------:R-:W-:-:S03]  /*7770*/  SHF.R.S32.HI R4, RZ, 0x5, R4 ;  /* 0x00000005ff047819 */ /* 0x000fc60000011404 */
[----:B------:R-:W-:Y:S02]  /*7780*/  IMAD.IADD R12, R7, 0x1, -R12 ;  /* 0x00000001070c7824 */ /* 0x000fe400078e0a0c */
[----:B------:R-:W-:Y:S02]  /*7790*/  IMAD R7, R4, 0x10, R5 ;  /* 0x0000001004077824 */ /* 0x000fe400078e0205 */
[----:B------:R-:W-:Y:S02]  /*77a0*/  IMAD.U32 R5, RZ, RZ, UR5 ;  /* 0x00000005ff057e24 */ /* 0x000fe4000f8e00ff */
[----:B------:R-:W-:Y:S02]  /*77b0*/  IMAD R9, R6, 0x40, R7 ;  /* 0x0000004006097824 */ /* 0x000fe400078e0207 */
[----:B------:R-:W-:Y:S01]  /*77c0*/  IMAD.U32 R4, RZ, RZ, UR4 ;  /* 0x00000004ff047e24 */ /* 0x000fe2000f8e00ff */
[----:B------:R-:W-:Y:S01]  /*77d0*/  UIMAD.WIDE.U32 UR4, UR13, UR8, URZ ;  /* 0x000000080d0472a5 */ /* 0x000fe2000f8e003f */
[----:B------:R-:W-:Y:S01]  /*77e0*/  IMAD.U32 R5, RZ, RZ, UR6 ;  /* 0x00000006ff057e24 */ /* 0x000fe2000f8e00ff */
[----:B------:R-:W-:Y:S01]  /*77f0*/  UIMAD UR6, UR13, UR9, UR7 ;  /* 0x000000090d0672a4 */ /* 0x000fe2000f8e0207 */
[----:B------:R-:W-:-:S02]  /*7800*/  IMAD R12, R12, 0x8, R9 ;  /* 0x000000080c0c7824 */ /* 0x000fc400078e0209 */
[----:B-----5:R-:W-:Y:S01]  /*7810*/  IMAD R6, R20, UR10, RZ ;  /* 0x0000000a14067c24 */ /* 0x020fe2000f8e02ff */
[----:B------:R-:W-:Y:S01]  /*7820*/  UIADD3 UR6, UR5, UR6, URZ ;  /* 0x0000000605067290 */ /* 0x000fe2000fffe03f */
[----:B---3--:R-:W-:Y:S01]  /*7830*/  IMAD R11, R16, 0x80, R12 ;  /* 0x00000080100b7824 */ /* 0x008fe200078e020c */
[----:B------:R-:W-:Y:S01]  /*7840*/  ULDC.64 UR8, c[0x0][0xc28] ;  /* 0x00030a0000087ab9 */ /* 0x000fe20000000a00 */
[----:B------:R-:W-:Y:S01]  /*7850*/  IMAD R15, R21, UR12, R6 ;  /* 0x0000000c150f7c24 */ /* 0x000fe2000f8e0206 */
[----:B------:R-:W-:Y:S01]  /*7860*/  MOV R6, UR4 ;  /* 0x0000000400067c02 */ /* 0x000fe20008000f00 */
[----:B-1----:R-:W-:-:S04]  /*7870*/  @P0 IMAD.HI.U32 R12, R11, R14, RZ ;  /* 0x0000000e0b0c0227 */ /* 0x002fc800078e00ff */
[----:B------:R-:W-:Y:S01]  /*7880*/  IMAD.U32 R7, RZ, RZ, UR5 ;  /* 0x00000005ff077e24 */ /* 0x000fe2000f8e00ff */
[----:B------:R-:W-:Y:S01]  /*7890*/  ULDC.64 UR4, c[0x0][0xce0] ;  /* 0x0003380000047ab9 */ /* 0x000fe20000000a00 */
[----:B0-----:R-:W-:Y:S02]  /*78a0*/  IMAD R14, R22, UR10, RZ ;  /* 0x0000000a160e7c24 */ /* 0x001fe4000f8e02ff */
[----:B--2---:R-:W-:Y:S02]  /*78b0*/  IMAD R21, R152, R19, UR11 ;  /* 0x0000000b98157e24 */ /* 0x004fe4000f8e0213 */
[----:B------:R-:W-:Y:S01]  /*78c0*/  IMAD.U32 R7, RZ, RZ, UR6 ;  /* 0x00000006ff077e24 */ /* 0x000fe2000f8e00ff */
[----:B------:R-:W-:Y:S01]  /*78d0*/  ULDC.64 UR6, c[0x0][0xc48] ;  /* 0x0003120000067ab9 */ /* 0x000fe20000000a00 */
[----:B------:R-:W-:-:S04]  /*78e0*/  IMAD.WIDE.U32 R4, R20, UR12, R4 ;  /* 0x0000000c14047c25 */ /* 0x000fc8000f8e0004 */
[----:B------:R-:W-:Y:S01]  /*78f0*/  IMAD.MOV.U32 R13, RZ, RZ, R11 ;  /* 0x000000ffff0d7224 */ /* 0x000fe200078e000b */
[----:B----4-:R-:W-:Y:S01]  /*7900*/  @P0 SHF.R.U32.HI R13, RZ, R17, R12 ;  /* 0x00000011ff0d0219 */ /* 0x010fe2000001160c */
[----:B------:R-:W-:Y:S01]  /*7910*/  IMAD R17, R23, UR12, R14 ;  /* 0x0000000c17117c24 */ /* 0x000fe2000f8e020e */
[----:B------:R-:W-:Y:S01]  /*7920*/  SHF.R.S32.HI R14, RZ, 0x1f, R21 ;  /* 0x0000001fff0e7819 */ /* 0x000fe20000011415 */
[----:B------:R-:W-:-:S04]  /*7930*/  IMAD.WIDE.U32 R6, R22, UR12, R6 ;  /* 0x0000000c16067c25 */ /* 0x000fc8000f8e0006 */
[----:B------:R-:W-:Y:S02]  /*7940*/  IMAD.IADD R5, R5, 0x1, R15 ;  /* 0x0000000105057824 */ /* 0x000fe400078e020f */
[----:B------:R-:W-:-:S04]  /*7950*/  @P0 IMAD.HI.U32 R154, R11, R154, RZ ;  /* 0x0000009a0b9a0227 */ /* 0x000fc800078e00ff */
[----:B------:R-:W-:Y:S02]  /*7960*/  IMAD.IADD R7, R7, 0x1, R17 ;  /* 0x0000000107077824 */ /* 0x000fe400078e0211 */
[----:B------:R-:W-:Y:S01]  /*7970*/  IMAD.MOV.U32 R15, RZ, RZ, R11 ;  /* 0x000000ffff0f7224 */ /* 0x000fe200078e000b */
[----:B------:R-:W-:Y:S01]  /*7980*/  @P0 SHF.R.U32.HI R15, RZ, R153, R154 ;  /* 0x00000099ff0f0219 */ /* 0x000fe2000001169a */
[C---:B------:R-:W-:Y:S02]  /*7990*/  IMAD R12, R14.reuse, UR4, RZ ;  /* 0x000000040e0c7c24 */ /* 0x040fe4000f8e02ff */
[----:B------:R-:W-:Y:S02]  /*79a0*/  IMAD R17, R14, UR6, RZ ;  /* 0x000000060e117c24 */ /* 0x000fe4000f8e02ff */
[----:B------:R-:W-:-:S04]  /*79b0*/  IMAD.WIDE.U32 R4, R21, UR4, R4 ;  /* 0x0000000415047c25 */ /* 0x000fc8000f8e0004 */
[C---:B------:R-:W-:Y:S01]  /*79c0*/  IMAD R14, R21.reuse, UR5, R12 ;  /* 0x00000005150e7c24 */ /* 0x040fe2000f8e020c */
[----:B------:R-:W-:Y:S01]  /*79d0*/  BAR.SYNC.DEFER_BLOCKING 0x1, 0x100 ;  /* 0x0044000000007b1d */ /* 0x000fe20000010000 */
[C---:B------:R-:W-:Y:S01]  /*79e0*/  IMAD R19, R21.reuse, UR7, R17 ;  /* 0x0000000715137c24 */ /* 0x040fe2000f8e0211 */
[----:B------:R-:W-:Y:S01]  /*79f0*/  SHF.R.S32.HI R17, RZ, 0x1f, R13 ;  /* 0x0000001fff117819 */ /* 0x000fe2000001140d */
[----:B------:R-:W-:Y:S01]  /*7a00*/  IMAD.WIDE.U32 R6, R21, UR6, R6 ;  /* 0x0000000615067c25 */ /* 0x000fe2000f8e0006 */
[----:B------:R-:W-:Y:S02]  /*7a10*/  IADD3 R4, P0, R13, R4, RZ ;  /* 0x000000040d047210 */ /* 0x000fe40007f1e0ff */
[----:B------:R-:W-:Y:S01]  /*7a20*/  SHF.R.S32.HI R12, RZ, 0x1f, R15 ;  /* 0x0000001fff0c7819 */ /* 0x000fe2000001140f */
[----:B------:R-:W-:Y:S01]  /*7a30*/  IMAD.MOV R13, RZ, RZ, -R13 ;  /* 0x000000ffff0d7224 */ /* 0x000fe200078e0a0d */
[----:B------:R-:W-:Y:S01]  /*7a40*/  ULDC.64 UR4, c[0x0][0xc30] ;  /* 0x00030c0000047ab9 */ /* 0x000fe20000000a00 */
[----:B------:R-:W-:Y:S01]  /*7a50*/  IMAD.MOV R20, RZ, RZ, -R15 ;  /* 0x000000ffff147224 */ /* 0x000fe200078e0a0f */
[----:B------:R-:W-:Y:S01]  /*7a60*/  IADD3.X R5, R17, R5, R14, P0, !PT ;  /* 0x0000000511057210 */ /* 0x000fe200007fe40e */
[----:B------:R-:W-:Y:S01]  /*7a70*/  IMAD R12, R12, UR4, RZ ;  /* 0x000000040c0c7c24 */ /* 0x000fe2000f8e02ff */
[----:B------:R-:W-:Y:S01]  /*7a80*/  ULDC.64 UR6, c[0x0][0xcc8] ;  /* 0x0003320000067ab9 */ /* 0x000fe20000000a00 */
[----:B------:R-:W-:-:S02]  /*7a90*/  IMAD R13, R8, R13, R11 ;  /* 0x0000000d080d7224 */ /* 0x000fc400078e020b */
        /* <DEDUP_REMOVED lines=28> */
[----:B------:R-:W-:Y:S01]  /*7c60*/  SHFL.IDX PT, R12, R19, RZ, 0x1c1f ;  /* 0x001c1fff130c7589 */ /* 0x000fe200000e0000 */
[----:B------:R-:W-:Y:S01]  /*7c70*/  LOP3.LUT P0, RZ, R0, 0x3, RZ, 0xc0, !PT ;  /* 0x0000000300ff7812 */ /* 0x000fe2000780c0ff */
[C---:B------:R-:W-:Y:S01]  /*7c80*/  VIADD R9, R11.reuse, 0x8 ;  /* 0x000000080b097836 */ /* 0x040fe20000000000 */
[----:B------:R-:W-:Y:S01]  /*7c90*/  UIADD3 UR4, UR4, 0x32420, URZ ;  /* 0x0003242004047890 */ /* 0x000fe2000fffe03f */
[----:B------:R-:W0:Y:S01]  /*7ca0*/  SHFL.IDX PT, R13, R17, RZ, 0x1c1f ;  /* 0x001c1fff110d7589 */ /* 0x000e2200000e0000 */
[----:B------:R-:W-:-:S02]  /*7cb0*/  ISETP.GE.OR P1, PT, R11, R8, P0 ;  /* 0x000000080b00720c */ /* 0x000fc40000726670 */
[-C--:B------:R-:W-:Y:S01]  /*7cc0*/  ISETP.GE.OR P0, PT, R9, R8.reuse, P0 ;  /* 0x000000080900720c */ /* 0x080fe20000706670 */
[----:B------:R1:W2:Y:S01]  /*7cd0*/  SHFL.IDX PT, R15, R17, 0x1, 0x1c1f ;  /* 0x003c1f00110f7f89 */ /* 0x0002a200000e0000 */
[----:B------:R-:W-:Y:S01]  /*7ce0*/  ISETP.GE.AND P2, PT, R11, R8, PT ;  /* 0x000000080b00720c */ /* 0x000fe20003f46270 */
[----:B------:R-:W-:Y:S02]  /*7cf0*/  UPRMT UR4, URZ, 0x654, UR4 ;  /* 0x000006543f047896 */ /* 0x000fe40008000004 */
[----:B------:R3:W4:Y:S01]  /*7d00*/  SHFL.IDX PT, R4, R6, RZ, 0x1c1f ;  /* 0x001c1fff06047589 */ /* 0x00072200000e0000 */
[----:B-1----:R-:W-:-:S03]  /*7d10*/  LOP3.LUT R17, R10, 0x7ffffffc, RZ, 0xc0, !PT ;  /* 0x7ffffffc0a117812 */ /* 0x002fc600078ec0ff */
[----:B------:R3:W1:Y:S03]  /*7d20*/  SHFL.IDX PT, R5, R7, RZ, 0x1c1f ;  /* 0x001c1fff07057589 */ /* 0x00066600000e0000 */
[----:B------:R-:W-:Y:S01]  /*7d30*/  SYNCS.ARRIVE.TRANS64.RED.A1T0 RZ, [UR4], RZ ;  /* 0x000000ffffff79a7 */ /* 0x000fe20008100404 */
[----:B------:R-:W-:-:S04]  /*7d40*/  IMAD.IADD R0, R0, 0x1, -R17 ;  /* 0x0000000100007824 */ /* 0x000fc800078e0a11 */
[----:B------:R-:W-:Y:S01]  /*7d50*/  IMAD.SHL.U32 R0, R0, 0x2, RZ ;  /* 0x0000000200007824 */ /* 0x000fe200078e00ff */
[----:B0-----:R3:W-:Y:S04]  /*7d60*/  @!P1 ST.E desc[UR14][R12.64], R3 ;  /* 0x000000030c009985 */ /* 0x0017e8000c10190e */
[----:B--2---:R3:W-:Y:S01]  /*7d70*/  @!P0 ST.E desc[UR14][R14.64], R2 ;  /* 0x000000020e008985 */ /* 0x0047e2000c10190e */
[----:B------:R-:W-:Y:S05]  /*7d80*/  @P2 BRA `(.L_x_9229) ;  /* 0x0000000800fc2947 */ /* 0x000fea0003800000 */
[C---:B---3--:R-:W-:Y:S01]  /*7d90*/  VIADD R2, R0.reuse, 0x8 ;  /* 0x0000000800027836 */ /* 0x048fe20000000000 */
        /* <DEDUP_REMOVED lines=10> */
[----:B------:R-:W-:Y:S01]  /*7e40*/  IADD3 R17, R0, 0x28, RZ ;  /* 0x0000002800117810 */ /* 0x000fe20007ffe0ff */
[----:B------:R-:W-:Y:S01]  /*7e50*/  ULDC.64 UR6, c[0x0][0x208] ;  /* 0x0000820000067ab9 */ /* 0x000fe20000000a00 */
[----:B------:R-:W-:Y:S01]  /*7e60*/  ISETP.GE.AND P0, PT, R16, UR4, PT ;  /* 0x0000000410007c0c */ /* 0x000fe2000bf06270 */
[C---:B------:R-:W-:Y:S01]  /*7e70*/  VIADD R21, R0.reuse, 0x40 ;  /* 0x0000004000157836 */ /* 0x040fe20000000000 */
[----:B------:R-:W-:Y:S01]  /*7e80*/  ISETP.GE.AND P1, PT, R17, UR4, PT ;  /* 0x0000000411007c0c */ /* 0x000fe2000bf26270 */
[----:B------:R-:W-:-:S02]  /*7e90*/  VIADD R22, R0, 0x48 ;  /* 0x0000004800167836 */ /* 0x000fc40000000000 */
[----:B------:R-:W-:Y:S01]  /*7ea0*/  @!P3 LEA.HI R2, R2, R2, RZ, 0x1 ;  /* 0x000000020202b211 */ /* 0x000fe200078f08ff */
[----:B------:R-:W-:Y:S01]  /*7eb0*/  VIADD R23, R0, 0x50 ;  /* 0x0000005000177836 */ /* 0x000fe20000000000 */
[----:B------:R-:W-:Y:S02]  /*7ec0*/  @!P4 LEA.HI R3, R3, R3, RZ, 0x1 ;  /* 0x000000030303c211 */ /* 0x000fe400078f08ff */
[----:B------:R-:W-:Y:S02]  /*7ed0*/  @!P5 LEA.HI R10, R10, R10, RZ, 0x1 ;  /* 0x0000000a0a0ad211 */ /* 0x000fe400078f08ff */
[----:B------:R-:W-:Y:S02]  /*7ee0*/  @!P3 LOP3.LUT R11, R2, 0xfffffffe, RZ, 0xc0, !PT ;  /* 0xfffffffe020bb812 */ /* 0x000fe400078ec0ff */
[----:B------:R-:W-:Y:S01]  /*7ef0*/  @!P4 LOP3.LUT R13, R3, 0xfffffffe, RZ, 0xc0, !PT ;  /* 0xfffffffe030dc812 */ /* 0x000fe200078ec0ff */
[----:B-1--4-:R-:W-:Y:S01]  /*7f00*/  @!P2 IMAD.WIDE R2, R0, 0x4, R4 ;  /* 0x000000040002a825 */ /* 0x012fe200078e0204 */
        /* <DEDUP_REMOVED lines=14> */
[C---:B0-----:R-:W-:Y:S01]  /*7ff0*/  VIADD R24, R0.reuse, 0x58 ;  /* 0x0000005800187836 */ /* 0x041fe20000000000 */
[----:B------:R-:W-:Y:S01]  /*8000*/  @!P1 LEA.HI R17, R17, R17, RZ, 0x1 ;  /* 0x0000001111119211 */ /* 0x000fe200078f08ff */
[----:B------:R-:W-:Y:S01]  /*8010*/  VIADD R25, R0, 0x60 ;  /* 0x0000006000197836 */ /* 0x000fe20000000000 */
        /* <DEDUP_REMOVED lines=10> */
[----:B------:R-:W-:Y:S01]  /*80c0*/  @!P2 LOP3.LUT R19, R19, 0xfffffffe, RZ, 0xc0, !PT ;  /* 0xfffffffe1313a812 */ /* 0x000fe200078ec0ff */
[----:B------:R1:W-:Y:S01]  /*80d0*/  @!P1 ST.E.64 desc[UR6][R10.64], R44 ;  /* 0x0000002c0a009985 */ /* 0x0003e2000c101b06 */
[----:B--2---:R-:W-:Y:S01]  /*80e0*/  @!P3 LOP3.LUT R13, R20, 0xfffffffe, RZ, 0xc0, !PT ;  /* 0xfffffffe140db812 */ /* 0x004fe200078ec0ff */
[----:B------:R-:W-:Y:S01]  /*80f0*/  VIADD R20, R0, 0x70 ;  /* 0x0000007000147836 */ /* 0x000fe20000000000 */
[----:B------:R-:W-:-:S02]  /*8100*/  @!P4 LOP3.LUT R21, R21, 0xfffffffe, RZ, 0xc0, !PT ;  /* 0xfffffffe1515c812 */ /* 0x000fc400078ec0ff */
[----:B---3--:R-:W-:Y:S02]  /*8110*/  @!P5 LOP3.LUT R15, R22, 0xfffffffe, RZ, 0xc0, !PT ;  /* 0xfffffffe160fd812 */ /* 0x008fe400078ec0ff */
[----:B------:R-:W-:Y:S01]  /*8120*/  @!P6 LOP3.LUT R17, R23, 0xfffffffe, RZ, 0xc0, !PT ;  /* 0xfffffffe1711e812 */ /* 0x000fe200078ec0ff */
[----:B------:R-:W-:Y:S01]  /*8130*/  VIADD R23, R0, 0x88 ;  /* 0x0000008800177836 */ /* 0x000fe20000000000 */
[----:B------:R-:W-:Y:S01]  /*8140*/  ISETP.GE.AND P1, PT, R24, UR4, PT ;  /* 0x0000000418007c0c */ /* 0x000fe2000bf26270 */
[--C-:B0-----:R-:W-:Y:S01]  /*8150*/  @!P2 IMAD.WIDE R2, R19, 0x4, R4.reuse ;  /* 0x000000041302a825 */ /* 0x101fe200078e0204 */
[----:B------:R-:W-:Y:S02]  /*8160*/  ISETP.GE.AND P0, PT, R25, UR4, PT ;  /* 0x0000000419007c0c */ /* 0x000fe4000bf06270 */
[----:B------:R-:W-:Y:S01]  /*8170*/  IADD3 R22, R0, 0x80, RZ ;  /* 0x0000008000167810 */ /* 0x000fe20007ffe0ff */
[--C-:B-1----:R-:W-:Y:S01]  /*8180*/  @!P3 IMAD.WIDE R10, R13, 0x4, R4.reuse ;  /* 0x000000040d0ab825 */ /* 0x102fe200078e0204 */
[----:B------:R0:W-:Y:S03]  /*8190*/  @!P2 ST.E.64 desc[UR6][R2.64], R48 ;  /* 0x000000300200a985 */ /* 0x0001e6000c101b06 */
        /* <DEDUP_REMOVED lines=8> */
[----:B------:R-:W-:Y:S02]  /*8220*/  @!P1 LEA.HI R24, R24, R24, RZ, 0x1 ;  /* 0x0000001818189211 */ /* 0x000fe400078f08ff */
[C---:B------:R-:W-:Y:S01]  /*8230*/  VIADD R19, R0.reuse, 0x68 ;  /* 0x0000006800137836 */ /* 0x040fe20000000000 */
[----:B------:R4:W-:Y:S01]  /*8240*/  @!P6 ST.E.64 desc[UR6][R16.64], R64 ;  /* 0x000000401000e985 */ /* 0x0009e2000c101b06 */
[----:B------:R-:W-:Y:S01]  /*8250*/  VIADD R21, R0, 0x78 ;  /* 0x0000007800157836 */ /* 0x000fe20000000000 */
[----:B------:R-:W-:-:S02]  /*8260*/  ISETP.GE.AND P6, PT, R20, UR4, PT ;  /* 0x0000000414007c0c */ /* 0x000fc4000bfc6270 */
[----:B------:R-:W-:Y:S02]  /*8270*/  ISETP.GE.AND P2, PT, R19, UR4, PT ;  /* 0x0000000413007c0c */ /* 0x000fe4000bf46270 */
[----:B------:R-:W-:Y:S02]  /*8280*/  ISETP.GE.AND P5, PT, R21, UR4, PT ;  /* 0x0000000415007c0c */ /* 0x000fe4000bfa6270 */
        /* <DEDUP_REMOVED lines=18> */
[----:B---3--:R-:W-:Y:S01]  /*83b0*/  @!P4 LOP3.LUT R15, R22, 0xfffffffe, RZ, 0xc0, !PT ;  /* 0xfffffffe160fc812 */ /* 0x008fe200078ec0ff */
[C---:B------:R-:W-:Y:S01]  /*83c0*/  VIADD R22, R0.reuse, 0xb8 ;  /* 0x000000b800167836 */ /* 0x040fe20000000000 */
        /* <DEDUP_REMOVED lines=29> */
[--C-:B------:R-:W-:Y:S01]  /*85a0*/  @!P1 IMAD.WIDE R10, R11, 0x4, R4.reuse ;  /* 0x000000040b0a9825 */ /* 0x100fe200078e0204 */
[----:B------:R-:W-:Y:S01]  /*85b0*/  @!P4 LEA.HI R21, R21, R21, RZ, 0x1 ;  /* 0x000000151515c211 */ /* 0x000fe200078f08ff */
[----:B------:R0:W-:Y:S01]  /*85c0*/  @!P0 ST.E.64 desc[UR6][R2.64], R96 ;  /* 0x0000006002008985 */ /* 0x0001e2000c101b06 */
[----:B--2---:R-:W-:Y:S01]  /*85d0*/  @!P2 LOP3.LUT R13, R19, 0xfffffffe, RZ, 0xc0, !PT ;  /* 0xfffffffe130da812 */ /* 0x004fe200078ec0ff */
[----:B------:R-:W-:Y:S01]  /*85e0*/  VIADD R19, R0, 0xc8 ;  /* 0x000000c800137836 */ /* 0x000fe20000000000 */
[----:B---3--:R-:W-:Y:S01]  /*85f0*/  @!P3 LOP3.LUT R15, R20, 0xfffffffe, RZ, 0xc0, !PT ;  /* 0xfffffffe140fb812 */ /* 0x008fe200078ec0ff */
[----:B------:R1:W-:Y:S01]  /*8600*/  @!P1 ST.E.64 desc[UR6][R10.64], R100 ;  /* 0x000000640a009985 */ /* 0x0003e2000c101b06 */
[----:B------:R-:W-:Y:S01]  /*8610*/  @!P6 LEA.HI R23, R23, R23, RZ, 0x1 ;  /* 0x000000171717e211 */ /* 0x000fe200078f08ff */
[----:B------:R-:W-:Y:S01]  /*8620*/  @!P2 IMAD.WIDE R12, R13, 0x4, R4 ;  /* 0x000000040d0ca825 */ /* 0x000fe200078e0204 */
[----:B------:R-:W-:-:S02]  /*8630*/  @!P4 LOP3.LUT R21, R21, 0xfffffffe, RZ, 0xc0, !PT ;  /* 0xfffffffe1515c812 */ /* 0x000fc400078ec0ff */
[----:B----4-:R-:W-:Y:S01]  /*8640*/  @!P5 LOP3.LUT R17, R22, 0xfffffffe, RZ, 0xc0, !PT ;  /* 0xfffffffe1611d812 */ /* 0x010fe200078ec0ff */
[C---:B------:R-:W-:Y:S01]  /*8650*/  VIADD R20, R0.reuse, 0xd0 ;  /* 0x000000d000147836 */ /* 0x040fe20000000000 */
[----:B------:R-:W-:Y:S01]  /*8660*/  @!P6 LOP3.LUT R23, R23, 0xfffffffe, RZ, 0xc0, !PT ;  /* 0xfffffffe1717e812 */ /* 0x000fe200078ec0ff */
[----:B------:R2:W-:Y:S01]  /*8670*/  @!P2 ST.E.64 desc[UR6][R12.64], R104 ;  /* 0x000000680c00a985 */ /* 0x0005e2000c101b06 */
        /* <DEDUP_REMOVED lines=13> */
[C---:B--2---:R-:W-:Y:S01]  /*8750*/  VIADD R12, R0.reuse, 0xe8 ;  /* 0x000000e8000c7836 */ /* 0x044fe20000000000 */
[----:B------:R2:W-:Y:S01]  /*8760*/  @!P6 ST.E.64 desc[UR6][R16.64], R120 ;  /* 0x000000781000e985 */ /* 0x0005e2000c101b06 */
[C---:B------:R-:W-:Y:S01]  /*8770*/  VIADD R13, R0.reuse, 0xf0 ;  /* 0x000000f0000d7836 */ /* 0x040fe20000000000 */
[----:B------:R-:W-:Y:S01]  /*8780*/  @!P0 LEA.HI R19, R19, R19, RZ, 0x1 ;  /* 0x0000001313138211 */ /* 0x000fe200078f08ff */
[----:B0-----:R-:W-:Y:S01]  /*8790*/  VIADD R3, R0, 0xf8 ;  /* 0x000000f800037836 */ /* 0x001fe20000000000 */
[----:B------:R-:W-:Y:S02]  /*87a0*/  ISETP.GE.AND P4, PT, R12, UR4, PT ;  /* 0x000000040c007c0c */ /* 0x000fe4000bf86270 */
[----:B------:R-:W-:Y:S02]  /*87b0*/  ISETP.GE.AND P5, PT, R13, UR4, PT ;  /* 0x000000040d007c0c */ /* 0x000fe4000bfa6270 */
[----:B------:R-:W-:Y:S02]  /*87c0*/  ISETP.GE.AND P6, PT, R3, UR4, PT ;  /* 0x0000000403007c0c */ /* 0x000fe4000bfc6270 */
[----:B------:R-:W-:-:S02]  /*87d0*/  @!P1 LEA.HI R20, R20, R20, RZ, 0x1 ;  /* 0x0000001414149211 */ /* 0x000fc400078f08ff */
[----:B------:R-:W-:Y:S02]  /*87e0*/  @!P2 LEA.HI R21, R21, R21, RZ, 0x1 ;  /* 0x000000151515a211 */ /* 0x000fe400078f08ff */
[----:B------:R-:W-:Y:S02]  /*87f0*/  @!P3 LEA.HI R22, R22, R22, RZ, 0x1 ;  /* 0x000000161616b211 */ /* 0x000fe400078f08ff */
[----:B-1----:R-:W-:Y:S02]  /*8800*/  @!P1 LOP3.LUT R11, R20, 0xfffffffe, RZ, 0xc0, !PT ;  /* 0xfffffffe140b9812 */ /* 0x002fe400078ec0ff */
[----:B------:R-:W-:Y:S02]  /*8810*/  @!P4 LEA.HI R12, R12, R12, RZ, 0x1 ;  /* 0x0000000c0c0cc211 */ /* 0x000fe400078f08ff */
[----:B------:R-:W-:Y:S02]  /*8820*/  @!P5 LEA.HI R2, R13, R13, RZ, 0x1 ;  /* 0x0000000d0d02d211 */ /* 0x000fe400078f08ff */
[----:B------:R-:W-:-:S02]  /*8830*/  @!P6 LEA.HI R10, R3, R3, RZ, 0x1 ;  /* 0x00000003030ae211 */ /* 0x000fc400078f08ff */
[----:B------:R-:W-:Y:S02]  /*8840*/  @!P0 LOP3.LUT R3, R19, 0xfffffffe, RZ, 0xc0, !PT ;  /* 0xfffffffe13038812 */ /* 0x000fe400078ec0ff */
[----:B------:R-:W-:Y:S02]  /*8850*/  @!P2 LOP3.LUT R13, R21, 0xfffffffe, RZ, 0xc0, !PT ;  /* 0xfffffffe150da812 */ /* 0x000fe400078ec0ff */
[----:B---3--:R-:W-:Y:S02]  /*8860*/  @!P3 LOP3.LUT R15, R22, 0xfffffffe, RZ, 0xc0, !PT ;  /* 0xfffffffe160fb812 */ /* 0x008fe400078ec0ff */
[----:B--2---:R-:W-:Y:S01]  /*8870*/  @!P4 LOP3.LUT R17, R12, 0xfffffffe, RZ, 0xc0, !PT ;  /* 0xfffffffe0c11c812 */ /* 0x004fe200078ec0ff */
        /* <DEDUP_REMOVED lines=16> */
.L_x_9229:
[----:B------:R-:W-:Y:S05]  /*8980*/  BSYNC B0 ;  /* 0x0000000000007941 */ /* 0x000fea0003800000 */
.L_x_9228:
[----:B------:R-:W-:Y:S01]  /*8990*/  ISETP.GE.AND P0, PT, R9, R8, PT ;  /* 0x000000080900720c */ /* 0x000fe20003f06270 */
[----:B0--3--:R2:W3:Y:S04]  /*89a0*/  SHFL.IDX PT, R3, R7, 0x1, 0x1c1f ;  /* 0x003c1f0007037f89 */ /* 0x0094e800000e0000 */
[----:B------:R2:W0:Y:S08]  /*89b0*/  SHFL.IDX PT, R2, R6, 0x1, 0x1c1f ;  /* 0x003c1f0006027f89 */ /* 0x00043000000e0000 */
[----:B--2---:R-:W-:Y:S05]  /*89c0*/  @P0 BRA `(.L_x_9203) ;  /* 0x0000005800ec0947 */ /* 0x004fea0003800000 */
[C---:B----4-:R-:W-:Y:S01]  /*89d0*/  VIADD R4, R0.reuse, 0x8 ;  /* 0x0000000800047836 */ /* 0x050fe20000000000 */
[----:B------:R-:W-:Y:S01]  /*89e0*/  ULDC UR4, c[0x0][0xbc8] ;  /* 0x0002f20000047ab9 */ /* 0x000fe20000000800 */
[C---:B-1----:R-:W-:Y:S01]  /*89f0*/  VIADD R5, R0.reuse, 0x10 ;  /* 0x0000001000057836 */ /* 0x042fe20000000000 */
        /* <DEDUP_REMOVED lines=10> */
[C---:B------:R-:W-:Y:S01]  /*8aa0*/  IADD3 R14, R0.reuse, 0x38, RZ ;  /* 0x00000038000e7810 */ /* 0x040fe20007ffe0ff */
[----:B------:R-:W-:-:S02]  /*8ab0*/  VIADD R15, R0, 0x40 ;  /* 0x00000040000f7836 */ /* 0x000fc40000000000 */
[----:B------:R-:W-:Y:S02]  /*8ac0*/  VIADD R16, R0, 0x48 ;  /* 0x0000004800107836 */ /* 0x000fe40000000000 */
[----:B------:R-:W-:Y:S01]  /*8ad0*/  @!P1 LEA.HI R4, R4, R4, RZ, 0x1 ;  /* 0x0000000404049211 */ /* 0x000fe200078f08ff */
[C---:B------:R-:W-:Y:S01]  /*8ae0*/  VIADD R19, R0.reuse, 0x50 ;  /* 0x0000005000137836 */ /* 0x040fe20000000000 */
[----:B------:R-:W-:Y:S01]  /*8af0*/  @!P2 LEA.HI R5, R5, R5, RZ, 0x1 ;  /* 0x000000050505a211 */ /* 0x000fe200078f08ff */
[----:B------:R-:W-:Y:S01]  /*8b00*/  VIADD R20, R0, 0x58 ;  /* 0x0000005800147836 */ /* 0x000fe20000000000 */
[----:B------:R-:W-:Y:S01]  /*8b10*/  @!P1 LOP3.LUT R7, R4, 0xfffffffe, RZ, 0xc0, !PT ;  /* 0xfffffffe04079812 */ /* 0x000fe200078ec0ff */
[C---:B------:R-:W-:Y:S01]  /*8b20*/  VIADD R21, R0.reuse, 0x80 ;  /* 0x0000008000157836 */ /* 0x040fe20000000000 */
[----:B------:R-:W-:Y:S01]  /*8b30*/  @!P2 LOP3.LUT R9, R5, 0xfffffffe, RZ, 0xc0, !PT ;  /* 0xfffffffe0509a812 */ /* 0x000fe200078ec0ff */
[----:B0--3--:R-:W-:Y:S01]  /*8b40*/  @!P0 IMAD.WIDE R4, R0, 0x4, R2 ;  /* 0x0000000400048825 */ /* 0x009fe200078e0202 */
        /* <DEDUP_REMOVED lines=89> */
[C---:B------:R-:W-:Y:S01]  /*90e0*/  VIADD R17, R0.reuse, 0xb0 ;  /* 0x000000b000117836 */ /* 0x040fe20000000000 */
        /* <DEDUP_REMOVED lines=34> */
[----:B------:R-:W-:Y:S02]  /*9310*/  IADD3 R17, R0, 0xe8, RZ ;  /* 0x000000e800117810 */ /* 0x000fe40007ffe0ff */
[----:B------:R-:W-:Y:S01]  /*9320*/  @!P1 IMAD.WIDE R12, R13, 0x4, R2 ;  /* 0x000000040d0c9825 */ /* 0x000fe200078e0202 */
[----:B------:R-:W-:Y:S01]  /*9330*/  @!P2 ST.E.64 desc[UR6][R10.64], R114 ;  /* 0x000000720a00a985 */ /* 0x000fe2000c101b06 */
[----:B------:R-:W-:Y:S02]  /*9340*/  ISETP.GE.AND P2, PT, R16, UR4, PT ;  /* 0x0000000410007c0c */ /* 0x000fe4000bf46270 */
[C---:B------:R-:W-:Y:S01]  /*9350*/  VIADD R15, R0.reuse, 0xd8 ;  /* 0x000000d8000f7836 */ /* 0x040fe20000000000 */
[----:B------:R-:W-:Y:S01]  /*9360*/  @!P1 ST.E.64 desc[UR6][R12.64], R118 ;  /* 0x000000760c009985 */ /* 0x000fe2000c101b06 */
[C---:B------:R-:W-:Y:S01]  /*9370*/  VIADD R21, R0.reuse, 0xf0 ;  /* 0x000000f000157836 */ /* 0x040fe20000000000 */
[----:B0-----:R-:W-:Y:S01]  /*9380*/  @!P5 LOP3.LUT R5, R19, 0xfffffffe, RZ, 0xc0, !PT ;  /* 0xfffffffe1305d812 */ /* 0x001fe200078ec0ff */
[----:B------:R-:W-:Y:S01]  /*9390*/  VIADD R0, R0, 0xf8 ;  /* 0x000000f800007836 */ /* 0x000fe20000000000 */
[----:B------:R-:W-:-:S02]  /*93a0*/  ISETP.GE.AND P1, PT, R15, UR4, PT ;  /* 0x000000040f007c0c */ /* 0x000fc4000bf26270 */
[----:B------:R-:W-:Y:S01]  /*93b0*/  @!P6 LEA.HI R20, R20, R20, RZ, 0x1 ;  /* 0x000000141414e211 */ /* 0x000fe200078f08ff */
[----:B------:R-:W-:Y:S01]  /*93c0*/  @!P5 IMAD.WIDE R4, R5, 0x4, R2 ;  /* 0x000000040504d825 */ /* 0x000fe200078e0202 */
[----:B------:R-:W-:Y:S02]  /*93d0*/  ISETP.GE.AND P3, PT, R17, UR4, PT ;  /* 0x0000000411007c0c */ /* 0x000fe4000bf66270 */
[----:B------:R-:W-:Y:S02]  /*93e0*/  ISETP.GE.AND P4, PT, R21, UR4, PT ;  /* 0x0000000415007c0c */ /* 0x000fe4000bf86270 */
[----:B------:R-:W-:Y:S01]  /*93f0*/  @!P0 LEA.HI R14, R14, R14, RZ, 0x1 ;  /* 0x0000000e0e0e8211 */ /* 0x000fe200078f08ff */
[----:B------:R0:W-:Y:S01]  /*9400*/  @!P5 ST.E.64 desc[UR6][R4.64], R122 ;  /* 0x0000007a0400d985 */ /* 0x0001e2000c101b06 */
[----:B-1----:R-:W-:Y:S02]  /*9410*/  @!P6 LOP3.LUT R7, R20, 0xfffffffe, RZ, 0xc0, !PT ;  /* 0xfffffffe1407e812 */ /* 0x002fe400078ec0ff */
[----:B--2---:R-:W-:-:S02]  /*9420*/  @!P0 LOP3.LUT R9, R14, 0xfffffffe, RZ, 0xc0, !PT ;  /* 0xfffffffe0e098812 */ /* 0x004fc400078ec0ff */
[----:B------:R-:W-:Y:S01]  /*9430*/  @!P1 LEA.HI R15, R15, R15, RZ, 0x1 ;  /* 0x0000000f0f0f9211 */ /* 0x000fe200078f08ff */
[--C-:B------:R-:W-:Y:S01]  /*9440*/  @!P6 IMAD.WIDE R6, R7, 0x4, R2.reuse ;  /* 0x000000040706e825 */ /* 0x100fe200078e0202 */
[----:B------:R-:W-:Y:S02]  /*9450*/  @!P2 LEA.HI R16, R16, R16, RZ, 0x1 ;  /* 0x000000101010a211 */ /* 0x000fe400078f08ff */
[----:B------:R-:W-:Y:S02]  /*9460*/  @!P3 LEA.HI R17, R17, R17, RZ, 0x1 ;  /* 0x000000111111b211 */ /* 0x000fe400078f08ff */
[----:B------:R1:W-:Y:S01]  /*9470*/  @!P6 ST.E.64 desc[UR6][R6.64], R126 ;  /* 0x0000007e0600e985 */ /* 0x0003e2000c101b06 */
[----:B------:R-:W-:Y:S01]  /*9480*/  @!P4 LEA.HI R21, R21, R21, RZ, 0x1 ;  /* 0x000000151515c211 */ /* 0x000fe200078f08ff */
[----:B0-----:R-:W-:Y:S01]  /*9490*/  @!P0 IMAD.WIDE R4, R9, 0x4, R2 ;  /* 0x0000000409048825 */ /* 0x001fe200078e0202 */
[----:B------:R-:W-:Y:S02]  /*94a0*/  @!P1 LOP3.LUT R15, R15, 0xfffffffe, RZ, 0xc0, !PT ;  /* 0xfffffffe0f0f9812 */ /* 0x000fe400078ec0ff */
[----:B------:R-:W-:-:S02]  /*94b0*/  @!P2 LOP3.LUT R11, R16, 0xfffffffe, RZ, 0xc0, !PT ;  /* 0xfffffffe100ba812 */ /* 0x000fc400078ec0ff */
[----:B------:R2:W-:Y:S01]  /*94c0*/  @!P0 ST.E.64 desc[UR6][R4.64], R130 ;  /* 0x0000008204008985 */ /* 0x0005e2000c101b06 */
[----:B------:R-:W-:Y:S02]  /*94d0*/  ISETP.GE.AND P0, PT, R0, UR4, PT ;  /* 0x0000000400007c0c */ /* 0x000fe4000bf06270 */
        /* <DEDUP_REMOVED lines=17> */
.L_x_9227:
[----:B------:R-:W0:Y:S02]  /*95f0*/  S2R R0, SR_TID.X ;  /* 0x0000000000007919 */ /* 0x000e240000002100 */
[----:B0-----:R-:W-:-:S05]  /*9600*/  VIADD R2, R0, 0xffffff80 ;  /* 0xffffff8000027836 */ /* 0x001fca0000000000 */
[----:B------:R-:W-:-:S13]  /*9610*/  ISETP.GT.AND P0, PT, R2, 0x7f, PT ;  /* 0x0000007f0200780c */ /* 0x000fda0003f04270 */
[----:B------:R-:W-:Y:S05]  /*9620*/  @P0 BRA `(.L_x_9203) ;  /* 0x0000004c00d40947 */ /* 0x000fea0003800000 */
[----:B------:R-:W0:Y:S01]  /*9630*/  S2R R3, SR_CTAID.X ;  /* 0x0000000000037919 */ /* 0x000e220000002500 */
[----:B------:R-:W2:Y:S01]  /*9640*/  LDC R6, c[0x0][0xce8] ;  /* 0x00033a00ff067b82 */ /* 0x000ea20000000800 */
[----:B------:R-:W-:Y:S01]  /*9650*/  ULDC UR4, c[0x0][0xb88] ;  /* 0x0002e20000047ab9 */ /* 0x000fe20000000800 */
[----:B0-----:R-:W-:Y:S02]  /*9660*/  IMAD R0, R3, 0x80, R0 ;  /* 0x0000008003007824 */ /* 0x001fe400078e0200 */
[----:B--2---:R-:W-:Y:S02]  /*9670*/  IMAD R3, R6, UR4, RZ ;  /* 0x0000000406037c24 */ /* 0x004fe4000f8e02ff */
[----:B------:R-:W-:-:S05]  /*9680*/  VIADD R0, R0, 0xffffff80 ;  /* 0xffffff8000007836 */ /* 0x000fca0000000000 */
[----:B------:R-:W-:-:S13]  /*9690*/  ISETP.GE.AND P0, PT, R0, R3, PT ;  /* 0x000000030000720c */ /* 0x000fda0003f06270 */
[----:B------:R-:W-:Y:S05]  /*96a0*/  @P0 BRA `(.L_x_9203) ;  /* 0x0000004c00b40947 */ /* 0x000fea0003800000 */
[----:B------:R-:W-:Y:S01]  /*96b0*/  ISETP.NE.AND P0, PT, R6, 0x1, PT ;  /* 0x000000010600780c */ /* 0x000fe20003f05270 */
[----:B------:R-:W0:Y:S01]  /*96c0*/  S2UR UR7, SR_CTAID.Z ;  /* 0x00000000000779c3 */ /* 0x000e220000002700 */
[----:B------:R-:W-:Y:S01]  /*96d0*/  R2UR UR11, R18 ;  /* 0x00000000120b72ca */ /* 0x000fe200000e0000 */
[----:B------:R-:W-:Y:S01]  /*96e0*/  ULDC.64 UR8, c[0x0][0xcd0] ;  /* 0x0003340000087ab9 */ /* 0x000fe20000000a00 */
[----:B------:R-:W-:Y:S01]  /*96f0*/  IMAD.MOV.U32 R5, RZ, RZ, R0 ;  /* 0x000000ffff057224 */ /* 0x000fe200078e0000 */
[----:B------:R-:W-:-:S04]  /*9700*/  ULDC.64 UR12, c[0x0][0x208] ;  /* 0x00008200000c7ab9 */ /* 0x000fc80000000a00 */
[----:B------:R-:W2:Y:S06]  /*9710*/  LDC.64 R10, c[0x0][0xcd8] ;  /* 0x00033600ff0a7b82 */ /* 0x000eac0000000a00 */
[----:B------:R-:W-:Y:S02]  /*9720*/  USHF.R.S32.HI UR6, URZ, 0x1f, UR11 ;  /* 0x0000001f3f067899 */ /* 0x000fe4000801140b */
[----:B------:R-:W3:Y:S01]  /*9730*/  @P0 LDC R7, c[0x0][0xcec] ;  /* 0x00033b00ff070b82 */ /* 0x000ee20000000800 */
[----:B------:R-:W-:Y:S02]  /*9740*/  UIMAD.WIDE.U32 UR4, UR11, UR8, URZ ;  /* 0x000000080b0472a5 */ /* 0x000fe4000f8e003f */
[----:B------:R-:W-:-:S04]  /*9750*/  UIMAD UR6, UR6, UR8, URZ ;  /* 0x00000008060672a4 */ /* 0x000fc8000f8e023f */
[----:B------:R-:W-:Y:S01]  /*9760*/  UIMAD UR6, UR11, UR9, UR6 ;  /* 0x000000090b0672a4 */ /* 0x000fe2000f8e0206 */
[----:B------:R-:W4:Y:S01]  /*9770*/  @P0 LDC R9, c[0x0][0xcf0] ;  /* 0x00033c00ff090b82 */ /* 0x000f220000000800 */
[----:B0-----:R-:W-:Y:S01]  /*9780*/  USHF.R.S32.HI UR8, URZ, 0x1f, UR7 ;  /* 0x0000001f3f087899 */ /* 0x001fe20008011407 */
[----:B------:R-:W-:Y:S01]  /*9790*/  IMAD.U32 R3, RZ, RZ, UR5 ;  /* 0x00000005ff037e24 */ /* 0x000fe2000f8e00ff */
[----:B------:R-:W-:Y:S01]  /*97a0*/  UIADD3 UR6, UR5, UR6, URZ ;  /* 0x0000000605067290 */ /* 0x000fe2000fffe03f */
[----:B------:R-:W-:Y:S02]  /*97b0*/  IMAD.U32 R2, RZ, RZ, UR4 ;  /* 0x00000004ff027e24 */ /* 0x000fe4000f8e00ff */
[----:B------:R-:W-:Y:S02]  /*97c0*/  ULDC.64 UR4, c[0x0][0xce0] ;  /* 0x0003380000047ab9 */ /* 0x000fe40000000a00 */
[----:B------:R-:W0:Y:S01]  /*97d0*/  S2UR UR10, SR_CTAID.Y ;  /* 0x00000000000a79c3 */ /* 0x000e220000002600 */
[----:B------:R-:W-:-:S02]  /*97e0*/  IMAD.U32 R3, RZ, RZ, UR6 ;  /* 0x00000006ff037e24 */ /* 0x000fc4000f8e00ff */
[C---:B--2---:R-:W-:Y:S02]  /*97f0*/  IMAD R12, R10.reuse, UR8, RZ ;  /* 0x000000080a0c7c24 */ /* 0x044fe4000f8e02ff */
[----:B------:R-:W-:-:S03]  /*9800*/  IMAD.WIDE.U32 R2, R10, UR7, R2 ;  /* 0x000000070a027c25 */ /* 0x000fc6000f8e0002 */
[----:B------:R-:W0:Y:S01]  /*9810*/  LDC R8, c[0x0][0xd50] ;  /* 0x00035400ff087b82 */ /* 0x000e220000000800 */
[----:B---3--:R-:W-:-:S04]  /*9820*/  @P0 IMAD.HI.U32 R4, R0, R7, RZ ;  /* 0x0000000700040227 */ /* 0x008fc800078e00ff */
[----:B------:R-:W-:Y:S02]  /*9830*/  IMAD R7, RZ, RZ, -UR11 ;  /* 0x8000000bff077e24 */ /* 0x000fe4000f8e02ff */
[----:B------:R-:W-:Y:S01]  /*9840*/  IMAD R11, R11, UR7, R12 ;  /* 0x000000070b0b7c24 */ /* 0x000fe2000f8e020c */
[----:B----4-:R-:W-:-:S03]  /*9850*/  @P0 SHF.R.U32.HI R5, RZ, R9, R4 ;  /* 0x00000009ff050219 */ /* 0x010fc60000011604 */
[----:B------:R-:W-:Y:S02]  /*9860*/  IMAD.IADD R3, R11, 0x1, R3 ;  /* 0x000000010b037824 */ /* 0x000fe400078e0203 */
[----:B0-----:R-:W-:Y:S01]  /*9870*/  IMAD R9, R8, R7, UR10 ;  /* 0x0000000a08097e24 */ /* 0x001fe2000f8e0207 */
[----:B------:R-:W-:-:S03]  /*9880*/  IADD3 R7, -R5, RZ, RZ ;  /* 0x000000ff05077210 */ /* 0x000fc60007ffe1ff */
        /* <DEDUP_REMOVED lines=20> */
.L_x_9201:
        /* <DEDUP_REMOVED lines=18> */
.L_x_9230:
[----:B------:R-:W-:Y:S01]  /*9af0*/  ULDC UR7, c[0x0][0xd50] ;  /* 0x0003540000077ab9 */ /* 0x000fe20000000800 */
[----:B------:R-:W-:Y:S01]  /*9b00*/  UMOV UR36, UR6 ;  /* 0x0000000600247c82 */ /* 0x000fe20008000000 */
[----:B------:R-:W-:-:S11]  /*9b10*/  UISETP.NE.AND UP0, UPT, UR7, 0x1, UPT ;  /* 0x000000010700788c */ /* 0x000fd6000bf05270 */
[----:B------:R-:W-:Y:S01]  /*9b20*/  @UP0 ULDC UR4, c[0x0][0xd54] ;  /* 0x0003550000040ab9 */ /* 0x000fe20000000800 */
[----:B------:R-:W-:Y:S01]  /*9b30*/  @UP0 ULDC UR8, c[0x0][0xd58] ;  /* 0x0003560000080ab9 */ /* 0x000fe20000000800 */
[----:B------:R-:W-:-:S04]  /*9b40*/  UIMAD.WIDE.U32 UR4, UR6, UR4, URZ ;  /* 0x00000004060472a5 */ /* 0x000fc8000f8e003f */
[----:B------:R-:W-:-:S12]  /*9b50*/  @UP0 USHF.R.U32.HI UR36, URZ, UR8, UR5 ;  /* 0x000000083f240299 */ /* 0x000fd80008011605 */
.L_x_9231:
        /* <DEDUP_REMOVED lines=38> */
[----:B------:R-:W-:-:S02]  /*9dc0*/  IABS R2, R4 ;  /* 0x0000000400027213 */ /* 0x000fc40000000000 */
[----:B------:R-:W-:Y:S02]  /*9dd0*/  MOV R4, R5 ;  /* 0x0000000500047202 */ /* 0x000fe40000000f00 */
        /* <DEDUP_REMOVED lines=19> */
.L_x_9233:
[----:B------:R-:W-:Y:S01]  /*9f10*/  UIMAD UR39, UR44, UR42, URZ ;  /* 0x0000002a2c2772a4 */ /* 0x000fe2000f8e023f */
[----:B------:R-:W-:Y:S02]  /*9f20*/  IMAD.U32 R2, RZ, RZ, UR41 ;  /* 0x00000029ff027e24 */ /* 0x000fe4000f8e00ff */
[----:B------:R-:W-:Y:S02]  /*9f30*/  IMAD.MOV.U32 R6, RZ, RZ, RZ ;  /* 0x000000ffff067224 */ /* 0x000fe400078e00ff */
[----:B------:R-:W-:Y:S02]  /*9f40*/  IMAD.MOV.U32 R7, RZ, RZ, 0x1 ;  /* 0x00000001ff077424 */ /* 0x000fe400078e00ff */
[----:B------:R-:W-:-:S05]  /*9f50*/  IMAD.U32 R3, RZ, RZ, UR39 ;  /* 0x00000027ff037e24 */ /* 0x000fca000f8e00ff */
[----:B------:R-:W-:-:S04]  /*9f60*/  VIADDMNMX R2, R3, UR42, R2, PT ;  /* 0x0000002a03027c46 */ /* 0x000fc8000b800102 */
[----:B------:R-:W-:-:S13]  /*9f70*/  R2UR UR40, R2 ;  /* 0x00000000022872ca */ /* 0x000fda00000e0000 */
[----:B------:R-:W-:-:S06]  /*9f80*/  UISETP.GT.AND UP0, UPT, UR40, UR39, UPT ;  /* 0x000000272800728c */ /* 0x000fcc000bf04270 */
[----:B------:R-:W-:-:S13]  /*9f90*/  PLOP3.LUT P0, PT, PT, PT, UP0, 0x80, 0x0 ;  /* 0x000000000000781c */ /* 0x000fda0003f0f008 */
[----:B------:R-:W-:Y:S05]  /*9fa0*/  @!P0 BRA `(.L_x_9232) ;  /* 0x0000004000ac8947 */ /* 0x000fea0003800000 */
        /* <DEDUP_REMOVED lines=12> */
[----:B------:R-:W-:Y:S01]  /*a070*/  MOV R8, 0x70 ;  /* 0x0000007000087802 */ /* 0x000fe20000000f00 */
[----:B------:R-:W0:Y:S01]  /*a080*/  LDC.64 R2, c[0x4][R2] ;  /* 0x0100000002027b82 */ /* 0x000e220000000a00 */
[----:B------:R-:W-:Y:S02]  /*a090*/  IMAD.U32 R5, RZ, RZ, UR7 ;  /* 0x00000007ff057e24 */ /* 0x000fe4000f8e00ff */
[----:B------:R-:W-:Y:S02]  /*a0a0*/  IMAD.U32 R6, RZ, RZ, UR8 ;  /* 0x00000008ff067e24 */ /* 0x000fe4000f8e00ff */
[----:B------:R-:W-:-:S02]  /*a0b0*/  IMAD.U32 R7, RZ, RZ, UR9 ;  /* 0x00000009ff077e24 */ /* 0x000fc4000f8e00ff */
[----:B------:R-:W-:Y:S02]  /*a0c0*/  IMAD.U32 R10, RZ, RZ, UR4 ;  /* 0x00000004ff0a7e24 */ /* 0x000fe4000f8e00ff */
[----:B------:R-:W-:Y:S02]  /*a0d0*/  IMAD.U32 R11, RZ, RZ, UR5 ;  /* 0x00000005ff0b7e24 */ /* 0x000fe4000f8e00ff */
[----:B------:R-:W-:Y:S02]  /*a0e0*/  IMAD.MOV.U32 R12, RZ, RZ, 0x1 ;  /* 0x00000001ff0c7424 */ /* 0x000fe400078e00ff */
[----:B------:R-:W-:-:S07]  /*a0f0*/  IMAD.MOV.U32 R13, RZ, RZ, RZ ;  /* 0x000000ffff0d7224 */ /* 0x000fce00078e00ff */
[----:B------:R-:W-:-:S07]  /*a100*/  LEPC R20, `(.L_x_9234) ;  /* 0x000000001014794e */ /* 0x000fce0000000000 */
[----:B0-----:R-:W-:Y:S05]  /*a110*/  CALL.ABS.NOINC R2 ;  /* 0x0000000002007343 */ /* 0x001fea0003c00000 */
.L_x_9234:
        /* <DEDUP_REMOVED lines=10> */
[----:B------:R-:W-:Y:S01]  /*a1c0*/  MOV R13, RZ ;  /* 0x000000ff000d7202 */ /* 0x000fe20000000f00 */
[----:B------:R-:W-:Y:S02]  /*a1d0*/  IMAD.U32 R5, RZ, RZ, UR7 ;  /* 0x00000007ff057e24 */ /* 0x000fe4000f8e00ff */
[----:B------:R-:W-:Y:S02]  /*a1e0*/  IMAD.U32 R6, RZ, RZ, UR8 ;  /* 0x00000008ff067e24 */ /* 0x000fe4000f8e00ff */
[----:B------:R-:W-:-:S02]  /*a1f0*/  IMAD.U32 R7, RZ, RZ, UR9 ;  /* 0x00000009ff077e24 */ /* 0x000fc4000f8e00ff */
[----:B------:R-:W-:Y:S02]  /*a200*/  IMAD.U32 R10, RZ, RZ, UR4 ;  /* 0x00000004ff0a7e24 */ /* 0x000fe4000f8e00ff */
[----:B------:R-:W-:Y:S02]  /*a210*/  IMAD.U32 R11, RZ, RZ, UR5 ;  /* 0x00000005ff0b7e24 */ /* 0x000fe4000f8e00ff */
[----:B------:R-:W-:Y:S02]  /*a220*/  IMAD.MOV.U32 R8, RZ, RZ, 0x70 ;  /* 0x00000070ff087424 */ /* 0x000fe400078e00ff */
[----:B0-----:R-:W-:-:S07]  /*a230*/  IMAD.MOV.U32 R12, RZ, RZ, 0x1 ;  /* 0x00000001ff0c7424 */ /* 0x001fce00078e00ff */
[----:B------:R-:W-:-:S07]  /*a240*/  LEPC R20, `(.L_x_9236) ;  /* 0x000000001014794e */ /* 0x000fce0000000000 */
[----:B-1----:R-:W-:Y:S05]  /*a250*/  CALL.ABS.NOINC R2 ;  /* 0x0000000002007343 */ /* 0x002fea0003c00000 */
.L_x_9236:
        /* <DEDUP_REMOVED lines=15> */
.L_x_9235:
        /* <DEDUP_REMOVED lines=9> */
[----:B------:R-:W-:Y:S01]  /*a3e0*/  MOV R2, UR4 ;  /* 0x0000000400027c02 */ /* 0x000fe20008000f00 */
[----:B------:R-:W-:-:S05]  /*a3f0*/  IMAD.U32 R3, RZ, RZ, UR5 ;  /* 0x00000005ff037e24 */ /* 0x000fca000f8e00ff */
[----:B------:R-:W2:Y:S01]  /*a400*/  @P0 LDG.E R18, desc[UR6][R2.64] ;  /* 0x0000000602120981 */ /* 0x000ea2000c1e1900 */
[----:B0-----:R-:W-:Y:S01]  /*a410*/  ISETP.NE.U32.AND P0, PT, R4, RZ, PT ;  /* 0x000000ff0400720c */ /* 0x001fe20003f05070 */
[----:B------:R-:W-:Y:S01]  /*a420*/  UMOV UR4, 0xffffffff ;  /* 0xffffffff00047882 */ /* 0x000fe20000000000 */
[----:B------:R-:W-:Y:S01]  /*a430*/  IMAD.U32 R0, RZ, RZ, UR40 ;  /* 0x00000028ff007e24 */ /* 0x000fe2000f8e00ff */
[----:B------:R-:W0:Y:S01]  /*a440*/  S2R R16, SR_TID.X ;  /* 0x0000000000107919 */ /* 0x000e220000002100 */
[----:B------:R-:W-:Y:S02]  /*a450*/  ISETP.NE.AND.EX P1, PT, R5, RZ, PT, P0 ;  /* 0x000000ff0500720c */ /* 0x000fe40003f25300 */
[----:B------:R-:W-:Y:S01]  /*a460*/  LOP3.LUT R17, R17, 0xfffffffe, RZ, 0xc0, !PT ;  /* 0xfffffffe11117812 */ /* 0x000fe200078ec0ff */
[----:B------:R-:W-:-:S10]  /*a470*/  VIADD R0, R0, 0xffffffff ;  /* 0xffffffff00007836 */ /* 0x000fd40000000000 */
[----:B------:R-:W-:Y:S02]  /*a480*/  @P1 LOP3.LUT R17, R17, 0x1, RZ, 0xfc, !PT ;  /* 0x0000000111111812 */ /* 0x000fe400078efcff */
[----:B0-----:R-:W-:-:S04]  /*a490*/  SHF.R.U32.HI R6, RZ, 0x5, R16 ;  /* 0x00000005ff067819 */ /* 0x001fc80000011610 */
[----:B------:R-:W-:Y:S02]  /*a4a0*/  LOP3.LUT R6, R6, 0x3, RZ, 0xc0, !PT ;  /* 0x0000000306067812 */ /* 0x000fe400078ec0ff */
[----:B--2---:R-:W-:Y:S02]  /*a4b0*/  SHF.R.S32.HI R19, RZ, 0x1f, R18 ;  /* 0x0000001fff137819 */ /* 0x004fe40000011412 */
[----:B------:R-:W-:Y:S01]  /*a4c0*/  SEL R16, R18, RZ, !P1 ;  /* 0x000000ff12107207 */ /* 0x000fe20004800000 */
[----:B------:R-:W-:Y:S06]  /*a4d0*/  BRA.DIV UR4, `(.L_x_9237) ;  /* 0x0000004204d87947 */ /* 0x000fec000b800000 */
[----:B------:R0:W1:Y:S02]  /*a4e0*/  SHFL.IDX PT, R14, R6, RZ, 0x1f ;  /* 0x00001fff060e7589 */ /* 0x00006400000e0000 */
.L_x_9321:
        /* <DEDUP_REMOVED lines=9> */
.L_x_9324:
[----:B------:R-:W-:Y:S05]  /*a580*/  @!P6 BRA `(.L_x_9238) ;  /* 0x0000000000dce947 */ /* 0x000fea0003800000 */
[----:B------:R-:W-:Y:S01]  /*a590*/  IMAD.MOV.U32 R16, RZ, RZ, R18 ;  /* 0x000000ffff107224 */ /* 0x000fe200078e0012 */
[----:B------:R-:W-:Y:S06]  /*a5a0*/  @!P1 BRA `(.L_x_9240) ;  /* 0x0000000000549947 */ /* 0x000fec0003800000 */
[----:B0-----:R-:W-:Y:S01]  /*a5b0*/  IMAD.MOV.U32 R6, RZ, RZ, R0 ;  /* 0x000000ffff067224 */ /* 0x001fe200078e0000 */
        /* <DEDUP_REMOVED lines=20> */
.L_x_9240:
[----:B------:R-:W-:Y:S01]  /*a700*/  IMAD.MOV.U32 R0, RZ, RZ, 0x1 ;  /* 0x00000001ff007424 */ /* 0x000fe200078e00ff */
[----:B01----:R-:W0:Y:S04]  /*a710*/  S2R R6, SR_TID.X ;  /* 0x0000000000067919 */ /* 0x003e280000002100 */
[----:B------:R-:W-:-:S04]  /*a720*/  SHF.L.U32 R0, R0, 0x1f, RZ ;  /* 0x0000001f00007819 */ /* 0x000fc800000006ff */
[----:B------:R-:W1:Y:S01]  /*a730*/  SYNCS.PHASECHK.TRANS64.TRYWAIT P0, [UR38+0x32440], R0 ;  /* 0x03244000ff0075a7 */ /* 0x000e620008000166 */
[----:B0-----:R-:W-:-:S04]  /*a740*/  LOP3.LUT R2, R6, 0x7f, RZ, 0xc0, !PT ;  /* 0x0000007f06027812 */ /* 0x001fc800078ec0ff */
[----:B------:R-:W-:Y:S01]  /*a750*/  ISETP.NE.AND P1, PT, R2, RZ, PT ;  /* 0x000000ff0200720c */ /* 0x000fe20003f25270 */
[----:B-1----:R-:W-:-:S12]  /*a760*/  @!P0 BRA `(.L_x_9241) ;  /* 0x0000004000748947 */ /* 0x002fd80003800000 */
.L_x_9325:
[----:B------:R-:W-:Y:S05]  /*a770*/  @P1 BRA `(.L_x_9242) ;  /* 0x0000000000181947 */ /* 0x000fea0003800000 */
[----:B------:R-:W1:Y:S01]  /*a780*/  S2R R2, SR_TID.X ;  /* 0x0000000000027919 */ /* 0x000e620000002100 */
[----:B0-----:R-:W-:-:S04]  /*a790*/  MOV R0, 0x3000 ;  /* 0x0000300000007802 */ /* 0x001fc80000000f00 */
[----:B------:R2:W-:Y:S01]  /*a7a0*/  SYNCS.ARRIVE.TRANS64 RZ, [UR38+0x32430], R0 ;  /* 0x03243000ffff79a7 */ /* 0x0005e20008000026 */
[----:B-1----:R-:W-:-:S13]  /*a7b0*/  LOP3.LUT P0, RZ, R2, 0x1f, RZ, 0xc0, !PT ;  /* 0x0000001f02ff7812 */ /* 0x002fda000780c0ff */
[----:B--2---:R-:W-:Y:S05]  /*a7c0*/  @!P0 BRA `(.L_x_9242) ;  /* 0x0000000000048947 */ /* 0x004fea0003800000 */
[----:B------:R-:W-:Y:S01]  /*a7d0*/  BPT.TRAP 0x1 ;  /* 0x000000040000795c */ /* 0x000fe20000300000 */
.L_x_9242:
        /* <DEDUP_REMOVED lines=15> */
[----:B------:R-:W-:-:S09]  /*a8d0*/  UIMAD UR11, UR11, 0x60, URZ ;  /* 0x000000600b0b78a4 */ /* 0x000fd2000f8e023f */
[----:B------:R1:W-:Y:S02]  /*a8e0*/  UTMALDG.4D [UR8], [UR4], desc[UR6] ;  /* 0x00000608040075b4 */ /* 0x0003e40008019000 */
[----:B-1----:R-:W-:Y:S01]  /*a8f0*/  NOP ;  /* 0x0000000000007918 */ /* 0x002fe20000000000 */
.L_x_9238:
        /* <DEDUP_REMOVED lines=24> */
.L_x_9243:
        /* <DEDUP_REMOVED lines=21> */
[----:B------:R-:W0:Y:S01]  /*abd0*/  @P0 LDC R5, c[0x0][0x450] ;  /* 0x00011400ff050b82 */ /* 0x000e220000000800 */
[----:B---3--:R-:W-:Y:S01]  /*abe0*/  LEA R8, R12, R3, 0x7 ;  /* 0x000000030c087211 */ /* 0x008fe200078e38ff */
[----:B------:R-:W-:-:S04]  /*abf0*/  IMAD.U32 R3, RZ, RZ, UR6 ;  /* 0x00000006ff037e24 */ /* 0x000fc8000f8e00ff */
        /* <DEDUP_REMOVED lines=30> */
[----:B------:R-:W-:-:S05]  /*ade0*/  LOP3.LUT R10, R5, 0x200, R2, 0xf8, !PT ;  /* 0x00000200050a7812 */ /* 0x000fca00078ef802 */
[----:B------:R0:W-:Y:S01]  /*adf0*/  STL [R1], R10 ;  /* 0x0000000a01007387 */ /* 0x0001e20000100800 */
[----:B------:R-:W-:Y:S05]  /*ae00*/  BRA.DIV UR4, `(.L_x_9244) ;  /* 0x0000003a04e47947 */ /* 0x000fea000b800000 */
[----:B------:R-:W1:Y:S01]  /*ae10*/  S2R R4, SR_CTAID.X ;  /* 0x0000000000047919 */ /* 0x000e620000002500 */
[----:B------:R-:W-:Y:S01]  /*ae20*/  ULDC UR4, c[0x0][0x288] ;  /* 0x0000a20000047ab9 */ /* 0x000fe20000000800 */
[----:B------:R-:W-:Y:S01]  /*ae30*/  ULDC.64 UR6, c[0x0][0x208] ;  /* 0x0000820000067ab9 */ /* 0x000fe20000000a00 */
[----:B------:R-:W-:Y:S01]  /*ae40*/  IMAD R2, R7, UR4, RZ ;  /* 0x0000000407027c24 */ /* 0x000fe2000f8e02ff */
[----:B------:R-:W2:Y:S01]  /*ae50*/  S2R R8, SR_TID.X ;  /* 0x0000000000087919 */ /* 0x000ea20000002100 */
[----:B------:R-:W3:Y:S04]  /*ae60*/  SHFL.IDX PT, R5, R0, RZ, 0x181f ;  /* 0x00181fff00057589 */ /* 0x000ee800000e0000 */
[----:B------:R-:W-:Y:S04]  /*ae70*/  SHFL.IDX PT, R7, R0, 0x1, 0x181f ;  /* 0x00381f0000077f89 */ /* 0x000fe800000e0000 */
[----:B------:R-:W-:Y:S01]  /*ae80*/  SHFL.IDX PT, R14, R0, 0x2, 0x181f ;  /* 0x00581f00000e7f89 */ /* 0x000fe200000e0000 */
[----:B-1----:R-:W-:-:S03]  /*ae90*/  LEA R12, R4, R6, 0x7 ;  /* 0x00000006040c7211 */ /* 0x002fc600078e38ff */
[----:B------:R-:W1:Y:S01]  /*aea0*/  SHFL.IDX PT, R4, R3, RZ, 0x181f ;  /* 0x00181fff03047589 */ /* 0x000e6200000e0000 */
[-C--:B------:R-:W-:Y:S01]  /*aeb0*/  ISETP.GE.AND P1, PT, R12, R2.reuse, PT ;  /* 0x000000020c00720c */ /* 0x080fe20003f26270 */
[----:B--2---:R-:W-:Y:S02]  /*aec0*/  IMAD.SHL.U32 R11, R8, 0x8, RZ ;  /* 0x00000008080b7824 */ /* 0x004fe400078e00ff */
[----:B------:R-:W2:Y:S01]  /*aed0*/  SHFL.IDX PT, R6, R3, 0x1, 0x181f ;  /* 0x00381f0003067f89 */ /* 0x000ea200000e0000 */
[C---:B------:R-:W-:Y:S02]  /*aee0*/  VIADD R8, R12.reuse, 0x10 ;  /* 0x000000100c087836 */ /* 0x040fe40000000000 */
[----:B------:R-:W-:Y:S01]  /*aef0*/  VIADD R13, R12, 0x20 ;  /* 0x000000200c0d7836 */ /* 0x000fe20000000000 */
[----:B------:R-:W-:Y:S01]  /*af00*/  LOP3.LUT R11, R11, 0x38, RZ, 0xc0, !PT ;  /* 0x000000380b0b7812 */ /* 0x000fe200078ec0ff */
[----:B------:R-:W-:Y:S01]  /*af10*/  STL [R1+0x4], R12 ;  /* 0x0000040c01007387 */ /* 0x000fe20000100800 */
[----:B------:R-:W-:-:S03]  /*af20*/  ISETP.GE.AND P2, PT, R8, R2, PT ;  /* 0x000000020800720c */ /* 0x000fc60003f46270 */
[----:B------:R4:W-:Y:S01]  /*af30*/  STL [R1+0xc], R8 ;  /* 0x00000c0801007387 */ /* 0x0009e20000100800 */
[----:B---3--:R-:W-:-:S03]  /*af40*/  @!P1 LEA R5, P3, R11, R5, 0x1 ;  /* 0x000000050b059211 */ /* 0x008fc600078608ff */
[----:B------:R-:W-:Y:S01]  /*af50*/  STL [R1+0x10], R13 ;  /* 0x0000100d01007387 */ /* 0x000fe20000100800 */
[----:B----4-:R-:W-:Y:S01]  /*af60*/  @!P1 LEA R8, R10, UR38, 0x1 ;  /* 0x000000260a089c11 */ /* 0x010fe2000f8e08ff */
[----:B-1----:R-:W-:-:S04]  /*af70*/  @!P1 IMAD.X R4, RZ, RZ, R4, P3 ;  /* 0x000000ffff049224 */ /* 0x002fc800018e0604 */
[----:B------:R-:W-:Y:S02]  /*af80*/  @!P2 LEA R9, R10, UR38, 0x1 ;  /* 0x000000260a09ac11 */ /* 0x000fe4000f8e08ff */
[----:B------:R-:W-:-:S04]  /*af90*/  @!P1 LOP3.LUT R5, R5, R4, RZ, 0x3c, !PT ;  /* 0x0000000405059212 */ /* 0x000fc800078e3cff */
[----:B------:R-:W-:-:S04]  /*afa0*/  @!P1 LOP3.LUT R4, R5, R4, RZ, 0x3c, !PT ;  /* 0x0000000405049212 */ /* 0x000fc800078e3cff */
[----:B------:R-:W-:-:S05]  /*afb0*/  @!P1 LOP3.LUT R5, R5, R4, RZ, 0x3c, !PT ;  /* 0x0000000405059212 */ /* 0x000fca00078e3cff */
[----:B------:R1:W-:Y:S02]  /*afc0*/  @!P1 LDGSTS.E.BYPASS.LTC128B.128 [R8+0x18400], desc[UR6][R4.64], !P0 ;  /* 0x1840000004089fae */ /* 0x0003e4000c101d46 */
[----:B-1----:R-:W-:Y:S01]  /*afd0*/  @!P2 LEA R4, P1, R11, R7, 0x1 ;  /* 0x000000070b04a211 */ /* 0x002fe200078208ff */
[----:B------:R-:W-:-:S04]  /*afe0*/  VIADD R8, R12, 0x30 ;  /* 0x000000300c087836 */ /* 0x000fc80000000000 */
[----:B--2---:R-:W-:Y:S01]  /*aff0*/  @!P2 IMAD.X R5, RZ, RZ, R6, P1 ;  /* 0x000000ffff05a224 */ /* 0x004fe200008e0606 */
[----:B------:R-:W-:Y:S01]  /*b000*/  ISETP.GE.AND P1, PT, R13, R2, PT ;  /* 0x000000020d00720c */ /* 0x000fe20003f26270 */
[----:B------:R-:W-:Y:S04]  /*b010*/  STL [R1+0x14], R8 ;  /* 0x0000140801007387 */ /* 0x000fe80000100800 */
[----:B------:R1:W-:Y:S08]  /*b020*/  @!P2 LDGSTS.E.BYPASS.LTC128B.128 [R9+0x18c00], desc[UR6][R4.64], !P0 ;  /* 0x18c000000409afae */ /* 0x0003f0000c101d46 */
[----:B------:R-:W-:-:S02]  /*b030*/  @!P1 LEA R6, P2, R11, R14, 0x1 ;  /* 0x0000000e0b069211 */ /* 0x000fc400078408ff */
[----:B------:R-:W-:Y:S01]  /*b040*/  @!P1 LEA R7, R10, UR38, 0x1 ;  /* 0x000000260a079c11 */ /* 0x000fe2000f8e08ff */
[----:B------:R-:W-:Y:S04]  /*b050*/  SHFL.IDX PT, R14, R0, 0x3, 0x181f ;  /* 0x00781f00000e7f89 */ /* 0x000fe800000e0000 */
[----:B-1----:R-:W1:Y:S02]  /*b060*/  SHFL.IDX PT, R4, R3, 0x2, 0x181f ;  /* 0x00581f0003047f89 */ /* 0x002e6400000e0000 */
[----:B-1----:R-:W-:Y:S02]  /*b070*/  @!P1 IMAD.X R5, RZ, RZ, R4, P2 ;  /* 0x000000ffff059224 */ /* 0x002fe400010e0604 */
[----:B------:R-:W-:-:S05]  /*b080*/  @!P1 IMAD.MOV.U32 R4, RZ, RZ, R6 ;  /* 0x000000ffff049224 */ /* 0x000fca00078e0006 */
[----:B------:R1:W-:Y:S01]  /*b090*/  @!P1 LDGSTS.E.BYPASS.LTC128B.128 [R7+0x19400], desc[UR6][R4.64], !P0 ;  /* 0x1940000004079fae */ /* 0x0003e2000c101d46 */
[----:B------:R-:W-:-:S03]  /*b0a0*/  ISETP.GE.AND P1, PT, R8, R2, PT ;  /* 0x000000020800720c */ /* 0x000fc60003f26270 */
[----:B-1----:R-:W1:Y:S01]  /*b0b0*/  SHFL.IDX PT, R4, R3, 0x3, 0x181f ;  /* 0x00781f0003047f89 */ /* 0x002e6200000e0000 */
[----:B------:R-:W-:-:S09]  /*b0c0*/  VIADD R7, R12, 0x40 ;  /* 0x000000400c077836 */ /* 0x000fd20000000000 */
[----:B------:R-:W-:Y:S02]  /*b0d0*/  @!P1 LEA R5, P2, R11, R14, 0x1 ;  /* 0x0000000e0b059211 */ /* 0x000fe400078408ff */
[----:B------:R-:W-:Y:S01]  /*b0e0*/  @!P1 LEA R6, R10, UR38, 0x1 ;  /* 0x000000260a069c11 */ /* 0x000fe2000f8e08ff */
[----:B------:R2:W-:Y:S02]  /*b0f0*/  STL [R1+0x18], R7 ;  /* 0x0000180701007387 */ /* 0x0005e40000100800 */
[----:B-1----:R-:W-:-:S05]  /*b100*/  @!P1 IMAD.X R4, RZ, RZ, R4, P2 ;  /* 0x000000ffff049224 */ /* 0x002fca00010e0604 */
[----:B------:R-:W-:-:S04]  /*b110*/  @!P1 LOP3.LUT R5, R5, R4, RZ, 0x3c, !PT ;  /* 0x0000000405059212 */ /* 0x000fc800078e3cff */
[----:B------:R-:W-:-:S04]  /*b120*/  @!P1 LOP3.LUT R4, R5, R4, RZ, 0x3c, !PT ;  /* 0x0000000405049212 */ /* 0x000fc800078e3cff */
[----:B------:R-:W-:-:S05]  /*b130*/  @!P1 LOP3.LUT R5, R5, R4, RZ, 0x3c, !PT ;  /* 0x0000000405059212 */ /* 0x000fca00078e3cff */
[----:B------:R1:W-:Y:S01]  /*b140*/  @!P1 LDGSTS.E.BYPASS.LTC128B.128 [R6+0x19c00], desc[UR6][R4.64], !P0 ;  /* 0x19c0000004069fae */ /* 0x0003e2000c101d46 */
[----:B------:R-:W-:Y:S01]  /*b150*/  ISETP.GE.AND P1, PT, R7, R2, PT ;  /* 0x000000020700720c */ /* 0x000fe20003f26270 */
[----:B--2---:R-:W-:-:S05]  /*b160*/  VIADD R7, R12, 0x50 ;  /* 0x000000500c077836 */ /* 0x004fca0000000000 */
[----:B------:R-:W-:Y:S04]  /*b170*/  STL [R1+0x1c], R7 ;  /* 0x00001c0701007387 */ /* 0x000fe80000100800 */
[----:B-1----:R-:W1:Y:S03]  /*b180*/  SHFL.IDX PT, R5, R0, 0x4, 0x181f ;  /* 0x00981f0000057f89 */ /* 0x002e6600000e0000 */
[----:B------:R-:W-:Y:S01]  /*b190*/  @!P1 LEA R6, R10, UR38, 0x1 ;  /* 0x000000260a069c11 */ /* 0x000fe2000f8e08ff */
[----:B------:R-:W2:Y:S01]  /*b1a0*/  SHFL.IDX PT, R4, R3, 0x4, 0x181f ;  /* 0x00981f0003047f89 */ /* 0x000ea200000e0000 */
[----:B-1----:R-:W-:-:S04]  /*b1b0*/  @!P1 LEA R5, P2, R11, R5, 0x1 ;  /* 0x000000050b059211 */ /* 0x002fc800078408ff */
[----:B--2---:R-:W-:-:S04]  /*b1c0*/  @!P1 IADD3.X R4, RZ, R4, RZ, P2, !PT ;  /* 0x00000004ff049210 */ /* 0x004fc800017fe4ff */
[----:B------:R-:W-:-:S04]  /*b1d0*/  @!P1 LOP3.LUT R5, R5, R4, RZ, 0x3c, !PT ;  /* 0x0000000405059212 */ /* 0x000fc800078e3cff */
[----:B------:R-:W-:-:S04]  /*b1e0*/  @!P1 LOP3.LUT R4, R5, R4, RZ, 0x3c, !PT ;  /* 0x0000000405049212 */ /* 0x000fc800078e3cff */
[----:B------:R-:W-:-:S05]  /*b1f0*/  @!P1 LOP3.LUT R5, R5, R4, RZ, 0x3c, !PT ;  /* 0x0000000405059212 */ /* 0x000fca00078e3cff */
[----:B------:R1:W-:Y:S01]  /*b200*/  @!P1 LDGSTS.E.BYPASS.LTC128B.128 [R6+0x1a400], desc[UR6][R4.64], !P0 ;  /* 0x1a40000004069fae */ /* 0x0003e2000c101d46 */
[----:B------:R-:W-:Y:S01]  /*b210*/  ISETP.GE.AND P1, PT, R7, R2, PT ;  /* 0x000000020700720c */ /* 0x000fe20003f26270 */
[----:B------:R-:W-:-:S05]  /*b220*/  VIADD R7, R12, 0x60 ;  /* 0x000000600c077836 */ /* 0x000fca0000000000 */
[----:B------:R-:W-:Y:S04]  /*b230*/  STL [R1+0x20], R7 ;  /* 0x0000200701007387 */ /* 0x000fe80000100800 */
[----:B-1----:R-:W1:Y:S03]  /*b240*/  SHFL.IDX PT, R5, R0, 0x5, 0x181f ;  /* 0x00b81f0000057f89 */ /* 0x002e6600000e0000 */
[----:B------:R-:W-:Y:S01]  /*b250*/  @!P1 LEA R6, R10, UR38, 0x1 ;  /* 0x000000260a069c11 */ /* 0x000fe2000f8e08ff */
[----:B------:R-:W2:Y:S01]  /*b260*/  SHFL.IDX PT, R4, R3, 0x5, 0x181f ;  /* 0x00b81f0003047f89 */ /* 0x000ea200000e0000 */
[----:B-1----:R-:W-:-:S05]  /*b270*/  @!P1 LEA R5, P2, R11, R5, 0x1 ;  /* 0x000000050b059211 */ /* 0x002fca00078408ff */
[----:B--2---:R-:W-:-:S05]  /*b280*/  @!P1 IMAD.X R4, RZ, RZ, R4, P2 ;  /* 0x000000ffff049224 */ /* 0x004fca00010e0604 */
[----:B------:R-:W-:-:S04]  /*b290*/  @!P1 LOP3.LUT R5, R5, R4, RZ, 0x3c, !PT ;  /* 0x0000000405059212 */ /* 0x000fc800078e3cff */
[----:B------:R-:W-:-:S04]  /*b2a0*/  @!P1 LOP3.LUT R4, R5, R4, RZ, 0x3c, !PT ;  /* 0x0000000405049212 */ /* 0x000fc800078e3cff */
[----:B------:R-:W-:-:S05]  /*b2b0*/  @!P1 LOP3.LUT R5, R5, R4, RZ, 0x3c, !PT ;  /* 0x0000000405059212 */ /* 0x000fca00078e3cff */
[----:B------:R1:W-:Y:S01]  /*b2c0*/  @!P1 LDGSTS.E.BYPASS.LTC128B.128 [R6+0x1ac00], desc[UR6][R4.64], !P0 ;  /* 0x1ac0000004069fae */ /* 0x0003e2000c101d46 */
[----:B------:R-:W-:-:S03]  /*b2d0*/  ISETP.GE.AND P1, PT, R7, R2, PT ;  /* 0x000000020700720c */ /* 0x000fc60003f26270 */
[----:B-1----:R-:W1:Y:S10]  /*b2e0*/  SHFL.IDX PT, R5, R0, 0x6, 0x181f ;  /* 0x00d81f0000057f89 */ /* 0x002e7400000e0000 */
[----:B------:R-:W-:Y:S01]  /*b2f0*/  @!P1 LEA R6, R10, UR38, 0x1 ;  /* 0x000000260a069c11 */ /* 0x000fe2000f8e08ff */
[----:B------:R-:W2:Y:S04]  /*b300*/  SHFL.IDX PT, R4, R3, 0x6, 0x181f ;  /* 0x00d81f0003047f89 */ /* 0x000ea800000e0000 */
[----:B------:R-:W3:Y:S04]  /*b310*/  SHFL.IDX PT, R3, R3, 0x7, 0x181f ;  /* 0x00f81f0003037f89 */ /* 0x000ee800000e0000 */
[----:B------:R-:W4:Y:S01]  /*b320*/  SHFL.IDX PT, R0, R0, 0x7, 0x181f ;  /* 0x00f81f0000007f89 */ /* 0x000f2200000e0000 */
[----:B-1----:R-:W-:-:S05]  /*b330*/  @!P1 LEA R5, P2, R11, R5, 0x1 ;  /* 0x000000050b059211 */ /* 0x002fca00078408ff */
[----:B--2---:R-:W-:-:S05]  /*b340*/  @!P1 IMAD.X R4, RZ, RZ, R4, P2 ;  /* 0x000000ffff049224 */ /* 0x004fca00010e0604 */
[----:B------:R-:W-:-:S04]  /*b350*/  @!P1 LOP3.LUT R5, R5, R4, RZ, 0x3c, !PT ;  /* 0x0000000405059212 */ /* 0x000fc800078e3cff */
[----:B------:R-:W-:-:S04]  /*b360*/  @!P1 LOP3.LUT R4, R5, R4, RZ, 0x3c, !PT ;  /* 0x0000000405049212 */ /* 0x000fc800078e3cff */
[----:B------:R-:W-:-:S05]  /*b370*/  @!P1 LOP3.LUT R5, R5, R4, RZ, 0x3c, !PT ;  /* 0x0000000405059212 */ /* 0x000fca00078e3cff */
[----:B---34-:R1:W-:Y:S02]  /*b380*/  @!P1 LDGSTS.E.BYPASS.LTC128B.128 [R6+0x1b400], desc[UR6][R4.64], !P0 ;  /* 0x1b40000004069fae */ /* 0x0183e4000c101d46 */
.L_x_9342:
[----:B-1----:R-:W2:Y:S01]  /*b390*/  LDL R5, [R1+0x4] ;  /* 0x0000040001057983 */ /* 0x002ea20000100800 */
[----:B------:R-:W-:Y:S01]  /*b3a0*/  ULDC.64 UR4, c[0x0][0x208] ;  /* 0x0000820000047ab9 */ /* 0x000fe20000000a00 */
[----:B------:R-:W1:Y:S02]  /*b3b0*/  S2R R4, SR_TID.X ;  /* 0x0000000000047919 */ /* 0x000e640000002100 */
[----:B-1----:R-:W-:-:S05]  /*b3c0*/  IMAD.SHL.U32 R4, R4, 0x8, RZ ;  /* 0x0000000804047824 */ /* 0x002fca00078e00ff */
        /* <DEDUP_REMOVED lines=14> */
[----:B--2---:R-:W2:Y:S01]  /*b4b0*/  LDC.64 R2, c[0x0][0x3d8] ;  /* 0x0000f600ff027b82 */ /* 0x004ea20000000a00 */
[----:B------:R-:W-:Y:S01]  /*b4c0*/  NOP ;  /* 0x0000000000007918 */ /* 0x000fe20000000000 */
[C---:B--2---:R-:W-:Y:S01]  /*b4d0*/  IMAD R0, R2.reuse, UR43, RZ ;  /* 0x0000002b02007c24 */ /* 0x044fe2000f8e02ff */
[----:B------:R-:W-:Y:S01]  /*b4e0*/  UIADD3 UR4, UR38, 0x22400, URZ ;  /* 0x0002240026047890 */ /* 0x000fe2000fffe03f */
[----:B-1----:R-:W-:Y:S01]  /*b4f0*/  IMAD.WIDE.U32 R4, R2, UR36, RZ ;  /* 0x0000002402047c25 */ /* 0x002fe2000f8e00ff */
        /* <DEDUP_REMOVED lines=12> */
[----:B-1----:R-:W-:Y:S01]  /*b5c0*/  IMAD.U32 R4, RZ, RZ, UR6 ;  /* 0x00000006ff047e24 */ /* 0x002fe2000f8e00ff */
[----:B------:R-:W-:Y:S01]  /*b5d0*/  MOV R6, UR8 ;  /* 0x0000000800067c02 */ /* 0x000fe20008000f00 */
[----:B------:R-:W1:Y:S01]  /*b5e0*/  LDC.64 R2, c[0x4][R2] ;  /* 0x0100000002027b82 */ /* 0x000e620000000a00 */
[----:B------:R-:W-:Y:S02]  /*b5f0*/  IMAD.U32 R5, RZ, RZ, UR7 ;  /* 0x00000007ff057e24 */ /* 0x000fe4000f8e00ff */
[----:B------:R-:W-:Y:S02]  /*b600*/  IMAD.U32 R7, RZ, RZ, UR9 ;  /* 0x00000009ff077e24 */ /* 0x000fe4000f8e00ff */
[----:B0-----:R-:W-:-:S02]  /*b610*/  IMAD.U32 R10, RZ, RZ, UR4 ;  /* 0x00000004ff0a7e24 */ /* 0x001fc4000f8e00ff */
[----:B------:R-:W-:Y:S02]  /*b620*/  IMAD.U32 R11, RZ, RZ, UR5 ;  /* 0x00000005ff0b7e24 */ /* 0x000fe4000f8e00ff */
[----:B------:R-:W-:Y:S02]  /*b630*/  IMAD.MOV.U32 R8, RZ, RZ, 0x70 ;  /* 0x00000070ff087424 */ /* 0x000fe400078e00ff */
[----:B------:R-:W-:Y:S02]  /*b640*/  IMAD.MOV.U32 R12, RZ, RZ, 0x1 ;  /* 0x00000001ff0c7424 */ /* 0x000fe400078e00ff */
[----:B------:R-:W-:-:S07]  /*b650*/  IMAD.MOV.U32 R13, RZ, RZ, RZ ;  /* 0x000000ffff0d7224 */ /* 0x000fce00078e00ff */
[----:B------:R-:W-:-:S07]  /*b660*/  LEPC R20, `(.L_x_9245) ;  /* 0x000000001014794e */ /* 0x000fce0000000000 */
[----:B-1----:R-:W-:Y:S05]  /*b670*/  CALL.ABS.NOINC R2 ;  /* 0x0000000002007343 */ /* 0x002fea0003c00000 */
.L_x_9245:
[----:B-1----:R-:W2:Y:S01]  /*b680*/  LDL.LU.64 R4, [R1+0x28] ;  /* 0x0000280001047983 */ /* 0x002ea20000300a00 */
[----:B------:R-:W1:Y:S01]  /*b690*/  LDC R6, c[0x0][0x448] ;  /* 0x00011200ff067b82 */ /* 0x000e620000000800 */
[----:B------:R-:W-:Y:S02]  /*b6a0*/  ULDC.64 UR8, c[0x0][0x3e0] ;  /* 0x0000f80000087ab9 */ /* 0x000fe40000000a00 */
[----:B------:R-:W3:Y:S01]  /*b6b0*/  LDL.LU R2, [R1+0x34] ;  /* 0x0000340001027983 */ /* 0x000ee20000300800 */
[----:B------:R-:W-:Y:S01]  /*b6c0*/  UIMAD UR6, UR46, UR8, URZ ;  /* 0x000000082e0672a4 */ /* 0x000fe2000f8e023f */
[----:B------:R-:W4:Y:S03]  /*b6d0*/  S2R R3, SR_TID.X ;  /* 0x0000000000037919 */ /* 0x000f260000002100 */
[----:B------:R-:W-:Y:S01]  /*b6e0*/  UIMAD UR6, UR45, UR9, UR6 ;  /* 0x000000092d0672a4 */ /* 0x000fe2000f8e0206 */
[----:B-1----:R-:W-:-:S02]  /*b6f0*/  ISETP.NE.AND P0, PT, R6, 0x1, PT ;  /* 0x000000010600780c */ /* 0x002fc40003f05270 */
[C---:B----4-:R-:W-:Y:S01]  /*b700*/  LOP3.LUT R0, R3.reuse, 0x7f, RZ, 0xc0, !PT ;  /* 0x0000007f03007812 */ /* 0x050fe200078ec0ff */
[----:B------:R-:W-:-:S10]  /*b710*/  IMAD.SHL.U32 R15, R3, 0x10, RZ ;  /* 0x00000010030f7824 */ /* 0x000fd400078e00ff */
[----:B------:R-:W1:Y:S01]  /*b720*/  @P0 LDC R3, c[0x0][0x44c] ;  /* 0x00011300ff030b82 */ /* 0x000e620000000800 */
[----:B--2---:R-:W-:Y:S02]  /*b730*/  R2UR UR5, R5 ;  /* 0x00000000050572ca */ /* 0x004fe400000e0000 */
[----:B------:R-:W-:Y:S01]  /*b740*/  R2UR UR4, R4 ;  /* 0x00000000040472ca */ /* 0x000fe200000e0000 */
[----:B------:R-:W2:Y:S01]  /*b750*/  S2R R5, SR_TID.X ;  /* 0x0000000000057919 */ /* 0x000ea20000002100 */
[----:B---3--:R-:W-:Y:S02]  /*b760*/  R2UR UR5, R2 ;  /* 0x00000000020572ca */ /* 0x008fe400000e0000 */
[----:B------:R-:W-:Y:S01]  /*b770*/  SHF.R.U32.HI R4, RZ, 0x3, R0 ;  /* 0x00000003ff047819 */ /* 0x000fe20000011600 */
[----:B------:R-:W3:Y:S01]  /*b780*/  S2R R2, SR_CTAID.X ;  /* 0x0000000000027919 */ /* 0x000ee20000002500 */
[----:B------:R-:W4:Y:S02]  /*b790*/  @P0 LDC R0, c[0x0][0x450] ;  /* 0x00011400ff000b82 */ /* 0x000f240000000800 */
[----:B------:R-:W-:-:S07]  /*b7a0*/  LOP3.LUT R4, R4, 0x70, R15, 0xf8, !PT ;  /* 0x0000007004047812 */ /* 0x000fce00078ef80f */
[----:B------:R-:W-:-:S03]  /*b7b0*/  UIMAD.WIDE.U32 UR4, UR45, UR8, UR4 ;  /* 0x000000082d0472a5 */ /* 0x000fc6000f8e0004 */
[----:B------:R-:W-:Y:S01]  /*b7c0*/  ULDC.64 UR8, c[0x0][0x3d0] ;  /* 0x0000f40000087ab9 */ /* 0x000fe20000000a00 */
[----:B------:R-:W-:Y:S01]  /*b7d0*/  UIADD3 UR5, UR5, UR6, URZ ;  /* 0x0000000605057290 */ /* 0x000fe2000fffe03f */
[----:B--2---:R-:W-:Y:S02]  /*b7e0*/  IMAD.SHL.U32 R8, R5, 0x8, RZ ;  /* 0x0000000805087824 */ /* 0x004fe400078e00ff */
[----:B---3--:R-:W-:-:S03]  /*b7f0*/  IMAD R4, R2, 0x80, R4 ;  /* 0x0000008002047824 */ /* 0x008fc600078e0204 */
[----:B------:R-:W-:Y:S01]  /*b800*/  LOP3.LUT R8, R8, 0x38, RZ, 0xc0, !PT ;  /* 0x0000003808087812 */ /* 0x000fe200078ec0ff */
[----:B-1----:R-:W-:-:S04]  /*b810*/  @P0 IMAD.HI.U32 R3, R4, R3, RZ ;  /* 0x0000000304030227 */ /* 0x002fc800078e00ff */
[----:B------:R-:W-:Y:S01]  /*b820*/  IMAD.MOV.U32 R2, RZ, RZ, R4 ;  /* 0x000000ffff027224 */ /* 0x000fe200078e0004 */
[----:B----4-:R-:W-:Y:S02]  /*b830*/  @P0 SHF.R.U32.HI R2, RZ, R0, R3 ;  /* 0x00000000ff020219 */ /* 0x010fe40000011603 */
[----:B------:R-:W-:-:S03]  /*b840*/  MOV R3, UR8 ;  /* 0x0000000800037c02 */ /* 0x000fc60008000f00 */
[----:B------:R-:W-:-:S04]  /*b850*/  IMAD.MOV R0, RZ, RZ, -R2 ;  /* 0x000000ffff007224 */ /* 0x000fc800078e0a02 */
[----:B------:R-:W-:Y:S01]  /*b860*/  IMAD R0, R6, R0, R4 ;  /* 0x0000000006007224 */ /* 0x000fe200078e0204 */
[----:B------:R-:W-:-:S05]  /*b870*/  SHF.R.S32.HI R4, RZ, 0x1f, R2 ;  /* 0x0000001fff047819 */ /* 0x000fca0000011402 */
[----:B------:R-:W-:-:S04]  /*b880*/  IMAD R4, R4, UR8, RZ ;  /* 0x0000000804047c24 */ /* 0x000fc8000f8e02ff */
[C---:B------:R-:W-:Y:S02]  /*b890*/  IMAD R4, R2.reuse, UR9, R4 ;  /* 0x0000000902047c24 */ /* 0x040fe4000f8e0204 */
        /* <DEDUP_REMOVED lines=8> */
[----:B------:R-:W-:Y:S02]  /*b920*/  LOP3.LUT R0, R8, 0x40, RZ, 0xfc, !PT ;  /* 0x0000004008007812 */ /* 0x000fe400078efcff */
[----:B------:R-:W-:Y:S01]  /*b930*/  IMAD.IADD R4, R3, 0x1, R4 ;  /* 0x0000000103047824 */ /* 0x000fe200078e0204 */
[----:B------:R-:W-:Y:S01]  /*b940*/  LEA R5, P0, R2, UR4, 0x1 ;  /* 0x0000000402057c11 */ /* 0x000fe2000f8008ff */
[----:B------:R-:W-:Y:S02]  /*b950*/  ULDC UR4, c[0x0][0x3b8] ;  /* 0x0000ee0000047ab9 */ /* 0x000fe40000000800 */
[----:B------:R-:W-:Y:S02]  /*b960*/  ISETP.GE.AND P3, PT, R8, UR4, PT ;  /* 0x0000000408007c0c */ /* 0x000fe4000bf66270 */
[----:B------:R-:W-:-:S02]  /*b970*/  LEA.HI.X R4, R2, UR5, R4, 0x1, P0 ;  /* 0x0000000502047c11 */ /* 0x000fc400080f0c04 */
[----:B------:R-:W-:Y:S02]  /*b980*/  ISETP.GE.AND P0, PT, R0, UR4, PT ;  /* 0x0000000400007c0c */ /* 0x000fe4000bf06270 */
[----:B------:R-:W-:-:S04]  /*b990*/  LOP3.LUT R0, R8, 0x80, RZ, 0xfc, !PT ;  /* 0x0000008008007812 */ /* 0x000fc800078efcff */
[----:B------:R-:W-:Y:S02]  /*b9a0*/  ISETP.GE.AND P1, PT, R0, UR4, PT ;  /* 0x0000000400007c0c */ /* 0x000fe4000bf26270 */
[----:B------:R-:W-:-:S04]  /*b9b0*/  LOP3.LUT R0, R8, 0xc0, RZ, 0xfc, !PT ;  /* 0x000000c008007812 */ /* 0x000fc800078efcff */
[----:B------:R-:W-:Y:S01]  /*b9c0*/  ISETP.GE.AND P2, PT, R0, UR4, PT ;  /* 0x0000000400007c0c */ /* 0x000fe2000bf46270 */
[----:B------:R-:W-:-:S03]  /*b9d0*/  UMOV UR4, 0xffffffff ;  /* 0xffffffff00047882 */ /* 0x000fc60000000000 */
[----:B------:R-:W-:Y:S09]  /*b9e0*/  BRA.DIV UR4, `(.L_x_9246) ;  /* 0x0000003a04e47947 */ /* 0x000ff2000b800000 */
[----:B------:R-:W2:Y:S01]  /*b9f0*/  LDL.LU R3, [R1+0x4] ;  /* 0x0000040001037983 */ /* 0x000ea20000300800 */
[----:B------:R-:W-:-:S03]  /*ba00*/  ULDC UR4, c[0x0][0x288] ;  /* 0x0000a20000047ab9 */ /* 0x000fc60000000800 */
[----:B------:R-:W3:Y:S01]  /*ba10*/  LDL.LU R2, [R1+0xc] ;  /* 0x00000c0001027983 */ /* 0x000ee20000300800 */
[----:B------:R-:W-:-:S03]  /*ba20*/  IMAD R0, R6, UR4, RZ ;  /* 0x0000000406007c24 */ /* 0x000fc6000f8e02ff */
[----:B------:R-:W4:Y:S01]  /*ba30*/  LDL.LU R13, [R1+0x10] ;  /* 0x00001000010d7983 */ /* 0x000f220000300800 */
[----:B0-----:R-:W0:Y:S01]  /*ba40*/  S2R R10, SR_TID.X ;  /* 0x00000000000a7919 */ /* 0x001e220000002100 */
[----:B------:R-:W1:Y:S02]  /*ba50*/  S2R R7, SR_TID.X ;  /* 0x0000000000077919 */ /* 0x000e640000002100 */
[----:B------:R-:W5:Y:S01]  /*ba60*/  LDL.LU R8, [R1+0x14] ;  /* 0x0000140001087983 */ /* 0x000f620000300800 */
[----:B0-----:R-:W-:Y:S01]  /*ba70*/  LOP3.LUT R10, R10, 0x7f, RZ, 0xc0, !PT ;  /* 0x0000007f0a0a7812 */ /* 0x001fe200078ec0ff */
[----:B-1----:R-:W-:-:S04]  /*ba80*/  IMAD.SHL.U32 R12, R7, 0x8, RZ ;  /* 0x00000008070c7824 */ /* 0x002fc800078e00ff */
[----:B------:R-:W-:Y:S02]  /*ba90*/  IMAD.SHL.U32 R11, R10, 0x8, RZ ;  /* 0x000000080a0b7824 */ /* 0x000fe400078e00ff */
[----:B------:R-:W-:Y:S01]  /*baa0*/  IMAD.SHL.U32 R10, R7, 0x8, RZ ;  /* 0x00000008070a7824 */ /* 0x000fe200078e00ff */
[----:B------:R-:W-:-:S04]  /*bab0*/  LOP3.LUT R12, R12, 0x38, RZ, 0xc0, !PT ;  /* 0x000000380c0c7812 */ /* 0x000fc800078ec0ff */
[----:B------:R-:W-:-:S04]  /*bac0*/  LOP3.LUT R10, R10, 0x1f8, RZ, 0xc0, !PT ;  /* 0x000001f80a0a7812 */ /* 0x000fc800078ec0ff */
[----:B------:R-:W-:Y:S02]  /*bad0*/  LOP3.LUT R10, R10, 0x38, R7, 0x78, !PT ;  /* 0x000000380a0a7812 */ /* 0x000fe400078e7807 */
[----:B------:R-:W5:Y:S02]  /*bae0*/  LDL.LU R7, [R1+0x18] ;  /* 0x0000180001077983 */ /* 0x000f640000300800 */
[----:B------:R-:W-:Y:S01]  /*baf0*/  LOP3.LUT R10, R10, 0x200, R11, 0xf8, !PT ;  /* 0x000002000a0a7812 */ /* 0x000fe200078ef80b */
[----:B------:R-:W-:Y:S01]  /*bb00*/  ULDC.64 UR6, c[0x0][0x208] ;  /* 0x0000820000067ab9 */ /* 0x000fe20000000a00 */
[----:B------:R-:W-:Y:S04]  /*bb10*/  SHFL.IDX PT, R6, R4, 0x1, 0x181f ;  /* 0x00381f0004067f89 */ /* 0x000fe800000e0000 */
[----:B------:R-:W5:Y:S01]  /*bb20*/  LDL.LU R15, [R1+0x1c] ;  /* 0x00001c00010f7983 */ /* 0x000f620000300800 */
[----:B--2---:R-:W-:-:S03]  /*bb30*/  ISETP.GE.AND P5, PT, R3, R0, PT ;  /* 0x000000000300720c */ /* 0x004fc60003fa6270 */
[----:B------:R-:W0:Y:S01]  /*bb40*/  SHFL.IDX PT, R3, R5, RZ, 0x181f ;  /* 0x00181fff05037589 */ /* 0x000e2200000e0000 */
[----:B---3--:R-:W-:-:S03]  /*bb50*/  ISETP.GE.AND P4, PT, R2, R0, PT ;  /* 0x000000000200720c */ /* 0x008fc60003f86270 */
[----:B------:R-:W1:Y:S06]  /*bb60*/  SHFL.IDX PT, R2, R4, RZ, 0x181f ;  /* 0x00181fff04027589 */ /* 0x000e6c00000e0000 */
[----:B0-----:R-:W-:-:S05]  /*bb70*/  @!P5 LEA R3, P6, R12, R3, 0x1 ;  /* 0x000000030c03d211 */ /* 0x001fca00078c08ff */
[----:B-1----:R-:W-:-:S05]  /*bb80*/  @!P5 IMAD.X R2, RZ, RZ, R2, P6 ;  /* 0x000000ffff02d224 */ /* 0x002fca00030e0602 */
[----:B------:R-:W-:-:S04]  /*bb90*/  @!P5 LOP3.LUT R3, R3, R2, RZ, 0x3c, !PT ;  /* 0x000000020303d212 */ /* 0x000fc800078e3cff */
[C---:B------:R-:W-:Y:S02]  /*bba0*/  @!P5 LOP3.LUT R2, R3.reuse, R2, RZ, 0x3c, !PT ;  /* 0x000000020302d212 */ /* 0x040fe400078e3cff */
[----:B------:R-:W-:Y:S02]  /*bbb0*/  @!P5 LEA R21, R10, UR38, 0x1 ;  /* 0x000000260a15dc11 */ /* 0x000fe4000f8e08ff */
[----:B------:R-:W-:-:S05]  /*bbc0*/  @!P5 LOP3.LUT R3, R3, R2, RZ, 0x3c, !PT ;  /* 0x000000020303d212 */ /* 0x000fca00078e3cff */
[----:B------:R-:W-:Y:S04]  /*bbd0*/  @!P5 LDGSTS.E.BYPASS.LTC128B.128 [R21+0x22400], desc[UR6][R2.64], !P3 ;  /* 0x224000000215dfae */ /* 0x000fe8000d901d46 */
[----:B------:R-:W-:Y:S04]  /*bbe0*/  @!P5 LDGSTS.E.BYPASS.LTC128B.128 [R21+0x26400], desc[UR6][R2.64+0x80], !P0 ;  /* 0x264000800215dfae */ /* 0x000fe8000c101d46 */
[----:B------:R-:W-:Y:S04]  /*bbf0*/  @!P5 LDGSTS.E.BYPASS.LTC128B.128 [R21+0x2a400], desc[UR6][R2.64+0x100], !P1 ;  /* 0x2a4001000215dfae */ /* 0x000fe8000c901d46 */
[----:B------:R0:W-:Y:S04]  /*bc00*/  @!P5 LDGSTS.E.BYPASS.LTC128B.128 [R21+0x2e400], desc[UR6][R2.64+0x180], !P2 ;  /* 0x2e4001800215dfae */ /* 0x0001e8000d101d46 */
[----:B0-----:R-:W0:Y:S01]  /*bc10*/  SHFL.IDX PT, R2, R5, 0x1, 0x181f ;  /* 0x00381f0005027f89 */ /* 0x001e2200000e0000 */
[----:B------:R-:W-:-:S02]  /*bc20*/  @!P4 LEA R9, R10, UR38, 0x1 ;  /* 0x000000260a09cc11 */ /* 0x000fc4000f8e08ff */
[----:B0-----:R-:W-:-:S05]  /*bc30*/  @!P4 LEA R2, P6, R12, R2, 0x1 ;  /* 0x000000020c02c211 */ /* 0x001fca00078c08ff */
[----:B------:R-:W-:-:S05]  /*bc40*/  @!P4 IMAD.X R3, RZ, RZ, R6, P6 ;  /* 0x000000ffff03c224 */ /* 0x000fca00030e0606 */
[----:B------:R-:W-:Y:S04]  /*bc50*/  @!P4 LDGSTS.E.BYPASS.LTC128B.128 [R9+0x22c00], desc[UR6][R2.64], !P3 ;  /* 0x22c000000209cfae */ /* 0x000fe8000d901d46 */
[----:B------:R-:W-:Y:S04]  /*bc60*/  @!P4 LDGSTS.E.BYPASS.LTC128B.128 [R9+0x26c00], desc[UR6][R2.64+0x80], !P0 ;  /* 0x26c000800209cfae */ /* 0x000fe8000c101d46 */
[----:B------:R-:W-:Y:S04]  /*bc70*/  @!P4 LDGSTS.E.BYPASS.LTC128B.128 [R9+0x2ac00], desc[UR6][R2.64+0x100], !P1 ;  /* 0x2ac001000209cfae */ /* 0x000fe8000c901d46 */
[----:B------:R0:W-:Y:S01]  /*bc80*/  @!P4 LDGSTS.E.BYPASS.LTC128B.128 [R9+0x2ec00], desc[UR6][R2.64+0x180], !P2 ;  /* 0x2ec001800209cfae */ /* 0x0001e2000d101d46 */
[----:B----4-:R-:W-:-:S03]  /*bc90*/  ISETP.GE.AND P4, PT, R13, R0, PT ;  /* 0x000000000d00720c */ /* 0x010fc60003f86270 */
[----:B------:R-:W2:Y:S04]  /*bca0*/  LDL.LU R13, [R1+0x20] ;  /* 0x00002000010d7983 */ /* 0x000ea80000300800 */
[----:B0-----:R-:W0:Y:S04]  /*bcb0*/  SHFL.IDX PT, R2, R5, 0x2, 0x181f ;  /* 0x00581f0005027f89 */ /* 0x001e2800000e0000 */
[----:B------:R-:W1:Y:S02]  /*bcc0*/  SHFL.IDX PT, R6, R4, 0x2, 0x181f ;  /* 0x00581f0004067f89 */ /* 0x000e6400000e0000 */
[----:B------:R-:W-:-:S02]  /*bcd0*/  @!P4 LEA R21, R10, UR38, 0x1 ;  /* 0x000000260a15cc11 */ /* 0x000fc4000f8e08ff */
[----:B------:R-:W3:Y:S01]  /*bce0*/  SHFL.IDX PT, R14, R5, 0x3, 0x181f ;  /* 0x00781f00050e7f89 */ /* 0x000ee200000e0000 */
[----:B0-----:R-:W-:-:S05]  /*bcf0*/  @!P4 LEA R2, P6, R12, R2, 0x1 ;  /* 0x000000020c02c211 */ /* 0x001fca00078c08ff */
[----:B-1----:R-:W-:Y:S02]  /*bd00*/  @!P4 IMAD.X R3, RZ, RZ, R6, P6 ;  /* 0x000000ffff03c224 */ /* 0x002fe400030e0606 */
[----:B------:R-:W0:Y:S04]  /*bd10*/  SHFL.IDX PT, R6, R4, 0x3, 0x181f ;  /* 0x00781f0004067f89 */ /* 0x000e2800000e0000 */
[----:B------:R-:W-:Y:S04]  /*bd20*/  @!P4 LDGSTS.E.BYPASS.LTC128B.128 [R21+0x23400], desc[UR6][R2.64], !P3 ;  /* 0x234000000215cfae */ /* 0x000fe8000d901d46 */
[----:B------:R-:W-:Y:S04]  /*bd30*/  @!P4 LDGSTS.E.BYPASS.LTC128B.128 [R21+0x27400], desc[UR6][R2.64+0x80], !P0 ;  /* 0x274000800215cfae */ /* 0x000fe8000c101d46 */
[----:B------:R-:W-:Y:S04]  /*bd40*/  @!P4 LDGSTS.E.BYPASS.LTC128B.128 [R21+0x2b400], desc[UR6][R2.64+0x100], !P1 ;  /* 0x2b4001000215cfae */ /* 0x000fe8000c901d46 */
[----:B------:R3:W-:Y:S01]  /*bd50*/  @!P4 LDGSTS.E.BYPASS.LTC128B.128 [R21+0x2f400], desc[UR6][R2.64+0x180], !P2 ;  /* 0x2f4001800215cfae */ /* 0x0007e2000d101d46 */
[----:B-----5:R-:W-:-:S13]  /*bd60*/  ISETP.GE.AND P4, PT, R8, R0, PT ;  /* 0x000000000800720c */ /* 0x020fda0003f86270 */
[----:B---3--:R-:W-:Y:S02]  /*bd70*/  @!P4 LEA R2, P6, R12, R14, 0x1 ;  /* 0x0000000e0c02c211 */ /* 0x008fe400078c08ff */
[----:B------:R-:W1:Y:S01]  /*bd80*/  SHFL.IDX PT, R14, R5, 0x4, 0x181f ;  /* 0x00981f00050e7f89 */ /* 0x000e6200000e0000 */
[----:B------:R-:W-:Y:S02]  /*bd90*/  @!P4 LEA R9, R10, UR38, 0x1 ;  /* 0x000000260a09cc11 */ /* 0x000fe4000f8e08ff */
[----:B0-----:R-:W-:Y:S02]  /*bda0*/  @!P4 IMAD.X R3, RZ, RZ, R6, P6 ;  /* 0x000000ffff03c224 */ /* 0x001fe400030e0606 */
[----:B------:R-:W0:Y:S04]  /*bdb0*/  SHFL.IDX PT, R6, R4, 0x4, 0x181f ;  /* 0x00981f0004067f89 */ /* 0x000e2800000e0000 */
[----:B------:R-:W-:Y:S04]  /*bdc0*/  @!P4 LDGSTS.E.BYPASS.LTC128B.128 [R9+0x23c00], desc[UR6][R2.64], !P3 ;  /* 0x23c000000209cfae */ /* 0x000fe8000d901d46 */
[----:B------:R-:W-:Y:S04]  /*bdd0*/  @!P4 LDGSTS.E.BYPASS.LTC128B.128 [R9+0x27c00], desc[UR6][R2.64+0x80], !P0 ;  /* 0x27c000800209cfae */ /* 0x000fe8000c101d46 */
[----:B------:R-:W-:Y:S04]  /*bde0*/  @!P4 LDGSTS.E.BYPASS.LTC128B.128 [R9+0x2bc00], desc[UR6][R2.64+0x100], !P1 ;  /* 0x2bc001000209cfae */ /* 0x000fe8000c901d46 */
[----:B------:R3:W-:Y:S01]  /*bdf0*/  @!P4 LDGSTS.E.BYPASS.LTC128B.128 [R9+0x2fc00], desc[UR6][R2.64+0x180], !P2 ;  /* 0x2fc001800209cfae */ /* 0x0007e2000d101d46 */
[----:B------:R-:W-:-:S13]  /*be00*/  ISETP.GE.AND P4, PT, R7, R0, PT ;  /* 0x000000000700720c */ /* 0x000fda0003f86270 */
[----:B-1----:R-:W-:-:S04]  /*be10*/  @!P4 LEA R8, P6, R12, R14, 0x1 ;  /* 0x0000000e0c08c211 */ /* 0x002fc800078c08ff */
[----:B0-----:R-:W-:Y:S01]  /*be20*/  @!P4 IADD3.X R21, RZ, R6, RZ, P6, !PT ;  /* 0x00000006ff15c210 */ /* 0x001fe200037fe4ff */
[----:B------:R-:W0:Y:S01]  /*be30*/  SHFL.IDX PT, R14, R5, 0x5, 0x181f ;  /* 0x00b81f00050e7f89 */ /* 0x000e2200000e0000 */
[----:B------:R-:W-:Y:S01]  /*be40*/  @!P4 LEA R7, R10, UR38, 0x1 ;  /* 0x000000260a07cc11 */ /* 0x000fe2000f8e08ff */
[----:B---3--:R-:W-:Y:S02]  /*be50*/  @!P4 IMAD.MOV.U32 R2, RZ, RZ, R8 ;  /* 0x000000ffff02c224 */ /* 0x008fe400078e0008 */
[----:B------:R-:W-:Y:S01]  /*be60*/  @!P4 IMAD.MOV.U32 R3, RZ, RZ, R21 ;  /* 0x000000ffff03c224 */ /* 0x000fe200078e0015 */
[----:B------:R-:W1:Y:S04]  /*be70*/  SHFL.IDX PT, R6, R4, 0x5, 0x181f ;  /* 0x00b81f0004067f89 */ /* 0x000e6800000e0000 */
[----:B------:R-:W-:Y:S04]  /*be80*/  @!P4 LDGSTS.E.BYPASS.LTC128B.128 [R7+0x24400], desc[UR6][R2.64], !P3 ;  /* 0x244000000207cfae */ /* 0x000fe8000d901d46 */
[----:B------:R-:W-:Y:S04]  /*be90*/  @!P4 LDGSTS.E.BYPASS.LTC128B.128 [R7+0x28400], desc[UR6][R2.64+0x80], !P0 ;  /* 0x284000800207cfae */ /* 0x000fe8000c101d46 */
[----:B------:R-:W-:Y:S04]  /*bea0*/  @!P4 LDGSTS.E.BYPASS.LTC128B.128 [R7+0x2c400], desc[UR6][R2.64+0x100], !P1 ;  /* 0x2c4001000207cfae */ /* 0x000fe8000c901d46 */
[----:B------:R3:W-:Y:S01]  /*beb0*/  @!P4 LDGSTS.E.BYPASS.LTC128B.128 [R7+0x30400], desc[UR6][R2.64+0x180], !P2 ;  /* 0x304001800207cfae */ /* 0x0007e2000d101d46 */
[----:B------:R-:W-:-:S13]  /*bec0*/  ISETP.GE.AND P4, PT, R15, R0, PT ;  /* 0x000000000f00720c */ /* 0x000fda0003f86270 */
[----:B0-----:R-:W-:-:S05]  /*bed0*/  @!P4 LEA R14, P6, R12, R14, 0x1 ;  /* 0x0000000e0c0ec211 */ /* 0x001fca00078c08ff */
[----:B-1----:R-:W-:Y:S02]  /*bee0*/  @!P4 IMAD.X R9, RZ, RZ, R6, P6 ;  /* 0x000000ffff09c224 */ /* 0x002fe400030e0606 */
[----:B---3--:R-:W-:Y:S02]  /*bef0*/  @!P4 IMAD.MOV.U32 R2, RZ, RZ, R14 ;  /* 0x000000ffff02c224 */ /* 0x008fe400078e000e */
[----:B------:R-:W0:Y:S01]  /*bf00*/  SHFL.IDX PT, R14, R5, 0x6, 0x181f ;  /* 0x00d81f00050e7f89 */ /* 0x000e2200000e0000 */
[----:B------:R-:W-:Y:S01]  /*bf10*/  @!P4 LEA R21, R10, UR38, 0x1 ;  /* 0x000000260a15cc11 */ /* 0x000fe2000f8e08ff */
[----:B------:R-:W-:Y:S02]  /*bf20*/  @!P4 IMAD.MOV.U32 R3, RZ, RZ, R9 ;  /* 0x000000ffff03c224 */ /* 0x000fe400078e0009 */
[----:B------:R-:W1:Y:S04]  /*bf30*/  SHFL.IDX PT, R6, R4, 0x6, 0x181f ;  /* 0x00d81f0004067f89 */ /* 0x000e6800000e0000 */
[----:B------:R-:W-:Y:S04]  /*bf40*/  @!P4 LDGSTS.E.BYPASS.LTC128B.128 [R21+0x24c00], desc[UR6][R2.64], !P3 ;  /* 0x24c000000215cfae */ /* 0x000fe8000d901d46 */
[----:B------:R-:W-:Y:S04]  /*bf50*/  @!P4 LDGSTS.E.BYPASS.LTC128B.128 [R21+0x28c00], desc[UR6][R2.64+0x80], !P0 ;  /* 0x28c000800215cfae */ /* 0x000fe8000c101d46 */
[----:B------:R-:W-:Y:S04]  /*bf60*/  @!P4 LDGSTS.E.BYPASS.LTC128B.128 [R21+0x2cc00], desc[UR6][R2.64+0x100], !P1 ;  /* 0x2cc001000215cfae */ /* 0x000fe8000c901d46 */
[----:B------:R3:W-:Y:S01]  /*bf70*/  @!P4 LDGSTS.E.BYPASS.LTC128B.128 [R21+0x30c00], desc[UR6][R2.64+0x180], !P2 ;  /* 0x30c001800215cfae */ /* 0x0007e2000d101d46 */
[----:B--2---:R-:W-:-:S13]  /*bf80*/  ISETP.GE.AND P4, PT, R13, R0, PT ;  /* 0x000000000d00720c */ /* 0x004fda0003f86270 */
[----:B0-----:R-:W-:-:S05]  /*bf90*/  @!P4 LEA R14, P6, R12, R14, 0x1 ;  /* 0x0000000e0c0ec211 */ /* 0x001fca00078c08ff */
[----:B-1----:R-:W-:Y:S01]  /*bfa0*/  @!P4 IMAD.X R7, RZ, RZ, R6, P6 ;  /* 0x000000ffff07c224 */ /* 0x002fe200030e0606 */
[----:B------:R-:W-:Y:S01]  /*bfb0*/  @!P4 LEA R9, R10, UR38, 0x1 ;  /* 0x000000260a09cc11 */ /* 0x000fe2000f8e08ff */
[----:B---3--:R-:W-:Y:S02]  /*bfc0*/  @!P4 IMAD.MOV.U32 R2, RZ, RZ, R14 ;  /* 0x000000ffff02c224 */ /* 0x008fe400078e000e */
[----:B------:R-:W-:Y:S01]  /*bfd0*/  @!P4 IMAD.MOV.U32 R3, RZ, RZ, R7 ;  /* 0x000000ffff03c224 */ /* 0x000fe200078e0007 */
[----:B------:R0:W1:Y:S04]  /*bfe0*/  SHFL.IDX PT, R6, R4, 0x7, 0x181f ;  /* 0x00f81f0004067f89 */ /* 0x00006800000e0000 */
[----:B------:R0:W-:Y:S04]  /*bff0*/  @!P4 LDGSTS.E.BYPASS.LTC128B.128 [R9+0x25400], desc[UR6][R2.64], !P3 ;  /* 0x254000000209cfae */ /* 0x0001e8000d901d46 */
[----:B------:R0:W-:Y:S04]  /*c000*/  @!P4 LDGSTS.E.BYPASS.LTC128B.128 [R9+0x29400], desc[UR6][R2.64+0x80], !P0 ;  /* 0x294000800209cfae */ /* 0x0001e8000c101d46 */
[----:B------:R0:W-:Y:S04]  /*c010*/  @!P4 LDGSTS.E.BYPASS.LTC128B.128 [R9+0x2d400], desc[UR6][R2.64+0x100], !P1 ;  /* 0x2d4001000209cfae */ /* 0x0001e8000c901d46 */
[----:B------:R0:W-:Y:S04]  /*c020*/  @!P4 LDGSTS.E.BYPASS.LTC128B.128 [R9+0x31400], desc[UR6][R2.64+0x180], !P2 ;  /* 0x314001800209cfae */ /* 0x0001e8000d101d46 */
[----:B------:R0:W2:Y:S02]  /*c030*/  SHFL.IDX PT, R14, R5, 0x7, 0x181f ;  /* 0x00f81f00050e7f89 */ /* 0x0000a400000e0000 */
.L_x_9360:
[----:B------:R-:W3:Y:S01]  /*c040*/  LDL.LU R10, [R1+0x24] ;  /* 0x00002400010a7983 */ /* 0x000ee20000300800 */
[----:B------:R-:W-:Y:S01]  /*c050*/  BSSY B0, `(.L_x_9247) ;  /* 0x0000018000007945 */ /* 0x000fe20003800000 */
[----:B---3--:R-:W-:-:S13]  /*c060*/  ISETP.GE.AND P4, PT, R10, R0, PT ;  /* 0x000000000a00720c */ /* 0x008fda0003f86270 */
[----:B------:R-:W-:Y:S05]  /*c070*/  @P4 BRA `(.L_x_9248) ;  /* 0x0000000000544947 */ /* 0x000fea0003800000 */
[----:B------:R-:W3:Y:S01]  /*c080*/  S2R R10, SR_TID.X ;  /* 0x00000000000a7919 */ /* 0x000ee20000002100 */
[----:B------:R-:W-:Y:S01]  /*c090*/  ULDC.64 UR4, c[0x0][0x208] ;  /* 0x0000820000047ab9 */ /* 0x000fe20000000a00 */
[----:B0-----:R-:W0:Y:S01]  /*c0a0*/  S2R R3, SR_TID.X ;  /* 0x0000000000037919 */ /* 0x001e220000002100 */
[----:B---3--:R-:W-:Y:S02]  /*c0b0*/  LOP3.LUT R10, R10, 0x7f, RZ, 0xc0, !PT ;  /* 0x0000007f0a0a7812 */ /* 0x008fe400078ec0ff */
[----:B0-----:R-:W-:-:S03]  /*c0c0*/  SHF.L.U32 R2, R3, 0x3, RZ ;  /* 0x0000000303027819 */ /* 0x001fc600000006ff */
[----:B------:R-:W-:Y:S02]  /*c0d0*/  IMAD.SHL.U32 R4, R10, 0x8, RZ ;  /* 0x000000080a047824 */ /* 0x000fe400078e00ff */
[----:B------:R-:W-:Y:S01]  /*c0e0*/  IMAD.SHL.U32 R10, R3, 0x8, RZ ;  /* 0x00000008030a7824 */ /* 0x000fe200078e00ff */
[----:B------:R-:W-:-:S04]  /*c0f0*/  LOP3.LUT R2, R2, 0x38, RZ, 0xc0, !PT ;  /* 0x0000003802027812 */ /* 0x000fc800078ec0ff */
[----:B------:R-:W-:Y:S02]  /*c100*/  LOP3.LUT R10, R10, 0x1f8, RZ, 0xc0, !PT ;  /* 0x000001f80a0a7812 */ /* 0x000fe400078ec0ff */
[----:B--2---:R-:W-:Y:S02]  /*c110*/  LEA R2, P4, R2, R14, 0x1 ;  /* 0x0000000e02027211 */ /* 0x004fe400078808ff */
[----:B------:R-:W-:-:S03]  /*c120*/  LOP3.LUT R10, R10, 0x38, R3, 0x78, !PT ;  /* 0x000000380a0a7812 */ /* 0x000fc600078e7803 */
[----:B-1----:R-:W-:Y:S01]  /*c130*/  IMAD.X R3, RZ, RZ, R6, P4 ;  /* 0x000000ffff037224 */ /* 0x002fe200020e0606 */
[----:B------:R-:W-:-:S04]  /*c140*/  LOP3.LUT R10, R10, 0x200, R4, 0xf8, !PT ;  /* 0x000002000a0a7812 */ /* 0x000fc800078ef804 */
[----:B------:R-:W-:-:S05]  /*c150*/  LEA R5, R10, UR38, 0x1 ;  /* 0x000000260a057c11 */ /* 0x000fca000f8e08ff */
[----:B------:R-:W-:Y:S01]  /*c160*/  @!PT LDS RZ, [RZ] ;  /* 0x00000000fffff984 */ /* 0x000fe20000000800 */
[----:B------:R-:W-:Y:S01]  /*c170*/  @!PT LDS RZ, [RZ] ;  /* 0x00000000fffff984 */ /* 0x000fe20000000800 */
[----:B------:R-:W-:Y:S01]  /*c180*/  @!PT LDS RZ, [RZ] ;  /* 0x00000000fffff984 */ /* 0x000fe20000000800 */
[----:B------:R3:W-:Y:S04]  /*c190*/  LDGSTS.E.BYPASS.LTC128B.128 [R5+0x25c00], desc[UR4][R2.64], !P3 ;  /* 0x25c0000002057fae */ /* 0x0007e8000d901d44 */
[----:B------:R3:W-:Y:S04]  /*c1a0*/  LDGSTS.E.BYPASS.LTC128B.128 [R5+0x29c00], desc[UR4][R2.64+0x80], !P0 ;  /* 0x29c0008002057fae */ /* 0x0007e8000c101d44 */
[----:B------:R3:W-:Y:S04]  /*c1b0*/  LDGSTS.E.BYPASS.LTC128B.128 [R5+0x2dc00], desc[UR4][R2.64+0x100], !P1 ;  /* 0x2dc0010002057fae */ /* 0x0007e8000c901d44 */
[----:B------:R3:W-:Y:S02]  /*c1c0*/  LDGSTS.E.BYPASS.LTC128B.128 [R5+0x31c00], desc[UR4][R2.64+0x180], !P2 ;  /* 0x31c0018002057fae */ /* 0x0007e4000d101d44 */
.L_x_9248:
[----:B------:R-:W-:Y:S05]  /*c1d0*/  BSYNC B0 ;  /* 0x0000000000007941 */ /* 0x000fea0003800000 */
.L_x_9247:
        /* <DEDUP_REMOVED lines=9> */
.L_x_9361:
        /* <DEDUP_REMOVED lines=9> */
.L_x_9362:
        /* <DEDUP_REMOVED lines=8> */
.L_x_9254:
[----:B------:R-:W-:Y:S05]  /*c380*/  BSYNC B1 ;  /* 0x0000000000017941 */ /* 0x000fea0003800000 */
.L_x_9253:
        /* <DEDUP_REMOVED lines=10> */
[----:B---3--:R-:W-:-:S08]  /*c430*/  IMAD R2, R2, 0x60, RZ ;  /* 0x0000006002027824 */ /* 0x008fd000078e02ff */
.L_x_9255:
        /* <DEDUP_REMOVED lines=13> */
.L_x_9256:
        /* <DEDUP_REMOVED lines=13> */
.L_x_9257:
        /* <DEDUP_REMOVED lines=13> */
.L_x_9258:
        /* <DEDUP_REMOVED lines=8> */
.L_x_9251:
[----:B------:R-:W-:Y:S05]  /*c730*/  BSYNC B0 ;  /* 0x0000000000007941 */ /* 0x000fea0003800000 */
.L_x_9250:
[----:B------:R-:W-:Y:S01]  /*c740*/  UIADD3 UR6, UR40, -0x2, URZ ;  /* 0xfffffffe28067890 */ /* 0x000fe2000fffe03f */
[----:B------:R-:W-:Y:S02]  /*c750*/  IMAD.MOV.U32 R7, RZ, RZ, RZ ;  /* 0x000000ffff077224 */ /* 0x000fe400078e00ff */
[----:B-1----:R-:W-:Y:S01]  /*c760*/  IMAD.MOV.U32 R6, RZ, RZ, 0x1 ;  /* 0x00000001ff067424 */ /* 0x002fe200078e00ff */
[----:B------:R-:W-:-:S06]  /*c770*/  UISETP.GE.AND UP0, UPT, UR6, UR39, UPT ;  /* 0x000000270600728c */ /* 0x000fcc000bf06270 */
[----:B------:R-:W-:-:S13]  /*c780*/  PLOP3.LUT P0, PT, PT, PT, UP0, 0x80, 0x0 ;  /* 0x000000000000781c */ /* 0x000fda0003f0f008 */
[----:B------:R-:W-:Y:S05]  /*c790*/  @!P0 BRA `(.L_x_9232) ;  /* 0x0000001800b08947 */ /* 0x000fea0003800000 */
[----:B------:R-:W-:Y:S01]  /*c7a0*/  UIADD3 UR4, UR44, 0x1, URZ ;  /* 0x000000012c047890 */ /* 0x000fe2000fffe03f */
[----:B------:R-:W-:Y:S01]  /*c7b0*/  LOP3.LUT R0, RZ, UR39, RZ, 0x33, !PT ;  /* 0x00000027ff007c12 */ /* 0x000fe2000f8e33ff */
[----:B------:R-:W1:Y:S01]  /*c7c0*/  S2R R4, SR_TID.X ;  /* 0x0000000000047919 */ /* 0x000e620000002100 */
[----:B------:R-:W-:Y:S01]  /*c7d0*/  IMAD.U32 R8, RZ, RZ, UR6 ;  /* 0x00000006ff087e24 */ /* 0x000fe2000f8e00ff */
[----:B------:R-:W-:Y:S01]  /*c7e0*/  UIMAD UR4, UR4, UR42, URZ ;  /* 0x0000002a040472a4 */ /* 0x000fe2000f8e023f */
[----:B------:R-:W-:-:S03]  /*c7f0*/  IMAD.MOV.U32 R6, RZ, RZ, 0x1 ;  /* 0x00000001ff067424 */ /* 0x000fc600078e00ff */
[----:B------:R-:W-:-:S04]  /*c800*/  UISETP.LT.AND UP0, UPT, UR41, UR4, UPT ;  /* 0x000000042900728c */ /* 0x000fc8000bf01270 */
[----:B------:R-:W-:-:S06]  /*c810*/  USEL UR4, UR41, UR4, UP0 ;  /* 0x0000000429047287 */ /* 0x000fcc0008000000 */
[----:B0-----:R-:W-:-:S05]  /*c820*/  IMAD R3, RZ, RZ, -UR4 ;  /* 0x80000004ff037e24 */ /* 0x001fca000f8e02ff */
[----:B------:R-:W-:-:S04]  /*c830*/  VIADDMNMX R0, R3, 0x1, R0, !PT ;  /* 0x0000000103007846 */ /* 0x000fc80007800100 */
[----:B------:R-:W-:Y:S02]  /*c840*/  R2UR UR5, R0 ;  /* 0x00000000000572ca */ /* 0x000fe400000e0000 */
[----:B------:R-:W-:Y:S02]  /*c850*/  LOP3.LUT R0, RZ, UR4, RZ, 0x33, !PT ;  /* 0x00000004ff007c12 */ /* 0x000fe4000f8e33ff */
[----:B-1----:R-:W-:-:S09]  /*c860*/  LOP3.LUT R10, R4, 0x1f, RZ, 0xc0, !PT ;  /* 0x0000001f040a7812 */ /* 0x002fd200078ec0ff */
        /* <DEDUP_REMOVED lines=12> */
.L_x_9292:
        /* <DEDUP_REMOVED lines=28> */
.L_x_9262:
[----:B------:R-:W1:Y:S01]  /*caf0*/  S2R R2, SR_TID.X ;  /* 0x0000000000027919 */ /* 0x000e620000002100 */
[----:B------:R-:W-:Y:S01]  /*cb00*/  BSSY B2, `(.L_x_9263) ;  /* 0x0000006000027945 */ /* 0x000fe20003800000 */
[----:B-1----:R-:W-:Y:S02]  /*cb10*/  LOP3.LUT R3, R2, 0x7f, RZ, 0xc0, !PT ;  /* 0x0000007f02037812 */ /* 0x002fe400078ec0ff */
[----:B------:R-:W-:Y:S02]  /*cb20*/  SHF.L.U32 R2, R0, 0x1f, RZ ;  /* 0x0000001f00027819 */ /* 0x000fe400000006ff */
[----:B------:R-:W-:Y:S02]  /*cb30*/  ISETP.NE.AND P2, PT, R3, RZ, PT ;  /* 0x000000ff0300720c */ /* 0x000fe40003f45270 */
[----:B------:R-:W1:Y:S02]  /*cb40*/  SYNCS.PHASECHK.TRANS64.TRYWAIT P0, [UR38+0x32448], R2 ;  /* 0x03244802ff0075a7 */ /* 0x000e640008000166 */
[----:B-1----:R-:W-:Y:S09]  /*cb50*/  @!P0 BRA `(.L_x_9264) ;  /* 0x00000038001c8947 */ /* 0x002ff20003800000 */
.L_x_9363:
[----:B------:R-:W-:Y:S05]  /*cb60*/  BSYNC B2 ;  /* 0x0000000000027941 */ /* 0x000fea0003800000 */
.L_x_9263:
[----:B------:R-:W-:Y:S04]  /*cb70*/  BSSY B2, `(.L_x_9265) ;  /* 0x0000007000027945 */ /* 0x000fe80003800000 */
[----:B------:R-:W-:Y:S05]  /*cb80*/  @P2 BRA `(.L_x_9266) ;  /* 0x0000000000142947 */ /* 0x000fea0003800000 */
[----:B------:R-:W-:Y:S01]  /*cb90*/  ISETP.NE.AND P0, PT, R10, RZ, PT ;  /* 0x000000ff0a00720c */ /* 0x000fe20003f05270 */
[----:B-1----:R-:W-:-:S04]  /*cba0*/  IMAD.MOV.U32 R3, RZ, RZ, 0x3000 ;  /* 0x00003000ff037424 */ /* 0x002fc800078e00ff */
[----:B------:R3:W-:Y:S08]  /*cbb0*/  SYNCS.ARRIVE.TRANS64 RZ, [UR38+0x32438], R3 ;  /* 0x03243803ffff79a7 */ /* 0x0007f00008000026 */
[----:B---3--:R-:W-:Y:S05]  /*cbc0*/  @!P0 BRA `(.L_x_9266) ;  /* 0x0000000000048947 */ /* 0x008fea0003800000 */
[----:B------:R-:W-:Y:S01]  /*cbd0*/  BPT.TRAP 0x1 ;  /* 0x000000040000795c */ /* 0x000fe20000300000 */
.L_x_9266:
[----:B------:R-:W-:Y:S05]  /*cbe0*/  BSYNC B2 ;  /* 0x0000000000027941 */ /* 0x000fea0003800000 */
.L_x_9265:
        /* <DEDUP_REMOVED lines=11> */
.L_x_9267:
        /* <DEDUP_REMOVED lines=10> */
.L_x_9364:
[----:B------:R-:W-:Y:S05]  /*cd40*/  BSYNC B2 ;  /* 0x0000000000027941 */ /* 0x000fea0003800000 */
.L_x_9268:
[----:B------:R-:W-:Y:S01]  /*cd50*/  BSSY B2, `(.L_x_9270) ;  /* 0x0000009000027945 */ /* 0x000fe20003800000 */
[----:B01----:R-:W-:Y:S01]  /*cd60*/  MOV R2, 0x0 ;  /* 0x0000000000027802 */ /* 0x003fe20000000f00 */
[----:B------:R-:W-:Y:S02]  /*cd70*/  IMAD.MOV.U32 R3, RZ, RZ, 0x14f00000 ;  /* 0x14f00000ff037424 */ /* 0x000fe400078e00ff */
[----:B------:R-:W-:Y:S05]  /*cd80*/  @P2 BRA `(.L_x_9271) ;  /* 0x0000000000142947 */ /* 0x000fea0003800000 */
[----:B------:R-:W-:Y:S01]  /*cd90*/  ISETP.NE.AND P0, PT, R10, RZ, PT ;  /* 0x000000ff0a00720c */ /* 0x000fe20003f05270 */
[----:B------:R-:W-:-:S04]  /*cda0*/  IMAD.MOV.U32 R12, RZ, RZ, 0xc000 ;  /* 0x0000c000ff0c7424 */ /* 0x000fc800078e00ff */
[----:B------:R0:W-:Y:S08]  /*cdb0*/  SYNCS.ARRIVE.TRANS64 RZ, [UR38+0x32458], R12 ;  /* 0x0324580cffff79a7 */ /* 0x0001f00008000026 */
[----:B0-----:R-:W-:Y:S05]  /*cdc0*/  @!P0 BRA `(.L_x_9271) ;  /* 0x0000000000048947 */ /* 0x001fea0003800000 */
[----:B------:R-:W-:Y:S01]  /*cdd0*/  BPT.TRAP 0x1 ;  /* 0x000000040000795c */ /* 0x000fe20000300000 */
.L_x_9271:
[----:B------:R-:W-:Y:S05]  /*cde0*/  BSYNC B2 ;  /* 0x0000000000027941 */ /* 0x000fea0003800000 */
.L_x_9270:
        /* <DEDUP_REMOVED lines=9> */
.L_x_9272:
        /* <DEDUP_REMOVED lines=13> */
.L_x_9273:
        /* <DEDUP_REMOVED lines=13> */
.L_x_9274:
        /* <DEDUP_REMOVED lines=13> */
.L_x_9275:
        /* <DEDUP_REMOVED lines=8> */
.L_x_9261:
[----:B------:R-:W-:Y:S05]  /*d170*/  BSYNC B1 ;  /* 0x0000000000017941 */ /* 0x000fea0003800000 */
.L_x_9260:
        /* <DEDUP_REMOVED lines=27> */
.L_x_9278:
[----:B------:R-:W1:Y:S01]  /*d330*/  S2R R2, SR_TID.X ;  /* 0x0000000000027919 */ /* 0x000e620000002100 */
[----:B------:R-:W-:Y:S01]  /*d340*/  BSSY B2, `(.L_x_9279) ;  /* 0x0000006000027945 */ /* 0x000fe20003800000 */
[----:B-1----:R-:W-:Y:S02]  /*d350*/  LOP3.LUT R3, R2, 0x7f, RZ, 0xc0, !PT ;  /* 0x0000007f02037812 */ /* 0x002fe400078ec0ff */
[----:B------:R-:W-:Y:S02]  /*d360*/  SHF.L.U32 R2, R0, 0x1f, RZ ;  /* 0x0000001f00027819 */ /* 0x000fe400000006ff */
[----:B------:R-:W-:Y:S02]  /*d370*/  ISETP.NE.AND P2, PT, R3, RZ, PT ;  /* 0x000000ff0300720c */ /* 0x000fe40003f45270 */
[----:B------:R-:W1:Y:S02]  /*d380*/  SYNCS.PHASECHK.TRANS64.TRYWAIT P0, [UR38+0x32440], R2 ;  /* 0x03244002ff0075a7 */ /* 0x000e640008000166 */
[----:B-1----:R-:W-:Y:S09]  /*d390*/  @!P0 BRA `(.L_x_9280) ;  /* 0x00000030003c8947 */ /* 0x002ff20003800000 */
.L_x_9365:
[----:B------:R-:W-:Y:S05]  /*d3a0*/  BSYNC B2 ;  /* 0x0000000000027941 */ /* 0x000fea0003800000 */
.L_x_9279:
[----:B------:R-:W-:Y:S04]  /*d3b0*/  BSSY B2, `(.L_x_9281) ;  /* 0x0000007000027945 */ /* 0x000fe80003800000 */
[----:B------:R-:W-:Y:S05]  /*d3c0*/  @P2 BRA `(.L_x_9282) ;  /* 0x0000000000142947 */ /* 0x000fea0003800000 */
[----:B------:R-:W-:Y:S01]  /*d3d0*/  ISETP.NE.AND P0, PT, R10, RZ, PT ;  /* 0x000000ff0a00720c */ /* 0x000fe20003f05270 */
[----:B-1----:R-:W-:-:S04]  /*d3e0*/  IMAD.MOV.U32 R3, RZ, RZ, 0x3000 ;  /* 0x00003000ff037424 */ /* 0x002fc800078e00ff */
[----:B------:R3:W-:Y:S08]  /*d3f0*/  SYNCS.ARRIVE.TRANS64 RZ, [UR38+0x32430], R3 ;  /* 0x03243003ffff79a7 */ /* 0x0007f00008000026 */
[----:B---3--:R-:W-:Y:S05]  /*d400*/  @!P0 BRA `(.L_x_9282) ;  /* 0x0000000000048947 */ /* 0x008fea0003800000 */
[----:B------:R-:W-:Y:S01]  /*d410*/  BPT.TRAP 0x1 ;  /* 0x000000040000795c */ /* 0x000fe20000300000 */
.L_x_9282:
[----:B------:R-:W-:Y:S05]  /*d420*/  BSYNC B2 ;  /* 0x0000000000027941 */ /* 0x000fea0003800000 */
.L_x_9281:
        /* <DEDUP_REMOVED lines=11> */
.L_x_9283:
        /* <DEDUP_REMOVED lines=11> */
.L_x_9366:
[----:B------:R-:W-:Y:S05]  /*d590*/  BSYNC B2 ;  /* 0x0000000000027941 */ /* 0x000fea0003800000 */
.L_x_9284:
        /* <DEDUP_REMOVED lines=9> */
.L_x_9287:
[----:B------:R-:W-:Y:S05]  /*d630*/  BSYNC B2 ;  /* 0x0000000000027941 */ /* 0x000fea0003800000 */
.L_x_9286:
        /* <DEDUP_REMOVED lines=9> */
.L_x_9288:
        /* <DEDUP_REMOVED lines=13> */
.L_x_9289:
        /* <DEDUP_REMOVED lines=13> */
.L_x_9290:
        /* <DEDUP_REMOVED lines=13> */
.L_x_9291:
        /* <DEDUP_REMOVED lines=8> */
.L_x_9277:
[----:B------:R-:W-:Y:S05]  /*d9c0*/  BSYNC B1 ;  /* 0x0000000000017941 */ /* 0x000fea0003800000 */
.L_x_9276:
[----:B------:R-:W-:Y:S01]  /*d9d0*/  VIADD R8, R8, 0xfffffffe ;  /* 0xfffffffe08087836 */ /* 0x000fe20000000000 */
[----:B------:R-:W-:Y:S06]  /*d9e0*/  @P1 BRA `(.L_x_9292) ;  /* 0xffffffec00d01947 */ /* 0x000fec000383ffff */
[----:B------:R-:W-:Y:S05]  /*d9f0*/  BSYNC B0 ;  /* 0x0000000000007941 */ /* 0x000fea0003800000 */
.L_x_9259:
        /* <DEDUP_REMOVED lines=26> */
.L_x_9295:
[----:B------:R-:W1:Y:S01]  /*dba0*/  S2R R2, SR_TID.X ;  /* 0x0000000000027919 */ /* 0x000e620000002100 */
[----:B------:R-:W-:Y:S01]  /*dbb0*/  BSSY B1, `(.L_x_9296) ;  /* 0x0000006000017945 */ /* 0x000fe20003800000 */
[----:B-1----:R-:W-:Y:S02]  /*dbc0*/  LOP3.LUT R3, R2, 0x7f, RZ, 0xc0, !PT ;  /* 0x0000007f02037812 */ /* 0x002fe400078ec0ff */
[----:B------:R-:W-:Y:S02]  /*dbd0*/  SHF.L.U32 R2, R0, 0x1f, RZ ;  /* 0x0000001f00027819 */ /* 0x000fe400000006ff */
[----:B------:R-:W-:Y:S02]  /*dbe0*/  ISETP.NE.AND P1, PT, R3, RZ, PT ;  /* 0x000000ff0300720c */ /* 0x000fe40003f25270 */
[----:B------:R-:W1:Y:S02]  /*dbf0*/  SYNCS.PHASECHK.TRANS64.TRYWAIT P0, [UR38+0x32448], R2 ;  /* 0x03244802ff0075a7 */ /* 0x000e640008000166 */
[----:B-1----:R-:W-:Y:S09]  /*dc00*/  @!P0 BRA `(.L_x_9297) ;  /* 0x0000002800508947 */ /* 0x002ff20003800000 */
.L_x_9367:
[----:B------:R-:W-:Y:S05]  /*dc10*/  BSYNC B1 ;  /* 0x0000000000017941 */ /* 0x000fea0003800000 */
.L_x_9296:
[----:B------:R-:W-:Y:S04]  /*dc20*/  BSSY B1, `(.L_x_9298) ;  /* 0x0000007000017945 */ /* 0x000fe80003800000 */
[----:B------:R-:W-:Y:S05]  /*dc30*/  @P1 BRA `(.L_x_9299) ;  /* 0x0000000000141947 */ /* 0x000fea0003800000 */
[----:B------:R-:W-:Y:S01]  /*dc40*/  ISETP.NE.AND P0, PT, R10, RZ, PT ;  /* 0x000000ff0a00720c */ /* 0x000fe20003f05270 */
[----:B-1----:R-:W-:-:S04]  /*dc50*/  IMAD.MOV.U32 R3, RZ, RZ, 0x3000 ;  /* 0x00003000ff037424 */ /* 0x002fc800078e00ff */
[----:B------:R3:W-:Y:S08]  /*dc60*/  SYNCS.ARRIVE.TRANS64 RZ, [UR38+0x32438], R3 ;  /* 0x03243803ffff79a7 */ /* 0x0007f00008000026 */
[----:B---3--:R-:W-:Y:S05]  /*dc70*/  @!P0 BRA `(.L_x_9299) ;  /* 0x0000000000048947 */ /* 0x008fea0003800000 */
[----:B------:R-:W-:Y:S01]  /*dc80*/  BPT.TRAP 0x1 ;  /* 0x000000040000795c */ /* 0x000fe20000300000 */
.L_x_9299:
[----:B------:R-:W-:Y:S05]  /*dc90*/  BSYNC B1 ;  /* 0x0000000000017941 */ /* 0x000fea0003800000 */
.L_x_9298:
        /* <DEDUP_REMOVED lines=11> */
.L_x_9300:
        /* <DEDUP_REMOVED lines=11> */
.L_x_9368:
[----:B------:R-:W-:Y:S05]  /*de00*/  BSYNC B1 ;  /* 0x0000000000017941 */ /* 0x000fea0003800000 */
.L_x_9301:
        /* <DEDUP_REMOVED lines=9> */
.L_x_9304:
[----:B------:R-:W-:Y:S05]  /*dea0*/  BSYNC B1 ;  /* 0x0000000000017941 */ /* 0x000fea0003800000 */
.L_x_9303:
        /* <DEDUP_REMOVED lines=9> */
.L_x_9305:
        /* <DEDUP_REMOVED lines=13> */
.L_x_9306:
        /* <DEDUP_REMOVED lines=13> */
.L_x_9307:
        /* <DEDUP_REMOVED lines=13> */
.L_x_9308:
        /* <DEDUP_REMOVED lines=8> */
.L_x_9294:
[----:B------:R-:W-:Y:S05]  /*e230*/  BSYNC B0 ;  /* 0x0000000000007941 */ /* 0x000fea0003800000 */
.L_x_9293:
[----:B------:R-:W-:Y:S02]  /*e240*/  LOP3.LUT R0, R0, 0x1, RZ, 0x3c, !PT ;  /* 0x0000000100007812 */ /* 0x000fe400078e3cff */
[----:B------:R-:W-:-:S07]  /*e250*/  CS2R R6, SRZ ;  /* 0x0000000000067805 */ /* 0x000fce000001ff00 */
.L_x_9232:
[----:B0-----:R-:W0:Y:S01]  /*e260*/  S2R R3, SR_CgaCtaId ;  /* 0x0000000000037919 */ /* 0x001e220000008800 */
[----:B------:R-:W-:Y:S02]  /*e270*/  MOV R2, 0x400 ;  /* 0x0000040000027802 */ /* 0x000fe40000000f00 */
[----:B------:R-:W-:Y:S02]  /*e280*/  SHF.L.U32 R7, R7, 0x1f, RZ ;  /* 0x0000001f07077819 */ /* 0x000fe400000006ff */
[----:B0-----:R-:W-:-:S04]  /*e290*/  LEA R2, R3, R2, 0x18 ;  /* 0x0000000203027211 */ /* 0x001fc800078ec0ff */
[----:B------:R-:W0:Y:S02]  /*e2a0*/  SYNCS.PHASECHK.TRANS64.TRYWAIT P0, [R2+URZ+0x32420], R7 ;  /* 0x03242007020075a7 */ /* 0x000e24000800017f */
[----:B0-----:R-:W-:Y:S05]  /*e2b0*/  @!P0 BRA `(.L_x_9309) ;  /* 0x0000002000d48947 */ /* 0x001fea0003800000 */
.L_x_9369:
[----:B------:R-:W-:-:S03]  /*e2c0*/  UMOV UR4, 0xffffffff ;  /* 0xffffffff00047882 */ /* 0x000fc60000000000 */
[----:B------:R-:W-:Y:S05]  /*e2d0*/  BRA.DIV UR4, `(.L_x_9310) ;  /* 0x0000002204e07947 */ /* 0x000fea000b800000 */
[----:B------:R-:W1:Y:S02]  /*e2e0*/  S2R R3, SR_TID.X ;  /* 0x0000000000037919 */ /* 0x000e640000002100 */
[----:B-1----:R-:W-:-:S04]  /*e2f0*/  SHF.R.U32.HI R3, RZ, 0x5, R3 ;  /* 0x00000005ff037819 */ /* 0x002fc80000011603 */
[----:B------:R-:W-:-:S05]  /*e300*/  LOP3.LUT R3, R3, 0x3, RZ, 0xc0, !PT ;  /* 0x0000000303037812 */ /* 0x000fca00078ec0ff */
[----:B--2---:R1:W2:Y:S02]  /*e310*/  SHFL.IDX PT, R14, R3, RZ, 0x1f ;  /* 0x00001fff030e7589 */ /* 0x0042a400000e0000 */
.L_x_9372:
[----:B--2---:R-:W-:-:S13]  /*e320*/  ISETP.NE.AND P0, PT, R14, RZ, PT ;  /* 0x000000ff0e00720c */ /* 0x004fda0003f05270 */
[----:B------:R-:W-:Y:S05]  /*e330*/  @P0 BRA `(.L_x_9203) ;  /* 0x0000000000900947 */ /* 0x000fea0003800000 */
[----:B------:R-:W-:-:S03]  /*e340*/  UMOV UR4, 0xffffffff ;  /* 0xffffffff00047882 */ /* 0x000fc60000000000 */
[----:B------:R-:W-:Y:S05]  /*e350*/  BRA.DIV UR4, `(.L_x_9311) ;  /* 0x0000002204f47947 */ /* 0x000fea000b800000 */
[----:B------:R-:W-:-:S13]  /*e360*/  ELECT P6, URZ, PT ;  /* 0x00000000003f782f */ /* 0x000fda00038c0000 */
.L_x_9375:
[----:B------:R-:W-:Y:S05]  /*e370*/  @!P6 BRA `(.L_x_9203) ;  /* 0x000000000080e947 */ /* 0x000fea0003800000 */
[----:B-1----:R-:W2:Y:S02]  /*e380*/  LDL R3, [R1+0x30] ;  /* 0x0000300001037983 */ /* 0x002ea40000100800 */
[----:B--2---:R-:W-:-:S13]  /*e390*/  R2UR UR4, R3 ;  /* 0x00000000030472ca */ /* 0x004fda00000e0000 */
[----:B------:R-:W-:-:S06]  /*e3a0*/  ULOP3.LUT UR4, UR4, 0x2, URZ, 0xfc, !UPT ;  /* 0x0000000204047892 */ /* 0x000fcc000f8efc3f */
[----:B------:R-:W-:-:S04]  /*e3b0*/  MOV R3, UR4 ;  /* 0x0000000400037c02 */ /* 0x000fc80008000f00 */
[----:B------:R-:W-:-:S13]  /*e3c0*/  ISETP.NE.AND P2, PT, R3, 0x3, PT ;  /* 0x000000030300780c */ /* 0x000fda0003f45270 */
[----:B------:R-:W-:Y:S05]  /*e3d0*/  @!P2 BRA `(.L_x_9312) ;  /* 0x000000000004a947 */ /* 0x000fea0003800000 */
[----:B------:R-:W-:Y:S01]  /*e3e0*/  BPT.TRAP 0x1 ;  /* 0x000000040000795c */ /* 0x000fe20000300000 */
.L_x_9312:
[----:B------:R-:W-:Y:S01]  /*e3f0*/  VIADD R8, R2, 0x32440 ;  /* 0x0003244002087836 */ /* 0x000fe20000000000 */
[----:B------:R-:W-:Y:S01]  /*e400*/  SHF.L.U32 R4, R0, 0x1f, RZ ;  /* 0x0000001f00047819 */ /* 0x000fe200000006ff */
[C---:B------:R-:W-:Y:S02]  /*e410*/  VIADD R3, R6.reuse, 0x1 ;  /* 0x0000000106037836 */ /* 0x040fe40000000000 */
[----:B0-----:R-:W-:-:S03]  /*e420*/  IMAD R7, R6, 0x8, R8 ;  /* 0x0000000806077824 */ /* 0x001fc600078e0208 */
        /* <DEDUP_REMOVED lines=8> */
.L_x_9376:
[----:B------:R-:W1:Y:S02]  /*e4b0*/  SYNCS.PHASECHK.TRANS64.TRYWAIT P0, [R5+URZ], R0 ;  /* 0x00000000050075a7 */ /* 0x000e64000800017f */
[----:B-1----:R-:W-:Y:S05]  /*e4c0*/  @!P0 BRA `(.L_x_9314) ;  /* 0x0000002000cc8947 */ /* 0x002fea0003800000 */
.L_x_9377:
[----:B------:R-:W-:Y:S05]  /*e4d0*/  @!P2 BRA `(.L_x_9315) ;  /* 0x000000000004a947 */ /* 0x000fea0003800000 */
[----:B------:R-:W-:Y:S01]  /*e4e0*/  BPT.TRAP 0x1 ;  /* 0x000000040000795c */ /* 0x000fe20000300000 */
.L_x_9315:
[----:B------:R-:W-:-:S04]  /*e4f0*/  VIADD R2, R2, 0x32460 ;  /* 0x0003246002027836 */ /* 0x000fc80000000000 */
[----:B-1----:R-:W-:-:S04]  /*e500*/  IMAD R5, R6, 0x8, R2 ;  /* 0x0000000806057824 */ /* 0x002fc800078e0202 */
[----:B------:R-:W1:Y:S02]  /*e510*/  SYNCS.PHASECHK.TRANS64.TRYWAIT P0, [R5+URZ], R4 ;  /* 0x00000004050075a7 */ /* 0x000e64000800017f */
[----:B-1----:R-:W-:Y:S05]  /*e520*/  @!P0 BRA `(.L_x_9316) ;  /* 0x0000002000c88947 */ /* 0x002fea0003800000 */
.L_x_9378:
[----:B------:R-:W-:-:S07]  /*e530*/  IMAD R3, R3, 0x8, R2 ;  /* 0x0000000803037824 */ /* 0x000fce00078e0202 */
.L_x_9317:
[----:B--2---:R2:W3:Y:S02]  /*e540*/  SYNCS.PHASECHK.TRANS64.TRYWAIT P0, [R3+URZ], R0 ;  /* 0x00000000030075a7 */ /* 0x0044e4000800017f */
[----:B---3--:R-:W-:Y:S05]  /*e550*/  @!P0 NANOSLEEP.SYNCS 0x989680 ;  /* 0x009896800000895d */ /* 0x008fea0003900000 */
[----:B------:R-:W3:Y:S02]  /*e560*/  @!P0 SYNCS.PHASECHK.TRANS64 P0, [R3+URZ], R0 ;  /* 0x00000000030085a7 */ /* 0x000ee4000800007f */
[----:B---3--:R-:W-:Y:S05]  /*e570*/  @!P0 BRA `(.L_x_9317) ;  /* 0xfffffffc00f08947 */ /* 0x008fea000383ffff */
.L_x_9203:
[----:B------:R-:W-:Y:S05]  /*e580*/  BSYNC B6 ;  /* 0x0000000000067941 */ /* 0x000fea0003800000 */
.L_x_9200:
[----:B------:R-:W-:Y:S05]  /*e590*/  EXIT ;  /* 0x000000000000794d */ /* 0x000fea0003800000 */
.L_x_9207:
[----:B------:R-:W-:-:S13]  /*e5a0*/  R2UR UR4, R16 ;  /* 0x00000000100472ca */ /* 0x000fda00000e0000 */
[----:B0-----:R-:W-:-:S04]  /*e5b0*/  IMAD.U32 R3, RZ, RZ, UR4 ;  /* 0x00000004ff037e24 */ /* 0x001fc8000f8e00ff */
[----:B------:R0:W1:Y:S03]  /*e5c0*/  SYNCS.PHASECHK.TRANS64.TRYWAIT P0, [R3+URZ+0x32400], R10 ;  /* 0x0324000a030075a7 */ /* 0x000066000800017f */
[----:B-1----:R-:W-:Y:S05]  /*e5d0*/  @!P0 NANOSLEEP.SYNCS 0x989680 ;  /* 0x009896800000895d */ /* 0x002fea0003900000 */
[----:B------:R-:W1:Y:S02]  /*e5e0*/  @!P0 SYNCS.PHASECHK.TRANS64 P0, [R3+URZ+0x32400], R10 ;  /* 0x0324000a030085a7 */ /* 0x000e64000800007f */
[----:B-1----:R-:W-:Y:S05]  /*e5f0*/  @!P0 BRA `(.L_x_9207) ;  /* 0xfffffffc00e88947 */ /* 0x002fea000383ffff */
[----:B------:R-:W-:Y:S05]  /*e600*/  BRA `(.L_x_9318) ;  /* 0xffffff2c00d47947 */ /* 0x000fea000383ffff */
.L_x_9211:
[----:B------:R-:W-:-:S13]  /*e610*/  R2UR UR4, R16 ;  /* 0x00000000100472ca */ /* 0x000fda00000e0000 */
[----:B0-----:R-:W-:-:S04]  /*e620*/  IMAD.U32 R3, RZ, RZ, UR4 ;  /* 0x00000004ff037e24 */ /* 0x001fc8000f8e00ff */
[----:B------:R0:W2:Y:S03]  /*e630*/  SYNCS.PHASECHK.TRANS64.TRYWAIT P1, [R3+URZ+0x32430], R10 ;  /* 0x0324300a030075a7 */ /* 0x0000a6000802017f */
[----:B--2---:R-:W-:Y:S05]  /*e640*/  @!P1 NANOSLEEP.SYNCS 0x989680 ;  /* 0x009896800000995d */ /* 0x004fea0003900000 */
[----:B------:R-:W2:Y:S02]  /*e650*/  @!P1 SYNCS.PHASECHK.TRANS64 P1, [R3+URZ+0x32430], R10 ;  /* 0x0324300a030095a7 */ /* 0x000ea4000802007f */
[----:B--2---:R-:W-:Y:S05]  /*e660*/  @!P1 BRA `(.L_x_9211) ;  /* 0xfffffffc00e89947 */ /* 0x004fea000383ffff */
[----:B------:R-:W-:Y:S05]  /*e670*/  BRA `(.L_x_9210) ;  /* 0xffffff2c00fc7947 */ /* 0x000fea000383ffff */
.L_x_9212:
[----:B------:R-:W-:-:S13]  /*e680*/  R2UR UR4, R16 ;  /* 0x00000000100472ca */ /* 0x000fda00000e0000 */
[----:B0-----:R-:W-:-:S04]  /*e690*/  IMAD.U32 R11, RZ, RZ, UR4 ;  /* 0x00000004ff0b7e24 */ /* 0x001fc8000f8e00ff */
[----:B------:R0:W2:Y:S03]  /*e6a0*/  SYNCS.PHASECHK.TRANS64.TRYWAIT P1, [R11+URZ+0x32410], R10 ;  /* 0x0324100a0b0075a7 */ /* 0x0000a6000802017f */
[----:B--2---:R-:W-:Y:S05]  /*e6b0*/  @!P1 NANOSLEEP.SYNCS 0x989680 ;  /* 0x009896800000995d */ /* 0x004fea0003900000 */
[----:B------:R-:W2:Y:S02]  /*e6c0*/  @!P1 SYNCS.PHASECHK.TRANS64 P1, [R11+URZ+0x32410], R10 ;  /* 0x0324100a0b0095a7 */ /* 0x000ea4000802007f */
[----:B--2---:R-:W-:Y:S05]  /*e6d0*/  @!P1 BRA `(.L_x_9212) ;  /* 0xfffffffc00e89947 */ /* 0x004fea000383ffff */
[----:B------:R-:W-:Y:S05]  /*e6e0*/  BRA `(.L_x_9319) ;  /* 0xffffff3000c07947 */ /* 0x000fea000383ffff */
.L_x_9216:
[----:B------:R-:W-:-:S13]  /*e6f0*/  R2UR UR4, R16 ;  /* 0x00000000100472ca */ /* 0x000fda00000e0000 */
[----:B0-----:R-:W-:-:S04]  /*e700*/  MOV R11, UR4 ;  /* 0x00000004000b7c02 */ /* 0x001fc80008000f00 */
[----:B------:R0:W3:Y:S03]  /*e710*/  SYNCS.PHASECHK.TRANS64.TRYWAIT P1, [R11+URZ+0x32450], R10 ;  /* 0x0324500a0b0075a7 */ /* 0x0000e6000802017f */
[----:B---3--:R-:W-:Y:S05]  /*e720*/  @!P1 NANOSLEEP.SYNCS 0x989680 ;  /* 0x009896800000995d */ /* 0x008fea0003900000 */
[----:B------:R-:W3:Y:S02]  /*e730*/  @!P1 SYNCS.PHASECHK.TRANS64 P1, [R11+URZ+0x32450], R10 ;  /* 0x0324500a0b0095a7 */ /* 0x000ee4000802007f */
[----:B---3--:R-:W-:Y:S05]  /*e740*/  @!P1 BRA `(.L_x_9216) ;  /* 0xfffffffc00e89947 */ /* 0x008fea000383ffff */
[----:B------:R-:W-:Y:S05]  /*e750*/  BRA `(.L_x_9215) ;  /* 0xffffff3000cc7947 */ /* 0x000fea000383ffff */
.L_x_9221:
[----:B------:R-:W-:-:S13]  /*e760*/  R2UR UR6, R212 ;  /* 0x00000000d40672ca */ /* 0x000fda00000e0000 */
[----:B--2---:R-:W-:-:S04]  /*e770*/  IMAD.U32 R153, RZ, RZ, UR6 ;  /* 0x00000006ff997e24 */ /* 0x004fc8000f8e00ff */
[----:B------:R2:W3:Y:S03]  /*e780*/  SYNCS.PHASECHK.TRANS64.TRYWAIT P3, [R153+URZ+0x32430], R200 ;  /* 0x032430c8990075a7 */ /* 0x0004e6000806017f */
[----:B---3--:R-:W-:Y:S05]  /*e790*/  @!P3 NANOSLEEP.SYNCS 0x989680 ;  /* 0x009896800000b95d */ /* 0x008fea0003900000 */
[----:B------:R-:W3:Y:S02]  /*e7a0*/  @!P3 SYNCS.PHASECHK.TRANS64 P3, [R153+URZ+0x32430], R200 ;  /* 0x032430c89900b5a7 */ /* 0x000ee4000806007f */
[----:B---3--:R-:W-:Y:S05]  /*e7b0*/  @!P3 BRA `(.L_x_9221) ;  /* 0xfffffffc00e8b947 */ /* 0x008fea000383ffff */
[----:B------:R-:W-:Y:S05]  /*e7c0*/  BRA `(.L_x_9220) ;  /* 0xffffff58006c7947 */ /* 0x000fea000383ffff */
.L_x_9225:
[----:B------:R-:W-:-:S13]  /*e7d0*/  R2UR UR6, R212 ;  /* 0x00000000d40672ca */ /* 0x000fda00000e0000 */
[----:B--2---:R-:W-:-:S04]  /*e7e0*/  IMAD.U32 R201, RZ, RZ, UR6 ;  /* 0x00000006ffc97e24 */ /* 0x004fc8000f8e00ff */
[----:B------:R2:W3:Y:S03]  /*e7f0*/  SYNCS.PHASECHK.TRANS64.TRYWAIT P3, [R201+URZ+0x32450], R200 ;  /* 0x032450c8c90075a7 */ /* 0x0004e6000806017f */
[----:B---3--:R-:W-:Y:S05]  /*e800*/  @!P3 NANOSLEEP.SYNCS 0x989680 ;  /* 0x009896800000b95d */ /* 0x008fea0003900000 */
[----:B------:R-:W3:Y:S02]  /*e810*/  @!P3 SYNCS.PHASECHK.TRANS64 P3, [R201+URZ+0x32450], R200 ;  /* 0x032450c8c900b5a7 */ /* 0x000ee4000806007f */
[----:B---3--:R-:W-:Y:S05]  /*e820*/  @!P3 BRA `(.L_x_9225) ;  /* 0xfffffffc00e8b947 */ /* 0x008fea000383ffff */
[----:B------:R-:W-:Y:S05]  /*e830*/  BRA `(.L_x_9224) ;  /* 0xffffff5c003c7947 */ /* 0x000fea000383ffff */
.L_x_9237:
[----:B------:R-:W-:Y:S02]  /*e840*/  IMAD.MOV.U32 R13, RZ, RZ, R6 ;  /* 0x000000ffff0d7224 */ /* 0x000fe400078e0006 */
[----:B------:R-:W-:Y:S02]  /*e850*/  IMAD.MOV.U32 R12, RZ, RZ, RZ ;  /* 0x000000ffff0c7224 */ /* 0x000fe400078e00ff */
[----:B------:R-:W-:Y:S02]  /*e860*/  IMAD.MOV.U32 R11, RZ, RZ, 0x1f ;  /* 0x0000001fff0b7424 */ /* 0x000fe400078e00ff */
[----:B------:R-:W-:-:S07]  /*e870*/  IMAD.MOV.U32 R15, RZ, RZ, -0x1 ;  /* 0xffffffffff0f7424 */ /* 0x000fce00078e00ff */
[----:B------:R-:W-:Y:S05]  /*e880*/  WARPSYNC.COLLECTIVE R15, `(.L_x_9320) ;  /* 0x000000000f087348 */ /* 0x000fea0003c00000 */
[----:B------:R0:W1:Y:S02]  /*e890*/  SHFL.IDX P6, R14, R13, R12, R11 ;  /* 0x0000000c0d0e7389 */ /* 0x00006400000c000b */
[----:B01----:R-:W-:Y:S01]  /*e8a0*/  ENDCOLLECTIVE ;  /* 0x000000000000791b */ /* 0x003fe20003800000 */
.L_x_9320:
[----:B------:R-:W-:Y:S05]  /*e8b0*/  BRA `(.L_x_9321) ;  /* 0xffffffbc000c7947 */ /* 0x000fea000383ffff */
.L_x_9239:
[----:B------:R-:W-:Y:S01]  /*e8c0*/  BSSY B0, `(.L_x_9322) ;  /* 0x0000006000007945 */ /* 0x000fe20003800000 */
[----:B------:R-:W-:-:S07]  /*e8d0*/  IMAD.MOV.U32 R15, RZ, RZ, -0x1 ;  /* 0xffffffffff0f7424 */ /* 0x000fce00078e00ff */
[----:B0-----:R-:W-:Y:S05]  /*e8e0*/  WARPSYNC.COLLECTIVE R15, `(.L_x_9323) ;  /* 0x000000000f0c7348 */ /* 0x001fea0003c00000 */
[----:B------:R-:W-:Y:S02]  /*e8f0*/  ELECT P6, UR62, PT ;  /* 0x00000000003e782f */ /* 0x000fe400038c0000 */
[----:B------:R-:W-:Y:S01]  /*e900*/  MOV R14, UR62 ;  /* 0x0000003e000e7c02 */ /* 0x000fe20008000f00 */
[----:B0-----:R-:W-:Y:S10]  /*e910*/  ENDCOLLECTIVE ;  /* 0x000000000000791b */ /* 0x001ff40003800000 */
.L_x_9323:
[----:B------:R-:W-:Y:S05]  /*e920*/  BSYNC B0 ;  /* 0x0000000000007941 */ /* 0x000fea0003800000 */
.L_x_9322:
[----:B------:R-:W-:Y:S05]  /*e930*/  BRA `(.L_x_9324) ;  /* 0xffffffbc00107947 */ /* 0x000fea000383ffff */
.L_x_9241:
[----:B0-----:R-:W-:-:S04]  /*e940*/  IMAD.U32 R3, RZ, RZ, UR38 ;  /* 0x00000026ff037e24 */ /* 0x001fc8000f8e00ff */
[----:B------:R0:W1:Y:S03]  /*e950*/  SYNCS.PHASECHK.TRANS64.TRYWAIT P0, [R3+URZ+0x32440], R0 ;  /* 0x03244000030075a7 */ /* 0x000066000800017f */
[----:B-1----:R-:W-:Y:S05]  /*e960*/  @!P0 NANOSLEEP.SYNCS 0x989680 ;  /* 0x009896800000895d */ /* 0x002fea0003900000 */
[----:B------:R-:W1:Y:S02]  /*e970*/  @!P0 SYNCS.PHASECHK.TRANS64 P0, [R3+URZ+0x32440], R0 ;  /* 0x03244000030085a7 */ /* 0x000e64000800007f */
[----:B-1----:R-:W-:Y:S05]  /*e980*/  @!P0 BRA `(.L_x_9241) ;  /* 0xfffffffc00ec8947 */ /* 0x002fea000383ffff */
[----:B------:R-:W-:Y:S05]  /*e990*/  BRA `(.L_x_9325) ;  /* 0xffffffbc00747947 */ /* 0x000fea000383ffff */
.L_x_9244:
[----:B------:R-:W-:Y:S01]  /*e9a0*/  IMAD R6, R12, 0x80, R6 ;  /* 0x000000800c067824 */ /* 0x000fe200078e0206 */
[----:B------:R-:W-:Y:S01]  /*e9b0*/  MOV R12, RZ ;  /* 0x000000ff000c7202 */ /* 0x000fe20000000f00 */
[----:B------:R-:W-:Y:S02]  /*e9c0*/  IMAD.MOV.U32 R13, RZ, RZ, R3 ;  /* 0x000000ffff0d7224 */ /* 0x000fe400078e0003 */
[----:B------:R-:W-:Y:S01]  /*e9d0*/  IMAD.MOV.U32 R11, RZ, RZ, 0x181f ;  /* 0x0000181fff0b7424 */ /* 0x000fe200078e00ff */
[----:B------:R1:W-:Y:S01]  /*e9e0*/  STL [R1+0x4], R6 ;  /* 0x0000040601007387 */ /* 0x0003e20000100800 */
[----:B------:R-:W-:-:S07]  /*e9f0*/  IMAD.MOV.U32 R15, RZ, RZ, -0x1 ;  /* 0xffffffffff0f7424 */ /* 0x000fce00078e00ff */
[----:B01----:R-:W-:Y:S05]  /*ea00*/  WARPSYNC.COLLECTIVE R15, `(.L_x_9326) ;  /* 0x000000000f087348 */ /* 0x003fea0003c00000 */
[----:B------:R2:W3:Y:S02]  /*ea10*/  SHFL.IDX P6, R14, R13, R12, R11 ;  /* 0x0000000c0d0e7389 */ /* 0x0004e400000c000b */
[----:B0123--:R-:W-:Y:S01]  /*ea20*/  ENDCOLLECTIVE ;  /* 0x000000000000791b */ /* 0x00ffe20003800000 */
.L_x_9326:
[----:B------:R-:W-:Y:S02]  /*ea30*/  IMAD.MOV.U32 R13, RZ, RZ, R0 ;  /* 0x000000ffff0d7224 */ /* 0x000fe400078e0000 */
[----:B------:R-:W-:-:S07]  /*ea40*/  IMAD.MOV.U32 R4, RZ, RZ, R14 ;  /* 0x000000ffff047224 */ /* 0x000fce00078e000e */
[----:B------:R-:W-:Y:S05]  /*ea50*/  WARPSYNC.COLLECTIVE R15, `(.L_x_9327) ;  /* 0x000000000f087348 */ /* 0x000fea0003c00000 */
[----:B------:R0:W1:Y:S02]  /*ea60*/  SHFL.IDX P6, R14, R13, R12, R11 ;  /* 0x0000000c0d0e7389 */ /* 0x00006400000c000b */
[----:B01----:R-:W-:Y:S01]  /*ea70*/  ENDCOLLECTIVE ;  /* 0x000000000000791b */ /* 0x003fe20003800000 */
.L_x_9327:
[----:B------:R-:W-:Y:S01]  /*ea80*/  ULDC UR4, c[0x0][0x288] ;  /* 0x0000a20000047ab9 */ /* 0x000fe20000000800 */
[----:B------:R-:W-:Y:S01]  /*ea90*/  ULDC.64 UR6, c[0x0][0x208] ;  /* 0x0000820000067ab9 */ /* 0x000fe20000000a00 */
[----:B------:R-:W-:Y:S02]  /*eaa0*/  IMAD R2, R7, UR4, RZ ;  /* 0x0000000407027c24 */ /* 0x000fe4000f8e02ff */
[----:B------:R-:W-:-:S05]  /*eab0*/  IMAD.MOV.U32 R7, RZ, RZ, R6 ;  /* 0x000000ffff077224 */ /* 0x000fca00078e0006 */
[----:B------:R-:W-:Y:S01]  /*eac0*/  ISETP.GE.AND P1, PT, R7, R2, PT ;  /* 0x000000020700720c */ /* 0x000fe20003f26270 */
[----:B------:R-:W-:Y:S02]  /*ead0*/  IMAD.MOV.U32 R13, RZ, RZ, R3 ;  /* 0x000000ffff0d7224 */ /* 0x000fe400078e0003 */
[----:B------:R-:W-:Y:S02]  /*eae0*/  IMAD.MOV.U32 R12, RZ, RZ, 0x1 ;  /* 0x00000001ff0c7424 */ /* 0x000fe400078e00ff */
[----:B------:R-:W-:-:S08]  /*eaf0*/  IMAD.MOV.U32 R5, RZ, RZ, R14 ;  /* 0x000000ffff057224 */ /* 0x000fd000078e000e */
[----:B------:R-:W-:Y:S02]  /*eb00*/  @!P1 LEA R5, P3, R8, R5, 0x1 ;  /* 0x0000000508059211 */ /* 0x000fe400078608ff */
[----:B------:R-:W-:-:S03]  /*eb10*/  @!P1 LEA R8, R10, UR38, 0x1 ;  /* 0x000000260a089c11 */ /* 0x000fc6000f8e08ff */
        /* <DEDUP_REMOVED lines=11> */
.L_x_9328:
[----:B------:R-:W-:-:S05]  /*ebd0*/  IMAD.SHL.U32 R8, R9, 0x8, RZ ;  /* 0x0000000809087824 */ /* 0x000fca00078e00ff */
[----:B------:R-:W-:Y:S02]  /*ebe0*/  LOP3.LUT R8, R8, 0x38, RZ, 0xc0, !PT ;  /* 0x0000003808087812 */ /* 0x000fe400078ec0ff */
[----:B------:R-:W-:Y:S01]  /*ebf0*/  MOV R13, R0 ;  /* 0x00000000000d7202 */ /* 0x000fe20000000f00 */
[----:B------:R-:W-:-:S07]  /*ec00*/  IMAD.MOV.U32 R6, RZ, RZ, R14 ;  /* 0x000000ffff067224 */ /* 0x000fce00078e000e */
[----:B------:R-:W-:Y:S05]  /*ec10*/  WARPSYNC.COLLECTIVE R15, `(.L_x_9329) ;  /* 0x000000000f087348 */ /* 0x000fea0003c00000 */
[----:B------:R0:W1:Y:S02]  /*ec20*/  SHFL.IDX P6, R14, R13, R12, R11 ;  /* 0x0000000c0d0e7389 */ /* 0x00006400000c000b */
[----:B01----:R-:W-:Y:S01]  /*ec30*/  ENDCOLLECTIVE ;  /* 0x000000000000791b */ /* 0x003fe20003800000 */
.L_x_9329:
[----:B------:R-:W-:Y:S01]  /*ec40*/  ULDC.64 UR4, c[0x0][0x208] ;  /* 0x0000820000047ab9 */ /* 0x000fe20000000a00 */
[----:B------:R-:W-:Y:S02]  /*ec50*/  IMAD.MOV.U32 R15, RZ, RZ, R7 ;  /* 0x000000ffff0f7224 */ /* 0x000fe400078e0007 */
[----:B------:R-:W-:Y:S02]  /*ec60*/  IMAD.MOV.U32 R13, RZ, RZ, R3 ;  /* 0x000000ffff0d7224 */ /* 0x000fe400078e0003 */
[----:B------:R-:W-:Y:S02]  /*ec70*/  VIADD R4, R15, 0x10 ;  /* 0x000000100f047836 */ /* 0x000fe40000000000 */
[----:B------:R-:W-:-:S03]  /*ec80*/  IMAD.MOV.U32 R12, RZ, RZ, 0x2 ;  /* 0x00000002ff0c7424 */ /* 0x000fc600078e00ff */
[----:B------:R-:W-:Y:S01]  /*ec90*/  ISETP.GE.AND P2, PT, R4, R2, PT ;  /* 0x000000020400720c */ /* 0x000fe20003f46270 */
[----:B------:R-:W-:Y:S01]  /*eca0*/  IMAD.MOV.U32 R7, RZ, RZ, R14 ;  /* 0x000000ffff077224 */ /* 0x000fe200078e000e */
[----:B------:R0:W-:Y:S11]  /*ecb0*/  STL [R1+0xc], R4 ;  /* 0x00000c0401007387 */ /* 0x0001f60000100800 */
[----:B0-----:R-:W-:-:S02]  /*ecc0*/  @!P2 LEA R4, P1, R8, R7, 0x1 ;  /* 0x000000070804a211 */ /* 0x001fc400078208ff */
[----:B------:R-:W-:-:S03]  /*ecd0*/  @!P2 LEA R9, R10, UR38, 0x1 ;  /* 0x000000260a09ac11 */ /* 0x000fc6000f8e08ff */
[----:B------:R-:W-:-:S05]  /*ece0*/  @!P2 IMAD.X R5, RZ, RZ, R6, P1 ;  /* 0x000000ffff05a224 */ /* 0x000fca00008e0606 */
[----:B------:R-:W-:Y:S01]  /*ecf0*/  @!PT LDS RZ, [RZ] ;  /* 0x00000000fffff984 */ /* 0x000fe20000000800 */
[----:B------:R-:W-:Y:S01]  /*ed00*/  @!PT LDS RZ, [RZ] ;  /* 0x00000000fffff984 */ /* 0x000fe20000000800 */
[----:B------:R-:W-:Y:S01]  /*ed10*/  @!PT LDS RZ, [RZ] ;  /* 0x00000000fffff984 */ /* 0x000fe20000000800 */
[----:B------:R0:W-:Y:S02]  /*ed20*/  @!P2 LDGSTS.E.BYPASS.LTC128B.128 [R9+0x18c00], desc[UR4][R4.64], !P0 ;  /* 0x18c000000409afae */ /* 0x0001e4000c101d44 */
[----:B0-----:R-:W-:Y:S02]  /*ed30*/  IMAD.MOV.U32 R9, RZ, RZ, R15 ;  /* 0x000000ffff097224 */ /* 0x001fe400078e000f */
[----:B------:R-:W-:Y:S02]  /*ed40*/  IMAD.MOV.U32 R15, RZ, RZ, -0x1 ;  /* 0xffffffffff0f7424 */ /* 0x000fe400078e00ff */
[----:B------:R-:W-:-:S07]  /*ed50*/  VIADD R5, R9, 0x20 ;  /* 0x0000002009057836 */ /* 0x000fce0000000000 */
[----:B------:R-:W-:Y:S05]  /*ed60*/  WARPSYNC.COLLECTIVE R15, `(.L_x_9330) ;  /* 0x000000000f087348 */ /* 0x000fea0003c00000 */
[----:B------:R0:W1:Y:S02]  /*ed70*/  SHFL.IDX P6, R14, R13, R12, R11 ;  /* 0x0000000c0d0e7389 */ /* 0x00006400000c000b */
[----:B01----:R-:W-:Y:S01]  /*ed80*/  ENDCOLLECTIVE ;  /* 0x000000000000791b */ /* 0x003fe20003800000 */
.L_x_9330:
[----:B------:R-:W-:Y:S01]  /*ed90*/  ISETP.GE.AND P1, PT, R5, R2, PT ;  /* 0x000000020500720c */ /* 0x000fe20003f26270 */
[----:B------:R0:W-:Y:S01]  /*eda0*/  STL [R1+0x10], R5 ;  /* 0x0000100501007387 */ /* 0x0001e20000100800 */
[----:B------:R-:W-:-:S11]  /*edb0*/  MOV R13, R0 ;  /* 0x00000000000d7202 */ /* 0x000fd60000000f00 */
[----:B------:R-:W-:Y:S01]  /*edc0*/  @!P1 LEA R7, R10, UR38, 0x1 ;  /* 0x000000260a079c11 */ /* 0x000fe2000f8e08ff */
[----:B0-----:R-:W-:-:S07]  /*edd0*/  IMAD.MOV.U32 R4, RZ, RZ, R14 ;  /* 0x000000ffff047224 */ /* 0x001fce00078e000e */
[----:B------:R-:W-:Y:S05]  /*ede0*/  WARPSYNC.COLLECTIVE R15, `(.L_x_9331) ;  /* 0x000000000f087348 */ /* 0x000fea0003c00000 */
[----:B------:R0:W1:Y:S02]  /*edf0*/  SHFL.IDX P6, R14, R13, R12, R11 ;  /* 0x0000000c0d0e7389 */ /* 0x00006400000c000b */
[----:B01----:R-:W-:Y:S01]  /*ee00*/  ENDCOLLECTIVE ;  /* 0x000000000000791b */ /* 0x003fe20003800000 */
.L_x_9331:
[----:B------:R-:W-:Y:S01]  /*ee10*/  ULDC.64 UR4, c[0x0][0x208] ;  /* 0x0000820000047ab9 */ /* 0x000fe20000000a00 */
[----:B------:R-:W-:Y:S02]  /*ee20*/  IMAD.MOV.U32 R13, RZ, RZ, R3 ;  /* 0x000000ffff0d7224 */ /* 0x000fe400078e0003 */
[----:B------:R-:W-:Y:S01]  /*ee30*/  IMAD.MOV.U32 R12, RZ, RZ, 0x3 ;  /* 0x00000003ff0c7424 */ /* 0x000fe200078e00ff */
[----:B------:R-:W-:-:S05]  /*ee40*/  @!P1 LEA R6, P2, R8, R14, 0x1 ;  /* 0x0000000e08069211 */ /* 0x000fca00078408ff */
[----:B------:R-:W-:Y:S02]  /*ee50*/  @!P1 IMAD.X R5, RZ, RZ, R4, P2 ;  /* 0x000000ffff059224 */ /* 0x000fe400010e0604 */
[----:B------:R-:W-:Y:S02]  /*ee60*/  @!P1 IMAD.MOV.U32 R4, RZ, RZ, R6 ;  /* 0x000000ffff049224 */ /* 0x000fe400078e0006 */
[----:B------:R-:W-:-:S03]  /*ee70*/  VIADD R6, R9, 0x30 ;  /* 0x0000003009067836 */ /* 0x000fc60000000000 */
[----:B------:R-:W-:Y:S01]  /*ee80*/  @!PT LDS RZ, [RZ] ;  /* 0x00000000fffff984 */ /* 0x000fe20000000800 */
[----:B------:R-:W-:Y:S01]  /*ee90*/  @!PT LDS RZ, [RZ] ;  /* 0x00000000fffff984 */ /* 0x000fe20000000800 */
[----:B------:R-:W-:Y:S01]  /*eea0*/  @!PT LDS RZ, [RZ] ;  /* 0x00000000fffff984 */ /* 0x000fe20000000800 */
[----:B------:R0:W-:Y:S02]  /*eeb0*/  @!P1 LDGSTS.E.BYPASS.LTC128B.128 [R7+0x19400], desc[UR4][R4.64], !P0 ;  /* 0x1940000004079fae */ /* 0x0001e4000c101d44 */
[----:B------:R-:W-:-:S13]  /*eec0*/  ISETP.GE.AND P1, PT, R6, R2, PT ;  /* 0x000000020600720c */ /* 0x000fda0003f26270 */
[----:B0-----:R-:W-:Y:S05]  /*eed0*/  WARPSYNC.COLLECTIVE R15, `(.L_x_9332) ;  /* 0x000000000f087348 */ /* 0x001fea0003c00000 */
[----:B------:R1:W2:Y:S02]  /*eee0*/  SHFL.IDX P6, R14, R13, R12, R11 ;  /* 0x0000000c0d0e7389 */ /* 0x0002a400000c000b */
[----:B012---:R-:W-:Y:S01]  /*eef0*/  ENDCOLLECTIVE ;  /* 0x000000000000791b */ /* 0x007fe20003800000 */
.L_x_9332:
[----:B------:R0:W-:Y:S01]  /*ef00*/  STL [R1+0x14], R6 ;  /* 0x0000140601007387 */ /* 0x0001e20000100800 */
[----:B------:R-:W-:-:S05]  /*ef10*/  VIADD R7, R9, 0x40 ;  /* 0x0000004009077836 */ /* 0x000fca0000000000 */
[----:B------:R1:W-:Y:S01]  /*ef20*/  STL [R1+0x18], R7 ;  /* 0x0000180701007387 */ /* 0x0003e20000100800 */
[----:B------:R-:W-:Y:S01]  /*ef30*/  IMAD.MOV.U32 R13, RZ, RZ, R0 ;  /* 0x000000ffff0d7224 */ /* 0x000fe200078e0000 */
[----:B0-----:R-:W-:Y:S01]  /*ef40*/  @!P1 LEA R6, R10, UR38, 0x1 ;  /* 0x000000260a069c11 */ /* 0x001fe2000f8e08ff */
[----:B------:R-:W-:-:S07]  /*ef50*/  IMAD.MOV.U32 R4, RZ, RZ, R14 ;  /* 0x000000ffff047224 */ /* 0x000fce00078e000e */
[----:B-1----:R-:W-:Y:S05]  /*ef60*/  WARPSYNC.COLLECTIVE R15, `(.L_x_9333) ;  /* 0x000000000f087348 */ /* 0x002fea0003c00000 */
[----:B------:R0:W2:Y:S02]  /*ef70*/  SHFL.IDX P6, R14, R13, R12, R11 ;  /* 0x0000000c0d0e7389 */ /* 0x0000a400000c000b */
[----:B012---:R-:W-:Y:S01]  /*ef80*/  ENDCOLLECTIVE ;  /* 0x000000000000791b */ /* 0x007fe20003800000 */
.L_x_9333:
[----:B------:R-:W-:Y:S01]  /*ef90*/  ULDC.64 UR4, c[0x0][0x208] ;  /* 0x0000820000047ab9 */ /* 0x000fe20000000a00 */
[----:B------:R-:W-:Y:S01]  /*efa0*/  IMAD.MOV.U32 R13, RZ, RZ, R3 ;  /* 0x000000ffff0d7224 */ /* 0x000fe200078e0003 */
[----:B------:R-:W-:Y:S02]  /*efb0*/  MOV R12, 0x4 ;  /* 0x00000004000c7802 */ /* 0x000fe40000000f00 */
        /* <DEDUP_REMOVED lines=9> */
[----:B------:R-:W-:Y:S02]  /*f050*/  ISETP.GE.AND P1, PT, R7, R2, PT ;  /* 0x000000020700720c */ /* 0x000fe40003f26270 */
[----:B------:R-:W-:-:S11]  /*f060*/  IADD3 R7, R9, 0x50, RZ ;  /* 0x0000005009077810 */ /* 0x000fd60007ffe0ff */
[----:B0-----:R-:W-:Y:S05]  /*f070*/  WARPSYNC.COLLECTIVE R15, `(.L_x_9334) ;  /* 0x000000000f087348 */ /* 0x001fea0003c00000 */
[----:B------:R1:W2:Y:S02]  /*f080*/  SHFL.IDX P6, R14, R13, R12, R11 ;  /* 0x0000000c0d0e7389 */ /* 0x0002a400000c000b */
[----:B012---:R-:W-:Y:S01]  /*f090*/  ENDCOLLECTIVE ;  /* 0x000000000000791b */ /* 0x007fe20003800000 */
.L_x_9334:
[----:B------:R0:W-:Y:S01]  /*f0a0*/  STL [R1+0x1c], R7 ;  /* 0x00001c0701007387 */ /* 0x0001e20000100800 */
[----:B------:R-:W-:Y:S01]  /*f0b0*/  @!P1 LEA R6, R10, UR38, 0x1 ;  /* 0x000000260a069c11 */ /* 0x000fe2000f8e08ff */
[----:B------:R-:W-:Y:S02]  /*f0c0*/  IMAD.MOV.U32 R13, RZ, RZ, R0 ;  /* 0x000000ffff0d7224 */ /* 0x000fe400078e0000 */
[----:B------:R-:W-:-:S07]  /*f0d0*/  IMAD.MOV.U32 R4, RZ, RZ, R14 ;  /* 0x000000ffff047224 */ /* 0x000fce00078e000e */
[----:B0-----:R-:W-:Y:S05]  /*f0e0*/  WARPSYNC.COLLECTIVE R15, `(.L_x_9335) ;  /* 0x000000000f087348 */ /* 0x001fea0003c00000 */
[----:B------:R1:W2:Y:S02]  /*f0f0*/  SHFL.IDX P6, R14, R13, R12, R11 ;  /* 0x0000000c0d0e7389 */ /* 0x0002a400000c000b */
[----:B012---:R-:W-:Y:S01]  /*f100*/  ENDCOLLECTIVE ;  /* 0x000000000000791b */ /* 0x007fe20003800000 */
.L_x_9335:
        /* <DEDUP_REMOVED lines=14> */
[----:B------:R-:W-:-:S12]  /*f1f0*/  VIADD R7, R9, 0x60 ;  /* 0x0000006009077836 */ /* 0x000fd80000000000 */
[----:B0-----:R-:W-:Y:S05]  /*f200*/  WARPSYNC.COLLECTIVE R15, `(.L_x_9336) ;  /* 0x000000000f087348 */ /* 0x001fea0003c00000 */
[----:B------:R1:W2:Y:S02]  /*f210*/  SHFL.IDX P6, R14, R13, R12, R11 ;  /* 0x0000000c0d0e7389 */ /* 0x0002a400000c000b */
[----:B012---:R-:W-:Y:S01]  /*f220*/  ENDCOLLECTIVE ;  /* 0x000000000000791b */ /* 0x007fe20003800000 */
.L_x_9336:
[----:B------:R0:W-:Y:S01]  /*f230*/  STL [R1+0x20], R7 ;  /* 0x0000200701007387 */ /* 0x0001e20000100800 */
[----:B------:R-:W-:Y:S01]  /*f240*/  @!P1 LEA R6, R10, UR38, 0x1 ;  /* 0x000000260a069c11 */ /* 0x000fe2000f8e08ff */
[----:B------:R-:W-:Y:S02]  /*f250*/  IMAD.MOV.U32 R13, RZ, RZ, R0 ;  /* 0x000000ffff0d7224 */ /* 0x000fe400078e0000 */
[----:B------:R-:W-:-:S07]  /*f260*/  IMAD.MOV.U32 R4, RZ, RZ, R14 ;  /* 0x000000ffff047224 */ /* 0x000fce00078e000e */
[----:B0-----:R-:W-:Y:S05]  /*f270*/  WARPSYNC.COLLECTIVE R15, `(.L_x_9337) ;  /* 0x000000000f087348 */ /* 0x001fea0003c00000 */
[----:B------:R1:W2:Y:S02]  /*f280*/  SHFL.IDX P6, R14, R13, R12, R11 ;  /* 0x0000000c0d0e7389 */ /* 0x0002a400000c000b */
[----:B012---:R-:W-:Y:S01]  /*f290*/  ENDCOLLECTIVE ;  /* 0x000000000000791b */ /* 0x007fe20003800000 */
.L_x_9337:
        /* <DEDUP_REMOVED lines=17> */
.L_x_9338:
[----:B------:R-:W-:Y:S01]  /*f3b0*/  @!P1 LEA R6, R10, UR38, 0x1 ;  /* 0x000000260a069c11 */ /* 0x000fe2000f8e08ff */
[----:B------:R-:W-:Y:S02]  /*f3c0*/  IMAD.MOV.U32 R13, RZ, RZ, R0 ;  /* 0x000000ffff0d7224 */ /* 0x000fe400078e0000 */
[----:B------:R-:W-:-:S07]  /*f3d0*/  IMAD.MOV.U32 R4, RZ, RZ, R14 ;  /* 0x000000ffff047224 */ /* 0x000fce00078e000e */
[----:B------:R-:W-:Y:S05]  /*f3e0*/  WARPSYNC.COLLECTIVE R15, `(.L_x_9339) ;  /* 0x000000000f087348 */ /* 0x000fea0003c00000 */
[----:B------:R0:W1:Y:S02]  /*f3f0*/  SHFL.IDX P6, R14, R13, R12, R11 ;  /* 0x0000000c0d0e7389 */ /* 0x00006400000c000b */
[----:B01----:R-:W-:Y:S01]  /*f400*/  ENDCOLLECTIVE ;  /* 0x000000000000791b */ /* 0x003fe20003800000 */
.L_x_9339:
        /* <DEDUP_REMOVED lines=16> */
.L_x_9340:
[----:B------:R-:W-:Y:S01]  /*f510*/  IMAD.MOV.U32 R13, RZ, RZ, R0 ;  /* 0x000000ffff0d7224 */ /* 0x000fe200078e0000 */
[----:B------:R-:W-:-:S07]  /*f520*/  MOV R3, R14 ;  /* 0x0000000e00037202 */ /* 0x000fce0000000f00 */
[----:B------:R-:W-:Y:S05]  /*f530*/  WARPSYNC.COLLECTIVE R15, `(.L_x_9341) ;  /* 0x000000000f087348 */ /* 0x000fea0003c00000 */
[----:B------:R0:W1:Y:S02]  /*f540*/  SHFL.IDX P6, R14, R13, R12, R11 ;  /* 0x0000000c0d0e7389 */ /* 0x00006400000c000b */
[----:B01----:R-:W-:Y:S01]  /*f550*/  ENDCOLLECTIVE ;  /* 0x000000000000791b */ /* 0x003fe20003800000 */
.L_x_9341:
[----:B------:R-:W-:Y:S01]  /*f560*/  IMAD.MOV.U32 R0, RZ, RZ, R14 ;  /* 0x000000ffff007224 */ /* 0x000fe200078e000e */
[----:B------:R-:W-:Y:S06]  /*f570*/  BRA `(.L_x_9342) ;  /* 0xffffffbc00847947 */ /* 0x000fec000383ffff */
.L_x_9246:
[----:B------:R-:W-:Y:S01]  /*f580*/  BSSY B0, `(.L_x_9343) ;  /* 0x0000008000007945 */ /* 0x000fe20003800000 */
[----:B------:R-:W-:Y:S02]  /*f590*/  IMAD.MOV.U32 R13, RZ, RZ, R4 ;  /* 0x000000ffff0d7224 */ /* 0x000fe400078e0004 */
[----:B------:R-:W-:Y:S02]  /*f5a0*/  IMAD.MOV.U32 R12, RZ, RZ, RZ ;  /* 0x000000ffff0c7224 */ /* 0x000fe400078e00ff */
[----:B------:R-:W-:Y:S02]  /*f5b0*/  IMAD.MOV.U32 R11, RZ, RZ, 0x181f ;  /* 0x0000181fff0b7424 */ /* 0x000fe400078e00ff */
[----:B------:R-:W-:-:S07]  /*f5c0*/  IMAD.MOV.U32 R15, RZ, RZ, -0x1 ;  /* 0xffffffffff0f7424 */ /* 0x000fce00078e00ff */
[----:B0-----:R-:W-:Y:S05]  /*f5d0*/  WARPSYNC.COLLECTIVE R15, `(.L_x_9344) ;  /* 0x000000000f087348 */ /* 0x001fea0003c00000 */
[----:B------:R1:W2:Y:S02]  /*f5e0*/  SHFL.IDX P6, R14, R13, R12, R11 ;  /* 0x0000000c0d0e7389 */ /* 0x0002a400000c000b */
[----:B012---:R-:W-:Y:S01]  /*f5f0*/  ENDCOLLECTIVE ;  /* 0x000000000000791b */ /* 0x007fe20003800000 */
.L_x_9344:
[----:B------:R-:W-:Y:S05]  /*f600*/  BSYNC B0 ;  /* 0x0000000000007941 */ /* 0x000fea0003800000 */
.L_x_9343:
[----:B------:R-:W-:Y:S01]  /*f610*/  IMAD.MOV.U32 R13, RZ, RZ, R5 ;  /* 0x000000ffff0d7224 */ /* 0x000fe200078e0005 */
[----:B------:R-:W-:Y:S01]  /*f620*/  MOV R15, 0xffffffff ;  /* 0xffffffff000f7802 */ /* 0x000fe20000000f00 */
[----:B------:R-:W-:Y:S01]  /*f630*/  IMAD.MOV.U32 R12, RZ, RZ, RZ ;  /* 0x000000ffff0c7224 */ /* 0x000fe200078e00ff */
[----:B------:R0:W5:Y:S01]  /*f640*/  LDL.LU R9, [R1+0x1c] ;  /* 0x00001c0001097983 */ /* 0x0001620000300800 */
[----:B------:R-:W-:Y:S02]  /*f650*/  IMAD.MOV.U32 R11, RZ, RZ, 0x181f ;  /* 0x0000181fff0b7424 */ /* 0x000fe400078e00ff */
[----:B------:R-:W-:Y:S01]  /*f660*/  IMAD.MOV.U32 R2, RZ, RZ, R14 ;  /* 0x000000ffff027224 */ /* 0x000fe200078e000e */
[----:B------:R0:W5:Y:S04]  /*f670*/  LDL.LU R7, [R1+0x20] ;  /* 0x0000200001077983 */ /* 0x0001680000300800 */
[----:B------:R0:W5:Y:S02]  /*f680*/  LDL R10, [R1] ;  /* 0x00000000010a7983 */ /* 0x0001640000100800 */
[----:B0----5:R-:W-:Y:S05]  /*f690*/  WARPSYNC.COLLECTIVE R15, `(.L_x_9345) ;  /* 0x000000000f087348 */ /* 0x021fea0003c00000 */
[----:B------:R1:W2:Y:S02]  /*f6a0*/  SHFL.IDX P6, R14, R13, R12, R11 ;  /* 0x0000000c0d0e7389 */ /* 0x0002a400000c000b */
[----:B012--5:R-:W-:Y:S01]  /*f6b0*/  ENDCOLLECTIVE ;  /* 0x000000000000791b */ /* 0x027fe20003800000 */
.L_x_9345:
[----:B------:R-:W-:Y:S01]  /*f6c0*/  ULDC UR4, c[0x0][0x288] ;  /* 0x0000a20000047ab9 */ /* 0x000fe20000000800 */
[----:B------:R-:W2:Y:S04]  /*f6d0*/  LDL.LU R13, [R1+0xc] ;  /* 0x00000c00010d7983 */ /* 0x000ea80000300800 */
[----:B------:R-:W3:Y:S04]  /*f6e0*/  LDL.LU R12, [R1+0x10] ;  /* 0x00001000010c7983 */ /* 0x000ee80000300800 */
[----:B------:R-:W4:Y:S04]  /*f6f0*/  LDL.LU R11, [R1+0x14] ;  /* 0x00001400010b7983 */ /* 0x000f280000300800 */
[----:B------:R-:W5:Y:S01]  /*f700*/  LDL.LU R15, [R1+0x18] ;  /* 0x00001800010f7983 */ /* 0x000f620000300800 */
[----:B------:R-:W-:-:S03]  /*f710*/  IMAD.MOV.U32 R3, RZ, RZ, R14 ;  /* 0x000000ffff037224 */ /* 0x000fc600078e000e */
[----:B------:R-:W5:Y:S01]  /*f720*/  LDL.LU R14, [R1+0x4] ;  /* 0x00000400010e7983 */ /* 0x000f620000300800 */
[----:B------:R-:W-:Y:S01]  /*f730*/  IMAD R0, R6, UR4, RZ ;  /* 0x0000000406007c24 */ /* 0x000fe2000f8e02ff */
[----:B------:R-:W-:Y:S01]  /*f740*/  LOP3.LUT R17, R17, 0xffffffbf, RZ, 0xc0, !PT ;  /* 0xffffffbf11117812 */ /* 0x000fe200078ec0ff */
[----:B------:R-:W-:-:S03]  /*f750*/  ULDC.64 UR6, c[0x0][0x208] ;  /* 0x0000820000067ab9 */ /* 0x000fc60000000a00 */
[-C--:B--2---:R-:W-:Y:S01]  /*f760*/  ISETP.GE.AND P6, PT, R13, R0.reuse, PT ;  /* 0x000000000d00720c */ /* 0x084fe20003fc6270 */
[----:B------:R-:W-:Y:S01]  /*f770*/  IMAD.MOV.U32 R13, RZ, RZ, R4 ;  /* 0x000000ffff0d7224 */ /* 0x000fe200078e0004 */
[----:B---3--:R-:W-:Y:S01]  /*f780*/  ISETP.GE.AND P5, PT, R12, R0, PT ;  /* 0x000000000c00720c */ /* 0x008fe20003fa6270 */
[----:B------:R-:W-:-:S10]  /*f790*/  IMAD.MOV.U32 R12, RZ, RZ, 0x1 ;  /* 0x00000001ff0c7424 */ /* 0x000fd400078e00ff */
[----:B------:R-:W-:Y:S02]  /*f7a0*/  @P6 LOP3.LUT R17, R17, 0x40, RZ, 0xfc, !PT ;  /* 0x0000004011116812 */ /* 0x000fe400078efcff */
[-C--:B----4-:R-:W-:Y:S01]  /*f7b0*/  ISETP.GE.AND P6, PT, R11, R0.reuse, PT ;  /* 0x000000000b00720c */ /* 0x090fe20003fc6270 */
[----:B------:R-:W-:Y:S01]  /*f7c0*/  IMAD.MOV.U32 R11, RZ, RZ, 0x181f ;  /* 0x0000181fff0b7424 */ /* 0x000fe200078e00ff */
[----:B------:R-:W-:Y:S02]  /*f7d0*/  LOP3.LUT R17, R17, 0xffffffdf, RZ, 0xc0, !PT ;  /* 0xffffffdf11117812 */ /* 0x000fe400078ec0ff */
[-C--:B-----5:R-:W-:Y:S02]  /*f7e0*/  ISETP.GE.AND P4, PT, R14, R0.reuse, PT ;  /* 0x000000000e00720c */ /* 0x0a0fe40003f86270 */
[----:B------:R-:W-:Y:S02]  /*f7f0*/  @P5 LOP3.LUT R17, R17, 0x20, RZ, 0xfc, !PT ;  /* 0x0000002011115812 */ /* 0x000fe400078efcff */
[----:B------:R-:W-:Y:S01]  /*f800*/  ISETP.GE.AND P5, PT, R15, R0, PT ;  /* 0x000000000f00720c */ /* 0x000fe20003fa6270 */
[----:B------:R-:W-:Y:S01]  /*f810*/  IMAD.MOV.U32 R15, RZ, RZ, -0x1 ;  /* 0xffffffffff0f7424 */ /* 0x000fe200078e00ff */
[----:B------:R-:W-:-:S04]  /*f820*/  LOP3.LUT R17, R17, 0xffffffef, RZ, 0xc0, !PT ;  /* 0xffffffef11117812 */ /* 0x000fc800078ec0ff */
[----:B------:R-:W-:Y:S02]  /*f830*/  @P6 LOP3.LUT R17, R17, 0x10, RZ, 0xfc, !PT ;  /* 0x0000001011116812 */ /* 0x000fe400078efcff */
[-C--:B------:R-:W-:Y:S02]  /*f840*/  ISETP.GE.AND P6, PT, R9, R0.reuse, PT ;  /* 0x000000000900720c */ /* 0x080fe40003fc6270 */
[----:B------:R-:W-:Y:S02]  /*f850*/  LOP3.LUT R17, R17, 0xfffffff7, RZ, 0xc0, !PT ;  /* 0xfffffff711117812 */ /* 0x000fe400078ec0ff */
[----:B------:R-:W-:Y:S02]  /*f860*/  @!P4 LEA R21, R10, UR38, 0x1 ;  /* 0x000000260a15cc11 */ /* 0x000fe4000f8e08ff */
[----:B------:R-:W-:Y:S02]  /*f870*/  @P5 LOP3.LUT R17, R17, 0x8, RZ, 0xfc, !PT ;  /* 0x0000000811115812 */ /* 0x000fe400078efcff */
[----:B------:R-:W-:-:S02]  /*f880*/  ISETP.GE.AND P5, PT, R7, R0, PT ;  /* 0x000000000700720c */ /* 0x000fc40003fa6270 */
[----:B------:R-:W-:Y:S02]  /*f890*/  LOP3.LUT R17, R17, 0xfffffffb, RZ, 0xc0, !PT ;  /* 0xfffffffb11117812 */ /* 0x000fe400078ec0ff */
[----:B------:R-:W-:Y:S02]  /*f8a0*/  P2R R7, PR, RZ, 0x20 ;  /* 0x00000020ff077803 */ /* 0x000fe40000000000 */
[----:B------:R-:W-:Y:S02]  /*f8b0*/  @P6 LOP3.LUT R17, R17, 0x4, RZ, 0xfc, !PT ;  /* 0x0000000411116812 */ /* 0x000fe400078efcff */
[----:B------:R-:W-:Y:S02]  /*f8c0*/  @!P4 LEA R3, P6, R8, R3, 0x1 ;  /* 0x000000030803c211 */ /* 0x000fe400078c08ff */
[----:B------:R-:W-:-:S03]  /*f8d0*/  LOP3.LUT P5, RZ, R17, 0x20, RZ, 0xc0, !PT ;  /* 0x0000002011ff7812 */ /* 0x000fc600078ac0ff */
        /* <DEDUP_REMOVED lines=9> */
[----:B------:R0:W-:Y:S04]  /*f970*/  @!P4 LDGSTS.E.BYPASS.LTC128B.128 [R21+0x2a400], desc[UR6][R2.64+0x100], !P1 ;  /* 0x2a4001000215cfae */ /* 0x0001e8000c901d46 */
[----:B------:R0:W-:Y:S01]  /*f980*/  @!P4 LDGSTS.E.BYPASS.LTC128B.128 [R21+0x2e400], desc[UR6][R2.64+0x180], !P2 ;  /* 0x2e4001800215cfae */ /* 0x0001e2000d101d46 */
[----:B------:R-:W-:-:S13]  /*f990*/  LOP3.LUT P4, RZ, R17, 0x40, RZ, 0xc0, !PT ;  /* 0x0000004011ff7812 */ /* 0x000fda000788c0ff */
[----:B0-----:R-:W-:Y:S05]  /*f9a0*/  WARPSYNC.COLLECTIVE R15, `(.L_x_9346) ;  /* 0x000000000f087348 */ /* 0x001fea0003c00000 */
[----:B------:R1:W2:Y:S02]  /*f9b0*/  SHFL.IDX P6, R14, R13, R12, R11 ;  /* 0x0000000c0d0e7389 */ /* 0x0002a400000c000b */
[----:B012---:R-:W-:Y:S01]  /*f9c0*/  ENDCOLLECTIVE ;  /* 0x000000000000791b */ /* 0x007fe20003800000 */
.L_x_9346:
[C---:B------:R-:W-:Y:S02]  /*f9d0*/  @!P5 LEA R21, R10.reuse, UR38, 0x1 ;  /* 0x000000260a15dc11 */ /* 0x040fe4000f8e08ff */
[----:B------:R-:W-:Y:S01]  /*f9e0*/  @!P4 LEA R9, R10, UR38, 0x1 ;  /* 0x000000260a09cc11 */ /* 0x000fe2000f8e08ff */
[----:B------:R-:W-:Y:S02]  /*f9f0*/  IMAD.MOV.U32 R13, RZ, RZ, R5 ;  /* 0x000000ffff0d7224 */ /* 0x000fe400078e0005 */
[----:B------:R-:W-:-:S07]  /*fa00*/  IMAD.MOV.U32 R6, RZ, RZ, R14 ;  /* 0x000000ffff067224 */ /* 0x000fce00078e000e */
[----:B------:R-:W-:Y:S05]  /*fa10*/  WARPSYNC.COLLECTIVE R15, `(.L_x_9347) ;  /* 0x000000000f087348 */ /* 0x000fea0003c00000 */
[----:B------:R0:W1:Y:S02]  /*fa20*/  SHFL.IDX P6, R14, R13, R12, R11 ;  /* 0x0000000c0d0e7389 */ /* 0x00006400000c000b */
[----:B01----:R-:W-:Y:S01]  /*fa30*/  ENDCOLLECTIVE ;  /* 0x000000000000791b */ /* 0x003fe20003800000 */
.L_x_9347:
[----:B------:R-:W-:Y:S01]  /*fa40*/  ULDC.64 UR4, c[0x0][0x208] ;  /* 0x0000820000047ab9 */ /* 0x000fe20000000a00 */
[----:B------:R-:W-:Y:S01]  /*fa50*/  MOV R13, R4 ;  /* 0x00000004000d7202 */ /* 0x000fe20000000f00 */
[----:B------:R-:W-:Y:S02]  /*fa60*/  IMAD.MOV.U32 R12, RZ, RZ, 0x2 ;  /* 0x00000002ff0c7424 */ /* 0x000fe400078e00ff */
[----:B------:R-:W-:-:S05]  /*fa70*/  IMAD.MOV.U32 R2, RZ, RZ, R14 ;  /* 0x000000ffff027224 */ /* 0x000fca00078e000e */
[----:B------:R-:W-:-:S05]  /*fa80*/  @!P4 LEA R2, P6, R8, R2, 0x1 ;  /* 0x000000020802c211 */ /* 0x000fca00078c08ff */
[----:B------:R-:W-:-:S05]  /*fa90*/  @!P4 IMAD.X R3, RZ, RZ, R6, P6 ;  /* 0x000000ffff03c224 */ /* 0x000fca00030e0606 */
        /* <DEDUP_REMOVED lines=11> */
.L_x_9348:
[----:B------:R-:W-:Y:S01]  /*fb50*/  @!P4 LEA R9, R10, UR38, 0x1 ;  /* 0x000000260a09cc11 */ /* 0x000fe2000f8e08ff */
[----:B------:R-:W-:Y:S02]  /*fb60*/  IMAD.MOV.U32 R13, RZ, RZ, R5 ;  /* 0x000000ffff0d7224 */ /* 0x000fe400078e0005 */
[----:B------:R-:W-:-:S07]  /*fb70*/  IMAD.MOV.U32 R6, RZ, RZ, R14 ;  /* 0x000000ffff067224 */ /* 0x000fce00078e000e */
[----:B------:R-:W-:Y:S05]  /*fb80*/  WARPSYNC.COLLECTIVE R15, `(.L_x_9349) ;  /* 0x000000000f087348 */ /* 0x000fea0003c00000 */
[----:B------:R0:W1:Y:S02]  /*fb90*/  SHFL.IDX P6, R14, R13, R12, R11 ;  /* 0x0000000c0d0e7389 */ /* 0x00006400000c000b */
[----:B01----:R-:W-:Y:S01]  /*fba0*/  ENDCOLLECTIVE ;  /* 0x000000000000791b */ /* 0x003fe20003800000 */
.L_x_9349:
[----:B------:R-:W-:Y:S01]  /*fbb0*/  ULDC.64 UR4, c[0x0][0x208] ;  /* 0x0000820000047ab9 */ /* 0x000fe20000000a00 */
[----:B------:R-:W-:Y:S02]  /*fbc0*/  IMAD.MOV.U32 R13, RZ, RZ, R4 ;  /* 0x000000ffff0d7224 */ /* 0x000fe400078e0004 */
        /* <DEDUP_REMOVED lines=15> */
.L_x_9350:
[----:B------:R-:W-:Y:S02]  /*fcc0*/  IMAD.MOV.U32 R13, RZ, RZ, R5 ;  /* 0x000000ffff0d7224 */ /* 0x000fe400078e0005 */
[----:B------:R-:W-:-:S07]  /*fcd0*/  IMAD.MOV.U32 R6, RZ, RZ, R14 ;  /* 0x000000ffff067224 */ /* 0x000fce00078e000e */
[----:B------:R-:W-:Y:S05]  /*fce0*/  WARPSYNC.COLLECTIVE R15, `(.L_x_9351) ;  /* 0x000000000f087348 */ /* 0x000fea0003c00000 */
[----:B------:R0:W1:Y:S02]  /*fcf0*/  SHFL.IDX P6, R14, R13, R12, R11 ;  /* 0x0000000c0d0e7389 */ /* 0x00006400000c000b */
[----:B01----:R-:W-:Y:S01]  /*fd00*/  ENDCOLLECTIVE ;  /* 0x000000000000791b */ /* 0x003fe20003800000 */
.L_x_9351:
[----:B------:R-:W-:Y:S01]  /*fd10*/  ULDC.64 UR4, c[0x0][0x208] ;  /* 0x0000820000047ab9 */ /* 0x000fe20000000a00 */
[----:B------:R-:W-:Y:S01]  /*fd20*/  MOV R13, R4 ;  /* 0x00000004000d7202 */ /* 0x000fe20000000f00 */
[----:B------:R-:W-:Y:S01]  /*fd30*/  IMAD.MOV.U32 R12, RZ, RZ, 0x4 ;  /* 0x00000004ff0c7424 */ /* 0x000fe200078e00ff */
        /* <DEDUP_REMOVED lines=13> */
.L_x_9352:
[----:B------:R-:W0:Y:S01]  /*fe10*/  S2R R9, SR_TID.X ;  /* 0x0000000000097919 */ /* 0x000e220000002100 */
[----:B------:R-:W-:Y:S02]  /*fe20*/  IMAD.MOV.U32 R13, RZ, RZ, R5 ;  /* 0x000000ffff0d7224 */ /* 0x000fe400078e0005 */
[----:B------:R-:W-:-:S07]  /*fe30*/  IMAD.MOV.U32 R6, RZ, RZ, R14 ;  /* 0x000000ffff067224 */ /* 0x000fce00078e000e */
[----:B0-----:R-:W-:Y:S05]  /*fe40*/  WARPSYNC.COLLECTIVE R15, `(.L_x_9353) ;  /* 0x000000000f087348 */ /* 0x001fea0003c00000 */
[----:B------:R1:W2:Y:S02]  /*fe50*/  SHFL.IDX P6, R14, R13, R12, R11 ;  /* 0x0000000c0d0e7389 */ /* 0x0002a400000c000b */
[----:B012---:R-:W-:Y:S01]  /*fe60*/  ENDCOLLECTIVE ;  /* 0x000000000000791b */ /* 0x007fe20003800000 */
.L_x_9353:
[----:B------:R-:W-:Y:S01]  /*fe70*/  ULDC.64 UR4, c[0x0][0x208] ;  /* 0x0000820000047ab9 */ /* 0x000fe20000000a00 */
[----:B------:R-:W-:Y:S02]  /*fe80*/  IMAD.MOV.U32 R13, RZ, RZ, R4 ;  /* 0x000000ffff0d7224 */ /* 0x000fe400078e0004 */
[----:B------:R-:W-:Y:S01]  /*fe90*/  IMAD.MOV.U32 R12, RZ, RZ, 0x5 ;  /* 0x00000005ff0c7424 */ /* 0x000fe200078e00ff */
[----:B------:R-:W-:-:S05]  /*fea0*/  @!P5 LEA R8, P6, R8, R14, 0x1 ;  /* 0x0000000e0808d211 */ /* 0x000fca00078c08ff */
[----:B------:R-:W-:Y:S01]  /*feb0*/  @!P5 IMAD.X R21, RZ, RZ, R6, P6 ;  /* 0x000000ffff15d224 */ /* 0x000fe200030e0606 */
[----:B------:R-:W-:Y:S02]  /*fec0*/  LOP3.LUT P6, RZ, R17, 0x8, RZ, 0xc0, !PT ;  /* 0x0000000811ff7812 */ /* 0x000fe400078cc0ff */
[----:B------:R-:W-:-:S11]  /*fed0*/  ISETP.NE.AND P5, PT, R7, RZ, PT ;  /* 0x000000ff0700720c */ /* 0x000fd60003fa5270 */
[C---:B------:R-:W-:Y:S01]  /*fee0*/  @!P6 LEA R7, R10.reuse, UR38, 0x1 ;  /* 0x000000260a07ec11 */ /* 0x040fe2000f8e08ff */
[----:B------:R-:W-:Y:S02]  /*fef0*/  @!P6 IMAD.MOV.U32 R2, RZ, RZ, R8 ;  /* 0x000000ffff02e224 */ /* 0x000fe400078e0008 */
[----:B------:R-:W-:Y:S01]  /*ff00*/  @!P6 IMAD.MOV.U32 R3, RZ, RZ, R21 ;  /* 0x000000ffff03e224 */ /* 0x000fe200078e0015 */
[----:B------:R-:W-:Y:S01]  /*ff10*/  @!P4 LEA R21, R10, UR38, 0x1 ;  /* 0x000000260a15cc11 */ /* 0x000fe2000f8e08ff */
[----:B------:R-:W-:-:S03]  /*ff20*/  IMAD.SHL.U32 R8, R9, 0x8, RZ ;  /* 0x0000000809087824 */ /* 0x000fc600078e00ff */
[----:B------:R-:W-:Y:S01]  /*ff30*/  @!PT LDS RZ, [RZ] ;  /* 0x00000000fffff984 */ /* 0x000fe20000000800 */
[----:B------:R-:W-:Y:S01]  /*ff40*/  @!PT LDS RZ, [RZ] ;  /* 0x00000000fffff984 */ /* 0x000fe20000000800 */
[----:B------:R-:W-:Y:S01]  /*ff50*/  @!PT LDS RZ, [RZ] ;  /* 0x00000000fffff984 */ /* 0x000fe20000000800 */
[----:B------:R0:W-:Y:S02]  /*ff60*/  @!P6 LDGSTS.E.BYPASS.LTC128B.128 [R7+0x24400], desc[UR4][R2.64], !P3 ;  /* 0x244000000207efae */ /* 0x0001e4000d901d44 */
[----:B------:R-:W-:Y:S02]  /*ff70*/  LOP3.LUT R8, R8, 0x38, RZ, 0xc0, !PT ;  /* 0x0000003808087812 */ /* 0x000fe400078ec0ff */
[----:B------:R0:W-:Y:S04]  /*ff80*/  @!P6 LDGSTS.E.BYPASS.LTC128B.128 [R7+0x28400], desc[UR4][R2.64+0x80], !P0 ;  /* 0x284000800207efae */ /* 0x0001e8000c101d44 */
[----:B------:R0:W-:Y:S04]  /*ff90*/  @!P6 LDGSTS.E.BYPASS.LTC128B.128 [R7+0x2c400], desc[UR4][R2.64+0x100], !P1 ;  /* 0x2c4001000207efae */ /* 0x0001e8000c901d44 */
[----:B------:R0:W-:Y:S02]  /*ffa0*/  @!P6 LDGSTS.E.BYPASS.LTC128B.128 [R7+0x30400], desc[UR4][R2.64+0x180], !P2 ;  /* 0x304001800207efae */ /* 0x0001e4000d101d44 */
[----:B0-----:R-:W-:Y:S05]  /*ffb0*/  WARPSYNC.COLLECTIVE R15, `(.L_x_9354) ;  /* 0x000000000f087348 */ /* 0x001fea0003c00000 */
[----:B------:R1:W2:Y:S02]  /*ffc0*/  SHFL.IDX P6, R14, R13, R12, R11 ;  /* 0x0000000c0d0e7389 */ /* 0x0002a400000c000b */
[----:B012---:R-:W-:Y:S01]  /*ffd0*/  ENDCOLLECTIVE ;  /* 0x000000000000791b */ /* 0x007fe20003800000 */
.L_x_9354:
[----:B------:R-:W-:Y:S01]  /*ffe0*/  MOV R13, R5 ;  /* 0x00000005000d7202 */ /* 0x000fe20000000f00 */
[----:B------:R-:W-:-:S07]  /*fff0*/  IMAD.MOV.U32 R6, RZ, RZ, R14 ;  /* 0x000000ffff067224 */ /* 0x000fce00078e000e */
[----:B------:R-:W-:Y:S05]  /*10000*/  WARPSYNC.COLLECTIVE R15, `(.L_x_9355) ;  /* 0x000000000f087348 */ /* 0x000fea0003c00000 */
[----:B------:R0:W1:Y:S02]  /*10010*/  SHFL.IDX P6, R14, R13, R12, R11 ;  /* 0x0000000c0d0e7389 */ /* 0x00006400000c000b */
[----:B01----:R-:W-:Y:S01]  /*10020*/  ENDCOLLECTIVE ;  /* 0x000000000000791b */ /* 0x003fe20003800000 */
.L_x_9355:
[----:B------:R-:W-:Y:S01]  /*10030*/  ULDC.64 UR4, c[0x0][0x208] ;  /* 0x0000820000047ab9 */ /* 0x000fe20000000a00 */
[----:B------:R-:W-:Y:S02]  /*10040*/  IMAD.MOV.U32 R13, RZ, RZ, R4 ;  /* 0x000000ffff0d7224 */ /* 0x000fe400078e0004 */
[----:B------:R-:W-:Y:S01]  /*10050*/  IMAD.MOV.U32 R12, RZ, RZ, 0x6 ;  /* 0x00000006ff0c7424 */ /* 0x000fe200078e00ff */
[----:B------:R-:W-:-:S05]  /*10060*/  @!P4 LEA R14, P6, R8, R14, 0x1 ;  /* 0x0000000e080ec211 */ /* 0x000fca00078c08ff */
[----:B------:R-:W-:Y:S02]  /*10070*/  @!P4 IMAD.X R9, RZ, RZ, R6, P6 ;  /* 0x000000ffff09c224 */ /* 0x000fe400030e0606 */
[----:B------:R-:W-:Y:S02]  /*10080*/  @!P4 IMAD.MOV.U32 R2, RZ, RZ, R14 ;  /* 0x000000ffff02c224 */ /* 0x000fe400078e000e */
[----:B------:R-:W-:Y:S01]  /*10090*/  @!P4 IMAD.MOV.U32 R3, RZ, RZ, R9 ;  /* 0x000000ffff03c224 */ /* 0x000fe200078e0009 */
[----:B------:R-:W-:-:S04]  /*100a0*/  @!P5 LEA R9, R10, UR38, 0x1 ;  /* 0x000000260a09dc11 */ /* 0x000fc8000f8e08ff */
[----:B------:R-:W-:Y:S01]  /*100b0*/  @!PT LDS RZ, [RZ] ;  /* 0x00000000fffff984 */ /* 0x000fe20000000800 */
[----:B------:R-:W-:Y:S01]  /*100c0*/  @!PT LDS RZ, [RZ] ;  /* 0x00000000fffff984 */ /* 0x000fe20000000800 */
[----:B------:R-:W-:Y:S01]  /*100d0*/  @!PT LDS RZ, [RZ] ;  /* 0x00000000fffff984 */ /* 0x000fe20000000800 */
[----:B------:R0:W-:Y:S04]  /*100e0*/  @!P4 LDGSTS.E.BYPASS.LTC128B.128 [R21+0x24c00], desc[UR4][R2.64], !P3 ;  /* 0x24c000000215cfae */ /* 0x0001e8000d901d44 */
[----:B------:R0:W-:Y:S04]  /*100f0*/  @!P4 LDGSTS.E.BYPASS.LTC128B.128 [R21+0x28c00], desc[UR4][R2.64+0x80], !P0 ;  /* 0x28c000800215cfae */ /* 0x0001e8000c101d44 */
[----:B------:R0:W-:Y:S04]  /*10100*/  @!P4 LDGSTS.E.BYPASS.LTC128B.128 [R21+0x2cc00], desc[UR4][R2.64+0x100], !P1 ;  /* 0x2cc001000215cfae */ /* 0x0001e8000c901d44 */
[----:B------:R0:W-:Y:S02]  /*10110*/  @!P4 LDGSTS.E.BYPASS.LTC128B.128 [R21+0x30c00], desc[UR4][R2.64+0x180], !P2 ;  /* 0x30c001800215cfae */ /* 0x0001e4000d101d44 */
[----:B0-----:R-:W-:Y:S05]  /*10120*/  WARPSYNC.COLLECTIVE R15, `(.L_x_9356) ;  /* 0x000000000f087348 */ /* 0x001fea0003c00000 */
[----:B------:R1:W2:Y:S02]  /*10130*/  SHFL.IDX P6, R14, R13, R12, R11 ;  /* 0x0000000c0d0e7389 */ /* 0x0002a400000c000b */
[----:B012---:R-:W-:Y:S01]  /*10140*/  ENDCOLLECTIVE ;  /* 0x000000000000791b */ /* 0x007fe20003800000 */
.L_x_9356:
[----:B------:R-:W-:Y:S02]  /*10150*/  IMAD.MOV.U32 R13, RZ, RZ, R5 ;  /* 0x000000ffff0d7224 */ /* 0x000fe400078e0005 */
[----:B------:R-:W-:-:S07]  /*10160*/  IMAD.MOV.U32 R6, RZ, RZ, R14 ;  /* 0x000000ffff067224 */ /* 0x000fce00078e000e */
[----:B------:R-:W-:Y:S05]  /*10170*/  WARPSYNC.COLLECTIVE R15, `(.L_x_9357) ;  /* 0x000000000f087348 */ /* 0x000fea0003c00000 */
[----:B------:R0:W1:Y:S02]  /*10180*/  SHFL.IDX P6, R14, R13, R12, R11 ;  /* 0x0000000c0d0e7389 */ /* 0x00006400000c000b */
[----:B01----:R-:W-:Y:S01]  /*10190*/  ENDCOLLECTIVE ;  /* 0x000000000000791b */ /* 0x003fe20003800000 */
.L_x_9357:
[----:B------:R-:W-:Y:S01]  /*101a0*/  ULDC.64 UR4, c[0x0][0x208] ;  /* 0x0000820000047ab9 */ /* 0x000fe20000000a00 */
[----:B------:R-:W-:Y:S02]  /*101b0*/  IMAD.MOV.U32 R13, RZ, RZ, R4 ;  /* 0x000000ffff0d7224 */ /* 0x000fe400078e0004 */
[----:B------:R-:W-:Y:S01]  /*101c0*/  IMAD.MOV.U32 R12, RZ, RZ, 0x7 ;  /* 0x00000007ff0c7424 */ /* 0x000fe200078e00ff */
[----:B------:R-:W-:-:S04]  /*101d0*/  @!P5 LEA R14, P6, R8, R14, 0x1 ;  /* 0x0000000e080ed211 */ /* 0x000fc800078c08ff */
[----:B------:R-:W-:Y:S01]  /*101e0*/  @!P5 MOV R2, R14 ;  /* 0x0000000e0002d202 */ /* 0x000fe20000000f00 */
[----:B------:R-:W-:-:S04]  /*101f0*/  @!P5 IMAD.X R7, RZ, RZ, R6, P6 ;  /* 0x000000ffff07d224 */ /* 0x000fc800030e0606 */
[----:B------:R-:W-:-:S05]  /*10200*/  @!P5 IMAD.MOV.U32 R3, RZ, RZ, R7 ;  /* 0x000000ffff03d224 */ /* 0x000fca00078e0007 */
        /* <DEDUP_REMOVED lines=10> */
.L_x_9358:
[----:B------:R-:W-:Y:S02]  /*102b0*/  IMAD.MOV.U32 R13, RZ, RZ, R5 ;  /* 0x000000ffff0d7224 */ /* 0x000fe400078e0005 */
[----:B------:R-:W-:-:S07]  /*102c0*/  IMAD.MOV.U32 R6, RZ, RZ, R14 ;  /* 0x000000ffff067224 */ /* 0x000fce00078e000e */
[----:B------:R-:W-:Y:S05]  /*102d0*/  WARPSYNC.COLLECTIVE R15, `(.L_x_9359) ;  /* 0x000000000f087348 */ /* 0x000fea0003c00000 */
[----:B------:R0:W1:Y:S02]  /*102e0*/  SHFL.IDX P6, R14, R13, R12, R11 ;  /* 0x0000000c0d0e7389 */ /* 0x00006400000c000b */
[----:B01----:R-:W-:Y:S01]  /*102f0*/  ENDCOLLECTIVE ;  /* 0x000000000000791b */ /* 0x003fe20003800000 */
.L_x_9359:
[----:B------:R-:W-:Y:S05]  /*10300*/  BRA `(.L_x_9360) ;  /* 0xffffffbc004c7947 */ /* 0x000fea000383ffff */
.L_x_9249:
[----:B0-----:R-:W-:-:S04]  /*10310*/  IMAD.U32 R3, RZ, RZ, UR38 ;  /* 0x00000026ff037e24 */ /* 0x001fc8000f8e00ff */
[----:B------:R0:W3:Y:S03]  /*10320*/  SYNCS.PHASECHK.TRANS64.TRYWAIT P0, [R3+URZ+0x32420], R2 ;  /* 0x03242002030075a7 */ /* 0x0000e6000800017f */
[----:B---3--:R-:W-:Y:S05]  /*10330*/  @!P0 NANOSLEEP.SYNCS 0x989680 ;  /* 0x009896800000895d */ /* 0x008fea0003900000 */
[----:B------:R-:W3:Y:S02]  /*10340*/  @!P0 SYNCS.PHASECHK.TRANS64 P0, [R3+URZ+0x32420], R2 ;  /* 0x03242002030085a7 */ /* 0x000ee4000800007f */
[----:B---3--:R-:W-:Y:S05]  /*10350*/  @!P0 BRA `(.L_x_9249) ;  /* 0xfffffffc00ec8947 */ /* 0x008fea000383ffff */
[----:B------:R-:W-:Y:S05]  /*10360*/  BRA `(.L_x_9361) ;  /* 0xffffffbc00c07947 */ /* 0x000fea000383ffff */
.L_x_9252:
[----:B0-----:R-:W-:-:S04]  /*10370*/  IMAD.U32 R3, RZ, RZ, UR38 ;  /* 0x00000026ff037e24 */ /* 0x001fc8000f8e00ff */
[----:B------:R0:W3:Y:S03]  /*10380*/  SYNCS.PHASECHK.TRANS64.TRYWAIT P0, [R3+URZ+0x32460], R2 ;  /* 0x03246002030075a7 */ /* 0x0000e6000800017f */
[----:B---3--:R-:W-:Y:S05]  /*10390*/  @!P0 NANOSLEEP.SYNCS 0x989680 ;  /* 0x009896800000895d */ /* 0x008fea0003900000 */
[----:B------:R-:W3:Y:S02]  /*103a0*/  @!P0 SYNCS.PHASECHK.TRANS64 P0, [R3+URZ+0x32460], R2 ;  /* 0x03246002030085a7 */ /* 0x000ee4000800007f */
[----:B---3--:R-:W-:Y:S05]  /*103b0*/  @!P0 BRA `(.L_x_9252) ;  /* 0xfffffffc00ec8947 */ /* 0x008fea000383ffff */
[----:B------:R-:W-:Y:S05]  /*103c0*/  BRA `(.L_x_9362) ;  /* 0xffffffbc00cc7947 */ /* 0x000fea000383ffff */
.L_x_9264:
[----:B-1----:R-:W-:-:S04]  /*103d0*/  IMAD.U32 R3, RZ, RZ, UR38 ;  /* 0x00000026ff037e24 */ /* 0x002fc8000f8e00ff */
[----:B------:R1:W3:Y:S03]  /*103e0*/  SYNCS.PHASECHK.TRANS64.TRYWAIT P0, [R3+URZ+0x32448], R2 ;  /* 0x03244802030075a7 */ /* 0x0002e6000800017f */
[----:B---3--:R-:W-:Y:S05]  /*103f0*/  @!P0 NANOSLEEP.SYNCS 0x989680 ;  /* 0x009896800000895d */ /* 0x008fea0003900000 */
[----:B------:R-:W3:Y:S02]  /*10400*/  @!P0 SYNCS.PHASECHK.TRANS64 P0, [R3+URZ+0x32448], R2 ;  /* 0x03244802030085a7 */ /* 0x000ee4000800007f */
[----:B---3--:R-:W-:Y:S05]  /*10410*/  @!P0 BRA `(.L_x_9264) ;  /* 0xfffffffc00ec8947 */ /* 0x008fea000383ffff */
[----:B------:R-:W-:Y:S05]  /*10420*/  BRA `(.L_x_9363) ;  /* 0xffffffc400cc7947 */ /* 0x000fea000383ffff */
.L_x_9269:
[----:B01----:R-:W-:-:S04]  /*10430*/  IMAD.U32 R3, RZ, RZ, UR38 ;  /* 0x00000026ff037e24 */ /* 0x003fc8000f8e00ff */
[----:B------:R0:W1:Y:S03]  /*10440*/  SYNCS.PHASECHK.TRANS64.TRYWAIT P0, [R3+URZ+0x32468], R2 ;  /* 0x03246802030075a7 */ /* 0x000066000800017f */
[----:B-1----:R-:W-:Y:S05]  /*10450*/  @!P0 NANOSLEEP.SYNCS 0x989680 ;  /* 0x009896800000895d */ /* 0x002fea0003900000 */
[----:B------:R-:W1:Y:S02]  /*10460*/  @!P0 SYNCS.PHASECHK.TRANS64 P0, [R3+URZ+0x32468], R2 ;  /* 0x03246802030085a7 */ /* 0x000e64000800007f */
[----:B-1----:R-:W-:Y:S05]  /*10470*/  @!P0 BRA `(.L_x_9269) ;  /* 0xfffffffc00ec8947 */ /* 0x002fea000383ffff */
[----:B------:R-:W-:Y:S05]  /*10480*/  BRA `(.L_x_9364) ;  /* 0xffffffc8002c7947 */ /* 0x000fea000383ffff */
.L_x_9280:
[----:B-1----:R-:W-:-:S04]  /*10490*/  MOV R3, UR38 ;  /* 0x0000002600037c02 */ /* 0x002fc80008000f00 */
[----:B------:R1:W3:Y:S03]  /*104a0*/  SYNCS.PHASECHK.TRANS64.TRYWAIT P0, [R3+URZ+0x32440], R2 ;  /* 0x03244002030075a7 */ /* 0x0002e6000800017f */
[----:B---3--:R-:W-:Y:S05]  /*104b0*/  @!P0 NANOSLEEP.SYNCS 0x989680 ;  /* 0x009896800000895d */ /* 0x008fea0003900000 */
[----:B------:R-:W3:Y:S02]  /*104c0*/  @!P0 SYNCS.PHASECHK.TRANS64 P0, [R3+URZ+0x32440], R2 ;  /* 0x03244002030085a7 */ /* 0x000ee4000800007f */
[----:B---3--:R-:W-:Y:S05]  /*104d0*/  @!P0 BRA `(.L_x_9280) ;  /* 0xfffffffc00ec8947 */ /* 0x008fea000383ffff */
[----:B------:R-:W-:Y:S05]  /*104e0*/  BRA `(.L_x_9365) ;  /* 0xffffffcc00ac7947 */ /* 0x000fea000383ffff */
.L_x_9285:
[----:B01----:R-:W-:-:S04]  /*104f0*/  IMAD.U32 R3, RZ, RZ, UR38 ;  /* 0x00000026ff037e24 */ /* 0x003fc8000f8e00ff */
[----:B------:R0:W1:Y:S03]  /*10500*/  SYNCS.PHASECHK.TRANS64.TRYWAIT P0, [R3+URZ+0x32460], R2 ;  /* 0x03246002030075a7 */ /* 0x000066000800017f */
[----:B-1----:R-:W-:Y:S05]  /*10510*/  @!P0 NANOSLEEP.SYNCS 0x989680 ;  /* 0x009896800000895d */ /* 0x002fea0003900000 */
[----:B------:R-:W1:Y:S02]  /*10520*/  @!P0 SYNCS.PHASECHK.TRANS64 P0, [R3+URZ+0x32460], R2 ;  /* 0x03246002030085a7 */ /* 0x000e64000800007f */
[----:B-1----:R-:W-:Y:S05]  /*10530*/  @!P0 BRA `(.L_x_9285) ;  /* 0xfffffffc00ec8947 */ /* 0x002fea000383ffff */
[----:B------:R-:W-:Y:S05]  /*10540*/  BRA `(.L_x_9366) ;  /* 0xffffffd000107947 */ /* 0x000fea000383ffff */
.L_x_9297:
[----:B-1----:R-:W-:-:S04]  /*10550*/  IMAD.U32 R3, RZ, RZ, UR38 ;  /* 0x00000026ff037e24 */ /* 0x002fc8000f8e00ff */
[----:B------:R1:W3:Y:S03]  /*10560*/  SYNCS.PHASECHK.TRANS64.TRYWAIT P0, [R3+URZ+0x32448], R2 ;  /* 0x03244802030075a7 */ /* 0x0002e6000800017f */
[----:B---3--:R-:W-:Y:S05]  /*10570*/  @!P0 NANOSLEEP.SYNCS 0x989680 ;  /* 0x009896800000895d */ /* 0x008fea0003900000 */
[----:B------:R-:W3:Y:S02]  /*10580*/  @!P0 SYNCS.PHASECHK.TRANS64 P0, [R3+URZ+0x32448], R2 ;  /* 0x03244802030085a7 */ /* 0x000ee4000800007f */
[----:B---3--:R-:W-:Y:S05]  /*10590*/  @!P0 BRA `(.L_x_9297) ;  /* 0xfffffffc00ec8947 */ /* 0x008fea000383ffff */
[----:B------:R-:W-:Y:S05]  /*105a0*/  BRA `(.L_x_9367) ;  /* 0xffffffd400987947 */ /* 0x000fea000383ffff */
.L_x_9302:
[----:B-1----:R-:W-:-:S04]  /*105b0*/  IMAD.U32 R3, RZ, RZ, UR38 ;  /* 0x00000026ff037e24 */ /* 0x002fc8000f8e00ff */
[----:B------:R1:W3:Y:S03]  /*105c0*/  SYNCS.PHASECHK.TRANS64.TRYWAIT P0, [R3+URZ+0x32468], R2 ;  /* 0x03246802030075a7 */ /* 0x0002e6000800017f */
[----:B---3--:R-:W-:Y:S05]  /*105d0*/  @!P0 NANOSLEEP.SYNCS 0x989680 ;  /* 0x009896800000895d */ /* 0x008fea0003900000 */
[----:B------:R-:W3:Y:S02]  /*105e0*/  @!P0 SYNCS.PHASECHK.TRANS64 P0, [R3+URZ+0x32468], R2 ;  /* 0x03246802030085a7 */ /* 0x000ee4000800007f */
[----:B---3--:R-:W-:Y:S05]  /*105f0*/  @!P0 BRA `(.L_x_9302) ;  /* 0xfffffffc00ec8947 */ /* 0x008fea000383ffff */
[----:B------:R-:W-:Y:S05]  /*10600*/  BRA `(.L_x_9368) ;  /* 0xffffffd400fc7947 */ /* 0x000fea000383ffff */
.L_x_9309:
[----:B0-----:R0:W1:Y:S02]  /*10610*/  SYNCS.PHASECHK.TRANS64.TRYWAIT P0, [R2+URZ+0x32420], R7 ;  /* 0x03242007020075a7 */ /* 0x001064000800017f */
[----:B-1----:R-:W-:Y:S05]  /*10620*/  @!P0 NANOSLEEP.SYNCS 0x989680 ;  /* 0x009896800000895d */ /* 0x002fea0003900000 */
[----:B------:R-:W1:Y:S02]  /*10630*/  @!P0 SYNCS.PHASECHK.TRANS64 P0, [R2+URZ+0x32420], R7 ;  /* 0x03242007020085a7 */ /* 0x000e64000800007f */
[----:B-1----:R-:W-:Y:S05]  /*10640*/  @!P0 BRA `(.L_x_9309) ;  /* 0xfffffffc00f08947 */ /* 0x002fea000383ffff */
[----:B------:R-:W-:Y:S05]  /*10650*/  BRA `(.L_x_9369) ;  /* 0xffffffdc00187947 */ /* 0x000fea000383ffff */
.L_x_9310:
        /* <DEDUP_REMOVED lines=9> */
[----:B--2---:R1:W2:Y:S02]  /*106f0*/  SHFL.IDX P6, R14, R13, R12, R11 ;  /* 0x0000000c0d0e7389 */ /* 0x0042a400000c000b */
[----:B012---:R-:W-:Y:S01]  /*10700*/  ENDCOLLECTIVE ;  /* 0x000000000000791b */ /* 0x007fe20003800000 */
.L_x_9371:
[----:B------:R-:W-:Y:S05]  /*10710*/  BSYNC B0 ;  /* 0x0000000000007941 */ /* 0x000fea0003800000 */
.L_x_9370:
[----:B------:R-:W-:Y:S05]  /*10720*/  BRA `(.L_x_9372) ;  /* 0xffffffd800fc7947 */ /* 0x000fea000383ffff */
.L_x_9311:
[----:B------:R-:W-:Y:S01]  /*10730*/  BSSY B0, `(.L_x_9373) ;  /* 0x0000006000007945 */ /* 0x000fe20003800000 */
[----:B------:R-:W-:-:S07]  /*10740*/  IMAD.MOV.U32 R15, RZ, RZ, -0x1 ;  /* 0xffffffffff0f7424 */ /* 0x000fce00078e00ff */
[----:B01----:R-:W-:Y:S05]  /*10750*/  WARPSYNC.COLLECTIVE R15, `(.L_x_9374) ;  /* 0x000000000f0c7348 */ /* 0x003fea0003c00000 */
[----:B------:R-:W-:Y:S02]  /*10760*/  ELECT P6, UR62, PT ;  /* 0x00000000003e782f */ /* 0x000fe400038c0000 */
[----:B------:R-:W-:Y:S01]  /*10770*/  MOV R14, UR62 ;  /* 0x0000003e000e7c02 */ /* 0x000fe20008000f00 */
[----:B01----:R-:W-:Y:S10]  /*10780*/  ENDCOLLECTIVE ;  /* 0x000000000000791b */ /* 0x003ff40003800000 */
.L_x_9374:
[----:B------:R-:W-:Y:S05]  /*10790*/  BSYNC B0 ;  /* 0x0000000000007941 */ /* 0x000fea0003800000 */
.L_x_9373:
[----:B------:R-:W-:Y:S05]  /*107a0*/  BRA `(.L_x_9375) ;  /* 0xffffffd800f07947 */ /* 0x000fea000383ffff */
.L_x_9313:
[----:B0-----:R0:W1:Y:S02]  /*107b0*/  SYNCS.PHASECHK.TRANS64.TRYWAIT P0, [R7+URZ], R4 ;  /* 0x00000004070075a7 */ /* 0x001064000800017f */
[----:B-1----:R-:W-:Y:S05]  /*107c0*/  @!P0 NANOSLEEP.SYNCS 0x989680 ;  /* 0x009896800000895d */ /* 0x002fea0003900000 */
[----:B------:R-:W1:Y:S02]  /*107d0*/  @!P0 SYNCS.PHASECHK.TRANS64 P0, [R7+URZ], R4 ;  /* 0x00000004070085a7 */ /* 0x000e64000800007f */
[----:B-1----:R-:W-:Y:S05]  /*107e0*/  @!P0 BRA `(.L_x_9313) ;  /* 0xfffffffc00f08947 */ /* 0x002fea000383ffff */
[----:B------:R-:W-:Y:S05]  /*107f0*/  BRA `(.L_x_9376) ;  /* 0xffffffdc002c7947 */ /* 0x000fea000383ffff */
.L_x_9314:
[----:B-1----:R1:W2:Y:S02]  /*10800*/  SYNCS.PHASECHK.TRANS64.TRYWAIT P0, [R5+URZ], R0 ;  /* 0x00000000050075a7 */ /* 0x0022a4000800017f */
[----:B--2---:R-:W-:Y:S05]  /*10810*/  @!P0 NANOSLEEP.SYNCS 0x989680 ;  /* 0x009896800000895d */ /* 0x004fea0003900000 */
[----:B------:R-:W2:Y:S02]  /*10820*/  @!P0 SYNCS.PHASECHK.TRANS64 P0, [R5+URZ], R0 ;  /* 0x00000000050085a7 */ /* 0x000ea4000800007f */
[----:B--2---:R-:W-:Y:S05]  /*10830*/  @!P0 BRA `(.L_x_9314) ;  /* 0xfffffffc00f08947 */ /* 0x004fea000383ffff */
[----:B------:R-:W-:Y:S05]  /*10840*/  BRA `(.L_x_9377) ;  /* 0xffffffdc00207947 */ /* 0x000fea000383ffff */
.L_x_9316:
[----:B-1----:R1:W2:Y:S02]  /*10850*/  SYNCS.PHASECHK.TRANS64.TRYWAIT P0, [R5+URZ], R4 ;  /* 0x00000004050075a7 */ /* 0x0022a4000800017f */
[----:B--2---:R-:W-:Y:S05]  /*10860*/  @!P0 NANOSLEEP.SYNCS 0x989680 ;  /* 0x009896800000895d */ /* 0x004fea0003900000 */
[----:B------:R-:W2:Y:S02]  /*10870*/  @!P0 SYNCS.PHASECHK.TRANS64 P0, [R5+URZ], R4 ;  /* 0x00000004050085a7 */ /* 0x000ea4000800007f */
[----:B--2---:R-:W-:Y:S05]  /*10880*/  @!P0 BRA `(.L_x_9316) ;  /* 0xfffffffc00f08947 */ /* 0x004fea000383ffff */
[----:B------:R-:W-:Y:S05]  /*10890*/  BRA `(.L_x_9378) ;  /* 0xffffffdc00247947 */ /* 0x000fea000383ffff */
.L_x_9379:
        /* <DEDUP_REMOVED lines=14> */
.L_x_15189:


//--------------------- .text._ZN7cutlass13device_kernelIN5flash11enable_sm90INS1_16FlashAttnFwdSm90INS1_25CollectiveMainloopFwdSm90ILi2EN4cute5tupleIJNS5_1CILi1EEES8_S8_EEENS6_IJNS7_ILi128EEENS7_ILi96EEENS7_ILi64EEEEEELi256ENS_10bfloat16_tEfNS_4arch4Sm90ELb0ELb0ELb1ELb1ELb0ELb0ELb0ELb1ELb0ELb1ELb1ELb0EEENS1_21CollectiveEpilogueFwdINS6_IJSA_NS7_ILi256EEESB_EEES9_SE_SG_Li256ELb1ELb1ELb1ELb0EEENS1_36VarlenDynamicPersistentTileSchedulerILi128ELi96ELi256ELi128ELb1ELb1ELb1ELb0ELb1ELb1EEEEEEEEEvNT_6ParamsE --------------------------
	.section	.text._ZN7cutlass13device_kernelIN5flash11enable_sm90INS1_16FlashAttnFwdSm90INS1_25CollectiveMainloopFwdSm90ILi2EN4cute5tupleIJNS5_1CILi1EEES8_S8_EEENS6_IJNS7_ILi128EEENS7_ILi96EEENS7_ILi64EEEEEELi256ENS_10bfloat16_tEfNS_4arch4Sm90ELb0ELb0ELb1ELb1ELb0ELb0ELb0ELb1ELb0ELb1ELb1ELb0EEENS1_21CollectiveEpilogueFwdINS6_IJSA_NS7_ILi256EEESB_EEES9_SE_SG_Li256ELb1ELb1ELb1ELb0EEENS1_36VarlenDynamicPersistentTileSchedulerILi128ELi96ELi256ELi128ELb1ELb1ELb1ELb0ELb1ELb1EEEEEEEEEvNT_6ParamsE,"ax",@progbits
	.align	128
.text._ZN7cutlass13device_kernelIN5flash11enable_sm90INS1_16FlashAttnFwdSm90INS1_25CollectiveMainloopFwdSm90ILi2EN4cute5tupleIJNS5_1CILi1EEES8_S8_EEENS6_IJNS7_ILi128EEENS7_ILi96EEENS7_ILi64EEEEEELi256ENS_10bfloat16_tEfNS_4arch4Sm90ELb0ELb0ELb1ELb1ELb0ELb0ELb0ELb1ELb0ELb1ELb1ELb0EEENS1_21CollectiveEpilogueFwdINS6_IJSA_NS7_ILi256EEESB_EEES9_SE_SG_Li256ELb1ELb1ELb1ELb0EEENS1_36VarlenDynamicPersistentTileSchedulerILi128ELi96ELi256ELi128ELb1ELb1ELb1ELb0ELb1ELb1EEEEEEEEEvNT_6ParamsE:
        .type           _ZN7cutlass13device_kernelIN5flash11enable_sm90INS1_16FlashAttnFwdSm90INS1_25CollectiveMainloopFwdSm90ILi2EN4cute5tupleIJNS5_1CILi1EEES8_S8_EEENS6_IJNS7_ILi128EEENS7_ILi96EEENS7_ILi64EEEEEELi256ENS_10bfloat16_tEfNS_4arch4Sm90ELb0ELb0ELb1ELb1ELb0ELb0ELb0ELb1ELb0ELb1ELb1ELb0EEENS1_21CollectiveEpilogueFwdINS6_IJSA_NS7_ILi256EEESB_EEES9_SE_SG_Li256ELb1ELb1ELb1ELb0EEENS1_36VarlenDynamicPersistentTileSchedulerILi128ELi96ELi256ELi128ELb1ELb1ELb1ELb0ELb1ELb1EEEEEEEEEvNT_6ParamsE,@function
        .size           _ZN7cutlass13device_kernelIN5flash11enable_sm90INS1_16FlashAttnFwdSm90INS1_25CollectiveMainloopFwdSm90ILi2EN4cute5tupleIJNS5_1CILi1EEES8_S8_EEENS6_IJNS7_ILi128EEENS7_ILi96EEENS7_ILi64EEEEEELi256ENS_10bfloat16_tEfNS_4arch4Sm90ELb0ELb0ELb1ELb1ELb0ELb0ELb0ELb1ELb0ELb1ELb1ELb0EEENS1_21CollectiveEpilogueFwdINS6_IJSA_NS7_ILi256EEESB_EEES9_SE_SG_Li256ELb1ELb1ELb1ELb0EEENS1_36VarlenDynamicPersistentTileSchedulerILi128ELi96ELi256ELi128ELb1ELb1ELb1ELb0ELb1ELb1EEEEEEEEEvNT_6ParamsE,(.L_x_15190 - _ZN7cutlass13device_kernelIN5flash11enable_sm90INS1_16FlashAttnFwdSm90INS1_25CollectiveMainloopFwdSm90ILi2EN4cute5tupleIJNS5_1CILi1EEES8_S8_EEENS6_IJNS7_ILi128EEENS7_ILi96EEENS7_ILi64EEEEEELi256ENS_10bfloat16_tEfNS_4arch4Sm90ELb0ELb0ELb1ELb1ELb0ELb0ELb0ELb1ELb0ELb1ELb1ELb0EEENS1_21CollectiveEpilogueFwdINS6_IJSA_NS7_ILi256EEESB_EEES9_SE_SG_Li256ELb1ELb1ELb1ELb0EEENS1_36VarlenDynamicPersistentTileSchedulerILi128ELi96ELi256ELi128ELb1ELb1ELb1ELb0ELb1ELb1EEEEEEEEEvNT_6ParamsE)
        .other          _ZN7cutlass13device_kernelIN5flash11enable_sm90INS1_16FlashAttnFwdSm90INS1_25CollectiveMainloopFwdSm90ILi2EN4cute5tupleIJNS5_1CILi1EEES8_S8_EEENS6_IJNS7_ILi128EEENS7_ILi96EEENS7_ILi64EEEEEELi256ENS_10bfloat16_tEfNS_4arch4Sm90ELb0ELb0ELb1ELb1ELb0ELb0ELb0ELb1ELb0ELb1ELb1ELb0EEENS1_21CollectiveEpilogueFwdINS6_IJSA_NS7_ILi256EEESB_EEES9_SE_SG_Li256ELb1ELb1ELb1ELb0EEENS1_36VarlenDynamicPersistentTileSchedulerILi128ELi96ELi256ELi128ELb1ELb1ELb1ELb0ELb1ELb1EEEEEEEEEvNT_6ParamsE,@"STO_CUDA_ENTRY STV_DEFAULT"
_ZN7cutlass13device_kernelIN5flash11enable_sm90INS1_16FlashAttnFwdSm90INS1_25CollectiveMainloopFwdSm90ILi2EN4cute5tupleIJNS5_1CILi1EEES8_S8_EEENS6_IJNS7_ILi128EEENS7_ILi96EEENS7_ILi64EEEEEELi256ENS_10bfloat16_tEfNS_4arch4Sm90ELb0ELb0ELb1ELb1ELb0ELb0ELb0ELb1ELb0ELb1ELb1ELb0EEENS1_21CollectiveEpilogueFwdINS6_IJSA_NS7_ILi256EEESB_EEES9_SE_SG_Li256ELb1ELb1ELb1ELb0EEENS1_36VarlenDynamicPersistentTileSchedulerILi128ELi96ELi256ELi128ELb1ELb1ELb1ELb0ELb1ELb1EEEEEEEEEvNT_6ParamsE:
        /* <DEDUP_REMOVED lines=18> */
.L_x_9381:
[----:B------:R-:W-:Y:S05]  /*0120*/  BSYNC B0 ;  /* 0x0000000000007941 */ /* 0x000fea0003800000 */
.L_x_9380:
        /* <DEDUP_REMOVED lines=41> */
.L_x_9382:
        /* <DEDUP_REMOVED lines=22> */
.L_x_9383:
        /* <DEDUP_REMOVED lines=18> */
.L_x_9384:
        /* <DEDUP_REMOVED lines=22> */
.L_x_9385:
        /* <DEDUP_REMOVED lines=22> */
.L_x_9386:
[----:B------:R-:W-:Y:S01]  /*0900*/  PLOP3.LUT P0, PT, PT, PT, UP0, 0x80, 0x0 ;  /* 0x000000000000781c */ /* 0x000fe20003f0f008 */
[----:B------:R-:W-:Y:S01]  /*0910*/  UMOV UR36, 0x1 ;  /* 0x0000000100247882 */ /* 0x000fe20000000000 */
[----:B------:R-:W-:Y:S01]  /*0920*/  NOP ;  /* 0x0000000000007918 */ /* 0x000fe20000000000 */
[----:B------:R-:W-:Y:S01]  /*0930*/  USEL UR36, UR36, 0x2, !UP0 ;  /* 0x0000000224247887 */ /* 0x000fe2000c000000 */
[----:B------:R-:W-:Y:S01]  /*0940*/  ULDC.64 UR40, c[0x0][0x208] ;  /* 0x0000820000287ab9 */ /* 0x000fe20000000a00 */
[----:B012-4-:R-:W-:Y:S08]  /*0950*/  BAR.SYNC.DEFER_BLOCKING 0x0 ;  /* 0x0000000000007b1d */ /* 0x017ff00000010000 */
[----:B------:R-:W-:Y:S05]  /*0960*/  @!P0 BRA `(.L_x_9387) ;  /* 0x000000a800e88947 */ /* 0x000fea0003800000 */
.L_x_9388:
[----:B------:R-:W-:-:S08]  /*0970*/  NOP ;  /* 0x0000000000007918 */ /* 0x000fd00000000000 */
[----:B------:R-:W0:Y:S02]  /*0980*/  USETMAXREG.TRY_ALLOC.CTAPOOL UP0, 0xf0 ;  /* 0x000000f0000079c8 */ /* 0x000e240008000600 */
[----:B0-----:R-:W-:-:S13]  /*0990*/  PLOP3.LUT P0, PT, PT, PT, UP0, 0x80, 0x0 ;  /* 0x000000000000781c */ /* 0x001fda0003f0f008 */
[----:B------:R-:W-:Y:S05]  /*09a0*/  @!P0 BRA `(.L_x_9388) ;  /* 0xfffffffc00f08947 */ /* 0x000fea000383ffff */
[----:B------:R-:W-:Y:S01]  /*09b0*/  SHF.R.U32.HI R0, RZ, 0x7, R6 ;  /* 0x00000007ff007819 */ /* 0x000fe20000011606 */
[----:B------:R-:W0:Y:S08]  /*09c0*/  S2UR UR5, SR_CgaCtaId ;  /* 0x00000000000579c3 */ /* 0x000e300000008800 */
[----:B------:R-:W-:Y:S06]  /*09d0*/  BAR.ARV 0x8, 0x180 ;  /* 0x0206000000007b1d */ /* 0x000fec0000002000 */
[----:B------:R-:W-:Y:S01]  /*09e0*/  ISETP.NE.AND P0, PT, R0, 0x1, PT ;  /* 0x000000010000780c */ /* 0x000fe20003f05270 */
[----:B------:R-:W-:-:S12]  /*09f0*/  UMOV UR4, 0x400 ;  /* 0x0000040000047882 */ /* 0x000fd80000000000 */
[----:B------:R-:W-:Y:S06]  /*0a00*/  @!P0 BAR.ARV 0x9, 0x100 ;  /* 0x0244000000008b1d */ /* 0x000fec0000002000 */
[----:B0-----:R-:W-:Y:S02]  /*0a10*/  ULEA UR4, UR5, UR4, 0x18 ;  /* 0x0000000405047291 */ /* 0x001fe4000f8ec03f */
[----:B------:R-:W-:Y:S07]  /*0a20*/  BAR.SYNC.DEFER_BLOCKING 0x5, 0x180 ;  /* 0x0146000000007b1d */ /* 0x000fee0000010000 */
[----:B------:R-:W0:Y:S01]  /*0a30*/  LDS.128 R8, [UR4+0x228d0] ;  /* 0x0228d004ff087984 */ /* 0x000e220008000c00 */
[----:B------:R-:W-:Y:S01]  /*0a40*/  ULDC UR4, c[0x0][0xc3c] ;  /* 0x00030f0000047ab9 */ /* 0x000fe20000000800 */
[----:B------:R-:W-:Y:S06]  /*0a50*/  BAR.ARV 0x4, 0x180 ;  /* 0x0106000000007b1d */ /* 0x000fec0000002000 */
[----:B0-----:R-:W-:-:S13]  /*0a60*/  ISETP.GE.AND P0, PT, R11, UR4, PT ;  /* 0x000000040b007c0c */ /* 0x001fda000bf06270 */
[----:B------:R-:W-:Y:S05]  /*0a70*/  @P0 EXIT ;  /* 0x000000000000094d */ /* 0x000fea0003800000 */
[----:B------:R-:W-:Y:S01]  /*0a80*/  VIADD R6, R6, 0xffffff80 ;  /* 0xffffff8006067836 */ /* 0x000fe20000000000 */
[----:B------:R-:W-:Y:S01]  /*0a90*/  R2UR UR5, R9 ;  /* 0x00000000090572ca */ /* 0x000fe200000e0000 */
[----:B------:R-:W-:Y:S01]  /*0aa0*/  ULOP3.LUT UR49, UR36, 0x1, URZ, 0xfc, !UPT ;  /* 0x0000000124317892 */ /* 0x000fe2000f8efc3f */
        /* <DEDUP_REMOVED lines=8> */
[----:B------:R-:W-:Y:S02]  /*0b30*/  LOP3.LUT R5, R0, 0xffffff80, RZ, 0xc0, !PT ;  /* 0xffffff8000057812 */ /* 0x000fe400078ec0ff */
[CC--:B------:R-:W-:Y:S01]  /*0b40*/  LEA.HI R4, R3.reuse, R6.reuse, RZ, 0x2 ;  /* 0x0000000603047211 */ /* 0x0c0fe200078f10ff */
[----:B------:R-:W-:Y:S01]  /*0b50*/  IMAD.SHL.U32 R7, R2, 0x20, RZ ;  /* 0x0000002002077824 */ /* 0x000fe200078e00ff */
[----:B------:R-:W-:Y:S01]  /*0b60*/  LEA.HI R3, R3, R6, RZ, 0x4 ;  /* 0x0000000603037211 */ /* 0x000fe200078f20ff */
[----:B------:R-:W-:Y:S01]  /*0b70*/  IMAD.IADD R222, R6, 0x1, -R5 ;  /* 0x0000000106de7824 */ /* 0x000fe200078e0a05 */
[----:B------:R-:W-:Y:S02]  /*0b80*/  LOP3.LUT R13, R4, 0xfffffffc, RZ, 0xc0, !PT ;  /* 0xfffffffc040d7812 */ /* 0x000fe400078ec0ff */
[----:B------:R-:W-:Y:S02]  /*0b90*/  SHF.R.S32.HI R2, RZ, 0x4, R3 ;  /* 0x00000004ff027819 */ /* 0x000fe40000011403 */
[----:B------:R-:W-:Y:S01]  /*0ba0*/  SHF.R.S32.HI R9, RZ, 0x1f, R222 ;  /* 0x0000001fff097819 */ /* 0x000fe200000114de */
[----:B------:R-:W-:Y:S01]  /*0bb0*/  IMAD.IADD R13, R6, 0x1, -R13 ;  /* 0x00000001060d7824 */ /* 0x000fe200078e0a0d */
[----:B------:R-:W-:-:S02]  /*0bc0*/  LOP3.LUT R5, R3, 0x3fffff0, RZ, 0xc0, !PT ;  /* 0x03fffff003057812 */ /* 0x000fc400078ec0ff */
[----:B------:R-:W-:Y:S02]  /*0bd0*/  LEA.HI R8, R9, R222, RZ, 0x2 ;  /* 0x000000de09087211 */ /* 0x000fe400078f10ff */
[----:B------:R-:W-:Y:S01]  /*0be0*/  LEA.HI R4, R3, R2, RZ, 0x1 ;  /* 0x0000000203047211 */ /* 0x000fe200078f08ff */
[----:B------:R-:W-:Y:S01]  /*0bf0*/  IMAD.IADD R5, R6, 0x1, -R5 ;  /* 0x0000000106057824 */ /* 0x000fe200078e0a05 */
[--C-:B------:R-:W-:Y:S02]  /*0c00*/  SHF.R.S32.HI R10, RZ, 0x2, R8.reuse ;  /* 0x00000002ff0a7819 */ /* 0x100fe40000011408 */
[----:B------:R-:W-:Y:S02]  /*0c10*/  SHF.R.S32.HI R11, RZ, 0x1f, R8 ;  /* 0x0000001fff0b7819 */ /* 0x000fe40000011408 */
[----:B------:R-:W-:Y:S02]  /*0c20*/  SHF.R.S32.HI R3, RZ, 0x7, R0 ;  /* 0x00000007ff037819 */ /* 0x000fe40000011400 */
[----:B------:R-:W-:-:S02]  /*0c30*/  LEA.HI R11, R11, R10, RZ, 0x3 ;  /* 0x0000000a0b0b7211 */ /* 0x000fc400078f18ff */
[----:B------:R-:W-:Y:S02]  /*0c40*/  LOP3.LUT R6, R7, 0xfffffc00, RZ, 0xc0, !PT ;  /* 0xfffffc0007067812 */ /* 0x000fe400078ec0ff */
[----:B------:R-:W-:Y:S02]  /*0c50*/  LOP3.LUT R7, R4, 0x1ffffffe, RZ, 0xc0, !PT ;  /* 0x1ffffffe04077812 */ /* 0x000fe400078ec0ff */
[----:B------:R-:W-:Y:S01]  /*0c60*/  LOP3.LUT R11, R11, 0xfffffff8, RZ, 0xc0, !PT ;  /* 0xfffffff80b0b7812 */ /* 0x000fe200078ec0ff */
[----:B------:R-:W-:Y:S01]  /*0c70*/  IMAD R6, R5, 0x40, R6 ;  /* 0x0000004005067824 */ /* 0x000fe200078e0206 */
[----:B------:R-:W-:Y:S01]  /*0c80*/  LEA.HI R0, R0, R3, RZ, 0x1 ;  /* 0x0000000300007211 */ /* 0x000fe200078f08ff */
[----:B------:R-:W-:Y:S01]  /*0c90*/  IMAD.IADD R7, R2, 0x1, -R7 ;  /* 0x0000000102077824 */ /* 0x000fe200078e0a07 */
[----:B------:R-:W-:Y:S01]  /*0ca0*/  LEA.HI R9, R9, R222, RZ, 0x5 ;  /* 0x000000de09097211 */ /* 0x000fe200078f28ff */
[----:B------:R-:W-:Y:S01]  /*0cb0*/  IMAD.IADD R10, R10, 0x1, -R11 ;  /* 0x000000010a0a7824 */ /* 0x000fe200078e0a0b */
[----:B------:R-:W-:-:S02]  /*0cc0*/  LOP3.LUT R0, R0, 0x3fffffe, RZ, 0xc0, !PT ;  /* 0x03fffffe00007812 */ /* 0x000fc400078ec0ff */
[----:B------:R-:W-:Y:S02]  /*0cd0*/  SHF.R.S32.HI R9, RZ, 0x5, R9 ;  /* 0x00000005ff097819 */ /* 0x000fe40000011409 */
[----:B------:R-:W-:Y:S01]  /*0ce0*/  LEA.HI R2, R13, R13, RZ, 0x1 ;  /* 0x0000000d0d027211 */ /* 0x000fe200078f08ff */
[----:B------:R-:W-:Y:S01]  /*0cf0*/  IMAD.IADD R0, R3, 0x1, -R0 ;  /* 0x0000000103007824 */ /* 0x000fe200078e0a00 */
[----:B------:R-:W-:Y:S01]  /*0d00*/  LOP3.LUT R5, R8, 0x7ffffffc, RZ, 0xc0, !PT ;  /* 0x7ffffffc08057812 */ /* 0x000fe200078ec0ff */
[----:B------:R-:W-:Y:S01]  /*0d10*/  IMAD R9, R9, 0x10, R10 ;  /* 0x0000001009097824 */ /* 0x000fe200078e020a */
[----:B------:R-:W-:Y:S01]  /*0d20*/  LOP3.LUT R2, R2, 0x1ffffffe, RZ, 0xc0, !PT ;  /* 0x1ffffffe02027812 */ /* 0x000fe200078ec0ff */
[----:B------:R-:W-:Y:S02]  /*0d30*/  IMAD R3, R7, 0x8, R6 ;  /* 0x0000000807037824 */ /* 0x000fe400078e0206 */
[----:B------:R-:W-:Y:S02]  /*0d40*/  IMAD R0, R0, 0x40, R9 ;  /* 0x0000004000007824 */ /* 0x000fe400078e0209 */
[----:B------:R-:W-:Y:S01]  /*0d50*/  IMAD.IADD R13, R13, 0x1, -R2 ;  /* 0x000000010d0d7824 */ /* 0x000fe200078e0a02 */
[----:B------:R-:W-:Y:S01]  /*0d60*/  STL [R1+0x38], R3 ;  /* 0x0000380301007387 */ /* 0x000fe20000100800 */
[----:B------:R-:W-:-:S03]  /*0d70*/  IMAD.IADD R5, R222, 0x1, -R5 ;  /* 0x00000001de057824 */ /* 0x000fc600078e0a05 */
[----:B------:R0:W-:Y:S01]  /*0d80*/  STL [R1+0x30], R0 ;  /* 0x0000300001007387 */ /* 0x0001e20000100800 */
[----:B------:R-:W-:-:S04]  /*0d90*/  IMAD.SHL.U32 R2, R5, 0x2, RZ ;  /* 0x0000000205027824 */ /* 0x000fc800078e00ff */
[C---:B------:R-:W-:Y:S02]  /*0da0*/  VIADD R221, R2.reuse, 0x8 ;  /* 0x0000000802dd7836 */ /* 0x040fe40000000000 */
[C---:B------:R-:W-:Y:S02]  /*0db0*/  VIADD R220, R2.reuse, 0x10 ;  /* 0x0000001002dc7836 */ /* 0x040fe40000000000 */
[C---:B------:R-:W-:Y:S01]  /*0dc0*/  VIADD R219, R2.reuse, 0x18 ;  /* 0x0000001802db7836 */ /* 0x040fe20000000000 */
[----:B------:R-:W-:Y:S01]  /*0dd0*/  SHF.R.S32.HI R5, RZ, 0x1f, R221 ;  /* 0x0000001fff057819 */ /* 0x000fe200000114dd */
[----:B0-----:R-:W-:Y:S01]  /*0de0*/  IMAD R0, R13, 0x8, R0 ;  /* 0x000000080d007824 */ /* 0x001fe200078e0200 */
[----:B------:R-:W-:Y:S01]  /*0df0*/  SHF.R.S32.HI R4, RZ, 0x1f, R220 ;  /* 0x0000001fff047819 */ /* 0x000fe200000114dc */
        /* <DEDUP_REMOVED lines=50> */
[----:B0-----:R-:W-:-:S07]  /*1120*/  SHF.R.S32.HI R223, RZ, 0x1f, R17 ;  /* 0x0000001fffdf7819 */ /* 0x001fce0000011411 */
.L_x_9434:
[----:B------:R-:W-:Y:S01]  /*1130*/  ULDC.64 UR8, c[0x0][0xc88] ;  /* 0x0003220000087ab9 */ /* 0x000fe20000000a00 */
[----:B------:R-:W-:Y:S01]  /*1140*/  ULDC.64 UR10, c[0x0][0xa20] ;  /* 0x00028800000a7ab9 */ /* 0x000fe20000000a00 */
[----:B------:R-:W-:Y:S01]  /*1150*/  UIMAD.WIDE UR8, UR7, 0x4, UR8 ;  /* 0x00000004070878a5 */ /* 0x000fe2000f8e0208 */
[----:B------:R-:W-:-:S05]  /*1160*/  ULDC UR4, c[0x0][0x424] ;  /* 0x0001090000047ab9 */ /* 0x000fca0000000800 */
[----:B012---:R-:W-:Y:S02]  /*1170*/  IMAD.U32 R4, RZ, RZ, UR8 ;  /* 0x00000008ff047e24 */ /* 0x007fe4000f8e00ff */
[----:B---3--:R-:W-:Y:S01]  /*1180*/  IMAD.U32 R5, RZ, RZ, UR9 ;  /* 0x00000009ff057e24 */ /* 0x008fe2000f8e00ff */
[----:B------:R-:W-:-:S04]  /*1190*/  ULDC.64 UR8, c[0x0][0xa28] ;  /* 0x00028a0000087ab9 */ /* 0x000fc80000000a00 */
[----:B------:R-:W2:Y:S01]  /*11a0*/  LDG.E R4, desc[UR40][R4.64] ;  /* 0x0000002804047981 */ /* 0x000ea2000c1e1900 */
[----:B------:R-:W-:Y:S02]  /*11b0*/  UISETP.NE.U32.AND UP0, UPT, UR8, URZ, UPT ;  /* 0x0000003f0800728c */ /* 0x000fe4000bf05070 */
        /* <DEDUP_REMOVED lines=14> */
[----:B----4-:R-:W-:-:S03]  /*12a0*/  IMAD.U32 R6, RZ, RZ, UR10 ;  /* 0x0000000aff067e24 */ /* 0x010fc6000f8e00ff */
[----:B------:R-:W-:Y:S01]  /*12b0*/  IMAD.U32 R7, RZ, RZ, UR11 ;  /* 0x0000000bff077e24 */ /* 0x000fe2000f8e00ff */
[----:B------:R-:W2:Y:S04]  /*12c0*/  @P0 LDG.E R4, desc[UR40][R4.64] ;  /* 0x0000002804040981 */ /* 0x000ea8000c1e1900 */
[----:B------:R-:W3:Y:S01]  /*12d0*/  @P1 LDG.E R6, desc[UR40][R6.64] ;  /* 0x0000002806061981 */ /* 0x000ee2000c1e1900 */
[----:B------:R-:W-:Y:S01]  /*12e0*/  UISETP.NE.U32.AND UP0, UPT, UR8, URZ, UPT ;  /* 0x0000003f0800728c */ /* 0x000fe2000bf05070 */
[----:B------:R-:W-:Y:S01]  /*12f0*/  UMOV UR44, UR5 ;  /* 0x00000005002c7c82 */ /* 0x000fe20008000000 */
[----:B------:R-:W-:Y:S02]  /*1300*/  ULDC UR5, c[0x0][0x2f0] ;  /* 0x0000bc0000057ab9 */ /* 0x000fe40000000800 */
[----:B------:R-:W-:Y:S01]  /*1310*/  UISETP.NE.AND.EX UP0, UPT, UR9, URZ, UPT, UP0 ;  /* 0x0000003f0900728c */ /* 0x000fe2000bf05300 */
[----:B------:R-:W-:Y:S01]  /*1320*/  UMOV UR51, URZ ;  /* 0x0000003f00337c82 */ /* 0x000fe20008000000 */
[----:B------:R-:W-:-:S02]  /*1330*/  ULOP3.LUT UR43, UR6, 0xffff, URZ, 0xc0, !UPT ;  /* 0x0000ffff062b7892 */ /* 0x000fc4000f8ec03f */
[----:B------:R-:W-:Y:S02]  /*1340*/  USEL UR4, UR4, 0x1, UP0 ;  /* 0x0000000104047887 */ /* 0x000fe40008000000 */
[----:B------:R-:W-:Y:S02]  /*1350*/  ULOP3.LUT UR7, UR6, 0xff0000, URZ, 0xc0, !UPT ;  /* 0x00ff000006077892 */ /* 0x000fe4000f8ec03f */
[----:B------:R-:W-:Y:S02]  /*1360*/  UIMAD UR4, UR4, UR5, URZ ;  /* 0x00000005040472a4 */ /* 0x000fe4000f8e023f */
[----:B------:R-:W-:Y:S01]  /*1370*/  ULOP3.LUT UR6, UR6, 0xff000000, URZ, 0xc0, !UPT ;  /* 0xff00000006067892 */ /* 0x000fe2000f8ec03f */
[----:B--2---:R-:W-:-:S04]  /*1380*/  @P0 R2UR UR51, R4 ;  /* 0x00000000043302ca */ /* 0x004fc800000e0000 */
        /* <DEDUP_REMOVED lines=15> */
.L_x_9389:
[----:B------:R-:W-:Y:S02]  /*1480*/  UIADD3 UR51, -UR51, UR4, URZ ;  /* 0x0000000433337290 */ /* 0x000fe4000fffe13f */
[----:B------:R-:W-:Y:S02]  /*1490*/  USHF.R.U32.HI UR6, URZ, 0x8, UR6 ;  /* 0x000000083f067899 */ /* 0x000fe40008011606 */
[----:B------:R-:W-:Y:S02]  /*14a0*/  UISETP.GE.AND UP0, UPT, UR51, 0x1, UPT ;  /* 0x000000013300788c */ /* 0x000fe4000bf06270 */
[----:B------:R-:W-:Y:S02]  /*14b0*/  UIADD3 UR4, UR51, 0x5f, URZ ;  /* 0x0000005f33047890 */ /* 0x000fe4000fffe03f */
[----:B------:R-:W-:Y:S02]  /*14c0*/  ULEA.HI UR7, UR7, UR6, URZ, 0x10 ;  /* 0x0000000607077291 */ /* 0x000fe4000f8f803f */
[----:B------:R-:W-:Y:S01]  /*14d0*/  PLOP3.LUT P0, PT, PT, PT, UP0, 0x80, 0x0 ;  /* 0x000000000000781c */ /* 0x000fe20003f0f008 */
[----:B------:R-:W-:-:S02]  /*14e0*/  UIMAD.WIDE UR4, UR4, 0x2aaaaaab, URZ ;  /* 0x2aaaaaab040478a5 */ /* 0x000fc4000f8e023f */
[----:B------:R-:W-:Y:S02]  /*14f0*/  ULOP3.LUT UR42, UR7, 0xff, URZ, 0xc0, !UPT ;  /* 0x000000ff072a7892 */ /* 0x000fe4000f8ec03f */
[----:B------:R-:W-:Y:S02]  /*1500*/  USHF.R.U32.HI UR6, URZ, 0x1f, UR5 ;  /* 0x0000001f3f067899 */ /* 0x000fe40008011605 */
[----:B------:R-:W-:Y:S01]  /*1510*/  USHF.R.U32.HI UR39, URZ, 0x10, UR7 ;  /* 0x000000103f277899 */ /* 0x000fe20008011607 */
[----:B------:R-:W-:Y:S01]  /*1520*/  UMOV UR4, URZ ;  /* 0x0000003f00047c82 */ /* 0x000fe20008000000 */
[----:B------:R-:W-:-:S04]  /*1530*/  ULEA.HI.SX32 UR9, UR5, UR6, 0x1c ;  /* 0x0000000605097291 */ /* 0x000fc8000f8fe23f */
[----:B------:R-:W-:Y:S08]  /*1540*/  @!P0 BRA `(.L_x_9390) ;  /* 0x0000000000908947 */ /* 0x000ff00003800000 */
[----:B------:R-:W-:Y:S01]  /*1550*/  UISETP.NE.AND UP0, UPT, UR39, URZ, UPT ;  /* 0x0000003f2700728c */ /* 0x000fe2000bf05270 */
[----:B------:R-:W-:-:S03]  /*1560*/  ULDC UR4, c[0x0][0x9f0] ;  /* 0x00027c0000047ab9 */ /* 0x000fc60000000800 */
[----:B------:R-:W-:-:S03]  /*1570*/  USEL UR10, UR39, UR4, UP0 ;  /* 0x00000004270a7287 */ /* 0x000fc60008000000 */
[----:B------:R-:W-:Y:S01]  /*1580*/  UMOV UR4, URZ ;  /* 0x0000003f00047c82 */ /* 0x000fe20008000000 */
[----:B------:R-:W-:Y:S02]  /*1590*/  UIADD3 UR6, UR9, -0x1, UR10 ;  /* 0xffffffff09067890 */ /* 0x000fe4000fffe00a */
[----:B------:R-:W-:-:S04]  /*15a0*/  IMAD.U32 R4, RZ, RZ, UR10 ;  /* 0x0000000aff047e24 */ /* 0x000fc8000f8e00ff */
[----:B------:R-:W-:Y:S01]  /*15b0*/  IMAD.U32 R5, RZ, RZ, UR6 ;  /* 0x00000006ff057e24 */ /* 0x000fe2000f8e00ff */
[-C--:B------:R-:W-:Y:S01]  /*15c0*/  IABS R0, R4.reuse ;  /* 0x0000000400007213 */ /* 0x080fe20000000000 */
[----:B------:R-:W-:Y:S01]  /*15d0*/  ULOP3.LUT UR6, UR6, UR10, URZ, 0x3c, !UPT ;  /* 0x0000000a06067292 */ /* 0x000fe2000f8e3c3f */
[----:B------:R-:W-:Y:S02]  /*15e0*/  IABS R6, R4 ;  /* 0x0000000400067213 */ /* 0x000fe40000000000 */
        /* <DEDUP_REMOVED lines=26> */
.L_x_9390:
[----:B------:R-:W-:Y:S01]  /*1790*/  UIMAD UR38, UR42, UR4, URZ ;  /* 0x000000042a2672a4 */ /* 0x000fe2000f8e023f */
[----:B------:R-:W-:Y:S01]  /*17a0*/  IMAD.U32 R0, RZ, RZ, UR9 ;  /* 0x00000009ff007e24 */ /* 0x000fe2000f8e00ff */
[----:B------:R-:W-:Y:S01]  /*17b0*/  PLOP3.LUT P0, PT, PT, PT, PT, 0x80, 0x0 ;  /* 0x000000000000781c */ /* 0x000fe20003f0f070 */
[----:B------:R-:W-:Y:S01]  /*17c0*/  IMAD.U32 R3, RZ, RZ, UR4 ;  /* 0x00000004ff037e24 */ /* 0x000fe2000f8e00ff */
[----:B------:R-:W-:Y:S01]  /*17d0*/  CS2R R150, SRZ ;  /* 0x0000000000967805 */ /* 0x000fe2000001ff00 */
[----:B------:R-:W-:Y:S01]  /*17e0*/  IMAD.MOV.U32 R6, RZ, RZ, RZ ;  /* 0x000000ffff067224 */ /* 0x000fe200078e00ff */
[----:B------:R-:W-:Y:S01]  /*17f0*/  CS2R R148, SRZ ;  /* 0x0000000000947805 */ /* 0x000fe2000001ff00 */
[----:B------:R-:W-:Y:S01]  /*1800*/  IMAD.MOV.U32 R5, RZ, RZ, RZ ;  /* 0x000000ffff057224 */ /* 0x000fe200078e00ff */
[----:B------:R-:W-:Y:S02]  /*1810*/  VIADDMNMX R0, R3, UR38, R0, PT ;  /* 0x0000002603007c46 */ /* 0x000fe4000b800100 */
[----:B------:R-:W-:-:S02]  /*1820*/  CS2R R146, SRZ ;  /* 0x0000000000927805 */ /* 0x000fc4000001ff00 */
[----:B------:R-:W-:Y:S02]  /*1830*/  CS2R R144, SRZ ;  /* 0x0000000000907805 */ /* 0x000fe4000001ff00 */
[----:B------:R-:W-:Y:S02]  /*1840*/  CS2R R142, SRZ ;  /* 0x00000000008e7805 */ /* 0x000fe4000001ff00 */
[----:B------:R-:W-:Y:S02]  /*1850*/  R2UR UR50, R0 ;  /* 0x00000000003272ca */ /* 0x000fe400000e0000 */
        /* <DEDUP_REMOVED lines=12> */
[----:B------:R-:W-:Y:S01]  /*1920*/  UISETP.GT.AND UP0, UPT, UR50, UR38, UPT ;  /* 0x000000263200728c */ /* 0x000fe2000bf04270 */
[----:B------:R-:W-:Y:S02]  /*1930*/  CS2R R116, SRZ ;  /* 0x0000000000747805 */ /* 0x000fe4000001ff00 */
[----:B------:R-:W-:Y:S02]  /*1940*/  CS2R R114, SRZ ;  /* 0x0000000000727805 */ /* 0x000fe4000001ff00 */
[----:B------:R-:W-:-:S02]  /*1950*/  CS2R R112, SRZ ;  /* 0x0000000000707805 */ /* 0x000fc4000001ff00 */
[----:B------:R-:W-:Y:S02]  /*1960*/  CS2R R110, SRZ ;  /* 0x00000000006e7805 */ /* 0x000fe4000001ff00 */
[----:B------:R-:W-:Y:S02]  /*1970*/  CS2R R108, SRZ ;  /* 0x00000000006c7805 */ /* 0x000fe4000001ff00 */
[----:B------:R-:W-:Y:S02]  /*1980*/  PLOP3.LUT P1, PT, PT, PT, UP0, 0x80, 0x0 ;  /* 0x000000000000781c */ /* 0x000fe40003f2f008 */
        /* <DEDUP_REMOVED lines=42> */
[----:B------:R-:W-:Y:S06]  /*1c30*/  @!P1 BRA `(.L_x_9391) ;  /* 0x0000005000449947 */ /* 0x000fec0003800000 */
[----:B------:R-:W0:Y:S01]  /*1c40*/  S2R R0, SR_TID.X ;  /* 0x0000000000007919 */ /* 0x000e220000002100 */
[----:B------:R-:W1:Y:S01]  /*1c50*/  S2UR UR7, SR_CgaCtaId ;  /* 0x00000000000779c3 */ /* 0x000e620000008800 */
[----:B------:R-:W-:Y:S02]  /*1c60*/  UMOV UR6, 0x400 ;  /* 0x0000040000067882 */ /* 0x000fe40000000000 */
[----:B-1----:R-:W-:-:S04]  /*1c70*/  ULEA UR6, UR7, UR6, 0x18 ;  /* 0x0000000607067291 */ /* 0x002fc8000f8ec03f */
[----:B------:R-:W-:Y:S01]  /*1c80*/  UIADD3 UR6, UR6, 0x18400, URZ ;  /* 0x0001840006067890 */ /* 0x000fe2000fffe03f */
[----:B0-----:R-:W-:-:S03]  /*1c90*/  VIADD R0, R0, 0xffffff80 ;  /* 0xffffff8000007836 */ /* 0x001fc60000000000 */
[----:B------:R-:W-:Y:S02]  /*1ca0*/  ULOP3.LUT UP0, URZ, UR6, 0x1bf, URZ, 0xc0, !UPT ;  /* 0x000001bf063f7892 */ /* 0x000fe4000f80c03f */
[----:B------:R-:W-:-:S04]  /*1cb0*/  SHF.R.S32.HI R3, RZ, 0x1f, R0 ;  /* 0x0000001fff037819 */ /* 0x000fc80000011400 */
[----:B------:R-:W-:Y:S02]  /*1cc0*/  PLOP3.LUT P0, PT, PT, PT, UP0, 0x80, 0x0 ;  /* 0x000000000000781c */ /* 0x000fe40003f0f008 */
[----:B------:R-:W-:-:S04]  /*1cd0*/  LEA.HI R3, R3, R0, RZ, 0x7 ;  /* 0x0000000003037211 */ /* 0x000fc800078f38ff */
[----:B------:R-:W-:-:S06]  /*1ce0*/  SHF.R.S32.HI R3, RZ, 0x7, R3 ;  /* 0x00000007ff037819 */ /* 0x000fcc0000011403 */
[----:B------:R-:W0:Y:S02]  /*1cf0*/  SHFL.IDX PT, R3, R3, RZ, 0x1f ;  /* 0x00001fff03037589 */ /* 0x000e2400000e0000 */
[----:B0-----:R-:W-:-:S13]  /*1d00*/  R2UR UR4, R3 ;  /* 0x00000000030472ca */ /* 0x001fda00000e0000 */
        /* <DEDUP_REMOVED lines=23> */
.L_x_9392:
[----:B------:R-:W0:Y:S01]  /*1e80*/  S2R R3, SR_CgaCtaId ;  /* 0x0000000000037919 */ /* 0x000e220000008800 */
[----:B------:R-:W-:Y:S01]  /*1e90*/  ULEA.HI UR4, UR48, UR48, URZ, 0x1 ;  /* 0x0000003030047291 */ /* 0x000fe2000f8f083f */
[----:B------:R-:W-:Y:S01]  /*1ea0*/  MOV R6, 0x400 ;  /* 0x0000040000067802 */ /* 0x000fe20000000f00 */
[----:B------:R-:W1:Y:S02]  /*1eb0*/  S2R R20, SR_TID.X ;  /* 0x0000000000147919 */ /* 0x000e640000002100 */
[----:B------:R-:W-:-:S04]  /*1ec0*/  ULOP3.LUT UR4, UR4, 0xfffffffe, URZ, 0xc0, !UPT ;  /* 0xfffffffe04047892 */ /* 0x000fc8000f8ec03f */
[----:B------:R-:W-:-:S06]  /*1ed0*/  UIADD3 UR4, UR48, -UR4, URZ ;  /* 0x8000000430047290 */ /* 0x000fcc000fffe03f */
[----:B------:R-:W-:Y:S01]  /*1ee0*/  IMAD.U32 R0, RZ, RZ, UR4 ;  /* 0x00000004ff007e24 */ /* 0x000fe2000f8e00ff */
[----:B0-----:R-:W-:-:S04]  /*1ef0*/  LEA R6, R3, R6, 0x18 ;  /* 0x0000000603067211 */ /* 0x001fc800078ec0ff */
[----:B------:R-:W-:Y:S02]  /*1f00*/  SHF.L.U32 R3, R0, 0x1f, RZ ;  /* 0x0000001f00037819 */ /* 0x000fe400000006ff */
[----:B-1----:R-:W-:Y:S02]  /*1f10*/  SHF.R.U32.HI R20, RZ, 0x7, R20 ;  /* 0x00000007ff147819 */ /* 0x002fe40000011614 */
[----:B------:R-:W0:Y:S03]  /*1f20*/  SYNCS.PHASECHK.TRANS64.TRYWAIT P0, [R6+URZ+0x22800], R3 ;  /* 0x02280003060075a7 */ /* 0x000e26000800017f */
[----:B------:R-:W-:Y:S01]  /*1f30*/  VIADD R7, R20, 0x8 ;  /* 0x0000000814077836 */ /* 0x000fe20000000000 */
[----:B0-----:R-:W-:Y:S06]  /*1f40*/  @!P0 BRA `(.L_x_9393) ;  /* 0x000000f800a48947 */ /* 0x001fec0003800000 */
.L_x_9557:
[----:B------:R-:W-:Y:S01]  /*1f50*/  IMAD.U32 R0, RZ, RZ, UR49 ;  /* 0x00000031ff007e24 */ /* 0x000fe2000f8e00ff */
[----:B------:R-:W-:Y:S05]  /*1f60*/  WARPSYNC.ALL ;  /* 0x0000000000007948 */ /* 0x000fea0003800000 */
[----:B------:R1:W-:Y:S01]  /*1f70*/  BAR.SYNC.DEFER_BLOCKING R7, 0x100 ;  /* 0x000400070000751d */ /* 0x0003e20000010000 */
[----:B------:R-:W-:-:S13]  /*1f80*/  ISETP.NE.AND P0, PT, R0, 0x3, PT ;  /* 0x000000030000780c */ /* 0x000fda0003f05270 */
[----:B-1----:R-:W-:Y:S05]  /*1f90*/  @!P0 BRA `(.L_x_9394) ;  /* 0x0000000000048947 */ /* 0x002fea0003800000 */
[----:B------:R-:W-:Y:S01]  /*1fa0*/  BPT.TRAP 0x1 ;  /* 0x000000040000795c */ /* 0x000fe20000300000 */
.L_x_9394:
[----:B------:R-:W-:Y:S01]  /*1fb0*/  R2UR UR22, R6 ;  /* 0x00000000061672ca */ /* 0x000fe200000e0000 */
[----:B------:R-:W-:-:S05]  /*1fc0*/  IMAD.U32 R8, RZ, RZ, UR47 ;  /* 0x0000002fff087e24 */ /* 0x000fca000f8e00ff */
[----:B------:R-:W-:-:S07]  /*1fd0*/  SHF.L.U32 R8, R8, 0x1f, RZ ;  /* 0x0000001f08087819 */ /* 0x000fce00000006ff */
[----:B------:R-:W-:-:S09]  /*1fe0*/  ULEA UR22, UR37, UR22, 0x3 ;  /* 0x0000001625167291 */ /* 0x000fd2000f8e183f */
[----:B------:R1:W2:Y:S01]  /*1ff0*/  SYNCS.PHASECHK.TRANS64.TRYWAIT P1, [UR22+0x22830], R8 ;  /* 0x02283008ff0075a7 */ /* 0x0002a20008020156 */
[----:B------:R-:W-:Y:S05]  /*2000*/  @!P0 BRA `(.L_x_9395) ;  /* 0x0000000000048947 */ /* 0x000fea0003800000 */
[----:B------:R-:W-:Y:S01]  /*2010*/  BPT.TRAP 0x1 ;  /* 0x000000040000795c */ /* 0x000fe20000300000 */
.L_x_9395:
[----:B--2---:R-:W-:Y:S05]  /*2020*/  @P1 BRA `(.L_x_9396) ;  /* 0x0000000000081947 */ /* 0x004fea0003800000 */
[----:B------:R-:W2:Y:S02]  /*2030*/  SYNCS.PHASECHK.TRANS64.TRYWAIT P1, [UR22+0x22830], R8 ;  /* 0x02283008ff0075a7 */ /* 0x000ea40008020156 */
[----:B--2---:R-:W-:Y:S05]  /*2040*/  @!P1 BRA `(.L_x_9397) ;  /* 0x000000f800789947 */ /* 0x004fea0003800000 */
.L_x_9396:
[----:B------:R-:W-:Y:S01]  /*2050*/  R2UR UR4, R6 ;  /* 0x00000000060472ca */ /* 0x000fe200000e0000 */
[----:B------:R-:W-:Y:S01]  /*2060*/  ULOP3.LUT UR16, UR52, 0x10000, URZ, 0xfc, !UPT ;  /* 0x0001000034107892 */ /* 0x000fe2000f8efc3f */
[----:B------:R-:W-:Y:S01]  /*2070*/  WARPGROUP.ARRIVE ;  /* 0x00000000000079c5 */ /* 0x000fe20000000000 */
[----:B------:R-:W-:Y:S01]  /*2080*/  UMOV UR17, 0x40000040 ;  /* 0x4000004000117882 */ /* 0x000fe20000000000 */
[----:B------:R-:W-:Y:S01]  /*2090*/  UMOV UR19, 0x40000040 ;  /* 0x4000004000137882 */ /* 0x000fe20000000000 */
[----:B------:R-:W-:Y:S01]  /*20a0*/  UMOV UR5, 0x40000040 ;  /* 0x4000004000057882 */ /* 0x000fe20000000000 */
[----:B------:R-:W-:Y:S01]  /*20b0*/  UMOV UR7, 0x40000040 ;  /* 0x4000004000077882 */ /* 0x000fe20000000000 */
[----:B------:R-:W-:Y:S01]  /*20c0*/  UIADD3 UR8, UR16, 0x4, URZ ;  /* 0x0000000410087890 */ /* 0x000fe2000fffe03f */
[----:B------:R-:W-:Y:S01]  /*20d0*/  P2R R72, PR, RZ, 0x1 ;  /* 0x00000001ff487803 */ /* 0x000fe20000000000 */
[----:B------:R-:W-:Y:S01]  /*20e0*/  UMOV UR9, 0x40000040 ;  /* 0x4000004000097882 */ /* 0x000fe20000000000 */
[----:B------:R-:W-:Y:S01]  /*20f0*/  UMOV UR11, 0x40000040 ;  /* 0x40000040000b7882 */ /* 0x000fe20000000000 */
[----:B------:R-:W-:Y:S01]  /*2100*/  UIADD3 UR12, UR16, 0x6, URZ ;  /* 0x00000006100c7890 */ /* 0x000fe2000fffe03f */
[----:B------:R-:W2:Y:S01]  /*2110*/  S2R R73, SR_TID.X ;  /* 0x0000000000497919 */ /* 0x000ea20000002100 */
[----:B------:R-:W-:Y:S01]  /*2120*/  UIADD3 UR4, UR4, 0x1c400, URZ ;  /* 0x0001c40004047890 */ /* 0x000fe2000fffe03f */
[----:B------:R-:W-:Y:S01]  /*2130*/  UMOV UR13, 0x40000040 ;  /* 0x40000040000d7882 */ /* 0x000fe20000000000 */
[----:B------:R-:W-:-:S02]  /*2140*/  UMOV UR15, 0x40000040 ;  /* 0x40000040000f7882 */ /* 0x000fc40000000000 */
[----:B------:R-:W-:Y:S02]  /*2150*/  USHF.R.U32.HI UR4, URZ, 0x4, UR4 ;  /* 0x000000043f047899 */ /* 0x000fe40008011604 */
[----:B------:R-:W-:Y:S02]  /*2160*/  UIMAD UR51, UR50, -0x60, UR51 ;  /* 0xffffffa0323378a4 */ /* 0x000fe4000f8e0233 */
[----:B------:R-:W-:-:S04]  /*2170*/  ULOP3.LUT UR4, UR4, 0x3fff, URZ, 0xc0, !UPT ;  /* 0x00003fff04047892 */ /* 0x000fc8000f8ec03f */
[----:B------:R-:W-:Y:S01]  /*2180*/  ULOP3.LUT UR20, UR4, 0x10000, URZ, 0xfc, !UPT ;  /* 0x0001000004147892 */ /* 0x000fe2000f8efc3f */
[----:B0-----:R-:W-:Y:S01]  /*2190*/  IMAD.U32 R3, RZ, RZ, UR51 ;  /* 0x00000033ff037e24 */ /* 0x001fe2000f8e00ff */
[----:B------:R-:W-:Y:S02]  /*21a0*/  UIADD3 UR4, UR16, 0x2, URZ ;  /* 0x0000000210047890 */ /* 0x000fe4000fffe03f */
[----:B------:R-:W-:Y:S02]  /*21b0*/  UIMAD UR18, UR37, 0x300, UR20 ;  /* 0x00000300251278a4 */ /* 0x000fe4000f8e0214 */
[----:B------:R-:W-:Y:S02]  /*21c0*/  IADD3 R0, -R2, 0x60, R3 ;  /* 0x0000006002007810 */ /* 0x000fe40007ffe103 */
[----:B------:R-:W-:Y:S02]  /*21d0*/  UIADD3 UR6, UR18, 0x2, URZ ;  /* 0x0000000212067890 */ /* 0x000fe4000fffe03f */
[----:B------:R-:W-:Y:S01]  /*21e0*/  UIADD3 UR10, UR18, 0x4, URZ ;  /* 0x00000004120a7890 */ /* 0x000fe2000fffe03f */
[----:B------:R-:W-:Y:S01]  /*21f0*/  ISETP.GT.AND P6, PT, R0, RZ, PT ;  /* 0x000000ff0000720c */ /* 0x000fe20003fc4270 */
[----:B------:R-:W-:-:S02]  /*2200*/  UIADD3 UR14, UR18, 0x6, URZ ;  /* 0x00000006120e7890 */ /* 0x000fc4000fffe03f */
[----:B------:R-:W-:Y:S01]  /*2210*/  HGMMA.64x96x16.F32.BF16 R24, gdesc[UR16], RZ, !UPT, gsb0 ;  /* 0x01600000101879f0 */ /* 0x000fe2000c0018ff */
[C---:B------:R-:W-:Y:S02]  /*2220*/  ISETP.GT.AND P5, PT, R0.reuse, 0x1, PT ;  /* 0x000000010000780c */ /* 0x040fe40003fa4270 */
[C---:B------:R-:W-:Y:S02]  /*2230*/  ISETP.GT.AND P4, PT, R0.reuse, 0x8, PT ;  /* 0x000000080000780c */ /* 0x040fe40003f84270 */
[C---:B------:R-:W-:Y:S02]  /*2240*/  ISETP.GT.AND P3, PT, R0.reuse, 0x9, PT ;  /* 0x000000090000780c */ /* 0x040fe40003f64270 */
[C---:B------:R-:W-:Y:S02]  /*2250*/  ISETP.GT.AND P1, PT, R0.reuse, 0x10, PT ;  /* 0x000000100000780c */ /* 0x040fe40003f24270 */
[----:B------:R-:W-:Y:S02]  /*2260*/  ISETP.GT.AND P2, PT, R0, 0x11, PT ;  /* 0x000000110000780c */ /* 0x000fe40003f44270 */
[----:B--2---:R-:W-:Y:S01]  /*2270*/  LOP3.LUT R73, R73, 0x7f, RZ, 0xc0, !PT ;  /* 0x0000007f49497812 */ /* 0x004fe200078ec0ff */
[----:B------:R-:W-:-:S02]  /*2280*/  WARPGROUP.DEPBAR.LE gsb0, 0x0 ;  /* 0x00008000000079c5 */ /* 0x000fc40000010000 */
[----:B------:R-:W-:-:S06]  /*2290*/  WARPGROUP.ARRIVE ;  /* 0x00000000000079c5 */ /* 0x000fcc0000000000 */
[----:B------:R-:W-:Y:S01]  /*22a0*/  HGMMA.64x96x16.F32.BF16 R24, gdesc[UR4], R24, gsb0 ;  /* 0x01600000041879f0 */ /* 0x000fe20008001818 */
[----:B------:R-:W-:Y:S02]  /*22b0*/  ULDC UR6, c[0x0][0x9d8] ;  /* 0x0002760000067ab9 */ /* 0x000fe40000000800 */
[----:B------:R-:W-:Y:S02]  /*22c0*/  WARPGROUP.DEPBAR.LE gsb0, 0x0 ;  /* 0x00008000000079c5 */ /* 0x000fe40000010000 */
[----:B------:R-:W-:-:S06]  /*22d0*/  WARPGROUP.ARRIVE ;  /* 0x00000000000079c5 */ /* 0x000fcc0000000000 */
[----:B------:R-:W-:Y:S01]  /*22e0*/  HGMMA.64x96x16.F32.BF16 R24, gdesc[UR8], R24, gsb0 ;  /* 0x01600000081879f0 */ /* 0x000fe20008001818 */
[----:B------:R-:W-:Y:S02]  /*22f0*/  ULDC UR10, c[0x0][0x988] ;  /* 0x00026200000a7ab9 */ /* 0x000fe40000000800 */
        /* <DEDUP_REMOVED lines=60> */
[----:B------:R-:W-:-:S06]  /*26c0*/  FMUL.FTZ R71, R71, UR6 ;  /* 0x0000000647477c20 */ /* 0x000fcc0008410000 */
[----:B------:R0:W3:Y:S01]  /*26d0*/  MUFU.TANH R11, R34 ;  /* 0x00000022000b7308 */ /* 0x0000e20000002400 */
[----:B--2---:R-:W-:Y:S02]  /*26e0*/  FSEL R4, R4, -INF , P6 ;  /* 0xff80000004047808 */ /* 0x004fe40003000000 */
[----:B------:R-:W-:-:S05]  /*26f0*/  ISETP.GT.AND P6, PT, R0, 0x18, PT ;  /* 0x000000180000780c */ /* 0x000fca0003fc4270 */
[----:B------:R-:W2:Y:S01]  /*2700*/  MUFU.TANH R5, R27 ;  /* 0x0000001b00057308 */ /* 0x000ea20000002400 */
[----:B0-----:R-:W-:-:S04]  /*2710*/  FSEL R34, R25, -INF , P5 ;  /* 0xff80000019227808 */ /* 0x001fc80002800000 */
[----:B------:R-:W-:-:S03]  /*2720*/  FMNMX.FTZ R24, R3, R34, !PT ;  /* 0x0000002203187209 */ /* 0x000fc60007810000 */
[----:B------:R0:W4:Y:S01]  /*2730*/  MUFU.TANH R12, R35 ;  /* 0x00000023000c7308 */ /* 0x0001220000002400 */
[----:B---3--:R-:W-:Y:S02]  /*2740*/  FSEL R11, R11, -INF , P1 ;  /* 0xff8000000b0b7808 */ /* 0x008fe40000800000 */
[----:B------:R-:W-:-:S05]  /*2750*/  ISETP.GT.AND P1, PT, R0, 0x28, PT ;  /* 0x000000280000780c */ /* 0x000fca0003f24270 */
[----:B------:R-:W3:Y:S01]  /*2760*/  MUFU.TANH R36, R36 ;  /* 0x0000002400247308 */ /* 0x000ee20000002400 */
[----:B0-----:R-:W-:Y:S02]  /*2770*/  FSEL R35, R28, -INF , P4 ;  /* 0xff8000001c237808 */ /* 0x001fe40002000000 */
[----:B--2---:R-:W-:Y:S02]  /*2780*/  FSEL R5, R5, -INF , P5 ;  /* 0xff80000005057808 */ /* 0x004fe40002800000 */
[----:B------:R-:W-:Y:S02]  /*2790*/  FMNMX.FTZ R25, R35, R24, !PT ;  /* 0x0000001823197209 */ /* 0x000fe40007810000 */
[----:B------:R-:W-:Y:S01]  /*27a0*/  ISETP.GT.AND P5, PT, R0, 0x19, PT ;  /* 0x000000190000780c */ /* 0x000fe20003fa4270 */
[----:B------:R-:W0:Y:S01]  /*27b0*/  MUFU.TANH R9, R30 ;  /* 0x0000001e00097308 */ /* 0x000e220000002400 */
[----:B----4-:R-:W-:-:S07]  /*27c0*/  FSEL R12, R12, -INF , P2 ;  /* 0xff8000000c0c7808 */ /* 0x010fce0001000000 */
[----:B------:R-:W2:Y:S01]  /*27d0*/  MUFU.TANH R37, R37 ;  /* 0x0000002500257308 */ /* 0x000ea20000002400 */
[----:B---3--:R-:W-:-:S07]  /*27e0*/  FSEL R36, R36, -INF , P6 ;  /* 0xff80000024247808 */ /* 0x008fce0003000000 */
[----:B------:R3:W4:Y:S01]  /*27f0*/  MUFU.TANH R13, R38 ;  /* 0x00000026000d7308 */ /* 0x0007220000002400 */
[----:B0-----:R-:W-:Y:S02]  /*2800*/  FSEL R9, R9, -INF , P4 ;  /* 0xff80000009097808 */ /* 0x001fe40002000000 */
[----:B------:R-:W-:-:S05]  /*2810*/  ISETP.GT.AND P4, PT, R0, 0x20, PT ;  /* 0x000000200000780c */ /* 0x000fca0003f84270 */
[----:B------:R-:W0:Y:S01]  /*2820*/  MUFU.TANH R10, R31 ;  /* 0x0000001f000a7308 */ /* 0x000e220000002400 */
[----:B---3--:R-:W-:Y:S02]  /*2830*/  FSEL R38, R29, -INF , P3 ;  /* 0xff8000001d267808 */ /* 0x008fe40001800000 */
[----:B--2---:R-:W-:Y:S02]  /*2840*/  FSEL R37, R37, -INF , P5 ;  /* 0xff80000025257808 */ /* 0x004fe40002800000 */
[----:B------:R-:W-:-:S03]  /*2850*/  FMNMX.FTZ R25, R38, R25, !PT ;  /* 0x0000001926197209 */ /* 0x000fc60007810000 */
[----:B------:R-:W2:Y:S01]  /*2860*/  MUFU.TANH R40, R40 ;  /* 0x0000002800287308 */ /* 0x000ea20000002400 */
[----:B------:R-:W-:Y:S02]  /*2870*/  FMNMX.FTZ R24, R32, R25, !PT ;  /* 0x0000001920187209 */ /* 0x000fe40007810000 */
[----:B----4-:R-:W-:Y:S02]  /*2880*/  FSEL R13, R13, -INF , P6 ;  /* 0xff8000000d0d7808 */ /* 0x010fe40003000000 */
[----:B------:R-:W-:-:S03]  /*2890*/  ISETP.GT.AND P6, PT, R0, 0x30, PT ;  /* 0x000000300000780c */ /* 0x000fc60003fc4270 */
[----:B------:R3:W4:Y:S01]  /*28a0*/  MUFU.TANH R14, R39 ;  /* 0x00000027000e7308 */ /* 0x0007220000002400 */
[----:B0-----:R-:W-:Y:S02]  /*28b0*/  FSEL R10, R10, -INF , P3 ;  /* 0xff8000000a0a7808 */ /* 0x001fe40001800000 */
[----:B------:R-:W-:-:S05]  /*28c0*/  ISETP.GT.AND P3, PT, R0, 0x21, PT ;  /* 0x000000210000780c */ /* 0x000fca0003f64270 */
[----:B------:R-:W0:Y:S01]  /*28d0*/  MUFU.TANH R41, R41 ;  /* 0x0000002900297308 */ /* 0x000e220000002400 */
[----:B---3--:R-:W-:Y:S02]  /*28e0*/  FSEL R39, R33, -INF , P2 ;  /* 0xff80000021277808 */ /* 0x008fe40001000000 */
[----:B--2---:R-:W-:Y:S02]  /*28f0*/  FSEL R40, R40, -INF , P4 ;  /* 0xff80000028287808 */ /* 0x004fe40002000000 */
[----:B------:R-:W-:Y:S02]  /*2900*/  FMNMX.FTZ R25, R39, R24, !PT ;  /* 0x0000001827197209 */ /* 0x000fe40007810000 */
[----:B------:R-:W-:Y:S01]  /*2910*/  ISETP.GT.AND P2, PT, R0, 0x29, PT ;  /* 0x000000290000780c */ /* 0x000fe20003f44270 */
[----:B------:R-:W2:Y:S01]  /*2920*/  MUFU.TANH R44, R44 ;  /* 0x0000002c002c7308 */ /* 0x000ea20000002400 */
[----:B------:R-:W-:Y:S02]  /*2930*/  FMNMX.FTZ R24, R36, R25, !PT ;  /* 0x0000001924187209 */ /* 0x000fe40007810000 */
[----:B----4-:R-:W-:-:S02]  /*2940*/  FSEL R14, R14, -INF , P5 ;  /* 0xff8000000e0e7808 */ /* 0x010fc40002800000 */
[----:B------:R-:W-:Y:S02]  /*2950*/  FMNMX.FTZ R25, R37, R24, !PT ;  /* 0x0000001825197209 */ /* 0x000fe40007810000 */
[----:B------:R-:W-:Y:S01]  /*2960*/  ISETP.GT.AND P5, PT, R0, 0x31, PT ;  /* 0x000000310000780c */ /* 0x000fe20003fa4270 */
[----:B------:R-:W3:Y:S01]  /*2970*/  MUFU.TANH R45, R45 ;  /* 0x0000002d002d7308 */ /* 0x000ee20000002400 */
[----:B0-----:R-:W-:Y:S02]  /*2980*/  FSEL R41, R41, -INF , P3 ;  /* 0xff80000029297808 */ /* 0x001fe40001800000 */
[----:B------:R-:W-:-:S04]  /*2990*/  FMNMX.FTZ R24, R40, R25, !PT ;  /* 0x0000001928187209 */ /* 0x000fc80007810000 */
[----:B------:R-:W-:Y:S01]  /*29a0*/  FMNMX.FTZ R25, R41, R24, !PT ;  /* 0x0000001829197209 */ /* 0x000fe20007810000 */
[----:B------:R-:W0:Y:S01]  /*29b0*/  MUFU.TANH R48, R48 ;  /* 0x0000003000307308 */ /* 0x000e220000002400 */
[----:B--2---:R-:W-:-:S04]  /*29c0*/  FSEL R44, R44, -INF , P1 ;  /* 0xff8000002c2c7808 */ /* 0x004fc80000800000 */
[----:B------:R-:W-:-:S03]  /*29d0*/  FMNMX.FTZ R28, R44, R25, !PT ;  /* 0x000000192c1c7209 */ /* 0x000fc60007810000 */
[----:B------:R-:W2:Y:S01]  /*29e0*/  MUFU.TANH R15, R42 ;  /* 0x0000002a000f7308 */ /* 0x000ea20000002400 */
[----:B---3--:R-:W-:-:S04]  /*29f0*/  FSEL R45, R45, -INF , P2 ;  /* 0xff8000002d2d7808 */ /* 0x008fc80001000000 */
[----:B------:R-:W-:-:S03]  /*2a00*/  FMNMX.FTZ R25, R45, R28, !PT ;  /* 0x0000001c2d197209 */ /* 0x000fc60007810000 */
        /* <DEDUP_REMOVED lines=64> */
[----:B0-----:R-:W-:-:S04]  /*2e10*/  FSEL R69, R69, -INF , P1 ;  /* 0xff80000045457808 */ /* 0x001fc80000800000 */
[----:B------:R-:W-:-:S03]  /*2e20*/  FMNMX.FTZ R31, R69, R0, !PT ;  /* 0x00000000451f7209 */ /* 0x000fc60007810000 */
[----:B------:R-:W0:Y:S01]  /*2e30*/  MUFU.TANH R66, R66 ;  /* 0x0000004200427308 */ /* 0x000e220000002400 */
[----:B--2---:R-:W-:Y:S01]  /*2e40*/  FSEL R62, R62, -INF , P6 ;  /* 0xff8000003e3e7808 */ /* 0x004fe20003000000 */
[----:B------:R-:W2:Y:S06]  /*2e50*/  SHFL.BFLY PT, R0, R31, 0x2, 0x1f ;  /* 0x0c401f001f007f89 */ /* 0x000eac00000e0000 */
[----:B------:R-:W4:Y:S01]  /*2e60*/  MUFU.TANH R67, R67 ;  /* 0x0000004300437308 */ /* 0x000f220000002400 */
[----:B---3--:R-:W-:-:S07]  /*2e70*/  FSEL R63, R63, -INF , P5 ;  /* 0xff8000003f3f7808 */ /* 0x008fce0002800000 */
[----:B------:R-:W3:Y:S01]  /*2e80*/  MUFU.TANH R70, R70 ;  /* 0x0000004600467308 */ /* 0x000ee20000002400 */
[----:B0-----:R-:W-:-:S07]  /*2e90*/  FSEL R66, R66, -INF , P4 ;  /* 0xff80000042427808 */ /* 0x001fce0002000000 */
[----:B------:R-:W0:Y:S01]  /*2ea0*/  MUFU.TANH R71, R71 ;  /* 0x0000004700477308 */ /* 0x000e220000002400 */
[----:B----4-:R-:W-:Y:S02]  /*2eb0*/  FSEL R67, R67, -INF , P3 ;  /* 0xff80000043437808 */ /* 0x010fe40001800000 */
[----:B--2---:R-:W-:-:S05]  /*2ec0*/  FMNMX.FTZ R33, R31, R0, !PT ;  /* 0x000000001f217209 */ /* 0x004fca0007810000 */
[----:B------:R-:W2:Y:S01]  /*2ed0*/  SHFL.BFLY PT, R0, R33, 0x1, 0x1f ;  /* 0x0c201f0021007f89 */ /* 0x000ea200000e0000 */
[----:B---3--:R-:W-:Y:S02]  /*2ee0*/  FSEL R70, R70, -INF , P2 ;  /* 0xff80000046467808 */ /* 0x008fe40001000000 */
[----:B0-----:R-:W-:Y:S02]  /*2ef0*/  FSEL R71, R71, -INF , P1 ;  /* 0xff80000047477808 */ /* 0x001fe40000800000 */
[----:B--2---:R-:W-:-:S04]  /*2f00*/  FMNMX.FTZ R0, R33, R0, !PT ;  /* 0x0000000021007209 */ /* 0x004fc80007810000 */
        /* <DEDUP_REMOVED lines=11> */
[--C-:B------:R-:W-:Y:S01]  /*2fc0*/  FFMA.FTZ R31, R34, UR10, -R43.reuse ;  /* 0x0000000a221f7c23 */ /* 0x100fe2000801082b */
[----:B------:R-:W-:Y:S01]  /*2fd0*/  MUFU.EX2 R152, R152 ;  /* 0x0000009800987308 */ /* 0x000fe20000000800 */
        /* <DEDUP_REMOVED lines=12> */
[----:B------:R-:W-:Y:S01]  /*30a0*/  IMAD.U32 R40, RZ, RZ, UR22 ;  /* 0x00000016ff287e24 */ /* 0x000fe2000f8e00ff */
        /* <DEDUP_REMOVED lines=17> */
[----:B------:R-:W-:Y:S01]  /*31c0*/  FFMA.FTZ R43, R69, UR10, -R43 ;  /* 0x0000000a452b7c23 */ /* 0x000fe2000801082b */
        /* <DEDUP_REMOVED lines=18> */
[----:B------:R-:W-:Y:S03]  /*32f0*/  MUFU.EX2 R44, R44 ;  /* 0x0000002c002c7308 */ /* 0x000fe60000000800 */
[----:B------:R-:W0:Y:S05]  /*3300*/  SHFL.BFLY PT, R3, R32, 0x2, 0x1f ;  /* 0x0c401f0020037f89 */ /* 0x000e2a00000e0000 */
[----:B------:R-:W2:Y:S08]  /*3310*/  MUFU.EX2 R45, R45 ;  /* 0x0000002d002d7308 */ /* 0x000eb00000000800 */
[----:B------:R-:W-:Y:S08]  /*3320*/  MUFU.EX2 R48, R48 ;  /* 0x0000003000307308 */ /* 0x000ff00000000800 */
[----:B------:R-:W3:Y:S01]  /*3330*/  MUFU.EX2 R49, R49 ;  /* 0x0000003100317308 */ /* 0x000ee20000000800 */
[----:B--2---:R-:W-:-:S02]  /*3340*/  F2FP.BF16.F32.PACK_AB R162, R45, R44 ;  /* 0x0000002c2da2723e */ /* 0x004fc400000010ff */
[----:B0-----:R-:W-:-:S05]  /*3350*/  FMNMX.FTZ R34, R32, R3, !PT ;  /* 0x0000000320227209 */ /* 0x001fca0007810000 */
[----:B------:R-:W0:Y:S01]  /*3360*/  SHFL.BFLY PT, R3, R34, 0x1, 0x1f ;  /* 0x0c201f0022037f89 */ /* 0x000e2200000e0000 */
[----:B------:R-:W-:Y:S08]  /*3370*/  MUFU.EX2 R52, R52 ;  /* 0x0000003400347308 */ /* 0x000ff00000000800 */
[----:B------:R-:W2:Y:S01]  /*3380*/  MUFU.EX2 R53, R53 ;  /* 0x0000003500357308 */ /* 0x000ea20000000800 */
[----:B---3--:R-:W-:-:S07]  /*3390*/  F2FP.BF16.F32.PACK_AB R164, R49, R48 ;  /* 0x0000003031a4723e */ /* 0x008fce00000010ff */
[----:B------:R-:W-:Y:S01]  /*33a0*/  MUFU.EX2 R56, R56 ;  /* 0x0000003800387308 */ /* 0x000fe20000000800 */
[----:B0-----:R-:W-:-:S07]  /*33b0*/  FMNMX.FTZ R3, R34, R3, !PT ;  /* 0x0000000322037209 */ /* 0x001fce0007810000 */
[----:B------:R-:W-:Y:S01]  /*33c0*/  MUFU.EX2 R57, R57 ;  /* 0x0000003900397308 */ /* 0x000fe20000000800 */
[----:B--2---:R-:W-:Y:S02]  /*33d0*/  F2FP.BF16.F32.PACK_AB R166, R53, R52 ;  /* 0x0000003435a6723e */ /* 0x004fe400000010ff */
[C---:B------:R-:W-:Y:S01]  /*33e0*/  FSETP.NEU.FTZ.AND P1, PT, R3.reuse, -INF , PT ;  /* 0xff8000000300780b */ /* 0x040fe20003f3d000 */
[----:B------:R-:W-:-:S04]  /*33f0*/  FMUL.FTZ R32, R3, UR10 ;  /* 0x0000000a03207c20 */ /* 0x000fc80008410000 */
[----:B------:R-:W-:Y:S01]  /*3400*/  MUFU.EX2 R60, R60 ;  /* 0x0000003c003c7308 */ /* 0x000fe20000000800 */
[----:B------:R-:W-:Y:S02]  /*3410*/  FSEL R32, R32, RZ, P1 ;  /* 0x000000ff20207208 */ /* 0x000fe40000800000 */
[----:B------:R-:W-:Y:S02]  /*3420*/  ISETP.NE.AND P1, PT, R73, RZ, PT ;  /* 0x000000ff4900720c */ /* 0x000fe40003f25270 */
[----:B------:R-:W0:Y:S01]  /*3430*/  S2R R73, SR_TID.X ;  /* 0x0000000000497919 */ /* 0x000e220000002100 */
        /* <DEDUP_REMOVED lines=12> */
[----:B------:R2:W3:Y:S01]  /*3500*/  MUFU.EX2 R34, R5 ;  /* 0x0000000500227308 */ /* 0x0004e20000000800 */
        /* <DEDUP_REMOVED lines=8> */
[----:B--2---:R-:W-:Y:S01]  /*3590*/  FADD.FTZ R5, R152, R31 ;  /* 0x0000001f98057221 */ /* 0x004fe20000010000 */
[--C-:B------:R-:W-:Y:S01]  /*35a0*/  FFMA.FTZ R62, R62, UR10, -R32.reuse ;  /* 0x0000000a3e3e7c23 */ /* 0x100fe20008010820 */
[--C-:B------:R-:W-:Y:S01]  /*35b0*/  FFMA.FTZ R63, R63, UR10, -R32.reuse ;  /* 0x0000000a3f3f7c23 */ /* 0x100fe20008010820 */
[----:B------:R-:W-:Y:S01]  /*35c0*/  F2FP.BF16.F32.PACK_AB R152, R31, R152 ;  /* 0x000000981f98723e */ /* 0x000fe200000010ff */
[----:B------:R-:W-:Y:S01]  /*35d0*/  FADD.FTZ R4, R154, R5 ;  /* 0x000000059a047221 */ /* 0x000fe20000010000 */
[--C-:B------:R-:W-:Y:S01]  /*35e0*/  FFMA.FTZ R66, R66, UR10, -R32.reuse ;  /* 0x0000000a42427c23 */ /* 0x100fe20008010820 */
[----:B------:R-:W-:Y:S01]  /*35f0*/  FFMA.FTZ R67, R67, UR10, -R32 ;  /* 0x0000000a43437c23 */ /* 0x000fe20008010820 */
[----:B------:R-:W2:Y:S01]  /*3600*/  MUFU.EX2 R10, R10 ;  /* 0x0000000a000a7308 */ /* 0x000ea20000000800 */
[----:B------:R-:W-:Y:S01]  /*3610*/  FADD.FTZ R5, R33, R4 ;  /* 0x0000000421057221 */ /* 0x000fe20000010000 */
[----:B---3--:R-:W-:Y:S01]  /*3620*/  FADD.FTZ R4, R153, R34 ;  /* 0x0000002299047221 */ /* 0x008fe20000010000 */
[----:B0-----:R-:W-:Y:S01]  /*3630*/  SHF.R.U32.HI R73, RZ, 0x7, R73 ;  /* 0x00000007ff497819 */ /* 0x001fe20000011649 */
[--C-:B------:R-:W-:Y:S01]  /*3640*/  FFMA.FTZ R70, R70, UR10, -R32.reuse ;  /* 0x0000000a46467c23 */ /* 0x100fe20008010820 */
[----:B------:R-:W-:Y:S01]  /*3650*/  FFMA.FTZ R32, R71, UR10, -R32 ;  /* 0x0000000a47207c23 */ /* 0x000fe20008010820 */
[----:B------:R-:W-:-:S02]  /*3660*/  F2FP.BF16.F32.PACK_AB R154, R33, R154 ;  /* 0x0000009a219a723e */ /* 0x000fc400000010ff */
[----:B------:R-:W0:Y:S01]  /*3670*/  MUFU.EX2 R11, R11 ;  /* 0x0000000b000b7308 */ /* 0x000e220000000800 */
[----:B------:R-:W-:Y:S02]  /*3680*/  F2FP.BF16.F32.PACK_AB R168, R57, R56 ;  /* 0x0000003839a8723e */ /* 0x000fe400000010ff */
[----:B------:R-:W-:-:S05]  /*3690*/  F2FP.BF16.F32.PACK_AB R153, R34, R153 ;  /* 0x000000992299723e */ /* 0x000fca00000010ff */
[----:B------:R3:W4:Y:S01]  /*36a0*/  MUFU.EX2 R36, R12 ;  /* 0x0000000c00247308 */ /* 0x0007220000000800 */
[----:B--2---:R-:W-:-:S07]  /*36b0*/  F2FP.BF16.F32.PACK_AB R155, R10, R9 ;  /* 0x000000090a9b723e */ /* 0x004fce00000010ff */
[----:B------:R-:W2:Y:S01]  /*36c0*/  MUFU.EX2 R13, R13 ;  /* 0x0000000d000d7308 */ /* 0x000ea20000000800 */
[----:B---3--:R-:W-:Y:S01]  /*36d0*/  FADD.FTZ R12, R156, R5 ;  /* 0x000000059c0c7221 */ /* 0x008fe20000010000 */
[----:B------:R-:W-:Y:S01]  /*36e0*/  FADD.FTZ R5, R9, R4 ;  /* 0x0000000409057221 */ /* 0x000fe20000010000 */
[C---:B------:R-:W-:Y:S02]  /*36f0*/  F2FP.BF16.F32.PACK_AB R156, R35.reuse, R156 ;  /* 0x0000009c239c723e */ /* 0x040fe400000010ff */
[----:B------:R-:W-:Y:S01]  /*3700*/  FADD.FTZ R39, R35, R12 ;  /* 0x0000000c23277221 */ /* 0x000fe20000010000 */
[----:B------:R-:W-:Y:S01]  /*3710*/  FADD.FTZ R38, R10, R5 ;  /* 0x000000050a267221 */ /* 0x000fe20000010000 */
[----:B------:R-:W-:Y:S01]  /*3720*/  IADD3 R12, -R73, 0xb, RZ ;  /* 0x0000000b490c7810 */ /* 0x000fe20007ffe1ff */
[----:B------:R-:W3:Y:S01]  /*3730*/  MUFU.EX2 R14, R14 ;  /* 0x0000000e000e7308 */ /* 0x000ee20000000800 */
[----:B------:R-:W-:Y:S01]  /*3740*/  FADD.FTZ R4, R158, R39 ;  /* 0x000000279e047221 */ /* 0x000fe20000010000 */
[----:B0-----:R-:W-:Y:S01]  /*3750*/  FADD.FTZ R5, R11, R38 ;  /* 0x000000260b057221 */ /* 0x001fe20000010000 */
[----:B------:R-:W-:-:S02]  /*3760*/  F2FP.BF16.F32.PACK_AB R158, R37, R158 ;  /* 0x0000009e259e723e */ /* 0x000fc400000010ff */
[----:B------:R-:W-:Y:S01]  /*3770*/  FADD.FTZ R39, R37, R4 ;  /* 0x0000000425277221 */ /* 0x000fe20000010000 */
[----:B------:R-:W-:Y:S02]  /*3780*/  @!P1 VIADD R4, R40, 0x22840 ;  /* 0x0002284028049836 */ /* 0x000fe40000000000 */
[----:B----4-:R-:W-:Y:S01]  /*3790*/  FADD.FTZ R38, R36, R5 ;  /* 0x0000000524267221 */ /* 0x010fe20000010000 */
[----:B------:R-:W0:Y:S01]  /*37a0*/  MUFU.EX2 R15, R15 ;  /* 0x0000000f000f7308 */ /* 0x000e220000000800 */
[----:B------:R-:W-:Y:S01]  /*37b0*/  FADD.FTZ R40, R160, R39 ;  /* 0x00000027a0287221 */ /* 0x000fe20000010000 */
[----:B------:R-:W-:Y:S01]  /*37c0*/  F2FP.BF16.F32.PACK_AB R160, R41, R160 ;  /* 0x000000a029a0723e */ /* 0x000fe200000010ff */
[----:B--2---:R-:W-:Y:S01]  /*37d0*/  FADD.FTZ R5, R13, R38 ;  /* 0x000000260d057221 */ /* 0x004fe20000010000 */
[----:B------:R-:W-:Y:S01]  /*37e0*/  @!P1 PRMT R4, RZ, 0x654, R4 ;  /* 0x00000654ff049816 */ /* 0x000fe20000000004 */
[----:B------:R-:W-:Y:S01]  /*37f0*/  FADD.FTZ R39, R41, R40 ;  /* 0x0000002829277221 */ /* 0x000fe20000010000 */
[----:B------:R2:W-:Y:S06]  /*3800*/  BAR.ARV R12, 0x100 ;  /* 0x0004000c0000751d */ /* 0x0005ec0000002000 */
[----:B------:R-:W4:Y:S01]  /*3810*/  MUFU.EX2 R20, R20 ;  /* 0x0000001400147308 */ /* 0x000f220000000800 */
[----:B------:R-:W-:Y:S01]  /*3820*/  FADD.FTZ R40, R44, R39 ;  /* 0x000000272c287221 */ /* 0x000fe20000010000 */
[----:B---3--:R-:W-:Y:S01]  /*3830*/  FADD.FTZ R38, R14, R5 ;  /* 0x000000050e267221 */ /* 0x008fe20000010000 */
[----:B------:R4:W-:Y:S01]  /*3840*/  @!P1 SYNCS.ARRIVE.TRANS64.RED.A1T0 RZ, [R4+URZ], RZ ;  /* 0x000000ff04ff99a7 */ /* 0x0009e2000810043f */
[----:B------:R-:W-:Y:S01]  /*3850*/  F2FP.BF16.F32.PACK_AB R157, R36, R11 ;  /* 0x0000000b249d723e */ /* 0x000fe200000010ff */
[----:B------:R-:W-:Y:S01]  /*3860*/  FADD.FTZ R39, R45, R40 ;  /* 0x000000282d277221 */ /* 0x000fe20000010000 */
[----:B0-----:R-:W-:Y:S01]  /*3870*/  FADD.FTZ R5, R15, R38 ;  /* 0x000000260f057221 */ /* 0x001fe20000010000 */
[----:B------:R-:W-:Y:S01]  /*3880*/  F2FP.BF16.F32.PACK_AB R159, R14, R13 ;  /* 0x0000000d0e9f723e */ /* 0x000fe200000010ff */
[----:B------:R-:W0:Y:S01]  /*3890*/  MUFU.EX2 R21, R21 ;  /* 0x0000001500157308 */ /* 0x000e220000000800 */
[----:B------:R-:W-:-:S04]  /*38a0*/  FADD.FTZ R38, R48, R39 ;  /* 0x0000002730267221 */ /* 0x000fc80000010000 */
[----:B------:R-:W-:-:S03]  /*38b0*/  FADD.FTZ R39, R49, R38 ;  /* 0x0000002631277221 */ /* 0x000fc60000010000 */
[----:B------:R-:W3:Y:S01]  /*38c0*/  MUFU.EX2 R24, R24 ;  /* 0x0000001800187308 */ /* 0x000ee20000000800 */
[----:B----4-:R-:W-:Y:S01]  /*38d0*/  FADD.FTZ R4, R20, R5 ;  /* 0x0000000514047221 */ /* 0x010fe20000010000 */
[----:B------:R-:W-:Y:S01]  /*38e0*/  FADD.FTZ R38, R52, R39 ;  /* 0x0000002734267221 */ /* 0x000fe20000010000 */
[----:B------:R-:W-:-:S03]  /*38f0*/  F2FP.BF16.F32.PACK_AB R161, R20, R15 ;  /* 0x0000000f14a1723e */ /* 0x000fc600000010ff */
[----:B------:R-:W-:Y:S02]  /*3900*/  FADD.FTZ R39, R53, R38 ;  /* 0x0000002635277221 */ /* 0x000fe40000010000 */
[----:B------:R-:W4:Y:S01]  /*3910*/  MUFU.EX2 R25, R25 ;  /* 0x0000001900197308 */ /* 0x000f220000000800 */
[----:B0-----:R-:W-:Y:S01]  /*3920*/  FADD.FTZ R5, R21, R4 ;  /* 0x0000000415057221 */ /* 0x001fe20000010000 */
[----:B------:R-:W-:-:S04]  /*3930*/  FADD.FTZ R38, R56, R39 ;  /* 0x0000002738267221 */ /* 0x000fc80000010000 */
[----:B------:R-:W-:Y:S02]  /*3940*/  FADD.FTZ R31, R57, R38 ;  /* 0x00000026391f7221 */ /* 0x000fe40000010000 */
[----:B------:R-:W0:Y:S01]  /*3950*/  MUFU.EX2 R26, R26 ;  /* 0x0000001a001a7308 */ /* 0x000e220000000800 */
[----:B---3--:R-:W-:Y:S01]  /*3960*/  FADD.FTZ R4, R24, R5 ;  /* 0x0000000518047221 */ /* 0x008fe20000010000 */
[----:B------:R-:W-:Y:S01]  /*3970*/  FADD.FTZ R38, R60, R31 ;  /* 0x0000001f3c267221 */ /* 0x000fe20000010000 */
[----:B------:R-:W-:-:S05]  /*3980*/  F2FP.BF16.F32.PACK_AB R163, R24, R21 ;  /* 0x0000001518a3723e */ /* 0x000fca00000010ff */
        /* <DEDUP_REMOVED lines=8> */
[C---:B----4-:R-:W-:Y:S01]  /*3a10*/  FADD.FTZ R4, R28.reuse, R5 ;  /* 0x000000051c047221 */ /* 0x050fe20000010000 */
[----:B------:R-:W-:-:S06]  /*3a20*/  F2FP.BF16.F32.PACK_AB R167, R28, R27 ;  /* 0x0000001b1ca7723e */ /* 0x000fcc00000010ff */
[----:B------:R-:W4:Y:S01]  /*3a30*/  MUFU.EX2 R64, R64 ;  /* 0x0000004000407308 */ /* 0x000f220000000800 */
[C---:B0-----:R-:W-:Y:S01]  /*3a40*/  FADD.FTZ R31, R61.reuse, R38 ;  /* 0x000000263d1f7221 */ /* 0x041fe20000010000 */
[----:B------:R-:W-:-:S06]  /*3a50*/  F2FP.BF16.F32.PACK_AB R170, R61, R60 ;  /* 0x0000003c3daa723e */ /* 0x000fcc00000010ff */
[----:B------:R-:W0:Y:S01]  /*3a60*/  MUFU.EX2 R30, R30 ;  /* 0x0000001e001e7308 */ /* 0x000e220000000800 */
[----:B---3--:R-:W-:-:S07]  /*3a70*/  FADD.FTZ R5, R29, R4 ;  /* 0x000000041d057221 */ /* 0x008fce0000010000 */
[----:B------:R-:W3:Y:S01]  /*3a80*/  MUFU.EX2 R65, R65 ;  /* 0x0000004100417308 */ /* 0x000ee20000000800 */
[----:B----4-:R-:W-:-:S07]  /*3a90*/  FADD.FTZ R4, R64, R31 ;  /* 0x0000001f40047221 */ /* 0x010fce0000010000 */
[----:B------:R-:W4:Y:S01]  /*3aa0*/  MUFU.EX2 R62, R62 ;  /* 0x0000003e003e7308 */ /* 0x000f220000000800 */
[C---:B0-----:R-:W-:Y:S01]  /*3ab0*/  FADD.FTZ R5, R30.reuse, R5 ;  /* 0x000000051e057221 */ /* 0x041fe20000010000 */
[----:B------:R-:W-:-:S06]  /*3ac0*/  F2FP.BF16.F32.PACK_AB R169, R30, R29 ;  /* 0x0000001d1ea9723e */ /* 0x000fcc00000010ff */
[----:B------:R-:W0:Y:S01]  /*3ad0*/  MUFU.EX2 R63, R63 ;  /* 0x0000003f003f7308 */ /* 0x000e220000000800 */
[C---:B---3--:R-:W-:Y:S01]  /*3ae0*/  FADD.FTZ R31, R65.reuse, R4 ;  /* 0x00000004411f7221 */ /* 0x048fe20000010000 */
[----:B------:R-:W-:-:S06]  /*3af0*/  F2FP.BF16.F32.PACK_AB R172, R65, R64 ;  /* 0x0000004041ac723e */ /* 0x000fcc00000010ff */
        /* <DEDUP_REMOVED lines=11> */
[----:B0-----:R-:W-:-:S07]  /*3bb0*/  FADD.FTZ R10, R70, R5 ;  /* 0x00000005460a7221 */ /* 0x001fce0000010000 */
[----:B------:R-:W0:Y:S01]  /*3bc0*/  MUFU.EX2 R43, R43 ;  /* 0x0000002b002b7308 */ /* 0x000e220000000800 */
[----:B---3--:R-:W-:Y:S01]  /*3bd0*/  FADD.FTZ R38, R68, R31 ;  /* 0x0000001f44267221 */ /* 0x008fe20000010000 */
[C---:B----4-:R-:W-:Y:S01]  /*3be0*/  FADD.FTZ R5, R175.reuse, R10 ;  /* 0x0000000aaf057221 */ /* 0x050fe20000010000 */
[----:B------:R-:W-:Y:S02]  /*3bf0*/  F2FP.BF16.F32.PACK_AB R175, R175, R70 ;  /* 0x00000046afaf723e */ /* 0x000fe400000010ff */
[C---:B0-----:R-:W-:Y:S01]  /*3c00*/  FADD.FTZ R4, R43.reuse, R38 ;  /* 0x000000262b047221 */ /* 0x041fe20000010000 */
[----:B------:R-:W-:Y:S01]  /*3c10*/  F2FP.BF16.F32.PACK_AB R174, R43, R68 ;  /* 0x000000442bae723e */ /* 0x000fe200000010ff */
[----:B--2---:R-:W-:Y:S06]  /*3c20*/  @!P0 BRA `(.L_x_9398) ;  /* 0x0000000000048947 */ /* 0x004fec0003800000 */
[----:B------:R-:W-:Y:S01]  /*3c30*/  BPT.TRAP 0x1 ;  /* 0x000000040000795c */ /* 0x000fe20000300000 */
.L_x_9398:
[----:B------:R0:W2:Y:S01]  /*3c40*/  SYNCS.PHASECHK.TRANS64.TRYWAIT P2, [UR22+0x22850], R8 ;  /* 0x02285008ff0075a7 */ /* 0x0000a20008040156 */
[----:B------:R-:W-:Y:S05]  /*3c50*/  @!P0 BRA `(.L_x_9399) ;  /* 0x0000000000048947 */ /* 0x000fea0003800000 */
[----:B------:R-:W-:Y:S01]  /*3c60*/  BPT.TRAP 0x1 ;  /* 0x000000040000795c */ /* 0x000fe20000300000 */
.L_x_9399:
[----:B--2---:R-:W-:Y:S05]  /*3c70*/  @P2 BRA `(.L_x_9400) ;  /* 0x0000000000082947 */ /* 0x004fea0003800000 */
[----:B------:R-:W2:Y:S02]  /*3c80*/  SYNCS.PHASECHK.TRANS64.TRYWAIT P2, [UR22+0x22850], R8 ;  /* 0x02285008ff0075a7 */ /* 0x000ea40008040156 */
[----:B--2---:R-:W-:Y:S05]  /*3c90*/  @!P2 BRA `(.L_x_9401) ;  /* 0x000000dc007ca947 */ /* 0x004fea0003800000 */
.L_x_9400:
[----:B------:R-:W-:Y:S01]  /*3ca0*/  R2UR UR6, R6 ;  /* 0x00000000060672ca */ /* 0x000fe200000e0000 */
[----:B------:R3:W-:Y:S06]  /*3cb0*/  BAR.SYNC.DEFER_BLOCKING R7, 0x100 ;  /* 0x000400070000751d */ /* 0x0007ec0000010000 */
[----:B------:R-:W-:Y:S01]  /*3cc0*/  UMOV UR7, 0x40000040 ;  /* 0x4000004000077882 */ /* 0x000fe20000000000 */
[----:B------:R-:W-:-:S05]  /*3cd0*/  VOTEU.ALL UP0, P1 ;  /* 0x00000000003f7886 */ /* 0x000fca0000800000 */
[----:B------:R-:W-:Y:S02]  /*3ce0*/  UIADD3 UR6, UR6, 0x400, URZ ;  /* 0x0000040006067890 */ /* 0x000fe4000fffe03f */
[----:B------:R-:W-:Y:S02]  /*3cf0*/  @!UP0 UIADD3 UR22, UR22, 0x22860, URZ ;  /* 0x0002286016168890 */ /* 0x000fe4000fffe03f */
[----:B------:R-:W-:Y:S02]  /*3d00*/  USHF.R.U32.HI UR6, URZ, 0x4, UR6 ;  /* 0x000000043f067899 */ /* 0x000fe40008011606 */
[----:B------:R-:W-:Y:S02]  /*3d10*/  @!UP0 UPRMT UR22, URZ, 0x654, UR22 ;  /* 0x000006543f168896 */ /* 0x000fe40008000016 */
[----:B------:R-:W-:-:S04]  /*3d20*/  ULOP3.LUT UR6, UR6, 0x3fff, URZ, 0xc0, !UPT ;  /* 0x00003fff06067892 */ /* 0x000fc8000f8ec03f */
[----:B------:R-:W-:Y:S01]  /*3d30*/  ULOP3.LUT UR21, UR6, 0x3000000, URZ, 0xfc, !UPT ;  /* 0x0300000006157892 */ /* 0x000fe2000f8efc3f */
[----:B------:R-:W-:-:S03]  /*3d40*/  WARPGROUP.ARRIVE ;  /* 0x00000000000079c5 */ /* 0x000fc60000000000 */
[----:B------:R-:W-:-:S07]  /*3d50*/  UIMAD UR11, UR37, 0xc00, UR21 ;  /* 0x00000c00250b78a4 */ /* 0x000fce000f8e0215 */
[----:B------:R-:W-:Y:S02]  /*3d60*/  UMOV UR6, UR11 ;  /* 0x0000000b00067c82 */ /* 0x000fe40008000000 */
[----:B------:R-:W-:Y:S01]  /*3d70*/  HGMMA.64x256x16.F32.BF16 R24, R152, gdesc[UR4].tnspB, RZ, !UPT, gsb0 ;  /* 0x43e0000498187df0 */ /* 0x000fe2000c0018ff */
        /* <DEDUP_REMOVED lines=31> */
[----:B------:R-:W-:Y:S01]  /*3f70*/  @!P1 SYNCS.ARRIVE.TRANS64.RED.A1T0 RZ, [UR22], RZ ;  /* 0x000000ffffff99a7 */ /* 0x000fe20008100416 */
[----:B------:R-:W-:-:S04]  /*3f80*/  UIADD3 UR22, UR50, -0x2, URZ ;  /* 0xfffffffe32167890 */ /* 0x000fc8000fffe03f */
[----:B------:R-:W-:-:S06]  /*3f90*/  UISETP.GE.AND UP0, UPT, UR22, UR38, UPT ;  /* 0x000000261600728c */ /* 0x000fcc000bf06270 */
[----:B------:R-:W-:-:S13]  /*3fa0*/  PLOP3.LUT P2, PT, PT, PT, UP0, 0x80, 0x0 ;  /* 0x000000000000781c */ /* 0x000fda0003f4f008 */
[----:B---3--:R-:W-:Y:S05]  /*3fb0*/  @!P2 BRA `(.L_x_9402) ;  /* 0x0000002000d8a947 */ /* 0x008fea0003800000 */
[----:B------:R-:W-:Y:S01]  /*3fc0*/  IMAD.MOV.U32 R7, RZ, RZ, R3 ;  /* 0x000000ffff077224 */ /* 0x000fe200078e0003 */
[----:B------:R-:W-:Y:S01]  /*3fd0*/  ULDC UR24, c[0x0][0x9d8] ;  /* 0x0002760000187ab9 */ /* 0x000fe20000000800 */
[----:B012---:R-:W-:Y:S01]  /*3fe0*/  IMAD.MOV.U32 R8, RZ, RZ, R0 ;  /* 0x000000ffff087224 */ /* 0x007fe200078e0000 */
[----:B------:R-:W-:-:S06]  /*3ff0*/  ULDC UR23, c[0x0][0x988] ;  /* 0x0002620000177ab9 */ /* 0x000fcc0000000800 */
.L_x_9411:
        /* <DEDUP_REMOVED lines=8> */
[----:B---3--:R-:W-:Y:S10]  /*4080*/  @!P0 BRA `(.L_x_9403) ;  /* 0x0000000000048947 */ /* 0x008ff40003800000 */
[----:B------:R-:W-:Y:S01]  /*4090*/  BPT.TRAP 0x1 ;  /* 0x000000040000795c */ /* 0x000fe20000300000 */
.L_x_9403:
[----:B------:R-:W0:Y:S01]  /*40a0*/  S2UR UR7, SR_CgaCtaId ;  /* 0x00000000000779c3 */ /* 0x000e220000008800 */
[----:B------:R-:W-:Y:S01]  /*40b0*/  UMOV UR6, 0x400 ;  /* 0x0000040000067882 */ /* 0x000fe20000000000 */
[----:B------:R-:W-:-:S05]  /*40c0*/  IMAD.U32 R6, RZ, RZ, UR47 ;  /* 0x0000002fff067e24 */ /* 0x000fca000f8e00ff */
[----:B------:R-:W-:Y:S01]  /*40d0*/  SHF.L.U32 R6, R6, 0x1f, RZ ;  /* 0x0000001f06067819 */ /* 0x000fe200000006ff */
[----:B0-----:R-:W-:-:S04]  /*40e0*/  ULEA UR6, UR7, UR6, 0x18 ;  /* 0x0000000607067291 */ /* 0x001fc8000f8ec03f */
[----:B------:R-:W-:-:S09]  /*40f0*/  ULEA UR25, UR37, UR6, 0x3 ;  /* 0x0000000625197291 */ /* 0x000fd2000f8e183f */
[----:B------:R0:W1:Y:S01]  /*4100*/  SYNCS.PHASECHK.TRANS64.TRYWAIT P2, [UR25+0x22830], R6 ;  /* 0x02283006ff0075a7 */ /* 0x0000620008040159 */
[----:B------:R-:W-:Y:S05]  /*4110*/  @!P0 BRA `(.L_x_9404) ;  /* 0x0000000000048947 */ /* 0x000fea0003800000 */
[----:B------:R-:W-:Y:S01]  /*4120*/  BPT.TRAP 0x1 ;  /* 0x000000040000795c */ /* 0x000fe20000300000 */
.L_x_9404:
[----:B-1----:R-:W-:Y:S05]  /*4130*/  @P2 BRA `(.L_x_9405) ;  /* 0x0000000000082947 */ /* 0x002fea0003800000 */
[----:B------:R-:W1:Y:S02]  /*4140*/  SYNCS.PHASECHK.TRANS64.TRYWAIT P2, [UR25+0x22830], R6 ;  /* 0x02283006ff0075a7 */ /* 0x000e640008040159 */
[----:B-1----:R-:W-:Y:S05]  /*4150*/  @!P2 BRA `(.L_x_9406) ;  /* 0x000000d80064a947 */ /* 0x002fea0003800000 */
.L_x_9405:
        /* <DEDUP_REMOVED lines=15> */
[----:B------:R-:W-:Y:S01]  /*4250*/  HGMMA.64x96x16.F32.BF16 R152, gdesc[UR8], R152, gsb0 ;  /* 0x01600000089879f0 */ /* 0x000fe20008001898 */
[----:B------:R-:W-:Y:S02]  /*4260*/  UMOV UR10, UR23 ;  /* 0x00000017000a7c82 */ /* 0x000fe40008000000 */
[----:B------:R-:W-:Y:S02]  /*4270*/  WARPGROUP.DEPBAR.LE gsb0, 0x0 ;  /* 0x00008000000079c5 */ /* 0x000fe40000010000 */
[----:B------:R-:W-:-:S06]  /*4280*/  WARPGROUP.ARRIVE ;  /* 0x00000000000079c5 */ /* 0x000fcc0000000000 */
[----:B------:R-:W-:Y:S03]  /*4290*/  HGMMA.64x96x16.F32.BF16 R152, gdesc[UR12], R152, gsb0 ;  /* 0x016000000c9879f0 */ /* 0x000fe60008001898 */
        /* <DEDUP_REMOVED lines=43> */
[----:B------:R-:W3:Y:S04]  /*4550*/  S2R R196, SR_TID.X ;  /* 0x0000000000c47919 */ /* 0x000ee80000002100 */
[----:B------:R-:W4:Y:S01]  /*4560*/  MUFU.TANH R13, R13 ;  /* 0x0000000d000d7308 */ /* 0x000f220000002400 */
[----:B-1----:R-:W-:-:S07]  /*4570*/  FMNMX.FTZ R0, R11, R0, !PT ;  /* 0x000000000b007209 */ /* 0x002fce0007810000 */
[----:B------:R-:W1:Y:S01]  /*4580*/  MUFU.TANH R14, R14 ;  /* 0x0000000e000e7308 */ /* 0x000e620000002400 */
[----:B--2---:R-:W-:-:S07]  /*4590*/  FMNMX.FTZ R0, R12, R0, !PT ;  /* 0x000000000c007209 */ /* 0x004fce0007810000 */
[----:B------:R-:W2:Y:S01]  /*45a0*/  MUFU.TANH R15, R15 ;  /* 0x0000000f000f7308 */ /* 0x000ea20000002400 */
[----:B----4-:R-:W-:-:S07]  /*45b0*/  FMNMX.FTZ R0, R13, R0, !PT ;  /* 0x000000000d007209 */ /* 0x010fce0007810000 */
[----:B------:R-:W4:Y:S01]  /*45c0*/  MUFU.TANH R20, R20 ;  /* 0x0000001400147308 */ /* 0x000f220000002400 */
[----:B-1----:R-:W-:Y:S02]  /*45d0*/  FMNMX.FTZ R0, R14, R0, !PT ;  /* 0x000000000e007209 */ /* 0x002fe40007810000 */
[----:B---3--:R-:W-:-:S05]  /*45e0*/  SHF.R.U32.HI R196, RZ, 0x7, R196 ;  /* 0x00000007ffc47819 */ /* 0x008fca00000116c4 */
[----:B------:R-:W1:Y:S01]  /*45f0*/  MUFU.TANH R21, R21 ;  /* 0x0000001500157308 */ /* 0x000e620000002400 */
[----:B--2---:R-:W-:-:S07]  /*4600*/  FMNMX.FTZ R0, R15, R0, !PT ;  /* 0x000000000f007209 */ /* 0x004fce0007810000 */
[----:B------:R-:W2:Y:S01]  /*4610*/  MUFU.TANH R152, R152 ;  /* 0x0000009800987308 */ /* 0x000ea20000002400 */
[----:B----4-:R-:W-:-:S07]  /*4620*/  FMNMX.FTZ R0, R20, R0, !PT ;  /* 0x0000000014007209 */ /* 0x010fce0007810000 */
        /* <DEDUP_REMOVED lines=26> */
[----:B------:R-:W-:Y:S01]  /*47d0*/  MUFU.TANH R176, R176 ;  /* 0x000000b000b07308 */ /* 0x000fe20000002400 */
[----:B--2---:R-:W-:-:S07]  /*47e0*/  FMNMX.FTZ R0, R177, R0, !PT ;  /* 0x00000000b1007209 */ /* 0x004fce0007810000 */
[----:B------:R-:W-:Y:S01]  /*47f0*/  MUFU.TANH R155, R155 ;  /* 0x0000009b009b7308 */ /* 0x000fe20000002400 */
[----:B---3--:R-:W-:-:S05]  /*4800*/  FMNMX.FTZ R0, R180, R0, !PT ;  /* 0x00000000b4007209 */ /* 0x008fca0007810000 */
[----:B------:R-:W1:Y:S02]  /*4810*/  SHFL.BFLY PT, R181, R0, 0x2, 0x1f ;  /* 0x0c401f0000b57f89 */ /* 0x000e6400000e0000 */
[----:B------:R-:W-:Y:S08]  /*4820*/  MUFU.TANH R158, R158 ;  /* 0x0000009e009e7308 */ /* 0x000ff00000002400 */
[----:B------:R-:W-:Y:S08]  /*4830*/  MUFU.TANH R159, R159 ;  /* 0x0000009f009f7308 */ /* 0x000ff00000002400 */
[----:B------:R-:W-:Y:S01]  /*4840*/  MUFU.TANH R162, R162 ;  /* 0x000000a200a27308 */ /* 0x000fe20000002400 */
[----:B-1----:R-:W-:-:S07]  /*4850*/  FMNMX.FTZ R0, R0, R181, !PT ;  /* 0x000000b500007209 */ /* 0x002fce0007810000 */
[----:B------:R-:W-:Y:S01]  /*4860*/  MUFU.TANH R163, R163 ;  /* 0x000000a300a37308 */ /* 0x000fe20000002400 */
[----:B------:R-:W1:Y:S07]  /*4870*/  SHFL.BFLY PT, R154, R0, 0x1, 0x1f ;  /* 0x0c201f00009a7f89 */ /* 0x000e6e00000e0000 */
[----:B------:R-:W-:Y:S08]  /*4880*/  MUFU.TANH R166, R166 ;  /* 0x000000a600a67308 */ /* 0x000ff00000002400 */
[----:B------:R-:W-:Y:S08]  /*4890*/  MUFU.TANH R184, R184 ;  /* 0x000000b800b87308 */ /* 0x000ff00000002400 */
[----:B------:R-:W-:Y:S01]  /*48a0*/  MUFU.TANH R185, R185 ;  /* 0x000000b900b97308 */ /* 0x000fe20000002400 */
[----:B-1----:R-:W-:-:S05]  /*48b0*/  FMNMX.FTZ R0, R0, R154, !PT ;  /* 0x0000009a00007209 */ /* 0x002fca0007810000 */
[C---:B------:R-:W-:Y:S01]  /*48c0*/  FADD.FTZ R181, -R0.reuse, R8 ;  /* 0x0000000800b57221 */ /* 0x040fe20000010100 */
[----:B------:R-:W-:Y:S01]  /*48d0*/  FMUL.FTZ R154, R0, UR10 ;  /* 0x0000000a009a7c20 */ /* 0x000fe20008410000 */
[----:B------:R1:W-:Y:S02]  /*48e0*/  MUFU.TANH R8, R167 ;  /* 0x000000a700087308 */ /* 0x0003e40000002400 */
[----:B------:R-:W-:Y:S01]  /*48f0*/  FMUL.FTZ R181, R181, UR10 ;  /* 0x0000000ab5b57c20 */ /* 0x000fe20008410000 */
[--C-:B------:R-:W-:Y:S01]  /*4900*/  FFMA.FTZ R3, R3, UR10, -R154.reuse ;  /* 0x0000000a03037c23 */ /* 0x100fe2000801089a */
[--C-:B------:R-:W-:Y:S01]  /*4910*/  FFMA.FTZ R9, R9, UR10, -R154.reuse ;  /* 0x0000000a09097c23 */ /* 0x100fe2000801089a */
[--C-:B------:R-:W-:Y:S01]  /*4920*/  FFMA.FTZ R10, R10, UR10, -R154.reuse ;  /* 0x0000000a0a0a7c23 */ /* 0x100fe2000801089a */
[--C-:B------:R-:W-:Y:S01]  /*4930*/  FFMA.FTZ R11, R11, UR10, -R154.reuse ;  /* 0x0000000a0b0b7c23 */ /* 0x100fe2000801089a */
[--C-:B------:R-:W-:Y:S01]  /*4940*/  FFMA.FTZ R12, R12, UR10, -R154.reuse ;  /* 0x0000000a0c0c7c23 */ /* 0x100fe2000801089a */
[----:B------:R-:W2:Y:S01]  /*4950*/  MUFU.EX2 R181, R181 ;  /* 0x000000b500b57308 */ /* 0x000ea20000000800 */
[--C-:B-1----:R-:W-:Y:S01]  /*4960*/  FFMA.FTZ R167, R152, UR10, -R154.reuse ;  /* 0x0000000a98a77c23 */ /* 0x102fe2000801089a */
        /* <DEDUP_REMOVED lines=14> */
[----:B------:R-:W3:Y:S01]  /*4a50*/  MUFU.EX2 R152, R9 ;  /* 0x0000000900987308 */ /* 0x000ee20000000800 */
        /* <DEDUP_REMOVED lines=64> */
[----:B-1----:R-:W-:Y:S01]  /*4e60*/  FFMA.FTZ R181, R181, R4, R3 ;  /* 0x00000004b5b57223 */ /* 0x002fe20000010003 */
[--C-:B------:R-:W-:Y:S01]  /*4e70*/  FFMA.FTZ R169, R169, UR10, -R154.reuse ;  /* 0x0000000aa9a97c23 */ /* 0x100fe2000801089a */
[--C-:B------:R-:W-:Y:S01]  /*4e80*/  FFMA.FTZ R172, R172, UR10, -R154.reuse ;  /* 0x0000000aacac7c23 */ /* 0x100fe2000801089a */
[--C-:B------:R-:W-:Y:S01]  /*4e90*/  FFMA.FTZ R173, R173, UR10, -R154.reuse ;  /* 0x0000000aadad7c23 */ /* 0x100fe2000801089a */
[--C-:B------:R-:W-:Y:S01]  /*4ea0*/  FFMA.FTZ R177, R177, UR10, -R154.reuse ;  /* 0x0000000ab1b17c23 */ /* 0x100fe2000801089a */
[----:B------:R-:W-:Y:S01]  /*4eb0*/  FFMA.FTZ R180, R180, UR10, -R154 ;  /* 0x0000000ab4b47c23 */ /* 0x000fe2000801089a */
[C---:B---3--:R-:W-:Y:S01]  /*4ec0*/  FADD.FTZ R181, R152.reuse, R181 ;  /* 0x000000b598b57221 */ /* 0x048fe20000010000 */
[----:B------:R1:W2:Y:S01]  /*4ed0*/  MUFU.EX2 R154, R10 ;  /* 0x0000000a009a7308 */ /* 0x0002a20000000800 */
[----:B------:R-:W-:Y:S01]  /*4ee0*/  F2FP.BF16.F32.PACK_AB R152, R152, R3 ;  /* 0x000000039898723e */ /* 0x000fe200000010ff */
[----:B------:R-:W-:Y:S01]  /*4ef0*/  FMUL.FTZ R9, R171, UR24 ;  /* 0x00000018ab097c20 */ /* 0x000fe20008410000 */
[----:B------:R-:W-:Y:S01]  /*4f00*/  FMUL.FTZ R4, R170, UR24 ;  /* 0x00000018aa047c20 */ /* 0x000fe20008410000 */
[----:B------:R-:W-:Y:S01]  /*4f10*/  FMUL.FTZ R170, R174, UR24 ;  /* 0x00000018aeaa7c20 */ /* 0x000fe20008410000 */
[----:B------:R-:W-:Y:S01]  /*4f20*/  FMUL.FTZ R174, R179, UR24 ;  /* 0x00000018b3ae7c20 */ /* 0x000fe20008410000 */
[----:B------:R-:W-:Y:S01]  /*4f30*/  FMUL.FTZ R179, R186, UR24 ;  /* 0x00000018bab37c20 */ /* 0x000fe20008410000 */
[----:B------:R-:W-:Y:S01]  /*4f40*/  FMUL.FTZ R186, R198, UR24 ;  /* 0x00000018c6ba7c20 */ /* 0x000fe20008410000 */
[----:B------:R3:W4:Y:S01]  /*4f50*/  MUFU.EX2 R3, R11 ;  /* 0x0000000b00037308 */ /* 0x0007220000000800 */
[----:B-1----:R-:W-:Y:S01]  /*4f60*/  FMUL.FTZ R10, R175, UR24 ;  /* 0x00000018af0a7c20 */ /* 0x002fe20008410000 */
[----:B------:R-:W-:Y:S01]  /*4f70*/  FMUL.FTZ R175, R182, UR24 ;  /* 0x00000018b6af7c20 */ /* 0x000fe20008410000 */
[----:B------:R-:W-:-:S05]  /*4f80*/  FMUL.FTZ R182, R190, UR24 ;  /* 0x00000018beb67c20 */ /* 0x000fca0008410000 */
[----:B------:R-:W1:Y:S01]  /*4f90*/  MUFU.TANH R4, R4 ;  /* 0x0000000400047308 */ /* 0x000e620000002400 */
[----:B--2---:R-:W-:Y:S01]  /*4fa0*/  FADD.FTZ R171, R154, R181 ;  /* 0x000000b59aab7221 */ /* 0x004fe20000010000 */
[----:B---3--:R-:W-:Y:S01]  /*4fb0*/  FMUL.FTZ R11, R178, UR24 ;  /* 0x00000018b20b7c20 */ /* 0x008fe20008410000 */
[----:B------:R-:W-:Y:S01]  /*4fc0*/  FMUL.FTZ R178, R183, UR24 ;  /* 0x00000018b7b27c20 */ /* 0x000fe20008410000 */
[----:B------:R-:W-:Y:S01]  /*4fd0*/  FMUL.FTZ R181, R187, UR24 ;  /* 0x00000018bbb57c20 */ /* 0x000fe20008410000 */
[----:B------:R-:W-:Y:S01]  /*4fe0*/  FMUL.FTZ R183, R191, UR24 ;  /* 0x00000018bfb77c20 */ /* 0x000fe20008410000 */
[----:B------:R-:W-:Y:S02]  /*4ff0*/  FMUL.FTZ R187, R199, UR24 ;  /* 0x00000018c7bb7c20 */ /* 0x000fe40008410000 */
[----:B------:R-:W2:Y:S01]  /*5000*/  MUFU.TANH R9, R9 ;  /* 0x0000000900097308 */ /* 0x000ea20000002400 */
[C---:B----4-:R-:W-:Y:S01]  /*5010*/  FADD.FTZ R171, R3.reuse, R171 ;  /* 0x000000ab03ab7221 */ /* 0x050fe20000010000 */
[----:B------:R-:W-:-:S02]  /*5020*/  F2FP.BF16.F32.PACK_AB R154, R3, R154 ;  /* 0x0000009a039a723e */ /* 0x000fc400000010ff */
[----:B------:R-:W-:-:S04]  /*5030*/  FMNMX.FTZ R3, R176, R7, !PT ;  /* 0x00000007b0037209 */ /* 0x000fc80007810000 */
[----:B------:R-:W-:Y:S01]  /*5040*/  FMNMX.FTZ R3, R155, R3, !PT ;  /* 0x000000039b037209 */ /* 0x000fe20007810000 */
[----:B------:R-:W3:Y:S03]  /*5050*/  MUFU.TANH R170, R170 ;  /* 0x000000aa00aa7308 */ /* 0x000ee60000002400 */
[----:B------:R-:W-:-:S04]  /*5060*/  FMNMX.FTZ R3, R158, R3, !PT ;  /* 0x000000039e037209 */ /* 0x000fc80007810000 */
[----:B------:R-:W-:Y:S01]  /*5070*/  FMNMX.FTZ R3, R159, R3, !PT ;  /* 0x000000039f037209 */ /* 0x000fe20007810000 */
[----:B------:R-:W4:Y:S03]  /*5080*/  MUFU.TANH R10, R10 ;  /* 0x0000000a000a7308 */ /* 0x000f260000002400 */
[----:B------:R-:W-:-:S04]  /*5090*/  FMNMX.FTZ R3, R162, R3, !PT ;  /* 0x00000003a2037209 */ /* 0x000fc80007810000 */
[----:B------:R-:W-:Y:S01]  /*50a0*/  FMNMX.FTZ R3, R163, R3, !PT ;  /* 0x00000003a3037209 */ /* 0x000fe20007810000 */
[----:B------:R-:W5:Y:S03]  /*50b0*/  MUFU.TANH R11, R11 ;  /* 0x0000000b000b7308 */ /* 0x000f660000002400 */
[----:B------:R-:W-:-:S04]  /*50c0*/  FMNMX.FTZ R3, R166, R3, !PT ;  /* 0x00000003a6037209 */ /* 0x000fc80007810000 */
[----:B------:R-:W-:Y:S01]  /*50d0*/  FMNMX.FTZ R3, R8, R3, !PT ;  /* 0x0000000308037209 */ /* 0x000fe20007810000 */
[----:B------:R-:W0:Y:S03]  /*50e0*/  MUFU.TANH R174, R174 ;  /* 0x000000ae00ae7308 */ /* 0x000e260000002400 */
[----:B-1----:R-:W-:-:S04]  /*50f0*/  FMNMX.FTZ R3, R4, R3, !PT ;  /* 0x0000000304037209 */ /* 0x002fc80007810000 */
[----:B--2---:R-:W-:Y:S01]  /*5100*/  FMNMX.FTZ R3, R9, R3, !PT ;  /* 0x0000000309037209 */ /* 0x004fe20007810000 */
[----:B------:R-:W1:Y:S03]  /*5110*/  MUFU.TANH R175, R175 ;  /* 0x000000af00af7308 */ /* 0x000e660000002400 */
[----:B---3--:R-:W-:-:S04]  /*5120*/  FMNMX.FTZ R3, R170, R3, !PT ;  /* 0x00000003aa037209 */ /* 0x008fc80007810000 */
[----:B----4-:R-:W-:Y:S01]  /*5130*/  FMNMX.FTZ R3, R10, R3, !PT ;  /* 0x000000030a037209 */ /* 0x010fe20007810000 */
[----:B------:R-:W2:Y:S03]  /*5140*/  MUFU.TANH R178, R178 ;  /* 0x000000b200b27308 */ /* 0x000ea60000002400 */
[----:B-----5:R-:W-:-:S04]  /*5150*/  FMNMX.FTZ R3, R11, R3, !PT ;  /* 0x000000030b037209 */ /* 0x020fc80007810000 */
[----:B0-----:R-:W-:Y:S01]  /*5160*/  FMNMX.FTZ R3, R174, R3, !PT ;  /* 0x00000003ae037209 */ /* 0x001fe20007810000 */
[----:B------:R-:W0:Y:S03]  /*5170*/  MUFU.TANH R179, R179 ;  /* 0x000000b300b37308 */ /* 0x000e260000002400 */
[----:B-1----:R-:W-:-:S05]  /*5180*/  FMNMX.FTZ R3, R175, R3, !PT ;  /* 0x00000003af037209 */ /* 0x002fca0007810000 */
        /* <DEDUP_REMOVED lines=9> */
[----:B0-----:R-:W-:-:S04]  /*5220*/  FMNMX.FTZ R3, R183, R3, !PT ;  /* 0x00000003b7037209 */ /* 0x001fc80007810000 */
[----:B------:R-:W-:-:S03]  /*5230*/  FMNMX.FTZ R3, R184, R3, !PT ;  /* 0x00000003b8037209 */ /* 0x000fc60007810000 */
[----:B------:R-:W0:Y:S01]  /*5240*/  MUFU.EX2 R12, R12 ;  /* 0x0000000c000c7308 */ /* 0x000e220000000800 */
[----:B------:R-:W-:-:S04]  /*5250*/  FMNMX.FTZ R3, R185, R3, !PT ;  /* 0x00000003b9037209 */ /* 0x000fc80007810000 */
[----:B-1----:R-:W-:-:S03]  /*5260*/  FMNMX.FTZ R3, R186, R3, !PT ;  /* 0x00000003ba037209 */ /* 0x002fc60007810000 */
[----:B------:R-:W1:Y:S01]  /*5270*/  MUFU.EX2 R13, R13 ;  /* 0x0000000d000d7308 */ /* 0x000e620000000800 */
[----:B--2---:R-:W-:-:S05]  /*5280*/  FMNMX.FTZ R3, R187, R3, !PT ;  /* 0x00000003bb037209 */ /* 0x004fca0007810000 */
[----:B------:R-:W2:Y:S02]  /*5290*/  SHFL.BFLY PT, R188, R3, 0x2, 0x1f ;  /* 0x0c401f0003bc7f89 */ /* 0x000ea400000e0000 */
[----:B------:R-:W-:Y:S08]  /*52a0*/  MUFU.EX2 R14, R14 ;  /* 0x0000000e000e7308 */ /* 0x000ff00000000800 */
[----:B------:R-:W-:Y:S08]  /*52b0*/  MUFU.EX2 R15, R15 ;  /* 0x0000000f000f7308 */ /* 0x000ff00000000800 */
[----:B------:R-:W-:Y:S01]  /*52c0*/  MUFU.EX2 R189, R160 ;  /* 0x000000a000bd7308 */ /* 0x000fe20000000800 */
[----:B--2---:R-:W-:-:S07]  /*52d0*/  FMNMX.FTZ R3, R3, R188, !PT ;  /* 0x000000bc03037209 */ /* 0x004fce0007810000 */
[----:B------:R2:W-:Y:S01]  /*52e0*/  MUFU.EX2 R188, R156 ;  /* 0x0000009c00bc7308 */ /* 0x0005e20000000800 */
[----:B------:R-:W3:Y:S07]  /*52f0*/  SHFL.BFLY PT, R192, R3, 0x1, 0x1f ;  /* 0x0c201f0003c07f89 */ /* 0x000eee00000e0000 */
[----:B------:R-:W-:Y:S08]  /*5300*/  MUFU.EX2 R20, R20 ;  /* 0x0000001400147308 */ /* 0x000ff00000000800 */
[----:B------:R-:W-:Y:S08]  /*5310*/  MUFU.EX2 R21, R21 ;  /* 0x0000001500157308 */ /* 0x000ff00000000800 */
[----:B------:R-:W-:Y:S01]  /*5320*/  MUFU.EX2 R167, R167 ;  /* 0x000000a700a77308 */ /* 0x000fe20000000800 */
[----:B---3--:R-:W-:-:S05]  /*5330*/  FMNMX.FTZ R3, R3, R192, !PT ;  /* 0x000000c003037209 */ /* 0x008fca0007810000 */
[C---:B--2---:R-:W-:Y:S01]  /*5340*/  FADD.FTZ R156, -R3.reuse, R7 ;  /* 0x00000007039c7221 */ /* 0x044fe20000010100 */
[----:B------:R-:W-:Y:S01]  /*5350*/  FMUL.FTZ R7, R3, UR10 ;  /* 0x0000000a03077c20 */ /* 0x000fe20008410000 */
[----:B------:R-:W-:Y:S02]  /*5360*/  MUFU.EX2 R153, R153 ;  /* 0x0000009900997308 */ /* 0x000fe40000000800 */
[----:B------:R-:W-:Y:S01]  /*5370*/  FMUL.FTZ R156, R156, UR10 ;  /* 0x0000000a9c9c7c20 */ /* 0x000fe20008410000 */
[--C-:B------:R-:W-:Y:S01]  /*5380*/  FFMA.FTZ R176, R176, UR10, -R7.reuse ;  /* 0x0000000ab0b07c23 */ /* 0x100fe20008010807 */
[--C-:B------:R-:W-:Y:S01]  /*5390*/  FFMA.FTZ R155, R155, UR10, -R7.reuse ;  /* 0x0000000a9b9b7c23 */ /* 0x100fe20008010807 */
[--C-:B------:R-:W-:Y:S01]  /*53a0*/  FFMA.FTZ R160, R8, UR10, -R7.reuse ;  /* 0x0000000a08a07c23 */ /* 0x100fe20008010807 */
[--C-:B------:R-:W-:Y:S01]  /*53b0*/  FFMA.FTZ R4, R4, UR10, -R7.reuse ;  /* 0x0000000a04047c23 */ /* 0x100fe20008010807 */
[--C-:B------:R-:W-:Y:S01]  /*53c0*/  FFMA.FTZ R158, R158, UR10, -R7.reuse ;  /* 0x0000000a9e9e7c23 */ /* 0x100fe20008010807 */
[----:B------:R0:W2:Y:S01]  /*53d0*/  MUFU.EX2 R8, R156 ;  /* 0x0000009c00087308 */ /* 0x0000a20000000800 */
[--C-:B------:R-:W-:Y:S01]  /*53e0*/  FFMA.FTZ R159, R159, UR10, -R7.reuse ;  /* 0x0000000a9f9f7c23 */ /* 0x100fe20008010807 */
[--C-:B------:R-:W-:Y:S01]  /*53f0*/  FFMA.FTZ R162, R162, UR10, -R7.reuse ;  /* 0x0000000aa2a27c23 */ /* 0x100fe20008010807 */
[--C-:B------:R-:W-:Y:S01]  /*5400*/  FFMA.FTZ R163, R163, UR10, -R7.reuse ;  /* 0x0000000aa3a37c23 */ /* 0x100fe20008010807 */
[--C-:B------:R-:W-:Y:S01]  /*5410*/  FFMA.FTZ R166, R166, UR10, -R7.reuse ;  /* 0x0000000aa6a67c23 */ /* 0x100fe20008010807 */
[--C-:B------:R-:W-:Y:S01]  /*5420*/  FFMA.FTZ R9, R9, UR10, -R7.reuse ;  /* 0x0000000a09097c23 */ /* 0x100fe20008010807 */
[--C-:B------:R-:W-:Y:S01]  /*5430*/  FFMA.FTZ R170, R170, UR10, -R7.reuse ;  /* 0x0000000aaaaa7c23 */ /* 0x100fe20008010807 */
[----:B------:R-:W-:Y:S01]  /*5440*/  FFMA.FTZ R10, R10, UR10, -R7 ;  /* 0x0000000a0a0a7c23 */ /* 0x000fe20008010807 */
[----:B------:R-:W3:Y:S01]  /*5450*/  MUFU.EX2 R176, R176 ;  /* 0x000000b000b07308 */ /* 0x000ee20000000800 */
[----:B0-----:R-:W-:Y:S01]  /*5460*/  FADD.FTZ R156, R12, R171 ;  /* 0x000000ab0c9c7221 */ /* 0x001fe20000010000 */
[--C-:B------:R-:W-:Y:S01]  /*5470*/  FFMA.FTZ R11, R11, UR10, -R7.reuse ;  /* 0x0000000a0b0b7c23 */ /* 0x100fe20008010807 */
[--C-:B------:R-:W-:Y:S01]  /*5480*/  FFMA.FTZ R174, R174, UR10, -R7.reuse ;  /* 0x0000000aaeae7c23 */ /* 0x100fe20008010807 */
[--C-:B------:R-:W-:Y:S01]  /*5490*/  FFMA.FTZ R175, R175, UR10, -R7.reuse ;  /* 0x0000000aafaf7c23 */ /* 0x100fe20008010807 */
[----:B-1----:R-:W-:Y:S01]  /*54a0*/  FADD.FTZ R156, R13, R156 ;  /* 0x0000009c0d9c7221 */ /* 0x002fe20000010000 */
        /* <DEDUP_REMOVED lines=9> */
[----:B------:R-:W-:Y:S01]  /*5540*/  FFMA.FTZ R7, R187, UR10, -R7 ;  /* 0x0000000abb077c23 */ /* 0x000fe20008010807 */
[----:B------:R1:W-:Y:S01]  /*5550*/  MUFU.EX2 R171, R4 ;  /* 0x0000000400ab7308 */ /* 0x0003e20000000800 */
[-C--:B--2---:R-:W-:Y:S01]  /*5560*/  FMUL.FTZ R26, R26, R8.reuse ;  /* 0x000000081a1a7220 */ /* 0x084fe20000410000 */
[-C--:B------:R-:W-:Y:S01]  /*5570*/  FMUL.FTZ R27, R27, R8.reuse ;  /* 0x000000081b1b7220 */ /* 0x080fe20000410000 */
[-C--:B------:R-:W-:Y:S01]  /*5580*/  FMUL.FTZ R30, R30, R8.reuse ;  /* 0x000000081e1e7220 */ /* 0x080fe20000410000 */
[-C--:B------:R-:W-:Y:S01]  /*5590*/  FMUL.FTZ R31, R31, R8.reuse ;  /* 0x000000081f1f7220 */ /* 0x080fe20000410000 */
[-C--:B------:R-:W-:Y:S01]  /*55a0*/  FMUL.FTZ R34, R34, R8.reuse ;  /* 0x0000000822227220 */ /* 0x080fe20000410000 */
[-C--:B------:R-:W-:Y:S01]  /*55b0*/  FMUL.FTZ R35, R35, R8.reuse ;  /* 0x0000000823237220 */ /* 0x080fe20000410000 */
[----:B------:R-:W-:Y:S01]  /*55c0*/  FMUL.FTZ R38, R38, R8 ;  /* 0x0000000826267220 */ /* 0x000fe20000410000 */
[----:B------:R2:W4:Y:S01]  /*55d0*/  MUFU.EX2 R187, R158 ;  /* 0x0000009e00bb7308 */ /* 0x0005220000000800 */
[----:B-1----:R-:W-:Y:S01]  /*55e0*/  FADD.FTZ R4, R14, R156 ;  /* 0x0000009c0e047221 */ /* 0x002fe20000010000 */
[----:B------:R-:W-:Y:S01]  /*55f0*/  F2FP.BF16.F32.PACK_AB R156, R13, R12 ;  /* 0x0000000c0d9c723e */ /* 0x000fe200000010ff */
[-C--:B------:R-:W-:Y:S01]  /*5600*/  FMUL.FTZ R39, R39, R8.reuse ;  /* 0x0000000827277220 */ /* 0x080fe20000410000 */
[----:B------:R-:W-:Y:S01]  /*5610*/  IADD3 R12, -R196, 0xb, RZ ;  /* 0x0000000bc40c7810 */ /* 0x000fe20007ffe1ff */
[----:B------:R-:W-:Y:S01]  /*5620*/  FADD.FTZ R4, R15, R4 ;  /* 0x000000040f047221 */ /* 0x000fe20000010000 */
[-C--:B------:R-:W-:Y:S01]  /*5630*/  FMUL.FTZ R42, R42, R8.reuse ;  /* 0x000000082a2a7220 */ /* 0x080fe20000410000 */
[----:B------:R-:W-:Y:S01]  /*5640*/  FMUL.FTZ R43, R43, R8 ;  /* 0x000000082b2b7220 */ /* 0x000fe20000410000 */
[----:B------:R-:W1:Y:S01]  /*5650*/  MUFU.EX2 R159, R159 ;  /* 0x0000009f009f7308 */ /* 0x000e620000000800 */
[----:B------:R-:W-:Y:S01]  /*5660*/  FADD.FTZ R4, R20, R4 ;  /* 0x0000000414047221 */ /* 0x000fe20000010000 */
[----:B--2---:R-:W-:Y:S01]  /*5670*/  F2FP.BF16.F32.PACK_AB R158, R15, R14 ;  /* 0x0000000e0f9e723e */ /* 0x004fe200000010ff */
        /* <DEDUP_REMOVED lines=10> */
[----:B------:R-:W-:Y:S01]  /*5720*/  FADD.FTZ R4, R153, R4 ;  /* 0x0000000499047221 */ /* 0x000fe20000010000 */
[-C--:B------:R-:W-:Y:S01]  /*5730*/  FMUL.FTZ R59, R59, R8.reuse ;  /* 0x000000083b3b7220 */ /* 0x080fe20000410000 */
[----:B------:R-:W-:Y:S01]  /*5740*/  FMUL.FTZ R62, R62, R8 ;  /* 0x000000083e3e7220 */ /* 0x000fe20000410000 */
[----:B------:R5:W1:Y:S01]  /*5750*/  MUFU.EX2 R192, R162 ;  /* 0x000000a200c07308 */ /* 0x000a620000000800 */
[----:B--2---:R-:W-:Y:S01]  /*5760*/  F2FP.BF16.F32.PACK_AB R160, R21, R20 ;  /* 0x0000001415a0723e */ /* 0x004fe200000010ff */
[----:B---3--:R-:W-:Y:S01]  /*5770*/  FFMA.FTZ R20, R8, R5, R176 ;  /* 0x0000000508147223 */ /* 0x008fe200000100b0 */
[----:B------:R-:W-:Y:S01]  /*5780*/  FADD.FTZ R4, R188, R4 ;  /* 0x00000004bc047221 */ /* 0x000fe20000010000 */
[-C--:B------:R-:W-:Y:S01]  /*5790*/  FMUL.FTZ R63, R63, R8.reuse ;  /* 0x000000083f3f7220 */ /* 0x080fe20000410000 */
[-C--:B------:R-:W-:Y:S01]  /*57a0*/  FMUL.FTZ R66, R66, R8.reuse ;  /* 0x0000000842427220 */ /* 0x080fe20000410000 */
[----:B0-----:R-:W-:Y:S01]  /*57b0*/  FADD.FTZ R20, R155, R20 ;  /* 0x000000149b147221 */ /* 0x001fe20000010000 */
[-C--:B------:R-:W-:Y:S01]  /*57c0*/  FMUL.FTZ R67, R67, R8.reuse ;  /* 0x0000000843437220 */ /* 0x080fe20000410000 */
[----:B------:R-:W0:Y:S01]  /*57d0*/  MUFU.EX2 R163, R163 ;  /* 0x000000a300a37308 */ /* 0x000e220000000800 */
[----:B-----5:R-:W-:Y:S01]  /*57e0*/  F2FP.BF16.F32.PACK_AB R162, R153, R167 ;  /* 0x000000a799a2723e */ /* 0x020fe200000010ff */
[----:B----4-:R-:W-:Y:S01]  /*57f0*/  FADD.FTZ R20, R187, R20 ;  /* 0x00000014bb147221 */ /* 0x010fe20000010000 */
[-C--:B------:R-:W-:Y:S01]  /*5800*/  FMUL.FTZ R70, R70, R8.reuse ;  /* 0x0000000846467220 */ /* 0x080fe20000410000 */
[-C--:B------:R-:W-:Y:S01]  /*5810*/  FMUL.FTZ R71, R71, R8.reuse ;  /* 0x0000000847477220 */ /* 0x080fe20000410000 */
[-C--:B------:R-:W-:Y:S01]  /*5820*/  FMUL.FTZ R74, R74, R8.reuse ;  /* 0x000000084a4a7220 */ /* 0x080fe20000410000 */
[----:B-1----:R-:W-:Y:S01]  /*5830*/  FADD.FTZ R5, R159, R20 ;  /* 0x000000149f057221 */ /* 0x002fe20000010000 */
[-C--:B------:R-:W-:Y:S01]  /*5840*/  FMUL.FTZ R75, R75, R8.reuse ;  /* 0x000000084b4b7220 */ /* 0x080fe20000410000 */
[----:B------:R-:W1:Y:S01]  /*5850*/  MUFU.EX2 R193, R166 ;  /* 0x000000a600c17308 */ /* 0x000e620000000800 */
[-C--:B------:R-:W-:Y:S01]  /*5860*/  FMUL.FTZ R78, R78, R8.reuse ;  /* 0x000000084e4e7220 */ /* 0x080fe20000410000 */
[----:B------:R-:W-:Y:S01]  /*5870*/  FADD.FTZ R20, R192, R5 ;  /* 0x00000005c0147221 */ /* 0x000fe20000010000 */
        /* <DEDUP_REMOVED lines=18> */
[----:B------:R-:W-:Y:S01]  /*59a0*/  FADD.FTZ R20, R194, R5 ;  /* 0x00000005c2147221 */ /* 0x000fe20000010000 */
[-C--:B------:R-:W-:Y:S01]  /*59b0*/  FMUL.FTZ R107, R107, R8.reuse ;  /* 0x000000086b6b7220 */ /* 0x080fe20000410000 */
[-C--:B------:R-:W-:Y:S01]  /*59c0*/  FMUL.FTZ R110, R110, R8.reuse ;  /* 0x000000086e6e7220 */ /* 0x080fe20000410000 */
[----:B------:R1:W3:Y:S01]  /*59d0*/  MUFU.EX2 R13, R9 ;  /* 0x00000009000d7308 */ /* 0x0002e20000000800 */
[----:B--2---:R-:W-:Y:S01]  /*59e0*/  FADD.FTZ R4, R157, R4 ;  /* 0x000000049d047221 */ /* 0x004fe20000010000 */
[----:B------:R-:W-:Y:S01]  /*59f0*/  FADD.FTZ R20, R171, R20 ;  /* 0x00000014ab147221 */ /* 0x000fe20000010000 */
[-C--:B------:R-:W-:Y:S01]  /*5a00*/  FMUL.FTZ R111, R111, R8.reuse ;  /* 0x000000086f6f7220 */ /* 0x080fe20000410000 */
[-C--:B------:R-:W-:Y:S01]  /*5a10*/  FMUL.FTZ R114, R114, R8.reuse ;  /* 0x0000000872727220 */ /* 0x080fe20000410000 */
[----:B------:R-:W-:Y:S01]  /*5a20*/  FADD.FTZ R4, R189, R4 ;  /* 0x00000004bd047221 */ /* 0x000fe20000010000 */
[-C--:B------:R-:W-:Y:S01]  /*5a30*/  FMUL.FTZ R115, R115, R8.reuse ;  /* 0x0000000873737220 */ /* 0x080fe20000410000 */
[----:B------:R-:W-:Y:S01]  /*5a40*/  FMUL.FTZ R118, R118, R8 ;  /* 0x0000000876767220 */ /* 0x000fe20000410000 */
[----:B------:R-:W2:Y:S01]  /*5a50*/  MUFU.EX2 R190, R164 ;  /* 0x000000a400be7308 */ /* 0x000ea20000000800 */
[----:B-1----:R-:W-:-:S02]  /*5a60*/  IMAD.U32 R9, RZ, RZ, UR25 ;  /* 0x00000019ff097e24 */ /* 0x002fc4000f8e00ff */
[----:B0-----:R-:W-:Y:S01]  /*5a70*/  FADD.FTZ R4, R161, R4 ;  /* 0x00000004a1047221 */ /* 0x001fe20000010000 */
[-C--:B------:R-:W-:Y:S01]  /*5a80*/  FMUL.FTZ R119, R119, R8.reuse ;  /* 0x0000000877777220 */ /* 0x080fe20000410000 */
[-C--:B------:R-:W-:Y:S01]  /*5a90*/  FMUL.FTZ R122, R122, R8.reuse ;  /* 0x000000087a7a7220 */ /* 0x080fe20000410000 */
[----:B------:R-:W-:Y:S02]  /*5aa0*/  @!P1 VIADD R15, R9, 0x22840 ;  /* 0x00022840090f9836 */ /* 0x000fe40000000000 */
[-C--:B------:R-:W-:Y:S01]  /*5ab0*/  FMUL.FTZ R123, R123, R8.reuse ;  /* 0x000000087b7b7220 */ /* 0x080fe20000410000 */
[-C--:B------:R-:W-:Y:S01]  /*5ac0*/  FMUL.FTZ R126, R126, R8.reuse ;  /* 0x000000087e7e7220 */ /* 0x080fe20000410000 */
[----:B------:R-:W0:Y:S01]  /*5ad0*/  MUFU.EX2 R14, R170 ;  /* 0x000000aa000e7308 */ /* 0x000e220000000800 */
[----:B---3--:R-:W-:Y:S01]  /*5ae0*/  FADD.FTZ R5, R13, R20 ;  /* 0x000000140d057221 */ /* 0x008fe20000010000 */
[----:B------:R-:W-:Y:S01]  /*5af0*/  @!P1 PRMT R15, RZ, 0x654, R15 ;  /* 0x00000654ff0f9816 */ /* 0x000fe2000000000f */
[----:B------:R1:W-:Y:S06]  /*5b00*/  BAR.ARV R12, 0x100 ;  /* 0x0004000c0000751d */ /* 0x0003ec0000002000 */
[----:B------:R-:W3:Y:S01]  /*5b10*/  MUFU.EX2 R165, R165 ;  /* 0x000000a500a57308 */ /* 0x000ee20000000800 */
[----:B------:R4:W-:Y:S01]  /*5b20*/  @!P1 SYNCS.ARRIVE.TRANS64.RED.A1T0 RZ, [R15+URZ], RZ ;  /* 0x000000ff0fff99a7 */ /* 0x0009e2000810043f */
[----:B--2---:R-:W-:Y:S01]  /*5b30*/  FADD.FTZ R4, R190, R4 ;  /* 0x00000004be047221 */ /* 0x004fe20000010000 */
        /* <DEDUP_REMOVED lines=13> */
[----:B------:R0:W5:Y:S01]  /*5c10*/  MUFU.EX2 R191, R168 ;  /* 0x000000a800bf7308 */ /* 0x0001620000000800 */
[----:B---3--:R-:W-:Y:S01]  /*5c20*/  FADD.FTZ R4, R165, R4 ;  /* 0x00000004a5047221 */ /* 0x008fe20000010000 */
[-C--:B------:R-:W-:Y:S01]  /*5c30*/  FMUL.FTZ R150, R150, R8.reuse ;  /* 0x0000000896967220 */ /* 0x080fe20000410000 */
[----:B------:R-:W-:Y:S01]  /*5c40*/  FMUL.FTZ R151, R151, R8 ;  /* 0x0000000897977220 */ /* 0x000fe20000410000 */
[----:B------:R-:W-:-:S02]  /*5c50*/  F2FP.BF16.F32.PACK_AB R164, R157, R188 ;  /* 0x000000bc9da4723e */ /* 0x000fc400000010ff */
[----:B------:R-:W-:Y:S02]  /*5c60*/  F2FP.BF16.F32.PACK_AB R166, R161, R189 ;  /* 0x000000bda1a6723e */ /* 0x000fe400000010ff */
[----:B------:R-:W3:Y:S01]  /*5c70*/  MUFU.EX2 R11, R11 ;  /* 0x0000000b000b7308 */ /* 0x000ee20000000800 */
[----:B--2---:R-:W-:Y:S01]  /*5c80*/  FADD.FTZ R8, R10, R5 ;  /* 0x000000050a087221 */ /* 0x004fe20000010000 */
[----:B------:R-:W-:Y:S02]  /*5c90*/  F2FP.BF16.F32.PACK_AB R153, R155, R176 ;  /* 0x000000b09b99723e */ /* 0x000fe400000010ff */
[----:B0-----:R-:W-:Y:S02]  /*5ca0*/  F2FP.BF16.F32.PACK_AB R168, R165, R190 ;  /* 0x000000bea5a8723e */ /* 0x001fe400000010ff */
[----:B------:R-:W-:Y:S02]  /*5cb0*/  F2FP.BF16.F32.PACK_AB R155, R159, R187 ;  /* 0x000000bb9f9b723e */ /* 0x000fe400000010ff */
[----:B------:R-:W0:Y:S01]  /*5cc0*/  MUFU.EX2 R169, R169 ;  /* 0x000000a900a97308 */ /* 0x000e220000000800 */
[----:B-----5:R-:W-:Y:S01]  /*5cd0*/  FADD.FTZ R4, R191, R4 ;  /* 0x00000004bf047221 */ /* 0x020fe20000010000 */
[----:B------:R-:W-:-:S02]  /*5ce0*/  F2FP.BF16.F32.PACK_AB R157, R163, R192 ;  /* 0x000000c0a39d723e */ /* 0x000fc400000010ff */
[----:B------:R-:W-:Y:S02]  /*5cf0*/  F2FP.BF16.F32.PACK_AB R161, R13, R171 ;  /* 0x000000ab0da1723e */ /* 0x000fe400000010ff */
[----:B------:R-:W-:Y:S02]  /*5d00*/  F2FP.BF16.F32.PACK_AB R159, R194, R193 ;  /* 0x000000c1c29f723e */ /* 0x000fe400000010ff */
[----:B----4-:R-:W2:Y:S01]  /*5d10*/  MUFU.EX2 R15, R174 ;  /* 0x000000ae000f7308 */ /* 0x010ea20000000800 */
[----:B---3--:R-:W-:Y:S01]  /*5d20*/  FADD.FTZ R8, R11, R8 ;  /* 0x000000080b087221 */ /* 0x008fe20000010000 */
[----:B------:R-:W-:-:S06]  /*5d30*/  F2FP.BF16.F32.PACK_AB R163, R10, R14 ;  /* 0x0000000e0aa3723e */ /* 0x000fcc00000010ff */
[----:B------:R-:W3:Y:S01]  /*5d40*/  MUFU.EX2 R167, R175 ;  /* 0x000000af00a77308 */ /* 0x000ee20000000800 */
[C---:B0-----:R-:W-:Y:S01]  /*5d50*/  FADD.FTZ R4, R169.reuse, R4 ;  /* 0x00000004a9047221 */ /* 0x041fe20000010000 */
[----:B------:R-:W-:-:S06]  /*5d60*/  F2FP.BF16.F32.PACK_AB R170, R169, R191 ;  /* 0x000000bfa9aa723e */ /* 0x000fcc00000010ff */
[----:B------:R-:W0:Y:S01]  /*5d70*/  MUFU.EX2 R172, R172 ;  /* 0x000000ac00ac7308 */ /* 0x000e220000000800 */
[C---:B--2---:R-:W-:Y:S01]  /*5d80*/  FADD.FTZ R8, R15.reuse, R8 ;  /* 0x000000080f087221 */ /* 0x044fe20000010000 */
[----:B------:R-:W-:-:S06]  /*5d90*/  F2FP.BF16.F32.PACK_AB R165, R15, R11 ;  /* 0x0000000b0fa5723e */ /* 0x000fcc00000010ff */
        /* <DEDUP_REMOVED lines=9> */
[----:B------:R-:W-:-:S06]  /*5e30*/  F2FP.BF16.F32.PACK_AB R172, R173, R172 ;  /* 0x000000acadac723e */ /* 0x000fcc00000010ff */
[----:B------:R-:W3:Y:S01]  /*5e40*/  MUFU.EX2 R182, R182 ;  /* 0x000000b600b67308 */ /* 0x000ee20000000800 */
[----:B0-----:R-:W-:-:S07]  /*5e50*/  FADD.FTZ R8, R179, R8 ;  /* 0x00000008b3087221 */ /* 0x001fce0000010000 */
[----:B------:R-:W0:Y:S01]  /*5e60*/  MUFU.EX2 R183, R183 ;  /* 0x000000b700b77308 */ /* 0x000e220000000800 */
[C---:B--2---:R-:W-:Y:S01]  /*5e70*/  FADD.FTZ R5, R169.reuse, R8 ;  /* 0x00000008a9057221 */ /* 0x044fe20000010000 */
[----:B------:R-:W-:-:S06]  /*5e80*/  F2FP.BF16.F32.PACK_AB R169, R169, R179 ;  /* 0x000000b3a9a9723e */ /* 0x000fcc00000010ff */
[----:B------:R-:W2:Y:S01]  /*5e90*/  MUFU.EX2 R173, R184 ;  /* 0x000000b800ad7308 */ /* 0x000ea20000000800 */
[----:B---3--:R-:W-:-:S07]  /*5ea0*/  FADD.FTZ R20, R182, R5 ;  /* 0x00000005b6147221 */ /* 0x008fce0000010000 */
[----:B------:R-:W3:Y:S01]  /*5eb0*/  MUFU.EX2 R185, R185 ;  /* 0x000000b900b97308 */ /* 0x000ee20000000800 */
[C---:B0-----:R-:W-:Y:S01]  /*5ec0*/  FADD.FTZ R20, R183.reuse, R20 ;  /* 0x00000014b7147221 */ /* 0x041fe20000010000 */
[----:B------:R-:W-:-:S06]  /*5ed0*/  F2FP.BF16.F32.PACK_AB R171, R183, R182 ;  /* 0x000000b6b7ab723e */ /* 0x000fcc00000010ff */
        /* <DEDUP_REMOVED lines=8> */
[----:B--2---:R-:W-:Y:S01]  /*5f60*/  FADD.FTZ R5, R175, R20 ;  /* 0x00000014af057221 */ /* 0x004fe20000010000 */
[C---:B---3--:R-:W-:Y:S01]  /*5f70*/  FADD.FTZ R4, R180.reuse, R21 ;  /* 0x00000015b4047221 */ /* 0x048fe20000010000 */
[----:B------:R-:W-:Y:S02]  /*5f80*/  F2FP.BF16.F32.PACK_AB R174, R180, R177 ;  /* 0x000000b1b4ae723e */ /* 0x000fe400000010ff */
[C---:B0-----:R-:W-:Y:S01]  /*5f90*/  FADD.FTZ R5, R8.reuse, R5 ;  /* 0x0000000508057221 */ /* 0x041fe20000010000 */
[----:B------:R-:W-:Y:S01]  /*5fa0*/  F2FP.BF16.F32.PACK_AB R175, R8, R175 ;  /* 0x000000af08af723e */ /* 0x000fe200000010ff */
[----:B-1----:R-:W-:Y:S06]  /*5fb0*/  @!P0 BRA `(.L_x_9407) ;  /* 0x0000000000048947 */ /* 0x002fec0003800000 */
[----:B------:R-:W-:Y:S01]  /*5fc0*/  BPT.TRAP 0x1 ;  /* 0x000000040000795c */ /* 0x000fe20000300000 */
.L_x_9407:
[----:B------:R0:W1:Y:S01]  /*5fd0*/  SYNCS.PHASECHK.TRANS64.TRYWAIT P2, [UR25+0x22850], R6 ;  /* 0x02285006ff0075a7 */ /* 0x0000620008040159 */
[----:B------:R-:W-:Y:S05]  /*5fe0*/  @!P0 BRA `(.L_x_9408) ;  /* 0x0000000000048947 */ /* 0x000fea0003800000 */
[----:B------:R-:W-:Y:S01]  /*5ff0*/  BPT.TRAP 0x1 ;  /* 0x000000040000795c */ /* 0x000fe20000300000 */
.L_x_9408:
[----:B-1----:R-:W-:Y:S05]  /*6000*/  @P2 BRA `(.L_x_9409) ;  /* 0x0000000000082947 */ /* 0x002fea0003800000 */
[----:B------:R-:W1:Y:S02]  /*6010*/  SYNCS.PHASECHK.TRANS64.TRYWAIT P2, [UR25+0x22850], R6 ;  /* 0x02285006ff0075a7 */ /* 0x000e640008040159 */
[----:B-1----:R-:W-:Y:S05]  /*6020*/  @!P2 BRA `(.L_x_9410) ;  /* 0x000000b800c8a947 */ /* 0x002fea0003800000 */
.L_x_9409:
[----:B------:R-:W2:Y:S01]  /*6030*/  S2R R7, SR_TID.X ;  /* 0x0000000000077919 */ /* 0x000ea20000002100 */
[----:B------:R-:W-:Y:S01]  /*6040*/  UIMAD UR11, UR37, 0xc00, UR21 ;  /* 0x00000c00250b78a4 */ /* 0x000fe2000f8e0215 */
[----:B------:R-:W-:Y:S01]  /*6050*/  PLOP3.LUT P2, PT, PT, PT, UP0, 0x80, 0x0 ;  /* 0x000000000000781c */ /* 0x000fe20003f4f008 */
[----:B------:R-:W-:Y:S01]  /*6060*/  UMOV UR7, 0x40000040 ;  /* 0x4000004000077882 */ /* 0x000fe20000000000 */
[----:B-1----:R-:W-:Y:S02]  /*6070*/  @!P1 VIADD R9, R9, 0x22860 ;  /* 0x0002286009099836 */ /* 0x002fe40000000000 */
[----:B------:R-:W-:Y:S02]  /*6080*/  IMAD.MOV.U32 R8, RZ, RZ, R0 ;  /* 0x000000ffff087224 */ /* 0x000fe400078e0000 */
[----:B------:R-:W-:Y:S01]  /*6090*/  UMOV UR6, UR11 ;  /* 0x0000000b00067c82 */ /* 0x000fe20008000000 */
[----:B------:R-:W-:Y:S02]  /*60a0*/  @!P1 PRMT R9, RZ, 0x654, R9 ;  /* 0x00000654ff099816 */ /* 0x000fe40000000009 */
[----:B--2---:R-:W-:-:S05]  /*60b0*/  SHF.R.U32.HI R7, RZ, 0x7, R7 ;  /* 0x00000007ff077819 */ /* 0x004fca0000011607 */
[----:B0-----:R-:W-:Y:S02]  /*60c0*/  VIADD R6, R7, 0x8 ;  /* 0x0000000807067836 */ /* 0x001fe40000000000 */
[----:B------:R-:W-:-:S03]  /*60d0*/  IMAD.MOV.U32 R7, RZ, RZ, R3 ;  /* 0x000000ffff077224 */ /* 0x000fc600078e0003 */
[----:B------:R3:W-:Y:S06]  /*60e0*/  BAR.SYNC.DEFER_BLOCKING R6, 0x100 ;  /* 0x000400060000751d */ /* 0x0007ec0000010000 */
[----:B------:R-:W-:-:S06]  /*60f0*/  WARPGROUP.ARRIVE ;  /* 0x00000000000079c5 */ /* 0x000fcc0000000000 */
        /* <DEDUP_REMOVED lines=32> */
[----:B------:R3:W-:Y:S01]  /*6300*/  @!P1 SYNCS.ARRIVE.TRANS64.RED.A1T0 RZ, [R9+URZ], RZ ;  /* 0x000000ff09ff99a7 */ /* 0x0007e2000810043f */
[----:B------:R-:W-:Y:S05]  /*6310*/  @P2 BRA `(.L_x_9411) ;  /* 0xffffffdc00382947 */ /* 0x000fea000383ffff */
.L_x_9402:
[----:B------:R-:W4:Y:S01]  /*6320*/  SHFL.BFLY PT, R7, R4, 0x2, 0x1f ;  /* 0x0c401f0004077f89 */ /* 0x000f2200000e0000 */
[----:B------:R-:W-:Y:S01]  /*6330*/  UIADD3 UR37, UR37, 0x1, URZ ;  /* 0x0000000125257890 */ /* 0x000fe2000fffe03f */
[----:B------:R0:W-:Y:S06]  /*6340*/  BAR.ARV R12, 0x100 ;  /* 0x0004000c0000751d */ /* 0x0001ec0000002000 */
[----:B------:R-:W-:Y:S02]  /*6350*/  UISETP.NE.AND UP0, UPT, UR37, 0x2, UPT ;  /* 0x000000022500788c */ /* 0x000fe4000bf05270 */
[----:B------:R-:W-:Y:S06]  /*6360*/  BAR.ARV 0x8, 0x180 ;  /* 0x0206000000007b1d */ /* 0x000fec0000002000 */
[----:B------:R-:W-:Y:S01]  /*6370*/  USEL UR4, URZ, 0x1, UP0 ;  /* 0x000000013f047887 */ /* 0x000fe20008000000 */
[----:B------:R-:W-:Y:S01]  /*6380*/  PLOP3.LUT P0, PT, PT, PT, PT, 0x8, 0x0 ;  /* 0x000000000000781c */ /* 0x000fe20003f0e170 */
[----:B012---:R-:W0:Y:S01]  /*6390*/  SHFL.BFLY PT, R8, R5, 0x2, 0x1f ;  /* 0x0c401f0005087f89 */ /* 0x007e2200000e0000 */
[----:B------:R-:W-:-:S02]  /*63a0*/  UIADD3 UR48, UR48, 0x1, URZ ;  /* 0x0000000130307890 */ /* 0x000fc4000fffe03f */
[----:B------:R-:W-:Y:S01]  /*63b0*/  USEL UR37, UR37, URZ, UP0 ;  /* 0x0000003f25257287 */ /* 0x000fe20008000000 */
[----:B----4-:R-:W-:Y:S01]  /*63c0*/  FADD.FTZ R7, R7, R4 ;  /* 0x0000000407077221 */ /* 0x010fe20000010000 */
[----:B------:R-:W-:Y:S01]  /*63d0*/  IMAD.MOV.U32 R4, RZ, RZ, RZ ;  /* 0x000000ffff047224 */ /* 0x000fe200078e00ff */
[----:B------:R-:W-:-:S03]  /*63e0*/  ULOP3.LUT UR47, UR47, UR4, URZ, 0x3c, !UPT ;  /* 0x000000042f2f7292 */ /* 0x000fc6000f8e3c3f */
[----:B---3--:R-:W1:Y:S01]  /*63f0*/  SHFL.BFLY PT, R6, R7, 0x1, 0x1f ;  /* 0x0c201f0007067f89 */ /* 0x008e6200000e0000 */
[----:B0-----:R-:W-:-:S05]  /*6400*/  FADD.FTZ R8, R8, R5 ;  /* 0x0000000508087221 */ /* 0x001fca0000010000 */
[----:B------:R-:W0:Y:S01]  /*6410*/  SHFL.BFLY PT, R9, R8, 0x1, 0x1f ;  /* 0x0c201f0008097f89 */ /* 0x000e2200000e0000 */
[----:B-1----:R-:W-:Y:S01]  /*6420*/  FADD.FTZ R10, R7, R6 ;  /* 0x00000006070a7221 */ /* 0x002fe20000010000 */
[----:B------:R-:W-:Y:S02]  /*6430*/  IMAD.MOV.U32 R6, RZ, RZ, RZ ;  /* 0x000000ffff067224 */ /* 0x000fe400078e00ff */
[----:B------:R-:W-:Y:S02]  /*6440*/  IMAD.U32 R7, RZ, RZ, UR10 ;  /* 0x0000000aff077e24 */ /* 0x000fe4000f8e00ff */
[----:B------:R-:W-:-:S13]  /*6450*/  FSETP.NE.FTZ.AND P1, PT, R10, RZ, PT ;  /* 0x000000ff0a00720b */ /* 0x000fda0003f35000 */
[----:B------:R-:W1:Y:S01]  /*6460*/  @P1 MUFU.RCP R6, R10 ;  /* 0x0000000a00061308 */ /* 0x000e620000001000 */
[----:B------:R-:W-:Y:S01]  /*6470*/  @P1 FMUL.FTZ R7, R7, 0.69314718246459960938 ;  /* 0x3f31721807071820 */ /* 0x000fe20000410000 */
[----:B0-----:R-:W-:Y:S01]  /*6480*/  FADD.FTZ R5, R8, R9 ;  /* 0x0000000908057221 */ /* 0x001fe20000010000 */
[----:B------:R-:W-:-:S04]  /*6490*/  IMAD.U32 R8, RZ, RZ, UR10 ;  /* 0x0000000aff087e24 */ /* 0x000fc8000f8e00ff */
[----:B------:R-:W-:Y:S01]  /*64a0*/  FSETP.NE.FTZ.AND P2, PT, R5, RZ, PT ;  /* 0x000000ff0500720b */ /* 0x000fe20003f55000 */
[----:B------:R-:W0:Y:S01]  /*64b0*/  @P1 MUFU.LG2 R9, R10 ;  /* 0x0000000a00091308 */ /* 0x000e220000000c00 */
[-C--:B-1----:R-:W-:Y:S01]  /*64c0*/  FMUL.FTZ R24, R24, R6.reuse ;  /* 0x0000000618187220 */ /* 0x082fe20000410000 */
[-C--:B------:R-:W-:Y:S01]  /*64d0*/  FMUL.FTZ R25, R25, R6.reuse ;  /* 0x0000000619197220 */ /* 0x080fe20000410000 */
[----:B------:R-:W-:-:S09]  /*64e0*/  FMUL.FTZ R28, R28, R6 ;  /* 0x000000061c1c7220 */ /* 0x000fd20000410000 */
[----:B------:R-:W1:Y:S01]  /*64f0*/  @P2 MUFU.LG2 R10, R5 ;  /* 0x00000005000a2308 */ /* 0x000e620000000c00 */
[----:B------:R-:W-:Y:S01]  /*6500*/  @P2 FMUL.FTZ R8, R8, 0.69314718246459960938 ;  /* 0x3f31721808082820 */ /* 0x000fe20000410000 */
[-C--:B------:R-:W-:Y:S01]  /*6510*/  FMUL.FTZ R29, R29, R6.reuse ;  /* 0x000000061d1d7220 */ /* 0x080fe20000410000 */
[-C--:B------:R-:W-:Y:S01]  /*6520*/  FMUL.FTZ R32, R32, R6.reuse ;  /* 0x0000000620207220 */ /* 0x080fe20000410000 */
[-C--:B------:R-:W-:Y:S01]  /*6530*/  FMUL.FTZ R33, R33, R6.reuse ;  /* 0x0000000621217220 */ /* 0x080fe20000410000 */
[----:B0-----:R-:W-:Y:S01]  /*6540*/  @P1 FMUL.FTZ R9, R9, 0.69314718246459960938 ;  /* 0x3f31721809091820 */ /* 0x001fe20000410000 */
[-C--:B------:R-:W-:Y:S01]  /*6550*/  FMUL.FTZ R36, R36, R6.reuse ;  /* 0x0000000624247220 */ /* 0x080fe20000410000 */
[-C--:B------:R-:W-:Y:S01]  /*6560*/  FMUL.FTZ R37, R37, R6.reuse ;  /* 0x0000000625257220 */ /* 0x080fe20000410000 */
[----:B------:R0:W2:Y:S01]  /*6570*/  @P2 MUFU.RCP R4, R5 ;  /* 0x0000000500042308 */ /* 0x0000a20000001000 */
        /* <DEDUP_REMOVED lines=58> */
[-C--:B--2---:R-:W-:Y:S01]  /*6920*/  FMUL.FTZ R26, R26, R4.reuse ;  /* 0x000000041a1a7220 */ /* 0x084fe20000410000 */
[----:B------:R-:W-:Y:S02]  /*6930*/  IMAD.MOV.U32 R6, RZ, RZ, -0x800000 ;  /* 0xff800000ff067424 */ /* 0x000fe400078e00ff */
        /* <DEDUP_REMOVED lines=64> */
[----:B------:R-:W-:-:S07]  /*6d40*/  @P2 FFMA.FTZ R6, R8, R3, R10 ;  /* 0x0000000308062223 */ /* 0x000fce000001000a */
.L_x_9391:
        /* <DEDUP_REMOVED lines=13> */
[----:B------:R-:W-:Y:S01]  /*6e20*/  IMAD.MOV.U32 R20, RZ, RZ, 0x2 ;  /* 0x00000002ff147424 */ /* 0x000fe200078e00ff */
[----:B------:R-:W-:Y:S01]  /*6e30*/  F2FP.BF16.F32.PACK_AB R10, R29, R28 ;  /* 0x0000001c1d0a723e */ /* 0x000fe200000010ff */
[----:B------:R-:W-:Y:S01]  /*6e40*/  ULDC.64 UR14, c[0x0][0xc00] ;  /* 0x00030000000e7ab9 */ /* 0x000fe20000000a00 */
[----:B------:R-:W-:Y:S01]  /*6e50*/  F2FP.BF16.F32.PACK_AB R11, R31, R30 ;  /* 0x0000001e1f0b723e */ /* 0x000fe200000010ff */
[----:B------:R-:W-:Y:S01]  /*6e60*/  USHF.L.U64.HI UR16, UR46, 0x2, UR45 ;  /* 0x000000022e107899 */ /* 0x000fe2000801022d */
[----:B------:R-:W3:Y:S01]  /*6e70*/  LDL R179, [R1+0x34] ;  /* 0x0000340001b37983 */ /* 0x000ee20000100800 */
[----:B------:R-:W-:Y:S01]  /*6e80*/  ULDC UR20, c[0x0][0xbe8] ;  /* 0x0002fa0000147ab9 */ /* 0x000fe20000000800 */
[----:B------:R-:W-:Y:S01]  /*6e90*/  UMOV UR10, UR8 ;  /* 0x00000008000a7c82 */ /* 0x000fe20008000000 */
[----:B0-----:R-:W-:Y:S01]  /*6ea0*/  UMOV UR11, UR4 ;  /* 0x00000004000b7c82 */ /* 0x001fe20008000000 */
[----:B------:R-:W-:-:S04]  /*6eb0*/  USHF.L.U32 UR4, UR46, 0x2, URZ ;  /* 0x000000022e047899 */ /* 0x000fc8000800063f */
[----:B------:R-:W-:-:S04]  /*6ec0*/  UIADD3 UR9, UP0, UR4, UR14, URZ ;  /* 0x0000000e04097290 */ /* 0x000fc8000ff1e03f */
[----:B------:R-:W-:Y:S01]  /*6ed0*/  UIADD3.X UR12, UR16, UR15, URZ, UP0, !UPT ;  /* 0x0000000f100c7290 */ /* 0x000fe200087fe43f */
[----:B------:R-:W-:Y:S01]  /*6ee0*/  BAR.SYNC.DEFER_BLOCKING 0x1, 0x100 ;  /* 0x0044000000007b1d */ /* 0x000fe20000010000 */
[----:B--2---:R-:W-:-:S03]  /*6ef0*/  IMAD.WIDE R20, R0, R20, UR10 ;  /* 0x0000000a00147e25 */ /* 0x004fc6000f8e0214 */
[C---:B------:R-:W-:Y:S02]  /*6f00*/  IADD3 R13, P1, R20.reuse, 0x20, RZ ;  /* 0x00000020140d7810 */ /* 0x040fe40007f3e0ff */
[C---:B------:R-:W-:Y:S02]  /*6f10*/  IADD3 R15, P0, R20.reuse, 0x40, RZ ;  /* 0x00000040140f7810 */ /* 0x040fe40007f1e0ff */
[----:B------:R-:W-:Y:S02]  /*6f20*/  IADD3 R157, P6, R20, 0x4020, RZ ;  /* 0x00004020149d7810 */ /* 0x000fe40007fde0ff */
[----:B------:R-:W-:Y:S02]  /*6f30*/  LOP3.LUT R12, R13, 0x380, RZ, 0xc0, !PT ;  /* 0x000003800d0c7812 */ /* 0x000fe400078ec0ff */
[----:B------:R-:W-:Y:S02]  /*6f40*/  LOP3.LUT R14, R15, 0x380, RZ, 0xc0, !PT ;  /* 0x000003800f0e7812 */ /* 0x000fe400078ec0ff */
[----:B------:R-:W-:-:S02]  /*6f50*/  LOP3.LUT R156, R157, 0x380, RZ, 0xc0, !PT ;  /* 0x000003809d9c7812 */ /* 0x000fc400078ec0ff */
[----:B------:R-:W-:Y:S02]  /*6f60*/  LOP3.LUT R9, R20, 0x380, RZ, 0xc0, !PT ;  /* 0x0000038014097812 */ /* 0x000fe400078ec0ff */
[----:B------:R-:W-:Y:S02]  /*6f70*/  SHF.R.U64 R12, R12, 0x3, RZ ;  /* 0x000000030c0c7819 */ /* 0x000fe400000012ff */
[----:B------:R-:W-:Y:S02]  /*6f80*/  SHF.R.U64 R14, R14, 0x3, RZ ;  /* 0x000000030e0e7819 */ /* 0x000fe400000012ff */
[----:B------:R-:W-:Y:S02]  /*6f90*/  SHF.R.U64 R156, R156, 0x3, RZ ;  /* 0x000000039c9c7819 */ /* 0x000fe400000012ff */
[----:B------:R-:W-:Y:S02]  /*6fa0*/  IADD3 R159, P5, R20, 0x4040, RZ ;  /* 0x00004040149f7810 */ /* 0x000fe40007fbe0ff */
[----:B------:R-:W-:-:S02]  /*6fb0*/  SHF.R.U64 R9, R9, 0x3, RZ ;  /* 0x0000000309097819 */ /* 0x000fc400000012ff */
[----:B------:R-:W-:Y:S01]  /*6fc0*/  LOP3.LUT R12, R12, R13, RZ, 0x3c, !PT ;  /* 0x0000000d0c0c7212 */ /* 0x000fe200078e3cff */
[--C-:B------:R-:W-:Y:S01]  /*6fd0*/  IMAD.X R13, RZ, RZ, R21.reuse, P1 ;  /* 0x000000ffff0d7224 */ /* 0x100fe200008e0615 */
[----:B------:R-:W-:Y:S01]  /*6fe0*/  LOP3.LUT R14, R14, R15, RZ, 0x3c, !PT ;  /* 0x0000000f0e0e7212 */ /* 0x000fe200078e3cff */
[--C-:B------:R-:W-:Y:S01]  /*6ff0*/  IMAD.X R15, RZ, RZ, R21.reuse, P0 ;  /* 0x000000ffff0f7224 */ /* 0x100fe200000e0615 */
[----:B------:R-:W-:Y:S02]  /*7000*/  IADD3 R163, P2, R20, 0x4060, RZ ;  /* 0x0000406014a37810 */ /* 0x000fe40007f5e0ff */
[----:B------:R-:W-:Y:S01]  /*7010*/  LOP3.LUT R156, R156, R157, RZ, 0x3c, !PT ;  /* 0x0000009d9c9c7212 */ /* 0x000fe200078e3cff */
[----:B------:R-:W-:Y:S01]  /*7020*/  IMAD.X R157, RZ, RZ, R21, P6 ;  /* 0x000000ffff9d7224 */ /* 0x000fe200030e0615 */
[----:B------:R-:W-:Y:S02]  /*7030*/  IADD3 R165, P1, R20, 0x8000, RZ ;  /* 0x0000800014a57810 */ /* 0x000fe40007f3e0ff */
[----:B------:R-:W-:-:S02]  /*7040*/  LOP3.LUT R158, R159, 0x380, RZ, 0xc0, !PT ;  /* 0x000003809f9e7812 */ /* 0x000fc400078ec0ff */
[C---:B------:R-:W-:Y:S02]  /*7050*/  IADD3 R167, P0, R20.reuse, 0x8020, RZ ;  /* 0x0000802014a77810 */ /* 0x040fe40007f1e0ff */
[----:B------:R-:W-:Y:S01]  /*7060*/  LOP3.LUT R8, R9, R20, RZ, 0x3c, !PT ;  /* 0x0000001409087212 */ /* 0x000fe200078e3cff */
[----:B------:R-:W-:Y:S01]  /*7070*/  IMAD.MOV.U32 R9, RZ, RZ, R21 ;  /* 0x000000ffff097224 */ /* 0x000fe200078e0015 */
[C---:B------:R-:W-:Y:S02]  /*7080*/  IADD3 R4, P6, R20.reuse, 0xc000, RZ ;  /* 0x0000c00014047810 */ /* 0x040fe40007fde0ff */
[C---:B------:R-:W-:Y:S02]  /*7090*/  IADD3 R153, P4, R20.reuse, 0x60, RZ ;  /* 0x0000006014997810 */ /* 0x040fe40007f9e0ff */
[----:B------:R-:W-:Y:S02]  /*70a0*/  IADD3 R155, P3, R20, 0x4000, RZ ;  /* 0x00004000149b7810 */ /* 0x000fe40007f7e0ff */
[----:B------:R-:W-:-:S02]  /*70b0*/  LOP3.LUT R162, R163, 0x380, RZ, 0xc0, !PT ;  /* 0x00000380a3a27812 */ /* 0x000fc400078ec0ff */
[----:B------:R-:W-:Y:S02]  /*70c0*/  LOP3.LUT R164, R165, 0x380, RZ, 0xc0, !PT ;  /* 0x00000380a5a47812 */ /* 0x000fe400078ec0ff */
[----:B------:R-:W-:Y:S02]  /*70d0*/  SHF.R.U64 R158, R158, 0x3, RZ ;  /* 0x000000039e9e7819 */ /* 0x000fe400000012ff */
[----:B------:R-:W-:Y:S02]  /*70e0*/  LOP3.LUT R166, R167, 0x380, RZ, 0xc0, !PT ;  /* 0x00000380a7a67812 */ /* 0x000fe400078ec0ff */
[----:B------:R-:W-:Y:S02]  /*70f0*/  LOP3.LUT R3, R4, 0x380, RZ, 0xc0, !PT ;  /* 0x0000038004037812 */ /* 0x000fe400078ec0ff */
[----:B------:R-:W-:Y:S02]  /*7100*/  LOP3.LUT R152, R153, 0x380, RZ, 0xc0, !PT ;  /* 0x0000038099987812 */ /* 0x000fe400078ec0ff */
[----:B------:R-:W-:-:S02]  /*7110*/  LOP3.LUT R154, R155, 0x380, RZ, 0xc0, !PT ;  /* 0x000003809b9a7812 */ /* 0x000fc400078ec0ff */
[----:B------:R-:W-:Y:S02]  /*7120*/  SHF.R.U64 R162, R162, 0x3, RZ ;  /* 0x00000003a2a27819 */ /* 0x000fe400000012ff */
[----:B------:R-:W-:Y:S02]  /*7130*/  MOV R0, R8 ;  /* 0x0000000800007202 */ /* 0x000fe40000000f00 */
[----:B------:R-:W-:Y:S02]  /*7140*/  SHF.R.U64 R164, R164, 0x3, RZ ;  /* 0x00000003a4a47819 */ /* 0x000fe400000012ff */
[----:B------:R-:W-:Y:S02]  /*7150*/  F2FP.BF16.F32.PACK_AB R8, R25, R24 ;  /* 0x000000181908723e */ /* 0x000fe400000010ff */
[----:B------:R-:W-:Y:S02]  /*7160*/  F2FP.BF16.F32.PACK_AB R9, R27, R26 ;  /* 0x0000001a1b09723e */ /* 0x000fe400000010ff */
[----:B------:R-:W-:Y:S01]  /*7170*/  LOP3.LUT R158, R158, R159, RZ, 0x3c, !PT ;  /* 0x0000009f9e9e7212 */ /* 0x000fe200078e3cff */
[----:B------:R-:W-:Y:S01]  /*7180*/  IMAD.X R159, RZ, RZ, R21, P5 ;  /* 0x000000ffff9f7224 */ /* 0x000fe200028e0615 */
[----:B------:R-:W-:-:S02]  /*7190*/  SHF.R.U64 R166, R166, 0x3, RZ ;  /* 0x00000003a6a67819 */ /* 0x000fc400000012ff */
[----:B------:R-:W-:Y:S02]  /*71a0*/  SHF.R.U64 R3, R3, 0x3, RZ ;  /* 0x0000000303037819 */ /* 0x000fe400000012ff */
[----:B------:R-:W-:Y:S02]  /*71b0*/  SHF.R.U64 R152, R152, 0x3, RZ ;  /* 0x0000000398987819 */ /* 0x000fe400000012ff */
[----:B------:R-:W-:Y:S02]  /*71c0*/  SHF.R.U64 R154, R154, 0x3, RZ ;  /* 0x000000039a9a7819 */ /* 0x000fe400000012ff */
[----:B------:R-:W-:Y:S01]  /*71d0*/  LOP3.LUT R162, R162, R163, RZ, 0x3c, !PT ;  /* 0x000000a3a2a27212 */ /* 0x000fe200078e3cff */
[--C-:B------:R-:W-:Y:S01]  /*71e0*/  IMAD.X R163, RZ, RZ, R21.reuse, P2 ;  /* 0x000000ffffa37224 */ /* 0x100fe200010e0615 */
[----:B------:R-:W-:Y:S01]  /*71f0*/  IADD3 R7, P5, R20, 0xc020, RZ ;  /* 0x0000c02014077810 */ /* 0x000fe20007fbe0ff */
[----:B------:R0:W-:Y:S01]  /*7200*/  STSM.16.M88.4 [R0], R8 ;  /* 0x0000000800007844 */ /* 0x0001e20000000200 */
[----:B------:R-:W-:Y:S01]  /*7210*/  LOP3.LUT R164, R164, R165, RZ, 0x3c, !PT ;  /* 0x000000a5a4a47212 */ /* 0x000fe200078e3cff */
[----:B------:R-:W-:Y:S01]  /*7220*/  IMAD.X R165, RZ, RZ, R21, P1 ;  /* 0x000000ffffa57224 */ /* 0x000fe200008e0615 */
[----:B------:R-:W-:-:S02]  /*7230*/  LOP3.LUT R166, R166, R167, RZ, 0x3c, !PT ;  /* 0x000000a7a6a67212 */ /* 0x000fc400078e3cff */
[C---:B------:R-:W-:Y:S02]  /*7240*/  IADD3 R161, P2, R20.reuse, 0xc040, RZ ;  /* 0x0000c04014a17810 */ /* 0x040fe40007f5e0ff */
[----:B------:R-:W-:Y:S02]  /*7250*/  IADD3 R167, P1, R20, 0xc060, RZ ;  /* 0x0000c06014a77810 */ /* 0x000fe40007f3e0ff */
[----:B------:R-:W-:Y:S01]  /*7260*/  LOP3.LUT R152, R152, R153, RZ, 0x3c, !PT ;  /* 0x0000009998987212 */ /* 0x000fe200078e3cff */
[--C-:B------:R-:W-:Y:S01]  /*7270*/  IMAD.X R153, RZ, RZ, R21.reuse, P4 ;  /* 0x000000ffff997224 */ /* 0x100fe200020e0615 */
[----:B------:R-:W-:Y:S01]  /*7280*/  LOP3.LUT R154, R154, R155, RZ, 0x3c, !PT ;  /* 0x0000009b9a9a7212 */ /* 0x000fe200078e3cff */
[----:B------:R-:W-:Y:S01]  /*7290*/  IMAD.X R155, RZ, RZ, R21, P3 ;  /* 0x000000ffff9b7224 */ /* 0x000fe200018e0615 */
[----:B------:R-:W-:Y:S02]  /*72a0*/  IADD3 R169, P4, R20, 0x8040, RZ ;  /* 0x0000804014a97810 */ /* 0x000fe40007f9e0ff */
[----:B0-----:R-:W-:-:S02]  /*72b0*/  LOP3.LUT R8, R3, R4, RZ, 0x3c, !PT ;  /* 0x0000000403087212 */ /* 0x001fc400078e3cff */
[----:B------:R-:W-:Y:S02]  /*72c0*/  LOP3.LUT R3, R7, 0x380, RZ, 0xc0, !PT ;  /* 0x0000038007037812 */ /* 0x000fe400078ec0ff */
[----:B------:R-:W-:Y:S02]  /*72d0*/  IADD3 R171, P3, R20, 0x8060, RZ ;  /* 0x0000806014ab7810 */ /* 0x000fe40007f7e0ff */
[----:B------:R-:W-:Y:S02]  /*72e0*/  LOP3.LUT R160, R161, 0x380, RZ, 0xc0, !PT ;  /* 0x00000380a1a07812 */ /* 0x000fe400078ec0ff */
[----:B------:R-:W-:Y:S02]  /*72f0*/  LOP3.LUT R20, R167, 0x380, RZ, 0xc0, !PT ;  /* 0x00000380a7147812 */ /* 0x000fe400078ec0ff */
[----:B------:R-:W-:Y:S01]  /*7300*/  SHF.R.U64 R10, R3, 0x3, RZ ;  /* 0x00000003030a7819 */ /* 0x000fe200000012ff */
[--C-:B------:R-:W-:Y:S01]  /*7310*/  IMAD.X R9, RZ, RZ, R21.reuse, P6 ;  /* 0x000000ffff097224 */ /* 0x100fe200030e0615 */
[----:B------:R-:W-:Y:S01]  /*7320*/  SHF.R.U64 R160, R160, 0x3, RZ ;  /* 0x00000003a0a07819 */ /* 0x000fe200000012ff */
[----:B------:R-:W-:Y:S01]  /*7330*/  IMAD.X R11, RZ, RZ, R21, P5 ;  /* 0x000000ffff0b7224 */ /* 0x000fe200028e0615 */
[----:B------:R-:W-:-:S02]  /*7340*/  LOP3.LUT R168, R169, 0x380, RZ, 0xc0, !PT ;  /* 0x00000380a9a87812 */ /* 0x000fc400078ec0ff */
[----:B------:R-:W-:Y:S02]  /*7350*/  SHF.R.U64 R20, R20, 0x3, RZ ;  /* 0x0000000314147819 */ /* 0x000fe400000012ff */
[----:B------:R-:W-:Y:S02]  /*7360*/  MOV R173, R156 ;  /* 0x0000009c00ad7202 */ /* 0x000fe40000000f00 */
[----:B------:R-:W-:Y:S02]  /*7370*/  MOV R174, R158 ;  /* 0x0000009e00ae7202 */ /* 0x000fe40000000f00 */
[----:B------:R-:W-:Y:S02]  /*7380*/  LOP3.LUT R10, R10, R7, RZ, 0x3c, !PT ;  /* 0x000000070a0a7212 */ /* 0x000fe400078e3cff */
[----:B------:R-:W-:Y:S02]  /*7390*/  MOV R12, R12 ;  /* 0x0000000c000c7202 */ /* 0x000fe40000000f00 */
[----:B------:R-:W-:-:S02]  /*73a0*/  F2FP.BF16.F32.PACK_AB R156, R33, R32 ;  /* 0x00000020219c723e */ /* 0x000fc400000010ff */
[----:B------:R-:W-:Y:S02]  /*73b0*/  F2FP.BF16.F32.PACK_AB R157, R35, R34 ;  /* 0x00000022239d723e */ /* 0x000fe400000010ff */
[----:B------:R-:W-:Y:S02]  /*73c0*/  F2FP.BF16.F32.PACK_AB R158, R37, R36 ;  /* 0x00000024259e723e */ /* 0x000fe400000010ff */
[----:B------:R-:W-:Y:S02]  /*73d0*/  F2FP.BF16.F32.PACK_AB R159, R39, R38 ;  /* 0x00000026279f723e */ /* 0x000fe400000010ff */
[----:B------:R-:W-:Y:S02]  /*73e0*/  LOP3.LUT R170, R171, 0x380, RZ, 0xc0, !PT ;  /* 0x00000380abaa7812 */ /* 0x000fe400078ec0ff */
[----:B------:R-:W-:Y:S01]  /*73f0*/  LOP3.LUT R160, R160, R161, RZ, 0x3c, !PT ;  /* 0x000000a1a0a07212 */ /* 0x000fe200078e3cff */
[----:B------:R-:W-:Y:S01]  /*7400*/  IMAD.X R161, RZ, RZ, R21, P2 ;  /* 0x000000ffffa17224 */ /* 0x000fe200010e0615 */
[----:B------:R-:W-:-:S02]  /*7410*/  SHF.R.U64 R168, R168, 0x3, RZ ;  /* 0x00000003a8a87819 */ /* 0x000fc400000012ff */
[----:B------:R-:W-:Y:S01]  /*7420*/  LOP3.LUT R20, R20, R167, RZ, 0x3c, !PT ;  /* 0x000000a714147212 */ /* 0x000fe200078e3cff */
[----:B------:R-:W-:Y:S01]  /*7430*/  IMAD.X R167, RZ, RZ, R21, P0 ;  /* 0x000000ffffa77224 */ /* 0x000fe200000e0615 */
[----:B------:R-:W-:Y:S01]  /*7440*/  MOV R0, R8 ;  /* 0x0000000800007202 */ /* 0x000fe20000000f00 */
[----:B------:R0:W-:Y:S01]  /*7450*/  STSM.16.M88.4 [R12], R156 ;  /* 0x0000009c0c007844 */ /* 0x0001e20000000200 */
[----:B------:R-:W-:Y:S02]  /*7460*/  MOV R3, R10 ;  /* 0x0000000a00037202 */ /* 0x000fe40000000f00 */
[----:B------:R-:W-:Y:S02]  /*7470*/  SHF.R.U64 R170, R170, 0x3, RZ ;  /* 0x00000003aaaa7819 */ /* 0x000fe400000012ff */
[----:B------:R-:W-:Y:S02]  /*7480*/  MOV R176, R14 ;  /* 0x0000000e00b07202 */ /* 0x000fe40000000f00 */
[----:B------:R-:W-:-:S02]  /*7490*/  F2FP.BF16.F32.PACK_AB R8, R41, R40 ;  /* 0x000000282908723e */ /* 0x000fc400000010ff */
[----:B------:R-:W-:Y:S02]  /*74a0*/  F2FP.BF16.F32.PACK_AB R9, R43, R42 ;  /* 0x0000002a2b09723e */ /* 0x000fe400000010ff */
[----:B------:R-:W-:Y:S02]  /*74b0*/  F2FP.BF16.F32.PACK_AB R10, R45, R44 ;  /* 0x0000002c2d0a723e */ /* 0x000fe400000010ff */
[----:B------:R-:W-:Y:S02]  /*74c0*/  F2FP.BF16.F32.PACK_AB R11, R47, R46 ;  /* 0x0000002e2f0b723e */ /* 0x000fe400000010ff */
[----:B------:R-:W-:Y:S02]  /*74d0*/  MOV R177, R152 ;  /* 0x0000009800b17202 */ /* 0x000fe40000000f00 */
[----:B------:R-:W-:Y:S02]  /*74e0*/  MOV R178, R154 ;  /* 0x0000009a00b27202 */ /* 0x000fe40000000f00 */
[----:B0-----:R-:W-:-:S02]  /*74f0*/  F2FP.BF16.F32.PACK_AB R12, R49, R48 ;  /* 0x00000030310c723e */ /* 0x001fc400000010ff */
[----:B------:R-:W-:Y:S02]  /*7500*/  F2FP.BF16.F32.PACK_AB R13, R51, R50 ;  /* 0x00000032330d723e */ /* 0x000fe400000010ff */
[----:B------:R-:W-:Y:S02]  /*7510*/  F2FP.BF16.F32.PACK_AB R14, R53, R52 ;  /* 0x00000034350e723e */ /* 0x000fe400000010ff */
[----:B------:R-:W-:Y:S02]  /*7520*/  F2FP.BF16.F32.PACK_AB R15, R55, R54 ;  /* 0x00000036370f723e */ /* 0x000fe400000010ff */
[----:B------:R-:W-:Y:S01]  /*7530*/  LOP3.LUT R168, R168, R169, RZ, 0x3c, !PT ;  /* 0x000000a9a8a87212 */ /* 0x000fe200078e3cff */
[----:B------:R-:W-:Y:S01]  /*7540*/  IMAD.X R169, RZ, RZ, R21, P4 ;  /* 0x000000ffffa97224 */ /* 0x000fe200020e0615 */
[----:B------:R-:W-:Y:S02]  /*7550*/  F2FP.BF16.F32.PACK_AB R152, R57, R56 ;  /* 0x000000383998723e */ /* 0x000fe400000010ff */
[----:B------:R-:W-:-:S02]  /*7560*/  F2FP.BF16.F32.PACK_AB R153, R59, R58 ;  /* 0x0000003a3b99723e */ /* 0x000fc400000010ff */
[----:B------:R-:W-:Y:S02]  /*7570*/  F2FP.BF16.F32.PACK_AB R154, R61, R60 ;  /* 0x0000003c3d9a723e */ /* 0x000fe400000010ff */
[----:B------:R-:W-:Y:S02]  /*7580*/  F2FP.BF16.F32.PACK_AB R155, R63, R62 ;  /* 0x0000003e3f9b723e */ /* 0x000fe400000010ff */
[----:B------:R-:W-:Y:S02]  /*7590*/  MOV R175, R162 ;  /* 0x000000a200af7202 */ /* 0x000fe40000000f00 */
[----:B------:R-:W-:Y:S02]  /*75a0*/  MOV R4, R160 ;  /* 0x000000a000047202 */ /* 0x000fe40000000f00 */
[----:B------:R-:W-:Y:S02]  /*75b0*/  F2FP.BF16.F32.PACK_AB R156, R65, R64 ;  /* 0x00000040419c723e */ /* 0x000fe400000010ff */
[----:B------:R-:W-:-:S02]  /*75c0*/  F2FP.BF16.F32.PACK_AB R157, R67, R66 ;  /* 0x00000042439d723e */ /* 0x000fc400000010ff */
[----:B------:R-:W-:Y:S02]  /*75d0*/  F2FP.BF16.F32.PACK_AB R158, R69, R68 ;  /* 0x00000044459e723e */ /* 0x000fe400000010ff */
[----:B------:R-:W-:Y:S01]  /*75e0*/  F2FP.BF16.F32.PACK_AB R159, R71, R70 ;  /* 0x00000046479f723e */ /* 0x000fe200000010ff */
[----:B------:R0:W-:Y:S01]  /*75f0*/  STSM.16.M88.4 [R176], R8 ;  /* 0x00000008b0007844 */ /* 0x0001e20000000200 */
[----:B------:R-:W-:Y:S01]  /*7600*/  LOP3.LUT R170, R170, R171, RZ, 0x3c, !PT ;  /* 0x000000abaaaa7212 */ /* 0x000fe200078e3cff */
[----:B------:R-:W-:Y:S01]  /*7610*/  IMAD.X R171, RZ, RZ, R21, P3 ;  /* 0x000000ffffab7224 */ /* 0x000fe200018e0615 */
[----:B------:R-:W-:Y:S02]  /*7620*/  MOV R7, R164 ;  /* 0x000000a400077202 */ /* 0x000fe40000000f00 */
[----:B------:R-:W-:Y:S02]  /*7630*/  MOV R172, R166 ;  /* 0x000000a600ac7202 */ /* 0x000fe40000000f00 */
[----:B------:R-:W-:-:S02]  /*7640*/  F2FP.BF16.F32.PACK_AB R160, R73, R72 ;  /* 0x0000004849a0723e */ /* 0x000fc400000010ff */
[----:B------:R-:W-:Y:S02]  /*7650*/  F2FP.BF16.F32.PACK_AB R161, R75, R74 ;  /* 0x0000004a4ba1723e */ /* 0x000fe400000010ff */
[----:B------:R-:W-:Y:S02]  /*7660*/  F2FP.BF16.F32.PACK_AB R162, R77, R76 ;  /* 0x0000004c4da2723e */ /* 0x000fe400000010ff */
[----:B------:R-:W-:Y:S01]  /*7670*/  F2FP.BF16.F32.PACK_AB R163, R79, R78 ;  /* 0x0000004e4fa3723e */ /* 0x000fe200000010ff */
[----:B------:R1:W-:Y:S01]  /*7680*/  STSM.16.M88.4 [R177], R12 ;  /* 0x0000000cb1007844 */ /* 0x0003e20000000200 */
[----:B------:R-:W-:Y:S02]  /*7690*/  F2FP.BF16.F32.PACK_AB R164, R81, R80 ;  /* 0x0000005051a4723e */ /* 0x000fe400000010ff */
[----:B------:R-:W-:Y:S02]  /*76a0*/  F2FP.BF16.F32.PACK_AB R165, R83, R82 ;  /* 0x0000005253a5723e */ /* 0x000fe400000010ff */
[----:B------:R-:W-:-:S02]  /*76b0*/  F2FP.BF16.F32.PACK_AB R166, R85, R84 ;  /* 0x0000005455a6723e */ /* 0x000fc400000010ff */
[----:B------:R-:W-:Y:S01]  /*76c0*/  F2FP.BF16.F32.PACK_AB R167, R87, R86 ;  /* 0x0000005657a7723e */ /* 0x000fe200000010ff */
[----:B------:R2:W-:Y:S01]  /*76d0*/  STSM.16.M88.4 [R178], R152 ;  /* 0x00000098b2007844 */ /* 0x0005e20000000200 */
[----:B0-----:R-:W-:Y:S02]  /*76e0*/  F2FP.BF16.F32.PACK_AB R8, R89, R88 ;  /* 0x000000585908723e */ /* 0x001fe400000010ff */
[----:B------:R-:W-:Y:S02]  /*76f0*/  F2FP.BF16.F32.PACK_AB R9, R91, R90 ;  /* 0x0000005a5b09723e */ /* 0x000fe400000010ff */
[----:B------:R-:W-:Y:S02]  /*7700*/  F2FP.BF16.F32.PACK_AB R10, R93, R92 ;  /* 0x0000005c5d0a723e */ /* 0x000fe400000010ff */
[----:B------:R-:W-:Y:S01]  /*7710*/  F2FP.BF16.F32.PACK_AB R11, R95, R94 ;  /* 0x0000005e5f0b723e */ /* 0x000fe200000010ff */
[----:B------:R0:W-:Y:S01]  /*7720*/  STSM.16.M88.4 [R173], R156 ;  /* 0x0000009cad007844 */ /* 0x0001e20000000200 */
[----:B-1----:R-:W-:-:S02]  /*7730*/  F2FP.BF16.F32.PACK_AB R12, R97, R96 ;  /* 0x00000060610c723e */ /* 0x002fc400000010ff */
[----:B------:R-:W-:Y:S02]  /*7740*/  F2FP.BF16.F32.PACK_AB R13, R99, R98 ;  /* 0x00000062630d723e */ /* 0x000fe400000010ff */
[----:B------:R-:W-:Y:S02]  /*7750*/  F2FP.BF16.F32.PACK_AB R14, R101, R100 ;  /* 0x00000064650e723e */ /* 0x000fe400000010ff */
[----:B------:R-:W-:Y:S01]  /*7760*/  F2FP.BF16.F32.PACK_AB R15, R103, R102 ;  /* 0x00000066670f723e */ /* 0x000fe200000010ff */
[----:B------:R-:W-:Y:S01]  /*7770*/  IMAD.X R21, RZ, RZ, R21, P1 ;  /* 0x000000ffff157224 */ /* 0x000fe200008e0615 */
[----:B------:R-:W-:Y:S01]  /*7780*/  MOV R168, R168 ;  /* 0x000000a800a87202 */ /* 0x000fe20000000f00 */
[----:B------:R1:W-:Y:S01]  /*7790*/  STSM.16.M88.4 [R174], R160 ;  /* 0x000000a0ae007844 */ /* 0x0003e20000000200 */
[----:B--2---:R-:W-:Y:S02]  /*77a0*/  F2FP.BF16.F32.PACK_AB R152, R105, R104 ;  /* 0x000000686998723e */ /* 0x004fe400000010ff */
[----:B------:R-:W-:-:S02]  /*77b0*/  F2FP.BF16.F32.PACK_AB R153, R107, R106 ;  /* 0x0000006a6b99723e */ /* 0x000fc400000010ff */
[----:B------:R-:W-:Y:S02]  /*77c0*/  F2FP.BF16.F32.PACK_AB R154, R109, R108 ;  /* 0x0000006c6d9a723e */ /* 0x000fe400000010ff */
[----:B------:R-:W-:Y:S01]  /*77d0*/  F2FP.BF16.F32.PACK_AB R155, R111, R110 ;  /* 0x0000006e6f9b723e */ /* 0x000fe200000010ff */
[----:B------:R-:W-:Y:S01]  /*77e0*/  STSM.16.M88.4 [R175], R164 ;  /* 0x000000a4af007844 */ /* 0x000fe20000000200 */
[----:B------:R-:W-:Y:S02]  /*77f0*/  MOV R170, R170 ;  /* 0x000000aa00aa7202 */ /* 0x000fe40000000f00 */
[----:B0-----:R-:W-:Y:S01]  /*7800*/  F2FP.BF16.F32.PACK_AB R156, R113, R112 ;  /* 0x00000070719c723e */ /* 0x001fe200000010ff */
[----:B------:R0:W-:Y:S01]  /*7810*/  STSM.16.M88.4 [R7], R8 ;  /* 0x0000000807007844 */ /* 0x0001e20000000200 */
[----:B------:R-:W-:Y:S02]  /*7820*/  F2FP.BF16.F32.PACK_AB R157, R115, R114 ;  /* 0x00000072739d723e */ /* 0x000fe400000010ff */
[----:B------:R-:W-:-:S02]  /*7830*/  F2FP.BF16.F32.PACK_AB R158, R117, R116 ;  /* 0x00000074759e723e */ /* 0x000fc400000010ff */
[----:B------:R-:W-:Y:S01]  /*7840*/  F2FP.BF16.F32.PACK_AB R159, R119, R118 ;  /* 0x00000076779f723e */ /* 0x000fe200000010ff */
[----:B------:R2:W-:Y:S01]  /*7850*/  STSM.16.M88.4 [R172], R12 ;  /* 0x0000000cac007844 */ /* 0x0005e20000000200 */
[----:B-1----:R-:W-:Y:S02]  /*7860*/  F2FP.BF16.F32.PACK_AB R160, R121, R120 ;  /* 0x0000007879a0723e */ /* 0x002fe400000010ff */
[----:B------:R-:W-:Y:S02]  /*7870*/  F2FP.BF16.F32.PACK_AB R161, R123, R122 ;  /* 0x0000007a7ba1723e */ /* 0x000fe400000010ff */
[----:B------:R-:W-:Y:S02]  /*7880*/  F2FP.BF16.F32.PACK_AB R162, R125, R124 ;  /* 0x0000007c7da2723e */ /* 0x000fe400000010ff */
[----:B------:R-:W-:Y:S01]  /*7890*/  F2FP.BF16.F32.PACK_AB R163, R127, R126 ;  /* 0x0000007e7fa3723e */ /* 0x000fe200000010ff */
[----:B------:R1:W-:Y:S01]  /*78a0*/  STSM.16.M88.4 [R168], R152 ;  /* 0x00000098a8007844 */ /* 0x0003e20000000200 */
[----:B0-----:R-:W-:-:S02]  /*78b0*/  F2FP.BF16.F32.PACK_AB R8, R129, R128 ;  /* 0x000000808108723e */ /* 0x001fc400000010ff */
[----:B------:R-:W-:Y:S02]  /*78c0*/  F2FP.BF16.F32.PACK_AB R9, R131, R130 ;  /* 0x000000828309723e */ /* 0x000fe400000010ff */
[----:B------:R-:W-:Y:S02]  /*78d0*/  F2FP.BF16.F32.PACK_AB R10, R133, R132 ;  /* 0x00000084850a723e */ /* 0x000fe400000010ff */
[----:B------:R-:W-:Y:S02]  /*78e0*/  F2FP.BF16.F32.PACK_AB R11, R135, R134 ;  /* 0x00000086870b723e */ /* 0x000fe400000010ff */
[----:B--2---:R-:W-:Y:S02]  /*78f0*/  F2FP.BF16.F32.PACK_AB R12, R137, R136 ;  /* 0x00000088890c723e */ /* 0x004fe400000010ff */
[----:B------:R-:W-:Y:S02]  /*7900*/  F2FP.BF16.F32.PACK_AB R13, R139, R138 ;  /* 0x0000008a8b0d723e */ /* 0x000fe400000010ff */
[----:B------:R-:W-:-:S02]  /*7910*/  F2FP.BF16.F32.PACK_AB R14, R141, R140 ;  /* 0x0000008c8d0e723e */ /* 0x000fc400000010ff */
[----:B------:R-:W-:Y:S01]  /*7920*/  F2FP.BF16.F32.PACK_AB R15, R143, R142 ;  /* 0x0000008e8f0f723e */ /* 0x000fe200000010ff */
[----:B------:R-:W-:Y:S01]  /*7930*/  STSM.16.M88.4 [R170], R156 ;  /* 0x0000009caa007844 */ /* 0x000fe20000000200 */
[----:B------:R-:W-:Y:S02]  /*7940*/  MOV R169, R20 ;  /* 0x0000001400a97202 */ /* 0x000fe40000000f00 */
[----:B-1----:R-:W-:Y:S02]  /*7950*/  F2FP.BF16.F32.PACK_AB R152, R145, R144 ;  /* 0x000000909198723e */ /* 0x002fe400000010ff */
[----:B------:R-:W-:Y:S02]  /*7960*/  F2FP.BF16.F32.PACK_AB R153, R147, R146 ;  /* 0x000000929399723e */ /* 0x000fe400000010ff */
[----:B------:R-:W-:Y:S02]  /*7970*/  F2FP.BF16.F32.PACK_AB R154, R149, R148 ;  /* 0x00000094959a723e */ /* 0x000fe400000010ff */
[----:B------:R-:W-:Y:S01]  /*7980*/  F2FP.BF16.F32.PACK_AB R155, R151, R150 ;  /* 0x00000096979b723e */ /* 0x000fe200000010ff */
[----:B------:R-:W-:Y:S04]  /*7990*/  STSM.16.M88.4 [R0], R160 ;  /* 0x000000a000007844 */ /* 0x000fe80000000200 */
[----:B------:R0:W-:Y:S04]  /*79a0*/  STSM.16.M88.4 [R3], R8 ;  /* 0x0000000803007844 */ /* 0x0001e80000000200 */
[----:B------:R1:W-:Y:S04]  /*79b0*/  STSM.16.M88.4 [R4], R12 ;  /* 0x0000000c04007844 */ /* 0x0003e80000000200 */
[----:B------:R2:W-:Y:S01]  /*79c0*/  STSM.16.M88.4 [R169], R152 ;  /* 0x00000098a9007844 */ /* 0x0005e20000000200 */
[----:B------:R-:W-:Y:S01]  /*79d0*/  BAR.SYNC.DEFER_BLOCKING 0x1, 0x100 ;  /* 0x0044000000007b1d */ /* 0x000fe20000010000 */
[----:B------:R-:W-:-:S04]  /*79e0*/  ISETP.NE.U32.AND P0, PT, RZ, UR14, PT ;  /* 0x0000000eff007c0c */ /* 0x000fc8000bf05070 */
[----:B------:R-:W-:Y:S01]  /*79f0*/  ISETP.NE.AND.EX P0, PT, RZ, UR15, PT, P0 ;  /* 0x0000000fff007c0c */ /* 0x000fe2000bf05300 */
[----:B------:R-:W-:Y:S02]  /*7a00*/  IMAD.U32 R20, RZ, RZ, UR9 ;  /* 0x00000009ff147e24 */ /* 0x000fe4000f8e00ff */
[----:B------:R-:W-:Y:S01]  /*7a10*/  IMAD.U32 R21, RZ, RZ, UR12 ;  /* 0x0000000cff157e24 */ /* 0x000fe2000f8e00ff */
[----:B------:R-:W-:Y:S02]  /*7a20*/  ULDC.64 UR12, c[0x0][0xc08] ;  /* 0x00030200000c7ab9 */ /* 0x000fe40000000a00 */
[----:B------:R-:W-:-:S07]  /*7a30*/  UISETP.NE.U32.AND UP0, UPT, UR12, URZ, UPT ;  /* 0x0000003f0c00728c */ /* 0x000fce000bf05070 */
[----:B------:R-:W4:Y:S01]  /*7a40*/  @P0 LDG.E R7, desc[UR40][R20.64] ;  /* 0x0000002814070981 */ /* 0x000f22000c1e1900 */
[----:B------:R-:W-:-:S06]  /*7a50*/  UISETP.NE.AND.EX UP0, UPT, UR13, URZ, UPT, UP0 ;  /* 0x0000003f0d00728c */ /* 0x000fcc000bf05300 */
[----:B------:R-:W-:-:S05]  /*7a60*/  PLOP3.LUT P4, PT, PT, PT, UP0, 0x80, 0x0 ;  /* 0x000000000000781c */ /* 0x000fca0003f8f008 */
[----:B------:R-:W-:-:S03]  /*7a70*/  @UP0 UIADD3 UR12, UP1, UR4, UR12, URZ ;  /* 0x0000000c040c0290 */ /* 0x000fc6000ff3e03f */
[----:B------:R-:W-:Y:S01]  /*7a80*/  ULDC UR4, c[0x0][0xad4] ;  /* 0x0002b50000047ab9 */ /* 0x000fe20000000800 */
[----:B------:R-:W-:Y:S02]  /*7a90*/  @UP0 UIADD3.X UR13, UR16, UR13, URZ, UP1, !UPT ;  /* 0x0000000d100d0290 */ /* 0x000fe40008ffe43f */
[----:B0-----:R-:W-:-:S04]  /*7aa0*/  IMAD.U32 R8, RZ, RZ, UR12 ;  /* 0x0000000cff087e24 */ /* 0x001fc8000f8e00ff */
[----:B------:R-:W-:-:S05]  /*7ab0*/  IMAD.U32 R9, RZ, RZ, UR13 ;  /* 0x0000000dff097e24 */ /* 0x000fca000f8e00ff */
[----:B------:R0:W5:Y:S01]  /*7ac0*/  @P4 LDG.E R0, desc[UR40][R8.64] ;  /* 0x0000002808004981 */ /* 0x000162000c1e1900 */
[----:B------:R-:W-:Y:S02]  /*7ad0*/  UISETP.NE.AND UP0, UPT, UR39, URZ, UPT ;  /* 0x0000003f2700728c */ /* 0x000fe4000bf05270 */
[----:B------:R-:W-:Y:S02]  /*7ae0*/  UISETP.NE.AND UP1, UPT, UR20, 0x1, UPT ;  /* 0x000000011400788c */ /* 0x000fe4000bf25270 */
[----:B------:R-:W-:Y:S01]  /*7af0*/  USEL UR4, UR39, UR4, UP0 ;  /* 0x0000000427047287 */ /* 0x000fe20008000000 */
[----:B------:R-:W-:-:S03]  /*7b00*/  UMOV UR21, 0x9b8 ;  /* 0x000009b800157882 */ /* 0x000fc60000000000 */
[----:B------:R-:W-:Y:S01]  /*7b10*/  UISETP.GT.AND UP2, UPT, UR4, 0x1, UPT ;  /* 0x000000010400788c */ /* 0x000fe2000bf44270 */
[----:B------:R-:W-:Y:S01]  /*7b20*/  PLOP3.LUT P1, PT, PT, PT, UP1, 0x80, 0x0 ;  /* 0x000000000000781c */ /* 0x000fe20003f2f018 */
[----:B------:R-:W-:Y:S02]  /*7b30*/  UISETP.NE.U32.AND UP0, UPT, UR14, URZ, UPT ;  /* 0x0000003f0e00728c */ /* 0x000fe4000bf05070 */
[----:B------:R-:W-:Y:S01]  /*7b40*/  USEL UR21, UR21, 0x978, UP2 ;  /* 0x0000097815157887 */ /* 0x000fe20009000000 */
[----:B-1----:R-:W-:Y:S01]  /*7b50*/  IMAD.U32 R12, RZ, RZ, UR44 ;  /* 0x0000002cff0c7e24 */ /* 0x002fe2000f8e00ff */
[----:B------:R-:W-:Y:S01]  /*7b60*/  UISETP.NE.AND.EX UP0, UPT, UR15, URZ, UPT, UP0 ;  /* 0x0000003f0f00728c */ /* 0x000fe2000bf05300 */
[----:B------:R-:W-:Y:S02]  /*7b70*/  UMOV UR4, URZ ;  /* 0x0000003f00047c82 */ /* 0x000fe40008000000 */
[----:B---3--:R-:W-:Y:S01]  /*7b80*/  IMAD R12, R12, 0x80, R179 ;  /* 0x000000800c0c7824 */ /* 0x008fe200078e02b3 */
[----:B------:R-:W-:Y:S01]  /*7b90*/  USEL UR46, UR46, URZ, !UP0 ;  /* 0x0000003f2e2e7287 */ /* 0x000fe2000c000000 */
[----:B------:R-:W-:Y:S01]  /*7ba0*/  @UP1 ULDC UR23, c[0x0][0xbec] ;  /* 0x0002fb0000171ab9 */ /* 0x000fe20000000800 */
[----:B------:R-:W-:-:S02]  /*7bb0*/  USEL UR9, UR42, URZ, UP2 ;  /* 0x0000003f2a097287 */ /* 0x000fc40009000000 */
[----:B------:R-:W-:Y:S01]  /*7bc0*/  @P1 IMAD.HI.U32 R4, R12, UR23, RZ ;  /* 0x000000170c041c27 */ /* 0x000fe2000f8e00ff */
[----:B------:R-:W-:Y:S01]  /*7bd0*/  @UP1 ULDC UR26, c[0x0][0xbf0] ;  /* 0x0002fc00001a1ab9 */ /* 0x000fe20000000800 */
[----:B------:R-:W-:Y:S01]  /*7be0*/  ULDC.64 UR16, c[0x0][UR21+0x220] ;  /* 0x0000880015107abb */ /* 0x000fe20008000a00 */
[----:B------:R-:W-:Y:S01]  /*7bf0*/  USEL UR45, UR45, URZ, !UP0 ;  /* 0x0000003f2d2d7287 */ /* 0x000fe2000c000000 */
[----:B------:R-:W-:Y:S01]  /*7c00*/  ULDC.64 UR14, c[0x0][UR21+0x218] ;  /* 0x00008600150e7abb */ /* 0x000fe20008000a00 */
[----:B------:R-:W-:Y:S01]  /*7c10*/  ULDC.64 UR18, c[0x0][UR21+0x228] ;  /* 0x00008a0015127abb */ /* 0x000fe20008000a00 */
[----:B------:R-:W-:Y:S01]  /*7c20*/  UIMAD UR17, UR17, UR46, URZ ;  /* 0x0000002e111172a4 */ /* 0x000fe2000f8e023f */
[----:B------:R-:W-:Y:S01]  /*7c30*/  IMAD.MOV.U32 R3, RZ, RZ, R12 ;  /* 0x000000ffff037224 */ /* 0x000fe200078e000c */
[----:B------:R-:W-:Y:S02]  /*7c40*/  UIMAD.WIDE.U32 UR12, UR14, UR43, URZ ;  /* 0x0000002b0e0c72a5 */ /* 0x000fe4000f8e003f */
[----:B------:R-:W-:-:S02]  /*7c50*/  UIMAD UR22, UR15, UR43, URZ ;  /* 0x0000002b0f1672a4 */ /* 0x000fc4000f8e023f */
[----:B------:R-:W-:Y:S01]  /*7c60*/  UIMAD.WIDE.U32 UR24, UR18, UR9, URZ ;  /* 0x00000009121872a5 */ /* 0x000fe2000f8e003f */
[----:B------:R-:W-:Y:S01]  /*7c70*/  @P1 SHF.R.U32.HI R3, RZ, UR26, R4 ;  /* 0x0000001aff031c19 */ /* 0x000fe20008011604 */
[----:B------:R-:W-:Y:S02]  /*7c80*/  UIMAD UR9, UR19, UR9, URZ ;  /* 0x00000009130972a4 */ /* 0x000fe4000f8e023f */
[----:B------:R-:W-:Y:S02]  /*7c90*/  UIMAD.WIDE.U32 UR14, UR16, UR46, URZ ;  /* 0x0000002e100e72a5 */ /* 0x000fe4000f8e003f */
[----:B------:R-:W-:Y:S02]  /*7ca0*/  UIMAD UR17, UR16, UR45, UR17 ;  /* 0x0000002d101172a4 */ /* 0x000fe4000f8e0211 */
[----:B------:R-:W-:Y:S02]  /*7cb0*/  UIADD3 UR22, UR13, UR22, URZ ;  /* 0x000000160d167290 */ /* 0x000fe4000fffe03f */
[----:B------:R-:W-:Y:S01]  /*7cc0*/  UIADD3 UR13, UR25, UR9, URZ ;  /* 0x00000009190d7290 */ /* 0x000fe2000fffe03f */
[----:B0-----:R-:W-:Y:S01]  /*7cd0*/  IMAD.U32 R8, RZ, RZ, UR24 ;  /* 0x00000018ff087e24 */ /* 0x001fe2000f8e00ff */
[----:B------:R-:W-:Y:S01]  /*7ce0*/  UIADD3 UR9, UR15, UR17, URZ ;  /* 0x000000110f097290 */ /* 0x000fe2000fffe03f */
[----:B------:R-:W-:-:S03]  /*7cf0*/  SHF.R.S32.HI R4, RZ, 0x1f, R3 ;  /* 0x0000001fff047819 */ /* 0x000fc60000011403 */
[----:B------:R-:W-:Y:S01]  /*7d00*/  IMAD.U32 R9, RZ, RZ, UR13 ;  /* 0x0000000dff097e24 */ /* 0x000fe2000f8e00ff */
[----:B----4-:R-:W-:Y:S01]  /*7d10*/  @P0 R2UR UR4, R7 ;  /* 0x00000000070402ca */ /* 0x010fe200000e0000 */
[----:B------:R-:W-:-:S04]  /*7d20*/  IMAD.MOV R7, RZ, RZ, -R3 ;  /* 0x000000ffff077224 */ /* 0x000fc800078e0a03 */
[----:B------:R-:W-:-:S08]  /*7d30*/  IMAD R7, R7, UR20, R12 ;  /* 0x0000001407077c24 */ /* 0x000fd0000f8e020c */
[----:B------:R-:W-:Y:S02]  /*7d40*/  UIADD3 UR12, UP0, UP3, UR14, UR12, UR4 ;  /* 0x0000000c0e0c7290 */ /* 0x000fe4000fb1e004 */
[----:B------:R-:W-:Y:S01]  /*7d50*/  USHF.R.S32.HI UR16, URZ, 0x1f, UR4 ;  /* 0x0000001f3f107899 */ /* 0x000fe20008011404 */
[----:B------:R-:W-:Y:S01]  /*7d60*/  ULDC.64 UR14, c[0x0][0xba8] ;  /* 0x0002ea00000e7ab9 */ /* 0x000fe20000000a00 */
[----:B------:R-:W-:Y:S02]  /*7d70*/  @!UP2 ULDC UR14, c[0x0][0xb50] ;  /* 0x0002d400000eaab9 */ /* 0x000fe40000000800 */
[----:B------:R-:W-:Y:S01]  /*7d80*/  UIADD3.X UR9, UR9, UR22, UR16, UP0, UP3 ;  /* 0x0000001609097290 */ /* 0x000fe200087e6410 */
[----:B------:R-:W-:Y:S01]  /*7d90*/  IADD3 R8, P2, P3, R3, UR12, R8 ;  /* 0x0000000c03087c10 */ /* 0x000fe2000fb5e008 */
[----:B------:R-:W-:Y:S01]  /*7da0*/  ULDC.64 UR12, c[0x0][UR21+0x210] ;  /* 0x00008400150c7abb */ /* 0x000fe20008000a00 */
[----:B------:R-:W-:Y:S01]  /*7db0*/  SHF.R.S32.HI R3, RZ, 0x1f, R7 ;  /* 0x0000001fff037819 */ /* 0x000fe20000011407 */
[----:B------:R-:W-:Y:S01]  /*7dc0*/  IMAD R10, R7, UR13, RZ ;  /* 0x0000000d070a7c24 */ /* 0x000fe2000f8e02ff */
[----:B------:R-:W-:Y:S01]  /*7dd0*/  @!UP2 ULDC UR15, c[0x0][0xb54] ;  /* 0x0002d500000faab9 */ /* 0x000fe20000000800 */
[----:B------:R-:W-:-:S02]  /*7de0*/  IADD3.X R9, R4, UR9, R9, P2, P3 ;  /* 0x0000000904097c10 */ /* 0x000fc400097e6409 */
[----:B------:R-:W-:Y:S02]  /*7df0*/  IMAD R3, R3, UR12, R10 ;  /* 0x0000000c03037c24 */ /* 0x000fe4000f8e020a */
[----:B------:R-:W-:-:S04]  /*7e00*/  IMAD.WIDE.U32 R8, R7, UR12, R8 ;  /* 0x0000000c07087c25 */ /* 0x000fc8000f8e0008 */
[----:B------:R-:W-:Y:S01]  /*7e10*/  IMAD.IADD R3, R9, 0x1, R3 ;  /* 0x0000000109037824 */ /* 0x000fe200078e0203 */
[----:B------:R-:W-:Y:S01]  /*7e20*/  LEA R4, P2, R8, UR14, 0x2 ;  /* 0x0000000e08047c11 */ /* 0x000fe2000f8410ff */
[----:B------:R-:W-:Y:S01]  /*7e30*/  ULDC UR9, c[0x0][0xa88] ;  /* 0x0002a20000097ab9 */ /* 0x000fe20000000800 */
[----:B-----5:R-:W-:Y:S02]  /*7e40*/  @P4 R2UR UR9, R0 ;  /* 0x00000000000942ca */ /* 0x020fe400000e0000 */
[----:B------:R-:W-:Y:S01]  /*7e50*/  LEA.HI.X R3, R8, UR15, R3, 0x2, P2 ;  /* 0x0000000f08037c11 */ /* 0x000fe200090f1403 */
[----:B--2---:R-:W-:-:S12]  /*7e60*/  @P4 BRA `(.L_x_9414) ;  /* 0x0000000000184947 */ /* 0x004fd80003800000 */
[----:B------:R-:W-:Y:S05]  /*7e70*/  @!P0 BRA `(.L_x_9414) ;  /* 0x0000000000148947 */ /* 0x000fea0003800000 */
[----:B------:R-:W2:Y:S04]  /*7e80*/  LDG.E R7, desc[UR40][R20.64] ;  /* 0x0000002814077981 */ /* 0x000ea8000c1e1900 */
[----:B------:R-:W3:Y:S01]  /*7e90*/  LDG.E R0, desc[UR40][R20.64+0x4] ;  /* 0x0000042814007981 */ /* 0x000ee2000c1e1900 */
[----:B--2---:R-:W-:Y:S02]  /*7ea0*/  R2UR UR12, R7 ;  /* 0x00000000070c72ca */ /* 0x004fe400000e0000 */
[----:B---3--:R-:W-:-:S13]  /*7eb0*/  R2UR UR9, R0 ;  /* 0x00000000000972ca */ /* 0x008fda00000e0000 */
[----:B------:R-:W-:-:S12]  /*7ec0*/  UIADD3 UR9, -UR12, UR9, URZ ;  /* 0x000000090c097290 */ /* 0x000fd8000fffe13f */
.L_x_9414:
[----:B------:R-:W2:Y:S01]  /*7ed0*/  LDL R0, [R1+0x30] ;  /* 0x0000300001007983 */ /* 0x000ea20000100800 */
[----:B------:R-:W-:Y:S01]  /*7ee0*/  IMAD.U32 R13, RZ, RZ, UR44 ;  /* 0x0000002cff0d7e24 */ /* 0x000fe2000f8e00ff */
[----:B------:R-:W-:Y:S01]  /*7ef0*/  UIMAD UR9, UR9, UR20, URZ ;  /* 0x00000014090972a4 */ /* 0x000fe2000f8e023f */
[----:B------:R-:W-:Y:S01]  /*7f00*/  LOP3.LUT P0, RZ, R222, 0x3, RZ, 0xc0, !PT ;  /* 0x00000003deff7812 */ /* 0x000fe2000780c0ff */
[----:B------:R-:W-:Y:S04]  /*7f10*/  SHFL.IDX PT, R8, R4, RZ, 0x1c1f ;  /* 0x001c1fff04087589 */ /* 0x000fe800000e0000 */
[----:B------:R-:W0:Y:S04]  /*7f20*/  SHFL.IDX PT, R9, R3, RZ, 0x1c1f ;  /* 0x001c1fff03097589 */ /* 0x000e2800000e0000 */
[----:B------:R-:W-:Y:S04]  /*7f30*/  SHFL.IDX PT, R10, R4, 0x1, 0x1c1f ;  /* 0x003c1f00040a7f89 */ /* 0x000fe800000e0000 */
[----:B------:R-:W1:Y:S01]  /*7f40*/  SHFL.IDX PT, R11, R3, 0x1, 0x1c1f ;  /* 0x003c1f00030b7f89 */ /* 0x000e6200000e0000 */
[----:B--2---:R-:W-:-:S04]  /*7f50*/  IMAD R13, R13, 0x80, R0 ;  /* 0x000000800d0d7824 */ /* 0x004fc800078e0200 */
[C---:B------:R-:W-:Y:S01]  /*7f60*/  VIADD R0, R13.reuse, 0x8 ;  /* 0x000000080d007836 */ /* 0x040fe20000000000 */
[----:B------:R-:W-:-:S04]  /*7f70*/  ISETP.GE.OR P2, PT, R13, UR9, P0 ;  /* 0x000000090d007c0c */ /* 0x000fc80008746670 */
[----:B------:R-:W-:-:S09]  /*7f80*/  ISETP.GE.OR P0, PT, R0, UR9, P0 ;  /* 0x0000000900007c0c */ /* 0x000fd20008706670 */
[----:B0-----:R0:W-:Y:S04]  /*7f90*/  @!P2 ST.E desc[UR40][R8.64], R5 ;  /* 0x000000050800a985 */ /* 0x0011e8000c101928 */
[----:B-1----:R0:W-:Y:S01]  /*7fa0*/  @!P0 ST.E desc[UR40][R10.64], R6 ;  /* 0x000000060a008985 */ /* 0x0021e2000c101928 */
[----:B------:R-:W-:-:S13]  /*7fb0*/  PLOP3.LUT P0, PT, PT, PT, UP2, 0x80, 0x0 ;  /* 0x000000000000781c */ /* 0x000fda0003f0f028 */
[----:B0-----:R-:W-:Y:S05]  /*7fc0*/  @P0 BRA `(.L_x_9415) ;  /* 0x0000001000100947 */ /* 0x001fea0003800000 */
[----:B------:R-:W0:Y:S01]  /*7fd0*/  S2R R0, SR_TID.X ;  /* 0x0000000000007919 */ /* 0x000e220000002100 */
[----:B------:R-:W-:Y:S01]  /*7fe0*/  ULDC.64 UR14, c[0x0][0xaa0] ;  /* 0x0002a800000e7ab9 */ /* 0x000fe20000000a00 */
[----:B0-----:R-:W-:-:S05]  /*7ff0*/  VIADD R0, R0, 0xffffff80 ;  /* 0xffffff8000007836 */ /* 0x001fca0000000000 */
[----:B------:R-:W-:-:S04]  /*8000*/  SHF.R.S32.HI R3, RZ, 0x1f, R0 ;  /* 0x0000001fff037819 */ /* 0x000fc80000011400 */
[----:B------:R-:W-:-:S04]  /*8010*/  LEA.HI R3, R3, R0, RZ, 0x3 ;  /* 0x0000000003037211 */ /* 0x000fc800078f18ff */
[----:B------:R-:W-:Y:S02]  /*8020*/  LOP3.LUT R5, R3, 0xfffffff8, RZ, 0xc0, !PT ;  /* 0xfffffff803057812 */ /* 0x000fe400078ec0ff */
[----:B------:R-:W-:-:S03]  /*8030*/  SHF.R.S32.HI R81, RZ, 0x3, R3 ;  /* 0x00000003ff517819 */ /* 0x000fc60000011403 */
[----:B------:R-:W-:Y:S02]  /*8040*/  IMAD.IADD R20, R0, 0x1, -R5 ;  /* 0x0000000100147824 */ /* 0x000fe400078e0a05 */
[----:B------:R-:W-:Y:S02]  /*8050*/  IMAD.MOV.U32 R5, RZ, RZ, 0x2 ;  /* 0x00000002ff057424 */ /* 0x000fe400078e00ff */
[----:B------:R-:W-:-:S04]  /*8060*/  IMAD.SHL.U32 R0, R20, 0x8, RZ ;  /* 0x0000000814007824 */ /* 0x000fc800078e00ff */
[----:B------:R-:W-:-:S04]  /*8070*/  IMAD R4, R81, 0x40, R0 ;  /* 0x0000004051047824 */ /* 0x000fc800078e0200 */
[----:B------:R-:W-:-:S03]  /*8080*/  IMAD.WIDE R4, R4, R5, UR10 ;  /* 0x0000000a04047e25 */ /* 0x000fc6000f8e0205 */
[C---:B------:R-:W-:Y:S02]  /*8090*/  IADD3 R25, P2, R4.reuse, 0x3000, RZ ;  /* 0x0000300004197810 */ /* 0x040fe40007f5e0ff */
[C---:B------:R-:W-:Y:S02]  /*80a0*/  IADD3 R9, P4, R4.reuse, 0x1000, RZ ;  /* 0x0000100004097810 */ /* 0x040fe40007f9e0ff */
[----:B------:R-:W-:Y:S02]  /*80b0*/  LOP3.LUT R24, R25, 0x380, RZ, 0xc0, !PT ;  /* 0x0000038019187812 */ /* 0x000fe400078ec0ff */
[----:B------:R-:W-:Y:S02]  /*80c0*/  IADD3 R13, P3, R4, 0x2000, RZ ;  /* 0x00002000040d7810 */ /* 0x000fe40007f7e0ff */
[----:B------:R-:W-:Y:S01]  /*80d0*/  SHF.R.U64 R24, R24, 0x3, RZ ;  /* 0x0000000318187819 */ /* 0x000fe200000012ff */
[----:B------:R-:W-:Y:S01]  /*80e0*/  UIMAD UR12, UR16, UR14, URZ ;  /* 0x0000000e100c72a4 */ /* 0x000fe2000f8e023f */
[----:B------:R-:W-:-:S02]  /*80f0*/  LOP3.LUT R8, R9, 0x380, RZ, 0xc0, !PT ;  /* 0x0000038009087812 */ /* 0x000fc400078ec0ff */
[----:B------:R-:W-:Y:S01]  /*8100*/  LOP3.LUT R24, R24, R25, RZ, 0x3c, !PT ;  /* 0x0000001918187212 */ /* 0x000fe200078e3cff */
[--C-:B------:R-:W-:Y:S01]  /*8110*/  IMAD.X R25, RZ, RZ, R5.reuse, P2 ;  /* 0x000000ffff197224 */ /* 0x100fe200010e0605 */
[----:B------:R-:W-:Y:S02]  /*8120*/  IADD3 R49, P2, R4, 0x9000, RZ ;  /* 0x0000900004317810 */ /* 0x000fe40007f5e0ff */
[----:B------:R-:W-:Y:S02]  /*8130*/  LOP3.LUT R12, R13, 0x380, RZ, 0xc0, !PT ;  /* 0x000003800d0c7812 */ /* 0x000fe400078ec0ff */
[----:B------:R-:W-:Y:S01]  /*8140*/  LOP3.LUT R48, R49, 0x380, RZ, 0xc0, !PT ;  /* 0x0000038031307812 */ /* 0x000fe200078ec0ff */
[----:B------:R-:W-:Y:S01]  /*8150*/  UIMAD UR12, UR4, UR15, UR12 ;  /* 0x0000000f040c72a4 */ /* 0x000fe2000f8e020c */
[----:B------:R-:W-:Y:S01]  /*8160*/  SHF.R.U64 R8, R8, 0x3, RZ ;  /* 0x0000000308087819 */ /* 0x000fe200000012ff */
[----:B------:R-:W-:Y:S01]  /*8170*/  UIMAD.WIDE.U32 UR10, UR4, UR14, URZ ;  /* 0x0000000e040a72a5 */ /* 0x000fe2000f8e003f */
[----:B------:R-:W-:Y:S01]  /*8180*/  SHF.R.U64 R48, R48, 0x3, RZ ;  /* 0x0000000330307819 */ /* 0x000fe200000012ff */
[----:B------:R-:W-:Y:S01]  /*8190*/  IMAD.U32 R78, RZ, RZ, UR44 ;  /* 0x0000002cff4e7e24 */ /* 0x000fe2000f8e00ff */
[----:B------:R-:W-:Y:S01]  /*81a0*/  SHF.R.U64 R12, R12, 0x3, RZ ;  /* 0x000000030c0c7819 */ /* 0x000fe200000012ff */
[----:B------:R-:W5:Y:S01]  /*81b0*/  LD.E.128 R24, desc[UR40][R24.64] ;  /* 0x0000002818187980 */ /* 0x000f62000c101d00 */
[----:B------:R-:W-:Y:S01]  /*81c0*/  LOP3.LUT R48, R48, R49, RZ, 0x3c, !PT ;  /* 0x0000003130307212 */ /* 0x000fe200078e3cff */
[--C-:B------:R-:W-:Y:S01]  /*81d0*/  IMAD.X R49, RZ, RZ, R5.reuse, P2 ;  /* 0x000000ffff317224 */ /* 0x100fe200010e0605 */
[----:B------:R-:W-:Y:S01]  /*81e0*/  IADD3 R6, P2, R4, 0xf000, RZ ;  /* 0x0000f00004067810 */ /* 0x000fe20007f5e0ff */
[----:B------:R-:W-:Y:S01]  /*81f0*/  UIADD3 UR11, UR11, UR12, URZ ;  /* 0x0000000c0b0b7290 */ /* 0x000fe2000fffe03f */
[----:B------:R-:W-:Y:S01]  /*8200*/  LOP3.LUT R8, R8, R9, RZ, 0x3c, !PT ;  /* 0x0000000908087212 */ /* 0x000fe200078e3cff */
[--C-:B------:R-:W-:Y:S01]  /*8210*/  IMAD.X R9, RZ, RZ, R5.reuse, P4 ;  /* 0x000000ffff097224 */ /* 0x100fe200020e0605 */
[----:B------:R-:W-:Y:S01]  /*8220*/  LOP3.LUT R3, R6, 0x380, RZ, 0xc0, !PT ;  /* 0x0000038006037812 */ /* 0x000fe200078ec0ff */
[----:B------:R-:W-:Y:S01]  /*8230*/  ULDC.64 UR12, c[0x0][0xae8] ;  /* 0x0002ba00000c7ab9 */ /* 0x000fe20000000a00 */
[----:B------:R-:W-:Y:S01]  /*8240*/  LOP3.LUT R12, R12, R13, RZ, 0x3c, !PT ;  /* 0x0000000d0c0c7212 */ /* 0x000fe200078e3cff */
[----:B------:R-:W-:Y:S01]  /*8250*/  IMAD.X R13, RZ, RZ, R5, P3 ;  /* 0x000000ffff0d7224 */ /* 0x000fe200018e0605 */
[----:B------:R-:W-:Y:S01]  /*8260*/  SHF.R.U64 R3, R3, 0x3, RZ ;  /* 0x0000000303037819 */ /* 0x000fe200000012ff */
[----:B------:R-:W-:Y:S01]  /*8270*/  UIMAD.WIDE.U32 UR10, UR43, UR12, UR10 ;  /* 0x0000000c2b0a72a5 */ /* 0x000fe2000f8e000a */
[----:B------:R-:W-:-:S02]  /*8280*/  IADD3 R29, P0, R4, 0x4000, RZ ;  /* 0x00004000041d7810 */ /* 0x000fc40007f1e0ff */
[C---:B------:R-:W-:Y:S02]  /*8290*/  IADD3 R33, P6, R4.reuse, 0x5000, RZ ;  /* 0x0000500004217810 */ /* 0x040fe40007fde0ff */
[----:B------:R-:W-:Y:S01]  /*82a0*/  IADD3 R37, P5, R4, 0x6000, RZ ;  /* 0x0000600004257810 */ /* 0x000fe20007fbe0ff */
[----:B------:R-:W-:Y:S01]  /*82b0*/  USHF.R.S32.HI UR4, URZ, 0x1f, UR46 ;  /* 0x0000001f3f047899 */ /* 0x000fe2000801142e */
[----:B------:R-:W-:Y:S01]  /*82c0*/  LOP3.LUT R72, R3, R6, RZ, 0x3c, !PT ;  /* 0x0000000603487212 */ /* 0x000fe200078e3cff */
[----:B------:R-:W-:Y:S01]  /*82d0*/  IMAD R3, R20, 0x20, R81 ;  /* 0x0000002014037824 */ /* 0x000fe200078e0251 */
[C---:B------:R-:W-:Y:S01]  /*82e0*/  IADD3 R41, P4, R4.reuse, 0x7000, RZ ;  /* 0x0000700004297810 */ /* 0x040fe20007f9e0ff */
[----:B------:R-:W-:Y:S01]  /*82f0*/  @UP1 ULDC UR14, c[0x0][0xbec] ;  /* 0x0002fb00000e1ab9 */ /* 0x000fe20000000800 */
[----:B------:R-:W-:Y:S01]  /*8300*/  IADD3 R45, P3, R4, 0x8000, RZ ;  /* 0x00008000042d7810 */ /* 0x000fe20007f7e0ff */
[----:B------:R-:W-:Y:S01]  /*8310*/  IMAD R78, R78, 0x80, R3 ;  /* 0x000000804e4e7824 */ /* 0x000fe200078e0203 */
[----:B------:R-:W-:Y:S01]  /*8320*/  LOP3.LUT R28, R29, 0x380, RZ, 0xc0, !PT ;  /* 0x000003801d1c7812 */ /* 0x000fe200078ec0ff */
[----:B------:R-:W-:Y:S01]  /*8330*/  UIMAD UR11, UR43, UR13, UR11 ;  /* 0x0000000d2b0b72a4 */ /* 0x000fe2000f8e020b */
[----:B------:R-:W-:Y:S01]  /*8340*/  LOP3.LUT R32, R33, 0x380, RZ, 0xc0, !PT ;  /* 0x0000038021207812 */ /* 0x000fe200078ec0ff */
[----:B------:R-:W-:Y:S01]  /*8350*/  IMAD.X R73, RZ, RZ, R5, P2 ;  /* 0x000000ffff497224 */ /* 0x000fe200010e0605 */
[----:B------:R-:W-:Y:S01]  /*8360*/  LOP3.LUT R36, R37, 0x380, RZ, 0xc0, !PT ;  /* 0x0000038025247812 */ /* 0x000fe200078ec0ff */
[----:B------:R-:W-:Y:S01]  /*8370*/  ULDC.64 UR12, c[0x0][0xaf0] ;  /* 0x0002bc00000c7ab9 */ /* 0x000fe20000000a00 */
[----:B------:R-:W-:Y:S01]  /*8380*/  LOP3.LUT R40, R41, 0x380, RZ, 0xc0, !PT ;  /* 0x0000038029287812 */ /* 0x000fe200078ec0ff */
[----:B------:R-:W5:Y:S01]  /*8390*/  LD.E.128 R8, desc[UR40][R8.64] ;  /* 0x0000002808087980 */ /* 0x000f62000c101d00 */
[----:B------:R-:W-:Y:S01]  /*83a0*/  LOP3.LUT R44, R45, 0x380, RZ, 0xc0, !PT ;  /* 0x000003802d2c7812 */ /* 0x000fe200078ec0ff */
[----:B------:R-:W-:Y:S01]  /*83b0*/  UIMAD UR4, UR4, UR12, URZ ;  /* 0x0000000c040472a4 */ /* 0x000fe2000f8e023f */
[----:B------:R-:W-:Y:S01]  /*83c0*/  SHF.R.U64 R28, R28, 0x3, RZ ;  /* 0x000000031c1c7819 */ /* 0x000fe200000012ff */
[----:B------:R-:W-:Y:S01]  /*83d0*/  @P1 IMAD.HI.U32 R20, R78, UR14, RZ ;  /* 0x0000000e4e141c27 */ /* 0x000fe2000f8e00ff */
[----:B------:R-:W-:Y:S01]  /*83e0*/  SHF.R.U64 R32, R32, 0x3, RZ ;  /* 0x0000000320207819 */ /* 0x000fe200000012ff */
[----:B------:R-:W5:Y:S01]  /*83f0*/  LD.E.128 R12, desc[UR40][R12.64] ;  /* 0x000000280c0c7980 */ /* 0x000f62000c101d00 */
[----:B------:R-:W-:-:S02]  /*8400*/  SHF.R.U64 R36, R36, 0x3, RZ ;  /* 0x0000000324247819 */ /* 0x000fc400000012ff */
[----:B------:R-:W-:Y:S01]  /*8410*/  SHF.R.U64 R40, R40, 0x3, RZ ;  /* 0x0000000328287819 */ /* 0x000fe200000012ff */
[----:B------:R-:W-:Y:S01]  /*8420*/  IMAD.MOV.U32 R3, RZ, RZ, R78 ;  /* 0x000000ffff037224 */ /* 0x000fe200078e004e */
[----:B------:R-:W-:Y:S01]  /*8430*/  SHF.R.U64 R44, R44, 0x3, RZ ;  /* 0x000000032c2c7819 */ /* 0x000fe200000012ff */
[----:B------:R-:W-:Y:S01]  /*8440*/  UIMAD.WIDE.U32 UR10, UR46, UR12, UR10 ;  /* 0x0000000c2e0a72a5 */ /* 0x000fe2000f8e000a */
[----:B------:R-:W-:Y:S01]  /*8450*/  LOP3.LUT R28, R28, R29, RZ, 0x3c, !PT ;  /* 0x0000001d1c1c7212 */ /* 0x000fe200078e3cff */
[----:B------:R-:W-:Y:S01]  /*8460*/  UIMAD UR4, UR46, UR13, UR4 ;  /* 0x0000000d2e0472a4 */ /* 0x000fe2000f8e0204 */
[----:B------:R-:W-:Y:S01]  /*8470*/  LOP3.LUT R32, R32, R33, RZ, 0x3c, !PT ;  /* 0x0000002120207212 */ /* 0x000fe200078e3cff */
[----:B------:R-:W-:Y:S01]  /*8480*/  @UP1 ULDC UR12, c[0x0][0xbf0] ;  /* 0x0002fc00000c1ab9 */ /* 0x000fe20000000800 */
[----:B------:R-:W-:Y:S01]  /*8490*/  LOP3.LUT R36, R36, R37, RZ, 0x3c, !PT ;  /* 0x0000002524247212 */ /* 0x000fe200078e3cff */
[--C-:B------:R-:W-:Y:S01]  /*84a0*/  IMAD.X R29, RZ, RZ, R5.reuse, P0 ;  /* 0x000000ffff1d7224 */ /* 0x100fe200000e0605 */
[----:B------:R-:W-:Y:S01]  /*84b0*/  LOP3.LUT R40, R40, R41, RZ, 0x3c, !PT ;  /* 0x0000002928287212 */ /* 0x000fe200078e3cff */
[--C-:B------:R-:W-:Y:S01]  /*84c0*/  IMAD.X R33, RZ, RZ, R5.reuse, P6 ;  /* 0x000000ffff217224 */ /* 0x100fe200030e0605 */
[----:B------:R-:W-:Y:S01]  /*84d0*/  LOP3.LUT R44, R44, R45, RZ, 0x3c, !PT ;  /* 0x0000002d2c2c7212 */ /* 0x000fe200078e3cff */
[--C-:B------:R-:W-:Y:S01]  /*84e0*/  IMAD.X R37, RZ, RZ, R5.reuse, P5 ;  /* 0x000000ffff257224 */ /* 0x100fe200028e0605 */
[----:B------:R-:W-:Y:S01]  /*84f0*/  @P1 SHF.R.U32.HI R3, RZ, UR12, R20 ;  /* 0x0000000cff031c19 */ /* 0x000fe20008011614 */
[--C-:B------:R-:W-:Y:S01]  /*8500*/  IMAD.X R41, RZ, RZ, R5.reuse, P4 ;  /* 0x000000ffff297224 */ /* 0x100fe200020e0605 */
[C---:B------:R-:W-:Y:S01]  /*8510*/  IADD3 R53, P0, R4.reuse, 0xa000, RZ ;  /* 0x0000a00004357810 */ /* 0x040fe20007f1e0ff */
[----:B------:R-:W-:Y:S01]  /*8520*/  IMAD.X R45, RZ, RZ, R5, P3 ;  /* 0x000000ffff2d7224 */ /* 0x000fe200018e0605 */
[C---:B------:R-:W-:Y:S01]  /*8530*/  IADD3 R57, P6, R4.reuse, 0xb000, RZ ;  /* 0x0000b00004397810 */ /* 0x040fe20007fde0ff */
[----:B------:R-:W-:Y:S01]  /*8540*/  UIADD3 UR4, UR11, UR4, URZ ;  /* 0x000000040b047290 */ /* 0x000fe2000fffe03f */
[C---:B------:R-:W-:Y:S01]  /*8550*/  IADD3 R61, P5, R4.reuse, 0xc000, RZ ;  /* 0x0000c000043d7810 */ /* 0x040fe20007fbe0ff */
[--C-:B------:R-:W-:Y:S01]  /*8560*/  IMAD.MOV R77, RZ, RZ, -R3.reuse ;  /* 0x000000ffff4d7224 */ /* 0x100fe200078e0a03 */
[C---:B------:R-:W-:Y:S01]  /*8570*/  IADD3 R65, P4, R4.reuse, 0xd000, RZ ;  /* 0x0000d00004417810 */ /* 0x040fe20007f9e0ff */
[----:B------:R-:W-:Y:S01]  /*8580*/  IMAD.U32 R20, RZ, RZ, UR10 ;  /* 0x0000000aff147e24 */ /* 0x000fe2000f8e00ff */
[----:B------:R-:W-:Y:S01]  /*8590*/  IADD3 R69, P3, R4, 0xe000, RZ ;  /* 0x0000e00004457810 */ /* 0x000fe20007f7e0ff */
[----:B------:R-:W-:Y:S01]  /*85a0*/  IMAD.U32 R21, RZ, RZ, UR11 ;  /* 0x0000000bff157e24 */ /* 0x000fe2000f8e00ff */
[----:B------:R-:W-:Y:S01]  /*85b0*/  SHF.R.S32.HI R76, RZ, 0x1f, R3 ;  /* 0x0000001fff4c7819 */ /* 0x000fe20000011403 */
[----:B------:R-:W-:Y:S01]  /*85c0*/  ULDC.64 UR10, c[0x0][0xae0] ;  /* 0x0002b800000a7ab9 */ /* 0x000fe20000000a00 */
[----:B------:R-:W-:Y:S01]  /*85d0*/  LOP3.LUT R52, R53, 0x380, RZ, 0xc0, !PT ;  /* 0x0000038035347812 */ /* 0x000fe200078ec0ff */
[----:B------:R-:W5:Y:S01]  /*85e0*/  LD.E.128 R28, desc[UR40][R28.64] ;  /* 0x000000281c1c7980 */ /* 0x000f62000c101d00 */
[----:B------:R-:W-:-:S02]  /*85f0*/  LOP3.LUT R56, R57, 0x380, RZ, 0xc0, !PT ;  /* 0x0000038039387812 */ /* 0x000fc400078ec0ff */
[----:B------:R-:W-:Y:S01]  /*8600*/  LOP3.LUT R60, R61, 0x380, RZ, 0xc0, !PT ;  /* 0x000003803d3c7812 */ /* 0x000fe200078ec0ff */
[----:B------:R-:W5:Y:S01]  /*8610*/  LD.E.128 R32, desc[UR40][R32.64] ;  /* 0x0000002820207980 */ /* 0x000f62000c101d00 */
[----:B------:R-:W-:Y:S02]  /*8620*/  LOP3.LUT R64, R65, 0x380, RZ, 0xc0, !PT ;  /* 0x0000038041407812 */ /* 0x000fe400078ec0ff */
[----:B------:R-:W-:Y:S02]  /*8630*/  LOP3.LUT R68, R69, 0x380, RZ, 0xc0, !PT ;  /* 0x0000038045447812 */ /* 0x000fe400078ec0ff */
[----:B------:R-:W-:Y:S01]  /*8640*/  LOP3.LUT R7, R4, 0x380, RZ, 0xc0, !PT ;  /* 0x0000038004077812 */ /* 0x000fe200078ec0ff */
[----:B------:R-:W-:Y:S01]  /*8650*/  IMAD.U32 R21, RZ, RZ, UR4 ;  /* 0x00000004ff157e24 */ /* 0x000fe2000f8e00ff */
[----:B------:R-:W-:Y:S01]  /*8660*/  SHF.R.U64 R52, R52, 0x3, RZ ;  /* 0x0000000334347819 */ /* 0x000fe200000012ff */
[----:B------:R-:W-:Y:S01]  /*8670*/  IMAD R76, R76, UR10, RZ ;  /* 0x0000000a4c4c7c24 */ /* 0x000fe2000f8e02ff */
[----:B------:R-:W-:Y:S01]  /*8680*/  SHF.R.U64 R56, R56, 0x3, RZ ;  /* 0x0000000338387819 */ /* 0x000fe200000012ff */
[----:B------:R-:W-:Y:S01]  /*8690*/  IMAD R77, R77, UR20, R78 ;  /* 0x000000144d4d7c24 */ /* 0x000fe2000f8e024e */
[----:B------:R-:W-:Y:S01]  /*86a0*/  SHF.R.U64 R60, R60, 0x3, RZ ;  /* 0x000000033c3c7819 */ /* 0x000fe200000012ff */
[----:B------:R-:W5:Y:S01]  /*86b0*/  LD.E.128 R36, desc[UR40][R36.64] ;  /* 0x0000002824247980 */ /* 0x000f62000c101d00 */
[----:B------:R-:W-:-:S02]  /*86c0*/  SHF.R.U64 R64, R64, 0x3, RZ ;  /* 0x0000000340407819 */ /* 0x000fc400000012ff */
[----:B------:R-:W-:Y:S01]  /*86d0*/  SHF.R.U64 R68, R68, 0x3, RZ ;  /* 0x0000000344447819 */ /* 0x000fe200000012ff */
[----:B------:R-:W5:Y:S01]  /*86e0*/  LD.E.128 R40, desc[UR40][R40.64] ;  /* 0x0000002828287980 */ /* 0x000f62000c101d00 */
[----:B------:R-:W-:Y:S01]  /*86f0*/  SHF.R.U64 R7, R7, 0x3, RZ ;  /* 0x0000000307077819 */ /* 0x000fe200000012ff */
[C---:B------:R-:W-:Y:S01]  /*8700*/  IMAD.WIDE.U32 R20, R3.reuse, UR10, R20 ;  /* 0x0000000a03147c25 */ /* 0x040fe2000f8e0014 */
[----:B------:R-:W-:Y:S01]  /*8710*/  LOP3.LUT R52, R52, R53, RZ, 0x3c, !PT ;  /* 0x0000003534347212 */ /* 0x000fe200078e3cff */
[----:B------:R-:W5:Y:S01]  /*8720*/  LD.E.128 R44, desc[UR40][R44.64] ;  /* 0x000000282c2c7980 */ /* 0x000f62000c101d00 */
[----:B------:R-:W-:Y:S01]  /*8730*/  LOP3.LUT R56, R56, R57, RZ, 0x3c, !PT ;  /* 0x0000003938387212 */ /* 0x000fe200078e3cff */
        /* <DEDUP_REMOVED lines=9> */
[----:B------:R-:W-:Y:S01]  /*87d0*/  SHF.R.S32.HI R3, RZ, 0x1f, R77 ;  /* 0x0000001fff037819 */ /* 0x000fe2000001144d */
[----:B------:R-:W-:Y:S01]  /*87e0*/  IMAD.X R69, RZ, RZ, R5, P3 ;  /* 0x000000ffff457224 */ /* 0x000fe200018e0605 */
[----:B------:R-:W-:Y:S01]  /*87f0*/  ULDC.64 UR10, c[0x0][0xad8] ;  /* 0x0002b600000a7ab9 */ /* 0x000fe20000000a00 */
[----:B------:R-:W-:Y:S01]  /*8800*/  IMAD.IADD R21, R21, 0x1, R79 ;  /* 0x0000000115157824 */ /* 0x000fe200078e024f */
[----:B------:R-:W5:Y:S01]  /*8810*/  LD.E.128 R4, desc[UR40][R4.64] ;  /* 0x0000002804047980 */ /* 0x000f62000c101d00 */
[----:B------:R-:W-:-:S03]  /*8820*/  IMAD R76, R3, UR10, RZ ;  /* 0x0000000a034c7c24 */ /* 0x000fc6000f8e02ff */
[----:B------:R-:W5:Y:S01]  /*8830*/  LD.E.128 R48, desc[UR40][R48.64] ;  /* 0x0000002830307980 */ /* 0x000f62000c101d00 */
[----:B------:R-:W-:-:S03]  /*8840*/  IMAD R3, R77, UR11, R76 ;  /* 0x0000000b4d037c24 */ /* 0x000fc6000f8e024c */
[----:B------:R-:W5:Y:S01]  /*8850*/  LD.E.128 R52, desc[UR40][R52.64] ;  /* 0x0000002834347980 */ /* 0x000f62000c101d00 */
[----:B------:R-:W-:Y:S01]  /*8860*/  IMAD.WIDE.U32 R20, R77, UR10, R20 ;  /* 0x0000000a4d147c25 */ /* 0x000fe2000f8e0014 */
[----:B------:R-:W-:Y:S02]  /*8870*/  ULDC.64 UR10, c[0x0][0xa80] ;  /* 0x0002a000000a7ab9 */ /* 0x000fe40000000a00 */
[----:B------:R-:W5:Y:S04]  /*8880*/  LD.E.128 R56, desc[UR40][R56.64] ;  /* 0x0000002838387980 */ /* 0x000f68000c101d00 */
[----:B------:R-:W5:Y:S04]  /*8890*/  LD.E.128 R60, desc[UR40][R60.64] ;  /* 0x000000283c3c7980 */ /* 0x000f68000c101d00 */
[----:B------:R-:W5:Y:S04]  /*88a0*/  LD.E.128 R64, desc[UR40][R64.64] ;  /* 0x0000002840407980 */ /* 0x000f68000c101d00 */
[----:B------:R-:W5:Y:S04]  /*88b0*/  LD.E.128 R68, desc[UR40][R68.64] ;  /* 0x0000002844447980 */ /* 0x000f68000c101d00 */
        /* <DEDUP_REMOVED lines=9> */
[----:B------:R-:W-:Y:S01]  /*8950*/  LEA R82, P2, R20, UR10, 0x1 ;  /* 0x0000000a14527c11 */ /* 0x000fe2000f8408ff */
[----:B------:R-:W-:Y:S01]  /*8960*/  IMAD R84, R84, 0x80, R81 ;  /* 0x0000008054547824 */ /* 0x000fe200078e0251 */
[----:B------:R-:W-:-:S02]  /*8970*/  UIADD3 UR8, UR8, 0x22820, URZ ;  /* 0x0002282008087890 */ /* 0x000fc4000fffe03f */
[----:B------:R-:W-:Y:S02]  /*8980*/  LEA.HI.X R83, R20, UR11, R3, 0x1, P2 ;  /* 0x0000000b14537c11 */ /* 0x000fe400090f0c03 */
[C---:B------:R-:W-:Y:S01]  /*8990*/  ISETP.GE.AND P2, PT, R84.reuse, UR9, PT ;  /* 0x0000000954007c0c */ /* 0x040fe2000bf46270 */
[----:B------:R-:W-:Y:S01]  /*89a0*/  UPRMT UR8, URZ, 0x654, UR8 ;  /* 0x000006543f087896 */ /* 0x000fe20008000008 */
[C---:B------:R-:W-:Y:S02]  /*89b0*/  VIADD R76, R84.reuse, 0x20 ;  /* 0x00000020544c7836 */ /* 0x040fe40000000000 */
[----:B------:R-:W-:Y:S02]  /*89c0*/  VIADD R77, R84, 0x40 ;  /* 0x00000040544d7836 */ /* 0x000fe40000000000 */
[C---:B------:R-:W-:Y:S02]  /*89d0*/  VIADD R88, R0.reuse, 0x80 ;  /* 0x0000008000587836 */ /* 0x040fe40000000000 */
[----:B------:R-:W-:-:S02]  /*89e0*/  VIADD R90, R0, 0xc0 ;  /* 0x000000c0005a7836 */ /* 0x000fc40000000000 */
[----:B------:R-:W-:Y:S01]  /*89f0*/  VIADD R86, R0, 0x40 ;  /* 0x0000004000567836 */ /* 0x000fe20000000000 */
[----:B0-----:R0:W1:Y:S01]  /*8a00*/  SHFL.IDX PT, R81, R82, RZ, 0x181f ;  /* 0x00181fff52517589 */ /* 0x00106200000e0000 */
[----:B------:R-:W-:Y:S03]  /*8a10*/  BSSY B1, `(.L_x_9416) ;  /* 0x000001b000017945 */ /* 0x000fe60003800000 */
[----:B------:R0:W2:Y:S01]  /*8a20*/  SHFL.IDX PT, R3, R83, RZ, 0x181f ;  /* 0x00181fff53037589 */ /* 0x0000a200000e0000 */
[----:B------:R-:W-:Y:S01]  /*8a30*/  SYNCS.ARRIVE.TRANS64.RED.A1T0 RZ, [UR8], RZ ;  /* 0x000000ffffff79a7 */ /* 0x000fe20008100408 */
[----:B------:R-:W-:Y:S02]  /*8a40*/  ISETP.GE.AND P1, PT, R76, UR9, PT ;  /* 0x000000094c007c0c */ /* 0x000fe4000bf26270 */
[----:B------:R-:W-:Y:S02]  /*8a50*/  ISETP.GE.AND P0, PT, R77, UR9, PT ;  /* 0x000000094d007c0c */ /* 0x000fe4000bf06270 */
[----:B------:R-:W-:-:S02]  /*8a60*/  SHF.R.S32.HI R91, RZ, 0x1f, R0 ;  /* 0x0000001fff5b7819 */ /* 0x000fc40000011400 */
        /* <DEDUP_REMOVED lines=12> */
[----:B-----5:R0:W-:Y:S01]  /*8b30*/  @!P5 ST.E.128 desc[UR40][R20.64], R4 ;  /* 0x000000041400d985 */ /* 0x0201e2000c101d28 */
[----:B------:R-:W-:Y:S02]  /*8b40*/  @!P4 LEA.HI.X R77, R86, R3, R89, 0x1, P6 ;  /* 0x00000003564dc211 */ /* 0x000fe400030f0c59 */
[----:B------:R-:W-:-:S03]  /*8b50*/  @!P3 LEA R78, P6, R88, R81, 0x1 ;  /* 0x00000051584eb211 */ /* 0x000fc600078c08ff */
[----:B------:R0:W-:Y:S01]  /*8b60*/  @!P4 ST.E.128 desc[UR40][R76.64], R28 ;  /* 0x0000001c4c00c985 */ /* 0x0001e2000c101d28 */
[----:B------:R-:W-:Y:S02]  /*8b70*/  @!P3 LEA.HI.X R79, R88, R3, R85, 0x1, P6 ;  /* 0x00000003584fb211 */ /* 0x000fe400030f0c55 */
[----:B------:R-:W-:-:S03]  /*8b80*/  @!P2 LEA R80, P6, R90, R81, 0x1 ;  /* 0x000000515a50a211 */ /* 0x000fc600078c08ff */
[----:B------:R0:W-:Y:S01]  /*8b90*/  @!P3 ST.E.128 desc[UR40][R78.64], R44 ;  /* 0x0000002c4e00b985 */ /* 0x0001e2000c101d28 */
[----:B------:R-:W-:-:S05]  /*8ba0*/  @!P2 LEA.HI.X R81, R90, R3, R87, 0x1, P6 ;  /* 0x000000035a51a211 */ /* 0x000fca00030f0c57 */
[----:B------:R0:W-:Y:S04]  /*8bb0*/  @!P2 ST.E.128 desc[UR40][R80.64], R60 ;  /* 0x0000003c5000a985 */ /* 0x0001e8000c101d28 */
.L_x_9417:
[----:B------:R-:W-:Y:S05]  /*8bc0*/  BSYNC B1 ;  /* 0x0000000000017941 */ /* 0x000fea0003800000 */
.L_x_9416:
[----:B--2---:R2:W3:Y:S01]  /*8bd0*/  SHFL.IDX PT, R3, R83, 0x1, 0x181f ;  /* 0x00381f0053037f89 */ /* 0x0044e200000e0000 */
[----:B------:R-:W-:Y:S03]  /*8be0*/  BSSY B1, `(.L_x_9418) ;  /* 0x0000014000017945 */ /* 0x000fe60003800000 */
[----:B0----5:R2:W0:Y:S01]  /*8bf0*/  SHFL.IDX PT, R29, R82, 0x1, 0x181f ;  /* 0x00381f00521d7f89 */ /* 0x02142200000e0000 */
[----:B------:R-:W-:Y:S05]  /*8c00*/  @P1 BRA `(.L_x_9419) ;  /* 0x0000000000441947 */ /* 0x000fea0003800000 */
[----:B------:R-:W-:Y:S02]  /*8c10*/  ULDC UR4, c[0x0][0xac8] ;  /* 0x0002b20000047ab9 */ /* 0x000fe40000000800 */
[----:B------:R-:W-:Y:S02]  /*8c20*/  ISETP.GE.AND P4, PT, R0, UR4, PT ;  /* 0x0000000400007c0c */ /* 0x000fe4000bf86270 */
[----:B------:R-:W-:Y:S02]  /*8c30*/  ISETP.GE.AND P3, PT, R86, UR4, PT ;  /* 0x0000000456007c0c */ /* 0x000fe4000bf66270 */
[----:B------:R-:W-:Y:S02]  /*8c40*/  ISETP.GE.AND P2, PT, R88, UR4, PT ;  /* 0x0000000458007c0c */ /* 0x000fe4000bf46270 */
[----:B------:R-:W-:-:S07]  /*8c50*/  ISETP.GE.AND P1, PT, R90, UR4, PT ;  /* 0x000000045a007c0c */ /* 0x000fce000bf26270 */
[-C--:B0-----:R-:W-:Y:S02]  /*8c60*/  @!P4 LEA R4, P6, R0, R29.reuse, 0x1 ;  /* 0x0000001d0004c211 */ /* 0x081fe400078c08ff */
[----:B------:R-:W-:Y:S02]  /*8c70*/  @!P3 LEA R6, P5, R86, R29, 0x1 ;  /* 0x0000001d5606b211 */ /* 0x000fe400078a08ff */
[----:B---3--:R-:W-:Y:S02]  /*8c80*/  @!P4 LEA.HI.X R5, R0, R3, R91, 0x1, P6 ;  /* 0x000000030005c211 */ /* 0x008fe400030f0c5b */
[----:B------:R-:W-:Y:S02]  /*8c90*/  @!P2 LEA R20, P6, R88, R29, 0x1 ;  /* 0x0000001d5814a211 */ /* 0x000fe400078c08ff */
[----:B------:R-:W-:Y:S01]  /*8ca0*/  @!P3 LEA.HI.X R7, R86, R3, R89, 0x1, P5 ;  /* 0x000000035607b211 */ /* 0x000fe200028f0c59 */
[----:B------:R4:W-:Y:S01]  /*8cb0*/  @!P4 ST.E.128 desc[UR40][R4.64], R8 ;  /* 0x000000080400c985 */ /* 0x0009e2000c101d28 */
[----:B------:R-:W-:-:S02]  /*8cc0*/  @!P1 LEA R28, P5, R90, R29, 0x1 ;  /* 0x0000001d5a1c9211 */ /* 0x000fc400078a08ff */
[-C--:B------:R-:W-:Y:S01]  /*8cd0*/  @!P2 LEA.HI.X R21, R88, R3.reuse, R85, 0x1, P6 ;  /* 0x000000035815a211 */ /* 0x080fe200030f0c55 */
[----:B------:R4:W-:Y:S01]  /*8ce0*/  @!P3 ST.E.128 desc[UR40][R6.64], R32 ;  /* 0x000000200600b985 */ /* 0x0009e2000c101d28 */
[----:B------:R-:W-:-:S03]  /*8cf0*/  @!P1 LEA.HI.X R29, R90, R3, R87, 0x1, P5 ;  /* 0x000000035a1d9211 */ /* 0x000fc600028f0c57 */
[----:B------:R4:W-:Y:S04]  /*8d00*/  @!P2 ST.E.128 desc[UR40][R20.64], R48 ;  /* 0x000000301400a985 */ /* 0x0009e8000c101d28 */
[----:B------:R4:W-:Y:S02]  /*8d10*/  @!P1 ST.E.128 desc[UR40][R28.64], R64 ;  /* 0x000000401c009985 */ /* 0x0009e4000c101d28 */
.L_x_9419:
[----:B------:R-:W-:Y:S05]  /*8d20*/  BSYNC B1 ;  /* 0x0000000000017941 */ /* 0x000fea0003800000 */
.L_x_9418:
[----:B---3--:R3:W0:Y:S01]  /*8d30*/  SHFL.IDX PT, R3, R83, 0x2, 0x181f ;  /* 0x00581f0053037f89 */ /* 0x00862200000e0000 */
[----:B------:R-:W-:Y:S03]  /*8d40*/  BSSY B1, `(.L_x_9420) ;  /* 0x0000014000017945 */ /* 0x000fe60003800000 */
[----:B----4-:R3:W4:Y:S01]  /*8d50*/  SHFL.IDX PT, R11, R82, 0x2, 0x181f ;  /* 0x00581f00520b7f89 */ /* 0x01072200000e0000 */
[----:B------:R-:W-:Y:S05]  /*8d60*/  @P0 BRA `(.L_x_9421) ;  /* 0x0000000000440947 */ /* 0x000fea0003800000 */
[----:B------:R-:W-:Y:S02]  /*8d70*/  ULDC UR4, c[0x0][0xac8] ;  /* 0x0002b20000047ab9 */ /* 0x000fe40000000800 */
[----:B------:R-:W-:Y:S02]  /*8d80*/  ISETP.GE.AND P3, PT, R0, UR4, PT ;  /* 0x0000000400007c0c */ /* 0x000fe4000bf66270 */
[----:B------:R-:W-:Y:S02]  /*8d90*/  ISETP.GE.AND P2, PT, R86, UR4, PT ;  /* 0x0000000456007c0c */ /* 0x000fe4000bf46270 */
[----:B------:R-:W-:Y:S02]  /*8da0*/  ISETP.GE.AND P1, PT, R88, UR4, PT ;  /* 0x0000000458007c0c */ /* 0x000fe4000bf26270 */
[----:B------:R-:W-:-:S07]  /*8db0*/  ISETP.GE.AND P0, PT, R90, UR4, PT ;  /* 0x000000045a007c0c */ /* 0x000fce000bf06270 */
[-C--:B----4-:R-:W-:Y:S02]  /*8dc0*/  @!P3 LEA R4, P6, R0, R11.reuse, 0x1 ;  /* 0x0000000b0004b211 */ /* 0x090fe400078c08ff */
[-C--:B------:R-:W-:Y:S02]  /*8dd0*/  @!P2 LEA R6, P5, R86, R11.reuse, 0x1 ;  /* 0x0000000b5606a211 */ /* 0x080fe400078a08ff */
[----:B------:R-:W-:Y:S02]  /*8de0*/  @!P1 LEA R8, P4, R88, R11, 0x1 ;  /* 0x0000000b58089211 */ /* 0x000fe400078808ff */
[----:B0-----:R-:W-:Y:S02]  /*8df0*/  @!P3 LEA.HI.X R5, R0, R3, R91, 0x1, P6 ;  /* 0x000000030005b211 */ /* 0x001fe400030f0c5b */
[----:B------:R-:W-:Y:S02]  /*8e00*/  @!P0 LEA R10, P6, R90, R11, 0x1 ;  /* 0x0000000b5a0a8211 */ /* 0x000fe400078c08ff */
[-C--:B------:R-:W-:Y:S01]  /*8e10*/  @!P2 LEA.HI.X R7, R86, R3.reuse, R89, 0x1, P5 ;  /* 0x000000035607a211 */ /* 0x080fe200028f0c59 */
[----:B------:R0:W-:Y:S01]  /*8e20*/  @!P3 ST.E.128 desc[UR40][R4.64], R12 ;  /* 0x0000000c0400b985 */ /* 0x0001e2000c101d28 */
[----:B------:R-:W-:-:S02]  /*8e30*/  @!P1 LEA.HI.X R9, R88, R3, R85, 0x1, P4 ;  /* 0x0000000358099211 */ /* 0x000fc400020f0c55 */
[----:B------:R-:W-:Y:S01]  /*8e40*/  @!P0 LEA.HI.X R11, R90, R3, R87, 0x1, P6 ;  /* 0x000000035a0b8211 */ /* 0x000fe200030f0c57 */
[----:B------:R0:W-:Y:S04]  /*8e50*/  @!P2 ST.E.128 desc[UR40][R6.64], R36 ;  /* 0x000000240600a985 */ /* 0x0001e8000c101d28 */
[----:B------:R0:W-:Y:S04]  /*8e60*/  @!P1 ST.E.128 desc[UR40][R8.64], R52 ;  /* 0x0000003408009985 */ /* 0x0001e8000c101d28 */
[----:B------:R0:W-:Y:S02]  /*8e70*/  @!P0 ST.E.128 desc[UR40][R10.64], R68 ;  /* 0x000000440a008985 */ /* 0x0001e4000c101d28 */
.L_x_9421:
[----:B------:R-:W-:Y:S05]  /*8e80*/  BSYNC B1 ;  /* 0x0000000000017941 */ /* 0x000fea0003800000 */
.L_x_9420:
[----:B0-----:R-:W-:Y:S01]  /*8e90*/  VIADD R3, R84, 0x60 ;  /* 0x0000006054037836 */ /* 0x001fe20000000000 */
[----:B--23--:R-:W0:Y:S04]  /*8ea0*/  SHFL.IDX PT, R83, R83, 0x3, 0x181f ;  /* 0x00781f0053537f89 */ /* 0x00ce2800000e0000 */
[----:B------:R-:W-:Y:S01]  /*8eb0*/  ISETP.GE.AND P0, PT, R3, UR9, PT ;  /* 0x0000000903007c0c */ /* 0x000fe2000bf06270 */
[----:B----4-:R2:W3:-:S12]  /*8ec0*/  SHFL.IDX PT, R11, R82, 0x3, 0x181f ;  /* 0x00781f00520b7f89 */ /* 0x0104d800000e0000 */
[----:B--2---:R-:W-:Y:S05]  /*8ed0*/  @P0 BRA `(.L_x_9422) ;  /* 0x0000002400740947 */ /* 0x004fea0003800000 */
[----:B------:R-:W-:Y:S02]  /*8ee0*/  ULDC UR4, c[0x0][0xac8] ;  /* 0x0002b20000047ab9 */ /* 0x000fe40000000800 */
[----:B------:R-:W-:Y:S02]  /*8ef0*/  ISETP.GE.AND P3, PT, R0, UR4, PT ;  /* 0x0000000400007c0c */ /* 0x000fe4000bf66270 */
[----:B------:R-:W-:Y:S02]  /*8f00*/  ISETP.GE.AND P4, PT, R86, UR4, PT ;  /* 0x0000000456007c0c */ /* 0x000fe4000bf86270 */
[----:B------:R-:W-:-:S09]  /*8f10*/  ISETP.GE.AND P5, PT, R88, UR4, PT ;  /* 0x0000000458007c0c */ /* 0x000fd2000bfa6270 */
[-C--:B---3--:R-:W-:Y:S02]  /*8f20*/  @!P3 LEA R4, P0, R0, R11.reuse, 0x1 ;  /* 0x0000000b0004b211 */ /* 0x088fe400078008ff */
[-C--:B------:R-:W-:Y:S02]  /*8f30*/  @!P4 LEA R6, P1, R86, R11.reuse, 0x1 ;  /* 0x0000000b5606c211 */ /* 0x080fe400078208ff */
[----:B------:R-:W-:Y:S02]  /*8f40*/  @!P5 LEA R8, P2, R88, R11, 0x1 ;  /* 0x0000000b5808d211 */ /* 0x000fe400078408ff */
[-C--:B0-----:R-:W-:Y:S02]  /*8f50*/  @!P3 LEA.HI.X R5, R0, R83.reuse, R91, 0x1, P0 ;  /* 0x000000530005b211 */ /* 0x081fe400000f0c5b */
[-C--:B------:R-:W-:Y:S02]  /*8f60*/  @!P4 LEA.HI.X R7, R86, R83.reuse, R89, 0x1, P1 ;  /* 0x000000535607c211 */ /* 0x080fe400008f0c59 */
[----:B------:R-:W-:Y:S01]  /*8f70*/  @!P5 LEA.HI.X R9, R88, R83, R85, 0x1, P2 ;  /* 0x000000535809d211 */ /* 0x000fe200010f0c55 */
[----:B------:R0:W-:Y:S01]  /*8f80*/  @!P3 ST.E.128 desc[UR40][R4.64], R24 ;  /* 0x000000180400b985 */ /* 0x0001e2000c101d28 */
[----:B------:R-:W-:-:S03]  /*8f90*/  ISETP.GE.AND P0, PT, R90, UR4, PT ;  /* 0x000000045a007c0c */ /* 0x000fc6000bf06270 */
[----:B------:R0:W-:Y:S04]  /*8fa0*/  @!P4 ST.E.128 desc[UR40][R6.64], R40 ;  /* 0x000000280600c985 */ /* 0x0001e8000c101d28 */
[----:B------:R0:W-:Y:S06]  /*8fb0*/  @!P5 ST.E.128 desc[UR40][R8.64], R56 ;  /* 0x000000380800d985 */ /* 0x0001ec000c101d28 */
[----:B------:R-:W-:Y:S05]  /*8fc0*/  @P0 BRA `(.L_x_9422) ;  /* 0x0000002400380947 */ /* 0x000fea0003800000 */
[----:B0-----:R-:W-:-:S04]  /*8fd0*/  LEA R4, P0, R90, R11, 0x1 ;  /* 0x0000000b5a047211 */ /* 0x001fc800078008ff */
[----:B------:R-:W-:-:S05]  /*8fe0*/  LEA.HI.X R5, R90, R83, R87, 0x1, P0 ;  /* 0x000000535a057211 */ /* 0x000fca00000f0c57 */
[----:B------:R0:W-:Y:S01]  /*8ff0*/  ST.E.128 desc[UR40][R4.64], R72 ;  /* 0x0000004804007985 */ /* 0x0001e2000c101d28 */
[----:B------:R-:W-:Y:S05]  /*9000*/  BRA `(.L_x_9422) ;  /* 0x0000002400287947 */ /* 0x000fea0003800000 */
.L_x_9415:
[----:B------:R-:W-:Y:S01]  /*9010*/  ULDC.64 UR14, c[0x0][0xb08] ;  /* 0x0002c200000e7ab9 */ /* 0x000fe20000000a00 */
[----:B------:R-:W-:Y:S01]  /*9020*/  IMAD.MOV.U32 R3, RZ, RZ, R12 ;  /* 0x000000ffff037224 */ /* 0x000fe200078e000c */
[----:B------:R-:W-:Y:S01]  /*9030*/  UIMAD UR12, UR16, UR14, URZ ;  /* 0x0000000e100c72a4 */ /* 0x000fe2000f8e023f */
[----:B------:R-:W-:Y:S01]  /*9040*/  ISETP.GE.AND P0, PT, R13, UR9, PT ;  /* 0x000000090d007c0c */ /* 0x000fe2000bf06270 */
[----:B------:R-:W-:Y:S01]  /*9050*/  UIMAD.WIDE.U32 UR10, UR4, UR14, URZ ;  /* 0x0000000e040a72a5 */ /* 0x000fe2000f8e003f */
[----:B------:R-:W-:Y:S01]  /*9060*/  BSSY B1, `(.L_x_9423) ;  /* 0x00000c0000017945 */ /* 0x000fe20003800000 */
[----:B------:R-:W-:Y:S01]  /*9070*/  UIMAD UR12, UR4, UR15, UR12 ;  /* 0x0000000f040c72a4 */ /* 0x000fe2000f8e020c */
[----:B------:R-:W-:Y:S01]  /*9080*/  SHF.R.S32.HI R152, RZ, 0x1f, R210 ;  /* 0x0000001fff987819 */ /* 0x000fe200000114d2 */
[----:B------:R-:W-:Y:S01]  /*9090*/  USHF.R.S32.HI UR4, URZ, 0x1f, UR46 ;  /* 0x0000001f3f047899 */ /* 0x000fe2000801142e */
[----:B------:R-:W-:Y:S01]  /*90a0*/  SHF.R.S32.HI R153, RZ, 0x1f, R211 ;  /* 0x0000001fff997819 */ /* 0x000fe200000114d3 */
[----:B------:R-:W-:Y:S01]  /*90b0*/  UIADD3 UR11, UR11, UR12, URZ ;  /* 0x0000000c0b0b7290 */ /* 0x000fe2000fffe03f */
[----:B------:R-:W-:Y:S01]  /*90c0*/  SHF.R.S32.HI R154, RZ, 0x1f, R212 ;  /* 0x0000001fff9a7819 */ /* 0x000fe200000114d4 */
[----:B------:R-:W-:Y:S01]  /*90d0*/  ULDC.64 UR14, c[0x0][0xb40] ;  /* 0x0002d000000e7ab9 */ /* 0x000fe20000000a00 */
[----:B------:R-:W-:Y:S01]  /*90e0*/  ULDC.64 UR12, c[0x0][0xb38] ;  /* 0x0002ce00000c7ab9 */ /* 0x000fe20000000a00 */
[----:B------:R-:W-:Y:S01]  /*90f0*/  UIMAD UR4, UR4, UR14, URZ ;  /* 0x0000000e040472a4 */ /* 0x000fe2000f8e023f */
[----:B------:R-:W-:Y:S01]  /*9100*/  SHF.R.S32.HI R155, RZ, 0x1f, R213 ;  /* 0x0000001fff9b7819 */ /* 0x000fe200000114d5 */
[----:B------:R-:W-:Y:S01]  /*9110*/  UIMAD.WIDE.U32 UR10, UR43, UR12, UR10 ;  /* 0x0000000c2b0a72a5 */ /* 0x000fe2000f8e000a */
[----:B------:R-:W-:Y:S01]  /*9120*/  SHF.R.S32.HI R156, RZ, 0x1f, R214 ;  /* 0x0000001fff9c7819 */ /* 0x000fe200000114d6 */
[----:B------:R-:W-:Y:S01]  /*9130*/  UIMAD UR4, UR46, UR15, UR4 ;  /* 0x0000000f2e0472a4 */ /* 0x000fe2000f8e0204 */
[----:B------:R-:W-:Y:S01]  /*9140*/  SHF.R.S32.HI R157, RZ, 0x1f, R215 ;  /* 0x0000001fff9d7819 */ /* 0x000fe200000114d7 */
[----:B------:R-:W-:Y:S01]  /*9150*/  UIMAD UR11, UR43, UR13, UR11 ;  /* 0x0000000d2b0b72a4 */ /* 0x000fe2000f8e020b */
[----:B------:R-:W-:Y:S01]  /*9160*/  SHF.R.S32.HI R158, RZ, 0x1f, R216 ;  /* 0x0000001fff9e7819 */ /* 0x000fe200000114d8 */
[----:B------:R-:W-:Y:S01]  /*9170*/  @UP1 ULDC UR12, c[0x0][0xbec] ;  /* 0x0002fb00000c1ab9 */ /* 0x000fe20000000800 */
[----:B------:R-:W-:Y:S01]  /*9180*/  UIADD3 UR8, UR8, 0x22820, URZ ;  /* 0x0002282008087890 */ /* 0x000fe2000fffe03f */
[----:B------:R-:W-:Y:S01]  /*9190*/  @P1 IMAD.HI.U32 R4, R12, UR12, RZ ;  /* 0x0000000c0c041c27 */ /* 0x000fe2000f8e00ff */
[----:B------:R-:W-:Y:S01]  /*91a0*/  UIMAD.WIDE.U32 UR10, UR46, UR14, UR10 ;  /* 0x0000000e2e0a72a5 */ /* 0x000fe2000f8e000a */
[----:B------:R-:W-:Y:S01]  /*91b0*/  SHF.R.S32.HI R159, RZ, 0x1f, R217 ;  /* 0x0000001fff9f7819 */ /* 0x000fe200000114d9 */
[----:B------:R-:W-:Y:S01]  /*91c0*/  ULDC.64 UR12, c[0x0][0xb48] ;  /* 0x0002d200000c7ab9 */ /* 0x000fe20000000a00 */
[----:B------:R-:W-:Y:S01]  /*91d0*/  UPRMT UR8, URZ, 0x654, UR8 ;  /* 0x000006543f087896 */ /* 0x000fe20008000008 */
[----:B------:R-:W-:Y:S01]  /*91e0*/  SHF.R.S32.HI R160, RZ, 0x1f, R218 ;  /* 0x0000001fffa07819 */ /* 0x000fe200000114da */
[----:B------:R-:W-:Y:S01]  /*91f0*/  UIADD3 UR11, UR11, UR4, URZ ;  /* 0x000000040b0b7290 */ /* 0x000fe2000fffe03f */
[----:B------:R-:W-:-:S02]  /*9200*/  SHF.R.S32.HI R161, RZ, 0x1f, R219 ;  /* 0x0000001fffa17819 */ /* 0x000fc400000114db */
[----:B------:R-:W-:Y:S01]  /*9210*/  @UP1 ULDC UR4, c[0x0][0xbf0] ;  /* 0x0002fc0000041ab9 */ /* 0x000fe20000000800 */
[----:B------:R-:W-:Y:S01]  /*9220*/  UIMAD.WIDE.U32 UR10, UR42, UR12, UR10 ;  /* 0x0000000c2a0a72a5 */ /* 0x000fe2000f8e000a */
[----:B------:R-:W-:Y:S02]  /*9230*/  @P1 SHF.R.U32.HI R3, RZ, UR4, R4 ;  /* 0x00000004ff031c19 */ /* 0x000fe40008011604 */
[----:B------:R-:W-:Y:S01]  /*9240*/  SYNCS.ARRIVE.TRANS64.RED.A1T0 RZ, [UR8], RZ ;  /* 0x000000ffffff79a7 */ /* 0x000fe20008100408 */
[----:B------:R-:W-:Y:S01]  /*9250*/  UIMAD UR42, UR42, UR13, UR11 ;  /* 0x0000000d2a2a72a4 */ /* 0x000fe2000f8e020b */
[--C-:B------:R-:W-:Y:S01]  /*9260*/  SHF.R.S32.HI R4, RZ, 0x1f, R3.reuse ;  /* 0x0000001fff047819 */ /* 0x100fe20000011403 */
[----:B------:R-:W-:Y:S01]  /*9270*/  IMAD.MOV R7, RZ, RZ, -R3 ;  /* 0x000000ffff077224 */ /* 0x000fe200078e0a03 */
[----:B------:R-:W-:Y:S01]  /*9280*/  ULDC.64 UR12, c[0x0][0xb30] ;  /* 0x0002cc00000c7ab9 */ /* 0x000fe20000000a00 */
[----:B------:R-:W-:Y:S01]  /*9290*/  IMAD.U32 R5, RZ, RZ, UR11 ;  /* 0x0000000bff057e24 */ /* 0x000fe2000f8e00ff */
[----:B------:R-:W-:Y:S01]  /*92a0*/  SHF.R.S32.HI R162, RZ, 0x1f, R220 ;  /* 0x0000001fffa27819 */ /* 0x000fe200000114dc */
[----:B------:R-:W-:Y:S01]  /*92b0*/  IMAD R7, R7, UR20, R12 ;  /* 0x0000001407077c24 */ /* 0x000fe2000f8e020c */
[----:B------:R-:W-:Y:S01]  /*92c0*/  SHF.R.S32.HI R163, RZ, 0x1f, R221 ;  /* 0x0000001fffa37819 */ /* 0x000fe200000114dd */
        /* <DEDUP_REMOVED lines=15> */
[----:B------:R0:W1:Y:S04]  /*93c0*/  SHFL.IDX PT, R4, R3, RZ, 0x1c1f ;  /* 0x001c1fff03047589 */ /* 0x00006800000e0000 */
[----:B------:R0:W2:Y:S01]  /*93d0*/  SHFL.IDX PT, R5, R12, RZ, 0x1c1f ;  /* 0x001c1fff0c057589 */ /* 0x0000a200000e0000 */
[----:B------:R-:W-:Y:S05]  /*93e0*/  @P0 BRA `(.L_x_9424) ;  /* 0x00000008001c0947 */ /* 0x000fea0003800000 */
[----:B------:R-:W-:Y:S01]  /*93f0*/  ULDC UR4, c[0x0][0xac8] ;  /* 0x0002b20000047ab9 */ /* 0x000fe20000000800 */
[----:B------:R-:W-:Y:S01]  /*9400*/  VIADD R13, R2, 0xe8 ;  /* 0x000000e8020d7836 */ /* 0x000fe20000000000 */
[----:B------:R-:W-:Y:S02]  /*9410*/  ISETP.GE.AND P4, PT, R221, UR4, PT ;  /* 0x00000004dd007c0c */ /* 0x000fe4000bf86270 */
[----:B------:R-:W-:Y:S02]  /*9420*/  ISETP.GE.AND P3, PT, R220, UR4, PT ;  /* 0x00000004dc007c0c */ /* 0x000fe4000bf66270 */
[----:B------:R-:W-:Y:S02]  /*9430*/  ISETP.GE.AND P5, PT, R2, UR4, PT ;  /* 0x0000000402007c0c */ /* 0x000fe4000bfa6270 */
[----:B------:R-:W-:Y:S02]  /*9440*/  ISETP.GE.AND P1, PT, R218, UR4, PT ;  /* 0x00000004da007c0c */ /* 0x000fe4000bf26270 */
[----:B------:R-:W-:-:S05]  /*9450*/  ISETP.GE.AND P0, PT, R219, UR4, PT ;  /* 0x00000004db007c0c */ /* 0x000fca000bf06270 */
[CC--:B-1----:R-:W-:Y:S02]  /*9460*/  @!P4 LEA R6, P2, R221.reuse, R4.reuse, 0x2 ;  /* 0x00000004dd06c211 */ /* 0x0c2fe400078410ff */
[----:B------:R-:W-:Y:S02]  /*9470*/  @!P3 LEA R8, P6, R220, R4, 0x2 ;  /* 0x00000004dc08b211 */ /* 0x000fe400078c10ff */
[----:B--2---:R-:W-:Y:S01]  /*9480*/  @!P5 IMAD.WIDE R10, R2, 0x4, R4 ;  /* 0x00000004020ad825 */ /* 0x004fe200078e0204 */
[-C--:B------:R-:W-:Y:S02]  /*9490*/  @!P4 LEA.HI.X R7, R221, R5.reuse, R163, 0x2, P2 ;  /* 0x00000005dd07c211 */ /* 0x080fe400010f14a3 */
[----:B------:R-:W-:Y:S02]  /*94a0*/  ISETP.GE.AND P2, PT, R217, UR4, PT ;  /* 0x00000004d9007c0c */ /* 0x000fe4000bf46270 */
[----:B------:R-:W-:Y:S01]  /*94b0*/  @!P3 LEA.HI.X R9, R220, R5, R162, 0x2, P6 ;  /* 0x00000005dc09b211 */ /* 0x000fe200030f14a2 */
[----:B------:R-:W-:Y:S04]  /*94c0*/  @!P5 ST.E.64 desc[UR40][R10.64], R24 ;  /* 0x000000180a00d985 */ /* 0x000fe8000c101b28 */
[----:B------:R1:W-:Y:S01]  /*94d0*/  @!P4 ST.E.64 desc[UR40][R6.64], R28 ;  /* 0x0000001c0600c985 */ /* 0x0003e2000c101b28 */
[----:B------:R-:W-:-:S03]  /*94e0*/  ISETP.GE.AND P4, PT, R215, UR4, PT ;  /* 0x00000004d7007c0c */ /* 0x000fc6000bf86270 */
[----:B------:R2:W-:Y:S01]  /*94f0*/  @!P3 ST.E.64 desc[UR40][R8.64], R32 ;  /* 0x000000200800b985 */ /* 0x0005e2000c101b28 */
[----:B------:R-:W-:Y:S02]  /*9500*/  ISETP.GE.AND P3, PT, R216, UR4, PT ;  /* 0x00000004d8007c0c */ /* 0x000fe4000bf66270 */
[CC--:B-1----:R-:W-:Y:S01]  /*9510*/  @!P0 LEA R6, P6, R219.reuse, R4.reuse, 0x2 ;  /* 0x00000004db068211 */ /* 0x0c2fe200078c10ff */
[----:B------:R-:W-:Y:S01]  /*9520*/  VIADD R29, R2, 0xf8 ;  /* 0x000000f8021d7836 */ /* 0x000fe20000000000 */
[CC--:B--2---:R-:W-:Y:S02]  /*9530*/  @!P1 LEA R8, P5, R218.reuse, R4.reuse, 0x2 ;  /* 0x00000004da089211 */ /* 0x0c4fe400078a10ff */
[-C--:B------:R-:W-:Y:S02]  /*9540*/  @!P0 LEA.HI.X R7, R219, R5.reuse, R161, 0x2, P6 ;  /* 0x00000005db078211 */ /* 0x080fe400030f14a1 */
[----:B------:R-:W-:Y:S02]  /*9550*/  @!P1 LEA.HI.X R9, R218, R5, R160, 0x2, P5 ;  /* 0x00000005da099211 */ /* 0x000fe400028f14a0 */
[----:B------:R-:W-:Y:S01]  /*9560*/  ISETP.GE.AND P5, PT, R214, UR4, PT ;  /* 0x00000004d6007c0c */ /* 0x000fe2000bfa6270 */
[----:B------:R1:W-:Y:S01]  /*9570*/  @!P0 ST.E.64 desc[UR40][R6.64], R36 ;  /* 0x0000002406008985 */ /* 0x0003e2000c101b28 */
[----:B------:R-:W-:-:S02]  /*9580*/  @!P2 LEA R10, P6, R217, R4, 0x2 ;  /* 0x00000004d90aa211 */ /* 0x000fc400078c10ff */
        /* <DEDUP_REMOVED lines=9> */
[----:B---3--:R-:W-:Y:S01]  /*9620*/  @!P5 LEA R10, P6, R214, R4, 0x2 ;  /* 0x00000004d60ad211 */ /* 0x008fe200078c10ff */
[----:B------:R1:W-:Y:S01]  /*9630*/  @!P3 ST.E.64 desc[UR40][R6.64], R48 ;  /* 0x000000300600b985 */ /* 0x0003e2000c101b28 */
[----:B------:R-:W-:-:S02]  /*9640*/  ISETP.GE.AND P2, PT, R211, UR4, PT ;  /* 0x00000004d3007c0c */ /* 0x000fc4000bf46270 */
[----:B------:R-:W-:Y:S01]  /*9650*/  @!P5 LEA.HI.X R11, R214, R5, R156, 0x2, P6 ;  /* 0x00000005d60bd211 */ /* 0x000fe200030f149c */
        /* <DEDUP_REMOVED lines=10> */
[C---:B---3--:R-:W-:Y:S01]  /*9700*/  @!P2 LEA R10, P6, R211.reuse, R4, 0x2 ;  /* 0x00000004d30aa211 */ /* 0x048fe200078c10ff */
[----:B------:R2:W-:Y:S01]  /*9710*/  @!P1 ST.E.64 desc[UR40][R8.64], R64 ;  /* 0x0000004008009985 */ /* 0x0005e2000c101b28 */
[----:B------:R-:W-:Y:S02]  /*9720*/  ISETP.GE.AND P1, PT, R206, UR4, PT ;  /* 0x00000004ce007c0c */ /* 0x000fe4000bf26270 */
        /* <DEDUP_REMOVED lines=8> */
[----:B------:R-:W-:Y:S01]  /*97b0*/  @!P3 ST.E.64 desc[UR40][R6.64], R72 ;  /* 0x000000480600b985 */ /* 0x000fe2000c101b28 */
[----:B---3--:R-:W-:-:S02]  /*97c0*/  @!P5 LEA R10, P6, R208, R4, 0x2 ;  /* 0x00000004d00ad211 */ /* 0x008fc400078c10ff */
[-C--:B------:R-:W-:Y:S01]  /*97d0*/  @!P1 LEA R20, P3, R206, R4.reuse, 0x2 ;  /* 0x00000004ce149211 */ /* 0x080fe200078610ff */
[----:B------:R1:W-:Y:S01]  /*97e0*/  @!P4 ST.E.64 desc[UR40][R8.64], R76 ;  /* 0x0000004c0800c985 */ /* 0x0003e2000c101b28 */
[-C--:B------:R-:W-:Y:S02]  /*97f0*/  @!P5 LEA.HI.X R11, R208, R5.reuse, R236, 0x2, P6 ;  /* 0x00000005d00bd211 */ /* 0x080fe400030f14ec */
[----:B------:R-:W-:Y:S02]  /*9800*/  @!P0 LEA R14, P6, R207, R4, 0x2 ;  /* 0x00000004cf0e8211 */ /* 0x000fe400078c10ff */
[----:B------:R-:W-:Y:S01]  /*9810*/  ISETP.GE.AND P4, PT, R203, UR4, PT ;  /* 0x00000004cb007c0c */ /* 0x000fe2000bf86270 */
[----:B------:R2:W-:Y:S01]  /*9820*/  @!P5 ST.E.64 desc[UR40][R10.64], R80 ;  /* 0x000000500a00d985 */ /* 0x0005e2000c101b28 */
[----:B------:R-:W-:Y:S02]  /*9830*/  ISETP.GE.AND P5, PT, R204, UR4, PT ;  /* 0x00000004cc007c0c */ /* 0x000fe4000bfa6270 */
[----:B------:R-:W-:-:S02]  /*9840*/  @!P1 LEA.HI.X R21, R206, R5, R234, 0x2, P3 ;  /* 0x00000005ce159211 */ /* 0x000fc400018f14ea */
[----:B------:R-:W-:Y:S02]  /*9850*/  ISETP.GE.AND P3, PT, R202, UR4, PT ;  /* 0x00000004ca007c0c */ /* 0x000fe4000bf66270 */
[----:B------:R-:W-:Y:S02]  /*9860*/  @!P0 LEA.HI.X R15, R207, R5, R235, 0x2, P6 ;  /* 0x00000005cf0f8211 */ /* 0x000fe400030f14eb */
[----:B------:R-:W-:-:S03]  /*9870*/  @!P2 LEA R24, P6, R205, R4, 0x2 ;  /* 0x00000004cd18a211 */ /* 0x000fc600078c10ff */
[----:B------:R3:W-:Y:S01]  /*9880*/  @!P0 ST.E.64 desc[UR40][R14.64], R84 ;  /* 0x000000540e008985 */ /* 0x0007e2000c101b28 */
[-C--:B------:R-:W-:Y:S02]  /*9890*/  @!P2 LEA.HI.X R25, R205, R5.reuse, R233, 0x2, P6 ;  /* 0x00000005cd19a211 */ /* 0x080fe400030f14e9 */
[-C--:B-1----:R-:W-:Y:S01]  /*98a0*/  @!P4 LEA R8, P0, R203, R4.reuse, 0x2 ;  /* 0x00000004cb08c211 */ /* 0x082fe200078010ff */
[----:B------:R1:W-:Y:S01]  /*98b0*/  @!P1 ST.E.64 desc[UR40][R20.64], R88 ;  /* 0x0000005814009985 */ /* 0x0003e2000c101b28 */
[-C--:B------:R-:W-:Y:S02]  /*98c0*/  @!P5 LEA R6, P1, R204, R4.reuse, 0x2 ;  /* 0x00000004cc06d211 */ /* 0x080fe400078210ff */
[----:B--2---:R-:W-:Y:S01]  /*98d0*/  @!P3 LEA R10, P6, R202, R4, 0x2 ;  /* 0x00000004ca0ab211 */ /* 0x004fe200078c10ff */
[----:B------:R2:W-:Y:S01]  /*98e0*/  @!P2 ST.E.64 desc[UR40][R24.64], R92 ;  /* 0x0000005c1800a985 */ /* 0x0005e2000c101b28 */
[----:B------:R-:W-:Y:S02]  /*98f0*/  ISETP.GE.AND P2, PT, R201, UR4, PT ;  /* 0x00000004c9007c0c */ /* 0x000fe4000bf46270 */
        /* <DEDUP_REMOVED lines=8> */
[----:B---3--:R-:W-:Y:S01]  /*9980*/  @!P2 LEA R14, P6, R201, R4, 0x2 ;  /* 0x00000004c90ea211 */ /* 0x008fe200078c10ff */
[----:B------:R3:W-:Y:S01]  /*9990*/  @!P3 ST.E.64 desc[UR40][R10.64], R104 ;  /* 0x000000680a00b985 */ /* 0x0007e2000c101b28 */
[----:B------:R-:W-:-:S02]  /*99a0*/  ISETP.GE.AND P3, PT, R22, UR4, PT ;  /* 0x0000000416007c0c */ /* 0x000fc4000bf66270 */
[CC--:B-1----:R-:W-:Y:S02]  /*99b0*/  @!P1 LEA R20, P5, R200.reuse, R4.reuse, 0x2 ;  /* 0x00000004c8149211 */ /* 0x0c2fe400078a10ff */
[-C--:B------:R-:W-:Y:S02]  /*99c0*/  @!P2 LEA.HI.X R15, R201, R5.reuse, R229, 0x2, P6 ;  /* 0x00000005c90fa211 */ /* 0x080fe400030f14e5 */
[-C--:B------:R-:W-:Y:S02]  /*99d0*/  @!P1 LEA.HI.X R21, R200, R5.reuse, R228, 0x2, P5 ;  /* 0x00000005c8159211 */ /* 0x080fe400028f14e4 */
[-C--:B--2---:R-:W-:Y:S01]  /*99e0*/  @!P0 LEA R24, P6, R23, R4.reuse, 0x2 ;  /* 0x0000000417188211 */ /* 0x084fe200078c10ff */
[----:B------:R-:W-:Y:S01]  /*99f0*/  @!P2 ST.E.64 desc[UR40][R14.64], R108 ;  /* 0x0000006c0e00a985 */ /* 0x000fe2000c101b28 */
[-C--:B----4-:R-:W-:Y:S02]  /*9a00*/  @!P4 LEA R8, P5, R19, R4.reuse, 0x2 ;  /* 0x000000041308c211 */ /* 0x090fe400078a10ff */
[----:B------:R-:W-:Y:S01]  /*9a10*/  @!P0 LEA.HI.X R25, R23, R5, R227, 0x2, P6 ;  /* 0x0000000517198211 */ /* 0x000fe200030f14e3 */
[----:B------:R-:W-:Y:S01]  /*9a20*/  @!P1 ST.E.64 desc[UR40][R20.64], R112 ;  /* 0x0000007014009985 */ /* 0x000fe2000c101b28 */
[----:B------:R-:W-:-:S02]  /*9a30*/  @!P3 LEA R6, P1, R22, R4, 0x2 ;  /* 0x000000041606b211 */ /* 0x000fc400078210ff */
[----:B------:R-:W-:Y:S01]  /*9a40*/  ISETP.GE.AND P2, PT, R18, UR4, PT ;  /* 0x0000000412007c0c */ /* 0x000fe2000bf46270 */
[----:B------:R1:W-:Y:S01]  /*9a50*/  @!P0 ST.E.64 desc[UR40][R24.64], R116 ;  /* 0x0000007418008985 */ /* 0x0003e2000c101b28 */
[-C--:B------:R-:W-:Y:S02]  /*9a60*/  @!P3 LEA.HI.X R7, R22, R5.reuse, R226, 0x2, P1 ;  /* 0x000000051607b211 */ /* 0x080fe400008f14e2 */
[----:B------:R-:W-:Y:S02]  /*9a70*/  ISETP.GE.AND P1, PT, R17, UR4, PT ;  /* 0x0000000411007c0c */ /* 0x000fe4000bf26270 */
[----:B------:R-:W-:Y:S01]  /*9a80*/  @!P4 LEA.HI.X R9, R19, R5, R225, 0x2, P5 ;  /* 0x000000051309c211 */ /* 0x000fe200028f14e1 */
[----:B------:R2:W-:Y:S01]  /*9a90*/  @!P3 ST.E.64 desc[UR40][R6.64], R120 ;  /* 0x000000780600b985 */ /* 0x0005e2000c101b28 */
[----:B------:R-:W-:-:S03]  /*9aa0*/  ISETP.GE.AND P0, PT, R16, UR4, PT ;  /* 0x0000000410007c0c */ /* 0x000fc6000bf06270 */
[----:B------:R4:W-:Y:S01]  /*9ab0*/  @!P4 ST.E.64 desc[UR40][R8.64], R124 ;  /* 0x0000007c0800c985 */ /* 0x0009e2000c101b28 */
[----:B------:R-:W-:Y:S02]  /*9ac0*/  ISETP.GE.AND P4, PT, R13, UR4, PT ;  /* 0x000000040d007c0c */ /* 0x000fe4000bf86270 */
[-C--:B---3--:R-:W-:Y:S01]  /*9ad0*/  @!P2 LEA R10, P5, R18, R4.reuse, 0x2 ;  /* 0x00000004120aa211 */ /* 0x088fe200078a10ff */
[----:B-1----:R-:W-:Y:S01]  /*9ae0*/  VIADD R25, R2, 0xf0 ;  /* 0x000000f002197836 */ /* 0x002fe20000000000 */
[----:B------:R-:W-:Y:S02]  /*9af0*/  SHF.R.S32.HI R21, RZ, 0x1f, R16 ;  /* 0x0000001fff157819 */ /* 0x000fe40000011410 */
[----:B------:R-:W-:Y:S02]  /*9b00*/  @!P1 LEA R14, P6, R17, R4, 0x2 ;  /* 0x00000004110e9211 */ /* 0x000fe400078c10ff */
[----:B------:R-:W-:Y:S02]  /*9b10*/  ISETP.GE.AND P3, PT, R25, UR4, PT ;  /* 0x0000000419007c0c */ /* 0x000fe4000bf66270 */
[----:B------:R-:W-:-:S02]  /*9b20*/  @!P2 LEA.HI.X R11, R18, R5, R224, 0x2, P5 ;  /* 0x00000005120ba211 */ /* 0x000fc400028f14e0 */
[CC--:B------:R-:W-:Y:S02]  /*9b30*/  @!P0 LEA R20, P5, R16.reuse, R4.reuse, 0x2 ;  /* 0x0000000410148211 */ /* 0x0c0fe400078a10ff */
[-C--:B------:R-:W-:Y:S01]  /*9b40*/  @!P1 LEA.HI.X R15, R17, R5.reuse, R223, 0x2, P6 ;  /* 0x00000005110f9211 */ /* 0x080fe200030f14df */
[----:B------:R3:W-:Y:S01]  /*9b50*/  @!P2 ST.E.64 desc[UR40][R10.64], R128 ;  /* 0x000000800a00a985 */ /* 0x0007e2000c101b28 */
[----:B------:R-:W-:Y:S02]  /*9b60*/  ISETP.GE.AND P6, PT, R29, UR4, PT ;  /* 0x000000041d007c0c */ /* 0x000fe4000bfc6270 */
[----:B------:R-:W-:Y:S01]  /*9b70*/  @!P0 LEA.HI.X R21, R16, R5, R21, 0x2, P5 ;  /* 0x0000000510158211 */ /* 0x000fe200028f1415 */
[----:B------:R3:W-:Y:S01]  /*9b80*/  @!P1 ST.E.64 desc[UR40][R14.64], R132 ;  /* 0x000000840e009985 */ /* 0x0007e2000c101b28 */
[----:B--2---:R-:W-:Y:S02]  /*9b90*/  SHF.R.S32.HI R7, RZ, 0x1f, R13 ;  /* 0x0000001fff077819 */ /* 0x004fe4000001140d */
[----:B------:R-:W-:Y:S01]  /*9ba0*/  @!P4 LEA R6, P5, R13, R4, 0x2 ;  /* 0x000000040d06c211 */ /* 0x000fe200078a10ff */
[----:B------:R3:W-:Y:S01]  /*9bb0*/  @!P0 ST.E.64 desc[UR40][R20.64], R136 ;  /* 0x0000008814008985 */ /* 0x0007e2000c101b28 */
[----:B----4-:R-:W-:-:S02]  /*9bc0*/  SHF.R.S32.HI R9, RZ, 0x1f, R25 ;  /* 0x0000001fff097819 */ /* 0x010fc40000011419 */
[-C--:B------:R-:W-:Y:S02]  /*9bd0*/  @!P4 LEA.HI.X R7, R13, R5.reuse, R7, 0x2, P5 ;  /* 0x000000050d07c211 */ /* 0x080fe400028f1407 */
[CC--:B------:R-:W-:Y:S02]  /*9be0*/  @!P3 LEA R8, P5, R25.reuse, R4.reuse, 0x2 ;  /* 0x000000041908b211 */ /* 0x0c0fe400078a10ff */
[----:B------:R-:W-:Y:S01]  /*9bf0*/  SHF.R.S32.HI R13, RZ, 0x1f, R29 ;  /* 0x0000001fff0d7819 */ /* 0x000fe2000001141d */
[----:B------:R3:W-:Y:S01]  /*9c00*/  @!P4 ST.E.64 desc[UR40][R6.64], R140 ;  /* 0x0000008c0600c985 */ /* 0x0007e2000c101b28 */
[----:B------:R-:W-:Y:S02]  /*9c10*/  @!P3 LEA.HI.X R9, R25, R5, R9, 0x2, P5 ;  /* 0x000000051909b211 */ /* 0x000fe400028f1409 */
[----:B------:R-:W-:-:S03]  /*9c20*/  @!P6 LEA R4, P5, R29, R4, 0x2 ;  /* 0x000000041d04e211 */ /* 0x000fc600078a10ff */
[----:B------:R3:W-:Y:S01]  /*9c30*/  @!P3 ST.E.64 desc[UR40][R8.64], R144 ;  /* 0x000000900800b985 */ /* 0x0007e2000c101b28 */
[----:B------:R-:W-:-:S05]  /*9c40*/  @!P6 LEA.HI.X R5, R29, R5, R13, 0x2, P5 ;  /* 0x000000051d05e211 */ /* 0x000fca00028f140d */
[----:B------:R3:W-:Y:S04]  /*9c50*/  @!P6 ST.E.64 desc[UR40][R4.64], R148 ;  /* 0x000000940400e985 */ /* 0x0007e8000c101b28 */
.L_x_9424:
[----:B------:R-:W-:Y:S05]  /*9c60*/  BSYNC B1 ;  /* 0x0000000000017941 */ /* 0x000fea0003800000 */
.L_x_9423:
[----:B------:R-:W-:Y:S01]  /*9c70*/  ISETP.GE.AND P0, PT, R0, UR9, PT ;  /* 0x0000000900007c0c */ /* 0x000fe2000bf06270 */
[----:B--23--:R2:W3:Y:S04]  /*9c80*/  SHFL.IDX PT, R5, R12, 0x1, 0x1c1f ;  /* 0x003c1f000c057f89 */ /* 0x00c4e800000e0000 */
[----:B-1----:R2:W1:Y:S08]  /*9c90*/  SHFL.IDX PT, R4, R3, 0x1, 0x1c1f ;  /* 0x003c1f0003047f89 */ /* 0x00247000000e0000 */
[----:B--2---:R-:W-:Y:S05]  /*9ca0*/  @P0 BRA `(.L_x_9422) ;  /* 0x0000001800000947 */ /* 0x004fea0003800000 */
[----:B------:R-:W-:Y:S01]  /*9cb0*/  ULDC UR4, c[0x0][0xac8] ;  /* 0x0002b20000047ab9 */ /* 0x000fe20000000800 */
[C---:B------:R-:W-:Y:S01]  /*9cc0*/  VIADD R25, R2.reuse, 0xe8 ;  /* 0x000000e802197836 */ /* 0x040fe20000000000 */
[----:B------:R-:W-:Y:S01]  /*9cd0*/  ISETP.GE.AND P5, PT, R221, UR4, PT ;  /* 0x00000004dd007c0c */ /* 0x000fe2000bfa6270 */
[C---:B0-----:R-:W-:Y:S01]  /*9ce0*/  VIADD R3, R2.reuse, 0xf0 ;  /* 0x000000f002037836 */ /* 0x041fe20000000000 */
[----:B------:R-:W-:Y:S02]  /*9cf0*/  ISETP.GE.AND P4, PT, R2, UR4, PT ;  /* 0x0000000402007c0c */ /* 0x000fe4000bf86270 */
[----:B------:R-:W-:Y:S02]  /*9d00*/  ISETP.GE.AND P2, PT, R220, UR4, PT ;  /* 0x00000004dc007c0c */ /* 0x000fe4000bf46270 */
[----:B------:R-:W-:Y:S02]  /*9d10*/  ISETP.GE.AND P1, PT, R219, UR4, PT ;  /* 0x00000004db007c0c */ /* 0x000fe4000bf26270 */
[----:B------:R-:W-:-:S02]  /*9d20*/  ISETP.GE.AND P0, PT, R218, UR4, PT ;  /* 0x00000004da007c0c */ /* 0x000fc4000bf06270 */
[----:B------:R-:W-:-:S03]  /*9d30*/  SHF.R.S32.HI R0, RZ, 0x1f, R25 ;  /* 0x0000001fff007819 */ /* 0x000fc60000011419 */
[CC--:B-1----:R-:W-:Y:S02]  /*9d40*/  @!P5 LEA R8, P3, R221.reuse, R4.reuse, 0x2 ;  /* 0x00000004dd08d211 */ /* 0x0c2fe400078610ff */
[----:B---3--:R-:W-:Y:S02]  /*9d50*/  @!P4 IMAD.WIDE R6, R2, 0x4, R4 ;  /* 0x000000040206c825 */ /* 0x008fe400078e0204 */
[-C--:B------:R-:W-:Y:S02]  /*9d60*/  @!P5 LEA.HI.X R9, R221, R5.reuse, R163, 0x2, P3 ;  /* 0x00000005dd09d211 */ /* 0x080fe400018f14a3 */
[CC--:B------:R-:W-:Y:S01]  /*9d70*/  @!P2 LEA R10, P6, R220.reuse, R4.reuse, 0x2 ;  /* 0x00000004dc0aa211 */ /* 0x0c0fe200078c10ff */
[----:B------:R0:W-:Y:S01]  /*9d80*/  @!P4 ST.E.64 desc[UR40][R6.64], R26 ;  /* 0x0000001a0600c985 */ /* 0x0001e2000c101b28 */
[----:B------:R-:W-:Y:S02]  /*9d90*/  ISETP.GE.AND P3, PT, R217, UR4, PT ;  /* 0x00000004d9007c0c */ /* 0x000fe4000bf66270 */
[----:B------:R-:W-:Y:S01]  /*9da0*/  @!P2 LEA.HI.X R11, R220, R5, R162, 0x2, P6 ;  /* 0x00000005dc0ba211 */ /* 0x000fe200030f14a2 */
[----:B------:R1:W-:Y:S01]  /*9db0*/  @!P5 ST.E.64 desc[UR40][R8.64], R30 ;  /* 0x0000001e0800d985 */ /* 0x0003e2000c101b28 */
[----:B------:R-:W-:-:S02]  /*9dc0*/  @!P1 LEA R12, P5, R219, R4, 0x2 ;  /* 0x00000004db0c9211 */ /* 0x000fc400078a10ff */
[----:B------:R-:W-:Y:S01]  /*9dd0*/  ISETP.GE.AND P4, PT, R216, UR4, PT ;  /* 0x00000004d8007c0c */ /* 0x000fe2000bf86270 */
[----:B------:R2:W-:Y:S01]  /*9de0*/  @!P2 ST.E.64 desc[UR40][R10.64], R34 ;  /* 0x000000220a00a985 */ /* 0x0005e2000c101b28 */
[CC--:B------:R-:W-:Y:S02]  /*9df0*/  @!P0 LEA R14, P6, R218.reuse, R4.reuse, 0x2 ;  /* 0x00000004da0e8211 */ /* 0x0c0fe400078c10ff */
[-C--:B------:R-:W-:Y:S02]  /*9e00*/  @!P1 LEA.HI.X R13, R219, R5.reuse, R161, 0x2, P5 ;  /* 0x00000005db0d9211 */ /* 0x080fe400028f14a1 */
[----:B------:R-:W-:Y:S02]  /*9e10*/  ISETP.GE.AND P5, PT, R215, UR4, PT ;  /* 0x00000004d7007c0c */ /* 0x000fe4000bfa6270 */
[----:B------:R-:W-:Y:S01]  /*9e20*/  @!P0 LEA.HI.X R15, R218, R5, R160, 0x2, P6 ;  /* 0x00000005da0f8211 */ /* 0x000fe200030f14a0 */
[----:B------:R3:W-:Y:S01]  /*9e30*/  @!P1 ST.E.64 desc[UR40][R12.64], R38 ;  /* 0x000000260c009985 */ /* 0x0007e2000c101b28 */
[----:B0-----:R-:W-:-:S02]  /*9e40*/  @!P3 LEA R6, P6, R217, R4, 0x2 ;  /* 0x00000004d906b211 */ /* 0x001fc400078c10ff */
[----:B------:R-:W-:Y:S01]  /*9e50*/  ISETP.GE.AND P1, PT, R213, UR4, PT ;  /* 0x00000004d5007c0c */ /* 0x000fe2000bf26270 */
[----:B------:R0:W-:Y:S01]  /*9e60*/  @!P0 ST.E.64 desc[UR40][R14.64], R42 ;  /* 0x0000002a0e008985 */ /* 0x0001e2000c101b28 */
[----:B------:R-:W-:Y:S02]  /*9e70*/  ISETP.GE.AND P0, PT, R214, UR4, PT ;  /* 0x00000004d6007c0c */ /* 0x000fe4000bf06270 */
[CC--:B-1----:R-:W-:Y:S02]  /*9e80*/  @!P4 LEA R8, P2, R216.reuse, R4.reuse, 0x2 ;  /* 0x00000004d808c211 */ /* 0x0c2fe400078410ff */
[-C--:B------:R-:W-:Y:S02]  /*9e90*/  @!P3 LEA.HI.X R7, R217, R5.reuse, R159, 0x2, P6 ;  /* 0x00000005d907b211 */ /* 0x080fe400030f149f */
[----:B------:R-:W-:Y:S02]  /*9ea0*/  @!P5 LEA R20, P6, R215, R4, 0x2 ;  /* 0x00000004d714d211 */ /* 0x000fe400078c10ff */
[----:B------:R-:W-:Y:S01]  /*9eb0*/  @!P4 LEA.HI.X R9, R216, R5, R158, 0x2, P2 ;  /* 0x00000005d809c211 */ /* 0x000fe200010f149e */
[----:B------:R1:W-:Y:S01]  /*9ec0*/  @!P3 ST.E.64 desc[UR40][R6.64], R46 ;  /* 0x0000002e0600b985 */ /* 0x0003e2000c101b28 */
[----:B------:R-:W-:-:S02]  /*9ed0*/  ISETP.GE.AND P2, PT, R212, UR4, PT ;  /* 0x00000004d4007c0c */ /* 0x000fc4000bf46270 */
[-C--:B------:R-:W-:Y:S01]  /*9ee0*/  @!P5 LEA.HI.X R21, R215, R5.reuse, R157, 0x2, P6 ;  /* 0x00000005d715d211 */ /* 0x080fe200030f149d */
[----:B------:R4:W-:Y:S01]  /*9ef0*/  @!P4 ST.E.64 desc[UR40][R8.64], R50 ;  /* 0x000000320800c985 */ /* 0x0009e2000c101b28 */
[CC--:B--2---:R-:W-:Y:S02]  /*9f00*/  @!P0 LEA R10, P4, R214.reuse, R4.reuse, 0x2 ;  /* 0x00000004d60a8211 */ /* 0x0c4fe400078810ff */
[----:B------:R-:W-:Y:S01]  /*9f10*/  ISETP.GE.AND P3, PT, R211, UR4, PT ;  /* 0x00000004d3007c0c */ /* 0x000fe2000bf66270 */
[----:B------:R2:W-:Y:S01]  /*9f20*/  @!P5 ST.E.64 desc[UR40][R20.64], R54 ;  /* 0x000000361400d985 */ /* 0x0005e2000c101b28 */
[----:B---3--:R-:W-:Y:S02]  /*9f30*/  @!P1 LEA R12, P5, R213, R4, 0x2 ;  /* 0x00000004d50c9211 */ /* 0x008fe400078a10ff */
[----:B------:R-:W-:Y:S02]  /*9f40*/  @!P0 LEA.HI.X R11, R214, R5, R156, 0x2, P4 ;  /* 0x00000005d60b8211 */ /* 0x000fe400020f149c */
[----:B------:R-:W-:-:S02]  /*9f50*/  ISETP.GE.AND P4, PT, R210, UR4, PT ;  /* 0x00000004d2007c0c */ /* 0x000fc4000bf86270 */
[-C--:B------:R-:W-:Y:S01]  /*9f60*/  @!P1 LEA.HI.X R13, R213, R5.reuse, R155, 0x2, P5 ;  /* 0x00000005d50d9211 */ /* 0x080fe200028f149b */
[----:B------:R-:W-:Y:S01]  /*9f70*/  @!P0 ST.E.64 desc[UR40][R10.64], R58 ;  /* 0x0000003a0a008985 */ /* 0x000fe2000c101b28 */
[----:B------:R-:W-:Y:S02]  /*9f80*/  ISETP.GE.AND P5, PT, R209, UR4, PT ;  /* 0x00000004d1007c0c */ /* 0x000fe4000bfa6270 */
[CC--:B0-----:R-:W-:Y:S01]  /*9f90*/  @!P2 LEA R14, P6, R212.reuse, R4.reuse, 0x2 ;  /* 0x00000004d40ea211 */ /* 0x0c1fe200078c10ff */
[----:B------:R0:W-:Y:S01]  /*9fa0*/  @!P1 ST.E.64 desc[UR40][R12.64], R62 ;  /* 0x0000003e0c009985 */ /* 0x0001e2000c101b28 */
[----:B------:R-:W-:Y:S02]  /*9fb0*/  ISETP.GE.AND P1, PT, R207, UR4, PT ;  /* 0x00000004cf007c0c */ /* 0x000fe4000bf26270 */
[----:B------:R-:W-:Y:S02]  /*9fc0*/  @!P2 LEA.HI.X R15, R212, R5, R154, 0x2, P6 ;  /* 0x00000005d40fa211 */ /* 0x000fe400030f149a */
[----:B-1----:R-:W-:-:S02]  /*9fd0*/  @!P3 LEA R6, P6, R211, R4, 0x2 ;  /* 0x00000004d306b211 */ /* 0x002fc400078c10ff */
[-C--:B----4-:R-:W-:Y:S01]  /*9fe0*/  @!P4 LEA R8, P0, R210, R4.reuse, 0x2 ;  /* 0x00000004d208c211 */ /* 0x090fe200078010ff */
[----:B------:R1:W-:Y:S01]  /*9ff0*/  @!P2 ST.E.64 desc[UR40][R14.64], R66 ;  /* 0x000000420e00a985 */ /* 0x0003e2000c101b28 */
[----:B------:R-:W-:Y:S02]  /*a000*/  ISETP.GE.AND P2, PT, R208, UR4, PT ;  /* 0x00000004d0007c0c */ /* 0x000fe4000bf46270 */
[-C--:B------:R-:W-:Y:S02]  /*a010*/  @!P3 LEA.HI.X R7, R211, R5.reuse, R153, 0x2, P6 ;  /* 0x00000005d307b211 */ /* 0x080fe400030f1499 */
[----:B--2---:R-:W-:Y:S02]  /*a020*/  @!P5 LEA R20, P6, R209, R4, 0x2 ;  /* 0x00000004d114d211 */ /* 0x004fe400078c10ff */
[----:B------:R-:W-:Y:S01]  /*a030*/  @!P4 LEA.HI.X R9, R210, R5, R152, 0x2, P0 ;  /* 0x00000005d209c211 */ /* 0x000fe200000f1498 */
[----:B------:R2:W-:Y:S01]  /*a040*/  @!P3 ST.E.64 desc[UR40][R6.64], R70 ;  /* 0x000000460600b985 */ /* 0x0005e2000c101b28 */
[----:B------:R-:W-:-:S02]  /*a050*/  ISETP.GE.AND P0, PT, R206, UR4, PT ;  /* 0x00000004ce007c0c */ /* 0x000fc4000bf06270 */
[-C--:B------:R-:W-:Y:S01]  /*a060*/  @!P5 LEA.HI.X R21, R209, R5.reuse, R237, 0x2, P6 ;  /* 0x00000005d115d211 */ /* 0x080fe200030f14ed */
[----:B------:R3:W-:Y:S01]  /*a070*/  @!P4 ST.E.64 desc[UR40][R8.64], R74 ;  /* 0x0000004a0800c985 */ /* 0x0007e2000c101b28 */
[-C--:B0-----:R-:W-:Y:S02]  /*a080*/  @!P1 LEA R12, P3, R207, R4.reuse, 0x2 ;  /* 0x00000004cf0c9211 */ /* 0x081fe400078610ff */
[----:B------:R-:W-:Y:S01]  /*a090*/  @!P2 LEA R10, P6, R208, R4, 0x2 ;  /* 0x00000004d00aa211 */ /* 0x000fe200078c10ff */
[----:B------:R0:W-:Y:S01]  /*a0a0*/  @!P5 ST.E.64 desc[UR40][R20.64], R78 ;  /* 0x0000004e1400d985 */ /* 0x0001e2000c101b28 */
[----:B------:R-:W-:Y:S02]  /*a0b0*/  ISETP.GE.AND P5, PT, R205, UR4, PT ;  /* 0x00000004cd007c0c */ /* 0x000fe4000bfa6270 */
[----:B------:R-:W-:Y:S02]  /*a0c0*/  ISETP.GE.AND P4, PT, R204, UR4, PT ;  /* 0x00000004cc007c0c */ /* 0x000fe4000bf86270 */
[----:B------:R-:W-:-:S02]  /*a0d0*/  @!P2 LEA.HI.X R11, R208, R5, R236, 0x2, P6 ;  /* 0x00000005d00ba211 */ /* 0x000fc400030f14ec */
[CC--:B-1----:R-:W-:Y:S02]  /*a0e0*/  @!P0 LEA R14, P6, R206.reuse, R4.reuse, 0x2 ;  /* 0x00000004ce0e8211 */ /* 0x0c2fe400078c10ff */
[-C--:B------:R-:W-:Y:S01]  /*a0f0*/  @!P1 LEA.HI.X R13, R207, R5.reuse, R235, 0x2, P3 ;  /* 0x00000005cf0d9211 */ /* 0x080fe200018f14eb */
[----:B------:R1:W-:Y:S01]  /*a100*/  @!P2 ST.E.64 desc[UR40][R10.64], R82 ;  /* 0x000000520a00a985 */ /* 0x0003e2000c101b28 */
[----:B------:R-:W-:Y:S02]  /*a110*/  ISETP.GE.AND P3, PT, R203, UR4, PT ;  /* 0x00000004cb007c0c */ /* 0x000fe4000bf66270 */
[----:B------:R-:W-:Y:S01]  /*a120*/  @!P0 LEA.HI.X R15, R206, R5, R234, 0x2, P6 ;  /* 0x00000005ce0f8211 */ /* 0x000fe200030f14ea */
[----:B------:R4:W-:Y:S01]  /*a130*/  @!P1 ST.E.64 desc[UR40][R12.64], R86 ;  /* 0x000000560c009985 */ /* 0x0009e2000c101b28 */
[-C--:B--2---:R-:W-:Y:S02]  /*a140*/  @!P5 LEA R6, P2, R205, R4.reuse, 0x2 ;  /* 0x00000004cd06d211 */ /* 0x084fe400078410ff */
[----:B---3--:R-:W-:Y:S01]  /*a150*/  @!P4 LEA R8, P1, R204, R4, 0x2 ;  /* 0x00000004cc08c211 */ /* 0x008fe200078210ff */
[----:B------:R2:W-:Y:S01]  /*a160*/  @!P0 ST.E.64 desc[UR40][R14.64], R90 ;  /* 0x0000005a0e008985 */ /* 0x0005e2000c101b28 */
[----:B------:R-:W-:-:S02]  /*a170*/  ISETP.GE.AND P0, PT, R202, UR4, PT ;  /* 0x00000004ca007c0c */ /* 0x000fc4000bf06270 */
[-C--:B------:R-:W-:Y:S02]  /*a180*/  @!P5 LEA.HI.X R7, R205, R5.reuse, R233, 0x2, P2 ;  /* 0x00000005cd07d211 */ /* 0x080fe400010f14e9 */
[----:B------:R-:W-:Y:S02]  /*a190*/  ISETP.GE.AND P2, PT, R201, UR4, PT ;  /* 0x00000004c9007c0c */ /* 0x000fe4000bf46270 */
[-C--:B------:R-:W-:Y:S01]  /*a1a0*/  @!P4 LEA.HI.X R9, R204, R5.reuse, R232, 0x2, P1 ;  /* 0x00000005cc09c211 */ /* 0x080fe200008f14e8 */
[----:B------:R3:W-:Y:S01]  /*a1b0*/  @!P5 ST.E.64 desc[UR40][R6.64], R94 ;  /* 0x0000005e0600d985 */ /* 0x0007e2000c101b28 */
[C---:B0-----:R-:W-:Y:S02]  /*a1c0*/  @!P3 LEA R20, P6, R203.reuse, R4, 0x2 ;  /* 0x00000004cb14b211 */ /* 0x041fe400078c10ff */
[----:B------:R-:W-:Y:S01]  /*a1d0*/  ISETP.GE.AND P1, PT, R200, UR4, PT ;  /* 0x00000004c8007c0c */ /* 0x000fe2000bf26270 */
[----:B------:R0:W-:Y:S01]  /*a1e0*/  @!P4 ST.E.64 desc[UR40][R8.64], R98 ;  /* 0x000000620800c985 */ /* 0x0001e2000c101b28 */
[----:B------:R-:W-:-:S02]  /*a1f0*/  @!P3 LEA.HI.X R21, R203, R5, R231, 0x2, P6 ;  /* 0x00000005cb15b211 */ /* 0x000fc400030f14e7 */
[----:B------:R-:W-:Y:S02]  /*a200*/  ISETP.GE.AND P4, PT, R23, UR4, PT ;  /* 0x0000000417007c0c */ /* 0x000fe4000bf86270 */
[-C--:B-1----:R-:W-:Y:S01]  /*a210*/  @!P0 LEA R10, P6, R202, R4.reuse, 0x2 ;  /* 0x00000004ca0a8211 */ /* 0x082fe200078c10ff */
[----:B------:R1:W-:Y:S01]  /*a220*/  @!P3 ST.E.64 desc[UR40][R20.64], R102 ;  /* 0x000000661400b985 */ /* 0x0003e2000c101b28 */
[----:B------:R-:W-:Y:S02]  /*a230*/  ISETP.GE.AND P5, PT, R22, UR4, PT ;  /* 0x0000000416007c0c */ /* 0x000fe4000bfa6270 */
[C---:B----4-:R-:W-:Y:S02]  /*a240*/  @!P2 LEA R12, P3, R201.reuse, R4, 0x2 ;  /* 0x00000004c90ca211 */ /* 0x050fe400078610ff */
[-C--:B------:R-:W-:Y:S02]  /*a250*/  @!P0 LEA.HI.X R11, R202, R5.reuse, R230, 0x2, P6 ;  /* 0x00000005ca0b8211 */ /* 0x080fe400030f14e6 */
[----:B------:R-:W-:-:S02]  /*a260*/  @!P2 LEA.HI.X R13, R201, R5, R229, 0x2, P3 ;  /* 0x00000005c90da211 */ /* 0x000fc400018f14e5 */
[----:B------:R-:W-:Y:S01]  /*a270*/  ISETP.GE.AND P3, PT, R19, UR4, PT ;  /* 0x0000000413007c0c */ /* 0x000fe2000bf66270 */
[----:B------:R4:W-:Y:S01]  /*a280*/  @!P0 ST.E.64 desc[UR40][R10.64], R106 ;  /* 0x0000006a0a008985 */ /* 0x0009e2000c101b28 */
[CC--:B--2---:R-:W-:Y:S02]  /*a290*/  @!P1 LEA R14, P6, R200.reuse, R4.reuse, 0x2 ;  /* 0x00000004c80e9211 */ /* 0x0c4fe400078c10ff */
[CC--:B---3--:R-:W-:Y:S01]  /*a2a0*/  @!P4 LEA R6, P0, R23.reuse, R4.reuse, 0x2 ;  /* 0x000000041706c211 */ /* 0x0c8fe200078010ff */
[----:B------:R2:W-:Y:S01]  /*a2b0*/  @!P2 ST.E.64 desc[UR40][R12.64], R110 ;  /* 0x0000006e0c00a985 */ /* 0x0005e2000c101b28 */
[-C--:B------:R-:W-:Y:S02]  /*a2c0*/  @!P1 LEA.HI.X R15, R200, R5.reuse, R228, 0x2, P6 ;  /* 0x00000005c80f9211 */ /* 0x080fe400030f14e4 */
[----:B0-----:R-:W-:Y:S02]  /*a2d0*/  @!P5 LEA R8, P6, R22, R4, 0x2 ;  /* 0x000000041608d211 */ /* 0x001fe400078c10ff */
[----:B------:R-:W-:Y:S01]  /*a2e0*/  @!P4 LEA.HI.X R7, R23, R5, R227, 0x2, P0 ;  /* 0x000000051707c211 */ /* 0x000fe200000f14e3 */
[----:B------:R-:W-:Y:S01]  /*a2f0*/  @!P1 ST.E.64 desc[UR40][R14.64], R114 ;  /* 0x000000720e009985 */ /* 0x000fe2000c101b28 */
[----:B------:R-:W-:-:S02]  /*a300*/  ISETP.GE.AND P0, PT, R18, UR4, PT ;  /* 0x0000000412007c0c */ /* 0x000fc4000bf06270 */
[-C--:B------:R-:W-:Y:S01]  /*a310*/  @!P5 LEA.HI.X R9, R22, R5.reuse, R226, 0x2, P6 ;  /* 0x000000051609d211 */ /* 0x080fe200030f14e2 */
[----:B------:R0:W-:Y:S01]  /*a320*/  @!P4 ST.E.64 desc[UR40][R6.64], R118 ;  /* 0x000000760600c985 */ /* 0x0001e2000c101b28 */
[----:B------:R-:W-:Y:S02]  /*a330*/  ISETP.GE.AND P1, PT, R25, UR4, PT ;  /* 0x0000000419007c0c */ /* 0x000fe4000bf26270 */
[----:B-1----:R-:W-:Y:S01]  /*a340*/  @!P3 LEA R20, P2, R19, R4, 0x2 ;  /* 0x000000041314b211 */ /* 0x002fe200078410ff */
[----:B------:R1:W-:Y:S01]  /*a350*/  @!P5 ST.E.64 desc[UR40][R8.64], R122 ;  /* 0x0000007a0800d985 */ /* 0x0003e2000c101b28 */
[----:B------:R-:W-:Y:S02]  /*a360*/  ISETP.GE.AND P4, PT, R17, UR4, PT ;  /* 0x0000000411007c0c */ /* 0x000fe4000bf86270 */
[----:B------:R-:W-:Y:S02]  /*a370*/  ISETP.GE.AND P5, PT, R16, UR4, PT ;  /* 0x0000000410007c0c */ /* 0x000fe4000bfa6270 */
[----:B------:R-:W-:-:S02]  /*a380*/  @!P3 LEA.HI.X R21, R19, R5, R225, 0x2, P2 ;  /* 0x000000051315b211 */ /* 0x000fc400010f14e1 */
[----:B------:R-:W-:Y:S02]  /*a390*/  ISETP.GE.AND P2, PT, R3, UR4, PT ;  /* 0x0000000403007c0c */ /* 0x000fe4000bf46270 */
[CC--:B----4-:R-:W-:Y:S01]  /*a3a0*/  @!P0 LEA R10, P6, R18.reuse, R4.reuse, 0x2 ;  /* 0x00000004120a8211 */ /* 0x0d0fe200078c10ff */
[----:B------:R4:W-:Y:S01]  /*a3b0*/  @!P3 ST.E.64 desc[UR40][R20.64], R126 ;  /* 0x0000007e1400b985 */ /* 0x0009e2000c101b28 */
[-C--:B--2---:R-:W-:Y:S02]  /*a3c0*/  @!P1 LEA R12, P3, R25, R4.reuse, 0x2 ;  /* 0x00000004190c9211 */ /* 0x084fe400078610ff */
[-C--:B------:R-:W-:Y:S02]  /*a3d0*/  @!P0 LEA.HI.X R11, R18, R5.reuse, R224, 0x2, P6 ;  /* 0x00000005120b8211 */ /* 0x080fe400030f14e0 */
[----:B0-----:R-:W-:Y:S02]  /*a3e0*/  @!P4 LEA R6, P6, R17, R4, 0x2 ;  /* 0x000000041106c211 */ /* 0x001fe400078c10ff */
[----:B------:R-:W-:Y:S01]  /*a3f0*/  @!P1 LEA.HI.X R13, R25, R5, R0, 0x2, P3 ;  /* 0x00000005190d9211 */ /* 0x000fe200018f1400 */
[----:B------:R4:W-:Y:S01]  /*a400*/  @!P0 ST.E.64 desc[UR40][R10.64], R130 ;  /* 0x000000820a008985 */ /* 0x0009e2000c101b28 */
[----:B------:R-:W-:-:S02]  /*a410*/  SHF.R.S32.HI R25, RZ, 0x1f, R16 ;  /* 0x0000001fff197819 */ /* 0x000fc40000011410 */
[CC--:B-1----:R-:W-:Y:S02]  /*a420*/  @!P5 LEA R8, P3, R16.reuse, R4.reuse, 0x2 ;  /* 0x000000041008d211 */ /* 0x0c2fe400078610ff */
[-C--:B------:R-:W-:Y:S02]  /*a430*/  @!P4 LEA.HI.X R7, R17, R5.reuse, R223, 0x2, P6 ;  /* 0x000000051107c211 */ /* 0x080fe400030f14df */
[----:B------:R-:W-:Y:S02]  /*a440*/  SHF.R.S32.HI R0, RZ, 0x1f, R3 ;  /* 0x0000001fff007819 */ /* 0x000fe40000011403 */
[C---:B------:R-:W-:Y:S01]  /*a450*/  @!P2 LEA R14, P6, R3.reuse, R4, 0x2 ;  /* 0x00000004030ea211 */ /* 0x040fe200078c10ff */
[----:B------:R4:W-:Y:S01]  /*a460*/  @!P4 ST.E.64 desc[UR40][R6.64], R134 ;  /* 0x000000860600c985 */ /* 0x0009e2000c101b28 */
[-C--:B------:R-:W-:Y:S02]  /*a470*/  @!P5 LEA.HI.X R9, R16, R5.reuse, R25, 0x2, P3 ;  /* 0x000000051009d211 */ /* 0x080fe400018f1419 */
[----:B------:R-:W-:Y:S01]  /*a480*/  @!P2 LEA.HI.X R15, R3, R5, R0, 0x2, P6 ;  /* 0x00000005030fa211 */ /* 0x000fe200030f1400 */
[----:B------:R-:W-:-:S02]  /*a490*/  VIADD R3, R2, 0xf8 ;  /* 0x000000f802037836 */ /* 0x000fc40000000000 */
[----:B------:R4:W-:Y:S03]  /*a4a0*/  @!P5 ST.E.64 desc[UR40][R8.64], R138 ;  /* 0x0000008a0800d985 */ /* 0x0009e6000c101b28 */
[----:B------:R-:W-:Y:S01]  /*a4b0*/  ISETP.GE.AND P0, PT, R3, UR4, PT ;  /* 0x0000000403007c0c */ /* 0x000fe2000bf06270 */
[----:B------:R4:W-:Y:S04]  /*a4c0*/  @!P1 ST.E.64 desc[UR40][R12.64], R142 ;  /* 0x0000008e0c009985 */ /* 0x0009e8000c101b28 */
[----:B------:R4:W-:Y:S08]  /*a4d0*/  @!P2 ST.E.64 desc[UR40][R14.64], R146 ;  /* 0x000000920e00a985 */ /* 0x0009f0000c101b28 */
[----:B------:R-:W-:Y:S05]  /*a4e0*/  @P0 BRA `(.L_x_9422) ;  /* 0x0000000c00f00947 */ /* 0x000fea0003800000 */
[----:B------:R-:W-:Y:S02]  /*a4f0*/  LEA R4, P0, R3, R4, 0x2 ;  /* 0x0000000403047211 */ /* 0x000fe400078010ff */
[----:B------:R-:W-:-:S04]  /*a500*/  SHF.R.S32.HI R0, RZ, 0x1f, R3 ;  /* 0x0000001fff007819 */ /* 0x000fc80000011403 */
[----:B------:R-:W-:-:S05]  /*a510*/  LEA.HI.X R5, R3, R5, R0, 0x2, P0 ;  /* 0x0000000503057211 */ /* 0x000fca00000f1400 */
[----:B------:R2:W-:Y:S01]  /*a520*/  ST.E.64 desc[UR40][R4.64], R150 ;  /* 0x0000009604007985 */ /* 0x0005e2000c101b28 */
[----:B------:R-:W-:Y:S05]  /*a530*/  BRA `(.L_x_9422) ;  /* 0x0000000c00dc7947 */ /* 0x000fea0003800000 */
.L_x_9413:
        /* <DEDUP_REMOVED lines=33> */
.L_x_9425:
        /* <DEDUP_REMOVED lines=58> */
.L_x_9427:
[----:B------:R-:W-:Y:S05]  /*aaf0*/  BSYNC B1 ;  /* 0x0000000000017941 */ /* 0x000fea0003800000 */
.L_x_9426:
[----:B------:R-:W-:-:S06]  /*ab00*/  UISETP.GT.AND UP0, UPT, UR39, 0x1, UPT ;  /* 0x000000012700788c */ /* 0x000fcc000bf04270 */
[----:B------:R-:W-:-:S13]  /*ab10*/  PLOP3.LUT P0, PT, PT, PT, UP0, 0x80, 0x0 ;  /* 0x000000000000781c */ /* 0x000fda0003f0f008 */
[----:B------:R-:W-:Y:S05]  /*ab20*/  @P0 BRA `(.L_x_9422) ;  /* 0x0000000800600947 */ /* 0x000fea0003800000 */
[----:B------:R-:W1:Y:S01]  /*ab30*/  LDC R11, c[0x0][0xbe8] ;  /* 0x0002fa00ff0b7b82 */ /* 0x000e620000000800 */
[----:B0-----:R-:W-:Y:S01]  /*ab40*/  SHF.R.S32.HI R3, RZ, 0x1f, R8 ;  /* 0x0000001fff037819 */ /* 0x001fe20000011408 */
[----:B------:R-:W-:Y:S01]  /*ab50*/  ULDC.64 UR10, c[0x0][0xaa0] ;  /* 0x0002a800000a7ab9 */ /* 0x000fe20000000a00 */
[----:B------:R-:W-:Y:S01]  /*ab60*/  BSSY B1, `(.L_x_9428) ;  /* 0x0000052000017945 */ /* 0x000fe20003800000 */
[----:B------:R-:W-:Y:S01]  /*ab70*/  UIMAD.WIDE.U32 UR8, UR4, UR10, URZ ;  /* 0x0000000a040872a5 */ /* 0x000fe2000f8e003f */
[----:B------:R-:W-:Y:S01]  /*ab80*/  LEA.HI R3, R3, R8, RZ, 0x3 ;  /* 0x0000000803037211 */ /* 0x000fe200078f18ff */
[----:B------:R-:W-:-:S03]  /*ab90*/  UIMAD UR10, UR19, UR10, URZ ;  /* 0x0000000a130a72a4 */ /* 0x000fc6000f8e023f */
[----:B------:R-:W-:Y:S01]  /*aba0*/  LOP3.LUT R9, R3, 0xfffffff8, RZ, 0xc0, !PT ;  /* 0xfffffff803097812 */ /* 0x000fe200078ec0ff */
[----:B------:R-:W-:Y:S01]  /*abb0*/  UIMAD UR10, UR4, UR11, UR10 ;  /* 0x0000000b040a72a4 */ /* 0x000fe2000f8e020a */
[----:B------:R-:W-:-:S03]  /*abc0*/  SHF.R.S32.HI R13, RZ, 0x3, R3 ;  /* 0x00000003ff0d7819 */ /* 0x000fc60000011403 */
[----:B------:R-:W-:Y:S01]  /*abd0*/  IMAD.IADD R10, R8, 0x1, -R9 ;  /* 0x00000001080a7824 */ /* 0x000fe200078e0a09 */
[----:B------:R-:W-:Y:S01]  /*abe0*/  UIADD3 UR9, UR9, UR10, URZ ;  /* 0x0000000a09097290 */ /* 0x000fe2000fffe03f */
[----:B------:R-:W-:Y:S02]  /*abf0*/  IMAD.U32 R8, RZ, RZ, UR44 ;  /* 0x0000002cff087e24 */ /* 0x000fe4000f8e00ff */
[----:B------:R-:W-:Y:S01]  /*ac00*/  IMAD R3, R10, 0x20, R13 ;  /* 0x000000200a037824 */ /* 0x000fe200078e020d */
[----:B------:R-:W-:Y:S02]  /*ac10*/  ULDC.64 UR10, c[0x0][0xae8] ;  /* 0x0002ba00000a7ab9 */ /* 0x000fe40000000a00 */
[----:B------:R-:W-:Y:S01]  /*ac20*/  UIMAD.WIDE.U32 UR8, UR43, UR10, UR8 ;  /* 0x0000000a2b0872a5 */ /* 0x000fe2000f8e0008 */
[----:B------:R-:W-:Y:S01]  /*ac30*/  IMAD R8, R8, 0x80, R3 ;  /* 0x0000008008087824 */ /* 0x000fe200078e0203 */
[----:B-1----:R-:W-:Y:S02]  /*ac40*/  ISETP.NE.AND P0, PT, R11, 0x1, PT ;  /* 0x000000010b00780c */ /* 0x002fe40003f05270 */
[----:B------:R-:W-:Y:S01]  /*ac50*/  UIMAD UR9, UR43, UR11, UR9 ;  /* 0x0000000b2b0972a4 */ /* 0x000fe2000f8e0209 */
[----:B------:R-:W-:-:S02]  /*ac60*/  IMAD.MOV.U32 R3, RZ, RZ, R8 ;  /* 0x000000ffff037224 */ /* 0x000fc400078e0008 */
[----:B------:R-:W-:Y:S02]  /*ac70*/  ULDC.64 UR10, c[0x0][0xaf0] ;  /* 0x0002bc00000a7ab9 */ /* 0x000fe40000000a00 */
[----:B------:R-:W-:Y:S02]  /*ac80*/  UIMAD UR45, UR45, UR10, URZ ;  /* 0x0000000a2d2d72a4 */ /* 0x000fe4000f8e023f */
[----:B------:R-:W-:Y:S02]  /*ac90*/  UIMAD.WIDE.U32 UR8, UR46, UR10, UR8 ;  /* 0x0000000a2e0872a5 */ /* 0x000fe4000f8e0008 */
[----:B------:R-:W-:Y:S02]  /*aca0*/  UIMAD UR4, UR46, UR11, UR45 ;  /* 0x0000000b2e0472a4 */ /* 0x000fe4000f8e022d */
[----:B------:R-:W0:Y:S02]  /*acb0*/  @P0 LDC R5, c[0x0][0xbec] ;  /* 0x0002fb00ff050b82 */ /* 0x000e240000000800 */
[----:B------:R-:W-:Y:S01]  /*acc0*/  UIADD3 UR4, UR9, UR4, URZ ;  /* 0x0000000409047290 */ /* 0x000fe2000fffe03f */
[----:B------:R-:W-:-:S05]  /*acd0*/  ULDC.64 UR10, c[0x0][0xae0] ;  /* 0x0002b800000a7ab9 */ /* 0x000fca0000000a00 */
[----:B------:R-:W1:Y:S01]  /*ace0*/  @P0 LDC R7, c[0x0][0xbf0] ;  /* 0x0002fc00ff070b82 */ /* 0x000e620000000800 */
[----:B0-----:R-:W-:-:S04]  /*acf0*/  @P0 IMAD.HI.U32 R4, R8, R5, RZ ;  /* 0x0000000508040227 */ /* 0x001fc800078e00ff */
[----:B------:R-:W-:Y:S02]  /*ad00*/  IMAD.U32 R5, RZ, RZ, UR9 ;  /* 0x00000009ff057e24 */ /* 0x000fe4000f8e00ff */
[----:B------:R-:W-:Y:S01]  /*ad10*/  IMAD.U32 R5, RZ, RZ, UR4 ;  /* 0x00000004ff057e24 */ /* 0x000fe2000f8e00ff */
[----:B-1----:R-:W-:Y:S01]  /*ad20*/  @P0 SHF.R.U32.HI R3, RZ, R7, R4 ;  /* 0x00000007ff030219 */ /* 0x002fe20000011604 */
[----:B------:R-:W-:Y:S01]  /*ad30*/  IMAD.U32 R4, RZ, RZ, UR8 ;  /* 0x00000008ff047e24 */ /* 0x000fe2000f8e00ff */
[----:B------:R-:W-:Y:S02]  /*ad40*/  ULDC.64 UR8, c[0x0][0xad8] ;  /* 0x0002b60000087ab9 */ /* 0x000fe40000000a00 */
[--C-:B------:R-:W-:Y:S01]  /*ad50*/  SHF.R.S32.HI R6, RZ, 0x1f, R3.reuse ;  /* 0x0000001fff067819 */ /* 0x100fe20000011403 */
[----:B------:R-:W-:Y:S02]  /*ad60*/  IMAD.MOV R7, RZ, RZ, -R3 ;  /* 0x000000ffff077224 */ /* 0x000fe400078e0a03 */
[----:B------:R-:W-:-:S04]  /*ad70*/  IMAD.WIDE.U32 R4, R3, UR10, R4 ;  /* 0x0000000a03047c25 */ /* 0x000fc8000f8e0004 */
[----:B------:R-:W-:Y:S02]  /*ad80*/  IMAD R7, R11, R7, R8 ;  /* 0x000000070b077224 */ /* 0x000fe400078e0208 */
[----:B------:R-:W-:Y:S02]  /*ad90*/  IMAD R6, R6, UR10, RZ ;  /* 0x0000000a06067c24 */ /* 0x000fe4000f8e02ff */
[----:B------:R-:W-:Y:S02]  /*ada0*/  IMAD.U32 R8, RZ, RZ, UR44 ;  /* 0x0000002cff087e24 */ /* 0x000fe4000f8e00ff */
[----:B------:R-:W-:Y:S01]  /*adb0*/  IMAD R9, R3, UR11, R6 ;  /* 0x0000000b03097c24 */ /* 0x000fe2000f8e0206 */
[----:B------:R-:W-:Y:S01]  /*adc0*/  SHF.R.S32.HI R6, RZ, 0x1f, R7 ;  /* 0x0000001fff067819 */ /* 0x000fe20000011407 */
[----:B------:R-:W-:Y:S02]  /*add0*/  IMAD R8, R8, 0x80, R13 ;  /* 0x0000008008087824 */ /* 0x000fe400078e020d */
[----:B------:R-:W-:-:S02]  /*ade0*/  IMAD.IADD R5, R5, 0x1, R9 ;  /* 0x0000000105057824 */ /* 0x000fc400078e0209 */
[----:B------:R-:W-:Y:S02]  /*adf0*/  IMAD R6, R6, UR8, RZ ;  /* 0x0000000806067c24 */ /* 0x000fe4000f8e02ff */
[----:B------:R-:W-:-:S04]  /*ae00*/  IMAD.WIDE.U32 R4, R7, UR8, R4 ;  /* 0x0000000807047c25 */ /* 0x000fc8000f8e0004 */
[----:B------:R-:W-:Y:S01]  /*ae10*/  IMAD R9, R7, UR9, R6 ;  /* 0x0000000907097c24 */ /* 0x000fe2000f8e0206 */
[----:B------:R-:W-:Y:S01]  /*ae20*/  ULDC.64 UR8, c[0x0][0xa80] ;  /* 0x0002a00000087ab9 */ /* 0x000fe20000000a00 */
[----:B-----5:R-:W-:Y:S01]  /*ae30*/  IMAD R11, R0, R11, RZ ;  /* 0x0000000b000b7224 */ /* 0x020fe200078e02ff */
[----:B------:R-:W-:Y:S01]  /*ae40*/  LEA R6, P2, R4, UR8, 0x1 ;  /* 0x0000000804067c11 */ /* 0x000fe2000f8408ff */
[C---:B------:R-:W-:Y:S02]  /*ae50*/  VIADD R3, R8.reuse, 0x40 ;  /* 0x0000004008037836 */ /* 0x040fe40000000000 */
[----:B------:R-:W-:Y:S02]  /*ae60*/  IMAD.IADD R5, R5, 0x1, R9 ;  /* 0x0000000105057824 */ /* 0x000fe400078e0209 */
[----:B------:R-:W-:Y:S01]  /*ae70*/  VIADD R0, R8, 0x20 ;  /* 0x0000002008007836 */ /* 0x000fe20000000000 */
[----:B------:R-:W-:Y:S01]  /*ae80*/  ISETP.GE.AND P0, PT, R3, R11, PT ;  /* 0x0000000b0300720c */ /* 0x000fe20003f06270 */
[----:B------:R-:W-:Y:S01]  /*ae90*/  IMAD.SHL.U32 R7, R10, 0x8, RZ ;  /* 0x000000080a077824 */ /* 0x000fe200078e00ff */
[----:B------:R-:W-:-:S02]  /*aea0*/  LEA.HI.X R3, R4, UR9, R5, 0x1, P2 ;  /* 0x0000000904037c11 */ /* 0x000fc400090f0c05 */
[-C--:B------:R-:W-:Y:S01]  /*aeb0*/  ISETP.GE.AND P2, PT, R8, R11.reuse, PT ;  /* 0x0000000b0800720c */ /* 0x080fe20003f46270 */
[C---:B------:R-:W-:Y:S01]  /*aec0*/  VIADD R9, R7.reuse, 0x80 ;  /* 0x0000008007097836 */ /* 0x040fe20000000000 */
[----:B------:R-:W-:Y:S01]  /*aed0*/  ISETP.GE.AND P1, PT, R0, R11, PT ;  /* 0x0000000b0000720c */ /* 0x000fe20003f26270 */
[C---:B------:R-:W-:Y:S01]  /*aee0*/  VIADD R13, R7.reuse, 0xc0 ;  /* 0x000000c0070d7836 */ /* 0x040fe20000000000 */
[----:B------:R0:W1:Y:S01]  /*aef0*/  SHFL.IDX PT, R4, R6, RZ, 0x181f ;  /* 0x00181fff06047589 */ /* 0x00006200000e0000 */
[----:B------:R-:W-:Y:S01]  /*af00*/  VIADD R15, R7, 0x40 ;  /* 0x00000040070f7836 */ /* 0x000fe20000000000 */
[----:B------:R-:W-:Y:S02]  /*af10*/  SHF.R.S32.HI R12, RZ, 0x1f, R7 ;  /* 0x0000001fff0c7819 */ /* 0x000fe40000011407 */
[----:B------:R0:W2:Y:S01]  /*af20*/  SHFL.IDX PT, R0, R3, RZ, 0x181f ;  /* 0x00181fff03007589 */ /* 0x0000a200000e0000 */
[----:B------:R-:W-:Y:S02]  /*af30*/  SHF.R.S32.HI R10, RZ, 0x1f, R9 ;  /* 0x0000001fff0a7819 */ /* 0x000fe40000011409 */
[----:B------:R-:W-:-:S02]  /*af40*/  SHF.R.S32.HI R14, RZ, 0x1f, R13 ;  /* 0x0000001fff0e7819 */ /* 0x000fc4000001140d */
[----:B------:R-:W-:Y:S01]  /*af50*/  SHF.R.S32.HI R20, RZ, 0x1f, R15 ;  /* 0x0000001fff147819 */ /* 0x000fe2000001140f */
[----:B------:R-:W-:Y:S06]  /*af60*/  @P2 BRA `(.L_x_9429) ;  /* 0x0000000000442947 */ /* 0x000fec0003800000 */
        /* <DEDUP_REMOVED lines=8> */
[----:B------:R3:W-:Y:S01]  /*aff0*/  @!P5 ST.E.128 desc[UR40][R24.64], RZ ;  /* 0x000000ff1800d985 */ /* 0x0007e2000c101d28 */
[----:B------:R-:W-:Y:S02]  /*b000*/  @!P4 LEA.HI.X R27, R15, R0, R20, 0x1, P6 ;  /* 0x000000000f1bc211 */ /* 0x000fe400030f0c14 */
[----:B------:R-:W-:-:S03]  /*b010*/  @!P3 LEA R28, P6, R9, R4, 0x1 ;  /* 0x00000004091cb211 */ /* 0x000fc600078c08ff */
[----:B------:R3:W-:Y:S01]  /*b020*/  @!P4 ST.E.128 desc[UR40][R26.64], RZ ;  /* 0x000000ff1a00c985 */ /* 0x0007e2000c101d28 */
[----:B------:R-:W-:Y:S02]  /*b030*/  @!P3 LEA.HI.X R29, R9, R0, R10, 0x1, P6 ;  /* 0x00000000091db211 */ /* 0x000fe400030f0c0a */
[----:B------:R-:W-:-:S03]  /*b040*/  @!P2 LEA R4, P6, R13, R4, 0x1 ;  /* 0x000000040d04a211 */ /* 0x000fc600078c08ff */
[----:B------:R3:W-:Y:S01]  /*b050*/  @!P3 ST.E.128 desc[UR40][R28.64], RZ ;  /* 0x000000ff1c00b985 */ /* 0x0007e2000c101d28 */
[----:B------:R-:W-:-:S05]  /*b060*/  @!P2 LEA.HI.X R5, R13, R0, R14, 0x1, P6 ;  /* 0x000000000d05a211 */ /* 0x000fca00030f0c0e */
[----:B------:R3:W-:Y:S04]  /*b070*/  @!P2 ST.E.128 desc[UR40][R4.64], RZ ;  /* 0x000000ff0400a985 */ /* 0x0007e8000c101d28 */
.L_x_9429:
[----:B------:R-:W-:Y:S05]  /*b080*/  BSYNC B1 ;  /* 0x0000000000017941 */ /* 0x000fea0003800000 */
.L_x_9428:
[----:B--2---:R2:W4:Y:S01]  /*b090*/  SHFL.IDX PT, R0, R3, 0x1, 0x181f ;  /* 0x00381f0003007f89 */ /* 0x00452200000e0000 */
[----:B------:R-:W-:Y:S03]  /*b0a0*/  BSSY B1, `(.L_x_9430) ;  /* 0x0000014000017945 */ /* 0x000fe60003800000 */
[----:B-1-3--:R2:W1:Y:S01]  /*b0b0*/  SHFL.IDX PT, R4, R6, 0x1, 0x181f ;  /* 0x00381f0006047f89 */ /* 0x00a46200000e0000 */
        /* <DEDUP_REMOVED lines=8> */
[----:B----4-:R-:W-:Y:S02]  /*b140*/  @!P4 LEA.HI.X R25, R7, R0, R12, 0x1, P6 ;  /* 0x000000000719c211 */ /* 0x010fe400030f0c0c */
[----:B------:R-:W-:Y:S02]  /*b150*/  @!P2 LEA R28, P6, R9, R4, 0x1 ;  /* 0x00000004091ca211 */ /* 0x000fe400078c08ff */
[----:B------:R-:W-:Y:S01]  /*b160*/  @!P3 LEA.HI.X R27, R15, R0, R20, 0x1, P5 ;  /* 0x000000000f1bb211 */ /* 0x000fe200028f0c14 */
[----:B------:R3:W-:Y:S01]  /*b170*/  @!P4 ST.E.128 desc[UR40][R24.64], RZ ;  /* 0x000000ff1800c985 */ /* 0x0007e2000c101d28 */
[----:B------:R-:W-:-:S02]  /*b180*/  @!P1 LEA R4, P5, R13, R4, 0x1 ;  /* 0x000000040d049211 */ /* 0x000fc400078a08ff */
[-C--:B------:R-:W-:Y:S01]  /*b190*/  @!P2 LEA.HI.X R29, R9, R0.reuse, R10, 0x1, P6 ;  /* 0x00000000091da211 */ /* 0x080fe200030f0c0a */
[----:B------:R3:W-:Y:S01]  /*b1a0*/  @!P3 ST.E.128 desc[UR40][R26.64], RZ ;  /* 0x000000ff1a00b985 */ /* 0x0007e2000c101d28 */
[----:B------:R-:W-:-:S03]  /*b1b0*/  @!P1 LEA.HI.X R5, R13, R0, R14, 0x1, P5 ;  /* 0x000000000d059211 */ /* 0x000fc600028f0c0e */
[----:B------:R3:W-:Y:S04]  /*b1c0*/  @!P2 ST.E.128 desc[UR40][R28.64], RZ ;  /* 0x000000ff1c00a985 */ /* 0x0007e8000c101d28 */
[----:B------:R3:W-:Y:S02]  /*b1d0*/  @!P1 ST.E.128 desc[UR40][R4.64], RZ ;  /* 0x000000ff04009985 */ /* 0x0007e4000c101d28 */
.L_x_9431:
[----:B------:R-:W-:Y:S05]  /*b1e0*/  BSYNC B1 ;  /* 0x0000000000017941 */ /* 0x000fea0003800000 */
.L_x_9430:
[----:B----4-:R4:W0:Y:S01]  /*b1f0*/  SHFL.IDX PT, R0, R3, 0x2, 0x181f ;  /* 0x00581f0003007f89 */ /* 0x01082200000e0000 */
        /* <DEDUP_REMOVED lines=9> */
[-C--:B------:R-:W-:Y:S02]  /*b290*/  @!P2 LEA R26, P5, R15, R4.reuse, 0x1 ;  /* 0x000000040f1aa211 */ /* 0x080fe400078a08ff */
[----:B------:R-:W-:Y:S02]  /*b2a0*/  @!P1 LEA R28, P4, R9, R4, 0x1 ;  /* 0x00000004091c9211 */ /* 0x000fe400078808ff */
[----:B0-----:R-:W-:Y:S02]  /*b2b0*/  @!P3 LEA.HI.X R25, R7, R0, R12, 0x1, P6 ;  /* 0x000000000719b211 */ /* 0x001fe400030f0c0c */
[----:B------:R-:W-:Y:S02]  /*b2c0*/  @!P0 LEA R4, P6, R13, R4, 0x1 ;  /* 0x000000040d048211 */ /* 0x000fe400078c08ff */
[-C--:B------:R-:W-:Y:S01]  /*b2d0*/  @!P2 LEA.HI.X R27, R15, R0.reuse, R20, 0x1, P5 ;  /* 0x000000000f1ba211 */ /* 0x080fe200028f0c14 */
[----:B------:R3:W-:Y:S01]  /*b2e0*/  @!P3 ST.E.128 desc[UR40][R24.64], RZ ;  /* 0x000000ff1800b985 */ /* 0x0007e2000c101d28 */
[----:B------:R-:W-:-:S02]  /*b2f0*/  @!P1 LEA.HI.X R29, R9, R0, R10, 0x1, P4 ;  /* 0x00000000091d9211 */ /* 0x000fc400020f0c0a */
[----:B------:R-:W-:Y:S01]  /*b300*/  @!P0 LEA.HI.X R5, R13, R0, R14, 0x1, P6 ;  /* 0x000000000d058211 */ /* 0x000fe200030f0c0e */
[----:B------:R3:W-:Y:S04]  /*b310*/  @!P2 ST.E.128 desc[UR40][R26.64], RZ ;  /* 0x000000ff1a00a985 */ /* 0x0007e8000c101d28 */
[----:B------:R3:W-:Y:S04]  /*b320*/  @!P1 ST.E.128 desc[UR40][R28.64], RZ ;  /* 0x000000ff1c009985 */ /* 0x0007e8000c101d28 */
[----:B------:R3:W-:Y:S02]  /*b330*/  @!P0 ST.E.128 desc[UR40][R4.64], RZ ;  /* 0x000000ff04008985 */ /* 0x0007e4000c101d28 */
.L_x_9433:
[----:B------:R-:W-:Y:S05]  /*b340*/  BSYNC B1 ;  /* 0x0000000000017941 */ /* 0x000fea0003800000 */
.L_x_9432:
[----:B0-----:R-:W-:Y:S01]  /*b350*/  VIADD R0, R8, 0x60 ;  /* 0x0000006008007836 */ /* 0x001fe20000000000 */
[----:B--2-4-:R-:W0:Y:S04]  /*b360*/  SHFL.IDX PT, R3, R3, 0x3, 0x181f ;  /* 0x00781f0003037f89 */ /* 0x014e2800000e0000 */
[----:B------:R-:W-:Y:S01]  /*b370*/  ISETP.GE.AND P0, PT, R0, R11, PT ;  /* 0x0000000b0000720c */ /* 0x000fe20003f06270 */
[----:B-1-3--:R1:W2:-:S12]  /*b380*/  SHFL.IDX PT, R4, R6, 0x3, 0x181f ;  /* 0x00781f0006047f89 */ /* 0x00a29800000e0000 */
[----:B-1----:R-:W-:Y:S05]  /*b390*/  @P0 BRA `(.L_x_9422) ;  /* 0x0000000000440947 */ /* 0x002fea0003800000 */
[----:B------:R-:W-:Y:S02]  /*b3a0*/  ULDC UR4, c[0x0][0xac8] ;  /* 0x0002b20000047ab9 */ /* 0x000fe40000000800 */
[----:B------:R-:W-:Y:S02]  /*b3b0*/  ISETP.GE.AND P3, PT, R7, UR4, PT ;  /* 0x0000000407007c0c */ /* 0x000fe4000bf66270 */
[----:B------:R-:W-:Y:S02]  /*b3c0*/  ISETP.GE.AND P2, PT, R15, UR4, PT ;  /* 0x000000040f007c0c */ /* 0x000fe4000bf46270 */
[----:B------:R-:W-:Y:S02]  /*b3d0*/  ISETP.GE.AND P1, PT, R9, UR4, PT ;  /* 0x0000000409007c0c */ /* 0x000fe4000bf26270 */
[----:B------:R-:W-:-:S07]  /*b3e0*/  ISETP.GE.AND P0, PT, R13, UR4, PT ;  /* 0x000000040d007c0c */ /* 0x000fce000bf06270 */
[----:B--2---:R-:W-:-:S04]  /*b3f0*/  @!P3 LEA R6, P4, R7, R4, 0x1 ;  /* 0x000000040706b211 */ /* 0x004fc800078808ff */
[-C--:B0-----:R-:W-:Y:S02]  /*b400*/  @!P3 LEA.HI.X R7, R7, R3.reuse, R12, 0x1, P4 ;  /* 0x000000030707b211 */ /* 0x081fe400020f0c0c */
[-C--:B------:R-:W-:Y:S02]  /*b410*/  @!P2 LEA R24, P4, R15, R4.reuse, 0x1 ;  /* 0x000000040f18a211 */ /* 0x080fe400078808ff */
[-C--:B------:R-:W-:Y:S01]  /*b420*/  @!P1 LEA R8, P5, R9, R4.reuse, 0x1 ;  /* 0x0000000409089211 */ /* 0x080fe200078a08ff */
[----:B------:R0:W-:Y:S01]  /*b430*/  @!P3 ST.E.128 desc[UR40][R6.64], RZ ;  /* 0x000000ff0600b985 */ /* 0x0001e2000c101d28 */
[----:B------:R-:W-:Y:S02]  /*b440*/  @!P0 LEA R4, P6, R13, R4, 0x1 ;  /* 0x000000040d048211 */ /* 0x000fe400078c08ff */
[-C--:B------:R-:W-:Y:S02]  /*b450*/  @!P2 LEA.HI.X R25, R15, R3.reuse, R20, 0x1, P4 ;  /* 0x000000030f19a211 */ /* 0x080fe400020f0c14 */
[----:B------:R-:W-:-:S02]  /*b460*/  @!P1 LEA.HI.X R9, R9, R3, R10, 0x1, P5 ;  /* 0x0000000309099211 */ /* 0x000fc400028f0c0a */
[----:B------:R-:W-:Y:S01]  /*b470*/  @!P0 LEA.HI.X R5, R13, R3, R14, 0x1, P6 ;  /* 0x000000030d058211 */ /* 0x000fe200030f0c0e */
[----:B------:R0:W-:Y:S04]  /*b480*/  @!P2 ST.E.128 desc[UR40][R24.64], RZ ;  /* 0x000000ff1800a985 */ /* 0x0001e8000c101d28 */
[----:B------:R0:W-:Y:S04]  /*b490*/  @!P1 ST.E.128 desc[UR40][R8.64], RZ ;  /* 0x000000ff08009985 */ /* 0x0001e8000c101d28 */
[----:B------:R0:W-:Y:S02]  /*b4a0*/  @!P0 ST.E.128 desc[UR40][R4.64], RZ ;  /* 0x000000ff04008985 */ /* 0x0001e4000c101d28 */
.L_x_9422:
[----:B------:R-:W-:Y:S05]  /*b4b0*/  BSYNC B0 ;  /* 0x0000000000007941 */ /* 0x000fea0003800000 */
.L_x_9412:
[----:B------:R-:W-:Y:S02]  /*b4c0*/  ULDC UR4, c[0x0][0xc3c] ;  /* 0x00030f0000047ab9 */ /* 0x000fe40000000800 */
[----:B------:R-:W-:-:S06]  /*b4d0*/  UISETP.GE.AND UP0, UPT, UR7, UR4, UPT ;  /* 0x000000040700728c */ /* 0x000fcc000bf06270 */
[----:B------:R-:W-:-:S13]  /*b4e0*/  PLOP3.LUT P0, PT, PT, PT, UP0, 0x80, 0x0 ;  /* 0x000000000000781c */ /* 0x000fda0003f0f008 */
[----:B------:R-:W-:Y:S05]  /*b4f0*/  @!P0 BRA `(.L_x_9434) ;  /* 0xffffff5c000c8947 */ /* 0x000fea000383ffff */
[----:B------:R-:W-:Y:S05]  /*b500*/  EXIT ;  /* 0x000000000000794d */ /* 0x000fea0003800000 */
.L_x_9387:
        /* <DEDUP_REMOVED lines=18> */
.L_x_9435:
        /* <DEDUP_REMOVED lines=43> */
.L_x_9439:
        /* <DEDUP_REMOVED lines=38> */
.L_x_9437:
        /* <DEDUP_REMOVED lines=20> */
.L_x_9440:
        /* <DEDUP_REMOVED lines=54> */
.L_x_9438:
[----:B------:R-:W-:Y:S01]  /*bfe0*/  IMAD.U32 R2, RZ, RZ, UR6 ;  /* 0x00000006ff027e24 */ /* 0x000fe2000f8e00ff */
[----:B------:R1:W-:Y:S04]  /*bff0*/  STL [R1+0x4], RZ ;  /* 0x000004ff01007387 */ /* 0x0003e80000100800 */
[----:B------:R1:W-:Y:S04]  /*c000*/  STL [R1+0x8], RZ ;  /* 0x000008ff01007387 */ /* 0x0003e80000100800 */
[----:B------:R1:W-:Y:S02]  /*c010*/  STL [R1], R2 ;  /* 0x0000000201007387 */ /* 0x0003e40000100800 */
.L_x_9441:
        /* <DEDUP_REMOVED lines=10> */
.L_x_9436:
        /* <DEDUP_REMOVED lines=8> */
[----:B------:R-:W2:Y:S01]  /*c140*/  S2UR UR5, SR_CgaCtaId ;  /* 0x00000000000579c3 */ /* 0x000ea20000008800 */
        /* <DEDUP_REMOVED lines=15> */
[----:B--2---:R-:W-:-:S06]  /*c240*/  ULEA UR4, UR5, UR4, 0x18 ;  /* 0x0000000405047291 */ /* 0x004fcc000f8ec03f */
[----:B------:R-:W-:-:S04]  /*c250*/  IMAD.U32 R18, RZ, RZ, UR4 ;  /* 0x00000004ff127e24 */ /* 0x000fc8000f8e00ff */
[----:B------:R-:W-:-:S05]  /*c260*/  IMAD R2, R3, 0x2, R18 ;  /* 0x0000000203027824 */ /* 0x000fca00078e0212 */
[----:B------:R0:W-:Y:S04]  /*c270*/  STL [R1+0x28], R2 ;  /* 0x0000280201007387 */ /* 0x0001e80000100800 */
[----:B------:R0:W-:Y:S04]  /*c280*/  STL [R1+0x10], R0 ;  /* 0x0000100001007387 */ /* 0x0001e80000100800 */
[----:B------:R0:W-:Y:S02]  /*c290*/  STL [R1+0x48], RZ ;  /* 0x000048ff01007387 */ /* 0x0001e40000100800 */
.L_x_9544:
[----:B0-2---:R-:W2:Y:S01]  /*c2a0*/  LDL R0, [R1+0xc] ;  /* 0x00000c0001007983 */ /* 0x005ea20000100800 */
[----:B------:R-:W2:Y:S01]  /*c2b0*/  LDC.64 R2, c[0x0][0xc88] ;  /* 0x00032200ff027b82 */ /* 0x000ea20000000a00 */
[----:B------:R-:W-:Y:S05]  /*c2c0*/  YIELD ;  /* 0x0000000000007946 */ /* 0x000fea0003800000 */
[----:B------:R-:W-:Y:S01]  /*c2d0*/  ULDC.64 UR4, c[0x0][0xa28] ;  /* 0x00028a0000047ab9 */ /* 0x000fe20000000a00 */
[----:B---3--:R-:W-:Y:S01]  /*c2e0*/  IMAD.MOV.U32 R6, RZ, RZ, RZ ;  /* 0x000000ffff067224 */ /* 0x008fe200078e00ff */
[----:B------:R-:W-:Y:S01]  /*c2f0*/  ISETP.NE.U32.AND P0, PT, RZ, UR4, PT ;  /* 0x00000004ff007c0c */ /* 0x000fe2000bf05070 */
[----:B------:R-:W-:Y:S01]  /*c300*/  ULDC.64 UR6, c[0x0][0xa18] ;  /* 0x0002860000067ab9 */ /* 0x000fe20000000a00 */
[----:B------:R-:W-:Y:S01]  /*c310*/  ULDC.64 UR8, c[0x0][0xa08] ;  /* 0x0002820000087ab9 */ /* 0x000fe20000000a00 */
[----:B--2---:R-:W-:-:S05]  /*c320*/  IMAD.WIDE R2, R0, 0x4, R2 ;  /* 0x0000000400027825 */ /* 0x004fca00078e0202 */
[----:B-1----:R-:W2:Y:S01]  /*c330*/  LDG.E R10, desc[UR40][R2.64] ;  /* 0x00000028020a7981 */ /* 0x002ea2000c1e1900 */
        /* <DEDUP_REMOVED lines=46> */
.L_x_9443:
        /* <DEDUP_REMOVED lines=18> */
.L_x_9444:
[----:B------:R-:W-:Y:S05]  /*c740*/  @!P0 BRA `(.L_x_9445) ;  /* 0x00000000000c8947 */ /* 0x000fea0003800000 */
[----:B------:R-:W2:Y:S04]  /*c750*/  LDG.E R6, desc[UR40][R4.64] ;  /* 0x0000002804067981 */ /* 0x000ea8000c1e1900 */
[----:B------:R-:W2:Y:S02]  /*c760*/  LDG.E R4, desc[UR40][R4.64+0x4] ;  /* 0x0000042804047981 */ /* 0x000ea4000c1e1900 */
[----:B--2---:R-:W-:-:S07]  /*c770*/  IMAD.IADD R6, R4, 0x1, -R6 ;  /* 0x0000000104067824 */ /* 0x004fce00078e0a06 */
.L_x_9445:
[----:B-----5:R-:W-:Y:S01]  /*c780*/  IMAD.IADD R6, R6, 0x1, -R0 ;  /* 0x0000000106067824 */ /* 0x020fe200078e0a00 */
[----:B------:R-:W-:Y:S01]  /*c790*/  LOP3.LUT R9, R2, 0xff, RZ, 0xc0, !PT ;  /* 0x000000ff02097812 */ /* 0x000fe200078ec0ff */
[----:B------:R-:W-:Y:S01]  /*c7a0*/  IMAD.MOV.U32 R4, RZ, RZ, RZ ;  /* 0x000000ffff047224 */ /* 0x000fe200078e00ff */
[----:B------:R-:W-:Y:S01]  /*c7b0*/  BSSY B0, `(.L_x_9446) ;  /* 0x000002a000007945 */ /* 0x000fe20003800000 */
[C---:B------:R-:W-:Y:S01]  /*c7c0*/  VIADD R0, R6.reuse, 0x5f ;  /* 0x0000005f06007836 */ /* 0x040fe20000000000 */
[----:B------:R-:W-:Y:S01]  /*c7d0*/  ISETP.GE.AND P0, PT, R6, 0x1, PT ;  /* 0x000000010600780c */ /* 0x000fe20003f06270 */
[----:B------:R-:W-:Y:S01]  /*c7e0*/  IMAD.MOV.U32 R10, RZ, RZ, R4 ;  /* 0x000000ffff0a7224 */ /* 0x000fe200078e0004 */
[----:B------:R2:W-:Y:S01]  /*c7f0*/  STL [R1+0x38], R4 ;  /* 0x0000380401007387 */ /* 0x0005e20000100800 */
[----:B------:R-:W-:-:S05]  /*c800*/  IMAD.HI R0, R0, 0x2aaaaaab, RZ ;  /* 0x2aaaaaab00007827 */ /* 0x000fca00078e02ff */
[----:B-1----:R-:W-:-:S04]  /*c810*/  SHF.R.U32.HI R3, RZ, 0x1f, R0 ;  /* 0x0000001fff037819 */ /* 0x002fc80000011600 */
[----:B------:R-:W-:-:S05]  /*c820*/  LEA.HI.SX32 R8, R0, R3, 0x1c ;  /* 0x0000000300087211 */ /* 0x000fca00078fe2ff */
[----:B------:R2:W-:Y:S04]  /*c830*/  STL [R1+0x40], R8 ;  /* 0x0000400801007387 */ /* 0x0005e80000100800 */
[----:B------:R2:W-:Y:S01]  /*c840*/  STL [R1+0x58], R9 ;  /* 0x0000580901007387 */ /* 0x0005e20000100800 */
[----:B------:R-:W-:Y:S05]  /*c850*/  @!P0 BRA `(.L_x_9447) ;  /* 0x00000000007c8947 */ /* 0x000fea0003800000 */
[----:B------:R-:W-:-:S04]  /*c860*/  SHF.R.U32.HI R0, RZ, 0x10, R2 ;  /* 0x00000010ff007819 */ /* 0x000fc80000011602 */
[----:B------:R-:W-:-:S13]  /*c870*/  ISETP.NE.AND P0, PT, R0, RZ, PT ;  /* 0x000000ff0000720c */ /* 0x000fda0003f05270 */
[----:B------:R-:W2:Y:S02]  /*c880*/  @!P0 LDC R0, c[0x0][0x9f0] ;  /* 0x00027c00ff008b82 */ /* 0x000ea40000000800 */
        /* <DEDUP_REMOVED lines=28> */
.L_x_9447:
[----:B------:R-:W-:Y:S05]  /*ca50*/  BSYNC B0 ;  /* 0x0000000000007941 */ /* 0x000fea0003800000 */
.L_x_9446:
[----:B------:R-:W-:Y:S01]  /*ca60*/  IMAD.MOV.U32 R0, RZ, RZ, R10 ;  /* 0x000000ffff007224 */ /* 0x000fe200078e000a */
[----:B------:R-:W-:Y:S03]  /*ca70*/  BSSY B7, `(.L_x_9448) ;  /* 0x00003e2000077945 */ /* 0x000fe60003800000 */
[----:B------:R-:W-:-:S05]  /*ca80*/  IMAD R2, R9, R0, RZ ;  /* 0x0000000009027224 */ /* 0x000fca00078e02ff */
        /* <DEDUP_REMOVED lines=9> */
[----:B------:R-:W3:Y:S01]  /*cb20*/  S2R R5, SR_LANEID ;  /* 0x0000000000057919 */ /* 0x000ee20000000000 */
[----:B------:R-:W-:Y:S01]  /*cb30*/  VOTEU.ANY UR4, UPT, PT ;  /* 0x0000000000047886 */ /* 0x000fe200038e0100 */
[----:B------:R-:W4:Y:S01]  /*cb40*/  LDC.64 R2, c[0x0][0xc60] ;  /* 0x00031800ff027b82 */ /* 0x000f220000000a00 */
[----:B------:R-:W3:Y:S02]  /*cb50*/  FLO.U32 R0, UR4 ;  /* 0x0000000400007d00 */ /* 0x000ee400080e0000 */
[----:B---3--:R-:W-:-:S06]  /*cb60*/  ISETP.EQ.U32.AND P0, PT, R0, R5, PT ;  /* 0x000000050000720c */ /* 0x008fcc0003f02070 */
[----:B------:R-:W4:Y:S07]  /*cb70*/  POPC R5, UR4 ;  /* 0x0000000400057d09 */ /* 0x000f2e0008000000 */
[----:B----4-:R-:W3:Y:S01]  /*cb80*/  @P0 ATOMG.E.ADD.STRONG.GPU PT, R3, desc[UR40][R2.64], R5 ;  /* 0x00000005020309a8 */ /* 0x010ee200081ee1e8 */
[----:B--2---:R-:W2:Y:S02]  /*cb90*/  S2R R4, SR_LTMASK ;  /* 0x0000000000047919 */ /* 0x004ea40000003900 */
[----:B--2---:R-:W-:-:S04]  /*cba0*/  LOP3.LUT R4, R4, UR4, RZ, 0xc0, !PT ;  /* 0x0000000404047c12 */ /* 0x004fc8000f8ec0ff */
[----:B------:R-:W2:Y:S01]  /*cbb0*/  POPC R7, R4 ;  /* 0x0000000400077309 */ /* 0x000ea20000000000 */
[----:B---3--:R-:W2:Y:S02]  /*cbc0*/  SHFL.IDX PT, R0, R3, R0, 0x1f ;  /* 0x00001f0003007589 */ /* 0x008ea400000e0000 */
[----:B--2---:R-:W-:-:S05]  /*cbd0*/  IADD3 R0, R0, UR37, R7 ;  /* 0x0000002500007c10 */ /* 0x004fca000fffe007 */
[----:B------:R4:W-:Y:S01]  /*cbe0*/  STL [R1], R0 ;  /* 0x0000000001007387 */ /* 0x0009e20000100800 */
[----:B------:R-:W-:Y:S05]  /*cbf0*/  BRA `(.L_x_9450) ;  /* 0x0000003c00247947 */ /* 0x000fea0003800000 */
.L_x_9449:
        /* <DEDUP_REMOVED lines=20> */
.L_x_9452:
[----:B------:R-:W-:Y:S05]  /*cd40*/  BSYNC B6 ;  /* 0x0000000000067941 */ /* 0x000fea0003800000 */
.L_x_9451:
        /* <DEDUP_REMOVED lines=9> */
[----:B--2---:R-:W-:Y:S02]  /*cde0*/  IMAD.U32 R4, RZ, RZ, UR6 ;  /* 0x00000006ff047e24 */ /* 0x004fe4000f8e00ff */
[----:B------:R-:W-:Y:S02]  /*cdf0*/  IMAD.U32 R5, RZ, RZ, UR7 ;  /* 0x00000007ff057e24 */ /* 0x000fe4000f8e00ff */
[----:B------:R-:W-:Y:S02]  /*ce00*/  IMAD.U32 R6, RZ, RZ, UR8 ;  /* 0x00000008ff067e24 */ /* 0x000fe4000f8e00ff */
[----:B------:R-:W-:-:S02]  /*ce10*/  IMAD.U32 R7, RZ, RZ, UR9 ;  /* 0x00000009ff077e24 */ /* 0x000fc4000f8e00ff */
[----:B-1----:R-:W-:Y:S02]  /*ce20*/  IMAD.U32 R10, RZ, RZ, UR4 ;  /* 0x00000004ff0a7e24 */ /* 0x002fe4000f8e00ff */
[----:B0-----:R-:W-:Y:S02]  /*ce30*/  IMAD.U32 R11, RZ, RZ, UR5 ;  /* 0x00000005ff0b7e24 */ /* 0x001fe4000f8e00ff */
[----:B------:R-:W-:Y:S02]  /*ce40*/  IMAD.MOV.U32 R8, RZ, RZ, 0x70 ;  /* 0x00000070ff087424 */ /* 0x000fe400078e00ff */
[----:B------:R-:W-:Y:S02]  /*ce50*/  IMAD.MOV.U32 R12, RZ, RZ, 0x1 ;  /* 0x00000001ff0c7424 */ /* 0x000fe400078e00ff */
[----:B---3--:R-:W-:-:S07]  /*ce60*/  IMAD.MOV.U32 R13, RZ, RZ, RZ ;  /* 0x000000ffff0d7224 */ /* 0x008fce00078e00ff */
[----:B------:R-:W-:-:S07]  /*ce70*/  LEPC R20, `(.L_x_9455) ;  /* 0x000000001014794e */ /* 0x000fce0000000000 */
[----:B----4-:R-:W-:Y:S05]  /*ce80*/  CALL.ABS.NOINC R2 ;  /* 0x0000000002007343 */ /* 0x010fea0003c00000 */
.L_x_9455:
        /* <DEDUP_REMOVED lines=16> */
.L_x_9454:
[----:B------:R-:W-:Y:S05]  /*cf90*/  BSYNC B6 ;  /* 0x0000000000067941 */ /* 0x000fea0003800000 */
.L_x_9453:
[----:B--2---:R-:W2:Y:S01]  /*cfa0*/  LDL.LU R4, [R1+0x14] ;  /* 0x0000140001047983 */ /* 0x004ea20000300800 */
        /* <DEDUP_REMOVED lines=8> */
[----:B---3--:R2:W3:Y:S02]  /*d030*/  @P0 LDG.E R7, desc[UR40][R2.64] ;  /* 0x0000002802070981 */ /* 0x0084e4000c1e1900 */
        /* <DEDUP_REMOVED lines=14> */
.L_x_9560:
        /* <DEDUP_REMOVED lines=9> */
.L_x_9563:
        /* <DEDUP_REMOVED lines=24> */
.L_x_9459:
[----:B--2---:R-:W2:Y:S01]  /*d330*/  LDL R2, [R1+0x10] ;  /* 0x0000100001027983 */ /* 0x004ea20000100800 */
[----:B----4-:R-:W-:Y:S01]  /*d340*/  IMAD R0, R19, 0x8, R18 ;  /* 0x0000000813007824 */ /* 0x010fe200078e0212 */
[----:B--2---:R-:W-:-:S04]  /*d350*/  SHF.L.U32 R2, R2, 0x1f, RZ ;  /* 0x0000001f02027819 */ /* 0x004fc800000006ff */
[----:B------:R-:W2:Y:S02]  /*d360*/  SYNCS.PHASECHK.TRANS64.TRYWAIT P0, [R0+URZ+0x22840], R2 ;  /* 0x02284002000075a7 */ /* 0x000ea4000800017f */
[----:B--2---:R-:W-:Y:S05]  /*d370*/  @!P0 BRA `(.L_x_9460) ;  /* 0x00000048005c8947 */ /* 0x004fea0003800000 */
.L_x_9564:
        /* <DEDUP_REMOVED lines=11> */
.L_x_9461:
[----:B------:R-:W3:Y:S04]  /*d430*/  LDL R3, [R1+0x2c] ;  /* 0x00002c0001037983 */ /* 0x000ee80000100800 */
[----:B--2---:R-:W2:Y:S01]  /*d440*/  LDL R2, [R1+0x1c] ;  /* 0x00001c0001027983 */ /* 0x004ea20000100800 */
        /* <DEDUP_REMOVED lines=14> */
[----:B---3--:R-:W-:Y:S02]  /*d530*/  R2UR UR11, R3 ;  /* 0x00000000030b72ca */ /* 0x008fe400000e0000 */
[----:B--2---:R-:W-:-:S13]  /*d540*/  R2UR UR4, R2 ;  /* 0x00000000020472ca */ /* 0x004fda00000e0000 */
[----:B------:R-:W-:-:S03]  /*d550*/  UIMAD UR11, UR11, 0x60, UR4 ;  /* 0x000000600b0b78a4 */ /* 0x000fc6000f8e0204 */
[----:B------:R-:W-:-:S06]  /*d560*/  UMOV UR4, 0x0 ;  /* 0x0000000000047882 */ /* 0x000fcc0000000000 */
[----:B------:R4:W-:Y:S02]  /*d570*/  UTMALDG.4D [UR8], [UR6], desc[UR4] ;  /* 0x00000408060075b4 */ /* 0x0009e40008019000 */
[----:B----4-:R-:W-:Y:S01]  /*d580*/  NOP ;  /* 0x0000000000007918 */ /* 0x010fe20000000000 */
.L_x_9457:
[----:B------:R-:W2:Y:S04]  /*d590*/  LDL.LU R3, [R1+0x34] ;  /* 0x0000340001037983 */ /* 0x000ea80000300800 */
[----:B------:R-:W3:Y:S04]  /*d5a0*/  LDL.LU R5, [R1+0x24] ;  /* 0x0000240001057983 */ /* 0x000ee80000300800 */
        /* <DEDUP_REMOVED lines=38> */
.L_x_9463:
[----:B------:R-:W-:Y:S05]  /*d810*/  BSYNC B6 ;  /* 0x0000000000067941 */ /* 0x000fea0003800000 */
.L_x_9462:
[----:B--2---:R-:W2:Y:S01]  /*d820*/  LDL.LU R0, [R1+0x3c] ;  /* 0x00003c0001007983 */ /* 0x004ea20000300800 */
[----:B------:R-:W-:Y:S01]  /*d830*/  ULDC.64 UR4, c[0x0][0x2d8] ;  /* 0x0000b60000047ab9 */ /* 0x000fe20000000a00 */
[----:B------:R-:W3:Y:S01]  /*d840*/  LDC R8, c[0x0][0x448] ;  /* 0x00011200ff087b82 */ /* 0x000ee20000000800 */
[----:B------:R-:W-:Y:S01]  /*d850*/  ULDC UR6, c[0x0][0x2b8] ;  /* 0x0000ae0000067ab9 */ /* 0x000fe20000000800 */
[----:B------:R-:W4:Y:S04]  /*d860*/  LDL.LU R5, [R1+0x34] ;  /* 0x0000340001057983 */ /* 0x000f280000300800 */
[----:B------:R-:W4:Y:S04]  /*d870*/  LDL.LU.64 R2, [R1+0x50] ;  /* 0x0000500001027983 */ /* 0x000f280000300a00 */
[----:B------:R-:W2:Y:S01]  /*d880*/  LDL.LU R4, [R1+0x24] ;  /* 0x0000240001047983 */ /* 0x000ea20000300800 */
[----:B---3--:R-:W-:-:S13]  /*d890*/  ISETP.NE.AND P0, PT, R8, 0x1, PT ;  /* 0x000000010800780c */ /* 0x008fda0003f05270 */
[----:B------:R-:W3:Y:S01]  /*d8a0*/  @P0 LDC R7, c[0x0][0x450] ;  /* 0x00011400ff070b82 */ /* 0x000ee20000000800 */
[----:B----4-:R-:W-:Y:S02]  /*d8b0*/  IMAD.MOV.U32 R3, RZ, RZ, R5 ;  /* 0x000000ffff037224 */ /* 0x010fe400078e0005 */
[----:B------:R-:W4:Y:S01]  /*d8c0*/  LDL.LU R5, [R1+0x4] ;  /* 0x0000040001057983 */ /* 0x000f220000300800 */
[----:B------:R-:W-:-:S03]  /*d8d0*/  IMAD.WIDE.U32 R2, R17, UR4, R2 ;  /* 0x0000000411027c25 */ /* 0x000fc6000f8e0002 */
[----:B------:R0:W5:Y:S01]  /*d8e0*/  LDL R9, [R1+0x28] ;  /* 0x0000280001097983 */ /* 0x0001620000100800 */
[----:B------:R-:W-:Y:S01]  /*d8f0*/  IMAD R3, R17, UR5, R3 ;  /* 0x0000000511037c24 */ /* 0x000fe2000f8e0203 */
[----:B------:R-:W-:Y:S02]  /*d900*/  ULDC.64 UR4, c[0x0][0x2e0] ;  /* 0x0000b80000047ab9 */ /* 0x000fe40000000a00 */
[----:B--2---:R-:W-:Y:S02]  /*d910*/  IMAD R0, R0, UR4, RZ ;  /* 0x0000000400007c24 */ /* 0x004fe4000f8e02ff */
[----:B------:R-:W-:-:S04]  /*d920*/  IMAD.WIDE.U32 R2, R4, UR4, R2 ;  /* 0x0000000404027c25 */ /* 0x000fc8000f8e0002 */
[----:B------:R-:W-:Y:S01]  /*d930*/  IMAD R0, R4, UR5, R0 ;  /* 0x0000000504007c24 */ /* 0x000fe2000f8e0200 */
[----:B-1----:R-:W1:Y:S01]  /*d940*/  S2R R10, SR_TID.X ;  /* 0x00000000000a7919 */ /* 0x002e620000002100 */
[----:B------:R-:W-:Y:S02]  /*d950*/  ULDC.64 UR4, c[0x0][0x2d0] ;  /* 0x0000b40000047ab9 */ /* 0x000fe40000000a00 */
[----:B------:R-:W-:Y:S01]  /*d960*/  IMAD.IADD R3, R3, 0x1, R0 ;  /* 0x0000000103037824 */ /* 0x000fe200078e0200 */
[----:B------:R-:W2:Y:S02]  /*d970*/  S2R R4, SR_TID.X ;  /* 0x0000000000047919 */ /* 0x000ea40000002100 */
[----:B--2---:R-:W-:-:S04]  /*d980*/  LOP3.LUT R4, R4, 0x7f, RZ, 0xc0, !PT ;  /* 0x0000007f04047812 */ /* 0x004fc800078ec0ff */
[----:B------:R-:W-:Y:S02]  /*d990*/  SHF.R.U32.HI R6, RZ, 0x3, R4 ;  /* 0x00000003ff067819 */ /* 0x000fe40000011604 */
[----:B------:R-:W2:Y:S02]  /*d9a0*/  S2R R4, SR_TID.X ;  /* 0x0000000000047919 */ /* 0x000ea40000002100 */
[----:B--2---:R-:W-:-:S05]  /*d9b0*/  IMAD.SHL.U32 R4, R4, 0x10, RZ ;  /* 0x0000001004047824 */ /* 0x004fca00078e00ff */
[----:B------:R-:W-:Y:S02]  /*d9c0*/  LOP3.LUT R4, R6, 0x70, R4, 0xf8, !PT ;  /* 0x0000007006047812 */ /* 0x000fe400078ef804 */
[----:B------:R-:W2:Y:S01]  /*d9d0*/  @P0 LDC R6, c[0x0][0x44c] ;  /* 0x00011300ff060b82 */ /* 0x000ea20000000800 */
[----:B-1----:R-:W-:-:S05]  /*d9e0*/  IMAD.SHL.U32 R10, R10, 0x8, RZ ;  /* 0x000000080a0a7824 */ /* 0x002fca00078e00ff */
[----:B------:R-:W-:Y:S01]  /*d9f0*/  LOP3.LUT R10, R10, 0x38, RZ, 0xc0, !PT ;  /* 0x000000380a0a7812 */ /* 0x000fe200078ec0ff */
[----:B----4-:R-:W-:-:S05]  /*da00*/  IMAD.SHL.U32 R5, R5, 0x80, RZ ;  /* 0x0000008005057824 */ /* 0x010fca00078e00ff */
[----:B------:R-:W-:-:S05]  /*da10*/  LOP3.LUT R0, R4, R5, RZ, 0xfc, !PT ;  /* 0x0000000504007212 */ /* 0x000fca00078efcff */
[----:B--2---:R-:W-:-:S04]  /*da20*/  @P0 IMAD.HI.U32 R6, R0, R6, RZ ;  /* 0x0000000600060227 */ /* 0x004fc800078e00ff */
[----:B------:R-:W-:Y:S01]  /*da30*/  IMAD.MOV.U32 R4, RZ, RZ, R0 ;  /* 0x000000ffff047224 */ /* 0x000fe200078e0000 */
        /* <DEDUP_REMOVED lines=19> */
[----:B0-----:R-:W-:Y:S09]  /*db70*/  BRA.DIV UR4, `(.L_x_9464) ;  /* 0x0000004204707947 */ /* 0x001ff2000b800000 */
[----:B------:R-:W2:Y:S01]  /*db80*/  LDL.LU R6, [R1+0x44] ;  /* 0x0000440001067983 */ /* 0x000ea20000300800 */
[----:B------:R-:W0:Y:S02]  /*db90*/  S2R R7, SR_TID.X ;  /* 0x0000000000077919 */ /* 0x000e240000002100 */
[----:B0-----:R-:W-:-:S04]  /*dba0*/  LOP3.LUT R7, R7, 0x7f, RZ, 0xc0, !PT ;  /* 0x0000007f07077812 */ /* 0x001fc800078ec0ff */
[----:B------:R-:W-:Y:S02]  /*dbb0*/  SHF.R.U32.HI R11, RZ, 0x3, R7 ;  /* 0x00000003ff0b7819 */ /* 0x000fe40000011607 */
[----:B------:R-:W0:Y:S03]  /*dbc0*/  SHFL.IDX PT, R7, R0, RZ, 0x181f ;  /* 0x00181fff00077589 */ /* 0x000e2600000e0000 */
[----:B------:R-:W-:-:S04]  /*dbd0*/  IMAD.IADD R3, R11, 0x1, R5 ;  /* 0x000000010b037824 */ /* 0x000fc800078e0205 */
[C---:B------:R-:W-:Y:S02]  /*dbe0*/  VIADD R5, R3.reuse, 0x10 ;  /* 0x0000001003057836 */ /* 0x040fe40000000000 */
        /* <DEDUP_REMOVED lines=64> */
[----:B------:R1:W2:Y:S02]  /*dff0*/  SHFL.IDX PT, R5, R2, 0x7, 0x181f ;  /* 0x00f81f0002057f89 */ /* 0x0002a400000e0000 */
.L_x_9581:
[----:B------:R-:W-:-:S05]  /*e000*/  VIADD R3, R3, 0x70 ;  /* 0x0000007003037836 */ /* 0x000fca0000000000 */
[----:B------:R-:W-:-:S13]  /*e010*/  ISETP.GE.AND P1, PT, R3, R4, PT ;  /* 0x000000040300720c */ /* 0x000fda0003f26270 */
[----:B01----:R-:W-:-:S05]  /*e020*/  @!P1 LEA R2, P2, R10, R0, 0x1 ;  /* 0x000000000a029211 */ /* 0x003fca00078408ff */
[----:B--2---:R-:W-:-:S05]  /*e030*/  @!P1 IMAD.X R3, RZ, RZ, R5, P2 ;  /* 0x000000ffff039224 */ /* 0x004fca00010e0605 */
[----:B------:R-:W-:Y:S01]  /*e040*/  @!PT LDS RZ, [RZ] ;  /* 0x00000000fffff984 */ /* 0x000fe20000000800 */
[----:B------:R-:W-:Y:S01]  /*e050*/  @!PT LDS RZ, [RZ] ;  /* 0x00000000fffff984 */ /* 0x000fe20000000800 */
[----:B------:R-:W-:Y:S01]  /*e060*/  @!PT LDS RZ, [RZ] ;  /* 0x00000000fffff984 */ /* 0x000fe20000000800 */
[----:B------:R0:W-:Y:S01]  /*e070*/  @!P1 LDGSTS.E.BYPASS.LTC128B.128 [R9+0x1bc00], desc[UR40][R2.64], !P0 ;  /* 0x1bc0000002099fae */ /* 0x0001e2000c101d68 */
[----:B------:R-:W-:Y:S01]  /*e080*/  PLOP3.LUT P0, PT, PT, PT, PT, 0x80, 0x0 ;  /* 0x000000000000781c */ /* 0x000fe20003f0f070 */
[----:B------:R-:W-:-:S12]  /*e090*/  NOP ;  /* 0x0000000000007918 */ /* 0x000fd80000000000 */
.L_x_9465:
        /* <DEDUP_REMOVED lines=18> */
.L_x_9582:
[----:B------:R-:W-:Y:S05]  /*e1c0*/  BSYNC B0 ;  /* 0x0000000000007941 */ /* 0x000fea0003800000 */
.L_x_9466:
[----:B------:R-:W2:Y:S01]  /*e1d0*/  LDL R2, [R1+0x18] ;  /* 0x0000180001027983 */ /* 0x000ea20000100800 */
[----:B------:R-:W-:Y:S01]  /*e1e0*/  BSSY B0, `(.L_x_9468) ;  /* 0x000005a000007945 */ /* 0x000fe20003800000 */
[----:B--2---:R-:W-:-:S13]  /*e1f0*/  ISETP.NE.AND P0, PT, R2, RZ, PT ;  /* 0x000000ff0200720c */ /* 0x004fda0003f05270 */
[----:B------:R-:W-:Y:S05]  /*e200*/  @!P0 BRA `(.L_x_9469) ;  /* 0x00000004005c8947 */ /* 0x000fea0003800000 */
[----:B------:R-:W0:Y:S01]  /*e210*/  LDL R4, [R1+0x10] ;  /* 0x0000100001047983 */ /* 0x000e220000100800 */
[----:B------:R-:W-:Y:S01]  /*e220*/  IMAD R2, R19, 0x8, R18 ;  /* 0x0000000813027824 */ /* 0x000fe200078e0212 */
[----:B------:R-:W-:Y:S01]  /*e230*/  BSSY B1, `(.L_x_9470) ;  /* 0x0000007000017945 */ /* 0x000fe20003800000 */
[----:B------:R-:W1:Y:S02]  /*e240*/  S2R R3, SR_TID.X ;  /* 0x0000000000037919 */ /* 0x000e640000002100 */
[----:B-1----:R-:W-:-:S04]  /*e250*/  LOP3.LUT R3, R3, 0x7f, RZ, 0xc0, !PT ;  /* 0x0000007f03037812 */ /* 0x002fc800078ec0ff */
[----:B------:R-:W-:Y:S02]  /*e260*/  ISETP.NE.AND P1, PT, R3, RZ, PT ;  /* 0x000000ff0300720c */ /* 0x000fe40003f25270 */
[----:B0-----:R-:W-:-:S04]  /*e270*/  SHF.L.U32 R0, R4, 0x1f, RZ ;  /* 0x0000001f04007819 */ /* 0x001fc800000006ff */
[----:B------:R-:W0:Y:S02]  /*e280*/  SYNCS.PHASECHK.TRANS64.TRYWAIT P0, [R2+URZ+0x22860], R0 ;  /* 0x02286000020075a7 */ /* 0x000e24000800017f */
[----:B0-----:R-:W-:Y:S05]  /*e290*/  @!P0 BRA `(.L_x_9471) ;  /* 0x0000004400588947 */ /* 0x001fea0003800000 */
.L_x_9583:
[----:B------:R-:W-:Y:S05]  /*e2a0*/  BSYNC B1 ;  /* 0x0000000000017941 */ /* 0x000fea0003800000 */
.L_x_9470:
        /* <DEDUP_REMOVED lines=9> */
.L_x_9473:
[----:B------:R-:W-:Y:S05]  /*e340*/  BSYNC B1 ;  /* 0x0000000000017941 */ /* 0x000fea0003800000 */
.L_x_9472:
[----:B------:R-:W2:Y:S04]  /*e350*/  LDL R4, [R1+0x1c] ;  /* 0x00001c0001047983 */ /* 0x000ea80000100800 */
[----:B------:R-:W2:Y:S01]  /*e360*/  LDL.LU R3, [R1+0x2c] ;  /* 0x00002c0001037983 */ /* 0x000ea20000300800 */
[----:B0-----:R-:W-:Y:S01]  /*e370*/  IMAD R0, R19, 0xc000, R18 ;  /* 0x0000c00013007824 */ /* 0x001fe200078e0212 */
        /* <DEDUP_REMOVED lines=8> */
[----:B------:R-:W-:-:S07]  /*e400*/  VIADD R4, R0, 0x400 ;  /* 0x0000040000047836 */ /* 0x000fce0000000000 */
.L_x_9474:
        /* <DEDUP_REMOVED lines=15> */
.L_x_9475:
        /* <DEDUP_REMOVED lines=15> */
.L_x_9476:
        /* <DEDUP_REMOVED lines=15> */
.L_x_9477:
        /* <DEDUP_REMOVED lines=10> */
.L_x_9469:
[----:B------:R-:W-:Y:S05]  /*e780*/  BSYNC B0 ;  /* 0x0000000000007941 */ /* 0x000fea0003800000 */
.L_x_9468:
        /* <DEDUP_REMOVED lines=54> */
.L_x_9484:
        /* <DEDUP_REMOVED lines=8> */
.L_x_9584:
[----:B------:R-:W-:Y:S05]  /*eb70*/  BSYNC B3 ;  /* 0x0000000000037941 */ /* 0x000fea0003800000 */
.L_x_9485:
        /* <DEDUP_REMOVED lines=9> */
.L_x_9488:
[----:B------:R-:W-:Y:S05]  /*ec10*/  BSYNC B3 ;  /* 0x0000000000037941 */ /* 0x000fea0003800000 */
.L_x_9487:
[----:B-1----:R-:W3:Y:S01]  /*ec20*/  LDL R6, [R1+0x1c] ;  /* 0x00001c0001067983 */ /* 0x002ee20000100800 */
        /* <DEDUP_REMOVED lines=10> */
[----:B------:R-:W-:-:S09]  /*ecd0*/  VIADD R6, R3, 0x22830 ;  /* 0x0002283003067836 */ /* 0x000fd20000000000 */
.L_x_9489:
        /* <DEDUP_REMOVED lines=13> */
.L_x_9585:
[----:B------:R-:W-:Y:S05]  /*edb0*/  BSYNC B3 ;  /* 0x0000000000037941 */ /* 0x000fea0003800000 */
.L_x_9490:
        /* <DEDUP_REMOVED lines=11> */
.L_x_9493:
[----:B------:R-:W-:Y:S05]  /*ee70*/  BSYNC B3 ;  /* 0x0000000000037941 */ /* 0x000fea0003800000 */
.L_x_9492:
[----:B------:R-:W-:Y:S01]  /*ee80*/  R2UR UR10, R9 ;  /* 0x00000000090a72ca */ /* 0x000fe200000e0000 */
[----:B0-2---:R-:W-:Y:S01]  /*ee90*/  IMAD R2, R19, 0xc000, R18 ;  /* 0x0000c00013027824 */ /* 0x005fe200078e0212 */
[----:B------:R-:W-:Y:S01]  /*eea0*/  R2UR UR6, R6 ;  /* 0x00000000060672ca */ /* 0x000fe200000e0000 */
[----:B------:R-:W-:Y:S01]  /*eeb0*/  UIADD3 UR4, UP0, UR38, 0x470, URZ ;  /* 0x0000047026047890 */ /* 0x000fe2000ff1e03f */
[----:B------:R-:W-:Y:S01]  /*eec0*/  R2UR UR7, R7 ;  /* 0x00000000070772ca */ /* 0x000fe200000e0000 */
[----:B------:R-:W-:Y:S01]  /*eed0*/  VIADD R3, R3, 0x22850 ;  /* 0x0002285003037836 */ /* 0x000fe20000000000 */
[----:B------:R-:W-:Y:S01]  /*eee0*/  PLOP3.LUT P0, PT, PT, PT, PT, 0x80, 0x0 ;  /* 0x000000000000781c */ /* 0x000fe20003f0f070 */
[----:B------:R-:W-:Y:S01]  /*eef0*/  VIADD R5, R2, 0x400 ;  /* 0x0000040002057836 */ /* 0x000fe20000000000 */
[----:B------:R-:W-:-:S12]  /*ef00*/  UIADD3.X UR5, URZ, UR39, URZ, UP0, !UPT ;  /* 0x000000273f057290 */ /* 0x000fd800087fe43f */
.L_x_9494:
        /* <DEDUP_REMOVED lines=15> */
.L_x_9495:
        /* <DEDUP_REMOVED lines=15> */
.L_x_9496:
        /* <DEDUP_REMOVED lines=15> */
.L_x_9497:
        /* <DEDUP_REMOVED lines=10> */
.L_x_9483:
[----:B------:R-:W-:Y:S05]  /*f280*/  BSYNC B1 ;  /* 0x0000000000017941 */ /* 0x000fea0003800000 */
.L_x_9482:
[----:B------:R-:W2:Y:S02]  /*f290*/  LDL.LU R5, [R1+0x30] ;  /* 0x0000300001057983 */ /* 0x000ea40000300800 */
[----:B--2---:R-:W-:-:S07]  /*f2a0*/  VIADD R0, R5, 0xfffffffd ;  /* 0xfffffffd05007836 */ /* 0x004fce0000000000 */
.L_x_9481:
[----:B------:R-:W-:Y:S05]  /*f2b0*/  BSYNC B2 ;  /* 0x0000000000027941 */ /* 0x000fea0003800000 */
.L_x_9480:
[----:B------:R-:W-:Y:S01]  /*f2c0*/  VIADD R8, R8, 0xfffffffe ;  /* 0xfffffffe08087836 */ /* 0x000fe20000000000 */
[----:B------:R-:W-:-:S04]  /*f2d0*/  LOP3.LUT R4, RZ, R4, RZ, 0x33, !PT ;  /* 0x00000004ff047212 */ /* 0x000fc800078e33ff */
[----:B------:R-:W-:-:S13]  /*f2e0*/  ISETP.NE.AND P0, PT, R8, R4, PT ;  /* 0x000000040800720c */ /* 0x000fda0003f05270 */
[----:B------:R-:W-:Y:S05]  /*f2f0*/  @!P0 BRA `(.L_x_9479) ;  /* 0x0000001000f88947 */ /* 0x000fea0003800000 */
.L_x_9530:
        /* <DEDUP_REMOVED lines=35> */
.L_x_9500:
        /* <DEDUP_REMOVED lines=8> */
.L_x_9586:
[----:B------:R-:W-:Y:S05]  /*f5b0*/  BSYNC B2 ;  /* 0x0000000000027941 */ /* 0x000fea0003800000 */
.L_x_9501:
        /* <DEDUP_REMOVED lines=9> */
.L_x_9504:
[----:B------:R-:W-:Y:S05]  /*f650*/  BSYNC B2 ;  /* 0x0000000000027941 */ /* 0x000fea0003800000 */
.L_x_9503:
        /* <DEDUP_REMOVED lines=12> */
.L_x_9505:
        /* <DEDUP_REMOVED lines=13> */
.L_x_9587:
[----:B------:R-:W-:Y:S05]  /*f7f0*/  BSYNC B2 ;  /* 0x0000000000027941 */ /* 0x000fea0003800000 */
.L_x_9506:
        /* <DEDUP_REMOVED lines=11> */
.L_x_9509:
[----:B------:R-:W-:Y:S05]  /*f8b0*/  BSYNC B2 ;  /* 0x0000000000027941 */ /* 0x000fea0003800000 */
.L_x_9508:
        /* <DEDUP_REMOVED lines=9> */
.L_x_9510:
        /* <DEDUP_REMOVED lines=15> */
.L_x_9511:
        /* <DEDUP_REMOVED lines=15> */
.L_x_9512:
        /* <DEDUP_REMOVED lines=15> */
.L_x_9513:
        /* <DEDUP_REMOVED lines=10> */
.L_x_9499:
[----:B------:R-:W-:Y:S05]  /*fcc0*/  BSYNC B1 ;  /* 0x0000000000017941 */ /* 0x000fea0003800000 */
.L_x_9498:
[----:B------:R-:W2:Y:S01]  /*fcd0*/  LDL R2, [R1+0x18] ;  /* 0x0000180001027983 */ /* 0x000ea20000100800 */
[----:B------:R-:W-:Y:S01]  /*fce0*/  VIADD R7, R7, 0x1 ;  /* 0x0000000107077836 */ /* 0x000fe20000000000 */
[----:B------:R-:W-:Y:S04]  /*fcf0*/  BSSY B1, `(.L_x_9514) ;  /* 0x000009a000017945 */ /* 0x000fe80003800000 */
[----:B------:R-:W-:-:S04]  /*fd00*/  ISETP.NE.AND P0, PT, R7, 0x2, PT ;  /* 0x000000020700780c */ /* 0x000fc80003f05270 */
[----:B------:R-:W-:Y:S02]  /*fd10*/  SEL R19, R7, RZ, P0 ;  /* 0x000000ff07137207 */ /* 0x000fe40000000000 */
[----:B--2---:R-:W-:Y:S02]  /*fd20*/  ISETP.NE.AND P2, PT, R2, RZ, PT ;  /* 0x000000ff0200720c */ /* 0x004fe40003f45270 */
[----:B------:R-:W-:-:S04]  /*fd30*/  SEL R2, RZ, 0x1, P0 ;  /* 0x00000001ff027807 */ /* 0x000fc80000000000 */
[----:B------:R-:W-:Y:S01]  /*fd40*/  LOP3.LUT R8, R6, R2, RZ, 0x3c, !PT ;  /* 0x0000000206087212 */ /* 0x000fe200078e3cff */
        /* <DEDUP_REMOVED lines=9> */
[----:B------:R-:W3:Y:S01]  /*fde0*/  LDC R7, c[0x0][0x43c] ;  /* 0x00010f00ff077b82 */ /* 0x000ee20000000800 */
[----:B------:R-:W-:Y:S02]  /*fdf0*/  ULDC.64 UR6, c[0x0][0x428] ;  /* 0x00010a0000067ab9 */ /* 0x000fe40000000a00 */
[----:B0-----:R-:W4:Y:S01]  /*fe00*/  LDL R9, [R1+0x8] ;  /* 0x0000080001097983 */ /* 0x001f220000100800 */
[----:B---3--:R-:W-:-:S13]  /*fe10*/  ISETP.NE.AND P0, PT, R7, 0x1, PT ;  /* 0x000000010700780c */ /* 0x008fda0003f05270 */
        /* <DEDUP_REMOVED lines=8> */
[C---:B----4-:R-:W-:Y:S02]  /*fea0*/  IMAD R4, R9.reuse, UR7, R4 ;  /* 0x0000000709047c24 */ /* 0x050fe4000f8e0204 */
[----:B------:R-:W-:-:S04]  /*feb0*/  IMAD.WIDE.U32 R2, R9, UR6, R2 ;  /* 0x0000000609027c25 */ /* 0x000fc8000f8e0002 */
[----:B------:R-:W-:Y:S01]  /*fec0*/  IMAD.IADD R3, R4, 0x1, R3 ;  /* 0x0000000104037824 */ /* 0x000fe200078e0203 */
[----:B------:R-:W-:-:S04]  /*fed0*/  LEA R4, P0, R2, UR4, 0x2 ;  /* 0x0000000402047c11 */ /* 0x000fc8000f8010ff */
[----:B------:R-:W-:-:S05]  /*fee0*/  LEA.HI.X R5, R2, UR5, R3, 0x2, P0 ;  /* 0x0000000502057c11 */ /* 0x000fca00080f1403 */
[----:B------:R2:W5:Y:S04]  /*fef0*/  LDG.E R16, desc[UR40][R4.64] ;  /* 0x0000002804107981 */ /* 0x000568000c1e1900 */
.L_x_9516:
[----:B------:R-:W-:Y:S01]  /*ff00*/  IMAD R2, R19, 0x8, R18 ;  /* 0x0000000813027824 */ /* 0x000fe200078e0212 */
[----:B------:R-:W-:Y:S01]  /*ff10*/  SHF.L.U32 R3, R8, 0x1f, RZ ;  /* 0x0000001f08037819 */ /* 0x000fe200000006ff */
[----:B--2---:R-:W2:Y:S01]  /*ff20*/  S2R R4, SR_TID.X ;  /* 0x0000000000047919 */ /* 0x004ea20000002100 */
[----:B------:R-:W-:Y:S02]  /*ff30*/  BSSY B2, `(.L_x_9517) ;  /* 0x0000005000027945 */ /* 0x000fe40003800000 */
[----:B------:R-:W3:Y:S01]  /*ff40*/  SYNCS.PHASECHK.TRANS64.TRYWAIT P0, [R2+URZ+0x22840], R3 ;  /* 0x02284003020075a7 */ /* 0x000ee2000800017f */
[----:B--2---:R-:W-:-:S04]  /*ff50*/  LOP3.LUT R4, R4, 0x7f, RZ, 0xc0, !PT ;  /* 0x0000007f04047812 */ /* 0x004fc800078ec0ff */
[----:B------:R-:W-:Y:S01]  /*ff60*/  ISETP.NE.AND P1, PT, R4, RZ, PT ;  /* 0x000000ff0400720c */ /* 0x000fe20003f25270 */
[----:B---3--:R-:W-:-:S12]  /*ff70*/  @!P0 BRA `(.L_x_9518) ;  /* 0x0000002800848947 */ /* 0x008fd80003800000 */
.L_x_9588:
[----:B------:R-:W-:Y:S05]  /*ff80*/  BSYNC B2 ;  /* 0x0000000000027941 */ /* 0x000fea0003800000 */
.L_x_9517:
[----:B------:R-:W-:Y:S04]  /*ff90*/  BSSY B2, `(.L_x_9519) ;  /* 0x0000009000027945 */ /* 0x000fe80003800000 */
[----:B------:R-:W-:Y:S05]  /*ffa0*/  @P1 BRA `(.L_x_9520) ;  /* 0x00000000001c1947 */ /* 0x000fea0003800000 */
[----:B------:R-:W3:Y:S01]  /*ffb0*/  S2R R5, SR_TID.X ;  /* 0x0000000000057919 */ /* 0x000ee20000002100 */
[----:B------:R-:W-:-:S04]  /*ffc0*/  IMAD.MOV.U32 R4, RZ, RZ, 0x3000 ;  /* 0x00003000ff047424 */ /* 0x000fc800078e00ff */
[----:B------:R4:W-:Y:S01]  /*ffd0*/  SYNCS.ARRIVE.TRANS64 RZ, [R2+URZ+0x22830], R4 ;  /* 0x0228300402ff79a7 */ /* 0x0009e2000800003f */
[----:B---3--:R-:W-:-:S04]  /*ffe0*/  LOP3.LUT R5, R5, 0x1f, RZ, 0xc0, !PT ;  /* 0x0000001f05057812 */ /* 0x008fc800078ec0ff */
[----:B------:R-:W-:-:S13]  /*fff0*/  ISETP.NE.AND P0, PT, R5, RZ, PT ;  /* 0x000000ff0500720c */ /* 0x000fda0003f05270 */
[----:B----4-:R-:W-:Y:S05]  /*10000*/  @!P0 BRA `(.L_x_9520) ;  /* 0x0000000000048947 */ /* 0x010fea0003800000 */
[----:B------:R-:W-:Y:S01]  /*10010*/  BPT.TRAP 0x1 ;  /* 0x000000040000795c */ /* 0x000fe20000300000 */
.L_x_9520:
[----:B------:R-:W-:Y:S05]  /*10020*/  BSYNC B2 ;  /* 0x0000000000027941 */ /* 0x000fea0003800000 */
.L_x_9519:
[----:B------:R-:W3:Y:S01]  /*10030*/  LDL R4, [R1+0x1c] ;  /* 0x00001c0001047983 */ /* 0x000ee20000100800 */
        /* <DEDUP_REMOVED lines=11> */
.L_x_9521:
        /* <DEDUP_REMOVED lines=10> */
[----:B------:R-:W3:Y:S01]  /*10190*/  SYNCS.PHASECHK.TRANS64.TRYWAIT P0, [R2+URZ+0x22860], R3 ;  /* 0x02286003020075a7 */ /* 0x000ee2000800017f */
[----:B------:R-:W-:Y:S04]  /*101a0*/  BSSY B2, `(.L_x_9522) ;  /* 0x0000002000027945 */ /* 0x000fe80003800000 */
[----:B---3--:R-:W-:Y:S05]  /*101b0*/  @!P0 BRA `(.L_x_9523) ;  /* 0x0000002800088947 */ /* 0x008fea0003800000 */
.L_x_9589:
[----:B------:R-:W-:Y:S05]  /*101c0*/  BSYNC B2 ;  /* 0x0000000000027941 */ /* 0x000fea0003800000 */
.L_x_9522:
[----:B------:R-:W-:Y:S01]  /*101d0*/  BSSY B2, `(.L_x_9524) ;  /* 0x000000b000027945 */ /* 0x000fe20003800000 */
[----:B-1----:R-:W-:Y:S02]  /*101e0*/  IMAD.MOV.U32 R8, RZ, RZ, 0x0 ;  /* 0x00000000ff087424 */ /* 0x002fe400078e00ff */
[----:B0-----:R-:W-:Y:S01]  /*101f0*/  IMAD.MOV.U32 R9, RZ, RZ, 0x14f00000 ;  /* 0x14f00000ff097424 */ /* 0x001fe200078e00ff */
[----:B------:R-:W-:Y:S06]  /*10200*/  @P1 BRA `(.L_x_9525) ;  /* 0x00000000001c1947 */ /* 0x000fec0003800000 */
[----:B------:R-:W0:Y:S01]  /*10210*/  S2R R5, SR_TID.X ;  /* 0x0000000000057919 */ /* 0x000e220000002100 */
[----:B--23--:R-:W-:-:S04]  /*10220*/  IMAD.MOV.U32 R3, RZ, RZ, 0xc000 ;  /* 0x0000c000ff037424 */ /* 0x00cfc800078e00ff */
[----:B------:R1:W-:Y:S01]  /*10230*/  SYNCS.ARRIVE.TRANS64 RZ, [R2+URZ+0x22850], R3 ;  /* 0x0228500302ff79a7 */ /* 0x0003e2000800003f */
[----:B0-----:R-:W-:-:S04]  /*10240*/  LOP3.LUT R5, R5, 0x1f, RZ, 0xc0, !PT ;  /* 0x0000001f05057812 */ /* 0x001fc800078ec0ff */
[----:B------:R-:W-:-:S13]  /*10250*/  ISETP.NE.AND P0, PT, R5, RZ, PT ;  /* 0x000000ff0500720c */ /* 0x000fda0003f05270 */
[----:B-1----:R-:W-:Y:S05]  /*10260*/  @!P0 BRA `(.L_x_9525) ;  /* 0x0000000000048947 */ /* 0x002fea0003800000 */
[----:B------:R-:W-:Y:S01]  /*10270*/  BPT.TRAP 0x1 ;  /* 0x000000040000795c */ /* 0x000fe20000300000 */
.L_x_9525:
[----:B------:R-:W-:Y:S05]  /*10280*/  BSYNC B2 ;  /* 0x0000000000027941 */ /* 0x000fea0003800000 */
.L_x_9524:
[----:B------:R-:W-:Y:S01]  /*10290*/  R2UR UR10, R10 ;  /* 0x000000000a0a72ca */ /* 0x000fe200000e0000 */
[----:B--23--:R-:W-:Y:S01]  /*102a0*/  IMAD R3, R19, 0xc000, R18 ;  /* 0x0000c00013037824 */ /* 0x00cfe200078e0212 */
[----:B------:R-:W-:Y:S01]  /*102b0*/  R2UR UR6, R8 ;  /* 0x00000000080672ca */ /* 0x000fe200000e0000 */
[----:B------:R-:W-:Y:S01]  /*102c0*/  UIADD3 UR4, UP0, UR38, 0x470, URZ ;  /* 0x0000047026047890 */ /* 0x000fe2000ff1e03f */
[----:B------:R-:W-:Y:S01]  /*102d0*/  R2UR UR7, R9 ;  /* 0x00000000090772ca */ /* 0x000fe200000e0000 */
[----:B------:R-:W-:Y:S01]  /*102e0*/  VIADD R2, R2, 0x22850 ;  /* 0x0002285002027836 */ /* 0x000fe20000000000 */
[----:B------:R-:W-:Y:S01]  /*102f0*/  PLOP3.LUT P0, PT, PT, PT, PT, 0x80, 0x0 ;  /* 0x000000000000781c */ /* 0x000fe20003f0f070 */
[----:B------:R-:W-:Y:S01]  /*10300*/  VIADD R5, R3, 0x400 ;  /* 0x0000040003057836 */ /* 0x000fe20000000000 */
[----:B------:R-:W-:-:S12]  /*10310*/  UIADD3.X UR5, URZ, UR39, URZ, UP0, !UPT ;  /* 0x000000273f057290 */ /* 0x000fd800087fe43f */
.L_x_9526:
        /* <DEDUP_REMOVED lines=15> */
.L_x_9527:
        /* <DEDUP_REMOVED lines=15> */
.L_x_9528:
        /* <DEDUP_REMOVED lines=15> */
.L_x_9529:
        /* <DEDUP_REMOVED lines=10> */
.L_x_9515:
[----:B------:R-:W-:Y:S05]  /*10690*/  BSYNC B1 ;  /* 0x0000000000017941 */ /* 0x000fea0003800000 */
.L_x_9514:
[----:B------:R-:W2:Y:S01]  /*106a0*/  LDL R5, [R1+0x20] ;  /* 0x0000200001057983 */ /* 0x000ea20000100800 */
[----:B------:R-:W-:Y:S01]  /*106b0*/  VIADD R0, R0, 0xfffffffe ;  /* 0xfffffffe00007836 */ /* 0x000fe20000000000 */
[----:B--2---:R-:W-:-:S13]  /*106c0*/  ISETP.GT.AND P0, PT, R6, R5, PT ;  /* 0x000000050600720c */ /* 0x004fda0003f04270 */
[----:B------:R-:W-:Y:S05]  /*106d0*/  @P0 BRA `(.L_x_9530) ;  /* 0xffffffec00080947 */ /* 0x000fea000383ffff */
.L_x_9479:
[----:B------:R-:W-:Y:S05]  /*106e0*/  BSYNC B0 ;  /* 0x0000000000007941 */ /* 0x000fea0003800000 */
.L_x_9478:
[----:B------:R-:W2:Y:S01]  /*106f0*/  LDL.LU R2, [R1+0x10] ;  /* 0x0000100001027983 */ /* 0x000ea20000300800 */
[----:B------:R-:W3:Y:S01]  /*10700*/  S2R R3, SR_TID.X ;  /* 0x0000000000037919 */ /* 0x000ee20000002100 */
[----:B------:R-:W-:-:S05]  /*10710*/  VIADD R19, R19, 0x1 ;  /* 0x0000000113137836 */ /* 0x000fca0000000000 */
[----:B------:R-:W-:-:S04]  /*10720*/  ISETP.NE.AND P0, PT, R19, 0x2, PT ;  /* 0x000000021300780c */ /* 0x000fc80003f05270 */
[----:B------:R-:W-:Y:S01]  /*10730*/  SEL R0, RZ, 0x1, P0 ;  /* 0x00000001ff007807 */ /* 0x000fe20000000000 */
[----:B------:R-:W-:Y:S01]  /*10740*/  BSSY B0, `(.L_x_9531) ;  /* 0x0000013000007945 */ /* 0x000fe20003800000 */
[----:B---3--:R-:W-:-:S04]  /*10750*/  LOP3.LUT R3, R3, 0x7f, RZ, 0xc0, !PT ;  /* 0x0000007f03037812 */ /* 0x008fc800078ec0ff */
[----:B------:R-:W-:Y:S02]  /*10760*/  ISETP.NE.AND P1, PT, R3, RZ, PT ;  /* 0x000000ff0300720c */ /* 0x000fe40003f25270 */
[----:B--2---:R-:W-:-:S05]  /*10770*/  LOP3.LUT R2, R2, R0, RZ, 0x3c, !PT ;  /* 0x0000000002027212 */ /* 0x004fca00078e3cff */
[----:B------:R2:W-:Y:S06]  /*10780*/  STL [R1+0x10], R2 ;  /* 0x0000100201007387 */ /* 0x0005ec0000100800 */
        /* <DEDUP_REMOVED lines=8> */
[----:B------:R-:W3:Y:S02]  /*10810*/  S2R R4, SR_LTMASK ;  /* 0x0000000000047919 */ /* 0x000ee40000003900 */
[----:B---3--:R-:W-:-:S04]  /*10820*/  LOP3.LUT R4, R4, UR4, RZ, 0xc0, !PT ;  /* 0x0000000404047c12 */ /* 0x008fc8000f8ec0ff */
[----:B------:R-:W3:Y:S01]  /*10830*/  POPC R7, R4 ;  /* 0x0000000400077309 */ /* 0x000ee20000000000 */
[----:B--2---:R-:W3:Y:S02]  /*10840*/  SHFL.IDX PT, R0, R3, R0, 0x1f ;  /* 0x00001f0003007589 */ /* 0x004ee400000e0000 */
[----:B---3--:R-:W-:-:S05]  /*10850*/  IADD3 R0, R0, UR37, R7 ;  /* 0x0000002500007c10 */ /* 0x008fca000fffe007 */
[----:B------:R3:W-:Y:S02]  /*10860*/  STL [R1], R0 ;  /* 0x0000000001007387 */ /* 0x0007e40000100800 */
.L_x_9532:
[----:B------:R-:W-:Y:S05]  /*10870*/  BSYNC B0 ;  /* 0x0000000000007941 */ /* 0x000fea0003800000 */
.L_x_9531:
[----:B------:R-:W-:-:S07]  /*10880*/  SEL R19, R19, RZ, P0 ;  /* 0x000000ff13137207 */ /* 0x000fce0000000000 */
.L_x_9450:
[----:B------:R-:W-:Y:S05]  /*10890*/  BSYNC B7 ;  /* 0x0000000000077941 */ /* 0x000fea0003800000 */
.L_x_9448:
[----:B---34-:R-:W3:Y:S02]  /*108a0*/  LDL R0, [R1+0x5c] ;  /* 0x00005c0001007983 */ /* 0x018ee40000100800 */
[----:B---3--:R-:W-:-:S13]  /*108b0*/  ISETP.NE.AND P0, PT, R0, RZ, PT ;  /* 0x000000ff0000720c */ /* 0x008fda0003f05270 */
[----:B------:R-:W-:Y:S05]  /*108c0*/  @!P0 BRA `(.L_x_9533) ;  /* 0x00000000002c8947 */ /* 0x000fea0003800000 */
[----:B------:R-:W-:Y:S05]  /*108d0*/  WARPSYNC.ALL ;  /* 0x0000000000007948 */ /* 0x000fea0003800000 */
[----:B------:R-:W3:Y:S08]  /*108e0*/  S2UR UR5, SR_CgaCtaId ;  /* 0x00000000000579c3 */ /* 0x000ef00000008800 */
[----:B------:R-:W-:Y:S06]  /*108f0*/  BAR.SYNC.DEFER_BLOCKING 0x5, 0x180 ;  /* 0x0146000000007b1d */ /* 0x000fec0000010000 */
[----:B------:R-:W-:-:S02]  /*10900*/  UMOV UR4, 0x400 ;  /* 0x0000040000047882 */ /* 0x000fc40000000000 */
[----:B---3--:R-:W-:-:S06]  /*10910*/  ULEA UR4, UR5, UR4, 0x18 ;  /* 0x0000000405047291 */ /* 0x008fcc000f8ec03f */
[----:B------:R-:W-:-:S05]  /*10920*/  IMAD.U32 R18, RZ, RZ, UR4 ;  /* 0x00000004ff127e24 */ /* 0x000fca000f8e00ff */
[----:B--2---:R-:W2:Y:S04]  /*10930*/  LDS.128 R4, [R18+0x228d0] ;  /* 0x0228d00012047984 */ /* 0x004ea80000000c00 */
[----:B--2---:R2:W-:Y:S04]  /*10940*/  STL.64 [R1], R4 ;  /* 0x0000000401007387 */ /* 0x0045e80000100a00 */
[----:B------:R2:W-:Y:S01]  /*10950*/  STL.64 [R1+0x8], R6 ;  /* 0x0000080601007387 */ /* 0x0005e20000100a00 */
[----:B------:R-:W-:Y:S06]  /*10960*/  BAR.ARV 0x4, 0x180 ;  /* 0x0106000000007b1d */ /* 0x000fec0000002000 */
[----:B------:R-:W-:Y:S05]  /*10970*/  BRA `(.L_x_9534) ;  /* 0x0000000c00187947 */ /* 0x000fea0003800000 */
.L_x_9533:
[----:B------:R-:W3:Y:S01]  /*10980*/  S2R R16, SR_TID.X ;  /* 0x0000000000107919 */ /* 0x000ee20000002100 */
[----:B------:R-:W-:Y:S01]  /*10990*/  UMOV UR4, 0xffffffff ;  /* 0xffffffff00047882 */ /* 0x000fe20000000000 */
[----:B---3--:R-:W-:-:S04]  /*109a0*/  LOP3.LUT R16, R16, 0x1f, RZ, 0xc0, !PT ;  /* 0x0000001f10107812 */ /* 0x008fc800078ec0ff */
        /* <DEDUP_REMOVED lines=9> */
[----:B------:R-:W2:Y:S01]  /*10a40*/  @!P1 LDC.64 R4, c[0x0][0xc78] ;  /* 0x00031e00ff049b82 */ /* 0x000ea20000000a00 */
[----:B-1----:R-:W-:-:S05]  /*10a50*/  @!P1 IMAD.WIDE R2, R0, 0x4, R2 ;  /* 0x0000000400029825 */ /* 0x002fca00078e0202 */
[----:B------:R2:W3:Y:S02]  /*10a60*/  @!P1 LDG.E R6, desc[UR40][R2.64] ;  /* 0x0000002802069981 */ /* 0x0004e4000c1e1900 */
        /* <DEDUP_REMOVED lines=9> */
[----:B---3--:R-:W-:Y:S01]  /*10b00*/  @!P1 IMAD.MOV.U32 R5, RZ, RZ, R6 ;  /* 0x000000ffff059224 */ /* 0x008fe200078e0006 */
[----:B------:R-:W-:-:S02]  /*10b10*/  CS2R R6, SRZ ;  /* 0x0000000000067805 */ /* 0x000fc4000001ff00 */
[----:B--2---:R-:W-:Y:S01]  /*10b20*/  @!P1 IMAD.MOV.U32 R7, RZ, RZ, R4 ;  /* 0x000000ffff079224 */ /* 0x004fe200078e0004 */
        /* <DEDUP_REMOVED lines=18> */
.L_x_9599:
[----:B------:R-:W-:Y:S02]  /*10c50*/  ULDC UR4, c[0x0][0xc38] ;  /* 0x00030e0000047ab9 */ /* 0x000fe40000000800 */
[----:B------:R-:W-:-:S04]  /*10c60*/  IMAD.U32 R3, RZ, RZ, UR4 ;  /* 0x00000004ff037e24 */ /* 0x000fc8000f8e00ff */
[----:B-1----:R-:W-:-:S04]  /*10c70*/  IMAD R9, R14, R3, RZ ;  /* 0x000000030e097224 */ /* 0x002fc800078e02ff */
[----:B------:R-:W-:-:S05]  /*10c80*/  IMAD.IADD R4, R8, 0x1, R9 ;  /* 0x0000000108047824 */ /* 0x000fca00078e0209 */
[----:B------:R-:W-:-:S13]  /*10c90*/  ISETP.GT.AND P6, PT, R4, R0, PT ;  /* 0x000000000400720c */ /* 0x000fda0003fc4270 */
[----:B------:R-:W-:Y:S05]  /*10ca0*/  @P6 BRA `(.L_x_9536) ;  /* 0x0000000000ac6947 */ /* 0x000fea0003800000 */
.L_x_9539:
        /* <DEDUP_REMOVED lines=37> */
.L_x_9607:
[----:B------:R-:W-:Y:S02]  /*10f00*/  ULDC UR4, c[0x0][0xc38] ;  /* 0x00030e0000047ab9 */ /* 0x000fe40000000800 */
[----:B------:R-:W-:-:S04]  /*10f10*/  IMAD.U32 R3, RZ, RZ, UR4 ;  /* 0x00000004ff037e24 */ /* 0x000fc8000f8e00ff */
[----:B-1----:R-:W-:-:S04]  /*10f20*/  IMAD R9, R14, R3, RZ ;  /* 0x000000030e097224 */ /* 0x002fc800078e02ff */
[----:B------:R-:W-:-:S05]  /*10f30*/  IMAD.IADD R4, R9, 0x1, R4 ;  /* 0x0000000109047824 */ /* 0x000fca00078e0204 */
[----:B------:R-:W-:-:S13]  /*10f40*/  ISETP.GT.AND P6, PT, R4, R0, PT ;  /* 0x000000000400720c */ /* 0x000fda0003fc4270 */
[----:B------:R-:W-:Y:S05]  /*10f50*/  @!P6 BRA `(.L_x_9539) ;  /* 0xfffffffc0054e947 */ /* 0x000fea000383ffff */
.L_x_9536:
        /* <DEDUP_REMOVED lines=9> */
.L_x_9612:
[----:B------:R-:W-:-:S13]  /*10ff0*/  ISETP.NE.AND P0, PT, R8, RZ, PT ;  /* 0x000000ff0800720c */ /* 0x000fda0003f05270 */
[----:B------:R-:W-:Y:S05]  /*11000*/  @!P0 BRA `(.L_x_9541) ;  /* 0x0000000000108947 */ /* 0x000fea0003800000 */
[----:B------:R-:W-:Y:S01]  /*11010*/  UMOV UR4, 0xffffffff ;  /* 0xffffffff00047882 */ /* 0x000fe20000000000 */
[----:B------:R-:W-:Y:S02]  /*11020*/  VIADD R12, R4, 0xffffffff ;  /* 0xffffffff040c7836 */ /* 0x000fe40000000000 */
[----:B------:R-:W-:Y:S05]  /*11030*/  BRA.DIV UR4, `(.L_x_9542) ;  /* 0x0000002204dc7947 */ /* 0x000fea000b800000 */
[----:B------:R4:W0:Y:S02]  /*11040*/  SHFL.IDX PT, R6, R2, R12, 0x1f ;  /* 0x00001f0c02067589 */ /* 0x00082400000e0000 */
.L_x_9541:
        /* <DEDUP_REMOVED lines=63> */
.L_x_9537:
        /* <DEDUP_REMOVED lines=10> */
.L_x_9543:
        /* <DEDUP_REMOVED lines=16> */
.L_x_9534:
[----:B------:R-:W4:Y:S01]  /*115e0*/  LDL R0, [R1+0xc] ;  /* 0x00000c0001007983 */ /* 0x000f220000100800 */
[----:B------:R-:W-:Y:S02]  /*115f0*/  ULDC UR4, c[0x0][0xc3c] ;  /* 0x00030f0000047ab9 */ /* 0x000fe40000000800 */
[----:B----4-:R-:W-:-:S13]  /*11600*/  ISETP.GE.AND P0, PT, R0, UR4, PT ;  /* 0x0000000400007c0c */ /* 0x010fda000bf06270 */
[----:B------:R-:W-:Y:S05]  /*11610*/  @!P0 BRA `(.L_x_9544) ;  /* 0xffffffac00208947 */ /* 0x000fea000383ffff */
[----:B------:R-:W-:Y:S05]  /*11620*/  BSYNC B8 ;  /* 0x0000000000087941 */ /* 0x000fea0003800000 */
.L_x_9442:
[----:B0-----:R-:W4:Y:S01]  /*11630*/  LDL.LU R0, [R1+0x48] ;  /* 0x0000480001007983 */ /* 0x001f220000300800 */
[----:B------:R-:W-:Y:S01]  /*11640*/  BSSY B0, `(.L_x_9545) ;  /* 0x000000b000007945 */ /* 0x000fe20003800000 */
[----:B--23--:R-:W0:Y:S01]  /*11650*/  S2R R5, SR_CgaCtaId ;  /* 0x0000000000057919 */ /* 0x00ce220000008800 */
[----:B----4-:R-:W-:-:S05]  /*11660*/  VIADD R0, R0, 0x1 ;  /* 0x0000000100007836 */ /* 0x010fca0000000000 */
[----:B-1----:R-:W-:-:S04]  /*11670*/  LEA.HI R2, R0, R0, RZ, 0x1 ;  /* 0x0000000000027211 */ /* 0x002fc800078f08ff */
[----:B------:R-:W-:-:S05]  /*11680*/  LOP3.LUT R3, R2, 0xfffffffe, RZ, 0xc0, !PT ;  /* 0xfffffffe02037812 */ /* 0x000fca00078ec0ff */
[----:B------:R-:W-:Y:S01]  /*11690*/  IMAD.IADD R3, R0, 0x1, -R3 ;  /* 0x0000000100037824 */ /* 0x000fe200078e0a03 */
[----:B------:R-:W-:-:S04]  /*116a0*/  MOV R0, 0x400 ;  /* 0x0000040000007802 */ /* 0x000fc80000000f00 */
[----:B0-----:R-:W-:Y:S02]  /*116b0*/  LEA R0, R5, R0, 0x18 ;  /* 0x0000000005007211 */ /* 0x001fe400078ec0ff */
[----:B------:R-:W-:-:S04]  /*116c0*/  SHF.L.U32 R3, R3, 0x1f, RZ ;  /* 0x0000001f03037819 */ /* 0x000fc800000006ff */
[----:B------:R-:W0:Y:S02]  /*116d0*/  SYNCS.PHASECHK.TRANS64.TRYWAIT P0, [R0+URZ+0x22820], R3 ;  /* 0x02282003000075a7 */ /* 0x000e24000800017f */
[----:B0-----:R-:W-:Y:S05]  /*116e0*/  @!P0 BRA `(.L_x_9546) ;  /* 0x0000001c00588947 */ /* 0x001fea0003800000 */
.L_x_9615:
[----:B------:R-:W-:Y:S05]  /*116f0*/  BSYNC B0 ;  /* 0x0000000000007941 */ /* 0x000fea0003800000 */
.L_x_9545:
[----:B------:R-:W-:-:S03]  /*11700*/  UMOV UR4, 0xffffffff ;  /* 0xffffffff00047882 */ /* 0x000fc60000000000 */
[----:B------:R-:W-:Y:S05]  /*11710*/  BRA.DIV UR4, `(.L_x_9547) ;  /* 0x0000001e04607947 */ /* 0x000fea000b800000 */
[----:B------:R-:W1:Y:S02]  /*11720*/  S2R R2, SR_TID.X ;  /* 0x0000000000027919 */ /* 0x000e640000002100 */
[----:B-1----:R-:W-:-:S04]  /*11730*/  SHF.R.U32.HI R2, RZ, 0x5, R2 ;  /* 0x00000005ff027819 */ /* 0x002fc80000011602 */
[----:B------:R-:W-:-:S05]  /*11740*/  LOP3.LUT R2, R2, 0x3, RZ, 0xc0, !PT ;  /* 0x0000000302027812 */ /* 0x000fca00078ec0ff */
[----:B------:R1:W2:Y:S02]  /*11750*/  SHFL.IDX PT, R14, R2, RZ, 0x1f ;  /* 0x00001fff020e7589 */ /* 0x0002a400000e0000 */
.L_x_9618:
[----:B--2---:R-:W-:Y:S01]  /*11760*/  ISETP.NE.AND P0, PT, R14, RZ, PT ;  /* 0x000000ff0e00720c */ /* 0x004fe20003f05270 */
[----:B------:R-:W-:-:S12]  /*11770*/  BSSY B0, `(.L_x_9548) ;  /* 0x0000025000007945 */ /* 0x000fd80003800000 */
[----:B------:R-:W-:Y:S05]  /*11780*/  @P0 BRA `(.L_x_9549) ;  /* 0x00000000008c0947 */ /* 0x000fea0003800000 */
[----:B------:R-:W-:-:S03]  /*11790*/  UMOV UR4, 0xffffffff ;  /* 0xffffffff00047882 */ /* 0x000fc60000000000 */
[----:B------:R-:W-:Y:S05]  /*117a0*/  BRA.DIV UR4, `(.L_x_9550) ;  /* 0x0000001e04707947 */ /* 0x000fea000b800000 */
[----:B------:R-:W-:-:S13]  /*117b0*/  ELECT P6, URZ, PT ;  /* 0x00000000003f782f */ /* 0x000fda00038c0000 */
.L_x_9621:
[----:B------:R-:W-:Y:S05]  /*117c0*/  @!P6 BRA `(.L_x_9549) ;  /* 0x00000000007ce947 */ /* 0x000fea0003800000 */
[----:B------:R-:W-:-:S06]  /*117d0*/  ULOP3.LUT UR4, UR36, 0x2, URZ, 0xfc, !UPT ;  /* 0x0000000224047892 */ /* 0x000fcc000f8efc3f */
[----:B-1----:R-:W-:-:S05]  /*117e0*/  IMAD.U32 R2, RZ, RZ, UR4 ;  /* 0x00000004ff027e24 */ /* 0x002fca000f8e00ff */
[----:B------:R-:W-:-:S13]  /*117f0*/  ISETP.NE.AND P2, PT, R2, 0x3, PT ;  /* 0x000000030200780c */ /* 0x000fda0003f45270 */
[----:B------:R-:W-:Y:S05]  /*11800*/  @!P2 BRA `(.L_x_9551) ;  /* 0x000000000004a947 */ /* 0x000fea0003800000 */
[----:B------:R-:W-:Y:S01]  /*11810*/  BPT.TRAP 0x1 ;  /* 0x000000040000795c */ /* 0x000fe20000300000 */
.L_x_9551:
        /* <DEDUP_REMOVED lines=13> */
.L_x_9622:
[----:B------:R-:W1:Y:S02]  /*118f0*/  SYNCS.PHASECHK.TRANS64.TRYWAIT P0, [R7+URZ], R2 ;  /* 0x00000002070075a7 */ /* 0x000e64000800017f */
[----:B-1----:R-:W-:Y:S05]  /*11900*/  @!P0 BRA `(.L_x_9553) ;  /* 0x0000001c004c8947 */ /* 0x002fea0003800000 */
.L_x_9623:
[----:B------:R-:W-:Y:S05]  /*11910*/  @!P2 BRA `(.L_x_9554) ;  /* 0x000000000004a947 */ /* 0x000fea0003800000 */
[----:B------:R-:W-:Y:S01]  /*11920*/  BPT.TRAP 0x1 ;  /* 0x000000040000795c */ /* 0x000fe20000300000 */
.L_x_9554:
[----:B------:R-:W-:-:S04]  /*11930*/  VIADD R0, R0, 0x22860 ;  /* 0x0002286000007836 */ /* 0x000fc80000000000 */
[----:B------:R-:W-:-:S04]  /*11940*/  IMAD R4, R19, 0x8, R0 ;  /* 0x0000000813047824 */ /* 0x000fc800078e0200 */
[----:B------:R-:W2:Y:S02]  /*11950*/  SYNCS.PHASECHK.TRANS64.TRYWAIT P0, [R4+URZ], R5 ;  /* 0x00000005040075a7 */ /* 0x000ea4000800017f */
[----:B--2---:R-:W-:Y:S05]  /*11960*/  @!P0 BRA `(.L_x_9555) ;  /* 0x0000001c00488947 */ /* 0x004fea0003800000 */
.L_x_9624:
[----:B------:R-:W-:-:S07]  /*11970*/  IMAD R3, R3, 0x8, R0 ;  /* 0x0000000803037824 */ /* 0x000fce00078e0200 */
.L_x_9556:
[----:B---3--:R3:W4:Y:S02]  /*11980*/  SYNCS.PHASECHK.TRANS64.TRYWAIT P0, [R3+URZ], R2 ;  /* 0x00000002030075a7 */ /* 0x008724000800017f */
[----:B----4-:R-:W-:Y:S05]  /*11990*/  @!P0 NANOSLEEP.SYNCS 0x989680 ;  /* 0x009896800000895d */ /* 0x010fea0003900000 */
[----:B------:R-:W4:Y:S02]  /*119a0*/  @!P0 SYNCS.PHASECHK.TRANS64 P0, [R3+URZ], R2 ;  /* 0x00000002030085a7 */ /* 0x000f24000800007f */
[----:B----4-:R-:W-:Y:S05]  /*119b0*/  @!P0 BRA `(.L_x_9556) ;  /* 0xfffffffc00f08947 */ /* 0x010fea000383ffff */
.L_x_9549:
[----:B------:R-:W-:Y:S05]  /*119c0*/  BSYNC B0 ;  /* 0x0000000000007941 */ /* 0x000fea0003800000 */
.L_x_9548:
[----:B------:R-:W-:Y:S05]  /*119d0*/  EXIT ;  /* 0x000000000000794d */ /* 0x000fea0003800000 */
.L_x_9393:
[----:B0-----:R0:W1:Y:S02]  /*119e0*/  SYNCS.PHASECHK.TRANS64.TRYWAIT P0, [R6+URZ+0x22800], R3 ;  /* 0x02280003060075a7 */ /* 0x001064000800017f */
[----:B-1----:R-:W-:Y:S05]  /*119f0*/  @!P0 NANOSLEEP.SYNCS 0x989680 ;  /* 0x009896800000895d */ /* 0x002fea0003900000 */
[----:B------:R-:W1:Y:S02]  /*11a00*/  @!P0 SYNCS.PHASECHK.TRANS64 P0, [R6+URZ+0x22800], R3 ;  /* 0x02280003060085a7 */ /* 0x000e64000800007f */
[----:B-1----:R-:W-:Y:S05]  /*11a10*/  @!P0 BRA `(.L_x_9393) ;  /* 0xfffffffc00f08947 */ /* 0x002fea000383ffff */
[----:B------:R-:W-:Y:S05]  /*11a20*/  BRA `(.L_x_9557) ;  /* 0xffffff0400487947 */ /* 0x000fea000383ffff */
.L_x_9397:
[----:B0-----:R-:W-:-:S04]  /*11a30*/  IMAD.U32 R3, RZ, RZ, UR22 ;  /* 0x00000016ff037e24 */ /* 0x001fc8000f8e00ff */
[----:B------:R0:W2:Y:S03]  /*11a40*/  SYNCS.PHASECHK.TRANS64.TRYWAIT P1, [R3+URZ+0x22830], R8 ;  /* 0x02283008030075a7 */ /* 0x0000a6000802017f */
[----:B--2---:R-:W-:Y:S05]  /*11a50*/  @!P1 NANOSLEEP.SYNCS 0x989680 ;  /* 0x009896800000995d */ /* 0x004fea0003900000 */
[----:B------:R-:W2:Y:S02]  /*11a60*/  @!P1 SYNCS.PHASECHK.TRANS64 P1, [R3+URZ+0x22830], R8 ;  /* 0x02283008030095a7 */ /* 0x000ea4000802007f */
[----:B--2---:R-:W-:Y:S05]  /*11a70*/  @!P1 BRA `(.L_x_9397) ;  /* 0xfffffffc00ec9947 */ /* 0x004fea000383ffff */
[----:B------:R-:W-:Y:S05]  /*11a80*/  BRA `(.L_x_9396) ;  /* 0xffffff0400707947 */ /* 0x000fea000383ffff */
.L_x_9401:
[----:B--2---:R-:W-:-:S04]  /*11a90*/  IMAD.U32 R9, RZ, RZ, UR22 ;  /* 0x00000016ff097e24 */ /* 0x004fc8000f8e00ff */
[----:B------:R2:W3:Y:S03]  /*11aa0*/  SYNCS.PHASECHK.TRANS64.TRYWAIT P2, [R9+URZ+0x22850], R8 ;  /* 0x02285008090075a7 */ /* 0x0004e6000804017f */
[----:B---3--:R-:W-:Y:S05]  /*11ab0*/  @!P2 NANOSLEEP.SYNCS 0x989680 ;  /* 0x009896800000a95d */ /* 0x008fea0003900000 */
[----:B------:R-:W3:Y:S02]  /*11ac0*/  @!P2 SYNCS.PHASECHK.TRANS64 P2, [R9+URZ+0x22850], R8 ;  /* 0x022850080900a5a7 */ /* 0x000ee4000804007f */
[----:B---3--:R-:W-:Y:S05]  /*11ad0*/  @!P2 BRA `(.L_x_9401) ;  /* 0xfffffffc00eca947 */ /* 0x008fea000383ffff */
[----:B------:R-:W-:Y:S05]  /*11ae0*/  BRA `(.L_x_9400) ;  /* 0xffffff20006c7947 */ /* 0x000fea000383ffff */
.L_x_9406:
[----:B-1----:R-:W-:-:S04]  /*11af0*/  IMAD.U32 R3, RZ, RZ, UR25 ;  /* 0x00000019ff037e24 */ /* 0x002fc8000f8e00ff */
[----:B------:R1:W2:Y:S03]  /*11b00*/  SYNCS.PHASECHK.TRANS64.TRYWAIT P2, [R3+URZ+0x22830], R6 ;  /* 0x02283006030075a7 */ /* 0x0002a6000804017f */
[----:B--2---:R-:W-:Y:S05]  /*11b10*/  @!P2 NANOSLEEP.SYNCS 0x989680 ;  /* 0x009896800000a95d */ /* 0x004fea0003900000 */
[----:B------:R-:W2:Y:S02]  /*11b20*/  @!P2 SYNCS.PHASECHK.TRANS64 P2, [R3+URZ+0x22830], R6 ;  /* 0x022830060300a5a7 */ /* 0x000ea4000804007f */
[----:B--2---:R-:W-:Y:S05]  /*11b30*/  @!P2 BRA `(.L_x_9406) ;  /* 0xfffffffc00eca947 */ /* 0x004fea000383ffff */
[----:B------:R-:W-:Y:S05]  /*11b40*/  BRA `(.L_x_9405) ;  /* 0xffffff2400847947 */ /* 0x000fea000383ffff */
.L_x_9410:
[----:B-1----:R1:W2:Y:S02]  /*11b50*/  SYNCS.PHASECHK.TRANS64.TRYWAIT P2, [R9+URZ+0x22850], R6 ;  /* 0x02285006090075a7 */ /* 0x0022a4000804017f */
[----:B--2---:R-:W-:Y:S05]  /*11b60*/  @!P2 NANOSLEEP.SYNCS 0x989680 ;  /* 0x009896800000a95d */ /* 0x004fea0003900000 */
[----:B------:R-:W2:Y:S02]  /*11b70*/  @!P2 SYNCS.PHASECHK.TRANS64 P2, [R9+URZ+0x22850], R6 ;  /* 0x022850060900a5a7 */ /* 0x000ea4000804007f */
[----:B--2---:R-:W-:Y:S05]  /*11b80*/  @!P2 BRA `(.L_x_9410) ;  /* 0xfffffffc00f0a947 */ /* 0x004fea000383ffff */
[----:B------:R-:W-:Y:S05]  /*11b90*/  BRA `(.L_x_9409) ;  /* 0xffffff4400247947 */ /* 0x000fea000383ffff */
.L_x_9456:
        /* <DEDUP_REMOVED lines=11> */
.L_x_9559:
[----:B------:R-:W-:Y:S05]  /*11c50*/  BSYNC B0 ;  /* 0x0000000000007941 */ /* 0x000fea0003800000 */
.L_x_9558:
[----:B------:R-:W-:Y:S05]  /*11c60*/  BRA `(.L_x_9560) ;  /* 0xffffffb4002c7947 */ /* 0x000fea000383ffff */
.L_x_9458:
[----:B------:R-:W-:Y:S01]  /*11c70*/  BSSY B0, `(.L_x_9561) ;  /* 0x0000006000007945 */ /* 0x000fe20003800000 */
[----:B------:R-:W-:-:S07]  /*11c80*/  IMAD.MOV.U32 R15, RZ, RZ, -0x1 ;  /* 0xffffffffff0f7424 */ /* 0x000fce00078e00ff */
[----:B01--4-:R-:W-:Y:S05]  /*11c90*/  WARPSYNC.COLLECTIVE R15, `(.L_x_9562) ;  /* 0x000000000f0c7348 */ /* 0x013fea0003c00000 */
[----:B------:R-:W-:Y:S02]  /*11ca0*/  ELECT P6, UR62, PT ;  /* 0x00000000003e782f */ /* 0x000fe400038c0000 */
[----:B------:R-:W-:Y:S01]  /*11cb0*/  MOV R14, UR62 ;  /* 0x0000003e000e7c02 */ /* 0x000fe20008000f00 */
[----:B01--4-:R-:W-:Y:S10]  /*11cc0*/  ENDCOLLECTIVE ;  /* 0x000000000000791b */ /* 0x013ff40003800000 */
.L_x_9562:
[----:B------:R-:W-:Y:S05]  /*11cd0*/  BSYNC B0 ;  /* 0x0000000000007941 */ /* 0x000fea0003800000 */
.L_x_9561:
[----:B------:R-:W-:Y:S05]  /*11ce0*/  BRA `(.L_x_9563) ;  /* 0xffffffb400307947 */ /* 0x000fea000383ffff */
.L_x_9460:
[----:B--2---:R2:W3:Y:S02]  /*11cf0*/  SYNCS.PHASECHK.TRANS64.TRYWAIT P0, [R0+URZ+0x22840], R2 ;  /* 0x02284002000075a7 */ /* 0x0044e4000800017f */
[----:B---3--:R-:W-:Y:S05]  /*11d00*/  @!P0 NANOSLEEP.SYNCS 0x989680 ;  /* 0x009896800000895d */ /* 0x008fea0003900000 */
[----:B------:R-:W3:Y:S02]  /*11d10*/  @!P0 SYNCS.PHASECHK.TRANS64 P0, [R0+URZ+0x22840], R2 ;  /* 0x02284002000085a7 */ /* 0x000ee4000800007f */
[----:B---3--:R-:W-:Y:S05]  /*11d20*/  @!P0 BRA `(.L_x_9460) ;  /* 0xfffffffc00f08947 */ /* 0x008fea000383ffff */
[----:B------:R-:W-:Y:S05]  /*11d30*/  BRA `(.L_x_9564) ;  /* 0xffffffb400907947 */ /* 0x000fea000383ffff */
.L_x_9464:
        /* <DEDUP_REMOVED lines=15> */
.L_x_9565:
[----:B------:R-:W-:Y:S02]  /*11e30*/  IMAD.MOV.U32 R13, RZ, RZ, R0 ;  /* 0x000000ffff0d7224 */ /* 0x000fe400078e0000 */
[----:B------:R-:W-:-:S07]  /*11e40*/  IMAD.MOV.U32 R6, RZ, RZ, R14 ;  /* 0x000000ffff067224 */ /* 0x000fce00078e000e */
[----:B------:R-:W-:Y:S05]  /*11e50*/  WARPSYNC.COLLECTIVE R15, `(.L_x_9566) ;  /* 0x000000000f087348 */ /* 0x000fea0003c00000 */
[----:B------:R0:W1:Y:S02]  /*11e60*/  SHFL.IDX P6, R14, R13, R12, R11 ;  /* 0x0000000c0d0e7389 */ /* 0x00006400000c000b */
[----:B01----:R-:W-:Y:S01]  /*11e70*/  ENDCOLLECTIVE ;  /* 0x000000000000791b */ /* 0x003fe20003800000 */
.L_x_9566:
[----:B------:R-:W-:Y:S02]  /*11e80*/  IMAD.MOV.U32 R13, RZ, RZ, R2 ;  /* 0x000000ffff0d7224 */ /* 0x000fe400078e0002 */
[----:B------:R-:W-:Y:S02]  /*11e90*/  IMAD.MOV.U32 R12, RZ, RZ, 0x1 ;  /* 0x00000001ff0c7424 */ /* 0x000fe400078e00ff */
[----:B------:R-:W-:-:S07]  /*11ea0*/  IMAD.MOV.U32 R7, RZ, RZ, R14 ;  /* 0x000000ffff077224 */ /* 0x000fce00078e000e */
[----:B------:R-:W-:Y:S05]  /*11eb0*/  WARPSYNC.COLLECTIVE R15, `(.L_x_9567) ;  /* 0x000000000f087348 */ /* 0x000fea0003c00000 */
[----:B------:R0:W1:Y:S02]  /*11ec0*/  SHFL.IDX P6, R14, R13, R12, R11 ;  /* 0x0000000c0d0e7389 */ /* 0x00006400000c000b */
[----:B01----:R-:W-:Y:S01]  /*11ed0*/  ENDCOLLECTIVE ;  /* 0x000000000000791b */ /* 0x003fe20003800000 */
.L_x_9567:
        /* <DEDUP_REMOVED lines=15> */
.L_x_9568:
[----:B------:R-:W-:Y:S02]  /*11fd0*/  IMAD.MOV.U32 R13, RZ, RZ, R2 ;  /* 0x000000ffff0d7224 */ /* 0x000fe400078e0002 */
[----:B------:R-:W-:Y:S02]  /*11fe0*/  IMAD.MOV.U32 R12, RZ, RZ, 0x2 ;  /* 0x00000002ff0c7424 */ /* 0x000fe400078e00ff */
[----:B------:R-:W-:-:S07]  /*11ff0*/  IMAD.MOV.U32 R5, RZ, RZ, R14 ;  /* 0x000000ffff057224 */ /* 0x000fce00078e000e */
[----:B------:R-:W-:Y:S05]  /*12000*/  WARPSYNC.COLLECTIVE R15, `(.L_x_9569) ;  /* 0x000000000f087348 */ /* 0x000fea0003c00000 */
[----:B------:R0:W1:Y:S02]  /*12010*/  SHFL.IDX P6, R14, R13, R12, R11 ;  /* 0x0000000c0d0e7389 */ /* 0x00006400000c000b */
[----:B01----:R-:W-:Y:S01]  /*12020*/  ENDCOLLECTIVE ;  /* 0x000000000000791b */ /* 0x003fe20003800000 */
.L_x_9569:
        /* <DEDUP_REMOVED lines=15> */
.L_x_9570:
[----:B------:R-:W-:Y:S02]  /*12120*/  IMAD.MOV.U32 R13, RZ, RZ, R2 ;  /* 0x000000ffff0d7224 */ /* 0x000fe400078e0002 */
[----:B------:R-:W-:Y:S02]  /*12130*/  IMAD.MOV.U32 R12, RZ, RZ, 0x3 ;  /* 0x00000003ff0c7424 */ /* 0x000fe400078e00ff */
[----:B------:R-:W-:-:S07]  /*12140*/  IMAD.MOV.U32 R5, RZ, RZ, R14 ;  /* 0x000000ffff057224 */ /* 0x000fce00078e000e */
[----:B------:R-:W-:Y:S05]  /*12150*/  WARPSYNC.COLLECTIVE R15, `(.L_x_9571) ;  /* 0x000000000f087348 */ /* 0x000fea0003c00000 */
[----:B------:R0:W1:Y:S02]  /*12160*/  SHFL.IDX P6, R14, R13, R12, R11 ;  /* 0x0000000c0d0e7389 */ /* 0x00006400000c000b */
[----:B01----:R-:W-:Y:S01]  /*12170*/  ENDCOLLECTIVE ;  /* 0x000000000000791b */ /* 0x003fe20003800000 */
.L_x_9571:
        /* <DEDUP_REMOVED lines=15> */
.L_x_9572:
[----:B------:R-:W-:Y:S02]  /*12270*/  IMAD.MOV.U32 R13, RZ, RZ, R2 ;  /* 0x000000ffff0d7224 */ /* 0x000fe400078e0002 */
[----:B------:R-:W-:Y:S02]  /*12280*/  IMAD.MOV.U32 R12, RZ, RZ, 0x4 ;  /* 0x00000004ff0c7424 */ /* 0x000fe400078e00ff */
[----:B------:R-:W-:-:S07]  /*12290*/  IMAD.MOV.U32 R5, RZ, RZ, R14 ;  /* 0x000000ffff057224 */ /* 0x000fce00078e000e */
[----:B------:R-:W-:Y:S05]  /*122a0*/  WARPSYNC.COLLECTIVE R15, `(.L_x_9573) ;  /* 0x000000000f087348 */ /* 0x000fea0003c00000 */
[----:B------:R0:W1:Y:S02]  /*122b0*/  SHFL.IDX P6, R14, R13, R12, R11 ;  /* 0x0000000c0d0e7389 */ /* 0x00006400000c000b */
[----:B01----:R-:W-:Y:S01]  /*122c0*/  ENDCOLLECTIVE ;  /* 0x000000000000791b */ /* 0x003fe20003800000 */
.L_x_9573:
        /* <DEDUP_REMOVED lines=15> */
.L_x_9574:
[----:B------:R-:W-:Y:S02]  /*123c0*/  IMAD.MOV.U32 R13, RZ, RZ, R2 ;  /* 0x000000ffff0d7224 */ /* 0x000fe400078e0002 */
[----:B------:R-:W-:Y:S02]  /*123d0*/  IMAD.MOV.U32 R12, RZ, RZ, 0x5 ;  /* 0x00000005ff0c7424 */ /* 0x000fe400078e00ff */
[----:B------:R-:W-:-:S07]  /*123e0*/  IMAD.MOV.U32 R5, RZ, RZ, R14 ;  /* 0x000000ffff057224 */ /* 0x000fce00078e000e */
[----:B------:R-:W-:Y:S05]  /*123f0*/  WARPSYNC.COLLECTIVE R15, `(.L_x_9575) ;  /* 0x000000000f087348 */ /* 0x000fea0003c00000 */
[----:B------:R0:W1:Y:S02]  /*12400*/  SHFL.IDX P6, R14, R13, R12, R11 ;  /* 0x0000000c0d0e7389 */ /* 0x00006400000c000b */
[----:B01----:R-:W-:Y:S01]  /*12410*/  ENDCOLLECTIVE ;  /* 0x000000000000791b */ /* 0x003fe20003800000 */
.L_x_9575:
        /* <DEDUP_REMOVED lines=15> */
.L_x_9576:
[----:B------:R-:W-:Y:S02]  /*12510*/  IMAD.MOV.U32 R13, RZ, RZ, R2 ;  /* 0x000000ffff0d7224 */ /* 0x000fe400078e0002 */
[----:B------:R-:W-:Y:S02]  /*12520*/  IMAD.MOV.U32 R12, RZ, RZ, 0x6 ;  /* 0x00000006ff0c7424 */ /* 0x000fe400078e00ff */
[----:B------:R-:W-:-:S07]  /*12530*/  IMAD.MOV.U32 R5, RZ, RZ, R14 ;  /* 0x000000ffff057224 */ /* 0x000fce00078e000e */
[----:B------:R-:W-:Y:S05]  /*12540*/  WARPSYNC.COLLECTIVE R15, `(.L_x_9577) ;  /* 0x000000000f087348 */ /* 0x000fea0003c00000 */
[----:B------:R0:W1:Y:S02]  /*12550*/  SHFL.IDX P6, R14, R13, R12, R11 ;  /* 0x0000000c0d0e7389 */ /* 0x00006400000c000b */
[----:B01----:R-:W-:Y:S01]  /*12560*/  ENDCOLLECTIVE ;  /* 0x000000000000791b */ /* 0x003fe20003800000 */
.L_x_9577:
        /* <DEDUP_REMOVED lines=13> */
.L_x_9578:
        /* <DEDUP_REMOVED lines=8> */
.L_x_9579:
        /* <DEDUP_REMOVED lines=13> */
.L_x_9580:
[----:B------:R-:W-:Y:S01]  /*12790*/  IMAD.MOV.U32 R0, RZ, RZ, R14 ;  /* 0x000000ffff007224 */ /* 0x000fe200078e000e */
[----:B------:R-:W-:Y:S06]  /*127a0*/  BRA `(.L_x_9581) ;  /* 0xffffffb800147947 */ /* 0x000fec000383ffff */
.L_x_9467:
[----:B0-----:R0:W1:Y:S02]  /*127b0*/  SYNCS.PHASECHK.TRANS64.TRYWAIT P0, [R18+URZ+0x22820], R0 ;  /* 0x02282000120075a7 */ /* 0x001064000800017f */
[----:B-1----:R-:W-:Y:S05]  /*127c0*/  @!P0 NANOSLEEP.SYNCS 0x989680 ;  /* 0x009896800000895d */ /* 0x002fea0003900000 */
[----:B------:R-:W1:Y:S02]  /*127d0*/  @!P0 SYNCS.PHASECHK.TRANS64 P0, [R18+URZ+0x22820], R0 ;  /* 0x02282000120085a7 */ /* 0x000e64000800007f */
[----:B-1----:R-:W-:Y:S05]  /*127e0*/  @!P0 BRA `(.L_x_9467) ;  /* 0xfffffffc00f08947 */ /* 0x002fea000383ffff */
[----:B------:R-:W-:Y:S05]  /*127f0*/  BRA `(.L_x_9582) ;  /* 0xffffffb800707947 */ /* 0x000fea000383ffff */
.L_x_9471:
[----:B0-----:R0:W1:Y:S02]  /*12800*/  SYNCS.PHASECHK.TRANS64.TRYWAIT P0, [R2+URZ+0x22860], R0 ;  /* 0x02286000020075a7 */ /* 0x001064000800017f */
[----:B-1----:R-:W-:Y:S05]  /*12810*/  @!P0 NANOSLEEP.SYNCS 0x989680 ;  /* 0x009896800000895d */ /* 0x002fea0003900000 */
[----:B------:R-:W1:Y:S02]  /*12820*/  @!P0 SYNCS.PHASECHK.TRANS64 P0, [R2+URZ+0x22860], R0 ;  /* 0x02286000020085a7 */ /* 0x000e64000800007f */
[----:B-1----:R-:W-:Y:S05]  /*12830*/  @!P0 BRA `(.L_x_9471) ;  /* 0xfffffffc00f08947 */ /* 0x002fea000383ffff */
[----:B------:R-:W-:Y:S05]  /*12840*/  BRA `(.L_x_9583) ;  /* 0xffffffb800947947 */ /* 0x000fea000383ffff */
.L_x_9486:
[----:B--2---:R2:W3:Y:S02]  /*12850*/  SYNCS.PHASECHK.TRANS64.TRYWAIT P0, [R3+URZ+0x22840], R2 ;  /* 0x02284002030075a7 */ /* 0x0044e4000800017f */
[----:B---3--:R-:W-:Y:S05]  /*12860*/  @!P0 NANOSLEEP.SYNCS 0x989680 ;  /* 0x009896800000895d */ /* 0x008fea0003900000 */
[----:B------:R-:W3:Y:S02]  /*12870*/  @!P0 SYNCS.PHASECHK.TRANS64 P0, [R3+URZ+0x22840], R2 ;  /* 0x02284002030085a7 */ /* 0x000ee4000800007f */
[----:B---3--:R-:W-:Y:S05]  /*12880*/  @!P0 BRA `(.L_x_9486) ;  /* 0xfffffffc00f08947 */ /* 0x008fea000383ffff */
[----:B------:R-:W-:Y:S05]  /*12890*/  BRA `(.L_x_9584) ;  /* 0xffffffc000b47947 */ /* 0x000fea000383ffff */
.L_x_9491:
[----:B0-----:R0:W1:Y:S02]  /*128a0*/  SYNCS.PHASECHK.TRANS64.TRYWAIT P0, [R3+URZ+0x22860], R2 ;  /* 0x02286002030075a7 */ /* 0x001064000800017f */
[----:B-1----:R-:W-:Y:S05]  /*128b0*/  @!P0 NANOSLEEP.SYNCS 0x989680 ;  /* 0x009896800000895d */ /* 0x002fea0003900000 */
[----:B------:R-:W1:Y:S02]  /*128c0*/  @!P0 SYNCS.PHASECHK.TRANS64 P0, [R3+URZ+0x22860], R2 ;  /* 0x02286002030085a7 */ /* 0x000e64000800007f */
[----:B-1----:R-:W-:Y:S05]  /*128d0*/  @!P0 BRA `(.L_x_9491) ;  /* 0xfffffffc00f08947 */ /* 0x002fea000383ffff */
[----:B------:R-:W-:Y:S05]  /*128e0*/  BRA `(.L_x_9585) ;  /* 0xffffffc400307947 */ /* 0x000fea000383ffff */
.L_x_9502:
[----:B-1----:R1:W2:Y:S02]  /*128f0*/  SYNCS.PHASECHK.TRANS64.TRYWAIT P0, [R4+URZ+0x22840], R2 ;  /* 0x02284002040075a7 */ /* 0x0022a4000800017f */
[----:B--2---:R-:W-:Y:S05]  /*12900*/  @!P0 NANOSLEEP.SYNCS 0x989680 ;  /* 0x009896800000895d */ /* 0x004fea0003900000 */
[----:B------:R-:W2:Y:S02]  /*12910*/  @!P0 SYNCS.PHASECHK.TRANS64 P0, [R4+URZ+0x22840], R2 ;  /* 0x02284002040085a7 */ /* 0x000ea4000800007f */
[----:B--2---:R-:W-:Y:S05]  /*12920*/  @!P0 BRA `(.L_x_9502) ;  /* 0xfffffffc00f08947 */ /* 0x004fea000383ffff */
[----:B------:R-:W-:Y:S05]  /*12930*/  BRA `(.L_x_9586) ;  /* 0xffffffcc001c7947 */ /* 0x000fea000383ffff */
.L_x_9507:
[----:B0-----:R0:W2:Y:S02]  /*12940*/  SYNCS.PHASECHK.TRANS64.TRYWAIT P0, [R4+URZ+0x22860], R2 ;  /* 0x02286002040075a7 */ /* 0x0010a4000800017f */
[----:B--2---:R-:W-:Y:S05]  /*12950*/  @!P0 NANOSLEEP.SYNCS 0x989680 ;  /* 0x009896800000895d */ /* 0x004fea0003900000 */
[----:B------:R-:W2:Y:S02]  /*12960*/  @!P0 SYNCS.PHASECHK.TRANS64 P0, [R4+URZ+0x22860], R2 ;  /* 0x02286002040085a7 */ /* 0x000ea4000800007f */
[----:B--2---:R-:W-:Y:S05]  /*12970*/  @!P0 BRA `(.L_x_9507) ;  /* 0xfffffffc00f08947 */ /* 0x004fea000383ffff */
[----:B------:R-:W-:Y:S05]  /*12980*/  BRA `(.L_x_9587) ;  /* 0xffffffcc00987947 */ /* 0x000fea000383ffff */
.L_x_9518:
[----:B--2---:R2:W3:Y:S02]  /*12990*/  SYNCS.PHASECHK.TRANS64.TRYWAIT P0, [R2+URZ+0x22840], R3 ;  /* 0x02284003020075a7 */ /* 0x0044e4000800017f */
[----:B---3--:R-:W-:Y:S05]  /*129a0*/  @!P0 NANOSLEEP.SYNCS 0x989680 ;  /* 0x009896800000895d */ /* 0x008fea0003900000 */
[----:B------:R-:W3:Y:S02]  /*129b0*/  @!P0 SYNCS.PHASECHK.TRANS64 P0, [R2+URZ+0x22840], R3 ;  /* 0x02284003020085a7 */ /* 0x000ee4000800007f */
[----:B---3--:R-:W-:Y:S05]  /*129c0*/  @!P0 BRA `(.L_x_9518) ;  /* 0xfffffffc00f08947 */ /* 0x008fea000383ffff */
[----:B------:R-:W-:Y:S05]  /*129d0*/  BRA `(.L_x_9588) ;  /* 0xffffffd400687947 */ /* 0x000fea000383ffff */
.L_x_9523:
[----:B---3--:R3:W4:Y:S02]  /*129e0*/  SYNCS.PHASECHK.TRANS64.TRYWAIT P0, [R2+URZ+0x22860], R3 ;  /* 0x02286003020075a7 */ /* 0x008724000800017f */
[----:B----4-:R-:W-:Y:S05]  /*129f0*/  @!P0 NANOSLEEP.SYNCS 0x989680 ;  /* 0x009896800000895d */ /* 0x010fea0003900000 */
[----:B------:R-:W4:Y:S02]  /*12a00*/  @!P0 SYNCS.PHASECHK.TRANS64 P0, [R2+URZ+0x22860], R3 ;  /* 0x02286003020085a7 */ /* 0x000f24000800007f */
[----:B----4-:R-:W-:Y:S05]  /*12a10*/  @!P0 BRA `(.L_x_9523) ;  /* 0xfffffffc00f08947 */ /* 0x010fea000383ffff */
[----:B------:R-:W-:Y:S05]  /*12a20*/  BRA `(.L_x_9589) ;  /* 0xffffffd400e47947 */ /* 0x000fea000383ffff */
.L_x_9535:
[----:B------:R-:W3:Y:S01]  /*12a30*/  LDL R3, [R1] ;  /* 0x0000000001037983 */ /* 0x000ee20000100800 */
[----:B------:R-:W-:Y:S01]  /*12a40*/  BSSY B0, `(.L_x_9590) ;  /* 0x0000008000007945 */ /* 0x000fe20003800000 */
[----:B------:R-:W-:Y:S02]  /*12a50*/  IMAD.MOV.U32 R12, RZ, RZ, RZ ;  /* 0x000000ffff0c7224 */ /* 0x000fe400078e00ff */
[----:B0-----:R-:W-:Y:S02]  /*12a60*/  IMAD.MOV.U32 R11, RZ, RZ, 0x1f ;  /* 0x0000001fff0b7424 */ /* 0x001fe400078e00ff */
[----:B------:R-:W-:Y:S02]  /*12a70*/  IMAD.MOV.U32 R15, RZ, RZ, -0x1 ;  /* 0xffffffffff0f7424 */ /* 0x000fe400078e00ff */
[----:B---3--:R-:W-:-:S07]  /*12a80*/  IMAD.MOV.U32 R13, RZ, RZ, R3 ;  /* 0x000000ffff0d7224 */ /* 0x008fce00078e0003 */
[----:B-12---:R-:W-:Y:S05]  /*12a90*/  WARPSYNC.COLLECTIVE R15, `(.L_x_9591) ;  /* 0x000000000f087348 */ /* 0x006fea0003c00000 */
[----:B------:R0:W3:Y:S02]  /*12aa0*/  SHFL.IDX P6, R14, R13, R12, R11 ;  /* 0x0000000c0d0e7389 */ /* 0x0000e400000c000b */
[----:B0123--:R-:W-:Y:S01]  /*12ab0*/  ENDCOLLECTIVE ;  /* 0x000000000000791b */ /* 0x00ffe20003800000 */
.L_x_9591:
[----:B------:R-:W-:Y:S05]  /*12ac0*/  BSYNC B0 ;  /* 0x0000000000007941 */ /* 0x000fea0003800000 */
.L_x_9590:
        /* <DEDUP_REMOVED lines=9> */
.L_x_9592:
        /* <DEDUP_REMOVED lines=25> */
.L_x_9593:
[----:B------:R-:W-:Y:S01]  /*12cf0*/  IMAD.MOV.U32 R12, RZ, RZ, 0x2 ;  /* 0x00000002ff0c7424 */ /* 0x000fe200078e00ff */
[----:B------:R-:W-:-:S05]  /*12d00*/  SEL R3, R14, RZ, P1 ;  /* 0x000000ff0e037207 */ /* 0x000fca0000800000 */
[----:B------:R-:W-:-:S04]  /*12d10*/  IMAD.IADD R2, R2, 0x1, R3 ;  /* 0x0000000102027824 */ /* 0x000fc800078e0203 */
[----:B------:R-:W-:-:S07]  /*12d20*/  IMAD.MOV.U32 R13, RZ, RZ, R2 ;  /* 0x000000ffff0d7224 */ /* 0x000fce00078e0002 */
[----:B------:R-:W-:Y:S05]  /*12d30*/  WARPSYNC.COLLECTIVE R15, `(.L_x_9594) ;  /* 0x000000000f087348 */ /* 0x000fea0003c00000 */
[----:B------:R0:W1:Y:S02]  /*12d40*/  SHFL.UP P6, R14, R13, R12, R11 ;  /* 0x0400000c0d0e7389 */ /* 0x00006400000c000b */
[----:B01----:R-:W-:Y:S01]  /*12d50*/  ENDCOLLECTIVE ;  /* 0x000000000000791b */ /* 0x003fe20003800000 */
.L_x_9594:
[----:B------:R-:W-:Y:S01]  /*12d60*/  IMAD.MOV.U32 R12, RZ, RZ, 0x4 ;  /* 0x00000004ff0c7424 */ /* 0x000fe200078e00ff */
[----:B------:R-:W-:-:S05]  /*12d70*/  SEL R3, R14, RZ, P2 ;  /* 0x000000ff0e037207 */ /* 0x000fca0001000000 */
[----:B------:R-:W-:-:S04]  /*12d80*/  IMAD.IADD R2, R2, 0x1, R3 ;  /* 0x0000000102027824 */ /* 0x000fc800078e0203 */
[----:B------:R-:W-:-:S07]  /*12d90*/  IMAD.MOV.U32 R13, RZ, RZ, R2 ;  /* 0x000000ffff0d7224 */ /* 0x000fce00078e0002 */
[----:B------:R-:W-:Y:S05]  /*12da0*/  WARPSYNC.COLLECTIVE R15, `(.L_x_9595) ;  /* 0x000000000f087348 */ /* 0x000fea0003c00000 */
[----:B------:R0:W1:Y:S02]  /*12db0*/  SHFL.UP P6, R14, R13, R12, R11 ;  /* 0x0400000c0d0e7389 */ /* 0x00006400000c000b */
[----:B01----:R-:W-:Y:S01]  /*12dc0*/  ENDCOLLECTIVE ;  /* 0x000000000000791b */ /* 0x003fe20003800000 */
.L_x_9595:
[----:B------:R-:W-:Y:S01]  /*12dd0*/  IMAD.MOV.U32 R12, RZ, RZ, 0x8 ;  /* 0x00000008ff0c7424 */ /* 0x000fe200078e00ff */
[----:B------:R-:W-:-:S05]  /*12de0*/  SEL R3, R14, RZ, P3 ;  /* 0x000000ff0e037207 */ /* 0x000fca0001800000 */
[----:B------:R-:W-:-:S04]  /*12df0*/  IMAD.IADD R2, R2, 0x1, R3 ;  /* 0x0000000102027824 */ /* 0x000fc800078e0203 */
[----:B------:R-:W-:-:S07]  /*12e00*/  IMAD.MOV.U32 R13, RZ, RZ, R2 ;  /* 0x000000ffff0d7224 */ /* 0x000fce00078e0002 */
[----:B------:R-:W-:Y:S05]  /*12e10*/  WARPSYNC.COLLECTIVE R15, `(.L_x_9596) ;  /* 0x000000000f087348 */ /* 0x000fea0003c00000 */
[----:B------:R0:W1:Y:S02]  /*12e20*/  SHFL.UP P6, R14, R13, R12, R11 ;  /* 0x0400000c0d0e7389 */ /* 0x00006400000c000b */
[----:B01----:R-:W-:Y:S01]  /*12e30*/  ENDCOLLECTIVE ;  /* 0x000000000000791b */ /* 0x003fe20003800000 */
.L_x_9596:
[----:B------:R-:W-:Y:S01]  /*12e40*/  IMAD.MOV.U32 R12, RZ, RZ, 0x10 ;  /* 0x00000010ff0c7424 */ /* 0x000fe200078e00ff */
[----:B------:R-:W-:-:S05]  /*12e50*/  SEL R3, R14, RZ, P4 ;  /* 0x000000ff0e037207 */ /* 0x000fca0002000000 */
[----:B------:R-:W-:-:S04]  /*12e60*/  IMAD.IADD R2, R2, 0x1, R3 ;  /* 0x0000000102027824 */ /* 0x000fc800078e0203 */
[----:B------:R-:W-:-:S07]  /*12e70*/  IMAD.MOV.U32 R13, RZ, RZ, R2 ;  /* 0x000000ffff0d7224 */ /* 0x000fce00078e0002 */
[----:B------:R-:W-:Y:S05]  /*12e80*/  WARPSYNC.COLLECTIVE R15, `(.L_x_9597) ;  /* 0x000000000f087348 */ /* 0x000fea0003c00000 */
[----:B------:R0:W1:Y:S02]  /*12e90*/  SHFL.UP P6, R14, R13, R12, R11 ;  /* 0x0400000c0d0e7389 */ /* 0x00006400000c000b */
[----:B01----:R-:W-:Y:S01]  /*12ea0*/  ENDCOLLECTIVE ;  /* 0x000000000000791b */ /* 0x003fe20003800000 */
.L_x_9597:
        /* <DEDUP_REMOVED lines=8> */
.L_x_9598:
[----:B------:R-:W-:Y:S05]  /*12f30*/  BRA `(.L_x_9599) ;  /* 0xffffffdc00447947 */ /* 0x000fea000383ffff */
.L_x_9538:
        /* <DEDUP_REMOVED lines=8> */
.L_x_9601:
[----:B------:R-:W-:Y:S05]  /*12fc0*/  BSYNC B0 ;  /* 0x0000000000007941 */ /* 0x000fea0003800000 */
.L_x_9600:
        /* <DEDUP_REMOVED lines=9> */
.L_x_9602:
[----:B------:R-:W-:Y:S01]  /*13060*/  IMAD.MOV.U32 R12, RZ, RZ, 0x4 ;  /* 0x00000004ff0c7424 */ /* 0x000fe200078e00ff */
[----:B------:R-:W-:-:S05]  /*13070*/  SEL R3, R14, RZ, P2 ;  /* 0x000000ff0e037207 */ /* 0x000fca0001000000 */
[----:B------:R-:W-:-:S04]  /*13080*/  IMAD.IADD R2, R2, 0x1, R3 ;  /* 0x0000000102027824 */ /* 0x000fc800078e0203 */
[----:B------:R-:W-:-:S07]  /*13090*/  IMAD.MOV.U32 R13, RZ, RZ, R2 ;  /* 0x000000ffff0d7224 */ /* 0x000fce00078e0002 */
[----:B------:R-:W-:Y:S05]  /*130a0*/  WARPSYNC.COLLECTIVE R15, `(.L_x_9603) ;  /* 0x000000000f087348 */ /* 0x000fea0003c00000 */
[----:B------:R0:W1:Y:S02]  /*130b0*/  SHFL.UP P6, R14, R13, R12, R11 ;  /* 0x0400000c0d0e7389 */ /* 0x00006400000c000b */
[----:B01----:R-:W-:Y:S01]  /*130c0*/  ENDCOLLECTIVE ;  /* 0x000000000000791b */ /* 0x003fe20003800000 */
.L_x_9603:
[----:B------:R-:W-:Y:S01]  /*130d0*/  IMAD.MOV.U32 R12, RZ, RZ, 0x8 ;  /* 0x00000008ff0c7424 */ /* 0x000fe200078e00ff */
[----:B------:R-:W-:-:S05]  /*130e0*/  SEL R3, R14, RZ, P3 ;  /* 0x000000ff0e037207 */ /* 0x000fca0001800000 */
[----:B------:R-:W-:-:S04]  /*130f0*/  IMAD.IADD R2, R2, 0x1, R3 ;  /* 0x0000000102027824 */ /* 0x000fc800078e0203 */
[----:B------:R-:W-:-:S07]  /*13100*/  IMAD.MOV.U32 R13, RZ, RZ, R2 ;  /* 0x000000ffff0d7224 */ /* 0x000fce00078e0002 */
[----:B------:R-:W-:Y:S05]  /*13110*/  WARPSYNC.COLLECTIVE R15, `(.L_x_9604) ;  /* 0x000000000f087348 */ /* 0x000fea0003c00000 */
[----:B------:R0:W1:Y:S02]  /*13120*/  SHFL.UP P6, R14, R13, R12, R11 ;  /* 0x0400000c0d0e7389 */ /* 0x00006400000c000b */
[----:B01----:R-:W-:Y:S01]  /*13130*/  ENDCOLLECTIVE ;  /* 0x000000000000791b */ /* 0x003fe20003800000 */
.L_x_9604:
[----:B------:R-:W-:Y:S01]  /*13140*/  IMAD.MOV.U32 R12, RZ, RZ, 0x10 ;  /* 0x00000010ff0c7424 */ /* 0x000fe200078e00ff */
[----:B------:R-:W-:-:S05]  /*13150*/  SEL R3, R14, RZ, P4 ;  /* 0x000000ff0e037207 */ /* 0x000fca0002000000 */
[----:B------:R-:W-:-:S04]  /*13160*/  IMAD.IADD R2, R2, 0x1, R3 ;  /* 0x0000000102027824 */ /* 0x000fc800078e0203 */
[----:B------:R-:W-:-:S07]  /*13170*/  IMAD.MOV.U32 R13, RZ, RZ, R2 ;  /* 0x000000ffff0d7224 */ /* 0x000fce00078e0002 */
[----:B------:R-:W-:Y:S05]  /*13180*/  WARPSYNC.COLLECTIVE R15, `(.L_x_9605) ;  /* 0x000000000f087348 */ /* 0x000fea0003c00000 */
[----:B------:R0:W1:Y:S02]  /*13190*/  SHFL.UP P6, R14, R13, R12, R11 ;  /* 0x0400000c0d0e7389 */ /* 0x00006400000c000b */
[----:B01----:R-:W-:Y:S01]  /*131a0*/  ENDCOLLECTIVE ;  /* 0x000000000000791b */ /* 0x003fe20003800000 */
.L_x_9605:
        /* <DEDUP_REMOVED lines=8> */
.L_x_9606:
[----:B------:R-:W-:Y:S05]  /*13230*/  BRA `(.L_x_9607) ;  /* 0xffffffdc00307947 */ /* 0x000fea000383ffff */
.L_x_9540:
[----:B------:R-:W-:Y:S01]  /*13240*/  BSSY B0, `(.L_x_9608) ;  /* 0x0000006000007945 */ /* 0x000fe20003800000 */
[----:B------:R-:W-:Y:S01]  /*13250*/  PLOP3.LUT P6, PT, P6, PT, PT, 0x8, 0x0 ;  /* 0x000000000000781c */ /* 0x000fe200037ce170 */
[----:B------:R-:W-:-:S12]  /*13260*/  IMAD.MOV.U32 R15, RZ, RZ, -0x1 ;  /* 0xffffffffff0f7424 */ /* 0x000fd800078e00ff */
[----:B0-----:R-:W-:Y:S05]  /*13270*/  WARPSYNC.COLLECTIVE R15, `(.L_x_9609) ;  /* 0x000000000f087348 */ /* 0x001fea0003c00000 */
[----:B------:R-:W-:Y:S01]  /*13280*/  VOTE.ANY R14, PT, P6 ;  /* 0x00000000000e7806 */ /* 0x000fe200030e0100 */
[----:B0-----:R-:W-:Y:S06]  /*13290*/  ENDCOLLECTIVE ;  /* 0x000000000000791b */ /* 0x001fec0003800000 */
.L_x_9609:
[----:B------:R-:W-:Y:S05]  /*132a0*/  BSYNC B0 ;  /* 0x0000000000007941 */ /* 0x000fea0003800000 */
.L_x_9608:
        /* <DEDUP_REMOVED lines=9> */
.L_x_9610:
[----:B------:R-:W-:Y:S02]  /*13340*/  IMAD.MOV.U32 R13, RZ, RZ, R7 ;  /* 0x000000ffff0d7224 */ /* 0x000fe400078e0007 */
[----:B------:R-:W-:-:S07]  /*13350*/  IMAD.MOV.U32 R5, RZ, RZ, R14 ;  /* 0x000000ffff057224 */ /* 0x000fce00078e000e */
[----:B------:R-:W-:Y:S05]  /*13360*/  WARPSYNC.COLLECTIVE R15, `(.L_x_9611) ;  /* 0x000000000f087348 */ /* 0x000fea0003c00000 */
[----:B------:R0:W1:Y:S02]  /*13370*/  SHFL.IDX P6, R14, R13, R12, R11 ;  /* 0x0000000c0d0e7389 */ /* 0x00006400000c000b */
[----:B01----:R-:W-:Y:S01]  /*13380*/  ENDCOLLECTIVE ;  /* 0x000000000000791b */ /* 0x003fe20003800000 */
.L_x_9611:
[----:B------:R-:W-:Y:S01]  /*13390*/  IMAD.MOV.U32 R7, RZ, RZ, R14 ;  /* 0x000000ffff077224 */ /* 0x000fe200078e000e */
[----:B------:R-:W-:Y:S06]  /*133a0*/  BRA `(.L_x_9612) ;  /* 0xffffffdc00107947 */ /* 0x000fec000383ffff */
.L_x_9542:
[----:B------:R-:W-:Y:S01]  /*133b0*/  BSSY B0, `(.L_x_9613) ;  /* 0x0000007000007945 */ /* 0x000fe20003800000 */
[----:B------:R-:W-:Y:S02]  /*133c0*/  IMAD.MOV.U32 R13, RZ, RZ, R2 ;  /* 0x000000ffff0d7224 */ /* 0x000fe400078e0002 */
[----:B------:R-:W-:Y:S02]  /*133d0*/  IMAD.MOV.U32 R11, RZ, RZ, 0x1f ;  /* 0x0000001fff0b7424 */ /* 0x000fe400078e00ff */
[----:B------:R-:W-:-:S07]  /*133e0*/  IMAD.MOV.U32 R15, RZ, RZ, -0x1 ;  /* 0xffffffffff0f7424 */ /* 0x000fce00078e00ff */
[----:B0123--:R-:W-:Y:S05]  /*133f0*/  WARPSYNC.COLLECTIVE R15, `(.L_x_9614) ;  /* 0x000000000f087348 */ /* 0x00ffea0003c00000 */
[----:B------:R4:W0:Y:S02]  /*13400*/  SHFL.IDX P6, R14, R13, R12, R11 ;  /* 0x0000000c0d0e7389 */ /* 0x00082400000c000b */
[----:B01234-:R-:W-:Y:S01]  /*13410*/  ENDCOLLECTIVE ;  /* 0x000000000000791b */ /* 0x01ffe20003800000 */
.L_x_9614:
[----:B------:R-:W-:Y:S05]  /*13420*/  BSYNC B0 ;  /* 0x0000000000007941 */ /* 0x000fea0003800000 */
.L_x_9613:
[----:B------:R-:W-:Y:S01]  /*13430*/  IMAD.MOV.U32 R6, RZ, RZ, R14 ;  /* 0x000000ffff067224 */ /* 0x000fe200078e000e */
[----:B------:R-:W-:Y:S06]  /*13440*/  BRA `(.L_x_9541) ;  /* 0xffffffdc00007947 */ /* 0x000fec000383ffff */
.L_x_9546:
[----:B0-----:R0:W1:Y:S02]  /*13450*/  SYNCS.PHASECHK.TRANS64.TRYWAIT P0, [R0+URZ+0x22820], R3 ;  /* 0x02282003000075a7 */ /* 0x001064000800017f */
[----:B-1----:R-:W-:Y:S05]  /*13460*/  @!P0 NANOSLEEP.SYNCS 0x989680 ;  /* 0x009896800000895d */ /* 0x002fea0003900000 */
[----:B------:R-:W1:Y:S02]  /*13470*/  @!P0 SYNCS.PHASECHK.TRANS64 P0, [R0+URZ+0x22820], R3 ;  /* 0x02282003000085a7 */ /* 0x000e64000800007f */
[----:B-1----:R-:W-:Y:S05]  /*13480*/  @!P0 BRA `(.L_x_9546) ;  /* 0xfffffffc00f08947 */ /* 0x002fea000383ffff */
[----:B------:R-:W-:Y:S05]  /*13490*/  BRA `(.L_x_9615) ;  /* 0xffffffe000947947 */ /* 0x000fea000383ffff */
.L_x_9547:
        /* <DEDUP_REMOVED lines=11> */
.L_x_9617:
[----:B------:R-:W-:Y:S05]  /*13550*/  BSYNC B0 ;  /* 0x0000000000007941 */ /* 0x000fea0003800000 */
.L_x_9616:
[----:B------:R-:W-:Y:S05]  /*13560*/  BRA `(.L_x_9618) ;  /* 0xffffffe0007c7947 */ /* 0x000fea000383ffff */
.L_x_9550:
[----:B------:R-:W-:Y:S01]  /*13570*/  BSSY B1, `(.L_x_9619) ;  /* 0x0000006000017945 */ /* 0x000fe20003800000 */
[----:B------:R-:W-:-:S07]  /*13580*/  IMAD.MOV.U32 R15, RZ, RZ, -0x1 ;  /* 0xffffffffff0f7424 */ /* 0x000fce00078e00ff */
[----:B01----:R-:W-:Y:S05]  /*13590*/  WARPSYNC.COLLECTIVE R15, `(.L_x_9620) ;  /* 0x000000000f0c7348 */ /* 0x003fea0003c00000 */
[----:B------:R-:W-:Y:S02]  /*135a0*/  ELECT P6, UR62, PT ;  /* 0x00000000003e782f */ /* 0x000fe400038c0000 */
[----:B------:R-:W-:Y:S01]  /*135b0*/  MOV R14, UR62 ;  /* 0x0000003e000e7c02 */ /* 0x000fe20008000f00 */
[----:B01----:R-:W-:Y:S10]  /*135c0*/  ENDCOLLECTIVE ;  /* 0x000000000000791b */ /* 0x003ff40003800000 */
.L_x_9620:
[----:B------:R-:W-:Y:S05]  /*135d0*/  BSYNC B1 ;  /* 0x0000000000017941 */ /* 0x000fea0003800000 */
.L_x_9619:
[----:B------:R-:W-:Y:S05]  /*135e0*/  BRA `(.L_x_9621) ;  /* 0xffffffe000747947 */ /* 0x000fea000383ffff */
.L_x_9552:
[----:B0-----:R0:W1:Y:S02]  /*135f0*/  SYNCS.PHASECHK.TRANS64.TRYWAIT P0, [R6+URZ], R5 ;  /* 0x00000005060075a7 */ /* 0x001064000800017f */
[----:B-1----:R-:W-:Y:S05]  /*13600*/  @!P0 NANOSLEEP.SYNCS 0x989680 ;  /* 0x009896800000895d */ /* 0x002fea0003900000 */
[----:B------:R-:W1:Y:S02]  /*13610*/  @!P0 SYNCS.PHASECHK.TRANS64 P0, [R6+URZ], R5 ;  /* 0x00000005060085a7 */ /* 0x000e64000800007f */
[----:B-1----:R-:W-:Y:S05]  /*13620*/  @!P0 BRA `(.L_x_9552) ;  /* 0xfffffffc00f08947 */ /* 0x002fea000383ffff */
[----:B------:R-:W-:Y:S05]  /*13630*/  BRA `(.L_x_9622) ;  /* 0xffffffe000ac7947 */ /* 0x000fea000383ffff */
.L_x_9553:
[----:B-1----:R1:W2:Y:S02]  /*13640*/  SYNCS.PHASECHK.TRANS64.TRYWAIT P0, [R7+URZ], R2 ;  /* 0x00000002070075a7 */ /* 0x0022a4000800017f */
[----:B--2---:R-:W-:Y:S05]  /*13650*/  @!P0 NANOSLEEP.SYNCS 0x989680 ;  /* 0x009896800000895d */ /* 0x004fea0003900000 */
[----:B------:R-:W2:Y:S02]  /*13660*/  @!P0 SYNCS.PHASECHK.TRANS64 P0, [R7+URZ], R2 ;  /* 0x00000002070085a7 */ /* 0x000ea4000800007f */
[----:B--2---:R-:W-:Y:S05]  /*13670*/  @!P0 BRA `(.L_x_9553) ;  /* 0xfffffffc00f08947 */ /* 0x004fea000383ffff */
[----:B------:R-:W-:Y:S05]  /*13680*/  BRA `(.L_x_9623) ;  /* 0xffffffe000a07947 */ /* 0x000fea000383ffff */
.L_x_9555:
[----:B--2---:R2:W3:Y:S02]  /*13690*/  SYNCS.PHASECHK.TRANS64.TRYWAIT P0, [R4+URZ], R5 ;  /* 0x00000005040075a7 */ /* 0x0044e4000800017f */
[----:B---3--:R-:W-:Y:S05]  /*136a0*/  @!P0 NANOSLEEP.SYNCS 0x989680 ;  /* 0x009896800000895d */ /* 0x008fea0003900000 */
[----:B------:R-:W3:Y:S02]  /*136b0*/  @!P0 SYNCS.PHASECHK.TRANS64 P0, [R4+URZ], R5 ;  /* 0x00000005040085a7 */ /* 0x000ee4000800007f */
[----:B---3--:R-:W-:Y:S05]  /*136c0*/  @!P0 BRA `(.L_x_9555) ;  /* 0xfffffffc00f08947 */ /* 0x008fea000383ffff */
[----:B------:R-:W-:Y:S05]  /*136d0*/  BRA `(.L_x_9624) ;  /* 0xffffffe000a47947 */ /* 0x000fea000383ffff */
.L_x_9625:
        /* <DEDUP_REMOVED lines=10> */
.L_x_15190:


//--------------------- .text._ZN7cutlass13device_kernelIN5flash11enable_sm90INS1_16FlashAttnFwdSm90INS1_25CollectiveMainloopFwdSm90ILi2EN4cute5tupleIJNS5_1CILi1EEES8_S8_EEENS6_IJNS7_ILi128EEENS7_ILi96EEENS7_ILi64EEEEEELi256ENS_10bfloat16_tEfNS_4arch4Sm90ELb0ELb0ELb1ELb1ELb0ELb1ELb0ELb1ELb0ELb1ELb1ELb0EEENS1_21CollectiveEpilogueFwdINS6_IJSA_NS7_ILi256EEESB_EEES9_SE_SG_Li256ELb1ELb1ELb1ELb0EEENS1_36VarlenDynamicPersistentTileSchedulerILi128ELi96ELi256ELi128ELb1ELb1ELb1ELb0ELb1ELb1EEEEEEEEEvNT_6ParamsE --------------------------
	.section	.text._ZN7cutlass13device_kernelIN5flash11enable_sm90INS1_16FlashAttnFwdSm90INS1_25CollectiveMainloopFwdSm90ILi2EN4cute5tupleIJNS5_1CILi1EEES8_S8_EEENS6_IJNS7_ILi128EEENS7_ILi96EEENS7_ILi64EEEEEELi256ENS_10bfloat16_tEfNS_4arch4Sm90ELb0ELb0ELb1ELb1ELb0ELb1ELb0ELb1ELb0ELb1ELb1ELb0EEENS1_21CollectiveEpilogueFwdINS6_IJSA_NS7_ILi256EEESB_EEES9_SE_SG_Li256ELb1ELb1ELb1ELb0EEENS1_36VarlenDynamicPersistentTileSchedulerILi128ELi96ELi256ELi128ELb1ELb1ELb1ELb0ELb1ELb1EEEEEEEEEvNT_6ParamsE,"ax",@progbits
	.align	128
.text._ZN7cutlass13device_kernelIN5flash11enable_sm90INS1_16FlashAttnFwdSm90INS1_25CollectiveMainloopFwdSm90ILi2EN4cute5tupleIJNS5_1CILi1EEES8_S8_EEENS6_IJNS7_ILi128EEENS7_ILi96EEENS7_ILi64EEEEEELi256ENS_10bfloat16_tEfNS_4arch4Sm90ELb0ELb0ELb1ELb1ELb0ELb1ELb0ELb1ELb0ELb1ELb1ELb0EEENS1_21CollectiveEpilogueFwdINS6_IJSA_NS7_ILi256EEESB_EEES9_SE_SG_Li256ELb1ELb1ELb1ELb0EEENS1_36VarlenDynamicPersistentTileSchedulerILi128ELi96ELi256ELi128ELb1ELb1ELb1ELb0ELb1ELb1EEEEEEEEEvNT_6ParamsE:
        .type           _ZN7cutlass13device_kernelIN5flash11enable_sm90INS1_16FlashAttnFwdSm90INS1_25CollectiveMainloopFwdSm90ILi2EN4cute5tupleIJNS5_1CILi1EEES8_S8_EEENS6_IJNS7_ILi128EEENS7_ILi96EEENS7_ILi64EEEEEELi256ENS_10bfloat16_tEfNS_4arch4Sm90ELb0ELb0ELb1ELb1ELb0ELb1ELb0ELb1ELb0ELb1ELb1ELb0EEENS1_21CollectiveEpilogueFwdINS6_IJSA_NS7_ILi256EEESB_EEES9_SE_SG_Li256ELb1ELb1ELb1ELb0EEENS1_36VarlenDynamicPersistentTileSchedulerILi128ELi96ELi256ELi128ELb1ELb1ELb1ELb0ELb1ELb1EEEEEEEEEvNT_6ParamsE,@function
        .size           _ZN7cutlass13device_kernelIN5flash11enable_sm90INS1_16FlashAttnFwdSm90INS1_25CollectiveMainloopFwdSm90ILi2EN4cute5tupleIJNS5_1CILi1EEES8_S8_EEENS6_IJNS7_ILi128EEENS7_ILi96EEENS7_ILi64EEEEEELi256ENS_10bfloat16_tEfNS_4arch4Sm90ELb0ELb0ELb1ELb1ELb0ELb1ELb0ELb1ELb0ELb1ELb1ELb0EEENS1_21CollectiveEpilogueFwdINS6_IJSA_NS7_ILi256EEESB_EEES9_SE_SG_Li256ELb1ELb1ELb1ELb0EEENS1_36VarlenDynamicPersistentTileSchedulerILi128ELi96ELi256ELi128ELb1ELb1ELb1ELb0ELb1ELb1EEEEEEEEEvNT_6ParamsE,(.L_x_15191 - _ZN7cutlass13device_kernelIN5flash11enable_sm90INS1_16FlashAttnFwdSm90INS1_25CollectiveMainloopFwdSm90ILi2EN4cute5tupleIJNS5_1CILi1EEES8_S8_EEENS6_IJNS7_ILi128EEENS7_ILi96EEENS7_ILi64EEEEEELi256ENS_10bfloat16_tEfNS_4arch4Sm90ELb0ELb0ELb1ELb1ELb0ELb1ELb0ELb1ELb0ELb1ELb1ELb0EEENS1_21CollectiveEpilogueFwdINS6_IJSA_NS7_ILi256EEESB_EEES9_SE_SG_Li256ELb1ELb1ELb1ELb0EEENS1_36VarlenDynamicPersistentTileSchedulerILi128ELi96ELi256ELi128ELb1ELb1ELb1ELb0ELb1ELb1EEEEEEEEEvNT_6ParamsE)
        .other          _ZN7cutlass13device_kernelIN5flash11enable_sm90INS1_16FlashAttnFwdSm90INS1_25CollectiveMainloopFwdSm90ILi2EN4cute5tupleIJNS5_1CILi1EEES8_S8_EEENS6_IJNS7_ILi128EEENS7_ILi96EEENS7_ILi64EEEEEELi256ENS_10bfloat16_tEfNS_4arch4Sm90ELb0ELb0ELb1ELb1ELb0ELb1ELb0ELb1ELb0ELb1ELb1ELb0EEENS1_21CollectiveEpilogueFwdINS6_IJSA_NS7_ILi256EEESB_EEES9_SE_SG_Li256ELb1ELb1ELb1ELb0EEENS1_36VarlenDynamicPersistentTileSchedulerILi128ELi96ELi256ELi128ELb1ELb1ELb1ELb0ELb1ELb1EEEEEEEEEvNT_6ParamsE,@"STO_CUDA_ENTRY STV_DEFAULT"
_ZN7cutlass13device_kernelIN5flash11enable_sm90INS1_16FlashAttnFwdSm90INS1_25CollectiveMainloopFwdSm90ILi2EN4cute5tupleIJNS5_1CILi1EEES8_S8_EEENS6_IJNS7_ILi128EEENS7_ILi96EEENS7_ILi64EEEEEELi256ENS_10bfloat16_tEfNS_4arch4Sm90ELb0ELb0ELb1ELb1ELb0ELb1ELb0ELb1ELb0ELb1ELb1ELb0EEENS1_21CollectiveEpilogueFwdINS6_IJSA_NS7_ILi256EEESB_EEES9_SE_SG_Li256ELb1ELb1ELb1ELb0EEENS1_36VarlenDynamicPersistentTileSchedulerILi128ELi96ELi256ELi128ELb1ELb1ELb1ELb0ELb1ELb1EEEEEEEEEvNT_6ParamsE:
        /* <DEDUP_REMOVED lines=24> */
.L_x_9627:
[----:B------:R-:W-:Y:S05]  /*0180*/  BSYNC B0 ;  /* 0x0000000000007941 */ /* 0x000fea0003800000 */
.L_x_9626:
        /* <DEDUP_REMOVED lines=41> */
.L_x_9628:
        /* <DEDUP_REMOVED lines=22> */
.L_x_9629:
        /* <DEDUP_REMOVED lines=18> */
.L_x_9630:
        /* <DEDUP_REMOVED lines=22> */
.L_x_9631:
        /* <DEDUP_REMOVED lines=22> */
.L_x_9632:
        /* <DEDUP_REMOVED lines=8> */
.L_x_9635:
        /* <DEDUP_REMOVED lines=11> */
[----:B------:R-:W-:Y:S04]  /*0a90*/  BAR.SYNC.DEFER_BLOCKING 0x5, 0x180 ;  /* 0x0146000000007b1d */ /* 0x000fe80000010000 */
[----:B------:R-:W-:-:S02]  /*0aa0*/  IMAD.U32 R19, RZ, RZ, UR4 ;  /* 0x00000004ff137e24 */ /* 0x000fc4000f8e00ff */
[----:B------:R-:W-:-:S03]  /*0ab0*/  ULDC UR4, c[0x0][0xc3c] ;  /* 0x00030f0000047ab9 */ /* 0x000fc60000000800 */
[----:B------:R-:W0:Y:S01]  /*0ac0*/  LDS.128 R152, [R19+0x228d0] ;  /* 0x0228d00013987984 */ /* 0x000e220000000c00 */
[----:B------:R-:W-:Y:S06]  /*0ad0*/  BAR.ARV 0x4, 0x180 ;  /* 0x0106000000007b1d */ /* 0x000fec0000002000 */
[----:B0-----:R-:W-:-:S13]  /*0ae0*/  ISETP.GE.AND P0, PT, R155, UR4, PT ;  /* 0x000000049b007c0c */ /* 0x001fda000bf06270 */
[----:B------:R-:W-:Y:S05]  /*0af0*/  @P0 BRA `(.L_x_9636) ;  /* 0x0000019c00180947 */ /* 0x000fea0003800000 */
[----:B------:R-:W-:Y:S01]  /*0b00*/  VIADD R6, R6, 0xffffff80 ;  /* 0xffffff8006067836 */ /* 0x000fe20000000000 */
[----:B------:R-:W-:Y:S01]  /*0b10*/  CS2R R200, SRZ ;  /* 0x0000000000c87805 */ /* 0x000fe2000001ff00 */
[----:B------:R-:W-:Y:S01]  /*0b20*/  IMAD.MOV.U32 R217, RZ, RZ, RZ ;  /* 0x000000ffffd97224 */ /* 0x000fe200078e00ff */
[----:B------:R-:W-:Y:S01]  /*0b30*/  ULOP3.LUT UR44, UR36, 0x1, URZ, 0xfc, !UPT ;  /* 0x00000001242c7892 */ /* 0x000fe2000f8efc3f */
[----:B------:R-:W-:Y:S01]  /*0b40*/  IMAD.MOV.U32 R204, RZ, RZ, RZ ;  /* 0x000000ffffcc7224 */ /* 0x000fe200078e00ff */
[----:B------:R-:W-:-:S04]  /*0b50*/  SHF.R.S32.HI R3, RZ, 0x1f, R6 ;  /* 0x0000001fff037819 */ /* 0x000fc80000011406 */
[CC--:B------:R-:W-:Y:S02]  /*0b60*/  LEA.HI R0, R3.reuse, R6.reuse, RZ, 0x7 ;  /* 0x0000000603007211 */ /* 0x0c0fe400078f38ff */
[CC--:B------:R-:W-:Y:S02]  /*0b70*/  LEA.HI R2, R3.reuse, R6.reuse, RZ, 0x4 ;  /* 0x0000000603027211 */ /* 0x0c0fe400078f20ff */
[----:B------:R-:W-:Y:S02]  /*0b80*/  LOP3.LUT R5, R0, 0xffffff80, RZ, 0xc0, !PT ;  /* 0xffffff8000057812 */ /* 0x000fe400078ec0ff */
[----:B------:R-:W-:Y:S02]  /*0b90*/  SHF.R.S32.HI R7, RZ, 0x4, R2 ;  /* 0x00000004ff077819 */ /* 0x000fe40000011402 */
[----:B------:R-:W-:Y:S01]  /*0ba0*/  LEA.HI R206, R3, R6, RZ, 0x5 ;  /* 0x0000000603ce7211 */ /* 0x000fe200078f28ff */
[----:B------:R-:W-:Y:S01]  /*0bb0*/  IMAD.IADD R13, R6, 0x1, -R5 ;  /* 0x00000001060d7824 */ /* 0x000fe200078e0a05 */
[----:B------:R-:W-:-:S02]  /*0bc0*/  SHF.R.S32.HI R5, RZ, 0x7, R0 ;  /* 0x00000007ff057819 */ /* 0x000fc40000011400 */
[----:B------:R-:W-:Y:S02]  /*0bd0*/  LEA.HI R4, R2, R7, RZ, 0x1 ;  /* 0x0000000702047211 */ /* 0x000fe400078f08ff */
[----:B------:R-:W-:Y:S01]  /*0be0*/  SHF.R.S32.HI R8, RZ, 0x1f, R13 ;  /* 0x0000001fff087819 */ /* 0x000fe2000001140d */
[----:B------:R-:W-:Y:S01]  /*0bf0*/  STL [R1+0x54], R13 ;  /* 0x0000540d01007387 */ /* 0x000fe20000100800 */
[----:B------:R-:W-:Y:S02]  /*0c00*/  LEA.HI R0, R0, R5, RZ, 0x1 ;  /* 0x0000000500007211 */ /* 0x000fe400078f08ff */
[----:B------:R-:W-:Y:S02]  /*0c10*/  LEA.HI R9, R8, R13, RZ, 0x2 ;  /* 0x0000000d08097211 */ /* 0x000fe400078f10ff */
[----:B------:R-:W-:Y:S02]  /*0c20*/  LOP3.LUT R0, R0, 0x3fffffe, RZ, 0xc0, !PT ;  /* 0x03fffffe00007812 */ /* 0x000fe400078ec0ff */
[----:B------:R-:W-:-:S02]  /*0c30*/  SHF.R.S32.HI R10, RZ, 0x2, R9 ;  /* 0x00000002ff0a7819 */ /* 0x000fc40000011409 */
[----:B------:R-:W-:Y:S01]  /*0c40*/  SHF.R.S32.HI R11, RZ, 0x1f, R9 ;  /* 0x0000001fff0b7819 */ /* 0x000fe20000011409 */
[----:B------:R-:W-:Y:S01]  /*0c50*/  IMAD.IADD R0, R5, 0x1, -R0 ;  /* 0x0000000105007824 */ /* 0x000fe200078e0a00 */
[----:B------:R-:W-:Y:S02]  /*0c60*/  LOP3.LUT R4, R4, 0x1ffffffe, RZ, 0xc0, !PT ;  /* 0x1ffffffe04047812 */ /* 0x000fe400078ec0ff */
[CC--:B------:R-:W-:Y:S02]  /*0c70*/  LEA.HI R18, R3.reuse, R6.reuse, RZ, 0x2 ;  /* 0x0000000603127211 */ /* 0x0c0fe400078f10ff */
[----:B------:R-:W-:Y:S01]  /*0c80*/  LEA.HI R3, R3, R6, RZ, 0x3 ;  /* 0x0000000603037211 */ /* 0x000fe200078f18ff */
[----:B------:R-:W-:Y:S01]  /*0c90*/  IMAD.IADD R4, R7, 0x1, -R4 ;  /* 0x0000000107047824 */ /* 0x000fe200078e0a04 */
[----:B------:R-:W-:Y:S02]  /*0ca0*/  LEA.HI R11, R11, R10, RZ, 0x3 ;  /* 0x0000000a0b0b7211 */ /* 0x000fe400078f18ff */
[----:B------:R-:W-:Y:S01]  /*0cb0*/  LOP3.LUT R5, R2, 0x3fffff0, RZ, 0xc0, !PT ;  /* 0x03fffff002057812 */ /* 0x000fe200078ec0ff */
[----:B------:R-:W-:Y:S01]  /*0cc0*/  IMAD.MOV.U32 R2, RZ, RZ, RZ ;  /* 0x000000ffff027224 */ /* 0x000fe200078e00ff */
[----:B------:R-:W-:-:S02]  /*0cd0*/  LOP3.LUT R7, R3, 0xfffffff8, RZ, 0xc0, !PT ;  /* 0xfffffff803077812 */ /* 0x000fc400078ec0ff */
[----:B------:R-:W-:Y:S01]  /*0ce0*/  LOP3.LUT R11, R11, 0xfffffff8, RZ, 0xc0, !PT ;  /* 0xfffffff80b0b7812 */ /* 0x000fe200078ec0ff */
[----:B------:R-:W-:Y:S01]  /*0cf0*/  IMAD.IADD R5, R6, 0x1, -R5 ;  /* 0x0000000106057824 */ /* 0x000fe200078e0a05 */
[----:B------:R-:W-:Y:S01]  /*0d00*/  LEA.HI R8, R8, R13, RZ, 0x5 ;  /* 0x0000000d08087211 */ /* 0x000fe200078f28ff */
[----:B------:R-:W-:Y:S01]  /*0d10*/  IMAD.IADD R7, R6, 0x1, -R7 ;  /* 0x0000000106077824 */ /* 0x000fe200078e0a07 */
[----:B------:R-:W-:Y:S01]  /*0d20*/  LOP3.LUT R3, R18, 0xfffffffc, RZ, 0xc0, !PT ;  /* 0xfffffffc12037812 */ /* 0x000fe200078ec0ff */
[----:B------:R-:W-:Y:S01]  /*0d30*/  IMAD.IADD R11, R10, 0x1, -R11 ;  /* 0x000000010a0b7824 */ /* 0x000fe200078e0a0b */
[----:B------:R-:W-:Y:S01]  /*0d40*/  SHF.R.S32.HI R206, RZ, 0x5, R206 ;  /* 0x00000005ffce7819 */ /* 0x000fe200000114ce */
[----:B------:R-:W-:Y:S01]  /*0d50*/  IMAD.SHL.U32 R203, R7, 0x8, RZ ;  /* 0x0000000807cb7824 */ /* 0x000fe200078e00ff */
[----:B------:R-:W-:Y:S01]  /*0d60*/  SHF.R.S32.HI R18, RZ, 0x2, R18 ;  /* 0x00000002ff127819 */ /* 0x000fe20000011412 */
[----:B------:R-:W-:Y:S01]  /*0d70*/  IMAD.IADD R3, R6, 0x1, -R3 ;  /* 0x0000000106037824 */ /* 0x000fe200078e0a03 */
[----:B------:R-:W-:Y:S01]  /*0d80*/  SHF.R.S32.HI R8, RZ, 0x5, R8 ;  /* 0x00000005ff087819 */ /* 0x000fe20000011408 */
[----:B------:R-:W-:Y:S01]  /*0d90*/  IMAD R5, R206, 0x10, R5 ;  /* 0x00000010ce057824 */ /* 0x000fe200078e0205 */
[----:B------:R-:W-:Y:S01]  /*0da0*/  LOP3.LUT R9, R9, 0x7ffffffc, RZ, 0xc0, !PT ;  /* 0x7ffffffc09097812 */ /* 0x000fe200078ec0ff */
[----:B------:R-:W-:Y:S01]  /*0db0*/  VIADD R216, R18, 0x40 ;  /* 0x0000004012d87836 */ /* 0x000fe20000000000 */
[----:B------:R-:W-:Y:S01]  /*0dc0*/  SHF.R.S32.HI R220, RZ, 0x1f, R18 ;  /* 0x0000001fffdc7819 */ /* 0x000fe20000011412 */
[----:B------:R-:W-:-:S02]  /*0dd0*/  IMAD R11, R8, 0x10, R11 ;  /* 0x00000010080b7824 */ /* 0x000fc400078e020b */
[----:B------:R-:W-:Y:S01]  /*0de0*/  IMAD R6, R5, 0x8, R4 ;  /* 0x0000000805067824 */ /* 0x000fe200078e0204 */
[----:B------:R-:W-:Y:S01]  /*0df0*/  SHF.R.S32.HI R5, RZ, 0x1f, R216 ;  /* 0x0000001fff057819 */ /* 0x000fe200000114d8 */
[----:B------:R-:W-:Y:S01]  /*0e00*/  IMAD R12, R0, 0x40, R11 ;  /* 0x00000040000c7824 */ /* 0x000fe200078e020b */
[----:B------:R-:W-:Y:S01]  /*0e10*/  LEA.HI R0, R3, R3, RZ, 0x1 ;  /* 0x0000000303007211 */ /* 0x000fe200078f08ff */
[----:B------:R-:W-:Y:S01]  /*0e20*/  IMAD.SHL.U32 R205, R216, 0x40, RZ ;  /* 0x00000040d8cd7824 */ /* 0x000fe200078e00ff */
[----:B------:R-:W-:Y:S01]  /*0e30*/  LEA.HI R5, R5, R216, RZ, 0x3 ;  /* 0x000000d805057211 */ /* 0x000fe200078f18ff */
[C---:B------:R-:W-:Y:S01]  /*0e40*/  IMAD.SHL.U32 R16, R3.reuse, 0x8, RZ ;  /* 0x0000000803107824 */ /* 0x040fe200078e00ff */
[----:B------:R-:W-:Y:S01]  /*0e50*/  LOP3.LUT R0, R0, 0x1ffffffe, RZ, 0xc0, !PT ;  /* 0x1ffffffe00007812 */ /* 0x000fe200078ec0ff */
[----:B------:R-:W-:Y:S01]  /*0e60*/  IMAD.SHL.U32 R22, R3, 0x4, RZ ;  /* 0x0000000403167824 */ /* 0x000fe200078e00ff */
[----:B------:R-:W-:Y:S01]  /*0e70*/  LOP3.LUT R205, R205, 0x1c0, RZ, 0xc0, !PT ;  /* 0x000001c0cdcd7812 */ /* 0x000fe200078ec0ff */
[----:B------:R-:W-:Y:S01]  /*0e80*/  IMAD.SHL.U32 R5, R5, 0x40, RZ ;  /* 0x0000004005057824 */ /* 0x000fe200078e00ff */
[----:B------:R-:W-:Y:S01]  /*0e90*/  STL [R1+0x68], R12 ;  /* 0x0000680c01007387 */ /* 0x000fe20000100800 */
[----:B------:R-:W-:Y:S01]  /*0ea0*/  IMAD.IADD R0, R3, 0x1, -R0 ;  /* 0x0000000103007824 */ /* 0x000fe200078e0a00 */
[----:B------:R-:W-:Y:S01]  /*0eb0*/  SHF.R.S32.HI R3, RZ, 0x1f, R203 ;  /* 0x0000001fff037819 */ /* 0x000fe200000114cb */
[----:B------:R-:W-:Y:S01]  /*0ec0*/  VIADD R210, R203, 0x40 ;  /* 0x00000040cbd27836 */ /* 0x000fe20000000000 */
[----:B------:R-:W-:Y:S01]  /*0ed0*/  SHF.R.U32.HI R4, RZ, 0x3, R205 ;  /* 0x00000003ff047819 */ /* 0x000fe200000116cd */
[----:B------:R-:W-:Y:S01]  /*0ee0*/  IMAD R0, R0, 0x8, R12 ;  /* 0x0000000800007824 */ /* 0x000fe200078e020c */
[----:B------:R-:W-:Y:S01]  /*0ef0*/  LOP3.LUT R3, R205, 0x38, R16, 0xf8, !PT ;  /* 0x00000038cd037812 */ /* 0x000fe200078ef810 */
[----:B------:R-:W-:Y:S01]  /*0f00*/  IMAD.IADD R9, R13, 0x1, -R9 ;  /* 0x000000010d097824 */ /* 0x000fe200078e0a09 */
[----:B------:R-:W-:Y:S01]  /*0f10*/  LOP3.LUT R208, R5, 0xfffffe00, RZ, 0xc0, !PT ;  /* 0xfffffe0005d07812 */ /* 0x000fe200078ec0ff */
[----:B------:R-:W-:Y:S01]  /*0f20*/  VIADD R209, R203, 0x80 ;  /* 0x00000080cbd17836 */ /* 0x000fe20000000000 */
[----:B------:R-:W-:Y:S01]  /*0f30*/  SHF.R.S32.HI R5, RZ, 0x1f, R210 ;  /* 0x0000001fff057819 */ /* 0x000fe200000114d2 */
[----:B------:R-:W-:Y:S01]  /*0f40*/  IMAD.SHL.U32 R5, R6, 0x8, RZ ;  /* 0x0000000806057824 */ /* 0x000fe200078e00ff */
[----:B------:R-:W-:Y:S01]  /*0f50*/  LOP3.LUT R4, R208, R3, R4, 0xf6, !PT ;  /* 0x00000003d0047212 */ /* 0x000fe200078ef604 */
[----:B------:R-:W-:Y:S01]  /*0f60*/  IMAD.SHL.U32 R224, R9, 0x2, RZ ;  /* 0x0000000209e07824 */ /* 0x000fe200078e00ff */
[----:B------:R-:W-:Y:S01]  /*0f70*/  SHF.R.S32.HI R7, RZ, 0x1f, R209 ;  /* 0x0000001fff077819 */ /* 0x000fe200000114d1 */
[----:B------:R-:W-:Y:S01]  /*0f80*/  VIADD R202, R22, 0x10 ;  /* 0x0000001016ca7836 */ /* 0x000fe20000000000 */
[----:B------:R0:W-:Y:S01]  /*0f90*/  STL [R1+0x70], R5 ;  /* 0x0000700501007387 */ /* 0x0001e20000100800 */
[----:B------:R-:W-:-:S02]  /*0fa0*/  IMAD R3, R4, 0x2, R19 ;  /* 0x0000000204037824 */ /* 0x000fc400078e0213 */
[C---:B------:R-:W-:Y:S02]  /*0fb0*/  VIADD R27, R224.reuse, 0x18 ;  /* 0x00000018e01b7836 */ /* 0x040fe40000000000 */
[C---:B------:R-:W-:Y:S01]  /*0fc0*/  VIADD R24, R224.reuse, 0x30 ;  /* 0x00000030e0187836 */ /* 0x040fe20000000000 */
[----:B------:R1:W-:Y:S01]  /*0fd0*/  STL [R1+0x64], R3 ;  /* 0x0000640301007387 */ /* 0x0003e20000100800 */
[C---:B------:R-:W-:Y:S01]  /*0fe0*/  VIADD R15, R224.reuse, 0x48 ;  /* 0x00000048e00f7836 */ /* 0x040fe20000000000 */
[----:B------:R-:W-:Y:S01]  /*0ff0*/  SHF.R.S32.HI R4, RZ, 0x1f, R27 ;  /* 0x0000001fff047819 */ /* 0x000fe2000001141b */
[C---:B------:R-:W-:Y:S01]  /*1000*/  VIADD R11, R224.reuse, 0x60 ;  /* 0x00000060e00b7836 */ /* 0x040fe20000000000 */
[----:B------:R2:W-:Y:S01]  /*1010*/  STL [R1+0x6c], R0 ;  /* 0x00006c0001007387 */ /* 0x0005e20000100800 */
[C---:B------:R-:W-:Y:S01]  /*1020*/  VIADD R8, R224.reuse, 0x78 ;  /* 0x00000078e0087836 */ /* 0x040fe20000000000 */
[----:B------:R-:W-:Y:S01]  /*1030*/  SHF.R.S32.HI R4, RZ, 0x1f, R24 ;  /* 0x0000001fff047819 */ /* 0x000fe20000011418 */
[C---:B0-----:R-:W-:Y:S01]  /*1040*/  VIADD R5, R224.reuse, 0x90 ;  /* 0x00000090e0057836 */ /* 0x041fe20000000000 */
[----:B------:R-:W-:Y:S01]  /*1050*/  SHF.R.S32.HI R4, RZ, 0x1f, R15 ;  /* 0x0000001fff047819 */ /* 0x000fe2000001140f */
[C---:B------:R-:W-:Y:S01]  /*1060*/  VIADD R237, R224.reuse, 0xa0 ;  /* 0x000000a0e0ed7836 */ /* 0x040fe20000000000 */
[----:B------:R-:W-:Y:S01]  /*1070*/  SHF.R.S32.HI R4, RZ, 0x1f, R11 ;  /* 0x0000001fff047819 */ /* 0x000fe2000001140b */
[C---:B-1----:R-:W-:Y:S01]  /*1080*/  VIADD R3, R224.reuse, 0x98 ;  /* 0x00000098e0037836 */ /* 0x042fe20000000000 */
        /* <DEDUP_REMOVED lines=48> */
[----:B------:R-:W-:Y:S02]  /*1390*/  SHF.R.S32.HI R4, RZ, 0x1f, R226 ;  /* 0x0000001fff047819 */ /* 0x000fe400000114e2 */
[----:B--2---:R-:W-:-:S07]  /*13a0*/  SHF.R.S32.HI R3, RZ, 0x1f, R225 ;  /* 0x0000001fff037819 */ /* 0x004fce00000114e1 */
.L_x_9782:
[----:B0--3--:R-:W0:Y:S02]  /*13b0*/  LDC.64 R4, c[0x0][0xc88] ;  /* 0x00032200ff047b82 */ /* 0x009e240000000a00 */
[----:B0-----:R-:W-:-:S05]  /*13c0*/  IMAD.WIDE R4, R155, 0x4, R4 ;  /* 0x000000049b047825 */ /* 0x001fca00078e0204 */
[----:B------:R-:W2:Y:S01]  /*13d0*/  LDG.E R213, desc[UR40][R4.64] ;  /* 0x0000002804d57981 */ /* 0x000ea2000c1e1900 */
[----:B------:R-:W-:Y:S05]  /*13e0*/  YIELD ;  /* 0x0000000000007946 */ /* 0x000fea0003800000 */
[----:B------:R-:W-:Y:S01]  /*13f0*/  ULDC.64 UR4, c[0x0][0xa28] ;  /* 0x00028a0000047ab9 */ /* 0x000fe20000000a00 */
[----:B------:R-:W-:Y:S01]  /*1400*/  ULDC.64 UR8, c[0x0][0xa18] ;  /* 0x0002860000087ab9 */ /* 0x000fe20000000a00 */
[----:B------:R-:W-:Y:S01]  /*1410*/  ISETP.NE.U32.AND P1, PT, RZ, UR4, PT ;  /* 0x00000004ff007c0c */ /* 0x000fe2000bf25070 */
[----:B------:R-:W-:Y:S01]  /*1420*/  ULDC.64 UR6, c[0x0][0xa08] ;  /* 0x0002820000067ab9 */ /* 0x000fe20000000a00 */
[----:B----4-:R-:W-:Y:S01]  /*1430*/  IMAD.MOV.U32 R11, RZ, RZ, RZ ;  /* 0x000000ffff0b7224 */ /* 0x010fe200078e00ff */
[----:B------:R-:W-:Y:S01]  /*1440*/  ISETP.NE.U32.AND P0, PT, RZ, UR6, PT ;  /* 0x00000006ff007c0c */ /* 0x000fe2000bf05070 */
[----:B------:R-:W-:Y:S01]  /*1450*/  IMAD.MOV.U32 R31, RZ, RZ, RZ ;  /* 0x000000ffff1f7224 */ /* 0x000fe200078e00ff */
[----:B------:R-:W-:-:S02]  /*1460*/  ISETP.NE.AND.EX P1, PT, RZ, UR5, PT, P1 ;  /* 0x00000005ff007c0c */ /* 0x000fc4000bf25310 */
[----:B------:R-:W-:Y:S02]  /*1470*/  ISETP.NE.AND.EX P0, PT, RZ, UR7, PT, P0 ;  /* 0x00000007ff007c0c */ /* 0x000fe4000bf05300 */
[----:B--2---:R-:W-:Y:S01]  /*1480*/  SHF.R.S32.HI R0, RZ, 0x1f, R213 ;  /* 0x0000001fff007819 */ /* 0x004fe200000114d5 */
[----:B------:R-:W-:-:S08]  /*1490*/  IMAD.SHL.U32 R214, R213, 0x4, RZ ;  /* 0x00000004d5d67824 */ /* 0x000fd000078e00ff */
[C---:B------:R-:W-:Y:S02]  /*14a0*/  @P1 LEA R6, P2, R213.reuse, UR4, 0x2 ;  /* 0x00000004d5061c11 */ /* 0x040fe4000f8410ff */
[C-C-:B------:R-:W-:Y:S01]  /*14b0*/  SHF.L.U64.HI R215, R213.reuse, 0x2, R0.reuse ;  /* 0x00000002d5d77819 */ /* 0x140fe20000010200 */
[----:B------:R0:W-:Y:S01]  /*14c0*/  STL [R1+0x4c], R0 ;  /* 0x00004c0001007387 */ /* 0x0001e20000100800 */
[----:B------:R-:W-:Y:S02]  /*14d0*/  @P1 LEA.HI.X R7, R213, UR5, R0, 0x2, P2 ;  /* 0x00000005d5071c11 */ /* 0x000fe400090f1400 */
[----:B------:R-:W-:Y:S01]  /*14e0*/  ISETP.NE.U32.AND P2, PT, RZ, UR8, PT ;  /* 0x00000008ff007c0c */ /* 0x000fe2000bf45070 */
[----:B------:R-:W-:Y:S01]  /*14f0*/  ULDC UR4, c[0x0][0x288] ;  /* 0x0000a20000047ab9 */ /* 0x000fe20000000800 */
[----:B------:R-:W-:Y:S01]  /*1500*/  IADD3 R8, P3, R214, UR6, RZ ;  /* 0x00000006d6087c10 */ /* 0x000fe2000ff7e0ff */
[----:B------:R0:W5:Y:S01]  /*1510*/  @P1 LDG.E R11, desc[UR40][R6.64] ;  /* 0x00000028060b1981 */ /* 0x000162000c1e1900 */
[----:B------:R-:W-:Y:S01]  /*1520*/  ISETP.NE.AND.EX P2, PT, RZ, UR9, PT, P2 ;  /* 0x00000009ff007c0c */ /* 0x000fe2000bf45320 */
[----:B------:R-:W-:Y:S01]  /*1530*/  IMAD.U32 R155, RZ, RZ, UR4 ;  /* 0x00000004ff9b7e24 */ /* 0x000fe2000f8e00ff */
[----:B-1----:R-:W-:Y:S01]  /*1540*/  IADD3.X R9, R215, UR7, RZ, P3, !PT ;  /* 0x00000007d7097c10 */ /* 0x002fe20009ffe4ff */
[----:B------:R-:W-:-:S04]  /*1550*/  ULDC.64 UR4, c[0x0][0x418] ;  /* 0x0001060000047ab9 */ /* 0x000fc80000000a00 */
[----:B------:R0:W5:Y:S06]  /*1560*/  @P0 LDG.E R31, desc[UR40][R8.64] ;  /* 0x00000028081f0981 */ /* 0x00016c000c1e1900 */
[----:B------:R-:W-:-:S04]  /*1570*/  @P2 IADD3 R4, P1, R214, UR8, RZ ;  /* 0x00000008d6042c10 */ /* 0x000fc8000ff3e0ff */
[----:B------:R-:W-:-:S05]  /*1580*/  @P2 IADD3.X R5, R215, UR9, RZ, P1, !PT ;  /* 0x00000009d7052c10 */ /* 0x000fca0008ffe4ff */
[----:B------:R0:W5:Y:S01]  /*1590*/  @P2 LDG.E R155, desc[UR40][R4.64] ;  /* 0x00000028049b2981 */ /* 0x000162000c1e1900 */
[----:B------:R-:W-:-:S03]  /*15a0*/  UISETP.NE.U32.AND UP0, UPT, UR4, URZ, UPT ;  /* 0x0000003f0400728c */ /* 0x000fc6000bf05070 */
[----:B------:R-:W-:Y:S01]  /*15b0*/  ULDC UR4, c[0x0][0x424] ;  /* 0x0001090000047ab9 */ /* 0x000fe20000000800 */
[----:B------:R-:W-:-:S03]  /*15c0*/  UISETP.NE.AND.EX UP0, UPT, UR5, URZ, UPT, UP0 ;  /* 0x0000003f0500728c */ /* 0x000fc6000bf05300 */
[----:B------:R-:W-:Y:S01]  /*15d0*/  ULDC UR5, c[0x0][0x2f0] ;  /* 0x0000bc0000057ab9 */ /* 0x000fe20000000800 */
[----:B------:R-:W-:-:S04]  /*15e0*/  USEL UR4, UR4, 0x1, UP0 ;  /* 0x0000000104047887 */ /* 0x000fc80008000000 */
[----:B------:R-:W-:-:S03]  /*15f0*/  UIMAD UR4, UR4, UR5, URZ ;  /* 0x00000005040472a4 */ /* 0x000fc6000f8e023f */
[----:B------:R-:W-:Y:S02]  /*1600*/  ULDC UR5, c[0x0][0x348] ;  /* 0x0000d20000057ab9 */ /* 0x000fe40000000800 */
[----:B------:R-:W-:Y:S02]  /*1610*/  IMAD.U32 R24, RZ, RZ, UR5 ;  /* 0x00000005ff187e24 */ /* 0x000fe4000f8e00ff */
[----:B------:R-:W-:Y:S01]  /*1620*/  IMAD.U32 R30, RZ, RZ, UR4 ;  /* 0x00000004ff1e7e24 */ /* 0x000fe2000f8e00ff */
[----:B0-----:R-:W-:Y:S06]  /*1630*/  @P2 BRA `(.L_x_9637) ;  /* 0x0000000000242947 */ /* 0x001fec0003800000 */
        /* <DEDUP_REMOVED lines=9> */
.L_x_9637:
[----:B------:R-:W-:Y:S01]  /*16d0*/  ULDC.64 UR4, c[0x0][0xa20] ;  /* 0x0002880000047ab9 */ /* 0x000fe20000000a00 */
[C---:B------:R-:W-:Y:S01]  /*16e0*/  LOP3.LUT R3, R154.reuse, 0xff000000, RZ, 0xc0, !PT ;  /* 0xff0000009a037812 */ /* 0x040fe200078ec0ff */
[----:B------:R-:W-:Y:S01]  /*16f0*/  IMAD.MOV.U32 R218, RZ, RZ, R153 ;  /* 0x000000ffffda7224 */ /* 0x000fe200078e0099 */
[----:B------:R-:W-:Y:S02]  /*1700*/  ISETP.NE.U32.AND P1, PT, RZ, UR4, PT ;  /* 0x00000004ff007c0c */ /* 0x000fe4000bf25070 */
[C---:B------:R-:W-:Y:S02]  /*1710*/  LOP3.LUT R0, R154.reuse, 0xff0000, RZ, 0xc0, !PT ;  /* 0x00ff00009a007812 */ /* 0x040fe400078ec0ff */
[----:B------:R-:W-:Y:S02]  /*1720*/  ISETP.NE.AND.EX P1, PT, RZ, UR5, PT, P1 ;  /* 0x00000005ff007c0c */ /* 0x000fe4000bf25310 */
[----:B------:R-:W-:Y:S02]  /*1730*/  SHF.R.U32.HI R3, RZ, 0x8, R3 ;  /* 0x00000008ff037819 */ /* 0x000fe40000011603 */
[----:B------:R-:W-:-:S02]  /*1740*/  LOP3.LUT R211, R154, 0xffff, RZ, 0xc0, !PT ;  /* 0x0000ffff9ad37812 */ /* 0x000fc400078ec0ff */
[----:B------:R-:W-:-:S07]  /*1750*/  LEA.HI R212, R0, R3, RZ, 0x10 ;  /* 0x0000000300d47211 */ /* 0x000fce00078f80ff */
[----:B------:R-:W-:Y:S05]  /*1760*/  @!P1 BRA `(.L_x_9638) ;  /* 0x0000000000109947 */ /* 0x000fea0003800000 */
[----:B------:R-:W-:-:S04]  /*1770*/  IADD3 R4, P0, R214, UR4, RZ ;  /* 0x00000004d6047c10 */ /* 0x000fc8000ff1e0ff */
[----:B------:R-:W-:-:S05]  /*1780*/  IADD3.X R5, R215, UR5, RZ, P0, !PT ;  /* 0x00000005d7057c10 */ /* 0x000fca00087fe4ff */
[----:B------:R0:W5:Y:S01]  /*1790*/  LDG.E R30, desc[UR40][R4.64] ;  /* 0x00000028041e7981 */ /* 0x000162000c1e1900 */
[----:B------:R-:W-:Y:S05]  /*17a0*/  BRA `(.L_x_9639) ;  /* 0x0000000000107947 */ /* 0x000fea0003800000 */
.L_x_9638:
[----:B------:R-:W-:Y:S05]  /*17b0*/  @!P0 BRA `(.L_x_9639) ;  /* 0x00000000000c8947 */ /* 0x000fea0003800000 */
[----:B------:R-:W2:Y:S04]  /*17c0*/  LDG.E R3, desc[UR40][R8.64] ;  /* 0x0000002808037981 */ /* 0x000ea8000c1e1900 */
[----:B------:R-:W2:Y:S02]  /*17d0*/  LDG.E R30, desc[UR40][R8.64+0x4] ;  /* 0x00000428081e7981 */ /* 0x000ea4000c1e1900 */
[----:B--2---:R-:W-:-:S07]  /*17e0*/  IMAD.IADD R30, R30, 0x1, -R3 ;  /* 0x000000011e1e7824 */ /* 0x004fce00078e0a03 */
.L_x_9639:
[----:B------:R-:W-:Y:S02]  /*17f0*/  ULDC.64 UR4, c[0x0][0xa10] ;  /* 0x0002840000047ab9 */ /* 0x000fe40000000a00 */
[----:B------:R-:W-:-:S04]  /*1800*/  ISETP.NE.U32.AND P0, PT, RZ, UR4, PT ;  /* 0x00000004ff007c0c */ /* 0x000fc8000bf05070 */
[----:B------:R-:W-:Y:S01]  /*1810*/  ISETP.NE.AND.EX P0, PT, RZ, UR5, PT, P0 ;  /* 0x00000005ff007c0c */ /* 0x000fe2000bf05300 */
[----:B------:R-:W-:-:S12]  /*1820*/  ULDC.64 UR4, c[0x0][0xa30] ;  /* 0x00028c0000047ab9 */ /* 0x000fd80000000a00 */
[----:B0-----:R-:W0:Y:S01]  /*1830*/  @P0 LDC.64 R4, c[0x0][0xa10] ;  /* 0x00028400ff040b82 */ /* 0x001e220000000a00 */
[----:B------:R-:W-:-:S04]  /*1840*/  ISETP.NE.U32.AND P1, PT, RZ, UR4, PT ;  /* 0x00000004ff007c0c */ /* 0x000fc8000bf25070 */
[----:B------:R-:W-:Y:S01]  /*1850*/  ISETP.NE.AND.EX P1, PT, RZ, UR5, PT, P1 ;  /* 0x00000005ff007c0c */ /* 0x000fe2000bf25310 */
[----:B0-----:R-:W-:-:S05]  /*1860*/  @P0 IMAD.WIDE R4, R213, 0x4, R4 ;  /* 0x00000004d5040825 */ /* 0x001fca00078e0204 */
[----:B------:R-:W2:Y:S04]  /*1870*/  @P0 LDG.E R0, desc[UR40][R4.64] ;  /* 0x0000002804000981 */ /* 0x000ea8000c1e1900 */
[----:B------:R-:W2:Y:S03]  /*1880*/  @P0 LDG.E R3, desc[UR40][R4.64+0x4] ;  /* 0x0000042804030981 */ /* 0x000ea6000c1e1900 */
[----:B------:R-:W-:Y:S01]  /*1890*/  @P1 IADD3 R6, P2, R214, UR4, RZ ;  /* 0x00000004d6061c10 */ /* 0x000fe2000ff5e0ff */
[----:B-----5:R-:W-:-:S03]  /*18a0*/  IMAD.MOV.U32 R154, RZ, RZ, R30 ;  /* 0x000000ffff9a7224 */ /* 0x020fc600078e001e */
[----:B------:R-:W-:-:S05]  /*18b0*/  @P1 IADD3.X R7, R215, UR5, RZ, P2, !PT ;  /* 0x00000005d7071c10 */ /* 0x000fca00097fe4ff */
[----:B------:R0:W5:Y:S01]  /*18c0*/  @P1 LDG.E R154, desc[UR40][R6.64] ;  /* 0x00000028069a1981 */ /* 0x000162000c1e1900 */
[----:B------:R-:W-:Y:S01]  /*18d0*/  IMAD.IADD R11, R30, 0x1, -R11 ;  /* 0x000000011e0b7824 */ /* 0x000fe200078e0a0b */
[----:B------:R-:W-:Y:S01]  /*18e0*/  BSSY B0, `(.L_x_9640) ;  /* 0x000002a000007945 */ /* 0x000fe20003800000 */
[----:B------:R-:W-:Y:S02]  /*18f0*/  LOP3.LUT R219, R212, 0xff, RZ, 0xc0, !PT ;  /* 0x000000ffd4db7812 */ /* 0x000fe400078ec0ff */
[----:B------:R-:W-:Y:S01]  /*1900*/  SHF.R.U32.HI R212, RZ, 0x10, R212 ;  /* 0x00000010ffd47819 */ /* 0x000fe200000116d4 */
[----:B--2---:R-:W-:-:S04]  /*1910*/  @P0 IMAD.IADD R24, R3, 0x1, -R0 ;  /* 0x0000000103180824 */ /* 0x004fc800078e0a00 */
[----:B------:R-:W-:-:S04]  /*1920*/  IMAD.IADD R152, R11, 0x1, R24 ;  /* 0x000000010b987824 */ /* 0x000fc800078e0218 */
[C---:B------:R-:W-:Y:S01]  /*1930*/  VIADD R0, R152.reuse, 0x5f ;  /* 0x0000005f98007836 */ /* 0x040fe20000000000 */
[----:B------:R-:W-:-:S03]  /*1940*/  ISETP.GE.AND P3, PT, R152, 0x1, PT ;  /* 0x000000019800780c */ /* 0x000fc60003f66270 */
[----:B------:R-:W-:Y:S01]  /*1950*/  IMAD.HI R0, R0, 0x2aaaaaab, RZ ;  /* 0x2aaaaaab00007827 */ /* 0x000fe200078e02ff */
[----:B------:R-:W-:-:S04]  /*1960*/  P2R R29, PR, RZ, 0x8 ;  /* 0x00000008ff1d7803 */ /* 0x000fc80000000000 */
[----:B------:R-:W-:-:S04]  /*1970*/  SHF.R.U32.HI R3, RZ, 0x1f, R0 ;  /* 0x0000001fff037819 */ /* 0x000fc80000011600 */
[----:B------:R-:W-:Y:S01]  /*1980*/  LEA.HI.SX32 R178, R0, R3, 0x1c ;  /* 0x0000000300b27211 */ /* 0x000fe200078fe2ff */
[----:B------:R-:W-:Y:S01]  /*1990*/  IMAD.MOV.U32 R0, RZ, RZ, RZ ;  /* 0x000000ffff007224 */ /* 0x000fe200078e00ff */
[----:B0-----:R-:W-:Y:S06]  /*19a0*/  @!P3 BRA `(.L_x_9641) ;  /* 0x000000000074b947 */ /* 0x001fec0003800000 */
        /* <DEDUP_REMOVED lines=29> */
.L_x_9641:
[----:B------:R-:W-:Y:S05]  /*1b80*/  BSYNC B0 ;  /* 0x0000000000007941 */ /* 0x000fea0003800000 */
.L_x_9640:
[----:B------:R-:W-:-:S05]  /*1b90*/  IMAD R3, R219, R0, RZ ;  /* 0x00000000db037224 */ /* 0x000fca00078e02ff */
        /* <DEDUP_REMOVED lines=12> */
[----:B------:R-:W-:Y:S02]  /*1c60*/  @P0 LEA.HI.SX32 R27, R0, R3, 0x1c ;  /* 0x00000003001b0211 */ /* 0x000fe400078fe2ff */
        /* <DEDUP_REMOVED lines=23> */
.L_x_9644:
[----:B------:R-:W-:Y:S05]  /*1de0*/  BSYNC B6 ;  /* 0x0000000000067941 */ /* 0x000fea0003800000 */
.L_x_9643:
        /* <DEDUP_REMOVED lines=20> */
.L_x_9646:
[----:B------:R-:W-:Y:S05]  /*1f30*/  BSYNC B6 ;  /* 0x0000000000067941 */ /* 0x000fea0003800000 */
.L_x_9645:
[----:B------:R-:W-:Y:S01]  /*1f40*/  ULDC.64 UR4, c[0x0][0x9f8] ;  /* 0x00027e0000047ab9 */ /* 0x000fe20000000a00 */
[----:B------:R-:W-:Y:S01]  /*1f50*/  IMAD.MOV.U32 R0, RZ, RZ, R213 ;  /* 0x000000ffff007224 */ /* 0x000fe200078e00d5 */
[----:B------:R-:W-:Y:S01]  /*1f60*/  ISETP.NE.U32.AND P0, PT, RZ, UR4, PT ;  /* 0x00000004ff007c0c */ /* 0x000fe2000bf05070 */
[----:B------:R-:W0:Y:S03]  /*1f70*/  LDC.64 R8, c[0x0][0x300] ;  /* 0x0000c000ff087b82 */ /* 0x000e260000000a00 */
[----:B------:R-:W-:Y:S01]  /*1f80*/  ISETP.NE.AND.EX P0, PT, RZ, UR5, PT, P0 ;  /* 0x00000005ff007c0c */ /* 0x000fe2000bf05300 */
[----:B------:R-:W1:Y:S01]  /*1f90*/  S2R R38, SR_TID.X ;  /* 0x0000000000267919 */ /* 0x000e620000002100 */
[----:B------:R-:W2:Y:S01]  /*1fa0*/  S2R R11, SR_TID.X ;  /* 0x00000000000b7919 */ /* 0x000ea20000002100 */
[----:B------:R-:W-:Y:S01]  /*1fb0*/  IMAD.IADD R59, R31, 0x1, R30 ;  /* 0x000000011f3b7824 */ /* 0x000fe200078e021e */
[----:B------:R-:W-:Y:S01]  /*1fc0*/  SHF.R.S32.HI R17, RZ, 0x1f, R16 ;  /* 0x0000001fff117819 */ /* 0x000fe20000011410 */
[----:B------:R-:W3:Y:S08]  /*1fd0*/  LDC.64 R56, c[0x0][0x408] ;  /* 0x00010200ff387b82 */ /* 0x000ef00000000a00 */
[----:B------:R-:W-:Y:S01]  /*1fe0*/  @P0 IADD3 R6, P1, R214, UR4, RZ ;  /* 0x00000004d6060c10 */ /* 0x000fe2000ff3e0ff */
[----:B------:R-:W-:-:S02]  /*1ff0*/  VIADD R62, R16, 0x40 ;  /* 0x00000040103e7836 */ /* 0x000fc40000000000 */
[----:B------:R-:W-:Y:S01]  /*2000*/  VIADD R63, R16, 0x60 ;  /* 0x00000060103f7836 */ /* 0x000fe20000000000 */
[----:B------:R-:W-:Y:S01]  /*2010*/  @P0 IADD3.X R7, R215, UR5, RZ, P1, !PT ;  /* 0x00000005d7070c10 */ /* 0x000fe20008ffe4ff */
[----:B------:R-:W-:Y:S01]  /*2020*/  ULDC.64 UR4, c[0x0][0xa08] ;  /* 0x0002820000047ab9 */ /* 0x000fe20000000a00 */
[----:B------:R-:W4:Y:S03]  /*2030*/  LDC R43, c[0x0][0x3f4] ;  /* 0x0000fd00ff2b7b82 */ /* 0x000f260000000800 */
[----:B------:R3:W4:Y:S01]  /*2040*/  @P0 LDG.E R0, desc[UR40][R6.64] ;  /* 0x0000002806000981 */ /* 0x000722000c1e1900 */
[----:B------:R-:W-:Y:S01]  /*2050*/  SHF.R.S32.HI R33, RZ, 0x1f, R59 ;  /* 0x0000001fff217819 */ /* 0x000fe2000001143b */
[-C--:B0-----:R-:W-:Y:S01]  /*2060*/  IMAD.WIDE.U32 R4, R59, R8.reuse, RZ ;  /* 0x000000083b047225 */ /* 0x081fe200078e00ff */
[----:B------:R-:W-:Y:S02]  /*2070*/  ISETP.NE.U32.AND P0, PT, RZ, UR4, PT ;  /* 0x00000004ff007c0c */ /* 0x000fe4000bf05070 */
[----:B------:R-:W0:Y:S01]  /*2080*/  LDC.64 R14, c[0x0][0x3f8] ;  /* 0x0000fe00ff0e7b82 */ /* 0x000e220000000a00 */
[-C--:B------:R-:W-:Y:S01]  /*2090*/  IMAD R10, R33, R8.reuse, RZ ;  /* 0x00000008210a7224 */ /* 0x080fe200078e02ff */
[----:B------:R-:W-:Y:S01]  /*20a0*/  ISETP.NE.AND.EX P0, PT, RZ, UR5, PT, P0 ;  /* 0x00000005ff007c0c */ /* 0x000fe2000bf05300 */
[----:B------:R-:W-:Y:S01]  /*20b0*/  ULDC.64 UR4, c[0x0][0x308] ;  /* 0x0000c20000047ab9 */ /* 0x000fe20000000a00 */
[----:B------:R-:W-:Y:S01]  /*20c0*/  IMAD.WIDE.U32 R60, R18, R8, R16 ;  /* 0x00000008123c7225 */ /* 0x000fe200078e0010 */
[----:B------:R-:W-:-:S02]  /*20d0*/  SHF.R.S32.HI R23, RZ, 0x1f, R22 ;  /* 0x0000001fff177819 */ /* 0x000fc40000011416 */
[----:B-1----:R-:W-:Y:S01]  /*20e0*/  SHF.R.U32.HI R38, RZ, 0x7, R38 ;  /* 0x00000007ff267819 */ /* 0x002fe20000011626 */
[----:B------:R-:W-:Y:S01]  /*20f0*/  IMAD R3, R59, R9, R10 ;  /* 0x000000093b037224 */ /* 0x000fe200078e020a */
[----:B------:R-:W-:Y:S01]  /*2100*/  SHF.L.U64.HI R66, R8, 0x6, R9 ;  /* 0x0000000608427819 */ /* 0x000fe20000010209 */
[----:B--2---:R-:W-:Y:S01]  /*2110*/  VIADD R11, R11, 0xffffff80 ;  /* 0xffffff800b0b7836 */ /* 0x004fe20000000000 */
[----:B------:R-:W-:Y:S01]  /*2120*/  ISETP.NE.AND P6, PT, R38, 0x1, PT ;  /* 0x000000012600780c */ /* 0x000fe20003fc5270 */
[----:B------:R-:W-:Y:S01]  /*2130*/  IMAD.IADD R5, R5, 0x1, R3 ;  /* 0x0000000105057824 */ /* 0x000fe200078e0203 */
[----:B---3--:R-:W-:Y:S01]  /*2140*/  SHF.L.U64.HI R70, R56, 0x6, R57 ;  /* 0x0000000638467819 */ /* 0x008fe20000010239 */
[----:B------:R-:W-:Y:S01]  /*2150*/  VIADD R10, R16, 0xc0 ;  /* 0x000000c0100a7836 */ /* 0x000fe20000000000 */
[----:B------:R-:W-:Y:S01]  /*2160*/  SHF.R.S32.HI R6, RZ, 0x1f, R11 ;  /* 0x0000001fff067819 */ /* 0x000fe2000001140b */
[----:B------:R-:W-:Y:S01]  /*2170*/  IMAD.WIDE.U32 R4, R211, UR4, R4 ;  /* 0x00000004d3047c25 */ /* 0x000fe2000f8e0004 */
[----:B------:R-:W-:-:S02]  /*2180*/  SHF.R.S32.HI R72, RZ, 0x1f, R216 ;  /* 0x0000001fff487819 */ /* 0x000fc400000114d8 */
[----:B------:R-:W-:Y:S01]  /*2190*/  LEA.HI R36, R6, R11, RZ, 0x2 ;  /* 0x0000000b06247211 */ /* 0x000fe200078f10ff */
[----:B------:R-:W-:Y:S01]  /*21a0*/  IMAD R5, R211, UR5, R5 ;  /* 0x00000005d3057c24 */ /* 0x000fe2000f8e0205 */
[----:B------:R-:W-:Y:S01]  /*21b0*/  ULDC.64 UR4, c[0x0][0x310] ;  /* 0x0000c40000047ab9 */ /* 0x000fe20000000a00 */
[C---:B------:R-:W-:Y:S02]  /*21c0*/  VIADD R64, R16.reuse, 0x80 ;  /* 0x0000008010407836 */ /* 0x040fe40000000000 */
[----:B------:R-:W-:Y:S01]  /*21d0*/  VIADD R65, R16, 0xa0 ;  /* 0x000000a010417836 */ /* 0x000fe20000000000 */
[----:B0-----:R-:W-:Y:S01]  /*21e0*/  SHF.L.U64.HI R68, R14, 0x6, R15 ;  /* 0x000000060e447819 */ /* 0x001fe2000001020f */
[----:B------:R-:W-:Y:S02]  /*21f0*/  IMAD R30, R220, R56, RZ ;  /* 0x00000038dc1e7224 */ /* 0x000fe400078e02ff */
[----:B------:R-:W-:Y:S01]  /*2200*/  VIADD R73, R38, 0x8 ;  /* 0x0000000826497836 */ /* 0x000fe20000000000 */
[----:B------:R-:W-:Y:S01]  /*2210*/  SHF.R.U32.HI R38, RZ, 0x3, R205 ;  /* 0x00000003ff267819 */ /* 0x000fe200000116cd */
[----:B------:R-:W-:-:S02]  /*2220*/  IMAD R39, R18, R57, R30 ;  /* 0x0000003912277224 */ /* 0x000fc400078e021e */
[----:B------:R-:W-:-:S04]  /*2230*/  IMAD.WIDE.U32 R30, R18, R56, R16 ;  /* 0x00000038121e7225 */ /* 0x000fc800078e0010 */
[----:B------:R-:W-:Y:S02]  /*2240*/  IMAD.IADD R31, R39, 0x1, R31 ;  /* 0x00000001271f7824 */ /* 0x000fe400078e021f */
[----:B------:R-:W-:Y:S02]  /*2250*/  IMAD.MOV.U32 R88, RZ, RZ, 0x20 ;  /* 0x00000020ff587424 */ /* 0x000fe400078e00ff */
[----:B------:R-:W-:Y:S02]  /*2260*/  IMAD R75, R9, 0x60, RZ ;  /* 0x00000060094b7824 */ /* 0x000fe400078e02ff */
[----:B------:R-:W-:Y:S02]  /*2270*/  IMAD.SHL.U32 R67, R8, 0x40, RZ ;  /* 0x0000004008437824 */ /* 0x000fe400078e00ff */
[----:B------:R-:W-:Y:S02]  /*2280*/  IMAD.SHL.U32 R69, R14, 0x40, RZ ;  /* 0x000000400e457824 */ /* 0x000fe400078e00ff */
[----:B------:R-:W-:-:S02]  /*2290*/  IMAD R77, R57, 0x60, RZ ;  /* 0x00000060394d7824 */ /* 0x000fc400078e02ff */
[----:B------:R-:W-:Y:S02]  /*22a0*/  IMAD.SHL.U32 R71, R56, 0x40, RZ ;  /* 0x0000004038477824 */ /* 0x000fe400078e00ff */
[----:B-----5:R-:W-:-:S04]  /*22b0*/  IMAD.WIDE.U32 R30, R154, R56, R30 ;  /* 0x000000389a1e7225 */ /* 0x020fc800078e001e */
[----:B----4-:R-:W-:Y:S01]  /*22c0*/  IMAD.SHL.U32 R74, R43, 0x2, RZ ;  /* 0x000000022b4a7824 */ /* 0x010fe200078e00ff */
[----:B------:R-:W-:Y:S02]  /*22d0*/  SHF.R.S32.HI R3, RZ, 0x1f, R0 ;  /* 0x0000001fff037819 */ /* 0x000fe40000011400 */
[----:B------:R-:W-:Y:S02]  /*22e0*/  SEL R21, R0, RZ, !P0 ;  /* 0x000000ff00157207 */ /* 0x000fe40004000000 */
[----:B------:R-:W-:Y:S01]  /*22f0*/  SEL R20, R3, RZ, !P0 ;  /* 0x000000ff03147207 */ /* 0x000fe20004000000 */
[----:B------:R-:W-:Y:S02]  /*2300*/  IMAD R3, R220, R8, RZ ;  /* 0x00000008dc037224 */ /* 0x000fe400078e02ff */
[----:B------:R-:W-:-:S04]  /*2310*/  IMAD.WIDE.U32 R4, R21, UR4, R4 ;  /* 0x0000000415047c25 */ /* 0x000fc8000f8e0004 */
[----:B------:R-:W-:Y:S02]  /*2320*/  IMAD R0, R20, UR4, RZ ;  /* 0x0000000414007c24 */ /* 0x000fe4000f8e02ff */
[----:B------:R-:W-:Y:S01]  /*2330*/  IMAD R13, R18, R9, R3 ;  /* 0x00000009120d7224 */ /* 0x000fe200078e0203 */
[----:B------:R-:W-:Y:S01]  /*2340*/  IADD3 R3, P2, R4, R60, RZ ;  /* 0x0000003c04037210 */ /* 0x000fe20007f5e0ff */
[----:B------:R-:W-:Y:S01]  /*2350*/  IMAD R11, R21, UR5, R0 ;  /* 0x00000005150b7c24 */ /* 0x000fe2000f8e0200 */
[----:B------:R-:W-:Y:S05]  /*2360*/  @!P6 WARPSYNC.ALL ;  /* 0x000000000000e948 */ /* 0x000fea0003800000 */
[C---:B------:R-:W-:Y:S01]  /*2370*/  VIADD R0, R16.reuse, 0x20 ;  /* 0x0000002010007836 */ /* 0x040fe20000000000 */
[----:B------:R-:W-:Y:S01]  /*2380*/  ULDC UR4, c[0x0][0x320] ;  /* 0x0000c80000047ab9 */ /* 0x000fe20000000800 */
[----:B------:R-:W-:Y:S01]  /*2390*/  IMAD.IADD R60, R5, 0x1, R11 ;  /* 0x00000001053c7824 */ /* 0x000fe200078e020b */
[----:B------:R-:W-:Y:S01]  /*23a0*/  @!P6 BAR.SYNC.DEFER_BLOCKING 0x9, 0x100 ;  /* 0x024400000000eb1d */ /* 0x000fe20000010000 */
[C---:B------:R-:W-:Y:S01]  /*23b0*/  ISETP.GE.AND P0, PT, R16.reuse, UR4, PT ;  /* 0x0000000410007c0c */ /* 0x040fe2000bf06270 */
[----:B------:R-:W-:Y:S01]  /*23c0*/  VIADD R11, R16, 0xe0 ;  /* 0x000000e0100b7836 */ /* 0x000fe20000000000 */
[----:B------:R-:W-:Y:S01]  /*23d0*/  ISETP.GE.AND P1, PT, R0, UR4, PT ;  /* 0x0000000400007c0c */ /* 0x000fe2000bf26270 */
[----:B------:R-:W-:Y:S01]  /*23e0*/  IMAD.WIDE.U32 R8, R8, 0x60, RZ ;  /* 0x0000006008087825 */ /* 0x000fe200078e00ff */
[----:B------:R-:W-:Y:S01]  /*23f0*/  SEL R6, RZ, 0x1, P0 ;  /* 0x00000001ff067807 */ /* 0x000fe20000000000 */
[----:B------:R-:W-:Y:S01]  /*2400*/  ULDC.64 UR6, c[0x0][0x330] ;  /* 0x0000cc0000067ab9 */ /* 0x000fe20000000a00 */
[----:B------:R-:W-:Y:S01]  /*2410*/  SEL R7, RZ, 0xffffffff, P1 ;  /* 0xffffffffff077807 */ /* 0x000fe20000800000 */
[----:B------:R-:W-:Y:S01]  /*2420*/  IMAD.IADD R75, R9, 0x1, R75 ;  /* 0x00000001094b7824 */ /* 0x000fe200078e024b */
[----:B------:R-:W-:-:S02]  /*2430*/  IADD3.X R61, R60, R61, R13, P2, !PT ;  /* 0x0000003d3c3d7210 */ /* 0x000fc400017fe40d */
[----:B------:R-:W-:Y:S01]  /*2440*/  ISETP.GE.AND P1, PT, R62, UR4, PT ;  /* 0x000000043e007c0c */ /* 0x000fe2000bf26270 */
[----:B------:R-:W-:Y:S01]  /*2450*/  IMAD.SHL.U32 R7, R7, 0x2, RZ ;  /* 0x0000000207077824 */ /* 0x000fe200078e00ff */
[----:B------:R-:W-:Y:S02]  /*2460*/  ISETP.GE.AND P2, PT, R63, UR4, PT ;  /* 0x000000043f007c0c */ /* 0x000fe4000bf46270 */
[----:B------:R-:W-:Y:S02]  /*2470*/  ISETP.GE.AND P0, PT, R10, UR4, PT ;  /* 0x000000040a007c0c */ /* 0x000fe4000bf06270 */
[----:B------:R-:W-:Y:S02]  /*2480*/  ISETP.GE.AND P3, PT, R11, UR4, PT ;  /* 0x000000040b007c0c */ /* 0x000fe4000bf66270 */
[----:B------:R-:W-:Y:S01]  /*2490*/  LOP3.LUT R10, R7, 0x2, R6, 0xe2, !PT ;  /* 0x00000002070a7812 */ /* 0x000fe200078ee206 */
[----:B------:R-:W-:Y:S01]  /*24a0*/  IMAD.WIDE.U32 R6, R211, UR6, R16 ;  /* 0x00000006d3067c25 */ /* 0x000fe2000f8e0010 */
[----:B------:R-:W-:-:S02]  /*24b0*/  SEL R11, RZ, 0x4, P1 ;  /* 0x00000004ff0b7807 */ /* 0x000fc40000800000 */
[----:B------:R-:W-:Y:S01]  /*24c0*/  SEL R12, RZ, 0x8, P2 ;  /* 0x00000008ff0c7807 */ /* 0x000fe20001000000 */
[----:B------:R-:W-:Y:S01]  /*24d0*/  IMAD R7, R211, UR7, R7 ;  /* 0x00000007d3077c24 */ /* 0x000fe2000f8e0207 */
[----:B------:R-:W-:Y:S02]  /*24e0*/  ISETP.GE.AND P1, PT, R64, UR4, PT ;  /* 0x0000000440007c0c */ /* 0x000fe4000bf26270 */
[----:B------:R-:W-:Y:S01]  /*24f0*/  ISETP.GE.AND P2, PT, R65, UR4, PT ;  /* 0x0000000441007c0c */ /* 0x000fe2000bf46270 */
[----:B------:R-:W-:Y:S01]  /*2500*/  ULDC.64 UR4, c[0x0][0x338] ;  /* 0x0000ce0000047ab9 */ /* 0x000fe20000000a00 */
[----:B------:R-:W-:Y:S01]  /*2510*/  LOP3.LUT R10, R12, R10, R11, 0xfe, !PT ;  /* 0x0000000a0c0a7212 */ /* 0x000fe200078efe0b */
[----:B------:R-:W-:Y:S01]  /*2520*/  IMAD R13, R20, UR4, RZ ;  /* 0x00000004140d7c24 */ /* 0x000fe2000f8e02ff */
[----:B------:R-:W-:Y:S01]  /*2530*/  SEL R11, RZ, 0x10, P1 ;  /* 0x00000010ff0b7807 */ /* 0x000fe20000800000 */
[C---:B------:R-:W-:Y:S01]  /*2540*/  IMAD.WIDE.U32 R6, R21.reuse, UR4, R6 ;  /* 0x0000000415067c25 */ /* 0x040fe2000f8e0006 */
[----:B------:R-:W-:Y:S01]  /*2550*/  SEL R12, RZ, 0x20, P2 ;  /* 0x00000020ff0c7807 */ /* 0x000fe20001000000 */
[----:B------:R-:W-:Y:S01]  /*2560*/  ULDC UR4, c[0x0][0x2f4] ;  /* 0x0000bd0000047ab9 */ /* 0x000fe20000000800 */
[----:B------:R-:W-:Y:S01]  /*2570*/  IADD3 R58, P1, R18, R59, RZ ;  /* 0x0000003b123a7210 */ /* 0x000fe20007f3e0ff */
[----:B------:R-:W-:Y:S01]  /*2580*/  IMAD R41, R21, UR5, R13 ;  /* 0x0000000515297c24 */ /* 0x000fe2000f8e020d */
[----:B------:R-:W-:Y:S01]  /*2590*/  LOP3.LUT R11, R12, R10, R11, 0xfe, !PT ;  /* 0x0000000a0c0b7212 */ /* 0x000fe200078efe0b */
[----:B------:R-:W-:Y:S01]  /*25a0*/  IMAD.WIDE.U32 R20, R18, R56, R22 ;  /* 0x0000003812147225 */ /* 0x000fe200078e0016 */
[----:B------:R-:W-:-:S02]  /*25b0*/  SEL R10, RZ, 0x40, P0 ;  /* 0x00000040ff0a7807 */ /* 0x000fc40000000000 */
[----:B------:R-:W-:Y:S01]  /*25c0*/  ISETP.GE.AND P0, PT, R16, R43, PT ;  /* 0x0000002b1000720c */ /* 0x000fe20003f06270 */
[----:B------:R-:W-:Y:S01]  /*25d0*/  IMAD.IADD R21, R21, 0x1, R39 ;  /* 0x0000000115157824 */ /* 0x000fe200078e0227 */
[----:B------:R-:W-:Y:S01]  /*25e0*/  SHF.R.S32.HI R39, RZ, 0x1f, R36 ;  /* 0x0000001fff277819 */ /* 0x000fe20000011424 */
[----:B------:R-:W-:Y:S01]  /*25f0*/  IMAD.WIDE.U32 R12, R18, R14, R16 ;  /* 0x0000000e120c7225 */ /* 0x000fe200078e0010 */
[----:B------:R-:W-:Y:S02]  /*2600*/  LOP3.LUT R94, R11, R10, RZ, 0xfc, !PT ;  /* 0x0000000a0b5e7212 */ /* 0x000fe400078efcff */
[----:B------:R-:W-:Y:S01]  /*2610*/  LEA.HI R39, R39, R18, RZ, 0x3 ;  /* 0x0000001227277211 */ /* 0x000fe200078f18ff */
[CC--:B------:R-:W-:Y:S01]  /*2620*/  IMAD R10, R220.reuse, R14.reuse, RZ ;  /* 0x0000000edc0a7224 */ /* 0x0c0fe200078e02ff */
[----:B------:R-:W-:Y:S01]  /*2630*/  SEL R35, R43, RZ, P0 ;  /* 0x000000ff2b237207 */ /* 0x000fe20000000000 */
[----:B------:R-:W-:Y:S01]  /*2640*/  IMAD.X R59, R220, 0x1, R33, P1 ;  /* 0x00000001dc3b7824 */ /* 0x000fe200008e0621 */
[----:B------:R-:W-:Y:S01]  /*2650*/  LOP3.LUT R39, R39, 0xfffffff8, RZ, 0xc0, !PT ;  /* 0xfffffff827277812 */ /* 0x000fe200078ec0ff */
[C---:B------:R-:W-:Y:S01]  /*2660*/  IMAD R37, R18.reuse, R15, R10 ;  /* 0x0000000f12257224 */ /* 0x040fe200078e020a */
[----:B------:R-:W-:Y:S01]  /*2670*/  SEL R93, RZ, 0xffffff80, P3 ;  /* 0xffffff80ff5d7807 */ /* 0x000fe20001800000 */
[----:B------:R-:W-:Y:S01]  /*2680*/  IMAD.WIDE.U32 R10, R18, R14, R22 ;  /* 0x0000000e120a7225 */ /* 0x000fe200078e0016 */
[----:B------:R-:W-:-:S02]  /*2690*/  ISETP.GE.AND P2, PT, R0, UR4, PT ;  /* 0x0000000400007c0c */ /* 0x000fc4000bf46270 */
[----:B------:R-:W-:Y:S01]  /*26a0*/  LOP3.LUT R93, R94, 0x80, R93, 0xc8, !PT ;  /* 0x000000805e5d7812 */ /* 0x000fe200078ec85d */
[----:B------:R-:W-:Y:S01]  /*26b0*/  IMAD.IADD R35, R16, 0x1, R35 ;  /* 0x0000000110237824 */ /* 0x000fe200078e0223 */
[----:B------:R-:W-:Y:S01]  /*26c0*/  LOP3.LUT R94, R94, 0x40, RZ, 0xc0, !PT ;  /* 0x000000405e5e7812 */ /* 0x000fe200078ec0ff */
[----:B------:R-:W-:Y:S02]  /*26d0*/  IMAD.IADD R39, R18, 0x1, -R39 ;  /* 0x0000000112277824 */ /* 0x000fe400078e0a27 */
[----:B------:R-:W-:Y:S01]  /*26e0*/  IMAD.IADD R11, R11, 0x1, R37 ;  /* 0x000000010b0b7824 */ /* 0x000fe200078e0225 */
[----:B------:R-:W-:Y:S01]  /*26f0*/  SHF.R.S32.HI R32, RZ, 0x1f, R35 ;  /* 0x0000001fff207819 */ /* 0x000fe20000011423 */
[----:B------:R-:W-:Y:S01]  /*2700*/  IMAD.IADD R13, R37, 0x1, R13 ;  /* 0x00000001250d7824 */ /* 0x000fe200078e020d */
[----:B------:R-:W-:Y:S01]  /*2710*/  SHF.R.S32.HI R37, RZ, 0x1f, R154 ;  /* 0x0000001fff257819 */ /* 0x000fe2000001149a */
[----:B------:R-:W-:Y:S01]  /*2720*/  IMAD.SHL.U32 R82, R39, 0x40, RZ ;  /* 0x0000004027527824 */ /* 0x000fe200078e00ff */
[----:B------:R-:W-:Y:S01]  /*2730*/  LEA.HI R32, R32, R35, RZ, 0x3 ;  /* 0x0000002320207211 */ /* 0x000fe200078f18ff */
[----:B------:R-:W-:Y:S01]  /*2740*/  IMAD R35, R15, 0x60, RZ ;  /* 0x000000600f237824 */ /* 0x000fe200078e02ff */
[----:B------:R-:W-:Y:S01]  /*2750*/  LOP3.LUT P1, RZ, R39, 0x4, RZ, 0xc0, !PT ;  /* 0x0000000427ff7812 */ /* 0x000fe2000782c0ff */
[C---:B------:R-:W-:Y:S01]  /*2760*/  IMAD R34, R37.reuse, R14, RZ ;  /* 0x0000000e25227224 */ /* 0x040fe200078e02ff */
[----:B------:R-:W-:Y:S01]  /*2770*/  LOP3.LUT R82, R82, 0x1c0, RZ, 0xc0, !PT ;  /* 0x000001c052527812 */ /* 0x000fe200078ec0ff */
[----:B------:R-:W-:Y:S01]  /*2780*/  IMAD R37, R37, R56, RZ ;  /* 0x0000003825257224 */ /* 0x000fe200078e02ff */
[----:B------:R-:W-:Y:S01]  /*2790*/  LOP3.LUT R33, R205, 0x38, R32, 0xf8, !PT ;  /* 0x00000038cd217812 */ /* 0x000fe200078ef820 */
[C---:B------:R-:W-:Y:S01]  /*27a0*/  IMAD R79, R154.reuse, R15, R34 ;  /* 0x0000000f9a4f7224 */ /* 0x040fe200078e0222 */
[----:B------:R-:W-:Y:S01]  /*27b0*/  SHF.R.U32.HI R85, RZ, 0x3, R82 ;  /* 0x00000003ff557819 */ /* 0x000fe20000011652 */
[----:B------:R-:W-:Y:S01]  /*27c0*/  IMAD.WIDE.U32 R10, R154, R14, R10 ;  /* 0x0000000e9a0a7225 */ /* 0x000fe200078e000a */
[----:B------:R-:W-:-:S02]  /*27d0*/  LOP3.LUT R34, R82, 0x18, R16, 0xf8, !PT ;  /* 0x0000001852227812 */ /* 0x000fc400078ef810 */
[----:B------:R-:W-:Y:S01]  /*27e0*/  LOP3.LUT R33, R33, R38, RZ, 0x3c, !PT ;  /* 0x0000002621217212 */ /* 0x000fe200078e3cff */
[----:B------:R-:W-:Y:S01]  /*27f0*/  IMAD.WIDE.U32 R12, R154, R14, R12 ;  /* 0x0000000e9a0c7225 */ /* 0x000fe200078e000c */
[--C-:B------:R-:W-:Y:S02]  /*2800*/  SHF.R.S32.HI R83, RZ, 0x3, R32.reuse ;  /* 0x00000003ff537819 */ /* 0x100fe40000011420 */
[----:B------:R-:W-:Y:S01]  /*2810*/  LOP3.LUT R84, R32, 0xfffffff8, RZ, 0xc0, !PT ;  /* 0xfffffff820547812 */ /* 0x000fe200078ec0ff */
[----:B------:R-:W-:Y:S01]  /*2820*/  IMAD.IADD R87, R208, 0x1, R33 ;  /* 0x00000001d0577824 */ /* 0x000fe200078e0221 */
[----:B------:R-:W-:Y:S01]  /*2830*/  LOP3.LUT R32, R82, 0x38, R32, 0xf8, !PT ;  /* 0x0000003852207812 */ /* 0x000fe200078ef820 */
[----:B------:R-:W-:Y:S01]  /*2840*/  IMAD R37, R154, R57, R37 ;  /* 0x000000399a257224 */ /* 0x000fe200078e0225 */
[----:B------:R-:W-:Y:S01]  /*2850*/  LOP3.LUT R89, R34, R85, RZ, 0x3c, !PT ;  /* 0x0000005522597212 */ /* 0x000fe200078e3cff */
[----:B------:R-:W-:Y:S01]  /*2860*/  IMAD.WIDE.U32 R20, R154, R56, R20 ;  /* 0x000000389a147225 */ /* 0x000fe200078e0014 */
[----:B------:R-:W-:-:S02]  /*2870*/  SEL R88, R88, 0xffffffe0, !P1 ;  /* 0xffffffe058587807 */ /* 0x000fc40004800000 */
[----:B------:R-:W-:Y:S01]  /*2880*/  LOP3.LUT R33, R32, R85, RZ, 0x3c, !PT ;  /* 0x0000005520217212 */ /* 0x000fe200078e3cff */
[----:B------:R-:W-:Y:S01]  /*2890*/  IMAD.WIDE.U32 R14, R14, 0x60, RZ ;  /* 0x000000600e0e7825 */ /* 0x000fe200078e00ff */
[----:B------:R-:W-:Y:S02]  /*28a0*/  SHF.R.S32.HI R86, RZ, 0x1f, R84 ;  /* 0x0000001fff567819 */ /* 0x000fe40000011454 */
[----:B------:R-:W-:Y:S01]  /*28b0*/  ISETP.GE.AND P1, PT, R16, UR4, PT ;  /* 0x0000000410007c0c */ /* 0x000fe2000bf26270 */
[----:B------:R-:W-:-:S04]  /*28c0*/  IMAD.WIDE.U32 R56, R56, 0x60, RZ ;  /* 0x0000006038387825 */ /* 0x000fc800078e00ff */
[----:B------:R-:W-:Y:S02]  /*28d0*/  IMAD R89, R206, 0x200, R89 ;  /* 0x00000200ce597824 */ /* 0x000fe400078e0259 */
[----:B------:R-:W-:Y:S02]  /*28e0*/  IMAD.IADD R78, R11, 0x1, R79 ;  /* 0x000000010b4e7824 */ /* 0x000fe400078e024f */
[----:B------:R-:W-:Y:S02]  /*28f0*/  IMAD.IADD R76, R15, 0x1, R35 ;  /* 0x000000010f4c7824 */ /* 0x000fe400078e0223 */
[----:B------:R-:W-:Y:S02]  /*2900*/  IMAD.IADD R77, R57, 0x1, R77 ;  /* 0x00000001394d7824 */ /* 0x000fe400078e024d */
[----:B------:R-:W-:Y:S02]  /*2910*/  IMAD.IADD R79, R79, 0x1, R13 ;  /* 0x000000014f4f7824 */ /* 0x000fe400078e020d */
[----:B------:R-:W-:-:S02]  /*2920*/  IMAD.IADD R80, R21, 0x1, R37 ;  /* 0x0000000115507824 */ /* 0x000fc400078e0225 */
[----:B------:R-:W-:Y:S02]  /*2930*/  IMAD.IADD R81, R37, 0x1, R31 ;  /* 0x0000000125517824 */ /* 0x000fe400078e021f */
[----:B------:R-:W-:Y:S02]  /*2940*/  IMAD R90, R206, 0x200, R33 ;  /* 0x00000200ce5a7824 */ /* 0x000fe400078e0221 */
[----:B------:R-:W-:Y:S02]  /*2950*/  IMAD.IADD R91, R88, 0x1, R89 ;  /* 0x00000001585b7824 */ /* 0x000fe400078e0259 */
[----:B------:R-:W-:-:S07]  /*2960*/  IMAD.IADD R92, R7, 0x1, R41 ;  /* 0x00000001075c7824 */ /* 0x000fce00078e0229 */
.L_x_9694:
[----:B------:R-:W-:Y:S01]  /*2970*/  VIADD R45, R27, 0xffffffff ;  /* 0xffffffff1b2d7836 */ /* 0x000fe20000000000 */
[----:B0-----:R-:W0:Y:S01]  /*2980*/  LDC.64 R98, c[0x0][0x2e8] ;  /* 0x0000ba00ff627b82 */ /* 0x001e220000000a00 */
        /* <DEDUP_REMOVED lines=8> */
[----:B------:R-:W-:Y:S01]  /*2a10*/  IADD3 R27, P3, P4, R3, R100, R67 ;  /* 0x00000064031b7210 */ /* 0x000fe20007c7e043 */
[----:B------:R-:W-:-:S02]  /*2a20*/  IMAD R103, R103, 0x2, R26 ;  /* 0x0000000267677824 */ /* 0x000fc400078e021a */
[----:B------:R-:W-:-:S05]  /*2a30*/  IMAD.IADD R50, R101, 0x1, R33 ;  /* 0x0000000165327824 */ /* 0x000fca00078e0221 */
[----:B------:R-:W-:Y:S02]  /*2a40*/  IADD3.X R32, R61, R50, R66, P3, P4 ;  /* 0x000000323d207210 */ /* 0x000fe40001fe8442 */
[----:B------:R-:W-:-:S04]  /*2a50*/  IADD3 R33, P4, R3, R100, RZ ;  /* 0x0000006403217210 */ /* 0x000fc80007f9e0ff */
[-C--:B0-----:R-:W-:Y:S01]  /*2a60*/  LEA R42, P3, R33, R98.reuse, 0x1 ;  /* 0x00000062212a7211 */ /* 0x081fe200078608ff */
[----:B------:R-:W-:Y:S01]  /*2a70*/  IMAD.X R34, R50, 0x1, R61, P4 ;  /* 0x0000000132227824 */ /* 0x000fe200020e063d */
[----:B------:R-:W-:-:S04]  /*2a80*/  LEA R40, P4, R27, R98, 0x1 ;  /* 0x000000621b287211 */ /* 0x000fc800078808ff */
[-C--:B------:R-:W-:Y:S02]  /*2a90*/  LEA.HI.X R43, R33, R99.reuse, R34, 0x1, P3 ;  /* 0x00000063212b7211 */ /* 0x080fe400018f0c22 */
[----:B-1----:R-:W-:Y:S02]  /*2aa0*/  ISETP.GE.AND P3, PT, R102, 0x1, PT ;  /* 0x000000016600780c */ /* 0x002fe40003f66270 */
[----:B------:R-:W-:Y:S01]  /*2ab0*/  LEA.HI.X R41, R27, R99, R32, 0x1, P4 ;  /* 0x000000631b297211 */ /* 0x000fe200020f0c20 */
[----:B------:R-:W-:Y:S01]  /*2ac0*/  IMAD R27, R2, 0x1800, R89 ;  /* 0x00001800021b7824 */ /* 0x000fe200078e0259 */
[----:B------:R-:W-:-:S03]  /*2ad0*/  ISETP.GT.AND P4, PT, R45, R28, PT ;  /* 0x0000001c2d00720c */ /* 0x000fc60003f84270 */
[----:B------:R-:W-:Y:S01]  /*2ae0*/  IMAD R104, R27, 0x2, R26 ;  /* 0x000000021b687824 */ /* 0x000fe200078e021a */
[----:B------:R-:W-:Y:S01]  /*2af0*/  P2R R96, PR, RZ, 0x10 ;  /* 0x00000010ff607803 */ /* 0x000fe20000000000 */
[----:B------:R-:W-:-:S04]  /*2b00*/  IMAD.MOV.U32 R27, RZ, RZ, R45 ;  /* 0x000000ffff1b7224 */ /* 0x000fc800078e002d */
[----:B------:R-:W-:Y:S05]  /*2b10*/  @!P3 BRA `(.L_x_9648) ;  /* 0x000000280088b947 */ /* 0x000fea0003800000 */
[----:B------:R-:W-:Y:S01]  /*2b20*/  ULDC.U8 UR4, c[0x0][0x410] ;  /* 0x0001040000047ab9 */ /* 0x000fe20000000000 */
[-C--:B------:R-:W-:Y:S01]  /*2b30*/  IMAD R33, R76, R45.reuse, RZ ;  /* 0x0000002d4c217224 */ /* 0x080fe200078e02ff */
[----:B------:R-:W-:Y:S01]  /*2b40*/  ISETP.NE.AND P3, PT, RZ, UR4, PT ;  /* 0x00000004ff007c0c */ /* 0x000fe2000bf65270 */
[-C--:B------:R-:W-:Y:S02]  /*2b50*/  IMAD R35, R77, R45.reuse, RZ ;  /* 0x0000002d4d237224 */ /* 0x080fe400078e02ff */
[C---:B------:R-:W-:Y:S02]  /*2b60*/  IMAD R37, R39.reuse, R14, R33 ;  /* 0x0000000e27257224 */ /* 0x040fe400078e0221 */
[----:B------:R-:W-:Y:S02]  /*2b70*/  IMAD R39, R39, R56, R35 ;  /* 0x0000003827277224 */ /* 0x000fe400078e0223 */
[----:B------:R-:W-:Y:S02]  /*2b80*/  IMAD R97, R27, -0x60, R24 ;  /* 0xffffffa01b617824 */ /* 0x000fe400078e0218 */
[----:B------:R-:W-:-:S03]  /*2b90*/  IMAD.WIDE.U32 R32, R14, R45, RZ ;  /* 0x0000002d0e207225 */ /* 0x000fc600078e00ff */
[----:B------:R-:W-:Y:S01]  /*2ba0*/  VIMNMX R97, R97, 0x60, PT ;  /* 0x0000006061617848 */ /* 0x000fe20003fe0100 */
        /* <DEDUP_REMOVED lines=20> */
[----:B------:R-:W-:-:S05]  /*2cf0*/  IADD3 R48, P3, R20, R34, RZ ;  /* 0x0000002214307210 */ /* 0x000fca0007f7e0ff */
[----:B------:R-:W-:Y:S01]  /*2d00*/  IMAD.X R49, R105, 0x1, R80, P3 ;  /* 0x0000000169317824 */ /* 0x000fe200018e0650 */
        /* <DEDUP_REMOVED lines=13> */
.L_x_9651:
[----:B------:R-:W-:Y:S05]  /*2de0*/  BSYNC B1 ;  /* 0x0000000000017941 */ /* 0x000fea0003800000 */
.L_x_9650:
[----:B------:R-:W-:Y:S01]  /*2df0*/  ISETP.GE.AND P5, PT, R216, R97, PT ;  /* 0x00000061d800720c */ /* 0x000fe20003fa6270 */
[----:B------:R-:W-:Y:S01]  /*2e00*/  BSSY B1, `(.L_x_9652) ;  /* 0x0000018000017945 */ /* 0x000fe20003800000 */
[----:B0----5:R-:W-:Y:S02]  /*2e10*/  IMAD.MOV.U32 R98, RZ, RZ, R50 ;  /* 0x000000ffff627224 */ /* 0x021fe400078e0032 */
[----:B------:R-:W-:-:S09]  /*2e20*/  IMAD.MOV.U32 R99, RZ, RZ, R51 ;  /* 0x000000ffff637224 */ /* 0x000fd200078e0033 */
[----:B------:R-:W-:Y:S05]  /*2e30*/  @P5 BRA `(.L_x_9653) ;  /* 0x0000000000505947 */ /* 0x000fea0003800000 */
[----:B------:R-:W-:Y:S01]  /*2e40*/  IADD3 R33, P3, P6, R10, R32, R69 ;  /* 0x000000200a217210 */ /* 0x000fe20007e7e045 */
[----:B------:R-:W-:Y:S01]  /*2e50*/  ULDC.64 UR4, c[0x0][0x3e8] ;  /* 0x0000fa0000047ab9 */ /* 0x000fe20000000a00 */
[----:B------:R-:W-:Y:S02]  /*2e60*/  CS2R R44, SRZ ;  /* 0x00000000002c7805 */ /* 0x000fe4000001ff00 */
[----:B------:R-:W-:Y:S02]  /*2e70*/  CS2R R46, SRZ ;  /* 0x00000000002e7805 */ /* 0x000fe4000001ff00 */
[----:B------:R-:W-:Y:S02]  /*2e80*/  IADD3.X R38, R78, R95, R68, P3, P6 ;  /* 0x0000005f4e267210 */ /* 0x000fe40001fec444 */
[----:B------:R-:W-:-:S04]  /*2e90*/  IADD3 R35, P3, P6, R20, R34, R71 ;  /* 0x0000002214237210 */ /* 0x000fc80007e7e047 */
        /* <DEDUP_REMOVED lines=14> */
.L_x_9653:
[----:B------:R-:W-:Y:S05]  /*2f80*/  BSYNC B1 ;  /* 0x0000000000017941 */ /* 0x000fea0003800000 */
.L_x_9652:
[----:B0-----:R-:W-:Y:S01]  /*2f90*/  IMAD.MOV.U32 R32, RZ, RZ, R52 ;  /* 0x000000ffff207224 */ /* 0x001fe200078e0034 */
[----:B------:R-:W-:Y:S01]  /*2fa0*/  UISETP.NE.AND UP0, UPT, UR44, 0x3, UPT ;  /* 0x000000032c00788c */ /* 0x000fe2000bf05270 */
[----:B------:R-:W-:Y:S01]  /*2fb0*/  IMAD.MOV.U32 R33, RZ, RZ, R53 ;  /* 0x000000ffff217224 */ /* 0x000fe200078e0035 */
[C---:B------:R-:W-:Y:S01]  /*2fc0*/  PRMT R121, R99.reuse, 0x7610, R121 ;  /* 0x0000761063797816 */ /* 0x040fe20000000079 */
[----:B------:R-:W-:Y:S01]  /*2fd0*/  IMAD.MOV.U32 R34, RZ, RZ, R54 ;  /* 0x000000ffff227224 */ /* 0x000fe200078e0036 */
[----:B------:R-:W-:Y:S01]  /*2fe0*/  PRMT R99, R99, 0x5410, R32 ;  /* 0x0000541063637816 */ /* 0x000fe20000000020 */
[----:B------:R-:W-:Y:S01]  /*2ff0*/  IMAD.MOV.U32 R32, RZ, RZ, R48 ;  /* 0x000000ffff207224 */ /* 0x000fe200078e0030 */
[----:B------:R-:W-:Y:S01]  /*3000*/  PRMT R100, R100, 0x5410, R33 ;  /* 0x0000541064647816 */ /* 0x000fe20000000021 */
[----:B------:R-:W-:Y:S01]  /*3010*/  IMAD.MOV.U32 R33, RZ, RZ, R49 ;  /* 0x000000ffff217224 */ /* 0x000fe200078e0031 */
[----:B------:R-:W-:Y:S01]  /*3020*/  PLOP3.LUT P3, PT, PT, PT, UP0, 0x80, 0x0 ;  /* 0x000000000000781c */ /* 0x000fe20003f6f008 */
[----:B------:R-:W-:Y:S01]  /*3030*/  IMAD.MOV.U32 R35, RZ, RZ, R55 ;  /* 0x000000ffff237224 */ /* 0x000fe200078e0037 */
[----:B------:R-:W-:Y:S01]  /*3040*/  PRMT R101, R101, 0x5410, R32 ;  /* 0x0000541065657816 */ /* 0x000fe20000000020 */
[----:B-----5:R-:W-:Y:S01]  /*3050*/  IMAD.MOV.U32 R32, RZ, RZ, R38 ;  /* 0x000000ffff207224 */ /* 0x020fe200078e0026 */
        /* <DEDUP_REMOVED lines=15> */
[----:B------:R-:W-:Y:S02]  /*3150*/  PRMT R100, R32, 0x7610, R100 ;  /* 0x0000761020647816 */ /* 0x000fe40000000064 */
[----:B------:R-:W-:-:S02]  /*3160*/  PRMT R101, R33, 0x7610, R101 ;  /* 0x0000761021657816 */ /* 0x000fc40000000065 */
[----:B------:R-:W-:Y:S02]  /*3170*/  PRMT R107, R34, 0x7610, R107 ;  /* 0x00007610226b7816 */ /* 0x000fe4000000006b */
[----:B------:R-:W-:Y:S01]  /*3180*/  PRMT R105, R35, 0x7610, R105 ;  /* 0x0000761023697816 */ /* 0x000fe20000000069 */
[----:B------:R-:W-:Y:S06]  /*3190*/  @!P3 BRA `(.L_x_9654) ;  /* 0x000000000004b947 */ /* 0x000fec0003800000 */
[----:B------:R-:W-:Y:S01]  /*31a0*/  BPT.TRAP 0x1 ;  /* 0x000000040000795c */ /* 0x000fe20000300000 */
.L_x_9654:
[----:B------:R-:W-:Y:S01]  /*31b0*/  IMAD R95, R2, 0x8, R19 ;  /* 0x00000008025f7824 */ /* 0x000fe200078e0213 */
[----:B------:R-:W-:Y:S01]  /*31c0*/  SHF.L.U32 R106, R201, 0x1f, RZ ;  /* 0x0000001fc96a7819 */ /* 0x000fe200000006ff */
[----:B------:R-:W-:Y:S03]  /*31d0*/  BSSY B1, `(.L_x_9655) ;  /* 0x0000003000017945 */ /* 0x000fe60003800000 */
[----:B------:R-:W0:Y:S02]  /*31e0*/  SYNCS.PHASECHK.TRANS64.TRYWAIT P6, [R95+URZ+0x22890], R106 ;  /* 0x0228906a5f0075a7 */ /* 0x000e2400080c017f */
[----:B0-----:R-:W-:Y:S05]  /*31f0*/  @!P6 BRA `(.L_x_9656) ;  /* 0x000001740060e947 */ /* 0x001fea0003800000 */
.L_x_9943:
[----:B------:R-:W-:Y:S05]  /*3200*/  BSYNC B1 ;  /* 0x0000000000017941 */ /* 0x000fea0003800000 */
.L_x_9655:
[----:B------:R-:W-:Y:S04]  /*3210*/  BSSY B1, `(.L_x_9657) ;  /* 0x000006b000017945 */ /* 0x000fe80003800000 */
[----:B------:R-:W-:Y:S05]  /*3220*/  @P4 BRA `(.L_x_9658) ;  /* 0x0000000400a44947 */ /* 0x000fea0003800000 */
[----:B------:R-:W-:Y:S04]  /*3230*/  BSSY B2, `(.L_x_9659) ;  /* 0x0000034000027945 */ /* 0x000fe80003800000 */
[----:B------:R-:W-:Y:S05]  /*3240*/  @P1 BRA `(.L_x_9660) ;  /* 0x0000000000c81947 */ /* 0x000fea0003800000 */
[----:B------:R1:W2:Y:S01]  /*3250*/  LDS.128 R32, [R104] ;  /* 0x0000000068207984 */ /* 0x0002a20000000c00 */
[----:B------:R-:W-:Y:S01]  /*3260*/  ISETP.GE.AND P4, PT, R22, R102, PT ;  /* 0x000000661600720c */ /* 0x000fe20003f86270 */
[----:B------:R-:W-:-:S12]  /*3270*/  BSSY B3, `(.L_x_9661) ;  /* 0x000002e000037945 */ /* 0x000fd80003800000 */
[----:B-1----:R-:W-:Y:S05]  /*3280*/  @P4 BRA `(.L_x_9662) ;  /* 0x0000000000b04947 */ /* 0x002fea0003800000 */
[----:B------:R-:W-:Y:S02]  /*3290*/  SHF.R.U64 R110, R52, 0x10, R53 ;  /* 0x00000010346e7819 */ /* 0x000fe40000001235 */
[----:B------:R-:W-:Y:S02]  /*32a0*/  SHF.R.U64 R114, R54, 0x10, R55 ;  /* 0x0000001036727819 */ /* 0x000fe40000001237 */
[----:B------:R-:W-:Y:S01]  /*32b0*/  SHF.R.U32.HI R112, RZ, 0x10, R53 ;  /* 0x00000010ff707819 */ /* 0x000fe20000011635 */
[C---:B--2---:R-:W-:Y:S01]  /*32c0*/  IMAD.U32 R53, R34.reuse, 0x10000, RZ ;  /* 0x0001000022357824 */ /* 0x044fe200078e00ff */
[----:B------:R-:W-:Y:S02]  /*32d0*/  SHF.R.U32.HI R116, RZ, 0x10, R55 ;  /* 0x00000010ff747819 */ /* 0x000fe40000011637 */
[----:B------:R-:W-:Y:S01]  /*32e0*/  LOP3.LUT R54, R34, 0xffff0000, RZ, 0xc0, !PT ;  /* 0xffff000022367812 */ /* 0x000fe200078ec0ff */
[C---:B------:R-:W-:Y:S01]  /*32f0*/  IMAD.U32 R34, R35.reuse, 0x10000, RZ ;  /* 0x0001000023227824 */ /* 0x040fe200078e00ff */
[----:B------:R-:W-:-:S02]  /*3300*/  LOP3.LUT R52, R35, 0xffff0000, RZ, 0xc0, !PT ;  /* 0xffff000023347812 */ /* 0x000fc400078ec0ff */
[----:B------:R-:W-:Y:S01]  /*3310*/  PRMT R35, R99, 0x5432, R110 ;  /* 0x0000543263237816 */ /* 0x000fe2000000006e */
[----:B------:R-:W-:Y:S01]  /*3320*/  IMAD.U32 R110, R33, 0x10000, RZ ;  /* 0x00010000216e7824 */ /* 0x000fe200078e00ff */
[----:B------:R-:W-:Y:S02]  /*3330*/  PRMT R114, R105, 0x5432, R114 ;  /* 0x0000543269727816 */ /* 0x000fe40000000072 */
[----:B------:R-:W-:Y:S02]  /*3340*/  PRMT R116, R107, 0x5432, R116 ;  /* 0x000054326b747816 */ /* 0x000fe40000000074 */
[----:B------:R-:W-:Y:S01]  /*3350*/  LOP3.LUT R55, R33, 0xffff0000, RZ, 0xc0, !PT ;  /* 0xffff000021377812 */ /* 0x000fe200078ec0ff */
[----:B------:R-:W-:Y:S01]  /*3360*/  IMAD.U32 R33, R32, 0x10000, RZ ;  /* 0x0001000020217824 */ /* 0x000fe200078e00ff */
[----:B------:R-:W-:Y:S01]  /*3370*/  LOP3.LUT R115, R114, 0xffff0000, RZ, 0xc0, !PT ;  /* 0xffff000072737812 */ /* 0x000fe200078ec0ff */
[----:B------:R-:W-:Y:S01]  /*3380*/  IMAD.U32 R117, R116, 0x10000, RZ ;  /* 0x0001000074757824 */ /* 0x000fe200078e00ff */
[----:B------:R-:W-:Y:S01]  /*3390*/  LOP3.LUT R111, R35, 0xffff0000, RZ, 0xc0, !PT ;  /* 0xffff0000236f7812 */ /* 0x000fe200078ec0ff */
[----:B------:R-:W-:Y:S01]  /*33a0*/  IMAD.U32 R114, R114, 0x10000, RZ ;  /* 0x0001000072727824 */ /* 0x000fe200078e00ff */
[----:B------:R-:W-:Y:S01]  /*33b0*/  PRMT R112, R100, 0x5432, R112 ;  /* 0x0000543264707816 */ /* 0x000fe20000000070 */
[C---:B------:R-:W-:Y:S01]  /*33c0*/  FMUL.FTZ R119, R55.reuse, R115 ;  /* 0x0000007337777220 */ /* 0x040fe20000410000 */
[----:B------:R-:W-:Y:S01]  /*33d0*/  FMUL.FTZ R120, R54, R117 ;  /* 0x0000007536787220 */ /* 0x000fe20000410000 */
[----:B------:R-:W-:Y:S01]  /*33e0*/  FMUL.FTZ R118, R55, R111 ;  /* 0x0000006f37767220 */ /* 0x000fe20000410000 */
[----:B------:R-:W-:Y:S01]  /*33f0*/  LOP3.LUT R55, R32, 0xffff0000, RZ, 0xc0, !PT ;  /* 0xffff000020377812 */ /* 0x000fe200078ec0ff */
[----:B------:R-:W-:-:S02]  /*3400*/  IMAD.U32 R113, R112, 0x10000, RZ ;  /* 0x0001000070717824 */ /* 0x000fc400078e00ff */
[C---:B------:R-:W-:Y:S01]  /*3410*/  FFMA.FTZ R32, R110.reuse, R111, -R119 ;  /* 0x0000006f6e207223 */ /* 0x040fe20000010877 */
[----:B------:R-:W-:Y:S01]  /*3420*/  FFMA.FTZ R115, R110, R115, R118 ;  /* 0x000000736e737223 */ /* 0x000fe20000010076 */
[----:B------:R-:W-:Y:S01]  /*3430*/  LOP3.LUT R111, R112, 0xffff0000, RZ, 0xc0, !PT ;  /* 0xffff0000706f7812 */ /* 0x000fe200078ec0ff */
[-C--:B------:R-:W-:Y:S01]  /*3440*/  FMUL.FTZ R110, R54, R113.reuse ;  /* 0x00000071366e7220 */ /* 0x080fe20000410000 */
[----:B------:R-:W-:Y:S01]  /*3450*/  FFMA.FTZ R120, R53, R113, -R120 ;  /* 0x0000007135787223 */ /* 0x000fe20000010878 */
[----:B------:R-:W-:Y:S01]  /*3460*/  LOP3.LUT R113, R116, 0xffff0000, RZ, 0xc0, !PT ;  /* 0xffff000074717812 */ /* 0x000fe200078ec0ff */
[----:B------:R-:W-:Y:S02]  /*3470*/  IMAD.U32 R54, R35, 0x10000, RZ ;  /* 0x0001000023367824 */ /* 0x000fe400078e00ff */
        /* <DEDUP_REMOVED lines=12> */
[----:B------:R-:W-:-:S07]  /*3540*/  F2FP.BF16.F32.PACK_AB R32, R55, R52 ;  /* 0x000000343720723e */ /* 0x000fce00000010ff */
.L_x_9662:
[----:B------:R-:W-:Y:S05]  /*3550*/  BSYNC B3 ;  /* 0x0000000000037941 */ /* 0x000fea0003800000 */
.L_x_9661:
[----:B--2---:R1:W-:Y:S02]  /*3560*/  STG.E.128 desc[UR40][R42.64], R32 ;  /* 0x000000202a007986 */ /* 0x0043e4000c101d28 */
.L_x_9660:
[----:B------:R-:W-:Y:S05]  /*3570*/  BSYNC B2 ;  /* 0x0000000000027941 */ /* 0x000fea0003800000 */
.L_x_9659:
[----:B------:R-:W-:Y:S05]  /*3580*/  @P2 BRA `(.L_x_9658) ;  /* 0x0000000000cc2947 */ /* 0x000fea0003800000 */
[----:B-1----:R1:W2:Y:S01]  /*3590*/  LDS.128 R32, [R103] ;  /* 0x0000000067207984 */ /* 0x0022a20000000c00 */
[----:B------:R-:W-:Y:S01]  /*35a0*/  ISETP.GE.AND P4, PT, R202, R102, PT ;  /* 0x00000066ca00720c */ /* 0x000fe20003f86270 */
[----:B------:R-:W-:-:S12]  /*35b0*/  BSSY B2, `(.L_x_9663) ;  /* 0x000002f000027945 */ /* 0x000fd80003800000 */
[----:B-1----:R-:W-:Y:S05]  /*35c0*/  @P4 BRA `(.L_x_9664) ;  /* 0x0000000000b44947 */ /* 0x002fea0003800000 */
[----:B------:R-:W-:Y:S02]  /*35d0*/  SHF.R.U32.HI R111, RZ, 0x10, R49 ;  /* 0x00000010ff6f7819 */ /* 0x000fe40000011631 */
[----:B------:R-:W-:Y:S02]  /*35e0*/  SHF.R.U32.HI R53, RZ, 0x10, R51 ;  /* 0x00000010ff357819 */ /* 0x000fe40000011633 */
[----:B------:R-:W-:Y:S02]  /*35f0*/  SHF.R.U64 R110, R48, 0x10, R49 ;  /* 0x00000010306e7819 */ /* 0x000fe40000001231 */
[----:B------:R-:W-:Y:S02]  /*3600*/  PRMT R111, R122, 0x5410, R111 ;  /* 0x000054107a6f7816 */ /* 0x000fe4000000006f */
[----:B------:R-:W-:Y:S01]  /*3610*/  SHF.R.U64 R52, R50, 0x10, R51 ;  /* 0x0000001032347819 */ /* 0x000fe20000001233 */
[----:B--2---:R-:W-:Y:S01]  /*3620*/  IMAD.U32 R50, R34, 0x10000, RZ ;  /* 0x0001000022327824 */ /* 0x004fe200078e00ff */
[----:B------:R-:W-:Y:S01]  /*3630*/  PRMT R53, R121, 0x5410, R53 ;  /* 0x0000541079357816 */ /* 0x000fe20000000035 */
[----:B------:R-:W-:Y:S01]  /*3640*/  IMAD.U32 R113, R111, 0x10000, RZ ;  /* 0x000100006f717824 */ /* 0x000fe200078e00ff */
[----:B------:R-:W-:-:S02]  /*3650*/  PRMT R110, R101, 0x5432, R110 ;  /* 0x00005432656e7816 */ /* 0x000fc4000000006e */
[----:B------:R-:W-:Y:S01]  /*3660*/  LOP3.LUT R51, R34, 0xffff0000, RZ, 0xc0, !PT ;  /* 0xffff000022337812 */ /* 0x000fe200078ec0ff */
[----:B------:R-:W-:Y:S01]  /*3670*/  IMAD.U32 R55, R53, 0x10000, RZ ;  /* 0x0001000035377824 */ /* 0x000fe200078e00ff */
[----:B------:R-:W-:Y:S01]  /*3680*/  PRMT R52, R98, 0x5432, R52 ;  /* 0x0000543262347816 */ /* 0x000fe20000000034 */
[----:B------:R-:W-:Y:S01]  /*3690*/  IMAD.U32 R34, R35, 0x10000, RZ ;  /* 0x0001000023227824 */ /* 0x000fe200078e00ff */
[----:B------:R-:W-:Y:S01]  /*36a0*/  LOP3.LUT R49, R33, 0xffff0000, RZ, 0xc0, !PT ;  /* 0xffff000021317812 */ /* 0x000fe200078ec0ff */
[C---:B------:R-:W-:Y:S01]  /*36b0*/  FMUL.FTZ R115, R51.reuse, R113 ;  /* 0x0000007133737220 */ /* 0x040fe20000410000 */
[----:B------:R-:W-:Y:S01]  /*36c0*/  LOP3.LUT R112, R110, 0xffff0000, RZ, 0xc0, !PT ;  /* 0xffff00006e707812 */ /* 0x000fe200078ec0ff */
[-C--:B------:R-:W-:Y:S01]  /*36d0*/  FMUL.FTZ R51, R51, R55.reuse ;  /* 0x0000003733337220 */ /* 0x080fe20000410000 */
[----:B------:R-:W-:Y:S01]  /*36e0*/  LOP3.LUT R48, R35, 0xffff0000, RZ, 0xc0, !PT ;  /* 0xffff000023307812 */ /* 0x000fe200078ec0ff */
[----:B------:R-:W-:Y:S01]  /*36f0*/  IMAD.U32 R35, R33, 0x10000, RZ ;  /* 0x0001000021237824 */ /* 0x000fe200078e00ff */
[----:B------:R-:W-:Y:S01]  /*3700*/  LOP3.LUT R54, R52, 0xffff0000, RZ, 0xc0, !PT ;  /* 0xffff000034367812 */ /* 0x000fe200078ec0ff */
[----:B------:R-:W-:Y:S01]  /*3710*/  FMUL.FTZ R114, R49, R112 ;  /* 0x0000007031727220 */ /* 0x000fe20000410000 */
[----:B------:R-:W-:Y:S01]  /*3720*/  LOP3.LUT R111, R111, 0xffff0000, RZ, 0xc0, !PT ;  /* 0xffff00006f6f7812 */ /* 0x000fe200078ec0ff */
[----:B------:R-:W-:Y:S01]  /*3730*/  IMAD.U32 R33, R32, 0x10000, RZ ;  /* 0x0001000020217824 */ /* 0x000fe200078e00ff */
[----:B------:R-:W-:Y:S01]  /*3740*/  LOP3.LUT R53, R53, 0xffff0000, RZ, 0xc0, !PT ;  /* 0xffff000035357812 */ /* 0x000fe200078ec0ff */
[----:B------:R-:W-:Y:S01]  /*3750*/  FFMA.FTZ R115, R50, R55, -R115 ;  /* 0x0000003732737223 */ /* 0x000fe20000010873 */
[-C--:B------:R-:W-:Y:S01]  /*3760*/  FMUL.FTZ R49, R49, R54.reuse ;  /* 0x0000003631317220 */ /* 0x080fe20000410000 */
[----:B------:R-:W-:Y:S01]  /*3770*/  LOP3.LUT R32, R32, 0xffff0000, RZ, 0xc0, !PT ;  /* 0xffff000020207812 */ /* 0x000fe200078ec0ff */
[----:B------:R-:W-:Y:S01]  /*3780*/  FFMA.FTZ R114, R35, R54, -R114 ;  /* 0x0000003623727223 */ /* 0x000fe20000010872 */
[----:B------:R-:W-:Y:S01]  /*3790*/  FFMA.FTZ R50, R50, R113, R51 ;  /* 0x0000007132327223 */ /* 0x000fe20000010033 */
[----:B------:R-:W-:-:S02]  /*37a0*/  IMAD.U32 R110, R110, 0x10000, RZ ;  /* 0x000100006e6e7824 */ /* 0x000fc400078e00ff */
[----:B------:R-:W-:Y:S01]  /*37b0*/  FMUL.FTZ R51, R48, R111 ;  /* 0x0000006f30337220 */ /* 0x000fe20000410000 */
[----:B------:R-:W-:Y:S02]  /*37c0*/  IMAD.U32 R52, R52, 0x10000, RZ ;  /* 0x0001000034347824 */ /* 0x000fe400078e00ff */
[-C--:B------:R-:W-:Y:S01]  /*37d0*/  FMUL.FTZ R54, R48, R53.reuse ;  /* 0x0000003530367220 */ /* 0x080fe20000410000 */
[----:B------:R-:W-:Y:S01]  /*37e0*/  FFMA.FTZ R49, R35, R112, R49 ;  /* 0x0000007023317223 */ /* 0x000fe20000010031 */
        /* <DEDUP_REMOVED lines=11> */
.L_x_9664:
[----:B------:R-:W-:Y:S05]  /*38a0*/  BSYNC B2 ;  /* 0x0000000000027941 */ /* 0x000fea0003800000 */
.L_x_9663:
[----:B--2---:R2:W-:Y:S02]  /*38b0*/  STG.E.128 desc[UR40][R42.64+0x40], R32 ;  /* 0x000040202a007986 */ /* 0x0045e4000c101d28 */
.L_x_9658:
[----:B------:R-:W-:Y:S05]  /*38c0*/  BSYNC B1 ;  /* 0x0000000000017941 */ /* 0x000fea0003800000 */
.L_x_9657:
[----:B------:R-:W-:Y:S05]  /*38d0*/  @P5 BRA `(.L_x_9665) ;  /* 0x0000001c00805947 */ /* 0x000fea0003800000 */
[----:B------:R-:W-:Y:S04]  /*38e0*/  BSSY B1, `(.L_x_9666) ;  /* 0x0000036000017945 */ /* 0x000fe80003800000 */
[----:B------:R-:W-:Y:S05]  /*38f0*/  @P1 BRA `(.L_x_9667) ;  /* 0x0000000000d01947 */ /* 0x000fea0003800000 */
[----:B-12---:R1:W2:Y:S01]  /*3900*/  LDS.128 R32, [R104+0x2000] ;  /* 0x0020000068207984 */ /* 0x0062a20000000c00 */
        /* <DEDUP_REMOVED lines=16> */
[----:B------:R-:W-:Y:S01]  /*3a10*/  LOP3.LUT R48, R107, 0xffff0000, RZ, 0xc0, !PT ;  /* 0xffff00006b307812 */ /* 0x000fe200078ec0ff */
[----:B------:R-:W-:Y:S01]  /*3a20*/  IMAD.U32 R47, R108, 0x10000, RZ ;  /* 0x000100006c2f7824 */ /* 0x000fe200078e00ff */
[----:B------:R-:W-:Y:S01]  /*3a30*/  LOP3.LUT R46, R109, 0xffff0000, RZ, 0xc0, !PT ;  /* 0xffff00006d2e7812 */ /* 0x000fe200078ec0ff */
[----:B------:R-:W-:Y:S01]  /*3a40*/  IMAD.U32 R107, R107, 0x10000, RZ ;  /* 0x000100006b6b7824 */ /* 0x000fe200078e00ff */
[----:B------:R-:W-:Y:S01]  /*3a50*/  LOP3.LUT R43, R34, 0xffff0000, RZ, 0xc0, !PT ;  /* 0xffff0000222b7812 */ /* 0x000fe200078ec0ff */
[----:B------:R-:W-:-:S02]  /*3a60*/  IMAD.U32 R34, R33, 0x10000, RZ ;  /* 0x0001000021227824 */ /* 0x000fc400078e00ff */
[C---:B------:R-:W-:Y:S01]  /*3a70*/  FMUL.FTZ R51, R35.reuse, R48 ;  /* 0x0000003023337220 */ /* 0x040fe20000410000 */
[C---:B------:R-:W-:Y:S02]  /*3a80*/  IMAD.U32 R33, R32.reuse, 0x10000, RZ ;  /* 0x0001000020217824 */ /* 0x040fe400078e00ff */
[-C--:B------:R-:W-:Y:S01]  /*3a90*/  FMUL.FTZ R35, R35, R46.reuse ;  /* 0x0000002e23237220 */ /* 0x080fe20000410000 */
[----:B------:R-:W-:Y:S01]  /*3aa0*/  LOP3.LUT R32, R32, 0xffff0000, RZ, 0xc0, !PT ;  /* 0xffff000020207812 */ /* 0x000fe200078ec0ff */
[C---:B------:R-:W-:Y:S01]  /*3ab0*/  FMUL.FTZ R53, R43.reuse, R49 ;  /* 0x000000312b357220 */ /* 0x040fe20000410000 */
[-C--:B------:R-:W-:Y:S01]  /*3ac0*/  FMUL.FTZ R43, R43, R47.reuse ;  /* 0x0000002f2b2b7220 */ /* 0x080fe20000410000 */
        /* <DEDUP_REMOVED lines=21> */
.L_x_9669:
[----:B------:R-:W-:Y:S05]  /*3c20*/  BSYNC B2 ;  /* 0x0000000000027941 */ /* 0x000fea0003800000 */
.L_x_9668:
[----:B--2---:R3:W-:Y:S02]  /*3c30*/  STG.E.128 desc[UR40][R40.64], R32 ;  /* 0x0000002028007986 */ /* 0x0047e4000c101d28 */
.L_x_9667:
[----:B------:R-:W-:Y:S05]  /*3c40*/  BSYNC B1 ;  /* 0x0000000000017941 */ /* 0x000fea0003800000 */
.L_x_9666:
[----:B------:R-:W-:Y:S05]  /*3c50*/  @P2 BRA `(.L_x_9665) ;  /* 0x0000001800a02947 */ /* 0x000fea0003800000 */
[----:B-123--:R1:W2:Y:S01]  /*3c60*/  LDS.128 R32, [R103+0x2000] ;  /* 0x0020000067207984 */ /* 0x00e2a20000000c00 */
[----:B------:R-:W-:Y:S01]  /*3c70*/  ISETP.GE.AND P4, PT, R202, R102, PT ;  /* 0x00000066ca00720c */ /* 0x000fe20003f86270 */
[----:B------:R-:W-:-:S12]  /*3c80*/  BSSY B1, `(.L_x_9670) ;  /* 0x0000030000017945 */ /* 0x000fd80003800000 */
[----:B-1----:R-:W-:Y:S05]  /*3c90*/  @P4 BRA `(.L_x_9671) ;  /* 0x0000000000b84947 */ /* 0x002fea0003800000 */
[----:B------:R-:W-:Y:S02]  /*3ca0*/  SHF.R.U32.HI R42, RZ, 0x10, R37 ;  /* 0x00000010ff2a7819 */ /* 0x000fe40000011625 */
[----:B------:R-:W-:Y:S02]  /*3cb0*/  SHF.R.U32.HI R44, RZ, 0x10, R39 ;  /* 0x00000010ff2c7819 */ /* 0x000fe40000011627 */
[----:B------:R-:W-:Y:S01]  /*3cc0*/  SHF.R.U64 R43, R36, 0x10, R37 ;  /* 0x00000010242b7819 */ /* 0x000fe20000001225 */
[----:B--2---:R-:W-:Y:S01]  /*3cd0*/  IMAD.U32 R36, R34, 0x10000, RZ ;  /* 0x0001000022247824 */ /* 0x004fe200078e00ff */
[----:B------:R-:W-:Y:S01]  /*3ce0*/  SHF.R.U64 R45, R38, 0x10, R39 ;  /* 0x00000010262d7819 */ /* 0x000fe20000001227 */
[----:B------:R-:W-:Y:S01]  /*3cf0*/  IMAD.U32 R38, R35, 0x10000, RZ ;  /* 0x0001000023267824 */ /* 0x000fe200078e00ff */
[----:B------:R-:W-:Y:S02]  /*3d00*/  PRMT R101, R101, 0x5410, R42 ;  /* 0x0000541065657816 */ /* 0x000fe4000000002a */
[----:B------:R-:W-:-:S02]  /*3d10*/  PRMT R99, R99, 0x5410, R44 ;  /* 0x0000541063637816 */ /* 0x000fc4000000002c */
[----:B------:R-:W-:Y:S02]  /*3d20*/  PRMT R100, R100, 0x5410, R43 ;  /* 0x0000541064647816 */ /* 0x000fe4000000002b */
[----:B------:R-:W-:Y:S01]  /*3d30*/  LOP3.LUT R37, R34, 0xffff0000, RZ, 0xc0, !PT ;  /* 0xffff000022257812 */ /* 0x000fe200078ec0ff */
[----:B------:R-:W-:Y:S01]  /*3d40*/  IMAD.U32 R43, R99, 0x10000, RZ ;  /* 0x00010000632b7824 */ /* 0x000fe200078e00ff */
[----:B------:R-:W-:Y:S01]  /*3d50*/  LOP3.LUT R39, R35, 0xffff0000, RZ, 0xc0, !PT ;  /* 0xffff000023277812 */ /* 0x000fe200078ec0ff */
[----:B------:R-:W-:Y:S01]  /*3d60*/  IMAD.U32 R34, R33, 0x10000, RZ ;  /* 0x0001000021227824 */ /* 0x000fe200078e00ff */
[----:B------:R-:W-:Y:S01]  /*3d70*/  PRMT R98, R98, 0x5410, R45 ;  /* 0x0000541062627816 */ /* 0x000fe2000000002d */
[----:B------:R-:W-:Y:S01]  /*3d80*/  IMAD.U32 R45, R101, 0x10000, RZ ;  /* 0x00010000652d7824 */ /* 0x000fe200078e00ff */
[----:B------:R-:W-:Y:S01]  /*3d90*/  LOP3.LUT R35, R33, 0xffff0000, RZ, 0xc0, !PT ;  /* 0xffff000021237812 */ /* 0x000fe200078ec0ff */
[----:B------:R-:W-:Y:S01]  /*3da0*/  IMAD.U32 R33, R32, 0x10000, RZ ;  /* 0x0001000020217824 */ /* 0x000fe200078e00ff */
[----:B------:R-:W-:Y:S01]  /*3db0*/  LOP3.LUT R44, R100, 0xffff0000, RZ, 0xc0, !PT ;  /* 0xffff0000642c7812 */ /* 0x000fe200078ec0ff */
[C---:B------:R-:W-:Y:S01]  /*3dc0*/  FMUL.FTZ R49, R37.reuse, R45 ;  /* 0x0000002d25317220 */ /* 0x040fe20000410000 */
[----:B------:R-:W-:Y:S01]  /*3dd0*/  LOP3.LUT R42, R98, 0xffff0000, RZ, 0xc0, !PT ;  /* 0xffff0000622a7812 */ /* 0x000fe200078ec0ff */
[-C--:B------:R-:W-:Y:S01]  /*3de0*/  FMUL.FTZ R37, R37, R43.reuse ;  /* 0x0000002b25257220 */ /* 0x080fe20000410000 */
[----:B------:R-:W-:Y:S01]  /*3df0*/  LOP3.LUT R101, R101, 0xffff0000, RZ, 0xc0, !PT ;  /* 0xffff000065657812 */ /* 0x000fe200078ec0ff */
[----:B------:R-:W-:Y:S01]  /*3e00*/  FMUL.FTZ R47, R35, R44 ;  /* 0x0000002c232f7220 */ /* 0x000fe20000410000 */
[----:B------:R-:W-:Y:S01]  /*3e10*/  LOP3.LUT R99, R99, 0xffff0000, RZ, 0xc0, !PT ;  /* 0xffff000063637812 */ /* 0x000fe200078ec0ff */
[----:B------:R-:W-:Y:S01]  /*3e20*/  FFMA.FTZ R49, R36, R43, -R49 ;  /* 0x0000002b24317223 */ /* 0x000fe20000010831 */
[-C--:B------:R-:W-:Y:S01]  /*3e30*/  FMUL.FTZ R35, R35, R42.reuse ;  /* 0x0000002a23237220 */ /* 0x080fe20000410000 */
[----:B------:R-:W-:Y:S01]  /*3e40*/  LOP3.LUT R32, R32, 0xffff0000, RZ, 0xc0, !PT ;  /* 0xffff000020207812 */ /* 0x000fe200078ec0ff */
[----:B------:R-:W-:Y:S01]  /*3e50*/  FFMA.FTZ R47, R34, R42, -R47 ;  /* 0x0000002a222f7223 */ /* 0x000fe2000001082f */
[----:B------:R-:W-:Y:S01]  /*3e60*/  FFMA.FTZ R36, R36, R45, R37 ;  /* 0x0000002d24247223 */ /* 0x000fe20000010025 */
[----:B------:R-:W-:-:S02]  /*3e70*/  IMAD.U32 R100, R100, 0x10000, RZ ;  /* 0x0001000064647824 */ /* 0x000fc400078e00ff */
[C---:B------:R-:W-:Y:S01]  /*3e80*/  FMUL.FTZ R37, R39.reuse, R101 ;  /* 0x0000006527257220 */ /* 0x040fe20000410000 */
        /* <DEDUP_REMOVED lines=15> */
.L_x_9671:
[----:B------:R-:W-:Y:S05]  /*3f80*/  BSYNC B1 ;  /* 0x0000000000017941 */ /* 0x000fea0003800000 */
.L_x_9670:
[----:B--2---:R4:W-:Y:S01]  /*3f90*/  STG.E.128 desc[UR40][R40.64+0x40], R32 ;  /* 0x0000402028007986 */ /* 0x0049e2000c101d28 */
[----:B------:R-:W-:Y:S05]  /*3fa0*/  BRA `(.L_x_9665) ;  /* 0x0000001400cc7947 */ /* 0x000fea0003800000 */
.L_x_9649:
[----:B------:R-:W-:Y:S02]  /*3fb0*/  ISETP.GE.AND P3, PT, R216, R97, PT ;  /* 0x00000061d800720c */ /* 0x000fe40003f66270 */
[----:B------:R-:W-:Y:S02]  /*3fc0*/  CS2R R38, SRZ ;  /* 0x0000000000267805 */ /* 0x000fe4000001ff00 */
[----:B------:R-:W-:-:S13]  /*3fd0*/  ISETP.GE.OR P3, PT, R16, R102, P3 ;  /* 0x000000661000720c */ /* 0x000fda0001f66670 */
[----:B------:R-:W-:Y:S01]  /*3fe0*/  @!P3 IADD3 R33, P4, P5, R12, R32, R69 ;  /* 0x000000200c21b210 */ /* 0x000fe20007d9e045 */
[----:B------:R-:W0:Y:S03]  /*3ff0*/  @!P3 LDC.64 R44, c[0x0][0x3e8] ;  /* 0x0000fa00ff2cbb82 */ /* 0x000e260000000a00 */
[----:B------:R-:W-:Y:S02]  /*4000*/  @!P3 IADD3.X R36, R79, R95, R68, P4, P5 ;  /* 0x0000005f4f24b210 */ /* 0x000fe400027ea444 */
[----:B------:R-:W-:-:S03]  /*4010*/  @!P3 IADD3 R46, P4, P5, R30, R34, R71 ;  /* 0x000000221e2eb210 */ /* 0x000fc60007d9e047 */
[----:B------:R-:W1:Y:S01]  /*4020*/  @!P3 LDC.64 R48, c[0x0][0x400] ;  /* 0x00010000ff30bb82 */ /* 0x000e620000000a00 */
[----:B------:R-:W-:Y:S02]  /*4030*/  @!P3 IADD3.X R47, R81, R105, R70, P4, P5 ;  /* 0x00000069512fb210 */ /* 0x000fe400027ea446 */
[----:B------:R-:W-:-:S04]  /*4040*/  ISETP.GE.AND P4, PT, R18, R97, PT ;  /* 0x000000611200720c */ /* 0x000fc80003f86270 */
[----:B------:R-:W-:-:S13]  /*4050*/  ISETP.GE.OR P4, PT, R16, R102, P4 ;  /* 0x000000661000720c */ /* 0x000fda0002786670 */
[----:B------:R-:W2:Y:S01]  /*4060*/  @!P4 LDC.64 R40, c[0x0][0x3e8] ;  /* 0x0000fa00ff28cb82 */ /* 0x000ea20000000a00 */
[----:B------:R-:W-:-:S05]  /*4070*/  @!P4 IADD3 R32, P5, R12, R32, RZ ;  /* 0x000000200c20c210 */ /* 0x000fca0007fbe0ff */
[----:B------:R-:W-:Y:S02]  /*4080*/  @!P4 IMAD.X R35, R95, 0x1, R79, P5 ;  /* 0x000000015f23c824 */ /* 0x000fe400028e064f */
[----:B------:R-:W3:Y:S01]  /*4090*/  @!P4 LDC.64 R42, c[0x0][0x400] ;  /* 0x00010000ff2acb82 */ /* 0x000ee20000000a00 */
[----:B--2---:R-:W-:-:S04]  /*40a0*/  @!P4 LEA R40, P5, R32, R40, 0x1 ;  /* 0x000000282028c211 */ /* 0x004fc800078a08ff */
[----:B------:R-:W-:Y:S02]  /*40b0*/  @!P4 LEA.HI.X R41, R32, R41, R35, 0x1, P5 ;  /* 0x000000292029c211 */ /* 0x000fe400028f0c23 */
[----:B------:R-:W-:-:S05]  /*40c0*/  @!P4 IADD3 R34, P5, R30, R34, RZ ;  /* 0x000000221e22c210 */ /* 0x000fca0007fbe0ff */
[----:B------:R-:W-:Y:S01]  /*40d0*/  @!P4 IMAD.X R32, R105, 0x1, R81, P5 ;  /* 0x000000016920c824 */ /* 0x000fe200028e0651 */
[----:B---3--:R-:W-:-:S04]  /*40e0*/  @!P4 LEA R42, P5, R34, R42, 0x1 ;  /* 0x0000002a222ac211 */ /* 0x008fc800078a08ff */
[----:B------:R-:W-:Y:S02]  /*40f0*/  @!P4 LEA.HI.X R43, R34, R43, R32, 0x1, P5 ;  /* 0x0000002b222bc211 */ /* 0x000fe400028f0c20 */
[----:B------:R-:W-:Y:S02]  /*4100*/  CS2R R34, SRZ ;  /* 0x0000000000227805 */ /* 0x000fe4000001ff00 */
[----:B0-----:R-:W-:-:S04]  /*4110*/  @!P3 LEA R44, P5, R33, R44, 0x1 ;  /* 0x0000002c212cb211 */ /* 0x001fc800078a08ff */
[----:B------:R-:W-:Y:S02]  /*4120*/  @!P3 LEA.HI.X R45, R33, R45, R36, 0x1, P5 ;  /* 0x0000002d212db211 */ /* 0x000fe400028f0c24 */
[----:B------:R-:W-:Y:S02]  /*4130*/  CS2R R32, SRZ ;  /* 0x0000000000207805 */ /* 0x000fe4000001ff00 */
[----:B------:R-:W-:-:S04]  /*4140*/  CS2R R36, SRZ ;  /* 0x0000000000247805 */ /* 0x000fc8000001ff00 */
[----:B------:R0:W2:Y:S04]  /*4150*/  @!P4 LDG.E.128 R32, desc[UR40][R40.64] ;  /* 0x000000282820c981 */ /* 0x0000a8000c1e1d00 */
[----:B------:R3:W4:Y:S01]  /*4160*/  @!P4 LDG.E.128 R36, desc[UR40][R42.64] ;  /* 0x000000282a24c981 */ /* 0x000722000c1e1d00 */
[----:B-1----:R-:W-:-:S04]  /*4170*/  @!P3 LEA R48, P4, R46, R48, 0x1 ;  /* 0x000000302e30b211 */ /* 0x002fc800078808ff */
[----:B------:R-:W-:Y:S02]  /*4180*/  @!P3 LEA.HI.X R49, R46, R49, R47, 0x1, P4 ;  /* 0x000000312e31b211 */ /* 0x000fe400020f0c2f */
[----:B0-----:R-:W-:Y:S02]  /*4190*/  CS2R R40, SRZ ;  /* 0x0000000000287805 */ /* 0x001fe4000001ff00 */
[----:B---3--:R-:W-:Y:S02]  /*41a0*/  CS2R R42, SRZ ;  /* 0x00000000002a7805 */ /* 0x008fe4000001ff00 */
[----:B------:R-:W-:-:S04]  /*41b0*/  CS2R R46, SRZ ;  /* 0x00000000002e7805 */ /* 0x000fc8000001ff00 */
[----:B------:R0:W3:Y:S02]  /*41c0*/  @!P3 LDG.E.128 R40, desc[UR40][R44.64] ;  /* 0x000000282c28b981 */ /* 0x0000e4000c1e1d00 */
[----:B0-----:R-:W-:-:S06]  /*41d0*/  CS2R R44, SRZ ;  /* 0x00000000002c7805 */ /* 0x001fcc000001ff00 */
[----:B------:R0:W5:Y:S01]  /*41e0*/  @!P3 LDG.E.128 R44, desc[UR40][R48.64] ;  /* 0x00000028302cb981 */ /* 0x000162000c1e1d00 */
[----:B------:R-:W-:Y:S01]  /*41f0*/  UISETP.NE.AND UP0, UPT, UR44, 0x3, UPT ;  /* 0x000000032c00788c */ /* 0x000fe2000bf05270 */
[----:B------:R-:W-:-:S05]  /*4200*/  ISETP.GE.AND P4, PT, R16, R102, PT ;  /* 0x000000661000720c */ /* 0x000fca0003f86270 */
[----:B------:R-:W-:Y:S01]  /*4210*/  PLOP3.LUT P3, PT, PT, PT, UP0, 0x80, 0x0 ;  /* 0x000000000000781c */ /* 0x000fe20003f6f008 */
[----:B--2---:R-:W-:Y:S02]  /*4220*/  IMAD.MOV.U32 R51, RZ, RZ, R34 ;  /* 0x000000ffff337224 */ /* 0x004fe400078e0022 */
[----:B------:R-:W-:Y:S02]  /*4230*/  IMAD.MOV.U32 R52, RZ, RZ, R35 ;  /* 0x000000ffff347224 */ /* 0x000fe400078e0023 */
[----:B------:R-:W-:Y:S01]  /*4240*/  IMAD.MOV.U32 R54, RZ, RZ, R33 ;  /* 0x000000ffff367224 */ /* 0x000fe200078e0021 */
[----:B------:R-:W-:Y:S01]  /*4250*/  PRMT R119, R119, 0x5410, R51 ;  /* 0x0000541077777816 */ /* 0x000fe20000000033 */
[----:B----4-:R-:W-:Y:S01]  /*4260*/  IMAD.MOV.U32 R51, RZ, RZ, R38 ;  /* 0x000000ffff337224 */ /* 0x010fe200078e0026 */
[----:B------:R-:W-:Y:S01]  /*4270*/  PRMT R128, R52, 0x7610, R128 ;  /* 0x0000761034807816 */ /* 0x000fe20000000080 */
[----:B0-----:R-:W-:Y:S01]  /*4280*/  IMAD.MOV.U32 R48, RZ, RZ, R39 ;  /* 0x000000ffff307224 */ /* 0x001fe200078e0027 */
        /* <DEDUP_REMOVED lines=17> */
[----:B-----5:R-:W-:Y:S02]  /*43a0*/  IMAD.MOV.U32 R48, RZ, RZ, R46 ;  /* 0x000000ffff307224 */ /* 0x020fe400078e002e */
        /* <DEDUP_REMOVED lines=9> */
.L_x_9672:
[----:B------:R-:W-:Y:S01]  /*4440*/  IMAD R95, R2, 0x8, R19 ;  /* 0x00000008025f7824 */ /* 0x000fe200078e0213 */
[----:B------:R-:W-:Y:S01]  /*4450*/  SHF.L.U32 R106, R201, 0x1f, RZ ;  /* 0x0000001fc96a7819 */ /* 0x000fe200000006ff */
[----:B------:R-:W0:Y:S01]  /*4460*/  LDC R107, c[0x0][0x2f4] ;  /* 0x0000bd00ff6b7b82 */ /* 0x000e220000000800 */
[----:B------:R-:W-:Y:S01]  /*4470*/  BSSY B1, `(.L_x_9673) ;  /* 0x0000006000017945 */ /* 0x000fe20003800000 */
[----:B------:R-:W-:Y:S01]  /*4480*/  IMAD.MOV.U32 R101, RZ, RZ, R50 ;  /* 0x000000ffff657224 */ /* 0x000fe200078e0032 */
[----:B------:R-:W1:Y:S05]  /*4490*/  SYNCS.PHASECHK.TRANS64.TRYWAIT P5, [R95+URZ+0x22890], R106 ;  /* 0x0228906a5f0075a7 */ /* 0x000e6a00080a017f */
[----:B------:R-:W2:Y:S01]  /*44a0*/  LDC.64 R102, c[0x0][0x300] ;  /* 0x0000c000ff667b82 */ /* 0x000ea20000000a00 */
[----:B0-----:R-:W-:Y:S01]  /*44b0*/  IMAD.IADD R109, R107, 0x1, -R74 ;  /* 0x000000016b6d7824 */ /* 0x001fe200078e0a4a */
[----:B-1----:R-:W-:Y:S06]  /*44c0*/  @!P5 BRA `(.L_x_9674) ;  /* 0x0000016000c0d947 */ /* 0x002fec0003800000 */
.L_x_9944:
[----:B------:R-:W-:Y:S05]  /*44d0*/  BSYNC B1 ;  /* 0x0000000000017941 */ /* 0x000fea0003800000 */
.L_x_9673:
[----:B------:R-:W-:Y:S01]  /*44e0*/  ISETP.GE.OR P5, PT, R18, R97, P1 ;  /* 0x000000611200720c */ /* 0x000fe20000fa6670 */
[----:B------:R-:W-:-:S12]  /*44f0*/  BSSY B1, `(.L_x_9675) ;  /* 0x0000080000017945 */ /* 0x000fd80003800000 */
[----:B------:R-:W-:Y:S05]  /*4500*/  @P5 BRA `(.L_x_9676) ;  /* 0x0000000400f85947 */ /* 0x000fea0003800000 */
[-C--:B--2---:R-:W-:Y:S01]  /*4510*/  IMAD R48, R220, R102.reuse, RZ ;  /* 0x00000066dc307224 */ /* 0x084fe200078e02ff */
[----:B------:R-:W-:Y:S01]  /*4520*/  BSSY B2, `(.L_x_9677) ;  /* 0x0000070000027945 */ /* 0x000fe20003800000 */
[----:B------:R-:W-:-:S04]  /*4530*/  IMAD.WIDE.U32 R104, R18, R102, R100 ;  /* 0x0000006612687225 */ /* 0x000fc800078e0064 */
[----:B------:R-:W-:Y:S01]  /*4540*/  IMAD R111, R18, R103, R48 ;  /* 0x00000067126f7224 */ /* 0x000fe200078e0230 */
[----:B------:R-:W-:Y:S02]  /*4550*/  SEL R48, R74, R109, !P0 ;  /* 0x0000006d4a307207 */ /* 0x000fe40004000000 */
[----:B------:R-:W-:Y:S01]  /*4560*/  IADD3 R108, P5, P6, R4, R104, R84 ;  /* 0x00000068046c7210 */ /* 0x000fe20007ebe054 */
[----:B------:R-:W-:Y:S01]  /*4570*/  IMAD.IADD R111, R111, 0x1, R105 ;  /* 0x000000016f6f7824 */ /* 0x000fe200078e0269 */
[----:B------:R-:W-:-:S04]  /*4580*/  SHF.R.S32.HI R49, RZ, 0x1f, R48 ;  /* 0x0000001fff317819 */ /* 0x000fc80000011430 */
[----:B------:R-:W-:Y:S02]  /*4590*/  LEA.HI R48, R49, R48, RZ, 0x4 ;  /* 0x0000003031307211 */ /* 0x000fe400078f20ff */
[----:B------:R-:W-:Y:S02]  /*45a0*/  IADD3.X R110, R60, R111, R86, P5, P6 ;  /* 0x0000006f3c6e7210 */ /* 0x000fe40002fec456 */
[----:B------:R-:W-:-:S05]  /*45b0*/  LEA.HI.SX32 R48, R48, R83, 0x1c ;  /* 0x0000005330307211 */ /* 0x000fca00078fe2ff */
[----:B------:R-:W-:-:S05]  /*45c0*/  IMAD.SHL.U32 R113, R48, 0x8, RZ ;  /* 0x0000000830717824 */ /* 0x000fca00078e00ff */
[----:B------:R-:W-:-:S04]  /*45d0*/  LOP3.LUT R48, R82, 0x38, R113, 0xf8, !PT ;  /* 0x0000003852307812 */ /* 0x000fc800078ef871 */
[----:B------:R-:W-:Y:S01]  /*45e0*/  LOP3.LUT R49, R48, R85, RZ, 0x3c, !PT ;  /* 0x0000005530317212 */ /* 0x000fe200078e3cff */
[----:B------:R-:W-:-:S04]  /*45f0*/  IMAD R48, R2, 0x1800, R90 ;  /* 0x0000180002307824 */ /* 0x000fc800078e025a */
[----:B------:R-:W-:Y:S02]  /*4600*/  IMAD R49, R206, 0x200, R49 ;  /* 0x00000200ce317824 */ /* 0x000fe400078e0231 */
[----:B------:R-:W-:Y:S02]  /*4610*/  IMAD R48, R48, 0x2, R19 ;  /* 0x0000000230307824 */ /* 0x000fe400078e0213 */
[----:B------:R-:W-:-:S04]  /*4620*/  IMAD R50, R2, 0x1800, R49 ;  /* 0x0000180002327824 */ /* 0x000fc800078e0231 */
[----:B------:R-:W-:Y:S02]  /*4630*/  IMAD R52, R50, 0x2, R19 ;  /* 0x0000000232347824 */ /* 0x000fe400078e0213 */
[----:B------:R-:W1:Y:S04]  /*4640*/  LDS.128 R48, [R48+0x1c400] ;  /* 0x01c4000030307984 */ /* 0x000e680000000c00 */
[----:B------:R-:W2:Y:S01]  /*4650*/  LDS.128 R52, [R52+0x1c400] ;  /* 0x01c4000034347984 */ /* 0x000ea20000000c00 */
[----:B------:R-:W-:Y:S05]  /*4660*/  @P4 BRA `(.L_x_9678) ;  /* 0x00000004006c4947 */ /* 0x000fea0003800000 */
[----:B------:R-:W-:Y:S01]  /*4670*/  SHF.R.U32.HI R116, RZ, 0x10, R37 ;  /* 0x00000010ff747819 */ /* 0x000fe20000011625 */
[----:B--2---:R-:W-:Y:S01]  /*4680*/  IMAD.U32 R112, R53, 0x10000, RZ ;  /* 0x0001000035707824 */ /* 0x004fe200078e00ff */
[----:B------:R-:W-:Y:S02]  /*4690*/  SHF.R.U32.HI R115, RZ, 0x10, R33 ;  /* 0x00000010ff737819 */ /* 0x000fe40000011621 */
[C---:B------:R-:W-:Y:S02]  /*46a0*/  PRMT R116, R114.reuse, 0x5432, R116 ;  /* 0x0000543272747816 */ /* 0x040fe40000000074 */
[----:B------:R-:W-:Y:S01]  /*46b0*/  PRMT R115, R114, 0x5410, R115 ;  /* 0x0000541072737816 */ /* 0x000fe20000000073 */
[----:B-1----:R-:W-:Y:S01]  /*46c0*/  IMAD.U32 R114, R49, 0x10000, RZ ;  /* 0x0001000031727824 */ /* 0x002fe200078e00ff */
[----:B------:R-:W-:Y:S01]  /*46d0*/  SHF.R.U64 R36, R36, 0x10, R37 ;  /* 0x0000001024247819 */ /* 0x000fe20000001225 */
[----:B------:R-:W-:Y:S01]  /*46e0*/  IMAD.U32 R129, R116, 0x10000, RZ ;  /* 0x0001000074817824 */ /* 0x000fe200078e00ff */
[----:B------:R-:W-:Y:S01]  /*46f0*/  SHF.R.U64 R32, R32, 0x10, R33 ;  /* 0x0000001020207819 */ /* 0x000fe20000001221 */
[C---:B------:R-:W-:Y:S01]  /*4700*/  IMAD.U32 R117, R115.reuse, 0x10000, RZ ;  /* 0x0001000073757824 */ /* 0x040fe200078e00ff */
[----:B------:R-:W-:Y:S01]  /*4710*/  LOP3.LUT R115, R115, 0xffff0000, RZ, 0xc0, !PT ;  /* 0xffff000073737812 */ /* 0x000fe200078ec0ff */
[----:B------:R-:W-:Y:S01]  /*4720*/  FMUL.FTZ R131, R112, R129 ;  /* 0x0000008170837220 */ /* 0x000fe20000410000 */
[----:B------:R-:W-:Y:S01]  /*4730*/  PRMT R32, R120, 0x5432, R32 ;  /* 0x0000543278207816 */ /* 0x000fe20000000020 */
[-C--:B------:R-:W-:Y:S01]  /*4740*/  FMUL.FTZ R118, R112, R117.reuse ;  /* 0x0000007570767220 */ /* 0x080fe20000410000 */
[----:B------:R-:W-:Y:S01]  /*4750*/  SHF.R.U64 R34, R34, 0x10, R35 ;  /* 0x0000001022227819 */ /* 0x000fe20000001223 */
[----:B------:R-:W-:Y:S01]  /*4760*/  FFMA.FTZ R112, R114, R117, -R131 ;  /* 0x0000007572707223 */ /* 0x000fe20000010883 */
[----:B------:R-:W-:Y:S01]  /*4770*/  LOP3.LUT R117, R116, 0xffff0000, RZ, 0xc0, !PT ;  /* 0xffff000074757812 */ /* 0x000fe200078ec0ff */
[----:B------:R-:W-:Y:S01]  /*4780*/  FFMA.FTZ R114, R114, R129, R118 ;  /* 0x0000008172727223 */ /* 0x000fe20000010076 */
[----:B------:R-:W-:Y:S01]  /*4790*/  LOP3.LUT R116, R53, 0xffff0000, RZ, 0xc0, !PT ;  /* 0xffff000035747812 */ /* 0x000fe200078ec0ff */
[----:B------:R-:W-:Y:S01]  /*47a0*/  IMAD.U32 R33, R48, 0x10000, RZ ;  /* 0x0001000030217824 */ /* 0x000fe200078e00ff */
[----:B------:R-:W-:Y:S01]  /*47b0*/  LOP3.LUT R53, R49, 0xffff0000, RZ, 0xc0, !PT ;  /* 0xffff000031357812 */ /* 0x000fe200078ec0ff */
[----:B------:R-:W-:Y:S01]  /*47c0*/  IMAD.U32 R37, R50, 0x10000, RZ ;  /* 0x0001000032257824 */ /* 0x000fe200078e00ff */
[----:B------:R-:W-:Y:S01]  /*47d0*/  LOP3.LUT R48, R48, 0xffff0000, RZ, 0xc0, !PT ;  /* 0xffff000030307812 */ /* 0x000fe200078ec0ff */
[C---:B------:R-:W-:Y:S01]  /*47e0*/  FMUL.FTZ R118, R116.reuse, R117 ;  /* 0x0000007574767220 */ /* 0x040fe20000410000 */
[----:B------:R-:W-:Y:S01]  /*47f0*/  FMUL.FTZ R116, R116, R115 ;  /* 0x0000007374747220 */ /* 0x000fe20000410000 */
[----:B------:R-:W-:-:S02]  /*4800*/  PRMT R34, R119, 0x5432, R34 ;  /* 0x0000543277227816 */ /* 0x000fc40000000022 */
[C---:B------:R-:W-:Y:S01]  /*4810*/  FFMA.FTZ R49, R53.reuse, R115, -R118 ;  /* 0x0000007335317223 */ /* 0x040fe20000010876 */
[----:B------:R-:W-:Y:S01]  /*4820*/  FFMA.FTZ R53, R53, R117, R116 ;  /* 0x0000007535357223 */ /* 0x000fe20000010074 */
[----:B------:R-:W-:Y:S01]  /*4830*/  SHF.R.U32.HI R116, RZ, 0x10, R39 ;  /* 0x00000010ff747819 */ /* 0x000fe20000011627 */
[----:B------:R-:W-:Y:S01]  /*4840*/  IMAD.U32 R117, R55, 0x10000, RZ ;  /* 0x0001000037757824 */ /* 0x000fe200078e00ff */
[----:B------:R-:W-:Y:S01]  /*4850*/  SHF.R.U32.HI R115, RZ, 0x10, R35 ;  /* 0x00000010ff737819 */ /* 0x000fe20000011623 */
[----:B------:R-:W-:Y:S01]  /*4860*/  IMAD.U32 R118, R51, 0x10000, RZ ;  /* 0x0001000033767824 */ /* 0x000fe200078e00ff */
[----:B------:R-:W-:Y:S01]  /*4870*/  PRMT R116, R122, 0x5432, R116 ;  /* 0x000054327a747816 */ /* 0x000fe20000000074 */
[----:B------:R-:W-:Y:S01]  /*4880*/  IMAD.U32 R35, R52, 0x10000, RZ ;  /* 0x0001000034237824 */ /* 0x000fe200078e00ff */
[----:B------:R-:W-:Y:S02]  /*4890*/  PRMT R115, R128, 0x5410, R115 ;  /* 0x0000541080737816 */ /* 0x000fe40000000073 */
[----:B------:R-:W-:Y:S01]  /*48a0*/  LOP3.LUT R55, R55, 0xffff0000, RZ, 0xc0, !PT ;  /* 0xffff000037377812 */ /* 0x000fe200078ec0ff */
[C---:B------:R-:W-:Y:S01]  /*48b0*/  IMAD.U32 R129, R116.reuse, 0x10000, RZ ;  /* 0x0001000074817824 */ /* 0x040fe200078e00ff */
[----:B------:R-:W-:Y:S01]  /*48c0*/  LOP3.LUT R116, R116, 0xffff0000, RZ, 0xc0, !PT ;  /* 0xffff000074747812 */ /* 0x000fe200078ec0ff */
[----:B------:R-:W-:Y:S01]  /*48d0*/  IMAD.U32 R128, R115, 0x10000, RZ ;  /* 0x0001000073807824 */ /* 0x000fe200078e00ff */
[----:B------:R-:W-:Y:S01]  /*48e0*/  LOP3.LUT R51, R51, 0xffff0000, RZ, 0xc0, !PT ;  /* 0xffff000033337812 */ /* 0x000fe200078ec0ff */
[CC--:B------:R-:W-:Y:S01]  /*48f0*/  FMUL.FTZ R131, R117.reuse, R129.reuse ;  /* 0x0000008175837220 */ /* 0x0c0fe20000410000 */
[----:B------:R-:W-:Y:S01]  /*4900*/  SHF.R.U64 R39, R38, 0x10, R39 ;  /* 0x0000001026277819 */ /* 0x000fe20000001227 */
[-C--:B------:R-:W-:Y:S01]  /*4910*/  FMUL.FTZ R130, R117, R128.reuse ;  /* 0x0000008075827220 */ /* 0x080fe20000410000 */
[----:B------:R-:W-:Y:S01]  /*4920*/  LOP3.LUT R52, R52, 0xffff0000, RZ, 0xc0, !PT ;  /* 0xffff000034347812 */ /* 0x000fe200078ec0ff */
[C---:B------:R-:W-:Y:S01]  /*4930*/  FFMA.FTZ R117, R118.reuse, R128, -R131 ;  /* 0x0000008076757223 */ /* 0x040fe20000010883 */
[----:B------:R-:W-:Y:S01]  /*4940*/  LOP3.LUT R128, R115, 0xffff0000, RZ, 0xc0, !PT ;  /* 0xffff000073807812 */ /* 0x000fe200078ec0ff */
[----:B------:R-:W-:Y:S01]  /*4950*/  FFMA.FTZ R118, R118, R129, R130 ;  /* 0x0000008176767223 */ /* 0x000fe20000010082 */
[----:B------:R-:W-:Y:S01]  /*4960*/  PRMT R115, R121, 0x5432, R36 ;  /* 0x0000543279737816 */ /* 0x000fe20000000024 */
[----:B------:R-:W-:Y:S01]  /*4970*/  FMUL.FTZ R36, R55, R116 ;  /* 0x0000007437247220 */ /* 0x000fe20000410000 */
[----:B------:R-:W-:Y:S01]  /*4980*/  PRMT R39, R127, 0x5410, R39 ;  /* 0x000054107f277816 */ /* 0x000fe20000000027 */
[----:B------:R-:W-:Y:S01]  /*4990*/  FMUL.FTZ R55, R55, R128 ;  /* 0x0000008037377220 */ /* 0x000fe20000410000 */
[----:B------:R-:W-:-:S02]  /*49a0*/  IMAD.U32 R38, R54, 0x10000, RZ ;  /* 0x0001000036267824 */ /* 0x000fc400078e00ff */
[----:B------:R-:W-:Y:S01]  /*49b0*/  FFMA.FTZ R36, R51, R128, -R36 ;  /* 0x0000008033247223 */ /* 0x000fe20000010824 */
[----:B------:R-:W-:Y:S02]  /*49c0*/  IMAD.U32 R128, R115, 0x10000, RZ ;  /* 0x0001000073807824 */ /* 0x000fe400078e00ff */
[----:B------:R-:W-:Y:S01]  /*49d0*/  FFMA.FTZ R51, R51, R116, R55 ;  /* 0x0000007433337223 */ /* 0x000fe20000010037 */
[C---:B------:R-:W-:Y:S01]  /*49e0*/  IMAD.U32 R116, R32.reuse, 0x10000, RZ ;  /* 0x0001000020747824 */ /* 0x040fe200078e00ff */
[----:B------:R-:W-:Y:S01]  /*49f0*/  LOP3.LUT R55, R115, 0xffff0000, RZ, 0xc0, !PT ;  /* 0xffff000073377812 */ /* 0x000fe200078ec0ff */
[C---:B------:R-:W-:Y:S01]  /*4a00*/  FMUL.FTZ R130, R35.reuse, R128 ;  /* 0x0000008023827220 */ /* 0x040fe20000410000 */
[----:B------:R-:W-:Y:S01]  /*4a10*/  LOP3.LUT R115, R32, 0xffff0000, RZ, 0xc0, !PT ;  /* 0xffff000020737812 */ /* 0x000fe200078ec0ff */
[-C--:B------:R-:W-:Y:S01]  /*4a20*/  FMUL.FTZ R35, R35, R116.reuse ;  /* 0x0000007423237220 */ /* 0x080fe20000410000 */
[----:B------:R-:W-:Y:S01]  /*4a30*/  LOP3.LUT R54, R54, 0xffff0000, RZ, 0xc0, !PT ;  /* 0xffff000036367812 */ /* 0x000fe200078ec0ff */
[C---:B------:R-:W-:Y:S01]  /*4a40*/  FMUL.FTZ R127, R52.reuse, R55 ;  /* 0x00000037347f7220 */ /* 0x040fe20000410000 */
[C---:B------:R-:W-:Y:S01]  /*4a50*/  FFMA.FTZ R32, R33.reuse, R116, -R130 ;  /* 0x0000007421207223 */ /* 0x040fe20000010882 */
[----:B------:R-:W-:Y:S01]  /*4a60*/  FFMA.FTZ R33, R33, R128, R35 ;  /* 0x0000008021217223 */ /* 0x000fe20000010023 */
[-C--:B------:R-:W-:Y:S01]  /*4a70*/  FMUL.FTZ R129, R52, R115.reuse ;  /* 0x0000007334817220 */ /* 0x080fe20000410000 */
[----:B------:R-:W-:Y:S01]  /*4a80*/  FFMA.FTZ R35, R48, R115, -R127 ;  /* 0x0000007330237223 */ /* 0x000fe2000001087f */
[C---:B------:R-:W-:Y:S01]  /*4a90*/  IMAD.U32 R115, R39.reuse, 0x10000, RZ ;  /* 0x0001000027737824 */ /* 0x040fe200078e00ff */
[----:B------:R-:W-:Y:S01]  /*4aa0*/  LOP3.LUT R127, R39, 0xffff0000, RZ, 0xc0, !PT ;  /* 0xffff0000277f7812 */ /* 0x000fe200078ec0ff */
[C---:B------:R-:W-:Y:S01]  /*4ab0*/  IMAD.U32 R52, R34.reuse, 0x10000, RZ ;  /* 0x0001000022347824 */ /* 0x040fe200078e00ff */
[----:B------:R-:W-:Y:S01]  /*4ac0*/  LOP3.LUT R39, R34, 0xffff0000, RZ, 0xc0, !PT ;  /* 0xffff000022277812 */ /* 0x000fe200078ec0ff */
[----:B------:R-:W-:Y:S01]  /*4ad0*/  FFMA.FTZ R48, R48, R55, R129 ;  /* 0x0000003730307223 */ /* 0x000fe20000010081 */
[----:B------:R-:W-:Y:S01]  /*4ae0*/  LOP3.LUT R50, R50, 0xffff0000, RZ, 0xc0, !PT ;  /* 0xffff000032327812 */ /* 0x000fe200078ec0ff */
[----:B------:R-:W-:Y:S01]  /*4af0*/  FMUL.FTZ R34, R38, R115 ;  /* 0x0000007326227220 */ /* 0x000fe20000410000 */
[----:B------:R-:W-:Y:S01]  /*4b00*/  FMUL.FTZ R55, R54, R127 ;  /* 0x0000007f36377220 */ /* 0x000fe20000410000 */
        /* <DEDUP_REMOVED lines=15> */
[----:B------:R-:W-:-:S02]  /*4c00*/  F2FP.BF16.F32.PACK_AB R53, R53, R114 ;  /* 0x000000723535723e */ /* 0x000fc400000010ff */
[----:B------:R-:W-:-:S07]  /*4c10*/  F2FP.BF16.F32.PACK_AB R54, R127, R38 ;  /* 0x000000267f36723e */ /* 0x000fce00000010ff */
.L_x_9678:
[----:B------:R-:W-:Y:S05]  /*4c20*/  BSYNC B2 ;  /* 0x0000000000027941 */ /* 0x000fea0003800000 */
.L_x_9677:
[----:B------:R-:W-:Y:S02]  /*4c30*/  ISETP.GE.AND P5, PT, R113, R107, PT ;  /* 0x0000006b7100720c */ /* 0x000fe40003fa6270 */
[----:B------:R-:W-:-:S11]  /*4c40*/  P2R R33, PR, RZ, 0x1 ;  /* 0x00000001ff217803 */ /* 0x000fd60000000000 */
[--C-:B------:R-:W-:Y:S02]  /*4c50*/  @!P5 SHF.R.S32.HI R32, RZ, 0x1f, R113.reuse ;  /* 0x0000001fff20d819 */ /* 0x100fe40000011471 */
[----:B------:R-:W-:-:S04]  /*4c60*/  @!P5 IADD3 R104, P0, P6, R4, R104, R113 ;  /* 0x000000680468d210 */ /* 0x000fc80007e1e071 */
[----:B------:R-:W-:Y:S02]  /*4c70*/  @!P5 IADD3.X R111, R60, R111, R32, P0, P6 ;  /* 0x0000006f3c6fd210 */ /* 0x000fe400007ec420 */
[CC--:B------:R-:W-:Y:S02]  /*4c80*/  LEA R32, P6, R108.reuse, R98.reuse, 0x1 ;  /* 0x000000626c207211 */ /* 0x0c0fe400078c08ff */
[----:B------:R-:W-:Y:S02]  /*4c90*/  ISETP.NE.AND P0, PT, R33, RZ, PT ;  /* 0x000000ff2100720c */ /* 0x000fe40003f05270 */
[----:B------:R-:W-:Y:S02]  /*4ca0*/  LEA.HI.X R33, R108, R99, R110, 0x1, P6 ;  /* 0x000000636c217211 */ /* 0x000fe400030f0c6e */
[----:B------:R-:W-:-:S03]  /*4cb0*/  @!P5 LEA R34, P6, R104, R98, 0x1 ;  /* 0x000000626822d211 */ /* 0x000fc600078c08ff */
[----:B-1----:R1:W-:Y:S01]  /*4cc0*/  STG.E.128 desc[UR40][R32.64], R48 ;  /* 0x0000003020007986 */ /* 0x0023e2000c101d28 */
[----:B------:R-:W-:-:S05]  /*4cd0*/  @!P5 LEA.HI.X R35, R104, R99, R111, 0x1, P6 ;  /* 0x000000636823d211 */ /* 0x000fca00030f0c6f */
[----:B--2---:R1:W-:Y:S04]  /*4ce0*/  @!P5 STG.E.128 desc[UR40][R34.64], R52 ;  /* 0x000000342200d986 */ /* 0x0043e8000c101d28 */
.L_x_9676:
[----:B------:R-:W-:Y:S05]  /*4cf0*/  BSYNC B1 ;  /* 0x0000000000017941 */ /* 0x000fea0003800000 */
.L_x_9675:
[----:B------:R-:W-:Y:S01]  /*4d00*/  ISETP.GE.OR P5, PT, R216, R97, P1 ;  /* 0x00000061d800720c */ /* 0x000fe20000fa6670 */
[-C--:B-12---:R-:W-:Y:S02]  /*4d10*/  IMAD R32, R72, R102.reuse, RZ ;  /* 0x0000006648207224 */ /* 0x086fe400078e02ff */
[----:B------:R-:W-:-:S04]  /*4d20*/  IMAD.WIDE.U32 R100, R216, R102, R100 ;  /* 0x00000066d8647225 */ /* 0x000fc800078e0064 */
[----:B------:R-:W-:-:S06]  /*4d30*/  IMAD R51, R216, R103, R32 ;  /* 0x00000067d8337224 */ /* 0x000fcc00078e0220 */
[----:B------:R-:W-:Y:S05]  /*4d40*/  @P5 BRA `(.L_x_9665) ;  /* 0x0000000800645947 */ /* 0x000fea0003800000 */
[----:B------:R-:W-:Y:S01]  /*4d50*/  IMAD.IADD R51, R101, 0x1, R51 ;  /* 0x0000000165337824 */ /* 0x000fe200078e0233 */
[----:B------:R-:W-:Y:S01]  /*4d60*/  IADD3 R32, P5, P6, R4, R100, R84 ;  /* 0x0000006404207210 */ /* 0x000fe20007ebe054 */
[----:B------:R-:W-:Y:S01]  /*4d70*/  BSSY B1, `(.L_x_9679) ;  /* 0x0000072000017945 */ /* 0x000fe20003800000 */
[----:B------:R-:W-:Y:S02]  /*4d80*/  SEL R109, R74, R109, !P0 ;  /* 0x0000006d4a6d7207 */ /* 0x000fe40004000000 */
[----:B------:R-:W-:Y:S02]  /*4d90*/  IADD3.X R33, R60, R51, R86, P5, P6 ;  /* 0x000000333c217210 */ /* 0x000fe40002fec456 */
[C---:B------:R-:W-:Y:S02]  /*4da0*/  LEA R48, P5, R32.reuse, R98, 0x1 ;  /* 0x0000006220307211 */ /* 0x040fe400078a08ff */
[----:B------:R-:W-:Y:S02]  /*4db0*/  SHF.R.U32.HI R34, RZ, 0x3, R205 ;  /* 0x00000003ff227819 */ /* 0x000fe400000116cd */
[----:B------:R-:W-:-:S02]  /*4dc0*/  LEA.HI.X R49, R32, R99, R33, 0x1, P5 ;  /* 0x0000006320317211 */ /* 0x000fc400028f0c21 */
[----:B------:R-:W-:-:S04]  /*4dd0*/  SHF.R.S32.HI R32, RZ, 0x1f, R109 ;  /* 0x0000001fff207819 */ /* 0x000fc8000001146d */
[----:B------:R-:W-:-:S04]  /*4de0*/  LEA.HI R32, R32, R109, RZ, 0x4 ;  /* 0x0000006d20207211 */ /* 0x000fc800078f20ff */
[----:B------:R-:W-:-:S05]  /*4df0*/  LEA.HI.SX32 R32, R32, R83, 0x1c ;  /* 0x0000005320207211 */ /* 0x000fca00078fe2ff */
[----:B------:R-:W-:-:S05]  /*4e00*/  IMAD.SHL.U32 R50, R32, 0x8, RZ ;  /* 0x0000000820327824 */ /* 0x000fca00078e00ff */
[----:B------:R-:W-:-:S04]  /*4e10*/  LOP3.LUT R32, R205, 0x38, R50, 0xf8, !PT ;  /* 0x00000038cd207812 */ /* 0x000fc800078ef832 */
[----:B------:R-:W-:Y:S01]  /*4e20*/  LOP3.LUT R33, R32, R34, RZ, 0x3c, !PT ;  /* 0x0000002220217212 */ /* 0x000fe200078e3cff */
[----:B------:R-:W-:-:S04]  /*4e30*/  IMAD R32, R2, 0x1800, R87 ;  /* 0x0000180002207824 */ /* 0x000fc800078e0257 */
[----:B------:R-:W-:Y:S02]  /*4e40*/  IMAD.IADD R33, R208, 0x1, R33 ;  /* 0x00000001d0217824 */ /* 0x000fe400078e0221 */
        /* <DEDUP_REMOVED lines=9> */
[----:B------:R-:W-:Y:S01]  /*4ee0*/  SHF.R.U64 R53, R42, 0x10, R43 ;  /* 0x000000102a357819 */ /* 0x000fe2000000122b */
[----:B-1----:R-:W-:Y:S01]  /*4ef0*/  IMAD.U32 R42, R33, 0x10000, RZ ;  /* 0x00010000212a7824 */ /* 0x002fe200078e00ff */
[----:B------:R-:W-:Y:S02]  /*4f00*/  PRMT R123, R123, 0x5410, R104 ;  /* 0x000054107b7b7816 */ /* 0x000fe40000000068 */
[----:B------:R-:W-:Y:S02]  /*4f10*/  PRMT R125, R125, 0x5410, R108 ;  /* 0x000054107d7d7816 */ /* 0x000fe4000000006c */
[----:B------:R-:W-:-:S02]  /*4f20*/  SHF.R.U32.HI R54, RZ, 0x10, R47 ;  /* 0x00000010ff367819 */ /* 0x000fc4000001162f */
[----:B------:R-:W-:Y:S02]  /*4f30*/  SHF.R.U32.HI R103, RZ, 0x10, R43 ;  /* 0x00000010ff677819 */ /* 0x000fe4000001162b */
[----:B------:R-:W-:Y:S02]  /*4f40*/  SHF.R.U64 R55, R44, 0x10, R45 ;  /* 0x000000102c377819 */ /* 0x000fe4000000122d */
[----:B------:R-:W-:Y:S01]  /*4f50*/  SHF.R.U64 R102, R46, 0x10, R47 ;  /* 0x000000102e667819 */ /* 0x000fe2000000122f */
[----:B------:R-:W-:Y:S01]  /*4f60*/  IMAD.U32 R47, R39, 0x10000, RZ ;  /* 0x00010000272f7824 */ /* 0x000fe200078e00ff */
[----:B------:R-:W-:Y:S01]  /*4f70*/  PRMT R124, R124, 0x5410, R53 ;  /* 0x000054107c7c7816 */ /* 0x000fe20000000035 */
[----:B------:R-:W-:Y:S01]  /*4f80*/  IMAD.U32 R53, R123, 0x10000, RZ ;  /* 0x000100007b357824 */ /* 0x000fe200078e00ff */
[----:B------:R-:W-:Y:S01]  /*4f90*/  LOP3.LUT R45, R39, 0xffff0000, RZ, 0xc0, !PT ;  /* 0xffff0000272d7812 */ /* 0x000fe200078ec0ff */
        /* <DEDUP_REMOVED lines=8> */
[----:B------:R-:W-:Y:S01]  /*5020*/  FMUL.FTZ R55, R52, R53 ;  /* 0x0000003534377220 */ /* 0x000fe20000410000 */
[----:B------:R-:W-:Y:S01]  /*5030*/  LOP3.LUT R123, R123, 0xffff0000, RZ, 0xc0, !PT ;  /* 0xffff00007b7b7812 */ /* 0x000fe200078ec0ff */
[----:B------:R-:W-:Y:S01]  /*5040*/  IMAD.U32 R52, R120, 0x10000, RZ ;  /* 0x0001000078347824 */ /* 0x000fe200078e00ff */
[----:B------:R-:W-:Y:S01]  /*5050*/  LOP3.LUT R125, R125, 0xffff0000, RZ, 0xc0, !PT ;  /* 0xffff00007d7d7812 */ /* 0x000fe200078ec0ff */
[----:B------:R-:W-:Y:S01]  /*5060*/  FFMA.FTZ R39, R42, R39, -R55 ;  /* 0x000000272a277223 */ /* 0x000fe20000010837 */
[----:B------:R-:W-:Y:S01]  /*5070*/  SHF.R.U64 R105, R40, 0x10, R41 ;  /* 0x0000001028697819 */ /* 0x000fe20000001229 */
[----:B------:R-:W-:Y:S01]  /*5080*/  FFMA.FTZ R42, R42, R53, R103 ;  /* 0x000000352a2a7223 */ /* 0x000fe20000010067 */
[----:B------:R-:W-:Y:S01]  /*5090*/  LOP3.LUT R43, R33, 0xffff0000, RZ, 0xc0, !PT ;  /* 0xffff0000212b7812 */ /* 0x000fe200078ec0ff */
[----:B------:R-:W-:Y:S01]  /*50a0*/  FMUL.FTZ R53, R47, R54 ;  /* 0x000000362f357220 */ /* 0x000fe20000410000 */
[----:B------:R-:W-:Y:S01]  /*50b0*/  PRMT R121, R121, 0x5410, R102 ;  /* 0x0000541079797816 */ /* 0x000fe20000000066 */
[----:B------:R-:W-:Y:S01]  /*50c0*/  FMUL.FTZ R102, R44, R123 ;  /* 0x0000007b2c667220 */ /* 0x000fe20000410000 */
[----:B------:R-:W-:Y:S01]  /*50d0*/  PRMT R126, R126, 0x5410, R105 ;  /* 0x000054107e7e7816 */ /* 0x000fe20000000069 */
[-C--:B------:R-:W-:Y:S01]  /*50e0*/  FMUL.FTZ R104, R44, R125.reuse ;  /* 0x0000007d2c687220 */ /* 0x080fe20000410000 */
[-C--:B------:R-:W-:Y:S01]  /*50f0*/  FMUL.FTZ R55, R47, R52.reuse ;  /* 0x000000342f377220 */ /* 0x080fe20000410000 */
[----:B------:R-:W-:Y:S01]  /*5100*/  FFMA.FTZ R44, R43, R125, -R102 ;  /* 0x0000007d2b2c7223 */ /* 0x000fe20000010866 */
[----:B------:R-:W-:Y:S01]  /*5110*/  LOP3.LUT R102, R119, 0xffff0000, RZ, 0xc0, !PT ;  /* 0xffff000077667812 */ /* 0x000fe200078ec0ff */
[----:B------:R-:W-:Y:S01]  /*5120*/  FFMA.FTZ R47, R46, R52, -R53 ;  /* 0x000000342e2f7223 */ /* 0x000fe20000010835 */
[----:B------:R-:W-:Y:S01]  /*5130*/  LOP3.LUT R120, R120, 0xffff0000, RZ, 0xc0, !PT ;  /* 0xffff000078787812 */ /* 0x000fe200078ec0ff */
[----:B------:R-:W-:-:S02]  /*5140*/  IMAD.U32 R37, R36, 0x10000, RZ ;  /* 0x0001000024257824 */ /* 0x000fc400078e00ff */
[----:B------:R-:W-:Y:S01]  /*5150*/  FFMA.FTZ R54, R46, R54, R55 ;  /* 0x000000362e367223 */ /* 0x000fe20000010037 */
[----:B------:R-:W-:Y:S02]  /*5160*/  IMAD.U32 R52, R122, 0x10000, RZ ;  /* 0x000100007a347824 */ /* 0x000fe400078e00ff */
[----:B------:R-:W-:Y:S01]  /*5170*/  FFMA.FTZ R43, R43, R123, R104 ;  /* 0x0000007b2b2b7223 */ /* 0x000fe20000010068 */
[----:B------:R-:W-:Y:S01]  /*5180*/  IMAD.U32 R46, R126, 0x10000, RZ ;  /* 0x000100007e2e7824 */ /* 0x000fe200078e00ff */
[----:B------:R-:W-:Y:S01]  /*5190*/  LOP3.LUT R41, R35, 0xffff0000, RZ, 0xc0, !PT ;  /* 0xffff000023297812 */ /* 0x000fe200078ec0ff */
[C---:B------:R-:W-:Y:S01]  /*51a0*/  FMUL.FTZ R104, R45.reuse, R102 ;  /* 0x000000662d687220 */ /* 0x040fe20000410000 */
[----:B------:R-:W-:Y:S01]  /*51b0*/  FMUL.FTZ R108, R45, R120 ;  /* 0x000000782d6c7220 */ /* 0x000fe20000410000 */
[----:B------:R-:W-:Y:S01]  /*51c0*/  IMAD.U32 R40, R32, 0x10000, RZ ;  /* 0x0001000020287824 */ /* 0x000fe200078e00ff */
[----:B------:R-:W-:Y:S01]  /*51d0*/  LOP3.LUT R36, R36, 0xffff0000, RZ, 0xc0, !PT ;  /* 0xffff000024247812 */ /* 0x000fe200078ec0ff */
[C---:B------:R-:W-:Y:S01]  /*51e0*/  FMUL.FTZ R55, R37.reuse, R52 ;  /* 0x0000003425377220 */ /* 0x040fe20000410000 */
[----:B------:R-:W-:Y:S01]  /*51f0*/  LOP3.LUT R53, R122, 0xffff0000, RZ, 0xc0, !PT ;  /* 0xffff00007a357812 */ /* 0x000fe200078ec0ff */
[----:B------:R-:W-:Y:S01]  /*5200*/  FMUL.FTZ R37, R37, R46 ;  /* 0x0000002e25257220 */ /* 0x000fe20000410000 */
[----:B------:R-:W-:Y:S01]  /*5210*/  LOP3.LUT R45, R126, 0xffff0000, RZ, 0xc0, !PT ;  /* 0xffff00007e2d7812 */ /* 0x000fe200078ec0ff */
[C---:B------:R-:W-:Y:S01]  /*5220*/  FFMA.FTZ R104, R41.reuse, R120, -R104 ;  /* 0x0000007829687223 */ /* 0x040fe20000010868 */
[----:B------:R-:W-:Y:S01]  /*5230*/  LOP3.LUT R32, R32, 0xffff0000, RZ, 0xc0, !PT ;  /* 0xffff000020207812 */ /* 0x000fe200078ec0ff */
[----:B------:R-:W-:Y:S01]  /*5240*/  FFMA.FTZ R105, R41, R102, R108 ;  /* 0x0000006629697223 */ /* 0x000fe2000001006c */
[----:B------:R-:W-:Y:S01]  /*5250*/  FFMA.FTZ R55, R40, R46, -R55 ;  /* 0x0000002e28377223 */ /* 0x000fe20000010837 */
[C---:B------:R-:W-:Y:S01]  /*5260*/  IMAD.U32 R33, R34.reuse, 0x10000, RZ ;  /* 0x0001000022217824 */ /* 0x040fe200078e00ff */
[----:B------:R-:W-:Y:S01]  /*5270*/  LOP3.LUT R35, R34, 0xffff0000, RZ, 0xc0, !PT ;  /* 0xffff000022237812 */ /* 0x000fe200078ec0ff */
[----:B------:R-:W-:Y:S01]  /*5280*/  FMUL.FTZ R41, R36, R53 ;  /* 0x0000003524297220 */ /* 0x000fe20000410000 */
        /* <DEDUP_REMOVED lines=30> */
[----:B------:R-:W-:Y:S02]  /*5470*/  IMAD.MOV.U32 R38, RZ, RZ, R41 ;  /* 0x000000ffff267224 */ /* 0x000fe400078e0029 */
[----:B------:R-:W-:-:S07]  /*5480*/  IMAD.MOV.U32 R39, RZ, RZ, R54 ;  /* 0x000000ffff277224 */ /* 0x000fce00078e0036 */
.L_x_9680:
[----:B------:R-:W-:Y:S05]  /*5490*/  BSYNC B1 ;  /* 0x0000000000017941 */ /* 0x000fea0003800000 */
.L_x_9679:
[----:B-1----:R1:W-:Y:S01]  /*54a0*/  STG.E.128 desc[UR40][R48.64], R32 ;  /* 0x0000002030007986 */ /* 0x0023e2000c101d28 */
[----:B------:R-:W-:-:S13]  /*54b0*/  ISETP.GE.AND P4, PT, R50, R107, PT ;  /* 0x0000006b3200720c */ /* 0x000fda0003f86270 */
[----:B------:R-:W-:Y:S05]  /*54c0*/  @P4 BRA `(.L_x_9665) ;  /* 0x0000000000844947 */ /* 0x000fea0003800000 */
[--C-:B-1----:R-:W-:Y:S02]  /*54d0*/  SHF.R.S32.HI R32, RZ, 0x1f, R50.reuse ;  /* 0x0000001fff207819 */ /* 0x102fe40000011432 */
[----:B------:R-:W-:-:S04]  /*54e0*/  IADD3 R50, P4, P5, R4, R100, R50 ;  /* 0x0000006404327210 */ /* 0x000fc80007d9e032 */
[----:B------:R-:W-:Y:S02]  /*54f0*/  IADD3.X R51, R60, R51, R32, P4, P5 ;  /* 0x000000333c337210 */ /* 0x000fe400027ea420 */
[----:B------:R-:W-:-:S04]  /*5500*/  LEA R98, P4, R50, R98, 0x1 ;  /* 0x0000006232627211 */ /* 0x000fc800078808ff */
[----:B------:R-:W-:-:S05]  /*5510*/  LEA.HI.X R99, R50, R99, R51, 0x1, P4 ;  /* 0x0000006332637211 */ /* 0x000fca00020f0c33 */
[----:B--2---:R1:W-:Y:S01]  /*5520*/  STG.E.128 desc[UR40][R98.64], R36 ;  /* 0x0000002462007986 */ /* 0x0043e2000c101d28 */
[----:B------:R-:W-:Y:S05]  /*5530*/  BRA `(.L_x_9665) ;  /* 0x0000000000687947 */ /* 0x000fea0003800000 */
.L_x_9648:
[----:B------:R-:W-:-:S06]  /*5540*/  UISETP.NE.AND UP0, UPT, UR44, 0x3, UPT ;  /* 0x000000032c00788c */ /* 0x000fcc000bf05270 */
[----:B------:R-:W-:-:S13]  /*5550*/  PLOP3.LUT P3, PT, PT, PT, UP0, 0x80, 0x0 ;  /* 0x000000000000781c */ /* 0x000fda0003f6f008 */
[----:B------:R-:W-:Y:S05]  /*5560*/  @!P3 BRA `(.L_x_9681) ;  /* 0x000000000004b947 */ /* 0x000fea0003800000 */
[----:B------:R-:W-:Y:S01]  /*5570*/  BPT.TRAP 0x1 ;  /* 0x000000040000795c */ /* 0x000fe20000300000 */
.L_x_9681:
[----:B------:R-:W-:Y:S01]  /*5580*/  IMAD R95, R2, 0x8, R19 ;  /* 0x00000008025f7824 */ /* 0x000fe200078e0213 */
[----:B------:R-:W-:Y:S01]  /*5590*/  SHF.L.U32 R106, R201, 0x1f, RZ ;  /* 0x0000001fc96a7819 */ /* 0x000fe200000006ff */
[----:B------:R-:W-:Y:S01]  /*55a0*/  IMAD R97, R27, -0x60, R24 ;  /* 0xffffffa01b617824 */ /* 0x000fe200078e0218 */
[----:B------:R-:W-:Y:S02]  /*55b0*/  BSSY B1, `(.L_x_9682) ;  /* 0x0000004000017945 */ /* 0x000fe40003800000 */
[----:B------:R-:W0:Y:S02]  /*55c0*/  SYNCS.PHASECHK.TRANS64.TRYWAIT P4, [R95+URZ+0x22890], R106 ;  /* 0x0228906a5f0075a7 */ /* 0x000e24000808017f */
[----:B------:R-:W-:Y:S01]  /*55d0*/  VIMNMX R97, R97, 0x60, PT ;  /* 0x0000006061617848 */ /* 0x000fe20003fe0100 */
[----:B0-----:R-:W-:Y:S06]  /*55e0*/  @!P4 BRA `(.L_x_9683) ;  /* 0x00000150008cc947 */ /* 0x001fec0003800000 */
.L_x_9945:
[----:B------:R-:W-:Y:S05]  /*55f0*/  BSYNC B1 ;  /* 0x0000000000017941 */ /* 0x000fea0003800000 */
.L_x_9682:
[----:B------:R-:W-:Y:S01]  /*5600*/  ISETP.GE.AND P4, PT, R18, R97, PT ;  /* 0x000000611200720c */ /* 0x000fe20003f86270 */
[----:B------:R-:W-:-:S12]  /*5610*/  BSSY B1, `(.L_x_9684) ;  /* 0x0000006000017945 */ /* 0x000fd80003800000 */
[----:B------:R-:W-:Y:S05]  /*5620*/  @P4 BRA `(.L_x_9685) ;  /* 0x0000000000104947 */ /* 0x000fea0003800000 */
[----:B------:R-:W1:Y:S04]  /*5630*/  @!P1 LDS.128 R32, [R104] ;  /* 0x0000000068209984 */ /* 0x000e680000000c00 */
[----:B------:R-:W2:Y:S04]  /*5640*/  @!P2 LDS.128 R36, [R103] ;  /* 0x000000006724a984 */ /* 0x000ea80000000c00 */
[----:B-1----:R1:W-:Y:S04]  /*5650*/  @!P1 STG.E.128 desc[UR40][R42.64], R32 ;  /* 0x000000202a009986 */ /* 0x0023e8000c101d28 */
[----:B--2---:R1:W-:Y:S02]  /*5660*/  @!P2 STG.E.128 desc[UR40][R42.64+0x40], R36 ;  /* 0x000040242a00a986 */ /* 0x0043e4000c101d28 */
.L_x_9685:
[----:B------:R-:W-:Y:S05]  /*5670*/  BSYNC B1 ;  /* 0x0000000000017941 */ /* 0x000fea0003800000 */
.L_x_9684:
[----:B------:R-:W-:-:S13]  /*5680*/  ISETP.GE.AND P4, PT, R216, R97, PT ;  /* 0x00000061d800720c */ /* 0x000fda0003f86270 */
[----:B------:R-:W-:Y:S05]  /*5690*/  @P4 BRA `(.L_x_9665) ;  /* 0x0000000000104947 */ /* 0x000fea0003800000 */
[----:B-1----:R-:W1:Y:S04]  /*56a0*/  @!P1 LDS.128 R32, [R104+0x2000] ;  /* 0x0020000068209984 */ /* 0x002e680000000c00 */
[----:B------:R-:W2:Y:S04]  /*56b0*/  @!P2 LDS.128 R36, [R103+0x2000] ;  /* 0x002000006724a984 */ /* 0x000ea80000000c00 */
[----:B-1----:R1:W-:Y:S04]  /*56c0*/  @!P1 STG.E.128 desc[UR40][R40.64], R32 ;  /* 0x0000002028009986 */ /* 0x0023e8000c101d28 */
[----:B--2---:R1:W-:Y:S02]  /*56d0*/  @!P2 STG.E.128 desc[UR40][R40.64+0x40], R36 ;  /* 0x000040242800a986 */ /* 0x0043e4000c101d28 */
.L_x_9665:
[----:B------:R-:W-:Y:S05]  /*56e0*/  BSYNC B0 ;  /* 0x0000000000007941 */ /* 0x000fea0003800000 */
.L_x_9647:
[----:B-1234-:R-:W1:Y:S01]  /*56f0*/  S2R R32, SR_TID.X ;  /* 0x0000000000207919 */ /* 0x01ee620000002100 */
        /* <DEDUP_REMOVED lines=16> */
.L_x_9687:
[----:B------:R-:W-:Y:S05]  /*5800*/  BSYNC B0 ;  /* 0x0000000000007941 */ /* 0x000fea0003800000 */
.L_x_9686:
[----:B------:R-:W2:Y:S01]  /*5810*/  SYNCS.PHASECHK.TRANS64.TRYWAIT P3, [R95+URZ+0x228b0], R106 ;  /* 0x0228b06a5f0075a7 */ /* 0x000ea2000806017f */
[----:B------:R-:W-:Y:S01]  /*5820*/  IMAD R41, R2, 0x6000, R89 ;  /* 0x0000600002297824 */ /* 0x000fe200078e0259 */
[----:B------:R-:W-:Y:S01]  /*5830*/  ULDC UR45, c[0x0][0x320] ;  /* 0x0000c800002d7ab9 */ /* 0x000fe20000000800 */
[----:B------:R-:W-:Y:S01]  /*5840*/  ULDC.64 UR42, c[0x0][0x328] ;  /* 0x0000ca00002a7ab9 */ /* 0x000fe20000000a00 */
[----:B------:R-:W-:Y:S01]  /*5850*/  ULDC.64 UR38, c[0x0][0x318] ;  /* 0x0000c60000267ab9 */ /* 0x000fe20000000a00 */
[----:B------:R-:W-:Y:S01]  /*5860*/  BSSY B0, `(.L_x_9688) ;  /* 0x0000003000007945 */ /* 0x000fe20003800000 */
[----:B------:R-:W-:-:S03]  /*5870*/  IMAD.IADD R40, R88, 0x1, R41 ;  /* 0x0000000158287824 */ /* 0x000fc600078e0229 */
[----:B--2---:R-:W-:Y:S05]  /*5880*/  @!P3 BRA `(.L_x_9689) ;  /* 0x0000014c00f8b947 */ /* 0x004fea0003800000 */
.L_x_9946:
[----:B------:R-:W-:Y:S05]  /*5890*/  BSYNC B0 ;  /* 0x0000000000007941 */ /* 0x000fea0003800000 */
.L_x_9688:
[----:B------:R-:W-:Y:S01]  /*58a0*/  ISETP.GE.AND P3, PT, R18, R97, PT ;  /* 0x000000611200720c */ /* 0x000fe20003f66270 */
[----:B------:R-:W-:Y:S01]  /*58b0*/  BSSY B0, `(.L_x_9690) ;  /* 0x0000025000007945 */ /* 0x000fe20003800000 */
[----:B------:R-:W-:Y:S02]  /*58c0*/  IMAD R41, R41, 0x2, R25 ;  /* 0x0000000229297824 */ /* 0x000fe400078e0219 */
[----:B------:R-:W-:-:S04]  /*58d0*/  IMAD.WIDE R36, R27, 0x60, R58 ;  /* 0x000000601b247825 */ /* 0x000fc800078e023a */
[----:B------:R-:W-:-:S05]  /*58e0*/  IMAD R40, R40, 0x2, R25 ;  /* 0x0000000228287824 */ /* 0x000fca00078e0219 */
[----:B------:R-:W-:Y:S05]  /*58f0*/  @P3 BRA `(.L_x_9691) ;  /* 0x0000000000803947 */ /* 0x000fea0003800000 */
[----:B------:R-:W-:Y:S02]  /*5900*/  IMAD R35, R37, UR42, RZ ;  /* 0x0000002a25237c24 */ /* 0x000fe4000f8e02ff */
[----:B-1----:R-:W-:Y:S02]  /*5910*/  IMAD.MOV.U32 R32, RZ, RZ, R6 ;  /* 0x000000ffff207224 */ /* 0x002fe400078e0006 */
[----:B------:R-:W-:Y:S02]  /*5920*/  IMAD.MOV.U32 R33, RZ, RZ, R92 ;  /* 0x000000ffff217224 */ /* 0x000fe400078e005c */
[C---:B------:R-:W-:Y:S02]  /*5930*/  IMAD R35, R36.reuse, UR43, R35 ;  /* 0x0000002b24237c24 */ /* 0x040fe4000f8e0223 */
[----:B------:R-:W-:-:S04]  /*5940*/  IMAD.WIDE.U32 R32, R36, UR42, R32 ;  /* 0x0000002a24207c25 */ /* 0x000fc8000f8e0020 */
[----:B------:R-:W-:Y:S01]  /*5950*/  IMAD.IADD R33, R33, 0x1, R35 ;  /* 0x0000000121217824 */ /* 0x000fe200078e0223 */
[----:B------:R-:W-:-:S04]  /*5960*/  LEA R38, P3, R32, UR38, 0x1 ;  /* 0x0000002620267c11 */ /* 0x000fc8000f8608ff */
[----:B------:R-:W-:Y:S02]  /*5970*/  LEA.HI.X R39, R32, UR39, R33, 0x1, P3 ;  /* 0x0000002720277c11 */ /* 0x000fe400098f0c21 */
[----:B------:R-:W-:-:S13]  /*5980*/  ISETP.GE.AND P3, PT, R16, UR45, PT ;  /* 0x0000002d10007c0c */ /* 0x000fda000bf66270 */
[----:B------:R-:W1:Y:S04]  /*5990*/  @!P3 LDS.128 R32, [R41] ;  /* 0x000000002920b984 */ /* 0x000e680000000c00 */
[----:B-1----:R-:W-:Y:S01]  /*59a0*/  @!P3 STG.E.128 desc[UR40][R38.64], R32 ;  /* 0x000000202600b986 */ /* 0x002fe2000c101d28 */
[----:B------:R-:W-:-:S13]  /*59b0*/  ISETP.GE.AND P3, PT, R0, UR45, PT ;  /* 0x0000002d00007c0c */ /* 0x000fda000bf66270 */
[----:B------:R-:W1:Y:S04]  /*59c0*/  @!P3 LDS.128 R32, [R40] ;  /* 0x000000002820b984 */ /* 0x000e680000000c00 */
[----:B-1----:R-:W-:Y:S01]  /*59d0*/  @!P3 STG.E.128 desc[UR40][R38.64+0x40], R32 ;  /* 0x000040202600b986 */ /* 0x002fe2000c101d28 */
[----:B------:R-:W-:-:S13]  /*59e0*/  ISETP.GE.AND P3, PT, R62, UR45, PT ;  /* 0x0000002d3e007c0c */ /* 0x000fda000bf66270 */
[----:B------:R-:W1:Y:S04]  /*59f0*/  @!P3 LDS.128 R32, [R41+0x3000] ;  /* 0x003000002920b984 */ /* 0x000e680000000c00 */
        /* <DEDUP_REMOVED lines=10> */
[----:B------:R-:W-:-:S13]  /*5aa0*/  ISETP.NE.AND P3, PT, R94, RZ, PT ;  /* 0x000000ff5e00720c */ /* 0x000fda0003f65270 */
[----:B------:R-:W1:Y:S04]  /*5ab0*/  @P3 LDS.128 R32, [R41+0x9000] ;  /* 0x0090000029203984 */ /* 0x000e680000000c00 */
[----:B-1----:R-:W-:Y:S01]  /*5ac0*/  @P3 STG.E.128 desc[UR40][R38.64+0x180], R32 ;  /* 0x0001802026003986 */ /* 0x002fe2000c101d28 */
[----:B------:R-:W-:-:S13]  /*5ad0*/  ISETP.NE.AND P3, PT, R93, RZ, PT ;  /* 0x000000ff5d00720c */ /* 0x000fda0003f65270 */
[----:B------:R-:W1:Y:S04]  /*5ae0*/  @P3 LDS.128 R32, [R40+0x9000] ;  /* 0x0090000028203984 */ /* 0x000e680000000c00 */
[----:B-1----:R3:W-:Y:S02]  /*5af0*/  @P3 STG.E.128 desc[UR40][R38.64+0x1c0], R32 ;  /* 0x0001c02026003986 */ /* 0x0027e4000c101d28 */
.L_x_9691:
[----:B------:R-:W-:Y:S05]  /*5b00*/  BSYNC B0 ;  /* 0x0000000000007941 */ /* 0x000fea0003800000 */
.L_x_9690:
[----:B------:R-:W-:Y:S01]  /*5b10*/  ISETP.GE.AND P3, PT, R216, R97, PT ;  /* 0x00000061d800720c */ /* 0x000fe20003f66270 */
[----:B------:R-:W-:-:S12]  /*5b20*/  BSSY B0, `(.L_x_9692) ;  /* 0x0000024000007945 */ /* 0x000fd80003800000 */
[----:B------:R-:W-:Y:S05]  /*5b30*/  @P3 BRA `(.L_x_9693) ;  /* 0x0000000000883947 */ /* 0x000fea0003800000 */
[----:B---3--:R-:W-:Y:S01]  /*5b40*/  IADD3 R35, P3, R36, 0x40, RZ ;  /* 0x0000004024237810 */ /* 0x008fe20007f7e0ff */
[----:B-1----:R-:W-:Y:S02]  /*5b50*/  IMAD.MOV.U32 R32, RZ, RZ, R6 ;  /* 0x000000ffff207224 */ /* 0x002fe400078e0006 */
        /* <DEDUP_REMOVED lines=31> */
[----:B-1----:R4:W-:Y:S02]  /*5d50*/  @P3 STG.E.128 desc[UR40][R36.64+0x1c0], R32 ;  /* 0x0001c02024003986 */ /* 0x0029e4000c101d28 */
.L_x_9693:
[----:B------:R-:W-:Y:S05]  /*5d60*/  BSYNC B0 ;  /* 0x0000000000007941 */ /* 0x000fea0003800000 */
.L_x_9692:
[----:B------:R-:W-:Y:S01]  /*5d70*/  @!PT LDS RZ, [RZ] ;  /* 0x00000000fffff984 */ /* 0x000fe20000000800 */
[----:B------:R-:W-:Y:S01]  /*5d80*/  @!PT LDS RZ, [RZ] ;  /* 0x00000000fffff984 */ /* 0x000fe20000000800 */
[----:B------:R-:W-:Y:S01]  /*5d90*/  @!PT LDS RZ, [RZ] ;  /* 0x00000000fffff984 */ /* 0x000fe20000000800 */
[----:B------:R-:W-:Y:S01]  /*5da0*/  @!PT LDS RZ, [RZ] ;  /* 0x00000000fffff984 */ /* 0x000fe20000000800 */
[----:B------:R5:W-:Y:S06]  /*5db0*/  MEMBAR.ALL.CTA ;  /* 0x0000000000007992 */ /* 0x000bec0000008000 */
[----:B-----5:R-:W5:Y:S02]  /*5dc0*/  FENCE.VIEW.ASYNC.S ;  /* 0x00000000000073c6 */ /* 0x020f640000000000 */
[----:B-----5:R1:W-:Y:S01]  /*5dd0*/  BAR.SYNC.DEFER_BLOCKING R73, 0x80 ;  /* 0x000200490000751d */ /* 0x0203e20000010000 */
[----:B------:R-:W-:Y:S01]  /*5de0*/  ISETP.NE.AND P5, PT, R96, RZ, PT ;  /* 0x000000ff6000720c */ /* 0x000fe20003fa5270 */
[----:B------:R-:W-:-:S02]  /*5df0*/  VIADD R2, R2, 0x1 ;  /* 0x0000000102027836 */ /* 0x000fc40000000000 */
[----:B0-2---:R-:W-:-:S03]  /*5e00*/  @!P4 VIADD R95, R95, 0x228c0 ;  /* 0x000228c05f5fc836 */ /* 0x005fc60000000000 */
[C---:B------:R-:W-:Y:S02]  /*5e10*/  ISETP.NE.AND P3, PT, R2.reuse, 0x2, PT ;  /* 0x000000020200780c */ /* 0x040fe40003f65270 */
[----:B------:R-:W-:Y:S02]  /*5e20*/  @!P4 PRMT R95, RZ, 0x654, R95 ;  /* 0x00000654ff5fc816 */ /* 0x000fe4000000005f */
[----:B-1-34-:R-:W-:Y:S02]  /*5e30*/  SEL R32, RZ, 0x1, P3 ;  /* 0x00000001ff207807 */ /* 0x01afe40001800000 */
[----:B------:R-:W-:Y:S02]  /*5e40*/  SEL R2, R2, RZ, P3 ;  /* 0x000000ff02027207 */ /* 0x000fe40001800000 */
[----:B------:R-:W-:Y:S01]  /*5e50*/  LOP3.LUT R201, R201, R32, RZ, 0x3c, !PT ;  /* 0x00000020c9c97212 */ /* 0x000fe200078e3cff */
[----:B------:R0:W-:Y:S01]  /*5e60*/  @!P4 SYNCS.ARRIVE.TRANS64.RED.A1T0 RZ, [R95+URZ], RZ ;  /* 0x000000ff5fffc9a7 */ /* 0x0001e2000810043f */
[----:B------:R-:W-:Y:S05]  /*5e70*/  @P5 BRA `(.L_x_9694) ;  /* 0xffffffc800bc5947 */ /* 0x000fea000383ffff */
[----:B------:R-:W1:Y:S01]  /*5e80*/  S2R R33, SR_TID.X ;  /* 0x0000000000217919 */ /* 0x000e620000002100 */
[----:B------:R-:W-:Y:S02]  /*5e90*/  PLOP3.LUT P0, PT, PT, PT, PT, 0x8, 0x0 ;  /* 0x000000000000781c */ /* 0x000fe40003f0e170 */
[----:B-1----:R-:W-:-:S04]  /*5ea0*/  SHF.R.U32.HI R33, RZ, 0x7, R33 ;  /* 0x00000007ff217819 */ /* 0x002fc80000011621 */
[----:B------:R-:W-:-:S13]  /*5eb0*/  ISETP.NE.AND P5, PT, R33, 0x1, PT ;  /* 0x000000012100780c */ /* 0x000fda0003fa5270 */
[----:B------:R-:W-:Y:S06]  /*5ec0*/  @!P5 BAR.ARV 0x9, 0x100 ;  /* 0x024400000000db1d */ /* 0x000fec0000002000 */
.L_x_9642:
[----:B------:R-:W-:Y:S01]  /*5ed0*/  IMAD.MOV.U32 R0, RZ, RZ, RZ ;  /* 0x000000ffff007224 */ /* 0x000fe200078e00ff */
[----:B------:R-:W-:Y:S06]  /*5ee0*/  @P0 BRA `(.L_x_9695) ;  /* 0x00000000000c0947 */ /* 0x000fec0003800000 */
[----:B------:R-:W1:Y:S01]  /*5ef0*/  FENCE.VIEW.ASYNC.G ;  /* 0x00000000000073c6 */ /* 0x000e620000000100 */
[----:B------:R-:W-:Y:S05]  /*5f00*/  WARPSYNC.ALL ;  /* 0x0000000000007948 */ /* 0x000fea0003800000 */
[----:B-1----:R-:W-:Y:S06]  /*5f10*/  BAR.ARV 0xc, 0x180 ;  /* 0x0306000000007b1d */ /* 0x002fec0000002000 */
.L_x_9695:
[----:B------:R-:W-:Y:S01]  /*5f20*/  ISETP.NE.AND P0, PT, R29, RZ, PT ;  /* 0x000000ff1d00720c */ /* 0x000fe20003f05270 */
[----:B------:R-:W-:-:S12]  /*5f30*/  BSSY B0, `(.L_x_9696) ;  /* 0x000001f000007945 */ /* 0x000fd80003800000 */
        /* <DEDUP_REMOVED lines=30> */
.L_x_9697:
[----:B------:R-:W-:Y:S05]  /*6120*/  BSYNC B0 ;  /* 0x0000000000007941 */ /* 0x000fea0003800000 */
.L_x_9696:
        /* <DEDUP_REMOVED lines=71> */
[----:B------:R-:W0:Y:S01]  /*65a0*/  S2R R0, SR_TID.X ;  /* 0x0000000000007919 */ /* 0x000e220000002100 */
[----:B------:R-:W-:Y:S01]  /*65b0*/  UMOV UR4, 0xffffffff ;  /* 0xffffffff00047882 */ /* 0x000fe20000000000 */
[----:B0-----:R-:W-:-:S05]  /*65c0*/  VIADD R29, R0, 0xffffff80 ;  /* 0xffffff80001d7836 */ /* 0x001fca0000000000 */
[----:B------:R-:W-:-:S04]  /*65d0*/  SHF.R.S32.HI R30, RZ, 0x1f, R29 ;  /* 0x0000001fff1e7819 */ /* 0x000fc8000001141d */
[----:B------:R-:W-:-:S04]  /*65e0*/  LEA.HI R13, R30, R29, RZ, 0x7 ;  /* 0x0000001d1e0d7211 */ /* 0x000fc800078f38ff */
[----:B------:R-:W-:Y:S01]  /*65f0*/  SHF.R.S32.HI R13, RZ, 0x7, R13 ;  /* 0x00000007ff0d7819 */ /* 0x000fe2000001140d */
[----:B------:R-:W-:Y:S06]  /*6600*/  BRA.DIV UR4, `(.L_x_9699) ;  /* 0x0000014204ac7947 */ /* 0x000fec000b800000 */
[----:B------:R0:W1:Y:S02]  /*6610*/  SHFL.IDX PT, R14, R13, RZ, 0x1f ;  /* 0x00001fff0d0e7589 */ /* 0x00006400000e0000 */
.L_x_9949:
[----:B-1----:R-:W-:Y:S01]  /*6620*/  LEA.HI R0, R14, R14, RZ, 0x1 ;  /* 0x0000000e0e007211 */ /* 0x002fe200078f08ff */
[----:B------:R-:W-:Y:S01]  /*6630*/  VIADD R24, R19, 0x18400 ;  /* 0x0001840013187836 */ /* 0x000fe20000000000 */
[----:B------:R-:W-:Y:S02]  /*6640*/  BSSY B6, `(.L_x_9700) ;  /* 0x0000018000067945 */ /* 0x000fe40003800000 */
[----:B------:R-:W-:Y:S02]  /*6650*/  LOP3.LUT R3, R0, 0x1e, RZ, 0xc0, !PT ;  /* 0x0000001e00037812 */ /* 0x000fe400078ec0ff */
[----:B------:R-:W-:-:S03]  /*6660*/  LOP3.LUT P0, RZ, R24, 0x1bf, RZ, 0xc0, !PT ;  /* 0x000001bf18ff7812 */ /* 0x000fc6000780c0ff */
[----:B------:R-:W-:-:S04]  /*6670*/  IMAD.IADD R3, R14, 0x1, -R3 ;  /* 0x000000010e037824 */ /* 0x000fc800078e0a03 */
[----:B------:R-:W-:-:S05]  /*6680*/  IMAD R3, R3, 0x2000, R24 ;  /* 0x0000200003037824 */ /* 0x000fca00078e0218 */
[----:B------:R-:W-:-:S04]  /*6690*/  SHF.R.U32.HI R3, RZ, 0x4, R3 ;  /* 0x00000004ff037819 */ /* 0x000fc80000011603 */
[----:B------:R-:W-:Y:S01]  /*66a0*/  LOP3.LUT R28, R3, 0x3fff, RZ, 0xc0, !PT ;  /* 0x00003fff031c7812 */ /* 0x000fe200078ec0ff */
[----:B------:R-:W-:Y:S06]  /*66b0*/  @!P0 BRA `(.L_x_9701) ;  /* 0x0000000000408947 */ /* 0x000fec0003800000 */
        /* <DEDUP_REMOVED lines=15> */
[----:B-1---5:R-:W-:Y:S05]  /*67b0*/  CALL.ABS.NOINC R14 ;  /* 0x000000000e007343 */ /* 0x022fea0003c00000 */
.L_x_9701:
[----:B------:R-:W-:Y:S05]  /*67c0*/  BSYNC B6 ;  /* 0x0000000000067941 */ /* 0x000fea0003800000 */
.L_x_9700:
[----:B------:R-:W-:Y:S02]  /*67d0*/  ULDC UR4, c[0x0][0x3f4] ;  /* 0x0000fd0000047ab9 */ /* 0x000fe40000000800 */
[----:B------:R-:W-:-:S13]  /*67e0*/  ISETP.LT.AND P0, PT, RZ, UR4, PT ;  /* 0x00000004ff007c0c */ /* 0x000fda000bf01270 */
[----:B------:R-:W-:Y:S05]  /*67f0*/  @P0 BRA `(.L_x_9702) ;  /* 0x00000000003c0947 */ /* 0x000fea0003800000 */
[----:B------:R-:W-:-:S04]  /*6800*/  LEA.HI R0, R217, R217, RZ, 0x1 ;  /* 0x000000d9d9007211 */ /* 0x000fc800078f08ff */
[----:B------:R-:W-:-:S05]  /*6810*/  LOP3.LUT R0, R0, 0xfffffffe, RZ, 0xc0, !PT ;  /* 0xfffffffe00007812 */ /* 0x000fca00078ec0ff */
[----:B------:R-:W-:-:S05]  /*6820*/  IMAD.IADD R0, R217, 0x1, -R0 ;  /* 0x00000001d9007824 */ /* 0x000fca00078e0a00 */
[----:B------:R-:W-:-:S04]  /*6830*/  SHF.L.U32 R0, R0, 0x1f, RZ ;  /* 0x0000001f00007819 */ /* 0x000fc800000006ff */
[----:B------:R1:W2:Y:S03]  /*6840*/  SYNCS.PHASECHK.TRANS64.TRYWAIT P0, [R19+URZ+0x22800], R0 ;  /* 0x02280000130075a7 */ /* 0x0002a6000800017f */
[----:B--2---:R-:W-:Y:S05]  /*6850*/  @!P0 NANOSLEEP.SYNCS 0x989680 ;  /* 0x009896800000895d */ /* 0x004fea0003900000 */
[----:B------:R-:W2:Y:S01]  /*6860*/  @!P0 SYNCS.PHASECHK.TRANS64 P0, [R19+URZ+0x22800], R0 ;  /* 0x02280000130085a7 */ /* 0x000ea2000800007f */
[----:B------:R-:W-:Y:S04]  /*6870*/  BSSY B0, `(.L_x_9703) ;  /* 0x0000006000007945 */ /* 0x000fe80003800000 */
[----:B--2---:R-:W-:Y:S05]  /*6880*/  @P0 BRA `(.L_x_9704) ;  /* 0x0000000000100947 */ /* 0x004fea0003800000 */
.L_x_9705:
[----:B--2---:R2:W3:Y:S02]  /*6890*/  SYNCS.PHASECHK.TRANS64.TRYWAIT P0, [R19+URZ+0x22800], R0 ;  /* 0x02280000130075a7 */ /* 0x0044e4000800017f */
[----:B---3--:R-:W-:Y:S05]  /*68a0*/  @!P0 NANOSLEEP.SYNCS 0x989680 ;  /* 0x009896800000895d */ /* 0x008fea0003900000 */
[----:B------:R-:W3:Y:S02]  /*68b0*/  @!P0 SYNCS.PHASECHK.TRANS64 P0, [R19+URZ+0x22800], R0 ;  /* 0x02280000130085a7 */ /* 0x000ee4000800007f */
[----:B---3--:R-:W-:Y:S05]  /*68c0*/  @!P0 BRA `(.L_x_9705) ;  /* 0xfffffffc00f08947 */ /* 0x008fea000383ffff */
.L_x_9704:
[----:B------:R-:W-:Y:S05]  /*68d0*/  BSYNC B0 ;  /* 0x0000000000007941 */ /* 0x000fea0003800000 */
.L_x_9703:
[----:B------:R-:W-:Y:S05]  /*68e0*/  BRA `(.L_x_9706) ;  /* 0x0000002000a47947 */ /* 0x000fea0003800000 */
.L_x_9702:
[----:B-----5:R-:W-:Y:S01]  /*68f0*/  SHF.R.S32.HI R0, RZ, 0x1f, R154 ;  /* 0x0000001fff007819 */ /* 0x020fe2000001149a */
[----:B------:R-:W-:Y:S01]  /*6900*/  ULDC.64 UR4, c[0x0][0x3f8] ;  /* 0x0000fe0000047ab9 */ /* 0x000fe20000000a00 */
[----:B------:R-:W-:Y:S01]  /*6910*/  ULDC.64 UR6, c[0x0][0x408] ;  /* 0x0001020000067ab9 */ /* 0x000fe20000000a00 */
[----:B------:R-:W-:Y:S01]  /*6920*/  LOP3.LUT P0, RZ, R24, 0x3ff, RZ, 0xc0, !PT ;  /* 0x000003ff18ff7812 */ /* 0x000fe2000780c0ff */
[----:B------:R-:W-:Y:S01]  /*6930*/  IMAD.WIDE.U32 R4, R154, UR4, RZ ;  /* 0x000000049a047c25 */ /* 0x000fe2000f8e00ff */
[----:B------:R-:W-:Y:S03]  /*6940*/  BSSY B6, `(.L_x_9707) ;  /* 0x000001f000067945 */ /* 0x000fe60003800000 */
[C---:B------:R-:W-:Y:S02]  /*6950*/  IMAD R3, R0.reuse, UR4, RZ ;  /* 0x0000000400037c24 */ /* 0x040fe4000f8e02ff */
[----:B------:R-:W-:-:S02]  /*6960*/  IMAD R9, R0, UR6, RZ ;  /* 0x0000000600097c24 */ /* 0x000fc4000f8e02ff */
        /* <DEDUP_REMOVED lines=28> */
.L_x_9708:
[----:B------:R-:W-:Y:S05]  /*6b30*/  BSYNC B6 ;  /* 0x0000000000067941 */ /* 0x000fea0003800000 */
.L_x_9707:
[----:B------:R-:W-:Y:S01]  /*6b40*/  LEA.HI R29, R30, R29, RZ, 0x2 ;  /* 0x0000001d1e1d7211 */ /* 0x000fe200078f10ff */
[----:B------:R-:W-:Y:S01]  /*6b50*/  ULDC.U8 UR4, c[0x0][0x410] ;  /* 0x0001040000047ab9 */ /* 0x000fe20000000000 */
[----:B------:R-:W-:Y:S01]  /*6b60*/  BSSY B0, `(.L_x_9709) ;  /* 0x00001f9000007945 */ /* 0x000fe20003800000 */
[----:B------:R-:W-:Y:S01]  /*6b70*/  ISETP.NE.AND P0, PT, RZ, UR4, PT ;  /* 0x00000004ff007c0c */ /* 0x000fe2000bf05270 */
[----:B------:R-:W-:Y:S01]  /*6b80*/  IMAD R4, R153, 0x80, R18 ;  /* 0x0000008099047824 */ /* 0x000fe200078e0212 */
[----:B------:R-:W-:-:S04]  /*6b90*/  SHF.R.S32.HI R29, RZ, 0x1f, R29 ;  /* 0x0000001fff1d7819 */ /* 0x000fc8000001141d */
[----:B------:R-:W-:-:S04]  /*6ba0*/  LEA.HI R29, R29, R18, RZ, 0x3 ;  /* 0x000000121d1d7211 */ /* 0x000fc800078f18ff */
[----:B------:R-:W-:-:S05]  /*6bb0*/  LOP3.LUT R29, R29, 0xfffffff8, RZ, 0xc0, !PT ;  /* 0xfffffff81d1d7812 */ /* 0x000fca00078ec0ff */
[----:B------:R-:W-:Y:S01]  /*6bc0*/  IMAD.IADD R31, R18, 0x1, -R29 ;  /* 0x00000001121f7824 */ /* 0x000fe200078e0a1d */
[----:B------:R-:W-:Y:S06]  /*6bd0*/  @!P0 BRA `(.L_x_9710) ;  /* 0x0000000c00fc8947 */ /* 0x000fec0003800000 */
[----:B------:R-:W-:-:S03]  /*6be0*/  UMOV UR4, 0xffffffff ;  /* 0xffffffff00047882 */ /* 0x000fc60000000000 */
[----:B------:R-:W-:Y:S05]  /*6bf0*/  BRA.DIV UR4, `(.L_x_9711) ;  /* 0x0000013e04547947 */ /* 0x000fea000b800000 */
[----:B------:R1:W2:Y:S04]  /*6c00*/  SHFL.IDX PT, R3, R25, RZ, 0x1c1f ;  /* 0x001c1fff19037589 */ /* 0x0002a800000e0000 */
[----:B------:R1:W3:Y:S04]  /*6c10*/  SHFL.IDX PT, R0, R24, RZ, 0x1c1f ;  /* 0x001c1fff18007589 */ /* 0x0002e800000e0000 */
[----:B------:R1:W4:Y:S04]  /*6c20*/  SHFL.IDX PT, R5, R27, RZ, 0x1c1f ;  /* 0x001c1fff1b057589 */ /* 0x00032800000e0000 */
[----:B------:R1:W0:Y:S02]  /*6c30*/  SHFL.IDX PT, R14, R26, RZ, 0x1c1f ;  /* 0x001c1fff1a0e7589 */ /* 0x00022400000e0000 */
.L_x_9955:
[----:B------:R-:W-:Y:S01]  /*6c40*/  ULDC UR4, c[0x0][0x448] ;  /* 0x0001120000047ab9 */ /* 0x000fe20000000800 */
[----:B------:R-:W-:Y:S01]  /*6c50*/  LEA.HI R6, R217, R217, RZ, 0x1 ;  /* 0x000000d9d9067211 */ /* 0x000fe200078f08ff */
[----:B------:R-:W-:Y:S01]  /*6c60*/  IMAD R155, R155, UR4, RZ ;  /* 0x000000049b9b7c24 */ /* 0x000fe2000f8e02ff */
[----:B------:R-:W-:Y:S01]  /*6c70*/  BSSY B1, `(.L_x_9712) ;  /* 0x0000021000017945 */ /* 0x000fe20003800000 */
[----:B0-----:R-:W-:Y:S02]  /*6c80*/  CS2R R12, SRZ ;  /* 0x00000000000c7805 */ /* 0x001fe4000001ff00 */
[----:B------:R-:W-:Y:S02]  /*6c90*/  LOP3.LUT R6, R6, 0xfffffffe, RZ, 0xc0, !PT ;  /* 0xfffffffe06067812 */ /* 0x000fe400078ec0ff */
[----:B------:R-:W-:Y:S02]  /*6ca0*/  CS2R R10, SRZ ;  /* 0x00000000000a7805 */ /* 0x000fe4000001ff00 */
[----:B------:R-:W-:Y:S01]  /*6cb0*/  ISETP.GE.AND P0, PT, R4, R155, PT ;  /* 0x0000009b0400720c */ /* 0x000fe20003f06270 */
[----:B------:R-:W-:Y:S01]  /*6cc0*/  IMAD.SHL.U32 R4, R31, 0x40, RZ ;  /* 0x000000401f047824 */ /* 0x000fe200078e00ff */
[----:B------:R-:W-:Y:S01]  /*6cd0*/  CS2R R8, SRZ ;  /* 0x0000000000087805 */ /* 0x000fe2000001ff00 */
[----:B-1----:R-:W-:Y:S01]  /*6ce0*/  IMAD.IADD R26, R217, 0x1, -R6 ;  /* 0x00000001d91a7824 */ /* 0x002fe200078e0a06 */
[----:B------:R-:W-:-:S02]  /*6cf0*/  CS2R R6, SRZ ;  /* 0x0000000000067805 */ /* 0x000fc4000001ff00 */
[----:B------:R-:W-:Y:S02]  /*6d00*/  LOP3.LUT R27, R4, 0x1c0, RZ, 0xc0, !PT ;  /* 0x000001c0041b7812 */ /* 0x000fe400078ec0ff */
[----:B------:R-:W-:-:S05]  /*6d10*/  SHF.L.U32 R26, R26, 0x1f, RZ ;  /* 0x0000001f1a1a7819 */ /* 0x000fca00000006ff */
[----:B------:R-:W-:Y:S05]  /*6d20*/  @P0 BRA `(.L_x_9713) ;  /* 0x0000000000540947 */ /* 0x000fea0003800000 */
[----:B------:R-:W-:Y:S01]  /*6d30*/  ULDC UR4, c[0x0][0x3f4] ;  /* 0x0000fd0000047ab9 */ /* 0x000fe20000000800 */
[----:B------:R-:W-:Y:S01]  /*6d40*/  IMAD.SHL.U32 R15, R202, 0x2, RZ ;  /* 0x00000002ca0f7824 */ /* 0x000fe200078e00ff */
[----:B------:R-:W-:Y:S01]  /*6d50*/  ISETP.GE.AND P2, PT, R22, UR4, PT ;  /* 0x0000000416007c0c */ /* 0x000fe2000bf46270 */
[----:B---3--:R-:W-:Y:S01]  /*6d60*/  IMAD.MOV.U32 R10, RZ, RZ, R0 ;  /* 0x000000ffff0a7224 */ /* 0x008fe200078e0000 */
[----:B------:R-:W-:Y:S01]  /*6d70*/  ISETP.GE.AND P3, PT, R202, UR4, PT ;  /* 0x00000004ca007c0c */ /* 0x000fe2000bf66270 */
[----:B--2---:R-:W-:Y:S01]  /*6d80*/  IMAD.MOV.U32 R11, RZ, RZ, R3 ;  /* 0x000000ffff0b7224 */ /* 0x004fe200078e0003 */
[----:B------:R-:W-:-:S09]  /*6d90*/  SHF.R.S32.HI R13, RZ, 0x1f, R202 ;  /* 0x0000001fff0d7819 */ /* 0x000fd200000114ca */
[----:B------:R-:W-:Y:S01]  /*6da0*/  @!P2 IMAD.WIDE R24, R22, 0x2, R10 ;  /* 0x000000021618a825 */ /* 0x000fe200078e020a */
[----:B------:R-:W-:Y:S02]  /*6db0*/  SHF.L.U64.HI R10, R202, 0x1, R13 ;  /* 0x00000001ca0a7819 */ /* 0x000fe4000001020d */
[-C--:B------:R-:W-:Y:S02]  /*6dc0*/  @!P3 IADD3 R20, P0, R0, R15.reuse, RZ ;  /* 0x0000000f0014b210 */ /* 0x080fe40007f1e0ff */
[----:B------:R-:W-:Y:S01]  /*6dd0*/  @!P3 IADD3 R4, P1, R14, R15, RZ ;  /* 0x0000000f0e04b210 */ /* 0x000fe20007f3e0ff */
[----:B----4-:R-:W-:Y:S01]  /*6de0*/  IMAD.MOV.U32 R15, RZ, RZ, R5 ;  /* 0x000000ffff0f7224 */ /* 0x010fe200078e0005 */
[----:B------:R-:W-:Y:S01]  /*6df0*/  CS2R R12, SRZ ;  /* 0x00000000000c7805 */ /* 0x000fe2000001ff00 */
[--C-:B------:R-:W-:Y:S01]  /*6e00*/  @!P3 IMAD.X R21, R3, 0x1, R10.reuse, P0 ;  /* 0x000000010315b824 */ /* 0x100fe200000e060a */
[----:B------:R0:W5:Y:S01]  /*6e10*/  @!P2 LD.E.64 R6, desc[UR40][R24.64] ;  /* 0x000000281806a980 */ /* 0x000162000c101b00 */
[----:B------:R-:W-:Y:S01]  /*6e20*/  @!P3 IMAD.X R5, R5, 0x1, R10, P1 ;  /* 0x000000010505b824 */ /* 0x000fe200008e060a */
[----:B------:R-:W-:Y:S01]  /*6e30*/  CS2R R10, SRZ ;  /* 0x00000000000a7805 */ /* 0x000fe2000001ff00 */
[----:B------:R-:W-:Y:S01]  /*6e40*/  @!P2 IMAD.WIDE R14, R22, 0x2, R14 ;  /* 0x00000002160ea825 */ /* 0x000fe200078e020e */
[----:B------:R0:W5:Y:S04]  /*6e50*/  @!P3 LD.E.64 R12, desc[UR40][R20.64] ;  /* 0x00000028140cb980 */ /* 0x000168000c101b00 */
[----:B------:R0:W5:Y:S04]  /*6e60*/  @!P2 LD.E.64 R8, desc[UR40][R14.64] ;  /* 0x000000280e08a980 */ /* 0x000168000c101b00 */
[----:B------:R0:W5:Y:S02]  /*6e70*/  @!P3 LD.E.64 R10, desc[UR40][R4.64] ;  /* 0x00000028040ab980 */ /* 0x000164000c101b00 */
.L_x_9713:
[----:B------:R-:W-:Y:S05]  /*6e80*/  BSYNC B1 ;  /* 0x0000000000017941 */ /* 0x000fea0003800000 */
.L_x_9712:
[----:B------:R-:W1:Y:S01]  /*6e90*/  SYNCS.PHASECHK.TRANS64.TRYWAIT P0, [R19+URZ+0x22800], R26 ;  /* 0x0228001a130075a7 */ /* 0x000e62000800017f */
[----:B--2---:R-:W-:Y:S01]  /*6ea0*/  LOP3.LUT R3, R27, 0x18, R16, 0xf8, !PT ;  /* 0x000000181b037812 */ /* 0x004fe200078ef810 */
[----:B---3--:R-:W-:Y:S01]  /*6eb0*/  IMAD R0, R153, -0x80, R155 ;  /* 0xffffff8099007824 */ /* 0x008fe200078e029b */
[----:B0-----:R-:W-:Y:S01]  /*6ec0*/  SHF.R.U32.HI R4, RZ, 0x3, R27 ;  /* 0x00000003ff047819 */ /* 0x001fe2000001161b */
[----:B----45:R-:W-:Y:S01]  /*6ed0*/  IMAD.MOV.U32 R5, RZ, RZ, R6 ;  /* 0x000000ffff057224 */ /* 0x030fe200078e0006 */
[--C-:B------:R-:W-:Y:S01]  /*6ee0*/  SHF.R.U64 R32, R6, 0x10, R7.reuse ;  /* 0x0000001006207819 */ /* 0x100fe20000001207 */
[----:B------:R-:W-:Y:S01]  /*6ef0*/  IMAD.MOV.U32 R14, RZ, RZ, R7 ;  /* 0x000000ffff0e7224 */ /* 0x000fe200078e0007 */
[----:B------:R-:W-:Y:S01]  /*6f00*/  LOP3.LUT R15, R3, R4, RZ, 0x3c, !PT ;  /* 0x00000004030f7212 */ /* 0x000fe200078e3cff */
[----:B------:R-:W-:Y:S01]  /*6f10*/  IMAD.MOV.U32 R3, RZ, RZ, R12 ;  /* 0x000000ffff037224 */ /* 0x000fe200078e000c */
[----:B------:R-:W-:Y:S01]  /*6f20*/  VIMNMX R35, R0, 0x80, PT ;  /* 0x0000008000237848 */ /* 0x000fe20003fe0100 */
[----:B------:R-:W-:Y:S01]  /*6f30*/  IMAD.MOV.U32 R4, RZ, RZ, R13 ;  /* 0x000000ffff047224 */ /* 0x000fe200078e000d */
[----:B------:R-:W-:Y:S01]  /*6f40*/  SHF.R.U32.HI R27, RZ, 0x10, R7 ;  /* 0x00000010ff1b7819 */ /* 0x000fe20000011607 */
[----:B------:R-:W-:Y:S01]  /*6f50*/  IMAD R0, R206, 0x200, R15 ;  /* 0x00000200ce007824 */ /* 0x000fe200078e020f */
[--C-:B------:R-:W-:Y:S01]  /*6f60*/  SHF.R.U64 R30, R12, 0x10, R13.reuse ;  /* 0x000000100c1e7819 */ /* 0x100fe2000000120d */
[----:B------:R-:W-:Y:S01]  /*6f70*/  IMAD.MOV.U32 R7, RZ, RZ, R8 ;  /* 0x000000ffff077224 */ /* 0x000fe200078e0008 */
[----:B------:R-:W-:Y:S01]  /*6f80*/  SHF.R.U32.HI R25, RZ, 0x10, R13 ;  /* 0x00000010ff197819 */ /* 0x000fe2000001160d */
[----:B------:R-:W-:Y:S01]  /*6f90*/  IMAD.MOV.U32 R6, RZ, RZ, R10 ;  /* 0x000000ffff067224 */ /* 0x000fe200078e000a */
[----:B------:R-:W-:Y:S01]  /*6fa0*/  SHF.R.U64 R21, R10, 0x10, R11 ;  /* 0x000000100a157819 */ /* 0x000fe2000000120b */
[----:B------:R-:W-:Y:S01]  /*6fb0*/  IMAD R10, R0, 0x2, R19 ;  /* 0x00000002000a7824 */ /* 0x000fe200078e0213 */
[--C-:B------:R-:W-:Y:S01]  /*6fc0*/  SHF.R.U64 R24, R8, 0x10, R9.reuse ;  /* 0x0000001008187819 */ /* 0x100fe20000001209 */
[--C-:B------:R-:W-:Y:S01]  /*6fd0*/  IMAD.MOV.U32 R13, RZ, RZ, R9.reuse ;  /* 0x000000ffff0d7224 */ /* 0x100fe200078e0009 */
[----:B------:R-:W-:Y:S01]  /*6fe0*/  SHF.R.U32.HI R20, RZ, 0x10, R9 ;  /* 0x00000010ff147819 */ /* 0x000fe20000011609 */
[----:B------:R-:W-:Y:S01]  /*6ff0*/  BSSY B1, `(.L_x_9714) ;  /* 0x000000d000017945 */ /* 0x000fe20003800000 */
[----:B------:R-:W-:Y:S01]  /*7000*/  PRMT R9, R3, 0x5410, R30 ;  /* 0x0000541003097816 */ /* 0x000fe2000000001e */
[----:B------:R-:W-:Y:S01]  /*7010*/  IMAD.MOV.U32 R8, RZ, RZ, R11 ;  /* 0x000000ffff087224 */ /* 0x000fe200078e000b */
[----:B------:R-:W-:Y:S01]  /*7020*/  LOP3.LUT P2, RZ, R31, 0x4, RZ, 0xc0, !PT ;  /* 0x000000041fff7812 */ /* 0x000fe2000784c0ff */
[----:B------:R-:W-:Y:S01]  /*7030*/  VIADD R0, R10, 0x18440 ;  /* 0x000184400a007836 */ /* 0x000fe20000000000 */
[----:B------:R-:W-:Y:S01]  /*7040*/  PRMT R3, R4, 0x5410, R25 ;  /* 0x0000541004037816 */ /* 0x000fe20000000019 */
[----:B------:R-:W-:Y:S01]  /*7050*/  VIADD R4, R10, 0x18400 ;  /* 0x000184000a047836 */ /* 0x000fe20000000000 */
[----:B------:R-:W-:-:S02]  /*7060*/  SHF.R.U32.HI R15, RZ, 0x10, R11 ;  /* 0x00000010ff0f7819 */ /* 0x000fc4000001160b */
[----:B------:R-:W-:Y:S02]  /*7070*/  PRMT R31, R5, 0x5410, R32 ;  /* 0x00005410051f7816 */ /* 0x000fe40000000020 */
[----:B------:R-:W-:Y:S02]  /*7080*/  ISETP.GE.AND P1, PT, R18, R35, PT ;  /* 0x000000231200720c */ /* 0x000fe40003f26270 */
[----:B------:R-:W-:Y:S02]  /*7090*/  PRMT R12, R14, 0x5410, R27 ;  /* 0x000054100e0c7816 */ /* 0x000fe4000000001b */
[----:B------:R-:W-:Y:S01]  /*70a0*/  PRMT R33, R7, 0x5410, R24 ;  /* 0x0000541007217816 */ /* 0x000fe20000000018 */
[----:B-1----:R-:W-:Y:S08]  /*70b0*/  @!P0 BRA `(.L_x_9715) ;  /* 0x0000013800948947 */ /* 0x002ff00003800000 */
.L_x_9956:
[----:B------:R-:W-:Y:S05]  /*70c0*/  BSYNC B1 ;  /* 0x0000000000017941 */ /* 0x000fea0003800000 */
.L_x_9714:
        /* <DEDUP_REMOVED lines=12> */
[----:B------:R-:W-:Y:S01]  /*7190*/  IMAD.U32 R25, R33, 0x10000, RZ ;  /* 0x0001000021197824 */ /* 0x000fe200078e00ff */
[C---:B------:R-:W-:Y:S01]  /*71a0*/  LOP3.LUT R24, R31.reuse, 0xffff0000, RZ, 0xc0, !PT ;  /* 0xffff00001f187812 */ /* 0x040fe200078ec0ff */
[----:B------:R-:W-:Y:S01]  /*71b0*/  IMAD.U32 R21, R31, 0x10000, RZ ;  /* 0x000100001f157824 */ /* 0x000fe200078e00ff */
[----:B0-----:R-:W-:Y:S01]  /*71c0*/  LOP3.LUT R26, R33, 0xffff0000, RZ, 0xc0, !PT ;  /* 0xffff0000211a7812 */ /* 0x001fe200078ec0ff */
        /* <DEDUP_REMOVED lines=10> */
[----:B------:R-:W-:Y:S01]  /*7270*/  FFMA.FTZ R30, R13, R21, -R30 ;  /* 0x000000150d1e7223 */ /* 0x000fe2000001081e */
[-C--:B------:R-:W-:Y:S01]  /*7280*/  FMUL.FTZ R29, R5, R24.reuse ;  /* 0x00000018051d7220 */ /* 0x080fe20000410000 */
[----:B------:R-:W-:Y:S01]  /*7290*/  LOP3.LUT R7, R7, 0xffff0000, RZ, 0xc0, !PT ;  /* 0xffff000007077812 */ /* 0x000fe200078ec0ff */
[----:B------:R-:W-:Y:S01]  /*72a0*/  FFMA.FTZ R25, R13, R25, R4 ;  /* 0x000000190d197223 */ /* 0x000fe20000010004 */
        /* <DEDUP_REMOVED lines=19> */
.L_x_9719:
[----:B------:R-:W-:Y:S05]  /*73e0*/  BSYNC B2 ;  /* 0x0000000000027941 */ /* 0x000fea0003800000 */
.L_x_9718:
[----:B------:R-:W-:Y:S05]  /*73f0*/  @P1 BRA `(.L_x_9717) ;  /* 0x0000000000981947 */ /* 0x000fea0003800000 */
[----:B-1----:R-:W1:Y:S01]  /*7400*/  LDS.128 R4, [R0] ;  /* 0x0000000000047984 */ /* 0x002e620000000c00 */
        /* <DEDUP_REMOVED lines=37> */
.L_x_9717:
[----:B------:R-:W-:Y:S05]  /*7660*/  BSYNC B1 ;  /* 0x0000000000017941 */ /* 0x000fea0003800000 */
.L_x_9716:
        /* <DEDUP_REMOVED lines=21> */
[----:B0-----:R-:W-:Y:S01]  /*77c0*/  FMUL.FTZ R26, R25, R4 ;  /* 0x00000004191a7220 */ /* 0x001fe20000410000 */
[C---:B------:R-:W-:Y:S01]  /*77d0*/  IMAD.U32 R20, R7.reuse, 0x10000, RZ ;  /* 0x0001000007147824 */ /* 0x040fe200078e00ff */
[----:B------:R-:W-:Y:S01]  /*77e0*/  LOP3.LUT R7, R7, 0xffff0000, RZ, 0xc0, !PT ;  /* 0xffff000007077812 */ /* 0x000fe200078ec0ff */
[----:B------:R-:W-:Y:S01]  /*77f0*/  FFMA.FTZ R4, R25, R13, -R24 ;  /* 0x0000000d19047223 */ /* 0x000fe20000010818 */
[----:B------:R-:W-:Y:S01]  /*7800*/  FMUL.FTZ R21, R32, R5 ;  /* 0x0000000520157220 */ /* 0x000fe20000410000 */
[----:B------:R-:W-:Y:S01]  /*7810*/  FFMA.FTZ R13, R27, R13, R26 ;  /* 0x0000000d1b0d7223 */ /* 0x000fe2000001001a */
[----:B------:R-:W-:Y:S01]  /*7820*/  FMUL.FTZ R25, R30, R5 ;  /* 0x000000051e197220 */ /* 0x000fe20000410000 */
[C---:B------:R-:W-:Y:S01]  /*7830*/  LOP3.LUT R26, R12.reuse, 0xffff0000, RZ, 0xc0, !PT ;  /* 0xffff00000c1a7812 */ /* 0x040fe200078ec0ff */
[----:B------:R-:W-:-:S02]  /*7840*/  IMAD.U32 R27, R12, 0x10000, RZ ;  /* 0x000100000c1b7824 */ /* 0x000fc400078e00ff */
[-C--:B------:R-:W-:Y:S01]  /*7850*/  FFMA.FTZ R5, R30, R14.reuse, -R21 ;  /* 0x0000000e1e057223 */ /* 0x080fe20000010815 */
        /* <DEDUP_REMOVED lines=14> */
.L_x_9722:
[----:B------:R-:W-:Y:S05]  /*7940*/  BSYNC B1 ;  /* 0x0000000000017941 */ /* 0x000fea0003800000 */
.L_x_9721:
[----:B------:R-:W-:Y:S05]  /*7950*/  @P1 BRA `(.L_x_9720) ;  /* 0x0000001000641947 */ /* 0x000fea0003800000 */
[----:B-1----:R-:W1:Y:S01]  /*7960*/  LDS.128 R4, [R0+0x2000] ;  /* 0x0020000000047984 */ /* 0x002e620000000c00 */
[C---:B------:R-:W-:Y:S01]  /*7970*/  IMAD.U32 R24, R11.reuse, 0x10000, RZ ;  /* 0x000100000b187824 */ /* 0x040fe200078e00ff */
[----:B0-----:R-:W-:Y:S01]  /*7980*/  LOP3.LUT R26, R11, 0xffff0000, RZ, 0xc0, !PT ;  /* 0xffff00000b1a7812 */ /* 0x001fe200078ec0ff */
        /* <DEDUP_REMOVED lines=14> */
[----:B------:R-:W-:Y:S01]  /*7a70*/  FFMA.FTZ R4, R14, R10, -R13 ;  /* 0x0000000a0e047223 */ /* 0x000fe2000001080d */
[C---:B------:R-:W-:Y:S01]  /*7a80*/  FMUL.FTZ R13, R20.reuse, R5 ;  /* 0x00000005140d7220 */ /* 0x040fe20000410000 */
[----:B------:R-:W-:Y:S01]  /*7a90*/  FFMA.FTZ R5, R20, R12, -R21 ;  /* 0x0000000c14057223 */ /* 0x000fe20000010815 */
[----:B------:R-:W-:Y:S01]  /*7aa0*/  IMAD.U32 R21, R3, 0x10000, RZ ;  /* 0x0001000003157824 */ /* 0x000fe200078e00ff */
[----:B------:R-:W-:Y:S01]  /*7ab0*/  LOP3.LUT R7, R7, 0xffff0000, RZ, 0xc0, !PT ;  /* 0xffff000007077812 */ /* 0x000fe200078ec0ff */
[----:B------:R-:W-:Y:S01]  /*7ac0*/  FFMA.FTZ R15, R24, R10, R15 ;  /* 0x0000000a180f7223 */ /* 0x000fe2000001000f */
[----:B------:R-:W-:Y:S01]  /*7ad0*/  LOP3.LUT R3, R3, 0xffff0000, RZ, 0xc0, !PT ;  /* 0xffff000003037812 */ /* 0x000fe200078ec0ff */
[-C--:B------:R-:W-:Y:S01]  /*7ae0*/  FMUL.FTZ R8, R25, R6.reuse ;  /* 0x0000000619087220 */ /* 0x080fe20000410000 */
[----:B------:R-:W-:Y:S01]  /*7af0*/  FMUL.FTZ R10, R21, R6 ;  /* 0x00000006150a7220 */ /* 0x000fe20000410000 */
[-C--:B------:R-:W-:Y:S01]  /*7b00*/  FMUL.FTZ R14, R27, R7.reuse ;  /* 0x000000071b0e7220 */ /* 0x080fe20000410000 */
[----:B------:R-:W-:Y:S01]  /*7b10*/  FFMA.FTZ R12, R26, R12, R13 ;  /* 0x0000000c1a0c7223 */ /* 0x000fe2000001000d */
[----:B------:R-:W-:Y:S01]  /*7b20*/  FMUL.FTZ R20, R3, R7 ;  /* 0x0000000703147220 */ /* 0x000fe20000410000 */
[-C--:B------:R-:W-:Y:S01]  /*7b30*/  FFMA.FTZ R6, R21, R9.reuse, -R8 ;  /* 0x0000000915067223 */ /* 0x080fe20000010808 */
[----:B------:R-:W-:Y:S01]  /*7b40*/  FFMA.FTZ R9, R25, R9, R10 ;  /* 0x0000000919097223 */ /* 0x000fe2000001000a */
[-C--:B------:R-:W-:Y:S01]  /*7b50*/  FFMA.FTZ R7, R3, R11.reuse, -R14 ;  /* 0x0000000b03077223 */ /* 0x080fe2000001080e */
[----:B------:R-:W-:Y:S01]  /*7b60*/  FFMA.FTZ R20, R27, R11, R20 ;  /* 0x0000000b1b147223 */ /* 0x000fe20000010014 */
[----:B------:R-:W-:-:S02]  /*7b70*/  F2FP.BF16.F32.PACK_AB R4, R15, R4 ;  /* 0x000000040f04723e */ /* 0x000fc400000010ff */
[----:B------:R-:W-:Y:S02]  /*7b80*/  F2FP.BF16.F32.PACK_AB R5, R12, R5 ;  /* 0x000000050c05723e */ /* 0x000fe400000010ff */
[----:B------:R-:W-:Y:S02]  /*7b90*/  F2FP.BF16.F32.PACK_AB R6, R9, R6 ;  /* 0x000000060906723e */ /* 0x000fe400000010ff */
[----:B------:R-:W-:-:S05]  /*7ba0*/  F2FP.BF16.F32.PACK_AB R7, R20, R7 ;  /* 0x000000071407723e */ /* 0x000fca00000010ff */
[----:B------:R3:W-:Y:S01]  /*7bb0*/  STS.128 [R0+0x2000], R4 ;  /* 0x0020000400007388 */ /* 0x0007e20000000c00 */
[----:B------:R-:W-:Y:S05]  /*7bc0*/  BRA `(.L_x_9720) ;  /* 0x0000000c00c87947 */ /* 0x000fea0003800000 */
.L_x_9710:
[----:B------:R-:W-:-:S03]  /*7bd0*/  UMOV UR4, 0xffffffff ;  /* 0xffffffff00047882 */ /* 0x000fc60000000000 */
[----:B------:R-:W-:Y:S05]  /*7be0*/  BRA.DIV UR4, `(.L_x_9723) ;  /* 0x0000012e04dc7947 */ /* 0x000fea000b800000 */
[----:B------:R1:W2:Y:S04]  /*7bf0*/  SHFL.IDX PT, R0, R25, RZ, 0x1c1f ;  /* 0x001c1fff19007589 */ /* 0x0002a800000e0000 */
[----:B------:R1:W3:Y:S04]  /*7c00*/  SHFL.IDX PT, R3, R24, RZ, 0x1c1f ;  /* 0x001c1fff18037589 */ /* 0x0002e800000e0000 */
[----:B------:R1:W4:Y:S04]  /*7c10*/  SHFL.IDX PT, R20, R27, RZ, 0x1c1f ;  /* 0x001c1fff1b147589 */ /* 0x00032800000e0000 */
[----:B------:R1:W0:Y:S02]  /*7c20*/  SHFL.IDX PT, R14, R26, RZ, 0x1c1f ;  /* 0x001c1fff1a0e7589 */ /* 0x00022400000e0000 */
.L_x_9962:
[----:B------:R-:W-:Y:S01]  /*7c30*/  ULDC UR4, c[0x0][0x448] ;  /* 0x0001120000047ab9 */ /* 0x000fe20000000800 */
[----:B-1----:R-:W1:Y:S01]  /*7c40*/  LDC R25, c[0x0][0x3f4] ;  /* 0x0000fd00ff197b82 */ /* 0x002e620000000800 */
[----:B------:R-:W-:Y:S01]  /*7c50*/  IMAD R155, R155, UR4, RZ ;  /* 0x000000049b9b7c24 */ /* 0x000fe2000f8e02ff */
[----:B------:R-:W-:Y:S01]  /*7c60*/  LEA.HI R5, R217, R217, RZ, 0x1 ;  /* 0x000000d9d9057211 */ /* 0x000fe200078f08ff */
[----:B------:R-:W-:Y:S01]  /*7c70*/  BSSY B1, `(.L_x_9724) ;  /* 0x0000017000017945 */ /* 0x000fe20003800000 */
[----:B------:R-:W-:Y:S02]  /*7c80*/  CS2R R8, SRZ ;  /* 0x0000000000087805 */ /* 0x000fe4000001ff00 */
[----:B------:R-:W-:Y:S02]  /*7c90*/  CS2R R10, SRZ ;  /* 0x00000000000a7805 */ /* 0x000fe4000001ff00 */
[----:B------:R-:W-:Y:S02]  /*7ca0*/  ISETP.GE.AND P0, PT, R4, R155, PT ;  /* 0x0000009b0400720c */ /* 0x000fe40003f06270 */
[----:B------:R-:W-:-:S02]  /*7cb0*/  LOP3.LUT R6, R5, 0xfffffffe, RZ, 0xc0, !PT ;  /* 0xfffffffe05067812 */ /* 0x000fc400078ec0ff */
[----:B------:R-:W-:-:S03]  /*7cc0*/  CS2R R4, SRZ ;  /* 0x0000000000047805 */ /* 0x000fc6000001ff00 */
[----:B------:R-:W-:Y:S01]  /*7cd0*/  IMAD.IADD R24, R217, 0x1, -R6 ;  /* 0x00000001d9187824 */ /* 0x000fe200078e0a06 */
[----:B------:R-:W-:-:S04]  /*7ce0*/  CS2R R6, SRZ ;  /* 0x0000000000067805 */ /* 0x000fc8000001ff00 */
[----:B------:R-:W-:Y:S01]  /*7cf0*/  SHF.L.U32 R24, R24, 0x1f, RZ ;  /* 0x0000001f18187819 */ /* 0x000fe200000006ff */
[----:B------:R-:W-:Y:S06]  /*7d00*/  @P0 BRA `(.L_x_9725) ;  /* 0x0000000000340947 */ /* 0x000fec0003800000 */
[----:B------:R-:W-:Y:S01]  /*7d10*/  ULDC UR4, c[0x0][0x3f4] ;  /* 0x0000fd0000047ab9 */ /* 0x000fe20000000800 */
[C---:B------:R-:W-:Y:S01]  /*7d20*/  IMAD.SHL.U32 R15, R16.reuse, 0x2, RZ ;  /* 0x00000002100f7824 */ /* 0x040fe200078e00ff */
[C---:B------:R-:W-:Y:S02]  /*7d30*/  ISETP.GE.AND P2, PT, R16.reuse, UR4, PT ;  /* 0x0000000410007c0c */ /* 0x040fe4000bf46270 */
[----:B------:R-:W-:Y:S02]  /*7d40*/  SHF.R.S32.HI R5, RZ, 0x1f, R16 ;  /* 0x0000001fff057819 */ /* 0x000fe40000011410 */
[----:B---3--:R-:W-:Y:S02]  /*7d50*/  IADD3 R12, P0, R3, R15, RZ ;  /* 0x0000000f030c7210 */ /* 0x008fe40007f1e0ff */
[----:B------:R-:W-:Y:S02]  /*7d60*/  SHF.L.U64.HI R3, R16, 0x1, R5 ;  /* 0x0000000110037819 */ /* 0x000fe40000010205 */
[----:B------:R-:W-:-:S02]  /*7d70*/  CS2R R4, SRZ ;  /* 0x0000000000047805 */ /* 0x000fc4000001ff00 */
[----:B0-----:R-:W-:Y:S01]  /*7d80*/  IADD3 R14, P1, R14, R15, RZ ;  /* 0x0000000f0e0e7210 */ /* 0x001fe20007f3e0ff */
[----:B--2---:R-:W-:-:S04]  /*7d90*/  IMAD.X R13, R0, 0x1, R3, P0 ;  /* 0x00000001000d7824 */ /* 0x004fc800000e0603 */
[----:B----4-:R-:W-:Y:S01]  /*7da0*/  IMAD.X R15, R20, 0x1, R3, P1 ;  /* 0x00000001140f7824 */ /* 0x010fe200008e0603 */
[----:B------:R-:W-:Y:S07]  /*7db0*/  @P2 BRA `(.L_x_9725) ;  /* 0x0000000000082947 */ /* 0x000fee0003800000 */
[----:B------:R0:W5:Y:S04]  /*7dc0*/  LD.E.128 R4, desc[UR40][R12.64] ;  /* 0x000000280c047980 */ /* 0x000168000c101d00 */
[----:B------:R0:W5:Y:S02]  /*7dd0*/  LD.E.128 R8, desc[UR40][R14.64] ;  /* 0x000000280e087980 */ /* 0x000164000c101d00 */
.L_x_9725:
[----:B------:R-:W-:Y:S05]  /*7de0*/  BSYNC B1 ;  /* 0x0000000000017941 */ /* 0x000fea0003800000 */
.L_x_9724:
[----:B------:R-:W1:Y:S01]  /*7df0*/  SYNCS.PHASECHK.TRANS64.TRYWAIT P1, [R19+URZ+0x22800], R24 ;  /* 0x02280018130075a7 */ /* 0x000e62000802017f */
[----:B--2---:R-:W-:Y:S01]  /*7e00*/  IMAD R0, R153, -0x80, R155 ;  /* 0xffffff8099007824 */ /* 0x004fe200078e029b */
[--C-:B-----5:R-:W-:Y:S01]  /*7e10*/  SHF.R.U64 R26, R6, 0x10, R7.reuse ;  /* 0x00000010061a7819 */ /* 0x120fe20000001207 */
[----:B---3--:R-:W-:Y:S01]  /*7e20*/  IMAD.MOV.U32 R3, RZ, RZ, R6 ;  /* 0x000000ffff037224 */ /* 0x008fe200078e0006 */
[--C-:B------:R-:W-:Y:S01]  /*7e30*/  SHF.R.U32.HI R27, RZ, 0x10, R7.reuse ;  /* 0x00000010ff1b7819 */ /* 0x100fe20000011607 */
[----:B0-----:R-:W-:Y:S01]  /*7e40*/  IMAD.MOV.U32 R14, RZ, RZ, R7 ;  /* 0x000000ffff0e7224 */ /* 0x001fe200078e0007 */
[--C-:B------:R-:W-:Y:S01]  /*7e50*/  SHF.R.U64 R6, R8, 0x10, R9.reuse ;  /* 0x0000001008067819 */ /* 0x100fe20000001209 */
[--C-:B------:R-:W-:Y:S01]  /*7e60*/  IMAD.MOV.U32 R12, RZ, RZ, R9.reuse ;  /* 0x000000ffff0c7224 */ /* 0x100fe200078e0009 */
[----:B------:R-:W-:Y:S01]  /*7e70*/  SHF.R.U32.HI R7, RZ, 0x10, R9 ;  /* 0x00000010ff077819 */ /* 0x000fe20000011609 */
[----:B----4-:R-:W-:Y:S01]  /*7e80*/  IMAD.MOV.U32 R20, RZ, RZ, R4 ;  /* 0x000000ffff147224 */ /* 0x010fe200078e0004 */
[----:B------:R-:W-:Y:S01]  /*7e90*/  VIMNMX R9, R0, 0x80, PT ;  /* 0x0000008000097848 */ /* 0x000fe20003fe0100 */
[--C-:B------:R-:W-:Y:S01]  /*7ea0*/  IMAD.MOV.U32 R15, RZ, RZ, R5.reuse ;  /* 0x000000ffff0f7224 */ /* 0x100fe200078e0005 */
[--C-:B------:R-:W-:Y:S01]  /*7eb0*/  SHF.R.U64 R29, R4, 0x10, R5.reuse ;  /* 0x00000010041d7819 */ /* 0x100fe20000001205 */
[----:B------:R-:W-:Y:S01]  /*7ec0*/  IMAD.MOV.U32 R21, RZ, RZ, R8 ;  /* 0x000000ffff157224 */ /* 0x000fe200078e0008 */
[----:B------:R-:W-:Y:S01]  /*7ed0*/  SHF.R.U32.HI R30, RZ, 0x10, R5 ;  /* 0x00000010ff1e7819 */ /* 0x000fe20000011605 */
[----:B------:R-:W-:Y:S01]  /*7ee0*/  IMAD.MOV.U32 R13, RZ, RZ, R10 ;  /* 0x000000ffff0d7224 */ /* 0x000fe200078e000a */
[----:B-1----:R-:W-:Y:S01]  /*7ef0*/  ISETP.GE.AND P0, PT, R16, R25, PT ;  /* 0x000000191000720c */ /* 0x002fe20003f06270 */
        /* <DEDUP_REMOVED lines=14> */
[----:B------:R-:W-:Y:S06]  /*7fe0*/  @!P1 BRA `(.L_x_9727) ;  /* 0x0000012c004c9947 */ /* 0x000fec0003800000 */
.L_x_9963:
[----:B------:R-:W-:Y:S05]  /*7ff0*/  BSYNC B1 ;  /* 0x0000000000017941 */ /* 0x000fea0003800000 */
.L_x_9726:
[----:B------:R-:W-:Y:S04]  /*8000*/  BSSY B1, `(.L_x_9728) ;  /* 0x000005a000017945 */ /* 0x000fe80003800000 */
[----:B------:R-:W-:Y:S05]  /*8010*/  @P2 BRA `(.L_x_9729) ;  /* 0x0000000400602947 */ /* 0x000fea0003800000 */
[----:B------:R-:W-:Y:S01]  /*8020*/  IMAD.SHL.U32 R4, R31, 0x40, RZ ;  /* 0x000000401f047824 */ /* 0x000fe200078e00ff */
[----:B------:R-:W-:Y:S01]  /*8030*/  LOP3.LUT R39, R13, 0xffff0000, RZ, 0xc0, !PT ;  /* 0xffff00000d277812 */ /* 0x000fe200078ec0ff */
[----:B------:R-:W-:Y:S01]  /*8040*/  IMAD.IADD R6, R16, 0x1, R25 ;  /* 0x0000000110067824 */ /* 0x000fe200078e0219 */
[----:B------:R-:W-:Y:S01]  /*8050*/  LOP3.LUT R35, R3, 0xffff0000, RZ, 0xc0, !PT ;  /* 0xffff000003237812 */ /* 0x000fe200078ec0ff */
[----:B------:R-:W-:Y:S01]  /*8060*/  IMAD.U32 R36, R13, 0x10000, RZ ;  /* 0x000100000d247824 */ /* 0x000fe200078e00ff */
[----:B------:R-:W-:Y:S01]  /*8070*/  LOP3.LUT R7, R4, 0x1c0, RZ, 0xc0, !PT ;  /* 0x000001c004077812 */ /* 0x000fe200078ec0ff */
[----:B------:R-:W-:Y:S02]  /*8080*/  IMAD.U32 R34, R3, 0x10000, RZ ;  /* 0x0001000003227824 */ /* 0x000fe400078e00ff */
[----:B------:R-:W-:Y:S01]  /*8090*/  IMAD.U32 R37, R21, 0x10000, RZ ;  /* 0x0001000015257824 */ /* 0x000fe200078e00ff */
[----:B------:R-:W-:Y:S02]  /*80a0*/  LOP3.LUT R4, R7, 0x38, R16, 0xf8, !PT ;  /* 0x0000003807047812 */ /* 0x000fe400078ef810 */
[----:B------:R-:W-:-:S02]  /*80b0*/  SHF.R.U32.HI R9, RZ, 0x3, R7 ;  /* 0x00000003ff097819 */ /* 0x000fc40000011607 */
[----:B------:R-:W-:Y:S02]  /*80c0*/  LOP3.LUT R6, R7, 0x38, R6, 0xf8, !PT ;  /* 0x0000003807067812 */ /* 0x000fe400078ef806 */
[----:B------:R-:W-:-:S05]  /*80d0*/  LOP3.LUT R5, R4, R9, RZ, 0x3c, !PT ;  /* 0x0000000904057212 */ /* 0x000fca00078e3cff */
[----:B------:R-:W-:Y:S01]  /*80e0*/  IMAD R4, R206, 0x200, R5 ;  /* 0x00000200ce047824 */ /* 0x000fe200078e0205 */
[----:B------:R-:W-:-:S03]  /*80f0*/  LOP3.LUT R5, R6, R9, RZ, 0x3c, !PT ;  /* 0x0000000906057212 */ /* 0x000fc600078e3cff */
[----:B------:R-:W-:Y:S02]  /*8100*/  IMAD R42, R4, 0x2, R19 ;  /* 0x00000002042a7824 */ /* 0x000fe400078e0213 */
[----:B------:R-:W-:-:S03]  /*8110*/  IMAD R8, R206, 0x200, R5 ;  /* 0x00000200ce087824 */ /* 0x000fc600078e0205 */
[----:B------:R-:W1:Y:S01]  /*8120*/  LDS.128 R4, [R42+0x18400] ;  /* 0x018400002a047984 */ /* 0x000e620000000c00 */
[----:B------:R-:W-:-:S05]  /*8130*/  IMAD R44, R8, 0x2, R19 ;  /* 0x00000002082c7824 */ /* 0x000fca00078e0213 */
[----:B------:R-:W2:Y:S01]  /*8140*/  LDS.128 R8, [R44+0x18400] ;  /* 0x018400002c087984 */ /* 0x000ea20000000c00 */
[C---:B-1----:R-:W-:Y:S01]  /*8150*/  IMAD.U32 R27, R6.reuse, 0x10000, RZ ;  /* 0x00010000061b7824 */ /* 0x042fe200078e00ff */
[----:B------:R-:W-:Y:S01]  /*8160*/  LOP3.LUT R6, R6, 0xffff0000, RZ, 0xc0, !PT ;  /* 0xffff000006067812 */ /* 0x000fe200078ec0ff */
[C---:B0-----:R-:W-:Y:S01]  /*8170*/  IMAD.U32 R24, R4.reuse, 0x10000, RZ ;  /* 0x0001000004187824 */ /* 0x041fe200078e00ff */
[----:B------:R-:W-:Y:S01]  /*8180*/  LOP3.LUT R4, R4, 0xffff0000, RZ, 0xc0, !PT ;  /* 0xffff000004047812 */ /* 0x000fe200078ec0ff */
[C---:B------:R-:W-:Y:S01]  /*8190*/  IMAD.U32 R26, R5.reuse, 0x10000, RZ ;  /* 0x00010000051a7824 */ /* 0x040fe200078e00ff */
[----:B------:R-:W-:Y:S01]  /*81a0*/  LOP3.LUT R5, R5, 0xffff0000, RZ, 0xc0, !PT ;  /* 0xffff000005057812 */ /* 0x000fe200078ec0ff */
[C---:B--2---:R-:W-:Y:S01]  /*81b0*/  IMAD.U32 R32, R10.reuse, 0x10000, RZ ;  /* 0x000100000a207824 */ /* 0x044fe200078e00ff */
[----:B------:R-:W-:Y:S01]  /*81c0*/  LOP3.LUT R10, R10, 0xffff0000, RZ, 0xc0, !PT ;  /* 0xffff00000a0a7812 */ /* 0x000fe200078ec0ff */
[C---:B------:R-:W-:Y:S01]  /*81d0*/  IMAD.U32 R30, R8.reuse, 0x10000, RZ ;  /* 0x00010000081e7824 */ /* 0x040fe200078e00ff */
[----:B------:R-:W-:Y:S01]  /*81e0*/  LOP3.LUT R8, R8, 0xffff0000, RZ, 0xc0, !PT ;  /* 0xffff000008087812 */ /* 0x000fe200078ec0ff */
[C---:B------:R-:W-:Y:S01]  /*81f0*/  FMUL.FTZ R38, R32.reuse, R36 ;  /* 0x0000002420267220 */ /* 0x040fe20000410000 */
[-C--:B------:R-:W-:Y:S01]  /*8200*/  FMUL.FTZ R32, R32, R34.reuse ;  /* 0x0000002220207220 */ /* 0x080fe20000410000 */
[C---:B------:R-:W-:Y:S01]  /*8210*/  FMUL.FTZ R41, R10.reuse, R39 ;  /* 0x000000270a297220 */ /* 0x040fe20000410000 */
[----:B------:R-:W-:Y:S01]  /*8220*/  FMUL.FTZ R45, R10, R35 ;  /* 0x000000230a2d7220 */ /* 0x000fe20000410000 */
[C---:B------:R-:W-:Y:S01]  /*8230*/  FFMA.FTZ R38, R27.reuse, R34, -R38 ;  /* 0x000000221b267223 */ /* 0x040fe20000010826 */
[----:B------:R-:W-:Y:S01]  /*8240*/  FFMA.FTZ R36, R27, R36, R32 ;  /* 0x000000241b247223 */ /* 0x000fe20000010020 */
[----:B------:R-:W-:-:S02]  /*8250*/  IMAD.U32 R27, R20, 0x10000, RZ ;  /* 0x00010000141b7824 */ /* 0x000fc400078e00ff */
[----:B------:R-:W-:Y:S01]  /*8260*/  FFMA.FTZ R43, R6, R35, -R41 ;  /* 0x00000023062b7223 */ /* 0x000fe20000010829 */
[C---:B------:R-:W-:Y:S01]  /*8270*/  FMUL.FTZ R41, R30.reuse, R37 ;  /* 0x000000251e297220 */ /* 0x040fe20000410000 */
[----:B------:R-:W-:Y:S01]  /*8280*/  LOP3.LUT R35, R21, 0xffff0000, RZ, 0xc0, !PT ;  /* 0xffff000015237812 */ /* 0x000fe200078ec0ff */
[-C--:B------:R-:W-:Y:S01]  /*8290*/  FMUL.FTZ R30, R30, R27.reuse ;  /* 0x0000001b1e1e7220 */ /* 0x080fe20000410000 */
[----:B------:R-:W-:Y:S02]  /*82a0*/  IMAD.U32 R31, R9, 0x10000, RZ ;  /* 0x00010000091f7824 */ /* 0x000fe400078e00ff */
[----:B------:R-:W-:Y:S01]  /*82b0*/  FFMA.FTZ R41, R24, R27, -R41 ;  /* 0x0000001b18297223 */ /* 0x000fe20000010829 */
        /* <DEDUP_REMOVED lines=19> */
[----:B------:R-:W-:Y:S01]  /*83f0*/  FFMA.FTZ R33, R29, R8, -R4 ;  /* 0x000000081d217223 */ /* 0x000fe20000010804 */
[----:B------:R-:W-:Y:S02]  /*8400*/  LOP3.LUT R9, R9, 0xffff0000, RZ, 0xc0, !PT ;  /* 0xffff000009097812 */ /* 0x000fe400078ec0ff */
[----:B------:R-:W-:Y:S01]  /*8410*/  LOP3.LUT R11, R11, 0xffff0000, RZ, 0xc0, !PT ;  /* 0xffff00000b0b7812 */ /* 0x000fe200078ec0ff */
[----:B------:R-:W-:Y:S01]  /*8420*/  FFMA.FTZ R29, R29, R24, R26 ;  /* 0x000000181d1d7223 */ /* 0x000fe2000001001a */
[----:B------:R-:W-:-:S02]  /*8430*/  LOP3.LUT R8, R12, 0xffff0000, RZ, 0xc0, !PT ;  /* 0xffff00000c087812 */ /* 0x000fc400078ec0ff */
[----:B------:R-:W-:Y:S02]  /*8440*/  LOP3.LUT R10, R0, 0xffff0000, RZ, 0xc0, !PT ;  /* 0xffff0000000a7812 */ /* 0x000fe400078ec0ff */
        /* <DEDUP_REMOVED lines=21> */
.L_x_9729:
[----:B------:R-:W-:Y:S05]  /*85a0*/  BSYNC B1 ;  /* 0x0000000000017941 */ /* 0x000fea0003800000 */
.L_x_9728:
[----:B------:R-:W-:Y:S05]  /*85b0*/  @P0 BRA `(.L_x_9720) ;  /* 0x00000004004c0947 */ /* 0x000fea0003800000 */
[----:B-1----:R-:W2:Y:S01]  /*85c0*/  LDL R42, [R1+0x64] ;  /* 0x00006400012a7983 */ /* 0x002ea20000100800 */
[----:B------:R-:W-:Y:S01]  /*85d0*/  IMAD.IADD R4, R16, 0x1, R25 ;  /* 0x0000000110047824 */ /* 0x000fe200078e0219 */
[----:B------:R-:W-:-:S04]  /*85e0*/  SHF.R.U32.HI R5, RZ, 0x3, R205 ;  /* 0x00000003ff057819 */ /* 0x000fc800000116cd */
[----:B------:R-:W-:-:S04]  /*85f0*/  LOP3.LUT R4, R205, 0x38, R4, 0xf8, !PT ;  /* 0x00000038cd047812 */ /* 0x000fc800078ef804 */
[----:B------:R-:W-:-:S05]  /*8600*/  LOP3.LUT R5, R4, R5, RZ, 0x3c, !PT ;  /* 0x0000000504057212 */ /* 0x000fca00078e3cff */
[----:B------:R-:W-:-:S04]  /*8610*/  IMAD.IADD R8, R208, 0x1, R5 ;  /* 0x00000001d0087824 */ /* 0x000fc800078e0205 */
[----:B0-----:R-:W-:-:S05]  /*8620*/  IMAD R24, R8, 0x2, R19 ;  /* 0x0000000208187824 */ /* 0x001fca00078e0213 */
[----:B------:R-:W0:Y:S01]  /*8630*/  LDS.128 R8, [R24+0x18400] ;  /* 0x0184000018087984 */ /* 0x000e220000000c00 */
[C---:B------:R-:W-:Y:S02]  /*8640*/  IMAD.U32 R37, R21.reuse, 0x10000, RZ ;  /* 0x0001000015257824 */ /* 0x040fe400078e00ff */
[C---:B------:R-:W-:Y:S01]  /*8650*/  IMAD.U32 R35, R20.reuse, 0x10000, RZ ;  /* 0x0001000014237824 */ /* 0x040fe200078e00ff */
[----:B------:R-:W-:Y:S02]  /*8660*/  LOP3.LUT R38, R21, 0xffff0000, RZ, 0xc0, !PT ;  /* 0xffff000015267812 */ /* 0x000fe400078ec0ff */
[----:B------:R-:W-:Y:S01]  /*8670*/  LOP3.LUT R20, R20, 0xffff0000, RZ, 0xc0, !PT ;  /* 0xffff000014147812 */ /* 0x000fe200078ec0ff */
[----:B------:R-:W-:Y:S02]  /*8680*/  IMAD.U32 R41, R13, 0x10000, RZ ;  /* 0x000100000d297824 */ /* 0x000fe400078e00ff */
[----:B------:R-:W-:Y:S02]  /*8690*/  IMAD.U32 R43, R0, 0x10000, RZ ;  /* 0x00010000002b7824 */ /* 0x000fe400078e00ff */
[----:B------:R-:W-:-:S02]  /*86a0*/  IMAD.U32 R39, R14, 0x10000, RZ ;  /* 0x000100000e277824 */ /* 0x000fc400078e00ff */
[----:B------:R-:W-:Y:S02]  /*86b0*/  IMAD.U32 R36, R15, 0x10000, RZ ;  /* 0x000100000f247824 */ /* 0x000fe400078e00ff */
[C---:B0-----:R-:W-:Y:S01]  /*86c0*/  IMAD.U32 R30, R8.reuse, 0x10000, RZ ;  /* 0x00010000081e7824 */ /* 0x041fe200078e00ff */
[----:B------:R-:W-:-:S03]  /*86d0*/  LOP3.LUT R8, R8, 0xffff0000, RZ, 0xc0, !PT ;  /* 0xffff000008087812 */ /* 0x000fc600078ec0ff */
[-C--:B------:R-:W-:Y:S01]  /*86e0*/  FMUL.FTZ R34, R37, R30.reuse ;  /* 0x0000001e25227220 */ /* 0x080fe20000410000 */
[----:B------:R-:W-:Y:S01]  /*86f0*/  FMUL.FTZ R30, R35, R30 ;  /* 0x0000001e231e7220 */ /* 0x000fe20000410000 */
[----:B------:R-:W-:Y:S01]  /*8700*/  FMUL.FTZ R21, R38, R8 ;  /* 0x0000000826157220 */ /* 0x000fe20000410000 */
[C---:B------:R-:W-:Y:S01]  /*8710*/  IMAD.U32 R32, R10.reuse, 0x10000, RZ ;  /* 0x000100000a207824 */ /* 0x040fe200078e00ff */
[----:B------:R-:W-:Y:S01]  /*8720*/  LOP3.LUT R10, R10, 0xffff0000, RZ, 0xc0, !PT ;  /* 0xffff00000a0a7812 */ /* 0x000fe200078ec0ff */
[C---:B------:R-:W-:Y:S01]  /*8730*/  IMAD.U32 R33, R11.reuse, 0x10000, RZ ;  /* 0x000100000b217824 */ /* 0x040fe200078e00ff */
[----:B------:R-:W-:Y:S01]  /*8740*/  LOP3.LUT R11, R11, 0xffff0000, RZ, 0xc0, !PT ;  /* 0xffff00000b0b7812 */ /* 0x000fe200078ec0ff */
[C---:B------:R-:W-:Y:S01]  /*8750*/  IMAD.U32 R31, R9.reuse, 0x10000, RZ ;  /* 0x00010000091f7824 */ /* 0x040fe200078e00ff */
[----:B------:R-:W-:Y:S01]  /*8760*/  LOP3.LUT R9, R9, 0xffff0000, RZ, 0xc0, !PT ;  /* 0xffff000009097812 */ /* 0x000fe200078ec0ff */
[----:B------:R-:W-:Y:S01]  /*8770*/  IMAD.U32 R40, R12, 0x10000, RZ ;  /* 0x000100000c287824 */ /* 0x000fe200078e00ff */
[----:B------:R-:W-:Y:S01]  /*8780*/  LOP3.LUT R15, R15, 0xffff0000, RZ, 0xc0, !PT ;  /* 0xffff00000f0f7812 */ /* 0x000fe200078ec0ff */
[----:B--2---:R-:W0:Y:S02]  /*8790*/  LDS.128 R4, [R42+0x18400] ;  /* 0x018400002a047984 */ /* 0x004e240000000c00 */
[C---:B0-----:R-:W-:Y:S01]  /*87a0*/  IMAD.U32 R25, R4.reuse, 0x10000, RZ ;  /* 0x0001000004197824 */ /* 0x041fe200078e00ff */
[----:B------:R-:W-:-:S03]  /*87b0*/  LOP3.LUT R4, R4, 0xffff0000, RZ, 0xc0, !PT ;  /* 0xffff000004047812 */ /* 0x000fc600078ec0ff */
[-C--:B------:R-:W-:Y:S01]  /*87c0*/  FFMA.FTZ R34, R35, R25.reuse, -R34 ;  /* 0x0000001923227223 */ /* 0x080fe20000010822 */
[----:B------:R-:W-:Y:S01]  /*87d0*/  FFMA.FTZ R30, R37, R25, R30 ;  /* 0x00000019251e7223 */ /* 0x000fe2000001001e */
[C---:B------:R-:W-:Y:S01]  /*87e0*/  FMUL.FTZ R25, R20.reuse, R8 ;  /* 0x0000000814197220 */ /* 0x040fe20000410000 */
[-C--:B------:R-:W-:Y:S01]  /*87f0*/  FFMA.FTZ R21, R20, R4.reuse, -R21 ;  /* 0x0000000414157223 */ /* 0x080fe20000010815 */
[----:B------:R-:W-:Y:S01]  /*8800*/  IMAD.U32 R27, R6, 0x10000, RZ ;  /* 0x00010000061b7824 */ /* 0x000fe200078e00ff */
[C---:B------:R-:W-:Y:S01]  /*8810*/  LOP3.LUT R8, R3.reuse, 0xffff0000, RZ, 0xc0, !PT ;  /* 0xffff000003087812 */ /* 0x040fe200078ec0ff */
[----:B------:R-:W-:Y:S01]  /*8820*/  FFMA.FTZ R25, R38, R4, R25 ;  /* 0x0000000426197223 */ /* 0x000fe20000010019 */
[----:B------:R-:W-:Y:S02]  /*8830*/  IMAD.U32 R37, R3, 0x10000, RZ ;  /* 0x0001000003257824 */ /* 0x000fe400078e00ff */
[----:B------:R-:W-:Y:S01]  /*8840*/  FMUL.FTZ R4, R41, R32 ;  /* 0x0000002029047220 */ /* 0x000fe20000410000 */
[----:B------:R-:W-:-:S02]  /*8850*/  LOP3.LUT R20, R13, 0xffff0000, RZ, 0xc0, !PT ;  /* 0xffff00000d147812 */ /* 0x000fc400078ec0ff */
[----:B------:R-:W-:Y:S01]  /*8860*/  LOP3.LUT R6, R6, 0xffff0000, RZ, 0xc0, !PT ;  /* 0xffff000006067812 */ /* 0x000fe200078ec0ff */
[C---:B------:R-:W-:Y:S01]  /*8870*/  FMUL.FTZ R32, R37.reuse, R32 ;  /* 0x0000002025207220 */ /* 0x040fe20000410000 */
[----:B------:R-:W-:Y:S01]  /*8880*/  FFMA.FTZ R3, R37, R27, -R4 ;  /* 0x0000001b25037223 */ /* 0x000fe20000010804 */
[-C--:B------:R-:W-:Y:S01]  /*8890*/  FMUL.FTZ R13, R20, R10.reuse ;  /* 0x0000000a140d7220 */ /* 0x080fe20000410000 */
[C---:B------:R-:W-:Y:S01]  /*88a0*/  FMUL.FTZ R37, R8.reuse, R10 ;  /* 0x0000000a08257220 */ /* 0x040fe20000410000 */
[----:B------:R-:W-:Y:S02]  /*88b0*/  IMAD.U32 R29, R7, 0x10000, RZ ;  /* 0x00010000071d7824 */ /* 0x000fe400078e00ff */
[-C--:B------:R-:W-:Y:S01]  /*88c0*/  FMUL.FTZ R4, R43, R33.reuse ;  /* 0x000000212b047220 */ /* 0x080fe20000410000 */
[-C--:B------:R-:W-:Y:S01]  /*88d0*/  FFMA.FTZ R8, R8, R6.reuse, -R13 ;  /* 0x0000000608087223 */ /* 0x080fe2000001080d */
[----:B------:R-:W-:Y:S01]  /*88e0*/  FFMA.FTZ R37, R20, R6, R37 ;  /* 0x0000000614257223 */ /* 0x000fe20000010025 */
[C---:B------:R-:W-:Y:S01]  /*88f0*/  FMUL.FTZ R6, R39.reuse, R33 ;  /* 0x0000002127067220 */ /* 0x040fe20000410000 */
[----:B------:R-:W-:Y:S01]  /*8900*/  FFMA.FTZ R13, R39, R29, -R4 ;  /* 0x0000001d270d7223 */ /* 0x000fe20000010804 */
[----:B------:R-:W-:Y:S01]  /*8910*/  FFMA.FTZ R10, R41, R27, R32 ;  /* 0x0000001b290a7223 */ /* 0x000fe20000010020 */
[----:B------:R-:W-:-:S02]  /*8920*/  LOP3.LUT R33, R12, 0xffff0000, RZ, 0xc0, !PT ;  /* 0xffff00000c217812 */ /* 0x000fc400078ec0ff */
[----:B------:R-:W-:Y:S02]  /*8930*/  LOP3.LUT R39, R0, 0xffff0000, RZ, 0xc0, !PT ;  /* 0xffff000000277812 */ /* 0x000fe400078ec0ff */
[----:B------:R-:W-:Y:S01]  /*8940*/  LOP3.LUT R27, R14, 0xffff0000, RZ, 0xc0, !PT ;  /* 0xffff00000e1b7812 */ /* 0x000fe200078ec0ff */
[C---:B------:R-:W-:Y:S01]  /*8950*/  IMAD.U32 R26, R5.reuse, 0x10000, RZ ;  /* 0x00010000051a7824 */ /* 0x040fe200078e00ff */
[----:B------:R-:W-:Y:S01]  /*8960*/  LOP3.LUT R5, R5, 0xffff0000, RZ, 0xc0, !PT ;  /* 0xffff000005057812 */ /* 0x000fe200078ec0ff */
[----:B------:R-:W-:Y:S01]  /*8970*/  FFMA.FTZ R29, R43, R29, R6 ;  /* 0x0000001d2b1d7223 */ /* 0x000fe20000010006 */
[----:B------:R-:W-:Y:S01]  /*8980*/  LOP3.LUT R7, R7, 0xffff0000, RZ, 0xc0, !PT ;  /* 0xffff000007077812 */ /* 0x000fe200078ec0ff */
[----:B------:R-:W-:Y:S01]  /*8990*/  FMUL.FTZ R35, R40, R31 ;  /* 0x0000001f28237220 */ /* 0x000fe20000410000 */
[----:B------:R-:W-:Y:S01]  /*89a0*/  FMUL.FTZ R0, R33, R9 ;  /* 0x0000000921007220 */ /* 0x000fe20000410000 */
[----:B------:R-:W-:Y:S01]  /*89b0*/  FMUL.FTZ R6, R39, R11 ;  /* 0x0000000b27067220 */ /* 0x000fe20000410000 */
[C---:B------:R-:W-:Y:S01]  /*89c0*/  FMUL.FTZ R31, R36.reuse, R31 ;  /* 0x0000001f241f7220 */ /* 0x040fe20000410000 */
[----:B------:R-:W-:Y:S01]  /*89d0*/  FMUL.FTZ R4, R15, R9 ;  /* 0x000000090f047220 */ /* 0x000fe20000410000 */
[----:B------:R-:W-:Y:S01]  /*89e0*/  FMUL.FTZ R20, R27, R11 ;  /* 0x0000000b1b147220 */ /* 0x000fe20000410000 */
[-C--:B------:R-:W-:Y:S01]  /*89f0*/  FFMA.FTZ R35, R36, R26.reuse, -R35 ;  /* 0x0000001a24237223 */ /* 0x080fe20000010823 */
        /* <DEDUP_REMOVED lines=11> */
[----:B------:R-:W-:-:S02]  /*8ab0*/  F2FP.BF16.F32.PACK_AB R9, R12, R31 ;  /* 0x0000001f0c09723e */ /* 0x000fc400000010ff */
[----:B------:R-:W-:Y:S01]  /*8ac0*/  F2FP.BF16.F32.PACK_AB R11, R20, R29 ;  /* 0x0000001d140b723e */ /* 0x000fe200000010ff */
[----:B------:R2:W-:Y:S04]  /*8ad0*/  STS.128 [R42+0x18400], R4 ;  /* 0x018400042a007388 */ /* 0x0005e80000000c00 */
[----:B------:R2:W-:Y:S02]  /*8ae0*/  STS.128 [R24+0x18400], R8 ;  /* 0x0184000818007388 */ /* 0x0005e40000000c00 */
.L_x_9720:
[----:B------:R-:W-:Y:S05]  /*8af0*/  BSYNC B0 ;  /* 0x0000000000007941 */ /* 0x000fea0003800000 */
.L_x_9709:
        /* <DEDUP_REMOVED lines=8> */
.L_x_9706:
[----:B-123--:R-:W1:Y:S01]  /*8b80*/  S2R R0, SR_TID.X ;  /* 0x0000000000007919 */ /* 0x00ee620000002100 */
[----:B------:R-:W-:Y:S05]  /*8b90*/  WARPSYNC.ALL ;  /* 0x0000000000007948 */ /* 0x000fea0003800000 */
[----:B-1----:R-:W-:-:S05]  /*8ba0*/  SHF.R.U32.HI R0, RZ, 0x7, R0 ;  /* 0x00000007ff007819 */ /* 0x002fca0000011600 */
[----:B------:R-:W-:Y:S02]  /*8bb0*/  VIADD R20, R0, 0x8 ;  /* 0x0000000800147836 */ /* 0x000fe40000000000 */
[----:B------:R-:W-:-:S03]  /*8bc0*/  IMAD.U32 R0, RZ, RZ, UR44 ;  /* 0x0000002cff007e24 */ /* 0x000fc6000f8e00ff */
[----:B------:R1:W-:Y:S02]  /*8bd0*/  BAR.SYNC.DEFER_BLOCKING R20, 0x100 ;  /* 0x000400140000751d */ /* 0x0003e40000010000 */
[----:B------:R-:W-:-:S13]  /*8be0*/  ISETP.NE.AND P0, PT, R0, 0x3, PT ;  /* 0x000000030000780c */ /* 0x000fda0003f05270 */
[----:B-1----:R-:W-:Y:S05]  /*8bf0*/  @!P0 BRA `(.L_x_9730) ;  /* 0x0000000000048947 */ /* 0x002fea0003800000 */
[----:B------:R-:W-:Y:S01]  /*8c00*/  BPT.TRAP 0x1 ;  /* 0x000000040000795c */ /* 0x000fe20000300000 */
.L_x_9730:
[----:B0-----:R-:W-:Y:S01]  /*8c10*/  IMAD R13, R200, 0x8, R19 ;  /* 0x00000008c80d7824 */ /* 0x001fe200078e0213 */
[----:B------:R-:W-:-:S04]  /*8c20*/  SHF.L.U32 R72, R204, 0x1f, RZ ;  /* 0x0000001fcc487819 */ /* 0x000fc800000006ff */
[----:B------:R0:W1:Y:S01]  /*8c30*/  SYNCS.PHASECHK.TRANS64.TRYWAIT P1, [R13+URZ+0x22830], R72 ;  /* 0x022830480d0075a7 */ /* 0x000062000802017f */
[----:B------:R-:W-:Y:S05]  /*8c40*/  @!P0 BRA `(.L_x_9731) ;  /* 0x0000000000048947 */ /* 0x000fea0003800000 */
[----:B------:R-:W-:Y:S01]  /*8c50*/  BPT.TRAP 0x1 ;  /* 0x000000040000795c */ /* 0x000fe20000300000 */
.L_x_9731:
[----:B------:R-:W-:Y:S01]  /*8c60*/  VIADD R0, R19, 0x1c400 ;  /* 0x0001c40013007836 */ /* 0x000fe20000000000 */
[----:B------:R-:W-:Y:S01]  /*8c70*/  LOP3.LUT R4, R28, 0x10000, RZ, 0xfc, !PT ;  /* 0x000100001c047812 */ /* 0x000fe200078efcff */
[----:B------:R-:W-:-:S03]  /*8c80*/  IMAD.MOV.U32 R5, RZ, RZ, 0x40000040 ;  /* 0x40000040ff057424 */ /* 0x000fc600078e00ff */
[----:B------:R-:W-:-:S04]  /*8c90*/  SHF.R.U32.HI R0, RZ, 0x4, R0 ;  /* 0x00000004ff007819 */ /* 0x000fc80000011600 */
[----:B------:R-:W-:-:S04]  /*8ca0*/  LOP3.LUT R0, R0, 0x3fff, RZ, 0xc0, !PT ;  /* 0x00003fff00007812 */ /* 0x000fc800078ec0ff */
[----:B------:R-:W-:Y:S01]  /*8cb0*/  LOP3.LUT R0, R0, 0x10000, RZ, 0xfc, !PT ;  /* 0x0001000000007812 */ /* 0x000fe200078efcff */
[----:B-1----:R-:W-:Y:S06]  /*8cc0*/  @P1 BRA `(.L_x_9732) ;  /* 0x0000000000081947 */ /* 0x002fec0003800000 */
[----:B------:R-:W1:Y:S02]  /*8cd0*/  SYNCS.PHASECHK.TRANS64.TRYWAIT P1, [R13+URZ+0x22830], R72 ;  /* 0x022830480d0075a7 */ /* 0x000e64000802017f */
[----:B-1----:R-:W-:Y:S05]  /*8ce0*/  @!P1 BRA `(.L_x_9733) ;  /* 0x0000012000209947 */ /* 0x002fea0003800000 */
.L_x_9732:
[----:B------:R-:W-:Y:S01]  /*8cf0*/  IMAD R14, R200, 0x300, R0 ;  /* 0x00000300c80e7824 */ /* 0x000fe200078e0200 */
        /* <DEDUP_REMOVED lines=10> */
[----:B------:R-:W2:Y:S01]  /*8da0*/  S2R R73, SR_TID.X ;  /* 0x0000000000497919 */ /* 0x000ea20000002100 */
[----:B------:R-:W-:-:S02]  /*8db0*/  IMAD.MOV.U32 R7, RZ, RZ, 0x40000040 ;  /* 0x40000040ff077424 */ /* 0x000fc400078e00ff */
[----:B------:R-:W-:Y:S02]  /*8dc0*/  VIADD R8, R4, 0x4 ;  /* 0x0000000404087836 */ /* 0x000fe40000000000 */
[----:B------:R-:W-:Y:S02]  /*8dd0*/  IMAD.MOV.U32 R9, RZ, RZ, 0x40000040 ;  /* 0x40000040ff097424 */ /* 0x000fe400078e00ff */
[----:B------:R-:W-:Y:S02]  /*8de0*/  IMAD.MOV.U32 R15, RZ, RZ, 0x40000040 ;  /* 0x40000040ff0f7424 */ /* 0x000fe400078e00ff */
[----:B------:R-:W-:Y:S02]  /*8df0*/  IMAD R21, R178, -0x60, R152 ;  /* 0xffffffa0b2157824 */ /* 0x000fe400078e0298 */
[----:B------:R-:W-:Y:S01]  /*8e00*/  HGMMA.64x96x16.F32.BF16 R24, gdesc[UR4], RZ, !UPT, gsb0 ;  /* 0x01600000041879f0 */ /* 0x000fe2000c0018ff */
[----:B------:R-:W-:Y:S02]  /*8e10*/  R2UR UR4, R10 ;  /* 0x000000000a0472ca */ /* 0x000fe400000e0000 */
[----:B------:R-:W-:-:S02]  /*8e20*/  R2UR UR5, R11 ;  /* 0x000000000b0572ca */ /* 0x000fc400000e0000 */
[----:B------:R-:W-:Y:S01]  /*8e30*/  R2UR UR6, R6 ;  /* 0x00000000060672ca */ /* 0x000fe200000e0000 */
[----:B------:R-:W-:Y:S01]  /*8e40*/  VIADD R6, R14, 0x4 ;  /* 0x000000040e067836 */ /* 0x000fe20000000000 */
[----:B------:R-:W-:Y:S01]  /*8e50*/  R2UR UR7, R7 ;  /* 0x00000000070772ca */ /* 0x000fe200000e0000 */
[----:B------:R-:W-:Y:S01]  /*8e60*/  IMAD.MOV.U32 R7, RZ, RZ, 0x40000040 ;  /* 0x40000040ff077424 */ /* 0x000fe200078e00ff */
[----:B------:R-:W-:Y:S01]  /*8e70*/  IADD3 R21, -R224, 0x60, R21 ;  /* 0x00000060e0157810 */ /* 0x000fe20007ffe115 */
[----:B------:R-:W-:-:S03]  /*8e80*/  VIADD R14, R14, 0x6 ;  /* 0x000000060e0e7836 */ /* 0x000fc60000000000 */
[C---:B------:R-:W-:Y:S02]  /*8e90*/  ISETP.GT.AND P2, PT, R21.reuse, RZ, PT ;  /* 0x000000ff1500720c */ /* 0x040fe40003f44270 */
        /* <DEDUP_REMOVED lines=16> */
[----:B------:R-:W-:Y:S01]  /*8fa0*/  HGMMA.64x96x16.F32.BF16 R24, gdesc[UR4], R24, gsb0 ;  /* 0x01600000041879f0 */ /* 0x000fe20008001818 */
[----:B------:R-:W-:Y:S02]  /*8fb0*/  R2UR UR4, R6 ;  /* 0x00000000060472ca */ /* 0x000fe400000e0000 */
[----:B------:R-:W-:Y:S02]  /*8fc0*/  R2UR UR5, R7 ;  /* 0x00000000070572ca */ /* 0x000fe400000e0000 */
[----:B------:R-:W-:Y:S02]  /*8fd0*/  R2UR UR6, R14 ;  /* 0x000000000e0672ca */ /* 0x000fe400000e0000 */
[----:B------:R-:W-:Y:S01]  /*8fe0*/  R2UR UR7, R15 ;  /* 0x000000000f0772ca */ /* 0x000fe200000e0000 */
[----:B------:R-:W-:Y:S02]  /*8ff0*/  WARPGROUP.DEPBAR.LE gsb0, 0x0 ;  /* 0x00008000000079c5 */ /* 0x000fe40000010000 */
[----:B------:R-:W-:-:S10]  /*9000*/  WARPGROUP.ARRIVE ;  /* 0x00000000000079c5 */ /* 0x000fd40000000000 */
[----:B------:R-:W-:Y:S01]  /*9010*/  HGMMA.64x96x16.F32.BF16 R24, gdesc[UR4], R24, gsb0 ;  /* 0x01600000041879f0 */ /* 0x000fe20008001818 */
        /* <DEDUP_REMOVED lines=25> */
[----:B--2---:R-:W-:Y:S01]  /*91b0*/  FSEL R15, R15, -INF , P3 ;  /* 0xff8000000f0f7808 */ /* 0x004fe20001800000 */
        /* <DEDUP_REMOVED lines=31> */
[----:B--2---:R-:W-:-:S07]  /*93b0*/  FSEL R12, R12, -INF , P2 ;  /* 0xff8000000c0c7808 */ /* 0x004fce0001000000 */
[----:B------:R-:W2:Y:S08]  /*93c0*/  MUFU.TANH R3, R27 ;  /* 0x0000001b00037308 */ /* 0x000eb00000002400 */
[----:B------:R-:W4:Y:S01]  /*93d0*/  MUFU.TANH R30, R38 ;  /* 0x00000026001e7308 */ /* 0x000f220000002400 */
[----:B---3--:R-:W-:-:S07]  /*93e0*/  FSEL R14, R14, -INF , P4 ;  /* 0xff8000000e0e7808 */ /* 0x008fce0002000000 */
[----:B------:R-:W3:Y:S01]  /*93f0*/  MUFU.TANH R33, R33 ;  /* 0x0000002100217308 */ /* 0x000ee20000002400 */
[----:B--2---:R-:W-:Y:S02]  /*9400*/  FSEL R3, R3, -INF , P3 ;  /* 0xff80000003037808 */ /* 0x004fe40001800000 */
[----:B------:R-:W-:-:S05]  /*9410*/  ISETP.GT.AND P3, PT, R21, 0x18, PT ;  /* 0x000000181500780c */ /* 0x000fca0003f64270 */
[----:B------:R2:W-:Y:S01]  /*9420*/  MUFU.TANH R38, R46 ;  /* 0x0000002e00267308 */ /* 0x0005e20000002400 */
[----:B----4-:R-:W-:-:S07]  /*9430*/  FSEL R30, R30, -INF , P3 ;  /* 0xff8000001e1e7808 */ /* 0x010fce0001800000 */
[----:B------:R-:W4:Y:S01]  /*9440*/  MUFU.TANH R26, R34 ;  /* 0x00000022001a7308 */ /* 0x000f220000002400 */
[----:B--2---:R-:W-:Y:S02]  /*9450*/  FSEL R46, R24, -INF , P2 ;  /* 0xff800000182e7808 */ /* 0x004fe40001000000 */
[----:B------:R-:W-:-:S04]  /*9460*/  ISETP.GT.AND P2, PT, R21, 0x11, PT ;  /* 0x000000111500780c */ /* 0x000fc80003f44270 */
[----:B---3--:R-:W-:Y:S01]  /*9470*/  FSEL R74, R33, -INF , P2 ;  /* 0xff800000214a7808 */ /* 0x008fe20001000000 */
[----:B------:R-:W-:Y:S08]  /*9480*/  MUFU.TANH R34, R42 ;  /* 0x0000002a00227308 */ /* 0x000ff00000002400 */
[----:B------:R2:W-:Y:S01]  /*9490*/  MUFU.TANH R25, R54 ;  /* 0x0000003600197308 */ /* 0x0005e20000002400 */
[----:B----4-:R-:W-:-:S07]  /*94a0*/  FSEL R26, R26, -INF , P1 ;  /* 0xff8000001a1a7808 */ /* 0x010fce0000800000 */
[----:B------:R-:W3:Y:S01]  /*94b0*/  MUFU.TANH R36, R36 ;  /* 0x0000002400247308 */ /* 0x000ee20000002400 */
[----:B--2---:R-:W-:Y:S02]  /*94c0*/  FSEL R54, R29, -INF , P5 ;  /* 0xff8000001d367808 */ /* 0x004fe40002800000 */
[----:B------:R-:W-:-:S05]  /*94d0*/  FMNMX.FTZ R29, R46, R15, !PT ;  /* 0x0000000f2e1d7209 */ /* 0x000fca0007810000 */
[----:B------:R2:W-:Y:S08]  /*94e0*/  MUFU.TANH R42, R50 ;  /* 0x00000032002a7308 */ /* 0x0005f00000002400 */
[----:B------:R-:W4:Y:S01]  /*94f0*/  MUFU.TANH R31, R31 ;  /* 0x0000001f001f7308 */ /* 0x000f220000002400 */
[----:B--2---:R-:W-:Y:S02]  /*9500*/  FSEL R50, R28, -INF , P4 ;  /* 0xff8000001c327808 */ /* 0x004fe40002000000 */
[----:B------:R-:W-:-:S02]  /*9510*/  ISETP.GT.AND P4, PT, R21, 0x19, PT ;  /* 0x000000191500780c */ /* 0x000fc40003f84270 */
[----:B------:R-:W-:Y:S02]  /*9520*/  FMNMX.FTZ R29, R50, R29, !PT ;  /* 0x0000001d321d7209 */ /* 0x000fe40007810000 */
[----:B---3--:R-:W-:Y:S01]  /*9530*/  FSEL R76, R36, -INF , P3 ;  /* 0xff800000244c7808 */ /* 0x008fe20001800000 */
[----:B------:R-:W2:Y:S01]  /*9540*/  MUFU.TANH R37, R37 ;  /* 0x0000002500257308 */ /* 0x000ea20000002400 */
[----:B------:R-:W-:Y:S02]  /*9550*/  FMNMX.FTZ R29, R54, R29, !PT ;  /* 0x0000001d361d7209 */ /* 0x000fe40007810000 */
[----:B------:R-:W-:-:S05]  /*9560*/  ISETP.GT.AND P3, PT, R21, 0x29, PT ;  /* 0x000000291500780c */ /* 0x000fca0003f64270 */
[----:B------:R-:W3:Y:S01]  /*9570*/  MUFU.TANH R40, R40 ;  /* 0x0000002800287308 */ /* 0x000ee20000002400 */
[----:B----4-:R-:W-:Y:S02]  /*9580*/  FSEL R24, R31, -INF , P5 ;  /* 0xff8000001f187808 */ /* 0x010fe40002800000 */
[----:B------:R-:W-:-:S04]  /*9590*/  ISETP.GT.AND P5, PT, R21, 0x20, PT ;  /* 0x000000201500780c */ /* 0x000fc80003fa4270 */
[----:B------:R-:W-:Y:S01]  /*95a0*/  FSEL R34, R34, -INF , P5 ;  /* 0xff80000022227808 */ /* 0x000fe20002800000 */
[----:B------:R4:W-:Y:S01]  /*95b0*/  MUFU.TANH R27, R58 ;  /* 0x0000003a001b7308 */ /* 0x0009e20000002400 */
[----:B--2---:R-:W-:-:S07]  /*95c0*/  FSEL R78, R37, -INF , P4 ;  /* 0xff800000254e7808 */ /* 0x004fce0002000000 */
[----:B------:R-:W2:Y:S01]  /*95d0*/  MUFU.TANH R35, R35 ;  /* 0x0000002300237308 */ /* 0x000ea20000002400 */
[----:B----4-:R-:W-:Y:S02]  /*95e0*/  FSEL R58, R32, -INF , P1 ;  /* 0xff800000203a7808 */ /* 0x010fe40000800000 */
[C---:B------:R-:W-:Y:S02]  /*95f0*/  ISETP.GT.AND P1, PT, R21.reuse, 0x21, PT ;  /* 0x000000211500780c */ /* 0x040fe40003f24270 */
[----:B------:R-:W-:Y:S02]  /*9600*/  FMNMX.FTZ R29, R58, R29, !PT ;  /* 0x0000001d3a1d7209 */ /* 0x000fe40007810000 */
[----:B---3--:R-:W-:Y:S01]  /*9610*/  FSEL R80, R40, -INF , P5 ;  /* 0xff80000028507808 */ /* 0x008fe20002800000 */
[----:B------:R-:W3:Y:S01]  /*9620*/  MUFU.TANH R41, R41 ;  /* 0x0000002900297308 */ /* 0x000ee20000002400 */
[----:B------:R-:W-:Y:S02]  /*9630*/  FMNMX.FTZ R29, R74, R29, !PT ;  /* 0x0000001d4a1d7209 */ /* 0x000fe40007810000 */
[----:B------:R-:W-:-:S02]  /*9640*/  ISETP.GT.AND P5, PT, R21, 0x31, PT ;  /* 0x000000311500780c */ /* 0x000fc40003fa4270 */
[----:B------:R-:W-:-:S03]  /*9650*/  FMNMX.FTZ R29, R76, R29, !PT ;  /* 0x0000001d4c1d7209 */ /* 0x000fc60007810000 */
[----:B------:R-:W4:Y:S01]  /*9660*/  MUFU.TANH R44, R44 ;  /* 0x0000002c002c7308 */ /* 0x000f220000002400 */
[----:B------:R-:W-:Y:S02]  /*9670*/  FMNMX.FTZ R29, R78, R29, !PT ;  /* 0x0000001d4e1d7209 */ /* 0x000fe40007810000 */
[----:B--2---:R-:W-:Y:S02]  /*9680*/  FSEL R28, R35, -INF , P2 ;  /* 0xff800000231c7808 */ /* 0x004fe40001000000 */
[----:B------:R-:W-:Y:S02]  /*9690*/  ISETP.GT.AND P2, PT, R21, 0x28, PT ;  /* 0x000000281500780c */ /* 0x000fe40003f44270 */
[----:B------:R-:W-:Y:S01]  /*96a0*/  FMNMX.FTZ R29, R80, R29, !PT ;  /* 0x0000001d501d7209 */ /* 0x000fe20007810000 */
[----:B------:R-:W2:Y:S01]  /*96b0*/  MUFU.TANH R39, R39 ;  /* 0x0000002700277308 */ /* 0x000ea20000002400 */
[----:B---3--:R-:W-:Y:S02]  /*96c0*/  FSEL R82, R41, -INF , P1 ;  /* 0xff80000029527808 */ /* 0x008fe40000800000 */
[----:B------:R-:W-:-:S02]  /*96d0*/  FSEL R38, R38, -INF , P2 ;  /* 0xff80000026267808 */ /* 0x000fc40001000000 */
[----:B------:R-:W-:-:S03]  /*96e0*/  FMNMX.FTZ R29, R82, R29, !PT ;  /* 0x0000001d521d7209 */ /* 0x000fc60007810000 */
[----:B------:R-:W3:Y:S01]  /*96f0*/  MUFU.TANH R45, R45 ;  /* 0x0000002d002d7308 */ /* 0x000ee20000002400 */
[----:B----4-:R-:W-:Y:S02]  /*9700*/  FSEL R84, R44, -INF , P2 ;  /* 0xff8000002c547808 */ /* 0x010fe40001000000 */
[----:B------:R-:W-:Y:S02]  /*9710*/  ISETP.GT.AND P2, PT, R21, 0x39, PT ;  /* 0x000000391500780c */ /* 0x000fe40003f44270 */
[----:B------:R-:W-:Y:S01]  /*9720*/  FMNMX.FTZ R31, R84, R29, !PT ;  /* 0x0000001d541f7209 */ /* 0x000fe20007810000 */
[----:B------:R-:W-:Y:S02]  /*9730*/  FMUL.FTZ R29, R64, UR4 ;  /* 0x00000004401d7c20 */ /* 0x000fe40008410000 */
[----:B------:R-:W4:Y:S01]  /*9740*/  MUFU.TANH R48, R48 ;  /* 0x0000003000307308 */ /* 0x000f220000002400 */
[----:B--2---:R-:W-:Y:S02]  /*9750*/  FSEL R32, R39, -INF , P4 ;  /* 0xff80000027207808 */ /* 0x004fe40002000000 */
[----:B------:R-:W-:-:S04]  /*9760*/  ISETP.GT.AND P4, PT, R21, 0x30, PT ;  /* 0x000000301500780c */ /* 0x000fc80003f84270 */
[----:B------:R-:W-:Y:S01]  /*9770*/  FSEL R42, R42, -INF , P4 ;  /* 0xff8000002a2a7808 */ /* 0x000fe20002000000 */
[----:B------:R-:W2:Y:S01]  /*9780*/  MUFU.TANH R43, R43 ;  /* 0x0000002b002b7308 */ /* 0x000ea20000002400 */
[----:B---3--:R-:W-:-:S04]  /*9790*/  FSEL R86, R45, -INF , P3 ;  /* 0xff8000002d567808 */ /* 0x008fc80001800000 */
[----:B------:R-:W-:-:S03]  /*97a0*/  FMNMX.FTZ R31, R86, R31, !PT ;  /* 0x0000001f561f7209 */ /* 0x000fc60007810000 */
[----:B------:R-:W3:Y:S01]  /*97b0*/  MUFU.TANH R49, R49 ;  /* 0x0000003100317308 */ /* 0x000ee20000002400 */
[----:B----4-:R-:W-:Y:S02]  /*97c0*/  FSEL R64, R48, -INF , P4 ;  /* 0xff80000030407808 */ /* 0x010fe40002000000 */
[----:B------:R-:W-:Y:S02]  /*97d0*/  ISETP.GT.AND P4, PT, R21, 0x41, PT ;  /* 0x000000411500780c */ /* 0x000fe40003f84270 */
[----:B------:R-:W-:-:S03]  /*97e0*/  FMNMX.FTZ R31, R64, R31, !PT ;  /* 0x0000001f401f7209 */ /* 0x000fc60007810000 */
        /* <DEDUP_REMOVED lines=14> */
[----:B------:R-:W-:-:S05]  /*98d0*/  ISETP.GT.AND P3, PT, R21, 0x40, PT ;  /* 0x000000401500780c */ /* 0x000fca0003f64270 */
[----:B------:R-:W2:Y:S01]  /*98e0*/  MUFU.TANH R51, R51 ;  /* 0x0000003300337308 */ /* 0x000ea20000002400 */
[----:B---3--:R-:W-:-:S04]  /*98f0*/  FSEL R92, R53, -INF , P2 ;  /* 0xff800000355c7808 */ /* 0x008fc80001000000 */
[----:B------:R-:W-:-:S03]  /*9900*/  FMNMX.FTZ R33, R92, R33, !PT ;  /* 0x000000215c217209 */ /* 0x000fc60007810000 */
[----:B------:R-:W3:Y:S01]  /*9910*/  MUFU.TANH R57, R57 ;  /* 0x0000003900397308 */ /* 0x000ee20000002400 */
[----:B----4-:R-:W-:Y:S02]  /*9920*/  FSEL R68, R56, -INF , P3 ;  /* 0xff80000038447808 */ /* 0x010fe40001800000 */
[----:B------:R-:W-:Y:S02]  /*9930*/  FSEL R56, R27, -INF , P3 ;  /* 0xff8000001b387808 */ /* 0x000fe40001800000 */
[----:B------:R-:W-:Y:S02]  /*9940*/  FMNMX.FTZ R33, R68, R33, !PT ;  /* 0x0000002144217209 */ /* 0x000fe40007810000 */
[----:B------:R-:W-:Y:S01]  /*9950*/  ISETP.GT.AND P3, PT, R21, 0x51, PT ;  /* 0x000000511500780c */ /* 0x000fe20003f64270 */
[----:B------:R-:W4:Y:S01]  /*9960*/  MUFU.TANH R60, R60 ;  /* 0x0000003c003c7308 */ /* 0x000f220000002400 */
[----:B--2---:R-:W-:Y:S02]  /*9970*/  FSEL R44, R51, -INF , P5 ;  /* 0xff800000332c7808 */ /* 0x004fe40002800000 */
[----:B------:R-:W-:-:S02]  /*9980*/  ISETP.GT.AND P5, PT, R21, 0x48, PT ;  /* 0x000000481500780c */ /* 0x000fc40003fa4270 */
[----:B------:R-:W-:-:S03]  /*9990*/  FMNMX.FTZ R27, R12, R3, !PT ;  /* 0x000000030c1b7209 */ /* 0x000fc60007810000 */
[----:B------:R-:W2:Y:S01]  /*99a0*/  MUFU.TANH R55, R55 ;  /* 0x0000003700377308 */ /* 0x000ea20000002400 */
[----:B---3--:R-:W-:Y:S02]  /*99b0*/  FSEL R94, R57, -INF , P4 ;  /* 0xff800000395e7808 */ /* 0x008fe40002000000 */
[----:B------:R-:W-:Y:S02]  /*99c0*/  FMNMX.FTZ R27, R14, R27, !PT ;  /* 0x0000001b0e1b7209 */ /* 0x000fe40007810000 */
[----:B------:R-:W-:Y:S02]  /*99d0*/  FMNMX.FTZ R33, R94, R33, !PT ;  /* 0x000000215e217209 */ /* 0x000fe40007810000 */
[----:B------:R-:W-:Y:S01]  /*99e0*/  FMNMX.FTZ R27, R24, R27, !PT ;  /* 0x0000001b181b7209 */ /* 0x000fe20007810000 */
[----:B------:R-:W3:Y:S01]  /*99f0*/  MUFU.TANH R61, R61 ;  /* 0x0000003d003d7308 */ /* 0x000ee20000002400 */
[----:B----4-:R-:W-:Y:S02]  /*9a00*/  FSEL R96, R60, -INF , P5 ;  /* 0xff8000003c607808 */ /* 0x010fe40002800000 */
[----:B------:R-:W-:-:S02]  /*9a10*/  FMNMX.FTZ R27, R26, R27, !PT ;  /* 0x0000001b1a1b7209 */ /* 0x000fc40007810000 */
[----:B------:R-:W-:Y:S02]  /*9a20*/  FMNMX.FTZ R33, R96, R33, !PT ;  /* 0x0000002160217209 */ /* 0x000fe40007810000 */
[----:B------:R-:W-:Y:S01]  /*9a30*/  FMNMX.FTZ R27, R28, R27, !PT ;  /* 0x0000001b1c1b7209 */ /* 0x000fe20007810000 */
[----:B------:R-:W4:Y:S01]  /*9a40*/  MUFU.TANH R29, R29 ;  /* 0x0000001d001d7308 */ /* 0x000f220000002400 */
[----:B--2---:R-:W-:Y:S02]  /*9a50*/  FSEL R52, R55, -INF , P2 ;  /* 0xff80000037347808 */ /* 0x004fe40001000000 */
[----:B------:R-:W-:Y:S02]  /*9a60*/  ISETP.GT.AND P2, PT, R21, 0x50, PT ;  /* 0x000000501500780c */ /* 0x000fe40003f44270 */
        /* <DEDUP_REMOVED lines=18> */
[----:B------:R-:W-:-:S03]  /*9b90*/  FMNMX.FTZ R33, R102, R33, !PT ;  /* 0x0000002166217209 */ /* 0x000fc60007810000 */
[----:B------:R-:W3:Y:S01]  /*9ba0*/  MUFU.TANH R69, R69 ;  /* 0x0000004500457308 */ /* 0x000ee20000002400 */
[----:B----4-:R-:W-:Y:S02]  /*9bb0*/  FSEL R62, R62, -INF , P5 ;  /* 0xff8000003e3e7808 */ /* 0x010fe40002800000 */
[----:B------:R-:W-:-:S05]  /*9bc0*/  ISETP.GT.AND P5, PT, R21, 0x59, PT ;  /* 0x000000591500780c */ /* 0x000fca0003fa4270 */
[----:B------:R-:W4:Y:S01]  /*9bd0*/  MUFU.TANH R63, R63 ;  /* 0x0000003f003f7308 */ /* 0x000f220000002400 */
[----:B--2---:R-:W-:Y:S02]  /*9be0*/  FSEL R104, R31, -INF , P4 ;  /* 0xff8000001f687808 */ /* 0x004fe40002000000 */
[----:B------:R-:W-:Y:S02]  /*9bf0*/  FMNMX.FTZ R31, R44, R29, !PT ;  /* 0x0000001d2c1f7209 */ /* 0x000fe40007810000 */
[----:B------:R-:W-:Y:S02]  /*9c00*/  FMNMX.FTZ R33, R104, R33, !PT ;  /* 0x0000002168217209 */ /* 0x000fe40007810000 */
[----:B------:R-:W-:Y:S01]  /*9c10*/  FMNMX.FTZ R31, R48, R31, !PT ;  /* 0x0000001f301f7209 */ /* 0x000fe20007810000 */
[----:B------:R-:W2:Y:S01]  /*9c20*/  MUFU.TANH R66, R66 ;  /* 0x0000004200427308 */ /* 0x000ea20000002400 */
[----:B---3--:R-:W-:Y:S02]  /*9c30*/  FSEL R106, R69, -INF , P5 ;  /* 0xff800000456a7808 */ /* 0x008fe40002800000 */
[----:B------:R-:W-:-:S02]  /*9c40*/  FMNMX.FTZ R31, R52, R31, !PT ;  /* 0x0000001f341f7209 */ /* 0x000fc40007810000 */
[----:B------:R-:W-:Y:S02]  /*9c50*/  FMNMX.FTZ R33, R106, R33, !PT ;  /* 0x000000216a217209 */ /* 0x000fe40007810000 */
[----:B------:R-:W-:Y:S01]  /*9c60*/  FMNMX.FTZ R31, R56, R31, !PT ;  /* 0x0000001f381f7209 */ /* 0x000fe20007810000 */
[----:B------:R-:W-:Y:S02]  /*9c70*/  MUFU.TANH R67, R67 ;  /* 0x0000004300437308 */ /* 0x000fe40000002400 */
[----:B------:R-:W3:Y:S06]  /*9c80*/  SHFL.BFLY PT, R108, R33, 0x2, 0x1f ;  /* 0x0c401f00216c7f89 */ /* 0x000eec00000e0000 */
[----:B------:R-:W0:Y:S08]  /*9c90*/  MUFU.TANH R70, R70 ;  /* 0x0000004600467308 */ /* 0x000e300000002400 */
[----:B------:R-:W1:Y:S01]  /*9ca0*/  MUFU.TANH R71, R71 ;  /* 0x0000004700477308 */ /* 0x000e620000002400 */
[----:B---3--:R-:W-:-:S02]  /*9cb0*/  FMNMX.FTZ R108, R33, R108, !PT ;  /* 0x0000006c216c7209 */ /* 0x008fc40007810000 */
[----:B------:R-:W-:-:S03]  /*9cc0*/  FMNMX.FTZ R33, R60, R31, !PT ;  /* 0x0000001f3c217209 */ /* 0x000fc60007810000 */
[----:B------:R-:W3:Y:S01]  /*9cd0*/  SHFL.BFLY PT, R21, R108, 0x1, 0x1f ;  /* 0x0c201f006c157f89 */ /* 0x000ee200000e0000 */
[----:B------:R-:W-:Y:S02]  /*9ce0*/  FMNMX.FTZ R33, R62, R33, !PT ;  /* 0x000000213e217209 */ /* 0x000fe40007810000 */
[----:B---3--:R-:W-:Y:S01]  /*9cf0*/  FMNMX.FTZ R176, R108, R21, !PT ;  /* 0x000000156cb07209 */ /* 0x008fe20007810000 */
[----:B------:R-:W-:-:S03]  /*9d00*/  IMAD.U32 R21, RZ, RZ, UR5 ;  /* 0x00000005ff157e24 */ /* 0x000fc6000f8e00ff */
[C---:B------:R-:W-:Y:S01]  /*9d10*/  FSETP.NEU.FTZ.AND P6, PT, R176.reuse, -INF , PT ;  /* 0xff800000b000780b */ /* 0x040fe20003fdd000 */
[----:B------:R-:W-:-:S05]  /*9d20*/  FMUL.FTZ R25, R176, R21 ;  /* 0x00000015b0197220 */ /* 0x000fca0000410000 */
[----:B------:R-:W-:-:S05]  /*9d30*/  FSEL R25, R25, RZ, P6 ;  /* 0x000000ff19197208 */ /* 0x000fca0003000000 */
[-CC-:B------:R-:W-:Y:S01]  /*9d40*/  FFMA.FTZ R152, R46, R21.reuse, -R25.reuse ;  /* 0x000000152e987223 */ /* 0x180fe20000010819 */
[----:B----4-:R-:W-:Y:S01]  /*9d50*/  FSEL R46, R63, -INF , P1 ;  /* 0xff8000003f2e7808 */ /* 0x010fe20000800000 */
[-CC-:B-----5:R-:W-:Y:S01]  /*9d60*/  FFMA.FTZ R154, R50, R21.reuse, -R25.reuse ;  /* 0x00000015329a7223 */ /* 0x1a0fe20000010819 */
[-CC-:B------:R-:W-:Y:S01]  /*9d70*/  FFMA.FTZ R54, R54, R21.reuse, -R25.reuse ;  /* 0x0000001536367223 */ /* 0x180fe20000010819 */
[----:B--2---:R-:W-:Y:S01]  /*9d80*/  FSEL R50, R66, -INF , P2 ;  /* 0xff80000042327808 */ /* 0x004fe20001000000 */
[--C-:B------:R-:W-:Y:S01]  /*9d90*/  FFMA.FTZ R156, R58, R21, -R25.reuse ;  /* 0x000000153a9c7223 */ /* 0x100fe20000010819 */
[----:B------:R-:W-:Y:S01]  /*9da0*/  FMNMX.FTZ R33, R46, R33, !PT ;  /* 0x000000212e217209 */ /* 0x000fe20007810000 */
[----:B------:R2:W-:Y:S01]  /*9db0*/  MUFU.EX2 R27, R54 ;  /* 0x00000036001b7308 */ /* 0x0005e20000000800 */
[----:B0-----:R-:W-:Y:S01]  /*9dc0*/  FSEL R58, R70, -INF , P4 ;  /* 0xff800000463a7808 */ /* 0x001fe20002000000 */
[--C-:B------:R-:W-:Y:S01]  /*9dd0*/  FFMA.FTZ R15, R15, R21, -R25.reuse ;  /* 0x000000150f0f7223 */ /* 0x100fe20000010819 */
[----:B------:R-:W-:Y:S01]  /*9de0*/  FMNMX.FTZ R33, R50, R33, !PT ;  /* 0x0000002132217209 */ /* 0x000fe20007810000 */
[-CC-:B------:R-:W-:Y:S01]  /*9df0*/  FFMA.FTZ R74, R74, R21.reuse, -R25.reuse ;  /* 0x000000154a4a7223 */ /* 0x180fe20000010819 */
[----:B-1----:R-:W-:Y:S01]  /*9e00*/  FSEL R66, R71, -INF , P5 ;  /* 0xff80000047427808 */ /* 0x002fe20002800000 */
[-CC-:B------:R-:W-:Y:S01]  /*9e10*/  FFMA.FTZ R158, R76, R21.reuse, -R25.reuse ;  /* 0x000000154c9e7223 */ /* 0x180fe20000010819 */
[-CC-:B------:R-:W-:Y:S01]  /*9e20*/  FFMA.FTZ R78, R78, R21.reuse, -R25.reuse ;  /* 0x000000154e4e7223 */ /* 0x180fe20000010819 */
[----:B------:R-:W-:Y:S01]  /*9e30*/  MUFU.EX2 R152, R152 ;  /* 0x0000009800987308 */ /* 0x000fe20000000800 */
[----:B--2---:R-:W-:Y:S01]  /*9e40*/  FSEL R54, R67, -INF , P3 ;  /* 0xff80000043367808 */ /* 0x004fe20001800000 */
        /* <DEDUP_REMOVED lines=13> */
[-CC-:B------:R-:W-:Y:S01]  /*9f20*/  FFMA.FTZ R170, R96, R21.reuse, -R25.reuse ;  /* 0x0000001560aa7223 */ /* 0x180fe20000010819 */
[----:B------:R-:W1:Y:S01]  /*9f30*/  MUFU.EX2 R154, R154 ;  /* 0x0000009a009a7308 */ /* 0x000e620000000800 */
[-CC-:B------:R-:W-:Y:S01]  /*9f40*/  FFMA.FTZ R43, R98, R21.reuse, -R25.reuse ;  /* 0x00000015622b7223 */ /* 0x180fe20000010819 */
[----:B------:R-:W2:Y:S01]  /*9f50*/  SHFL.BFLY PT, R70, R41, 0x2, 0x1f ;  /* 0x0c401f0029467f89 */ /* 0x000ea200000e0000 */
[-CC-:B------:R-:W-:Y:S01]  /*9f60*/  FFMA.FTZ R172, R100, R21.reuse, -R25.reuse ;  /* 0x0000001564ac7223 */ /* 0x180fe20000010819 */
[-CC-:B------:R-:W-:Y:S01]  /*9f70*/  FFMA.FTZ R45, R102, R21.reuse, -R25.reuse ;  /* 0x00000015662d7223 */ /* 0x180fe20000010819 */
[----:B------:R-:W-:-:S03]  /*9f80*/  FFMA.FTZ R174, R104, R21, -R25 ;  /* 0x0000001568ae7223 */ /* 0x000fc60000010819 */
[----:B------:R-:W3:Y:S08]  /*9f90*/  MUFU.EX2 R156, R156 ;  /* 0x0000009c009c7308 */ /* 0x000ef00000000800 */
[----:B------:R-:W4:Y:S08]  /*9fa0*/  MUFU.EX2 R29, R74 ;  /* 0x0000004a001d7308 */ /* 0x000f300000000800 */
[----:B------:R-:W4:Y:S01]  /*9fb0*/  MUFU.EX2 R158, R158 ;  /* 0x0000009e009e7308 */ /* 0x000f220000000800 */
[----:B--2---:R-:W-:Y:S01]  /*9fc0*/  FMNMX.FTZ R70, R41, R70, !PT ;  /* 0x0000004629467209 */ /* 0x004fe20007810000 */
[-CC-:B------:R-:W-:Y:S01]  /*9fd0*/  FFMA.FTZ R41, R94, R21.reuse, -R25.reuse ;  /* 0x000000155e297223 */ /* 0x180fe20000010819 */
[----:B------:R-:W-:-:S03]  /*9fe0*/  FFMA.FTZ R25, R106, R21, -R25 ;  /* 0x000000156a197223 */ /* 0x000fc60000010819 */
[----:B------:R-:W2:Y:S02]  /*9ff0*/  SHFL.BFLY PT, R177, R70, 0x1, 0x1f ;  /* 0x0c201f0046b17f89 */ /* 0x000ea400000e0000 */
[----:B------:R-:W4:Y:S08]  /*a000*/  MUFU.EX2 R31, R78 ;  /* 0x0000004e001f7308 */ /* 0x000f300000000800 */
[----:B------:R-:W-:Y:S08]  /*a010*/  MUFU.EX2 R160, R160 ;  /* 0x000000a000a07308 */ /* 0x000ff00000000800 */
[----:B------:R-:W-:Y:S01]  /*a020*/  MUFU.EX2 R33, R82 ;  /* 0x0000005200217308 */ /* 0x000fe20000000800 */
[----:B--2---:R-:W-:-:S07]  /*a030*/  FMNMX.FTZ R177, R70, R177, !PT ;  /* 0x000000b146b17209 */ /* 0x004fce0007810000 */
[----:B------:R-:W-:Y:S01]  /*a040*/  MUFU.EX2 R162, R162 ;  /* 0x000000a200a27308 */ /* 0x000fe20000000800 */
[C---:B------:R-:W-:Y:S01]  /*a050*/  FSETP.NEU.FTZ.AND P1, PT, R177.reuse, -INF , PT ;  /* 0xff800000b100780b */ /* 0x040fe20003f3d000 */
[----:B------:R-:W-:-:S06]  /*a060*/  FMUL.FTZ R47, R177, R21 ;  /* 0x00000015b12f7220 */ /* 0x000fcc0000410000 */
[----:B------:R-:W-:Y:S01]  /*a070*/  MUFU.EX2 R35, R35 ;  /* 0x0000002300237308 */ /* 0x000fe20000000800 */
[----:B------:R-:W-:Y:S02]  /*a080*/  FSEL R47, R47, RZ, P1 ;  /* 0x000000ff2f2f7208 */ /* 0x000fe40000800000 */
[----:B------:R-:W-:Y:S02]  /*a090*/  ISETP.NE.AND P1, PT, R73, RZ, PT ;  /* 0x000000ff4900720c */ /* 0x000fe40003f25270 */
[----:B------:R-:W2:Y:S01]  /*a0a0*/  S2R R73, SR_TID.X ;  /* 0x0000000000497919 */ /* 0x000ea20000002100 */
[-CC-:B------:R-:W-:Y:S01]  /*a0b0*/  FFMA.FTZ R153, R12, R21.reuse, -R47.reuse ;  /* 0x000000150c997223 */ /* 0x180fe2000001082f */
[-CC-:B------:R-:W-:Y:S01]  /*a0c0*/  FFMA.FTZ R12, R3, R21.reuse, -R47.reuse ;  /* 0x00000015030c7223 */ /* 0x180fe2000001082f */
[-CC-:B------:R-:W-:Y:S01]  /*a0d0*/  FFMA.FTZ R155, R14, R21.reuse, -R47.reuse ;  /* 0x000000150e9b7223 */ /* 0x180fe2000001082f */
[-C--:B------:R-:W-:Y:S01]  /*a0e0*/  FFMA.FTZ R14, R24, R21.reuse, -R47 ;  /* 0x00000015180e7223 */ /* 0x080fe2000001082f */
        /* <DEDUP_REMOVED lines=8> */
[----:B------:R-:W-:Y:S01]  /*a170*/  FADD.FTZ R3, R27, R34 ;  /* 0x000000221b037221 */ /* 0x000fe20000010000 */
[-CC-:B------:R-:W-:Y:S01]  /*a180*/  FFMA.FTZ R26, R32, R21.reuse, -R47.reuse ;  /* 0x00000015201a7223 */ /* 0x180fe2000001082f */
[----:B------:R-:W0:Y:S01]  /*a190*/  MUFU.EX2 R12, R12 ;  /* 0x0000000c000c7308 */ /* 0x000e220000000800 */
        /* <DEDUP_REMOVED lines=8> */
[-C--:B------:R-:W-:Y:S01]  /*a220*/  FFMA.FTZ R56, R56, R21.reuse, -R47 ;  /* 0x0000001538387223 */ /* 0x080fe2000001082f */
[----:B------:R-:W-:Y:S01]  /*a230*/  FADD.FTZ R38, R158, R49 ;  /* 0x000000319e267221 */ /* 0x000fe20000010000 */
[-CC-:B------:R-:W-:Y:S01]  /*a240*/  FFMA.FTZ R60, R60, R21.reuse, -R47.reuse ;  /* 0x000000153c3c7223 */ /* 0x180fe2000001082f */
[-CC-:B------:R-:W-:Y:S01]  /*a250*/  FFMA.FTZ R62, R62, R21.reuse, -R47.reuse ;  /* 0x000000153e3e7223 */ /* 0x180fe2000001082f */
[----:B------:R-:W-:Y:S01]  /*a260*/  F2FP.BF16.F32.PACK_AB R152, R15, R152 ;  /* 0x000000980f98723e */ /* 0x000fe200000010ff */
[----:B------:R-:W-:Y:S01]  /*a270*/  FADD.FTZ R51, R31, R38 ;  /* 0x000000261f337221 */ /* 0x000fe20000010000 */
[-C--:B------:R-:W-:Y:S01]  /*a280*/  FFMA.FTZ R46, R46, R21.reuse, -R47 ;  /* 0x000000152e2e7223 */ /* 0x080fe2000001082f */
[----:B------:R-:W3:Y:S01]  /*a290*/  MUFU.EX2 R14, R14 ;  /* 0x0000000e000e7308 */ /* 0x000ee20000000800 */
[----:B0-----:R-:W-:Y:S01]  /*a2a0*/  FADD.FTZ R34, R153, R12 ;  /* 0x0000000c99227221 */ /* 0x001fe20000010000 */
[----:B------:R-:W-:Y:S01]  /*a2b0*/  FADD.FTZ R38, R160, R51 ;  /* 0x00000033a0267221 */ /* 0x000fe20000010000 */
[----:B--2---:R-:W-:Y:S01]  /*a2c0*/  SHF.R.U32.HI R73, RZ, 0x7, R73 ;  /* 0x00000007ff497819 */ /* 0x004fe20000011649 */
[-CC-:B------:R-:W-:Y:S01]  /*a2d0*/  FFMA.FTZ R50, R50, R21.reuse, -R47.reuse ;  /* 0x0000001532327223 */ /* 0x180fe2000001082f */
[-C--:B------:R-:W-:Y:S01]  /*a2e0*/  FFMA.FTZ R54, R54, R21.reuse, -R47 ;  /* 0x0000001536367223 */ /* 0x080fe2000001082f */
[----:B------:R-:W-:Y:S01]  /*a2f0*/  FADD.FTZ R51, R33, R38 ;  /* 0x0000002621337221 */ /* 0x000fe20000010000 */
[----:B------:R-:W-:Y:S01]  /*a300*/  IADD3 R194, -R73, 0xb, RZ ;  /* 0x0000000b49c27810 */ /* 0x000fe20007ffe1ff */
[----:B------:R-:W0:Y:S01]  /*a310*/  MUFU.EX2 R157, R157 ;  /* 0x0000009d009d7308 */ /* 0x000e220000000800 */
[----:B-1----:R-:W-:Y:S01]  /*a320*/  FADD.FTZ R3, R155, R34 ;  /* 0x000000229b037221 */ /* 0x002fe20000010000 */
[----:B------:R-:W-:Y:S01]  /*a330*/  FADD.FTZ R38, R162, R51 ;  /* 0x00000033a2267221 */ /* 0x000fe20000010000 */
[-CC-:B------:R-:W-:Y:S01]  /*a340*/  FFMA.FTZ R34, R52, R21.reuse, -R47.reuse ;  /* 0x0000001534227223 */ /* 0x180fe2000001082f */
[-CC-:B------:R-:W-:Y:S01]  /*a350*/  FFMA.FTZ R58, R58, R21.reuse, -R47.reuse ;  /* 0x000000153a3a7223 */ /* 0x180fe2000001082f */
[----:B------:R-:W-:Y:S01]  /*a360*/  FFMA.FTZ R47, R66, R21, -R47 ;  /* 0x00000015422f7223 */ /* 0x000fe2000001082f */
[----:B------:R-:W-:-:S02]  /*a370*/  F2FP.BF16.F32.PACK_AB R153, R12, R153 ;  /* 0x000000990c99723e */ /* 0x000fc400000010ff */
[----:B------:R-:W1:Y:S01]  /*a380*/  MUFU.EX2 R24, R24 ;  /* 0x0000001800187308 */ /* 0x000e620000000800 */
[----:B---3--:R-:W-:Y:S01]  /*a390*/  FADD.FTZ R36, R14, R3 ;  /* 0x000000030e247221 */ /* 0x008fe20000010000 */
[----:B------:R-:W-:Y:S01]  /*a3a0*/  @!P1 VIADD R3, R13, 0x22840 ;  /* 0x000228400d039836 */ /* 0x000fe20000000000 */
[----:B------:R-:W-:Y:S02]  /*a3b0*/  F2FP.BF16.F32.PACK_AB R154, R27, R154 ;  /* 0x0000009a1b9a723e */ /* 0x000fe400000010ff */
[----:B------:R-:W-:Y:S02]  /*a3c0*/  F2FP.BF16.F32.PACK_AB R156, R29, R156 ;  /* 0x0000009c1d9c723e */ /* 0x000fe400000010ff */
[----:B------:R-:W-:Y:S01]  /*a3d0*/  @!P1 PRMT R3, RZ, 0x654, R3 ;  /* 0x00000654ff039816 */ /* 0x000fe20000000003 */
[----:B------:R-:W2:Y:S01]  /*a3e0*/  MUFU.EX2 R159, R159 ;  /* 0x0000009f009f7308 */ /* 0x000ea20000000800 */
[----:B0-----:R-:W-:Y:S01]  /*a3f0*/  FADD.FTZ R49, R157, R36 ;  /* 0x000000249d317221 */ /* 0x001fe20000010000 */
[----:B------:R0:W-:Y:S06]  /*a400*/  BAR.ARV R194, 0x100 ;  /* 0x000400c20000751d */ /* 0x0001ec0000002000 */
[----:B------:R-:W3:Y:S01]  /*a410*/  MUFU.EX2 R26, R26 ;  /* 0x0000001a001a7308 */ /* 0x000ee20000000800 */
[----:B-1----:R-:W-:Y:S01]  /*a420*/  FADD.FTZ R36, R24, R49 ;  /* 0x0000003118247221 */ /* 0x002fe20000010000 */
[----:B------:R1:W-:Y:S01]  /*a430*/  @!P1 SYNCS.ARRIVE.TRANS64.RED.A1T0 RZ, [R3+URZ], RZ ;  /* 0x000000ff03ff99a7 */ /* 0x0003e2000810043f */
[----:B------:R-:W-:-:S02]  /*a440*/  F2FP.BF16.F32.PACK_AB R158, R31, R158 ;  /* 0x0000009e1f9e723e */ /* 0x000fc400000010ff */
[----:B------:R-:W-:Y:S02]  /*a450*/  F2FP.BF16.F32.PACK_AB R160, R33, R160 ;  /* 0x000000a021a0723e */ /* 0x000fe400000010ff */
[----:B------:R-:W-:Y:S01]  /*a460*/  F2FP.BF16.F32.PACK_AB R162, R35, R162 ;  /* 0x000000a223a2723e */ /* 0x000fe200000010ff */
[----:B------:R-:W1:Y:S01]  /*a470*/  MUFU.EX2 R161, R161 ;  /* 0x000000a100a17308 */ /* 0x000e620000000800 */
[----:B--2---:R-:W-:Y:S01]  /*a480*/  FADD.FTZ R49, R159, R36 ;  /* 0x000000249f317221 */ /* 0x004fe20000010000 */
[----:B------:R-:W-:Y:S02]  /*a490*/  F2FP.BF16.F32.PACK_AB R155, R14, R155 ;  /* 0x0000009b0e9b723e */ /* 0x000fe400000010ff */
[----:B------:R-:W-:-:S04]  /*a4a0*/  F2FP.BF16.F32.PACK_AB R157, R24, R157 ;  /* 0x0000009d189d723e */ /* 0x000fc800000010ff */
[----:B------:R-:W2:Y:S01]  /*a4b0*/  MUFU.EX2 R164, R164 ;  /* 0x000000a400a47308 */ /* 0x000ea20000000800 */
[C---:B---3--:R-:W-:Y:S01]  /*a4c0*/  FADD.FTZ R36, R26.reuse, R49 ;  /* 0x000000311a247221 */ /* 0x048fe20000010000 */
[----:B------:R-:W-:Y:S01]  /*a4d0*/  FADD.FTZ R49, R35, R38 ;  /* 0x0000002623317221 */ /* 0x000fe20000010000 */
[----:B------:R-:W-:-:S05]  /*a4e0*/  F2FP.BF16.F32.PACK_AB R159, R26, R159 ;  /* 0x0000009f1a9f723e */ /* 0x000fca00000010ff */
[----:B------:R-:W3:Y:S01]  /*a4f0*/  MUFU.EX2 R28, R28 ;  /* 0x0000001c001c7308 */ /* 0x000ee20000000800 */
[----:B-1----:R-:W-:-:S07]  /*a500*/  FADD.FTZ R3, R161, R36 ;  /* 0x00000024a1037221 */ /* 0x002fce0000010000 */
[----:B------:R-:W1:Y:S01]  /*a510*/  MUFU.EX2 R37, R37 ;  /* 0x0000002500257308 */ /* 0x000e620000000800 */
[----:B--2---:R-:W-:-:S07]  /*a520*/  FADD.FTZ R38, R164, R49 ;  /* 0x00000031a4267221 */ /* 0x004fce0000010000 */
[----:B------:R-:W2:Y:S01]  /*a530*/  MUFU.EX2 R163, R163 ;  /* 0x000000a300a37308 */ /* 0x000ea20000000800 */
[C---:B---3--:R-:W-:Y:S01]  /*a540*/  FADD.FTZ R36, R28.reuse, R3 ;  /* 0x000000031c247221 */ /* 0x048fe20000010000 */
[----:B------:R-:W-:-:S06]  /*a550*/  F2FP.BF16.F32.PACK_AB R161, R28, R161 ;  /* 0x000000a11ca1723e */ /* 0x000fcc00000010ff */
[----:B------:R-:W3:Y:S01]  /*a560*/  MUFU.EX2 R166, R166 ;  /* 0x000000a600a67308 */ /* 0x000ee20000000800 */
[C---:B-1----:R-:W-:Y:S01]  /*a570*/  FADD.FTZ R49, R37.reuse, R38 ;  /* 0x0000002625317221 */ /* 0x042fe20000010000 */
[----:B------:R-:W-:-:S06]  /*a580*/  F2FP.BF16.F32.PACK_AB R164, R37, R164 ;  /* 0x000000a425a4723e */ /* 0x000fcc00000010ff */
[----:B------:R-:W1:Y:S01]  /*a590*/  MUFU.EX2 R30, R30 ;  /* 0x0000001e001e7308 */ /* 0x000e620000000800 */
[----:B--2---:R-:W-:-:S07]  /*a5a0*/  FADD.FTZ R3, R163, R36 ;  /* 0x00000024a3037221 */ /* 0x004fce0000010000 */
[----:B------:R-:W2:Y:S01]  /*a5b0*/  MUFU.EX2 R39, R39 ;  /* 0x0000002700277308 */ /* 0x000ea20000000800 */
[----:B---3--:R-:W-:-:S07]  /*a5c0*/  FADD.FTZ R38, R166, R49 ;  /* 0x00000031a6267221 */ /* 0x008fce0000010000 */
[----:B------:R-:W3:Y:S01]  /*a5d0*/  MUFU.EX2 R165, R165 ;  /* 0x000000a500a57308 */ /* 0x000ee20000000800 */
[C---:B-1----:R-:W-:Y:S01]  /*a5e0*/  FADD.FTZ R36, R30.reuse, R3 ;  /* 0x000000031e247221 */ /* 0x042fe20000010000 */
[----:B------:R-:W-:-:S06]  /*a5f0*/  F2FP.BF16.F32.PACK_AB R163, R30, R163 ;  /* 0x000000a31ea3723e */ /* 0x000fcc00000010ff */
[----:B------:R-:W1:Y:S01]  /*a600*/  MUFU.EX2 R168, R168 ;  /* 0x000000a800a87308 */ /* 0x000e620000000800 */
[C---:B--2---:R-:W-:Y:S01]  /*a610*/  FADD.FTZ R49, R39.reuse, R38 ;  /* 0x0000002627317221 */ /* 0x044fe20000010000 */
[----:B------:R-:W-:-:S06]  /*a620*/  F2FP.BF16.F32.PACK_AB R166, R39, R166 ;  /* 0x000000a627a6723e */ /* 0x000fcc00000010ff */
[----:B------:R-:W2:Y:S01]  /*a630*/  MUFU.EX2 R32, R32 ;  /* 0x0000002000207308 */ /* 0x000ea20000000800 */
[----:B---3--:R-:W-:-:S07]  /*a640*/  FADD.FTZ R3, R165, R36 ;  /* 0x00000024a5037221 */ /* 0x008fce0000010000 */
[----:B------:R-:W3:Y:S01]  /*a650*/  MUFU.EX2 R41, R41 ;  /* 0x0000002900297308 */ /* 0x000ee20000000800 */
[----:B-1----:R-:W-:-:S07]  /*a660*/  FADD.FTZ R38, R168, R49 ;  /* 0x00000031a8267221 */ /* 0x002fce0000010000 */
[----:B------:R-:W1:Y:S01]  /*a670*/  MUFU.EX2 R167, R167 ;  /* 0x000000a700a77308 */ /* 0x000e620000000800 */
[C---:B--2---:R-:W-:Y:S01]  /*a680*/  FADD.FTZ R36, R32.reuse, R3 ;  /* 0x0000000320247221 */ /* 0x044fe20000010000 */
[----:B------:R-:W-:-:S06]  /*a690*/  F2FP.BF16.F32.PACK_AB R165, R32, R165 ;  /* 0x000000a520a5723e */ /* 0x000fcc00000010ff */
[----:B------:R-:W2:Y:S01]  /*a6a0*/  MUFU.EX2 R170, R170 ;  /* 0x000000aa00aa7308 */ /* 0x000ea20000000800 */
[C---:B---3--:R-:W-:Y:S01]  /*a6b0*/  FADD.FTZ R15, R41.reuse, R38 ;  /* 0x00000026290f7221 */ /* 0x048fe20000010000 */
[----:B------:R-:W-:-:S06]  /*a6c0*/  F2FP.BF16.F32.PACK_AB R168, R41, R168 ;  /* 0x000000a829a8723e */ /* 0x000fcc00000010ff */
        /* <DEDUP_REMOVED lines=28> */
[----:B---3--:R-:W-:-:S07]  /*a890*/  FADD.FTZ R12, R50, R15 ;  /* 0x0000000f320c7221 */ /* 0x008fce0000010000 */
[----:B------:R-:W3:Y:S01]  /*a8a0*/  MUFU.EX2 R25, R25 ;  /* 0x0000001900197308 */ /* 0x000ee20000000800 */
[C---:B-1----:R-:W-:Y:S01]  /*a8b0*/  FADD.FTZ R15, R173.reuse, R12 ;  /* 0x0000000cad0f7221 */ /* 0x042fe20000010000 */
[----:B------:R-:W-:-:S06]  /*a8c0*/  F2FP.BF16.F32.PACK_AB R173, R173, R50 ;  /* 0x00000032adad723e */ /* 0x000fcc00000010ff */
[----:B------:R-:W1:Y:S01]  /*a8d0*/  MUFU.EX2 R47, R47 ;  /* 0x0000002f002f7308 */ /* 0x000e620000000800 */
[----:B--2---:R-:W-:Y:S01]  /*a8e0*/  FADD.FTZ R12, R58, R15 ;  /* 0x0000000f3a0c7221 */ /* 0x004fe20000010000 */
[C---:B---3--:R-:W-:Y:S01]  /*a8f0*/  FADD.FTZ R3, R25.reuse, R38 ;  /* 0x0000002619037221 */ /* 0x048fe20000010000 */
[----:B------:R-:W-:Y:S02]  /*a900*/  F2FP.BF16.F32.PACK_AB R174, R25, R174 ;  /* 0x000000ae19ae723e */ /* 0x000fe400000010ff */
[C---:B-1----:R-:W-:Y:S01]  /*a910*/  FADD.FTZ R12, R47.reuse, R12 ;  /* 0x0000000c2f0c7221 */ /* 0x042fe20000010000 */
[----:B------:R-:W-:Y:S01]  /*a920*/  F2FP.BF16.F32.PACK_AB R175, R47, R58 ;  /* 0x0000003a2faf723e */ /* 0x000fe200000010ff */
[----:B0-----:R-:W-:Y:S06]  /*a930*/  @!P0 BRA `(.L_x_9734) ;  /* 0x0000000000048947 */ /* 0x001fec0003800000 */
[----:B------:R-:W-:Y:S01]  /*a940*/  BPT.TRAP 0x1 ;  /* 0x000000040000795c */ /* 0x000fe20000300000 */
.L_x_9734:
[----:B------:R0:W1:Y:S01]  /*a950*/  SYNCS.PHASECHK.TRANS64.TRYWAIT P2, [R13+URZ+0x22850], R72 ;  /* 0x022850480d0075a7 */ /* 0x000062000804017f */
[----:B------:R-:W-:Y:S05]  /*a960*/  @!P0 BRA `(.L_x_9735) ;  /* 0x0000000000048947 */ /* 0x000fea0003800000 */
[----:B------:R-:W-:Y:S01]  /*a970*/  BPT.TRAP 0x1 ;  /* 0x000000040000795c */ /* 0x000fe20000300000 */
.L_x_9735:
[----:B------:R-:W-:Y:S04]  /*a980*/  BSSY B0, `(.L_x_9736) ;  /* 0x0000004000007945 */ /* 0x000fe80003800000 */
[----:B-1----:R-:W-:Y:S05]  /*a990*/  @P2 BRA `(.L_x_9737) ;  /* 0x0000000000082947 */ /* 0x002fea0003800000 */
[----:B------:R-:W1:Y:S02]  /*a9a0*/  SYNCS.PHASECHK.TRANS64.TRYWAIT P2, [R13+URZ+0x22850], R72 ;  /* 0x022850480d0075a7 */ /* 0x000e64000804017f */
[----:B-1----:R-:W-:Y:S05]  /*a9b0*/  @!P2 BRA `(.L_x_9738) ;  /* 0x000001040000a947 */ /* 0x002fea0003800000 */
.L_x_9737:
[----:B------:R-:W-:Y:S05]  /*a9c0*/  BSYNC B0 ;  /* 0x0000000000007941 */ /* 0x000fea0003800000 */
.L_x_9736:
[----:B------:R-:W-:Y:S05]  /*a9d0*/  WARPSYNC.ALL ;  /* 0x0000000000007948 */ /* 0x000fea0003800000 */
[----:B------:R-:W-:Y:S01]  /*a9e0*/  R2UR UR4, R19 ;  /* 0x00000000130472ca */ /* 0x000fe200000e0000 */
[----:B------:R2:W-:Y:S01]  /*a9f0*/  BAR.SYNC.DEFER_BLOCKING R20, 0x100 ;  /* 0x000400140000751d */ /* 0x0005e20000010000 */
[----:B------:R-:W-:Y:S02]  /*aa00*/  IMAD.MOV.U32 R15, RZ, RZ, 0xc00 ;  /* 0x00000c00ff0f7424 */ /* 0x000fe400078e00ff */
[----:B------:R-:W-:Y:S02]  /*aa10*/  IMAD.MOV.U32 R27, RZ, RZ, 0x40000040 ;  /* 0x40000040ff1b7424 */ /* 0x000fe400078e00ff */
[----:B------:R-:W-:Y:S01]  /*aa20*/  IMAD.MOV.U32 R25, RZ, RZ, 0x40000040 ;  /* 0x40000040ff197424 */ /* 0x000fe200078e00ff */
[----:B------:R-:W-:Y:S01]  /*aa30*/  ULDC UR47, c[0x0][0x9d8] ;  /* 0x00027600002f7ab9 */ /* 0x000fe20000000800 */
[----:B------:R-:W-:Y:S01]  /*aa40*/  IMAD.MOV.U32 R29, RZ, RZ, 0x40000040 ;  /* 0x40000040ff1d7424 */ /* 0x000fe200078e00ff */
[----:B------:R-:W-:Y:S01]  /*aa50*/  R2UR UR11, R27 ;  /* 0x000000001b0b72ca */ /* 0x000fe200000e0000 */
[----:B01----:R-:W-:Y:S01]  /*aa60*/  @!P1 VIADD R13, R13, 0x22860 ;  /* 0x000228600d0d9836 */ /* 0x003fe20000000000 */
[----:B------:R-:W-:Y:S01]  /*aa70*/  R2UR UR15, R25 ;  /* 0x00000000190f72ca */ /* 0x000fe200000e0000 */
[----:B------:R-:W-:Y:S01]  /*aa80*/  ULDC UR46, c[0x0][0x988] ;  /* 0x00026200002e7ab9 */ /* 0x000fe20000000800 */
[----:B------:R-:W-:Y:S01]  /*aa90*/  UIADD3 UR4, UR4, 0x400, URZ ;  /* 0x0000040004047890 */ /* 0x000fe2000fffe03f */
[----:B------:R-:W-:-:S02]  /*aaa0*/  R2UR UR19, R27 ;  /* 0x000000001b1372ca */ /* 0x000fc400000e0000 */
[----:B------:R-:W-:Y:S01]  /*aab0*/  R2UR UR23, R29 ;  /* 0x000000001d1772ca */ /* 0x000fe200000e0000 */
[----:B------:R-:W-:Y:S01]  /*aac0*/  USHF.R.U32.HI UR4, URZ, 0x4, UR4 ;  /* 0x000000043f047899 */ /* 0x000fe20008011604 */
[----:B------:R-:W-:-:S03]  /*aad0*/  @!P1 PRMT R13, RZ, 0x654, R13 ;  /* 0x00000654ff0d9816 */ /* 0x000fc6000000000d */
[----:B------:R-:W-:-:S04]  /*aae0*/  ULOP3.LUT UR4, UR4, 0x3fff, URZ, 0xc0, !UPT ;  /* 0x00003fff04047892 */ /* 0x000fc8000f8ec03f */
[----:B------:R-:W-:-:S06]  /*aaf0*/  ULOP3.LUT UR37, UR4, 0x3000000, URZ, 0xfc, !UPT ;  /* 0x0300000004257892 */ /* 0x000fcc000f8efc3f */
[----:B------:R-:W-:Y:S02]  /*ab00*/  IMAD R14, R200, R15, UR37 ;  /* 0x00000025c80e7e24 */ /* 0x000fe4000f8e020f */
[----:B------:R-:W-:Y:S02]  /*ab10*/  IMAD.MOV.U32 R15, RZ, RZ, 0x40000040 ;  /* 0x40000040ff0f7424 */ /* 0x000fe400078e00ff */
[C---:B------:R-:W-:Y:S01]  /*ab20*/  VIADD R26, R14.reuse, 0x80 ;  /* 0x000000800e1a7836 */ /* 0x040fe20000000000 */
[C---:B------:R-:W-:Y:S01]  /*ab30*/  R2UR UR6, R14.reuse ;  /* 0x000000000e0672ca */ /* 0x040fe200000e0000 */
[C---:B------:R-:W-:Y:S01]  /*ab40*/  VIADD R24, R14.reuse, 0x100 ;  /* 0x000001000e187836 */ /* 0x040fe20000000000 */
[----:B------:R-:W-:Y:S01]  /*ab50*/  R2UR UR7, R15 ;  /* 0x000000000f0772ca */ /* 0x000fe200000e0000 */
[----:B------:R-:W-:Y:S01]  /*ab60*/  VIADD R28, R14, 0x200 ;  /* 0x000002000e1c7836 */ /* 0x000fe20000000000 */
[----:B------:R-:W-:Y:S01]  /*ab70*/  R2UR UR10, R26 ;  /* 0x000000001a0a72ca */ /* 0x000fe200000e0000 */
[----:B------:R-:W-:Y:S01]  /*ab80*/  VIADD R26, R14, 0x180 ;  /* 0x000001800e1a7836 */ /* 0x000fe20000000000 */
[----:B------:R-:W-:Y:S01]  /*ab90*/  R2UR UR14, R24 ;  /* 0x00000000180e72ca */ /* 0x000fe200000e0000 */
[----:B------:R-:W-:Y:S01]  /*aba0*/  VIADD R14, R14, 0x280 ;  /* 0x000002800e0e7836 */ /* 0x000fe20000000000 */
[----:B------:R-:W-:-:S02]  /*abb0*/  R2UR UR22, R28 ;  /* 0x000000001c1672ca */ /* 0x000fc400000e0000 */
[----:B------:R-:W-:Y:S02]  /*abc0*/  R2UR UR18, R26 ;  /* 0x000000001a1272ca */ /* 0x000fe400000e0000 */
[----:B------:R-:W-:Y:S01]  /*abd0*/  WARPGROUP.ARRIVE ;  /* 0x00000000000079c5 */ /* 0x000fe20000000000 */
[----:B------:R-:W-:Y:S02]  /*abe0*/  R2UR UR26, R14 ;  /* 0x000000000e1a72ca */ /* 0x000fe400000e0000 */
[----:B------:R-:W-:-:S03]  /*abf0*/  R2UR UR27, R15 ;  /* 0x000000000f1b72ca */ /* 0x000fc600000e0000 */
        /* <DEDUP_REMOVED lines=22> */
[----:B------:R0:W-:Y:S02]  /*ad60*/  @!P1 SYNCS.ARRIVE.TRANS64.RED.A1T0 RZ, [R13+URZ], RZ ;  /* 0x000000ff0dff99a7 */ /* 0x0001e4000810043f */
[----:B0-----:R-:W-:-:S05]  /*ad70*/  VIADD R13, R178, 0xfffffffe ;  /* 0xfffffffeb20d7836 */ /* 0x001fca0000000000 */
[----:B------:R-:W-:-:S13]  /*ad80*/  ISETP.GE.AND P2, PT, R13, R207, PT ;  /* 0x000000cf0d00720c */ /* 0x000fda0003f46270 */
[----:B--2---:R-:W-:Y:S05]  /*ad90*/  @!P2 BRA `(.L_x_9739) ;  /* 0x000000240034a947 */ /* 0x004fea0003800000 */
[----:B------:R-:W-:Y:S02]  /*ada0*/  IMAD.MOV.U32 R20, RZ, RZ, R177 ;  /* 0x000000ffff147224 */ /* 0x000fe400078e00b1 */
[----:B------:R-:W-:-:S07]  /*adb0*/  IMAD.MOV.U32 R221, RZ, RZ, R176 ;  /* 0x000000ffffdd7224 */ /* 0x000fce00078e00b0 */
.L_x_9749:
[----:B------:R-:W-:Y:S01]  /*adc0*/  VIADD R200, R200, 0x1 ;  /* 0x00000001c8c87836 */ /* 0x000fe20000000000 */
[----:B------:R-:W-:Y:S05]  /*add0*/  YIELD ;  /* 0x0000000000007946 */ /* 0x000fea0003800000 */
[----:B------:R-:W-:Y:S02]  /*ade0*/  ISETP.NE.AND P3, PT, R200, 0x2, PT ;  /* 0x00000002c800780c */ /* 0x000fe40003f65270 */
[C---:B------:R-:W-:Y:S01]  /*adf0*/  ISETP.GT.AND P2, PT, R13.reuse, R207, PT ;  /* 0x000000cf0d00720c */ /* 0x040fe20003f44270 */
[----:B------:R-:W-:Y:S01]  /*ae00*/  VIADD R13, R13, 0xffffffff ;  /* 0xffffffff0d0d7836 */ /* 0x000fe20000000000 */
[----:B0-----:R-:W-:-:S02]  /*ae10*/  SEL R14, RZ, 0x1, P3 ;  /* 0x00000001ff0e7807 */ /* 0x001fc40001800000 */
[----:B------:R-:W-:Y:S02]  /*ae20*/  SEL R200, R200, RZ, P3 ;  /* 0x000000ffc8c87207 */ /* 0x000fe40001800000 */
[----:B------:R-:W-:Y:S01]  /*ae30*/  LOP3.LUT R204, R204, R14, RZ, 0x3c, !PT ;  /* 0x0000000ecccc7212 */ /* 0x000fe200078e3cff */
[----:B------:R-:W-:Y:S06]  /*ae40*/  @!P0 BRA `(.L_x_9740) ;  /* 0x0000000000048947 */ /* 0x000fec0003800000 */
[----:B------:R-:W-:Y:S01]  /*ae50*/  BPT.TRAP 0x1 ;  /* 0x000000040000795c */ /* 0x000fe20000300000 */
.L_x_9740:
[----:B------:R-:W-:Y:S01]  /*ae60*/  IMAD R14, R200, 0x8, R19 ;  /* 0x00000008c80e7824 */ /* 0x000fe200078e0213 */
[----:B------:R-:W-:-:S04]  /*ae70*/  SHF.L.U32 R15, R204, 0x1f, RZ ;  /* 0x0000001fcc0f7819 */ /* 0x000fc800000006ff */
[----:B------:R0:W1:Y:S01]  /*ae80*/  SYNCS.PHASECHK.TRANS64.TRYWAIT P3, [R14+URZ+0x22830], R15 ;  /* 0x0228300f0e0075a7 */ /* 0x000062000806017f */
[----:B------:R-:W-:Y:S05]  /*ae90*/  @!P0 BRA `(.L_x_9741) ;  /* 0x0000000000048947 */ /* 0x000fea0003800000 */
[----:B------:R-:W-:Y:S01]  /*aea0*/  BPT.TRAP 0x1 ;  /* 0x000000040000795c */ /* 0x000fe20000300000 */
.L_x_9741:
[----:B------:R-:W-:Y:S02]  /*aeb0*/  IMAD R156, R200, 0x300, R0 ;  /* 0x00000300c89c7824 */ /* 0x000fe400078e0200 */
[----:B------:R-:W-:Y:S01]  /*aec0*/  IMAD.MOV.U32 R157, RZ, RZ, 0x40000040 ;  /* 0x40000040ff9d7424 */ /* 0x000fe200078e00ff */
[----:B-1----:R-:W-:Y:S06]  /*aed0*/  @P3 BRA `(.L_x_9742) ;  /* 0x0000000000083947 */ /* 0x002fec0003800000 */
[----:B------:R-:W1:Y:S02]  /*aee0*/  SYNCS.PHASECHK.TRANS64.TRYWAIT P3, [R14+URZ+0x22830], R15 ;  /* 0x0228300f0e0075a7 */ /* 0x000e64000806017f */
[----:B-1----:R-:W-:Y:S05]  /*aef0*/  @!P3 BRA `(.L_x_9743) ;  /* 0x000000fc00c4b947 */ /* 0x002fea0003800000 */
.L_x_9742:
[----:B------:R-:W-:Y:S05]  /*af00*/  WARPSYNC.ALL ;  /* 0x0000000000007948 */ /* 0x000fea0003800000 */
        /* <DEDUP_REMOVED lines=20> */
[----:B------:R-:W-:Y:S01]  /*b050*/  HGMMA.64x96x16.F32.BF16 R152, gdesc[UR4], RZ, !UPT, gsb0 ;  /* 0x01600000049879f0 */ /* 0x000fe2000c0018ff */
[----:B------:R-:W-:-:S02]  /*b060*/  R2UR UR13, R9 ;  /* 0x00000000090d72ca */ /* 0x000fc400000e0000 */
[----:B------:R-:W-:Y:S02]  /*b070*/  R2UR UR16, R6 ;  /* 0x00000000061072ca */ /* 0x000fe400000e0000 */
[----:B------:R-:W-:Y:S01]  /*b080*/  R2UR UR17, R7 ;  /* 0x00000000071172ca */ /* 0x000fe200000e0000 */
        /* <DEDUP_REMOVED lines=60> */
[----:B------:R-:W-:-:S04]  /*b450*/  FMUL.FTZ R199, R199, UR47 ;  /* 0x0000002fc7c77c20 */ /* 0x000fc80008410000 */
        /* <DEDUP_REMOVED lines=36> */
[----:B------:R-:W-:Y:S01]  /*b6a0*/  MUFU.TANH R196, R196 ;  /* 0x000000c400c47308 */ /* 0x000fe20000002400 */
[----:B---3--:R-:W-:-:S07]  /*b6b0*/  FMNMX.FTZ R21, R223, R21, !PT ;  /* 0x00000015df157209 */ /* 0x008fce0007810000 */
[----:B------:R-:W-:Y:S01]  /*b6c0*/  MUFU.TANH R155, R155 ;  /* 0x0000009b009b7308 */ /* 0x000fe20000002400 */
[----:B----4-:R-:W-:-:S05]  /*b6d0*/  FMNMX.FTZ R176, R197, R21, !PT ;  /* 0x00000015c5b07209 */ /* 0x010fca0007810000 */
        /* <DEDUP_REMOVED lines=40> */
[----:B------:R4:W-:Y:S01]  /*b960*/  MUFU.EX2 R227, R157 ;  /* 0x0000009d00e37308 */ /* 0x0009e20000000800 */
        /* <DEDUP_REMOVED lines=8> */
[----:B----4-:R-:W-:Y:S01]  /*b9f0*/  FMUL.FTZ R157, R178, UR47 ;  /* 0x0000002fb29d7c20 */ /* 0x010fe20008410000 */
[----:B------:R-:W-:Y:S01]  /*ba00*/  FMNMX.FTZ R178, R196, R20, !PT ;  /* 0x00000014c4b27209 */ /* 0x000fe20007810000 */
        /* <DEDUP_REMOVED lines=57> */
[----:B---3--:R-:W-:Y:S01]  /*bda0*/  FFMA.FTZ R221, R221, R3, R152 ;  /* 0x00000003dddd7223 */ /* 0x008fe20000010098 */
[----:B------:R-:W-:Y:S01]  /*bdb0*/  FMNMX.FTZ R178, R155, R178, !PT ;  /* 0x000000b29bb27209 */ /* 0x000fe20007810000 */
[----:B------:R-:W-:Y:S01]  /*bdc0*/  FMUL.FTZ R3, R170, UR47 ;  /* 0x0000002faa037c20 */ /* 0x000fe20008410000 */
[----:B------:R-:W-:Y:S01]  /*bdd0*/  FMUL.FTZ R170, R174, UR47 ;  /* 0x0000002faeaa7c20 */ /* 0x000fe20008410000 */
[----:B------:R-:W-:Y:S01]  /*bde0*/  FMUL.FTZ R174, R179, UR47 ;  /* 0x0000002fb3ae7c20 */ /* 0x000fe20008410000 */
[----:B------:R-:W-:Y:S01]  /*bdf0*/  FMNMX.FTZ R179, R158, R178, !PT ;  /* 0x000000b29eb37209 */ /* 0x000fe20007810000 */
[C---:B--2---:R-:W-:Y:S01]  /*be00*/  FADD.FTZ R221, R154.reuse, R221 ;  /* 0x000000dd9add7221 */ /* 0x044fe20000010000 */
[----:B------:R-:W-:Y:S01]  /*be10*/  F2FP.BF16.F32.PACK_AB R152, R154, R152 ;  /* 0x000000989a98723e */ /* 0x000fe200000010ff */
[----:B------:R-:W-:Y:S01]  /*be20*/  FMUL.FTZ R153, R171, UR47 ;  /* 0x0000002fab997c20 */ /* 0x000fe20008410000 */
[----:B------:R-:W-:Y:S01]  /*be30*/  FMNMX.FTZ R179, R159, R179, !PT ;  /* 0x000000b39fb37209 */ /* 0x000fe20007810000 */
[----:B------:R2:W3:Y:S08]  /*be40*/  MUFU.EX2 R154, R156 ;  /* 0x0000009c009a7308 */ /* 0x0004f00000000800 */
[----:B------:R-:W4:Y:S01]  /*be50*/  MUFU.TANH R3, R3 ;  /* 0x0000000300037308 */ /* 0x000f220000002400 */
[----:B--2---:R-:W-:Y:S01]  /*be60*/  FMUL.FTZ R156, R175, UR47 ;  /* 0x0000002faf9c7c20 */ /* 0x004fe20008410000 */
[----:B------:R-:W-:Y:S01]  /*be70*/  FMUL.FTZ R175, R182, UR47 ;  /* 0x0000002fb6af7c20 */ /* 0x000fe20008410000 */
[----:B------:R-:W-:-:S04]  /*be80*/  FMNMX.FTZ R182, R162, R179, !PT ;  /* 0x000000b3a2b67209 */ /* 0x000fc80007810000 */
[----:B------:R-:W-:Y:S01]  /*be90*/  FMNMX.FTZ R182, R163, R182, !PT ;  /* 0x000000b6a3b67209 */ /* 0x000fe20007810000 */
[----:B------:R-:W2:Y:S01]  /*bea0*/  MUFU.TANH R153, R153 ;  /* 0x0000009900997308 */ /* 0x000ea20000002400 */
[----:B---3--:R-:W-:Y:S01]  /*beb0*/  FADD.FTZ R171, R154, R221 ;  /* 0x000000dd9aab7221 */ /* 0x008fe20000010000 */
[----:B------:R-:W-:-:S03]  /*bec0*/  F2FP.BF16.F32.PACK_AB R154, R227, R154 ;  /* 0x0000009ae39a723e */ /* 0x000fc600000010ff */
[----:B------:R-:W-:-:S03]  /*bed0*/  FADD.FTZ R171, R227, R171 ;  /* 0x000000abe3ab7221 */ /* 0x000fc60000010000 */
[----:B------:R-:W3:Y:S08]  /*bee0*/  MUFU.TANH R170, R170 ;  /* 0x000000aa00aa7308 */ /* 0x000ef00000002400 */
[----:B------:R5:W-:Y:S08]  /*bef0*/  MUFU.TANH R178, R183 ;  /* 0x000000b700b27308 */ /* 0x000bf00000002400 */
[----:B------:R-:W0:Y:S01]  /*bf00*/  MUFU.TANH R156, R156 ;  /* 0x0000009c009c7308 */ /* 0x000e220000002400 */
[----:B-----5:R-:W-:-:S04]  /*bf10*/  FMNMX.FTZ R183, R166, R182, !PT ;  /* 0x000000b6a6b77209 */ /* 0x020fc80007810000 */
[----:B------:R-:W-:-:S03]  /*bf20*/  FMNMX.FTZ R183, R167, R183, !PT ;  /* 0x000000b7a7b77209 */ /* 0x000fc60007810000 */
[----:B------:R-:W5:Y:S08]  /*bf30*/  MUFU.TANH R157, R157 ;  /* 0x0000009d009d7308 */ /* 0x000f700000002400 */
[----:B------:R4:W-:Y:S08]  /*bf40*/  MUFU.TANH R179, R186 ;  /* 0x000000ba00b37308 */ /* 0x0009f00000002400 */
[----:B------:R-:W1:Y:S01]  /*bf50*/  MUFU.TANH R174, R174 ;  /* 0x000000ae00ae7308 */ /* 0x000e620000002400 */
[----:B----4-:R-:W-:-:S04]  /*bf60*/  FMNMX.FTZ R186, R3, R183, !PT ;  /* 0x000000b703ba7209 */ /* 0x010fc80007810000 */
[----:B--2---:R-:W-:-:S03]  /*bf70*/  FMNMX.FTZ R186, R153, R186, !PT ;  /* 0x000000ba99ba7209 */ /* 0x004fc60007810000 */
[----:B------:R-:W2:Y:S08]  /*bf80*/  MUFU.TANH R175, R175 ;  /* 0x000000af00af7308 */ /* 0x000eb00000002400 */
[----:B------:R3:W4:Y:S08]  /*bf90*/  MUFU.TANH R182, R187 ;  /* 0x000000bb00b67308 */ /* 0x0007300000002400 */
[----:B------:R5:W4:Y:S01]  /*bfa0*/  MUFU.TANH R183, R190 ;  /* 0x000000be00b77308 */ /* 0x000b220000002400 */
[----:B---3--:R-:W-:-:S04]  /*bfb0*/  FMNMX.FTZ R187, R170, R186, !PT ;  /* 0x000000baaabb7209 */ /* 0x008fc80007810000 */
[----:B0-----:R-:W-:-:S03]  /*bfc0*/  FMNMX.FTZ R187, R156, R187, !PT ;  /* 0x000000bb9cbb7209 */ /* 0x001fc60007810000 */
[----:B------:R2:W0:Y:S01]  /*bfd0*/  MUFU.TANH R186, R191 ;  /* 0x000000bf00ba7308 */ /* 0x0004220000002400 */
[----:B-----5:R-:W-:-:S04]  /*bfe0*/  FMNMX.FTZ R190, R157, R187, !PT ;  /* 0x000000bb9dbe7209 */ /* 0x020fc80007810000 */
[----:B-1----:R-:W-:-:S03]  /*bff0*/  FMNMX.FTZ R190, R174, R190, !PT ;  /* 0x000000beaebe7209 */ /* 0x002fc60007810000 */
[----:B------:R1:W3:Y:S01]  /*c000*/  MUFU.TANH R187, R194 ;  /* 0x000000c200bb7308 */ /* 0x0002e20000002400 */
[----:B--2---:R-:W-:-:S04]  /*c010*/  FMNMX.FTZ R191, R175, R190, !PT ;  /* 0x000000beafbf7209 */ /* 0x004fc80007810000 */
[----:B------:R-:W-:-:S03]  /*c020*/  FMNMX.FTZ R191, R178, R191, !PT ;  /* 0x000000bfb2bf7209 */ /* 0x000fc60007810000 */
[----:B------:R2:W5:Y:S01]  /*c030*/  MUFU.TANH R190, R195 ;  /* 0x000000c300be7308 */ /* 0x0005620000002400 */
[----:B-1----:R-:W-:-:S04]  /*c040*/  FMNMX.FTZ R194, R179, R191, !PT ;  /* 0x000000bfb3c27209 */ /* 0x002fc80007810000 */
[----:B----4-:R-:W-:-:S03]  /*c050*/  FMNMX.FTZ R194, R182, R194, !PT ;  /* 0x000000c2b6c27209 */ /* 0x010fc60007810000 */
[----:B------:R-:W1:Y:S01]  /*c060*/  MUFU.TANH R191, R198 ;  /* 0x000000c600bf7308 */ /* 0x000e620000002400 */
[----:B--2---:R-:W-:-:S04]  /*c070*/  FMNMX.FTZ R195, R183, R194, !PT ;  /* 0x000000c2b7c37209 */ /* 0x004fc80007810000 */
[----:B0-----:R-:W-:-:S03]  /*c080*/  FMNMX.FTZ R195, R186, R195, !PT ;  /* 0x000000c3bac37209 */ /* 0x001fc60007810000 */
[----:B------:R-:W0:Y:S01]  /*c090*/  MUFU.TANH R194, R199 ;  /* 0x000000c700c27308 */ /* 0x000e220000002400 */
[----:B---3--:R-:W-:-:S04]  /*c0a0*/  FMNMX.FTZ R195, R187, R195, !PT ;  /* 0x000000c3bbc37209 */ /* 0x008fc80007810000 */
[----:B-----5:R-:W-:-:S03]  /*c0b0*/  FMNMX.FTZ R195, R190, R195, !PT ;  /* 0x000000c3bec37209 */ /* 0x020fc60007810000 */
[----:B------:R-:W-:Y:S01]  /*c0c0*/  MUFU.EX2 R160, R160 ;  /* 0x000000a000a07308 */ /* 0x000fe20000000800 */
[----:B-1----:R-:W-:-:S07]  /*c0d0*/  FMNMX.FTZ R195, R191, R195, !PT ;  /* 0x000000c3bfc37209 */ /* 0x002fce0007810000 */
[----:B------:R-:W1:Y:S01]  /*c0e0*/  MUFU.EX2 R161, R161 ;  /* 0x000000a100a17308 */ /* 0x000e620000000800 */
[----:B0-----:R-:W-:-:S05]  /*c0f0*/  FMNMX.FTZ R198, R194, R195, !PT ;  /* 0x000000c3c2c67209 */ /* 0x001fca0007810000 */
[----:B------:R-:W0:Y:S02]  /*c100*/  SHFL.BFLY PT, R195, R198, 0x2, 0x1f ;  /* 0x0c401f00c6c37f89 */ /* 0x000e2400000e0000 */
[----:B------:R-:W-:Y:S08]  /*c110*/  MUFU.EX2 R164, R164 ;  /* 0x000000a400a47308 */ /* 0x000ff00000000800 */
[----:B------:R-:W-:Y:S08]  /*c120*/  MUFU.EX2 R165, R165 ;  /* 0x000000a500a57308 */ /* 0x000ff00000000800 */
[----:B------:R-:W-:Y:S01]  /*c130*/  MUFU.EX2 R168, R168 ;  /* 0x000000a800a87308 */ /* 0x000fe20000000800 */
[----:B0-----:R-:W-:-:S07]  /*c140*/  FMNMX.FTZ R198, R198, R195, !PT ;  /* 0x000000c3c6c67209 */ /* 0x001fce0007810000 */
[----:B------:R0:W-:Y:S01]  /*c150*/  MUFU.EX2 R195, R177 ;  /* 0x000000b100c37308 */ /* 0x0001e20000000800 */
        /* <DEDUP_REMOVED lines=34> */
[----:B------:R-:W2:Y:S01]  /*c380*/  S2R R194, SR_TID.X ;  /* 0x0000000000c27919 */ /* 0x000ea20000002100 */
[----:B-1----:R-:W-:-:S06]  /*c390*/  F2FP.BF16.F32.PACK_AB R156, R161, R160 ;  /* 0x000000a0a19c723e */ /* 0x002fcc00000010ff */
[----:B------:R-:W1:Y:S08]  /*c3a0*/  MUFU.EX2 R196, R196 ;  /* 0x000000c400c47308 */ /* 0x000e700000000800 */
[----:B------:R-:W3:Y:S01]  /*c3b0*/  MUFU.EX2 R155, R155 ;  /* 0x0000009b009b7308 */ /* 0x000ee20000000800 */
[-C--:B0-----:R-:W-:Y:S01]  /*c3c0*/  FMUL.FTZ R26, R26, R198.reuse ;  /* 0x000000c61a1a7220 */ /* 0x081fe20000410000 */
[-C--:B------:R-:W-:Y:S01]  /*c3d0*/  FMUL.FTZ R27, R27, R198.reuse ;  /* 0x000000c61b1b7220 */ /* 0x080fe20000410000 */
[-C--:B------:R-:W-:Y:S01]  /*c3e0*/  FMUL.FTZ R30, R30, R198.reuse ;  /* 0x000000c61e1e7220 */ /* 0x080fe20000410000 */
[-C--:B------:R-:W-:Y:S01]  /*c3f0*/  FMUL.FTZ R31, R31, R198.reuse ;  /* 0x000000c61f1f7220 */ /* 0x080fe20000410000 */
[-C--:B------:R-:W-:Y:S01]  /*c400*/  FMUL.FTZ R34, R34, R198.reuse ;  /* 0x000000c622227220 */ /* 0x080fe20000410000 */
[-C--:B------:R-:W-:Y:S01]  /*c410*/  FMUL.FTZ R35, R35, R198.reuse ;  /* 0x000000c623237220 */ /* 0x080fe20000410000 */
[----:B------:R-:W-:Y:S01]  /*c420*/  FMUL.FTZ R38, R38, R198 ;  /* 0x000000c626267220 */ /* 0x000fe20000410000 */
[----:B------:R0:W4:Y:S01]  /*c430*/  MUFU.EX2 R221, R158 ;  /* 0x0000009e00dd7308 */ /* 0x0001220000000800 */
[----:B-1----:R-:W-:Y:S01]  /*c440*/  FFMA.FTZ R12, R198, R12, R196 ;  /* 0x0000000cc60c7223 */ /* 0x002fe200000100c4 */
[-C--:B------:R-:W-:Y:S01]  /*c450*/  FMUL.FTZ R39, R39, R198.reuse ;  /* 0x000000c627277220 */ /* 0x080fe20000410000 */
[-C--:B------:R-:W-:Y:S01]  /*c460*/  FMUL.FTZ R42, R42, R198.reuse ;  /* 0x000000c62a2a7220 */ /* 0x080fe20000410000 */
[-C--:B------:R-:W-:Y:S01]  /*c470*/  FMUL.FTZ R43, R43, R198.reuse ;  /* 0x000000c62b2b7220 */ /* 0x080fe20000410000 */
[-C--:B------:R-:W-:Y:S01]  /*c480*/  FMUL.FTZ R46, R46, R198.reuse ;  /* 0x000000c62e2e7220 */ /* 0x080fe20000410000 */
[-C--:B------:R-:W-:Y:S01]  /*c490*/  FMUL.FTZ R47, R47, R198.reuse ;  /* 0x000000c62f2f7220 */ /* 0x080fe20000410000 */
[----:B------:R-:W-:Y:S01]  /*c4a0*/  FMUL.FTZ R50, R50, R198 ;  /* 0x000000c632327220 */ /* 0x000fe20000410000 */
[----:B------:R-:W1:Y:S01]  /*c4b0*/  MUFU.EX2 R159, R159 ;  /* 0x0000009f009f7308 */ /* 0x000e620000000800 */
[----:B0-----:R-:W-:Y:S01]  /*c4c0*/  FADD.FTZ R158, R160, R171 ;  /* 0x000000aba09e7221 */ /* 0x001fe20000010000 */
[----:B---3--:R-:W-:Y:S01]  /*c4d0*/  FADD.FTZ R12, R155, R12 ;  /* 0x0000000c9b0c7221 */ /* 0x008fe20000010000 */
[----:B--2---:R-:W-:Y:S01]  /*c4e0*/  SHF.R.U32.HI R194, RZ, 0x7, R194 ;  /* 0x00000007ffc27819 */ /* 0x004fe200000116c2 */
[----:B------:R-:W-:-:S02]  /*c4f0*/  @!P1 VIADD R160, R14, 0x22840 ;  /* 0x000228400ea09836 */ /* 0x000fc40000000000 */
[----:B------:R-:W-:Y:S01]  /*c500*/  FADD.FTZ R158, R161, R158 ;  /* 0x0000009ea19e7221 */ /* 0x000fe20000010000 */
[----:B------:R-:W-:Y:S01]  /*c510*/  FMUL.FTZ R51, R51, R198 ;  /* 0x000000c633337220 */ /* 0x000fe20000410000 */
[----:B------:R-:W-:Y:S01]  /*c520*/  IADD3 R194, -R194, 0xb, RZ ;  /* 0x0000000bc2c27810 */ /* 0x000fe20007ffe1ff */
[----:B------:R0:W2:Y:S01]  /*c530*/  MUFU.EX2 R227, R162 ;  /* 0x000000a200e37308 */ /* 0x0000a20000000800 */
[----:B------:R-:W-:Y:S01]  /*c540*/  FADD.FTZ R158, R164, R158 ;  /* 0x0000009ea49e7221 */ /* 0x000fe20000010000 */
[----:B----4-:R-:W-:Y:S01]  /*c550*/  FADD.FTZ R12, R221, R12 ;  /* 0x0000000cdd0c7221 */ /* 0x010fe20000010000 */
[----:B------:R-:W-:Y:S01]  /*c560*/  @!P1 PRMT R160, RZ, 0x654, R160 ;  /* 0x00000654ffa09816 */ /* 0x000fe200000000a0 */
[----:B------:R3:W-:Y:S06]  /*c570*/  BAR.ARV R194, 0x100 ;  /* 0x000400c20000751d */ /* 0x0007ec0000002000 */
[----:B------:R-:W4:Y:S01]  /*c580*/  MUFU.EX2 R163, R163 ;  /* 0x000000a300a37308 */ /* 0x000f220000000800 */
[----:B------:R-:W-:Y:S01]  /*c590*/  FADD.FTZ R158, R165, R158 ;  /* 0x0000009ea59e7221 */ /* 0x000fe20000010000 */
[----:B-1----:R-:W-:Y:S01]  /*c5a0*/  FADD.FTZ R12, R159, R12 ;  /* 0x0000000c9f0c7221 */ /* 0x002fe20000010000 */
[----:B------:R1:W-:Y:S01]  /*c5b0*/  @!P1 SYNCS.ARRIVE.TRANS64.RED.A1T0 RZ, [R160+URZ], RZ ;  /* 0x000000ffa0ff99a7 */ /* 0x0003e2000810043f */
[----:B0-----:R-:W-:Y:S01]  /*c5c0*/  F2FP.BF16.F32.PACK_AB R162, R173, R172 ;  /* 0x000000acada2723e */ /* 0x001fe200000010ff */
[-C--:B------:R-:W-:Y:S01]  /*c5d0*/  FMUL.FTZ R54, R54, R198.reuse ;  /* 0x000000c636367220 */ /* 0x080fe20000410000 */
[-C--:B------:R-:W-:Y:S01]  /*c5e0*/  FMUL.FTZ R55, R55, R198.reuse ;  /* 0x000000c637377220 */ /* 0x080fe20000410000 */
[----:B--2---:R-:W-:Y:S01]  /*c5f0*/  FADD.FTZ R12, R227, R12 ;  /* 0x0000000ce30c7221 */ /* 0x004fe20000010000 */
        /* <DEDUP_REMOVED lines=8> */
[----:B------:R1:W-:Y:S01]  /*c680*/  MUFU.EX2 R171, R3 ;  /* 0x0000000300ab7308 */ /* 0x0003e20000000800 */
[----:B----4-:R-:W-:Y:S01]  /*c690*/  FADD.FTZ R12, R163, R12 ;  /* 0x0000000ca30c7221 */ /* 0x010fe20000010000 */
        /* <DEDUP_REMOVED lines=9> */
[----:B0-----:R-:W-:Y:S01]  /*c730*/  FADD.FTZ R12, R161, R12 ;  /* 0x0000000ca10c7221 */ /* 0x001fe20000010000 */
[----:B------:R-:W-:Y:S01]  /*c740*/  F2FP.BF16.F32.PACK_AB R164, R195, R222 ;  /* 0x000000dec3a4723e */ /* 0x000fe200000010ff */
[----:B------:R-:W-:Y:S01]  /*c750*/  FADD.FTZ R3, R169, R3 ;  /* 0x00000003a9037221 */ /* 0x000fe20000010000 */
[-C--:B------:R-:W-:Y:S01]  /*c760*/  FMUL.FTZ R82, R82, R198.reuse ;  /* 0x000000c652527220 */ /* 0x080fe20000410000 */
[-C--:B------:R-:W-:Y:S01]  /*c770*/  FMUL.FTZ R83, R83, R198.reuse ;  /* 0x000000c653537220 */ /* 0x080fe20000410000 */
[----:B------:R-:W0:Y:S01]  /*c780*/  MUFU.EX2 R180, R180 ;  /* 0x000000b400b47308 */ /* 0x000e220000000800 */
[----:B------:R-:W-:Y:S01]  /*c790*/  FADD.FTZ R3, R172, R3 ;  /* 0x00000003ac037221 */ /* 0x000fe20000010000 */
[-C--:B------:R-:W-:Y:S01]  /*c7a0*/  FMUL.FTZ R86, R86, R198.reuse ;  /* 0x000000c656567220 */ /* 0x080fe20000410000 */
[-C--:B------:R-:W-:Y:S01]  /*c7b0*/  FMUL.FTZ R87, R87, R198.reuse ;  /* 0x000000c657577220 */ /* 0x080fe20000410000 */
[-C--:B------:R-:W-:Y:S01]  /*c7c0*/  FMUL.FTZ R90, R90, R198.reuse ;  /* 0x000000c65a5a7220 */ /* 0x080fe20000410000 */
[----:B------:R-:W-:Y:S01]  /*c7d0*/  FADD.FTZ R3, R173, R3 ;  /* 0x00000003ad037221 */ /* 0x000fe20000010000 */
[-C--:B------:R-:W-:Y:S01]  /*c7e0*/  FMUL.FTZ R91, R91, R198.reuse ;  /* 0x000000c65b5b7220 */ /* 0x080fe20000410000 */
[-C--:B------:R-:W-:Y:S01]  /*c7f0*/  FMUL.FTZ R94, R94, R198.reuse ;  /* 0x000000c65e5e7220 */ /* 0x080fe20000410000 */
[----:B------:R-:W1:Y:S01]  /*c800*/  MUFU.EX2 R181, R181 ;  /* 0x000000b500b57308 */ /* 0x000e620000000800 */
[----:B------:R-:W-:Y:S01]  /*c810*/  FADD.FTZ R3, R222, R3 ;  /* 0x00000003de037221 */ /* 0x000fe20000010000 */
[----:B--2---:R-:W-:Y:S01]  /*c820*/  FADD.FTZ R12, R167, R12 ;  /* 0x0000000ca70c7221 */ /* 0x004fe20000010000 */
[-C--:B------:R-:W-:Y:S01]  /*c830*/  FMUL.FTZ R95, R95, R198.reuse ;  /* 0x000000c65f5f7220 */ /* 0x080fe20000410000 */
[-C--:B------:R-:W-:Y:S01]  /*c840*/  FMUL.FTZ R98, R98, R198.reuse ;  /* 0x000000c662627220 */ /* 0x080fe20000410000 */
[----:B------:R-:W-:Y:S01]  /*c850*/  FADD.FTZ R3, R195, R3 ;  /* 0x00000003c3037221 */ /* 0x000fe20000010000 */
[----:B------:R-:W-:Y:S01]  /*c860*/  FADD.FTZ R12, R171, R12 ;  /* 0x0000000cab0c7221 */ /* 0x000fe20000010000 */
[-C--:B------:R-:W-:Y:S01]  /*c870*/  FMUL.FTZ R99, R99, R198.reuse ;  /* 0x000000c663637220 */ /* 0x080fe20000410000 */
[----:B------:R2:W4:Y:S01]  /*c880*/  MUFU.EX2 R165, R153 ;  /* 0x0000009900a57308 */ /* 0x0005220000000800 */
        /* <DEDUP_REMOVED lines=8> */
[C---:B-1----:R-:W-:Y:S01]  /*c910*/  F2FP.BF16.F32.PACK_AB R166, R181.reuse, R180 ;  /* 0x000000b4b5a6723e */ /* 0x042fe200000010ff */
[----:B------:R-:W-:Y:S01]  /*c920*/  FADD.FTZ R3, R181, R3 ;  /* 0x00000003b5037221 */ /* 0x000fe20000010000 */
[----:B--2---:R-:W-:Y:S01]  /*c930*/  F2FP.BF16.F32.PACK_AB R153, R155, R196 ;  /* 0x000000c49b99723e */ /* 0x004fe200000010ff */
[-C--:B------:R-:W-:Y:S01]  /*c940*/  FMUL.FTZ R114, R114, R198.reuse ;  /* 0x000000c672727220 */ /* 0x080fe20000410000 */
[----:B------:R-:W-:Y:S01]  /*c950*/  F2FP.BF16.F32.PACK_AB R155, R159, R221 ;  /* 0x000000dd9f9b723e */ /* 0x000fe200000010ff */
[-C--:B------:R-:W-:Y:S01]  /*c960*/  FMUL.FTZ R115, R115, R198.reuse ;  /* 0x000000c673737220 */ /* 0x080fe20000410000 */
[----:B------:R-:W-:Y:S01]  /*c970*/  F2FP.BF16.F32.PACK_AB R159, R167, R161 ;  /* 0x000000a1a79f723e */ /* 0x000fe200000010ff */
        /* <DEDUP_REMOVED lines=19> */
[-C--:B------:R-:W-:Y:S01]  /*cab0*/  FMUL.FTZ R139, R139, R198.reuse ;  /* 0x000000c68b8b7220 */ /* 0x080fe20000410000 */
[----:B------:R-:W-:Y:S01]  /*cac0*/  F2FP.BF16.F32.PACK_AB R163, R169, R199 ;  /* 0x000000c7a9a3723e */ /* 0x000fe200000010ff */
[-C--:B------:R-:W-:Y:S01]  /*cad0*/  FMUL.FTZ R142, R142, R198.reuse ;  /* 0x000000c68e8e7220 */ /* 0x080fe20000410000 */
[-C--:B------:R-:W-:Y:S01]  /*cae0*/  FMUL.FTZ R143, R143, R198.reuse ;  /* 0x000000c68f8f7220 */ /* 0x080fe20000410000 */
[-C--:B------:R-:W-:Y:S01]  /*caf0*/  FMUL.FTZ R146, R146, R198.reuse ;  /* 0x000000c692927220 */ /* 0x080fe20000410000 */
[----:B------:R-:W1:Y:S01]  /*cb00*/  MUFU.EX2 R175, R175 ;  /* 0x000000af00af7308 */ /* 0x000e620000000800 */
[----:B----4-:R-:W-:Y:S01]  /*cb10*/  FADD.FTZ R12, R173, R12 ;  /* 0x0000000cad0c7221 */ /* 0x010fe20000010000 */
[-C--:B------:R-:W-:Y:S01]  /*cb20*/  FMUL.FTZ R147, R147, R198.reuse ;  /* 0x000000c693937220 */ /* 0x080fe20000410000 */
[-C--:B------:R-:W-:Y:S01]  /*cb30*/  FMUL.FTZ R150, R150, R198.reuse ;  /* 0x000000c696967220 */ /* 0x080fe20000410000 */
[----:B------:R-:W-:-:S04]  /*cb40*/  FMUL.FTZ R151, R151, R198 ;  /* 0x000000c697977220 */ /* 0x000fc80000410000 */
        /* <DEDUP_REMOVED lines=43> */
[----:B------:R-:W-:Y:S02]  /*ce00*/  F2FP.BF16.F32.PACK_AB R174, R197, R223 ;  /* 0x000000dfc5ae723e */ /* 0x000fe400000010ff */
[C---:B0-----:R-:W-:Y:S01]  /*ce10*/  FADD.FTZ R12, R20.reuse, R12 ;  /* 0x0000000c140c7221 */ /* 0x041fe20000010000 */
[----:B------:R-:W-:Y:S01]  /*ce20*/  F2FP.BF16.F32.PACK_AB R175, R20, R191 ;  /* 0x000000bf14af723e */ /* 0x000fe200000010ff */
[----:B---3--:R-:W-:Y:S06]  /*ce30*/  @!P0 BRA `(.L_x_9744) ;  /* 0x0000000000048947 */ /* 0x008fec0003800000 */
[----:B------:R-:W-:Y:S01]  /*ce40*/  BPT.TRAP 0x1 ;  /* 0x000000040000795c */ /* 0x000fe20000300000 */
.L_x_9744:
[----:B------:R0:W1:Y:S01]  /*ce50*/  SYNCS.PHASECHK.TRANS64.TRYWAIT P3, [R14+URZ+0x22850], R15 ;  /* 0x0228500f0e0075a7 */ /* 0x000062000806017f */
[----:B------:R-:W-:Y:S05]  /*ce60*/  @!P0 BRA `(.L_x_9745) ;  /* 0x0000000000048947 */ /* 0x000fea0003800000 */
[----:B------:R-:W-:Y:S01]  /*ce70*/  BPT.TRAP 0x1 ;  /* 0x000000040000795c */ /* 0x000fe20000300000 */
.L_x_9745:
[----:B------:R-:W-:Y:S04]  /*ce80*/  BSSY B0, `(.L_x_9746) ;  /* 0x0000004000007945 */ /* 0x000fe80003800000 */
[----:B-1----:R-:W-:Y:S05]  /*ce90*/  @P3 BRA `(.L_x_9747) ;  /* 0x0000000000083947 */ /* 0x002fea0003800000 */
[----:B------:R-:W1:Y:S02]  /*cea0*/  SYNCS.PHASECHK.TRANS64.TRYWAIT P3, [R14+URZ+0x22850], R15 ;  /* 0x0228500f0e0075a7 */ /* 0x000e64000806017f */
[----:B-1----:R-:W-:Y:S05]  /*ceb0*/  @!P3 BRA `(.L_x_9748) ;  /* 0x000000dc00e8b947 */ /* 0x002fea0003800000 */
.L_x_9747:
[----:B------:R-:W-:Y:S05]  /*cec0*/  BSYNC B0 ;  /* 0x0000000000007941 */ /* 0x000fea0003800000 */
.L_x_9746:
[----:B------:R-:W2:Y:S01]  /*ced0*/  S2R R20, SR_TID.X ;  /* 0x0000000000147919 */ /* 0x000ea20000002100 */
[----:B------:R-:W-:Y:S05]  /*cee0*/  WARPSYNC.ALL ;  /* 0x0000000000007948 */ /* 0x000fea0003800000 */
[----:B------:R-:W-:Y:S02]  /*cef0*/  IMAD.MOV.U32 R178, RZ, RZ, 0xc00 ;  /* 0x00000c00ffb27424 */ /* 0x000fe400078e00ff */
[----:B------:R-:W-:Y:S02]  /*cf00*/  IMAD.MOV.U32 R179, RZ, RZ, 0x40000040 ;  /* 0x40000040ffb37424 */ /* 0x000fe400078e00ff */
[----:B------:R-:W-:-:S02]  /*cf10*/  IMAD R178, R200, R178, UR37 ;  /* 0x00000025c8b27e24 */ /* 0x000fc4000f8e02b2 */
[----:B01----:R-:W-:Y:S01]  /*cf20*/  @!P1 VIADD R14, R14, 0x22860 ;  /* 0x000228600e0e9836 */ /* 0x003fe20000000000 */
[----:B------:R-:W-:Y:S01]  /*cf30*/  R2UR UR7, R179 ;  /* 0x00000000b30772ca */ /* 0x000fe200000e0000 */
[----:B------:R-:W-:Y:S01]  /*cf40*/  IMAD.MOV.U32 R179, RZ, RZ, 0x40000040 ;  /* 0x40000040ffb37424 */ /* 0x000fe200078e00ff */
[----:B------:R-:W-:Y:S01]  /*cf50*/  R2UR UR6, R178 ;  /* 0x00000000b20672ca */ /* 0x000fe200000e0000 */
[----:B------:R-:W-:Y:S01]  /*cf60*/  IMAD.MOV.U32 R221, RZ, RZ, R176 ;  /* 0x000000ffffdd7224 */ /* 0x000fe200078e00b0 */
[----:B------:R-:W-:Y:S02]  /*cf70*/  @!P1 PRMT R14, RZ, 0x654, R14 ;  /* 0x00000654ff0e9816 */ /* 0x000fe4000000000e */
[----:B--2---:R-:W-:-:S05]  /*cf80*/  SHF.R.U32.HI R20, RZ, 0x7, R20 ;  /* 0x00000007ff147819 */ /* 0x004fca0000011614 */
[----:B------:R-:W-:Y:S02]  /*cf90*/  VIADD R15, R20, 0x8 ;  /* 0x00000008140f7836 */ /* 0x000fe40000000000 */
[----:B------:R-:W-:-:S03]  /*cfa0*/  IMAD.MOV.U32 R20, RZ, RZ, R177 ;  /* 0x000000ffff147224 */ /* 0x000fc600078e00b1 */
[----:B------:R0:W-:Y:S06]  /*cfb0*/  BAR.SYNC.DEFER_BLOCKING R15, 0x100 ;  /* 0x0004000f0000751d */ /* 0x0001ec0000010000 */
        /* <DEDUP_REMOVED lines=41> */
[----:B------:R0:W-:Y:S01]  /*d250*/  @!P1 SYNCS.ARRIVE.TRANS64.RED.A1T0 RZ, [R14+URZ], RZ ;  /* 0x000000ff0eff99a7 */ /* 0x0001e2000810043f */
[----:B------:R-:W-:Y:S05]  /*d260*/  @P2 BRA `(.L_x_9749) ;  /* 0xffffffd800d42947 */ /* 0x000fea000383ffff */
.L_x_9739:
[----:B------:R-:W-:Y:S05]  /*d270*/  WARPSYNC.ALL ;  /* 0x0000000000007948 */ /* 0x000fea0003800000 */
[----:B------:R-:W1:Y:S01]  /*d280*/  SHFL.BFLY PT, R0, R3, 0x2, 0x1f ;  /* 0x0c401f0003007f89 */ /* 0x000e6200000e0000 */
[----:B------:R-:W-:Y:S02]  /*d290*/  IMAD.MOV.U32 R20, RZ, RZ, -0x800000 ;  /* 0xff800000ff147424 */ /* 0x000fe400078e00ff */
[----:B------:R-:W-:Y:S01]  /*d2a0*/  IMAD.MOV.U32 R4, RZ, RZ, RZ ;  /* 0x000000ffff047224 */ /* 0x000fe200078e00ff */
[----:B------:R2:W-:Y:S06]  /*d2b0*/  BAR.ARV R194, 0x100 ;  /* 0x000400c20000751d */ /* 0x0005ec0000002000 */
[----:B------:R-:W-:-:S02]  /*d2c0*/  VIADD R200, R200, 0x1 ;  /* 0x00000001c8c87836 */ /* 0x000fc40000000000 */
[----:B------:R-:W-:Y:S06]  /*d2d0*/  BAR.ARV 0x8, 0x180 ;  /* 0x0206000000007b1d */ /* 0x000fec0000002000 */
[----:B------:R-:W-:Y:S01]  /*d2e0*/  ISETP.NE.AND P1, PT, R200, 0x2, PT ;  /* 0x00000002c800780c */ /* 0x000fe20003f25270 */
[----:B------:R-:W-:-:S03]  /*d2f0*/  VIADD R217, R217, 0x1 ;  /* 0x00000001d9d97836 */ /* 0x000fc60000000000 */
[----:B------:R-:W-:Y:S01]  /*d300*/  SEL R200, R200, RZ, P1 ;  /* 0x000000ffc8c87207 */ /* 0x000fe20000800000 */
[----:B-1----:R-:W-:-:S05]  /*d310*/  FADD.FTZ R0, R0, R3 ;  /* 0x0000000300007221 */ /* 0x002fca0000010000 */
[----:B------:R-:W1:Y:S02]  /*d320*/  SHFL.BFLY PT, R5, R0, 0x1, 0x1f ;  /* 0x0c201f0000057f89 */ /* 0x000e6400000e0000 */
[----:B-1----:R-:W-:-:S05]  /*d330*/  FADD.FTZ R7, R0, R5 ;  /* 0x0000000500077221 */ /* 0x002fca0000010000 */
[----:B------:R-:W-:-:S13]  /*d340*/  FSETP.NE.FTZ.AND P0, PT, R7, RZ, PT ;  /* 0x000000ff0700720b */ /* 0x000fda0003f15000 */
[----:B------:R-:W1:Y:S01]  /*d350*/  @P0 MUFU.LG2 R5, R7 ;  /* 0x0000000700050308 */ /* 0x000e620000000c00 */
[----:B------:R-:W-:-:S07]  /*d360*/  @P0 FMUL.FTZ R3, R21, 0.69314718246459960938 ;  /* 0x3f31721815030820 */ /* 0x000fce0000410000 */
[----:B------:R-:W3:Y:S01]  /*d370*/  @P0 MUFU.RCP R4, R7 ;  /* 0x0000000700040308 */ /* 0x000ee20000001000 */
[----:B-1----:R-:W-:-:S04]  /*d380*/  @P0 FMUL.FTZ R6, R5, 0.69314718246459960938 ;  /* 0x3f31721805060820 */ /* 0x002fc80000410000 */
[----:B------:R-:W-:Y:S02]  /*d390*/  @P0 FFMA.FTZ R20, R3, R176, R6 ;  /* 0x000000b003140223 */ /* 0x000fe40000010006 */
[----:B------:R-:W1:Y:S01]  /*d3a0*/  SHFL.BFLY PT, R3, R12, 0x2, 0x1f ;  /* 0x0c401f000c037f89 */ /* 0x000e6200000e0000 */
        /* <DEDUP_REMOVED lines=22> */
[----:B-1----:R-:W-:Y:S01]  /*d510*/  FADD.FTZ R5, R3, R12 ;  /* 0x0000000c03057221 */ /* 0x002fe20000010000 */
[-C--:B------:R-:W-:Y:S01]  /*d520*/  FMUL.FTZ R68, R68, R4.reuse ;  /* 0x0000000444447220 */ /* 0x080fe20000410000 */
[-C--:B------:R-:W-:Y:S01]  /*d530*/  FMUL.FTZ R69, R69, R4.reuse ;  /* 0x0000000445457220 */ /* 0x080fe20000410000 */
[-C--:B------:R-:W-:Y:S01]  /*d540*/  FMUL.FTZ R72, R72, R4.reuse ;  /* 0x0000000448487220 */ /* 0x080fe20000410000 */
[-C--:B------:R-:W-:Y:S01]  /*d550*/  FMUL.FTZ R73, R73, R4.reuse ;  /* 0x0000000449497220 */ /* 0x080fe20000410000 */
[----:B------:R-:W1:Y:S01]  /*d560*/  SHFL.BFLY PT, R0, R5, 0x1, 0x1f ;  /* 0x0c201f0005007f89 */ /* 0x000e6200000e0000 */
        /* <DEDUP_REMOVED lines=24> */
[----:B------:R-:W-:Y:S01]  /*d6f0*/  IMAD.MOV.U32 R0, RZ, RZ, RZ ;  /* 0x000000ffff007224 */ /* 0x000fe200078e00ff */
[----:B------:R-:W-:Y:S01]  /*d700*/  SEL R5, RZ, 0x1, P1 ;  /* 0x00000001ff057807 */ /* 0x000fe20000800000 */
        /* <DEDUP_REMOVED lines=15> */
[----:B------:R-:W1:Y:S01]  /*d800*/  @P0 MUFU.LG2 R3, R8 ;  /* 0x0000000800030308 */ /* 0x000e620000000c00 */
[----:B------:R-:W-:Y:S01]  /*d810*/  @P0 FMUL.FTZ R21, R21, 0.69314718246459960938 ;  /* 0x3f31721815150820 */ /* 0x000fe20000410000 */
[----:B------:R-:W-:Y:S01]  /*d820*/  FMUL.FTZ R149, R149, R4 ;  /* 0x0000000495957220 */ /* 0x000fe20000410000 */
[----:B------:R-:W-:-:S05]  /*d830*/  LOP3.LUT R204, R204, R5, RZ, 0x3c, !PT ;  /* 0x00000005cccc7212 */ /* 0x000fca00078e3cff */
[----:B------:R-:W3:Y:S01]  /*d840*/  @P0 MUFU.RCP R0, R8 ;  /* 0x0000000800000308 */ /* 0x000ee20000001000 */
[----:B-1----:R-:W-:Y:S01]  /*d850*/  @P0 FMUL.FTZ R6, R3, 0.69314718246459960938 ;  /* 0x3f31721803060820 */ /* 0x002fe20000410000 */
[----:B------:R-:W-:-:S03]  /*d860*/  IMAD.MOV.U32 R3, RZ, RZ, -0x800000 ;  /* 0xff800000ff037424 */ /* 0x000fc600078e00ff */
[----:B------:R-:W-:Y:S01]  /*d870*/  @P0 FFMA.FTZ R3, R21, R177, R6 ;  /* 0x000000b115030223 */ /* 0x000fe20000010006 */
[----:B------:R-:W-:Y:S01]  /*d880*/  PLOP3.LUT P0, PT, PT, PT, PT, 0x8, 0x0 ;  /* 0x000000000000781c */ /* 0x000fe20003f0e170 */
        /* <DEDUP_REMOVED lines=63> */
[----:B--2---:R-:W-:-:S07]  /*dc80*/  FMUL.FTZ R151, R151, R0 ;  /* 0x0000000097977220 */ /* 0x004fce0000410000 */
.L_x_9698:
[----:B------:R-:W-:Y:S05]  /*dc90*/  WARPSYNC.ALL ;  /* 0x0000000000007948 */ /* 0x000fea0003800000 */
[----:B------:R-:W1:Y:S08]  /*dca0*/  S2UR UR5, SR_CgaCtaId ;  /* 0x00000000000579c3 */ /* 0x000e700000008800 */
[----:B------:R-:W-:Y:S06]  /*dcb0*/  BAR.SYNC.DEFER_BLOCKING 0x5, 0x180 ;  /* 0x0146000000007b1d */ /* 0x000fec0000010000 */
[----:B------:R-:W-:Y:S01]  /*dcc0*/  UMOV UR4, 0x400 ;  /* 0x0000040000047882 */ /* 0x000fe20000000000 */
[----:B------:R-:W-:Y:S01]  /*dcd0*/  BSSY B0, `(.L_x_9750) ;  /* 0x00004e0000007945 */ /* 0x000fe20003800000 */
[----:B-1----:R-:W-:-:S06]  /*dce0*/  ULEA UR4, UR5, UR4, 0x18 ;  /* 0x0000000405047291 */ /* 0x002fcc000f8ec03f */
[----:B------:R-:W-:-:S05]  /*dcf0*/  IMAD.U32 R19, RZ, RZ, UR4 ;  /* 0x00000004ff137e24 */ /* 0x000fca000f8e00ff */
[----:B-----5:R1:W2:Y:S01]  /*dd00*/  LDS.128 R152, [R19+0x228d0] ;  /* 0x0228d00013987984 */ /* 0x0202a20000000c00 */
[----:B------:R-:W-:Y:S06]  /*dd10*/  BAR.ARV 0x4, 0x180 ;  /* 0x0106000000007b1d */ /* 0x000fec0000002000 */
[----:B------:R-:W-:Y:S05]  /*dd20*/  @P0 BRA `(.L_x_9751) ;  /* 0x0000003c00940947 */ /* 0x000fea0003800000 */
[----:B------:R-:W0:Y:S01]  /*dd30*/  LDL R4, [R1+0x70] ;  /* 0x0000700001047983 */ /* 0x000e220000100800 */
[C---:B------:R-:W-:Y:S01]  /*dd40*/  ISETP.NE.AND P0, PT, R212.reuse, RZ, PT ;  /* 0x000000ffd400720c */ /* 0x040fe20003f05270 */
[----:B------:R-:W-:Y:S01]  /*dd50*/  ULDC UR4, c[0x0][0xad4] ;  /* 0x0002b50000047ab9 */ /* 0x000fe20000000800 */
[----:B------:R-:W-:Y:S01]  /*dd60*/  F2FP.BF16.F32.PACK_AB R6, R29, R28 ;  /* 0x0000001c1d06723e */ /* 0x000fe200000010ff */
[----:B------:R-:W3:Y:S01]  /*dd70*/  S2R R0, SR_SWINHI ;  /* 0x0000000000007919 */ /* 0x000ee20000002f00 */
[----:B------:R-:W-:Y:S01]  /*dd80*/  SEL R212, R212, UR4, P0 ;  /* 0x00000004d4d47c07 */ /* 0x000fe20008000000 */
[----:B------:R-:W-:Y:S05]  /*dd90*/  WARPSYNC.ALL ;  /* 0x0000000000007948 */ /* 0x000fea0003800000 */
[----:B------:R-:W-:Y:S01]  /*dda0*/  F2FP.BF16.F32.PACK_AB R7, R31, R30 ;  /* 0x0000001e1f07723e */ /* 0x000fe200000010ff */
[----:B------:R-:W-:Y:S01]  /*ddb0*/  ULDC.64 UR4, c[0x0][0xc00] ;  /* 0x0003000000047ab9 */ /* 0x000fe20000000a00 */
[----:B------:R-:W-:Y:S01]  /*ddc0*/  F2FP.BF16.F32.PACK_AB R8, R33, R32 ;  /* 0x000000202108723e */ /* 0x000fe200000010ff */
[----:B------:R-:W-:Y:S01]  /*ddd0*/  ULDC.64 UR6, c[0x0][0xc08] ;  /* 0x0003020000067ab9 */ /* 0x000fe20000000a00 */
[----:B------:R-:W-:-:S02]  /*dde0*/  F2FP.BF16.F32.PACK_AB R9, R35, R34 ;  /* 0x000000222309723e */ /* 0x000fc400000010ff */
[----:B------:R-:W-:Y:S02]  /*ddf0*/  F2FP.BF16.F32.PACK_AB R10, R37, R36 ;  /* 0x00000024250a723e */ /* 0x000fe400000010ff */
[----:B------:R-:W-:Y:S01]  /*de00*/  F2FP.BF16.F32.PACK_AB R11, R39, R38 ;  /* 0x00000026270b723e */ /* 0x000fe200000010ff */
[----:B------:R-:W-:Y:S01]  /*de10*/  BAR.SYNC.DEFER_BLOCKING 0x1, 0x100 ;  /* 0x0044000000007b1d */ /* 0x000fe20000010000 */
[----:B------:R-:W-:-:S04]  /*de20*/  ISETP.NE.U32.AND P1, PT, RZ, UR4, PT ;  /* 0x00000004ff007c0c */ /* 0x000fc8000bf25070 */
[----:B------:R-:W-:Y:S02]  /*de30*/  ISETP.NE.AND.EX P1, PT, RZ, UR5, PT, P1 ;  /* 0x00000005ff007c0c */ /* 0x000fe4000bf25310 */
[----:B------:R-:W-:Y:S02]  /*de40*/  MOV R12, R19 ;  /* 0x00000013000c7202 */ /* 0x000fe40000000f00 */
[----:B---3--:R-:W-:-:S03]  /*de50*/  MOV R13, R0 ;  /* 0x00000000000d7202 */ /* 0x008fc60000000f00 */
[----:B0-----:R-:W-:-:S04]  /*de60*/  IMAD.WIDE R14, R4, 0x2, R12 ;  /* 0x00000002040e7825 */ /* 0x001fc800078e020c */
        /* <DEDUP_REMOVED lines=162> */
[----:B0-----:R-:W-:-:S04]  /*e890*/  IADD3 R0, P0, R14, 0xc060, RZ ;  /* 0x0000c0600e007810 */ /* 0x001fc80007f1e0ff */
[----:B------:R-:W-:Y:S01]  /*e8a0*/  LOP3.LUT R4, R0, 0x380, RZ, 0xc0, !PT ;  /* 0x0000038000047812 */ /* 0x000fe200078ec0ff */
[----:B------:R-:W-:Y:S01]  /*e8b0*/  IMAD.X R15, RZ, RZ, R15, P0 ;  /* 0x000000ffff0f7224 */ /* 0x000fe200000e060f */
[----:B------:R-:W-:Y:S02]  /*e8c0*/  IADD3 R6, P0, R214, UR4, RZ ;  /* 0x00000004d6067c10 */ /* 0x000fe4000ff1e0ff */
        /* <DEDUP_REMOVED lines=15> */
[----:B------:R-:W-:Y:S01]  /*e9c0*/  IMAD.MOV.U32 R15, RZ, RZ, 0x9b8 ;  /* 0x000009b8ff0f7424 */ /* 0x000fe200078e00ff */
[----:B------:R-:W-:-:S04]  /*e9d0*/  ISETP.GT.AND P2, PT, R212, 0x1, PT ;  /* 0x00000001d400780c */ /* 0x000fc80003f44270 */
[----:B------:R-:W-:-:S04]  /*e9e0*/  SEL R15, R15, 0x978, P2 ;  /* 0x000009780f0f7807 */ /* 0x000fc80001000000 */
[----:B0-----:R3:W0:Y:S08]  /*e9f0*/  LDC.64 R10, c[0x0][R15+0x220] ;  /* 0x000088000f0a7b82 */ /* 0x0016300000000a00 */
[----:B------:R3:W4:Y:S01]  /*ea00*/  LDC.64 R8, c[0x0][R15+0x218] ;  /* 0x000086000f087b82 */ /* 0x0007220000000a00 */
[----:B------:R-:W-:Y:S05]  /*ea10*/  @P0 BRA `(.L_x_9752) ;  /* 0x0000000000100947 */ /* 0x000fea0003800000 */
[----:B------:R-:W-:Y:S05]  /*ea20*/  @!P1 BRA `(.L_x_9752) ;  /* 0x00000000000c9947 */ /* 0x000fea0003800000 */
[----:B-----5:R-:W2:Y:S04]  /*ea30*/  LDG.E R0, desc[UR40][R6.64] ;  /* 0x0000002806007981 */ /* 0x020ea8000c1e1900 */
[----:B---3--:R-:W2:Y:S02]  /*ea40*/  LDG.E R6, desc[UR40][R6.64+0x4] ;  /* 0x0000042806067981 */ /* 0x008ea4000c1e1900 */
[----:B--2---:R-:W-:-:S07]  /*ea50*/  IMAD.IADD R0, R6, 0x1, -R0 ;  /* 0x0000000106007824 */ /* 0x004fce00078e0a00 */
.L_x_9752:
[----:B------:R-:W2:Y:S01]  /*ea60*/  LDL.LU R5, [R1+0x4c] ;  /* 0x00004c0001057983 */ /* 0x000ea20000300800 */
[----:B------:R-:W1:Y:S03]  /*ea70*/  LDC R157, c[0x0][0xbe8] ;  /* 0x0002fa00ff9d7b82 */ /* 0x000e660000000800 */
[----:B------:R-:W2:Y:S01]  /*ea80*/  LDL R160, [R1+0x6c] ;  /* 0x00006c0001a07983 */ /* 0x000ea20000100800 */
[----:B------:R-:W-:-:S03]  /*ea90*/  ISETP.NE.U32.AND P0, PT, RZ, UR4, PT ;  /* 0x00000004ff007c0c */ /* 0x000fc6000bf05070 */
[----:B------:R-:W2:Y:S01]  /*eaa0*/  LDL R159, [R1+0x68] ;  /* 0x00006800019f7983 */ /* 0x000ea20000100800 */
[----:B---3--:R-:W3:Y:S01]  /*eab0*/  LDC.64 R6, c[0x0][R15+0x228] ;  /* 0x00008a000f067b82 */ /* 0x008ee20000000a00 */
[----:B------:R-:W-:Y:S02]  /*eac0*/  ISETP.NE.AND.EX P0, PT, RZ, UR5, PT, P0 ;  /* 0x00000005ff007c0c */ /* 0x000fe4000bf05300 */
[----:B------:R-:W3:Y:S02]  /*ead0*/  LDL R158, [R1+0x54] ;  /* 0x00005400019e7983 */ /* 0x000ee40000100800 */
[----:B------:R-:W-:Y:S02]  /*eae0*/  SEL R213, R213, RZ, !P0 ;  /* 0x000000ffd5d57207 */ /* 0x000fe40004000000 */
[----:B-1----:R-:W-:-:S03]  /*eaf0*/  ISETP.NE.AND P1, PT, R157, 0x1, PT ;  /* 0x000000019d00780c */ /* 0x002fc60003f25270 */
[----:B0-----:R-:W-:Y:S02]  /*eb00*/  IMAD R11, R11, R213, RZ ;  /* 0x000000d50b0b7224 */ /* 0x001fe400078e02ff */
[----:B----4-:R-:W-:-:S08]  /*eb10*/  IMAD R14, R9, R211, RZ ;  /* 0x000000d3090e7224 */ /* 0x010fd000078e02ff */
[----:B--2---:R-:W0:Y:S01]  /*eb20*/  @P1 LDC R152, c[0x0][0xbec] ;  /* 0x0002fb00ff981b82 */ /* 0x004e220000000800 */
[----:B------:R-:W-:-:S07]  /*eb30*/  IMAD.WIDE.U32 R8, R8, R211, RZ ;  /* 0x000000d308087225 */ /* 0x000fce00078e00ff */
[----:B------:R-:W1:Y:S01]  /*eb40*/  @P1 LDC R156, c[0x0][0xbf0] ;  /* 0x0002fc00ff9c1b82 */ /* 0x000e620000000800 */
[----:B------:R-:W-:Y:S02]  /*eb50*/  IMAD.IADD R14, R9, 0x1, R14 ;  /* 0x00000001090e7824 */ /* 0x000fe400078e020e */
[----:B-----5:R-:W-:Y:S01]  /*eb60*/  IMAD R0, R0, R157, RZ ;  /* 0x0000009d00007224 */ /* 0x020fe200078e02ff */
[----:B------:R-:W-:-:S05]  /*eb70*/  SEL R5, R5, RZ, !P0 ;  /* 0x000000ff05057207 */ /* 0x000fca0004000000 */
[C---:B------:R-:W-:Y:S02]  /*eb80*/  IMAD R5, R10.reuse, R5, R11 ;  /* 0x000000050a057224 */ /* 0x040fe400078e020b */
[----:B------:R-:W-:-:S04]  /*eb90*/  IMAD.WIDE.U32 R10, R10, R213, RZ ;  /* 0x000000d50a0a7225 */ /* 0x000fc800078e00ff */
[----:B------:R-:W-:Y:S01]  /*eba0*/  IMAD.IADD R11, R11, 0x1, R5 ;  /* 0x000000010b0b7824 */ /* 0x000fe200078e0205 */
[--C-:B------:R-:W-:Y:S02]  /*ebb0*/  IADD3 R10, P0, P3, R10, R8, R4.reuse ;  /* 0x000000080a0a7210 */ /* 0x100fe40007b1e004 */
[----:B------:R-:W-:Y:S02]  /*ebc0*/  SHF.R.S32.HI R5, RZ, 0x1f, R4 ;  /* 0x0000001fff057819 */ /* 0x000fe40000011404 */
[----:B------:R-:W-:Y:S02]  /*ebd0*/  SEL R8, R219, RZ, P2 ;  /* 0x000000ffdb087207 */ /* 0x000fe40001000000 */
[----:B------:R-:W-:Y:S01]  /*ebe0*/  IADD3.X R11, R11, R14, R5, P0, P3 ;  /* 0x0000000e0b0b7210 */ /* 0x000fe200007e6405 */
[----:B------:R-:W-:Y:S02]  /*ebf0*/  IMAD R14, R218, 0x80, R160 ;  /* 0x00000080da0e7824 */ /* 0x000fe400078e02a0 */
[----:B---3--:R-:W-:-:S02]  /*ec00*/  IMAD R21, R7, R8, RZ ;  /* 0x0000000807157224 */ /* 0x008fc400078e02ff */
[----:B------:R-:W-:-:S04]  /*ec10*/  IMAD.WIDE.U32 R8, R6, R8, RZ ;  /* 0x0000000806087225 */ /* 0x000fc800078e00ff */
[----:B0-----:R-:W-:-:S04]  /*ec20*/  @P1 IMAD.HI.U32 R6, R14, R152, RZ ;  /* 0x000000980e061227 */ /* 0x001fc800078e00ff */
[----:B------:R-:W-:Y:S01]  /*ec30*/  IMAD.MOV.U32 R152, RZ, RZ, R14 ;  /* 0x000000ffff987224 */ /* 0x000fe200078e000e */
[----:B-1----:R-:W-:Y:S02]  /*ec40*/  @P1 SHF.R.U32.HI R152, RZ, R156, R6 ;  /* 0x0000009cff981219 */ /* 0x002fe40000011606 */
[----:B------:R0:W1:Y:S03]  /*ec50*/  LDC.64 R6, c[0x0][R15+0x210] ;  /* 0x000084000f067b82 */ /* 0x0000660000000a00 */
[----:B0-----:R-:W-:-:S04]  /*ec60*/  IMAD.MOV R15, RZ, RZ, -R152 ;  /* 0x000000ffff0f7224 */ /* 0x001fc800078e0a98 */
[----:B------:R-:W-:Y:S01]  /*ec70*/  IMAD R15, R157, R15, R14 ;  /* 0x0000000f9d0f7224 */ /* 0x000fe200078e020e */
[----:B------:R-:W-:Y:S01]  /*ec80*/  IADD3 R8, P0, P3, R152, R10, R8 ;  /* 0x0000000a98087210 */ /* 0x000fe20007b1e008 */
[----:B------:R-:W-:Y:S01]  /*ec90*/  IMAD.IADD R21, R9, 0x1, R21 ;  /* 0x0000000109157824 */ /* 0x000fe200078e0215 */
[----:B------:R-:W-:Y:S02]  /*eca0*/  SHF.R.S32.HI R9, RZ, 0x1f, R152 ;  /* 0x0000001fff097819 */ /* 0x000fe40000011498 */
[----:B------:R-:W-:Y:S02]  /*ecb0*/  SHF.R.S32.HI R10, RZ, 0x1f, R15 ;  /* 0x0000001fff0a7819 */ /* 0x000fe4000001140f */
[----:B------:R-:W-:Y:S01]  /*ecc0*/  IADD3.X R9, R9, R11, R21, P0, P3 ;  /* 0x0000000b09097210 */ /* 0x000fe200007e6415 */
[----:B-1----:R-:W-:-:S04]  /*ecd0*/  IMAD R7, R7, R15, RZ ;  /* 0x0000000f07077224 */ /* 0x002fc800078e02ff */
[C---:B------:R-:W-:Y:S02]  /*ece0*/  IMAD R7, R6.reuse, R10, R7 ;  /* 0x0000000a06077224 */ /* 0x040fe400078e0207 */
[----:B------:R-:W0:Y:S01]  /*ecf0*/  LDC.64 R10, c[0x0][0xba8] ;  /* 0x0002ea00ff0a7b82 */ /* 0x000e220000000a00 */
[----:B------:R-:W-:-:S07]  /*ed00*/  IMAD.WIDE.U32 R8, R6, R15, R8 ;  /* 0x0000000f06087225 */ /* 0x000fce00078e0008 */
[----:B0-----:R-:W0:Y:S08]  /*ed10*/  @!P2 LDC R10, c[0x0][0xb50] ;  /* 0x0002d400ff0aab82 */ /* 0x001e300000000800 */
[----:B------:R-:W1:Y:S01]  /*ed20*/  @!P2 LDC R11, c[0x0][0xb54] ;  /* 0x0002d500ff0bab82 */ /* 0x000e620000000800 */
[----:B------:R-:W-:Y:S02]  /*ed30*/  IMAD.IADD R7, R9, 0x1, R7 ;  /* 0x0000000109077824 */ /* 0x000fe400078e0207 */
[----:B------:R-:W-:Y:S01]  /*ed40*/  IMAD R21, R218, 0x80, R159 ;  /* 0x00000080da157824 */ /* 0x000fe200078e029f */
[----:B0-----:R-:W-:-:S04]  /*ed50*/  LEA R10, P0, R8, R10, 0x2 ;  /* 0x0000000a080a7211 */ /* 0x001fc800078010ff */
[----:B-1----:R-:W-:Y:S01]  /*ed60*/  LEA.HI.X R11, R8, R11, R7, 0x2, P0 ;  /* 0x0000000b080b7211 */ /* 0x002fe200000f1407 */
[----:B------:R-:W-:Y:S04]  /*ed70*/  SHFL.IDX PT, R6, R10, RZ, 0x1c1f ;  /* 0x001c1fff0a067589 */ /* 0x000fe800000e0000 */
[----:B------:R-:W0:Y:S04]  /*ed80*/  SHFL.IDX PT, R7, R11, RZ, 0x1c1f ;  /* 0x001c1fff0b077589 */ /* 0x000e2800000e0000 */
[----:B------:R1:W-:Y:S04]  /*ed90*/  SHFL.IDX PT, R8, R10, 0x1, 0x1c1f ;  /* 0x003c1f000a087f89 */ /* 0x0003e800000e0000 */
[----:B------:R-:W2:Y:S01]  /*eda0*/  SHFL.IDX PT, R9, R11, 0x1, 0x1c1f ;  /* 0x003c1f000b097f89 */ /* 0x000ea200000e0000 */
[----:B------:R-:W-:Y:S01]  /*edb0*/  LOP3.LUT P0, RZ, R158, 0x3, RZ, 0xc0, !PT ;  /* 0x000000039eff7812 */ /* 0x000fe2000780c0ff */
[----:B-1----:R-:W-:-:S03]  /*edc0*/  VIADD R10, R21, 0x8 ;  /* 0x00000008150a7836 */ /* 0x002fc60000000000 */
[-C--:B------:R-:W-:Y:S02]  /*edd0*/  ISETP.GE.OR P3, PT, R21, R0.reuse, P0 ;  /* 0x000000001500720c */ /* 0x080fe40000766670 */
[----:B------:R-:W-:-:S11]  /*ede0*/  ISETP.GE.OR P0, PT, R10, R0, P0 ;  /* 0x000000000a00720c */ /* 0x000fd60000706670 */
[----:B0-----:R0:W-:Y:S04]  /*edf0*/  @!P3 ST.E desc[UR40][R6.64], R20 ;  /* 0x000000140600b985 */ /* 0x0011e8000c101928 */
[----:B--2---:R0:W-:Y:S01]  /*ee00*/  @!P0 ST.E desc[UR40][R8.64], R3 ;  /* 0x0000000308008985 */ /* 0x0041e2000c101928 */
[----:B------:R-:W-:Y:S05]  /*ee10*/  @P2 BRA `(.L_x_9753) ;  /* 0x0000001000382947 */ /* 0x000fea0003800000 */
[----:B0-----:R-:W0:Y:S01]  /*ee20*/  S2R R3, SR_TID.X ;  /* 0x0000000000037919 */ /* 0x001e220000002100 */
[----:B------:R-:W1:Y:S01]  /*ee30*/  @P1 LDC R10, c[0x0][0xbec] ;  /* 0x0002fb00ff0a1b82 */ /* 0x000e620000000800 */
[----:B------:R-:W-:Y:S01]  /*ee40*/  ULDC.64 UR4, c[0x0][0xaa0] ;  /* 0x0002a80000047ab9 */ /* 0x000fe20000000a00 */
        /* <DEDUP_REMOVED lines=37> */
[----:B------:R-:W-:Y:S01]  /*f0a0*/  IADD3 R61, P4, R12, 0x9000, RZ ;  /* 0x000090000c3d7810 */ /* 0x000fe20007f9e0ff */
[----:B------:R-:W5:Y:S01]  /*f0b0*/  LD.E.128 R32, desc[UR40][R32.64] ;  /* 0x0000002820207980 */ /* 0x000f62000c101d00 */
[----:B------:R-:W-:Y:S02]  /*f0c0*/  LOP3.LUT R64, R65, 0x380, RZ, 0xc0, !PT ;  /* 0x0000038041407812 */ /* 0x000fe400078ec0ff */
[----:B------:R-:W-:Y:S01]  /*f0d0*/  LOP3.LUT R48, R49, 0x380, RZ, 0xc0, !PT ;  /* 0x0000038031307812 */ /* 0x000fe200078ec0ff */
[----:B------:R-:W5:Y:S01]  /*f0e0*/  LD.E.128 R36, desc[UR40][R36.64] ;  /* 0x0000002824247980 */ /* 0x000f62000c101d00 */
[----:B------:R-:W-:Y:S02]  /*f0f0*/  LOP3.LUT R52, R53, 0x380, RZ, 0xc0, !PT ;  /* 0x0000038035347812 */ /* 0x000fe400078ec0ff */
[----:B------:R-:W-:Y:S01]  /*f100*/  LOP3.LUT R56, R57, 0x380, RZ, 0xc0, !PT ;  /* 0x0000038039387812 */ /* 0x000fe200078ec0ff */
[----:B------:R-:W5:Y:S01]  /*f110*/  LD.E.128 R40, desc[UR40][R40.64] ;  /* 0x0000002828287980 */ /* 0x000f62000c101d00 */
[----:B------:R-:W-:-:S02]  /*f120*/  LOP3.LUT R60, R61, 0x380, RZ, 0xc0, !PT ;  /* 0x000003803d3c7812 */ /* 0x000fc400078ec0ff */
[----:B------:R-:W-:Y:S01]  /*f130*/  SHF.R.U64 R64, R64, 0x3, RZ ;  /* 0x0000000340407819 */ /* 0x000fe200000012ff */
[----:B------:R-:W5:Y:S01]  /*f140*/  LD.E.128 R44, desc[UR40][R44.64] ;  /* 0x000000282c2c7980 */ /* 0x000f62000c101d00 */
[----:B------:R-:W-:Y:S02]  /*f150*/  LOP3.LUT R11, R12, 0x380, RZ, 0xc0, !PT ;  /* 0x000003800c0b7812 */ /* 0x000fe400078ec0ff */
[----:B------:R-:W-:Y:S02]  /*f160*/  SHF.R.U64 R48, R48, 0x3, RZ ;  /* 0x0000000330307819 */ /* 0x000fe400000012ff */
[----:B------:R-:W-:Y:S02]  /*f170*/  SHF.R.U64 R52, R52, 0x3, RZ ;  /* 0x0000000334347819 */ /* 0x000fe400000012ff */
[----:B------:R-:W-:Y:S02]  /*f180*/  SHF.R.U64 R56, R56, 0x3, RZ ;  /* 0x0000000338387819 */ /* 0x000fe400000012ff */
[----:B------:R-:W-:-:S02]  /*f190*/  SHF.R.U64 R60, R60, 0x3, RZ ;  /* 0x000000033c3c7819 */ /* 0x000fc400000012ff */
[----:B------:R-:W-:Y:S01]  /*f1a0*/  LOP3.LUT R64, R64, R65, RZ, 0x3c, !PT ;  /* 0x0000004140407212 */ /* 0x000fe200078e3cff */
[--C-:B------:R-:W-:Y:S01]  /*f1b0*/  IMAD.X R65, RZ, RZ, R13.reuse, P5 ;  /* 0x000000ffff417224 */ /* 0x100fe200028e060d */
[----:B------:R-:W-:Y:S02]  /*f1c0*/  IADD3 R9, P5, R12, 0xf000, RZ ;  /* 0x0000f0000c097810 */ /* 0x000fe40007fbe0ff */
        /* <DEDUP_REMOVED lines=14> */
[----:B------:R-:W-:Y:S01]  /*f2b0*/  IADD3 R81, P4, R12, 0xe000, RZ ;  /* 0x0000e0000c517810 */ /* 0x000fe20007f9e0ff */
[----:B------:R-:W5:Y:S01]  /*f2c0*/  LD.E.128 R52, desc[UR40][R52.64] ;  /* 0x0000002834347980 */ /* 0x000f62000c101d00 */
[----:B------:R-:W-:Y:S02]  /*f2d0*/  LOP3.LUT R8, R9, 0x380, RZ, 0xc0, !PT ;  /* 0x0000038009087812 */ /* 0x000fe400078ec0ff */
[----:B------:R-:W-:Y:S01]  /*f2e0*/  LOP3.LUT R12, R11, R12, RZ, 0x3c, !PT ;  /* 0x0000000c0b0c7212 */ /* 0x000fe200078e3cff */
[----:B------:R-:W5:Y:S01]  /*f2f0*/  LD.E.128 R56, desc[UR40][R56.64] ;  /* 0x0000002838387980 */ /* 0x000f62000c101d00 */
[----:B------:R-:W-:Y:S02]  /*f300*/  SHF.R.U64 R8, R8, 0x3, RZ ;  /* 0x0000000308087819 */ /* 0x000fe400000012ff */
[----:B------:R-:W-:Y:S01]  /*f310*/  LOP3.LUT R68, R69, 0x380, RZ, 0xc0, !PT ;  /* 0x0000038045447812 */ /* 0x000fe200078ec0ff */
[----:B------:R0:W5:Y:S01]  /*f320*/  LD.E.128 R24, desc[UR40][R12.64] ;  /* 0x000000280c187980 */ /* 0x000162000c101d00 */
[----:B------:R-:W-:-:S02]  /*f330*/  LOP3.LUT R84, R8, R9, RZ, 0x3c, !PT ;  /* 0x0000000908547212 */ /* 0x000fc400078e3cff */
[----:B------:R-:W-:Y:S01]  /*f340*/  LOP3.LUT R8, R7, 0xfffffff8, RZ, 0xc0, !PT ;  /* 0xfffffff807087812 */ /* 0x000fe200078ec0ff */
[----:B------:R-:W5:Y:S01]  /*f350*/  LD.E.128 R60, desc[UR40][R60.64] ;  /* 0x000000283c3c7980 */ /* 0x000f62000c101d00 */
[----:B------:R-:W-:Y:S02]  /*f360*/  LOP3.LUT R72, R73, 0x380, RZ, 0xc0, !PT ;  /* 0x0000038049487812 */ /* 0x000fe400078ec0ff */
[----:B------:R-:W-:Y:S01]  /*f370*/  LOP3.LUT R76, R77, 0x380, RZ, 0xc0, !PT ;  /* 0x000003804d4c7812 */ /* 0x000fe200078ec0ff */
[----:B------:R-:W5:Y:S01]  /*f380*/  LD.E.128 R64, desc[UR40][R64.64] ;  /* 0x0000002840407980 */ /* 0x000f62000c101d00 */
[----:B------:R-:W-:Y:S01]  /*f390*/  LOP3.LUT R80, R81, 0x380, RZ, 0xc0, !PT ;  /* 0x0000038051507812 */ /* 0x000fe200078ec0ff */
[----:B0-----:R-:W0:Y:S01]  /*f3a0*/  @P1 LDC R12, c[0x0][0xbf0] ;  /* 0x0002fc00ff0c1b82 */ /* 0x001e220000000800 */
[----:B------:R-:W-:Y:S01]  /*f3b0*/  IMAD.IADD R3, R3, 0x1, -R8 ;  /* 0x0000000103037824 */ /* 0x000fe200078e0a08 */
[----:B------:R-:W-:Y:S01]  /*f3c0*/  SHF.R.U64 R68, R68, 0x3, RZ ;  /* 0x0000000344447819 */ /* 0x000fe200000012ff */
[----:B------:R-:W-:Y:S01]  /*f3d0*/  IMAD R9, R4, UR5, R5 ;  /* 0x0000000504097c24 */ /* 0x000fe2000f8e0205 */
[----:B------:R-:W-:Y:S01]  /*f3e0*/  SHF.R.U64 R72, R72, 0x3, RZ ;  /* 0x0000000348487819 */ /* 0x000fe200000012ff */
[----:B------:R-:W-:Y:S01]  /*f3f0*/  IMAD.WIDE.U32 R4, R4, UR4, RZ ;  /* 0x0000000404047c25 */ /* 0x000fe2000f8e00ff */
[----:B------:R-:W-:Y:S01]  /*f400*/  SHF.R.U64 R76, R76, 0x3, RZ ;  /* 0x000000034c4c7819 */ /* 0x000fe200000012ff */
[----:B------:R-:W-:Y:S01]  /*f410*/  ULDC.64 UR4, c[0x0][0xae8] ;  /* 0x0002ba0000047ab9 */ /* 0x000fe20000000a00 */
[----:B------:R-:W-:Y:S01]  /*f420*/  SHF.R.U64 R80, R80, 0x3, RZ ;  /* 0x0000000350507819 */ /* 0x000fe200000012ff */
[----:B------:R-:W-:Y:S01]  /*f430*/  IMAD R3, R3, 0x20, R6 ;  /* 0x0000002003037824 */ /* 0x000fe200078e0206 */
[----:B------:R-:W-:Y:S01]  /*f440*/  LOP3.LUT R68, R68, R69, RZ, 0x3c, !PT ;  /* 0x0000004544447212 */ /* 0x000fe200078e3cff */
[----:B------:R-:W-:Y:S01]  /*f450*/  IMAD.IADD R5, R5, 0x1, R9 ;  /* 0x0000000105057824 */ /* 0x000fe200078e0209 */
[----:B------:R-:W-:Y:S01]  /*f460*/  LOP3.LUT R72, R72, R73, RZ, 0x3c, !PT ;  /* 0x0000004948487212 */ /* 0x000fe200078e3cff */
[----:B------:R-:W-:Y:S01]  /*f470*/  IMAD R11, R218, 0x80, R3 ;  /* 0x00000080da0b7824 */ /* 0x000fe200078e0203 */
[----:B------:R-:W-:Y:S01]  /*f480*/  LOP3.LUT R76, R76, R77, RZ, 0x3c, !PT ;  /* 0x0000004d4c4c7212 */ /* 0x000fe200078e3cff */
[----:B------:R-:W-:Y:S01]  /*f490*/  IMAD.WIDE.U32 R4, R211, UR4, R4 ;  /* 0x00000004d3047c25 */ /* 0x000fe2000f8e0004 */
[----:B------:R-:W-:Y:S01]  /*f4a0*/  LOP3.LUT R80, R80, R81, RZ, 0x3c, !PT ;  /* 0x0000005150507212 */ /* 0x000fe200078e3cff */
[----:B------:R-:W5:Y:S01]  /*f4b0*/  LD.E.128 R84, desc[UR40][R84.64] ;  /* 0x0000002854547980 */ /* 0x000f62000c101d00 */
[----:B------:R-:W-:Y:S01]  /*f4c0*/  SHF.R.S32.HI R8, RZ, 0x1f, R213 ;  /* 0x0000001fff087819 */ /* 0x000fe200000114d5 */
[----:B-1----:R-:W-:-:S04]  /*f4d0*/  @P1 IMAD.HI.U32 R3, R11, R10, RZ ;  /* 0x0000000a0b031227 */ /* 0x002fc800078e00ff */
[--C-:B------:R-:W-:Y:S02]  /*f4e0*/  IMAD.X R69, RZ, RZ, R13.reuse, P0 ;  /* 0x000000ffff457224 */ /* 0x100fe400000e060d */
[--C-:B------:R-:W-:Y:S02]  /*f4f0*/  IMAD.X R73, RZ, RZ, R13.reuse, P2 ;  /* 0x000000ffff497224 */ /* 0x100fe400010e060d */
[--C-:B------:R-:W-:Y:S02]  /*f500*/  IMAD.X R77, RZ, RZ, R13.reuse, P3 ;  /* 0x000000ffff4d7224 */ /* 0x100fe400018e060d */
[----:B------:R-:W-:Y:S01]  /*f510*/  IMAD.X R81, RZ, RZ, R13, P4 ;  /* 0x000000ffff517224 */ /* 0x000fe200020e060d */
[----:B------:R-:W5:Y:S01]  /*f520*/  LD.E.128 R68, desc[UR40][R68.64] ;  /* 0x0000002844447980 */ /* 0x000f62000c101d00 */
[----:B------:R-:W-:Y:S01]  /*f530*/  IMAD R5, R211, UR5, R5 ;  /* 0x00000005d3057c24 */ /* 0x000fe2000f8e0205 */
[----:B------:R-:W-:Y:S01]  /*f540*/  ULDC.64 UR4, c[0x0][0xaf0] ;  /* 0x0002bc0000047ab9 */ /* 0x000fe20000000a00 */
[----:B------:R-:W-:Y:S01]  /*f550*/  IMAD.MOV.U32 R7, RZ, RZ, R11 ;  /* 0x000000ffff077224 */ /* 0x000fe200078e000b */
[----:B0-----:R-:W-:Y:S01]  /*f560*/  @P1 SHF.R.U32.HI R7, RZ, R12, R3 ;  /* 0x0000000cff071219 */ /* 0x001fe20000011603 */
[----:B------:R-:W-:Y:S01]  /*f570*/  IMAD R8, R8, UR4, RZ ;  /* 0x0000000408087c24 */ /* 0x000fe2000f8e02ff */
[----:B------:R-:W5:Y:S01]  /*f580*/  LD.E.128 R72, desc[UR40][R72.64] ;  /* 0x0000002848487980 */ /* 0x000f62000c101d00 */
[----:B------:R-:W-:Y:S01]  /*f590*/  IMAD.WIDE.U32 R4, R213, UR4, R4 ;  /* 0x00000004d5047c25 */ /* 0x000fe2000f8e0004 */
[----:B------:R-:W-:-:S02]  /*f5a0*/  SHF.R.S32.HI R3, RZ, 0x1f, R7 ;  /* 0x0000001fff037819 */ /* 0x000fc40000011407 */
[----:B------:R-:W5:Y:S01]  /*f5b0*/  LD.E.128 R76, desc[UR40][R76.64] ;  /* 0x000000284c4c7980 */ /* 0x000f62000c101d00 */
[----:B------:R-:W-:Y:S01]  /*f5c0*/  IMAD R9, R213, UR5, R8 ;  /* 0x00000005d5097c24 */ /* 0x000fe2000f8e0208 */
[----:B------:R-:W-:Y:S02]  /*f5d0*/  ULDC.64 UR4, c[0x0][0xae0] ;  /* 0x0002b80000047ab9 */ /* 0x000fe40000000a00 */
[----:B------:R-:W5:Y:S01]  /*f5e0*/  LD.E.128 R80, desc[UR40][R80.64] ;  /* 0x0000002850507980 */ /* 0x000f62000c101d00 */
[----:B------:R-:W-:Y:S01]  /*f5f0*/  IMAD.MOV R10, RZ, RZ, -R7 ;  /* 0x000000ffff0a7224 */ /* 0x000fe200078e0a07 */
[----:B------:R-:W-:Y:S01]  /*f600*/  @!PT LDS RZ, [RZ] ;  /* 0x00000000fffff984 */ /* 0x000fe20000000800 */
[----:B------:R-:W-:Y:S01]  /*f610*/  @!PT LDS RZ, [RZ] ;  /* 0x00000000fffff984 */ /* 0x000fe20000000800 */
[----:B------:R-:W-:Y:S01]  /*f620*/  @!PT LDS RZ, [RZ] ;  /* 0x00000000fffff984 */ /* 0x000fe20000000800 */
[----:B------:R-:W-:Y:S01]  /*f630*/  @!PT LDS RZ, [RZ] ;  /* 0x00000000fffff984 */ /* 0x000fe20000000800 */
[----:B------:R0:W-:Y:S06]  /*f640*/  MEMBAR.ALL.CTA ;  /* 0x0000000000007992 */ /* 0x0001ec0000008000 */
[----:B0-----:R-:W0:Y:S01]  /*f650*/  FENCE.VIEW.ASYNC.S ;  /* 0x00000000000073c6 */ /* 0x001e220000000000 */
[----:B------:R-:W-:-:S02]  /*f660*/  IMAD.IADD R5, R5, 0x1, R9 ;  /* 0x0000000105057824 */ /* 0x000fc400078e0209 */
[----:B------:R-:W-:Y:S02]  /*f670*/  IMAD R8, R3, UR4, RZ ;  /* 0x0000000403087c24 */ /* 0x000fe4000f8e02ff */
[----:B------:R-:W-:Y:S02]  /*f680*/  IMAD R157, R157, R10, R11 ;  /* 0x0000000a9d9d7224 */ /* 0x000fe400078e020b */
[----:B------:R-:W-:-:S04]  /*f690*/  IMAD.WIDE.U32 R4, R7, UR4, R4 ;  /* 0x0000000407047c25 */ /* 0x000fc8000f8e0004 */
[----:B------:R-:W-:Y:S01]  /*f6a0*/  IMAD R9, R7, UR5, R8 ;  /* 0x0000000507097c24 */ /* 0x000fe2000f8e0208 */
[----:B------:R-:W-:Y:S01]  /*f6b0*/  SHF.R.S32.HI R7, RZ, 0x1f, R157 ;  /* 0x0000001fff077819 */ /* 0x000fe2000001149d */
[----:B------:R-:W-:Y:S01]  /*f6c0*/  ULDC.64 UR4, c[0x0][0xad8] ;  /* 0x0002b60000047ab9 */ /* 0x000fe20000000a00 */
[----:B------:R-:W-:Y:S02]  /*f6d0*/  VIADD R3, R19, 0x22820 ;  /* 0x0002282013037836 */ /* 0x000fe40000000000 */
[----:B------:R-:W-:Y:S02]  /*f6e0*/  IMAD.IADD R5, R5, 0x1, R9 ;  /* 0x0000000105057824 */ /* 0x000fe400078e0209 */
[----:B------:R-:W-:Y:S01]  /*f6f0*/  IMAD R8, R7, UR4, RZ ;  /* 0x0000000407087c24 */ /* 0x000fe2000f8e02ff */
[----:B------:R-:W-:Y:S01]  /*f700*/  PRMT R3, RZ, 0x654, R3 ;  /* 0x00000654ff037816 */ /* 0x000fe20000000003 */
[----:B------:R-:W-:-:S04]  /*f710*/  IMAD.WIDE.U32 R4, R157, UR4, R4 ;  /* 0x000000049d047c25 */ /* 0x000fc8000f8e0004 */
[----:B------:R-:W-:Y:S01]  /*f720*/  IMAD R21, R157, UR5, R8 ;  /* 0x000000059d157c24 */ /* 0x000fe2000f8e0208 */
[----:B------:R-:W-:Y:S01]  /*f730*/  ULDC.64 UR4, c[0x0][0xa80] ;  /* 0x0002a00000047ab9 */ /* 0x000fe20000000a00 */
[----:B0-----:R0:W-:Y:S02]  /*f740*/  SYNCS.ARRIVE.TRANS64.RED.A1T0 RZ, [R3+URZ], RZ ;  /* 0x000000ff03ff79a7 */ /* 0x0011e4000810043f */
[----:B------:R-:W-:Y:S01]  /*f750*/  IMAD.IADD R21, R5, 0x1, R21 ;  /* 0x0000000105157824 */ /* 0x000fe200078e0215 */
[----:B0-----:R-:W-:Y:S01]  /*f760*/  LEA R3, P0, R4, UR4, 0x1 ;  /* 0x0000000404037c11 */ /* 0x001fe2000f8008ff */
[----:B------:R-:W-:-:S03]  /*f770*/  UMOV UR4, 0xffffffff ;  /* 0xffffffff00047882 */ /* 0x000fc60000000000 */
[----:B------:R-:W-:Y:S01]  /*f780*/  LEA.HI.X R21, R4, UR5, R21, 0x1, P0 ;  /* 0x0000000504157c11 */ /* 0x000fe200080f0c15 */
[----:B------:R-:W-:Y:S08]  /*f790*/  BRA.DIV UR4, `(.L_x_9754) ;  /* 0x000000b604c47947 */ /* 0x000ff0000b800000 */
[----:B------:R0:W1:Y:S04]  /*f7a0*/  SHFL.IDX PT, R20, R21, RZ, 0x181f ;  /* 0x00181fff15147589 */ /* 0x00006800000e0000 */
[----:B------:R0:W2:Y:S02]  /*f7b0*/  SHFL.IDX PT, R14, R3, RZ, 0x181f ;  /* 0x00181fff030e7589 */ /* 0x0000a400000e0000 */
.L_x_9966:
[----:B------:R-:W-:Y:S01]  /*f7c0*/  IMAD R89, R218, 0x80, R6 ;  /* 0x00000080da597824 */ /* 0x000fe200078e0206 */
[----:B------:R-:W-:Y:S01]  /*f7d0*/  BSSY B1, `(.L_x_9755) ;  /* 0x000001a000017945 */ /* 0x000fe20003800000 */
[----:B------:R-:W-:-:S03]  /*f7e0*/  VIADD R91, R203, 0xc0 ;  /* 0x000000c0cb5b7836 */ /* 0x000fc60000000000 */
[----:B------:R-:W-:-:S13]  /*f7f0*/  ISETP.GE.AND P0, PT, R89, R0, PT ;  /* 0x000000005900720c */ /* 0x000fda0003f06270 */
[----:B------:R-:W-:Y:S05]  /*f800*/  @P0 BRA `(.L_x_9756) ;  /* 0x0000000000580947 */ /* 0x000fea0003800000 */
[----:B------:R-:W-:Y:S01]  /*f810*/  ULDC UR4, c[0x0][0xac8] ;  /* 0x0002b20000047ab9 */ /* 0x000fe20000000800 */
[C---:B------:R-:W-:Y:S01]  /*f820*/  VIADD R11, R203.reuse, 0xc0 ;  /* 0x000000c0cb0b7836 */ /* 0x040fe20000000000 */
[----:B------:R-:W-:Y:S02]  /*f830*/  ISETP.GE.AND P3, PT, R203, UR4, PT ;  /* 0x00000004cb007c0c */ /* 0x000fe4000bf66270 */
[----:B------:R-:W-:Y:S02]  /*f840*/  ISETP.GE.AND P2, PT, R210, UR4, PT ;  /* 0x00000004d2007c0c */ /* 0x000fe4000bf46270 */
[----:B------:R-:W-:Y:S02]  /*f850*/  ISETP.GE.AND P1, PT, R209, UR4, PT ;  /* 0x00000004d1007c0c */ /* 0x000fe4000bf26270 */
[----:B------:R-:W-:Y:S02]  /*f860*/  ISETP.GE.AND P0, PT, R11, UR4, PT ;  /* 0x000000040b007c0c */ /* 0x000fe4000bf06270 */
[----:B------:R-:W-:-:S02]  /*f870*/  SHF.R.S32.HI R8, RZ, 0x1f, R203 ;  /* 0x0000001fff087819 */ /* 0x000fc400000114cb */
[----:B------:R-:W-:Y:S02]  /*f880*/  SHF.R.S32.HI R10, RZ, 0x1f, R210 ;  /* 0x0000001fff0a7819 */ /* 0x000fe400000114d2 */
[----:B------:R-:W-:Y:S02]  /*f890*/  SHF.R.S32.HI R13, RZ, 0x1f, R209 ;  /* 0x0000001fff0d7819 */ /* 0x000fe400000114d1 */
[CC--:B--2---:R-:W-:Y:S02]  /*f8a0*/  @!P3 LEA R4, P5, R203.reuse, R14.reuse, 0x1 ;  /* 0x0000000ecb04b211 */ /* 0x0c4fe400078a08ff */
[----:B------:R-:W-:Y:S02]  /*f8b0*/  @!P2 LEA R6, P4, R210, R14, 0x1 ;  /* 0x0000000ed206a211 */ /* 0x000fe400078808ff */
[----:B-1----:R-:W-:Y:S02]  /*f8c0*/  @!P3 LEA.HI.X R5, R203, R20, R8, 0x1, P5 ;  /* 0x00000014cb05b211 */ /* 0x002fe400028f0c08 */
[----:B------:R-:W-:-:S02]  /*f8d0*/  @!P1 LEA R8, P5, R209, R14, 0x1 ;  /* 0x0000000ed1089211 */ /* 0x000fc400078a08ff */
[----:B------:R-:W-:Y:S01]  /*f8e0*/  @!P2 LEA.HI.X R7, R210, R20, R10, 0x1, P4 ;  /* 0x00000014d207a211 */ /* 0x000fe200020f0c0a */
[----:B-----5:R3:W-:Y:S01]  /*f8f0*/  @!P3 ST.E.128 desc[UR40][R4.64], R24 ;  /* 0x000000180400b985 */ /* 0x0207e2000c101d28 */
[----:B------:R-:W-:Y:S02]  /*f900*/  SHF.R.S32.HI R12, RZ, 0x1f, R11 ;  /* 0x0000001fff0c7819 */ /* 0x000fe4000001140b */
[----:B------:R-:W-:Y:S01]  /*f910*/  @!P0 LEA R10, P4, R11, R14, 0x1 ;  /* 0x0000000e0b0a8211 */ /* 0x000fe200078808ff */
[----:B------:R3:W-:Y:S01]  /*f920*/  @!P2 ST.E.128 desc[UR40][R6.64], R40 ;  /* 0x000000280600a985 */ /* 0x0007e2000c101d28 */
[-C--:B------:R-:W-:Y:S02]  /*f930*/  @!P1 LEA.HI.X R9, R209, R20.reuse, R13, 0x1, P5 ;  /* 0x00000014d1099211 */ /* 0x080fe400028f0c0d */
[----:B------:R-:W-:-:S03]  /*f940*/  @!P0 LEA.HI.X R11, R11, R20, R12, 0x1, P4 ;  /* 0x000000140b0b8211 */ /* 0x000fc600020f0c0c */
[----:B------:R3:W-:Y:S04]  /*f950*/  @!P1 ST.E.128 desc[UR40][R8.64], R56 ;  /* 0x0000003808009985 */ /* 0x0007e8000c101d28 */
[----:B------:R3:W-:Y:S02]  /*f960*/  @!P0 ST.E.128 desc[UR40][R10.64], R72 ;  /* 0x000000480a008985 */ /* 0x0007e4000c101d28 */
.L_x_9756:
[----:B------:R-:W-:Y:S05]  /*f970*/  BSYNC B1 ;  /* 0x0000000000017941 */ /* 0x000fea0003800000 */
.L_x_9755:
[----:B------:R-:W-:Y:S01]  /*f980*/  UMOV UR4, 0xffffffff ;  /* 0xffffffff00047882 */ /* 0x000fe20000000000 */
[----:B---3-5:R-:W-:Y:S02]  /*f990*/  SHF.R.S32.HI R24, RZ, 0x1f, R91 ;  /* 0x0000001fff187819 */ /* 0x028fe4000001145b */
[----:B------:R-:W-:Y:S05]  /*f9a0*/  BRA.DIV UR4, `(.L_x_9757) ;  /* 0x000000b604747947 */ /* 0x000fea000b800000 */
[----:B-1----:R1:W3:Y:S04]  /*f9b0*/  SHFL.IDX PT, R20, R21, 0x1, 0x181f ;  /* 0x00381f0015147f89 */ /* 0x0022e800000e0000 */
[----:B--2---:R1:W2:Y:S02]  /*f9c0*/  SHFL.IDX PT, R14, R3, 0x1, 0x181f ;  /* 0x00381f00030e7f89 */ /* 0x0042a400000e0000 */
.L_x_9970:
[----:B------:R-:W-:Y:S01]  /*f9d0*/  VIADD R5, R89, 0x20 ;  /* 0x0000002059057836 */ /* 0x000fe20000000000 */
[----:B------:R-:W-:Y:S04]  /*f9e0*/  BSSY B1, `(.L_x_9758) ;  /* 0x0000017000017945 */ /* 0x000fe80003800000 */
[----:B------:R-:W-:-:S13]  /*f9f0*/  ISETP.GE.AND P0, PT, R5, R0, PT ;  /* 0x000000000500720c */ /* 0x000fda0003f06270 */
[----:B------:R-:W-:Y:S05]  /*fa00*/  @P0 BRA `(.L_x_9759) ;  /* 0x0000000000500947 */ /* 0x000fea0003800000 */
[----:B------:R-:W-:Y:S01]  /*fa10*/  ULDC UR4, c[0x0][0xac8] ;  /* 0x0002b20000047ab9 */ /* 0x000fe20000000800 */
[----:B------:R-:W-:Y:S02]  /*fa20*/  SHF.R.S32.HI R8, RZ, 0x1f, R203 ;  /* 0x0000001fff087819 */ /* 0x000fe400000114cb */
[----:B------:R-:W-:Y:S02]  /*fa30*/  ISETP.GE.AND P3, PT, R203, UR4, PT ;  /* 0x00000004cb007c0c */ /* 0x000fe4000bf66270 */
[----:B------:R-:W-:Y:S02]  /*fa40*/  ISETP.GE.AND P2, PT, R210, UR4, PT ;  /* 0x00000004d2007c0c */ /* 0x000fe4000bf46270 */
[----:B------:R-:W-:Y:S02]  /*fa50*/  ISETP.GE.AND P1, PT, R209, UR4, PT ;  /* 0x00000004d1007c0c */ /* 0x000fe4000bf26270 */
[----:B------:R-:W-:Y:S02]  /*fa60*/  ISETP.GE.AND P0, PT, R91, UR4, PT ;  /* 0x000000045b007c0c */ /* 0x000fe4000bf06270 */
[----:B------:R-:W-:-:S02]  /*fa70*/  SHF.R.S32.HI R10, RZ, 0x1f, R210 ;  /* 0x0000001fff0a7819 */ /* 0x000fc400000114d2 */
[----:B------:R-:W-:-:S03]  /*fa80*/  SHF.R.S32.HI R12, RZ, 0x1f, R209 ;  /* 0x0000001fff0c7819 */ /* 0x000fc600000114d1 */
[CC--:B--2---:R-:W-:Y:S02]  /*fa90*/  @!P3 LEA R4, P5, R203.reuse, R14.reuse, 0x1 ;  /* 0x0000000ecb04b211 */ /* 0x0c4fe400078a08ff */
[C---:B------:R-:W-:Y:S02]  /*faa0*/  @!P2 LEA R6, P4, R210.reuse, R14, 0x1 ;  /* 0x0000000ed206a211 */ /* 0x040fe400078808ff */
        /* <DEDUP_REMOVED lines=10> */
.L_x_9759:
[----:B------:R-:W-:Y:S05]  /*fb50*/  BSYNC B1 ;  /* 0x0000000000017941 */ /* 0x000fea0003800000 */
.L_x_9758:
[----:B------:R-:W-:-:S03]  /*fb60*/  UMOV UR4, 0xffffffff ;  /* 0xffffffff00047882 */ /* 0x000fc60000000000 */
[----:B------:R-:W-:Y:S05]  /*fb70*/  BRA.DIV UR4, `(.L_x_9760) ;  /* 0x000000b604487947 */ /* 0x000fea000b800000 */
[----:B----4-:R4:W0:Y:S04]  /*fb80*/  SHFL.IDX PT, R4, R21, 0x2, 0x181f ;  /* 0x00581f0015047f89 */ /* 0x01082800000e0000 */
[----:B--2---:R4:W2:Y:S02]  /*fb90*/  SHFL.IDX PT, R14, R3, 0x2, 0x181f ;  /* 0x00581f00030e7f89 */ /* 0x0048a400000e0000 */
.L_x_9974:
        /* <DEDUP_REMOVED lines=14> */
[----:B0-----:R-:W-:Y:S02]  /*fc80*/  @!P3 LEA.HI.X R11, R203, R4, R6, 0x1, P5 ;  /* 0x00000004cb0bb211 */ /* 0x001fe400028f0c06 */
        /* <DEDUP_REMOVED lines=9> */
.L_x_9762:
[----:B------:R-:W-:Y:S05]  /*fd20*/  BSYNC B1 ;  /* 0x0000000000017941 */ /* 0x000fea0003800000 */
.L_x_9761:
[----:B------:R-:W-:-:S03]  /*fd30*/  UMOV UR4, 0xffffffff ;  /* 0xffffffff00047882 */ /* 0x000fc60000000000 */
[----:B------:R-:W-:Y:S05]  /*fd40*/  BRA.DIV UR4, `(.L_x_9763) ;  /* 0x000000b6041c7947 */ /* 0x000fea000b800000 */
[----:B0-----:R0:W0:Y:S04]  /*fd50*/  SHFL.IDX PT, R4, R21, 0x3, 0x181f ;  /* 0x00781f0015047f89 */ /* 0x00102800000e0000 */
[----:B--2---:R2:W0:Y:S02]  /*fd60*/  SHFL.IDX PT, R14, R3, 0x3, 0x181f ;  /* 0x00781f00030e7f89 */ /* 0x00442400000e0000 */
.L_x_9978:
[----:B-12-4-:R-:W-:-:S05]  /*fd70*/  VIADD R3, R89, 0x60 ;  /* 0x0000006059037836 */ /* 0x016fca0000000000 */
[----:B------:R-:W-:-:S13]  /*fd80*/  ISETP.GE.AND P0, PT, R3, R0, PT ;  /* 0x000000000300720c */ /* 0x000fda0003f06270 */
[----:B------:R-:W-:Y:S05]  /*fd90*/  @P0 BRA `(.L_x_9764) ;  /* 0x0000002c004c0947 */ /* 0x000fea0003800000 */
[----:B------:R-:W-:Y:S01]  /*fda0*/  ULDC UR4, c[0x0][0xac8] ;  /* 0x0002b20000047ab9 */ /* 0x000fe20000000800 */
[----:B------:R-:W-:Y:S02]  /*fdb0*/  SHF.R.S32.HI R13, RZ, 0x1f, R203 ;  /* 0x0000001fff0d7819 */ /* 0x000fe400000114cb */
[----:B------:R-:W-:Y:S02]  /*fdc0*/  ISETP.GE.AND P3, PT, R203, UR4, PT ;  /* 0x00000004cb007c0c */ /* 0x000fe4000bf66270 */
[----:B------:R-:W-:Y:S02]  /*fdd0*/  ISETP.GE.AND P4, PT, R210, UR4, PT ;  /* 0x00000004d2007c0c */ /* 0x000fe4000bf86270 */
[----:B------:R-:W-:Y:S02]  /*fde0*/  ISETP.GE.AND P5, PT, R209, UR4, PT ;  /* 0x00000004d1007c0c */ /* 0x000fe4000bfa6270 */
[----:B------:R-:W-:Y:S02]  /*fdf0*/  SHF.R.S32.HI R12, RZ, 0x1f, R210 ;  /* 0x0000001fff0c7819 */ /* 0x000fe400000114d2 */
[----:B------:R-:W-:-:S05]  /*fe00*/  SHF.R.S32.HI R5, RZ, 0x1f, R209 ;  /* 0x0000001fff057819 */ /* 0x000fca00000114d1 */
[-C--:B0-----:R-:W-:Y:S02]  /*fe10*/  @!P3 LEA R6, P0, R203, R14.reuse, 0x1 ;  /* 0x0000000ecb06b211 */ /* 0x081fe400078008ff */
[CC--:B------:R-:W-:Y:S02]  /*fe20*/  @!P4 LEA R8, P1, R210.reuse, R14.reuse, 0x1 ;  /* 0x0000000ed208c211 */ /* 0x0c0fe400078208ff */
[----:B------:R-:W-:Y:S02]  /*fe30*/  @!P5 LEA R10, P2, R209, R14, 0x1 ;  /* 0x0000000ed10ad211 */ /* 0x000fe400078408ff */
[-C--:B------:R-:W-:Y:S02]  /*fe40*/  @!P3 LEA.HI.X R7, R203, R4.reuse, R13, 0x1, P0 ;  /* 0x00000004cb07b211 */ /* 0x080fe400000f0c0d */
[-C--:B------:R-:W-:Y:S02]  /*fe50*/  @!P4 LEA.HI.X R9, R210, R4.reuse, R12, 0x1, P1 ;  /* 0x00000004d209c211 */ /* 0x080fe400008f0c0c */
[----:B------:R-:W-:Y:S01]  /*fe60*/  @!P5 LEA.HI.X R11, R209, R4, R5, 0x1, P2 ;  /* 0x00000004d10bd211 */ /* 0x000fe200010f0c05 */
[----:B------:R4:W-:Y:S01]  /*fe70*/  @!P3 ST.E.128 desc[UR40][R6.64], R36 ;  /* 0x000000240600b985 */ /* 0x0009e2000c101d28 */
[----:B------:R-:W-:-:S03]  /*fe80*/  ISETP.GE.AND P0, PT, R91, UR4, PT ;  /* 0x000000045b007c0c */ /* 0x000fc6000bf06270 */
[----:B------:R4:W-:Y:S04]  /*fe90*/  @!P4 ST.E.128 desc[UR40][R8.64], R52 ;  /* 0x000000340800c985 */ /* 0x0009e8000c101d28 */
[----:B------:R4:W-:Y:S06]  /*fea0*/  @!P5 ST.E.128 desc[UR40][R10.64], R68 ;  /* 0x000000440a00d985 */ /* 0x0009ec000c101d28 */
[----:B------:R-:W-:Y:S05]  /*feb0*/  @P0 BRA `(.L_x_9764) ;  /* 0x0000002c00040947 */ /* 0x000fea0003800000 */
[----:B------:R-:W-:-:S04]  /*fec0*/  LEA R14, P0, R91, R14, 0x1 ;  /* 0x0000000e5b0e7211 */ /* 0x000fc800078008ff */
[----:B------:R-:W-:-:S05]  /*fed0*/  LEA.HI.X R15, R91, R4, R24, 0x1, P0 ;  /* 0x000000045b0f7211 */ /* 0x000fca00000f0c18 */
[----:B------:R0:W-:Y:S01]  /*fee0*/  ST.E.128 desc[UR40][R14.64], R84 ;  /* 0x000000540e007985 */ /* 0x0001e2000c101d28 */
[----:B------:R-:W-:Y:S05]  /*fef0*/  BRA `(.L_x_9764) ;  /* 0x0000002800f47947 */ /* 0x000fea0003800000 */
.L_x_9753:
[----:B0-----:R-:W0:Y:S01]  /*ff00*/  @P1 LDC R7, c[0x0][0xbec] ;  /* 0x0002fb00ff071b82 */ /* 0x001e220000000800 */
[----:B------:R-:W-:Y:S01]  /*ff10*/  ULDC.64 UR4, c[0x0][0xb08] ;  /* 0x0002c20000047ab9 */ /* 0x000fe20000000a00 */
[----:B------:R-:W-:Y:S02]  /*ff20*/  IMAD.MOV.U32 R3, RZ, RZ, R14 ;  /* 0x000000ffff037224 */ /* 0x000fe400078e000e */
[----:B------:R-:W-:-:S04]  /*ff30*/  IMAD R5, R5, UR4, RZ ;  /* 0x0000000405057c24 */ /* 0x000fc8000f8e02ff */
[----:B------:R-:W1:Y:S01]  /*ff40*/  @P1 LDC R6, c[0x0][0xbf0] ;  /* 0x0002fc00ff061b82 */ /* 0x000e620000000800 */
[----:B0-----:R-:W-:-:S05]  /*ff50*/  @P1 IMAD.HI.U32 R7, R14, R7, RZ ;  /* 0x000000070e071227 */ /* 0x001fca00078e00ff */
[----:B-1----:R-:W-:Y:S01]  /*ff60*/  @P1 SHF.R.U32.HI R3, RZ, R6, R7 ;  /* 0x00000006ff031219 */ /* 0x002fe20000011607 */
[C---:B------:R-:W-:Y:S02]  /*ff70*/  IMAD R6, R4.reuse, UR5, R5 ;  /* 0x0000000504067c24 */ /* 0x040fe4000f8e0205 */
[----:B------:R-:W-:Y:S01]  /*ff80*/  IMAD.WIDE.U32 R4, R4, UR4, RZ ;  /* 0x0000000404047c25 */ /* 0x000fe2000f8e00ff */
[----:B------:R-:W-:-:S03]  /*ff90*/  ULDC.64 UR4, c[0x0][0xb38] ;  /* 0x0002ce0000047ab9 */ /* 0x000fc60000000a00 */
[----:B------:R-:W-:Y:S01]  /*ffa0*/  IMAD.IADD R5, R5, 0x1, R6 ;  /* 0x0000000105057824 */ /* 0x000fe200078e0206 */
[----:B------:R-:W-:Y:S01]  /*ffb0*/  SHF.R.S32.HI R6, RZ, 0x1f, R213 ;  /* 0x0000001fff067819 */ /* 0x000fe200000114d5 */
[----:B------:R-:W-:-:S04]  /*ffc0*/  IMAD.WIDE.U32 R4, R211, UR4, R4 ;  /* 0x00000004d3047c25 */ /* 0x000fc8000f8e0004 */
[----:B------:R-:W-:Y:S01]  /*ffd0*/  IMAD R5, R211, UR5, R5 ;  /* 0x00000005d3057c24 */ /* 0x000fe2000f8e0205 */
[----:B------:R-:W-:Y:S02]  /*ffe0*/  ULDC.64 UR4, c[0x0][0xb40] ;  /* 0x0002d00000047ab9 */ /* 0x000fe40000000a00 */
[----:B------:R-:W-:Y:S02]  /*fff0*/  IMAD R6, R6, UR4, RZ ;  /* 0x0000000406067c24 */ /* 0x000fe4000f8e02ff */
[----:B------:R-:W-:-:S04]  /*10000*/  IMAD.WIDE.U32 R4, R213, UR4, R4 ;  /* 0x00000004d5047c25 */ /* 0x000fc8000f8e0004 */
[----:B------:R-:W-:Y:S01]  /*10010*/  IMAD R7, R213, UR5, R6 ;  /* 0x00000005d5077c24 */ /* 0x000fe2000f8e0206 */
[----:B------:R-:W-:Y:S01]  /*10020*/  ULDC.64 UR4, c[0x0][0xb48] ;  /* 0x0002d20000047ab9 */ /* 0x000fe20000000a00 */
[----:B------:R-:W-:Y:S02]  /*10030*/  IMAD.MOV R6, RZ, RZ, -R3 ;  /* 0x000000ffff067224 */ /* 0x000fe400078e0a03 */
[----:B------:R-:W-:Y:S01]  /*10040*/  IMAD.IADD R5, R5, 0x1, R7 ;  /* 0x0000000105057824 */ /* 0x000fe200078e0207 */
[----:B------:R-:W-:Y:S01]  /*10050*/  SHF.R.S32.HI R7, RZ, 0x1f, R3 ;  /* 0x0000001fff077819 */ /* 0x000fe20000011403 */
[----:B------:R-:W-:Y:S02]  /*10060*/  IMAD R6, R157, R6, R14 ;  /* 0x000000069d067224 */ /* 0x000fe400078e020e */
[----:B------:R-:W-:-:S04]  /*10070*/  IMAD.WIDE.U32 R4, R219, UR4, R4 ;  /* 0x00000004db047c25 */ /* 0x000fc8000f8e0004 */
[----:B------:R-:W-:Y:S01]  /*10080*/  IMAD R5, R219, UR5, R5 ;  /* 0x00000005db057c24 */ /* 0x000fe2000f8e0205 */
[----:B------:R-:W-:Y:S02]  /*10090*/  ULDC.64 UR4, c[0x0][0xb30] ;  /* 0x0002cc0000047ab9 */ /* 0x000fe40000000a00 */
[----:B------:R-:W-:Y:S02]  /*100a0*/  IMAD R8, R7, UR4, RZ ;  /* 0x0000000407087c24 */ /* 0x000fe4000f8e02ff */
[----:B------:R-:W-:-:S04]  /*100b0*/  IMAD.WIDE.U32 R4, R3, UR4, R4 ;  /* 0x0000000403047c25 */ /* 0x000fc8000f8e0004 */
[----:B------:R-:W-:Y:S01]  /*100c0*/  IMAD R7, R3, UR5, R8 ;  /* 0x0000000503077c24 */ /* 0x000fe2000f8e0208 */
[----:B------:R-:W-:Y:S01]  /*100d0*/  ULDC.64 UR4, c[0x0][0xb28] ;  /* 0x0002ca0000047ab9 */ /* 0x000fe20000000a00 */
[----:B------:R-:W-:Y:S02]  /*100e0*/  VIADD R3, R19, 0x22820 ;  /* 0x0002282013037836 */ /* 0x000fe40000000000 */
[----:B------:R-:W-:-:S03]  /*100f0*/  IMAD.IADD R5, R5, 0x1, R7 ;  /* 0x0000000105057824 */ /* 0x000fc600078e0207 */
[----:B------:R-:W-:Y:S01]  /*10100*/  PRMT R3, RZ, 0x654, R3 ;  /* 0x00000654ff037816 */ /* 0x000fe20000000003 */
[----:B------:R-:W-:-:S03]  /*10110*/  IMAD.WIDE.U32 R4, R6, UR4, R4 ;  /* 0x0000000406047c25 */ /* 0x000fc6000f8e0004 */
[----:B------:R0:W-:Y:S02]  /*10120*/  SYNCS.ARRIVE.TRANS64.RED.A1T0 RZ, [R3+URZ], RZ ;  /* 0x000000ff03ff79a7 */ /* 0x0001e4000810043f */
[----:B0-----:R-:W-:-:S05]  /*10130*/  SHF.R.S32.HI R3, RZ, 0x1f, R6 ;  /* 0x0000001fff037819 */ /* 0x001fca0000011406 */
[----:B------:R-:W-:-:S04]  /*10140*/  IMAD R3, R3, UR4, RZ ;  /* 0x0000000403037c24 */ /* 0x000fc8000f8e02ff */
[----:B------:R-:W-:Y:S01]  /*10150*/  IMAD R7, R6, UR5, R3 ;  /* 0x0000000506077c24 */ /* 0x000fe2000f8e0203 */
[----:B------:R-:W-:Y:S02]  /*10160*/  ULDC.64 UR4, c[0x0][0xb00] ;  /* 0x0002c00000047ab9 */ /* 0x000fe40000000a00 */
[----:B------:R-:W-:Y:S01]  /*10170*/  LEA R3, P0, R4, UR4, 0x2 ;  /* 0x0000000404037c11 */ /* 0x000fe2000f8010ff */
[----:B------:R-:W-:Y:S01]  /*10180*/  IMAD.IADD R5, R5, 0x1, R7 ;  /* 0x0000000105057824 */ /* 0x000fe200078e0207 */
[----:B------:R-:W-:-:S04]  /*10190*/  UMOV UR4, 0xffffffff ;  /* 0xffffffff00047882 */ /* 0x000fc80000000000 */
[----:B------:R-:W-:Y:S01]  /*101a0*/  LEA.HI.X R8, R4, UR5, R5, 0x2, P0 ;  /* 0x0000000504087c11 */ /* 0x000fe200080f1405 */
[----:B------:R-:W-:Y:S06]  /*101b0*/  BRA.DIV UR4, `(.L_x_9765) ;  /* 0x000000b204487947 */ /* 0x000fec000b800000 */
[----:B------:R0:W1:Y:S04]  /*101c0*/  SHFL.IDX PT, R9, R8, RZ, 0x1c1f ;  /* 0x001c1fff08097589 */ /* 0x00006800000e0000 */
[----:B------:R0:W2:Y:S02]  /*101d0*/  SHFL.IDX PT, R11, R3, RZ, 0x1c1f ;  /* 0x001c1fff030b7589 */ /* 0x0000a400000e0000 */
.L_x_9981:
[----:B------:R-:W-:Y:S01]  /*101e0*/  ISETP.GE.AND P0, PT, R21, R0, PT ;  /* 0x000000001500720c */ /* 0x000fe20003f06270 */
[----:B------:R-:W-:-:S12]  /*101f0*/  BSSY B1, `(.L_x_9766) ;  /* 0x00000c9000017945 */ /* 0x000fd80003800000 */
[----:B------:R-:W-:Y:S05]  /*10200*/  @P0 BRA `(.L_x_9767) ;  /* 0x0000000c001c0947 */ /* 0x000fea0003800000 */
[----:B------:R-:W-:Y:S01]  /*10210*/  ULDC UR4, c[0x0][0xac8] ;  /* 0x0002b20000047ab9 */ /* 0x000fe20000000800 */
[C---:B------:R-:W-:Y:S01]  /*10220*/  VIADD R12, R224.reuse, 0x8 ;  /* 0x00000008e00c7836 */ /* 0x040fe20000000000 */
[C---:B------:R-:W-:Y:S01]  /*10230*/  ISETP.GE.AND P0, PT, R224.reuse, UR4, PT ;  /* 0x00000004e0007c0c */ /* 0x040fe2000bf06270 */
[C---:B------:R-:W-:Y:S02]  /*10240*/  VIADD R7, R224.reuse, 0x10 ;  /* 0x00000010e0077836 */ /* 0x040fe40000000000 */
[----:B------:R-:W-:Y:S01]  /*10250*/  VIADD R13, R224, 0x8 ;  /* 0x00000008e00d7836 */ /* 0x000fe20000000000 */
[----:B------:R-:W-:Y:S01]  /*10260*/  ISETP.GE.AND P1, PT, R12, UR4, PT ;  /* 0x000000040c007c0c */ /* 0x000fe2000bf26270 */
[C---:B------:R-:W-:Y:S02]  /*10270*/  VIADD R6, R224.reuse, 0x18 ;  /* 0x00000018e0067836 */ /* 0x040fe40000000000 */
[C---:B------:R-:W-:Y:S01]  /*10280*/  VIADD R20, R224.reuse, 0x40 ;  /* 0x00000040e0147836 */ /* 0x040fe20000000000 */
[----:B------:R-:W-:Y:S01]  /*10290*/  SHF.R.S32.HI R13, RZ, 0x1f, R13 ;  /* 0x0000001fff0d7819 */ /* 0x000fe2000001140d */
[----:B------:R-:W-:-:S02]  /*102a0*/  VIADD R15, R224, 0x38 ;  /* 0x00000038e00f7836 */ /* 0x000fc40000000000 */
[C---:B------:R-:W-:Y:S02]  /*102b0*/  VIADD R14, R224.reuse, 0x50 ;  /* 0x00000050e00e7836 */ /* 0x040fe40000000000 */
[----:B--2---:R-:W-:Y:S01]  /*102c0*/  @!P0 IMAD.MOV.U32 R4, RZ, RZ, R11 ;  /* 0x000000ffff048224 */ /* 0x004fe200078e000b */
[----:B------:R-:W-:Y:S01]  /*102d0*/  SHF.R.S32.HI R15, RZ, 0x1f, R15 ;  /* 0x0000001fff0f7819 */ /* 0x000fe2000001140f */
[----:B-1----:R-:W-:Y:S02]  /*102e0*/  @!P0 IMAD.MOV.U32 R5, RZ, RZ, R9 ;  /* 0x000000ffff058224 */ /* 0x002fe400078e0009 */
[C---:B------:R-:W-:Y:S02]  /*102f0*/  VIADD R21, R224.reuse, 0x40 ;  /* 0x00000040e0157836 */ /* 0x040fe40000000000 */
[----:B------:R-:W-:-:S03]  /*10300*/  @!P0 IMAD.WIDE R4, R224, 0x4, R4 ;  /* 0x00000004e0048825 */ /* 0x000fc600078e0204 */
[----:B------:R-:W-:Y:S02]  /*10310*/  SHF.R.S32.HI R21, RZ, 0x1f, R21 ;  /* 0x0000001fff157819 */ /* 0x000fe40000011415 */
[----:B------:R1:W-:Y:S01]  /*10320*/  @!P0 ST.E.64 desc[UR40][R4.64], R24 ;  /* 0x0000001804008985 */ /* 0x0003e2000c101b28 */
[----:B------:R-:W-:Y:S02]  /*10330*/  ISETP.GE.AND P0, PT, R7, UR4, PT ;  /* 0x0000000407007c0c */ /* 0x000fe4000bf06270 */
[----:B-1----:R-:W-:-:S04]  /*10340*/  @!P1 LEA R4, P2, R12, R11, 0x2 ;  /* 0x0000000b0c049211 */ /* 0x002fc800078410ff */
[----:B------:R-:W-:Y:S01]  /*10350*/  @!P1 LEA.HI.X R5, R12, R9, R13, 0x2, P2 ;  /* 0x000000090c059211 */ /* 0x000fe200010f140d */
[C---:B------:R-:W-:Y:S02]  /*10360*/  VIADD R13, R224.reuse, 0x10 ;  /* 0x00000010e00d7836 */ /* 0x040fe40000000000 */
[----:B------:R-:W-:Y:S02]  /*10370*/  VIADD R12, R224, 0x20 ;  /* 0x00000020e00c7836 */ /* 0x000fe40000000000 */
[----:B------:R1:W-:Y:S01]  /*10380*/  @!P1 ST.E.64 desc[UR40][R4.64], R28 ;  /* 0x0000001c04009985 */ /* 0x0003e2000c101b28 */
[----:B------:R-:W-:Y:S02]  /*10390*/  SHF.R.S32.HI R13, RZ, 0x1f, R13 ;  /* 0x0000001fff0d7819 */ /* 0x000fe4000001140d */
[----:B------:R-:W-:Y:S02]  /*103a0*/  ISETP.GE.AND P1, PT, R6, UR4, PT ;  /* 0x0000000406007c0c */ /* 0x000fe4000bf26270 */
[----:B-1----:R-:W-:-:S04]  /*103b0*/  @!P0 LEA R4, P2, R7, R11, 0x2 ;  /* 0x0000000b07048211 */ /* 0x002fc800078410ff */
[----:B------:R-:W-:Y:S01]  /*103c0*/  @!P0 LEA.HI.X R5, R7, R9, R13, 0x2, P2 ;  /* 0x0000000907058211 */ /* 0x000fe200010f140d */
[C---:B------:R-:W-:Y:S02]  /*103d0*/  VIADD R13, R224.reuse, 0x18 ;  /* 0x00000018e00d7836 */ /* 0x040fe40000000000 */
[----:B------:R-:W-:Y:S02]  /*103e0*/  VIADD R7, R224, 0x28 ;  /* 0x00000028e0077836 */ /* 0x000fe40000000000 */
[----:B------:R1:W-:Y:S01]  /*103f0*/  @!P0 ST.E.64 desc[UR40][R4.64], R32 ;  /* 0x0000002004008985 */ /* 0x0003e2000c101b28 */
[----:B------:R-:W-:Y:S02]  /*10400*/  ISETP.GE.AND P0, PT, R12, UR4, PT ;  /* 0x000000040c007c0c */ /* 0x000fe4000bf06270 */
[----:B------:R-:W-:Y:S02]  /*10410*/  SHF.R.S32.HI R13, RZ, 0x1f, R13 ;  /* 0x0000001fff0d7819 */ /* 0x000fe4000001140d */
[----:B-1----:R-:W-:-:S04]  /*10420*/  @!P1 LEA R4, P2, R6, R11, 0x2 ;  /* 0x0000000b06049211 */ /* 0x002fc800078410ff */
[----:B------:R-:W-:Y:S01]  /*10430*/  @!P1 LEA.HI.X R5, R6, R9, R13, 0x2, P2 ;  /* 0x0000000906059211 */ /* 0x000fe200010f140d */
[C---:B------:R-:W-:Y:S01]  /*10440*/  VIADD R13, R224.reuse, 0x20 ;  /* 0x00000020e00d7836 */ /* 0x040fe20000000000 */
[----:B------:R-:W-:Y:S01]  /*10450*/  ISETP.GE.AND P2, PT, R7, UR4, PT ;  /* 0x0000000407007c0c */ /* 0x000fe2000bf46270 */
        /* <DEDUP_REMOVED lines=13> */
[----:B------:R-:W-:Y:S01]  /*10530*/  VIADD R7, R224, 0x30 ;  /* 0x00000030e0077836 */ /* 0x000fe20000000000 */
[----:B------:R-:W-:Y:S01]  /*10540*/  ISETP.GE.AND P0, PT, R20, UR4, PT ;  /* 0x0000000414007c0c */ /* 0x000fe2000bf06270 */
[----:B------:R-:W-:Y:S02]  /*10550*/  VIADD R13, R224, 0x48 ;  /* 0x00000048e00d7836 */ /* 0x000fe40000000000 */
[----:B------:R1:W-:Y:S01]  /*10560*/  @!P2 ST.E.64 desc[UR40][R4.64], R44 ;  /* 0x0000002c0400a985 */ /* 0x0003e2000c101b28 */
[----:B------:R-:W-:Y:S02]  /*10570*/  SHF.R.S32.HI R7, RZ, 0x1f, R7 ;  /* 0x0000001fff077819 */ /* 0x000fe40000011407 */
[----:B-1----:R-:W-:-:S04]  /*10580*/  @!P3 LEA R4, P2, R6, R11, 0x2 ;  /* 0x0000000b0604b211 */ /* 0x002fc800078410ff */
[----:B------:R-:W-:Y:S02]  /*10590*/  @!P3 LEA.HI.X R5, R6, R9, R7, 0x2, P2 ;  /* 0x000000090605b211 */ /* 0x000fe400010f1407 */
[----:B------:R-:W-:Y:S02]  /*105a0*/  ISETP.GE.AND P2, PT, R13, UR4, PT ;  /* 0x000000040d007c0c */ /* 0x000fe4000bf46270 */
[----:B------:R-:W-:Y:S01]  /*105b0*/  @!P1 LEA R6, P4, R12, R11, 0x2 ;  /* 0x0000000b0c069211 */ /* 0x000fe200078810ff */
[----:B------:R1:W-:Y:S01]  /*105c0*/  @!P3 ST.E.64 desc[UR40][R4.64], R48 ;  /* 0x000000300400b985 */ /* 0x0003e2000c101b28 */
[----:B------:R-:W-:Y:S02]  /*105d0*/  ISETP.GE.AND P3, PT, R14, UR4, PT ;  /* 0x000000040e007c0c */ /* 0x000fe4000bf66270 */
[----:B------:R-:W-:Y:S01]  /*105e0*/  @!P1 LEA.HI.X R7, R12, R9, R15, 0x2, P4 ;  /* 0x000000090c079211 */ /* 0x000fe200020f140f */
[C---:B------:R-:W-:Y:S02]  /*105f0*/  VIADD R12, R224.reuse, 0x58 ;  /* 0x00000058e00c7836 */ /* 0x040fe40000000000 */
[----:B------:R-:W-:-:S02]  /*10600*/  VIADD R15, R224, 0x48 ;  /* 0x00000048e00f7836 */ /* 0x000fc40000000000 */
[----:B------:R2:W-:Y:S01]  /*10610*/  @!P1 ST.E.64 desc[UR40][R6.64], R52 ;  /* 0x0000003406009985 */ /* 0x0005e2000c101b28 */
[----:B------:R-:W-:Y:S02]  /*10620*/  ISETP.GE.AND P1, PT, R12, UR4, PT ;  /* 0x000000040c007c0c */ /* 0x000fe4000bf26270 */
[----:B------:R-:W-:Y:S02]  /*10630*/  SHF.R.S32.HI R15, RZ, 0x1f, R15 ;  /* 0x0000001fff0f7819 */ /* 0x000fe4000001140f */
[----:B-1----:R-:W-:-:S04]  /*10640*/  @!P0 LEA R4, P4, R20, R11, 0x2 ;  /* 0x0000000b14048211 */ /* 0x002fc800078810ff */
[----:B------:R-:W-:Y:S01]  /*10650*/  @!P0 LEA.HI.X R5, R20, R9, R21, 0x2, P4 ;  /* 0x0000000914058211 */ /* 0x000fe200020f1415 */
[C---:B------:R-:W-:Y:S02]  /*10660*/  VIADD R20, R224.reuse, 0x60 ;  /* 0x00000060e0147836 */ /* 0x040fe40000000000 */
[----:B------:R-:W-:Y:S01]  /*10670*/  VIADD R21, R224, 0x50 ;  /* 0x00000050e0157836 */ /* 0x000fe20000000000 */
[C---:B--2---:R-:W-:Y:S01]  /*10680*/  @!P2 LEA R6, P5, R13.reuse, R11, 0x2 ;  /* 0x0000000b0d06a211 */ /* 0x044fe200078a10ff */
[----:B------:R1:W-:Y:S01]  /*10690*/  @!P0 ST.E.64 desc[UR40][R4.64], R56 ;  /* 0x0000003804008985 */ /* 0x0003e2000c101b28 */
[----:B------:R-:W-:Y:S02]  /*106a0*/  ISETP.GE.AND P0, PT, R20, UR4, PT ;  /* 0x0000000414007c0c */ /* 0x000fe4000bf06270 */
[----:B------:R-:W-:Y:S01]  /*106b0*/  @!P2 LEA.HI.X R7, R13, R9, R15, 0x2, P5 ;  /* 0x000000090d07a211 */ /* 0x000fe200028f140f */
[C---:B------:R-:W-:Y:S01]  /*106c0*/  VIADD R13, R224.reuse, 0x68 ;  /* 0x00000068e00d7836 */ /* 0x040fe20000000000 */
[----:B------:R-:W-:Y:S01]  /*106d0*/  SHF.R.S32.HI R21, RZ, 0x1f, R21 ;  /* 0x0000001fff157819 */ /* 0x000fe20000011415 */
        /* <DEDUP_REMOVED lines=8> */
[----:B--2---:R-:W-:Y:S01]  /*10760*/  @!P1 LEA R6, P5, R12, R11, 0x2 ;  /* 0x0000000b0c069211 */ /* 0x004fe200078a10ff */
        /* <DEDUP_REMOVED lines=35> */
[----:B------:R-:W-:Y:S02]  /*109a0*/  SHF.R.S32.HI R15, RZ, 0x1f, R15 ;  /* 0x0000001fff0f7819 */ /* 0x000fe4000001140f */
[----:B------:R-:W-:Y:S02]  /*109b0*/  ISETP.GE.AND P1, PT, R12, UR4, PT ;  /* 0x000000040c007c0c */ /* 0x000fe4000bf26270 */
[----:B-1----:R-:W-:-:S04]  /*109c0*/  @!P0 LEA R4, P4, R20, R11, 0x2 ;  /* 0x0000000b14048211 */ /* 0x002fc800078810ff */
[----:B------:R-:W-:Y:S02]  /*109d0*/  @!P0 LEA.HI.X R5, R20, R9, R21, 0x2, P4 ;  /* 0x0000000914058211 */ /* 0x000fe400020f1415 */
[----:B------:R-:W-:Y:S02]  /*109e0*/  SHF.R.S32.HI R21, RZ, 0x1f, R226 ;  /* 0x0000001fff157819 */ /* 0x000fe400000114e2 */
        /* <DEDUP_REMOVED lines=9> */
[----:B------:R-:W-:Y:S02]  /*10a80*/  SHF.R.S32.HI R13, RZ, 0x1f, R13 ;  /* 0x0000001fff0d7819 */ /* 0x000fe4000001140d */
[----:B------:R-:W-:Y:S02]  /*10a90*/  ISETP.GE.AND P2, PT, R236, UR4, PT ;  /* 0x00000004ec007c0c */ /* 0x000fe4000bf46270 */
[----:B-1----:R-:W-:-:S04]  /*10aa0*/  @!P3 LEA R4, P4, R14, R11, 0x2 ;  /* 0x0000000b0e04b211 */ /* 0x002fc800078810ff */
[----:B------:R-:W-:Y:S02]  /*10ab0*/  @!P3 LEA.HI.X R5, R14, R9, R15, 0x2, P4 ;  /* 0x000000090e05b211 */ /* 0x000fe400020f140f */
[----:B------:R-:W-:Y:S02]  /*10ac0*/  ISETP.GE.AND P4, PT, R235, UR4, PT ;  /* 0x00000004eb007c0c */ /* 0x000fe4000bf86270 */
[C---:B--2---:R-:W-:Y:S01]  /*10ad0*/  @!P1 LEA R6, P5, R12.reuse, R11, 0x2 ;  /* 0x0000000b0c069211 */ /* 0x044fe200078a10ff */
[----:B------:R1:W-:Y:S01]  /*10ae0*/  @!P3 ST.E.64 desc[UR40][R4.64], R96 ;  /* 0x000000600400b985 */ /* 0x0003e2000c101b28 */
[----:B------:R-:W-:Y:S02]  /*10af0*/  SHF.R.S32.HI R15, RZ, 0x1f, R232 ;  /* 0x0000001fff0f7819 */ /* 0x000fe400000114e8 */
[----:B------:R-:W-:Y:S02]  /*10b00*/  @!P1 LEA.HI.X R7, R12, R9, R13, 0x2, P5 ;  /* 0x000000090c079211 */ /* 0x000fe400028f140d */
[----:B------:R-:W-:-:S02]  /*10b10*/  SHF.R.S32.HI R13, RZ, 0x1f, R237 ;  /* 0x0000001fff0d7819 */ /* 0x000fc400000114ed */
[----:B------:R-:W-:Y:S01]  /*10b20*/  SHF.R.S32.HI R12, RZ, 0x1f, R236 ;  /* 0x0000001fff0c7819 */ /* 0x000fe200000114ec */
[----:B------:R2:W-:Y:S01]  /*10b30*/  @!P1 ST.E.64 desc[UR40][R6.64], R100 ;  /* 0x0000006406009985 */ /* 0x0005e2000c101b28 */
[----:B------:R-:W-:Y:S02]  /*10b40*/  ISETP.GE.AND P1, PT, R234, UR4, PT ;  /* 0x00000004ea007c0c */ /* 0x000fe4000bf26270 */
[----:B------:R-:W-:Y:S02]  /*10b50*/  SHF.R.S32.HI R14, RZ, 0x1f, R231 ;  /* 0x0000001fff0e7819 */ /* 0x000fe400000114e7 */
[----:B-1----:R-:W-:-:S04]  /*10b60*/  @!P0 LEA R4, P3, R237, R11, 0x2 ;  /* 0x0000000bed048211 */ /* 0x002fc800078610ff */
[----:B------:R-:W-:Y:S02]  /*10b70*/  @!P0 LEA.HI.X R5, R237, R9, R13, 0x2, P3 ;  /* 0x00000009ed058211 */ /* 0x000fe400018f140d */
[----:B------:R-:W-:Y:S02]  /*10b80*/  SHF.R.S32.HI R13, RZ, 0x1f, R235 ;  /* 0x0000001fff0d7819 */ /* 0x000fe400000114eb */
[C---:B--2---:R-:W-:Y:S01]  /*10b90*/  @!P2 LEA R6, P5, R236.reuse, R11, 0x2 ;  /* 0x0000000bec06a211 */ /* 0x044fe200078a10ff */
[----:B------:R1:W-:Y:S01]  /*10ba0*/  @!P0 ST.E.64 desc[UR40][R4.64], R104 ;  /* 0x0000006804008985 */ /* 0x0003e2000c101b28 */
[----:B------:R-:W-:Y:S02]  /*10bb0*/  ISETP.GE.AND P0, PT, R233, UR4, PT ;  /* 0x00000004e9007c0c */ /* 0x000fe4000bf06270 */
[----:B------:R-:W-:Y:S02]  /*10bc0*/  @!P2 LEA.HI.X R7, R236, R9, R12, 0x2, P5 ;  /* 0x00000009ec07a211 */ /* 0x000fe400028f140c */
[----:B------:R-:W-:-:S03]  /*10bd0*/  SHF.R.S32.HI R12, RZ, 0x1f, R234 ;  /* 0x0000001fff0c7819 */ /* 0x000fc600000114ea */
[----:B------:R2:W-:Y:S01]  /*10be0*/  @!P2 ST.E.64 desc[UR40][R6.64], R108 ;  /* 0x0000006c0600a985 */ /* 0x0005e2000c101b28 */
[----:B------:R-:W-:Y:S02]  /*10bf0*/  ISETP.GE.AND P2, PT, R232, UR4, PT ;  /* 0x00000004e8007c0c */ /* 0x000fe4000bf46270 */
[----:B-1----:R-:W-:-:S04]  /*10c00*/  @!P4 LEA R4, P3, R235, R11, 0x2 ;  /* 0x0000000beb04c211 */ /* 0x002fc800078610ff */
[----:B------:R-:W-:Y:S02]  /*10c10*/  @!P4 LEA.HI.X R5, R235, R9, R13, 0x2, P3 ;  /* 0x00000009eb05c211 */ /* 0x000fe400018f140d */
[----:B------:R-:W-:Y:S02]  /*10c20*/  ISETP.GE.AND P3, PT, R231, UR4, PT ;  /* 0x00000004e7007c0c */ /* 0x000fe4000bf66270 */
[C---:B--2---:R-:W-:Y:S01]  /*10c30*/  @!P1 LEA R6, P5, R234.reuse, R11, 0x2 ;  /* 0x0000000bea069211 */ /* 0x044fe200078a10ff */
[----:B------:R1:W-:Y:S03]  /*10c40*/  @!P4 ST.E.64 desc[UR40][R4.64], R112 ;  /* 0x000000700400c985 */ /* 0x0003e6000c101b28 */
[----:B------:R-:W-:Y:S02]  /*10c50*/  @!P1 LEA.HI.X R7, R234, R9, R12, 0x2, P5 ;  /* 0x00000009ea079211 */ /* 0x000fe400028f140c */
[----:B------:R-:W-:-:S03]  /*10c60*/  SHF.R.S32.HI R12, RZ, 0x1f, R233 ;  /* 0x0000001fff0c7819 */ /* 0x000fc600000114e9 */
[----:B------:R2:W-:Y:S01]  /*10c70*/  @!P1 ST.E.64 desc[UR40][R6.64], R116 ;  /* 0x0000007406009985 */ /* 0x0005e2000c101b28 */
[----:B------:R-:W-:Y:S02]  /*10c80*/  ISETP.GE.AND P1, PT, R230, UR4, PT ;  /* 0x00000004e6007c0c */ /* 0x000fe4000bf26270 */
[----:B-1----:R-:W-:-:S04]  /*10c90*/  @!P0 LEA R4, P4, R233, R11, 0x2 ;  /* 0x0000000be9048211 */ /* 0x002fc800078810ff */
[----:B------:R-:W-:Y:S02]  /*10ca0*/  @!P0 LEA.HI.X R5, R233, R9, R12, 0x2, P4 ;  /* 0x00000009e9058211 */ /* 0x000fe400020f140c */
[-C--:B------:R-:W-:Y:S02]  /*10cb0*/  @!P3 LEA R12, P4, R231, R11.reuse, 0x2 ;  /* 0x0000000be70cb211 */ /* 0x080fe400078810ff */
[C---:B--2---:R-:W-:Y:S01]  /*10cc0*/  @!P2 LEA R6, P5, R232.reuse, R11, 0x2 ;  /* 0x0000000be806a211 */ /* 0x044fe200078a10ff */
[----:B------:R1:W-:Y:S01]  /*10cd0*/  @!P0 ST.E.64 desc[UR40][R4.64], R120 ;  /* 0x0000007804008985 */ /* 0x0003e2000c101b28 */
[----:B------:R-:W-:Y:S02]  /*10ce0*/  ISETP.GE.AND P0, PT, R229, UR4, PT ;  /* 0x00000004e5007c0c */ /* 0x000fe4000bf06270 */
[-C--:B------:R-:W-:Y:S02]  /*10cf0*/  @!P2 LEA.HI.X R7, R232, R9.reuse, R15, 0x2, P5 ;  /* 0x00000009e807a211 */ /* 0x080fe400028f140f */
[----:B------:R-:W-:-:S02]  /*10d00*/  @!P3 LEA.HI.X R13, R231, R9, R14, 0x2, P4 ;  /* 0x00000009e70db211 */ /* 0x000fc400020f140e */
[----:B------:R-:W-:Y:S01]  /*10d10*/  ISETP.GE.AND P4, PT, R228, UR4, PT ;  /* 0x00000004e4007c0c */ /* 0x000fe2000bf86270 */
[----:B------:R2:W-:Y:S01]  /*10d20*/  @!P2 ST.E.64 desc[UR40][R6.64], R124 ;  /* 0x0000007c0600a985 */ /* 0x0005e2000c101b28 */
[----:B------:R-:W-:Y:S02]  /*10d30*/  SHF.R.S32.HI R14, RZ, 0x1f, R230 ;  /* 0x0000001fff0e7819 */ /* 0x000fe400000114e6 */
[----:B------:R-:W-:Y:S01]  /*10d40*/  ISETP.GE.AND P2, PT, R226, UR4, PT ;  /* 0x00000004e2007c0c */ /* 0x000fe2000bf46270 */
[----:B------:R3:W-:Y:S01]  /*10d50*/  @!P3 ST.E.64 desc[UR40][R12.64], R128 ;  /* 0x000000800c00b985 */ /* 0x0007e2000c101b28 */
[----:B------:R-:W-:Y:S02]  /*10d60*/  ISETP.GE.AND P3, PT, R225, UR4, PT ;  /* 0x00000004e1007c0c */ /* 0x000fe4000bf66270 */
[----:B-1----:R-:W-:-:S04]  /*10d70*/  @!P1 LEA R4, P5, R230, R11, 0x2 ;  /* 0x0000000be6049211 */ /* 0x002fc800078a10ff */
[----:B------:R-:W-:Y:S02]  /*10d80*/  @!P1 LEA.HI.X R5, R230, R9, R14, 0x2, P5 ;  /* 0x00000009e6059211 */ /* 0x000fe400028f140e */
[----:B------:R-:W-:Y:S02]  /*10d90*/  SHF.R.S32.HI R14, RZ, 0x1f, R229 ;  /* 0x0000001fff0e7819 */ /* 0x000fe400000114e5 */
[CC--:B--2---:R-:W-:Y:S01]  /*10da0*/  @!P0 LEA R6, P5, R229.reuse, R11.reuse, 0x2 ;  /* 0x0000000be5068211 */ /* 0x0c4fe200078a10ff */
[----:B------:R1:W-:Y:S01]  /*10db0*/  @!P1 ST.E.64 desc[UR40][R4.64], R132 ;  /* 0x0000008404009985 */ /* 0x0003e2000c101b28 */
[----:B---3--:R-:W-:Y:S02]  /*10dc0*/  @!P4 LEA R12, P1, R228, R11, 0x2 ;  /* 0x0000000be40cc211 */ /* 0x008fe400078210ff */
[----:B------:R-:W-:Y:S02]  /*10dd0*/  @!P0 LEA.HI.X R7, R229, R9, R14, 0x2, P5 ;  /* 0x00000009e5078211 */ /* 0x000fe400028f140e */
[----:B------:R-:W-:-:S03]  /*10de0*/  SHF.R.S32.HI R14, RZ, 0x1f, R228 ;  /* 0x0000001fff0e7819 */ /* 0x000fc600000114e4 */
[----:B------:R3:W-:Y:S01]  /*10df0*/  @!P0 ST.E.64 desc[UR40][R6.64], R136 ;  /* 0x0000008806008985 */ /* 0x0007e2000c101b28 */
[----:B------:R-:W-:Y:S02]  /*10e00*/  @!P4 LEA.HI.X R13, R228, R9, R14, 0x2, P1 ;  /* 0x00000009e40dc211 */ /* 0x000fe400008f140e */
[CC--:B------:R-:W-:Y:S02]  /*10e10*/  @!P3 LEA R14, P1, R225.reuse, R11.reuse, 0x2 ;  /* 0x0000000be10eb211 */ /* 0x0c0fe400078210ff */
[C---:B-1----:R-:W-:Y:S01]  /*10e20*/  @!P2 LEA R4, P5, R226.reuse, R11, 0x2 ;  /* 0x0000000be204a211 */ /* 0x042fe200078a10ff */
[----:B------:R3:W-:Y:S01]  /*10e30*/  @!P4 ST.E.64 desc[UR40][R12.64], R140 ;  /* 0x0000008c0c00c985 */ /* 0x0007e2000c101b28 */
[-C--:B------:R-:W-:Y:S02]  /*10e40*/  @!P3 LEA.HI.X R15, R225, R9.reuse, R20, 0x2, P1 ;  /* 0x00000009e10fb211 */ /* 0x080fe400008f1414 */
[----:B------:R-:W-:-:S05]  /*10e50*/  @!P2 LEA.HI.X R5, R226, R9, R21, 0x2, P5 ;  /* 0x00000009e205a211 */ /* 0x000fca00028f1415 */
[----:B------:R3:W-:Y:S04]  /*10e60*/  @!P2 ST.E.64 desc[UR40][R4.64], R144 ;  /* 0x000000900400a985 */ /* 0x0007e8000c101b28 */
[----:B------:R3:W-:Y:S02]  /*10e70*/  @!P3 ST.E.64 desc[UR40][R14.64], R148 ;  /* 0x000000940e00b985 */ /* 0x0007e4000c101b28 */
.L_x_9767:
[----:B------:R-:W-:Y:S05]  /*10e80*/  BSYNC B1 ;  /* 0x0000000000017941 */ /* 0x000fea0003800000 */
.L_x_9766:
[----:B------:R-:W-:-:S03]  /*10e90*/  UMOV UR4, 0xffffffff ;  /* 0xffffffff00047882 */ /* 0x000fc60000000000 */
[----:B------:R-:W-:Y:S05]  /*10ea0*/  BRA.DIV UR4, `(.L_x_9768) ;  /* 0x000000a604447947 */ /* 0x000fea000b800000 */
[----:B------:R4:W0:Y:S04]  /*10eb0*/  SHFL.IDX PT, R20, R8, 0x1, 0x1c1f ;  /* 0x003c1f0008147f89 */ /* 0x00082800000e0000 */
[----:B---3--:R4:W3:Y:S02]  /*10ec0*/  SHFL.IDX PT, R14, R3, 0x1, 0x1c1f ;  /* 0x003c1f00030e7f89 */ /* 0x0088e400000e0000 */
.L_x_9985:
[----:B------:R-:W-:-:S13]  /*10ed0*/  ISETP.GE.AND P0, PT, R10, R0, PT ;  /* 0x000000000a00720c */ /* 0x000fda0003f06270 */
[----:B------:R-:W-:Y:S05]  /*10ee0*/  @P0 BRA `(.L_x_9764) ;  /* 0x0000001800f80947 */ /* 0x000fea0003800000 */
[----:B------:R-:W-:Y:S01]  /*10ef0*/  ULDC UR4, c[0x0][0xac8] ;  /* 0x0002b20000047ab9 */ /* 0x000fe20000000800 */
[C---:B-1----:R-:W-:Y:S01]  /*10f00*/  VIADD R9, R224.reuse, 0x8 ;  /* 0x00000008e0097836 */ /* 0x042fe20000000000 */
[C---:B------:R-:W-:Y:S01]  /*10f10*/  ISETP.GE.AND P2, PT, R224.reuse, UR4, PT ;  /* 0x00000004e0007c0c */ /* 0x040fe2000bf46270 */
[C---:B0---4-:R-:W-:Y:S02]  /*10f20*/  VIADD R3, R224.reuse, 0x10 ;  /* 0x00000010e0037836 */ /* 0x051fe40000000000 */
[C---:B------:R-:W-:Y:S01]  /*10f30*/  VIADD R12, R224.reuse, 0x18 ;  /* 0x00000018e00c7836 */ /* 0x040fe20000000000 */
[----:B------:R-:W-:Y:S01]  /*10f40*/  ISETP.GE.AND P3, PT, R9, UR4, PT ;  /* 0x0000000409007c0c */ /* 0x000fe2000bf66270 */
[C---:B------:R-:W-:Y:S01]  /*10f50*/  VIADD R8, R224.reuse, 0x20 ;  /* 0x00000020e0087836 */ /* 0x040fe20000000000 */
[----:B------:R-:W-:Y:S01]  /*10f60*/  ISETP.GE.AND P1, PT, R3, UR4, PT ;  /* 0x0000000403007c0c */ /* 0x000fe2000bf26270 */
[----:B------:R-:W-:Y:S01]  /*10f70*/  VIADD R13, R224, 0x8 ;  /* 0x00000008e00d7836 */ /* 0x000fe20000000000 */
[----:B------:R-:W-:Y:S01]  /*10f80*/  ISETP.GE.AND P0, PT, R12, UR4, PT ;  /* 0x000000040c007c0c */ /* 0x000fe2000bf06270 */
[----:B--2---:R-:W-:-:S02]  /*10f90*/  VIADD R11, R224, 0x10 ;  /* 0x00000010e00b7836 */ /* 0x004fc40000000000 */
[C---:B------:R-:W-:Y:S01]  /*10fa0*/  VIADD R15, R224.reuse, 0x58 ;  /* 0x00000058e00f7836 */ /* 0x040fe20000000000 */
[----:B------:R-:W-:Y:S01]  /*10fb0*/  SHF.R.S32.HI R13, RZ, 0x1f, R13 ;  /* 0x0000001fff0d7819 */ /* 0x000fe2000001140d */
[----:B---3--:R-:W-:Y:S01]  /*10fc0*/  @!P2 IMAD.MOV.U32 R4, RZ, RZ, R14 ;  /* 0x000000ffff04a224 */ /* 0x008fe200078e000e */
[----:B------:R-:W-:Y:S01]  /*10fd0*/  SHF.R.S32.HI R11, RZ, 0x1f, R11 ;  /* 0x0000001fff0b7819 */ /* 0x000fe2000001140b */
[----:B------:R-:W-:Y:S02]  /*10fe0*/  @!P2 IMAD.MOV.U32 R5, RZ, RZ, R20 ;  /* 0x000000ffff05a224 */ /* 0x000fe400078e0014 */
[C---:B------:R-:W-:Y:S01]  /*10ff0*/  @!P3 LEA R6, P4, R9.reuse, R14, 0x2 ;  /* 0x0000000e0906b211 */ /* 0x040fe200078810ff */
[C---:B------:R-:W-:Y:S02]  /*11000*/  VIADD R24, R224.reuse, 0x68 ;  /* 0x00000068e0187836 */ /* 0x040fe40000000000 */
[----:B------:R-:W-:Y:S01]  /*11010*/  @!P2 IMAD.WIDE R4, R224, 0x4, R4 ;  /* 0x00000004e004a825 */ /* 0x000fe200078e0204 */
[----:B------:R-:W-:-:S03]  /*11020*/  @!P3 LEA.HI.X R7, R9, R20, R13, 0x2, P4 ;  /* 0x000000140907b211 */ /* 0x000fc600020f140d */
[----:B------:R-:W-:Y:S01]  /*11030*/  VIADD R9, R224, 0x28 ;  /* 0x00000028e0097836 */ /* 0x000fe20000000000 */
[----:B------:R0:W-:Y:S01]  /*11040*/  @!P2 ST.E.64 desc[UR40][R4.64], R26 ;  /* 0x0000001a0400a985 */ /* 0x0001e2000c101b28 */
[----:B------:R-:W-:Y:S01]  /*11050*/  ISETP.GE.AND P2, PT, R8, UR4, PT ;  /* 0x0000000408007c0c */ /* 0x000fe2000bf46270 */
[C---:B------:R-:W-:Y:S02]  /*11060*/  VIADD R13, R224.reuse, 0x18 ;  /* 0x00000018e00d7836 */ /* 0x040fe40000000000 */
[----:B------:R1:W-:Y:S01]  /*11070*/  @!P3 ST.E.64 desc[UR40][R6.64], R30 ;  /* 0x0000001e0600b985 */ /* 0x0003e2000c101b28 */
[----:B------:R-:W-:Y:S01]  /*11080*/  ISETP.GE.AND P3, PT, R9, UR4, PT ;  /* 0x0000000409007c0c */ /* 0x000fe2000bf66270 */
[C---:B------:R-:W-:Y:S01]  /*11090*/  VIADD R21, R224.reuse, 0x58 ;  /* 0x00000058e0157836 */ /* 0x040fe20000000000 */
[----:B------:R-:W-:Y:S01]  /*110a0*/  SHF.R.S32.HI R13, RZ, 0x1f, R13 ;  /* 0x0000001fff0d7819 */ /* 0x000fe2000001140d */
[C---:B------:R-:W-:Y:S02]  /*110b0*/  VIADD R28, R224.reuse, 0x78 ;  /* 0x00000078e01c7836 */ /* 0x040fe40000000000 */
[C---:B------:R-:W-:Y:S01]  /*110c0*/  VIADD R25, R224.reuse, 0x68 ;  /* 0x00000068e0197836 */ /* 0x040fe20000000000 */
[----:B------:R-:W-:Y:S01]  /*110d0*/  SHF.R.S32.HI R21, RZ, 0x1f, R21 ;  /* 0x0000001fff157819 */ /* 0x000fe20000011415 */
[----:B------:R-:W-:Y:S01]  /*110e0*/  VIADD R29, R224, 0x78 ;  /* 0x00000078e01d7836 */ /* 0x000fe20000000000 */
[----:B0-----:R-:W-:-:S02]  /*110f0*/  @!P1 LEA R4, P5, R3, R14, 0x2 ;  /* 0x0000000e03049211 */ /* 0x001fc400078a10ff */
[----:B------:R-:W-:Y:S02]  /*11100*/  SHF.R.S32.HI R25, RZ, 0x1f, R25 ;  /* 0x0000001fff197819 */ /* 0x000fe40000011419 */
[----:B------:R-:W-:Y:S01]  /*11110*/  @!P1 LEA.HI.X R5, R3, R20, R11, 0x2, P5 ;  /* 0x0000001403059211 */ /* 0x000fe200028f140b */
[----:B------:R-:W-:Y:S01]  /*11120*/  VIADD R3, R224, 0x30 ;  /* 0x00000030e0037836 */ /* 0x000fe20000000000 */
[----:B-1----:R-:W-:Y:S01]  /*11130*/  @!P0 LEA R6, P4, R12, R14, 0x2 ;  /* 0x0000000e0c068211 */ /* 0x002fe200078810ff */
[----:B------:R-:W-:Y:S01]  /*11140*/  VIADD R11, R224, 0x20 ;  /* 0x00000020e00b7836 */ /* 0x000fe20000000000 */
[----:B------:R-:W-:Y:S01]  /*11150*/  SHF.R.S32.HI R29, RZ, 0x1f, R29 ;  /* 0x0000001fff1d7819 */ /* 0x000fe2000001141d */
[----:B------:R0:W-:Y:S01]  /*11160*/  @!P1 ST.E.64 desc[UR40][R4.64], R34 ;  /* 0x0000002204009985 */ /* 0x0001e2000c101b28 */
[----:B------:R-:W-:Y:S02]  /*11170*/  ISETP.GE.AND P1, PT, R3, UR4, PT ;  /* 0x0000000403007c0c */ /* 0x000fe4000bf26270 */
[----:B------:R-:W-:-:S02]  /*11180*/  SHF.R.S32.HI R11, RZ, 0x1f, R11 ;  /* 0x0000001fff0b7819 */ /* 0x000fc4000001140b */
[----:B------:R-:W-:Y:S01]  /*11190*/  @!P0 LEA.HI.X R7, R12, R20, R13, 0x2, P4 ;  /* 0x000000140c078211 */ /* 0x000fe200020f140d */
[C---:B------:R-:W-:Y:S02]  /*111a0*/  VIADD R12, R224.reuse, 0x38 ;  /* 0x00000038e00c7836 */ /* 0x040fe40000000000 */
[----:B------:R-:W-:Y:S02]  /*111b0*/  VIADD R13, R224, 0x28 ;  /* 0x00000028e00d7836 */ /* 0x000fe40000000000 */
[----:B------:R1:W-:Y:S01]  /*111c0*/  @!P0 ST.E.64 desc[UR40][R6.64], R38 ;  /* 0x0000002606008985 */ /* 0x0003e2000c101b28 */
[----:B------:R-:W-:Y:S02]  /*111d0*/  ISETP.GE.AND P0, PT, R12, UR4, PT ;  /* 0x000000040c007c0c */ /* 0x000fe4000bf06270 */
[----:B------:R-:W-:Y:S02]  /*111e0*/  SHF.R.S32.HI R13, RZ, 0x1f, R13 ;  /* 0x0000001fff0d7819 */ /* 0x000fe4000001140d */
[----:B0-----:R-:W-:-:S04]  /*111f0*/  @!P2 LEA R4, P5, R8, R14, 0x2 ;  /* 0x0000000e0804a211 */ /* 0x001fc800078a10ff */
[----:B------:R-:W-:Y:S01]  /*11200*/  @!P2 LEA.HI.X R5, R8, R20, R11, 0x2, P5 ;  /* 0x000000140805a211 */ /* 0x000fe200028f140b */
[C---:B------:R-:W-:Y:S02]  /*11210*/  VIADD R8, R224.reuse, 0x40 ;  /* 0x00000040e0087836 */ /* 0x040fe40000000000 */
[----:B------:R-:W-:Y:S02]  /*11220*/  VIADD R11, R224, 0x30 ;  /* 0x00000030e00b7836 */ /* 0x000fe40000000000 */
[----:B------:R0:W-:Y:S01]  /*11230*/  @!P2 ST.E.64 desc[UR40][R4.64], R42 ;  /* 0x0000002a0400a985 */ /* 0x0001e2000c101b28 */
[----:B-1----:R-:W-:Y:S02]  /*11240*/  @!P3 LEA R6, P4, R9, R14, 0x2 ;  /* 0x0000000e0906b211 */ /* 0x002fe400078810ff */
[----:B------:R-:W-:Y:S02]  /*11250*/  ISETP.GE.AND P2, PT, R8, UR4, PT ;  /* 0x0000000408007c0c */ /* 0x000fe4000bf46270 */
[----:B------:R-:W-:-:S02]  /*11260*/  SHF.R.S32.HI R11, RZ, 0x1f, R11 ;  /* 0x0000001fff0b7819 */ /* 0x000fc4000001140b */
[----:B------:R-:W-:Y:S01]  /*11270*/  @!P3 LEA.HI.X R7, R9, R20, R13, 0x2, P4 ;  /* 0x000000140907b211 */ /* 0x000fe200020f140d */
[C---:B------:R-:W-:Y:S02]  /*11280*/  VIADD R9, R224.reuse, 0x48 ;  /* 0x00000048e0097836 */ /* 0x040fe40000000000 */
[----:B------:R-:W-:Y:S02]  /*11290*/  VIADD R13, R224, 0x38 ;  /* 0x00000038e00d7836 */ /* 0x000fe40000000000 */
[----:B------:R1:W-:Y:S01]  /*112a0*/  @!P3 ST.E.64 desc[UR40][R6.64], R46 ;  /* 0x0000002e0600b985 */ /* 0x0003e2000c101b28 */
[----:B------:R-:W-:Y:S02]  /*112b0*/  ISETP.GE.AND P3, PT, R9, UR4, PT ;  /* 0x0000000409007c0c */ /* 0x000fe4000bf66270 */
[----:B0-----:R-:W-:Y:S02]  /*112c0*/  @!P1 LEA R4, P5, R3, R14, 0x2 ;  /* 0x0000000e03049211 */ /* 0x001fe400078a10ff */
[----:B------:R-:W-:-:S02]  /*112d0*/  SHF.R.S32.HI R13, RZ, 0x1f, R13 ;  /* 0x0000001fff0d7819 */ /* 0x000fc4000001140d */
[----:B------:R-:W-:Y:S01]  /*112e0*/  @!P1 LEA.HI.X R5, R3, R20, R11, 0x2, P5 ;  /* 0x0000001403059211 */ /* 0x000fe200028f140b */
[C---:B------:R-:W-:Y:S02]  /*112f0*/  VIADD R3, R224.reuse, 0x50 ;  /* 0x00000050e0037836 */ /* 0x040fe40000000000 */
[----:B------:R-:W-:Y:S02]  /*11300*/  VIADD R11, R224, 0x40 ;  /* 0x00000040e00b7836 */ /* 0x000fe40000000000 */
[----:B------:R0:W-:Y:S01]  /*11310*/  @!P1 ST.E.64 desc[UR40][R4.64], R50 ;  /* 0x0000003204009985 */ /* 0x0001e2000c101b28 */
[----:B------:R-:W-:Y:S02]  /*11320*/  ISETP.GE.AND P1, PT, R3, UR4, PT ;  /* 0x0000000403007c0c */ /* 0x000fe4000bf26270 */
[----:B-1----:R-:W-:Y:S02]  /*11330*/  @!P0 LEA R6, P4, R12, R14, 0x2 ;  /* 0x0000000e0c068211 */ /* 0x002fe400078810ff */
        /* <DEDUP_REMOVED lines=12> */
[----:B------:R-:W-:Y:S02]  /*11400*/  SHF.R.S32.HI R11, RZ, 0x1f, R11 ;  /* 0x0000001fff0b7819 */ /* 0x000fe4000001140b */
[----:B-1----:R-:W-:Y:S02]  /*11410*/  @!P3 LEA R6, P4, R9, R14, 0x2 ;  /* 0x0000000e0906b211 */ /* 0x002fe400078810ff */
[----:B------:R-:W-:-:S02]  /*11420*/  ISETP.GE.AND P2, PT, R12, UR4, PT ;  /* 0x000000040c007c0c */ /* 0x000fc4000bf46270 */
[----:B------:R-:W-:Y:S02]  /*11430*/  SHF.R.S32.HI R8, RZ, 0x1f, R8 ;  /* 0x0000001fff087819 */ /* 0x000fe40000011408 */
[----:B------:R-:W-:Y:S02]  /*11440*/  @!P3 LEA.HI.X R7, R9, R20, R11, 0x2, P4 ;  /* 0x000000140907b211 */ /* 0x000fe400020f140b */
[----:B0-----:R-:W-:-:S03]  /*11450*/  @!P1 LEA R4, P5, R3, R14, 0x2 ;  /* 0x0000000e03049211 */ /* 0x001fc600078a10ff */
[----:B------:R0:W-:Y:S01]  /*11460*/  @!P3 ST.E.64 desc[UR40][R6.64], R62 ;  /* 0x0000003e0600b985 */ /* 0x0001e2000c101b28 */
[----:B------:R-:W-:Y:S02]  /*11470*/  ISETP.GE.AND P3, PT, R24, UR4, PT ;  /* 0x0000000418007c0c */ /* 0x000fe4000bf66270 */
[----:B------:R-:W-:Y:S01]  /*11480*/  @!P1 LEA.HI.X R5, R3, R20, R8, 0x2, P5 ;  /* 0x0000001403059211 */ /* 0x000fe200028f1408 */
[----:B------:R-:W-:Y:S01]  /*11490*/  VIADD R3, R224, 0x70 ;  /* 0x00000070e0037836 */ /* 0x000fe20000000000 */
[-C--:B------:R-:W-:Y:S02]  /*114a0*/  @!P0 LEA R8, P4, R15, R14.reuse, 0x2 ;  /* 0x0000000e0f088211 */ /* 0x080fe400078810ff */
[----:B------:R-:W-:Y:S01]  /*114b0*/  @!P2 LEA R10, P5, R12, R14, 0x2 ;  /* 0x0000000e0c0aa211 */ /* 0x000fe200078a10ff */
[----:B------:R1:W-:Y:S01]  /*114c0*/  @!P1 ST.E.64 desc[UR40][R4.64], R66 ;  /* 0x0000004204009985 */ /* 0x0003e2000c101b28 */
[----:B------:R-:W-:Y:S02]  /*114d0*/  ISETP.GE.AND P1, PT, R3, UR4, PT ;  /* 0x0000000403007c0c */ /* 0x000fe4000bf26270 */
[-C--:B------:R-:W-:Y:S01]  /*114e0*/  @!P0 LEA.HI.X R9, R15, R20.reuse, R21, 0x2, P4 ;  /* 0x000000140f098211 */ /* 0x080fe200020f1415 */
[----:B------:R-:W-:Y:S01]  /*114f0*/  VIADD R21, R224, 0x80 ;  /* 0x00000080e0157836 */ /* 0x000fe20000000000 */
[----:B------:R-:W-:Y:S01]  /*11500*/  @!P2 LEA.HI.X R11, R12, R20, R13, 0x2, P5 ;  /* 0x000000140c0ba211 */ /* 0x000fe200028f140d */
[----:B------:R-:W-:Y:S01]  /*11510*/  VIADD R15, R224, 0x70 ;  /* 0x00000070e00f7836 */ /* 0x000fe20000000000 */
[----:B------:R-:W-:Y:S01]  /*11520*/  @!P3 LEA R12, P4, R24, R14, 0x2 ;  /* 0x0000000e180cb211 */ /* 0x000fe200078810ff */
[----:B------:R2:W-:Y:S01]  /*11530*/  @!P0 ST.E.64 desc[UR40][R8.64], R70 ;  /* 0x0000004608008985 */ /* 0x0005e2000c101b28 */
[----:B------:R-:W-:-:S02]  /*11540*/  ISETP.GE.AND P0, PT, R28, UR4, PT ;  /* 0x000000041c007c0c */ /* 0x000fc4000bf06270 */
[----:B------:R-:W-:Y:S01]  /*11550*/  SHF.R.S32.HI R15, RZ, 0x1f, R15 ;  /* 0x0000001fff0f7819 */ /* 0x000fe2000001140f */
[----:B------:R3:W-:Y:S01]  /*11560*/  @!P2 ST.E.64 desc[UR40][R10.64], R74 ;  /* 0x0000004a0a00a985 */ /* 0x0007e2000c101b28 */
[----:B------:R-:W-:Y:S02]  /*11570*/  ISETP.GE.AND P2, PT, R21, UR4, PT ;  /* 0x0000000415007c0c */ /* 0x000fe4000bf46270 */
[C---:B0-----:R-:W-:Y:S02]  /*11580*/  @!P1 LEA R6, P5, R3.reuse, R14, 0x2 ;  /* 0x0000000e03069211 */ /* 0x041fe400078a10ff */
[-C--:B------:R-:W-:Y:S01]  /*11590*/  @!P3 LEA.HI.X R13, R24, R20.reuse, R25, 0x2, P4 ;  /* 0x00000014180db211 */ /* 0x080fe200020f1419 */
[C---:B------:R-:W-:Y:S01]  /*115a0*/  VIADD R24, R224.reuse, 0x88 ;  /* 0x00000088e0187836 */ /* 0x040fe20000000000 */
[----:B------:R-:W-:Y:S01]  /*115b0*/  @!P1 LEA.HI.X R7, R3, R20, R15, 0x2, P5 ;  /* 0x0000001403079211 */ /* 0x000fe200028f140f */
[C---:B------:R-:W-:Y:S02]  /*115c0*/  VIADD R3, R224.reuse, 0x90 ;  /* 0x00000090e0037836 */ /* 0x040fe40000000000 */
[----:B------:R0:W-:Y:S01]  /*115d0*/  @!P3 ST.E.64 desc[UR40][R12.64], R78 ;  /* 0x0000004e0c00b985 */ /* 0x0001e2000c101b28 */
[----:B------:R-:W-:Y:S01]  /*115e0*/  VIADD R25, R224, 0x80 ;  /* 0x00000080e0197836 */ /* 0x000fe20000000000 */
[----:B------:R-:W-:Y:S01]  /*115f0*/  ISETP.GE.AND P3, PT, R24, UR4, PT ;  /* 0x0000000418007c0c */ /* 0x000fe2000bf66270 */
[----:B------:R-:W-:Y:S01]  /*11600*/  VIADD R15, R224, 0x98 ;  /* 0x00000098e00f7836 */ /* 0x000fe20000000000 */
[----:B------:R4:W-:Y:S01]  /*11610*/  @!P1 ST.E.64 desc[UR40][R6.64], R82 ;  /* 0x0000005206009985 */ /* 0x0009e2000c101b28 */
[----:B-1----:R-:W-:-:S02]  /*11620*/  @!P0 LEA R4, P4, R28, R14, 0x2 ;  /* 0x0000000e1c048211 */ /* 0x002fc400078810ff */
[----:B------:R-:W-:Y:S02]  /*11630*/  ISETP.GE.AND P1, PT, R3, UR4, PT ;  /* 0x0000000403007c0c */ /* 0x000fe4000bf26270 */
[----:B------:R-:W-:Y:S02]  /*11640*/  SHF.R.S32.HI R25, RZ, 0x1f, R25 ;  /* 0x0000001fff197819 */ /* 0x000fe40000011419 */
[C---:B--2---:R-:W-:Y:S02]  /*11650*/  @!P2 LEA R8, P5, R21.reuse, R14, 0x2 ;  /* 0x0000000e1508a211 */ /* 0x044fe400078a10ff */
[-C--:B------:R-:W-:Y:S02]  /*11660*/  @!P0 LEA.HI.X R5, R28, R20.reuse, R29, 0x2, P4 ;  /* 0x000000141c058211 */ /* 0x080fe400020f141d */
[----:B------:R-:W-:Y:S01]  /*11670*/  @!P2 LEA.HI.X R9, R21, R20, R25, 0x2, P5 ;  /* 0x000000141509a211 */ /* 0x000fe200028f1419 */
[----:B------:R-:W-:Y:S01]  /*11680*/  VIADD R21, R224, 0x90 ;  /* 0x00000090e0157836 */ /* 0x000fe20000000000 */
[----:B---3--:R-:W-:Y:S01]  /*11690*/  @!P3 LEA R10, P4, R24, R14, 0x2 ;  /* 0x0000000e180ab211 */ /* 0x008fe200078810ff */
[----:B------:R-:W-:Y:S01]  /*116a0*/  VIADD R25, R224, 0x88 ;  /* 0x00000088e0197836 */ /* 0x000fe20000000000 */
[----:B------:R1:W-:Y:S01]  /*116b0*/  @!P0 ST.E.64 desc[UR40][R4.64], R86 ;  /* 0x0000005604008985 */ /* 0x0003e2000c101b28 */
[----:B------:R-:W-:-:S02]  /*116c0*/  ISETP.GE.AND P0, PT, R15, UR4, PT ;  /* 0x000000040f007c0c */ /* 0x000fc4000bf06270 */
[----:B------:R-:W-:Y:S01]  /*116d0*/  SHF.R.S32.HI R21, RZ, 0x1f, R21 ;  /* 0x0000001fff157819 */ /* 0x000fe20000011415 */
[----:B------:R2:W-:Y:S01]  /*116e0*/  @!P2 ST.E.64 desc[UR40][R8.64], R90 ;  /* 0x0000005a0800a985 */ /* 0x0005e2000c101b28 */
[----:B------:R-:W-:Y:S02]  /*116f0*/  SHF.R.S32.HI R25, RZ, 0x1f, R25 ;  /* 0x0000001fff197819 */ /* 0x000fe40000011419 */
[----:B0-----:R-:W-:Y:S02]  /*11700*/  @!P1 LEA R12, P5, R3, R14, 0x2 ;  /* 0x0000000e030c9211 */ /* 0x001fe400078a10ff */
[----:B------:R-:W-:Y:S02]  /*11710*/  ISETP.GE.AND P2, PT, R237, UR4, PT ;  /* 0x00000004ed007c0c */ /* 0x000fe4000bf46270 */
[-C--:B------:R-:W-:Y:S02]  /*11720*/  @!P3 LEA.HI.X R11, R24, R20.reuse, R25, 0x2, P4 ;  /* 0x00000014180bb211 */ /* 0x080fe400020f1419 */
[----:B------:R-:W-:Y:S01]  /*11730*/  @!P1 LEA.HI.X R13, R3, R20, R21, 0x2, P5 ;  /* 0x00000014030d9211 */ /* 0x000fe200028f1415 */
[----:B------:R-:W-:Y:S01]  /*11740*/  VIADD R21, R224, 0x98 ;  /* 0x00000098e0157836 */ /* 0x000fe20000000000 */
[----:B------:R-:W-:Y:S01]  /*11750*/  ISETP.GE.AND P4, PT, R236, UR4, PT ;  /* 0x00000004ec007c0c */ /* 0x000fe2000bf86270 */
[----:B------:R0:W-:Y:S01]  /*11760*/  @!P3 ST.E.64 desc[UR40][R10.64], R94 ;  /* 0x0000005e0a00b985 */ /* 0x0001e2000c101b28 */
[----:B----4-:R-:W-:-:S02]  /*11770*/  @!P0 LEA R6, P5, R15, R14, 0x2 ;  /* 0x0000000e0f068211 */ /* 0x010fc400078a10ff */
[----:B------:R-:W-:Y:S01]  /*11780*/  SHF.R.S32.HI R21, RZ, 0x1f, R21 ;  /* 0x0000001fff157819 */ /* 0x000fe20000011415 */
[----:B------:R3:W-:Y:S01]  /*11790*/  @!P1 ST.E.64 desc[UR40][R12.64], R98 ;  /* 0x000000620c009985 */ /* 0x0007e2000c101b28 */
[----:B------:R-:W-:Y:S02]  /*117a0*/  ISETP.GE.AND P3, PT, R235, UR4, PT ;  /* 0x00000004eb007c0c */ /* 0x000fe4000bf66270 */
[----:B------:R-:W-:Y:S02]  /*117b0*/  SHF.R.S32.HI R3, RZ, 0x1f, R237 ;  /* 0x0000001fff037819 */ /* 0x000fe400000114ed */
[----:B-1----:R-:W-:Y:S02]  /*117c0*/  @!P2 LEA R4, P1, R237, R14, 0x2 ;  /* 0x0000000eed04a211 */ /* 0x002fe400078210ff */
[-C--:B------:R-:W-:Y:S02]  /*117d0*/  @!P0 LEA.HI.X R7, R15, R20.reuse, R21, 0x2, P5 ;  /* 0x000000140f078211 */ /* 0x080fe400028f1415 */
[----:B------:R-:W-:-:S02]  /*117e0*/  @!P2 LEA.HI.X R5, R237, R20, R3, 0x2, P1 ;  /* 0x00000014ed05a211 */ /* 0x000fc400008f1403 */
[----:B------:R-:W-:Y:S01]  /*117f0*/  ISETP.GE.AND P1, PT, R234, UR4, PT ;  /* 0x00000004ea007c0c */ /* 0x000fe2000bf26270 */
[----:B------:R1:W-:Y:S01]  /*11800*/  @!P0 ST.E.64 desc[UR40][R6.64], R102 ;  /* 0x0000006606008985 */ /* 0x0003e2000c101b28 */
[-C--:B--2---:R-:W-:Y:S02]  /*11810*/  @!P4 LEA R8, P0, R236, R14.reuse, 0x2 ;  /* 0x0000000eec08c211 */ /* 0x084fe400078010ff */
[----:B------:R-:W-:Y:S01]  /*11820*/  SHF.R.S32.HI R15, RZ, 0x1f, R236 ;  /* 0x0000001fff0f7819 */ /* 0x000fe200000114ec */
[----:B------:R2:W-:Y:S01]  /*11830*/  @!P2 ST.E.64 desc[UR40][R4.64], R106 ;  /* 0x0000006a0400a985 */ /* 0x0005e2000c101b28 */
[----:B------:R-:W-:Y:S02]  /*11840*/  SHF.R.S32.HI R3, RZ, 0x1f, R235 ;  /* 0x0000001fff037819 */ /* 0x000fe400000114eb */
[----:B0-----:R-:W-:Y:S02]  /*11850*/  @!P3 LEA R10, P5, R235, R14, 0x2 ;  /* 0x0000000eeb0ab211 */ /* 0x001fe400078a10ff */
[----:B------:R-:W-:-:S02]  /*11860*/  ISETP.GE.AND P2, PT, R233, UR4, PT ;  /* 0x00000004e9007c0c */ /* 0x000fc4000bf46270 */
[-C--:B------:R-:W-:Y:S02]  /*11870*/  @!P4 LEA.HI.X R9, R236, R20.reuse, R15, 0x2, P0 ;  /* 0x00000014ec09c211 */ /* 0x080fe400000f140f */
[----:B------:R-:W-:Y:S02]  /*11880*/  ISETP.GE.AND P0, PT, R232, UR4, PT ;  /* 0x00000004e8007c0c */ /* 0x000fe4000bf06270 */
[----:B------:R-:W-:Y:S01]  /*11890*/  @!P3 LEA.HI.X R11, R235, R20, R3, 0x2, P5 ;  /* 0x00000014eb0bb211 */ /* 0x000fe200028f1403 */
[----:B------:R0:W-:Y:S01]  /*118a0*/  @!P4 ST.E.64 desc[UR40][R8.64], R110 ;  /* 0x0000006e0800c985 */ /* 0x0001e2000c101b28 */
[----:B---3--:R-:W-:Y:S02]  /*118b0*/  @!P1 LEA R12, P4, R234, R14, 0x2 ;  /* 0x0000000eea0c9211 */ /* 0x008fe400078810ff */
[----:B------:R-:W-:Y:S01]  /*118c0*/  SHF.R.S32.HI R3, RZ, 0x1f, R234 ;  /* 0x0000001fff037819 */ /* 0x000fe200000114ea */
[----:B------:R3:W-:Y:S01]  /*118d0*/  @!P3 ST.E.64 desc[UR40][R10.64], R114 ;  /* 0x000000720a00b985 */ /* 0x0007e2000c101b28 */
[----:B------:R-:W-:-:S02]  /*118e0*/  ISETP.GE.AND P3, PT, R231, UR4, PT ;  /* 0x00000004e7007c0c */ /* 0x000fc4000bf66270 */
[----:B------:R-:W-:Y:S02]  /*118f0*/  @!P1 LEA.HI.X R13, R234, R20, R3, 0x2, P4 ;  /* 0x00000014ea0d9211 */ /* 0x000fe400020f1403 */
[CC--:B-1----:R-:W-:Y:S02]  /*11900*/  @!P2 LEA R6, P5, R233.reuse, R14.reuse, 0x2 ;  /* 0x0000000ee906a211 */ /* 0x0c2fe400078a10ff */
[----:B------:R-:W-:Y:S01]  /*11910*/  SHF.R.S32.HI R15, RZ, 0x1f, R233 ;  /* 0x0000001fff0f7819 */ /* 0x000fe200000114e9 */
[----:B------:R1:W-:Y:S01]  /*11920*/  @!P1 ST.E.64 desc[UR40][R12.64], R118 ;  /* 0x000000760c009985 */ /* 0x0003e2000c101b28 */
[----:B--2---:R-:W-:Y:S02]  /*11930*/  @!P0 LEA R4, P4, R232, R14, 0x2 ;  /* 0x0000000ee8048211 */ /* 0x004fe400078810ff */
[----:B------:R-:W-:Y:S02]  /*11940*/  SHF.R.S32.HI R3, RZ, 0x1f, R232 ;  /* 0x0000001fff037819 */ /* 0x000fe400000114e8 */
[----:B------:R-:W-:-:S02]  /*11950*/  @!P2 LEA.HI.X R7, R233, R20, R15, 0x2, P5 ;  /* 0x00000014e907a211 */ /* 0x000fc400028f140f */
[----:B------:R-:W-:Y:S02]  /*11960*/  ISETP.GE.AND P1, PT, R230, UR4, PT ;  /* 0x00000004e6007c0c */ /* 0x000fe4000bf26270 */
[----:B------:R-:W-:Y:S01]  /*11970*/  @!P0 LEA.HI.X R5, R232, R20, R3, 0x2, P4 ;  /* 0x00000014e8058211 */ /* 0x000fe200020f1403 */
[----:B------:R2:W-:Y:S01]  /*11980*/  @!P2 ST.E.64 desc[UR40][R6.64], R122 ;  /* 0x0000007a0600a985 */ /* 0x0005e2000c101b28 */
[----:B------:R-:W-:Y:S02]  /*11990*/  ISETP.GE.AND P4, PT, R229, UR4, PT ;  /* 0x00000004e5007c0c */ /* 0x000fe4000bf86270 */
[----:B------:R-:W-:Y:S01]  /*119a0*/  SHF.R.S32.HI R3, RZ, 0x1f, R231 ;  /* 0x0000001fff037819 */ /* 0x000fe200000114e7 */
[----:B------:R4:W-:Y:S01]  /*119b0*/  @!P0 ST.E.64 desc[UR40][R4.64], R126 ;  /* 0x0000007e04008985 */ /* 0x0009e2000c101b28 */
[----:B0-----:R-:W-:Y:S02]  /*119c0*/  @!P3 LEA R8, P5, R231, R14, 0x2 ;  /* 0x0000000ee708b211 */ /* 0x001fe400078a10ff */
[----:B------:R-:W-:-:S02]  /*119d0*/  ISETP.GE.AND P2, PT, R228, UR4, PT ;  /* 0x00000004e4007c0c */ /* 0x000fc4000bf46270 */
[----:B------:R-:W-:Y:S02]  /*119e0*/  ISETP.GE.AND P0, PT, R226, UR4, PT ;  /* 0x00000004e2007c0c */ /* 0x000fe4000bf06270 */
[----:B------:R-:W-:Y:S02]  /*119f0*/  @!P3 LEA.HI.X R9, R231, R20, R3, 0x2, P5 ;  /* 0x00000014e709b211 */ /* 0x000fe400028f1403 */
[----:B------:R-:W-:Y:S02]  /*11a00*/  SHF.R.S32.HI R3, RZ, 0x1f, R230 ;  /* 0x0000001fff037819 */ /* 0x000fe400000114e6 */
[-C--:B---3--:R-:W-:Y:S01]  /*11a10*/  @!P1 LEA R10, P5, R230, R14.reuse, 0x2 ;  /* 0x0000000ee60a9211 */ /* 0x088fe200078a10ff */
[----:B------:R4:W-:Y:S01]  /*11a20*/  @!P3 ST.E.64 desc[UR40][R8.64], R130 ;  /* 0x000000820800b985 */ /* 0x0009e2000c101b28 */
[----:B-1----:R-:W-:Y:S02]  /*11a30*/  @!P4 LEA R12, P3, R229, R14, 0x2 ;  /* 0x0000000ee50cc211 */ /* 0x002fe400078610ff */
[----:B------:R-:W-:-:S02]  /*11a40*/  SHF.R.S32.HI R21, RZ, 0x1f, R229 ;  /* 0x0000001fff157819 */ /* 0x000fc400000114e5 */
[----:B------:R-:W-:Y:S02]  /*11a50*/  @!P1 LEA.HI.X R11, R230, R20, R3, 0x2, P5 ;  /* 0x00000014e60b9211 */ /* 0x000fe400028f1403 */
[----:B--2---:R-:W-:Y:S02]  /*11a60*/  @!P2 LEA R6, P5, R228, R14, 0x2 ;  /* 0x0000000ee406a211 */ /* 0x004fe400078a10ff */
[----:B------:R-:W-:Y:S01]  /*11a70*/  SHF.R.S32.HI R15, RZ, 0x1f, R228 ;  /* 0x0000001fff0f7819 */ /* 0x000fe200000114e4 */
[----:B------:R4:W-:Y:S01]  /*11a80*/  @!P1 ST.E.64 desc[UR40][R10.64], R134 ;  /* 0x000000860a009985 */ /* 0x0009e2000c101b28 */
[----:B------:R-:W-:Y:S02]  /*11a90*/  @!P4 LEA.HI.X R13, R229, R20, R21, 0x2, P3 ;  /* 0x00000014e50dc211 */ /* 0x000fe400018f1415 */
[----:B------:R-:W-:Y:S02]  /*11aa0*/  SHF.R.S32.HI R3, RZ, 0x1f, R226 ;  /* 0x0000001fff037819 */ /* 0x000fe400000114e2 */
[----:B------:R-:W-:Y:S01]  /*11ab0*/  @!P0 LEA R24, P3, R226, R14, 0x2 ;  /* 0x0000000ee2188211 */ /* 0x000fe200078610ff */
[----:B------:R4:W-:Y:S01]  /*11ac0*/  @!P4 ST.E.64 desc[UR40][R12.64], R138 ;  /* 0x0000008a0c00c985 */ /* 0x0009e2000c101b28 */
[----:B------:R-:W-:-:S02]  /*11ad0*/  @!P2 LEA.HI.X R7, R228, R20, R15, 0x2, P5 ;  /* 0x00000014e407a211 */ /* 0x000fc400028f140f */
[----:B------:R-:W-:-:S03]  /*11ae0*/  @!P0 LEA.HI.X R25, R226, R20, R3, 0x2, P3 ;  /* 0x00000014e2198211 */ /* 0x000fc600018f1403 */
[----:B------:R4:W-:Y:S04]  /*11af0*/  @!P2 ST.E.64 desc[UR40][R6.64], R142 ;  /* 0x0000008e0600a985 */ /* 0x0009e8000c101b28 */
[----:B------:R4:W-:Y:S01]  /*11b00*/  @!P0 ST.E.64 desc[UR40][R24.64], R146 ;  /* 0x0000009218008985 */ /* 0x0009e2000c101b28 */
[----:B------:R-:W-:-:S13]  /*11b10*/  ISETP.GE.AND P0, PT, R225, UR4, PT ;  /* 0x00000004e1007c0c */ /* 0x000fda000bf06270 */
[----:B----4-:R-:W-:Y:S05]  /*11b20*/  @P0 BRA `(.L_x_9764) ;  /* 0x0000000c00e80947 */ /* 0x010fea0003800000 */
[----:B------:R-:W-:Y:S02]  /*11b30*/  SHF.R.S32.HI R3, RZ, 0x1f, R225 ;  /* 0x0000001fff037819 */ /* 0x000fe400000114e1 */
[----:B------:R-:W-:-:S04]  /*11b40*/  LEA R14, P0, R225, R14, 0x2 ;  /* 0x0000000ee10e7211 */ /* 0x000fc800078010ff */
[----:B------:R-:W-:-:S05]  /*11b50*/  LEA.HI.X R15, R225, R20, R3, 0x2, P0 ;  /* 0x00000014e10f7211 */ /* 0x000fca00000f1403 */
[----:B------:R0:W-:Y:S01]  /*11b60*/  ST.E.64 desc[UR40][R14.64], R150 ;  /* 0x000000960e007985 */ /* 0x0001e2000c101b28 */
[----:B------:R-:W-:Y:S05]  /*11b70*/  BRA `(.L_x_9764) ;  /* 0x0000000c00d47947 */ /* 0x000fea0003800000 */
.L_x_9751:
        /* <DEDUP_REMOVED lines=17> */
[----:B------:R-:W0:Y:S01]  /*11c90*/  @!P2 LDC R212, c[0x0][0xad4] ;  /* 0x0002b500ffd4ab82 */ /* 0x000e220000000800 */
[----:B----4-:R-:W-:Y:S01]  /*11ca0*/  VIADD R28, R0, 0xffffff80 ;  /* 0xffffff80001c7836 */ /* 0x010fe20000000000 */
[----:B0-----:R-:W-:-:S04]  /*11cb0*/  ISETP.GT.AND P2, PT, R212, 0x1, PT ;  /* 0x00000001d400780c */ /* 0x001fc80003f44270 */
[----:B------:R-:W-:Y:S01]  /*11cc0*/  ISETP.GT.AND P3, PT, R28, 0x7f, PT ;  /* 0x0000007f1c00780c */ /* 0x000fe20003f64270 */
[----:B---3--:R-:W-:-:S12]  /*11cd0*/  @P1 BRA `(.L_x_9769) ;  /* 0x0000000000101947 */ /* 0x008fd80003800000 */
[----:B------:R-:W-:Y:S05]  /*11ce0*/  @!P0 BRA `(.L_x_9769) ;  /* 0x00000000000c8947 */ /* 0x000fea0003800000 */
[----:B------:R-:W3:Y:S04]  /*11cf0*/  LDG.E R7, desc[UR40][R4.64] ;  /* 0x0000002804077981 */ /* 0x000ee8000c1e1900 */
[----:B-----5:R-:W3:Y:S02]  /*11d00*/  LDG.E R20, desc[UR40][R4.64+0x4] ;  /* 0x0000042804147981 */ /* 0x020ee4000c1e1900 */
[----:B---3--:R-:W-:-:S07]  /*11d10*/  IMAD.IADD R20, R20, 0x1, -R7 ;  /* 0x0000000114147824 */ /* 0x008fce00078e0a07 */
.L_x_9769:
[----:B------:R-:W3:Y:S01]  /*11d20*/  LDL.LU R0, [R1+0x4c] ;  /* 0x00004c0001007983 */ /* 0x000ee20000300800 */
[----:B------:R-:W-:Y:S01]  /*11d30*/  BSSY B1, `(.L_x_9770) ;  /* 0x0000037000017945 */ /* 0x000fe20003800000 */
[----:B------:R-:W-:Y:S02]  /*11d40*/  SEL R213, R213, RZ, !P0 ;  /* 0x000000ffd5d57207 */ /* 0x000fe40004000000 */
[----:B-----5:R-:W-:Y:S02]  /*11d50*/  SHF.R.S32.HI R26, RZ, 0x1f, R3 ;  /* 0x0000001fff1a7819 */ /* 0x020fe40000011403 */
[----:B---3--:R-:W-:Y:S01]  /*11d60*/  SEL R27, R0, RZ, !P0 ;  /* 0x000000ff001b7207 */ /* 0x008fe20004000000 */
[----:B------:R-:W-:Y:S06]  /*11d70*/  @P3 BRA `(.L_x_9771) ;  /* 0x0000000000c83947 */ /* 0x000fec0003800000 */
[----:B------:R-:W0:Y:S01]  /*11d80*/  S2R R5, SR_TID.X ;  /* 0x0000000000057919 */ /* 0x000e220000002100 */
[----:B------:R-:W3:Y:S02]  /*11d90*/  LDC R31, c[0x0][0xbe8] ;  /* 0x0002fa00ff1f7b82 */ /* 0x000ee40000000800 */
[----:B---3--:R-:W-:Y:S02]  /*11da0*/  IMAD R4, R20, R31, RZ ;  /* 0x0000001f14047224 */ /* 0x008fe400078e02ff */
[----:B0-----:R-:W-:-:S04]  /*11db0*/  IMAD R0, R218, 0x80, R5 ;  /* 0x00000080da007824 */ /* 0x001fc800078e0205 */
        /* <DEDUP_REMOVED lines=37> */
[----:B-1----:R-:W-:Y:S01]  /*12010*/  IMAD R0, R7, R11, RZ ;  /* 0x0000000b07007224 */ /* 0x002fe200078e02ff */
[----:B------:R-:W-:-:S05]  /*12020*/  SHF.R.S32.HI R13, RZ, 0x1f, R11 ;  /* 0x0000001fff0d7819 */ /* 0x000fca000001140b */
[C---:B------:R-:W-:Y:S02]  /*12030*/  IMAD R13, R6.reuse, R13, R0 ;  /* 0x0000000d060d7224 */ /* 0x040fe400078e0200 */
[----:B------:R-:W-:-:S04]  /*12040*/  IMAD.WIDE.U32 R6, R6, R11, R8 ;  /* 0x0000000b06067225 */ /* 0x000fc800078e0008 */
[----:B------:R-:W-:Y:S01]  /*12050*/  IMAD.IADD R0, R7, 0x1, R13 ;  /* 0x0000000107007824 */ /* 0x000fe200078e020d */
[----:B0-----:R-:W-:Y:S01]  /*12060*/  LEA R4, P0, R6, R4, 0x2 ;  /* 0x0000000406047211 */ /* 0x001fe200078010ff */
[----:B------:R-:W-:-:S03]  /*12070*/  IMAD.MOV.U32 R7, RZ, RZ, -0x800000 ;  /* 0xff800000ff077424 */ /* 0x000fc600078e00ff */
[----:B--2---:R-:W-:-:S05]  /*12080*/  LEA.HI.X R5, R6, R5, R0, 0x2, P0 ;  /* 0x0000000506057211 */ /* 0x004fca00000f1400 */
[----:B------:R0:W-:Y:S04]  /*12090*/  STG.E desc[UR40][R4.64], R7 ;  /* 0x0000000704007986 */ /* 0x0001e8000c101928 */
.L_x_9771:
[----:B------:R-:W-:Y:S05]  /*120a0*/  BSYNC B1 ;  /* 0x0000000000017941 */ /* 0x000fea0003800000 */
.L_x_9770:
[----:B------:R-:W-:Y:S05]  /*120b0*/  @P2 BRA `(.L_x_9764) ;  /* 0x0000000800842947 */ /* 0x000fea0003800000 */
[----:B------:R-:W3:Y:S01]  /*120c0*/  LDC R21, c[0x0][0xbe8] ;  /* 0x0002fa00ff157b82 */ /* 0x000ee20000000800 */
[----:B0-----:R-:W-:Y:S01]  /*120d0*/  SHF.R.S32.HI R5, RZ, 0x1f, R28 ;  /* 0x0000001fff057819 */ /* 0x001fe2000001141c */
[----:B------:R-:W-:Y:S02]  /*120e0*/  ULDC.64 UR4, c[0x0][0xaa0] ;  /* 0x0002a80000047ab9 */ /* 0x000fe40000000a00 */
[----:B------:R-:W-:Y:S01]  /*120f0*/  IMAD R0, R26, UR4, RZ ;  /* 0x000000041a007c24 */ /* 0x000fe2000f8e02ff */
[----:B------:R-:W-:Y:S01]  /*12100*/  LEA.HI R8, R5, R28, RZ, 0x3 ;  /* 0x0000001c05087211 */ /* 0x000fe200078f18ff */
[----:B------:R-:W-:-:S03]  /*12110*/  IMAD.WIDE.U32 R4, R3, UR4, RZ ;  /* 0x0000000403047c25 */ /* 0x000fc6000f8e00ff */
[----:B------:R-:W-:Y:S01]  /*12120*/  LOP3.LUT R9, R8, 0xfffffff8, RZ, 0xc0, !PT ;  /* 0xfffffff808097812 */ /* 0x000fe200078ec0ff */
[----:B------:R-:W-:Y:S01]  /*12130*/  IMAD R7, R3, UR5, R0 ;  /* 0x0000000503077c24 */ /* 0x000fe2000f8e0200 */
[----:B------:R-:W-:Y:S01]  /*12140*/  SHF.R.S32.HI R25, RZ, 0x3, R8 ;  /* 0x00000003ff197819 */ /* 0x000fe20000011408 */
[----:B------:R-:W-:Y:S02]  /*12150*/  ULDC.64 UR4, c[0x0][0xae8] ;  /* 0x0002ba0000047ab9 */ /* 0x000fe40000000a00 */
[----:B------:R-:W-:Y:S02]  /*12160*/  IMAD.IADD R28, R28, 0x1, -R9 ;  /* 0x000000011c1c7824 */ /* 0x000fe400078e0a09 */
[----:B------:R-:W-:Y:S02]  /*12170*/  IMAD.IADD R5, R5, 0x1, R7 ;  /* 0x0000000105057824 */ /* 0x000fe400078e0207 */
[----:B------:R-:W-:Y:S02]  /*12180*/  IMAD R3, R28, 0x20, R25 ;  /* 0x000000201c037824 */ /* 0x000fe400078e0219 */
[----:B------:R-:W-:Y:S01]  /*12190*/  IMAD.WIDE.U32 R4, R211, UR4, R4 ;  /* 0x00000004d3047c25 */ /* 0x000fe2000f8e0004 */
[----:B---3--:R-:W-:-:S03]  /*121a0*/  ISETP.NE.AND P0, PT, R21, 0x1, PT ;  /* 0x000000011500780c */ /* 0x008fc60003f05270 */
[----:B------:R-:W-:Y:S02]  /*121b0*/  IMAD R9, R218, 0x80, R3 ;  /* 0x00000080da097824 */ /* 0x000fe400078e0203 */
[----:B------:R-:W-:Y:S01]  /*121c0*/  IMAD R5, R211, UR5, R5 ;  /* 0x00000005d3057c24 */ /* 0x000fe2000f8e0205 */
[----:B------:R-:W-:Y:S01]  /*121d0*/  ULDC.64 UR4, c[0x0][0xaf0] ;  /* 0x0002bc0000047ab9 */ /* 0x000fe20000000a00 */
[----:B------:R-:W-:Y:S02]  /*121e0*/  IMAD.MOV.U32 R3, RZ, RZ, R9 ;  /* 0x000000ffff037224 */ /* 0x000fe400078e0009 */
[----:B------:R-:W-:-:S04]  /*121f0*/  IMAD.WIDE.U32 R4, R213, UR4, R4 ;  /* 0x00000004d5047c25 */ /* 0x000fc8000f8e0004 */
[----:B------:R-:W0:Y:S08]  /*12200*/  @P0 LDC R6, c[0x0][0xbec] ;  /* 0x0002fb00ff060b82 */ /* 0x000e300000000800 */
[----:B------:R-:W3:Y:S01]  /*12210*/  @P0 LDC R11, c[0x0][0xbf0] ;  /* 0x0002fc00ff0b0b82 */ /* 0x000ee20000000800 */
[----:B0-----:R-:W-:-:S04]  /*12220*/  @P0 IMAD.HI.U32 R0, R9, R6, RZ ;  /* 0x0000000609000227 */ /* 0x001fc800078e00ff */
[----:B------:R-:W-:Y:S01]  /*12230*/  IMAD R6, R27, UR4, RZ ;  /* 0x000000041b067c24 */ /* 0x000fe2000f8e02ff */
[----:B---3--:R-:W-:-:S03]  /*12240*/  @P0 SHF.R.U32.HI R3, RZ, R11, R0 ;  /* 0x0000000bff030219 */ /* 0x008fc60000011600 */
[----:B------:R-:W-:Y:S01]  /*12250*/  IMAD R7, R213, UR5, R6 ;  /* 0x00000005d5077c24 */ /* 0x000fe2000f8e0206 */
[----:B------:R-:W-:Y:S01]  /*12260*/  ULDC.64 UR4, c[0x0][0xae0] ;  /* 0x0002b80000047ab9 */ /* 0x000fe20000000a00 */
[--C-:B------:R-:W-:Y:S01]  /*12270*/  SHF.R.S32.HI R0, RZ, 0x1f, R3.reuse ;  /* 0x0000001fff007819 */ /* 0x100fe20000011403 */
[----:B------:R-:W-:Y:S02]  /*12280*/  IMAD.MOV R6, RZ, RZ, -R3 ;  /* 0x000000ffff067224 */ /* 0x000fe400078e0a03 */
[----:B------:R-:W-:Y:S02]  /*12290*/  IMAD.IADD R5, R5, 0x1, R7 ;  /* 0x0000000105057824 */ /* 0x000fe400078e0207 */
        /* <DEDUP_REMOVED lines=10> */
[----:B------:R-:W-:Y:S01]  /*12340*/  ULDC.64 UR4, c[0x0][0xa80] ;  /* 0x0002a00000047ab9 */ /* 0x000fe20000000a00 */
[----:B------:R-:W-:Y:S02]  /*12350*/  VIADD R9, R203, 0xc0 ;  /* 0x000000c0cb097836 */ /* 0x000fe40000000000 */
[----:B------:R-:W-:Y:S01]  /*12360*/  IMAD.IADD R5, R5, 0x1, R3 ;  /* 0x0000000105057824 */ /* 0x000fe200078e0203 */
[C---:B------:R-:W-:Y:S01]  /*12370*/  LEA R3, P0, R4.reuse, UR4, 0x1 ;  /* 0x0000000404037c11 */ /* 0x040fe2000f8008ff */
[----:B------:R-:W-:Y:S01]  /*12380*/  UMOV UR4, 0xffffffff ;  /* 0xffffffff00047882 */ /* 0x000fe20000000000 */
[----:B------:R-:W-:Y:S02]  /*12390*/  SHF.R.S32.HI R6, RZ, 0x1f, R9 ;  /* 0x0000001fff067819 */ /* 0x000fe40000011409 */
[----:B------:R-:W-:Y:S01]  /*123a0*/  LEA.HI.X R4, R4, UR5, R5, 0x1, P0 ;  /* 0x0000000504047c11 */ /* 0x000fe200080f0c05 */
[----:B------:R-:W-:Y:S08]  /*123b0*/  BRA.DIV UR4, `(.L_x_9772) ;  /* 0x0000009204487947 */ /* 0x000ff0000b800000 */
[----:B------:R0:W3:Y:S04]  /*123c0*/  SHFL.IDX PT, R0, R4, RZ, 0x181f ;  /* 0x00181fff04007589 */ /* 0x0000e800000e0000 */
[----:B------:R0:W4:Y:S02]  /*123d0*/  SHFL.IDX PT, R14, R3, RZ, 0x181f ;  /* 0x00181fff030e7589 */ /* 0x00012400000e0000 */
.L_x_9988:
[----:B------:R-:W-:Y:S01]  /*123e0*/  IMAD R20, R20, R21, RZ ;  /* 0x0000001514147224 */ /* 0x000fe200078e02ff */
[----:B------:R-:W-:Y:S01]  /*123f0*/  BSSY B1, `(.L_x_9773) ;  /* 0x0000018000017945 */ /* 0x000fe20003800000 */
[----:B------:R-:W-:-:S05]  /*12400*/  IMAD R7, R218, 0x80, R25 ;  /* 0x00000080da077824 */ /* 0x000fca00078e0219 */
        /* <DEDUP_REMOVED lines=8> */
[----:B------:R-:W-:-:S05]  /*12490*/  SHF.R.S32.HI R8, RZ, 0x1f, R210 ;  /* 0x0000001fff087819 */ /* 0x000fca00000114d2 */
[CC--:B----4-:R-:W-:Y:S02]  /*124a0*/  @!P3 LEA R10, P5, R203.reuse, R14.reuse, 0x1 ;  /* 0x0000000ecb0ab211 */ /* 0x0d0fe400078a08ff */
[C---:B------:R-:W-:Y:S02]  /*124b0*/  @!P2 LEA R12, P4, R210.reuse, R14, 0x1 ;  /* 0x0000000ed20ca211 */ /* 0x040fe400078808ff */
[----:B---3--:R-:W-:Y:S02]  /*124c0*/  @!P3 LEA.HI.X R11, R203, R0, R5, 0x1, P5 ;  /* 0x00000000cb0bb211 */ /* 0x008fe400028f0c05 */
[----:B------:R-:W-:Y:S02]  /*124d0*/  SHF.R.S32.HI R5, RZ, 0x1f, R209 ;  /* 0x0000001fff057819 */ /* 0x000fe400000114d1 */
[----:B------:R-:W-:Y:S01]  /*124e0*/  @!P1 LEA R24, P5, R209, R14, 0x1 ;  /* 0x0000000ed1189211 */ /* 0x000fe200078a08ff */
[----:B------:R3:W-:Y:S01]  /*124f0*/  @!P3 ST.E.128 desc[UR40][R10.64], RZ ;  /* 0x000000ff0a00b985 */ /* 0x0007e2000c101d28 */
[----:B------:R-:W-:-:S02]  /*12500*/  @!P2 LEA.HI.X R13, R210, R0, R8, 0x1, P4 ;  /* 0x00000000d20da211 */ /* 0x000fc400020f0c08 */
[----:B------:R-:W-:Y:S02]  /*12510*/  @!P0 LEA R14, P4, R9, R14, 0x1 ;  /* 0x0000000e090e8211 */ /* 0x000fe400078808ff */
[-C--:B------:R-:W-:Y:S01]  /*12520*/  @!P1 LEA.HI.X R25, R209, R0.reuse, R5, 0x1, P5 ;  /* 0x00000000d1199211 */ /* 0x080fe200028f0c05 */
[----:B------:R3:W-:Y:S01]  /*12530*/  @!P2 ST.E.128 desc[UR40][R12.64], RZ ;  /* 0x000000ff0c00a985 */ /* 0x0007e2000c101d28 */
[----:B------:R-:W-:-:S03]  /*12540*/  @!P0 LEA.HI.X R15, R9, R0, R6, 0x1, P4 ;  /* 0x00000000090f8211 */ /* 0x000fc600020f0c06 */
[----:B------:R3:W-:Y:S04]  /*12550*/  @!P1 ST.E.128 desc[UR40][R24.64], RZ ;  /* 0x000000ff18009985 */ /* 0x0007e8000c101d28 */
[----:B------:R3:W-:Y:S02]  /*12560*/  @!P0 ST.E.128 desc[UR40][R14.64], RZ ;  /* 0x000000ff0e008985 */ /* 0x0007e4000c101d28 */
.L_x_9774:
[----:B------:R-:W-:Y:S05]  /*12570*/  BSYNC B1 ;  /* 0x0000000000017941 */ /* 0x000fea0003800000 */
.L_x_9773:
[----:B------:R-:W-:-:S03]  /*12580*/  UMOV UR4, 0xffffffff ;  /* 0xffffffff00047882 */ /* 0x000fc60000000000 */
[----:B------:R-:W-:Y:S05]  /*12590*/  BRA.DIV UR4, `(.L_x_9775) ;  /* 0x0000009204047947 */ /* 0x000fea000b800000 */
[----:B---3--:R3:W0:Y:S04]  /*125a0*/  SHFL.IDX PT, R0, R4, 0x1, 0x181f ;  /* 0x00381f0004007f89 */ /* 0x00862800000e0000 */
[----:B----4-:R3:W4:Y:S02]  /*125b0*/  SHFL.IDX PT, R14, R3, 0x1, 0x181f ;  /* 0x00381f00030e7f89 */ /* 0x01072400000e0000 */
.L_x_9992:
        /* <DEDUP_REMOVED lines=13> */
[----:B0-----:R-:W-:Y:S02]  /*12690*/  @!P3 LEA.HI.X R11, R203, R0, R8, 0x1, P5 ;  /* 0x00000000cb0bb211 */ /* 0x001fe400028f0c08 */
        /* <DEDUP_REMOVED lines=10> */
.L_x_9777:
[----:B------:R-:W-:Y:S05]  /*12740*/  BSYNC B1 ;  /* 0x0000000000017941 */ /* 0x000fea0003800000 */
.L_x_9776:
[----:B------:R-:W-:-:S03]  /*12750*/  UMOV UR4, 0xffffffff ;  /* 0xffffffff00047882 */ /* 0x000fc60000000000 */
[----:B------:R-:W-:Y:S05]  /*12760*/  BRA.DIV UR4, `(.L_x_9778) ;  /* 0x0000008e04d87947 */ /* 0x000fea000b800000 */
[----:B0-----:R0:W0:Y:S04]  /*12770*/  SHFL.IDX PT, R0, R4, 0x2, 0x181f ;  /* 0x00581f0004007f89 */ /* 0x00102800000e0000 */
[----:B----4-:R4:W0:Y:S02]  /*12780*/  SHFL.IDX PT, R14, R3, 0x2, 0x181f ;  /* 0x00581f00030e7f89 */ /* 0x01082400000e0000 */
.L_x_9996:
        /* <DEDUP_REMOVED lines=11> */
[CC--:B0-----:R-:W-:Y:S02]  /*12840*/  @!P3 LEA R10, P5, R203.reuse, R14.reuse, 0x1 ;  /* 0x0000000ecb0ab211 */ /* 0x0c1fe400078a08ff */
[C---:B------:R-:W-:Y:S02]  /*12850*/  @!P2 LEA R12, P4, R210.reuse, R14, 0x1 ;  /* 0x0000000ed20ca211 */ /* 0x040fe400078808ff */
[----:B------:R-:W-:Y:S02]  /*12860*/  @!P3 LEA.HI.X R11, R203, R0, R8, 0x1, P5 ;  /* 0x00000000cb0bb211 */ /* 0x000fe400028f0c08 */
        /* <DEDUP_REMOVED lines=10> */
.L_x_9780:
[----:B------:R-:W-:Y:S05]  /*12910*/  BSYNC B1 ;  /* 0x0000000000017941 */ /* 0x000fea0003800000 */
.L_x_9779:
[----:B------:R-:W-:-:S03]  /*12920*/  UMOV UR4, 0xffffffff ;  /* 0xffffffff00047882 */ /* 0x000fc60000000000 */
[----:B------:R-:W-:Y:S05]  /*12930*/  BRA.DIV UR4, `(.L_x_9781) ;  /* 0x0000008e04ac7947 */ /* 0x000fea000b800000 */
[----:B0-----:R0:W0:Y:S04]  /*12940*/  SHFL.IDX PT, R0, R4, 0x3, 0x181f ;  /* 0x00781f0004007f89 */ /* 0x00102800000e0000 */
[----:B------:R0:W0:Y:S02]  /*12950*/  SHFL.IDX PT, R14, R3, 0x3, 0x181f ;  /* 0x00781f00030e7f89 */ /* 0x00002400000e0000 */
.L_x_10000:
[----:B0--34-:R-:W-:-:S05]  /*12960*/  VIADD R3, R7, 0x60 ;  /* 0x0000006007037836 */ /* 0x019fca0000000000 */
        /* <DEDUP_REMOVED lines=9> */
[CC--:B------:R-:W-:Y:S02]  /*12a00*/  @!P3 LEA R4, P5, R203.reuse, R14.reuse, 0x1 ;  /* 0x0000000ecb04b211 */ /* 0x0c0fe400078a08ff */
        /* <DEDUP_REMOVED lines=12> */
.L_x_9764:
[----:B------:R-:W-:Y:S05]  /*12ad0*/  BSYNC B0 ;  /* 0x0000000000007941 */ /* 0x000fea0003800000 */
.L_x_9750:
[----:B------:R-:W-:Y:S02]  /*12ae0*/  ULDC UR4, c[0x0][0xc3c] ;  /* 0x00030f0000047ab9 */ /* 0x000fe40000000800 */
[----:B--2---:R-:W-:-:S13]  /*12af0*/  ISETP.GE.AND P0, PT, R155, UR4, PT ;  /* 0x000000049b007c0c */ /* 0x004fda000bf06270 */
[----:B------:R-:W-:Y:S05]  /*12b00*/  @!P0 BRA `(.L_x_9782) ;  /* 0xfffffee800288947 */ /* 0x000fea000383ffff */
[----:B------:R-:W-:Y:S05]  /*12b10*/  BRA `(.L_x_9636) ;  /* 0x0000007c00107947 */ /* 0x000fea0003800000 */
.L_x_9634:
        /* <DEDUP_REMOVED lines=20> */
.L_x_9783:
        /* <DEDUP_REMOVED lines=43> */
.L_x_9787:
        /* <DEDUP_REMOVED lines=38> */
.L_x_9785:
        /* <DEDUP_REMOVED lines=20> */
.L_x_9788:
        /* <DEDUP_REMOVED lines=54> */
.L_x_9786:
[----:B------:R-:W-:Y:S01]  /*13610*/  IMAD.U32 R2, RZ, RZ, UR6 ;  /* 0x00000006ff027e24 */ /* 0x000fe2000f8e00ff */
[----:B------:R0:W-:Y:S04]  /*13620*/  STL [R1+0x4], RZ ;  /* 0x000004ff01007387 */ /* 0x0001e80000100800 */
[----:B------:R0:W-:Y:S04]  /*13630*/  STL [R1+0x8], RZ ;  /* 0x000008ff01007387 */ /* 0x0001e80000100800 */
[----:B------:R0:W-:Y:S02]  /*13640*/  STL [R1], R2 ;  /* 0x0000000201007387 */ /* 0x0001e40000100800 */
.L_x_9789:
        /* <DEDUP_REMOVED lines=10> */
.L_x_9784:
[----:B-1----:R-:W3:Y:S01]  /*136f0*/  LDL R0, [R1+0xc] ;  /* 0x00000c0001007983 */ /* 0x002ee20000100800 */
[----:B------:R-:W-:Y:S01]  /*13700*/  ULDC UR4, c[0x0][0xc3c] ;  /* 0x00030f0000047ab9 */ /* 0x000fe20000000800 */
[----:B------:R-:W-:Y:S01]  /*13710*/  IMAD.MOV.U32 R19, RZ, RZ, RZ ;  /* 0x000000ffff137224 */ /* 0x000fe200078e00ff */
[----:B---3--:R-:W-:Y:S01]  /*13720*/  ISETP.GE.AND P0, PT, R0, UR4, PT ;  /* 0x0000000400007c0c */ /* 0x008fe2000bf06270 */
[----:B------:R-:W-:-:S05]  /*13730*/  IMAD.MOV.U32 R0, RZ, RZ, 0x1 ;  /* 0x00000001ff007424 */ /* 0x000fca00078e00ff */
[----:B------:R1:W-:Y:S04]  /*13740*/  STL [R1+0x14], R0 ;  /* 0x0000140001007387 */ /* 0x0003e80000100800 */
[----:B------:R1:W-:Y:S03]  /*13750*/  STL [R1+0x54], RZ ;  /* 0x000054ff01007387 */ /* 0x0003e60000100800 */
[----:B------:R-:W-:Y:S05]  /*13760*/  @P0 BRA `(.L_x_9790) ;  /* 0x0000006c001c0947 */ /* 0x000fea0003800000 */
[----:B------:R-:W3:Y:S01]  /*13770*/  S2UR UR5, SR_CgaCtaId ;  /* 0x00000000000579c3 */ /* 0x000ee20000008800 */
[C---:B-1----:R-:W-:Y:S01]  /*13780*/  IMAD.SHL.U32 R0, R6.reuse, 0x8, RZ ;  /* 0x0000000806007824 */ /* 0x042fe200078e00ff */
[----:B------:R-:W-:Y:S01]  /*13790*/  LOP3.LUT R4, R6, 0x7f, RZ, 0xc0, !PT ;  /* 0x0000007f06047812 */ /* 0x000fe200078ec0ff */
[----:B------:R-:W-:Y:S01]  /*137a0*/  UMOV UR4, 0x400 ;  /* 0x0000040000047882 */ /* 0x000fe20000000000 */
[----:B------:R-:W-:Y:S01]  /*137b0*/  BSSY B8, `(.L_x_9790) ;  /* 0x00006c2000087945 */ /* 0x000fe20003800000 */
[----:B------:R-:W-:Y:S01]  /*137c0*/  IMAD.MOV.U32 R19, RZ, RZ, RZ ;  /* 0x000000ffff137224 */ /* 0x000fe200078e00ff */
[----:B------:R-:W-:Y:S01]  /*137d0*/  LOP3.LUT R3, R0, 0x1f8, RZ, 0xc0, !PT ;  /* 0x000001f800037812 */ /* 0x000fe200078ec0ff */
[----:B0-----:R-:W-:Y:S01]  /*137e0*/  IMAD.SHL.U32 R2, R4, 0x8, RZ ;  /* 0x0000000804027824 */ /* 0x001fe200078e00ff */
        /* <DEDUP_REMOVED lines=16> */
.L_x_9932:
[----:B0--3--:R-:W3:Y:S01]  /*138f0*/  LDL R0, [R1+0xc] ;  /* 0x00000c0001007983 */ /* 0x009ee20000100800 */
[----:B-1----:R-:W3:Y:S01]  /*13900*/  LDC.64 R2, c[0x0][0xc88] ;  /* 0x00032200ff027b82 */ /* 0x002ee20000000a00 */
[----:B------:R-:W-:Y:S05]  /*13910*/  YIELD ;  /* 0x0000000000007946 */ /* 0x000fea0003800000 */
[----:B------:R-:W-:Y:S01]  /*13920*/  ULDC.64 UR4, c[0x0][0xa28] ;  /* 0x00028a0000047ab9 */ /* 0x000fe20000000a00 */
[----:B--2---:R-:W-:Y:S02]  /*13930*/  CS2R R8, SRZ ;  /* 0x0000000000087805 */ /* 0x004fe4000001ff00 */
[----:B------:R-:W-:Y:S01]  /*13940*/  ISETP.NE.U32.AND P0, PT, RZ, UR4, PT ;  /* 0x00000004ff007c0c */ /* 0x000fe2000bf05070 */
[----:B------:R-:W-:Y:S01]  /*13950*/  ULDC.64 UR10, c[0x0][0xa18] ;  /* 0x00028600000a7ab9 */ /* 0x000fe20000000a00 */
[----:B------:R-:W-:Y:S01]  /*13960*/  ULDC.64 UR8, c[0x0][0xa10] ;  /* 0x0002840000087ab9 */ /* 0x000fe20000000a00 */
[----:B------:R-:W-:Y:S01]  /*13970*/  ULDC.64 UR6, c[0x0][0xa08] ;  /* 0x0002820000067ab9 */ /* 0x000fe20000000a00 */
[----:B---3--:R-:W-:-:S05]  /*13980*/  IMAD.WIDE R2, R0, 0x4, R2 ;  /* 0x0000000400027825 */ /* 0x008fca00078e0202 */
        /* <DEDUP_REMOVED lines=54> */
.L_x_9791:
        /* <DEDUP_REMOVED lines=17> */
.L_x_9792:
[----:B------:R-:W-:Y:S05]  /*13e00*/  @!P0 BRA `(.L_x_9793) ;  /* 0x00000000000c8947 */ /* 0x000fea0003800000 */
[----:B------:R-:W2:Y:S04]  /*13e10*/  LDG.E R9, desc[UR40][R6.64] ;  /* 0x0000002806097981 */ /* 0x000ea8000c1e1900 */
[----:B------:R-:W2:Y:S02]  /*13e20*/  LDG.E R6, desc[UR40][R6.64+0x4] ;  /* 0x0000042806067981 */ /* 0x000ea4000c1e1900 */
[----:B--2---:R-:W-:-:S07]  /*13e30*/  IMAD.IADD R9, R6, 0x1, -R9 ;  /* 0x0000000106097824 */ /* 0x004fce00078e0a09 */
.L_x_9793:
[----:B01----:R-:W2:Y:S01]  /*13e40*/  @P2 LDG.E R2, desc[UR40][R4.64] ;  /* 0x0000002804022981 */ /* 0x003ea2000c1e1900 */
[----:B-----5:R-:W-:-:S03]  /*13e50*/  IMAD.IADD R6, R9, 0x1, -R8 ;  /* 0x0000000109067824 */ /* 0x020fc600078e0a08 */
[----:B------:R-:W2:Y:S01]  /*13e60*/  @P2 LDG.E R4, desc[UR40][R4.64+0x4] ;  /* 0x0000042804042981 */ /* 0x000ea2000c1e1900 */
[----:B------:R-:W-:Y:S01]  /*13e70*/  LOP3.LUT R14, R10, 0xff, RZ, 0xc0, !PT ;  /* 0x000000ff0a0e7812 */ /* 0x000fe200078ec0ff */
[----:B------:R-:W-:Y:S01]  /*13e80*/  BSSY B0, `(.L_x_9794) ;  /* 0x000002a000007945 */ /* 0x000fe20003800000 */
[----:B------:R-:W-:Y:S01]  /*13e90*/  SHF.R.U32.HI R10, RZ, 0x10, R10 ;  /* 0x00000010ff0a7819 */ /* 0x000fe2000001160a */
[----:B--2---:R-:W-:-:S04]  /*13ea0*/  @P2 IMAD.IADD R11, R4, 0x1, -R2 ;  /* 0x00000001040b2824 */ /* 0x004fc800078e0a02 */
[----:B------:R-:W-:-:S04]  /*13eb0*/  IMAD.IADD R3, R6, 0x1, R11 ;  /* 0x0000000106037824 */ /* 0x000fc800078e020b */
[----:B------:R-:W-:-:S04]  /*13ec0*/  VIADD R2, R3, 0x5f ;  /* 0x0000005f03027836 */ /* 0x000fc80000000000 */
[----:B------:R-:W-:Y:S01]  /*13ed0*/  IMAD.HI R2, R2, 0x2aaaaaab, RZ ;  /* 0x2aaaaaab02027827 */ /* 0x000fe200078e02ff */
[----:B------:R-:W-:-:S04]  /*13ee0*/  ISETP.GE.AND P1, PT, R3, 0x1, PT ;  /* 0x000000010300780c */ /* 0x000fc80003f26270 */
[----:B------:R-:W-:-:S04]  /*13ef0*/  SHF.R.U32.HI R3, RZ, 0x1f, R2 ;  /* 0x0000001fff037819 */ /* 0x000fc80000011602 */
[----:B------:R-:W-:-:S05]  /*13f00*/  LEA.HI.SX32 R12, R2, R3, 0x1c ;  /* 0x00000003020c7211 */ /* 0x000fca00078fe2ff */
[----:B------:R0:W-:Y:S04]  /*13f10*/  STL [R1+0x38], R12 ;  /* 0x0000380c01007387 */ /* 0x0001e80000100800 */
        /* <DEDUP_REMOVED lines=32> */
.L_x_9795:
[----:B------:R-:W-:Y:S05]  /*14120*/  BSYNC B0 ;  /* 0x0000000000007941 */ /* 0x000fea0003800000 */
.L_x_9794:
[-C--:B------:R-:W-:Y:S01]  /*14130*/  IMAD R2, R14, R4.reuse, RZ ;  /* 0x000000040e027224 */ /* 0x080fe200078e02ff */
[----:B------:R-:W-:Y:S04]  /*14140*/  BSSY B0, `(.L_x_9796) ;  /* 0x0000141000007945 */ /* 0x000fe80003800000 */
[C---:B------:R-:W-:Y:S01]  /*14150*/  VIADDMNMX R4, R2.reuse, R4, R12, PT ;  /* 0x0000000402047246 */ /* 0x040fe2000380010c */
[----:B------:R-:W-:-:S04]  /*14160*/  IMAD R2, R2, 0x60, -R6 ;  /* 0x0000006002027824 */ /* 0x000fc800078e0a06 */
[----:B------:R-:W-:Y:S01]  /*14170*/  IMAD R6, R4, 0x60, -R6 ;  /* 0x0000006004067824 */ /* 0x000fe200078e0a06 */
[----:B------:R-:W-:-:S04]  /*14180*/  VIMNMX R2, RZ, R2, !PT ;  /* 0x00000002ff027248 */ /* 0x000fc80007fe0100 */
[----:B------:R-:W-:-:S04]  /*14190*/  VIMNMX R11, R6, R11, PT ;  /* 0x0000000b060b7248 */ /* 0x000fc80003fe0100 */
[----:B------:R-:W-:Y:S01]  /*141a0*/  ISETP.GT.AND P0, PT, R11, R2, PT ;  /* 0x000000020b00720c */ /* 0x000fe20003f04270 */
[----:B------:R-:W-:-:S05]  /*141b0*/  IMAD.WIDE.U32 R2, R2, -0x55555555, RZ ;  /* 0xaaaaaaab02027825 */ /* 0x000fca00078e00ff */
[----:B------:R-:W-:-:S05]  /*141c0*/  SHF.R.U32.HI R3, RZ, 0x6, R3 ;  /* 0x00000006ff037819 */ /* 0x000fca0000011603 */
[----:B------:R-:W-:Y:S02]  /*141d0*/  IMAD.MOV.U32 R8, RZ, RZ, R3 ;  /* 0x000000ffff087224 */ /* 0x000fe400078e0003 */
[----:B------:R-:W-:-:S04]  /*141e0*/  @P0 VIADD R11, R11, 0x5f ;  /* 0x0000005f0b0b0836 */ /* 0x000fc80000000000 */
[----:B------:R-:W-:-:S05]  /*141f0*/  @P0 IMAD.HI R2, R11, 0x2aaaaaab, RZ ;  /* 0x2aaaaaab0b020827 */ /* 0x000fca00078e02ff */
[----:B------:R-:W-:-:S04]  /*14200*/  @P0 SHF.R.U32.HI R4, RZ, 0x1f, R2 ;  /* 0x0000001fff040819 */ /* 0x000fc80000011602 */
[----:B------:R-:W-:Y:S02]  /*14210*/  @P0 LEA.HI.SX32 R8, R2, R4, 0x1c ;  /* 0x0000000402080211 */ /* 0x000fe400078fe2ff */
        /* <DEDUP_REMOVED lines=10> */
.L_x_10003:
[----:B-1----:R-:W-:Y:S02]  /*142c0*/  ISETP.NE.AND P0, PT, R14, RZ, PT ;  /* 0x000000ff0e00720c */ /* 0x002fe40003f05270 */
[----:B------:R-:W-:-:S11]  /*142d0*/  PLOP3.LUT P6, PT, PT, PT, PT, 0x8, 0x0 ;  /* 0x000000000000781c */ /* 0x000fd60003fce170 */
[----:B------:R-:W-:Y:S05]  /*142e0*/  @P0 BRA `(.L_x_9799) ;  /* 0x00000000000c0947 */ /* 0x000fea0003800000 */
[----:B------:R-:W-:-:S03]  /*142f0*/  UMOV UR4, 0xffffffff ;  /* 0xffffffff00047882 */ /* 0x000fc60000000000 */
[----:B------:R-:W-:Y:S05]  /*14300*/  BRA.DIV UR4, `(.L_x_9800) ;  /* 0x0000007604b47947 */ /* 0x000fea000b800000 */
[----:B------:R-:W-:-:S13]  /*14310*/  ELECT P6, URZ, PT ;  /* 0x00000000003f782f */ /* 0x000fda00038c0000 */
.L_x_9799:
        /* <DEDUP_REMOVED lines=9> */
.L_x_10006:
[----:B------:R-:W-:Y:S05]  /*143b0*/  BSYNC B1 ;  /* 0x0000000000017941 */ /* 0x000fea0003800000 */
.L_x_9801:
[----:B------:R-:W-:Y:S04]  /*143c0*/  BSSY B1, `(.L_x_9803) ;  /* 0x000007f000017945 */ /* 0x000fe80003800000 */
        /* <DEDUP_REMOVED lines=11> */
.L_x_10007:
[----:B------:R-:W-:Y:S05]  /*14480*/  BSYNC B2 ;  /* 0x0000000000027941 */ /* 0x000fea0003800000 */
.L_x_9805:
        /* <DEDUP_REMOVED lines=9> */
.L_x_9808:
[----:B------:R-:W-:Y:S05]  /*14520*/  BSYNC B2 ;  /* 0x0000000000027941 */ /* 0x000fea0003800000 */
.L_x_9807:
[----:B------:R-:W2:Y:S01]  /*14530*/  LDL R6, [R1+0x10] ;  /* 0x0000100001067983 */ /* 0x000ea20000100800 */
        /* <DEDUP_REMOVED lines=12> */
.L_x_9809:
        /* <DEDUP_REMOVED lines=13> */
.L_x_10008:
[----:B------:R-:W-:Y:S05]  /*146d0*/  BSYNC B2 ;  /* 0x0000000000027941 */ /* 0x000fea0003800000 */
.L_x_9810:
        /* <DEDUP_REMOVED lines=11> */
.L_x_9813:
[----:B------:R-:W-:Y:S05]  /*14790*/  BSYNC B2 ;  /* 0x0000000000027941 */ /* 0x000fea0003800000 */
.L_x_9812:
        /* <DEDUP_REMOVED lines=10> */
.L_x_9814:
        /* <DEDUP_REMOVED lines=15> */
.L_x_9815:
        /* <DEDUP_REMOVED lines=15> */
.L_x_9816:
        /* <DEDUP_REMOVED lines=15> */
.L_x_9817:
        /* <DEDUP_REMOVED lines=10> */
.L_x_9804:
[----:B------:R-:W-:Y:S05]  /*14bb0*/  BSYNC B1 ;  /* 0x0000000000017941 */ /* 0x000fea0003800000 */
.L_x_9803:
        /* <DEDUP_REMOVED lines=13> */
.L_x_9833:
        /* <DEDUP_REMOVED lines=13> */
.L_x_10009:
[----:B------:R-:W-:Y:S05]  /*14d60*/  BSYNC B2 ;  /* 0x0000000000027941 */ /* 0x000fea0003800000 */
.L_x_9820:
        /* <DEDUP_REMOVED lines=9> */
.L_x_9823:
[----:B------:R-:W-:Y:S05]  /*14e00*/  BSYNC B2 ;  /* 0x0000000000027941 */ /* 0x000fea0003800000 */
.L_x_9822:
        /* <DEDUP_REMOVED lines=12> */
.L_x_9824:
        /* <DEDUP_REMOVED lines=13> */
.L_x_10010:
[----:B------:R-:W-:Y:S05]  /*14fa0*/  BSYNC B2 ;  /* 0x0000000000027941 */ /* 0x000fea0003800000 */
.L_x_9825:
        /* <DEDUP_REMOVED lines=11> */
.L_x_9828:
[----:B------:R-:W-:Y:S05]  /*15060*/  BSYNC B2 ;  /* 0x0000000000027941 */ /* 0x000fea0003800000 */
.L_x_9827:
        /* <DEDUP_REMOVED lines=10> */
.L_x_9829:
        /* <DEDUP_REMOVED lines=15> */
.L_x_9830:
        /* <DEDUP_REMOVED lines=15> */
.L_x_9831:
        /* <DEDUP_REMOVED lines=15> */
.L_x_9832:
        /* <DEDUP_REMOVED lines=10> */
.L_x_9819:
[----:B------:R-:W-:Y:S05]  /*15480*/  BSYNC B1 ;  /* 0x0000000000017941 */ /* 0x000fea0003800000 */
.L_x_9818:
        /* <DEDUP_REMOVED lines=12> */
.L_x_9797:
[----:B------:R-:W-:Y:S05]  /*15550*/  BSYNC B0 ;  /* 0x0000000000007941 */ /* 0x000fea0003800000 */
.L_x_9796:
        /* <DEDUP_REMOVED lines=35> */
.L_x_9835:
[----:B------:R-:W-:Y:S05]  /*15790*/  BSYNC B0 ;  /* 0x0000000000007941 */ /* 0x000fea0003800000 */
.L_x_9834:
        /* <DEDUP_REMOVED lines=15> */
[----:B------:R-:W2:Y:S01]  /*15890*/  LDC.64 R2, c[0x0][0xc60] ;  /* 0x00031800ff027b82 */ /* 0x000ea20000000a00 */
[----:B------:R-:W1:Y:S02]  /*158a0*/  FLO.U32 R0, UR4 ;  /* 0x0000000400007d00 */ /* 0x000e6400080e0000 */
[----:B-1----:R-:W-:-:S06]  /*158b0*/  ISETP.EQ.U32.AND P0, PT, R0, R5, PT ;  /* 0x000000050000720c */ /* 0x002fcc0003f02070 */
[----:B------:R-:W2:Y:S07]  /*158c0*/  POPC R5, UR4 ;  /* 0x0000000400057d09 */ /* 0x000eae0008000000 */
        /* <DEDUP_REMOVED lines=8> */
.L_x_9837:
        /* <DEDUP_REMOVED lines=20> */
.L_x_9840:
[----:B------:R-:W-:Y:S05]  /*15a90*/  BSYNC B6 ;  /* 0x0000000000067941 */ /* 0x000fea0003800000 */
.L_x_9839:
        /* <DEDUP_REMOVED lines=20> */
.L_x_9843:
        /* <DEDUP_REMOVED lines=16> */
.L_x_9842:
[----:B------:R-:W-:Y:S05]  /*15ce0*/  BSYNC B6 ;  /* 0x0000000000067941 */ /* 0x000fea0003800000 */
.L_x_9841:
        /* <DEDUP_REMOVED lines=24> */
.L_x_10013:
        /* <DEDUP_REMOVED lines=11> */
.L_x_10016:
        /* <DEDUP_REMOVED lines=24> */
.L_x_9847:
[----:B-1----:R-:W2:Y:S01]  /*160a0*/  LDL R2, [R1+0x14] ;  /* 0x0000140001027983 */ /* 0x002ea20000100800 */
[----:B0-----:R-:W-:Y:S01]  /*160b0*/  IMAD R0, R19, 0x8, R18 ;  /* 0x0000000813007824 */ /* 0x001fe200078e0212 */
[----:B--2---:R-:W-:-:S04]  /*160c0*/  SHF.L.U32 R2, R2, 0x1f, RZ ;  /* 0x0000001f02027819 */ /* 0x004fc800000006ff */
[----:B------:R-:W0:Y:S02]  /*160d0*/  SYNCS.PHASECHK.TRANS64.TRYWAIT P0, [R0+URZ+0x22840], R2 ;  /* 0x02284002000075a7 */ /* 0x000e24000800017f */
[----:B0-----:R-:W-:Y:S05]  /*160e0*/  @!P0 BRA `(.L_x_9848) ;  /* 0x0000005c00148947 */ /* 0x001fea0003800000 */
.L_x_10017:
        /* <DEDUP_REMOVED lines=11> */
.L_x_9849:
        /* <DEDUP_REMOVED lines=19> */
[----:B------:R-:W-:Y:S01]  /*162d0*/  UIMAD UR11, UR11, 0x60, UR4 ;  /* 0x000000600b0b78a4 */ /* 0x000fe2000f8e0204 */
[----:B------:R1:W-:Y:S02]  /*162e0*/  STL [R1+0x1c], R2 ;  /* 0x00001c0201007387 */ /* 0x0003e40000100800 */
[----:B------:R-:W-:-:S06]  /*162f0*/  UMOV UR4, 0x0 ;  /* 0x0000000000047882 */ /* 0x000fcc0000000000 */
[----:B------:R1:W-:Y:S01]  /*16300*/  UTMALDG.4D [UR8], [UR6], desc[UR4] ;  /* 0x00000408060075b4 */ /* 0x0003e20008019000 */
[----:B------:R-:W-:Y:S02]  /*16310*/  NOP ;  /* 0x0000000000007918 */ /* 0x000fe40000000000 */
.L_x_9845:
        /* <DEDUP_REMOVED lines=40> */
.L_x_9851:
[----:B------:R-:W-:Y:S05]  /*165a0*/  BSYNC B6 ;  /* 0x0000000000067941 */ /* 0x000fea0003800000 */
.L_x_9850:
[----:B0-----:R-:W2:Y:S01]  /*165b0*/  LDL.LU R0, [R1+0x60] ;  /* 0x0000600001007983 */ /* 0x001ea20000300800 */
[----:B------:R-:W-:Y:S01]  /*165c0*/  ULDC.64 UR4, c[0x0][0x2d8] ;  /* 0x0000b60000047ab9 */ /* 0x000fe20000000a00 */
[----:B------:R-:W0:Y:S01]  /*165d0*/  LDC R8, c[0x0][0x448] ;  /* 0x00011200ff087b82 */ /* 0x000e220000000800 */
[----:B------:R-:W-:Y:S01]  /*165e0*/  ULDC UR6, c[0x0][0x2b8] ;  /* 0x0000ae0000067ab9 */ /* 0x000fe20000000800 */
[----:B------:R-:W3:Y:S04]  /*165f0*/  LDL.LU R5, [R1+0x50] ;  /* 0x0000500001057983 */ /* 0x000ee80000300800 */
[----:B------:R-:W3:Y:S04]  /*16600*/  LDL.LU.64 R2, [R1+0x48] ;  /* 0x0000480001027983 */ /* 0x000ee80000300a00 */
[----:B------:R-:W4:Y:S01]  /*16610*/  LDL.LU R4, [R1+0x2c] ;  /* 0x00002c0001047983 */ /* 0x000f220000300800 */
[----:B0-----:R-:W-:-:S13]  /*16620*/  ISETP.NE.AND P0, PT, R8, 0x1, PT ;  /* 0x000000010800780c */ /* 0x001fda0003f05270 */
[----:B------:R-:W0:Y:S01]  /*16630*/  @P0 LDC R7, c[0x0][0x450] ;  /* 0x00011400ff070b82 */ /* 0x000e220000000800 */
[----:B---3--:R-:W-:Y:S02]  /*16640*/  IMAD.MOV.U32 R3, RZ, RZ, R5 ;  /* 0x000000ffff037224 */ /* 0x008fe400078e0005 */
[----:B------:R-:W3:Y:S01]  /*16650*/  LDL.LU R5, [R1+0x4] ;  /* 0x0000040001057983 */ /* 0x000ee20000300800 */
[----:B------:R-:W-:-:S03]  /*16660*/  IMAD.WIDE.U32 R2, R16, UR4, R2 ;  /* 0x0000000410027c25 */ /* 0x000fc6000f8e0002 */
[----:B------:R1:W5:Y:S01]  /*16670*/  LDL R9, [R1+0x34] ;  /* 0x0000340001097983 */ /* 0x0003620000100800 */
[----:B------:R-:W-:Y:S01]  /*16680*/  IMAD R3, R16, UR5, R3 ;  /* 0x0000000510037c24 */ /* 0x000fe2000f8e0203 */
[----:B------:R-:W-:Y:S02]  /*16690*/  ULDC.64 UR4, c[0x0][0x2e0] ;  /* 0x0000b80000047ab9 */ /* 0x000fe40000000a00 */
[----:B--2---:R-:W-:Y:S02]  /*166a0*/  IMAD R0, R0, UR4, RZ ;  /* 0x0000000400007c24 */ /* 0x004fe4000f8e02ff */
[----:B----4-:R-:W-:-:S04]  /*166b0*/  IMAD.WIDE.U32 R2, R4, UR4, R2 ;  /* 0x0000000404027c25 */ /* 0x010fc8000f8e0002 */
[----:B------:R-:W-:Y:S01]  /*166c0*/  IMAD R0, R4, UR5, R0 ;  /* 0x0000000504007c24 */ /* 0x000fe2000f8e0200 */
[----:B------:R-:W2:Y:S01]  /*166d0*/  S2R R10, SR_TID.X ;  /* 0x00000000000a7919 */ /* 0x000ea20000002100 */
[----:B------:R-:W-:Y:S02]  /*166e0*/  ULDC.64 UR4, c[0x0][0x2d0] ;  /* 0x0000b40000047ab9 */ /* 0x000fe40000000a00 */
[----:B------:R-:W-:Y:S01]  /*166f0*/  IMAD.IADD R3, R3, 0x1, R0 ;  /* 0x0000000103037824 */ /* 0x000fe200078e0200 */
[----:B------:R-:W4:Y:S02]  /*16700*/  S2R R4, SR_TID.X ;  /* 0x0000000000047919 */ /* 0x000f240000002100 */
[----:B----4-:R-:W-:-:S04]  /*16710*/  LOP3.LUT R4, R4, 0x7f, RZ, 0xc0, !PT ;  /* 0x0000007f04047812 */ /* 0x010fc800078ec0ff */
[----:B------:R-:W-:Y:S02]  /*16720*/  SHF.R.U32.HI R6, RZ, 0x3, R4 ;  /* 0x00000003ff067819 */ /* 0x000fe40000011604 */
[----:B------:R-:W4:Y:S02]  /*16730*/  S2R R4, SR_TID.X ;  /* 0x0000000000047919 */ /* 0x000f240000002100 */
[----:B----4-:R-:W-:-:S05]  /*16740*/  IMAD.SHL.U32 R4, R4, 0x10, RZ ;  /* 0x0000001004047824 */ /* 0x010fca00078e00ff */
[----:B------:R-:W-:Y:S02]  /*16750*/  LOP3.LUT R4, R6, 0x70, R4, 0xf8, !PT ;  /* 0x0000007006047812 */ /* 0x000fe400078ef804 */
[----:B------:R-:W4:Y:S01]  /*16760*/  @P0 LDC R6, c[0x0][0x44c] ;  /* 0x00011300ff060b82 */ /* 0x000f220000000800 */
[----:B--2---:R-:W-:-:S05]  /*16770*/  IMAD.SHL.U32 R10, R10, 0x8, RZ ;  /* 0x000000080a0a7824 */ /* 0x004fca00078e00ff */
[----:B------:R-:W-:Y:S01]  /*16780*/  LOP3.LUT R10, R10, 0x38, RZ, 0xc0, !PT ;  /* 0x000000380a0a7812 */ /* 0x000fe200078ec0ff */
[----:B---3--:R-:W-:-:S05]  /*16790*/  IMAD.SHL.U32 R5, R5, 0x80, RZ ;  /* 0x0000008005057824 */ /* 0x008fca00078e00ff */
[----:B------:R-:W-:-:S05]  /*167a0*/  LOP3.LUT R4, R4, R5, RZ, 0xfc, !PT ;  /* 0x0000000504047212 */ /* 0x000fca00078efcff */
[----:B----4-:R-:W-:-:S04]  /*167b0*/  @P0 IMAD.HI.U32 R6, R4, R6, RZ ;  /* 0x0000000604060227 */ /* 0x010fc800078e00ff */
[----:B------:R-:W-:Y:S01]  /*167c0*/  IMAD.MOV.U32 R0, RZ, RZ, R4 ;  /* 0x000000ffff007224 */ /* 0x000fe200078e0004 */
        /* <DEDUP_REMOVED lines=19> */
[----:B-1----:R-:W-:Y:S09]  /*16900*/  BRA.DIV UR4, `(.L_x_9852) ;  /* 0x0000005604207947 */ /* 0x002ff2000b800000 */
[----:B------:R-:W2:Y:S01]  /*16910*/  LDL.LU R6, [R1+0x58] ;  /* 0x0000580001067983 */ /* 0x000ea20000300800 */
        /* <DEDUP_REMOVED lines=71> */
.L_x_10034:
        /* <DEDUP_REMOVED lines=10> */
.L_x_9853:
        /* <DEDUP_REMOVED lines=18> */
.L_x_10035:
[----:B------:R-:W-:Y:S05]  /*16f50*/  BSYNC B0 ;  /* 0x0000000000007941 */ /* 0x000fea0003800000 */
.L_x_9854:
[----:B------:R-:W2:Y:S01]  /*16f60*/  LDL R2, [R1+0x1c] ;  /* 0x00001c0001027983 */ /* 0x000ea20000100800 */
[----:B------:R-:W-:Y:S01]  /*16f70*/  BSSY B0, `(.L_x_9856) ;  /* 0x000005a000007945 */ /* 0x000fe20003800000 */
[----:B--2---:R-:W-:-:S13]  /*16f80*/  LOP3.LUT P0, RZ, R2, 0x1, RZ, 0xc0, !PT ;  /* 0x0000000102ff7812 */ /* 0x004fda000780c0ff */
        /* <DEDUP_REMOVED lines=10> */
.L_x_10036:
[----:B------:R-:W-:Y:S05]  /*17030*/  BSYNC B1 ;  /* 0x0000000000017941 */ /* 0x000fea0003800000 */
.L_x_9858:
        /* <DEDUP_REMOVED lines=9> */
.L_x_9861:
[----:B------:R-:W-:Y:S05]  /*170d0*/  BSYNC B1 ;  /* 0x0000000000017941 */ /* 0x000fea0003800000 */
.L_x_9860:
        /* <DEDUP_REMOVED lines=12> */
.L_x_9862:
        /* <DEDUP_REMOVED lines=15> */
.L_x_9863:
        /* <DEDUP_REMOVED lines=15> */
.L_x_9864:
        /* <DEDUP_REMOVED lines=15> */
.L_x_9865:
        /* <DEDUP_REMOVED lines=10> */
.L_x_9857:
[----:B------:R-:W-:Y:S05]  /*17510*/  BSYNC B0 ;  /* 0x0000000000007941 */ /* 0x000fea0003800000 */
.L_x_9856:
        /* <DEDUP_REMOVED lines=9> */
[----:B------:R-:W-:Y:S01]  /*175b0*/  BSSY B2, `(.L_x_9868) ;  /* 0x00000a9000027945 */ /* 0x000fe20003800000 */
[----:B--2---:R-:W-:-:S04]  /*175c0*/  VIADD R2, R7, 0x1 ;  /* 0x0000000107027836 */ /* 0x004fc80000000000 */
[----:B---3--:R-:W-:-:S05]  /*175d0*/  IMAD R2, R2, R6, RZ ;  /* 0x0000000602027224 */ /* 0x008fca00078e02ff */
[----:B----4-:R-:W-:Y:S02]  /*175e0*/  VIMNMX R4, R4, R2, PT ;  /* 0x0000000204047248 */ /* 0x010fe40003fe0100 */
        /* <DEDUP_REMOVED lines=41> */
.L_x_9872:
        /* <DEDUP_REMOVED lines=8> */
.L_x_10037:
[----:B------:R-:W-:Y:S05]  /*17900*/  BSYNC B3 ;  /* 0x0000000000037941 */ /* 0x000fea0003800000 */
.L_x_9873:
        /* <DEDUP_REMOVED lines=9> */
.L_x_9876:
[----:B------:R-:W-:Y:S05]  /*179a0*/  BSYNC B3 ;  /* 0x0000000000037941 */ /* 0x000fea0003800000 */
.L_x_9875:
        /* <DEDUP_REMOVED lines=12> */
.L_x_9877:
        /* <DEDUP_REMOVED lines=13> */
.L_x_10038:
[----:B------:R-:W-:Y:S05]  /*17b40*/  BSYNC B3 ;  /* 0x0000000000037941 */ /* 0x000fea0003800000 */
.L_x_9878:
        /* <DEDUP_REMOVED lines=11> */
.L_x_9881:
[----:B------:R-:W-:Y:S05]  /*17c00*/  BSYNC B3 ;  /* 0x0000000000037941 */ /* 0x000fea0003800000 */
.L_x_9880:
        /* <DEDUP_REMOVED lines=9> */
.L_x_9882:
        /* <DEDUP_REMOVED lines=15> */
.L_x_9883:
        /* <DEDUP_REMOVED lines=15> */
.L_x_9884:
        /* <DEDUP_REMOVED lines=15> */
.L_x_9885:
        /* <DEDUP_REMOVED lines=10> */
.L_x_9871:
[----:B------:R-:W-:Y:S05]  /*18010*/  BSYNC B1 ;  /* 0x0000000000017941 */ /* 0x000fea0003800000 */
.L_x_9870:
[----:B------:R-:W2:Y:S02]  /*18020*/  LDL.LU R5, [R1+0x40] ;  /* 0x0000400001057983 */ /* 0x000ea40000300800 */
[----:B--2---:R-:W-:-:S07]  /*18030*/  VIADD R0, R5, 0xfffffffd ;  /* 0xfffffffd05007836 */ /* 0x004fce0000000000 */
.L_x_9869:
[----:B------:R-:W-:Y:S05]  /*18040*/  BSYNC B2 ;  /* 0x0000000000027941 */ /* 0x000fea0003800000 */
.L_x_9868:
[----:B------:R-:W-:Y:S01]  /*18050*/  VIADD R8, R8, 0xfffffffe ;  /* 0xfffffffe08087836 */ /* 0x000fe20000000000 */
[----:B------:R-:W-:-:S04]  /*18060*/  LOP3.LUT R4, RZ, R4, RZ, 0x33, !PT ;  /* 0x00000004ff047212 */ /* 0x000fc800078e33ff */
[----:B------:R-:W-:-:S13]  /*18070*/  ISETP.NE.AND P0, PT, R8, R4, PT ;  /* 0x000000040800720c */ /* 0x000fda0003f05270 */
[----:B------:R-:W-:Y:S05]  /*18080*/  @!P0 BRA `(.L_x_9867) ;  /* 0x0000001000f88947 */ /* 0x000fea0003800000 */
.L_x_9918:
        /* <DEDUP_REMOVED lines=35> */
.L_x_9888:
        /* <DEDUP_REMOVED lines=8> */
.L_x_10039:
[----:B------:R-:W-:Y:S05]  /*18340*/  BSYNC B2 ;  /* 0x0000000000027941 */ /* 0x000fea0003800000 */
.L_x_9889:
        /* <DEDUP_REMOVED lines=9> */
.L_x_9892:
[----:B------:R-:W-:Y:S05]  /*183e0*/  BSYNC B2 ;  /* 0x0000000000027941 */ /* 0x000fea0003800000 */
.L_x_9891:
        /* <DEDUP_REMOVED lines=12> */
.L_x_9893:
        /* <DEDUP_REMOVED lines=13> */
.L_x_10040:
[----:B------:R-:W-:Y:S05]  /*18580*/  BSYNC B2 ;  /* 0x0000000000027941 */ /* 0x000fea0003800000 */
.L_x_9894:
        /* <DEDUP_REMOVED lines=11> */
.L_x_9897:
[----:B------:R-:W-:Y:S05]  /*18640*/  BSYNC B2 ;  /* 0x0000000000027941 */ /* 0x000fea0003800000 */
.L_x_9896:
        /* <DEDUP_REMOVED lines=9> */
.L_x_9898:
        /* <DEDUP_REMOVED lines=15> */
.L_x_9899:
        /* <DEDUP_REMOVED lines=15> */
.L_x_9900:
        /* <DEDUP_REMOVED lines=15> */
.L_x_9901:
        /* <DEDUP_REMOVED lines=10> */
.L_x_9887:
[----:B------:R-:W-:Y:S05]  /*18a50*/  BSYNC B1 ;  /* 0x0000000000017941 */ /* 0x000fea0003800000 */
.L_x_9886:
        /* <DEDUP_REMOVED lines=35> */
.L_x_9904:
        /* <DEDUP_REMOVED lines=8> */
.L_x_10041:
[----:B------:R-:W-:Y:S05]  /*18d10*/  BSYNC B2 ;  /* 0x0000000000027941 */ /* 0x000fea0003800000 */
.L_x_9905:
        /* <DEDUP_REMOVED lines=9> */
.L_x_9908:
[----:B------:R-:W-:Y:S05]  /*18db0*/  BSYNC B2 ;  /* 0x0000000000027941 */ /* 0x000fea0003800000 */
.L_x_9907:
        /* <DEDUP_REMOVED lines=12> */
.L_x_9909:
        /* <DEDUP_REMOVED lines=13> */
.L_x_10042:
[----:B------:R-:W-:Y:S05]  /*18f50*/  BSYNC B2 ;  /* 0x0000000000027941 */ /* 0x000fea0003800000 */
.L_x_9910:
        /* <DEDUP_REMOVED lines=11> */
.L_x_9913:
[----:B------:R-:W-:Y:S05]  /*19010*/  BSYNC B2 ;  /* 0x0000000000027941 */ /* 0x000fea0003800000 */
.L_x_9912:
        /* <DEDUP_REMOVED lines=9> */
.L_x_9914:
        /* <DEDUP_REMOVED lines=15> */
.L_x_9915:
        /* <DEDUP_REMOVED lines=15> */
.L_x_9916:
        /* <DEDUP_REMOVED lines=15> */
.L_x_9917:
        /* <DEDUP_REMOVED lines=10> */
.L_x_9903:
[----:B------:R-:W-:Y:S05]  /*19420*/  BSYNC B1 ;  /* 0x0000000000017941 */ /* 0x000fea0003800000 */
.L_x_9902:
[----:B------:R-:W2:Y:S01]  /*19430*/  LDL R5, [R1+0x28] ;  /* 0x0000280001057983 */ /* 0x000ea20000100800 */
[----:B------:R-:W-:Y:S01]  /*19440*/  VIADD R0, R0, 0xfffffffe ;  /* 0xfffffffe00007836 */ /* 0x000fe20000000000 */
[----:B--2---:R-:W-:-:S13]  /*19450*/  ISETP.GT.AND P0, PT, R6, R5, PT ;  /* 0x000000050600720c */ /* 0x004fda0003f04270 */
[----:B------:R-:W-:Y:S05]  /*19460*/  @P0 BRA `(.L_x_9918) ;  /* 0xffffffec00080947 */ /* 0x000fea000383ffff */
.L_x_9867:
[----:B------:R-:W-:Y:S05]  /*19470*/  BSYNC B0 ;  /* 0x0000000000007941 */ /* 0x000fea0003800000 */
.L_x_9866:
        /* <DEDUP_REMOVED lines=24> */
.L_x_9920:
[----:B------:R-:W-:Y:S05]  /*19600*/  BSYNC B0 ;  /* 0x0000000000007941 */ /* 0x000fea0003800000 */
.L_x_9919:
[----:B------:R-:W-:-:S07]  /*19610*/  SEL R19, R19, RZ, P0 ;  /* 0x000000ff13137207 */ /* 0x000fce0000000000 */
.L_x_9838:
[----:B------:R-:W-:Y:S05]  /*19620*/  BSYNC B7 ;  /* 0x0000000000077941 */ /* 0x000fea0003800000 */
.L_x_9836:
[----:B--23--:R-:W2:Y:S02]  /*19630*/  LDL R0, [R1+0x1c] ;  /* 0x00001c0001007983 */ /* 0x00cea40000100800 */
        /* <DEDUP_REMOVED lines=8> */
[----:B------:R-:W2:Y:S04]  /*196c0*/  LDS.128 R4, [R18+0x228d0] ;  /* 0x0228d00012047984 */ /* 0x000ea80000000c00 */
[----:B--2---:R2:W-:Y:S04]  /*196d0*/  STL.64 [R1], R4 ;  /* 0x0000000401007387 */ /* 0x0045e80000100a00 */
[----:B------:R2:W-:Y:S01]  /*196e0*/  STL.64 [R1+0x8], R6 ;  /* 0x0000080601007387 */ /* 0x0005e20000100a00 */
[----:B------:R-:W-:Y:S06]  /*196f0*/  BAR.ARV 0x4, 0x180 ;  /* 0x0106000000007b1d */ /* 0x000fec0000002000 */
[----:B------:R-:W-:Y:S05]  /*19700*/  BRA `(.L_x_9922) ;  /* 0x0000000c00207947 */ /* 0x000fea0003800000 */
.L_x_9921:
        /* <DEDUP_REMOVED lines=46> */
.L_x_10052:
[----:B------:R-:W-:Y:S02]  /*199f0*/  ULDC UR4, c[0x0][0xc38] ;  /* 0x00030e0000047ab9 */ /* 0x000fe40000000800 */
[----:B------:R-:W-:-:S04]  /*19a00*/  IMAD.U32 R2, RZ, RZ, UR4 ;  /* 0x00000004ff027e24 */ /* 0x000fc8000f8e00ff */
[----:B-1----:R-:W-:-:S04]  /*19a10*/  IMAD R9, R9, R2, RZ ;  /* 0x0000000209097224 */ /* 0x002fc800078e02ff */
[----:B------:R-:W-:-:S05]  /*19a20*/  IMAD.IADD R0, R0, 0x1, R9 ;  /* 0x0000000100007824 */ /* 0x000fca00078e0209 */
[----:B------:R-:W-:-:S13]  /*19a30*/  ISETP.GT.AND P6, PT, R0, R5, PT ;  /* 0x000000050000720c */ /* 0x000fda0003fc4270 */
[----:B------:R-:W-:Y:S05]  /*19a40*/  @P6 BRA `(.L_x_9924) ;  /* 0x0000000000ac6947 */ /* 0x000fea0003800000 */
.L_x_9927:
        /* <DEDUP_REMOVED lines=37> */
.L_x_10060:
[----:B------:R-:W-:Y:S02]  /*19ca0*/  ULDC UR4, c[0x0][0xc38] ;  /* 0x00030e0000047ab9 */ /* 0x000fe40000000800 */
[----:B------:R-:W-:-:S04]  /*19cb0*/  IMAD.U32 R2, RZ, RZ, UR4 ;  /* 0x00000004ff027e24 */ /* 0x000fc8000f8e00ff */
[----:B-1----:R-:W-:-:S04]  /*19cc0*/  IMAD R9, R9, R2, RZ ;  /* 0x0000000209097224 */ /* 0x002fc800078e02ff */
[----:B------:R-:W-:-:S05]  /*19cd0*/  IMAD.IADD R0, R9, 0x1, R0 ;  /* 0x0000000109007824 */ /* 0x000fca00078e0200 */
[----:B------:R-:W-:-:S13]  /*19ce0*/  ISETP.GT.AND P6, PT, R0, R5, PT ;  /* 0x000000050000720c */ /* 0x000fda0003fc4270 */
[----:B------:R-:W-:Y:S05]  /*19cf0*/  @!P6 BRA `(.L_x_9927) ;  /* 0xfffffffc0054e947 */ /* 0x000fea000383ffff */
.L_x_9924:
        /* <DEDUP_REMOVED lines=9> */
.L_x_10065:
[----:B------:R-:W-:-:S13]  /*19d90*/  ISETP.NE.AND P0, PT, R3, RZ, PT ;  /* 0x000000ff0300720c */ /* 0x000fda0003f05270 */
[----:B------:R-:W-:Y:S05]  /*19da0*/  @!P0 BRA `(.L_x_9929) ;  /* 0x0000000000148947 */ /* 0x000fea0003800000 */
[----:B------:R-:W-:Y:S01]  /*19db0*/  UMOV UR4, 0xffffffff ;  /* 0xffffffff00047882 */ /* 0x000fe20000000000 */
[----:B------:R-:W-:Y:S02]  /*19dc0*/  VIADD R12, R0, 0xffffffff ;  /* 0xffffffff000c7836 */ /* 0x000fe40000000000 */
[----:B------:R-:W-:Y:S05]  /*19dd0*/  BRA.DIV UR4, `(.L_x_9930) ;  /* 0x0000003604bc7947 */ /* 0x000fea000b800000 */
[----:B0-----:R0:W4:Y:S02]  /*19de0*/  SHFL.IDX PT, R7, R7, R12, 0x1f ;  /* 0x00001f0c07077589 */ /* 0x00112400000e0000 */
.L_x_10068:
[----:B----4-:R-:W-:-:S07]  /*19df0*/  IMAD.MOV.U32 R8, RZ, RZ, R7 ;  /* 0x000000ffff087224 */ /* 0x010fce00078e0007 */
.L_x_9929:
[----:B------:R-:W4:Y:S01]  /*19e00*/  LDL.LU R10, [R1+0xc] ;  /* 0x00000c00010a7983 */ /* 0x000f220000300800 */
[----:B0-2---:R-:W-:Y:S01]  /*19e10*/  IABS R7, R4 ;  /* 0x0000000400077213 */ /* 0x005fe20000000000 */
[----:B------:R-:W-:-:S03]  /*19e20*/  IMAD R9, R8, R2, R9 ;  /* 0x0000000208097224 */ /* 0x000fc600078e0209 */
[----:B------:R-:W0:Y:S01]  /*19e30*/  I2F.RP R2, R7 ;  /* 0x0000000700027306 */ /* 0x000e220000209400 */
[----:B------:R-:W-:Y:S01]  /*19e40*/  IMAD.IADD R5, R5, 0x1, -R9 ;  /* 0x0000000105057824 */ /* 0x000fe200078e0a09 */
[----:B------:R2:W-:Y:S02]  /*19e50*/  STL [R1], R9 ;  /* 0x0000000901007387 */ /* 0x0005e40000100800 */
[----:B--2---:R-:W-:-:S04]  /*19e60*/  IABS R9, R4 ;  /* 0x0000000400097213 */ /* 0x004fc80000000000 */
        /* <DEDUP_REMOVED lines=56> */
.L_x_9925:
        /* <DEDUP_REMOVED lines=10> */
.L_x_9931:
        /* <DEDUP_REMOVED lines=16> */
.L_x_9922:
[----:B------:R-:W4:Y:S01]  /*1a390*/  LDL R0, [R1+0xc] ;  /* 0x00000c0001007983 */ /* 0x000f220000100800 */
[----:B------:R-:W-:Y:S02]  /*1a3a0*/  ULDC UR4, c[0x0][0xc3c] ;  /* 0x00030f0000047ab9 */ /* 0x000fe40000000800 */
[----:B----4-:R-:W-:-:S13]  /*1a3b0*/  ISETP.GE.AND P0, PT, R0, UR4, PT ;  /* 0x0000000400007c0c */ /* 0x010fda000bf06270 */
[----:B------:R-:W-:Y:S05]  /*1a3c0*/  @!P0 BRA `(.L_x_9932) ;  /* 0xffffff9400488947 */ /* 0x000fea000383ffff */
[----:B------:R-:W-:Y:S05]  /*1a3d0*/  BSYNC B8 ;  /* 0x0000000000087941 */ /* 0x000fea0003800000 */
.L_x_9790:
[----:B-1----:R-:W4:Y:S01]  /*1a3e0*/  LDL.LU R0, [R1+0x54] ;  /* 0x0000540001007983 */ /* 0x002f220000300800 */
[----:B------:R-:W-:Y:S01]  /*1a3f0*/  BSSY B0, `(.L_x_9933) ;  /* 0x000000b000007945 */ /* 0x000fe20003800000 */
[----:B--23--:R-:W1:Y:S01]  /*1a400*/  S2R R5, SR_CgaCtaId ;  /* 0x0000000000057919 */ /* 0x00ce620000008800 */
[----:B----4-:R-:W-:-:S05]  /*1a410*/  VIADD R0, R0, 0x1 ;  /* 0x0000000100007836 */ /* 0x010fca0000000000 */
[----:B0-----:R-:W-:-:S04]  /*1a420*/  LEA.HI R2, R0, R0, RZ, 0x1 ;  /* 0x0000000000027211 */ /* 0x001fc800078f08ff */
[----:B------:R-:W-:-:S05]  /*1a430*/  LOP3.LUT R3, R2, 0xfffffffe, RZ, 0xc0, !PT ;  /* 0xfffffffe02037812 */ /* 0x000fca00078ec0ff */
[----:B------:R-:W-:Y:S01]  /*1a440*/  IMAD.IADD R3, R0, 0x1, -R3 ;  /* 0x0000000100037824 */ /* 0x000fe200078e0a03 */
[----:B------:R-:W-:-:S04]  /*1a450*/  MOV R0, 0x400 ;  /* 0x0000040000007802 */ /* 0x000fc80000000f00 */
[----:B-1----:R-:W-:Y:S02]  /*1a460*/  LEA R0, R5, R0, 0x18 ;  /* 0x0000000005007211 */ /* 0x002fe400078ec0ff */
[----:B------:R-:W-:-:S04]  /*1a470*/  SHF.L.U32 R3, R3, 0x1f, RZ ;  /* 0x0000001f03037819 */ /* 0x000fc800000006ff */
[----:B------:R-:W0:Y:S02]  /*1a480*/  SYNCS.PHASECHK.TRANS64.TRYWAIT P0, [R0+URZ+0x22820], R3 ;  /* 0x02282003000075a7 */ /* 0x000e24000800017f */
[----:B0-----:R-:W-:Y:S05]  /*1a490*/  @!P0 BRA `(.L_x_9934) ;  /* 0x0000003000348947 */ /* 0x001fea0003800000 */
.L_x_10069:
[----:B------:R-:W-:Y:S05]  /*1a4a0*/  BSYNC B0 ;  /* 0x0000000000007941 */ /* 0x000fea0003800000 */
.L_x_9933:
[----:B------:R-:W-:-:S03]  /*1a4b0*/  UMOV UR4, 0xffffffff ;  /* 0xffffffff00047882 */ /* 0x000fc60000000000 */
[----:B------:R-:W-:Y:S05]  /*1a4c0*/  BRA.DIV UR4, `(.L_x_9935) ;  /* 0x00000032043c7947 */ /* 0x000fea000b800000 */
[----:B------:R-:W1:Y:S02]  /*1a4d0*/  S2R R2, SR_TID.X ;  /* 0x0000000000027919 */ /* 0x000e640000002100 */
[----:B-1----:R-:W-:-:S04]  /*1a4e0*/  SHF.R.U32.HI R2, RZ, 0x5, R2 ;  /* 0x00000005ff027819 */ /* 0x002fc80000011602 */
[----:B------:R-:W-:-:S05]  /*1a4f0*/  LOP3.LUT R2, R2, 0x3, RZ, 0xc0, !PT ;  /* 0x0000000302027812 */ /* 0x000fca00078ec0ff */
[----:B------:R1:W2:Y:S02]  /*1a500*/  SHFL.IDX PT, R14, R2, RZ, 0x1f ;  /* 0x00001fff020e7589 */ /* 0x0002a400000e0000 */
.L_x_10072:
[----:B--2---:R-:W-:-:S13]  /*1a510*/  ISETP.NE.AND P0, PT, R14, RZ, PT ;  /* 0x000000ff0e00720c */ /* 0x004fda0003f05270 */
[----:B------:R-:W-:Y:S05]  /*1a520*/  @P0 BRA `(.L_x_9636) ;  /* 0x00000000008c0947 */ /* 0x000fea0003800000 */
[----:B------:R-:W-:-:S03]  /*1a530*/  UMOV UR4, 0xffffffff ;  /* 0xffffffff00047882 */ /* 0x000fc60000000000 */
[----:B------:R-:W-:Y:S05]  /*1a540*/  BRA.DIV UR4, `(.L_x_9936) ;  /* 0x0000003204507947 */ /* 0x000fea000b800000 */
[----:B------:R-:W-:-:S13]  /*1a550*/  ELECT P6, URZ, PT ;  /* 0x00000000003f782f */ /* 0x000fda00038c0000 */
.L_x_10075:
[----:B------:R-:W-:Y:S05]  /*1a560*/  @!P6 BRA `(.L_x_9636) ;  /* 0x00000000007ce947 */ /* 0x000fea0003800000 */
[----:B------:R-:W-:-:S06]  /*1a570*/  ULOP3.LUT UR4, UR36, 0x2, URZ, 0xfc, !UPT ;  /* 0x0000000224047892 */ /* 0x000fcc000f8efc3f */
[----:B-1----:R-:W-:-:S05]  /*1a580*/  IMAD.U32 R2, RZ, RZ, UR4 ;  /* 0x00000004ff027e24 */ /* 0x002fca000f8e00ff */
[----:B------:R-:W-:-:S13]  /*1a590*/  ISETP.NE.AND P2, PT, R2, 0x3, PT ;  /* 0x000000030200780c */ /* 0x000fda0003f45270 */
[----:B------:R-:W-:Y:S05]  /*1a5a0*/  @!P2 BRA `(.L_x_9937) ;  /* 0x000000000004a947 */ /* 0x000fea0003800000 */
[----:B------:R-:W-:Y:S01]  /*1a5b0*/  BPT.TRAP 0x1 ;  /* 0x000000040000795c */ /* 0x000fe20000300000 */
.L_x_9937:
        /* <DEDUP_REMOVED lines=13> */
.L_x_10076:
[----:B------:R-:W1:Y:S02]  /*1a690*/  SYNCS.PHASECHK.TRANS64.TRYWAIT P0, [R7+URZ], R2 ;  /* 0x00000002070075a7 */ /* 0x000e64000800017f */
[----:B-1----:R-:W-:Y:S05]  /*1a6a0*/  @!P0 BRA `(.L_x_9939) ;  /* 0x00000030002c8947 */ /* 0x002fea0003800000 */
.L_x_10077:
[----:B------:R-:W-:Y:S05]  /*1a6b0*/  @!P2 BRA `(.L_x_9940) ;  /* 0x000000000004a947 */ /* 0x000fea0003800000 */
[----:B------:R-:W-:Y:S01]  /*1a6c0*/  BPT.TRAP 0x1 ;  /* 0x000000040000795c */ /* 0x000fe20000300000 */
.L_x_9940:
[----:B------:R-:W-:-:S04]  /*1a6d0*/  VIADD R0, R0, 0x22860 ;  /* 0x0002286000007836 */ /* 0x000fc80000000000 */
[----:B------:R-:W-:-:S04]  /*1a6e0*/  IMAD R4, R19, 0x8, R0 ;  /* 0x0000000813047824 */ /* 0x000fc800078e0200 */
[----:B------:R-:W2:Y:S02]  /*1a6f0*/  SYNCS.PHASECHK.TRANS64.TRYWAIT P0, [R4+URZ], R5 ;  /* 0x00000005040075a7 */ /* 0x000ea4000800017f */
[----:B--2---:R-:W-:Y:S05]  /*1a700*/  @!P0 BRA `(.L_x_9941) ;  /* 0x0000003000288947 */ /* 0x004fea0003800000 */
.L_x_10078:
[----:B------:R-:W-:-:S07]  /*1a710*/  IMAD R3, R3, 0x8, R0 ;  /* 0x0000000803037824 */ /* 0x000fce00078e0200 */
.L_x_9942:
[----:B---3--:R3:W4:Y:S02]  /*1a720*/  SYNCS.PHASECHK.TRANS64.TRYWAIT P0, [R3+URZ], R2 ;  /* 0x00000002030075a7 */ /* 0x008724000800017f */
[----:B----4-:R-:W-:Y:S05]  /*1a730*/  @!P0 NANOSLEEP.SYNCS 0x989680 ;  /* 0x009896800000895d */ /* 0x010fea0003900000 */
[----:B------:R-:W4:Y:S02]  /*1a740*/  @!P0 SYNCS.PHASECHK.TRANS64 P0, [R3+URZ], R2 ;  /* 0x00000002030085a7 */ /* 0x000f24000800007f */
[----:B----4-:R-:W-:Y:S05]  /*1a750*/  @!P0 BRA `(.L_x_9942) ;  /* 0xfffffffc00f08947 */ /* 0x010fea000383ffff */
.L_x_9636:
[----:B------:R-:W-:Y:S05]  /*1a760*/  BSYNC B9 ;  /* 0x0000000000097941 */ /* 0x000fea0003800000 */
.L_x_9633:
[----:B------:R-:W-:Y:S05]  /*1a770*/  EXIT ;  /* 0x000000000000794d */ /* 0x000fea0003800000 */
.L_x_9656:
[----:B0-----:R0:W1:Y:S02]  /*1a780*/  SYNCS.PHASECHK.TRANS64.TRYWAIT P6, [R95+URZ+0x22890], R106 ;  /* 0x0228906a5f0075a7 */ /* 0x00106400080c017f */
[----:B-1----:R-:W-:Y:S05]  /*1a790*/  @!P6 NANOSLEEP.SYNCS 0x989680 ;  /* 0x009896800000e95d */ /* 0x002fea0003900000 */
[----:B------:R-:W1:Y:S02]  /*1a7a0*/  @!P6 SYNCS.PHASECHK.TRANS64 P6, [R95+URZ+0x22890], R106 ;  /* 0x0228906a5f00e5a7 */ /* 0x000e6400080c007f */
[----:B-1----:R-:W-:Y:S05]  /*1a7b0*/  @!P6 BRA `(.L_x_9656) ;  /* 0xfffffffc00f0e947 */ /* 0x002fea000383ffff */
[----:B------:R-:W-:Y:S05]  /*1a7c0*/  BRA `(.L_x_9943) ;  /* 0xfffffe88008c7947 */ /* 0x000fea000383ffff */
.L_x_9674:
[----:B0-----:R0:W1:Y:S02]  /*1a7d0*/  SYNCS.PHASECHK.TRANS64.TRYWAIT P5, [R95+URZ+0x22890], R106 ;  /* 0x0228906a5f0075a7 */ /* 0x00106400080a017f */
[----:B-1----:R-:W-:Y:S05]  /*1a7e0*/  @!P5 NANOSLEEP.SYNCS 0x989680 ;  /* 0x009896800000d95d */ /* 0x002fea0003900000 */
[----:B------:R-:W1:Y:S02]  /*1a7f0*/  @!P5 SYNCS.PHASECHK.TRANS64 P5, [R95+URZ+0x22890], R106 ;  /* 0x0228906a5f00d5a7 */ /* 0x000e6400080a007f */
[----:B-1----:R-:W-:Y:S05]  /*1a800*/  @!P5 BRA `(.L_x_9674) ;  /* 0xfffffffc00f0d947 */ /* 0x002fea000383ffff */
[----:B------:R-:W-:Y:S05]  /*1a810*/  BRA `(.L_x_9944) ;  /* 0xfffffe9c002c7947 */ /* 0x000fea000383ffff */
.L_x_9683:
[----:B0-----:R0:W1:Y:S02]  /*1a820*/  SYNCS.PHASECHK.TRANS64.TRYWAIT P4, [R95+URZ+0x22890], R106 ;  /* 0x0228906a5f0075a7 */ /* 0x001064000808017f */
[----:B-1----:R-:W-:Y:S05]  /*1a830*/  @!P4 NANOSLEEP.SYNCS 0x989680 ;  /* 0x009896800000c95d */ /* 0x002fea0003900000 */
[----:B------:R-:W1:Y:S02]  /*1a840*/  @!P4 SYNCS.PHASECHK.TRANS64 P4, [R95+URZ+0x22890], R106 ;  /* 0x0228906a5f00c5a7 */ /* 0x000e64000808007f */
[----:B-1----:R-:W-:Y:S05]  /*1a850*/  @!P4 BRA `(.L_x_9683) ;  /* 0xfffffffc00f0c947 */ /* 0x002fea000383ffff */
[----:B------:R-:W-:Y:S05]  /*1a860*/  BRA `(.L_x_9945) ;  /* 0xfffffeac00607947 */ /* 0x000fea000383ffff */
.L_x_9689:
[----:B--2---:R2:W3:Y:S02]  /*1a870*/  SYNCS.PHASECHK.TRANS64.TRYWAIT P3, [R95+URZ+0x228b0], R106 ;  /* 0x0228b06a5f0075a7 */ /* 0x0044e4000806017f */
[----:B---3--:R-:W-:Y:S05]  /*1a880*/  @!P3 NANOSLEEP.SYNCS 0x989680 ;  /* 0x009896800000b95d */ /* 0x008fea0003900000 */
[----:B------:R-:W3:Y:S02]  /*1a890*/  @!P3 SYNCS.PHASECHK.TRANS64 P3, [R95+URZ+0x228b0], R106 ;  /* 0x0228b06a5f00b5a7 */ /* 0x000ee4000806007f */
[----:B---3--:R-:W-:Y:S05]  /*1a8a0*/  @!P3 BRA `(.L_x_9689) ;  /* 0xfffffffc00f0b947 */ /* 0x008fea000383ffff */
[----:B------:R-:W-:Y:S05]  /*1a8b0*/  BRA `(.L_x_9946) ;  /* 0xfffffeac00f47947 */ /* 0x000fea000383ffff */
.L_x_9699:
[----:B------:R-:W-:Y:S01]  /*1a8c0*/  BSSY B0, `(.L_x_9947) ;  /* 0x0000007000007945 */ /* 0x000fe20003800000 */
[----:B------:R-:W-:Y:S02]  /*1a8d0*/  IMAD.MOV.U32 R12, RZ, RZ, RZ ;  /* 0x000000ffff0c7224 */ /* 0x000fe400078e00ff */
[----:B------:R-:W-:Y:S02]  /*1a8e0*/  IMAD.MOV.U32 R11, RZ, RZ, 0x1f ;  /* 0x0000001fff0b7424 */ /* 0x000fe400078e00ff */
[----:B------:R-:W-:-:S07]  /*1a8f0*/  IMAD.MOV.U32 R15, RZ, RZ, -0x1 ;  /* 0xffffffffff0f7424 */ /* 0x000fce00078e00ff */
[----:B-----5:R-:W-:Y:S05]  /*1a900*/  WARPSYNC.COLLECTIVE R15, `(.L_x_9948) ;  /* 0x000000000f087348 */ /* 0x020fea0003c00000 */
[----:B------:R0:W1:Y:S02]  /*1a910*/  SHFL.IDX P6, R14, R13, R12, R11 ;  /* 0x0000000c0d0e7389 */ /* 0x00006400000c000b */
[----:B01---5:R-:W-:Y:S01]  /*1a920*/  ENDCOLLECTIVE ;  /* 0x000000000000791b */ /* 0x023fe20003800000 */
.L_x_9948:
[----:B------:R-:W-:Y:S05]  /*1a930*/  BSYNC B0 ;  /* 0x0000000000007941 */ /* 0x000fea0003800000 */
.L_x_9947:
[----:B------:R-:W-:Y:S05]  /*1a940*/  BRA `(.L_x_9949) ;  /* 0xfffffebc00347947 */ /* 0x000fea000383ffff */
.L_x_9711:
[----:B------:R-:W-:Y:S01]  /*1a950*/  BSSY B1, `(.L_x_9950) ;  /* 0x0000008000017945 */ /* 0x000fe20003800000 */
[----:B0-----:R-:W-:Y:S02]  /*1a960*/  IMAD.MOV.U32 R13, RZ, RZ, R25 ;  /* 0x000000ffff0d7224 */ /* 0x001fe400078e0019 */
[----:B------:R-:W-:Y:S02]  /*1a970*/  IMAD.MOV.U32 R12, RZ, RZ, RZ ;  /* 0x000000ffff0c7224 */ /* 0x000fe400078e00ff */
[----:B------:R-:W-:Y:S02]  /*1a980*/  IMAD.MOV.U32 R11, RZ, RZ, 0x1c1f ;  /* 0x00001c1fff0b7424 */ /* 0x000fe400078e00ff */
[----:B------:R-:W-:-:S07]  /*1a990*/  IMAD.MOV.U32 R15, RZ, RZ, -0x1 ;  /* 0xffffffffff0f7424 */ /* 0x000fce00078e00ff */
[----:B------:R-:W-:Y:S05]  /*1a9a0*/  WARPSYNC.COLLECTIVE R15, `(.L_x_9951) ;  /* 0x000000000f087348 */ /* 0x000fea0003c00000 */
[----:B------:R0:W1:Y:S02]  /*1a9b0*/  SHFL.IDX P6, R14, R13, R12, R11 ;  /* 0x0000000c0d0e7389 */ /* 0x00006400000c000b */
[----:B01----:R-:W-:Y:S01]  /*1a9c0*/  ENDCOLLECTIVE ;  /* 0x000000000000791b */ /* 0x003fe20003800000 */
.L_x_9951:
[----:B------:R-:W-:Y:S05]  /*1a9d0*/  BSYNC B1 ;  /* 0x0000000000017941 */ /* 0x000fea0003800000 */
.L_x_9950:
        /* <DEDUP_REMOVED lines=8> */
.L_x_9952:
[----:B------:R-:W-:Y:S02]  /*1aa60*/  IMAD.MOV.U32 R13, RZ, RZ, R27 ;  /* 0x000000ffff0d7224 */ /* 0x000fe400078e001b */
[----:B------:R-:W-:-:S07]  /*1aa70*/  IMAD.MOV.U32 R0, RZ, RZ, R14 ;  /* 0x000000ffff007224 */ /* 0x000fce00078e000e */
[----:B------:R-:W-:Y:S05]  /*1aa80*/  WARPSYNC.COLLECTIVE R15, `(.L_x_9953) ;  /* 0x000000000f087348 */ /* 0x000fea0003c00000 */
[----:B------:R0:W1:Y:S02]  /*1aa90*/  SHFL.IDX P6, R14, R13, R12, R11 ;  /* 0x0000000c0d0e7389 */ /* 0x00006400000c000b */
[----:B01----:R-:W-:Y:S01]  /*1aaa0*/  ENDCOLLECTIVE ;  /* 0x000000000000791b */ /* 0x003fe20003800000 */
.L_x_9953:
[----:B------:R-:W-:Y:S02]  /*1aab0*/  IMAD.MOV.U32 R13, RZ, RZ, R26 ;  /* 0x000000ffff0d7224 */ /* 0x000fe400078e001a */
[----:B------:R-:W-:-:S07]  /*1aac0*/  IMAD.MOV.U32 R5, RZ, RZ, R14 ;  /* 0x000000ffff057224 */ /* 0x000fce00078e000e */
[----:B------:R-:W-:Y:S05]  /*1aad0*/  WARPSYNC.COLLECTIVE R15, `(.L_x_9954) ;  /* 0x000000000f087348 */ /* 0x000fea0003c00000 */
[----:B------:R0:W1:Y:S02]  /*1aae0*/  SHFL.IDX P6, R14, R13, R12, R11 ;  /* 0x0000000c0d0e7389 */ /* 0x00006400000c000b */
[----:B01----:R-:W-:Y:S01]  /*1aaf0*/  ENDCOLLECTIVE ;  /* 0x000000000000791b */ /* 0x003fe20003800000 */
.L_x_9954:
[----:B------:R-:W-:Y:S05]  /*1ab00*/  BRA `(.L_x_9955) ;  /* 0xfffffec0004c7947 */ /* 0x000fea000383ffff */
.L_x_9715:
[----:B0-----:R0:W1:Y:S02]  /*1ab10*/  SYNCS.PHASECHK.TRANS64.TRYWAIT P0, [R19+URZ+0x22800], R26 ;  /* 0x0228001a130075a7 */ /* 0x001064000800017f */
[----:B-1----:R-:W-:Y:S05]  /*1ab20*/  @!P0 NANOSLEEP.SYNCS 0x989680 ;  /* 0x009896800000895d */ /* 0x002fea0003900000 */
[----:B------:R-:W1:Y:S02]  /*1ab30*/  @!P0 SYNCS.PHASECHK.TRANS64 P0, [R19+URZ+0x22800], R26 ;  /* 0x0228001a130085a7 */ /* 0x000e64000800007f */
[----:B-1----:R-:W-:Y:S05]  /*1ab40*/  @!P0 BRA `(.L_x_9715) ;  /* 0xfffffffc00f08947 */ /* 0x002fea000383ffff */
[----:B------:R-:W-:Y:S05]  /*1ab50*/  BRA `(.L_x_9956) ;  /* 0xfffffec400587947 */ /* 0x000fea000383ffff */
.L_x_9723:
        /* <DEDUP_REMOVED lines=8> */
.L_x_9958:
[----:B------:R-:W-:Y:S05]  /*1abe0*/  BSYNC B1 ;  /* 0x0000000000017941 */ /* 0x000fea0003800000 */
.L_x_9957:
        /* <DEDUP_REMOVED lines=8> */
.L_x_9959:
[----:B------:R-:W-:Y:S02]  /*1ac70*/  IMAD.MOV.U32 R13, RZ, RZ, R27 ;  /* 0x000000ffff0d7224 */ /* 0x000fe400078e001b */
[----:B------:R-:W-:-:S07]  /*1ac80*/  IMAD.MOV.U32 R3, RZ, RZ, R14 ;  /* 0x000000ffff037224 */ /* 0x000fce00078e000e */
[----:B------:R-:W-:Y:S05]  /*1ac90*/  WARPSYNC.COLLECTIVE R15, `(.L_x_9960) ;  /* 0x000000000f087348 */ /* 0x000fea0003c00000 */
[----:B------:R0:W1:Y:S02]  /*1aca0*/  SHFL.IDX P6, R14, R13, R12, R11 ;  /* 0x0000000c0d0e7389 */ /* 0x00006400000c000b */
[----:B01----:R-:W-:Y:S01]  /*1acb0*/  ENDCOLLECTIVE ;  /* 0x000000000000791b */ /* 0x003fe20003800000 */
.L_x_9960:
[----:B------:R-:W-:Y:S02]  /*1acc0*/  IMAD.MOV.U32 R13, RZ, RZ, R26 ;  /* 0x000000ffff0d7224 */ /* 0x000fe400078e001a */
[----:B------:R-:W-:-:S07]  /*1acd0*/  IMAD.MOV.U32 R20, RZ, RZ, R14 ;  /* 0x000000ffff147224 */ /* 0x000fce00078e000e */
[----:B------:R-:W-:Y:S05]  /*1ace0*/  WARPSYNC.COLLECTIVE R15, `(.L_x_9961) ;  /* 0x000000000f087348 */ /* 0x000fea0003c00000 */
[----:B------:R0:W1:Y:S02]  /*1acf0*/  SHFL.IDX P6, R14, R13, R12, R11 ;  /* 0x0000000c0d0e7389 */ /* 0x00006400000c000b */
[----:B01----:R-:W-:Y:S01]  /*1ad00*/  ENDCOLLECTIVE ;  /* 0x000000000000791b */ /* 0x003fe20003800000 */
.L_x_9961:
[----:B------:R-:W-:Y:S05]  /*1ad10*/  BRA `(.L_x_9962) ;  /* 0xfffffecc00c47947 */ /* 0x000fea000383ffff */
.L_x_9727:
[----:B0-----:R0:W1:Y:S02]  /*1ad20*/  SYNCS.PHASECHK.TRANS64.TRYWAIT P1, [R19+URZ+0x22800], R24 ;  /* 0x02280018130075a7 */ /* 0x001064000802017f */
[----:B-1----:R-:W-:Y:S05]  /*1ad30*/  @!P1 NANOSLEEP.SYNCS 0x989680 ;  /* 0x009896800000995d */ /* 0x002fea0003900000 */
[----:B------:R-:W1:Y:S02]  /*1ad40*/  @!P1 SYNCS.PHASECHK.TRANS64 P1, [R19+URZ+0x22800], R24 ;  /* 0x02280018130095a7 */ /* 0x000e64000802007f */
[----:B-1----:R-:W-:Y:S05]  /*1ad50*/  @!P1 BRA `(.L_x_9727) ;  /* 0xfffffffc00f09947 */ /* 0x002fea000383ffff */
[----:B------:R-:W-:Y:S05]  /*1ad60*/  BRA `(.L_x_9963) ;  /* 0xfffffed000a07947 */ /* 0x000fea000383ffff */
.L_x_9733:
[----:B-1----:R1:W2:Y:S02]  /*1ad70*/  SYNCS.PHASECHK.TRANS64.TRYWAIT P1, [R13+URZ+0x22830], R72 ;  /* 0x022830480d0075a7 */ /* 0x0022a4000802017f */
[----:B--2---:R-:W-:Y:S05]  /*1ad80*/  @!P1 NANOSLEEP.SYNCS 0x989680 ;  /* 0x009896800000995d */ /* 0x004fea0003900000 */
[----:B------:R-:W2:Y:S02]  /*1ad90*/  @!P1 SYNCS.PHASECHK.TRANS64 P1, [R13+URZ+0x22830], R72 ;  /* 0x022830480d0095a7 */ /* 0x000ea4000802007f */
[----:B--2---:R-:W-:Y:S05]  /*1ada0*/  @!P1 BRA `(.L_x_9733) ;  /* 0xfffffffc00f09947 */ /* 0x004fea000383ffff */
[----:B------:R-:W-:Y:S05]  /*1adb0*/  BRA `(.L_x_9732) ;  /* 0xfffffedc00cc7947 */ /* 0x000fea000383ffff */
.L_x_9738:
[----:B-1----:R1:W2:Y:S02]  /*1adc0*/  SYNCS.PHASECHK.TRANS64.TRYWAIT P2, [R13+URZ+0x22850], R72 ;  /* 0x022850480d0075a7 */ /* 0x0022a4000804017f */
[----:B--2---:R-:W-:Y:S05]  /*1add0*/  @!P2 NANOSLEEP.SYNCS 0x989680 ;  /* 0x009896800000a95d */ /* 0x004fea0003900000 */
[----:B------:R-:W2:Y:S02]  /*1ade0*/  @!P2 SYNCS.PHASECHK.TRANS64 P2, [R13+URZ+0x22850], R72 ;  /* 0x022850480d00a5a7 */ /* 0x000ea4000804007f */
[----:B--2---:R-:W-:Y:S05]  /*1adf0*/  @!P2 BRA `(.L_x_9738) ;  /* 0xfffffffc00f0a947 */ /* 0x004fea000383ffff */
[----:B------:R-:W-:Y:S05]  /*1ae00*/  BRA `(.L_x_9737) ;  /* 0xfffffef800ec7947 */ /* 0x000fea000383ffff */
.L_x_9743:
[----:B-1----:R1:W2:Y:S02]  /*1ae10*/  SYNCS.PHASECHK.TRANS64.TRYWAIT P3, [R14+URZ+0x22830], R15 ;  /* 0x0228300f0e0075a7 */ /* 0x0022a4000806017f */
[----:B--2---:R-:W-:Y:S05]  /*1ae20*/  @!P3 NANOSLEEP.SYNCS 0x989680 ;  /* 0x009896800000b95d */ /* 0x004fea0003900000 */
[----:B------:R-:W2:Y:S02]  /*1ae30*/  @!P3 SYNCS.PHASECHK.TRANS64 P3, [R14+URZ+0x22830], R15 ;  /* 0x0228300f0e00b5a7 */ /* 0x000ea4000806007f */
[----:B--2---:R-:W-:Y:S05]  /*1ae40*/  @!P3 BRA `(.L_x_9743) ;  /* 0xfffffffc00f0b947 */ /* 0x004fea000383ffff */
[----:B------:R-:W-:Y:S05]  /*1ae50*/  BRA `(.L_x_9742) ;  /* 0xffffff0000287947 */ /* 0x000fea000383ffff */
.L_x_9748:
[----:B-1----:R1:W2:Y:S02]  /*1ae60*/  SYNCS.PHASECHK.TRANS64.TRYWAIT P3, [R14+URZ+0x22850], R15 ;  /* 0x0228500f0e0075a7 */ /* 0x0022a4000806017f */
[----:B--2---:R-:W-:Y:S05]  /*1ae70*/  @!P3 NANOSLEEP.SYNCS 0x989680 ;  /* 0x009896800000b95d */ /* 0x004fea0003900000 */
[----:B------:R-:W2:Y:S02]  /*1ae80*/  @!P3 SYNCS.PHASECHK.TRANS64 P3, [R14+URZ+0x22850], R15 ;  /* 0x0228500f0e00b5a7 */ /* 0x000ea4000806007f */
[----:B--2---:R-:W-:Y:S05]  /*1ae90*/  @!P3 BRA `(.L_x_9748) ;  /* 0xfffffffc00f0b947 */ /* 0x004fea000383ffff */
[----:B------:R-:W-:Y:S05]  /*1aea0*/  BRA `(.L_x_9747) ;  /* 0xffffff2000047947 */ /* 0x000fea000383ffff */
.L_x_9754:
[----:B------:R-:W-:Y:S02]  /*1aeb0*/  IMAD.MOV.U32 R13, RZ, RZ, R21 ;  /* 0x000000ffff0d7224 */ /* 0x000fe400078e0015 */
[----:B------:R-:W-:Y:S02]  /*1aec0*/  IMAD.MOV.U32 R12, RZ, RZ, RZ ;  /* 0x000000ffff0c7224 */ /* 0x000fe400078e00ff */
[----:B------:R-:W-:Y:S02]  /*1aed0*/  IMAD.MOV.U32 R11, RZ, RZ, 0x181f ;  /* 0x0000181fff0b7424 */ /* 0x000fe400078e00ff */
[----:B------:R-:W-:-:S07]  /*1aee0*/  IMAD.MOV.U32 R15, RZ, RZ, -0x1 ;  /* 0xffffffffff0f7424 */ /* 0x000fce00078e00ff */
[----:B-----5:R-:W-:Y:S05]  /*1aef0*/  WARPSYNC.COLLECTIVE R15, `(.L_x_9964) ;  /* 0x000000000f087348 */ /* 0x020fea0003c00000 */
[----:B------:R0:W1:Y:S02]  /*1af00*/  SHFL.IDX P6, R14, R13, R12, R11 ;  /* 0x0000000c0d0e7389 */ /* 0x00006400000c000b */
[----:B01---5:R-:W-:Y:S01]  /*1af10*/  ENDCOLLECTIVE ;  /* 0x000000000000791b */ /* 0x023fe20003800000 */
.L_x_9964:
[----:B------:R-:W-:Y:S02]  /*1af20*/  IMAD.MOV.U32 R13, RZ, RZ, R3 ;  /* 0x000000ffff0d7224 */ /* 0x000fe400078e0003 */
[----:B------:R-:W-:-:S07]  /*1af30*/  IMAD.MOV.U32 R20, RZ, RZ, R14 ;  /* 0x000000ffff147224 */ /* 0x000fce00078e000e */
[----:B------:R-:W-:Y:S05]  /*1af40*/  WARPSYNC.COLLECTIVE R15, `(.L_x_9965) ;  /* 0x000000000f087348 */ /* 0x000fea0003c00000 */
[----:B------:R0:W1:Y:S02]  /*1af50*/  SHFL.IDX P6, R14, R13, R12, R11 ;  /* 0x0000000c0d0e7389 */ /* 0x00006400000c000b */
[----:B01----:R-:W-:Y:S01]  /*1af60*/  ENDCOLLECTIVE ;  /* 0x000000000000791b */ /* 0x003fe20003800000 */
.L_x_9965:
[----:B------:R-:W-:Y:S05]  /*1af70*/  BRA `(.L_x_9966) ;  /* 0xffffff4800107947 */ /* 0x000fea000383ffff */
.L_x_9757:
[----:B------:R-:W-:Y:S01]  /*1af80*/  BSSY B1, `(.L_x_9967) ;  /* 0x0000008000017945 */ /* 0x000fe20003800000 */
[----:B------:R-:W-:Y:S02]  /*1af90*/  IMAD.MOV.U32 R13, RZ, RZ, R21 ;  /* 0x000000ffff0d7224 */ /* 0x000fe400078e0015 */
[----:B------:R-:W-:Y:S02]  /*1afa0*/  IMAD.MOV.U32 R12, RZ, RZ, 0x1 ;  /* 0x00000001ff0c7424 */ /* 0x000fe400078e00ff */
[----:B------:R-:W-:Y:S02]  /*1afb0*/  IMAD.MOV.U32 R11, RZ, RZ, 0x181f ;  /* 0x0000181fff0b7424 */ /* 0x000fe400078e00ff */
[----:B------:R-:W-:-:S07]  /*1afc0*/  IMAD.MOV.U32 R15, RZ, RZ, -0x1 ;  /* 0xffffffffff0f7424 */ /* 0x000fce00078e00ff */
[----:B012---:R-:W-:Y:S05]  /*1afd0*/  WARPSYNC.COLLECTIVE R15, `(.L_x_9968) ;  /* 0x000000000f087348 */ /* 0x007fea0003c00000 */
[----:B--2---:R2:W3:Y:S02]  /*1afe0*/  SHFL.IDX P6, R14, R13, R12, R11 ;  /* 0x0000000c0d0e7389 */ /* 0x0044e400000c000b */
[----:B0123--:R-:W-:Y:S01]  /*1aff0*/  ENDCOLLECTIVE ;  /* 0x000000000000791b */ /* 0x00ffe20003800000 */
.L_x_9968:
[----:B------:R-:W-:Y:S05]  /*1b000*/  BSYNC B1 ;  /* 0x0000000000017941 */ /* 0x000fea0003800000 */
.L_x_9967:
        /* <DEDUP_REMOVED lines=8> */
.L_x_9969:
[----:B------:R-:W-:Y:S05]  /*1b090*/  BRA `(.L_x_9970) ;  /* 0xffffff48004c7947 */ /* 0x000fea000383ffff */
.L_x_9760:
[----:B------:R-:W-:Y:S01]  /*1b0a0*/  BSSY B1, `(.L_x_9971) ;  /* 0x0000008000017945 */ /* 0x000fe20003800000 */
[----:B------:R-:W-:Y:S02]  /*1b0b0*/  IMAD.MOV.U32 R13, RZ, RZ, R21 ;  /* 0x000000ffff0d7224 */ /* 0x000fe400078e0015 */
[----:B------:R-:W-:Y:S02]  /*1b0c0*/  IMAD.MOV.U32 R12, RZ, RZ, 0x2 ;  /* 0x00000002ff0c7424 */ /* 0x000fe400078e00ff */
[----:B----4-:R-:W-:Y:S02]  /*1b0d0*/  IMAD.MOV.U32 R11, RZ, RZ, 0x181f ;  /* 0x0000181fff0b7424 */ /* 0x010fe400078e00ff */
[----:B------:R-:W-:-:S07]  /*1b0e0*/  IMAD.MOV.U32 R15, RZ, RZ, -0x1 ;  /* 0xffffffffff0f7424 */ /* 0x000fce00078e00ff */
[----:B0123--:R-:W-:Y:S05]  /*1b0f0*/  WARPSYNC.COLLECTIVE R15, `(.L_x_9972) ;  /* 0x000000000f087348 */ /* 0x00ffea0003c00000 */
[----:B--2---:R2:W4:Y:S02]  /*1b100*/  SHFL.IDX P6, R14, R13, R12, R11 ;  /* 0x0000000c0d0e7389 */ /* 0x00452400000c000b */
[----:B01234-:R-:W-:Y:S01]  /*1b110*/  ENDCOLLECTIVE ;  /* 0x000000000000791b */ /* 0x01ffe20003800000 */
.L_x_9972:
[----:B------:R-:W-:Y:S05]  /*1b120*/  BSYNC B1 ;  /* 0x0000000000017941 */ /* 0x000fea0003800000 */
.L_x_9971:
        /* <DEDUP_REMOVED lines=8> */
.L_x_9973:
[----:B------:R-:W-:Y:S05]  /*1b1b0*/  BRA `(.L_x_9974) ;  /* 0xffffff4800787947 */ /* 0x000fea000383ffff */
.L_x_9763:
[----:B------:R-:W-:Y:S01]  /*1b1c0*/  BSSY B1, `(.L_x_9975) ;  /* 0x0000008000017945 */ /* 0x000fe20003800000 */
[----:B------:R-:W-:Y:S02]  /*1b1d0*/  IMAD.MOV.U32 R13, RZ, RZ, R21 ;  /* 0x000000ffff0d7224 */ /* 0x000fe400078e0015 */
[----:B------:R-:W-:Y:S02]  /*1b1e0*/  IMAD.MOV.U32 R12, RZ, RZ, 0x3 ;  /* 0x00000003ff0c7424 */ /* 0x000fe400078e00ff */
[----:B0-----:R-:W-:Y:S02]  /*1b1f0*/  IMAD.MOV.U32 R11, RZ, RZ, 0x181f ;  /* 0x0000181fff0b7424 */ /* 0x001fe400078e00ff */
[----:B------:R-:W-:-:S07]  /*1b200*/  IMAD.MOV.U32 R15, RZ, RZ, -0x1 ;  /* 0xffffffffff0f7424 */ /* 0x000fce00078e00ff */
[----:B-1234-:R-:W-:Y:S05]  /*1b210*/  WARPSYNC.COLLECTIVE R15, `(.L_x_9976) ;  /* 0x000000000f087348 */ /* 0x01efea0003c00000 */
[----:B--2---:R0:W2:Y:S02]  /*1b220*/  SHFL.IDX P6, R14, R13, R12, R11 ;  /* 0x0000000c0d0e7389 */ /* 0x0040a400000c000b */
[----:B01234-:R-:W-:Y:S01]  /*1b230*/  ENDCOLLECTIVE ;  /* 0x000000000000791b */ /* 0x01ffe20003800000 */
.L_x_9976:
[----:B------:R-:W-:Y:S05]  /*1b240*/  BSYNC B1 ;  /* 0x0000000000017941 */ /* 0x000fea0003800000 */
.L_x_9975:
        /* <DEDUP_REMOVED lines=8> */
.L_x_9977:
[----:B------:R-:W-:Y:S05]  /*1b2d0*/  BRA `(.L_x_9978) ;  /* 0xffffff4800a47947 */ /* 0x000fea000383ffff */
.L_x_9765:
[----:B------:R-:W-:Y:S02]  /*1b2e0*/  IMAD.MOV.U32 R13, RZ, RZ, R8 ;  /* 0x000000ffff0d7224 */ /* 0x000fe400078e0008 */
[----:B------:R-:W-:Y:S02]  /*1b2f0*/  IMAD.MOV.U32 R12, RZ, RZ, RZ ;  /* 0x000000ffff0c7224 */ /* 0x000fe400078e00ff */
[----:B------:R-:W-:Y:S02]  /*1b300*/  IMAD.MOV.U32 R11, RZ, RZ, 0x1c1f ;  /* 0x00001c1fff0b7424 */ /* 0x000fe400078e00ff */
[----:B------:R-:W-:-:S07]  /*1b310*/  IMAD.MOV.U32 R15, RZ, RZ, -0x1 ;  /* 0xffffffffff0f7424 */ /* 0x000fce00078e00ff */
[----:B------:R-:W-:Y:S05]  /*1b320*/  WARPSYNC.COLLECTIVE R15, `(.L_x_9979) ;  /* 0x000000000f087348 */ /* 0x000fea0003c00000 */
[----:B------:R0:W1:Y:S02]  /*1b330*/  SHFL.IDX P6, R14, R13, R12, R11 ;  /* 0x0000000c0d0e7389 */ /* 0x00006400000c000b */
[----:B01----:R-:W-:Y:S01]  /*1b340*/  ENDCOLLECTIVE ;  /* 0x000000000000791b */ /* 0x003fe20003800000 */
.L_x_9979:
[----:B------:R-:W-:Y:S02]  /*1b350*/  IMAD.MOV.U32 R13, RZ, RZ, R3 ;  /* 0x000000ffff0d7224 */ /* 0x000fe400078e0003 */
[----:B------:R-:W-:-:S07]  /*1b360*/  IMAD.MOV.U32 R9, RZ, RZ, R14 ;  /* 0x000000ffff097224 */ /* 0x000fce00078e000e */
[----:B------:R-:W-:Y:S05]  /*1b370*/  WARPSYNC.COLLECTIVE R15, `(.L_x_9980) ;  /* 0x000000000f087348 */ /* 0x000fea0003c00000 */
[----:B------:R0:W1:Y:S02]  /*1b380*/  SHFL.IDX P6, R14, R13, R12, R11 ;  /* 0x0000000c0d0e7389 */ /* 0x00006400000c000b */
[----:B01----:R-:W-:Y:S01]  /*1b390*/  ENDCOLLECTIVE ;  /* 0x000000000000791b */ /* 0x003fe20003800000 */
.L_x_9980:
[----:B------:R-:W-:Y:S01]  /*1b3a0*/  IMAD.MOV.U32 R11, RZ, RZ, R14 ;  /* 0x000000ffff0b7224 */ /* 0x000fe200078e000e */
[----:B------:R-:W-:Y:S06]  /*1b3b0*/  BRA `(.L_x_9981) ;  /* 0xffffff4c00887947 */ /* 0x000fec000383ffff */
.L_x_9768:
[----:B------:R-:W-:Y:S01]  /*1b3c0*/  BSSY B1, `(.L_x_9982) ;  /* 0x0000008000017945 */ /* 0x000fe20003800000 */
[----:B---3--:R-:W-:Y:S02]  /*1b3d0*/  IMAD.MOV.U32 R13, RZ, RZ, R8 ;  /* 0x000000ffff0d7224 */ /* 0x008fe400078e0008 */
[----:B------:R-:W-:Y:S02]  /*1b3e0*/  IMAD.MOV.U32 R12, RZ, RZ, 0x1 ;  /* 0x00000001ff0c7424 */ /* 0x000fe400078e00ff */
[----:B--2---:R-:W-:Y:S02]  /*1b3f0*/  IMAD.MOV.U32 R11, RZ, RZ, 0x1c1f ;  /* 0x00001c1fff0b7424 */ /* 0x004fe400078e00ff */
[----:B------:R-:W-:-:S07]  /*1b400*/  IMAD.MOV.U32 R15, RZ, RZ, -0x1 ;  /* 0xffffffffff0f7424 */ /* 0x000fce00078e00ff */
[----:B01----:R-:W-:Y:S05]  /*1b410*/  WARPSYNC.COLLECTIVE R15, `(.L_x_9983) ;  /* 0x000000000f087348 */ /* 0x003fea0003c00000 */
[----:B------:R2:W3:Y:S02]  /*1b420*/  SHFL.IDX P6, R14, R13, R12, R11 ;  /* 0x0000000c0d0e7389 */ /* 0x0004e400000c000b */
[----:B0123--:R-:W-:Y:S01]  /*1b430*/  ENDCOLLECTIVE ;  /* 0x000000000000791b */ /* 0x00ffe20003800000 */
.L_x_9983:
[----:B------:R-:W-:Y:S05]  /*1b440*/  BSYNC B1 ;  /* 0x0000000000017941 */ /* 0x000fea0003800000 */
.L_x_9982:
        /* <DEDUP_REMOVED lines=8> */
.L_x_9984:
[----:B------:R-:W-:Y:S05]  /*1b4d0*/  BRA `(.L_x_9985) ;  /* 0xffffff58007c7947 */ /* 0x000fea000383ffff */
.L_x_9772:
[----:B------:R-:W-:Y:S02]  /*1b4e0*/  IMAD.MOV.U32 R13, RZ, RZ, R4 ;  /* 0x000000ffff0d7224 */ /* 0x000fe400078e0004 */
[----:B------:R-:W-:Y:S02]  /*1b4f0*/  IMAD.MOV.U32 R12, RZ, RZ, RZ ;  /* 0x000000ffff0c7224 */ /* 0x000fe400078e00ff */
[----:B------:R-:W-:Y:S02]  /*1b500*/  IMAD.MOV.U32 R11, RZ, RZ, 0x181f ;  /* 0x0000181fff0b7424 */ /* 0x000fe400078e00ff */
[----:B------:R-:W-:-:S07]  /*1b510*/  IMAD.MOV.U32 R15, RZ, RZ, -0x1 ;  /* 0xffffffffff0f7424 */ /* 0x000fce00078e00ff */
[----:B-12---:R-:W-:Y:S05]  /*1b520*/  WARPSYNC.COLLECTIVE R15, `(.L_x_9986) ;  /* 0x000000000f087348 */ /* 0x006fea0003c00000 */
[----:B------:R0:W3:Y:S02]  /*1b530*/  SHFL.IDX P6, R14, R13, R12, R11 ;  /* 0x0000000c0d0e7389 */ /* 0x0000e400000c000b */
[----:B0123--:R-:W-:Y:S01]  /*1b540*/  ENDCOLLECTIVE ;  /* 0x000000000000791b */ /* 0x00ffe20003800000 */
.L_x_9986:
[----:B------:R-:W-:Y:S02]  /*1b550*/  IMAD.MOV.U32 R13, RZ, RZ, R3 ;  /* 0x000000ffff0d7224 */ /* 0x000fe400078e0003 */
[----:B------:R-:W-:-:S07]  /*1b560*/  IMAD.MOV.U32 R0, RZ, RZ, R14 ;  /* 0x000000ffff007224 */ /* 0x000fce00078e000e */
[----:B------:R-:W-:Y:S05]  /*1b570*/  WARPSYNC.COLLECTIVE R15, `(.L_x_9987) ;  /* 0x000000000f087348 */ /* 0x000fea0003c00000 */
[----:B------:R0:W1:Y:S02]  /*1b580*/  SHFL.IDX P6, R14, R13, R12, R11 ;  /* 0x0000000c0d0e7389 */ /* 0x00006400000c000b */
[----:B01----:R-:W-:Y:S01]  /*1b590*/  ENDCOLLECTIVE ;  /* 0x000000000000791b */ /* 0x003fe20003800000 */
.L_x_9987:
[----:B------:R-:W-:Y:S05]  /*1b5a0*/  BRA `(.L_x_9988) ;  /* 0xffffff6c008c7947 */ /* 0x000fea000383ffff */
.L_x_9775:
[----:B------:R-:W-:Y:S01]  /*1b5b0*/  BSSY B1, `(.L_x_9989) ;  /* 0x0000008000017945 */ /* 0x000fe20003800000 */
[----:B---3--:R-:W-:Y:S02]  /*1b5c0*/  IMAD.MOV.U32 R13, RZ, RZ, R4 ;  /* 0x000000ffff0d7224 */ /* 0x008fe400078e0004 */
[----:B------:R-:W-:Y:S02]  /*1b5d0*/  IMAD.MOV.U32 R12, RZ, RZ, 0x1 ;  /* 0x00000001ff0c7424 */ /* 0x000fe400078e00ff */
[----:B------:R-:W-:Y:S02]  /*1b5e0*/  IMAD.MOV.U32 R11, RZ, RZ, 0x181f ;  /* 0x0000181fff0b7424 */ /* 0x000fe400078e00ff */
[----:B------:R-:W-:-:S07]  /*1b5f0*/  IMAD.MOV.U32 R15, RZ, RZ, -0x1 ;  /* 0xffffffffff0f7424 */ /* 0x000fce00078e00ff */
[----:B012-4-:R-:W-:Y:S05]  /*1b600*/  WARPSYNC.COLLECTIVE R15, `(.L_x_9990) ;  /* 0x000000000f087348 */ /* 0x017fea0003c00000 */
[----:B----4-:R3:W4:Y:S02]  /*1b610*/  SHFL.IDX P6, R14, R13, R12, R11 ;  /* 0x0000000c0d0e7389 */ /* 0x01072400000c000b */
[----:B01234-:R-:W-:Y:S01]  /*1b620*/  ENDCOLLECTIVE ;  /* 0x000000000000791b */ /* 0x01ffe20003800000 */
.L_x_9990:
[----:B------:R-:W-:Y:S05]  /*1b630*/  BSYNC B1 ;  /* 0x0000000000017941 */ /* 0x000fea0003800000 */
.L_x_9989:
        /* <DEDUP_REMOVED lines=8> */
.L_x_9991:
[----:B------:R-:W-:Y:S05]  /*1b6c0*/  BRA `(.L_x_9992) ;  /* 0xffffff6c00bc7947 */ /* 0x000fea000383ffff */
.L_x_9778:
[----:B------:R-:W-:Y:S01]  /*1b6d0*/  BSSY B1, `(.L_x_9993) ;  /* 0x0000008000017945 */ /* 0x000fe20003800000 */
[----:B0-----:R-:W-:Y:S02]  /*1b6e0*/  IMAD.MOV.U32 R13, RZ, RZ, R4 ;  /* 0x000000ffff0d7224 */ /* 0x001fe400078e0004 */
[----:B------:R-:W-:Y:S02]  /*1b6f0*/  IMAD.MOV.U32 R12, RZ, RZ, 0x2 ;  /* 0x00000002ff0c7424 */ /* 0x000fe400078e00ff */
[----:B------:R-:W-:Y:S02]  /*1b700*/  IMAD.MOV.U32 R11, RZ, RZ, 0x181f ;  /* 0x0000181fff0b7424 */ /* 0x000fe400078e00ff */
[----:B------:R-:W-:-:S07]  /*1b710*/  IMAD.MOV.U32 R15, RZ, RZ, -0x1 ;  /* 0xffffffffff0f7424 */ /* 0x000fce00078e00ff */
[----:B-1234-:R-:W-:Y:S05]  /*1b720*/  WARPSYNC.COLLECTIVE R15, `(.L_x_9994) ;  /* 0x000000000f087348 */ /* 0x01efea0003c00000 */
[----:B----4-:R0:W4:Y:S02]  /*1b730*/  SHFL.IDX P6, R14, R13, R12, R11 ;  /* 0x0000000c0d0e7389 */ /* 0x01012400000c000b */
[----:B01234-:R-:W-:Y:S01]  /*1b740*/  ENDCOLLECTIVE ;  /* 0x000000000000791b */ /* 0x01ffe20003800000 */
.L_x_9994:
[----:B------:R-:W-:Y:S05]  /*1b750*/  BSYNC B1 ;  /* 0x0000000000017941 */ /* 0x000fea0003800000 */
.L_x_9993:
        /* <DEDUP_REMOVED lines=8> */
.L_x_9995:
[----:B------:R-:W-:Y:S05]  /*1b7e0*/  BRA `(.L_x_9996) ;  /* 0xffffff6c00e87947 */ /* 0x000fea000383ffff */
.L_x_9781:
[----:B------:R-:W-:Y:S01]  /*1b7f0*/  BSSY B1, `(.L_x_9997) ;  /* 0x0000008000017945 */ /* 0x000fe20003800000 */
[----:B0-----:R-:W-:Y:S02]  /*1b800*/  IMAD.MOV.U32 R13, RZ, RZ, R4 ;  /* 0x000000ffff0d7224 */ /* 0x001fe400078e0004 */
[----:B------:R-:W-:Y:S02]  /*1b810*/  IMAD.MOV.U32 R12, RZ, RZ, 0x3 ;  /* 0x00000003ff0c7424 */ /* 0x000fe400078e00ff */
[----:B------:R-:W-:Y:S02]  /*1b820*/  IMAD.MOV.U32 R11, RZ, RZ, 0x181f ;  /* 0x0000181fff0b7424 */ /* 0x000fe400078e00ff */
[----:B------:R-:W-:-:S07]  /*1b830*/  IMAD.MOV.U32 R15, RZ, RZ, -0x1 ;  /* 0xffffffffff0f7424 */ /* 0x000fce00078e00ff */
[----:B-1234-:R-:W-:Y:S05]  /*1b840*/  WARPSYNC.COLLECTIVE R15, `(.L_x_9998) ;  /* 0x000000000f087348 */ /* 0x01efea0003c00000 */
[----:B------:R0:W0:Y:S02]  /*1b850*/  SHFL.IDX P6, R14, R13, R12, R11 ;  /* 0x0000000c0d0e7389 */ /* 0x00002400000c000b */
[----:B01234-:R-:W-:Y:S01]  /*1b860*/  ENDCOLLECTIVE ;  /* 0x000000000000791b */ /* 0x01ffe20003800000 */
.L_x_9998:
[----:B------:R-:W-:Y:S05]  /*1b870*/  BSYNC B1 ;  /* 0x0000000000017941 */ /* 0x000fea0003800000 */
.L_x_9997:
        /* <DEDUP_REMOVED lines=8> */
.L_x_9999:
[----:B------:R-:W-:Y:S05]  /*1b900*/  BRA `(.L_x_10000) ;  /* 0xffffff7000147947 */ /* 0x000fea000383ffff */
.L_x_9798:
        /* <DEDUP_REMOVED lines=11> */
.L_x_10002:
[----:B------:R-:W-:Y:S05]  /*1b9c0*/  BSYNC B1 ;  /* 0x0000000000017941 */ /* 0x000fea0003800000 */
.L_x_10001:
[----:B------:R-:W-:Y:S05]  /*1b9d0*/  BRA `(.L_x_10003) ;  /* 0xffffff8800387947 */ /* 0x000fea000383ffff */
.L_x_9800:
[----:B------:R-:W-:Y:S01]  /*1b9e0*/  BSSY B1, `(.L_x_10004) ;  /* 0x0000006000017945 */ /* 0x000fe20003800000 */
[----:B------:R-:W-:-:S07]  /*1b9f0*/  IMAD.MOV.U32 R15, RZ, RZ, -0x1 ;  /* 0xffffffffff0f7424 */ /* 0x000fce00078e00ff */
[----:B0-----:R-:W-:Y:S05]  /*1ba00*/  WARPSYNC.COLLECTIVE R15, `(.L_x_10005) ;  /* 0x000000000f0c7348 */ /* 0x001fea0003c00000 */
[----:B------:R-:W-:Y:S02]  /*1ba10*/  ELECT P6, UR62, PT ;  /* 0x00000000003e782f */ /* 0x000fe400038c0000 */
[----:B------:R-:W-:Y:S01]  /*1ba20*/  MOV R14, UR62 ;  /* 0x0000003e000e7c02 */ /* 0x000fe20008000f00 */
[----:B0-----:R-:W-:Y:S10]  /*1ba30*/  ENDCOLLECTIVE ;  /* 0x000000000000791b */ /* 0x001ff40003800000 */
.L_x_10005:
[----:B------:R-:W-:Y:S05]  /*1ba40*/  BSYNC B1 ;  /* 0x0000000000017941 */ /* 0x000fea0003800000 */
.L_x_10004:
[----:B------:R-:W-:Y:S05]  /*1ba50*/  BRA `(.L_x_9799) ;  /* 0xffffff8800307947 */ /* 0x000fea000383ffff */
.L_x_9802:
[----:B0-----:R0:W1:Y:S02]  /*1ba60*/  SYNCS.PHASECHK.TRANS64.TRYWAIT P0, [R18+URZ+0x22820], R4 ;  /* 0x02282004120075a7 */ /* 0x001064000800017f */
[----:B-1----:R-:W-:Y:S05]  /*1ba70*/  @!P0 NANOSLEEP.SYNCS 0x989680 ;  /* 0x009896800000895d */ /* 0x002fea0003900000 */
[----:B------:R-:W1:Y:S02]  /*1ba80*/  @!P0 SYNCS.PHASECHK.TRANS64 P0, [R18+URZ+0x22820], R4 ;  /* 0x02282004120085a7 */ /* 0x000e64000800007f */
[----:B-1----:R-:W-:Y:S05]  /*1ba90*/  @!P0 BRA `(.L_x_9802) ;  /* 0xfffffffc00f08947 */ /* 0x002fea000383ffff */
[----:B------:R-:W-:Y:S05]  /*1baa0*/  BRA `(.L_x_10006) ;  /* 0xffffff8800407947 */ /* 0x000fea000383ffff */
.L_x_9806:
[----:B0-----:R0:W1:Y:S02]  /*1bab0*/  SYNCS.PHASECHK.TRANS64.TRYWAIT P0, [R4+URZ+0x228a0], R9 ;  /* 0x0228a009040075a7 */ /* 0x001064000800017f */
[----:B-1----:R-:W-:Y:S05]  /*1bac0*/  @!P0 NANOSLEEP.SYNCS 0x989680 ;  /* 0x009896800000895d */ /* 0x002fea0003900000 */
[----:B------:R-:W1:Y:S02]  /*1bad0*/  @!P0 SYNCS.PHASECHK.TRANS64 P0, [R4+URZ+0x228a0], R9 ;  /* 0x0228a009040085a7 */ /* 0x000e64000800007f */
[----:B-1----:R-:W-:Y:S05]  /*1bae0*/  @!P0 BRA `(.L_x_9806) ;  /* 0xfffffffc00f08947 */ /* 0x002fea000383ffff */
[----:B------:R-:W-:Y:S05]  /*1baf0*/  BRA `(.L_x_10007) ;  /* 0xffffff8800607947 */ /* 0x000fea000383ffff */
.L_x_9811:
[----:B-1----:R1:W2:Y:S02]  /*1bb00*/  SYNCS.PHASECHK.TRANS64.TRYWAIT P0, [R4+URZ+0x228c0], R9 ;  /* 0x0228c009040075a7 */ /* 0x0022a4000800017f */
[----:B--2---:R-:W-:Y:S05]  /*1bb10*/  @!P0 NANOSLEEP.SYNCS 0x989680 ;  /* 0x009896800000895d */ /* 0x004fea0003900000 */
[----:B------:R-:W2:Y:S02]  /*1bb20*/  @!P0 SYNCS.PHASECHK.TRANS64 P0, [R4+URZ+0x228c0], R9 ;  /* 0x0228c009040085a7 */ /* 0x000ea4000800007f */
[----:B--2---:R-:W-:Y:S05]  /*1bb30*/  @!P0 BRA `(.L_x_9811) ;  /* 0xfffffffc00f08947 */ /* 0x004fea000383ffff */
[----:B------:R-:W-:Y:S05]  /*1bb40*/  BRA `(.L_x_10008) ;  /* 0xffffff8800e07947 */ /* 0x000fea000383ffff */
.L_x_9821:
[----:B0-----:R0:W1:Y:S02]  /*1bb50*/  SYNCS.PHASECHK.TRANS64.TRYWAIT P2, [R5+URZ+0x228a0], R6 ;  /* 0x0228a006050075a7 */ /* 0x001064000804017f */
[----:B-1----:R-:W-:Y:S05]  /*1bb60*/  @!P2 NANOSLEEP.SYNCS 0x989680 ;  /* 0x009896800000a95d */ /* 0x002fea0003900000 */
[----:B------:R-:W1:Y:S02]  /*1bb70*/  @!P2 SYNCS.PHASECHK.TRANS64 P2, [R5+URZ+0x228a0], R6 ;  /* 0x0228a0060500a5a7 */ /* 0x000e64000804007f */
[----:B-1----:R-:W-:Y:S05]  /*1bb80*/  @!P2 BRA `(.L_x_9821) ;  /* 0xfffffffc00f0a947 */ /* 0x002fea000383ffff */
[----:B------:R-:W-:Y:S05]  /*1bb90*/  BRA `(.L_x_10009) ;  /* 0xffffff9000707947 */ /* 0x000fea000383ffff */
.L_x_9826:
[----:B-1----:R1:W2:Y:S02]  /*1bba0*/  SYNCS.PHASECHK.TRANS64.TRYWAIT P2, [R5+URZ+0x228c0], R6 ;  /* 0x0228c006050075a7 */ /* 0x0022a4000804017f */
[----:B--2---:R-:W-:Y:S05]  /*1bbb0*/  @!P2 NANOSLEEP.SYNCS 0x989680 ;  /* 0x009896800000a95d */ /* 0x004fea0003900000 */
[----:B------:R-:W2:Y:S02]  /*1bbc0*/  @!P2 SYNCS.PHASECHK.TRANS64 P2, [R5+URZ+0x228c0], R6 ;  /* 0x0228c0060500a5a7 */ /* 0x000ea4000804007f */
[----:B--2---:R-:W-:Y:S05]  /*1bbd0*/  @!P2 BRA `(.L_x_9826) ;  /* 0xfffffffc00f0a947 */ /* 0x004fea000383ffff */
[----:B------:R-:W-:Y:S05]  /*1bbe0*/  BRA `(.L_x_10010) ;  /* 0xffffff9000ec7947 */ /* 0x000fea000383ffff */
.L_x_9844:
        /* <DEDUP_REMOVED lines=11> */
.L_x_10012:
[----:B------:R-:W-:Y:S05]  /*1bca0*/  BSYNC B0 ;  /* 0x0000000000007941 */ /* 0x000fea0003800000 */
.L_x_10011:
[----:B------:R-:W-:Y:S05]  /*1bcb0*/  BRA `(.L_x_10013) ;  /* 0xffffffa0006c7947 */ /* 0x000fea000383ffff */
.L_x_9846:
[----:B------:R-:W-:Y:S01]  /*1bcc0*/  BSSY B0, `(.L_x_10014) ;  /* 0x0000006000007945 */ /* 0x000fe20003800000 */
[----:B------:R-:W-:-:S07]  /*1bcd0*/  IMAD.MOV.U32 R15, RZ, RZ, -0x1 ;  /* 0xffffffffff0f7424 */ /* 0x000fce00078e00ff */
[----:B0-----:R-:W-:Y:S05]  /*1bce0*/  WARPSYNC.COLLECTIVE R15, `(.L_x_10015) ;  /* 0x000000000f0c7348 */ /* 0x001fea0003c00000 */
[----:B------:R-:W-:Y:S02]  /*1bcf0*/  ELECT P6, UR62, PT ;  /* 0x00000000003e782f */ /* 0x000fe400038c0000 */
[----:B------:R-:W-:Y:S01]  /*1bd00*/  MOV R14, UR62 ;  /* 0x0000003e000e7c02 */ /* 0x000fe20008000f00 */
[----:B0-----:R-:W-:Y:S10]  /*1bd10*/  ENDCOLLECTIVE ;  /* 0x000000000000791b */ /* 0x001ff40003800000 */
.L_x_10015:
[----:B------:R-:W-:Y:S05]  /*1bd20*/  BSYNC B0 ;  /* 0x0000000000007941 */ /* 0x000fea0003800000 */
.L_x_10014:
[----:B------:R-:W-:Y:S05]  /*1bd30*/  BRA `(.L_x_10016) ;  /* 0xffffffa000787947 */ /* 0x000fea000383ffff */
.L_x_9848:
[----:B0-----:R0:W1:Y:S02]  /*1bd40*/  SYNCS.PHASECHK.TRANS64.TRYWAIT P0, [R0+URZ+0x22840], R2 ;  /* 0x02284002000075a7 */ /* 0x001064000800017f */
[----:B-1----:R-:W-:Y:S05]  /*1bd50*/  @!P0 NANOSLEEP.SYNCS 0x989680 ;  /* 0x009896800000895d */ /* 0x002fea0003900000 */
[----:B------:R-:W1:Y:S02]  /*1bd60*/  @!P0 SYNCS.PHASECHK.TRANS64 P0, [R0+URZ+0x22840], R2 ;  /* 0x02284002000085a7 */ /* 0x000e64000800007f */
[----:B-1----:R-:W-:Y:S05]  /*1bd70*/  @!P0 BRA `(.L_x_9848) ;  /* 0xfffffffc00f08947 */ /* 0x002fea000383ffff */
[----:B------:R-:W-:Y:S05]  /*1bd80*/  BRA `(.L_x_10017) ;  /* 0xffffffa000d87947 */ /* 0x000fea000383ffff */
.L_x_9852:
        /* <DEDUP_REMOVED lines=15> */
.L_x_10018:
[----:B------:R-:W-:Y:S02]  /*1be80*/  IMAD.MOV.U32 R13, RZ, RZ, R4 ;  /* 0x000000ffff0d7224 */ /* 0x000fe400078e0004 */
[----:B------:R-:W-:-:S07]  /*1be90*/  IMAD.MOV.U32 R6, RZ, RZ, R14 ;  /* 0x000000ffff067224 */ /* 0x000fce00078e000e */
[----:B------:R-:W-:Y:S05]  /*1bea0*/  WARPSYNC.COLLECTIVE R15, `(.L_x_10019) ;  /* 0x000000000f087348 */ /* 0x000fea0003c00000 */
[----:B------:R0:W1:Y:S02]  /*1beb0*/  SHFL.IDX P6, R14, R13, R12, R11 ;  /* 0x0000000c0d0e7389 */ /* 0x00006400000c000b */
[----:B01----:R-:W-:Y:S01]  /*1bec0*/  ENDCOLLECTIVE ;  /* 0x000000000000791b */ /* 0x003fe20003800000 */
.L_x_10019:
[----:B------:R-:W-:Y:S02]  /*1bed0*/  IMAD.MOV.U32 R13, RZ, RZ, R3 ;  /* 0x000000ffff0d7224 */ /* 0x000fe400078e0003 */
[----:B------:R-:W-:Y:S02]  /*1bee0*/  IMAD.MOV.U32 R12, RZ, RZ, 0x1 ;  /* 0x00000001ff0c7424 */ /* 0x000fe400078e00ff */
[----:B------:R-:W-:-:S07]  /*1bef0*/  IMAD.MOV.U32 R7, RZ, RZ, R14 ;  /* 0x000000ffff077224 */ /* 0x000fce00078e000e */
[----:B------:R-:W-:Y:S05]  /*1bf00*/  WARPSYNC.COLLECTIVE R15, `(.L_x_10020) ;  /* 0x000000000f087348 */ /* 0x000fea0003c00000 */
[----:B------:R0:W1:Y:S02]  /*1bf10*/  SHFL.IDX P6, R14, R13, R12, R11 ;  /* 0x0000000c0d0e7389 */ /* 0x00006400000c000b */
[----:B01----:R-:W-:Y:S01]  /*1bf20*/  ENDCOLLECTIVE ;  /* 0x000000000000791b */ /* 0x003fe20003800000 */
.L_x_10020:
        /* <DEDUP_REMOVED lines=15> */
.L_x_10021:
[----:B------:R-:W-:Y:S02]  /*1c020*/  IMAD.MOV.U32 R13, RZ, RZ, R3 ;  /* 0x000000ffff0d7224 */ /* 0x000fe400078e0003 */
[----:B------:R-:W-:Y:S02]  /*1c030*/  IMAD.MOV.U32 R12, RZ, RZ, 0x2 ;  /* 0x00000002ff0c7424 */ /* 0x000fe400078e00ff */
[----:B------:R-:W-:-:S07]  /*1c040*/  IMAD.MOV.U32 R5, RZ, RZ, R14 ;  /* 0x000000ffff057224 */ /* 0x000fce00078e000e */
[----:B------:R-:W-:Y:S05]  /*1c050*/  WARPSYNC.COLLECTIVE R15, `(.L_x_10022) ;  /* 0x000000000f087348 */ /* 0x000fea0003c00000 */
[----:B------:R0:W1:Y:S02]  /*1c060*/  SHFL.IDX P6, R14, R13, R12, R11 ;  /* 0x0000000c0d0e7389 */ /* 0x00006400000c000b */
[----:B01----:R-:W-:Y:S01]  /*1c070*/  ENDCOLLECTIVE ;  /* 0x000000000000791b */ /* 0x003fe20003800000 */
.L_x_10022:
        /* <DEDUP_REMOVED lines=15> */
.L_x_10023:
[----:B------:R-:W-:Y:S02]  /*1c170*/  IMAD.MOV.U32 R13, RZ, RZ, R3 ;  /* 0x000000ffff0d7224 */ /* 0x000fe400078e0003 */
[----:B------:R-:W-:Y:S02]  /*1c180*/  IMAD.MOV.U32 R12, RZ, RZ, 0x3 ;  /* 0x00000003ff0c7424 */ /* 0x000fe400078e00ff */
[----:B------:R-:W-:-:S07]  /*1c190*/  IMAD.MOV.U32 R5, RZ, RZ, R14 ;  /* 0x000000ffff057224 */ /* 0x000fce00078e000e */
[----:B------:R-:W-:Y:S05]  /*1c1a0*/  WARPSYNC.COLLECTIVE R15, `(.L_x_10024) ;  /* 0x000000000f087348 */ /* 0x000fea0003c00000 */
[----:B------:R0:W1:Y:S02]  /*1c1b0*/  SHFL.IDX P6, R14, R13, R12, R11 ;  /* 0x0000000c0d0e7389 */ /* 0x00006400000c000b */
[----:B01----:R-:W-:Y:S01]  /*1c1c0*/  ENDCOLLECTIVE ;  /* 0x000000000000791b */ /* 0x003fe20003800000 */
.L_x_10024:
        /* <DEDUP_REMOVED lines=15> */
.L_x_10025:
[----:B------:R-:W-:Y:S02]  /*1c2c0*/  IMAD.MOV.U32 R13, RZ, RZ, R3 ;  /* 0x000000ffff0d7224 */ /* 0x000fe400078e0003 */
[----:B------:R-:W-:Y:S02]  /*1c2d0*/  IMAD.MOV.U32 R12, RZ, RZ, 0x4 ;  /* 0x00000004ff0c7424 */ /* 0x000fe400078e00ff */
[----:B------:R-:W-:-:S07]  /*1c2e0*/  IMAD.MOV.U32 R5, RZ, RZ, R14 ;  /* 0x000000ffff057224 */ /* 0x000fce00078e000e */
[----:B------:R-:W-:Y:S05]  /*1c2f0*/  WARPSYNC.COLLECTIVE R15, `(.L_x_10026) ;  /* 0x000000000f087348 */ /* 0x000fea0003c00000 */
[----:B------:R0:W1:Y:S02]  /*1c300*/  SHFL.IDX P6, R14, R13, R12, R11 ;  /* 0x0000000c0d0e7389 */ /* 0x00006400000c000b */
[----:B01----:R-:W-:Y:S01]  /*1c310*/  ENDCOLLECTIVE ;  /* 0x000000000000791b */ /* 0x003fe20003800000 */
.L_x_10026:
        /* <DEDUP_REMOVED lines=15> */
.L_x_10027:
[----:B------:R-:W-:Y:S02]  /*1c410*/  IMAD.MOV.U32 R13, RZ, RZ, R3 ;  /* 0x000000ffff0d7224 */ /* 0x000fe400078e0003 */
[----:B------:R-:W-:Y:S02]  /*1c420*/  IMAD.MOV.U32 R12, RZ, RZ, 0x5 ;  /* 0x00000005ff0c7424 */ /* 0x000fe400078e00ff */
[----:B------:R-:W-:-:S07]  /*1c430*/  IMAD.MOV.U32 R5, RZ, RZ, R14 ;  /* 0x000000ffff057224 */ /* 0x000fce00078e000e */
[----:B------:R-:W-:Y:S05]  /*1c440*/  WARPSYNC.COLLECTIVE R15, `(.L_x_10028) ;  /* 0x000000000f087348 */ /* 0x000fea0003c00000 */
[----:B------:R0:W1:Y:S02]  /*1c450*/  SHFL.IDX P6, R14, R13, R12, R11 ;  /* 0x0000000c0d0e7389 */ /* 0x00006400000c000b */
[----:B01----:R-:W-:Y:S01]  /*1c460*/  ENDCOLLECTIVE ;  /* 0x000000000000791b */ /* 0x003fe20003800000 */
.L_x_10028:
        /* <DEDUP_REMOVED lines=15> */
.L_x_10029:
[----:B------:R-:W-:Y:S02]  /*1c560*/  IMAD.MOV.U32 R13, RZ, RZ, R3 ;  /* 0x000000ffff0d7224 */ /* 0x000fe400078e0003 */
[----:B------:R-:W-:Y:S02]  /*1c570*/  IMAD.MOV.U32 R12, RZ, RZ, 0x6 ;  /* 0x00000006ff0c7424 */ /* 0x000fe400078e00ff */
[----:B------:R-:W-:-:S07]  /*1c580*/  IMAD.MOV.U32 R5, RZ, RZ, R14 ;  /* 0x000000ffff057224 */ /* 0x000fce00078e000e */
[----:B------:R-:W-:Y:S05]  /*1c590*/  WARPSYNC.COLLECTIVE R15, `(.L_x_10030) ;  /* 0x000000000f087348 */ /* 0x000fea0003c00000 */
[----:B------:R0:W1:Y:S02]  /*1c5a0*/  SHFL.IDX P6, R14, R13, R12, R11 ;  /* 0x0000000c0d0e7389 */ /* 0x00006400000c000b */
[----:B01----:R-:W-:Y:S01]  /*1c5b0*/  ENDCOLLECTIVE ;  /* 0x000000000000791b */ /* 0x003fe20003800000 */
.L_x_10030:
        /* <DEDUP_REMOVED lines=13> */
.L_x_10031:
        /* <DEDUP_REMOVED lines=8> */
.L_x_10032:
        /* <DEDUP_REMOVED lines=13> */
.L_x_10033:
[----:B------:R-:W-:Y:S01]  /*1c7e0*/  IMAD.MOV.U32 R3, RZ, RZ, R14 ;  /* 0x000000ffff037224 */ /* 0x000fe200078e000e */
[----:B------:R-:W-:Y:S06]  /*1c7f0*/  BRA `(.L_x_10034) ;  /* 0xffffffa400647947 */ /* 0x000fec000383ffff */
.L_x_9855:
[----:B0-----:R0:W1:Y:S02]  /*1c800*/  SYNCS.PHASECHK.TRANS64.TRYWAIT P0, [R18+URZ+0x22820], R0 ;  /* 0x02282000120075a7 */ /* 0x001064000800017f */
[----:B-1----:R-:W-:Y:S05]  /*1c810*/  @!P0 NANOSLEEP.SYNCS 0x989680 ;  /* 0x009896800000895d */ /* 0x002fea0003900000 */
[----:B------:R-:W1:Y:S02]  /*1c820*/  @!P0 SYNCS.PHASECHK.TRANS64 P0, [R18+URZ+0x22820], R0 ;  /* 0x02282000120085a7 */ /* 0x000e64000800007f */
[----:B-1----:R-:W-:Y:S05]  /*1c830*/  @!P0 BRA `(.L_x_9855) ;  /* 0xfffffffc00f08947 */ /* 0x002fea000383ffff */
[----:B------:R-:W-:Y:S05]  /*1c840*/  BRA `(.L_x_10035) ;  /* 0xffffffa400c07947 */ /* 0x000fea000383ffff */
.L_x_9859:
[----:B0-----:R0:W1:Y:S02]  /*1c850*/  SYNCS.PHASECHK.TRANS64.TRYWAIT P0, [R2+URZ+0x22860], R0 ;  /* 0x02286000020075a7 */ /* 0x001064000800017f */
[----:B-1----:R-:W-:Y:S05]  /*1c860*/  @!P0 NANOSLEEP.SYNCS 0x989680 ;  /* 0x009896800000895d */ /* 0x002fea0003900000 */
[----:B------:R-:W1:Y:S02]  /*1c870*/  @!P0 SYNCS.PHASECHK.TRANS64 P0, [R2+URZ+0x22860], R0 ;  /* 0x02286000020085a7 */ /* 0x000e64000800007f */
[----:B-1----:R-:W-:Y:S05]  /*1c880*/  @!P0 BRA `(.L_x_9859) ;  /* 0xfffffffc00f08947 */ /* 0x002fea000383ffff */
[----:B------:R-:W-:Y:S05]  /*1c890*/  BRA `(.L_x_10036) ;  /* 0xffffffa400e47947 */ /* 0x000fea000383ffff */
.L_x_9874:
[----:B-1----:R1:W2:Y:S02]  /*1c8a0*/  SYNCS.PHASECHK.TRANS64.TRYWAIT P0, [R2+URZ+0x22840], R6 ;  /* 0x02284006020075a7 */ /* 0x0022a4000800017f */
[----:B--2---:R-:W-:Y:S05]  /*1c8b0*/  @!P0 NANOSLEEP.SYNCS 0x989680 ;  /* 0x009896800000895d */ /* 0x004fea0003900000 */
[----:B------:R-:W2:Y:S02]  /*1c8c0*/  @!P0 SYNCS.PHASECHK.TRANS64 P0, [R2+URZ+0x22840], R6 ;  /* 0x02284006020085a7 */ /* 0x000ea4000800007f */
[----:B--2---:R-:W-:Y:S05]  /*1c8d0*/  @!P0 BRA `(.L_x_9874) ;  /* 0xfffffffc00f08947 */ /* 0x004fea000383ffff */
[----:B------:R-:W-:Y:S05]  /*1c8e0*/  BRA `(.L_x_10037) ;  /* 0xffffffb000047947 */ /* 0x000fea000383ffff */
.L_x_9879:
[----:B0-----:R0:W2:Y:S02]  /*1c8f0*/  SYNCS.PHASECHK.TRANS64.TRYWAIT P0, [R2+URZ+0x22860], R6 ;  /* 0x02286006020075a7 */ /* 0x0010a4000800017f */
[----:B--2---:R-:W-:Y:S05]  /*1c900*/  @!P0 NANOSLEEP.SYNCS 0x989680 ;  /* 0x009896800000895d */ /* 0x004fea0003900000 */
[----:B------:R-:W2:Y:S02]  /*1c910*/  @!P0 SYNCS.PHASECHK.TRANS64 P0, [R2+URZ+0x22860], R6 ;  /* 0x02286006020085a7 */ /* 0x000ea4000800007f */
[----:B--2---:R-:W-:Y:S05]  /*1c920*/  @!P0 BRA `(.L_x_9879) ;  /* 0xfffffffc00f08947 */ /* 0x004fea000383ffff */
[----:B------:R-:W-:Y:S05]  /*1c930*/  BRA `(.L_x_10038) ;  /* 0xffffffb000807947 */ /* 0x000fea000383ffff */
.L_x_9890:
[----:B-1----:R1:W2:Y:S02]  /*1c940*/  SYNCS.PHASECHK.TRANS64.TRYWAIT P0, [R3+URZ+0x22840], R2 ;  /* 0x02284002030075a7 */ /* 0x0022a4000800017f */
[----:B--2---:R-:W-:Y:S05]  /*1c950*/  @!P0 NANOSLEEP.SYNCS 0x989680 ;  /* 0x009896800000895d */ /* 0x004fea0003900000 */
[----:B------:R-:W2:Y:S02]  /*1c960*/  @!P0 SYNCS.PHASECHK.TRANS64 P0, [R3+URZ+0x22840], R2 ;  /* 0x02284002030085a7 */ /* 0x000ea4000800007f */
[----:B--2---:R-:W-:Y:S05]  /*1c970*/  @!P0 BRA `(.L_x_9890) ;  /* 0xfffffffc00f08947 */ /* 0x004fea000383ffff */
[----:B------:R-:W-:Y:S05]  /*1c980*/  BRA `(.L_x_10039) ;  /* 0xffffffb8006c7947 */ /* 0x000fea000383ffff */
.L_x_9895:
[----:B--2---:R2:W3:Y:S02]  /*1c990*/  SYNCS.PHASECHK.TRANS64.TRYWAIT P0, [R3+URZ+0x22860], R2 ;  /* 0x02286002030075a7 */ /* 0x0044e4000800017f */
[----:B---3--:R-:W-:Y:S05]  /*1c9a0*/  @!P0 NANOSLEEP.SYNCS 0x989680 ;  /* 0x009896800000895d */ /* 0x008fea0003900000 */
[----:B------:R-:W3:Y:S02]  /*1c9b0*/  @!P0 SYNCS.PHASECHK.TRANS64 P0, [R3+URZ+0x22860], R2 ;  /* 0x02286002030085a7 */ /* 0x000ee4000800007f */
[----:B---3--:R-:W-:Y:S05]  /*1c9c0*/  @!P0 BRA `(.L_x_9895) ;  /* 0xfffffffc00f08947 */ /* 0x008fea000383ffff */
[----:B------:R-:W-:Y:S05]  /*1c9d0*/  BRA `(.L_x_10040) ;  /* 0xffffffb800e87947 */ /* 0x000fea000383ffff */
.L_x_9906:
[----:B-1----:R1:W2:Y:S02]  /*1c9e0*/  SYNCS.PHASECHK.TRANS64.TRYWAIT P0, [R3+URZ+0x22840], R2 ;  /* 0x02284002030075a7 */ /* 0x0022a4000800017f */
[----:B--2---:R-:W-:Y:S05]  /*1c9f0*/  @!P0 NANOSLEEP.SYNCS 0x989680 ;  /* 0x009896800000895d */ /* 0x004fea0003900000 */
[----:B------:R-:W2:Y:S02]  /*1ca00*/  @!P0 SYNCS.PHASECHK.TRANS64 P0, [R3+URZ+0x22840], R2 ;  /* 0x02284002030085a7 */ /* 0x000ea4000800007f */
[----:B--2---:R-:W-:Y:S05]  /*1ca10*/  @!P0 BRA `(.L_x_9906) ;  /* 0xfffffffc00f08947 */ /* 0x004fea000383ffff */
[----:B------:R-:W-:Y:S05]  /*1ca20*/  BRA `(.L_x_10041) ;  /* 0xffffffc000b87947 */ /* 0x000fea000383ffff */
.L_x_9911:
[----:B--2---:R2:W3:Y:S02]  /*1ca30*/  SYNCS.PHASECHK.TRANS64.TRYWAIT P0, [R3+URZ+0x22860], R2 ;  /* 0x02286002030075a7 */ /* 0x0044e4000800017f */
[----:B---3--:R-:W-:Y:S05]  /*1ca40*/  @!P0 NANOSLEEP.SYNCS 0x989680 ;  /* 0x009896800000895d */ /* 0x008fea0003900000 */
[----:B------:R-:W3:Y:S02]  /*1ca50*/  @!P0 SYNCS.PHASECHK.TRANS64 P0, [R3+URZ+0x22860], R2 ;  /* 0x02286002030085a7 */ /* 0x000ee4000800007f */
[----:B---3--:R-:W-:Y:S05]  /*1ca60*/  @!P0 BRA `(.L_x_9911) ;  /* 0xfffffffc00f08947 */ /* 0x008fea000383ffff */
[----:B------:R-:W-:Y:S05]  /*1ca70*/  BRA `(.L_x_10042) ;  /* 0xffffffc400347947 */ /* 0x000fea000383ffff */
.L_x_9923:
[----:B------:R-:W2:Y:S01]  /*1ca80*/  LDL R0, [R1] ;  /* 0x0000000001007983 */ /* 0x000ea20000100800 */
[----:B------:R-:W-:Y:S01]  /*1ca90*/  BSSY B0, `(.L_x_10043) ;  /* 0x0000008000007945 */ /* 0x000fe20003800000 */
[----:B0-----:R-:W-:Y:S02]  /*1caa0*/  IMAD.MOV.U32 R12, RZ, RZ, RZ ;  /* 0x000000ffff0c7224 */ /* 0x001fe400078e00ff */
[----:B------:R-:W-:Y:S02]  /*1cab0*/  IMAD.MOV.U32 R11, RZ, RZ, 0x1f ;  /* 0x0000001fff0b7424 */ /* 0x000fe400078e00ff */
[----:B------:R-:W-:Y:S02]  /*1cac0*/  IMAD.MOV.U32 R15, RZ, RZ, -0x1 ;  /* 0xffffffffff0f7424 */ /* 0x000fe400078e00ff */
[----:B--2---:R-:W-:-:S07]  /*1cad0*/  IMAD.MOV.U32 R13, RZ, RZ, R0 ;  /* 0x000000ffff0d7224 */ /* 0x004fce00078e0000 */
[----:B-1----:R-:W-:Y:S05]  /*1cae0*/  WARPSYNC.COLLECTIVE R15, `(.L_x_10044) ;  /* 0x000000000f087348 */ /* 0x002fea0003c00000 */
[----:B------:R0:W2:Y:S02]  /*1caf0*/  SHFL.IDX P6, R14, R13, R12, R11 ;  /* 0x0000000c0d0e7389 */ /* 0x0000a400000c000b */
[----:B012---:R-:W-:Y:S01]  /*1cb00*/  ENDCOLLECTIVE ;  /* 0x000000000000791b */ /* 0x007fe20003800000 */
.L_x_10044:
[----:B------:R-:W-:Y:S05]  /*1cb10*/  BSYNC B0 ;  /* 0x0000000000007941 */ /* 0x000fea0003800000 */
.L_x_10043:
        /* <DEDUP_REMOVED lines=9> */
.L_x_10045:
        /* <DEDUP_REMOVED lines=26> */
.L_x_10046:
        /* <DEDUP_REMOVED lines=8> */
.L_x_10047:
        /* <DEDUP_REMOVED lines=8> */
.L_x_10048:
        /* <DEDUP_REMOVED lines=8> */
.L_x_10049:
        /* <DEDUP_REMOVED lines=8> */
.L_x_10050:
        /* <DEDUP_REMOVED lines=9> */
.L_x_10051:
[----:B------:R-:W-:Y:S01]  /*1cfe0*/  IMAD.MOV.U32 R9, RZ, RZ, R14 ;  /* 0x000000ffff097224 */ /* 0x000fe200078e000e */
[----:B------:R-:W-:Y:S06]  /*1cff0*/  BRA `(.L_x_10052) ;  /* 0xffffffc8007c7947 */ /* 0x000fec000383ffff */
.L_x_9926:
        /* <DEDUP_REMOVED lines=8> */
.L_x_10054:
[----:B------:R-:W-:Y:S05]  /*1d080*/  BSYNC B0 ;  /* 0x0000000000007941 */ /* 0x000fea0003800000 */
.L_x_10053:
        /* <DEDUP_REMOVED lines=10> */
.L_x_10055:
        /* <DEDUP_REMOVED lines=8> */
.L_x_10056:
        /* <DEDUP_REMOVED lines=8> */
.L_x_10057:
        /* <DEDUP_REMOVED lines=8> */
.L_x_10058:
        /* <DEDUP_REMOVED lines=9> */
.L_x_10059:
[----:B------:R-:W-:Y:S01]  /*1d340*/  IMAD.MOV.U32 R9, RZ, RZ, R14 ;  /* 0x000000ffff097224 */ /* 0x000fe200078e000e */
[----:B------:R-:W-:Y:S06]  /*1d350*/  BRA `(.L_x_10060) ;  /* 0xffffffc800507947 */ /* 0x000fec000383ffff */
.L_x_9928:
[----:B------:R-:W-:Y:S01]  /*1d360*/  BSSY B0, `(.L_x_10061) ;  /* 0x0000006000007945 */ /* 0x000fe20003800000 */
[----:B------:R-:W-:Y:S01]  /*1d370*/  PLOP3.LUT P6, PT, P6, PT, PT, 0x8, 0x0 ;  /* 0x000000000000781c */ /* 0x000fe200037ce170 */
[----:B------:R-:W-:-:S12]  /*1d380*/  IMAD.MOV.U32 R15, RZ, RZ, -0x1 ;  /* 0xffffffffff0f7424 */ /* 0x000fd800078e00ff */
[----:B0-----:R-:W-:Y:S05]  /*1d390*/  WARPSYNC.COLLECTIVE R15, `(.L_x_10062) ;  /* 0x000000000f087348 */ /* 0x001fea0003c00000 */
[----:B------:R-:W-:Y:S01]  /*1d3a0*/  VOTE.ANY R14, PT, P6 ;  /* 0x00000000000e7806 */ /* 0x000fe200030e0100 */
[----:B0-----:R-:W-:Y:S06]  /*1d3b0*/  ENDCOLLECTIVE ;  /* 0x000000000000791b */ /* 0x001fec0003800000 */
.L_x_10062:
[----:B------:R-:W-:Y:S05]  /*1d3c0*/  BSYNC B0 ;  /* 0x0000000000007941 */ /* 0x000fea0003800000 */
.L_x_10061:
        /* <DEDUP_REMOVED lines=9> */
.L_x_10063:
[----:B------:R-:W-:Y:S02]  /*1d460*/  IMAD.MOV.U32 R13, RZ, RZ, R6 ;  /* 0x000000ffff0d7224 */ /* 0x000fe400078e0006 */
[----:B------:R-:W-:-:S07]  /*1d470*/  IMAD.MOV.U32 R4, RZ, RZ, R14 ;  /* 0x000000ffff047224 */ /* 0x000fce00078e000e */
[----:B------:R-:W-:Y:S05]  /*1d480*/  WARPSYNC.COLLECTIVE R15, `(.L_x_10064) ;  /* 0x000000000f087348 */ /* 0x000fea0003c00000 */
[----:B------:R0:W1:Y:S02]  /*1d490*/  SHFL.IDX P6, R14, R13, R12, R11 ;  /* 0x0000000c0d0e7389 */ /* 0x00006400000c000b */
[----:B01----:R-:W-:Y:S01]  /*1d4a0*/  ENDCOLLECTIVE ;  /* 0x000000000000791b */ /* 0x003fe20003800000 */
.L_x_10064:
[----:B------:R-:W-:Y:S01]  /*1d4b0*/  IMAD.MOV.U32 R6, RZ, RZ, R14 ;  /* 0x000000ffff067224 */ /* 0x000fe200078e000e */
[----:B------:R-:W-:Y:S06]  /*1d4c0*/  BRA `(.L_x_10065) ;  /* 0xffffffc800307947 */ /* 0x000fec000383ffff */
.L_x_9930:
[----:B------:R-:W-:Y:S01]  /*1d4d0*/  BSSY B0, `(.L_x_10066) ;  /* 0x0000007000007945 */ /* 0x000fe20003800000 */
[----:B------:R-:W-:Y:S02]  /*1d4e0*/  IMAD.MOV.U32 R13, RZ, RZ, R7 ;  /* 0x000000ffff0d7224 */ /* 0x000fe400078e0007 */
[----:B------:R-:W-:Y:S02]  /*1d4f0*/  IMAD.MOV.U32 R11, RZ, RZ, 0x1f ;  /* 0x0000001fff0b7424 */ /* 0x000fe400078e00ff */
[----:B------:R-:W-:-:S07]  /*1d500*/  IMAD.MOV.U32 R15, RZ, RZ, -0x1 ;  /* 0xffffffffff0f7424 */ /* 0x000fce00078e00ff */
[----:B0123--:R-:W-:Y:S05]  /*1d510*/  WARPSYNC.COLLECTIVE R15, `(.L_x_10067) ;  /* 0x000000000f087348 */ /* 0x00ffea0003c00000 */
[----:B------:R4:W0:Y:S02]  /*1d520*/  SHFL.IDX P6, R14, R13, R12, R11 ;  /* 0x0000000c0d0e7389 */ /* 0x00082400000c000b */
[----:B01234-:R-:W-:Y:S01]  /*1d530*/  ENDCOLLECTIVE ;  /* 0x000000000000791b */ /* 0x01ffe20003800000 */
.L_x_10067:
[----:B------:R-:W-:Y:S05]  /*1d540*/  BSYNC B0 ;  /* 0x0000000000007941 */ /* 0x000fea0003800000 */
.L_x_10066:
[----:B------:R-:W-:Y:S01]  /*1d550*/  IMAD.MOV.U32 R7, RZ, RZ, R14 ;  /* 0x000000ffff077224 */ /* 0x000fe200078e000e */
[----:B------:R-:W-:Y:S06]  /*1d560*/  BRA `(.L_x_10068) ;  /* 0xffffffc800207947 */ /* 0x000fec000383ffff */
.L_x_9934:
[----:B0-----:R0:W1:Y:S02]  /*1d570*/  SYNCS.PHASECHK.TRANS64.TRYWAIT P0, [R0+URZ+0x22820], R3 ;  /* 0x02282003000075a7 */ /* 0x001064000800017f */
[----:B-1----:R-:W-:Y:S05]  /*1d580*/  @!P0 NANOSLEEP.SYNCS 0x989680 ;  /* 0x009896800000895d */ /* 0x002fea0003900000 */
[----:B------:R-:W1:Y:S02]  /*1d590*/  @!P0 SYNCS.PHASECHK.TRANS64 P0, [R0+URZ+0x22820], R3 ;  /* 0x02282003000085a7 */ /* 0x000e64000800007f */
[----:B-1----:R-:W-:Y:S05]  /*1d5a0*/  @!P0 BRA `(.L_x_9934) ;  /* 0xfffffffc00f08947 */ /* 0x002fea000383ffff */
[----:B------:R-:W-:Y:S05]  /*1d5b0*/  BRA `(.L_x_10069) ;  /* 0xffffffcc00b87947 */ /* 0x000fea000383ffff */
.L_x_9935:
        /* <DEDUP_REMOVED lines=11> */
.L_x_10071:
[----:B------:R-:W-:Y:S05]  /*1d670*/  BSYNC B0 ;  /* 0x0000000000007941 */ /* 0x000fea0003800000 */
.L_x_10070:
[----:B------:R-:W-:Y:S05]  /*1d680*/  BRA `(.L_x_10072) ;  /* 0xffffffcc00a07947 */ /* 0x000fea000383ffff */
.L_x_9936:
[----:B------:R-:W-:Y:S01]  /*1d690*/  BSSY B0, `(.L_x_10073) ;  /* 0x0000006000007945 */ /* 0x000fe20003800000 */
[----:B------:R-:W-:-:S07]  /*1d6a0*/  IMAD.MOV.U32 R15, RZ, RZ, -0x1 ;  /* 0xffffffffff0f7424 */ /* 0x000fce00078e00ff */
[----:B01----:R-:W-:Y:S05]  /*1d6b0*/  WARPSYNC.COLLECTIVE R15, `(.L_x_10074) ;  /* 0x000000000f0c7348 */ /* 0x003fea0003c00000 */
[----:B------:R-:W-:Y:S02]  /*1d6c0*/  ELECT P6, UR62, PT ;  /* 0x00000000003e782f */ /* 0x000fe400038c0000 */
[----:B------:R-:W-:Y:S01]  /*1d6d0*/  MOV R14, UR62 ;  /* 0x0000003e000e7c02 */ /* 0x000fe20008000f00 */
[----:B01----:R-:W-:Y:S10]  /*1d6e0*/  ENDCOLLECTIVE ;  /* 0x000000000000791b */ /* 0x003ff40003800000 */
.L_x_10074:
[----:B------:R-:W-:Y:S05]  /*1d6f0*/  BSYNC B0 ;  /* 0x0000000000007941 */ /* 0x000fea0003800000 */
.L_x_10073:
[----:B------:R-:W-:Y:S05]  /*1d700*/  BRA `(.L_x_10075) ;  /* 0xffffffcc00947947 */ /* 0x000fea000383ffff */
.L_x_9938:
[----:B0-----:R0:W1:Y:S02]  /*1d710*/  SYNCS.PHASECHK.TRANS64.TRYWAIT P0, [R6+URZ], R5 ;  /* 0x00000005060075a7 */ /* 0x001064000800017f */
[----:B-1----:R-:W-:Y:S05]  /*1d720*/  @!P0 NANOSLEEP.SYNCS 0x989680 ;  /* 0x009896800000895d */ /* 0x002fea0003900000 */
[----:B------:R-:W1:Y:S02]  /*1d730*/  @!P0 SYNCS.PHASECHK.TRANS64 P0, [R6+URZ], R5 ;  /* 0x00000005060085a7 */ /* 0x000e64000800007f */
[----:B-1----:R-:W-:Y:S05]  /*1d740*/  @!P0 BRA `(.L_x_9938) ;  /* 0xfffffffc00f08947 */ /* 0x002fea000383ffff */
[----:B------:R-:W-:Y:S05]  /*1d750*/  BRA `(.L_x_10076) ;  /* 0xffffffcc00cc7947 */ /* 0x000fea000383ffff */
.L_x_9939:
[----:B-1----:R1:W2:Y:S02]  /*1d760*/  SYNCS.PHASECHK.TRANS64.TRYWAIT P0, [R7+URZ], R2 ;  /* 0x00000002070075a7 */ /* 0x0022a4000800017f */
[----:B--2---:R-:W-:Y:S05]  /*1d770*/  @!P0 NANOSLEEP.SYNCS 0x989680 ;  /* 0x009896800000895d */ /* 0x004fea0003900000 */
[----:B------:R-:W2:Y:S02]  /*1d780*/  @!P0 SYNCS.PHASECHK.TRANS64 P0, [R7+URZ], R2 ;  /* 0x00000002070085a7 */ /* 0x000ea4000800007f */
[----:B--2---:R-:W-:Y:S05]  /*1d790*/  @!P0 BRA `(.L_x_9939) ;  /* 0xfffffffc00f08947 */ /* 0x004fea000383ffff */
[----:B------:R-:W-:Y:S05]  /*1d7a0*/  BRA `(.L_x_10077) ;  /* 0xffffffcc00c07947 */ /* 0x000fea000383ffff */
.L_x_9941:
[----:B--2---:R2:W3:Y:S02]  /*1d7b0*/  SYNCS.PHASECHK.TRANS64.TRYWAIT P0, [R4+URZ], R5 ;  /* 0x00000005040075a7 */ /* 0x0044e4000800017f */
[----:B---3--:R-:W-:Y:S05]  /*1d7c0*/  @!P0 NANOSLEEP.SYNCS 0x989680 ;  /* 0x009896800000895d */ /* 0x008fea0003900000 */
[----:B------:R-:W3:Y:S02]  /*1d7d0*/  @!P0 SYNCS.PHASECHK.TRANS64 P0, [R4+URZ], R5 ;  /* 0x00000005040085a7 */ /* 0x000ee4000800007f */
[----:B---3--:R-:W-:Y:S05]  /*1d7e0*/  @!P0 BRA `(.L_x_9941) ;  /* 0xfffffffc00f08947 */ /* 0x008fea000383ffff */
[----:B------:R-:W-:Y:S05]  /*1d7f0*/  BRA `(.L_x_10078) ;  /* 0xffffffcc00c47947 */ /* 0x000fea000383ffff */
.L_x_10079:
        /* <DEDUP_REMOVED lines=16> */
.L_x_15191:


//--------------------- .text._ZN7cutlass13device_kernelIN5flash11enable_sm90INS1_16FlashAttnFwdSm90INS1_25CollectiveMainloopFwdSm90ILi2EN4cute5tupleIJNS5_1CILi1EEES8_S8_EEENS6_IJNS7_ILi128EEENS7_ILi96EEENS7_ILi64EEEEEELi256ENS_10bfloat16_tEfNS_4arch4Sm90ELb0ELb0ELb1ELb1ELb0ELb0ELb1ELb1ELb0ELb1ELb1ELb0EEENS1_21CollectiveEpilogueFwdINS6_IJSA_NS7_ILi256EEESB_EEES9_SE_SG_Li256ELb1ELb1ELb1ELb0EEENS1_36VarlenDynamicPersistentTileSchedulerILi128ELi96ELi256ELi128ELb1ELb1ELb1ELb0ELb1ELb1EEEEEEEEEvNT_6ParamsE --------------------------
	.section	.text._ZN7cutlass13device_kernelIN5flash11enable_sm90INS1_16FlashAttnFwdSm90INS1_25CollectiveMainloopFwdSm90ILi2EN4cute5tupleIJNS5_1CILi1EEES8_S8_EEENS6_IJNS7_ILi128EEENS7_ILi96EEENS7_ILi64EEEEEELi256ENS_10bfloat16_tEfNS_4arch4Sm90ELb0ELb0ELb1ELb1ELb0ELb0ELb1ELb1ELb0ELb1ELb1ELb0EEENS1_21CollectiveEpilogueFwdINS6_IJSA_NS7_ILi256EEESB_EEES9_SE_SG_Li256ELb1ELb1ELb1ELb0EEENS1_36VarlenDynamicPersistentTileSchedulerILi128ELi96ELi256ELi128ELb1ELb1ELb1ELb0ELb1ELb1EEEEEEEEEvNT_6ParamsE,"ax",@progbits
	.align	128
.text._ZN7cutlass13device_kernelIN5flash11enable_sm90INS1_16FlashAttnFwdSm90INS1_25CollectiveMainloopFwdSm90ILi2EN4cute5tupleIJNS5_1CILi1EEES8_S8_EEENS6_IJNS7_ILi128EEENS7_ILi96EEENS7_ILi64EEEEEELi256ENS_10bfloat16_tEfNS_4arch4Sm90ELb0ELb0ELb1ELb1ELb0ELb0ELb1ELb1ELb0ELb1ELb1ELb0EEENS1_21CollectiveEpilogueFwdINS6_IJSA_NS7_ILi256EEESB_EEES9_SE_SG_Li256ELb1ELb1ELb1ELb0EEENS1_36VarlenDynamicPersistentTileSchedulerILi128ELi96ELi256ELi128ELb1ELb1ELb1ELb0ELb1ELb1EEEEEEEEEvNT_6ParamsE:
        .type           _ZN7cutlass13device_kernelIN5flash11enable_sm90INS1_16FlashAttnFwdSm90INS1_25CollectiveMainloopFwdSm90ILi2EN4cute5tupleIJNS5_1CILi1EEES8_S8_EEENS6_IJNS7_ILi128EEENS7_ILi96EEENS7_ILi64EEEEEELi256ENS_10bfloat16_tEfNS_4arch4Sm90ELb0ELb0ELb1ELb1ELb0ELb0ELb1ELb1ELb0ELb1ELb1ELb0EEENS1_21CollectiveEpilogueFwdINS6_IJSA_NS7_ILi256EEESB_EEES9_SE_SG_Li256ELb1ELb1ELb1ELb0EEENS1_36VarlenDynamicPersistentTileSchedulerILi128ELi96ELi256ELi128ELb1ELb1ELb1ELb0ELb1ELb1EEEEEEEEEvNT_6ParamsE,@function
        .size           _ZN7cutlass13device_kernelIN5flash11enable_sm90INS1_16FlashAttnFwdSm90INS1_25CollectiveMainloopFwdSm90ILi2EN4cute5tupleIJNS5_1CILi1EEES8_S8_EEENS6_IJNS7_ILi128EEENS7_ILi96EEENS7_ILi64EEEEEELi256ENS_10bfloat16_tEfNS_4arch4Sm90ELb0ELb0ELb1ELb1ELb0ELb0ELb1ELb1ELb0ELb1ELb1ELb0EEENS1_21CollectiveEpilogueFwdINS6_IJSA_NS7_ILi256EEESB_EEES9_SE_SG_Li256ELb1ELb1ELb1ELb0EEENS1_36VarlenDynamicPersistentTileSchedulerILi128ELi96ELi256ELi128ELb1ELb1ELb1ELb0ELb1ELb1EEEEEEEEEvNT_6ParamsE,(.L_x_15192 - _ZN7cutlass13device_kernelIN5flash11enable_sm90INS1_16FlashAttnFwdSm90INS1_25CollectiveMainloopFwdSm90ILi2EN4cute5tupleIJNS5_1CILi1EEES8_S8_EEENS6_IJNS7_ILi128EEENS7_ILi96EEENS7_ILi64EEEEEELi256ENS_10bfloat16_tEfNS_4arch4Sm90ELb0ELb0ELb1ELb1ELb0ELb0ELb1ELb1ELb0ELb1ELb1ELb0EEENS1_21CollectiveEpilogueFwdINS6_IJSA_NS7_ILi256EEESB_EEES9_SE_SG_Li256ELb1ELb1ELb1ELb0EEENS1_36VarlenDynamicPersistentTileSchedulerILi128ELi96ELi256ELi128ELb1ELb1ELb1ELb0ELb1ELb1EEEEEEEEEvNT_6ParamsE)
        .other          _ZN7cutlass13device_kernelIN5flash11enable_sm90INS1_16FlashAttnFwdSm90INS1_25CollectiveMainloopFwdSm90ILi2EN4cute5tupleIJNS5_1CILi1EEES8_S8_EEENS6_IJNS7_ILi128EEENS7_ILi96EEENS7_ILi64EEEEEELi256ENS_10bfloat16_tEfNS_4arch4Sm90ELb0ELb0ELb1ELb1ELb0ELb0ELb1ELb1ELb0ELb1ELb1ELb0EEENS1_21CollectiveEpilogueFwdINS6_IJSA_NS7_ILi256EEESB_EEES9_SE_SG_Li256ELb1ELb1ELb1ELb0EEENS1_36VarlenDynamicPersistentTileSchedulerILi128ELi96ELi256ELi128ELb1ELb1ELb1ELb0ELb1ELb1EEEEEEEEEvNT_6ParamsE,@"STO_CUDA_ENTRY STV_DEFAULT"
_ZN7cutlass13device_kernelIN5flash11enable_sm90INS1_16FlashAttnFwdSm90INS1_25CollectiveMainloopFwdSm90ILi2EN4cute5tupleIJNS5_1CILi1EEES8_S8_EEENS6_IJNS7_ILi128EEENS7_ILi96EEENS7_ILi64EEEEEELi256ENS_10bfloat16_tEfNS_4arch4Sm90ELb0ELb0ELb1ELb1ELb0ELb0ELb1ELb1ELb0ELb1ELb1ELb0EEENS1_21CollectiveEpilogueFwdINS6_IJSA_NS7_ILi256EEESB_EEES9_SE_SG_Li256ELb1ELb1ELb1ELb0EEENS1_36VarlenDynamicPersistentTileSchedulerILi128ELi96ELi256ELi128ELb1ELb1ELb1ELb0ELb1ELb1EEEEEEEEEvNT_6ParamsE:
        /* <DEDUP_REMOVED lines=17> */
.L_x_10081:
[----:B------:R-:W-:Y:S05]  /*0110*/  BSYNC B0 ;  /* 0x0000000000007941 */ /* 0x000fea0003800000 */
.L_x_10080:
        /* <DEDUP_REMOVED lines=11> */
[----:B------:R-:W-:Y:S01]  /*01d0*/  VOTEU.ANY UP2, P0 ;  /* 0x00000000003f7886 */ /* 0x000fe20000040100 */
[----:B0-----:R-:W-:-:S03]  /*01e0*/  ISETP.NE.AND P1, PT, R2, RZ, PT ;  /* 0x000000ff0200720c */ /* 0x001fc60003f25270 */
[----:B------:R0:W2:Y:S01]  /*01f0*/  SHFL.IDX PT, R2, R3, RZ, 0x1f ;  /* 0x00001fff03027589 */ /* 0x0000a200000e0000 */
[----:B-1----:R-:W-:Y:S02]  /*0200*/  @UP0 ULEA UR8, UR8, UR6, 0x18 ;  /* 0x0000000608080291 */ /* 0x002fe4000f8ec03f */
[----:B------:R-:W-:-:S04]  /*0210*/  @UP0 UIADD3 UR6, -UR7, 0x100000, URZ ;  /* 0x0010000007060890 */ /* 0x000fc8000fffe13f */
[----:B------:R-:W-:Y:S02]  /*0220*/  @UP0 USHF.L.U32 UR7, UR6, 0xb, URZ ;  /* 0x0000000b06070899 */ /* 0x000fe4000800063f */
[----:B------:R-:W-:Y:S01]  /*0230*/  @UP0 USHF.L.U32 UR6, UR6, 0x1, URZ ;  /* 0x0000000106060899 */ /* 0x000fe2000800063f */
[----:B------:R-:W-:Y:S01]  /*0240*/  VOTEU.ANY UP0, P0 ;  /* 0x00000000003f7886 */ /* 0x000fe20000000100 */
[----:B------:R-:W1:Y:S04]  /*0250*/  FENCE.VIEW.ASYNC.S ;  /* 0x00000000000073c6 */ /* 0x000e680000000000 */
[----:B-1----:R0:W1:Y:S01]  /*0260*/  @UP0 SYNCS.EXCH.64 URZ, [UR8+0x32400], UR4 ;  /* 0x03240004083f05b2 */ /* 0x0020620008000100 */
[----:B------:R0:W3:Y:S05]  /*0270*/  @UP1 SYNCS.EXCH.64 URZ, [UR8+0x32410], UR4 ;  /* 0x03241004083f15b2 */ /* 0x0000ea0008000100 */
[----:B------:R0:W4:Y:S02]  /*0280*/  @UP2 SYNCS.EXCH.64 URZ, [UR8+0x32420], UR6 ;  /* 0x03242006083f25b2 */ /* 0x0001240008000100 */
[----:B0-----:R-:W-:Y:S05]  /*0290*/  @P1 BRA `(.L_x_10082) ;  /* 0x0000000000481947 */ /* 0x001fea0003800000 */
[----:B------:R-:W0:Y:S01]  /*02a0*/  S2UR UR5, SR_CgaCtaId ;  /* 0x00000000000579c3 */ /* 0x000e220000008800 */
        /* <DEDUP_REMOVED lines=17> */
.L_x_10082:
        /* <DEDUP_REMOVED lines=22> */
.L_x_10083:
        /* <DEDUP_REMOVED lines=18> */
.L_x_10084:
        /* <DEDUP_REMOVED lines=22> */
.L_x_10085:
        /* <DEDUP_REMOVED lines=22> */
.L_x_10086:
[----:B--2---:R-:W-:Y:S01]  /*0900*/  ISETP.NE.AND P0, PT, R2, RZ, PT ;  /* 0x000000ff0200720c */ /* 0x004fe20003f05270 */
[----:B------:R-:W-:Y:S01]  /*0910*/  IMAD.MOV.U32 R2, RZ, RZ, 0x1 ;  /* 0x00000001ff027424 */ /* 0x000fe200078e00ff */
[----:B------:R-:W-:Y:S01]  /*0920*/  NOP ;  /* 0x0000000000007918 */ /* 0x000fe20000000000 */
[----:B------:R-:W-:-:S03]  /*0930*/  ULDC.64 UR38, c[0x0][0x208] ;  /* 0x0000820000267ab9 */ /* 0x000fc60000000a00 */
[----:B------:R-:W-:-:S05]  /*0940*/  SEL R2, R2, 0x2, !P0 ;  /* 0x0000000202027807 */ /* 0x000fca0004000000 */
[----:B------:R2:W-:Y:S01]  /*0950*/  STL [R1+0x84], R2 ;  /* 0x0000840201007387 */ /* 0x0005e20000100800 */
[----:B01-34-:R-:W-:Y:S06]  /*0960*/  BAR.SYNC.DEFER_BLOCKING 0x0 ;  /* 0x0000000000007b1d */ /* 0x01bfec0000010000 */
[----:B------:R-:W-:Y:S05]  /*0970*/  @!P0 BRA `(.L_x_10087) ;  /* 0x000000b800148947 */ /* 0x000fea0003800000 */
.L_x_10088:
[----:B------:R-:W-:-:S08]  /*0980*/  NOP ;  /* 0x0000000000007918 */ /* 0x000fd00000000000 */
[----:B------:R-:W0:Y:S02]  /*0990*/  USETMAXREG.TRY_ALLOC.CTAPOOL UP0, 0xf0 ;  /* 0x000000f0000079c8 */ /* 0x000e240008000600 */
[----:B0-----:R-:W-:-:S13]  /*09a0*/  PLOP3.LUT P0, PT, PT, PT, UP0, 0x80, 0x0 ;  /* 0x000000000000781c */ /* 0x001fda0003f0f008 */
[----:B------:R-:W-:Y:S05]  /*09b0*/  @!P0 BRA `(.L_x_10088) ;  /* 0xfffffffc00f08947 */ /* 0x000fea000383ffff */
[----:B------:R-:W0:Y:S01]  /*09c0*/  S2R R0, SR_TID.X ;  /* 0x0000000000007919 */ /* 0x000e220000002100 */
[----:B------:R-:W1:Y:S01]  /*09d0*/  S2UR UR5, SR_CgaCtaId ;  /* 0x00000000000579c3 */ /* 0x000e620000008800 */
[----:B------:R-:W-:-:S07]  /*09e0*/  UMOV UR4, 0x400 ;  /* 0x0000040000047882 */ /* 0x000fce0000000000 */
[----:B------:R-:W-:Y:S06]  /*09f0*/  BAR.ARV 0x8, 0x180 ;  /* 0x0206000000007b1d */ /* 0x000fec0000002000 */
[----:B-1----:R-:W-:Y:S01]  /*0a00*/  ULEA UR4, UR5, UR4, 0x18 ;  /* 0x0000000405047291 */ /* 0x002fe2000f8ec03f */
[----:B0-----:R-:W-:-:S04]  /*0a10*/  SHF.R.U32.HI R0, RZ, 0x7, R0 ;  /* 0x00000007ff007819 */ /* 0x001fc80000011600 */
[----:B------:R-:W-:-:S13]  /*0a20*/  ISETP.NE.AND P0, PT, R0, 0x1, PT ;  /* 0x000000010000780c */ /* 0x000fda0003f05270 */
[----:B------:R-:W-:Y:S08]  /*0a30*/  @!P0 BAR.ARV 0x9, 0x100 ;  /* 0x0244000000008b1d */ /* 0x000ff00000002000 */
[----:B------:R-:W-:Y:S06]  /*0a40*/  BAR.SYNC.DEFER_BLOCKING 0x5, 0x180 ;  /* 0x0146000000007b1d */ /* 0x000fec0000010000 */
[----:B------:R-:W0:Y:S01]  /*0a50*/  LDS.128 R12, [UR4+0x324d0] ;  /* 0x0324d004ff0c7984 */ /* 0x000e220008000c00 */
[----:B------:R-:W-:Y:S01]  /*0a60*/  ULDC UR4, c[0x0][0xd3c] ;  /* 0x00034f0000047ab9 */ /* 0x000fe20000000800 */
[----:B------:R-:W-:Y:S06]  /*0a70*/  BAR.ARV 0x4, 0x180 ;  /* 0x0106000000007b1d */ /* 0x000fec0000002000 */
[----:B0-----:R-:W-:-:S13]  /*0a80*/  ISETP.GE.AND P0, PT, R15, UR4, PT ;  /* 0x000000040f007c0c */ /* 0x001fda000bf06270 */
[----:B------:R-:W-:Y:S05]  /*0a90*/  @P0 EXIT ;  /* 0x000000000000094d */ /* 0x000fea0003800000 */
[----:B------:R-:W3:Y:S01]  /*0aa0*/  LDL.LU R11, [R1+0x84] ;  /* 0x00008400010b7983 */ /* 0x000ee20000300800 */
[----:B------:R-:W0:Y:S02]  /*0ab0*/  S2R R0, SR_TID.X ;  /* 0x0000000000007919 */ /* 0x000e240000002100 */
[----:B0-----:R-:W-:-:S05]  /*0ac0*/  VIADD R16, R0, 0xffffff80 ;  /* 0xffffff8000107836 */ /* 0x001fca0000000000 */
[----:B------:R-:W-:-:S04]  /*0ad0*/  SHF.R.S32.HI R0, RZ, 0x1f, R16 ;  /* 0x0000001fff007819 */ /* 0x000fc80000011410 */
[----:B--2---:R-:W-:-:S04]  /*0ae0*/  LEA.HI R2, R0, R16, RZ, 0x7 ;  /* 0x0000001000027211 */ /* 0x004fc800078f38ff */
[----:B------:R-:W-:Y:S02]  /*0af0*/  LOP3.LUT R5, R2, 0xffffff80, RZ, 0xc0, !PT ;  /* 0xffffff8002057812 */ /* 0x000fe400078ec0ff */
[----:B------:R-:W-:-:S03]  /*0b00*/  LEA.HI R4, R0, R16, RZ, 0x5 ;  /* 0x0000001000047211 */ /* 0x000fc600078f28ff */
[----:B------:R-:W-:Y:S01]  /*0b10*/  IMAD.IADD R12, R16, 0x1, -R5 ;  /* 0x00000001100c7824 */ /* 0x000fe200078e0a05 */
[----:B------:R-:W-:Y:S01]  /*0b20*/  LEA.HI R3, R0, R16, RZ, 0x4 ;  /* 0x0000001000037211 */ /* 0x000fe200078f20ff */
[----:B------:R-:W-:-:S03]  /*0b30*/  IMAD.SHL.U32 R5, R4, 0x20, RZ ;  /* 0x0000002004057824 */ /* 0x000fc600078e00ff */
[----:B------:R-:W-:Y:S02]  /*0b40*/  SHF.R.S32.HI R7, RZ, 0x1f, R12 ;  /* 0x0000001fff077819 */ /* 0x000fe4000001140c */
[----:B------:R-:W-:Y:S02]  /*0b50*/  LOP3.LUT R4, R3, 0x3fffff0, RZ, 0xc0, !PT ;  /* 0x03fffff003047812 */ /* 0x000fe400078ec0ff */
[----:B------:R-:W-:Y:S02]  /*0b60*/  LEA.HI R8, R7, R12, RZ, 0x2 ;  /* 0x0000000c07087211 */ /* 0x000fe400078f10ff */
[----:B------:R-:W-:Y:S02]  /*0b70*/  SHF.R.S32.HI R6, RZ, 0x4, R3 ;  /* 0x00000004ff067819 */ /* 0x000fe40000011403 */
[----:B------:R-:W-:Y:S01]  /*0b80*/  LEA.HI R10, R0, R16, RZ, 0x2 ;  /* 0x00000010000a7211 */ /* 0x000fe200078f10ff */
[----:B------:R-:W-:Y:S01]  /*0b90*/  IMAD.IADD R4, R16, 0x1, -R4 ;  /* 0x0000000110047824 */ /* 0x000fe200078e0a04 */
[----:B------:R-:W-:-:S02]  /*0ba0*/  LOP3.LUT R5, R5, 0xfffffc00, RZ, 0xc0, !PT ;  /* 0xfffffc0005057812 */ /* 0x000fc400078ec0ff */
[--C-:B------:R-:W-:Y:S02]  /*0bb0*/  SHF.R.S32.HI R0, RZ, 0x2, R8.reuse ;  /* 0x00000002ff007819 */ /* 0x100fe40000011408 */
[----:B------:R-:W-:Y:S02]  /*0bc0*/  SHF.R.S32.HI R9, RZ, 0x1f, R8 ;  /* 0x0000001fff097819 */ /* 0x000fe40000011408 */
[----:B------:R-:W-:Y:S01]  /*0bd0*/  LEA.HI R3, R3, R6, RZ, 0x1 ;  /* 0x0000000603037211 */ /* 0x000fe200078f08ff */
[----:B------:R-:W-:Y:S01]  /*0be0*/  IMAD R4, R4, 0x40, R5 ;  /* 0x0000004004047824 */ /* 0x000fe200078e0205 */
[----:B------:R-:W-:Y:S02]  /*0bf0*/  LEA.HI R9, R9, R0, RZ, 0x3 ;  /* 0x0000000009097211 */ /* 0x000fe400078f18ff */
[----:B------:R-:W-:Y:S02]  /*0c00*/  LOP3.LUT R5, R3, 0x1ffffffe, RZ, 0xc0, !PT ;  /* 0x1ffffffe03057812 */ /* 0x000fe400078ec0ff */
[----:B------:R-:W-:-:S02]  /*0c10*/  SHF.R.S32.HI R3, RZ, 0x7, R2 ;  /* 0x00000007ff037819 */ /* 0x000fc40000011402 */
[----:B------:R-:W-:Y:S02]  /*0c20*/  LOP3.LUT R10, R10, 0xfffffffc, RZ, 0xc0, !PT ;  /* 0xfffffffc0a0a7812 */ /* 0x000fe400078ec0ff */
[----:B------:R-:W-:Y:S02]  /*0c30*/  LOP3.LUT R9, R9, 0xfffffff8, RZ, 0xc0, !PT ;  /* 0xfffffff809097812 */ /* 0x000fe400078ec0ff */
[----:B------:R-:W-:Y:S01]  /*0c40*/  LEA.HI R7, R7, R12, RZ, 0x5 ;  /* 0x0000000c07077211 */ /* 0x000fe200078f28ff */
[----:B------:R-:W-:Y:S01]  /*0c50*/  IMAD.IADD R10, R16, 0x1, -R10 ;  /* 0x00000001100a7824 */ /* 0x000fe200078e0a0a */
[----:B------:R-:W-:Y:S01]  /*0c60*/  LEA.HI R2, R2, R3, RZ, 0x1 ;  /* 0x0000000302027211 */ /* 0x000fe200078f08ff */
[----:B------:R-:W-:Y:S01]  /*0c70*/  IMAD.IADD R0, R0, 0x1, -R9 ;  /* 0x0000000100007824 */ /* 0x000fe200078e0a09 */
[----:B------:R-:W-:Y:S01]  /*0c80*/  SHF.R.S32.HI R7, RZ, 0x5, R7 ;  /* 0x00000005ff077819 */ /* 0x000fe20000011407 */
[----:B------:R-:W-:Y:S01]  /*0c90*/  IMAD.IADD R5, R6, 0x1, -R5 ;  /* 0x0000000106057824 */ /* 0x000fe200078e0a05 */
[----:B------:R-:W-:-:S02]  /*0ca0*/  LOP3.LUT R2, R2, 0x3fffffe, RZ, 0xc0, !PT ;  /* 0x03fffffe02027812 */ /* 0x000fc400078ec0ff */
[----:B------:R-:W-:Y:S01]  /*0cb0*/  LEA.HI R6, R10, R10, RZ, 0x1 ;  /* 0x0000000a0a067211 */ /* 0x000fe200078f08ff */
[----:B------:R-:W-:Y:S02]  /*0cc0*/  IMAD R7, R7, 0x10, R0 ;  /* 0x0000001007077824 */ /* 0x000fe400078e0200 */
[----:B------:R-:W-:Y:S02]  /*0cd0*/  IMAD R0, R5, 0x8, R4 ;  /* 0x0000000805007824 */ /* 0x000fe400078e0204 */
[----:B------:R-:W-:Y:S01]  /*0ce0*/  IMAD.IADD R2, R3, 0x1, -R2 ;  /* 0x0000000103027824 */ /* 0x000fe200078e0a02 */
[----:B------:R-:W-:Y:S02]  /*0cf0*/  LOP3.LUT R3, R6, 0x1ffffffe, RZ, 0xc0, !PT ;  /* 0x1ffffffe06037812 */ /* 0x000fe400078ec0ff */
[----:B------:R0:W-:Y:S01]  /*0d00*/  STL [R1+0x80], R0 ;  /* 0x0000800001007387 */ /* 0x0001e20000100800 */
[----:B------:R-:W-:Y:S02]  /*0d10*/  LOP3.LUT R8, R8, 0x7ffffffc, RZ, 0xc0, !PT ;  /* 0x7ffffffc08087812 */ /* 0x000fe400078ec0ff */
[----:B------:R-:W-:-:S02]  /*0d20*/  IMAD.IADD R3, R10, 0x1, -R3 ;  /* 0x000000010a037824 */ /* 0x000fc400078e0a03 */
[----:B0-----:R-:W-:-:S05]  /*0d30*/  IMAD R0, R2, 0x40, R7 ;  /* 0x0000004002007824 */ /* 0x001fca00078e0207 */
[----:B------:R0:W-:Y:S01]  /*0d40*/  STL [R1+0x78], R0 ;  /* 0x0000780001007387 */ /* 0x0001e20000100800 */
[----:B------:R-:W-:-:S03]  /*0d50*/  IMAD.IADD R8, R12, 0x1, -R8 ;  /* 0x000000010c087824 */ /* 0x000fc600078e0a08 */
[----:B------:R1:W-:Y:S01]  /*0d60*/  STL [R1+0x14], RZ ;  /* 0x000014ff01007387 */ /* 0x0003e20000100800 */
[----:B0-----:R-:W-:Y:S02]  /*0d70*/  IMAD R0, R3, 0x8, R0 ;  /* 0x0000000803007824 */ /* 0x001fe400078e0200 */
[----:B------:R-:W-:-:S03]  /*0d80*/  IMAD.SHL.U32 R201, R8, 0x2, RZ ;  /* 0x0000000208c97824 */ /* 0x000fc600078e00ff */
[----:B------:R1:W-:Y:S01]  /*0d90*/  STL [R1+0x7c], R0 ;  /* 0x00007c0001007387 */ /* 0x0003e20000100800 */
        /* <DEDUP_REMOVED lines=8> */
[C---:B------:R-:W-:Y:S01]  /*0e20*/  VIADD R233, R201.reuse, 0x48 ;  /* 0x00000048c9e97836 */ /* 0x040fe20000000000 */
[----:B------:R-:W-:Y:S01]  /*0e30*/  SHF.R.S32.HI R10, RZ, 0x1f, R8 ;  /* 0x0000001fff0a7819 */ /* 0x000fe20000011408 */
[C---:B------:R-:W-:Y:S02]  /*0e40*/  VIADD R232, R201.reuse, 0x50 ;  /* 0x00000050c9e87836 */ /* 0x040fe40000000000 */
[C---:B------:R-:W-:Y:S02]  /*0e50*/  VIADD R231, R201.reuse, 0x58 ;  /* 0x00000058c9e77836 */ /* 0x040fe40000000000 */
[C---:B------:R-:W-:Y:S01]  /*0e60*/  VIADD R230, R201.reuse, 0x60 ;  /* 0x00000060c9e67836 */ /* 0x040fe20000000000 */
[----:B------:R-:W-:Y:S01]  /*0e70*/  SHF.R.S32.HI R8, RZ, 0x1f, R2 ;  /* 0x0000001fff087819 */ /* 0x000fe20000011402 */
[----:B------:R-:W-:-:S02]  /*0e80*/  VIADD R229, R201, 0x68 ;  /* 0x00000068c9e57836 */ /* 0x000fc40000000000 */
[C---:B------:R-:W-:Y:S02]  /*0e90*/  VIADD R228, R201.reuse, 0x70 ;  /* 0x00000070c9e47836 */ /* 0x040fe40000000000 */
[C---:B------:R-:W-:Y:S01]  /*0ea0*/  VIADD R226, R201.reuse, 0x78 ;  /* 0x00000078c9e27836 */ /* 0x040fe20000000000 */
[----:B------:R-:W-:Y:S01]  /*0eb0*/  SHF.R.S32.HI R2, RZ, 0x1f, R236 ;  /* 0x0000001fff027819 */ /* 0x000fe200000114ec */
[C---:B------:R-:W-:Y:S02]  /*0ec0*/  VIADD R225, R201.reuse, 0x80 ;  /* 0x00000080c9e17836 */ /* 0x040fe40000000000 */
        /* <DEDUP_REMOVED lines=17> */
[----:B------:R-:W-:Y:S02]  /*0fe0*/  SHF.R.S32.HI R8, RZ, 0x1f, R225 ;  /* 0x0000001fff087819 */ /* 0x000fe400000114e1 */
[----:B------:R-:W-:Y:S02]  /*0ff0*/  SHF.R.S32.HI R2, RZ, 0x1f, R223 ;  /* 0x0000001fff027819 */ /* 0x000fe400000114df */
[----:B------:R-:W-:Y:S02]  /*1000*/  SHF.R.S32.HI R8, RZ, 0x1f, R222 ;  /* 0x0000001fff087819 */ /* 0x000fe400000114de */
[----:B------:R-:W-:Y:S01]  /*1010*/  SHF.R.S32.HI R2, RZ, 0x1f, R213 ;  /* 0x0000001fff027819 */ /* 0x000fe200000114d5 */
[----:B------:R-:W-:Y:S01]  /*1020*/  IMAD.MOV.U32 R5, RZ, RZ, R13 ;  /* 0x000000ffff057224 */ /* 0x000fe200078e000d */
[----:B------:R-:W-:Y:S01]  /*1030*/  SHF.R.S32.HI R8, RZ, 0x1f, R212 ;  /* 0x0000001fff087819 */ /* 0x000fe200000114d4 */
[----:B------:R-:W-:Y:S01]  /*1040*/  IMAD.MOV.U32 R6, RZ, RZ, R14 ;  /* 0x000000ffff067224 */ /* 0x000fe200078e000e */
[----:B------:R-:W-:Y:S01]  /*1050*/  SHF.R.S32.HI R2, RZ, 0x1f, R210 ;  /* 0x0000001fff027819 */ /* 0x000fe200000114d2 */
[----:B------:R-:W-:Y:S01]  /*1060*/  IMAD.MOV.U32 R7, RZ, RZ, R15 ;  /* 0x000000ffff077224 */ /* 0x000fe200078e000f */
[----:B------:R-:W-:Y:S01]  /*1070*/  SHF.R.S32.HI R8, RZ, 0x1f, R209 ;  /* 0x0000001fff087819 */ /* 0x000fe200000114d1 */
[----:B------:R-:W-:Y:S01]  /*1080*/  VIADD R205, R201, 0xe0 ;  /* 0x000000e0c9cd7836 */ /* 0x000fe20000000000 */
[----:B------:R-:W-:Y:S01]  /*1090*/  SHF.R.S32.HI R2, RZ, 0x1f, R207 ;  /* 0x0000001fff027819 */ /* 0x000fe200000114cf */
[----:B------:R-:W-:Y:S01]  /*10a0*/  UMOV UR37, URZ ;  /* 0x0000003f00257c82 */ /* 0x000fe20008000000 */
[----:B------:R-:W-:Y:S01]  /*10b0*/  UMOV UR36, URZ ;  /* 0x0000003f00247c82 */ /* 0x000fe20008000000 */
[----:B---3--:R-:W-:-:S02]  /*10c0*/  LOP3.LUT R23, R11, 0x1, RZ, 0xfc, !PT ;  /* 0x000000010b177812 */ /* 0x008fc400078efcff */
        /* <DEDUP_REMOVED lines=9> */
[----:B-1----:R-:W-:-:S07]  /*1160*/  SHF.R.S32.HI R4, RZ, 0x1f, R208 ;  /* 0x0000001fff047819 */ /* 0x002fce00000114d0 */
.L_x_10135:
[----:B01-34-:R-:W0:Y:S01]  /*1170*/  LDC.64 R2, c[0x0][0xd88] ;  /* 0x00036200ff027b82 */ /* 0x01be220000000a00 */
[----:B------:R-:W-:-:S07]  /*1180*/  ULDC.64 UR4, c[0x0][0xb20] ;  /* 0x0002c80000047ab9 */ /* 0x000fce0000000a00 */
[----:B--2---:R-:W1:Y:S08]  /*1190*/  LDC.64 R10, c[0x0][0x418] ;  /* 0x00010600ff0a7b82 */ /* 0x004e700000000a00 */
[----:B------:R-:W2:Y:S01]  /*11a0*/  LDC R0, c[0x0][0x424] ;  /* 0x00010900ff007b82 */ /* 0x000ea20000000800 */
[----:B0-----:R-:W-:-:S07]  /*11b0*/  IMAD.WIDE R2, R7, 0x4, R2 ;  /* 0x0000000407027825 */ /* 0x001fce00078e0202 */
[----:B------:R-:W0:Y:S01]  /*11c0*/  LDC R13, c[0x0][0x2f0] ;  /* 0x0000bc00ff0d7b82 */ /* 0x000e220000000800 */
[----:B------:R-:W3:Y:S01]  /*11d0*/  LDG.E R200, desc[UR38][R2.64] ;  /* 0x0000002602c87981 */ /* 0x000ee2000c1e1900 */
[----:B------:R-:W-:Y:S01]  /*11e0*/  ISETP.NE.U32.AND P0, PT, RZ, UR4, PT ;  /* 0x00000004ff007c0c */ /* 0x000fe2000bf05070 */
[----:B------:R-:W-:-:S03]  /*11f0*/  IMAD.MOV.U32 R7, RZ, RZ, RZ ;  /* 0x000000ffff077224 */ /* 0x000fc600078e00ff */
[----:B------:R-:W-:Y:S02]  /*1200*/  ISETP.NE.AND.EX P0, PT, RZ, UR5, PT, P0 ;  /* 0x00000005ff007c0c */ /* 0x000fe4000bf05300 */
        /* <DEDUP_REMOVED lines=24> */
.L_x_10089:
[----:B-----5:R-:W-:Y:S01]  /*1390*/  IMAD.IADD R152, R152, 0x1, -R7 ;  /* 0x0000000198987824 */ /* 0x020fe200078e0a07 */
[----:B---3--:R-:W-:Y:S01]  /*13a0*/  LOP3.LUT R2, R6, 0xff000000, RZ, 0xc0, !PT ;  /* 0xff00000006027812 */ /* 0x008fe200078ec0ff */
[----:B------:R-:W-:Y:S02]  /*13b0*/  IMAD.MOV.U32 R165, RZ, RZ, RZ ;  /* 0x000000ffffa57224 */ /* 0x000fe400078e00ff */
[C---:B------:R-:W-:Y:S01]  /*13c0*/  VIADD R0, R152.reuse, 0x5f ;  /* 0x0000005f98007836 */ /* 0x040fe20000000000 */
[----:B------:R-:W-:Y:S02]  /*13d0*/  SHF.R.U32.HI R3, RZ, 0x8, R2 ;  /* 0x00000008ff037819 */ /* 0x000fe40000011602 */
[----:B------:R-:W-:Y:S01]  /*13e0*/  ISETP.GE.AND P0, PT, R152, 0x1, PT ;  /* 0x000000019800780c */ /* 0x000fe20003f06270 */
[----:B------:R-:W-:Y:S01]  /*13f0*/  IMAD.HI R4, R0, 0x2aaaaaab, RZ ;  /* 0x2aaaaaab00047827 */ /* 0x000fe200078e02ff */
[----:B------:R-:W-:-:S04]  /*1400*/  LOP3.LUT R0, R6, 0xff0000, RZ, 0xc0, !PT ;  /* 0x00ff000006007812 */ /* 0x000fc800078ec0ff */
[----:B------:R-:W-:Y:S02]  /*1410*/  LEA.HI R0, R0, R3, RZ, 0x10 ;  /* 0x0000000300007211 */ /* 0x000fe400078f80ff */
[----:B------:R-:W-:Y:S02]  /*1420*/  SHF.R.U32.HI R7, RZ, 0x1f, R4 ;  /* 0x0000001fff077819 */ /* 0x000fe40000011604 */
[----:B------:R-:W-:Y:S02]  /*1430*/  LOP3.LUT R13, R0, 0xff, RZ, 0xc0, !PT ;  /* 0x000000ff000d7812 */ /* 0x000fe400078ec0ff */
[----:B------:R-:W-:Y:S02]  /*1440*/  LEA.HI.SX32 R8, R4, R7, 0x1c ;  /* 0x0000000704087211 */ /* 0x000fe400078fe2ff */
[----:B------:R-:W-:Y:S01]  /*1450*/  SHF.R.U32.HI R203, RZ, 0x10, R0 ;  /* 0x00000010ffcb7819 */ /* 0x000fe20000011600 */
[----:B------:R0:W-:Y:S01]  /*1460*/  STL [R1+0x10], R13 ;  /* 0x0000100d01007387 */ /* 0x0001e20000100800 */
[----:B------:R-:W-:Y:S05]  /*1470*/  @!P0 BRA `(.L_x_10090) ;  /* 0x0000000000788947 */ /* 0x000fea0003800000 */
[----:B------:R-:W1:Y:S01]  /*1480*/  LDC R0, c[0x0][0xae8] ;  /* 0x0002ba00ff007b82 */ /* 0x000e620000000800 */
[----:B------:R-:W-:-:S04]  /*1490*/  ISETP.NE.AND P0, PT, R203, RZ, PT ;  /* 0x000000ffcb00720c */ /* 0x000fc80003f05270 */
[----:B-1----:R-:W-:-:S04]  /*14a0*/  SEL R11, R203, R0, P0 ;  /* 0x00000000cb0b7207 */ /* 0x002fc80000000000 */
        /* <DEDUP_REMOVED lines=27> */
.L_x_10090:
[-C--:B------:R-:W-:Y:S01]  /*1660*/  IMAD R22, R13, R165.reuse, RZ ;  /* 0x000000a50d167224 */ /* 0x080fe200078e02ff */
[----:B------:R-:W-:Y:S01]  /*1670*/  LOP3.LUT R202, R6, 0xffff, RZ, 0xc0, !PT ;  /* 0x0000ffff06ca7812 */ /* 0x000fe200078ec0ff */
[----:B------:R-:W-:Y:S01]  /*1680*/  IMAD.MOV.U32 R204, RZ, RZ, R5 ;  /* 0x000000ffffcc7224 */ /* 0x000fe200078e0005 */
[----:B------:R-:W-:Y:S02]  /*1690*/  PLOP3.LUT P0, PT, PT, PT, PT, 0x80, 0x0 ;  /* 0x000000000000781c */ /* 0x000fe40003f0f070 */
[----:B------:R-:W-:Y:S02]  /*16a0*/  CS2R R2, SRZ ;  /* 0x0000000000027805 */ /* 0x000fe4000001ff00 */
[----:B------:R-:W-:Y:S02]  /*16b0*/  VIADDMNMX R165, R22, R165, R8, PT ;  /* 0x000000a516a57246 */ /* 0x000fe40003800108 */
[----:B------:R-:W-:Y:S02]  /*16c0*/  CS2R R150, SRZ ;  /* 0x0000000000967805 */ /* 0x000fe4000001ff00 */
        /* <DEDUP_REMOVED lines=65> */
[----:B------:R-:W1:Y:S01]  /*1ae0*/  S2R R0, SR_TID.X ;  /* 0x0000000000007919 */ /* 0x000e620000002100 */
[----:B------:R-:W2:Y:S01]  /*1af0*/  S2UR UR6, SR_CgaCtaId ;  /* 0x00000000000679c3 */ /* 0x000ea20000008800 */
[----:B------:R-:W-:Y:S02]  /*1b00*/  UMOV UR5, 0x400 ;  /* 0x0000040000057882 */ /* 0x000fe40000000000 */
[----:B--2---:R-:W-:-:S04]  /*1b10*/  ULEA UR5, UR6, UR5, 0x18 ;  /* 0x0000000506057291 */ /* 0x004fc8000f8ec03f */
[----:B------:R-:W-:Y:S01]  /*1b20*/  UIADD3 UR5, UR5, 0x18400, URZ ;  /* 0x0001840005057890 */ /* 0x000fe2000fffe03f */
[----:B-1----:R-:W-:-:S03]  /*1b30*/  VIADD R4, R0, 0xffffff80 ;  /* 0xffffff8000047836 */ /* 0x002fc60000000000 */
[----:B------:R-:W-:Y:S02]  /*1b40*/  ULOP3.LUT UP0, URZ, UR5, 0x1bf, URZ, 0xc0, !UPT ;  /* 0x000001bf053f7892 */ /* 0x000fe4000f80c03f */
[----:B------:R-:W-:-:S04]  /*1b50*/  SHF.R.S32.HI R0, RZ, 0x1f, R4 ;  /* 0x0000001fff007819 */ /* 0x000fc80000011404 */
[----:B------:R-:W-:Y:S02]  /*1b60*/  PLOP3.LUT P0, PT, PT, PT, UP0, 0x80, 0x0 ;  /* 0x000000000000781c */ /* 0x000fe40003f0f008 */
[----:B------:R-:W-:-:S04]  /*1b70*/  LEA.HI R0, R0, R4, RZ, 0x7 ;  /* 0x0000000400007211 */ /* 0x000fc800078f38ff */
[----:B------:R-:W-:-:S06]  /*1b80*/  SHF.R.S32.HI R0, RZ, 0x7, R0 ;  /* 0x00000007ff007819 */ /* 0x000fcc0000011400 */
[----:B------:R-:W1:Y:S02]  /*1b90*/  SHFL.IDX PT, R0, R0, RZ, 0x1f ;  /* 0x00001fff00007589 */ /* 0x000e6400000e0000 */
[----:B-1----:R-:W-:-:S13]  /*1ba0*/  R2UR UR40, R0 ;  /* 0x00000000002872ca */ /* 0x002fda00000e0000 */
        /* <DEDUP_REMOVED lines=11> */
[----:B------:R1:W2:Y:S01]  /*1c60*/  LDC.64 R2, c[0x4][R0] ;  /* 0x0100000000027b82 */ /* 0x0002a20000000a00 */
        /* <DEDUP_REMOVED lines=8> */
[----:B01----:R-:W-:-:S07]  /*1cf0*/  IMAD.MOV.U32 R13, RZ, RZ, RZ ;  /* 0x000000ffff0d7224 */ /* 0x003fce00078e00ff */
[----:B------:R-:W-:-:S07]  /*1d00*/  LEPC R20, `(.L_x_10092) ;  /* 0x000000001014794e */ /* 0x000fce0000000000 */
[----:B--2---:R-:W-:Y:S05]  /*1d10*/  CALL.ABS.NOINC R2 ;  /* 0x0000000002007343 */ /* 0x004fea0003c00000 */
.L_x_10092:
[----:B------:R-:W2:Y:S01]  /*1d20*/  LDL R17, [R1+0x14] ;  /* 0x0000140001117983 */ /* 0x000ea20000100800 */
[----:B------:R-:W-:Y:S01]  /*1d30*/  MOV R2, 0x400 ;  /* 0x0000040000027802 */ /* 0x000fe20000000f00 */
[----:B------:R-:W1:Y:S01]  /*1d40*/  S2R R3, SR_CgaCtaId ;  /* 0x0000000000037919 */ /* 0x000e620000008800 */
[----:B------:R-:W3:Y:S02]  /*1d50*/  S2R R16, SR_TID.X ;  /* 0x0000000000107919 */ /* 0x000ee40000002100 */
[----:B-1----:R-:W-:Y:S02]  /*1d60*/  LEA R7, R3, R2, 0x18 ;  /* 0x0000000203077211 */ /* 0x002fe400078ec0ff */
[----:B---3--:R-:W-:-:S05]  /*1d70*/  SHF.R.U32.HI R16, RZ, 0x7, R16 ;  /* 0x00000007ff107819 */ /* 0x008fca0000011610 */
[----:B------:R-:W-:Y:S01]  /*1d80*/  VIADD R72, R16, 0x8 ;  /* 0x0000000810487836 */ /* 0x000fe20000000000 */
[----:B--2---:R-:W-:-:S04]  /*1d90*/  LEA.HI R0, R17, R17, RZ, 0x1 ;  /* 0x0000001111007211 */ /* 0x004fc800078f08ff */
[----:B------:R-:W-:-:S05]  /*1da0*/  LOP3.LUT R0, R0, 0xfffffffe, RZ, 0xc0, !PT ;  /* 0xfffffffe00007812 */ /* 0x000fca00078ec0ff */
[----:B------:R-:W-:-:S05]  /*1db0*/  IMAD.IADD R0, R17, 0x1, -R0 ;  /* 0x0000000111007824 */ /* 0x000fca00078e0a00 */
[----:B------:R-:W-:-:S04]  /*1dc0*/  SHF.L.U32 R4, R0, 0x1f, RZ ;  /* 0x0000001f00047819 */ /* 0x000fc800000006ff */
[----:B------:R-:W1:Y:S02]  /*1dd0*/  SYNCS.PHASECHK.TRANS64.TRYWAIT P0, [R7+URZ+0x32400], R4 ;  /* 0x03240004070075a7 */ /* 0x000e64000800017f */
[----:B-1----:R-:W-:Y:S05]  /*1de0*/  @!P0 BRA `(.L_x_10093) ;  /* 0x0000011400808947 */ /* 0x002fea0003800000 */
.L_x_10264:
[----:B------:R-:W-:Y:S01]  /*1df0*/  ISETP.NE.AND P0, PT, R23, 0x3, PT ;  /* 0x000000031700780c */ /* 0x000fe20003f05270 */
[----:B------:R-:W-:Y:S05]  /*1e00*/  WARPSYNC.ALL ;  /* 0x0000000000007948 */ /* 0x000fea0003800000 */
[----:B------:R2:W-:Y:S07]  /*1e10*/  BAR.SYNC.DEFER_BLOCKING R72, 0x100 ;  /* 0x000400480000751d */ /* 0x0005ee0000010000 */
[----:B------:R-:W-:Y:S05]  /*1e20*/  @!P0 BRA `(.L_x_10094) ;  /* 0x0000000000048947 */ /* 0x000fea0003800000 */
[----:B------:R-:W-:Y:S01]  /*1e30*/  BPT.TRAP 0x1 ;  /* 0x000000040000795c */ /* 0x000fe20000300000 */
.L_x_10094:
[----:B------:R-:W-:Y:S02]  /*1e40*/  IMAD.U32 R5, RZ, RZ, UR37 ;  /* 0x00000025ff057e24 */ /* 0x000fe4000f8e00ff */
[----:B------:R-:W-:-:S03]  /*1e50*/  IMAD.U32 R0, RZ, RZ, UR36 ;  /* 0x00000024ff007e24 */ /* 0x000fc6000f8e00ff */
[----:B------:R-:W-:Y:S01]  /*1e60*/  SHF.L.U32 R5, R5, 0x1f, RZ ;  /* 0x0000001f05057819 */ /* 0x000fe200000006ff */
[----:B------:R-:W-:-:S04]  /*1e70*/  IMAD R0, R0, 0x8, R7 ;  /* 0x0000000800007824 */ /* 0x000fc800078e0207 */
[----:B------:R3:W4:Y:S01]  /*1e80*/  SYNCS.PHASECHK.TRANS64.TRYWAIT P1, [R0+URZ+0x32430], R5 ;  /* 0x03243005000075a7 */ /* 0x000722000802017f */
[----:B------:R-:W-:Y:S05]  /*1e90*/  @!P0 BRA `(.L_x_10095) ;  /* 0x0000000000048947 */ /* 0x000fea0003800000 */
[----:B------:R-:W-:Y:S01]  /*1ea0*/  BPT.TRAP 0x1 ;  /* 0x000000040000795c */ /* 0x000fe20000300000 */
.L_x_10095:
[----:B----4-:R-:W-:Y:S05]  /*1eb0*/  @P1 BRA `(.L_x_10096) ;  /* 0x0000000000081947 */ /* 0x010fea0003800000 */
[----:B------:R-:W4:Y:S02]  /*1ec0*/  SYNCS.PHASECHK.TRANS64.TRYWAIT P1, [R0+URZ+0x32430], R5 ;  /* 0x03243005000075a7 */ /* 0x000f24000802017f */
[----:B----4-:R-:W-:Y:S05]  /*1ed0*/  @!P1 BRA `(.L_x_10097) ;  /* 0x0000011400589947 */ /* 0x010fea0003800000 */
.L_x_10096:
[----:B------:R-:W-:Y:S01]  /*1ee0*/  R2UR UR4, R7 ;  /* 0x00000000070472ca */ /* 0x000fe200000e0000 */
[----:B------:R-:W-:Y:S01]  /*1ef0*/  ULOP3.LUT UR41, UR41, 0x10000, URZ, 0xfc, !UPT ;  /* 0x0001000029297892 */ /* 0x000fe2000f8efc3f */
[----:B------:R-:W-:Y:S01]  /*1f00*/  WARPGROUP.ARRIVE ;  /* 0x00000000000079c5 */ /* 0x000fe20000000000 */
[----:B------:R-:W-:Y:S01]  /*1f10*/  UMOV UR9, 0x40000040 ;  /* 0x4000004000097882 */ /* 0x000fe20000000000 */
[----:B------:R-:W-:Y:S01]  /*1f20*/  UMOV UR11, 0x40000040 ;  /* 0x40000040000b7882 */ /* 0x000fe20000000000 */
[----:B------:R-:W-:Y:S01]  /*1f30*/  UIADD3 UR5, UR41, 0x2, URZ ;  /* 0x0000000229057890 */ /* 0x000fe2000fffe03f */
[----:B------:R-:W-:Y:S02]  /*1f40*/  IMAD.U32 R19, RZ, RZ, UR9 ;  /* 0x00000009ff137e24 */ /* 0x000fe4000f8e00ff */
[----:B------:R-:W-:Y:S02]  /*1f50*/  UMOV UR8, UR41 ;  /* 0x0000002900087c82 */ /* 0x000fe40008000000 */
[----:B------:R-:W-:-:S03]  /*1f60*/  IMAD.U32 R18, RZ, RZ, UR8 ;  /* 0x00000008ff127e24 */ /* 0x000fc6000f8e00ff */
[----:B------:R-:W-:-:S04]  /*1f70*/  UIADD3 UR4, UR4, 0x1c400, URZ ;  /* 0x0001c40004047890 */ /* 0x000fc8000fffe03f */
[----:B------:R-:W-:-:S04]  /*1f80*/  USHF.R.U32.HI UR4, URZ, 0x4, UR4 ;  /* 0x000000043f047899 */ /* 0x000fc80008011604 */
[----:B------:R-:W-:-:S04]  /*1f90*/  ULOP3.LUT UR4, UR4, 0x3fff, URZ, 0xc0, !UPT ;  /* 0x00003fff04047892 */ /* 0x000fc8000f8ec03f */
[----:B------:R-:W-:-:S04]  /*1fa0*/  ULOP3.LUT UR61, UR4, 0x10000, URZ, 0xfc, !UPT ;  /* 0x00010000043d7892 */ /* 0x000fc8000f8efc3f */
[----:B------:R-:W-:-:S04]  /*1fb0*/  UIMAD UR4, UR36, 0x300, UR61 ;  /* 0x00000300240478a4 */ /* 0x000fc8000f8e023d */
[----:B------:R-:W-:-:S03]  /*1fc0*/  UIADD3 UR6, UR4, 0x2, URZ ;  /* 0x0000000204067890 */ /* 0x000fc6000fffe03f */
[----:B------:R-:W-:Y:S02]  /*1fd0*/  UMOV UR10, UR4 ;  /* 0x00000004000a7c82 */ /* 0x000fe40008000000 */
[----:B------:R-:W-:Y:S01]  /*1fe0*/  HGMMA.64x96x16.F32.BF16 R24, gdesc[UR8], RZ, !UPT, gsb0 ;  /* 0x01600000081879f0 */ /* 0x000fe2000c0018ff */
[----:B------:R-:W-:Y:S01]  /*1ff0*/  UMOV UR8, UR5 ;  /* 0x0000000500087c82 */ /* 0x000fe20008000000 */
[----:B------:R-:W-:Y:S01]  /*2000*/  UMOV UR9, 0x40000040 ;  /* 0x4000004000097882 */ /* 0x000fe20000000000 */
[----:B------:R-:W-:Y:S01]  /*2010*/  UMOV UR10, UR6 ;  /* 0x00000006000a7c82 */ /* 0x000fe20008000000 */
[----:B------:R-:W-:Y:S01]  /*2020*/  UMOV UR11, 0x40000040 ;  /* 0x40000040000b7882 */ /* 0x000fe20000000000 */
[----:B------:R-:W-:Y:S01]  /*2030*/  UIADD3 UR5, UR41, 0x4, URZ ;  /* 0x0000000429057890 */ /* 0x000fe2000fffe03f */
[----:B------:R-:W-:Y:S01]  /*2040*/  IMAD.U32 R16, RZ, RZ, UR8 ;  /* 0x00000008ff107e24 */ /* 0x000fe2000f8e00ff */
[----:B------:R-:W-:Y:S01]  /*2050*/  UIADD3 UR6, UR4, 0x4, URZ ;  /* 0x0000000404067890 */ /* 0x000fe2000fffe03f */
[----:B------:R-:W-:Y:S01]  /*2060*/  IMAD.U32 R17, RZ, RZ, UR9 ;  /* 0x00000009ff117e24 */ /* 0x000fe2000f8e00ff */
[----:B------:R-:W-:Y:S01]  /*2070*/  UIADD3 UR4, UR4, 0x6, URZ ;  /* 0x0000000604047890 */ /* 0x000fe2000fffe03f */
[----:B------:R-:W-:-:S02]  /*2080*/  WARPGROUP.DEPBAR.LE gsb0, 0x0 ;  /* 0x00008000000079c5 */ /* 0x000fc40000010000 */
[----:B------:R-:W-:-:S06]  /*2090*/  WARPGROUP.ARRIVE ;  /* 0x00000000000079c5 */ /* 0x000fcc0000000000 */
[----:B------:R-:W-:Y:S01]  /*20a0*/  HGMMA.64x96x16.F32.BF16 R24, gdesc[UR8], R24, gsb0 ;  /* 0x01600000081879f0 */ /* 0x000fe20008001818 */
[----:B------:R-:W-:Y:S01]  /*20b0*/  UMOV UR8, UR5 ;  /* 0x0000000500087c82 */ /* 0x000fe20008000000 */
[----:B------:R-:W-:Y:S01]  /*20c0*/  UMOV UR9, 0x40000040 ;  /* 0x4000004000097882 */ /* 0x000fe20000000000 */
[----:B------:R-:W-:Y:S01]  /*20d0*/  UMOV UR10, UR6 ;  /* 0x00000006000a7c82 */ /* 0x000fe20008000000 */
[----:B------:R-:W-:Y:S01]  /*20e0*/  UMOV UR11, 0x40000040 ;  /* 0x40000040000b7882 */ /* 0x000fe20000000000 */
[----:B------:R-:W-:Y:S01]  /*20f0*/  UIADD3 UR5, UR41, 0x6, URZ ;  /* 0x0000000629057890 */ /* 0x000fe2000fffe03f */
[----:B------:R-:W-:Y:S02]  /*2100*/  IMAD.U32 R14, RZ, RZ, UR8 ;  /* 0x00000008ff0e7e24 */ /* 0x000fe4000f8e00ff */
[----:B------:R-:W-:Y:S01]  /*2110*/  IMAD.U32 R15, RZ, RZ, UR9 ;  /* 0x00000009ff0f7e24 */ /* 0x000fe2000f8e00ff */
[----:B------:R-:W-:Y:S02]  /*2120*/  WARPGROUP.DEPBAR.LE gsb0, 0x0 ;  /* 0x00008000000079c5 */ /* 0x000fe40000010000 */
[----:B------:R-:W-:-:S06]  /*2130*/  WARPGROUP.ARRIVE ;  /* 0x00000000000079c5 */ /* 0x000fcc0000000000 */
[----:B------:R-:W-:Y:S01]  /*2140*/  HGMMA.64x96x16.F32.BF16 R24, gdesc[UR8], R24, gsb0 ;  /* 0x01600000081879f0 */ /* 0x000fe20008001818 */
[----:B------:R-:W-:Y:S01]  /*2150*/  UMOV UR8, UR5 ;  /* 0x0000000500087c82 */ /* 0x000fe20008000000 */
[----:B------:R-:W-:Y:S01]  /*2160*/  UMOV UR9, 0x40000040 ;  /* 0x4000004000097882 */ /* 0x000fe20000000000 */
[----:B------:R-:W-:Y:S01]  /*2170*/  UMOV UR10, UR4 ;  /* 0x00000004000a7c82 */ /* 0x000fe20008000000 */
[----:B------:R-:W-:Y:S01]  /*2180*/  UMOV UR11, 0x40000040 ;  /* 0x40000040000b7882 */ /* 0x000fe20000000000 */
[----:B------:R-:W-:Y:S02]  /*2190*/  IMAD.U32 R2, RZ, RZ, UR8 ;  /* 0x00000008ff027e24 */ /* 0x000fe4000f8e00ff */
[----:B------:R-:W-:Y:S01]  /*21a0*/  IMAD.U32 R3, RZ, RZ, UR9 ;  /* 0x00000009ff037e24 */ /* 0x000fe2000f8e00ff */
[----:B------:R-:W-:Y:S02]  /*21b0*/  WARPGROUP.DEPBAR.LE gsb0, 0x0 ;  /* 0x00008000000079c5 */ /* 0x000fe40000010000 */
[----:B------:R-:W-:-:S06]  /*21c0*/  WARPGROUP.ARRIVE ;  /* 0x00000000000079c5 */ /* 0x000fcc0000000000 */
[----:B------:R-:W-:Y:S03]  /*21d0*/  HGMMA.64x96x16.F32.BF16 R24, gdesc[UR8], R24, gsb0 ;  /* 0x01600000081879f0 */ /* 0x000fe60008001818 */
[----:B------:R-:W-:Y:S02]  /*21e0*/  WARPGROUP.DEPBAR.LE gsb0, 0x0 ;  /* 0x00008000000079c5 */ /* 0x000fe40000010000 */
[----:B------:R-:W5:Y:S02]  /*21f0*/  SYNCS.PHASECHK.TRANS64.TRYWAIT P1, [R7+URZ+0x32410], R4 ;  /* 0x03241004070075a7 */ /* 0x000f64000802017f */
[----:B-----5:R-:W-:Y:S05]  /*2200*/  @!P1 BRA `(.L_x_10098) ;  /* 0x0000011000a09947 */ /* 0x020fea0003800000 */
.L_x_10265:
[----:B------:R-:W-:Y:S05]  /*2210*/  @!P0 BRA `(.L_x_10099) ;  /* 0x0000000000048947 */ /* 0x000fea0003800000 */
[----:B------:R-:W-:Y:S01]  /*2220*/  BPT.TRAP 0x1 ;  /* 0x000000040000795c */ /* 0x000fe20000300000 */
.L_x_10099:
[----:B------:R0:W0:Y:S01]  /*2230*/  SYNCS.PHASECHK.TRANS64.TRYWAIT P1, [R0+URZ+0x32450], R5 ;  /* 0x03245005000075a7 */ /* 0x000022000802017f */
[----:B------:R-:W-:Y:S05]  /*2240*/  @!P0 BRA `(.L_x_10100) ;  /* 0x0000000000048947 */ /* 0x000fea0003800000 */
[----:B------:R-:W-:Y:S01]  /*2250*/  BPT.TRAP 0x1 ;  /* 0x000000040000795c */ /* 0x000fe20000300000 */
.L_x_10100:
[----:B0-----:R-:W-:Y:S05]  /*2260*/  @P1 BRA `(.L_x_10101) ;  /* 0x0000000000081947 */ /* 0x001fea0003800000 */
[----:B------:R-:W0:Y:S02]  /*2270*/  SYNCS.PHASECHK.TRANS64.TRYWAIT P1, [R0+URZ+0x32450], R5 ;  /* 0x03245005000075a7 */ /* 0x000e24000802017f */
[----:B0-----:R-:W-:Y:S05]  /*2280*/  @!P1 BRA `(.L_x_10102) ;  /* 0x0000011000949947 */ /* 0x001fea0003800000 */
.L_x_10101:
[----:B------:R-:W-:Y:S01]  /*2290*/  R2UR UR5, R7 ;  /* 0x00000000070572ca */ /* 0x000fe200000e0000 */
[----:B------:R-:W-:Y:S01]  /*22a0*/  WARPGROUP.ARRIVE ;  /* 0x00000000000079c5 */ /* 0x000fe20000000000 */
[----:B------:R-:W-:Y:S01]  /*22b0*/  UMOV UR11, 0x40000040 ;  /* 0x40000040000b7882 */ /* 0x000fe20000000000 */
[----:B------:R-:W-:Y:S01]  /*22c0*/  UMOV UR9, 0x40000040 ;  /* 0x4000004000097882 */ /* 0x000fe20000000000 */
[----:B------:R-:W-:Y:S01]  /*22d0*/  UMOV UR13, 0x40000040 ;  /* 0x40000040000d7882 */ /* 0x000fe20000000000 */
[----:B------:R-:W-:Y:S01]  /*22e0*/  UMOV UR15, 0x40000040 ;  /* 0x40000040000f7882 */ /* 0x000fe20000000000 */
[----:B-1----:R-:W-:Y:S01]  /*22f0*/  IMAD.U32 R7, RZ, RZ, UR13 ;  /* 0x0000000dff077e24 */ /* 0x002fe2000f8e00ff */
[----:B------:R-:W-:Y:S01]  /*2300*/  UMOV UR17, 0x40000040 ;  /* 0x4000004000117882 */ /* 0x000fe20000000000 */
[----:B---34-:R-:W-:Y:S01]  /*2310*/  IMAD.U32 R5, RZ, RZ, UR9 ;  /* 0x00000009ff057e24 */ /* 0x018fe2000f8e00ff */
[----:B------:R-:W-:Y:S01]  /*2320*/  UMOV UR19, 0x40000040 ;  /* 0x4000004000137882 */ /* 0x000fe20000000000 */
[----:B------:R-:W-:Y:S01]  /*2330*/  UMOV UR21, 0x40000040 ;  /* 0x4000004000157882 */ /* 0x000fe20000000000 */
[----:B------:R-:W-:Y:S01]  /*2340*/  UMOV UR23, 0x40000040 ;  /* 0x4000004000177882 */ /* 0x000fe20000000000 */
[----:B------:R-:W-:Y:S01]  /*2350*/  UMOV UR25, 0x40000040 ;  /* 0x4000004000197882 */ /* 0x000fe20000000000 */
[----:B------:R-:W-:Y:S01]  /*2360*/  UIADD3 UR4, UR5, 0x400, URZ ;  /* 0x0000040005047890 */ /* 0x000fe2000fffe03f */
[----:B------:R-:W-:Y:S01]  /*2370*/  IMAD R152, R165, -0x60, R152 ;  /* 0xffffffa0a5987824 */ /* 0x000fe200078e0298 */
[----:B------:R-:W-:Y:S01]  /*2380*/  ULEA UR40, UR40, UR5, 0xd ;  /* 0x0000000528287291 */ /* 0x000fe2000f8e683f */
[----:B------:R-:W0:Y:S01]  /*2390*/  S2R R77, SR_TID.X ;  /* 0x00000000004d7919 */ /* 0x000e220000002100 */
[----:B------:R-:W-:-:S02]  /*23a0*/  USHF.R.U32.HI UR4, URZ, 0x4, UR4 ;  /* 0x000000043f047899 */ /* 0x000fc40008011604 */
[----:B------:R-:W-:Y:S01]  /*23b0*/  UIADD3 UR40, UR40, 0x22400, URZ ;  /* 0x0002240028287890 */ /* 0x000fe2000fffe03f */
[----:B------:R-:W-:Y:S01]  /*23c0*/  IADD3 R152, -R201, 0x60, R152 ;  /* 0x00000060c9987810 */ /* 0x000fe20007ffe198 */
[----:B------:R-:W-:Y:S02]  /*23d0*/  ULOP3.LUT UR7, UR4, 0x3fff, URZ, 0xc0, !UPT ;  /* 0x00003fff04077892 */ /* 0x000fe4000f8ec03f */
[----:B------:R-:W-:Y:S01]  /*23e0*/  USHF.R.U32.HI UR40, URZ, 0x4, UR40 ;  /* 0x000000043f287899 */ /* 0x000fe20008011628 */
[C---:B------:R-:W-:Y:S01]  /*23f0*/  ISETP.GT.AND P4, PT, R152.reuse, RZ, PT ;  /* 0x000000ff9800720c */ /* 0x040fe20003f84270 */
[----:B------:R-:W-:Y:S01]  /*2400*/  ULOP3.LUT UR60, UR7, 0x10000, URZ, 0xfc, !UPT ;  /* 0x00010000073c7892 */ /* 0x000fe2000f8efc3f */
[C---:B------:R-:W-:Y:S01]  /*2410*/  ISETP.GT.AND P5, PT, R152.reuse, 0x1, PT ;  /* 0x000000019800780c */ /* 0x040fe20003fa4270 */
[----:B------:R-:W-:Y:S01]  /*2420*/  ULOP3.LUT UR4, UR40, 0x3fff, URZ, 0xc0, !UPT ;  /* 0x00003fff28047892 */ /* 0x000fe2000f8ec03f */
[C---:B------:R-:W-:Y:S01]  /*2430*/  ISETP.GT.AND P6, PT, R152.reuse, 0x8, PT ;  /* 0x000000089800780c */ /* 0x040fe20003fc4270 */
[----:B------:R-:W-:Y:S01]  /*2440*/  UIMAD UR5, UR36, 0xc00, UR60 ;  /* 0x00000c00240578a4 */ /* 0x000fe2000f8e023c */
[C---:B------:R-:W-:Y:S01]  /*2450*/  ISETP.GT.AND P1, PT, R152.reuse, 0x9, PT ;  /* 0x000000099800780c */ /* 0x040fe20003f24270 */
[----:B------:R-:W-:Y:S01]  /*2460*/  ULOP3.LUT UR4, UR4, 0x10000, URZ, 0xfc, !UPT ;  /* 0x0001000004047892 */ /* 0x000fe2000f8efc3f */
[C---:B------:R-:W-:Y:S01]  /*2470*/  ISETP.GT.AND P2, PT, R152.reuse, 0x10, PT ;  /* 0x000000109800780c */ /* 0x040fe20003f44270 */
[----:B------:R-:W-:Y:S01]  /*2480*/  UIADD3 UR18, UR5, 0x306, URZ ;  /* 0x0000030605127890 */ /* 0x000fe2000fffe03f */
[----:B------:R-:W-:Y:S01]  /*2490*/  ISETP.GT.AND P3, PT, R152, 0x11, PT ;  /* 0x000000119800780c */ /* 0x000fe20003f64270 */
[----:B------:R-:W-:Y:S01]  /*24a0*/  UIADD3 UR6, UR4, 0x2, URZ ;  /* 0x0000000204067890 */ /* 0x000fe2000fffe03f */
[----:B------:R-:W-:-:S02]  /*24b0*/  UMOV UR10, UR5 ;  /* 0x00000005000a7c82 */ /* 0x000fc40008000000 */
[----:B------:R-:W-:Y:S01]  /*24c0*/  UMOV UR8, UR4 ;  /* 0x0000000400087c82 */ /* 0x000fe20008000000 */
[----:B------:R-:W-:Y:S01]  /*24d0*/  UIADD3 UR16, UR4, 0x406, URZ ;  /* 0x0000040604107890 */ /* 0x000fe2000fffe03f */
[----:B------:R-:W-:Y:S01]  /*24e0*/  HGMMA.64x96x16.F32.BF16 R24, gdesc[UR8], R24, gsb0 ;  /* 0x01600000081879f0 */ /* 0x000fe20008001818 */
[----:B------:R-:W-:Y:S01]  /*24f0*/  IMAD.U32 R4, RZ, RZ, UR8 ;  /* 0x00000008ff047e24 */ /* 0x000fe2000f8e00ff */
[----:B------:R-:W-:Y:S01]  /*2500*/  UIADD3 UR8, UR5, 0x2, URZ ;  /* 0x0000000205087890 */ /* 0x000fe2000fffe03f */
[----:B------:R-:W-:Y:S01]  /*2510*/  UMOV UR12, UR6 ;  /* 0x00000006000c7c82 */ /* 0x000fe20008000000 */
[----:B------:R-:W-:Y:S01]  /*2520*/  UIADD3 UR6, UR4, 0x4, URZ ;  /* 0x0000000404067890 */ /* 0x000fe2000fffe03f */
[----:B------:R-:W-:Y:S01]  /*2530*/  IMAD.U32 R6, RZ, RZ, UR12 ;  /* 0x0000000cff067e24 */ /* 0x000fe2000f8e00ff */
[----:B------:R-:W-:-:S03]  /*2540*/  UIADD3 UR10, UR5, 0x302, URZ ;  /* 0x00000302050a7890 */ /* 0x000fc6000fffe03f */
[----:B------:R-:W-:Y:S01]  /*2550*/  UMOV UR14, UR8 ;  /* 0x00000008000e7c82 */ /* 0x000fe20008000000 */
[----:B------:R-:W-:Y:S01]  /*2560*/  UIADD3 UR8, UR5, 0x4, URZ ;  /* 0x0000000405087890 */ /* 0x000fe2000fffe03f */
[----:B------:R-:W-:Y:S01]  /*2570*/  UMOV UR9, 0x40000040 ;  /* 0x4000004000097882 */ /* 0x000fe20000000000 */
[----:B------:R-:W-:Y:S01]  /*2580*/  UMOV UR11, 0x40000040 ;  /* 0x40000040000b7882 */ /* 0x000fe20000000000 */
[----:B------:R-:W-:Y:S02]  /*2590*/  UIADD3 UR20, UR4, 0x800, URZ ;  /* 0x0000080004147890 */ /* 0x000fe4000fffe03f */
[----:B------:R-:W-:Y:S02]  /*25a0*/  UIADD3 UR22, UR5, 0x600, URZ ;  /* 0x0000060005167890 */ /* 0x000fe4000fffe03f */
[----:B------:R-:W-:Y:S02]  /*25b0*/  UIADD3 UR24, UR4, 0x802, URZ ;  /* 0x0000080204187890 */ /* 0x000fe4000fffe03f */
[----:B------:R-:W-:Y:S01]  /*25c0*/  UIADD3 UR26, UR5, 0x602, URZ ;  /* 0x00000602051a7890 */ /* 0x000fe2000fffe03f */
        /* <DEDUP_REMOVED lines=25> */
[----:B------:R-:W-:Y:S01]  /*2760*/  ULOP3.LUT UR7, UR7, 0x3000000, URZ, 0xfc, !UPT ;  /* 0x0300000007077892 */ /* 0x000fe2000f8efc3f */
        /* <DEDUP_REMOVED lines=35> */
[----:B------:R-:W-:Y:S02]  /*29a0*/  UIADD3 UR12, UR4, 0x404, URZ ;  /* 0x00000404040c7890 */ /* 0x000fe4000fffe03f */
[----:B------:R-:W-:Y:S01]  /*29b0*/  UIADD3 UR14, UR5, 0x304, URZ ;  /* 0x00000304050e7890 */ /* 0x000fe2000fffe03f */
[----:B------:R-:W-:Y:S01]  /*29c0*/  UMOV UR13, 0x40000040 ;  /* 0x40000040000d7882 */ /* 0x000fe20000000000 */
[----:B------:R-:W-:Y:S01]  /*29d0*/  UMOV UR15, 0x40000040 ;  /* 0x40000040000f7882 */ /* 0x000fe20000000000 */
[----:B------:R-:W-:Y:S01]  /*29e0*/  ULDC UR4, c[0x0][0xad0] ;  /* 0x0002b40000047ab9 */ /* 0x000fe20000000800 */
[----:B------:R-:W-:Y:S02]  /*29f0*/  WARPGROUP.DEPBAR.LE gsb0, 0x0 ;  /* 0x00008000000079c5 */ /* 0x000fe40000010000 */
[----:B------:R-:W-:-:S06]  /*2a00*/  WARPGROUP.ARRIVE ;  /* 0x00000000000079c5 */ /* 0x000fcc0000000000 */
[----:B------:R-:W-:Y:S01]  /*2a10*/  HGMMA.64x96x16.F32.BF16 R24, gdesc[UR8], R24, gsb0 ;  /* 0x01600000081879f0 */ /* 0x000fe20008001818 */
[----:B------:R-:W-:Y:S02]  /*2a20*/  UMOV UR11, 0x40000040 ;  /* 0x40000040000b7882 */ /* 0x000fe40000000000 */
[----:B------:R-:W-:Y:S02]  /*2a30*/  WARPGROUP.DEPBAR.LE gsb0, 0x0 ;  /* 0x00008000000079c5 */ /* 0x000fe40000010000 */
[----:B------:R-:W-:-:S06]  /*2a40*/  WARPGROUP.ARRIVE ;  /* 0x00000000000079c5 */ /* 0x000fcc0000000000 */
[----:B------:R-:W-:Y:S01]  /*2a50*/  HGMMA.64x96x16.F32.BF16 R24, gdesc[UR12], R24, gsb0 ;  /* 0x016000000c1879f0 */ /* 0x000fe20008001818 */
[----:B------:R-:W-:Y:S02]  /*2a60*/  UMOV UR15, 0x40000040 ;  /* 0x40000040000f7882 */ /* 0x000fe40000000000 */
        /* <DEDUP_REMOVED lines=51> */
[----:B---3--:R-:W-:Y:S01]  /*2da0*/  FMUL.FTZ R25, R34, UR4 ;  /* 0x0000000422197c20 */ /* 0x008fe20008410000 */
[----:B-1----:R-:W-:Y:S01]  /*2db0*/  FSEL R24, R24, -INF , P4 ;  /* 0xff80000018187808 */ /* 0x002fe20002000000 */
[----:B------:R-:W-:Y:S01]  /*2dc0*/  FMUL.FTZ R49, R49, UR4 ;  /* 0x0000000431317c20 */ /* 0x000fe20008410000 */
[----:B------:R-:W-:Y:S01]  /*2dd0*/  FMUL.FTZ R43, R43, UR4 ;  /* 0x000000042b2b7c20 */ /* 0x000fe20008410000 */
[----:B------:R-:W-:Y:S01]  /*2de0*/  FMUL.FTZ R50, R50, UR4 ;  /* 0x0000000432327c20 */ /* 0x000fe20008410000 */
[----:B------:R-:W-:Y:S01]  /*2df0*/  FMUL.FTZ R52, R52, UR4 ;  /* 0x0000000434347c20 */ /* 0x000fe20008410000 */
[----:B------:R-:W-:Y:S01]  /*2e00*/  FMUL.FTZ R53, R53, UR4 ;  /* 0x0000000435357c20 */ /* 0x000fe20008410000 */
[----:B------:R-:W1:Y:S01]  /*2e10*/  MUFU.TANH R28, R28 ;  /* 0x0000001c001c7308 */ /* 0x000e620000002400 */
[----:B----4-:R-:W-:Y:S01]  /*2e20*/  FSEL R26, R26, -INF , P5 ;  /* 0xff8000001a1a7808 */ /* 0x010fe20002800000 */
        /* <DEDUP_REMOVED lines=15> */
[----:B---3--:R-:W-:Y:S01]  /*2f20*/  FMUL.FTZ R29, R38, UR4 ;  /* 0x00000004261d7c20 */ /* 0x008fe20008410000 */
[----:B-1----:R-:W-:Y:S01]  /*2f30*/  FSEL R28, R28, -INF , P6 ;  /* 0xff8000001c1c7808 */ /* 0x002fe20003000000 */
[----:B------:R-:W-:Y:S01]  /*2f40*/  FMUL.FTZ R69, R69, UR4 ;  /* 0x0000000445457c20 */ /* 0x000fe20008410000 */
[----:B------:R-:W-:Y:S01]  /*2f50*/  FMUL.FTZ R62, R62, UR4 ;  /* 0x000000043e3e7c20 */ /* 0x000fe20008410000 */
[----:B------:R-:W-:Y:S01]  /*2f60*/  FMUL.FTZ R63, R63, UR4 ;  /* 0x000000043f3f7c20 */ /* 0x000fe20008410000 */
[----:B------:R-:W-:Y:S01]  /*2f70*/  FMUL.FTZ R66, R66, UR4 ;  /* 0x0000000442427c20 */ /* 0x000fe20008410000 */
[----:B------:R-:W-:Y:S01]  /*2f80*/  FMUL.FTZ R67, R67, UR4 ;  /* 0x0000000443437c20 */ /* 0x000fe20008410000 */
[----:B------:R-:W-:Y:S01]  /*2f90*/  MUFU.TANH R20, R20 ;  /* 0x0000001400147308 */ /* 0x000fe20000002400 */
[----:B----4-:R-:W-:Y:S01]  /*2fa0*/  FSEL R30, R30, -INF , P1 ;  /* 0xff8000001e1e7808 */ /* 0x010fe20000800000 */
[----:B------:R-:W-:Y:S01]  /*2fb0*/  FMUL.FTZ R70, R70, UR4 ;  /* 0x0000000446467c20 */ /* 0x000fe20008410000 */
[----:B------:R-:W-:-:S05]  /*2fc0*/  FMUL.FTZ R71, R71, UR4 ;  /* 0x0000000447477c20 */ /* 0x000fca0008410000 */
[----:B------:R-:W1:Y:S01]  /*2fd0*/  MUFU.TANH R34, R33 ;  /* 0x0000002100227308 */ /* 0x000e620000002400 */
[----:B-----5:R-:W-:-:S07]  /*2fe0*/  FSEL R32, R32, -INF , P2 ;  /* 0xff80000020207808 */ /* 0x020fce0001000000 */
[----:B------:R-:W3:Y:S08]  /*2ff0*/  MUFU.TANH R27, R27 ;  /* 0x0000001b001b7308 */ /* 0x000ef00000002400 */
[----:B------:R4:W-:Y:S01]  /*3000*/  MUFU.TANH R74, R29 ;  /* 0x0000001d004a7308 */ /* 0x0009e20000002400 */
[----:B-1----:R-:W-:-:S07]  /*3010*/  FSEL R34, R34, -INF , P3 ;  /* 0xff80000022227808 */ /* 0x002fce0001800000 */
[----:B------:R-:W-:Y:S01]  /*3020*/  MUFU.TANH R36, R36 ;  /* 0x0000002400247308 */ /* 0x000fe20000002400 */
[----:B----4-:R-:W-:Y:S02]  /*3030*/  FSEL R29, R21, -INF , P6 ;  /* 0xff800000151d7808 */ /* 0x010fe40003000000 */
[----:B------:R-:W-:Y:S02]  /*3040*/  FMNMX.FTZ R21, R24, R26, !PT ;  /* 0x0000001a18157209 */ /* 0x000fe40007810000 */
[----:B---3--:R-:W-:Y:S02]  /*3050*/  FSEL R27, R27, -INF , P5 ;  /* 0xff8000001b1b7808 */ /* 0x008fe40002800000 */
[----:B------:R-:W-:Y:S01]  /*3060*/  FMNMX.FTZ R21, R28, R21, !PT ;  /* 0x000000151c157209 */ /* 0x000fe20007810000 */
[----:B------:R-:W1:Y:S01]  /*3070*/  MUFU.TANH R38, R37 ;  /* 0x0000002500267308 */ /* 0x000e620000002400 */
[----:B------:R-:W-:Y:S02]  /*3080*/  ISETP.GT.AND P5, PT, R152, 0x19, PT ;  /* 0x000000199800780c */ /* 0x000fe40003fa4270 */
[----:B------:R-:W-:-:S02]  /*3090*/  FMNMX.FTZ R21, R30, R21, !PT ;  /* 0x000000151e157209 */ /* 0x000fc40007810000 */
[----:B------:R-:W-:Y:S02]  /*30a0*/  ISETP.GT.AND P6, PT, R152, 0x20, PT ;  /* 0x000000209800780c */ /* 0x000fe40003fc4270 */
[----:B------:R-:W-:Y:S01]  /*30b0*/  FMNMX.FTZ R21, R32, R21, !PT ;  /* 0x0000001520157209 */ /* 0x000fe20007810000 */
[----:B------:R3:W4:Y:S03]  /*30c0*/  MUFU.TANH R73, R25 ;  /* 0x0000001900497308 */ /* 0x0007260000002400 */
[----:B------:R-:W-:-:S05]  /*30d0*/  FMNMX.FTZ R21, R34, R21, !PT ;  /* 0x0000001522157209 */ /* 0x000fca0007810000 */
[----:B------:R-:W5:Y:S01]  /*30e0*/  MUFU.TANH R31, R31 ;  /* 0x0000001f001f7308 */ /* 0x000f620000002400 */
[----:B---3--:R-:W-:Y:S01]  /*30f0*/  FMUL.FTZ R25, R42, UR4 ;  /* 0x000000042a197c20 */ /* 0x008fe20008410000 */
[----:B-1----:R-:W-:Y:S01]  /*3100*/  FSEL R38, R38, -INF , P5 ;  /* 0xff80000026267808 */ /* 0x002fe20002800000 */
[----:B------:R-:W-:-:S05]  /*3110*/  ULDC UR4, c[0x0][0xa80] ;  /* 0x0002a00000047ab9 */ /* 0x000fca0000000800 */
[----:B------:R-:W1:Y:S01]  /*3120*/  MUFU.TANH R40, R40 ;  /* 0x0000002800287308 */ /* 0x000e620000002400 */
[----:B----4-:R-:W-:Y:S02]  /*3130*/  FSEL R33, R73, -INF , P2 ;  /* 0xff80000049217808 */ /* 0x010fe40001000000 */
[----:B------:R-:W-:-:S05]  /*3140*/  ISETP.GT.AND P2, PT, R152, 0x28, PT ;  /* 0x000000289800780c */ /* 0x000fca0003f44270 */
[----:B------:R3:W4:Y:S01]  /*3150*/  MUFU.TANH R76, R25 ;  /* 0x00000019004c7308 */ /* 0x0007220000002400 */
[----:B-----5:R-:W-:Y:S02]  /*3160*/  FSEL R31, R31, -INF , P1 ;  /* 0xff8000001f1f7808 */ /* 0x020fe40000800000 */
[----:B------:R-:W-:-:S05]  /*3170*/  ISETP.GT.AND P1, PT, R152, 0x21, PT ;  /* 0x000000219800780c */ /* 0x000fca0003f24270 */
[----:B------:R4:W5:Y:S01]  /*3180*/  MUFU.TANH R42, R41 ;  /* 0x00000029002a7308 */ /* 0x0009620000002400 */
[----:B---3--:R-:W-:Y:S02]  /*3190*/  FSEL R25, R20, -INF , P4 ;  /* 0xff80000014197808 */ /* 0x008fe40002000000 */
[----:B------:R-:W-:Y:S02]  /*31a0*/  ISETP.GT.AND P4, PT, R152, 0x18, PT ;  /* 0x000000189800780c */ /* 0x000fe40003f84270 */
[----:B-1----:R-:W-:Y:S02]  /*31b0*/  FSEL R40, R40, -INF , P6 ;  /* 0xff80000028287808 */ /* 0x002fe40003000000 */
[----:B------:R-:W-:Y:S01]  /*31c0*/  FSEL R36, R36, -INF , P4 ;  /* 0xff80000024247808 */ /* 0x000fe20002000000 */
[----:B------:R-:W-:Y:S01]  /*31d0*/  MUFU.TANH R35, R35 ;  /* 0x0000002300237308 */ /* 0x000fe20000002400 */
[----:B----4-:R-:W-:Y:S02]  /*31e0*/  FSEL R41, R76, -INF , P6 ;  /* 0xff8000004c297808 */ /* 0x010fe40003000000 */
[----:B------:R-:W-:-:S02]  /*31f0*/  FMNMX.FTZ R21, R36, R21, !PT ;  /* 0x0000001524157209 */ /* 0x000fc40007810000 */
[----:B------:R-:W-:Y:S02]  /*3200*/  ISETP.GT.AND P6, PT, R152, 0x38, PT ;  /* 0x000000389800780c */ /* 0x000fe40003fc4270 */
[----:B------:R-:W-:Y:S01]  /*3210*/  FMNMX.FTZ R21, R38, R21, !PT ;  /* 0x0000001526157209 */ /* 0x000fe20007810000 */
[----:B------:R-:W1:Y:S01]  /*3220*/  MUFU.TANH R44, R44 ;  /* 0x0000002c002c7308 */ /* 0x000e620000002400 */
[----:B-----5:R-:W-:Y:S02]  /*3230*/  FSEL R42, R42, -INF , P1 ;  /* 0xff8000002a2a7808 */ /* 0x020fe40000800000 */
[----:B------:R-:W-:Y:S02]  /*3240*/  FMNMX.FTZ R21, R40, R21, !PT ;  /* 0x0000001528157209 */ /* 0x000fe40007810000 */
[----:B------:R-:W-:Y:S02]  /*3250*/  FMNMX.FTZ R20, R25, R27, !PT ;  /* 0x0000001b19147209 */ /* 0x000fe40007810000 */
[----:B------:R-:W-:Y:S01]  /*3260*/  FMNMX.FTZ R21, R42, R21, !PT ;  /* 0x000000152a157209 */ /* 0x000fe20007810000 */
[----:B------:R-:W3:Y:S01]  /*3270*/  MUFU.TANH R46, R46 ;  /* 0x0000002e002e7308 */ /* 0x000ee20000002400 */
[----:B------:R-:W-:-:S04]  /*3280*/  FMNMX.FTZ R20, R29, R20, !PT ;  /* 0x000000141d147209 */ /* 0x000fc80007810000 */
[----:B------:R-:W-:-:S03]  /*3290*/  FMNMX.FTZ R20, R31, R20, !PT ;  /* 0x000000141f147209 */ /* 0x000fc60007810000 */
[----:B------:R-:W4:Y:S01]  /*32a0*/  MUFU.TANH R45, R45 ;  /* 0x0000002d002d7308 */ /* 0x000f220000002400 */
[----:B-1----:R-:W-:Y:S02]  /*32b0*/  FSEL R44, R44, -INF , P2 ;  /* 0xff8000002c2c7808 */ /* 0x002fe40001000000 */
[----:B------:R-:W-:Y:S02]  /*32c0*/  FMNMX.FTZ R20, R33, R20, !PT ;  /* 0x0000001421147209 */ /* 0x000fe40007810000 */
[----:B------:R-:W-:-:S03]  /*32d0*/  FMNMX.FTZ R21, R44, R21, !PT ;  /* 0x000000152c157209 */ /* 0x000fc60007810000 */
[----:B------:R1:W5:Y:S01]  /*32e0*/  MUFU.TANH R75, R39 ;  /* 0x00000027004b7308 */ /* 0x0003620000002400 */
[----:B---3--:R-:W-:Y:S02]  /*32f0*/  FSEL R163, R46, -INF , P2 ;  /* 0xff8000002ea37808 */ /* 0x008fe40001000000 */
[----:B------:R-:W-:-:S05]  /*3300*/  ISETP.GT.AND P2, PT, R152, 0x40, PT ;  /* 0x000000409800780c */ /* 0x000fca0003f44270 */
[----:B------:R-:W3:Y:S01]  /*3310*/  MUFU.TANH R48, R48 ;  /* 0x0000003000307308 */ /* 0x000ee20000002400 */
[----:B-1----:R-:W-:Y:S02]  /*3320*/  FSEL R39, R35, -INF , P3 ;  /* 0xff80000023277808 */ /* 0x002fe40001800000 */
[----:B------:R-:W-:Y:S02]  /*3330*/  ISETP.GT.AND P3, PT, R152, 0x29, PT ;  /* 0x000000299800780c */ /* 0x000fe40003f64270 */
[----:B------:R-:W-:Y:S02]  /*3340*/  FSEL R35, R74, -INF , P4 ;  /* 0xff8000004a237808 */ /* 0x000fe40002000000 */
[----:B------:R-:W-:Y:S01]  /*3350*/  ISETP.GT.AND P4, PT, R152, 0x30, PT ;  /* 0x000000309800780c */ /* 0x000fe20003f84270 */
[----:B------:R-:W1:Y:S01]  /*3360*/  MUFU.TANH R49, R49 ;  /* 0x0000003100317308 */ /* 0x000e620000002400 */
[----:B----4-:R-:W-:Y:S02]  /*3370*/  FSEL R46, R45, -INF , P3 ;  /* 0xff8000002d2e7808 */ /* 0x010fe40001800000 */
[----:B-----5:R-:W-:-:S02]  /*3380*/  FSEL R37, R75, -INF , P5 ;  /* 0xff8000004b257808 */ /* 0x020fc40002800000 */
[----:B------:R-:W-:Y:S02]  /*3390*/  ISETP.GT.AND P5, PT, R152, 0x31, PT ;  /* 0x000000319800780c */ /* 0x000fe40003fa4270 */
[----:B------:R-:W-:Y:S01]  /*33a0*/  FMNMX.FTZ R21, R46, R21, !PT ;  /* 0x000000152e157209 */ /* 0x000fe20007810000 */
[----:B------:R-:W4:Y:S01]  /*33b0*/  MUFU.TANH R43, R43 ;  /* 0x0000002b002b7308 */ /* 0x000f220000002400 */
[----:B---3--:R-:W-:Y:S02]  /*33c0*/  FSEL R48, R48, -INF , P4 ;  /* 0xff80000030307808 */ /* 0x008fe40002000000 */
[----:B------:R-:W-:Y:S02]  /*33d0*/  FMNMX.FTZ R20, R39, R20, !PT ;  /* 0x0000001427147209 */ /* 0x000fe40007810000 */
[----:B------:R-:W-:Y:S02]  /*33e0*/  FMNMX.FTZ R21, R48, R21, !PT ;  /* 0x0000001530157209 */ /* 0x000fe40007810000 */
[----:B------:R-:W-:Y:S01]  /*33f0*/  FMNMX.FTZ R20, R35, R20, !PT ;  /* 0x0000001423147209 */ /* 0x000fe20007810000 */
[----:B------:R-:W3:Y:S01]  /*3400*/  MUFU.TANH R50, R50 ;  /* 0x0000003200327308 */ /* 0x000ee20000002400 */
[----:B-1----:R-:W-:-:S02]  /*3410*/  FSEL R192, R49, -INF , P5 ;  /* 0xff80000031c07808 */ /* 0x002fc40002800000 */
[----:B------:R-:W-:Y:S02]  /*3420*/  FMNMX.FTZ R20, R37, R20, !PT ;  /* 0x0000001425147209 */ /* 0x000fe40007810000 */
[----:B------:R-:W-:Y:S02]  /*3430*/  FMNMX.FTZ R21, R192, R21, !PT ;  /* 0x00000015c0157209 */ /* 0x000fe40007810000 */
[----:B------:R-:W-:Y:S01]  /*3440*/  FMNMX.FTZ R20, R41, R20, !PT ;  /* 0x0000001429147209 */ /* 0x000fe20007810000 */
[----:B------:R-:W1:Y:S01]  /*3450*/  MUFU.TANH R52, R52 ;  /* 0x0000003400347308 */ /* 0x000e620000002400 */
[----:B----4-:R-:W-:Y:S02]  /*3460*/  FSEL R43, R43, -INF , P1 ;  /* 0xff8000002b2b7808 */ /* 0x010fe40000800000 */
[----:B------:R-:W-:Y:S02]  /*3470*/  ISETP.GT.AND P1, PT, R152, 0x39, PT ;  /* 0x000000399800780c */ /* 0x000fe40003f24270 */
[----:B------:R-:W-:-:S03]  /*3480*/  FMNMX.FTZ R20, R43, R20, !PT ;  /* 0x000000142b147209 */ /* 0x000fc60007810000 */
[----:B------:R-:W4:Y:S01]  /*3490*/  MUFU.TANH R53, R53 ;  /* 0x0000003500357308 */ /* 0x000f220000002400 */
[----:B---3--:R-:W-:Y:S02]  /*34a0*/  FSEL R169, R50, -INF , P4 ;  /* 0xff80000032a97808 */ /* 0x008fe40002000000 */
[----:B------:R-:W-:-:S05]  /*34b0*/  ISETP.GT.AND P4, PT, R152, 0x48, PT ;  /* 0x000000489800780c */ /* 0x000fca0003f84270 */
[----:B------:R-:W3:Y:S01]  /*34c0*/  MUFU.TANH R47, R47 ;  /* 0x0000002f002f7308 */ /* 0x000ee20000002400 */
[----:B-1----:R-:W-:-:S04]  /*34d0*/  FSEL R50, R52, -INF , P6 ;  /* 0xff80000034327808 */ /* 0x002fc80003000000 */
[----:B------:R-:W-:-:S03]  /*34e0*/  FMNMX.FTZ R21, R50, R21, !PT ;  /* 0x0000001532157209 */ /* 0x000fc60007810000 */
[----:B------:R-:W1:Y:S01]  /*34f0*/  MUFU.TANH R56, R56 ;  /* 0x0000003800387308 */ /* 0x000e620000002400 */
[----:B----4-:R-:W-:-:S04]  /*3500*/  FSEL R52, R53, -INF , P1 ;  /* 0xff80000035347808 */ /* 0x010fc80000800000 */
        /* <DEDUP_REMOVED lines=8> */
[----:B----4-:R-:W-:Y:S02]  /*3590*/  FSEL R171, R54, -INF , P6 ;  /* 0xff80000036ab7808 */ /* 0x010fe40003000000 */
[----:B------:R-:W-:-:S05]  /*35a0*/  ISETP.GT.AND P6, PT, R152, 0x50, PT ;  /* 0x000000509800780c */ /* 0x000fca0003fc4270 */
[----:B------:R-:W4:Y:S01]  /*35b0*/  MUFU.TANH R60, R60 ;  /* 0x0000003c003c7308 */ /* 0x000f220000002400 */
[----:B---3--:R-:W-:-:S04]  /*35c0*/  FSEL R54, R57, -INF , P3 ;  /* 0xff80000039367808 */ /* 0x008fc80001800000 */
[----:B------:R-:W-:-:S03]  /*35d0*/  FMNMX.FTZ R21, R54, R21, !PT ;  /* 0x0000001536157209 */ /* 0x000fc60007810000 */
[----:B------:R-:W3:Y:S01]  /*35e0*/  MUFU.TANH R58, R58 ;  /* 0x0000003a003a7308 */ /* 0x000ee20000002400 */
[----:B-1----:R-:W-:Y:S02]  /*35f0*/  FSEL R170, R51, -INF , P5 ;  /* 0xff80000033aa7808 */ /* 0x002fe40002800000 */
[----:B------:R-:W-:-:S05]  /*3600*/  ISETP.GT.AND P5, PT, R152, 0x49, PT ;  /* 0x000000499800780c */ /* 0x000fca0003fa4270 */
        /* <DEDUP_REMOVED lines=26> */
[----:B------:R-:W-:Y:S02]  /*37b0*/  FMNMX.FTZ R45, R176, R21, !PT ;  /* 0x00000015b02d7209 */ /* 0x000fe40007810000 */
[----:B------:R-:W-:Y:S01]  /*37c0*/  FMNMX.FTZ R21, R163, R20, !PT ;  /* 0x00000014a3157209 */ /* 0x000fe20007810000 */
[----:B------:R-:W1:Y:S01]  /*37d0*/  MUFU.TANH R66, R66 ;  /* 0x0000004200427308 */ /* 0x000e620000002400 */
[----:B----4-:R-:W-:Y:S01]  /*37e0*/  FSEL R184, R62, -INF , P4 ;  /* 0xff8000003eb87808 */ /* 0x010fe20002000000 */
[----:B------:R-:W4:Y:S01]  /*37f0*/  SHFL.BFLY PT, R68, R45, 0x2, 0x1f ;  /* 0x0c401f002d447f89 */ /* 0x000f2200000e0000 */
[----:B------:R-:W-:-:S04]  /*3800*/  FMNMX.FTZ R20, R172, R21, !PT ;  /* 0x00000015ac147209 */ /* 0x000fc80007810000 */
[----:B------:R-:W-:Y:S01]  /*3810*/  FMNMX.FTZ R21, R169, R20, !PT ;  /* 0x00000014a9157209 */ /* 0x000fe20007810000 */
[----:B------:R-:W5:Y:S01]  /*3820*/  MUFU.TANH R67, R67 ;  /* 0x0000004300437308 */ /* 0x000f620000002400 */
[----:B---3--:R-:W-:Y:S02]  /*3830*/  FSEL R182, R63, -INF , P5 ;  /* 0xff8000003fb67808 */ /* 0x008fe40002800000 */
[----:B------:R-:W-:-:S04]  /*3840*/  FMNMX.FTZ R20, R170, R21, !PT ;  /* 0x00000015aa147209 */ /* 0x000fc80007810000 */
[----:B------:R-:W-:Y:S01]  /*3850*/  FMNMX.FTZ R20, R171, R20, !PT ;  /* 0x00000014ab147209 */ /* 0x000fe20007810000 */
[----:B------:R-:W3:Y:S01]  /*3860*/  MUFU.TANH R70, R70 ;  /* 0x0000004600467308 */ /* 0x000ee20000002400 */
[----:B-1----:R-:W-:Y:S02]  /*3870*/  FSEL R186, R66, -INF , P6 ;  /* 0xff80000042ba7808 */ /* 0x002fe40003000000 */
[----:B------:R-:W-:-:S04]  /*3880*/  FMNMX.FTZ R21, R177, R20, !PT ;  /* 0x00000014b1157209 */ /* 0x000fc80007810000 */
[----:B------:R-:W-:Y:S01]  /*3890*/  FMNMX.FTZ R21, R168, R21, !PT ;  /* 0x00000015a8157209 */ /* 0x000fe20007810000 */
[----:B------:R-:W1:Y:S01]  /*38a0*/  MUFU.TANH R71, R71 ;  /* 0x0000004700477308 */ /* 0x000e620000002400 */
[----:B-----5:R-:W-:Y:S02]  /*38b0*/  FSEL R180, R67, -INF , P1 ;  /* 0xff80000043b47808 */ /* 0x020fe40000800000 */
[----:B----4-:R-:W-:Y:S02]  /*38c0*/  FMNMX.FTZ R68, R45, R68, !PT ;  /* 0x000000442d447209 */ /* 0x010fe40007810000 */
[----:B------:R-:W-:-:S03]  /*38d0*/  FMNMX.FTZ R21, R166, R21, !PT ;  /* 0x00000015a6157209 */ /* 0x000fc60007810000 */
[----:B------:R-:W4:Y:S01]  /*38e0*/  SHFL.BFLY PT, R45, R68, 0x1, 0x1f ;  /* 0x0c201f00442d7f89 */ /* 0x000f2200000e0000 */
[----:B------:R-:W-:Y:S02]  /*38f0*/  FMNMX.FTZ R21, R184, R21, !PT ;  /* 0x00000015b8157209 */ /* 0x000fe40007810000 */
[----:B---3--:R-:W-:Y:S02]  /*3900*/  FSEL R181, R70, -INF , P2 ;  /* 0xff80000046b57808 */ /* 0x008fe40001000000 */
[----:B------:R-:W-:-:S04]  /*3910*/  FMNMX.FTZ R21, R182, R21, !PT ;  /* 0x00000015b6157209 */ /* 0x000fc80007810000 */
[----:B------:R-:W-:Y:S02]  /*3920*/  FMNMX.FTZ R21, R186, R21, !PT ;  /* 0x00000015ba157209 */ /* 0x000fe40007810000 */
[----:B-1----:R-:W-:Y:S02]  /*3930*/  FSEL R187, R71, -INF , P3 ;  /* 0xff80000047bb7808 */ /* 0x002fe40001800000 */
[----:B------:R-:W-:Y:S01]  /*3940*/  FMNMX.FTZ R20, R180, R21, !PT ;  /* 0x00000015b4147209 */ /* 0x000fe20007810000 */
[----:B------:R-:W-:Y:S01]  /*3950*/  IMAD.U32 R21, RZ, RZ, UR4 ;  /* 0x00000004ff157e24 */ /* 0x000fe2000f8e00ff */
[----:B------:R-:W-:Y:S02]  /*3960*/  UIMAD UR4, UR36, 0xc00, UR7 ;  /* 0x00000c00240478a4 */ /* 0x000fe4000f8e0207 */
[----:B------:R-:W-:Y:S02]  /*3970*/  FMNMX.FTZ R62, R181, R20, !PT ;  /* 0x00000014b53e7209 */ /* 0x000fe40007810000 */
[----:B------:R-:W-:-:S02]  /*3980*/  UIADD3 UR6, UR4, 0x80, URZ ;  /* 0x0000008004067890 */ /* 0x000fc4000fffe03f */
[----:B------:R-:W-:Y:S01]  /*3990*/  FMNMX.FTZ R62, R187, R62, !PT ;  /* 0x0000003ebb3e7209 */ /* 0x000fe20007810000 */
[----:B------:R-:W-:Y:S01]  /*39a0*/  UMOV UR10, UR4 ;  /* 0x00000004000a7c82 */ /* 0x000fe20008000000 */
[----:B----4-:R-:W-:-:S03]  /*39b0*/  FMNMX.FTZ R20, R68, R45, !PT ;  /* 0x0000002d44147209 */ /* 0x010fc60007810000 */
[----:B------:R-:W1:Y:S01]  /*39c0*/  SHFL.BFLY PT, R45, R62, 0x2, 0x1f ;  /* 0x0c401f003e2d7f89 */ /* 0x000e6200000e0000 */
[----:B------:R-:W-:Y:S01]  /*39d0*/  UMOV UR14, UR6 ;  /* 0x00000006000e7c82 */ /* 0x000fe20008000000 */
[C---:B------:R-:W-:Y:S01]  /*39e0*/  FSETP.NEU.FTZ.AND P1, PT, R20.reuse, -INF , PT ;  /* 0xff8000001400780b */ /* 0x040fe20003f3d000 */
[----:B------:R-:W-:Y:S01]  /*39f0*/  FMUL.FTZ R47, R20, R21 ;  /* 0x00000015142f7220 */ /* 0x000fe20000410000 */
[----:B------:R-:W-:-:S04]  /*3a00*/  UIADD3 UR6, UR4, 0x100, URZ ;  /* 0x0000010004067890 */ /* 0x000fc8000fffe03f */
[----:B------:R-:W-:-:S05]  /*3a10*/  FSEL R47, R47, RZ, P1 ;  /* 0x000000ff2f2f7208 */ /* 0x000fca0000800000 */
        /* <DEDUP_REMOVED lines=10> */
[--C-:B------:R-:W-:Y:S01]  /*3ac0*/  FFMA.FTZ R42, R42, R21, -R47.reuse ;  /* 0x000000152a2a7223 */ /* 0x100fe2000001082f */
[----:B-1----:R-:W-:Y:S01]  /*3ad0*/  FMNMX.FTZ R45, R62, R45, !PT ;  /* 0x0000002d3e2d7209 */ /* 0x002fe20007810000 */
[----:B------:R-:W-:Y:S01]  /*3ae0*/  MUFU.EX2 R49, R26 ;  /* 0x0000001a00317308 */ /* 0x000fe20000000800 */
[-CC-:B------:R-:W-:Y:S01]  /*3af0*/  FFMA.FTZ R44, R44, R21.reuse, -R47.reuse ;  /* 0x000000152c2c7223 */ /* 0x180fe2000001082f */
[-CC-:B------:R-:W-:Y:S01]  /*3b00*/  FFMA.FTZ R46, R46, R21.reuse, -R47.reuse ;  /* 0x000000152e2e7223 */ /* 0x180fe2000001082f */
[-CC-:B------:R-:W-:Y:S01]  /*3b10*/  FFMA.FTZ R193, R48, R21.reuse, -R47.reuse ;  /* 0x0000001530c17223 */ /* 0x180fe2000001082f */
[----:B------:R-:W1:Y:S01]  /*3b20*/  SHFL.BFLY PT, R164, R45, 0x1, 0x1f ;  /* 0x0c201f002da47f89 */ /* 0x000e6200000e0000 */
        /* <DEDUP_REMOVED lines=12> */
[----:B------:R-:W-:-:S07]  /*3bf0*/  FFMA.FTZ R176, R176, R21, -R47 ;  /* 0x00000015b0b07223 */ /* 0x000fce000001082f */
[----:B------:R-:W-:Y:S01]  /*3c00*/  MUFU.EX2 R32, R32 ;  /* 0x0000002000207308 */ /* 0x000fe20000000800 */
[----:B-1----:R-:W-:-:S04]  /*3c10*/  FMNMX.FTZ R164, R45, R164, !PT ;  /* 0x000000a42da47209 */ /* 0x002fc80007810000 */
[C---:B------:R-:W-:Y:S01]  /*3c20*/  FSETP.NEU.FTZ.AND P1, PT, R164.reuse, -INF , PT ;  /* 0xff800000a400780b */ /* 0x040fe20003f3d000 */
[----:B------:R-:W-:Y:S02]  /*3c30*/  FMUL.FTZ R178, R164, R21 ;  /* 0x00000015a4b27220 */ /* 0x000fe40000410000 */
[----:B------:R-:W1:Y:S01]  /*3c40*/  MUFU.EX2 R53, R34 ;  /* 0x0000002200357308 */ /* 0x000e620000000800 */
[----:B---3--:R-:W-:Y:S02]  /*3c50*/  F2FP.BF16.F32.PACK_AB R154, R51, R28 ;  /* 0x0000001c339a723e */ /* 0x008fe400000010ff */
[----:B------:R-:W-:Y:S02]  /*3c60*/  FSEL R178, R178, RZ, P1 ;  /* 0x000000ffb2b27208 */ /* 0x000fe40000800000 */
[----:B0-----:R-:W-:-:S03]  /*3c70*/  LOP3.LUT P1, RZ, R77, 0x7f, RZ, 0xc0, !PT ;  /* 0x0000007f4dff7812 */ /* 0x001fc6000782c0ff */
[----:B------:R-:W-:Y:S01]  /*3c80*/  MUFU.EX2 R36, R36 ;  /* 0x0000002400247308 */ /* 0x000fe20000000800 */
[-CC-:B------:R-:W-:Y:S01]  /*3c90*/  FFMA.FTZ R25, R25, R21.reuse, -R178.reuse ;  /* 0x0000001519197223 */ /* 0x180fe200000108b2 */
[-CC-:B------:R-:W-:Y:S01]  /*3ca0*/  FFMA.FTZ R27, R27, R21.reuse, -R178.reuse ;  /* 0x000000151b1b7223 */ /* 0x180fe200000108b2 */
[-CC-:B------:R-:W-:Y:S01]  /*3cb0*/  FFMA.FTZ R29, R29, R21.reuse, -R178.reuse ;  /* 0x000000151d1d7223 */ /* 0x180fe200000108b2 */
[-CC-:B------:R-:W-:Y:S01]  /*3cc0*/  FFMA.FTZ R31, R31, R21.reuse, -R178.reuse ;  /* 0x000000151f1f7223 */ /* 0x180fe200000108b2 */
[----:B------:R-:W-:Y:S01]  /*3cd0*/  SHF.R.U32.HI R77, RZ, 0x7, R77 ;  /* 0x00000007ff4d7819 */ /* 0x000fe2000001164d */
[-CC-:B------:R-:W-:Y:S01]  /*3ce0*/  FFMA.FTZ R33, R33, R21.reuse, -R178.reuse ;  /* 0x0000001521217223 */ /* 0x180fe200000108b2 */
[-CC-:B------:R-:W-:Y:S01]  /*3cf0*/  FFMA.FTZ R39, R39, R21.reuse, -R178.reuse ;  /* 0x0000001527277223 */ /* 0x180fe200000108b2 */
[----:B------:R0:W-:Y:S01]  /*3d00*/  MUFU.EX2 R26, R27 ;  /* 0x0000001b001a7308 */ /* 0x0001e20000000800 */
[----:B------:R-:W-:Y:S01]  /*3d10*/  IADD3 R167, -R77, 0xb, RZ ;  /* 0x0000000b4da77810 */ /* 0x000fe20007ffe1ff */
[----:B------:R-:W-:Y:S01]  /*3d20*/  FFMA.FTZ R35, R35, R21, -R178 ;  /* 0x0000001523237223 */ /* 0x000fe200000108b2 */
[----:B------:R-:W-:-:S02]  /*3d30*/  @!P1 VIADD R24, R0, 0x32440 ;  /* 0x0003244000189836 */ /* 0x000fc40000000000 */
[-CC-:B------:R-:W-:Y:S01]  /*3d40*/  FFMA.FTZ R37, R37, R21.reuse, -R178.reuse ;  /* 0x0000001525257223 */ /* 0x180fe200000108b2 */
[-CC-:B------:R-:W-:Y:S01]  /*3d50*/  FFMA.FTZ R41, R41, R21.reuse, -R178.reuse ;  /* 0x0000001529297223 */ /* 0x180fe200000108b2 */
[-C--:B------:R-:W-:Y:S01]  /*3d60*/  FFMA.FTZ R43, R43, R21.reuse, -R178 ;  /* 0x000000152b2b7223 */ /* 0x080fe200000108b2 */
[----:B-1----:R-:W-:Y:S01]  /*3d70*/  F2FP.BF16.F32.PACK_AB R156, R53, R32 ;  /* 0x00000020359c723e */ /* 0x002fe200000010ff */
[----:B------:R-:W1:Y:S01]  /*3d80*/  MUFU.EX2 R25, R25 ;  /* 0x0000001900197308 */ /* 0x000e620000000800 */
[----:B0-----:R-:W-:Y:S01]  /*3d90*/  FADD.FTZ R27, R152, R49 ;  /* 0x00000031981b7221 */ /* 0x001fe20000010000 */
[----:B------:R-:W-:Y:S01]  /*3da0*/  @!P1 PRMT R24, RZ, 0x654, R24 ;  /* 0x00000654ff189816 */ /* 0x000fe20000000018 */
[----:B------:R0:W-:Y:S06]  /*3db0*/  BAR.ARV R167, 0x100 ;  /* 0x000400a70000751d */ /* 0x0001ec0000002000 */
[----:B------:R-:W-:Y:S01]  /*3dc0*/  FADD.FTZ R34, R28, R27 ;  /* 0x0000001b1c227221 */ /* 0x000fe20000010000 */
[----:B------:R-:W-:Y:S01]  /*3dd0*/  MUFU.EX2 R29, R29 ;  /* 0x0000001d001d7308 */ /* 0x000fe20000000800 */
[----:B------:R3:W-:Y:S01]  /*3de0*/  @!P1 SYNCS.ARRIVE.TRANS64.RED.A1T0 RZ, [R24+URZ], RZ ;  /* 0x000000ff18ff99a7 */ /* 0x0007e2000810043f */
[----:B------:R-:W-:Y:S01]  /*3df0*/  F2FP.BF16.F32.PACK_AB R152, R49, R152 ;  /* 0x000000983198723e */ /* 0x000fe200000010ff */
[----:B------:R-:W-:Y:S01]  /*3e00*/  FADD.FTZ R27, R51, R34 ;  /* 0x00000022331b7221 */ /* 0x000fe20000010000 */
[-CC-:B------:R-:W-:Y:S01]  /*3e10*/  FFMA.FTZ R163, R163, R21.reuse, -R178.reuse ;  /* 0x00000015a3a37223 */ /* 0x180fe200000108b2 */
[-CC-:B------:R-:W-:Y:S01]  /*3e20*/  FFMA.FTZ R186, R186, R21.reuse, -R178.reuse ;  /* 0x00000015baba7223 */ /* 0x180fe200000108b2 */
[--C-:B------:R-:W-:Y:S01]  /*3e30*/  FFMA.FTZ R180, R180, R21, -R178.reuse ;  /* 0x00000015b4b47223 */ /* 0x100fe200000108b2 */
[----:B------:R-:W-:Y:S01]  /*3e40*/  FADD.FTZ R34, R32, R27 ;  /* 0x0000001b20227221 */ /* 0x000fe20000010000 */
[----:B------:R4:W5:Y:S01]  /*3e50*/  MUFU.EX2 R55, R38 ;  /* 0x0000002600377308 */ /* 0x0009620000000800 */
[----:B-1----:R-:W-:Y:S01]  /*3e60*/  F2FP.BF16.F32.PACK_AB R153, R26, R25 ;  /* 0x000000191a99723e */ /* 0x002fe200000010ff */
[----:B------:R-:W-:Y:S01]  /*3e70*/  FFMA.FTZ R181, R181, R21, -R178 ;  /* 0x00000015b5b57223 */ /* 0x000fe200000108b2 */
[----:B------:R-:W-:Y:S01]  /*3e80*/  FADD.FTZ R27, R53, R34 ;  /* 0x00000022351b7221 */ /* 0x000fe20000010000 */
[----:B------:R-:W-:-:S04]  /*3e90*/  @!P1 VIADD R0, R0, 0x32460 ;  /* 0x0003246000009836 */ /* 0x000fc80000000000 */
[----:B------:R-:W1:Y:S01]  /*3ea0*/  MUFU.EX2 R30, R31 ;  /* 0x0000001f001e7308 */ /* 0x000e620000000800 */
[----:B----4-:R-:W-:Y:S01]  /*3eb0*/  FADD.FTZ R38, R25, R26 ;  /* 0x0000001a19267221 */ /* 0x010fe20000010000 */
[----:B------:R-:W-:-:S06]  /*3ec0*/  @!P1 PRMT R0, RZ, 0x654, R0 ;  /* 0x00000654ff009816 */ /* 0x000fcc0000000000 */
[----:B------:R-:W4:Y:S01]  /*3ed0*/  MUFU.EX2 R40, R40 ;  /* 0x0000002800287308 */ /* 0x000f220000000800 */
[----:B-----5:R-:W-:-:S07]  /*3ee0*/  F2FP.BF16.F32.PACK_AB R158, R55, R36 ;  /* 0x00000024379e723e */ /* 0x020fce00000010ff */
[----:B------:R-:W5:Y:S01]  /*3ef0*/  MUFU.EX2 R33, R33 ;  /* 0x0000002100217308 */ /* 0x000f620000000800 */
[----:B-1----:R-:W-:-:S07]  /*3f00*/  F2FP.BF16.F32.PACK_AB R155, R30, R29 ;  /* 0x0000001d1e9b723e */ /* 0x002fce00000010ff */
[----:B------:R1:W2:Y:S08]  /*3f10*/  MUFU.EX2 R45, R42 ;  /* 0x0000002a002d7308 */ /* 0x0002b00000000800 */
[----:B---3--:R-:W3:Y:S01]  /*3f20*/  MUFU.EX2 R24, R39 ;  /* 0x0000002700187308 */ /* 0x008ee20000000800 */
[----:B-1----:R-:W-:Y:S01]  /*3f30*/  FADD.FTZ R42, R36, R27 ;  /* 0x0000001b242a7221 */ /* 0x002fe20000010000 */
[----:B------:R-:W-:-:S03]  /*3f40*/  FADD.FTZ R27, R29, R38 ;  /* 0x000000261d1b7221 */ /* 0x000fc60000010000 */
[----:B------:R-:W-:Y:S01]  /*3f50*/  FADD.FTZ R31, R55, R42 ;  /* 0x0000002a371f7221 */ /* 0x000fe20000010000 */
[----:B------:R-:W-:Y:S02]  /*3f60*/  FADD.FTZ R38, R30, R27 ;  /* 0x0000001b1e267221 */ /* 0x000fe40000010000 */
[----:B------:R-:W1:Y:S01]  /*3f70*/  MUFU.EX2 R35, R35 ;  /* 0x0000002300237308 */ /* 0x000e620000000800 */
[----:B----4-:R-:W-:Y:S01]  /*3f80*/  FADD.FTZ R28, R40, R31 ;  /* 0x0000001f281c7221 */ /* 0x010fe20000010000 */
[----:B-----5:R-:W-:Y:S01]  /*3f90*/  FADD.FTZ R27, R33, R38 ;  /* 0x00000026211b7221 */ /* 0x020fe20000010000 */
[C---:B--2---:R-:W-:Y:S02]  /*3fa0*/  F2FP.BF16.F32.PACK_AB R160, R45.reuse, R40 ;  /* 0x000000282da0723e */ /* 0x044fe400000010ff */
[----:B------:R-:W-:-:S03]  /*3fb0*/  FADD.FTZ R31, R45, R28 ;  /* 0x0000001c2d1f7221 */ /* 0x000fc60000010000 */
[----:B------:R-:W2:Y:S01]  /*3fc0*/  MUFU.EX2 R34, R37 ;  /* 0x0000002500227308 */ /* 0x000ea20000000800 */
[C---:B---3--:R-:W-:Y:S01]  /*3fd0*/  FADD.FTZ R32, R24.reuse, R27 ;  /* 0x0000001b18207221 */ /* 0x048fe20000010000 */
[----:B------:R-:W-:-:S06]  /*3fe0*/  F2FP.BF16.F32.PACK_AB R157, R24, R33 ;  /* 0x00000021189d723e */ /* 0x000fcc00000010ff */
        /* <DEDUP_REMOVED lines=12> */
[----:B------:R-:W-:Y:S01]  /*40b0*/  MUFU.EX2 R193, R193 ;  /* 0x000000c100c17308 */ /* 0x000fe20000000800 */
[C---:B---3--:R-:W-:Y:S01]  /*40c0*/  FADD.FTZ R194, R28.reuse, R25 ;  /* 0x000000191cc27221 */ /* 0x048fe20000010000 */
[----:B------:R-:W-:-:S06]  /*40d0*/  F2FP.BF16.F32.PACK_AB R161, R28, R41 ;  /* 0x000000291ca1723e */ /* 0x000fcc00000010ff */
[----:B------:R-:W-:Y:S01]  /*40e0*/  MUFU.EX2 R192, R192 ;  /* 0x000000c000c07308 */ /* 0x000fe20000000800 */
[----:B-1----:R-:W-:-:S07]  /*40f0*/  FADD.FTZ R194, R163, R194 ;  /* 0x000000c2a3c27221 */ /* 0x002fce0000010000 */
[----:B------:R-:W-:Y:S08]  /*4100*/  MUFU.EX2 R189, R189 ;  /* 0x000000bd00bd7308 */ /* 0x000ff00000000800 */
[----:B------:R-:W1:Y:S08]  /*4110*/  MUFU.EX2 R191, R191 ;  /* 0x000000bf00bf7308 */ /* 0x000e700000000800 */
        /* <DEDUP_REMOVED lines=8> */
[----:B------:R2:W-:Y:S06]  /*41a0*/  BAR.SYNC.DEFER_BLOCKING R72, 0x100 ;  /* 0x000400480000751d */ /* 0x0005ec0000010000 */
[----:B--2---:R-:W-:-:S06]  /*41b0*/  WARPGROUP.ARRIVE ;  /* 0x00000000000079c5 */ /* 0x004fcc0000000000 */
[----:B------:R-:W-:Y:S01]  /*41c0*/  HGMMA.64x256x16.F32.BF16 R24, R152, gdesc[UR8].tnspB, RZ, !UPT, gsb0 ;  /* 0x43e0000898187df0 */ /* 0x000fe2000c0018ff */
[----:B------:R-:W-:Y:S01]  /*41d0*/  UMOV UR10, UR6 ;  /* 0x00000006000a7c82 */ /* 0x000fe20008000000 */
[----:B------:R-:W-:Y:S01]  /*41e0*/  UMOV UR11, 0x40000040 ;  /* 0x40000040000b7882 */ /* 0x000fe20000000000 */
[----:B------:R-:W-:Y:S01]  /*41f0*/  UIADD3 UR6, UR4, 0x180, URZ ;  /* 0x0000018004067890 */ /* 0x000fe2000fffe03f */
[----:B------:R-:W-:Y:S02]  /*4200*/  WARPGROUP.DEPBAR.LE gsb0, 0x0 ;  /* 0x00008000000079c5 */ /* 0x000fe40000010000 */
[----:B------:R-:W-:Y:S01]  /*4210*/  WARPGROUP.ARRIVE ;  /* 0x00000000000079c5 */ /* 0x000fe20000000000 */
[-CC-:B------:R-:W-:Y:S01]  /*4220*/  FFMA.FTZ R152, R172, R21.reuse, -R178.reuse ;  /* 0x00000015ac987223 */ /* 0x180fe200000108b2 */
[----:B------:R-:W-:Y:S01]  /*4230*/  FFMA.FTZ R153, R169, R21, -R178 ;  /* 0x00000015a9997223 */ /* 0x000fe200000108b2 */
[----:B-1----:R-:W-:-:S15]  /*4240*/  F2FP.BF16.F32.PACK_AB R154, R191, R189 ;  /* 0x000000bdbf9a723e */ /* 0x002fde00000010ff */
[----:B------:R-:W-:-:S04]  /*4250*/  NOP ;  /* 0x0000000000007918 */ /* 0x000fc80000000000 */
[----:B------:R-:W-:Y:S01]  /*4260*/  HGMMA.64x256x16.F32.BF16 R24, R156, gdesc[UR12].tnspB, R24, gsb0 ;  /* 0x43e0000c9c187df0 */ /* 0x000fe20008001818 */
[----:B------:R-:W1:Y:S08]  /*4270*/  MUFU.EX2 R152, R152 ;  /* 0x0000009800987308 */ /* 0x000e700000000800 */
[----:B------:R-:W2:Y:S01]  /*4280*/  MUFU.EX2 R153, R153 ;  /* 0x0000009900997308 */ /* 0x000ea20000000800 */
[C---:B-1----:R-:W-:Y:S01]  /*4290*/  F2FP.BF16.F32.PACK_AB R163, R152.reuse, R163 ;  /* 0x000000a398a3723e */ /* 0x042fe200000010ff */
[----:B------:R-:W-:Y:S01]  /*42a0*/  FADD.FTZ R194, R152, R194 ;  /* 0x000000c298c27221 */ /* 0x000fe20000010000 */
[----:B------:R-:W-:-:S03]  /*42b0*/  F2FP.BF16.F32.PACK_AB R152, R192, R193 ;  /* 0x000000c1c098723e */ /* 0x000fc600000010ff */
[----:B--2---:R-:W-:Y:S01]  /*42c0*/  FADD.FTZ R194, R153, R194 ;  /* 0x000000c299c27221 */ /* 0x004fe20000010000 */
[----:B------:R-:W-:Y:S02]  /*42d0*/  WARPGROUP.DEPBAR.LE gsb0, 0x0 ;  /* 0x00008000000079c5 */ /* 0x000fe40000010000 */
[----:B------:R-:W-:Y:S01]  /*42e0*/  WARPGROUP.ARRIVE ;  /* 0x00000000000079c5 */ /* 0x000fe20000000000 */
[-CC-:B------:R-:W-:Y:S01]  /*42f0*/  FFMA.FTZ R156, R170, R21.reuse, -R178.reuse ;  /* 0x00000015aa9c7223 */ /* 0x180fe200000108b2 */
[-CC-:B------:R-:W-:Y:S01]  /*4300*/  FFMA.FTZ R157, R171, R21.reuse, -R178.reuse ;  /* 0x00000015ab9d7223 */ /* 0x180fe200000108b2 */
[----:B------:R-:W-:Y:S01]  /*4310*/  FFMA.FTZ R158, R177, R21, -R178 ;  /* 0x00000015b19e7223 */ /* 0x000fe200000108b2 */
[----:B------:R-:W-:-:S06]  /*4320*/  FADD.FTZ R159, R193, R190 ;  /* 0x000000bec19f7221 */ /* 0x000fcc0000010000 */
[----:B------:R-:W-:Y:S01]  /*4330*/  HGMMA.64x256x16.F32.BF16 R24, R160, gdesc[UR8].tnspB, R24, gsb0 ;  /* 0x43e00008a0187df0 */ /* 0x000fe20008001818 */
[----:B------:R-:W1:Y:S01]  /*4340*/  MUFU.EX2 R156, R156 ;  /* 0x0000009c009c7308 */ /* 0x000e620000000800 */
[----:B------:R-:W-:Y:S01]  /*4350*/  UMOV UR10, UR6 ;  /* 0x00000006000a7c82 */ /* 0x000fe20008000000 */
[----:B------:R-:W-:Y:S01]  /*4360*/  UMOV UR11, 0x40000040 ;  /* 0x40000040000b7882 */ /* 0x000fe20000000000 */
[----:B------:R-:W-:Y:S01]  /*4370*/  FADD.FTZ R159, R192, R159 ;  /* 0x0000009fc09f7221 */ /* 0x000fe20000010000 */
[----:B------:R-:W-:Y:S02]  /*4380*/  UIADD3 UR6, UR4, 0x200, URZ ;  /* 0x0000020004067890 */ /* 0x000fe4000fffe03f */
[----:B------:R-:W-:Y:S01]  /*4390*/  UIADD3 UR4, UR4, 0x280, URZ ;  /* 0x0000028004047890 */ /* 0x000fe2000fffe03f */
[----:B------:R-:W-:Y:S01]  /*43a0*/  FADD.FTZ R159, R189, R159 ;  /* 0x0000009fbd9f7221 */ /* 0x000fe20000010000 */
[----:B------:R-:W2:Y:S03]  /*43b0*/  MUFU.EX2 R157, R157 ;  /* 0x0000009d009d7308 */ /* 0x000ea60000000800 */
[----:B------:R-:W-:-:S05]  /*43c0*/  FADD.FTZ R159, R191, R159 ;  /* 0x0000009fbf9f7221 */ /* 0x000fca0000010000 */
[----:B------:R-:W3:Y:S01]  /*43d0*/  MUFU.EX2 R158, R158 ;  /* 0x0000009e009e7308 */ /* 0x000ee20000000800 */
[C---:B-1----:R-:W-:Y:S01]  /*43e0*/  F2FP.BF16.F32.PACK_AB R153, R156.reuse, R153 ;  /* 0x000000999c99723e */ /* 0x042fe200000010ff */
[----:B------:R-:W-:Y:S01]  /*43f0*/  FADD.FTZ R194, R156, R194 ;  /* 0x000000c29cc27221 */ /* 0x000fe20000010000 */
[----:B------:R-:W-:-:S06]  /*4400*/  FFMA.FTZ R156, R182, R21, -R178 ;  /* 0x00000015b69c7223 */ /* 0x000fcc00000108b2 */
[----:B------:R-:W-:Y:S01]  /*4410*/  MUFU.EX2 R156, R156 ;  /* 0x0000009c009c7308 */ /* 0x000fe20000000800 */
[----:B--2---:R-:W-:Y:S01]  /*4420*/  FADD.FTZ R194, R157, R194 ;  /* 0x000000c29dc27221 */ /* 0x004fe20000010000 */
[----:B---3--:R-:W-:-:S03]  /*4430*/  F2FP.BF16.F32.PACK_AB R155, R158, R157 ;  /* 0x0000009d9e9b723e */ /* 0x008fc600000010ff */
[----:B------:R-:W-:Y:S01]  /*4440*/  FADD.FTZ R157, R158, R194 ;  /* 0x000000c29e9d7221 */ /* 0x000fe20000010000 */
[----:B------:R-:W-:Y:S02]  /*4450*/  WARPGROUP.DEPBAR.LE gsb0, 0x0 ;  /* 0x00008000000079c5 */ /* 0x000fe40000010000 */
[----:B------:R-:W-:Y:S01]  /*4460*/  WARPGROUP.ARRIVE ;  /* 0x00000000000079c5 */ /* 0x000fe20000000000 */
[-CC-:B------:R-:W-:Y:S01]  /*4470*/  FFMA.FTZ R160, R166, R21.reuse, -R178.reuse ;  /* 0x00000015a6a07223 */ /* 0x180fe200000108b2 */
[----:B------:R-:W-:-:S04]  /*4480*/  FFMA.FTZ R161, R184, R21, -R178 ;  /* 0x00000015b8a17223 */ /* 0x000fc800000108b2 */
[----:B------:R-:W-:Y:S01]  /*4490*/  HGMMA.64x256x16.F32.BF16 R24, R152, gdesc[UR8].tnspB, R24, gsb0 ;  /* 0x43e0000898187df0 */ /* 0x000fe20008001818 */
[----:B------:R-:W-:Y:S01]  /*44a0*/  MUFU.EX2 R160, R160 ;  /* 0x000000a000a07308 */ /* 0x000fe20000000800 */
[----:B------:R-:W-:Y:S01]  /*44b0*/  UMOV UR10, UR6 ;  /* 0x00000006000a7c82 */ /* 0x000fe20008000000 */
[----:B------:R-:W-:-:S06]  /*44c0*/  UMOV UR11, 0x40000040 ;  /* 0x40000040000b7882 */ /* 0x000fcc0000000000 */
[----:B------:R-:W1:Y:S01]  /*44d0*/  MUFU.EX2 R161, R161 ;  /* 0x000000a100a17308 */ /* 0x000e620000000800 */
[----:B------:R-:W-:Y:S02]  /*44e0*/  WARPGROUP.DEPBAR.LE gsb0, 0x0 ;  /* 0x00008000000079c5 */ /* 0x000fe40000010000 */
[----:B------:R-:W-:-:S05]  /*44f0*/  FFMA.FTZ R153, R168, R21, -R178 ;  /* 0x00000015a8997223 */ /* 0x000fca00000108b2 */
[----:B------:R-:W2:Y:S01]  /*4500*/  MUFU.EX2 R152, R188 ;  /* 0x000000bc00987308 */ /* 0x000ea20000000800 */
[----:B------:R-:W-:Y:S01]  /*4510*/  F2FP.BF16.F32.PACK_AB R154, R185, R183 ;  /* 0x000000b7b99a723e */ /* 0x000fe200000010ff */
[----:B------:R-:W-:Y:S01]  /*4520*/  FFMA.FTZ R178, R187, R21, -R178 ;  /* 0x00000015bbb27223 */ /* 0x000fe200000108b2 */
[----:B-1----:R-:W-:-:S05]  /*4530*/  F2FP.BF16.F32.PACK_AB R155, R156, R161 ;  /* 0x000000a19c9b723e */ /* 0x002fca00000010ff */
[----:B------:R-:W1:Y:S08]  /*4540*/  MUFU.EX2 R153, R153 ;  /* 0x0000009900997308 */ /* 0x000e700000000800 */
[----:B------:R-:W3:Y:S01]  /*4550*/  MUFU.EX2 R178, R178 ;  /* 0x000000b200b27308 */ /* 0x000ee20000000800 */
[----:B--2---:R-:W-:Y:S01]  /*4560*/  FADD.FTZ R159, R152, R159 ;  /* 0x0000009f989f7221 */ /* 0x004fe20000010000 */
[----:B------:R-:W-:-:S03]  /*4570*/  F2FP.BF16.F32.PACK_AB R152, R179, R152 ;  /* 0x00000098b398723e */ /* 0x000fc600000010ff */
[----:B------:R-:W-:Y:S01]  /*4580*/  FADD.FTZ R159, R179, R159 ;  /* 0x0000009fb39f7221 */ /* 0x000fe20000010000 */
[----:B-1----:R-:W-:Y:S01]  /*4590*/  FADD.FTZ R157, R153, R157 ;  /* 0x0000009d999d7221 */ /* 0x002fe20000010000 */
[----:B------:R-:W-:-:S03]  /*45a0*/  F2FP.BF16.F32.PACK_AB R153, R160, R153 ;  /* 0x00000099a099723e */ /* 0x000fc600000010ff */
[----:B------:R-:W-:Y:S01]  /*45b0*/  FADD.FTZ R157, R160, R157 ;  /* 0x0000009da09d7221 */ /* 0x000fe20000010000 */
[----:B------:R-:W-:-:S03]  /*45c0*/  WARPGROUP.ARRIVE ;  /* 0x00000000000079c5 */ /* 0x000fc60000000000 */
[----:B------:R-:W-:-:S03]  /*45d0*/  FADD.FTZ R157, R161, R157 ;  /* 0x0000009da19d7221 */ /* 0x000fc60000010000 */
[----:B------:R-:W-:Y:S01]  /*45e0*/  HGMMA.64x256x16.F32.BF16 R24, R152, gdesc[UR8].tnspB, R24, gsb0 ;  /* 0x43e0000898187df0 */ /* 0x000fe20008001818 */
[----:B------:R-:W-:Y:S01]  /*45f0*/  FADD.FTZ R156, R156, R157 ;  /* 0x0000009d9c9c7221 */ /* 0x000fe20000010000 */
[----:B------:R-:W-:Y:S01]  /*4600*/  UMOV UR10, UR4 ;  /* 0x00000004000a7c82 */ /* 0x000fe20008000000 */
[----:B------:R-:W-:Y:S01]  /*4610*/  UMOV UR11, 0x40000040 ;  /* 0x40000040000b7882 */ /* 0x000fe20000000000 */
[----:B------:R-:W-:Y:S02]  /*4620*/  WARPGROUP.DEPBAR.LE gsb0, 0x0 ;  /* 0x00008000000079c5 */ /* 0x000fe40000010000 */
[----:B------:R-:W1:Y:S01]  /*4630*/  MUFU.EX2 R152, R173 ;  /* 0x000000ad00987308 */ /* 0x000e620000000800 */
[----:B------:R-:W-:Y:S01]  /*4640*/  FADD.FTZ R154, R183, R159 ;  /* 0x0000009fb79a7221 */ /* 0x000fe20000010000 */
[----:B---3--:R-:W-:-:S03]  /*4650*/  F2FP.BF16.F32.PACK_AB R155, R178, R181 ;  /* 0x000000b5b29b723e */ /* 0x008fc600000010ff */
[----:B------:R-:W-:Y:S01]  /*4660*/  FADD.FTZ R185, R185, R154 ;  /* 0x0000009ab9b97221 */ /* 0x000fe20000010000 */
[----:B------:R-:W-:Y:S02]  /*4670*/  F2FP.BF16.F32.PACK_AB R154, R176, R175 ;  /* 0x000000afb09a723e */ /* 0x000fe400000010ff */
[----:B------:R-:W2:Y:S01]  /*4680*/  MUFU.EX2 R153, R186 ;  /* 0x000000ba00997308 */ /* 0x000ea20000000800 */
[----:B-1----:R-:W-:Y:S01]  /*4690*/  FADD.FTZ R157, R152, R185 ;  /* 0x000000b9989d7221 */ /* 0x002fe20000010000 */
[----:B------:R-:W-:-:S03]  /*46a0*/  F2FP.BF16.F32.PACK_AB R152, R174, R152 ;  /* 0x00000098ae98723e */ /* 0x000fc600000010ff */
[----:B------:R-:W-:Y:S01]  /*46b0*/  FADD.FTZ R174, R174, R157 ;  /* 0x0000009daeae7221 */ /* 0x000fe20000010000 */
[----:B--2---:R-:W-:Y:S01]  /*46c0*/  FADD.FTZ R159, R153, R156 ;  /* 0x0000009c999f7221 */ /* 0x004fe20000010000 */
[C---:B------:R-:W-:Y:S02]  /*46d0*/  F2FP.BF16.F32.PACK_AB R153, R180.reuse, R153 ;  /* 0x00000099b499723e */ /* 0x040fe400000010ff */
[----:B------:R-:W-:Y:S01]  /*46e0*/  FADD.FTZ R175, R175, R174 ;  /* 0x000000aeafaf7221 */ /* 0x000fe20000010000 */
[----:B------:R-:W-:Y:S01]  /*46f0*/  FADD.FTZ R180, R180, R159 ;  /* 0x0000009fb4b47221 */ /* 0x000fe20000010000 */
[----:B------:R-:W-:Y:S02]  /*4700*/  WARPGROUP.ARRIVE ;  /* 0x00000000000079c5 */ /* 0x000fe40000000000 */
[----:B------:R-:W-:Y:S01]  /*4710*/  FADD.FTZ R217, R176, R175 ;  /* 0x000000afb0d97221 */ /* 0x000fe20000010000 */
[----:B------:R-:W-:-:S03]  /*4720*/  FADD.FTZ R181, R181, R180 ;  /* 0x000000b4b5b57221 */ /* 0x000fc60000010000 */
[----:B------:R-:W-:Y:S01]  /*4730*/  HGMMA.64x256x16.F32.BF16 R24, R152, gdesc[UR8].tnspB, R24, gsb0 ;  /* 0x43e0000898187df0 */ /* 0x000fe20008001818 */
[----:B------:R-:W-:Y:S02]  /*4740*/  FADD.FTZ R214, R178, R181 ;  /* 0x000000b5b2d67221 */ /* 0x000fe40000010000 */
[----:B------:R-:W-:Y:S02]  /*4750*/  WARPGROUP.DEPBAR.LE gsb0, 0x0 ;  /* 0x00008000000079c5 */ /* 0x000fe40000010000 */
[----:B------:R1:W-:Y:S02]  /*4760*/  @!P1 SYNCS.ARRIVE.TRANS64.RED.A1T0 RZ, [R0+URZ], RZ ;  /* 0x000000ff00ff99a7 */ /* 0x0003e4000810043f */
[----:B-1----:R-:W-:-:S05]  /*4770*/  VIADD R0, R165, 0xfffffffe ;  /* 0xfffffffea5007836 */ /* 0x002fca0000000000 */
[----:B------:R-:W-:-:S13]  /*4780*/  ISETP.GE.AND P2, PT, R0, R22, PT ;  /* 0x000000160000720c */ /* 0x000fda0003f46270 */
[----:B0-----:R-:W-:Y:S05]  /*4790*/  @!P2 BRA `(.L_x_10103) ;  /* 0x00000028004ca947 */ /* 0x001fea0003800000 */
[----:B------:R-:W-:Y:S01]  /*47a0*/  IMAD.MOV.U32 R215, RZ, RZ, R164 ;  /* 0x000000ffffd77224 */ /* 0x000fe200078e00a4 */
[----:B------:R-:W-:Y:S01]  /*47b0*/  ULDC UR4, c[0x0][0xad0] ;  /* 0x0002b40000047ab9 */ /* 0x000fe20000000800 */
[----:B------:R-:W-:-:S07]  /*47c0*/  IMAD.MOV.U32 R216, RZ, RZ, R20 ;  /* 0x000000ffffd87224 */ /* 0x000fce00078e0014 */
.L_x_10112:
[----:B------:R-:W-:Y:S01]  /*47d0*/  UIADD3 UR36, UR36, 0x1, URZ ;  /* 0x0000000124247890 */ /* 0x000fe2000fffe03f */
[C---:B------:R-:W-:Y:S01]  /*47e0*/  ISETP.GT.AND P2, PT, R0.reuse, R22, PT ;  /* 0x000000160000720c */ /* 0x040fe20003f44270 */
[----:B------:R-:W-:Y:S02]  /*47f0*/  VIADD R0, R0, 0xffffffff ;  /* 0xffffffff00007836 */ /* 0x000fe40000000000 */
[----:B------:R-:W-:-:S04]  /*4800*/  UISETP.NE.AND UP0, UPT, UR36, 0x2, UPT ;  /* 0x000000022400788c */ /* 0x000fc8000bf05270 */
[----:B------:R-:W-:Y:S02]  /*4810*/  USEL UR5, URZ, 0x1, UP0 ;  /* 0x000000013f057887 */ /* 0x000fe40008000000 */
[----:B------:R-:W-:Y:S02]  /*4820*/  USEL UR36, UR36, URZ, UP0 ;  /* 0x0000003f24247287 */ /* 0x000fe40008000000 */
[----:B------:R-:W-:Y:S01]  /*4830*/  ULOP3.LUT UR37, UR37, UR5, URZ, 0x3c, !UPT ;  /* 0x0000000525257292 */ /* 0x000fe2000f8e3c3f */
[----:B0-----:R-:W-:Y:S11]  /*4840*/  @!P0 BRA `(.L_x_10104) ;  /* 0x0000000000048947 */ /* 0x001ff60003800000 */
[----:B------:R-:W-:Y:S01]  /*4850*/  BPT.TRAP 0x1 ;  /* 0x000000040000795c */ /* 0x000fe20000300000 */
.L_x_10104:
        /* <DEDUP_REMOVED lines=9> */
.L_x_10105:
[----:B-1----:R-:W-:Y:S05]  /*48f0*/  @P3 BRA `(.L_x_10106) ;  /* 0x0000000000083947 */ /* 0x002fea0003800000 */
[----:B------:R-:W1:Y:S02]  /*4900*/  SYNCS.PHASECHK.TRANS64.TRYWAIT P3, [UR5+0x32430], R20 ;  /* 0x03243014ff0075a7 */ /* 0x000e640008060145 */
[----:B-1----:R-:W-:Y:S05]  /*4910*/  @!P3 BRA `(.L_x_10107) ;  /* 0x000000ec0004b947 */ /* 0x002fea0003800000 */
.L_x_10106:
[----:B------:R-:W-:Y:S01]  /*4920*/  R2UR UR52, R18 ;  /* 0x00000000123472ca */ /* 0x000fe200000e0000 */
[----:B------:R-:W-:Y:S01]  /*4930*/  UIMAD UR6, UR36, 0x300, UR61 ;  /* 0x00000300240678a4 */ /* 0x000fe2000f8e023d */
[----:B------:R-:W-:Y:S01]  /*4940*/  R2UR UR53, R19 ;  /* 0x00000000133572ca */ /* 0x000fe200000e0000 */
[----:B------:R-:W-:Y:S01]  /*4950*/  WARPGROUP.ARRIVE ;  /* 0x00000000000079c5 */ /* 0x000fe20000000000 */
[----:B------:R-:W-:-:S04]  /*4960*/  UMOV UR55, 0x40000040 ;  /* 0x4000004000377882 */ /* 0x000fc80000000000 */
[----:B------:R-:W-:-:S07]  /*4970*/  UMOV UR54, UR6 ;  /* 0x0000000600367c82 */ /* 0x000fce0008000000 */
[----:B------:R-:W-:Y:S01]  /*4980*/  HGMMA.64x96x16.F32.BF16 R152, gdesc[UR52], RZ, !UPT, gsb0 ;  /* 0x01600000349879f0 */ /* 0x000fe2000c0018ff */
[----:B------:R-:W-:Y:S01]  /*4990*/  R2UR UR52, R16 ;  /* 0x00000000103472ca */ /* 0x000fe200000e0000 */
[----:B------:R-:W-:Y:S01]  /*49a0*/  UIADD3 UR54, UR6, 0x2, URZ ;  /* 0x0000000206367890 */ /* 0x000fe2000fffe03f */
[----:B------:R-:W-:Y:S01]  /*49b0*/  R2UR UR53, R17 ;  /* 0x00000000113572ca */ /* 0x000fe200000e0000 */
[----:B------:R-:W-:Y:S01]  /*49c0*/  UMOV UR55, 0x40000040 ;  /* 0x4000004000377882 */ /* 0x000fe20000000000 */
[----:B------:R-:W-:Y:S02]  /*49d0*/  WARPGROUP.DEPBAR.LE gsb0, 0x0 ;  /* 0x00008000000079c5 */ /* 0x000fe40000010000 */
[----:B------:R-:W-:-:S09]  /*49e0*/  WARPGROUP.ARRIVE ;  /* 0x00000000000079c5 */ /* 0x000fd20000000000 */
[----:B------:R-:W-:Y:S01]  /*49f0*/  HGMMA.64x96x16.F32.BF16 R152, gdesc[UR52], R152, gsb0 ;  /* 0x01600000349879f0 */ /* 0x000fe20008001898 */
        /* <DEDUP_REMOVED lines=13> */
[----:B------:R-:W-:Y:S03]  /*4ad0*/  HGMMA.64x96x16.F32.BF16 R152, gdesc[UR52], R152, gsb0 ;  /* 0x01600000349879f0 */ /* 0x000fe60008001898 */
[----:B------:R-:W-:Y:S02]  /*4ae0*/  WARPGROUP.DEPBAR.LE gsb0, 0x0 ;  /* 0x00008000000079c5 */ /* 0x000fe40000010000 */
[----:B------:R-:W-:Y:S05]  /*4af0*/  @!P0 BRA `(.L_x_10108) ;  /* 0x0000000000048947 */ /* 0x000fea0003800000 */
[----:B------:R-:W-:Y:S01]  /*4b00*/  BPT.TRAP 0x1 ;  /* 0x000000040000795c */ /* 0x000fe20000300000 */
.L_x_10108:
[----:B------:R2:W3:Y:S01]  /*4b10*/  SYNCS.PHASECHK.TRANS64.TRYWAIT P3, [UR5+0x32450], R20 ;  /* 0x03245014ff0075a7 */ /* 0x0004e20008060145 */
[----:B------:R-:W-:Y:S05]  /*4b20*/  @!P0 BRA `(.L_x_10109) ;  /* 0x0000000000048947 */ /* 0x000fea0003800000 */
[----:B------:R-:W-:Y:S01]  /*4b30*/  BPT.TRAP 0x1 ;  /* 0x000000040000795c */ /* 0x000fe20000300000 */
.L_x_10109:
[----:B---3--:R-:W-:Y:S05]  /*4b40*/  @P3 BRA `(.L_x_10110) ;  /* 0x0000000000083947 */ /* 0x008fea0003800000 */
[----:B------:R-:W3:Y:S02]  /*4b50*/  SYNCS.PHASECHK.TRANS64.TRYWAIT P3, [UR5+0x32450], R20 ;  /* 0x03245014ff0075a7 */ /* 0x000ee40008060145 */
[----:B---3--:R-:W-:Y:S05]  /*4b60*/  @!P3 BRA `(.L_x_10111) ;  /* 0x000000e80088b947 */ /* 0x008fea0003800000 */
.L_x_10110:
[----:B------:R-:W-:Y:S01]  /*4b70*/  R2UR UR52, R4 ;  /* 0x00000000043472ca */ /* 0x000fe200000e0000 */
[----:B------:R-:W-:Y:S01]  /*4b80*/  UIMAD UR6, UR36, 0xc00, UR60 ;  /* 0x00000c00240678a4 */ /* 0x000fe2000f8e023c */
[----:B------:R-:W-:Y:S01]  /*4b90*/  R2UR UR53, R5 ;  /* 0x00000000053572ca */ /* 0x000fe200000e0000 */
[----:B------:R-:W-:Y:S01]  /*4ba0*/  WARPGROUP.ARRIVE ;  /* 0x00000000000079c5 */ /* 0x000fe20000000000 */
[----:B------:R-:W-:Y:S01]  /*4bb0*/  UMOV UR55, 0x40000040 ;  /* 0x4000004000377882 */ /* 0x000fe20000000000 */
[----:B------:R-:W-:Y:S01]  /*4bc0*/  UIADD3 UR10, UR6, 0x302, URZ ;  /* 0x00000302060a7890 */ /* 0x000fe2000fffe03f */
[----:B------:R-:W-:Y:S02]  /*4bd0*/  UMOV UR11, 0x40000040 ;  /* 0x40000040000b7882 */ /* 0x000fe40000000000 */
[----:B------:R-:W-:Y:S01]  /*4be0*/  UMOV UR54, UR6 ;  /* 0x0000000600367c82 */ /* 0x000fe20008000000 */
[----:B------:R-:W-:Y:S01]  /*4bf0*/  UIADD3 UR14, UR6, 0x304, URZ ;  /* 0x00000304060e7890 */ /* 0x000fe2000fffe03f */
[----:B------:R-:W-:Y:S01]  /*4c00*/  UMOV UR15, 0x40000040 ;  /* 0x40000040000f7882 */ /* 0x000fe20000000000 */
[----:B------:R-:W-:Y:S01]  /*4c10*/  UIADD3 UR18, UR6, 0x306, URZ ;  /* 0x0000030606127890 */ /* 0x000fe2000fffe03f */
[----:B------:R-:W-:-:S03]  /*4c20*/  UMOV UR19, 0x40000040 ;  /* 0x4000004000137882 */ /* 0x000fc60000000000 */
[----:B------:R-:W-:Y:S01]  /*4c30*/  HGMMA.64x96x16.F32.BF16 R152, gdesc[UR52], R152, gsb0 ;  /* 0x01600000349879f0 */ /* 0x000fe20008001898 */
[----:B------:R-:W-:Y:S01]  /*4c40*/  R2UR UR52, R6 ;  /* 0x00000000063472ca */ /* 0x000fe200000e0000 */
[----:B------:R-:W-:Y:S01]  /*4c50*/  UIADD3 UR54, UR6, 0x2, URZ ;  /* 0x0000000206367890 */ /* 0x000fe2000fffe03f */
[----:B------:R-:W-:Y:S01]  /*4c60*/  R2UR UR53, R7 ;  /* 0x00000000073572ca */ /* 0x000fe200000e0000 */
        /* <DEDUP_REMOVED lines=39> */
[----:B------:R-:W-:Y:S01]  /*4ee0*/  UIADD3 UR54, UR6, 0x906, URZ ;  /* 0x0000090606367890 */ /* 0x000fe2000fffe03f */
[----:B------:R-:W-:Y:S01]  /*4ef0*/  UMOV UR52, UR56 ;  /* 0x0000003800347c82 */ /* 0x000fe20008000000 */
[----:B------:R-:W-:Y:S01]  /*4f00*/  UMOV UR53, UR57 ;  /* 0x0000003900357c82 */ /* 0x000fe20008000000 */
[----:B------:R-:W-:Y:S01]  /*4f10*/  UMOV UR55, 0x40000040 ;  /* 0x4000004000377882 */ /* 0x000fe20000000000 */
[----:B------:R-:W-:Y:S01]  /*4f20*/  UIMAD UR6, UR36, 0xc00, UR7 ;  /* 0x00000c00240678a4 */ /* 0x000fe2000f8e0207 */
[----:B------:R-:W-:Y:S02]  /*4f30*/  WARPGROUP.DEPBAR.LE gsb0, 0x0 ;  /* 0x00008000000079c5 */ /* 0x000fe40000010000 */
[----:B------:R-:W-:-:S06]  /*4f40*/  WARPGROUP.ARRIVE ;  /* 0x00000000000079c5 */ /* 0x000fcc0000000000 */
[----:B------:R-:W-:Y:S01]  /*4f50*/  HGMMA.64x96x16.F32.BF16 R152, gdesc[UR8], R152, gsb0 ;  /* 0x01600000089879f0 */ /* 0x000fe20008001898 */
        /* <DEDUP_REMOVED lines=56> */
[----:B012---:R-:W-:Y:S01]  /*52e0*/  FMNMX.FTZ R20, R152, R216, !PT ;  /* 0x000000d898147209 */ /* 0x007fe20007810000 */
[----:B------:R-:W-:Y:S01]  /*52f0*/  FMUL.FTZ R192, R192, UR4 ;  /* 0x00000004c0c07c20 */ /* 0x000fe20008410000 */
[----:B------:R-:W-:Y:S01]  /*5300*/  FMUL.FTZ R218, R193, UR4 ;  /* 0x00000004c1da7c20 */ /* 0x000fe20008410000 */
[----:B------:R-:W-:Y:S01]  /*5310*/  FMUL.FTZ R196, R196, UR4 ;  /* 0x00000004c4c47c20 */ /* 0x000fe20008410000 */
[----:B------:R-:W-:Y:S01]  /*5320*/  FMUL.FTZ R219, R197, UR4 ;  /* 0x00000004c5db7c20 */ /* 0x000fe20008410000 */
[----:B------:R-:W-:Y:S01]  /*5330*/  FMUL.FTZ R197, R158, UR4 ;  /* 0x000000049ec57c20 */ /* 0x000fe20008410000 */
[----:B------:R-:W-:Y:S01]  /*5340*/  FMUL.FTZ R158, R162, UR4 ;  /* 0x00000004a29e7c20 */ /* 0x000fe20008410000 */
[----:B------:R-:W0:Y:S01]  /*5350*/  MUFU.TANH R157, R157 ;  /* 0x0000009d009d7308 */ /* 0x000e220000002400 */
[----:B---3--:R-:W-:Y:S01]  /*5360*/  FMNMX.FTZ R20, R153, R20, !PT ;  /* 0x0000001499147209 */ /* 0x008fe20007810000 */
[----:B------:R-:W-:Y:S01]  /*5370*/  FMUL.FTZ R193, R154, UR4 ;  /* 0x000000049ac17c20 */ /* 0x000fe20008410000 */
[----:B------:R-:W-:Y:S01]  /*5380*/  FMUL.FTZ R162, R170, UR4 ;  /* 0x00000004aaa27c20 */ /* 0x000fe20008410000 */
[----:B------:R-:W-:Y:S01]  /*5390*/  FMUL.FTZ R220, R159, UR4 ;  /* 0x000000049fdc7c20 */ /* 0x000fe20008410000 */
[----:B------:R-:W-:Y:S01]  /*53a0*/  FMUL.FTZ R159, R163, UR4 ;  /* 0x00000004a39f7c20 */ /* 0x000fe20008410000 */
[----:B------:R-:W-:Y:S01]  /*53b0*/  FMUL.FTZ R163, R166, UR4 ;  /* 0x00000004a6a37c20 */ /* 0x000fe20008410000 */
[----:B------:R-:W-:Y:S01]  /*53c0*/  FMUL.FTZ R166, R167, UR4 ;  /* 0x00000004a7a67c20 */ /* 0x000fe20008410000 */
[----:B------:R-:W1:Y:S01]  /*53d0*/  MUFU.TANH R160, R160 ;  /* 0x000000a000a07308 */ /* 0x000e620000002400 */
[----:B----4-:R-:W-:Y:S01]  /*53e0*/  FMNMX.FTZ R20, R156, R20, !PT ;  /* 0x000000149c147209 */ /* 0x010fe20007810000 */
        /* <DEDUP_REMOVED lines=10> */
[----:B------:R-:W-:-:S04]  /*5490*/  FMUL.FTZ R191, R198, UR4 ;  /* 0x00000004c6bf7c20 */ /* 0x000fc80008410000 */
        /* <DEDUP_REMOVED lines=36> */
[----:B------:R-:W-:Y:S01]  /*56e0*/  MUFU.TANH R193, R193 ;  /* 0x000000c100c17308 */ /* 0x000fe20000002400 */
[----:B-1----:R-:W-:-:S07]  /*56f0*/  FMNMX.FTZ R20, R196, R20, !PT ;  /* 0x00000014c4147209 */ /* 0x002fce0007810000 */
[----:B------:R-:W-:Y:S01]  /*5700*/  MUFU.TANH R155, R155 ;  /* 0x0000009b009b7308 */ /* 0x000fe20000002400 */
[----:B--2---:R-:W-:-:S05]  /*5710*/  FMNMX.FTZ R20, R219, R20, !PT ;  /* 0x00000014db147209 */ /* 0x004fca0007810000 */
        /* <DEDUP_REMOVED lines=8> */
[----:B------:R-:W-:Y:S08]  /*57a0*/  MUFU.TANH R166, R166 ;  /* 0x000000a600a67308 */ /* 0x000ff00000002400 */
[----:B------:R-:W-:Y:S01]  /*57b0*/  MUFU.TANH R162, R162 ;  /* 0x000000a200a27308 */ /* 0x000fe20000002400 */
[----:B0-----:R-:W-:-:S02]  /*57c0*/  FMNMX.FTZ R20, R20, R21, !PT ;  /* 0x0000001514147209 */ /* 0x001fc40007810000 */
[----:B------:R-:W0:Y:S03]  /*57d0*/  LDC R21, c[0x0][0xa80] ;  /* 0x0002a000ff157b82 */ /* 0x000e260000000800 */
[----:B------:R-:W-:Y:S02]  /*57e0*/  FADD.FTZ R170, -R20, R216 ;  /* 0x000000d814aa7221 */ /* 0x000fe40000010100 */
[----:B------:R-:W-:Y:S01]  /*57f0*/  MUFU.TANH R171, R171 ;  /* 0x000000ab00ab7308 */ /* 0x000fe20000002400 */
[----:B------:R-:W-:Y:S01]  /*5800*/  FMUL.FTZ R216, R182, UR4 ;  /* 0x00000004b6d87c20 */ /* 0x000fe20008410000 */
[----:B------:R-:W-:Y:S01]  /*5810*/  FMUL.FTZ R182, R187, UR4 ;  /* 0x00000004bbb67c20 */ /* 0x000fe20008410000 */
[----:B------:R-:W-:Y:S01]  /*5820*/  FMUL.FTZ R187, R194, UR4 ;  /* 0x00000004c2bb7c20 */ /* 0x000fe20008410000 */
[----:B------:R-:W-:-:S04]  /*5830*/  FMUL.FTZ R194, R199, UR4 ;  /* 0x00000004c7c27c20 */ /* 0x000fc80008410000 */
[----:B------:R-:W-:Y:S08]  /*5840*/  MUFU.TANH R174, R174 ;  /* 0x000000ae00ae7308 */ /* 0x000ff00000002400 */
[----:B------:R-:W-:Y:S01]  /*5850*/  MUFU.TANH R227, R227 ;  /* 0x000000e300e37308 */ /* 0x000fe20000002400 */
[-C--:B0-----:R-:W-:Y:S01]  /*5860*/  FMUL.FTZ R154, R20, R21.reuse ;  /* 0x00000015149a7220 */ /* 0x081fe20000410000 */
[----:B------:R-:W-:-:S03]  /*5870*/  FMUL.FTZ R170, R170, R21 ;  /* 0x00000015aaaa7220 */ /* 0x000fc60000410000 */
        /* <DEDUP_REMOVED lines=27> */
[-C--:B0-----:R-:W-:Y:S01]  /*5a30*/  FMUL.FTZ R24, R24, R170.reuse ;  /* 0x000000aa18187220 */ /* 0x081fe20000410000 */
        /* <DEDUP_REMOVED lines=14> */
[----:B------:R-:W-:Y:S01]  /*5b20*/  MUFU.TANH R175, R175 ;  /* 0x000000af00af7308 */ /* 0x000fe20000002400 */
[----:B-1----:R-:W-:Y:S01]  /*5b30*/  FFMA.FTZ R153, R170, R217, R152 ;  /* 0x000000d9aa997223 */ /* 0x002fe20000010098 */
[----:B------:R-:W-:Y:S01]  /*5b40*/  FMUL.FTZ R217, R183, UR4 ;  /* 0x00000004b7d97c20 */ /* 0x000fe20008410000 */
[----:B------:R-:W-:Y:S01]  /*5b50*/  FMUL.FTZ R183, R190, UR4 ;  /* 0x00000004beb77c20 */ /* 0x000fe20008410000 */
[----:B------:R-:W-:Y:S01]  /*5b60*/  FMUL.FTZ R190, R195, UR4 ;  /* 0x00000004c3be7c20 */ /* 0x000fe20008410000 */
[-C--:B------:R-:W-:Y:S01]  /*5b70*/  FMUL.FTZ R52, R52, R170.reuse ;  /* 0x000000aa34347220 */ /* 0x080fe20000410000 */
[-C--:B------:R-:W-:Y:S01]  /*5b80*/  FMUL.FTZ R53, R53, R170.reuse ;  /* 0x000000aa35357220 */ /* 0x080fe20000410000 */
[----:B------:R-:W-:Y:S01]  /*5b90*/  FMUL.FTZ R56, R56, R170 ;  /* 0x000000aa38387220 */ /* 0x000fe20000410000 */
[----:B------:R-:W-:Y:S01]  /*5ba0*/  MUFU.TANH R179, R179 ;  /* 0x000000b300b37308 */ /* 0x000fe20000002400 */
        /* <DEDUP_REMOVED lines=15> */
[----:B------:R-:W1:Y:S01]  /*5ca0*/  MUFU.TANH R216, R216 ;  /* 0x000000d800d87308 */ /* 0x000e620000002400 */
[-C--:B------:R-:W-:Y:S01]  /*5cb0*/  FMUL.FTZ R81, R81, R170.reuse ;  /* 0x000000aa51517220 */ /* 0x080fe20000410000 */
[-C--:B------:R-:W-:Y:S01]  /*5cc0*/  FMUL.FTZ R84, R84, R170.reuse ;  /* 0x000000aa54547220 */ /* 0x080fe20000410000 */
[-C--:B------:R-:W-:Y:S01]  /*5cd0*/  FMUL.FTZ R85, R85, R170.reuse ;  /* 0x000000aa55557220 */ /* 0x080fe20000410000 */
[-C--:B------:R-:W-:Y:S01]  /*5ce0*/  FMUL.FTZ R88, R88, R170.reuse ;  /* 0x000000aa58587220 */ /* 0x080fe20000410000 */
[-C--:B------:R-:W-:Y:S01]  /*5cf0*/  FMUL.FTZ R89, R89, R170.reuse ;  /* 0x000000aa59597220 */ /* 0x080fe20000410000 */
[-C--:B------:R-:W-:Y:S01]  /*5d00*/  FMUL.FTZ R92, R92, R170.reuse ;  /* 0x000000aa5c5c7220 */ /* 0x080fe20000410000 */
[----:B------:R-:W-:Y:S01]  /*5d10*/  FMUL.FTZ R93, R93, R170 ;  /* 0x000000aa5d5d7220 */ /* 0x000fe20000410000 */
[----:B------:R-:W2:Y:S01]  /*5d20*/  MUFU.TANH R217, R217 ;  /* 0x000000d900d97308 */ /* 0x000ea20000002400 */
[----:B0-----:R-:W-:Y:S01]  /*5d30*/  FADD.FTZ R153, R154, R153 ;  /* 0x000000999a997221 */ /* 0x001fe20000010000 */
[----:B------:R-:W-:Y:S01]  /*5d40*/  F2FP.BF16.F32.PACK_AB R154, R167, R154 ;  /* 0x0000009aa79a723e */ /* 0x000fe200000010ff */
[-C--:B------:R-:W-:Y:S01]  /*5d50*/  FMUL.FTZ R96, R96, R170.reuse ;  /* 0x000000aa60607220 */ /* 0x080fe20000410000 */
[-C--:B------:R-:W-:Y:S01]  /*5d60*/  FMUL.FTZ R97, R97, R170.reuse ;  /* 0x000000aa61617220 */ /* 0x080fe20000410000 */
[----:B------:R-:W-:Y:S01]  /*5d70*/  FADD.FTZ R156, R167, R153 ;  /* 0x00000099a79c7221 */ /* 0x000fe20000010000 */
[----:B------:R-:W-:Y:S01]  /*5d80*/  FMNMX.FTZ R153, R193, R215, !PT ;  /* 0x000000d7c1997209 */ /* 0x000fe20007810000 */
[----:B------:R-:W0:Y:S01]  /*5d90*/  S2R R167, SR_TID.X ;  /* 0x0000000000a77919 */ /* 0x000e220000002100 */
[----:B------:R-:W3:Y:S01]  /*5da0*/  MUFU.TANH R178, R178 ;  /* 0x000000b200b27308 */ /* 0x000ee20000002400 */
[-C--:B------:R-:W-:Y:S01]  /*5db0*/  FMUL.FTZ R100, R100, R170.reuse ;  /* 0x000000aa64647220 */ /* 0x080fe20000410000 */
[----:B------:R-:W-:Y:S01]  /*5dc0*/  FMNMX.FTZ R153, R155, R153, !PT ;  /* 0x000000999b997209 */ /* 0x000fe20007810000 */
[-C--:B------:R-:W-:Y:S01]  /*5dd0*/  FMUL.FTZ R101, R101, R170.reuse ;  /* 0x000000aa65657220 */ /* 0x080fe20000410000 */
[-C--:B------:R-:W-:Y:S01]  /*5de0*/  FMUL.FTZ R104, R104, R170.reuse ;  /* 0x000000aa68687220 */ /* 0x080fe20000410000 */
[-C--:B------:R-:W-:Y:S01]  /*5df0*/  FMUL.FTZ R105, R105, R170.reuse ;  /* 0x000000aa69697220 */ /* 0x080fe20000410000 */
[----:B------:R-:W-:Y:S01]  /*5e00*/  FMNMX.FTZ R153, R197, R153, !PT ;  /* 0x00000099c5997209 */ /* 0x000fe20007810000 */
[-C--:B------:R-:W-:Y:S01]  /*5e10*/  FMUL.FTZ R108, R108, R170.reuse ;  /* 0x000000aa6c6c7220 */ /* 0x080fe20000410000 */
[----:B------:R-:W4:Y:S01]  /*5e20*/  MUFU.TANH R182, R182 ;  /* 0x000000b600b67308 */ /* 0x000f220000002400 */
[-C--:B------:R-:W-:Y:S01]  /*5e30*/  FMUL.FTZ R109, R109, R170.reuse ;  /* 0x000000aa6d6d7220 */ /* 0x080fe20000410000 */
[----:B------:R-:W-:Y:S01]  /*5e40*/  FMNMX.FTZ R153, R220, R153, !PT ;  /* 0x00000099dc997209 */ /* 0x000fe20007810000 */
[-C--:B------:R-:W-:Y:S01]  /*5e50*/  FMUL.FTZ R112, R112, R170.reuse ;  /* 0x000000aa70707220 */ /* 0x080fe20000410000 */
[-C--:B------:R-:W-:Y:S01]  /*5e60*/  FMUL.FTZ R113, R113, R170.reuse ;  /* 0x000000aa71717220 */ /* 0x080fe20000410000 */
[-C--:B------:R-:W-:Y:S01]  /*5e70*/  FMUL.FTZ R116, R116, R170.reuse ;  /* 0x000000aa74747220 */ /* 0x080fe20000410000 */
[----:B------:R-:W-:Y:S01]  /*5e80*/  FMNMX.FTZ R153, R158, R153, !PT ;  /* 0x000000999e997209 */ /* 0x000fe20007810000 */
[-C--:B------:R-:W-:Y:S01]  /*5e90*/  FMUL.FTZ R117, R117, R170.reuse ;  /* 0x000000aa75757220 */ /* 0x080fe20000410000 */
[----:B------:R-:W5:Y:S01]  /*5ea0*/  MUFU.TANH R183, R183 ;  /* 0x000000b700b77308 */ /* 0x000f620000002400 */
[-C--:B------:R-:W-:Y:S01]  /*5eb0*/  FMUL.FTZ R120, R120, R170.reuse ;  /* 0x000000aa78787220 */ /* 0x080fe20000410000 */
[----:B------:R-:W-:Y:S01]  /*5ec0*/  FMNMX.FTZ R153, R159, R153, !PT ;  /* 0x000000999f997209 */ /* 0x000fe20007810000 */
[-C--:B------:R-:W-:Y:S01]  /*5ed0*/  FMUL.FTZ R121, R121, R170.reuse ;  /* 0x000000aa79797220 */ /* 0x080fe20000410000 */
[-C--:B------:R-:W-:Y:S01]  /*5ee0*/  FMUL.FTZ R124, R124, R170.reuse ;  /* 0x000000aa7c7c7220 */ /* 0x080fe20000410000 */
[-C--:B------:R-:W-:Y:S01]  /*5ef0*/  FMUL.FTZ R125, R125, R170.reuse ;  /* 0x000000aa7d7d7220 */ /* 0x080fe20000410000 */
[----:B------:R-:W-:Y:S01]  /*5f00*/  FMNMX.FTZ R153, R163, R153, !PT ;  /* 0x00000099a3997209 */ /* 0x000fe20007810000 */
[-C--:B------:R-:W-:Y:S01]  /*5f10*/  FMUL.FTZ R128, R128, R170.reuse ;  /* 0x000000aa80807220 */ /* 0x080fe20000410000 */
[----:B------:R-:W0:Y:S01]  /*5f20*/  MUFU.TANH R186, R186 ;  /* 0x000000ba00ba7308 */ /* 0x000e220000002400 */
        /* <DEDUP_REMOVED lines=16> */
[----:B------:R-:W-:Y:S01]  /*6030*/  FMUL.FTZ R149, R149, R170 ;  /* 0x000000aa95957220 */ /* 0x000fe20000410000 */
[----:B------:R-:W-:Y:S01]  /*6040*/  FMNMX.FTZ R153, R227, R153, !PT ;  /* 0x00000099e3997209 */ /* 0x000fe20007810000 */
[----:B------:R-:W-:-:S03]  /*6050*/  IMAD.U32 R170, RZ, RZ, UR5 ;  /* 0x00000005ffaa7e24 */ /* 0x000fc6000f8e00ff */
[----:B------:R-:W-:Y:S02]  /*6060*/  FMNMX.FTZ R153, R175, R153, !PT ;  /* 0x00000099af997209 */ /* 0x000fe40007810000 */
[----:B------:R-:W0:Y:S02]  /*6070*/  MUFU.TANH R191, R191 ;  /* 0x000000bf00bf7308 */ /* 0x000e240000002400 */
[----:B------:R-:W-:-:S04]  /*6080*/  FMNMX.FTZ R153, R179, R153, !PT ;  /* 0x00000099b3997209 */ /* 0x000fc80007810000 */
[----:B-1----:R-:W-:Y:S02]  /*6090*/  FMNMX.FTZ R153, R216, R153, !PT ;  /* 0x00000099d8997209 */ /* 0x002fe40007810000 */
[----:B------:R-:W1:Y:S02]  /*60a0*/  MUFU.TANH R194, R194 ;  /* 0x000000c200c27308 */ /* 0x000e640000002400 */
[----:B--2---:R-:W-:-:S04]  /*60b0*/  FMNMX.FTZ R153, R217, R153, !PT ;  /* 0x00000099d9997209 */ /* 0x004fc80007810000 */
[----:B---3--:R-:W-:Y:S02]  /*60c0*/  FMNMX.FTZ R153, R178, R153, !PT ;  /* 0x00000099b2997209 */ /* 0x008fe40007810000 */
[----:B------:R-:W-:Y:S02]  /*60d0*/  MUFU.EX2 R161, R161 ;  /* 0x000000a100a17308 */ /* 0x000fe40000000800 */
[----:B----4-:R-:W-:-:S04]  /*60e0*/  FMNMX.FTZ R153, R182, R153, !PT ;  /* 0x00000099b6997209 */ /* 0x010fc80007810000 */
[----:B-----5:R-:W-:Y:S02]  /*60f0*/  FMNMX.FTZ R153, R183, R153, !PT ;  /* 0x00000099b7997209 */ /* 0x020fe40007810000 */
[----:B------:R-:W-:Y:S02]  /*6100*/  MUFU.EX2 R168, R168 ;  /* 0x000000a800a87308 */ /* 0x000fe40000000800 */
[----:B0-----:R-:W-:-:S04]  /*6110*/  FMNMX.FTZ R153, R186, R153, !PT ;  /* 0x00000099ba997209 */ /* 0x001fc80007810000 */
[----:B------:R-:W-:Y:S02]  /*6120*/  FMNMX.FTZ R153, R187, R153, !PT ;  /* 0x00000099bb997209 */ /* 0x000fe40007810000 */
[----:B------:R-:W-:Y:S02]  /*6130*/  MUFU.EX2 R169, R169 ;  /* 0x000000a900a97308 */ /* 0x000fe40000000800 */
[----:B------:R-:W-:-:S04]  /*6140*/  FMNMX.FTZ R153, R190, R153, !PT ;  /* 0x00000099be997209 */ /* 0x000fc80007810000 */
[----:B------:R-:W-:Y:S02]  /*6150*/  FMNMX.FTZ R153, R191, R153, !PT ;  /* 0x00000099bf997209 */ /* 0x000fe40007810000 */
[----:B------:R-:W-:Y:S02]  /*6160*/  MUFU.EX2 R172, R172 ;  /* 0x000000ac00ac7308 */ /* 0x000fe40000000800 */
[----:B-1----:R-:W-:-:S05]  /*6170*/  FMNMX.FTZ R153, R194, R153, !PT ;  /* 0x00000099c2997209 */ /* 0x002fca0007810000 */
        /* <DEDUP_REMOVED lines=10> */
[----:B0-----:R-:W-:-:S07]  /*6220*/  FMNMX.FTZ R164, R164, R153, !PT ;  /* 0x00000099a4a47209 */ /* 0x001fce0007810000 */
[----:B------:R-:W-:Y:S01]  /*6230*/  MUFU.EX2 R188, R188 ;  /* 0x000000bc00bc7308 */ /* 0x000fe20000000800 */
[C---:B------:R-:W-:Y:S01]  /*6240*/  FADD.FTZ R153, -R164.reuse, R215 ;  /* 0x000000d7a4997221 */ /* 0x040fe20000010100 */
[----:B------:R-:W-:Y:S01]  /*6250*/  SHF.R.U32.HI R215, RZ, 0x7, R167 ;  /* 0x00000007ffd77819 */ /* 0x000fe200000116a7 */
[-C--:B------:R-:W-:Y:S02]  /*6260*/  FMUL.FTZ R198, R164, R21.reuse ;  /* 0x00000015a4c67220 */ /* 0x080fe40000410000 */
[-C--:B------:R-:W-:Y:S01]  /*6270*/  FMUL.FTZ R153, R153, R21.reuse ;  /* 0x0000001599997220 */ /* 0x080fe20000410000 */
[----:B------:R-:W-:Y:S01]  /*6280*/  IADD3 R167, -R215, 0xb, RZ ;  /* 0x0000000bd7a77810 */ /* 0x000fe20007ffe1ff */
        /* <DEDUP_REMOVED lines=8> */
[----:B------:R-:W-:-:S02]  /*6310*/  FFMA.FTZ R194, R194, R21, -R198 ;  /* 0x00000015c2c27223 */ /* 0x000fc400000108c6 */
[----:B------:R-:W-:Y:S01]  /*6320*/  MUFU.EX2 R193, R193 ;  /* 0x000000c100c17308 */ /* 0x000fe20000000800 */
[C---:B0-----:R-:W-:Y:S02]  /*6330*/  @!P1 VIADD R153, R170.reuse, 0x32440 ;  /* 0x00032440aa999836 */ /* 0x041fe40000000000 */
[----:B------:R-:W-:-:S03]  /*6340*/  @!P1 VIADD R170, R170, 0x32460 ;  /* 0x00032460aaaa9836 */ /* 0x000fc60000000000 */
[----:B------:R-:W-:Y:S01]  /*6350*/  @!P1 PRMT R153, RZ, 0x654, R153 ;  /* 0x00000654ff999816 */ /* 0x000fe20000000099 */
[----:B------:R0:W-:Y:S06]  /*6360*/  BAR.ARV R167, 0x100 ;  /* 0x000400a70000751d */ /* 0x0001ec0000002000 */
[----:B------:R2:W-:Y:S01]  /*6370*/  @!P1 SYNCS.ARRIVE.TRANS64.RED.A1T0 RZ, [R153+URZ], RZ ;  /* 0x000000ff99ff99a7 */ /* 0x0005e2000810043f */
[----:B------:R-:W3:Y:S01]  /*6380*/  MUFU.EX2 R199, R199 ;  /* 0x000000c700c77308 */ /* 0x000ee20000000800 */
[-C--:B-1----:R-:W-:Y:S01]  /*6390*/  FMUL.FTZ R26, R26, R195.reuse ;  /* 0x000000c31a1a7220 */ /* 0x082fe20000410000 */
[-C--:B------:R-:W-:Y:S01]  /*63a0*/  FMUL.FTZ R27, R27, R195.reuse ;  /* 0x000000c31b1b7220 */ /* 0x080fe20000410000 */
[-C--:B------:R-:W-:Y:S01]  /*63b0*/  FMUL.FTZ R30, R30, R195.reuse ;  /* 0x000000c31e1e7220 */ /* 0x080fe20000410000 */
[-C--:B------:R-:W-:Y:S01]  /*63c0*/  FMUL.FTZ R31, R31, R195.reuse ;  /* 0x000000c31f1f7220 */ /* 0x080fe20000410000 */
[-C--:B------:R-:W-:Y:S01]  /*63d0*/  FMUL.FTZ R34, R34, R195.reuse ;  /* 0x000000c322227220 */ /* 0x080fe20000410000 */
[----:B------:R-:W-:Y:S01]  /*63e0*/  FMUL.FTZ R35, R35, R195 ;  /* 0x000000c323237220 */ /* 0x000fe20000410000 */
[----:B--2---:R-:W-:-:S02]  /*63f0*/  VIADD R153, R215, 0x8 ;  /* 0x00000008d7997836 */ /* 0x004fc40000000000 */
[----:B------:R-:W-:Y:S01]  /*6400*/  FFMA.FTZ R215, R220, R21, -R198 ;  /* 0x00000015dcd77223 */ /* 0x000fe200000108c6 */
[----:B------:R-:W-:Y:S01]  /*6410*/  MUFU.EX2 R197, R197 ;  /* 0x000000c500c57308 */ /* 0x000fe20000000800 */
[-C--:B------:R-:W-:Y:S01]  /*6420*/  FMUL.FTZ R38, R38, R195.reuse ;  /* 0x000000c326267220 */ /* 0x080fe20000410000 */
[-C--:B------:R-:W-:Y:S01]  /*6430*/  FMUL.FTZ R39, R39, R195.reuse ;  /* 0x000000c327277220 */ /* 0x080fe20000410000 */
[----:B------:R3:W-:Y:S01]  /*6440*/  BAR.SYNC.DEFER_BLOCKING R153, 0x100 ;  /* 0x000400990000751d */ /* 0x0007e20000010000 */
        /* <DEDUP_REMOVED lines=57> */
[----:B---3--:R-:W-:Y:S01]  /*67e0*/  F2FP.BF16.F32.PACK_AB R153, R199, R193 ;  /* 0x000000c1c799723e */ /* 0x008fe200000010ff */
[----:B------:R-:W2:Y:S01]  /*67f0*/  MUFU.EX2 R220, R160 ;  /* 0x000000a000dc7308 */ /* 0x000ea20000000800 */
[----:B-1----:R-:W-:Y:S01]  /*6800*/  F2FP.BF16.F32.PACK_AB R155, R215, R197 ;  /* 0x000000c5d79b723e */ /* 0x002fe200000010ff */
[----:B------:R-:W-:Y:S01]  /*6810*/  FFMA.FTZ R193, R195, R214, R193 ;  /* 0x000000d6c3c17223 */ /* 0x000fe200000100c1 */
[----:B------:R-:W-:-:S02]  /*6820*/  @!P1 PRMT R170, RZ, 0x654, R170 ;  /* 0x00000654ffaa9816 */ /* 0x000fc400000000aa */
[----:B------:R-:W-:Y:S01]  /*6830*/  WARPGROUP.ARRIVE ;  /* 0x00000000000079c5 */ /* 0x000fe20000000000 */
[----:B------:R-:W-:Y:S02]  /*6840*/  FADD.FTZ R193, R199, R193 ;  /* 0x000000c1c7c17221 */ /* 0x000fe40000010000 */
[----:B------:R1:W-:Y:S02]  /*6850*/  MUFU.EX2 R160, R165 ;  /* 0x000000a500a07308 */ /* 0x0003e40000000800 */
[----:B------:R-:W-:Y:S01]  /*6860*/  FADD.FTZ R193, R197, R193 ;  /* 0x000000c1c5c17221 */ /* 0x000fe20000010000 */
[----:B------:R-:W-:Y:S01]  /*6870*/  HGMMA.64x256x16.F32.BF16 R24, R152, gdesc[UR8].tnspB, R24, gsb0 ;  /* 0x43e0000898187df0 */ /* 0x000fe20008001818 */
[----:B------:R-:W-:Y:S01]  /*6880*/  UIADD3 UR10, UR6, 0x80, URZ ;  /* 0x00000080060a7890 */ /* 0x000fe2000fffe03f */
[----:B------:R-:W-:Y:S01]  /*6890*/  UMOV UR11, 0x40000040 ;  /* 0x40000040000b7882 */ /* 0x000fe20000000000 */
[----:B------:R-:W-:Y:S02]  /*68a0*/  FADD.FTZ R215, R215, R193 ;  /* 0x000000c1d7d77221 */ /* 0x000fe40000010000 */
[----:B------:R-:W-:Y:S01]  /*68b0*/  MUFU.EX2 R189, R189 ;  /* 0x000000bd00bd7308 */ /* 0x000fe20000000800 */
[----:B-1----:R-:W-:Y:S01]  /*68c0*/  FFMA.FTZ R165, R166, R21, -R198 ;  /* 0x00000015a6a57223 */ /* 0x002fe200000108c6 */
[----:B--2---:R-:W-:-:S06]  /*68d0*/  FADD.FTZ R156, R220, R156 ;  /* 0x0000009cdc9c7221 */ /* 0x004fcc0000010000 */
        /* <DEDUP_REMOVED lines=10> */
[-CC-:B------:R-:W-:Y:S01]  /*6980*/  FFMA.FTZ R152, R158, R21.reuse, -R198.reuse ;  /* 0x000000159e987223 */ /* 0x180fe200000108c6 */
[-CC-:B------:R-:W-:Y:S01]  /*6990*/  FFMA.FTZ R153, R159, R21.reuse, -R198.reuse ;  /* 0x000000159f997223 */ /* 0x180fe200000108c6 */
[----:B------:R-:W-:-:S03]  /*69a0*/  FFMA.FTZ R155, R163, R21, -R198 ;  /* 0x00000015a39b7223 */ /* 0x000fc600000108c6 */
[----:B------:R-:W1:Y:S01]  /*69b0*/  MUFU.EX2 R154, R157 ;  /* 0x0000009d009a7308 */ /* 0x000e620000000800 */
[C---:B------:R-:W-:Y:S01]  /*69c0*/  FADD.FTZ R163, R161.reuse, R156 ;  /* 0x0000009ca1a37221 */ /* 0x040fe20000010000 */
[----:B------:R-:W-:-:S06]  /*69d0*/  F2FP.BF16.F32.PACK_AB R156, R161, R220 ;  /* 0x000000dca19c723e */ /* 0x000fcc00000010ff */
[----:B------:R-:W2:Y:S08]  /*69e0*/  MUFU.EX2 R152, R152 ;  /* 0x0000009800987308 */ /* 0x000eb00000000800 */
[----:B------:R-:W3:Y:S01]  /*69f0*/  MUFU.EX2 R153, R153 ;  /* 0x0000009900997308 */ /* 0x000ee20000000800 */
[----:B-1----:R-:W-:Y:S01]  /*6a00*/  F2FP.BF16.F32.PACK_AB R158, R160, R154 ;  /* 0x0000009aa09e723e */ /* 0x002fe200000010ff */
[----:B------:R-:W-:-:S04]  /*6a10*/  FADD.FTZ R154, R154, R163 ;  /* 0x000000a39a9a7221 */ /* 0x000fc80000010000 */
[----:B------:R-:W-:Y:S01]  /*6a20*/  FADD.FTZ R154, R160, R154 ;  /* 0x0000009aa09a7221 */ /* 0x000fe20000010000 */
[----:B------:R-:W-:Y:S01]  /*6a30*/  F2FP.BF16.F32.PACK_AB R160, R169, R168 ;  /* 0x000000a8a9a0723e */ /* 0x000fe200000010ff */
[----:B------:R-:W1:Y:S01]  /*6a40*/  MUFU.EX2 R155, R155 ;  /* 0x0000009b009b7308 */ /* 0x000e620000000800 */
[----:B--2---:R-:W-:Y:S01]  /*6a50*/  FADD.FTZ R215, R152, R215 ;  /* 0x000000d798d77221 */ /* 0x004fe20000010000 */
[----:B------:R-:W-:Y:S01]  /*6a60*/  FADD.FTZ R154, R168, R154 ;  /* 0x0000009aa89a7221 */ /* 0x000fe20000010000 */
[----:B------:R-:W-:-:S03]  /*6a70*/  FFMA.FTZ R168, R178, R21, -R198 ;  /* 0x00000015b2a87223 */ /* 0x000fc600000108c6 */
[----:B------:R-:W-:Y:S01]  /*6a80*/  FADD.FTZ R154, R169, R154 ;  /* 0x0000009aa99a7221 */ /* 0x000fe20000010000 */
[----:B------:R-:W-:Y:S01]  /*6a90*/  FFMA.FTZ R169, R182, R21, -R198 ;  /* 0x00000015b6a97223 */ /* 0x000fe200000108c6 */
[C---:B---3--:R-:W-:Y:S01]  /*6aa0*/  F2FP.BF16.F32.PACK_AB R157, R153.reuse, R152 ;  /* 0x00000098999d723e */ /* 0x048fe200000010ff */
[----:B------:R-:W-:Y:S01]  /*6ab0*/  FADD.FTZ R166, R153, R215 ;  /* 0x000000d799a67221 */ /* 0x000fe20000010000 */
[----:B------:R-:W-:Y:S01]  /*6ac0*/  F2FP.BF16.F32.PACK_AB R152, R177, R176 ;  /* 0x000000b0b198723e */ /* 0x000fe200000010ff */
[----:B------:R-:W-:Y:S01]  /*6ad0*/  MUFU.EX2 R168, R168 ;  /* 0x000000a800a87308 */ /* 0x000fe20000000800 */
[----:B------:R-:W-:Y:S01]  /*6ae0*/  IMAD.MOV.U32 R215, RZ, RZ, R164 ;  /* 0x000000ffffd77224 */ /* 0x000fe200078e00a4 */
[----:B-1----:R-:W-:Y:S01]  /*6af0*/  F2FP.BF16.F32.PACK_AB R159, R165, R155 ;  /* 0x0000009ba59f723e */ /* 0x002fe200000010ff */
[----:B------:R-:W-:-:S05]  /*6b00*/  FADD.FTZ R166, R155, R166 ;  /* 0x000000a69ba67221 */ /* 0x000fca0000010000 */
[----:B------:R-:W-:Y:S01]  /*6b10*/  MUFU.EX2 R169, R169 ;  /* 0x000000a900a97308 */ /* 0x000fe20000000800 */
[----:B------:R-:W-:Y:S01]  /*6b20*/  WARPGROUP.ARRIVE ;  /* 0x00000000000079c5 */ /* 0x000fe20000000000 */
[----:B------:R-:W-:-:S05]  /*6b30*/  FADD.FTZ R166, R165, R166 ;  /* 0x000000a6a5a67221 */ /* 0x000fca0000010000 */
[----:B------:R-:W-:Y:S01]  /*6b40*/  HGMMA.64x256x16.F32.BF16 R24, R156, gdesc[UR8].tnspB, R24, gsb0 ;  /* 0x43e000089c187df0 */ /* 0x000fe20008001818 */
[----:B------:R-:W-:Y:S01]  /*6b50*/  UIADD3 UR10, UR6, 0x100, URZ ;  /* 0x00000100060a7890 */ /* 0x000fe2000fffe03f */
[----:B------:R-:W-:Y:S01]  /*6b60*/  UMOV UR11, 0x40000040 ;  /* 0x40000040000b7882 */ /* 0x000fe20000000000 */
[----:B------:R-:W-:Y:S02]  /*6b70*/  WARPGROUP.DEPBAR.LE gsb0, 0x0 ;  /* 0x00008000000079c5 */ /* 0x000fe40000010000 */
[-CC-:B------:R-:W-:Y:S01]  /*6b80*/  FFMA.FTZ R158, R162, R21.reuse, -R198.reuse ;  /* 0x00000015a29e7223 */ /* 0x180fe200000108c6 */
[-CC-:B------:R-:W-:Y:S01]  /*6b90*/  FFMA.FTZ R156, R171, R21.reuse, -R198.reuse ;  /* 0x00000015ab9c7223 */ /* 0x180fe200000108c6 */
[-CC-:B------:R-:W-:Y:S01]  /*6ba0*/  FFMA.FTZ R157, R174, R21.reuse, -R198.reuse ;  /* 0x00000015ae9d7223 */ /* 0x180fe200000108c6 */
[-C--:B------:R-:W-:Y:S01]  /*6bb0*/  FFMA.FTZ R159, R227, R21.reuse, -R198 ;  /* 0x00000015e39f7223 */ /* 0x080fe200000108c6 */
[----:B------:R-:W-:Y:S01]  /*6bc0*/  F2FP.BF16.F32.PACK_AB R162, R173, R172 ;  /* 0x000000acada2723e */ /* 0x000fe200000010ff */
[----:B------:R-:W-:Y:S01]  /*6bd0*/  FADD.FTZ R172, R172, R154 ;  /* 0x0000009aacac7221 */ /* 0x000fe20000010000 */
[----:B------:R-:W1:Y:S01]  /*6be0*/  MUFU.EX2 R158, R158 ;  /* 0x0000009e009e7308 */ /* 0x000e620000000800 */
[----:B------:R-:W-:Y:S01]  /*6bf0*/  F2FP.BF16.F32.PACK_AB R154, R181, R180 ;  /* 0x000000b4b59a723e */ /* 0x000fe200000010ff */
[----:B------:R-:W-:Y:S01]  /*6c00*/  FFMA.FTZ R171, R183, R21, -R198 ;  /* 0x00000015b7ab7223 */ /* 0x000fe200000108c6 */
[----:B------:R-:W-:-:S04]  /*6c10*/  FADD.FTZ R173, R173, R172 ;  /* 0x000000acadad7221 */ /* 0x000fc80000010000 */
[----:B------:R-:W-:Y:S01]  /*6c20*/  FADD.FTZ R173, R176, R173 ;  /* 0x000000adb0ad7221 */ /* 0x000fe20000010000 */
[----:B------:R-:W2:Y:S03]  /*6c30*/  MUFU.EX2 R156, R156 ;  /* 0x0000009c009c7308 */ /* 0x000ea60000000800 */
[----:B------:R-:W-:-:S04]  /*6c40*/  FADD.FTZ R173, R177, R173 ;  /* 0x000000adb1ad7221 */ /* 0x000fc80000010000 */
[----:B------:R-:W-:Y:S01]  /*6c50*/  FADD.FTZ R173, R180, R173 ;  /* 0x000000adb4ad7221 */ /* 0x000fe20000010000 */
[----:B------:R-:W3:Y:S01]  /*6c60*/  MUFU.EX2 R157, R157 ;  /* 0x0000009d009d7308 */ /* 0x000ee20000000800 */
[----:B-1----:R-:W-:Y:S02]  /*6c70*/  FADD.FTZ R166, R158, R166 ;  /* 0x000000a69ea67221 */ /* 0x002fe40000010000 */
[----:B------:R-:W-:-:S04]  /*6c80*/  FADD.FTZ R173, R181, R173 ;  /* 0x000000adb5ad7221 */ /* 0x000fc80000010000 */
[----:B------:R-:W-:Y:S01]  /*6c90*/  FADD.FTZ R173, R184, R173 ;  /* 0x000000adb8ad7221 */ /* 0x000fe20000010000 */
[----:B------:R-:W1:Y:S01]  /*6ca0*/  MUFU.EX2 R159, R159 ;  /* 0x0000009f009f7308 */ /* 0x000e620000000800 */
[C---:B--2---:R-:W-:Y:S01]  /*6cb0*/  F2FP.BF16.F32.PACK_AB R161, R156.reuse, R158 ;  /* 0x0000009e9ca1723e */ /* 0x044fe200000010ff */
[----:B------:R-:W-:Y:S01]  /*6cc0*/  FADD.FTZ R166, R156, R166 ;  /* 0x000000a69ca67221 */ /* 0x000fe20000010000 */
[----:B------:R-:W-:-:S05]  /*6cd0*/  FADD.FTZ R173, R185, R173 ;  /* 0x000000adb9ad7221 */ /* 0x000fca0000010000 */
[----:B------:R-:W-:Y:S01]  /*6ce0*/  MUFU.EX2 R171, R171 ;  /* 0x000000ab00ab7308 */ /* 0x000fe20000000800 */
[----:B---3--:R-:W-:-:S07]  /*6cf0*/  FADD.FTZ R166, R157, R166 ;  /* 0x000000a69da67221 */ /* 0x008fce0000010000 */
[----:B------:R-:W-:Y:S01]  /*6d00*/  MUFU.EX2 R172, R186 ;  /* 0x000000ba00ac7308 */ /* 0x000fe20000000800 */
[C---:B-1----:R-:W-:Y:S01]  /*6d10*/  F2FP.BF16.F32.PACK_AB R163, R159.reuse, R157 ;  /* 0x0000009d9fa3723e */ /* 0x042fe200000010ff */
[----:B------:R-:W-:-:S03]  /*6d20*/  FADD.FTZ R166, R159, R166 ;  /* 0x000000a69fa67221 */ /* 0x000fc60000010000 */
[----:B------:R-:W-:-:S06]  /*6d30*/  WARPGROUP.ARRIVE ;  /* 0x00000000000079c5 */ /* 0x000fcc0000000000 */
[----:B------:R-:W-:Y:S01]  /*6d40*/  HGMMA.64x256x16.F32.BF16 R24, R160, gdesc[UR8].tnspB, R24, gsb0 ;  /* 0x43e00008a0187df0 */ /* 0x000fe20008001818 */
[----:B------:R-:W-:Y:S01]  /*6d50*/  UIADD3 UR10, UR6, 0x180, URZ ;  /* 0x00000180060a7890 */ /* 0x000fe2000fffe03f */
[----:B------:R-:W-:Y:S01]  /*6d60*/  UMOV UR11, 0x40000040 ;  /* 0x40000040000b7882 */ /* 0x000fe20000000000 */
[----:B------:R-:W-:Y:S02]  /*6d70*/  WARPGROUP.DEPBAR.LE gsb0, 0x0 ;  /* 0x00008000000079c5 */ /* 0x000fe40000010000 */
[-CC-:B------:R-:W-:Y:S01]  /*6d80*/  FFMA.FTZ R162, R175, R21.reuse, -R198.reuse ;  /* 0x00000015afa27223 */ /* 0x180fe200000108c6 */
[-CC-:B------:R-:W-:Y:S01]  /*6d90*/  FFMA.FTZ R160, R179, R21.reuse, -R198.reuse ;  /* 0x00000015b3a07223 */ /* 0x180fe200000108c6 */
[-CC-:B------:R-:W-:Y:S01]  /*6da0*/  FFMA.FTZ R161, R216, R21.reuse, -R198.reuse ;  /* 0x00000015d8a17223 */ /* 0x180fe200000108c6 */
[----:B------:R-:W-:Y:S01]  /*6db0*/  FFMA.FTZ R163, R217, R21, -R198 ;  /* 0x00000015d9a37223 */ /* 0x000fe200000108c6 */
[----:B------:R-:W-:Y:S02]  /*6dc0*/  IMAD.MOV.U32 R216, RZ, RZ, R20 ;  /* 0x000000ffffd87224 */ /* 0x000fe400078e0014 */
[----:B------:R-:W-:Y:S08]  /*6dd0*/  MUFU.EX2 R162, R162 ;  /* 0x000000a200a27308 */ /* 0x000ff00000000800 */
[----:B------:R-:W1:Y:S08]  /*6de0*/  MUFU.EX2 R160, R160 ;  /* 0x000000a000a07308 */ /* 0x000e700000000800 */
[----:B------:R-:W2:Y:S08]  /*6df0*/  MUFU.EX2 R161, R161 ;  /* 0x000000a100a17308 */ /* 0x000eb00000000800 */
[----:B------:R-:W3:Y:S01]  /*6e00*/  MUFU.EX2 R163, R163 ;  /* 0x000000a300a37308 */ /* 0x000ee20000000800 */
[----:B-1----:R-:W-:Y:S01]  /*6e10*/  F2FP.BF16.F32.PACK_AB R153, R160, R162 ;  /* 0x000000a2a099723e */ /* 0x002fe200000010ff */
[----:B------:R-:W-:-:S04]  /*6e20*/  FADD.FTZ R162, R162, R166 ;  /* 0x000000a6a2a27221 */ /* 0x000fc80000010000 */
[----:B------:R-:W-:-:S04]  /*6e30*/  FADD.FTZ R162, R160, R162 ;  /* 0x000000a2a0a27221 */ /* 0x000fc80000010000 */
[----:B--2---:R-:W-:Y:S01]  /*6e40*/  FADD.FTZ R162, R161, R162 ;  /* 0x000000a2a1a27221 */ /* 0x004fe20000010000 */
[----:B---3--:R-:W-:-:S03]  /*6e50*/  F2FP.BF16.F32.PACK_AB R155, R163, R161 ;  /* 0x000000a1a39b723e */ /* 0x008fc600000010ff */
[----:B------:R-:W-:Y:S01]  /*6e60*/  FADD.FTZ R162, R163, R162 ;  /* 0x000000a2a3a27221 */ /* 0x000fe20000010000 */
[----:B------:R-:W-:-:S03]  /*6e70*/  WARPGROUP.ARRIVE ;  /* 0x00000000000079c5 */ /* 0x000fc60000000000 */
[----:B------:R-:W-:-:S04]  /*6e80*/  FADD.FTZ R162, R168, R162 ;  /* 0x000000a2a8a27221 */ /* 0x000fc80000010000 */
[----:B------:R-:W-:Y:S01]  /*6e90*/  FADD.FTZ R162, R169, R162 ;  /* 0x000000a2a9a27221 */ /* 0x000fe20000010000 */
[----:B------:R-:W-:Y:S01]  /*6ea0*/  HGMMA.64x256x16.F32.BF16 R24, R152, gdesc[UR8].tnspB, R24, gsb0 ;  /* 0x43e0000898187df0 */ /* 0x000fe20008001818 */
[----:B------:R-:W-:Y:S01]  /*6eb0*/  UIADD3 UR10, UR6, 0x200, URZ ;  /* 0x00000200060a7890 */ /* 0x000fe2000fffe03f */
[----:B------:R-:W-:Y:S01]  /*6ec0*/  UMOV UR11, 0x40000040 ;  /* 0x40000040000b7882 */ /* 0x000fe20000000000 */
[----:B------:R-:W-:Y:S01]  /*6ed0*/  UIADD3 UR6, UR6, 0x280, URZ ;  /* 0x0000028006067890 */ /* 0x000fe2000fffe03f */
[----:B------:R-:W-:Y:S02]  /*6ee0*/  WARPGROUP.DEPBAR.LE gsb0, 0x0 ;  /* 0x00008000000079c5 */ /* 0x000fe40000010000 */
[----:B------:R-:W-:Y:S02]  /*6ef0*/  F2FP.BF16.F32.PACK_AB R152, R185, R184 ;  /* 0x000000b8b998723e */ /* 0x000fe400000010ff */
[----:B------:R-:W-:Y:S01]  /*6f00*/  F2FP.BF16.F32.PACK_AB R154, R189, R188 ;  /* 0x000000bcbd9a723e */ /* 0x000fe200000010ff */
[----:B------:R-:W-:Y:S01]  /*6f10*/  FADD.FTZ R188, R188, R173 ;  /* 0x000000adbcbc7221 */ /* 0x000fe20000010000 */
[----:B------:R-:W-:-:S02]  /*6f20*/  F2FP.BF16.F32.PACK_AB R153, R169, R168 ;  /* 0x000000a8a999723e */ /* 0x000fc400000010ff */
[C---:B------:R-:W-:Y:S01]  /*6f30*/  F2FP.BF16.F32.PACK_AB R155, R172.reuse, R171 ;  /* 0x000000abac9b723e */ /* 0x040fe200000010ff */
[----:B------:R-:W-:Y:S01]  /*6f40*/  FADD.FTZ R171, R171, R162 ;  /* 0x000000a2abab7221 */ /* 0x000fe20000010000 */
[----:B------:R-:W-:Y:S02]  /*6f50*/  FADD.FTZ R189, R189, R188 ;  /* 0x000000bcbdbd7221 */ /* 0x000fe40000010000 */
[----:B------:R-:W-:Y:S01]  /*6f60*/  WARPGROUP.ARRIVE ;  /* 0x00000000000079c5 */ /* 0x000fe20000000000 */
[----:B------:R-:W-:Y:S01]  /*6f70*/  FADD.FTZ R172, R172, R171 ;  /* 0x000000abacac7221 */ /* 0x000fe20000010000 */
[----:B------:R-:W-:-:S10]  /*6f80*/  FADD.FTZ R189, R192, R189 ;  /* 0x000000bdc0bd7221 */ /* 0x000fd40000010000 */
[----:B------:R-:W-:Y:S01]  /*6f90*/  HGMMA.64x256x16.F32.BF16 R24, R152, gdesc[UR8].tnspB, R24, gsb0 ;  /* 0x43e0000898187df0 */ /* 0x000fe20008001818 */
[----:B------:R-:W-:Y:S01]  /*6fa0*/  UMOV UR10, UR6 ;  /* 0x00000006000a7c82 */ /* 0x000fe20008000000 */
[----:B------:R-:W-:Y:S01]  /*6fb0*/  UMOV UR11, 0x40000040 ;  /* 0x40000040000b7882 */ /* 0x000fe20000000000 */
[C---:B------:R-:W-:Y:S01]  /*6fc0*/  FADD.FTZ R189, R218.reuse, R189 ;  /* 0x000000bddabd7221 */ /* 0x040fe20000010000 */
[----:B------:R-:W-:Y:S02]  /*6fd0*/  WARPGROUP.DEPBAR.LE gsb0, 0x0 ;  /* 0x00008000000079c5 */ /* 0x000fe40000010000 */
[----:B------:R-:W-:Y:S02]  /*6fe0*/  F2FP.BF16.F32.PACK_AB R152, R218, R192 ;  /* 0x000000c0da98723e */ /* 0x000fe400000010ff */
        /* <DEDUP_REMOVED lines=8> */
[----:B------:R-:W-:-:S04]  /*7070*/  FADD.FTZ R191, R191, R190 ;  /* 0x000000bebfbf7221 */ /* 0x000fc80000010000 */
[----:B------:R-:W-:-:S07]  /*7080*/  FADD.FTZ R214, R194, R191 ;  /* 0x000000bfc2d67221 */ /* 0x000fce0000010000 */
[----:B------:R-:W-:Y:S03]  /*7090*/  HGMMA.64x256x16.F32.BF16 R24, R152, gdesc[UR8].tnspB, R24, gsb0 ;  /* 0x43e0000898187df0 */ /* 0x000fe60008001818 */
[----:B------:R-:W-:Y:S02]  /*70a0*/  WARPGROUP.DEPBAR.LE gsb0, 0x0 ;  /* 0x00008000000079c5 */ /* 0x000fe40000010000 */
[----:B------:R0:W-:Y:S01]  /*70b0*/  @!P1 SYNCS.ARRIVE.TRANS64.RED.A1T0 RZ, [R170+URZ], RZ ;  /* 0x000000ffaaff99a7 */ /* 0x0001e2000810043f */
[----:B------:R-:W-:Y:S05]  /*70c0*/  @P2 BRA `(.L_x_10112) ;  /* 0xffffffd400c02947 */ /* 0x000fea000383ffff */
.L_x_10103:
[----:B------:R-:W2:Y:S01]  /*70d0*/  LDL.LU R152, [R1+0x14] ;  /* 0x0000140001987983 */ /* 0x000ea20000300800 */
[----:B------:R-:W-:Y:S01]  /*70e0*/  UIADD3 UR36, UR36, 0x1, URZ ;  /* 0x0000000124247890 */ /* 0x000fe2000fffe03f */
[----:B------:R1:W-:Y:S06]  /*70f0*/  BAR.ARV R167, 0x100 ;  /* 0x000400a70000751d */ /* 0x0003ec0000002000 */
[----:B------:R-:W-:Y:S02]  /*7100*/  UISETP.NE.AND UP0, UPT, UR36, 0x2, UPT ;  /* 0x000000022400788c */ /* 0x000fe4000bf05270 */
[----:B------:R-:W-:Y:S06]  /*7110*/  BAR.ARV 0x8, 0x180 ;  /* 0x0206000000007b1d */ /* 0x000fec0000002000 */
[----:B------:R-:W-:Y:S01]  /*7120*/  USEL UR4, URZ, 0x1, UP0 ;  /* 0x000000013f047887 */ /* 0x000fe20008000000 */
[----:B------:R-:W-:Y:S01]  /*7130*/  PLOP3.LUT P0, PT, PT, PT, PT, 0x8, 0x0 ;  /* 0x000000000000781c */ /* 0x000fe20003f0e170 */
[----:B------:R-:W3:Y:S01]  /*7140*/  SHFL.BFLY PT, R0, R217, 0x2, 0x1f ;  /* 0x0c401f00d9007f89 */ /* 0x000ee200000e0000 */
[----:B------:R-:W-:-:S02]  /*7150*/  USEL UR36, UR36, URZ, UP0 ;  /* 0x0000003f24247287 */ /* 0x000fc40008000000 */
[----:B------:R-:W-:Y:S01]  /*7160*/  ULOP3.LUT UR37, UR37, UR4, URZ, 0x3c, !UPT ;  /* 0x0000000425257292 */ /* 0x000fe2000f8e3c3f */
[----:B------:R-:W4:Y:S01]  /*7170*/  SHFL.BFLY PT, R5, R214, 0x2, 0x1f ;  /* 0x0c401f00d6057f89 */ /* 0x000f2200000e0000 */
[----:B---3--:R-:W-:Y:S01]  /*7180*/  FADD.FTZ R3, R0, R217 ;  /* 0x000000d900037221 */ /* 0x008fe20000010000 */
[----:B----4-:R-:W-:-:S04]  /*7190*/  FADD.FTZ R5, R5, R214 ;  /* 0x000000d605057221 */ /* 0x010fc80000010000 */
[----:B------:R-:W3:Y:S04]  /*71a0*/  SHFL.BFLY PT, R0, R3, 0x1, 0x1f ;  /* 0x0c201f0003007f89 */ /* 0x000ee800000e0000 */
[----:B------:R-:W4:Y:S01]  /*71b0*/  SHFL.BFLY PT, R2, R5, 0x1, 0x1f ;  /* 0x0c201f0005027f89 */ /* 0x000f2200000e0000 */
[----:B---3--:R-:W-:Y:S01]  /*71c0*/  FADD.FTZ R6, R3, R0 ;  /* 0x0000000003067221 */ /* 0x008fe20000010000 */
[----:B------:R-:W-:Y:S02]  /*71d0*/  IMAD.MOV.U32 R0, RZ, RZ, RZ ;  /* 0x000000ffff007224 */ /* 0x000fe400078e00ff */
[----:B------:R-:W-:Y:S02]  /*71e0*/  IMAD.MOV.U32 R3, RZ, RZ, -0x800000 ;  /* 0xff800000ff037424 */ /* 0x000fe400078e00ff */
[----:B----4-:R-:W-:Y:S01]  /*71f0*/  FADD.FTZ R7, R5, R2 ;  /* 0x0000000205077221 */ /* 0x010fe20000010000 */
[----:B------:R-:W-:Y:S01]  /*7200*/  FSETP.NE.FTZ.AND P1, PT, R6, RZ, PT ;  /* 0x000000ff0600720b */ /* 0x000fe20003f35000 */
[----:B------:R-:W-:-:S03]  /*7210*/  IMAD.MOV.U32 R2, RZ, RZ, RZ ;  /* 0x000000ffff027224 */ /* 0x000fc600078e00ff */
[----:B------:R-:W-:-:S09]  /*7220*/  FSETP.NE.FTZ.AND P2, PT, R7, RZ, PT ;  /* 0x000000ff0700720b */ /* 0x000fd20003f55000 */
[----:B------:R-:W3:Y:S08]  /*7230*/  @P1 MUFU.LG2 R4, R6 ;  /* 0x0000000600041308 */ /* 0x000ef00000000c00 */
[----:B------:R-:W4:Y:S08]  /*7240*/  @P2 MUFU.LG2 R5, R7 ;  /* 0x0000000700052308 */ /* 0x000f300000000c00 */
[----:B------:R5:W0:Y:S01]  /*7250*/  @P1 MUFU.RCP R2, R6 ;  /* 0x0000000600021308 */ /* 0x000a220000001000 */
[----:B---3--:R-:W-:-:S07]  /*7260*/  @P1 FMUL.FTZ R4, R4, 0.69314718246459960938 ;  /* 0x3f31721804041820 */ /* 0x008fce0000410000 */
[----:B------:R-:W3:Y:S01]  /*7270*/  @P2 MUFU.RCP R0, R7 ;  /* 0x0000000700002308 */ /* 0x000ee20000001000 */
[C---:B-----5:R-:W-:Y:S01]  /*7280*/  @P1 FMUL.FTZ R6, R21.reuse, 0.69314718246459960938 ;  /* 0x3f31721815061820 */ /* 0x060fe20000410000 */
[----:B------:R-:W-:Y:S01]  /*7290*/  @P2 FMUL.FTZ R21, R21, 0.69314718246459960938 ;  /* 0x3f31721815152820 */ /* 0x000fe20000410000 */
[----:B----4-:R-:W-:-:S04]  /*72a0*/  @P2 FMUL.FTZ R5, R5, 0.69314718246459960938 ;  /* 0x3f31721805052820 */ /* 0x010fc80000410000 */
[----:B------:R-:W-:Y:S01]  /*72b0*/  @P2 FFMA.FTZ R3, R21, R164, R5 ;  /* 0x000000a415032223 */ /* 0x000fe20000010005 */
        /* <DEDUP_REMOVED lines=64> */
[----:B------:R-:W-:-:S02]  /*76c0*/  IMAD.MOV.U32 R2, RZ, RZ, -0x800000 ;  /* 0xff800000ff027424 */ /* 0x000fc400078e00ff */
        /* <DEDUP_REMOVED lines=65> */
[----:B--2---:R-:W-:-:S05]  /*7ae0*/  VIADD R152, R152, 0x1 ;  /* 0x0000000198987836 */ /* 0x004fca0000000000 */
[----:B------:R1:W-:Y:S02]  /*7af0*/  STL [R1+0x14], R152 ;  /* 0x0000149801007387 */ /* 0x0003e40000100800 */
.L_x_10091:
[----:B------:R-:W2:Y:S01]  /*7b00*/  S2R R5, SR_CgaCtaId ;  /* 0x0000000000057919 */ /* 0x000ea20000008800 */
[----:B------:R-:W-:Y:S01]  /*7b10*/  MOV R0, 0x400 ;  /* 0x0000040000007802 */ /* 0x000fe20000000f00 */
[----:B------:R-:W-:Y:S01]  /*7b20*/  BSSY B0, `(.L_x_10113) ;  /* 0x0000466000007945 */ /* 0x000fe20003800000 */
[----:B------:R-:W-:Y:S02]  /*7b30*/  BAR.SYNC.DEFER_BLOCKING 0x5, 0x180 ;  /* 0x0146000000007b1d */ /* 0x000fe40000010000 */
[----:B--2---:R-:W-:-:S05]  /*7b40*/  LEA R0, R5, R0, 0x18 ;  /* 0x0000000005007211 */ /* 0x004fca00078ec0ff */
[----:B------:R2:W3:Y:S01]  /*7b50*/  LDS.128 R4, [R0+0x324d0] ;  /* 0x0324d00000047984 */ /* 0x0004e20000000c00 */
[----:B------:R-:W-:Y:S06]  /*7b60*/  BAR.ARV 0x4, 0x180 ;  /* 0x0106000000007b1d */ /* 0x000fec0000002000 */
[----:B------:R-:W-:Y:S05]  /*7b70*/  @P0 BRA `(.L_x_10114) ;  /* 0x0000003400e80947 */ /* 0x000fea0003800000 */
[----:B------:R-:W4:Y:S01]  /*7b80*/  LDL R8, [R1+0x80] ;  /* 0x0000800001087983 */ /* 0x000f220000100800 */
[----:B------:R-:W0:Y:S01]  /*7b90*/  S2R R9, SR_SWINHI ;  /* 0x0000000000097919 */ /* 0x000e220000002f00 */
[----:B------:R-:W-:Y:S01]  /*7ba0*/  F2FP.BF16.F32.PACK_AB R10, R29, R28 ;  /* 0x0000001c1d0a723e */ /* 0x000fe200000010ff */
[----:B------:R-:W-:Y:S01]  /*7bb0*/  ULDC.64 UR4, c[0x0][0xd08] ;  /* 0x0003420000047ab9 */ /* 0x000fe20000000a00 */
[----:B------:R-:W-:Y:S01]  /*7bc0*/  F2FP.BF16.F32.PACK_AB R11, R31, R30 ;  /* 0x0000001e1f0b723e */ /* 0x000fe200000010ff */
[----:B------:R-:W2:Y:S04]  /*7bd0*/  LDL R161, [R1+0x7c] ;  /* 0x00007c0001a17983 */ /* 0x000ea80000100800 */
[----:B------:R-:W2:Y:S01]  /*7be0*/  LDL R160, [R1+0x10] ;  /* 0x0000100001a07983 */ /* 0x000ea20000100800 */
[----:B------:R-:W-:-:S02]  /*7bf0*/  MOV R156, R0 ;  /* 0x00000000009c7202 */ /* 0x000fc40000000f00 */
[----:B0-----:R-:W-:Y:S02]  /*7c00*/  MOV R157, R9 ;  /* 0x00000009009d7202 */ /* 0x001fe40000000f00 */
[----:B------:R-:W-:Y:S02]  /*7c10*/  F2FP.BF16.F32.PACK_AB R14, R37, R36 ;  /* 0x00000024250e723e */ /* 0x000fe400000010ff */
[----:B------:R-:W-:Y:S01]  /*7c20*/  F2FP.BF16.F32.PACK_AB R15, R39, R38 ;  /* 0x00000026270f723e */ /* 0x000fe200000010ff */
[----:B------:R-:W-:Y:S01]  /*7c30*/  BAR.SYNC.DEFER_BLOCKING 0x1, 0x100 ;  /* 0x0044000000007b1d */ /* 0x000fe20000010000 */
[----:B----4-:R-:W-:-:S03]  /*7c40*/  IMAD.WIDE R20, R8, 0x2, R156 ;  /* 0x0000000208147825 */ /* 0x010fc600078e029c */
[C---:B------:R-:W-:Y:S02]  /*7c50*/  LOP3.LUT R9, R20.reuse, 0x380, RZ, 0xc0, !PT ;  /* 0x0000038014097812 */ /* 0x040fe400078ec0ff */
[C---:B------:R-:W-:Y:S02]  /*7c60*/  IADD3 R13, P0, R20.reuse, 0x20, RZ ;  /* 0x00000020140d7810 */ /* 0x040fe40007f1e0ff */
[----:B------:R-:W-:Y:S02]  /*7c70*/  IADD3 R19, P1, R20, 0x40, RZ ;  /* 0x0000004014137810 */ /* 0x000fe40007f3e0ff */
[----:B------:R-:W-:Y:S02]  /*7c80*/  SHF.R.U64 R9, R9, 0x3, RZ ;  /* 0x0000000309097819 */ /* 0x000fe400000012ff */
[----:B------:R-:W-:Y:S02]  /*7c90*/  LOP3.LUT R12, R13, 0x380, RZ, 0xc0, !PT ;  /* 0x000003800d0c7812 */ /* 0x000fe400078ec0ff */
[----:B------:R-:W-:-:S02]  /*7ca0*/  LOP3.LUT R18, R19, 0x380, RZ, 0xc0, !PT ;  /* 0x0000038013127812 */ /* 0x000fc400078ec0ff */
[----:B------:R-:W-:Y:S01]  /*7cb0*/  LOP3.LUT R8, R9, R20, RZ, 0x3c, !PT ;  /* 0x0000001409087212 */ /* 0x000fe200078e3cff */
[--C-:B------:R-:W-:Y:S01]  /*7cc0*/  IMAD.MOV.U32 R9, RZ, RZ, R21.reuse ;  /* 0x000000ffff097224 */ /* 0x100fe200078e0015 */
[----:B------:R-:W-:Y:S02]  /*7cd0*/  SHF.R.U64 R12, R12, 0x3, RZ ;  /* 0x000000030c0c7819 */ /* 0x000fe400000012ff */
[----:B------:R-:W-:Y:S02]  /*7ce0*/  SHF.R.U64 R18, R18, 0x3, RZ ;  /* 0x0000000312127819 */ /* 0x000fe400000012ff */
[----:B------:R-:W-:Y:S01]  /*7cf0*/  LOP3.LUT R12, R12, R13, RZ, 0x3c, !PT ;  /* 0x0000000d0c0c7212 */ /* 0x000fe200078e3cff */
[----:B------:R-:W-:Y:S01]  /*7d00*/  IMAD.X R13, RZ, RZ, R21, P0 ;  /* 0x000000ffff0d7224 */ /* 0x000fe200000e0615 */
[----:B---3--:R-:W-:Y:S02]  /*7d10*/  MOV R4, R8 ;  /* 0x0000000800047202 */ /* 0x008fe40000000f00 */
[----:B------:R-:W-:-:S02]  /*7d20*/  F2FP.BF16.F32.PACK_AB R8, R25, R24 ;  /* 0x000000181908723e */ /* 0x000fc400000010ff */
[----:B------:R-:W-:Y:S02]  /*7d30*/  F2FP.BF16.F32.PACK_AB R9, R27, R26 ;  /* 0x0000001a1b09723e */ /* 0x000fe400000010ff */
[----:B------:R-:W-:Y:S01]  /*7d40*/  LOP3.LUT R18, R18, R19, RZ, 0x3c, !PT ;  /* 0x0000001312127212 */ /* 0x000fe200078e3cff */
[----:B------:R-:W-:Y:S01]  /*7d50*/  IMAD.X R19, RZ, RZ, R21, P1 ;  /* 0x000000ffff137224 */ /* 0x000fe200008e0615 */
[C---:B------:R-:W-:Y:S02]  /*7d60*/  IADD3 R17, P0, R20.reuse, 0x60, RZ ;  /* 0x0000006014117810 */ /* 0x040fe40007f1e0ff */
[----:B------:R-:W-:Y:S01]  /*7d70*/  IADD3 R153, P1, R20, 0x4000, RZ ;  /* 0x0000400014997810 */ /* 0x000fe20007f3e0ff */
[----:B------:R0:W-:Y:S01]  /*7d80*/  STSM.16.M88.4 [R4], R8 ;  /* 0x0000000804007844 */ /* 0x0001e20000000200 */
[----:B------:R-:W-:-:S04]  /*7d90*/  LOP3.LUT R16, R17, 0x380, RZ, 0xc0, !PT ;  /* 0x0000038011107812 */ /* 0x000fc800078ec0ff */
[----:B------:R-:W-:Y:S02]  /*7da0*/  SHF.R.U64 R16, R16, 0x3, RZ ;  /* 0x0000000310107819 */ /* 0x000fe400000012ff */
[----:B------:R-:W-:Y:S02]  /*7db0*/  MOV R22, R12 ;  /* 0x0000000c00167202 */ /* 0x000fe40000000f00 */
[----:B------:R-:W-:Y:S02]  /*7dc0*/  LOP3.LUT R16, R16, R17, RZ, 0x3c, !PT ;  /* 0x0000001110107212 */ /* 0x000fe400078e3cff */
[----:B0-----:R-:W-:Y:S02]  /*7dd0*/  MOV R4, R18 ;  /* 0x0000001200047202 */ /* 0x001fe40000000f00 */
[----:B------:R-:W-:Y:S01]  /*7de0*/  LOP3.LUT R18, R153, 0x380, RZ, 0xc0, !PT ;  /* 0x0000038099127812 */ /* 0x000fe200078ec0ff */
[----:B------:R-:W-:-:S03]  /*7df0*/  IMAD.X R17, RZ, RZ, R21, P0 ;  /* 0x000000ffff117224 */ /* 0x000fc600000e0615 */
[----:B------:R-:W-:Y:S02]  /*7e00*/  SHF.R.U64 R18, R18, 0x3, RZ ;  /* 0x0000000312127819 */ /* 0x000fe400000012ff */
[----:B------:R-:W-:Y:S02]  /*7e10*/  F2FP.BF16.F32.PACK_AB R12, R33, R32 ;  /* 0x00000020210c723e */ /* 0x000fe400000010ff */
[----:B------:R-:W-:Y:S02]  /*7e20*/  F2FP.BF16.F32.PACK_AB R13, R35, R34 ;  /* 0x00000022230d723e */ /* 0x000fe400000010ff */
[----:B------:R-:W-:Y:S02]  /*7e30*/  LOP3.LUT R18, R18, R153, RZ, 0x3c, !PT ;  /* 0x0000009912127212 */ /* 0x000fe400078e3cff */
[----:B------:R-:W-:Y:S01]  /*7e40*/  IADD3 R153, P0, R20, 0x4020, RZ ;  /* 0x0000402014997810 */ /* 0x000fe20007f1e0ff */
[----:B------:R0:W-:Y:S01]  /*7e50*/  STSM.16.M88.4 [R22], R12 ;  /* 0x0000000c16007844 */ /* 0x0001e20000000200 */
[----:B------:R-:W-:Y:S01]  /*7e60*/  F2FP.BF16.F32.PACK_AB R8, R41, R40 ;  /* 0x000000282908723e */ /* 0x000fe200000010ff */
[----:B------:R-:W-:Y:S01]  /*7e70*/  IMAD.X R19, RZ, RZ, R21, P1 ;  /* 0x000000ffff137224 */ /* 0x000fe200008e0615 */
[----:B------:R-:W-:-:S02]  /*7e80*/  F2FP.BF16.F32.PACK_AB R9, R43, R42 ;  /* 0x0000002a2b09723e */ /* 0x000fc400000010ff */
[----:B------:R-:W-:Y:S02]  /*7e90*/  F2FP.BF16.F32.PACK_AB R10, R45, R44 ;  /* 0x0000002c2d0a723e */ /* 0x000fe400000010ff */
[----:B------:R-:W-:Y:S02]  /*7ea0*/  F2FP.BF16.F32.PACK_AB R11, R47, R46 ;  /* 0x0000002e2f0b723e */ /* 0x000fe400000010ff */
[----:B-1----:R-:W-:Y:S02]  /*7eb0*/  MOV R152, R16 ;  /* 0x0000001000987202 */ /* 0x002fe40000000f00 */
[----:B------:R-:W-:Y:S01]  /*7ec0*/  LOP3.LUT R16, R153, 0x380, RZ, 0xc0, !PT ;  /* 0x0000038099107812 */ /* 0x000fe200078ec0ff */
[----:B------:R1:W-:Y:S01]  /*7ed0*/  STSM.16.M88.4 [R4], R8 ;  /* 0x0000000804007844 */ /* 0x0003e20000000200 */
[----:B0-----:R-:W-:Y:S02]  /*7ee0*/  F2FP.BF16.F32.PACK_AB R12, R49, R48 ;  /* 0x00000030310c723e */ /* 0x001fe400000010ff */
[----:B------:R-:W-:-:S02]  /*7ef0*/  F2FP.BF16.F32.PACK_AB R13, R51, R50 ;  /* 0x00000032330d723e */ /* 0x000fc400000010ff */
[----:B------:R-:W-:Y:S02]  /*7f00*/  F2FP.BF16.F32.PACK_AB R14, R53, R52 ;  /* 0x00000034350e723e */ /* 0x000fe400000010ff */
[----:B------:R-:W-:Y:S02]  /*7f10*/  F2FP.BF16.F32.PACK_AB R15, R55, R54 ;  /* 0x00000036370f723e */ /* 0x000fe400000010ff */
[----:B------:R-:W-:Y:S02]  /*7f20*/  SHF.R.U64 R16, R16, 0x3, RZ ;  /* 0x0000000310107819 */ /* 0x000fe400000012ff */
[----:B------:R-:W-:Y:S01]  /*7f30*/  MOV R22, R18 ;  /* 0x0000001200167202 */ /* 0x000fe20000000f00 */
[----:B------:R0:W-:Y:S01]  /*7f40*/  STSM.16.M88.4 [R152], R12 ;  /* 0x0000000c98007844 */ /* 0x0001e20000000200 */
[----:B-1----:R-:W-:Y:S02]  /*7f50*/  F2FP.BF16.F32.PACK_AB R8, R57, R56 ;  /* 0x000000383908723e */ /* 0x002fe400000010ff */
[----:B------:R-:W-:-:S02]  /*7f60*/  F2FP.BF16.F32.PACK_AB R9, R59, R58 ;  /* 0x0000003a3b09723e */ /* 0x000fc400000010ff */
[----:B------:R-:W-:Y:S02]  /*7f70*/  F2FP.BF16.F32.PACK_AB R10, R61, R60 ;  /* 0x0000003c3d0a723e */ /* 0x000fe400000010ff */
[----:B------:R-:W-:Y:S01]  /*7f80*/  F2FP.BF16.F32.PACK_AB R11, R63, R62 ;  /* 0x0000003e3f0b723e */ /* 0x000fe200000010ff */
[----:B------:R-:W-:Y:S01]  /*7f90*/  IMAD.X R17, RZ, RZ, R21, P0 ;  /* 0x000000ffff117224 */ /* 0x000fe200000e0615 */
[----:B------:R-:W-:Y:S02]  /*7fa0*/  LOP3.LUT R16, R16, R153, RZ, 0x3c, !PT ;  /* 0x0000009910107212 */ /* 0x000fe400078e3cff */
[C---:B------:R-:W-:Y:S01]  /*7fb0*/  IADD3 R153, P0, R20.reuse, 0xc040, RZ ;  /* 0x0000c04014997810 */ /* 0x040fe20007f1e0ff */
[----:B------:R1:W-:Y:S01]  /*7fc0*/  STSM.16.M88.4 [R22], R8 ;  /* 0x0000000816007844 */ /* 0x0003e20000000200 */
[----:B0-----:R-:W-:Y:S02]  /*7fd0*/  IADD3 R13, P5, R20, 0x4040, RZ ;  /* 0x00004040140d7810 */ /* 0x001fe40007fbe0ff */
[----:B------:R-:W-:-:S02]  /*7fe0*/  LOP3.LUT R152, R153, 0x380, RZ, 0xc0, !PT ;  /* 0x0000038099987812 */ /* 0x000fc400078ec0ff */
[----:B------:R-:W-:Y:S02]  /*7ff0*/  MOV R4, R16 ;  /* 0x0000001000047202 */ /* 0x000fe40000000f00 */
[C---:B------:R-:W-:Y:S02]  /*8000*/  IADD3 R15, P2, R20.reuse, 0x8000, RZ ;  /* 0x00008000140f7810 */ /* 0x040fe40007f5e0ff */
[----:B------:R-:W-:Y:S02]  /*8010*/  F2FP.BF16.F32.PACK_AB R16, R65, R64 ;  /* 0x000000404110723e */ /* 0x000fe400000010ff */
[----:B-1----:R-:W-:Y:S02]  /*8020*/  LOP3.LUT R8, R13, 0x380, RZ, 0xc0, !PT ;  /* 0x000003800d087812 */ /* 0x002fe400078ec0ff */
[----:B------:R-:W-:Y:S02]  /*8030*/  IADD3 R11, P4, R20, 0x4060, RZ ;  /* 0x00004060140b7810 */ /* 0x000fe40007f9e0ff */
[----:B------:R-:W-:-:S02]  /*8040*/  F2FP.BF16.F32.PACK_AB R17, R67, R66 ;  /* 0x000000424311723e */ /* 0x000fc400000010ff */
[----:B------:R-:W-:Y:S02]  /*8050*/  F2FP.BF16.F32.PACK_AB R18, R69, R68 ;  /* 0x000000444512723e */ /* 0x000fe400000010ff */
[----:B------:R-:W-:Y:S02]  /*8060*/  F2FP.BF16.F32.PACK_AB R19, R71, R70 ;  /* 0x000000464713723e */ /* 0x000fe400000010ff */
[----:B------:R-:W-:Y:S02]  /*8070*/  SHF.R.U64 R8, R8, 0x3, RZ ;  /* 0x0000000308087819 */ /* 0x000fe400000012ff */
[----:B------:R-:W-:Y:S01]  /*8080*/  LOP3.LUT R12, R11, 0x380, RZ, 0xc0, !PT ;  /* 0x000003800b0c7812 */ /* 0x000fe200078ec0ff */
[----:B------:R-:W-:Y:S01]  /*8090*/  IMAD.X R9, RZ, RZ, R21, P5 ;  /* 0x000000ffff097224 */ /* 0x000fe200028e0615 */
[----:B------:R-:W-:Y:S02]  /*80a0*/  SHF.R.U64 R152, R152, 0x3, RZ ;  /* 0x0000000398987819 */ /* 0x000fe400000012ff */
[----:B------:R-:W-:Y:S01]  /*80b0*/  LOP3.LUT R10, R15, 0x380, RZ, 0xc0, !PT ;  /* 0x000003800f0a7812 */ /* 0x000fe200078ec0ff */
[----:B------:R0:W-:Y:S01]  /*80c0*/  STSM.16.M88.4 [R4], R16 ;  /* 0x0000001004007844 */ /* 0x0001e20000000200 */
[----:B------:R-:W-:-:S02]  /*80d0*/  LOP3.LUT R8, R8, R13, RZ, 0x3c, !PT ;  /* 0x0000000d08087212 */ /* 0x000fc400078e3cff */
[----:B------:R-:W-:Y:S02]  /*80e0*/  SHF.R.U64 R12, R12, 0x3, RZ ;  /* 0x000000030c0c7819 */ /* 0x000fe400000012ff */
[----:B------:R-:W-:Y:S01]  /*80f0*/  LOP3.LUT R152, R152, R153, RZ, 0x3c, !PT ;  /* 0x0000009998987212 */ /* 0x000fe200078e3cff */
[--C-:B------:R-:W-:Y:S01]  /*8100*/  IMAD.X R13, RZ, RZ, R21.reuse, P4 ;  /* 0x000000ffff0d7224 */ /* 0x100fe200020e0615 */
[----:B------:R-:W-:Y:S02]  /*8110*/  IADD3 R155, P1, R20, 0x8060, RZ ;  /* 0x00008060149b7810 */ /* 0x000fe40007f3e0ff */
[----:B------:R-:W-:Y:S02]  /*8120*/  LOP3.LUT R12, R12, R11, RZ, 0x3c, !PT ;  /* 0x0000000b0c0c7212 */ /* 0x000fe400078e3cff */
[----:B------:R-:W-:Y:S01]  /*8130*/  F2FP.BF16.F32.PACK_AB R11, R79, R78 ;  /* 0x0000004e4f0b723e */ /* 0x000fe200000010ff */
[----:B0-----:R-:W-:Y:S01]  /*8140*/  IMAD.X R17, RZ, RZ, R21, P2 ;  /* 0x000000ffff117224 */ /* 0x001fe200010e0615 */
[----:B------:R-:W-:-:S02]  /*8150*/  SHF.R.U64 R16, R10, 0x3, RZ ;  /* 0x000000030a107819 */ /* 0x000fc400000012ff */
[----:B------:R-:W-:Y:S02]  /*8160*/  IADD3 R153, P2, R20, 0x8040, RZ ;  /* 0x0000804014997810 */ /* 0x000fe40007f5e0ff */
[----:B------:R-:W-:Y:S02]  /*8170*/  MOV R18, R8 ;  /* 0x0000000800127202 */ /* 0x000fe40000000f00 */
[----:B------:R-:W-:Y:S02]  /*8180*/  F2FP.BF16.F32.PACK_AB R8, R73, R72 ;  /* 0x000000484908723e */ /* 0x000fe400000010ff */
[----:B------:R-:W-:Y:S02]  /*8190*/  F2FP.BF16.F32.PACK_AB R9, R75, R74 ;  /* 0x0000004a4b09723e */ /* 0x000fe400000010ff */
[----:B------:R-:W-:Y:S02]  /*81a0*/  F2FP.BF16.F32.PACK_AB R10, R77, R76 ;  /* 0x0000004c4d0a723e */ /* 0x000fe400000010ff */
[----:B------:R-:W-:-:S02]  /*81b0*/  LOP3.LUT R16, R16, R15, RZ, 0x3c, !PT ;  /* 0x0000000f10107212 */ /* 0x000fc400078e3cff */
[----:B------:R-:W-:Y:S02]  /*81c0*/  LOP3.LUT R19, R153, 0x380, RZ, 0xc0, !PT ;  /* 0x0000038099137812 */ /* 0x000fe400078ec0ff */
[----:B------:R-:W-:Y:S01]  /*81d0*/  LOP3.LUT R154, R155, 0x380, RZ, 0xc0, !PT ;  /* 0x000003809b9a7812 */ /* 0x000fe200078ec0ff */
[----:B------:R0:W-:Y:S01]  /*81e0*/  STSM.16.M88.4 [R18], R8 ;  /* 0x0000000812007844 */ /* 0x0001e20000000200 */
[----:B------:R-:W-:Y:S02]  /*81f0*/  MOV R22, R12 ;  /* 0x0000000c00167202 */ /* 0x000fe40000000f00 */
[----:B------:R-:W-:Y:S02]  /*8200*/  F2FP.BF16.F32.PACK_AB R12, R81, R80 ;  /* 0x00000050510c723e */ /* 0x000fe400000010ff */
[----:B------:R-:W-:Y:S02]  /*8210*/  F2FP.BF16.F32.PACK_AB R13, R83, R82 ;  /* 0x00000052530d723e */ /* 0x000fe400000010ff */
[----:B------:R-:W-:-:S02]  /*8220*/  F2FP.BF16.F32.PACK_AB R14, R85, R84 ;  /* 0x00000054550e723e */ /* 0x000fc400000010ff */
[----:B------:R-:W-:Y:S02]  /*8230*/  F2FP.BF16.F32.PACK_AB R15, R87, R86 ;  /* 0x00000056570f723e */ /* 0x000fe400000010ff */
[----:B------:R-:W-:Y:S02]  /*8240*/  MOV R4, R16 ;  /* 0x0000001000047202 */ /* 0x000fe40000000f00 */
[----:B------:R-:W-:Y:S02]  /*8250*/  SHF.R.U64 R154, R154, 0x3, RZ ;  /* 0x000000039a9a7819 */ /* 0x000fe400000012ff */
[----:B------:R-:W-:Y:S02]  /*8260*/  F2FP.BF16.F32.PACK_AB R16, R89, R88 ;  /* 0x000000585910723e */ /* 0x000fe400000010ff */
[----:B0-----:R-:W-:Y:S02]  /*8270*/  SHF.R.U64 R8, R19, 0x3, RZ ;  /* 0x0000000313087819 */ /* 0x001fe400000012ff */
[----:B------:R-:W-:-:S02]  /*8280*/  F2FP.BF16.F32.PACK_AB R17, R91, R90 ;  /* 0x0000005a5b11723e */ /* 0x000fc400000010ff */
[----:B------:R-:W-:Y:S02]  /*8290*/  F2FP.BF16.F32.PACK_AB R18, R93, R92 ;  /* 0x0000005c5d12723e */ /* 0x000fe400000010ff */
[----:B------:R-:W-:Y:S02]  /*82a0*/  F2FP.BF16.F32.PACK_AB R19, R95, R94 ;  /* 0x0000005e5f13723e */ /* 0x000fe400000010ff */
[----:B------:R-:W-:Y:S01]  /*82b0*/  IADD3 R159, P3, R20, 0x8020, RZ ;  /* 0x00008020149f7810 */ /* 0x000fe20007f7e0ff */
[----:B------:R0:W-:Y:S01]  /*82c0*/  STSM.16.M88.4 [R22], R12 ;  /* 0x0000000c16007844 */ /* 0x0001e20000000200 */
[----:B------:R-:W-:Y:S01]  /*82d0*/  LOP3.LUT R154, R154, R155, RZ, 0x3c, !PT ;  /* 0x0000009b9a9a7212 */ /* 0x000fe200078e3cff */
[----:B------:R-:W-:Y:S01]  /*82e0*/  IMAD.X R155, RZ, RZ, R21, P1 ;  /* 0x000000ffff9b7224 */ /* 0x000fe200008e0615 */
[----:B------:R-:W-:Y:S01]  /*82f0*/  LOP3.LUT R158, R159, 0x380, RZ, 0xc0, !PT ;  /* 0x000003809f9e7812 */ /* 0x000fe200078ec0ff */
[----:B------:R1:W-:Y:S03]  /*8300*/  STSM.16.M88.4 [R4], R16 ;  /* 0x0000001004007844 */ /* 0x0003e60000000200 */
[----:B------:R-:W-:-:S02]  /*8310*/  SHF.R.U64 R158, R158, 0x3, RZ ;  /* 0x000000039e9e7819 */ /* 0x000fc400000012ff */
[----:B0-----:R-:W-:Y:S01]  /*8320*/  LOP3.LUT R12, R8, R153, RZ, 0x3c, !PT ;  /* 0x00000099080c7212 */ /* 0x001fe200078e3cff */
[--C-:B------:R-:W-:Y:S01]  /*8330*/  IMAD.X R13, RZ, RZ, R21.reuse, P2 ;  /* 0x000000ffff0d7224 */ /* 0x100fe200010e0615 */
[C---:B------:R-:W-:Y:S02]  /*8340*/  IADD3 R153, P2, R20.reuse, 0xc000, RZ ;  /* 0x0000c00014997810 */ /* 0x040fe40007f5e0ff */
[----:B-1----:R-:W-:Y:S02]  /*8350*/  IADD3 R19, P1, R20, 0xc020, RZ ;  /* 0x0000c02014137810 */ /* 0x002fe40007f3e0ff */
[----:B------:R-:W-:Y:S02]  /*8360*/  LOP3.LUT R14, R153, 0x380, RZ, 0xc0, !PT ;  /* 0x00000380990e7812 */ /* 0x000fe400078ec0ff */
[----:B------:R-:W-:Y:S02]  /*8370*/  LOP3.LUT R18, R19, 0x380, RZ, 0xc0, !PT ;  /* 0x0000038013127812 */ /* 0x000fe400078ec0ff */
[----:B------:R-:W-:Y:S01]  /*8380*/  LOP3.LUT R158, R158, R159, RZ, 0x3c, !PT ;  /* 0x0000009f9e9e7212 */ /* 0x000fe200078e3cff */
[----:B------:R-:W-:Y:S01]  /*8390*/  IMAD.X R159, RZ, RZ, R21, P3 ;  /* 0x000000ffff9f7224 */ /* 0x000fe200018e0615 */
[----:B------:R-:W-:-:S02]  /*83a0*/  SHF.R.U64 R18, R18, 0x3, RZ ;  /* 0x0000000312127819 */ /* 0x000fc400000012ff */
[----:B------:R-:W-:Y:S02]  /*83b0*/  SHF.R.U64 R16, R14, 0x3, RZ ;  /* 0x000000030e107819 */ /* 0x000fe400000012ff */
[----:B------:R-:W-:Y:S01]  /*83c0*/  LOP3.LUT R18, R18, R19, RZ, 0x3c, !PT ;  /* 0x0000001312127212 */ /* 0x000fe200078e3cff */
[--C-:B------:R-:W-:Y:S01]  /*83d0*/  IMAD.X R19, RZ, RZ, R21.reuse, P1 ;  /* 0x000000ffff137224 */ /* 0x100fe200008e0615 */
[----:B------:R-:W-:Y:S01]  /*83e0*/  MOV R158, R158 ;  /* 0x0000009e009e7202 */ /* 0x000fe20000000f00 */
[----:B------:R-:W-:Y:S01]  /*83f0*/  IMAD.X R17, RZ, RZ, R21, P2 ;  /* 0x000000ffff117224 */ /* 0x000fe200010e0615 */
[----:B------:R-:W-:Y:S02]  /*8400*/  F2FP.BF16.F32.PACK_AB R8, R97, R96 ;  /* 0x000000606108723e */ /* 0x000fe400000010ff */
[----:B------:R-:W-:Y:S02]  /*8410*/  F2FP.BF16.F32.PACK_AB R9, R99, R98 ;  /* 0x000000626309723e */ /* 0x000fe400000010ff */
[----:B------:R-:W-:-:S02]  /*8420*/  F2FP.BF16.F32.PACK_AB R10, R101, R100 ;  /* 0x00000064650a723e */ /* 0x000fc400000010ff */
[----:B------:R-:W-:Y:S02]  /*8430*/  F2FP.BF16.F32.PACK_AB R11, R103, R102 ;  /* 0x00000066670b723e */ /* 0x000fe400000010ff */
[----:B------:R-:W-:Y:S02]  /*8440*/  LOP3.LUT R16, R16, R153, RZ, 0x3c, !PT ;  /* 0x0000009910107212 */ /* 0x000fe400078e3cff */
[----:B------:R-:W-:Y:S01]  /*8450*/  IADD3 R20, P1, R20, 0xc060, RZ ;  /* 0x0000c06014147810 */ /* 0x000fe20007f3e0ff */
[----:B------:R0:W-:Y:S01]  /*8460*/  STSM.16.M88.4 [R158], R8 ;  /* 0x000000089e007844 */ /* 0x0001e20000000200 */
[----:B------:R-:W-:Y:S02]  /*8470*/  MOV R22, R12 ;  /* 0x0000000c00167202 */ /* 0x000fe40000000f00 */
[----:B------:R-:W-:Y:S02]  /*8480*/  F2FP.BF16.F32.PACK_AB R12, R105, R104 ;  /* 0x00000068690c723e */ /* 0x000fe400000010ff */
[----:B------:R-:W-:-:S02]  /*8490*/  F2FP.BF16.F32.PACK_AB R13, R107, R106 ;  /* 0x0000006a6b0d723e */ /* 0x000fc400000010ff */
[----:B------:R-:W-:Y:S02]  /*84a0*/  F2FP.BF16.F32.PACK_AB R14, R109, R108 ;  /* 0x0000006c6d0e723e */ /* 0x000fe400000010ff */
[----:B------:R-:W-:Y:S02]  /*84b0*/  F2FP.BF16.F32.PACK_AB R15, R111, R110 ;  /* 0x0000006e6f0f723e */ /* 0x000fe400000010ff */
[----:B------:R-:W-:Y:S02]  /*84c0*/  MOV R18, R18 ;  /* 0x0000001200127202 */ /* 0x000fe40000000f00 */
[----:B------:R-:W-:Y:S02]  /*84d0*/  MOV R154, R154 ;  /* 0x0000009a009a7202 */ /* 0x000fe40000000f00 */
[----:B------:R-:W-:Y:S02]  /*84e0*/  MOV R4, R16 ;  /* 0x0000001000047202 */ /* 0x000fe40000000f00 */
[----:B0-----:R-:W-:Y:S01]  /*84f0*/  F2FP.BF16.F32.PACK_AB R8, R113, R112 ;  /* 0x000000707108723e */ /* 0x001fe200000010ff */
[----:B------:R-:W0:Y:S01]  /*8500*/  LDC.64 R16, c[0x0][0xd00] ;  /* 0x00034000ff107b82 */ /* 0x000e220000000a00 */
[----:B------:R-:W-:-:S02]  /*8510*/  F2FP.BF16.F32.PACK_AB R9, R115, R114 ;  /* 0x000000727309723e */ /* 0x000fc400000010ff */
[----:B------:R-:W-:Y:S02]  /*8520*/  F2FP.BF16.F32.PACK_AB R10, R117, R116 ;  /* 0x00000074750a723e */ /* 0x000fe400000010ff */
[----:B------:R-:W-:Y:S02]  /*8530*/  F2FP.BF16.F32.PACK_AB R11, R119, R118 ;  /* 0x00000076770b723e */ /* 0x000fe400000010ff */
[----:B------:R-:W-:Y:S01]  /*8540*/  LOP3.LUT R19, R20, 0x380, RZ, 0xc0, !PT ;  /* 0x0000038014137812 */ /* 0x000fe200078ec0ff */
[----:B------:R1:W-:Y:S01]  /*8550*/  STSM.16.M88.4 [R22], R12 ;  /* 0x0000000c16007844 */ /* 0x0003e20000000200 */
[--C-:B------:R-:W-:Y:S02]  /*8560*/  IMAD.X R153, RZ, RZ, R21.reuse, P0 ;  /* 0x000000ffff997224 */ /* 0x100fe400000e0615 */
[----:B------:R-:W-:Y:S01]  /*8570*/  SHF.R.U64 R19, R19, 0x3, RZ ;  /* 0x0000000313137819 */ /* 0x000fe200000012ff */
[----:B------:R3:W-:Y:S01]  /*8580*/  STSM.16.M88.4 [R154], R8 ;  /* 0x000000089a007844 */ /* 0x0007e20000000200 */
[----:B------:R-:W-:-:S02]  /*8590*/  IMAD.X R21, RZ, RZ, R21, P1 ;  /* 0x000000ffff157224 */ /* 0x000fc400008e0615 */
[----:B------:R-:W-:Y:S02]  /*85a0*/  LOP3.LUT R20, R19, R20, RZ, 0x3c, !PT ;  /* 0x0000001413147212 */ /* 0x000fe400078e3cff */
[----:B------:R-:W-:Y:S02]  /*85b0*/  MOV R152, R152 ;  /* 0x0000009800987202 */ /* 0x000fe40000000f00 */
[----:B-1----:R-:W-:Y:S02]  /*85c0*/  F2FP.BF16.F32.PACK_AB R12, R121, R120 ;  /* 0x00000078790c723e */ /* 0x002fe400000010ff */
[----:B------:R-:W-:Y:S02]  /*85d0*/  F2FP.BF16.F32.PACK_AB R13, R123, R122 ;  /* 0x0000007a7b0d723e */ /* 0x000fe400000010ff */
[----:B------:R-:W-:Y:S02]  /*85e0*/  F2FP.BF16.F32.PACK_AB R14, R125, R124 ;  /* 0x0000007c7d0e723e */ /* 0x000fe400000010ff */
[----:B------:R-:W-:-:S02]  /*85f0*/  F2FP.BF16.F32.PACK_AB R15, R127, R126 ;  /* 0x0000007e7f0f723e */ /* 0x000fc400000010ff */
[----:B---3--:R-:W-:Y:S02]  /*8600*/  F2FP.BF16.F32.PACK_AB R8, R129, R128 ;  /* 0x000000808108723e */ /* 0x008fe400000010ff */
[----:B------:R-:W-:Y:S02]  /*8610*/  F2FP.BF16.F32.PACK_AB R9, R131, R130 ;  /* 0x000000828309723e */ /* 0x000fe400000010ff */
[----:B------:R-:W-:Y:S02]  /*8620*/  F2FP.BF16.F32.PACK_AB R10, R133, R132 ;  /* 0x00000084850a723e */ /* 0x000fe400000010ff */
[----:B------:R-:W-:Y:S01]  /*8630*/  F2FP.BF16.F32.PACK_AB R11, R135, R134 ;  /* 0x00000086870b723e */ /* 0x000fe200000010ff */
[----:B------:R1:W-:Y:S01]  /*8640*/  STSM.16.M88.4 [R4], R12 ;  /* 0x0000000c04007844 */ /* 0x0003e20000000200 */
[----:B------:R-:W-:-:S03]  /*8650*/  MOV R20, R20 ;  /* 0x0000001400147202 */ /* 0x000fc60000000f00 */
[----:B------:R3:W-:Y:S01]  /*8660*/  STSM.16.M88.4 [R18], R8 ;  /* 0x0000000812007844 */ /* 0x0007e20000000200 */
[----:B-1----:R-:W-:Y:S02]  /*8670*/  F2FP.BF16.F32.PACK_AB R12, R137, R136 ;  /* 0x00000088890c723e */ /* 0x002fe400000010ff */
[----:B------:R-:W-:Y:S02]  /*8680*/  F2FP.BF16.F32.PACK_AB R13, R139, R138 ;  /* 0x0000008a8b0d723e */ /* 0x000fe400000010ff */
[----:B------:R-:W-:Y:S02]  /*8690*/  F2FP.BF16.F32.PACK_AB R14, R141, R140 ;  /* 0x0000008c8d0e723e */ /* 0x000fe400000010ff */
[----:B------:R-:W-:Y:S02]  /*86a0*/  F2FP.BF16.F32.PACK_AB R15, R143, R142 ;  /* 0x0000008e8f0f723e */ /* 0x000fe400000010ff */
[----:B---3--:R-:W-:Y:S02]  /*86b0*/  F2FP.BF16.F32.PACK_AB R8, R145, R144 ;  /* 0x000000909108723e */ /* 0x008fe400000010ff */
[----:B------:R-:W-:-:S02]  /*86c0*/  F2FP.BF16.F32.PACK_AB R9, R147, R146 ;  /* 0x000000929309723e */ /* 0x000fc400000010ff */
[----:B------:R-:W-:Y:S02]  /*86d0*/  F2FP.BF16.F32.PACK_AB R10, R149, R148 ;  /* 0x00000094950a723e */ /* 0x000fe400000010ff */
[----:B------:R-:W-:Y:S01]  /*86e0*/  F2FP.BF16.F32.PACK_AB R11, R151, R150 ;  /* 0x00000096970b723e */ /* 0x000fe200000010ff */
[----:B------:R1:W-:Y:S04]  /*86f0*/  STSM.16.M88.4 [R152], R12 ;  /* 0x0000000c98007844 */ /* 0x0003e80000000200 */
[----:B------:R3:W-:Y:S01]  /*8700*/  STSM.16.M88.4 [R20], R8 ;  /* 0x0000000814007844 */ /* 0x0007e20000000200 */
[----:B0-----:R-:W-:Y:S01]  /*8710*/  ISETP.NE.U32.AND P0, PT, R16, RZ, PT ;  /* 0x000000ff1000720c */ /* 0x001fe20003f05070 */
[----:B------:R-:W-:-:S03]  /*8720*/  IMAD.SHL.U32 R19, R200, 0x4, RZ ;  /* 0x00000004c8137824 */ /* 0x000fc600078e00ff */
[----:B------:R-:W-:Y:S02]  /*8730*/  ISETP.NE.AND.EX P0, PT, R17, RZ, PT, P0 ;  /* 0x000000ff1100720c */ /* 0x000fe40003f05300 */
[----:B------:R-:W-:Y:S01]  /*8740*/  SHF.L.U64.HI R22, R200, 0x2, R206 ;  /* 0x00000002c8167819 */ /* 0x000fe200000102ce */
[----:B------:R-:W-:Y:S01]  /*8750*/  IMAD.MOV.U32 R4, RZ, RZ, RZ ;  /* 0x000000ffff047224 */ /* 0x000fe200078e00ff */
[----:B------:R-:W-:Y:S01]  /*8760*/  BAR.SYNC.DEFER_BLOCKING 0x1, 0x100 ;  /* 0x0044000000007b1d */ /* 0x000fe20000010000 */
[----:B-1----:R-:W-:-:S07]  /*8770*/  IADD3 R12, P1, R19, R16, RZ ;  /* 0x00000010130c7210 */ /* 0x002fce0007f3e0ff */
[----:B---3--:R-:W0:Y:S01]  /*8780*/  LDC R10, c[0x0][0xbd4] ;  /* 0x0002f500ff0a7b82 */ /* 0x008e220000000800 */
[----:B------:R-:W-:Y:S02]  /*8790*/  IMAD.X R13, R22, 0x1, R17, P1 ;  /* 0x00000001160d7824 */ /* 0x000fe400008e0611 */
[----:B------:R-:W-:-:S05]  /*87a0*/  IMAD.MOV.U32 R21, RZ, RZ, 0xab8 ;  /* 0x00000ab8ff157424 */ /* 0x000fca00078e00ff */
[----:B------:R-:W1:Y:S01]  /*87b0*/  LDC R20, c[0x0][0xce8] ;  /* 0x00033a00ff147b82 */ /* 0x000e620000000800 */
[----:B------:R-:W3:Y:S01]  /*87c0*/  @P0 LDG.E R4, desc[UR38][R12.64] ;  /* 0x000000260c040981 */ /* 0x000ee2000c1e1900 */
[----:B------:R-:W-:-:S04]  /*87d0*/  ISETP.NE.U32.AND P1, PT, RZ, UR4, PT ;  /* 0x00000004ff007c0c */ /* 0x000fc8000bf25070 */
[----:B------:R-:W-:-:S13]  /*87e0*/  ISETP.NE.AND.EX P1, PT, RZ, UR5, PT, P1 ;  /* 0x00000005ff007c0c */ /* 0x000fda000bf25310 */
[----:B------:R-:W-:-:S04]  /*87f0*/  @P1 IADD3 R8, P2, R19, UR4, RZ ;  /* 0x0000000413081c10 */ /* 0x000fc8000ff5e0ff */
[----:B------:R-:W-:Y:S02]  /*8800*/  @P1 IADD3.X R9, R22, UR5, RZ, P2, !PT ;  /* 0x0000000516091c10 */ /* 0x000fe400097fe4ff */
[----:B------:R-:W-:Y:S01]  /*8810*/  ISETP.NE.AND P2, PT, R203, RZ, PT ;  /* 0x000000ffcb00720c */ /* 0x000fe20003f45270 */
[----:B------:R-:W-:-:S03]  /*8820*/  ULDC UR4, c[0x0][0xb88] ;  /* 0x0002e20000047ab9 */ /* 0x000fc60000000800 */
[----:B0-----:R-:W-:Y:S01]  /*8830*/  SEL R10, R203, R10, P2 ;  /* 0x0000000acb0a7207 */ /* 0x001fe20001000000 */
[----:B------:R-:W-:-:S03]  /*8840*/  IMAD.U32 R19, RZ, RZ, UR4 ;  /* 0x00000004ff137e24 */ /* 0x000fc6000f8e00ff */
[----:B------:R-:W-:-:S03]  /*8850*/  ISETP.GT.AND P3, PT, R10, 0x1, PT ;  /* 0x000000010a00780c */ /* 0x000fc60003f64270 */
[----:B------:R0:W5:Y:S01]  /*8860*/  @P1 LDG.E R19, desc[UR38][R8.64] ;  /* 0x0000002608131981 */ /* 0x000162000c1e1900 */
[----:B------:R-:W-:-:S04]  /*8870*/  SEL R21, R21, 0xa78, P3 ;  /* 0x00000a7815157807 */ /* 0x000fc80001800000 */
[----:B------:R-:W4:Y:S08]  /*8880*/  LDC.64 R10, c[0x0][R21+0x218] ;  /* 0x00008600150a7b82 */ /* 0x000f300000000a00 */
[----:B0-----:R-:W0:Y:S01]  /*8890*/  LDC.64 R8, c[0x0][R21+0x220] ;  /* 0x0000880015087b82 */ /* 0x001e220000000a00 */
[----:B------:R-:W-:Y:S02]  /*88a0*/  ISETP.NE.U32.AND P2, PT, R16, RZ, PT ;  /* 0x000000ff1000720c */ /* 0x000fe40003f45070 */
[----:B-1----:R-:W-:-:S02]  /*88b0*/  ISETP.NE.AND P4, PT, R20, 0x1, PT ;  /* 0x000000011400780c */ /* 0x002fc40003f85270 */
[----:B------:R-:W-:-:S04]  /*88c0*/  ISETP.NE.AND.EX P2, PT, R17, RZ, PT, P2 ;  /* 0x000000ff1100720c */ /* 0x000fc80003f45320 */
[----:B------:R-:W-:Y:S02]  /*88d0*/  SEL R200, R200, RZ, !P2 ;  /* 0x000000ffc8c87207 */ /* 0x000fe40005000000 */
[----:B------:R-:W-:Y:S01]  /*88e0*/  SEL R15, R206, RZ, !P2 ;  /* 0x000000ffce0f7207 */ /* 0x000fe20005000000 */
[----:B----4-:R-:W-:-:S04]  /*88f0*/  IMAD R11, R11, R202, RZ ;  /* 0x000000ca0b0b7224 */ /* 0x010fc800078e02ff */
[----:B------:R-:W1:Y:S01]  /*8900*/  @P4 LDC R153, c[0x0][0xcec] ;  /* 0x00033b00ff994b82 */ /* 0x000e620000000800 */
[----:B0-----:R-:W-:-:S07]  /*8910*/  IMAD R9, R9, R200, RZ ;  /* 0x000000c809097224 */ /* 0x001fce00078e02ff */
[----:B------:R-:W0:Y:S01]  /*8920*/  @P4 LDC R155, c[0x0][0xcf0] ;  /* 0x00033c00ff9b4b82 */ /* 0x000e220000000800 */
[C---:B------:R-:W-:Y:S02]  /*8930*/  IMAD R17, R8.reuse, R15, R9 ;  /* 0x0000000f08117224 */ /* 0x040fe400078e0209 */
[----:B------:R-:W-:-:S04]  /*8940*/  IMAD.WIDE.U32 R14, R8, R200, RZ ;  /* 0x000000c8080e7225 */ /* 0x000fc800078e00ff */
[----:B------:R-:W-:-:S04]  /*8950*/  IMAD.WIDE.U32 R8, R10, R202, RZ ;  /* 0x000000ca0a087225 */ /* 0x000fc800078e00ff */
[----:B------:R-:W-:Y:S02]  /*8960*/  IMAD.IADD R154, R15, 0x1, R17 ;  /* 0x000000010f9a7824 */ /* 0x000fe400078e0211 */
[----:B------:R-:W4:Y:S01]  /*8970*/  LDC.64 R16, c[0x0][R21+0x228] ;  /* 0x00008a0015107b82 */ /* 0x000f220000000a00 */
[----:B------:R-:W-:-:S07]  /*8980*/  IMAD.IADD R152, R9, 0x1, R11 ;  /* 0x0000000109987824 */ /* 0x000fce00078e020b */
[----:B------:R-:W1:Y:S01]  /*8990*/  LDC.64 R10, c[0x0][0xca8] ;  /* 0x00032a00ff0a7b82 */ /* 0x000e620000000a00 */
[----:B--2---:R-:W-:Y:S01]  /*89a0*/  IMAD R18, R204, 0x80, R161 ;  /* 0x00000080cc127824 */ /* 0x004fe200078e02a1 */
[----:B------:R-:W-:-:S05]  /*89b0*/  SEL R9, R160, RZ, P3 ;  /* 0x000000ffa0097207 */ /* 0x000fca0001800000 */
[-C--:B----4-:R-:W-:Y:S02]  /*89c0*/  IMAD R159, R17, R9.reuse, RZ ;  /* 0x00000009119f7224 */ /* 0x090fe400078e02ff */
[----:B------:R-:W-:Y:S01]  /*89d0*/  IMAD.WIDE.U32 R16, R16, R9, RZ ;  /* 0x0000000910107225 */ /* 0x000fe200078e00ff */
[----:B-1----:R-:W1:Y:S03]  /*89e0*/  @!P3 LDC R10, c[0x0][0xc50] ;  /* 0x00031400ff0abb82 */ /* 0x002e660000000800 */
[----:B------:R-:W-:-:S05]  /*89f0*/  IMAD.IADD R159, R17, 0x1, R159 ;  /* 0x00000001119f7824 */ /* 0x000fca00078e029f */
[----:B------:R-:W2:Y:S01]  /*8a00*/  @!P3 LDC R11, c[0x0][0xc54] ;  /* 0x00031500ff0bbb82 */ /* 0x000ea20000000800 */
[----:B---3--:R-:W-:-:S07]  /*8a10*/  IADD3 R22, P2, P5, R14, R8, R4 ;  /* 0x000000080e167210 */ /* 0x008fce0007d5e004 */
[----:B------:R3:W4:Y:S01]  /*8a20*/  LDC.64 R14, c[0x0][R21+0x210] ;  /* 0x00008400150e7b82 */ /* 0x0007220000000a00 */
[----:B------:R-:W-:-:S04]  /*8a30*/  @P4 IMAD.HI.U32 R8, R18, R153, RZ ;  /* 0x0000009912084227 */ /* 0x000fc800078e00ff */
[----:B------:R-:W-:Y:S01]  /*8a40*/  IMAD.MOV.U32 R153, RZ, RZ, R18 ;  /* 0x000000ffff997224 */ /* 0x000fe200078e0012 */
[----:B0-----:R-:W-:Y:S02]  /*8a50*/  @P4 SHF.R.U32.HI R153, RZ, R155, R8 ;  /* 0x0000009bff994219 */ /* 0x001fe40000011608 */
[----:B------:R-:W-:-:S03]  /*8a60*/  SHF.R.S32.HI R9, RZ, 0x1f, R4 ;  /* 0x0000001fff097819 */ /* 0x000fc60000011404 */
[----:B------:R-:W-:Y:S01]  /*8a70*/  IMAD.MOV R17, RZ, RZ, -R153 ;  /* 0x000000ffff117224 */ /* 0x000fe200078e0a99 */
[----:B------:R-:W-:Y:S02]  /*8a80*/  IADD3.X R155, R154, R152, R9, P2, P5 ;  /* 0x000000989a9b7210 */ /* 0x000fe400017ea409 */
[----:B------:R-:W-:Y:S02]  /*8a90*/  IADD3 R16, P2, P5, R153, R22, R16 ;  /* 0x0000001699107210 */ /* 0x000fe40007d5e010 */
[----:B------:R-:W-:Y:S01]  /*8aa0*/  SHF.R.S32.HI R8, RZ, 0x1f, R153 ;  /* 0x0000001fff087819 */ /* 0x000fe20000011499 */
[----:B------:R-:W-:-:S03]  /*8ab0*/  IMAD R153, R20, R17, R18 ;  /* 0x0000001114997224 */ /* 0x000fc600078e0212 */
[----:B------:R-:W-:Y:S02]  /*8ac0*/  IADD3.X R17, R8, R155, R159, P2, P5 ;  /* 0x0000009b08117210 */ /* 0x000fe400017ea49f */
[----:B---3--:R-:W-:Y:S01]  /*8ad0*/  SHF.R.S32.HI R21, RZ, 0x1f, R153 ;  /* 0x0000001fff157819 */ /* 0x008fe20000011499 */
[-C--:B----4-:R-:W-:Y:S02]  /*8ae0*/  IMAD R8, R15, R153.reuse, RZ ;  /* 0x000000990f087224 */ /* 0x090fe400078e02ff */
[----:B------:R-:W-:-:S04]  /*8af0*/  IMAD.WIDE.U32 R16, R14, R153, R16 ;  /* 0x000000990e107225 */ /* 0x000fc800078e0010 */
[----:B------:R-:W-:Y:S01]  /*8b00*/  IMAD R21, R14, R21, R8 ;  /* 0x000000150e157224 */ /* 0x000fe200078e0208 */
[----:B-1----:R-:W-:-:S03]  /*8b10*/  LEA R15, P2, R16, R10, 0x2 ;  /* 0x0000000a100f7211 */ /* 0x002fc600078410ff */
[----:B------:R-:W-:-:S05]  /*8b20*/  IMAD.IADD R8, R17, 0x1, R21 ;  /* 0x0000000111087824 */ /* 0x000fca00078e0215 */
[----:B--2---:R-:W-:Y:S01]  /*8b30*/  LEA.HI.X R17, R16, R11, R8, 0x2, P2 ;  /* 0x0000000b10117211 */ /* 0x004fe200010f1408 */
[----:B------:R-:W-:Y:S06]  /*8b40*/  @P1 BRA `(.L_x_10115) ;  /* 0x0000000000101947 */ /* 0x000fec0003800000 */
[----:B------:R-:W-:Y:S05]  /*8b50*/  @!P0 BRA `(.L_x_10115) ;  /* 0x00000000000c8947 */ /* 0x000fea0003800000 */
[----:B------:R-:W2:Y:S04]  /*8b60*/  LDG.E R8, desc[UR38][R12.64] ;  /* 0x000000260c087981 */ /* 0x000ea8000c1e1900 */
[----:B-----5:R-:W2:Y:S02]  /*8b70*/  LDG.E R19, desc[UR38][R12.64+0x4] ;  /* 0x000004260c137981 */ /* 0x020ea4000c1e1900 */
[----:B--2---:R-:W-:-:S07]  /*8b80*/  IMAD.IADD R19, R19, 0x1, -R8 ;  /* 0x0000000113137824 */ /* 0x004fce00078e0a08 */
.L_x_10115:
[----:B------:R-:W2:Y:S01]  /*8b90*/  LDL R8, [R1+0x78] ;  /* 0x0000780001087983 */ /* 0x000ea20000100800 */
[----:B------:R-:W0:Y:S03]  /*8ba0*/  S2R R10, SR_TID.X ;  /* 0x00000000000a7919 */ /* 0x000e260000002100 */
[----:B------:R-:W-:Y:S04]  /*8bb0*/  SHFL.IDX PT, R11, R17, RZ, 0x1c1f ;  /* 0x001c1fff110b7589 */ /* 0x000fe800000e0000 */
[----:B------:R-:W-:Y:S04]  /*8bc0*/  SHFL.IDX PT, R12, R15, 0x1, 0x1c1f ;  /* 0x003c1f000f0c7f89 */ /* 0x000fe800000e0000 */
[----:B------:R-:W-:Y:S01]  /*8bd0*/  SHFL.IDX PT, R13, R17, 0x1, 0x1c1f ;  /* 0x003c1f00110d7f89 */ /* 0x000fe200000e0000 */
[----:B0-----:R-:W-:-:S05]  /*8be0*/  VIADD R14, R10, 0xffffff80 ;  /* 0xffffff800a0e7836 */ /* 0x001fca0000000000 */
[----:B------:R-:W-:-:S04]  /*8bf0*/  SHF.R.S32.HI R16, RZ, 0x1f, R14 ;  /* 0x0000001fff107819 */ /* 0x000fc8000001140e */
[----:B------:R-:W-:-:S04]  /*8c00*/  LEA.HI R16, R16, R14, RZ, 0x7 ;  /* 0x0000000e10107211 */ /* 0x000fc800078f38ff */
[----:B------:R-:W-:Y:S01]  /*8c10*/  LOP3.LUT R16, R16, 0xffffff80, RZ, 0xc0, !PT ;  /* 0xffffff8010107812 */ /* 0x000fe200078ec0ff */
[----:B------:R-:W0:Y:S04]  /*8c20*/  SHFL.IDX PT, R10, R15, RZ, 0x1c1f ;  /* 0x001c1fff0f0a7589 */ /* 0x000e2800000e0000 */
[----:B------:R-:W-:-:S05]  /*8c30*/  IMAD.IADD R16, R14, 0x1, -R16 ;  /* 0x000000010e107824 */ /* 0x000fca00078e0a10 */
[----:B------:R-:W-:Y:S01]  /*8c40*/  LOP3.LUT P0, RZ, R16, 0x3, RZ, 0xc0, !PT ;  /* 0x0000000310ff7812 */ /* 0x000fe2000780c0ff */
[----:B--2---:R-:W-:Y:S02]  /*8c50*/  IMAD R14, R204, 0x80, R8 ;  /* 0x00000080cc0e7824 */ /* 0x004fe400078e0208 */
[----:B-----5:R-:W-:Y:S02]  /*8c60*/  IMAD R8, R19, R20, RZ ;  /* 0x0000001413087224 */ /* 0x020fe400078e02ff */
[----:B------:R-:W-:-:S03]  /*8c70*/  VIADD R16, R14, 0x8 ;  /* 0x000000080e107836 */ /* 0x000fc60000000000 */
[-C--:B------:R-:W-:Y:S02]  /*8c80*/  ISETP.GE.OR P1, PT, R14, R8.reuse, P0 ;  /* 0x000000080e00720c */ /* 0x080fe40000726670 */
[----:B------:R-:W-:-:S11]  /*8c90*/  ISETP.GE.OR P0, PT, R16, R8, P0 ;  /* 0x000000081000720c */ /* 0x000fd60000706670 */
[----:B0-----:R0:W-:Y:S04]  /*8ca0*/  @!P1 ST.E desc[UR38][R10.64], R2 ;  /* 0x000000020a009985 */ /* 0x0011e8000c101926 */
[----:B------:R0:W-:Y:S01]  /*8cb0*/  @!P0 ST.E desc[UR38][R12.64], R3 ;  /* 0x000000030c008985 */ /* 0x0001e2000c101926 */
[----:B------:R-:W-:Y:S05]  /*8cc0*/  @P3 BRA `(.L_x_10116) ;  /* 0x0000000c00f83947 */ /* 0x000fea0003800000 */
[----:B------:R-:W1:Y:S01]  /*8cd0*/  S2R R21, SR_TID.X ;  /* 0x0000000000157919 */ /* 0x000e620000002100 */
[----:B------:R-:W2:Y:S01]  /*8ce0*/  @P4 LDC R81, c[0x0][0xcec] ;  /* 0x00033b00ff514b82 */ /* 0x000ea20000000800 */
[----:B------:R-:W-:-:S07]  /*8cf0*/  ULDC.64 UR4, c[0x0][0xba0] ;  /* 0x0002e80000047ab9 */ /* 0x000fce0000000a00 */
[----:B------:R-:W3:Y:S01]  /*8d00*/  @P4 LDC R83, c[0x0][0xcf0] ;  /* 0x00033c00ff534b82 */ /* 0x000ee20000000800 */
[----:B-1----:R-:W-:-:S05]  /*8d10*/  VIADD R21, R21, 0xffffff80 ;  /* 0xffffff8015157836 */ /* 0x002fca0000000000 */
[----:B0-----:R-:W-:-:S04]  /*8d20*/  SHF.R.S32.HI R2, RZ, 0x1f, R21 ;  /* 0x0000001fff027819 */ /* 0x001fc80000011415 */
[----:B------:R-:W-:-:S04]  /*8d30*/  LEA.HI R2, R2, R21, RZ, 0x3 ;  /* 0x0000001502027211 */ /* 0x000fc800078f18ff */
[----:B------:R-:W-:-:S05]  /*8d40*/  LOP3.LUT R3, R2, 0xfffffff8, RZ, 0xc0, !PT ;  /* 0xfffffff802037812 */ /* 0x000fca00078ec0ff */
[----:B------:R-:W-:Y:S01]  /*8d50*/  IMAD.IADD R22, R21, 0x1, -R3 ;  /* 0x0000000115167824 */ /* 0x000fe200078e0a03 */
[----:B------:R-:W-:-:S03]  /*8d60*/  SHF.R.S32.HI R3, RZ, 0x3, R2 ;  /* 0x00000003ff037819 */ /* 0x000fc60000011402 */
[----:B------:R-:W-:-:S04]  /*8d70*/  IMAD.SHL.U32 R2, R22, 0x8, RZ ;  /* 0x0000000816027824 */ /* 0x000fc800078e00ff */
        /* <DEDUP_REMOVED lines=10> */
[----:B------:R-:W-:Y:S02]  /*8e20*/  IADD3 R53, P1, R156, 0x9000, RZ ;  /* 0x000090009c357810 */ /* 0x000fe40007f3e0ff */
[----:B------:R-:W-:Y:S02]  /*8e30*/  LOP3.LUT R24, R25, 0x380, RZ, 0xc0, !PT ;  /* 0x0000038019187812 */ /* 0x000fe400078ec0ff */
[----:B------:R-:W-:Y:S01]  /*8e40*/  LOP3.LUT R52, R53, 0x380, RZ, 0xc0, !PT ;  /* 0x0000038035347812 */ /* 0x000fe200078ec0ff */
[----:B------:R-:W-:Y:S01]  /*8e50*/  IMAD R9, R9, UR4, RZ ;  /* 0x0000000409097c24 */ /* 0x000fe2000f8e02ff */
[----:B------:R-:W-:Y:S01]  /*8e60*/  SHF.R.U64 R16, R16, 0x3, RZ ;  /* 0x0000000310107819 */ /* 0x000fe200000012ff */
[----:B------:R-:W5:Y:S01]  /*8e70*/  LD.E.128 R28, desc[UR38][R28.64] ;  /* 0x000000261c1c7980 */ /* 0x000f62000c101d00 */
[----:B------:R-:W-:-:S02]  /*8e80*/  SHF.R.U64 R52, R52, 0x3, RZ ;  /* 0x0000000334347819 */ /* 0x000fc400000012ff */
[----:B------:R-:W-:Y:S02]  /*8e90*/  SHF.R.U64 R24, R24, 0x3, RZ ;  /* 0x0000000318187819 */ /* 0x000fe400000012ff */
[----:B------:R-:W-:Y:S01]  /*8ea0*/  LOP3.LUT R52, R52, R53, RZ, 0x3c, !PT ;  /* 0x0000003534347212 */ /* 0x000fe200078e3cff */
[----:B------:R-:W-:Y:S01]  /*8eb0*/  IMAD.X R53, RZ, RZ, R157, P1 ;  /* 0x000000ffff357224 */ /* 0x000fe200008e069d */
[----:B------:R-:W-:Y:S01]  /*8ec0*/  IADD3 R11, P1, R156, 0xf000, RZ ;  /* 0x0000f0009c0b7810 */ /* 0x000fe20007f3e0ff */
[----:B------:R-:W-:Y:S01]  /*8ed0*/  IMAD R9, R4, UR5, R9 ;  /* 0x0000000504097c24 */ /* 0x000fe2000f8e0209 */
[----:B------:R-:W-:Y:S01]  /*8ee0*/  LOP3.LUT R16, R16, R17, RZ, 0x3c, !PT ;  /* 0x0000001110107212 */ /* 0x000fe200078e3cff */
[--C-:B------:R-:W-:Y:S01]  /*8ef0*/  IMAD.X R17, RZ, RZ, R157.reuse, P3 ;  /* 0x000000ffff117224 */ /* 0x100fe200018e069d */
[----:B------:R-:W-:Y:S01]  /*8f00*/  LOP3.LUT R10, R11, 0x380, RZ, 0xc0, !PT ;  /* 0x000003800b0a7812 */ /* 0x000fe200078ec0ff */
[--C-:B------:R-:W-:Y:S01]  /*8f10*/  IMAD.X R77, RZ, RZ, R157.reuse, P1 ;  /* 0x000000ffff4d7224 */ /* 0x100fe200008e069d */
[----:B------:R-:W-:Y:S01]  /*8f20*/  LOP3.LUT R24, R24, R25, RZ, 0x3c, !PT ;  /* 0x0000001918187212 */ /* 0x000fe200078e3cff */
[----:B------:R-:W-:Y:S01]  /*8f30*/  IMAD.X R25, RZ, RZ, R157, P2 ;  /* 0x000000ffff197224 */ /* 0x000fe200010e069d */
[----:B------:R-:W-:Y:S01]  /*8f40*/  SHF.R.U64 R10, R10, 0x3, RZ ;  /* 0x000000030a0a7819 */ /* 0x000fe200000012ff */
[----:B------:R-:W5:Y:S01]  /*8f50*/  LD.E.128 R16, desc[UR38][R16.64] ;  /* 0x0000002610107980 */ /* 0x000f62000c101d00 */
[----:B------:R-:W-:-:S02]  /*8f60*/  IADD3 R33, P0, R156, 0x4000, RZ ;  /* 0x000040009c217810 */ /* 0x000fc40007f1e0ff */
[----:B------:R-:W-:Y:S01]  /*8f70*/  LOP3.LUT R76, R10, R11, RZ, 0x3c, !PT ;  /* 0x0000000b0a4c7212 */ /* 0x000fe200078e3cff */
[----:B------:R-:W-:Y:S01]  /*8f80*/  IMAD.WIDE.U32 R10, R4, UR4, RZ ;  /* 0x00000004040a7c25 */ /* 0x000fe2000f8e00ff */
[C---:B------:R-:W-:Y:S01]  /*8f90*/  IADD3 R37, P6, R156.reuse, 0x5000, RZ ;  /* 0x000050009c257810 */ /* 0x040fe20007fde0ff */
[----:B------:R-:W-:Y:S01]  /*8fa0*/  ULDC.64 UR4, c[0x0][0xbe8] ;  /* 0x0002fa0000047ab9 */ /* 0x000fe20000000a00 */
[C---:B------:R-:W-:Y:S01]  /*8fb0*/  IADD3 R41, P5, R156.reuse, 0x6000, RZ ;  /* 0x000060009c297810 */ /* 0x040fe20007fbe0ff */
[----:B------:R-:W5:Y:S01]  /*8fc0*/  LD.E.128 R52, desc[UR38][R52.64] ;  /* 0x0000002634347980 */ /* 0x000f62000c101d00 */
[C---:B------:R-:W-:Y:S02]  /*8fd0*/  IADD3 R45, P3, R156.reuse, 0x7000, RZ ;  /* 0x000070009c2d7810 */ /* 0x040fe40007f7e0ff */
[----:B------:R-:W-:Y:S01]  /*8fe0*/  IADD3 R49, P2, R156, 0x8000, RZ ;  /* 0x000080009c317810 */ /* 0x000fe20007f5e0ff */
[----:B------:R-:W-:Y:S01]  /*8ff0*/  IMAD.IADD R11, R11, 0x1, R9 ;  /* 0x000000010b0b7824 */ /* 0x000fe200078e0209 */
[----:B------:R-:W-:Y:S01]  /*9000*/  LOP3.LUT R32, R33, 0x380, RZ, 0xc0, !PT ;  /* 0x0000038021207812 */ /* 0x000fe200078ec0ff */
[----:B------:R-:W-:Y:S01]  /*9010*/  IMAD R9, R22, 0x20, R3 ;  /* 0x0000002016097824 */ /* 0x000fe200078e0203 */
[----:B------:R-:W-:Y:S01]  /*9020*/  LOP3.LUT R36, R37, 0x380, RZ, 0xc0, !PT ;  /* 0x0000038025247812 */ /* 0x000fe200078ec0ff */
[----:B------:R-:W5:Y:S01]  /*9030*/  LD.E.128 R24, desc[UR38][R24.64] ;  /* 0x0000002618187980 */ /* 0x000f62000c101d00 */
[----:B------:R-:W-:-:S02]  /*9040*/  LOP3.LUT R40, R41, 0x380, RZ, 0xc0, !PT ;  /* 0x0000038029287812 */ /* 0x000fc400078ec0ff */
[----:B------:R-:W-:Y:S01]  /*9050*/  LOP3.LUT R44, R45, 0x380, RZ, 0xc0, !PT ;  /* 0x000003802d2c7812 */ /* 0x000fe200078ec0ff */
[----:B------:R-:W5:Y:S01]  /*9060*/  LD.E.128 R76, desc[UR38][R76.64] ;  /* 0x000000264c4c7980 */ /* 0x000f62000c101d00 */
[----:B------:R-:W-:Y:S01]  /*9070*/  LOP3.LUT R48, R49, 0x380, RZ, 0xc0, !PT ;  /* 0x0000038031307812 */ /* 0x000fe200078ec0ff */
[----:B------:R-:W-:Y:S01]  /*9080*/  IMAD R22, R204, 0x80, R9 ;  /* 0x00000080cc167824 */ /* 0x000fe200078e0209 */
[----:B------:R-:W-:Y:S01]  /*9090*/  SHF.R.U64 R32, R32, 0x3, RZ ;  /* 0x0000000320207819 */ /* 0x000fe200000012ff */
[----:B------:R-:W-:Y:S01]  /*90a0*/  IMAD.WIDE.U32 R10, R202, UR4, R10 ;  /* 0x00000004ca0a7c25 */ /* 0x000fe2000f8e000a */
[----:B------:R-:W-:Y:S02]  /*90b0*/  SHF.R.U64 R36, R36, 0x3, RZ ;  /* 0x0000000324247819 */ /* 0x000fe400000012ff */
[----:B------:R-:W-:Y:S02]  /*90c0*/  SHF.R.U64 R40, R40, 0x3, RZ ;  /* 0x0000000328287819 */ /* 0x000fe400000012ff */
[----:B------:R-:W-:-:S02]  /*90d0*/  SHF.R.U64 R44, R44, 0x3, RZ ;  /* 0x000000032c2c7819 */ /* 0x000fc400000012ff */
[----:B------:R-:W-:Y:S01]  /*90e0*/  SHF.R.U64 R48, R48, 0x3, RZ ;  /* 0x0000000330307819 */ /* 0x000fe200000012ff */
[----:B--2---:R-:W-:Y:S01]  /*90f0*/  @P4 IMAD.HI.U32 R4, R22, R81, RZ ;  /* 0x0000005116044227 */ /* 0x004fe200078e00ff */
[----:B------:R-:W-:Y:S02]  /*9100*/  SHF.R.S32.HI R21, RZ, 0x1f, R200 ;  /* 0x0000001fff157819 */ /* 0x000fe400000114c8 */
        /* <DEDUP_REMOVED lines=10> */
[----:B------:R-:W-:Y:S01]  /*91b0*/  IADD3 R57, P0, R156, 0xa000, RZ ;  /* 0x0000a0009c397810 */ /* 0x000fe20007f1e0ff */
[----:B------:R-:W-:Y:S01]  /*91c0*/  IMAD R11, R202, UR5, R11 ;  /* 0x00000005ca0b7c24 */ /* 0x000fe2000f8e020b */
[C---:B------:R-:W-:Y:S01]  /*91d0*/  IADD3 R61, P6, R156.reuse, 0xb000, RZ ;  /* 0x0000b0009c3d7810 */ /* 0x040fe20007fde0ff */
[----:B------:R-:W-:Y:S01]  /*91e0*/  ULDC.64 UR4, c[0x0][0xbf0] ;  /* 0x0002fc0000047ab9 */ /* 0x000fe20000000a00 */
[C---:B------:R-:W-:Y:S01]  /*91f0*/  IADD3 R65, P5, R156.reuse, 0xc000, RZ ;  /* 0x0000c0009c417810 */ /* 0x040fe20007fbe0ff */
[----:B------:R-:W-:Y:S01]  /*9200*/  IMAD.MOV.U32 R9, RZ, RZ, R22 ;  /* 0x000000ffff097224 */ /* 0x000fe200078e0016 */
[C---:B------:R-:W-:Y:S01]  /*9210*/  IADD3 R69, P3, R156.reuse, 0xd000, RZ ;  /* 0x0000d0009c457810 */ /* 0x040fe20007f7e0ff */
[----:B------:R-:W5:Y:S01]  /*9220*/  LD.E.128 R32, desc[UR38][R32.64] ;  /* 0x0000002620207980 */ /* 0x000f62000c101d00 */
[----:B------:R-:W-:Y:S01]  /*9230*/  IADD3 R73, P2, R156, 0xe000, RZ ;  /* 0x0000e0009c497810 */ /* 0x000fe20007f5e0ff */
[----:B------:R-:W-:Y:S01]  /*9240*/  IMAD R21, R21, UR4, RZ ;  /* 0x0000000415157c24 */ /* 0x000fe2000f8e02ff */
[----:B---3--:R-:W-:Y:S01]  /*9250*/  @P4 SHF.R.U32.HI R9, RZ, R83, R4 ;  /* 0x00000053ff094219 */ /* 0x008fe20000011604 */
[----:B------:R-:W5:Y:S01]  /*9260*/  LD.E.128 R36, desc[UR38][R36.64] ;  /* 0x0000002624247980 */ /* 0x000f62000c101d00 */
[----:B------:R-:W-:-:S02]  /*9270*/  LOP3.LUT R56, R57, 0x380, RZ, 0xc0, !PT ;  /* 0x0000038039387812 */ /* 0x000fc400078ec0ff */
[----:B------:R-:W-:Y:S01]  /*9280*/  LOP3.LUT R60, R61, 0x380, RZ, 0xc0, !PT ;  /* 0x000003803d3c7812 */ /* 0x000fe200078ec0ff */
[----:B------:R-:W5:Y:S01]  /*9290*/  LD.E.128 R40, desc[UR38][R40.64] ;  /* 0x0000002628287980 */ /* 0x000f62000c101d00 */
[----:B------:R-:W-:Y:S02]  /*92a0*/  LOP3.LUT R64, R65, 0x380, RZ, 0xc0, !PT ;  /* 0x0000038041407812 */ /* 0x000fe400078ec0ff */
[----:B------:R-:W-:Y:S01]  /*92b0*/  LOP3.LUT R68, R69, 0x380, RZ, 0xc0, !PT ;  /* 0x0000038045447812 */ /* 0x000fe200078ec0ff */
[----:B------:R-:W5:Y:S01]  /*92c0*/  LD.E.128 R44, desc[UR38][R44.64] ;  /* 0x000000262c2c7980 */ /* 0x000f62000c101d00 */
[----:B------:R-:W-:Y:S01]  /*92d0*/  LOP3.LUT R72, R73, 0x380, RZ, 0xc0, !PT ;  /* 0x0000038049487812 */ /* 0x000fe200078ec0ff */
[----:B------:R-:W-:Y:S01]  /*92e0*/  IMAD R21, R200, UR5, R21 ;  /* 0x00000005c8157c24 */ /* 0x000fe2000f8e0215 */
[----:B------:R-:W-:Y:S01]  /*92f0*/  LOP3.LUT R13, R156, 0x380, RZ, 0xc0, !PT ;  /* 0x000003809c0d7812 */ /* 0x000fe200078ec0ff */
[----:B------:R-:W-:Y:S01]  /*9300*/  IMAD.WIDE.U32 R10, R200, UR4, R10 ;  /* 0x00000004c80a7c25 */ /* 0x000fe2000f8e000a */
[--C-:B------:R-:W-:Y:S01]  /*9310*/  SHF.R.S32.HI R4, RZ, 0x1f, R9.reuse ;  /* 0x0000001fff047819 */ /* 0x100fe20000011409 */
[----:B------:R-:W-:Y:S01]  /*9320*/  ULDC.64 UR4, c[0x0][0xbe0] ;  /* 0x0002f80000047ab9 */ /* 0x000fe20000000a00 */
[----:B------:R-:W-:Y:S01]  /*9330*/  SHF.R.U64 R56, R56, 0x3, RZ ;  /* 0x0000000338387819 */ /* 0x000fe200000012ff */
[----:B------:R-:W-:Y:S01]  /*9340*/  IMAD.MOV R81, RZ, RZ, -R9 ;  /* 0x000000ffff517224 */ /* 0x000fe200078e0a09 */
[----:B------:R-:W-:Y:S01]  /*9350*/  SHF.R.U64 R60, R60, 0x3, RZ ;  /* 0x000000033c3c7819 */ /* 0x000fe200000012ff */
[----:B------:R-:W5:Y:S01]  /*9360*/  LD.E.128 R48, desc[UR38][R48.64] ;  /* 0x0000002630307980 */ /* 0x000f62000c101d00 */
[----:B------:R-:W-:-:S02]  /*9370*/  SHF.R.U64 R64, R64, 0x3, RZ ;  /* 0x0000000340407819 */ /* 0x000fc400000012ff */
[----:B------:R-:W-:Y:S02]  /*9380*/  SHF.R.U64 R68, R68, 0x3, RZ ;  /* 0x0000000344447819 */ /* 0x000fe400000012ff */
[----:B------:R-:W-:Y:S01]  /*9390*/  SHF.R.U64 R72, R72, 0x3, RZ ;  /* 0x0000000348487819 */ /* 0x000fe200000012ff */
[----:B------:R-:W-:Y:S01]  /*93a0*/  IMAD.IADD R11, R11, 0x1, R21 ;  /* 0x000000010b0b7824 */ /* 0x000fe200078e0215 */
[----:B------:R-:W-:Y:S01]  /*93b0*/  SHF.R.U64 R13, R13, 0x3, RZ ;  /* 0x000000030d0d7819 */ /* 0x000fe200000012ff */
[----:B------:R-:W-:Y:S01]  /*93c0*/  IMAD R4, R4, UR4, RZ ;  /* 0x0000000404047c24 */ /* 0x000fe2000f8e02ff */
[----:B------:R-:W-:Y:S01]  /*93d0*/  LOP3.LUT R56, R56, R57, RZ, 0x3c, !PT ;  /* 0x0000003938387212 */ /* 0x000fe200078e3cff */
[----:B------:R-:W-:Y:S01]  /*93e0*/  IMAD R21, R20, R81, R22 ;  /* 0x0000005114157224 */ /* 0x000fe200078e0216 */
        /* <DEDUP_REMOVED lines=11> */
[C---:B------:R-:W-:Y:S01]  /*94a0*/  IMAD R81, R9.reuse, UR5, R4 ;  /* 0x0000000509517c24 */ /* 0x040fe2000f8e0204 */
[----:B------:R-:W-:Y:S01]  /*94b0*/  SHF.R.S32.HI R4, RZ, 0x1f, R21 ;  /* 0x0000001fff047819 */ /* 0x000fe20000011415 */
[----:B------:R-:W-:Y:S01]  /*94c0*/  IMAD.WIDE.U32 R10, R9, UR4, R10 ;  /* 0x00000004090a7c25 */ /* 0x000fe2000f8e000a */
[----:B------:R0:W5:Y:S01]  /*94d0*/  LD.E.128 R12, desc[UR38][R156.64] ;  /* 0x000000269c0c7980 */ /* 0x000162000c101d00 */
[----:B------:R-:W-:-:S03]  /*94e0*/  ULDC.64 UR4, c[0x0][0xbd8] ;  /* 0x0002f60000047ab9 */ /* 0x000fc60000000a00 */
[----:B------:R-:W5:Y:S01]  /*94f0*/  LD.E.128 R60, desc[UR38][R60.64] ;  /* 0x000000263c3c7980 */ /* 0x000f62000c101d00 */
[----:B------:R-:W-:-:S03]  /*9500*/  IMAD.IADD R11, R11, 0x1, R81 ;  /* 0x000000010b0b7824 */ /* 0x000fc600078e0251 */
[----:B------:R-:W5:Y:S01]  /*9510*/  LD.E.128 R64, desc[UR38][R64.64] ;  /* 0x0000002640407980 */ /* 0x000f62000c101d00 */
[----:B------:R-:W-:-:S03]  /*9520*/  IMAD R4, R4, UR4, RZ ;  /* 0x0000000404047c24 */ /* 0x000fc6000f8e02ff */
        /* <DEDUP_REMOVED lines=9> */
[C---:B------:R-:W-:Y:S02]  /*95c0*/  IMAD R81, R21.reuse, UR5, R4 ;  /* 0x0000000515517c24 */ /* 0x040fe4000f8e0204 */
[----:B------:R-:W-:Y:S01]  /*95d0*/  IMAD.WIDE.U32 R10, R21, UR4, R10 ;  /* 0x00000004150a7c25 */ /* 0x000fe2000f8e000a */
[----:B------:R-:W-:-:S03]  /*95e0*/  ULDC.64 UR4, c[0x0][0xb80] ;  /* 0x0002e00000047ab9 */ /* 0x000fc60000000a00 */
[----:B------:R-:W-:Y:S01]  /*95f0*/  VIADD R9, R85, 0x40 ;  /* 0x0000004055097836 */ /* 0x000fe20000000000 */
[----:B------:R-:W-:Y:S01]  /*9600*/  LEA R4, P2, R10, UR4, 0x1 ;  /* 0x000000040a047c11 */ /* 0x000fe2000f8408ff */
[----:B------:R-:W-:-:S03]  /*9610*/  IMAD.IADD R11, R11, 0x1, R81 ;  /* 0x000000010b0b7824 */ /* 0x000fc600078e0251 */
[-C--:B------:R-:W-:Y:S01]  /*9620*/  ISETP.GE.AND P0, PT, R9, R8.reuse, PT ;  /* 0x000000080900720c */ /* 0x080fe20003f06270 */
[----:B------:R-:W-:Y:S01]  /*9630*/  VIADD R0, R0, 0x32420 ;  /* 0x0003242000007836 */ /* 0x000fe20000000000 */
[----:B------:R-:W-:Y:S02]  /*9640*/  LEA.HI.X R9, R10, UR5, R11, 0x1, P2 ;  /* 0x000000050a097c11 */ /* 0x000fe400090f0c0b */
[CC--:B------:R-:W-:Y:S01]  /*9650*/  ISETP.GE.AND P2, PT, R85.reuse, R8.reuse, PT ;  /* 0x000000085500720c */ /* 0x0c0fe20003f46270 */
[----:B------:R-:W-:Y:S01]  /*9660*/  VIADD R3, R85, 0x20 ;  /* 0x0000002055037836 */ /* 0x000fe20000000000 */
[----:B------:R-:W-:Y:S01]  /*9670*/  PRMT R0, RZ, 0x654, R0 ;  /* 0x00000654ff007816 */ /* 0x000fe20000000000 */
[C---:B------:R-:W-:Y:S02]  /*9680*/  VIADD R84, R2.reuse, 0x80 ;  /* 0x0000008002547836 */ /* 0x040fe40000000000 */
[C---:B------:R-:W-:Y:S01]  /*9690*/  VIADD R88, R2.reuse, 0xc0 ;  /* 0x000000c002587836 */ /* 0x040fe20000000000 */
[----:B-1----:R1:W-:Y:S01]  /*96a0*/  SYNCS.ARRIVE.TRANS64.RED.A1T0 RZ, [R0+URZ], RZ ;  /* 0x000000ff00ff79a7 */ /* 0x0023e2000810043f */
[----:B------:R-:W-:Y:S01]  /*96b0*/  ISETP.GE.AND P1, PT, R3, R8, PT ;  /* 0x000000080300720c */ /* 0x000fe20003f26270 */
[----:B------:R0:W2:Y:S01]  /*96c0*/  SHFL.IDX PT, R83, R4, RZ, 0x181f ;  /* 0x00181fff04537589 */ /* 0x0000a200000e0000 */
[----:B------:R-:W-:Y:S03]  /*96d0*/  BSSY B1, `(.L_x_10117) ;  /* 0x0000019000017945 */ /* 0x000fe60003800000 */
[----:B------:R0:W3:Y:S01]  /*96e0*/  SHFL.IDX PT, R3, R9, RZ, 0x181f ;  /* 0x00181fff09037589 */ /* 0x0000e200000e0000 */
[----:B-1----:R-:W-:Y:S01]  /*96f0*/  VIADD R0, R2, 0x40 ;  /* 0x0000004002007836 */ /* 0x002fe20000000000 */
        /* <DEDUP_REMOVED lines=10> */
[----:B--2---:R-:W-:-:S04]  /*97a0*/  @!P5 LEA R10, P6, R2, R83, 0x1 ;  /* 0x00000053020ad211 */ /* 0x004fc800078c08ff */
[----:B---3--:R-:W-:Y:S02]  /*97b0*/  @!P5 LEA.HI.X R11, R2, R3, R89, 0x1, P6 ;  /* 0x00000003020bd211 */ /* 0x008fe400030f0c59 */
        /* <DEDUP_REMOVED lines=10> */
.L_x_10118:
[----:B------:R-:W-:Y:S05]  /*9860*/  BSYNC B1 ;  /* 0x0000000000017941 */ /* 0x000fea0003800000 */
.L_x_10117:
[----:B---3--:R1:W3:Y:S01]  /*9870*/  SHFL.IDX PT, R3, R9, 0x1, 0x181f ;  /* 0x00381f0009037f89 */ /* 0x0082e200000e0000 */
[----:B------:R-:W-:Y:S03]  /*9880*/  BSSY B1, `(.L_x_10119) ;  /* 0x0000014000017945 */ /* 0x000fe60003800000 */
[----:B0-----:R1:W0:Y:S01]  /*9890*/  SHFL.IDX PT, R21, R4, 0x1, 0x181f ;  /* 0x00381f0004157f89 */ /* 0x00122200000e0000 */
[----:B------:R-:W-:Y:S05]  /*98a0*/  @P1 BRA `(.L_x_10120) ;  /* 0x0000000000441947 */ /* 0x000fea0003800000 */
[----:B------:R-:W-:Y:S02]  /*98b0*/  ULDC UR4, c[0x0][0xbc8] ;  /* 0x0002f20000047ab9 */ /* 0x000fe40000000800 */
[----:B------:R-:W-:Y:S02]  /*98c0*/  ISETP.GE.AND P4, PT, R2, UR4, PT ;  /* 0x0000000402007c0c */ /* 0x000fe4000bf86270 */
[----:B------:R-:W-:Y:S02]  /*98d0*/  ISETP.GE.AND P3, PT, R0, UR4, PT ;  /* 0x0000000400007c0c */ /* 0x000fe4000bf66270 */
[----:B------:R-:W-:Y:S02]  /*98e0*/  ISETP.GE.AND P2, PT, R84, UR4, PT ;  /* 0x0000000454007c0c */ /* 0x000fe4000bf46270 */
[----:B------:R-:W-:-:S07]  /*98f0*/  ISETP.GE.AND P1, PT, R88, UR4, PT ;  /* 0x0000000458007c0c */ /* 0x000fce000bf26270 */
[-C--:B0-----:R-:W-:Y:S02]  /*9900*/  @!P4 LEA R10, P6, R2, R21.reuse, 0x1 ;  /* 0x00000015020ac211 */ /* 0x081fe400078c08ff */
[----:B-----5:R-:W-:Y:S02]  /*9910*/  @!P3 LEA R12, P5, R0, R21, 0x1 ;  /* 0x00000015000cb211 */ /* 0x020fe400078a08ff */
        /* <DEDUP_REMOVED lines=10> */
.L_x_10120:
[----:B------:R-:W-:Y:S05]  /*99c0*/  BSYNC B1 ;  /* 0x0000000000017941 */ /* 0x000fea0003800000 */
.L_x_10119:
[----:B---3--:R3:W0:Y:S01]  /*99d0*/  SHFL.IDX PT, R3, R9, 0x2, 0x181f ;  /* 0x00581f0009037f89 */ /* 0x00862200000e0000 */
[----:B------:R-:W-:Y:S03]  /*99e0*/  BSSY B1, `(.L_x_10121) ;  /* 0x0000014000017945 */ /* 0x000fe60003800000 */
[----:B----45:R3:W4:Y:S01]  /*99f0*/  SHFL.IDX PT, R17, R4, 0x2, 0x181f ;  /* 0x00581f0004117f89 */ /* 0x03072200000e0000 */
        /* <DEDUP_REMOVED lines=18> */
.L_x_10122:
[----:B------:R-:W-:Y:S05]  /*9b20*/  BSYNC B1 ;  /* 0x0000000000017941 */ /* 0x000fea0003800000 */
.L_x_10121:
[----:B0-----:R-:W-:Y:S01]  /*9b30*/  VIADD R3, R85, 0x60 ;  /* 0x0000006055037836 */ /* 0x001fe20000000000 */
[----:B------:R0:W0:Y:S04]  /*9b40*/  SHFL.IDX PT, R15, R9, 0x3, 0x181f ;  /* 0x00781f00090f7f89 */ /* 0x00002800000e0000 */
[----:B------:R-:W-:Y:S01]  /*9b50*/  ISETP.GE.AND P0, PT, R3, R8, PT ;  /* 0x000000080300720c */ /* 0x000fe20003f06270 */
[----:B----4-:R4:W0:-:S12]  /*9b60*/  SHFL.IDX PT, R17, R4, 0x3, 0x181f ;  /* 0x00781f0004117f89 */ /* 0x01081800000e0000 */
[----:B----4-:R-:W-:Y:S05]  /*9b70*/  @P0 BRA `(.L_x_10123) ;  /* 0x0000002400800947 */ /* 0x010fea0003800000 */
[----:B------:R-:W-:Y:S02]  /*9b80*/  ULDC UR4, c[0x0][0xbc8] ;  /* 0x0002f20000047ab9 */ /* 0x000fe40000000800 */
[----:B------:R-:W-:Y:S02]  /*9b90*/  ISETP.GE.AND P3, PT, R2, UR4, PT ;  /* 0x0000000402007c0c */ /* 0x000fe4000bf66270 */
[----:B------:R-:W-:Y:S02]  /*9ba0*/  ISETP.GE.AND P4, PT, R0, UR4, PT ;  /* 0x0000000400007c0c */ /* 0x000fe4000bf86270 */
[----:B------:R-:W-:-:S09]  /*9bb0*/  ISETP.GE.AND P5, PT, R84, UR4, PT ;  /* 0x0000000454007c0c */ /* 0x000fd2000bfa6270 */
[-C--:B0-----:R-:W-:Y:S02]  /*9bc0*/  @!P3 LEA R8, P0, R2, R17.reuse, 0x1 ;  /* 0x000000110208b211 */ /* 0x081fe400078008ff */
[-C--:B------:R-:W-:Y:S02]  /*9bd0*/  @!P4 LEA R10, P1, R0, R17.reuse, 0x1 ;  /* 0x00000011000ac211 */ /* 0x080fe400078208ff */
[----:B------:R-:W-:Y:S02]  /*9be0*/  @!P5 LEA R12, P2, R84, R17, 0x1 ;  /* 0x00000011540cd211 */ /* 0x000fe400078408ff */
[-C--:B-1-3--:R-:W-:Y:S02]  /*9bf0*/  @!P3 LEA.HI.X R9, R2, R15.reuse, R89, 0x1, P0 ;  /* 0x0000000f0209b211 */ /* 0x08afe400000f0c59 */
        /* <DEDUP_REMOVED lines=11> */
.L_x_10116:
[----:B------:R-:W-:Y:S01]  /*9cb0*/  ULDC.64 UR4, c[0x0][0xc08] ;  /* 0x0003020000047ab9 */ /* 0x000fe20000000a00 */
[----:B0-----:R-:W0:Y:S01]  /*9cc0*/  @P4 LDC R13, c[0x0][0xcec] ;  /* 0x00033b00ff0d4b82 */ /* 0x001e220000000800 */
[----:B------:R-:W-:Y:S01]  /*9cd0*/  IMAD R9, R9, UR4, RZ ;  /* 0x0000000409097c24 */ /* 0x000fe2000f8e02ff */
[----:B------:R-:W-:Y:S01]  /*9ce0*/  ULDC.64 UR6, c[0x0][0xc30] ;  /* 0x00030c0000067ab9 */ /* 0x000fe20000000a00 */
[----:B------:R-:W-:Y:S01]  /*9cf0*/  IMAD.WIDE.U32 R2, R4, UR4, RZ ;  /* 0x0000000404027c25 */ /* 0x000fe2000f8e00ff */
[----:B------:R-:W-:Y:S01]  /*9d00*/  ISETP.GE.AND P0, PT, R14, R8, PT ;  /* 0x000000080e00720c */ /* 0x000fe20003f06270 */
[----:B------:R-:W-:Y:S01]  /*9d10*/  BSSY B1, `(.L_x_10124) ;  /* 0x00000d3000017945 */ /* 0x000fe20003800000 */
[----:B------:R-:W-:Y:S01]  /*9d20*/  SHF.R.S32.HI R22, RZ, 0x1f, R207 ;  /* 0x0000001fff167819 */ /* 0x000fe200000114cf */
[----:B------:R-:W-:Y:S01]  /*9d30*/  IMAD R9, R4, UR5, R9 ;  /* 0x0000000504097c24 */ /* 0x000fe2000f8e0209 */
[----:B------:R-:W-:Y:S01]  /*9d40*/  ULDC.64 UR4, c[0x0][0xc38] ;  /* 0x00030e0000047ab9 */ /* 0x000fe20000000a00 */
[----:B------:R-:W1:Y:S01]  /*9d50*/  @P4 LDC R4, c[0x0][0xcf0] ;  /* 0x00033c00ff044b82 */ /* 0x000e620000000800 */
        /* <DEDUP_REMOVED lines=15> */
[----:B0-----:R-:W-:Y:S01]  /*9e50*/  @P4 IMAD.HI.U32 R13, R18, R13, RZ ;  /* 0x0000000d120d4227 */ /* 0x001fe200078e00ff */
[----:B------:R-:W-:Y:S02]  /*9e60*/  SHF.R.S32.HI R158, RZ, 0x1f, R221 ;  /* 0x0000001fff9e7819 */ /* 0x000fe400000114dd */
[----:B------:R-:W-:Y:S01]  /*9e70*/  SHF.R.S32.HI R159, RZ, 0x1f, R222 ;  /* 0x0000001fff9f7819 */ /* 0x000fe200000114de */
[C---:B------:R-:W-:Y:S01]  /*9e80*/  IMAD R11, R200.reuse, UR5, R9 ;  /* 0x00000005c80b7c24 */ /* 0x040fe2000f8e0209 */
[----:B------:R-:W-:Y:S01]  /*9e90*/  SHF.R.S32.HI R161, RZ, 0x1f, R224 ;  /* 0x0000001fffa17819 */ /* 0x000fe200000114e0 */
[----:B------:R-:W-:Y:S01]  /*9ea0*/  IMAD.WIDE.U32 R2, R200, UR4, R2 ;  /* 0x00000004c8027c25 */ /* 0x000fe2000f8e0002 */
[----:B------:R-:W-:Y:S01]  /*9eb0*/  ULDC.64 UR4, c[0x0][0xc48] ;  /* 0x0003120000047ab9 */ /* 0x000fe20000000a00 */
[----:B------:R-:W-:-:S02]  /*9ec0*/  SHF.R.S32.HI R162, RZ, 0x1f, R225 ;  /* 0x0000001fffa27819 */ /* 0x000fc400000114e1 */
[----:B------:R-:W-:Y:S01]  /*9ed0*/  IMAD.MOV.U32 R9, RZ, RZ, R18 ;  /* 0x000000ffff097224 */ /* 0x000fe200078e0012 */
[----:B-1----:R-:W-:Y:S01]  /*9ee0*/  @P4 SHF.R.U32.HI R9, RZ, R4, R13 ;  /* 0x00000004ff094219 */ /* 0x002fe2000001160d */
[----:B------:R-:W-:Y:S01]  /*9ef0*/  IMAD.IADD R3, R3, 0x1, R11 ;  /* 0x0000000103037824 */ /* 0x000fe200078e020b */
[----:B------:R-:W-:Y:S01]  /*9f00*/  SHF.R.S32.HI R163, RZ, 0x1f, R226 ;  /* 0x0000001fffa37819 */ /* 0x000fe200000114e2 */
[----:B------:R-:W-:Y:S01]  /*9f10*/  VIADD R181, R201, 0x8 ;  /* 0x00000008c9b57836 */ /* 0x000fe20000000000 */
[--C-:B------:R-:W-:Y:S01]  /*9f20*/  SHF.R.S32.HI R4, RZ, 0x1f, R9.reuse ;  /* 0x0000001fff047819 */ /* 0x100fe20000011409 */
[----:B------:R-:W-:Y:S01]  /*9f30*/  IMAD.MOV R11, RZ, RZ, -R9 ;  /* 0x000000ffff0b7224 */ /* 0x000fe200078e0a09 */
[----:B------:R-:W-:Y:S01]  /*9f40*/  SHF.R.S32.HI R164, RZ, 0x1f, R228 ;  /* 0x0000001fffa47819 */ /* 0x000fe200000114e4 */
[----:B------:R-:W-:Y:S01]  /*9f50*/  IMAD.WIDE.U32 R2, R160, UR4, R2 ;  /* 0x00000004a0027c25 */ /* 0x000fe2000f8e0002 */
        /* <DEDUP_REMOVED lines=10> */
[----:B------:R-:W-:Y:S01]  /*a000*/  IMAD.WIDE.U32 R2, R9, UR6, R2 ;  /* 0x0000000609027c25 */ /* 0x000fe2000f8e0002 */
[----:B------:R-:W-:-:S02]  /*a010*/  SHF.R.S32.HI R160, RZ, 0x1f, R223 ;  /* 0x0000001fffa07819 */ /* 0x000fc400000114df */
[----:B------:R-:W-:Y:S01]  /*a020*/  SHF.R.S32.HI R169, RZ, 0x1f, R233 ;  /* 0x0000001fffa97819 */ /* 0x000fe200000114e9 */
[----:B------:R-:W-:Y:S01]  /*a030*/  IMAD R4, R4, UR4, RZ ;  /* 0x0000000404047c24 */ /* 0x000fe2000f8e02ff */
[----:B------:R-:W-:Y:S01]  /*a040*/  SHF.R.S32.HI R170, RZ, 0x1f, R234 ;  /* 0x0000001fffaa7819 */ /* 0x000fe200000114ea */
[----:B------:R-:W-:Y:S01]  /*a050*/  IMAD.IADD R3, R3, 0x1, R13 ;  /* 0x0000000103037824 */ /* 0x000fe200078e020d */
[----:B------:R-:W-:Y:S01]  /*a060*/  SHF.R.S32.HI R171, RZ, 0x1f, R235 ;  /* 0x0000001fffab7819 */ /* 0x000fe200000114eb */
[C---:B------:R-:W-:Y:S01]  /*a070*/  IMAD R9, R11.reuse, UR5, R4 ;  /* 0x000000050b097c24 */ /* 0x040fe2000f8e0204 */
[----:B------:R-:W-:Y:S01]  /*a080*/  SHF.R.S32.HI R172, RZ, 0x1f, R236 ;  /* 0x0000001fffac7819 */ /* 0x000fe200000114ec */
[----:B------:R-:W-:Y:S01]  /*a090*/  IMAD.WIDE.U32 R2, R11, UR4, R2 ;  /* 0x000000040b027c25 */ /* 0x000fe2000f8e0002 */
[----:B------:R-:W-:Y:S01]  /*a0a0*/  ULDC.64 UR4, c[0x0][0xc00] ;  /* 0x0003000000047ab9 */ /* 0x000fe20000000a00 */
[----:B------:R-:W-:Y:S02]  /*a0b0*/  SHF.R.S32.HI R173, RZ, 0x1f, R237 ;  /* 0x0000001fffad7819 */ /* 0x000fe400000114ed */
[----:B------:R-:W-:Y:S01]  /*a0c0*/  VIADD R4, R0, 0x32420 ;  /* 0x0003242000047836 */ /* 0x000fe20000000000 */
[C---:B------:R-:W-:Y:S01]  /*a0d0*/  LEA R0, P1, R2.reuse, UR4, 0x2 ;  /* 0x0000000402007c11 */ /* 0x040fe2000f8210ff */
[----:B------:R-:W-:Y:S01]  /*a0e0*/  IMAD.IADD R3, R3, 0x1, R9 ;  /* 0x0000000103037824 */ /* 0x000fe200078e0209 */
[----:B------:R-:W-:Y:S01]  /*a0f0*/  SHF.R.S32.HI R175, RZ, 0x1f, R175 ;  /* 0x0000001fffaf7819 */ /* 0x000fe200000114af */
[C---:B------:R-:W-:Y:S01]  /*a100*/  VIADD R174, R201.reuse, 0x20 ;  /* 0x00000020c9ae7836 */ /* 0x040fe20000000000 */
[----:B------:R-:W-:Y:S01]  /*a110*/  PRMT R9, RZ, 0x654, R4 ;  /* 0x00000654ff097816 */ /* 0x000fe20000000004 */
[C---:B------:R-:W-:Y:S01]  /*a120*/  VIADD R176, R201.reuse, 0x18 ;  /* 0x00000018c9b07836 */ /* 0x040fe20000000000 */
[----:B------:R-:W-:Y:S01]  /*a130*/  LEA.HI.X R4, R2, UR5, R3, 0x2, P1 ;  /* 0x0000000502047c11 */ /* 0x000fe200088f1403 */
[C---:B------:R-:W-:Y:S01]  /*a140*/  VIADD R178, R201.reuse, 0x10 ;  /* 0x00000010c9b27836 */ /* 0x040fe20000000000 */
[----:B------:R0:W-:Y:S01]  /*a150*/  SYNCS.ARRIVE.TRANS64.RED.A1T0 RZ, [R9+URZ], RZ ;  /* 0x000000ff09ff79a7 */ /* 0x0001e2000810043f */
[----:B------:R0:W1:Y:S01]  /*a160*/  SHFL.IDX PT, R2, R0, RZ, 0x1c1f ;  /* 0x001c1fff00027589 */ /* 0x00006200000e0000 */
[----:B------:R-:W-:Y:S01]  /*a170*/  SHF.R.S32.HI R177, RZ, 0x1f, R177 ;  /* 0x0000001fffb17819 */ /* 0x000fe200000114b1 */
[----:B------:R-:W-:Y:S01]  /*a180*/  VIADD R180, R201, 0x8 ;  /* 0x00000008c9b47836 */ /* 0x000fe20000000000 */
[----:B------:R-:W-:Y:S01]  /*a190*/  SHF.R.S32.HI R179, RZ, 0x1f, R179 ;  /* 0x0000001fffb37819 */ /* 0x000fe200000114b3 */
[----:B------:R0:W2:Y:S01]  /*a1a0*/  SHFL.IDX PT, R3, R4, RZ, 0x1c1f ;  /* 0x001c1fff04037589 */ /* 0x0000a200000e0000 */
[----:B------:R-:W-:Y:S01]  /*a1b0*/  SHF.R.S32.HI R181, RZ, 0x1f, R181 ;  /* 0x0000001fffb57819 */ /* 0x000fe200000114b5 */
[----:B------:R-:W-:Y:S06]  /*a1c0*/  @P0 BRA `(.L_x_10125) ;  /* 0x00000008001c0947 */ /* 0x000fec0003800000 */
[----:B------:R-:W-:Y:S01]  /*a1d0*/  ULDC UR4, c[0x0][0xbc8] ;  /* 0x0002f20000047ab9 */ /* 0x000fe20000000800 */
[C---:B0-----:R-:W-:Y:S01]  /*a1e0*/  VIADD R9, R201.reuse, 0xe8 ;  /* 0x000000e8c9097836 */ /* 0x041fe20000000000 */
[----:B------:R-:W-:Y:S01]  /*a1f0*/  ISETP.GE.AND P4, PT, R180, UR4, PT ;  /* 0x00000004b4007c0c */ /* 0x000fe2000bf86270 */
[C---:B------:R-:W-:Y:S01]  /*a200*/  VIADD R17, R201.reuse, 0xf0 ;  /* 0x000000f0c9117836 */ /* 0x040fe20000000000 */
[----:B------:R-:W-:Y:S02]  /*a210*/  ISETP.GE.AND P3, PT, R178, UR4, PT ;  /* 0x00000004b2007c0c */ /* 0x000fe4000bf66270 */
[----:B------:R-:W-:Y:S02]  /*a220*/  ISETP.GE.AND P5, PT, R201, UR4, PT ;  /* 0x00000004c9007c0c */ /* 0x000fe4000bfa6270 */
[----:B------:R-:W-:Y:S02]  /*a230*/  ISETP.GE.AND P1, PT, R174, UR4, PT ;  /* 0x00000004ae007c0c */ /* 0x000fe4000bf26270 */
[----:B------:R-:W-:-:S05]  /*a240*/  ISETP.GE.AND P0, PT, R176, UR4, PT ;  /* 0x00000004b0007c0c */ /* 0x000fca000bf06270 */
[-C--:B-1----:R-:W-:Y:S02]  /*a250*/  @!P4 LEA R10, P2, R180, R2.reuse, 0x2 ;  /* 0x00000002b40ac211 */ /* 0x082fe400078410ff */
        /* <DEDUP_REMOVED lines=26> */
[----:B--2---:R-:W-:Y:S01]  /*a400*/  @!P5 LEA R14, P6, R234, R2, 0x2 ;  /* 0x00000002ea0ed211 */ /* 0x004fe200078c10ff */
[----:B------:R0:W-:Y:S01]  /*a410*/  @!P3 ST.E.64 desc[UR38][R10.64], R48 ;  /* 0x000000300a00b985 */ /* 0x0001e2000c101b26 */
[----:B------:R-:W-:-:S02]  /*a420*/  ISETP.GE.AND P2, PT, R231, UR4, PT ;  /* 0x00000004e7007c0c */ /* 0x000fc4000bf46270 */
[----:B------:R-:W-:Y:S01]  /*a430*/  @!P5 LEA.HI.X R15, R234, R3, R170, 0x2, P6 ;  /* 0x00000003ea0fd211 */ /* 0x000fe200030f14aa */
[----:B------:R1:W-:Y:S01]  /*a440*/  @!P4 ST.E.64 desc[UR38][R12.64], R52 ;  /* 0x000000340c00c985 */ /* 0x0003e2000c101b26 */
[----:B------:R-:W-:-:S03]  /*a450*/  ISETP.GE.AND P3, PT, R230, UR4, PT ;  /* 0x00000004e6007c0c */ /* 0x000fc6000bf66270 */
[----:B------:R2:W-:Y:S01]  /*a460*/  @!P5 ST.E.64 desc[UR38][R14.64], R56 ;  /* 0x000000380e00d985 */ /* 0x0005e2000c101b26 */
[CC--:B0-----:R-:W-:Y:S02]  /*a470*/  @!P0 LEA R10, P4, R233.reuse, R2.reuse, 0x2 ;  /* 0x00000002e90a8211 */ /* 0x0c1fe400078810ff */
[C---:B-1----:R-:W-:Y:S02]  /*a480*/  @!P1 LEA R12, P5, R232.reuse, R2, 0x2 ;  /* 0x00000002e80c9211 */ /* 0x042fe400078a10ff */
[-C--:B------:R-:W-:Y:S02]  /*a490*/  @!P0 LEA.HI.X R11, R233, R3.reuse, R169, 0x2, P4 ;  /* 0x00000003e90b8211 */ /* 0x080fe400020f14a9 */
[----:B------:R-:W-:Y:S02]  /*a4a0*/  ISETP.GE.AND P4, PT, R229, UR4, PT ;  /* 0x00000004e5007c0c */ /* 0x000fe4000bf86270 */
[----:B------:R-:W-:Y:S01]  /*a4b0*/  @!P1 LEA.HI.X R13, R232, R3, R168, 0x2, P5 ;  /* 0x00000003e80d9211 */ /* 0x000fe200028f14a8 */
[----:B------:R0:W-:Y:S01]  /*a4c0*/  @!P0 ST.E.64 desc[UR38][R10.64], R60 ;  /* 0x0000003c0a008985 */ /* 0x0001e2000c101b26 */
[----:B------:R-:W-:-:S02]  /*a4d0*/  ISETP.GE.AND P5, PT, R228, UR4, PT ;  /* 0x00000004e4007c0c */ /* 0x000fc4000bfa6270 */
[----:B--2---:R-:W-:Y:S01]  /*a4e0*/  @!P2 LEA R14, P6, R231, R2, 0x2 ;  /* 0x00000002e70ea211 */ /* 0x004fe200078c10ff */
[----:B------:R1:W-:Y:S01]  /*a4f0*/  @!P1 ST.E.64 desc[UR38][R12.64], R64 ;  /* 0x000000400c009985 */ /* 0x0003e2000c101b26 */
[----:B------:R-:W-:Y:S02]  /*a500*/  ISETP.GE.AND P1, PT, R225, UR4, PT ;  /* 0x00000004e1007c0c */ /* 0x000fe4000bf26270 */
        /* <DEDUP_REMOVED lines=26> */
[CC--:B0-----:R-:W-:Y:S02]  /*a6b0*/  @!P5 LEA R10, P1, R223.reuse, R2.reuse, 0x2 ;  /* 0x00000002df0ad211 */ /* 0x0c1fe400078210ff */
[-C--:B-1----:R-:W-:Y:S02]  /*a6c0*/  @!P4 LEA R12, P0, R222, R2.reuse, 0x2 ;  /* 0x00000002de0cc211 */ /* 0x082fe400078010ff */
[-C--:B------:R-:W-:Y:S02]  /*a6d0*/  @!P5 LEA.HI.X R11, R223, R3.reuse, R160, 0x2, P1 ;  /* 0x00000003df0bd211 */ /* 0x080fe400008f14a0 */
[----:B------:R-:W-:Y:S02]  /*a6e0*/  ISETP.GE.AND P1, PT, R212, UR4, PT ;  /* 0x00000004d4007c0c */ /* 0x000fe4000bf26270 */
[----:B--2---:R-:W-:Y:S01]  /*a6f0*/  @!P3 LEA R14, P6, R221, R2, 0x2 ;  /* 0x00000002dd0eb211 */ /* 0x004fe200078c10ff */
[----:B------:R0:W-:Y:S01]  /*a700*/  @!P5 ST.E.64 desc[UR38][R10.64], R96 ;  /* 0x000000600a00d985 */ /* 0x0001e2000c101b26 */
[----:B------:R-:W-:-:S02]  /*a710*/  @!P4 LEA.HI.X R13, R222, R3, R159, 0x2, P0 ;  /* 0x00000003de0dc211 */ /* 0x000fc400000f149f */
[----:B------:R-:W-:Y:S02]  /*a720*/  @!P3 LEA.HI.X R15, R221, R3, R158, 0x2, P6 ;  /* 0x00000003dd0fb211 */ /* 0x000fe400030f149e */
[----:B------:R-:W-:Y:S01]  /*a730*/  ISETP.GE.AND P0, PT, R211, UR4, PT ;  /* 0x00000004d3007c0c */ /* 0x000fe2000bf06270 */
[----:B------:R-:W-:Y:S01]  /*a740*/  @!P4 ST.E.64 desc[UR38][R12.64], R100 ;  /* 0x000000640c00c985 */ /* 0x000fe2000c101b26 */
[-C--:B------:R-:W-:Y:S02]  /*a750*/  @!P2 LEA R20, P6, R213, R2.reuse, 0x2 ;  /* 0x00000002d514a211 */ /* 0x080fe400078c10ff */
[----:B------:R-:W-:Y:S01]  /*a760*/  ISETP.GE.AND P4, PT, R209, UR4, PT ;  /* 0x00000004d1007c0c */ /* 0x000fe2000bf86270 */
[----:B------:R-:W-:Y:S01]  /*a770*/  @!P3 ST.E.64 desc[UR38][R14.64], R104 ;  /* 0x000000680e00b985 */ /* 0x000fe2000c101b26 */
[----:B------:R-:W-:Y:S02]  /*a780*/  ISETP.GE.AND P3, PT, R210, UR4, PT ;  /* 0x00000004d2007c0c */ /* 0x000fe4000bf66270 */
[----:B------:R-:W-:-:S02]  /*a790*/  @!P1 LEA R24, P5, R212, R2, 0x2 ;  /* 0x00000002d4189211 */ /* 0x000fc400078a10ff */
[-C--:B------:R-:W-:Y:S02]  /*a7a0*/  @!P2 LEA.HI.X R21, R213, R3.reuse, R157, 0x2, P6 ;  /* 0x00000003d515a211 */ /* 0x080fe400030f149d */
[-C--:B------:R-:W-:Y:S02]  /*a7b0*/  @!P1 LEA.HI.X R25, R212, R3.reuse, R156, 0x2, P5 ;  /* 0x00000003d4199211 */ /* 0x080fe400028f149c */
[CC--:B------:R-:W-:Y:S01]  /*a7c0*/  @!P0 LEA R18, P6, R211.reuse, R2.reuse, 0x2 ;  /* 0x00000002d3128211 */ /* 0x0c0fe200078c10ff */
[----:B------:R-:W-:Y:S01]  /*a7d0*/  @!P2 ST.E.64 desc[UR38][R20.64], R108 ;  /* 0x0000006c1400a985 */ /* 0x000fe2000c101b26 */
[----:B------:R-:W-:Y:S02]  /*a7e0*/  ISETP.GE.AND P2, PT, R208, UR4, PT ;  /* 0x00000004d0007c0c */ /* 0x000fe4000bf46270 */
[----:B------:R-:W-:Y:S01]  /*a7f0*/  @!P0 LEA.HI.X R19, R211, R3, R155, 0x2, P6 ;  /* 0x00000003d3138211 */ /* 0x000fe200030f149b */
[----:B------:R1:W-:Y:S01]  /*a800*/  @!P1 ST.E.64 desc[UR38][R24.64], R112 ;  /* 0x0000007018009985 */ /* 0x0003e2000c101b26 */
[----:B------:R-:W-:-:S02]  /*a810*/  @!P3 LEA R28, P1, R210, R2, 0x2 ;  /* 0x00000002d21cb211 */ /* 0x000fc400078210ff */
[-C--:B------:R-:W-:Y:S01]  /*a820*/  @!P4 LEA R32, P5, R209, R2.reuse, 0x2 ;  /* 0x00000002d120c211 */ /* 0x080fe200078a10ff */
[----:B------:R2:W-:Y:S01]  /*a830*/  @!P0 ST.E.64 desc[UR38][R18.64], R116 ;  /* 0x0000007412008985 */ /* 0x0005e2000c101b26 */
[-C--:B------:R-:W-:Y:S02]  /*a840*/  @!P3 LEA.HI.X R29, R210, R3.reuse, R154, 0x2, P1 ;  /* 0x00000003d21db211 */ /* 0x080fe400008f149a */
[----:B------:R-:W-:Y:S02]  /*a850*/  ISETP.GE.AND P1, PT, R207, UR4, PT ;  /* 0x00000004cf007c0c */ /* 0x000fe4000bf26270 */
[----:B------:R-:W-:Y:S01]  /*a860*/  @!P4 LEA.HI.X R33, R209, R3, R153, 0x2, P5 ;  /* 0x00000003d121c211 */ /* 0x000fe200028f1499 */
[----:B------:R3:W-:Y:S01]  /*a870*/  @!P3 ST.E.64 desc[UR38][R28.64], R120 ;  /* 0x000000781c00b985 */ /* 0x0007e2000c101b26 */
[----:B------:R-:W-:Y:S02]  /*a880*/  ISETP.GE.AND P0, PT, R205, UR4, PT ;  /* 0x00000004cd007c0c */ /* 0x000fe4000bf06270 */
[----:B0-----:R-:W-:Y:S01]  /*a890*/  @!P2 LEA R10, P5, R208, R2, 0x2 ;  /* 0x00000002d00aa211 */ /* 0x001fe200078a10ff */
[----:B------:R3:W-:Y:S01]  /*a8a0*/  @!P4 ST.E.64 desc[UR38][R32.64], R124 ;  /* 0x0000007c2000c985 */ /* 0x0007e2000c101b26 */
[----:B------:R-:W-:Y:S01]  /*a8b0*/  ISETP.GE.AND P4, PT, R9, UR4, PT ;  /* 0x0000000409007c0c */ /* 0x000fe2000bf86270 */
[----:B-1----:R-:W-:Y:S01]  /*a8c0*/  VIADD R25, R201, 0xf8 ;  /* 0x000000f8c9197836 */ /* 0x002fe20000000000 */
[----:B------:R-:W-:-:S02]  /*a8d0*/  ISETP.GE.AND P3, PT, R17, UR4, PT ;  /* 0x0000000411007c0c */ /* 0x000fc4000bf66270 */
[-C--:B------:R-:W-:Y:S02]  /*a8e0*/  @!P2 LEA.HI.X R11, R208, R3.reuse, R152, 0x2, P5 ;  /* 0x00000003d00ba211 */ /* 0x080fe400028f1498 */
[-C--:B------:R-:W-:Y:S02]  /*a8f0*/  @!P1 LEA R12, P6, R207, R2.reuse, 0x2 ;  /* 0x00000002cf0c9211 */ /* 0x080fe400078c10ff */
[----:B------:R-:W-:Y:S01]  /*a900*/  SHF.R.S32.HI R15, RZ, 0x1f, R205 ;  /* 0x0000001fff0f7819 */ /* 0x000fe200000114cd */
[----:B------:R3:W-:Y:S01]  /*a910*/  @!P2 ST.E.64 desc[UR38][R10.64], R128 ;  /* 0x000000800a00a985 */ /* 0x0007e2000c101b26 */
[----:B------:R-:W-:Y:S02]  /*a920*/  @!P0 LEA R14, P5, R205, R2, 0x2 ;  /* 0x00000002cd0e8211 */ /* 0x000fe400078a10ff */
[----:B------:R-:W-:Y:S02]  /*a930*/  @!P1 LEA.HI.X R13, R207, R3, R22, 0x2, P6 ;  /* 0x00000003cf0d9211 */ /* 0x000fe400030f1416 */
[----:B------:R-:W-:-:S02]  /*a940*/  ISETP.GE.AND P6, PT, R25, UR4, PT ;  /* 0x0000000419007c0c */ /* 0x000fc4000bfc6270 */
[-C--:B------:R-:W-:Y:S01]  /*a950*/  @!P0 LEA.HI.X R15, R205, R3.reuse, R15, 0x2, P5 ;  /* 0x00000003cd0f8211 */ /* 0x080fe200028f140f */
[----:B------:R3:W-:Y:S01]  /*a960*/  @!P1 ST.E.64 desc[UR38][R12.64], R132 ;  /* 0x000000840c009985 */ /* 0x0007e2000c101b26 */
[----:B--2---:R-:W-:Y:S02]  /*a970*/  SHF.R.S32.HI R19, RZ, 0x1f, R9 ;  /* 0x0000001fff137819 */ /* 0x004fe40000011409 */
[C---:B------:R-:W-:Y:S01]  /*a980*/  @!P4 LEA R18, P5, R9.reuse, R2, 0x2 ;  /* 0x000000020912c211 */ /* 0x040fe200078a10ff */
[----:B------:R3:W-:Y:S03]  /*a990*/  @!P0 ST.E.64 desc[UR38][R14.64], R136 ;  /* 0x000000880e008985 */ /* 0x0007e6000c101b26 */
[----:B------:R-:W-:Y:S02]  /*a9a0*/  @!P4 LEA.HI.X R19, R9, R3, R19, 0x2, P5 ;  /* 0x000000030913c211 */ /* 0x000fe400028f1413 */
[----:B------:R-:W-:-:S02]  /*a9b0*/  SHF.R.S32.HI R9, RZ, 0x1f, R17 ;  /* 0x0000001fff097819 */ /* 0x000fc40000011411 */
[CC--:B------:R-:W-:Y:S01]  /*a9c0*/  @!P3 LEA R20, P5, R17.reuse, R2.reuse, 0x2 ;  /* 0x000000021114b211 */ /* 0x0c0fe200078a10ff */
[----:B------:R3:W-:Y:S03]  /*a9d0*/  @!P4 ST.E.64 desc[UR38][R18.64], R140 ;  /* 0x0000008c1200c985 */ /* 0x0007e6000c101b26 */
[-C--:B------:R-:W-:Y:S02]  /*a9e0*/  @!P3 LEA.HI.X R21, R17, R3.reuse, R9, 0x2, P5 ;  /* 0x000000031115b211 */ /* 0x080fe400028f1409 */
[----:B------:R-:W-:Y:S02]  /*a9f0*/  SHF.R.S32.HI R9, RZ, 0x1f, R25 ;  /* 0x0000001fff097819 */ /* 0x000fe40000011419 */
[C---:B------:R-:W-:Y:S01]  /*aa00*/  @!P6 LEA R2, P5, R25.reuse, R2, 0x2 ;  /* 0x000000021902e211 */ /* 0x040fe200078a10ff */
[----:B------:R3:W-:Y:S03]  /*aa10*/  @!P3 ST.E.64 desc[UR38][R20.64], R144 ;  /* 0x000000901400b985 */ /* 0x0007e6000c101b26 */
[----:B------:R-:W-:-:S05]  /*aa20*/  @!P6 LEA.HI.X R3, R25, R3, R9, 0x2, P5 ;  /* 0x000000031903e211 */ /* 0x000fca00028f1409 */
[----:B------:R3:W-:Y:S04]  /*aa30*/  @!P6 ST.E.64 desc[UR38][R2.64], R148 ;  /* 0x000000940200e985 */ /* 0x0007e8000c101b26 */
.L_x_10125:
[----:B------:R-:W-:Y:S05]  /*aa40*/  BSYNC B1 ;  /* 0x0000000000017941 */ /* 0x000fea0003800000 */
.L_x_10124:
[----:B------:R-:W-:Y:S01]  /*aa50*/  ISETP.GE.AND P0, PT, R16, R8, PT ;  /* 0x000000081000720c */ /* 0x000fe20003f06270 */
[----:B--23--:R2:W3:Y:S04]  /*aa60*/  SHFL.IDX PT, R3, R4, 0x1, 0x1c1f ;  /* 0x003c1f0004037f89 */ /* 0x00c4e800000e0000 */
[----:B-1----:R2:W1:Y:S08]  /*aa70*/  SHFL.IDX PT, R2, R0, 0x1, 0x1c1f ;  /* 0x003c1f0000027f89 */ /* 0x00247000000e0000 */
[----:B--2---:R-:W-:Y:S05]  /*aa80*/  @P0 BRA `(.L_x_10123) ;  /* 0x0000001400bc0947 */ /* 0x004fea0003800000 */
[----:B------:R-:W-:Y:S01]  /*aa90*/  ULDC UR4, c[0x0][0xbc8] ;  /* 0x0002f20000047ab9 */ /* 0x000fe20000000800 */
[C---:B------:R-:W-:Y:S01]  /*aaa0*/  VIADD R21, R201.reuse, 0xe8 ;  /* 0x000000e8c9157836 */ /* 0x040fe20000000000 */
[----:B------:R-:W-:Y:S01]  /*aab0*/  ISETP.GE.AND P5, PT, R180, UR4, PT ;  /* 0x00000004b4007c0c */ /* 0x000fe2000bfa6270 */
[C---:B------:R-:W-:Y:S01]  /*aac0*/  VIADD R25, R201.reuse, 0xf0 ;  /* 0x000000f0c9197836 */ /* 0x040fe20000000000 */
[----:B------:R-:W-:Y:S02]  /*aad0*/  ISETP.GE.AND P4, PT, R201, UR4, PT ;  /* 0x00000004c9007c0c */ /* 0x000fe4000bf86270 */
[----:B------:R-:W-:Y:S02]  /*aae0*/  ISETP.GE.AND P2, PT, R178, UR4, PT ;  /* 0x00000004b2007c0c */ /* 0x000fe4000bf46270 */
[----:B------:R-:W-:Y:S02]  /*aaf0*/  ISETP.GE.AND P1, PT, R176, UR4, PT ;  /* 0x00000004b0007c0c */ /* 0x000fe4000bf26270 */
[----:B------:R-:W-:-:S02]  /*ab00*/  ISETP.GE.AND P0, PT, R174, UR4, PT ;  /* 0x00000004ae007c0c */ /* 0x000fc4000bf06270 */
[----:B0-----:R-:W-:Y:S02]  /*ab10*/  SHF.R.S32.HI R0, RZ, 0x1f, R21 ;  /* 0x0000001fff007819 */ /* 0x001fe40000011415 */
[----:B------:R-:W-:Y:S02]  /*ab20*/  SHF.R.S32.HI R4, RZ, 0x1f, R205 ;  /* 0x0000001fff047819 */ /* 0x000fe400000114cd */
[-C--:B-1----:R-:W-:Y:S01]  /*ab30*/  @!P5 LEA R10, P3, R180, R2.reuse, 0x2 ;  /* 0x00000002b40ad211 */ /* 0x082fe200078610ff */
[----:B---3--:R-:W-:Y:S02]  /*ab40*/  @!P4 IMAD.WIDE R8, R201, 0x4, R2 ;  /* 0x00000004c908c825 */ /* 0x008fe400078e0202 */
[----:B------:R-:W-:Y:S02]  /*ab50*/  @!P2 LEA R12, P6, R178, R2, 0x2 ;  /* 0x00000002b20ca211 */ /* 0x000fe400078c10ff */
[----:B------:R-:W-:Y:S01]  /*ab60*/  @!P5 LEA.HI.X R11, R180, R3, R181, 0x2, P3 ;  /* 0x00000003b40bd211 */ /* 0x000fe200018f14b5 */
[----:B------:R0:W-:Y:S01]  /*ab70*/  @!P4 ST.E.64 desc[UR38][R8.64], R26 ;  /* 0x0000001a0800c985 */ /* 0x0001e2000c101b26 */
[----:B------:R-:W-:-:S02]  /*ab80*/  ISETP.GE.AND P3, PT, R237, UR4, PT ;  /* 0x00000004ed007c0c */ /* 0x000fc4000bf66270 */
[-C--:B------:R-:W-:Y:S01]  /*ab90*/  @!P2 LEA.HI.X R13, R178, R3.reuse, R179, 0x2, P6 ;  /* 0x00000003b20da211 */ /* 0x080fe200030f14b3 */
[----:B------:R1:W-:Y:S01]  /*aba0*/  @!P5 ST.E.64 desc[UR38][R10.64], R30 ;  /* 0x0000001e0a00d985 */ /* 0x0003e2000c101b26 */
[-C--:B------:R-:W-:Y:S02]  /*abb0*/  @!P1 LEA R14, P5, R176, R2.reuse, 0x2 ;  /* 0x00000002b00e9211 */ /* 0x080fe400078a10ff */
[----:B------:R-:W-:Y:S01]  /*abc0*/  ISETP.GE.AND P4, PT, R236, UR4, PT ;  /* 0x00000004ec007c0c */ /* 0x000fe2000bf86270 */
[----:B------:R2:W-:Y:S01]  /*abd0*/  @!P2 ST.E.64 desc[UR38][R12.64], R34 ;  /* 0x000000220c00a985 */ /* 0x0005e2000c101b26 */
[----:B------:R-:W-:Y:S02]  /*abe0*/  @!P0 LEA R16, P6, R174, R2, 0x2 ;  /* 0x00000002ae108211 */ /* 0x000fe400078c10ff */
[----:B------:R-:W-:Y:S02]  /*abf0*/  @!P1 LEA.HI.X R15, R176, R3, R177, 0x2, P5 ;  /* 0x00000003b00f9211 */ /* 0x000fe400028f14b1 */
[----:B------:R-:W-:-:S02]  /*ac00*/  ISETP.GE.AND P5, PT, R235, UR4, PT ;  /* 0x00000004eb007c0c */ /* 0x000fc4000bfa6270 */
[-C--:B------:R-:W-:Y:S01]  /*ac10*/  @!P0 LEA.HI.X R17, R174, R3.reuse, R175, 0x2, P6 ;  /* 0x00000003ae118211 */ /* 0x080fe200030f14af */
[----:B------:R3:W-:Y:S01]  /*ac20*/  @!P1 ST.E.64 desc[UR38][R14.64], R38 ;  /* 0x000000260e009985 */ /* 0x0007e2000c101b26 */
[-C--:B0-----:R-:W-:Y:S02]  /*ac30*/  @!P3 LEA R8, P6, R237, R2.reuse, 0x2 ;  /* 0x00000002ed08b211 */ /* 0x081fe400078c10ff */
[----:B------:R-:W-:Y:S01]  /*ac40*/  ISETP.GE.AND P1, PT, R233, UR4, PT ;  /* 0x00000004e9007c0c */ /* 0x000fe2000bf26270 */
[----:B------:R0:W-:Y:S01]  /*ac50*/  @!P0 ST.E.64 desc[UR38][R16.64], R42 ;  /* 0x0000002a10008985 */ /* 0x0001e2000c101b26 */
[----:B------:R-:W-:Y:S02]  /*ac60*/  ISETP.GE.AND P0, PT, R234, UR4, PT ;  /* 0x00000004ea007c0c */ /* 0x000fe4000bf06270 */
[----:B-1----:R-:W-:Y:S02]  /*ac70*/  @!P4 LEA R10, P2, R236, R2, 0x2 ;  /* 0x00000002ec0ac211 */ /* 0x002fe400078410ff */
[----:B------:R-:W-:-:S02]  /*ac80*/  @!P3 LEA.HI.X R9, R237, R3, R173, 0x2, P6 ;  /* 0x00000003ed09b211 */ /* 0x000fc400030f14ad */
[CC--:B------:R-:W-:Y:S02]  /*ac90*/  @!P5 LEA R18, P6, R235.reuse, R2.reuse, 0x2 ;  /* 0x00000002eb12d211 */ /* 0x0c0fe400078c10ff */
[-C--:B------:R-:W-:Y:S01]  /*aca0*/  @!P4 LEA.HI.X R11, R236, R3.reuse, R172, 0x2, P2 ;  /* 0x00000003ec0bc211 */ /* 0x080fe200010f14ac */
[----:B------:R1:W-:Y:S01]  /*acb0*/  @!P3 ST.E.64 desc[UR38][R8.64], R46 ;  /* 0x0000002e0800b985 */ /* 0x0003e2000c101b26 */
[----:B------:R-:W-:Y:S02]  /*acc0*/  ISETP.GE.AND P2, PT, R232, UR4, PT ;  /* 0x00000004e8007c0c */ /* 0x000fe4000bf46270 */
[----:B------:R-:W-:Y:S01]  /*acd0*/  @!P5 LEA.HI.X R19, R235, R3, R171, 0x2, P6 ;  /* 0x00000003eb13d211 */ /* 0x000fe200030f14ab */
[----:B------:R4:W-:Y:S01]  /*ace0*/  @!P4 ST.E.64 desc[UR38][R10.64], R50 ;  /* 0x000000320a00c985 */ /* 0x0009e2000c101b26 */
[-C--:B--2---:R-:W-:Y:S02]  /*acf0*/  @!P0 LEA R12, P4, R234, R2.reuse, 0x2 ;  /* 0x00000002ea0c8211 */ /* 0x084fe400078810ff */
[----:B------:R-:W-:Y:S01]  /*ad00*/  ISETP.GE.AND P3, PT, R231, UR4, PT ;  /* 0x00000004e7007c0c */ /* 0x000fe2000bf66270 */
[----:B------:R2:W-:Y:S01]  /*ad10*/  @!P5 ST.E.64 desc[UR38][R18.64], R54 ;  /* 0x000000361200d985 */ /* 0x0005e2000c101b26 */
[----:B---3--:R-:W-:-:S02]  /*ad20*/  @!P1 LEA R14, P5, R233, R2, 0x2 ;  /* 0x00000002e90e9211 */ /* 0x008fc400078a10ff */
[-C--:B------:R-:W-:Y:S02]  /*ad30*/  @!P0 LEA.HI.X R13, R234, R3.reuse, R170, 0x2, P4 ;  /* 0x00000003ea0d8211 */ /* 0x080fe400020f14aa */
[----:B------:R-:W-:Y:S02]  /*ad40*/  ISETP.GE.AND P4, PT, R230, UR4, PT ;  /* 0x00000004e6007c0c */ /* 0x000fe4000bf86270 */
[----:B------:R-:W-:Y:S01]  /*ad50*/  @!P1 LEA.HI.X R15, R233, R3, R169, 0x2, P5 ;  /* 0x00000003e90f9211 */ /* 0x000fe200028f14a9 */
[----:B------:R-:W-:Y:S01]  /*ad60*/  @!P0 ST.E.64 desc[UR38][R12.64], R58 ;  /* 0x0000003a0c008985 */ /* 0x000fe2000c101b26 */
[----:B------:R-:W-:Y:S02]  /*ad70*/  ISETP.GE.AND P5, PT, R229, UR4, PT ;  /* 0x00000004e5007c0c */ /* 0x000fe4000bfa6270 */
[----:B0-----:R-:W-:Y:S01]  /*ad80*/  @!P2 LEA R16, P6, R232, R2, 0x2 ;  /* 0x00000002e810a211 */ /* 0x001fe200078c10ff */
[----:B------:R0:W-:Y:S01]  /*ad90*/  @!P1 ST.E.64 desc[UR38][R14.64], R62 ;  /* 0x0000003e0e009985 */ /* 0x0001e2000c101b26 */
[----:B------:R-:W-:-:S02]  /*ada0*/  ISETP.GE.AND P1, PT, R226, UR4, PT ;  /* 0x00000004e2007c0c */ /* 0x000fc4000bf26270 */
[-C--:B------:R-:W-:Y:S02]  /*adb0*/  @!P2 LEA.HI.X R17, R232, R3.reuse, R168, 0x2, P6 ;  /* 0x00000003e811a211 */ /* 0x080fe400030f14a8 */
[CC--:B-1----:R-:W-:Y:S02]  /*adc0*/  @!P3 LEA R8, P6, R231.reuse, R2.reuse, 0x2 ;  /* 0x00000002e708b211 */ /* 0x0c2fe400078c10ff */
[-C--:B----4-:R-:W-:Y:S01]  /*add0*/  @!P4 LEA R10, P0, R230, R2.reuse, 0x2 ;  /* 0x00000002e60ac211 */ /* 0x090fe200078010ff */
[----:B------:R1:W-:Y:S01]  /*ade0*/  @!P2 ST.E.64 desc[UR38][R16.64], R66 ;  /* 0x000000421000a985 */ /* 0x0003e2000c101b26 */
[----:B------:R-:W-:Y:S02]  /*adf0*/  ISETP.GE.AND P2, PT, R228, UR4, PT ;  /* 0x00000004e4007c0c */ /* 0x000fe4000bf46270 */
[----:B------:R-:W-:Y:S02]  /*ae00*/  @!P3 LEA.HI.X R9, R231, R3, R167, 0x2, P6 ;  /* 0x00000003e709b211 */ /* 0x000fe400030f14a7 */
[----:B--2---:R-:W-:-:S02]  /*ae10*/  @!P5 LEA R18, P6, R229, R2, 0x2 ;  /* 0x00000002e512d211 */ /* 0x004fc400078c10ff */
[-C--:B------:R-:W-:Y:S01]  /*ae20*/  @!P4 LEA.HI.X R11, R230, R3.reuse, R166, 0x2, P0 ;  /* 0x00000003e60bc211 */ /* 0x080fe200000f14a6 */
[----:B------:R2:W-:Y:S01]  /*ae30*/  @!P3 ST.E.64 desc[UR38][R8.64], R70 ;  /* 0x000000460800b985 */ /* 0x0005e2000c101b26 */
[----:B------:R-:W-:Y:S02]  /*ae40*/  ISETP.GE.AND P0, PT, R225, UR4, PT ;  /* 0x00000004e1007c0c */ /* 0x000fe4000bf06270 */
[----:B------:R-:W-:Y:S01]  /*ae50*/  @!P5 LEA.HI.X R19, R229, R3, R165, 0x2, P6 ;  /* 0x00000003e513d211 */ /* 0x000fe200030f14a5 */
[----:B------:R3:W-:Y:S01]  /*ae60*/  @!P4 ST.E.64 desc[UR38][R10.64], R74 ;  /* 0x0000004a0a00c985 */ /* 0x0007e2000c101b26 */
[-C--:B0-----:R-:W-:Y:S02]  /*ae70*/  @!P1 LEA R14, P3, R226, R2.reuse, 0x2 ;  /* 0x00000002e20e9211 */ /* 0x081fe400078610ff */
[----:B------:R-:W-:Y:S01]  /*ae80*/  @!P2 LEA R12, P6, R228, R2, 0x2 ;  /* 0x00000002e40ca211 */ /* 0x000fe200078c10ff */
[----:B------:R0:W-:Y:S01]  /*ae90*/  @!P5 ST.E.64 desc[UR38][R18.64], R78 ;  /* 0x0000004e1200d985 */ /* 0x0001e2000c101b26 */
[----:B------:R-:W-:-:S02]  /*aea0*/  ISETP.GE.AND P5, PT, R224, UR4, PT ;  /* 0x00000004e0007c0c */ /* 0x000fc4000bfa6270 */
[----:B------:R-:W-:Y:S02]  /*aeb0*/  ISETP.GE.AND P4, PT, R223, UR4, PT ;  /* 0x00000004df007c0c */ /* 0x000fe4000bf86270 */
[-C--:B------:R-:W-:Y:S02]  /*aec0*/  @!P2 LEA.HI.X R13, R228, R3.reuse, R164, 0x2, P6 ;  /* 0x00000003e40da211 */ /* 0x080fe400030f14a4 */
[CC--:B-1----:R-:W-:Y:S02]  /*aed0*/  @!P0 LEA R16, P6, R225.reuse, R2.reuse, 0x2 ;  /* 0x00000002e1108211 */ /* 0x0c2fe400078c10ff */
[-C--:B------:R-:W-:Y:S01]  /*aee0*/  @!P1 LEA.HI.X R15, R226, R3.reuse, R163, 0x2, P3 ;  /* 0x00000003e20f9211 */ /* 0x080fe200018f14a3 */
[----:B------:R1:W-:Y:S01]  /*aef0*/  @!P2 ST.E.64 desc[UR38][R12.64], R82 ;  /* 0x000000520c00a985 */ /* 0x0003e2000c101b26 */
[----:B------:R-:W-:Y:S02]  /*af00*/  ISETP.GE.AND P3, PT, R222, UR4, PT ;  /* 0x00000004de007c0c */ /* 0x000fe4000bf66270 */
[----:B------:R-:W-:Y:S01]  /*af10*/  @!P0 LEA.HI.X R17, R225, R3, R162, 0x2, P6 ;  /* 0x00000003e1118211 */ /* 0x000fe200030f14a2 */
[----:B------:R4:W-:Y:S01]  /*af20*/  @!P1 ST.E.64 desc[UR38][R14.64], R86 ;  /* 0x000000560e009985 */ /* 0x0009e2000c101b26 */
[----:B--2---:R-:W-:-:S02]  /*af30*/  @!P5 LEA R8, P2, R224, R2, 0x2 ;  /* 0x00000002e008d211 */ /* 0x004fc400078410ff */
[-C--:B---3--:R-:W-:Y:S01]  /*af40*/  @!P4 LEA R10, P1, R223, R2.reuse, 0x2 ;  /* 0x00000002df0ac211 */ /* 0x088fe200078210ff */
[----:B------:R2:W-:Y:S01]  /*af50*/  @!P0 ST.E.64 desc[UR38][R16.64], R90 ;  /* 0x0000005a10008985 */ /* 0x0005e2000c101b26 */
[----:B------:R-:W-:Y:S02]  /*af60*/  ISETP.GE.AND P0, PT, R221, UR4, PT ;  /* 0x00000004dd007c0c */ /* 0x000fe4000bf06270 */
[-C--:B------:R-:W-:Y:S02]  /*af70*/  @!P5 LEA.HI.X R9, R224, R3.reuse, R161, 0x2, P2 ;  /* 0x00000003e009d211 */ /* 0x080fe400010f14a1 */
[----:B------:R-:W-:Y:S02]  /*af80*/  ISETP.GE.AND P2, PT, R213, UR4, PT ;  /* 0x00000004d5007c0c */ /* 0x000fe4000bf46270 */
[----:B------:R-:W-:Y:S01]  /*af90*/  @!P4 LEA.HI.X R11, R223, R3, R160, 0x2, P1 ;  /* 0x00000003df0bc211 */ /* 0x000fe200008f14a0 */
[----:B------:R3:W-:Y:S01]  /*afa0*/  @!P5 ST.E.64 desc[UR38][R8.64], R94 ;  /* 0x0000005e0800d985 */ /* 0x0007e2000c101b26 */
[----:B0-----:R-:W-:-:S02]  /*afb0*/  @!P3 LEA R18, P6, R222, R2, 0x2 ;  /* 0x00000002de12b211 */ /* 0x001fc400078c10ff */
[----:B------:R-:W-:Y:S01]  /*afc0*/  ISETP.GE.AND P1, PT, R212, UR4, PT ;  /* 0x00000004d4007c0c */ /* 0x000fe2000bf26270 */
[----:B------:R0:W-:Y:S01]  /*afd0*/  @!P4 ST.E.64 desc[UR38][R10.64], R98 ;  /* 0x000000620a00c985 */ /* 0x0001e2000c101b26 */
[----:B------:R-:W-:Y:S02]  /*afe0*/  @!P3 LEA.HI.X R19, R222, R3, R159, 0x2, P6 ;  /* 0x00000003de13b211 */ /* 0x000fe400030f149f */
[----:B------:R-:W-:Y:S02]  /*aff0*/  ISETP.GE.AND P4, PT, R211, UR4, PT ;  /* 0x00000004d3007c0c */ /* 0x000fe4000bf86270 */
[-C--:B-1----:R-:W-:Y:S01]  /*b000*/  @!P0 LEA R12, P6, R221, R2.reuse, 0x2 ;  /* 0x00000002dd0c8211 */ /* 0x082fe200078c10ff */
[----:B------:R1:W-:Y:S01]  /*b010*/  @!P3 ST.E.64 desc[UR38][R18.64], R102 ;  /* 0x000000661200b985 */ /* 0x0003e2000c101b26 */
[----:B------:R-:W-:Y:S02]  /*b020*/  ISETP.GE.AND P5, PT, R210, UR4, PT ;  /* 0x00000004d2007c0c */ /* 0x000fe4000bfa6270 */
[----:B----4-:R-:W-:-:S02]  /*b030*/  @!P2 LEA R14, P3, R213, R2, 0x2 ;  /* 0x00000002d50ea211 */ /* 0x010fc400078610ff */
[-C--:B------:R-:W-:Y:S02]  /*b040*/  @!P0 LEA.HI.X R13, R221, R3.reuse, R158, 0x2, P6 ;  /* 0x00000003dd0d8211 */ /* 0x080fe400030f149e */
[-C--:B------:R-:W-:Y:S02]  /*b050*/  @!P2 LEA.HI.X R15, R213, R3.reuse, R157, 0x2, P3 ;  /* 0x00000003d50fa211 */ /* 0x080fe400018f149d */
[----:B------:R-:W-:Y:S01]  /*b060*/  ISETP.GE.AND P3, PT, R209, UR4, PT ;  /* 0x00000004d1007c0c */ /* 0x000fe2000bf66270 */
[----:B------:R4:W-:Y:S01]  /*b070*/  @!P0 ST.E.64 desc[UR38][R12.64], R106 ;  /* 0x0000006a0c008985 */ /* 0x0009e2000c101b26 */
[CC--:B--2---:R-:W-:Y:S02]  /*b080*/  @!P1 LEA R16, P6, R212.reuse, R2.reuse, 0x2 ;  /* 0x00000002d4109211 */ /* 0x0c4fe400078c10ff */
[----:B---3--:R-:W-:Y:S01]  /*b090*/  @!P4 LEA R8, P0, R211, R2, 0x2 ;  /* 0x00000002d308c211 */ /* 0x008fe200078010ff */
[----:B------:R2:W-:Y:S01]  /*b0a0*/  @!P2 ST.E.64 desc[UR38][R14.64], R110 ;  /* 0x0000006e0e00a985 */ /* 0x0005e2000c101b26 */
[----:B------:R-:W-:-:S02]  /*b0b0*/  @!P1 LEA.HI.X R17, R212, R3, R156, 0x2, P6 ;  /* 0x00000003d4119211 */ /* 0x000fc400030f149c */
[-C--:B0-----:R-:W-:Y:S02]  /*b0c0*/  @!P5 LEA R10, P6, R210, R2.reuse, 0x2 ;  /* 0x00000002d20ad211 */ /* 0x081fe400078c10ff */
[-C--:B------:R-:W-:Y:S01]  /*b0d0*/  @!P4 LEA.HI.X R9, R211, R3.reuse, R155, 0x2, P0 ;  /* 0x00000003d309c211 */ /* 0x080fe200000f149b */
[----:B------:R-:W-:Y:S01]  /*b0e0*/  @!P1 ST.E.64 desc[UR38][R16.64], R114 ;  /* 0x0000007210009985 */ /* 0x000fe2000c101b26 */
[----:B------:R-:W-:Y:S02]  /*b0f0*/  ISETP.GE.AND P0, PT, R208, UR4, PT ;  /* 0x00000004d0007c0c */ /* 0x000fe4000bf06270 */
[----:B------:R-:W-:Y:S01]  /*b100*/  @!P5 LEA.HI.X R11, R210, R3, R154, 0x2, P6 ;  /* 0x00000003d20bd211 */ /* 0x000fe200030f149a */
[----:B------:R0:W-:Y:S01]  /*b110*/  @!P4 ST.E.64 desc[UR38][R8.64], R118 ;  /* 0x000000760800c985 */ /* 0x0001e2000c101b26 */
[----:B------:R-:W-:Y:S02]  /*b120*/  ISETP.GE.AND P1, PT, R21, UR4, PT ;  /* 0x0000000415007c0c */ /* 0x000fe4000bf26270 */
[----:B-1----:R-:W-:Y:S01]  /*b130*/  @!P3 LEA R18, P2, R209, R2, 0x2 ;  /* 0x00000002d112b211 */ /* 0x002fe200078410ff */
[----:B------:R1:W-:Y:S01]  /*b140*/  @!P5 ST.E.64 desc[UR38][R10.64], R122 ;  /* 0x0000007a0a00d985 */ /* 0x0003e2000c101b26 */
[----:B------:R-:W-:-:S02]  /*b150*/  ISETP.GE.AND P4, PT, R207, UR4, PT ;  /* 0x00000004cf007c0c */ /* 0x000fc4000bf86270 */
[----:B------:R-:W-:Y:S02]  /*b160*/  ISETP.GE.AND P5, PT, R205, UR4, PT ;  /* 0x00000004cd007c0c */ /* 0x000fe4000bfa6270 */
[-C--:B------:R-:W-:Y:S02]  /*b170*/  @!P3 LEA.HI.X R19, R209, R3.reuse, R153, 0x2, P2 ;  /* 0x00000003d113b211 */ /* 0x080fe400010f1499 */
[----:B------:R-:W-:Y:S02]  /*b180*/  ISETP.GE.AND P2, PT, R25, UR4, PT ;  /* 0x0000000419007c0c */ /* 0x000fe4000bf46270 */
[CC--:B----4-:R-:W-:Y:S01]  /*b190*/  @!P0 LEA R12, P6, R208.reuse, R2.reuse, 0x2 ;  /* 0x00000002d00c8211 */ /* 0x0d0fe200078c10ff */
[----:B------:R3:W-:Y:S01]  /*b1a0*/  @!P3 ST.E.64 desc[UR38][R18.64], R126 ;  /* 0x0000007e1200b985 */ /* 0x0007e2000c101b26 */
[----:B--2---:R-:W-:Y:S02]  /*b1b0*/  @!P1 LEA R14, P3, R21, R2, 0x2 ;  /* 0x00000002150e9211 */ /* 0x004fe400078610ff */
[----:B------:R-:W-:-:S02]  /*b1c0*/  @!P0 LEA.HI.X R13, R208, R3, R152, 0x2, P6 ;  /* 0x00000003d00d8211 */ /* 0x000fc400030f1498 */
[-C--:B0-----:R-:W-:Y:S02]  /*b1d0*/  @!P4 LEA R8, P6, R207, R2.reuse, 0x2 ;  /* 0x00000002cf08c211 */ /* 0x081fe400078c10ff */
[-C--:B------:R-:W-:Y:S01]  /*b1e0*/  @!P1 LEA.HI.X R15, R21, R3.reuse, R0, 0x2, P3 ;  /* 0x00000003150f9211 */ /* 0x080fe200018f1400 */
[----:B------:R2:W-:Y:S01]  /*b1f0*/  @!P0 ST.E.64 desc[UR38][R12.64], R130 ;  /* 0x000000820c008985 */ /* 0x0005e2000c101b26 */
[-C--:B-1----:R-:W-:Y:S02]  /*b200*/  @!P5 LEA R10, P3, R205, R2.reuse, 0x2 ;  /* 0x00000002cd0ad211 */ /* 0x082fe400078610ff */
[-C--:B------:R-:W-:Y:S02]  /*b210*/  @!P4 LEA.HI.X R9, R207, R3.reuse, R22, 0x2, P6 ;  /* 0x00000003cf09c211 */ /* 0x080fe400030f1416 */
[----:B------:R-:W-:Y:S01]  /*b220*/  SHF.R.S32.HI R0, RZ, 0x1f, R25 ;  /* 0x0000001fff007819 */ /* 0x000fe20000011419 */
[----:B---3--:R-:W-:Y:S01]  /*b230*/  VIADD R19, R201, 0xf8 ;  /* 0x000000f8c9137836 */ /* 0x008fe20000000000 */
[----:B------:R-:W-:Y:S01]  /*b240*/  @!P2 LEA R16, P6, R25, R2, 0x2 ;  /* 0x000000021910a211 */ /* 0x000fe200078c10ff */
[----:B------:R2:W-:Y:S01]  /*b250*/  @!P4 ST.E.64 desc[UR38][R8.64], R134 ;  /* 0x000000860800c985 */ /* 0x0005e2000c101b26 */
[----:B------:R-:W-:-:S02]  /*b260*/  @!P5 LEA.HI.X R11, R205, R3, R4, 0x2, P3 ;  /* 0x00000003cd0bd211 */ /* 0x000fc400018f1404 */
[----:B------:R-:W-:Y:S02]  /*b270*/  @!P2 LEA.HI.X R17, R25, R3, R0, 0x2, P6 ;  /* 0x000000031911a211 */ /* 0x000fe400030f1400 */
[----:B------:R-:W-:Y:S01]  /*b280*/  ISETP.GE.AND P0, PT, R19, UR4, PT ;  /* 0x0000000413007c0c */ /* 0x000fe2000bf06270 */
[----:B------:R2:W-:Y:S04]  /*b290*/  @!P5 ST.E.64 desc[UR38][R10.64], R138 ;  /* 0x0000008a0a00d985 */ /* 0x0005e8000c101b26 */
[----:B------:R2:W-:Y:S04]  /*b2a0*/  @!P1 ST.E.64 desc[UR38][R14.64], R142 ;  /* 0x0000008e0e009985 */ /* 0x0005e8000c101b26 */
[----:B------:R2:W-:Y:S04]  /*b2b0*/  @!P2 ST.E.64 desc[UR38][R16.64], R146 ;  /* 0x000000921000a985 */ /* 0x0005e8000c101b26 */
[----:B------:R-:W-:Y:S05]  /*b2c0*/  @P0 BRA `(.L_x_10123) ;  /* 0x0000000c00ac0947 */ /* 0x000fea0003800000 */
[----:B------:R-:W-:Y:S02]  /*b2d0*/  LEA R2, P0, R19, R2, 0x2 ;  /* 0x0000000213027211 */ /* 0x000fe400078010ff */
[----:B------:R-:W-:-:S04]  /*b2e0*/  SHF.R.S32.HI R0, RZ, 0x1f, R19 ;  /* 0x0000001fff007819 */ /* 0x000fc80000011413 */
[----:B------:R-:W-:-:S05]  /*b2f0*/  LEA.HI.X R3, R19, R3, R0, 0x2, P0 ;  /* 0x0000000313037211 */ /* 0x000fca00000f1400 */
[----:B------:R4:W-:Y:S01]  /*b300*/  ST.E.64 desc[UR38][R2.64], R150 ;  /* 0x0000009602007985 */ /* 0x0009e2000c101b26 */
[----:B------:R-:W-:Y:S05]  /*b310*/  BRA `(.L_x_10123) ;  /* 0x0000000c00987947 */ /* 0x000fea0003800000 */
.L_x_10114:
[----:B------:R-:W4:Y:S01]  /*b320*/  LDC.64 R8, c[0x0][0xd00] ;  /* 0x00034000ff087b82 */ /* 0x000f220000000a00 */
[----:B------:R-:W-:Y:S01]  /*b330*/  ULDC.64 UR4, c[0x0][0xd08] ;  /* 0x0003420000047ab9 */ /* 0x000fe20000000a00 */
[----:B------:R-:W-:Y:S01]  /*b340*/  IMAD.MOV.U32 R17, RZ, RZ, RZ ;  /* 0x000000ffff117224 */ /* 0x000fe200078e00ff */
[----:B------:R-:W-:-:S04]  /*b350*/  ISETP.NE.U32.AND P1, PT, RZ, UR4, PT ;  /* 0x00000004ff007c0c */ /* 0x000fc8000bf25070 */
[----:B------:R-:W-:Y:S01]  /*b360*/  ISETP.NE.AND.EX P1, PT, RZ, UR5, PT, P1 ;  /* 0x00000005ff007c0c */ /* 0x000fe2000bf25310 */
[----:B------:R-:W0:Y:S01]  /*b370*/  LDC.64 R2, c[0x0][0xd00] ;  /* 0x00034000ff027b82 */ /* 0x000e220000000a00 */
[----:B----4-:R-:W-:-:S04]  /*b380*/  ISETP.NE.U32.AND P0, PT, R8, RZ, PT ;  /* 0x000000ff0800720c */ /* 0x010fc80003f05070 */
[----:B------:R-:W-:Y:S01]  /*b390*/  ISETP.NE.AND.EX P0, PT, R9, RZ, PT, P0 ;  /* 0x000000ff0900720c */ /* 0x000fe20003f05300 */
[----:B0-----:R-:W-:-:S06]  /*b3a0*/  IMAD.WIDE R8, R200, 0x4, R2 ;  /* 0x00000004c8087825 */ /* 0x001fcc00078e0202 */
[C---:B------:R-:W-:Y:S01]  /*b3b0*/  @P1 LEA R2, P2, R200.reuse, UR4, 0x2 ;  /* 0x00000004c8021c11 */ /* 0x040fe2000f8410ff */
[----:B------:R-:W-:Y:S02]  /*b3c0*/  ULDC UR4, c[0x0][0xb88] ;  /* 0x0002e20000047ab9 */ /* 0x000fe40000000800 */
[----:B--2---:R-:W-:Y:S01]  /*b3d0*/  IMAD.U32 R0, RZ, RZ, UR4 ;  /* 0x00000004ff007e24 */ /* 0x004fe2000f8e00ff */
[----:B------:R-:W-:Y:S02]  /*b3e0*/  @P1 LEA.HI.X R3, R200, UR5, R206, 0x2, P2 ;  /* 0x00000005c8031c11 */ /* 0x000fe400090f14ce */
[----:B------:R0:W5:Y:S04]  /*b3f0*/  @P0 LDG.E R17, desc[UR38][R8.64] ;  /* 0x0000002608110981 */ /* 0x000168000c1e1900 */
[----:B------:R0:W5:Y:S01]  /*b400*/  @P1 LDG.E R0, desc[UR38][R2.64] ;  /* 0x0000002602001981 */ /* 0x000162000c1e1900 */
[----:B------:R-:W-:Y:S01]  /*b410*/  ISETP.NE.AND P2, PT, R203, RZ, PT ;  /* 0x000000ffcb00720c */ /* 0x000fe20003f45270 */
[----:B---3--:R-:W2:-:S12]  /*b420*/  S2R R4, SR_TID.X ;  /* 0x0000000000047919 */ /* 0x008e980000002100 */
[----:B------:R-:W3:Y:S01]  /*b430*/  @!P2 LDC R203, c[0x0][0xbd4] ;  /* 0x0002f500ffcbab82 */ /* 0x000ee20000000800 */
[----:B--2---:R-:W-:Y:S01]  /*b440*/  VIADD R22, R4, 0xffffff80 ;  /* 0xffffff8004167836 */ /* 0x004fe20000000000 */
[----:B---3--:R-:W-:-:S04]  /*b450*/  ISETP.GT.AND P2, PT, R203, 0x1, PT ;  /* 0x00000001cb00780c */ /* 0x008fc80003f44270 */
[----:B------:R-:W-:Y:S01]  /*b460*/  ISETP.GT.AND P3, PT, R22, 0x7f, PT ;  /* 0x0000007f1600780c */ /* 0x000fe20003f64270 */
[----:B0-----:R-:W-:-:S12]  /*b470*/  @P1 BRA `(.L_x_10126) ;  /* 0x0000000000101947 */ /* 0x001fd80003800000 */
[----:B------:R-:W-:Y:S05]  /*b480*/  @!P0 BRA `(.L_x_10126) ;  /* 0x00000000000c8947 */ /* 0x000fea0003800000 */
[----:B------:R-:W2:Y:S04]  /*b490*/  LDG.E R3, desc[UR38][R8.64] ;  /* 0x0000002608037981 */ /* 0x000ea8000c1e1900 */
[----:B-----5:R-:W2:Y:S02]  /*b4a0*/  LDG.E R0, desc[UR38][R8.64+0x4] ;  /* 0x0000042608007981 */ /* 0x020ea4000c1e1900 */
[----:B--2---:R-:W-:-:S07]  /*b4b0*/  IMAD.IADD R0, R0, 0x1, -R3 ;  /* 0x0000000100007824 */ /* 0x004fce00078e0a03 */
.L_x_10126:
[----:B------:R-:W-:Y:S01]  /*b4c0*/  BSSY B1, `(.L_x_10127) ;  /* 0x0000037000017945 */ /* 0x000fe20003800000 */
[----:B------:R-:W-:Y:S02]  /*b4d0*/  SEL R27, R200, RZ, !P0 ;  /* 0x000000ffc81b7207 */ /* 0x000fe40004000000 */
[----:B------:R-:W-:Y:S02]  /*b4e0*/  SEL R206, R206, RZ, !P0 ;  /* 0x000000ffcece7207 */ /* 0x000fe40004000000 */
[----:B-----5:R-:W-:Y:S01]  /*b4f0*/  SHF.R.S32.HI R18, RZ, 0x1f, R17 ;  /* 0x0000001fff127819 */ /* 0x020fe20000011411 */
[----:B------:R-:W-:Y:S06]  /*b500*/  @P3 BRA `(.L_x_10128) ;  /* 0x0000000000c83947 */ /* 0x000fec0003800000 */
[----:B------:R-:W0:Y:S01]  /*b510*/  LDC R31, c[0x0][0xce8] ;  /* 0x00033a00ff1f7b82 */ /* 0x000e220000000800 */
[----:B------:R-:W-:-:S04]  /*b520*/  IMAD R2, R204, 0x80, R4 ;  /* 0x00000080cc027824 */ /* 0x000fc800078e0204 */
[----:B------:R-:W-:Y:S02]  /*b530*/  VIADD R20, R2, 0xffffff80 ;  /* 0xffffff8002147836 */ /* 0x000fe40000000000 */
[----:B0-----:R-:W-:-:S05]  /*b540*/  IMAD R3, R0, R31, RZ ;  /* 0x0000001f00037224 */ /* 0x001fca00078e02ff */
[----:B------:R-:W-:-:S13]  /*b550*/  ISETP.GE.AND P0, PT, R20, R3, PT ;  /* 0x000000031400720c */ /* 0x000fda0003f06270 */
[----:B------:R-:W-:Y:S05]  /*b560*/  @P0 BRA `(.L_x_10128) ;  /* 0x0000000000b00947 */ /* 0x000fea0003800000 */
[----:B------:R-:W2:Y:S01]  /*b570*/  LDL.LU R24, [R1+0x10] ;  /* 0x0000100001187983 */ /* 0x000ea20000300800 */
[----:B------:R-:W-:Y:S01]  /*b580*/  ISETP.NE.AND P1, PT, R31, 0x1, PT ;  /* 0x000000011f00780c */ /* 0x000fe20003f25270 */
[----:B------:R-:W-:Y:S01]  /*b590*/  IMAD.MOV.U32 R16, RZ, RZ, 0xab8 ;  /* 0x00000ab8ff107424 */ /* 0x000fe200078e00ff */
[----:B------:R-:W-:Y:S01]  /*b5a0*/  ISETP.GT.AND P0, PT, R203, 0x1, PT ;  /* 0x00000001cb00780c */ /* 0x000fe20003f04270 */
[----:B------:R-:W0:Y:S01]  /*b5b0*/  LDC.64 R28, c[0x0][0xca8] ;  /* 0x00032a00ff1c7b82 */ /* 0x000e220000000a00 */
[----:B------:R-:W-:Y:S02]  /*b5c0*/  IMAD.MOV.U32 R19, RZ, RZ, R20 ;  /* 0x000000ffff137224 */ /* 0x000fe400078e0014 */
[----:B------:R-:W-:-:S05]  /*b5d0*/  SEL R16, R16, 0xa78, P0 ;  /* 0x00000a7810107807 */ /* 0x000fca0000000000 */
[----:B------:R-:W3:Y:S08]  /*b5e0*/  LDC.64 R8, c[0x0][R16+0x220] ;  /* 0x0000880010087b82 */ /* 0x000ef00000000a00 */
[----:B------:R-:W4:Y:S08]  /*b5f0*/  @P1 LDC R15, c[0x0][0xcec] ;  /* 0x00033b00ff0f1b82 */ /* 0x000f300000000800 */
[----:B------:R-:W5:Y:S08]  /*b600*/  LDC.64 R2, c[0x0][R16+0x218] ;  /* 0x0000860010027b82 */ /* 0x000f700000000a00 */
[----:B------:R-:W1:Y:S01]  /*b610*/  @P1 LDC R25, c[0x0][0xcf0] ;  /* 0x00033c00ff191b82 */ /* 0x000e620000000800 */
[----:B---3--:R-:W-:-:S07]  /*b620*/  IMAD R9, R9, R27, RZ ;  /* 0x0000001b09097224 */ /* 0x008fce00078e02ff */
[----:B------:R-:W3:Y:S01]  /*b630*/  LDC.64 R10, c[0x0][R16+0x228] ;  /* 0x00008a00100a7b82 */ /* 0x000ee20000000a00 */
[----:B----4-:R-:W-:-:S04]  /*b640*/  @P1 IMAD.HI.U32 R4, R20, R15, RZ ;  /* 0x0000000f14041227 */ /* 0x010fc800078e00ff */
[----:B------:R-:W-:-:S03]  /*b650*/  IMAD.WIDE.U32 R14, R8, R27, RZ ;  /* 0x0000001b080e7225 */ /* 0x000fc600078e00ff */
[----:B------:R-:W4:Y:S01]  /*b660*/  LDC.64 R12, c[0x0][R16+0x210] ;  /* 0x00008400100c7b82 */ /* 0x000f220000000a00 */
[-C--:B-----5:R-:W-:Y:S02]  /*b670*/  IMAD R21, R3, R202.reuse, RZ ;  /* 0x000000ca03157224 */ /* 0x0a0fe400078e02ff */
[----:B------:R-:W-:-:S04]  /*b680*/  IMAD.WIDE.U32 R2, R2, R202, RZ ;  /* 0x000000ca02027225 */ /* 0x000fc800078e00ff */
[----:B------:R-:W-:Y:S01]  /*b690*/  IMAD.IADD R21, R3, 0x1, R21 ;  /* 0x0000000103157824 */ /* 0x000fe200078e0215 */
[----:B-1----:R-:W-:Y:S01]  /*b6a0*/  @P1 SHF.R.U32.HI R19, RZ, R25, R4 ;  /* 0x00000019ff131219 */ /* 0x002fe20000011604 */
[----:B------:R-:W-:Y:S01]  /*b6b0*/  IMAD R25, R8, R206, R9 ;  /* 0x000000ce08197224 */ /* 0x000fe200078e0209 */
[----:B0-----:R-:W0:Y:S01]  /*b6c0*/  @!P0 LDC R28, c[0x0][0xc50] ;  /* 0x00031400ff1c8b82 */ /* 0x001e220000000800 */
[----:B------:R-:W-:Y:S02]  /*b6d0*/  IADD3 R4, P1, P3, R14, R2, R17 ;  /* 0x000000020e047210 */ /* 0x000fe40007b3e011 */
[----:B------:R-:W-:Y:S02]  /*b6e0*/  IMAD.MOV R8, RZ, RZ, -R19 ;  /* 0x000000ffff087224 */ /* 0x000fe400078e0a13 */
[----:B------:R-:W-:-:S03]  /*b6f0*/  IMAD.IADD R25, R15, 0x1, R25 ;  /* 0x000000010f197824 */ /* 0x000fc600078e0219 */
[----:B------:R-:W1:Y:S01]  /*b700*/  @!P0 LDC R29, c[0x0][0xc54] ;  /* 0x00031500ff1d8b82 */ /* 0x000e620000000800 */
[----:B--2---:R-:W-:-:S05]  /*b710*/  SEL R9, R24, RZ, P0 ;  /* 0x000000ff18097207 */ /* 0x004fca0000000000 */
[----:B---3--:R-:W-:-:S04]  /*b720*/  IMAD.WIDE.U32 R2, R10, R9, RZ ;  /* 0x000000090a027225 */ /* 0x008fc800078e00ff */
[----:B------:R-:W-:Y:S02]  /*b730*/  IMAD R11, R11, R9, RZ ;  /* 0x000000090b0b7224 */ /* 0x000fe400078e02ff */
[----:B------:R-:W-:Y:S01]  /*b740*/  IMAD R9, R31, R8, R20 ;  /* 0x000000081f097224 */ /* 0x000fe200078e0214 */
[----:B------:R-:W-:Y:S01]  /*b750*/  IADD3.X R8, R25, R21, R18, P1, P3 ;  /* 0x0000001519087210 */ /* 0x000fe20000fe6412 */
[----:B------:R-:W-:Y:S01]  /*b760*/  IMAD.IADD R11, R3, 0x1, R11 ;  /* 0x00000001030b7824 */ /* 0x000fe200078e020b */
[----:B------:R-:W-:Y:S01]  /*b770*/  IADD3 R2, P0, P1, R19, R4, R2 ;  /* 0x0000000413027210 */ /* 0x000fe2000791e002 */
[----:B----4-:R-:W-:Y:S01]  /*b780*/  IMAD R4, R13, R9, RZ ;  /* 0x000000090d047224 */ /* 0x010fe200078e02ff */
[----:B------:R-:W-:-:S04]  /*b790*/  SHF.R.S32.HI R19, RZ, 0x1f, R19 ;  /* 0x0000001fff137819 */ /* 0x000fc80000011413 */
[----:B------:R-:W-:Y:S02]  /*b7a0*/  IADD3.X R3, R19, R8, R11, P0, P1 ;  /* 0x0000000813037210 */ /* 0x000fe400007e240b */
[----:B------:R-:W-:Y:S01]  /*b7b0*/  SHF.R.S32.HI R11, RZ, 0x1f, R9 ;  /* 0x0000001fff0b7819 */ /* 0x000fe20000011409 */
[----:B------:R-:W-:-:S04]  /*b7c0*/  IMAD.WIDE.U32 R2, R12, R9, R2 ;  /* 0x000000090c027225 */ /* 0x000fc800078e0002 */
[----:B------:R-:W-:Y:S01]  /*b7d0*/  IMAD R11, R12, R11, R4 ;  /* 0x0000000b0c0b7224 */ /* 0x000fe200078e0204 */
[----:B0-----:R-:W-:-:S03]  /*b7e0*/  LEA R8, P0, R2, R28, 0x2 ;  /* 0x0000001c02087211 */ /* 0x001fc600078010ff */
[----:B------:R-:W-:-:S05]  /*b7f0*/  IMAD.IADD R3, R3, 0x1, R11 ;  /* 0x0000000103037824 */ /* 0x000fca00078e020b */
[----:B-1----:R-:W-:Y:S01]  /*b800*/  LEA.HI.X R9, R2, R29, R3, 0x2, P0 ;  /* 0x0000001d02097211 */ /* 0x002fe200000f1403 */
[----:B------:R-:W-:-:S05]  /*b810*/  IMAD.MOV.U32 R3, RZ, RZ, -0x800000 ;  /* 0xff800000ff037424 */ /* 0x000fca00078e00ff */
[----:B------:R0:W-:Y:S02]  /*b820*/  STG.E desc[UR38][R8.64], R3 ;  /* 0x0000000308007986 */ /* 0x0001e4000c101926 */
.L_x_10128:
[----:B------:R-:W-:Y:S05]  /*b830*/  BSYNC B1 ;  /* 0x0000000000017941 */ /* 0x000fea0003800000 */
.L_x_10127:
[----:B------:R-:W-:Y:S05]  /*b840*/  @P2 BRA `(.L_x_10123) ;  /* 0x00000008004c2947 */ /* 0x000fea0003800000 */
[----:B------:R-:W2:Y:S01]  /*b850*/  LDC R15, c[0x0][0xce8] ;  /* 0x00033a00ff0f7b82 */ /* 0x000ea20000000800 */
[----:B0-----:R-:W-:Y:S01]  /*b860*/  SHF.R.S32.HI R3, RZ, 0x1f, R22 ;  /* 0x0000001fff037819 */ /* 0x001fe20000011416 */
[----:B------:R-:W-:Y:S01]  /*b870*/  ULDC.64 UR4, c[0x0][0xba0] ;  /* 0x0002e80000047ab9 */ /* 0x000fe20000000a00 */
[----:B------:R-:W-:Y:S01]  /*b880*/  BSSY B1, `(.L_x_10129) ;  /* 0x000004d000017945 */ /* 0x000fe20003800000 */
[----:B------:R-:W-:Y:S01]  /*b890*/  IMAD R2, R18, UR4, RZ ;  /* 0x0000000412027c24 */ /* 0x000fe2000f8e02ff */
[----:B------:R-:W-:-:S03]  /*b8a0*/  LEA.HI R8, R3, R22, RZ, 0x3 ;  /* 0x0000001603087211 */ /* 0x000fc600078f18ff */
[C---:B------:R-:W-:Y:S01]  /*b8b0*/  IMAD R9, R17.reuse, UR5, R2 ;  /* 0x0000000511097c24 */ /* 0x040fe2000f8e0202 */
[----:B------:R-:W-:Y:S01]  /*b8c0*/  LOP3.LUT R10, R8, 0xfffffff8, RZ, 0xc0, !PT ;  /* 0xfffffff8080a7812 */ /* 0x000fe200078ec0ff */
[----:B------:R-:W-:Y:S01]  /*b8d0*/  IMAD.WIDE.U32 R2, R17, UR4, RZ ;  /* 0x0000000411027c25 */ /* 0x000fe2000f8e00ff */
[----:B------:R-:W-:Y:S01]  /*b8e0*/  SHF.R.S32.HI R17, RZ, 0x3, R8 ;  /* 0x00000003ff117819 */ /* 0x000fe20000011408 */
[----:B------:R-:W-:Y:S02]  /*b8f0*/  ULDC.64 UR4, c[0x0][0xbe8] ;  /* 0x0002fa0000047ab9 */ /* 0x000fe40000000a00 */
[----:B------:R-:W-:Y:S02]  /*b900*/  IMAD.IADD R12, R22, 0x1, -R10 ;  /* 0x00000001160c7824 */ /* 0x000fe400078e0a0a */
[----:B------:R-:W-:Y:S02]  /*b910*/  IMAD.IADD R3, R3, 0x1, R9 ;  /* 0x0000000103037824 */ /* 0x000fe400078e0209 */
[----:B------:R-:W-:-:S02]  /*b920*/  IMAD R9, R12, 0x20, R17 ;  /* 0x000000200c097824 */ /* 0x000fc400078e0211 */
[----:B------:R-:W-:Y:S01]  /*b930*/  IMAD.WIDE.U32 R2, R202, UR4, R2 ;  /* 0x00000004ca027c25 */ /* 0x000fe2000f8e0002 */
[----:B--2---:R-:W-:-:S03]  /*b940*/  ISETP.NE.AND P0, PT, R15, 0x1, PT ;  /* 0x000000010f00780c */ /* 0x004fc60003f05270 */
[----:B------:R-:W-:Y:S02]  /*b950*/  IMAD R13, R204, 0x80, R9 ;  /* 0x00000080cc0d7824 */ /* 0x000fe400078e0209 */
[----:B------:R-:W-:Y:S01]  /*b960*/  IMAD R3, R202, UR5, R3 ;  /* 0x00000005ca037c24 */ /* 0x000fe2000f8e0203 */
[----:B------:R-:W-:Y:S01]  /*b970*/  ULDC.64 UR4, c[0x0][0xbf0] ;  /* 0x0002fc0000047ab9 */ /* 0x000fe20000000a00 */
[----:B------:R-:W-:Y:S02]  /*b980*/  IMAD.MOV.U32 R9, RZ, RZ, R13 ;  /* 0x000000ffff097224 */ /* 0x000fe400078e000d */
[----:B------:R-:W-:Y:S02]  /*b990*/  IMAD R8, R206, UR4, RZ ;  /* 0x00000004ce087c24 */ /* 0x000fe4000f8e02ff */
[----:B------:R-:W-:Y:S02]  /*b9a0*/  IMAD.WIDE.U32 R2, R27, UR4, R2 ;  /* 0x000000041b027c25 */ /* 0x000fe4000f8e0002 */
[----:B------:R-:W0:Y:S02]  /*b9b0*/  @P0 LDC R4, c[0x0][0xcec] ;  /* 0x00033b00ff040b82 */ /* 0x000e240000000800 */
[----:B------:R-:W-:-:S06]  /*b9c0*/  IMAD R10, R204, 0x80, R17 ;  /* 0x00000080cc0a7824 */ /* 0x000fcc00078e0211 */
[----:B------:R-:W2:Y:S01]  /*b9d0*/  @P0 LDC R11, c[0x0][0xcf0] ;  /* 0x00033c00ff0b0b82 */ /* 0x000ea20000000800 */
[----:B0-----:R-:W-:-:S05]  /*b9e0*/  @P0 IMAD.HI.U32 R4, R13, R4, RZ ;  /* 0x000000040d040227 */ /* 0x001fca00078e00ff */
[----:B--2---:R-:W-:Y:S01]  /*b9f0*/  @P0 SHF.R.U32.HI R9, RZ, R11, R4 ;  /* 0x0000000bff090219 */ /* 0x004fe20000011604 */
[----:B------:R-:W-:Y:S01]  /*ba00*/  IMAD R11, R27, UR5, R8 ;  /* 0x000000051b0b7c24 */ /* 0x000fe2000f8e0208 */
[----:B------:R-:W-:Y:S02]  /*ba10*/  ULDC.64 UR4, c[0x0][0xbe0] ;  /* 0x0002f80000047ab9 */ /* 0x000fe40000000a00 */
[--C-:B------:R-:W-:Y:S01]  /*ba20*/  SHF.R.S32.HI R4, RZ, 0x1f, R9.reuse ;  /* 0x0000001fff047819 */ /* 0x100fe20000011409 */
[----:B------:R-:W-:Y:S02]  /*ba30*/  IMAD.MOV R8, RZ, RZ, -R9 ;  /* 0x000000ffff087224 */ /* 0x000fe400078e0a09 */
[----:B------:R-:W-:Y:S02]  /*ba40*/  IMAD.IADD R3, R3, 0x1, R11 ;  /* 0x0000000103037824 */ /* 0x000fe400078e020b */
[----:B------:R-:W-:Y:S02]  /*ba50*/  IMAD R11, R15, R8, R13 ;  /* 0x000000080f0b7224 */ /* 0x000fe400078e020d */
[----:B------:R-:W-:-:S02]  /*ba60*/  IMAD R4, R4, UR4, RZ ;  /* 0x0000000404047c24 */ /* 0x000fc4000f8e02ff */
[----:B------:R-:W-:-:S04]  /*ba70*/  IMAD.WIDE.U32 R2, R9, UR4, R2 ;  /* 0x0000000409027c25 */ /* 0x000fc8000f8e0002 */
[----:B------:R-:W-:Y:S01]  /*ba80*/  IMAD R13, R9, UR5, R4 ;  /* 0x00000005090d7c24 */ /* 0x000fe2000f8e0204 */
[----:B------:R-:W-:Y:S01]  /*ba90*/  SHF.R.S32.HI R4, RZ, 0x1f, R11 ;  /* 0x0000001fff047819 */ /* 0x000fe2000001140b */
[----:B------:R-:W-:Y:S01]  /*baa0*/  ULDC.64 UR4, c[0x0][0xbd8] ;  /* 0x0002f60000047ab9 */ /* 0x000fe20000000a00 */
[----:B------:R-:W-:Y:S02]  /*bab0*/  IMAD R15, R0, R15, RZ ;  /* 0x0000000f000f7224 */ /* 0x000fe400078e02ff */
        /* <DEDUP_REMOVED lines=8> */
[----:B------:R-:W-:Y:S01]  /*bb40*/  VIADD R0, R10, 0x20 ;  /* 0x000000200a007836 */ /* 0x000fe20000000000 */
[-C--:B------:R-:W-:Y:S01]  /*bb50*/  ISETP.GE.AND P0, PT, R4, R15.reuse, PT ;  /* 0x0000000f0400720c */ /* 0x080fe20003f06270 */
[----:B------:R-:W-:Y:S01]  /*bb60*/  IMAD.SHL.U32 R9, R12, 0x8, RZ ;  /* 0x000000080c097824 */ /* 0x000fe200078e00ff */
[----:B------:R-:W-:Y:S02]  /*bb70*/  LEA.HI.X R4, R2, UR5, R3, 0x1, P2 ;  /* 0x0000000502047c11 */ /* 0x000fe400090f0c03 */
[-C--:B------:R-:W-:Y:S01]  /*bb80*/  ISETP.GE.AND P2, PT, R10, R15.reuse, PT ;  /* 0x0000000f0a00720c */ /* 0x080fe20003f46270 */
[C---:B------:R-:W-:Y:S01]  /*bb90*/  VIADD R19, R9.reuse, 0xc0 ;  /* 0x000000c009137836 */ /* 0x040fe20000000000 */
[----:B------:R-:W-:Y:S01]  /*bba0*/  ISETP.GE.AND P1, PT, R0, R15, PT ;  /* 0x0000000f0000720c */ /* 0x000fe20003f26270 */
[C---:B------:R-:W-:Y:S01]  /*bbb0*/  VIADD R17, R9.reuse, 0x40 ;  /* 0x0000004009117836 */ /* 0x040fe20000000000 */
[----:B------:R0:W2:Y:S01]  /*bbc0*/  SHFL.IDX PT, R2, R8, RZ, 0x181f ;  /* 0x00181fff08027589 */ /* 0x0000a200000e0000 */
[----:B------:R-:W-:Y:S01]  /*bbd0*/  VIADD R13, R9, 0x80 ;  /* 0x00000080090d7836 */ /* 0x000fe20000000000 */
[----:B------:R-:W-:-:S02]  /*bbe0*/  SHF.R.S32.HI R11, RZ, 0x1f, R9 ;  /* 0x0000001fff0b7819 */ /* 0x000fc40000011409 */
[----:B------:R0:W3:Y:S01]  /*bbf0*/  SHFL.IDX PT, R0, R4, RZ, 0x181f ;  /* 0x00181fff04007589 */ /* 0x0000e200000e0000 */
[----:B------:R-:W-:Y:S02]  /*bc00*/  SHF.R.S32.HI R12, RZ, 0x1f, R19 ;  /* 0x0000001fff0c7819 */ /* 0x000fe40000011413 */
[----:B------:R-:W-:Y:S02]  /*bc10*/  SHF.R.S32.HI R14, RZ, 0x1f, R17 ;  /* 0x0000001fff0e7819 */ /* 0x000fe40000011411 */
[----:B------:R-:W-:Y:S01]  /*bc20*/  SHF.R.S32.HI R16, RZ, 0x1f, R13 ;  /* 0x0000001fff107819 */ /* 0x000fe2000001140d */
[----:B------:R-:W-:Y:S06]  /*bc30*/  @P2 BRA `(.L_x_10130) ;  /* 0x0000000000442947 */ /* 0x000fec0003800000 */
        /* <DEDUP_REMOVED lines=17> */
.L_x_10130:
[----:B------:R-:W-:Y:S05]  /*bd50*/  BSYNC B1 ;  /* 0x0000000000017941 */ /* 0x000fea0003800000 */
.L_x_10129:
[----:B---3--:R3:W0:Y:S01]  /*bd60*/  SHFL.IDX PT, R0, R4, 0x1, 0x181f ;  /* 0x00381f0004007f89 */ /* 0x00862200000e0000 */
[----:B------:R-:W-:Y:S03]  /*bd70*/  BSSY B1, `(.L_x_10131) ;  /* 0x0000014000017945 */ /* 0x000fe60003800000 */
[----:B--2-4-:R3:W2:Y:S01]  /*bd80*/  SHFL.IDX PT, R2, R8, 0x1, 0x181f ;  /* 0x00381f0008027f89 */ /* 0x0146a200000e0000 */
[----:B------:R-:W-:Y:S05]  /*bd90*/  @P1 BRA `(.L_x_10132) ;  /* 0x0000000000441947 */ /* 0x000fea0003800000 */
[----:B------:R-:W-:Y:S02]  /*bda0*/  ULDC UR4, c[0x0][0xbc8] ;  /* 0x0002f20000047ab9 */ /* 0x000fe40000000800 */
[----:B------:R-:W-:Y:S02]  /*bdb0*/  ISETP.GE.AND P4, PT, R9, UR4, PT ;  /* 0x0000000409007c0c */ /* 0x000fe4000bf86270 */
[----:B------:R-:W-:Y:S02]  /*bdc0*/  ISETP.GE.AND P3, PT, R17, UR4, PT ;  /* 0x0000000411007c0c */ /* 0x000fe4000bf66270 */
[----:B------:R-:W-:Y:S02]  /*bdd0*/  ISETP.GE.AND P2, PT, R13, UR4, PT ;  /* 0x000000040d007c0c */ /* 0x000fe4000bf46270 */
[----:B------:R-:W-:-:S07]  /*bde0*/  ISETP.GE.AND P1, PT, R19, UR4, PT ;  /* 0x0000000413007c0c */ /* 0x000fce000bf26270 */
[-C--:B--2---:R-:W-:Y:S02]  /*bdf0*/  @!P4 LEA R20, P6, R9, R2.reuse, 0x1 ;  /* 0x000000020914c211 */ /* 0x084fe400078c08ff */
[----:B------:R-:W-:Y:S02]  /*be00*/  @!P3 LEA R24, P5, R17, R2, 0x1 ;  /* 0x000000021118b211 */ /* 0x000fe400078a08ff */
[----:B0-----:R-:W-:Y:S02]  /*be10*/  @!P4 LEA.HI.X R21, R9, R0, R11, 0x1, P6 ;  /* 0x000000000915c211 */ /* 0x001fe400030f0c0b */
        /* <DEDUP_REMOVED lines=9> */
.L_x_10132:
[----:B------:R-:W-:Y:S05]  /*beb0*/  BSYNC B1 ;  /* 0x0000000000017941 */ /* 0x000fea0003800000 */
.L_x_10131:
[----:B0-----:R0:W0:Y:S01]  /*bec0*/  SHFL.IDX PT, R0, R4, 0x2, 0x181f ;  /* 0x00581f0004007f89 */ /* 0x00102200000e0000 */
[----:B------:R-:W-:Y:S03]  /*bed0*/  BSSY B1, `(.L_x_10133) ;  /* 0x0000014000017945 */ /* 0x000fe60003800000 */
[----:B--2-4-:R2:W4:Y:S01]  /*bee0*/  SHFL.IDX PT, R2, R8, 0x2, 0x181f ;  /* 0x00581f0008027f89 */ /* 0x01452200000e0000 */
        /* <DEDUP_REMOVED lines=18> */
.L_x_10134:
[----:B------:R-:W-:Y:S05]  /*c010*/  BSYNC B1 ;  /* 0x0000000000017941 */ /* 0x000fea0003800000 */
.L_x_10133:
[----:B0-----:R-:W-:Y:S01]  /*c020*/  VIADD R0, R10, 0x60 ;  /* 0x000000600a007836 */ /* 0x001fe20000000000 */
[----:B---3--:R-:W0:Y:S04]  /*c030*/  SHFL.IDX PT, R4, R4, 0x3, 0x181f ;  /* 0x00781f0004047f89 */ /* 0x008e2800000e0000 */
[----:B------:R-:W-:Y:S01]  /*c040*/  ISETP.GE.AND P0, PT, R0, R15, PT ;  /* 0x0000000f0000720c */ /* 0x000fe20003f06270 */
[----:B----4-:R3:W4:-:S12]  /*c050*/  SHFL.IDX PT, R2, R8, 0x3, 0x181f ;  /* 0x00781f0008027f89 */ /* 0x01071800000e0000 */
[----:B---3--:R-:W-:Y:S05]  /*c060*/  @P0 BRA `(.L_x_10123) ;  /* 0x0000000000440947 */ /* 0x008fea0003800000 */
[----:B------:R-:W-:Y:S02]  /*c070*/  ULDC UR4, c[0x0][0xbc8] ;  /* 0x0002f20000047ab9 */ /* 0x000fe40000000800 */
[----:B------:R-:W-:Y:S02]  /*c080*/  ISETP.GE.AND P3, PT, R9, UR4, PT ;  /* 0x0000000409007c0c */ /* 0x000fe4000bf66270 */
[----:B------:R-:W-:Y:S02]  /*c090*/  ISETP.GE.AND P2, PT, R17, UR4, PT ;  /* 0x0000000411007c0c */ /* 0x000fe4000bf46270 */
[----:B------:R-:W-:Y:S02]  /*c0a0*/  ISETP.GE.AND P1, PT, R13, UR4, PT ;  /* 0x000000040d007c0c */ /* 0x000fe4000bf26270 */
[----:B------:R-:W-:-:S07]  /*c0b0*/  ISETP.GE.AND P0, PT, R19, UR4, PT ;  /* 0x0000000413007c0c */ /* 0x000fce000bf06270 */
[----:B--2-4-:R-:W-:-:S04]  /*c0c0*/  @!P3 LEA R8, P4, R9, R2, 0x1 ;  /* 0x000000020908b211 */ /* 0x014fc800078808ff */
[----:B0-----:R-:W-:Y:S02]  /*c0d0*/  @!P3 LEA.HI.X R9, R9, R4, R11, 0x1, P4 ;  /* 0x000000040909b211 */ /* 0x001fe400020f0c0b */
        /* <DEDUP_REMOVED lines=10> */
.L_x_10123:
[----:B------:R-:W-:Y:S05]  /*c180*/  BSYNC B0 ;  /* 0x0000000000007941 */ /* 0x000fea0003800000 */
.L_x_10113:
[----:B------:R-:W-:Y:S02]  /*c190*/  ULDC UR4, c[0x0][0xd3c] ;  /* 0x00034f0000047ab9 */ /* 0x000fe40000000800 */
[----:B------:R-:W-:-:S13]  /*c1a0*/  ISETP.GE.AND P0, PT, R7, UR4, PT ;  /* 0x0000000407007c0c */ /* 0x000fda000bf06270 */
[----:B------:R-:W-:Y:S05]  /*c1b0*/  @!P0 BRA `(.L_x_10135) ;  /* 0xffffff4c00ec8947 */ /* 0x000fea000383ffff */
[----:B------:R-:W-:Y:S05]  /*c1c0*/  EXIT ;  /* 0x000000000000794d */ /* 0x000fea0003800000 */
.L_x_10087:
[----:B------:R-:W-:-:S08]  /*c1d0*/  NOP ;  /* 0x0000000000007918 */ /* 0x000fd00000000000 */
[----:B--2---:R-:W0:-:S00]  /*c1e0*/  USETMAXREG.DEALLOC.CTAPOOL 0x18 ;  /* 0x00000018000079c8 */ /* 0x004e0000080e0500 */
        /* <DEDUP_REMOVED lines=18> */
.L_x_10136:
[----:B------:R-:W1:Y:S01]  /*c310*/  S2R R0, SR_TID.X ;  /* 0x0000000000007919 */ /* 0x000e620000002100 */
[----:B------:R-:W-:Y:S01]  /*c320*/  ULDC UR4, c[0x0][0xd3c] ;  /* 0x00034f0000047ab9 */ /* 0x000fe20000000800 */
[----:B------:R-:W-:Y:S01]  /*c330*/  IMAD.MOV.U32 R9, RZ, RZ, RZ ;  /* 0x000000ffff097224 */ /* 0x000fe200078e00ff */
[----:B------:R-:W2:Y:S01]  /*c340*/  S2UR UR6, SR_CTAID.X ;  /* 0x00000000000679c3 */ /* 0x000ea20000002500 */
[----:B------:R-:W-:Y:S01]  /*c350*/  ULDC UR5, c[0x0][0xd38] ;  /* 0x00034e0000057ab9 */ /* 0x000fe20000000800 */
[----:B-1----:R-:W-:-:S04]  /*c360*/  LOP3.LUT R0, R0, 0x1f, RZ, 0xc0, !PT ;  /* 0x0000001f00007812 */ /* 0x002fc800078ec0ff */
[----:B------:R-:W-:-:S04]  /*c370*/  ISETP.NE.AND P0, PT, R0, 0x1f, PT ;  /* 0x0000001f0000780c */ /* 0x000fc80003f05270 */
[----:B------:R-:W-:-:S13]  /*c380*/  ISETP.GE.OR P1, PT, R0, UR4, !P0 ;  /* 0x0000000400007c0c */ /* 0x000fda000c726670 */
[----:B0-----:R-:W0:Y:S08]  /*c390*/  @!P1 LDC.64 R2, c[0x0][0xd80] ;  /* 0x00036000ff029b82 */ /* 0x001e300000000a00 */
[----:B------:R-:W1:Y:S01]  /*c3a0*/  @!P1 LDC.64 R4, c[0x0][0xd78] ;  /* 0x00035e00ff049b82 */ /* 0x000e620000000a00 */
[----:B0-----:R-:W-:-:S05]  /*c3b0*/  @!P1 IMAD.WIDE.U32 R2, R0, 0x4, R2 ;  /* 0x0000000400029825 */ /* 0x001fca00078e0002 */
[----:B------:R1:W3:Y:S02]  /*c3c0*/  @!P1 LDG.E R6, desc[UR38][R2.64] ;  /* 0x0000002602069981 */ /* 0x0002e4000c1e1900 */
[----:B-1----:R-:W-:-:S05]  /*c3d0*/  @!P1 IMAD.WIDE.U32 R2, R0, 0x4, R4 ;  /* 0x0000000400029825 */ /* 0x002fca00078e0004 */
        /* <DEDUP_REMOVED lines=26> */
[----:B--2---:R-:W-:-:S13]  /*c580*/  ISETP.GT.AND P6, PT, R7, UR6, PT ;  /* 0x0000000607007c0c */ /* 0x004fda000bfc4270 */
[----:B------:R-:W-:Y:S05]  /*c590*/  @P6 BRA `(.L_x_10138) ;  /* 0x0000000000a46947 */ /* 0x000fea0003800000 */
[----:B------:R-:W-:Y:S01]  /*c5a0*/  IMAD.MOV.U32 R7, RZ, RZ, R4 ;  /* 0x000000ffff077224 */ /* 0x000fe200078e0004 */
[----:B------:R-:W-:Y:S01]  /*c5b0*/  UMOV UR4, URZ ;  /* 0x0000003f00047c82 */ /* 0x000fe20008000000 */
[----:B------:R-:W-:-:S05]  /*c5c0*/  ULDC UR5, c[0x0][0xd38] ;  /* 0x00034e0000057ab9 */ /* 0x000fca0000000800 */
.L_x_10140:
        /* <DEDUP_REMOVED lines=38> */
.L_x_10138:
        /* <DEDUP_REMOVED lines=20> */
.L_x_10141:
        /* <DEDUP_REMOVED lines=24> */
[----:B------:R-:W-:Y:S01]  /*caf0*/  ISETP.GE.AND P2, PT, R2, RZ, PT ;  /* 0x000000ff0200720c */ /* 0x000fe20003f46270 */
[----:B------:R-:W-:Y:S01]  /*cb00*/  @P0 VIADD R11, R11, 0x1 ;  /* 0x000000010b0b0836 */ /* 0x000fe20000000000 */
[----:B------:R-:W-:-:S05]  /*cb10*/  IABS R2, R8 ;  /* 0x0000000800027213 */ /* 0x000fca0000000000 */
[----:B------:R-:W-:-:S06]  /*cb20*/  IMAD.MOV R2, RZ, RZ, -R2 ;  /* 0x000000ffff027224 */ /* 0x000fcc00078e0a02 */
        /* <DEDUP_REMOVED lines=26> */
.L_x_10139:
[----:B------:R-:W-:Y:S01]  /*ccd0*/  IMAD.U32 R2, RZ, RZ, UR6 ;  /* 0x00000006ff027e24 */ /* 0x000fe2000f8e00ff */
[----:B------:R0:W-:Y:S04]  /*cce0*/  STL [R1+0x4], RZ ;  /* 0x000004ff01007387 */ /* 0x0001e80000100800 */
[----:B------:R0:W-:Y:S04]  /*ccf0*/  STL [R1+0x8], RZ ;  /* 0x000008ff01007387 */ /* 0x0001e80000100800 */
[----:B------:R0:W-:Y:S02]  /*cd00*/  STL [R1], R2 ;  /* 0x0000000201007387 */ /* 0x0001e40000100800 */
.L_x_10142:
        /* <DEDUP_REMOVED lines=10> */
.L_x_10137:
        /* <DEDUP_REMOVED lines=8> */
[----:B--2---:R-:W2:Y:S01]  /*ce30*/  S2R R5, SR_TID.X ;  /* 0x0000000000057919 */ /* 0x004ea20000002100 */
[----:B------:R-:W3:Y:S01]  /*ce40*/  S2UR UR5, SR_CgaCtaId ;  /* 0x00000000000579c3 */ /* 0x000ee20000008800 */
[----:B------:R-:W-:Y:S01]  /*ce50*/  UMOV UR4, 0x400 ;  /* 0x0000040000047882 */ /* 0x000fe20000000000 */
[----:B------:R-:W-:Y:S01]  /*ce60*/  BSSY B8, `(.L_x_10143) ;  /* 0x000061d000087945 */ /* 0x000fe20003800000 */
[----:B------:R-:W-:Y:S01]  /*ce70*/  IMAD.MOV.U32 R19, RZ, RZ, RZ ;  /* 0x000000ffff137224 */ /* 0x000fe200078e00ff */
[----:B------:R-:W-:Y:S01]  /*ce80*/  ULDC UR40, c[0x0][0xc] ;  /* 0x0000030000287ab9 */ /* 0x000fe20000000800 */
[----:B------:R-:W-:Y:S01]  /*ce90*/  ULDC.64 UR36, c[0x0][0x198] ;  /* 0x0000660000247ab9 */ /* 0x000fe20000000a00 */
[----:B---3--:R-:W-:-:S06]  /*cea0*/  ULEA UR4, UR5, UR4, 0x18 ;  /* 0x0000000405047291 */ /* 0x008fcc000f8ec03f */
[----:B------:R-:W-:Y:S01]  /*ceb0*/  IMAD.U32 R18, RZ, RZ, UR4 ;  /* 0x00000004ff127e24 */ /* 0x000fe2000f8e00ff */
[C---:B--2---:R-:W-:Y:S01]  /*cec0*/  LOP3.LUT R4, R5.reuse, 0x7f, RZ, 0xc0, !PT ;  /* 0x0000007f05047812 */ /* 0x044fe200078ec0ff */
[----:B-1----:R-:W-:-:S05]  /*ced0*/  IMAD.SHL.U32 R0, R5, 0x8, RZ ;  /* 0x0000000805007824 */ /* 0x002fca00078e00ff */
[C---:B0-----:R-:W-:Y:S02]  /*cee0*/  LOP3.LUT R2, R0.reuse, 0x1f8, RZ, 0xc0, !PT ;  /* 0x000001f800027812 */ /* 0x041fe400078ec0ff */
        /* <DEDUP_REMOVED lines=9> */
[----:B------:R0:W-:Y:S04]  /*cf80*/  STL [R1+0x10], R3 ;  /* 0x0000100301007387 */ /* 0x0001e80000100800 */
[----:B------:R-:W-:Y:S04]  /*cf90*/  STL [R1+0x70], RZ ;  /* 0x000070ff01007387 */ /* 0x000fe80000100800 */
[----:B------:R1:W-:Y:S01]  /*cfa0*/  STL [R1+0x18], R2 ;  /* 0x0000180201007387 */ /* 0x0003e20000100800 */
[C---:B0-----:R-:W-:Y:S02]  /*cfb0*/  LOP3.LUT R3, R0.reuse, 0x40, RZ, 0xfc, !PT ;  /* 0x0000004000037812 */ /* 0x041fe400078efcff */
[----:B-1----:R-:W-:-:S02]  /*cfc0*/  LOP3.LUT R2, R0, 0x80, RZ, 0xfc, !PT ;  /* 0x0000008000027812 */ /* 0x002fc400078efcff */
[----:B------:R-:W-:-:S07]  /*cfd0*/  LOP3.LUT R0, R0, 0xc0, RZ, 0xfc, !PT ;  /* 0x000000c000007812 */ /* 0x000fce00078efcff */
.L_x_10251:
[----:B--2---:R-:W2:Y:S01]  /*cfe0*/  LDL R0, [R1+0xc] ;  /* 0x00000c0001007983 */ /* 0x004ea20000100800 */
[----:B-1----:R-:W2:Y:S01]  /*cff0*/  LDC.64 R2, c[0x0][0xd88] ;  /* 0x00036200ff027b82 */ /* 0x002ea20000000a00 */
[----:B------:R-:W-:Y:S05]  /*d000*/  YIELD ;  /* 0x0000000000007946 */ /* 0x000fea0003800000 */
[----:B------:R-:W-:Y:S01]  /*d010*/  ULDC.64 UR4, c[0x0][0xb20] ;  /* 0x0002c80000047ab9 */ /* 0x000fe20000000a00 */
[----:B---3--:R-:W-:Y:S01]  /*d020*/  IMAD.MOV.U32 R6, RZ, RZ, RZ ;  /* 0x000000ffff067224 */ /* 0x008fe200078e00ff */
        /* <DEDUP_REMOVED lines=13> */
[----:B0-----:R-:W-:Y:S01]  /*d100*/  SHF.L.U64.HI R9, R10, 0x2, R4 ;  /* 0x000000020a097819 */ /* 0x001fe20000010204 */
        /* <DEDUP_REMOVED lines=37> */
.L_x_10144:
        /* <DEDUP_REMOVED lines=18> */
.L_x_10145:
[----:B------:R-:W-:Y:S05]  /*d480*/  @!P0 BRA `(.L_x_10146) ;  /* 0x00000000000c8947 */ /* 0x000fea0003800000 */
[----:B------:R-:W2:Y:S04]  /*d490*/  LDG.E R6, desc[UR38][R4.64] ;  /* 0x0000002604067981 */ /* 0x000ea8000c1e1900 */
[----:B------:R-:W2:Y:S02]  /*d4a0*/  LDG.E R4, desc[UR38][R4.64+0x4] ;  /* 0x0000042604047981 */ /* 0x000ea4000c1e1900 */
[----:B--2---:R-:W-:-:S07]  /*d4b0*/  IMAD.IADD R6, R4, 0x1, -R6 ;  /* 0x0000000104067824 */ /* 0x004fce00078e0a06 */
.L_x_10146:
        /* <DEDUP_REMOVED lines=45> */
.L_x_10148:
[----:B------:R-:W-:Y:S05]  /*d790*/  BSYNC B0 ;  /* 0x0000000000007941 */ /* 0x000fea0003800000 */
.L_x_10147:
        /* <DEDUP_REMOVED lines=26> */
.L_x_10150:
        /* <DEDUP_REMOVED lines=20> */
.L_x_10153:
[----:B------:R-:W-:Y:S05]  /*da80*/  BSYNC B6 ;  /* 0x0000000000067941 */ /* 0x000fea0003800000 */
.L_x_10152:
        /* <DEDUP_REMOVED lines=20> */
.L_x_10156:
        /* <DEDUP_REMOVED lines=16> */
.L_x_10155:
[----:B------:R-:W-:Y:S05]  /*dcd0*/  BSYNC B6 ;  /* 0x0000000000067941 */ /* 0x000fea0003800000 */
.L_x_10154:
        /* <DEDUP_REMOVED lines=24> */
.L_x_10268:
[----:B--2---:R-:W2:Y:S01]  /*de60*/  LDL.LU R4, [R1+0x14] ;  /* 0x0000140001047983 */ /* 0x004ea20000300800 */
[----:B------:R-:W-:Y:S02]  /*de70*/  PLOP3.LUT P1, PT, PT, PT, PT, 0x8, 0x0 ;  /* 0x000000000000781c */ /* 0x000fe40003f2e170 */
[----:B---3--:R-:W-:Y:S01]  /*de80*/  ISETP.NE.AND P0, PT, R14, RZ, PT ;  /* 0x000000ff0e00720c */ /* 0x008fe20003f05270 */
        /* <DEDUP_REMOVED lines=8> */
.L_x_10271:
[----:B------:R-:W-:Y:S05]  /*df10*/  @!P6 BRA `(.L_x_10158) ;  /* 0x0000000000fce947 */ /* 0x000fea0003800000 */
[----:B------:R-:W-:-:S04]  /*df20*/  ISETP.NE.U32.AND P0, PT, R2, RZ, PT ;  /* 0x000000ff0200720c */ /* 0x000fc80003f05070 */
[----:B------:R-:W-:-:S13]  /*df30*/  ISETP.NE.AND.EX P0, PT, R3, RZ, PT, P0 ;  /* 0x000000ff0300720c */ /* 0x000fda0003f05300 */
[----:B------:R-:W-:Y:S05]  /*df40*/  @!P0 BRA `(.L_x_10160) ;  /* 0x0000000000508947 */ /* 0x000fea0003800000 */
[----:B------:R-:W2:Y:S01]  /*df50*/  LDC R6, c[0x0][0x43c] ;  /* 0x00010f00ff067b82 */ /* 0x000ea20000000800 */
[----:B------:R-:W-:Y:S01]  /*df60*/  IMAD.MOV.U32 R9, RZ, RZ, R0 ;  /* 0x000000ffff097224 */ /* 0x000fe200078e0000 */
[----:B------:R-:W-:-:S03]  /*df70*/  ULDC.64 UR4, c[0x0][0x428] ;  /* 0x00010a0000047ab9 */ /* 0x000fc60000000a00 */
[----:B---3--:R-:W-:Y:S01]  /*df80*/  IMAD.MOV.U32 R0, RZ, RZ, R9 ;  /* 0x000000ffff007224 */ /* 0x008fe200078e0009 */
        /* <DEDUP_REMOVED lines=16> */
.L_x_10160:
[----:B--2---:R-:W2:Y:S01]  /*e090*/  LDL R2, [R1+0x18] ;  /* 0x0000180001027983 */ /* 0x004ea20000100800 */
[----:B---3--:R-:W-:Y:S01]  /*e0a0*/  IMAD R0, R19, 0x8, R18 ;  /* 0x0000000813007824 */ /* 0x008fe200078e0212 */
[----:B--2---:R-:W-:-:S04]  /*e0b0*/  SHF.L.U32 R2, R2, 0x1f, RZ ;  /* 0x0000001f02027819 */ /* 0x004fc800000006ff */
[----:B------:R-:W2:Y:S02]  /*e0c0*/  SYNCS.PHASECHK.TRANS64.TRYWAIT P0, [R0+URZ+0x32440], R2 ;  /* 0x03244002000075a7 */ /* 0x000ea4000800017f */
[----:B--2---:R-:W-:Y:S05]  /*e0d0*/  @!P0 BRA `(.L_x_10161) ;  /* 0x0000005400988947 */ /* 0x004fea0003800000 */
.L_x_10272:
        /* <DEDUP_REMOVED lines=11> */
.L_x_10162:
[----:B------:R-:W3:Y:S04]  /*e190*/  LDL R4, [R1+0x30] ;  /* 0x0000300001047983 */ /* 0x000ee80000100800 */
[----:B------:R-:W4:Y:S04]  /*e1a0*/  LDL R3, [R1+0x20] ;  /* 0x0000200001037983 */ /* 0x000f280000100800 */
[----:B--2---:R-:W2:Y:S01]  /*e1b0*/  LDL.LU R2, [R1+0x14] ;  /* 0x0000140001027983 */ /* 0x004ea20000300800 */
        /* <DEDUP_REMOVED lines=16> */
[----:B------:R-:W-:Y:S01]  /*e2c0*/  UIMAD UR11, UR11, 0x60, UR4 ;  /* 0x000000600b0b78a4 */ /* 0x000fe2000f8e0204 */
[----:B------:R2:W-:Y:S02]  /*e2d0*/  STL [R1+0x14], R2 ;  /* 0x0000140201007387 */ /* 0x0005e40000100800 */
[----:B------:R-:W-:-:S06]  /*e2e0*/  UMOV UR4, 0x0 ;  /* 0x0000000000047882 */ /* 0x000fcc0000000000 */
[----:B------:R2:W-:Y:S01]  /*e2f0*/  UTMALDG.4D [UR8], [UR6], desc[UR4] ;  /* 0x00000408060075b4 */ /* 0x0005e20008019000 */
[----:B------:R-:W-:Y:S02]  /*e300*/  NOP ;  /* 0x0000000000007918 */ /* 0x000fe40000000000 */
.L_x_10158:
[----:B---3--:R-:W3:Y:S04]  /*e310*/  LDL.LU R4, [R1+0x28] ;  /* 0x0000280001047983 */ /* 0x008ee80000300800 */
[----:B------:R-:W4:Y:S04]  /*e320*/  LDL.LU R3, [R1+0x44] ;  /* 0x0000440001037983 */ /* 0x000f280000300800 */
[----:B--2---:R-:W2:Y:S01]  /*e330*/  LDL R2, [R1+0x2c] ;  /* 0x00002c0001027983 */ /* 0x004ea20000100800 */
        /* <DEDUP_REMOVED lines=11> */
[----:B--2---:R-:W-:-:S05]  /*e3f0*/  SHF.R.S32.HI R0, RZ, 0x1f, R2 ;  /* 0x0000001fff007819 */ /* 0x004fca0000011402 */
[----:B------:R3:W-:Y:S04]  /*e400*/  STL [R1+0x48], R0 ;  /* 0x0000480001007387 */ /* 0x0007e80000100800 */
[----:B------:R3:W-:Y:S01]  /*e410*/  STL [R1+0x58], R3 ;  /* 0x0000580301007387 */ /* 0x0007e20000100800 */
[----:B------:R-:W-:Y:S05]  /*e420*/  @!P1 BRA `(.L_x_10164) ;  /* 0x0000000000409947 */ /* 0x000fea0003800000 */
[----:B------:R-:W-:Y:S01]  /*e430*/  MOV R2, 0x0 ;  /* 0x0000000000027802 */ /* 0x000fe20000000f00 */
[----:B------:R-:W-:Y:S01]  /*e440*/  ULDC.64 UR6, c[0x4][0x118] ;  /* 0x0100460000067ab9 */ /* 0x000fe20000000a00 */
[----:B------:R-:W-:Y:S01]  /*e450*/  ULDC.64 UR8, c[0x4][0x120] ;  /* 0x0100480000087ab9 */ /* 0x000fe20000000a00 */
[----:B------:R-:W-:Y:S01]  /*e460*/  ULDC.64 UR4, c[0x4][0x20] ;  /* 0x0100080000047ab9 */ /* 0x000fe20000000a00 */
[----:B---3--:R-:W-:Y:S02]  /*e470*/  IMAD.U32 R4, RZ, RZ, UR6 ;  /* 0x00000006ff047e24 */ /* 0x008fe4000f8e00ff */
        /* <DEDUP_REMOVED lines=11> */
.L_x_10164:
[----:B------:R-:W-:Y:S05]  /*e530*/  BSYNC B6 ;  /* 0x0000000000067941 */ /* 0x000fea0003800000 */
.L_x_10163:
[----:B------:R-:W2:Y:S01]  /*e540*/  LDL.LU R5, [R1+0x4] ;  /* 0x0000040001057983 */ /* 0x000ea20000300800 */
[----:B------:R-:W4:Y:S01]  /*e550*/  LDC R8, c[0x0][0x448] ;  /* 0x00011200ff087b82 */ /* 0x000f220000000800 */
[----:B------:R-:W-:Y:S01]  /*e560*/  ULDC.64 UR4, c[0x0][0x298] ;  /* 0x0000a60000047ab9 */ /* 0x000fe20000000a00 */
[----:B------:R-:W-:Y:S01]  /*e570*/  ULDC.64 UR6, c[0x0][0x280] ;  /* 0x0000a00000067ab9 */ /* 0x000fe20000000a00 */
[----:B---3--:R-:W3:Y:S04]  /*e580*/  LDL R4, [R1+0x48] ;  /* 0x0000480001047983 */ /* 0x008ee80000100800 */
[----:B-1----:R-:W3:Y:S04]  /*e590*/  LDL R10, [R1+0x2c] ;  /* 0x00002c00010a7983 */ /* 0x002ee80000100800 */
[----:B------:R-:W3:Y:S01]  /*e5a0*/  LDL R9, [R1+0x58] ;  /* 0x0000580001097983 */ /* 0x000ee20000100800 */
[----:B------:R-:W1:Y:S01]  /*e5b0*/  S2R R2, SR_TID.X ;  /* 0x0000000000027919 */ /* 0x000e620000002100 */
[----:B------:R-:W0:Y:S02]  /*e5c0*/  S2R R0, SR_TID.X ;  /* 0x0000000000007919 */ /* 0x000e240000002100 */
[----:B------:R-:W3:Y:S01]  /*e5d0*/  LDL R7, [R1+0x34] ;  /* 0x0000340001077983 */ /* 0x000ee20000100800 */
[----:B----4-:R-:W-:-:S13]  /*e5e0*/  ISETP.NE.AND P0, PT, R8, 0x1, PT ;  /* 0x000000010800780c */ /* 0x010fda0003f05270 */
[----:B------:R-:W4:Y:S01]  /*e5f0*/  @P0 LDC R3, c[0x0][0x450] ;  /* 0x00011400ff030b82 */ /* 0x000f220000000800 */
[----:B-1----:R-:W-:-:S04]  /*e600*/  LOP3.LUT R2, R2, 0x7f, RZ, 0xc0, !PT ;  /* 0x0000007f02027812 */ /* 0x002fc800078ec0ff */
[----:B------:R-:W-:Y:S01]  /*e610*/  SHF.R.U32.HI R2, RZ, 0x3, R2 ;  /* 0x00000003ff027819 */ /* 0x000fe20000011602 */
[----:B0-----:R-:W-:-:S05]  /*e620*/  IMAD.SHL.U32 R0, R0, 0x10, RZ ;  /* 0x0000001000007824 */ /* 0x001fca00078e00ff */
[----:B------:R-:W-:Y:S02]  /*e630*/  LOP3.LUT R0, R2, 0x70, R0, 0xf8, !PT ;  /* 0x0000007002007812 */ /* 0x000fe400078ef800 */
[----:B------:R-:W0:Y:S01]  /*e640*/  @P0 LDC R2, c[0x0][0x44c] ;  /* 0x00011300ff020b82 */ /* 0x000e220000000800 */
[----:B--2---:R-:W-:-:S05]  /*e650*/  IMAD.SHL.U32 R6, R5, 0x80, RZ ;  /* 0x0000008005067824 */ /* 0x004fca00078e00ff */
[----:B------:R-:W-:-:S05]  /*e660*/  LOP3.LUT R5, R0, R6, RZ, 0xfc, !PT ;  /* 0x0000000600057212 */ /* 0x000fca00078efcff */
[----:B0-----:R-:W-:-:S04]  /*e670*/  @P0 IMAD.HI.U32 R2, R5, R2, RZ ;  /* 0x0000000205020227 */ /* 0x001fc800078e00ff */
[----:B------:R-:W-:Y:S01]  /*e680*/  IMAD.MOV.U32 R0, RZ, RZ, R5 ;  /* 0x000000ffff007224 */ /* 0x000fe200078e0005 */
[----:B----4-:R-:W-:Y:S01]  /*e690*/  @P0 SHF.R.U32.HI R0, RZ, R3, R2 ;  /* 0x00000003ff000219 */ /* 0x010fe20000011602 */
[----:B---3--:R-:W-:-:S04]  /*e6a0*/  IMAD R2, R4, UR4, RZ ;  /* 0x0000000404027c24 */ /* 0x008fc8000f8e02ff */
[C---:B------:R-:W-:Y:S02]  /*e6b0*/  IMAD R4, R10.reuse, UR5, R2 ;  /* 0x000000050a047c24 */ /* 0x040fe4000f8e0202 */
        /* <DEDUP_REMOVED lines=25> */
[----:B0-----:R-:W-:Y:S01]  /*e850*/  IMAD.WIDE.U32 R4, R0, UR4, R2 ;  /* 0x0000000400047c25 */ /* 0x001fe2000f8e0002 */
        /* <DEDUP_REMOVED lines=9> */
[----:B------:R-:W0:Y:S02]  /*e8f0*/  S2R R4, SR_TID.X ;  /* 0x0000000000047919 */ /* 0x000e240000002100 */
[----:B0-----:R-:W-:Y:S02]  /*e900*/  LOP3.LUT R5, R4, 0x7f, RZ, 0xc0, !PT ;  /* 0x0000007f04057812 */ /* 0x001fe400078ec0ff */
[----:B------:R-:W2:Y:S02]  /*e910*/  LDL R4, [R1+0x38] ;  /* 0x0000380001047983 */ /* 0x000ea40000100800 */
[----:B------:R-:W-:Y:S02]  /*e920*/  SHF.R.U32.HI R7, RZ, 0x3, R5 ;  /* 0x00000003ff077819 */ /* 0x000fe40000011605 */
[----:B------:R-:W0:Y:S03]  /*e930*/  SHFL.IDX PT, R5, R3, RZ, 0x181f ;  /* 0x00181fff03057589 */ /* 0x000e2600000e0000 */
[----:B------:R-:W-:-:S02]  /*e940*/  IMAD.IADD R11, R7, 0x1, R6 ;  /* 0x00000001070b7824 */ /* 0x000fc400078e0206 */
[----:B------:R-:W-:Y:S04]  /*e950*/  SHFL.IDX PT, R6, R3, 0x1, 0x181f ;  /* 0x00381f0003067f89 */ /* 0x000fe800000e0000 */
[----:B------:R-:W-:Y:S04]  /*e960*/  SHFL.IDX PT, R7, R0, 0x1, 0x181f ;  /* 0x00381f0000077f89 */ /* 0x000fe800000e0000 */
[----:B------:R-:W-:Y:S01]  /*e970*/  STL [R1+0x4], R11 ;  /* 0x0000040b01007387 */ /* 0x000fe20000100800 */
[----:B--2---:R-:W-:-:S03]  /*e980*/  IMAD R2, R4, R8, RZ ;  /* 0x0000000804027224 */ /* 0x004fc600078e02ff */
[----:B------:R-:W1:Y:S01]  /*e990*/  SHFL.IDX PT, R4, R0, RZ, 0x181f ;  /* 0x00181fff00047589 */ /* 0x000e6200000e0000 */
[C---:B------:R-:W-:Y:S01]  /*e9a0*/  VIADD R8, R11.reuse, 0x10 ;  /* 0x000000100b087836 */ /* 0x040fe20000000000 */
[----:B------:R-:W-:-:S04]  /*e9b0*/  ISETP.GE.AND P1, PT, R11, R2, PT ;  /* 0x000000020b00720c */ /* 0x000fc80003f26270 */
[----:B------:R-:W-:Y:S01]  /*e9c0*/  ISETP.GE.AND P2, PT, R8, R2, PT ;  /* 0x000000020800720c */ /* 0x000fe20003f46270 */
[----:B------:R2:W-:Y:S08]  /*e9d0*/  STL [R1+0x44], R8 ;  /* 0x0000440801007387 */ /* 0x0005f00000100800 */
[----:B0-----:R-:W-:Y:S01]  /*e9e0*/  @!P1 LEA R5, P3, R10, R5, 0x1 ;  /* 0x000000050a059211 */ /* 0x001fe200078608ff */
[----:B--2---:R-:W-:-:S05]  /*e9f0*/  VIADD R8, R11, 0x20 ;  /* 0x000000200b087836 */ /* 0x004fca0000000000 */
[----:B------:R-:W-:Y:S01]  /*ea00*/  STL [R1+0x50], R8 ;  /* 0x0000500801007387 */ /* 0x000fe20000100800 */
[----:B-1----:R-:W-:-:S05]  /*ea10*/  @!P1 IMAD.X R4, RZ, RZ, R4, P3 ;  /* 0x000000ffff049224 */ /* 0x002fca00018e0604 */
[----:B------:R-:W-:-:S04]  /*ea20*/  @!P1 LOP3.LUT R5, R5, R4, RZ, 0x3c, !PT ;  /* 0x0000000405059212 */ /* 0x000fc800078e3cff */
[----:B------:R-:W-:-:S04]  /*ea30*/  @!P1 LOP3.LUT R4, R5, R4, RZ, 0x3c, !PT ;  /* 0x0000000405049212 */ /* 0x000fc800078e3cff */
[----:B------:R-:W-:-:S05]  /*ea40*/  @!P1 LOP3.LUT R5, R5, R4, RZ, 0x3c, !PT ;  /* 0x0000000405059212 */ /* 0x000fca00078e3cff */
[----:B-----5:R0:W-:Y:S02]  /*ea50*/  @!P1 LDGSTS.E.BYPASS.LTC128B.128 [R9+0x18400], desc[UR38][R4.64], !P0 ;  /* 0x1840000004099fae */ /* 0x0201e4000c101d66 */
[----:B0-----:R-:W-:Y:S02]  /*ea60*/  @!P2 LEA R5, P1, R10, R6, 0x1 ;  /* 0x000000060a05a211 */ /* 0x001fe400078208ff */
[----:B------:R-:W-:Y:S03]  /*ea70*/  SHFL.IDX PT, R6, R0, 0x2, 0x181f ;  /* 0x00581f0000067f89 */ /* 0x000fe600000e0000 */
[----:B------:R-:W-:Y:S01]  /*ea80*/  @!P2 IMAD.X R4, RZ, RZ, R7, P1 ;  /* 0x000000ffff04a224 */ /* 0x000fe200008e0607 */
[----:B------:R-:W-:Y:S01]  /*ea90*/  ISETP.GE.AND P1, PT, R8, R2, PT ;  /* 0x000000020800720c */ /* 0x000fe20003f26270 */
[----:B------:R-:W-:-:S03]  /*eaa0*/  VIADD R7, R11, 0x30 ;  /* 0x000000300b077836 */ /* 0x000fc60000000000 */
[-C--:B------:R-:W-:Y:S02]  /*eab0*/  @!P2 LOP3.LUT R5, R5, R4.reuse, RZ, 0x3c, !PT ;  /* 0x000000040505a212 */ /* 0x080fe400078e3cff */
[----:B------:R-:W-:Y:S02]  /*eac0*/  STL [R1+0x54], R7 ;  /* 0x0000540701007387 */ /* 0x000fe40000100800 */
[----:B------:R-:W-:-:S04]  /*ead0*/  @!P2 LOP3.LUT R4, R5, R4, RZ, 0x3c, !PT ;  /* 0x000000040504a212 */ /* 0x000fc800078e3cff */
[----:B------:R-:W-:-:S05]  /*eae0*/  @!P2 LOP3.LUT R5, R5, R4, RZ, 0x3c, !PT ;  /* 0x000000040505a212 */ /* 0x000fca00078e3cff */
[----:B------:R0:W-:Y:S04]  /*eaf0*/  @!P2 LDGSTS.E.BYPASS.LTC128B.128 [R9+0x18c00], desc[UR38][R4.64], !P0 ;  /* 0x18c000000409afae */ /* 0x0001e8000c101d66 */
[----:B0-----:R-:W0:Y:S02]  /*eb00*/  SHFL.IDX PT, R4, R3, 0x2, 0x181f ;  /* 0x00581f0003047f89 */ /* 0x001e2400000e0000 */
[----:B0-----:R-:W-:-:S05]  /*eb10*/  @!P1 LEA R5, P2, R10, R4, 0x1 ;  /* 0x000000040a059211 */ /* 0x001fca00078408ff */
[----:B------:R-:W-:Y:S02]  /*eb20*/  @!P1 IMAD.X R4, RZ, RZ, R6, P2 ;  /* 0x000000ffff049224 */ /* 0x000fe400010e0606 */
[----:B------:R-:W-:Y:S03]  /*eb30*/  SHFL.IDX PT, R6, R0, 0x3, 0x181f ;  /* 0x00781f0000067f89 */ /* 0x000fe600000e0000 */
[----:B------:R-:W-:-:S04]  /*eb40*/  @!P1 LOP3.LUT R5, R5, R4, RZ, 0x3c, !PT ;  /* 0x0000000405059212 */ /* 0x000fc800078e3cff */
[----:B------:R-:W-:-:S04]  /*eb50*/  @!P1 LOP3.LUT R4, R5, R4, RZ, 0x3c, !PT ;  /* 0x0000000405049212 */ /* 0x000fc800078e3cff */
[----:B------:R-:W-:-:S05]  /*eb60*/  @!P1 LOP3.LUT R5, R5, R4, RZ, 0x3c, !PT ;  /* 0x0000000405059212 */ /* 0x000fca00078e3cff */
[----:B------:R0:W-:Y:S01]  /*eb70*/  @!P1 LDGSTS.E.BYPASS.LTC128B.128 [R9+0x19400], desc[UR38][R4.64], !P0 ;  /* 0x1940000004099fae */ /* 0x0001e2000c101d66 */
[----:B------:R-:W-:Y:S01]  /*eb80*/  ISETP.GE.AND P1, PT, R7, R2, PT ;  /* 0x000000020700720c */ /* 0x000fe20003f26270 */
[----:B------:R-:W-:-:S05]  /*eb90*/  VIADD R7, R11, 0x40 ;  /* 0x000000400b077836 */ /* 0x000fca0000000000 */
        /* <DEDUP_REMOVED lines=27> */
[-C--:B------:R-:W-:Y:S01]  /*ed50*/  @!P1 LOP3.LUT R5, R5, R4.reuse, RZ, 0x3c, !PT ;  /* 0x0000000405059212 */ /* 0x080fe200078e3cff */
[----:B------:R-:W-:Y:S03]  /*ed60*/  SHFL.IDX PT, R0, R0, 0x7, 0x181f ;  /* 0x00f81f0000007f89 */ /* 0x000fe600000e0000 */
        /* <DEDUP_REMOVED lines=11> */
[----:B-1----:R0:W-:Y:S02]  /*ee20*/  @!P1 LDGSTS.E.BYPASS.LTC128B.128 [R9+0x1b400], desc[UR38][R4.64], !P0 ;  /* 0x1b40000004099fae */ /* 0x0021e4000c101d66 */
.L_x_10289:
[----:B01----:R-:W2:Y:S02]  /*ee30*/  LDL R4, [R1+0x4] ;  /* 0x0000040001047983 */ /* 0x003ea40000100800 */
[----:B--2---:R-:W-:-:S05]  /*ee40*/  VIADD R4, R4, 0x70 ;  /* 0x0000007004047836 */ /* 0x004fca0000000000 */
[----:B------:R-:W-:Y:S01]  /*ee50*/  ISETP.GE.AND P1, PT, R4, R2, PT ;  /* 0x000000020400720c */ /* 0x000fe20003f26270 */
[----:B------:R0:W-:-:S12]  /*ee60*/  STL [R1+0x6c], R4 ;  /* 0x00006c0401007387 */ /* 0x0001d80000100800 */
        /* <DEDUP_REMOVED lines=8> */
.L_x_10166:
        /* <DEDUP_REMOVED lines=11> */
[----:B------:R-:W-:Y:S01]  /*efa0*/  VIADD R2, R18, 0x22400 ;  /* 0x0002240012027836 */ /* 0x000fe20000000000 */
[----:B------:R-:W-:Y:S04]  /*efb0*/  BSSY B6, `(.L_x_10167) ;  /* 0x0000019000067945 */ /* 0x000fe80003800000 */
[----:B------:R-:W-:Y:S01]  /*efc0*/  LOP3.LUT P0, RZ, R2, 0x3ff, RZ, 0xc0, !PT ;  /* 0x000003ff02ff7812 */ /* 0x000fe2000780c0ff */
[----:B--2---:R-:W-:-:S04]  /*efd0*/  IMAD R0, R0, UR4, RZ ;  /* 0x0000000400007c24 */ /* 0x004fc8000f8e02ff */
[C---:B---3--:R-:W-:Y:S02]  /*efe0*/  IMAD R0, R3.reuse, UR5, R0 ;  /* 0x0000000503007c24 */ /* 0x048fe4000f8e0200 */
[----:B------:R-:W-:-:S04]  /*eff0*/  IMAD.WIDE.U32 R2, R3, UR4, RZ ;  /* 0x0000000403027c25 */ /* 0x000fc8000f8e00ff */
[----:B------:R-:W-:Y:S01]  /*f000*/  IMAD.IADD R0, R3, 0x1, R0 ;  /* 0x0000000103007824 */ /* 0x000fe200078e0200 */
[----:B------:R1:W-:Y:S04]  /*f010*/  STL.64 [R1+0x48], R2 ;  /* 0x0000480201007387 */ /* 0x0003e80000100a00 */
[----:B------:R1:W-:Y:S01]  /*f020*/  STL [R1+0x2c], R0 ;  /* 0x00002c0001007387 */ /* 0x0003e20000100800 */
[----:B------:R-:W-:Y:S05]  /*f030*/  @!P0 BRA `(.L_x_10168) ;  /* 0x0000000000408947 */ /* 0x000fea0003800000 */
[----:B-1----:R-:W-:Y:S01]  /*f040*/  MOV R2, 0x0 ;  /* 0x0000000000027802 */ /* 0x002fe20000000f00 */
        /* <DEDUP_REMOVED lines=15> */
.L_x_10168:
[----:B------:R-:W-:Y:S05]  /*f140*/  BSYNC B6 ;  /* 0x0000000000067941 */ /* 0x000fea0003800000 */
.L_x_10167:
[----:B------:R-:W2:Y:S01]  /*f150*/  LDL.LU R5, [R1+0x2c] ;  /* 0x00002c0001057983 */ /* 0x000ea20000300800 */
[----:B------:R-:W0:Y:S01]  /*f160*/  LDC R7, c[0x0][0x448] ;  /* 0x00011200ff077b82 */ /* 0x000e220000000800 */
[----:B------:R-:W-:Y:S01]  /*f170*/  ULDC.64 UR4, c[0x0][0x3d8] ;  /* 0x0000f60000047ab9 */ /* 0x000fe20000000a00 */
[----:B------:R-:W-:Y:S01]  /*f180*/  ULDC.64 UR6, c[0x0][0x390] ;  /* 0x0000e40000067ab9 */ /* 0x000fe20000000a00 */
[----:B-1----:R-:W2:Y:S04]  /*f190*/  LDL.LU.64 R2, [R1+0x48] ;  /* 0x0000480001027983 */ /* 0x002ea80000300a00 */
[----:B------:R-:W3:Y:S04]  /*f1a0*/  LDL.LU R0, [R1+0x58] ;  /* 0x0000580001007983 */ /* 0x000ee80000300800 */
[----:B------:R-:W4:Y:S04]  /*f1b0*/  LDL.LU R4, [R1+0x34] ;  /* 0x0000340001047983 */ /* 0x000f280000300800 */
[----:B------:R-:W5:Y:S01]  /*f1c0*/  LDL.LU R6, [R1+0x28] ;  /* 0x0000280001067983 */ /* 0x000f620000300800 */
[----:B------:R-:W1:Y:S01]  /*f1d0*/  S2R R9, SR_TID.X ;  /* 0x0000000000097919 */ /* 0x000e620000002100 */
[----:B0-----:R-:W-:Y:S01]  /*f1e0*/  ISETP.NE.AND P0, PT, R7, 0x1, PT ;  /* 0x000000010700780c */ /* 0x001fe20003f05270 */
[----:B-1----:R-:W-:-:S02]  /*f1f0*/  IMAD.SHL.U32 R8, R9, 0x8, RZ ;  /* 0x0000000809087824 */ /* 0x002fc400078e00ff */
[----:B------:R-:W-:-:S03]  /*f200*/  IMAD.SHL.U32 R9, R9, 0x8, RZ ;  /* 0x0000000809097824 */ /* 0x000fc600078e00ff */
[----:B------:R-:W-:Y:S02]  /*f210*/  LOP3.LUT R8, R8, 0x38, RZ, 0xc0, !PT ;  /* 0x0000003808087812 */ /* 0x000fe400078ec0ff */
[----:B------:R-:W-:-:S04]  /*f220*/  LOP3.LUT R9, R9, 0x38, RZ, 0xc0, !PT ;  /* 0x0000003809097812 */ /* 0x000fc800078ec0ff */
[C---:B------:R-:W-:Y:S02]  /*f230*/  LOP3.LUT R11, R9.reuse, 0x40, RZ, 0xfc, !PT ;  /* 0x00000040090b7812 */ /* 0x040fe400078efcff */
        /* <DEDUP_REMOVED lines=22> */
[----:B------:R-:W-:-:S03]  /*f3a0*/  ULDC.64 UR4, c[0x0][0x3c8] ;  /* 0x0000f20000047ab9 */ /* 0x000fc60000000a00 */
[----:B------:R-:W-:Y:S01]  /*f3b0*/  IMAD.IADD R3, R3, 0x1, R4 ;  /* 0x0000000103037824 */ /* 0x000fe200078e0204 */
[----:B------:R-:W-:-:S05]  /*f3c0*/  SHF.R.S32.HI R4, RZ, 0x1f, R0 ;  /* 0x0000001fff047819 */ /* 0x000fca0000011400 */
[----:B------:R-:W-:Y:S02]  /*f3d0*/  IMAD R6, R4, UR4, RZ ;  /* 0x0000000404067c24 */ /* 0x000fe4000f8e02ff */
[----:B------:R-:W-:Y:S01]  /*f3e0*/  IMAD.WIDE.U32 R4, R0, UR4, R2 ;  /* 0x0000000400047c25 */ /* 0x000fe2000f8e0002 */
[----:B------:R-:W-:Y:S02]  /*f3f0*/  ULDC UR4, c[0x0][0x3b8] ;  /* 0x0000ee0000047ab9 */ /* 0x000fe40000000800 */
[----:B------:R-:W-:Y:S01]  /*f400*/  ISETP.GE.AND P3, PT, R8, UR4, PT ;  /* 0x0000000408007c0c */ /* 0x000fe2000bf66270 */
[----:B------:R-:W-:Y:S01]  /*f410*/  IMAD R0, R0, UR5, R6 ;  /* 0x0000000500007c24 */ /* 0x000fe2000f8e0206 */
[----:B------:R-:W-:Y:S02]  /*f420*/  LEA R2, P4, R4, UR6, 0x1 ;  /* 0x0000000604027c11 */ /* 0x000fe4000f8808ff */
[----:B------:R-:W-:Y:S01]  /*f430*/  ISETP.GE.AND P2, PT, R11, UR4, PT ;  /* 0x000000040b007c0c */ /* 0x000fe2000bf46270 */
[----:B------:R-:W-:Y:S01]  /*f440*/  IMAD.IADD R0, R5, 0x1, R0 ;  /* 0x0000000105007824 */ /* 0x000fe200078e0200 */
[----:B------:R-:W-:-:S02]  /*f450*/  ISETP.GE.AND P1, PT, R10, UR4, PT ;  /* 0x000000040a007c0c */ /* 0x000fc4000bf26270 */
[----:B------:R-:W-:Y:S01]  /*f460*/  ISETP.GE.AND P0, PT, R9, UR4, PT ;  /* 0x0000000409007c0c */ /* 0x000fe2000bf06270 */
[----:B------:R-:W-:Y:S01]  /*f470*/  UMOV UR4, 0xffffffff ;  /* 0xffffffff00047882 */ /* 0x000fe20000000000 */
[----:B------:R-:W-:Y:S02]  /*f480*/  LEA.HI.X R0, R4, UR7, R0, 0x1, P4 ;  /* 0x0000000704007c11 */ /* 0x000fe4000a0f0c00 */
[----:B------:R-:W-:Y:S09]  /*f490*/  BRA.DIV UR4, `(.L_x_10169) ;  /* 0x0000004e048c7947 */ /* 0x000ff2000b800000 */
[----:B------:R-:W2:Y:S04]  /*f4a0*/  LDL.LU R10, [R1+0x38] ;  /* 0x00003800010a7983 */ /* 0x000ea80000300800 */
[----:B------:R-:W3:Y:S04]  /*f4b0*/  LDL.LU R5, [R1+0x4] ;  /* 0x0000040001057983 */ /* 0x000ee80000300800 */
[----:B------:R-:W4:Y:S04]  /*f4c0*/  LDL.LU R4, [R1+0x44] ;  /* 0x0000440001047983 */ /* 0x000f280000300800 */
[----:B------:R-:W5:Y:S04]  /*f4d0*/  LDL.LU R11, [R1+0x50] ;  /* 0x00005000010b7983 */ /* 0x000f680000300800 */
[----:B------:R-:W5:Y:S04]  /*f4e0*/  LDL R9, [R1+0x10] ;  /* 0x0000100001097983 */ /* 0x000f680000100800 */
[----:B------:R-:W-:Y:S01]  /*f4f0*/  SHFL.IDX PT, R6, R0, 0x1, 0x181f ;  /* 0x00381f0000067f89 */ /* 0x000fe200000e0000 */
[----:B--2---:R-:W-:-:S03]  /*f500*/  IMAD R3, R10, R7, RZ ;  /* 0x000000070a037224 */ /* 0x004fc600078e02ff */
[----:B------:R-:W2:Y:S02]  /*f510*/  LDL.LU R10, [R1+0x54] ;  /* 0x00005400010a7983 */ /* 0x000ea40000300800 */
[-C--:B---3--:R-:W-:Y:S02]  /*f520*/  ISETP.GE.AND P5, PT, R5, R3.reuse, PT ;  /* 0x000000030500720c */ /* 0x088fe40003fa6270 */
[----:B------:R-:W3:Y:S01]  /*f530*/  LDL.LU R12, [R1+0x60] ;  /* 0x00006000010c7983 */ /* 0x000ee20000300800 */
[----:B----4-:R-:W-:-:S03]  /*f540*/  ISETP.GE.AND P4, PT, R4, R3, PT ;  /* 0x000000030400720c */ /* 0x010fc60003f86270 */
[----:B------:R-:W0:Y:S04]  /*f550*/  SHFL.IDX PT, R5, R2, RZ, 0x181f ;  /* 0x00181fff02057589 */ /* 0x000e2800000e0000 */
[----:B------:R-:W1:Y:S03]  /*f560*/  SHFL.IDX PT, R4, R0, RZ, 0x181f ;  /* 0x00181fff00047589 */ /* 0x000e6600000e0000 */
[----:B0-----:R-:W-:-:S05]  /*f570*/  @!P5 LEA R5, P6, R8, R5, 0x1 ;  /* 0x000000050805d211 */ /* 0x001fca00078c08ff */
[----:B-1----:R-:W-:-:S05]  /*f580*/  @!P5 IMAD.X R4, RZ, RZ, R4, P6 ;  /* 0x000000ffff04d224 */ /* 0x002fca00030e0604 */
[----:B------:R-:W-:-:S04]  /*f590*/  @!P5 LOP3.LUT R5, R5, R4, RZ, 0x3c, !PT ;  /* 0x000000040505d212 */ /* 0x000fc800078e3cff */
[----:B------:R-:W-:-:S04]  /*f5a0*/  @!P5 LOP3.LUT R4, R5, R4, RZ, 0x3c, !PT ;  /* 0x000000040504d212 */ /* 0x000fc800078e3cff */
[----:B------:R-:W-:-:S05]  /*f5b0*/  @!P5 LOP3.LUT R5, R5, R4, RZ, 0x3c, !PT ;  /* 0x000000040505d212 */ /* 0x000fca00078e3cff */
[----:B-----5:R-:W-:Y:S04]  /*f5c0*/  @!P5 LDGSTS.E.BYPASS.LTC128B.128 [R9+0x22400], desc[UR38][R4.64], !P3 ;  /* 0x224000000409dfae */ /* 0x020fe8000d901d66 */
[----:B------:R-:W-:Y:S04]  /*f5d0*/  @!P5 LDGSTS.E.BYPASS.LTC128B.128 [R9+0x26400], desc[UR38][R4.64+0x80], !P2 ;  /* 0x264000800409dfae */ /* 0x000fe8000d101d66 */
[----:B------:R-:W-:Y:S04]  /*f5e0*/  @!P5 LDGSTS.E.BYPASS.LTC128B.128 [R9+0x2a400], desc[UR38][R4.64+0x100], !P1 ;  /* 0x2a4001000409dfae */ /* 0x000fe8000c901d66 */
[----:B------:R0:W-:Y:S04]  /*f5f0*/  @!P5 LDGSTS.E.BYPASS.LTC128B.128 [R9+0x2e400], desc[UR38][R4.64+0x180], !P0 ;  /* 0x2e4001800409dfae */ /* 0x0001e8000c101d66 */
[----:B0-----:R-:W0:Y:S02]  /*f600*/  SHFL.IDX PT, R4, R2, 0x1, 0x181f ;  /* 0x00381f0002047f89 */ /* 0x001e2400000e0000 */
[----:B0-----:R-:W-:-:S05]  /*f610*/  @!P4 LEA R4, P6, R8, R4, 0x1 ;  /* 0x000000040804c211 */ /* 0x001fca00078c08ff */
[----:B------:R-:W-:-:S05]  /*f620*/  @!P4 IMAD.X R5, RZ, RZ, R6, P6 ;  /* 0x000000ffff05c224 */ /* 0x000fca00030e0606 */
[----:B------:R-:W-:Y:S04]  /*f630*/  @!P4 LDGSTS.E.BYPASS.LTC128B.128 [R9+0x22c00], desc[UR38][R4.64], !P3 ;  /* 0x22c000000409cfae */ /* 0x000fe8000d901d66 */
[----:B------:R-:W-:Y:S04]  /*f640*/  @!P4 LDGSTS.E.BYPASS.LTC128B.128 [R9+0x26c00], desc[UR38][R4.64+0x80], !P2 ;  /* 0x26c000800409cfae */ /* 0x000fe8000d101d66 */
[----:B------:R-:W-:Y:S04]  /*f650*/  @!P4 LDGSTS.E.BYPASS.LTC128B.128 [R9+0x2ac00], desc[UR38][R4.64+0x100], !P1 ;  /* 0x2ac001000409cfae */ /* 0x000fe8000c901d66 */
[----:B------:R0:W-:Y:S01]  /*f660*/  @!P4 LDGSTS.E.BYPASS.LTC128B.128 [R9+0x2ec00], desc[UR38][R4.64+0x180], !P0 ;  /* 0x2ec001800409cfae */ /* 0x0001e2000c101d66 */
[----:B------:R-:W-:-:S03]  /*f670*/  ISETP.GE.AND P4, PT, R11, R3, PT ;  /* 0x000000030b00720c */ /* 0x000fc60003f86270 */
[----:B------:R-:W4:Y:S04]  /*f680*/  LDL.LU R11, [R1+0x64] ;  /* 0x00006400010b7983 */ /* 0x000f280000300800 */
[----:B0-----:R-:W0:Y:S04]  /*f690*/  SHFL.IDX PT, R4, R2, 0x2, 0x181f ;  /* 0x00581f0002047f89 */ /* 0x001e2800000e0000 */
[----:B------:R-:W1:Y:S02]  /*f6a0*/  SHFL.IDX PT, R6, R0, 0x2, 0x181f ;  /* 0x00581f0000067f89 */ /* 0x000e6400000e0000 */
[----:B0-----:R-:W-:-:S05]  /*f6b0*/  @!P4 LEA R4, P6, R8, R4, 0x1 ;  /* 0x000000040804c211 */ /* 0x001fca00078c08ff */
[----:B-1----:R-:W-:-:S05]  /*f6c0*/  @!P4 IMAD.X R5, RZ, RZ, R6, P6 ;  /* 0x000000ffff05c224 */ /* 0x002fca00030e0606 */
[----:B------:R-:W-:Y:S04]  /*f6d0*/  @!P4 LDGSTS.E.BYPASS.LTC128B.128 [R9+0x23400], desc[UR38][R4.64], !P3 ;  /* 0x234000000409cfae */ /* 0x000fe8000d901d66 */
[----:B------:R-:W-:Y:S04]  /*f6e0*/  @!P4 LDGSTS.E.BYPASS.LTC128B.128 [R9+0x27400], desc[UR38][R4.64+0x80], !P2 ;  /* 0x274000800409cfae */ /* 0x000fe8000d101d66 */
[----:B------:R-:W-:Y:S04]  /*f6f0*/  @!P4 LDGSTS.E.BYPASS.LTC128B.128 [R9+0x2b400], desc[UR38][R4.64+0x100], !P1 ;  /* 0x2b4001000409cfae */ /* 0x000fe8000c901d66 */
[----:B------:R0:W-:Y:S01]  /*f700*/  @!P4 LDGSTS.E.BYPASS.LTC128B.128 [R9+0x2f400], desc[UR38][R4.64+0x180], !P0 ;  /* 0x2f4001800409cfae */ /* 0x0001e2000c101d66 */
[----:B--2---:R-:W-:-:S03]  /*f710*/  ISETP.GE.AND P4, PT, R10, R3, PT ;  /* 0x000000030a00720c */ /* 0x004fc60003f86270 */
[----:B------:R-:W2:Y:S04]  /*f720*/  LDL.LU R10, [R1+0x68] ;  /* 0x00006800010a7983 */ /* 0x000ea80000300800 */
[----:B0-----:R-:W0:Y:S04]  /*f730*/  SHFL.IDX PT, R4, R2, 0x3, 0x181f ;  /* 0x00781f0002047f89 */ /* 0x001e2800000e0000 */
[----:B------:R-:W1:Y:S02]  /*f740*/  SHFL.IDX PT, R6, R0, 0x3, 0x181f ;  /* 0x00781f0000067f89 */ /* 0x000e6400000e0000 */
[----:B0-----:R-:W-:-:S05]  /*f750*/  @!P4 LEA R4, P6, R8, R4, 0x1 ;  /* 0x000000040804c211 */ /* 0x001fca00078c08ff */
[----:B-1----:R-:W-:-:S05]  /*f760*/  @!P4 IMAD.X R5, RZ, RZ, R6, P6 ;  /* 0x000000ffff05c224 */ /* 0x002fca00030e0606 */
[----:B------:R-:W-:Y:S04]  /*f770*/  @!P4 LDGSTS.E.BYPASS.LTC128B.128 [R9+0x23c00], desc[UR38][R4.64], !P3 ;  /* 0x23c000000409cfae */ /* 0x000fe8000d901d66 */
[----:B------:R-:W-:Y:S04]  /*f780*/  @!P4 LDGSTS.E.BYPASS.LTC128B.128 [R9+0x27c00], desc[UR38][R4.64+0x80], !P2 ;  /* 0x27c000800409cfae */ /* 0x000fe8000d101d66 */
[----:B------:R-:W-:Y:S04]  /*f790*/  @!P4 LDGSTS.E.BYPASS.LTC128B.128 [R9+0x2bc00], desc[UR38][R4.64+0x100], !P1 ;  /* 0x2bc001000409cfae */ /* 0x000fe8000c901d66 */
[----:B------:R0:W-:Y:S04]  /*f7a0*/  @!P4 LDGSTS.E.BYPASS.LTC128B.128 [R9+0x2fc00], desc[UR38][R4.64+0x180], !P0 ;  /* 0x2fc001800409cfae */ /* 0x0001e8000c101d66 */
[----:B------:R-:W-:Y:S04]  /*f7b0*/  SHFL.IDX PT, R6, R0, 0x4, 0x181f ;  /* 0x00981f0000067f89 */ /* 0x000fe800000e0000 */
[----:B0-----:R-:W0:Y:S01]  /*f7c0*/  SHFL.IDX PT, R4, R2, 0x4, 0x181f ;  /* 0x00981f0002047f89 */ /* 0x001e2200000e0000 */
[----:B---3--:R-:W-:-:S13]  /*f7d0*/  ISETP.GE.AND P4, PT, R12, R3, PT ;  /* 0x000000030c00720c */ /* 0x008fda0003f86270 */
[----:B0-----:R-:W-:-:S05]  /*f7e0*/  @!P4 LEA R4, P6, R8, R4, 0x1 ;  /* 0x000000040804c211 */ /* 0x001fca00078c08ff */
[----:B------:R-:W-:-:S05]  /*f7f0*/  @!P4 IMAD.X R5, RZ, RZ, R6, P6 ;  /* 0x000000ffff05c224 */ /* 0x000fca00030e0606 */
[----:B------:R-:W-:Y:S04]  /*f800*/  @!P4 LDGSTS.E.BYPASS.LTC128B.128 [R9+0x24400], desc[UR38][R4.64], !P3 ;  /* 0x244000000409cfae */ /* 0x000fe8000d901d66 */
[----:B------:R-:W-:Y:S04]  /*f810*/  @!P4 LDGSTS.E.BYPASS.LTC128B.128 [R9+0x28400], desc[UR38][R4.64+0x80], !P2 ;  /* 0x284000800409cfae */ /* 0x000fe8000d101d66 */
[----:B------:R-:W-:Y:S04]  /*f820*/  @!P4 LDGSTS.E.BYPASS.LTC128B.128 [R9+0x2c400], desc[UR38][R4.64+0x100], !P1 ;  /* 0x2c4001000409cfae */ /* 0x000fe8000c901d66 */
[----:B------:R0:W-:Y:S04]  /*f830*/  @!P4 LDGSTS.E.BYPASS.LTC128B.128 [R9+0x30400], desc[UR38][R4.64+0x180], !P0 ;  /* 0x304001800409cfae */ /* 0x0001e8000c101d66 */
[----:B------:R-:W-:Y:S04]  /*f840*/  SHFL.IDX PT, R6, R0, 0x5, 0x181f ;  /* 0x00b81f0000067f89 */ /* 0x000fe800000e0000 */
[----:B0-----:R-:W0:Y:S01]  /*f850*/  SHFL.IDX PT, R4, R2, 0x5, 0x181f ;  /* 0x00b81f0002047f89 */ /* 0x001e2200000e0000 */
[----:B----4-:R-:W-:-:S13]  /*f860*/  ISETP.GE.AND P4, PT, R11, R3, PT ;  /* 0x000000030b00720c */ /* 0x010fda0003f86270 */
[----:B0-----:R-:W-:-:S05]  /*f870*/  @!P4 LEA R4, P5, R8, R4, 0x1 ;  /* 0x000000040804c211 */ /* 0x001fca00078a08ff */
[----:B------:R-:W-:-:S05]  /*f880*/  @!P4 IMAD.X R5, RZ, RZ, R6, P5 ;  /* 0x000000ffff05c224 */ /* 0x000fca00028e0606 */
[----:B------:R-:W-:Y:S04]  /*f890*/  @!P4 LDGSTS.E.BYPASS.LTC128B.128 [R9+0x24c00], desc[UR38][R4.64], !P3 ;  /* 0x24c000000409cfae */ /* 0x000fe8000d901d66 */
[----:B------:R-:W-:Y:S04]  /*f8a0*/  @!P4 LDGSTS.E.BYPASS.LTC128B.128 [R9+0x28c00], desc[UR38][R4.64+0x80], !P2 ;  /* 0x28c000800409cfae */ /* 0x000fe8000d101d66 */
[----:B------:R-:W-:Y:S04]  /*f8b0*/  @!P4 LDGSTS.E.BYPASS.LTC128B.128 [R9+0x2cc00], desc[UR38][R4.64+0x100], !P1 ;  /* 0x2cc001000409cfae */ /* 0x000fe8000c901d66 */
[----:B------:R0:W-:Y:S04]  /*f8c0*/  @!P4 LDGSTS.E.BYPASS.LTC128B.128 [R9+0x30c00], desc[UR38][R4.64+0x180], !P0 ;  /* 0x30c001800409cfae */ /* 0x0001e8000c101d66 */
[----:B------:R-:W-:Y:S04]  /*f8d0*/  SHFL.IDX PT, R6, R0, 0x6, 0x181f ;  /* 0x00d81f0000067f89 */ /* 0x000fe800000e0000 */
[----:B0-----:R-:W0:Y:S04]  /*f8e0*/  SHFL.IDX PT, R4, R2, 0x6, 0x181f ;  /* 0x00d81f0002047f89 */ /* 0x001e2800000e0000 */
[----:B------:R-:W1:Y:S01]  /*f8f0*/  SHFL.IDX PT, R2, R2, 0x7, 0x181f ;  /* 0x00f81f0002027f89 */ /* 0x000e6200000e0000 */
[----:B--2---:R-:W-:-:S13]  /*f900*/  ISETP.GE.AND P4, PT, R10, R3, PT ;  /* 0x000000030a00720c */ /* 0x004fda0003f86270 */
[----:B0-----:R-:W-:-:S05]  /*f910*/  @!P4 LEA R4, P5, R8, R4, 0x1 ;  /* 0x000000040804c211 */ /* 0x001fca00078a08ff */
[----:B------:R-:W-:Y:S02]  /*f920*/  @!P4 IMAD.X R5, RZ, RZ, R6, P5 ;  /* 0x000000ffff05c224 */ /* 0x000fe400028e0606 */
[----:B------:R0:W2:Y:S04]  /*f930*/  SHFL.IDX PT, R6, R0, 0x7, 0x181f ;  /* 0x00f81f0000067f89 */ /* 0x0000a800000e0000 */
[----:B------:R0:W-:Y:S04]  /*f940*/  @!P4 LDGSTS.E.BYPASS.LTC128B.128 [R9+0x25400], desc[UR38][R4.64], !P3 ;  /* 0x254000000409cfae */ /* 0x0001e8000d901d66 */
[----:B------:R0:W-:Y:S04]  /*f950*/  @!P4 LDGSTS.E.BYPASS.LTC128B.128 [R9+0x29400], desc[UR38][R4.64+0x80], !P2 ;  /* 0x294000800409cfae */ /* 0x0001e8000d101d66 */
[----:B------:R0:W-:Y:S04]  /*f960*/  @!P4 LDGSTS.E.BYPASS.LTC128B.128 [R9+0x2d400], desc[UR38][R4.64+0x100], !P1 ;  /* 0x2d4001000409cfae */ /* 0x0001e8000c901d66 */
[----:B-1----:R0:W-:Y:S02]  /*f970*/  @!P4 LDGSTS.E.BYPASS.LTC128B.128 [R9+0x31400], desc[UR38][R4.64+0x180], !P0 ;  /* 0x314001800409cfae */ /* 0x0021e4000c101d66 */
.L_x_10307:
[----:B0-----:R-:W3:Y:S01]  /*f980*/  LDL.LU R0, [R1+0x6c] ;  /* 0x00006c0001007983 */ /* 0x001ee20000300800 */
[----:B------:R-:W-:Y:S01]  /*f990*/  BSSY B0, `(.L_x_10170) ;  /* 0x000000d000007945 */ /* 0x000fe20003800000 */
[----:B---3--:R-:W-:-:S13]  /*f9a0*/  ISETP.GE.AND P4, PT, R0, R3, PT ;  /* 0x000000030000720c */ /* 0x008fda0003f86270 */
[----:B------:R-:W-:Y:S05]  /*f9b0*/  @P4 BRA `(.L_x_10171) ;  /* 0x0000000000284947 */ /* 0x000fea0003800000 */
[----:B------:R-:W3:Y:S01]  /*f9c0*/  LDL R0, [R1+0x10] ;  /* 0x0000100001007983 */ /* 0x000ee20000100800 */
[----:B------:R-:W-:-:S05]  /*f9d0*/  LEA R2, P4, R8, R2, 0x1 ;  /* 0x0000000208027211 */ /* 0x000fca00078808ff */
[----:B--2---:R-:W-:-:S05]  /*f9e0*/  IMAD.X R3, RZ, RZ, R6, P4 ;  /* 0x000000ffff037224 */ /* 0x004fca00020e0606 */
[----:B------:R-:W-:Y:S01]  /*f9f0*/  @!PT LDS RZ, [RZ] ;  /* 0x00000000fffff984 */ /* 0x000fe20000000800 */
[----:B------:R-:W-:Y:S01]  /*fa00*/  @!PT LDS RZ, [RZ] ;  /* 0x00000000fffff984 */ /* 0x000fe20000000800 */
[----:B------:R-:W-:Y:S01]  /*fa10*/  @!PT LDS RZ, [RZ] ;  /* 0x00000000fffff984 */ /* 0x000fe20000000800 */
[----:B---3--:R0:W-:Y:S04]  /*fa20*/  LDGSTS.E.BYPASS.LTC128B.128 [R0+0x25c00], desc[UR38][R2.64], !P3 ;  /* 0x25c0000002007fae */ /* 0x0081e8000d901d66 */
[----:B------:R0:W-:Y:S04]  /*fa30*/  LDGSTS.E.BYPASS.LTC128B.128 [R0+0x29c00], desc[UR38][R2.64+0x80], !P2 ;  /* 0x29c0008002007fae */ /* 0x0001e8000d101d66 */
[----:B------:R0:W-:Y:S04]  /*fa40*/  LDGSTS.E.BYPASS.LTC128B.128 [R0+0x2dc00], desc[UR38][R2.64+0x100], !P1 ;  /* 0x2dc0010002007fae */ /* 0x0001e8000c901d66 */
[----:B------:R0:W-:Y:S02]  /*fa50*/  LDGSTS.E.BYPASS.LTC128B.128 [R0+0x31c00], desc[UR38][R2.64+0x180], !P0 ;  /* 0x31c0018002007fae */ /* 0x0001e4000c101d66 */
.L_x_10171:
[----:B------:R-:W-:Y:S05]  /*fa60*/  BSYNC B0 ;  /* 0x0000000000007941 */ /* 0x000fea0003800000 */
.L_x_10170:
[----:B------:R-:W-:Y:S01]  /*fa70*/  NOP ;  /* 0x0000000000007918 */ /* 0x000fe20000000000 */
[----:B------:R-:W-:-:S13]  /*fa80*/  PLOP3.LUT P0, PT, PT, PT, PT, 0x80, 0x0 ;  /* 0x000000000000781c */ /* 0x000fda0003f0f070 */
.L_x_10172:
        /* <DEDUP_REMOVED lines=18> */
.L_x_10308:
[----:B------:R-:W-:Y:S05]  /*fbb0*/  BSYNC B0 ;  /* 0x0000000000007941 */ /* 0x000fea0003800000 */
.L_x_10173:
[----:B------:R-:W3:Y:S01]  /*fbc0*/  LDL R2, [R1+0x14] ;  /* 0x0000140001027983 */ /* 0x000ee20000100800 */
[----:B------:R-:W-:Y:S01]  /*fbd0*/  BSSY B0, `(.L_x_10175) ;  /* 0x000005a000007945 */ /* 0x000fe20003800000 */
[----:B---3--:R-:W-:-:S13]  /*fbe0*/  LOP3.LUT P0, RZ, R2, 0x1, RZ, 0xc0, !PT ;  /* 0x0000000102ff7812 */ /* 0x008fda000780c0ff */
[----:B------:R-:W-:Y:S05]  /*fbf0*/  @!P0 BRA `(.L_x_10176) ;  /* 0x00000004005c8947 */ /* 0x000fea0003800000 */
[----:B------:R-:W0:Y:S01]  /*fc00*/  LDL R4, [R1+0x18] ;  /* 0x0000180001047983 */ /* 0x000e220000100800 */
[----:B------:R-:W1:Y:S02]  /*fc10*/  S2R R2, SR_TID.X ;  /* 0x0000000000027919 */ /* 0x000e640000002100 */
[----:B-1----:R-:W-:Y:S01]  /*fc20*/  LOP3.LUT R3, R2, 0x7f, RZ, 0xc0, !PT ;  /* 0x0000007f02037812 */ /* 0x002fe200078ec0ff */
[----:B------:R-:W-:Y:S01]  /*fc30*/  IMAD R2, R19, 0x8, R18 ;  /* 0x0000000813027824 */ /* 0x000fe200078e0212 */
[----:B------:R-:W-:Y:S02]  /*fc40*/  BSSY B1, `(.L_x_10177) ;  /* 0x0000005000017945 */ /* 0x000fe40003800000 */
[----:B------:R-:W-:Y:S02]  /*fc50*/  ISETP.NE.AND P1, PT, R3, RZ, PT ;  /* 0x000000ff0300720c */ /* 0x000fe40003f25270 */
[----:B0-----:R-:W-:-:S04]  /*fc60*/  SHF.L.U32 R0, R4, 0x1f, RZ ;  /* 0x0000001f04007819 */ /* 0x001fc800000006ff */
[----:B------:R-:W0:Y:S02]  /*fc70*/  SYNCS.PHASECHK.TRANS64.TRYWAIT P0, [R2+URZ+0x32460], R0 ;  /* 0x03246000020075a7 */ /* 0x000e24000800017f */
[----:B0-----:R-:W-:Y:S05]  /*fc80*/  @!P0 BRA `(.L_x_10178) ;  /* 0x0000005400048947 */ /* 0x001fea0003800000 */
.L_x_10309:
[----:B------:R-:W-:Y:S05]  /*fc90*/  BSYNC B1 ;  /* 0x0000000000017941 */ /* 0x000fea0003800000 */
.L_x_10177:
[----:B------:R-:W-:Y:S04]  /*fca0*/  BSSY B1, `(.L_x_10179) ;  /* 0x0000009000017945 */ /* 0x000fe80003800000 */
        /* <DEDUP_REMOVED lines=8> */
.L_x_10180:
[----:B------:R-:W-:Y:S05]  /*fd30*/  BSYNC B1 ;  /* 0x0000000000017941 */ /* 0x000fea0003800000 */
.L_x_10179:
[----:B------:R-:W3:Y:S04]  /*fd40*/  LDL R4, [R1+0x20] ;  /* 0x0000200001047983 */ /* 0x000ee80000100800 */
[----:B------:R-:W3:Y:S01]  /*fd50*/  LDL.LU R3, [R1+0x30] ;  /* 0x0000300001037983 */ /* 0x000ee20000300800 */
        /* <DEDUP_REMOVED lines=9> */
[----:B------:R-:W-:-:S07]  /*fdf0*/  VIADD R4, R0, 0x400 ;  /* 0x0000040000047836 */ /* 0x000fce0000000000 */
.L_x_10181:
        /* <DEDUP_REMOVED lines=15> */
.L_x_10182:
        /* <DEDUP_REMOVED lines=15> */
.L_x_10183:
        /* <DEDUP_REMOVED lines=15> */
.L_x_10184:
        /* <DEDUP_REMOVED lines=10> */
.L_x_10176:
[----:B------:R-:W-:Y:S05]  /*10170*/  BSYNC B0 ;  /* 0x0000000000007941 */ /* 0x000fea0003800000 */
.L_x_10175:
[----:B------:R-:W0:Y:S04]  /*10180*/  LDL R4, [R1+0x3c] ;  /* 0x00003c0001047983 */ /* 0x000e280000100800 */
[----:B------:R-:W3:Y:S01]  /*10190*/  LDL R5, [R1+0x24] ;  /* 0x0000240001057983 */ /* 0x000ee20000100800 */
        /* <DEDUP_REMOVED lines=52> */
.L_x_10191:
        /* <DEDUP_REMOVED lines=8> */
.L_x_10310:
[----:B------:R-:W-:Y:S05]  /*10560*/  BSYNC B3 ;  /* 0x0000000000037941 */ /* 0x000fea0003800000 */
.L_x_10192:
        /* <DEDUP_REMOVED lines=9> */
.L_x_10195:
[----:B------:R-:W-:Y:S05]  /*10600*/  BSYNC B3 ;  /* 0x0000000000037941 */ /* 0x000fea0003800000 */
.L_x_10194:
        /* <DEDUP_REMOVED lines=12> */
.L_x_10196:
        /* <DEDUP_REMOVED lines=13> */
.L_x_10311:
[----:B------:R-:W-:Y:S05]  /*107a0*/  BSYNC B3 ;  /* 0x0000000000037941 */ /* 0x000fea0003800000 */
.L_x_10197:
        /* <DEDUP_REMOVED lines=11> */
.L_x_10200:
[----:B------:R-:W-:Y:S05]  /*10860*/  BSYNC B3 ;  /* 0x0000000000037941 */ /* 0x000fea0003800000 */
.L_x_10199:
        /* <DEDUP_REMOVED lines=9> */
.L_x_10201:
        /* <DEDUP_REMOVED lines=15> */
.L_x_10202:
        /* <DEDUP_REMOVED lines=15> */
.L_x_10203:
        /* <DEDUP_REMOVED lines=15> */
.L_x_10204:
        /* <DEDUP_REMOVED lines=10> */
.L_x_10190:
[----:B------:R-:W-:Y:S05]  /*10c70*/  BSYNC B1 ;  /* 0x0000000000017941 */ /* 0x000fea0003800000 */
.L_x_10189:
[----:B------:R-:W2:Y:S02]  /*10c80*/  LDL.LU R5, [R1+0x3c] ;  /* 0x00003c0001057983 */ /* 0x000ea40000300800 */
[----:B--2---:R-:W-:-:S07]  /*10c90*/  VIADD R0, R5, 0xfffffffd ;  /* 0xfffffffd05007836 */ /* 0x004fce0000000000 */
.L_x_10188:
[----:B------:R-:W-:Y:S05]  /*10ca0*/  BSYNC B2 ;  /* 0x0000000000027941 */ /* 0x000fea0003800000 */
.L_x_10187:
[----:B------:R-:W-:Y:S01]  /*10cb0*/  VIADD R8, R8, 0xfffffffe ;  /* 0xfffffffe08087836 */ /* 0x000fe20000000000 */
[----:B------:R-:W-:-:S04]  /*10cc0*/  LOP3.LUT R4, RZ, R4, RZ, 0x33, !PT ;  /* 0x00000004ff047212 */ /* 0x000fc800078e33ff */
[----:B------:R-:W-:-:S13]  /*10cd0*/  ISETP.NE.AND P0, PT, R8, R4, PT ;  /* 0x000000040800720c */ /* 0x000fda0003f05270 */
[----:B------:R-:W-:Y:S05]  /*10ce0*/  @!P0 BRA `(.L_x_10186) ;  /* 0x0000001000f88947 */ /* 0x000fea0003800000 */
.L_x_10237:
        /* <DEDUP_REMOVED lines=35> */
.L_x_10207:
[----:B------:R-:W1:Y:S01]  /*10f20*/  S2R R2, SR_TID.X ;  /* 0x0000000000027919 */ /* 0x000e620000002100 */
[----:B------:R-:W-:Y:S01]  /*10f30*/  SHF.L.U32 R3, R6, 0x1f, RZ ;  /* 0x0000001f06037819 */ /* 0x000fe200000006ff */
[----:B------:R-:W-:Y:S01]  /*10f40*/  BSSY B2, `(.L_x_10208) ;  /* 0x0000006000027945 */ /* 0x000fe20003800000 */
[----:B-1----:R-:W-:Y:S01]  /*10f50*/  LOP3.LUT R4, R2, 0x7f, RZ, 0xc0, !PT ;  /* 0x0000007f02047812 */ /* 0x002fe200078ec0ff */
[----:B------:R-:W-:-:S03]  /*10f60*/  IMAD R2, R7, 0x8, R18 ;  /* 0x0000000807027824 */ /* 0x000fc600078e0212 */
[----:B------:R-:W-:Y:S01]  /*10f70*/  ISETP.NE.AND P1, PT, R4, RZ, PT ;  /* 0x000000ff0400720c */ /* 0x000fe20003f25270 */
[----:B------:R-:W1:Y:S02]  /*10f80*/  SYNCS.PHASECHK.TRANS64.TRYWAIT P0, [R2+URZ+0x32440], R3 ;  /* 0x03244003020075a7 */ /* 0x000e64000800017f */
[----:B-1----:R-:W-:Y:S10]  /*10f90*/  @!P0 BRA `(.L_x_10209) ;  /* 0x00000040007c8947 */ /* 0x002ff40003800000 */
.L_x_10312:
[----:B------:R-:W-:Y:S05]  /*10fa0*/  BSYNC B2 ;  /* 0x0000000000027941 */ /* 0x000fea0003800000 */
.L_x_10208:
        /* <DEDUP_REMOVED lines=9> */
.L_x_10211:
[----:B------:R-:W-:Y:S05]  /*11040*/  BSYNC B2 ;  /* 0x0000000000027941 */ /* 0x000fea0003800000 */
.L_x_10210:
        /* <DEDUP_REMOVED lines=12> */
.L_x_10212:
        /* <DEDUP_REMOVED lines=13> */
.L_x_10313:
[----:B------:R-:W-:Y:S05]  /*111e0*/  BSYNC B2 ;  /* 0x0000000000027941 */ /* 0x000fea0003800000 */
.L_x_10213:
        /* <DEDUP_REMOVED lines=11> */
.L_x_10216:
[----:B------:R-:W-:Y:S05]  /*112a0*/  BSYNC B2 ;  /* 0x0000000000027941 */ /* 0x000fea0003800000 */
.L_x_10215:
        /* <DEDUP_REMOVED lines=9> */
.L_x_10217:
        /* <DEDUP_REMOVED lines=15> */
.L_x_10218:
        /* <DEDUP_REMOVED lines=15> */
.L_x_10219:
        /* <DEDUP_REMOVED lines=15> */
.L_x_10220:
        /* <DEDUP_REMOVED lines=10> */
.L_x_10206:
[----:B------:R-:W-:Y:S05]  /*116b0*/  BSYNC B1 ;  /* 0x0000000000017941 */ /* 0x000fea0003800000 */
.L_x_10205:
        /* <DEDUP_REMOVED lines=19> */
[----:B0-----:R-:W3:Y:S01]  /*117f0*/  LDL R9, [R1+0x8] ;  /* 0x0000080001097983 */ /* 0x001ee20000100800 */
[----:B-1----:R-:W-:-:S13]  /*11800*/  ISETP.NE.AND P0, PT, R5, 0x1, PT ;  /* 0x000000010500780c */ /* 0x002fda0003f05270 */
        /* <DEDUP_REMOVED lines=14> */
.L_x_10223:
        /* <DEDUP_REMOVED lines=8> */
.L_x_10314:
[----:B------:R-:W-:Y:S05]  /*11970*/  BSYNC B2 ;  /* 0x0000000000027941 */ /* 0x000fea0003800000 */
.L_x_10224:
        /* <DEDUP_REMOVED lines=9> */
.L_x_10227:
[----:B------:R-:W-:Y:S05]  /*11a10*/  BSYNC B2 ;  /* 0x0000000000027941 */ /* 0x000fea0003800000 */
.L_x_10226:
        /* <DEDUP_REMOVED lines=12> */
.L_x_10228:
        /* <DEDUP_REMOVED lines=13> */
.L_x_10315:
[----:B------:R-:W-:Y:S05]  /*11bb0*/  BSYNC B2 ;  /* 0x0000000000027941 */ /* 0x000fea0003800000 */
.L_x_10229:
        /* <DEDUP_REMOVED lines=11> */
.L_x_10232:
[----:B------:R-:W-:Y:S05]  /*11c70*/  BSYNC B2 ;  /* 0x0000000000027941 */ /* 0x000fea0003800000 */
.L_x_10231:
        /* <DEDUP_REMOVED lines=9> */
.L_x_10233:
        /* <DEDUP_REMOVED lines=15> */
.L_x_10234:
        /* <DEDUP_REMOVED lines=15> */
.L_x_10235:
        /* <DEDUP_REMOVED lines=15> */
.L_x_10236:
        /* <DEDUP_REMOVED lines=10> */
.L_x_10222:
[----:B------:R-:W-:Y:S05]  /*12080*/  BSYNC B1 ;  /* 0x0000000000017941 */ /* 0x000fea0003800000 */
.L_x_10221:
[----:B------:R-:W2:Y:S01]  /*12090*/  LDL R5, [R1+0x24] ;  /* 0x0000240001057983 */ /* 0x000ea20000100800 */
[----:B------:R-:W-:Y:S01]  /*120a0*/  VIADD R0, R0, 0xfffffffe ;  /* 0xfffffffe00007836 */ /* 0x000fe20000000000 */
[----:B--2---:R-:W-:-:S13]  /*120b0*/  ISETP.GT.AND P0, PT, R6, R5, PT ;  /* 0x000000050600720c */ /* 0x004fda0003f04270 */
[----:B------:R-:W-:Y:S05]  /*120c0*/  @P0 BRA `(.L_x_10237) ;  /* 0xffffffec00080947 */ /* 0x000fea000383ffff */
.L_x_10186:
[----:B------:R-:W-:Y:S05]  /*120d0*/  BSYNC B0 ;  /* 0x0000000000007941 */ /* 0x000fea0003800000 */
.L_x_10185:
[----:B------:R-:W1:Y:S02]  /*120e0*/  S2R R2, SR_TID.X ;  /* 0x0000000000027919 */ /* 0x000e640000002100 */
[----:B-1----:R-:W-:Y:S02]  /*120f0*/  LOP3.LUT R3, R2, 0x7f, RZ, 0xc0, !PT ;  /* 0x0000007f02037812 */ /* 0x002fe400078ec0ff */
[----:B------:R-:W3:Y:S01]  /*12100*/  LDL.LU R2, [R1+0x18] ;  /* 0x0000180001027983 */ /* 0x000ee20000300800 */
[----:B------:R-:W-:Y:S01]  /*12110*/  VIADD R19, R19, 0x1 ;  /* 0x0000000113137836 */ /* 0x000fe20000000000 */
[----:B------:R-:W-:Y:S01]  /*12120*/  ISETP.NE.AND P1, PT, R3, RZ, PT ;  /* 0x000000ff0300720c */ /* 0x000fe20003f25270 */
[----:B------:R-:W-:Y:S03]  /*12130*/  BSSY B0, `(.L_x_10238) ;  /* 0x0000013000007945 */ /* 0x000fe60003800000 */
[----:B------:R-:W-:-:S04]  /*12140*/  ISETP.NE.AND P0, PT, R19, 0x2, PT ;  /* 0x000000021300780c */ /* 0x000fc80003f05270 */
[----:B------:R-:W-:-:S04]  /*12150*/  SEL R0, RZ, 0x1, P0 ;  /* 0x00000001ff007807 */ /* 0x000fc80000000000 */
[----:B---3--:R-:W-:-:S05]  /*12160*/  LOP3.LUT R2, R2, R0, RZ, 0x3c, !PT ;  /* 0x0000000002027212 */ /* 0x008fca00078e3cff */
[----:B------:R1:W-:Y:S01]  /*12170*/  STL [R1+0x18], R2 ;  /* 0x0000180201007387 */ /* 0x0003e20000100800 */
[----:B------:R-:W-:Y:S05]  /*12180*/  @P1 BRA `(.L_x_10239) ;  /* 0x0000000000341947 */ /* 0x000fea0003800000 */
[----:B------:R-:W3:Y:S01]  /*12190*/  S2R R3, SR_LANEID ;  /* 0x0000000000037919 */ /* 0x000ee20000000000 */
[----:B------:R-:W-:Y:S02]  /*121a0*/  VOTEU.ANY UR4, UPT, PT ;  /* 0x0000000000047886 */ /* 0x000fe400038e0100 */
[----:B------:R-:W3:Y:S08]  /*121b0*/  FLO.U32 R0, UR4 ;  /* 0x0000000400007d00 */ /* 0x000ef000080e0000 */
[----:B------:R-:W4:Y:S01]  /*121c0*/  POPC R5, UR4 ;  /* 0x0000000400057d09 */ /* 0x000f220008000000 */
[----:B---3--:R-:W-:-:S02]  /*121d0*/  ISETP.EQ.U32.AND P1, PT, R0, R3, PT ;  /* 0x000000030000720c */ /* 0x008fc40003f22070 */
[----:B-1----:R-:W4:Y:S11]  /*121e0*/  LDC.64 R2, c[0x0][0xd60] ;  /* 0x00035800ff027b82 */ /* 0x002f360000000a00 */
[----:B----4-:R-:W3:Y:S01]  /*121f0*/  @P1 ATOMG.E.ADD.STRONG.GPU PT, R3, desc[UR38][R2.64], R5 ;  /* 0x00000005020319a8 */ /* 0x010ee200081ee1e6 */
[----:B------:R-:W1:Y:S02]  /*12200*/  S2R R4, SR_LTMASK ;  /* 0x0000000000047919 */ /* 0x000e640000003900 */
[----:B-1----:R-:W-:-:S04]  /*12210*/  LOP3.LUT R4, R4, UR4, RZ, 0xc0, !PT ;  /* 0x0000000404047c12 */ /* 0x002fc8000f8ec0ff */
[----:B------:R-:W1:Y:S01]  /*12220*/  POPC R7, R4 ;  /* 0x0000000400077309 */ /* 0x000e620000000000 */
[----:B---3--:R-:W1:Y:S02]  /*12230*/  SHFL.IDX PT, R0, R3, R0, 0x1f ;  /* 0x00001f0003007589 */ /* 0x008e6400000e0000 */
[----:B-1----:R-:W-:-:S05]  /*12240*/  IADD3 R0, R0, UR40, R7 ;  /* 0x0000002800007c10 */ /* 0x002fca000fffe007 */
[----:B------:R3:W-:Y:S02]  /*12250*/  STL [R1], R0 ;  /* 0x0000000001007387 */ /* 0x0007e40000100800 */
.L_x_10239:
[----:B------:R-:W-:Y:S05]  /*12260*/  BSYNC B0 ;  /* 0x0000000000007941 */ /* 0x000fea0003800000 */
.L_x_10238:
[----:B------:R-:W-:-:S07]  /*12270*/  SEL R19, R19, RZ, P0 ;  /* 0x000000ff13137207 */ /* 0x000fce0000000000 */
.L_x_10151:
[----:B------:R-:W-:Y:S05]  /*12280*/  BSYNC B7 ;  /* 0x0000000000077941 */ /* 0x000fea0003800000 */
.L_x_10149:
[----:B---34-:R-:W3:Y:S02]  /*12290*/  LDL R0, [R1+0x14] ;  /* 0x0000140001007983 */ /* 0x018ee40000100800 */
        /* <DEDUP_REMOVED lines=13> */
.L_x_10240:
[----:B------:R-:W3:Y:S01]  /*12370*/  S2R R0, SR_TID.X ;  /* 0x0000000000007919 */ /* 0x000ee20000002100 */
[----:B------:R-:W-:Y:S01]  /*12380*/  UMOV UR4, 0xffffffff ;  /* 0xffffffff00047882 */ /* 0x000fe20000000000 */
[----:B---3--:R-:W-:-:S04]  /*12390*/  LOP3.LUT R16, R0, 0x1f, RZ, 0xc0, !PT ;  /* 0x0000001f00107812 */ /* 0x008fc800078ec0ff */
[----:B------:R-:W-:Y:S01]  /*123a0*/  ISETP.NE.AND P0, PT, R16, 0x1f, PT ;  /* 0x0000001f1000780c */ /* 0x000fe20003f05270 */
[----:B------:R-:W-:-:S12]  /*123b0*/  BRA.DIV UR4, `(.L_x_10242) ;  /* 0x0000002e04c47947 */ /* 0x000fd8000b800000 */
[----:B------:R-:W1:Y:S01]  /*123c0*/  LDL.LU R3, [R1] ;  /* 0x0000000001037983 */ /* 0x000e620000300800 */
[----:B------:R-:W-:-:S03]  /*123d0*/  ULDC UR4, c[0x0][0xd3c] ;  /* 0x00034f0000047ab9 */ /* 0x000fc60000000800 */
[----:B------:R-:W3:Y:S01]  /*123e0*/  LDL R4, [R1+0xc] ;  /* 0x00000c0001047983 */ /* 0x000ee20000100800 */
[----:B-1----:R-:W-:Y:S02]  /*123f0*/  IMAD.MOV.U32 R10, RZ, RZ, R3 ;  /* 0x000000ffff0a7224 */ /* 0x002fe400078e0003 */
[----:B---3--:R-:W-:-:S05]  /*12400*/  IMAD.IADD R0, R4, 0x1, R16 ;  /* 0x0000000104007824 */ /* 0x008fca00078e0210 */
[----:B------:R-:W-:-:S13]  /*12410*/  ISETP.GE.OR P1, PT, R0, UR4, !P0 ;  /* 0x0000000400007c0c */ /* 0x000fda000c726670 */
[----:B------:R-:W1:Y:S08]  /*12420*/  @!P1 LDC.64 R2, c[0x0][0xd80] ;  /* 0x00036000ff029b82 */ /* 0x000e700000000a00 */
[----:B------:R-:W3:Y:S01]  /*12430*/  @!P1 LDC.64 R4, c[0x0][0xd78] ;  /* 0x00035e00ff049b82 */ /* 0x000ee20000000a00 */
[----:B-1----:R-:W-:-:S05]  /*12440*/  @!P1 IMAD.WIDE R2, R0, 0x4, R2 ;  /* 0x0000000400029825 */ /* 0x002fca00078e0202 */
[----:B--2---:R3:W2:Y:S02]  /*12450*/  @!P1 LDG.E R6, desc[UR38][R2.64] ;  /* 0x0000002602069981 */ /* 0x0046a4000c1e1900 */
[----:B---3--:R-:W-:-:S06]  /*12460*/  @!P1 IMAD.WIDE R2, R0, 0x4, R4 ;  /* 0x0000000400029825 */ /* 0x008fcc00078e0204 */
        /* <DEDUP_REMOVED lines=30> */
.L_x_10325:
[----:B------:R-:W-:Y:S02]  /*12650*/  ULDC UR4, c[0x0][0xd38] ;  /* 0x00034e0000047ab9 */ /* 0x000fe40000000800 */
[----:B------:R-:W-:-:S04]  /*12660*/  IMAD.U32 R3, RZ, RZ, UR4 ;  /* 0x00000004ff037e24 */ /* 0x000fc8000f8e00ff */
[----:B-1----:R-:W-:-:S04]  /*12670*/  IMAD R9, R9, R3, RZ ;  /* 0x0000000309097224 */ /* 0x002fc800078e02ff */
[----:B------:R-:W-:-:S05]  /*12680*/  IMAD.IADD R4, R7, 0x1, R9 ;  /* 0x0000000107047824 */ /* 0x000fca00078e0209 */
[----:B------:R-:W-:-:S13]  /*12690*/  ISETP.GT.AND P6, PT, R4, R0, PT ;  /* 0x000000000400720c */ /* 0x000fda0003fc4270 */
[----:B------:R-:W-:Y:S05]  /*126a0*/  @P6 BRA `(.L_x_10243) ;  /* 0x0000000000ac6947 */ /* 0x000fea0003800000 */
.L_x_10246:
        /* <DEDUP_REMOVED lines=37> */
.L_x_10333:
[----:B------:R-:W-:Y:S02]  /*12900*/  ULDC UR4, c[0x0][0xd38] ;  /* 0x00034e0000047ab9 */ /* 0x000fe40000000800 */
[----:B------:R-:W-:-:S04]  /*12910*/  IMAD.U32 R3, RZ, RZ, UR4 ;  /* 0x00000004ff037e24 */ /* 0x000fc8000f8e00ff */
[----:B-1----:R-:W-:-:S04]  /*12920*/  IMAD R9, R9, R3, RZ ;  /* 0x0000000309097224 */ /* 0x002fc800078e02ff */
[----:B------:R-:W-:-:S05]  /*12930*/  IMAD.IADD R4, R9, 0x1, R4 ;  /* 0x0000000109047824 */ /* 0x000fca00078e0204 */
[----:B------:R-:W-:-:S13]  /*12940*/  ISETP.GT.AND P6, PT, R4, R0, PT ;  /* 0x000000000400720c */ /* 0x000fda0003fc4270 */
[----:B------:R-:W-:Y:S05]  /*12950*/  @!P6 BRA `(.L_x_10246) ;  /* 0xfffffffc0054e947 */ /* 0x000fea000383ffff */
.L_x_10243:
        /* <DEDUP_REMOVED lines=9> */
.L_x_10338:
[----:B------:R-:W-:-:S13]  /*129f0*/  ISETP.NE.AND P0, PT, R7, RZ, PT ;  /* 0x000000ff0700720c */ /* 0x000fda0003f05270 */
[----:B------:R-:W-:Y:S05]  /*12a00*/  @!P0 BRA `(.L_x_10248) ;  /* 0x0000000000148947 */ /* 0x000fea0003800000 */
[----:B------:R-:W-:Y:S01]  /*12a10*/  UMOV UR4, 0xffffffff ;  /* 0xffffffff00047882 */ /* 0x000fe20000000000 */
[----:B------:R-:W-:Y:S02]  /*12a20*/  VIADD R12, R4, 0xffffffff ;  /* 0xffffffff040c7836 */ /* 0x000fe40000000000 */
[----:B------:R-:W-:Y:S05]  /*12a30*/  BRA.DIV UR4, `(.L_x_10249) ;  /* 0x0000003204b87947 */ /* 0x000fea000b800000 */
[----:B0-----:R0:W4:Y:S02]  /*12a40*/  SHFL.IDX PT, R2, R2, R12, 0x1f ;  /* 0x00001f0c02027589 */ /* 0x00112400000e0000 */
.L_x_10341:
[----:B----4-:R-:W-:-:S07]  /*12a50*/  IMAD.MOV.U32 R8, RZ, RZ, R2 ;  /* 0x000000ffff087224 */ /* 0x010fce00078e0002 */
.L_x_10248:
[----:B------:R-:W4:Y:S01]  /*12a60*/  LDL.LU R10, [R1+0xc] ;  /* 0x00000c00010a7983 */ /* 0x000f220000300800 */
[----:B--2---:R-:W-:Y:S01]  /*12a70*/  IABS R7, R5 ;  /* 0x0000000500077213 */ /* 0x004fe20000000000 */
[----:B------:R-:W-:-:S03]  /*12a80*/  IMAD R9, R8, R3, R9 ;  /* 0x0000000308097224 */ /* 0x000fc600078e0209 */
[----:B0-----:R-:W0:Y:S01]  /*12a90*/  I2F.RP R2, R7 ;  /* 0x0000000700027306 */ /* 0x001e220000209400 */
        /* <DEDUP_REMOVED lines=59> */
.L_x_10244:
        /* <DEDUP_REMOVED lines=10> */
.L_x_10250:
[----:B-1----:R-:W2:Y:S04]  /*12ef0*/  LDL R2, [R1+0xc] ;  /* 0x00000c0001027983 */ /* 0x002ea80000100800 */
[----:B------:R-:W3:Y:S04]  /*12f00*/  LDL R3, [R1+0x8] ;  /* 0x0000080001037983 */ /* 0x000ee80000100800 */
[----:B0-----:R-:W4:Y:S04]  /*12f10*/  LDL R4, [R1] ;  /* 0x0000000001047983 */ /* 0x001f280000100800 */
[----:B------:R-:W4:Y:S01]  /*12f20*/  LDL R5, [R1+0x4] ;  /* 0x0000040001057983 */ /* 0x000f220000100800 */
        /* <DEDUP_REMOVED lines=12> */
.L_x_10241:
[----:B------:R-:W4:Y:S01]  /*12ff0*/  LDL R0, [R1+0xc] ;  /* 0x00000c0001007983 */ /* 0x000f220000100800 */
[----:B------:R-:W-:Y:S02]  /*13000*/  ULDC UR4, c[0x0][0xd3c] ;  /* 0x00034f0000047ab9 */ /* 0x000fe40000000800 */
[----:B----4-:R-:W-:-:S13]  /*13010*/  ISETP.GE.AND P0, PT, R0, UR4, PT ;  /* 0x0000000400007c0c */ /* 0x010fda000bf06270 */
[----:B------:R-:W-:Y:S05]  /*13020*/  @!P0 BRA `(.L_x_10251) ;  /* 0xffffff9c00ec8947 */ /* 0x000fea000383ffff */
[----:B------:R-:W-:Y:S05]  /*13030*/  BSYNC B8 ;  /* 0x0000000000087941 */ /* 0x000fea0003800000 */
.L_x_10143:
        /* <DEDUP_REMOVED lines=12> */
.L_x_10342:
[----:B------:R-:W-:Y:S05]  /*13100*/  BSYNC B0 ;  /* 0x0000000000007941 */ /* 0x000fea0003800000 */
.L_x_10252:
[----:B------:R-:W-:-:S03]  /*13110*/  UMOV UR4, 0xffffffff ;  /* 0xffffffff00047882 */ /* 0x000fc60000000000 */
[----:B------:R-:W-:Y:S05]  /*13120*/  BRA.DIV UR4, `(.L_x_10254) ;  /* 0x0000002e04387947 */ /* 0x000fea000b800000 */
[----:B------:R-:W1:Y:S02]  /*13130*/  S2R R2, SR_TID.X ;  /* 0x0000000000027919 */ /* 0x000e640000002100 */
[----:B-1----:R-:W-:-:S04]  /*13140*/  SHF.R.U32.HI R2, RZ, 0x5, R2 ;  /* 0x00000005ff027819 */ /* 0x002fc80000011602 */
[----:B------:R-:W-:-:S05]  /*13150*/  LOP3.LUT R2, R2, 0x3, RZ, 0xc0, !PT ;  /* 0x0000000302027812 */ /* 0x000fca00078ec0ff */
[----:B------:R1:W2:Y:S02]  /*13160*/  SHFL.IDX PT, R14, R2, RZ, 0x1f ;  /* 0x00001fff020e7589 */ /* 0x0002a400000e0000 */
.L_x_10345:
[----:B--2---:R-:W-:Y:S01]  /*13170*/  ISETP.NE.AND P0, PT, R14, RZ, PT ;  /* 0x000000ff0e00720c */ /* 0x004fe20003f05270 */
[----:B------:R-:W-:-:S12]  /*13180*/  BSSY B0, `(.L_x_10255) ;  /* 0x0000025000007945 */ /* 0x000fd80003800000 */
[----:B------:R-:W-:Y:S05]  /*13190*/  @P0 BRA `(.L_x_10256) ;  /* 0x00000000008c0947 */ /* 0x000fea0003800000 */
[----:B------:R-:W-:-:S03]  /*131a0*/  UMOV UR4, 0xffffffff ;  /* 0xffffffff00047882 */ /* 0x000fc60000000000 */
[----:B------:R-:W-:Y:S05]  /*131b0*/  BRA.DIV UR4, `(.L_x_10257) ;  /* 0x0000002e04487947 */ /* 0x000fea000b800000 */
[----:B------:R-:W-:-:S13]  /*131c0*/  ELECT P6, URZ, PT ;  /* 0x00000000003f782f */ /* 0x000fda00038c0000 */
.L_x_10348:
[----:B------:R-:W-:Y:S05]  /*131d0*/  @!P6 BRA `(.L_x_10256) ;  /* 0x00000000007ce947 */ /* 0x000fea0003800000 */
[----:B-1----:R-:W2:Y:S02]  /*131e0*/  LDL.LU R2, [R1+0x84] ;  /* 0x0000840001027983 */ /* 0x002ea40000300800 */
[----:B--2---:R-:W-:-:S04]  /*131f0*/  LOP3.LUT R2, R2, 0x2, RZ, 0xfc, !PT ;  /* 0x0000000202027812 */ /* 0x004fc800078efcff */
[----:B------:R-:W-:-:S13]  /*13200*/  ISETP.NE.AND P2, PT, R2, 0x3, PT ;  /* 0x000000030200780c */ /* 0x000fda0003f45270 */
[----:B------:R-:W-:Y:S05]  /*13210*/  @!P2 BRA `(.L_x_10258) ;  /* 0x000000000004a947 */ /* 0x000fea0003800000 */
[----:B------:R-:W-:Y:S01]  /*13220*/  BPT.TRAP 0x1 ;  /* 0x000000040000795c */ /* 0x000fe20000300000 */
.L_x_10258:
        /* <DEDUP_REMOVED lines=13> */
.L_x_10349:
[----:B------:R-:W1:Y:S02]  /*13300*/  SYNCS.PHASECHK.TRANS64.TRYWAIT P0, [R7+URZ], R2 ;  /* 0x00000002070075a7 */ /* 0x000e64000800017f */
[----:B-1----:R-:W-:Y:S05]  /*13310*/  @!P0 BRA `(.L_x_10260) ;  /* 0x0000002c00248947 */ /* 0x002fea0003800000 */
.L_x_10350:
[----:B------:R-:W-:Y:S05]  /*13320*/  @!P2 BRA `(.L_x_10261) ;  /* 0x000000000004a947 */ /* 0x000fea0003800000 */
[----:B------:R-:W-:Y:S01]  /*13330*/  BPT.TRAP 0x1 ;  /* 0x000000040000795c */ /* 0x000fe20000300000 */
.L_x_10261:
[----:B------:R-:W-:-:S04]  /*13340*/  VIADD R0, R0, 0x32460 ;  /* 0x0003246000007836 */ /* 0x000fc80000000000 */
[----:B------:R-:W-:-:S04]  /*13350*/  IMAD R4, R19, 0x8, R0 ;  /* 0x0000000813047824 */ /* 0x000fc800078e0200 */
[----:B------:R-:W2:Y:S02]  /*13360*/  SYNCS.PHASECHK.TRANS64.TRYWAIT P0, [R4+URZ], R5 ;  /* 0x00000005040075a7 */ /* 0x000ea4000800017f */
[----:B--2---:R-:W-:Y:S05]  /*13370*/  @!P0 BRA `(.L_x_10262) ;  /* 0x0000002c00208947 */ /* 0x004fea0003800000 */
.L_x_10351:
[----:B------:R-:W-:-:S07]  /*13380*/  IMAD R3, R3, 0x8, R0 ;  /* 0x0000000803037824 */ /* 0x000fce00078e0200 */
.L_x_10263:
[----:B---3--:R3:W4:Y:S02]  /*13390*/  SYNCS.PHASECHK.TRANS64.TRYWAIT P0, [R3+URZ], R2 ;  /* 0x00000002030075a7 */ /* 0x008724000800017f */
[----:B----4-:R-:W-:Y:S05]  /*133a0*/  @!P0 NANOSLEEP.SYNCS 0x989680 ;  /* 0x009896800000895d */ /* 0x010fea0003900000 */
[----:B------:R-:W4:Y:S02]  /*133b0*/  @!P0 SYNCS.PHASECHK.TRANS64 P0, [R3+URZ], R2 ;  /* 0x00000002030085a7 */ /* 0x000f24000800007f */
[----:B----4-:R-:W-:Y:S05]  /*133c0*/  @!P0 BRA `(.L_x_10263) ;  /* 0xfffffffc00f08947 */ /* 0x010fea000383ffff */
.L_x_10256:
[----:B------:R-:W-:Y:S05]  /*133d0*/  BSYNC B0 ;  /* 0x0000000000007941 */ /* 0x000fea0003800000 */
.L_x_10255:
[----:B------:R-:W-:Y:S05]  /*133e0*/  EXIT ;  /* 0x000000000000794d */ /* 0x000fea0003800000 */
.L_x_10093:
[----:B-1----:R1:W2:Y:S02]  /*133f0*/  SYNCS.PHASECHK.TRANS64.TRYWAIT P0, [R7+URZ+0x32400], R4 ;  /* 0x03240004070075a7 */ /* 0x0022a4000800017f */
[----:B--2---:R-:W-:Y:S05]  /*13400*/  @!P0 NANOSLEEP.SYNCS 0x989680 ;  /* 0x009896800000895d */ /* 0x004fea0003900000 */
[----:B------:R-:W2:Y:S02]  /*13410*/  @!P0 SYNCS.PHASECHK.TRANS64 P0, [R7+URZ+0x32400], R4 ;  /* 0x03240004070085a7 */ /* 0x000ea4000800007f */
[----:B--2---:R-:W-:Y:S05]  /*13420*/  @!P0 BRA `(.L_x_10093) ;  /* 0xfffffffc00f08947 */ /* 0x004fea000383ffff */
[----:B------:R-:W-:Y:S05]  /*13430*/  BRA `(.L_x_10264) ;  /* 0xfffffee8006c7947 */ /* 0x000fea000383ffff */
.L_x_10097:
[----:B----4-:R4:W0:Y:S02]  /*13440*/  SYNCS.PHASECHK.TRANS64.TRYWAIT P1, [R0+URZ+0x32430], R5 ;  /* 0x03243005000075a7 */ /* 0x010824000802017f */
[----:B0-----:R-:W-:Y:S05]  /*13450*/  @!P1 NANOSLEEP.SYNCS 0x989680 ;  /* 0x009896800000995d */ /* 0x001fea0003900000 */
[----:B------:R-:W0:Y:S02]  /*13460*/  @!P1 SYNCS.PHASECHK.TRANS64 P1, [R0+URZ+0x32430], R5 ;  /* 0x03243005000095a7 */ /* 0x000e24000802007f */
[----:B0-----:R-:W-:Y:S05]  /*13470*/  @!P1 BRA `(.L_x_10097) ;  /* 0xfffffffc00f09947 */ /* 0x001fea000383ffff */
[----:B------:R-:W-:Y:S05]  /*13480*/  BRA `(.L_x_10096) ;  /* 0xfffffee800947947 */ /* 0x000fea000383ffff */
.L_x_10098:
[----:B------:R0:W0:Y:S02]  /*13490*/  SYNCS.PHASECHK.TRANS64.TRYWAIT P1, [R7+URZ+0x32410], R4 ;  /* 0x03241004070075a7 */ /* 0x000024000802017f */
[----:B0-----:R-:W-:Y:S05]  /*134a0*/  @!P1 NANOSLEEP.SYNCS 0x989680 ;  /* 0x009896800000995d */ /* 0x001fea0003900000 */
[----:B------:R-:W0:Y:S02]  /*134b0*/  @!P1 SYNCS.PHASECHK.TRANS64 P1, [R7+URZ+0x32410], R4 ;  /* 0x03241004070095a7 */ /* 0x000e24000802007f */
[----:B0-----:R-:W-:Y:S05]  /*134c0*/  @!P1 BRA `(.L_x_10098) ;  /* 0xfffffffc00f09947 */ /* 0x001fea000383ffff */
[----:B------:R-:W-:Y:S05]  /*134d0*/  BRA `(.L_x_10265) ;  /* 0xfffffeec004c7947 */ /* 0x000fea000383ffff */
.L_x_10102:
[----:B------:R0:W0:Y:S02]  /*134e0*/  SYNCS.PHASECHK.TRANS64.TRYWAIT P1, [R0+URZ+0x32450], R5 ;  /* 0x03245005000075a7 */ /* 0x000024000802017f */
[----:B0-----:R-:W-:Y:S05]  /*134f0*/  @!P1 NANOSLEEP.SYNCS 0x989680 ;  /* 0x009896800000995d */ /* 0x001fea0003900000 */
[----:B------:R-:W0:Y:S02]  /*13500*/  @!P1 SYNCS.PHASECHK.TRANS64 P1, [R0+URZ+0x32450], R5 ;  /* 0x03245005000095a7 */ /* 0x000e24000802007f */
[----:B0-----:R-:W-:Y:S05]  /*13510*/  @!P1 BRA `(.L_x_10102) ;  /* 0xfffffffc00f09947 */ /* 0x001fea000383ffff */
[----:B------:R-:W-:Y:S05]  /*13520*/  BRA `(.L_x_10101) ;  /* 0xfffffeec00587947 */ /* 0x000fea000383ffff */
.L_x_10107:
[----:B-1----:R-:W-:-:S04]  /*13530*/  IMAD.U32 R21, RZ, RZ, UR5 ;  /* 0x00000005ff157e24 */ /* 0x002fc8000f8e00ff */
[----:B------:R1:W2:Y:S03]  /*13540*/  SYNCS.PHASECHK.TRANS64.TRYWAIT P3, [R21+URZ+0x32430], R20 ;  /* 0x03243014150075a7 */ /* 0x0002a6000806017f */
[----:B--2---:R-:W-:Y:S05]  /*13550*/  @!P3 NANOSLEEP.SYNCS 0x989680 ;  /* 0x009896800000b95d */ /* 0x004fea0003900000 */
[----:B------:R-:W2:Y:S02]  /*13560*/  @!P3 SYNCS.PHASECHK.TRANS64 P3, [R21+URZ+0x32430], R20 ;  /* 0x032430141500b5a7 */ /* 0x000ea4000806007f */
[----:B--2---:R-:W-:Y:S05]  /*13570*/  @!P3 BRA `(.L_x_10107) ;  /* 0xfffffffc00ecb947 */ /* 0x004fea000383ffff */
[----:B------:R-:W-:Y:S05]  /*13580*/  BRA `(.L_x_10106) ;  /* 0xffffff1000e47947 */ /* 0x000fea000383ffff */
.L_x_10111:
[----:B-1----:R-:W-:-:S04]  /*13590*/  IMAD.U32 R21, RZ, RZ, UR5 ;  /* 0x00000005ff157e24 */ /* 0x002fc8000f8e00ff */
[----:B------:R1:W3:Y:S03]  /*135a0*/  SYNCS.PHASECHK.TRANS64.TRYWAIT P3, [R21+URZ+0x32450], R20 ;  /* 0x03245014150075a7 */ /* 0x0002e6000806017f */
[----:B---3--:R-:W-:Y:S05]  /*135b0*/  @!P3 NANOSLEEP.SYNCS 0x989680 ;  /* 0x009896800000b95d */ /* 0x008fea0003900000 */
[----:B------:R-:W3:Y:S02]  /*135c0*/  @!P3 SYNCS.PHASECHK.TRANS64 P3, [R21+URZ+0x32450], R20 ;  /* 0x032450141500b5a7 */ /* 0x000ee4000806007f */
[----:B---3--:R-:W-:Y:S05]  /*135d0*/  @!P3 BRA `(.L_x_10111) ;  /* 0xfffffffc00ecb947 */ /* 0x008fea000383ffff */
[----:B------:R-:W-:Y:S05]  /*135e0*/  BRA `(.L_x_10110) ;  /* 0xffffff1400607947 */ /* 0x000fea000383ffff */
.L_x_10157:
        /* <DEDUP_REMOVED lines=11> */
.L_x_10267:
[----:B------:R-:W-:Y:S05]  /*136a0*/  BSYNC B0 ;  /* 0x0000000000007941 */ /* 0x000fea0003800000 */
.L_x_10266:
[----:B------:R-:W-:Y:S05]  /*136b0*/  BRA `(.L_x_10268) ;  /* 0xffffffa400e87947 */ /* 0x000fea000383ffff */
.L_x_10159:
[----:B------:R-:W-:Y:S01]  /*136c0*/  BSSY B0, `(.L_x_10269) ;  /* 0x0000006000007945 */ /* 0x000fe20003800000 */
[----:B------:R-:W-:-:S07]  /*136d0*/  IMAD.MOV.U32 R15, RZ, RZ, -0x1 ;  /* 0xffffffffff0f7424 */ /* 0x000fce00078e00ff */
[----:B01-3--:R-:W-:Y:S05]  /*136e0*/  WARPSYNC.COLLECTIVE R15, `(.L_x_10270) ;  /* 0x000000000f0c7348 */ /* 0x00bfea0003c00000 */
[----:B------:R-:W-:Y:S02]  /*136f0*/  ELECT P6, UR62, PT ;  /* 0x00000000003e782f */ /* 0x000fe400038c0000 */
[----:B------:R-:W-:Y:S01]  /*13700*/  MOV R14, UR62 ;  /* 0x0000003e000e7c02 */ /* 0x000fe20008000f00 */
[----:B01-3--:R-:W-:Y:S10]  /*13710*/  ENDCOLLECTIVE ;  /* 0x000000000000791b */ /* 0x00bff40003800000 */
.L_x_10270:
[----:B------:R-:W-:Y:S05]  /*13720*/  BSYNC B0 ;  /* 0x0000000000007941 */ /* 0x000fea0003800000 */
.L_x_10269:
[----:B------:R-:W-:Y:S05]  /*13730*/  BRA `(.L_x_10271) ;  /* 0xffffffa400f47947 */ /* 0x000fea000383ffff */
.L_x_10161:
[----:B--2---:R2:W3:Y:S02]  /*13740*/  SYNCS.PHASECHK.TRANS64.TRYWAIT P0, [R0+URZ+0x32440], R2 ;  /* 0x03244002000075a7 */ /* 0x0044e4000800017f */
[----:B---3--:R-:W-:Y:S05]  /*13750*/  @!P0 NANOSLEEP.SYNCS 0x989680 ;  /* 0x009896800000895d */ /* 0x008fea0003900000 */
[----:B------:R-:W3:Y:S02]  /*13760*/  @!P0 SYNCS.PHASECHK.TRANS64 P0, [R0+URZ+0x32440], R2 ;  /* 0x03244002000085a7 */ /* 0x000ee4000800007f */
[----:B---3--:R-:W-:Y:S05]  /*13770*/  @!P0 BRA `(.L_x_10161) ;  /* 0xfffffffc00f08947 */ /* 0x008fea000383ffff */
[----:B------:R-:W-:Y:S05]  /*13780*/  BRA `(.L_x_10272) ;  /* 0xffffffa800547947 */ /* 0x000fea000383ffff */
.L_x_10165:
        /* <DEDUP_REMOVED lines=9> */
.L_x_10273:
[----:B------:R-:W-:Y:S02]  /*13820*/  IMAD.MOV.U32 R13, RZ, RZ, R3 ;  /* 0x000000ffff0d7224 */ /* 0x000fe400078e0003 */
[----:B------:R-:W-:Y:S01]  /*13830*/  IMAD.MOV.U32 R4, RZ, RZ, R14 ;  /* 0x000000ffff047224 */ /* 0x000fe200078e000e */
[----:B------:R-:W-:-:S07]  /*13840*/  LOP3.LUT R7, R7, 0x7f, RZ, 0xc0, !PT ;  /* 0x0000007f07077812 */ /* 0x000fce00078ec0ff */
[----:B------:R-:W-:Y:S05]  /*13850*/  WARPSYNC.COLLECTIVE R15, `(.L_x_10274) ;  /* 0x000000000f087348 */ /* 0x000fea0003c00000 */
[----:B------:R0:W1:Y:S02]  /*13860*/  SHFL.IDX P6, R14, R13, R12, R11 ;  /* 0x0000000c0d0e7389 */ /* 0x00006400000c000b */
[----:B01----:R-:W-:Y:S01]  /*13870*/  ENDCOLLECTIVE ;  /* 0x000000000000791b */ /* 0x003fe20003800000 */
.L_x_10274:
[----:B------:R-:W-:Y:S01]  /*13880*/  SHF.R.U32.HI R7, RZ, 0x3, R7 ;  /* 0x00000003ff077819 */ /* 0x000fe20000011607 */
[----:B------:R-:W-:Y:S02]  /*13890*/  IMAD.MOV.U32 R13, RZ, RZ, R0 ;  /* 0x000000ffff0d7224 */ /* 0x000fe400078e0000 */
[----:B------:R-:W-:Y:S02]  /*138a0*/  IMAD.MOV.U32 R12, RZ, RZ, 0x1 ;  /* 0x00000001ff0c7424 */ /* 0x000fe400078e00ff */
[----:B------:R-:W-:-:S07]  /*138b0*/  IMAD.MOV.U32 R5, RZ, RZ, R14 ;  /* 0x000000ffff057224 */ /* 0x000fce00078e000e */
[----:B------:R-:W-:Y:S05]  /*138c0*/  WARPSYNC.COLLECTIVE R15, `(.L_x_10275) ;  /* 0x000000000f087348 */ /* 0x000fea0003c00000 */
[----:B------:R0:W1:Y:S02]  /*138d0*/  SHFL.IDX P6, R14, R13, R12, R11 ;  /* 0x0000000c0d0e7389 */ /* 0x00006400000c000b */
[----:B01----:R-:W-:Y:S01]  /*138e0*/  ENDCOLLECTIVE ;  /* 0x000000000000791b */ /* 0x003fe20003800000 */
.L_x_10275:
[----:B------:R-:W-:Y:S02]  /*138f0*/  IMAD.MOV.U32 R13, RZ, RZ, R3 ;  /* 0x000000ffff0d7224 */ /* 0x000fe400078e0003 */
[----:B------:R-:W-:Y:S02]  /*13900*/  IMAD R2, R2, R8, RZ ;  /* 0x0000000802027224 */ /* 0x000fe400078e02ff */
[----:B------:R-:W-:Y:S02]  /*13910*/  IMAD.IADD R8, R7, 0x1, R6 ;  /* 0x0000000107087824 */ /* 0x000fe400078e0206 */
[----:B------:R-:W-:-:S07]  /*13920*/  IMAD.MOV.U32 R7, RZ, RZ, R14 ;  /* 0x000000ffff077224 */ /* 0x000fce00078e000e */
[----:B------:R-:W-:Y:S05]  /*13930*/  WARPSYNC.COLLECTIVE R15, `(.L_x_10276) ;  /* 0x000000000f087348 */ /* 0x000fea0003c00000 */
[----:B------:R0:W1:Y:S02]  /*13940*/  SHFL.IDX P6, R14, R13, R12, R11 ;  /* 0x0000000c0d0e7389 */ /* 0x00006400000c000b */
[----:B01----:R-:W-:Y:S01]  /*13950*/  ENDCOLLECTIVE ;  /* 0x000000000000791b */ /* 0x003fe20003800000 */
.L_x_10276:
[----:B------:R-:W-:Y:S01]  /*13960*/  ISETP.GE.AND P1, PT, R8, R2, PT ;  /* 0x000000020800720c */ /* 0x000fe20003f26270 */
[----:B------:R0:W-:-:S12]  /*13970*/  STL [R1+0x4], R8 ;  /* 0x0000040801007387 */ /* 0x0001d80000100800 */
[----:B------:R-:W-:Y:S01]  /*13980*/  @!P1 LEA R5, P3, R10, R5, 0x1 ;  /* 0x000000050a059211 */ /* 0x000fe200078608ff */
[----:B------:R-:W-:Y:S02]  /*13990*/  IMAD.MOV.U32 R13, RZ, RZ, R0 ;  /* 0x000000ffff0d7224 */ /* 0x000fe400078e0000 */
[----:B------:R-:W-:Y:S02]  /*139a0*/  IMAD.MOV.U32 R12, RZ, RZ, 0x2 ;  /* 0x00000002ff0c7424 */ /* 0x000fe400078e00ff */
[----:B------:R-:W-:-:S05]  /*139b0*/  @!P1 IMAD.X R4, RZ, RZ, R4, P3 ;  /* 0x000000ffff049224 */ /* 0x000fca00018e0604 */
[----:B------:R-:W-:Y:S01]  /*139c0*/  @!P1 LOP3.LUT R5, R5, R4, RZ, 0x3c, !PT ;  /* 0x0000000405059212 */ /* 0x000fe200078e3cff */
[----:B0-----:R-:W-:-:S07]  /*139d0*/  IMAD.MOV.U32 R6, RZ, RZ, R14 ;  /* 0x000000ffff067224 */ /* 0x001fce00078e000e */
[----:B------:R-:W-:Y:S05]  /*139e0*/  WARPSYNC.COLLECTIVE R15, `(.L_x_10277) ;  /* 0x000000000f087348 */ /* 0x000fea0003c00000 */
[----:B------:R0:W1:Y:S02]  /*139f0*/  SHFL.IDX P6, R14, R13, R12, R11 ;  /* 0x0000000c0d0e7389 */ /* 0x00006400000c000b */
[----:B01----:R-:W-:Y:S01]  /*13a00*/  ENDCOLLECTIVE ;  /* 0x000000000000791b */ /* 0x003fe20003800000 */
.L_x_10277:
[----:B------:R-:W-:-:S04]  /*13a10*/  @!P1 LOP3.LUT R4, R5, R4, RZ, 0x3c, !PT ;  /* 0x0000000405049212 */ /* 0x000fc800078e3cff */
[----:B------:R-:W-:-:S05]  /*13a20*/  @!P1 LOP3.LUT R5, R5, R4, RZ, 0x3c, !PT ;  /* 0x0000000405059212 */ /* 0x000fca00078e3cff */
[----:B------:R-:W-:Y:S01]  /*13a30*/  @!PT LDS RZ, [RZ] ;  /* 0x00000000fffff984 */ /* 0x000fe20000000800 */
[----:B------:R-:W-:Y:S01]  /*13a40*/  @!PT LDS RZ, [RZ] ;  /* 0x00000000fffff984 */ /* 0x000fe20000000800 */
[----:B------:R-:W-:Y:S01]  /*13a50*/  @!PT LDS RZ, [RZ] ;  /* 0x00000000fffff984 */ /* 0x000fe20000000800 */
[----:B------:R0:W-:Y:S01]  /*13a60*/  @!P1 LDGSTS.E.BYPASS.LTC128B.128 [R9+0x18400], desc[UR38][R4.64], !P0 ;  /* 0x1840000004099fae */ /* 0x0001e2000c101d66 */
[----:B------:R-:W-:Y:S02]  /*13a70*/  IMAD.MOV.U32 R13, RZ, RZ, R3 ;  /* 0x000000ffff0d7224 */ /* 0x000fe400078e0003 */
[----:B0-----:R-:W-:-:S05]  /*13a80*/  VIADD R5, R8, 0x10 ;  /* 0x0000001008057836 */ /* 0x001fca0000000000 */
[----:B------:R-:W-:Y:S01]  /*13a90*/  ISETP.GE.AND P2, PT, R5, R2, PT ;  /* 0x000000020500720c */ /* 0x000fe20003f46270 */
[----:B------:R0:W-:-:S12]  /*13aa0*/  STL [R1+0x44], R5 ;  /* 0x0000440501007387 */ /* 0x0001d80000100800 */
[----:B0-----:R-:W-:Y:S01]  /*13ab0*/  @!P2 LEA R5, P1, R10, R6, 0x1 ;  /* 0x000000060a05a211 */ /* 0x001fe200078208ff */
[----:B------:R-:W-:-:S12]  /*13ac0*/  IMAD.MOV.U32 R6, RZ, RZ, R14 ;  /* 0x000000ffff067224 */ /* 0x000fd800078e000e */
[----:B------:R-:W-:Y:S05]  /*13ad0*/  WARPSYNC.COLLECTIVE R15, `(.L_x_10278) ;  /* 0x000000000f087348 */ /* 0x000fea0003c00000 */
[----:B------:R0:W1:Y:S02]  /*13ae0*/  SHFL.IDX P6, R14, R13, R12, R11 ;  /* 0x0000000c0d0e7389 */ /* 0x00006400000c000b */
[----:B01----:R-:W-:Y:S01]  /*13af0*/  ENDCOLLECTIVE ;  /* 0x000000000000791b */ /* 0x003fe20003800000 */
.L_x_10278:
[----:B------:R-:W-:Y:S02]  /*13b00*/  @!P2 IMAD.X R4, RZ, RZ, R7, P1 ;  /* 0x000000ffff04a224 */ /* 0x000fe400008e0607 */
[----:B------:R-:W-:-:S03]  /*13b10*/  VIADD R7, R8, 0x20 ;  /* 0x0000002008077836 */ /* 0x000fc60000000000 */
[----:B------:R-:W-:Y:S02]  /*13b20*/  @!P2 LOP3.LUT R5, R5, R4, RZ, 0x3c, !PT ;  /* 0x000000040505a212 */ /* 0x000fe400078e3cff */
[----:B------:R-:W-:Y:S01]  /*13b30*/  ISETP.GE.AND P1, PT, R7, R2, PT ;  /* 0x000000020700720c */ /* 0x000fe20003f26270 */
[----:B------:R0:W-:Y:S01]  /*13b40*/  STL [R1+0x50], R7 ;  /* 0x0000500701007387 */ /* 0x0001e20000100800 */
[----:B------:R-:W-:Y:S01]  /*13b50*/  @!P2 LOP3.LUT R4, R5, R4, RZ, 0x3c, !PT ;  /* 0x000000040504a212 */ /* 0x000fe200078e3cff */
[----:B------:R-:W-:-:S03]  /*13b60*/  IMAD.MOV.U32 R13, RZ, RZ, R0 ;  /* 0x000000ffff0d7224 */ /* 0x000fc600078e0000 */
[----:B------:R-:W-:Y:S01]  /*13b70*/  @!P2 LOP3.LUT R5, R5, R4, RZ, 0x3c, !PT ;  /* 0x000000040505a212 */ /* 0x000fe200078e3cff */
[----:B------:R-:W-:-:S04]  /*13b80*/  IMAD.MOV.U32 R12, RZ, RZ, 0x3 ;  /* 0x00000003ff0c7424 */ /* 0x000fc800078e00ff */
[----:B------:R-:W-:Y:S01]  /*13b90*/  @!PT LDS RZ, [RZ] ;  /* 0x00000000fffff984 */ /* 0x000fe20000000800 */
[----:B------:R-:W-:Y:S01]  /*13ba0*/  @!PT LDS RZ, [RZ] ;  /* 0x00000000fffff984 */ /* 0x000fe20000000800 */
[----:B------:R-:W-:Y:S01]  /*13bb0*/  @!PT LDS RZ, [RZ] ;  /* 0x00000000fffff984 */ /* 0x000fe20000000800 */
[----:B------:R1:W-:Y:S01]  /*13bc0*/  @!P2 LDGSTS.E.BYPASS.LTC128B.128 [R9+0x18c00], desc[UR38][R4.64], !P0 ;  /* 0x18c000000409afae */ /* 0x0003e2000c101d66 */
[----:B0-----:R-:W-:-:S05]  /*13bd0*/  VIADD R7, R8, 0x30 ;  /* 0x0000003008077836 */ /* 0x001fca0000000000 */
[----:B------:R0:W-:Y:S01]  /*13be0*/  STL [R1+0x54], R7 ;  /* 0x0000540701007387 */ /* 0x0001e20000100800 */
[----:B-1----:R-:W-:-:S07]  /*13bf0*/  IMAD.MOV.U32 R4, RZ, RZ, R14 ;  /* 0x000000ffff047224 */ /* 0x002fce00078e000e */
[----:B0-----:R-:W-:Y:S05]  /*13c00*/  WARPSYNC.COLLECTIVE R15, `(.L_x_10279) ;  /* 0x000000000f087348 */ /* 0x001fea0003c00000 */
[----:B------:R1:W2:Y:S02]  /*13c10*/  SHFL.IDX P6, R14, R13, R12, R11 ;  /* 0x0000000c0d0e7389 */ /* 0x0002a400000c000b */
[----:B012---:R-:W-:Y:S01]  /*13c20*/  ENDCOLLECTIVE ;  /* 0x000000000000791b */ /* 0x007fe20003800000 */
.L_x_10279:
        /* <DEDUP_REMOVED lines=10> */
.L_x_10280:
[----:B------:R-:W-:Y:S01]  /*13cd0*/  @!PT LDS RZ, [RZ] ;  /* 0x00000000fffff984 */ /* 0x000fe20000000800 */
[----:B------:R-:W-:Y:S01]  /*13ce0*/  @!PT LDS RZ, [RZ] ;  /* 0x00000000fffff984 */ /* 0x000fe20000000800 */
[----:B------:R-:W-:Y:S01]  /*13cf0*/  @!PT LDS RZ, [RZ] ;  /* 0x00000000fffff984 */ /* 0x000fe20000000800 */
[----:B------:R0:W-:Y:S01]  /*13d00*/  @!P1 LDGSTS.E.BYPASS.LTC128B.128 [R9+0x19400], desc[UR38][R4.64], !P0 ;  /* 0x1940000004099fae */ /* 0x0001e2000c101d66 */
[----:B------:R-:W-:Y:S01]  /*13d10*/  ISETP.GE.AND P1, PT, R7, R2, PT ;  /* 0x000000020700720c */ /* 0x000fe20003f26270 */
[----:B------:R-:W-:-:S05]  /*13d20*/  VIADD R7, R8, 0x40 ;  /* 0x0000004008077836 */ /* 0x000fca0000000000 */
[----:B------:R1:W-:Y:S01]  /*13d30*/  STL [R1+0x60], R7 ;  /* 0x0000600701007387 */ /* 0x0003e20000100800 */
[----:B------:R-:W-:Y:S02]  /*13d40*/  IMAD.MOV.U32 R13, RZ, RZ, R0 ;  /* 0x000000ffff0d7224 */ /* 0x000fe400078e0000 */
[----:B------:R-:W-:Y:S02]  /*13d50*/  IMAD.MOV.U32 R12, RZ, RZ, 0x4 ;  /* 0x00000004ff0c7424 */ /* 0x000fe400078e00ff */
[----:B0-----:R-:W-:-:S07]  /*13d60*/  IMAD.MOV.U32 R4, RZ, RZ, R14 ;  /* 0x000000ffff047224 */ /* 0x001fce00078e000e */
[----:B-1----:R-:W-:Y:S05]  /*13d70*/  WARPSYNC.COLLECTIVE R15, `(.L_x_10281) ;  /* 0x000000000f087348 */ /* 0x002fea0003c00000 */
[----:B------:R0:W2:Y:S02]  /*13d80*/  SHFL.IDX P6, R14, R13, R12, R11 ;  /* 0x0000000c0d0e7389 */ /* 0x0000a400000c000b */
[----:B012---:R-:W-:Y:S01]  /*13d90*/  ENDCOLLECTIVE ;  /* 0x000000000000791b */ /* 0x007fe20003800000 */
.L_x_10281:
        /* <DEDUP_REMOVED lines=10> */
.L_x_10282:
        /* <DEDUP_REMOVED lines=13> */
.L_x_10283:
        /* <DEDUP_REMOVED lines=10> */
.L_x_10284:
        /* <DEDUP_REMOVED lines=13> */
.L_x_10285:
        /* <DEDUP_REMOVED lines=10> */
.L_x_10286:
        /* <DEDUP_REMOVED lines=11> */
.L_x_10287:
        /* <DEDUP_REMOVED lines=10> */
.L_x_10288:
[----:B------:R-:W-:Y:S01]  /*14270*/  @!PT LDS RZ, [RZ] ;  /* 0x00000000fffff984 */ /* 0x000fe20000000800 */
[----:B------:R-:W-:Y:S01]  /*14280*/  @!PT LDS RZ, [RZ] ;  /* 0x00000000fffff984 */ /* 0x000fe20000000800 */
[----:B------:R-:W-:Y:S01]  /*14290*/  @!PT LDS RZ, [RZ] ;  /* 0x00000000fffff984 */ /* 0x000fe20000000800 */
[----:B------:R1:W-:Y:S01]  /*142a0*/  @!P1 LDGSTS.E.BYPASS.LTC128B.128 [R9+0x1b400], desc[UR38][R4.64], !P0 ;  /* 0x1b40000004099fae */ /* 0x0003e2000c101d66 */
[----:B------:R-:W-:Y:S01]  /*142b0*/  IMAD.MOV.U32 R3, RZ, RZ, R14 ;  /* 0x000000ffff037224 */ /* 0x000fe200078e000e */
[----:B------:R-:W-:Y:S06]  /*142c0*/  BRA `(.L_x_10289) ;  /* 0xffffffa800d87947 */ /* 0x000fec000383ffff */
.L_x_10169:
[----:B------:R-:W2:Y:S04]  /*142d0*/  LDL.LU R3, [R1+0x38] ;  /* 0x0000380001037983 */ /* 0x000ea80000300800 */
[----:B------:R-:W3:Y:S04]  /*142e0*/  LDL.LU R15, [R1+0x4] ;  /* 0x00000400010f7983 */ /* 0x000ee80000300800 */
[----:B------:R-:W4:Y:S04]  /*142f0*/  LDL.LU R14, [R1+0x44] ;  /* 0x00004400010e7983 */ /* 0x000f280000300800 */
[----:B------:R-:W5:Y:S04]  /*14300*/  LDL.LU R13, [R1+0x50] ;  /* 0x00005000010d7983 */ /* 0x000f680000300800 */
[----:B------:R-:W5:Y:S04]  /*14310*/  LDL.LU R12, [R1+0x54] ;  /* 0x00005400010c7983 */ /* 0x000f680000300800 */
[----:B------:R-:W5:Y:S04]  /*14320*/  LDL.LU R11, [R1+0x60] ;  /* 0x00006000010b7983 */ /* 0x000f680000300800 */
[----:B------:R-:W5:Y:S04]  /*14330*/  LDL.LU R10, [R1+0x64] ;  /* 0x00006400010a7983 */ /* 0x000f680000300800 */
[----:B------:R-:W5:Y:S04]  /*14340*/  LDL.LU R6, [R1+0x68] ;  /* 0x0000680001067983 */ /* 0x000f680000300800 */
[----:B------:R-:W5:Y:S01]  /*14350*/  LDL.LU R9, [R1+0x14] ;  /* 0x0000140001097983 */ /* 0x000f620000300800 */
[----:B------:R-:W-:Y:S01]  /*14360*/  BSSY B0, `(.L_x_10290) ;  /* 0x000001b000007945 */ /* 0x000fe20003800000 */
[----:B--2---:R-:W-:-:S05]  /*14370*/  IMAD R3, R3, R7, RZ ;  /* 0x0000000703037224 */ /* 0x004fca00078e02ff */
[-C--:B---3--:R-:W-:Y:S01]  /*14380*/  ISETP.GE.AND P4, PT, R15, R3.reuse, PT ;  /* 0x000000030f00720c */ /* 0x088fe20003f86270 */
[----:B------:R-:W-:Y:S01]  /*14390*/  IMAD.MOV.U32 R15, RZ, RZ, -0x1 ;  /* 0xffffffffff0f7424 */ /* 0x000fe200078e00ff */
[-C--:B----4-:R-:W-:Y:S02]  /*143a0*/  ISETP.GE.AND P5, PT, R14, R3.reuse, PT ;  /* 0x000000030e00720c */ /* 0x090fe40003fa6270 */
[----:B-----5:R-:W-:Y:S01]  /*143b0*/  ISETP.GE.AND P6, PT, R13, R3, PT ;  /* 0x000000030d00720c */ /* 0x020fe20003fc6270 */
[----:B------:R-:W-:Y:S01]  /*143c0*/  IMAD.MOV.U32 R13, RZ, RZ, R0 ;  /* 0x000000ffff0d7224 */ /* 0x000fe200078e0000 */
[----:B------:R-:W-:-:S07]  /*143d0*/  LOP3.LUT R9, R9, 0xffffffef, RZ, 0xc0, !PT ;  /* 0xffffffef09097812 */ /* 0x000fce00078ec0ff */
[----:B------:R-:W-:Y:S02]  /*143e0*/  @P4 LOP3.LUT R9, R9, 0x10, RZ, 0xfc, !PT ;  /* 0x0000001009094812 */ /* 0x000fe400078efcff */
[----:B------:R-:W-:Y:S01]  /*143f0*/  ISETP.GE.AND P4, PT, R12, R3, PT ;  /* 0x000000030c00720c */ /* 0x000fe20003f86270 */
[----:B------:R-:W-:Y:S01]  /*14400*/  IMAD.MOV.U32 R12, RZ, RZ, RZ ;  /* 0x000000ffff0c7224 */ /* 0x000fe200078e00ff */
[----:B------:R-:W-:-:S04]  /*14410*/  LOP3.LUT R9, R9, 0xfffffff7, RZ, 0xc0, !PT ;  /* 0xfffffff709097812 */ /* 0x000fc800078ec0ff */
[----:B------:R-:W-:Y:S02]  /*14420*/  @P5 LOP3.LUT R9, R9, 0x8, RZ, 0xfc, !PT ;  /* 0x0000000809095812 */ /* 0x000fe400078efcff */
[----:B------:R-:W-:Y:S01]  /*14430*/  ISETP.GE.AND P5, PT, R11, R3, PT ;  /* 0x000000030b00720c */ /* 0x000fe20003fa6270 */
[----:B------:R-:W-:Y:S01]  /*14440*/  IMAD.MOV.U32 R11, RZ, RZ, 0x181f ;  /* 0x0000181fff0b7424 */ /* 0x000fe200078e00ff */
[----:B------:R-:W-:-:S04]  /*14450*/  LOP3.LUT R9, R9, 0xfffffffb, RZ, 0xc0, !PT ;  /* 0xfffffffb09097812 */ /* 0x000fc800078ec0ff */
[----:B------:R-:W-:Y:S02]  /*14460*/  @P6 LOP3.LUT R9, R9, 0x4, RZ, 0xfc, !PT ;  /* 0x0000000409096812 */ /* 0x000fe400078efcff */
[----:B------:R-:W-:Y:S02]  /*14470*/  ISETP.GE.AND P6, PT, R10, R3, PT ;  /* 0x000000030a00720c */ /* 0x000fe40003fc6270 */
[----:B------:R-:W-:-:S04]  /*14480*/  LOP3.LUT R9, R9, 0xfffffffd, RZ, 0xc0, !PT ;  /* 0xfffffffd09097812 */ /* 0x000fc800078ec0ff */
[----:B------:R-:W-:Y:S02]  /*14490*/  @P4 LOP3.LUT R9, R9, 0x2, RZ, 0xfc, !PT ;  /* 0x0000000209094812 */ /* 0x000fe400078efcff */
[----:B------:R-:W-:Y:S02]  /*144a0*/  ISETP.GE.AND P4, PT, R6, R3, PT ;  /* 0x000000030600720c */ /* 0x000fe40003f86270 */
[----:B------:R-:W-:-:S04]  /*144b0*/  LOP3.LUT R9, R9, 0xffffffdf, RZ, 0xc0, !PT ;  /* 0xffffffdf09097812 */ /* 0x000fc800078ec0ff */
[----:B------:R-:W-:-:S05]  /*144c0*/  @P6 LOP3.LUT R9, R9, 0x20, RZ, 0xfc, !PT ;  /* 0x0000002009096812 */ /* 0x000fca00078efcff */
[----:B------:R0:W-:Y:S02]  /*144d0*/  STL [R1+0x14], R9 ;  /* 0x0000140901007387 */ /* 0x0001e40000100800 */
[----:B0-----:R-:W-:Y:S05]  /*144e0*/  WARPSYNC.COLLECTIVE R15, `(.L_x_10291) ;  /* 0x000000000f087348 */ /* 0x001fea0003c00000 */
[----:B------:R1:W2:Y:S02]  /*144f0*/  SHFL.IDX P6, R14, R13, R12, R11 ;  /* 0x0000000c0d0e7389 */ /* 0x0002a400000c000b */
[----:B012---:R-:W-:Y:S01]  /*14500*/  ENDCOLLECTIVE ;  /* 0x000000000000791b */ /* 0x007fe20003800000 */
.L_x_10291:
[----:B------:R-:W-:Y:S05]  /*14510*/  BSYNC B0 ;  /* 0x0000000000007941 */ /* 0x000fea0003800000 */
.L_x_10290:
[----:B------:R0:W5:Y:S04]  /*14520*/  LDL.LU R9, [R1+0x14] ;  /* 0x0000140001097983 */ /* 0x0001680000300800 */
[----:B------:R0:W5:Y:S01]  /*14530*/  LDL R7, [R1+0x10] ;  /* 0x0000100001077983 */ /* 0x0001620000100800 */
[----:B------:R-:W-:Y:S02]  /*14540*/  IMAD.MOV.U32 R13, RZ, RZ, R2 ;  /* 0x000000ffff0d7224 */ /* 0x000fe400078e0002 */
[----:B------:R-:W-:Y:S02]  /*14550*/  IMAD.MOV.U32 R12, RZ, RZ, RZ ;  /* 0x000000ffff0c7224 */ /* 0x000fe400078e00ff */
[----:B------:R-:W-:Y:S02]  /*14560*/  IMAD.MOV.U32 R11, RZ, RZ, 0x181f ;  /* 0x0000181fff0b7424 */ /* 0x000fe400078e00ff */
[----:B------:R-:W-:-:S02]  /*14570*/  IMAD.MOV.U32 R15, RZ, RZ, -0x1 ;  /* 0xffffffffff0f7424 */ /* 0x000fc400078e00ff */
[----:B0-----:R-:W-:-:S07]  /*14580*/  IMAD.MOV.U32 R4, RZ, RZ, R14 ;  /* 0x000000ffff047224 */ /* 0x001fce00078e000e */
[----:B-----5:R-:W-:Y:S05]  /*14590*/  WARPSYNC.COLLECTIVE R15, `(.L_x_10292) ;  /* 0x000000000f087348 */ /* 0x020fea0003c00000 */
[----:B------:R0:W1:Y:S02]  /*145a0*/  SHFL.IDX P6, R14, R13, R12, R11 ;  /* 0x0000000c0d0e7389 */ /* 0x00006400000c000b */
[----:B01---5:R-:W-:Y:S01]  /*145b0*/  ENDCOLLECTIVE ;  /* 0x000000000000791b */ /* 0x023fe20003800000 */
.L_x_10292:
[----:B------:R-:W-:Y:S02]  /*145c0*/  IMAD.MOV.U32 R13, RZ, RZ, R0 ;  /* 0x000000ffff0d7224 */ /* 0x000fe400078e0000 */
[----:B------:R-:W-:Y:S02]  /*145d0*/  IMAD.MOV.U32 R12, RZ, RZ, 0x1 ;  /* 0x00000001ff0c7424 */ /* 0x000fe400078e00ff */
[----:B------:R-:W-:Y:S01]  /*145e0*/  IMAD.MOV.U32 R5, RZ, RZ, R14 ;  /* 0x000000ffff057224 */ /* 0x000fe200078e000e */
[----:B------:R-:W-:-:S04]  /*145f0*/  LOP3.LUT R9, R9, 0xfffffeff, RZ, 0xc0, !PT ;  /* 0xfffffeff09097812 */ /* 0x000fc800078ec0ff */
[----:B------:R-:W-:-:S04]  /*14600*/  @P5 LOP3.LUT R9, R9, 0x100, RZ, 0xfc, !PT ;  /* 0x0000010009095812 */ /* 0x000fc800078efcff */
[C---:B------:R-:W-:Y:S02]  /*14610*/  LOP3.LUT P5, RZ, R9.reuse, 0x10, RZ, 0xc0, !PT ;  /* 0x0000001009ff7812 */ /* 0x040fe400078ac0ff */
[----:B------:R-:W-:-:S04]  /*14620*/  LOP3.LUT R9, R9, 0xffffff7f, RZ, 0xc0, !PT ;  /* 0xffffff7f09097812 */ /* 0x000fc800078ec0ff */
[----:B------:R-:W-:-:S04]  /*14630*/  @P4 LOP3.LUT R9, R9, 0x80, RZ, 0xfc, !PT ;  /* 0x0000008009094812 */ /* 0x000fc800078efcff */
[----:B------:R-:W-:Y:S01]  /*14640*/  LOP3.LUT P4, RZ, R9, 0x8, RZ, 0xc0, !PT ;  /* 0x0000000809ff7812 */ /* 0x000fe2000788c0ff */
[----:B------:R0:W-:Y:S02]  /*14650*/  STL [R1+0x14], R9 ;  /* 0x0000140901007387 */ /* 0x0001e40000100800 */
[----:B------:R-:W-:-:S05]  /*14660*/  @!P5 LEA R5, P6, R8, R5, 0x1 ;  /* 0x000000050805d211 */ /* 0x000fca00078c08ff */
[----:B------:R-:W-:-:S05]  /*14670*/  @!P5 IMAD.X R4, RZ, RZ, R4, P6 ;  /* 0x000000ffff04d224 */ /* 0x000fca00030e0604 */
[----:B0-----:R-:W-:-:S07]  /*14680*/  @!P5 LOP3.LUT R5, R5, R4, RZ, 0x3c, !PT ;  /* 0x000000040505d212 */ /* 0x001fce00078e3cff */
[----:B------:R-:W-:Y:S05]  /*14690*/  WARPSYNC.COLLECTIVE R15, `(.L_x_10293) ;  /* 0x000000000f087348 */ /* 0x000fea0003c00000 */
[----:B------:R0:W1:Y:S02]  /*146a0*/  SHFL.IDX P6, R14, R13, R12, R11 ;  /* 0x0000000c0d0e7389 */ /* 0x00006400000c000b */
[----:B01----:R-:W-:Y:S01]  /*146b0*/  ENDCOLLECTIVE ;  /* 0x000000000000791b */ /* 0x003fe20003800000 */
.L_x_10293:
[----:B------:R-:W-:-:S04]  /*146c0*/  @!P5 LOP3.LUT R4, R5, R4, RZ, 0x3c, !PT ;  /* 0x000000040504d212 */ /* 0x000fc800078e3cff */
[----:B------:R-:W-:-:S05]  /*146d0*/  @!P5 LOP3.LUT R5, R5, R4, RZ, 0x3c, !PT ;  /* 0x000000040505d212 */ /* 0x000fca00078e3cff */
[----:B------:R-:W-:Y:S01]  /*146e0*/  @!PT LDS RZ, [RZ] ;  /* 0x00000000fffff984 */ /* 0x000fe20000000800 */
[----:B------:R-:W-:Y:S01]  /*146f0*/  @!PT LDS RZ, [RZ] ;  /* 0x00000000fffff984 */ /* 0x000fe20000000800 */
[----:B------:R-:W-:Y:S01]  /*14700*/  @!PT LDS RZ, [RZ] ;  /* 0x00000000fffff984 */ /* 0x000fe20000000800 */
[----:B------:R0:W-:Y:S01]  /*14710*/  @!P5 LDGSTS.E.BYPASS.LTC128B.128 [R7+0x22400], desc[UR38][R4.64], !P3 ;  /* 0x224000000407dfae */ /* 0x0001e2000d901d66 */
[----:B------:R-:W-:-:S03]  /*14720*/  IMAD.MOV.U32 R13, RZ, RZ, R2 ;  /* 0x000000ffff0d7224 */ /* 0x000fc600078e0002 */
[----:B------:R0:W-:Y:S04]  /*14730*/  @!P5 LDGSTS.E.BYPASS.LTC128B.128 [R7+0x26400], desc[UR38][R4.64+0x80], !P2 ;  /* 0x264000800407dfae */ /* 0x0001e8000d101d66 */
[----:B------:R0:W-:Y:S04]  /*14740*/  @!P5 LDGSTS.E.BYPASS.LTC128B.128 [R7+0x2a400], desc[UR38][R4.64+0x100], !P1 ;  /* 0x2a4001000407dfae */ /* 0x0001e8000c901d66 */
[----:B------:R0:W-:Y:S01]  /*14750*/  @!P5 LDGSTS.E.BYPASS.LTC128B.128 [R7+0x2e400], desc[UR38][R4.64+0x180], !P0 ;  /* 0x2e4001800407dfae */ /* 0x0001e2000c101d66 */
[----:B------:R-:W-:Y:S01]  /*14760*/  IMAD.MOV.U32 R6, RZ, RZ, R14 ;  /* 0x000000ffff067224 */ /* 0x000fe200078e000e */
[----:B------:R-:W-:-:S13]  /*14770*/  LOP3.LUT P5, RZ, R9, 0x4, RZ, 0xc0, !PT ;  /* 0x0000000409ff7812 */ /* 0x000fda00078ac0ff */
[----:B0-----:R-:W-:Y:S05]  /*14780*/  WARPSYNC.COLLECTIVE R15, `(.L_x_10294) ;  /* 0x000000000f087348 */ /* 0x001fea0003c00000 */
[----:B------:R1:W2:Y:S02]  /*14790*/  SHFL.IDX P6, R14, R13, R12, R11 ;  /* 0x0000000c0d0e7389 */ /* 0x0002a400000c000b */
[----:B012---:R-:W-:Y:S01]  /*147a0*/  ENDCOLLECTIVE ;  /* 0x000000000000791b */ /* 0x007fe20003800000 */
.L_x_10294:
        /* <DEDUP_REMOVED lines=8> */
[----:B------:R0:W-:Y:S03]  /*14830*/  @!P4 LDGSTS.E.BYPASS.LTC128B.128 [R7+0x22c00], desc[UR38][R4.64], !P3 ;  /* 0x22c000000407cfae */ /* 0x0001e6000d901d66 */
[----:B0-----:R-:W-:Y:S05]  /*14840*/  WARPSYNC.COLLECTIVE R15, `(.L_x_10295) ;  /* 0x000000000f087348 */ /* 0x001fea0003c00000 */
[----:B------:R1:W2:Y:S02]  /*14850*/  SHFL.IDX P6, R14, R13, R12, R11 ;  /* 0x0000000c0d0e7389 */ /* 0x0002a400000c000b */
[----:B012---:R-:W-:Y:S01]  /*14860*/  ENDCOLLECTIVE ;  /* 0x000000000000791b */ /* 0x007fe20003800000 */
.L_x_10295:
[----:B------:R-:W-:Y:S01]  /*14870*/  @!PT LDS RZ, [RZ] ;  /* 0x00000000fffff984 */ /* 0x000fe20000000800 */
[----:B------:R-:W-:Y:S01]  /*14880*/  @!PT LDS RZ, [RZ] ;  /* 0x00000000fffff984 */ /* 0x000fe20000000800 */
[----:B------:R-:W-:Y:S01]  /*14890*/  @!PT LDS RZ, [RZ] ;  /* 0x00000000fffff984 */ /* 0x000fe20000000800 */
[----:B------:R0:W-:Y:S04]  /*148a0*/  @!P4 LDGSTS.E.BYPASS.LTC128B.128 [R7+0x26c00], desc[UR38][R4.64+0x80], !P2 ;  /* 0x26c000800407cfae */ /* 0x0001e8000d101d66 */
[----:B------:R0:W-:Y:S04]  /*148b0*/  @!P4 LDGSTS.E.BYPASS.LTC128B.128 [R7+0x2ac00], desc[UR38][R4.64+0x100], !P1 ;  /* 0x2ac001000407cfae */ /* 0x0001e8000c901d66 */
[----:B------:R0:W-:Y:S01]  /*148c0*/  @!P4 LDGSTS.E.BYPASS.LTC128B.128 [R7+0x2ec00], desc[UR38][R4.64+0x180], !P0 ;  /* 0x2ec001800407cfae */ /* 0x0001e2000c101d66 */
[----:B------:R-:W-:Y:S01]  /*148d0*/  LOP3.LUT P4, RZ, R9, 0x2, RZ, 0xc0, !PT ;  /* 0x0000000209ff7812 */ /* 0x000fe2000788c0ff */
[----:B------:R-:W-:-:S02]  /*148e0*/  IMAD.MOV.U32 R13, RZ, RZ, R2 ;  /* 0x000000ffff0d7224 */ /* 0x000fc400078e0002 */
[----:B------:R-:W-:-:S10]  /*148f0*/  IMAD.MOV.U32 R6, RZ, RZ, R14 ;  /* 0x000000ffff067224 */ /* 0x000fd400078e000e */
[----:B0-----:R-:W-:Y:S05]  /*14900*/  WARPSYNC.COLLECTIVE R15, `(.L_x_10296) ;  /* 0x000000000f087348 */ /* 0x001fea0003c00000 */
[----:B------:R1:W2:Y:S02]  /*14910*/  SHFL.IDX P6, R14, R13, R12, R11 ;  /* 0x0000000c0d0e7389 */ /* 0x0002a400000c000b */
[----:B012---:R-:W-:Y:S01]  /*14920*/  ENDCOLLECTIVE ;  /* 0x000000000000791b */ /* 0x007fe20003800000 */
.L_x_10296:
        /* <DEDUP_REMOVED lines=12> */
.L_x_10297:
        /* <DEDUP_REMOVED lines=12> */
.L_x_10298:
        /* <DEDUP_REMOVED lines=12> */
.L_x_10299:
        /* <DEDUP_REMOVED lines=12> */
.L_x_10300:
        /* <DEDUP_REMOVED lines=12> */
.L_x_10301:
[----:B------:R-:W-:Y:S01]  /*14cf0*/  @!PT LDS RZ, [RZ] ;  /* 0x00000000fffff984 */ /* 0x000fe20000000800 */
[----:B------:R-:W-:Y:S01]  /*14d00*/  @!PT LDS RZ, [RZ] ;  /* 0x00000000fffff984 */ /* 0x000fe20000000800 */
[----:B------:R-:W-:Y:S01]  /*14d10*/  @!PT LDS RZ, [RZ] ;  /* 0x00000000fffff984 */ /* 0x000fe20000000800 */
[----:B------:R0:W-:Y:S04]  /*14d20*/  @!P5 LDGSTS.E.BYPASS.LTC128B.128 [R7+0x28400], desc[UR38][R4.64+0x80], !P2 ;  /* 0x284000800407dfae */ /* 0x0001e8000d101d66 */
[----:B------:R0:W-:Y:S04]  /*14d30*/  @!P5 LDGSTS.E.BYPASS.LTC128B.128 [R7+0x2c400], desc[UR38][R4.64+0x100], !P1 ;  /* 0x2c4001000407dfae */ /* 0x0001e8000c901d66 */
[----:B------:R0:W-:Y:S01]  /*14d40*/  @!P5 LDGSTS.E.BYPASS.LTC128B.128 [R7+0x30400], desc[UR38][R4.64+0x180], !P0 ;  /* 0x304001800407dfae */ /* 0x0001e2000c101d66 */
[----:B------:R-:W-:Y:S02]  /*14d50*/  IMAD.MOV.U32 R13, RZ, RZ, R2 ;  /* 0x000000ffff0d7224 */ /* 0x000fe400078e0002 */
[----:B------:R-:W-:-:S07]  /*14d60*/  IMAD.MOV.U32 R6, RZ, RZ, R14 ;  /* 0x000000ffff067224 */ /* 0x000fce00078e000e */
[----:B0-----:R-:W-:Y:S05]  /*14d70*/  WARPSYNC.COLLECTIVE R15, `(.L_x_10302) ;  /* 0x000000000f087348 */ /* 0x001fea0003c00000 */
[----:B------:R1:W2:Y:S02]  /*14d80*/  SHFL.IDX P6, R14, R13, R12, R11 ;  /* 0x0000000c0d0e7389 */ /* 0x0002a400000c000b */
[----:B012---:R-:W-:Y:S01]  /*14d90*/  ENDCOLLECTIVE ;  /* 0x000000000000791b */ /* 0x007fe20003800000 */
.L_x_10302:
[----:B------:R-:W-:Y:S02]  /*14da0*/  IMAD.MOV.U32 R13, RZ, RZ, R0 ;  /* 0x000000ffff0d7224 */ /* 0x000fe400078e0000 */
[----:B------:R-:W-:Y:S01]  /*14db0*/  IMAD.MOV.U32 R12, RZ, RZ, 0x6 ;  /* 0x00000006ff0c7424 */ /* 0x000fe200078e00ff */
[----:B------:R-:W-:Y:S01]  /*14dc0*/  LOP3.LUT P6, RZ, R9, 0x20, RZ, 0xc0, !PT ;  /* 0x0000002009ff7812 */ /* 0x000fe200078cc0ff */
[----:B------:R-:W-:-:S12]  /*14dd0*/  IMAD.MOV.U32 R4, RZ, RZ, R14 ;  /* 0x000000ffff047224 */ /* 0x000fd800078e000e */
        /* <DEDUP_REMOVED lines=12> */
.L_x_10303:
[----:B------:R-:W-:Y:S02]  /*14ea0*/  IMAD.MOV.U32 R13, RZ, RZ, R2 ;  /* 0x000000ffff0d7224 */ /* 0x000fe400078e0002 */
[----:B------:R-:W-:-:S07]  /*14eb0*/  IMAD.MOV.U32 R6, RZ, RZ, R14 ;  /* 0x000000ffff067224 */ /* 0x000fce00078e000e */
[----:B------:R-:W-:Y:S05]  /*14ec0*/  WARPSYNC.COLLECTIVE R15, `(.L_x_10304) ;  /* 0x000000000f087348 */ /* 0x000fea0003c00000 */
[----:B------:R0:W1:Y:S02]  /*14ed0*/  SHFL.IDX P6, R14, R13, R12, R11 ;  /* 0x0000000c0d0e7389 */ /* 0x00006400000c000b */
[----:B01----:R-:W-:Y:S01]  /*14ee0*/  ENDCOLLECTIVE ;  /* 0x000000000000791b */ /* 0x003fe20003800000 */
.L_x_10304:
[----:B------:R-:W-:Y:S02]  /*14ef0*/  IMAD.MOV.U32 R13, RZ, RZ, R0 ;  /* 0x000000ffff0d7224 */ /* 0x000fe400078e0000 */
[----:B------:R-:W-:Y:S02]  /*14f00*/  IMAD.MOV.U32 R12, RZ, RZ, 0x7 ;  /* 0x00000007ff0c7424 */ /* 0x000fe400078e00ff */
[----:B------:R-:W-:-:S07]  /*14f10*/  IMAD.MOV.U32 R4, RZ, RZ, R14 ;  /* 0x000000ffff047224 */ /* 0x000fce00078e000e */
[----:B------:R-:W-:Y:S05]  /*14f20*/  WARPSYNC.COLLECTIVE R15, `(.L_x_10305) ;  /* 0x000000000f087348 */ /* 0x000fea0003c00000 */
[----:B------:R0:W1:Y:S02]  /*14f30*/  SHFL.IDX P6, R14, R13, R12, R11 ;  /* 0x0000000c0d0e7389 */ /* 0x00006400000c000b */
[----:B01----:R-:W-:Y:S01]  /*14f40*/  ENDCOLLECTIVE ;  /* 0x000000000000791b */ /* 0x003fe20003800000 */
.L_x_10305:
[----:B------:R-:W-:-:S05]  /*14f50*/  @!P4 LEA R4, P5, R8, R4, 0x1 ;  /* 0x000000040804c211 */ /* 0x000fca00078a08ff */
[----:B------:R-:W-:-:S05]  /*14f60*/  @!P4 IMAD.X R5, RZ, RZ, R6, P5 ;  /* 0x000000ffff05c224 */ /* 0x000fca00028e0606 */
[----:B------:R-:W-:Y:S01]  /*14f70*/  @!PT LDS RZ, [RZ] ;  /* 0x00000000fffff984 */ /* 0x000fe20000000800 */
[----:B------:R-:W-:Y:S01]  /*14f80*/  @!PT LDS RZ, [RZ] ;  /* 0x00000000fffff984 */ /* 0x000fe20000000800 */
[----:B------:R-:W-:Y:S01]  /*14f90*/  @!PT LDS RZ, [RZ] ;  /* 0x00000000fffff984 */ /* 0x000fe20000000800 */
[----:B------:R0:W-:Y:S01]  /*14fa0*/  @!P4 LDGSTS.E.BYPASS.LTC128B.128 [R7+0x25400], desc[UR38][R4.64], !P3 ;  /* 0x254000000407cfae */ /* 0x0001e2000d901d66 */
[----:B------:R-:W-:-:S03]  /*14fb0*/  IMAD.MOV.U32 R13, RZ, RZ, R2 ;  /* 0x000000ffff0d7224 */ /* 0x000fc600078e0002 */
[----:B------:R0:W-:Y:S04]  /*14fc0*/  @!P4 LDGSTS.E.BYPASS.LTC128B.128 [R7+0x29400], desc[UR38][R4.64+0x80], !P2 ;  /* 0x294000800407cfae */ /* 0x0001e8000d101d66 */
[----:B------:R0:W-:Y:S01]  /*14fd0*/  @!P4 LDGSTS.E.BYPASS.LTC128B.128 [R7+0x2d400], desc[UR38][R4.64+0x100], !P1 ;  /* 0x2d4001000407cfae */ /* 0x0001e2000c901d66 */
[----:B------:R-:W-:-:S03]  /*14fe0*/  IMAD.MOV.U32 R6, RZ, RZ, R14 ;  /* 0x000000ffff067224 */ /* 0x000fc600078e000e */
[----:B------:R0:W-:Y:S04]  /*14ff0*/  @!P4 LDGSTS.E.BYPASS.LTC128B.128 [R7+0x31400], desc[UR38][R4.64+0x180], !P0 ;  /* 0x314001800407cfae */ /* 0x0001e8000c101d66 */
[----:B0-----:R-:W-:Y:S05]  /*15000*/  WARPSYNC.COLLECTIVE R15, `(.L_x_10306) ;  /* 0x000000000f087348 */ /* 0x001fea0003c00000 */
[----:B------:R1:W2:Y:S02]  /*15010*/  SHFL.IDX P6, R14, R13, R12, R11 ;  /* 0x0000000c0d0e7389 */ /* 0x0002a400000c000b */
[----:B012---:R-:W-:Y:S01]  /*15020*/  ENDCOLLECTIVE ;  /* 0x000000000000791b */ /* 0x007fe20003800000 */
.L_x_10306:
[----:B------:R-:W-:Y:S01]  /*15030*/  IMAD.MOV.U32 R2, RZ, RZ, R14 ;  /* 0x000000ffff027224 */ /* 0x000fe200078e000e */
[----:B------:R-:W-:Y:S06]  /*15040*/  BRA `(.L_x_10307) ;  /* 0xffffffa8004c7947 */ /* 0x000fec000383ffff */
.L_x_10174:
[----:B0-----:R0:W1:Y:S02]  /*15050*/  SYNCS.PHASECHK.TRANS64.TRYWAIT P0, [R18+URZ+0x32420], R0 ;  /* 0x03242000120075a7 */ /* 0x001064000800017f */
[----:B-1----:R-:W-:Y:S05]  /*15060*/  @!P0 NANOSLEEP.SYNCS 0x989680 ;  /* 0x009896800000895d */ /* 0x002fea0003900000 */
[----:B------:R-:W1:Y:S02]  /*15070*/  @!P0 SYNCS.PHASECHK.TRANS64 P0, [R18+URZ+0x32420], R0 ;  /* 0x03242000120085a7 */ /* 0x000e64000800007f */
[----:B-1----:R-:W-:Y:S05]  /*15080*/  @!P0 BRA `(.L_x_10174) ;  /* 0xfffffffc00f08947 */ /* 0x002fea000383ffff */
[----:B------:R-:W-:Y:S05]  /*15090*/  BRA `(.L_x_10308) ;  /* 0xffffffa800c47947 */ /* 0x000fea000383ffff */
.L_x_10178:
[----:B0-----:R0:W1:Y:S02]  /*150a0*/  SYNCS.PHASECHK.TRANS64.TRYWAIT P0, [R2+URZ+0x32460], R0 ;  /* 0x03246000020075a7 */ /* 0x001064000800017f */
[----:B-1----:R-:W-:Y:S05]  /*150b0*/  @!P0 NANOSLEEP.SYNCS 0x989680 ;  /* 0x009896800000895d */ /* 0x002fea0003900000 */
[----:B------:R-:W1:Y:S02]  /*150c0*/  @!P0 SYNCS.PHASECHK.TRANS64 P0, [R2+URZ+0x32460], R0 ;  /* 0x03246000020085a7 */ /* 0x000e64000800007f */
[----:B-1----:R-:W-:Y:S05]  /*150d0*/  @!P0 BRA `(.L_x_10178) ;  /* 0xfffffffc00f08947 */ /* 0x002fea000383ffff */
[----:B------:R-:W-:Y:S05]  /*150e0*/  BRA `(.L_x_10309) ;  /* 0xffffffa800e87947 */ /* 0x000fea000383ffff */
.L_x_10193:
[----:B-1----:R1:W2:Y:S02]  /*150f0*/  SYNCS.PHASECHK.TRANS64.TRYWAIT P0, [R2+URZ+0x32440], R6 ;  /* 0x03244006020075a7 */ /* 0x0022a4000800017f */
[----:B--2---:R-:W-:Y:S05]  /*15100*/  @!P0 NANOSLEEP.SYNCS 0x989680 ;  /* 0x009896800000895d */ /* 0x004fea0003900000 */
[----:B------:R-:W2:Y:S02]  /*15110*/  @!P0 SYNCS.PHASECHK.TRANS64 P0, [R2+URZ+0x32440], R6 ;  /* 0x03244006020085a7 */ /* 0x000ea4000800007f */
[----:B--2---:R-:W-:Y:S05]  /*15120*/  @!P0 BRA `(.L_x_10193) ;  /* 0xfffffffc00f08947 */ /* 0x004fea000383ffff */
[----:B------:R-:W-:Y:S05]  /*15130*/  BRA `(.L_x_10310) ;  /* 0xffffffb400087947 */ /* 0x000fea000383ffff */
.L_x_10198:
[----:B0-----:R0:W2:Y:S02]  /*15140*/  SYNCS.PHASECHK.TRANS64.TRYWAIT P0, [R2+URZ+0x32460], R6 ;  /* 0x03246006020075a7 */ /* 0x0010a4000800017f */
[----:B--2---:R-:W-:Y:S05]  /*15150*/  @!P0 NANOSLEEP.SYNCS 0x989680 ;  /* 0x009896800000895d */ /* 0x004fea0003900000 */
[----:B------:R-:W2:Y:S02]  /*15160*/  @!P0 SYNCS.PHASECHK.TRANS64 P0, [R2+URZ+0x32460], R6 ;  /* 0x03246006020085a7 */ /* 0x000ea4000800007f */
[----:B--2---:R-:W-:Y:S05]  /*15170*/  @!P0 BRA `(.L_x_10198) ;  /* 0xfffffffc00f08947 */ /* 0x004fea000383ffff */
[----:B------:R-:W-:Y:S05]  /*15180*/  BRA `(.L_x_10311) ;  /* 0xffffffb400847947 */ /* 0x000fea000383ffff */
.L_x_10209:
[----:B-1----:R1:W2:Y:S02]  /*15190*/  SYNCS.PHASECHK.TRANS64.TRYWAIT P0, [R2+URZ+0x32440], R3 ;  /* 0x03244003020075a7 */ /* 0x0022a4000800017f */
[----:B--2---:R-:W-:Y:S05]  /*151a0*/  @!P0 NANOSLEEP.SYNCS 0x989680 ;  /* 0x009896800000895d */ /* 0x004fea0003900000 */
[----:B------:R-:W2:Y:S02]  /*151b0*/  @!P0 SYNCS.PHASECHK.TRANS64 P0, [R2+URZ+0x32440], R3 ;  /* 0x03244003020085a7 */ /* 0x000ea4000800007f */
[----:B--2---:R-:W-:Y:S05]  /*151c0*/  @!P0 BRA `(.L_x_10209) ;  /* 0xfffffffc00f08947 */ /* 0x004fea000383ffff */
[----:B------:R-:W-:Y:S05]  /*151d0*/  BRA `(.L_x_10312) ;  /* 0xffffffbc00707947 */ /* 0x000fea000383ffff */
.L_x_10214:
[----:B--2---:R2:W3:Y:S02]  /*151e0*/  SYNCS.PHASECHK.TRANS64.TRYWAIT P0, [R2+URZ+0x32460], R3 ;  /* 0x03246003020075a7 */ /* 0x0044e4000800017f */
[----:B---3--:R-:W-:Y:S05]  /*151f0*/  @!P0 NANOSLEEP.SYNCS 0x989680 ;  /* 0x009896800000895d */ /* 0x008fea0003900000 */
[----:B------:R-:W3:Y:S02]  /*15200*/  @!P0 SYNCS.PHASECHK.TRANS64 P0, [R2+URZ+0x32460], R3 ;  /* 0x03246003020085a7 */ /* 0x000ee4000800007f */
[----:B---3--:R-:W-:Y:S05]  /*15210*/  @!P0 BRA `(.L_x_10214) ;  /* 0xfffffffc00f08947 */ /* 0x008fea000383ffff */
[----:B------:R-:W-:Y:S05]  /*15220*/  BRA `(.L_x_10313) ;  /* 0xffffffbc00ec7947 */ /* 0x000fea000383ffff */
.L_x_10225:
[----:B-1----:R1:W2:Y:S02]  /*15230*/  SYNCS.PHASECHK.TRANS64.TRYWAIT P0, [R3+URZ+0x32440], R2 ;  /* 0x03244002030075a7 */ /* 0x0022a4000800017f */
[----:B--2---:R-:W-:Y:S05]  /*15240*/  @!P0 NANOSLEEP.SYNCS 0x989680 ;  /* 0x009896800000895d */ /* 0x004fea0003900000 */
[----:B------:R-:W2:Y:S02]  /*15250*/  @!P0 SYNCS.PHASECHK.TRANS64 P0, [R3+URZ+0x32440], R2 ;  /* 0x03244002030085a7 */ /* 0x000ea4000800007f */
[----:B--2---:R-:W-:Y:S05]  /*15260*/  @!P0 BRA `(.L_x_10225) ;  /* 0xfffffffc00f08947 */ /* 0x004fea000383ffff */
[----:B------:R-:W-:Y:S05]  /*15270*/  BRA `(.L_x_10314) ;  /* 0xffffffc400bc7947 */ /* 0x000fea000383ffff */
.L_x_10230:
[----:B--2---:R2:W3:Y:S02]  /*15280*/  SYNCS.PHASECHK.TRANS64.TRYWAIT P0, [R3+URZ+0x32460], R2 ;  /* 0x03246002030075a7 */ /* 0x0044e4000800017f */
[----:B---3--:R-:W-:Y:S05]  /*15290*/  @!P0 NANOSLEEP.SYNCS 0x989680 ;  /* 0x009896800000895d */ /* 0x008fea0003900000 */
[----:B------:R-:W3:Y:S02]  /*152a0*/  @!P0 SYNCS.PHASECHK.TRANS64 P0, [R3+URZ+0x32460], R2 ;  /* 0x03246002030085a7 */ /* 0x000ee4000800007f */
[----:B---3--:R-:W-:Y:S05]  /*152b0*/  @!P0 BRA `(.L_x_10230) ;  /* 0xfffffffc00f08947 */ /* 0x008fea000383ffff */
[----:B------:R-:W-:Y:S05]  /*152c0*/  BRA `(.L_x_10315) ;  /* 0xffffffc800387947 */ /* 0x000fea000383ffff */
.L_x_10242:
        /* <DEDUP_REMOVED lines=9> */
.L_x_10317:
[----:B------:R-:W-:Y:S05]  /*15360*/  BSYNC B0 ;  /* 0x0000000000007941 */ /* 0x000fea0003800000 */
.L_x_10316:
        /* <DEDUP_REMOVED lines=9> */
.L_x_10318:
        /* <DEDUP_REMOVED lines=26> */
.L_x_10319:
        /* <DEDUP_REMOVED lines=8> */
.L_x_10320:
        /* <DEDUP_REMOVED lines=8> */
.L_x_10321:
        /* <DEDUP_REMOVED lines=8> */
.L_x_10322:
        /* <DEDUP_REMOVED lines=8> */
.L_x_10323:
        /* <DEDUP_REMOVED lines=9> */
.L_x_10324:
[----:B------:R-:W-:Y:S01]  /*15830*/  IMAD.MOV.U32 R9, RZ, RZ, R14 ;  /* 0x000000ffff097224 */ /* 0x000fe200078e000e */
[----:B------:R-:W-:Y:S06]  /*15840*/  BRA `(.L_x_10325) ;  /* 0xffffffcc00807947 */ /* 0x000fec000383ffff */
.L_x_10245:
        /* <DEDUP_REMOVED lines=8> */
.L_x_10327:
[----:B------:R-:W-:Y:S05]  /*158d0*/  BSYNC B0 ;  /* 0x0000000000007941 */ /* 0x000fea0003800000 */
.L_x_10326:
        /* <DEDUP_REMOVED lines=10> */
.L_x_10328:
        /* <DEDUP_REMOVED lines=8> */
.L_x_10329:
        /* <DEDUP_REMOVED lines=8> */
.L_x_10330:
        /* <DEDUP_REMOVED lines=8> */
.L_x_10331:
        /* <DEDUP_REMOVED lines=9> */
.L_x_10332:
[----:B------:R-:W-:Y:S01]  /*15b90*/  IMAD.MOV.U32 R9, RZ, RZ, R14 ;  /* 0x000000ffff097224 */ /* 0x000fe200078e000e */
[----:B------:R-:W-:Y:S06]  /*15ba0*/  BRA `(.L_x_10333) ;  /* 0xffffffcc00547947 */ /* 0x000fec000383ffff */
.L_x_10247:
[----:B------:R-:W-:Y:S01]  /*15bb0*/  BSSY B0, `(.L_x_10334) ;  /* 0x0000006000007945 */ /* 0x000fe20003800000 */
[----:B------:R-:W-:Y:S01]  /*15bc0*/  PLOP3.LUT P6, PT, P6, PT, PT, 0x8, 0x0 ;  /* 0x000000000000781c */ /* 0x000fe200037ce170 */
[----:B------:R-:W-:-:S12]  /*15bd0*/  IMAD.MOV.U32 R15, RZ, RZ, -0x1 ;  /* 0xffffffffff0f7424 */ /* 0x000fd800078e00ff */
[----:B0-----:R-:W-:Y:S05]  /*15be0*/  WARPSYNC.COLLECTIVE R15, `(.L_x_10335) ;  /* 0x000000000f087348 */ /* 0x001fea0003c00000 */
[----:B------:R-:W-:Y:S01]  /*15bf0*/  VOTE.ANY R14, PT, P6 ;  /* 0x00000000000e7806 */ /* 0x000fe200030e0100 */
[----:B0-----:R-:W-:Y:S06]  /*15c00*/  ENDCOLLECTIVE ;  /* 0x000000000000791b */ /* 0x001fec0003800000 */
.L_x_10335:
[----:B------:R-:W-:Y:S05]  /*15c10*/  BSYNC B0 ;  /* 0x0000000000007941 */ /* 0x000fea0003800000 */
.L_x_10334:
        /* <DEDUP_REMOVED lines=9> */
.L_x_10336:
[----:B------:R-:W-:Y:S02]  /*15cb0*/  IMAD.MOV.U32 R13, RZ, RZ, R6 ;  /* 0x000000ffff0d7224 */ /* 0x000fe400078e0006 */
[----:B------:R-:W-:-:S07]  /*15cc0*/  IMAD.MOV.U32 R5, RZ, RZ, R14 ;  /* 0x000000ffff057224 */ /* 0x000fce00078e000e */
[----:B------:R-:W-:Y:S05]  /*15cd0*/  WARPSYNC.COLLECTIVE R15, `(.L_x_10337) ;  /* 0x000000000f087348 */ /* 0x000fea0003c00000 */
[----:B------:R0:W1:Y:S02]  /*15ce0*/  SHFL.IDX P6, R14, R13, R12, R11 ;  /* 0x0000000c0d0e7389 */ /* 0x00006400000c000b */
[----:B01----:R-:W-:Y:S01]  /*15cf0*/  ENDCOLLECTIVE ;  /* 0x000000000000791b */ /* 0x003fe20003800000 */
.L_x_10337:
[----:B------:R-:W-:Y:S01]  /*15d00*/  IMAD.MOV.U32 R6, RZ, RZ, R14 ;  /* 0x000000ffff067224 */ /* 0x000fe200078e000e */
[----:B------:R-:W-:Y:S06]  /*15d10*/  BRA `(.L_x_10338) ;  /* 0xffffffcc00347947 */ /* 0x000fec000383ffff */
.L_x_10249:
[----:B------:R-:W-:Y:S01]  /*15d20*/  BSSY B0, `(.L_x_10339) ;  /* 0x0000007000007945 */ /* 0x000fe20003800000 */
[----:B------:R-:W-:Y:S02]  /*15d30*/  IMAD.MOV.U32 R13, RZ, RZ, R2 ;  /* 0x000000ffff0d7224 */ /* 0x000fe400078e0002 */
[----:B------:R-:W-:Y:S02]  /*15d40*/  IMAD.MOV.U32 R11, RZ, RZ, 0x1f ;  /* 0x0000001fff0b7424 */ /* 0x000fe400078e00ff */
[----:B------:R-:W-:-:S07]  /*15d50*/  IMAD.MOV.U32 R15, RZ, RZ, -0x1 ;  /* 0xffffffffff0f7424 */ /* 0x000fce00078e00ff */
[----:B0123--:R-:W-:Y:S05]  /*15d60*/  WARPSYNC.COLLECTIVE R15, `(.L_x_10340) ;  /* 0x000000000f087348 */ /* 0x00ffea0003c00000 */
[----:B------:R4:W0:Y:S02]  /*15d70*/  SHFL.IDX P6, R14, R13, R12, R11 ;  /* 0x0000000c0d0e7389 */ /* 0x00082400000c000b */
[----:B01234-:R-:W-:Y:S01]  /*15d80*/  ENDCOLLECTIVE ;  /* 0x000000000000791b */ /* 0x01ffe20003800000 */
.L_x_10340:
[----:B------:R-:W-:Y:S05]  /*15d90*/  BSYNC B0 ;  /* 0x0000000000007941 */ /* 0x000fea0003800000 */
.L_x_10339:
[----:B------:R-:W-:Y:S01]  /*15da0*/  IMAD.MOV.U32 R2, RZ, RZ, R14 ;  /* 0x000000ffff027224 */ /* 0x000fe200078e000e */
[----:B------:R-:W-:Y:S06]  /*15db0*/  BRA `(.L_x_10341) ;  /* 0xffffffcc00247947 */ /* 0x000fec000383ffff */
.L_x_10253:
[----:B0-----:R0:W1:Y:S02]  /*15dc0*/  SYNCS.PHASECHK.TRANS64.TRYWAIT P0, [R0+URZ+0x32420], R3 ;  /* 0x03242003000075a7 */ /* 0x001064000800017f */
[----:B-1----:R-:W-:Y:S05]  /*15dd0*/  @!P0 NANOSLEEP.SYNCS 0x989680 ;  /* 0x009896800000895d */ /* 0x002fea0003900000 */
[----:B------:R-:W1:Y:S02]  /*15de0*/  @!P0 SYNCS.PHASECHK.TRANS64 P0, [R0+URZ+0x32420], R3 ;  /* 0x03242003000085a7 */ /* 0x000e64000800007f */
[----:B-1----:R-:W-:Y:S05]  /*15df0*/  @!P0 BRA `(.L_x_10253) ;  /* 0xfffffffc00f08947 */ /* 0x002fea000383ffff */
[----:B------:R-:W-:Y:S05]  /*15e00*/  BRA `(.L_x_10342) ;  /* 0xffffffd000bc7947 */ /* 0x000fea000383ffff */
.L_x_10254:
        /* <DEDUP_REMOVED lines=11> */
.L_x_10344:
[----:B------:R-:W-:Y:S05]  /*15ec0*/  BSYNC B0 ;  /* 0x0000000000007941 */ /* 0x000fea0003800000 */
.L_x_10343:
[----:B------:R-:W-:Y:S05]  /*15ed0*/  BRA `(.L_x_10345) ;  /* 0xffffffd000a47947 */ /* 0x000fea000383ffff */
.L_x_10257:
[----:B------:R-:W-:Y:S01]  /*15ee0*/  BSSY B1, `(.L_x_10346) ;  /* 0x0000006000017945 */ /* 0x000fe20003800000 */
[----:B------:R-:W-:-:S07]  /*15ef0*/  IMAD.MOV.U32 R15, RZ, RZ, -0x1 ;  /* 0xffffffffff0f7424 */ /* 0x000fce00078e00ff */
[----:B01----:R-:W-:Y:S05]  /*15f00*/  WARPSYNC.COLLECTIVE R15, `(.L_x_10347) ;  /* 0x000000000f0c7348 */ /* 0x003fea0003c00000 */
[----:B------:R-:W-:Y:S02]  /*15f10*/  ELECT P6, UR62, PT ;  /* 0x00000000003e782f */ /* 0x000fe400038c0000 */
[----:B------:R-:W-:Y:S01]  /*15f20*/  MOV R14, UR62 ;  /* 0x0000003e000e7c02 */ /* 0x000fe20008000f00 */
[----:B01----:R-:W-:Y:S10]  /*15f30*/  ENDCOLLECTIVE ;  /* 0x000000000000791b */ /* 0x003ff40003800000 */
.L_x_10347:
[----:B------:R-:W-:Y:S05]  /*15f40*/  BSYNC B1 ;  /* 0x0000000000017941 */ /* 0x000fea0003800000 */
.L_x_10346:
[----:B------:R-:W-:Y:S05]  /*15f50*/  BRA `(.L_x_10348) ;  /* 0xffffffd0009c7947 */ /* 0x000fea000383ffff */
.L_x_10259:
[----:B0-----:R0:W1:Y:S02]  /*15f60*/  SYNCS.PHASECHK.TRANS64.TRYWAIT P0, [R6+URZ], R5 ;  /* 0x00000005060075a7 */ /* 0x001064000800017f */
[----:B-1----:R-:W-:Y:S05]  /*15f70*/  @!P0 NANOSLEEP.SYNCS 0x989680 ;  /* 0x009896800000895d */ /* 0x002fea0003900000 */
[----:B------:R-:W1:Y:S02]  /*15f80*/  @!P0 SYNCS.PHASECHK.TRANS64 P0, [R6+URZ], R5 ;  /* 0x00000005060085a7 */ /* 0x000e64000800007f */
[----:B-1----:R-:W-:Y:S05]  /*15f90*/  @!P0 BRA `(.L_x_10259) ;  /* 0xfffffffc00f08947 */ /* 0x002fea000383ffff */
[----:B------:R-:W-:Y:S05]  /*15fa0*/  BRA `(.L_x_10349) ;  /* 0xffffffd000d47947 */ /* 0x000fea000383ffff */
.L_x_10260:
[----:B-1----:R1:W2:Y:S02]  /*15fb0*/  SYNCS.PHASECHK.TRANS64.TRYWAIT P0, [R7+URZ], R2 ;  /* 0x00000002070075a7 */ /* 0x0022a4000800017f */
[----:B--2---:R-:W-:Y:S05]  /*15fc0*/  @!P0 NANOSLEEP.SYNCS 0x989680 ;  /* 0x009896800000895d */ /* 0x004fea0003900000 */
[----:B------:R-:W2:Y:S02]  /*15fd0*/  @!P0 SYNCS.PHASECHK.TRANS64 P0, [R7+URZ], R2 ;  /* 0x00000002070085a7 */ /* 0x000ea4000800007f */
[----:B--2---:R-:W-:Y:S05]  /*15fe0*/  @!P0 BRA `(.L_x_10260) ;  /* 0xfffffffc00f08947 */ /* 0x004fea000383ffff */
[----:B------:R-:W-:Y:S05]  /*15ff0*/  BRA `(.L_x_10350) ;  /* 0xffffffd000c87947 */ /* 0x000fea000383ffff */
.L_x_10262:
[----:B--2---:R2:W3:Y:S02]  /*16000*/  SYNCS.PHASECHK.TRANS64.TRYWAIT P0, [R4+URZ], R5 ;  /* 0x00000005040075a7 */ /* 0x0044e4000800017f */
[----:B---3--:R-:W-:Y:S05]  /*16010*/  @!P0 NANOSLEEP.SYNCS 0x989680 ;  /* 0x009896800000895d */ /* 0x008fea0003900000 */
[----:B------:R-:W3:Y:S02]  /*16020*/  @!P0 SYNCS.PHASECHK.TRANS64 P0, [R4+URZ], R5 ;  /* 0x00000005040085a7 */ /* 0x000ee4000800007f */
[----:B---3--:R-:W-:Y:S05]  /*16030*/  @!P0 BRA `(.L_x_10262) ;  /* 0xfffffffc00f08947 */ /* 0x008fea000383ffff */
[----:B------:R-:W-:Y:S05]  /*16040*/  BRA `(.L_x_10351) ;  /* 0xffffffd000cc7947 */ /* 0x000fea000383ffff */
.L_x_10352:
        /* <DEDUP_REMOVED lines=11> */
.L_x_15192:


//--------------------- .text._ZN7cutlass13device_kernelIN5flash11enable_sm90INS1_16FlashAttnFwdSm90INS1_25CollectiveMainloopFwdSm90ILi2EN4cute5tupleIJNS5_1CILi1EEES8_S8_EEENS6_IJNS7_ILi128EEENS7_ILi96EEENS7_ILi64EEEEEELi256ENS_10bfloat16_tEfNS_4arch4Sm90ELb0ELb0ELb1ELb1ELb0ELb1ELb1ELb1ELb0ELb1ELb1ELb0EEENS1_21CollectiveEpilogueFwdINS6_IJSA_NS7_ILi256EEESB_EEES9_SE_SG_Li256ELb1ELb1ELb1ELb0EEENS1_36VarlenDynamicPersistentTileSchedulerILi128ELi96ELi256ELi128ELb1ELb1ELb1ELb0ELb1ELb1EEEEEEEEEvNT_6ParamsE --------------------------
	.section	.text._ZN7cutlass13device_kernelIN5flash11enable_sm90INS1_16FlashAttnFwdSm90INS1_25CollectiveMainloopFwdSm90ILi2EN4cute5tupleIJNS5_1CILi1EEES8_S8_EEENS6_IJNS7_ILi128EEENS7_ILi96EEENS7_ILi64EEEEEELi256ENS_10bfloat16_tEfNS_4arch4Sm90ELb0ELb0ELb1ELb1ELb0ELb1ELb1ELb1ELb0ELb1ELb1ELb0EEENS1_21CollectiveEpilogueFwdINS6_IJSA_NS7_ILi256EEESB_EEES9_SE_SG_Li256ELb1ELb1ELb1ELb0EEENS1_36VarlenDynamicPersistentTileSchedulerILi128ELi96ELi256ELi128ELb1ELb1ELb1ELb0ELb1ELb1EEEEEEEEEvNT_6ParamsE,"ax",@progbits
	.align	128
.text._ZN7cutlass13device_kernelIN5flash11enable_sm90INS1_16FlashAttnFwdSm90INS1_25CollectiveMainloopFwdSm90ILi2EN4cute5tupleIJNS5_1CILi1EEES8_S8_EEENS6_IJNS7_ILi128EEENS7_ILi96EEENS7_ILi64EEEEEELi256ENS_10bfloat16_tEfNS_4arch4Sm90ELb0ELb0ELb1ELb1ELb0ELb1ELb1ELb1ELb0ELb1ELb1ELb0EEENS1_21CollectiveEpilogueFwdINS6_IJSA_NS7_ILi256EEESB_EEES9_SE_SG_Li256ELb1ELb1ELb1ELb0EEENS1_36VarlenDynamicPersistentTileSchedulerILi128ELi96ELi256ELi128ELb1ELb1ELb1ELb0ELb1ELb1EEEEEEEEEvNT_6ParamsE:
        .type           _ZN7cutlass13device_kernelIN5flash11enable_sm90INS1_16FlashAttnFwdSm90INS1_25CollectiveMainloopFwdSm90ILi2EN4cute5tupleIJNS5_1CILi1EEES8_S8_EEENS6_IJNS7_ILi128EEENS7_ILi96EEENS7_ILi64EEEEEELi256ENS_10bfloat16_tEfNS_4arch4Sm90ELb0ELb0ELb1ELb1ELb0ELb1ELb1ELb1ELb0ELb1ELb1ELb0EEENS1_21CollectiveEpilogueFwdINS6_IJSA_NS7_ILi256EEESB_EEES9_SE_SG_Li256ELb1ELb1ELb1ELb0EEENS1_36VarlenDynamicPersistentTileSchedulerILi128ELi96ELi256ELi128ELb1ELb1ELb1ELb0ELb1ELb1EEEEEEEEEvNT_6ParamsE,@function
        .size           _ZN7cutlass13device_kernelIN5flash11enable_sm90INS1_16FlashAttnFwdSm90INS1_25CollectiveMainloopFwdSm90ILi2EN4cute5tupleIJNS5_1CILi1EEES8_S8_EEENS6_IJNS7_ILi128EEENS7_ILi96EEENS7_ILi64EEEEEELi256ENS_10bfloat16_tEfNS_4arch4Sm90ELb0ELb0ELb1ELb1ELb0ELb1ELb1ELb1ELb0ELb1ELb1ELb0EEENS1_21CollectiveEpilogueFwdINS6_IJSA_NS7_ILi256EEESB_EEES9_SE_SG_Li256ELb1ELb1ELb1ELb0EEENS1_36VarlenDynamicPersistentTileSchedulerILi128ELi96ELi256ELi128ELb1ELb1ELb1ELb0ELb1ELb1EEEEEEEEEvNT_6ParamsE,(.L_x_15193 - _ZN7cutlass13device_kernelIN5flash11enable_sm90INS1_16FlashAttnFwdSm90INS1_25CollectiveMainloopFwdSm90ILi2EN4cute5tupleIJNS5_1CILi1EEES8_S8_EEENS6_IJNS7_ILi128EEENS7_ILi96EEENS7_ILi64EEEEEELi256ENS_10bfloat16_tEfNS_4arch4Sm90ELb0ELb0ELb1ELb1ELb0ELb1ELb1ELb1ELb0ELb1ELb1ELb0EEENS1_21CollectiveEpilogueFwdINS6_IJSA_NS7_ILi256EEESB_EEES9_SE_SG_Li256ELb1ELb1ELb1ELb0EEENS1_36VarlenDynamicPersistentTileSchedulerILi128ELi96ELi256ELi128ELb1ELb1ELb1ELb0ELb1ELb1EEEEEEEEEvNT_6ParamsE)
        .other          _ZN7cutlass13device_kernelIN5flash11enable_sm90INS1_16FlashAttnFwdSm90INS1_25CollectiveMainloopFwdSm90ILi2EN4cute5tupleIJNS5_1CILi1EEES8_S8_EEENS6_IJNS7_ILi128EEENS7_ILi96EEENS7_ILi64EEEEEELi256ENS_10bfloat16_tEfNS_4arch4Sm90ELb0ELb0ELb1ELb1ELb0ELb1ELb1ELb1ELb0ELb1ELb1ELb0EEENS1_21CollectiveEpilogueFwdINS6_IJSA_NS7_ILi256EEESB_EEES9_SE_SG_Li256ELb1ELb1ELb1ELb0EEENS1_36VarlenDynamicPersistentTileSchedulerILi128ELi96ELi256ELi128ELb1ELb1ELb1ELb0ELb1ELb1EEEEEEEEEvNT_6ParamsE,@"STO_CUDA_ENTRY STV_DEFAULT"
_ZN7cutlass13device_kernelIN5flash11enable_sm90INS1_16FlashAttnFwdSm90INS1_25CollectiveMainloopFwdSm90ILi2EN4cute5tupleIJNS5_1CILi1EEES8_S8_EEENS6_IJNS7_ILi128EEENS7_ILi96EEENS7_ILi64EEEEEELi256ENS_10bfloat16_tEfNS_4arch4Sm90ELb0ELb0ELb1ELb1ELb0ELb1ELb1ELb1ELb0ELb1ELb1ELb0EEENS1_21CollectiveEpilogueFwdINS6_IJSA_NS7_ILi256EEESB_EEES9_SE_SG_Li256ELb1ELb1ELb1ELb0EEENS1_36VarlenDynamicPersistentTileSchedulerILi128ELi96ELi256ELi128ELb1ELb1ELb1ELb0ELb1ELb1EEEEEEEEEvNT_6ParamsE:
        /* <DEDUP_REMOVED lines=24> */
.L_x_10354:
[----:B------:R-:W-:Y:S05]  /*0180*/  BSYNC B0 ;  /* 0x0000000000007941 */ /* 0x000fea0003800000 */
.L_x_10353:
        /* <DEDUP_REMOVED lines=43> */
.L_x_10355:
        /* <DEDUP_REMOVED lines=22> */
.L_x_10356:
        /* <DEDUP_REMOVED lines=18> */
.L_x_10357:
        /* <DEDUP_REMOVED lines=22> */
.L_x_10358:
        /* <DEDUP_REMOVED lines=22> */
.L_x_10359:
        /* <DEDUP_REMOVED lines=8> */
[----:B-123--:R-:W-:Y:S06]  /*0a00*/  BAR.SYNC.DEFER_BLOCKING 0x0 ;  /* 0x0000000000007b1d */ /* 0x00efec0000010000 */
[----:B------:R-:W-:Y:S05]  /*0a10*/  @!P0 BRA `(.L_x_10361) ;  /* 0x0000013800788947 */ /* 0x000fea0003800000 */
.L_x_10362:
[----:B------:R-:W-:-:S08]  /*0a20*/  NOP ;  /* 0x0000000000007918 */ /* 0x000fd00000000000 */
[----:B------:R-:W1:Y:S02]  /*0a30*/  USETMAXREG.TRY_ALLOC.CTAPOOL UP0, 0xf0 ;  /* 0x000000f0000079c8 */ /* 0x000e640008000600 */
[----:B-1----:R-:W-:-:S13]  /*0a40*/  PLOP3.LUT P0, PT, PT, PT, UP0, 0x80, 0x0 ;  /* 0x000000000000781c */ /* 0x002fda0003f0f008 */
[----:B------:R-:W-:Y:S05]  /*0a50*/  @!P0 BRA `(.L_x_10362) ;  /* 0xfffffffc00f08947 */ /* 0x000fea000383ffff */
[----:B------:R-:W-:Y:S01]  /*0a60*/  SHF.R.U32.HI R0, RZ, 0x7, R6 ;  /* 0x00000007ff007819 */ /* 0x000fe20000011606 */
[----:B------:R-:W1:Y:S08]  /*0a70*/  S2UR UR5, SR_CgaCtaId ;  /* 0x00000000000579c3 */ /* 0x000e700000008800 */
[----:B------:R-:W-:Y:S06]  /*0a80*/  BAR.ARV 0x8, 0x180 ;  /* 0x0206000000007b1d */ /* 0x000fec0000002000 */
[----:B------:R-:W-:Y:S01]  /*0a90*/  ISETP.NE.AND P0, PT, R0, 0x1, PT ;  /* 0x000000010000780c */ /* 0x000fe20003f05270 */
[----:B------:R-:W-:-:S12]  /*0aa0*/  UMOV UR4, 0x400 ;  /* 0x0000040000047882 */ /* 0x000fd80000000000 */
[----:B------:R-:W-:Y:S06]  /*0ab0*/  @!P0 BAR.ARV 0x9, 0x100 ;  /* 0x0244000000008b1d */ /* 0x000fec0000002000 */
[----:B-1----:R-:W-:Y:S02]  /*0ac0*/  ULEA UR4, UR5, UR4, 0x18 ;  /* 0x0000000405047291 */ /* 0x002fe4000f8ec03f */
[----:B------:R-:W-:Y:S04]  /*0ad0*/  BAR.SYNC.DEFER_BLOCKING 0x5, 0x180 ;  /* 0x0146000000007b1d */ /* 0x000fe80000010000 */
[----:B------:R-:W-:-:S02]  /*0ae0*/  IMAD.U32 R18, RZ, RZ, UR4 ;  /* 0x00000004ff127e24 */ /* 0x000fc4000f8e00ff */
[----:B------:R-:W-:-:S03]  /*0af0*/  ULDC UR4, c[0x0][0xd3c] ;  /* 0x00034f0000047ab9 */ /* 0x000fc60000000800 */
[----:B------:R-:W1:Y:S01]  /*0b00*/  LDS.128 R40, [R18+0x324d0] ;  /* 0x0324d00012287984 */ /* 0x000e620000000c00 */
[----:B------:R-:W-:Y:S06]  /*0b10*/  BAR.ARV 0x4, 0x180 ;  /* 0x0106000000007b1d */ /* 0x000fec0000002000 */
[----:B-1----:R-:W-:-:S13]  /*0b20*/  ISETP.GE.AND P0, PT, R43, UR4, PT ;  /* 0x000000042b007c0c */ /* 0x002fda000bf06270 */
[----:B------:R-:W-:Y:S05]  /*0b30*/  @P0 BRA `(.L_x_10363) ;  /* 0x000001c000cc0947 */ /* 0x000fea0003800000 */
[----:B------:R-:W2:Y:S01]  /*0b40*/  LDL R0, [R1+0xa0] ;  /* 0x0000a00001007983 */ /* 0x000ea20000100800 */
[----:B------:R-:W-:Y:S01]  /*0b50*/  VIADD R6, R6, 0xffffff80 ;  /* 0xffffff8006067836 */ /* 0x000fe20000000000 */
[----:B------:R-:W-:Y:S01]  /*0b60*/  CS2R R200, SRZ ;  /* 0x0000000000c87805 */ /* 0x000fe2000001ff00 */
[----:B------:R-:W-:Y:S02]  /*0b70*/  IMAD.MOV.U32 R204, RZ, RZ, RZ ;  /* 0x000000ffffcc7224 */ /* 0x000fe400078e00ff */
[----:B------:R-:W-:Y:S01]  /*0b80*/  IMAD.MOV.U32 R226, RZ, RZ, RZ ;  /* 0x000000ffffe27224 */ /* 0x000fe200078e00ff */
[----:B------:R-:W-:-:S04]  /*0b90*/  SHF.R.S32.HI R3, RZ, 0x1f, R6 ;  /* 0x0000001fff037819 */ /* 0x000fc80000011406 */
[CC--:B0-----:R-:W-:Y:S02]  /*0ba0*/  LEA.HI R2, R3.reuse, R6.reuse, RZ, 0x4 ;  /* 0x0000000603027211 */ /* 0x0c1fe400078f20ff */
[CC--:B------:R-:W-:Y:S02]  /*0bb0*/  LEA.HI R216, R3.reuse, R6.reuse, RZ, 0x5 ;  /* 0x0000000603d87211 */ /* 0x0c0fe400078f28ff */
[----:B------:R-:W-:Y:S02]  /*0bc0*/  SHF.R.S32.HI R7, RZ, 0x4, R2 ;  /* 0x00000004ff077819 */ /* 0x000fe40000011402 */
[----:B------:R-:W-:Y:S02]  /*0bd0*/  LEA.HI R19, R3, R6, RZ, 0x2 ;  /* 0x0000000603137211 */ /* 0x000fe400078f10ff */
[----:B------:R-:W-:Y:S02]  /*0be0*/  LEA.HI R4, R2, R7, RZ, 0x1 ;  /* 0x0000000702047211 */ /* 0x000fe400078f08ff */
[----:B------:R-:W-:-:S02]  /*0bf0*/  SHF.R.S32.HI R216, RZ, 0x5, R216 ;  /* 0x00000005ffd87819 */ /* 0x000fc400000114d8 */
[----:B------:R-:W-:-:S05]  /*0c00*/  LOP3.LUT R4, R4, 0x1ffffffe, RZ, 0xc0, !PT ;  /* 0x1ffffffe04047812 */ /* 0x000fca00078ec0ff */
[----:B------:R-:W-:Y:S01]  /*0c10*/  IMAD.IADD R4, R7, 0x1, -R4 ;  /* 0x0000000107047824 */ /* 0x000fe200078e0a04 */
[----:B--2---:R-:W-:Y:S02]  /*0c20*/  R2UR UR4, R0 ;  /* 0x00000000000472ca */ /* 0x004fe400000e0000 */
[CC--:B------:R-:W-:Y:S02]  /*0c30*/  LEA.HI R0, R3.reuse, R6.reuse, RZ, 0x7 ;  /* 0x0000000603007211 */ /* 0x0c0fe400078f38ff */
[----:B------:R-:W-:Y:S02]  /*0c40*/  LEA.HI R3, R3, R6, RZ, 0x3 ;  /* 0x0000000603037211 */ /* 0x000fe400078f18ff */
[----:B------:R-:W-:Y:S02]  /*0c50*/  LOP3.LUT R5, R0, 0xffffff80, RZ, 0xc0, !PT ;  /* 0xffffff8000057812 */ /* 0x000fe400078ec0ff */
[----:B------:R-:W-:Y:S02]  /*0c60*/  LOP3.LUT R7, R3, 0xfffffff8, RZ, 0xc0, !PT ;  /* 0xfffffff803077812 */ /* 0x000fe400078ec0ff */
[----:B------:R-:W-:Y:S01]  /*0c70*/  LOP3.LUT R3, R19, 0xfffffffc, RZ, 0xc0, !PT ;  /* 0xfffffffc13037812 */ /* 0x000fe200078ec0ff */
[C---:B------:R-:W-:Y:S01]  /*0c80*/  IMAD.IADD R13, R6.reuse, 0x1, -R5 ;  /* 0x00000001060d7824 */ /* 0x040fe200078e0a05 */
[----:B------:R-:W-:Y:S01]  /*0c90*/  SHF.R.S32.HI R5, RZ, 0x7, R0 ;  /* 0x00000007ff057819 */ /* 0x000fe20000011400 */
[----:B------:R-:W-:Y:S01]  /*0ca0*/  ULOP3.LUT UR4, UR4, 0x1, URZ, 0xfc, !UPT ;  /* 0x0000000104047892 */ /* 0x000fe2000f8efc3f */
[----:B------:R-:W-:Y:S01]  /*0cb0*/  SHF.R.S32.HI R19, RZ, 0x2, R19 ;  /* 0x00000002ff137819 */ /* 0x000fe20000011413 */
[----:B------:R-:W-:Y:S01]  /*0cc0*/  IMAD.IADD R3, R6, 0x1, -R3 ;  /* 0x0000000106037824 */ /* 0x000fe200078e0a03 */
[----:B------:R-:W-:Y:S01]  /*0cd0*/  SHF.R.S32.HI R8, RZ, 0x1f, R13 ;  /* 0x0000001fff087819 */ /* 0x000fe2000001140d */
[----:B------:R-:W-:Y:S01]  /*0ce0*/  STL [R1+0x8c], R13 ;  /* 0x00008c0d01007387 */ /* 0x000fe20000100800 */
[----:B------:R-:W-:Y:S01]  /*0cf0*/  LEA.HI R0, R0, R5, RZ, 0x1 ;  /* 0x0000000500007211 */ /* 0x000fe200078f08ff */
[----:B------:R-:W-:Y:S01]  /*0d00*/  VIADD R225, R19, 0x40 ;  /* 0x0000004013e17836 */ /* 0x000fe20000000000 */
[-C--:B------:R-:W-:Y:S01]  /*0d10*/  LEA.HI R9, R8, R13.reuse, RZ, 0x2 ;  /* 0x0000000d08097211 */ /* 0x080fe200078f10ff */
[----:B------:R-:W-:Y:S01]  /*0d20*/  IMAD.IADD R7, R6, 0x1, -R7 ;  /* 0x0000000106077824 */ /* 0x000fe200078e0a07 */
[----:B------:R-:W-:Y:S01]  /*0d30*/  LOP3.LUT R0, R0, 0x3fffffe, RZ, 0xc0, !PT ;  /* 0x03fffffe00007812 */ /* 0x000fe200078ec0ff */
[----:B------:R-:W-:Y:S01]  /*0d40*/  IMAD.SHL.U32 R213, R225, 0x40, RZ ;  /* 0x00000040e1d57824 */ /* 0x000fe200078e00ff */
[--C-:B------:R-:W-:Y:S01]  /*0d50*/  SHF.R.S32.HI R10, RZ, 0x2, R9.reuse ;  /* 0x00000002ff0a7819 */ /* 0x100fe20000011409 */
[----:B------:R-:W-:Y:S01]  /*0d60*/  IMAD.SHL.U32 R203, R7, 0x8, RZ ;  /* 0x0000000807cb7824 */ /* 0x000fe200078e00ff */
[----:B------:R-:W-:Y:S01]  /*0d70*/  SHF.R.S32.HI R11, RZ, 0x1f, R9 ;  /* 0x0000001fff0b7819 */ /* 0x000fe20000011409 */
[----:B------:R-:W-:Y:S01]  /*0d80*/  IMAD.IADD R0, R5, 0x1, -R0 ;  /* 0x0000000105007824 */ /* 0x000fe200078e0a00 */
[----:B------:R-:W-:Y:S01]  /*0d90*/  LEA.HI R8, R8, R13, RZ, 0x5 ;  /* 0x0000000d08087211 */ /* 0x000fe200078f28ff */
[----:B------:R-:W-:Y:S01]  /*0da0*/  IMAD.SHL.U32 R16, R3, 0x8, RZ ;  /* 0x0000000803107824 */ /* 0x000fe200078e00ff */
[----:B------:R-:W-:Y:S01]  /*0db0*/  LEA.HI R11, R11, R10, RZ, 0x3 ;  /* 0x0000000a0b0b7211 */ /* 0x000fe200078f18ff */
[----:B------:R-:W-:Y:S01]  /*0dc0*/  IMAD.SHL.U32 R22, R3, 0x4, RZ ;  /* 0x0000000403167824 */ /* 0x000fe200078e00ff */
[----:B------:R-:W-:Y:S01]  /*0dd0*/  LOP3.LUT R5, R2, 0x3fffff0, RZ, 0xc0, !PT ;  /* 0x03fffff002057812 */ /* 0x000fe200078ec0ff */
[----:B------:R-:W-:Y:S01]  /*0de0*/  VIADD R219, R203, 0x40 ;  /* 0x00000040cbdb7836 */ /* 0x000fe20000000000 */
[----:B------:R-:W-:Y:S01]  /*0df0*/  LOP3.LUT R11, R11, 0xfffffff8, RZ, 0xc0, !PT ;  /* 0xfffffff80b0b7812 */ /* 0x000fe200078ec0ff */
[----:B------:R-:W-:Y:S01]  /*0e00*/  VIADD R218, R203, 0x80 ;  /* 0x00000080cbda7836 */ /* 0x000fe20000000000 */
[----:B------:R-:W-:Y:S01]  /*0e10*/  SHF.R.S32.HI R8, RZ, 0x5, R8 ;  /* 0x00000005ff087819 */ /* 0x000fe20000011408 */
[----:B------:R-:W-:Y:S01]  /*0e20*/  IMAD.IADD R5, R6, 0x1, -R5 ;  /* 0x0000000106057824 */ /* 0x000fe200078e0a05 */
[----:B------:R-:W-:Y:S01]  /*0e30*/  LOP3.LUT R213, R213, 0x1c0, RZ, 0xc0, !PT ;  /* 0x000001c0d5d57812 */ /* 0x000fe200078ec0ff */
[----:B------:R-:W-:Y:S01]  /*0e40*/  IMAD.IADD R11, R10, 0x1, -R11 ;  /* 0x000000010a0b7824 */ /* 0x000fe200078e0a0b */
[----:B------:R-:W-:Y:S01]  /*0e50*/  LOP3.LUT R9, R9, 0x7ffffffc, RZ, 0xc0, !PT ;  /* 0x7ffffffc09097812 */ /* 0x000fe200078ec0ff */
[----:B------:R-:W-:Y:S01]  /*0e60*/  IMAD R5, R216, 0x10, R5 ;  /* 0x00000010d8057824 */ /* 0x000fe200078e0205 */
[----:B------:R-:W-:Y:S01]  /*0e70*/  LOP3.LUT R6, R213, 0x38, R16, 0xf8, !PT ;  /* 0x00000038d5067812 */ /* 0x000fe200078ef810 */
[----:B------:R-:W-:Y:S01]  /*0e80*/  IMAD R11, R8, 0x10, R11 ;  /* 0x00000010080b7824 */ /* 0x000fe200078e020b */
[----:B------:R-:W-:Y:S01]  /*0e90*/  SHF.R.S32.HI R229, RZ, 0x1f, R19 ;  /* 0x0000001fffe57819 */ /* 0x000fe20000011413 */
[----:B------:R-:W-:Y:S01]  /*0ea0*/  IMAD R5, R5, 0x8, R4 ;  /* 0x0000000805057824 */ /* 0x000fe200078e0204 */
[----:B------:R-:W-:Y:S01]  /*0eb0*/  SHF.R.S32.HI R4, RZ, 0x1f, R225 ;  /* 0x0000001fff047819 */ /* 0x000fe200000114e1 */
[----:B------:R-:W-:-:S02]  /*0ec0*/  IMAD R12, R0, 0x40, R11 ;  /* 0x00000040000c7824 */ /* 0x000fc400078e020b */
[----:B------:R-:W-:Y:S01]  /*0ed0*/  IMAD.U32 R0, RZ, RZ, UR4 ;  /* 0x00000004ff007e24 */ /* 0x000fe2000f8e00ff */
[----:B------:R-:W-:Y:S01]  /*0ee0*/  LEA.HI R4, R4, R225, RZ, 0x3 ;  /* 0x000000e104047211 */ /* 0x000fe200078f18ff */
[----:B------:R-:W-:Y:S01]  /*0ef0*/  IMAD.IADD R9, R13, 0x1, -R9 ;  /* 0x000000010d097824 */ /* 0x000fe200078e0a09 */
[----:B------:R-:W-:Y:S01]  /*0f00*/  STL [R1+0x94], R12 ;  /* 0x0000940c01007387 */ /* 0x000fe20000100800 */
[----:B------:R-:W-:Y:S02]  /*0f10*/  IMAD.MOV.U32 R2, RZ, RZ, RZ ;  /* 0x000000ffff027224 */ /* 0x000fe400078e00ff */
[----:B------:R-:W-:Y:S01]  /*0f20*/  IMAD.SHL.U32 R4, R4, 0x40, RZ ;  /* 0x0000004004047824 */ /* 0x000fe200078e00ff */
[----:B------:R0:W-:Y:S01]  /*0f30*/  STL [R1+0x5c], R0 ;  /* 0x00005c0001007387 */ /* 0x0001e20000100800 */
[----:B------:R-:W-:Y:S02]  /*0f40*/  IMAD.SHL.U32 R230, R9, 0x2, RZ ;  /* 0x0000000209e67824 */ /* 0x000fe400078e00ff */
[----:B------:R-:W-:Y:S01]  /*0f50*/  VIADD R202, R22, 0x10 ;  /* 0x0000001016ca7836 */ /* 0x000fe20000000000 */
[----:B------:R-:W-:Y:S01]  /*0f60*/  LOP3.LUT R217, R4, 0xfffffe00, RZ, 0xc0, !PT ;  /* 0xfffffe0004d97812 */ /* 0x000fe200078ec0ff */
[----:B------:R-:W-:Y:S01]  /*0f70*/  VIADD R34, R230, 0x8 ;  /* 0x00000008e6227836 */ /* 0x000fe20000000000 */
[----:B------:R-:W-:Y:S01]  /*0f80*/  SHF.R.S32.HI R4, RZ, 0x1f, R219 ;  /* 0x0000001fff047819 */ /* 0x000fe200000114db */
[----:B------:R-:W-:-:S02]  /*0f90*/  IMAD.SHL.U32 R4, R5, 0x8, RZ ;  /* 0x0000000805047824 */ /* 0x000fc400078e00ff */
[C---:B------:R-:W-:Y:S01]  /*0fa0*/  VIADD R31, R230.reuse, 0x20 ;  /* 0x00000020e61f7836 */ /* 0x040fe20000000000 */
[C---:B0-----:R-:W-:Y:S01]  /*0fb0*/  LEA.HI R0, R3.reuse, R3, RZ, 0x1 ;  /* 0x0000000303007211 */ /* 0x041fe200078f08ff */
[C---:B------:R-:W-:Y:S01]  /*0fc0*/  VIADD R28, R230.reuse, 0x38 ;  /* 0x00000038e61c7836 */ /* 0x040fe20000000000 */
[----:B------:R0:W-:Y:S01]  /*0fd0*/  STL [R1+0x9c], R4 ;  /* 0x00009c0401007387 */ /* 0x0001e20000100800 */
[----:B------:R-:W-:Y:S01]  /*0fe0*/  VIADD R25, R230, 0x50 ;  /* 0x00000050e6197836 */ /* 0x000fe20000000000 */
[----:B------:R-:W-:Y:S01]  /*0ff0*/  LOP3.LUT R0, R0, 0x1ffffffe, RZ, 0xc0, !PT ;  /* 0x1ffffffe00007812 */ /* 0x000fe200078ec0ff */
[C---:B------:R-:W-:Y:S02]  /*1000*/  VIADD R20, R230.reuse, 0x68 ;  /* 0x00000068e6147836 */ /* 0x040fe40000000000 */
[C---:B------:R-:W-:Y:S02]  /*1010*/  VIADD R13, R230.reuse, 0x80 ;  /* 0x00000080e60d7836 */ /* 0x040fe40000000000 */
[----:B------:R-:W-:Y:S01]  /*1020*/  IMAD.IADD R0, R3, 0x1, -R0 ;  /* 0x0000000103007824 */ /* 0x000fe200078e0a00 */
[----:B------:R-:W-:Y:S01]  /*1030*/  SHF.R.S32.HI R3, RZ, 0x1f, R203 ;  /* 0x0000001fff037819 */ /* 0x000fe200000114cb */
[----:B------:R-:W-:Y:S01]  /*1040*/  VIADD R9, R230, 0x98 ;  /* 0x00000098e6097836 */ /* 0x000fe20000000000 */
[----:B------:R-:W-:Y:S01]  /*1050*/  SHF.R.U32.HI R3, RZ, 0x3, R213 ;  /* 0x00000003ff037819 */ /* 0x000fe200000116d5 */
[----:B------:R-:W-:-:S02]  /*1060*/  IMAD R0, R0, 0x8, R12 ;  /* 0x0000000800007824 */ /* 0x000fc400078e020c */
[C---:B------:R-:W-:Y:S01]  /*1070*/  VIADD R5, R230.reuse, 0xb8 ;  /* 0x000000b8e6057836 */ /* 0x040fe20000000000 */
[----:B------:R-:W-:Y:S01]  /*1080*/  LOP3.LUT R3, R217, R6, R3, 0xf6, !PT ;  /* 0x00000006d9037212 */ /* 0x000fe200078ef603 */
[C---:B0-----:R-:W-:Y:S01]  /*1090*/  VIADD R4, R230.reuse, 0xc0 ;  /* 0x000000c0e6047836 */ /* 0x041fe20000000000 */
[----:B------:R-:W-:Y:S01]  /*10a0*/  SHF.R.S32.HI R6, RZ, 0x1f, R218 ;  /* 0x0000001fff067819 */ /* 0x000fe200000114da */
[C---:B------:R-:W-:Y:S01]  /*10b0*/  VIADD R6, R230.reuse, 0xb0 ;  /* 0x000000b0e6067836 */ /* 0x040fe20000000000 */
[----:B------:R-:W-:Y:S01]  /*10c0*/  SHF.R.S32.HI R5, RZ, 0x1f, R5 ;  /* 0x0000001fff057819 */ /* 0x000fe20000011405 */
[----:B------:R-:W-:Y:S01]  /*10d0*/  IMAD R3, R3, 0x2, R18 ;  /* 0x0000000203037824 */ /* 0x000fe200078e0212 */
[----:B------:R-:W-:Y:S01]  /*10e0*/  SHF.R.S32.HI R4, RZ, 0x1f, R4 ;  /* 0x0000001fff047819 */ /* 0x000fe20000011404 */
[C---:B------:R-:W-:Y:S02]  /*10f0*/  VIADD R237, R230.reuse, 0xc8 ;  /* 0x000000c8e6ed7836 */ /* 0x040fe40000000000 */
[C---:B------:R-:W-:Y:S01]  /*1100*/  VIADD R236, R230.reuse, 0xd0 ;  /* 0x000000d0e6ec7836 */ /* 0x040fe20000000000 */
[----:B------:R0:W-:Y:S01]  /*1110*/  STL [R1+0x90], R3 ;  /* 0x0000900301007387 */ /* 0x0001e20000100800 */
[----:B------:R-:W-:-:S02]  /*1120*/  VIADD R235, R230, 0xd8 ;  /* 0x000000d8e6eb7836 */ /* 0x000fc40000000000 */
[C---:B------:R-:W-:Y:S01]  /*1130*/  VIADD R234, R230.reuse, 0xe0 ;  /* 0x000000e0e6ea7836 */ /* 0x040fe20000000000 */
[----:B------:R1:W-:Y:S01]  /*1140*/  STL [R1+0x98], R0 ;  /* 0x0000980001007387 */ /* 0x0003e20000100800 */
[C---:B------:R-:W-:Y:S01]  /*1150*/  VIADD R33, R230.reuse, 0x10 ;  /* 0x00000010e6217836 */ /* 0x040fe20000000000 */
[----:B------:R-:W-:Y:S01]  /*1160*/  SHF.R.S32.HI R5, RZ, 0x1f, R236 ;  /* 0x0000001fff057819 */ /* 0x000fe200000114ec */
        /* <DEDUP_REMOVED lines=43> */
[----:B-1----:R-:W-:-:S07]  /*1420*/  SHF.R.S32.HI R3, RZ, 0x1f, R231 ;  /* 0x0000001fff037819 */ /* 0x002fce00000114e7 */
.L_x_10511:
[----:B0-23--:R-:W0:Y:S02]  /*1430*/  LDC.64 R4, c[0x0][0xd88] ;  /* 0x00036200ff047b82 */ /* 0x00de240000000a00 */
        /* <DEDUP_REMOVED lines=24> */
[----:B------:R-:W-:Y:S01]  /*15c0*/  IADD3.X R5, R224, UR7, RZ, P3, !PT ;  /* 0x00000007e0057c10 */ /* 0x000fe20009ffe4ff */
        /* <DEDUP_REMOVED lines=24> */
.L_x_10364:
        /* <DEDUP_REMOVED lines=14> */
.L_x_10365:
[----:B------:R-:W-:Y:S05]  /*1830*/  @!P0 BRA `(.L_x_10366) ;  /* 0x00000000000c8947 */ /* 0x000fea0003800000 */
[----:B------:R-:W2:Y:S04]  /*1840*/  LDG.E R0, desc[UR60][R4.64] ;  /* 0x0000003c04007981 */ /* 0x000ea8000c1e1900 */
[----:B------:R-:W2:Y:S02]  /*1850*/  LDG.E R33, desc[UR60][R4.64+0x4] ;  /* 0x0000043c04217981 */ /* 0x000ea4000c1e1900 */
[----:B--2---:R-:W-:-:S07]  /*1860*/  IMAD.IADD R33, R33, 0x1, -R0 ;  /* 0x0000000121217824 */ /* 0x004fce00078e0a00 */
.L_x_10366:
        /* <DEDUP_REMOVED lines=57> */
.L_x_10368:
[----:B------:R-:W-:Y:S05]  /*1c00*/  BSYNC B0 ;  /* 0x0000000000007941 */ /* 0x000fea0003800000 */
.L_x_10367:
        /* <DEDUP_REMOVED lines=37> */
.L_x_10371:
[----:B------:R-:W-:Y:S05]  /*1e60*/  BSYNC B6 ;  /* 0x0000000000067941 */ /* 0x000fea0003800000 */
.L_x_10370:
        /* <DEDUP_REMOVED lines=20> */
.L_x_10373:
[----:B------:R-:W-:Y:S05]  /*1fb0*/  BSYNC B6 ;  /* 0x0000000000067941 */ /* 0x000fea0003800000 */
.L_x_10372:
[----:B------:R-:W-:Y:S01]  /*1fc0*/  ULDC.64 UR4, c[0x0][0xaf0] ;  /* 0x0002bc0000047ab9 */ /* 0x000fe20000000a00 */
[----:B------:R-:W-:Y:S01]  /*1fd0*/  IMAD.MOV.U32 R0, RZ, RZ, R222 ;  /* 0x000000ffff007224 */ /* 0x000fe200078e00de */
[----:B------:R-:W-:Y:S01]  /*1fe0*/  ISETP.NE.U32.AND P0, PT, RZ, UR4, PT ;  /* 0x00000004ff007c0c */ /* 0x000fe2000bf05070 */
[----:B------:R-:W0:Y:S03]  /*1ff0*/  LDC.64 R20, c[0x0][0x300] ;  /* 0x0000c000ff147b82 */ /* 0x000e260000000a00 */
[----:B------:R-:W-:Y:S01]  /*2000*/  ISETP.NE.AND.EX P0, PT, RZ, UR5, PT, P0 ;  /* 0x00000005ff007c0c */ /* 0x000fe2000bf05300 */
[----:B------:R-:W1:Y:S01]  /*2010*/  S2R R44, SR_TID.X ;  /* 0x00000000002c7919 */ /* 0x000e620000002100 */
[----:B------:R-:W-:Y:S01]  /*2020*/  IMAD.IADD R70, R70, 0x1, R33 ;  /* 0x0000000146467824 */ /* 0x000fe200078e0221 */
[----:B------:R-:W2:Y:S01]  /*2030*/  S2R R6, SR_TID.X ;  /* 0x0000000000067919 */ /* 0x000ea20000002100 */
[----:B------:R-:W-:Y:S01]  /*2040*/  SHF.R.S32.HI R17, RZ, 0x1f, R16 ;  /* 0x0000001fff117819 */ /* 0x000fe20000011410 */
[----:B------:R-:W3:Y:S08]  /*2050*/  LDC R49, c[0x0][0x3f4] ;  /* 0x0000fd00ff317b82 */ /* 0x000ef00000000800 */
[----:B------:R-:W-:Y:S01]  /*2060*/  @P0 IADD3 R4, P1, R223, UR4, RZ ;  /* 0x00000004df040c10 */ /* 0x000fe2000ff3e0ff */
[----:B------:R-:W-:Y:S01]  /*2070*/  VIADD R8, R16, 0xc0 ;  /* 0x000000c010087836 */ /* 0x000fe20000000000 */
[----:B------:R-:W4:Y:S02]  /*2080*/  LDC.64 R42, c[0x0][0x3f8] ;  /* 0x0000fe00ff2a7b82 */ /* 0x000f240000000a00 */
[----:B------:R-:W-:Y:S01]  /*2090*/  @P0 IADD3.X R5, R224, UR5, RZ, P1, !PT ;  /* 0x00000005e0050c10 */ /* 0x000fe20008ffe4ff */
[----:B------:R-:W-:-:S04]  /*20a0*/  ULDC.64 UR4, c[0x0][0xb00] ;  /* 0x0002c00000047ab9 */ /* 0x000fc80000000a00 */
[----:B------:R1:W3:Y:S01]  /*20b0*/  @P0 LDG.E R0, desc[UR60][R4.64] ;  /* 0x0000003c04000981 */ /* 0x0002e2000c1e1900 */
[----:B------:R-:W-:Y:S01]  /*20c0*/  SHF.R.S32.HI R36, RZ, 0x1f, R70 ;  /* 0x0000001fff247819 */ /* 0x000fe20000011446 */
[----:B------:R-:W4:Y:S01]  /*20d0*/  LDC.64 R68, c[0x0][0x408] ;  /* 0x00010200ff447b82 */ /* 0x000f220000000a00 */
[----:B------:R-:W-:Y:S01]  /*20e0*/  ISETP.NE.U32.AND P0, PT, RZ, UR4, PT ;  /* 0x00000004ff007c0c */ /* 0x000fe2000bf05070 */
[----:B------:R-:W-:Y:S01]  /*20f0*/  IMAD.MOV.U32 R90, RZ, RZ, 0x20 ;  /* 0x00000020ff5a7424 */ /* 0x000fe200078e00ff */
[----:B-----5:R-:W-:Y:S01]  /*2100*/  SHF.R.S32.HI R45, RZ, 0x1f, R24 ;  /* 0x0000001fff2d7819 */ /* 0x020fe20000011418 */
[-C--:B0-----:R-:W-:Y:S01]  /*2110*/  IMAD R3, R36, R20.reuse, RZ ;  /* 0x0000001424037224 */ /* 0x081fe200078e02ff */
[----:B------:R-:W-:Y:S01]  /*2120*/  ISETP.NE.AND.EX P0, PT, RZ, UR5, PT, P0 ;  /* 0x00000005ff007c0c */ /* 0x000fe2000bf05300 */
[----:B------:R-:W-:Y:S01]  /*2130*/  ULDC.64 UR4, c[0x0][0x308] ;  /* 0x0000c20000047ab9 */ /* 0x000fe20000000a00 */
[----:B------:R-:W-:Y:S01]  /*2140*/  IMAD R77, R21, 0x60, RZ ;  /* 0x00000060154d7824 */ /* 0x000fe200078e02ff */
[----:B------:R-:W-:Y:S01]  /*2150*/  SHF.R.S32.HI R74, RZ, 0x1f, R225 ;  /* 0x0000001fff4a7819 */ /* 0x000fe200000114e1 */
[----:B-1----:R-:W-:Y:S01]  /*2160*/  IMAD.WIDE.U32 R4, R70, R20, RZ ;  /* 0x0000001446047225 */ /* 0x002fe200078e00ff */
[----:B------:R-:W-:-:S03]  /*2170*/  SHF.R.U32.HI R44, RZ, 0x7, R44 ;  /* 0x00000007ff2c7819 */ /* 0x000fc6000001162c */
[----:B------:R-:W-:Y:S01]  /*2180*/  IMAD R3, R70, R21, R3 ;  /* 0x0000001546037224 */ /* 0x000fe200078e0203 */
[----:B------:R-:W-:Y:S01]  /*2190*/  ISETP.NE.AND P6, PT, R44, 0x1, PT ;  /* 0x000000012c00780c */ /* 0x000fe20003fc5270 */
[----:B--2---:R-:W-:Y:S02]  /*21a0*/  VIADD R6, R6, 0xffffff80 ;  /* 0xffffff8006067836 */ /* 0x004fe40000000000 */
[----:B------:R-:W-:Y:S02]  /*21b0*/  IMAD.IADD R5, R5, 0x1, R3 ;  /* 0x0000000105057824 */ /* 0x000fe400078e0203 */
[----:B------:R-:W-:Y:S01]  /*21c0*/  VIADD R75, R44, 0x8 ;  /* 0x000000082c4b7836 */ /* 0x000fe20000000000 */
[----:B------:R-:W-:Y:S01]  /*21d0*/  SHF.R.U32.HI R44, RZ, 0x3, R213 ;  /* 0x00000003ff2c7819 */ /* 0x000fe200000116d5 */
[----:B------:R-:W-:Y:S01]  /*21e0*/  IMAD.WIDE.U32 R4, R220, UR4, R4 ;  /* 0x00000004dc047c25 */ /* 0x000fe2000f8e0004 */
[----:B----4-:R-:W-:-:S03]  /*21f0*/  SHF.L.U64.HI R72, R68, 0x6, R69 ;  /* 0x0000000644487819 */ /* 0x010fc60000010245 */
[----:B------:R-:W-:Y:S01]  /*2200*/  IMAD R5, R220, UR5, R5 ;  /* 0x00000005dc057c24 */ /* 0x000fe2000f8e0205 */
[----:B------:R-:W-:Y:S01]  /*2210*/  ULDC.64 UR4, c[0x0][0x310] ;  /* 0x0000c40000047ab9 */ /* 0x000fe20000000a00 */
[-C--:B------:R-:W-:Y:S02]  /*2220*/  IMAD R40, R229, R68.reuse, RZ ;  /* 0x00000044e5287224 */ /* 0x080fe400078e02ff */
[----:B------:R-:W-:-:S04]  /*2230*/  IMAD.WIDE.U32 R66, R19, R68, R16 ;  /* 0x0000004413427225 */ /* 0x000fc800078e0010 */
[C---:B------:R-:W-:Y:S02]  /*2240*/  IMAD R39, R19.reuse, R69, R40 ;  /* 0x0000004513277224 */ /* 0x040fe400078e0228 */
[----:B------:R-:W-:-:S04]  /*2250*/  IMAD.WIDE.U32 R34, R19, R42, R16 ;  /* 0x0000002a13227225 */ /* 0x000fc800078e0010 */
[----:B------:R-:W-:Y:S02]  /*2260*/  IMAD.IADD R67, R39, 0x1, R67 ;  /* 0x0000000127437824 */ /* 0x000fe400078e0243 */
[C---:B------:R-:W-:Y:S02]  /*2270*/  IMAD R40, R45.reuse, R42, RZ ;  /* 0x0000002a2d287224 */ /* 0x040fe400078e02ff */
[----:B------:R-:W-:Y:S02]  /*2280*/  IMAD R45, R45, R68, RZ ;  /* 0x000000442d2d7224 */ /* 0x000fe400078e02ff */
[----:B------:R-:W-:Y:S02]  /*2290*/  IMAD R81, R24, R43, R40 ;  /* 0x0000002b18517224 */ /* 0x000fe400078e0228 */
[----:B------:R-:W-:Y:S02]  /*22a0*/  IMAD R47, R43, 0x60, RZ ;  /* 0x000000602b2f7824 */ /* 0x000fe400078e02ff */
[----:B------:R-:W-:-:S02]  /*22b0*/  IMAD.SHL.U32 R40, R42, 0x40, RZ ;  /* 0x000000402a287824 */ /* 0x000fc400078e00ff */
[----:B------:R-:W-:Y:S02]  /*22c0*/  IMAD R45, R24, R69, R45 ;  /* 0x00000045182d7224 */ /* 0x000fe400078e022d */
[----:B------:R-:W-:Y:S02]  /*22d0*/  IMAD R79, R69, 0x60, RZ ;  /* 0x00000060454f7824 */ /* 0x000fe400078e02ff */
[----:B------:R-:W-:Y:S02]  /*22e0*/  IMAD.SHL.U32 R73, R68, 0x40, RZ ;  /* 0x0000004044497824 */ /* 0x000fe400078e00ff */
[----:B------:R-:W-:-:S04]  /*22f0*/  IMAD.WIDE.U32 R66, R24, R68, R66 ;  /* 0x0000004418427225 */ /* 0x000fc800078e0042 */
[----:B---3--:R-:W-:Y:S02]  /*2300*/  IMAD.SHL.U32 R76, R49, 0x2, RZ ;  /* 0x00000002314c7824 */ /* 0x008fe400078e00ff */
[----:B------:R-:W-:Y:S01]  /*2310*/  IMAD.IADD R83, R45, 0x1, R67 ;  /* 0x000000012d537824 */ /* 0x000fe200078e0243 */
[----:B------:R-:W-:Y:S02]  /*2320*/  SHF.R.S32.HI R3, RZ, 0x1f, R0 ;  /* 0x0000001fff037819 */ /* 0x000fe40000011400 */
[----:B------:R-:W-:Y:S02]  /*2330*/  SEL R33, R0, RZ, !P0 ;  /* 0x000000ff00217207 */ /* 0x000fe40004000000 */
[----:B------:R-:W-:Y:S02]  /*2340*/  SEL R37, R3, RZ, !P0 ;  /* 0x000000ff03257207 */ /* 0x000fe40004000000 */
[----:B------:R-:W-:Y:S01]  /*2350*/  SHF.R.S32.HI R3, RZ, 0x1f, R6 ;  /* 0x0000001fff037819 */ /* 0x000fe20000011406 */
[----:B------:R-:W-:-:S03]  /*2360*/  IMAD.WIDE.U32 R12, R33, UR4, R4 ;  /* 0x00000004210c7c25 */ /* 0x000fc6000f8e0004 */
[----:B------:R-:W-:Y:S01]  /*2370*/  LEA.HI R38, R3, R6, RZ, 0x2 ;  /* 0x0000000603267211 */ /* 0x000fe200078f10ff */
[----:B------:R-:W-:Y:S02]  /*2380*/  IMAD R0, R37, UR4, RZ ;  /* 0x0000000425007c24 */ /* 0x000fe4000f8e02ff */
[-C--:B------:R-:W-:Y:S01]  /*2390*/  IMAD R6, R229, R20.reuse, RZ ;  /* 0x00000014e5067224 */ /* 0x080fe200078e02ff */
[----:B------:R-:W-:Y:S01]  /*23a0*/  SHF.R.S32.HI R38, RZ, 0x1f, R38 ;  /* 0x0000001fff267819 */ /* 0x000fe20000011426 */
[----:B------:R-:W-:Y:S01]  /*23b0*/  IMAD R9, R33, UR5, R0 ;  /* 0x0000000521097c24 */ /* 0x000fe2000f8e0200 */
[----:B------:R-:W-:Y:S05]  /*23c0*/  @!P6 WARPSYNC.ALL ;  /* 0x000000000000e948 */ /* 0x000fea0003800000 */
[C---:B------:R-:W-:Y:S01]  /*23d0*/  VIADD R0, R16.reuse, 0x20 ;  /* 0x0000002010007836 */ /* 0x040fe20000000000 */
[----:B------:R-:W-:Y:S01]  /*23e0*/  ULDC UR4, c[0x0][0x320] ;  /* 0x0000c80000047ab9 */ /* 0x000fe20000000800 */
[----:B------:R-:W-:Y:S01]  /*23f0*/  IMAD.WIDE.U32 R4, R19, R20, R16 ;  /* 0x0000001413047225 */ /* 0x000fe200078e0010 */
[----:B------:R-:W-:Y:S01]  /*2400*/  @!P6 BAR.SYNC.DEFER_BLOCKING 0x9, 0x100 ;  /* 0x024400000000eb1d */ /* 0x000fe20000010000 */
[----:B------:R-:W-:-:S02]  /*2410*/  ISETP.GE.AND P0, PT, R16, UR4, PT ;  /* 0x0000000410007c0c */ /* 0x000fc4000bf06270 */
[----:B------:R-:W-:Y:S01]  /*2420*/  ISETP.GE.AND P1, PT, R0, UR4, PT ;  /* 0x0000000400007c0c */ /* 0x000fe2000bf26270 */
[----:B------:R-:W-:Y:S01]  /*2430*/  IMAD R11, R19, R21, R6 ;  /* 0x00000015130b7224 */ /* 0x000fe200078e0206 */
[----:B------:R-:W-:Y:S01]  /*2440*/  SEL R6, RZ, 0x1, P0 ;  /* 0x00000001ff067807 */ /* 0x000fe20000000000 */
[----:B------:R-:W-:Y:S01]  /*2450*/  ULDC.64 UR6, c[0x0][0x330] ;  /* 0x0000cc0000067ab9 */ /* 0x000fe20000000a00 */
[----:B------:R-:W-:Y:S02]  /*2460*/  SEL R7, RZ, 0xffffffff, P1 ;  /* 0xffffffffff077807 */ /* 0x000fe40000800000 */
[----:B------:R-:W-:Y:S01]  /*2470*/  IADD3 R3, P2, R12, R4, RZ ;  /* 0x000000040c037210 */ /* 0x000fe20007f5e0ff */
[----:B------:R-:W-:Y:S01]  /*2480*/  IMAD.IADD R4, R13, 0x1, R9 ;  /* 0x000000010d047824 */ /* 0x000fe200078e0209 */
[----:B------:R-:W-:Y:S01]  /*2490*/  ISETP.GE.AND P0, PT, R8, UR4, PT ;  /* 0x0000000408007c0c */ /* 0x000fe2000bf06270 */
[----:B------:R-:W-:Y:S01]  /*24a0*/  IMAD.SHL.U32 R7, R7, 0x2, RZ ;  /* 0x0000000207077824 */ /* 0x000fe200078e00ff */
[----:B------:R-:W-:Y:S01]  /*24b0*/  LEA.HI R38, R38, R19, RZ, 0x3 ;  /* 0x0000001326267211 */ /* 0x000fe200078f18ff */
[----:B------:R-:W-:Y:S01]  /*24c0*/  VIADD R9, R16, 0xe0 ;  /* 0x000000e010097836 */ /* 0x000fe20000000000 */
[----:B------:R-:W-:Y:S01]  /*24d0*/  IADD3.X R5, R4, R5, R11, P2, !PT ;  /* 0x0000000504057210 */ /* 0x000fe200017fe40b */
[C---:B------:R-:W-:Y:S01]  /*24e0*/  VIADD R8, R16.reuse, 0x80 ;  /* 0x0000008010087836 */ /* 0x040fe20000000000 */
[----:B------:R-:W-:Y:S01]  /*24f0*/  LOP3.LUT R14, R7, 0x2, R6, 0xe2, !PT ;  /* 0x00000002070e7812 */ /* 0x000fe200078ee206 */
[C---:B------:R-:W-:Y:S01]  /*2500*/  VIADD R6, R16.reuse, 0x40 ;  /* 0x0000004010067836 */ /* 0x040fe20000000000 */
[----:B------:R-:W-:Y:S01]  /*2510*/  ISETP.GE.AND P3, PT, R9, UR4, PT ;  /* 0x0000000409007c0c */ /* 0x000fe2000bf66270 */
[C---:B------:R-:W-:Y:S01]  /*2520*/  VIADD R7, R16.reuse, 0x60 ;  /* 0x0000006010077836 */ /* 0x040fe20000000000 */
[----:B------:R-:W-:Y:S01]  /*2530*/  SEL R96, RZ, 0x40, P0 ;  /* 0x00000040ff607807 */ /* 0x000fe20000000000 */
[----:B------:R-:W-:Y:S01]  /*2540*/  VIADD R9, R16, 0xa0 ;  /* 0x000000a010097836 */ /* 0x000fe20000000000 */
[----:B------:R-:W-:Y:S01]  /*2550*/  ISETP.GE.AND P1, PT, R6, UR4, PT ;  /* 0x0000000406007c0c */ /* 0x000fe2000bf26270 */
[----:B------:R-:W-:Y:S01]  /*2560*/  IMAD.WIDE.U32 R10, R220, UR6, R16 ;  /* 0x00000006dc0a7c25 */ /* 0x000fe2000f8e0010 */
[----:B------:R-:W-:-:S02]  /*2570*/  ISETP.GE.AND P2, PT, R7, UR4, PT ;  /* 0x0000000407007c0c */ /* 0x000fc4000bf46270 */
[----:B------:R-:W-:Y:S01]  /*2580*/  SEL R15, RZ, 0x4, P1 ;  /* 0x00000004ff0f7807 */ /* 0x000fe20000800000 */
[----:B------:R-:W-:Y:S01]  /*2590*/  IMAD R11, R220, UR7, R11 ;  /* 0x00000007dc0b7c24 */ /* 0x000fe2000f8e020b */
[----:B------:R-:W-:Y:S02]  /*25a0*/  SEL R23, RZ, 0x8, P2 ;  /* 0x00000008ff177807 */ /* 0x000fe40001000000 */
[----:B------:R-:W-:Y:S02]  /*25b0*/  ISETP.GE.AND P1, PT, R8, UR4, PT ;  /* 0x0000000408007c0c */ /* 0x000fe4000bf26270 */
[----:B------:R-:W-:Y:S01]  /*25c0*/  ISETP.GE.AND P2, PT, R9, UR4, PT ;  /* 0x0000000409007c0c */ /* 0x000fe2000bf46270 */
[----:B------:R-:W-:Y:S01]  /*25d0*/  ULDC.64 UR4, c[0x0][0x338] ;  /* 0x0000ce0000047ab9 */ /* 0x000fe20000000a00 */
[----:B------:R-:W-:Y:S01]  /*25e0*/  LOP3.LUT R14, R23, R14, R15, 0xfe, !PT ;  /* 0x0000000e170e7212 */ /* 0x000fe200078efe0f */
[----:B------:R-:W-:Y:S01]  /*25f0*/  IMAD R37, R37, UR4, RZ ;  /* 0x0000000425257c24 */ /* 0x000fe2000f8e02ff */
[----:B------:R-:W-:-:S02]  /*2600*/  SEL R15, RZ, 0x10, P1 ;  /* 0x00000010ff0f7807 */ /* 0x000fc40000800000 */
[----:B------:R-:W-:Y:S01]  /*2610*/  SEL R23, RZ, 0x20, P2 ;  /* 0x00000020ff177807 */ /* 0x000fe20001000000 */
[----:B------:R-:W-:Y:S01]  /*2620*/  IMAD R37, R33, UR5, R37 ;  /* 0x0000000521257c24 */ /* 0x000fe2000f8e0225 */
[----:B------:R-:W-:Y:S02]  /*2630*/  ISETP.GE.AND P0, PT, R16, R49, PT ;  /* 0x000000311000720c */ /* 0x000fe40003f06270 */
[----:B------:R-:W-:Y:S01]  /*2640*/  LOP3.LUT R31, R23, R14, R15, 0xfe, !PT ;  /* 0x0000000e171f7212 */ /* 0x000fe200078efe0f */
[----:B------:R-:W-:Y:S01]  /*2650*/  IMAD.WIDE.U32 R14, R33, UR4, R10 ;  /* 0x00000004210e7c25 */ /* 0x000fe2000f8e000a */
[----:B------:R-:W-:Y:S01]  /*2660*/  SEL R11, R49, RZ, P0 ;  /* 0x000000ff310b7207 */ /* 0x000fe20000000000 */
[----:B------:R-:W-:Y:S01]  /*2670*/  ULDC UR4, c[0x0][0x2f4] ;  /* 0x0000bd0000047ab9 */ /* 0x000fe20000000800 */
[----:B------:R-:W-:Y:S01]  /*2680*/  SHF.R.S32.HI R23, RZ, 0x1f, R22 ;  /* 0x0000001fff177819 */ /* 0x000fe20000011416 */
[----:B------:R-:W-:Y:S01]  /*2690*/  IMAD R10, R229, R42, RZ ;  /* 0x0000002ae50a7224 */ /* 0x000fe200078e02ff */
[----:B------:R-:W-:Y:S01]  /*26a0*/  LOP3.LUT R38, R38, 0xfffffff8, RZ, 0xc0, !PT ;  /* 0xfffffff826267812 */ /* 0x000fe200078ec0ff */
[----:B------:R-:W-:Y:S01]  /*26b0*/  IMAD.IADD R11, R16, 0x1, R11 ;  /* 0x00000001100b7824 */ /* 0x000fe200078e020b */
[----:B------:R-:W-:Y:S01]  /*26c0*/  LOP3.LUT R96, R31, R96, RZ, 0xfc, !PT ;  /* 0x000000601f607212 */ /* 0x000fe200078efcff */
[C---:B------:R-:W-:Y:S01]  /*26d0*/  IMAD R31, R19.reuse, R43, R10 ;  /* 0x0000002b131f7224 */ /* 0x040fe200078e020a */
[C---:B------:R-:W-:Y:S01]  /*26e0*/  IADD3 R70, P1, R19.reuse, R70, RZ ;  /* 0x0000004613467210 */ /* 0x040fe20007f3e0ff */
[----:B------:R-:W-:Y:S01]  /*26f0*/  IMAD.WIDE.U32 R64, R19, R68, R22 ;  /* 0x0000004413407225 */ /* 0x000fe200078e0016 */
[----:B------:R-:W-:-:S02]  /*2700*/  SHF.R.S32.HI R10, RZ, 0x1f, R11 ;  /* 0x0000001fff0a7819 */ /* 0x000fc4000001140b */
[----:B------:R-:W-:Y:S01]  /*2710*/  SEL R95, RZ, 0xffffff80, P3 ;  /* 0xffffff80ff5f7807 */ /* 0x000fe20001800000 */
[----:B------:R-:W-:Y:S01]  /*2720*/  IMAD.IADD R38, R19, 0x1, -R38 ;  /* 0x0000000113267824 */ /* 0x000fe200078e0a26 */
[----:B------:R-:W-:Y:S01]  /*2730*/  ISETP.GE.AND P2, PT, R0, UR4, PT ;  /* 0x0000000400007c0c */ /* 0x000fe2000bf46270 */
[----:B------:R-:W-:Y:S01]  /*2740*/  IMAD.IADD R65, R65, 0x1, R39 ;  /* 0x0000000141417824 */ /* 0x000fe200078e0227 */
[----:B------:R-:W-:Y:S01]  /*2750*/  LEA.HI R39, R10, R11, RZ, 0x3 ;  /* 0x0000000b0a277211 */ /* 0x000fe200078f18ff */
[----:B------:R-:W-:Y:S01]  /*2760*/  IMAD.SHL.U32 R84, R38, 0x40, RZ ;  /* 0x0000004026547824 */ /* 0x000fe200078e00ff */
[----:B------:R-:W-:Y:S01]  /*2770*/  SHF.L.U64.HI R10, R20, 0x6, R21 ;  /* 0x00000006140a7819 */ /* 0x000fe20000010215 */
[----:B------:R-:W-:Y:S01]  /*2780*/  IMAD.X R71, R229, 0x1, R36, P1 ;  /* 0x00000001e5477824 */ /* 0x000fe200008e0624 */
[----:B------:R-:W-:Y:S01]  /*2790*/  LOP3.LUT R36, R213, 0x38, R39, 0xf8, !PT ;  /* 0x00000038d5247812 */ /* 0x000fe200078ef827 */
[----:B------:R-:W-:Y:S01]  /*27a0*/  IMAD.WIDE.U32 R32, R19, R42, R22 ;  /* 0x0000002a13207225 */ /* 0x000fe200078e0016 */
[----:B------:R-:W-:-:S02]  /*27b0*/  LOP3.LUT R84, R84, 0x1c0, RZ, 0xc0, !PT ;  /* 0x000001c054547812 */ /* 0x000fc400078ec0ff */
[----:B------:R-:W-:Y:S01]  /*27c0*/  LOP3.LUT P1, RZ, R38, 0x4, RZ, 0xc0, !PT ;  /* 0x0000000426ff7812 */ /* 0x000fe2000782c0ff */
[----:B------:R-:W-:Y:S01]  /*27d0*/  IMAD.IADD R33, R33, 0x1, R31 ;  /* 0x0000000121217824 */ /* 0x000fe200078e021f */
[----:B------:R-:W-:Y:S01]  /*27e0*/  LOP3.LUT R38, R36, R44, RZ, 0x3c, !PT ;  /* 0x0000002c24267212 */ /* 0x000fe200078e3cff */
[----:B------:R-:W-:Y:S01]  /*27f0*/  IMAD.IADD R35, R31, 0x1, R35 ;  /* 0x000000011f237824 */ /* 0x000fe200078e0223 */
[----:B------:R-:W-:Y:S01]  /*2800*/  SHF.R.U32.HI R87, RZ, 0x3, R84 ;  /* 0x00000003ff577819 */ /* 0x000fe20000011654 */
[----:B------:R-:W-:Y:S01]  /*2810*/  IMAD.SHL.U32 R11, R20, 0x40, RZ ;  /* 0x00000040140b7824 */ /* 0x000fe200078e00ff */
[----:B------:R-:W-:Y:S01]  /*2820*/  LOP3.LUT R44, R84, 0x18, R16, 0xf8, !PT ;  /* 0x00000018542c7812 */ /* 0x000fe200078ef810 */
[-C--:B------:R-:W-:Y:S01]  /*2830*/  IMAD.WIDE.U32 R32, R24, R42.reuse, R32 ;  /* 0x0000002a18207225 */ /* 0x080fe200078e0020 */
[----:B------:R-:W-:Y:S02]  /*2840*/  LOP3.LUT R36, R84, 0x38, R39, 0xf8, !PT ;  /* 0x0000003854247812 */ /* 0x000fe400078ef827 */
[----:B------:R-:W-:Y:S01]  /*2850*/  LOP3.LUT R91, R44, R87, RZ, 0x3c, !PT ;  /* 0x000000572c5b7212 */ /* 0x000fe200078e3cff */
[----:B------:R-:W-:Y:S01]  /*2860*/  IMAD.WIDE.U32 R34, R24, R42, R34 ;  /* 0x0000002a18227225 */ /* 0x000fe200078e0022 */
[----:B------:R-:W-:-:S02]  /*2870*/  SHF.R.S32.HI R85, RZ, 0x3, R39 ;  /* 0x00000003ff557819 */ /* 0x000fc40000011427 */
[----:B------:R-:W-:Y:S01]  /*2880*/  LOP3.LUT R86, R39, 0xfffffff8, RZ, 0xc0, !PT ;  /* 0xfffffff827567812 */ /* 0x000fe200078ec0ff */
[----:B------:R-:W-:Y:S01]  /*2890*/  IMAD.WIDE.U32 R64, R24, R68, R64 ;  /* 0x0000004418407225 */ /* 0x000fe200078e0040 */
[----:B------:R-:W-:Y:S02]  /*28a0*/  SHF.L.U64.HI R31, R42, 0x6, R43 ;  /* 0x000000062a1f7819 */ /* 0x000fe4000001022b */
[----:B------:R-:W-:Y:S01]  /*28b0*/  SEL R90, R90, 0xffffffe0, !P1 ;  /* 0xffffffe05a5a7807 */ /* 0x000fe20004800000 */
[----:B------:R-:W-:Y:S01]  /*28c0*/  IMAD.WIDE.U32 R20, R20, 0x60, RZ ;  /* 0x0000006014147825 */ /* 0x000fe200078e00ff */
[----:B------:R-:W-:Y:S02]  /*28d0*/  LOP3.LUT R39, R36, R87, RZ, 0x3c, !PT ;  /* 0x0000005724277212 */ /* 0x000fe400078e3cff */
[----:B------:R-:W-:Y:S01]  /*28e0*/  LOP3.LUT R95, R96, 0x80, R95, 0xc8, !PT ;  /* 0x00000080605f7812 */ /* 0x000fe200078ec85f */
[----:B------:R-:W-:Y:S01]  /*28f0*/  IMAD.WIDE.U32 R42, R42, 0x60, RZ ;  /* 0x000000602a2a7825 */ /* 0x000fe200078e00ff */
[----:B------:R-:W-:-:S02]  /*2900*/  SHF.R.S32.HI R88, RZ, 0x1f, R86 ;  /* 0x0000001fff587819 */ /* 0x000fc40000011456 */
[----:B------:R-:W-:Y:S01]  /*2910*/  ISETP.GE.AND P1, PT, R16, UR4, PT ;  /* 0x0000000410007c0c */ /* 0x000fe2000bf26270 */
[----:B------:R-:W-:Y:S01]  /*2920*/  IMAD.WIDE.U32 R68, R68, 0x60, RZ ;  /* 0x0000006044447825 */ /* 0x000fe200078e00ff */
[----:B------:R-:W-:-:S03]  /*2930*/  LOP3.LUT R96, R96, 0x40, RZ, 0xc0, !PT ;  /* 0x0000004060607812 */ /* 0x000fc600078ec0ff */
[----:B------:R-:W-:Y:S02]  /*2940*/  IMAD R91, R216, 0x200, R91 ;  /* 0x00000200d85b7824 */ /* 0x000fe400078e025b */
[----:B------:R-:W-:Y:S02]  /*2950*/  IMAD.IADD R80, R33, 0x1, R81 ;  /* 0x0000000121507824 */ /* 0x000fe400078e0251 */
[----:B------:R-:W-:Y:S02]  /*2960*/  IMAD.IADD R77, R21, 0x1, R77 ;  /* 0x00000001154d7824 */ /* 0x000fe400078e024d */
[----:B------:R-:W-:Y:S02]  /*2970*/  IMAD.IADD R78, R43, 0x1, R47 ;  /* 0x000000012b4e7824 */ /* 0x000fe400078e022f */
[----:B------:R-:W-:Y:S02]  /*2980*/  IMAD.IADD R79, R69, 0x1, R79 ;  /* 0x00000001454f7824 */ /* 0x000fe400078e024f */
[----:B------:R-:W-:-:S02]  /*2990*/  IMAD.IADD R81, R81, 0x1, R35 ;  /* 0x0000000151517824 */ /* 0x000fc400078e0223 */
[----:B------:R-:W-:Y:S02]  /*29a0*/  IMAD.IADD R82, R65, 0x1, R45 ;  /* 0x0000000141527824 */ /* 0x000fe400078e022d */
[----:B------:R-:W-:Y:S02]  /*29b0*/  IMAD.IADD R89, R217, 0x1, R38 ;  /* 0x00000001d9597824 */ /* 0x000fe400078e0226 */
[----:B------:R-:W-:Y:S02]  /*29c0*/  IMAD R92, R216, 0x200, R39 ;  /* 0x00000200d85c7824 */ /* 0x000fe400078e0227 */
[----:B------:R-:W-:Y:S02]  /*29d0*/  IMAD.IADD R93, R90, 0x1, R91 ;  /* 0x000000015a5d7824 */ /* 0x000fe400078e025b */
[----:B------:R-:W-:-:S07]  /*29e0*/  IMAD.IADD R94, R15, 0x1, R37 ;  /* 0x000000010f5e7824 */ /* 0x000fce00078e0225 */
.L_x_10421:
        /* <DEDUP_REMOVED lines=71> */
.L_x_10378:
[----:B------:R-:W-:Y:S05]  /*2e60*/  BSYNC B1 ;  /* 0x0000000000017941 */ /* 0x000fea0003800000 */
.L_x_10377:
        /* <DEDUP_REMOVED lines=25> */
.L_x_10380:
[----:B------:R-:W-:Y:S05]  /*3000*/  BSYNC B1 ;  /* 0x0000000000017941 */ /* 0x000fea0003800000 */
.L_x_10379:
[----:B0-----:R-:W2:Y:S01]  /*3010*/  LDL R36, [R1+0x5c] ;  /* 0x00005c0001247983 */ /* 0x001ea20000100800 */
[----:B------:R-:W-:Y:S01]  /*3020*/  IMAD.MOV.U32 R37, RZ, RZ, R61 ;  /* 0x000000ffff257224 */ /* 0x000fe200078e003d */
[----:B------:R-:W-:Y:S01]  /*3030*/  PRMT R115, R115, 0x5410, R101 ;  /* 0x0000541073737816 */ /* 0x000fe20000000065 */
[----:B------:R-:W-:Y:S01]  /*3040*/  IMAD.MOV.U32 R38, RZ, RZ, R62 ;  /* 0x000000ffff267224 */ /* 0x000fe200078e003e */
[----:B------:R-:W-:Y:S01]  /*3050*/  PRMT R123, R100, 0x7610, R123 ;  /* 0x00007610647b7816 */ /* 0x000fe2000000007b */
[----:B------:R-:W-:-:S05]  /*3060*/  IMAD.MOV.U32 R39, RZ, RZ, R63 ;  /* 0x000000ffff277224 */ /* 0x000fca00078e003f */
[----:B------:R-:W-:Y:S01]  /*3070*/  PRMT R110, R39, 0x5410, R38 ;  /* 0x00005410276e7816 */ /* 0x000fe20000000026 */
[----:B-----5:R-:W-:Y:S02]  /*3080*/  IMAD.MOV.U32 R38, RZ, RZ, R52 ;  /* 0x000000ffff267224 */ /* 0x020fe400078e0034 */
[----:B------:R-:W-:-:S03]  /*3090*/  IMAD.MOV.U32 R39, RZ, RZ, R53 ;  /* 0x000000ffff277224 */ /* 0x000fc600078e0035 */
[----:B------:R-:W-:Y:S01]  /*30a0*/  PRMT R122, R38, 0x7610, R122 ;  /* 0x00007610267a7816 */ /* 0x000fe2000000007a */
[----:B------:R-:W-:Y:S01]  /*30b0*/  IMAD.MOV.U32 R38, RZ, RZ, R44 ;  /* 0x000000ffff267224 */ /* 0x000fe200078e002c */
[----:B------:R-:W-:Y:S01]  /*30c0*/  PRMT R121, R39, 0x7610, R121 ;  /* 0x0000761027797816 */ /* 0x000fe20000000079 */
[----:B------:R-:W-:-:S05]  /*30d0*/  IMAD.MOV.U32 R39, RZ, RZ, R45 ;  /* 0x000000ffff277224 */ /* 0x000fca00078e002d */
[----:B------:R-:W-:Y:S02]  /*30e0*/  PRMT R118, R39, 0x7610, R118 ;  /* 0x0000761027767816 */ /* 0x000fe40000000076 */
[----:B--2---:R-:W-:Y:S01]  /*30f0*/  R2UR UR4, R36 ;  /* 0x00000000240472ca */ /* 0x004fe200000e0000 */
[----:B------:R-:W-:-:S05]  /*3100*/  IMAD.MOV.U32 R36, RZ, RZ, R60 ;  /* 0x000000ffff247224 */ /* 0x000fca00078e003c */
[----:B------:R-:W-:Y:S01]  /*3110*/  PRMT R107, R36, 0x5410, R37 ;  /* 0x00005410246b7816 */ /* 0x000fe20000000025 */
[----:B------:R-:W-:Y:S02]  /*3120*/  IMAD.MOV.U32 R36, RZ, RZ, R56 ;  /* 0x000000ffff247224 */ /* 0x000fe400078e0038 */
[----:B------:R-:W-:-:S03]  /*3130*/  IMAD.MOV.U32 R37, RZ, RZ, R57 ;  /* 0x000000ffff257224 */ /* 0x000fc600078e0039 */
[----:B------:R-:W-:Y:S01]  /*3140*/  PRMT R116, R116, 0x5410, R36 ;  /* 0x0000541074747816 */ /* 0x000fe20000000024 */
[----:B------:R-:W-:Y:S01]  /*3150*/  UISETP.NE.AND UP0, UPT, UR4, 0x3, UPT ;  /* 0x000000030400788c */ /* 0x000fe2000bf05270 */
[----:B------:R-:W-:Y:S01]  /*3160*/  PRMT R117, R117, 0x5410, R37 ;  /* 0x0000541075757816 */ /* 0x000fe20000000025 */
[----:B------:R-:W-:Y:S02]  /*3170*/  IMAD.MOV.U32 R36, RZ, RZ, R46 ;  /* 0x000000ffff247224 */ /* 0x000fe400078e002e */
[----:B------:R-:W-:Y:S01]  /*3180*/  IMAD.MOV.U32 R37, RZ, RZ, R47 ;  /* 0x000000ffff257224 */ /* 0x000fe200078e002f */
[----:B------:R-:W-:Y:S02]  /*3190*/  PRMT R117, R38, 0x7610, R117 ;  /* 0x0000761026757816 */ /* 0x000fe40000000075 */
[----:B------:R-:W-:Y:S02]  /*31a0*/  PLOP3.LUT P3, PT, PT, PT, UP0, 0x80, 0x0 ;  /* 0x000000000000781c */ /* 0x000fe40003f6f008 */
[----:B------:R-:W-:Y:S01]  /*31b0*/  PRMT R115, R36, 0x7610, R115 ;  /* 0x0000761024737816 */ /* 0x000fe20000000073 */
[----:B------:R-:W-:Y:S01]  /*31c0*/  IMAD.MOV.U32 R36, RZ, RZ, R55 ;  /* 0x000000ffff247224 */ /* 0x000fe200078e0037 */
[----:B------:R-:W-:Y:S01]  /*31d0*/  PRMT R116, R37, 0x7610, R116 ;  /* 0x0000761025747816 */ /* 0x000fe20000000074 */
[----:B------:R-:W-:-:S03]  /*31e0*/  IMAD.MOV.U32 R37, RZ, RZ, R54 ;  /* 0x000000ffff257224 */ /* 0x000fc600078e0036 */
[----:B------:R-:W-:Y:S02]  /*31f0*/  PRMT R119, R36, 0x7610, R119 ;  /* 0x0000761024777816 */ /* 0x000fe40000000077 */
[----:B------:R-:W-:-:S03]  /*3200*/  PRMT R120, R37, 0x7610, R120 ;  /* 0x0000761025787816 */ /* 0x000fc60000000078 */
[----:B------:R-:W-:Y:S05]  /*3210*/  @!P3 BRA `(.L_x_10381) ;  /* 0x000000000004b947 */ /* 0x000fea0003800000 */
[----:B------:R-:W-:Y:S01]  /*3220*/  BPT.TRAP 0x1 ;  /* 0x000000040000795c */ /* 0x000fe20000300000 */
.L_x_10381:
[----:B------:R-:W-:Y:S01]  /*3230*/  IMAD R97, R2, 0x8, R18 ;  /* 0x0000000802617824 */ /* 0x000fe200078e0212 */
[----:B------:R-:W-:Y:S01]  /*3240*/  SHF.L.U32 R109, R201, 0x1f, RZ ;  /* 0x0000001fc96d7819 */ /* 0x000fe200000006ff */
[----:B------:R-:W-:Y:S03]  /*3250*/  BSSY B1, `(.L_x_10382) ;  /* 0x0000003000017945 */ /* 0x000fe60003800000 */
[----:B------:R-:W0:Y:S02]  /*3260*/  SYNCS.PHASECHK.TRANS64.TRYWAIT P6, [R97+URZ+0x32490], R109 ;  /* 0x0324906d610075a7 */ /* 0x000e2400080c017f */
[----:B0-----:R-:W-:Y:S05]  /*3270*/  @!P6 BRA `(.L_x_10383) ;  /* 0x0000019c0004e947 */ /* 0x001fea0003800000 */
.L_x_10678:
[----:B------:R-:W-:Y:S05]  /*3280*/  BSYNC B1 ;  /* 0x0000000000017941 */ /* 0x000fea0003800000 */
.L_x_10382:
        /* <DEDUP_REMOVED lines=13> */
[----:B------:R-:W-:Y:S02]  /*3360*/  PRMT R101, R107, 0x5410, R101 ;  /* 0x000054106b657816 */ /* 0x000fe40000000065 */
[----:B------:R-:W-:Y:S01]  /*3370*/  SHF.R.U32.HI R100, RZ, 0x10, R61 ;  /* 0x00000010ff647819 */ /* 0x000fe2000001163d */
[----:B------:R-:W-:Y:S01]  /*3380*/  IMAD.U32 R61, R38, 0x10000, RZ ;  /* 0x00010000263d7824 */ /* 0x000fe200078e00ff */
[----:B------:R-:W-:Y:S01]  /*3390*/  PRMT R62, R110, 0x5410, R103 ;  /* 0x000054106e3e7816 */ /* 0x000fe20000000067 */
[C---:B------:R-:W-:Y:S01]  /*33a0*/  IMAD.U32 R110, R37.reuse, 0x10000, RZ ;  /* 0x00010000256e7824 */ /* 0x040fe200078e00ff */
[----:B------:R-:W-:-:S02]  /*33b0*/  LOP3.LUT R37, R37, 0xffff0000, RZ, 0xc0, !PT ;  /* 0xffff000025257812 */ /* 0x000fc400078ec0ff */
[----:B------:R-:W-:Y:S01]  /*33c0*/  LOP3.LUT R112, R63, 0xffff0000, RZ, 0xc0, !PT ;  /* 0xffff00003f707812 */ /* 0x000fe200078ec0ff */
[----:B------:R-:W-:Y:S01]  /*33d0*/  IMAD.U32 R103, R62, 0x10000, RZ ;  /* 0x000100003e677824 */ /* 0x000fe200078e00ff */
[----:B------:R-:W-:Y:S01]  /*33e0*/  LOP3.LUT R60, R39, 0xffff0000, RZ, 0xc0, !PT ;  /* 0xffff0000273c7812 */ /* 0x000fe200078ec0ff */
[----:B------:R-:W-:Y:S01]  /*33f0*/  IMAD.U32 R63, R63, 0x10000, RZ ;  /* 0x000100003f3f7824 */ /* 0x000fe200078e00ff */
[----:B------:R-:W-:Y:S01]  /*3400*/  LOP3.LUT R111, R101, 0xffff0000, RZ, 0xc0, !PT ;  /* 0xffff0000656f7812 */ /* 0x000fe200078ec0ff */
[-C--:B------:R-:W-:Y:S01]  /*3410*/  FMUL.FTZ R113, R37, R112.reuse ;  /* 0x0000007025717220 */ /* 0x080fe20000410000 */
        /* <DEDUP_REMOVED lines=26> */
[----:B------:R-:W-:-:S07]  /*35c0*/  F2FP.BF16.F32.PACK_AB R36, R36, R103 ;  /* 0x000000672424723e */ /* 0x000fce00000010ff */
.L_x_10389:
[----:B------:R-:W-:Y:S05]  /*35d0*/  BSYNC B3 ;  /* 0x0000000000037941 */ /* 0x000fea0003800000 */
.L_x_10388:
[----:B--2---:R1:W-:Y:S02]  /*35e0*/  STG.E.128 desc[UR60][R50.64], R36 ;  /* 0x0000002432007986 */ /* 0x0043e4000c101d3c */
.L_x_10387:
[----:B------:R-:W-:Y:S05]  /*35f0*/  BSYNC B2 ;  /* 0x0000000000027941 */ /* 0x000fea0003800000 */
.L_x_10386:
[----:B------:R-:W-:Y:S05]  /*3600*/  @P2 BRA `(.L_x_10385) ;  /* 0x0000000000d02947 */ /* 0x000fea0003800000 */
[----:B-1----:R1:W2:Y:S01]  /*3610*/  LDS.128 R36, [R105] ;  /* 0x0000000069247984 */ /* 0x0022a20000000c00 */
[----:B------:R-:W-:Y:S01]  /*3620*/  ISETP.GE.AND P4, PT, R202, R104, PT ;  /* 0x00000068ca00720c */ /* 0x000fe20003f86270 */
[----:B------:R-:W-:-:S12]  /*3630*/  BSSY B2, `(.L_x_10390) ;  /* 0x0000030000027945 */ /* 0x000fd80003800000 */
[----:B-1----:R-:W-:Y:S05]  /*3640*/  @P4 BRA `(.L_x_10391) ;  /* 0x0000000000b84947 */ /* 0x002fea0003800000 */
[----:B------:R-:W-:Y:S01]  /*3650*/  SHF.R.U32.HI R62, RZ, 0x10, R57 ;  /* 0x00000010ff3e7819 */ /* 0x000fe20000011639 */
[----:B--2---:R-:W-:Y:S01]  /*3660*/  IMAD.U32 R101, R37, 0x10000, RZ ;  /* 0x0001000025657824 */ /* 0x004fe200078e00ff */
[----:B------:R-:W-:Y:S02]  /*3670*/  SHF.R.U32.HI R61, RZ, 0x10, R59 ;  /* 0x00000010ff3d7819 */ /* 0x000fe4000001163b */
[----:B------:R-:W-:Y:S01]  /*3680*/  SHF.R.U64 R60, R56, 0x10, R57 ;  /* 0x00000010383c7819 */ /* 0x000fe20000001239 */
[----:B------:R-:W-:Y:S01]  /*3690*/  IMAD.U32 R56, R38, 0x10000, RZ ;  /* 0x0001000026387824 */ /* 0x000fe200078e00ff */
[----:B------:R-:W-:Y:S01]  /*36a0*/  SHF.R.U64 R58, R58, 0x10, R59 ;  /* 0x000000103a3a7819 */ /* 0x000fe2000000123b */
[----:B------:R-:W-:Y:S01]  /*36b0*/  IMAD.U32 R59, R39, 0x10000, RZ ;  /* 0x00010000273b7824 */ /* 0x000fe200078e00ff */
[----:B------:R-:W-:Y:S02]  /*36c0*/  PRMT R62, R117, 0x5432, R62 ;  /* 0x00005432753e7816 */ /* 0x000fe4000000003e */
[----:B------:R-:W-:-:S02]  /*36d0*/  LOP3.LUT R57, R38, 0xffff0000, RZ, 0xc0, !PT ;  /* 0xffff000026397812 */ /* 0x000fc400078ec0ff */
[----:B------:R-:W-:Y:S02]  /*36e0*/  PRMT R61, R123, 0x5410, R61 ;  /* 0x000054107b3d7816 */ /* 0x000fe4000000003d */
[----:B------:R-:W-:Y:S02]  /*36f0*/  LOP3.LUT R38, R39, 0xffff0000, RZ, 0xc0, !PT ;  /* 0xffff000027267812 */ /* 0x000fe400078ec0ff */
[----:B------:R-:W-:Y:S01]  /*3700*/  PRMT R39, R116, 0x5432, R60 ;  /* 0x0000543274277816 */ /* 0x000fe2000000003c */
        /* <DEDUP_REMOVED lines=9> */
[----:B------:R-:W-:Y:S01]  /*37a0*/  LOP3.LUT R62, R62, 0xffff0000, RZ, 0xc0, !PT ;  /* 0xffff00003e3e7812 */ /* 0x000fe200078ec0ff */
[----:B------:R-:W-:Y:S01]  /*37b0*/  FMUL.FTZ R110, R103, R102 ;  /* 0x00000066676e7220 */ /* 0x000fe20000410000 */
[----:B------:R-:W-:Y:S01]  /*37c0*/  LOP3.LUT R61, R61, 0xffff0000, RZ, 0xc0, !PT ;  /* 0xffff00003d3d7812 */ /* 0x000fe200078ec0ff */
[----:B------:R-:W-:Y:S01]  /*37d0*/  IMAD.U32 R39, R39, 0x10000, RZ ;  /* 0x0001000027277824 */ /* 0x000fe200078e00ff */
[----:B------:R-:W-:Y:S01]  /*37e0*/  LOP3.LUT R36, R36, 0xffff0000, RZ, 0xc0, !PT ;  /* 0xffff000024247812 */ /* 0x000fe200078ec0ff */
[----:B------:R-:W-:Y:S01]  /*37f0*/  FMUL.FTZ R103, R103, R100 ;  /* 0x0000006467677220 */ /* 0x000fe20000410000 */
[----:B------:R-:W-:Y:S01]  /*3800*/  FFMA.FTZ R63, R56, R63, -R107 ;  /* 0x0000003f383f7223 */ /* 0x000fe2000001086b */
[----:B------:R-:W-:-:S02]  /*3810*/  IMAD.U32 R58, R58, 0x10000, RZ ;  /* 0x000100003a3a7824 */ /* 0x000fc400078e00ff */
[----:B------:R-:W-:Y:S01]  /*3820*/  FFMA.FTZ R56, R56, R60, R57 ;  /* 0x0000003c38387223 */ /* 0x000fe20000010039 */
[C---:B------:R-:W-:Y:S01]  /*3830*/  FMUL.FTZ R60, R38.reuse, R62 ;  /* 0x0000003e263c7220 */ /* 0x040fe20000410000 */
[----:B------:R-:W-:Y:S01]  /*3840*/  FMUL.FTZ R57, R38, R61 ;  /* 0x0000003d26397220 */ /* 0x000fe20000410000 */
[C---:B------:R-:W-:Y:S01]  /*3850*/  FFMA.FTZ R100, R101.reuse, R100, -R110 ;  /* 0x0000006465647223 */ /* 0x040fe2000001086e */
[C---:B------:R-:W-:Y:S01]  /*3860*/  FMUL.FTZ R38, R36.reuse, R39 ;  /* 0x0000002724267220 */ /* 0x040fe20000410000 */
[----:B------:R-:W-:Y:S01]  /*3870*/  FFMA.FTZ R101, R101, R102, R103 ;  /* 0x0000006665657223 */ /* 0x000fe20000010067 */
[-C--:B------:R-:W-:Y:S01]  /*3880*/  FMUL.FTZ R36, R36, R58.reuse ;  /* 0x0000003a24247220 */ /* 0x080fe20000410000 */
        /* <DEDUP_REMOVED lines=8> */
[----:B------:R-:W-:Y:S01]  /*3910*/  F2FP.BF16.F32.PACK_AB R39, R57, R60 ;  /* 0x0000003c3927723e */ /* 0x000fe200000010ff */
[----:B------:R-:W-:-:S07]  /*3920*/  IMAD.MOV.U32 R38, RZ, RZ, R56 ;  /* 0x000000ffff267224 */ /* 0x000fce00078e0038 */
.L_x_10391:
[----:B------:R-:W-:Y:S05]  /*3930*/  BSYNC B2 ;  /* 0x0000000000027941 */ /* 0x000fea0003800000 */
.L_x_10390:
[----:B--2---:R2:W-:Y:S02]  /*3940*/  STG.E.128 desc[UR60][R50.64+0x40], R36 ;  /* 0x0000402432007986 */ /* 0x0045e4000c101d3c */
.L_x_10385:
[----:B------:R-:W-:Y:S05]  /*3950*/  BSYNC B1 ;  /* 0x0000000000017941 */ /* 0x000fea0003800000 */
.L_x_10384:
[----:B------:R-:W-:Y:S05]  /*3960*/  @P5 BRA `(.L_x_10392) ;  /* 0x0000001c00945947 */ /* 0x000fea0003800000 */
[----:B------:R-:W-:Y:S04]  /*3970*/  BSSY B1, `(.L_x_10393) ;  /* 0x0000035000017945 */ /* 0x000fe80003800000 */
[----:B------:R-:W-:Y:S05]  /*3980*/  @P1 BRA `(.L_x_10394) ;  /* 0x0000000000cc1947 */ /* 0x000fea0003800000 */
        /* <DEDUP_REMOVED lines=8> */
[----:B------:R-:W-:Y:S01]  /*3a10*/  SHF.R.U32.HI R54, RZ, 0x10, R55 ;  /* 0x00000010ff367819 */ /* 0x000fe20000011637 */
[----:B------:R-:W-:Y:S01]  /*3a20*/  IMAD.U32 R55, R37, 0x10000, RZ ;  /* 0x0001000025377824 */ /* 0x000fe200078e00ff */
[----:B------:R-:W-:Y:S02]  /*3a30*/  PRMT R120, R120, 0x5410, R53 ;  /* 0x0000541078787816 */ /* 0x000fe40000000035 */
[----:B------:R-:W-:-:S02]  /*3a40*/  PRMT R122, R122, 0x5410, R57 ;  /* 0x000054107a7a7816 */ /* 0x000fc40000000039 */
        /* <DEDUP_REMOVED lines=8> */
[----:B------:R-:W-:Y:S01]  /*3ad0*/  FMUL.FTZ R60, R53, R58 ;  /* 0x0000003a353c7220 */ /* 0x000fe20000410000 */
[----:B------:R-:W-:Y:S01]  /*3ae0*/  LOP3.LUT R51, R38, 0xffff0000, RZ, 0xc0, !PT ;  /* 0xffff000026337812 */ /* 0x000fe200078ec0ff */
[----:B------:R-:W-:-:S02]  /*3af0*/  IMAD.U32 R52, R119, 0x10000, RZ ;  /* 0x0001000077347824 */ /* 0x000fc400078e00ff */
[-C--:B------:R-:W-:Y:S01]  /*3b00*/  FMUL.FTZ R57, R53, R54.reuse ;  /* 0x0000003635397220 */ /* 0x080fe20000410000 */
[----:B------:R-:W-:Y:S01]  /*3b10*/  IMAD.U32 R56, R121, 0x10000, RZ ;  /* 0x0001000079387824 */ /* 0x000fe200078e00ff */
[----:B------:R-:W-:Y:S01]  /*3b20*/  LOP3.LUT R53, R36, 0xffff0000, RZ, 0xc0, !PT ;  /* 0xffff000024357812 */ /* 0x000fe200078ec0ff */
[----:B------:R-:W-:Y:S01]  /*3b30*/  FFMA.FTZ R36, R55, R54, -R60 ;  /* 0x0000003637247223 */ /* 0x000fe2000001083c */
[----:B------:R-:W-:Y:S01]  /*3b40*/  FMUL.FTZ R59, R51, R52 ;  /* 0x00000034333b7220 */ /* 0x000fe20000410000 */
[----:B------:R-:W-:Y:S01]  /*3b50*/  FFMA.FTZ R55, R55, R58, R57 ;  /* 0x0000003a37377223 */ /* 0x000fe20000010039 */
[----:B------:R-:W-:Y:S01]  /*3b60*/  LOP3.LUT R38, R39, 0xffff0000, RZ, 0xc0, !PT ;  /* 0xffff000027267812 */ /* 0x000fe200078ec0ff */
[-C--:B------:R-:W-:Y:S01]  /*3b70*/  FMUL.FTZ R57, R51, R56.reuse ;  /* 0x0000003833397220 */ /* 0x080fe20000410000 */
[----:B------:R-:W-:Y:S01]  /*3b80*/  LOP3.LUT R119, R119, 0xffff0000, RZ, 0xc0, !PT ;  /* 0xffff000077777812 */ /* 0x000fe200078ec0ff */
[C---:B------:R-:W-:Y:S01]  /*3b90*/  FFMA.FTZ R51, R50.reuse, R56, -R59 ;  /* 0x0000003832337223 */ /* 0x040fe2000001083b */
[----:B------:R-:W-:Y:S01]  /*3ba0*/  LOP3.LUT R121, R121, 0xffff0000, RZ, 0xc0, !PT ;  /* 0xffff000079797812 */ /* 0x000fe200078ec0ff */
[----:B------:R-:W-:Y:S01]  /*3bb0*/  FFMA.FTZ R50, R50, R52, R57 ;  /* 0x0000003432327223 */ /* 0x000fe20000010039 */
[----:B------:R-:W-:-:S02]  /*3bc0*/  IMAD.U32 R39, R39, 0x10000, RZ ;  /* 0x0001000027277824 */ /* 0x000fc400078e00ff */
        /* <DEDUP_REMOVED lines=12> */
[----:B------:R-:W-:-:S07]  /*3c90*/  F2FP.BF16.F32.PACK_AB R39, R39, R52 ;  /* 0x000000342727723e */ /* 0x000fce00000010ff */
.L_x_10396:
[----:B------:R-:W-:Y:S05]  /*3ca0*/  BSYNC B2 ;  /* 0x0000000000027941 */ /* 0x000fea0003800000 */
.L_x_10395:
[----:B--2---:R3:W-:Y:S02]  /*3cb0*/  STG.E.128 desc[UR60][R48.64], R36 ;  /* 0x0000002430007986 */ /* 0x0047e4000c101d3c */
.L_x_10394:
[----:B------:R-:W-:Y:S05]  /*3cc0*/  BSYNC B1 ;  /* 0x0000000000017941 */ /* 0x000fea0003800000 */
.L_x_10393:
[----:B------:R-:W-:Y:S05]  /*3cd0*/  @P2 BRA `(.L_x_10392) ;  /* 0x0000001800b82947 */ /* 0x000fea0003800000 */
[----:B-123--:R1:W2:Y:S01]  /*3ce0*/  LDS.128 R36, [R105+0x2000] ;  /* 0x0020000069247984 */ /* 0x00e2a20000000c00 */
[----:B------:R-:W-:Y:S01]  /*3cf0*/  ISETP.GE.AND P4, PT, R202, R104, PT ;  /* 0x00000068ca00720c */ /* 0x000fe20003f86270 */
[----:B------:R-:W-:-:S12]  /*3d00*/  BSSY B1, `(.L_x_10397) ;  /* 0x000002f000017945 */ /* 0x000fd80003800000 */
[----:B-1----:R-:W-:Y:S05]  /*3d10*/  @P4 BRA `(.L_x_10398) ;  /* 0x0000000000b44947 */ /* 0x002fea0003800000 */
[----:B------:R-:W-:Y:S02]  /*3d20*/  SHF.R.U64 R50, R46, 0x10, R47 ;  /* 0x000000102e327819 */ /* 0x000fe4000000122f */
[--C-:B------:R-:W-:Y:S02]  /*3d30*/  SHF.R.U64 R46, R44, 0x10, R45.reuse ;  /* 0x000000102c2e7819 */ /* 0x100fe4000000122d */
[----:B------:R-:W-:Y:S01]  /*3d40*/  SHF.R.U32.HI R51, RZ, 0x10, R45 ;  /* 0x00000010ff337819 */ /* 0x000fe2000001162d */
[----:B--2---:R-:W-:Y:S01]  /*3d50*/  IMAD.U32 R45, R38, 0x10000, RZ ;  /* 0x00010000262d7824 */ /* 0x004fe200078e00ff */
[----:B------:R-:W-:Y:S02]  /*3d60*/  PRMT R117, R117, 0x5410, R46 ;  /* 0x0000541075757816 */ /* 0x000fe4000000002e */
[----:B------:R-:W-:Y:S02]  /*3d70*/  PRMT R115, R115, 0x5410, R50 ;  /* 0x0000541073737816 */ /* 0x000fe40000000032 */
[----:B------:R-:W-:-:S02]  /*3d80*/  SHF.R.U32.HI R53, RZ, 0x10, R47 ;  /* 0x00000010ff357819 */ /* 0x000fc4000001162f */
[----:B------:R-:W-:Y:S02]  /*3d90*/  PRMT R118, R118, 0x5410, R51 ;  /* 0x0000541076767816 */ /* 0x000fe40000000033 */
[----:B------:R-:W-:Y:S02]  /*3da0*/  LOP3.LUT R46, R37, 0xffff0000, RZ, 0xc0, !PT ;  /* 0xffff0000252e7812 */ /* 0x000fe400078ec0ff */
[----:B------:R-:W-:Y:S01]  /*3db0*/  LOP3.LUT R51, R117, 0xffff0000, RZ, 0xc0, !PT ;  /* 0xffff000075337812 */ /* 0x000fe200078ec0ff */
[----:B------:R-:W-:Y:S01]  /*3dc0*/  IMAD.U32 R54, R118, 0x10000, RZ ;  /* 0x0001000076367824 */ /* 0x000fe200078e00ff */
[----:B------:R-:W-:Y:S01]  /*3dd0*/  LOP3.LUT R50, R115, 0xffff0000, RZ, 0xc0, !PT ;  /* 0xffff000073327812 */ /* 0x000fe200078ec0ff */
[----:B------:R-:W-:Y:S01]  /*3de0*/  IMAD.U32 R117, R117, 0x10000, RZ ;  /* 0x0001000075757824 */ /* 0x000fe200078e00ff */
[----:B------:R-:W-:Y:S01]  /*3df0*/  PRMT R116, R116, 0x5410, R53 ;  /* 0x0000541074747816 */ /* 0x000fe20000000035 */
[----:B------:R-:W-:Y:S01]  /*3e00*/  FMUL.FTZ R56, R46, R51 ;  /* 0x000000332e387220 */ /* 0x000fe20000410000 */
[----:B------:R-:W-:Y:S01]  /*3e10*/  LOP3.LUT R47, R38, 0xffff0000, RZ, 0xc0, !PT ;  /* 0xffff0000262f7812 */ /* 0x000fe200078ec0ff */
[C---:B------:R-:W-:Y:S01]  /*3e20*/  IMAD.U32 R38, R39.reuse, 0x10000, RZ ;  /* 0x0001000027267824 */ /* 0x040fe200078e00ff */
[----:B------:R-:W-:Y:S01]  /*3e30*/  LOP3.LUT R44, R39, 0xffff0000, RZ, 0xc0, !PT ;  /* 0xffff0000272c7812 */ /* 0x000fe200078ec0ff */
[----:B------:R-:W-:-:S02]  /*3e40*/  IMAD.U32 R39, R37, 0x10000, RZ ;  /* 0x0001000025277824 */ /* 0x000fc400078e00ff */
[----:B------:R-:W-:Y:S01]  /*3e50*/  FMUL.FTZ R46, R46, R50 ;  /* 0x000000322e2e7220 */ /* 0x000fe20000410000 */
[----:B------:R-:W-:Y:S02]  /*3e60*/  IMAD.U32 R52, R116, 0x10000, RZ ;  /* 0x0001000074347824 */ /* 0x000fe400078e00ff */
[----:B------:R-:W-:Y:S01]  /*3e70*/  FMUL.FTZ R58, R47, R54 ;  /* 0x000000362f3a7220 */ /* 0x000fe20000410000 */
[C---:B------:R-:W-:Y:S01]  /*3e80*/  FFMA.FTZ R56, R39.reuse, R50, -R56 ;  /* 0x0000003227387223 */ /* 0x040fe20000010838 */
[----:B------:R-:W-:Y:S01]  /*3e90*/  FFMA.FTZ R51, R39, R51, R46 ;  /* 0x0000003327337223 */ /* 0x000fe2000001002e */
[-C--:B------:R-:W-:Y:S01]  /*3ea0*/  FMUL.FTZ R46, R47, R52.reuse ;  /* 0x000000342f2e7220 */ /* 0x080fe20000410000 */
[----:B------:R-:W-:Y:S01]  /*3eb0*/  IMAD.U32 R37, R36, 0x10000, RZ ;  /* 0x0001000024257824 */ /* 0x000fe200078e00ff */
[----:B------:R-:W-:Y:S01]  /*3ec0*/  LOP3.LUT R47, R118, 0xffff0000, RZ, 0xc0, !PT ;  /* 0xffff0000762f7812 */ /* 0x000fe200078ec0ff */
[----:B------:R-:W-:Y:S01]  /*3ed0*/  FFMA.FTZ R58, R45, R52, -R58 ;  /* 0x000000342d3a7223 */ /* 0x000fe2000001083a */
[----:B------:R-:W-:Y:S01]  /*3ee0*/  LOP3.LUT R39, R116, 0xffff0000, RZ, 0xc0, !PT ;  /* 0xffff000074277812 */ /* 0x000fe200078ec0ff */
[----:B------:R-:W-:Y:S01]  /*3ef0*/  IMAD.U32 R115, R115, 0x10000, RZ ;  /* 0x0001000073737824 */ /* 0x000fe200078e00ff */
[----:B------:R-:W-:Y:S01]  /*3f00*/  LOP3.LUT R36, R36, 0xffff0000, RZ, 0xc0, !PT ;  /* 0xffff000024247812 */ /* 0x000fe200078ec0ff */
[----:B------:R-:W-:Y:S01]  /*3f10*/  FFMA.FTZ R45, R45, R54, R46 ;  /* 0x000000362d2d7223 */ /* 0x000fe2000001002e */
[C---:B------:R-:W-:Y:S01]  /*3f20*/  FMUL.FTZ R53, R44.reuse, R47 ;  /* 0x0000002f2c357220 */ /* 0x040fe20000410000 */
[----:B------:R-:W-:Y:S01]  /*3f30*/  FMUL.FTZ R46, R44, R39 ;  /* 0x000000272c2e7220 */ /* 0x000fe20000410000 */
[----:B------:R-:W-:Y:S01]  /*3f40*/  F2FP.BF16.F32.PACK_AB R51, R51, R56 ;  /* 0x000000383333723e */ /* 0x000fe200000010ff */
        /* <DEDUP_REMOVED lines=9> */
[----:B------:R-:W-:-:S07]  /*3fe0*/  IMAD.MOV.U32 R37, RZ, RZ, R51 ;  /* 0x000000ffff257224 */ /* 0x000fce00078e0033 */
.L_x_10398:
[----:B------:R-:W-:Y:S05]  /*3ff0*/  BSYNC B1 ;  /* 0x0000000000017941 */ /* 0x000fea0003800000 */
.L_x_10397:
[----:B--2---:R4:W-:Y:S01]  /*4000*/  STG.E.128 desc[UR60][R48.64+0x40], R36 ;  /* 0x0000402430007986 */ /* 0x0049e2000c101d3c */
[----:B------:R-:W-:Y:S05]  /*4010*/  BRA `(.L_x_10392) ;  /* 0x0000001400e87947 */ /* 0x000fea0003800000 */
.L_x_10376:
[----:B------:R-:W2:Y:S01]  /*4020*/  LDL R44, [R1+0x5c] ;  /* 0x00005c00012c7983 */ /* 0x000ea20000100800 */
[----:B------:R-:W-:Y:S02]  /*4030*/  ISETP.GE.AND P3, PT, R225, R108, PT ;  /* 0x0000006ce100720c */ /* 0x000fe40003f66270 */
[----:B------:R-:W-:Y:S02]  /*4040*/  CS2R R46, SRZ ;  /* 0x00000000002e7805 */ /* 0x000fe4000001ff00 */
[----:B------:R-:W-:-:S13]  /*4050*/  ISETP.GE.OR P3, PT, R16, R104, P3 ;  /* 0x000000681000720c */ /* 0x000fda0001f66670 */
[----:B------:R-:W-:Y:S01]  /*4060*/  @!P3 IADD3 R37, P4, P5, R34, R36, R40 ;  /* 0x000000242225b210 */ /* 0x000fe20007d9e028 */
[----:B------:R-:W0:Y:S08]  /*4070*/  @!P3 LDC.64 R52, c[0x0][0x3e8] ;  /* 0x0000fa00ff34bb82 */ /* 0x000e300000000a00 */
[----:B------:R-:W1:Y:S01]  /*4080*/  @!P3 LDC.64 R56, c[0x0][0x400] ;  /* 0x00010000ff38bb82 */ /* 0x000e620000000a00 */
[----:B--2---:R-:W-:-:S02]  /*4090*/  R2UR UR4, R44 ;  /* 0x000000002c0472ca */ /* 0x004fc400000e0000 */
[----:B------:R-:W-:Y:S02]  /*40a0*/  @!P3 IADD3.X R44, R81, R110, R31, P4, P5 ;  /* 0x0000006e512cb210 */ /* 0x000fe400027ea41f */
[----:B------:R-:W-:-:S04]  /*40b0*/  @!P3 IADD3 R54, P4, P5, R66, R38, R73 ;  /* 0x000000264236b210 */ /* 0x000fc80007d9e049 */
        /* <DEDUP_REMOVED lines=33> */
[----:B----4-:R-:W-:Y:S01]  /*42d0*/  IMAD.MOV.U32 R56, RZ, RZ, R47 ;  /* 0x000000ffff387224 */ /* 0x010fe200078e002f */
[----:B------:R-:W-:Y:S01]  /*42e0*/  PRMT R128, R128, 0x5410, R59 ;  /* 0x0000541080807816 */ /* 0x000fe2000000003b */
        /* <DEDUP_REMOVED lines=11> */
[----:B---3--:R-:W-:Y:S01]  /*43a0*/  IMAD.MOV.U32 R56, RZ, RZ, R50 ;  /* 0x000000ffff387224 */ /* 0x008fe200078e0032 */
[----:B------:R-:W-:Y:S01]  /*43b0*/  PRMT R117, R117, 0x5410, R62 ;  /* 0x0000541075757816 */ /* 0x000fe2000000003e */
        /* <DEDUP_REMOVED lines=17> */
.L_x_10399:
        /* <DEDUP_REMOVED lines=9> */
.L_x_10679:
[----:B------:R-:W-:Y:S05]  /*4560*/  BSYNC B1 ;  /* 0x0000000000017941 */ /* 0x000fea0003800000 */
.L_x_10400:
[----:B------:R-:W-:Y:S01]  /*4570*/  ISETP.GE.OR P5, PT, R19, R108, P1 ;  /* 0x0000006c1300720c */ /* 0x000fe20000fa6670 */
[----:B------:R-:W-:-:S12]  /*4580*/  BSSY B1, `(.L_x_10402) ;  /* 0x0000083000017945 */ /* 0x000fd80003800000 */
[----:B------:R-:W-:Y:S05]  /*4590*/  @P5 BRA `(.L_x_10403) ;  /* 0x0000000800045947 */ /* 0x000fea0003800000 */
[-C--:B--2---:R-:W-:Y:S01]  /*45a0*/  IMAD R56, R229, R104.reuse, RZ ;  /* 0x00000068e5387224 */ /* 0x084fe200078e02ff */
[----:B------:R-:W-:Y:S01]  /*45b0*/  BSSY B2, `(.L_x_10404) ;  /* 0x0000073000027945 */ /* 0x000fe20003800000 */
[----:B------:R-:W-:-:S04]  /*45c0*/  IMAD.WIDE.U32 R106, R19, R104, R102 ;  /* 0x00000068136a7225 */ /* 0x000fc800078e0066 */
[----:B------:R-:W-:Y:S01]  /*45d0*/  IMAD R57, R19, R105, R56 ;  /* 0x0000006913397224 */ /* 0x000fe200078e0238 */
[----:B------:R-:W-:Y:S01]  /*45e0*/  SEL R56, R76, R111, !P0 ;  /* 0x0000006f4c387207 */ /* 0x000fe20004000000 */
[----:B------:R-:W-:Y:S01]  /*45f0*/  IMAD R59, R2, 0x1800, R92 ;  /* 0x00001800023b7824 */ /* 0x000fe200078e025c */
        /* <DEDUP_REMOVED lines=10> */
[----:B------:R-:W-:-:S04]  /*46a0*/  IMAD R57, R216, 0x200, R57 ;  /* 0x00000200d8397824 */ /* 0x000fc800078e0239 */
[----:B------:R-:W-:-:S04]  /*46b0*/  IMAD R57, R2, 0x1800, R57 ;  /* 0x0000180002397824 */ /* 0x000fc800078e0239 */
[----:B------:R-:W-:Y:S02]  /*46c0*/  IMAD R60, R57, 0x2, R18 ;  /* 0x00000002393c7824 */ /* 0x000fe400078e0212 */
[----:B------:R-:W1:Y:S04]  /*46d0*/  LDS.128 R56, [R56+0x1c400] ;  /* 0x01c4000038387984 */ /* 0x000e680000000c00 */
[----:B------:R-:W2:Y:S01]  /*46e0*/  LDS.128 R60, [R60+0x1c400] ;  /* 0x01c400003c3c7984 */ /* 0x000ea20000000c00 */
[----:B------:R-:W-:Y:S05]  /*46f0*/  @P4 BRA `(.L_x_10405) ;  /* 0x0000000400784947 */ /* 0x000fea0003800000 */
[----:B------:R-:W-:Y:S01]  /*4700*/  SHF.R.U32.HI R116, RZ, 0x10, R45 ;  /* 0x00000010ff747819 */ /* 0x000fe2000001162d */
[----:B--2---:R-:W-:Y:S01]  /*4710*/  IMAD.U32 R121, R61, 0x10000, RZ ;  /* 0x000100003d797824 */ /* 0x004fe200078e00ff */
[----:B------:R-:W-:Y:S01]  /*4720*/  SHF.R.U32.HI R120, RZ, 0x10, R37 ;  /* 0x00000010ff787819 */ /* 0x000fe20000011625 */
[----:B------:R-:W-:Y:S01]  /*4730*/  IMAD.U32 R124, R63, 0x10000, RZ ;  /* 0x000100003f7c7824 */ /* 0x000fe200078e00ff */
[----:B------:R-:W-:Y:S02]  /*4740*/  PRMT R116, R118, 0x5432, R116 ;  /* 0x0000543276747816 */ /* 0x000fe40000000074 */
[----:B------:R-:W-:Y:S01]  /*4750*/  PRMT R120, R117, 0x5432, R120 ;  /* 0x0000543275787816 */ /* 0x000fe20000000078 */
[C---:B-1----:R-:W-:Y:S01]  /*4760*/  IMAD.U32 R117, R57.reuse, 0x10000, RZ ;  /* 0x0001000039757824 */ /* 0x042fe200078e00ff */
[----:B------:R-:W-:Y:S01]  /*4770*/  LOP3.LUT R57, R57, 0xffff0000, RZ, 0xc0, !PT ;  /* 0xffff000039397812 */ /* 0x000fe200078ec0ff */
[C---:B------:R-:W-:Y:S01]  /*4780*/  IMAD.U32 R119, R116.reuse, 0x10000, RZ ;  /* 0x0001000074777824 */ /* 0x040fe200078e00ff */
[----:B------:R-:W-:Y:S01]  /*4790*/  LOP3.LUT R116, R116, 0xffff0000, RZ, 0xc0, !PT ;  /* 0xffff000074747812 */ /* 0x000fe200078ec0ff */
[----:B------:R-:W-:Y:S01]  /*47a0*/  IMAD.U32 R118, R120, 0x10000, RZ ;  /* 0x0001000078767824 */ /* 0x000fe200078e00ff */
[----:B------:R-:W-:Y:S01]  /*47b0*/  SHF.R.U64 R46, R46, 0x10, R47 ;  /* 0x000000102e2e7819 */ /* 0x000fe2000000122f */
[CC--:B------:R-:W-:Y:S01]  /*47c0*/  FMUL.FTZ R122, R121.reuse, R119.reuse ;  /* 0x00000077797a7220 */ /* 0x0c0fe20000410000 */
[----:B------:R-:W-:Y:S01]  /*47d0*/  SHF.R.U64 R44, R44, 0x10, R45 ;  /* 0x000000102c2c7819 */ /* 0x000fe2000000122d */
[-C--:B------:R-:W-:Y:S01]  /*47e0*/  FMUL.FTZ R121, R121, R118.reuse ;  /* 0x0000007679797220 */ /* 0x080fe20000410000 */
[----:B------:R-:W-:Y:S01]  /*47f0*/  SHF.R.U64 R36, R36, 0x10, R37 ;  /* 0x0000001024247819 */ /* 0x000fe20000001225 */
[C---:B------:R-:W-:Y:S01]  /*4800*/  FFMA.FTZ R118, R117.reuse, R118, -R122 ;  /* 0x0000007675767223 */ /* 0x040fe2000001087a */
[----:B------:R-:W-:Y:S01]  /*4810*/  PRMT R44, R130, 0x5432, R44 ;  /* 0x00005432822c7816 */ /* 0x000fe2000000002c */
[----:B------:R-:W-:Y:S01]  /*4820*/  FFMA.FTZ R117, R117, R119, R121 ;  /* 0x0000007775757223 */ /* 0x000fe20000010079 */
[----:B------:R-:W-:Y:S01]  /*4830*/  LOP3.LUT R119, R61, 0xffff0000, RZ, 0xc0, !PT ;  /* 0xffff00003d777812 */ /* 0x000fe200078ec0ff */
[----:B------:R-:W-:Y:S01]  /*4840*/  IMAD.U32 R37, R56, 0x10000, RZ ;  /* 0x0001000038257824 */ /* 0x000fe200078e00ff */
[----:B------:R-:W-:Y:S01]  /*4850*/  LOP3.LUT R61, R120, 0xffff0000, RZ, 0xc0, !PT ;  /* 0xffff0000783d7812 */ /* 0x000fe200078ec0ff */
[----:B------:R-:W-:Y:S01]  /*4860*/  IMAD.U32 R45, R58, 0x10000, RZ ;  /* 0x000100003a2d7824 */ /* 0x000fe200078e00ff */
[----:B------:R-:W-:Y:S01]  /*4870*/  SHF.R.U64 R38, R38, 0x10, R39 ;  /* 0x0000001026267819 */ /* 0x000fe20000001227 */
[----:B------:R-:W-:Y:S01]  /*4880*/  FMUL.FTZ R120, R119, R116 ;  /* 0x0000007477787220 */ /* 0x000fe20000410000 */
[----:B------:R-:W-:Y:S01]  /*4890*/  PRMT R36, R129, 0x5432, R36 ;  /* 0x0000543281247816 */ /* 0x000fe20000000024 */
[-C--:B------:R-:W-:Y:S01]  /*48a0*/  FMUL.FTZ R119, R119, R61.reuse ;  /* 0x0000003d77777220 */ /* 0x080fe20000410000 */
[----:B------:R-:W-:Y:S01]  /*48b0*/  LOP3.LUT R56, R56, 0xffff0000, RZ, 0xc0, !PT ;  /* 0xffff000038387812 */ /* 0x000fe200078ec0ff */
[----:B------:R-:W-:Y:S01]  /*48c0*/  FFMA.FTZ R61, R57, R61, -R120 ;  /* 0x0000003d393d7223 */ /* 0x000fe20000010878 */
[----:B------:R-:W-:-:S02]  /*48d0*/  IMAD.U32 R120, R59, 0x10000, RZ ;  /* 0x000100003b787824 */ /* 0x000fc400078e00ff */
[----:B------:R-:W-:Y:S01]  /*48e0*/  FFMA.FTZ R57, R57, R116, R119 ;  /* 0x0000007439397223 */ /* 0x000fe20000010077 */
[----:B------:R-:W-:Y:S02]  /*48f0*/  SHF.R.U32.HI R116, RZ, 0x10, R47 ;  /* 0x00000010ff747819 */ /* 0x000fe4000001162f */
[----:B------:R-:W-:Y:S01]  /*4900*/  SHF.R.U32.HI R119, RZ, 0x10, R39 ;  /* 0x00000010ff777819 */ /* 0x000fe20000011627 */
[----:B------:R-:W-:Y:S01]  /*4910*/  IMAD.U32 R39, R60, 0x10000, RZ ;  /* 0x000100003c277824 */ /* 0x000fe200078e00ff */
[C---:B------:R-:W-:Y:S02]  /*4920*/  PRMT R116, R123.reuse, 0x5432, R116 ;  /* 0x000054327b747816 */ /* 0x040fe40000000074 */
[----:B------:R-:W-:Y:S02]  /*4930*/  PRMT R119, R123, 0x5410, R119 ;  /* 0x000054107b777816 */ /* 0x000fe40000000077 */
[----:B------:R-:W-:Y:S01]  /*4940*/  LOP3.LUT R47, R59, 0xffff0000, RZ, 0xc0, !PT ;  /* 0xffff00003b2f7812 */ /* 0x000fe200078ec0ff */
[C---:B------:R-:W-:Y:S01]  /*4950*/  IMAD.U32 R121, R116.reuse, 0x10000, RZ ;  /* 0x0001000074797824 */ /* 0x040fe200078e00ff */
[----:B------:R-:W-:Y:S01]  /*4960*/  LOP3.LUT R59, R63, 0xffff0000, RZ, 0xc0, !PT ;  /* 0xffff00003f3b7812 */ /* 0x000fe200078ec0ff */
[C---:B------:R-:W-:Y:S01]  /*4970*/  IMAD.U32 R122, R119.reuse, 0x10000, RZ ;  /* 0x00010000777a7824 */ /* 0x040fe200078e00ff */
[----:B------:R-:W-:Y:S01]  /*4980*/  LOP3.LUT R116, R116, 0xffff0000, RZ, 0xc0, !PT ;  /* 0xffff000074747812 */ /* 0x000fe200078ec0ff */
[C---:B------:R-:W-:Y:S01]  /*4990*/  FMUL.FTZ R123, R124.reuse, R121 ;  /* 0x000000797c7b7220 */ /* 0x040fe20000410000 */
[----:B------:R-:W-:Y:S01]  /*49a0*/  LOP3.LUT R119, R119, 0xffff0000, RZ, 0xc0, !PT ;  /* 0xffff000077777812 */ /* 0x000fe200078ec0ff */
[----:B------:R-:W-:Y:S01]  /*49b0*/  FMUL.FTZ R124, R124, R122 ;  /* 0x0000007a7c7c7220 */ /* 0x000fe20000410000 */
[----:B------:R-:W-:Y:S01]  /*49c0*/  LOP3.LUT R60, R60, 0xffff0000, RZ, 0xc0, !PT ;  /* 0xffff00003c3c7812 */ /* 0x000fe200078ec0ff */
[----:B------:R-:W-:Y:S01]  /*49d0*/  FMUL.FTZ R63, R59, R116 ;  /* 0x000000743b3f7220 */ /* 0x000fe20000410000 */
[----:B------:R-:W-:Y:S01]  /*49e0*/  PRMT R46, R127, 0x5432, R46 ;  /* 0x000054327f2e7816 */ /* 0x000fe2000000002e */
[-C--:B------:R-:W-:Y:S01]  /*49f0*/  FMUL.FTZ R59, R59, R119.reuse ;  /* 0x000000773b3b7220 */ /* 0x080fe20000410000 */
[----:B------:R-:W-:Y:S01]  /*4a00*/  FFMA.FTZ R123, R120, R122, -R123 ;  /* 0x0000007a787b7223 */ /* 0x000fe2000001087b */
[----:B------:R-:W-:Y:S01]  /*4a10*/  FFMA.FTZ R63, R47, R119, -R63 ;  /* 0x000000772f3f7223 */ /* 0x000fe2000001083f */
[----:B------:R-:W-:-:S02]  /*4a20*/  IMAD.U32 R119, R44, 0x10000, RZ ;  /* 0x000100002c777824 */ /* 0x000fc400078e00ff */
[----:B------:R-:W-:Y:S01]  /*4a30*/  FFMA.FTZ R59, R47, R116, R59 ;  /* 0x000000742f3b7223 */ /* 0x000fe2000001003b */
[----:B------:R-:W-:Y:S01]  /*4a40*/  IMAD.U32 R47, R36, 0x10000, RZ ;  /* 0x00010000242f7824 */ /* 0x000fe200078e00ff */
[----:B------:R-:W-:Y:S01]  /*4a50*/  LOP3.LUT R44, R44, 0xffff0000, RZ, 0xc0, !PT ;  /* 0xffff00002c2c7812 */ /* 0x000fe200078ec0ff */
[C---:B------:R-:W-:Y:S01]  /*4a60*/  FMUL.FTZ R116, R39.reuse, R119 ;  /* 0x0000007727747220 */ /* 0x040fe20000410000 */
[----:B------:R-:W-:Y:S01]  /*4a70*/  LOP3.LUT R36, R36, 0xffff0000, RZ, 0xc0, !PT ;  /* 0xffff000024247812 */ /* 0x000fe200078ec0ff */
[----:B------:R-:W-:Y:S01]  /*4a80*/  FMUL.FTZ R39, R39, R47 ;  /* 0x0000002f27277220 */ /* 0x000fe20000410000 */
[----:B------:R-:W-:Y:S01]  /*4a90*/  FFMA.FTZ R124, R120, R121, R124 ;  /* 0x00000079787c7223 */ /* 0x000fe2000001007c */
[C---:B------:R-:W-:Y:S01]  /*4aa0*/  FFMA.FTZ R116, R37.reuse, R47, -R116 ;  /* 0x0000002f25747223 */ /* 0x040fe20000010874 */
[----:B------:R-:W-:Y:S01]  /*4ab0*/  FMUL.FTZ R47, R60, R44 ;  /* 0x0000002c3c2f7220 */ /* 0x000fe20000410000 */
[----:B------:R-:W-:Y:S01]  /*4ac0*/  LOP3.LUT R120, R58, 0xffff0000, RZ, 0xc0, !PT ;  /* 0xffff00003a787812 */ /* 0x000fe200078ec0ff */
[-C--:B------:R-:W-:Y:S01]  /*4ad0*/  FMUL.FTZ R60, R60, R36.reuse ;  /* 0x000000243c3c7220 */ /* 0x080fe20000410000 */
[----:B------:R-:W-:Y:S01]  /*4ae0*/  PRMT R38, R128, 0x5432, R38 ;  /* 0x0000543280267816 */ /* 0x000fe20000000026 */
[----:B------:R-:W-:Y:S01]  /*4af0*/  FFMA.FTZ R47, R56, R36, -R47 ;  /* 0x00000024382f7223 */ /* 0x000fe2000001082f */
[C---:B------:R-:W-:Y:S01]  /*4b00*/  IMAD.U32 R58, R62.reuse, 0x10000, RZ ;  /* 0x000100003e3a7824 */ /* 0x040fe200078e00ff */
[----:B------:R-:W-:Y:S01]  /*4b10*/  LOP3.LUT R62, R62, 0xffff0000, RZ, 0xc0, !PT ;  /* 0xffff00003e3e7812 */ /* 0x000fe200078ec0ff */
[C---:B------:R-:W-:Y:S01]  /*4b20*/  IMAD.U32 R36, R46.reuse, 0x10000, RZ ;  /* 0x000100002e247824 */ /* 0x040fe200078e00ff */
[----:B------:R-:W-:Y:S01]  /*4b30*/  LOP3.LUT R46, R46, 0xffff0000, RZ, 0xc0, !PT ;  /* 0xffff00002e2e7812 */ /* 0x000fe200078ec0ff */
[----:B------:R-:W-:Y:S01]  /*4b40*/  FFMA.FTZ R39, R37, R119, R39 ;  /* 0x0000007725277223 */ /* 0x000fe20000010027 */
[C---:B------:R-:W-:Y:S01]  /*4b50*/  IMAD.U32 R37, R38.reuse, 0x10000, RZ ;  /* 0x0001000026257824 */ /* 0x040fe200078e00ff */
[----:B------:R-:W-:Y:S01]  /*4b60*/  LOP3.LUT R38, R38, 0xffff0000, RZ, 0xc0, !PT ;  /* 0xffff000026267812 */ /* 0x000fe200078ec0ff */
[----:B------:R-:W-:Y:S01]  /*4b70*/  FFMA.FTZ R60, R56, R44, R60 ;  /* 0x0000002c383c7223 */ /* 0x000fe2000001003c */
        /* <DEDUP_REMOVED lines=22> */
.L_x_10405:
[----:B------:R-:W-:Y:S05]  /*4ce0*/  BSYNC B2 ;  /* 0x0000000000027941 */ /* 0x000fea0003800000 */
.L_x_10404:
[----:B------:R-:W-:Y:S02]  /*4cf0*/  ISETP.GE.AND P5, PT, R115, R110, PT ;  /* 0x0000006e7300720c */ /* 0x000fe40003fa6270 */
[----:B------:R-:W-:-:S11]  /*4d00*/  P2R R36, PR, RZ, 0x1 ;  /* 0x00000001ff247803 */ /* 0x000fd60000000000 */
[--C-:B------:R-:W-:Y:S02]  /*4d10*/  @!P5 SHF.R.S32.HI R37, RZ, 0x1f, R115.reuse ;  /* 0x0000001fff25d819 */ /* 0x100fe40000011473 */
[----:B------:R-:W-:-:S04]  /*4d20*/  @!P5 IADD3 R106, P0, P6, R12, R106, R115 ;  /* 0x0000006a0c6ad210 */ /* 0x000fc80007e1e073 */
[----:B------:R-:W-:Y:S02]  /*4d30*/  @!P5 IADD3.X R114, R4, R114, R37, P0, P6 ;  /* 0x000000720472d210 */ /* 0x000fe400007ec425 */
[----:B------:R-:W-:Y:S02]  /*4d40*/  ISETP.NE.AND P0, PT, R36, RZ, PT ;  /* 0x000000ff2400720c */ /* 0x000fe40003f05270 */
[----:B------:R-:W-:-:S04]  /*4d50*/  LEA R36, P6, R112, R100, 0x1 ;  /* 0x0000006470247211 */ /* 0x000fc800078c08ff */
[----:B------:R-:W-:Y:S02]  /*4d60*/  LEA.HI.X R37, R112, R101, R113, 0x1, P6 ;  /* 0x0000006570257211 */ /* 0x000fe400030f0c71 */
[----:B------:R-:W-:-:S03]  /*4d70*/  @!P5 LEA R38, P6, R106, R100, 0x1 ;  /* 0x000000646a26d211 */ /* 0x000fc600078c08ff */
[----:B-1----:R1:W-:Y:S01]  /*4d80*/  STG.E.128 desc[UR60][R36.64], R56 ;  /* 0x0000003824007986 */ /* 0x0023e2000c101d3c */
[----:B------:R-:W-:-:S05]  /*4d90*/  @!P5 LEA.HI.X R39, R106, R101, R114, 0x1, P6 ;  /* 0x000000656a27d211 */ /* 0x000fca00030f0c72 */
[----:B--2---:R1:W-:Y:S04]  /*4da0*/  @!P5 STG.E.128 desc[UR60][R38.64], R60 ;  /* 0x0000003c2600d986 */ /* 0x0043e8000c101d3c */
.L_x_10403:
[----:B------:R-:W-:Y:S05]  /*4db0*/  BSYNC B1 ;  /* 0x0000000000017941 */ /* 0x000fea0003800000 */
.L_x_10402:
[C---:B------:R-:W-:Y:S01]  /*4dc0*/  ISETP.GE.OR P5, PT, R225.reuse, R108, P1 ;  /* 0x0000006ce100720c */ /* 0x040fe20000fa6670 */
        /* <DEDUP_REMOVED lines=11> */
[----:B------:R-:W-:Y:S01]  /*4e80*/  LEA.HI.X R57, R36, R101, R37, 0x1, P5 ;  /* 0x0000006524397211 */ /* 0x000fe200028f0c25 */
[----:B------:R-:W-:Y:S01]  /*4e90*/  IMAD R37, R2, 0x1800, R89 ;  /* 0x0000180002257824 */ /* 0x000fe200078e0259 */
[----:B------:R-:W-:-:S03]  /*4ea0*/  SHF.R.S32.HI R36, RZ, 0x1f, R111 ;  /* 0x0000001fff247819 */ /* 0x000fc6000001146f */
[----:B------:R-:W-:Y:S01]  /*4eb0*/  IMAD R37, R37, 0x2, R18 ;  /* 0x0000000225257824 */ /* 0x000fe200078e0212 */
[----:B------:R-:W-:-:S04]  /*4ec0*/  LEA.HI R36, R36, R111, RZ, 0x4 ;  /* 0x0000006f24247211 */ /* 0x000fc800078f20ff */
[----:B------:R-:W-:-:S05]  /*4ed0*/  LEA.HI.SX32 R36, R36, R85, 0x1c ;  /* 0x0000005524247211 */ /* 0x000fca00078fe2ff */
[----:B------:R-:W-:-:S05]  /*4ee0*/  IMAD.SHL.U32 R61, R36, 0x8, RZ ;  /* 0x00000008243d7824 */ /* 0x000fca00078e00ff */
[----:B------:R-:W-:-:S04]  /*4ef0*/  LOP3.LUT R36, R213, 0x38, R61, 0xf8, !PT ;  /* 0x00000038d5247812 */ /* 0x000fc800078ef83d */
[----:B------:R-:W-:-:S05]  /*4f00*/  LOP3.LUT R36, R36, R38, RZ, 0x3c, !PT ;  /* 0x0000002624247212 */ /* 0x000fca00078e3cff */
[----:B------:R-:W-:-:S04]  /*4f10*/  IMAD.IADD R39, R217, 0x1, R36 ;  /* 0x00000001d9277824 */ /* 0x000fc800078e0224 */
[----:B------:R-:W-:-:S04]  /*4f20*/  IMAD R39, R2, 0x1800, R39 ;  /* 0x0000180002277824 */ /* 0x000fc800078e0227 */
[----:B------:R-:W-:Y:S02]  /*4f30*/  IMAD R44, R39, 0x2, R18 ;  /* 0x00000002272c7824 */ /* 0x000fe400078e0212 */
[----:B------:R-:W1:Y:S04]  /*4f40*/  LDS.128 R36, [R37+0x1c400] ;  /* 0x01c4000025247984 */ /* 0x000e680000000c00 */
[----:B------:R-:W2:Y:S01]  /*4f50*/  LDS.128 R44, [R44+0x1c400] ;  /* 0x01c400002c2c7984 */ /* 0x000ea20000000c00 */
[----:B------:R-:W-:Y:S05]  /*4f60*/  @P4 BRA `(.L_x_10407) ;  /* 0x0000000400784947 */ /* 0x000fea0003800000 */
[--C-:B------:R-:W-:Y:S01]  /*4f70*/  SHF.R.U64 R50, R50, 0x10, R51.reuse ;  /* 0x0000001032327819 */ /* 0x100fe20000001233 */
[----:B--2---:R-:W-:Y:S01]  /*4f80*/  IMAD.U32 R60, R45, 0x10000, RZ ;  /* 0x000100002d3c7824 */ /* 0x004fe200078e00ff */
[----:B------:R-:W-:Y:S01]  /*4f90*/  SHF.R.U32.HI R63, RZ, 0x10, R51 ;  /* 0x00000010ff3f7819 */ /* 0x000fe20000011633 */
[----:B------:R-:W-:Y:S01]  /*4fa0*/  IMAD.U32 R106, R47, 0x10000, RZ ;  /* 0x000100002f6a7824 */ /* 0x000fe200078e00ff */
[----:B------:R-:W-:Y:S01]  /*4fb0*/  SHF.R.U64 R51, R52, 0x10, R53 ;  /* 0x0000001034337819 */ /* 0x000fe20000001235 */
[----:B-1----:R-:W-:Y:S01]  /*4fc0*/  IMAD.U32 R105, R39, 0x10000, RZ ;  /* 0x0001000027697824 */ /* 0x002fe200078e00ff */
[----:B------:R-:W-:Y:S01]  /*4fd0*/  SHF.R.U64 R48, R48, 0x10, R49 ;  /* 0x0000001030307819 */ /* 0x000fe20000001231 */
[----:B------:R-:W-:Y:S01]  /*4fe0*/  IMAD.U32 R107, R46, 0x10000, RZ ;  /* 0x000100002e6b7824 */ /* 0x000fe200078e00ff */
[----:B------:R-:W-:Y:S01]  /*4ff0*/  SHF.R.U32.HI R52, RZ, 0x10, R53 ;  /* 0x00000010ff347819 */ /* 0x000fe20000011635 */
[----:B------:R-:W-:Y:S01]  /*5000*/  IMAD.U32 R104, R38, 0x10000, RZ ;  /* 0x0001000026687824 */ /* 0x000fe200078e00ff */
[----:B------:R-:W-:-:S02]  /*5010*/  SHF.R.U32.HI R49, RZ, 0x10, R49 ;  /* 0x00000010ff317819 */ /* 0x000fc40000011631 */
[----:B------:R-:W-:Y:S02]  /*5020*/  PRMT R52, R126, 0x5432, R52 ;  /* 0x000054327e347816 */ /* 0x000fe40000000034 */
[----:B------:R-:W-:Y:S02]  /*5030*/  PRMT R128, R128, 0x5410, R49 ;  /* 0x0000541080807816 */ /* 0x000fe40000000031 */
[--C-:B------:R-:W-:Y:S02]  /*5040*/  SHF.R.U64 R53, R54, 0x10, R55.reuse ;  /* 0x0000001036357819 */ /* 0x100fe40000001237 */
[----:B------:R-:W-:Y:S01]  /*5050*/  SHF.R.U32.HI R54, RZ, 0x10, R55 ;  /* 0x00000010ff367819 */ /* 0x000fe20000011637 */
[----:B------:R-:W-:Y:S01]  /*5060*/  IMAD.U32 R49, R128, 0x10000, RZ ;  /* 0x0001000080317824 */ /* 0x000fe200078e00ff */
[----:B------:R-:W-:Y:S01]  /*5070*/  PRMT R127, R127, 0x5410, R48 ;  /* 0x000054107f7f7816 */ /* 0x000fe20000000030 */
[----:B------:R-:W-:Y:S01]  /*5080*/  IMAD.U32 R48, R52, 0x10000, RZ ;  /* 0x0001000034307824 */ /* 0x000fe200078e00ff */
[----:B------:R-:W-:Y:S01]  /*5090*/  PRMT R54, R125, 0x5432, R54 ;  /* 0x000054327d367816 */ /* 0x000fe20000000036 */
[----:B------:R-:W-:Y:S01]  /*50a0*/  IMAD.U32 R55, R37, 0x10000, RZ ;  /* 0x0001000025377824 */ /* 0x000fe200078e00ff */
[----:B------:R-:W-:Y:S01]  /*50b0*/  PRMT R130, R130, 0x5410, R51 ;  /* 0x0000541082827816 */ /* 0x000fe20000000033 */
[CC--:B------:R-:W-:Y:S01]  /*50c0*/  FMUL.FTZ R112, R60.reuse, R48.reuse ;  /* 0x000000303c707220 */ /* 0x0c0fe20000410000 */
[----:B------:R-:W-:Y:S01]  /*50d0*/  PRMT R129, R129, 0x5410, R53 ;  /* 0x0000541081817816 */ /* 0x000fe20000000035 */
[-C--:B------:R-:W-:Y:S01]  /*50e0*/  FMUL.FTZ R60, R60, R49.reuse ;  /* 0x000000313c3c7220 */ /* 0x080fe20000410000 */
[----:B------:R-:W-:Y:S01]  /*50f0*/  LOP3.LUT R62, R45, 0xffff0000, RZ, 0xc0, !PT ;  /* 0xffff00002d3e7812 */ /* 0x000fe200078ec0ff */
[C---:B------:R-:W-:Y:S01]  /*5100*/  FFMA.FTZ R112, R55.reuse, R49, -R112 ;  /* 0x0000003137707223 */ /* 0x040fe20000010870 */
[----:B------:R-:W-:Y:S01]  /*5110*/  LOP3.LUT R51, R52, 0xffff0000, RZ, 0xc0, !PT ;  /* 0xffff000034337812 */ /* 0x000fe200078ec0ff */
[----:B------:R-:W-:Y:S01]  /*5120*/  IMAD.U32 R52, R54, 0x10000, RZ ;  /* 0x0001000036347824 */ /* 0x000fe200078e00ff */
[----:B------:R-:W-:Y:S01]  /*5130*/  LOP3.LUT R53, R128, 0xffff0000, RZ, 0xc0, !PT ;  /* 0xffff000080357812 */ /* 0x000fe200078ec0ff */
[----:B------:R-:W-:Y:S01]  /*5140*/  FFMA.FTZ R60, R55, R48, R60 ;  /* 0x00000030373c7223 */ /* 0x000fe2000001003c */
[----:B------:R-:W-:Y:S01]  /*5150*/  PRMT R126, R126, 0x5410, R63 ;  /* 0x000054107e7e7816 */ /* 0x000fe2000000003f */
        /* <DEDUP_REMOVED lines=8> */
[----:B------:R-:W-:Y:S01]  /*51e0*/  FFMA.FTZ R49, R58, R53, -R49 ;  /* 0x000000353a317223 */ /* 0x000fe20000010831 */
[----:B------:R-:W-:Y:S01]  /*51f0*/  LOP3.LUT R39, R39, 0xffff0000, RZ, 0xc0, !PT ;  /* 0xffff000027277812 */ /* 0x000fe200078ec0ff */
[-C--:B------:R-:W-:Y:S01]  /*5200*/  FMUL.FTZ R53, R106, R48.reuse ;  /* 0x000000306a357220 */ /* 0x080fe20000410000 */
[----:B------:R-:W-:Y:S01]  /*5210*/  FFMA.FTZ R62, R105, R48, -R62 ;  /* 0x00000030693e7223 */ /* 0x000fe2000001083e */
[----:B------:R-:W-:Y:S01]  /*5220*/  FMUL.FTZ R114, R47, R54 ;  /* 0x000000362f727220 */ /* 0x000fe20000410000 */
[----:B------:R-:W-:-:S02]  /*5230*/  IMAD.U32 R45, R44, 0x10000, RZ ;  /* 0x000100002c2d7824 */ /* 0x000fc400078e00ff */
[----:B------:R-:W-:Y:S01]  /*5240*/  FFMA.FTZ R55, R58, R51, R55 ;  /* 0x000000333a377223 */ /* 0x000fe20000010037 */
[----:B------:R-:W-:Y:S01]  /*5250*/  IMAD.U32 R48, R130, 0x10000, RZ ;  /* 0x0001000082307824 */ /* 0x000fe200078e00ff */
[----:B------:R-:W-:Y:S01]  /*5260*/  LOP3.LUT R44, R44, 0xffff0000, RZ, 0xc0, !PT ;  /* 0xffff00002c2c7812 */ /* 0x000fe200078ec0ff */
[----:B------:R-:W-:Y:S01]  /*5270*/  IMAD.U32 R58, R127, 0x10000, RZ ;  /* 0x000100007f3a7824 */ /* 0x000fe200078e00ff */
[----:B------:R-:W-:Y:S01]  /*5280*/  LOP3.LUT R51, R130, 0xffff0000, RZ, 0xc0, !PT ;  /* 0xffff000082337812 */ /* 0x000fe200078ec0ff */
[-C--:B------:R-:W-:Y:S01]  /*5290*/  FMUL.FTZ R106, R47, R126.reuse ;  /* 0x0000007e2f6a7220 */ /* 0x080fe20000410000 */
[----:B------:R-:W-:Y:S01]  /*52a0*/  FFMA.FTZ R47, R39, R126, -R114 ;  /* 0x0000007e272f7223 */ /* 0x000fe20000010872 */
[----:B------:R-:W-:Y:S01]  /*52b0*/  LOP3.LUT R127, R127, 0xffff0000, RZ, 0xc0, !PT ;  /* 0xffff00007f7f7812 */ /* 0x000fe200078ec0ff */
[C---:B------:R-:W-:Y:S02]  /*52c0*/  IMAD.U32 R37, R36.reuse, 0x10000, RZ ;  /* 0x0001000024257824 */ /* 0x040fe400078e00ff */
[----:B------:R-:W-:Y:S01]  /*52d0*/  FMUL.FTZ R114, R45, R48 ;  /* 0x000000302d727220 */ /* 0x000fe20000410000 */
[----:B------:R-:W-:Y:S01]  /*52e0*/  LOP3.LUT R36, R36, 0xffff0000, RZ, 0xc0, !PT ;  /* 0xffff000024247812 */ /* 0x000fe200078ec0ff */
[----:B------:R-:W-:Y:S01]  /*52f0*/  FFMA.FTZ R52, R105, R52, R53 ;  /* 0x0000003469347223 */ /* 0x000fe20000010035 */
[----:B------:R-:W-:Y:S01]  /*5300*/  PRMT R50, R125, 0x5410, R50 ;  /* 0x000054107d327816 */ /* 0x000fe20000000032 */
[-C--:B------:R-:W-:Y:S01]  /*5310*/  FMUL.FTZ R45, R45, R58.reuse ;  /* 0x0000003a2d2d7220 */ /* 0x080fe20000410000 */
[C---:B------:R-:W-:Y:S01]  /*5320*/  FMUL.FTZ R53, R44.reuse, R51 ;  /* 0x000000332c357220 */ /* 0x040fe20000410000 */
[C---:B------:R-:W-:Y:S01]  /*5330*/  FFMA.FTZ R58, R37.reuse, R58, -R114 ;  /* 0x0000003a253a7223 */ /* 0x040fe20000010872 */
[-C--:B------:R-:W-:Y:S01]  /*5340*/  FMUL.FTZ R63, R44, R127.reuse ;  /* 0x0000007f2c3f7220 */ /* 0x080fe20000410000 */
[----:B------:R-:W-:Y:S01]  /*5350*/  FFMA.FTZ R37, R37, R48, R45 ;  /* 0x0000003025257223 */ /* 0x000fe2000001002d */
[C---:B------:R-:W-:Y:S01]  /*5360*/  IMAD.U32 R44, R129.reuse, 0x10000, RZ ;  /* 0x00010000812c7824 */ /* 0x040fe200078e00ff */
[----:B------:R-:W-:Y:S01]  /*5370*/  LOP3.LUT R46, R46, 0xffff0000, RZ, 0xc0, !PT ;  /* 0xffff00002e2e7812 */ /* 0x000fe200078ec0ff */
[----:B------:R-:W-:Y:S01]  /*5380*/  FFMA.FTZ R127, R36, R127, -R53 ;  /* 0x0000007f247f7223 */ /* 0x000fe20000010835 */
[----:B------:R-:W-:Y:S01]  /*5390*/  IMAD.U32 R45, R50, 0x10000, RZ ;  /* 0x00010000322d7824 */ /* 0x000fe200078e00ff */
[----:B------:R-:W-:Y:S01]  /*53a0*/  LOP3.LUT R129, R129, 0xffff0000, RZ, 0xc0, !PT ;  /* 0xffff000081817812 */ /* 0x000fe200078ec0ff */
[----:B------:R-:W-:Y:S01]  /*53b0*/  FFMA.FTZ R36, R36, R51, R63 ;  /* 0x0000003324247223 */ /* 0x000fe2000001003f */
[----:B------:R-:W-:Y:S01]  /*53c0*/  LOP3.LUT R53, R50, 0xffff0000, RZ, 0xc0, !PT ;  /* 0xffff000032357812 */ /* 0x000fe200078ec0ff */
[C---:B------:R-:W-:Y:S01]  /*53d0*/  FMUL.FTZ R51, R107.reuse, R44 ;  /* 0x0000002c6b337220 */ /* 0x040fe20000410000 */
[----:B------:R-:W-:Y:S01]  /*53e0*/  LOP3.LUT R38, R38, 0xffff0000, RZ, 0xc0, !PT ;  /* 0xffff000026267812 */ /* 0x000fe200078ec0ff */
[----:B------:R-:W-:Y:S01]  /*53f0*/  FMUL.FTZ R107, R107, R45 ;  /* 0x0000002d6b6b7220 */ /* 0x000fe20000410000 */
[----:B------:R-:W-:Y:S01]  /*5400*/  FFMA.FTZ R39, R39, R54, R106 ;  /* 0x0000003627277223 */ /* 0x000fe2000001006a */
[C---:B------:R-:W-:Y:S01]  /*5410*/  FMUL.FTZ R63, R46.reuse, R129 ;  /* 0x000000812e3f7220 */ /* 0x040fe20000410000 */
[----:B------:R-:W-:Y:S01]  /*5420*/  FMUL.FTZ R46, R46, R53 ;  /* 0x000000352e2e7220 */ /* 0x000fe20000410000 */
[C---:B------:R-:W-:Y:S01]  /*5430*/  FFMA.FTZ R107, R104.reuse, R44, R107 ;  /* 0x0000002c686b7223 */ /* 0x040fe2000001006b */
[----:B------:R-:W-:Y:S01]  /*5440*/  FFMA.FTZ R45, R104, R45, -R51 ;  /* 0x0000002d682d7223 */ /* 0x000fe20000010833 */
[C---:B------:R-:W-:Y:S01]  /*5450*/  FFMA.FTZ R44, R38.reuse, R53, -R63 ;  /* 0x00000035262c7223 */ /* 0x040fe2000001083f */
[----:B------:R-:W-:Y:S01]  /*5460*/  F2FP.BF16.F32.PACK_AB R47, R47, R62 ;  /* 0x0000003e2f2f723e */ /* 0x000fe200000010ff */
        /* <DEDUP_REMOVED lines=14> */
.L_x_10407:
[----:B------:R-:W-:Y:S05]  /*5550*/  BSYNC B1 ;  /* 0x0000000000017941 */ /* 0x000fea0003800000 */
.L_x_10406:
        /* <DEDUP_REMOVED lines=10> */
.L_x_10375:
[----:B------:R-:W2:Y:S02]  /*5600*/  LDL R36, [R1+0x5c] ;  /* 0x00005c0001247983 */ /* 0x000ea40000100800 */
[----:B--2---:R-:W-:-:S13]  /*5610*/  R2UR UR4, R36 ;  /* 0x00000000240472ca */ /* 0x004fda00000e0000 */
[----:B------:R-:W-:-:S06]  /*5620*/  UISETP.NE.AND UP0, UPT, UR4, 0x3, UPT ;  /* 0x000000030400788c */ /* 0x000fcc000bf05270 */
[----:B------:R-:W-:-:S13]  /*5630*/  PLOP3.LUT P3, PT, PT, PT, UP0, 0x80, 0x0 ;  /* 0x000000000000781c */ /* 0x000fda0003f6f008 */
[----:B------:R-:W-:Y:S05]  /*5640*/  @!P3 BRA `(.L_x_10408) ;  /* 0x000000000004b947 */ /* 0x000fea0003800000 */
[----:B------:R-:W-:Y:S01]  /*5650*/  BPT.TRAP 0x1 ;  /* 0x000000040000795c */ /* 0x000fe20000300000 */
.L_x_10408:
[----:B------:R-:W-:Y:S01]  /*5660*/  IMAD R97, R2, 0x8, R18 ;  /* 0x0000000802617824 */ /* 0x000fe200078e0212 */
[----:B------:R-:W-:Y:S01]  /*5670*/  SHF.L.U32 R109, R201, 0x1f, RZ ;  /* 0x0000001fc96d7819 */ /* 0x000fe200000006ff */
[----:B------:R-:W-:Y:S01]  /*5680*/  IMAD R108, R29, -0x60, R26 ;  /* 0xffffffa01d6c7824 */ /* 0x000fe200078e021a */
[----:B------:R-:W-:Y:S02]  /*5690*/  BSSY B1, `(.L_x_10409) ;  /* 0x0000004000017945 */ /* 0x000fe40003800000 */
[----:B------:R-:W0:Y:S02]  /*56a0*/  SYNCS.PHASECHK.TRANS64.TRYWAIT P4, [R97+URZ+0x32490], R109 ;  /* 0x0324906d610075a7 */ /* 0x000e24000808017f */
[----:B------:R-:W-:Y:S01]  /*56b0*/  VIMNMX R108, R108, 0x60, PT ;  /* 0x000000606c6c7848 */ /* 0x000fe20003fe0100 */
[----:B0-----:R-:W-:Y:S06]  /*56c0*/  @!P4 BRA `(.L_x_10410) ;  /* 0x000001780018c947 */ /* 0x001fec0003800000 */
.L_x_10680:
[----:B------:R-:W-:Y:S05]  /*56d0*/  BSYNC B1 ;  /* 0x0000000000017941 */ /* 0x000fea0003800000 */
.L_x_10409:
[----:B------:R-:W-:Y:S01]  /*56e0*/  ISETP.GE.AND P4, PT, R19, R108, PT ;  /* 0x0000006c1300720c */ /* 0x000fe20003f86270 */
[----:B------:R-:W-:-:S12]  /*56f0*/  BSSY B1, `(.L_x_10411) ;  /* 0x0000006000017945 */ /* 0x000fd80003800000 */
[----:B------:R-:W-:Y:S05]  /*5700*/  @P4 BRA `(.L_x_10412) ;  /* 0x0000000000104947 */ /* 0x000fea0003800000 */
[----:B------:R-:W1:Y:S04]  /*5710*/  @!P1 LDS.128 R36, [R106] ;  /* 0x000000006a249984 */ /* 0x000e680000000c00 */
[----:B------:R-:W2:Y:S04]  /*5720*/  @!P2 LDS.128 R44, [R105] ;  /* 0x00000000692ca984 */ /* 0x000ea80000000c00 */
[----:B-1----:R1:W-:Y:S04]  /*5730*/  @!P1 STG.E.128 desc[UR60][R50.64], R36 ;  /* 0x0000002432009986 */ /* 0x0023e8000c101d3c */
[----:B--2---:R1:W-:Y:S02]  /*5740*/  @!P2 STG.E.128 desc[UR60][R50.64+0x40], R44 ;  /* 0x0000402c3200a986 */ /* 0x0043e4000c101d3c */
.L_x_10412:
[----:B------:R-:W-:Y:S05]  /*5750*/  BSYNC B1 ;  /* 0x0000000000017941 */ /* 0x000fea0003800000 */
.L_x_10411:
[----:B------:R-:W-:-:S13]  /*5760*/  ISETP.GE.AND P4, PT, R225, R108, PT ;  /* 0x0000006ce100720c */ /* 0x000fda0003f86270 */
[----:B------:R-:W-:Y:S05]  /*5770*/  @P4 BRA `(.L_x_10392) ;  /* 0x0000000000104947 */ /* 0x000fea0003800000 */
[----:B-1----:R-:W1:Y:S04]  /*5780*/  @!P1 LDS.128 R36, [R106+0x2000] ;  /* 0x002000006a249984 */ /* 0x002e680000000c00 */
[----:B------:R-:W2:Y:S04]  /*5790*/  @!P2 LDS.128 R44, [R105+0x2000] ;  /* 0x00200000692ca984 */ /* 0x000ea80000000c00 */
[----:B-1----:R1:W-:Y:S04]  /*57a0*/  @!P1 STG.E.128 desc[UR60][R48.64], R36 ;  /* 0x0000002430009986 */ /* 0x0023e8000c101d3c */
[----:B--2---:R1:W-:Y:S02]  /*57b0*/  @!P2 STG.E.128 desc[UR60][R48.64+0x40], R44 ;  /* 0x0000402c3000a986 */ /* 0x0043e4000c101d3c */
.L_x_10392:
[----:B------:R-:W-:Y:S05]  /*57c0*/  BSYNC B0 ;  /* 0x0000000000007941 */ /* 0x000fea0003800000 */
.L_x_10374:
        /* <DEDUP_REMOVED lines=17> */
.L_x_10414:
[----:B------:R-:W-:Y:S05]  /*58e0*/  BSYNC B0 ;  /* 0x0000000000007941 */ /* 0x000fea0003800000 */
.L_x_10413:
[----:B------:R-:W2:Y:S01]  /*58f0*/  SYNCS.PHASECHK.TRANS64.TRYWAIT P3, [R97+URZ+0x324b0], R109 ;  /* 0x0324b06d610075a7 */ /* 0x000ea2000806017f */
[----:B------:R-:W-:Y:S01]  /*5900*/  IMAD R49, R2, 0x6000, R91 ;  /* 0x0000600002317824 */ /* 0x000fe200078e025b */
[----:B------:R-:W-:Y:S01]  /*5910*/  ULDC.64 UR56, c[0x0][0x328] ;  /* 0x0000ca0000387ab9 */ /* 0x000fe20000000a00 */
[----:B------:R-:W-:Y:S01]  /*5920*/  ULDC.64 UR58, c[0x0][0x318] ;  /* 0x0000c600003a7ab9 */ /* 0x000fe20000000a00 */
[----:B------:R-:W-:Y:S01]  /*5930*/  BSSY B0, `(.L_x_10415) ;  /* 0x0000003000007945 */ /* 0x000fe20003800000 */
[----:B------:R-:W-:-:S03]  /*5940*/  IMAD.IADD R48, R90, 0x1, R49 ;  /* 0x000000015a307824 */ /* 0x000fc600078e0231 */
[----:B--2---:R-:W-:Y:S05]  /*5950*/  @!P3 BRA `(.L_x_10416) ;  /* 0x000001740088b947 */ /* 0x004fea0003800000 */
.L_x_10681:
[----:B------:R-:W-:Y:S05]  /*5960*/  BSYNC B0 ;  /* 0x0000000000007941 */ /* 0x000fea0003800000 */
.L_x_10415:
[----:B------:R-:W-:Y:S01]  /*5970*/  ISETP.GE.AND P3, PT, R19, R108, PT ;  /* 0x0000006c1300720c */ /* 0x000fe20003f66270 */
[----:B------:R-:W-:Y:S01]  /*5980*/  BSSY B0, `(.L_x_10417) ;  /* 0x0000026000007945 */ /* 0x000fe20003800000 */
[----:B------:R-:W-:Y:S02]  /*5990*/  IMAD R49, R49, 0x2, R27 ;  /* 0x0000000231317824 */ /* 0x000fe400078e021b */
[----:B------:R-:W-:-:S04]  /*59a0*/  IMAD.WIDE R44, R29, 0x60, R70 ;  /* 0x000000601d2c7825 */ /* 0x000fc800078e0246 */
[----:B------:R-:W-:-:S05]  /*59b0*/  IMAD R48, R48, 0x2, R27 ;  /* 0x0000000230307824 */ /* 0x000fca00078e021b */
[----:B------:R-:W-:Y:S05]  /*59c0*/  @P3 BRA `(.L_x_10418) ;  /* 0x0000000000843947 */ /* 0x000fea0003800000 */
[----:B------:R-:W-:Y:S01]  /*59d0*/  IMAD R39, R45, UR56, RZ ;  /* 0x000000382d277c24 */ /* 0x000fe2000f8e02ff */
[----:B------:R-:W-:Y:S01]  /*59e0*/  ULDC UR4, c[0x0][0x320] ;  /* 0x0000c80000047ab9 */ /* 0x000fe20000000800 */
        /* <DEDUP_REMOVED lines=31> */
.L_x_10418:
[----:B------:R-:W-:Y:S05]  /*5be0*/  BSYNC B0 ;  /* 0x0000000000007941 */ /* 0x000fea0003800000 */
.L_x_10417:
[----:B------:R-:W-:Y:S01]  /*5bf0*/  ISETP.GE.AND P3, PT, R225, R108, PT ;  /* 0x0000006ce100720c */ /* 0x000fe20003f66270 */
[----:B------:R-:W-:-:S12]  /*5c00*/  BSSY B0, `(.L_x_10419) ;  /* 0x0000025000007945 */ /* 0x000fd80003800000 */
[----:B------:R-:W-:Y:S05]  /*5c10*/  @P3 BRA `(.L_x_10420) ;  /* 0x00000000008c3947 */ /* 0x000fea0003800000 */
[----:B---3--:R-:W-:Y:S01]  /*5c20*/  IADD3 R39, P3, R44, 0x40, RZ ;  /* 0x000000402c277810 */ /* 0x008fe20007f7e0ff */
[----:B-1----:R-:W-:Y:S01]  /*5c30*/  IMAD.MOV.U32 R36, RZ, RZ, R14 ;  /* 0x000000ffff247224 */ /* 0x002fe200078e000e */
[----:B------:R-:W-:Y:S01]  /*5c40*/  ULDC UR4, c[0x0][0x320] ;  /* 0x0000c80000047ab9 */ /* 0x000fe20000000800 */
        /* <DEDUP_REMOVED lines=32> */
.L_x_10420:
[----:B------:R-:W-:Y:S05]  /*5e50*/  BSYNC B0 ;  /* 0x0000000000007941 */ /* 0x000fea0003800000 */
.L_x_10419:
        /* <DEDUP_REMOVED lines=22> */
.L_x_10369:
[----:B------:R-:W-:Y:S01]  /*5fc0*/  IMAD.MOV.U32 R176, RZ, RZ, RZ ;  /* 0x000000ffffb07224 */ /* 0x000fe200078e00ff */
[----:B------:R-:W-:Y:S06]  /*5fd0*/  @P0 BRA `(.L_x_10422) ;  /* 0x00000000000c0947 */ /* 0x000fec0003800000 */
[----:B------:R-:W1:Y:S01]  /*5fe0*/  FENCE.VIEW.ASYNC.G ;  /* 0x00000000000073c6 */ /* 0x000e620000000100 */
[----:B------:R-:W-:Y:S05]  /*5ff0*/  WARPSYNC.ALL ;  /* 0x0000000000007948 */ /* 0x000fea0003800000 */
[----:B-1----:R-:W-:Y:S06]  /*6000*/  BAR.ARV 0xc, 0x180 ;  /* 0x0306000000007b1d */ /* 0x002fec0000002000 */
.L_x_10422:
        /* <DEDUP_REMOVED lines=32> */
.L_x_10424:
[----:B------:R-:W-:Y:S05]  /*6210*/  BSYNC B0 ;  /* 0x0000000000007941 */ /* 0x000fea0003800000 */
.L_x_10423:
        /* <DEDUP_REMOVED lines=79> */
.L_x_10684:
        /* <DEDUP_REMOVED lines=26> */
.L_x_10428:
[----:B------:R-:W-:Y:S05]  /*68b0*/  BSYNC B6 ;  /* 0x0000000000067941 */ /* 0x000fea0003800000 */
.L_x_10427:
        /* <DEDUP_REMOVED lines=12> */
.L_x_10432:
[----:B--2---:R2:W3:Y:S02]  /*6980*/  SYNCS.PHASECHK.TRANS64.TRYWAIT P0, [R18+URZ+0x32400], R5 ;  /* 0x03240005120075a7 */ /* 0x0044e4000800017f */
[----:B---3--:R-:W-:Y:S05]  /*6990*/  @!P0 NANOSLEEP.SYNCS 0x989680 ;  /* 0x009896800000895d */ /* 0x008fea0003900000 */
[----:B------:R-:W3:Y:S02]  /*69a0*/  @!P0 SYNCS.PHASECHK.TRANS64 P0, [R18+URZ+0x32400], R5 ;  /* 0x03240005120085a7 */ /* 0x000ee4000800007f */
[----:B---3--:R-:W-:Y:S05]  /*69b0*/  @!P0 BRA `(.L_x_10432) ;  /* 0xfffffffc00f08947 */ /* 0x008fea000383ffff */
.L_x_10431:
[----:B------:R-:W-:Y:S05]  /*69c0*/  BSYNC B0 ;  /* 0x0000000000007941 */ /* 0x000fea0003800000 */
.L_x_10430:
[----:B------:R-:W-:Y:S05]  /*69d0*/  BRA `(.L_x_10433) ;  /* 0x0000002000a87947 */ /* 0x000fea0003800000 */
.L_x_10429:
        /* <DEDUP_REMOVED lines=36> */
.L_x_10435:
[----:B------:R-:W-:Y:S05]  /*6c20*/  BSYNC B6 ;  /* 0x0000000000067941 */ /* 0x000fea0003800000 */
.L_x_10434:
        /* <DEDUP_REMOVED lines=14> */
[----:B------:R-:W4:Y:S04]  /*6d10*/  SHFL.IDX PT, R24, R24, RZ, 0x1c1f ;  /* 0x001c1fff18187589 */ /* 0x000f2800000e0000 */
[----:B-1----:R-:W0:Y:S02]  /*6d20*/  SHFL.IDX PT, R27, R27, RZ, 0x1c1f ;  /* 0x001c1fff1b1b7589 */ /* 0x002e2400000e0000 */
.L_x_10690:
[----:B------:R-:W-:Y:S01]  /*6d30*/  ULDC UR4, c[0x0][0x448] ;  /* 0x0001120000047ab9 */ /* 0x000fe20000000800 */
[----:B------:R-:W-:Y:S01]  /*6d40*/  LEA.HI R4, R226, R226, RZ, 0x1 ;  /* 0x000000e2e2047211 */ /* 0x000fe200078f08ff */
[----:B------:R-:W-:Y:S01]  /*6d50*/  IMAD R154, R154, UR4, RZ ;  /* 0x000000049a9a7c24 */ /* 0x000fe2000f8e02ff */
        /* <DEDUP_REMOVED lines=13> */
[----:B---3--:R-:W-:Y:S01]  /*6e30*/  IMAD.MOV.U32 R4, RZ, RZ, R21 ;  /* 0x000000ffff047224 */ /* 0x008fe200078e0015 */
[----:B------:R-:W-:Y:S01]  /*6e40*/  ISETP.GE.AND P2, PT, R22, UR4, PT ;  /* 0x0000000416007c0c */ /* 0x000fe2000bf46270 */
[----:B--2---:R-:W-:Y:S01]  /*6e50*/  IMAD.MOV.U32 R5, RZ, RZ, R0 ;  /* 0x000000ffff057224 */ /* 0x004fe200078e0000 */
[C---:B------:R-:W-:Y:S01]  /*6e60*/  ISETP.GE.AND P3, PT, R202.reuse, UR4, PT ;  /* 0x00000004ca007c0c */ /* 0x040fe2000bf66270 */
[----:B------:R-:W-:Y:S01]  /*6e70*/  IMAD.SHL.U32 R14, R202, 0x2, RZ ;  /* 0x00000002ca0e7824 */ /* 0x000fe200078e00ff */
[----:B------:R-:W-:-:S04]  /*6e80*/  SHF.R.S32.HI R9, RZ, 0x1f, R202 ;  /* 0x0000001fff097819 */ /* 0x000fc800000114ca */
[----:B------:R-:W-:-:S05]  /*6e90*/  SHF.L.U64.HI R9, R202, 0x1, R9 ;  /* 0x00000001ca097819 */ /* 0x000fca0000010209 */
[----:B------:R-:W-:Y:S02]  /*6ea0*/  @!P2 IMAD.WIDE R4, R22, 0x2, R4 ;  /* 0x000000021604a825 */ /* 0x000fe400078e0204 */
[-C--:B------:R-:W-:Y:S02]  /*6eb0*/  @!P3 IADD3 R12, P0, R21, R14.reuse, RZ ;  /* 0x0000000e150cb210 */ /* 0x080fe40007f1e0ff */
[----:B0-----:R-:W-:Y:S01]  /*6ec0*/  @!P3 IADD3 R14, P1, R27, R14, RZ ;  /* 0x0000000e1b0eb210 */ /* 0x001fe20007f3e0ff */
[----:B------:R0:W5:Y:S02]  /*6ed0*/  @!P2 LD.E.64 R6, desc[UR60][R4.64] ;  /* 0x0000003c0406a980 */ /* 0x000164000c101b00 */
[--C-:B------:R-:W-:Y:S02]  /*6ee0*/  @!P3 IMAD.X R13, R0, 0x1, R9.reuse, P0 ;  /* 0x00000001000db824 */ /* 0x100fe400000e0609 */
[----:B----4-:R-:W-:Y:S01]  /*6ef0*/  @!P3 IMAD.X R15, R24, 0x1, R9, P1 ;  /* 0x00000001180fb824 */ /* 0x010fe200008e0609 */
        /* <DEDUP_REMOVED lines=8> */
.L_x_10440:
[----:B------:R-:W-:Y:S05]  /*6f80*/  BSYNC B1 ;  /* 0x0000000000017941 */ /* 0x000fea0003800000 */
.L_x_10439:
[----:B------:R-:W3:Y:S01]  /*6f90*/  SYNCS.PHASECHK.TRANS64.TRYWAIT P0, [R18+URZ+0x32400], R29 ;  /* 0x0324001d120075a7 */ /* 0x000ee2000800017f */
[----:B--2---:R-:W-:Y:S01]  /*6fa0*/  LOP3.LUT R0, R31, 0x18, R16, 0xf8, !PT ;  /* 0x000000181f007812 */ /* 0x004fe200078ef810 */
[----:B-1---5:R-:W-:Y:S01]  /*6fb0*/  IMAD.MOV.U32 R15, RZ, RZ, R6 ;  /* 0x000000ffff0f7224 */ /* 0x022fe200078e0006 */
[----:B------:R-:W-:Y:S01]  /*6fc0*/  SHF.R.U32.HI R31, RZ, 0x3, R31 ;  /* 0x00000003ff1f7819 */ /* 0x000fe2000001161f */
[----:B----4-:R-:W-:Y:S01]  /*6fd0*/  IMAD R24, R41, -0x80, R154 ;  /* 0xffffff8029187824 */ /* 0x010fe200078e029a */
[--C-:B------:R-:W-:Y:S01]  /*6fe0*/  SHF.R.U64 R12, R6, 0x10, R7.reuse ;  /* 0x00000010060c7819 */ /* 0x100fe20000001207 */
[--C-:B------:R-:W-:Y:S01]  /*6ff0*/  IMAD.MOV.U32 R14, RZ, RZ, R7.reuse ;  /* 0x000000ffff0e7224 */ /* 0x100fe200078e0007 */
[----:B------:R-:W-:Y:S01]  /*7000*/  LOP3.LUT R33, R0, R31, RZ, 0x3c, !PT ;  /* 0x0000001f00217212 */ /* 0x000fe200078e3cff */
[----:B------:R-:W-:Y:S01]  /*7010*/  IMAD.MOV.U32 R0, RZ, RZ, R4 ;  /* 0x000000ffff007224 */ /* 0x000fe200078e0004 */
[----:B------:R-:W-:Y:S01]  /*7020*/  SHF.R.U32.HI R31, RZ, 0x10, R7 ;  /* 0x00000010ff1f7819 */ /* 0x000fe20000011607 */
[--C-:B------:R-:W-:Y:S01]  /*7030*/  IMAD.MOV.U32 R6, RZ, RZ, R5.reuse ;  /* 0x000000ffff067224 */ /* 0x100fe200078e0005 */
[----:B0-----:R-:W-:Y:S01]  /*7040*/  SHF.R.U64 R27, R4, 0x10, R5 ;  /* 0x00000010041b7819 */ /* 0x001fe20000001205 */
[----:B------:R-:W-:Y:S01]  /*7050*/  IMAD R33, R216, 0x200, R33 ;  /* 0x00000200d8217824 */ /* 0x000fe200078e0221 */
[----:B------:R-:W-:Y:S01]  /*7060*/  PRMT R15, R15, 0x5410, R12 ;  /* 0x000054100f0f7816 */ /* 0x000fe2000000000c */
[----:B------:R-:W-:Y:S01]  /*7070*/  IMAD.MOV.U32 R20, RZ, RZ, R10 ;  /* 0x000000ffff147224 */ /* 0x000fe200078e000a */
[----:B---3--:R-:W-:Y:S01]  /*7080*/  SHF.R.U32.HI R21, RZ, 0x10, R5 ;  /* 0x00000010ff157819 */ /* 0x008fe20000011605 */
[----:B------:R-:W-:Y:S01]  /*7090*/  IMAD R12, R33, 0x2, R18 ;  /* 0x00000002210c7824 */ /* 0x000fe200078e0212 */
[--C-:B------:R-:W-:Y:S01]  /*70a0*/  SHF.R.U64 R7, R10, 0x10, R11.reuse ;  /* 0x000000100a077819 */ /* 0x100fe2000000120b */
[----:B------:R-:W-:Y:S01]  /*70b0*/  BSSY B1, `(.L_x_10441) ;  /* 0x0000011000017945 */ /* 0x000fe20003800000 */
[----:B------:R-:W-:Y:S01]  /*70c0*/  VIMNMX R24, R24, 0x80, PT ;  /* 0x0000008018187848 */ /* 0x000fe20003fe0100 */
[--C-:B------:R-:W-:Y:S01]  /*70d0*/  IMAD.MOV.U32 R13, RZ, RZ, R11.reuse ;  /* 0x000000ffff0d7224 */ /* 0x100fe200078e000b */
[----:B------:R-:W-:Y:S01]  /*70e0*/  SHF.R.U32.HI R28, RZ, 0x10, R11 ;  /* 0x00000010ff1c7819 */ /* 0x000fe2000001160b */
[----:B------:R-:W-:Y:S01]  /*70f0*/  IMAD.MOV.U32 R10, RZ, RZ, R8 ;  /* 0x000000ffff0a7224 */ /* 0x000fe200078e0008 */
[--C-:B------:R-:W-:Y:S01]  /*7100*/  SHF.R.U64 R5, R8, 0x10, R9.reuse ;  /* 0x0000001008057819 */ /* 0x100fe20000001209 */
[--C-:B------:R-:W-:Y:S01]  /*7110*/  IMAD.MOV.U32 R11, RZ, RZ, R9.reuse ;  /* 0x000000ffff0b7224 */ /* 0x100fe200078e0009 */
[----:B------:R-:W-:Y:S01]  /*7120*/  SHF.R.U32.HI R26, RZ, 0x10, R9 ;  /* 0x00000010ff1a7819 */ /* 0x000fe20000011609 */
[----:B------:R-:W-:Y:S01]  /*7130*/  VIADD R4, R12, 0x18400 ;  /* 0x000184000c047836 */ /* 0x000fe20000000000 */
        /* <DEDUP_REMOVED lines=8> */
.L_x_10691:
[----:B------:R-:W-:Y:S05]  /*71c0*/  BSYNC B1 ;  /* 0x0000000000017941 */ /* 0x000fea0003800000 */
.L_x_10441:
        /* <DEDUP_REMOVED lines=13> */
[C---:B------:R-:W-:Y:S01]  /*72a0*/  LOP3.LUT R30, R15.reuse, 0xffff0000, RZ, 0xc0, !PT ;  /* 0xffff00000f1e7812 */ /* 0x040fe200078ec0ff */
[----:B0-----:R-:W-:Y:S01]  /*72b0*/  IMAD.U32 R29, R15, 0x10000, RZ ;  /* 0x000100000f1d7824 */ /* 0x001fe200078e00ff */
        /* <DEDUP_REMOVED lines=34> */
.L_x_10446:
[----:B------:R-:W-:Y:S05]  /*74e0*/  BSYNC B2 ;  /* 0x0000000000027941 */ /* 0x000fea0003800000 */
.L_x_10445:
[----:B------:R-:W-:Y:S05]  /*74f0*/  @P1 BRA `(.L_x_10444) ;  /* 0x0000000000981947 */ /* 0x000fea0003800000 */
[----:B-1----:R-:W1:Y:S01]  /*7500*/  LDS.128 R4, [R0] ;  /* 0x0000000000047984 */ /* 0x002e620000000c00 */
[----:B------:R-:W-:Y:S01]  /*7510*/  IMAD.U32 R31, R10, 0x10000, RZ ;  /* 0x000100000a1f7824 */ /* 0x000fe200078e00ff */
        /* <DEDUP_REMOVED lines=36> */
.L_x_10444:
[----:B------:R-:W-:Y:S05]  /*7760*/  BSYNC B1 ;  /* 0x0000000000017941 */ /* 0x000fea0003800000 */
.L_x_10443:
        /* <DEDUP_REMOVED lines=12> */
[----:B------:R-:W-:Y:S02]  /*7830*/  IMAD.U32 R33, R13, 0x10000, RZ ;  /* 0x000100000d217824 */ /* 0x000fe400078e00ff */
        /* <DEDUP_REMOVED lines=13> */
[----:B------:R-:W-:Y:S01]  /*7910*/  LOP3.LUT R7, R7, 0xffff0000, RZ, 0xc0, !PT ;  /* 0xffff000007077812 */ /* 0x000fe200078ec0ff */
[----:B------:R-:W-:Y:S01]  /*7920*/  FFMA.FTZ R21, R31, R21, R28 ;  /* 0x000000151f157223 */ /* 0x000fe2000001001c */
[----:B------:R-:W-:Y:S01]  /*7930*/  LOP3.LUT R30, R13, 0xffff0000, RZ, 0xc0, !PT ;  /* 0xffff00000d1e7812 */ /* 0x000fe200078ec0ff */
[C---:B------:R-:W-:Y:S01]  /*7940*/  IMAD.U32 R31, R14.reuse, 0x10000, RZ ;  /* 0x000100000e1f7824 */ /* 0x040fe200078e00ff */
[----:B------:R-:W-:Y:S01]  /*7950*/  LOP3.LUT R28, R14, 0xffff0000, RZ, 0xc0, !PT ;  /* 0xffff00000e1c7812 */ /* 0x000fe200078ec0ff */
[----:B------:R-:W-:Y:S01]  /*7960*/  FMUL.FTZ R14, R33, R6 ;  /* 0x00000006210e7220 */ /* 0x000fe20000410000 */
[----:B------:R-:W-:Y:S01]  /*7970*/  FFMA.FTZ R24, R32, R24, R29 ;  /* 0x0000001820187223 */ /* 0x000fe2000001001d */
        /* <DEDUP_REMOVED lines=12> */
.L_x_10449:
[----:B------:R-:W-:Y:S05]  /*7a40*/  BSYNC B1 ;  /* 0x0000000000017941 */ /* 0x000fea0003800000 */
.L_x_10448:
[----:B------:R-:W-:Y:S05]  /*7a50*/  @P1 BRA `(.L_x_10447) ;  /* 0x0000001000641947 */ /* 0x000fea0003800000 */
[----:B-1----:R-:W1:Y:S01]  /*7a60*/  LDS.128 R4, [R0+0x2000] ;  /* 0x0020000000047984 */ /* 0x002e620000000c00 */
[----:B------:R-:W-:Y:S01]  /*7a70*/  IMAD.U32 R20, R8, 0x10000, RZ ;  /* 0x0001000008147824 */ /* 0x000fe200078e00ff */
[C---:B0-----:R-:W-:Y:S01]  /*7a80*/  LOP3.LUT R29, R10.reuse, 0xffff0000, RZ, 0xc0, !PT ;  /* 0xffff00000a1d7812 */ /* 0x041fe200078ec0ff */
[----:B------:R-:W-:Y:S01]  /*7a90*/  IMAD.U32 R24, R10, 0x10000, RZ ;  /* 0x000100000a187824 */ /* 0x000fe200078e00ff */
        /* <DEDUP_REMOVED lines=35> */
.L_x_10437:
[----:B------:R-:W-:-:S03]  /*7cd0*/  UMOV UR4, 0xffffffff ;  /* 0xffffffff00047882 */ /* 0x000fc60000000000 */
[----:B------:R-:W-:Y:S05]  /*7ce0*/  BRA.DIV UR4, `(.L_x_10450) ;  /* 0x0000015604647947 */ /* 0x000fea000b800000 */
[----:B------:R1:W2:Y:S04]  /*7cf0*/  SHFL.IDX PT, R0, R28, RZ, 0x1c1f ;  /* 0x001c1fff1c007589 */ /* 0x0002a800000e0000 */
[----:B------:R1:W3:Y:S04]  /*7d00*/  SHFL.IDX PT, R20, R26, RZ, 0x1c1f ;  /* 0x001c1fff1a147589 */ /* 0x0002e800000e0000 */
[----:B------:R1:W4:Y:S04]  /*7d10*/  SHFL.IDX PT, R21, R24, RZ, 0x1c1f ;  /* 0x001c1fff18157589 */ /* 0x00032800000e0000 */
[----:B------:R1:W0:Y:S02]  /*7d20*/  SHFL.IDX PT, R14, R27, RZ, 0x1c1f ;  /* 0x001c1fff1b0e7589 */ /* 0x00022400000e0000 */
.L_x_10697:
        /* <DEDUP_REMOVED lines=8> */
[----:B------:R-:W-:-:S02]  /*7db0*/  CS2R R10, SRZ ;  /* 0x00000000000a7805 */ /* 0x000fc4000001ff00 */
[----:B------:R-:W-:-:S05]  /*7dc0*/  LOP3.LUT R5, R4, 0xfffffffe, RZ, 0xc0, !PT ;  /* 0xfffffffe04057812 */ /* 0x000fca00078ec0ff */
[----:B------:R-:W-:Y:S01]  /*7dd0*/  IMAD.IADD R3, R226, 0x1, -R5 ;  /* 0x00000001e2037824 */ /* 0x000fe200078e0a05 */
[----:B------:R-:W-:-:S04]  /*7de0*/  CS2R R4, SRZ ;  /* 0x0000000000047805 */ /* 0x000fc8000001ff00 */
[----:B------:R-:W-:Y:S01]  /*7df0*/  SHF.L.U32 R29, R3, 0x1f, RZ ;  /* 0x0000001f031d7819 */ /* 0x000fe200000006ff */
[----:B------:R-:W-:Y:S06]  /*7e00*/  @P0 BRA `(.L_x_10452) ;  /* 0x0000000000340947 */ /* 0x000fec0003800000 */
[----:B------:R-:W-:Y:S01]  /*7e10*/  ULDC UR4, c[0x0][0x3f4] ;  /* 0x0000fd0000047ab9 */ /* 0x000fe20000000800 */
[C---:B------:R-:W-:Y:S01]  /*7e20*/  IMAD.SHL.U32 R15, R16.reuse, 0x2, RZ ;  /* 0x00000002100f7824 */ /* 0x040fe200078e00ff */
[----:B------:R-:W-:Y:S02]  /*7e30*/  ISETP.GE.AND P2, PT, R16, UR4, PT ;  /* 0x0000000410007c0c */ /* 0x000fe4000bf46270 */
[----:B------:R-:W-:Y:S02]  /*7e40*/  SHF.R.S32.HI R5, RZ, 0x1f, R16 ;  /* 0x0000001fff057819 */ /* 0x000fe40000011410 */
[-C--:B---3--:R-:W-:Y:S02]  /*7e50*/  IADD3 R12, P0, R20, R15.reuse, RZ ;  /* 0x0000000f140c7210 */ /* 0x088fe40007f1e0ff */
[----:B------:R-:W-:Y:S02]  /*7e60*/  SHF.L.U64.HI R4, R16, 0x1, R5 ;  /* 0x0000000110047819 */ /* 0x000fe40000010205 */
[----:B0-----:R-:W-:-:S03]  /*7e70*/  IADD3 R14, P1, R14, R15, RZ ;  /* 0x0000000f0e0e7210 */ /* 0x001fc60007f3e0ff */
[--C-:B--2---:R-:W-:Y:S02]  /*7e80*/  IMAD.X R13, R0, 0x1, R4.reuse, P0 ;  /* 0x00000001000d7824 */ /* 0x104fe400000e0604 */
[----:B----4-:R-:W-:Y:S01]  /*7e90*/  IMAD.X R15, R21, 0x1, R4, P1 ;  /* 0x00000001150f7824 */ /* 0x010fe200008e0604 */
[----:B------:R-:W-:Y:S01]  /*7ea0*/  CS2R R4, SRZ ;  /* 0x0000000000047805 */ /* 0x000fe2000001ff00 */
[----:B------:R-:W-:Y:S06]  /*7eb0*/  @P2 BRA `(.L_x_10452) ;  /* 0x0000000000082947 */ /* 0x000fec0003800000 */
[----:B------:R0:W5:Y:S04]  /*7ec0*/  LD.E.128 R4, desc[UR60][R12.64] ;  /* 0x0000003c0c047980 */ /* 0x000168000c101d00 */
[----:B------:R0:W5:Y:S02]  /*7ed0*/  LD.E.128 R8, desc[UR60][R14.64] ;  /* 0x0000003c0e087980 */ /* 0x000164000c101d00 */
.L_x_10452:
[----:B------:R-:W-:Y:S05]  /*7ee0*/  BSYNC B1 ;  /* 0x0000000000017941 */ /* 0x000fea0003800000 */
.L_x_10451:
[----:B------:R-:W3:Y:S01]  /*7ef0*/  SYNCS.PHASECHK.TRANS64.TRYWAIT P1, [R18+URZ+0x32400], R29 ;  /* 0x0324001d120075a7 */ /* 0x000ee2000802017f */
[----:B--2---:R-:W-:Y:S01]  /*7f00*/  IMAD R0, R41, -0x80, R154 ;  /* 0xffffff8029007824 */ /* 0x004fe200078e029a */
[----:B-----5:R-:W-:Y:S01]  /*7f10*/  SHF.R.U64 R26, R4, 0x10, R5 ;  /* 0x00000010041a7819 */ /* 0x020fe20000001205 */
[----:B0-----:R-:W-:Y:S01]  /*7f20*/  IMAD.MOV.U32 R13, RZ, RZ, R4 ;  /* 0x000000ffff0d7224 */ /* 0x001fe200078e0004 */
[----:B------:R-:W-:Y:S01]  /*7f30*/  SHF.R.U64 R4, R8, 0x10, R9 ;  /* 0x0000001008047819 */ /* 0x000fe20000001209 */
[----:B----4-:R-:W-:Y:S01]  /*7f40*/  IMAD.MOV.U32 R21, RZ, RZ, R8 ;  /* 0x000000ffff157224 */ /* 0x010fe200078e0008 */
[----:B------:R-:W-:Y:S01]  /*7f50*/  SHF.R.U64 R31, R6, 0x10, R7 ;  /* 0x00000010061f7819 */ /* 0x000fe20000001207 */
[----:B------:R-:W-:Y:S01]  /*7f60*/  IMAD.MOV.U32 R14, RZ, RZ, R6 ;  /* 0x000000ffff0e7224 */ /* 0x000fe200078e0006 */
[----:B------:R-:W-:Y:S01]  /*7f70*/  VIMNMX R8, R0, 0x80, PT ;  /* 0x0000008000087848 */ /* 0x000fe20003fe0100 */
[--C-:B------:R-:W-:Y:S01]  /*7f80*/  IMAD.MOV.U32 R24, RZ, RZ, R5.reuse ;  /* 0x000000ffff187224 */ /* 0x100fe200078e0005 */
[----:B------:R-:W-:Y:S01]  /*7f90*/  SHF.R.U32.HI R33, RZ, 0x10, R5 ;  /* 0x00000010ff217819 */ /* 0x000fe20000011605 */
[--C-:B------:R-:W-:Y:S01]  /*7fa0*/  IMAD.MOV.U32 R15, RZ, RZ, R7.reuse ;  /* 0x000000ffff0f7224 */ /* 0x100fe200078e0007 */
[----:B------:R-:W-:Y:S01]  /*7fb0*/  SHF.R.U32.HI R6, RZ, 0x10, R7 ;  /* 0x00000010ff067819 */ /* 0x000fe20000011607 */
[--C-:B------:R-:W-:Y:S01]  /*7fc0*/  IMAD.MOV.U32 R12, RZ, RZ, R9.reuse ;  /* 0x000000ffff0c7224 */ /* 0x100fe200078e0009 */
[----:B-1----:R-:W-:Y:S01]  /*7fd0*/  ISETP.GE.AND P0, PT, R16, R27, PT ;  /* 0x0000001b1000720c */ /* 0x002fe20003f06270 */
[----:B---3--:R-:W-:Y:S01]  /*7fe0*/  IMAD.MOV.U32 R20, RZ, RZ, R10 ;  /* 0x000000ffff147224 */ /* 0x008fe200078e000a */
        /* <DEDUP_REMOVED lines=16> */
.L_x_10698:
[----:B------:R-:W-:Y:S05]  /*80f0*/  BSYNC B1 ;  /* 0x0000000000017941 */ /* 0x000fea0003800000 */
.L_x_10453:
[----:B------:R-:W-:Y:S04]  /*8100*/  BSSY B1, `(.L_x_10455) ;  /* 0x000005a000017945 */ /* 0x000fe80003800000 */
[----:B------:R-:W-:Y:S05]  /*8110*/  @P2 BRA `(.L_x_10456) ;  /* 0x0000000400602947 */ /* 0x000fea0003800000 */
[----:B------:R-:W-:Y:S01]  /*8120*/  IMAD.SHL.U32 R4, R30, 0x40, RZ ;  /* 0x000000401e047824 */ /* 0x000fe200078e00ff */
[----:B------:R-:W-:Y:S01]  /*8130*/  LOP3.LUT R37, R20, 0xffff0000, RZ, 0xc0, !PT ;  /* 0xffff000014257812 */ /* 0x000fe200078ec0ff */
[----:B------:R-:W-:Y:S02]  /*8140*/  IMAD.IADD R6, R16, 0x1, R27 ;  /* 0x0000000110067824 */ /* 0x000fe400078e021b */
[----:B------:R-:W-:Y:S01]  /*8150*/  IMAD.U32 R38, R20, 0x10000, RZ ;  /* 0x0001000014267824 */ /* 0x000fe200078e00ff */
[----:B------:R-:W-:Y:S01]  /*8160*/  LOP3.LUT R7, R4, 0x1c0, RZ, 0xc0, !PT ;  /* 0x000001c004077812 */ /* 0x000fe200078ec0ff */
[----:B------:R-:W-:Y:S02]  /*8170*/  IMAD.U32 R36, R14, 0x10000, RZ ;  /* 0x000100000e247824 */ /* 0x000fe400078e00ff */
[----:B------:R-:W-:Y:S01]  /*8180*/  IMAD.U32 R35, R21, 0x10000, RZ ;  /* 0x0001000015237824 */ /* 0x000fe200078e00ff */
[----:B------:R-:W-:Y:S02]  /*8190*/  SHF.R.U32.HI R9, RZ, 0x3, R7 ;  /* 0x00000003ff097819 */ /* 0x000fe40000011607 */
[----:B------:R-:W-:-:S02]  /*81a0*/  LOP3.LUT R6, R7, 0x38, R6, 0xf8, !PT ;  /* 0x0000003807067812 */ /* 0x000fc400078ef806 */
        /* <DEDUP_REMOVED lines=13> */
[C---:B0-----:R-:W-:Y:S02]  /*8280*/  IMAD.U32 R29, R6.reuse, 0x10000, RZ ;  /* 0x00010000061d7824 */ /* 0x041fe400078e00ff */
[C---:B------:R-:W-:Y:S01]  /*8290*/  FMUL.FTZ R40, R33.reuse, R38 ;  /* 0x0000002621287220 */ /* 0x040fe20000410000 */
[-C--:B------:R-:W-:Y:S01]  /*82a0*/  FMUL.FTZ R42, R33, R36.reuse ;  /* 0x00000024212a7220 */ /* 0x080fe20000410000 */
[----:B------:R-:W-:Y:S01]  /*82b0*/  LOP3.LUT R6, R6, 0xffff0000, RZ, 0xc0, !PT ;  /* 0xffff000006067812 */ /* 0x000fe200078ec0ff */
[----:B------:R-:W-:Y:S01]  /*82c0*/  FMUL.FTZ R39, R10, R37 ;  /* 0x000000250a277220 */ /* 0x000fe20000410000 */
[----:B------:R-:W-:Y:S01]  /*82d0*/  LOP3.LUT R33, R14, 0xffff0000, RZ, 0xc0, !PT ;  /* 0xffff00000e217812 */ /* 0x000fe200078ec0ff */
[C---:B------:R-:W-:Y:S01]  /*82e0*/  FFMA.FTZ R40, R29.reuse, R36, -R40 ;  /* 0x000000241d287223 */ /* 0x040fe20000010828 */
[----:B------:R-:W-:Y:S01]  /*82f0*/  FFMA.FTZ R42, R29, R38, R42 ;  /* 0x000000261d2a7223 */ /* 0x000fe2000001002a */
[----:B------:R-:W-:-:S02]  /*8300*/  IMAD.U32 R29, R13, 0x10000, RZ ;  /* 0x000100000d1d7824 */ /* 0x000fc400078e00ff */
[-C--:B------:R-:W-:Y:S01]  /*8310*/  FFMA.FTZ R45, R6, R33.reuse, -R39 ;  /* 0x00000021062d7223 */ /* 0x080fe20000010827 */
[----:B------:R-:W-:Y:S02]  /*8320*/  IMAD.U32 R26, R4, 0x10000, RZ ;  /* 0x00010000041a7824 */ /* 0x000fe400078e00ff */
[----:B------:R-:W-:Y:S01]  /*8330*/  FMUL.FTZ R41, R10, R33 ;  /* 0x000000210a297220 */ /* 0x000fe20000410000 */
[----:B------:R-:W-:Y:S01]  /*8340*/  FMUL.FTZ R39, R31, R35 ;  /* 0x000000231f277220 */ /* 0x000fe20000410000 */
[----:B------:R-:W-:Y:S01]  /*8350*/  LOP3.LUT R33, R21, 0xffff0000, RZ, 0xc0, !PT ;  /* 0xffff000015217812 */ /* 0x000fe200078ec0ff */
[-C--:B------:R-:W-:Y:S01]  /*8360*/  FMUL.FTZ R10, R31, R29.reuse ;  /* 0x0000001d1f0a7220 */ /* 0x080fe20000410000 */
[----:B------:R-:W-:Y:S01]  /*8370*/  LOP3.LUT R4, R4, 0xffff0000, RZ, 0xc0, !PT ;  /* 0xffff000004047812 */ /* 0x000fe200078ec0ff */
[----:B------:R-:W-:Y:S01]  /*8380*/  FFMA.FTZ R39, R26, R29, -R39 ;  /* 0x0000001d1a277223 */ /* 0x000fe20000010827 */
[----:B------:R-:W-:Y:S01]  /*8390*/  FFMA.FTZ R47, R6, R37, R41 ;  /* 0x00000025062f7223 */ /* 0x000fe20000010029 */
[----:B------:R-:W-:Y:S01]  /*83a0*/  LOP3.LUT R29, R13, 0xffff0000, RZ, 0xc0, !PT ;  /* 0xffff00000d1d7812 */ /* 0x000fe200078ec0ff */
[----:B------:R-:W-:Y:S01]  /*83b0*/  FFMA.FTZ R26, R26, R35, R10 ;  /* 0x000000231a1a7223 */ /* 0x000fe2000001000a */
[----:B------:R-:W-:-:S02]  /*83c0*/  IMAD.U32 R32, R9, 0x10000, RZ ;  /* 0x0001000009207824 */ /* 0x000fc400078e00ff */
[----:B------:R-:W-:Y:S01]  /*83d0*/  FMUL.FTZ R37, R8, R33 ;  /* 0x0000002108257220 */ /* 0x000fe20000410000 */
[----:B------:R-:W-:Y:S02]  /*83e0*/  IMAD.U32 R35, R12, 0x10000, RZ ;  /* 0x000100000c237824 */ /* 0x000fe400078e00ff */
[-C--:B------:R-:W-:Y:S01]  /*83f0*/  FMUL.FTZ R41, R8, R29.reuse ;  /* 0x0000001d08297220 */ /* 0x080fe20000410000 */
[----:B------:R-:W-:Y:S02]  /*8400*/  IMAD.U32 R28, R5, 0x10000, RZ ;  /* 0x00010000051c7824 */ /* 0x000fe400078e00ff */
[----:B------:R-:W-:Y:S01]  /*8410*/  FFMA.FTZ R36, R4, R29, -R37 ;  /* 0x0000001d04247223 */ /* 0x000fe20000010825 */
[----:B------:R-:W-:Y:S02]  /*8420*/  IMAD.U32 R31, R24, 0x10000, RZ ;  /* 0x00010000181f7824 */ /* 0x000fe400078e00ff */
[----:B------:R-:W-:Y:S01]  /*8430*/  FMUL.FTZ R43, R32, R35 ;  /* 0x00000023202b7220 */ /* 0x000fe20000410000 */
[----:B------:R-:W-:-:S02]  /*8440*/  IMAD.U32 R34, R11, 0x10000, RZ ;  /* 0x000100000b227824 */ /* 0x000fc400078e00ff */
[----:B------:R-:W-:Y:S01]  /*8450*/  FFMA.FTZ R41, R4, R33, R41 ;  /* 0x0000002104297223 */ /* 0x000fe20000010029 */
[----:B------:R-:W-:Y:S02]  /*8460*/  IMAD.U32 R37, R0, 0x10000, RZ ;  /* 0x0001000000257824 */ /* 0x000fe400078e00ff */
[-C--:B------:R-:W-:Y:S01]  /*8470*/  FMUL.FTZ R32, R32, R31.reuse ;  /* 0x0000001f20207220 */ /* 0x080fe20000410000 */
        /* <DEDUP_REMOVED lines=34> */
.L_x_10456:
[----:B------:R-:W-:Y:S05]  /*86a0*/  BSYNC B1 ;  /* 0x0000000000017941 */ /* 0x000fea0003800000 */
.L_x_10455:
[----:B------:R-:W-:Y:S05]  /*86b0*/  @P0 BRA `(.L_x_10447) ;  /* 0x00000004004c0947 */ /* 0x000fea0003800000 */
[----:B------:R-:W2:Y:S01]  /*86c0*/  LDL R45, [R1+0x90] ;  /* 0x00009000012d7983 */ /* 0x000ea20000100800 */
[----:B-1----:R-:W-:Y:S01]  /*86d0*/  IMAD.IADD R4, R16, 0x1, R27 ;  /* 0x0000000110047824 */ /* 0x002fe200078e021b */
[----:B------:R-:W-:-:S04]  /*86e0*/  SHF.R.U32.HI R5, RZ, 0x3, R213 ;  /* 0x00000003ff057819 */ /* 0x000fc800000116d5 */
[----:B------:R-:W-:-:S04]  /*86f0*/  LOP3.LUT R4, R213, 0x38, R4, 0xf8, !PT ;  /* 0x00000038d5047812 */ /* 0x000fc800078ef804 */
[----:B------:R-:W-:-:S05]  /*8700*/  LOP3.LUT R4, R4, R5, RZ, 0x3c, !PT ;  /* 0x0000000504047212 */ /* 0x000fca00078e3cff */
[----:B------:R-:W-:-:S04]  /*8710*/  IMAD.IADD R9, R217, 0x1, R4 ;  /* 0x00000001d9097824 */ /* 0x000fc800078e0204 */
[----:B------:R-:W-:-:S05]  /*8720*/  IMAD R26, R9, 0x2, R18 ;  /* 0x00000002091a7824 */ /* 0x000fca00078e0212 */
[----:B------:R-:W1:Y:S01]  /*8730*/  LDS.128 R8, [R26+0x18400] ;  /* 0x018400001a087984 */ /* 0x000e620000000c00 */
[----:B------:R-:W-:Y:S02]  /*8740*/  IMAD.U32 R37, R21, 0x10000, RZ ;  /* 0x0001000015257824 */ /* 0x000fe400078e00ff */
[----:B------:R-:W-:Y:S01]  /*8750*/  IMAD.U32 R35, R13, 0x10000, RZ ;  /* 0x000100000d237824 */ /* 0x000fe200078e00ff */
[----:B------:R-:W-:Y:S01]  /*8760*/  LOP3.LUT R44, R21, 0xffff0000, RZ, 0xc0, !PT ;  /* 0xffff0000152c7812 */ /* 0x000fe200078ec0ff */
[----:B------:R-:W-:Y:S01]  /*8770*/  IMAD.U32 R46, R12, 0x10000, RZ ;  /* 0x000100000c2e7824 */ /* 0x000fe200078e00ff */
[----:B------:R-:W-:Y:S01]  /*8780*/  LOP3.LUT R40, R13, 0xffff0000, RZ, 0xc0, !PT ;  /* 0xffff00000d287812 */ /* 0x000fe200078ec0ff */
[----:B------:R-:W-:Y:S01]  /*8790*/  IMAD.U32 R42, R24, 0x10000, RZ ;  /* 0x00010000182a7824 */ /* 0x000fe200078e00ff */
[----:B------:R-:W-:Y:S02]  /*87a0*/  LOP3.LUT R41, R12, 0xffff0000, RZ, 0xc0, !PT ;  /* 0xffff00000c297812 */ /* 0x000fe400078ec0ff */
[----:B------:R-:W-:-:S02]  /*87b0*/  LOP3.LUT R43, R0, 0xffff0000, RZ, 0xc0, !PT ;  /* 0xffff0000002b7812 */ /* 0x000fc400078ec0ff */
[----:B------:R-:W-:Y:S01]  /*87c0*/  LOP3.LUT R39, R24, 0xffff0000, RZ, 0xc0, !PT ;  /* 0xffff000018277812 */ /* 0x000fe200078ec0ff */
[C---:B-1----:R-:W-:Y:S01]  /*87d0*/  IMAD.U32 R31, R8.reuse, 0x10000, RZ ;  /* 0x00010000081f7824 */ /* 0x042fe200078e00ff */
[----:B------:R-:W-:Y:S01]  /*87e0*/  LOP3.LUT R8, R8, 0xffff0000, RZ, 0xc0, !PT ;  /* 0xffff000008087812 */ /* 0x000fe200078ec0ff */
[----:B------:R-:W-:Y:S02]  /*87f0*/  IMAD.U32 R32, R9, 0x10000, RZ ;  /* 0x0001000009207824 */ /* 0x000fe400078e00ff */
[-C--:B------:R-:W-:Y:S01]  /*8800*/  FMUL.FTZ R36, R37, R31.reuse ;  /* 0x0000001f25247220 */ /* 0x080fe20000410000 */
[----:B------:R-:W-:Y:S01]  /*8810*/  FMUL.FTZ R38, R35, R31 ;  /* 0x0000001f23267220 */ /* 0x000fe20000410000 */
[-C--:B------:R-:W-:Y:S01]  /*8820*/  FMUL.FTZ R13, R44, R8.reuse ;  /* 0x000000082c0d7220 */ /* 0x080fe20000410000 */
[----:B------:R-:W-:Y:S01]  /*8830*/  FMUL.FTZ R21, R40, R8 ;  /* 0x0000000828157220 */ /* 0x000fe20000410000 */
[----:B------:R-:W-:Y:S01]  /*8840*/  FMUL.FTZ R31, R42, R32 ;  /* 0x000000202a1f7220 */ /* 0x000fe20000410000 */
[C---:B------:R-:W-:Y:S01]  /*8850*/  IMAD.U32 R33, R10.reuse, 0x10000, RZ ;  /* 0x000100000a217824 */ /* 0x040fe200078e00ff */
[----:B------:R-:W-:Y:S01]  /*8860*/  LOP3.LUT R10, R10, 0xffff0000, RZ, 0xc0, !PT ;  /* 0xffff00000a0a7812 */ /* 0x000fe200078ec0ff */
[----:B------:R-:W-:Y:S01]  /*8870*/  IMAD.U32 R34, R11, 0x10000, RZ ;  /* 0x000100000b227824 */ /* 0x000fe200078e00ff */
[----:B------:R-:W-:-:S02]  /*8880*/  LOP3.LUT R9, R9, 0xffff0000, RZ, 0xc0, !PT ;  /* 0xffff000009097812 */ /* 0x000fc400078ec0ff */
[----:B------:R-:W-:Y:S01]  /*8890*/  LOP3.LUT R11, R11, 0xffff0000, RZ, 0xc0, !PT ;  /* 0xffff00000b0b7812 */ /* 0x000fe200078ec0ff */
[----:B--2---:R-:W1:Y:S02]  /*88a0*/  LDS.128 R4, [R45+0x18400] ;  /* 0x018400002d047984 */ /* 0x004e640000000c00 */
[C---:B-1----:R-:W-:Y:S01]  /*88b0*/  IMAD.U32 R27, R4.reuse, 0x10000, RZ ;  /* 0x00010000041b7824 */ /* 0x042fe200078e00ff */
[----:B------:R-:W-:Y:S01]  /*88c0*/  LOP3.LUT R4, R4, 0xffff0000, RZ, 0xc0, !PT ;  /* 0xffff000004047812 */ /* 0x000fe200078ec0ff */
[----:B------:R-:W-:Y:S02]  /*88d0*/  IMAD.U32 R28, R5, 0x10000, RZ ;  /* 0x00010000051c7824 */ /* 0x000fe400078e00ff */
[-C--:B------:R-:W-:Y:S01]  /*88e0*/  FFMA.FTZ R36, R35, R27.reuse, -R36 ;  /* 0x0000001b23247223 */ /* 0x080fe20000010824 */
[----:B------:R-:W-:Y:S01]  /*88f0*/  FFMA.FTZ R38, R37, R27, R38 ;  /* 0x0000001b25267223 */ /* 0x000fe20000010026 */
[----:B------:R-:W-:Y:S01]  /*8900*/  FMUL.FTZ R27, R46, R32 ;  /* 0x000000202e1b7220 */ /* 0x000fe20000410000 */
[----:B------:R-:W-:-:S02]  /*8910*/  IMAD.U32 R37, R20, 0x10000, RZ ;  /* 0x0001000014257824 */ /* 0x000fc400078e00ff */
[-C--:B------:R-:W-:Y:S01]  /*8920*/  FFMA.FTZ R13, R40, R4.reuse, -R13 ;  /* 0x00000004280d7223 */ /* 0x080fe2000001080d */
[----:B------:R-:W-:Y:S02]  /*8930*/  IMAD.U32 R35, R14, 0x10000, RZ ;  /* 0x000100000e237824 */ /* 0x000fe400078e00ff */
[----:B------:R-:W-:Y:S01]  /*8940*/  FFMA.FTZ R21, R44, R4, R21 ;  /* 0x000000042c157223 */ /* 0x000fe20000010015 */
[-C--:B------:R-:W-:Y:S01]  /*8950*/  FFMA.FTZ R27, R42, R28.reuse, -R27 ;  /* 0x0000001c2a1b7223 */ /* 0x080fe2000001081b */
[----:B------:R-:W-:Y:S01]  /*8960*/  FFMA.FTZ R31, R46, R28, R31 ;  /* 0x0000001c2e1f7223 */ /* 0x000fe2000001001f */
[----:B0-----:R-:W-:Y:S02]  /*8970*/  IMAD.U32 R29, R6, 0x10000, RZ ;  /* 0x00010000061d7824 */ /* 0x001fe400078e00ff */
[-C--:B------:R-:W-:Y:S01]  /*8980*/  FMUL.FTZ R4, R37, R33.reuse ;  /* 0x0000002125047220 */ /* 0x080fe20000410000 */
[----:B------:R-:W-:Y:S02]  /*8990*/  LOP3.LUT R28, R14, 0xffff0000, RZ, 0xc0, !PT ;  /* 0xffff00000e1c7812 */ /* 0x000fe400078ec0ff */
[----:B------:R-:W-:Y:S01]  /*89a0*/  LOP3.LUT R20, R20, 0xffff0000, RZ, 0xc0, !PT ;  /* 0xffff000014147812 */ /* 0x000fe200078ec0ff */
[----:B------:R-:W-:Y:S01]  /*89b0*/  FMUL.FTZ R14, R35, R33 ;  /* 0x00000021230e7220 */ /* 0x000fe20000410000 */
[----:B------:R-:W-:-:S02]  /*89c0*/  IMAD.U32 R32, R0, 0x10000, RZ ;  /* 0x0001000000207824 */ /* 0x000fc400078e00ff */
[-C--:B------:R-:W-:Y:S01]  /*89d0*/  FFMA.FTZ R8, R35, R29.reuse, -R4 ;  /* 0x0000001d23087223 */ /* 0x080fe20000010804 */
[----:B------:R-:W-:Y:S01]  /*89e0*/  LOP3.LUT R6, R6, 0xffff0000, RZ, 0xc0, !PT ;  /* 0xffff000006067812 */ /* 0x000fe200078ec0ff */
[-C--:B------:R-:W-:Y:S01]  /*89f0*/  FMUL.FTZ R33, R20, R10.reuse ;  /* 0x0000000a14217220 */ /* 0x080fe20000410000 */
[----:B------:R-:W-:Y:S01]  /*8a00*/  FMUL.FTZ R35, R28, R10 ;  /* 0x0000000a1c237220 */ /* 0x000fe20000410000 */
[----:B------:R-:W-:Y:S02]  /*8a10*/  IMAD.U32 R4, R15, 0x10000, RZ ;  /* 0x000100000f047824 */ /* 0x000fe400078e00ff */
[----:B------:R-:W-:Y:S01]  /*8a20*/  FFMA.FTZ R10, R37, R29, R14 ;  /* 0x0000001d250a7223 */ /* 0x000fe2000001000e */
[----:B------:R-:W-:Y:S02]  /*8a30*/  IMAD.U32 R30, R7, 0x10000, RZ ;  /* 0x00010000071e7824 */ /* 0x000fe400078e00ff */
[----:B------:R-:W-:Y:S01]  /*8a40*/  FMUL.FTZ R29, R32, R34 ;  /* 0x00000022201d7220 */ /* 0x000fe20000410000 */
[----:B------:R-:W-:Y:S01]  /*8a50*/  LOP3.LUT R15, R15, 0xffff0000, RZ, 0xc0, !PT ;  /* 0xffff00000f0f7812 */ /* 0x000fe200078ec0ff */
[-C--:B------:R-:W-:Y:S01]  /*8a60*/  FFMA.FTZ R33, R28, R6.reuse, -R33 ;  /* 0x000000061c217223 */ /* 0x080fe20000010821 */
[----:B------:R-:W-:Y:S01]  /*8a70*/  LOP3.LUT R5, R5, 0xffff0000, RZ, 0xc0, !PT ;  /* 0xffff000005057812 */ /* 0x000fe200078ec0ff */
[----:B------:R-:W-:Y:S01]  /*8a80*/  FFMA.FTZ R35, R20, R6, R35 ;  /* 0x0000000614237223 */ /* 0x000fe20000010023 */
[----:B------:R-:W-:Y:S01]  /*8a90*/  LOP3.LUT R7, R7, 0xffff0000, RZ, 0xc0, !PT ;  /* 0xffff000007077812 */ /* 0x000fe200078ec0ff */
        /* <DEDUP_REMOVED lines=21> */
.L_x_10447:
[----:B------:R-:W-:Y:S05]  /*8bf0*/  BSYNC B0 ;  /* 0x0000000000007941 */ /* 0x000fea0003800000 */
.L_x_10436:
        /* <DEDUP_REMOVED lines=8> */
.L_x_10433:
[----:B--23--:R-:W2:Y:S01]  /*8c80*/  LDL R0, [R1+0x5c] ;  /* 0x00005c0001007983 */ /* 0x00cea20000100800 */
[----:B-1----:R-:W1:Y:S02]  /*8c90*/  S2R R4, SR_TID.X ;  /* 0x0000000000047919 */ /* 0x002e640000002100 */
[----:B-1----:R-:W-:-:S05]  /*8ca0*/  SHF.R.U32.HI R4, RZ, 0x7, R4 ;  /* 0x00000007ff047819 */ /* 0x002fca0000011604 */
[----:B------:R-:W-:Y:S01]  /*8cb0*/  VIADD R10, R4, 0x8 ;  /* 0x00000008040a7836 */ /* 0x000fe20000000000 */
[----:B--2---:R-:W-:-:S13]  /*8cc0*/  R2UR UR4, R0 ;  /* 0x00000000000472ca */ /* 0x004fda00000e0000 */
[----:B------:R-:W-:Y:S01]  /*8cd0*/  IMAD.U32 R0, RZ, RZ, UR4 ;  /* 0x00000004ff007e24 */ /* 0x000fe2000f8e00ff */
[----:B------:R-:W-:Y:S05]  /*8ce0*/  WARPSYNC.ALL ;  /* 0x0000000000007948 */ /* 0x000fea0003800000 */
[----:B------:R1:W-:Y:S01]  /*8cf0*/  BAR.SYNC.DEFER_BLOCKING R10, 0x100 ;  /* 0x0004000a0000751d */ /* 0x0003e20000010000 */
[----:B------:R-:W-:-:S13]  /*8d00*/  ISETP.NE.AND P0, PT, R0, 0x3, PT ;  /* 0x000000030000780c */ /* 0x000fda0003f05270 */
[----:B-1----:R-:W-:Y:S05]  /*8d10*/  @!P0 BRA `(.L_x_10457) ;  /* 0x0000000000048947 */ /* 0x002fea0003800000 */
[----:B------:R-:W-:Y:S01]  /*8d20*/  BPT.TRAP 0x1 ;  /* 0x000000040000795c */ /* 0x000fe20000300000 */
.L_x_10457:
[----:B------:R-:W-:Y:S01]  /*8d30*/  IMAD R0, R200, 0x8, R18 ;  /* 0x00000008c8007824 */ /* 0x000fe200078e0212 */
[----:B------:R-:W-:-:S04]  /*8d40*/  SHF.L.U32 R11, R204, 0x1f, RZ ;  /* 0x0000001fcc0b7819 */ /* 0x000fc800000006ff */
[----:B------:R1:W2:Y:S01]  /*8d50*/  SYNCS.PHASECHK.TRANS64.TRYWAIT P1, [R0+URZ+0x32430], R11 ;  /* 0x0324300b000075a7 */ /* 0x0002a2000802017f */
[----:B------:R-:W-:Y:S05]  /*8d60*/  @!P0 BRA `(.L_x_10458) ;  /* 0x0000000000048947 */ /* 0x000fea0003800000 */
[----:B------:R-:W-:Y:S01]  /*8d70*/  BPT.TRAP 0x1 ;  /* 0x000000040000795c */ /* 0x000fe20000300000 */
.L_x_10458:
[----:B------:R-:W-:Y:S01]  /*8d80*/  VIADD R5, R18, 0x1c400 ;  /* 0x0001c40012057836 */ /* 0x000fe20000000000 */
[----:B------:R-:W-:-:S04]  /*8d90*/  LOP3.LUT R4, R25, 0x10000, RZ, 0xfc, !PT ;  /* 0x0001000019047812 */ /* 0x000fc800078efcff */
[----:B------:R-:W-:-:S04]  /*8da0*/  SHF.R.U32.HI R5, RZ, 0x4, R5 ;  /* 0x00000004ff057819 */ /* 0x000fc80000011605 */
[----:B------:R-:W-:-:S04]  /*8db0*/  LOP3.LUT R5, R5, 0x3fff, RZ, 0xc0, !PT ;  /* 0x00003fff05057812 */ /* 0x000fc800078ec0ff */
[----:B------:R-:W-:Y:S01]  /*8dc0*/  LOP3.LUT R214, R5, 0x10000, RZ, 0xfc, !PT ;  /* 0x0001000005d67812 */ /* 0x000fe200078efcff */
[----:B------:R-:W-:Y:S01]  /*8dd0*/  IMAD.MOV.U32 R5, RZ, RZ, 0x40000040 ;  /* 0x40000040ff057424 */ /* 0x000fe200078e00ff */
[----:B--2---:R-:W-:Y:S06]  /*8de0*/  @P1 BRA `(.L_x_10459) ;  /* 0x0000000000081947 */ /* 0x004fec0003800000 */
[----:B------:R-:W2:Y:S02]  /*8df0*/  SYNCS.PHASECHK.TRANS64.TRYWAIT P1, [R0+URZ+0x32430], R11 ;  /* 0x0324300b000075a7 */ /* 0x000ea4000802017f */
[----:B--2---:R-:W-:Y:S05]  /*8e00*/  @!P1 BRA `(.L_x_10460) ;  /* 0x0000014400a09947 */ /* 0x004fea0003800000 */
.L_x_10459:
[----:B------:R-:W-:Y:S01]  /*8e10*/  IMAD R6, R200, 0x300, R214 ;  /* 0x00000300c8067824 */ /* 0x000fe200078e02d6 */
[----:B------:R-:W-:Y:S05]  /*8e20*/  WARPSYNC.ALL ;  /* 0x0000000000007948 */ /* 0x000fea0003800000 */
[----:B------:R-:W-:Y:S01]  /*8e30*/  IMAD.MOV.U32 R7, RZ, RZ, 0x40000040 ;  /* 0x40000040ff077424 */ /* 0x000fe200078e00ff */
[C---:B------:R-:W-:Y:S01]  /*8e40*/  R2UR UR4, R4.reuse ;  /* 0x00000000040472ca */ /* 0x040fe200000e0000 */
[----:B0----5:R-:W-:Y:S01]  /*8e50*/  WARPGROUP.ARRIVE ;  /* 0x00000000000079c5 */ /* 0x021fe20000000000 */
        /* <DEDUP_REMOVED lines=11> */
[----:B------:R-:W-:Y:S02]  /*8f10*/  VIADD R14, R4, 0x6 ;  /* 0x00000006040e7836 */ /* 0x000fe40000000000 */
[----:B------:R-:W-:Y:S02]  /*8f20*/  IMAD.MOV.U32 R15, RZ, RZ, 0x40000040 ;  /* 0x40000040ff0f7424 */ /* 0x000fe400078e00ff */
[----:B------:R-:W-:Y:S01]  /*8f30*/  HGMMA.64x96x16.F32.BF16 R24, gdesc[UR4], RZ, !UPT, gsb0 ;  /* 0x01600000041879f0 */ /* 0x000fe2000c0018ff */
[----:B------:R-:W-:Y:S01]  /*8f40*/  R2UR UR4, R208 ;  /* 0x00000000d00472ca */ /* 0x000fe200000e0000 */
[----:B------:R-:W-:Y:S01]  /*8f50*/  IMAD.MOV.U32 R7, RZ, RZ, 0x40000040 ;  /* 0x40000040ff077424 */ /* 0x000fe200078e00ff */
[----:B------:R-:W-:Y:S02]  /*8f60*/  R2UR UR5, R209 ;  /* 0x00000000d10572ca */ /* 0x000fe400000e0000 */
[----:B------:R-:W-:Y:S01]  /*8f70*/  R2UR UR6, R8 ;  /* 0x00000000080672ca */ /* 0x000fe200000e0000 */
[----:B------:R-:W-:Y:S01]  /*8f80*/  VIADD R8, R6, 0x4 ;  /* 0x0000000406087836 */ /* 0x000fe20000000000 */
[----:B------:R-:W-:Y:S01]  /*8f90*/  R2UR UR7, R9 ;  /* 0x00000000090772ca */ /* 0x000fe200000e0000 */
[----:B------:R-:W-:-:S02]  /*8fa0*/  IMAD.MOV.U32 R9, RZ, RZ, 0x40000040 ;  /* 0x40000040ff097424 */ /* 0x000fc400078e00ff */
[----:B------:R-:W-:Y:S01]  /*8fb0*/  VIADD R6, R6, 0x6 ;  /* 0x0000000606067836 */ /* 0x000fe20000000000 */
[----:B------:R-:W-:Y:S02]  /*8fc0*/  WARPGROUP.DEPBAR.LE gsb0, 0x0 ;  /* 0x00008000000079c5 */ /* 0x000fe40000010000 */
[----:B------:R-:W-:-:S07]  /*8fd0*/  WARPGROUP.ARRIVE ;  /* 0x00000000000079c5 */ /* 0x000fce0000000000 */
        /* <DEDUP_REMOVED lines=8> */
[----:B------:R-:W-:Y:S02]  /*9060*/  R2UR UR4, R14 ;  /* 0x000000000e0472ca */ /* 0x000fe400000e0000 */
[----:B------:R-:W-:Y:S02]  /*9070*/  R2UR UR5, R15 ;  /* 0x000000000f0572ca */ /* 0x000fe400000e0000 */
[----:B------:R-:W-:Y:S02]  /*9080*/  R2UR UR6, R6 ;  /* 0x00000000060672ca */ /* 0x000fe400000e0000 */
[----:B------:R-:W-:Y:S01]  /*9090*/  R2UR UR7, R7 ;  /* 0x00000000070772ca */ /* 0x000fe200000e0000 */
[----:B------:R-:W-:Y:S02]  /*90a0*/  WARPGROUP.DEPBAR.LE gsb0, 0x0 ;  /* 0x00008000000079c5 */ /* 0x000fe40000010000 */
[----:B------:R-:W-:-:S10]  /*90b0*/  WARPGROUP.ARRIVE ;  /* 0x00000000000079c5 */ /* 0x000fd40000000000 */
[----:B------:R-:W-:Y:S03]  /*90c0*/  HGMMA.64x96x16.F32.BF16 R24, gdesc[UR4], R24, gsb0 ;  /* 0x01600000041879f0 */ /* 0x000fe60008001818 */
[----:B------:R-:W-:Y:S02]  /*90d0*/  WARPGROUP.DEPBAR.LE gsb0, 0x0 ;  /* 0x00008000000079c5 */ /* 0x000fe40000010000 */
[----:B------:R-:W0:Y:S02]  /*90e0*/  SYNCS.PHASECHK.TRANS64.TRYWAIT P1, [R18+URZ+0x32410], R3 ;  /* 0x03241003120075a7 */ /* 0x000e24000802017f */
[----:B0-----:R-:W-:Y:S05]  /*90f0*/  @!P1 BRA `(.L_x_10462) ;  /* 0x0000014000f89947 */ /* 0x001fea0003800000 */
.L_x_10699:
[----:B------:R-:W-:Y:S05]  /*9100*/  BSYNC B0 ;  /* 0x0000000000007941 */ /* 0x000fea0003800000 */
.L_x_10461:
[----:B------:R-:W-:Y:S05]  /*9110*/  @!P0 BRA `(.L_x_10463) ;  /* 0x0000000000048947 */ /* 0x000fea0003800000 */
[----:B------:R-:W-:Y:S01]  /*9120*/  BPT.TRAP 0x1 ;  /* 0x000000040000795c */ /* 0x000fe20000300000 */
.L_x_10463:
[----:B------:R3:W4:Y:S01]  /*9130*/  SYNCS.PHASECHK.TRANS64.TRYWAIT P2, [R0+URZ+0x32450], R11 ;  /* 0x0324500b000075a7 */ /* 0x000722000804017f */
[----:B------:R-:W-:Y:S05]  /*9140*/  @!P0 BRA `(.L_x_10464) ;  /* 0x0000000000048947 */ /* 0x000fea0003800000 */
[----:B------:R-:W-:Y:S01]  /*9150*/  BPT.TRAP 0x1 ;  /* 0x000000040000795c */ /* 0x000fe20000300000 */
.L_x_10464:
[----:B0-----:R-:W0:Y:S01]  /*9160*/  S2R R3, SR_TID.X ;  /* 0x0000000000037919 */ /* 0x001e220000002100 */
[----:B------:R-:W-:Y:S01]  /*9170*/  BSSY B0, `(.L_x_10465) ;  /* 0x0000006000007945 */ /* 0x000fe20003800000 */
[----:B0-----:R-:W-:-:S04]  /*9180*/  LOP3.LUT R3, R3, 0x7f, RZ, 0xc0, !PT ;  /* 0x0000007f03037812 */ /* 0x001fc800078ec0ff */
[----:B------:R-:W-:Y:S01]  /*9190*/  ISETP.NE.AND P1, PT, R3, RZ, PT ;  /* 0x000000ff0300720c */ /* 0x000fe20003f25270 */
[----:B----4-:R-:W-:-:S12]  /*91a0*/  @P2 BRA `(.L_x_10466) ;  /* 0x0000000000082947 */ /* 0x010fd80003800000 */
[----:B------:R-:W0:Y:S02]  /*91b0*/  SYNCS.PHASECHK.TRANS64.TRYWAIT P2, [R0+URZ+0x32450], R11 ;  /* 0x0324500b000075a7 */ /* 0x000e24000804017f */
[----:B0-----:R-:W-:Y:S05]  /*91c0*/  @!P2 BRA `(.L_x_10467) ;  /* 0x0000014000d8a947 */ /* 0x001fea0003800000 */
.L_x_10466:
[----:B------:R-:W-:Y:S05]  /*91d0*/  BSYNC B0 ;  /* 0x0000000000007941 */ /* 0x000fea0003800000 */
.L_x_10465:
[----:B------:R-:W-:Y:S05]  /*91e0*/  WARPSYNC.ALL ;  /* 0x0000000000007948 */ /* 0x000fea0003800000 */
[----:B------:R-:W-:Y:S01]  /*91f0*/  R2UR UR5, R18 ;  /* 0x00000000120572ca */ /* 0x000fe200000e0000 */
[----:B------:R-:W-:Y:S01]  /*9200*/  IMAD R72, R72, 0x2000, R18 ;  /* 0x0000200048487824 */ /* 0x000fe200078e0212 */
[----:B------:R-:W-:Y:S01]  /*9210*/  WARPGROUP.ARRIVE ;  /* 0x00000000000079c5 */ /* 0x000fe20000000000 */
[----:B------:R-:W-:Y:S01]  /*9220*/  IMAD.MOV.U32 R7, RZ, RZ, 0xc00 ;  /* 0x00000c00ff077424 */ /* 0x000fe200078e00ff */
[----:B------:R-:W-:Y:S01]  /*9230*/  UMOV UR9, 0x40000040 ;  /* 0x4000004000097882 */ /* 0x000fe20000000000 */
[----:B------:R-:W-:Y:S01]  /*9240*/  IMAD.MOV.U32 R9, RZ, RZ, 0x40000040 ;  /* 0x40000040ff097424 */ /* 0x000fe200078e00ff */
[----:B------:R-:W-:Y:S01]  /*9250*/  R2UR UR4, R72 ;  /* 0x00000000480472ca */ /* 0x000fe200000e0000 */
[----:B------:R-:W-:Y:S01]  /*9260*/  IMAD.U32 R13, RZ, RZ, UR9 ;  /* 0x00000009ff0d7e24 */ /* 0x000fe2000f8e00ff */
[----:B------:R-:W-:Y:S01]  /*9270*/  UMOV UR53, 0x40000040 ;  /* 0x4000004000357882 */ /* 0x000fe20000000000 */
[----:B------:R-:W-:Y:S01]  /*9280*/  UMOV UR49, 0x40000040 ;  /* 0x4000004000317882 */ /* 0x000fe20000000000 */
[----:B------:R-:W-:Y:S01]  /*9290*/  UMOV UR45, 0x40000040 ;  /* 0x40000040002d7882 */ /* 0x000fe20000000000 */
[----:B------:R-:W-:Y:S01]  /*92a0*/  UMOV UR41, 0x40000040 ;  /* 0x4000004000297882 */ /* 0x000fe20000000000 */
[----:B------:R-:W-:Y:S01]  /*92b0*/  UMOV UR37, 0x40000040 ;  /* 0x4000004000257882 */ /* 0x000fe20000000000 */
[----:B------:R-:W-:Y:S01]  /*92c0*/  UIADD3 UR5, UR5, 0x400, URZ ;  /* 0x0000040005057890 */ /* 0x000fe2000fffe03f */
[----:B------:R-:W-:Y:S01]  /*92d0*/  IMAD R157, R176, -0x60, R157 ;  /* 0xffffffa0b09d7824 */ /* 0x000fe200078e029d */
[----:B------:R-:W4:Y:S02]  /*92e0*/  S2R R73, SR_TID.X ;  /* 0x0000000000497919 */ /* 0x000f240000002100 */
[----:B------:R-:W-:-:S02]  /*92f0*/  USHF.R.U32.HI UR5, URZ, 0x4, UR5 ;  /* 0x000000043f057899 */ /* 0x000fc40008011605 */
[----:B------:R-:W-:Y:S02]  /*9300*/  UIADD3 UR4, UR4, 0x22400, URZ ;  /* 0x0002240004047890 */ /* 0x000fe4000fffe03f */
[----:B------:R-:W-:Y:S02]  /*9310*/  ULOP3.LUT UR5, UR5, 0x3fff, URZ, 0xc0, !UPT ;  /* 0x00003fff05057892 */ /* 0x000fe4000f8ec03f */
[----:B------:R-:W-:Y:S02]  /*9320*/  USHF.R.U32.HI UR4, URZ, 0x4, UR4 ;  /* 0x000000043f047899 */ /* 0x000fe40008011604 */
[----:B------:R-:W-:Y:S02]  /*9330*/  ULOP3.LUT UR6, UR5, 0x10000, URZ, 0xfc, !UPT ;  /* 0x0001000005067892 */ /* 0x000fe4000f8efc3f */
[----:B------:R-:W-:-:S04]  /*9340*/  ULOP3.LUT UR4, UR4, 0x3fff, URZ, 0xc0, !UPT ;  /* 0x00003fff04047892 */ /* 0x000fc8000f8ec03f */
[----:B------:R-:W-:Y:S01]  /*9350*/  IMAD R6, R200, R7, UR6 ;  /* 0x00000006c8067e24 */ /* 0x000fe2000f8e0207 */
[----:B------:R-:W-:Y:S01]  /*9360*/  ULOP3.LUT UR4, UR4, 0x10000, URZ, 0xfc, !UPT ;  /* 0x0001000004047892 */ /* 0x000fe2000f8efc3f */
[----:B------:R-:W-:Y:S02]  /*9370*/  IMAD.MOV.U32 R7, RZ, RZ, 0x40000040 ;  /* 0x40000040ff077424 */ /* 0x000fe400078e00ff */
[C---:B------:R-:W-:Y:S01]  /*9380*/  VIADD R8, R6.reuse, 0x2 ;  /* 0x0000000206087836 */ /* 0x040fe20000000000 */
[----:B------:R-:W-:Y:S01]  /*9390*/  R2UR UR10, R6 ;  /* 0x00000000060a72ca */ /* 0x000fe200000e0000 */
[----:B------:R-:W-:Y:S01]  /*93a0*/  IMAD.U32 R3, RZ, RZ, UR6 ;  /* 0x00000006ff037e24 */ /* 0x000fe2000f8e00ff */
[----:B------:R-:W-:Y:S01]  /*93b0*/  R2UR UR11, R7 ;  /* 0x00000000070b72ca */ /* 0x000fe200000e0000 */
[----:B------:R-:W-:Y:S01]  /*93c0*/  UMOV UR8, UR4 ;  /* 0x0000000400087c82 */ /* 0x000fe20008000000 */
[----:B------:R-:W-:Y:S01]  /*93d0*/  UIADD3 UR6, UR4, 0x2, URZ ;  /* 0x0000000204067890 */ /* 0x000fe2000fffe03f */
[----:B------:R-:W-:Y:S01]  /*93e0*/  IMAD.U32 R12, RZ, RZ, UR8 ;  /* 0x00000008ff0c7e24 */ /* 0x000fe2000f8e00ff */
[----:B------:R-:W-:Y:S01]  /*93f0*/  STL [R1+0x58], R3 ;  /* 0x0000580301007387 */ /* 0x000fe20000100800 */
[----:B------:R-:W-:Y:S01]  /*9400*/  UIADD3 UR52, UR4, 0x806, URZ ;  /* 0x0000080604347890 */ /* 0x000fe2000fffe03f */
[----:B------:R-:W-:Y:S01]  /*9410*/  IMAD.MOV.U32 R7, RZ, RZ, 0x40000040 ;  /* 0x40000040ff077424 */ /* 0x000fe200078e00ff */
[----:B------:R-:W-:Y:S01]  /*9420*/  UIADD3 UR48, UR4, 0xc00, URZ ;  /* 0x00000c0004307890 */ /* 0x000fe2000fffe03f */
[----:B------:R5:W-:Y:S01]  /*9430*/  STL.64 [R1+0x50], R12 ;  /* 0x0000500c01007387 */ /* 0x000be20000100a00 */
[----:B------:R-:W-:Y:S01]  /*9440*/  UIADD3 UR44, UR4, 0xc02, URZ ;  /* 0x00000c02042c7890 */ /* 0x000fe2000fffe03f */
[----:B----4-:R-:W-:Y:S01]  /*9450*/  SHF.R.U32.HI R73, RZ, 0x7, R73 ;  /* 0x00000007ff497819 */ /* 0x010fe20000011649 */
[----:B------:R-:W-:Y:S01]  /*9460*/  UIADD3 UR40, UR4, 0xc04, URZ ;  /* 0x00000c0404287890 */ /* 0x000fe2000fffe03f */
[----:B------:R-:W-:Y:S01]  /*9470*/  R2UR UR39, R7 ;  /* 0x00000000072772ca */ /* 0x000fe200000e0000 */
[----:B------:R-:W-:Y:S01]  /*9480*/  HGMMA.64x96x16.F32.BF16 R24, gdesc[UR8], R24, gsb0 ;  /* 0x01600000081879f0 */ /* 0x000fe20008001818 */
[----:B------:R-:W-:Y:S01]  /*9490*/  R2UR UR10, R8 ;  /* 0x00000000080a72ca */ /* 0x000fe200000e0000 */
[----:B------:R-:W-:Y:S01]  /*94a0*/  UMOV UR8, UR6 ;  /* 0x0000000600087c82 */ /* 0x000fe20008000000 */
[----:B------:R-:W-:Y:S01]  /*94b0*/  R2UR UR11, R9 ;  /* 0x00000000090b72ca */ /* 0x000fe200000e0000 */
[----:B------:R-:W-:Y:S01]  /*94c0*/  UMOV UR9, 0x40000040 ;  /* 0x4000004000097882 */ /* 0x000fe20000000000 */
[----:B------:R-:W-:Y:S01]  /*94d0*/  VIADD R8, R6, 0x4 ;  /* 0x0000000406087836 */ /* 0x000fe20000000000 */
[----:B------:R-:W-:Y:S01]  /*94e0*/  UIADD3 UR6, UR4, 0x4, URZ ;  /* 0x0000000404067890 */ /* 0x000fe2000fffe03f */
[----:B------:R-:W-:Y:S01]  /*94f0*/  IMAD.MOV.U32 R9, RZ, RZ, 0x40000040 ;  /* 0x40000040ff097424 */ /* 0x000fe200078e00ff */
[----:B------:R-:W-:Y:S01]  /*9500*/  UIADD3 UR36, UR4, 0xc06, URZ ;  /* 0x00000c0604247890 */ /* 0x000fe2000fffe03f */
[----:B-----5:R-:W-:Y:S01]  /*9510*/  IMAD.U32 R12, RZ, RZ, UR8 ;  /* 0x00000008ff0c7e24 */ /* 0x020fe2000f8e00ff */
[----:B------:R-:W-:Y:S01]  /*9520*/  IADD3 R178, -R73, 0xb, RZ ;  /* 0x0000000b49b27810 */ /* 0x000fe20007ffe1ff */
        /* <DEDUP_REMOVED lines=12> */
[----:B----4-:R-:W-:Y:S02]  /*95f0*/  IMAD.U32 R12, RZ, RZ, UR8 ;  /* 0x00000008ff0c7e24 */ /* 0x010fe4000f8e00ff */
        /* <DEDUP_REMOVED lines=90> */
[----:B----4-:R-:W-:Y:S01]  /*9ba0*/  IMAD.U32 R12, RZ, RZ, UR8 ;  /* 0x00000008ff0c7e24 */ /* 0x010fe2000f8e00ff */
[----:B------:R-:W-:Y:S01]  /*9bb0*/  ULDC UR4, c[0x0][0xad0] ;  /* 0x0002b40000047ab9 */ /* 0x000fe20000000800 */
        /* <DEDUP_REMOVED lines=9> */
[----:B------:R-:W-:Y:S02]  /*9c50*/  VIADD R8, R6, 0x606 ;  /* 0x0000060606087836 */ /* 0x000fe40000000000 */
[----:B------:R-:W-:Y:S02]  /*9c60*/  IMAD.MOV.U32 R9, RZ, RZ, 0x40000040 ;  /* 0x40000040ff097424 */ /* 0x000fe400078e00ff */
[----:B----4-:R-:W-:Y:S01]  /*9c70*/  IMAD.U32 R12, RZ, RZ, UR8 ;  /* 0x00000008ff0c7e24 */ /* 0x010fe2000f8e00ff */
[----:B------:R-:W-:Y:S01]  /*9c80*/  R2UR UR54, R8 ;  /* 0x00000000083672ca */ /* 0x000fe200000e0000 */
[----:B------:R-:W-:Y:S01]  /*9c90*/  VIADD R8, R6, 0x900 ;  /* 0x0000090006087836 */ /* 0x000fe20000000000 */
[----:B------:R-:W-:Y:S01]  /*9ca0*/  R2UR UR55, R9 ;  /* 0x00000000093772ca */ /* 0x000fe200000e0000 */
[----:B------:R-:W-:-:S02]  /*9cb0*/  IMAD.MOV.U32 R9, RZ, RZ, 0x40000040 ;  /* 0x40000040ff097424 */ /* 0x000fc400078e00ff */
[----:B------:R-:W-:Y:S01]  /*9cc0*/  IMAD.U32 R13, RZ, RZ, UR9 ;  /* 0x00000009ff0d7e24 */ /* 0x000fe2000f8e00ff */
[----:B------:R-:W-:Y:S01]  /*9cd0*/  R2UR UR50, R8 ;  /* 0x00000000083272ca */ /* 0x000fe200000e0000 */
[----:B------:R-:W-:Y:S01]  /*9ce0*/  VIADD R8, R6, 0x902 ;  /* 0x0000090206087836 */ /* 0x000fe20000000000 */
[----:B------:R-:W-:Y:S01]  /*9cf0*/  R2UR UR51, R9 ;  /* 0x00000000093372ca */ /* 0x000fe200000e0000 */
[----:B------:R-:W-:Y:S01]  /*9d00*/  IMAD.MOV.U32 R9, RZ, RZ, 0x40000040 ;  /* 0x40000040ff097424 */ /* 0x000fe200078e00ff */
[----:B------:R4:W-:Y:S02]  /*9d10*/  STL.64 [R1], R12 ;  /* 0x0000000c01007387 */ /* 0x0009e40000100a00 */
[----:B------:R-:W-:Y:S01]  /*9d20*/  R2UR UR46, R8 ;  /* 0x00000000082e72ca */ /* 0x000fe200000e0000 */
[----:B------:R-:W-:Y:S01]  /*9d30*/  VIADD R8, R6, 0x904 ;  /* 0x0000090406087836 */ /* 0x000fe20000000000 */
[----:B------:R-:W-:Y:S01]  /*9d40*/  R2UR UR47, R9 ;  /* 0x00000000092f72ca */ /* 0x000fe200000e0000 */
[----:B------:R-:W-:-:S02]  /*9d50*/  IMAD.MOV.U32 R9, RZ, RZ, 0x40000040 ;  /* 0x40000040ff097424 */ /* 0x000fc400078e00ff */
[----:B------:R-:W-:Y:S01]  /*9d60*/  VIADD R6, R6, 0x906 ;  /* 0x0000090606067836 */ /* 0x000fe20000000000 */
        /* <DEDUP_REMOVED lines=18> */
[----:B------:R-:W-:Y:S01]  /*9e90*/  ULOP3.LUT UR42, UR5, 0x3000000, URZ, 0xfc, !UPT ;  /* 0x03000000052a7892 */ /* 0x000fe2000f8efc3f */
[----:B------:R-:W-:Y:S01]  /*9ea0*/  ULDC UR43, c[0x0][0xa80] ;  /* 0x0002a000002b7ab9 */ /* 0x000fe20000000800 */
[----:B------:R-:W-:Y:S02]  /*9eb0*/  WARPGROUP.DEPBAR.LE gsb0, 0x0 ;  /* 0x00008000000079c5 */ /* 0x000fe40000010000 */
[----:B------:R-:W-:-:S06]  /*9ec0*/  WARPGROUP.ARRIVE ;  /* 0x00000000000079c5 */ /* 0x000fcc0000000000 */
        /* <DEDUP_REMOVED lines=12> */
[----:B0123--:R-:W-:Y:S01]  /*9f90*/  FMUL.FTZ R11, R27, UR4 ;  /* 0x000000041b0b7c20 */ /* 0x00ffe20008410000 */
[----:B------:R-:W-:Y:S01]  /*9fa0*/  FMUL.FTZ R25, R36, UR4 ;  /* 0x0000000424197c20 */ /* 0x000fe20008410000 */
[----:B----4-:R-:W-:Y:S01]  /*9fb0*/  FMUL.FTZ R13, R32, UR4 ;  /* 0x00000004200d7c20 */ /* 0x010fe20008410000 */
[----:B------:R-:W-:Y:S01]  /*9fc0*/  IADD3 R36, -R230, 0x60, R157 ;  /* 0x00000060e6247810 */ /* 0x000fe20007ffe19d */
[----:B------:R-:W-:Y:S01]  /*9fd0*/  FMUL.FTZ R12, R33, UR4 ;  /* 0x00000004210c7c20 */ /* 0x000fe20008410000 */
[----:B------:R-:W-:Y:S01]  /*9fe0*/  FMUL.FTZ R27, R34, UR4 ;  /* 0x00000004221b7c20 */ /* 0x000fe20008410000 */
[----:B------:R-:W0:Y:S01]  /*9ff0*/  MUFU.TANH R7, R7 ;  /* 0x0000000700077308 */ /* 0x000e220000002400 */
[C---:B------:R-:W-:Y:S01]  /*a000*/  ISETP.GT.AND P2, PT, R36.reuse, RZ, PT ;  /* 0x000000ff2400720c */ /* 0x040fe20003f44270 */
[----:B------:R-:W-:Y:S01]  /*a010*/  FMUL.FTZ R26, R35, UR4 ;  /* 0x00000004231a7c20 */ /* 0x000fe20008410000 */
[----:B------:R-:W-:Y:S01]  /*a020*/  ISETP.GT.AND P3, PT, R36, 0x1, PT ;  /* 0x000000012400780c */ /* 0x000fe20003f64270 */
[----:B------:R-:W-:Y:S01]  /*a030*/  FMUL.FTZ R29, R41, UR4 ;  /* 0x00000004291d7c20 */ /* 0x000fe20008410000 */
[----:B------:R-:W-:Y:S01]  /*a040*/  FMUL.FTZ R35, R42, UR4 ;  /* 0x000000042a237c20 */ /* 0x000fe20008410000 */
[----:B------:R-:W-:Y:S01]  /*a050*/  ISETP.GT.AND P4, PT, R36, 0x8, PT ;  /* 0x000000082400780c */ /* 0x000fe20003f84270 */
[----:B------:R-:W-:Y:S01]  /*a060*/  FMUL.FTZ R24, R37, UR4 ;  /* 0x0000000425187c20 */ /* 0x000fe20008410000 */
[----:B------:R-:W1:Y:S01]  /*a070*/  MUFU.TANH R21, R21 ;  /* 0x0000001500157308 */ /* 0x000e620000002400 */
[----:B-----5:R-:W-:Y:S01]  /*a080*/  FSEL R41, R6, -INF , P2 ;  /* 0xff80000006297808 */ /* 0x020fe20001000000 */
[----:B------:R-:W-:Y:S01]  /*a090*/  FMUL.FTZ R30, R39, UR4 ;  /* 0x00000004271e7c20 */ /* 0x000fe20008410000 */
[----:B------:R-:W-:Y:S01]  /*a0a0*/  FMUL.FTZ R39, R46, UR4 ;  /* 0x000000042e277c20 */ /* 0x000fe20008410000 */
[----:B------:R-:W-:Y:S01]  /*a0b0*/  ISETP.GT.AND P5, PT, R36, 0x9, PT ;  /* 0x000000092400780c */ /* 0x000fe20003fa4270 */
        /* <DEDUP_REMOVED lines=14> */
[----:B------:R-:W-:Y:S01]  /*a1a0*/  FMNMX.FTZ R21, R41, R42, !PT ;  /* 0x0000002a29157209 */ /* 0x000fe20007810000 */
        /* <DEDUP_REMOVED lines=31> */
[----:B------:R-:W-:-:S05]  /*a3a0*/  ISETP.GT.AND P5, PT, R36, 0x19, PT ;  /* 0x000000192400780c */ /* 0x000fca0003fa4270 */
[----:B------:R-:W2:Y:S01]  /*a3b0*/  MUFU.TANH R13, R13 ;  /* 0x0000000d000d7308 */ /* 0x000ea20000002400 */
[----:B0-----:R-:W-:Y:S02]  /*a3c0*/  FSEL R6, R11, -INF , P3 ;  /* 0xff8000000b067808 */ /* 0x001fe40001800000 */
[----:B------:R-:W-:-:S05]  /*a3d0*/  ISETP.GT.AND P3, PT, R36, 0x11, PT ;  /* 0x000000112400780c */ /* 0x000fca0003f64270 */
[----:B------:R-:W0:Y:S01]  /*a3e0*/  MUFU.TANH R12, R12 ;  /* 0x0000000c000c7308 */ /* 0x000e220000002400 */
[----:B-1----:R-:W-:Y:S02]  /*a3f0*/  FSEL R54, R25, -INF , P4 ;  /* 0xff80000019367808 */ /* 0x002fe40002000000 */
[----:B------:R-:W-:-:S05]  /*a400*/  FMNMX.FTZ R25, R20, R21, !PT ;  /* 0x0000001514197209 */ /* 0x000fca0007810000 */
[----:B------:R-:W1:Y:S01]  /*a410*/  MUFU.TANH R27, R27 ;  /* 0x0000001b001b7308 */ /* 0x000e620000002400 */
[----:B--2---:R-:W-:-:S04]  /*a420*/  FSEL R48, R13, -INF , P2 ;  /* 0xff8000000d307808 */ /* 0x004fc80001000000 */
[----:B------:R-:W-:-:S03]  /*a430*/  FMNMX.FTZ R25, R48, R25, !PT ;  /* 0x0000001930197209 */ /* 0x000fc60007810000 */
[----:B------:R-:W2:Y:S01]  /*a440*/  MUFU.TANH R24, R24 ;  /* 0x0000001800187308 */ /* 0x000ea20000002400 */
[----:B0-----:R-:W-:-:S07]  /*a450*/  FSEL R52, R12, -INF , P3 ;  /* 0xff8000000c347808 */ /* 0x001fce0001800000 */
[----:B------:R-:W0:Y:S01]  /*a460*/  MUFU.TANH R26, R26 ;  /* 0x0000001a001a7308 */ /* 0x000e220000002400 */
[----:B-1----:R-:W-:Y:S02]  /*a470*/  FSEL R9, R27, -INF , P2 ;  /* 0xff8000001b097808 */ /* 0x002fe40001000000 */
[----:B------:R-:W-:Y:S02]  /*a480*/  FMNMX.FTZ R27, R52, R25, !PT ;  /* 0x00000019341b7209 */ /* 0x000fe40007810000 */
[----:B------:R-:W-:Y:S02]  /*a490*/  ISETP.GT.AND P2, PT, R36, 0x20, PT ;  /* 0x000000202400780c */ /* 0x000fe40003f44270 */
[----:B------:R-:W-:Y:S01]  /*a4a0*/  FMNMX.FTZ R27, R54, R27, !PT ;  /* 0x0000001b361b7209 */ /* 0x000fe20007810000 */
[----:B------:R-:W1:Y:S01]  /*a4b0*/  MUFU.TANH R28, R28 ;  /* 0x0000001c001c7308 */ /* 0x000e620000002400 */
[----:B--2---:R-:W-:-:S04]  /*a4c0*/  FSEL R56, R24, -INF , P5 ;  /* 0xff80000018387808 */ /* 0x004fc80002800000 */
[----:B------:R-:W-:-:S03]  /*a4d0*/  FMNMX.FTZ R27, R56, R27, !PT ;  /* 0x0000001b381b7209 */ /* 0x000fc60007810000 */
[----:B------:R-:W2:Y:S01]  /*a4e0*/  MUFU.TANH R31, R31 ;  /* 0x0000001f001f7308 */ /* 0x000ea20000002400 */
[----:B0-----:R-:W-:Y:S02]  /*a4f0*/  FSEL R11, R26, -INF , P3 ;  /* 0xff8000001a0b7808 */ /* 0x001fe40001800000 */
[----:B------:R-:W-:-:S05]  /*a500*/  ISETP.GT.AND P3, PT, R36, 0x21, PT ;  /* 0x000000212400780c */ /* 0x000fca0003f64270 */
[----:B------:R-:W-:Y:S01]  /*a510*/  MUFU.TANH R29, R29 ;  /* 0x0000001d001d7308 */ /* 0x000fe20000002400 */
[----:B-1----:R-:W-:-:S07]  /*a520*/  FSEL R58, R28, -INF , P2 ;  /* 0xff8000001c3a7808 */ /* 0x002fce0001000000 */
[----:B------:R-:W0:Y:S01]  /*a530*/  MUFU.TANH R30, R30 ;  /* 0x0000001e001e7308 */ /* 0x000e220000002400 */
[----:B--2---:R-:W-:Y:S02]  /*a540*/  FSEL R12, R31, -INF , P4 ;  /* 0xff8000001f0c7808 */ /* 0x004fe40002000000 */
[----:B------:R-:W-:-:S05]  /*a550*/  ISETP.GT.AND P4, PT, R36, 0x28, PT ;  /* 0x000000282400780c */ /* 0x000fca0003f84270 */
[----:B------:R-:W1:Y:S08]  /*a560*/  MUFU.TANH R39, R39 ;  /* 0x0000002700277308 */ /* 0x000e700000002400 */
[----:B------:R-:W2:Y:S01]  /*a570*/  MUFU.TANH R32, R32 ;  /* 0x0000002000207308 */ /* 0x000ea20000002400 */
[----:B0-----:R-:W-:Y:S02]  /*a580*/  FSEL R21, R30, -INF , P5 ;  /* 0xff8000001e157808 */ /* 0x001fe40002800000 */
[----:B------:R-:W-:-:S05]  /*a590*/  ISETP.GT.AND P5, PT, R36, 0x29, PT ;  /* 0x000000292400780c */ /* 0x000fca0003fa4270 */
[----:B------:R-:W0:Y:S01]  /*a5a0*/  MUFU.TANH R35, R35 ;  /* 0x0000002300237308 */ /* 0x000e220000002400 */
[----:B-1----:R-:W-:-:S07]  /*a5b0*/  FSEL R26, R39, -INF , P4 ;  /* 0xff800000271a7808 */ /* 0x002fce0002000000 */
[----:B------:R-:W-:Y:S01]  /*a5c0*/  MUFU.TANH R40, R40 ;  /* 0x0000002800287308 */ /* 0x000fe20000002400 */
[----:B--2---:R-:W-:Y:S02]  /*a5d0*/  FSEL R39, R32, -INF , P4 ;  /* 0xff80000020277808 */ /* 0x004fe40002000000 */
[----:B------:R-:W-:-:S05]  /*a5e0*/  ISETP.GT.AND P4, PT, R36, 0x38, PT ;  /* 0x000000382400780c */ /* 0x000fca0003f84270 */
[----:B------:R-:W-:Y:S01]  /*a5f0*/  MUFU.TANH R33, R33 ;  /* 0x0000002100217308 */ /* 0x000fe20000002400 */
[----:B0-----:R-:W-:Y:S02]  /*a600*/  FSEL R24, R35, -INF , P2 ;  /* 0xff80000023187808 */ /* 0x001fe40001000000 */
[----:B------:R-:W-:-:S05]  /*a610*/  ISETP.GT.AND P2, PT, R36, 0x30, PT ;  /* 0x000000302400780c */ /* 0x000fca0003f44270 */
[----:B------:R-:W0:Y:S08]  /*a620*/  MUFU.TANH R34, R34 ;  /* 0x0000002200227308 */ /* 0x000e300000002400 */
[----:B------:R-:W1:Y:S08]  /*a630*/  MUFU.TANH R37, R37 ;  /* 0x0000002500257308 */ /* 0x000e700000002400 */
[----:B------:R2:W-:Y:S01]  /*a640*/  MUFU.TANH R13, R60 ;  /* 0x0000003c000d7308 */ /* 0x0005e20000002400 */
[----:B0-----:R-:W-:-:S07]  /*a650*/  FSEL R25, R34, -INF , P3 ;  /* 0xff80000022197808 */ /* 0x001fce0001800000 */
[----:B------:R-:W0:Y:S01]  /*a660*/  MUFU.TANH R38, R38 ;  /* 0x0000002600267308 */ /* 0x000e220000002400 */
[----:B--2---:R-:W-:Y:S02]  /*a670*/  FSEL R60, R29, -INF , P3 ;  /* 0xff8000001d3c7808 */ /* 0x004fe40001800000 */
[----:B------:R-:W-:Y:S02]  /*a680*/  FMNMX.FTZ R29, R58, R27, !PT ;  /* 0x0000001b3a1d7209 */ /* 0x000fe40007810000 */
[----:B------:R-:W-:Y:S02]  /*a690*/  FSEL R27, R40, -INF , P5 ;  /* 0xff800000281b7808 */ /* 0x000fe40002800000 */
[----:B------:R-:W-:Y:S01]  /*a6a0*/  FMNMX.FTZ R30, R60, R29, !PT ;  /* 0x0000001d3c1e7209 */ /* 0x000fe20007810000 */
[----:B------:R-:W2:Y:S01]  /*a6b0*/  MUFU.TANH R45, R45 ;  /* 0x0000002d002d7308 */ /* 0x000ea20000002400 */
[----:B------:R-:W-:Y:S02]  /*a6c0*/  FSEL R40, R33, -INF , P5 ;  /* 0xff80000021287808 */ /* 0x000fe40002800000 */
[----:B------:R-:W-:-:S02]  /*a6d0*/  FMNMX.FTZ R29, R39, R30, !PT ;  /* 0x0000001e271d7209 */ /* 0x000fc40007810000 */
[----:B------:R-:W-:Y:S02]  /*a6e0*/  ISETP.GT.AND P3, PT, R36, 0x31, PT ;  /* 0x000000312400780c */ /* 0x000fe40003f64270 */
[----:B-1----:R-:W-:Y:S01]  /*a6f0*/  FSEL R37, R37, -INF , P2 ;  /* 0xff80000025257808 */ /* 0x002fe20001000000 */
[----:B------:R-:W1:Y:S01]  /*a700*/  MUFU.TANH R43, R43 ;  /* 0x0000002b002b7308 */ /* 0x000e620000002400 */
[----:B------:R-:W-:Y:S02]  /*a710*/  FMNMX.FTZ R30, R40, R29, !PT ;  /* 0x0000001d281e7209 */ /* 0x000fe40007810000 */
[----:B0-----:R-:W-:Y:S02]  /*a720*/  FSEL R38, R38, -INF , P3 ;  /* 0xff80000026267808 */ /* 0x001fe40001800000 */
[----:B------:R-:W-:Y:S02]  /*a730*/  FMNMX.FTZ R31, R37, R30, !PT ;  /* 0x0000001e251f7209 */ /* 0x000fe40007810000 */
[----:B------:R-:W-:Y:S01]  /*a740*/  ISETP.GT.AND P5, PT, R36, 0x39, PT ;  /* 0x000000392400780c */ /* 0x000fe20003fa4270 */
[----:B------:R-:W0:Y:S01]  /*a750*/  MUFU.TANH R44, R44 ;  /* 0x0000002c002c7308 */ /* 0x000e220000002400 */
[----:B--2---:R-:W-:-:S02]  /*a760*/  FSEL R28, R45, -INF , P2 ;  /* 0xff8000002d1c7808 */ /* 0x004fc40001000000 */
[----:B------:R-:W-:Y:S02]  /*a770*/  FMNMX.FTZ R32, R38, R31, !PT ;  /* 0x0000001f26207209 */ /* 0x000fe40007810000 */
[----:B------:R-:W-:-:S03]  /*a780*/  ISETP.GT.AND P2, PT, R36, 0x40, PT ;  /* 0x000000402400780c */ /* 0x000fc60003f44270 */
[----:B------:R-:W2:Y:S01]  /*a790*/  MUFU.TANH R47, R47 ;  /* 0x0000002f002f7308 */ /* 0x000ea20000002400 */
[----:B-1----:R-:W-:-:S04]  /*a7a0*/  FSEL R45, R43, -INF , P4 ;  /* 0xff8000002b2d7808 */ /* 0x002fc80002000000 */
[----:B------:R-:W-:-:S03]  /*a7b0*/  FMNMX.FTZ R33, R45, R32, !PT ;  /* 0x000000202d217209 */ /* 0x000fc60007810000 */
        /* <DEDUP_REMOVED lines=11> */
[----:B------:R-:W-:-:S04]  /*a870*/  ISETP.GT.AND P4, PT, R36, 0x48, PT ;  /* 0x000000482400780c */ /* 0x000fc80003f84270 */
[----:B------:R-:W-:Y:S01]  /*a880*/  FSEL R61, R13, -INF , P4 ;  /* 0xff8000000d3d7808 */ /* 0x000fe20002000000 */
[----:B------:R-:W0:Y:S01]  /*a890*/  MUFU.TANH R55, R55 ;  /* 0x0000003700377308 */ /* 0x000e220000002400 */
[----:B--2---:R-:W-:-:S04]  /*a8a0*/  FSEL R50, R53, -INF , P3 ;  /* 0xff80000035327808 */ /* 0x004fc80001800000 */
[----:B------:R-:W-:-:S03]  /*a8b0*/  FMNMX.FTZ R34, R50, R33, !PT ;  /* 0x0000002132227209 */ /* 0x000fc60007810000 */
[----:B------:R-:W-:Y:S01]  /*a8c0*/  MUFU.TANH R59, R59 ;  /* 0x0000003b003b7308 */ /* 0x000fe20000002400 */
[----:B-1----:R-:W-:Y:S02]  /*a8d0*/  FSEL R31, R49, -INF , P5 ;  /* 0xff800000311f7808 */ /* 0x002fe40002800000 */
[----:B------:R-:W-:Y:S02]  /*a8e0*/  ISETP.GT.AND P5, PT, R36, 0x49, PT ;  /* 0x000000492400780c */ /* 0x000fe40003fa4270 */
[----:B------:R-:W-:-:S03]  /*a8f0*/  FMNMX.FTZ R13, R61, R34, !PT ;  /* 0x000000223d0d7209 */ /* 0x000fc60007810000 */
[----:B------:R-:W1:Y:S01]  /*a900*/  MUFU.TANH R57, R57 ;  /* 0x0000003900397308 */ /* 0x000e620000002400 */
[----:B0-----:R-:W-:Y:S02]  /*a910*/  FSEL R32, R55, -INF , P2 ;  /* 0xff80000037207808 */ /* 0x001fe40001000000 */
[----:B------:R-:W-:-:S05]  /*a920*/  ISETP.GT.AND P2, PT, R36, 0x50, PT ;  /* 0x000000502400780c */ /* 0x000fca0003f44270 */
[----:B------:R-:W-:Y:S08]  /*a930*/  MUFU.TANH R64, R64 ;  /* 0x0000004000407308 */ /* 0x000ff00000002400 */
[----:B------:R0:W2:Y:S01]  /*a940*/  MUFU.TANH R35, R62 ;  /* 0x0000003e00237308 */ /* 0x0000a20000002400 */
[----:B-1----:R-:W-:Y:S02]  /*a950*/  FSEL R34, R57, -INF , P3 ;  /* 0xff80000039227808 */ /* 0x002fe40001800000 */
[----:B------:R-:W-:-:S05]  /*a960*/  ISETP.GT.AND P3, PT, R36, 0x51, PT ;  /* 0x000000512400780c */ /* 0x000fca0003f64270 */
[----:B------:R-:W1:Y:S01]  /*a970*/  MUFU.TANH R65, R65 ;  /* 0x0000004100417308 */ /* 0x000e620000002400 */
[----:B0-----:R-:W-:-:S04]  /*a980*/  FSEL R62, R59, -INF , P5 ;  /* 0xff8000003b3e7808 */ /* 0x001fc80002800000 */
[----:B------:R-:W-:-:S03]  /*a990*/  FMNMX.FTZ R74, R62, R13, !PT ;  /* 0x0000000d3e4a7209 */ /* 0x000fc60007810000 */
[----:B------:R0:W3:Y:S01]  /*a9a0*/  MUFU.TANH R72, R63 ;  /* 0x0000003f00487308 */ /* 0x0000e20000002400 */
[----:B--2---:R-:W-:Y:S02]  /*a9b0*/  FSEL R35, R35, -INF , P4 ;  /* 0xff80000023237808 */ /* 0x004fe40002000000 */
[----:B------:R-:W-:-:S05]  /*a9c0*/  ISETP.GT.AND P4, PT, R36, 0x58, PT ;  /* 0x000000582400780c */ /* 0x000fca0003f84270 */
[----:B------:R-:W2:Y:S01]  /*a9d0*/  MUFU.TANH R68, R68 ;  /* 0x0000004400447308 */ /* 0x000ea20000002400 */
[----:B0-----:R-:W-:Y:S02]  /*a9e0*/  FSEL R63, R64, -INF , P2 ;  /* 0xff800000403f7808 */ /* 0x001fe40001000000 */
[----:B-1----:R-:W-:Y:S02]  /*a9f0*/  FSEL R64, R65, -INF , P3 ;  /* 0xff80000041407808 */ /* 0x002fe40001800000 */
[----:B------:R-:W-:-:S03]  /*aa00*/  FMNMX.FTZ R13, R63, R74, !PT ;  /* 0x0000004a3f0d7209 */ /* 0x000fc60007810000 */
[----:B------:R-:W0:Y:S01]  /*aa10*/  MUFU.TANH R69, R69 ;  /* 0x0000004500457308 */ /* 0x000e220000002400 */
[----:B---3--:R-:W-:Y:S01]  /*aa20*/  FSEL R33, R72, -INF , P5 ;  /* 0xff80000048217808 */ /* 0x008fe20002800000 */
[----:B------:R1:W-:Y:S06]  /*aa30*/  BAR.ARV R178, 0x100 ;  /* 0x000400b20000751d */ /* 0x0003ec0000002000 */
[----:B------:R-:W-:Y:S01]  /*aa40*/  ISETP.GT.AND P5, PT, R36, 0x59, PT ;  /* 0x000000592400780c */ /* 0x000fe20003fa4270 */
[----:B------:R-:W-:Y:S01]  /*aa50*/  MUFU.TANH R66, R66 ;  /* 0x0000004200427308 */ /* 0x000fe20000002400 */
[----:B--2---:R-:W-:-:S02]  /*aa60*/  FSEL R36, R68, -INF , P4 ;  /* 0xff80000044247808 */ /* 0x004fc40002000000 */
[----:B------:R-:W-:-:S04]  /*aa70*/  FMNMX.FTZ R13, R64, R13, !PT ;  /* 0x0000000d400d7209 */ /* 0x000fc80007810000 */
[----:B------:R-:W-:Y:S01]  /*aa80*/  FMNMX.FTZ R68, R36, R13, !PT ;  /* 0x0000000d24447209 */ /* 0x000fe20007810000 */
[----:B------:R-:W2:Y:S01]  /*aa90*/  MUFU.TANH R67, R67 ;  /* 0x0000004300437308 */ /* 0x000ea20000002400 */
[----:B0-----:R-:W-:-:S04]  /*aaa0*/  FSEL R65, R69, -INF , P5 ;  /* 0xff80000045417808 */ /* 0x001fc80002800000 */
[----:B------:R-:W-:-:S03]  /*aab0*/  FMNMX.FTZ R68, R65, R68, !PT ;  /* 0x0000004441447209 */ /* 0x000fc60007810000 */
[----:B------:R-:W0:Y:S02]  /*aac0*/  MUFU.TANH R70, R70 ;  /* 0x0000004600467308 */ /* 0x000e240000002400 */
[----:B------:R-:W3:Y:S06]  /*aad0*/  SHFL.BFLY PT, R13, R68, 0x2, 0x1f ;  /* 0x0c401f00440d7f89 */ /* 0x000eec00000e0000 */
[----:B------:R-:W4:Y:S01]  /*aae0*/  MUFU.TANH R71, R71 ;  /* 0x0000004700477308 */ /* 0x000f220000002400 */
[----:B---3--:R-:W-:Y:S02]  /*aaf0*/  FMNMX.FTZ R43, R68, R13, !PT ;  /* 0x0000000d442b7209 */ /* 0x008fe40007810000 */
[----:B------:R-:W-:-:S03]  /*ab00*/  FMNMX.FTZ R68, R3, R6, !PT ;  /* 0x0000000603447209 */ /* 0x000fc60007810000 */
[----:B------:R-:W3:Y:S02]  /*ab10*/  SHFL.BFLY PT, R72, R43, 0x1, 0x1f ;  /* 0x0c201f002b487f89 */ /* 0x000ee400000e0000 */
[----:B---3--:R-:W-:Y:S02]  /*ab20*/  FMNMX.FTZ R13, R43, R72, !PT ;  /* 0x000000482b0d7209 */ /* 0x008fe40007810000 */
[----:B------:R-:W-:Y:S02]  /*ab30*/  FMNMX.FTZ R43, R7, R68, !PT ;  /* 0x00000044072b7209 */ /* 0x000fe40007810000 */
[C---:B------:R-:W-:Y:S01]  /*ab40*/  FSETP.NEU.FTZ.AND P6, PT, R13.reuse, -INF , PT ;  /* 0xff8000000d00780b */ /* 0x040fe20003fdd000 */
[----:B------:R-:W-:Y:S01]  /*ab50*/  FMUL.FTZ R69, R13, UR38 ;  /* 0x000000260d457c20 */ /* 0x000fe20008410000 */
[----:B------:R-:W-:-:S04]  /*ab60*/  FMNMX.FTZ R68, R8, R43, !PT ;  /* 0x0000002b08447209 */ /* 0x000fc80007810000 */
        /* <DEDUP_REMOVED lines=9> */
[----:B--2---:R-:W-:Y:S01]  /*ac00*/  FSEL R46, R67, -INF , P3 ;  /* 0xff800000432e7808 */ /* 0x004fe20001800000 */
[--C-:B------:R-:W-:Y:S01]  /*ac10*/  FFMA.FTZ R59, R52, UR38, -R69.reuse ;  /* 0x00000026343b7c23 */ /* 0x100fe20008010845 */
[----:B------:R-:W-:Y:S01]  /*ac20*/  FMNMX.FTZ R41, R21, R42, !PT ;  /* 0x0000002a15297209 */ /* 0x000fe20007810000 */
[--C-:B------:R-:W-:Y:S01]  /*ac30*/  FFMA.FTZ R164, R37, UR38, -R69.reuse ;  /* 0x0000002625a47c23 */ /* 0x100fe20008010845 */
[----:B0-----:R-:W-:Y:S01]  /*ac40*/  FSEL R48, R70, -INF , P4 ;  /* 0xff80000046307808 */ /* 0x001fe20002000000 */
[--C-:B------:R-:W-:Y:S01]  /*ac50*/  FFMA.FTZ R170, R61, UR38, -R69.reuse ;  /* 0x000000263daa7c23 */ /* 0x100fe20008010845 */
[----:B------:R-:W-:Y:S01]  /*ac60*/  FMNMX.FTZ R42, R24, R41, !PT ;  /* 0x00000029182a7209 */ /* 0x000fe20007810000 */
[--C-:B------:R-:W-:Y:S01]  /*ac70*/  FFMA.FTZ R174, R36, UR38, -R69.reuse ;  /* 0x0000002624ae7c23 */ /* 0x100fe20008010845 */
[----:B----4-:R-:W-:Y:S01]  /*ac80*/  FSEL R52, R71, -INF , P5 ;  /* 0xff80000047347808 */ /* 0x010fe20002800000 */
[----:B------:R-:W-:Y:S01]  /*ac90*/  MUFU.EX2 R152, R152 ;  /* 0x0000009800987308 */ /* 0x000fe20000000800 */
[----:B------:R-:W-:Y:S01]  /*aca0*/  FMNMX.FTZ R41, R25, R42, !PT ;  /* 0x0000002a19297209 */ /* 0x000fe20007810000 */
[--C-:B------:R-:W-:Y:S01]  /*acb0*/  FFMA.FTZ R49, R38, UR38, -R69.reuse ;  /* 0x0000002626317c23 */ /* 0x100fe20008010845 */
[----:B------:R-:W-:Y:S01]  /*acc0*/  FSEL R42, R66, -INF , P2 ;  /* 0xff800000422a7808 */ /* 0x000fe20001000000 */
[--C-:B------:R-:W-:Y:S01]  /*acd0*/  FFMA.FTZ R51, R40, UR38, -R69.reuse ;  /* 0x0000002628337c23 */ /* 0x100fe20008010845 */
[----:B------:R-:W-:Y:S01]  /*ace0*/  FMNMX.FTZ R20, R26, R41, !PT ;  /* 0x000000291a147209 */ /* 0x000fe20007810000 */
[--C-:B------:R-:W-:Y:S01]  /*acf0*/  FFMA.FTZ R158, R54, UR38, -R69.reuse ;  /* 0x00000026369e7c23 */ /* 0x100fe20008010845 */
[--C-:B------:R-:W-:Y:S01]  /*ad00*/  FFMA.FTZ R53, R56, UR38, -R69.reuse ;  /* 0x0000002638357c23 */ /* 0x100fe20008010845 */
[----:B------:R-:W0:Y:S01]  /*ad10*/  MUFU.EX2 R55, R55 ;  /* 0x0000003700377308 */ /* 0x000e220000000800 */
[----:B------:R-:W-:Y:S01]  /*ad20*/  FMNMX.FTZ R41, R27, R20, !PT ;  /* 0x000000141b297209 */ /* 0x000fe20007810000 */
[--C-:B------:R-:W-:Y:S01]  /*ad30*/  FFMA.FTZ R160, R58, UR38, -R69.reuse ;  /* 0x000000263aa07c23 */ /* 0x100fe20008010845 */
[--C-:B------:R-:W-:Y:S01]  /*ad40*/  FFMA.FTZ R43, R60, UR38, -R69.reuse ;  /* 0x000000263c2b7c23 */ /* 0x100fe20008010845 */
[--C-:B------:R-:W-:Y:S01]  /*ad50*/  FFMA.FTZ R162, R39, UR38, -R69.reuse ;  /* 0x0000002627a27c23 */ /* 0x100fe20008010845 */
[----:B------:R-:W-:Y:S01]  /*ad60*/  FMNMX.FTZ R20, R28, R41, !PT ;  /* 0x000000291c147209 */ /* 0x000fe20007810000 */
[--C-:B------:R-:W-:Y:S01]  /*ad70*/  FFMA.FTZ R166, R45, UR38, -R69.reuse ;  /* 0x000000262da67c23 */ /* 0x100fe20008010845 */
[--C-:B------:R-:W-:Y:S01]  /*ad80*/  FFMA.FTZ R39, R44, UR38, -R69.reuse ;  /* 0x000000262c277c23 */ /* 0x100fe20008010845 */
[----:B------:R-:W2:Y:S01]  /*ad90*/  MUFU.EX2 R154, R154 ;  /* 0x0000009a009a7308 */ /* 0x000ea20000000800 */
[----:B------:R-:W-:Y:S01]  /*ada0*/  FMNMX.FTZ R41, R29, R20, !PT ;  /* 0x000000141d297209 */ /* 0x000fe20007810000 */
[--C-:B------:R-:W-:Y:S01]  /*adb0*/  FFMA.FTZ R168, R47, UR38, -R69.reuse ;  /* 0x000000262fa87c23 */ /* 0x100fe20008010845 */
[--C-:B------:R-:W-:Y:S01]  /*adc0*/  FFMA.FTZ R45, R50, UR38, -R69.reuse ;  /* 0x00000026322d7c23 */ /* 0x100fe20008010845 */
[--C-:B------:R-:W-:Y:S01]  /*add0*/  FFMA.FTZ R47, R62, UR38, -R69.reuse ;  /* 0x000000263e2f7c23 */ /* 0x100fe20008010845 */
[----:B------:R-:W-:Y:S01]  /*ade0*/  FMNMX.FTZ R20, R30, R41, !PT ;  /* 0x000000291e147209 */ /* 0x000fe20007810000 */
[----:B------:R-:W-:-:S02]  /*adf0*/  FFMA.FTZ R172, R63, UR38, -R69 ;  /* 0x000000263fac7c23 */ /* 0x000fc40008010845 */
[----:B------:R-:W3:Y:S01]  /*ae00*/  MUFU.EX2 R57, R57 ;  /* 0x0000003900397308 */ /* 0x000ee20000000800 */
        /* <DEDUP_REMOVED lines=13> */
[----:B------:R-:W4:Y:S02]  /*aee0*/  SHFL.BFLY PT, R20, R41, 0x2, 0x1f ;  /* 0x0c401f0029147f89 */ /* 0x000f2400000e0000 */
[----:B------:R-:W-:Y:S08]  /*aef0*/  MUFU.EX2 R160, R160 ;  /* 0x000000a000a07308 */ /* 0x000ff00000000800 */
[----:B------:R-:W-:Y:S08]  /*af00*/  MUFU.EX2 R43, R43 ;  /* 0x0000002b002b7308 */ /* 0x000ff00000000800 */
[----:B------:R-:W-:Y:S01]  /*af10*/  MUFU.EX2 R162, R162 ;  /* 0x000000a200a27308 */ /* 0x000fe20000000800 */
[----:B----4-:R-:W-:Y:S01]  /*af20*/  FMNMX.FTZ R37, R41, R20, !PT ;  /* 0x0000001429257209 */ /* 0x010fe20007810000 */
[----:B------:R-:W-:-:S06]  /*af30*/  FFMA.FTZ R41, R64, UR38, -R69 ;  /* 0x0000002640297c23 */ /* 0x000fcc0008010845 */
[----:B------:R-:W-:Y:S01]  /*af40*/  MUFU.EX2 R51, R51 ;  /* 0x0000003300337308 */ /* 0x000fe20000000800 */
[----:B------:R-:W4:Y:S07]  /*af50*/  SHFL.BFLY PT, R20, R37, 0x1, 0x1f ;  /* 0x0c201f0025147f89 */ /* 0x000f2e00000e0000 */
[----:B------:R-:W-:Y:S08]  /*af60*/  MUFU.EX2 R164, R164 ;  /* 0x000000a400a47308 */ /* 0x000ff00000000800 */
[----:B------:R-:W-:Y:S08]  /*af70*/  MUFU.EX2 R49, R49 ;  /* 0x0000003100317308 */ /* 0x000ff00000000800 */
[----:B------:R-:W-:Y:S01]  /*af80*/  MUFU.EX2 R166, R166 ;  /* 0x000000a600a67308 */ /* 0x000fe20000000800 */
[----:B----4-:R-:W-:Y:S01]  /*af90*/  FMNMX.FTZ R20, R37, R20, !PT ;  /* 0x0000001425147209 */ /* 0x010fe20007810000 */
[----:B------:R-:W-:-:S03]  /*afa0*/  FFMA.FTZ R37, R65, UR38, -R69 ;  /* 0x0000002641257c23 */ /* 0x000fc60008010845 */
[C---:B------:R-:W-:Y:S01]  /*afb0*/  FSETP.NEU.FTZ.AND P2, PT, R20.reuse, -INF , PT ;  /* 0xff8000001400780b */ /* 0x040fe20003f5d000 */
[----:B------:R-:W-:Y:S02]  /*afc0*/  FMUL.FTZ R61, R20, UR38 ;  /* 0x00000026143d7c20 */ /* 0x000fe40008410000 */
[----:B------:R-:W-:Y:S03]  /*afd0*/  MUFU.EX2 R39, R39 ;  /* 0x0000002700277308 */ /* 0x000fe60000000800 */
[----:B------:R-:W-:-:S05]  /*afe0*/  FSEL R61, R61, RZ, P2 ;  /* 0x000000ff3d3d7208 */ /* 0x000fca0001000000 */
[----:B------:R-:W-:Y:S01]  /*aff0*/  MUFU.EX2 R168, R168 ;  /* 0x000000a800a87308 */ /* 0x000fe20000000800 */
[--C-:B------:R-:W-:Y:S01]  /*b000*/  FFMA.FTZ R153, R3, UR38, -R61.reuse ;  /* 0x0000002603997c23 */ /* 0x100fe2000801083d */
[--C-:B------:R-:W-:Y:S01]  /*b010*/  FFMA.FTZ R36, R6, UR38, -R61.reuse ;  /* 0x0000002606247c23 */ /* 0x100fe2000801083d */
[--C-:B------:R-:W-:Y:S01]  /*b020*/  FFMA.FTZ R155, R7, UR38, -R61.reuse ;  /* 0x00000026079b7c23 */ /* 0x100fe2000801083d */
[--C-:B------:R-:W-:Y:S01]  /*b030*/  FFMA.FTZ R38, R8, UR38, -R61.reuse ;  /* 0x0000002608267c23 */ /* 0x100fe2000801083d */
[----:B------:R-:W-:Y:S02]  /*b040*/  @!P1 VIADD R3, R0, 0x32440 ;  /* 0x0003244000039836 */ /* 0x000fe40000000000 */
[--C-:B------:R-:W-:Y:S01]  /*b050*/  FFMA.FTZ R157, R9, UR38, -R61.reuse ;  /* 0x00000026099d7c23 */ /* 0x100fe2000801083d */
[--C-:B------:R-:W-:Y:S01]  /*b060*/  FFMA.FTZ R40, R11, UR38, -R61.reuse ;  /* 0x000000260b287c23 */ /* 0x100fe2000801083d */
[----:B------:R-:W-:Y:S01]  /*b070*/  MUFU.EX2 R153, R153 ;  /* 0x0000009900997308 */ /* 0x000fe20000000800 */
[----:B------:R-:W-:Y:S01]  /*b080*/  FFMA.FTZ R159, R12, UR38, -R61 ;  /* 0x000000260c9f7c23 */ /* 0x000fe2000801083d */
[----:B------:R-:W-:Y:S01]  /*b090*/  @!P1 PRMT R3, RZ, 0x654, R3 ;  /* 0x00000654ff039816 */ /* 0x000fe20000000003 */
[--C-:B------:R-:W-:Y:S01]  /*b0a0*/  FFMA.FTZ R169, R32, UR38, -R61.reuse ;  /* 0x0000002620a97c23 */ /* 0x100fe2000801083d */
[--C-:B------:R-:W-:Y:S01]  /*b0b0*/  FFMA.FTZ R12, R21, UR38, -R61.reuse ;  /* 0x00000026150c7c23 */ /* 0x100fe2000801083d */
[--C-:B------:R-:W-:Y:S01]  /*b0c0*/  FFMA.FTZ R161, R24, UR38, -R61.reuse ;  /* 0x0000002618a17c23 */ /* 0x100fe2000801083d */
[----:B------:R0:W-:Y:S01]  /*b0d0*/  @!P1 SYNCS.ARRIVE.TRANS64.RED.A1T0 RZ, [R3+URZ], RZ ;  /* 0x000000ff03ff99a7 */ /* 0x0001e2000810043f */
[--C-:B------:R-:W-:Y:S01]  /*b0e0*/  FFMA.FTZ R24, R25, UR38, -R61.reuse ;  /* 0x0000002619187c23 */ /* 0x100fe2000801083d */
[----:B------:R-:W4:Y:S01]  /*b0f0*/  MUFU.EX2 R36, R36 ;  /* 0x0000002400247308 */ /* 0x000f220000000800 */
[--C-:B------:R-:W-:Y:S01]  /*b100*/  FFMA.FTZ R163, R26, UR38, -R61.reuse ;  /* 0x000000261aa37c23 */ /* 0x100fe2000801083d */
[--C-:B------:R-:W-:Y:S01]  /*b110*/  FFMA.FTZ R167, R30, UR38, -R61.reuse ;  /* 0x000000261ea77c23 */ /* 0x100fe2000801083d */
[--C-:B------:R-:W-:Y:S01]  /*b120*/  FFMA.FTZ R30, R34, UR38, -R61.reuse ;  /* 0x00000026221e7c23 */ /* 0x100fe2000801083d */
[----:B------:R-:W-:Y:S01]  /*b130*/  FFMA.FTZ R26, R27, UR38, -R61 ;  /* 0x000000261b1a7c23 */ /* 0x000fe2000801083d */
[----:B------:R-:W-:-:S02]  /*b140*/  IMAD.MOV.U32 R9, RZ, RZ, 0xc00 ;  /* 0x00000c00ff097424 */ /* 0x000fc400078e00ff */
[----:B0-----:R-:W-:Y:S01]  /*b150*/  FADD.FTZ R3, R152, R55 ;  /* 0x0000003798037221 */ /* 0x001fe20000010000 */
[----:B------:R-:W-:Y:S01]  /*b160*/  FFMA.FTZ R165, R28, UR38, -R61 ;  /* 0x000000261ca57c23 */ /* 0x000fe2000801083d */
[----:B------:R-:W0:Y:S01]  /*b170*/  MUFU.EX2 R155, R155 ;  /* 0x0000009b009b7308 */ /* 0x000e220000000800 */
[----:B------:R-:W-:Y:S02]  /*b180*/  IMAD R8, R200, R9, UR42 ;  /* 0x0000002ac8087e24 */ /* 0x000fe4000f8e0209 */
[----:B--2---:R-:W-:Y:S01]  /*b190*/  FADD.FTZ R32, R154, R3 ;  /* 0x000000039a207221 */ /* 0x004fe20000010000 */
[--C-:B------:R-:W-:Y:S01]  /*b1a0*/  FFMA.FTZ R28, R29, UR38, -R61.reuse ;  /* 0x000000261d1c7c23 */ /* 0x100fe2000801083d */
[--C-:B------:R-:W-:Y:S01]  /*b1b0*/  FFMA.FTZ R31, R31, UR38, -R61.reuse ;  /* 0x000000261f1f7c23 */ /* 0x100fe2000801083d */
[----:B------:R2:W-:Y:S01]  /*b1c0*/  BAR.SYNC.DEFER_BLOCKING R10, 0x100 ;  /* 0x0004000a0000751d */ /* 0x0005e20000010000 */
[----:B---3--:R-:W-:Y:S01]  /*b1d0*/  FADD.FTZ R7, R57, R32 ;  /* 0x0000002039077221 */ /* 0x008fe20000010000 */
[--C-:B------:R-:W-:Y:S01]  /*b1e0*/  FFMA.FTZ R171, R35, UR38, -R61.reuse ;  /* 0x0000002623ab7c23 */ /* 0x100fe2000801083d */
[----:B------:R-:W-:Y:S01]  /*b1f0*/  FFMA.FTZ R33, R33, UR38, -R61 ;  /* 0x0000002621217c23 */ /* 0x000fe2000801083d */
[----:B----4-:R-:W-:Y:S01]  /*b200*/  FADD.FTZ R6, R153, R36 ;  /* 0x0000002499067221 */ /* 0x010fe20000010000 */
[----:B------:R-:W-:Y:S01]  /*b210*/  FADD.FTZ R32, R156, R7 ;  /* 0x000000079c207221 */ /* 0x000fe20000010000 */
[----:B------:R-:W3:Y:S01]  /*b220*/  MUFU.EX2 R38, R38 ;  /* 0x0000002600267308 */ /* 0x000ee20000000800 */
[--C-:B------:R-:W-:Y:S01]  /*b230*/  FFMA.FTZ R42, R42, UR38, -R61.reuse ;  /* 0x000000262a2a7c23 */ /* 0x100fe2000801083d */
[--C-:B------:R-:W-:Y:S01]  /*b240*/  FFMA.FTZ R46, R46, UR38, -R61.reuse ;  /* 0x000000262e2e7c23 */ /* 0x100fe2000801083d */
[----:B------:R-:W-:Y:S01]  /*b250*/  FADD.FTZ R7, R59, R32 ;  /* 0x000000203b077221 */ /* 0x000fe20000010000 */
[--C-:B------:R-:W-:Y:S01]  /*b260*/  FFMA.FTZ R48, R48, UR38, -R61.reuse ;  /* 0x0000002630307c23 */ /* 0x100fe2000801083d */
[----:B------:R-:W-:Y:S01]  /*b270*/  FFMA.FTZ R52, R52, UR38, -R61 ;  /* 0x0000002634347c23 */ /* 0x000fe2000801083d */
[----:B0-----:R-:W-:Y:S01]  /*b280*/  FADD.FTZ R3, R155, R6 ;  /* 0x000000069b037221 */ /* 0x001fe20000010000 */
[----:B------:R-:W-:Y:S01]  /*b290*/  FADD.FTZ R34, R158, R7 ;  /* 0x000000079e227221 */ /* 0x000fe20000010000 */
[----:B------:R-:W0:Y:S01]  /*b2a0*/  MUFU.EX2 R157, R157 ;  /* 0x0000009d009d7308 */ /* 0x000e220000000800 */
[----:B------:R-:W-:Y:S01]  /*b2b0*/  IMAD.MOV.U32 R9, RZ, RZ, 0x40000040 ;  /* 0x40000040ff097424 */ /* 0x000fe200078e00ff */
[----:B------:R-:W-:Y:S01]  /*b2c0*/  R2UR UR6, R8 ;  /* 0x00000000080672ca */ /* 0x000fe200000e0000 */
[----:B------:R-:W-:Y:S01]  /*b2d0*/  FADD.FTZ R7, R53, R34 ;  /* 0x0000002235077221 */ /* 0x000fe20000010000 */
[----:B------:R-:W-:Y:S01]  /*b2e0*/  F2FP.BF16.F32.PACK_AB R152, R55, R152 ;  /* 0x000000983798723e */ /* 0x000fe200000010ff */
[----:B------:R-:W-:Y:S01]  /*b2f0*/  IMAD.MOV.U32 R11, RZ, RZ, 0x40000040 ;  /* 0x40000040ff0b7424 */ /* 0x000fe200078e00ff */
[----:B------:R-:W-:Y:S01]  /*b300*/  R2UR UR7, R9 ;  /* 0x00000000090772ca */ /* 0x000fe200000e0000 */
[----:B------:R-:W-:Y:S01]  /*b310*/  FADD.FTZ R34, R160, R7 ;  /* 0x00000007a0227221 */ /* 0x000fe20000010000 */
[----:B------:R-:W4:Y:S01]  /*b320*/  MUFU.EX2 R40, R40 ;  /* 0x0000002800287308 */ /* 0x000f220000000800 */
[----:B---3--:R-:W-:Y:S01]  /*b330*/  FADD.FTZ R6, R38, R3 ;  /* 0x0000000326067221 */ /* 0x008fe20000010000 */
[----:B------:R-:W-:Y:S01]  /*b340*/  IMAD.MOV.U32 R7, RZ, RZ, 0x40000040 ;  /* 0x40000040ff077424 */ /* 0x000fe200078e00ff */
[----:B------:R-:W-:Y:S01]  /*b350*/  F2FP.BF16.F32.PACK_AB R154, R57, R154 ;  /* 0x0000009a399a723e */ /* 0x000fe200000010ff */
[----:B------:R-:W-:Y:S01]  /*b360*/  IMAD.MOV.U32 R9, RZ, RZ, 0x40000040 ;  /* 0x40000040ff097424 */ /* 0x000fe200078e00ff */
[----:B------:R-:W-:Y:S01]  /*b370*/  F2FP.BF16.F32.PACK_AB R153, R36, R153 ;  /* 0x000000992499723e */ /* 0x000fe200000010ff */
[----:B------:R-:W-:Y:S01]  /*b380*/  @!P1 VIADD R0, R0, 0x32460 ;  /* 0x0003246000009836 */ /* 0x000fe20000000000 */
[----:B------:R-:W-:Y:S01]  /*b390*/  R2UR UR11, R7 ;  /* 0x00000000070b72ca */ /* 0x000fe200000e0000 */
[----:B------:R-:W3:Y:S01]  /*b3a0*/  MUFU.EX2 R159, R159 ;  /* 0x0000009f009f7308 */ /* 0x000ee20000000800 */
[----:B0-----:R-:W-:Y:S01]  /*b3b0*/  FADD.FTZ R3, R157, R6 ;  /* 0x000000069d037221 */ /* 0x001fe20000010000 */
[----:B------:R-:W-:-:S02]  /*b3c0*/  VIADD R6, R8, 0x80 ;  /* 0x0000008008067836 */ /* 0x000fc40000000000 */
[----:B------:R-:W-:Y:S01]  /*b3d0*/  FADD.FTZ R7, R43, R34 ;  /* 0x000000222b077221 */ /* 0x000fe20000010000 */
[----:B------:R-:W-:Y:S02]  /*b3e0*/  F2FP.BF16.F32.PACK_AB R155, R38, R155 ;  /* 0x0000009b269b723e */ /* 0x000fe400000010ff */
[----:B------:R-:W-:Y:S01]  /*b3f0*/  F2FP.BF16.F32.PACK_AB R156, R59, R156 ;  /* 0x0000009c3b9c723e */ /* 0x000fe200000010ff */
[----:B------:R-:W0:Y:S01]  /*b400*/  MUFU.EX2 R12, R12 ;  /* 0x0000000c000c7308 */ /* 0x000e220000000800 */
[----:B----4-:R-:W-:Y:S01]  /*b410*/  FADD.FTZ R32, R40, R3 ;  /* 0x0000000328207221 */ /* 0x010fe20000010000 */
[----:B------:R-:W-:Y:S02]  /*b420*/  R2UR UR10, R6 ;  /* 0x00000000060a72ca */ /* 0x000fe400000e0000 */
[----:B------:R-:W-:Y:S02]  /*b430*/  F2FP.BF16.F32.PACK_AB R157, R40, R157 ;  /* 0x0000009d289d723e */ /* 0x000fe400000010ff */
[----:B------:R-:W-:-:S02]  /*b440*/  F2FP.BF16.F32.PACK_AB R158, R53, R158 ;  /* 0x0000009e359e723e */ /* 0x000fc400000010ff */
[----:B------:R-:W4:Y:S01]  /*b450*/  MUFU.EX2 R161, R161 ;  /* 0x000000a100a17308 */ /* 0x000f220000000800 */
[----:B---3--:R-:W-:Y:S01]  /*b460*/  FADD.FTZ R3, R159, R32 ;  /* 0x000000209f037221 */ /* 0x008fe20000010000 */
[----:B------:R-:W-:Y:S02]  /*b470*/  F2FP.BF16.F32.PACK_AB R160, R43, R160 ;  /* 0x000000a02ba0723e */ /* 0x000fe400000010ff */
[----:B------:R-:W-:-:S04]  /*b480*/  @!P1 PRMT R0, RZ, 0x654, R0 ;  /* 0x00000654ff009816 */ /* 0x000fc80000000000 */
[----:B------:R-:W3:Y:S01]  /*b490*/  MUFU.EX2 R24, R24 ;  /* 0x0000001800187308 */ /* 0x000ee20000000800 */
[C---:B0-----:R-:W-:Y:S01]  /*b4a0*/  FADD.FTZ R32, R12.reuse, R3 ;  /* 0x000000030c207221 */ /* 0x041fe20000010000 */
[----:B------:R-:W-:-:S06]  /*b4b0*/  F2FP.BF16.F32.PACK_AB R159, R12, R159 ;  /* 0x0000009f0c9f723e */ /* 0x000fcc00000010ff */
[----:B------:R-:W0:Y:S01]  /*b4c0*/  MUFU.EX2 R163, R163 ;  /* 0x000000a300a37308 */ /* 0x000e220000000800 */
[----:B----4-:R-:W-:Y:S01]  /*b4d0*/  FADD.FTZ R3, R161, R32 ;  /* 0x00000020a1037221 */ /* 0x010fe20000010000 */
[----:B------:R-:W-:Y:S01]  /*b4e0*/  FADD.FTZ R32, R162, R7 ;  /* 0x00000007a2207221 */ /* 0x000fe20000010000 */
[----:B------:R-:W-:-:S03]  /*b4f0*/  F2FP.BF16.F32.PACK_AB R162, R51, R162 ;  /* 0x000000a233a2723e */ /* 0x000fc600000010ff */
[----:B------:R-:W-:Y:S02]  /*b500*/  FADD.FTZ R7, R51, R32 ;  /* 0x0000002033077221 */ /* 0x000fe40000010000 */
[----:B------:R-:W4:Y:S01]  /*b510*/  MUFU.EX2 R26, R26 ;  /* 0x0000001a001a7308 */ /* 0x000f220000000800 */
[----:B---3--:R-:W-:Y:S01]  /*b520*/  FADD.FTZ R6, R24, R3 ;  /* 0x0000000318067221 */ /* 0x008fe20000010000 */
[----:B------:R-:W-:Y:S01]  /*b530*/  FADD.FTZ R34, R164, R7 ;  /* 0x00000007a4227221 */ /* 0x000fe20000010000 */
[----:B------:R-:W-:Y:S02]  /*b540*/  F2FP.BF16.F32.PACK_AB R161, R24, R161 ;  /* 0x000000a118a1723e */ /* 0x000fe400000010ff */
[C---:B------:R-:W-:Y:S01]  /*b550*/  F2FP.BF16.F32.PACK_AB R164, R49.reuse, R164 ;  /* 0x000000a431a4723e */ /* 0x040fe200000010ff */
[----:B------:R-:W-:Y:S02]  /*b560*/  FADD.FTZ R7, R49, R34 ;  /* 0x0000002231077221 */ /* 0x000fe40000010000 */
[----:B------:R-:W3:Y:S01]  /*b570*/  MUFU.EX2 R165, R165 ;  /* 0x000000a500a57308 */ /* 0x000ee20000000800 */
[----:B0-----:R-:W-:Y:S01]  /*b580*/  FADD.FTZ R3, R163, R6 ;  /* 0x00000006a3037221 */ /* 0x001fe20000010000 */
[----:B------:R-:W-:Y:S01]  /*b590*/  FADD.FTZ R34, R166, R7 ;  /* 0x00000007a6227221 */ /* 0x000fe20000010000 */
[----:B------:R-:W-:-:S03]  /*b5a0*/  F2FP.BF16.F32.PACK_AB R166, R39, R166 ;  /* 0x000000a627a6723e */ /* 0x000fc600000010ff */
[----:B------:R-:W-:Y:S02]  /*b5b0*/  FADD.FTZ R7, R39, R34 ;  /* 0x0000002227077221 */ /* 0x000fe40000010000 */
[----:B------:R-:W0:Y:S01]  /*b5c0*/  MUFU.EX2 R28, R28 ;  /* 0x0000001c001c7308 */ /* 0x000e220000000800 */
[----:B----4-:R-:W-:Y:S01]  /*b5d0*/  FADD.FTZ R32, R26, R3 ;  /* 0x000000031a207221 */ /* 0x010fe20000010000 */
[----:B------:R-:W-:Y:S01]  /*b5e0*/  FADD.FTZ R24, R168, R7 ;  /* 0x00000007a8187221 */ /* 0x000fe20000010000 */
[----:B------:R-:W-:-:S05]  /*b5f0*/  F2FP.BF16.F32.PACK_AB R163, R26, R163 ;  /* 0x000000a31aa3723e */ /* 0x000fca00000010ff */
[----:B------:R-:W4:Y:S01]  /*b600*/  MUFU.EX2 R167, R167 ;  /* 0x000000a700a77308 */ /* 0x000f220000000800 */
[----:B---3--:R-:W-:-:S07]  /*b610*/  FADD.FTZ R3, R165, R32 ;  /* 0x00000020a5037221 */ /* 0x008fce0000010000 */
[----:B--2---:R-:W2:Y:S01]  /*b620*/  MUFU.EX2 R10, R31 ;  /* 0x0000001f000a7308 */ /* 0x004ea20000000800 */
[C---:B0-----:R-:W-:Y:S01]  /*b630*/  FADD.FTZ R32, R28.reuse, R3 ;  /* 0x000000031c207221 */ /* 0x041fe20000010000 */
[----:B------:R-:W-:-:S06]  /*b640*/  F2FP.BF16.F32.PACK_AB R165, R28, R165 ;  /* 0x000000a51ca5723e */ /* 0x000fcc00000010ff */
[----:B------:R-:W0:Y:S01]  /*b650*/  MUFU.EX2 R169, R169 ;  /* 0x000000a900a97308 */ /* 0x000e220000000800 */
[----:B----4-:R-:W-:-:S07]  /*b660*/  FADD.FTZ R3, R167, R32 ;  /* 0x00000020a7037221 */ /* 0x010fce0000010000 */
[----:B------:R-:W3:Y:S01]  /*b670*/  MUFU.EX2 R45, R45 ;  /* 0x0000002d002d7308 */ /* 0x000ee20000000800 */
[C---:B--2---:R-:W-:Y:S01]  /*b680*/  FADD.FTZ R12, R10.reuse, R3 ;  /* 0x000000030a0c7221 */ /* 0x044fe20000010000 */
[----:B------:R-:W-:-:S06]  /*b690*/  F2FP.BF16.F32.PACK_AB R167, R10, R167 ;  /* 0x000000a70aa7723e */ /* 0x000fcc00000010ff */
[----:B------:R-:W2:Y:S01]  /*b6a0*/  MUFU.EX2 R30, R30 ;  /* 0x0000001e001e7308 */ /* 0x000ea20000000800 */
[----:B0-----:R-:W-:-:S07]  /*b6b0*/  FADD.FTZ R3, R169, R12 ;  /* 0x0000000ca9037221 */ /* 0x001fce0000010000 */
[----:B------:R-:W0:Y:S01]  /*b6c0*/  MUFU.EX2 R170, R170 ;  /* 0x000000aa00aa7308 */ /* 0x000e220000000800 */
[C---:B---3--:R-:W-:Y:S01]  /*b6d0*/  FADD.FTZ R7, R45.reuse, R24 ;  /* 0x000000182d077221 */ /* 0x048fe20000010000 */
[----:B------:R-:W-:-:S06]  /*b6e0*/  F2FP.BF16.F32.PACK_AB R168, R45, R168 ;  /* 0x000000a82da8723e */ /* 0x000fcc00000010ff */
[----:B------:R-:W3:Y:S01]  /*b6f0*/  MUFU.EX2 R171, R171 ;  /* 0x000000ab00ab7308 */ /* 0x000ee20000000800 */
[C---:B--2---:R-:W-:Y:S01]  /*b700*/  FADD.FTZ R12, R30.reuse, R3 ;  /* 0x000000031e0c7221 */ /* 0x044fe20000010000 */
[----:B------:R-:W-:-:S06]  /*b710*/  F2FP.BF16.F32.PACK_AB R169, R30, R169 ;  /* 0x000000a91ea9723e */ /* 0x000fcc00000010ff */
[----:B------:R-:W2:Y:S01]  /*b720*/  MUFU.EX2 R47, R47 ;  /* 0x0000002f002f7308 */ /* 0x000ea20000000800 */
[----:B0-----:R-:W-:-:S07]  /*b730*/  FADD.FTZ R24, R170, R7 ;  /* 0x00000007aa187221 */ /* 0x001fce0000010000 */
[----:B------:R-:W0:Y:S01]  /*b740*/  MUFU.EX2 R6, R33 ;  /* 0x0000002100067308 */ /* 0x000e220000000800 */
[----:B---3--:R-:W-:-:S07]  /*b750*/  FADD.FTZ R3, R171, R12 ;  /* 0x0000000cab037221 */ /* 0x008fce0000010000 */
[----:B------:R-:W3:Y:S01]  /*b760*/  MUFU.EX2 R172, R172 ;  /* 0x000000ac00ac7308 */ /* 0x000ee20000000800 */
[C---:B--2---:R-:W-:Y:S01]  /*b770*/  FADD.FTZ R7, R47.reuse, R24 ;  /* 0x000000182f077221 */ /* 0x044fe20000010000 */
[----:B------:R-:W-:-:S06]  /*b780*/  F2FP.BF16.F32.PACK_AB R170, R47, R170 ;  /* 0x000000aa2faa723e */ /* 0x000fcc00000010ff */
[----:B------:R-:W2:Y:S01]  /*b790*/  MUFU.EX2 R42, R42 ;  /* 0x0000002a002a7308 */ /* 0x000ea20000000800 */
[C---:B0-----:R-:W-:Y:S01]  /*b7a0*/  FADD.FTZ R3, R6.reuse, R3 ;  /* 0x0000000306037221 */ /* 0x041fe20000010000 */
[----:B------:R-:W-:-:S06]  /*b7b0*/  F2FP.BF16.F32.PACK_AB R171, R6, R171 ;  /* 0x000000ab06ab723e */ /* 0x000fcc00000010ff */
[----:B------:R-:W0:Y:S01]  /*b7c0*/  MUFU.EX2 R41, R41 ;  /* 0x0000002900297308 */ /* 0x000e220000000800 */
[----:B---3--:R-:W-:-:S07]  /*b7d0*/  FADD.FTZ R10, R172, R7 ;  /* 0x00000007ac0a7221 */ /* 0x008fce0000010000 */
[----:B------:R-:W3:Y:S01]  /*b7e0*/  MUFU.EX2 R173, R46 ;  /* 0x0000002e00ad7308 */ /* 0x000ee20000000800 */
[----:B--2---:R-:W-:-:S07]  /*b7f0*/  FADD.FTZ R12, R42, R3 ;  /* 0x000000032a0c7221 */ /* 0x004fce0000010000 */
[----:B------:R-:W2:Y:S01]  /*b800*/  MUFU.EX2 R174, R174 ;  /* 0x000000ae00ae7308 */ /* 0x000ea20000000800 */
[C---:B0-----:R-:W-:Y:S01]  /*b810*/  FADD.FTZ R3, R41.reuse, R10 ;  /* 0x0000000a29037221 */ /* 0x041fe20000010000 */
[----:B------:R-:W-:-:S06]  /*b820*/  F2FP.BF16.F32.PACK_AB R172, R41, R172 ;  /* 0x000000ac29ac723e */ /* 0x000fcc00000010ff */
[----:B------:R-:W0:Y:S01]  /*b830*/  MUFU.EX2 R48, R48 ;  /* 0x0000003000307308 */ /* 0x000e220000000800 */
[C---:B---3--:R-:W-:Y:S01]  /*b840*/  FADD.FTZ R7, R173.reuse, R12 ;  /* 0x0000000cad077221 */ /* 0x048fe20000010000 */
[----:B------:R-:W-:-:S06]  /*b850*/  F2FP.BF16.F32.PACK_AB R173, R173, R42 ;  /* 0x0000002aadad723e */ /* 0x000fcc00000010ff */
[----:B------:R-:W3:Y:S01]  /*b860*/  MUFU.EX2 R37, R37 ;  /* 0x0000002500257308 */ /* 0x000ee20000000800 */
[----:B--2---:R-:W-:-:S07]  /*b870*/  FADD.FTZ R6, R174, R3 ;  /* 0x00000003ae067221 */ /* 0x004fce0000010000 */
[----:B------:R-:W2:Y:S01]  /*b880*/  MUFU.EX2 R175, R52 ;  /* 0x0000003400af7308 */ /* 0x000ea20000000800 */
[----:B0-----:R-:W-:Y:S01]  /*b890*/  FADD.FTZ R10, R48, R7 ;  /* 0x00000007300a7221 */ /* 0x001fe20000010000 */
[C---:B---3--:R-:W-:Y:S01]  /*b8a0*/  FADD.FTZ R7, R37.reuse, R6 ;  /* 0x0000000625077221 */ /* 0x048fe20000010000 */
[----:B------:R-:W-:Y:S02]  /*b8b0*/  F2FP.BF16.F32.PACK_AB R174, R37, R174 ;  /* 0x000000ae25ae723e */ /* 0x000fe400000010ff */
[C---:B--2---:R-:W-:Y:S01]  /*b8c0*/  FADD.FTZ R6, R175.reuse, R10 ;  /* 0x0000000aaf067221 */ /* 0x044fe20000010000 */
[----:B------:R-:W-:Y:S01]  /*b8d0*/  F2FP.BF16.F32.PACK_AB R175, R175, R48 ;  /* 0x00000030afaf723e */ /* 0x000fe200000010ff */
[----:B------:R-:W-:Y:S01]  /*b8e0*/  VIADD R10, R8, 0x100 ;  /* 0x00000100080a7836 */ /* 0x000fe20000000000 */
[----:B------:R-:W-:-:S06]  /*b8f0*/  WARPGROUP.ARRIVE ;  /* 0x00000000000079c5 */ /* 0x000fcc0000000000 */
[----:B------:R-:W-:Y:S01]  /*b900*/  HGMMA.64x256x16.F32.BF16 R24, R152, gdesc[UR4].tnspB, RZ, !UPT, gsb0 ;  /* 0x43e0000498187df0 */ /* 0x000fe2000c0018ff */
[----:B------:R-:W-:Y:S01]  /*b910*/  R2UR UR6, R10 ;  /* 0x000000000a0672ca */ /* 0x000fe200000e0000 */
[----:B------:R-:W-:Y:S01]  /*b920*/  VIADD R10, R8, 0x180 ;  /* 0x00000180080a7836 */ /* 0x000fe20000000000 */
[----:B------:R-:W-:Y:S01]  /*b930*/  R2UR UR7, R11 ;  /* 0x000000000b0772ca */ /* 0x000fe200000e0000 */
[----:B------:R-:W-:Y:S01]  /*b940*/  IMAD.MOV.U32 R11, RZ, RZ, 0x40000040 ;  /* 0x40000040ff0b7424 */ /* 0x000fe200078e00ff */
[----:B------:R-:W-:Y:S02]  /*b950*/  WARPGROUP.DEPBAR.LE gsb0, 0x0 ;  /* 0x00008000000079c5 */ /* 0x000fe40000010000 */
[----:B------:R-:W-:-:S15]  /*b960*/  WARPGROUP.ARRIVE ;  /* 0x00000000000079c5 */ /* 0x000fde0000000000 */
[----:B------:R-:W-:-:S06]  /*b970*/  NOP ;  /* 0x0000000000007918 */ /* 0x000fcc0000000000 */
[----:B------:R-:W-:Y:S03]  /*b980*/  HGMMA.64x256x16.F32.BF16 R24, R156, gdesc[UR8].tnspB, R24, gsb0 ;  /* 0x43e000089c187df0 */ /* 0x000fe60008001818 */
[----:B------:R-:W-:Y:S02]  /*b990*/  WARPGROUP.DEPBAR.LE gsb0, 0x0 ;  /* 0x00008000000079c5 */ /* 0x000fe40000010000 */
[----:B------:R-:W-:-:S15]  /*b9a0*/  WARPGROUP.ARRIVE ;  /* 0x00000000000079c5 */ /* 0x000fde0000000000 */
[----:B------:R-:W-:-:S08]  /*b9b0*/  NOP ;  /* 0x0000000000007918 */ /* 0x000fd00000000000 */
        /* <DEDUP_REMOVED lines=23> */
[----:B------:R0:W-:Y:S02]  /*bb30*/  @!P1 SYNCS.ARRIVE.TRANS64.RED.A1T0 RZ, [R0+URZ], RZ ;  /* 0x000000ff00ff99a7 */ /* 0x0001e4000810043f */
[----:B0-----:R-:W-:-:S05]  /*bb40*/  VIADD R0, R176, 0xfffffffe ;  /* 0xfffffffeb0007836 */ /* 0x001fca0000000000 */
[----:B------:R-:W-:-:S13]  /*bb50*/  ISETP.GE.AND P2, PT, R0, R215, PT ;  /* 0x000000d70000720c */ /* 0x000fda0003f46270 */
[----:B-1----:R-:W-:Y:S05]  /*bb60*/  @!P2 BRA `(.L_x_10468) ;  /* 0x0000002c009ca947 */ /* 0x002fea0003800000 */
[----:B------:R-:W-:Y:S02]  /*bb70*/  IMAD.MOV.U32 R8, RZ, RZ, R20 ;  /* 0x000000ffff087224 */ /* 0x000fe400078e0014 */
[----:B------:R-:W-:-:S07]  /*bb80*/  IMAD.MOV.U32 R9, RZ, RZ, R13 ;  /* 0x000000ffff097224 */ /* 0x000fce00078e000d */
.L_x_10478:
        /* <DEDUP_REMOVED lines=8> */
[----:B-----5:R-:W-:Y:S06]  /*bc10*/  @!P0 BRA `(.L_x_10469) ;  /* 0x0000000000048947 */ /* 0x020fec0003800000 */
[----:B------:R-:W-:Y:S01]  /*bc20*/  BPT.TRAP 0x1 ;  /* 0x000000040000795c */ /* 0x000fe20000300000 */
.L_x_10469:
[----:B------:R-:W-:Y:S01]  /*bc30*/  IMAD R3, R200, 0x8, R18 ;  /* 0x00000008c8037824 */ /* 0x000fe200078e0212 */
[----:B------:R-:W-:-:S04]  /*bc40*/  SHF.L.U32 R10, R204, 0x1f, RZ ;  /* 0x0000001fcc0a7819 */ /* 0x000fc800000006ff */
[----:B------:R0:W1:Y:S01]  /*bc50*/  SYNCS.PHASECHK.TRANS64.TRYWAIT P3, [R3+URZ+0x32430], R10 ;  /* 0x0324300a030075a7 */ /* 0x000062000806017f */
[----:B------:R-:W-:Y:S05]  /*bc60*/  @!P0 BRA `(.L_x_10470) ;  /* 0x0000000000048947 */ /* 0x000fea0003800000 */
[----:B------:R-:W-:Y:S01]  /*bc70*/  BPT.TRAP 0x1 ;  /* 0x000000040000795c */ /* 0x000fe20000300000 */
.L_x_10470:
[----:B------:R-:W-:Y:S02]  /*bc80*/  IMAD R152, R200, 0x300, R214 ;  /* 0x00000300c8987824 */ /* 0x000fe400078e02d6 */
[----:B------:R-:W-:Y:S01]  /*bc90*/  IMAD.MOV.U32 R153, RZ, RZ, 0x40000040 ;  /* 0x40000040ff997424 */ /* 0x000fe200078e00ff */
[----:B-1----:R-:W-:Y:S06]  /*bca0*/  @P3 BRA `(.L_x_10471) ;  /* 0x0000000000083947 */ /* 0x002fec0003800000 */
[----:B------:R-:W1:Y:S02]  /*bcb0*/  SYNCS.PHASECHK.TRANS64.TRYWAIT P3, [R3+URZ+0x32430], R10 ;  /* 0x0324300a030075a7 */ /* 0x000e64000806017f */
[----:B-1----:R-:W-:Y:S05]  /*bcc0*/  @!P3 BRA `(.L_x_10472) ;  /* 0x00000118002cb947 */ /* 0x002fea0003800000 */
.L_x_10471:
        /* <DEDUP_REMOVED lines=14> */
[----:B------:R-:W-:Y:S01]  /*bdb0*/  WARPGROUP.ARRIVE ;  /* 0x00000000000079c5 */ /* 0x000fe20000000000 */
[----:B------:R-:W-:Y:S02]  /*bdc0*/  R2UR UR11, R21 ;  /* 0x00000000150b72ca */ /* 0x000fe400000e0000 */
[----:B------:R-:W-:Y:S02]  /*bdd0*/  R2UR UR8, R208 ;  /* 0x00000000d00872ca */ /* 0x000fe400000e0000 */
[----:B------:R-:W-:Y:S01]  /*bde0*/  R2UR UR9, R209 ;  /* 0x00000000d10972ca */ /* 0x000fe200000e0000 */
[----:B------:R-:W-:Y:S01]  /*bdf0*/  HGMMA.64x96x16.F32.BF16 R152, gdesc[UR4], RZ, !UPT, gsb0 ;  /* 0x01600000049879f0 */ /* 0x000fe2000c0018ff */
[----:B------:R-:W-:Y:S02]  /*be00*/  R2UR UR14, R12 ;  /* 0x000000000c0e72ca */ /* 0x000fe400000e0000 */
[----:B------:R-:W-:Y:S02]  /*be10*/  R2UR UR15, R13 ;  /* 0x000000000d0f72ca */ /* 0x000fe400000e0000 */
[----:B------:R-:W-:-:S02]  /*be20*/  R2UR UR12, R206 ;  /* 0x00000000ce0c72ca */ /* 0x000fc400000e0000 */
        /* <DEDUP_REMOVED lines=15> */
.L_x_10473:
[----:B------:R2:W3:Y:S01]  /*bf20*/  SYNCS.PHASECHK.TRANS64.TRYWAIT P3, [R3+URZ+0x32450], R10 ;  /* 0x0324500a030075a7 */ /* 0x0004e2000806017f */
[----:B------:R-:W-:Y:S05]  /*bf30*/  @!P0 BRA `(.L_x_10474) ;  /* 0x0000000000048947 */ /* 0x000fea0003800000 */
[----:B------:R-:W-:Y:S01]  /*bf40*/  BPT.TRAP 0x1 ;  /* 0x000000040000795c */ /* 0x000fe20000300000 */
.L_x_10474:
[----:B------:R-:W-:Y:S04]  /*bf50*/  BSSY B0, `(.L_x_10475) ;  /* 0x0000004000007945 */ /* 0x000fe80003800000 */
[----:B---3--:R-:W-:Y:S05]  /*bf60*/  @P3 BRA `(.L_x_10476) ;  /* 0x0000000000083947 */ /* 0x008fea0003800000 */
[----:B------:R-:W3:Y:S02]  /*bf70*/  SYNCS.PHASECHK.TRANS64.TRYWAIT P3, [R3+URZ+0x32450], R10 ;  /* 0x0324500a030075a7 */ /* 0x000ee4000806017f */
[----:B---3--:R-:W-:Y:S05]  /*bf80*/  @!P3 BRA `(.L_x_10477) ;  /* 0x000001140090b947 */ /* 0x008fea0003800000 */
.L_x_10476:
[----:B------:R-:W-:Y:S05]  /*bf90*/  BSYNC B0 ;  /* 0x0000000000007941 */ /* 0x000fea0003800000 */
.L_x_10475:
[----:B------:R-:W-:Y:S05]  /*bfa0*/  WARPSYNC.ALL ;  /* 0x0000000000007948 */ /* 0x000fea0003800000 */
[----:B------:R-:W4:Y:S04]  /*bfb0*/  LDL R12, [R1+0x58] ;  /* 0x00005800010c7983 */ /* 0x000f280000100800 */
[----:B------:R-:W4:Y:S04]  /*bfc0*/  LDL.64 R210, [R1+0x50] ;  /* 0x0000500001d27983 */ /* 0x000f280000100a00 */
[----:B------:R-:W4:Y:S04]  /*bfd0*/  LDL.64 R20, [R1+0x48] ;  /* 0x0000480001147983 */ /* 0x000f280000100a00 */
[----:B------:R0:W-:Y:S04]  /*bfe0*/  STL.64 [R1+0xa8], R4 ;  /* 0x0000a80401007387 */ /* 0x0001e80000100a00 */
[----:B0-----:R-:W4:Y:S01]  /*bff0*/  LDL.64 R4, [R1+0x40] ;  /* 0x0000400001047983 */ /* 0x001f220000100a00 */
[----:B-123--:R-:W-:-:S02]  /*c000*/  IMAD.MOV.U32 R10, RZ, RZ, 0xc00 ;  /* 0x00000c00ff0a7424 */ /* 0x00efc400078e00ff */
[----:B------:R-:W-:-:S05]  /*c010*/  IMAD.MOV.U32 R11, RZ, RZ, 0x40000040 ;  /* 0x40000040ff0b7424 */ /* 0x000fca00078e00ff */
[----:B------:R-:W-:Y:S01]  /*c020*/  R2UR UR7, R11 ;  /* 0x000000000b0772ca */ /* 0x000fe200000e0000 */
[----:B------:R-:W-:Y:S01]  /*c030*/  WARPGROUP.ARRIVE ;  /* 0x00000000000079c5 */ /* 0x000fe20000000000 */
[----:B------:R-:W-:Y:S01]  /*c040*/  IMAD.MOV.U32 R13, RZ, RZ, 0x40000040 ;  /* 0x40000040ff0d7424 */ /* 0x000fe200078e00ff */
[----:B----4-:R-:W-:Y:S02]  /*c050*/  R2UR UR4, R12 ;  /* 0x000000000c0472ca */ /* 0x010fe400000e0000 */
[----:B------:R-:W-:-:S11]  /*c060*/  R2UR UR5, R211 ;  /* 0x00000000d30572ca */ /* 0x000fd600000e0000 */
[----:B------:R-:W-:Y:S01]  /*c070*/  IMAD R10, R200, R10, UR4 ;  /* 0x00000004c80a7e24 */ /* 0x000fe2000f8e020a */
[----:B------:R-:W-:Y:S02]  /*c080*/  R2UR UR4, R210 ;  /* 0x00000000d20472ca */ /* 0x000fe400000e0000 */
[----:B------:R-:W2:Y:S02]  /*c090*/  LDL.64 R210, [R1+0x38] ;  /* 0x0000380001d27983 */ /* 0x000ea40000100a00 */
[----:B------:R-:W-:-:S13]  /*c0a0*/  R2UR UR6, R10 ;  /* 0x000000000a0672ca */ /* 0x000fda00000e0000 */
[----:B------:R-:W-:Y:S01]  /*c0b0*/  HGMMA.64x96x16.F32.BF16 R152, gdesc[UR4], R152, gsb0 ;  /* 0x01600000049879f0 */ /* 0x000fe20008001898 */
[----:B------:R-:W-:Y:S02]  /*c0c0*/  R2UR UR4, R20 ;  /* 0x00000000140472ca */ /* 0x000fe400000e0000 */
[----:B------:R-:W-:Y:S02]  /*c0d0*/  R2UR UR5, R21 ;  /* 0x00000000150572ca */ /* 0x000fe400000e0000 */
[----:B------:R-:W3:Y:S01]  /*c0e0*/  LDL.64 R20, [R1+0x30] ;  /* 0x0000300001147983 */ /* 0x000ee20000100a00 */
[----:B------:R-:W-:Y:S01]  /*c0f0*/  VIADD R12, R10, 0x2 ;  /* 0x000000020a0c7836 */ /* 0x000fe20000000000 */
[----:B------:R-:W-:-:S04]  /*c100*/  R2UR UR7, R13 ;  /* 0x000000000d0772ca */ /* 0x000fc800000e0000 */
[----:B------:R-:W-:Y:S01]  /*c110*/  R2UR UR6, R12 ;  /* 0x000000000c0672ca */ /* 0x000fe200000e0000 */
[----:B------:R-:W-:Y:S02]  /*c120*/  VIADD R12, R10, 0x4 ;  /* 0x000000040a0c7836 */ /* 0x000fe40000000000 */
[----:B------:R-:W-:Y:S01]  /*c130*/  IMAD.MOV.U32 R13, RZ, RZ, 0x40000040 ;  /* 0x40000040ff0d7424 */ /* 0x000fe200078e00ff */
[----:B------:R-:W-:Y:S02]  /*c140*/  WARPGROUP.DEPBAR.LE gsb0, 0x0 ;  /* 0x00008000000079c5 */ /* 0x000fe40000010000 */
[----:B------:R-:W-:-:S07]  /*c150*/  WARPGROUP.ARRIVE ;  /* 0x00000000000079c5 */ /* 0x000fce0000000000 */
[----:B------:R-:W-:Y:S01]  /*c160*/  HGMMA.64x96x16.F32.BF16 R152, gdesc[UR4], R152, gsb0 ;  /* 0x01600000049879f0 */ /* 0x000fe20008001898 */
[----:B------:R-:W-:Y:S02]  /*c170*/  R2UR UR4, R4 ;  /* 0x00000000040472ca */ /* 0x000fe400000e0000 */
[----:B------:R-:W-:Y:S02]  /*c180*/  R2UR UR5, R5 ;  /* 0x00000000050572ca */ /* 0x000fe400000e0000 */
[----:B------:R-:W4:Y:S01]  /*c190*/  LDL.64 R4, [R1+0x28] ;  /* 0x0000280001047983 */ /* 0x000f220000100a00 */
[----:B------:R-:W-:Y:S02]  /*c1a0*/  R2UR UR6, R12 ;  /* 0x000000000c0672ca */ /* 0x000fe400000e0000 */
[----:B------:R-:W-:Y:S01]  /*c1b0*/  R2UR UR7, R13 ;  /* 0x000000000d0772ca */ /* 0x000fe200000e0000 */
[----:B------:R-:W-:Y:S02]  /*c1c0*/  VIADD R12, R10, 0x6 ;  /* 0x000000060a0c7836 */ /* 0x000fe40000000000 */
[----:B------:R-:W-:Y:S01]  /*c1d0*/  IMAD.MOV.U32 R13, RZ, RZ, 0x40000040 ;  /* 0x40000040ff0d7424 */ /* 0x000fe200078e00ff */
[----:B------:R-:W-:-:S02]  /*c1e0*/  WARPGROUP.DEPBAR.LE gsb0, 0x0 ;  /* 0x00008000000079c5 */ /* 0x000fc40000010000 */
[----:B------:R-:W-:-:S07]  /*c1f0*/  WARPGROUP.ARRIVE ;  /* 0x00000000000079c5 */ /* 0x000fce0000000000 */
[----:B------:R-:W-:Y:S01]  /*c200*/  HGMMA.64x96x16.F32.BF16 R152, gdesc[UR4], R152, gsb0 ;  /* 0x01600000049879f0 */ /* 0x000fe20008001898 */
[----:B------:R-:W-:Y:S02]  /*c210*/  R2UR UR6, R12 ;  /* 0x000000000c0672ca */ /* 0x000fe400000e0000 */
[----:B------:R-:W-:Y:S02]  /*c220*/  R2UR UR7, R13 ;  /* 0x000000000d0772ca */ /* 0x000fe400000e0000 */
[----:B--2---:R-:W-:Y:S02]  /*c230*/  R2UR UR4, R210 ;  /* 0x00000000d20472ca */ /* 0x004fe400000e0000 */
[----:B------:R-:W-:Y:S02]  /*c240*/  R2UR UR5, R211 ;  /* 0x00000000d30572ca */ /* 0x000fe400000e0000 */
[----:B------:R-:W2:Y:S01]  /*c250*/  LDL.64 R210, [R1+0x20] ;  /* 0x0000200001d27983 */ /* 0x000ea20000100a00 */
[----:B------:R-:W-:-:S02]  /*c260*/  WARPGROUP.DEPBAR.LE gsb0, 0x0 ;  /* 0x00008000000079c5 */ /* 0x000fc40000010000 */
[----:B------:R-:W-:-:S08]  /*c270*/  WARPGROUP.ARRIVE ;  /* 0x00000000000079c5 */ /* 0x000fd00000000000 */
[----:B------:R-:W-:Y:S01]  /*c280*/  HGMMA.64x96x16.F32.BF16 R152, gdesc[UR4], R152, gsb0 ;  /* 0x01600000049879f0 */ /* 0x000fe20008001898 */
[----:B---3--:R-:W-:Y:S02]  /*c290*/  R2UR UR4, R20 ;  /* 0x00000000140472ca */ /* 0x008fe400000e0000 */
[----:B------:R-:W-:Y:S02]  /*c2a0*/  R2UR UR5, R21 ;  /* 0x00000000150572ca */ /* 0x000fe400000e0000 */
[----:B------:R-:W3:Y:S01]  /*c2b0*/  LDL.64 R20, [R1+0x18] ;  /* 0x0000180001147983 */ /* 0x000ee20000100a00 */
[----:B------:R-:W-:Y:S02]  /*c2c0*/  VIADD R12, R10, 0x300 ;  /* 0x000003000a0c7836 */ /* 0x000fe40000000000 */
[----:B------:R-:W-:-:S03]  /*c2d0*/  IMAD.MOV.U32 R13, RZ, RZ, 0x40000040 ;  /* 0x40000040ff0d7424 */ /* 0x000fc600078e00ff */
[----:B------:R-:W-:Y:S02]  /*c2e0*/  R2UR UR6, R12 ;  /* 0x000000000c0672ca */ /* 0x000fe400000e0000 */
[----:B------:R-:W-:Y:S01]  /*c2f0*/  R2UR UR7, R13 ;  /* 0x000000000d0772ca */ /* 0x000fe200000e0000 */
[----:B------:R-:W-:Y:S01]  /*c300*/  VIADD R12, R10, 0x302 ;  /* 0x000003020a0c7836 */ /* 0x000fe20000000000 */
[----:B------:R-:W-:Y:S02]  /*c310*/  WARPGROUP.DEPBAR.LE gsb0, 0x0 ;  /* 0x00008000000079c5 */ /* 0x000fe40000010000 */
[----:B------:R-:W-:-:S09]  /*c320*/  WARPGROUP.ARRIVE ;  /* 0x00000000000079c5 */ /* 0x000fd20000000000 */
[----:B------:R-:W-:Y:S01]  /*c330*/  HGMMA.64x96x16.F32.BF16 R152, gdesc[UR4], R152, gsb0 ;  /* 0x01600000049879f0 */ /* 0x000fe20008001898 */
[----:B------:R-:W-:Y:S01]  /*c340*/  IMAD.MOV.U32 R13, RZ, RZ, 0x40000040 ;  /* 0x40000040ff0d7424 */ /* 0x000fe200078e00ff */
[----:B----4-:R-:W-:Y:S02]  /*c350*/  R2UR UR4, R4 ;  /* 0x00000000040472ca */ /* 0x010fe400000e0000 */
[----:B------:R-:W-:Y:S02]  /*c360*/  R2UR UR5, R5 ;  /* 0x00000000050572ca */ /* 0x000fe400000e0000 */
[----:B------:R-:W4:Y:S01]  /*c370*/  LDL.64 R4, [R1+0x10] ;  /* 0x0000100001047983 */ /* 0x000f220000100a00 */
[----:B------:R-:W-:Y:S02]  /*c380*/  R2UR UR6, R12 ;  /* 0x000000000c0672ca */ /* 0x000fe400000e0000 */
[----:B------:R-:W-:Y:S01]  /*c390*/  R2UR UR7, R13 ;  /* 0x000000000d0772ca */ /* 0x000fe200000e0000 */
[----:B------:R-:W-:-:S02]  /*c3a0*/  VIADD R12, R10, 0x304 ;  /* 0x000003040a0c7836 */ /* 0x000fc40000000000 */
[----:B------:R-:W-:Y:S01]  /*c3b0*/  IMAD.MOV.U32 R13, RZ, RZ, 0x40000040 ;  /* 0x40000040ff0d7424 */ /* 0x000fe200078e00ff */
[----:B------:R-:W-:Y:S02]  /*c3c0*/  WARPGROUP.DEPBAR.LE gsb0, 0x0 ;  /* 0x00008000000079c5 */ /* 0x000fe40000010000 */
        /* <DEDUP_REMOVED lines=10> */
[----:B------:R-:W-:Y:S01]  /*c470*/  VIADD R12, R10, 0x306 ;  /* 0x000003060a0c7836 */ /* 0x000fe20000000000 */
[----:B---3--:R-:W-:Y:S01]  /*c480*/  R2UR UR4, R20 ;  /* 0x00000000140472ca */ /* 0x008fe200000e0000 */
[----:B------:R-:W-:Y:S01]  /*c490*/  IMAD.MOV.U32 R13, RZ, RZ, 0x40000040 ;  /* 0x40000040ff0d7424 */ /* 0x000fe200078e00ff */
[----:B------:R-:W-:Y:S02]  /*c4a0*/  R2UR UR5, R21 ;  /* 0x00000000150572ca */ /* 0x000fe400000e0000 */
[----:B------:R-:W3:Y:S01]  /*c4b0*/  LDL.64 R20, [R1] ;  /* 0x0000000001147983 */ /* 0x000ee20000100a00 */
        /* <DEDUP_REMOVED lines=9> */
[----:B----4-:R-:W-:Y:S02]  /*c550*/  R2UR UR4, R4 ;  /* 0x00000000040472ca */ /* 0x010fe400000e0000 */
[----:B------:R-:W-:Y:S01]  /*c560*/  R2UR UR5, R5 ;  /* 0x00000000050572ca */ /* 0x000fe200000e0000 */
[----:B------:R-:W-:Y:S01]  /*c570*/  VIADD R12, R10, 0x602 ;  /* 0x000006020a0c7836 */ /* 0x000fe20000000000 */
[----:B------:R-:W-:Y:S01]  /*c580*/  UMOV UR38, UR43 ;  /* 0x0000002b00267c82 */ /* 0x000fe20008000000 */
[----:B------:R-:W-:Y:S01]  /*c590*/  IMAD.MOV.U32 R13, RZ, RZ, 0x40000040 ;  /* 0x40000040ff0d7424 */ /* 0x000fe200078e00ff */
[----:B------:R0:W5:Y:S01]  /*c5a0*/  LDL.LU.64 R4, [R1+0xa8] ;  /* 0x0000a80001047983 */ /* 0x0001620000300a00 */
[----:B------:R-:W-:-:S02]  /*c5b0*/  WARPGROUP.DEPBAR.LE gsb0, 0x0 ;  /* 0x00008000000079c5 */ /* 0x000fc40000010000 */
[----:B------:R-:W-:-:S06]  /*c5c0*/  WARPGROUP.ARRIVE ;  /* 0x00000000000079c5 */ /* 0x000fcc0000000000 */
[----:B------:R-:W-:Y:S01]  /*c5d0*/  HGMMA.64x96x16.F32.BF16 R152, gdesc[UR4], R152, gsb0 ;  /* 0x01600000049879f0 */ /* 0x000fe20008001898 */
[----:B------:R-:W-:Y:S02]  /*c5e0*/  R2UR UR6, R12 ;  /* 0x000000000c0672ca */ /* 0x000fe400000e0000 */
[----:B------:R-:W-:Y:S02]  /*c5f0*/  R2UR UR7, R13 ;  /* 0x000000000d0772ca */ /* 0x000fe400000e0000 */
[----:B--2---:R-:W-:Y:S02]  /*c600*/  R2UR UR4, R210 ;  /* 0x00000000d20472ca */ /* 0x004fe400000e0000 */
[----:B------:R-:W-:Y:S01]  /*c610*/  R2UR UR5, R211 ;  /* 0x00000000d30572ca */ /* 0x000fe200000e0000 */
[----:B------:R-:W-:Y:S02]  /*c620*/  WARPGROUP.DEPBAR.LE gsb0, 0x0 ;  /* 0x00008000000079c5 */ /* 0x000fe40000010000 */
[----:B------:R-:W-:-:S10]  /*c630*/  WARPGROUP.ARRIVE ;  /* 0x00000000000079c5 */ /* 0x000fd40000000000 */
[----:B------:R-:W-:Y:S01]  /*c640*/  HGMMA.64x96x16.F32.BF16 R152, gdesc[UR4], R152, gsb0 ;  /* 0x01600000049879f0 */ /* 0x000fe20008001898 */
[----:B------:R-:W-:Y:S02]  /*c650*/  VIADD R12, R10, 0x604 ;  /* 0x000006040a0c7836 */ /* 0x000fe40000000000 */
[----:B------:R-:W-:Y:S01]  /*c660*/  IMAD.MOV.U32 R13, RZ, RZ, 0x40000040 ;  /* 0x40000040ff0d7424 */ /* 0x000fe200078e00ff */
[----:B---3--:R-:W-:Y:S02]  /*c670*/  R2UR UR4, R20 ;  /* 0x00000000140472ca */ /* 0x008fe400000e0000 */
[----:B------:R-:W-:Y:S02]  /*c680*/  R2UR UR6, R12 ;  /* 0x000000000c0672ca */ /* 0x000fe400000e0000 */
        /* <DEDUP_REMOVED lines=8> */
[----:B------:R-:W-:Y:S01]  /*c710*/  R2UR UR7, R13 ;  /* 0x000000000d0772ca */ /* 0x000fe200000e0000 */
[----:B------:R-:W-:Y:S01]  /*c720*/  UMOV UR4, UR52 ;  /* 0x0000003400047c82 */ /* 0x000fe20008000000 */
[----:B------:R-:W-:Y:S01]  /*c730*/  UMOV UR5, UR53 ;  /* 0x0000003500057c82 */ /* 0x000fe20008000000 */
[----:B------:R-:W-:Y:S02]  /*c740*/  VIADD R12, R10, 0x900 ;  /* 0x000009000a0c7836 */ /* 0x000fe40000000000 */
[----:B------:R-:W-:Y:S01]  /*c750*/  IMAD.MOV.U32 R13, RZ, RZ, 0x40000040 ;  /* 0x40000040ff0d7424 */ /* 0x000fe200078e00ff */
[----:B------:R-:W-:Y:S02]  /*c760*/  WARPGROUP.DEPBAR.LE gsb0, 0x0 ;  /* 0x00008000000079c5 */ /* 0x000fe40000010000 */
[----:B------:R-:W-:-:S06]  /*c770*/  WARPGROUP.ARRIVE ;  /* 0x00000000000079c5 */ /* 0x000fcc0000000000 */
        /* <DEDUP_REMOVED lines=32> */
[----:B------:R-:W-:Y:S02]  /*c980*/  WARPGROUP.DEPBAR.LE gsb0, 0x0 ;  /* 0x00008000000079c5 */ /* 0x000fe40000010000 */
[----:B------:R-:W-:-:S08]  /*c990*/  WARPGROUP.ARRIVE ;  /* 0x00000000000079c5 */ /* 0x000fd00000000000 */
[----:B------:R-:W-:Y:S03]  /*c9a0*/  HGMMA.64x96x16.F32.BF16 R152, gdesc[UR4], R152, gsb0 ;  /* 0x01600000049879f0 */ /* 0x000fe60008001898 */
[----:B------:R-:W-:Y:S02]  /*c9b0*/  WARPGROUP.DEPBAR.LE gsb0, 0x0 ;  /* 0x00008000000079c5 */ /* 0x000fe40000010000 */
[----:B------:R-:W-:Y:S01]  /*c9c0*/  FMUL.FTZ R10, R152, UR39 ;  /* 0x00000027980a7c20 */ /* 0x000fe20008410000 */
[----:B------:R-:W-:Y:S01]  /*c9d0*/  FMUL.FTZ R11, R153, UR39 ;  /* 0x00000027990b7c20 */ /* 0x000fe20008410000 */
[----:B------:R-:W-:-:S04]  /*c9e0*/  FMUL.FTZ R12, R156, UR39 ;  /* 0x000000279c0c7c20 */ /* 0x000fc80008410000 */
[----:B------:R-:W1:Y:S01]  /*c9f0*/  MUFU.TANH R10, R10 ;  /* 0x0000000a000a7308 */ /* 0x000e620000002400 */
[----:B------:R-:W-:Y:S01]  /*ca00*/  FMUL.FTZ R20, R157, UR39 ;  /* 0x000000279d147c20 */ /* 0x000fe20008410000 */
[----:B------:R-:W-:-:S06]  /*ca10*/  FMUL.FTZ R21, R160, UR39 ;  /* 0x00000027a0157c20 */ /* 0x000fcc0008410000 */
[----:B------:R-:W2:Y:S01]  /*ca20*/  MUFU.TANH R11, R11 ;  /* 0x0000000b000b7308 */ /* 0x000ea20000002400 */
[----:B------:R-:W-:-:S07]  /*ca30*/  FMUL.FTZ R152, R161, UR39 ;  /* 0x00000027a1987c20 */ /* 0x000fce0008410000 */
[----:B------:R-:W3:Y:S01]  /*ca40*/  MUFU.TANH R12, R12 ;  /* 0x0000000c000c7308 */ /* 0x000ee20000002400 */
[----:B-1----:R-:W-:Y:S01]  /*ca50*/  FMNMX.FTZ R13, R10, R9, !PT ;  /* 0x000000090a0d7209 */ /* 0x002fe20007810000 */
[----:B------:R-:W-:-:S06]  /*ca60*/  FMUL.FTZ R153, R164, UR39 ;  /* 0x00000027a4997c20 */ /* 0x000fcc0008410000 */
[----:B------:R-:W1:Y:S01]  /*ca70*/  MUFU.TANH R20, R20 ;  /* 0x0000001400147308 */ /* 0x000e620000002400 */
[----:B--2---:R-:W-:Y:S01]  /*ca80*/  FMNMX.FTZ R13, R11, R13, !PT ;  /* 0x0000000d0b0d7209 */ /* 0x004fe20007810000 */
[----:B------:R-:W-:-:S06]  /*ca90*/  FMUL.FTZ R156, R165, UR39 ;  /* 0x00000027a59c7c20 */ /* 0x000fcc0008410000 */
[----:B------:R-:W2:Y:S01]  /*caa0*/  MUFU.TANH R21, R21 ;  /* 0x0000001500157308 */ /* 0x000ea20000002400 */
[----:B---3--:R-:W-:Y:S01]  /*cab0*/  FMNMX.FTZ R13, R12, R13, !PT ;  /* 0x0000000d0c0d7209 */ /* 0x008fe20007810000 */
[----:B------:R-:W-:-:S06]  /*cac0*/  FMUL.FTZ R157, R168, UR39 ;  /* 0x00000027a89d7c20 */ /* 0x000fcc0008410000 */
        /* <DEDUP_REMOVED lines=52> */
[----:B-1----:R-:W-:-:S04]  /*ce10*/  FMNMX.FTZ R13, R184, R13, !PT ;  /* 0x0000000db80d7209 */ /* 0x002fc80007810000 */
[----:B--2---:R-:W-:-:S04]  /*ce20*/  FMNMX.FTZ R13, R185, R13, !PT ;  /* 0x0000000db90d7209 */ /* 0x004fc80007810000 */
[----:B---3--:R-:W-:-:S05]  /*ce30*/  FMNMX.FTZ R13, R188, R13, !PT ;  /* 0x0000000dbc0d7209 */ /* 0x008fca0007810000 */
[----:B------:R-:W1:Y:S01]  /*ce40*/  SHFL.BFLY PT, R189, R13, 0x2, 0x1f ;  /* 0x0c401f000dbd7f89 */ /* 0x000e6200000e0000 */
[----:B------:R-:W-:Y:S01]  /*ce50*/  FMUL.FTZ R212, R154, UR39 ;  /* 0x000000279ad47c20 */ /* 0x000fe20008410000 */
[----:B-1----:R-:W-:-:S05]  /*ce60*/  FMNMX.FTZ R13, R13, R189, !PT ;  /* 0x000000bd0d0d7209 */ /* 0x002fca0007810000 */
[----:B------:R-:W1:Y:S01]  /*ce70*/  SHFL.BFLY PT, R154, R13, 0x1, 0x1f ;  /* 0x0c201f000d9a7f89 */ /* 0x000e6200000e0000 */
[----:B------:R-:W-:Y:S01]  /*ce80*/  FMUL.FTZ R197, R162, UR39 ;  /* 0x00000027a2c57c20 */ /* 0x000fe20008410000 */
[----:B------:R-:W-:Y:S01]  /*ce90*/  FMUL.FTZ R210, R158, UR39 ;  /* 0x000000279ed27c20 */ /* 0x000fe20008410000 */
[----:B------:R-:W-:Y:S01]  /*cea0*/  FMUL.FTZ R211, R155, UR39 ;  /* 0x000000279bd37c20 */ /* 0x000fe20008410000 */
[----:B-1----:R-:W-:-:S05]  /*ceb0*/  FMNMX.FTZ R13, R13, R154, !PT ;  /* 0x0000009a0d0d7209 */ /* 0x002fca0007810000 */
[C---:B------:R-:W-:Y:S01]  /*cec0*/  FADD.FTZ R162, -R13.reuse, R9 ;  /* 0x000000090da27221 */ /* 0x040fe20000010100 */
[----:B------:R-:W-:-:S03]  /*ced0*/  FMUL.FTZ R9, R13, UR38 ;  /* 0x000000260d097c20 */ /* 0x000fc60008410000 */
[----:B------:R-:W-:Y:S01]  /*cee0*/  FMUL.FTZ R162, R162, UR38 ;  /* 0x00000026a2a27c20 */ /* 0x000fe20008410000 */
[--C-:B------:R-:W-:Y:S01]  /*cef0*/  FFMA.FTZ R154, R10, UR38, -R9.reuse ;  /* 0x000000260a9a7c23 */ /* 0x100fe20008010809 */
[--C-:B------:R-:W-:Y:S01]  /*cf00*/  FFMA.FTZ R158, R11, UR38, -R9.reuse ;  /* 0x000000260b9e7c23 */ /* 0x100fe20008010809 */
[--C-:B------:R-:W-:Y:S01]  /*cf10*/  FFMA.FTZ R11, R152, UR38, -R9.reuse ;  /* 0x00000026980b7c23 */ /* 0x100fe20008010809 */
[--C-:B------:R-:W-:Y:S01]  /*cf20*/  FFMA.FTZ R10, R157, UR38, -R9.reuse ;  /* 0x000000269d0a7c23 */ /* 0x100fe20008010809 */
[----:B------:R-:W-:Y:S01]  /*cf30*/  MUFU.EX2 R152, R154 ;  /* 0x0000009a00987308 */ /* 0x000fe20000000800 */
[--C-:B------:R-:W-:Y:S01]  /*cf40*/  FFMA.FTZ R155, R12, UR38, -R9.reuse ;  /* 0x000000260c9b7c23 */ /* 0x100fe20008010809 */
[----:B------:R-:W-:-:S06]  /*cf50*/  FFMA.FTZ R20, R20, UR38, -R9 ;  /* 0x0000002614147c23 */ /* 0x000fcc0008010809 */
[----:B------:R-:W1:Y:S08]  /*cf60*/  MUFU.EX2 R157, R162 ;  /* 0x000000a2009d7308 */ /* 0x000e700000000800 */
[----:B------:R-:W2:Y:S08]  /*cf70*/  MUFU.EX2 R158, R158 ;  /* 0x0000009e009e7308 */ /* 0x000eb00000000800 */
[----:B------:R-:W3:Y:S01]  /*cf80*/  MUFU.EX2 R155, R155 ;  /* 0x0000009b009b7308 */ /* 0x000ee20000000800 */
[----:B-1----:R-:W-:-:S07]  /*cf90*/  FFMA.FTZ R154, R157, R7, R152 ;  /* 0x000000079d9a7223 */ /* 0x002fce0000010098 */
[----:B------:R-:W1:Y:S01]  /*cfa0*/  MUFU.EX2 R20, R20 ;  /* 0x0000001400147308 */ /* 0x000e620000000800 */
[----:B------:R-:W-:-:S07]  /*cfb0*/  FMUL.FTZ R205, R159, UR39 ;  /* 0x000000279fcd7c20 */ /* 0x000fce0008410000 */
[----:B------:R-:W4:Y:S01]  /*cfc0*/  MUFU.TANH R212, R212 ;  /* 0x000000d400d47308 */ /* 0x000f220000002400 */
[----:B--2---:R-:W-:-:S07]  /*cfd0*/  FADD.FTZ R154, R158, R154 ;  /* 0x0000009a9e9a7221 */ /* 0x004fce0000010000 */
[----:B------:R-:W2:Y:S01]  /*cfe0*/  MUFU.TANH R211, R211 ;  /* 0x000000d300d37308 */ /* 0x000ea20000002400 */
[----:B---3--:R-:W-:Y:S01]  /*cff0*/  FADD.FTZ R154, R155, R154 ;  /* 0x0000009a9b9a7221 */ /* 0x008fe20000010000 */
[----:B------:R-:W-:-:S06]  /*d000*/  FMUL.FTZ R193, R163, UR39 ;  /* 0x00000027a3c17c20 */ /* 0x000fcc0008410000 */
[----:B------:R-:W3:Y:S01]  /*d010*/  MUFU.TANH R210, R210 ;  /* 0x000000d200d27308 */ /* 0x000ee20000002400 */
[----:B------:R-:W-:Y:S01]  /*d020*/  F2FP.BF16.F32.PACK_AB R152, R158, R152 ;  /* 0x000000989e98723e */ /* 0x000fe200000010ff */
[C---:B-1----:R-:W-:Y:S01]  /*d030*/  FADD.FTZ R158, R20.reuse, R154 ;  /* 0x0000009a149e7221 */ /* 0x042fe20000010000 */
[----:B------:R-:W-:-:S05]  /*d040*/  F2FP.BF16.F32.PACK_AB R154, R20, R155 ;  /* 0x0000009b149a723e */ /* 0x000fca00000010ff */
[----:B------:R-:W1:Y:S01]  /*d050*/  MUFU.TANH R205, R205 ;  /* 0x000000cd00cd7308 */ /* 0x000e620000002400 */
[----:B----4-:R-:W-:Y:S01]  /*d060*/  FMNMX.FTZ R20, R212, R8, !PT ;  /* 0x00000008d4147209 */ /* 0x010fe20007810000 */
[----:B------:R-:W-:-:S06]  /*d070*/  FMUL.FTZ R192, R166, UR39 ;  /* 0x00000027a6c07c20 */ /* 0x000fcc0008410000 */
[----:B------:R-:W4:Y:S01]  /*d080*/  MUFU.TANH R197, R197 ;  /* 0x000000c500c57308 */ /* 0x000f220000002400 */
[----:B--2---:R-:W-:Y:S01]  /*d090*/  FMNMX.FTZ R20, R211, R20, !PT ;  /* 0x00000014d3147209 */ /* 0x004fe20007810000 */
[----:B------:R-:W-:-:S06]  /*d0a0*/  FMUL.FTZ R159, R167, UR39 ;  /* 0x00000027a79f7c20 */ /* 0x000fcc0008410000 */
[----:B------:R-:W2:Y:S01]  /*d0b0*/  MUFU.TANH R193, R193 ;  /* 0x000000c100c17308 */ /* 0x000ea20000002400 */
[----:B---3--:R-:W-:Y:S01]  /*d0c0*/  FMNMX.FTZ R20, R210, R20, !PT ;  /* 0x00000014d2147209 */ /* 0x008fe20007810000 */
[----:B------:R-:W-:-:S06]  /*d0d0*/  FMUL.FTZ R163, R170, UR39 ;  /* 0x00000027aaa37c20 */ /* 0x000fcc0008410000 */
[----:B------:R-:W3:Y:S01]  /*d0e0*/  MUFU.TANH R192, R192 ;  /* 0x000000c000c07308 */ /* 0x000ee20000002400 */
[----:B-1----:R-:W-:Y:S01]  /*d0f0*/  FMNMX.FTZ R20, R205, R20, !PT ;  /* 0x00000014cd147209 */ /* 0x002fe20007810000 */
[----:B------:R-:W-:Y:S01]  /*d100*/  FMUL.FTZ R162, R171, UR39 ;  /* 0x00000027aba27c20 */ /* 0x000fe20008410000 */
[----:B------:R-:W-:-:S05]  /*d110*/  FFMA.FTZ R12, R153, UR38, -R9 ;  /* 0x00000026990c7c23 */ /* 0x000fca0008010809 */
        /* <DEDUP_REMOVED lines=8> */
[----:B------:R-:W-:Y:S01]  /*d1a0*/  FMUL.FTZ R167, R178, UR39 ;  /* 0x00000027b2a77c20 */ /* 0x000fe20008410000 */
[--C-:B------:R-:W-:Y:S01]  /*d1b0*/  FFMA.FTZ R21, R21, UR38, -R9.reuse ;  /* 0x0000002615157c23 */ /* 0x100fe20008010809 */
[----:B------:R-:W-:-:S04]  /*d1c0*/  FFMA.FTZ R156, R156, UR38, -R9 ;  /* 0x000000269c9c7c23 */ /* 0x000fc80008010809 */
[----:B------:R-:W3:Y:S01]  /*d1d0*/  MUFU.TANH R153, R153 ;  /* 0x0000009900997308 */ /* 0x000ee20000002400 */
        /* <DEDUP_REMOVED lines=14> */
[----:B------:R-:W0:Y:S01]  /*d2c0*/  MUFU.TANH R7, R7 ;  /* 0x0000000700077308 */ /* 0x000e220000002400 */
[----:B------:R-:W-:Y:S01]  /*d2d0*/  FFMA.FTZ R9, R188, UR38, -R9 ;  /* 0x00000026bc097c23 */ /* 0x000fe20008010809 */
[----:B-1----:R-:W-:Y:S01]  /*d2e0*/  FMNMX.FTZ R20, R159, R20, !PT ;  /* 0x000000149f147209 */ /* 0x002fe20007810000 */
[----:B------:R-:W-:Y:S01]  /*d2f0*/  FMUL.FTZ R188, R179, UR39 ;  /* 0x00000027b3bc7c20 */ /* 0x000fe20008410000 */
[----:B------:R-:W-:-:S02]  /*d300*/  FMUL.FTZ R189, R182, UR39 ;  /* 0x00000027b6bd7c20 */ /* 0x000fc40008410000 */
[----:B----4-:R-:W-:Y:S02]  /*d310*/  FMNMX.FTZ R20, R163, R20, !PT ;  /* 0x00000014a3147209 */ /* 0x010fe40007810000 */
[----:B------:R-:W1:Y:S01]  /*d320*/  MUFU.TANH R167, R167 ;  /* 0x000000a700a77308 */ /* 0x000e620000002400 */
[----:B------:R-:W-:Y:S01]  /*d330*/  FMUL.FTZ R166, R183, UR39 ;  /* 0x00000027b7a67c20 */ /* 0x000fe20008410000 */
[----:B--2---:R-:W-:-:S06]  /*d340*/  FMNMX.FTZ R20, R162, R20, !PT ;  /* 0x00000014a2147209 */ /* 0x004fcc0007810000 */
[----:B------:R-:W2:Y:S01]  /*d350*/  MUFU.TANH R188, R188 ;  /* 0x000000bc00bc7308 */ /* 0x000ea20000002400 */
[----:B---3--:R-:W-:Y:S01]  /*d360*/  FMNMX.FTZ R20, R153, R20, !PT ;  /* 0x0000001499147209 */ /* 0x008fe20007810000 */
[----:B------:R-:W-:-:S06]  /*d370*/  FMUL.FTZ R170, R186, UR39 ;  /* 0x00000027baaa7c20 */ /* 0x000fcc0008410000 */
[----:B------:R-:W3:Y:S01]  /*d380*/  MUFU.TANH R189, R189 ;  /* 0x000000bd00bd7308 */ /* 0x000ee20000002400 */
        /* <DEDUP_REMOVED lines=21> */
[----:B---3--:R-:W-:-:S07]  /*d4e0*/  FMNMX.FTZ R20, R186, R20, !PT ;  /* 0x00000014ba147209 */ /* 0x008fce0007810000 */
[----:B------:R-:W3:Y:S01]  /*d4f0*/  MUFU.TANH R179, R179 ;  /* 0x000000b300b37308 */ /* 0x000ee20000002400 */
[----:B0-----:R-:W-:-:S07]  /*d500*/  FMNMX.FTZ R20, R187, R20, !PT ;  /* 0x00000014bb147209 */ /* 0x001fce0007810000 */
[----:B------:R-:W0:Y:S01]  /*d510*/  MUFU.TANH R182, R182 ;  /* 0x000000b600b67308 */ /* 0x000e220000002400 */
[----:B-1----:R-:W-:-:S04]  /*d520*/  FMNMX.FTZ R20, R174, R20, !PT ;  /* 0x00000014ae147209 */ /* 0x002fc80007810000 */
[----:B--2---:R-:W-:-:S04]  /*d530*/  FMNMX.FTZ R20, R175, R20, !PT ;  /* 0x00000014af147209 */ /* 0x004fc80007810000 */
[----:B---3--:R-:W-:-:S04]  /*d540*/  FMNMX.FTZ R20, R179, R20, !PT ;  /* 0x00000014b3147209 */ /* 0x008fc80007810000 */
[----:B0-----:R-:W-:-:S05]  /*d550*/  FMNMX.FTZ R20, R182, R20, !PT ;  /* 0x00000014b6147209 */ /* 0x001fca0007810000 */
[----:B------:R-:W0:Y:S02]  /*d560*/  SHFL.BFLY PT, R155, R20, 0x2, 0x1f ;  /* 0x0c401f00149b7f89 */ /* 0x000e2400000e0000 */
[----:B0-----:R-:W-:-:S05]  /*d570*/  FMNMX.FTZ R20, R20, R155, !PT ;  /* 0x0000009b14147209 */ /* 0x001fca0007810000 */
[----:B------:R-:W0:Y:S01]  /*d580*/  SHFL.BFLY PT, R155, R20, 0x1, 0x1f ;  /* 0x0c201f00149b7f89 */ /* 0x000e2200000e0000 */
[----:B------:R-:W1:Y:S01]  /*d590*/  S2R R198, SR_TID.X ;  /* 0x0000000000c67919 */ /* 0x000e620000002100 */
[----:B0-----:R-:W-:-:S05]  /*d5a0*/  FMNMX.FTZ R20, R20, R155, !PT ;  /* 0x0000009b14147209 */ /* 0x001fca0007810000 */
[C---:B------:R-:W-:Y:S01]  /*d5b0*/  FADD.FTZ R196, -R20.reuse, R8 ;  /* 0x0000000814c47221 */ /* 0x040fe20000010100 */
[----:B------:R-:W-:-:S03]  /*d5c0*/  FMUL.FTZ R195, R20, UR38 ;  /* 0x0000002614c37c20 */ /* 0x000fc60008410000 */
[----:B------:R-:W-:Y:S01]  /*d5d0*/  FMUL.FTZ R196, R196, UR38 ;  /* 0x00000026c4c47c20 */ /* 0x000fe20008410000 */
[--C-:B------:R-:W-:Y:S01]  /*d5e0*/  FFMA.FTZ R178, R212, UR38, -R195.reuse ;  /* 0x00000026d4b27c23 */ /* 0x100fe200080108c3 */
[--C-:B------:R-:W-:Y:S01]  /*d5f0*/  FFMA.FTZ R191, R153, UR38, -R195.reuse ;  /* 0x0000002699bf7c23 */ /* 0x100fe200080108c3 */
[--C-:B------:R-:W-:Y:S02]  /*d600*/  FFMA.FTZ R183, R211, UR38, -R195.reuse ;  /* 0x00000026d3b77c23 */ /* 0x100fe400080108c3 */
[----:B------:R-:W-:Y:S01]  /*d610*/  MUFU.EX2 R153, R178 ;  /* 0x000000b200997308 */ /* 0x000fe20000000800 */
[--C-:B------:R-:W-:Y:S01]  /*d620*/  FFMA.FTZ R190, R162, UR38, -R195.reuse ;  /* 0x00000026a2be7c23 */ /* 0x100fe200080108c3 */
[----:B------:R-:W-:-:S06]  /*d630*/  FFMA.FTZ R162, R7, UR38, -R195 ;  /* 0x0000002607a27c23 */ /* 0x000fcc00080108c3 */
[----:B------:R-:W0:Y:S08]  /*d640*/  MUFU.EX2 R196, R196 ;  /* 0x000000c400c47308 */ /* 0x000e300000000800 */
[----:B------:R0:W2:Y:S01]  /*d650*/  MUFU.EX2 R7, R183 ;  /* 0x000000b700077308 */ /* 0x0000a20000000800 */
[-C--:B------:R-:W-:Y:S01]  /*d660*/  FMUL.FTZ R24, R24, R157.reuse ;  /* 0x0000009d18187220 */ /* 0x080fe20000410000 */
[-C--:B------:R-:W-:Y:S01]  /*d670*/  FMUL.FTZ R25, R25, R157.reuse ;  /* 0x0000009d19197220 */ /* 0x080fe20000410000 */
[-C--:B------:R-:W-:Y:S01]  /*d680*/  FMUL.FTZ R28, R28, R157.reuse ;  /* 0x0000009d1c1c7220 */ /* 0x080fe20000410000 */
[----:B0-----:R-:W-:Y:S01]  /*d690*/  FFMA.FTZ R183, R196, R6, R153 ;  /* 0x00000006c4b77223 */ /* 0x001fe20000010099 */
[-C--:B------:R-:W-:Y:S01]  /*d6a0*/  FMUL.FTZ R29, R29, R157.reuse ;  /* 0x0000009d1d1d7220 */ /* 0x080fe20000410000 */
[-C--:B------:R-:W-:Y:S01]  /*d6b0*/  FMUL.FTZ R32, R32, R157.reuse ;  /* 0x0000009d20207220 */ /* 0x080fe20000410000 */
[-C--:B------:R-:W-:Y:S01]  /*d6c0*/  FMUL.FTZ R33, R33, R157.reuse ;  /* 0x0000009d21217220 */ /* 0x080fe20000410000 */
[-C--:B------:R-:W-:Y:S01]  /*d6d0*/  FMUL.FTZ R36, R36, R157.reuse ;  /* 0x0000009d24247220 */ /* 0x080fe20000410000 */
[-C--:B------:R-:W-:Y:S01]  /*d6e0*/  FMUL.FTZ R37, R37, R157.reuse ;  /* 0x0000009d25257220 */ /* 0x080fe20000410000 */
[----:B------:R-:W-:Y:S01]  /*d6f0*/  FMUL.FTZ R40, R40, R157 ;  /* 0x0000009d28287220 */ /* 0x000fe20000410000 */
[C---:B--2---:R-:W-:Y:S01]  /*d700*/  FADD.FTZ R183, R7.reuse, R183 ;  /* 0x000000b707b77221 */ /* 0x044fe20000010000 */
[----:B------:R-:W-:Y:S01]  /*d710*/  F2FP.BF16.F32.PACK_AB R153, R7, R153 ;  /* 0x000000990799723e */ /* 0x000fe200000010ff */
[----:B------:R-:W-:-:S02]  /*d720*/  IMAD.MOV.U32 R7, RZ, RZ, 0x40000040 ;  /* 0x40000040ff077424 */ /* 0x000fc400078e00ff */
        /* <DEDUP_REMOVED lines=55> */
[----:B-1----:R-:W-:Y:S01]  /*daa0*/  SHF.R.U32.HI R198, RZ, 0x7, R198 ;  /* 0x00000007ffc67819 */ /* 0x002fe200000116c6 */
[----:B------:R-:W-:Y:S01]  /*dab0*/  FFMA.FTZ R155, R210, UR38, -R195 ;  /* 0x00000026d29b7c23 */ /* 0x000fe200080108c3 */
[----:B------:R-:W-:Y:S01]  /*dac0*/  @!P1 VIADD R157, R3, 0x32440 ;  /* 0x00032440039d9836 */ /* 0x000fe20000000000 */
[----:B------:R-:W-:-:S02]  /*dad0*/  R2UR UR7, R7 ;  /* 0x00000000070772ca */ /* 0x000fc400000e0000 */
[C---:B------:R-:W-:Y:S01]  /*dae0*/  IADD3 R178, -R198.reuse, 0xb, RZ ;  /* 0x0000000bc6b27810 */ /* 0x040fe20007ffe1ff */
[----:B------:R0:W-:Y:S01]  /*daf0*/  MUFU.EX2 R7, R155 ;  /* 0x0000009b00077308 */ /* 0x0001e20000000800 */
[----:B------:R-:W-:Y:S01]  /*db00*/  @!P1 PRMT R157, RZ, 0x654, R157 ;  /* 0x00000654ff9d9816 */ /* 0x000fe2000000009d */
[----:B------:R-:W-:Y:S02]  /*db10*/  FFMA.FTZ R8, R205, UR38, -R195 ;  /* 0x00000026cd087c23 */ /* 0x000fe400080108c3 */
[----:B------:R1:W-:Y:S06]  /*db20*/  BAR.ARV R178, 0x100 ;  /* 0x000400b20000751d */ /* 0x0003ec0000002000 */
[----:B0-----:R-:W-:Y:S01]  /*db30*/  VIADD R155, R198, 0x8 ;  /* 0x00000008c69b7836 */ /* 0x001fe20000000000 */
[----:B------:R0:W-:Y:S01]  /*db40*/  @!P1 SYNCS.ARRIVE.TRANS64.RED.A1T0 RZ, [R157+URZ], RZ ;  /* 0x000000ff9dff99a7 */ /* 0x0001e2000810043f */
[----:B------:R-:W2:Y:S03]  /*db50*/  MUFU.EX2 R8, R8 ;  /* 0x0000000800087308 */ /* 0x000ea60000000800 */
[----:B------:R2:W-:Y:S01]  /*db60*/  BAR.SYNC.DEFER_BLOCKING R155, 0x100 ;  /* 0x0004009b0000751d */ /* 0x0005e20000010000 */
[----:B------:R-:W-:-:S04]  /*db70*/  IMAD.MOV.U32 R6, RZ, RZ, 0xc00 ;  /* 0x00000c00ff067424 */ /* 0x000fc800078e00ff */
[----:B------:R-:W-:Y:S02]  /*db80*/  IMAD R6, R200, R6, UR42 ;  /* 0x0000002ac8067e24 */ /* 0x000fe4000f8e0206 */
        /* <DEDUP_REMOVED lines=65> */
[----:B--2---:R-:W-:-:S05]  /*dfa0*/  F2FP.BF16.F32.PACK_AB R155, R8, R7 ;  /* 0x00000007089b723e */ /* 0x004fca00000010ff */
[----:B------:R-:W-:-:S06]  /*dfb0*/  WARPGROUP.ARRIVE ;  /* 0x00000000000079c5 */ /* 0x000fcc0000000000 */
[----:B------:R-:W-:Y:S01]  /*dfc0*/  HGMMA.64x256x16.F32.BF16 R24, R152, gdesc[UR4].tnspB, R24, gsb0 ;  /* 0x43e0000498187df0 */ /* 0x000fe20008001818 */
[----:B0-----:R-:W-:Y:S01]  /*dfd0*/  MUFU.EX2 R157, R11 ;  /* 0x0000000b009d7308 */ /* 0x001fe20000000800 */
        /* <DEDUP_REMOVED lines=17> */
[----:B------:R-:W-:Y:S08]  /*e0f0*/  MUFU.EX2 R11, R12 ;  /* 0x0000000c000b7308 */ /* 0x000ff00000000800 */
[----:B------:R-:W-:Y:S08]  /*e100*/  MUFU.EX2 R195, R156 ;  /* 0x0000009c00c37308 */ /* 0x000ff00000000800 */
[----:B------:R-:W-:Y:S08]  /*e110*/  MUFU.EX2 R12, R194 ;  /* 0x000000c2000c7308 */ /* 0x000ff00000000800 */
[----:B------:R-:W-:Y:S08]  /*e120*/  MUFU.EX2 R160, R160 ;  /* 0x000000a000a07308 */ /* 0x000ff00000000800 */
[----:B------:R-:W-:Y:S08]  /*e130*/  MUFU.EX2 R161, R161 ;  /* 0x000000a100a17308 */ /* 0x000ff00000000800 */
[----:B------:R-:W-:Y:S01]  /*e140*/  MUFU.EX2 R164, R164 ;  /* 0x000000a400a47308 */ /* 0x000fe20000000800 */
[----:B------:R-:W-:-:S07]  /*e150*/  WARPGROUP.DEPBAR.LE gsb0, 0x0 ;  /* 0x00008000000079c5 */ /* 0x000fce0000010000 */
[----:B------:R-:W0:Y:S01]  /*e160*/  MUFU.EX2 R155, R21 ;  /* 0x00000015009b7308 */ /* 0x000e220000000800 */
[----:B------:R-:W-:-:S05]  /*e170*/  VIADD R152, R6, 0x80 ;  /* 0x0000008006987836 */ /* 0x000fca0000000000 */
[----:B------:R-:W-:Y:S02]  /*e180*/  R2UR UR6, R152 ;  /* 0x00000000980672ca */ /* 0x000fe400000e0000 */
[----:B------:R-:W2:Y:S08]  /*e190*/  MUFU.EX2 R21, R193 ;  /* 0x000000c100157308 */ /* 0x000eb00000000800 */
[----:B------:R3:W-:Y:S08]  /*e1a0*/  MUFU.EX2 R154, R192 ;  /* 0x000000c0009a7308 */ /* 0x0007f00000000800 */
[----:B------:R-:W4:Y:S01]  /*e1b0*/  MUFU.EX2 R152, R159 ;  /* 0x0000009f00987308 */ /* 0x000f220000000800 */
[----:B0-----:R-:W-:Y:S01]  /*e1c0*/  FADD.FTZ R158, R155, R158 ;  /* 0x0000009e9b9e7221 */ /* 0x001fe20000010000 */
[----:B------:R-:W-:-:S03]  /*e1d0*/  IMAD.MOV.U32 R153, RZ, RZ, 0x40000040 ;  /* 0x40000040ff997424 */ /* 0x000fc600078e00ff */
[----:B------:R-:W-:Y:S02]  /*e1e0*/  FADD.FTZ R158, R157, R158 ;  /* 0x0000009e9d9e7221 */ /* 0x000fe40000010000 */
[----:B------:R-:W-:Y:S02]  /*e1f0*/  R2UR UR7, R153 ;  /* 0x00000000990772ca */ /* 0x000fe400000e0000 */
[----:B---3--:R-:W-:Y:S01]  /*e200*/  FADD.FTZ R192, R11, R158 ;  /* 0x0000009e0bc07221 */ /* 0x008fe20000010000 */
[----:B------:R-:W-:Y:S02]  /*e210*/  F2FP.BF16.F32.PACK_AB R156, R157, R155 ;  /* 0x0000009b9d9c723e */ /* 0x000fe400000010ff */
[----:B------:R-:W-:Y:S02]  /*e220*/  F2FP.BF16.F32.PACK_AB R158, R195, R11 ;  /* 0x0000000bc39e723e */ /* 0x000fe400000010ff */
[----:B--2---:R-:W-:Y:S02]  /*e230*/  F2FP.BF16.F32.PACK_AB R157, R21, R12 ;  /* 0x0000000c159d723e */ /* 0x004fe400000010ff */
[----:B----4-:R-:W-:-:S04]  /*e240*/  F2FP.BF16.F32.PACK_AB R159, R152, R154 ;  /* 0x0000009a989f723e */ /* 0x010fc800000010ff */
[----:B------:R-:W-:-:S06]  /*e250*/  WARPGROUP.ARRIVE ;  /* 0x00000000000079c5 */ /* 0x000fcc0000000000 */
[----:B------:R-:W-:Y:S01]  /*e260*/  HGMMA.64x256x16.F32.BF16 R24, R156, gdesc[UR4].tnspB, R24, gsb0 ;  /* 0x43e000049c187df0 */ /* 0x000fe20008001818 */
[----:B------:R-:W-:Y:S01]  /*e270*/  MUFU.EX2 R153, R163 ;  /* 0x000000a300997308 */ /* 0x000fe20000000800 */
[----:B------:R-:W-:-:S07]  /*e280*/  FADD.FTZ R192, R195, R192 ;  /* 0x000000c0c3c07221 */ /* 0x000fce0000010000 */
[----:B------:R-:W-:Y:S08]  /*e290*/  MUFU.EX2 R190, R190 ;  /* 0x000000be00be7308 */ /* 0x000ff00000000800 */
[----:B------:R-:W-:Y:S08]  /*e2a0*/  MUFU.EX2 R191, R191 ;  /* 0x000000bf00bf7308 */ /* 0x000ff00000000800 */
[----:B------:R0:W2:Y:S01]  /*e2b0*/  MUFU.EX2 R155, R162 ;  /* 0x000000a2009b7308 */ /* 0x0000a20000000800 */
[----:B------:R-:W-:-:S05]  /*e2c0*/  IMAD.MOV.U32 R11, RZ, RZ, 0x40000040 ;  /* 0x40000040ff0b7424 */ /* 0x000fca00078e00ff */
[----:B------:R-:W-:Y:S02]  /*e2d0*/  R2UR UR7, R11 ;  /* 0x000000000b0772ca */ /* 0x000fe400000e0000 */
[----:B0-----:R-:W-:Y:S02]  /*e2e0*/  F2FP.BF16.F32.PACK_AB R162, R164, R161 ;  /* 0x000000a1a4a2723e */ /* 0x001fe400000010ff */
[----:B--2---:R-:W-:Y:S01]  /*e2f0*/  F2FP.BF16.F32.PACK_AB R163, R155, R191 ;  /* 0x000000bf9ba3723e */ /* 0x004fe200000010ff */
[----:B------:R-:W-:Y:S08]  /*e300*/  MUFU.EX2 R168, R168 ;  /* 0x000000a800a87308 */ /* 0x000ff00000000800 */
[----:B------:R-:W-:Y:S08]  /*e310*/  MUFU.EX2 R169, R169 ;  /* 0x000000a900a97308 */ /* 0x000ff00000000800 */
[----:B------:R-:W-:Y:S08]  /*e320*/  MUFU.EX2 R172, R172 ;  /* 0x000000ac00ac7308 */ /* 0x000ff00000000800 */
[----:B------:R-:W-:Y:S08]  /*e330*/  MUFU.EX2 R188, R188 ;  /* 0x000000bc00bc7308 */ /* 0x000ff00000000800 */
[----:B------:R-:W-:Y:S01]  /*e340*/  MUFU.EX2 R189, R189 ;  /* 0x000000bd00bd7308 */ /* 0x000fe20000000800 */
[----:B------:R-:W-:Y:S01]  /*e350*/  IMAD.MOV.U32 R11, RZ, RZ, 0x40000040 ;  /* 0x40000040ff0b7424 */ /* 0x000fe200078e00ff */
[----:B------:R-:W-:-:S06]  /*e360*/  WARPGROUP.DEPBAR.LE gsb0, 0x0 ;  /* 0x00008000000079c5 */ /* 0x000fcc0000010000 */
[----:B------:R0:W2:Y:S02]  /*e370*/  MUFU.EX2 R156, R10 ;  /* 0x0000000a009c7308 */ /* 0x0000a40000000800 */
[----:B0-----:R-:W-:Y:S02]  /*e380*/  VIADD R10, R6, 0x100 ;  /* 0x00000100060a7836 */ /* 0x001fe40000000000 */
[----:B--2---:R-:W-:-:S03]  /*e390*/  FADD.FTZ R192, R156, R192 ;  /* 0x000000c09cc07221 */ /* 0x004fc60000010000 */
[----:B------:R-:W-:Y:S01]  /*e3a0*/  R2UR UR6, R10 ;  /* 0x000000000a0672ca */ /* 0x000fe200000e0000 */
[C---:B------:R-:W-:Y:S01]  /*e3b0*/  FADD.FTZ R158, R160.reuse, R192 ;  /* 0x000000c0a09e7221 */ /* 0x040fe20000010000 */
[----:B------:R-:W-:-:S03]  /*e3c0*/  F2FP.BF16.F32.PACK_AB R160, R160, R156 ;  /* 0x0000009ca0a0723e */ /* 0x000fc600000010ff */
[----:B------:R-:W-:Y:S01]  /*e3d0*/  FADD.FTZ R158, R161, R158 ;  /* 0x0000009ea19e7221 */ /* 0x000fe20000010000 */
[----:B------:R-:W-:-:S04]  /*e3e0*/  F2FP.BF16.F32.PACK_AB R161, R190, R153 ;  /* 0x00000099bea1723e */ /* 0x000fc800000010ff */
[----:B------:R-:W-:-:S06]  /*e3f0*/  WARPGROUP.ARRIVE ;  /* 0x00000000000079c5 */ /* 0x000fcc0000000000 */
[----:B------:R-:W-:Y:S01]  /*e400*/  HGMMA.64x256x16.F32.BF16 R24, R160, gdesc[UR4].tnspB, R24, gsb0 ;  /* 0x43e00004a0187df0 */ /* 0x000fe20008001818 */
[----:B------:R-:W-:Y:S01]  /*e410*/  FADD.FTZ R158, R164, R158 ;  /* 0x0000009ea49e7221 */ /* 0x000fe20000010000 */
[----:B------:R-:W0:Y:S08]  /*e420*/  MUFU.EX2 R156, R167 ;  /* 0x000000a7009c7308 */ /* 0x000e300000000800 */
[----:B------:R0:W2:Y:S08]  /*e430*/  MUFU.EX2 R164, R165 ;  /* 0x000000a500a47308 */ /* 0x0000b00000000800 */
[----:B------:R3:W4:Y:S01]  /*e440*/  MUFU.EX2 R157, R166 ;  /* 0x000000a6009d7308 */ /* 0x0007220000000800 */
[----:B------:R-:W-:Y:S01]  /*e450*/  VIADD R10, R6, 0x180 ;  /* 0x00000180060a7836 */ /* 0x000fe20000000000 */
[----:B------:R-:W-:-:S04]  /*e460*/  R2UR UR7, R11 ;  /* 0x000000000b0772ca */ /* 0x000fc800000e0000 */
[----:B------:R-:W-:Y:S02]  /*e470*/  R2UR UR6, R10 ;  /* 0x000000000a0672ca */ /* 0x000fe400000e0000 */
[----:B0-----:R-:W-:Y:S01]  /*e480*/  F2FP.BF16.F32.PACK_AB R165, R188, R156 ;  /* 0x0000009cbca5723e */ /* 0x001fe200000010ff */
[----:B--2---:R-:W-:Y:S01]  /*e490*/  FADD.FTZ R158, R164, R158 ;  /* 0x0000009ea49e7221 */ /* 0x004fe20000010000 */
[----:B------:R-:W-:Y:S02]  /*e4a0*/  F2FP.BF16.F32.PACK_AB R164, R168, R164 ;  /* 0x000000a4a8a4723e */ /* 0x000fe400000010ff */
[----:B---3--:R-:W-:Y:S02]  /*e4b0*/  F2FP.BF16.F32.PACK_AB R166, R172, R169 ;  /* 0x000000a9aca6723e */ /* 0x008fe400000010ff */
[----:B----4-:R-:W-:Y:S01]  /*e4c0*/  F2FP.BF16.F32.PACK_AB R167, R157, R189 ;  /* 0x000000bd9da7723e */ /* 0x010fe200000010ff */
[----:B------:R-:W-:Y:S01]  /*e4d0*/  FADD.FTZ R158, R168, R158 ;  /* 0x0000009ea89e7221 */ /* 0x000fe20000010000 */
[----:B------:R-:W-:Y:S03]  /*e4e0*/  MUFU.EX2 R176, R176 ;  /* 0x000000b000b07308 */ /* 0x000fe60000000800 */
[----:B------:R-:W-:-:S05]  /*e4f0*/  FADD.FTZ R159, R169, R158 ;  /* 0x0000009ea99f7221 */ /* 0x000fca0000010000 */
[----:B------:R-:W-:Y:S08]  /*e500*/  MUFU.EX2 R168, R173 ;  /* 0x000000ad00a87308 */ /* 0x000ff00000000800 */
[----:B------:R-:W-:Y:S08]  /*e510*/  MUFU.EX2 R177, R177 ;  /* 0x000000b100b17308 */ /* 0x000ff00000000800 */
[----:B------:R-:W0:Y:S08]  /*e520*/  MUFU.EX2 R180, R180 ;  /* 0x000000b400b47308 */ /* 0x000e300000000800 */
[----:B------:R0:W-:Y:S08]  /*e530*/  MUFU.EX2 R158, R170 ;  /* 0x000000aa009e7308 */ /* 0x0001f00000000800 */
[----:B------:R-:W-:Y:S08]  /*e540*/  MUFU.EX2 R186, R186 ;  /* 0x000000ba00ba7308 */ /* 0x000ff00000000800 */
[----:B------:R-:W2:Y:S01]  /*e550*/  MUFU.EX2 R187, R187 ;  /* 0x000000bb00bb7308 */ /* 0x000ea20000000800 */
[----:B------:R-:W-:-:S02]  /*e560*/  VIADD R10, R6, 0x200 ;  /* 0x00000200060a7836 */ /* 0x000fc40000000000 */
[----:B------:R-:W-:Y:S02]  /*e570*/  IMAD.MOV.U32 R11, RZ, RZ, 0x40000040 ;  /* 0x40000040ff0b7424 */ /* 0x000fe400078e00ff */
[----:B------:R-:W-:Y:S01]  /*e580*/  FADD.FTZ R159, R172, R159 ;  /* 0x0000009fac9f7221 */ /* 0x000fe20000010000 */
[----:B0-----:R-:W-:-:S03]  /*e590*/  F2FP.BF16.F32.PACK_AB R170, R180, R177 ;  /* 0x000000b1b4aa723e */ /* 0x001fc600000010ff */
[----:B------:R-:W-:Y:S01]  /*e5a0*/  FADD.FTZ R159, R168, R159 ;  /* 0x0000009fa89f7221 */ /* 0x000fe20000010000 */
[----:B------:R-:W-:Y:S01]  /*e5b0*/  F2FP.BF16.F32.PACK_AB R168, R176, R168 ;  /* 0x000000a8b0a8723e */ /* 0x000fe200000010ff */
[----:B------:R-:W-:Y:S02]  /*e5c0*/  WARPGROUP.DEPBAR.LE gsb0, 0x0 ;  /* 0x00008000000079c5 */ /* 0x000fe40000010000 */
[----:B------:R-:W-:-:S06]  /*e5d0*/  WARPGROUP.ARRIVE ;  /* 0x00000000000079c5 */ /* 0x000fcc0000000000 */
[----:B------:R-:W-:Y:S01]  /*e5e0*/  HGMMA.64x256x16.F32.BF16 R24, R164, gdesc[UR4].tnspB, R24, gsb0 ;  /* 0x43e00004a4187df0 */ /* 0x000fe20008001818 */
[----:B------:R2:W0:Y:S01]  /*e5f0*/  MUFU.EX2 R160, R171 ;  /* 0x000000ab00a07308 */ /* 0x0004220000000800 */
[----:B------:R-:W-:Y:S02]  /*e600*/  R2UR UR6, R10 ;  /* 0x000000000a0672ca */ /* 0x000fe400000e0000 */
[----:B------:R-:W-:Y:S02]  /*e610*/  R2UR UR7, R11 ;  /* 0x000000000b0772ca */ /* 0x000fe400000e0000 */
[----:B--2---:R-:W-:Y:S02]  /*e620*/  F2FP.BF16.F32.PACK_AB R171, R187, R186 ;  /* 0x000000babbab723e */ /* 0x004fe400000010ff */
[----:B0-----:R-:W-:Y:S01]  /*e630*/  F2FP.BF16.F32.PACK_AB R169, R160, R158 ;  /* 0x0000009ea0a9723e */ /* 0x001fe200000010ff */
[----:B------:R-:W0:Y:S01]  /*e640*/  MUFU.EX2 R172, R181 ;  /* 0x000000b500ac7308 */ /* 0x000e220000000800 */
[----:B------:R-:W-:-:S04]  /*e650*/  FADD.FTZ R11, R176, R159 ;  /* 0x0000009fb00b7221 */ /* 0x000fc80000010000 */
[----:B------:R-:W-:-:S03]  /*e660*/  FADD.FTZ R11, R177, R11 ;  /* 0x0000000bb10b7221 */ /* 0x000fc60000010000 */
[----:B------:R-:W-:Y:S01]  /*e670*/  MUFU.EX2 R161, R9 ;  /* 0x0000000900a17308 */ /* 0x000fe20000000800 */
[----:B------:R-:W-:-:S07]  /*e680*/  FADD.FTZ R11, R180, R11 ;  /* 0x0000000bb40b7221 */ /* 0x000fce0000010000 */
[----:B------:R-:W2:Y:S01]  /*e690*/  MUFU.EX2 R184, R184 ;  /* 0x000000b800b87308 */ /* 0x000ea20000000800 */
[----:B------:R-:W-:-:S07]  /*e6a0*/  VIADD R10, R6, 0x280 ;  /* 0x00000280060a7836 */ /* 0x000fce0000000000 */
[----:B------:R-:W3:Y:S08]  /*e6b0*/  MUFU.EX2 R185, R185 ;  /* 0x000000b900b97308 */ /* 0x000ef00000000800 */
[----:B------:R3:W-:Y:S08]  /*e6c0*/  MUFU.EX2 R9, R174 ;  /* 0x000000ae00097308 */ /* 0x0007f00000000800 */
[----:B------:R-:W4:Y:S08]  /*e6d0*/  MUFU.EX2 R159, R175 ;  /* 0x000000af009f7308 */ /* 0x000f300000000800 */
[----:B------:R-:W-:Y:S08]  /*e6e0*/  MUFU.EX2 R179, R179 ;  /* 0x000000b300b37308 */ /* 0x000ff00000000800 */
[----:B------:R-:W1:Y:S01]  /*e6f0*/  MUFU.EX2 R182, R182 ;  /* 0x000000b600b67308 */ /* 0x000e620000000800 */
[----:B0-----:R-:W-:Y:S01]  /*e700*/  FADD.FTZ R6, R172, R11 ;  /* 0x0000000bac067221 */ /* 0x001fe20000010000 */
[----:B------:R-:W-:Y:S01]  /*e710*/  IMAD.MOV.U32 R11, RZ, RZ, 0x40000040 ;  /* 0x40000040ff0b7424 */ /* 0x000fe200078e00ff */
[----:B--2---:R-:W-:-:S02]  /*e720*/  F2FP.BF16.F32.PACK_AB R172, R184, R172 ;  /* 0x000000acb8ac723e */ /* 0x004fc400000010ff */
[----:B---3--:R-:W-:Y:S02]  /*e730*/  F2FP.BF16.F32.PACK_AB R174, R161, R185 ;  /* 0x000000b9a1ae723e */ /* 0x008fe400000010ff */
[----:B----4-:R-:W-:Y:S02]  /*e740*/  F2FP.BF16.F32.PACK_AB R173, R159, R9 ;  /* 0x000000099fad723e */ /* 0x010fe400000010ff */
[----:B-1----:R-:W-:Y:S01]  /*e750*/  F2FP.BF16.F32.PACK_AB R175, R182, R179 ;  /* 0x000000b3b6af723e */ /* 0x002fe200000010ff */
[----:B------:R-:W-:Y:S02]  /*e760*/  WARPGROUP.DEPBAR.LE gsb0, 0x0 ;  /* 0x00008000000079c5 */ /* 0x000fe40000010000 */
[----:B------:R-:W-:-:S06]  /*e770*/  WARPGROUP.ARRIVE ;  /* 0x00000000000079c5 */ /* 0x000fcc0000000000 */
[----:B------:R-:W-:Y:S01]  /*e780*/  HGMMA.64x256x16.F32.BF16 R24, R168, gdesc[UR4].tnspB, R24, gsb0 ;  /* 0x43e00004a8187df0 */ /* 0x000fe20008001818 */
[----:B------:R-:W-:Y:S02]  /*e790*/  R2UR UR6, R10 ;  /* 0x000000000a0672ca */ /* 0x000fe400000e0000 */
[----:B------:R-:W-:Y:S01]  /*e7a0*/  R2UR UR7, R11 ;  /* 0x000000000b0772ca */ /* 0x000fe200000e0000 */
[----:B------:R-:W-:-:S04]  /*e7b0*/  FADD.FTZ R183, R7, R183 ;  /* 0x000000b707b77221 */ /* 0x000fc80000010000 */
        /* <DEDUP_REMOVED lines=16> */
[----:B------:R-:W-:Y:S01]  /*e8c0*/  FADD.FTZ R183, R187, R183 ;  /* 0x000000b7bbb77221 */ /* 0x000fe20000010000 */
[----:B------:R-:W-:-:S03]  /*e8d0*/  @!P1 VIADD R3, R3, 0x32460 ;  /* 0x0003246003039836 */ /* 0x000fc60000000000 */
[----:B------:R-:W-:Y:S01]  /*e8e0*/  FADD.FTZ R183, R9, R183 ;  /* 0x000000b709b77221 */ /* 0x000fe20000010000 */
[----:B------:R-:W-:Y:S01]  /*e8f0*/  FADD.FTZ R6, R184, R6 ;  /* 0x00000006b8067221 */ /* 0x000fe20000010000 */
[----:B------:R-:W-:Y:S02]  /*e900*/  @!P1 PRMT R3, RZ, 0x654, R3 ;  /* 0x00000654ff039816 */ /* 0x000fe40000000003 */
[----:B------:R-:W-:Y:S01]  /*e910*/  FADD.FTZ R183, R159, R183 ;  /* 0x000000b79fb77221 */ /* 0x000fe20000010000 */
[----:B------:R-:W-:-:S03]  /*e920*/  FADD.FTZ R6, R185, R6 ;  /* 0x00000006b9067221 */ /* 0x000fc60000010000 */
[----:B------:R-:W-:Y:S01]  /*e930*/  FADD.FTZ R183, R179, R183 ;  /* 0x000000b7b3b77221 */ /* 0x000fe20000010000 */
[----:B------:R-:W-:Y:S01]  /*e940*/  FADD.FTZ R7, R161, R6 ;  /* 0x00000006a1077221 */ /* 0x000fe20000010000 */
[----:B------:R-:W-:Y:S02]  /*e950*/  IMAD.MOV.U32 R8, RZ, RZ, R20 ;  /* 0x000000ffff087224 */ /* 0x000fe400078e0014 */
[----:B------:R-:W-:Y:S01]  /*e960*/  FADD.FTZ R6, R182, R183 ;  /* 0x000000b7b6067221 */ /* 0x000fe20000010000 */
[----:B------:R-:W-:Y:S01]  /*e970*/  IMAD.MOV.U32 R9, RZ, RZ, R13 ;  /* 0x000000ffff097224 */ /* 0x000fe200078e000d */
[----:B------:R-:W-:Y:S02]  /*e980*/  WARPGROUP.DEPBAR.LE gsb0, 0x0 ;  /* 0x00008000000079c5 */ /* 0x000fe40000010000 */
[----:B------:R-:W-:-:S06]  /*e990*/  WARPGROUP.ARRIVE ;  /* 0x00000000000079c5 */ /* 0x000fcc0000000000 */
[----:B------:R-:W-:Y:S03]  /*e9a0*/  HGMMA.64x256x16.F32.BF16 R24, R172, gdesc[UR4].tnspB, R24, gsb0 ;  /* 0x43e00004ac187df0 */ /* 0x000fe60008001818 */
[----:B------:R-:W-:Y:S02]  /*e9b0*/  WARPGROUP.DEPBAR.LE gsb0, 0x0 ;  /* 0x00008000000079c5 */ /* 0x000fe40000010000 */
[----:B------:R0:W-:Y:S01]  /*e9c0*/  @!P1 SYNCS.ARRIVE.TRANS64.RED.A1T0 RZ, [R3+URZ], RZ ;  /* 0x000000ff03ff99a7 */ /* 0x0001e2000810043f */
[----:B------:R-:W-:Y:S05]  /*e9d0*/  @P2 BRA `(.L_x_10478) ;  /* 0xffffffd0006c2947 */ /* 0x000fea000383ffff */
.L_x_10468:
[----:B------:R-:W-:Y:S05]  /*e9e0*/  WARPSYNC.ALL ;  /* 0x0000000000007948 */ /* 0x000fea0003800000 */
[----:B------:R-:W1:Y:S01]  /*e9f0*/  SHFL.BFLY PT, R0, R7, 0x2, 0x1f ;  /* 0x0c401f0007007f89 */ /* 0x000e6200000e0000 */
[----:B0-----:R-:W-:Y:S02]  /*ea00*/  IMAD.MOV.U32 R3, RZ, RZ, RZ ;  /* 0x000000ffff037224 */ /* 0x001fe400078e00ff */
[----:B------:R-:W-:Y:S01]  /*ea10*/  IMAD.MOV.U32 R156, RZ, RZ, -0x800000 ;  /* 0xff800000ff9c7424 */ /* 0x000fe200078e00ff */
[----:B------:R0:W-:Y:S06]  /*ea20*/  BAR.ARV R178, 0x100 ;  /* 0x000400b20000751d */ /* 0x0001ec0000002000 */
[----:B------:R-:W-:-:S02]  /*ea30*/  VIADD R200, R200, 0x1 ;  /* 0x00000001c8c87836 */ /* 0x000fc40000000000 */
[----:B------:R-:W-:Y:S06]  /*ea40*/  BAR.ARV 0x8, 0x180 ;  /* 0x0206000000007b1d */ /* 0x000fec0000002000 */
[----:B------:R-:W-:Y:S01]  /*ea50*/  ISETP.NE.AND P1, PT, R200, 0x2, PT ;  /* 0x00000002c800780c */ /* 0x000fe20003f25270 */
[----:B------:R-:W-:Y:S02]  /*ea60*/  IMAD.MOV.U32 R155, RZ, RZ, -0x800000 ;  /* 0xff800000ff9b7424 */ /* 0x000fe400078e00ff */
[----:B------:R-:W-:Y:S01]  /*ea70*/  VIADD R226, R226, 0x1 ;  /* 0x00000001e2e27836 */ /* 0x000fe20000000000 */
[----:B------:R-:W-:Y:S01]  /*ea80*/  SEL R200, R200, RZ, P1 ;  /* 0x000000ffc8c87207 */ /* 0x000fe20000800000 */
[----:B-1----:R-:W-:-:S05]  /*ea90*/  FADD.FTZ R0, R0, R7 ;  /* 0x0000000700007221 */ /* 0x002fca0000010000 */
[----:B-----5:R-:W1:Y:S02]  /*eaa0*/  SHFL.BFLY PT, R4, R0, 0x1, 0x1f ;  /* 0x0c201f0000047f89 */ /* 0x020e6400000e0000 */
[----:B-1----:R-:W-:-:S05]  /*eab0*/  FADD.FTZ R4, R0, R4 ;  /* 0x0000000400047221 */ /* 0x002fca0000010000 */
[----:B------:R-:W-:-:S13]  /*eac0*/  FSETP.NE.FTZ.AND P0, PT, R4, RZ, PT ;  /* 0x000000ff0400720b */ /* 0x000fda0003f15000 */
[----:B------:R-:W1:Y:S08]  /*ead0*/  @P0 MUFU.LG2 R0, R4 ;  /* 0x0000000400000308 */ /* 0x000e700000000c00 */
[----:B------:R2:W3:Y:S02]  /*eae0*/  @P0 MUFU.RCP R3, R4 ;  /* 0x0000000400030308 */ /* 0x0004e40000001000 */
[----:B--2---:R-:W-:-:S02]  /*eaf0*/  IMAD.U32 R4, RZ, RZ, UR38 ;  /* 0x00000026ff047e24 */ /* 0x004fc4000f8e00ff */
[----:B-1----:R-:W-:Y:S02]  /*eb00*/  @P0 FMUL.FTZ R0, R0, 0.69314718246459960938 ;  /* 0x3f31721800000820 */ /* 0x002fe40000410000 */
[----:B------:R-:W-:-:S04]  /*eb10*/  @P0 FMUL.FTZ R4, R4, 0.69314718246459960938 ;  /* 0x3f31721804040820 */ /* 0x000fc80000410000 */
[----:B------:R-:W-:Y:S01]  /*eb20*/  @P0 FFMA.FTZ R156, R4, R13, R0 ;  /* 0x0000000d049c0223 */ /* 0x000fe20000010000 */
[-C--:B---3--:R-:W-:Y:S01]  /*eb30*/  FMUL.FTZ R152, R24, R3.reuse ;  /* 0x0000000318987220 */ /* 0x088fe20000410000 */
        /* <DEDUP_REMOVED lines=53> */
[----:B-1----:R-:W-:Y:S01]  /*ee90*/  FADD.FTZ R4, R0, R4 ;  /* 0x0000000400047221 */ /* 0x002fe20000010000 */
        /* <DEDUP_REMOVED lines=13> */
[----:B------:R-:W-:-:S04]  /*ef70*/  FMUL.FTZ R149, R149, R3 ;  /* 0x0000000395957220 */ /* 0x000fc80000410000 */
[----:B------:R-:W1:Y:S08]  /*ef80*/  @P0 MUFU.LG2 R5, R4 ;  /* 0x0000000400050308 */ /* 0x000e700000000c00 */
[----:B------:R2:W3:Y:S02]  /*ef90*/  @P0 MUFU.RCP R0, R4 ;  /* 0x0000000400000308 */ /* 0x0004e40000001000 */
[----:B--2---:R-:W-:-:S02]  /*efa0*/  IMAD.U32 R4, RZ, RZ, UR38 ;  /* 0x00000026ff047e24 */ /* 0x004fc4000f8e00ff */
[----:B-1----:R-:W-:Y:S02]  /*efb0*/  @P0 FMUL.FTZ R5, R5, 0.69314718246459960938 ;  /* 0x3f31721805050820 */ /* 0x002fe40000410000 */
[----:B------:R-:W-:-:S04]  /*efc0*/  @P0 FMUL.FTZ R4, R4, 0.69314718246459960938 ;  /* 0x3f31721804040820 */ /* 0x000fc80000410000 */
[----:B------:R-:W-:Y:S01]  /*efd0*/  @P0 FFMA.FTZ R155, R4, R20, R5 ;  /* 0x00000014049b0223 */ /* 0x000fe20000010005 */
        /* <DEDUP_REMOVED lines=65> */
[----:B------:R-:W-:Y:S01]  /*f3f0*/  FMUL.FTZ R20, R40, R3 ;  /* 0x0000000328147220 */ /* 0x000fe20000410000 */
[----:B------:R-:W-:-:S02]  /*f400*/  PLOP3.LUT P0, PT, PT, PT, PT, 0x8, 0x0 ;  /* 0x000000000000781c */ /* 0x000fc40003f0e170 */
[----:B0-----:R-:W-:-:S11]  /*f410*/  LOP3.LUT R204, R204, R0, RZ, 0x3c, !PT ;  /* 0x00000000cccc7212 */ /* 0x001fd600078e3cff */
.L_x_10425:
[----:B------:R-:W-:Y:S05]  /*f420*/  WARPSYNC.ALL ;  /* 0x0000000000007948 */ /* 0x000fea0003800000 */
        /* <DEDUP_REMOVED lines=10> */
[----:B------:R-:W-:Y:S01]  /*f4d0*/  ISETP.NE.AND P0, PT, R221, RZ, PT ;  /* 0x000000ffdd00720c */ /* 0x000fe20003f05270 */
        /* <DEDUP_REMOVED lines=180> */
[----:B--2---:R-:W-:-:S04]  /*10020*/  IADD3 R0, P0, R24, 0xc060, RZ ;  /* 0x0000c06018007810 */ /* 0x004fc80007f1e0ff */
        /* <DEDUP_REMOVED lines=12> */
[----:B--2---:R-:W-:Y:S01]  /*100f0*/  @P0 IADD3 R14, P3, R223, UR6, RZ ;  /* 0x00000006df0e0c10 */ /* 0x004fe2000ff7e0ff */
[----:B------:R-:W-:Y:S02]  /*10100*/  ULDC UR6, c[0x0][0xb88] ;  /* 0x0002e20000067ab9 */ /* 0x000fe40000000800 */
[----:B------:R-:W-:Y:S01]  /*10110*/  IMAD.U32 R0, RZ, RZ, UR6 ;  /* 0x00000006ff007e24 */ /* 0x000fe2000f8e00ff */
[----:B------:R-:W-:Y:S01]  /*10120*/  @P0 IADD3.X R15, R224, UR7, RZ, P3, !PT ;  /* 0x00000007e00f0c10 */ /* 0x000fe20009ffe4ff */
[----:B------:R2:W5:Y:S01]  /*10130*/  @P1 LDG.E R3, desc[UR60][R8.64] ;  /* 0x0000003c08031981 */ /* 0x000562000c1e1900 */
[----:B------:R-:W-:Y:S01]  /*10140*/  IMAD.MOV.U32 R24, RZ, RZ, 0xab8 ;  /* 0x00000ab8ff187424 */ /* 0x000fe200078e00ff */
[----:B------:R-:W-:Y:S02]  /*10150*/  ISETP.GT.AND P2, PT, R221, 0x1, PT ;  /* 0x00000001dd00780c */ /* 0x000fe40003f44270 */
[----:B------:R2:W5:Y:S02]  /*10160*/  @P0 LDG.E R0, desc[UR60][R14.64] ;  /* 0x0000003c0e000981 */ /* 0x000564000c1e1900 */
[----:B------:R-:W-:-:S04]  /*10170*/  SEL R24, R24, 0xa78, P2 ;  /* 0x00000a7818187807 */ /* 0x000fc80001000000 */
[----:B------:R2:W3:Y:S08]  /*10180*/  LDC.64 R10, c[0x0][R24+0x220] ;  /* 0x00008800180a7b82 */ /* 0x0004f00000000a00 */
[----:B------:R2:W4:Y:S01]  /*10190*/  LDC.64 R12, c[0x0][R24+0x218] ;  /* 0x00008600180c7b82 */ /* 0x0005220000000a00 */
[----:B------:R-:W-:Y:S05]  /*101a0*/  @P0 BRA `(.L_x_10481) ;  /* 0x0000000000100947 */ /* 0x000fea0003800000 */
[----:B------:R-:W-:Y:S05]  /*101b0*/  @!P1 BRA `(.L_x_10481) ;  /* 0x00000000000c9947 */ /* 0x000fea0003800000 */
[----:B-----5:R-:W3:Y:S04]  /*101c0*/  LDG.E R0, desc[UR60][R8.64] ;  /* 0x0000003c08007981 */ /* 0x020ee8000c1e1900 */
[----:B--2---:R-:W3:Y:S02]  /*101d0*/  LDG.E R8, desc[UR60][R8.64+0x4] ;  /* 0x0000043c08087981 */ /* 0x004ee4000c1e1900 */
[----:B---3--:R-:W-:-:S07]  /*101e0*/  IMAD.IADD R0, R8, 0x1, -R0 ;  /* 0x0000000108007824 */ /* 0x008fce00078e0a00 */
.L_x_10481:
[----:B--2---:R-:W2:Y:S01]  /*101f0*/  LDL.LU R14, [R1+0x88] ;  /* 0x00008800010e7983 */ /* 0x004ea20000300800 */
[----:B------:R-:W0:Y:S03]  /*10200*/  LDC R154, c[0x0][0xce8] ;  /* 0x00033a00ff9a7b82 */ /* 0x000e260000000800 */
[----:B------:R-:W2:Y:S01]  /*10210*/  LDL R25, [R1+0x98] ;  /* 0x0000980001197983 */ /* 0x000ea20000100800 */
[----:B------:R-:W-:-:S03]  /*10220*/  ISETP.NE.U32.AND P0, PT, RZ, UR4, PT ;  /* 0x00000004ff007c0c */ /* 0x000fc6000bf05070 */
[----:B------:R-:W2:Y:S01]  /*10230*/  LDL R158, [R1+0x94] ;  /* 0x00009400019e7983 */ /* 0x000ea20000100800 */
[----:B------:R-:W2:Y:S01]  /*10240*/  LDC.64 R8, c[0x0][R24+0x228] ;  /* 0x00008a0018087b82 */ /* 0x000ea20000000a00 */
[----:B------:R-:W-:Y:S02]  /*10250*/  ISETP.NE.AND.EX P0, PT, RZ, UR5, PT, P0 ;  /* 0x00000005ff007c0c */ /* 0x000fe4000bf05300 */
[----:B------:R-:W2:Y:S02]  /*10260*/  LDL R157, [R1+0x8c] ;  /* 0x00008c00019d7983 */ /* 0x000ea40000100800 */
[----:B------:R-:W-:Y:S02]  /*10270*/  SEL R222, R222, RZ, !P0 ;  /* 0x000000ffdede7207 */ /* 0x000fe40004000000 */
[----:B0-----:R-:W-:-:S03]  /*10280*/  ISETP.NE.AND P1, PT, R154, 0x1, PT ;  /* 0x000000019a00780c */ /* 0x001fc60003f25270 */
[----:B---3--:R-:W-:Y:S02]  /*10290*/  IMAD R11, R11, R222, RZ ;  /* 0x000000de0b0b7224 */ /* 0x008fe400078e02ff */
[-C--:B----4-:R-:W-:Y:S02]  /*102a0*/  IMAD R15, R13, R220.reuse, RZ ;  /* 0x000000dc0d0f7224 */ /* 0x090fe400078e02ff */
[----:B------:R-:W-:-:S06]  /*102b0*/  IMAD.WIDE.U32 R12, R12, R220, RZ ;  /* 0x000000dc0c0c7225 */ /* 0x000fcc00078e00ff */
[----:B-1----:R-:W0:Y:S01]  /*102c0*/  @P1 LDC R40, c[0x0][0xcec] ;  /* 0x00033b00ff281b82 */ /* 0x002e220000000800 */
[----:B------:R-:W-:Y:S02]  /*102d0*/  IMAD.IADD R15, R13, 0x1, R15 ;  /* 0x000000010d0f7824 */ /* 0x000fe400078e020f */
[----:B-----5:R-:W-:Y:S01]  /*102e0*/  IMAD R0, R0, R154, RZ ;  /* 0x0000009a00007224 */ /* 0x020fe200078e02ff */
[----:B--2---:R-:W-:-:S05]  /*102f0*/  SEL R14, R14, RZ, !P0 ;  /* 0x000000ff0e0e7207 */ /* 0x004fca0004000000 */
[C---:B------:R-:W-:Y:S02]  /*10300*/  IMAD R14, R10.reuse, R14, R11 ;  /* 0x0000000e0a0e7224 */ /* 0x040fe400078e020b */
[----:B------:R-:W-:-:S04]  /*10310*/  IMAD.WIDE.U32 R10, R10, R222, RZ ;  /* 0x000000de0a0a7225 */ /* 0x000fc800078e00ff */
[----:B------:R-:W-:Y:S01]  /*10320*/  IMAD.IADD R11, R11, 0x1, R14 ;  /* 0x000000010b0b7824 */ /* 0x000fe200078e020e */
[----:B------:R-:W-:Y:S02]  /*10330*/  IADD3 R14, P0, P3, R10, R12, R3 ;  /* 0x0000000c0a0e7210 */ /* 0x000fe40007b1e003 */
[----:B------:R-:W1:Y:S01]  /*10340*/  @P1 LDC R10, c[0x0][0xcf0] ;  /* 0x00033c00ff0a1b82 */ /* 0x000e620000000800 */
[----:B------:R-:W-:Y:S01]  /*10350*/  SEL R12, R228, RZ, P2 ;  /* 0x000000ffe40c7207 */ /* 0x000fe20001000000 */
[----:B------:R-:W-:-:S04]  /*10360*/  IMAD R25, R227, 0x80, R25 ;  /* 0x00000080e3197824 */ /* 0x000fc800078e0219 */
[-C--:B------:R-:W-:Y:S02]  /*10370*/  IMAD R9, R9, R12.reuse, RZ ;  /* 0x0000000c09097224 */ /* 0x080fe400078e02ff */
[----:B------:R-:W-:Y:S01]  /*10380*/  IMAD.WIDE.U32 R12, R8, R12, RZ ;  /* 0x0000000c080c7225 */ /* 0x000fe200078e00ff */
[----:B------:R-:W-:-:S04]  /*10390*/  SHF.R.S32.HI R8, RZ, 0x1f, R3 ;  /* 0x0000001fff087819 */ /* 0x000fc80000011403 */
[----:B------:R-:W-:Y:S01]  /*103a0*/  IADD3.X R15, R11, R15, R8, P0, P3 ;  /* 0x0000000f0b0f7210 */ /* 0x000fe200007e6408 */
[----:B0-----:R-:W-:-:S04]  /*103b0*/  @P1 IMAD.HI.U32 R11, R25, R40, RZ ;  /* 0x00000028190b1227 */ /* 0x001fc800078e00ff */
[----:B------:R-:W-:Y:S02]  /*103c0*/  IMAD.MOV.U32 R40, RZ, RZ, R25 ;  /* 0x000000ffff287224 */ /* 0x000fe400078e0019 */
[----:B------:R-:W-:Y:S01]  /*103d0*/  IMAD.IADD R9, R13, 0x1, R9 ;  /* 0x000000010d097824 */ /* 0x000fe200078e0209 */
[----:B-1----:R-:W-:Y:S02]  /*103e0*/  @P1 SHF.R.U32.HI R40, RZ, R10, R11 ;  /* 0x0000000aff281219 */ /* 0x002fe4000001160b */
[----:B------:R0:W1:Y:S02]  /*103f0*/  LDC.64 R10, c[0x0][R24+0x210] ;  /* 0x00008400180a7b82 */ /* 0x0000640000000a00 */
[----:B------:R-:W-:Y:S02]  /*10400*/  IADD3 R12, P0, P3, R40, R14, R12 ;  /* 0x0000000e280c7210 */ /* 0x000fe40007b1e00c */
[----:B------:R-:W-:-:S04]  /*10410*/  SHF.R.S32.HI R13, RZ, 0x1f, R40 ;  /* 0x0000001fff0d7819 */ /* 0x000fc80000011428 */
[----:B------:R-:W-:Y:S02]  /*10420*/  IADD3.X R13, R13, R15, R9, P0, P3 ;  /* 0x0000000f0d0d7210 */ /* 0x000fe400007e6409 */
[----:B------:R-:W2:Y:S01]  /*10430*/  LDC.64 R14, c[0x0][0xca8] ;  /* 0x00032a00ff0e7b82 */ /* 0x000ea20000000a00 */
[----:B0-----:R-:W-:-:S04]  /*10440*/  IMAD.MOV R24, RZ, RZ, -R40 ;  /* 0x000000ffff187224 */ /* 0x001fc800078e0a28 */
[----:B------:R-:W-:-:S05]  /*10450*/  IMAD R24, R154, R24, R25 ;  /* 0x000000189a187224 */ /* 0x000fca00078e0219 */
[----:B------:R-:W-:Y:S01]  /*10460*/  SHF.R.S32.HI R9, RZ, 0x1f, R24 ;  /* 0x0000001fff097819 */ /* 0x000fe20000011418 */
[----:B--2---:R-:W0:Y:S08]  /*10470*/  @!P2 LDC R14, c[0x0][0xc50] ;  /* 0x00031400ff0eab82 */ /* 0x004e300000000800 */
[----:B------:R-:W2:Y:S01]  /*10480*/  @!P2 LDC R15, c[0x0][0xc54] ;  /* 0x00031500ff0fab82 */ /* 0x000ea20000000800 */
[----:B-1----:R-:W-:-:S02]  /*10490*/  IMAD R11, R11, R24, RZ ;  /* 0x000000180b0b7224 */ /* 0x002fc400078e02ff */
[----:B------:R-:W-:-:S04]  /*104a0*/  IMAD.WIDE.U32 R12, R10, R24, R12 ;  /* 0x000000180a0c7225 */ /* 0x000fc800078e000c */
[----:B------:R-:W-:-:S04]  /*104b0*/  IMAD R9, R10, R9, R11 ;  /* 0x000000090a097224 */ /* 0x000fc800078e020b */
[----:B------:R-:W-:Y:S01]  /*104c0*/  IMAD.IADD R9, R13, 0x1, R9 ;  /* 0x000000010d097824 */ /* 0x000fe200078e0209 */
[----:B0-----:R-:W-:-:S04]  /*104d0*/  LEA R14, P0, R12, R14, 0x2 ;  /* 0x0000000e0c0e7211 */ /* 0x001fc800078010ff */
[----:B--2---:R-:W-:Y:S01]  /*104e0*/  LEA.HI.X R9, R12, R15, R9, 0x2, P0 ;  /* 0x0000000f0c097211 */ /* 0x004fe200000f1409 */
[----:B------:R-:W-:Y:S01]  /*104f0*/  SHFL.IDX PT, R10, R14, RZ, 0x1c1f ;  /* 0x001c1fff0e0a7589 */ /* 0x000fe200000e0000 */
[----:B------:R-:W-:-:S03]  /*10500*/  IMAD R24, R227, 0x80, R158 ;  /* 0x00000080e3187824 */ /* 0x000fc600078e029e */
[----:B------:R-:W0:Y:S04]  /*10510*/  SHFL.IDX PT, R11, R9, RZ, 0x1c1f ;  /* 0x001c1fff090b7589 */ /* 0x000e2800000e0000 */
[----:B------:R-:W-:Y:S04]  /*10520*/  SHFL.IDX PT, R12, R14, 0x1, 0x1c1f ;  /* 0x003c1f000e0c7f89 */ /* 0x000fe800000e0000 */
[----:B------:R1:W2:Y:S01]  /*10530*/  SHFL.IDX PT, R13, R9, 0x1, 0x1c1f ;  /* 0x003c1f00090d7f89 */ /* 0x0002a200000e0000 */
        /* <DEDUP_REMOVED lines=9> */
[----:B------:R-:W-:-:S07]  /*105d0*/  ULDC.64 UR4, c[0x0][0xba0] ;  /* 0x0002e80000047ab9 */ /* 0x000fce0000000a00 */
[----:B------:R-:W2:Y:S01]  /*105e0*/  @P1 LDC R20, c[0x0][0xcf0] ;  /* 0x00033c00ff141b82 */ /* 0x000ea20000000800 */
        /* <DEDUP_REMOVED lines=9> */
[C---:B------:R-:W-:Y:S02]  /*10680*/  IADD3 R29, P2, R6.reuse, 0x2000, RZ ;  /* 0x00002000061d7810 */ /* 0x040fe40007f5e0ff */
[C---:B------:R-:W-:Y:S02]  /*10690*/  IADD3 R33, P3, R6.reuse, 0x3000, RZ ;  /* 0x0000300006217810 */ /* 0x040fe40007f7e0ff */
[----:B------:R-:W-:-:S02]  /*106a0*/  IADD3 R37, P4, R6, 0x4000, RZ ;  /* 0x0000400006257810 */ /* 0x000fc40007f9e0ff */
[----:B------:R-:W-:Y:S02]  /*106b0*/  SHF.R.U64 R44, R44, 0x3, RZ ;  /* 0x000000032c2c7819 */ /* 0x000fe400000012ff */
[----:B------:R-:W-:Y:S02]  /*106c0*/  LOP3.LUT R24, R25, 0x380, RZ, 0xc0, !PT ;  /* 0x0000038019187812 */ /* 0x000fe400078ec0ff */
[----:B------:R-:W-:Y:S02]  /*106d0*/  LOP3.LUT R28, R29, 0x380, RZ, 0xc0, !PT ;  /* 0x000003801d1c7812 */ /* 0x000fe400078ec0ff */
[----:B------:R-:W-:Y:S02]  /*106e0*/  LOP3.LUT R32, R33, 0x380, RZ, 0xc0, !PT ;  /* 0x0000038021207812 */ /* 0x000fe400078ec0ff */
[----:B------:R-:W-:Y:S02]  /*106f0*/  LOP3.LUT R36, R37, 0x380, RZ, 0xc0, !PT ;  /* 0x0000038025247812 */ /* 0x000fe400078ec0ff */
[----:B------:R-:W-:Y:S01]  /*10700*/  LOP3.LUT R44, R44, R45, RZ, 0x3c, !PT ;  /* 0x0000002d2c2c7212 */ /* 0x000fe200078e3cff */
[----:B------:R-:W-:Y:S01]  /*10710*/  IMAD.X R45, RZ, RZ, R7, P5 ;  /* 0x000000ffff2d7224 */ /* 0x000fe200028e0607 */
[----:B------:R-:W-:-:S02]  /*10720*/  IADD3 R65, P5, R6, 0xa000, RZ ;  /* 0x0000a00006417810 */ /* 0x000fc40007fbe0ff */
[----:B------:R-:W-:Y:S02]  /*10730*/  SHF.R.U64 R24, R24, 0x3, RZ ;  /* 0x0000000318187819 */ /* 0x000fe400000012ff */
[----:B------:R-:W-:Y:S01]  /*10740*/  SHF.R.U64 R28, R28, 0x3, RZ ;  /* 0x000000031c1c7819 */ /* 0x000fe200000012ff */
[----:B------:R-:W-:Y:S01]  /*10750*/  IMAD R8, R8, UR4, RZ ;  /* 0x0000000408087c24 */ /* 0x000fe2000f8e02ff */
[----:B------:R-:W-:Y:S01]  /*10760*/  SHF.R.U64 R32, R32, 0x3, RZ ;  /* 0x0000000320207819 */ /* 0x000fe200000012ff */
[----:B------:R-:W5:Y:S01]  /*10770*/  LD.E.128 R44, desc[UR60][R44.64] ;  /* 0x0000003c2c2c7980 */ /* 0x000f62000c101d00 */
[----:B------:R-:W-:Y:S02]  /*10780*/  SHF.R.U64 R36, R36, 0x3, RZ ;  /* 0x0000000324247819 */ /* 0x000fe400000012ff */
[----:B------:R-:W-:Y:S02]  /*10790*/  LOP3.LUT R64, R65, 0x380, RZ, 0xc0, !PT ;  /* 0x0000038041407812 */ /* 0x000fe400078ec0ff */
        /* <DEDUP_REMOVED lines=9> */
[----:B------:R-:W5:Y:S01]  /*10830*/  LD.E.128 R24, desc[UR60][R24.64] ;  /* 0x0000003c18187980 */ /* 0x000f62000c101d00 */
[----:B------:R-:W-:-:S02]  /*10840*/  IADD3 R53, P2, R6, 0x7000, RZ ;  /* 0x0000700006357810 */ /* 0x000fc40007f5e0ff */
[C---:B------:R-:W-:Y:S01]  /*10850*/  IADD3 R57, P3, R6.reuse, 0x8000, RZ ;  /* 0x0000800006397810 */ /* 0x040fe20007f7e0ff */
[----:B------:R-:W5:Y:S01]  /*10860*/  LD.E.128 R28, desc[UR60][R28.64] ;  /* 0x0000003c1c1c7980 */ /* 0x000f62000c101d00 */
[----:B------:R-:W-:Y:S02]  /*10870*/  IADD3 R61, P4, R6, 0x9000, RZ ;  /* 0x00009000063d7810 */ /* 0x000fe40007f9e0ff */
[----:B------:R-:W-:Y:S01]  /*10880*/  SHF.R.U64 R64, R64, 0x3, RZ ;  /* 0x0000000340407819 */ /* 0x000fe200000012ff */
[----:B------:R-:W5:Y:S01]  /*10890*/  LD.E.128 R32, desc[UR60][R32.64] ;  /* 0x0000003c20207980 */ /* 0x000f62000c101d00 */
[----:B------:R-:W-:Y:S02]  /*108a0*/  LOP3.LUT R48, R49, 0x380, RZ, 0xc0, !PT ;  /* 0x0000038031307812 */ /* 0x000fe400078ec0ff */
[----:B------:R-:W-:Y:S01]  /*108b0*/  LOP3.LUT R52, R53, 0x380, RZ, 0xc0, !PT ;  /* 0x0000038035347812 */ /* 0x000fe200078ec0ff */
[----:B------:R-:W5:Y:S01]  /*108c0*/  LD.E.128 R36, desc[UR60][R36.64] ;  /* 0x0000003c24247980 */ /* 0x000f62000c101d00 */
[----:B------:R-:W-:-:S02]  /*108d0*/  LOP3.LUT R56, R57, 0x380, RZ, 0xc0, !PT ;  /* 0x0000038039387812 */ /* 0x000fc400078ec0ff */
[----:B------:R-:W-:Y:S02]  /*108e0*/  LOP3.LUT R60, R61, 0x380, RZ, 0xc0, !PT ;  /* 0x000003803d3c7812 */ /* 0x000fe400078ec0ff */
[----:B------:R-:W-:Y:S01]  /*108f0*/  LOP3.LUT R64, R64, R65, RZ, 0x3c, !PT ;  /* 0x0000004140407212 */ /* 0x000fe200078e3cff */
[--C-:B------:R-:W-:Y:S01]  /*10900*/  IMAD.X R65, RZ, RZ, R7.reuse, P5 ;  /* 0x000000ffff417224 */ /* 0x100fe200028e0607 */
[C---:B------:R-:W-:Y:S02]  /*10910*/  LOP3.LUT R13, R6.reuse, 0x380, RZ, 0xc0, !PT ;  /* 0x00000380060d7812 */ /* 0x040fe400078ec0ff */
[----:B------:R-:W-:Y:S02]  /*10920*/  IADD3 R9, P5, R6, 0xf000, RZ ;  /* 0x0000f00006097810 */ /* 0x000fe40007fbe0ff */
[----:B------:R-:W-:Y:S01]  /*10930*/  SHF.R.U64 R48, R48, 0x3, RZ ;  /* 0x0000000330307819 */ /* 0x000fe200000012ff */
[----:B------:R-:W5:Y:S01]  /*10940*/  LD.E.128 R64, desc[UR60][R64.64] ;  /* 0x0000003c40407980 */ /* 0x000f62000c101d00 */
[----:B------:R-:W-:Y:S01]  /*10950*/  SHF.R.U64 R52, R52, 0x3, RZ ;  /* 0x0000000334347819 */ /* 0x000fe200000012ff */
[----:B------:R-:W-:Y:S01]  /*10960*/  IMAD.X R85, RZ, RZ, R7, P5 ;  /* 0x000000ffff557224 */ /* 0x000fe200028e0607 */
[----:B------:R-:W-:-:S02]  /*10970*/  SHF.R.U64 R56, R56, 0x3, RZ ;  /* 0x0000000338387819 */ /* 0x000fc400000012ff */
[----:B------:R-:W-:Y:S02]  /*10980*/  SHF.R.U64 R60, R60, 0x3, RZ ;  /* 0x000000033c3c7819 */ /* 0x000fe400000012ff */
        /* <DEDUP_REMOVED lines=16> */
[----:B------:R-:W-:Y:S01]  /*10a90*/  LOP3.LUT R4, R13, R6, RZ, 0x3c, !PT ;  /* 0x000000060d047212 */ /* 0x000fe200078e3cff */
[----:B------:R-:W5:Y:S01]  /*10aa0*/  LD.E.128 R56, desc[UR60][R56.64] ;  /* 0x0000003c38387980 */ /* 0x000f62000c101d00 */
[----:B------:R-:W-:Y:S02]  /*10ab0*/  SHF.R.U64 R6, R5, 0x3, RZ ;  /* 0x0000000305067819 */ /* 0x000fe400000012ff */
[----:B------:R-:W-:Y:S01]  /*10ac0*/  LOP3.LUT R12, R12, 0xfffffff8, RZ, 0xc0, !PT ;  /* 0xfffffff80c0c7812 */ /* 0x000fe200078ec0ff */
[C---:B------:R-:W-:Y:S01]  /*10ad0*/  IMAD R13, R3.reuse, UR5, R8 ;  /* 0x00000005030d7c24 */ /* 0x040fe2000f8e0208 */
[----:B------:R-:W-:Y:S01]  /*10ae0*/  LOP3.LUT R84, R6, R9, RZ, 0x3c, !PT ;  /* 0x0000000906547212 */ /* 0x000fe200078e3cff */
[----:B------:R-:W-:Y:S01]  /*10af0*/  IMAD.WIDE.U32 R8, R3, UR4, RZ ;  /* 0x0000000403087c25 */ /* 0x000fe2000f8e00ff */
[----:B------:R-:W-:Y:S01]  /*10b00*/  LOP3.LUT R68, R69, 0x380, RZ, 0xc0, !PT ;  /* 0x0000038045447812 */ /* 0x000fe200078ec0ff */
[----:B------:R-:W-:Y:S01]  /*10b10*/  ULDC.64 UR4, c[0x0][0xbe8] ;  /* 0x0002fa0000047ab9 */ /* 0x000fe20000000a00 */
[----:B------:R-:W-:Y:S01]  /*10b20*/  LOP3.LUT R72, R73, 0x380, RZ, 0xc0, !PT ;  /* 0x0000038049487812 */ /* 0x000fe200078ec0ff */
[----:B------:R-:W-:Y:S01]  /*10b30*/  IMAD.IADD R11, R11, 0x1, -R12 ;  /* 0x000000010b0b7824 */ /* 0x000fe200078e0a0c */
[----:B------:R-:W-:Y:S01]  /*10b40*/  LOP3.LUT R76, R77, 0x380, RZ, 0xc0, !PT ;  /* 0x000003804d4c7812 */ /* 0x000fe200078ec0ff */
[----:B------:R-:W-:Y:S01]  /*10b50*/  IMAD.IADD R9, R9, 0x1, R13 ;  /* 0x0000000109097824 */ /* 0x000fe200078e020d */
[----:B------:R-:W-:Y:S01]  /*10b60*/  LOP3.LUT R80, R81, 0x380, RZ, 0xc0, !PT ;  /* 0x0000038051507812 */ /* 0x000fe200078ec0ff */
[----:B------:R-:W-:Y:S01]  /*10b70*/  IMAD R12, R11, 0x20, R10 ;  /* 0x000000200b0c7824 */ /* 0x000fe200078e020a */
[----:B------:R-:W-:Y:S01]  /*10b80*/  SHF.R.U64 R68, R68, 0x3, RZ ;  /* 0x0000000344447819 */ /* 0x000fe200000012ff */
[----:B------:R-:W-:Y:S01]  /*10b90*/  IMAD.WIDE.U32 R8, R220, UR4, R8 ;  /* 0x00000004dc087c25 */ /* 0x000fe2000f8e0008 */
[----:B------:R-:W-:Y:S01]  /*10ba0*/  SHF.R.U64 R72, R72, 0x3, RZ ;  /* 0x0000000348487819 */ /* 0x000fe200000012ff */
[----:B------:R-:W5:Y:S01]  /*10bb0*/  LD.E.128 R60, desc[UR60][R60.64] ;  /* 0x0000003c3c3c7980 */ /* 0x000f62000c101d00 */
[----:B------:R-:W-:Y:S01]  /*10bc0*/  SHF.R.U64 R76, R76, 0x3, RZ ;  /* 0x000000034c4c7819 */ /* 0x000fe200000012ff */
[----:B------:R-:W-:Y:S01]  /*10bd0*/  IMAD R14, R227, 0x80, R12 ;  /* 0x00000080e30e7824 */ /* 0x000fe200078e020c */
[----:B------:R-:W-:Y:S01]  /*10be0*/  SHF.R.U64 R80, R80, 0x3, RZ ;  /* 0x0000000350507819 */ /* 0x000fe200000012ff */
[----:B------:R-:W-:Y:S01]  /*10bf0*/  IMAD.MOV.U32 R5, RZ, RZ, R7 ;  /* 0x000000ffff057224 */ /* 0x000fe200078e0007 */
[----:B------:R-:W-:Y:S01]  /*10c00*/  SHF.R.S32.HI R13, RZ, 0x1f, R222 ;  /* 0x0000001fff0d7819 */ /* 0x000fe200000114de */
[----:B------:R-:W-:Y:S01]  /*10c10*/  IMAD R9, R220, UR5, R9 ;  /* 0x00000005dc097c24 */ /* 0x000fe2000f8e0209 */
[----:B------:R-:W-:Y:S01]  /*10c20*/  ULDC.64 UR4, c[0x0][0xbf0] ;  /* 0x0002fc0000047ab9 */ /* 0x000fe20000000a00 */
[----:B------:R-:W-:Y:S01]  /*10c30*/  LOP3.LUT R68, R68, R69, RZ, 0x3c, !PT ;  /* 0x0000004544447212 */ /* 0x000fe200078e3cff */
[----:B-1----:R-:W-:Y:S01]  /*10c40*/  @P1 IMAD.HI.U32 R3, R14, R15, RZ ;  /* 0x0000000f0e031227 */ /* 0x002fe200078e00ff */
[----:B------:R-:W-:Y:S01]  /*10c50*/  LOP3.LUT R72, R72, R73, RZ, 0x3c, !PT ;  /* 0x0000004948487212 */ /* 0x000fe200078e3cff */
[----:B------:R-:W5:Y:S01]  /*10c60*/  LD.E.128 R84, desc[UR60][R84.64] ;  /* 0x0000003c54547980 */ /* 0x000f62000c101d00 */
[----:B------:R-:W-:Y:S01]  /*10c70*/  LOP3.LUT R76, R76, R77, RZ, 0x3c, !PT ;  /* 0x0000004d4c4c7212 */ /* 0x000fe200078e3cff */
[--C-:B------:R-:W-:Y:S01]  /*10c80*/  IMAD.X R69, RZ, RZ, R7.reuse, P0 ;  /* 0x000000ffff457224 */ /* 0x100fe200000e0607 */
[----:B------:R-:W-:Y:S01]  /*10c90*/  LOP3.LUT R80, R80, R81, RZ, 0x3c, !PT ;  /* 0x0000005150507212 */ /* 0x000fe200078e3cff */
[----:B------:R-:W-:-:S02]  /*10ca0*/  IMAD.X R73, RZ, RZ, R7, P2 ;  /* 0x000000ffff497224 */ /* 0x000fc400010e0607 */
[--C-:B------:R-:W-:Y:S02]  /*10cb0*/  IMAD.X R77, RZ, RZ, R7.reuse, P3 ;  /* 0x000000ffff4d7224 */ /* 0x100fe400018e0607 */
[----:B------:R-:W-:Y:S01]  /*10cc0*/  IMAD.X R81, RZ, RZ, R7, P4 ;  /* 0x000000ffff517224 */ /* 0x000fe200020e0607 */
[----:B------:R-:W5:Y:S01]  /*10cd0*/  LD.E.128 R68, desc[UR60][R68.64] ;  /* 0x0000003c44447980 */ /* 0x000f62000c101d00 */
[----:B------:R-:W-:Y:S02]  /*10ce0*/  IMAD R13, R13, UR4, RZ ;  /* 0x000000040d0d7c24 */ /* 0x000fe4000f8e02ff */
[----:B------:R-:W-:Y:S01]  /*10cf0*/  IMAD.MOV.U32 R11, RZ, RZ, R14 ;  /* 0x000000ffff0b7224 */ /* 0x000fe200078e000e */
[----:B--2---:R-:W-:Y:S01]  /*10d00*/  @P1 SHF.R.U32.HI R11, RZ, R20, R3 ;  /* 0x00000014ff0b1219 */ /* 0x004fe20000011603 */
[C---:B------:R-:W-:Y:S01]  /*10d10*/  IMAD R13, R222.reuse, UR5, R13 ;  /* 0x00000005de0d7c24 */ /* 0x040fe2000f8e020d */
[----:B------:R-:W5:Y:S01]  /*10d20*/  LD.E.128 R4, desc[UR60][R4.64] ;  /* 0x0000003c04047980 */ /* 0x000f62000c101d00 */
[----:B------:R-:W-:Y:S01]  /*10d30*/  IMAD.WIDE.U32 R8, R222, UR4, R8 ;  /* 0x00000004de087c25 */ /* 0x000fe2000f8e0008 */
[----:B------:R-:W-:Y:S01]  /*10d40*/  SHF.R.S32.HI R3, RZ, 0x1f, R11 ;  /* 0x0000001fff037819 */ /* 0x000fe2000001140b */
[----:B------:R-:W-:Y:S01]  /*10d50*/  ULDC.64 UR4, c[0x0][0xbe0] ;  /* 0x0002f80000047ab9 */ /* 0x000fe20000000a00 */
[----:B------:R-:W5:Y:S01]  /*10d60*/  LD.E.128 R72, desc[UR60][R72.64] ;  /* 0x0000003c48487980 */ /* 0x000f62000c101d00 */
[----:B------:R-:W-:-:S03]  /*10d70*/  IMAD.IADD R9, R9, 0x1, R13 ;  /* 0x0000000109097824 */ /* 0x000fc600078e020d */
[----:B------:R-:W5:Y:S01]  /*10d80*/  LD.E.128 R76, desc[UR60][R76.64] ;  /* 0x0000003c4c4c7980 */ /* 0x000f62000c101d00 */
[----:B------:R-:W-:-:S03]  /*10d90*/  IMAD.MOV R13, RZ, RZ, -R11 ;  /* 0x000000ffff0d7224 */ /* 0x000fc600078e0a0b */
[----:B------:R-:W5:Y:S01]  /*10da0*/  LD.E.128 R80, desc[UR60][R80.64] ;  /* 0x0000003c50507980 */ /* 0x000f62000c101d00 */
[----:B------:R-:W-:Y:S01]  /*10db0*/  @!PT LDS RZ, [RZ] ;  /* 0x00000000fffff984 */ /* 0x000fe20000000800 */
[----:B------:R-:W-:Y:S01]  /*10dc0*/  @!PT LDS RZ, [RZ] ;  /* 0x00000000fffff984 */ /* 0x000fe20000000800 */
[----:B------:R-:W-:Y:S01]  /*10dd0*/  @!PT LDS RZ, [RZ] ;  /* 0x00000000fffff984 */ /* 0x000fe20000000800 */
[----:B------:R-:W-:Y:S01]  /*10de0*/  @!PT LDS RZ, [RZ] ;  /* 0x00000000fffff984 */ /* 0x000fe20000000800 */
[----:B------:R0:W-:Y:S06]  /*10df0*/  MEMBAR.ALL.CTA ;  /* 0x0000000000007992 */ /* 0x0001ec0000008000 */
[----:B0-----:R-:W0:Y:S01]  /*10e00*/  FENCE.VIEW.ASYNC.S ;  /* 0x00000000000073c6 */ /* 0x001e220000000000 */
[----:B------:R-:W-:Y:S02]  /*10e10*/  IMAD R12, R3, UR4, RZ ;  /* 0x00000004030c7c24 */ /* 0x000fe4000f8e02ff */
[----:B------:R-:W-:-:S02]  /*10e20*/  IMAD R13, R154, R13, R14 ;  /* 0x0000000d9a0d7224 */ /* 0x000fc400078e020e */
        /* <DEDUP_REMOVED lines=19> */
.L_x_10702:
        /* <DEDUP_REMOVED lines=14> */
[-C--:B--2---:R-:W-:Y:S02]  /*11040*/  @!P3 LEA R8, P5, R203, R14.reuse, 0x1 ;  /* 0x0000000ecb08b211 */ /* 0x084fe400078a08ff */
[----:B------:R-:W-:Y:S02]  /*11050*/  @!P2 LEA R10, P4, R219, R14, 0x1 ;  /* 0x0000000edb0aa211 */ /* 0x000fe400078808ff */
[----:B-1----:R-:W-:Y:S02]  /*11060*/  @!P3 LEA.HI.X R9, R203, R20, R12, 0x1, P5 ;  /* 0x00000014cb09b211 */ /* 0x002fe400028f0c0c */
[----:B------:R-:W-:-:S02]  /*11070*/  @!P1 LEA R12, P5, R218, R14, 0x1 ;  /* 0x0000000eda0c9211 */ /* 0x000fc400078a08ff */
[----:B------:R-:W-:Y:S01]  /*11080*/  @!P2 LEA.HI.X R11, R219, R20, R90, 0x1, P4 ;  /* 0x00000014db0ba211 */ /* 0x000fe200020f0c5a */
[----:B-----5:R3:W-:Y:S01]  /*11090*/  @!P3 ST.E.128 desc[UR60][R8.64], R4 ;  /* 0x000000040800b985 */ /* 0x0207e2000c101d3c */
[----:B------:R-:W-:Y:S02]  /*110a0*/  SHF.R.S32.HI R40, RZ, 0x1f, R15 ;  /* 0x0000001fff287819 */ /* 0x000fe4000001140f */
[C---:B------:R-:W-:Y:S01]  /*110b0*/  @!P0 LEA R14, P4, R15.reuse, R14, 0x1 ;  /* 0x0000000e0f0e8211 */ /* 0x040fe200078808ff */
[----:B------:R3:W-:Y:S01]  /*110c0*/  @!P2 ST.E.128 desc[UR60][R10.64], R36 ;  /* 0x000000240a00a985 */ /* 0x0007e2000c101d3c */
[-C--:B------:R-:W-:Y:S02]  /*110d0*/  @!P1 LEA.HI.X R13, R218, R20.reuse, R88, 0x1, P5 ;  /* 0x00000014da0d9211 */ /* 0x080fe400028f0c58 */
[----:B------:R-:W-:-:S03]  /*110e0*/  @!P0 LEA.HI.X R15, R15, R20, R40, 0x1, P4 ;  /* 0x000000140f0f8211 */ /* 0x000fc600020f0c28 */
[----:B------:R3:W-:Y:S04]  /*110f0*/  @!P1 ST.E.128 desc[UR60][R12.64], R56 ;  /* 0x000000380c009985 */ /* 0x0007e8000c101d3c */
[----:B------:R3:W-:Y:S02]  /*11100*/  @!P0 ST.E.128 desc[UR60][R14.64], R72 ;  /* 0x000000480e008985 */ /* 0x0007e4000c101d3c */
.L_x_10485:
[----:B------:R-:W-:Y:S05]  /*11110*/  BSYNC B1 ;  /* 0x0000000000017941 */ /* 0x000fea0003800000 */
.L_x_10484:
[----:B------:R-:W-:Y:S01]  /*11120*/  UMOV UR4, 0xffffffff ;  /* 0xffffffff00047882 */ /* 0x000fe20000000000 */
[----:B---3-5:R-:W-:Y:S02]  /*11130*/  SHF.R.S32.HI R36, RZ, 0x1f, R89 ;  /* 0x0000001fff247819 */ /* 0x028fe40000011459 */
[----:B------:R-:W-:Y:S05]  /*11140*/  BRA.DIV UR4, `(.L_x_10486) ;  /* 0x000000c604687947 */ /* 0x000fea000b800000 */
[----:B-1----:R1:W3:Y:S04]  /*11150*/  SHFL.IDX PT, R20, R21, 0x1, 0x181f ;  /* 0x00381f0015147f89 */ /* 0x0022e800000e0000 */
[----:B--2---:R1:W2:Y:S02]  /*11160*/  SHFL.IDX PT, R14, R3, 0x1, 0x181f ;  /* 0x00381f00030e7f89 */ /* 0x0042a400000e0000 */
.L_x_10706:
        /* <DEDUP_REMOVED lines=12> */
[-C--:B--2---:R-:W-:Y:S02]  /*11230*/  @!P3 LEA R4, P5, R203, R14.reuse, 0x1 ;  /* 0x0000000ecb04b211 */ /* 0x084fe400078a08ff */
        /* <DEDUP_REMOVED lines=11> */
.L_x_10488:
[----:B------:R-:W-:Y:S05]  /*112f0*/  BSYNC B1 ;  /* 0x0000000000017941 */ /* 0x000fea0003800000 */
.L_x_10487:
[----:B------:R-:W-:-:S03]  /*11300*/  UMOV UR4, 0xffffffff ;  /* 0xffffffff00047882 */ /* 0x000fc60000000000 */
[----:B------:R-:W-:Y:S05]  /*11310*/  BRA.DIV UR4, `(.L_x_10489) ;  /* 0x000000c6043c7947 */ /* 0x000fea000b800000 */
[----:B---3--:R3:W0:Y:S04]  /*11320*/  SHFL.IDX PT, R20, R21, 0x2, 0x181f ;  /* 0x00581f0015147f89 */ /* 0x00862800000e0000 */
[----:B--2---:R3:W2:Y:S02]  /*11330*/  SHFL.IDX PT, R14, R3, 0x2, 0x181f ;  /* 0x00581f00030e7f89 */ /* 0x0046a400000e0000 */
.L_x_10710:
[----:B----4-:R-:W-:Y:S01]  /*11340*/  VIADD R5, R91, 0x40 ;  /* 0x000000405b057836 */ /* 0x010fe20000000000 */
        /* <DEDUP_REMOVED lines=23> */
.L_x_10491:
[----:B------:R-:W-:Y:S05]  /*114c0*/  BSYNC B1 ;  /* 0x0000000000017941 */ /* 0x000fea0003800000 */
.L_x_10490:
[----:B------:R-:W-:-:S03]  /*114d0*/  UMOV UR4, 0xffffffff ;  /* 0xffffffff00047882 */ /* 0x000fc60000000000 */
[----:B------:R-:W-:Y:S05]  /*114e0*/  BRA.DIV UR4, `(.L_x_10492) ;  /* 0x000000c604107947 */ /* 0x000fea000b800000 */
[----:B----4-:R4:W0:Y:S04]  /*114f0*/  SHFL.IDX PT, R10, R21, 0x3, 0x181f ;  /* 0x00781f00150a7f89 */ /* 0x01082800000e0000 */
[----:B--2---:R4:W2:Y:S02]  /*11500*/  SHFL.IDX PT, R14, R3, 0x3, 0x181f ;  /* 0x00781f00030e7f89 */ /* 0x0048a400000e0000 */
.L_x_10714:
[----:B01-34-:R-:W-:-:S05]  /*11510*/  VIADD R3, R91, 0x60 ;  /* 0x000000605b037836 */ /* 0x01bfca0000000000 */
        /* <DEDUP_REMOVED lines=9> */
[-C--:B--2---:R-:W-:Y:S02]  /*115b0*/  @!P3 LEA R4, P0, R203, R14.reuse, 0x1 ;  /* 0x0000000ecb04b211 */ /* 0x084fe400078008ff */
[-C--:B------:R-:W-:Y:S02]  /*115c0*/  @!P4 LEA R6, P1, R219, R14.reuse, 0x1 ;  /* 0x0000000edb06c211 */ /* 0x080fe400078208ff */
[C---:B------:R-:W-:Y:S02]  /*115d0*/  @!P5 LEA R8, P2, R218.reuse, R14, 0x1 ;  /* 0x0000000eda08d211 */ /* 0x040fe400078408ff */
        /* <DEDUP_REMOVED lines=12> */
.L_x_10482:
[----:B------:R-:W1:Y:S01]  /*116a0*/  @P1 LDC R7, c[0x0][0xcec] ;  /* 0x00033b00ff071b82 */ /* 0x000e620000000800 */
[----:B------:R-:W-:Y:S01]  /*116b0*/  ULDC.64 UR4, c[0x0][0xc08] ;  /* 0x0003020000047ab9 */ /* 0x000fe20000000a00 */
[----:B0-----:R-:W-:Y:S02]  /*116c0*/  IMAD.MOV.U32 R10, RZ, RZ, R25 ;  /* 0x000000ffff0a7224 */ /* 0x001fe400078e0019 */
[----:B------:R-:W-:-:S04]  /*116d0*/  IMAD R8, R8, UR4, RZ ;  /* 0x0000000408087c24 */ /* 0x000fc8000f8e02ff */
[----:B------:R-:W0:Y:S01]  /*116e0*/  @P1 LDC R6, c[0x0][0xcf0] ;  /* 0x00033c00ff061b82 */ /* 0x000e220000000800 */
[----:B------:R-:W-:Y:S02]  /*116f0*/  IMAD R8, R3, UR5, R8 ;  /* 0x0000000503087c24 */ /* 0x000fe4000f8e0208 */
[----:B-1----:R-:W-:-:S05]  /*11700*/  @P1 IMAD.HI.U32 R7, R25, R7, RZ ;  /* 0x0000000719071227 */ /* 0x002fca00078e00ff */
[----:B0-----:R-:W-:Y:S01]  /*11710*/  @P1 SHF.R.U32.HI R10, RZ, R6, R7 ;  /* 0x00000006ff0a1219 */ /* 0x001fe20000011607 */
[----:B------:R-:W-:Y:S01]  /*11720*/  IMAD.WIDE.U32 R6, R3, UR4, RZ ;  /* 0x0000000403067c25 */ /* 0x000fe2000f8e00ff */
[----:B------:R-:W-:Y:S01]  /*11730*/  ULDC.64 UR4, c[0x0][0xc38] ;  /* 0x00030e0000047ab9 */ /* 0x000fe20000000a00 */
[----:B------:R-:W-:Y:S02]  /*11740*/  SHF.R.S32.HI R3, RZ, 0x1f, R222 ;  /* 0x0000001fff037819 */ /* 0x000fe400000114de */
[----:B------:R-:W-:Y:S02]  /*11750*/  IMAD.IADD R7, R7, 0x1, R8 ;  /* 0x0000000107077824 */ /* 0x000fe400078e0208 */
        /* <DEDUP_REMOVED lines=19> */
[----:B------:R-:W-:Y:S01]  /*11890*/  IMAD.IADD R7, R7, 0x1, R8 ;  /* 0x0000000107077824 */ /* 0x000fe200078e0208 */
[----:B------:R-:W-:Y:S02]  /*118a0*/  SHF.R.S32.HI R8, RZ, 0x1f, R3 ;  /* 0x0000001fff087819 */ /* 0x000fe40000011403 */
[----:B------:R-:W-:Y:S01]  /*118b0*/  PRMT R10, RZ, 0x654, R10 ;  /* 0x00000654ff0a7816 */ /* 0x000fe2000000000a */
[----:B------:R-:W-:-:S03]  /*118c0*/  IMAD.WIDE.U32 R6, R3, UR4, R6 ;  /* 0x0000000403067c25 */ /* 0x000fc6000f8e0006 */
[----:B------:R0:W-:Y:S01]  /*118d0*/  SYNCS.ARRIVE.TRANS64.RED.A1T0 RZ, [R10+URZ], RZ ;  /* 0x000000ff0aff79a7 */ /* 0x0001e2000810043f */
[----:B------:R-:W-:-:S04]  /*118e0*/  IMAD R8, R8, UR4, RZ ;  /* 0x0000000408087c24 */ /* 0x000fc8000f8e02ff */
[----:B------:R-:W-:Y:S01]  /*118f0*/  IMAD R8, R3, UR5, R8 ;  /* 0x0000000503087c24 */ /* 0x000fe2000f8e0208 */
[----:B------:R-:W-:Y:S02]  /*11900*/  ULDC.64 UR4, c[0x0][0xc00] ;  /* 0x0003000000047ab9 */ /* 0x000fe40000000a00 */
[----:B------:R-:W-:Y:S01]  /*11910*/  LEA R3, P0, R6, UR4, 0x2 ;  /* 0x0000000406037c11 */ /* 0x000fe2000f8010ff */
[----:B------:R-:W-:Y:S01]  /*11920*/  IMAD.IADD R8, R7, 0x1, R8 ;  /* 0x0000000107087824 */ /* 0x000fe200078e0208 */
[----:B------:R-:W-:-:S04]  /*11930*/  UMOV UR4, 0xffffffff ;  /* 0xffffffff00047882 */ /* 0x000fc80000000000 */
[----:B------:R-:W-:Y:S01]  /*11940*/  LEA.HI.X R8, R6, UR5, R8, 0x2, P0 ;  /* 0x0000000506087c11 */ /* 0x000fe200080f1408 */
[----:B0-----:R-:W-:Y:S06]  /*11950*/  BRA.DIV UR4, `(.L_x_10494) ;  /* 0x000000c2043c7947 */ /* 0x001fec000b800000 */
[----:B------:R0:W1:Y:S04]  /*11960*/  SHFL.IDX PT, R25, R8, RZ, 0x1c1f ;  /* 0x001c1fff08197589 */ /* 0x00006800000e0000 */
[----:B------:R0:W2:Y:S02]  /*11970*/  SHFL.IDX PT, R12, R3, RZ, 0x1c1f ;  /* 0x001c1fff030c7589 */ /* 0x0000a400000e0000 */
.L_x_10717:
[----:B------:R-:W-:Y:S01]  /*11980*/  ISETP.GE.AND P0, PT, R24, R0, PT ;  /* 0x000000001800720c */ /* 0x000fe20003f06270 */
[----:B------:R-:W-:-:S12]  /*11990*/  BSSY B1, `(.L_x_10495) ;  /* 0x00000d3000017945 */ /* 0x000fd80003800000 */
[----:B------:R-:W-:Y:S05]  /*119a0*/  @P0 BRA `(.L_x_10496) ;  /* 0x0000000c00440947 */ /* 0x000fea0003800000 */
[----:B------:R-:W-:Y:S01]  /*119b0*/  ULDC UR4, c[0x0][0xbc8] ;  /* 0x0002f20000047ab9 */ /* 0x000fe20000000800 */
[C---:B------:R-:W-:Y:S01]  /*119c0*/  VIADD R13, R230.reuse, 0x8 ;  /* 0x00000008e60d7836 */ /* 0x040fe20000000000 */
[C---:B------:R-:W-:Y:S01]  /*119d0*/  ISETP.GE.AND P0, PT, R230.reuse, UR4, PT ;  /* 0x00000004e6007c0c */ /* 0x040fe2000bf06270 */
[C---:B------:R-:W-:Y:S02]  /*119e0*/  VIADD R11, R230.reuse, 0x10 ;  /* 0x00000010e60b7836 */ /* 0x040fe40000000000 */
[C---:B------:R-:W-:Y:S01]  /*119f0*/  VIADD R14, R230.reuse, 0x8 ;  /* 0x00000008e60e7836 */ /* 0x040fe20000000000 */
        /* <DEDUP_REMOVED lines=21> */
[----:B-1----:R-:W-:Y:S01]  /*11b50*/  @!P0 LEA R6, P2, R11, R12, 0x2 ;  /* 0x0000000c0b068211 */ /* 0x002fe200078410ff */
[----:B------:R-:W-:-:S03]  /*11b60*/  VIADD R28, R230, 0x60 ;  /* 0x00000060e61c7836 */ /* 0x000fc60000000000 */
        /* <DEDUP_REMOVED lines=17> */
[C---:B------:R-:W-:Y:S02]  /*11c80*/  VIADD R13, R230.reuse, 0x38 ;  /* 0x00000038e60d7836 */ /* 0x040fe40000000000 */
[----:B------:R1:W-:Y:S01]  /*11c90*/  @!P0 ST.E.64 desc[UR60][R6.64], R20 ;  /* 0x0000001406008985 */ /* 0x0003e2000c101b3c */
[----:B------:R-:W-:Y:S02]  /*11ca0*/  SHF.R.S32.HI R14, RZ, 0x1f, R14 ;  /* 0x0000001fff0e7819 */ /* 0x000fe4000001140e */
[----:B------:R-:W-:Y:S02]  /*11cb0*/  ISETP.GE.AND P1, PT, R13, UR4, PT ;  /* 0x000000040d007c0c */ /* 0x000fe4000bf26270 */
[----:B-1----:R-:W-:Y:S01]  /*11cc0*/  @!P2 LEA R6, P0, R11, R12, 0x2 ;  /* 0x0000000c0b06a211 */ /* 0x002fe200078010ff */
[----:B------:R-:W-:-:S02]  /*11cd0*/  VIADD R20, R230, 0x60 ;  /* 0x00000060e6147836 */ /* 0x000fc40000000000 */
[C---:B------:R-:W-:Y:S01]  /*11ce0*/  VIADD R21, R230.reuse, 0x80 ;  /* 0x00000080e6157836 */ /* 0x040fe20000000000 */
[----:B------:R-:W-:Y:S01]  /*11cf0*/  @!P2 LEA.HI.X R7, R11, R25, R14, 0x2, P0 ;  /* 0x000000190b07a211 */ /* 0x000fe200000f140e */
[----:B------:R-:W-:Y:S01]  /*11d00*/  VIADD R11, R230, 0x30 ;  /* 0x00000030e60b7836 */ /* 0x000fe20000000000 */
[----:B------:R-:W-:Y:S01]  /*11d10*/  ISETP.GE.AND P0, PT, R154, UR4, PT ;  /* 0x000000049a007c0c */ /* 0x000fe2000bf06270 */
[----:B------:R-:W-:Y:S01]  /*11d20*/  VIADD R14, R230, 0x48 ;  /* 0x00000048e60e7836 */ /* 0x000fe20000000000 */
[----:B------:R-:W-:Y:S01]  /*11d30*/  SHF.R.S32.HI R20, RZ, 0x1f, R20 ;  /* 0x0000001fff147819 */ /* 0x000fe20000011414 */
[----:B------:R1:W-:Y:S01]  /*11d40*/  @!P2 ST.E.64 desc[UR60][R6.64], R44 ;  /* 0x0000002c0600a985 */ /* 0x0003e2000c101b3c */
[----:B------:R-:W-:Y:S02]  /*11d50*/  SHF.R.S32.HI R11, RZ, 0x1f, R11 ;  /* 0x0000001fff0b7819 */ /* 0x000fe4000001140b */
[----:B-1----:R-:W-:-:S04]  /*11d60*/  @!P3 LEA R6, P2, R10, R12, 0x2 ;  /* 0x0000000c0a06b211 */ /* 0x002fc800078410ff */
[-C--:B------:R-:W-:Y:S02]  /*11d70*/  @!P3 LEA.HI.X R7, R10, R25.reuse, R11, 0x2, P2 ;  /* 0x000000190a07b211 */ /* 0x080fe400010f140b */
[----:B------:R-:W-:Y:S02]  /*11d80*/  ISETP.GE.AND P2, PT, R14, UR4, PT ;  /* 0x000000040e007c0c */ /* 0x000fe4000bf46270 */
[C---:B------:R-:W-:Y:S01]  /*11d90*/  @!P1 LEA R10, P4, R13.reuse, R12, 0x2 ;  /* 0x0000000c0d0a9211 */ /* 0x040fe200078810ff */
        /* <DEDUP_REMOVED lines=10> */
[----:B------:R-:W-:Y:S01]  /*11e40*/  VIADD R24, R230, 0x50 ;  /* 0x00000050e6187836 */ /* 0x000fe20000000000 */
[----:B--2---:R-:W-:-:S03]  /*11e50*/  @!P2 LEA R10, P5, R14, R12, 0x2 ;  /* 0x0000000c0e0aa211 */ /* 0x004fc600078a10ff */
[----:B------:R1:W-:Y:S01]  /*11e60*/  @!P0 ST.E.64 desc[UR60][R6.64], R56 ;  /* 0x0000003806008985 */ /* 0x0003e2000c101b3c */
[----:B------:R-:W-:Y:S02]  /*11e70*/  ISETP.GE.AND P0, PT, R28, UR4, PT ;  /* 0x000000041c007c0c */ /* 0x000fe4000bf06270 */
[----:B------:R-:W-:Y:S01]  /*11e80*/  @!P2 LEA.HI.X R11, R14, R25, R15, 0x2, P5 ;  /* 0x000000190e0ba211 */ /* 0x000fe200028f140f */
[C---:B------:R-:W-:Y:S01]  /*11e90*/  VIADD R14, R230.reuse, 0x68 ;  /* 0x00000068e60e7836 */ /* 0x040fe20000000000 */
[----:B------:R-:W-:Y:S01]  /*11ea0*/  SHF.R.S32.HI R24, RZ, 0x1f, R24 ;  /* 0x0000001fff187819 */ /* 0x000fe20000011418 */
[----:B------:R-:W-:Y:S02]  /*11eb0*/  VIADD R15, R230, 0x58 ;  /* 0x00000058e60f7836 */ /* 0x000fe40000000000 */
[----:B------:R2:W-:Y:S01]  /*11ec0*/  @!P2 ST.E.64 desc[UR60][R10.64], R60 ;  /* 0x0000003c0a00a985 */ /* 0x0005e2000c101b3c */
[----:B------:R-:W-:Y:S02]  /*11ed0*/  ISETP.GE.AND P2, PT, R14, UR4, PT ;  /* 0x000000040e007c0c */ /* 0x000fe4000bf46270 */
[----:B------:R-:W-:-:S02]  /*11ee0*/  SHF.R.S32.HI R15, RZ, 0x1f, R15 ;  /* 0x0000001fff0f7819 */ /* 0x000fc4000001140f */
[----:B-1----:R-:W-:-:S04]  /*11ef0*/  @!P3 LEA R6, P4, R40, R12, 0x2 ;  /* 0x0000000c2806b211 */ /* 0x002fc800078810ff */
[----:B------:R-:W-:Y:S01]  /*11f00*/  @!P3 LEA.HI.X R7, R40, R25, R24, 0x2, P4 ;  /* 0x000000192807b211 */ /* 0x000fe200020f1418 */
[----:B------:R-:W-:Y:S01]  /*11f10*/  VIADD R24, R230, 0x70 ;  /* 0x00000070e6187836 */ /* 0x000fe20000000000 */
[----:B--2---:R-:W-:-:S03]  /*11f20*/  @!P1 LEA R10, P5, R13, R12, 0x2 ;  /* 0x0000000c0d0a9211 */ /* 0x004fc600078a10ff */
[----:B------:R1:W-:Y:S01]  /*11f30*/  @!P3 ST.E.64 desc[UR60][R6.64], R64 ;  /* 0x000000400600b985 */ /* 0x0003e2000c101b3c */
[----:B------:R-:W-:Y:S02]  /*11f40*/  ISETP.GE.AND P3, PT, R24, UR4, PT ;  /* 0x0000000418007c0c */ /* 0x000fe4000bf66270 */
[----:B------:R-:W-:Y:S01]  /*11f50*/  @!P1 LEA.HI.X R11, R13, R25, R15, 0x2, P5 ;  /* 0x000000190d0b9211 */ /* 0x000fe200028f140f */
[C---:B------:R-:W-:Y:S02]  /*11f60*/  VIADD R13, R230.reuse, 0x78 ;  /* 0x00000078e60d7836 */ /* 0x040fe40000000000 */
[----:B------:R-:W-:Y:S02]  /*11f70*/  VIADD R15, R230, 0x68 ;  /* 0x00000068e60f7836 */ /* 0x000fe40000000000 */
[----:B------:R2:W-:Y:S01]  /*11f80*/  @!P1 ST.E.64 desc[UR60][R10.64], R68 ;  /* 0x000000440a009985 */ /* 0x0005e2000c101b3c */
[----:B------:R-:W-:Y:S02]  /*11f90*/  ISETP.GE.AND P1, PT, R13, UR4, PT ;  /* 0x000000040d007c0c */ /* 0x000fe4000bf26270 */
[----:B------:R-:W-:-:S02]  /*11fa0*/  SHF.R.S32.HI R15, RZ, 0x1f, R15 ;  /* 0x0000001fff0f7819 */ /* 0x000fc4000001140f */
[----:B-1----:R-:W-:-:S04]  /*11fb0*/  @!P0 LEA R6, P4, R28, R12, 0x2 ;  /* 0x0000000c1c068211 */ /* 0x002fc800078810ff */
[-C--:B------:R-:W-:Y:S01]  /*11fc0*/  @!P0 LEA.HI.X R7, R28, R25.reuse, R20, 0x2, P4 ;  /* 0x000000191c078211 */ /* 0x080fe200020f1414 */
        /* <DEDUP_REMOVED lines=8> */
[----:B------:R-:W-:Y:S01]  /*12050*/  VIADD R15, R230, 0x78 ;  /* 0x00000078e60f7836 */ /* 0x000fe20000000000 */
[----:B------:R-:W-:Y:S01]  /*12060*/  SHF.R.S32.HI R28, RZ, 0x1f, R28 ;  /* 0x0000001fff1c7819 */ /* 0x000fe2000001141c */
[----:B------:R2:W-:Y:S01]  /*12070*/  @!P2 ST.E.64 desc[UR60][R10.64], R76 ;  /* 0x0000004c0a00a985 */ /* 0x0005e2000c101b3c */
[----:B------:R-:W-:-:S02]  /*12080*/  ISETP.GE.AND P2, PT, R14, UR4, PT ;  /* 0x000000040e007c0c */ /* 0x000fc4000bf46270 */
[----:B------:R-:W-:Y:S02]  /*12090*/  SHF.R.S32.HI R15, RZ, 0x1f, R15 ;  /* 0x0000001fff0f7819 */ /* 0x000fe4000001140f */
        /* <DEDUP_REMOVED lines=15> */
[-C--:B------:R-:W-:Y:S01]  /*12190*/  @!P0 LEA.HI.X R7, R21, R25.reuse, R24, 0x2, P4 ;  /* 0x0000001915078211 */ /* 0x080fe200020f1418 */
        /* <DEDUP_REMOVED lines=25> */
[----:B-1----:R-:W-:-:S04]  /*12330*/  @!P0 LEA R6, P3, R24, R12, 0x2 ;  /* 0x0000000c18068211 */ /* 0x002fc800078610ff */
[----:B------:R-:W-:Y:S02]  /*12340*/  @!P0 LEA.HI.X R7, R24, R25, R28, 0x2, P3 ;  /* 0x0000001918078211 */ /* 0x000fe400018f141c */
[----:B--2---:R-:W-:-:S03]  /*12350*/  @!P2 LEA R10, P5, R15, R12, 0x2 ;  /* 0x0000000c0f0aa211 */ /* 0x004fc600078a10ff */
[----:B------:R1:W-:Y:S01]  /*12360*/  @!P0 ST.E.64 desc[UR60][R6.64], R104 ;  /* 0x0000006806008985 */ /* 0x0003e2000c101b3c */
[----:B------:R-:W-:Y:S02]  /*12370*/  ISETP.GE.AND P0, PT, R13, UR4, PT ;  /* 0x000000040d007c0c */ /* 0x000fe4000bf06270 */
[----:B------:R-:W-:Y:S01]  /*12380*/  @!P2 LEA.HI.X R11, R15, R25, R21, 0x2, P5 ;  /* 0x000000190f0ba211 */ /* 0x000fe200028f1415 */
[C---:B------:R-:W-:Y:S02]  /*12390*/  VIADD R21, R230.reuse, 0xb0 ;  /* 0x000000b0e6157836 */ /* 0x040fe40000000000 */
[----:B------:R-:W-:Y:S02]  /*123a0*/  VIADD R15, R230, 0xb8 ;  /* 0x000000b8e60f7836 */ /* 0x000fe40000000000 */
[----:B------:R2:W-:Y:S01]  /*123b0*/  @!P2 ST.E.64 desc[UR60][R10.64], R108 ;  /* 0x0000006c0a00a985 */ /* 0x0005e2000c101b3c */
[----:B------:R-:W-:Y:S02]  /*123c0*/  SHF.R.S32.HI R21, RZ, 0x1f, R21 ;  /* 0x0000001fff157819 */ /* 0x000fe40000011415 */
[----:B------:R-:W-:-:S02]  /*123d0*/  SHF.R.S32.HI R15, RZ, 0x1f, R15 ;  /* 0x0000001fff0f7819 */ /* 0x000fc4000001140f */
[----:B------:R-:W-:Y:S02]  /*123e0*/  ISETP.GE.AND P2, PT, R237, UR4, PT ;  /* 0x00000004ed007c0c */ /* 0x000fe4000bf46270 */
[----:B-1----:R-:W-:-:S04]  /*123f0*/  @!P4 LEA R6, P3, R20, R12, 0x2 ;  /* 0x0000000c1406c211 */ /* 0x002fc800078610ff */
[-C--:B------:R-:W-:Y:S02]  /*12400*/  @!P4 LEA.HI.X R7, R20, R25.reuse, R21, 0x2, P3 ;  /* 0x000000191407c211 */ /* 0x080fe400018f1415 */
[----:B------:R-:W-:Y:S02]  /*12410*/  ISETP.GE.AND P3, PT, R236, UR4, PT ;  /* 0x00000004ec007c0c */ /* 0x000fe4000bf66270 */
[C---:B--2---:R-:W-:Y:S01]  /*12420*/  @!P1 LEA R10, P5, R14.reuse, R12, 0x2 ;  /* 0x0000000c0e0a9211 */ /* 0x044fe200078a10ff */
[----:B------:R1:W-:Y:S01]  /*12430*/  @!P4 ST.E.64 desc[UR60][R6.64], R112 ;  /* 0x000000700600c985 */ /* 0x0003e2000c101b3c */
[----:B------:R-:W-:Y:S02]  /*12440*/  SHF.R.S32.HI R20, RZ, 0x1f, R237 ;  /* 0x0000001fff147819 */ /* 0x000fe400000114ed */
[----:B------:R-:W-:Y:S01]  /*12450*/  @!P1 LEA.HI.X R11, R14, R25, R15, 0x2, P5 ;  /* 0x000000190e0b9211 */ /* 0x000fe200028f140f */
[----:B------:R-:W-:Y:S01]  /*12460*/  VIADD R14, R230, 0xc0 ;  /* 0x000000c0e60e7836 */ /* 0x000fe20000000000 */
[----:B------:R-:W-:-:S03]  /*12470*/  SHF.R.S32.HI R21, RZ, 0x1f, R232 ;  /* 0x0000001fff157819 */ /* 0x000fc600000114e8 */
[----:B------:R2:W-:Y:S01]  /*12480*/  @!P1 ST.E.64 desc[UR60][R10.64], R116 ;  /* 0x000000740a009985 */ /* 0x0005e2000c101b3c */
[----:B------:R-:W-:Y:S02]  /*12490*/  SHF.R.S32.HI R14, RZ, 0x1f, R14 ;  /* 0x0000001fff0e7819 */ /* 0x000fe4000001140e */
[----:B------:R-:W-:Y:S02]  /*124a0*/  ISETP.GE.AND P1, PT, R235, UR4, PT ;  /* 0x00000004eb007c0c */ /* 0x000fe4000bf26270 */
[----:B-1----:R-:W-:-:S04]  /*124b0*/  @!P0 LEA R6, P4, R13, R12, 0x2 ;  /* 0x0000000c0d068211 */ /* 0x002fc800078810ff */
[-C--:B------:R-:W-:Y:S02]  /*124c0*/  @!P0 LEA.HI.X R7, R13, R25.reuse, R14, 0x2, P4 ;  /* 0x000000190d078211 */ /* 0x080fe400020f140e */
[-C--:B------:R-:W-:Y:S02]  /*124d0*/  @!P3 LEA R14, P4, R236, R12.reuse, 0x2 ;  /* 0x0000000cec0eb211 */ /* 0x080fe400078810ff */
[C---:B--2---:R-:W-:Y:S01]  /*124e0*/  @!P2 LEA R10, P5, R237.reuse, R12, 0x2 ;  /* 0x0000000ced0aa211 */ /* 0x044fe200078a10ff */
[----:B------:R1:W-:Y:S01]  /*124f0*/  @!P0 ST.E.64 desc[UR60][R6.64], R120 ;  /* 0x0000007806008985 */ /* 0x0003e2000c101b3c */
[----:B------:R-:W-:Y:S02]  /*12500*/  SHF.R.S32.HI R13, RZ, 0x1f, R236 ;  /* 0x0000001fff0d7819 */ /* 0x000fe400000114ec */
[----:B------:R-:W-:Y:S02]  /*12510*/  ISETP.GE.AND P0, PT, R234, UR4, PT ;  /* 0x00000004ea007c0c */ /* 0x000fe4000bf06270 */
[----:B------:R-:W-:-:S02]  /*12520*/  @!P2 LEA.HI.X R11, R237, R25, R20, 0x2, P5 ;  /* 0x00000019ed0ba211 */ /* 0x000fc400028f1414 */
[----:B------:R-:W-:Y:S02]  /*12530*/  @!P3 LEA.HI.X R15, R236, R25, R13, 0x2, P4 ;  /* 0x00000019ec0fb211 */ /* 0x000fe400020f140d */
[----:B------:R-:W-:Y:S01]  /*12540*/  ISETP.GE.AND P4, PT, R233, UR4, PT ;  /* 0x00000004e9007c0c */ /* 0x000fe2000bf86270 */
[----:B------:R2:W-:Y:S01]  /*12550*/  @!P2 ST.E.64 desc[UR60][R10.64], R124 ;  /* 0x0000007c0a00a985 */ /* 0x0005e2000c101b3c */
[----:B------:R-:W-:Y:S02]  /*12560*/  SHF.R.S32.HI R13, RZ, 0x1f, R235 ;  /* 0x0000001fff0d7819 */ /* 0x000fe400000114eb */
[----:B------:R-:W-:Y:S01]  /*12570*/  ISETP.GE.AND P2, PT, R232, UR4, PT ;  /* 0x00000004e8007c0c */ /* 0x000fe2000bf46270 */
[----:B------:R3:W-:Y:S01]  /*12580*/  @!P3 ST.E.64 desc[UR60][R14.64], R128 ;  /* 0x000000800e00b985 */ /* 0x0007e2000c101b3c */
[----:B-1----:R-:W-:Y:S02]  /*12590*/  @!P1 LEA R6, P5, R235, R12, 0x2 ;  /* 0x0000000ceb069211 */ /* 0x002fe400078a10ff */
[----:B------:R-:W-:-:S02]  /*125a0*/  ISETP.GE.AND P3, PT, R231, UR4, PT ;  /* 0x00000004e7007c0c */ /* 0x000fc4000bf66270 */
[-C--:B------:R-:W-:Y:S02]  /*125b0*/  @!P1 LEA.HI.X R7, R235, R25.reuse, R13, 0x2, P5 ;  /* 0x00000019eb079211 */ /* 0x080fe400028f140d */
[----:B------:R-:W-:Y:S02]  /*125c0*/  SHF.R.S32.HI R13, RZ, 0x1f, R234 ;  /* 0x0000001fff0d7819 */ /* 0x000fe400000114ea */
[----:B------:R-:W-:Y:S01]  /*125d0*/  SHF.R.S32.HI R20, RZ, 0x1f, R231 ;  /* 0x0000001fff147819 */ /* 0x000fe200000114e7 */
[----:B------:R1:W-:Y:S01]  /*125e0*/  @!P1 ST.E.64 desc[UR60][R6.64], R132 ;  /* 0x0000008406009985 */ /* 0x0003e2000c101b3c */
[CC--:B--2---:R-:W-:Y:S02]  /*125f0*/  @!P0 LEA R10, P5, R234.reuse, R12.reuse, 0x2 ;  /* 0x0000000cea0a8211 */ /* 0x0c4fe400078a10ff */
[----:B---3--:R-:W-:Y:S02]  /*12600*/  @!P4 LEA R14, P1, R233, R12, 0x2 ;  /* 0x0000000ce90ec211 */ /* 0x008fe400078210ff */
[----:B------:R-:W-:-:S02]  /*12610*/  @!P0 LEA.HI.X R11, R234, R25, R13, 0x2, P5 ;  /* 0x00000019ea0b8211 */ /* 0x000fc400028f140d */
[----:B------:R-:W-:-:S03]  /*12620*/  SHF.R.S32.HI R13, RZ, 0x1f, R233 ;  /* 0x0000001fff0d7819 */ /* 0x000fc600000114e9 */
[----:B------:R3:W-:Y:S01]  /*12630*/  @!P0 ST.E.64 desc[UR60][R10.64], R136 ;  /* 0x000000880a008985 */ /* 0x0007e2000c101b3c */
[-C--:B------:R-:W-:Y:S02]  /*12640*/  @!P4 LEA.HI.X R15, R233, R25.reuse, R13, 0x2, P1 ;  /* 0x00000019e90fc211 */ /* 0x080fe400008f140d */
[CC--:B-1----:R-:W-:Y:S02]  /*12650*/  @!P2 LEA R6, P5, R232.reuse, R12.reuse, 0x2 ;  /* 0x0000000ce806a211 */ /* 0x0c2fe400078a10ff */
[C---:B------:R-:W-:Y:S01]  /*12660*/  @!P3 LEA R12, P1, R231.reuse, R12, 0x2 ;  /* 0x0000000ce70cb211 */ /* 0x040fe200078210ff */
[----:B------:R3:W-:Y:S01]  /*12670*/  @!P4 ST.E.64 desc[UR60][R14.64], R140 ;  /* 0x0000008c0e00c985 */ /* 0x0007e2000c101b3c */
[-C--:B------:R-:W-:Y:S02]  /*12680*/  @!P2 LEA.HI.X R7, R232, R25.reuse, R21, 0x2, P5 ;  /* 0x00000019e807a211 */ /* 0x080fe400028f1415 */
[----:B------:R-:W-:-:S03]  /*12690*/  @!P3 LEA.HI.X R13, R231, R25, R20, 0x2, P1 ;  /* 0x00000019e70db211 */ /* 0x000fc600008f1414 */
[----:B------:R3:W-:Y:S04]  /*126a0*/  @!P2 ST.E.64 desc[UR60][R6.64], R144 ;  /* 0x000000900600a985 */ /* 0x0007e8000c101b3c */
[----:B------:R3:W-:Y:S02]  /*126b0*/  @!P3 ST.E.64 desc[UR60][R12.64], R148 ;  /* 0x000000940c00b985 */ /* 0x0007e4000c101b3c */
.L_x_10496:
[----:B------:R-:W-:Y:S05]  /*126c0*/  BSYNC B1 ;  /* 0x0000000000017941 */ /* 0x000fea0003800000 */
.L_x_10495:
[----:B------:R-:W-:-:S03]  /*126d0*/  UMOV UR4, 0xffffffff ;  /* 0xffffffff00047882 */ /* 0x000fc60000000000 */
[----:B------:R-:W-:Y:S05]  /*126e0*/  BRA.DIV UR4, `(.L_x_10497) ;  /* 0x000000b604107947 */ /* 0x000fea000b800000 */
[----:B---3--:R3:W4:Y:S04]  /*126f0*/  SHFL.IDX PT, R10, R8, 0x1, 0x1c1f ;  /* 0x003c1f00080a7f89 */ /* 0x00872800000e0000 */
[----:B0-----:R-:W0:Y:S02]  /*12700*/  SHFL.IDX PT, R3, R3, 0x1, 0x1c1f ;  /* 0x003c1f0003037f89 */ /* 0x001e2400000e0000 */
.L_x_10721:
[----:B------:R-:W-:-:S13]  /*12710*/  ISETP.GE.AND P0, PT, R9, R0, PT ;  /* 0x000000000900720c */ /* 0x000fda0003f06270 */
[----:B------:R-:W-:Y:S05]  /*12720*/  @P0 BRA `(.L_x_10493) ;  /* 0x0000001c00200947 */ /* 0x000fea0003800000 */
[----:B------:R-:W-:Y:S01]  /*12730*/  ULDC UR4, c[0x0][0xbc8] ;  /* 0x0002f20000047ab9 */ /* 0x000fe20000000800 */
[C---:B------:R-:W-:Y:S01]  /*12740*/  VIADD R15, R230.reuse, 0x8 ;  /* 0x00000008e60f7836 */ /* 0x040fe20000000000 */
[C---:B------:R-:W-:Y:S01]  /*12750*/  ISETP.GE.AND P2, PT, R230.reuse, UR4, PT ;  /* 0x00000004e6007c0c */ /* 0x040fe2000bf46270 */
[C---:B------:R-:W-:Y:S02]  /*12760*/  VIADD R13, R230.reuse, 0x10 ;  /* 0x00000010e60d7836 */ /* 0x040fe40000000000 */
[C---:B------:R-:W-:Y:S01]  /*12770*/  VIADD R11, R230.reuse, 0x18 ;  /* 0x00000018e60b7836 */ /* 0x040fe20000000000 */
[----:B------:R-:W-:Y:S01]  /*12780*/  ISETP.GE.AND P3, PT, R15, UR4, PT ;  /* 0x000000040f007c0c */ /* 0x000fe2000bf66270 */
[C---:B------:R-:W-:Y:S01]  /*12790*/  VIADD R20, R230.reuse, 0x8 ;  /* 0x00000008e6147836 */ /* 0x040fe20000000000 */
[----:B------:R-:W-:Y:S01]  /*127a0*/  ISETP.GE.AND P1, PT, R13, UR4, PT ;  /* 0x000000040d007c0c */ /* 0x000fe2000bf26270 */
[C---:B--2---:R-:W-:Y:S01]  /*127b0*/  VIADD R12, R230.reuse, 0x20 ;  /* 0x00000020e60c7836 */ /* 0x044fe20000000000 */
[----:B------:R-:W-:Y:S01]  /*127c0*/  ISETP.GE.AND P0, PT, R11, UR4, PT ;  /* 0x000000040b007c0c */ /* 0x000fe2000bf06270 */
[----:B------:R-:W-:Y:S01]  /*127d0*/  VIADD R14, R230, 0x10 ;  /* 0x00000010e60e7836 */ /* 0x000fe20000000000 */
[----:B------:R-:W-:-:S03]  /*127e0*/  SHF.R.S32.HI R20, RZ, 0x1f, R20 ;  /* 0x0000001fff147819 */ /* 0x000fc60000011414 */
[----:B0-----:R-:W-:Y:S01]  /*127f0*/  @!P2 IMAD.MOV.U32 R6, RZ, RZ, R3 ;  /* 0x000000ffff06a224 */ /* 0x001fe200078e0003 */
[----:B------:R-:W-:Y:S01]  /*12800*/  SHF.R.S32.HI R14, RZ, 0x1f, R14 ;  /* 0x0000001fff0e7819 */ /* 0x000fe2000001140e */
[----:B----4-:R-:W-:Y:S02]  /*12810*/  @!P2 IMAD.MOV.U32 R7, RZ, RZ, R10 ;  /* 0x000000ffff07a224 */ /* 0x010fe400078e000a */
[----:B---3--:R-:W-:Y:S01]  /*12820*/  @!P3 LEA R8, P4, R15, R3, 0x2 ;  /* 0x000000030f08b211 */ /* 0x008fe200078810ff */
[----:B------:R-:W-:-:S03]  /*12830*/  @!P2 IMAD.WIDE R6, R230, 0x4, R6 ;  /* 0x00000004e606a825 */ /* 0x000fc600078e0206 */
[----:B------:R-:W-:Y:S01]  /*12840*/  @!P3 LEA.HI.X R9, R15, R10, R20, 0x2, P4 ;  /* 0x0000000a0f09b211 */ /* 0x000fe200020f1414 */
[----:B------:R-:W-:Y:S01]  /*12850*/  VIADD R15, R230, 0x28 ;  /* 0x00000028e60f7836 */ /* 0x000fe20000000000 */
[----:B------:R0:W-:Y:S01]  /*12860*/  @!P2 ST.E.64 desc[UR60][R6.64], R26 ;  /* 0x0000001a0600a985 */ /* 0x0001e2000c101b3c */
[----:B------:R-:W-:Y:S01]  /*12870*/  ISETP.GE.AND P2, PT, R12, UR4, PT ;  /* 0x000000040c007c0c */ /* 0x000fe2000bf46270 */
[----:B------:R-:W-:Y:S02]  /*12880*/  VIADD R20, R230, 0x18 ;  /* 0x00000018e6147836 */ /* 0x000fe40000000000 */
[----:B------:R2:W-:Y:S01]  /*12890*/  @!P3 ST.E.64 desc[UR60][R8.64], R30 ;  /* 0x0000001e0800b985 */ /* 0x0005e2000c101b3c */
[----:B------:R-:W-:Y:S02]  /*128a0*/  ISETP.GE.AND P3, PT, R15, UR4, PT ;  /* 0x000000040f007c0c */ /* 0x000fe4000bf66270 */
[----:B------:R-:W-:Y:S02]  /*128b0*/  SHF.R.S32.HI R20, RZ, 0x1f, R20 ;  /* 0x0000001fff147819 */ /* 0x000fe40000011414 */
[----:B0-----:R-:W-:-:S04]  /*128c0*/  @!P1 LEA R6, P5, R13, R3, 0x2 ;  /* 0x000000030d069211 */ /* 0x001fc800078a10ff */
[-C--:B------:R-:W-:Y:S01]  /*128d0*/  @!P1 LEA.HI.X R7, R13, R10.reuse, R14, 0x2, P5 ;  /* 0x0000000a0d079211 */ /* 0x080fe200028f140e */
[C---:B------:R-:W-:Y:S01]  /*128e0*/  VIADD R13, R230.reuse, 0x30 ;  /* 0x00000030e60d7836 */ /* 0x040fe20000000000 */
[----:B--2---:R-:W-:Y:S01]  /*128f0*/  @!P0 LEA R8, P4, R11, R3, 0x2 ;  /* 0x000000030b088211 */ /* 0x004fe200078810ff */
[C---:B------:R-:W-:Y:S02]  /*12900*/  VIADD R14, R230.reuse, 0x20 ;  /* 0x00000020e60e7836 */ /* 0x040fe40000000000 */
[----:B------:R0:W-:Y:S01]  /*12910*/  @!P1 ST.E.64 desc[UR60][R6.64], R34 ;  /* 0x0000002206009985 */ /* 0x0001e2000c101b3c */
[----:B------:R-:W-:Y:S02]  /*12920*/  ISETP.GE.AND P1, PT, R13, UR4, PT ;  /* 0x000000040d007c0c */ /* 0x000fe4000bf26270 */
[----:B------:R-:W-:Y:S02]  /*12930*/  SHF.R.S32.HI R14, RZ, 0x1f, R14 ;  /* 0x0000001fff0e7819 */ /* 0x000fe4000001140e */
[----:B------:R-:W-:Y:S01]  /*12940*/  @!P0 LEA.HI.X R9, R11, R10, R20, 0x2, P4 ;  /* 0x0000000a0b098211 */ /* 0x000fe200020f1414 */
[----:B------:R-:W-:-:S02]  /*12950*/  VIADD R11, R230, 0x38 ;  /* 0x00000038e60b7836 */ /* 0x000fc40000000000 */
[----:B------:R-:W-:Y:S02]  /*12960*/  VIADD R20, R230, 0x28 ;  /* 0x00000028e6147836 */ /* 0x000fe40000000000 */
[----:B------:R2:W-:Y:S01]  /*12970*/  @!P0 ST.E.64 desc[UR60][R8.64], R38 ;  /* 0x0000002608008985 */ /* 0x0005e2000c101b3c */
[----:B------:R-:W-:Y:S02]  /*12980*/  ISETP.GE.AND P0, PT, R11, UR4, PT ;  /* 0x000000040b007c0c */ /* 0x000fe4000bf06270 */
[----:B------:R-:W-:Y:S02]  /*12990*/  SHF.R.S32.HI R20, RZ, 0x1f, R20 ;  /* 0x0000001fff147819 */ /* 0x000fe40000011414 */
[----:B0-----:R-:W-:-:S04]  /*129a0*/  @!P2 LEA R6, P5, R12, R3, 0x2 ;  /* 0x000000030c06a211 */ /* 0x001fc800078a10ff */
[-C--:B------:R-:W-:Y:S01]  /*129b0*/  @!P2 LEA.HI.X R7, R12, R10.reuse, R14, 0x2, P5 ;  /* 0x0000000a0c07a211 */ /* 0x080fe200028f140e */
[C---:B------:R-:W-:Y:S02]  /*129c0*/  VIADD R12, R230.reuse, 0x40 ;  /* 0x00000040e60c7836 */ /* 0x040fe40000000000 */
[----:B------:R-:W-:Y:S01]  /*129d0*/  VIADD R14, R230, 0x30 ;  /* 0x00000030e60e7836 */ /* 0x000fe20000000000 */
[C---:B--2---:R-:W-:Y:S01]  /*129e0*/  @!P3 LEA R8, P4, R15.reuse, R3, 0x2 ;  /* 0x000000030f08b211 */ /* 0x044fe200078810ff */
[----:B------:R0:W-:Y:S01]  /*129f0*/  @!P2 ST.E.64 desc[UR60][R6.64], R4 ;  /* 0x000000040600a985 */ /* 0x0001e2000c101b3c */
[----:B------:R-:W-:Y:S02]  /*12a00*/  ISETP.GE.AND P2, PT, R12, UR4, PT ;  /* 0x000000040c007c0c */ /* 0x000fe4000bf46270 */
[----:B------:R-:W-:Y:S02]  /*12a10*/  SHF.R.S32.HI R14, RZ, 0x1f, R14 ;  /* 0x0000001fff0e7819 */ /* 0x000fe4000001140e */
[----:B------:R-:W-:Y:S01]  /*12a20*/  @!P3 LEA.HI.X R9, R15, R10, R20, 0x2, P4 ;  /* 0x0000000a0f09b211 */ /* 0x000fe200020f1414 */
[----:B------:R-:W-:-:S02]  /*12a30*/  VIADD R15, R230, 0x48 ;  /* 0x00000048e60f7836 */ /* 0x000fc40000000000 */
[C---:B------:R-:W-:Y:S02]  /*12a40*/  VIADD R20, R230.reuse, 0x38 ;  /* 0x00000038e6147836 */ /* 0x040fe40000000000 */
[----:B------:R-:W-:Y:S01]  /*12a50*/  @!P3 ST.E.64 desc[UR60][R8.64], R46 ;  /* 0x0000002e0800b985 */ /* 0x000fe2000c101b3c */
[----:B------:R-:W-:Y:S02]  /*12a60*/  ISETP.GE.AND P3, PT, R15, UR4, PT ;  /* 0x000000040f007c0c */ /* 0x000fe4000bf66270 */
[----:B------:R-:W-:Y:S02]  /*12a70*/  SHF.R.S32.HI R20, RZ, 0x1f, R20 ;  /* 0x0000001fff147819 */ /* 0x000fe40000011414 */
[-C--:B0-----:R-:W-:Y:S02]  /*12a80*/  @!P1 LEA R4, P5, R13, R3.reuse, 0x2 ;  /* 0x000000030d049211 */ /* 0x081fe400078a10ff */
[----:B------:R-:W-:Y:S02]  /*12a90*/  @!P0 LEA R6, P4, R11, R3, 0x2 ;  /* 0x000000030b068211 */ /* 0x000fe400078810ff */
[-C--:B------:R-:W-:Y:S01]  /*12aa0*/  @!P1 LEA.HI.X R5, R13, R10.reuse, R14, 0x2, P5 ;  /* 0x0000000a0d059211 */ /* 0x080fe200028f140e */
[C---:B------:R-:W-:Y:S01]  /*12ab0*/  VIADD R13, R230.reuse, 0x50 ;  /* 0x00000050e60d7836 */ /* 0x040fe20000000000 */
[----:B------:R-:W-:Y:S01]  /*12ac0*/  @!P0 LEA.HI.X R7, R11, R10, R20, 0x2, P4 ;  /* 0x0000000a0b078211 */ /* 0x000fe200020f1414 */
[----:B------:R-:W-:-:S02]  /*12ad0*/  VIADD R14, R230, 0x40 ;  /* 0x00000040e60e7836 */ /* 0x000fc40000000000 */
[----:B------:R0:W-:Y:S01]  /*12ae0*/  @!P1 ST.E.64 desc[UR60][R4.64], R50 ;  /* 0x0000003204009985 */ /* 0x0001e2000c101b3c */
[----:B------:R-:W-:Y:S01]  /*12af0*/  ISETP.GE.AND P1, PT, R13, UR4, PT ;  /* 0x000000040d007c0c */ /* 0x000fe2000bf26270 */
[C---:B------:R-:W-:Y:S01]  /*12b00*/  VIADD R11, R230.reuse, 0x58 ;  /* 0x00000058e60b7836 */ /* 0x040fe20000000000 */
[----:B------:R-:W-:Y:S01]  /*12b10*/  SHF.R.S32.HI R14, RZ, 0x1f, R14 ;  /* 0x0000001fff0e7819 */ /* 0x000fe2000001140e */
[----:B------:R-:W-:Y:S01]  /*12b20*/  VIADD R20, R230, 0x48 ;  /* 0x00000048e6147836 */ /* 0x000fe20000000000 */
[----:B------:R2:W-:Y:S02]  /*12b30*/  @!P0 ST.E.64 desc[UR60][R6.64], R54 ;  /* 0x0000003606008985 */ /* 0x0005e4000c101b3c */
[----:B------:R-:W-:Y:S02]  /*12b40*/  ISETP.GE.AND P0, PT, R11, UR4, PT ;  /* 0x000000040b007c0c */ /* 0x000fe4000bf06270 */
[----:B------:R-:W-:Y:S02]  /*12b50*/  SHF.R.S32.HI R20, RZ, 0x1f, R20 ;  /* 0x0000001fff147819 */ /* 0x000fe40000011414 */
[----:B0-----:R-:W-:-:S04]  /*12b60*/  @!P2 LEA R4, P5, R12, R3, 0x2 ;  /* 0x000000030c04a211 */ /* 0x001fc800078a10ff */
[-C--:B------:R-:W-:Y:S01]  /*12b70*/  @!P2 LEA.HI.X R5, R12, R10.reuse, R14, 0x2, P5 ;  /* 0x0000000a0c05a211 */ /* 0x080fe200028f140e */
[C---:B------:R-:W-:Y:S01]  /*12b80*/  VIADD R12, R230.reuse, 0x60 ;  /* 0x00000060e60c7836 */ /* 0x040fe20000000000 */
[C---:B--2---:R-:W-:Y:S01]  /*12b90*/  @!P3 LEA R6, P4, R15.reuse, R3, 0x2 ;  /* 0x000000030f06b211 */ /* 0x044fe200078810ff */
[----:B------:R-:W-:Y:S02]  /*12ba0*/  VIADD R14, R230, 0x50 ;  /* 0x00000050e60e7836 */ /* 0x000fe40000000000 */
        /* <DEDUP_REMOVED lines=14> */
[----:B--2---:R-:W-:Y:S02]  /*12c90*/  @!P0 LEA R6, P4, R11, R3, 0x2 ;  /* 0x000000030b068211 */ /* 0x004fe400078810ff */
        /* <DEDUP_REMOVED lines=14> */
[----:B--2---:R-:W-:Y:S02]  /*12d80*/  @!P3 LEA R6, P4, R15, R3, 0x2 ;  /* 0x000000030f06b211 */ /* 0x004fe400078810ff */
        /* <DEDUP_REMOVED lines=43> */
[-C--:B------:R-:W-:Y:S01]  /*13040*/  @!P0 LEA.HI.X R7, R11, R10.reuse, R20, 0x2, P5 ;  /* 0x0000000a0b078211 */ /* 0x080fe200028f1414 */
[C---:B------:R-:W-:Y:S02]  /*13050*/  VIADD R11, R230.reuse, 0xb8 ;  /* 0x000000b8e60b7836 */ /* 0x040fe40000000000 */
[----:B------:R-:W-:Y:S02]  /*13060*/  VIADD R20, R230, 0xa8 ;  /* 0x000000a8e6147836 */ /* 0x000fe40000000000 */
[----:B------:R2:W-:Y:S01]  /*13070*/  @!P0 ST.E.64 desc[UR60][R6.64], R102 ;  /* 0x0000006606008985 */ /* 0x0005e2000c101b3c */
[C---:B0-----:R-:W-:Y:S02]  /*13080*/  @!P2 LEA R4, P1, R12.reuse, R3, 0x2 ;  /* 0x000000030c04a211 */ /* 0x041fe400078210ff */
[----:B------:R-:W-:Y:S02]  /*13090*/  SHF.R.S32.HI R20, RZ, 0x1f, R20 ;  /* 0x0000001fff147819 */ /* 0x000fe40000011414 */
[----:B------:R-:W-:Y:S01]  /*130a0*/  @!P2 LEA.HI.X R5, R12, R10, R14, 0x2, P1 ;  /* 0x0000000a0c05a211 */ /* 0x000fe200008f140e */
[C---:B------:R-:W-:Y:S01]  /*130b0*/  VIADD R14, R230.reuse, 0xb0 ;  /* 0x000000b0e60e7836 */ /* 0x040fe20000000000 */
[----:B------:R-:W-:Y:S01]  /*130c0*/  ISETP.GE.AND P1, PT, R11, UR4, PT ;  /* 0x000000040b007c0c */ /* 0x000fe2000bf26270 */
[----:B------:R-:W-:-:S02]  /*130d0*/  VIADD R12, R230, 0xc0 ;  /* 0x000000c0e60c7836 */ /* 0x000fc40000000000 */
[----:B------:R0:W-:Y:S01]  /*130e0*/  @!P2 ST.E.64 desc[UR60][R4.64], R106 ;  /* 0x0000006a0400a985 */ /* 0x0001e2000c101b3c */
[----:B------:R-:W-:Y:S02]  /*130f0*/  SHF.R.S32.HI R14, RZ, 0x1f, R14 ;  /* 0x0000001fff0e7819 */ /* 0x000fe4000001140e */
[C---:B--2---:R-:W-:Y:S02]  /*13100*/  @!P4 LEA R6, P0, R15.reuse, R3, 0x2 ;  /* 0x000000030f06c211 */ /* 0x044fe400078010ff */
[----:B------:R-:W-:Y:S02]  /*13110*/  ISETP.GE.AND P2, PT, R12, UR4, PT ;  /* 0x000000040c007c0c */ /* 0x000fe4000bf46270 */
[----:B------:R-:W-:Y:S02]  /*13120*/  @!P4 LEA.HI.X R7, R15, R10, R20, 0x2, P0 ;  /* 0x0000000a0f07c211 */ /* 0x000fe400000f1414 */
[----:B------:R-:W-:-:S03]  /*13130*/  ISETP.GE.AND P0, PT, R237, UR4, PT ;  /* 0x00000004ed007c0c */ /* 0x000fc6000bf06270 */
[----:B------:R2:W-:Y:S01]  /*13140*/  @!P4 ST.E.64 desc[UR60][R6.64], R110 ;  /* 0x0000006e0600c985 */ /* 0x0005e2000c101b3c */
[----:B0-----:R-:W-:-:S04]  /*13150*/  @!P3 LEA R4, P5, R13, R3, 0x2 ;  /* 0x000000030d04b211 */ /* 0x001fc800078a10ff */
[----:B------:R-:W-:Y:S01]  /*13160*/  @!P3 LEA.HI.X R5, R13, R10, R14, 0x2, P5 ;  /* 0x0000000a0d05b211 */ /* 0x000fe200028f140e */
[C---:B------:R-:W-:Y:S02]  /*13170*/  VIADD R14, R230.reuse, 0xb8 ;  /* 0x000000b8e60e7836 */ /* 0x040fe40000000000 */
[----:B------:R-:W-:Y:S02]  /*13180*/  VIADD R13, R230, 0xc0 ;  /* 0x000000c0e60d7836 */ /* 0x000fe40000000000 */
[----:B------:R0:W-:Y:S01]  /*13190*/  @!P3 ST.E.64 desc[UR60][R4.64], R114 ;  /* 0x000000720400b985 */ /* 0x0001e2000c101b3c */
[----:B------:R-:W-:Y:S02]  /*131a0*/  SHF.R.S32.HI R14, RZ, 0x1f, R14 ;  /* 0x0000001fff0e7819 */ /* 0x000fe4000001140e */
[----:B--2---:R-:W-:Y:S02]  /*131b0*/  @!P1 LEA R6, P4, R11, R3, 0x2 ;  /* 0x000000030b069211 */ /* 0x004fe400078810ff */
[----:B------:R-:W-:-:S02]  /*131c0*/  ISETP.GE.AND P3, PT, R236, UR4, PT ;  /* 0x00000004ec007c0c */ /* 0x000fc4000bf66270 */
[----:B------:R-:W-:Y:S02]  /*131d0*/  SHF.R.S32.HI R13, RZ, 0x1f, R13 ;  /* 0x0000001fff0d7819 */ /* 0x000fe4000001140d */
[----:B------:R-:W-:Y:S02]  /*131e0*/  @!P1 LEA.HI.X R7, R11, R10, R14, 0x2, P4 ;  /* 0x0000000a0b079211 */ /* 0x000fe400020f140e */
[-C--:B------:R-:W-:Y:S02]  /*131f0*/  @!P0 LEA R8, P4, R237, R3.reuse, 0x2 ;  /* 0x00000003ed088211 */ /* 0x080fe400078810ff */
[----:B------:R-:W-:Y:S01]  /*13200*/  SHF.R.S32.HI R11, RZ, 0x1f, R237 ;  /* 0x0000001fff0b7819 */ /* 0x000fe200000114ed */
[----:B------:R-:W-:Y:S01]  /*13210*/  @!P1 ST.E.64 desc[UR60][R6.64], R118 ;  /* 0x0000007606009985 */ /* 0x000fe2000c101b3c */
[----:B0-----:R-:W-:Y:S02]  /*13220*/  @!P2 LEA R4, P5, R12, R3, 0x2 ;  /* 0x000000030c04a211 */ /* 0x001fe400078a10ff */
[----:B------:R-:W-:-:S02]  /*13230*/  ISETP.GE.AND P1, PT, R235, UR4, PT ;  /* 0x00000004eb007c0c */ /* 0x000fc4000bf26270 */
[-C--:B------:R-:W-:Y:S02]  /*13240*/  @!P2 LEA.HI.X R5, R12, R10.reuse, R13, 0x2, P5 ;  /* 0x0000000a0c05a211 */ /* 0x080fe400028f140d */
[----:B------:R-:W-:Y:S02]  /*13250*/  @!P0 LEA.HI.X R9, R237, R10, R11, 0x2, P4 ;  /* 0x0000000aed098211 */ /* 0x000fe400020f140b */
[----:B------:R-:W-:Y:S01]  /*13260*/  ISETP.GE.AND P4, PT, R234, UR4, PT ;  /* 0x00000004ea007c0c */ /* 0x000fe2000bf86270 */
[----:B------:R0:W-:Y:S01]  /*13270*/  @!P2 ST.E.64 desc[UR60][R4.64], R122 ;  /* 0x0000007a0400a985 */ /* 0x0001e2000c101b3c */
[----:B------:R-:W-:Y:S02]  /*13280*/  SHF.R.S32.HI R11, RZ, 0x1f, R236 ;  /* 0x0000001fff0b7819 */ /* 0x000fe400000114ec */
[----:B------:R-:W-:Y:S01]  /*13290*/  ISETP.GE.AND P2, PT, R233, UR4, PT ;  /* 0x00000004e9007c0c */ /* 0x000fe2000bf46270 */
[----:B------:R2:W-:Y:S01]  /*132a0*/  @!P0 ST.E.64 desc[UR60][R8.64], R126 ;  /* 0x0000007e08008985 */ /* 0x0005e2000c101b3c */
[----:B------:R-:W-:-:S02]  /*132b0*/  ISETP.GE.AND P0, PT, R232, UR4, PT ;  /* 0x00000004e8007c0c */ /* 0x000fc4000bf06270 */
[----:B------:R-:W-:Y:S02]  /*132c0*/  SHF.R.S32.HI R12, RZ, 0x1f, R234 ;  /* 0x0000001fff0c7819 */ /* 0x000fe400000114ea */
[----:B------:R-:W-:Y:S02]  /*132d0*/  SHF.R.S32.HI R14, RZ, 0x1f, R233 ;  /* 0x0000001fff0e7819 */ /* 0x000fe400000114e9 */
[----:B0-----:R-:W-:-:S04]  /*132e0*/  @!P3 LEA R4, P5, R236, R3, 0x2 ;  /* 0x00000003ec04b211 */ /* 0x001fc800078a10ff */
[-C--:B------:R-:W-:Y:S02]  /*132f0*/  @!P3 LEA.HI.X R5, R236, R10.reuse, R11, 0x2, P5 ;  /* 0x0000000aec05b211 */ /* 0x080fe400028f140b */
[----:B------:R-:W-:Y:S02]  /*13300*/  SHF.R.S32.HI R11, RZ, 0x1f, R235 ;  /* 0x0000001fff0b7819 */ /* 0x000fe400000114eb */
[CC--:B------:R-:W-:Y:S01]  /*13310*/  @!P1 LEA R6, P5, R235.reuse, R3.reuse, 0x2 ;  /* 0x00000003eb069211 */ /* 0x0c0fe200078a10ff */
[----:B------:R0:W-:Y:S03]  /*13320*/  @!P3 ST.E.64 desc[UR60][R4.64], R130 ;  /* 0x000000820400b985 */ /* 0x0001e6000c101b3c */
[----:B------:R-:W-:Y:S02]  /*13330*/  @!P1 LEA.HI.X R7, R235, R10, R11, 0x2, P5 ;  /* 0x0000000aeb079211 */ /* 0x000fe400028f140b */
[----:B--2---:R-:W-:-:S02]  /*13340*/  @!P2 LEA R8, P5, R233, R3, 0x2 ;  /* 0x00000003e908a211 */ /* 0x004fc400078a10ff */
[----:B------:R-:W-:Y:S01]  /*13350*/  SHF.R.S32.HI R11, RZ, 0x1f, R232 ;  /* 0x0000001fff0b7819 */ /* 0x000fe200000114e8 */
[----:B------:R2:W-:Y:S01]  /*13360*/  @!P1 ST.E.64 desc[UR60][R6.64], R134 ;  /* 0x0000008606009985 */ /* 0x0005e2000c101b3c */
[----:B------:R-:W-:Y:S02]  /*13370*/  @!P2 LEA.HI.X R9, R233, R10, R14, 0x2, P5 ;  /* 0x0000000ae909a211 */ /* 0x000fe400028f140e */
[----:B0-----:R-:W-:-:S04]  /*13380*/  @!P4 LEA R4, P3, R234, R3, 0x2 ;  /* 0x00000003ea04c211 */ /* 0x001fc800078610ff */
[----:B------:R-:W-:Y:S02]  /*13390*/  @!P4 LEA.HI.X R5, R234, R10, R12, 0x2, P3 ;  /* 0x0000000aea05c211 */ /* 0x000fe400018f140c */
[----:B------:R-:W-:-:S03]  /*133a0*/  @!P0 LEA R12, P3, R232, R3, 0x2 ;  /* 0x00000003e80c8211 */ /* 0x000fc600078610ff */
[----:B------:R2:W-:Y:S01]  /*133b0*/  @!P4 ST.E.64 desc[UR60][R4.64], R138 ;  /* 0x0000008a0400c985 */ /* 0x0005e2000c101b3c */
[----:B------:R-:W-:-:S03]  /*133c0*/  @!P0 LEA.HI.X R13, R232, R10, R11, 0x2, P3 ;  /* 0x0000000ae80d8211 */ /* 0x000fc600018f140b */
[----:B------:R2:W-:Y:S04]  /*133d0*/  @!P2 ST.E.64 desc[UR60][R8.64], R142 ;  /* 0x0000008e0800a985 */ /* 0x0005e8000c101b3c */
[----:B------:R2:W-:Y:S01]  /*133e0*/  @!P0 ST.E.64 desc[UR60][R12.64], R146 ;  /* 0x000000920c008985 */ /* 0x0005e2000c101b3c */
[----:B------:R-:W-:-:S13]  /*133f0*/  ISETP.GE.AND P0, PT, R231, UR4, PT ;  /* 0x00000004e7007c0c */ /* 0x000fda000bf06270 */
[----:B--2---:R-:W-:Y:S05]  /*13400*/  @P0 BRA `(.L_x_10493) ;  /* 0x0000000c00e80947 */ /* 0x004fea0003800000 */
[----:B------:R-:W-:Y:S02]  /*13410*/  SHF.R.S32.HI R11, RZ, 0x1f, R231 ;  /* 0x0000001fff0b7819 */ /* 0x000fe400000114e7 */
[----:B------:R-:W-:-:S04]  /*13420*/  LEA R4, P0, R231, R3, 0x2 ;  /* 0x00000003e7047211 */ /* 0x000fc800078010ff */
[----:B------:R-:W-:-:S05]  /*13430*/  LEA.HI.X R5, R231, R10, R11, 0x2, P0 ;  /* 0x0000000ae7057211 */ /* 0x000fca00000f140b */
[----:B------:R0:W-:Y:S01]  /*13440*/  ST.E.64 desc[UR60][R4.64], R150 ;  /* 0x0000009604007985 */ /* 0x0001e2000c101b3c */
[----:B------:R-:W-:Y:S05]  /*13450*/  BRA `(.L_x_10493) ;  /* 0x0000000c00d47947 */ /* 0x000fea0003800000 */
.L_x_10480:
        /* <DEDUP_REMOVED lines=8> */
[----:B------:R-:W-:-:S07]  /*134e0*/  IADD3.X R5, R224, UR7, RZ, P2, !PT ;  /* 0x00000007e0057c10 */ /* 0x000fce00097fe4ff */
[----:B------:R-:W-:Y:S01]  /*134f0*/  @P1 IADD3 R6, P2, R223, UR4, RZ ;  /* 0x00000004df061c10 */ /* 0x000fe2000ff5e0ff */
[----:B------:R-:W-:Y:S02]  /*13500*/  ULDC UR4, c[0x0][0xb88] ;  /* 0x0002e20000047ab9 */ /* 0x000fe40000000800 */
[----:B------:R-:W-:Y:S01]  /*13510*/  IMAD.U32 R20, RZ, RZ, UR4 ;  /* 0x00000004ff147e24 */ /* 0x000fe2000f8e00ff */
        /* <DEDUP_REMOVED lines=9> */
[----:B--2---:R-:W-:-:S12]  /*135b0*/  @P1 BRA `(.L_x_10498) ;  /* 0x0000000000101947 */ /* 0x004fd80003800000 */
[----:B------:R-:W-:Y:S05]  /*135c0*/  @!P0 BRA `(.L_x_10498) ;  /* 0x00000000000c8947 */ /* 0x000fea0003800000 */
[----:B------:R-:W2:Y:S04]  /*135d0*/  LDG.E R7, desc[UR60][R4.64] ;  /* 0x0000003c04077981 */ /* 0x000ea8000c1e1900 */
[----:B-----5:R-:W2:Y:S02]  /*135e0*/  LDG.E R20, desc[UR60][R4.64+0x4] ;  /* 0x0000043c04147981 */ /* 0x020ea4000c1e1900 */
[----:B--2---:R-:W-:-:S07]  /*135f0*/  IMAD.IADD R20, R20, 0x1, -R7 ;  /* 0x0000000114147824 */ /* 0x004fce00078e0a07 */
.L_x_10498:
[----:B------:R-:W2:Y:S01]  /*13600*/  LDL.LU R0, [R1+0x88] ;  /* 0x0000880001007983 */ /* 0x000ea20000300800 */
[----:B------:R-:W-:Y:S01]  /*13610*/  BSSY B1, `(.L_x_10499) ;  /* 0x0000037000017945 */ /* 0x000fe20003800000 */
[----:B------:R-:W-:Y:S02]  /*13620*/  SEL R29, R222, RZ, !P0 ;  /* 0x000000ffde1d7207 */ /* 0x000fe40004000000 */
[----:B-----5:R-:W-:Y:S02]  /*13630*/  SHF.R.S32.HI R26, RZ, 0x1f, R3 ;  /* 0x0000001fff1a7819 */ /* 0x020fe40000011403 */
[----:B--2---:R-:W-:Y:S01]  /*13640*/  SEL R28, R0, RZ, !P0 ;  /* 0x000000ff001c7207 */ /* 0x004fe20004000000 */
[----:B------:R-:W-:Y:S06]  /*13650*/  @P3 BRA `(.L_x_10500) ;  /* 0x0000000000c83947 */ /* 0x000fec0003800000 */
[----:B------:R-:W2:Y:S01]  /*13660*/  S2R R0, SR_TID.X ;  /* 0x0000000000007919 */ /* 0x000ea20000002100 */
[----:B------:R-:W3:Y:S02]  /*13670*/  LDC R33, c[0x0][0xce8] ;  /* 0x00033a00ff217b82 */ /* 0x000ee40000000800 */
[----:B---3--:R-:W-:Y:S02]  /*13680*/  IMAD R4, R20, R33, RZ ;  /* 0x0000002114047224 */ /* 0x008fe400078e02ff */
[----:B--2---:R-:W-:-:S04]  /*13690*/  IMAD R0, R227, 0x80, R0 ;  /* 0x00000080e3007824 */ /* 0x004fc800078e0200 */
        /* <DEDUP_REMOVED lines=39> */
[----:B------:R-:W-:Y:S02]  /*13910*/  IMAD.MOV.U32 R7, RZ, RZ, -0x800000 ;  /* 0xff800000ff077424 */ /* 0x000fe400078e00ff */
[----:B------:R-:W-:-:S04]  /*13920*/  IMAD.WIDE.U32 R8, R6, R11, R8 ;  /* 0x0000000b06087225 */ /* 0x000fc800078e0008 */
[----:B------:R-:W-:Y:S01]  /*13930*/  IMAD R13, R6, R13, R0 ;  /* 0x0000000d060d7224 */ /* 0x000fe200078e0200 */
[----:B0-----:R-:W-:-:S03]  /*13940*/  LEA R4, P0, R8, R4, 0x2 ;  /* 0x0000000408047211 */ /* 0x001fc600078010ff */
[----:B------:R-:W-:-:S05]  /*13950*/  IMAD.IADD R0, R9, 0x1, R13 ;  /* 0x0000000109007824 */ /* 0x000fca00078e020d */
[----:B--2---:R-:W-:-:S05]  /*13960*/  LEA.HI.X R5, R8, R5, R0, 0x2, P0 ;  /* 0x0000000508057211 */ /* 0x004fca00000f1400 */
[----:B------:R2:W-:Y:S02]  /*13970*/  STG.E desc[UR60][R4.64], R7 ;  /* 0x0000000704007986 */ /* 0x0005e4000c10193c */
.L_x_10500:
[----:B------:R-:W-:Y:S05]  /*13980*/  BSYNC B1 ;  /* 0x0000000000017941 */ /* 0x000fea0003800000 */
.L_x_10499:
[----:B------:R-:W-:Y:S05]  /*13990*/  @P2 BRA `(.L_x_10493) ;  /* 0x0000000800842947 */ /* 0x000fea0003800000 */
[----:B------:R-:W3:Y:S01]  /*139a0*/  LDC R21, c[0x0][0xce8] ;  /* 0x00033a00ff157b82 */ /* 0x000ee20000000800 */
[----:B--2---:R-:W-:Y:S01]  /*139b0*/  SHF.R.S32.HI R5, RZ, 0x1f, R30 ;  /* 0x0000001fff057819 */ /* 0x004fe2000001141e */
[----:B------:R-:W-:Y:S01]  /*139c0*/  ULDC.64 UR4, c[0x0][0xba0] ;  /* 0x0002e80000047ab9 */ /* 0x000fe20000000a00 */
[----:B------:R-:W-:Y:S02]  /*139d0*/  VIADD R25, R203, 0xc0 ;  /* 0x000000c0cb197836 */ /* 0x000fe40000000000 */
[----:B------:R-:W-:Y:S01]  /*139e0*/  LEA.HI R8, R5, R30, RZ, 0x3 ;  /* 0x0000001e05087211 */ /* 0x000fe200078f18ff */
[----:B------:R-:W-:Y:S02]  /*139f0*/  IMAD R0, R26, UR4, RZ ;  /* 0x000000041a007c24 */ /* 0x000fe4000f8e02ff */
[C---:B------:R-:W-:Y:S01]  /*13a00*/  IMAD.WIDE.U32 R4, R3.reuse, UR4, RZ ;  /* 0x0000000403047c25 */ /* 0x040fe2000f8e00ff */
[----:B------:R-:W-:Y:S02]  /*13a10*/  LOP3.LUT R9, R8, 0xfffffff8, RZ, 0xc0, !PT ;  /* 0xfffffff808097812 */ /* 0x000fe400078ec0ff */
[----:B------:R-:W-:Y:S01]  /*13a20*/  SHF.R.S32.HI R8, RZ, 0x3, R8 ;  /* 0x00000003ff087819 */ /* 0x000fe20000011408 */
[----:B------:R-:W-:Y:S01]  /*13a30*/  IMAD R7, R3, UR5, R0 ;  /* 0x0000000503077c24 */ /* 0x000fe2000f8e0200 */
[----:B------:R-:W-:Y:S01]  /*13a40*/  ULDC.64 UR4, c[0x0][0xbe8] ;  /* 0x0002fa0000047ab9 */ /* 0x000fe20000000a00 */
[----:B------:R-:W-:-:S02]  /*13a50*/  IMAD.IADD R0, R30, 0x1, -R9 ;  /* 0x000000011e007824 */ /* 0x000fc400078e0a09 */
        /* <DEDUP_REMOVED lines=9> */
[----:B------:R-:W2:Y:S08]  /*13af0*/  @P0 LDC R6, c[0x0][0xcec] ;  /* 0x00033b00ff060b82 */ /* 0x000eb00000000800 */
[----:B------:R-:W3:Y:S01]  /*13b00*/  @P0 LDC R11, c[0x0][0xcf0] ;  /* 0x00033c00ff0b0b82 */ /* 0x000ee20000000800 */
[----:B--2---:R-:W-:-:S04]  /*13b10*/  @P0 IMAD.HI.U32 R0, R9, R6, RZ ;  /* 0x0000000609000227 */ /* 0x004fc800078e00ff */
[----:B------:R-:W-:Y:S01]  /*13b20*/  IMAD R6, R28, UR4, RZ ;  /* 0x000000041c067c24 */ /* 0x000fe2000f8e02ff */
[----:B---3--:R-:W-:-:S03]  /*13b30*/  @P0 SHF.R.U32.HI R3, RZ, R11, R0 ;  /* 0x0000000bff030219 */ /* 0x008fc60000011600 */
[----:B------:R-:W-:Y:S01]  /*13b40*/  IMAD R7, R29, UR5, R6 ;  /* 0x000000051d077c24 */ /* 0x000fe2000f8e0206 */
[----:B------:R-:W-:Y:S01]  /*13b50*/  ULDC.64 UR4, c[0x0][0xbe0] ;  /* 0x0002f80000047ab9 */ /* 0x000fe20000000a00 */
[--C-:B------:R-:W-:Y:S01]  /*13b60*/  SHF.R.S32.HI R0, RZ, 0x1f, R3.reuse ;  /* 0x0000001fff007819 */ /* 0x100fe20000011403 */
[----:B------:R-:W-:Y:S02]  /*13b70*/  IMAD.MOV R6, RZ, RZ, -R3 ;  /* 0x000000ffff067224 */ /* 0x000fe400078e0a03 */
[----:B------:R-:W-:Y:S02]  /*13b80*/  IMAD.IADD R5, R5, 0x1, R7 ;  /* 0x0000000105057824 */ /* 0x000fe400078e0207 */
[----:B------:R-:W-:Y:S01]  /*13b90*/  IMAD R7, R21, R6, R9 ;  /* 0x0000000615077224 */ /* 0x000fe200078e0209 */
[----:B------:R-:W-:Y:S01]  /*13ba0*/  SHF.R.S32.HI R6, RZ, 0x1f, R25 ;  /* 0x0000001fff067819 */ /* 0x000fe20000011419 */
        /* <DEDUP_REMOVED lines=9> */
[----:B------:R-:W-:-:S03]  /*13c40*/  ULDC.64 UR4, c[0x0][0xb80] ;  /* 0x0002e00000047ab9 */ /* 0x000fc60000000a00 */
[----:B------:R-:W-:Y:S01]  /*13c50*/  IMAD.IADD R5, R5, 0x1, R3 ;  /* 0x0000000105057824 */ /* 0x000fe200078e0203 */
[----:B------:R-:W-:Y:S01]  /*13c60*/  LEA R3, P0, R4, UR4, 0x1 ;  /* 0x0000000404037c11 */ /* 0x000fe2000f8008ff */
[----:B------:R-:W-:-:S03]  /*13c70*/  UMOV UR4, 0xffffffff ;  /* 0xffffffff00047882 */ /* 0x000fc60000000000 */
[----:B------:R-:W-:Y:S01]  /*13c80*/  LEA.HI.X R4, R4, UR5, R5, 0x1, P0 ;  /* 0x0000000504047c11 */ /* 0x000fe200080f0c05 */
[----:B------:R-:W-:Y:S08]  /*13c90*/  BRA.DIV UR4, `(.L_x_10501) ;  /* 0x0000009e04f07947 */ /* 0x000ff0000b800000 */
[----:B------:R2:W3:Y:S04]  /*13ca0*/  SHFL.IDX PT, R0, R4, RZ, 0x181f ;  /* 0x00181fff04007589 */ /* 0x0004e800000e0000 */
[----:B------:R2:W4:Y:S02]  /*13cb0*/  SHFL.IDX PT, R14, R3, RZ, 0x181f ;  /* 0x00181fff030e7589 */ /* 0x00052400000e0000 */
.L_x_10724:
        /* <DEDUP_REMOVED lines=12> */
[-C--:B----4-:R-:W-:Y:S02]  /*13d80*/  @!P3 LEA R8, P5, R203, R14.reuse, 0x1 ;  /* 0x0000000ecb08b211 */ /* 0x090fe400078a08ff */
[----:B------:R-:W-:Y:S02]  /*13d90*/  @!P2 LEA R10, P4, R219, R14, 0x1 ;  /* 0x0000000edb0aa211 */ /* 0x000fe400078808ff */
[----:B---3--:R-:W-:Y:S02]  /*13da0*/  @!P3 LEA.HI.X R9, R203, R0, R5, 0x1, P5 ;  /* 0x00000000cb09b211 */ /* 0x008fe400028f0c05 */
[----:B------:R-:W-:Y:S02]  /*13db0*/  SHF.R.S32.HI R5, RZ, 0x1f, R218 ;  /* 0x0000001fff057819 */ /* 0x000fe400000114da */
[----:B------:R-:W-:Y:S01]  /*13dc0*/  @!P1 LEA R12, P5, R218, R14, 0x1 ;  /* 0x0000000eda0c9211 */ /* 0x000fe200078a08ff */
[----:B------:R3:W-:Y:S01]  /*13dd0*/  @!P3 ST.E.128 desc[UR60][R8.64], RZ ;  /* 0x000000ff0800b985 */ /* 0x0007e2000c101d3c */
[----:B------:R-:W-:-:S02]  /*13de0*/  @!P2 LEA.HI.X R11, R219, R0, R15, 0x1, P4 ;  /* 0x00000000db0ba211 */ /* 0x000fc400020f0c0f */
[C---:B------:R-:W-:Y:S02]  /*13df0*/  @!P0 LEA R14, P4, R25.reuse, R14, 0x1 ;  /* 0x0000000e190e8211 */ /* 0x040fe400078808ff */
[-C--:B------:R-:W-:Y:S01]  /*13e00*/  @!P1 LEA.HI.X R13, R218, R0.reuse, R5, 0x1, P5 ;  /* 0x00000000da0d9211 */ /* 0x080fe200028f0c05 */
[----:B------:R3:W-:Y:S01]  /*13e10*/  @!P2 ST.E.128 desc[UR60][R10.64], RZ ;  /* 0x000000ff0a00a985 */ /* 0x0007e2000c101d3c */
[----:B------:R-:W-:-:S03]  /*13e20*/  @!P0 LEA.HI.X R15, R25, R0, R6, 0x1, P4 ;  /* 0x00000000190f8211 */ /* 0x000fc600020f0c06 */
[----:B------:R3:W-:Y:S04]  /*13e30*/  @!P1 ST.E.128 desc[UR60][R12.64], RZ ;  /* 0x000000ff0c009985 */ /* 0x0007e8000c101d3c */
[----:B------:R3:W-:Y:S02]  /*13e40*/  @!P0 ST.E.128 desc[UR60][R14.64], RZ ;  /* 0x000000ff0e008985 */ /* 0x0007e4000c101d3c */
.L_x_10503:
[----:B------:R-:W-:Y:S05]  /*13e50*/  BSYNC B1 ;  /* 0x0000000000017941 */ /* 0x000fea0003800000 */
.L_x_10502:
[----:B------:R-:W-:-:S03]  /*13e60*/  UMOV UR4, 0xffffffff ;  /* 0xffffffff00047882 */ /* 0x000fc60000000000 */
[----:B------:R-:W-:Y:S05]  /*13e70*/  BRA.DIV UR4, `(.L_x_10504) ;  /* 0x0000009e04ac7947 */ /* 0x000fea000b800000 */
[----:B---3--:R3:W0:Y:S04]  /*13e80*/  SHFL.IDX PT, R0, R4, 0x1, 0x181f ;  /* 0x00381f0004007f89 */ /* 0x00862800000e0000 */
[----:B----4-:R3:W4:Y:S02]  /*13e90*/  SHFL.IDX PT, R14, R3, 0x1, 0x181f ;  /* 0x00381f00030e7f89 */ /* 0x01072400000e0000 */
.L_x_10728:
        /* <DEDUP_REMOVED lines=12> */
[-C--:B----4-:R-:W-:Y:S02]  /*13f60*/  @!P3 LEA R8, P5, R203, R14.reuse, 0x1 ;  /* 0x0000000ecb08b211 */ /* 0x090fe400078a08ff */
        /* <DEDUP_REMOVED lines=11> */
.L_x_10506:
[----:B------:R-:W-:Y:S05]  /*14020*/  BSYNC B1 ;  /* 0x0000000000017941 */ /* 0x000fea0003800000 */
.L_x_10505:
[----:B------:R-:W-:-:S03]  /*14030*/  UMOV UR4, 0xffffffff ;  /* 0xffffffff00047882 */ /* 0x000fc60000000000 */
[----:B------:R-:W-:Y:S05]  /*14040*/  BRA.DIV UR4, `(.L_x_10507) ;  /* 0x0000009e04807947 */ /* 0x000fea000b800000 */
[----:B0-----:R0:W0:Y:S04]  /*14050*/  SHFL.IDX PT, R0, R4, 0x2, 0x181f ;  /* 0x00581f0004007f89 */ /* 0x00102800000e0000 */
[----:B----4-:R4:W0:Y:S02]  /*14060*/  SHFL.IDX PT, R14, R3, 0x2, 0x181f ;  /* 0x00581f00030e7f89 */ /* 0x01082400000e0000 */
.L_x_10732:
        /* <DEDUP_REMOVED lines=12> */
[-C--:B0-----:R-:W-:Y:S02]  /*14130*/  @!P3 LEA R8, P5, R203, R14.reuse, 0x1 ;  /* 0x0000000ecb08b211 */ /* 0x081fe400078a08ff */
[----:B------:R-:W-:Y:S02]  /*14140*/  @!P2 LEA R10, P4, R219, R14, 0x1 ;  /* 0x0000000edb0aa211 */ /* 0x000fe400078808ff */
[----:B------:R-:W-:Y:S02]  /*14150*/  @!P3 LEA.HI.X R9, R203, R0, R12, 0x1, P5 ;  /* 0x00000000cb09b211 */ /* 0x000fe400028f0c0c */
        /* <DEDUP_REMOVED lines=9> */
.L_x_10509:
[----:B------:R-:W-:Y:S05]  /*141f0*/  BSYNC B1 ;  /* 0x0000000000017941 */ /* 0x000fea0003800000 */
.L_x_10508:
[----:B------:R-:W-:-:S03]  /*14200*/  UMOV UR4, 0xffffffff ;  /* 0xffffffff00047882 */ /* 0x000fc60000000000 */
[----:B------:R-:W-:Y:S05]  /*14210*/  BRA.DIV UR4, `(.L_x_10510) ;  /* 0x0000009e04547947 */ /* 0x000fea000b800000 */
[----:B0-----:R0:W0:Y:S04]  /*14220*/  SHFL.IDX PT, R0, R4, 0x3, 0x181f ;  /* 0x00781f0004007f89 */ /* 0x00102800000e0000 */
[----:B------:R0:W0:Y:S02]  /*14230*/  SHFL.IDX PT, R14, R3, 0x3, 0x181f ;  /* 0x00781f00030e7f89 */ /* 0x00002400000e0000 */
.L_x_10736:
        /* <DEDUP_REMOVED lines=11> */
[-C--:B------:R-:W-:Y:S02]  /*142f0*/  @!P3 LEA R4, P5, R203, R14.reuse, 0x1 ;  /* 0x0000000ecb04b211 */ /* 0x080fe400078a08ff */
        /* <DEDUP_REMOVED lines=11> */
.L_x_10493:
[----:B------:R-:W-:Y:S05]  /*143b0*/  BSYNC B0 ;  /* 0x0000000000007941 */ /* 0x000fea0003800000 */
.L_x_10479:
[----:B------:R-:W-:Y:S02]  /*143c0*/  ULDC UR4, c[0x0][0xd3c] ;  /* 0x00034f0000047ab9 */ /* 0x000fe40000000800 */
[----:B-1----:R-:W-:-:S13]  /*143d0*/  ISETP.GE.AND P0, PT, R43, UR4, PT ;  /* 0x000000042b007c0c */ /* 0x002fda000bf06270 */
[----:B------:R-:W-:Y:S05]  /*143e0*/  @!P0 BRA `(.L_x_10511) ;  /* 0xfffffed000108947 */ /* 0x000fea000383ffff */
[----:B------:R-:W-:Y:S05]  /*143f0*/  BRA `(.L_x_10363) ;  /* 0x00000088009c7947 */ /* 0x000fea0003800000 */
.L_x_10361:
        /* <DEDUP_REMOVED lines=20> */
.L_x_10512:
        /* <DEDUP_REMOVED lines=43> */
.L_x_10516:
        /* <DEDUP_REMOVED lines=38> */
.L_x_10514:
        /* <DEDUP_REMOVED lines=20> */
.L_x_10517:
        /* <DEDUP_REMOVED lines=54> */
.L_x_10515:
[----:B------:R-:W-:Y:S01]  /*14ef0*/  IMAD.U32 R2, RZ, RZ, UR6 ;  /* 0x00000006ff027e24 */ /* 0x000fe2000f8e00ff */
[----:B------:R0:W-:Y:S04]  /*14f00*/  STL [R1+0x4], RZ ;  /* 0x000004ff01007387 */ /* 0x0001e80000100800 */
[----:B------:R0:W-:Y:S04]  /*14f10*/  STL [R1+0x8], RZ ;  /* 0x000008ff01007387 */ /* 0x0001e80000100800 */
[----:B------:R0:W-:Y:S02]  /*14f20*/  STL [R1], R2 ;  /* 0x0000000201007387 */ /* 0x0001e40000100800 */
.L_x_10518:
        /* <DEDUP_REMOVED lines=10> */
.L_x_10513:
        /* <DEDUP_REMOVED lines=24> */
[----:B------:R-:W-:Y:S02]  /*15150*/  IMAD.MOV.U32 R2, RZ, RZ, 0x1 ;  /* 0x00000001ff027424 */ /* 0x000fe400078e00ff */
[----:B------:R-:W-:Y:S01]  /*15160*/  IMAD.MOV.U32 R4, RZ, RZ, 0x1 ;  /* 0x00000001ff047424 */ /* 0x000fe200078e00ff */
[----:B---3--:R-:W-:-:S06]  /*15170*/  ULEA UR4, UR5, UR4, 0x18 ;  /* 0x0000000405047291 */ /* 0x008fcc000f8ec03f */
[----:B------:R-:W-:-:S04]  /*15180*/  IMAD.U32 R18, RZ, RZ, UR4 ;  /* 0x00000004ff127e24 */ /* 0x000fc8000f8e00ff */
[----:B------:R-:W-:-:S05]  /*15190*/  IMAD R3, R3, 0x2, R18 ;  /* 0x0000000203037824 */ /* 0x000fca00078e0212 */
[----:B------:R0:W-:Y:S04]  /*151a0*/  STL [R1+0x14], R3 ;  /* 0x0000140301007387 */ /* 0x0001e80000100800 */
[----:B------:R-:W-:Y:S04]  /*151b0*/  STL [R1+0x80], RZ ;  /* 0x000080ff01007387 */ /* 0x000fe80000100800 */
[----:B------:R2:W-:Y:S01]  /*151c0*/  STL [R1+0x20], R2 ;  /* 0x0000200201007387 */ /* 0x0005e20000100800 */
[----:B0-----:R-:W-:-:S03]  /*151d0*/  LOP3.LUT R3, R0, 0x40, RZ, 0xfc, !PT ;  /* 0x0000004000037812 */ /* 0x001fc600078efcff */
[----:B------:R0:W-:Y:S04]  /*151e0*/  STL [R1+0x10], RZ ;  /* 0x000010ff01007387 */ /* 0x0001e80000100800 */
[----:B------:R0:W-:Y:S01]  /*151f0*/  STL [R1+0x1c], R4 ;  /* 0x00001c0401007387 */ /* 0x0001e20000100800 */
[C---:B--2---:R-:W-:Y:S02]  /*15200*/  LOP3.LUT R2, R0.reuse, 0x80, RZ, 0xfc, !PT ;  /* 0x0000008000027812 */ /* 0x044fe400078efcff */
[----:B------:R-:W-:-:S07]  /*15210*/  LOP3.LUT R0, R0, 0xc0, RZ, 0xfc, !PT ;  /* 0x000000c000007812 */ /* 0x000fce00078efcff */
.L_x_10667:
[----:B--2---:R-:W2:Y:S01]  /*15220*/  LDL R0, [R1+0xc] ;  /* 0x00000c0001007983 */ /* 0x004ea20000100800 */
[----:B------:R-:W2:Y:S01]  /*15230*/  LDC.64 R2, c[0x0][0xd88] ;  /* 0x00036200ff027b82 */ /* 0x000ea20000000a00 */
[----:B------:R-:W-:Y:S05]  /*15240*/  YIELD ;  /* 0x0000000000007946 */ /* 0x000fea0003800000 */
[----:B------:R-:W-:Y:S01]  /*15250*/  ULDC.64 UR4, c[0x0][0xb20] ;  /* 0x0002c80000047ab9 */ /* 0x000fe20000000a00 */
[----:B01----:R-:W-:Y:S02]  /*15260*/  CS2R R8, SRZ ;  /* 0x0000000000087805 */ /* 0x003fe4000001ff00 */
[----:B------:R-:W-:Y:S01]  /*15270*/  ISETP.NE.U32.AND P0, PT, RZ, UR4, PT ;  /* 0x00000004ff007c0c */ /* 0x000fe2000bf05070 */
[----:B------:R-:W-:Y:S01]  /*15280*/  ULDC.64 UR10, c[0x0][0xb10] ;  /* 0x0002c400000a7ab9 */ /* 0x000fe20000000a00 */
[----:B------:R-:W-:Y:S01]  /*15290*/  ULDC.64 UR8, c[0x0][0xb08] ;  /* 0x0002c20000087ab9 */ /* 0x000fe20000000a00 */
[----:B------:R-:W-:Y:S01]  /*152a0*/  ULDC.64 UR6, c[0x0][0xb00] ;  /* 0x0002c00000067ab9 */ /* 0x000fe20000000a00 */
[----:B--2---:R-:W-:-:S05]  /*152b0*/  IMAD.WIDE R2, R0, 0x4, R2 ;  /* 0x0000000400027825 */ /* 0x004fca00078e0202 */
[----:B------:R-:W0:Y:S01]  /*152c0*/  LDG.E R13, desc[UR60][R2.64] ;  /* 0x0000003c020d7981 */ /* 0x000e22000c1e1900 */
[----:B------:R-:W-:Y:S01]  /*152d0*/  ISETP.NE.AND.EX P0, PT, RZ, UR5, PT, P0 ;  /* 0x00000005ff007c0c */ /* 0x000fe2000bf05300 */
[----:B------:R-:W-:Y:S01]  /*152e0*/  IMAD.MOV.U32 R0, RZ, RZ, RZ ;  /* 0x000000ffff007224 */ /* 0x000fe200078e00ff */
[----:B0-----:R-:W-:Y:S01]  /*152f0*/  SHF.R.S32.HI R4, RZ, 0x1f, R13 ;  /* 0x0000001fff047819 */ /* 0x001fe2000001140d */
        /* <DEDUP_REMOVED lines=50> */
.L_x_10520:
        /* <DEDUP_REMOVED lines=17> */
.L_x_10521:
[----:B------:R-:W-:Y:S05]  /*15730*/  @!P0 BRA `(.L_x_10522) ;  /* 0x00000000000c8947 */ /* 0x000fea0003800000 */
[----:B------:R-:W2:Y:S04]  /*15740*/  LDG.E R8, desc[UR60][R6.64] ;  /* 0x0000003c06087981 */ /* 0x000ea8000c1e1900 */
[----:B------:R-:W2:Y:S02]  /*15750*/  LDG.E R6, desc[UR60][R6.64+0x4] ;  /* 0x0000043c06067981 */ /* 0x000ea4000c1e1900 */
[----:B--2---:R-:W-:-:S07]  /*15760*/  IMAD.IADD R8, R6, 0x1, -R8 ;  /* 0x0000000106087824 */ /* 0x004fce00078e0a08 */
.L_x_10522:
[----:B-----5:R-:W-:Y:S02]  /*15770*/  IMAD.IADD R6, R8, 0x1, -R0 ;  /* 0x0000000108067824 */ /* 0x020fe400078e0a00 */
[----:B------:R-:W2:Y:S04]  /*15780*/  @P2 LDG.E R0, desc[UR60][R4.64] ;  /* 0x0000003c04002981 */ /* 0x000ea8000c1e1900 */
[----:B------:R-:W2:Y:S01]  /*15790*/  @P2 LDG.E R4, desc[UR60][R4.64+0x4] ;  /* 0x0000043c04042981 */ /* 0x000ea2000c1e1900 */
[----:B------:R-:W-:Y:S01]  /*157a0*/  LOP3.LUT R14, R10, 0xff, RZ, 0xc0, !PT ;  /* 0x000000ff0a0e7812 */ /* 0x000fe200078ec0ff */
[----:B------:R-:W-:Y:S01]  /*157b0*/  BSSY B0, `(.L_x_10523) ;  /* 0x000002a000007945 */ /* 0x000fe20003800000 */
[----:B------:R-:W-:Y:S01]  /*157c0*/  SHF.R.U32.HI R10, RZ, 0x10, R10 ;  /* 0x00000010ff0a7819 */ /* 0x000fe2000001160a */
[----:B--2---:R-:W-:-:S04]  /*157d0*/  @P2 IMAD.IADD R11, R4, 0x1, -R0 ;  /* 0x00000001040b2824 */ /* 0x004fc800078e0a00 */
[----:B01----:R-:W-:-:S04]  /*157e0*/  IMAD.IADD R2, R6, 0x1, R11 ;  /* 0x0000000106027824 */ /* 0x003fc800078e020b */
[C---:B------:R-:W-:Y:S01]  /*157f0*/  VIADD R0, R2.reuse, 0x5f ;  /* 0x0000005f02007836 */ /* 0x040fe20000000000 */
[----:B------:R-:W-:-:S03]  /*15800*/  ISETP.GE.AND P1, PT, R2, 0x1, PT ;  /* 0x000000010200780c */ /* 0x000fc60003f26270 */
[----:B------:R-:W-:-:S05]  /*15810*/  IMAD.HI R0, R0, 0x2aaaaaab, RZ ;  /* 0x2aaaaaab00007827 */ /* 0x000fca00078e02ff */
[----:B------:R-:W-:-:S04]  /*15820*/  SHF.R.U32.HI R2, RZ, 0x1f, R0 ;  /* 0x0000001fff027819 */ /* 0x000fc80000011600 */
[----:B------:R-:W-:Y:S01]  /*15830*/  LEA.HI.SX32 R12, R0, R2, 0x1c ;  /* 0x00000002000c7211 */ /* 0x000fe200078fe2ff */
[----:B------:R-:W-:-:S04]  /*15840*/  IMAD.MOV.U32 R0, RZ, RZ, RZ ;  /* 0x000000ffff007224 */ /* 0x000fc800078e00ff */
[----:B------:R0:W-:Y:S04]  /*15850*/  STL [R1+0x44], R12 ;  /* 0x0000440c01007387 */ /* 0x0001e80000100800 */
[----:B------:R0:W-:Y:S01]  /*15860*/  STL [R1+0x84], R14 ;  /* 0x0000840e01007387 */ /* 0x0001e20000100800 */
[----:B------:R-:W-:Y:S05]  /*15870*/  @!P1 BRA `(.L_x_10524) ;  /* 0x0000000000749947 */ /* 0x000fea0003800000 */
        /* <DEDUP_REMOVED lines=29> */
.L_x_10524:
[----:B------:R-:W-:Y:S05]  /*15a50*/  BSYNC B0 ;  /* 0x0000000000007941 */ /* 0x000fea0003800000 */
.L_x_10523:
[-C--:B------:R-:W-:Y:S01]  /*15a60*/  IMAD R2, R14, R0.reuse, RZ ;  /* 0x000000000e027224 */ /* 0x080fe200078e02ff */
[----:B------:R-:W-:Y:S04]  /*15a70*/  BSSY B0, `(.L_x_10525) ;  /* 0x0000141000007945 */ /* 0x000fe80003800000 */
        /* <DEDUP_REMOVED lines=23> */
.L_x_10739:
[----:B-1----:R-:W-:Y:S02]  /*15bf0*/  ISETP.NE.AND P0, PT, R14, RZ, PT ;  /* 0x000000ff0e00720c */ /* 0x002fe40003f05270 */
[----:B------:R-:W-:-:S11]  /*15c00*/  PLOP3.LUT P6, PT, PT, PT, PT, 0x8, 0x0 ;  /* 0x000000000000781c */ /* 0x000fd60003fce170 */
[----:B------:R-:W-:Y:S05]  /*15c10*/  @P0 BRA `(.L_x_10528) ;  /* 0x00000000000c0947 */ /* 0x000fea0003800000 */
[----:B------:R-:W-:-:S03]  /*15c20*/  UMOV UR4, 0xffffffff ;  /* 0xffffffff00047882 */ /* 0x000fc60000000000 */
[----:B------:R-:W-:Y:S05]  /*15c30*/  BRA.DIV UR4, `(.L_x_10529) ;  /* 0x0000008604487947 */ /* 0x000fea000b800000 */
[----:B------:R-:W-:-:S13]  /*15c40*/  ELECT P6, URZ, PT ;  /* 0x00000000003f782f */ /* 0x000fda00038c0000 */
.L_x_10528:
        /* <DEDUP_REMOVED lines=9> */
.L_x_10742:
[----:B------:R-:W-:Y:S05]  /*15ce0*/  BSYNC B1 ;  /* 0x0000000000017941 */ /* 0x000fea0003800000 */
.L_x_10530:
        /* <DEDUP_REMOVED lines=12> */
.L_x_10743:
[----:B------:R-:W-:Y:S05]  /*15db0*/  BSYNC B2 ;  /* 0x0000000000027941 */ /* 0x000fea0003800000 */
.L_x_10534:
        /* <DEDUP_REMOVED lines=9> */
.L_x_10537:
[----:B------:R-:W-:Y:S05]  /*15e50*/  BSYNC B2 ;  /* 0x0000000000027941 */ /* 0x000fea0003800000 */
.L_x_10536:
        /* <DEDUP_REMOVED lines=13> */
.L_x_10538:
        /* <DEDUP_REMOVED lines=13> */
.L_x_10744:
[----:B------:R-:W-:Y:S05]  /*16000*/  BSYNC B2 ;  /* 0x0000000000027941 */ /* 0x000fea0003800000 */
.L_x_10539:
        /* <DEDUP_REMOVED lines=11> */
.L_x_10542:
[----:B------:R-:W-:Y:S05]  /*160c0*/  BSYNC B2 ;  /* 0x0000000000027941 */ /* 0x000fea0003800000 */
.L_x_10541:
        /* <DEDUP_REMOVED lines=10> */
.L_x_10543:
        /* <DEDUP_REMOVED lines=15> */
.L_x_10544:
        /* <DEDUP_REMOVED lines=15> */
.L_x_10545:
        /* <DEDUP_REMOVED lines=15> */
.L_x_10546:
        /* <DEDUP_REMOVED lines=10> */
.L_x_10533:
[----:B------:R-:W-:Y:S05]  /*164e0*/  BSYNC B1 ;  /* 0x0000000000017941 */ /* 0x000fea0003800000 */
.L_x_10532:
        /* <DEDUP_REMOVED lines=13> */
.L_x_10562:
        /* <DEDUP_REMOVED lines=13> */
.L_x_10745:
[----:B------:R-:W-:Y:S05]  /*16690*/  BSYNC B2 ;  /* 0x0000000000027941 */ /* 0x000fea0003800000 */
.L_x_10549:
        /* <DEDUP_REMOVED lines=9> */
.L_x_10552:
[----:B------:R-:W-:Y:S05]  /*16730*/  BSYNC B2 ;  /* 0x0000000000027941 */ /* 0x000fea0003800000 */
.L_x_10551:
        /* <DEDUP_REMOVED lines=12> */
.L_x_10553:
        /* <DEDUP_REMOVED lines=13> */
.L_x_10746:
[----:B------:R-:W-:Y:S05]  /*168d0*/  BSYNC B2 ;  /* 0x0000000000027941 */ /* 0x000fea0003800000 */
.L_x_10554:
        /* <DEDUP_REMOVED lines=11> */
.L_x_10557:
[----:B------:R-:W-:Y:S05]  /*16990*/  BSYNC B2 ;  /* 0x0000000000027941 */ /* 0x000fea0003800000 */
.L_x_10556:
        /* <DEDUP_REMOVED lines=10> */
.L_x_10558:
        /* <DEDUP_REMOVED lines=15> */
.L_x_10559:
        /* <DEDUP_REMOVED lines=15> */
.L_x_10560:
        /* <DEDUP_REMOVED lines=15> */
.L_x_10561:
        /* <DEDUP_REMOVED lines=10> */
.L_x_10548:
[----:B------:R-:W-:Y:S05]  /*16db0*/  BSYNC B1 ;  /* 0x0000000000017941 */ /* 0x000fea0003800000 */
.L_x_10547:
        /* <DEDUP_REMOVED lines=12> */
.L_x_10526:
[----:B------:R-:W-:Y:S05]  /*16e80*/  BSYNC B0 ;  /* 0x0000000000007941 */ /* 0x000fea0003800000 */
.L_x_10525:
[----:B------:R3:W5:Y:S01]  /*16e90*/  LDL R7, [R1+0x44] ;  /* 0x0000440001077983 */ /* 0x0007620000100800 */
[----:B------:R-:W-:Y:S05]  /*16ea0*/  @!P0 WARPSYNC.ALL ;  /* 0x0000000000008948 */ /* 0x000fea0003800000 */
[----:B------:R3:W-:Y:S01]  /*16eb0*/  STL [R1+0x48], RZ ;  /* 0x000048ff01007387 */ /* 0x0007e20000100800 */
[----:B------:R-:W-:Y:S01]  /*16ec0*/  BSSY B0, `(.L_x_10563) ;  /* 0x0000020000007945 */ /* 0x000fe20003800000 */
[----:B------:R-:W-:Y:S06]  /*16ed0*/  @!P0 BAR.SYNC.DEFER_BLOCKING 0xc, 0x180 ;  /* 0x0306000000008b1d */ /* 0x000fec0000010000 */
[----:B---3--:R-:W-:Y:S05]  /*16ee0*/  @!P1 BRA `(.L_x_10564) ;  /* 0x0000000000749947 */ /* 0x008fea0003800000 */
[----:B------:R-:W-:-:S13]  /*16ef0*/  ISETP.NE.AND P0, PT, R10, RZ, PT ;  /* 0x000000ff0a00720c */ /* 0x000fda0003f05270 */
[----:B------:R-:W3:Y:S02]  /*16f00*/  @!P0 LDC R10, c[0x0][0xae8] ;  /* 0x0002ba00ff0a8b82 */ /* 0x000ee40000000800 */
[----:B---3--:R-:W-:-:S04]  /*16f10*/  IABS R0, R10 ;  /* 0x0000000a00007213 */ /* 0x008fc80000000000 */
[----:B------:R-:W3:Y:S08]  /*16f20*/  I2F.RP R2, R0 ;  /* 0x0000000000027306 */ /* 0x000ef00000209400 */
[----:B---3--:R-:W3:Y:S02]  /*16f30*/  MUFU.RCP R2, R2 ;  /* 0x0000000200027308 */ /* 0x008ee40000001000 */
[----:B---3--:R-:W-:-:S06]  /*16f40*/  VIADD R2, R2, 0xffffffe ;  /* 0x0ffffffe02027836 */ /* 0x008fcc0000000000 */
[----:B------:R-:W3:Y:S02]  /*16f50*/  F2I.FTZ.U32.TRUNC.NTZ R3, R2 ;  /* 0x0000000200037305 */ /* 0x000ee4000021f000 */
[----:B---3--:R-:W-:-:S04]  /*16f60*/  IMAD.MOV R2, RZ, RZ, -R3 ;  /* 0x000000ffff027224 */ /* 0x008fc800078e0a03 */
[----:B-12---:R-:W-:Y:S02]  /*16f70*/  IMAD R4, R2, R0, RZ ;  /* 0x0000000002047224 */ /* 0x006fe400078e02ff */
        /* <DEDUP_REMOVED lines=20> */
.L_x_10564:
[----:B------:R-:W-:Y:S05]  /*170c0*/  BSYNC B0 ;  /* 0x0000000000007941 */ /* 0x000fea0003800000 */
.L_x_10563:
[----:B------:R-:W4:Y:S04]  /*170d0*/  LDL R0, [R1+0x48] ;  /* 0x0000480001007983 */ /* 0x000f280000100800 */
[----:B---3--:R-:W4:Y:S01]  /*170e0*/  LDL R2, [R1+0x84] ;  /* 0x0000840001027983 */ /* 0x008f220000100800 */
[----:B------:R-:W-:Y:S01]  /*170f0*/  BSSY B7, `(.L_x_10565) ;  /* 0x00004c1000077945 */ /* 0x000fe20003800000 */
[----:B----4-:R-:W-:-:S05]  /*17100*/  IMAD R2, R2, R0, RZ ;  /* 0x0000000002027224 */ /* 0x010fca00078e02ff */
[----:B-----5:R-:W-:Y:S01]  /*17110*/  VIADDMNMX R0, R2, R0, R7, PT ;  /* 0x0000000002007246 */ /* 0x020fe20003800107 */
        /* <DEDUP_REMOVED lines=10> */
[----:B-12---:R-:W1:Y:S01]  /*171c0*/  LDC.64 R4, c[0x0][0xd60] ;  /* 0x00035800ff047b82 */ /* 0x006e620000000a00 */
[----:B------:R-:W3:Y:S08]  /*171d0*/  FLO.U32 R0, UR4 ;  /* 0x0000000400007d00 */ /* 0x000ef000080e0000 */
[----:B------:R-:W1:Y:S01]  /*171e0*/  POPC R2, UR4 ;  /* 0x0000000400027d09 */ /* 0x000e620008000000 */
[----:B---3--:R-:W-:-:S13]  /*171f0*/  ISETP.EQ.U32.AND P0, PT, R0, R3, PT ;  /* 0x000000030000720c */ /* 0x008fda0003f02070 */
[----:B-1----:R-:W2:Y:S01]  /*17200*/  @P0 ATOMG.E.ADD.STRONG.GPU PT, R5, desc[UR60][R4.64], R2 ;  /* 0x00000002040509a8 */ /* 0x002ea200081ee1fc */
[----:B------:R-:W1:Y:S02]  /*17210*/  S2R R3, SR_LTMASK ;  /* 0x0000000000037919 */ /* 0x000e640000003900 */
[----:B-1----:R-:W-:-:S06]  /*17220*/  LOP3.LUT R3, R3, UR4, RZ, 0xc0, !PT ;  /* 0x0000000403037c12 */ /* 0x002fcc000f8ec0ff */
[----:B------:R-:W1:Y:S01]  /*17230*/  POPC R3, R3 ;  /* 0x0000000300037309 */ /* 0x000e620000000000 */
[----:B--2---:R-:W1:Y:S02]  /*17240*/  SHFL.IDX PT, R0, R5, R0, 0x1f ;  /* 0x00001f0005007589 */ /* 0x004e6400000e0000 */
[----:B-1----:R-:W-:-:S05]  /*17250*/  IADD3 R0, R0, UR38, R3 ;  /* 0x0000002600007c10 */ /* 0x002fca000fffe003 */
[----:B------:R4:W-:Y:S01]  /*17260*/  STL [R1], R0 ;  /* 0x0000000001007387 */ /* 0x0009e20000100800 */
[----:B------:R-:W-:Y:S05]  /*17270*/  BRA `(.L_x_10567) ;  /* 0x0000004800a07947 */ /* 0x000fea0003800000 */
.L_x_10566:
        /* <DEDUP_REMOVED lines=8> */
[----:B-12---:R-:W-:Y:S02]  /*17300*/  IMAD.U32 R4, RZ, RZ, UR6 ;  /* 0x00000006ff047e24 */ /* 0x006fe4000f8e00ff */
        /* <DEDUP_REMOVED lines=11> */
.L_x_10569:
[----:B------:R-:W-:Y:S05]  /*173c0*/  BSYNC B6 ;  /* 0x0000000000067941 */ /* 0x000fea0003800000 */
.L_x_10568:
        /* <DEDUP_REMOVED lines=9> */
[----:B-12---:R-:W-:Y:S02]  /*17460*/  IMAD.U32 R4, RZ, RZ, UR6 ;  /* 0x00000006ff047e24 */ /* 0x006fe4000f8e00ff */
[----:B------:R-:W-:Y:S02]  /*17470*/  IMAD.U32 R5, RZ, RZ, UR7 ;  /* 0x00000007ff057e24 */ /* 0x000fe4000f8e00ff */
[----:B------:R-:W-:Y:S02]  /*17480*/  IMAD.U32 R6, RZ, RZ, UR8 ;  /* 0x00000008ff067e24 */ /* 0x000fe4000f8e00ff */
[----:B------:R-:W-:-:S02]  /*17490*/  IMAD.U32 R7, RZ, RZ, UR9 ;  /* 0x00000009ff077e24 */ /* 0x000fc4000f8e00ff */
[----:B------:R-:W-:Y:S02]  /*174a0*/  IMAD.U32 R10, RZ, RZ, UR4 ;  /* 0x00000004ff0a7e24 */ /* 0x000fe4000f8e00ff */
[----:B------:R-:W-:Y:S02]  /*174b0*/  IMAD.U32 R11, RZ, RZ, UR5 ;  /* 0x00000005ff0b7e24 */ /* 0x000fe4000f8e00ff */
[----:B------:R-:W-:Y:S02]  /*174c0*/  IMAD.MOV.U32 R8, RZ, RZ, 0x70 ;  /* 0x00000070ff087424 */ /* 0x000fe400078e00ff */
[----:B0-----:R-:W-:Y:S02]  /*174d0*/  IMAD.MOV.U32 R12, RZ, RZ, 0x1 ;  /* 0x00000001ff0c7424 */ /* 0x001fe400078e00ff */
[----:B---3--:R-:W-:-:S07]  /*174e0*/  IMAD.MOV.U32 R13, RZ, RZ, RZ ;  /* 0x000000ffff0d7224 */ /* 0x008fce00078e00ff */
[----:B------:R-:W-:-:S07]  /*174f0*/  LEPC R20, `(.L_x_10572) ;  /* 0x000000001014794e */ /* 0x000fce0000000000 */
[----:B----4-:R-:W-:Y:S05]  /*17500*/  CALL.ABS.NOINC R2 ;  /* 0x0000000002007343 */ /* 0x010fea0003c00000 */
.L_x_10572:
        /* <DEDUP_REMOVED lines=16> */
.L_x_10571:
[----:B------:R-:W-:Y:S05]  /*17610*/  BSYNC B6 ;  /* 0x0000000000067941 */ /* 0x000fea0003800000 */
.L_x_10570:
[----:B-12---:R-:W2:Y:S01]  /*17620*/  LDL.LU R4, [R1+0x24] ;  /* 0x0000240001047983 */ /* 0x006ea20000300800 */
        /* <DEDUP_REMOVED lines=23> */
.L_x_10749:
        /* <DEDUP_REMOVED lines=11> */
.L_x_10752:
        /* <DEDUP_REMOVED lines=24> */
.L_x_10576:
[----:B-1----:R-:W2:Y:S01]  /*179d0*/  LDL R2, [R1+0x1c] ;  /* 0x00001c0001027983 */ /* 0x002ea20000100800 */
[----:B0-----:R-:W-:Y:S01]  /*179e0*/  IMAD R0, R19, 0x8, R18 ;  /* 0x0000000813007824 */ /* 0x001fe200078e0212 */
[----:B--2---:R-:W-:-:S04]  /*179f0*/  SHF.L.U32 R2, R2, 0x1f, RZ ;  /* 0x0000001f02027819 */ /* 0x004fc800000006ff */
[----:B------:R-:W0:Y:S02]  /*17a00*/  SYNCS.PHASECHK.TRANS64.TRYWAIT P0, [R0+URZ+0x32440], R2 ;  /* 0x03244002000075a7 */ /* 0x000e24000800017f */
[----:B0-----:R-:W-:Y:S05]  /*17a10*/  @!P0 BRA `(.L_x_10577) ;  /* 0x0000006800a88947 */ /* 0x001fea0003800000 */
.L_x_10753:
        /* <DEDUP_REMOVED lines=11> */
.L_x_10578:
        /* <DEDUP_REMOVED lines=24> */
.L_x_10574:
        /* <DEDUP_REMOVED lines=34> */
.L_x_10580:
[----:B------:R-:W-:Y:S05]  /*17e70*/  BSYNC B6 ;  /* 0x0000000000067941 */ /* 0x000fea0003800000 */
.L_x_10579:
[----:B------:R-:W2:Y:S01]  /*17e80*/  LDL.LU R5, [R1+0x4] ;  /* 0x0000040001057983 */ /* 0x000ea20000300800 */
        /* <DEDUP_REMOVED lines=63> */
[----:B------:R-:W0:Y:S01]  /*18280*/  SHFL.IDX PT, R5, R3, RZ, 0x181f ;  /* 0x00181fff03057589 */ /* 0x000e2200000e0000 */
[----:B--2---:R-:W-:Y:S02]  /*18290*/  IMAD R0, R11, R8, RZ ;  /* 0x000000080b007224 */ /* 0x004fe400078e02ff */
[----:B------:R-:W-:-:S05]  /*182a0*/  IMAD.IADD R11, R7, 0x1, R6 ;  /* 0x00000001070b7824 */ /* 0x000fca00078e0206 */
[C---:B------:R-:W-:Y:S01]  /*182b0*/  ISETP.GE.AND P1, PT, R11.reuse, R0, PT ;  /* 0x000000000b00720c */ /* 0x040fe20003f26270 */
[----:B------:R-:W1:Y:S01]  /*182c0*/  SHFL.IDX PT, R6, R3, 0x1, 0x181f ;  /* 0x00381f0003067f89 */ /* 0x000e6200000e0000 */
[----:B------:R-:W-:-:S03]  /*182d0*/  VIADD R8, R11, 0x10 ;  /* 0x000000100b087836 */ /* 0x000fc60000000000 */
[----:B------:R-:W2:Y:S08]  /*182e0*/  SHFL.IDX PT, R7, R2, 0x1, 0x181f ;  /* 0x00381f0002077f89 */ /* 0x000eb000000e0000 */
[----:B0-----:R-:W-:-:S05]  /*182f0*/  @!P1 LEA R5, P3, R10, R5, 0x1 ;  /* 0x000000050a059211 */ /* 0x001fca00078608ff */
[----:B------:R-:W-:Y:S01]  /*18300*/  @!P1 IMAD.X R4, RZ, RZ, R4, P3 ;  /* 0x000000ffff049224 */ /* 0x000fe200018e0604 */
[----:B------:R-:W-:-:S04]  /*18310*/  ISETP.GE.AND P2, PT, R8, R0, PT ;  /* 0x000000000800720c */ /* 0x000fc80003f46270 */
[----:B------:R-:W-:-:S04]  /*18320*/  @!P1 LOP3.LUT R5, R5, R4, RZ, 0x3c, !PT ;  /* 0x0000000405059212 */ /* 0x000fc800078e3cff */
[----:B------:R-:W-:-:S04]  /*18330*/  @!P1 LOP3.LUT R4, R5, R4, RZ, 0x3c, !PT ;  /* 0x0000000405049212 */ /* 0x000fc800078e3cff */
[----:B------:R-:W-:-:S05]  /*18340*/  @!P1 LOP3.LUT R5, R5, R4, RZ, 0x3c, !PT ;  /* 0x0000000405059212 */ /* 0x000fca00078e3cff */
[----:B-----5:R1:W-:Y:S02]  /*18350*/  @!P1 LDGSTS.E.BYPASS.LTC128B.128 [R9+0x18400], desc[UR60][R4.64], !P0 ;  /* 0x1840000004099fae */ /* 0x0203e4000c101d7c */
[----:B-1----:R-:W-:-:S05]  /*18360*/  @!P2 LEA R5, P1, R10, R6, 0x1 ;  /* 0x000000060a05a211 */ /* 0x002fca00078208ff */
[----:B--2---:R-:W-:-:S05]  /*18370*/  @!P2 IMAD.X R4, RZ, RZ, R7, P1 ;  /* 0x000000ffff04a224 */ /* 0x004fca00008e0607 */
[----:B------:R-:W-:-:S04]  /*18380*/  @!P2 LOP3.LUT R5, R5, R4, RZ, 0x3c, !PT ;  /* 0x000000040505a212 */ /* 0x000fc800078e3cff */
[----:B------:R-:W-:-:S04]  /*18390*/  @!P2 LOP3.LUT R4, R5, R4, RZ, 0x3c, !PT ;  /* 0x000000040504a212 */ /* 0x000fc800078e3cff */
[----:B------:R-:W-:-:S05]  /*183a0*/  @!P2 LOP3.LUT R5, R5, R4, RZ, 0x3c, !PT ;  /* 0x000000040505a212 */ /* 0x000fca00078e3cff */
[----:B------:R0:W-:Y:S04]  /*183b0*/  @!P2 LDGSTS.E.BYPASS.LTC128B.128 [R9+0x18c00], desc[UR60][R4.64], !P0 ;  /* 0x18c000000409afae */ /* 0x0001e8000c101d7c */
[----:B------:R-:W-:Y:S04]  /*183c0*/  STL [R1+0x4], R11 ;  /* 0x0000040b01007387 */ /* 0x000fe80000100800 */
[----:B0-----:R-:W0:Y:S04]  /*183d0*/  SHFL.IDX PT, R4, R3, 0x2, 0x181f ;  /* 0x00581f0003047f89 */ /* 0x001e2800000e0000 */
[----:B------:R1:W-:Y:S04]  /*183e0*/  STL [R1+0x60], R8 ;  /* 0x0000600801007387 */ /* 0x0003e80000100800 */
[----:B------:R-:W2:Y:S01]  /*183f0*/  SHFL.IDX PT, R6, R2, 0x2, 0x181f ;  /* 0x00581f0002067f89 */ /* 0x000ea200000e0000 */
[----:B-1----:R-:W-:-:S05]  /*18400*/  VIADD R8, R11, 0x20 ;  /* 0x000000200b087836 */ /* 0x002fca0000000000 */
[----:B------:R-:W-:-:S13]  /*18410*/  ISETP.GE.AND P1, PT, R8, R0, PT ;  /* 0x000000000800720c */ /* 0x000fda0003f26270 */
[----:B0-----:R-:W-:-:S05]  /*18420*/  @!P1 LEA R5, P2, R10, R4, 0x1 ;  /* 0x000000040a059211 */ /* 0x001fca00078408ff */
[----:B--2---:R-:W-:-:S05]  /*18430*/  @!P1 IMAD.X R4, RZ, RZ, R6, P2 ;  /* 0x000000ffff049224 */ /* 0x004fca00010e0606 */
[----:B------:R-:W-:-:S04]  /*18440*/  @!P1 LOP3.LUT R5, R5, R4, RZ, 0x3c, !PT ;  /* 0x0000000405059212 */ /* 0x000fc800078e3cff */
[----:B------:R-:W-:-:S04]  /*18450*/  @!P1 LOP3.LUT R4, R5, R4, RZ, 0x3c, !PT ;  /* 0x0000000405049212 */ /* 0x000fc800078e3cff */
[----:B------:R-:W-:-:S05]  /*18460*/  @!P1 LOP3.LUT R5, R5, R4, RZ, 0x3c, !PT ;  /* 0x0000000405059212 */ /* 0x000fca00078e3cff */
[----:B------:R0:W-:Y:S01]  /*18470*/  @!P1 LDGSTS.E.BYPASS.LTC128B.128 [R9+0x19400], desc[UR60][R4.64], !P0 ;  /* 0x1940000004099fae */ /* 0x0001e2000c101d7c */
[----:B------:R-:W-:-:S03]  /*18480*/  VIADD R7, R11, 0x30 ;  /* 0x000000300b077836 */ /* 0x000fc60000000000 */
[----:B------:R-:W-:Y:S04]  /*18490*/  SHFL.IDX PT, R6, R2, 0x3, 0x181f ;  /* 0x00781f0002067f89 */ /* 0x000fe800000e0000 */
[----:B0-----:R-:W0:Y:S01]  /*184a0*/  SHFL.IDX PT, R4, R3, 0x3, 0x181f ;  /* 0x00781f0003047f89 */ /* 0x001e2200000e0000 */
[----:B------:R-:W-:-:S13]  /*184b0*/  ISETP.GE.AND P1, PT, R7, R0, PT ;  /* 0x000000000700720c */ /* 0x000fda0003f26270 */
[----:B0-----:R-:W-:-:S05]  /*184c0*/  @!P1 LEA R5, P2, R10, R4, 0x1 ;  /* 0x000000040a059211 */ /* 0x001fca00078408ff */
[----:B------:R-:W-:-:S05]  /*184d0*/  @!P1 IMAD.X R4, RZ, RZ, R6, P2 ;  /* 0x000000ffff049224 */ /* 0x000fca00010e0606 */
        /* <DEDUP_REMOVED lines=41> */
.L_x_10770:
        /* <DEDUP_REMOVED lines=12> */
.L_x_10582:
        /* <DEDUP_REMOVED lines=37> */
.L_x_10584:
[----:B------:R-:W-:Y:S05]  /*18a80*/  BSYNC B6 ;  /* 0x0000000000067941 */ /* 0x000fea0003800000 */
.L_x_10583:
        /* <DEDUP_REMOVED lines=10> */
[----:B-1----:R-:W-:-:S05]  /*18b30*/  IMAD.SHL.U32 R8, R8, 0x8, RZ ;  /* 0x0000000808087824 */ /* 0x002fca00078e00ff */
        /* <DEDUP_REMOVED lines=31> */
[----:B------:R-:W-:Y:S01]  /*18d30*/  ISETP.GE.AND P2, PT, R10, UR4, PT ;  /* 0x000000040a007c0c */ /* 0x000fe2000bf46270 */
[----:B------:R-:W-:Y:S01]  /*18d40*/  IMAD R4, R4, UR5, R0 ;  /* 0x0000000504047c24 */ /* 0x000fe2000f8e0200 */
[----:B------:R-:W-:Y:S02]  /*18d50*/  LEA R0, P4, R2, UR6, 0x1 ;  /* 0x0000000602007c11 */ /* 0x000fe4000f8808ff */
[----:B------:R-:W-:Y:S01]  /*18d60*/  ISETP.GE.AND P1, PT, R9, UR4, PT ;  /* 0x0000000409007c0c */ /* 0x000fe2000bf26270 */
[----:B------:R-:W-:Y:S01]  /*18d70*/  IMAD.IADD R4, R3, 0x1, R4 ;  /* 0x0000000103047824 */ /* 0x000fe200078e0204 */
[----:B------:R-:W-:-:S04]  /*18d80*/  ISETP.GE.AND P0, PT, R8, UR4, PT ;  /* 0x0000000408007c0c */ /* 0x000fc8000bf06270 */
[----:B------:R-:W-:Y:S01]  /*18d90*/  LEA.HI.X R2, R2, UR7, R4, 0x1, P4 ;  /* 0x0000000702027c11 */ /* 0x000fe2000a0f0c04 */
[----:B0-----:R-:W-:-:S05]  /*18da0*/  IMAD.SHL.U32 R7, R7, 0x8, RZ ;  /* 0x0000000807077824 */ /* 0x001fca00078e00ff */
[----:B------:R-:W-:-:S04]  /*18db0*/  LOP3.LUT R7, R7, 0x38, RZ, 0xc0, !PT ;  /* 0x0000003807077812 */ /* 0x000fc800078ec0ff */
[----:B------:R-:W-:Y:S01]  /*18dc0*/  ISETP.GE.AND P3, PT, R7, UR4, PT ;  /* 0x0000000407007c0c */ /* 0x000fe2000bf66270 */
[----:B------:R-:W-:-:S03]  /*18dd0*/  UMOV UR4, 0xffffffff ;  /* 0xffffffff00047882 */ /* 0x000fc60000000000 */
[----:B------:R-:W-:Y:S09]  /*18de0*/  BRA.DIV UR4, `(.L_x_10585) ;  /* 0x0000006204987947 */ /* 0x000ff2000b800000 */
[----:B------:R-:W2:Y:S04]  /*18df0*/  LDL.LU R9, [R1+0x4c] ;  /* 0x00004c0001097983 */ /* 0x000ea80000300800 */
[----:B------:R-:W3:Y:S04]  /*18e00*/  LDL.LU R5, [R1+0x4] ;  /* 0x0000040001057983 */ /* 0x000ee80000300800 */
[----:B------:R-:W4:Y:S04]  /*18e10*/  LDL.LU R4, [R1+0x60] ;  /* 0x0000600001047983 */ /* 0x000f280000300800 */
[----:B------:R-:W5:Y:S04]  /*18e20*/  LDL.LU R10, [R1+0x64] ;  /* 0x00006400010a7983 */ /* 0x000f680000300800 */
[----:B------:R-:W5:Y:S01]  /*18e30*/  LDL R8, [R1+0x14] ;  /* 0x0000140001087983 */ /* 0x000f620000100800 */
        /* <DEDUP_REMOVED lines=12> */
[----:B------:R-:W-:Y:S01]  /*18f00*/  @!PT LDS RZ, [RZ] ;  /* 0x00000000fffff984 */ /* 0x000fe20000000800 */
[----:B-----5:R-:W-:Y:S04]  /*18f10*/  @!P5 LDGSTS.E.BYPASS.LTC128B.128 [R8+0x22400], desc[UR60][R4.64], !P3 ;  /* 0x224000000408dfae */ /* 0x020fe8000d901d7c */
[----:B------:R-:W-:Y:S04]  /*18f20*/  @!P5 LDGSTS.E.BYPASS.LTC128B.128 [R8+0x26400], desc[UR60][R4.64+0x80], !P2 ;  /* 0x264000800408dfae */ /* 0x000fe8000d101d7c */
[----:B------:R-:W-:Y:S04]  /*18f30*/  @!P5 LDGSTS.E.BYPASS.LTC128B.128 [R8+0x2a400], desc[UR60][R4.64+0x100], !P1 ;  /* 0x2a4001000408dfae */ /* 0x000fe8000c901d7c */
[----:B------:R0:W-:Y:S04]  /*18f40*/  @!P5 LDGSTS.E.BYPASS.LTC128B.128 [R8+0x2e400], desc[UR60][R4.64+0x180], !P0 ;  /* 0x2e4001800408dfae */ /* 0x0001e8000c101d7c */
[----:B------:R-:W-:Y:S04]  /*18f50*/  SHFL.IDX PT, R6, R2, 0x1, 0x181f ;  /* 0x00381f0002067f89 */ /* 0x000fe800000e0000 */
[----:B0-----:R-:W0:Y:S02]  /*18f60*/  SHFL.IDX PT, R5, R0, 0x1, 0x181f ;  /* 0x00381f0000057f89 */ /* 0x001e2400000e0000 */
[----:B0-----:R-:W-:-:S05]  /*18f70*/  @!P4 LEA R5, P6, R7, R5, 0x1 ;  /* 0x000000050705c211 */ /* 0x001fca00078c08ff */
[----:B------:R-:W-:-:S05]  /*18f80*/  @!P4 IMAD.X R4, RZ, RZ, R6, P6 ;  /* 0x000000ffff04c224 */ /* 0x000fca00030e0606 */
[----:B------:R-:W-:-:S04]  /*18f90*/  @!P4 LOP3.LUT R5, R5, R4, RZ, 0x3c, !PT ;  /* 0x000000040505c212 */ /* 0x000fc800078e3cff */
[----:B------:R-:W-:-:S04]  /*18fa0*/  @!P4 LOP3.LUT R4, R5, R4, RZ, 0x3c, !PT ;  /* 0x000000040504c212 */ /* 0x000fc800078e3cff */
[----:B------:R-:W-:-:S05]  /*18fb0*/  @!P4 LOP3.LUT R5, R5, R4, RZ, 0x3c, !PT ;  /* 0x000000040505c212 */ /* 0x000fca00078e3cff */
        /* <DEDUP_REMOVED lines=10> */
[----:B------:R-:W-:-:S04]  /*19060*/  @!P4 LOP3.LUT R5, R5, R4, RZ, 0x3c, !PT ;  /* 0x000000040505c212 */ /* 0x000fc800078e3cff */
[----:B------:R-:W-:-:S04]  /*19070*/  @!P4 LOP3.LUT R4, R5, R4, RZ, 0x3c, !PT ;  /* 0x000000040504c212 */ /* 0x000fc800078e3cff */
[----:B------:R-:W-:-:S05]  /*19080*/  @!P4 LOP3.LUT R5, R5, R4, RZ, 0x3c, !PT ;  /* 0x000000040505c212 */ /* 0x000fca00078e3cff */
        /* <DEDUP_REMOVED lines=46> */
[----:B------:R-:W-:-:S05]  /*19370*/  @!P4 IMAD.X R4, RZ, RZ, R6, P5 ;  /* 0x000000ffff04c224 */ /* 0x000fca00028e0606 */
[----:B------:R-:W-:-:S04]  /*19380*/  @!P4 LOP3.LUT R5, R5, R4, RZ, 0x3c, !PT ;  /* 0x000000040505c212 */ /* 0x000fc800078e3cff */
[----:B------:R-:W-:-:S04]  /*19390*/  @!P4 LOP3.LUT R4, R5, R4, RZ, 0x3c, !PT ;  /* 0x000000040504c212 */ /* 0x000fc800078e3cff */
[----:B------:R-:W-:Y:S01]  /*193a0*/  @!P4 LOP3.LUT R5, R5, R4, RZ, 0x3c, !PT ;  /* 0x000000040505c212 */ /* 0x000fe200078e3cff */
[----:B------:R0:W2:Y:S04]  /*193b0*/  SHFL.IDX PT, R6, R2, 0x7, 0x181f ;  /* 0x00f81f0002067f89 */ /* 0x0000a800000e0000 */
[----:B------:R0:W-:Y:S04]  /*193c0*/  @!P4 LDGSTS.E.BYPASS.LTC128B.128 [R8+0x25400], desc[UR60][R4.64], !P3 ;  /* 0x254000000408cfae */ /* 0x0001e8000d901d7c */
[----:B------:R0:W-:Y:S04]  /*193d0*/  @!P4 LDGSTS.E.BYPASS.LTC128B.128 [R8+0x29400], desc[UR60][R4.64+0x80], !P2 ;  /* 0x294000800408cfae */ /* 0x0001e8000d101d7c */
[----:B------:R0:W-:Y:S04]  /*193e0*/  @!P4 LDGSTS.E.BYPASS.LTC128B.128 [R8+0x2d400], desc[UR60][R4.64+0x100], !P1 ;  /* 0x2d4001000408cfae */ /* 0x0001e8000c901d7c */
[----:B-1----:R0:W-:Y:S02]  /*193f0*/  @!P4 LDGSTS.E.BYPASS.LTC128B.128 [R8+0x31400], desc[UR60][R4.64+0x180], !P0 ;  /* 0x314001800408cfae */ /* 0x0021e4000c101d7c */
.L_x_10788:
[----:B0-----:R-:W3:Y:S01]  /*19400*/  LDL.LU R2, [R1+0x7c] ;  /* 0x00007c0001027983 */ /* 0x001ee20000300800 */
[----:B------:R-:W-:Y:S01]  /*19410*/  BSSY B0, `(.L_x_10586) ;  /* 0x000000d000007945 */ /* 0x000fe20003800000 */
[----:B---3--:R-:W-:-:S13]  /*19420*/  ISETP.GE.AND P4, PT, R2, R3, PT ;  /* 0x000000030200720c */ /* 0x008fda0003f86270 */
[----:B------:R-:W-:Y:S05]  /*19430*/  @P4 BRA `(.L_x_10587) ;  /* 0x0000000000284947 */ /* 0x000fea0003800000 */
[----:B-1----:R-:W3:Y:S01]  /*19440*/  LDL R4, [R1+0x14] ;  /* 0x0000140001047983 */ /* 0x002ee20000100800 */
        /* <DEDUP_REMOVED lines=9> */
.L_x_10587:
[----:B------:R-:W-:Y:S05]  /*194e0*/  BSYNC B0 ;  /* 0x0000000000007941 */ /* 0x000fea0003800000 */
.L_x_10586:
[----:B------:R-:W-:Y:S01]  /*194f0*/  NOP ;  /* 0x0000000000007918 */ /* 0x000fe20000000000 */
[----:B------:R-:W-:-:S13]  /*19500*/  PLOP3.LUT P0, PT, PT, PT, PT, 0x80, 0x0 ;  /* 0x000000000000781c */ /* 0x000fda0003f0f070 */
.L_x_10588:
        /* <DEDUP_REMOVED lines=18> */
.L_x_10789:
[----:B------:R-:W-:Y:S05]  /*19630*/  BSYNC B0 ;  /* 0x0000000000007941 */ /* 0x000fea0003800000 */
.L_x_10589:
[----:B------:R-:W3:Y:S01]  /*19640*/  LDL R2, [R1+0x18] ;  /* 0x0000180001027983 */ /* 0x000ee20000100800 */
[----:B------:R-:W-:Y:S01]  /*19650*/  BSSY B0, `(.L_x_10591) ;  /* 0x000005a000007945 */ /* 0x000fe20003800000 */
[----:B---3--:R-:W-:-:S13]  /*19660*/  LOP3.LUT P0, RZ, R2, 0x1, RZ, 0xc0, !PT ;  /* 0x0000000102ff7812 */ /* 0x008fda000780c0ff */
[----:B------:R-:W-:Y:S05]  /*19670*/  @!P0 BRA `(.L_x_10592) ;  /* 0x00000004005c8947 */ /* 0x000fea0003800000 */
[----:B-1----:R-:W0:Y:S01]  /*19680*/  LDL R4, [R1+0x1c] ;  /* 0x00001c0001047983 */ /* 0x002e220000100800 */
        /* <DEDUP_REMOVED lines=8> */
.L_x_10790:
[----:B------:R-:W-:Y:S05]  /*19710*/  BSYNC B1 ;  /* 0x0000000000017941 */ /* 0x000fea0003800000 */
.L_x_10593:
        /* <DEDUP_REMOVED lines=9> */
.L_x_10596:
[----:B------:R-:W-:Y:S05]  /*197b0*/  BSYNC B1 ;  /* 0x0000000000017941 */ /* 0x000fea0003800000 */
.L_x_10595:
        /* <DEDUP_REMOVED lines=12> */
.L_x_10597:
        /* <DEDUP_REMOVED lines=15> */
.L_x_10598:
        /* <DEDUP_REMOVED lines=15> */
.L_x_10599:
        /* <DEDUP_REMOVED lines=15> */
.L_x_10600:
        /* <DEDUP_REMOVED lines=10> */
.L_x_10592:
[----:B------:R-:W-:Y:S05]  /*19bf0*/  BSYNC B0 ;  /* 0x0000000000007941 */ /* 0x000fea0003800000 */
.L_x_10591:
[----:B-1----:R-:W0:Y:S04]  /*19c00*/  LDL R4, [R1+0x50] ;  /* 0x0000500001047983 */ /* 0x002e280000100800 */
        /* <DEDUP_REMOVED lines=8> */
[----:B------:R-:W-:Y:S01]  /*19c90*/  BSSY B2, `(.L_x_10603) ;  /* 0x00000a9000027945 */ /* 0x000fe20003800000 */
[----:B---3--:R-:W-:-:S04]  /*19ca0*/  VIADD R2, R7, 0x1 ;  /* 0x0000000107027836 */ /* 0x008fc80000000000 */
[----:B--2---:R-:W-:-:S05]  /*19cb0*/  IMAD R2, R2, R6, RZ ;  /* 0x0000000602027224 */ /* 0x004fca00078e02ff */
        /* <DEDUP_REMOVED lines=42> */
.L_x_10607:
        /* <DEDUP_REMOVED lines=8> */
.L_x_10791:
[----:B------:R-:W-:Y:S05]  /*19fe0*/  BSYNC B3 ;  /* 0x0000000000037941 */ /* 0x000fea0003800000 */
.L_x_10608:
        /* <DEDUP_REMOVED lines=9> */
.L_x_10611:
[----:B------:R-:W-:Y:S05]  /*1a080*/  BSYNC B3 ;  /* 0x0000000000037941 */ /* 0x000fea0003800000 */
.L_x_10610:
        /* <DEDUP_REMOVED lines=12> */
.L_x_10612:
        /* <DEDUP_REMOVED lines=13> */
.L_x_10792:
[----:B------:R-:W-:Y:S05]  /*1a220*/  BSYNC B3 ;  /* 0x0000000000037941 */ /* 0x000fea0003800000 */
.L_x_10613:
        /* <DEDUP_REMOVED lines=11> */
.L_x_10616:
[----:B------:R-:W-:Y:S05]  /*1a2e0*/  BSYNC B3 ;  /* 0x0000000000037941 */ /* 0x000fea0003800000 */
.L_x_10615:
        /* <DEDUP_REMOVED lines=9> */
.L_x_10617:
        /* <DEDUP_REMOVED lines=15> */
.L_x_10618:
        /* <DEDUP_REMOVED lines=15> */
.L_x_10619:
        /* <DEDUP_REMOVED lines=15> */
.L_x_10620:
        /* <DEDUP_REMOVED lines=10> */
.L_x_10606:
[----:B------:R-:W-:Y:S05]  /*1a6f0*/  BSYNC B1 ;  /* 0x0000000000017941 */ /* 0x000fea0003800000 */
.L_x_10605:
[----:B------:R-:W2:Y:S02]  /*1a700*/  LDL.LU R5, [R1+0x50] ;  /* 0x0000500001057983 */ /* 0x000ea40000300800 */
[----:B--2---:R-:W-:-:S07]  /*1a710*/  VIADD R0, R5, 0xfffffffd ;  /* 0xfffffffd05007836 */ /* 0x004fce0000000000 */
.L_x_10604:
[----:B------:R-:W-:Y:S05]  /*1a720*/  BSYNC B2 ;  /* 0x0000000000027941 */ /* 0x000fea0003800000 */
.L_x_10603:
[----:B------:R-:W-:Y:S01]  /*1a730*/  VIADD R8, R8, 0xfffffffe ;  /* 0xfffffffe08087836 */ /* 0x000fe20000000000 */
[----:B------:R-:W-:-:S04]  /*1a740*/  LOP3.LUT R4, RZ, R4, RZ, 0x33, !PT ;  /* 0x00000004ff047212 */ /* 0x000fc800078e33ff */
[----:B------:R-:W-:-:S13]  /*1a750*/  ISETP.NE.AND P0, PT, R8, R4, PT ;  /* 0x000000040800720c */ /* 0x000fda0003f05270 */
[----:B------:R-:W-:Y:S05]  /*1a760*/  @!P0 BRA `(.L_x_10602) ;  /* 0x0000001000f88947 */ /* 0x000fea0003800000 */
.L_x_10653:
        /* <DEDUP_REMOVED lines=35> */
.L_x_10623:
        /* <DEDUP_REMOVED lines=8> */
.L_x_10793:
[----:B------:R-:W-:Y:S05]  /*1aa20*/  BSYNC B2 ;  /* 0x0000000000027941 */ /* 0x000fea0003800000 */
.L_x_10624:
        /* <DEDUP_REMOVED lines=9> */
.L_x_10627:
[----:B------:R-:W-:Y:S05]  /*1aac0*/  BSYNC B2 ;  /* 0x0000000000027941 */ /* 0x000fea0003800000 */
.L_x_10626:
        /* <DEDUP_REMOVED lines=12> */
.L_x_10628:
        /* <DEDUP_REMOVED lines=13> */
.L_x_10794:
[----:B------:R-:W-:Y:S05]  /*1ac60*/  BSYNC B2 ;  /* 0x0000000000027941 */ /* 0x000fea0003800000 */
.L_x_10629:
        /* <DEDUP_REMOVED lines=11> */
.L_x_10632:
[----:B------:R-:W-:Y:S05]  /*1ad20*/  BSYNC B2 ;  /* 0x0000000000027941 */ /* 0x000fea0003800000 */
.L_x_10631:
        /* <DEDUP_REMOVED lines=9> */
.L_x_10633:
        /* <DEDUP_REMOVED lines=15> */
.L_x_10634:
        /* <DEDUP_REMOVED lines=15> */
.L_x_10635:
        /* <DEDUP_REMOVED lines=15> */
.L_x_10636:
        /* <DEDUP_REMOVED lines=10> */
.L_x_10622:
[----:B------:R-:W-:Y:S05]  /*1b130*/  BSYNC B1 ;  /* 0x0000000000017941 */ /* 0x000fea0003800000 */
.L_x_10621:
        /* <DEDUP_REMOVED lines=35> */
.L_x_10639:
        /* <DEDUP_REMOVED lines=8> */
.L_x_10795:
[----:B------:R-:W-:Y:S05]  /*1b3f0*/  BSYNC B2 ;  /* 0x0000000000027941 */ /* 0x000fea0003800000 */
.L_x_10640:
        /* <DEDUP_REMOVED lines=9> */
.L_x_10643:
[----:B------:R-:W-:Y:S05]  /*1b490*/  BSYNC B2 ;  /* 0x0000000000027941 */ /* 0x000fea0003800000 */
.L_x_10642:
        /* <DEDUP_REMOVED lines=12> */
.L_x_10644:
        /* <DEDUP_REMOVED lines=13> */
.L_x_10796:
[----:B------:R-:W-:Y:S05]  /*1b630*/  BSYNC B2 ;  /* 0x0000000000027941 */ /* 0x000fea0003800000 */
.L_x_10645:
        /* <DEDUP_REMOVED lines=11> */
.L_x_10648:
[----:B------:R-:W-:Y:S05]  /*1b6f0*/  BSYNC B2 ;  /* 0x0000000000027941 */ /* 0x000fea0003800000 */
.L_x_10647:
        /* <DEDUP_REMOVED lines=9> */
.L_x_10649:
        /* <DEDUP_REMOVED lines=15> */
.L_x_10650:
        /* <DEDUP_REMOVED lines=15> */
.L_x_10651:
        /* <DEDUP_REMOVED lines=15> */
.L_x_10652:
        /* <DEDUP_REMOVED lines=10> */
.L_x_10638:
[----:B------:R-:W-:Y:S05]  /*1bb00*/  BSYNC B1 ;  /* 0x0000000000017941 */ /* 0x000fea0003800000 */
.L_x_10637:
[----:B------:R-:W2:Y:S01]  /*1bb10*/  LDL R5, [R1+0x2c] ;  /* 0x00002c0001057983 */ /* 0x000ea20000100800 */
[----:B------:R-:W-:Y:S01]  /*1bb20*/  VIADD R0, R0, 0xfffffffe ;  /* 0xfffffffe00007836 */ /* 0x000fe20000000000 */
[----:B--2---:R-:W-:-:S13]  /*1bb30*/  ISETP.GT.AND P0, PT, R6, R5, PT ;  /* 0x000000050600720c */ /* 0x004fda0003f04270 */
[----:B------:R-:W-:Y:S05]  /*1bb40*/  @P0 BRA `(.L_x_10653) ;  /* 0xffffffec00080947 */ /* 0x000fea000383ffff */
.L_x_10602:
[----:B------:R-:W-:Y:S05]  /*1bb50*/  BSYNC B0 ;  /* 0x0000000000007941 */ /* 0x000fea0003800000 */
.L_x_10601:
[----:B------:R-:W3:Y:S01]  /*1bb60*/  LDL.LU R2, [R1+0x1c] ;  /* 0x00001c0001027983 */ /* 0x000ee20000300800 */
[----:B------:R-:W1:Y:S01]  /*1bb70*/  S2R R3, SR_TID.X ;  /* 0x0000000000037919 */ /* 0x000e620000002100 */
[----:B------:R-:W-:-:S05]  /*1bb80*/  VIADD R19, R19, 0x1 ;  /* 0x0000000113137836 */ /* 0x000fca0000000000 */
[----:B------:R-:W-:-:S04]  /*1bb90*/  ISETP.NE.AND P0, PT, R19, 0x2, PT ;  /* 0x000000021300780c */ /* 0x000fc80003f05270 */
[----:B------:R-:W-:Y:S01]  /*1bba0*/  SEL R0, RZ, 0x1, P0 ;  /* 0x00000001ff007807 */ /* 0x000fe20000000000 */
[----:B------:R-:W-:Y:S01]  /*1bbb0*/  BSSY B0, `(.L_x_10654) ;  /* 0x0000013000007945 */ /* 0x000fe20003800000 */
[----:B-1----:R-:W-:-:S04]  /*1bbc0*/  LOP3.LUT R3, R3, 0x7f, RZ, 0xc0, !PT ;  /* 0x0000007f03037812 */ /* 0x002fc800078ec0ff */
[----:B------:R-:W-:Y:S02]  /*1bbd0*/  ISETP.NE.AND P1, PT, R3, RZ, PT ;  /* 0x000000ff0300720c */ /* 0x000fe40003f25270 */
[----:B---3--:R-:W-:-:S05]  /*1bbe0*/  LOP3.LUT R2, R2, R0, RZ, 0x3c, !PT ;  /* 0x0000000002027212 */ /* 0x008fca00078e3cff */
[----:B------:R1:W-:Y:S06]  /*1bbf0*/  STL [R1+0x1c], R2 ;  /* 0x00001c0201007387 */ /* 0x0003ec0000100800 */
[----:B------:R-:W-:Y:S05]  /*1bc00*/  @P1 BRA `(.L_x_10655) ;  /* 0x0000000000341947 */ /* 0x000fea0003800000 */
[----:B------:R-:W3:Y:S01]  /*1bc10*/  S2R R3, SR_LANEID ;  /* 0x0000000000037919 */ /* 0x000ee20000000000 */
[----:B------:R-:W-:Y:S01]  /*1bc20*/  VOTEU.ANY UR4, UPT, PT ;  /* 0x0000000000047886 */ /* 0x000fe200038e0100 */
[----:B------:R-:W4:Y:S01]  /*1bc30*/  LDC.64 R4, c[0x0][0xd60] ;  /* 0x00035800ff047b82 */ /* 0x000f220000000a00 */
[----:B------:R-:W3:Y:S08]  /*1bc40*/  FLO.U32 R0, UR4 ;  /* 0x0000000400007d00 */ /* 0x000ef000080e0000 */
[----:B-1----:R-:W4:Y:S01]  /*1bc50*/  POPC R2, UR4 ;  /* 0x0000000400027d09 */ /* 0x002f220008000000 */
[----:B---3--:R-:W-:-:S13]  /*1bc60*/  ISETP.EQ.U32.AND P1, PT, R0, R3, PT ;  /* 0x000000030000720c */ /* 0x008fda0003f22070 */
[----:B----4-:R-:W3:Y:S01]  /*1bc70*/  @P1 ATOMG.E.ADD.STRONG.GPU PT, R5, desc[UR60][R4.64], R2 ;  /* 0x00000002040519a8 */ /* 0x010ee200081ee1fc */
[----:B------:R-:W1:Y:S02]  /*1bc80*/  S2R R3, SR_LTMASK ;  /* 0x0000000000037919 */ /* 0x000e640000003900 */
[----:B-1----:R-:W-:-:S06]  /*1bc90*/  LOP3.LUT R3, R3, UR4, RZ, 0xc0, !PT ;  /* 0x0000000403037c12 */ /* 0x002fcc000f8ec0ff */
[----:B------:R-:W1:Y:S01]  /*1bca0*/  POPC R3, R3 ;  /* 0x0000000300037309 */ /* 0x000e620000000000 */
[----:B---3--:R-:W1:Y:S02]  /*1bcb0*/  SHFL.IDX PT, R0, R5, R0, 0x1f ;  /* 0x00001f0005007589 */ /* 0x008e6400000e0000 */
[----:B-1----:R-:W-:-:S05]  /*1bcc0*/  IADD3 R0, R0, UR38, R3 ;  /* 0x0000002600007c10 */ /* 0x002fca000fffe003 */
[----:B------:R3:W-:Y:S02]  /*1bcd0*/  STL [R1], R0 ;  /* 0x0000000001007387 */ /* 0x0007e40000100800 */
.L_x_10655:
[----:B------:R-:W-:Y:S05]  /*1bce0*/  BSYNC B0 ;  /* 0x0000000000007941 */ /* 0x000fea0003800000 */
.L_x_10654:
[----:B------:R-:W-:-:S07]  /*1bcf0*/  SEL R19, R19, RZ, P0 ;  /* 0x000000ff13137207 */ /* 0x000fce0000000000 */
.L_x_10567:
[----:B------:R-:W-:Y:S05]  /*1bd00*/  BSYNC B7 ;  /* 0x0000000000077941 */ /* 0x000fea0003800000 */
.L_x_10565:
        /* <DEDUP_REMOVED lines=9> */
[----:B-12---:R-:W1:Y:S04]  /*1bda0*/  LDS.128 R4, [R18+0x324d0] ;  /* 0x0324d00012047984 */ /* 0x006e680000000c00 */
[----:B-1----:R1:W-:Y:S04]  /*1bdb0*/  STL.64 [R1], R4 ;  /* 0x0000000401007387 */ /* 0x0023e80000100a00 */
[----:B------:R1:W-:Y:S01]  /*1bdc0*/  STL.64 [R1+0x8], R6 ;  /* 0x0000080601007387 */ /* 0x0003e20000100a00 */
[----:B------:R-:W-:Y:S06]  /*1bdd0*/  BAR.ARV 0x4, 0x180 ;  /* 0x0106000000007b1d */ /* 0x000fec0000002000 */
[----:B------:R-:W-:Y:S05]  /*1bde0*/  BRA `(.L_x_10657) ;  /* 0x0000000c00247947 */ /* 0x000fea0003800000 */
.L_x_10656:
[----:B------:R-:W3:Y:S01]  /*1bdf0*/  S2R R16, SR_TID.X ;  /* 0x0000000000107919 */ /* 0x000ee20000002100 */
[----:B------:R-:W-:Y:S01]  /*1be00*/  UMOV UR4, 0xffffffff ;  /* 0xffffffff00047882 */ /* 0x000fe20000000000 */
[----:B---3--:R-:W-:-:S04]  /*1be10*/  LOP3.LUT R16, R16, 0x1f, RZ, 0xc0, !PT ;  /* 0x0000001f10107812 */ /* 0x008fc800078ec0ff */
[----:B------:R-:W-:Y:S01]  /*1be20*/  ISETP.NE.AND P0, PT, R16, 0x1f, PT ;  /* 0x0000001f1000780c */ /* 0x000fe20003f05270 */
[----:B------:R-:W-:-:S12]  /*1be30*/  BRA.DIV UR4, `(.L_x_10658) ;  /* 0x00000042049c7947 */ /* 0x000fd8000b800000 */
[----:B-1----:R-:W3:Y:S01]  /*1be40*/  LDL.LU R2, [R1] ;  /* 0x0000000001027983 */ /* 0x002ee20000300800 */
[----:B------:R-:W-:-:S03]  /*1be50*/  ULDC UR4, c[0x0][0xd3c] ;  /* 0x00034f0000047ab9 */ /* 0x000fc60000000800 */
[----:B------:R-:W4:Y:S01]  /*1be60*/  LDL R3, [R1+0xc] ;  /* 0x00000c0001037983 */ /* 0x000f220000100800 */
[----:B---3--:R-:W-:Y:S02]  /*1be70*/  IMAD.MOV.U32 R10, RZ, RZ, R2 ;  /* 0x000000ffff0a7224 */ /* 0x008fe400078e0002 */
[----:B----4-:R-:W-:-:S05]  /*1be80*/  IMAD.IADD R0, R3, 0x1, R16 ;  /* 0x0000000103007824 */ /* 0x010fca00078e0210 */
[----:B------:R-:W-:-:S13]  /*1be90*/  ISETP.GE.OR P1, PT, R0, UR4, !P0 ;  /* 0x0000000400007c0c */ /* 0x000fda000c726670 */
[----:B------:R-:W1:Y:S08]  /*1bea0*/  @!P1 LDC.64 R2, c[0x0][0xd80] ;  /* 0x00036000ff029b82 */ /* 0x000e700000000a00 */
[----:B--2---:R-:W2:Y:S01]  /*1beb0*/  @!P1 LDC.64 R6, c[0x0][0xd78] ;  /* 0x00035e00ff069b82 */ /* 0x004ea20000000a00 */
        /* <DEDUP_REMOVED lines=33> */
.L_x_10806:
[----:B------:R-:W-:Y:S02]  /*1c0d0*/  ULDC UR4, c[0x0][0xd38] ;  /* 0x00034e0000047ab9 */ /* 0x000fe40000000800 */
[----:B------:R-:W-:-:S04]  /*1c0e0*/  IMAD.U32 R3, RZ, RZ, UR4 ;  /* 0x00000004ff037e24 */ /* 0x000fc8000f8e00ff */
[----:B-1----:R-:W-:-:S04]  /*1c0f0*/  IMAD R9, R9, R3, RZ ;  /* 0x0000000309097224 */ /* 0x002fc800078e02ff */
[----:B------:R-:W-:-:S05]  /*1c100*/  IMAD.IADD R4, R4, 0x1, R9 ;  /* 0x0000000104047824 */ /* 0x000fca00078e0209 */
[----:B------:R-:W-:-:S13]  /*1c110*/  ISETP.GT.AND P6, PT, R4, R5, PT ;  /* 0x000000050400720c */ /* 0x000fda0003fc4270 */
[----:B------:R-:W-:Y:S05]  /*1c120*/  @P6 BRA `(.L_x_10659) ;  /* 0x0000000000ac6947 */ /* 0x000fea0003800000 */
.L_x_10662:
        /* <DEDUP_REMOVED lines=37> */
.L_x_10814:
[----:B------:R-:W-:Y:S02]  /*1c380*/  ULDC UR4, c[0x0][0xd38] ;  /* 0x00034e0000047ab9 */ /* 0x000fe40000000800 */
[----:B------:R-:W-:-:S04]  /*1c390*/  IMAD.U32 R3, RZ, RZ, UR4 ;  /* 0x00000004ff037e24 */ /* 0x000fc8000f8e00ff */
[----:B-1----:R-:W-:-:S04]  /*1c3a0*/  IMAD R9, R9, R3, RZ ;  /* 0x0000000309097224 */ /* 0x002fc800078e02ff */
[----:B------:R-:W-:-:S05]  /*1c3b0*/  IMAD.IADD R4, R9, 0x1, R4 ;  /* 0x0000000109047824 */ /* 0x000fca00078e0204 */
[----:B------:R-:W-:-:S13]  /*1c3c0*/  ISETP.GT.AND P6, PT, R4, R5, PT ;  /* 0x000000050400720c */ /* 0x000fda0003fc4270 */
[----:B------:R-:W-:Y:S05]  /*1c3d0*/  @!P6 BRA `(.L_x_10662) ;  /* 0xfffffffc0054e947 */ /* 0x000fea000383ffff */
.L_x_10659:
        /* <DEDUP_REMOVED lines=9> */
.L_x_10819:
[----:B------:R-:W-:-:S13]  /*1c470*/  ISETP.NE.AND P0, PT, R4, RZ, PT ;  /* 0x000000ff0400720c */ /* 0x000fda0003f05270 */
[----:B------:R-:W-:Y:S05]  /*1c480*/  @!P0 BRA `(.L_x_10664) ;  /* 0x0000000000148947 */ /* 0x000fea0003800000 */
[----:B------:R-:W-:Y:S01]  /*1c490*/  UMOV UR4, 0xffffffff ;  /* 0xffffffff00047882 */ /* 0x000fe20000000000 */
[----:B------:R-:W-:Y:S02]  /*1c4a0*/  VIADD R12, R2, 0xffffffff ;  /* 0xffffffff020c7836 */ /* 0x000fe40000000000 */
[----:B------:R-:W-:Y:S05]  /*1c4b0*/  BRA.DIV UR4, `(.L_x_10665) ;  /* 0x0000004604907947 */ /* 0x000fea000b800000 */
[----:B0-----:R0:W4:Y:S02]  /*1c4c0*/  SHFL.IDX PT, R7, R7, R12, 0x1f ;  /* 0x00001f0c07077589 */ /* 0x00112400000e0000 */
.L_x_10822:
[----:B----4-:R-:W-:-:S07]  /*1c4d0*/  IMAD.MOV.U32 R8, RZ, RZ, R7 ;  /* 0x000000ffff087224 */ /* 0x010fce00078e0007 */
.L_x_10664:
[----:B0-----:R-:W4:Y:S01]  /*1c4e0*/  LDL.LU R7, [R1+0xc] ;  /* 0x00000c0001077983 */ /* 0x001f220000300800 */
        /* <DEDUP_REMOVED lines=14> */
[----:B----4-:R-:W-:Y:S01]  /*1c5d0*/  IMAD.MOV.U32 R10, RZ, RZ, R7 ;  /* 0x000000ffff0a7224 */ /* 0x010fe200078e0007 */
[----:B------:R-:W-:-:S03]  /*1c5e0*/  IABS R7, R0 ;  /* 0x0000000000077213 */ /* 0x000fc60000000000 */
[----:B------:R-:W-:Y:S02]  /*1c5f0*/  IMAD.IADD R10, R2, 0x1, R10 ;  /* 0x00000001020a7824 */ /* 0x000fe400078e020a */
[----:B------:R-:W-:-:S04]  /*1c600*/  IMAD.MOV R7, RZ, RZ, -R7 ;  /* 0x000000ffff077224 */ /* 0x000fc800078e0a07 */
        /* <DEDUP_REMOVED lines=45> */
.L_x_10660:
        /* <DEDUP_REMOVED lines=10> */
.L_x_10666:
[----:B01----:R-:W2:Y:S04]  /*1c980*/  LDL R2, [R1+0xc] ;  /* 0x00000c0001027983 */ /* 0x003ea80000100800 */
[----:B------:R-:W3:Y:S04]  /*1c990*/  LDL R3, [R1+0x8] ;  /* 0x0000080001037983 */ /* 0x000ee80000100800 */
[----:B------:R-:W4:Y:S04]  /*1c9a0*/  LDL R5, [R1+0x4] ;  /* 0x0000040001057983 */ /* 0x000f280000100800 */
[----:B------:R-:W4:Y:S01]  /*1c9b0*/  LDL R4, [R1] ;  /* 0x0000000001047983 */ /* 0x000f220000100800 */
        /* <DEDUP_REMOVED lines=12> */
.L_x_10657:
[----:B------:R-:W3:Y:S01]  /*1ca80*/  LDL R0, [R1+0xc] ;  /* 0x00000c0001007983 */ /* 0x000ee20000100800 */
[----:B------:R-:W-:Y:S02]  /*1ca90*/  ULDC UR4, c[0x0][0xd3c] ;  /* 0x00034f0000047ab9 */ /* 0x000fe40000000800 */
[----:B---3--:R-:W-:-:S13]  /*1caa0*/  ISETP.GE.AND P0, PT, R0, UR4, PT ;  /* 0x0000000400007c0c */ /* 0x008fda000bf06270 */
[----:B------:R-:W-:Y:S05]  /*1cab0*/  @!P0 BRA `(.L_x_10667) ;  /* 0xffffff8400d88947 */ /* 0x000fea000383ffff */
[----:B------:R-:W-:Y:S05]  /*1cac0*/  BSYNC B8 ;  /* 0x0000000000087941 */ /* 0x000fea0003800000 */
.L_x_10519:
[----:B--2---:R-:W2:Y:S01]  /*1cad0*/  LDL.LU R0, [R1+0x80] ;  /* 0x0000800001007983 */ /* 0x004ea20000300800 */
[----:B------:R-:W-:Y:S01]  /*1cae0*/  BSSY B0, `(.L_x_10668) ;  /* 0x000000b000007945 */ /* 0x000fe20003800000 */
[----:B-1----:R-:W1:Y:S01]  /*1caf0*/  S2R R5, SR_CgaCtaId ;  /* 0x0000000000057919 */ /* 0x002e620000008800 */
[----:B--2---:R-:W-:-:S05]  /*1cb00*/  VIADD R0, R0, 0x1 ;  /* 0x0000000100007836 */ /* 0x004fca0000000000 */
        /* <DEDUP_REMOVED lines=8> */
.L_x_10823:
[----:B------:R-:W-:Y:S05]  /*1cb90*/  BSYNC B0 ;  /* 0x0000000000007941 */ /* 0x000fea0003800000 */
.L_x_10668:
[----:B------:R-:W-:-:S03]  /*1cba0*/  UMOV UR4, 0xffffffff ;  /* 0xffffffff00047882 */ /* 0x000fc60000000000 */
[----:B------:R-:W-:Y:S05]  /*1cbb0*/  BRA.DIV UR4, `(.L_x_10670) ;  /* 0x00000042040c7947 */ /* 0x000fea000b800000 */
[----:B------:R-:W1:Y:S02]  /*1cbc0*/  S2R R2, SR_TID.X ;  /* 0x0000000000027919 */ /* 0x000e640000002100 */
[----:B-1----:R-:W-:-:S04]  /*1cbd0*/  SHF.R.U32.HI R2, RZ, 0x5, R2 ;  /* 0x00000005ff027819 */ /* 0x002fc80000011602 */
[----:B------:R-:W-:-:S05]  /*1cbe0*/  LOP3.LUT R2, R2, 0x3, RZ, 0xc0, !PT ;  /* 0x0000000302027812 */ /* 0x000fca00078ec0ff */
[----:B------:R1:W2:Y:S02]  /*1cbf0*/  SHFL.IDX PT, R14, R2, RZ, 0x1f ;  /* 0x00001fff020e7589 */ /* 0x0002a400000e0000 */
.L_x_10826:
[----:B--2---:R-:W-:-:S13]  /*1cc00*/  ISETP.NE.AND P0, PT, R14, RZ, PT ;  /* 0x000000ff0e00720c */ /* 0x004fda0003f05270 */
[----:B------:R-:W-:Y:S05]  /*1cc10*/  @P0 BRA `(.L_x_10363) ;  /* 0x0000000000940947 */ /* 0x000fea0003800000 */
[----:B------:R-:W-:-:S03]  /*1cc20*/  UMOV UR4, 0xffffffff ;  /* 0xffffffff00047882 */ /* 0x000fc60000000000 */
[----:B------:R-:W-:Y:S05]  /*1cc30*/  BRA.DIV UR4, `(.L_x_10671) ;  /* 0x0000004204207947 */ /* 0x000fea000b800000 */
[----:B------:R-:W-:-:S13]  /*1cc40*/  ELECT P6, URZ, PT ;  /* 0x00000000003f782f */ /* 0x000fda00038c0000 */
.L_x_10829:
        /* <DEDUP_REMOVED lines=8> */
.L_x_10672:
        /* <DEDUP_REMOVED lines=13> */
.L_x_10830:
[----:B------:R-:W1:Y:S02]  /*1cda0*/  SYNCS.PHASECHK.TRANS64.TRYWAIT P0, [R7+URZ], R2 ;  /* 0x00000002070075a7 */ /* 0x000e64000800017f */
[----:B-1----:R-:W-:Y:S05]  /*1cdb0*/  @!P0 BRA `(.L_x_10674) ;  /* 0x0000003c00f48947 */ /* 0x002fea0003800000 */
.L_x_10831:
[----:B------:R-:W-:Y:S05]  /*1cdc0*/  @!P2 BRA `(.L_x_10675) ;  /* 0x000000000004a947 */ /* 0x000fea0003800000 */
[----:B------:R-:W-:Y:S01]  /*1cdd0*/  BPT.TRAP 0x1 ;  /* 0x000000040000795c */ /* 0x000fe20000300000 */
.L_x_10675:
[----:B------:R-:W-:-:S04]  /*1cde0*/  VIADD R0, R0, 0x32460 ;  /* 0x0003246000007836 */ /* 0x000fc80000000000 */
[----:B------:R-:W-:-:S04]  /*1cdf0*/  IMAD R4, R19, 0x8, R0 ;  /* 0x0000000813047824 */ /* 0x000fc800078e0200 */
[----:B------:R-:W2:Y:S02]  /*1ce00*/  SYNCS.PHASECHK.TRANS64.TRYWAIT P0, [R4+URZ], R5 ;  /* 0x00000005040075a7 */ /* 0x000ea4000800017f */
[----:B--2---:R-:W-:Y:S05]  /*1ce10*/  @!P0 BRA `(.L_x_10676) ;  /* 0x0000003c00f08947 */ /* 0x004fea0003800000 */
.L_x_10832:
[----:B------:R-:W-:-:S07]  /*1ce20*/  IMAD R3, R3, 0x8, R0 ;  /* 0x0000000803037824 */ /* 0x000fce00078e0200 */
.L_x_10677:
[----:B---3--:R3:W4:Y:S02]  /*1ce30*/  SYNCS.PHASECHK.TRANS64.TRYWAIT P0, [R3+URZ], R2 ;  /* 0x00000002030075a7 */ /* 0x008724000800017f */
[----:B----4-:R-:W-:Y:S05]  /*1ce40*/  @!P0 NANOSLEEP.SYNCS 0x989680 ;  /* 0x009896800000895d */ /* 0x010fea0003900000 */
[----:B------:R-:W4:Y:S02]  /*1ce50*/  @!P0 SYNCS.PHASECHK.TRANS64 P0, [R3+URZ], R2 ;  /* 0x00000002030085a7 */ /* 0x000f24000800007f */
[----:B----4-:R-:W-:Y:S05]  /*1ce60*/  @!P0 BRA `(.L_x_10677) ;  /* 0xfffffffc00f08947 */ /* 0x010fea000383ffff */
.L_x_10363:
[----:B------:R-:W-:Y:S05]  /*1ce70*/  BSYNC B9 ;  /* 0x0000000000097941 */ /* 0x000fea0003800000 */
.L_x_10360:
[----:B------:R-:W-:Y:S05]  /*1ce80*/  EXIT ;  /* 0x000000000000794d */ /* 0x000fea0003800000 */
.L_x_10383:
[----:B0-----:R0:W1:Y:S02]  /*1ce90*/  SYNCS.PHASECHK.TRANS64.TRYWAIT P6, [R97+URZ+0x32490], R109 ;  /* 0x0324906d610075a7 */ /* 0x00106400080c017f */
[----:B-1----:R-:W-:Y:S05]  /*1cea0*/  @!P6 NANOSLEEP.SYNCS 0x989680 ;  /* 0x009896800000e95d */ /* 0x002fea0003900000 */
[----:B------:R-:W1:Y:S02]  /*1ceb0*/  @!P6 SYNCS.PHASECHK.TRANS64 P6, [R97+URZ+0x32490], R109 ;  /* 0x0324906d6100e5a7 */ /* 0x000e6400080c007f */
[----:B-1----:R-:W-:Y:S05]  /*1cec0*/  @!P6 BRA `(.L_x_10383) ;  /* 0xfffffffc00f0e947 */ /* 0x002fea000383ffff */
[----:B------:R-:W-:Y:S05]  /*1ced0*/  BRA `(.L_x_10678) ;  /* 0xfffffe6000e87947 */ /* 0x000fea000383ffff */
.L_x_10401:
[----:B0-----:R0:W1:Y:S02]  /*1cee0*/  SYNCS.PHASECHK.TRANS64.TRYWAIT P5, [R97+URZ+0x32490], R109 ;  /* 0x0324906d610075a7 */ /* 0x00106400080a017f */
[----:B-1----:R-:W-:Y:S05]  /*1cef0*/  @!P5 NANOSLEEP.SYNCS 0x989680 ;  /* 0x009896800000d95d */ /* 0x002fea0003900000 */
[----:B------:R-:W1:Y:S02]  /*1cf00*/  @!P5 SYNCS.PHASECHK.TRANS64 P5, [R97+URZ+0x32490], R109 ;  /* 0x0324906d6100d5a7 */ /* 0x000e6400080a007f */
[----:B-1----:R-:W-:Y:S05]  /*1cf10*/  @!P5 BRA `(.L_x_10401) ;  /* 0xfffffffc00f0d947 */ /* 0x002fea000383ffff */
[----:B------:R-:W-:Y:S05]  /*1cf20*/  BRA `(.L_x_10679) ;  /* 0xfffffe74008c7947 */ /* 0x000fea000383ffff */
.L_x_10410:
[----:B0-----:R0:W1:Y:S02]  /*1cf30*/  SYNCS.PHASECHK.TRANS64.TRYWAIT P4, [R97+URZ+0x32490], R109 ;  /* 0x0324906d610075a7 */ /* 0x001064000808017f */
[----:B-1----:R-:W-:Y:S05]  /*1cf40*/  @!P4 NANOSLEEP.SYNCS 0x989680 ;  /* 0x009896800000c95d */ /* 0x002fea0003900000 */
[----:B------:R-:W1:Y:S02]  /*1cf50*/  @!P4 SYNCS.PHASECHK.TRANS64 P4, [R97+URZ+0x32490], R109 ;  /* 0x0324906d6100c5a7 */ /* 0x000e64000808007f */
[----:B-1----:R-:W-:Y:S05]  /*1cf60*/  @!P4 BRA `(.L_x_10410) ;  /* 0xfffffffc00f0c947 */ /* 0x002fea000383ffff */
[----:B------:R-:W-:Y:S05]  /*1cf70*/  BRA `(.L_x_10680) ;  /* 0xfffffe8400d47947 */ /* 0x000fea000383ffff */
.L_x_10416:
[----:B--2---:R2:W3:Y:S02]  /*1cf80*/  SYNCS.PHASECHK.TRANS64.TRYWAIT P3, [R97+URZ+0x324b0], R109 ;  /* 0x0324b06d610075a7 */ /* 0x0044e4000806017f */
[----:B---3--:R-:W-:Y:S05]  /*1cf90*/  @!P3 NANOSLEEP.SYNCS 0x989680 ;  /* 0x009896800000b95d */ /* 0x008fea0003900000 */
[----:B------:R-:W3:Y:S02]  /*1cfa0*/  @!P3 SYNCS.PHASECHK.TRANS64 P3, [R97+URZ+0x324b0], R109 ;  /* 0x0324b06d6100b5a7 */ /* 0x000ee4000806007f */
[----:B---3--:R-:W-:Y:S05]  /*1cfb0*/  @!P3 BRA `(.L_x_10416) ;  /* 0xfffffffc00f0b947 */ /* 0x008fea000383ffff */
[----:B------:R-:W-:Y:S05]  /*1cfc0*/  BRA `(.L_x_10681) ;  /* 0xfffffe8800647947 */ /* 0x000fea000383ffff */
.L_x_10426:
[----:B------:R-:W-:Y:S01]  /*1cfd0*/  BSSY B0, `(.L_x_10682) ;  /* 0x0000007000007945 */ /* 0x000fe20003800000 */
[----:B------:R-:W-:Y:S02]  /*1cfe0*/  IMAD.MOV.U32 R12, RZ, RZ, RZ ;  /* 0x000000ffff0c7224 */ /* 0x000fe400078e00ff */
[----:B------:R-:W-:Y:S02]  /*1cff0*/  IMAD.MOV.U32 R11, RZ, RZ, 0x1f ;  /* 0x0000001fff0b7424 */ /* 0x000fe400078e00ff */
[----:B------:R-:W-:-:S07]  /*1d000*/  IMAD.MOV.U32 R15, RZ, RZ, -0x1 ;  /* 0xffffffffff0f7424 */ /* 0x000fce00078e00ff */
[----:B-----5:R-:W-:Y:S05]  /*1d010*/  WARPSYNC.COLLECTIVE R15, `(.L_x_10683) ;  /* 0x000000000f087348 */ /* 0x020fea0003c00000 */
[----:B------:R0:W1:Y:S02]  /*1d020*/  SHFL.IDX P6, R14, R13, R12, R11 ;  /* 0x0000000c0d0e7389 */ /* 0x00006400000c000b */
[----:B01---5:R-:W-:Y:S01]  /*1d030*/  ENDCOLLECTIVE ;  /* 0x000000000000791b */ /* 0x023fe20003800000 */
.L_x_10683:
[----:B------:R-:W-:Y:S05]  /*1d040*/  BSYNC B0 ;  /* 0x0000000000007941 */ /* 0x000fea0003800000 */
.L_x_10682:
[----:B------:R-:W-:Y:S05]  /*1d050*/  BRA `(.L_x_10684) ;  /* 0xfffffe9400ac7947 */ /* 0x000fea000383ffff */
.L_x_10438:
        /* <DEDUP_REMOVED lines=8> */
.L_x_10686:
[----:B------:R-:W-:Y:S05]  /*1d0e0*/  BSYNC B1 ;  /* 0x0000000000017941 */ /* 0x000fea0003800000 */
.L_x_10685:
        /* <DEDUP_REMOVED lines=8> */
.L_x_10687:
[----:B------:R-:W-:Y:S02]  /*1d170*/  IMAD.MOV.U32 R13, RZ, RZ, R24 ;  /* 0x000000ffff0d7224 */ /* 0x000fe400078e0018 */
[----:B------:R-:W-:-:S07]  /*1d180*/  IMAD.MOV.U32 R21, RZ, RZ, R14 ;  /* 0x000000ffff157224 */ /* 0x000fce00078e000e */
[----:B------:R-:W-:Y:S05]  /*1d190*/  WARPSYNC.COLLECTIVE R15, `(.L_x_10688) ;  /* 0x000000000f087348 */ /* 0x000fea0003c00000 */
[----:B------:R0:W1:Y:S02]  /*1d1a0*/  SHFL.IDX P6, R14, R13, R12, R11 ;  /* 0x0000000c0d0e7389 */ /* 0x00006400000c000b */
[----:B01----:R-:W-:Y:S01]  /*1d1b0*/  ENDCOLLECTIVE ;  /* 0x000000000000791b */ /* 0x003fe20003800000 */
.L_x_10688:
[----:B------:R-:W-:Y:S02]  /*1d1c0*/  IMAD.MOV.U32 R13, RZ, RZ, R27 ;  /* 0x000000ffff0d7224 */ /* 0x000fe400078e001b */
[----:B------:R-:W-:-:S07]  /*1d1d0*/  IMAD.MOV.U32 R24, RZ, RZ, R14 ;  /* 0x000000ffff187224 */ /* 0x000fce00078e000e */
[----:B------:R-:W-:Y:S05]  /*1d1e0*/  WARPSYNC.COLLECTIVE R15, `(.L_x_10689) ;  /* 0x000000000f087348 */ /* 0x000fea0003c00000 */
[----:B------:R0:W1:Y:S02]  /*1d1f0*/  SHFL.IDX P6, R14, R13, R12, R11 ;  /* 0x0000000c0d0e7389 */ /* 0x00006400000c000b */
[----:B01----:R-:W-:Y:S01]  /*1d200*/  ENDCOLLECTIVE ;  /* 0x000000000000791b */ /* 0x003fe20003800000 */
.L_x_10689:
[----:B------:R-:W-:Y:S01]  /*1d210*/  IMAD.MOV.U32 R27, RZ, RZ, R14 ;  /* 0x000000ffff1b7224 */ /* 0x000fe200078e000e */
[----:B------:R-:W-:Y:S06]  /*1d220*/  BRA `(.L_x_10690) ;  /* 0xfffffe9800c07947 */ /* 0x000fec000383ffff */
.L_x_10442:
[----:B0-----:R0:W1:Y:S02]  /*1d230*/  SYNCS.PHASECHK.TRANS64.TRYWAIT P0, [R18+URZ+0x32400], R29 ;  /* 0x0324001d120075a7 */ /* 0x001064000800017f */
[----:B-1----:R-:W-:Y:S05]  /*1d240*/  @!P0 NANOSLEEP.SYNCS 0x989680 ;  /* 0x009896800000895d */ /* 0x002fea0003900000 */
[----:B------:R-:W1:Y:S02]  /*1d250*/  @!P0 SYNCS.PHASECHK.TRANS64 P0, [R18+URZ+0x32400], R29 ;  /* 0x0324001d120085a7 */ /* 0x000e64000800007f */
[----:B-1----:R-:W-:Y:S05]  /*1d260*/  @!P0 BRA `(.L_x_10442) ;  /* 0xfffffffc00f08947 */ /* 0x002fea000383ffff */
[----:B------:R-:W-:Y:S05]  /*1d270*/  BRA `(.L_x_10691) ;  /* 0xfffffe9c00d07947 */ /* 0x000fea000383ffff */
.L_x_10450:
        /* <DEDUP_REMOVED lines=8> */
.L_x_10693:
[----:B------:R-:W-:Y:S05]  /*1d300*/  BSYNC B1 ;  /* 0x0000000000017941 */ /* 0x000fea0003800000 */
.L_x_10692:
        /* <DEDUP_REMOVED lines=8> */
.L_x_10694:
[----:B------:R-:W-:Y:S02]  /*1d390*/  IMAD.MOV.U32 R13, RZ, RZ, R24 ;  /* 0x000000ffff0d7224 */ /* 0x000fe400078e0018 */
[----:B------:R-:W-:-:S07]  /*1d3a0*/  IMAD.MOV.U32 R20, RZ, RZ, R14 ;  /* 0x000000ffff147224 */ /* 0x000fce00078e000e */
[----:B------:R-:W-:Y:S05]  /*1d3b0*/  WARPSYNC.COLLECTIVE R15, `(.L_x_10695) ;  /* 0x000000000f087348 */ /* 0x000fea0003c00000 */
[----:B------:R0:W1:Y:S02]  /*1d3c0*/  SHFL.IDX P6, R14, R13, R12, R11 ;  /* 0x0000000c0d0e7389 */ /* 0x00006400000c000b */
[----:B01----:R-:W-:Y:S01]  /*1d3d0*/  ENDCOLLECTIVE ;  /* 0x000000000000791b */ /* 0x003fe20003800000 */
.L_x_10695:
[----:B------:R-:W-:Y:S02]  /*1d3e0*/  IMAD.MOV.U32 R13, RZ, RZ, R27 ;  /* 0x000000ffff0d7224 */ /* 0x000fe400078e001b */
[----:B------:R-:W-:-:S07]  /*1d3f0*/  IMAD.MOV.U32 R21, RZ, RZ, R14 ;  /* 0x000000ffff157224 */ /* 0x000fce00078e000e */
[----:B------:R-:W-:Y:S05]  /*1d400*/  WARPSYNC.COLLECTIVE R15, `(.L_x_10696) ;  /* 0x000000000f087348 */ /* 0x000fea0003c00000 */
[----:B------:R0:W1:Y:S02]  /*1d410*/  SHFL.IDX P6, R14, R13, R12, R11 ;  /* 0x0000000c0d0e7389 */ /* 0x00006400000c000b */
[----:B01----:R-:W-:Y:S01]  /*1d420*/  ENDCOLLECTIVE ;  /* 0x000000000000791b */ /* 0x003fe20003800000 */
.L_x_10696:
[----:B------:R-:W-:Y:S05]  /*1d430*/  BRA `(.L_x_10697) ;  /* 0xfffffea8003c7947 */ /* 0x000fea000383ffff */
.L_x_10454:
[----:B0-----:R0:W1:Y:S02]  /*1d440*/  SYNCS.PHASECHK.TRANS64.TRYWAIT P1, [R18+URZ+0x32400], R29 ;  /* 0x0324001d120075a7 */ /* 0x001064000802017f */
[----:B-1----:R-:W-:Y:S05]  /*1d450*/  @!P1 NANOSLEEP.SYNCS 0x989680 ;  /* 0x009896800000995d */ /* 0x002fea0003900000 */
[----:B------:R-:W1:Y:S02]  /*1d460*/  @!P1 SYNCS.PHASECHK.TRANS64 P1, [R18+URZ+0x32400], R29 ;  /* 0x0324001d120095a7 */ /* 0x000e64000802007f */
[----:B-1----:R-:W-:Y:S05]  /*1d470*/  @!P1 BRA `(.L_x_10454) ;  /* 0xfffffffc00f09947 */ /* 0x002fea000383ffff */
[----:B------:R-:W-:Y:S05]  /*1d480*/  BRA `(.L_x_10698) ;  /* 0xfffffeac00187947 */ /* 0x000fea000383ffff */
.L_x_10460:
[----:B--2---:R2:W3:Y:S02]  /*1d490*/  SYNCS.PHASECHK.TRANS64.TRYWAIT P1, [R0+URZ+0x32430], R11 ;  /* 0x0324300b000075a7 */ /* 0x0044e4000802017f */
[----:B---3--:R-:W-:Y:S05]  /*1d4a0*/  @!P1 NANOSLEEP.SYNCS 0x989680 ;  /* 0x009896800000995d */ /* 0x008fea0003900000 */
[----:B------:R-:W3:Y:S02]  /*1d4b0*/  @!P1 SYNCS.PHASECHK.TRANS64 P1, [R0+URZ+0x32430], R11 ;  /* 0x0324300b000095a7 */ /* 0x000ee4000802007f */
[----:B---3--:R-:W-:Y:S05]  /*1d4c0*/  @!P1 BRA `(.L_x_10460) ;  /* 0xfffffffc00f09947 */ /* 0x008fea000383ffff */
[----:B------:R-:W-:Y:S05]  /*1d4d0*/  BRA `(.L_x_10459) ;  /* 0xfffffeb8004c7947 */ /* 0x000fea000383ffff */
.L_x_10462:
[----:B0-----:R0:W3:Y:S02]  /*1d4e0*/  SYNCS.PHASECHK.TRANS64.TRYWAIT P1, [R18+URZ+0x32410], R3 ;  /* 0x03241003120075a7 */ /* 0x0010e4000802017f */
[----:B---3--:R-:W-:Y:S05]  /*1d4f0*/  @!P1 NANOSLEEP.SYNCS 0x989680 ;  /* 0x009896800000995d */ /* 0x008fea0003900000 */
[----:B------:R-:W3:Y:S02]  /*1d500*/  @!P1 SYNCS.PHASECHK.TRANS64 P1, [R18+URZ+0x32410], R3 ;  /* 0x03241003120095a7 */ /* 0x000ee4000802007f */
[----:B---3--:R-:W-:Y:S05]  /*1d510*/  @!P1 BRA `(.L_x_10462) ;  /* 0xfffffffc00f09947 */ /* 0x008fea000383ffff */
[----:B------:R-:W-:Y:S05]  /*1d520*/  BRA `(.L_x_10699) ;  /* 0xfffffeb800f47947 */ /* 0x000fea000383ffff */
.L_x_10467:
[----:B0-----:R0:W4:Y:S02]  /*1d530*/  SYNCS.PHASECHK.TRANS64.TRYWAIT P2, [R0+URZ+0x32450], R11 ;  /* 0x0324500b000075a7 */ /* 0x001124000804017f */
[----:B----4-:R-:W-:Y:S05]  /*1d540*/  @!P2 NANOSLEEP.SYNCS 0x989680 ;  /* 0x009896800000a95d */ /* 0x010fea0003900000 */
[----:B------:R-:W4:Y:S02]  /*1d550*/  @!P2 SYNCS.PHASECHK.TRANS64 P2, [R0+URZ+0x32450], R11 ;  /* 0x0324500b0000a5a7 */ /* 0x000f24000804007f */
[----:B----4-:R-:W-:Y:S05]  /*1d560*/  @!P2 BRA `(.L_x_10467) ;  /* 0xfffffffc00f0a947 */ /* 0x010fea000383ffff */
[----:B------:R-:W-:Y:S05]  /*1d570*/  BRA `(.L_x_10466) ;  /* 0xfffffebc00147947 */ /* 0x000fea000383ffff */
.L_x_10472:
[----:B-1----:R1:W2:Y:S02]  /*1d580*/  SYNCS.PHASECHK.TRANS64.TRYWAIT P3, [R3+URZ+0x32430], R10 ;  /* 0x0324300a030075a7 */ /* 0x0022a4000806017f */
[----:B--2---:R-:W-:Y:S05]  /*1d590*/  @!P3 NANOSLEEP.SYNCS 0x989680 ;  /* 0x009896800000b95d */ /* 0x004fea0003900000 */
[----:B------:R-:W2:Y:S02]  /*1d5a0*/  @!P3 SYNCS.PHASECHK.TRANS64 P3, [R3+URZ+0x32430], R10 ;  /* 0x0324300a0300b5a7 */ /* 0x000ea4000806007f */
[----:B--2---:R-:W-:Y:S05]  /*1d5b0*/  @!P3 BRA `(.L_x_10472) ;  /* 0xfffffffc00f0b947 */ /* 0x004fea000383ffff */
[----:B------:R-:W-:Y:S05]  /*1d5c0*/  BRA `(.L_x_10471) ;  /* 0xfffffee400c07947 */ /* 0x000fea000383ffff */
.L_x_10477:
[----:B---3--:R3:W4:Y:S02]  /*1d5d0*/  SYNCS.PHASECHK.TRANS64.TRYWAIT P3, [R3+URZ+0x32450], R10 ;  /* 0x0324500a030075a7 */ /* 0x008724000806017f */
[----:B----4-:R-:W-:Y:S05]  /*1d5e0*/  @!P3 NANOSLEEP.SYNCS 0x989680 ;  /* 0x009896800000b95d */ /* 0x010fea0003900000 */
[----:B------:R-:W4:Y:S02]  /*1d5f0*/  @!P3 SYNCS.PHASECHK.TRANS64 P3, [R3+URZ+0x32450], R10 ;  /* 0x0324500a0300b5a7 */ /* 0x000f24000806007f */
[----:B----4-:R-:W-:Y:S05]  /*1d600*/  @!P3 BRA `(.L_x_10477) ;  /* 0xfffffffc00f0b947 */ /* 0x010fea000383ffff */
[----:B------:R-:W-:Y:S05]  /*1d610*/  BRA `(.L_x_10476) ;  /* 0xfffffee8005c7947 */ /* 0x000fea000383ffff */
.L_x_10483:
[----:B------:R-:W-:Y:S02]  /*1d620*/  IMAD.MOV.U32 R13, RZ, RZ, R21 ;  /* 0x000000ffff0d7224 */ /* 0x000fe400078e0015 */
[----:B------:R-:W-:Y:S02]  /*1d630*/  IMAD.MOV.U32 R12, RZ, RZ, RZ ;  /* 0x000000ffff0c7224 */ /* 0x000fe400078e00ff */
[----:B------:R-:W-:Y:S02]  /*1d640*/  IMAD.MOV.U32 R11, RZ, RZ, 0x181f ;  /* 0x0000181fff0b7424 */ /* 0x000fe400078e00ff */
[----:B------:R-:W-:-:S07]  /*1d650*/  IMAD.MOV.U32 R15, RZ, RZ, -0x1 ;  /* 0xffffffffff0f7424 */ /* 0x000fce00078e00ff */
[----:B-----5:R-:W-:Y:S05]  /*1d660*/  WARPSYNC.COLLECTIVE R15, `(.L_x_10700) ;  /* 0x000000000f087348 */ /* 0x020fea0003c00000 */
[----:B------:R0:W1:Y:S02]  /*1d670*/  SHFL.IDX P6, R14, R13, R12, R11 ;  /* 0x0000000c0d0e7389 */ /* 0x00006400000c000b */
[----:B01---5:R-:W-:Y:S01]  /*1d680*/  ENDCOLLECTIVE ;  /* 0x000000000000791b */ /* 0x023fe20003800000 */
.L_x_10700:
[----:B------:R-:W-:Y:S02]  /*1d690*/  IMAD.MOV.U32 R13, RZ, RZ, R3 ;  /* 0x000000ffff0d7224 */ /* 0x000fe400078e0003 */
[----:B------:R-:W-:-:S07]  /*1d6a0*/  IMAD.MOV.U32 R20, RZ, RZ, R14 ;  /* 0x000000ffff147224 */ /* 0x000fce00078e000e */
[----:B------:R-:W-:Y:S05]  /*1d6b0*/  WARPSYNC.COLLECTIVE R15, `(.L_x_10701) ;  /* 0x000000000f087348 */ /* 0x000fea0003c00000 */
[----:B------:R0:W1:Y:S02]  /*1d6c0*/  SHFL.IDX P6, R14, R13, R12, R11 ;  /* 0x0000000c0d0e7389 */ /* 0x00006400000c000b */
[----:B01----:R-:W-:Y:S01]  /*1d6d0*/  ENDCOLLECTIVE ;  /* 0x000000000000791b */ /* 0x003fe20003800000 */
.L_x_10701:
[----:B------:R-:W-:Y:S05]  /*1d6e0*/  BRA `(.L_x_10702) ;  /* 0xffffff38001c7947 */ /* 0x000fea000383ffff */
.L_x_10486:
        /* <DEDUP_REMOVED lines=8> */
.L_x_10704:
[----:B------:R-:W-:Y:S05]  /*1d770*/  BSYNC B1 ;  /* 0x0000000000017941 */ /* 0x000fea0003800000 */
.L_x_10703:
        /* <DEDUP_REMOVED lines=8> */
.L_x_10705:
[----:B------:R-:W-:Y:S05]  /*1d800*/  BRA `(.L_x_10706) ;  /* 0xffffff3800587947 */ /* 0x000fea000383ffff */
.L_x_10489:
        /* <DEDUP_REMOVED lines=8> */
.L_x_10708:
[----:B------:R-:W-:Y:S05]  /*1d890*/  BSYNC B1 ;  /* 0x0000000000017941 */ /* 0x000fea0003800000 */
.L_x_10707:
        /* <DEDUP_REMOVED lines=8> */
.L_x_10709:
[----:B------:R-:W-:Y:S05]  /*1d920*/  BRA `(.L_x_10710) ;  /* 0xffffff3800847947 */ /* 0x000fea000383ffff */
.L_x_10492:
        /* <DEDUP_REMOVED lines=8> */
.L_x_10712:
[----:B------:R-:W-:Y:S05]  /*1d9b0*/  BSYNC B1 ;  /* 0x0000000000017941 */ /* 0x000fea0003800000 */
.L_x_10711:
        /* <DEDUP_REMOVED lines=8> */
.L_x_10713:
[----:B------:R-:W-:Y:S05]  /*1da40*/  BRA `(.L_x_10714) ;  /* 0xffffff3800b07947 */ /* 0x000fea000383ffff */
.L_x_10494:
[----:B------:R-:W-:Y:S02]  /*1da50*/  IMAD.MOV.U32 R13, RZ, RZ, R8 ;  /* 0x000000ffff0d7224 */ /* 0x000fe400078e0008 */
[----:B------:R-:W-:Y:S02]  /*1da60*/  IMAD.MOV.U32 R12, RZ, RZ, RZ ;  /* 0x000000ffff0c7224 */ /* 0x000fe400078e00ff */
[----:B------:R-:W-:Y:S02]  /*1da70*/  IMAD.MOV.U32 R11, RZ, RZ, 0x1c1f ;  /* 0x00001c1fff0b7424 */ /* 0x000fe400078e00ff */
[----:B------:R-:W-:-:S07]  /*1da80*/  IMAD.MOV.U32 R15, RZ, RZ, -0x1 ;  /* 0xffffffffff0f7424 */ /* 0x000fce00078e00ff */
[----:B------:R-:W-:Y:S05]  /*1da90*/  WARPSYNC.COLLECTIVE R15, `(.L_x_10715) ;  /* 0x000000000f087348 */ /* 0x000fea0003c00000 */
[----:B------:R0:W1:Y:S02]  /*1daa0*/  SHFL.IDX P6, R14, R13, R12, R11 ;  /* 0x0000000c0d0e7389 */ /* 0x00006400000c000b */
[----:B01----:R-:W-:Y:S01]  /*1dab0*/  ENDCOLLECTIVE ;  /* 0x000000000000791b */ /* 0x003fe20003800000 */
.L_x_10715:
[----:B------:R-:W-:Y:S02]  /*1dac0*/  IMAD.MOV.U32 R13, RZ, RZ, R3 ;  /* 0x000000ffff0d7224 */ /* 0x000fe400078e0003 */
[----:B------:R-:W-:-:S07]  /*1dad0*/  IMAD.MOV.U32 R25, RZ, RZ, R14 ;  /* 0x000000ffff197224 */ /* 0x000fce00078e000e */
[----:B------:R-:W-:Y:S05]  /*1dae0*/  WARPSYNC.COLLECTIVE R15, `(.L_x_10716) ;  /* 0x000000000f087348 */ /* 0x000fea0003c00000 */
[----:B------:R0:W1:Y:S02]  /*1daf0*/  SHFL.IDX P6, R14, R13, R12, R11 ;  /* 0x0000000c0d0e7389 */ /* 0x00006400000c000b */
[----:B01----:R-:W-:Y:S01]  /*1db00*/  ENDCOLLECTIVE ;  /* 0x000000000000791b */ /* 0x003fe20003800000 */
.L_x_10716:
[----:B------:R-:W-:Y:S01]  /*1db10*/  IMAD.MOV.U32 R12, RZ, RZ, R14 ;  /* 0x000000ffff0c7224 */ /* 0x000fe200078e000e */
[----:B------:R-:W-:Y:S06]  /*1db20*/  BRA `(.L_x_10717) ;  /* 0xffffff3c00947947 */ /* 0x000fec000383ffff */
.L_x_10497:
[----:B------:R-:W-:Y:S01]  /*1db30*/  BSSY B1, `(.L_x_10718) ;  /* 0x0000008000017945 */ /* 0x000fe20003800000 */
[----:B---3--:R-:W-:Y:S02]  /*1db40*/  IMAD.MOV.U32 R13, RZ, RZ, R8 ;  /* 0x000000ffff0d7224 */ /* 0x008fe400078e0008 */
[----:B--2---:R-:W-:Y:S02]  /*1db50*/  IMAD.MOV.U32 R12, RZ, RZ, 0x1 ;  /* 0x00000001ff0c7424 */ /* 0x004fe400078e00ff */
[----:B------:R-:W-:Y:S02]  /*1db60*/  IMAD.MOV.U32 R11, RZ, RZ, 0x1c1f ;  /* 0x00001c1fff0b7424 */ /* 0x000fe400078e00ff */
[----:B------:R-:W-:-:S07]  /*1db70*/  IMAD.MOV.U32 R15, RZ, RZ, -0x1 ;  /* 0xffffffffff0f7424 */ /* 0x000fce00078e00ff */
[----:B01----:R-:W-:Y:S05]  /*1db80*/  WARPSYNC.COLLECTIVE R15, `(.L_x_10719) ;  /* 0x000000000f087348 */ /* 0x003fea0003c00000 */
[----:B------:R2:W3:Y:S02]  /*1db90*/  SHFL.IDX P6, R14, R13, R12, R11 ;  /* 0x0000000c0d0e7389 */ /* 0x0004e400000c000b */
[----:B0123--:R-:W-:Y:S01]  /*1dba0*/  ENDCOLLECTIVE ;  /* 0x000000000000791b */ /* 0x00ffe20003800000 */
.L_x_10719:
[----:B------:R-:W-:Y:S05]  /*1dbb0*/  BSYNC B1 ;  /* 0x0000000000017941 */ /* 0x000fea0003800000 */
.L_x_10718:
        /* <DEDUP_REMOVED lines=8> */
.L_x_10720:
[----:B------:R-:W-:Y:S01]  /*1dc40*/  IMAD.MOV.U32 R3, RZ, RZ, R14 ;  /* 0x000000ffff037224 */ /* 0x000fe200078e000e */
[----:B------:R-:W-:Y:S06]  /*1dc50*/  BRA `(.L_x_10721) ;  /* 0xffffff4800ac7947 */ /* 0x000fec000383ffff */
.L_x_10501:
[----:B------:R-:W-:Y:S02]  /*1dc60*/  IMAD.MOV.U32 R13, RZ, RZ, R4 ;  /* 0x000000ffff0d7224 */ /* 0x000fe400078e0004 */
[----:B------:R-:W-:Y:S02]  /*1dc70*/  IMAD.MOV.U32 R12, RZ, RZ, RZ ;  /* 0x000000ffff0c7224 */ /* 0x000fe400078e00ff */
[----:B------:R-:W-:Y:S02]  /*1dc80*/  IMAD.MOV.U32 R11, RZ, RZ, 0x181f ;  /* 0x0000181fff0b7424 */ /* 0x000fe400078e00ff */
[----:B------:R-:W-:-:S07]  /*1dc90*/  IMAD.MOV.U32 R15, RZ, RZ, -0x1 ;  /* 0xffffffffff0f7424 */ /* 0x000fce00078e00ff */
[----:B01----:R-:W-:Y:S05]  /*1dca0*/  WARPSYNC.COLLECTIVE R15, `(.L_x_10722) ;  /* 0x000000000f087348 */ /* 0x003fea0003c00000 */
[----:B------:R2:W3:Y:S02]  /*1dcb0*/  SHFL.IDX P6, R14, R13, R12, R11 ;  /* 0x0000000c0d0e7389 */ /* 0x0004e400000c000b */
[----:B0123--:R-:W-:Y:S01]  /*1dcc0*/  ENDCOLLECTIVE ;  /* 0x000000000000791b */ /* 0x00ffe20003800000 */
.L_x_10722:
[----:B------:R-:W-:Y:S02]  /*1dcd0*/  IMAD.MOV.U32 R13, RZ, RZ, R3 ;  /* 0x000000ffff0d7224 */ /* 0x000fe400078e0003 */
[----:B------:R-:W-:-:S07]  /*1dce0*/  IMAD.MOV.U32 R0, RZ, RZ, R14 ;  /* 0x000000ffff007224 */ /* 0x000fce00078e000e */
[----:B------:R-:W-:Y:S05]  /*1dcf0*/  WARPSYNC.COLLECTIVE R15, `(.L_x_10723) ;  /* 0x000000000f087348 */ /* 0x000fea0003c00000 */
[----:B------:R0:W1:Y:S02]  /*1dd00*/  SHFL.IDX P6, R14, R13, R12, R11 ;  /* 0x0000000c0d0e7389 */ /* 0x00006400000c000b */
[----:B01----:R-:W-:Y:S01]  /*1dd10*/  ENDCOLLECTIVE ;  /* 0x000000000000791b */ /* 0x003fe20003800000 */
.L_x_10723:
[----:B------:R-:W-:Y:S05]  /*1dd20*/  BRA `(.L_x_10724) ;  /* 0xffffff5c00e47947 */ /* 0x000fea000383ffff */
.L_x_10504:
        /* <DEDUP_REMOVED lines=8> */
.L_x_10726:
[----:B------:R-:W-:Y:S05]  /*1ddb0*/  BSYNC B1 ;  /* 0x0000000000017941 */ /* 0x000fea0003800000 */
.L_x_10725:
        /* <DEDUP_REMOVED lines=8> */
.L_x_10727:
[----:B------:R-:W-:Y:S05]  /*1de40*/  BRA `(.L_x_10728) ;  /* 0xffffff6000147947 */ /* 0x000fea000383ffff */
.L_x_10507:
        /* <DEDUP_REMOVED lines=8> */
.L_x_10730:
[----:B------:R-:W-:Y:S05]  /*1ded0*/  BSYNC B1 ;  /* 0x0000000000017941 */ /* 0x000fea0003800000 */
.L_x_10729:
        /* <DEDUP_REMOVED lines=8> */
.L_x_10731:
[----:B------:R-:W-:Y:S05]  /*1df60*/  BRA `(.L_x_10732) ;  /* 0xffffff6000407947 */ /* 0x000fea000383ffff */
.L_x_10510:
        /* <DEDUP_REMOVED lines=8> */
.L_x_10734:
[----:B------:R-:W-:Y:S05]  /*1dff0*/  BSYNC B1 ;  /* 0x0000000000017941 */ /* 0x000fea0003800000 */
.L_x_10733:
        /* <DEDUP_REMOVED lines=8> */
.L_x_10735:
[----:B------:R-:W-:Y:S05]  /*1e080*/  BRA `(.L_x_10736) ;  /* 0xffffff60006c7947 */ /* 0x000fea000383ffff */
.L_x_10527:
        /* <DEDUP_REMOVED lines=11> */
.L_x_10738:
[----:B------:R-:W-:Y:S05]  /*1e140*/  BSYNC B1 ;  /* 0x0000000000017941 */ /* 0x000fea0003800000 */
.L_x_10737:
[----:B------:R-:W-:Y:S05]  /*1e150*/  BRA `(.L_x_10739) ;  /* 0xffffff7800a47947 */ /* 0x000fea000383ffff */
.L_x_10529:
[----:B------:R-:W-:Y:S01]  /*1e160*/  BSSY B1, `(.L_x_10740) ;  /* 0x0000006000017945 */ /* 0x000fe20003800000 */
[----:B------:R-:W-:-:S07]  /*1e170*/  IMAD.MOV.U32 R15, RZ, RZ, -0x1 ;  /* 0xffffffffff0f7424 */ /* 0x000fce00078e00ff */
[----:B0-----:R-:W-:Y:S05]  /*1e180*/  WARPSYNC.COLLECTIVE R15, `(.L_x_10741) ;  /* 0x000000000f0c7348 */ /* 0x001fea0003c00000 */
[----:B------:R-:W-:Y:S02]  /*1e190*/  ELECT P6, UR62, PT ;  /* 0x00000000003e782f */ /* 0x000fe400038c0000 */
[----:B------:R-:W-:Y:S01]  /*1e1a0*/  MOV R14, UR62 ;  /* 0x0000003e000e7c02 */ /* 0x000fe20008000f00 */
[----:B0-----:R-:W-:Y:S10]  /*1e1b0*/  ENDCOLLECTIVE ;  /* 0x000000000000791b */ /* 0x001ff40003800000 */
.L_x_10741:
[----:B------:R-:W-:Y:S05]  /*1e1c0*/  BSYNC B1 ;  /* 0x0000000000017941 */ /* 0x000fea0003800000 */
.L_x_10740:
[----:B------:R-:W-:Y:S05]  /*1e1d0*/  BRA `(.L_x_10528) ;  /* 0xffffff78009c7947 */ /* 0x000fea000383ffff */
.L_x_10531:
[----:B0-----:R0:W1:Y:S02]  /*1e1e0*/  SYNCS.PHASECHK.TRANS64.TRYWAIT P0, [R18+URZ+0x32420], R3 ;  /* 0x03242003120075a7 */ /* 0x001064000800017f */
[----:B-1----:R-:W-:Y:S05]  /*1e1f0*/  @!P0 NANOSLEEP.SYNCS 0x989680 ;  /* 0x009896800000895d */ /* 0x002fea0003900000 */
[----:B------:R-:W1:Y:S02]  /*1e200*/  @!P0 SYNCS.PHASECHK.TRANS64 P0, [R18+URZ+0x32420], R3 ;  /* 0x03242003120085a7 */ /* 0x000e64000800007f */
[----:B-1----:R-:W-:Y:S05]  /*1e210*/  @!P0 BRA `(.L_x_10531) ;  /* 0xfffffffc00f08947 */ /* 0x002fea000383ffff */
[----:B------:R-:W-:Y:S05]  /*1e220*/  BRA `(.L_x_10742) ;  /* 0xffffff7800ac7947 */ /* 0x000fea000383ffff */
.L_x_10535:
[----:B0-----:R0:W1:Y:S02]  /*1e230*/  SYNCS.PHASECHK.TRANS64.TRYWAIT P0, [R3+URZ+0x324a0], R8 ;  /* 0x0324a008030075a7 */ /* 0x001064000800017f */
[----:B-1----:R-:W-:Y:S05]  /*1e240*/  @!P0 NANOSLEEP.SYNCS 0x989680 ;  /* 0x009896800000895d */ /* 0x002fea0003900000 */
[----:B------:R-:W1:Y:S02]  /*1e250*/  @!P0 SYNCS.PHASECHK.TRANS64 P0, [R3+URZ+0x324a0], R8 ;  /* 0x0324a008030085a7 */ /* 0x000e64000800007f */
[----:B-1----:R-:W-:Y:S05]  /*1e260*/  @!P0 BRA `(.L_x_10535) ;  /* 0xfffffffc00f08947 */ /* 0x002fea000383ffff */
[----:B------:R-:W-:Y:S05]  /*1e270*/  BRA `(.L_x_10743) ;  /* 0xffffff7800cc7947 */ /* 0x000fea000383ffff */
.L_x_10540:
[----:B-1----:R1:W2:Y:S02]  /*1e280*/  SYNCS.PHASECHK.TRANS64.TRYWAIT P0, [R3+URZ+0x324c0], R8 ;  /* 0x0324c008030075a7 */ /* 0x0022a4000800017f */
[----:B--2---:R-:W-:Y:S05]  /*1e290*/  @!P0 NANOSLEEP.SYNCS 0x989680 ;  /* 0x009896800000895d */ /* 0x004fea0003900000 */
[----:B------:R-:W2:Y:S02]  /*1e2a0*/  @!P0 SYNCS.PHASECHK.TRANS64 P0, [R3+URZ+0x324c0], R8 ;  /* 0x0324c008030085a7 */ /* 0x000ea4000800007f */
[----:B--2---:R-:W-:Y:S05]  /*1e2b0*/  @!P0 BRA `(.L_x_10540) ;  /* 0xfffffffc00f08947 */ /* 0x004fea000383ffff */
[----:B------:R-:W-:Y:S05]  /*1e2c0*/  BRA `(.L_x_10744) ;  /* 0xffffff7c004c7947 */ /* 0x000fea000383ffff */
.L_x_10550:
[----:B0-----:R0:W1:Y:S02]  /*1e2d0*/  SYNCS.PHASECHK.TRANS64.TRYWAIT P2, [R4+URZ+0x324a0], R5 ;  /* 0x0324a005040075a7 */ /* 0x001064000804017f */
[----:B-1----:R-:W-:Y:S05]  /*1e2e0*/  @!P2 NANOSLEEP.SYNCS 0x989680 ;  /* 0x009896800000a95d */ /* 0x002fea0003900000 */
[----:B------:R-:W1:Y:S02]  /*1e2f0*/  @!P2 SYNCS.PHASECHK.TRANS64 P2, [R4+URZ+0x324a0], R5 ;  /* 0x0324a0050400a5a7 */ /* 0x000e64000804007f */
[----:B-1----:R-:W-:Y:S05]  /*1e300*/  @!P2 BRA `(.L_x_10550) ;  /* 0xfffffffc00f0a947 */ /* 0x002fea000383ffff */
[----:B------:R-:W-:Y:S05]  /*1e310*/  BRA `(.L_x_10745) ;  /* 0xffffff8000dc7947 */ /* 0x000fea000383ffff */
.L_x_10555:
[----:B-1----:R1:W2:Y:S02]  /*1e320*/  SYNCS.PHASECHK.TRANS64.TRYWAIT P2, [R4+URZ+0x324c0], R5 ;  /* 0x0324c005040075a7 */ /* 0x0022a4000804017f */
[----:B--2---:R-:W-:Y:S05]  /*1e330*/  @!P2 NANOSLEEP.SYNCS 0x989680 ;  /* 0x009896800000a95d */ /* 0x004fea0003900000 */
[----:B------:R-:W2:Y:S02]  /*1e340*/  @!P2 SYNCS.PHASECHK.TRANS64 P2, [R4+URZ+0x324c0], R5 ;  /* 0x0324c0050400a5a7 */ /* 0x000ea4000804007f */
[----:B--2---:R-:W-:Y:S05]  /*1e350*/  @!P2 BRA `(.L_x_10555) ;  /* 0xfffffffc00f0a947 */ /* 0x004fea000383ffff */
[----:B------:R-:W-:Y:S05]  /*1e360*/  BRA `(.L_x_10746) ;  /* 0xffffff8400587947 */ /* 0x000fea000383ffff */
.L_x_10573:
        /* <DEDUP_REMOVED lines=11> */
.L_x_10748:
[----:B------:R-:W-:Y:S05]  /*1e420*/  BSYNC B0 ;  /* 0x0000000000007941 */ /* 0x000fea0003800000 */
.L_x_10747:
[----:B------:R-:W-:Y:S05]  /*1e430*/  BRA `(.L_x_10749) ;  /* 0xffffff9000d87947 */ /* 0x000fea000383ffff */
.L_x_10575:
[----:B------:R-:W-:Y:S01]  /*1e440*/  BSSY B0, `(.L_x_10750) ;  /* 0x0000006000007945 */ /* 0x000fe20003800000 */
[----:B------:R-:W-:-:S07]  /*1e450*/  IMAD.MOV.U32 R15, RZ, RZ, -0x1 ;  /* 0xffffffffff0f7424 */ /* 0x000fce00078e00ff */
[----:B0-----:R-:W-:Y:S05]  /*1e460*/  WARPSYNC.COLLECTIVE R15, `(.L_x_10751) ;  /* 0x000000000f0c7348 */ /* 0x001fea0003c00000 */
[----:B------:R-:W-:Y:S02]  /*1e470*/  ELECT P6, UR62, PT ;  /* 0x00000000003e782f */ /* 0x000fe400038c0000 */
[----:B------:R-:W-:Y:S01]  /*1e480*/  MOV R14, UR62 ;  /* 0x0000003e000e7c02 */ /* 0x000fe20008000f00 */
[----:B0-----:R-:W-:Y:S10]  /*1e490*/  ENDCOLLECTIVE ;  /* 0x000000000000791b */ /* 0x001ff40003800000 */
.L_x_10751:
[----:B------:R-:W-:Y:S05]  /*1e4a0*/  BSYNC B0 ;  /* 0x0000000000007941 */ /* 0x000fea0003800000 */
.L_x_10750:
[----:B------:R-:W-:Y:S05]  /*1e4b0*/  BRA `(.L_x_10752) ;  /* 0xffffff9000e47947 */ /* 0x000fea000383ffff */
.L_x_10577:
[----:B0-----:R0:W1:Y:S02]  /*1e4c0*/  SYNCS.PHASECHK.TRANS64.TRYWAIT P0, [R0+URZ+0x32440], R2 ;  /* 0x03244002000075a7 */ /* 0x001064000800017f */
[----:B-1----:R-:W-:Y:S05]  /*1e4d0*/  @!P0 NANOSLEEP.SYNCS 0x989680 ;  /* 0x009896800000895d */ /* 0x002fea0003900000 */
[----:B------:R-:W1:Y:S02]  /*1e4e0*/  @!P0 SYNCS.PHASECHK.TRANS64 P0, [R0+URZ+0x32440], R2 ;  /* 0x03244002000085a7 */ /* 0x000e64000800007f */
[----:B-1----:R-:W-:Y:S05]  /*1e4f0*/  @!P0 BRA `(.L_x_10577) ;  /* 0xfffffffc00f08947 */ /* 0x002fea000383ffff */
[----:B------:R-:W-:Y:S05]  /*1e500*/  BRA `(.L_x_10753) ;  /* 0xffffff9400447947 */ /* 0x000fea000383ffff */
.L_x_10581:
        /* <DEDUP_REMOVED lines=9> */
.L_x_10754:
[----:B------:R-:W-:Y:S02]  /*1e5a0*/  IMAD.MOV.U32 R13, RZ, RZ, R3 ;  /* 0x000000ffff0d7224 */ /* 0x000fe400078e0003 */
[----:B------:R-:W-:Y:S01]  /*1e5b0*/  IMAD.MOV.U32 R4, RZ, RZ, R14 ;  /* 0x000000ffff047224 */ /* 0x000fe200078e000e */
[----:B------:R-:W-:-:S07]  /*1e5c0*/  LOP3.LUT R7, R7, 0x7f, RZ, 0xc0, !PT ;  /* 0x0000007f07077812 */ /* 0x000fce00078ec0ff */
[----:B------:R-:W-:Y:S05]  /*1e5d0*/  WARPSYNC.COLLECTIVE R15, `(.L_x_10755) ;  /* 0x000000000f087348 */ /* 0x000fea0003c00000 */
[----:B------:R0:W1:Y:S02]  /*1e5e0*/  SHFL.IDX P6, R14, R13, R12, R11 ;  /* 0x0000000c0d0e7389 */ /* 0x00006400000c000b */
[----:B01----:R-:W-:Y:S01]  /*1e5f0*/  ENDCOLLECTIVE ;  /* 0x000000000000791b */ /* 0x003fe20003800000 */
.L_x_10755:
[----:B------:R-:W-:Y:S01]  /*1e600*/  SHF.R.U32.HI R7, RZ, 0x3, R7 ;  /* 0x00000003ff077819 */ /* 0x000fe20000011607 */
[----:B------:R-:W-:Y:S02]  /*1e610*/  IMAD.MOV.U32 R13, RZ, RZ, R2 ;  /* 0x000000ffff0d7224 */ /* 0x000fe400078e0002 */
[----:B------:R-:W-:Y:S02]  /*1e620*/  IMAD.MOV.U32 R12, RZ, RZ, 0x1 ;  /* 0x00000001ff0c7424 */ /* 0x000fe400078e00ff */
[----:B------:R-:W-:-:S07]  /*1e630*/  IMAD.MOV.U32 R5, RZ, RZ, R14 ;  /* 0x000000ffff057224 */ /* 0x000fce00078e000e */
[----:B------:R-:W-:Y:S05]  /*1e640*/  WARPSYNC.COLLECTIVE R15, `(.L_x_10756) ;  /* 0x000000000f087348 */ /* 0x000fea0003c00000 */
[----:B------:R0:W1:Y:S02]  /*1e650*/  SHFL.IDX P6, R14, R13, R12, R11 ;  /* 0x0000000c0d0e7389 */ /* 0x00006400000c000b */
[----:B01----:R-:W-:Y:S01]  /*1e660*/  ENDCOLLECTIVE ;  /* 0x000000000000791b */ /* 0x003fe20003800000 */
.L_x_10756:
[----:B------:R-:W-:Y:S02]  /*1e670*/  IMAD.MOV.U32 R13, RZ, RZ, R3 ;  /* 0x000000ffff0d7224 */ /* 0x000fe400078e0003 */
[----:B------:R-:W-:Y:S02]  /*1e680*/  IMAD R0, R0, R8, RZ ;  /* 0x0000000800007224 */ /* 0x000fe400078e02ff */
[----:B------:R-:W-:Y:S02]  /*1e690*/  IMAD.IADD R8, R7, 0x1, R6 ;  /* 0x0000000107087824 */ /* 0x000fe400078e0206 */
[----:B------:R-:W-:-:S07]  /*1e6a0*/  IMAD.MOV.U32 R7, RZ, RZ, R14 ;  /* 0x000000ffff077224 */ /* 0x000fce00078e000e */
[----:B------:R-:W-:Y:S05]  /*1e6b0*/  WARPSYNC.COLLECTIVE R15, `(.L_x_10757) ;  /* 0x000000000f087348 */ /* 0x000fea0003c00000 */
[----:B------:R0:W1:Y:S02]  /*1e6c0*/  SHFL.IDX P6, R14, R13, R12, R11 ;  /* 0x0000000c0d0e7389 */ /* 0x00006400000c000b */
[----:B01----:R-:W-:Y:S01]  /*1e6d0*/  ENDCOLLECTIVE ;  /* 0x000000000000791b */ /* 0x003fe20003800000 */
.L_x_10757:
        /* <DEDUP_REMOVED lines=11> */
.L_x_10758:
        /* <DEDUP_REMOVED lines=15> */
.L_x_10759:
        /* <DEDUP_REMOVED lines=19> */
.L_x_10760:
        /* <DEDUP_REMOVED lines=10> */
.L_x_10761:
        /* <DEDUP_REMOVED lines=13> */
.L_x_10762:
        /* <DEDUP_REMOVED lines=10> */
.L_x_10763:
        /* <DEDUP_REMOVED lines=13> */
.L_x_10764:
        /* <DEDUP_REMOVED lines=10> */
.L_x_10765:
        /* <DEDUP_REMOVED lines=13> */
.L_x_10766:
        /* <DEDUP_REMOVED lines=10> */
.L_x_10767:
        /* <DEDUP_REMOVED lines=11> */
.L_x_10768:
        /* <DEDUP_REMOVED lines=14> */
.L_x_10769:
[----:B------:R-:W-:Y:S01]  /*1f030*/  IMAD.MOV.U32 R3, RZ, RZ, R14 ;  /* 0x000000ffff037224 */ /* 0x000fe200078e000e */
[----:B------:R-:W-:Y:S06]  /*1f040*/  BRA `(.L_x_10770) ;  /* 0xffffff9400c87947 */ /* 0x000fec000383ffff */
.L_x_10585:
        /* <DEDUP_REMOVED lines=10> */
[----:B--2---:R-:W-:-:S02]  /*1f0f0*/  IMAD R3, R15, R6, RZ ;  /* 0x000000060f037224 */ /* 0x004fc400078e02ff */
[----:B------:R-:W-:-:S03]  /*1f100*/  IMAD.MOV.U32 R15, RZ, RZ, -0x1 ;  /* 0xffffffffff0f7424 */ /* 0x000fc600078e00ff */
[-C--:B---3--:R-:W-:Y:S02]  /*1f110*/  ISETP.GE.AND P4, PT, R14, R3.reuse, PT ;  /* 0x000000030e00720c */ /* 0x088fe40003f86270 */
[-C--:B----4-:R-:W-:Y:S01]  /*1f120*/  ISETP.GE.AND P5, PT, R13, R3.reuse, PT ;  /* 0x000000030d00720c */ /* 0x090fe20003fa6270 */
[----:B------:R-:W-:Y:S01]  /*1f130*/  IMAD.MOV.U32 R13, RZ, RZ, R2 ;  /* 0x000000ffff0d7224 */ /* 0x000fe200078e0002 */
[----:B-----5:R-:W-:Y:S01]  /*1f140*/  ISETP.GE.AND P6, PT, R12, R3, PT ;  /* 0x000000030c00720c */ /* 0x020fe20003fc6270 */
[----:B------:R-:W-:Y:S01]  /*1f150*/  IMAD.MOV.U32 R12, RZ, RZ, RZ ;  /* 0x000000ffff0c7224 */ /* 0x000fe200078e00ff */
[----:B------:R-:W-:-:S07]  /*1f160*/  LOP3.LUT R8, R8, 0xffffffef, RZ, 0xc0, !PT ;  /* 0xffffffef08087812 */ /* 0x000fce00078ec0ff */
        /* <DEDUP_REMOVED lines=18> */
.L_x_10772:
[----:B------:R-:W-:Y:S05]  /*1f290*/  BSYNC B0 ;  /* 0x0000000000007941 */ /* 0x000fea0003800000 */
.L_x_10771:
        /* <DEDUP_REMOVED lines=10> */
.L_x_10773:
        /* <DEDUP_REMOVED lines=16> */
.L_x_10774:
        /* <DEDUP_REMOVED lines=15> */
.L_x_10775:
[----:B------:R-:W-:Y:S02]  /*1f530*/  IMAD.MOV.U32 R13, RZ, RZ, R2 ;  /* 0x000000ffff0d7224 */ /* 0x000fe400078e0002 */
[----:B------:R-:W-:Y:S02]  /*1f540*/  IMAD.MOV.U32 R12, RZ, RZ, 0x2 ;  /* 0x00000002ff0c7424 */ /* 0x000fe400078e00ff */
[----:B------:R-:W-:-:S05]  /*1f550*/  IMAD.MOV.U32 R5, RZ, RZ, R14 ;  /* 0x000000ffff057224 */ /* 0x000fca00078e000e */
[----:B------:R-:W-:-:S05]  /*1f560*/  @!P4 LEA R5, P6, R7, R5, 0x1 ;  /* 0x000000050705c211 */ /* 0x000fca00078c08ff */
[----:B------:R-:W-:-:S05]  /*1f570*/  @!P4 IMAD.X R4, RZ, RZ, R6, P6 ;  /* 0x000000ffff04c224 */ /* 0x000fca00030e0606 */
[----:B------:R-:W-:-:S07]  /*1f580*/  @!P4 LOP3.LUT R5, R5, R4, RZ, 0x3c, !PT ;  /* 0x000000040505c212 */ /* 0x000fce00078e3cff */
[----:B------:R-:W-:Y:S05]  /*1f590*/  WARPSYNC.COLLECTIVE R15, `(.L_x_10776) ;  /* 0x000000000f087348 */ /* 0x000fea0003c00000 */
[----:B------:R0:W1:Y:S02]  /*1f5a0*/  SHFL.IDX P6, R14, R13, R12, R11 ;  /* 0x0000000c0d0e7389 */ /* 0x00006400000c000b */
[----:B01----:R-:W-:Y:S01]  /*1f5b0*/  ENDCOLLECTIVE ;  /* 0x000000000000791b */ /* 0x003fe20003800000 */
.L_x_10776:
        /* <DEDUP_REMOVED lines=15> */
.L_x_10777:
        /* <DEDUP_REMOVED lines=9> */
.L_x_10778:
        /* <DEDUP_REMOVED lines=15> */
.L_x_10779:
        /* <DEDUP_REMOVED lines=9> */
.L_x_10780:
        /* <DEDUP_REMOVED lines=15> */
.L_x_10781:
        /* <DEDUP_REMOVED lines=9> */
.L_x_10782:
        /* <DEDUP_REMOVED lines=10> */
[----:B------:R-:W-:-:S07]  /*1fae0*/  IMAD.MOV.U32 R6, RZ, RZ, R14 ;  /* 0x000000ffff067224 */ /* 0x000fce00078e000e */
[----:B0-----:R-:W-:Y:S05]  /*1faf0*/  WARPSYNC.COLLECTIVE R15, `(.L_x_10783) ;  /* 0x000000000f087348 */ /* 0x001fea0003c00000 */
[----:B------:R1:W2:Y:S02]  /*1fb00*/  SHFL.IDX P6, R14, R13, R12, R11 ;  /* 0x0000000c0d0e7389 */ /* 0x0002a400000c000b */
[----:B012---:R-:W-:Y:S01]  /*1fb10*/  ENDCOLLECTIVE ;  /* 0x000000000000791b */ /* 0x007fe20003800000 */
.L_x_10783:
[----:B------:R-:W-:Y:S02]  /*1fb20*/  IMAD.MOV.U32 R13, RZ, RZ, R2 ;  /* 0x000000ffff0d7224 */ /* 0x000fe400078e0002 */
[----:B------:R-:W-:Y:S01]  /*1fb30*/  IMAD.MOV.U32 R12, RZ, RZ, 0x6 ;  /* 0x00000006ff0c7424 */ /* 0x000fe200078e00ff */
[----:B------:R-:W-:Y:S01]  /*1fb40*/  LOP3.LUT P6, RZ, R9, 0x20, RZ, 0xc0, !PT ;  /* 0x0000002009ff7812 */ /* 0x000fe200078cc0ff */
[----:B------:R-:W-:-:S12]  /*1fb50*/  IMAD.MOV.U32 R5, RZ, RZ, R14 ;  /* 0x000000ffff057224 */ /* 0x000fd800078e000e */
        /* <DEDUP_REMOVED lines=15> */
.L_x_10784:
[----:B------:R-:W-:Y:S02]  /*1fc50*/  IMAD.MOV.U32 R13, RZ, RZ, R0 ;  /* 0x000000ffff0d7224 */ /* 0x000fe400078e0000 */
[----:B------:R-:W-:-:S07]  /*1fc60*/  IMAD.MOV.U32 R6, RZ, RZ, R14 ;  /* 0x000000ffff067224 */ /* 0x000fce00078e000e */
[----:B------:R-:W-:Y:S05]  /*1fc70*/  WARPSYNC.COLLECTIVE R15, `(.L_x_10785) ;  /* 0x000000000f087348 */ /* 0x000fea0003c00000 */
[----:B------:R0:W1:Y:S02]  /*1fc80*/  SHFL.IDX P6, R14, R13, R12, R11 ;  /* 0x0000000c0d0e7389 */ /* 0x00006400000c000b */
[----:B01----:R-:W-:Y:S01]  /*1fc90*/  ENDCOLLECTIVE ;  /* 0x000000000000791b */ /* 0x003fe20003800000 */
.L_x_10785:
[----:B------:R-:W-:Y:S02]  /*1fca0*/  IMAD.MOV.U32 R13, RZ, RZ, R2 ;  /* 0x000000ffff0d7224 */ /* 0x000fe400078e0002 */
[----:B------:R-:W-:Y:S02]  /*1fcb0*/  IMAD.MOV.U32 R12, RZ, RZ, 0x7 ;  /* 0x00000007ff0c7424 */ /* 0x000fe400078e00ff */
[----:B------:R-:W-:-:S07]  /*1fcc0*/  IMAD.MOV.U32 R5, RZ, RZ, R14 ;  /* 0x000000ffff057224 */ /* 0x000fce00078e000e */
[----:B------:R-:W-:Y:S05]  /*1fcd0*/  WARPSYNC.COLLECTIVE R15, `(.L_x_10786) ;  /* 0x000000000f087348 */ /* 0x000fea0003c00000 */
[----:B------:R0:W1:Y:S02]  /*1fce0*/  SHFL.IDX P6, R14, R13, R12, R11 ;  /* 0x0000000c0d0e7389 */ /* 0x00006400000c000b */
[----:B01----:R-:W-:Y:S01]  /*1fcf0*/  ENDCOLLECTIVE ;  /* 0x000000000000791b */ /* 0x003fe20003800000 */
.L_x_10786:
        /* <DEDUP_REMOVED lines=10> */
.L_x_10787:
[----:B------:R-:W-:Y:S01]  /*1fda0*/  @!PT LDS RZ, [RZ] ;  /* 0x00000000fffff984 */ /* 0x000fe20000000800 */
[----:B------:R-:W-:Y:S01]  /*1fdb0*/  @!PT LDS RZ, [RZ] ;  /* 0x00000000fffff984 */ /* 0x000fe20000000800 */
[----:B------:R-:W-:Y:S01]  /*1fdc0*/  @!PT LDS RZ, [RZ] ;  /* 0x00000000fffff984 */ /* 0x000fe20000000800 */
[----:B------:R1:W-:Y:S04]  /*1fdd0*/  @!P4 LDGSTS.E.BYPASS.LTC128B.128 [R8+0x25400], desc[UR60][R4.64], !P3 ;  /* 0x254000000408cfae */ /* 0x0003e8000d901d7c */
[----:B------:R1:W-:Y:S04]  /*1fde0*/  @!P4 LDGSTS.E.BYPASS.LTC128B.128 [R8+0x29400], desc[UR60][R4.64+0x80], !P2 ;  /* 0x294000800408cfae */ /* 0x0003e8000d101d7c */
[----:B------:R1:W-:Y:S04]  /*1fdf0*/  @!P4 LDGSTS.E.BYPASS.LTC128B.128 [R8+0x2d400], desc[UR60][R4.64+0x100], !P1 ;  /* 0x2d4001000408cfae */ /* 0x0003e8000c901d7c */
[----:B------:R1:W-:Y:S01]  /*1fe00*/  @!P4 LDGSTS.E.BYPASS.LTC128B.128 [R8+0x31400], desc[UR60][R4.64+0x180], !P0 ;  /* 0x314001800408cfae */ /* 0x0003e2000c101d7c */
[----:B------:R-:W-:Y:S01]  /*1fe10*/  IMAD.MOV.U32 R0, RZ, RZ, R14 ;  /* 0x000000ffff007224 */ /* 0x000fe200078e000e */
[----:B------:R-:W-:Y:S06]  /*1fe20*/  BRA `(.L_x_10788) ;  /* 0xffffff9400747947 */ /* 0x000fec000383ffff */
.L_x_10590:
[----:B0-----:R0:W3:Y:S02]  /*1fe30*/  SYNCS.PHASECHK.TRANS64.TRYWAIT P0, [R18+URZ+0x32420], R0 ;  /* 0x03242000120075a7 */ /* 0x0010e4000800017f */
[----:B---3--:R-:W-:Y:S05]  /*1fe40*/  @!P0 NANOSLEEP.SYNCS 0x989680 ;  /* 0x009896800000895d */ /* 0x008fea0003900000 */
[----:B------:R-:W3:Y:S02]  /*1fe50*/  @!P0 SYNCS.PHASECHK.TRANS64 P0, [R18+URZ+0x32420], R0 ;  /* 0x03242000120085a7 */ /* 0x000ee4000800007f */
[----:B---3--:R-:W-:Y:S05]  /*1fe60*/  @!P0 BRA `(.L_x_10590) ;  /* 0xfffffffc00f08947 */ /* 0x008fea000383ffff */
[----:B------:R-:W-:Y:S05]  /*1fe70*/  BRA `(.L_x_10789) ;  /* 0xffffff9400ec7947 */ /* 0x000fea000383ffff */
.L_x_10594:
[----:B0-----:R0:W1:Y:S02]  /*1fe80*/  SYNCS.PHASECHK.TRANS64.TRYWAIT P0, [R2+URZ+0x32460], R0 ;  /* 0x03246000020075a7 */ /* 0x001064000800017f */
[----:B-1----:R-:W-:Y:S05]  /*1fe90*/  @!P0 NANOSLEEP.SYNCS 0x989680 ;  /* 0x009896800000895d */ /* 0x002fea0003900000 */
[----:B------:R-:W1:Y:S02]  /*1fea0*/  @!P0 SYNCS.PHASECHK.TRANS64 P0, [R2+URZ+0x32460], R0 ;  /* 0x03246000020085a7 */ /* 0x000e64000800007f */
[----:B-1----:R-:W-:Y:S05]  /*1feb0*/  @!P0 BRA `(.L_x_10594) ;  /* 0xfffffffc00f08947 */ /* 0x002fea000383ffff */
[----:B------:R-:W-:Y:S05]  /*1fec0*/  BRA `(.L_x_10790) ;  /* 0xffffff9800107947 */ /* 0x000fea000383ffff */
.L_x_10609:
[----:B-1----:R1:W2:Y:S02]  /*1fed0*/  SYNCS.PHASECHK.TRANS64.TRYWAIT P0, [R2+URZ+0x32440], R6 ;  /* 0x03244006020075a7 */ /* 0x0022a4000800017f */
[----:B--2---:R-:W-:Y:S05]  /*1fee0*/  @!P0 NANOSLEEP.SYNCS 0x989680 ;  /* 0x009896800000895d */ /* 0x004fea0003900000 */
[----:B------:R-:W2:Y:S02]  /*1fef0*/  @!P0 SYNCS.PHASECHK.TRANS64 P0, [R2+URZ+0x32440], R6 ;  /* 0x03244006020085a7 */ /* 0x000ea4000800007f */
[----:B--2---:R-:W-:Y:S05]  /*1ff00*/  @!P0 BRA `(.L_x_10609) ;  /* 0xfffffffc00f08947 */ /* 0x004fea000383ffff */
[----:B------:R-:W-:Y:S05]  /*1ff10*/  BRA `(.L_x_10791) ;  /* 0xffffffa000307947 */ /* 0x000fea000383ffff */
.L_x_10614:
[----:B0-----:R0:W2:Y:S02]  /*1ff20*/  SYNCS.PHASECHK.TRANS64.TRYWAIT P0, [R2+URZ+0x32460], R6 ;  /* 0x03246006020075a7 */ /* 0x0010a4000800017f */
[----:B--2---:R-:W-:Y:S05]  /*1ff30*/  @!P0 NANOSLEEP.SYNCS 0x989680 ;  /* 0x009896800000895d */ /* 0x004fea0003900000 */
[----:B------:R-:W2:Y:S02]  /*1ff40*/  @!P0 SYNCS.PHASECHK.TRANS64 P0, [R2+URZ+0x32460], R6 ;  /* 0x03246006020085a7 */ /* 0x000ea4000800007f */
[----:B--2---:R-:W-:Y:S05]  /*1ff50*/  @!P0 BRA `(.L_x_10614) ;  /* 0xfffffffc00f08947 */ /* 0x004fea000383ffff */
[----:B------:R-:W-:Y:S05]  /*1ff60*/  BRA `(.L_x_10792) ;  /* 0xffffffa000ac7947 */ /* 0x000fea000383ffff */
.L_x_10625:
[----:B-1----:R1:W2:Y:S02]  /*1ff70*/  SYNCS.PHASECHK.TRANS64.TRYWAIT P0, [R3+URZ+0x32440], R2 ;  /* 0x03244002030075a7 */ /* 0x0022a4000800017f */
[----:B--2---:R-:W-:Y:S05]  /*1ff80*/  @!P0 NANOSLEEP.SYNCS 0x989680 ;  /* 0x009896800000895d */ /* 0x004fea0003900000 */
[----:B------:R-:W2:Y:S02]  /*1ff90*/  @!P0 SYNCS.PHASECHK.TRANS64 P0, [R3+URZ+0x32440], R2 ;  /* 0x03244002030085a7 */ /* 0x000ea4000800007f */
[----:B--2---:R-:W-:Y:S05]  /*1ffa0*/  @!P0 BRA `(.L_x_10625) ;  /* 0xfffffffc00f08947 */ /* 0x004fea000383ffff */
[----:B------:R-:W-:Y:S05]  /*1ffb0*/  BRA `(.L_x_10793) ;  /* 0xffffffa800987947 */ /* 0x000fea000383ffff */
.L_x_10630:
[----:B--2---:R2:W3:Y:S02]  /*1ffc0*/  SYNCS.PHASECHK.TRANS64.TRYWAIT P0, [R3+URZ+0x32460], R2 ;  /* 0x03246002030075a7 */ /* 0x0044e4000800017f */
[----:B---3--:R-:W-:Y:S05]  /*1ffd0*/  @!P0 NANOSLEEP.SYNCS 0x989680 ;  /* 0x009896800000895d */ /* 0x008fea0003900000 */
[----:B------:R-:W3:Y:S02]  /*1ffe0*/  @!P0 SYNCS.PHASECHK.TRANS64 P0, [R3+URZ+0x32460], R2 ;  /* 0x03246002030085a7 */ /* 0x000ee4000800007f */
[----:B---3--:R-:W-:Y:S05]  /*1fff0*/  @!P0 BRA `(.L_x_10630) ;  /* 0xfffffffc00f08947 */ /* 0x008fea000383ffff */
[----:B------:R-:W-:Y:S05]  /*20000*/  BRA `(.L_x_10794) ;  /* 0xffffffac00147947 */ /* 0x000fea000383ffff */
.L_x_10641:
[----:B-1----:R1:W2:Y:S02]  /*20010*/  SYNCS.PHASECHK.TRANS64.TRYWAIT P0, [R3+URZ+0x32440], R2 ;  /* 0x03244002030075a7 */ /* 0x0022a4000800017f */
[----:B--2---:R-:W-:Y:S05]  /*20020*/  @!P0 NANOSLEEP.SYNCS 0x989680 ;  /* 0x009896800000895d */ /* 0x004fea0003900000 */
[----:B------:R-:W2:Y:S02]  /*20030*/  @!P0 SYNCS.PHASECHK.TRANS64 P0, [R3+URZ+0x32440], R2 ;  /* 0x03244002030085a7 */ /* 0x000ea4000800007f */
[----:B--2---:R-:W-:Y:S05]  /*20040*/  @!P0 BRA `(.L_x_10641) ;  /* 0xfffffffc00f08947 */ /* 0x004fea000383ffff */
[----:B------:R-:W-:Y:S05]  /*20050*/  BRA `(.L_x_10795) ;  /* 0xffffffb000e47947 */ /* 0x000fea000383ffff */
.L_x_10646:
[----:B--2---:R2:W3:Y:S02]  /*20060*/  SYNCS.PHASECHK.TRANS64.TRYWAIT P0, [R3+URZ+0x32460], R2 ;  /* 0x03246002030075a7 */ /* 0x0044e4000800017f */
[----:B---3--:R-:W-:Y:S05]  /*20070*/  @!P0 NANOSLEEP.SYNCS 0x989680 ;  /* 0x009896800000895d */ /* 0x008fea0003900000 */
[----:B------:R-:W3:Y:S02]  /*20080*/  @!P0 SYNCS.PHASECHK.TRANS64 P0, [R3+URZ+0x32460], R2 ;  /* 0x03246002030085a7 */ /* 0x000ee4000800007f */
[----:B---3--:R-:W-:Y:S05]  /*20090*/  @!P0 BRA `(.L_x_10646) ;  /* 0xfffffffc00f08947 */ /* 0x008fea000383ffff */
[----:B------:R-:W-:Y:S05]  /*200a0*/  BRA `(.L_x_10796) ;  /* 0xffffffb400607947 */ /* 0x000fea000383ffff */
.L_x_10658:
[----:B-1----:R-:W3:Y:S01]  /*200b0*/  LDL R2, [R1] ;  /* 0x0000000001027983 */ /* 0x002ee20000100800 */
[----:B------:R-:W-:Y:S01]  /*200c0*/  BSSY B0, `(.L_x_10797) ;  /* 0x0000008000007945 */ /* 0x000fe20003800000 */
[----:B0-----:R-:W-:Y:S02]  /*200d0*/  IMAD.MOV.U32 R12, RZ, RZ, RZ ;  /* 0x000000ffff0c7224 */ /* 0x001fe400078e00ff */
[----:B------:R-:W-:Y:S02]  /*200e0*/  IMAD.MOV.U32 R11, RZ, RZ, 0x1f ;  /* 0x0000001fff0b7424 */ /* 0x000fe400078e00ff */
[----:B------:R-:W-:Y:S02]  /*200f0*/  IMAD.MOV.U32 R15, RZ, RZ, -0x1 ;  /* 0xffffffffff0f7424 */ /* 0x000fe400078e00ff */
[----:B---3--:R-:W-:-:S07]  /*20100*/  IMAD.MOV.U32 R13, RZ, RZ, R2 ;  /* 0x000000ffff0d7224 */ /* 0x008fce00078e0002 */
[----:B--2---:R-:W-:Y:S05]  /*20110*/  WARPSYNC.COLLECTIVE R15, `(.L_x_10798) ;  /* 0x000000000f087348 */ /* 0x004fea0003c00000 */
[----:B------:R0:W1:Y:S02]  /*20120*/  SHFL.IDX P6, R14, R13, R12, R11 ;  /* 0x0000000c0d0e7389 */ /* 0x00006400000c000b */
[----:B012---:R-:W-:Y:S01]  /*20130*/  ENDCOLLECTIVE ;  /* 0x000000000000791b */ /* 0x007fe20003800000 */
.L_x_10798:
[----:B------:R-:W-:Y:S05]  /*20140*/  BSYNC B0 ;  /* 0x0000000000007941 */ /* 0x000fea0003800000 */
.L_x_10797:
        /* <DEDUP_REMOVED lines=9> */
.L_x_10799:
        /* <DEDUP_REMOVED lines=26> */
.L_x_10800:
        /* <DEDUP_REMOVED lines=8> */
.L_x_10801:
        /* <DEDUP_REMOVED lines=8> */
.L_x_10802:
        /* <DEDUP_REMOVED lines=8> */
.L_x_10803:
        /* <DEDUP_REMOVED lines=8> */
.L_x_10804:
        /* <DEDUP_REMOVED lines=9> */
.L_x_10805:
[----:B------:R-:W-:Y:S01]  /*20610*/  IMAD.MOV.U32 R9, RZ, RZ, R14 ;  /* 0x000000ffff097224 */ /* 0x000fe200078e000e */
[----:B------:R-:W-:Y:S06]  /*20620*/  BRA `(.L_x_10806) ;  /* 0xffffffb800a87947 */ /* 0x000fec000383ffff */
.L_x_10661:
        /* <DEDUP_REMOVED lines=8> */
.L_x_10808:
[----:B------:R-:W-:Y:S05]  /*206b0*/  BSYNC B0 ;  /* 0x0000000000007941 */ /* 0x000fea0003800000 */
.L_x_10807:
        /* <DEDUP_REMOVED lines=10> */
.L_x_10809:
        /* <DEDUP_REMOVED lines=8> */
.L_x_10810:
        /* <DEDUP_REMOVED lines=8> */
.L_x_10811:
        /* <DEDUP_REMOVED lines=8> */
.L_x_10812:
        /* <DEDUP_REMOVED lines=9> */
.L_x_10813:
[----:B------:R-:W-:Y:S01]  /*20970*/  IMAD.MOV.U32 R9, RZ, RZ, R14 ;  /* 0x000000ffff097224 */ /* 0x000fe200078e000e */
[----:B------:R-:W-:Y:S06]  /*20980*/  BRA `(.L_x_10814) ;  /* 0xffffffb8007c7947 */ /* 0x000fec000383ffff */
.L_x_10663:
[----:B------:R-:W-:Y:S01]  /*20990*/  BSSY B0, `(.L_x_10815) ;  /* 0x0000006000007945 */ /* 0x000fe20003800000 */
[----:B------:R-:W-:Y:S01]  /*209a0*/  PLOP3.LUT P6, PT, P6, PT, PT, 0x8, 0x0 ;  /* 0x000000000000781c */ /* 0x000fe200037ce170 */
[----:B------:R-:W-:-:S12]  /*209b0*/  IMAD.MOV.U32 R15, RZ, RZ, -0x1 ;  /* 0xffffffffff0f7424 */ /* 0x000fd800078e00ff */
[----:B0-----:R-:W-:Y:S05]  /*209c0*/  WARPSYNC.COLLECTIVE R15, `(.L_x_10816) ;  /* 0x000000000f087348 */ /* 0x001fea0003c00000 */
[----:B------:R-:W-:Y:S01]  /*209d0*/  VOTE.ANY R14, PT, P6 ;  /* 0x00000000000e7806 */ /* 0x000fe200030e0100 */
[----:B0-----:R-:W-:Y:S06]  /*209e0*/  ENDCOLLECTIVE ;  /* 0x000000000000791b */ /* 0x001fec0003800000 */
.L_x_10816:
[----:B------:R-:W-:Y:S05]  /*209f0*/  BSYNC B0 ;  /* 0x0000000000007941 */ /* 0x000fea0003800000 */
.L_x_10815:
        /* <DEDUP_REMOVED lines=9> */
.L_x_10817:
[----:B------:R-:W-:Y:S02]  /*20a90*/  IMAD.MOV.U32 R13, RZ, RZ, R6 ;  /* 0x000000ffff0d7224 */ /* 0x000fe400078e0006 */
[----:B------:R-:W-:-:S07]  /*20aa0*/  IMAD.MOV.U32 R0, RZ, RZ, R14 ;  /* 0x000000ffff007224 */ /* 0x000fce00078e000e */
[----:B------:R-:W-:Y:S05]  /*20ab0*/  WARPSYNC.COLLECTIVE R15, `(.L_x_10818) ;  /* 0x000000000f087348 */ /* 0x000fea0003c00000 */
[----:B------:R0:W1:Y:S02]  /*20ac0*/  SHFL.IDX P6, R14, R13, R12, R11 ;  /* 0x0000000c0d0e7389 */ /* 0x00006400000c000b */
[----:B01----:R-:W-:Y:S01]  /*20ad0*/  ENDCOLLECTIVE ;  /* 0x000000000000791b */ /* 0x003fe20003800000 */
.L_x_10818:
[----:B------:R-:W-:Y:S01]  /*20ae0*/  IMAD.MOV.U32 R6, RZ, RZ, R14 ;  /* 0x000000ffff067224 */ /* 0x000fe200078e000e */
[----:B------:R-:W-:Y:S06]  /*20af0*/  BRA `(.L_x_10819) ;  /* 0xffffffb8005c7947 */ /* 0x000fec000383ffff */
.L_x_10665:
[----:B------:R-:W-:Y:S01]  /*20b00*/  BSSY B0, `(.L_x_10820) ;  /* 0x0000007000007945 */ /* 0x000fe20003800000 */
[----:B------:R-:W-:Y:S02]  /*20b10*/  IMAD.MOV.U32 R13, RZ, RZ, R7 ;  /* 0x000000ffff0d7224 */ /* 0x000fe400078e0007 */
[----:B------:R-:W-:Y:S02]  /*20b20*/  IMAD.MOV.U32 R11, RZ, RZ, 0x1f ;  /* 0x0000001fff0b7424 */ /* 0x000fe400078e00ff */
[----:B------:R-:W-:-:S07]  /*20b30*/  IMAD.MOV.U32 R15, RZ, RZ, -0x1 ;  /* 0xffffffffff0f7424 */ /* 0x000fce00078e00ff */
[----:B0123--:R-:W-:Y:S05]  /*20b40*/  WARPSYNC.COLLECTIVE R15, `(.L_x_10821) ;  /* 0x000000000f087348 */ /* 0x00ffea0003c00000 */
[----:B------:R4:W0:Y:S02]  /*20b50*/  SHFL.IDX P6, R14, R13, R12, R11 ;  /* 0x0000000c0d0e7389 */ /* 0x00082400000c000b */
[----:B01234-:R-:W-:Y:S01]  /*20b60*/  ENDCOLLECTIVE ;  /* 0x000000000000791b */ /* 0x01ffe20003800000 */
.L_x_10821:
[----:B------:R-:W-:Y:S05]  /*20b70*/  BSYNC B0 ;  /* 0x0000000000007941 */ /* 0x000fea0003800000 */
.L_x_10820:
[----:B------:R-:W-:Y:S01]  /*20b80*/  IMAD.MOV.U32 R7, RZ, RZ, R14 ;  /* 0x000000ffff077224 */ /* 0x000fe200078e000e */
[----:B------:R-:W-:Y:S06]  /*20b90*/  BRA `(.L_x_10822) ;  /* 0xffffffb8004c7947 */ /* 0x000fec000383ffff */
.L_x_10669:
[----:B0-----:R0:W1:Y:S02]  /*20ba0*/  SYNCS.PHASECHK.TRANS64.TRYWAIT P0, [R0+URZ+0x32420], R3 ;  /* 0x03242003000075a7 */ /* 0x001064000800017f */
[----:B-1----:R-:W-:Y:S05]  /*20bb0*/  @!P0 NANOSLEEP.SYNCS 0x989680 ;  /* 0x009896800000895d */ /* 0x002fea0003900000 */
[----:B------:R-:W1:Y:S02]  /*20bc0*/  @!P0 SYNCS.PHASECHK.TRANS64 P0, [R0+URZ+0x32420], R3 ;  /* 0x03242003000085a7 */ /* 0x000e64000800007f */
[----:B-1----:R-:W-:Y:S05]  /*20bd0*/  @!P0 BRA `(.L_x_10669) ;  /* 0xfffffffc00f08947 */ /* 0x002fea000383ffff */
[----:B------:R-:W-:Y:S05]  /*20be0*/  BRA `(.L_x_10823) ;  /* 0xffffffbc00e87947 */ /* 0x000fea000383ffff */
.L_x_10670:
        /* <DEDUP_REMOVED lines=11> */
.L_x_10825:
[----:B------:R-:W-:Y:S05]  /*20ca0*/  BSYNC B0 ;  /* 0x0000000000007941 */ /* 0x000fea0003800000 */
.L_x_10824:
[----:B------:R-:W-:Y:S05]  /*20cb0*/  BRA `(.L_x_10826) ;  /* 0xffffffbc00d07947 */ /* 0x000fea000383ffff */
.L_x_10671:
[----:B------:R-:W-:Y:S01]  /*20cc0*/  BSSY B0, `(.L_x_10827) ;  /* 0x0000006000007945 */ /* 0x000fe20003800000 */
[----:B------:R-:W-:-:S07]  /*20cd0*/  IMAD.MOV.U32 R15, RZ, RZ, -0x1 ;  /* 0xffffffffff0f7424 */ /* 0x000fce00078e00ff */
[----:B01----:R-:W-:Y:S05]  /*20ce0*/  WARPSYNC.COLLECTIVE R15, `(.L_x_10828) ;  /* 0x000000000f0c7348 */ /* 0x003fea0003c00000 */
[----:B------:R-:W-:Y:S02]  /*20cf0*/  ELECT P6, UR62, PT ;  /* 0x00000000003e782f */ /* 0x000fe400038c0000 */
[----:B------:R-:W-:Y:S01]  /*20d00*/  MOV R14, UR62 ;  /* 0x0000003e000e7c02 */ /* 0x000fe20008000f00 */
[----:B01----:R-:W-:Y:S10]  /*20d10*/  ENDCOLLECTIVE ;  /* 0x000000000000791b */ /* 0x003ff40003800000 */
.L_x_10828:
[----:B------:R-:W-:Y:S05]  /*20d20*/  BSYNC B0 ;  /* 0x0000000000007941 */ /* 0x000fea0003800000 */
.L_x_10827:
[----:B------:R-:W-:Y:S05]  /*20d30*/  BRA `(.L_x_10829) ;  /* 0xffffffbc00c47947 */ /* 0x000fea000383ffff */
.L_x_10673:
[----:B0-----:R0:W1:Y:S02]  /*20d40*/  SYNCS.PHASECHK.TRANS64.TRYWAIT P0, [R6+URZ], R5 ;  /* 0x00000005060075a7 */ /* 0x001064000800017f */
[----:B-1----:R-:W-:Y:S05]  /*20d50*/  @!P0 NANOSLEEP.SYNCS 0x989680 ;  /* 0x009896800000895d */ /* 0x002fea0003900000 */
[----:B------:R-:W1:Y:S02]  /*20d60*/  @!P0 SYNCS.PHASECHK.TRANS64 P0, [R6+URZ], R5 ;  /* 0x00000005060085a7 */ /* 0x000e64000800007f */
[----:B-1----:R-:W-:Y:S05]  /*20d70*/  @!P0 BRA `(.L_x_10673) ;  /* 0xfffffffc00f08947 */ /* 0x002fea000383ffff */
[----:B------:R-:W-:Y:S05]  /*20d80*/  BRA `(.L_x_10830) ;  /* 0xffffffc000047947 */ /* 0x000fea000383ffff */
.L_x_10674:
[----:B-1----:R1:W2:Y:S02]  /*20d90*/  SYNCS.PHASECHK.TRANS64.TRYWAIT P0, [R7+URZ], R2 ;  /* 0x00000002070075a7 */ /* 0x0022a4000800017f */
[----:B--2---:R-:W-:Y:S05]  /*20da0*/  @!P0 NANOSLEEP.SYNCS 0x989680 ;  /* 0x009896800000895d */ /* 0x004fea0003900000 */
[----:B------:R-:W2:Y:S02]  /*20db0*/  @!P0 SYNCS.PHASECHK.TRANS64 P0, [R7+URZ], R2 ;  /* 0x00000002070085a7 */ /* 0x000ea4000800007f */
[----:B--2---:R-:W-:Y:S05]  /*20dc0*/  @!P0 BRA `(.L_x_10674) ;  /* 0xfffffffc00f08947 */ /* 0x004fea000383ffff */
[----:B------:R-:W-:Y:S05]  /*20dd0*/  BRA `(.L_x_10831) ;  /* 0xffffffbc00f87947 */ /* 0x000fea000383ffff */
.L_x_10676:
[----:B--2---:R2:W3:Y:S02]  /*20de0*/  SYNCS.PHASECHK.TRANS64.TRYWAIT P0, [R4+URZ], R5 ;  /* 0x00000005040075a7 */ /* 0x0044e4000800017f */
[----:B---3--:R-:W-:Y:S05]  /*20df0*/  @!P0 NANOSLEEP.SYNCS 0x989680 ;  /* 0x009896800000895d */ /* 0x008fea0003900000 */
[----:B------:R-:W3:Y:S02]  /*20e00*/  @!P0 SYNCS.PHASECHK.TRANS64 P0, [R4+URZ], R5 ;  /* 0x00000005040085a7 */ /* 0x000ee4000800007f */
[----:B---3--:R-:W-:Y:S05]  /*20e10*/  @!P0 BRA `(.L_x_10676) ;  /* 0xfffffffc00f08947 */ /* 0x008fea000383ffff */
[----:B------:R-:W-:Y:S05]  /*20e20*/  BRA `(.L_x_10832) ;  /* 0xffffffbc00fc7947 */ /* 0x000fea000383ffff */
.L_x_10833:
        /* <DEDUP_REMOVED lines=13> */
.L_x_15193:


//--------------------- .text._ZN7cutlass13device_kernelIN5flash11enable_sm90INS1_16FlashAttnFwdSm90INS1_25CollectiveMainloopFwdSm90ILi2EN4cute5tupleIJNS5_1CILi1EEES8_S8_EEENS6_IJNS7_ILi128EEENS7_ILi96EEENS7_ILi64EEEEEELi256ENS_10bfloat16_tEfNS_4arch4Sm90ELb0ELb1ELb1ELb0ELb0ELb0ELb0ELb1ELb0ELb1ELb1ELb0EEENS1_21CollectiveEpilogueFwdINS6_IJSA_NS7_ILi256EEESB_EEES9_SE_SG_Li256ELb0ELb1ELb1ELb0EEENS1_19SingleTileSchedulerILb0ELb1ELb1ELi128EEEEEEEEEvNT_6ParamsE --------------------------
	.section	.text._ZN7cutlass13device_kernelIN5flash11enable_sm90INS1_16FlashAttnFwdSm90INS1_25CollectiveMainloopFwdSm90ILi2EN4cute5tupleIJNS5_1CILi1EEES8_S8_EEENS6_IJNS7_ILi128EEENS7_ILi96EEENS7_ILi64EEEEEELi256ENS_10bfloat16_tEfNS_4arch4Sm90ELb0ELb1ELb1ELb0ELb0ELb0ELb0ELb1ELb0ELb1ELb1ELb0EEENS1_21CollectiveEpilogueFwdINS6_IJSA_NS7_ILi256EEESB_EEES9_SE_SG_Li256ELb0ELb1ELb1ELb0EEENS1_19SingleTileSchedulerILb0ELb1ELb1ELi128EEEEEEEEEvNT_6ParamsE,"ax",@progbits
	.align	128
.text._ZN7cutlass13device_kernelIN5flash11enable_sm90INS1_16FlashAttnFwdSm90INS1_25CollectiveMainloopFwdSm90ILi2EN4cute5tupleIJNS5_1CILi1EEES8_S8_EEENS6_IJNS7_ILi128EEENS7_ILi96EEENS7_ILi64EEEEEELi256ENS_10bfloat16_tEfNS_4arch4Sm90ELb0ELb1ELb1ELb0ELb0ELb0ELb0ELb1ELb0ELb1ELb1ELb0EEENS1_21CollectiveEpilogueFwdINS6_IJSA_NS7_ILi256EEESB_EEES9_SE_SG_Li256ELb0ELb1ELb1ELb0EEENS1_19SingleTileSchedulerILb0ELb1ELb1ELi128EEEEEEEEEvNT_6ParamsE:
        .type           _ZN7cutlass13device_kernelIN5flash11enable_sm90INS1_16FlashAttnFwdSm90INS1_25CollectiveMainloopFwdSm90ILi2EN4cute5tupleIJNS5_1CILi1EEES8_S8_EEENS6_IJNS7_ILi128EEENS7_ILi96EEENS7_ILi64EEEEEELi256ENS_10bfloat16_tEfNS_4arch4Sm90ELb0ELb1ELb1ELb0ELb0ELb0ELb0ELb1ELb0ELb1ELb1ELb0EEENS1_21CollectiveEpilogueFwdINS6_IJSA_NS7_ILi256EEESB_EEES9_SE_SG_Li256ELb0ELb1ELb1ELb0EEENS1_19SingleTileSchedulerILb0ELb1ELb1ELi128EEEEEEEEEvNT_6ParamsE,@function
        .size           _ZN7cutlass13device_kernelIN5flash11enable_sm90INS1_16FlashAttnFwdSm90INS1_25CollectiveMainloopFwdSm90ILi2EN4cute5tupleIJNS5_1CILi1EEES8_S8_EEENS6_IJNS7_ILi128EEENS7_ILi96EEENS7_ILi64EEEEEELi256ENS_10bfloat16_tEfNS_4arch4Sm90ELb0ELb1ELb1ELb0ELb0ELb0ELb0ELb1ELb0ELb1ELb1ELb0EEENS1_21CollectiveEpilogueFwdINS6_IJSA_NS7_ILi256EEESB_EEES9_SE_SG_Li256ELb0ELb1ELb1ELb0EEENS1_19SingleTileSchedulerILb0ELb1ELb1ELi128EEEEEEEEEvNT_6ParamsE,(.L_x_15194 - _ZN7cutlass13device_kernelIN5flash11enable_sm90INS1_16FlashAttnFwdSm90INS1_25CollectiveMainloopFwdSm90ILi2EN4cute5tupleIJNS5_1CILi1EEES8_S8_EEENS6_IJNS7_ILi128EEENS7_ILi96EEENS7_ILi64EEEEEELi256ENS_10bfloat16_tEfNS_4arch4Sm90ELb0ELb1ELb1ELb0ELb0ELb0ELb0ELb1ELb0ELb1ELb1ELb0EEENS1_21CollectiveEpilogueFwdINS6_IJSA_NS7_ILi256EEESB_EEES9_SE_SG_Li256ELb0ELb1ELb1ELb0EEENS1_19SingleTileSchedulerILb0ELb1ELb1ELi128EEEEEEEEEvNT_6ParamsE)
        .other          _ZN7cutlass13device_kernelIN5flash11enable_sm90INS1_16FlashAttnFwdSm90INS1_25CollectiveMainloopFwdSm90ILi2EN4cute5tupleIJNS5_1CILi1EEES8_S8_EEENS6_IJNS7_ILi128EEENS7_ILi96EEENS7_ILi64EEEEEELi256ENS_10bfloat16_tEfNS_4arch4Sm90ELb0ELb1ELb1ELb0ELb0ELb0ELb0ELb1ELb0ELb1ELb1ELb0EEENS1_21CollectiveEpilogueFwdINS6_IJSA_NS7_ILi256EEESB_EEES9_SE_SG_Li256ELb0ELb1ELb1ELb0EEENS1_19SingleTileSchedulerILb0ELb1ELb1ELi128EEEEEEEEEvNT_6ParamsE,@"STO_CUDA_ENTRY STV_DEFAULT"
_ZN7cutlass13device_kernelIN5flash11enable_sm90INS1_16FlashAttnFwdSm90INS1_25CollectiveMainloopFwdSm90ILi2EN4cute5tupleIJNS5_1CILi1EEES8_S8_EEENS6_IJNS7_ILi128EEENS7_ILi96EEENS7_ILi64EEEEEELi256ENS_10bfloat16_tEfNS_4arch4Sm90ELb0ELb1ELb1ELb0ELb0ELb0ELb0ELb1ELb0ELb1ELb1ELb0EEENS1_21CollectiveEpilogueFwdINS6_IJSA_NS7_ILi256EEESB_EEES9_SE_SG_Li256ELb0ELb1ELb1ELb0EEENS1_19SingleTileSchedulerILb0ELb1ELb1ELi128EEEEEEEEEvNT_6ParamsE:
        /* <DEDUP_REMOVED lines=18> */
.L_x_10835:
[----:B------:R-:W-:Y:S05]  /*0120*/  BSYNC B0 ;  /* 0x0000000000007941 */ /* 0x000fea0003800000 */
.L_x_10834:
        /* <DEDUP_REMOVED lines=41> */
.L_x_10836:
        /* <DEDUP_REMOVED lines=22> */
.L_x_10837:
        /* <DEDUP_REMOVED lines=18> */
.L_x_10838:
        /* <DEDUP_REMOVED lines=22> */
.L_x_10839:
        /* <DEDUP_REMOVED lines=22> */
.L_x_10840:
        /* <DEDUP_REMOVED lines=8> */
.L_x_10843:
        /* <DEDUP_REMOVED lines=20> */
[----:B------:R-:W0:Y:S01]  /*0ac0*/  LDC.64 R6, c[0x0][0x418] ;  /* 0x00010600ff067b82 */ /* 0x000e220000000a00 */
[----:B------:R-:W-:Y:S01]  /*0ad0*/  ULDC UR4, c[0x0][0x448] ;  /* 0x0001120000047ab9 */ /* 0x000fe20000000800 */
[----:B------:R-:W1:Y:S01]  /*0ae0*/  S2R R0, SR_TID.X ;  /* 0x0000000000007919 */ /* 0x000e620000002100 */
[----:B------:R-:W-:-:S03]  /*0af0*/  UISETP.NE.AND UP1, UPT, UR4, 0x1, UPT ;  /* 0x000000010400788c */ /* 0x000fc6000bf25270 */
[----:B------:R-:W-:Y:S02]  /*0b00*/  ULDC.64 UR4, c[0x0][0x9e0] ;  /* 0x0002780000047ab9 */ /* 0x000fe40000000a00 */
[----:B------:R-:W2:Y:S01]  /*0b10*/  LDC R2, c[0x0][0x288] ;  /* 0x0000a200ff027b82 */ /* 0x000ea20000000800 */
[----:B------:R-:W-:-:S05]  /*0b20*/  UISETP.GE.AND UP0, UPT, UR5, 0x1, UPT ;  /* 0x000000010500788c */ /* 0x000fca000bf06270 */
[----:B------:R-:W-:Y:S01]  /*0b30*/  @UP1 ULDC UR8, c[0x0][0x44c] ;  /* 0x0001130000081ab9 */ /* 0x000fe20000000800 */
[----:B------:R-:W-:Y:S01]  /*0b40*/  @UP1 ULDC UR11, c[0x0][0x450] ;  /* 0x00011400000b1ab9 */ /* 0x000fe20000000800 */
[----:B------:R-:W3:Y:S01]  /*0b50*/  LDC R16, c[0x0][0x424] ;  /* 0x00010900ff107b82 */ /* 0x000ee20000000800 */
[----:B------:R-:W-:-:S07]  /*0b60*/  PLOP3.LUT P1, PT, PT, PT, UP0, 0x80, 0x0 ;  /* 0x000000000000781c */ /* 0x000fce0003f2f008 */
[----:B------:R-:W4:Y:S01]  /*0b70*/  LDC R5, c[0x0][0x2f0] ;  /* 0x0000bc00ff057b82 */ /* 0x000f220000000800 */
[----:B0-----:R-:W-:-:S04]  /*0b80*/  ISETP.NE.U32.AND P0, PT, R6, RZ, PT ;  /* 0x000000ff0600720c */ /* 0x001fc80003f05070 */
[----:B------:R-:W-:-:S03]  /*0b90*/  ISETP.NE.AND.EX P0, PT, R7, RZ, PT, P0 ;  /* 0x000000ff0700720c */ /* 0x000fc60003f05300 */
[----:B------:R-:W0:Y:S01]  /*0ba0*/  S2UR UR39, SR_CTAID.X ;  /* 0x00000000002779c3 */ /* 0x000e220000002500 */
[----:B--2---:R-:W-:Y:S01]  /*0bb0*/  IADD3 R3, -R2, 0x1, RZ ;  /* 0x0000000102037810 */ /* 0x004fe20007ffe1ff */
[----:B-1----:R-:W-:Y:S01]  /*0bc0*/  VIADD R22, R0, 0xffffff80 ;  /* 0xffffff8000167836 */ /* 0x002fe20000000000 */
[----:B---3--:R-:W-:-:S05]  /*0bd0*/  SEL R16, R16, 0x1, P0 ;  /* 0x0000000110107807 */ /* 0x008fca0000000000 */
[CC--:B----4-:R-:W-:Y:S02]  /*0be0*/  IMAD R3, R16.reuse, R5.reuse, R3 ;  /* 0x0000000510037224 */ /* 0x0d0fe400078e0203 */
[----:B------:R-:W-:-:S03]  /*0bf0*/  IMAD R18, R16, R5, RZ ;  /* 0x0000000510127224 */ /* 0x000fc600078e02ff */
[----:B------:R-:W-:Y:S01]  /*0c00*/  R2UR UR10, R3 ;  /* 0x00000000030a72ca */ /* 0x000fe200000e0000 */
[----:B0-----:R-:W-:-:S04]  /*0c10*/  USHF.L.U32 UR39, UR39, 0x7, URZ ;  /* 0x0000000727277899 */ /* 0x001fc8000800063f */
[----:B------:R-:W-:-:S04]  /*0c20*/  UIADD3 UR7, UR39, 0x7f, URZ ;  /* 0x0000007f27077890 */ /* 0x000fc8000fffe03f */
[----:B------:R-:W-:-:S04]  /*0c30*/  UIMAD.WIDE.U32 UR8, UR7, UR8, URZ ;  /* 0x00000008070872a5 */ /* 0x000fc8000f8e003f */
        /* <DEDUP_REMOVED lines=15> */
.L_x_10846:
[----:B------:R-:W-:-:S11]  /*0d30*/  UISETP.NE.AND UP0, UPT, UR5, 0x1, UPT ;  /* 0x000000010500788c */ /* 0x000fd6000bf05270 */
[----:B------:R-:W-:Y:S02]  /*0d40*/  @UP0 ULDC.64 UR10, c[0x0][0x9e8] ;  /* 0x00027a00000a0ab9 */ /* 0x000fe40000000a00 */
[----:B------:R-:W-:-:S04]  /*0d50*/  UIMAD.WIDE.U32 UR8, UR4, UR10, URZ ;  /* 0x0000000a040872a5 */ /* 0x000fc8000f8e003f */
[----:B------:R-:W-:-:S12]  /*0d60*/  @UP0 USHF.R.U32.HI UR4, URZ, UR11, UR9 ;  /* 0x0000000b3f040299 */ /* 0x000fd80008011609 */
.L_x_10847:
[----:B------:R-:W-:-:S06]  /*0d70*/  UIMAD UR4, UR4, UR5, UR5 ;  /* 0x00000005040472a4 */ /* 0x000fcc000f8e0205 */
[----:B------:R-:W-:-:S07]  /*0d80*/  VIMNMX R0, R0, UR4, PT ;  /* 0x0000000400007c48 */ /* 0x000fce000bfe0100 */
.L_x_10845:
[-C--:B------:R-:W-:Y:S01]  /*0d90*/  IMAD R2, R16, R5.reuse, -R2 ;  /* 0x0000000510027224 */ /* 0x080fe200078e0a02 */
[----:B------:R-:W-:Y:S01]  /*0da0*/  @UP1 ULDC UR8, c[0x0][0x44c] ;  /* 0x0001130000081ab9 */ /* 0x000fe20000000800 */
[----:B------:R-:W-:Y:S01]  /*0db0*/  @UP1 ULDC UR10, c[0x0][0x450] ;  /* 0x00011400000a1ab9 */ /* 0x000fe20000000800 */
[----:B------:R-:W-:Y:S02]  /*0dc0*/  UIMAD.WIDE.U32 UR8, UR39, UR8, URZ ;  /* 0x00000008270872a5 */ /* 0x000fe4000f8e003f */
[----:B------:R-:W-:Y:S01]  /*0dd0*/  R2UR UR7, R2 ;  /* 0x00000000020772ca */ /* 0x000fe200000e0000 */
[----:B------:R-:W-:Y:S01]  /*0de0*/  VIADD R2, R0, 0x5f ;  /* 0x0000005f00027836 */ /* 0x000fe20000000000 */
[----:B------:R-:W-:Y:S01]  /*0df0*/  UMOV UR4, UR39 ;  /* 0x0000002700047c82 */ /* 0x000fe20008000000 */
[----:B------:R-:W-:Y:S01]  /*0e00*/  IMAD R0, R16, R5, 0x5f ;  /* 0x0000005f10007424 */ /* 0x000fe200078e0205 */
[----:B------:R-:W-:Y:S01]  /*0e10*/  @UP1 USHF.R.U32.HI UR4, URZ, UR10, UR9 ;  /* 0x0000000a3f041299 */ /* 0x000fe20008011609 */
[----:B------:R-:W-:-:S04]  /*0e20*/  IMAD.HI R2, R2, 0x2aaaaaab, RZ ;  /* 0x2aaaaaab02027827 */ /* 0x000fc800078e02ff */
[----:B------:R-:W-:Y:S01]  /*0e30*/  IMAD.HI R0, R0, 0x2aaaaaab, RZ ;  /* 0x2aaaaaab00007827 */ /* 0x000fe200078e02ff */
[----:B------:R-:W-:-:S03]  /*0e40*/  SHF.R.U32.HI R5, RZ, 0x1f, R2 ;  /* 0x0000001fff057819 */ /* 0x000fc60000011602 */
[----:B------:R-:W-:Y:S01]  /*0e50*/  UIADD3 UR4, UR7, UR4, URZ ;  /* 0x0000000407047290 */ /* 0x000fe2000fffe03f */
[----:B------:R-:W-:Y:S02]  /*0e60*/  SHF.R.U32.HI R3, RZ, 0x1f, R0 ;  /* 0x0000001fff037819 */ /* 0x000fe40000011600 */
[----:B------:R-:W-:Y:S01]  /*0e70*/  ULDC UR7, c[0x0][0x9dc] ;  /* 0x0002770000077ab9 */ /* 0x000fe20000000800 */
[----:B------:R-:W-:Y:S01]  /*0e80*/  LEA.HI.SX32 R2, R2, R5, 0x1c ;  /* 0x0000000502027211 */ /* 0x000fe200078fe2ff */
[----:B------:R-:W-:Y:S01]  /*0e90*/  UIADD3 UR7, UR4, -UR7, URZ ;  /* 0x8000000704077290 */ /* 0x000fe2000fffe03f */
[----:B------:R-:W-:-:S04]  /*0ea0*/  LEA.HI.SX32 R3, R0, R3, 0x1c ;  /* 0x0000000300037211 */ /* 0x000fc800078fe2ff */
[----:B------:R-:W-:Y:S01]  /*0eb0*/  VIMNMX R23, R3, R2, PT ;  /* 0x0000000203177248 */ /* 0x000fe20003fe0100 */
[----:B------:R-:W-:Y:S06]  /*0ec0*/  @!P1 BRA `(.L_x_10848) ;  /* 0x0000000000449947 */ /* 0x000fec0003800000 */
        /* <DEDUP_REMOVED lines=10> */
.L_x_10849:
[----:B------:R-:W-:-:S11]  /*0f70*/  UISETP.NE.AND UP0, UPT, UR5, 0x1, UPT ;  /* 0x000000010500788c */ /* 0x000fd6000bf05270 */
[----:B------:R-:W-:Y:S02]  /*0f80*/  @UP0 ULDC.64 UR10, c[0x0][0x9e8] ;  /* 0x00027a00000a0ab9 */ /* 0x000fe40000000a00 */
[----:B------:R-:W-:-:S04]  /*0f90*/  UIMAD.WIDE.U32 UR8, UR4, UR10, URZ ;  /* 0x0000000a040872a5 */ /* 0x000fc8000f8e003f */
[----:B------:R-:W-:-:S12]  /*0fa0*/  @UP0 USHF.R.U32.HI UR4, URZ, UR11, UR9 ;  /* 0x0000000b3f040299 */ /* 0x000fd80008011609 */
.L_x_10850:
[----:B------:R-:W-:-:S04]  /*0fb0*/  UIMAD UR4, UR4, UR5, URZ ;  /* 0x00000005040472a4 */ /* 0x000fc8000f8e023f */
[----:B------:R-:W-:-:S04]  /*0fc0*/  UISETP.LT.AND UP0, UPT, UR7, UR4, UPT ;  /* 0x000000040700728c */ /* 0x000fc8000bf01270 */
[----:B------:R-:W-:-:S12]  /*0fd0*/  USEL UR7, UR7, UR4, !UP0 ;  /* 0x0000000407077287 */ /* 0x000fd8000c000000 */
.L_x_10848:
[----:B------:R-:W-:Y:S02]  /*0fe0*/  UIMAD.WIDE UR4, UR7, 0x2aaaaaab, URZ ;  /* 0x2aaaaaab070478a5 */ /* 0x000fe4000f8e023f */
[----:B------:R-:W-:Y:S02]  /*0ff0*/  USHF.R.U32.HI UR10, URZ, 0x10, UR6 ;  /* 0x000000103f0a7899 */ /* 0x000fe40008011606 */
[----:B------:R-:W-:Y:S02]  /*1000*/  USHF.R.U32.HI UR4, URZ, 0x1f, UR5 ;  /* 0x0000001f3f047899 */ /* 0x000fe40008011605 */
[----:B------:R-:W-:Y:S02]  /*1010*/  ULOP3.LUT UR37, UR6, 0xffff, URZ, 0xc0, !UPT ;  /* 0x0000ffff06257892 */ /* 0x000fe4000f8ec03f */
[----:B------:R-:W-:-:S04]  /*1020*/  ULEA.HI.SX32 UR4, UR5, UR4, 0x1c ;  /* 0x0000000405047291 */ /* 0x000fc8000f8fe23f */
[----:B------:R-:W-:-:S04]  /*1030*/  UISETP.LT.AND UP0, UPT, URZ, UR4, UPT ;  /* 0x000000043f00728c */ /* 0x000fc8000bf01270 */
[----:B------:R-:W-:Y:S02]  /*1040*/  USEL UR9, URZ, UR4, !UP0 ;  /* 0x000000043f097287 */ /* 0x000fe4000c000000 */
[----:B------:R-:W-:Y:S01]  /*1050*/  UISETP.NE.AND UP0, UPT, UR10, URZ, UPT ;  /* 0x0000003f0a00728c */ /* 0x000fe2000bf05270 */
[----:B------:R-:W-:-:S03]  /*1060*/  UMOV UR4, URZ ;  /* 0x0000003f00047c82 */ /* 0x000fc60008000000 */
[----:B------:R-:W-:-:S07]  /*1070*/  ISETP.GT.AND P0, PT, R23, UR9, PT ;  /* 0x0000000917007c0c */ /* 0x000fce000bf04270 */
[----:B------:R-:W-:-:S06]  /*1080*/  @!UP0 ULDC UR10, c[0x0][0x9f0] ;  /* 0x00027c00000a8ab9 */ /* 0x000fcc0000000800 */
[----:B------:R-:W-:Y:S05]  /*1090*/  @!P0 BRA `(.L_x_10851) ;  /* 0x00000000008c8947 */ /* 0x000fea0003800000 */
[----:B------:R-:W-:Y:S01]  /*10a0*/  IMAD.U32 R4, RZ, RZ, UR10 ;  /* 0x0000000aff047e24 */ /* 0x000fe2000f8e00ff */
[----:B------:R-:W-:-:S04]  /*10b0*/  UMOV UR4, URZ ;  /* 0x0000003f00047c82 */ /* 0x000fc80008000000 */
        /* <DEDUP_REMOVED lines=33> */
.L_x_10851:
[----:B------:R-:W-:Y:S02]  /*12d0*/  UIMAD UR37, UR37, UR4, UR9 ;  /* 0x00000004252572a4 */ /* 0x000fe4000f8e0209 */
[----:B------:R-:W-:Y:S01]  /*12e0*/  IMAD.U32 R0, RZ, RZ, UR4 ;  /* 0x00000004ff007e24 */ /* 0x000fe2000f8e00ff */
[----:B------:R-:W-:Y:S02]  /*12f0*/  PLOP3.LUT P0, PT, PT, PT, PT, 0x80, 0x0 ;  /* 0x000000000000781c */ /* 0x000fe40003f0f070 */
[----:B------:R-:W-:Y:S02]  /*1300*/  CS2R R2, SRZ ;  /* 0x0000000000027805 */ /* 0x000fe4000001ff00 */
[----:B------:R-:W-:Y:S02]  /*1310*/  CS2R R150, SRZ ;  /* 0x0000000000967805 */ /* 0x000fe4000001ff00 */
[----:B------:R-:W-:Y:S02]  /*1320*/  CS2R R148, SRZ ;  /* 0x0000000000947805 */ /* 0x000fe4000001ff00 */
[----:B------:R-:W-:-:S02]  /*1330*/  VIADDMNMX R23, R0, UR37, R23, PT ;  /* 0x0000002500177c46 */ /* 0x000fc4000b800117 */
[----:B------:R-:W-:Y:S02]  /*1340*/  CS2R R146, SRZ ;  /* 0x0000000000927805 */ /* 0x000fe4000001ff00 */
[----:B------:R-:W-:Y:S02]  /*1350*/  CS2R R144, SRZ ;  /* 0x0000000000907805 */ /* 0x000fe4000001ff00 */
[----:B------:R-:W-:Y:S02]  /*1360*/  CS2R R142, SRZ ;  /* 0x00000000008e7805 */ /* 0x000fe4000001ff00 */
[----:B------:R-:W-:Y:S02]  /*1370*/  ISETP.GT.AND P1, PT, R23, UR37, PT ;  /* 0x0000002517007c0c */ /* 0x000fe4000bf24270 */
        /* <DEDUP_REMOVED lines=94> */
.L_x_10853:
[----:B------:R-:W-:Y:S01]  /*1960*/  SHF.L.U32 R11, RZ, 0x1f, RZ ;  /* 0x0000001fff0b7819 */ /* 0x000fe200000006ff */
[----:B------:R-:W-:-:S03]  /*1970*/  VIADD R5, R19, 0x8 ;  /* 0x0000000813057836 */ /* 0x000fc60000000000 */
[----:B------:R-:W0:Y:S02]  /*1980*/  SYNCS.PHASECHK.TRANS64.TRYWAIT P0, [UR38+0x22800], R11 ;  /* 0x0228000bff0075a7 */ /* 0x000e240008000166 */
[----:B0-----:R-:W-:Y:S05]  /*1990*/  @!P0 BRA `(.L_x_10854) ;  /* 0x0000013000688947 */ /* 0x001fea0003800000 */
.L_x_11016:
[----:B------:R-:W-:Y:S05]  /*19a0*/  WARPSYNC.ALL ;  /* 0x0000000000007948 */ /* 0x000fea0003800000 */
[----:B------:R-:W-:Y:S01]  /*19b0*/  ULOP3.LUT UR4, UR45, 0x1, URZ, 0xfc, !UPT ;  /* 0x000000012d047892 */ /* 0x000fe2000f8efc3f */
[----:B------:R1:W-:Y:S03]  /*19c0*/  BAR.SYNC.DEFER_BLOCKING R5, 0x100 ;  /* 0x000400050000751d */ /* 0x0003e60000010000 */
[----:B------:R-:W-:-:S06]  /*19d0*/  UISETP.NE.AND UP0, UPT, UR4, 0x3, UPT ;  /* 0x000000030400788c */ /* 0x000fcc000bf05270 */
[----:B------:R-:W-:-:S13]  /*19e0*/  PLOP3.LUT P0, PT, PT, PT, UP0, 0x40, 0x0 ;  /* 0x000000000000781c */ /* 0x000fda0003f0e808 */
[----:B-1----:R-:W-:Y:S05]  /*19f0*/  @P0 BRA `(.L_x_10855) ;  /* 0x0000000000040947 */ /* 0x002fea0003800000 */
[----:B------:R-:W-:Y:S01]  /*1a00*/  BPT.TRAP 0x1 ;  /* 0x000000040000795c */ /* 0x000fe20000300000 */
.L_x_10855:
[----:B------:R-:W-:Y:S01]  /*1a10*/  PLOP3.LUT P1, PT, PT, PT, UP0, 0x40, 0x0 ;  /* 0x000000000000781c */ /* 0x000fe20003f2e808 */
[----:B------:R1:W2:-:S12]  /*1a20*/  SYNCS.PHASECHK.TRANS64.TRYWAIT P0, [UR38+0x22830], R11 ;  /* 0x0228300bff0075a7 */ /* 0x0002980008000166 */
[----:B-1----:R-:W-:Y:S05]  /*1a30*/  @P1 BRA `(.L_x_10856) ;  /* 0x0000000000041947 */ /* 0x002fea0003800000 */
[----:B------:R-:W-:Y:S01]  /*1a40*/  BPT.TRAP 0x1 ;  /* 0x000000040000795c */ /* 0x000fe20000300000 */
.L_x_10856:
[----:B--2---:R-:W-:Y:S05]  /*1a50*/  @P0 BRA `(.L_x_10857) ;  /* 0x0000000000080947 */ /* 0x004fea0003800000 */
[----:B------:R-:W1:Y:S02]  /*1a60*/  SYNCS.PHASECHK.TRANS64.TRYWAIT P0, [UR38+0x22830], R11 ;  /* 0x0228300bff0075a7 */ /* 0x000e640008000166 */
[----:B-1----:R-:W-:Y:S05]  /*1a70*/  @!P0 BRA `(.L_x_10858) ;  /* 0x0000013000488947 */ /* 0x002fea0003800000 */
.L_x_10857:
[----:B------:R-:W-:Y:S01]  /*1a80*/  UIADD3 UR4, UR38, 0x1c400, URZ ;  /* 0x0001c40026047890 */ /* 0x000fe2000fffe03f */
[----:B------:R-:W-:Y:S01]  /*1a90*/  WARPGROUP.ARRIVE ;  /* 0x00000000000079c5 */ /* 0x000fe20000000000 */
[----:B------:R-:W-:Y:S01]  /*1aa0*/  ULOP3.LUT UR20, UR40, 0x10000, URZ, 0xfc, !UPT ;  /* 0x0001000028147892 */ /* 0x000fe2000f8efc3f */
[----:B------:R-:W1:Y:S01]  /*1ab0*/  LDC R7, c[0x0][0x448] ;  /* 0x00011200ff077b82 */ /* 0x000e620000000800 */
[----:B------:R-:W-:Y:S01]  /*1ac0*/  USHF.R.U32.HI UR4, URZ, 0x4, UR4 ;  /* 0x000000043f047899 */ /* 0x000fe20008011604 */
[----:B------:R-:W-:Y:S01]  /*1ad0*/  LOP3.LUT R3, R72, 0xffffff80, RZ, 0xc0, !PT ;  /* 0xffffff8048037812 */ /* 0x000fe200078ec0ff */
[----:B------:R-:W-:Y:S01]  /*1ae0*/  UMOV UR21, 0x40000040 ;  /* 0x4000004000157882 */ /* 0x000fe20000000000 */
[----:B------:R-:W-:Y:S01]  /*1af0*/  UMOV UR7, 0x40000040 ;  /* 0x4000004000077882 */ /* 0x000fe20000000000 */
[----:B------:R-:W-:Y:S01]  /*1b00*/  ULOP3.LUT UR4, UR4, 0x3fff, URZ, 0xc0, !UPT ;  /* 0x00003fff04047892 */ /* 0x000fe2000f8ec03f */
[----:B------:R-:W2:Y:S01]  /*1b10*/  S2R R75, SR_TID.X ;  /* 0x00000000004b7919 */ /* 0x000ea20000002100 */
[----:B------:R-:W-:Y:S01]  /*1b20*/  UMOV UR5, UR21 ;  /* 0x0000001500057c82 */ /* 0x000fe20008000000 */
[----:B------:R-:W-:Y:S01]  /*1b30*/  UIADD3 UR8, UR20, 0x2, URZ ;  /* 0x0000000214087890 */ /* 0x000fe2000fffe03f */
[----:B------:R-:W-:Y:S01]  /*1b40*/  IMAD.IADD R3, R22, 0x1, -R3 ;  /* 0x0000000116037824 */ /* 0x000fe200078e0a03 */
[----:B------:R-:W-:Y:S01]  /*1b50*/  ULOP3.LUT UR6, UR4, 0x10000, URZ, 0xfc, !UPT ;  /* 0x0001000004067892 */ /* 0x000fe2000f8efc3f */
[----:B------:R-:W-:Y:S01]  /*1b60*/  LEA.HI R2, R17, R22, RZ, 0x2 ;  /* 0x0000001611027211 */ /* 0x000fe200078f10ff */
[----:B------:R-:W-:Y:S01]  /*1b70*/  UMOV UR9, 0x40000040 ;  /* 0x4000004000097882 */ /* 0x000fe20000000000 */
[----:B------:R-:W-:Y:S01]  /*1b80*/  UMOV UR4, UR20 ;  /* 0x0000001400047c82 */ /* 0x000fe20008000000 */
[----:B------:R-:W-:Y:S01]  /*1b90*/  UIADD3 UR10, UR6, 0x2, URZ ;  /* 0x00000002060a7890 */ /* 0x000fe2000fffe03f */
[----:B------:R-:W-:Y:S01]  /*1ba0*/  LEA.HI R6, R73, R73, RZ, 0x1 ;  /* 0x0000004949067211 */ /* 0x000fe200078f08ff */
[----:B------:R-:W-:Y:S01]  /*1bb0*/  UMOV UR11, 0x40000040 ;  /* 0x40000040000b7882 */ /* 0x000fe20000000000 */
[----:B------:R-:W-:Y:S01]  /*1bc0*/  UIADD3 UR12, UR20, 0x4, URZ ;  /* 0x00000004140c7890 */ /* 0x000fe2000fffe03f */
[----:B------:R-:W-:Y:S01]  /*1bd0*/  SHF.R.S32.HI R4, RZ, 0x1f, R3 ;  /* 0x0000001fff047819 */ /* 0x000fe20000011403 */
[----:B------:R-:W-:Y:S01]  /*1be0*/  HGMMA.64x96x16.F32.BF16 R24, gdesc[UR4], RZ, !UPT, gsb0 ;  /* 0x01600000041879f0 */ /* 0x000fe2000c0018ff */
[----:B------:R-:W-:Y:S01]  /*1bf0*/  UIADD3 UR14, UR6, 0x4, URZ ;  /* 0x00000004060e7890 */ /* 0x000fe2000fffe03f */
[----:B------:R-:W-:Y:S01]  /*1c00*/  LOP3.LUT R21, R2, 0xfffffffc, RZ, 0xc0, !PT ;  /* 0xfffffffc02157812 */ /* 0x000fe200078ec0ff */
[----:B------:R-:W-:Y:S01]  /*1c10*/  UMOV UR13, 0x40000040 ;  /* 0x40000040000d7882 */ /* 0x000fe20000000000 */
[----:B------:R-:W-:Y:S01]  /*1c20*/  UMOV UR15, 0x40000040 ;  /* 0x40000040000f7882 */ /* 0x000fe20000000000 */
[----:B------:R-:W-:Y:S01]  /*1c30*/  UIADD3 UR16, UR20, 0x6, URZ ;  /* 0x0000000614107890 */ /* 0x000fe2000fffe03f */
[----:B-1----:R-:W-:Y:S01]  /*1c40*/  ISETP.NE.AND P1, PT, R7, 0x1, PT ;  /* 0x000000010700780c */ /* 0x002fe20003f25270 */
[----:B------:R-:W-:Y:S01]  /*1c50*/  UIADD3 UR18, UR6, 0x6, URZ ;  /* 0x0000000606127890 */ /* 0x000fe2000fffe03f */
[----:B------:R-:W-:Y:S01]  /*1c60*/  LOP3.LUT R20, R6, 0x3fffffe, RZ, 0xc0, !PT ;  /* 0x03fffffe06147812 */ /* 0x000fe200078ec0ff */
[----:B------:R-:W-:Y:S01]  /*1c70*/  UMOV UR17, 0x40000040 ;  /* 0x4000004000117882 */ /* 0x000fe20000000000 */
[----:B------:R-:W-:Y:S01]  /*1c80*/  UMOV UR19, 0x40000040 ;  /* 0x4000004000137882 */ /* 0x000fe20000000000 */
[----:B------:R-:W-:Y:S01]  /*1c90*/  ULDC UR4, c[0x0][0x9d8] ;  /* 0x0002760000047ab9 */ /* 0x000fe20000000800 */
[-C--:B------:R-:W-:Y:S01]  /*1ca0*/  LEA.HI R6, R4, R3.reuse, RZ, 0x2 ;  /* 0x0000000304067211 */ /* 0x080fe200078f10ff */
[----:B------:R-:W-:Y:S01]  /*1cb0*/  IMAD.IADD R22, R22, 0x1, -R21 ;  /* 0x0000000116167824 */ /* 0x000fe200078e0a15 */
[----:B------:R-:W-:Y:S01]  /*1cc0*/  LEA.HI R8, R4, R3, RZ, 0x5 ;  /* 0x0000000304087211 */ /* 0x000fe200078f28ff */
[----:B------:R-:W-:Y:S01]  /*1cd0*/  IMAD.IADD R20, R73, 0x1, -R20 ;  /* 0x0000000149147824 */ /* 0x000fe200078e0a14 */
[--C-:B------:R-:W-:Y:S01]  /*1ce0*/  SHF.R.S32.HI R4, RZ, 0x2, R6.reuse ;  /* 0x00000002ff047819 */ /* 0x100fe20000011406 */
[----:B------:R-:W-:Y:S01]  /*1cf0*/  ULDC UR7, c[0x0][0x9dc] ;  /* 0x0002770000077ab9 */ /* 0x000fe20000000800 */
[----:B------:R-:W-:Y:S01]  /*1d00*/  SHF.R.S32.HI R21, RZ, 0x1f, R6 ;  /* 0x0000001fff157819 */ /* 0x000fe20000011406 */
[----:B------:R-:W-:Y:S01]  /*1d10*/  ULOP3.LUT UR7, URZ, UR7, URZ, 0x33, !UPT ;  /* 0x000000073f077292 */ /* 0x000fe2000f8e333f */
[----:B------:R-:W-:-:S02]  /*1d20*/  SHF.R.S32.HI R8, RZ, 0x5, R8 ;  /* 0x00000005ff087819 */ /* 0x000fc40000011408 */
[-C--:B------:R-:W-:Y:S02]  /*1d30*/  LEA.HI R21, R21, R4.reuse, RZ, 0x3 ;  /* 0x0000000415157211 */ /* 0x080fe400078f18ff */
[----:B------:R-:W-:Y:S02]  /*1d40*/  LEA R8, R8, UR39, 0x4 ;  /* 0x0000002708087c11 */ /* 0x000fe4000f8e20ff */
[----:B------:R-:W-:Y:S02]  /*1d50*/  LOP3.LUT R21, R21, 0xfffffff8, RZ, 0xc0, !PT ;  /* 0xfffffff815157812 */ /* 0x000fe400078ec0ff */
[----:B--2---:R-:W-:Y:S02]  /*1d60*/  LOP3.LUT R75, R75, 0x7f, RZ, 0xc0, !PT ;  /* 0x0000007f4b4b7812 */ /* 0x004fe400078ec0ff */
[----:B------:R-:W-:Y:S02]  /*1d70*/  IADD3 R21, R8, R4, -R21 ;  /* 0x0000000408157210 */ /* 0x000fe40007ffe815 */
[----:B------:R-:W-:-:S02]  /*1d80*/  ISETP.NE.AND P0, PT, R75, RZ, PT ;  /* 0x000000ff4b00720c */ /* 0x000fc40003f05270 */
[----:B------:R-:W-:Y:S01]  /*1d90*/  LOP3.LUT R8, R6, 0x7ffffffc, RZ, 0xc0, !PT ;  /* 0x7ffffffc06087812 */ /* 0x000fe200078ec0ff */
[----:B------:R-:W-:Y:S01]  /*1da0*/  IMAD R21, R20, 0x40, R21 ;  /* 0x0000004014157824 */ /* 0x000fe200078e0215 */
[----:B------:R-:W-:Y:S01]  /*1db0*/  LOP3.LUT R17, R17, 0xfff7ffff, RZ, 0xc0, !PT ;  /* 0xfff7ffff11117812 */ /* 0x000fe200078ec0ff */
[----:B------:R-:W-:Y:S02]  /*1dc0*/  IMAD.U32 R6, RZ, RZ, UR38 ;  /* 0x00000026ff067e24 */ /* 0x000fe4000f8e00ff */
[----:B------:R-:W-:Y:S01]  /*1dd0*/  IMAD.IADD R3, R3, 0x1, -R8 ;  /* 0x0000000103037824 */ /* 0x000fe200078e0a08 */
[----:B------:R-:W-:Y:S02]  /*1de0*/  IADD3 R8, -R19, 0xb, RZ ;  /* 0x0000000b13087810 */ /* 0x000fe40007ffe1ff */
[----:B------:R-:W-:Y:S01]  /*1df0*/  @P1 LOP3.LUT R17, R17, 0x80000, RZ, 0xfc, !PT ;  /* 0x0008000011111812 */ /* 0x000fe200078efcff */
        /* <DEDUP_REMOVED lines=15> */
[----:B------:R1:W2:Y:S01]  /*1ef0*/  MUFU.TANH R27, R43 ;  /* 0x0000002b001b7308 */ /* 0x0002a20000002400 */
[----:B------:R-:W-:Y:S01]  /*1f00*/  FMUL.FTZ R10, R24, UR4 ;  /* 0x00000004180a7c20 */ /* 0x000fe20008410000 */
[----:B------:R-:W-:Y:S01]  /*1f10*/  FMUL.FTZ R25, R25, UR4 ;  /* 0x0000000419197c20 */ /* 0x000fe20008410000 */
[----:B------:R-:W-:Y:S01]  /*1f20*/  LEA.HI R24, R22, R22, RZ, 0x1 ;  /* 0x0000001616187211 */ /* 0x000fe200078f08ff */
[----:B------:R-:W-:Y:S01]  /*1f30*/  FMUL.FTZ R58, R58, UR4 ;  /* 0x000000043a3a7c20 */ /* 0x000fe20008410000 */
[----:B------:R-:W-:Y:S01]  /*1f40*/  FMUL.FTZ R14, R34, UR4 ;  /* 0x00000004220e7c20 */ /* 0x000fe20008410000 */
[----:B0-----:R-:W-:Y:S01]  /*1f50*/  FMUL.FTZ R0, R26, UR4 ;  /* 0x000000041a007c20 */ /* 0x001fe20008410000 */
[----:B------:R-:W-:Y:S01]  /*1f60*/  FMUL.FTZ R28, R28, UR4 ;  /* 0x000000041c1c7c20 */ /* 0x000fe20008410000 */
[----:B------:R0:W3:Y:S01]  /*1f70*/  MUFU.TANH R31, R51 ;  /* 0x00000033001f7308 */ /* 0x0000e20000002400 */
[----:B-1----:R-:W1:Y:S01]  /*1f80*/  @P1 LDC R43, c[0x0][0x44c] ;  /* 0x00011300ff2b1b82 */ /* 0x002e620000000800 */
[----:B------:R-:W-:Y:S01]  /*1f90*/  FMUL.FTZ R29, R29, UR4 ;  /* 0x000000041d1d7c20 */ /* 0x000fe20008410000 */
[----:B------:R-:W-:Y:S01]  /*1fa0*/  FMUL.FTZ R12, R30, UR4 ;  /* 0x000000041e0c7c20 */ /* 0x000fe20008410000 */
[----:B------:R-:W-:Y:S01]  /*1fb0*/  FMUL.FTZ R32, R32, UR4 ;  /* 0x0000000420207c20 */ /* 0x000fe20008410000 */
[----:B------:R-:W-:Y:S01]  /*1fc0*/  FMUL.FTZ R33, R33, UR4 ;  /* 0x0000000421217c20 */ /* 0x000fe20008410000 */
[----:B------:R-:W-:Y:S01]  /*1fd0*/  FMUL.FTZ R15, R35, UR4 ;  /* 0x00000004230f7c20 */ /* 0x000fe20008410000 */
[----:B------:R-:W-:Y:S01]  /*1fe0*/  FMUL.FTZ R36, R36, UR4 ;  /* 0x0000000424247c20 */ /* 0x000fe20008410000 */
[----:B------:R4:W1:Y:S01]  /*1ff0*/  MUFU.TANH R74, R25 ;  /* 0x00000019004a7308 */ /* 0x0008620000002400 */
[----:B0-----:R-:W0:Y:S01]  /*2000*/  @P1 LDC R51, c[0x0][0x450] ;  /* 0x00011400ff331b82 */ /* 0x001e220000000800 */
[----:B------:R-:W-:Y:S01]  /*2010*/  FMUL.FTZ R37, R37, UR4 ;  /* 0x0000000425257c20 */ /* 0x000fe20008410000 */
[----:B------:R-:W-:Y:S01]  /*2020*/  FMUL.FTZ R38, R38, UR4 ;  /* 0x0000000426267c20 */ /* 0x000fe20008410000 */
[----:B------:R-:W-:Y:S01]  /*2030*/  FMUL.FTZ R39, R39, UR4 ;  /* 0x0000000427277c20 */ /* 0x000fe20008410000 */
[----:B------:R-:W-:Y:S01]  /*2040*/  FMUL.FTZ R40, R40, UR4 ;  /* 0x0000000428287c20 */ /* 0x000fe20008410000 */
[----:B------:R-:W-:Y:S01]  /*2050*/  FMUL.FTZ R41, R41, UR4 ;  /* 0x0000000429297c20 */ /* 0x000fe20008410000 */
[----:B------:R-:W-:Y:S01]  /*2060*/  FMUL.FTZ R42, R42, UR4 ;  /* 0x000000042a2a7c20 */ /* 0x000fe20008410000 */
[----:B------:R5:W0:Y:S01]  /*2070*/  MUFU.TANH R34, R58 ;  /* 0x0000003a00227308 */ /* 0x000a220000002400 */
[----:B----4-:R-:W-:Y:S01]  /*2080*/  LOP3.LUT R25, R24, 0x1ffffffe, RZ, 0xc0, !PT ;  /* 0x1ffffffe18197812 */ /* 0x010fe200078ec0ff */
[----:B------:R-:W-:Y:S01]  /*2090*/  FMUL.FTZ R44, R44, UR4 ;  /* 0x000000042c2c7c20 */ /* 0x000fe20008410000 */
[----:B------:R-:W-:Y:S01]  /*20a0*/  FMUL.FTZ R45, R45, UR4 ;  /* 0x000000042d2d7c20 */ /* 0x000fe20008410000 */
[----:B------:R-:W-:Y:S01]  /*20b0*/  FMUL.FTZ R46, R46, UR4 ;  /* 0x000000042e2e7c20 */ /* 0x000fe20008410000 */
[----:B------:R-:W-:Y:S01]  /*20c0*/  FMUL.FTZ R47, R47, UR4 ;  /* 0x000000042f2f7c20 */ /* 0x000fe20008410000 */
[----:B------:R-:W-:-:S02]  /*20d0*/  IMAD.IADD R4, R22, 0x1, -R25 ;  /* 0x0000000116047824 */ /* 0x000fc400078e0a19 */
[----:B------:R-:W-:Y:S01]  /*20e0*/  FMUL.FTZ R48, R48, UR4 ;  /* 0x0000000430307c20 */ /* 0x000fe20008410000 */
[----:B------:R-:W-:Y:S01]  /*20f0*/  FMUL.FTZ R49, R49, UR4 ;  /* 0x0000000431317c20 */ /* 0x000fe20008410000 */
[----:B------:R-:W-:Y:S01]  /*2100*/  FMUL.FTZ R50, R50, UR4 ;  /* 0x0000000432327c20 */ /* 0x000fe20008410000 */
[----:B------:R-:W-:Y:S02]  /*2110*/  IMAD R4, R4, 0x8, R21 ;  /* 0x0000000804047824 */ /* 0x000fe400078e0215 */
[----:B------:R-:W-:Y:S01]  /*2120*/  FMUL.FTZ R52, R52, UR4 ;  /* 0x0000000434347c20 */ /* 0x000fe20008410000 */
[----:B------:R-:W-:Y:S01]  /*2130*/  FMUL.FTZ R53, R53, UR4 ;  /* 0x0000000435357c20 */ /* 0x000fe20008410000 */
[----:B------:R-:W-:Y:S01]  /*2140*/  FMUL.FTZ R54, R54, UR4 ;  /* 0x0000000436367c20 */ /* 0x000fe20008410000 */
[----:B-1----:R-:W-:-:S04]  /*2150*/  @P1 IMAD.HI.U32 R20, R4, R43, RZ ;  /* 0x0000002b04141227 */ /* 0x002fc800078e00ff */
[----:B------:R-:W-:Y:S01]  /*2160*/  FMUL.FTZ R55, R55, UR4 ;  /* 0x0000000437377c20 */ /* 0x000fe20008410000 */
[----:B------:R-:W-:Y:S01]  /*2170*/  FMUL.FTZ R56, R56, UR4 ;  /* 0x0000000438387c20 */ /* 0x000fe20008410000 */
[----:B------:R-:W-:Y:S01]  /*2180*/  FMUL.FTZ R57, R57, UR4 ;  /* 0x0000000439397c20 */ /* 0x000fe20008410000 */
[----:B------:R-:W-:Y:S01]  /*2190*/  IMAD.MOV.U32 R22, RZ, RZ, R4 ;  /* 0x000000ffff167224 */ /* 0x000fe200078e0004 */
[----:B0-----:R-:W-:Y:S01]  /*21a0*/  @P1 SHF.R.U32.HI R22, RZ, R51, R20 ;  /* 0x00000033ff161219 */ /* 0x001fe20000011614 */
[----:B------:R-:W-:Y:S02]  /*21b0*/  @!P0 VIADD R20, R6, 0x22840 ;  /* 0x0002284006148836 */ /* 0x000fe40000000000 */
        /* <DEDUP_REMOVED lines=13> */
[----:B-----5:R-:W0:Y:S01]  /*2290*/  SHFL.IDX PT, R58, R22, RZ, 0x1c1f ;  /* 0x001c1fff163a7589 */ /* 0x020e2200000e0000 */
[----:B------:R-:W-:Y:S01]  /*22a0*/  ULDC.64 UR4, c[0x0][0x9e0] ;  /* 0x0002780000047ab9 */ /* 0x000fe20000000a00 */
[----:B------:R-:W-:Y:S01]  /*22b0*/  @!P0 PRMT R20, RZ, 0x654, R20 ;  /* 0x00000654ff148816 */ /* 0x000fe20000000014 */
[----:B------:R-:W-:Y:S01]  /*22c0*/  IMAD R21, R23, -0x60, R18 ;  /* 0xffffffa017157824 */ /* 0x000fe200078e0212 */
[----:B------:R-:W-:Y:S01]  /*22d0*/  UISETP.GE.AND UP1, UPT, UR5, 0x1, UPT ;  /* 0x000000010500788c */ /* 0x000fe2000bf26270 */
[----:B------:R1:W-:Y:S06]  /*22e0*/  BAR.ARV R8, 0x100 ;  /* 0x000400080000751d */ /* 0x0003ec0000002000 */
[----:B------:R4:W-:Y:S01]  /*22f0*/  @!P0 SYNCS.ARRIVE.TRANS64.RED.A1T0 RZ, [R20+URZ], RZ ;  /* 0x000000ff14ff89a7 */ /* 0x0009e2000810043f */
[----:B------:R-:W-:Y:S01]  /*2300*/  PLOP3.LUT P1, PT, PT, PT, UP1, 0x40, 0x0 ;  /* 0x000000000000781c */ /* 0x000fe20003f2e818 */
[----:B------:R-:W0:Y:S01]  /*2310*/  MUFU.TANH R10, R10 ;  /* 0x0000000a000a7308 */ /* 0x000e220000002400 */
[----:B------:R-:W-:-:S02]  /*2320*/  IMAD.MOV.U32 R26, RZ, RZ, -0x60 ;  /* 0xffffffa0ff1a7424 */ /* 0x000fc400078e00ff */
[----:B----4-:R-:W-:-:S05]  /*2330*/  VIADD R20, R21, 0x61 ;  /* 0x0000006115147836 */ /* 0x010fca0000000000 */
[----:B------:R-:W4:Y:S01]  /*2340*/  MUFU.TANH R0, R0 ;  /* 0x0000000000007308 */ /* 0x000f220000002400 */
[----:B------:R-:W-:Y:S02]  /*2350*/  IMAD R24, R3, -0x2, R20 ;  /* 0xfffffffe03187824 */ /* 0x000fe400078e0214 */
[----:B------:R-:W-:Y:S02]  /*2360*/  VIADD R20, R21, 0x60 ;  /* 0x0000006015147836 */ /* 0x000fe40000000000 */
[----:B------:R-:W-:-:S03]  /*2370*/  VIADD R24, R24, -UR11 ;  /* 0x8000000b18187c36 */ /* 0x000fc60008000000 */
[----:B------:R-:W1:Y:S01]  /*2380*/  MUFU.TANH R9, R9 ;  /* 0x0000000900097308 */ /* 0x000e620000002400 */
[----:B------:R-:W-:Y:S02]  /*2390*/  IMAD R25, R3, -0x2, R20 ;  /* 0xfffffffe03197824 */ /* 0x000fe400078e0214 */
[----:B------:R-:W-:-:S04]  /*23a0*/  VIADD R43, R24, UR7 ;  /* 0x00000007182b7c36 */ /* 0x000fc80008000000 */
[----:B0-----:R-:W-:Y:S01]  /*23b0*/  IMAD.IADD R21, R43, 0x1, R58 ;  /* 0x000000012b157824 */ /* 0x001fe200078e023a */
        /* <DEDUP_REMOVED lines=41> */
[----:B-----5:R-:W-:-:S02]  /*2650*/  IMAD R50, R23, R26, 0x60 ;  /* 0x0000006017327424 */ /* 0x020fc400078e021a */
[----:B------:R-:W-:Y:S02]  /*2660*/  VIADD R26, R24, UR4 ;  /* 0x00000004181a7c36 */ /* 0x000fe40008000000 */
[----:B------:R-:W-:-:S03]  /*2670*/  IMAD R51, R3, -0x2, R50 ;  /* 0xfffffffe03337824 */ /* 0x000fc600078e0232 */
[----:B------:R-:W-:Y:S01]  /*2680*/  VIADDMNMX R20, R58, R26, R25, PT ;  /* 0x0000001a3a147246 */ /* 0x000fe20003800119 */
[----:B01234-:R-:W-:Y:S06]  /*2690*/  @P1 BRA `(.L_x_10859) ;  /* 0x0000000000541947 */ /* 0x01ffec0003800000 */
[----:B------:R-:W-:Y:S01]  /*26a0*/  IADD3 R24, R18, -UR11, R58 ;  /* 0x8000000b12187c10 */ /* 0x000fe2000fffe03a */
        /* <DEDUP_REMOVED lines=11> */
.L_x_10861:
[----:B------:R-:W-:-:S06]  /*2760*/  UISETP.NE.AND UP2, UPT, UR5, 0x1, UPT ;  /* 0x000000010500788c */ /* 0x000fcc000bf45270 */
[----:B------:R-:W-:-:S05]  /*2770*/  PLOP3.LUT P1, PT, PT, PT, UP2, 0x80, 0x0 ;  /* 0x000000000000781c */ /* 0x000fca0003f2f028 */
[----:B------:R-:W-:-:S08]  /*2780*/  @UP2 ULDC.64 UR14, c[0x0][0x9e8] ;  /* 0x00027a00000e2ab9 */ /* 0x000fd00000000a00 */
[----:B------:R-:W-:-:S05]  /*2790*/  @P1 IMAD.HI.U32 R58, R24, UR14, RZ ;  /* 0x0000000e183a1c27 */ /* 0x000fca000f8e00ff */
[----:B------:R-:W-:-:S07]  /*27a0*/  @P1 SHF.R.U32.HI R24, RZ, UR15, R58 ;  /* 0x0000000fff181c19 */ /* 0x000fce000801163a */
.L_x_10862:
[----:B------:R-:W-:Y:S05]  /*27b0*/  BSYNC B0 ;  /* 0x0000000000007941 */ /* 0x000fea0003800000 */
.L_x_10860:
[----:B------:R-:W-:-:S05]  /*27c0*/  IMAD R24, R24, UR5, R51 ;  /* 0x0000000518187c24 */ /* 0x000fca000f8e0233 */
[----:B------:R-:W-:Y:S02]  /*27d0*/  VIMNMX R21, R21, R24, !PT ;  /* 0x0000001815157248 */ /* 0x000fe40007fe0100 */
[----:B------:R-:W-:-:S07]  /*27e0*/  VIADDMNMX R20, R24, UR5, R20, PT ;  /* 0x0000000518147c46 */ /* 0x000fce000b800114 */
.L_x_10859:
        /* <DEDUP_REMOVED lines=98> */
[C---:B------:R-:W-:Y:S02]  /*2e10*/  ISETP.GE.AND P3, PT, R50.reuse, 0x52, PT ;  /* 0x000000523200780c */ /* 0x040fe40003f66270 */
[----:B------:R-:W-:Y:S02]  /*2e20*/  ISETP.GE.AND P6, PT, R50, 0x1, PT ;  /* 0x000000013200780c */ /* 0x000fe40003fc6270 */
[----:B------:R-:W-:-:S04]  /*2e30*/  ISETP.GT.AND P4, PT, R21, 0x51, !P3 ;  /* 0x000000511500780c */ /* 0x000fc80005f84270 */
[----:B------:R-:W-:-:S04]  /*2e40*/  ISETP.LT.OR P4, PT, R20, 0x52, P4 ;  /* 0x000000521400780c */ /* 0x000fc80002781670 */
[----:B------:R-:W-:Y:S02]  /*2e50*/  FSEL R104, R65, -INF , !P4 ;  /* 0xff80000041687808 */ /* 0x000fe40006000000 */
[----:B------:R-:W-:-:S04]  /*2e60*/  ISETP.GE.AND P4, PT, R50, 0x59, PT ;  /* 0x000000593200780c */ /* 0x000fc80003f86270 */
[----:B------:R-:W-:-:S04]  /*2e70*/  ISETP.GT.AND P5, PT, R21, 0x58, !P4 ;  /* 0x000000581500780c */ /* 0x000fc800067a4270 */
[----:B------:R-:W-:-:S04]  /*2e80*/  ISETP.LT.OR P5, PT, R20, 0x59, P5 ;  /* 0x000000591400780c */ /* 0x000fc80002fa1670 */
[----:B------:R-:W-:Y:S02]  /*2e90*/  FSEL R68, R68, -INF , !P5 ;  /* 0xff80000044447808 */ /* 0x000fe40006800000 */
        /* <DEDUP_REMOVED lines=26> */
.L_x_10865:
[----:B------:R-:W-:-:S06]  /*3040*/  UISETP.NE.AND UP2, UPT, UR5, 0x1, UPT ;  /* 0x000000010500788c */ /* 0x000fcc000bf45270 */
[----:B------:R-:W-:-:S05]  /*3050*/  PLOP3.LUT P5, PT, PT, PT, UP2, 0x80, 0x0 ;  /* 0x000000000000781c */ /* 0x000fca0003faf028 */
[----:B------:R-:W-:-:S08]  /*3060*/  @UP2 ULDC.64 UR14, c[0x0][0x9e8] ;  /* 0x00027a00000e2ab9 */ /* 0x000fd00000000a00 */
[----:B------:R-:W-:Y:S01]  /*3070*/  @P5 IMAD.HI.U32 R22, R10, UR14, RZ ;  /* 0x0000000e0a165c27 */ /* 0x000fe2000f8e00ff */
[----:B------:R-:W-:-:S13]  /*3080*/  PLOP3.LUT P5, PT, PT, PT, UP2, 0x80, 0x0 ;  /* 0x000000000000781c */ /* 0x000fda0003faf028 */
[----:B------:R-:W-:-:S07]  /*3090*/  @P5 SHF.R.U32.HI R10, RZ, UR15, R22 ;  /* 0x0000000fff0a5c19 */ /* 0x000fce0008011616 */
.L_x_10866:
[----:B------:R-:W-:Y:S05]  /*30a0*/  BSYNC B0 ;  /* 0x0000000000007941 */ /* 0x000fea0003800000 */
.L_x_10864:
[----:B------:R-:W-:-:S05]  /*30b0*/  IMAD R10, R10, UR5, R51 ;  /* 0x000000050a0a7c24 */ /* 0x000fca000f8e0233 */
[----:B------:R-:W-:Y:S02]  /*30c0*/  VIMNMX R21, R21, R10, !PT ;  /* 0x0000000a15157248 */ /* 0x000fe40007fe0100 */
[----:B------:R-:W-:-:S07]  /*30d0*/  VIADDMNMX R20, R10, UR5, R20, PT ;  /* 0x000000050a147c46 */ /* 0x000fce000b800114 */
.L_x_10863:
[C---:B------:R-:W-:Y:S01]  /*30e0*/  ISETP.GT.AND P1, PT, R21.reuse, 0x1, !P1 ;  /* 0x000000011500780c */ /* 0x040fe20004f24270 */
[----:B------:R-:W-:Y:S01]  /*30f0*/  ULDC UR10, c[0x0][0x988] ;  /* 0x00026200000a7ab9 */ /* 0x000fe20000000800 */
[----:B------:R-:W-:Y:S02]  /*3100*/  ISETP.GT.AND P2, PT, R21, 0x8, !P2 ;  /* 0x000000081500780c */ /* 0x000fe40005744270 */
[C---:B------:R-:W-:Y:S02]  /*3110*/  ISETP.LT.OR P1, PT, R20.reuse, 0x2, P1 ;  /* 0x000000021400780c */ /* 0x040fe40000f21670 */
[----:B------:R-:W-:Y:S02]  /*3120*/  ISETP.LT.OR P2, PT, R20, 0x9, P2 ;  /* 0x000000091400780c */ /* 0x000fe40001741670 */
[----:B------:R-:W-:Y:S02]  /*3130*/  FSEL R25, R9, -INF , !P1 ;  /* 0xff80000009197808 */ /* 0x000fe40004800000 */
[----:B------:R-:W-:-:S02]  /*3140*/  ISETP.NE.AND P1, PT, R24, RZ, PT ;  /* 0x000000ff1800720c */ /* 0x000fc40003f25270 */
[----:B------:R-:W-:Y:S02]  /*3150*/  FMNMX.FTZ R9, R40, R74, !PT ;  /* 0x0000004a28097209 */ /* 0x000fe40007810000 */
[----:B------:R-:W-:Y:S02]  /*3160*/  ISETP.GT.AND P1, PT, R21, 0x9, !P1 ;  /* 0x000000091500780c */ /* 0x000fe40004f24270 */
[----:B------:R-:W-:Y:S02]  /*3170*/  FMNMX.FTZ R9, R58, R9, !PT ;  /* 0x000000093a097209 */ /* 0x000fe40007810000 */
[----:B------:R-:W-:Y:S02]  /*3180*/  ISETP.LT.OR P1, PT, R20, 0xa, P1 ;  /* 0x0000000a1400780c */ /* 0x000fe40000f21670 */
[----:B------:R-:W-:Y:S02]  /*3190*/  FSEL R12, R12, -INF , !P2 ;  /* 0xff8000000c0c7808 */ /* 0x000fe40005000000 */
        /* <DEDUP_REMOVED lines=8> */
[----:B------:R-:W-:Y:S02]  /*3220*/  ISETP.GT.AND P1, PT, R21, 0x11, !P2 ;  /* 0x000000111500780c */ /* 0x000fe40005724270 */
[----:B------:R-:W-:Y:S02]  /*3230*/  ISETP.NE.AND P5, PT, R32, RZ, PT ;  /* 0x000000ff2000720c */ /* 0x000fe40003fa5270 */
[----:B------:R-:W-:Y:S02]  /*3240*/  ISETP.LT.OR P1, PT, R20, 0x12, P1 ;  /* 0x000000121400780c */ /* 0x000fe40000f21670 */
[----:B------:R-:W-:Y:S02]  /*3250*/  FMNMX.FTZ R9, R78, R9, !PT ;  /* 0x000000094e097209 */ /* 0x000fe40007810000 */
[----:B------:R-:W-:-:S02]  /*3260*/  FSEL R15, R15, -INF , !P1 ;  /* 0xff8000000f0f7808 */ /* 0x000fc40004800000 */
[----:B------:R-:W-:Y:S02]  /*3270*/  ISETP.GT.AND P1, PT, R21, 0x18, !P5 ;  /* 0x000000181500780c */ /* 0x000fe40006f24270 */
[----:B------:R-:W-:Y:S02]  /*3280*/  FMNMX.FTZ R9, R80, R9, !PT ;  /* 0x0000000950097209 */ /* 0x000fe40007810000 */
[----:B------:R-:W-:Y:S02]  /*3290*/  ISETP.LT.OR P1, PT, R20, 0x19, P1 ;  /* 0x000000191400780c */ /* 0x000fe40000f21670 */
[----:B------:R-:W-:Y:S02]  /*32a0*/  FMNMX.FTZ R9, R82, R9, !PT ;  /* 0x0000000952097209 */ /* 0x000fe40007810000 */
[----:B------:R-:W-:Y:S02]  /*32b0*/  FSEL R22, R38, -INF , !P1 ;  /* 0xff80000026167808 */ /* 0x000fe40004800000 */
[----:B------:R-:W-:-:S02]  /*32c0*/  FMNMX.FTZ R9, R84, R9, !PT ;  /* 0x0000000954097209 */ /* 0x000fc40007810000 */
        /* <DEDUP_REMOVED lines=28> */
[----:B------:R-:W-:Y:S02]  /*3490*/  FMNMX.FTZ R9, R104, R9, !PT ;  /* 0x0000000968097209 */ /* 0x000fe40007810000 */
[----:B------:R-:W-:-:S02]  /*34a0*/  ISETP.NE.AND P1, PT, R44, RZ, PT ;  /* 0x000000ff2c00720c */ /* 0x000fc40003f25270 */
[----:B------:R-:W-:Y:S02]  /*34b0*/  FMNMX.FTZ R9, R68, R9, !PT ;  /* 0x0000000944097209 */ /* 0x000fe40007810000 */
[C---:B------:R-:W-:Y:S02]  /*34c0*/  ISETP.GT.AND P1, PT, R21.reuse, 0x29, !P1 ;  /* 0x000000291500780c */ /* 0x040fe40004f24270 */
[----:B------:R-:W-:Y:S02]  /*34d0*/  FMNMX.FTZ R9, R106, R9, !PT ;  /* 0x000000096a097209 */ /* 0x000fe40007810000 */
[----:B------:R-:W-:Y:S02]  /*34e0*/  ISETP.LT.OR P1, PT, R20, 0x2a, P1 ;  /* 0x0000002a1400780c */ /* 0x000fe40000f21670 */
[----:B------:R-:W-:Y:S01]  /*34f0*/  ISETP.GT.AND P6, PT, R21, RZ, !P6 ;  /* 0x000000ff1500720c */ /* 0x000fe200077c4270 */
[----:B------:R-:W0:Y:S01]  /*3500*/  SHFL.BFLY PT, R10, R9, 0x2, 0x1f ;  /* 0x0c401f00090a7f89 */ /* 0x000e2200000e0000 */
[----:B------:R-:W-:-:S02]  /*3510*/  FSEL R29, R47, -INF , !P1 ;  /* 0xff8000002f1d7808 */ /* 0x000fc40004800000 */
[----:B------:R-:W-:Y:S02]  /*3520*/  ISETP.NE.AND P1, PT, R45, RZ, PT ;  /* 0x000000ff2d00720c */ /* 0x000fe40003f25270 */
[----:B------:R-:W-:Y:S02]  /*3530*/  ISETP.LT.OR P6, PT, R20, 0x1, P6 ;  /* 0x000000011400780c */ /* 0x000fe400037c1670 */
[----:B------:R-:W-:Y:S02]  /*3540*/  ISETP.GT.AND P1, PT, R21, 0x30, !P1 ;  /* 0x000000301500780c */ /* 0x000fe40004f24270 */
[----:B------:R-:W-:Y:S02]  /*3550*/  FSEL R0, R0, -INF , !P6 ;  /* 0xff80000000007808 */ /* 0x000fe40007000000 */
[----:B------:R-:W-:Y:S02]  /*3560*/  ISETP.LT.OR P1, PT, R20, 0x31, P1 ;  /* 0x000000311400780c */ /* 0x000fe40000f21670 */
[----:B------:R-:W-:-:S02]  /*3570*/  ISETP.NE.AND P2, PT, R53, RZ, PT ;  /* 0x000000ff3500720c */ /* 0x000fc40003f45270 */
[----:B------:R-:W-:Y:S02]  /*3580*/  FSEL R30, R30, -INF , !P1 ;  /* 0xff8000001e1e7808 */ /* 0x000fe40004800000 */
[----:B------:R-:W-:Y:S02]  /*3590*/  ISETP.NE.AND P1, PT, R48, RZ, PT ;  /* 0x000000ff3000720c */ /* 0x000fe40003f25270 */
[----:B------:R-:W-:Y:S02]  /*35a0*/  ISETP.NE.AND P5, PT, R59, RZ, PT ;  /* 0x000000ff3b00720c */ /* 0x000fe40003fa5270 */
[----:B------:R-:W-:Y:S02]  /*35b0*/  ISETP.GT.AND P1, PT, R21, 0x31, !P1 ;  /* 0x000000311500780c */ /* 0x000fe40004f24270 */
[----:B------:R-:W-:Y:S02]  /*35c0*/  ISETP.NE.AND P6, PT, R63, RZ, PT ;  /* 0x000000ff3f00720c */ /* 0x000fe40003fc5270 */
[----:B------:R-:W-:-:S02]  /*35d0*/  ISETP.LT.OR P1, PT, R20, 0x32, P1 ;  /* 0x000000321400780c */ /* 0x000fc40000f21670 */
[----:B0-----:R-:W-:Y:S02]  /*35e0*/  FMNMX.FTZ R37, R9, R10, !PT ;  /* 0x0000000a09257209 */ /* 0x001fe40007810000 */
[----:B------:R-:W-:Y:S02]  /*35f0*/  FMNMX.FTZ R9, R0, R25, !PT ;  /* 0x0000001900097209 */ /* 0x000fe40007810000 */
[----:B------:R-:W-:Y:S01]  /*3600*/  FSEL R31, R31, -INF , !P1 ;  /* 0xff8000001f1f7808 */ /* 0x000fe20004800000 */
[----:B------:R-:W0:Y:S01]  /*3610*/  SHFL.BFLY PT, R10, R37, 0x1, 0x1f ;  /* 0x0c201f00250a7f89 */ /* 0x000e2200000e0000 */
        /* <DEDUP_REMOVED lines=14> */
[----:B------:R-:W-:-:S02]  /*3700*/  ISETP.GT.AND P1, PT, R21, 0x40, !P2 ;  /* 0x000000401500780c */ /* 0x000fc40005724270 */
[----:B------:R-:W-:Y:S02]  /*3710*/  FMNMX.FTZ R38, R26, R9, !PT ;  /* 0x000000091a267209 */ /* 0x000fe40007810000 */
[----:B------:R-:W-:Y:S02]  /*3720*/  ISETP.LT.OR P1, PT, R20, 0x41, P1 ;  /* 0x000000411400780c */ /* 0x000fe40000f21670 */
[----:B------:R-:W-:Y:S02]  /*3730*/  FMNMX.FTZ R9, R27, R38, !PT ;  /* 0x000000261b097209 */ /* 0x000fe40007810000 */
[----:B------:R-:W-:Y:S02]  /*3740*/  FSEL R34, R34, -INF , !P1 ;  /* 0xff80000022227808 */ /* 0x000fe40004800000 */
[----:B------:R-:W-:Y:S02]  /*3750*/  FMNMX.FTZ R38, R28, R9, !PT ;  /* 0x000000091c267209 */ /* 0x000fe40007810000 */
[----:B------:R-:W-:-:S02]  /*3760*/  ISETP.GT.AND P1, PT, R21, 0x41, !P5 ;  /* 0x000000411500780c */ /* 0x000fc40006f24270 */
[----:B0-----:R-:W-:Y:S02]  /*3770*/  FMNMX.FTZ R10, R37, R10, !PT ;  /* 0x0000000a250a7209 */ /* 0x001fe40007810000 */
[----:B------:R-:W-:Y:S02]  /*3780*/  FMNMX.FTZ R9, R29, R38, !PT ;  /* 0x000000261d097209 */ /* 0x000fe40007810000 */
[----:B------:R-:W-:Y:S01]  /*3790*/  ISETP.LT.OR P1, PT, R20, 0x42, P1 ;  /* 0x000000421400780c */ /* 0x000fe20000f21670 */
[----:B------:R-:W-:Y:S01]  /*37a0*/  FMUL.FTZ R36, R10, UR10 ;  /* 0x0000000a0a247c20 */ /* 0x000fe20008410000 */
[----:B------:R-:W-:Y:S02]  /*37b0*/  FMNMX.FTZ R38, R30, R9, !PT ;  /* 0x000000091e267209 */ /* 0x000fe40007810000 */
[----:B------:R-:W-:Y:S02]  /*37c0*/  FSEL R35, R35, -INF , !P1 ;  /* 0xff80000023237808 */ /* 0x000fe40004800000 */
[----:B------:R-:W-:-:S02]  /*37d0*/  FSETP.NEU.FTZ.AND P1, PT, R10, -INF , PT ;  /* 0xff8000000a00780b */ /* 0x000fc40003f3d000 */
[----:B------:R-:W-:Y:S02]  /*37e0*/  ISETP.NE.AND P5, PT, R57, RZ, PT ;  /* 0x000000ff3900720c */ /* 0x000fe40003fa5270 */
[----:B------:R-:W-:Y:S02]  /*37f0*/  FMNMX.FTZ R9, R31, R38, !PT ;  /* 0x000000261f097209 */ /* 0x000fe40007810000 */
[----:B------:R-:W-:Y:S02]  /*3800*/  FSEL R39, R36, RZ, P1 ;  /* 0x000000ff24277208 */ /* 0x000fe40000800000 */
[----:B------:R-:W-:Y:S02]  /*3810*/  ISETP.GT.AND P1, PT, R21, 0x48, !P5 ;  /* 0x000000481500780c */ /* 0x000fe40006f24270 */
[----:B------:R-:W-:Y:S01]  /*3820*/  FMNMX.FTZ R38, R32, R9, !PT ;  /* 0x0000000920267209 */ /* 0x000fe20007810000 */
[--C-:B------:R-:W-:Y:S01]  /*3830*/  FFMA.FTZ R37, R74, UR10, -R39.reuse ;  /* 0x0000000a4a257c23 */ /* 0x100fe20008010827 */
[----:B------:R-:W-:Y:S01]  /*3840*/  ISETP.LT.OR P1, PT, R20, 0x49, P1 ;  /* 0x000000491400780c */ /* 0x000fe20000f21670 */
[--C-:B------:R-:W-:Y:S01]  /*3850*/  FFMA.FTZ R40, R40, UR10, -R39.reuse ;  /* 0x0000000a28287c23 */ /* 0x100fe20008010827 */
[----:B------:R-:W-:Y:S01]  /*3860*/  FMNMX.FTZ R9, R33, R38, !PT ;  /* 0x0000002621097209 */ /* 0x000fe20007810000 */
[----:B------:R0:W-:Y:S01]  /*3870*/  MUFU.EX2 R41, R37 ;  /* 0x0000002500297308 */ /* 0x0001e20000000800 */
[----:B------:R-:W-:Y:S01]  /*3880*/  FSEL R36, R62, -INF , !P1 ;  /* 0xff8000003e247808 */ /* 0x000fe20004800000 */
[--C-:B------:R-:W-:Y:S01]  /*3890*/  FFMA.FTZ R42, R58, UR10, -R39.reuse ;  /* 0x0000000a3a2a7c23 */ /* 0x100fe20008010827 */
[----:B------:R-:W-:Y:S01]  /*38a0*/  ISETP.NE.AND P2, PT, R61, RZ, PT ;  /* 0x000000ff3d00720c */ /* 0x000fe20003f45270 */
[--C-:B------:R-:W-:Y:S01]  /*38b0*/  FFMA.FTZ R43, R72, UR10, -R39.reuse ;  /* 0x0000000a482b7c23 */ /* 0x100fe20008010827 */
[C---:B------:R-:W-:Y:S01]  /*38c0*/  ISETP.GT.AND P1, PT, R21.reuse, 0x49, !P6 ;  /* 0x000000491500780c */ /* 0x040fe20007724270 */
[--C-:B------:R-:W-:Y:S01]  /*38d0*/  FFMA.FTZ R44, R80, UR10, -R39.reuse ;  /* 0x0000000a502c7c23 */ /* 0x100fe20008010827 */
[----:B------:R-:W-:Y:S01]  /*38e0*/  FMNMX.FTZ R38, R34, R9, !PT ;  /* 0x0000000922267209 */ /* 0x000fe20007810000 */
[----:B------:R1:W2:Y:S01]  /*38f0*/  MUFU.EX2 R172, R40 ;  /* 0x0000002800ac7308 */ /* 0x0002a20000000800 */
[----:B------:R-:W-:Y:S01]  /*3900*/  ISETP.GT.AND P2, PT, R21, 0x50, !P2 ;  /* 0x000000501500780c */ /* 0x000fe20005744270 */
[--C-:B0-----:R-:W-:Y:S01]  /*3910*/  FFMA.FTZ R37, R78, UR10, -R39.reuse ;  /* 0x0000000a4e257c23 */ /* 0x101fe20008010827 */
[----:B------:R-:W-:Y:S01]  /*3920*/  ISETP.LT.OR P1, PT, R20, 0x4a, P1 ;  /* 0x0000004a1400780c */ /* 0x000fe20000f21670 */
[--C-:B------:R-:W-:Y:S01]  /*3930*/  FFMA.FTZ R46, R84, UR10, -R39.reuse ;  /* 0x0000000a542e7c23 */ /* 0x100fe20008010827 */
[----:B------:R-:W-:Y:S01]  /*3940*/  FMNMX.FTZ R9, R35, R38, !PT ;  /* 0x0000002623097209 */ /* 0x000fe20007810000 */
[--C-:B------:R-:W-:Y:S01]  /*3950*/  FFMA.FTZ R48, R86, UR10, -R39.reuse ;  /* 0x0000000a56307c23 */ /* 0x100fe20008010827 */
[----:B------:R-:W-:Y:S01]  /*3960*/  ISETP.NE.AND P5, PT, R50, RZ, PT ;  /* 0x000000ff3200720c */ /* 0x000fe20003fa5270 */
[----:B------:R-:W-:Y:S01]  /*3970*/  MUFU.EX2 R45, R37 ;  /* 0x00000025002d7308 */ /* 0x000fe20000000800 */
[C---:B------:R-:W-:Y:S01]  /*3980*/  ISETP.GT.AND P3, PT, R21.reuse, 0x51, !P3 ;  /* 0x000000511500780c */ /* 0x040fe20005f64270 */
[--C-:B-1----:R-:W-:Y:S01]  /*3990*/  FFMA.FTZ R40, R76, UR10, -R39.reuse ;  /* 0x0000000a4c287c23 */ /* 0x102fe20008010827 */
[----:B------:R-:W-:Y:S01]  /*39a0*/  ISETP.LT.OR P2, PT, R20, 0x51, P2 ;  /* 0x000000511400780c */ /* 0x000fe20001741670 */
[--C-:B------:R-:W-:Y:S01]  /*39b0*/  FFMA.FTZ R50, R88, UR10, -R39.reuse ;  /* 0x0000000a58327c23 */ /* 0x100fe20008010827 */
[----:B------:R-:W-:Y:S01]  /*39c0*/  FSEL R2, R2, -INF , !P1 ;  /* 0xff80000002027808 */ /* 0x000fe20004800000 */
[----:B------:R-:W-:Y:S01]  /*39d0*/  FFMA.FTZ R58, R102, UR10, -R39 ;  /* 0x0000000a663a7c23 */ /* 0x000fe20008010827 */
[----:B------:R-:W-:Y:S01]  /*39e0*/  FMNMX.FTZ R9, R36, R9, !PT ;  /* 0x0000000924097209 */ /* 0x000fe20007810000 */
[----:B------:R0:W-:Y:S01]  /*39f0*/  MUFU.EX2 R168, R40 ;  /* 0x0000002800a87308 */ /* 0x0001e20000000800 */
[C---:B------:R-:W-:Y:S01]  /*3a00*/  ISETP.GT.AND P4, PT, R21.reuse, 0x58, !P4 ;  /* 0x000000581500780c */ /* 0x040fe20006784270 */
[----:B--2---:R-:W-:Y:S01]  /*3a10*/  FADD.FTZ R65, R172, R41 ;  /* 0x00000029ac417221 */ /* 0x004fe20000010000 */
[----:B------:R-:W-:Y:S01]  /*3a20*/  ISETP.GT.AND P5, PT, R21, 0x59, !P5 ;  /* 0x000000591500780c */ /* 0x000fe20006fa4270 */
[--C-:B------:R-:W-:Y:S01]  /*3a30*/  FFMA.FTZ R51, R90, UR10, -R39.reuse ;  /* 0x0000000a5a337c23 */ /* 0x100fe20008010827 */
[----:B------:R-:W-:Y:S01]  /*3a40*/  ISETP.LT.OR P3, PT, R20, 0x52, P3 ;  /* 0x000000521400780c */ /* 0x000fe20001f61670 */
[--C-:B------:R-:W-:Y:S01]  /*3a50*/  FFMA.FTZ R52, R92, UR10, -R39.reuse ;  /* 0x0000000a5c347c23 */ /* 0x100fe20008010827 */
[----:B------:R-:W-:Y:S01]  /*3a60*/  FSEL R21, R66, -INF , !P2 ;  /* 0xff80000042157808 */ /* 0x000fe20005000000 */
[----:B------:R-:W-:Y:S01]  /*3a70*/  MUFU.EX2 R42, R42 ;  /* 0x0000002a002a7308 */ /* 0x000fe20000000800 */
[----:B------:R-:W-:Y:S01]  /*3a80*/  FMNMX.FTZ R38, R2, R9, !PT ;  /* 0x0000000902267209 */ /* 0x000fe20007810000 */
[--C-:B0-----:R-:W-:Y:S01]  /*3a90*/  FFMA.FTZ R40, R82, UR10, -R39.reuse ;  /* 0x0000000a52287c23 */ /* 0x101fe20008010827 */
[----:B------:R-:W-:Y:S01]  /*3aa0*/  ISETP.LT.OR P4, PT, R20, 0x59, P4 ;  /* 0x000000591400780c */ /* 0x000fe20002781670 */
[--C-:B------:R-:W-:Y:S01]  /*3ab0*/  FFMA.FTZ R54, R96, UR10, -R39.reuse ;  /* 0x0000000a60367c23 */ /* 0x100fe20008010827 */
[----:B------:R-:W-:Y:S01]  /*3ac0*/  FSEL R37, R67, -INF , !P3 ;  /* 0xff80000043257808 */ /* 0x000fe20005800000 */
[--C-:B------:R-:W-:Y:S01]  /*3ad0*/  FFMA.FTZ R55, R98, UR10, -R39.reuse ;  /* 0x0000000a62377c23 */ /* 0x100fe20008010827 */
[----:B------:R-:W-:Y:S01]  /*3ae0*/  FMNMX.FTZ R38, R21, R38, !PT ;  /* 0x0000002615267209 */ /* 0x000fe20007810000 */
[----:B------:R0:W-:Y:S01]  /*3af0*/  MUFU.EX2 R47, R40 ;  /* 0x00000028002f7308 */ /* 0x0001e20000000800 */
[----:B------:R-:W-:Y:S01]  /*3b00*/  ISETP.LT.OR P5, PT, R20, 0x5a, P5 ;  /* 0x0000005a1400780c */ /* 0x000fe20002fa1670 */
[--C-:B------:R-:W-:Y:S01]  /*3b10*/  FFMA.FTZ R56, R56, UR10, -R39.reuse ;  /* 0x0000000a38387c23 */ /* 0x100fe20008010827 */
[----:B------:R-:W-:Y:S01]  /*3b20*/  FSEL R20, R70, -INF , !P4 ;  /* 0xff80000046147808 */ /* 0x000fe20006000000 */
[--C-:B------:R-:W-:Y:S01]  /*3b30*/  FFMA.FTZ R57, R100, UR10, -R39.reuse ;  /* 0x0000000a64397c23 */ /* 0x100fe20008010827 */
[----:B------:R-:W-:Y:S01]  /*3b40*/  FMNMX.FTZ R9, R37, R38, !PT ;  /* 0x0000002625097209 */ /* 0x000fe20007810000 */
[----:B------:R-:W-:Y:S01]  /*3b50*/  FFMA.FTZ R61, R104, UR10, -R39 ;  /* 0x0000000a683d7c23 */ /* 0x000fe20008010827 */
[----:B------:R-:W-:Y:S01]  /*3b60*/  FSEL R38, R71, -INF , !P5 ;  /* 0xff80000047267808 */ /* 0x000fe20006800000 */
[----:B------:R-:W1:Y:S01]  /*3b70*/  MUFU.EX2 R43, R43 ;  /* 0x0000002b002b7308 */ /* 0x000e620000000800 */
[----:B------:R-:W-:-:S02]  /*3b80*/  FMNMX.FTZ R9, R20, R9, !PT ;  /* 0x0000000914097209 */ /* 0x000fc40007810000 */
[----:B------:R-:W-:Y:S02]  /*3b90*/  F2FP.BF16.F32.PACK_AB R172, R41, R172 ;  /* 0x000000ac29ac723e */ /* 0x000fe400000010ff */
[----:B------:R-:W-:-:S03]  /*3ba0*/  FMNMX.FTZ R9, R38, R9, !PT ;  /* 0x0000000926097209 */ /* 0x000fc60007810000 */
[----:B------:R-:W2:Y:S02]  /*3bb0*/  MUFU.EX2 R44, R44 ;  /* 0x0000002c002c7308 */ /* 0x000ea40000000800 */
[----:B0-----:R-:W0:Y:S06]  /*3bc0*/  SHFL.BFLY PT, R40, R9, 0x2, 0x1f ;  /* 0x0c401f0009287f89 */ /* 0x001e2c00000e0000 */
[----:B------:R-:W-:Y:S01]  /*3bd0*/  MUFU.EX2 R46, R46 ;  /* 0x0000002e002e7308 */ /* 0x000fe20000000800 */
[----:B-1----:R-:W-:-:S07]  /*3be0*/  F2FP.BF16.F32.PACK_AB R174, R43, R42 ;  /* 0x0000002a2bae723e */ /* 0x002fce00000010ff */
[----:B------:R1:W3:Y:S01]  /*3bf0*/  MUFU.EX2 R49, R48 ;  /* 0x0000003000317308 */ /* 0x0002e20000000800 */
[----:B--2---:R-:W-:-:S07]  /*3c00*/  F2FP.BF16.F32.PACK_AB R170, R47, R44 ;  /* 0x0000002c2faa723e */ /* 0x004fce00000010ff */
[----:B------:R-:W-:Y:S01]  /*3c10*/  MUFU.EX2 R50, R50 ;  /* 0x0000003200327308 */ /* 0x000fe20000000800 */
[----:B-1----:R-:W-:Y:S01]  /*3c20*/  FFMA.FTZ R48, R94, UR10, -R39 ;  /* 0x0000000a5e307c23 */ /* 0x002fe20008010827 */
[----:B0-----:R-:W-:-:S05]  /*3c30*/  FMNMX.FTZ R40, R9, R40, !PT ;  /* 0x0000002809287209 */ /* 0x001fca0007810000 */
[----:B------:R-:W0:Y:S01]  /*3c40*/  SHFL.BFLY PT, R9, R40, 0x1, 0x1f ;  /* 0x0c201f0028097f89 */ /* 0x000e2200000e0000 */
[----:B------:R-:W-:Y:S01]  /*3c50*/  MUFU.EX2 R59, R58 ;  /* 0x0000003a003b7308 */ /* 0x000fe20000000800 */
[----:B---3--:R-:W-:-:S07]  /*3c60*/  F2FP.BF16.F32.PACK_AB R164, R49, R46 ;  /* 0x0000002e31a4723e */ /* 0x008fce00000010ff */
[----:B------:R-:W1:Y:S08]  /*3c70*/  MUFU.EX2 R51, R51 ;  /* 0x0000003300337308 */ /* 0x000e700000000800 */
[----:B------:R-:W-:Y:S01]  /*3c80*/  MUFU.EX2 R52, R52 ;  /* 0x0000003400347308 */ /* 0x000fe20000000800 */
[----:B0-----:R-:W-:-:S07]  /*3c90*/  FMNMX.FTZ R9, R40, R9, !PT ;  /* 0x0000000928097209 */ /* 0x001fce0007810000 */
[----:B------:R0:W2:Y:S01]  /*3ca0*/  MUFU.EX2 R53, R48 ;  /* 0x0000003000357308 */ /* 0x0000a20000000800 */
[----:B------:R-:W-:Y:S01]  /*3cb0*/  FFMA.FTZ R40, R68, UR10, -R39 ;  /* 0x0000000a44287c23 */ /* 0x000fe20008010827 */
[----:B-1----:R-:W-:Y:S01]  /*3cc0*/  F2FP.BF16.F32.PACK_AB R166, R51, R50 ;  /* 0x0000003233a6723e */ /* 0x002fe200000010ff */
[C---:B------:R-:W-:Y:S01]  /*3cd0*/  FMUL.FTZ R62, R9.reuse, UR10 ;  /* 0x0000000a093e7c20 */ /* 0x040fe20008410000 */
[----:B------:R-:W-:-:S04]  /*3ce0*/  FSETP.NEU.FTZ.AND P1, PT, R9, -INF , PT ;  /* 0xff8000000900780b */ /* 0x000fc80003f3d000 */
[----:B------:R-:W-:Y:S01]  /*3cf0*/  MUFU.EX2 R54, R54 ;  /* 0x0000003600367308 */ /* 0x000fe20000000800 */
[----:B------:R-:W-:Y:S01]  /*3d00*/  FSEL R63, R62, RZ, P1 ;  /* 0x000000ff3e3f7208 */ /* 0x000fe20000800000 */
[--C-:B0-----:R-:W-:Y:S01]  /*3d10*/  FFMA.FTZ R48, R60, UR10, -R39.reuse ;  /* 0x0000000a3c307c23 */ /* 0x101fe20008010827 */
[--C-:B------:R-:W-:Y:S01]  /*3d20*/  FFMA.FTZ R60, R64, UR10, -R39.reuse ;  /* 0x0000000a403c7c23 */ /* 0x100fe20008010827 */
[----:B------:R-:W-:Y:S01]  /*3d30*/  FFMA.FTZ R39, R106, UR10, -R39 ;  /* 0x0000000a6a277c23 */ /* 0x000fe20008010827 */
[----:B------:R-:W-:Y:S01]  /*3d40*/  PLOP3.LUT P1, PT, PT, PT, UP0, 0x40, 0x0 ;  /* 0x000000000000781c */ /* 0x000fe20003f2e808 */
        /* <DEDUP_REMOVED lines=25> */
[----:B------:R-:W-:Y:S01]  /*3ee0*/  FFMA.FTZ R38, R38, UR10, -R63 ;  /* 0x0000000a26267c23 */ /* 0x000fe2000801083f */
[----:B--2---:R-:W-:-:S04]  /*3ef0*/  F2FP.BF16.F32.PACK_AB R160, R53, R52 ;  /* 0x0000003435a0723e */ /* 0x004fc800000010ff */
[----:B------:R2:W-:Y:S01]  /*3f00*/  MUFU.EX2 R171, R24 ;  /* 0x0000001800ab7308 */ /* 0x0005e20000000800 */
[----:B0-----:R-:W-:-:S07]  /*3f10*/  F2FP.BF16.F32.PACK_AB R173, R25, R0 ;  /* 0x0000000019ad723e */ /* 0x001fce00000010ff */
[----:B------:R-:W0:Y:S01]  /*3f20*/  MUFU.EX2 R13, R13 ;  /* 0x0000000d000d7308 */ /* 0x000e220000000800 */
[----:B--2---:R-:W-:-:S04]  /*3f30*/  FADD.FTZ R24, R42, R65 ;  /* 0x000000412a187221 */ /* 0x004fc80000010000 */
[----:B------:R-:W-:-:S03]  /*3f40*/  FADD.FTZ R65, R43, R24 ;  /* 0x000000182b417221 */ /* 0x000fc60000010000 */
[----:B------:R-:W2:Y:S01]  /*3f50*/  MUFU.EX2 R14, R14 ;  /* 0x0000000e000e7308 */ /* 0x000ea20000000800 */
[----:B------:R-:W-:Y:S01]  /*3f60*/  FADD.FTZ R24, R168, R65 ;  /* 0x00000041a8187221 */ /* 0x000fe20000010000 */
[----:B------:R-:W-:Y:S01]  /*3f70*/  FADD.FTZ R65, R0, R25 ;  /* 0x0000001900417221 */ /* 0x000fe20000010000 */
[C---:B------:R-:W-:Y:S02]  /*3f80*/  F2FP.BF16.F32.PACK_AB R168, R45.reuse, R168 ;  /* 0x000000a82da8723e */ /* 0x040fe400000010ff */
[----:B------:R-:W-:Y:S01]  /*3f90*/  FADD.FTZ R67, R45, R24 ;  /* 0x000000182d437221 */ /* 0x000fe20000010000 */
[----:B-1----:R-:W-:Y:S02]  /*3fa0*/  FADD.FTZ R24, R12, R65 ;  /* 0x000000410c187221 */ /* 0x002fe40000010000 */
[----:B------:R-:W1:Y:S01]  /*3fb0*/  MUFU.EX2 R15, R15 ;  /* 0x0000000f000f7308 */ /* 0x000e620000000800 */
[----:B------:R-:W-:Y:S01]  /*3fc0*/  FADD.FTZ R58, R44, R67 ;  /* 0x000000432c3a7221 */ /* 0x000fe20000010000 */
[C---:B0-----:R-:W-:Y:S01]  /*3fd0*/  FADD.FTZ R65, R13.reuse, R24 ;  /* 0x000000180d417221 */ /* 0x041fe20000010000 */
[----:B------:R-:W-:-:S02]  /*3fe0*/  F2FP.BF16.F32.PACK_AB R175, R13, R12 ;  /* 0x0000000c0daf723e */ /* 0x000fc400000010ff */
[----:B------:R-:W-:-:S03]  /*3ff0*/  FADD.FTZ R67, R47, R58 ;  /* 0x0000003a2f437221 */ /* 0x000fc60000010000 */
[----:B------:R-:W0:Y:S01]  /*4000*/  MUFU.EX2 R22, R22 ;  /* 0x0000001600167308 */ /* 0x000e220000000800 */
[----:B--2---:R-:W-:Y:S01]  /*4010*/  FADD.FTZ R24, R14, R65 ;  /* 0x000000410e187221 */ /* 0x004fe20000010000 */
[----:B------:R-:W-:-:S04]  /*4020*/  FADD.FTZ R58, R46, R67 ;  /* 0x000000432e3a7221 */ /* 0x000fc80000010000 */
[----:B------:R-:W-:Y:S02]  /*4030*/  FADD.FTZ R67, R49, R58 ;  /* 0x0000003a31437221 */ /* 0x000fe40000010000 */
[----:B------:R-:W2:Y:S01]  /*4040*/  MUFU.EX2 R26, R26 ;  /* 0x0000001a001a7308 */ /* 0x000ea20000000800 */
[C---:B-1----:R-:W-:Y:S01]  /*4050*/  FADD.FTZ R65, R15.reuse, R24 ;  /* 0x000000180f417221 */ /* 0x042fe20000010000 */
[----:B------:R-:W-:Y:S01]  /*4060*/  FADD.FTZ R58, R50, R67 ;  /* 0x00000043323a7221 */ /* 0x000fe20000010000 */
[----:B------:R-:W-:-:S03]  /*4070*/  F2FP.BF16.F32.PACK_AB R169, R15, R14 ;  /* 0x0000000e0fa9723e */ /* 0x000fc600000010ff */
[----:B------:R-:W-:Y:S02]  /*4080*/  FADD.FTZ R67, R51, R58 ;  /* 0x0000003a33437221 */ /* 0x000fe40000010000 */
[----:B------:R-:W1:Y:S01]  /*4090*/  MUFU.EX2 R27, R27 ;  /* 0x0000001b001b7308 */ /* 0x000e620000000800 */
[----:B0-----:R-:W-:Y:S01]  /*40a0*/  FADD.FTZ R24, R22, R65 ;  /* 0x0000004116187221 */ /* 0x001fe20000010000 */
[----:B------:R-:W-:-:S03]  /*40b0*/  FADD.FTZ R58, R52, R67 ;  /* 0x00000043343a7221 */ /* 0x000fc60000010000 */
[----:B------:R-:W-:Y:S01]  /*40c0*/  FADD.FTZ R65, R171, R24 ;  /* 0x00000018ab417221 */ /* 0x000fe20000010000 */
[----:B------:R-:W-:Y:S01]  /*40d0*/  FADD.FTZ R67, R53, R58 ;  /* 0x0000003a35437221 */ /* 0x000fe20000010000 */
[----:B------:R-:W-:Y:S01]  /*40e0*/  F2FP.BF16.F32.PACK_AB R171, R171, R22 ;  /* 0x00000016abab723e */ /* 0x000fe200000010ff */
[----:B------:R-:W0:Y:S01]  /*40f0*/  MUFU.EX2 R28, R28 ;  /* 0x0000001c001c7308 */ /* 0x000e220000000800 */
[----:B--2---:R-:W-:Y:S01]  /*4100*/  FADD.FTZ R24, R26, R65 ;  /* 0x000000411a187221 */ /* 0x004fe20000010000 */
[----:B------:R-:W-:-:S06]  /*4110*/  FADD.FTZ R58, R54, R67 ;  /* 0x00000043363a7221 */ /* 0x000fcc0000010000 */
[----:B------:R-:W2:Y:S01]  /*4120*/  MUFU.EX2 R29, R29 ;  /* 0x0000001d001d7308 */ /* 0x000ea20000000800 */
[C---:B-1----:R-:W-:Y:S01]  /*4130*/  FADD.FTZ R65, R27.reuse, R24 ;  /* 0x000000181b417221 */ /* 0x042fe20000010000 */
[----:B------:R-:W-:Y:S01]  /*4140*/  FFMA.FTZ R24, R20, UR10, -R63 ;  /* 0x0000000a14187c23 */ /* 0x000fe2000801083f */
[----:B------:R-:W-:-:S05]  /*4150*/  F2FP.BF16.F32.PACK_AB R165, R27, R26 ;  /* 0x0000001a1ba5723e */ /* 0x000fca00000010ff */
        /* <DEDUP_REMOVED lines=12> */
[----:B------:R-:W-:Y:S01]  /*4220*/  MUFU.EX2 R32, R32 ;  /* 0x0000002000207308 */ /* 0x000fe20000000800 */
[C---:B-1----:R-:W-:Y:S01]  /*4230*/  FADD.FTZ R41, R31.reuse, R20 ;  /* 0x000000141f297221 */ /* 0x042fe20000010000 */
[----:B------:R-:W-:-:S06]  /*4240*/  F2FP.BF16.F32.PACK_AB R161, R31, R30 ;  /* 0x0000001e1fa1723e */ /* 0x000fcc00000010ff */
[----:B------:R-:W1:Y:S01]  /*4250*/  MUFU.EX2 R48, R48 ;  /* 0x0000003000307308 */ /* 0x000e620000000800 */
[C---:B0-----:R-:W-:Y:S01]  /*4260*/  FADD.FTZ R43, R57.reuse, R58 ;  /* 0x0000003a392b7221 */ /* 0x041fe20000010000 */
[----:B------:R-:W-:-:S06]  /*4270*/  F2FP.BF16.F32.PACK_AB R156, R57, R56 ;  /* 0x00000038399c723e */ /* 0x000fcc00000010ff */
[----:B------:R-:W0:Y:S08]  /*4280*/  MUFU.EX2 R33, R33 ;  /* 0x0000002100217308 */ /* 0x000e300000000800 */
[----:B------:R-:W-:Y:S01]  /*4290*/  MUFU.EX2 R34, R34 ;  /* 0x0000002200227308 */ /* 0x000fe20000000800 */
[----:B-1----:R-:W-:Y:S01]  /*42a0*/  FADD.FTZ R20, R48, R43 ;  /* 0x0000002b30147221 */ /* 0x002fe20000010000 */
[----:B------:R-:W-:-:S03]  /*42b0*/  F2FP.BF16.F32.PACK_AB R158, R59, R48 ;  /* 0x000000303b9e723e */ /* 0x000fc600000010ff */
[----:B------:R-:W-:-:S03]  /*42c0*/  FADD.FTZ R43, R59, R20 ;  /* 0x000000143b2b7221 */ /* 0x000fc60000010000 */
[----:B------:R-:W1:Y:S01]  /*42d0*/  MUFU.EX2 R60, R60 ;  /* 0x0000003c003c7308 */ /* 0x000e620000000800 */
[----:B0-----:R-:W-:-:S07]  /*42e0*/  F2FP.BF16.F32.PACK_AB R163, R33, R32 ;  /* 0x0000002021a3723e */ /* 0x001fce00000010ff */
[----:B------:R-:W0:Y:S08]  /*42f0*/  MUFU.EX2 R35, R35 ;  /* 0x0000002300237308 */ /* 0x000e300000000800 */
[----:B------:R-:W2:Y:S01]  /*4300*/  MUFU.EX2 R61, R61 ;  /* 0x0000003d003d7308 */ /* 0x000ea20000000800 */
[----:B-1----:R-:W-:-:S07]  /*4310*/  FADD.FTZ R42, R60, R43 ;  /* 0x0000002b3c2a7221 */ /* 0x002fce0000010000 */
[----:B------:R-:W1:Y:S01]  /*4320*/  MUFU.EX2 R36, R36 ;  /* 0x0000002400247308 */ /* 0x000e620000000800 */
[----:B0-----:R-:W-:-:S07]  /*4330*/  F2FP.BF16.F32.PACK_AB R157, R35, R34 ;  /* 0x00000022239d723e */ /* 0x001fce00000010ff */
[----:B------:R0:W3:Y:S01]  /*4340*/  MUFU.EX2 R159, R2 ;  /* 0x00000002009f7308 */ /* 0x0000e20000000800 */
[C---:B--2---:R-:W-:Y:S01]  /*4350*/  FADD.FTZ R43, R61.reuse, R42 ;  /* 0x0000002a3d2b7221 */ /* 0x044fe20000010000 */
[----:B------:R-:W-:-:S06]  /*4360*/  F2FP.BF16.F32.PACK_AB R152, R61, R60 ;  /* 0x0000003c3d98723e */ /* 0x000fcc00000010ff */
[----:B------:R-:W2:Y:S01]  /*4370*/  MUFU.EX2 R21, R21 ;  /* 0x0000001500157308 */ /* 0x000ea20000000800 */
[----:B0-----:R-:W-:-:S04]  /*4380*/  FADD.FTZ R2, R32, R41 ;  /* 0x0000002920027221 */ /* 0x001fc80000010000 */
[----:B------:R-:W-:-:S03]  /*4390*/  FADD.FTZ R41, R33, R2 ;  /* 0x0000000221297221 */ /* 0x000fc60000010000 */
[----:B------:R-:W0:Y:S01]  /*43a0*/  MUFU.EX2 R20, R37 ;  /* 0x0000002500147308 */ /* 0x000e220000000800 */
[----:B------:R-:W-:-:S04]  /*43b0*/  FADD.FTZ R2, R34, R41 ;  /* 0x0000002922027221 */ /* 0x000fc80000010000 */
[----:B------:R-:W-:-:S03]  /*43c0*/  FADD.FTZ R41, R35, R2 ;  /* 0x0000000223297221 */ /* 0x000fc60000010000 */
[----:B------:R-:W4:Y:S01]  /*43d0*/  MUFU.EX2 R24, R24 ;  /* 0x0000001800187308 */ /* 0x000f220000000800 */
[----:B-1----:R-:W-:-:S04]  /*43e0*/  FADD.FTZ R42, R36, R41 ;  /* 0x00000029242a7221 */ /* 0x002fc80000010000 */
[C---:B---3--:R-:W-:Y:S01]  /*43f0*/  FADD.FTZ R42, R159.reuse, R42 ;  /* 0x0000002a9f2a7221 */ /* 0x048fe20000010000 */
[----:B------:R-:W-:Y:S02]  /*4400*/  F2FP.BF16.F32.PACK_AB R159, R159, R36 ;  /* 0x000000249f9f723e */ /* 0x000fe400000010ff */
[----:B------:R-:W1:Y:S01]  /*4410*/  MUFU.EX2 R40, R40 ;  /* 0x0000002800287308 */ /* 0x000e620000000800 */
[----:B--2---:R-:W-:Y:S01]  /*4420*/  FADD.FTZ R13, R21, R42 ;  /* 0x0000002a150d7221 */ /* 0x004fe20000010000 */
[----:B0-----:R-:W-:-:S03]  /*4430*/  F2FP.BF16.F32.PACK_AB R153, R20, R21 ;  /* 0x000000151499723e */ /* 0x001fc600000010ff */
[----:B------:R-:W-:-:S03]  /*4440*/  FADD.FTZ R13, R20, R13 ;  /* 0x0000000d140d7221 */ /* 0x000fc60000010000 */
[----:B------:R-:W0:Y:S01]  /*4450*/  MUFU.EX2 R155, R38 ;  /* 0x00000026009b7308 */ /* 0x000e220000000800 */
[----:B----4-:R-:W-:-:S07]  /*4460*/  FADD.FTZ R0, R24, R13 ;  /* 0x0000000d18007221 */ /* 0x010fce0000010000 */
[----:B------:R-:W2:Y:S01]  /*4470*/  MUFU.EX2 R39, R39 ;  /* 0x0000002700277308 */ /* 0x000ea20000000800 */
[----:B-1----:R-:W-:Y:S01]  /*4480*/  FADD.FTZ R2, R40, R43 ;  /* 0x0000002b28027221 */ /* 0x002fe20000010000 */
[C---:B0-----:R-:W-:Y:S01]  /*4490*/  FADD.FTZ R0, R155.reuse, R0 ;  /* 0x000000009b007221 */ /* 0x041fe20000010000 */
[----:B------:R-:W-:Y:S02]  /*44a0*/  F2FP.BF16.F32.PACK_AB R155, R155, R24 ;  /* 0x000000189b9b723e */ /* 0x000fe400000010ff */
[C---:B--2---:R-:W-:Y:S01]  /*44b0*/  FADD.FTZ R2, R39.reuse, R2 ;  /* 0x0000000227027221 */ /* 0x044fe20000010000 */
[----:B------:R-:W-:Y:S01]  /*44c0*/  F2FP.BF16.F32.PACK_AB R154, R39, R40 ;  /* 0x00000028279a723e */ /* 0x000fe200000010ff */
[----:B------:R-:W-:Y:S06]  /*44d0*/  @P1 BRA `(.L_x_10867) ;  /* 0x0000000000041947 */ /* 0x000fec0003800000 */
[----:B------:R-:W-:Y:S01]  /*44e0*/  BPT.TRAP 0x1 ;  /* 0x000000040000795c */ /* 0x000fe20000300000 */
.L_x_10867:
[----:B------:R-:W-:Y:S01]  /*44f0*/  PLOP3.LUT P2, PT, PT, PT, UP0, 0x40, 0x0 ;  /* 0x000000000000781c */ /* 0x000fe20003f4e808 */
[----:B------:R0:W1:-:S12]  /*4500*/  SYNCS.PHASECHK.TRANS64.TRYWAIT P1, [UR38+0x22850], R11 ;  /* 0x0228500bff0075a7 */ /* 0x0000580008020166 */
[----:B0-----:R-:W-:Y:S05]  /*4510*/  @P2 BRA `(.L_x_10868) ;  /* 0x0000000000042947 */ /* 0x001fea0003800000 */
[----:B------:R-:W-:Y:S01]  /*4520*/  BPT.TRAP 0x1 ;  /* 0x000000040000795c */ /* 0x000fe20000300000 */
.L_x_10868:
[----:B-1----:R-:W-:Y:S05]  /*4530*/  @P1 BRA `(.L_x_10869) ;  /* 0x0000000000081947 */ /* 0x002fea0003800000 */
[----:B------:R-:W0:Y:S02]  /*4540*/  SYNCS.PHASECHK.TRANS64.TRYWAIT P1, [UR38+0x22850], R11 ;  /* 0x0228500bff0075a7 */ /* 0x000e240008020166 */
[----:B0-----:R-:W-:Y:S05]  /*4550*/  @!P1 BRA `(.L_x_10870) ;  /* 0x0000010400a89947 */ /* 0x001fea0003800000 */
.L_x_10869:
[----:B------:R1:W-:Y:S01]  /*4560*/  BAR.SYNC.DEFER_BLOCKING R5, 0x100 ;  /* 0x000400050000751d */ /* 0x0003e20000010000 */
[----:B------:R-:W-:Y:S01]  /*4570*/  UIADD3 UR14, UR38, 0x400, URZ ;  /* 0x00000400260e7890 */ /* 0x000fe2000fffe03f */
[----:B------:R-:W-:Y:S01]  /*4580*/  ISETP.NE.AND P1, PT, R7, 0x1, PT ;  /* 0x000000010700780c */ /* 0x000fe20003f25270 */
[----:B0-----:R-:W-:Y:S02]  /*4590*/  @!P0 VIADD R6, R6, 0x22860 ;  /* 0x0002286006068836 */ /* 0x001fe40000000000 */
[----:B------:R-:W-:Y:S01]  /*45a0*/  USHF.R.U32.HI UR14, URZ, 0x4, UR14 ;  /* 0x000000043f0e7899 */ /* 0x000fe2000801160e */
[----:B------:R-:W-:Y:S01]  /*45b0*/  UMOV UR15, 0x40000040 ;  /* 0x40000040000f7882 */ /* 0x000fe20000000000 */
[----:B------:R-:W0:Y:S02]  /*45c0*/  S2R R11, SR_CTAID.X ;  /* 0x00000000000b7919 */ /* 0x000e240000002500 */
[----:B------:R-:W-:Y:S01]  /*45d0*/  ULOP3.LUT UR14, UR14, 0x3fff, URZ, 0xc0, !UPT ;  /* 0x00003fff0e0e7892 */ /* 0x000fe2000f8ec03f */
[----:B------:R-:W-:-:S03]  /*45e0*/  @!P0 PRMT R6, RZ, 0x654, R6 ;  /* 0x00000654ff068816 */ /* 0x000fc60000000006 */
[----:B------:R-:W-:Y:S02]  /*45f0*/  ULOP3.LUT UR24, UR14, 0x3000000, URZ, 0xfc, !UPT ;  /* 0x030000000e187892 */ /* 0x000fe4000f8efc3f */
[----:B------:R-:W2:Y:S05]  /*4600*/  @P1 LDC R12, c[0x0][0x44c] ;  /* 0x00011300ff0c1b82 */ /* 0x000eaa0000000800 */
[----:B------:R-:W-:-:S03]  /*4610*/  UMOV UR14, UR24 ;  /* 0x00000018000e7c82 */ /* 0x000fc60008000000 */
[----:B------:R-:W3:Y:S01]  /*4620*/  @P1 LDC R15, c[0x0][0x450] ;  /* 0x00011400ff0f1b82 */ /* 0x000ee20000000800 */
[----:B------:R-:W-:-:S06]  /*4630*/  WARPGROUP.ARRIVE ;  /* 0x00000000000079c5 */ /* 0x000fcc0000000000 */
[----:B------:R-:W-:Y:S01]  /*4640*/  HGMMA.64x256x16.F32.BF16 R24, R172, gdesc[UR12].tnspB, RZ, !UPT, gsb0 ;  /* 0x43e0000cac187df0 */ /* 0x000fe2000c0018ff */
[----:B------:R-:W-:Y:S01]  /*4650*/  UIADD3 UR14, UR24, 0x80, URZ ;  /* 0x00000080180e7890 */ /* 0x000fe2000fffe03f */
[----:B------:R-:W-:Y:S01]  /*4660*/  UMOV UR15, 0x40000040 ;  /* 0x40000040000f7882 */ /* 0x000fe20000000000 */
[----:B0-----:R-:W-:-:S04]  /*4670*/  IMAD.SHL.U32 R11, R11, 0x80, RZ ;  /* 0x000000800b0b7824 */ /* 0x001fc800078e00ff */
[----:B--2---:R-:W-:-:S04]  /*4680*/  @P1 IMAD.HI.U32 R12, R11, R12, RZ ;  /* 0x0000000c0b0c1227 */ /* 0x004fc800078e00ff */
[----:B------:R-:W-:Y:S01]  /*4690*/  IMAD.MOV.U32 R13, RZ, RZ, R11 ;  /* 0x000000ffff0d7224 */ /* 0x000fe200078e000b */
[----:B---3--:R-:W-:Y:S02]  /*46a0*/  @P1 SHF.R.U32.HI R13, RZ, R15, R12 ;  /* 0x0000000fff0d1219 */ /* 0x008fe4000001160c */
[----:B------:R-:W-:Y:S02]  /*46b0*/  PLOP3.LUT P1, PT, PT, PT, UP1, 0x40, 0x0 ;  /* 0x000000000000781c */ /* 0x000fe40003f2e818 */
[----:B------:R-:W-:Y:S01]  /*46c0*/  IADD3 R13, R13, -UR11, R18 ;  /* 0x8000000b0d0d7c10 */ /* 0x000fe2000fffe012 */
[----:B------:R-:W-:Y:S02]  /*46d0*/  WARPGROUP.DEPBAR.LE gsb0, 0x0 ;  /* 0x00008000000079c5 */ /* 0x000fe40000010000 */
[----:B------:R-:W-:-:S09]  /*46e0*/  WARPGROUP.ARRIVE ;  /* 0x00000000000079c5 */ /* 0x000fd20000000000 */
        /* <DEDUP_REMOVED lines=25> */
[----:B------:R-:W-:-:S13]  /*4880*/  R2UR UR14, R13 ;  /* 0x000000000d0e72ca */ /* 0x000fda00000e0000 */
[----:B------:R-:W-:Y:S01]  /*4890*/  UIADD3 UR4, UR14, UR4, URZ ;  /* 0x000000040e047290 */ /* 0x000fe2000fffe03f */
[----:B------:R-:W-:Y:S02]  /*48a0*/  WARPGROUP.DEPBAR.LE gsb0, 0x0 ;  /* 0x00008000000079c5 */ /* 0x000fe40000010000 */
[----:B------:R0:W-:Y:S02]  /*48b0*/  @!P0 SYNCS.ARRIVE.TRANS64.RED.A1T0 RZ, [R6+URZ], RZ ;  /* 0x000000ff06ff89a7 */ /* 0x0001e4000810043f */
[----:B0-----:R-:W-:Y:S01]  /*48c0*/  VIADD R6, R23, 0xfffffffe ;  /* 0xfffffffe17067836 */ /* 0x001fe20000000000 */
[----:B-1----:R-:W-:Y:S06]  /*48d0*/  @P1 BRA `(.L_x_10871) ;  /* 0x0000000000481947 */ /* 0x002fec0003800000 */
[C---:B------:R-:W-:Y:S01]  /*48e0*/  ISETP.GT.AND P1, PT, R13.reuse, RZ, PT ;  /* 0x000000ff0d00720c */ /* 0x040fe20003f24270 */
[----:B------:R-:W-:-:S05]  /*48f0*/  VIADD R12, R13, 0xffffffff ;  /* 0xffffffff0d0c7836 */ /* 0x000fca0000000000 */
[----:B------:R-:W-:-:S07]  /*4900*/  R2UR UR18, R12 ;  /* 0x000000000c1272ca */ /* 0x000fce00000e0000 */
[----:B------:R-:W-:Y:S08]  /*4910*/  @P1 BRA `(.L_x_10872) ;  /* 0x00000000001c1947 */ /* 0x000ff00003800000 */
[----:B------:R-:W-:Y:S02]  /*4920*/  UISETP.NE.AND UP2, UPT, UR5, 0x1, UPT ;  /* 0x000000010500788c */ /* 0x000fe4000bf45270 */
[----:B------:R-:W-:-:S09]  /*4930*/  UIADD3 UR18, -UR14, URZ, URZ ;  /* 0x0000003f0e127290 */ /* 0x000fd2000fffe13f */
[----:B------:R-:W-:Y:S02]  /*4940*/  @UP2 ULDC.64 UR22, c[0x0][0x9e8] ;  /* 0x00027a0000162ab9 */ /* 0x000fe40000000a00 */
[----:B------:R-:W-:-:S04]  /*4950*/  UIMAD.WIDE.U32 UR14, UR18, UR22, URZ ;  /* 0x00000016120e72a5 */ /* 0x000fc8000f8e003f */
[----:B------:R-:W-:-:S04]  /*4960*/  @UP2 USHF.R.U32.HI UR18, URZ, UR23, UR15 ;  /* 0x000000173f122299 */ /* 0x000fc8000801160f */
[----:B------:R-:W-:Y:S01]  /*4970*/  ULOP3.LUT UR18, URZ, UR18, URZ, 0x33, !UPT ;  /* 0x000000123f127292 */ /* 0x000fe2000f8e333f */
[----:B------:R-:W-:Y:S11]  /*4980*/  BRA `(.L_x_10873) ;  /* 0x0000000000107947 */ /* 0x000ff60003800000 */
.L_x_10872:
[----:B------:R-:W-:-:S11]  /*4990*/  UISETP.NE.AND UP2, UPT, UR5, 0x1, UPT ;  /* 0x000000010500788c */ /* 0x000fd6000bf45270 */
[----:B------:R-:W-:Y:S02]  /*49a0*/  @UP2 ULDC.64 UR22, c[0x0][0x9e8] ;  /* 0x00027a0000162ab9 */ /* 0x000fe40000000a00 */
[----:B------:R-:W-:-:S04]  /*49b0*/  UIMAD.WIDE.U32 UR14, UR18, UR22, URZ ;  /* 0x00000016120e72a5 */ /* 0x000fc8000f8e003f */
[----:B------:R-:W-:-:S12]  /*49c0*/  @UP2 USHF.R.U32.HI UR18, URZ, UR23, UR15 ;  /* 0x000000173f122299 */ /* 0x000fd8000801160f */
.L_x_10873:
[----:B------:R-:W-:-:S04]  /*49d0*/  UIMAD UR5, UR18, UR5, UR5 ;  /* 0x00000005120572a4 */ /* 0x000fc8000f8e0205 */
[----:B------:R-:W-:-:S04]  /*49e0*/  UISETP.LT.AND UP2, UPT, UR4, UR5, UPT ;  /* 0x000000050400728c */ /* 0x000fc8000bf41270 */
[----:B------:R-:W-:-:S12]  /*49f0*/  USEL UR4, UR4, UR5, UP2 ;  /* 0x0000000504047287 */ /* 0x000fd80009000000 */
.L_x_10871:
[----:B------:R-:W-:-:S04]  /*4a00*/  UIMAD.WIDE UR4, UR4, 0x2aaaaaab, URZ ;  /* 0x2aaaaaab040478a5 */ /* 0x000fc8000f8e023f */
[----:B------:R-:W-:-:S04]  /*4a10*/  USHF.R.U32.HI UR4, URZ, 0x1f, UR5 ;  /* 0x0000001f3f047899 */ /* 0x000fc80008011605 */
[----:B------:R-:W-:-:S03]  /*4a20*/  ULEA.HI.SX32 UR4, UR5, UR4, 0x1c ;  /* 0x0000000405047291 */ /* 0x000fc6000f8fe23f */
[----:B------:R-:W-:Y:S01]  /*4a30*/  UMOV UR5, URZ ;  /* 0x0000003f00057c82 */ /* 0x000fe20008000000 */
[----:B------:R-:W-:-:S04]  /*4a40*/  UISETP.LT.AND UP2, UPT, UR37, UR4, UPT ;  /* 0x000000042500728c */ /* 0x000fc8000bf41270 */
[----:B------:R-:W-:-:S03]  /*4a50*/  USEL UR25, UR37, UR4, !UP2 ;  /* 0x0000000425197287 */ /* 0x000fc6000d000000 */
[----:B------:R-:W-:-:S03]  /*4a60*/  UMOV UR4, URZ ;  /* 0x0000003f00047c82 */ /* 0x000fc60008000000 */
[----:B------:R-:W-:-:S13]  /*4a70*/  ISETP.GE.AND P1, PT, R6, UR25, PT ;  /* 0x0000001906007c0c */ /* 0x000fda000bf26270 */
        /* <DEDUP_REMOVED lines=9> */
.L_x_10891:
[----:B------:R-:W-:Y:S01]  /*4b10*/  UIADD3 UR4, UR4, 0x1, URZ ;  /* 0x0000000104047890 */ /* 0x000fe2000fffe03f */
[----:B------:R-:W-:-:S03]  /*4b20*/  PLOP3.LUT P1, PT, PT, PT, UP0, 0x40, 0x0 ;  /* 0x000000000000781c */ /* 0x000fc60003f2e808 */
[----:B------:R-:W-:-:S04]  /*4b30*/  UISETP.NE.AND UP2, UPT, UR4, 0x2, UPT ;  /* 0x000000020400788c */ /* 0x000fc8000bf45270 */
[----:B------:R-:W-:Y:S02]  /*4b40*/  USEL UR10, URZ, 0x1, UP2 ;  /* 0x000000013f0a7887 */ /* 0x000fe40009000000 */
[----:B------:R-:W-:Y:S02]  /*4b50*/  USEL UR4, UR4, URZ, UP2 ;  /* 0x0000003f04047287 */ /* 0x000fe40009000000 */
[----:B------:R-:W-:Y:S02]  /*4b60*/  ULOP3.LUT UR5, UR5, UR10, URZ, 0x3c, !UPT ;  /* 0x0000000a05057292 */ /* 0x000fe4000f8e3c3f */
[----:B-1----:R-:W-:Y:S10]  /*4b70*/  @P1 BRA `(.L_x_10875) ;  /* 0x0000000000041947 */ /* 0x002ff40003800000 */
[----:B------:R-:W-:Y:S01]  /*4b80*/  BPT.TRAP 0x1 ;  /* 0x000000040000795c */ /* 0x000fe20000300000 */
.L_x_10875:
[----:B------:R-:W-:Y:S01]  /*4b90*/  PLOP3.LUT P2, PT, PT, PT, UP0, 0x40, 0x0 ;  /* 0x000000000000781c */ /* 0x000fe20003f4e808 */
[----:B------:R-:W-:Y:S01]  /*4ba0*/  ULEA UR32, UR4, UR38, 0x3 ;  /* 0x0000002604207291 */ /* 0x000fe2000f8e183f */
[----:B------:R-:W-:-:S05]  /*4bb0*/  IMAD.U32 R12, RZ, RZ, UR5 ;  /* 0x00000005ff0c7e24 */ /* 0x000fca000f8e00ff */
[----:B------:R-:W-:-:S04]  /*4bc0*/  SHF.L.U32 R12, R12, 0x1f, RZ ;  /* 0x0000001f0c0c7819 */ /* 0x000fc800000006ff */
[----:B------:R0:W1:Y:S02]  /*4bd0*/  SYNCS.PHASECHK.TRANS64.TRYWAIT P1, [UR32+0x22830], R12 ;  /* 0x0228300cff0075a7 */ /* 0x0000640008020160 */
[----:B------:R-:W-:Y:S05]  /*4be0*/  @P2 BRA `(.L_x_10876) ;  /* 0x0000000000042947 */ /* 0x000fea0003800000 */
[----:B------:R-:W-:Y:S01]  /*4bf0*/  BPT.TRAP 0x1 ;  /* 0x000000040000795c */ /* 0x000fe20000300000 */
.L_x_10876:
[----:B-1----:R-:W-:Y:S05]  /*4c00*/  @P1 BRA `(.L_x_10877) ;  /* 0x0000000000081947 */ /* 0x002fea0003800000 */
[----:B------:R-:W1:Y:S02]  /*4c10*/  SYNCS.PHASECHK.TRANS64.TRYWAIT P1, [UR32+0x22830], R12 ;  /* 0x0228300cff0075a7 */ /* 0x000e640008020160 */
[----:B-1----:R-:W-:Y:S05]  /*4c20*/  @!P1 BRA `(.L_x_10878) ;  /* 0x0000010000089947 */ /* 0x002fea0003800000 */
.L_x_10877:
[----:B------:R-:W-:Y:S01]  /*4c30*/  UIMAD UR22, UR4, 0x300, UR6 ;  /* 0x00000300041678a4 */ /* 0x000fe2000f8e0206 */
[----:B------:R-:W-:Y:S01]  /*4c40*/  WARPGROUP.ARRIVE ;  /* 0x00000000000079c5 */ /* 0x000fe20000000000 */
[----:B------:R-:W-:Y:S01]  /*4c50*/  UMOV UR23, 0x40000040 ;  /* 0x4000004000177882 */ /* 0x000fe20000000000 */
[----:B------:R-:W-:Y:S01]  /*4c60*/  UMOV UR11, 0x40000040 ;  /* 0x40000040000b7882 */ /* 0x000fe20000000000 */
[----:B------:R-:W-:Y:S01]  /*4c70*/  UIADD3 UR10, UR22, 0x2, URZ ;  /* 0x00000002160a7890 */ /* 0x000fe2000fffe03f */
[----:B------:R-:W-:Y:S01]  /*4c80*/  ISETP.NE.AND P1, PT, R7, 0x1, PT ;  /* 0x000000010700780c */ /* 0x000fe20003f25270 */
[----:B------:R-:W-:Y:S01]  /*4c90*/  UIADD3 UR14, UR22, 0x4, URZ ;  /* 0x00000004160e7890 */ /* 0x000fe2000fffe03f */
[----:B------:R-:W-:Y:S02]  /*4ca0*/  UMOV UR15, 0x40000040 ;  /* 0x40000040000f7882 */ /* 0x000fe40000000000 */
[----:B------:R-:W-:Y:S01]  /*4cb0*/  HGMMA.64x96x16.F32.BF16 R152, gdesc[UR20], RZ, !UPT, gsb0 ;  /* 0x01600000149879f0 */ /* 0x000fe2000c0018ff */
[----:B------:R-:W-:Y:S01]  /*4cc0*/  UIADD3 UR18, UR22, 0x6, URZ ;  /* 0x0000000616127890 */ /* 0x000fe2000fffe03f */
[----:B------:R-:W-:-:S07]  /*4cd0*/  UMOV UR19, 0x40000040 ;  /* 0x4000004000137882 */ /* 0x000fce0000000000 */
[----:B------:R-:W2:Y:S08]  /*4ce0*/  @P1 LDC R23, c[0x0][0x44c] ;  /* 0x00011300ff171b82 */ /* 0x000eb00000000800 */
[----:B------:R-:W3:Y:S01]  /*4cf0*/  @P1 LDC R8, c[0x0][0x450] ;  /* 0x00011400ff081b82 */ /* 0x000ee20000000800 */
[----:B--2---:R-:W-:Y:S01]  /*4d00*/  @P1 IMAD.HI.U32 R23, R4, R23, RZ ;  /* 0x0000001704171227 */ /* 0x004fe200078e00ff */
[----:B------:R-:W-:-:S02]  /*4d10*/  WARPGROUP.DEPBAR.LE gsb0, 0x0 ;  /* 0x00008000000079c5 */ /* 0x000fc40000010000 */
[----:B------:R-:W-:-:S06]  /*4d20*/  WARPGROUP.ARRIVE ;  /* 0x00000000000079c5 */ /* 0x000fcc0000000000 */
[----:B------:R-:W-:Y:S01]  /*4d30*/  HGMMA.64x96x16.F32.BF16 R152, gdesc[UR8], R152, gsb0 ;  /* 0x01600000089879f0 */ /* 0x000fe20008001898 */
[----:B------:R-:W-:Y:S02]  /*4d40*/  UMOV UR11, UR26 ;  /* 0x0000001a000b7c82 */ /* 0x000fe40008000000 */
        /* <DEDUP_REMOVED lines=10> */
[----:B------:R-:W-:Y:S02]  /*4df0*/  IMAD.MOV.U32 R191, RZ, RZ, R4 ;  /* 0x000000ffffbf7224 */ /* 0x000fe400078e0004 */
[----:B------:R-:W-:Y:S01]  /*4e00*/  FMUL.FTZ R208, R169, UR30 ;  /* 0x0000001ea9d07c20 */ /* 0x000fe20008410000 */
[----:B---3--:R-:W-:Y:S01]  /*4e10*/  @P1 SHF.R.U32.HI R191, RZ, R8, R23 ;  /* 0x00000008ffbf1219 */ /* 0x008fe20000011617 */
[----:B------:R-:W-:Y:S01]  /*4e20*/  FMUL.FTZ R169, R190, UR30 ;  /* 0x0000001ebea97c20 */ /* 0x000fe20008410000 */
[----:B------:R-:W-:-:S02]  /*4e30*/  IMAD R190, R6, -0x60, RZ ;  /* 0xffffffa006be7824 */ /* 0x000fc400078e02ff */
[----:B------:R-:W-:Y:S01]  /*4e40*/  FMUL.FTZ R211, R172, UR30 ;  /* 0x0000001eacd37c20 */ /* 0x000fe20008410000 */
[----:B------:R-:W-:Y:S01]  /*4e50*/  FMUL.FTZ R209, R168, UR30 ;  /* 0x0000001ea8d17c20 */ /* 0x000fe20008410000 */
[----:B------:R-:W2:Y:S01]  /*4e60*/  SHFL.IDX PT, R172, R191, RZ, 0x1c1f ;  /* 0x001c1fffbfac7589 */ /* 0x000ea200000e0000 */
[----:B------:R-:W-:Y:S02]  /*4e70*/  VIADD R168, R190, 0x1 ;  /* 0x00000001bea87836 */ /* 0x000fe40000000000 */
[----:B------:R-:W-:Y:S01]  /*4e80*/  FMUL.FTZ R204, R161, UR30 ;  /* 0x0000001ea1cc7c20 */ /* 0x000fe20008410000 */
[----:B------:R-:W-:Y:S01]  /*4e90*/  FMUL.FTZ R21, R162, UR30 ;  /* 0x0000001ea2157c20 */ /* 0x000fe20008410000 */
[----:B------:R-:W-:Y:S01]  /*4ea0*/  FMUL.FTZ R201, R152, UR30 ;  /* 0x0000001e98c97c20 */ /* 0x000fe20008410000 */
[----:B------:R-:W-:Y:S01]  /*4eb0*/  FMUL.FTZ R161, R182, UR30 ;  /* 0x0000001eb6a17c20 */ /* 0x000fe20008410000 */
[----:B------:R-:W-:Y:S01]  /*4ec0*/  FMUL.FTZ R162, R183, UR30 ;  /* 0x0000001eb7a27c20 */ /* 0x000fe20008410000 */
        /* <DEDUP_REMOVED lines=18> */
[----:B------:R-:W-:-:S02]  /*4ff0*/  IMAD R23, R3, -0x2, R168 ;  /* 0xfffffffe03177824 */ /* 0x000fc400078e02a8 */
        /* <DEDUP_REMOVED lines=18> */
[----:B------:R-:W-:Y:S01]  /*5120*/  IMAD.U32 R177, RZ, RZ, UR32 ;  /* 0x00000020ffb17e24 */ /* 0x000fe2000f8e00ff */
[----:B------:R-:W-:Y:S01]  /*5130*/  PLOP3.LUT P1, PT, PT, PT, UP1, 0x40, 0x0 ;  /* 0x000000000000781c */ /* 0x000fe20003f2e818 */
[----:B------:R-:W1:Y:S01]  /*5140*/  MUFU.TANH R201, R201 ;  /* 0x000000c900c97308 */ /* 0x000e620000002400 */
[----:B------:R-:W-:Y:S01]  /*5150*/  IMAD R23, R16, UR29, R23 ;  /* 0x0000001d10177c24 */ /* 0x000fe2000f8e0217 */
[----:B------:R-:W-:Y:S01]  /*5160*/  IADD3 R8, -R19, 0xb, RZ ;  /* 0x0000000b13087810 */ /* 0x000fe20007ffe1ff */
[----:B------:R-:W-:-:S02]  /*5170*/  @!P0 VIADD R22, R177, 0x22840 ;  /* 0x00022840b1168836 */ /* 0x000fc40000000000 */
[----:B------:R-:W-:-:S03]  /*5180*/  VIADD R23, R23, -UR11 ;  /* 0x8000000b17177c36 */ /* 0x000fc60008000000 */
[----:B------:R-:W3:Y:S01]  /*5190*/  MUFU.TANH R200, R200 ;  /* 0x000000c800c87308 */ /* 0x000ee20000002400 */
[----:B------:R-:W-:Y:S01]  /*51a0*/  @!P0 PRMT R22, RZ, 0x654, R22 ;  /* 0x00000654ff168816 */ /* 0x000fe20000000016 */
[----:B------:R4:W-:Y:S06]  /*51b0*/  BAR.ARV R8, 0x100 ;  /* 0x000400080000751d */ /* 0x0009ec0000002000 */
[----:B------:R-:W0:Y:S01]  /*51c0*/  MUFU.TANH R13, R13 ;  /* 0x0000000d000d7308 */ /* 0x000e220000002400 */
[C---:B------:R-:W-:Y:S01]  /*51d0*/  VIADD R193, R23.reuse, UR31 ;  /* 0x0000001f17c17c36 */ /* 0x040fe20008000000 */
[----:B------:R4:W-:Y:S01]  /*51e0*/  @!P0 SYNCS.ARRIVE.TRANS64.RED.A1T0 RZ, [R22+URZ], RZ ;  /* 0x000000ff16ff89a7 */ /* 0x0009e2000810043f */
[----:B------:R-:W-:-:S02]  /*51f0*/  VIADD R195, R23, UR7 ;  /* 0x0000000717c37c36 */ /* 0x000fc40008000000 */
        /* <DEDUP_REMOVED lines=61> */
.L_x_10881:
[----:B------:R-:W-:-:S05]  /*55d0*/  IMAD.U32 R172, RZ, RZ, UR28 ;  /* 0x0000001cffac7e24 */ /* 0x000fca000f8e00ff */
[----:B------:R-:W-:-:S13]  /*55e0*/  ISETP.NE.AND P1, PT, R172, 0x1, PT ;  /* 0x00000001ac00780c */ /* 0x000fda0003f25270 */
[----:B------:R-:W1:Y:S02]  /*55f0*/  @P1 LDC.64 R22, c[0x0][0x9e8] ;  /* 0x00027a00ff161b82 */ /* 0x000e640000000a00 */
[----:B-1----:R-:W-:-:S05]  /*5600*/  @P1 IMAD.HI.U32 R22, R171, R22, RZ ;  /* 0x00000016ab161227 */ /* 0x002fca00078e00ff */
[----:B------:R-:W-:-:S07]  /*5610*/  @P1 SHF.R.U32.HI R171, RZ, R23, R22 ;  /* 0x00000017ffab1219 */ /* 0x000fce0000011616 */
.L_x_10882:
[----:B------:R-:W-:Y:S05]  /*5620*/  BSYNC B0 ;  /* 0x0000000000007941 */ /* 0x000fea0003800000 */
.L_x_10880:
[----:B------:R-:W-:-:S04]  /*5630*/  IMAD R22, R3, -0x2, R190 ;  /* 0xfffffffe03167824 */ /* 0x000fc800078e02be */
[----:B------:R-:W-:-:S05]  /*5640*/  IMAD R171, R171, R172, R22 ;  /* 0x000000acabab7224 */ /* 0x000fca00078e0216 */
[----:B------:R-:W-:Y:S02]  /*5650*/  VIADDMNMX R192, R171, R172, R192, PT ;  /* 0x000000acabc07246 */ /* 0x000fe400038001c0 */
[----:B------:R-:W-:-:S07]  /*5660*/  VIMNMX R194, R194, R171, !PT ;  /* 0x000000abc2c27248 */ /* 0x000fce0007fe0100 */
.L_x_10879:
[C---:B------:R-:W-:Y:S01]  /*5670*/  ISETP.GE.AND P1, PT, R190.reuse, 0x1, PT ;  /* 0x00000001be00780c */ /* 0x040fe20003f26270 */
[----:B------:R-:W1:Y:S01]  /*5680*/  SHFL.IDX PT, R22, R191, 0x1, 0x1c1f ;  /* 0x003c1f00bf167f89 */ /* 0x000e6200000e0000 */
[----:B------:R-:W-:Y:S02]  /*5690*/  ISETP.GE.AND P4, PT, R190, 0x9, PT ;  /* 0x00000009be00780c */ /* 0x000fe40003f86270 */
[----:B------:R-:W-:Y:S02]  /*56a0*/  LOP3.LUT R17, R17, 0xfffbffff, RZ, 0xc0, !PT ;  /* 0xfffbffff11117812 */ /* 0x000fe400078ec0ff */
[----:B------:R-:W-:-:S04]  /*56b0*/  ISETP.GT.AND P2, PT, R194, RZ, !P1 ;  /* 0x000000ffc200720c */ /* 0x000fc80004f44270 */
[----:B------:R-:W-:-:S03]  /*56c0*/  ISETP.LT.OR P2, PT, R192, 0x1, P2 ;  /* 0x00000001c000780c */ /* 0x000fc60001741670 */
[----:B------:R-:W-:Y:S02]  /*56d0*/  @P1 LOP3.LUT R17, R17, 0x40000, RZ, 0xfc, !PT ;  /* 0x0004000011111812 */ /* 0x000fe400078efcff */
[----:B------:R-:W-:Y:S02]  /*56e0*/  ISETP.GE.AND P1, PT, R190, 0x2, PT ;  /* 0x00000002be00780c */ /* 0x000fe40003f26270 */
[----:B------:R-:W-:Y:S02]  /*56f0*/  LOP3.LUT R17, R17, 0xfffffffd, RZ, 0xc0, !PT ;  /* 0xfffffffd11117812 */ /* 0x000fe400078ec0ff */
[----:B------:R-:W-:Y:S02]  /*5700*/  FSEL R201, R201, -INF , !P2 ;  /* 0xff800000c9c97808 */ /* 0x000fe40005000000 */
[----:B------:R-:W-:Y:S02]  /*5710*/  ISETP.GT.AND P3, PT, R194, 0x1, !P1 ;  /* 0x00000001c200780c */ /* 0x000fe40004f64270 */
[----:B------:R-:W-:-:S02]  /*5720*/  @P4 LOP3.LUT R17, R17, 0x2, RZ, 0xfc, !PT ;  /* 0x0000000211114812 */ /* 0x000fc400078efcff */
[----:B------:R-:W-:Y:S01]  /*5730*/  ISETP.GT.AND P2, PT, R194, 0x8, !P4 ;  /* 0x00000008c200780c */ /* 0x000fe20006744270 */
[--C-:B-1----:R-:W-:Y:S01]  /*5740*/  IMAD.IADD R193, R193, 0x1, R22.reuse ;  /* 0x00000001c1c17824 */ /* 0x102fe200078e0216 */
[----:B------:R-:W-:Y:S01]  /*5750*/  ISETP.GE.AND P4, PT, R190, 0xa, PT ;  /* 0x0000000abe00780c */ /* 0x000fe20003f86270 */
[----:B------:R-:W-:Y:S01]  /*5760*/  IMAD.IADD R195, R195, 0x1, R22 ;  /* 0x00000001c3c37824 */ /* 0x000fe200078e0216 */
[C---:B------:R-:W-:Y:S02]  /*5770*/  ISETP.LT.OR P3, PT, R192.reuse, 0x2, P3 ;  /* 0x00000002c000780c */ /* 0x040fe40001f61670 */
[----:B------:R-:W-:Y:S02]  /*5780*/  ISETP.LT.OR P2, PT, R192, 0x9, P2 ;  /* 0x00000009c000780c */ /* 0x000fe40001741670 */
[----:B------:R-:W-:Y:S02]  /*5790*/  FSEL R200, R200, -INF , !P3 ;  /* 0xff800000c8c87808 */ /* 0x000fe40005800000 */
[----:B------:R-:W-:-:S02]  /*57a0*/  ISETP.GE.AND P3, PT, R190, 0x11, PT ;  /* 0x00000011be00780c */ /* 0x000fc40003f66270 */
[----:B------:R-:W-:Y:S02]  /*57b0*/  LOP3.LUT R17, R17, 0xfffffffb, RZ, 0xc0, !PT ;  /* 0xfffffffb11117812 */ /* 0x000fe400078ec0ff */
[----:B0-----:R-:W-:Y:S02]  /*57c0*/  FSEL R203, R203, -INF , !P2 ;  /* 0xff800000cbcb7808 */ /* 0x001fe40005000000 */
[----:B------:R-:W-:Y:S02]  /*57d0*/  ISETP.GT.AND P2, PT, R194, 0x9, !P4 ;  /* 0x00000009c200780c */ /* 0x000fe40006744270 */
[----:B------:R-:W-:Y:S02]  /*57e0*/  @P4 LOP3.LUT R17, R17, 0x4, RZ, 0xfc, !PT ;  /* 0x0000000411114812 */ /* 0x000fe400078efcff */
[----:B------:R-:W-:Y:S02]  /*57f0*/  ISETP.LT.OR P2, PT, R192, 0xa, P2 ;  /* 0x0000000ac000780c */ /* 0x000fe40001741670 */
[----:B------:R-:W-:-:S02]  /*5800*/  LOP3.LUT R17, R17, 0xfffffff7, RZ, 0xc0, !PT ;  /* 0xfffffff711117812 */ /* 0x000fc400078ec0ff */
[----:B------:R-:W-:Y:S02]  /*5810*/  FSEL R202, R202, -INF , !P2 ;  /* 0xff800000caca7808 */ /* 0x000fe40005000000 */
[----:B------:R-:W-:Y:S02]  /*5820*/  @P3 LOP3.LUT R17, R17, 0x8, RZ, 0xfc, !PT ;  /* 0x0000000811113812 */ /* 0x000fe400078efcff */
[----:B------:R-:W-:Y:S02]  /*5830*/  ISETP.GT.AND P2, PT, R194, 0x10, !P3 ;  /* 0x00000010c200780c */ /* 0x000fe40005f44270 */
[----:B------:R-:W-:Y:S02]  /*5840*/  ISETP.GE.AND P3, PT, R190, 0x12, PT ;  /* 0x00000012be00780c */ /* 0x000fe40003f66270 */
[----:B------:R-:W-:Y:S02]  /*5850*/  ISETP.LT.OR P2, PT, R192, 0x11, P2 ;  /* 0x00000011c000780c */ /* 0x000fe40001741670 */
[----:B------:R-:W-:-:S02]  /*5860*/  LOP3.LUT R17, R17, 0xffffffef, RZ, 0xc0, !PT ;  /* 0xffffffef11117812 */ /* 0x000fc400078ec0ff */
        /* <DEDUP_REMOVED lines=102> */
[----:B------:R-:W-:-:S04]  /*5ed0*/  ISETP.GT.AND P6, PT, R194, 0x59, !P6 ;  /* 0x00000059c200780c */ /* 0x000fc800077c4270 */
[----:B------:R-:W-:-:S04]  /*5ee0*/  ISETP.LT.OR P6, PT, R192, 0x5a, P6 ;  /* 0x0000005ac000780c */ /* 0x000fc800037c1670 */
[----:B------:R-:W-:Y:S02]  /*5ef0*/  FSEL R189, R189, -INF , !P6 ;  /* 0xff800000bdbd7808 */ /* 0x000fe40007000000 */
[----:B------:R-:W-:-:S13]  /*5f00*/  PLOP3.LUT P6, PT, PT, PT, UP1, 0x40, 0x0 ;  /* 0x000000000000781c */ /* 0x000fda0003fce818 */
[----:B------:R-:W-:Y:S05]  /*5f10*/  @P6 BRA `(.L_x_10883) ;  /* 0x00000000005c6947 */ /* 0x000fea0003800000 */
        /* <DEDUP_REMOVED lines=13> */
.L_x_10885:
[----:B------:R-:W-:-:S05]  /*5ff0*/  IMAD.U32 R192, RZ, RZ, UR28 ;  /* 0x0000001cffc07e24 */ /* 0x000fca000f8e00ff */
[----:B------:R-:W-:-:S13]  /*6000*/  ISETP.NE.AND P6, PT, R192, 0x1, PT ;  /* 0x00000001c000780c */ /* 0x000fda0003fc5270 */
[----:B------:R-:W0:Y:S02]  /*6010*/  @P6 LDC.64 R22, c[0x0][0x9e8] ;  /* 0x00027a00ff166b82 */ /* 0x000e240000000a00 */
[----:B0-----:R-:W-:-:S05]  /*6020*/  @P6 IMAD.HI.U32 R22, R191, R22, RZ ;  /* 0x00000016bf166227 */ /* 0x001fca00078e00ff */
[----:B------:R-:W-:-:S07]  /*6030*/  @P6 SHF.R.U32.HI R191, RZ, R23, R22 ;  /* 0x00000017ffbf6219 */ /* 0x000fce0000011616 */
.L_x_10886:
[----:B------:R-:W-:Y:S05]  /*6040*/  BSYNC B0 ;  /* 0x0000000000007941 */ /* 0x000fea0003800000 */
.L_x_10884:
[----:B------:R-:W-:-:S04]  /*6050*/  IMAD R22, R3, -0x2, R190 ;  /* 0xfffffffe03167824 */ /* 0x000fc800078e02be */
[----:B------:R-:W-:-:S05]  /*6060*/  IMAD R22, R191, R192, R22 ;  /* 0x000000c0bf167224 */ /* 0x000fca00078e0216 */
[----:B------:R-:W-:Y:S02]  /*6070*/  VIADDMNMX R193, R22, R192, R193, PT ;  /* 0x000000c016c17246 */ /* 0x000fe400038001c1 */
[----:B------:R-:W-:-:S07]  /*6080*/  VIMNMX R195, R195, R22, !PT ;  /* 0x00000016c3c37248 */ /* 0x000fce0007fe0100 */
.L_x_10883:
[----:B------:R-:W-:Y:S01]  /*6090*/  ISETP.GT.AND P1, PT, R195, 0x1, !P1 ;  /* 0x00000001c300780c */ /* 0x000fe20004f24270 */
[----:B------:R-:W-:Y:S01]  /*60a0*/  UMOV UR10, UR27 ;  /* 0x0000001b000a7c82 */ /* 0x000fe20008000000 */
[----:B------:R-:W-:Y:S02]  /*60b0*/  LOP3.LUT P6, RZ, R17, 0x10000, RZ, 0xc0, !PT ;  /* 0x0001000011ff7812 */ /* 0x000fe400078cc0ff */
[----:B------:R-:W-:Y:S02]  /*60c0*/  ISETP.LT.OR P1, PT, R193, 0x2, P1 ;  /* 0x00000002c100780c */ /* 0x000fe40000f21670 */
[----:B------:R-:W-:Y:S02]  /*60d0*/  FMNMX.FTZ R23, R201, R10, !PT ;  /* 0x0000000ac9177209 */ /* 0x000fe40007810000 */
[----:B------:R-:W-:Y:S02]  /*60e0*/  FSEL R22, R14, -INF , !P1 ;  /* 0xff8000000e167808 */ /* 0x000fe40004800000 */
[----:B------:R-:W-:-:S02]  /*60f0*/  LOP3.LUT P1, RZ, R17, 0x2, RZ, 0xc0, !PT ;  /* 0x0000000211ff7812 */ /* 0x000fc4000782c0ff */
[----:B------:R-:W-:Y:S02]  /*6100*/  FMNMX.FTZ R14, R200, R23, !PT ;  /* 0x00000017c80e7209 */ /* 0x000fe40007810000 */
[----:B------:R-:W-:Y:S02]  /*6110*/  ISETP.GT.AND P1, PT, R195, 0x8, !P1 ;  /* 0x00000008c300780c */ /* 0x000fe40004f24270 */
[----:B------:R-:W-:Y:S02]  /*6120*/  FMNMX.FTZ R23, R203, R14, !PT ;  /* 0x0000000ecb177209 */ /* 0x000fe40007810000 */
[----:B------:R-:W-:Y:S02]  /*6130*/  ISETP.LT.OR P1, PT, R193, 0x9, P1 ;  /* 0x00000009c100780c */ /* 0x000fe40000f21670 */
[----:B------:R-:W-:Y:S02]  /*6140*/  FMNMX.FTZ R14, R202, R23, !PT ;  /* 0x00000017ca0e7209 */ /* 0x000fe40007810000 */
        /* <DEDUP_REMOVED lines=46> */
[----:B------:R-:W-:Y:S02]  /*6430*/  FMNMX.FTZ R23, R189, R14, !PT ;  /* 0x0000000ebd177209 */ /* 0x000fe40007810000 */
[----:B------:R-:W-:Y:S02]  /*6440*/  FSEL R156, R156, -INF , !P1 ;  /* 0xff8000009c9c7808 */ /* 0x000fe40004800000 */
[C---:B------:R-:W-:Y:S01]  /*6450*/  LOP3.LUT P1, RZ, R17.reuse, 0x2000, RZ, 0xc0, !PT ;  /* 0x0000200011ff7812 */ /* 0x040fe2000782c0ff */
[----:B------:R-:W0:Y:S01]  /*6460*/  SHFL.BFLY PT, R14, R23, 0x2, 0x1f ;  /* 0x0c401f00170e7f89 */ /* 0x000e2200000e0000 */
[----:B------:R-:W-:-:S02]  /*6470*/  LOP3.LUT P6, RZ, R17, 0x20, RZ, 0xc0, !PT ;  /* 0x0000002011ff7812 */ /* 0x000fc400078cc0ff */
[C---:B------:R-:W-:Y:S02]  /*6480*/  ISETP.GT.AND P1, PT, R195.reuse, 0x28, !P1 ;  /* 0x00000028c300780c */ /* 0x040fe40004f24270 */
[----:B------:R-:W-:Y:S02]  /*6490*/  ISETP.GT.AND P2, PT, R195, 0x49, !P2 ;  /* 0x00000049c300780c */ /* 0x000fe40005744270 */
[C---:B------:R-:W-:Y:S02]  /*64a0*/  ISETP.LT.OR P1, PT, R193.reuse, 0x29, P1 ;  /* 0x00000029c100780c */ /* 0x040fe40000f21670 */
[----:B------:R-:W-:Y:S02]  /*64b0*/  ISETP.LT.OR P2, PT, R193, 0x4a, P2 ;  /* 0x0000004ac100780c */ /* 0x000fe40001741670 */
[----:B------:R-:W-:Y:S02]  /*64c0*/  FSEL R157, R157, -INF , !P1 ;  /* 0xff8000009d9d7808 */ /* 0x000fe40004800000 */
[----:B------:R-:W-:-:S02]  /*64d0*/  LOP3.LUT P1, RZ, R17, 0x1000, RZ, 0xc0, !PT ;  /* 0x0000100011ff7812 */ /* 0x000fc4000782c0ff */
[C---:B------:R-:W-:Y:S02]  /*64e0*/  ISETP.GT.AND P3, PT, R195.reuse, 0x50, !P3 ;  /* 0x00000050c300780c */ /* 0x040fe40005f64270 */
[----:B------:R-:W-:Y:S02]  /*64f0*/  ISETP.GT.AND P1, PT, R195, 0x29, !P1 ;  /* 0x00000029c300780c */ /* 0x000fe40004f24270 */
[----:B------:R-:W-:Y:S02]  /*6500*/  FSEL R170, R170, -INF , !P2 ;  /* 0xff800000aaaa7808 */ /* 0x000fe40005000000 */
[----:B------:R-:W-:Y:S02]  /*6510*/  ISETP.LT.OR P1, PT, R193, 0x2a, P1 ;  /* 0x0000002ac100780c */ /* 0x000fe40000f21670 */
[----:B------:R-:W-:Y:S02]  /*6520*/  ISETP.GT.AND P4, PT, R195, 0x51, !P4 ;  /* 0x00000051c300780c */ /* 0x000fe40006784270 */
[----:B------:R-:W-:-:S02]  /*6530*/  FSEL R158, R158, -INF , !P1 ;  /* 0xff8000009e9e7808 */ /* 0x000fc40004800000 */
[----:B------:R-:W-:Y:S02]  /*6540*/  LOP3.LUT P1, RZ, R17, 0x800, RZ, 0xc0, !PT ;  /* 0x0000080011ff7812 */ /* 0x000fe4000782c0ff */
[----:B0-----:R-:W-:Y:S02]  /*6550*/  FMNMX.FTZ R190, R23, R14, !PT ;  /* 0x0000000e17be7209 */ /* 0x001fe40007810000 */
[----:B------:R-:W-:Y:S02]  /*6560*/  ISETP.GT.AND P1, PT, R195, 0x30, !P1 ;  /* 0x00000030c300780c */ /* 0x000fe40004f24270 */
[C---:B------:R-:W-:Y:S01]  /*6570*/  ISETP.LT.OR P3, PT, R193.reuse, 0x51, P3 ;  /* 0x00000051c100780c */ /* 0x040fe20001f61670 */
[----:B------:R-:W0:Y:S01]  /*6580*/  SHFL.BFLY PT, R191, R190, 0x1, 0x1f ;  /* 0x0c201f00bebf7f89 */ /* 0x000e2200000e0000 */
[----:B------:R-:W-:Y:S02]  /*6590*/  ISETP.LT.OR P1, PT, R193, 0x31, P1 ;  /* 0x00000031c100780c */ /* 0x000fe40000f21670 */
[----:B------:R-:W-:-:S02]  /*65a0*/  ISETP.GT.AND P5, PT, R195, 0x58, !P5 ;  /* 0x00000058c300780c */ /* 0x000fc40006fa4270 */
[----:B------:R-:W-:Y:S02]  /*65b0*/  FSEL R159, R159, -INF , !P1 ;  /* 0xff8000009f9f7808 */ /* 0x000fe40004800000 */
[----:B------:R-:W-:Y:S02]  /*65c0*/  LOP3.LUT P1, RZ, R17, 0x400, RZ, 0xc0, !PT ;  /* 0x0000040011ff7812 */ /* 0x000fe4000782c0ff */
[----:B------:R-:W-:Y:S02]  /*65d0*/  ISETP.LT.OR P4, PT, R193, 0x52, P4 ;  /* 0x00000052c100780c */ /* 0x000fe40002781670 */
[----:B------:R-:W-:Y:S02]  /*65e0*/  ISETP.GT.AND P1, PT, R195, 0x31, !P1 ;  /* 0x00000031c300780c */ /* 0x000fe40004f24270 */
[C---:B------:R-:W-:Y:S02]  /*65f0*/  ISETP.LT.OR P5, PT, R193.reuse, 0x59, P5 ;  /* 0x00000059c100780c */ /* 0x040fe40002fa1670 */
[----:B------:R-:W-:-:S04]  /*6600*/  ISETP.LT.OR P1, PT, R193, 0x32, P1 ;  /* 0x00000032c100780c */ /* 0x000fc80000f21670 */
[----:B------:R-:W-:Y:S02]  /*6610*/  FSEL R160, R160, -INF , !P1 ;  /* 0xff800000a0a07808 */ /* 0x000fe40004800000 */
[----:B------:R-:W-:Y:S02]  /*6620*/  LOP3.LUT P1, RZ, R17, 0x200, RZ, 0xc0, !PT ;  /* 0x0000020011ff7812 */ /* 0x000fe4000782c0ff */
[----:B0-----:R-:W-:Y:S02]  /*6630*/  FMNMX.FTZ R14, R190, R191, !PT ;  /* 0x000000bfbe0e7209 */ /* 0x001fe40007810000 */
[----:B------:R-:W-:-:S03]  /*6640*/  ISETP.GT.AND P1, PT, R195, 0x38, !P1 ;  /* 0x00000038c300780c */ /* 0x000fc60004f24270 */
[----:B------:R-:W-:Y:S01]  /*6650*/  FMUL.FTZ R197, R14, UR10 ;  /* 0x0000000a0ec57c20 */ /* 0x000fe20008410000 */
[----:B------:R-:W-:-:S04]  /*6660*/  ISETP.LT.OR P1, PT, R193, 0x39, P1 ;  /* 0x00000039c100780c */ /* 0x000fc80000f21670 */
[----:B------:R-:W-:Y:S02]  /*6670*/  FSEL R161, R161, -INF , !P1 ;  /* 0xff800000a1a17808 */ /* 0x000fe40004800000 */
[----:B------:R-:W-:-:S04]  /*6680*/  LOP3.LUT P1, RZ, R17, 0x100, RZ, 0xc0, !PT ;  /* 0x0000010011ff7812 */ /* 0x000fc8000782c0ff */
[----:B------:R-:W-:-:S04]  /*6690*/  ISETP.GT.AND P1, PT, R195, 0x39, !P1 ;  /* 0x00000039c300780c */ /* 0x000fc80004f24270 */
        /* <DEDUP_REMOVED lines=23> */
[----:B------:R-:W-:Y:S01]  /*6810*/  FSEL R195, R165, -INF , !P3 ;  /* 0xff800000a5c37808 */ /* 0x000fe20005800000 */
        /* <DEDUP_REMOVED lines=15> */
[--C-:B------:R-:W-:Y:S01]  /*6910*/  FFMA.FTZ R13, R201, UR10, -R197.reuse ;  /* 0x0000000ac90d7c23 */ /* 0x100fe200080108c5 */
[----:B------:R-:W-:Y:S01]  /*6920*/  MUFU.EX2 R190, R190 ;  /* 0x000000be00be7308 */ /* 0x000fe20000000800 */
[----:B------:R-:W-:Y:S01]  /*6930*/  FMNMX.FTZ R191, R153, R194, !PT ;  /* 0x000000c299bf7209 */ /* 0x000fe20007810000 */
[--C-:B------:R-:W-:Y:S01]  /*6940*/  FFMA.FTZ R203, R203, UR10, -R197.reuse ;  /* 0x0000000acbcb7c23 */ /* 0x100fe200080108c5 */
[--C-:B------:R-:W-:Y:S01]  /*6950*/  FFMA.FTZ R192, R202, UR10, -R197.reuse ;  /* 0x0000000acac07c23 */ /* 0x100fe200080108c5 */
        /* <DEDUP_REMOVED lines=10> */
[----:B------:R-:W-:-:S02]  /*6a00*/  FFMA.FTZ R188, R188, UR10, -R197 ;  /* 0x0000000abcbc7c23 */ /* 0x000fc400080108c5 */
        /* <DEDUP_REMOVED lines=17> */
[----:B------:R-:W-:Y:S02]  /*6b20*/  FMNMX.FTZ R176, R175, R198, !PT ;  /* 0x000000c6afb07209 */ /* 0x000fe40007810000 */
[----:B------:R-:W-:Y:S01]  /*6b30*/  FSEL R198, R168, -INF , !P2 ;  /* 0xff800000a8c67808 */ /* 0x000fe20005000000 */
[--C-:B------:R-:W-:Y:S01]  /*6b40*/  FFMA.FTZ R168, R179, UR10, -R197.reuse ;  /* 0x0000000ab3a87c23 */ /* 0x100fe200080108c5 */
[----:B------:R-:W-:Y:S01]  /*6b50*/  FMNMX.FTZ R167, R193, R176, !PT ;  /* 0x000000b0c1a77209 */ /* 0x000fe20007810000 */
[--C-:B------:R-:W-:Y:S01]  /*6b60*/  FFMA.FTZ R179, R181, UR10, -R197.reuse ;  /* 0x0000000ab5b37c23 */ /* 0x100fe200080108c5 */
[--C-:B------:R-:W-:Y:S01]  /*6b70*/  FFMA.FTZ R181, R183, UR10, -R197.reuse ;  /* 0x0000000ab7b57c23 */ /* 0x100fe200080108c5 */
[--C-:B------:R-:W-:Y:S01]  /*6b80*/  FFMA.FTZ R183, R185, UR10, -R197.reuse ;  /* 0x0000000ab9b77c23 */ /* 0x100fe200080108c5 */
[----:B------:R-:W-:Y:S01]  /*6b90*/  FMNMX.FTZ R176, R198, R167, !PT ;  /* 0x000000a7c6b07209 */ /* 0x000fe20007810000 */
[----:B------:R-:W-:Y:S01]  /*6ba0*/  FFMA.FTZ R185, R187, UR10, -R197 ;  /* 0x0000000abbb97c23 */ /* 0x000fe200080108c5 */
[----:B------:R-:W-:Y:S01]  /*6bb0*/  FSEL R187, R14, RZ, P1 ;  /* 0x000000ff0ebb7208 */ /* 0x000fe20000800000 */
[----:B------:R-:W-:Y:S02]  /*6bc0*/  MUFU.EX2 R173, R173 ;  /* 0x000000ad00ad7308 */ /* 0x000fe40000000800 */
[----:B------:R-:W0:Y:S02]  /*6bd0*/  SHFL.BFLY PT, R199, R176, 0x2, 0x1f ;  /* 0x0c401f00b0c77f89 */ /* 0x000e2400000e0000 */
[----:B------:R-:W-:-:S04]  /*6be0*/  FADD.FTZ R187, -R187, R10 ;  /* 0x0000000abbbb7221 */ /* 0x000fc80000010100 */
[----:B------:R-:W-:Y:S01]  /*6bf0*/  FMUL.FTZ R186, R187, UR10 ;  /* 0x0000000abbba7c20 */ /* 0x000fe20008410000 */
[----:B------:R-:W-:Y:S01]  /*6c00*/  FFMA.FTZ R187, R189, UR10, -R197 ;  /* 0x0000000abdbb7c23 */ /* 0x000fe200080108c5 */
[----:B------:R-:W-:Y:S08]  /*6c10*/  MUFU.EX2 R174, R174 ;  /* 0x000000ae00ae7308 */ /* 0x000ff00000000800 */
[----:B------:R-:W1:Y:S01]  /*6c20*/  MUFU.EX2 R186, R186 ;  /* 0x000000ba00ba7308 */ /* 0x000e620000000800 */
[----:B0-----:R-:W-:-:S07]  /*6c30*/  FMNMX.FTZ R199, R176, R199, !PT ;  /* 0x000000c7b0c77209 */ /* 0x001fce0007810000 */
[----:B------:R-:W-:Y:S01]  /*6c40*/  MUFU.EX2 R165, R165 ;  /* 0x000000a500a57308 */ /* 0x000fe20000000800 */
[----:B------:R-:W0:Y:S07]  /*6c50*/  SHFL.BFLY PT, R176, R199, 0x1, 0x1f ;  /* 0x0c201f00c7b07f89 */ /* 0x000e2e00000e0000 */
[----:B------:R-:W2:Y:S01]  /*6c60*/  MUFU.EX2 R166, R166 ;  /* 0x000000a600a67308 */ /* 0x000ea20000000800 */
[-C--:B-1----:R-:W-:Y:S01]  /*6c70*/  FMUL.FTZ R24, R24, R186.reuse ;  /* 0x000000ba18187220 */ /* 0x082fe20000410000 */
        /* <DEDUP_REMOVED lines=17> */
[----:B------:R-:W-:Y:S01]  /*6d90*/  FMUL.FTZ R56, R56, R186 ;  /* 0x000000ba38387220 */ /* 0x000fe20000410000 */
[----:B0-----:R-:W-:Y:S01]  /*6da0*/  FMNMX.FTZ R176, R199, R176, !PT ;  /* 0x000000b0c7b07209 */ /* 0x001fe20007810000 */
[-C--:B------:R-:W-:Y:S01]  /*6db0*/  FMUL.FTZ R57, R57, R186.reuse ;  /* 0x000000ba39397220 */ /* 0x080fe20000410000 */
[-C--:B------:R-:W-:Y:S01]  /*6dc0*/  FMUL.FTZ R60, R60, R186.reuse ;  /* 0x000000ba3c3c7220 */ /* 0x080fe20000410000 */
[-C--:B------:R-:W-:Y:S01]  /*6dd0*/  FMUL.FTZ R61, R61, R186.reuse ;  /* 0x000000ba3d3d7220 */ /* 0x080fe20000410000 */
[C---:B------:R-:W-:Y:S01]  /*6de0*/  FSETP.NEU.FTZ.AND P1, PT, R176.reuse, -INF , PT ;  /* 0xff800000b000780b */ /* 0x040fe20003f3d000 */
[----:B------:R-:W-:Y:S01]  /*6df0*/  FMUL.FTZ R199, R176, UR10 ;  /* 0x0000000ab0c77c20 */ /* 0x000fe20008410000 */
[----:B------:R-:W-:Y:S01]  /*6e00*/  MUFU.EX2 R168, R168 ;  /* 0x000000a800a87308 */ /* 0x000fe20000000800 */
[-C--:B------:R-:W-:Y:S01]  /*6e10*/  FMUL.FTZ R64, R64, R186.reuse ;  /* 0x000000ba40407220 */ /* 0x080fe20000410000 */
[-C--:B------:R-:W-:Y:S01]  /*6e20*/  FMUL.FTZ R65, R65, R186.reuse ;  /* 0x000000ba41417220 */ /* 0x080fe20000410000 */
[----:B------:R-:W-:Y:S01]  /*6e30*/  FMUL.FTZ R68, R68, R186 ;  /* 0x000000ba44447220 */ /* 0x000fe20000410000 */
[----:B------:R-:W-:Y:S01]  /*6e40*/  FSEL R197, R199, RZ, P1 ;  /* 0x000000ffc7c57208 */ /* 0x000fe20000800000 */
[----:B------:R-:W-:Y:S01]  /*6e50*/  FFMA.FTZ R199, R186, R2, R13 ;  /* 0x00000002bac77223 */ /* 0x000fe2000001000d */
[-C--:B------:R-:W-:Y:S01]  /*6e60*/  FMUL.FTZ R69, R69, R186.reuse ;  /* 0x000000ba45457220 */ /* 0x080fe20000410000 */
[----:B------:R-:W-:Y:S01]  /*6e70*/  FMUL.FTZ R72, R72, R186 ;  /* 0x000000ba48487220 */ /* 0x000fe20000410000 */
[----:B------:R-:W-:Y:S01]  /*6e80*/  MUFU.EX2 R178, R178 ;  /* 0x000000b200b27308 */ /* 0x000fe20000000800 */
[----:B------:R-:W-:Y:S01]  /*6e90*/  FADD.FTZ R2, R190, R199 ;  /* 0x000000c7be027221 */ /* 0x000fe20000010000 */
[--C-:B-1----:R-:W-:Y:S01]  /*6ea0*/  FFMA.FTZ R188, R152, UR10, -R197.reuse ;  /* 0x0000000a98bc7c23 */ /* 0x102fe200080108c5 */
[--C-:B------:R-:W-:Y:S01]  /*6eb0*/  FFMA.FTZ R189, R196, UR10, -R197.reuse ;  /* 0x0000000ac4bd7c23 */ /* 0x100fe200080108c5 */
[--C-:B------:R-:W-:Y:S01]  /*6ec0*/  FFMA.FTZ R196, R153, UR10, -R197.reuse ;  /* 0x0000000a99c47c23 */ /* 0x100fe200080108c5 */
[----:B------:R-:W-:Y:S01]  /*6ed0*/  FADD.FTZ R199, R23, R2 ;  /* 0x0000000217c77221 */ /* 0x000fe20000010000 */
[--C-:B------:R-:W-:Y:S01]  /*6ee0*/  FFMA.FTZ R204, R163, UR10, -R197.reuse ;  /* 0x0000000aa3cc7c23 */ /* 0x100fe200080108c5 */
[----:B------:R-:W-:Y:S01]  /*6ef0*/  FFMA.FTZ R202, R161, UR10, -R197 ;  /* 0x0000000aa1ca7c23 */ /* 0x000fe200080108c5 */
[----:B------:R-:W0:Y:S01]  /*6f00*/  MUFU.EX2 R179, R179 ;  /* 0x000000b300b37308 */ /* 0x000e220000000800 */
[----:B------:R-:W-:Y:S01]  /*6f10*/  FADD.FTZ R2, R192, R199 ;  /* 0x000000c7c0027221 */ /* 0x000fe20000010000 */
[--C-:B------:R-:W-:Y:S01]  /*6f20*/  FFMA.FTZ R203, R162, UR10, -R197.reuse ;  /* 0x0000000aa2cb7c23 */ /* 0x100fe200080108c5 */
[--C-:B------:R-:W-:Y:S01]  /*6f30*/  FFMA.FTZ R22, R22, UR10, -R197.reuse ;  /* 0x0000000a16167c23 */ /* 0x100fe200080108c5 */
[----:B--2---:R-:W-:Y:S01]  /*6f40*/  F2FP.BF16.F32.PACK_AB R162, R166, R165 ;  /* 0x000000a5a6a2723e */ /* 0x004fe200000010ff */
[----:B------:R-:W-:Y:S01]  /*6f50*/  FADD.FTZ R199, R191, R2 ;  /* 0x00000002bfc77221 */ /* 0x000fe20000010000 */
[--C-:B------:R-:W-:Y:S01]  /*6f60*/  FFMA.FTZ R15, R15, UR10, -R197.reuse ;  /* 0x0000000a0f0f7c23 */ /* 0x100fe200080108c5 */
[----:B------:R-:W-:Y:S01]  /*6f70*/  FFMA.FTZ R20, R20, UR10, -R197 ;  /* 0x0000000a14147c23 */ /* 0x000fe200080108c5 */
[----:B------:R-:W-:Y:S01]  /*6f80*/  MUFU.EX2 R180, R180 ;  /* 0x000000b400b47308 */ /* 0x000fe20000000800 */
[----:B------:R-:W-:Y:S01]  /*6f90*/  FADD.FTZ R2, R194, R199 ;  /* 0x000000c7c2027221 */ /* 0x000fe20000010000 */
[--C-:B------:R-:W-:Y:S01]  /*6fa0*/  FFMA.FTZ R21, R21, UR10, -R197.reuse ;  /* 0x0000000a15157c23 */ /* 0x100fe200080108c5 */
[--C-:B------:R-:W-:Y:S01]  /*6fb0*/  FFMA.FTZ R157, R157, UR10, -R197.reuse ;  /* 0x0000000a9d9d7c23 */ /* 0x100fe200080108c5 */
[--C-:B------:R-:W-:Y:S01]  /*6fc0*/  FFMA.FTZ R159, R159, UR10, -R197.reuse ;  /* 0x0000000a9f9f7c23 */ /* 0x100fe200080108c5 */
[----:B------:R-:W-:Y:S01]  /*6fd0*/  FADD.FTZ R199, R171, R2 ;  /* 0x00000002abc77221 */ /* 0x000fe20000010000 */
[----:B------:R-:W-:Y:S01]  /*6fe0*/  FFMA.FTZ R201, R160, UR10, -R197 ;  /* 0x0000000aa0c97c23 */ /* 0x000fe200080108c5 */
[----:B------:R-:W-:Y:S01]  /*6ff0*/  F2FP.BF16.F32.PACK_AB R160, R174, R173 ;  /* 0x000000adaea0723e */ /* 0x000fe200000010ff */
[----:B------:R-:W1:Y:S01]  /*7000*/  MUFU.EX2 R181, R181 ;  /* 0x000000b500b57308 */ /* 0x000e620000000800 */
[----:B------:R-:W-:Y:S01]  /*7010*/  FADD.FTZ R2, R172, R199 ;  /* 0x000000c7ac027221 */ /* 0x000fe20000010000 */
[--C-:B------:R-:W-:Y:S01]  /*7020*/  FFMA.FTZ R169, R169, UR10, -R197.reuse ;  /* 0x0000000aa9a97c23 */ /* 0x100fe200080108c5 */
[--C-:B------:R-:W-:Y:S01]  /*7030*/  FFMA.FTZ R195, R195, UR10, -R197.reuse ;  /* 0x0000000ac3c37c23 */ /* 0x100fe200080108c5 */
[--C-:B------:R-:W-:Y:S01]  /*7040*/  FFMA.FTZ R175, R175, UR10, -R197.reuse ;  /* 0x0000000aafaf7c23 */ /* 0x100fe200080108c5 */
[----:B------:R-:W-:Y:S01]  /*7050*/  FADD.FTZ R199, R173, R2 ;  /* 0x00000002adc77221 */ /* 0x000fe20000010000 */
[----:B------:R-:W-:Y:S01]  /*7060*/  FSEL R2, R176, RZ, P1 ;  /* 0x000000ffb0027208 */ /* 0x000fe20000800000 */
[----:B------:R-:W-:Y:S01]  /*7070*/  FFMA.FTZ R193, R193, UR10, -R197 ;  /* 0x0000000ac1c17c23 */ /* 0x000fe200080108c5 */
[----:B------:R-:W2:Y:S01]  /*7080*/  MUFU.EX2 R182, R182 ;  /* 0x000000b600b67308 */ /* 0x000ea20000000800 */
[----:B------:R-:W-:Y:S01]  /*7090*/  FADD.FTZ R152, R174, R199 ;  /* 0x000000c7ae987221 */ /* 0x000fe20000010000 */
[----:B------:R-:W-:Y:S01]  /*70a0*/  FFMA.FTZ R199, R158, UR10, -R197 ;  /* 0x0000000a9ec77c23 */ /* 0x000fe200080108c5 */
[----:B------:R-:W-:Y:S01]  /*70b0*/  FADD.FTZ R2, -R2, R9 ;  /* 0x0000000902027221 */ /* 0x000fe20000010100 */
[--C-:B------:R-:W-:Y:S01]  /*70c0*/  FFMA.FTZ R9, R154, UR10, -R197.reuse ;  /* 0x0000000a9a097c23 */ /* 0x100fe200080108c5 */
[----:B------:R-:W-:Y:S01]  /*70d0*/  FADD.FTZ R153, R165, R152 ;  /* 0x00000098a5997221 */ /* 0x000fe20000010000 */
[--C-:B------:R-:W-:Y:S01]  /*70e0*/  FFMA.FTZ R152, R155, UR10, -R197.reuse ;  /* 0x0000000a9b987c23 */ /* 0x100fe200080108c5 */
[----:B------:R-:W-:Y:S01]  /*70f0*/  FFMA.FTZ R155, R164, UR10, -R197 ;  /* 0x0000000aa49b7c23 */ /* 0x000fe200080108c5 */
[----:B------:R-:W3:Y:S01]  /*7100*/  MUFU.EX2 R183, R183 ;  /* 0x000000b700b77308 */ /* 0x000ee20000000800 */
[----:B------:R-:W-:Y:S01]  /*7110*/  FADD.FTZ R200, R166, R153 ;  /* 0x00000099a6c87221 */ /* 0x000fe20000010000 */
[----:B0-----:R-:W-:Y:S01]  /*7120*/  F2FP.BF16.F32.PACK_AB R166, R179, R178 ;  /* 0x000000b2b3a6723e */ /* 0x001fe200000010ff */
[----:B------:R-:W-:Y:S01]  /*7130*/  FMUL.FTZ R73, R73, R186 ;  /* 0x000000ba49497220 */ /* 0x000fe20000410000 */
[----:B------:R-:W-:Y:S01]  /*7140*/  F2FP.BF16.F32.PACK_AB R164, R168, R167 ;  /* 0x000000a7a8a4723e */ /* 0x000fe200000010ff */
[----:B------:R-:W-:Y:S01]  /*7150*/  FADD.FTZ R153, R167, R200 ;  /* 0x000000c8a7997221 */ /* 0x000fe20000010000 */
[----:B------:R-:W-:Y:S01]  /*7160*/  FFMA.FTZ R200, R156, UR10, -R197 ;  /* 0x0000000a9cc87c23 */ /* 0x000fe200080108c5 */
[----:B------:R-:W-:Y:S01]  /*7170*/  F2FP.BF16.F32.PACK_AB R158, R172, R171 ;  /* 0x000000abac9e723e */ /* 0x000fe200000010ff */
[----:B------:R-:W0:Y:S01]  /*7180*/  MUFU.EX2 R184, R184 ;  /* 0x000000b800b87308 */ /* 0x000e220000000800 */
[----:B------:R-:W-:Y:S01]  /*7190*/  FADD.FTZ R153, R168, R153 ;  /* 0x00000099a8997221 */ /* 0x000fe20000010000 */
[----:B-1----:R-:W-:Y:S01]  /*71a0*/  F2FP.BF16.F32.PACK_AB R168, R181, R180 ;  /* 0x000000b4b5a8723e */ /* 0x002fe200000010ff */
[-C--:B------:R-:W-:Y:S01]  /*71b0*/  FMUL.FTZ R76, R76, R186.reuse ;  /* 0x000000ba4c4c7220 */ /* 0x080fe20000410000 */
[----:B------:R-:W-:Y:S01]  /*71c0*/  PLOP3.LUT P1, PT, PT, PT, UP0, 0x40, 0x0 ;  /* 0x000000000000781c */ /* 0x000fe20003f2e808 */
        /* <DEDUP_REMOVED lines=9> */
[--C-:B------:R-:W-:Y:S01]  /*7260*/  FFMA.FTZ R153, R170, UR10, -R197.reuse ;  /* 0x0000000aaa997c23 */ /* 0x100fe200080108c5 */
[----:B------:R-:W-:Y:S01]  /*7270*/  FFMA.FTZ R197, R198, UR10, -R197 ;  /* 0x0000000ac6c57c23 */ /* 0x000fe200080108c5 */
[----:B------:R-:W-:Y:S01]  /*7280*/  MUFU.EX2 R189, R189 ;  /* 0x000000bd00bd7308 */ /* 0x000fe20000000800 */
[----:B------:R-:W-:Y:S01]  /*7290*/  FADD.FTZ R163, R181, R154 ;  /* 0x0000009ab5a37221 */ /* 0x000fe20000010000 */
[----:B-1----:R-:W-:Y:S01]  /*72a0*/  F2FP.BF16.F32.PACK_AB R152, R190, R13 ;  /* 0x0000000dbe98723e */ /* 0x002fe200000010ff */
[-C--:B------:R-:W-:Y:S01]  /*72b0*/  FMUL.FTZ R88, R88, R186.reuse ;  /* 0x000000ba58587220 */ /* 0x080fe20000410000 */
[----:B------:R-:W-:Y:S01]  /*72c0*/  F2FP.BF16.F32.PACK_AB R154, R192, R23 ;  /* 0x00000017c09a723e */ /* 0x000fe200000010ff */
[----:B--2---:R-:W-:Y:S01]  /*72d0*/  FADD.FTZ R156, R182, R163 ;  /* 0x000000a3b69c7221 */ /* 0x004fe20000010000 */
[-C--:B------:R-:W-:Y:S01]  /*72e0*/  FMUL.FTZ R89, R89, R186.reuse ;  /* 0x000000ba59597220 */ /* 0x080fe20000410000 */
[-C--:B------:R-:W-:Y:S01]  /*72f0*/  FMUL.FTZ R92, R92, R186.reuse ;  /* 0x000000ba5c5c7220 */ /* 0x080fe20000410000 */
[----:B------:R-:W-:Y:S01]  /*7300*/  MUFU.EX2 R22, R22 ;  /* 0x0000001600167308 */ /* 0x000fe20000000800 */
[----:B---3--:R-:W-:Y:S01]  /*7310*/  FADD.FTZ R13, R183, R156 ;  /* 0x0000009cb70d7221 */ /* 0x008fe20000010000 */
[----:B------:R-:W-:Y:S01]  /*7320*/  F2FP.BF16.F32.PACK_AB R156, R194, R191 ;  /* 0x000000bfc29c723e */ /* 0x000fe200000010ff */
[-C--:B------:R-:W-:Y:S01]  /*7330*/  FMUL.FTZ R93, R93, R186.reuse ;  /* 0x000000ba5d5d7220 */ /* 0x080fe20000410000 */
[-C--:B------:R-:W-:Y:S01]  /*7340*/  FMUL.FTZ R96, R96, R186.reuse ;  /* 0x000000ba60607220 */ /* 0x080fe20000410000 */
[----:B0-----:R-:W-:Y:S01]  /*7350*/  FADD.FTZ R170, R184, R13 ;  /* 0x0000000db8aa7221 */ /* 0x001fe20000010000 */
[----:B------:R-:W-:Y:S01]  /*7360*/  FMUL.FTZ R13, R2, UR10 ;  /* 0x0000000a020d7c20 */ /* 0x000fe20008410000 */
        /* <DEDUP_REMOVED lines=26> */
[----:B0-----:R-:W-:Y:S01]  /*7510*/  FFMA.FTZ R13, R178, R0, R189 ;  /* 0x00000000b20d7223 */ /* 0x001fe200000100bd */
[-C--:B------:R-:W-:Y:S01]  /*7520*/  FMUL.FTZ R141, R141, R186.reuse ;  /* 0x000000ba8d8d7220 */ /* 0x080fe20000410000 */
[-C--:B------:R-:W-:Y:S01]  /*7530*/  FMUL.FTZ R144, R144, R186.reuse ;  /* 0x000000ba90907220 */ /* 0x080fe20000410000 */
[-C--:B------:R-:W-:Y:S01]  /*7540*/  FMUL.FTZ R145, R145, R186.reuse ;  /* 0x000000ba91917220 */ /* 0x080fe20000410000 */
[----:B------:R-:W-:Y:S01]  /*7550*/  FADD.FTZ R0, R22, R13 ;  /* 0x0000000d16007221 */ /* 0x000fe20000010000 */
[-C--:B------:R-:W-:Y:S01]  /*7560*/  FMUL.FTZ R148, R148, R186.reuse ;  /* 0x000000ba94947220 */ /* 0x080fe20000410000 */
[----:B------:R-:W-:Y:S01]  /*7570*/  FMUL.FTZ R149, R149, R186 ;  /* 0x000000ba95957220 */ /* 0x000fe20000410000 */
[----:B------:R-:W0:Y:S01]  /*7580*/  MUFU.EX2 R188, R188 ;  /* 0x000000bc00bc7308 */ /* 0x000e220000000800 */
[----:B------:R-:W-:Y:S01]  /*7590*/  FADD.FTZ R13, R15, R0 ;  /* 0x000000000f0d7221 */ /* 0x000fe20000010000 */
[-C--:B------:R-:W-:Y:S01]  /*75a0*/  FMUL.FTZ R26, R26, R178.reuse ;  /* 0x000000b21a1a7220 */ /* 0x080fe20000410000 */
[-C--:B------:R-:W-:Y:S01]  /*75b0*/  FMUL.FTZ R27, R27, R178.reuse ;  /* 0x000000b21b1b7220 */ /* 0x080fe20000410000 */
[-C--:B------:R-:W-:Y:S01]  /*75c0*/  FMUL.FTZ R30, R30, R178.reuse ;  /* 0x000000b21e1e7220 */ /* 0x080fe20000410000 */
[----:B-1----:R-:W-:Y:S01]  /*75d0*/  FADD.FTZ R180, R20, R13 ;  /* 0x0000000d14b47221 */ /* 0x002fe20000010000 */
        /* <DEDUP_REMOVED lines=27> */
[----:B--2---:R-:W-:Y:S01]  /*7790*/  FADD.FTZ R23, R185, R170 ;  /* 0x000000aab9177221 */ /* 0x004fe20000010000 */
[----:B------:R-:W-:Y:S01]  /*77a0*/  F2FP.BF16.F32.PACK_AB R170, R183, R182 ;  /* 0x000000b6b7aa723e */ /* 0x000fe200000010ff */
[----:B------:R-:W-:Y:S01]  /*77b0*/  FMUL.FTZ R71, R71, R178 ;  /* 0x000000b247477220 */ /* 0x000fe20000410000 */
[----:B------:R-:W-:Y:S01]  /*77c0*/  F2FP.BF16.F32.PACK_AB R172, R185, R184 ;  /* 0x000000b8b9ac723e */ /* 0x000fe200000010ff */
[----:B------:R-:W-:Y:S01]  /*77d0*/  FADD.FTZ R2, R10, R23 ;  /* 0x000000170a027221 */ /* 0x000fe20000010000 */
[-C--:B------:R-:W-:Y:S01]  /*77e0*/  FMUL.FTZ R74, R74, R178.reuse ;  /* 0x000000b24a4a7220 */ /* 0x080fe20000410000 */
[-C--:B------:R-:W-:Y:S01]  /*77f0*/  FMUL.FTZ R75, R75, R178.reuse ;  /* 0x000000b24b4b7220 */ /* 0x080fe20000410000 */
[----:B------:R-:W2:Y:S01]  /*7800*/  MUFU.EX2 R200, R200 ;  /* 0x000000c800c87308 */ /* 0x000ea20000000800 */
[----:B0-----:R-:W-:Y:S01]  /*7810*/  FADD.FTZ R180, R9, R180 ;  /* 0x000000b409b47221 */ /* 0x001fe20000010000 */
[-C--:B------:R-:W-:Y:S01]  /*7820*/  FMUL.FTZ R78, R78, R178.reuse ;  /* 0x000000b24e4e7220 */ /* 0x080fe20000410000 */
[-C--:B------:R-:W-:Y:S01]  /*7830*/  FMUL.FTZ R79, R79, R178.reuse ;  /* 0x000000b24f4f7220 */ /* 0x080fe20000410000 */
[-C--:B------:R-:W-:Y:S01]  /*7840*/  FMUL.FTZ R82, R82, R178.reuse ;  /* 0x000000b252527220 */ /* 0x080fe20000410000 */
[----:B------:R-:W-:Y:S01]  /*7850*/  FADD.FTZ R23, R161, R180 ;  /* 0x000000b4a1177221 */ /* 0x000fe20000010000 */
[-C--:B------:R-:W-:Y:S01]  /*7860*/  FMUL.FTZ R83, R83, R178.reuse ;  /* 0x000000b253537220 */ /* 0x080fe20000410000 */
[----:B------:R-:W-:Y:S01]  /*7870*/  FMUL.FTZ R86, R86, R178 ;  /* 0x000000b256567220 */ /* 0x000fe20000410000 */
[----:B------:R0:W3:Y:S01]  /*7880*/  MUFU.EX2 R163, R157 ;  /* 0x0000009d00a37308 */ /* 0x0000e20000000800 */
[C---:B-1----:R-:W-:Y:S01]  /*7890*/  F2FP.BF16.F32.PACK_AB R174, R187.reuse, R10 ;  /* 0x0000000abbae723e */ /* 0x042fe200000010ff */
[----:B------:R-:W-:Y:S01]  /*78a0*/  FADD.FTZ R2, R187, R2 ;  /* 0x00000002bb027221 */ /* 0x000fe20000010000 */
[-C--:B------:R-:W-:Y:S01]  /*78b0*/  FMUL.FTZ R87, R87, R178.reuse ;  /* 0x000000b257577220 */ /* 0x080fe20000410000 */
[-C--:B------:R-:W-:Y:S01]  /*78c0*/  FMUL.FTZ R90, R90, R178.reuse ;  /* 0x000000b25a5a7220 */ /* 0x080fe20000410000 */
[-C--:B------:R-:W-:Y:S01]  /*78d0*/  FMUL.FTZ R91, R91, R178.reuse ;  /* 0x000000b25b5b7220 */ /* 0x080fe20000410000 */
[-C--:B------:R-:W-:Y:S01]  /*78e0*/  FMUL.FTZ R94, R94, R178.reuse ;  /* 0x000000b25e5e7220 */ /* 0x080fe20000410000 */
[-C--:B------:R-:W-:Y:S01]  /*78f0*/  FMUL.FTZ R95, R95, R178.reuse ;  /* 0x000000b25f5f7220 */ /* 0x080fe20000410000 */
[----:B------:R-:W1:Y:S01]  /*7900*/  MUFU.EX2 R190, R199 ;  /* 0x000000c700be7308 */ /* 0x000e620000000800 */
[----:B--2---:R-:W-:Y:S01]  /*7910*/  FADD.FTZ R180, R200, R23 ;  /* 0x00000017c8b47221 */ /* 0x004fe20000010000 */
[----:B0-----:R-:W-:Y:S01]  /*7920*/  F2FP.BF16.F32.PACK_AB R157, R188, R21 ;  /* 0x00000015bc9d723e */ /* 0x001fe200000010ff */
[-C--:B------:R-:W-:Y:S01]  /*7930*/  FMUL.FTZ R98, R98, R178.reuse ;  /* 0x000000b262627220 */ /* 0x080fe20000410000 */
[----:B------:R-:W-:Y:S01]  /*7940*/  F2FP.BF16.F32.PACK_AB R161, R200, R161 ;  /* 0x000000a1c8a1723e */ /* 0x000fe200000010ff */
        /* <DEDUP_REMOVED lines=12> */
[----:B-1----:R-:W-:Y:S01]  /*7a10*/  FADD.FTZ R182, R190, R23 ;  /* 0x00000017beb67221 */ /* 0x002fe20000010000 */
[----:B0-----:R-:W-:Y:S01]  /*7a20*/  F2FP.BF16.F32.PACK_AB R159, R9, R196 ;  /* 0x000000c4099f723e */ /* 0x001fe200000010ff */
        /* <DEDUP_REMOVED lines=13> */
[----:B------:R-:W1:Y:S01]  /*7b00*/  MUFU.EX2 R0, R203 ;  /* 0x000000cb00007308 */ /* 0x000e620000000800 */
[C---:B---3--:R-:W-:Y:S01]  /*7b10*/  FADD.FTZ R182, R10.reuse, R23 ;  /* 0x000000170ab67221 */ /* 0x048fe20000010000 */
[----:B------:R-:W-:Y:S01]  /*7b20*/  F2FP.BF16.F32.PACK_AB R165, R10, R165 ;  /* 0x000000a50aa5723e */ /* 0x000fe200000010ff */
        /* <DEDUP_REMOVED lines=9> */
[----:B------:R-:W-:-:S04]  /*7bc0*/  FMUL.FTZ R151, R151, R178 ;  /* 0x000000b297977220 */ /* 0x000fc80000410000 */
[----:B------:R0:W3:Y:S01]  /*7bd0*/  MUFU.EX2 R13, R155 ;  /* 0x0000009b000d7308 */ /* 0x0000e20000000800 */
[C---:B-1----:R-:W-:Y:S01]  /*7be0*/  FADD.FTZ R23, R0.reuse, R23 ;  /* 0x0000001700177221 */ /* 0x042fe20000010000 */
[----:B------:R-:W-:-:S06]  /*7bf0*/  F2FP.BF16.F32.PACK_AB R167, R0, R167 ;  /* 0x000000a700a7723e */ /* 0x000fcc00000010ff */
[----:B------:R1:W4:Y:S01]  /*7c00*/  MUFU.EX2 R171, R169 ;  /* 0x000000a900ab7308 */ /* 0x0003220000000800 */
[----:B--2---:R-:W-:Y:S01]  /*7c10*/  FADD.FTZ R184, R204, R23 ;  /* 0x00000017ccb87221 */ /* 0x004fe20000010000 */
[----:B0-----:R-:W-:-:S06]  /*7c20*/  F2FP.BF16.F32.PACK_AB R155, R20, R15 ;  /* 0x0000000f149b723e */ /* 0x001fcc00000010ff */
[----:B------:R0:W2:Y:S01]  /*7c30*/  MUFU.EX2 R180, R153 ;  /* 0x0000009900b47308 */ /* 0x0000a20000000800 */
[C---:B---3--:R-:W-:Y:S01]  /*7c40*/  FADD.FTZ R184, R13.reuse, R184 ;  /* 0x000000b80db87221 */ /* 0x048fe20000010000 */
[----:B-1----:R-:W-:-:S06]  /*7c50*/  F2FP.BF16.F32.PACK_AB R169, R13, R204 ;  /* 0x000000cc0da9723e */ /* 0x002fcc00000010ff */
[----:B------:R-:W1:Y:S01]  /*7c60*/  MUFU.EX2 R173, R195 ;  /* 0x000000c300ad7308 */ /* 0x000e620000000800 */
[----:B----4-:R-:W-:Y:S01]  /*7c70*/  FADD.FTZ R23, R171, R184 ;  /* 0x000000b8ab177221 */ /* 0x010fe20000010000 */
[----:B0-----:R-:W-:-:S06]  /*7c80*/  F2FP.BF16.F32.PACK_AB R153, R22, R189 ;  /* 0x000000bd1699723e */ /* 0x001fcc00000010ff */
[----:B------:R-:W0:Y:S01]  /*7c90*/  MUFU.EX2 R182, R175 ;  /* 0x000000af00b67308 */ /* 0x000e220000000800 */
[C---:B--2---:R-:W-:Y:S01]  /*7ca0*/  FADD.FTZ R192, R180.reuse, R23 ;  /* 0x00000017b4c07221 */ /* 0x044fe20000010000 */
[----:B------:R-:W-:-:S06]  /*7cb0*/  F2FP.BF16.F32.PACK_AB R171, R180, R171 ;  /* 0x000000abb4ab723e */ /* 0x000fcc00000010ff */
[----:B------:R-:W2:Y:S01]  /*7cc0*/  MUFU.EX2 R193, R193 ;  /* 0x000000c100c17308 */ /* 0x000ea20000000800 */
[----:B-1----:R-:W-:-:S07]  /*7cd0*/  FADD.FTZ R15, R173, R192 ;  /* 0x000000c0ad0f7221 */ /* 0x002fce0000010000 */
[----:B------:R-:W1:Y:S01]  /*7ce0*/  MUFU.EX2 R184, R197 ;  /* 0x000000c500b87308 */ /* 0x000e620000000800 */
[C---:B0-----:R-:W-:Y:S01]  /*7cf0*/  FADD.FTZ R20, R182.reuse, R15 ;  /* 0x0000000fb6147221 */ /* 0x041fe20000010000 */
[----:B------:R-:W-:-:S03]  /*7d00*/  F2FP.BF16.F32.PACK_AB R173, R182, R173 ;  /* 0x000000adb6ad723e */ /* 0x000fc600000010ff */
[----:B--2---:R-:W-:-:S04]  /*7d10*/  FADD.FTZ R9, R193, R20 ;  /* 0x00000014c1097221 */ /* 0x004fc80000010000 */
[C---:B-1----:R-:W-:Y:S01]  /*7d20*/  FADD.FTZ R0, R184.reuse, R9 ;  /* 0x00000009b8007221 */ /* 0x042fe20000010000 */
[----:B------:R-:W-:Y:S01]  /*7d30*/  F2FP.BF16.F32.PACK_AB R175, R184, R193 ;  /* 0x000000c1b8af723e */ /* 0x000fe200000010ff */
[----:B------:R-:W-:Y:S06]  /*7d40*/  @P1 BRA `(.L_x_10887) ;  /* 0x0000000000041947 */ /* 0x000fec0003800000 */
[----:B------:R-:W-:Y:S01]  /*7d50*/  BPT.TRAP 0x1 ;  /* 0x000000040000795c */ /* 0x000fe20000300000 */
.L_x_10887:
[----:B------:R-:W-:Y:S01]  /*7d60*/  PLOP3.LUT P2, PT, PT, PT, UP0, 0x40, 0x0 ;  /* 0x000000000000781c */ /* 0x000fe20003f4e808 */
[----:B------:R0:W1:-:S12]  /*7d70*/  SYNCS.PHASECHK.TRANS64.TRYWAIT P1, [UR32+0x22850], R12 ;  /* 0x0228500cff0075a7 */ /* 0x0000580008020160 */
[----:B0-----:R-:W-:Y:S05]  /*7d80*/  @P2 BRA `(.L_x_10888) ;  /* 0x0000000000042947 */ /* 0x001fea0003800000 */
[----:B------:R-:W-:Y:S01]  /*7d90*/  BPT.TRAP 0x1 ;  /* 0x000000040000795c */ /* 0x000fe20000300000 */
.L_x_10888:
[----:B-1----:R-:W-:Y:S05]  /*7da0*/  @P1 BRA `(.L_x_10889) ;  /* 0x0000000000081947 */ /* 0x002fea0003800000 */
[----:B------:R-:W0:Y:S02]  /*7db0*/  SYNCS.PHASECHK.TRANS64.TRYWAIT P1, [UR32+0x22850], R12 ;  /* 0x0228500cff0075a7 */ /* 0x000e240008020160 */
[----:B0-----:R-:W-:Y:S05]  /*7dc0*/  @!P1 BRA `(.L_x_10890) ;  /* 0x000000cc00b89947 */ /* 0x001fea0003800000 */
.L_x_10889:
[----:B------:R1:W-:Y:S01]  /*7dd0*/  BAR.SYNC.DEFER_BLOCKING R5, 0x100 ;  /* 0x000400050000751d */ /* 0x0003e20000010000 */
[----:B------:R-:W-:Y:S01]  /*7de0*/  UIMAD UR18, UR4, 0xc00, UR24 ;  /* 0x00000c00041278a4 */ /* 0x000fe2000f8e0218 */
[C---:B------:R-:W-:Y:S01]  /*7df0*/  ISETP.GT.AND P1, PT, R6.reuse, UR25, PT ;  /* 0x0000001906007c0c */ /* 0x040fe2000bf24270 */
[----:B0-----:R-:W-:Y:S02]  /*7e00*/  @!P0 VIADD R177, R177, 0x22860 ;  /* 0x00022860b1b18836 */ /* 0x001fe40000000000 */
[----:B------:R-:W-:Y:S01]  /*7e10*/  VIADD R6, R6, 0xffffffff ;  /* 0xffffffff06067836 */ /* 0x000fe20000000000 */
[----:B------:R-:W-:Y:S01]  /*7e20*/  UMOV UR15, 0x40000040 ;  /* 0x40000040000f7882 */ /* 0x000fe20000000000 */
[----:B------:R-:W-:Y:S01]  /*7e30*/  IMAD.MOV.U32 R9, RZ, RZ, R176 ;  /* 0x000000ffff097224 */ /* 0x000fe200078e00b0 */
[----:B------:R-:W-:Y:S01]  /*7e40*/  UMOV UR14, UR18 ;  /* 0x00000012000e7c82 */ /* 0x000fe20008000000 */
[----:B------:R-:W-:Y:S01]  /*7e50*/  @!P0 PRMT R177, RZ, 0x654, R177 ;  /* 0x00000654ffb18816 */ /* 0x000fe200000000b1 */
[----:B------:R-:W-:Y:S01]  /*7e60*/  IMAD.MOV.U32 R10, RZ, RZ, R14 ;  /* 0x000000ffff0a7224 */ /* 0x000fe200078e000e */
        /* <DEDUP_REMOVED lines=35> */
[----:B------:R-:W-:Y:S02]  /*80a0*/  IMAD.MOV.U32 R9, RZ, RZ, R176 ;  /* 0x000000ffff097224 */ /* 0x000fe400078e00b0 */
[----:B------:R-:W-:-:S07]  /*80b0*/  IMAD.MOV.U32 R10, RZ, RZ, R14 ;  /* 0x000000ffff0a7224 */ /* 0x000fce00078e000e */
.L_x_10874:
[----:B------:R-:W0:Y:S01]  /*80c0*/  LDC R7, c[0x0][0x2f0] ;  /* 0x0000bc00ff077b82 */ /* 0x000e220000000800 */
[----:B------:R-:W-:Y:S01]  /*80d0*/  VIADD R11, R11, 0x7f ;  /* 0x0000007f0b0b7836 */ /* 0x000fe20000000000 */
[----:B------:R-:W-:Y:S01]  /*80e0*/  UIADD3 UR11, -UR11, 0x1, URZ ;  /* 0x000000010b0b7890 */ /* 0x000fe2000fffe13f */
[----:B------:R-:W-:Y:S01]  /*80f0*/  ULDC UR14, c[0x0][0x448] ;  /* 0x00011200000e7ab9 */ /* 0x000fe20000000800 */
[----:B------:R-:W-:Y:S02]  /*8100*/  ULDC UR19, c[0x0][0x9e4] ;  /* 0x0002790000137ab9 */ /* 0x000fe40000000800 */
[----:B------:R-:W-:Y:S01]  /*8110*/  R2UR UR18, R11 ;  /* 0x000000000b1272ca */ /* 0x000fe200000e0000 */
[----:B------:R-:W-:Y:S02]  /*8120*/  UISETP.NE.AND UP1, UPT, UR14, 0x1, UPT ;  /* 0x000000010e00788c */ /* 0x000fe4000bf25270 */
[----:B------:R-:W-:-:S06]  /*8130*/  UISETP.GE.AND UP2, UPT, UR19, 0x1, UPT ;  /* 0x000000011300788c */ /* 0x000fcc000bf46270 */
[----:B------:R-:W-:-:S03]  /*8140*/  PLOP3.LUT P1, PT, PT, PT, UP2, 0x40, 0x0 ;  /* 0x000000000000781c */ /* 0x000fc60003f2e828 */
[----:B------:R-:W-:Y:S02]  /*8150*/  @UP1 ULDC UR14, c[0x0][0x44c] ;  /* 0x00011300000e1ab9 */ /* 0x000fe40000000800 */
[----:B------:R-:W-:Y:S01]  /*8160*/  UIMAD.WIDE.U32 UR14, UR18, UR14, URZ ;  /* 0x0000000e120e72a5 */ /* 0x000fe2000f8e003f */
[----:B0-----:R-:W-:Y:S01]  /*8170*/  IMAD R7, R16, R7, UR11 ;  /* 0x0000000b10077e24 */ /* 0x001fe2000f8e0207 */
[----:B------:R-:W-:Y:S01]  /*8180*/  UMOV UR11, UR18 ;  /* 0x00000012000b7c82 */ /* 0x000fe20008000000 */
[----:B------:R-:W-:Y:S02]  /*8190*/  @UP1 ULDC UR18, c[0x0][0x450] ;  /* 0x0001140000121ab9 */ /* 0x000fe40000000800 */
[----:B------:R-:W-:Y:S01]  /*81a0*/  @UP1 USHF.R.U32.HI UR11, URZ, UR18, UR15 ;  /* 0x000000123f0b1299 */ /* 0x000fe2000801160f */
[----:B------:R-:W-:Y:S02]  /*81b0*/  R2UR UR22, R7 ;  /* 0x00000000071672ca */ /* 0x000fe400000e0000 */
[----:B------:R-:W-:-:S11]  /*81c0*/  ULDC UR18, c[0x0][0x9dc] ;  /* 0x0002770000127ab9 */ /* 0x000fd60000000800 */
[----:B------:R-:W-:-:S04]  /*81d0*/  UIADD3 UR11, UR22, UR11, URZ ;  /* 0x0000000b160b7290 */ /* 0x000fc8000fffe03f */
[----:B------:R-:W-:Y:S01]  /*81e0*/  UIADD3 UR18, UR11, -UR18, URZ ;  /* 0x800000120b127290 */ /* 0x000fe2000fffe03f */
[----:B------:R-:W-:Y:S11]  /*81f0*/  @P1 BRA `(.L_x_10892) ;  /* 0x0000000000441947 */ /* 0x000ff60003800000 */
        /* <DEDUP_REMOVED lines=10> */
.L_x_10893:
[----:B------:R-:W-:-:S11]  /*82a0*/  UISETP.NE.AND UP3, UPT, UR19, 0x1, UPT ;  /* 0x000000011300788c */ /* 0x000fd6000bf65270 */
[----:B------:R-:W-:Y:S02]  /*82b0*/  @UP3 ULDC.64 UR22, c[0x0][0x9e8] ;  /* 0x00027a0000163ab9 */ /* 0x000fe40000000a00 */
[----:B------:R-:W-:-:S04]  /*82c0*/  UIMAD.WIDE.U32 UR14, UR11, UR22, URZ ;  /* 0x000000160b0e72a5 */ /* 0x000fc8000f8e003f */
[----:B------:R-:W-:-:S12]  /*82d0*/  @UP3 USHF.R.U32.HI UR11, URZ, UR23, UR15 ;  /* 0x000000173f0b3299 */ /* 0x000fd8000801160f */
.L_x_10894:
[----:B------:R-:W-:-:S04]  /*82e0*/  UIMAD UR11, UR11, UR19, URZ ;  /* 0x000000130b0b72a4 */ /* 0x000fc8000f8e023f */
[----:B------:R-:W-:-:S04]  /*82f0*/  UISETP.LT.AND UP3, UPT, UR18, UR11, UPT ;  /* 0x0000000b1200728c */ /* 0x000fc8000bf61270 */
[----:B------:R-:W-:-:S12]  /*8300*/  USEL UR18, UR18, UR11, !UP3 ;  /* 0x0000000b12127287 */ /* 0x000fd8000d800000 */
.L_x_10892:
[----:B------:R-:W-:-:S04]  /*8310*/  UIADD3 UR14, UR18, 0x5f, URZ ;  /* 0x0000005f120e7890 */ /* 0x000fc8000fffe03f */
        /* <DEDUP_REMOVED lines=8> */
[----:B------:R-:W-:Y:S01]  /*83a0*/  ULDC UR27, c[0x0][0x9d8] ;  /* 0x00027600001b7ab9 */ /* 0x000fe20000000800 */
[----:B------:R-:W-:Y:S01]  /*83b0*/  IMAD.MOV.U32 R21, RZ, RZ, R10 ;  /* 0x000000ffff157224 */ /* 0x000fe200078e000a */
[----:B------:R-:W-:Y:S01]  /*83c0*/  ULDC UR26, c[0x0][0x988] ;  /* 0x00026200001a7ab9 */ /* 0x000fe20000000800 */
[----:B------:R-:W-:-:S07]  /*83d0*/  IMAD.MOV.U32 R7, RZ, RZ, R6 ;  /* 0x000000ffff077224 */ /* 0x000fce00078e0006 */
.L_x_10904:
[----:B------:R-:W-:Y:S01]  /*83e0*/  UIADD3 UR4, UR4, 0x1, URZ ;  /* 0x0000000104047890 */ /* 0x000fe2000fffe03f */
[----:B------:R-:W-:Y:S02]  /*83f0*/  PLOP3.LUT P2, PT, PT, PT, UP0, 0x40, 0x0 ;  /* 0x000000000000781c */ /* 0x000fe40003f4e808 */
[C---:B------:R-:W-:Y:S01]  /*8400*/  ISETP.GT.AND P1, PT, R7.reuse, UR25, PT ;  /* 0x0000001907007c0c */ /* 0x040fe2000bf24270 */
[----:B------:R-:W-:Y:S01]  /*8410*/  UISETP.NE.AND UP3, UPT, UR4, 0x2, UPT ;  /* 0x000000020400788c */ /* 0x000fe2000bf65270 */
[----:B------:R-:W-:-:S03]  /*8420*/  VIADD R7, R7, 0xffffffff ;  /* 0xffffffff07077836 */ /* 0x000fc60000000000 */
[----:B------:R-:W-:Y:S02]  /*8430*/  USEL UR10, URZ, 0x1, UP3 ;  /* 0x000000013f0a7887 */ /* 0x000fe40009800000 */
[----:B------:R-:W-:Y:S02]  /*8440*/  USEL UR4, UR4, URZ, UP3 ;  /* 0x0000003f04047287 */ /* 0x000fe40009800000 */
[----:B------:R-:W-:Y:S02]  /*8450*/  ULOP3.LUT UR5, UR5, UR10, URZ, 0x3c, !UPT ;  /* 0x0000000a05057292 */ /* 0x000fe4000f8e3c3f */
[----:B--2---:R-:W-:Y:S10]  /*8460*/  @P2 BRA `(.L_x_10896) ;  /* 0x0000000000042947 */ /* 0x004ff40003800000 */
[----:B------:R-:W-:Y:S01]  /*8470*/  BPT.TRAP 0x1 ;  /* 0x000000040000795c */ /* 0x000fe20000300000 */
.L_x_10896:
[----:B------:R-:W-:Y:S01]  /*8480*/  PLOP3.LUT P3, PT, PT, PT, UP0, 0x40, 0x0 ;  /* 0x000000000000781c */ /* 0x000fe20003f6e808 */
[----:B------:R-:W-:Y:S01]  /*8490*/  ULEA UR28, UR4, UR38, 0x3 ;  /* 0x00000026041c7291 */ /* 0x000fe2000f8e183f */
[----:B------:R-:W-:-:S05]  /*84a0*/  IMAD.U32 R6, RZ, RZ, UR5 ;  /* 0x00000005ff067e24 */ /* 0x000fca000f8e00ff */
[----:B------:R-:W-:-:S04]  /*84b0*/  SHF.L.U32 R6, R6, 0x1f, RZ ;  /* 0x0000001f06067819 */ /* 0x000fc800000006ff */
[----:B------:R0:W2:Y:S02]  /*84c0*/  SYNCS.PHASECHK.TRANS64.TRYWAIT P2, [UR28+0x22830], R6 ;  /* 0x02283006ff0075a7 */ /* 0x0000a4000804015c */
[----:B------:R-:W-:Y:S05]  /*84d0*/  @P3 BRA `(.L_x_10897) ;  /* 0x0000000000043947 */ /* 0x000fea0003800000 */
[----:B------:R-:W-:Y:S01]  /*84e0*/  BPT.TRAP 0x1 ;  /* 0x000000040000795c */ /* 0x000fe20000300000 */
.L_x_10897:
[----:B--2---:R-:W-:Y:S05]  /*84f0*/  @P2 BRA `(.L_x_10898) ;  /* 0x0000000000082947 */ /* 0x004fea0003800000 */
[----:B------:R-:W2:Y:S02]  /*8500*/  SYNCS.PHASECHK.TRANS64.TRYWAIT P2, [UR28+0x22830], R6 ;  /* 0x02283006ff0075a7 */ /* 0x000ea4000804015c */
[----:B--2---:R-:W-:Y:S05]  /*8510*/  @!P2 BRA `(.L_x_10899) ;  /* 0x000000c400f8a947 */ /* 0x004fea0003800000 */
.L_x_10898:
[----:B------:R-:W-:Y:S01]  /*8520*/  UIMAD UR22, UR4, 0x300, UR6 ;  /* 0x00000300041678a4 */ /* 0x000fe2000f8e0206 */
[----:B-1----:R-:W-:Y:S01]  /*8530*/  WARPGROUP.ARRIVE ;  /* 0x00000000000079c5 */ /* 0x002fe20000000000 */
[----:B------:R-:W-:Y:S01]  /*8540*/  UMOV UR23, 0x40000040 ;  /* 0x4000004000177882 */ /* 0x000fe20000000000 */
[----:B------:R-:W-:Y:S01]  /*8550*/  UMOV UR11, 0x40000040 ;  /* 0x40000040000b7882 */ /* 0x000fe20000000000 */
[----:B------:R-:W-:Y:S01]  /*8560*/  UIADD3 UR10, UR22, 0x2, URZ ;  /* 0x00000002160a7890 */ /* 0x000fe2000fffe03f */
[----:B------:R-:W-:Y:S01]  /*8570*/  PLOP3.LUT P2, PT, PT, PT, UP0, 0x40, 0x0 ;  /* 0x000000000000781c */ /* 0x000fe20003f4e808 */
[----:B------:R-:W-:Y:S01]  /*8580*/  UIADD3 UR14, UR22, 0x4, URZ ;  /* 0x00000004160e7890 */ /* 0x000fe2000fffe03f */
[----:B------:R-:W-:Y:S02]  /*8590*/  UMOV UR15, 0x40000040 ;  /* 0x40000040000f7882 */ /* 0x000fe40000000000 */
[----:B------:R-:W-:Y:S01]  /*85a0*/  HGMMA.64x96x16.F32.BF16 R152, gdesc[UR20], RZ, !UPT, gsb0 ;  /* 0x01600000149879f0 */ /* 0x000fe2000c0018ff */
[----:B------:R-:W-:Y:S01]  /*85b0*/  UIADD3 UR18, UR22, 0x6, URZ ;  /* 0x0000000616127890 */ /* 0x000fe2000fffe03f */
[----:B------:R-:W-:Y:S01]  /*85c0*/  UMOV UR19, 0x40000040 ;  /* 0x4000004000137882 */ /* 0x000fe20000000000 */
        /* <DEDUP_REMOVED lines=12> */
[----:B--2---:R-:W-:Y:S01]  /*8690*/  FMUL.FTZ R9, R153, UR27 ;  /* 0x0000001b99097c20 */ /* 0x004fe20008410000 */
        /* <DEDUP_REMOVED lines=55> */
[----:B------:R-:W-:-:S05]  /*8a10*/  FMUL.FTZ R170, R199, UR27 ;  /* 0x0000001bc7aa7c20 */ /* 0x000fca0008410000 */
        /* <DEDUP_REMOVED lines=38> */
[----:B---3--:R-:W-:-:S05]  /*8c80*/  FMNMX.FTZ R10, R189, R10, !PT ;  /* 0x0000000abd0a7209 */ /* 0x008fca0007810000 */
[----:B------:R-:W3:Y:S02]  /*8c90*/  SHFL.BFLY PT, R165, R10, 0x2, 0x1f ;  /* 0x0c401f000aa57f89 */ /* 0x000ee400000e0000 */
[----:B------:R-:W4:Y:S08]  /*8ca0*/  MUFU.TANH R13, R13 ;  /* 0x0000000d000d7308 */ /* 0x000f300000002400 */
[----:B------:R-:W5:Y:S08]  /*8cb0*/  MUFU.TANH R14, R14 ;  /* 0x0000000e000e7308 */ /* 0x000f700000002400 */
[----:B------:R-:W0:Y:S01]  /*8cc0*/  MUFU.TANH R15, R15 ;  /* 0x0000000f000f7308 */ /* 0x000e220000002400 */
[----:B---3--:R-:W-:Y:S01]  /*8cd0*/  FMNMX.FTZ R171, R10, R165, !PT ;  /* 0x000000a50aab7209 */ /* 0x008fe20007810000 */
[----:B------:R-:W-:-:S06]  /*8ce0*/  FMUL.FTZ R165, R190, UR27 ;  /* 0x0000001bbea57c20 */ /* 0x000fcc0008410000 */
[----:B------:R-:W3:Y:S01]  /*8cf0*/  MUFU.TANH R20, R20 ;  /* 0x0000001400147308 */ /* 0x000ee20000002400 */
[----:B------:R-:W1:Y:S07]  /*8d00*/  SHFL.BFLY PT, R10, R171, 0x1, 0x1f ;  /* 0x0c201f00ab0a7f89 */ /* 0x000e6e00000e0000 */
[----:B------:R-:W3:Y:S08]  /*8d10*/  MUFU.TANH R23, R23 ;  /* 0x0000001700177308 */ /* 0x000ef00000002400 */
[----:B------:R-:W3:Y:S08]  /*8d20*/  MUFU.TANH R152, R152 ;  /* 0x0000009800987308 */ /* 0x000ef00000002400 */
[----:B------:R-:W3:Y:S01]  /*8d30*/  MUFU.TANH R155, R155 ;  /* 0x0000009b009b7308 */ /* 0x000ee20000002400 */
[----:B-1----:R-:W-:-:S02]  /*8d40*/  FMNMX.FTZ R10, R171, R10, !PT ;  /* 0x0000000aab0a7209 */ /* 0x002fc40007810000 */
[----:B------:R-:W-:-:S03]  /*8d50*/  FMNMX.FTZ R171, R11, R12, !PT ;  /* 0x0000000c0bab7209 */ /* 0x000fc60007810000 */
[----:B------:R-:W-:Y:S01]  /*8d60*/  FMUL.FTZ R182, R10, UR10 ;  /* 0x0000000a0ab67c20 */ /* 0x000fe20008410000 */
[----:B--2---:R-:W-:Y:S01]  /*8d70*/  FMNMX.FTZ R172, R8, R171, !PT ;  /* 0x000000ab08ac7209 */ /* 0x004fe20007810000 */
[----:B------:R-:W1:Y:S01]  /*8d80*/  MUFU.TANH R156, R156 ;  /* 0x0000009c009c7308 */ /* 0x000e620000002400 */
[----:B------:R-:W-:Y:S01]  /*8d90*/  FADD.FTZ R21, -R10, R21 ;  /* 0x000000150a157221 */ /* 0x000fe20000010100 */
[--C-:B------:R-:W-:Y:S01]  /*8da0*/  FFMA.FTZ R173, R9, UR10, -R182.reuse ;  /* 0x0000000a09ad7c23 */ /* 0x100fe200080108b6 */
[----:B----4-:R-:W-:Y:S01]  /*8db0*/  FMNMX.FTZ R171, R13, R172, !PT ;  /* 0x000000ac0dab7209 */ /* 0x010fe20007810000 */
[--C-:B------:R-:W-:Y:S01]  /*8dc0*/  FFMA.FTZ R22, R22, UR10, -R182.reuse ;  /* 0x0000000a16167c23 */ /* 0x100fe200080108b6 */
[----:B------:R-:W-:Y:S01]  /*8dd0*/  FMUL.FTZ R21, R21, UR10 ;  /* 0x0000000a15157c20 */ /* 0x000fe20008410000 */
[--C-:B------:R-:W-:Y:S01]  /*8de0*/  FFMA.FTZ R154, R154, UR10, -R182.reuse ;  /* 0x0000000a9a9a7c23 */ /* 0x100fe200080108b6 */
[----:B-----5:R-:W-:Y:S01]  /*8df0*/  FMNMX.FTZ R172, R14, R171, !PT ;  /* 0x000000ab0eac7209 */ /* 0x020fe20007810000 */
[----:B------:R-:W2:Y:S01]  /*8e00*/  MUFU.TANH R157, R157 ;  /* 0x0000009d009d7308 */ /* 0x000ea20000002400 */
[--C-:B------:R-:W-:Y:S01]  /*8e10*/  FFMA.FTZ R153, R153, UR10, -R182.reuse ;  /* 0x0000000a99997c23 */ /* 0x100fe200080108b6 */
[--C-:B------:R-:W-:Y:S01]  /*8e20*/  FFMA.FTZ R175, R203, UR10, -R182.reuse ;  /* 0x0000000acbaf7c23 */ /* 0x100fe200080108b6 */
[----:B0-----:R-:W-:Y:S01]  /*8e30*/  FMNMX.FTZ R9, R15, R172, !PT ;  /* 0x000000ac0f097209 */ /* 0x001fe20007810000 */
[--C-:B------:R-:W-:Y:S01]  /*8e40*/  FFMA.FTZ R177, R205, UR10, -R182.reuse ;  /* 0x0000000acdb17c23 */ /* 0x100fe200080108b6 */
[--C-:B------:R-:W-:Y:S01]  /*8e50*/  FFMA.FTZ R179, R207, UR10, -R182.reuse ;  /* 0x0000000acfb37c23 */ /* 0x100fe200080108b6 */
[--C-:B------:R-:W-:Y:S01]  /*8e60*/  FFMA.FTZ R183, R209, UR10, -R182.reuse ;  /* 0x0000000ad1b77c23 */ /* 0x100fe200080108b6 */
[----:B---3--:R-:W-:Y:S01]  /*8e70*/  FMNMX.FTZ R172, R20, R9, !PT ;  /* 0x0000000914ac7209 */ /* 0x008fe20007810000 */
[----:B------:R-:W0:Y:S01]  /*8e80*/  MUFU.TANH R158, R158 ;  /* 0x0000009e009e7308 */ /* 0x000e220000002400 */
[--C-:B------:R-:W-:Y:S01]  /*8e90*/  FFMA.FTZ R186, R210, UR10, -R182.reuse ;  /* 0x0000000ad2ba7c23 */ /* 0x100fe200080108b6 */
[--C-:B------:R-:W-:Y:S01]  /*8ea0*/  FFMA.FTZ R181, R181, UR10, -R182.reuse ;  /* 0x0000000ab5b57c23 */ /* 0x100fe200080108b6 */
[----:B------:R-:W-:Y:S01]  /*8eb0*/  FMNMX.FTZ R9, R23, R172, !PT ;  /* 0x000000ac17097209 */ /* 0x000fe20007810000 */
[--C-:B------:R-:W-:Y:S01]  /*8ec0*/  FFMA.FTZ R184, R184, UR10, -R182.reuse ;  /* 0x0000000ab8b87c23 */ /* 0x100fe200080108b6 */
[--C-:B------:R-:W-:Y:S01]  /*8ed0*/  FFMA.FTZ R185, R185, UR10, -R182.reuse ;  /* 0x0000000ab9b97c23 */ /* 0x100fe200080108b6 */
[--C-:B------:R-:W-:Y:S01]  /*8ee0*/  FFMA.FTZ R187, R188, UR10, -R182.reuse ;  /* 0x0000000abcbb7c23 */ /* 0x100fe200080108b6 */
[----:B------:R-:W-:Y:S01]  /*8ef0*/  FMNMX.FTZ R172, R152, R9, !PT ;  /* 0x0000000998ac7209 */ /* 0x000fe20007810000 */
[----:B------:R-:W3:Y:S01]  /*8f00*/  MUFU.TANH R159, R159 ;  /* 0x0000009f009f7308 */ /* 0x000ee20000002400 */
[--C-:B------:R-:W-:Y:S01]  /*8f10*/  FFMA.FTZ R188, R212, UR10, -R182.reuse ;  /* 0x0000000ad4bc7c23 */ /* 0x100fe200080108b6 */
[--C-:B------:R-:W-:Y:S01]  /*8f20*/  FFMA.FTZ R191, R211, UR10, -R182.reuse ;  /* 0x0000000ad3bf7c23 */ /* 0x100fe200080108b6 */
[----:B------:R-:W-:Y:S01]  /*8f30*/  FMNMX.FTZ R9, R155, R172, !PT ;  /* 0x000000ac9b097209 */ /* 0x000fe20007810000 */
[--C-:B------:R-:W-:Y:S01]  /*8f40*/  FFMA.FTZ R172, R200, UR10, -R182.reuse ;  /* 0x0000000ac8ac7c23 */ /* 0x100fe200080108b6 */
[----:B------:R-:W-:-:S02]  /*8f50*/  FFMA.FTZ R189, R189, UR10, -R182 ;  /* 0x0000000abdbd7c23 */ /* 0x000fc400080108b6 */
[----:B-1----:R-:W-:Y:S01]  /*8f60*/  FMNMX.FTZ R174, R156, R9, !PT ;  /* 0x000000099cae7209 */ /* 0x002fe20007810000 */
[----:B------:R-:W1:Y:S03]  /*8f70*/  MUFU.TANH R160, R160 ;  /* 0x000000a000a07308 */ /* 0x000e660000002400 */
[----:B--2---:R-:W-:-:S04]  /*8f80*/  FMNMX.FTZ R9, R157, R174, !PT ;  /* 0x000000ae9d097209 */ /* 0x004fc80007810000 */
[----:B0-----:R-:W-:Y:S01]  /*8f90*/  FMNMX.FTZ R174, R158, R9, !PT ;  /* 0x000000099eae7209 */ /* 0x001fe20007810000 */
[----:B------:R-:W0:Y:S03]  /*8fa0*/  MUFU.TANH R161, R161 ;  /* 0x000000a100a17308 */ /* 0x000e260000002400 */
[----:B---3--:R-:W-:Y:S01]  /*8fb0*/  FMNMX.FTZ R9, R159, R174, !PT ;  /* 0x000000ae9f097209 */ /* 0x008fe20007810000 */
[----:B------:R-:W-:-:S04]  /*8fc0*/  FFMA.FTZ R174, R202, UR10, -R182 ;  /* 0x0000000acaae7c23 */ /* 0x000fc800080108b6 */
[----:B------:R-:W2:Y:S01]  /*8fd0*/  MUFU.TANH R162, R162 ;  /* 0x000000a200a27308 */ /* 0x000ea20000002400 */
[----:B-1----:R-:W-:-:S07]  /*8fe0*/  FMNMX.FTZ R176, R160, R9, !PT ;  /* 0x00000009a0b07209 */ /* 0x002fce0007810000 */
[----:B------:R-:W1:Y:S01]  /*8ff0*/  MUFU.TANH R163, R163 ;  /* 0x000000a300a37308 */ /* 0x000e620000002400 */
[----:B0-----:R-:W-:-:S07]  /*9000*/  FMNMX.FTZ R9, R161, R176, !PT ;  /* 0x000000b0a1097209 */ /* 0x001fce0007810000 */
[----:B------:R-:W0:Y:S01]  /*9010*/  MUFU.TANH R164, R164 ;  /* 0x000000a400a47308 */ /* 0x000e220000002400 */
[----:B--2---:R-:W-:-:S07]  /*9020*/  FMNMX.FTZ R176, R162, R9, !PT ;  /* 0x00000009a2b07209 */ /* 0x004fce0007810000 */
[----:B------:R-:W2:Y:S01]  /*9030*/  MUFU.TANH R165, R165 ;  /* 0x000000a500a57308 */ /* 0x000ea20000002400 */
[----:B-1----:R-:W-:Y:S01]  /*9040*/  FMNMX.FTZ R9, R163, R176, !PT ;  /* 0x000000b0a3097209 */ /* 0x002fe20007810000 */
[----:B------:R-:W-:-:S06]  /*9050*/  FFMA.FTZ R176, R204, UR10, -R182 ;  /* 0x0000000accb07c23 */ /* 0x000fcc00080108b6 */
[----:B------:R-:W1:Y:S01]  /*9060*/  MUFU.TANH R166, R166 ;  /* 0x000000a600a67308 */ /* 0x000e620000002400 */
[----:B0-----:R-:W-:-:S07]  /*9070*/  FMNMX.FTZ R178, R164, R9, !PT ;  /* 0x00000009a4b27209 */ /* 0x001fce0007810000 */
[----:B------:R-:W0:Y:S01]  /*9080*/  MUFU.TANH R167, R167 ;  /* 0x000000a700a77308 */ /* 0x000e220000002400 */
[----:B--2---:R-:W-:-:S07]  /*9090*/  FMNMX.FTZ R9, R165, R178, !PT ;  /* 0x000000b2a5097209 */ /* 0x004fce0007810000 */
[----:B------:R-:W2:Y:S01]  /*90a0*/  MUFU.TANH R168, R168 ;  /* 0x000000a800a87308 */ /* 0x000ea20000002400 */
[----:B-1----:R-:W-:-:S07]  /*90b0*/  FMNMX.FTZ R178, R166, R9, !PT ;  /* 0x00000009a6b27209 */ /* 0x002fce0007810000 */
[----:B------:R-:W1:Y:S01]  /*90c0*/  MUFU.TANH R169, R169 ;  /* 0x000000a900a97308 */ /* 0x000e620000002400 */
[----:B0-----:R-:W-:Y:S01]  /*90d0*/  FMNMX.FTZ R9, R167, R178, !PT ;  /* 0x000000b2a7097209 */ /* 0x001fe20007810000 */
[----:B------:R-:W-:-:S06]  /*90e0*/  FFMA.FTZ R178, R206, UR10, -R182 ;  /* 0x0000000aceb27c23 */ /* 0x000fcc00080108b6 */
[----:B------:R-:W0:Y:S01]  /*90f0*/  MUFU.TANH R170, R170 ;  /* 0x000000aa00aa7308 */ /* 0x000e220000002400 */
[----:B--2---:R-:W-:-:S07]  /*9100*/  FMNMX.FTZ R180, R168, R9, !PT ;  /* 0x00000009a8b47209 */ /* 0x004fce0007810000 */
[----:B------:R-:W2:Y:S01]  /*9110*/  MUFU.EX2 R21, R21 ;  /* 0x0000001500157308 */ /* 0x000ea20000000800 */
[----:B-1----:R-:W-:Y:S01]  /*9120*/  FMNMX.FTZ R9, R169, R180, !PT ;  /* 0x000000b4a9097209 */ /* 0x002fe20007810000 */
[----:B------:R-:W-:-:S06]  /*9130*/  FFMA.FTZ R180, R208, UR10, -R182 ;  /* 0x0000000ad0b47c23 */ /* 0x000fcc00080108b6 */
[----:B------:R-:W1:Y:S01]  /*9140*/  MUFU.EX2 R22, R22 ;  /* 0x0000001600167308 */ /* 0x000e620000000800 */
[----:B0-----:R-:W-:-:S05]  /*9150*/  FMNMX.FTZ R9, R170, R9, !PT ;  /* 0x00000009aa097209 */ /* 0x001fca0007810000 */
[----:B------:R-:W0:Y:S02]  /*9160*/  SHFL.BFLY PT, R190, R9, 0x2, 0x1f ;  /* 0x0c401f0009be7f89 */ /* 0x000e2400000e0000 */
[----:B------:R3:W4:Y:S01]  /*9170*/  MUFU.EX2 R171, R173 ;  /* 0x000000ad00ab7308 */ /* 0x0007220000000800 */
[-C--:B--2---:R-:W-:Y:S01]  /*9180*/  FMUL.FTZ R24, R24, R21.reuse ;  /* 0x0000001518187220 */ /* 0x084fe20000410000 */
[-C--:B------:R-:W-:Y:S01]  /*9190*/  FMUL.FTZ R25, R25, R21.reuse ;  /* 0x0000001519197220 */ /* 0x080fe20000410000 */
[-C--:B------:R-:W-:Y:S01]  /*91a0*/  FMUL.FTZ R28, R28, R21.reuse ;  /* 0x000000151c1c7220 */ /* 0x080fe20000410000 */
[-C--:B------:R-:W-:Y:S01]  /*91b0*/  FMUL.FTZ R29, R29, R21.reuse ;  /* 0x000000151d1d7220 */ /* 0x080fe20000410000 */
[-C--:B------:R-:W-:Y:S01]  /*91c0*/  FMUL.FTZ R32, R32, R21.reuse ;  /* 0x0000001520207220 */ /* 0x080fe20000410000 */
[-C--:B------:R-:W-:Y:S01]  /*91d0*/  FMUL.FTZ R33, R33, R21.reuse ;  /* 0x0000001521217220 */ /* 0x080fe20000410000 */
[----:B------:R-:W-:Y:S01]  /*91e0*/  FMUL.FTZ R36, R36, R21 ;  /* 0x0000001524247220 */ /* 0x000fe20000410000 */
[----:B------:R-:W2:Y:S01]  /*91f0*/  MUFU.EX2 R154, R154 ;  /* 0x0000009a009a7308 */ /* 0x000ea20000000800 */
[----:B---3--:R-:W-:Y:S01]  /*9200*/  FFMA.FTZ R173, R201, UR10, -R182 ;  /* 0x0000000ac9ad7c23 */ /* 0x008fe200080108b6 */
[----:B-1----:R-:W-:Y:S01]  /*9210*/  FFMA.FTZ R2, R21, R2, R22 ;  /* 0x0000000215027223 */ /* 0x002fe20000010016 */
[----:B------:R-:W-:-:S02]  /*9220*/  IMAD.U32 R201, RZ, RZ, UR28 ;  /* 0x0000001cffc97e24 */ /* 0x000fc4000f8e00ff */
        /* <DEDUP_REMOVED lines=10> */
[----:B0-----:R-:W-:Y:S01]  /*92d0*/  FMNMX.FTZ R194, R9, R190, !PT ;  /* 0x000000be09c27209 */ /* 0x001fe20007810000 */
[--C-:B------:R-:W-:Y:S01]  /*92e0*/  FFMA.FTZ R190, R192, UR10, -R182.reuse ;  /* 0x0000000ac0be7c23 */ /* 0x100fe200080108b6 */
[----:B------:R-:W0:Y:S01]  /*92f0*/  MUFU.EX2 R172, R172 ;  /* 0x000000ac00ac7308 */ /* 0x000e220000000800 */
[----:B------:R-:W-:Y:S01]  /*9300*/  FFMA.FTZ R192, R193, UR10, -R182 ;  /* 0x0000000ac1c07c23 */ /* 0x000fe200080108b6 */
[-C--:B------:R-:W-:Y:S01]  /*9310*/  FMUL.FTZ R56, R56, R21.reuse ;  /* 0x0000001538387220 */ /* 0x080fe20000410000 */
[----:B------:R-:W3:Y:S01]  /*9320*/  SHFL.BFLY PT, R9, R194, 0x1, 0x1f ;  /* 0x0c201f00c2097f89 */ /* 0x000ee200000e0000 */
        /* <DEDUP_REMOVED lines=23> */
[----:B---3--:R-:W-:Y:S01]  /*94a0*/  FMNMX.FTZ R9, R194, R9, !PT ;  /* 0x00000009c2097209 */ /* 0x008fe20007810000 */
[-C--:B------:R-:W-:Y:S01]  /*94b0*/  FMUL.FTZ R97, R97, R21.reuse ;  /* 0x0000001561617220 */ /* 0x080fe20000410000 */
[-C--:B------:R-:W-:Y:S01]  /*94c0*/  FMUL.FTZ R100, R100, R21.reuse ;  /* 0x0000001564647220 */ /* 0x080fe20000410000 */
[-C--:B------:R-:W-:Y:S01]  /*94d0*/  FMUL.FTZ R101, R101, R21.reuse ;  /* 0x0000001565657220 */ /* 0x080fe20000410000 */
[-C--:B------:R-:W-:Y:S01]  /*94e0*/  FMUL.FTZ R104, R104, R21.reuse ;  /* 0x0000001568687220 */ /* 0x080fe20000410000 */
[C---:B------:R-:W-:Y:S01]  /*94f0*/  FMUL.FTZ R194, R9.reuse, UR10 ;  /* 0x0000000a09c27c20 */ /* 0x040fe20008410000 */
[----:B------:R-:W3:Y:S01]  /*9500*/  MUFU.EX2 R176, R176 ;  /* 0x000000b000b07308 */ /* 0x000ee20000000800 */
[----:B------:R-:W-:Y:S01]  /*9510*/  FADD.FTZ R12, -R9, R12 ;  /* 0x0000000c090c7221 */ /* 0x000fe20000010100 */
[-C--:B------:R-:W-:Y:S01]  /*9520*/  FMUL.FTZ R105, R105, R21.reuse ;  /* 0x0000001569697220 */ /* 0x080fe20000410000 */
[----:B------:R-:W-:Y:S01]  /*9530*/  FFMA.FTZ R197, R157, UR10, -R194 ;  /* 0x0000000a9dc57c23 */ /* 0x000fe200080108c2 */
[----:B----4-:R-:W-:Y:S01]  /*9540*/  FADD.FTZ R157, R171, R2 ;  /* 0x00000002ab9d7221 */ /* 0x010fe20000010000 */
[----:B------:R-:W-:Y:S01]  /*9550*/  FMUL.FTZ R193, R12, UR10 ;  /* 0x0000000a0cc17c20 */ /* 0x000fe20008410000 */
[--C-:B------:R-:W-:Y:S01]  /*9560*/  FFMA.FTZ R12, R11, UR10, -R194.reuse ;  /* 0x0000000a0b0c7c23 */ /* 0x100fe200080108c2 */
[--C-:B------:R-:W-:Y:S01]  /*9570*/  FFMA.FTZ R11, R8, UR10, -R194.reuse ;  /* 0x0000000a080b7c23 */ /* 0x100fe200080108c2 */
[----:B--2---:R-:W-:Y:S01]  /*9580*/  FADD.FTZ R2, R154, R157 ;  /* 0x0000009d9a027221 */ /* 0x004fe20000010000 */
[----:B------:R-:W2:Y:S01]  /*9590*/  MUFU.EX2 R177, R177 ;  /* 0x000000b100b17308 */ /* 0x000ea20000000800 */
[--C-:B------:R-:W-:Y:S01]  /*95a0*/  FFMA.FTZ R13, R13, UR10, -R194.reuse ;  /* 0x0000000a0d0d7c23 */ /* 0x100fe200080108c2 */
[----:B------:R-:W-:Y:S01]  /*95b0*/  FFMA.FTZ R14, R14, UR10, -R194 ;  /* 0x0000000a0e0e7c23 */ /* 0x000fe200080108c2 */
[----:B-1----:R-:W-:Y:S01]  /*95c0*/  FADD.FTZ R157, R153, R2 ;  /* 0x00000002999d7221 */ /* 0x002fe20000010000 */
[--C-:B------:R-:W-:Y:S01]  /*95d0*/  FFMA.FTZ R15, R15, UR10, -R194.reuse ;  /* 0x0000000a0f0f7c23 */ /* 0x100fe200080108c2 */
[--C-:B------:R-:W-:Y:S01]  /*95e0*/  FFMA.FTZ R20, R20, UR10, -R194.reuse ;  /* 0x0000000a14147c23 */ /* 0x100fe200080108c2 */
[--C-:B------:R-:W-:Y:S01]  /*95f0*/  FFMA.FTZ R23, R23, UR10, -R194.reuse ;  /* 0x0000000a17177c23 */ /* 0x100fe200080108c2 */
[----:B0-----:R-:W-:Y:S01]  /*9600*/  FADD.FTZ R2, R172, R157 ;  /* 0x0000009dac027221 */ /* 0x001fe20000010000 */
[----:B------:R-:W0:Y:S01]  /*9610*/  MUFU.EX2 R178, R178 ;  /* 0x000000b200b27308 */ /* 0x000e220000000800 */
[----:B------:R-:W-:Y:S01]  /*9620*/  F2FP.BF16.F32.PACK_AB R154, R153, R154 ;  /* 0x0000009a999a723e */ /* 0x000fe200000010ff */
[----:B------:R-:W-:Y:S01]  /*9630*/  FFMA.FTZ R182, R152, UR10, -R194 ;  /* 0x0000000a98b67c23 */ /* 0x000fe200080108c2 */
[----:B-----5:R-:W-:Y:S01]  /*9640*/  FADD.FTZ R157, R173, R2 ;  /* 0x00000002ad9d7221 */ /* 0x020fe20000010000 */
[--C-:B------:R-:W-:Y:S01]  /*9650*/  FFMA.FTZ R195, R155, UR10, -R194.reuse ;  /* 0x0000000a9bc37c23 */ /* 0x100fe200080108c2 */
[--C-:B------:R-:W-:Y:S01]  /*9660*/  FFMA.FTZ R196, R156, UR10, -R194.reuse ;  /* 0x0000000a9cc47c23 */ /* 0x100fe200080108c2 */
[--C-:B------:R-:W-:Y:S01]  /*9670*/  FFMA.FTZ R198, R158, UR10, -R194.reuse ;  /* 0x0000000a9ec67c23 */ /* 0x100fe200080108c2 */
[----:B------:R-:W-:Y:S01]  /*9680*/  FADD.FTZ R2, R174, R157 ;  /* 0x0000009dae027221 */ /* 0x000fe20000010000 */
[----:B------:R-:W1:Y:S01]  /*9690*/  MUFU.EX2 R179, R179 ;  /* 0x000000b300b37308 */ /* 0x000e620000000800 */
[--C-:B------:R-:W-:Y:S01]  /*96a0*/  FFMA.FTZ R199, R159, UR10, -R194.reuse ;  /* 0x0000000a9fc77c23 */ /* 0x100fe200080108c2 */
[----:B------:R-:W-:Y:S01]  /*96b0*/  FFMA.FTZ R200, R160, UR10, -R194 ;  /* 0x0000000aa0c87c23 */ /* 0x000fe200080108c2 */
[----:B------:R-:W-:Y:S01]  /*96c0*/  FADD.FTZ R157, R175, R2 ;  /* 0x00000002af9d7221 */ /* 0x000fe20000010000 */
[--C-:B------:R-:W-:Y:S01]  /*96d0*/  FFMA.FTZ R202, R161, UR10, -R194.reuse ;  /* 0x0000000aa1ca7c23 */ /* 0x100fe200080108c2 */
[--C-:B------:R-:W-:Y:S01]  /*96e0*/  FFMA.FTZ R203, R162, UR10, -R194.reuse ;  /* 0x0000000aa2cb7c23 */ /* 0x100fe200080108c2 */
[--C-:B------:R-:W-:Y:S01]  /*96f0*/  FFMA.FTZ R204, R163, UR10, -R194.reuse ;  /* 0x0000000aa3cc7c23 */ /* 0x100fe200080108c2 */
[----:B---3--:R-:W-:Y:S01]  /*9700*/  FADD.FTZ R2, R176, R157 ;  /* 0x0000009db0027221 */ /* 0x008fe20000010000 */
[----:B------:R-:W3:Y:S01]  /*9710*/  MUFU.EX2 R180, R180 ;  /* 0x000000b400b47308 */ /* 0x000ee20000000800 */
[--C-:B------:R-:W-:Y:S01]  /*9720*/  FFMA.FTZ R205, R164, UR10, -R194.reuse ;  /* 0x0000000aa4cd7c23 */ /* 0x100fe200080108c2 */
[----:B------:R-:W-:Y:S01]  /*9730*/  FFMA.FTZ R206, R165, UR10, -R194 ;  /* 0x0000000aa5ce7c23 */ /* 0x000fe200080108c2 */
[----:B--2---:R-:W-:Y:S01]  /*9740*/  FADD.FTZ R157, R177, R2 ;  /* 0x00000002b19d7221 */ /* 0x004fe20000010000 */
[--C-:B------:R-:W-:Y:S01]  /*9750*/  FFMA.FTZ R207, R166, UR10, -R194.reuse ;  /* 0x0000000aa6cf7c23 */ /* 0x100fe200080108c2 */
[----:B------:R-:W-:Y:S01]  /*9760*/  @!P0 VIADD R152, R201, 0x22840 ;  /* 0x00022840c9988836 */ /* 0x000fe20000000000 */
[----:B------:R-:W-:Y:S01]  /*9770*/  IADD3 R8, -R19, 0xb, RZ ;  /* 0x0000000b13087810 */ /* 0x000fe20007ffe1ff */
[----:B0-----:R-:W-:Y:S01]  /*9780*/  FADD.FTZ R2, R178, R157 ;  /* 0x0000009db2027221 */ /* 0x001fe20000010000 */
[----:B------:R-:W0:Y:S01]  /*9790*/  MUFU.EX2 R183, R183 ;  /* 0x000000b700b77308 */ /* 0x000e220000000800 */
[----:B------:R-:W-:Y:S01]  /*97a0*/  FFMA.FTZ R167, R167, UR10, -R194 ;  /* 0x0000000aa7a77c23 */ /* 0x000fe200080108c2 */
[----:B------:R-:W-:Y:S01]  /*97b0*/  @!P0 PRMT R152, RZ, 0x654, R152 ;  /* 0x00000654ff988816 */ /* 0x000fe20000000098 */
[----:B-1----:R-:W-:Y:S01]  /*97c0*/  FADD.FTZ R157, R179, R2 ;  /* 0x00000002b39d7221 */ /* 0x002fe20000010000 */
[-C--:B------:R-:W-:Y:S01]  /*97d0*/  FMUL.FTZ R108, R108, R21.reuse ;  /* 0x000000156c6c7220 */ /* 0x080fe20000410000 */
[-C--:B------:R-:W-:Y:S01]  /*97e0*/  FMUL.FTZ R109, R109, R21.reuse ;  /* 0x000000156d6d7220 */ /* 0x080fe20000410000 */
[-C--:B------:R-:W-:Y:S01]  /*97f0*/  FMUL.FTZ R112, R112, R21.reuse ;  /* 0x0000001570707220 */ /* 0x080fe20000410000 */
[-C--:B------:R-:W-:Y:S01]  /*9800*/  FMUL.FTZ R113, R113, R21.reuse ;  /* 0x0000001571717220 */ /* 0x080fe20000410000 */
[----:B------:R-:W1:Y:S01]  /*9810*/  MUFU.EX2 R186, R186 ;  /* 0x000000ba00ba7308 */ /* 0x000e620000000800 */
        /* <DEDUP_REMOVED lines=25> */
[--C-:B------:R-:W-:Y:S01]  /*99b0*/  FFMA.FTZ R155, R168, UR10, -R194.reuse ;  /* 0x0000000aa89b7c23 */ /* 0x100fe200080108c2 */
[----:B------:R2:W-:Y:S06]  /*99c0*/  BAR.ARV R8, 0x100 ;  /* 0x000400080000751d */ /* 0x0005ec0000002000 */
[----:B------:R-:W3:Y:S01]  /*99d0*/  MUFU.EX2 R187, R187 ;  /* 0x000000bb00bb7308 */ /* 0x000ee20000000800 */
[----:B0-----:R-:W-:Y:S01]  /*99e0*/  FADD.FTZ R2, R184, R157 ;  /* 0x0000009db8027221 */ /* 0x001fe20000010000 */
[----:B------:R0:W-:Y:S01]  /*99f0*/  @!P0 SYNCS.ARRIVE.TRANS64.RED.A1T0 RZ, [R152+URZ], RZ ;  /* 0x000000ff98ff89a7 */ /* 0x0001e2000810043f */
[--C-:B------:R-:W-:Y:S01]  /*9a00*/  FFMA.FTZ R169, R169, UR10, -R194.reuse ;  /* 0x0000000aa9a97c23 */ /* 0x100fe200080108c2 */
[----:B------:R-:W-:Y:S01]  /*9a10*/  FFMA.FTZ R194, R170, UR10, -R194 ;  /* 0x0000000aaac27c23 */ /* 0x000fe200080108c2 */
[----:B------:R-:W-:-:S02]  /*9a20*/  F2FP.BF16.F32.PACK_AB R158, R175, R174 ;  /* 0x000000aeaf9e723e */ /* 0x000fc400000010ff */
[----:B------:R-:W-:Y:S01]  /*9a30*/  F2FP.BF16.F32.PACK_AB R156, R173, R172 ;  /* 0x000000acad9c723e */ /* 0x000fe200000010ff */
[----:B------:R-:W4:Y:S01]  /*9a40*/  MUFU.EX2 R188, R188 ;  /* 0x000000bc00bc7308 */ /* 0x000f220000000800 */
[----:B-1----:R-:W-:Y:S01]  /*9a50*/  FADD.FTZ R2, R185, R2 ;  /* 0x00000002b9027221 */ /* 0x002fe20000010000 */
[----:B0-----:R-:W-:Y:S02]  /*9a60*/  F2FP.BF16.F32.PACK_AB R152, R171, R22 ;  /* 0x00000016ab98723e */ /* 0x001fe400000010ff */
[----:B------:R-:W-:Y:S02]  /*9a70*/  F2FP.BF16.F32.PACK_AB R160, R177, R176 ;  /* 0x000000b0b1a0723e */ /* 0x000fe400000010ff */
[----:B------:R-:W-:Y:S02]  /*9a80*/  F2FP.BF16.F32.PACK_AB R162, R179, R178 ;  /* 0x000000b2b3a2723e */ /* 0x000fe400000010ff */
[----:B------:R-:W0:Y:S01]  /*9a90*/  MUFU.EX2 R190, R190 ;  /* 0x000000be00be7308 */ /* 0x000e220000000800 */
[----:B---3--:R-:W-:Y:S01]  /*9aa0*/  FADD.FTZ R157, R187, R2 ;  /* 0x00000002bb9d7221 */ /* 0x008fe20000010000 */
[----:B------:R-:W-:-:S02]  /*9ab0*/  F2FP.BF16.F32.PACK_AB R164, R183, R180 ;  /* 0x000000b4b7a4723e */ /* 0x000fc400000010ff */
[----:B------:R-:W-:Y:S02]  /*9ac0*/  F2FP.BF16.F32.PACK_AB R166, R181, R186 ;  /* 0x000000bab5a6723e */ /* 0x000fe400000010ff */
[----:B------:R-:W-:Y:S02]  /*9ad0*/  F2FP.BF16.F32.PACK_AB R168, R185, R184 ;  /* 0x000000b8b9a8723e */ /* 0x000fe400000010ff */
[----:B------:R-:W1:Y:S01]  /*9ae0*/  MUFU.EX2 R193, R193 ;  /* 0x000000c100c17308 */ /* 0x000e620000000800 */
[C---:B----4-:R-:W-:Y:S01]  /*9af0*/  FADD.FTZ R157, R188.reuse, R157 ;  /* 0x0000009dbc9d7221 */ /* 0x050fe20000010000 */
[----:B------:R-:W-:-:S06]  /*9b00*/  F2FP.BF16.F32.PACK_AB R170, R188, R187 ;  /* 0x000000bbbcaa723e */ /* 0x000fcc00000010ff */
[----:B------:R-:W3:Y:S01]  /*9b10*/  MUFU.EX2 R12, R12 ;  /* 0x0000000c000c7308 */ /* 0x000ee20000000800 */
[----:B0-----:R-:W-:-:S07]  /*9b20*/  FADD.FTZ R2, R190, R157 ;  /* 0x0000009dbe027221 */ /* 0x001fce0000010000 */
[----:B------:R-:W0:Y:S01]  /*9b30*/  MUFU.EX2 R191, R191 ;  /* 0x000000bf00bf7308 */ /* 0x000e220000000800 */
[-C--:B-1----:R-:W-:Y:S01]  /*9b40*/  FMUL.FTZ R26, R26, R193.reuse ;  /* 0x000000c11a1a7220 */ /* 0x082fe20000410000 */
[-C--:B------:R-:W-:Y:S01]  /*9b50*/  FMUL.FTZ R27, R27, R193.reuse ;  /* 0x000000c11b1b7220 */ /* 0x080fe20000410000 */
[-C--:B------:R-:W-:Y:S01]  /*9b60*/  FMUL.FTZ R30, R30, R193.reuse ;  /* 0x000000c11e1e7220 */ /* 0x080fe20000410000 */
[-C--:B------:R-:W-:Y:S01]  /*9b70*/  FMUL.FTZ R31, R31, R193.reuse ;  /* 0x000000c11f1f7220 */ /* 0x080fe20000410000 */
[-C--:B------:R-:W-:Y:S01]  /*9b80*/  FMUL.FTZ R34, R34, R193.reuse ;  /* 0x000000c122227220 */ /* 0x080fe20000410000 */
[-C--:B------:R-:W-:Y:S01]  /*9b90*/  FMUL.FTZ R35, R35, R193.reuse ;  /* 0x000000c123237220 */ /* 0x080fe20000410000 */
[-C--:B------:R-:W-:Y:S01]  /*9ba0*/  FMUL.FTZ R38, R38, R193.reuse ;  /* 0x000000c126267220 */ /* 0x080fe20000410000 */
[----:B------:R-:W1:Y:S01]  /*9bb0*/  MUFU.EX2 R11, R11 ;  /* 0x0000000b000b7308 */ /* 0x000e620000000800 */
[----:B---3--:R-:W-:Y:S01]  /*9bc0*/  FFMA.FTZ R0, R193, R0, R12 ;  /* 0x00000000c1007223 */ /* 0x008fe2000001000c */
        /* <DEDUP_REMOVED lines=75> */
[----:B------:R-:W-:Y:S01]  /*a080*/  FMUL.FTZ R151, R151, R193 ;  /* 0x000000c197977220 */ /* 0x000fe20000410000 */
[----:B------:R-:W-:-:S02]  /*a090*/  F2FP.BF16.F32.PACK_AB R157, R20, R15 ;  /* 0x0000000f149d723e */ /* 0x000fc400000010ff */
[----:B------:R-:W3:Y:S01]  /*a0a0*/  MUFU.EX2 R197, R197 ;  /* 0x000000c500c57308 */ /* 0x000ee20000000800 */
[----:B0-----:R-:W-:Y:S01]  /*a0b0*/  FADD.FTZ R153, R195, R0 ;  /* 0x00000000c3997221 */ /* 0x001fe20000010000 */
[----:B------:R-:W-:-:S06]  /*a0c0*/  F2FP.BF16.F32.PACK_AB R159, R182, R23 ;  /* 0x00000017b69f723e */ /* 0x000fcc00000010ff */
[----:B------:R-:W0:Y:S01]  /*a0d0*/  MUFU.EX2 R198, R198 ;  /* 0x000000c600c67308 */ /* 0x000e220000000800 */
[C---:B-1----:R-:W-:Y:S01]  /*a0e0*/  FADD.FTZ R0, R196.reuse, R153 ;  /* 0x00000099c4007221 */ /* 0x042fe20000010000 */
[----:B------:R-:W-:-:S06]  /*a0f0*/  F2FP.BF16.F32.PACK_AB R161, R196, R195 ;  /* 0x000000c3c4a1723e */ /* 0x000fcc00000010ff */
[----:B------:R-:W1:Y:S01]  /*a100*/  MUFU.EX2 R199, R199 ;  /* 0x000000c700c77308 */ /* 0x000e620000000800 */
[----:B---3--:R-:W-:-:S07]  /*a110*/  FADD.FTZ R153, R197, R0 ;  /* 0x00000000c5997221 */ /* 0x008fce0000010000 */
[----:B------:R-:W3:Y:S01]  /*a120*/  MUFU.EX2 R200, R200 ;  /* 0x000000c800c87308 */ /* 0x000ee20000000800 */
[C---:B0-----:R-:W-:Y:S01]  /*a130*/  FADD.FTZ R0, R198.reuse, R153 ;  /* 0x00000099c6007221 */ /* 0x041fe20000010000 */
[----:B------:R-:W-:-:S06]  /*a140*/  F2FP.BF16.F32.PACK_AB R163, R198, R197 ;  /* 0x000000c5c6a3723e */ /* 0x000fcc00000010ff */
[----:B------:R-:W0:Y:S01]  /*a150*/  MUFU.EX2 R202, R202 ;  /* 0x000000ca00ca7308 */ /* 0x000e220000000800 */
[----:B-1----:R-:W-:-:S07]  /*a160*/  FADD.FTZ R153, R199, R0 ;  /* 0x00000000c7997221 */ /* 0x002fce0000010000 */
[----:B------:R-:W1:Y:S01]  /*a170*/  MUFU.EX2 R203, R203 ;  /* 0x000000cb00cb7308 */ /* 0x000e620000000800 */
[C---:B---3--:R-:W-:Y:S01]  /*a180*/  FADD.FTZ R153, R200.reuse, R153 ;  /* 0x00000099c8997221 */ /* 0x048fe20000010000 */
[----:B------:R-:W-:-:S06]  /*a190*/  F2FP.BF16.F32.PACK_AB R165, R200, R199 ;  /* 0x000000c7c8a5723e */ /* 0x000fcc00000010ff */
[----:B------:R-:W3:Y:S01]  /*a1a0*/  MUFU.EX2 R204, R204 ;  /* 0x000000cc00cc7308 */ /* 0x000ee20000000800 */
[----:B0-----:R-:W-:-:S07]  /*a1b0*/  FADD.FTZ R0, R202, R153 ;  /* 0x00000099ca007221 */ /* 0x001fce0000010000 */
[----:B------:R-:W0:Y:S01]  /*a1c0*/  MUFU.EX2 R205, R205 ;  /* 0x000000cd00cd7308 */ /* 0x000e220000000800 */
[----:B-1----:R-:W-:-:S07]  /*a1d0*/  FADD.FTZ R153, R203, R0 ;  /* 0x00000000cb997221 */ /* 0x002fce0000010000 */
[----:B------:R-:W1:Y:S01]  /*a1e0*/  MUFU.EX2 R206, R206 ;  /* 0x000000ce00ce7308 */ /* 0x000e620000000800 */
[----:B---3--:R-:W-:-:S07]  /*a1f0*/  FADD.FTZ R0, R204, R153 ;  /* 0x00000099cc007221 */ /* 0x008fce0000010000 */
[----:B------:R-:W3:Y:S01]  /*a200*/  MUFU.EX2 R207, R207 ;  /* 0x000000cf00cf7308 */ /* 0x000ee20000000800 */
[----:B0-----:R-:W-:-:S07]  /*a210*/  FADD.FTZ R153, R205, R0 ;  /* 0x00000000cd997221 */ /* 0x001fce0000010000 */
[----:B------:R0:W4:Y:S01]  /*a220*/  MUFU.EX2 R21, R167 ;  /* 0x000000a700157308 */ /* 0x0001220000000800 */
[----:B-1----:R-:W-:Y:S01]  /*a230*/  FADD.FTZ R0, R206, R153 ;  /* 0x00000099ce007221 */ /* 0x002fe20000010000 */
[----:B------:R-:W-:-:S06]  /*a240*/  F2FP.BF16.F32.PACK_AB R153, R11, R12 ;  /* 0x0000000c0b99723e */ /* 0x000fcc00000010ff */
[----:B------:R1:W5:Y:S01]  /*a250*/  MUFU.EX2 R22, R155 ;  /* 0x0000009b00167308 */ /* 0x0003620000000800 */
[----:B---3--:R-:W-:Y:S01]  /*a260*/  FADD.FTZ R0, R207, R0 ;  /* 0x00000000cf007221 */ /* 0x008fe20000010000 */
[----:B0-----:R-:W-:Y:S02]  /*a270*/  F2FP.BF16.F32.PACK_AB R167, R203, R202 ;  /* 0x000000cacba7723e */ /* 0x001fe400000010ff */
[----:B------:R-:W-:-:S04]  /*a280*/  F2FP.BF16.F32.PACK_AB R171, R207, R206 ;  /* 0x000000cecfab723e */ /* 0x000fc800000010ff */
[----:B------:R0:W3:Y:S01]  /*a290*/  MUFU.EX2 R175, R169 ;  /* 0x000000a900af7308 */ /* 0x0000e20000000800 */
[----:B----4-:R-:W-:Y:S01]  /*a2a0*/  FADD.FTZ R11, R21, R0 ;  /* 0x00000000150b7221 */ /* 0x010fe20000010000 */
[----:B-1----:R-:W-:-:S06]  /*a2b0*/  F2FP.BF16.F32.PACK_AB R155, R14, R13 ;  /* 0x0000000d0e9b723e */ /* 0x002fcc00000010ff */
[----:B------:R-:W1:Y:S01]  /*a2c0*/  MUFU.EX2 R189, R189 ;  /* 0x000000bd00bd7308 */ /* 0x000e620000000800 */
[C---:B-----5:R-:W-:Y:S01]  /*a2d0*/  FADD.FTZ R0, R22.reuse, R11 ;  /* 0x0000000b16007221 */ /* 0x060fe20000010000 */
[----:B0-----:R-:W-:Y:S02]  /*a2e0*/  F2FP.BF16.F32.PACK_AB R169, R205, R204 ;  /* 0x000000cccda9723e */ /* 0x001fe400000010ff */
[----:B------:R-:W-:-:S04]  /*a2f0*/  F2FP.BF16.F32.PACK_AB R173, R22, R21 ;  /* 0x0000001516ad723e */ /* 0x000fc800000010ff */
[----:B------:R-:W0:Y:S01]  /*a300*/  MUFU.EX2 R194, R194 ;  /* 0x000000c200c27308 */ /* 0x000e220000000800 */
[----:B---3--:R-:W-:Y:S01]  /*a310*/  FADD.FTZ R11, R175, R0 ;  /* 0x00000000af0b7221 */ /* 0x008fe20000010000 */
[C---:B-1----:R-:W-:Y:S01]  /*a320*/  FADD.FTZ R2, R189.reuse, R2 ;  /* 0x00000002bd027221 */ /* 0x042fe20000010000 */
[----:B------:R-:W-:Y:S02]  /*a330*/  F2FP.BF16.F32.PACK_AB R174, R189, R192 ;  /* 0x000000c0bdae723e */ /* 0x000fe400000010ff */
[C---:B0-----:R-:W-:Y:S01]  /*a340*/  FADD.FTZ R0, R194.reuse, R11 ;  /* 0x0000000bc2007221 */ /* 0x041fe20000010000 */
[----:B------:R-:W-:Y:S01]  /*a350*/  F2FP.BF16.F32.PACK_AB R175, R194, R175 ;  /* 0x000000afc2af723e */ /* 0x000fe200000010ff */
[----:B--2---:R-:W-:Y:S06]  /*a360*/  @P2 BRA `(.L_x_10900) ;  /* 0x0000000000042947 */ /* 0x004fec0003800000 */
[----:B------:R-:W-:Y:S01]  /*a370*/  BPT.TRAP 0x1 ;  /* 0x000000040000795c */ /* 0x000fe20000300000 */
.L_x_10900:
[----:B------:R-:W-:Y:S01]  /*a380*/  PLOP3.LUT P3, PT, PT, PT, UP0, 0x40, 0x0 ;  /* 0x000000000000781c */ /* 0x000fe20003f6e808 */
[----:B------:R0:W1:-:S12]  /*a390*/  SYNCS.PHASECHK.TRANS64.TRYWAIT P2, [UR28+0x22850], R6 ;  /* 0x02285006ff0075a7 */ /* 0x000058000804015c */
[----:B0-----:R-:W-:Y:S05]  /*a3a0*/  @P3 BRA `(.L_x_10901) ;  /* 0x0000000000043947 */ /* 0x001fea0003800000 */
[----:B------:R-:W-:Y:S01]  /*a3b0*/  BPT.TRAP 0x1 ;  /* 0x000000040000795c */ /* 0x000fe20000300000 */
.L_x_10901:
[----:B-1----:R-:W-:Y:S05]  /*a3c0*/  @P2 BRA `(.L_x_10902) ;  /* 0x0000000000082947 */ /* 0x002fea0003800000 */
[----:B------:R-:W0:Y:S02]  /*a3d0*/  SYNCS.PHASECHK.TRANS64.TRYWAIT P2, [UR28+0x22850], R6 ;  /* 0x02285006ff0075a7 */ /* 0x000e24000804015c */
[----:B0-----:R-:W-:Y:S05]  /*a3e0*/  @!P2 BRA `(.L_x_10903) ;  /* 0x000000a8005ca947 */ /* 0x001fea0003800000 */
.L_x_10902:
[----:B------:R2:W-:Y:S01]  /*a3f0*/  BAR.SYNC.DEFER_BLOCKING R5, 0x100 ;  /* 0x000400050000751d */ /* 0x0005e20000010000 */
[----:B------:R-:W-:Y:S01]  /*a400*/  UIMAD UR11, UR4, 0xc00, UR24 ;  /* 0x00000c00040b78a4 */ /* 0x000fe2000f8e0218 */
[----:B0-----:R-:W-:Y:S02]  /*a410*/  @!P0 VIADD R201, R201, 0x22860 ;  /* 0x00022860c9c98836 */ /* 0x001fe40000000000 */
[----:B------:R-:W-:Y:S02]  /*a420*/  IMAD.MOV.U32 R12, RZ, RZ, R9 ;  /* 0x000000ffff0c7224 */ /* 0x000fe400078e0009 */
[----:B------:R-:W-:Y:S01]  /*a430*/  UMOV UR15, 0x40000040 ;  /* 0x40000040000f7882 */ /* 0x000fe20000000000 */
[----:B------:R-:W-:Y:S01]  /*a440*/  @!P0 PRMT R201, RZ, 0x654, R201 ;  /* 0x00000654ffc98816 */ /* 0x000fe200000000c9 */
[----:B------:R-:W-:Y:S01]  /*a450*/  UMOV UR14, UR11 ;  /* 0x0000000b000e7c82 */ /* 0x000fe20008000000 */
        /* <DEDUP_REMOVED lines=36> */
[----:B------:R-:W-:-:S07]  /*a6a0*/  IMAD.MOV.U32 R6, RZ, RZ, R7 ;  /* 0x000000ffff067224 */ /* 0x000fce00078e0007 */
.L_x_10895:
[----:B------:R-:W-:-:S13]  /*a6b0*/  ISETP.GE.AND P1, PT, R6, UR37, PT ;  /* 0x0000002506007c0c */ /* 0x000fda000bf26270 */
[----:B------:R-:W-:Y:S05]  /*a6c0*/  @!P1 BRA `(.L_x_10905) ;  /* 0x0000003400789947 */ /* 0x000fea0003800000 */
[----:B------:R-:W-:Y:S01]  /*a6d0*/  IMAD.MOV.U32 R12, RZ, RZ, R9 ;  /* 0x000000ffff0c7224 */ /* 0x000fe200078e0009 */
[----:B------:R-:W-:Y:S01]  /*a6e0*/  ULDC UR26, c[0x0][0x9e4] ;  /* 0x00027900001a7ab9 */ /* 0x000fe20000000800 */
[----:B------:R-:W-:Y:S01]  /*a6f0*/  IMAD.MOV.U32 R11, RZ, RZ, R10 ;  /* 0x000000ffff0b7224 */ /* 0x000fe200078e000a */
[----:B------:R-:W-:Y:S01]  /*a700*/  ULDC UR27, c[0x0][0x288] ;  /* 0x0000a200001b7ab9 */ /* 0x000fe20000000800 */
[----:B------:R-:W-:Y:S01]  /*a710*/  ULDC UR28, c[0x0][0x2f0] ;  /* 0x0000bc00001c7ab9 */ /* 0x000fe20000000800 */
[----:B------:R-:W-:Y:S01]  /*a720*/  ULDC UR29, c[0x0][0x9d8] ;  /* 0x00027600001d7ab9 */ /* 0x000fe20000000800 */
[----:B------:R-:W-:Y:S01]  /*a730*/  ULDC UR25, c[0x0][0x988] ;  /* 0x0002620000197ab9 */ /* 0x000fe20000000800 */
[----:B------:R-:W-:-:S05]  /*a740*/  ULDC UR30, c[0x0][0x9e0] ;  /* 0x00027800001e7ab9 */ /* 0x000fca0000000800 */
.L_x_10922:
[----:B------:R-:W-:Y:S01]  /*a750*/  UIADD3 UR4, UR4, 0x1, URZ ;  /* 0x0000000104047890 */ /* 0x000fe2000fffe03f */
[----:B------:R-:W-:-:S03]  /*a760*/  PLOP3.LUT P1, PT, PT, PT, UP0, 0x40, 0x0 ;  /* 0x000000000000781c */ /* 0x000fc60003f2e808 */
[----:B------:R-:W-:-:S04]  /*a770*/  UISETP.NE.AND UP3, UPT, UR4, 0x2, UPT ;  /* 0x000000020400788c */ /* 0x000fc8000bf65270 */
[----:B------:R-:W-:Y:S02]  /*a780*/  USEL UR10, URZ, 0x1, UP3 ;  /* 0x000000013f0a7887 */ /* 0x000fe40009800000 */
[----:B------:R-:W-:Y:S02]  /*a790*/  USEL UR4, UR4, URZ, UP3 ;  /* 0x0000003f04047287 */ /* 0x000fe40009800000 */
[----:B------:R-:W-:Y:S02]  /*a7a0*/  ULOP3.LUT UR5, UR5, UR10, URZ, 0x3c, !UPT ;  /* 0x0000000a05057292 */ /* 0x000fe4000f8e3c3f */
[----:B---3--:R-:W-:Y:S10]  /*a7b0*/  @P1 BRA `(.L_x_10906) ;  /* 0x0000000000041947 */ /* 0x008ff40003800000 */
[----:B------:R-:W-:Y:S01]  /*a7c0*/  BPT.TRAP 0x1 ;  /* 0x000000040000795c */ /* 0x000fe20000300000 */
.L_x_10906:
[----:B------:R-:W-:Y:S01]  /*a7d0*/  PLOP3.LUT P2, PT, PT, PT, UP0, 0x40, 0x0 ;  /* 0x000000000000781c */ /* 0x000fe20003f4e808 */
[----:B------:R-:W-:Y:S01]  /*a7e0*/  ULEA UR31, UR4, UR38, 0x3 ;  /* 0x00000026041f7291 */ /* 0x000fe2000f8e183f */
[----:B------:R-:W-:-:S05]  /*a7f0*/  IMAD.U32 R7, RZ, RZ, UR5 ;  /* 0x00000005ff077e24 */ /* 0x000fca000f8e00ff */
[----:B------:R-:W-:-:S04]  /*a800*/  SHF.L.U32 R7, R7, 0x1f, RZ ;  /* 0x0000001f07077819 */ /* 0x000fc800000006ff */
[----:B------:R0:W3:Y:S02]  /*a810*/  SYNCS.PHASECHK.TRANS64.TRYWAIT P1, [UR31+0x22830], R7 ;  /* 0x02283007ff0075a7 */ /* 0x0000e4000802015f */
[----:B------:R-:W-:Y:S05]  /*a820*/  @P2 BRA `(.L_x_10907) ;  /* 0x0000000000042947 */ /* 0x000fea0003800000 */
[----:B------:R-:W-:Y:S01]  /*a830*/  BPT.TRAP 0x1 ;  /* 0x000000040000795c */ /* 0x000fe20000300000 */
.L_x_10907:
[----:B---3--:R-:W-:Y:S05]  /*a840*/  @P1 BRA `(.L_x_10908) ;  /* 0x0000000000081947 */ /* 0x008fea0003800000 */
[----:B------:R-:W3:Y:S02]  /*a850*/  SYNCS.PHASECHK.TRANS64.TRYWAIT P1, [UR31+0x22830], R7 ;  /* 0x02283007ff0075a7 */ /* 0x000ee4000802015f */
[----:B---3--:R-:W-:Y:S05]  /*a860*/  @!P1 BRA `(.L_x_10909) ;  /* 0x000000a400509947 */ /* 0x008fea0003800000 */
.L_x_10908:
[----:B------:R-:W-:Y:S01]  /*a870*/  UIMAD UR22, UR4, 0x300, UR6 ;  /* 0x00000300041678a4 */ /* 0x000fe2000f8e0206 */
[----:B-1----:R-:W-:Y:S01]  /*a880*/  WARPGROUP.ARRIVE ;  /* 0x00000000000079c5 */ /* 0x002fe20000000000 */
[----:B------:R-:W-:Y:S01]  /*a890*/  UMOV UR23, 0x40000040 ;  /* 0x4000004000177882 */ /* 0x000fe20000000000 */
[----:B------:R-:W-:Y:S01]  /*a8a0*/  UMOV UR11, 0x40000040 ;  /* 0x40000040000b7882 */ /* 0x000fe20000000000 */
[----:B------:R-:W-:Y:S01]  /*a8b0*/  UIADD3 UR10, UR22, 0x2, URZ ;  /* 0x00000002160a7890 */ /* 0x000fe2000fffe03f */
[----:B------:R-:W-:Y:S01]  /*a8c0*/  PLOP3.LUT P1, PT, PT, PT, UP1, 0x80, 0x0 ;  /* 0x000000000000781c */ /* 0x000fe20003f2f018 */
[----:B------:R-:W-:Y:S01]  /*a8d0*/  UIADD3 UR14, UR22, 0x4, URZ ;  /* 0x00000004160e7890 */ /* 0x000fe2000fffe03f */
[----:B------:R-:W-:Y:S01]  /*a8e0*/  PLOP3.LUT P2, PT, PT, PT, UP1, 0x80, 0x0 ;  /* 0x000000000000781c */ /* 0x000fe20003f4f018 */
[----:B------:R-:W-:Y:S01]  /*a8f0*/  UMOV UR15, 0x40000040 ;  /* 0x40000040000f7882 */ /* 0x000fe20000000000 */
[----:B------:R-:W-:Y:S01]  /*a900*/  HGMMA.64x96x16.F32.BF16 R152, gdesc[UR20], RZ, !UPT, gsb0 ;  /* 0x01600000149879f0 */ /* 0x000fe2000c0018ff */
[----:B------:R-:W-:Y:S01]  /*a910*/  UIADD3 UR18, UR22, 0x6, URZ ;  /* 0x0000000616127890 */ /* 0x000fe2000fffe03f */
[----:B------:R-:W-:Y:S01]  /*a920*/  UMOV UR19, 0x40000040 ;  /* 0x4000004000137882 */ /* 0x000fe20000000000 */
[----:B------:R-:W-:-:S02]  /*a930*/  WARPGROUP.DEPBAR.LE gsb0, 0x0 ;  /* 0x00008000000079c5 */ /* 0x000fc40000010000 */
[----:B------:R-:W-:-:S06]  /*a940*/  WARPGROUP.ARRIVE ;  /* 0x00000000000079c5 */ /* 0x000fcc0000000000 */
[----:B------:R-:W-:Y:S01]  /*a950*/  HGMMA.64x96x16.F32.BF16 R152, gdesc[UR8], R152, gsb0 ;  /* 0x01600000089879f0 */ /* 0x000fe20008001898 */
[----:B------:R-:W-:Y:S02]  /*a960*/  @UP1 ULDC UR10, c[0x0][0x44c] ;  /* 0x00011300000a1ab9 */ /* 0x000fe40000000800 */
[----:B------:R-:W-:Y:S01]  /*a970*/  @P1 IMAD.HI.U32 R14, R4, UR10, RZ ;  /* 0x0000000a040e1c27 */ /* 0x000fe2000f8e00ff */
[----:B------:R-:W-:Y:S01]  /*a980*/  @UP1 ULDC UR10, c[0x0][0x450] ;  /* 0x00011400000a1ab9 */ /* 0x000fe20000000800 */
        /* <DEDUP_REMOVED lines=13> */
[----:B------:R-:W-:Y:S01]  /*aa60*/  FMUL.FTZ R204, R160, UR29 ;  /* 0x0000001da0cc7c20 */ /* 0x000fe20008410000 */
[----:B------:R-:W-:Y:S01]  /*aa70*/  FMUL.FTZ R160, R179, UR29 ;  /* 0x0000001db3a07c20 */ /* 0x000fe20008410000 */
[----:B---3--:R-:W-:Y:S01]  /*aa80*/  FMUL.FTZ R10, R155, UR29 ;  /* 0x0000001d9b0a7c20 */ /* 0x008fe20008410000 */
[----:B------:R-:W-:Y:S01]  /*aa90*/  FMUL.FTZ R179, R180, UR29 ;  /* 0x0000001db4b37c20 */ /* 0x000fe20008410000 */
[----:B------:R-:W-:Y:S01]  /*aaa0*/  FMUL.FTZ R155, R171, UR29 ;  /* 0x0000001dab9b7c20 */ /* 0x000fe20008410000 */
[----:B------:R-:W-:Y:S01]  /*aab0*/  FMUL.FTZ R180, R181, UR29 ;  /* 0x0000001db5b47c20 */ /* 0x000fe20008410000 */
[----:B------:R-:W-:Y:S01]  /*aac0*/  FMUL.FTZ R211, R176, UR29 ;  /* 0x0000001db0d37c20 */ /* 0x000fe20008410000 */
[----:B------:R-:W-:Y:S01]  /*aad0*/  FMUL.FTZ R181, R184, UR29 ;  /* 0x0000001db8b57c20 */ /* 0x000fe20008410000 */
[----:B------:R-:W1:Y:S01]  /*aae0*/  SHFL.IDX PT, R171, R188, RZ, 0x1c1f ;  /* 0x001c1fffbcab7589 */ /* 0x000e6200000e0000 */
[----:B------:R-:W-:Y:S01]  /*aaf0*/  FMUL.FTZ R184, R189, UR29 ;  /* 0x0000001dbdb87c20 */ /* 0x000fe20008410000 */
[----:B------:R-:W-:-:S02]  /*ab00*/  IMAD.U32 R176, RZ, RZ, UR31 ;  /* 0x0000001fffb07e24 */ /* 0x000fc4000f8e00ff */
[----:B------:R-:W-:Y:S01]  /*ab10*/  FMUL.FTZ R13, R152, UR29 ;  /* 0x0000001d980d7c20 */ /* 0x000fe20008410000 */
[----:B------:R-:W-:Y:S02]  /*ab20*/  IMAD R189, R6, -0x60, RZ ;  /* 0xffffffa006bd7824 */ /* 0x000fe400078e02ff */
        /* <DEDUP_REMOVED lines=8> */
[----:B--2---:R-:W-:Y:S01]  /*abb0*/  FMUL.FTZ R201, R157, UR29 ;  /* 0x0000001d9dc97c20 */ /* 0x004fe20008410000 */
        /* <DEDUP_REMOVED lines=11> */
[----:B------:R-:W-:-:S02]  /*ac70*/  @!P0 VIADD R14, R176, 0x22840 ;  /* 0x00022840b00e8836 */ /* 0x000fc40000000000 */
        /* <DEDUP_REMOVED lines=16> */
[----:B------:R-:W-:Y:S01]  /*ad80*/  @!P0 PRMT R14, RZ, 0x654, R14 ;  /* 0x00000654ff0e8816 */ /* 0x000fe2000000000e */
[----:B------:R-:W-:Y:S01]  /*ad90*/  IMAD R15, R3, -0x2, R170 ;  /* 0xfffffffe030f7824 */ /* 0x000fe200078e02aa */
[----:B------:R-:W2:Y:S01]  /*ada0*/  MUFU.TANH R13, R13 ;  /* 0x0000000d000d7308 */ /* 0x000ea20000002400 */
[----:B------:R3:W-:Y:S06]  /*adb0*/  BAR.ARV R8, 0x100 ;  /* 0x000400080000751d */ /* 0x0007ec0000002000 */
[----:B------:R4:W-:Y:S01]  /*adc0*/  @!P0 SYNCS.ARRIVE.TRANS64.RED.A1T0 RZ, [R14+URZ], RZ ;  /* 0x000000ff0eff89a7 */ /* 0x0009e2000810043f */
[----:B------:R-:W0:Y:S01]  /*add0*/  MUFU.TANH R200, R200 ;  /* 0x000000c800c87308 */ /* 0x000e220000002400 */
[C---:B------:R-:W-:Y:S01]  /*ade0*/  VIADD R190, R15.reuse, 0xffffffff ;  /* 0xffffffff0fbe7836 */ /* 0x040fe20000000000 */
[----:B----4-:R-:W-:-:S06]  /*adf0*/  IADD3 R14, R15, -UR27, R18 ;  /* 0x8000001b0f0e7c10 */ /* 0x010fcc000fffe012 */
[----:B------:R-:W4:Y:S01]  /*ae00*/  MUFU.TANH R9, R9 ;  /* 0x0000000900097308 */ /* 0x000f220000002400 */
[C---:B------:R-:W-:Y:S02]  /*ae10*/  VIADD R195, R14.reuse, UR30 ;  /* 0x0000001e0ec37c36 */ /* 0x040fe40008000000 */
[----:B------:R-:W-:-:S05]  /*ae20*/  VIADD R196, R14, UR7 ;  /* 0x000000070ec47c36 */ /* 0x000fca0008000000 */
[----:B------:R-:W0:Y:S01]  /*ae30*/  MUFU.TANH R10, R10 ;  /* 0x0000000a000a7308 */ /* 0x000e220000002400 */
[--C-:B-1----:R-:W-:Y:S02]  /*ae40*/  IMAD.IADD R193, R195, 0x1, R171.reuse ;  /* 0x00000001c3c17824 */ /* 0x102fe400078e02ab */
        /* <DEDUP_REMOVED lines=59> */
.L_x_10912:
[----:B------:R-:W-:-:S05]  /*b200*/  IMAD.U32 R170, RZ, RZ, UR26 ;  /* 0x0000001affaa7e24 */ /* 0x000fca000f8e00ff */
[----:B------:R-:W-:-:S13]  /*b210*/  ISETP.NE.AND P1, PT, R170, 0x1, PT ;  /* 0x00000001aa00780c */ /* 0x000fda0003f25270 */
[----:B------:R-:W1:Y:S02]  /*b220*/  @P1 LDC.64 R14, c[0x0][0x9e8] ;  /* 0x00027a00ff0e1b82 */ /* 0x000e640000000a00 */
[----:B-1----:R-:W-:-:S05]  /*b230*/  @P1 IMAD.HI.U32 R14, R171, R14, RZ ;  /* 0x0000000eab0e1227 */ /* 0x002fca00078e00ff */
[----:B------:R-:W-:-:S07]  /*b240*/  @P1 SHF.R.U32.HI R171, RZ, R15, R14 ;  /* 0x0000000fffab1219 */ /* 0x000fce000001160e */
.L_x_10913:
[----:B------:R-:W-:Y:S05]  /*b250*/  BSYNC B0 ;  /* 0x0000000000007941 */ /* 0x000fea0003800000 */
.L_x_10911:
[----:B------:R-:W-:-:S05]  /*b260*/  IMAD R171, R171, R170, R190 ;  /* 0x000000aaabab7224 */ /* 0x000fca00078e02be */
[----:B------:R-:W-:Y:S02]  /*b270*/  VIADDMNMX R193, R171, R170, R193, PT ;  /* 0x000000aaabc17246 */ /* 0x000fe400038001c1 */
[----:B------:R-:W-:-:S07]  /*b280*/  VIMNMX R194, R194, R171, !PT ;  /* 0x000000abc2c27248 */ /* 0x000fce0007fe0100 */
.L_x_10910:
[C---:B------:R-:W-:Y:S01]  /*b290*/  ISETP.GE.AND P6, PT, R189.reuse, 0xa, PT ;  /* 0x0000000abd00780c */ /* 0x040fe20003fc6270 */
[----:B------:R-:W1:Y:S01]  /*b2a0*/  SHFL.IDX PT, R15, R188, 0x1, 0x1c1f ;  /* 0x003c1f00bc0f7f89 */ /* 0x000e6200000e0000 */
[C---:B------:R-:W-:Y:S02]  /*b2b0*/  ISETP.GE.AND P1, PT, R189.reuse, 0x2, PT ;  /* 0x00000002bd00780c */ /* 0x040fe40003f26270 */
[C---:B------:R-:W-:Y:S02]  /*b2c0*/  ISETP.GE.AND P2, PT, R189.reuse, 0x9, PT ;  /* 0x00000009bd00780c */ /* 0x040fe40003f46270 */
[----:B------:R-:W-:Y:S02]  /*b2d0*/  ISETP.GE.AND P5, PT, R189, 0x11, PT ;  /* 0x00000011bd00780c */ /* 0x000fe40003fa6270 */
[----:B------:R-:W-:Y:S02]  /*b2e0*/  LOP3.LUT R17, R17, 0xfffffffb, RZ, 0xc0, !PT ;  /* 0xfffffffb11117812 */ /* 0x000fe400078ec0ff */
[----:B------:R-:W-:-:S02]  /*b2f0*/  ISETP.GT.AND P4, PT, R194, 0x1, !P1 ;  /* 0x00000001c200780c */ /* 0x000fc40004f84270 */
[----:B------:R-:W-:Y:S02]  /*b300*/  ISETP.GT.AND P3, PT, R194, 0x8, !P2 ;  /* 0x00000008c200780c */ /* 0x000fe40005764270 */
[----:B------:R-:W-:Y:S02]  /*b310*/  @P6 LOP3.LUT R17, R17, 0x4, RZ, 0xfc, !PT ;  /* 0x0000000411116812 */ /* 0x000fe400078efcff */
[C---:B------:R-:W-:Y:S02]  /*b320*/  ISETP.LT.OR P4, PT, R193.reuse, 0x2, P4 ;  /* 0x00000002c100780c */ /* 0x040fe40002781670 */
[----:B------:R-:W-:Y:S02]  /*b330*/  ISETP.LT.OR P3, PT, R193, 0x9, P3 ;  /* 0x00000009c100780c */ /* 0x000fe40001f61670 */
[----:B------:R-:W-:Y:S02]  /*b340*/  LOP3.LUT R17, R17, 0xfffffff7, RZ, 0xc0, !PT ;  /* 0xfffffff711117812 */ /* 0x000fe400078ec0ff */
[----:B0-----:R-:W-:-:S02]  /*b350*/  FSEL R200, R200, -INF , !P4 ;  /* 0xff800000c8c87808 */ /* 0x001fc40006000000 */
[----:B------:R-:W-:Y:S02]  /*b360*/  FSEL R202, R202, -INF , !P3 ;  /* 0xff800000caca7808 */ /* 0x000fe40005800000 */
[C---:B------:R-:W-:Y:S02]  /*b370*/  ISETP.GT.AND P4, PT, R194.reuse, 0x9, !P6 ;  /* 0x00000009c200780c */ /* 0x040fe40007784270 */
[----:B------:R-:W-:Y:S02]  /*b380*/  @P5 LOP3.LUT R17, R17, 0x8, RZ, 0xfc, !PT ;  /* 0x0000000811115812 */ /* 0x000fe400078efcff */
[----:B------:R-:W-:Y:S02]  /*b390*/  ISETP.GT.AND P3, PT, R194, 0x10, !P5 ;  /* 0x00000010c200780c */ /* 0x000fe40006f64270 */
[----:B------:R-:W-:Y:S02]  /*b3a0*/  ISETP.GE.AND P5, PT, R189, 0x12, PT ;  /* 0x00000012bd00780c */ /* 0x000fe40003fa6270 */
[----:B------:R-:W-:-:S02]  /*b3b0*/  ISETP.LT.OR P4, PT, R193, 0xa, P4 ;  /* 0x0000000ac100780c */ /* 0x000fc40002781670 */
[----:B------:R-:W-:Y:S02]  /*b3c0*/  ISETP.LT.OR P3, PT, R193, 0x11, P3 ;  /* 0x00000011c100780c */ /* 0x000fe40001f61670 */
[----:B------:R-:W-:Y:S02]  /*b3d0*/  FSEL R201, R201, -INF , !P4 ;  /* 0xff800000c9c97808 */ /* 0x000fe40006000000 */
[----:B------:R-:W-:Y:S02]  /*b3e0*/  ISETP.GE.AND P4, PT, R189, 0x19, PT ;  /* 0x00000019bd00780c */ /* 0x000fe40003f86270 */
[----:B------:R-:W-:Y:S02]  /*b3f0*/  LOP3.LUT R17, R17, 0xffffffef, RZ, 0xc0, !PT ;  /* 0xffffffef11117812 */ /* 0x000fe400078ec0ff */
[----:B------:R-:W-:Y:S02]  /*b400*/  FSEL R204, R204, -INF , !P3 ;  /* 0xff800000cccc7808 */ /* 0x000fe40005800000 */
[----:B------:R-:W-:-:S02]  /*b410*/  ISETP.GT.AND P3, PT, R194, 0x11, !P5 ;  /* 0x00000011c200780c */ /* 0x000fc40006f64270 */
[----:B------:R-:W-:Y:S02]  /*b420*/  @P5 LOP3.LUT R17, R17, 0x10, RZ, 0xfc, !PT ;  /* 0x0000001011115812 */ /* 0x000fe400078efcff */
[----:B------:R-:W-:Y:S02]  /*b430*/  ISETP.LT.OR P3, PT, R193, 0x12, P3 ;  /* 0x00000012c100780c */ /* 0x000fe40001f61670 */
[----:B------:R-:W-:Y:S02]  /*b440*/  LOP3.LUT R17, R17, 0xfffbffff, RZ, 0xc0, !PT ;  /* 0xfffbffff11117812 */ /* 0x000fe400078ec0ff */
[----:B------:R-:W-:Y:S02]  /*b450*/  FSEL R203, R203, -INF , !P3 ;  /* 0xff800000cbcb7808 */ /* 0x000fe40005800000 */
[----:B------:R-:W-:Y:S02]  /*b460*/  @P4 LOP3.LUT R17, R17, 0x40000, RZ, 0xfc, !PT ;  /* 0x0004000011114812 */ /* 0x000fe400078efcff */
[----:B------:R-:W-:-:S02]  /*b470*/  ISETP.GT.AND P3, PT, R194, 0x18, !P4 ;  /* 0x00000018c200780c */ /* 0x000fc40006764270 */
[----:B------:R-:W-:Y:S02]  /*b480*/  ISETP.GE.AND P4, PT, R189, 0x1a, PT ;  /* 0x0000001abd00780c */ /* 0x000fe40003f86270 */
[----:B------:R-:W-:Y:S02]  /*b490*/  ISETP.LT.OR P3, PT, R193, 0x19, P3 ;  /* 0x00000019c100780c */ /* 0x000fe40001f61670 */
[----:B------:R-:W-:Y:S02]  /*b4a0*/  LOP3.LUT R17, R17, 0xfffdffff, RZ, 0xc0, !PT ;  /* 0xfffdffff11117812 */ /* 0x000fe400078ec0ff */
        /* <DEDUP_REMOVED lines=99> */
[----:B------:R-:W-:Y:S01]  /*bae0*/  ISETP.LT.OR P6, PT, R193, 0x5a, P6 ;  /* 0x0000005ac100780c */ /* 0x000fe200037c1670 */
[--C-:B-1----:R-:W-:Y:S02]  /*baf0*/  IMAD.IADD R193, R195, 0x1, R15.reuse ;  /* 0x00000001c3c17824 */ /* 0x102fe400078e020f */
[----:B------:R-:W-:Y:S01]  /*bb00*/  IMAD.IADD R195, R196, 0x1, R15 ;  /* 0x00000001c4c37824 */ /* 0x000fe200078e020f */
        /* <DEDUP_REMOVED lines=16> */
.L_x_10916:
[----:B------:R-:W-:-:S05]  /*bc10*/  IMAD.U32 R188, RZ, RZ, UR26 ;  /* 0x0000001affbc7e24 */ /* 0x000fca000f8e00ff */
[----:B------:R-:W-:-:S13]  /*bc20*/  ISETP.NE.AND P6, PT, R188, 0x1, PT ;  /* 0x00000001bc00780c */ /* 0x000fda0003fc5270 */
[----:B------:R-:W0:Y:S02]  /*bc30*/  @P6 LDC.64 R14, c[0x0][0x9e8] ;  /* 0x00027a00ff0e6b82 */ /* 0x000e240000000a00 */
[----:B0-----:R-:W-:-:S05]  /*bc40*/  @P6 IMAD.HI.U32 R14, R189, R14, RZ ;  /* 0x0000000ebd0e6227 */ /* 0x001fca00078e00ff */
[----:B------:R-:W-:-:S07]  /*bc50*/  @P6 SHF.R.U32.HI R189, RZ, R15, R14 ;  /* 0x0000000fffbd6219 */ /* 0x000fce000001160e */
.L_x_10917:
[----:B------:R-:W-:Y:S05]  /*bc60*/  BSYNC B0 ;  /* 0x0000000000007941 */ /* 0x000fea0003800000 */
.L_x_10915:
[----:B------:R-:W-:-:S05]  /*bc70*/  IMAD R190, R189, R188, R190 ;  /* 0x000000bcbdbe7224 */ /* 0x000fca00078e02be */
[----:B------:R-:W-:Y:S02]  /*bc80*/  VIADDMNMX R193, R190, R188, R193, PT ;  /* 0x000000bcbec17246 */ /* 0x000fe400038001c1 */
[----:B------:R-:W-:-:S07]  /*bc90*/  VIMNMX R195, R195, R190, !PT ;  /* 0x000000bec3c37248 */ /* 0x000fce0007fe0100 */
.L_x_10914:
[----:B------:R-:W-:Y:S01]  /*bca0*/  ISETP.GT.AND P1, PT, R195, 0x1, !P1 ;  /* 0x00000001c300780c */ /* 0x000fe20004f24270 */
[----:B------:R-:W-:Y:S01]  /*bcb0*/  UMOV UR10, UR25 ;  /* 0x00000019000a7c82 */ /* 0x000fe20008000000 */
[----:B------:R-:W-:Y:S02]  /*bcc0*/  LOP3.LUT P6, RZ, R17, 0x20000, RZ, 0xc0, !PT ;  /* 0x0002000011ff7812 */ /* 0x000fe400078cc0ff */
[----:B------:R-:W-:Y:S02]  /*bcd0*/  ISETP.LT.OR P1, PT, R193, 0x2, P1 ;  /* 0x00000002c100780c */ /* 0x000fe40000f21670 */
[----:B------:R-:W-:Y:S02]  /*bce0*/  ISETP.GT.AND P2, PT, R195, 0x8, !P2 ;  /* 0x00000008c300780c */ /* 0x000fe40005744270 */
[----:B------:R-:W-:Y:S02]  /*bcf0*/  FSEL R14, R10, -INF , !P1 ;  /* 0xff8000000a0e7808 */ /* 0x000fe40004800000 */
[----:B------:R-:W-:-:S02]  /*bd00*/  LOP3.LUT P1, RZ, R17, 0x4, RZ, 0xc0, !PT ;  /* 0x0000000411ff7812 */ /* 0x000fc4000782c0ff */
[----:B------:R-:W-:Y:S02]  /*bd10*/  ISETP.LT.OR P2, PT, R193, 0x9, P2 ;  /* 0x00000009c100780c */ /* 0x000fe40001741670 */
[----:B------:R-:W-:Y:S02]  /*bd20*/  ISETP.GT.AND P1, PT, R195, 0x9, !P1 ;  /* 0x00000009c300780c */ /* 0x000fe40004f24270 */
[----:B------:R-:W-:Y:S02]  /*bd30*/  FSEL R20, R20, -INF , !P2 ;  /* 0xff80000014147808 */ /* 0x000fe40005000000 */
        /* <DEDUP_REMOVED lines=60> */
[----:B------:R-:W-:Y:S01]  /*c100*/  LOP3.LUT P6, RZ, R17, 0x80, RZ, 0xc0, !PT ;  /* 0x0000008011ff7812 */ /* 0x000fe200078cc0ff */
[----:B------:R-:W0:Y:S01]  /*c110*/  SHFL.BFLY PT, R10, R15, 0x2, 0x1f ;  /* 0x0c401f000f0a7f89 */ /* 0x000e2200000e0000 */
[----:B------:R-:W-:Y:S02]  /*c120*/  FSEL R159, R159, -INF , !P1 ;  /* 0xff8000009f9f7808 */ /* 0x000fe40004800000 */
[----:B------:R-:W-:-:S02]  /*c130*/  LOP3.LUT P1, RZ, R17, 0x800, RZ, 0xc0, !PT ;  /* 0x0000080011ff7812 */ /* 0x000fc4000782c0ff */
[----:B------:R-:W-:Y:S02]  /*c140*/  LOP3.LUT P2, RZ, R17, 0x40, RZ, 0xc0, !PT ;  /* 0x0000004011ff7812 */ /* 0x000fe4000784c0ff */
[C---:B------:R-:W-:Y:S02]  /*c150*/  ISETP.GT.AND P1, PT, R195.reuse, 0x31, !P1 ;  /* 0x00000031c300780c */ /* 0x040fe40004f24270 */
[----:B------:R-:W-:Y:S02]  /*c160*/  ISETP.GT.AND P3, PT, R195, 0x50, !P3 ;  /* 0x00000050c300780c */ /* 0x000fe40005f64270 */
[----:B------:R-:W-:Y:S02]  /*c170*/  ISETP.LT.OR P1, PT, R193, 0x32, P1 ;  /* 0x00000032c100780c */ /* 0x000fe40000f21670 */
[----:B------:R-:W-:Y:S02]  /*c180*/  ISETP.GT.AND P4, PT, R195, 0x51, !P4 ;  /* 0x00000051c300780c */ /* 0x000fe40006784270 */
[----:B------:R-:W-:-:S02]  /*c190*/  FSEL R160, R160, -INF , !P1 ;  /* 0xff800000a0a07808 */ /* 0x000fc40004800000 */
[----:B------:R-:W-:Y:S02]  /*c1a0*/  LOP3.LUT P1, RZ, R17, 0x400, RZ, 0xc0, !PT ;  /* 0x0000040011ff7812 */ /* 0x000fe4000782c0ff */
[----:B------:R-:W-:Y:S02]  /*c1b0*/  ISETP.LT.OR P3, PT, R193, 0x51, P3 ;  /* 0x00000051c100780c */ /* 0x000fe40001f61670 */
[C---:B------:R-:W-:Y:S02]  /*c1c0*/  ISETP.GT.AND P1, PT, R195.reuse, 0x38, !P1 ;  /* 0x00000038c300780c */ /* 0x040fe40004f24270 */
[----:B------:R-:W-:Y:S02]  /*c1d0*/  ISETP.GT.AND P5, PT, R195, 0x58, !P5 ;  /* 0x00000058c300780c */ /* 0x000fe40006fa4270 */
[C---:B------:R-:W-:Y:S02]  /*c1e0*/  ISETP.LT.OR P1, PT, R193.reuse, 0x39, P1 ;  /* 0x00000039c100780c */ /* 0x040fe40000f21670 */
[----:B------:R-:W-:-:S02]  /*c1f0*/  ISETP.LT.OR P4, PT, R193, 0x52, P4 ;  /* 0x00000052c100780c */ /* 0x000fc40002781670 */
[----:B------:R-:W-:Y:S02]  /*c200*/  FSEL R163, R163, -INF , !P1 ;  /* 0xff800000a3a37808 */ /* 0x000fe40004800000 */
[----:B------:R-:W-:Y:S02]  /*c210*/  LOP3.LUT P1, RZ, R17, 0x200, RZ, 0xc0, !PT ;  /* 0x0000020011ff7812 */ /* 0x000fe4000782c0ff */
[----:B------:R-:W-:Y:S02]  /*c220*/  ISETP.LT.OR P5, PT, R193, 0x59, P5 ;  /* 0x00000059c100780c */ /* 0x000fe40002fa1670 */
        /* <DEDUP_REMOVED lines=11> */
[----:B------:R-:W-:Y:S02]  /*c2e0*/  ISETP.GT.AND P1, PT, R195, 0x48, !P2 ;  /* 0x00000048c300780c */ /* 0x000fe40005724270 */
[----:B------:R-:W-:Y:S02]  /*c2f0*/  LOP3.LUT P2, RZ, R17, 0x20, RZ, 0xc0, !PT ;  /* 0x0000002011ff7812 */ /* 0x000fe4000784c0ff */
[----:B------:R-:W-:Y:S02]  /*c300*/  ISETP.LT.OR P1, PT, R193, 0x49, P1 ;  /* 0x00000049c100780c */ /* 0x000fe40000f21670 */
[----:B------:R-:W-:Y:S02]  /*c310*/  ISETP.GT.AND P2, PT, R195, 0x49, !P2 ;  /* 0x00000049c300780c */ /* 0x000fe40005744270 */
[----:B------:R-:W-:-:S02]  /*c320*/  FSEL R194, R169, -INF , !P1 ;  /* 0xff800000a9c27808 */ /* 0x000fc40004800000 */
[----:B0-----:R-:W-:Y:S02]  /*c330*/  FMNMX.FTZ R169, R15, R10, !PT ;  /* 0x0000000a0fa97209 */ /* 0x001fe40007810000 */
[----:B------:R-:W-:Y:S02]  /*c340*/  ISETP.GT.AND P1, PT, R195, RZ, !P6 ;  /* 0x000000ffc300720c */ /* 0x000fe40007724270 */
[C---:B------:R-:W-:Y:S01]  /*c350*/  ISETP.LT.OR P2, PT, R193.reuse, 0x4a, P2 ;  /* 0x0000004ac100780c */ /* 0x040fe20001741670 */
[----:B------:R-:W0:Y:S01]  /*c360*/  SHFL.BFLY PT, R10, R169, 0x1, 0x1f ;  /* 0x0c201f00a90a7f89 */ /* 0x000e2200000e0000 */
[----:B------:R-:W-:Y:S02]  /*c370*/  ISETP.LT.OR P1, PT, R193, 0x1, P1 ;  /* 0x00000001c100780c */ /* 0x000fe40000f21670 */
[----:B------:R-:W-:Y:S02]  /*c380*/  LOP3.LUT P6, RZ, R17, 0x1, RZ, 0xc0, !PT ;  /* 0x0000000111ff7812 */ /* 0x000fe400078cc0ff */
[----:B------:R-:W-:-:S02]  /*c390*/  FSEL R197, R9, -INF , !P1 ;  /* 0xff80000009c57808 */ /* 0x000fc40004800000 */
[----:B------:R-:W-:Y:S02]  /*c3a0*/  ISETP.GT.AND P6, PT, R195, 0x59, !P6 ;  /* 0x00000059c300780c */ /* 0x000fe400077c4270 */
[----:B------:R-:W-:Y:S02]  /*c3b0*/  FMNMX.FTZ R9, R197, R12, !PT ;  /* 0x0000000cc5097209 */ /* 0x000fe40007810000 */
[----:B------:R-:W-:Y:S02]  /*c3c0*/  ISETP.LT.OR P6, PT, R193, 0x5a, P6 ;  /* 0x0000005ac100780c */ /* 0x000fe400037c1670 */
[----:B------:R-:W-:Y:S02]  /*c3d0*/  FMNMX.FTZ R9, R14, R9, !PT ;  /* 0x000000090e097209 */ /* 0x000fe40007810000 */
[----:B------:R-:W-:Y:S02]  /*c3e0*/  FSEL R193, R167, -INF , !P5 ;  /* 0xff800000a7c17808 */ /* 0x000fe40006800000 */
[----:B------:R-:W-:-:S02]  /*c3f0*/  FMNMX.FTZ R190, R20, R9, !PT ;  /* 0x0000000914be7209 */ /* 0x000fc40007810000 */
[----:B------:R-:W-:Y:S02]  /*c400*/  FSEL R168, R168, -INF , !P6 ;  /* 0xff800000a8a87808 */ /* 0x000fe40007000000 */
[----:B------:R-:W-:Y:S02]  /*c410*/  FMNMX.FTZ R9, R21, R190, !PT ;  /* 0x000000be15097209 */ /* 0x000fe40007810000 */
[----:B0-----:R-:W-:Y:S02]  /*c420*/  FMNMX.FTZ R10, R169, R10, !PT ;  /* 0x0000000aa90a7209 */ /* 0x001fe40007810000 */
[----:B------:R-:W-:Y:S02]  /*c430*/  FMNMX.FTZ R190, R22, R9, !PT ;  /* 0x0000000916be7209 */ /* 0x000fe40007810000 */
[C---:B------:R-:W-:Y:S01]  /*c440*/  FSETP.NEU.FTZ.AND P1, PT, R10.reuse, -INF , PT ;  /* 0xff8000000a00780b */ /* 0x040fe20003f3d000 */
[----:B------:R-:W-:Y:S01]  /*c450*/  FMUL.FTZ R196, R10, UR10 ;  /* 0x0000000a0ac47c20 */ /* 0x000fe20008410000 */
[----:B------:R-:W-:-:S04]  /*c460*/  FMNMX.FTZ R9, R23, R190, !PT ;  /* 0x000000be17097209 */ /* 0x000fc80007810000 */
[----:B------:R-:W-:-:S05]  /*c470*/  FSEL R196, R196, RZ, P1 ;  /* 0x000000ffc4c47208 */ /* 0x000fca0000800000 */
[--C-:B------:R-:W-:Y:S01]  /*c480*/  FFMA.FTZ R15, R192, UR10, -R196.reuse ;  /* 0x0000000ac00f7c23 */ /* 0x100fe200080108c4 */
[----:B------:R-:W-:Y:S01]  /*c490*/  FMNMX.FTZ R192, R152, R9, !PT ;  /* 0x0000000998c07209 */ /* 0x000fe20007810000 */
[--C-:B------:R-:W-:Y:S01]  /*c4a0*/  FFMA.FTZ R191, R172, UR10, -R196.reuse ;  /* 0x0000000aacbf7c23 */ /* 0x100fe200080108c4 */
        /* <DEDUP_REMOVED lines=13> */
[--C-:B------:R-:W-:Y:S01]  /*c580*/  FFMA.FTZ R162, R175, UR10, -R196.reuse ;  /* 0x0000000aafa27c23 */ /* 0x100fe200080108c4 */
[----:B------:R-:W-:Y:S01]  /*c590*/  FADD.FTZ R200, -R200, R11 ;  /* 0x0000000bc8c87221 */ /* 0x000fe20000010100 */
        /* <DEDUP_REMOVED lines=26> */
[----:B------:R-:W-:-:S02]  /*c740*/  FSEL R172, R158, -INF , !P2 ;  /* 0xff8000009eac7808 */ /* 0x000fc40005000000 */
        /* <DEDUP_REMOVED lines=18> */
[----:B------:R-:W1:Y:S08]  /*c870*/  MUFU.EX2 R178, R178 ;  /* 0x000000b200b27308 */ /* 0x000e700000000800 */
[----:B------:R-:W-:Y:S01]  /*c880*/  MUFU.EX2 R175, R175 ;  /* 0x000000af00af7308 */ /* 0x000fe20000000800 */
[----:B0-----:R-:W-:Y:S01]  /*c890*/  FMNMX.FTZ R9, R198, R9, !PT ;  /* 0x00000009c6097209 */ /* 0x001fe20007810000 */
[----:B------:R-:W-:-:S03]  /*c8a0*/  FMUL.FTZ R198, R200, UR10 ;  /* 0x0000000ac8c67c20 */ /* 0x000fc60008410000 */
[C---:B------:R-:W-:Y:S01]  /*c8b0*/  FSETP.NEU.FTZ.AND P1, PT, R9.reuse, -INF , PT ;  /* 0xff8000000900780b */ /* 0x040fe20003f3d000 */
[----:B------:R-:W-:Y:S02]  /*c8c0*/  FMUL.FTZ R185, R9, UR10 ;  /* 0x0000000a09b97c20 */ /* 0x000fe40008410000 */
[----:B------:R-:W-:Y:S03]  /*c8d0*/  MUFU.EX2 R180, R180 ;  /* 0x000000b400b47308 */ /* 0x000fe60000000800 */
[----:B------:R-:W-:-:S05]  /*c8e0*/  FSEL R185, R185, RZ, P1 ;  /* 0x000000ffb9b97208 */ /* 0x000fca0000800000 */
[----:B------:R-:W0:Y:S01]  /*c8f0*/  MUFU.EX2 R198, R198 ;  /* 0x000000c600c67308 */ /* 0x000e220000000800 */
[--C-:B------:R-:W-:Y:S01]  /*c900*/  FFMA.FTZ R13, R197, UR10, -R185.reuse ;  /* 0x0000000ac50d7c23 */ /* 0x100fe200080108b9 */
[--C-:B------:R-:W-:Y:S01]  /*c910*/  FFMA.FTZ R14, R14, UR10, -R185.reuse ;  /* 0x0000000a0e0e7c23 */ /* 0x100fe200080108b9 */
[--C-:B------:R-:W-:Y:S01]  /*c920*/  FFMA.FTZ R199, R160, UR10, -R185.reuse ;  /* 0x0000000aa0c77c23 */ /* 0x100fe200080108b9 */
[----:B-1----:R-:W-:Y:S01]  /*c930*/  F2FP.BF16.F32.PACK_AB R160, R178, R167 ;  /* 0x000000a7b2a0723e */ /* 0x002fe200000010ff */
        /* <DEDUP_REMOVED lines=10> */
[----:B------:R-:W-:Y:S01]  /*c9e0*/  FFMA.FTZ R201, R166, UR10, -R185 ;  /* 0x0000000aa6c97c23 */ /* 0x000fe200080108b9 */
[----:B------:R-:W-:Y:S01]  /*c9f0*/  MUFU.EX2 R182, R182 ;  /* 0x000000b600b67308 */ /* 0x000fe20000000800 */
[----:B0-----:R-:W-:Y:S01]  /*ca00*/  FFMA.FTZ R183, R198, R2, R15 ;  /* 0x00000002c6b77223 */ /* 0x001fe2000001000f */
[--C-:B------:R-:W-:Y:S01]  /*ca10*/  FFMA.FTZ R159, R194, UR10, -R185.reuse ;  /* 0x0000000ac29f7c23 */ /* 0x100fe200080108b9 */
[--C-:B------:R-:W-:Y:S01]  /*ca20*/  FFMA.FTZ R173, R173, UR10, -R185.reuse ;  /* 0x0000000aadad7c23 */ /* 0x100fe200080108b9 */
[----:B------:R-:W-:Y:S01]  /*ca30*/  FFMA.FTZ R193, R193, UR10, -R185 ;  /* 0x0000000ac1c17c23 */ /* 0x000fe200080108b9 */
[----:B------:R-:W-:Y:S01]  /*ca40*/  FADD.FTZ R2, R188, R183 ;  /* 0x000000b7bc027221 */ /* 0x000fe20000010000 */
[----:B------:R-:W-:Y:S01]  /*ca50*/  F2FP.BF16.F32.PACK_AB R166, R162, R161 ;  /* 0x000000a1a2a6723e */ /* 0x000fe200000010ff */
[-C--:B------:R-:W-:Y:S01]  /*ca60*/  FMUL.FTZ R24, R24, R198.reuse ;  /* 0x000000c618187220 */ /* 0x080fe20000410000 */
[----:B------:R-:W-:Y:S01]  /*ca70*/  MUFU.EX2 R179, R179 ;  /* 0x000000b300b37308 */ /* 0x000fe20000000800 */
[----:B------:R-:W-:Y:S01]  /*ca80*/  FADD.FTZ R183, R189, R2 ;  /* 0x00000002bdb77221 */ /* 0x000fe20000010000 */
[----:B------:R-:W-:Y:S01]  /*ca90*/  F2FP.BF16.F32.PACK_AB R164, R158, R191 ;  /* 0x000000bf9ea4723e */ /* 0x000fe200000010ff */
        /* <DEDUP_REMOVED lines=15> */
[----:B0-----:R-:W-:Y:S01]  /*cb90*/  FSEL R187, R9, RZ, P1 ;  /* 0x000000ff09bb7208 */ /* 0x001fe20000800000 */
[----:B------:R-:W-:Y:S01]  /*cba0*/  FMUL.FTZ R44, R44, R198 ;  /* 0x000000c62c2c7220 */ /* 0x000fe20000410000 */
[----:B------:R-:W-:Y:S01]  /*cbb0*/  PLOP3.LUT P1, PT, PT, PT, UP0, 0x40, 0x0 ;  /* 0x000000000000781c */ /* 0x000fe20003f2e808 */
[C---:B------:R-:W-:Y:S01]  /*cbc0*/  FADD.FTZ R2, R171.reuse, R2 ;  /* 0x00000002ab027221 */ /* 0x040fe20000010000 */
[----:B------:R-:W-:Y:S01]  /*cbd0*/  F2FP.BF16.F32.PACK_AB R170, R171, R170 ;  /* 0x000000aaabaa723e */ /* 0x000fe200000010ff */
[----:B------:R-:W-:Y:S01]  /*cbe0*/  FADD.FTZ R187, -R187, R12 ;  /* 0x0000000cbbbb7221 */ /* 0x000fe20000010100 */
[----:B------:R-:W-:Y:S01]  /*cbf0*/  MUFU.EX2 R181, R181 ;  /* 0x000000b500b57308 */ /* 0x000fe20000000800 */
[----:B------:R-:W-:Y:S01]  /*cc00*/  FADD.FTZ R183, R191, R2 ;  /* 0x00000002bfb77221 */ /* 0x000fe20000010000 */
[--C-:B------:R-:W-:Y:S01]  /*cc10*/  FFMA.FTZ R12, R153, UR10, -R185.reuse ;  /* 0x0000000a990c7c23 */ /* 0x100fe200080108b9 */
[----:B------:R-:W-:Y:S01]  /*cc20*/  FMUL.FTZ R187, R187, UR10 ;  /* 0x0000000abbbb7c20 */ /* 0x000fe20008410000 */
[----:B------:R-:W-:Y:S01]  /*cc30*/  FFMA.FTZ R153, R154, UR10, -R185 ;  /* 0x0000000a9a997c23 */ /* 0x000fe200080108b9 */
[----:B------:R-:W-:Y:S01]  /*cc40*/  FADD.FTZ R2, R158, R183 ;  /* 0x000000b79e027221 */ /* 0x000fe20000010000 */
[----:B------:R-:W-:Y:S01]  /*cc50*/  FFMA.FTZ R183, R152, UR10, -R185 ;  /* 0x0000000a98b77c23 */ /* 0x000fe200080108b9 */
[-C--:B------:R-:W-:Y:S01]  /*cc60*/  FMUL.FTZ R45, R45, R198.reuse ;  /* 0x000000c62d2d7220 */ /* 0x080fe20000410000 */
[----:B------:R-:W-:Y:S01]  /*cc70*/  MUFU.EX2 R186, R186 ;  /* 0x000000ba00ba7308 */ /* 0x000fe20000000800 */
[----:B------:R-:W-:Y:S01]  /*cc80*/  FADD.FTZ R195, R161, R2 ;  /* 0x00000002a1c37221 */ /* 0x000fe20000010000 */
[----:B-1----:R-:W-:Y:S01]  /*cc90*/  F2FP.BF16.F32.PACK_AB R158, R184, R179 ;  /* 0x000000b3b89e723e */ /* 0x002fe200000010ff */
[-C--:B------:R-:W-:Y:S01]  /*cca0*/  FMUL.FTZ R48, R48, R198.reuse ;  /* 0x000000c630307220 */ /* 0x080fe20000410000 */
[-C--:B------:R-:W-:Y:S01]  /*ccb0*/  FMUL.FTZ R49, R49, R198.reuse ;  /* 0x000000c631317220 */ /* 0x080fe20000410000 */
[----:B------:R-:W-:Y:S01]  /*ccc0*/  FADD.FTZ R2, R162, R195 ;  /* 0x000000c3a2027221 */ /* 0x000fe20000010000 */
[----:B------:R-:W-:Y:S01]  /*ccd0*/  F2FP.BF16.F32.PACK_AB R162, R180, R175 ;  /* 0x000000afb4a2723e */ /* 0x000fe200000010ff */
[-C--:B------:R-:W-:Y:S01]  /*cce0*/  FMUL.FTZ R52, R52, R198.reuse ;  /* 0x000000c634347220 */ /* 0x080fe20000410000 */
[----:B------:R-:W0:Y:S01]  /*ccf0*/  MUFU.EX2 R196, R196 ;  /* 0x000000c400c47308 */ /* 0x000e220000000800 */
[----:B------:R-:W-:Y:S01]  /*cd00*/  FADD.FTZ R195, R167, R2 ;  /* 0x00000002a7c37221 */ /* 0x000fe20000010000 */
[----:B------:R-:W-:Y:S01]  /*cd10*/  FFMA.FTZ R2, R155, UR10, -R185 ;  /* 0x0000000a9b027c23 */ /* 0x000fe200080108b9 */
[-C--:B------:R-:W-:Y:S01]  /*cd20*/  FMUL.FTZ R53, R53, R198.reuse ;  /* 0x000000c635357220 */ /* 0x080fe20000410000 */
[-C--:B------:R-:W-:Y:S01]  /*cd30*/  FMUL.FTZ R56, R56, R198.reuse ;  /* 0x000000c638387220 */ /* 0x080fe20000410000 */
[----:B------:R-:W-:Y:S01]  /*cd40*/  FADD.FTZ R152, R178, R195 ;  /* 0x000000c3b2987221 */ /* 0x000fe20000010000 */
[--C-:B------:R-:W-:Y:S01]  /*cd50*/  FFMA.FTZ R195, R157, UR10, -R185.reuse ;  /* 0x0000000a9dc37c23 */ /* 0x100fe200080108b9 */
[----:B------:R-:W-:Y:S01]  /*cd60*/  FFMA.FTZ R157, R172, UR10, -R185 ;  /* 0x0000000aac9d7c23 */ /* 0x000fe200080108b9 */
        /* <DEDUP_REMOVED lines=8> */
[----:B------:R-:W1:Y:S01]  /*cdf0*/  MUFU.EX2 R178, R187 ;  /* 0x000000bb00b27308 */ /* 0x000e620000000800 */
[----:B------:R-:W-:Y:S01]  /*ce00*/  FADD.FTZ R155, R177, R152 ;  /* 0x00000098b19b7221 */ /* 0x000fe20000010000 */
[----:B0-----:R-:W-:Y:S01]  /*ce10*/  F2FP.BF16.F32.PACK_AB R154, R196, R11 ;  /* 0x0000000bc49a723e */ /* 0x001fe200000010ff */
[-C--:B------:R-:W-:Y:S01]  /*ce20*/  FMUL.FTZ R65, R65, R198.reuse ;  /* 0x000000c641417220 */ /* 0x080fe20000410000 */
[-C--:B------:R-:W-:Y:S01]  /*ce30*/  FMUL.FTZ R68, R68, R198.reuse ;  /* 0x000000c644447220 */ /* 0x080fe20000410000 */
[----:B------:R-:W-:Y:S01]  /*ce40*/  FADD.FTZ R152, R182, R155 ;  /* 0x0000009bb6987221 */ /* 0x000fe20000010000 */
[--C-:B------:R-:W-:Y:S01]  /*ce50*/  FFMA.FTZ R155, R174, UR10, -R185.reuse ;  /* 0x0000000aae9b7c23 */ /* 0x100fe200080108b9 */
[----:B------:R-:W-:Y:S01]  /*ce60*/  FFMA.FTZ R185, R168, UR10, -R185 ;  /* 0x0000000aa8b97c23 */ /* 0x000fe200080108b9 */
[----:B------:R-:W0:Y:S01]  /*ce70*/  MUFU.EX2 R14, R14 ;  /* 0x0000000e000e7308 */ /* 0x000e220000000800 */
[----:B------:R-:W-:Y:S01]  /*ce80*/  FADD.FTZ R203, R179, R152 ;  /* 0x00000098b3cb7221 */ /* 0x000fe20000010000 */
[----:B------:R-:W-:Y:S01]  /*ce90*/  F2FP.BF16.F32.PACK_AB R168, R192, R169 ;  /* 0x000000a9c0a8723e */ /* 0x000fe200000010ff */
[-C--:B------:R-:W-:Y:S01]  /*cea0*/  FMUL.FTZ R69, R69, R198.reuse ;  /* 0x000000c645457220 */ /* 0x080fe20000410000 */
[----:B------:R-:W-:Y:S01]  /*ceb0*/  F2FP.BF16.F32.PACK_AB R174, R190, R189 ;  /* 0x000000bdbeae723e */ /* 0x000fe200000010ff */
[----:B------:R-:W-:Y:S01]  /*cec0*/  FADD.FTZ R152, R184, R203 ;  /* 0x000000cbb8987221 */ /* 0x000fe20000010000 */
[-C--:B------:R-:W-:Y:S01]  /*ced0*/  FMUL.FTZ R72, R72, R198.reuse ;  /* 0x000000c648487220 */ /* 0x080fe20000410000 */
[-C--:B------:R-:W-:Y:S01]  /*cee0*/  FMUL.FTZ R73, R73, R198.reuse ;  /* 0x000000c649497220 */ /* 0x080fe20000410000 */
[----:B------:R-:W2:Y:S01]  /*cef0*/  MUFU.EX2 R20, R20 ;  /* 0x0000001400147308 */ /* 0x000ea20000000800 */
[----:B------:R-:W-:Y:S01]  /*cf00*/  FADD.FTZ R169, R181, R152 ;  /* 0x00000098b5a97221 */ /* 0x000fe20000010000 */
[----:B------:R-:W-:Y:S01]  /*cf10*/  F2FP.BF16.F32.PACK_AB R152, R186, R181 ;  /* 0x000000b5ba98723e */ /* 0x000fe200000010ff */
        /* <DEDUP_REMOVED lines=17> */
[----:B------:R-:W-:Y:S01]  /*d030*/  FMUL.FTZ R104, R104, R198 ;  /* 0x000000c668687220 */ /* 0x000fe20000410000 */
[----:B------:R-:W-:Y:S01]  /*d040*/  FADD.FTZ R161, R11, R2 ;  /* 0x000000020ba17221 */ /* 0x000fe20000010000 */
[----:B-1----:R-:W-:Y:S01]  /*d050*/  FFMA.FTZ R11, R178, R0, R13 ;  /* 0x00000000b20b7223 */ /* 0x002fe2000001000d */
[-C--:B------:R-:W-:Y:S01]  /*d060*/  FMUL.FTZ R105, R105, R198.reuse ;  /* 0x000000c669697220 */ /* 0x080fe20000410000 */
[----:B------:R-:W-:Y:S01]  /*d070*/  MUFU.EX2 R22, R22 ;  /* 0x0000001600167308 */ /* 0x000fe20000000800 */
[----:B------:R-:W-:Y:S01]  /*d080*/  FADD.FTZ R2, R196, R161 ;  /* 0x000000a1c4027221 */ /* 0x000fe20000010000 */
[----:B0-----:R-:W-:Y:S01]  /*d090*/  FADD.FTZ R11, R14, R11 ;  /* 0x0000000b0e0b7221 */ /* 0x001fe20000010000 */
[-C--:B------:R-:W-:Y:S01]  /*d0a0*/  FMUL.FTZ R108, R108, R198.reuse ;  /* 0x000000c66c6c7220 */ /* 0x080fe20000410000 */
[-C--:B------:R-:W-:Y:S01]  /*d0b0*/  FMUL.FTZ R109, R109, R198.reuse ;  /* 0x000000c66d6d7220 */ /* 0x080fe20000410000 */
[-C--:B------:R-:W-:Y:S01]  /*d0c0*/  FMUL.FTZ R112, R112, R198.reuse ;  /* 0x000000c670707220 */ /* 0x080fe20000410000 */
[----:B--2---:R-:W-:Y:S01]  /*d0d0*/  FADD.FTZ R0, R20, R11 ;  /* 0x0000000b14007221 */ /* 0x004fe20000010000 */
[-C--:B------:R-:W-:Y:S01]  /*d0e0*/  FMUL.FTZ R113, R113, R198.reuse ;  /* 0x000000c671717220 */ /* 0x080fe20000410000 */
[----:B------:R-:W0:Y:S01]  /*d0f0*/  MUFU.EX2 R23, R23 ;  /* 0x0000001700177308 */ /* 0x000e220000000800 */
[-C--:B------:R-:W-:Y:S01]  /*d100*/  FMUL.FTZ R116, R116, R198.reuse ;  /* 0x000000c674747220 */ /* 0x080fe20000410000 */
[----:B----4-:R-:W-:Y:S01]  /*d110*/  FADD.FTZ R11, R21, R0 ;  /* 0x00000000150b7221 */ /* 0x010fe20000010000 */
        /* <DEDUP_REMOVED lines=19> */
[----:B------:R-:W-:Y:S01]  /*d250*/  F2FP.BF16.F32.PACK_AB R175, R21, R20 ;  /* 0x0000001415af723e */ /* 0x000fe200000010ff */
[----:B------:R-:W-:Y:S01]  /*d260*/  FMUL.FTZ R26, R26, R178 ;  /* 0x000000b21a1a7220 */ /* 0x000fe20000410000 */
[----:B------:R2:W-:Y:S01]  /*d270*/  MUFU.EX2 R15, R156 ;  /* 0x0000009c000f7308 */ /* 0x0005e20000000800 */
        /* <DEDUP_REMOVED lines=8> */
[----:B--2---:R-:W-:Y:S01]  /*d300*/  F2FP.BF16.F32.PACK_AB R156, R182, R177 ;  /* 0x000000b1b69c723e */ /* 0x004fe200000010ff */
[----:B------:R-:W-:Y:S01]  /*d310*/  FADD.FTZ R182, R22, R11 ;  /* 0x0000000b16b67221 */ /* 0x000fe20000010000 */
[----:B-1----:R-:W-:Y:S01]  /*d320*/  F2FP.BF16.F32.PACK_AB R171, R12, R183 ;  /* 0x000000b70cab723e */ /* 0x002fe200000010ff */
[-C--:B------:R-:W-:Y:S01]  /*d330*/  FMUL.FTZ R39, R39, R178.reuse ;  /* 0x000000b227277220 */ /* 0x080fe20000410000 */
[-C--:B------:R-:W-:Y:S01]  /*d340*/  FMUL.FTZ R42, R42, R178.reuse ;  /* 0x000000b22a2a7220 */ /* 0x080fe20000410000 */
[----:B------:R-:W-:Y:S01]  /*d350*/  FADD.FTZ R182, R23, R182 ;  /* 0x000000b617b67221 */ /* 0x000fe20000010000 */
[-C--:B------:R-:W-:Y:S01]  /*d360*/  FMUL.FTZ R43, R43, R178.reuse ;  /* 0x000000b22b2b7220 */ /* 0x080fe20000410000 */
[----:B------:R-:W1:Y:S01]  /*d370*/  MUFU.EX2 R188, R195 ;  /* 0x000000c300bc7308 */ /* 0x000e620000000800 */
[-C--:B------:R-:W-:Y:S01]  /*d380*/  FMUL.FTZ R46, R46, R178.reuse ;  /* 0x000000b22e2e7220 */ /* 0x080fe20000410000 */
[----:B------:R-:W-:Y:S01]  /*d390*/  FADD.FTZ R11, R183, R182 ;  /* 0x000000b6b70b7221 */ /* 0x000fe20000010000 */
[-C--:B------:R-:W-:Y:S01]  /*d3a0*/  FMUL.FTZ R47, R47, R178.reuse ;  /* 0x000000b22f2f7220 */ /* 0x080fe20000410000 */
[-C--:B------:R-:W-:Y:S01]  /*d3b0*/  FMUL.FTZ R50, R50, R178.reuse ;  /* 0x000000b232327220 */ /* 0x080fe20000410000 */
[-C--:B------:R-:W-:Y:S01]  /*d3c0*/  FMUL.FTZ R51, R51, R178.reuse ;  /* 0x000000b233337220 */ /* 0x080fe20000410000 */
[----:B------:R-:W-:Y:S01]  /*d3d0*/  FADD.FTZ R182, R12, R11 ;  /* 0x0000000b0cb67221 */ /* 0x000fe20000010000 */
[-C--:B------:R-:W-:Y:S01]  /*d3e0*/  FMUL.FTZ R54, R54, R178.reuse ;  /* 0x000000b236367220 */ /* 0x080fe20000410000 */
[----:B------:R-:W2:Y:S01]  /*d3f0*/  MUFU.EX2 R161, R197 ;  /* 0x000000c500a17308 */ /* 0x000ea20000000800 */
[-C--:B------:R-:W-:Y:S01]  /*d400*/  FMUL.FTZ R55, R55, R178.reuse ;  /* 0x000000b237377220 */ /* 0x080fe20000410000 */
[----:B0-----:R-:W-:Y:S01]  /*d410*/  FADD.FTZ R11, R153, R182 ;  /* 0x000000b6990b7221 */ /* 0x001fe20000010000 */
[-C--:B------:R-:W-:Y:S01]  /*d420*/  FMUL.FTZ R58, R58, R178.reuse ;  /* 0x000000b23a3a7220 */ /* 0x080fe20000410000 */
[-C--:B------:R-:W-:Y:S01]  /*d430*/  FMUL.FTZ R59, R59, R178.reuse ;  /* 0x000000b23b3b7220 */ /* 0x080fe20000410000 */
[-C--:B------:R-:W-:Y:S01]  /*d440*/  FMUL.FTZ R62, R62, R178.reuse ;  /* 0x000000b23e3e7220 */ /* 0x080fe20000410000 */
[----:B------:R-:W-:Y:S01]  /*d450*/  FADD.FTZ R182, R194, R11 ;  /* 0x0000000bc2b67221 */ /* 0x000fe20000010000 */
[-C--:B------:R-:W-:Y:S01]  /*d460*/  FMUL.FTZ R63, R63, R178.reuse ;  /* 0x000000b23f3f7220 */ /* 0x080fe20000410000 */
[----:B------:R-:W0:Y:S01]  /*d470*/  MUFU.EX2 R180, R199 ;  /* 0x000000c700b47308 */ /* 0x000e220000000800 */
[----:B-1----:R-:W-:Y:S01]  /*d480*/  F2FP.BF16.F32.PACK_AB R167, R188, R15 ;  /* 0x0000000fbca7723e */ /* 0x002fe200000010ff */
[----:B------:R-:W-:Y:S01]  /*d490*/  FADD.FTZ R11, R15, R182 ;  /* 0x000000b60f0b7221 */ /* 0x000fe20000010000 */
[-C--:B------:R-:W-:Y:S01]  /*d4a0*/  FMUL.FTZ R66, R66, R178.reuse ;  /* 0x000000b242427220 */ /* 0x080fe20000410000 */
[-C--:B------:R-:W-:Y:S01]  /*d4b0*/  FMUL.FTZ R67, R67, R178.reuse ;  /* 0x000000b243437220 */ /* 0x080fe20000410000 */
[-C--:B------:R-:W-:Y:S01]  /*d4c0*/  FMUL.FTZ R70, R70, R178.reuse ;  /* 0x000000b246467220 */ /* 0x080fe20000410000 */
[----:B------:R-:W-:Y:S01]  /*d4d0*/  FADD.FTZ R184, R188, R11 ;  /* 0x0000000bbcb87221 */ /* 0x000fe20000010000 */
        /* <DEDUP_REMOVED lines=27> */
[----:B0-----:R-:W-:Y:S01]  /*d690*/  F2FP.BF16.F32.PACK_AB R161, R180, R161 ;  /* 0x000000a1b4a1723e */ /* 0x001fe200000010ff */
[-C--:B------:R-:W-:Y:S01]  /*d6a0*/  FMUL.FTZ R115, R115, R178.reuse ;  /* 0x000000b273737220 */ /* 0x080fe20000410000 */
[-C--:B------:R-:W-:Y:S01]  /*d6b0*/  FMUL.FTZ R118, R118, R178.reuse ;  /* 0x000000b276767220 */ /* 0x080fe20000410000 */
[----:B------:R-:W-:Y:S01]  /*d6c0*/  FADD.FTZ R184, R180, R165 ;  /* 0x000000a5b4b87221 */ /* 0x000fe20000010000 */
[----:B------:R-:W-:Y:S01]  /*d6d0*/  F2FP.BF16.F32.PACK_AB R165, R194, R153 ;  /* 0x00000099c2a5723e */ /* 0x000fe200000010ff */
        /* <DEDUP_REMOVED lines=9> */
[----:B------:R1:W2:Y:S01]  /*d770*/  MUFU.EX2 R182, R157 ;  /* 0x0000009d00b67308 */ /* 0x0002a20000000800 */
        /* <DEDUP_REMOVED lines=9> */
[----:B---3--:R-:W-:Y:S01]  /*d810*/  F2FP.BF16.F32.PACK_AB R163, R200, R163 ;  /* 0x000000a3c8a3723e */ /* 0x008fe200000010ff */
[-C--:B------:R-:W-:Y:S01]  /*d820*/  FMUL.FTZ R150, R150, R178.reuse ;  /* 0x000000b296967220 */ /* 0x080fe20000410000 */
[----:B------:R-:W-:Y:S01]  /*d830*/  FMUL.FTZ R151, R151, R178 ;  /* 0x000000b297977220 */ /* 0x000fe20000410000 */
[----:B------:R-:W-:-:S03]  /*d840*/  FADD.FTZ R157, R200, R157 ;  /* 0x0000009dc89d7221 */ /* 0x000fc60000010000 */
[----:B------:R0:W1:Y:S01]  /*d850*/  MUFU.EX2 R184, R155 ;  /* 0x0000009b00b87308 */ /* 0x0000620000000800 */
[----:B----4-:R-:W-:Y:S01]  /*d860*/  FADD.FTZ R186, R0, R157 ;  /* 0x0000009d00ba7221 */ /* 0x010fe20000010000 */
[----:B-----5:R-:W-:Y:S02]  /*d870*/  F2FP.BF16.F32.PACK_AB R173, R14, R13 ;  /* 0x0000000d0ead723e */ /* 0x020fe400000010ff */
[C---:B------:R-:W-:Y:S01]  /*d880*/  F2FP.BF16.F32.PACK_AB R157, R201.reuse, R0 ;  /* 0x00000000c99d723e */ /* 0x040fe200000010ff */
[----:B------:R-:W-:-:S03]  /*d890*/  FADD.FTZ R186, R201, R186 ;  /* 0x000000bac9ba7221 */ /* 0x000fc60000010000 */
[----:B------:R-:W3:Y:S01]  /*d8a0*/  MUFU.EX2 R193, R193 ;  /* 0x000000c100c17308 */ /* 0x000ee20000000800 */
[----:B0-----:R-:W-:Y:S01]  /*d8b0*/  FADD.FTZ R155, R159, R186 ;  /* 0x000000ba9f9b7221 */ /* 0x001fe20000010000 */
[----:B--2---:R-:W-:-:S03]  /*d8c0*/  F2FP.BF16.F32.PACK_AB R159, R182, R159 ;  /* 0x0000009fb69f723e */ /* 0x004fc600000010ff */
[----:B------:R-:W-:-:S03]  /*d8d0*/  FADD.FTZ R190, R182, R155 ;  /* 0x0000009bb6be7221 */ /* 0x000fc60000010000 */
[----:B------:R-:W0:Y:S01]  /*d8e0*/  MUFU.EX2 R186, R185 ;  /* 0x000000b900ba7308 */ /* 0x000e220000000800 */
[----:B------:R-:W-:Y:S01]  /*d8f0*/  FADD.FTZ R13, R11, R190 ;  /* 0x000000be0b0d7221 */ /* 0x000fe20000010000 */
[----:B-1----:R-:W-:-:S03]  /*d900*/  F2FP.BF16.F32.PACK_AB R153, R184, R11 ;  /* 0x0000000bb899723e */ /* 0x002fc600000010ff */
[----:B------:R-:W-:-:S04]  /*d910*/  FADD.FTZ R12, R184, R13 ;  /* 0x0000000db80c7221 */ /* 0x000fc80000010000 */
[----:B---3--:R-:W-:-:S04]  /*d920*/  FADD.FTZ R13, R193, R12 ;  /* 0x0000000cc10d7221 */ /* 0x008fc80000010000 */
[C---:B0-----:R-:W-:Y:S01]  /*d930*/  FADD.FTZ R0, R186.reuse, R13 ;  /* 0x0000000dba007221 */ /* 0x041fe20000010000 */
[----:B------:R-:W-:Y:S01]  /*d940*/  F2FP.BF16.F32.PACK_AB R155, R186, R193 ;  /* 0x000000c1ba9b723e */ /* 0x000fe200000010ff */
[----:B------:R-:W-:Y:S06]  /*d950*/  @P1 BRA `(.L_x_10918) ;  /* 0x0000000000041947 */ /* 0x000fec0003800000 */
[----:B------:R-:W-:Y:S01]  /*d960*/  BPT.TRAP 0x1 ;  /* 0x000000040000795c */ /* 0x000fe20000300000 */
.L_x_10918:
[----:B------:R-:W-:Y:S01]  /*d970*/  PLOP3.LUT P2, PT, PT, PT, UP0, 0x40, 0x0 ;  /* 0x000000000000781c */ /* 0x000fe20003f4e808 */
[----:B------:R0:W1:-:S12]  /*d980*/  SYNCS.PHASECHK.TRANS64.TRYWAIT P1, [UR31+0x22850], R7 ;  /* 0x02285007ff0075a7 */ /* 0x000058000802015f */
[----:B0-----:R-:W-:Y:S05]  /*d990*/  @P2 BRA `(.L_x_10919) ;  /* 0x0000000000042947 */ /* 0x001fea0003800000 */
[----:B------:R-:W-:Y:S01]  /*d9a0*/  BPT.TRAP 0x1 ;  /* 0x000000040000795c */ /* 0x000fe20000300000 */
.L_x_10919:
[----:B-1----:R-:W-:Y:S05]  /*d9b0*/  @P1 BRA `(.L_x_10920) ;  /* 0x0000000000081947 */ /* 0x002fea0003800000 */
[----:B------:R-:W0:Y:S02]  /*d9c0*/  SYNCS.PHASECHK.TRANS64.TRYWAIT P1, [UR31+0x22850], R7 ;  /* 0x02285007ff0075a7 */ /* 0x000e24000802015f */
[----:B0-----:R-:W-:Y:S05]  /*d9d0*/  @!P1 BRA `(.L_x_10921) ;  /* 0x00000074000c9947 */ /* 0x001fea0003800000 */
.L_x_10920:
[----:B------:R3:W-:Y:S01]  /*d9e0*/  BAR.SYNC.DEFER_BLOCKING R5, 0x100 ;  /* 0x000400050000751d */ /* 0x0007e20000010000 */
[----:B------:R-:W-:Y:S01]  /*d9f0*/  UIMAD UR11, UR4, 0xc00, UR24 ;  /* 0x00000c00040b78a4 */ /* 0x000fe2000f8e0218 */
[----:B------:R-:W-:Y:S01]  /*da00*/  ISETP.GT.AND P1, PT, R6, UR37, PT ;  /* 0x0000002506007c0c */ /* 0x000fe2000bf24270 */
        /* <DEDUP_REMOVED lines=42> */
.L_x_10905:
[----:B------:R-:W0:Y:S01]  /*dcb0*/  SHFL.BFLY PT, R3, R2, 0x2, 0x1f ;  /* 0x0c401f0002037f89 */ /* 0x000e2200000e0000 */
[----:B------:R-:W-:-:S05]  /*dcc0*/  IADD3 R19, -R19, 0xb, RZ ;  /* 0x0000000b13137810 */ /* 0x000fca0007ffe1ff */
[----:B------:R4:W-:Y:S08]  /*dcd0*/  BAR.ARV R19, 0x100 ;  /* 0x000400130000751d */ /* 0x0009f00000002000 */
[----:B------:R-:W-:Y:S06]  /*dce0*/  BAR.ARV 0x8, 0x180 ;  /* 0x0206000000007b1d */ /* 0x000fec0000002000 */
[----:B------:R-:W-:Y:S01]  /*dcf0*/  PLOP3.LUT P0, PT, PT, PT, PT, 0x8, 0x0 ;  /* 0x000000000000781c */ /* 0x000fe20003f0e170 */
[----:B-123--:R-:W1:Y:S01]  /*dd00*/  SHFL.BFLY PT, R5, R0, 0x2, 0x1f ;  /* 0x0c401f0000057f89 */ /* 0x00ee6200000e0000 */
[----:B0-----:R-:W-:Y:S01]  /*dd10*/  FADD.FTZ R3, R3, R2 ;  /* 0x0000000203037221 */ /* 0x001fe20000010000 */
[----:B------:R-:W-:-:S04]  /*dd20*/  IMAD.MOV.U32 R2, RZ, RZ, -0x800000 ;  /* 0xff800000ff027424 */ /* 0x000fc800078e00ff */
[----:B------:R-:W0:Y:S01]  /*dd30*/  SHFL.BFLY PT, R4, R3, 0x1, 0x1f ;  /* 0x0c201f0003047f89 */ /* 0x000e2200000e0000 */
[----:B-1----:R-:W-:Y:S01]  /*dd40*/  FADD.FTZ R5, R5, R0 ;  /* 0x0000000005057221 */ /* 0x002fe20000010000 */
[----:B------:R-:W-:-:S04]  /*dd50*/  IMAD.MOV.U32 R0, RZ, RZ, RZ ;  /* 0x000000ffff007224 */ /* 0x000fc800078e00ff */
[----:B------:R-:W1:Y:S01]  /*dd60*/  SHFL.BFLY PT, R6, R5, 0x1, 0x1f ;  /* 0x0c201f0005067f89 */ /* 0x000e6200000e0000 */
[----:B0-----:R-:W-:Y:S01]  /*dd70*/  FADD.FTZ R8, R3, R4 ;  /* 0x0000000403087221 */ /* 0x001fe20000010000 */
[----:B------:R-:W-:Y:S02]  /*dd80*/  IMAD.MOV.U32 R4, RZ, RZ, RZ ;  /* 0x000000ffff047224 */ /* 0x000fe400078e00ff */
[----:B------:R-:W-:Y:S02]  /*dd90*/  IMAD.MOV.U32 R3, RZ, RZ, -0x800000 ;  /* 0xff800000ff037424 */ /* 0x000fe400078e00ff */
[----:B------:R-:W-:-:S13]  /*dda0*/  FSETP.NE.FTZ.AND P1, PT, R8, RZ, PT ;  /* 0x000000ff0800720b */ /* 0x000fda0003f35000 */
[----:B------:R-:W0:Y:S01]  /*ddb0*/  @P1 MUFU.RCP R4, R8 ;  /* 0x0000000800041308 */ /* 0x000e220000001000 */
[----:B-1----:R-:W-:Y:S01]  /*ddc0*/  FADD.FTZ R11, R5, R6 ;  /* 0x00000006050b7221 */ /* 0x002fe20000010000 */
[----:B------:R-:W-:-:S06]  /*ddd0*/  IMAD.U32 R5, RZ, RZ, UR10 ;  /* 0x0000000aff057e24 */ /* 0x000fcc000f8e00ff */
[----:B------:R-:W1:Y:S01]  /*dde0*/  @P1 MUFU.LG2 R6, R8 ;  /* 0x0000000800061308 */ /* 0x000e620000000c00 */
[----:B------:R-:W-:Y:S01]  /*ddf0*/  FSETP.NE.FTZ.AND P2, PT, R11, RZ, PT ;  /* 0x000000ff0b00720b */ /* 0x000fe20003f55000 */
[----:B------:R-:W-:Y:S01]  /*de00*/  @P1 FMUL.FTZ R5, R5, 0.69314718246459960938 ;  /* 0x3f31721805051820 */ /* 0x000fe20000410000 */
[-C--:B0-----:R-:W-:Y:S01]  /*de10*/  FMUL.FTZ R24, R24, R4.reuse ;  /* 0x0000000418187220 */ /* 0x081fe20000410000 */
[-C--:B------:R-:W-:Y:S01]  /*de20*/  FMUL.FTZ R25, R25, R4.reuse ;  /* 0x0000000419197220 */ /* 0x080fe20000410000 */
[-C--:B------:R-:W-:Y:S01]  /*de30*/  FMUL.FTZ R28, R28, R4.reuse ;  /* 0x000000041c1c7220 */ /* 0x080fe20000410000 */
[-C--:B------:R-:W-:Y:S01]  /*de40*/  FMUL.FTZ R29, R29, R4.reuse ;  /* 0x000000041d1d7220 */ /* 0x080fe20000410000 */
[----:B------:R-:W-:-:S07]  /*de50*/  FMUL.FTZ R32, R32, R4 ;  /* 0x0000000420207220 */ /* 0x000fce0000410000 */
[----:B------:R-:W0:Y:S01]  /*de60*/  @P2 MUFU.LG2 R7, R11 ;  /* 0x0000000b00072308 */ /* 0x000e220000000c00 */
[-C--:B------:R-:W-:Y:S01]  /*de70*/  FMUL.FTZ R33, R33, R4.reuse ;  /* 0x0000000421217220 */ /* 0x080fe20000410000 */
[-C--:B------:R-:W-:Y:S01]  /*de80*/  FMUL.FTZ R36, R36, R4.reuse ;  /* 0x0000000424247220 */ /* 0x080fe20000410000 */
[-C--:B------:R-:W-:Y:S01]  /*de90*/  FMUL.FTZ R37, R37, R4.reuse ;  /* 0x0000000425257220 */ /* 0x080fe20000410000 */
[-C--:B------:R-:W-:Y:S01]  /*dea0*/  FMUL.FTZ R40, R40, R4.reuse ;  /* 0x0000000428287220 */ /* 0x080fe20000410000 */
[-C--:B------:R-:W-:Y:S01]  /*deb0*/  FMUL.FTZ R41, R41, R4.reuse ;  /* 0x0000000429297220 */ /* 0x080fe20000410000 */
[-C--:B------:R-:W-:Y:S01]  /*dec0*/  FMUL.FTZ R44, R44, R4.reuse ;  /* 0x000000042c2c7220 */ /* 0x080fe20000410000 */
[-C--:B------:R-:W-:Y:S01]  /*ded0*/  FMUL.FTZ R45, R45, R4.reuse ;  /* 0x000000042d2d7220 */ /* 0x080fe20000410000 */
[----:B------:R2:W3:Y:S01]  /*dee0*/  @P2 MUFU.RCP R0, R11 ;  /* 0x0000000b00002308 */ /* 0x0004e20000001000 */
        /* <DEDUP_REMOVED lines=54> */
[----:B-1----:R-:W-:Y:S01]  /*e250*/  @P1 FMUL.FTZ R6, R6, 0.69314718246459960938 ;  /* 0x3f31721806061820 */ /* 0x002fe20000410000 */
[----:B0-----:R-:W-:Y:S01]  /*e260*/  @P2 FMUL.FTZ R4, R7, 0.69314718246459960938 ;  /* 0x3f31721807042820 */ /* 0x001fe20000410000 */
        /* <DEDUP_REMOVED lines=65> */
[----:B----4-:R-:W-:-:S07]  /*e680*/  @P2 FFMA.FTZ R2, R11, R9, R4 ;  /* 0x000000090b022223 */ /* 0x010fce0000010004 */
.L_x_10852:
        /* <DEDUP_REMOVED lines=23> */
[----:B------:R-:W0:Y:S01]  /*e800*/  @P0 LDC R14, c[0x0][0xbec] ;  /* 0x0002fb00ff0e0b82 */ /* 0x000e220000000800 */
[----:B------:R-:W-:Y:S02]  /*e810*/  LEA.HI R13, R4, R5, RZ, 0x2 ;  /* 0x00000005040d7211 */ /* 0x000fe400078f10ff */
[----:B------:R-:W-:Y:S02]  /*e820*/  LOP3.LUT R0, R6, 0xffffff80, RZ, 0xc0, !PT ;  /* 0xffffff8006007812 */ /* 0x000fe400078ec0ff */
[----:B------:R-:W-:-:S03]  /*e830*/  SHF.R.S32.HI R7, RZ, 0x7, R6 ;  /* 0x00000007ff077819 */ /* 0x000fc60000011406 */
[----:B------:R-:W-:Y:S01]  /*e840*/  IMAD.IADD R0, R5, 0x1, -R0 ;  /* 0x0000000105007824 */ /* 0x000fe200078e0a00 */
[----:B------:R-:W-:Y:S01]  /*e850*/  LEA.HI R4, R6, R7, RZ, 0x1 ;  /* 0x0000000706047211 */ /* 0x000fe200078f08ff */
[----:B------:R-:W3:Y:S01]  /*e860*/  LDC.64 R20, c[0x0][0xb40] ;  /* 0x0002d000ff147b82 */ /* 0x000ee20000000a00 */
[----:B------:R-:W-:Y:S02]  /*e870*/  LOP3.LUT R6, R13, 0xfffffffc, RZ, 0xc0, !PT ;  /* 0xfffffffc0d067812 */ /* 0x000fe400078ec0ff */
[----:B------:R-:W-:Y:S02]  /*e880*/  SHF.R.S32.HI R9, RZ, 0x1f, R0 ;  /* 0x0000001fff097819 */ /* 0x000fe40000011400 */
[----:B------:R-:W-:Y:S01]  /*e890*/  LOP3.LUT R4, R4, 0x3fffffe, RZ, 0xc0, !PT ;  /* 0x03fffffe04047812 */ /* 0x000fe200078ec0ff */
[----:B------:R-:W-:Y:S01]  /*e8a0*/  IMAD.IADD R5, R5, 0x1, -R6 ;  /* 0x0000000105057824 */ /* 0x000fe200078e0a06 */
[CC--:B------:R-:W-:Y:S01]  /*e8b0*/  LEA.HI R10, R9.reuse, R0.reuse, RZ, 0x2 ;  /* 0x00000000090a7211 */ /* 0x0c0fe200078f10ff */
[----:B------:R-:W5:Y:S01]  /*e8c0*/  @P0 LDC R152, c[0x0][0xbec] ;  /* 0x0002fb00ff980b82 */ /* 0x000f620000000800 */
[----:B------:R-:W-:Y:S01]  /*e8d0*/  LEA.HI R9, R9, R0, RZ, 0x5 ;  /* 0x0000000009097211 */ /* 0x000fe200078f28ff */
[----:B------:R-:W-:Y:S01]  /*e8e0*/  IMAD.IADD R6, R7, 0x1, -R4 ;  /* 0x0000000107067824 */ /* 0x000fe200078e0a04 */
[----:B------:R-:W-:-:S02]  /*e8f0*/  SHF.R.S32.HI R11, RZ, 0x2, R10 ;  /* 0x00000002ff0b7819 */ /* 0x000fc4000001140a */
[----:B------:R-:W-:Y:S02]  /*e900*/  SHF.R.S32.HI R12, RZ, 0x1f, R10 ;  /* 0x0000001fff0c7819 */ /* 0x000fe4000001140a */
[----:B------:R-:W-:Y:S01]  /*e910*/  LEA.HI R7, R5, R5, RZ, 0x1 ;  /* 0x0000000505077211 */ /* 0x000fe200078f08ff */
[----:B------:R-:W5:Y:S01]  /*e920*/  @P0 LDC R17, c[0x0][0xbf0] ;  /* 0x0002fc00ff110b82 */ /* 0x000f620000000800 */
[----:B------:R-:W-:-:S04]  /*e930*/  LEA.HI R12, R12, R11, RZ, 0x3 ;  /* 0x0000000b0c0c7211 */ /* 0x000fc800078f18ff */
[----:B------:R-:W-:-:S03]  /*e940*/  LOP3.LUT R12, R12, 0xfffffff8, RZ, 0xc0, !PT ;  /* 0xfffffff80c0c7812 */ /* 0x000fc600078ec0ff */
[----:B------:R-:W5:Y:S02]  /*e950*/  @P0 LDC R153, c[0x0][0xbf0] ;  /* 0x0002fc00ff990b82 */ /* 0x000f640000000800 */
        /* <DEDUP_REMOVED lines=12> */
[----:B------:R-:W-:Y:S01]  /*ea20*/  IMAD R16, RZ, RZ, -UR36 ;  /* 0x80000024ff107e24 */ /* 0x000fe2000f8e02ff */
[----:B------:R-:W-:Y:S01]  /*ea30*/  UIADD3 UR6, UR5, UR6, URZ ;  /* 0x0000000605067290 */ /* 0x000fe2000fffe03f */
[----:B----4-:R-:W-:Y:S01]  /*ea40*/  IMAD R12, R18, UR10, RZ ;  /* 0x0000000a120c7c24 */ /* 0x010fe2000f8e02ff */
[----:B------:R-:W-:Y:S01]  /*ea50*/  ULDC.64 UR8, c[0x0][0xb28] ;  /* 0x0002ca0000087ab9 */ /* 0x000fe20000000a00 */
[----:B--2---:R-:W-:Y:S02]  /*ea60*/  IMAD R11, R22, 0x80, R6 ;  /* 0x00000080160b7824 */ /* 0x004fe400078e0206 */
[----:B-1----:R-:W-:Y:S02]  /*ea70*/  IMAD R23, R23, R16, UR11 ;  /* 0x0000000b17177e24 */ /* 0x002fe4000f8e0210 */
[----:B------:R-:W-:Y:S02]  /*ea80*/  IMAD R15, R19, UR12, R12 ;  /* 0x0000000c130f7c24 */ /* 0x000fe4000f8e020c */
[----:B------:R-:W-:Y:S01]  /*ea90*/  IMAD.WIDE.U32 R4, R18, UR12, R4 ;  /* 0x0000000c12047c25 */ /* 0x000fe2000f8e0004 */
[----:B------:R-:W-:-:S03]  /*eaa0*/  SHF.R.S32.HI R16, RZ, 0x1f, R23 ;  /* 0x0000001fff107819 */ /* 0x000fc60000011417 */
[----:B0-----:R-:W-:-:S04]  /*eab0*/  @P0 IMAD.HI.U32 R12, R11, R14, RZ ;  /* 0x0000000e0b0c0227 */ /* 0x001fc800078e00ff */
[----:B------:R-:W-:Y:S02]  /*eac0*/  IMAD.U32 R7, RZ, RZ, UR5 ;  /* 0x00000005ff077e24 */ /* 0x000fe4000f8e00ff */
[----:B------:R-:W-:Y:S01]  /*ead0*/  IMAD.U32 R6, RZ, RZ, UR4 ;  /* 0x00000004ff067e24 */ /* 0x000fe2000f8e00ff */
[----:B------:R-:W-:Y:S01]  /*eae0*/  ULDC.64 UR4, c[0x0][0xbe0] ;  /* 0x0002f80000047ab9 */ /* 0x000fe20000000a00 */
[----:B------:R-:W-:Y:S01]  /*eaf0*/  IMAD.U32 R7, RZ, RZ, UR6 ;  /* 0x00000006ff077e24 */ /* 0x000fe2000f8e00ff */
[----:B------:R-:W-:Y:S01]  /*eb00*/  ULDC.64 UR6, c[0x0][0xb48] ;  /* 0x0002d20000067ab9 */ /* 0x000fe20000000a00 */
[----:B------:R-:W-:Y:S02]  /*eb10*/  IMAD.IADD R5, R5, 0x1, R15 ;  /* 0x0000000105057824 */ /* 0x000fe400078e020f */
[----:B---3--:R-:W-:Y:S02]  /*eb20*/  IMAD R14, R20, UR10, RZ ;  /* 0x0000000a140e7c24 */ /* 0x008fe4000f8e02ff */
[----:B-----5:R-:W-:-:S04]  /*eb30*/  @P0 IMAD.HI.U32 R152, R11, R152, RZ ;  /* 0x000000980b980227 */ /* 0x020fc800078e00ff */
[----:B------:R-:W-:Y:S01]  /*eb40*/  IMAD.MOV.U32 R13, RZ, RZ, R11 ;  /* 0x000000ffff0d7224 */ /* 0x000fe200078e000b */
[----:B------:R-:W-:Y:S01]  /*eb50*/  @P0 SHF.R.U32.HI R13, RZ, R17, R12 ;  /* 0x00000011ff0d0219 */ /* 0x000fe2000001160c */
[----:B------:R-:W-:Y:S02]  /*eb60*/  IMAD R17, R21, UR12, R14 ;  /* 0x0000000c15117c24 */ /* 0x000fe4000f8e020e */
[----:B------:R-:W-:-:S04]  /*eb70*/  IMAD.WIDE.U32 R6, R20, UR12, R6 ;  /* 0x0000000c14067c25 */ /* 0x000fc8000f8e0006 */
[----:B------:R-:W-:Y:S01]  /*eb80*/  IMAD.MOV.U32 R15, RZ, RZ, R11 ;  /* 0x000000ffff0f7224 */ /* 0x000fe200078e000b */
[----:B------:R-:W-:Y:S01]  /*eb90*/  @P0 SHF.R.U32.HI R15, RZ, R153, R152 ;  /* 0x00000099ff0f0219 */ /* 0x000fe20000011698 */
[----:B------:R-:W-:Y:S02]  /*eba0*/  IMAD R12, R16, UR4, RZ ;  /* 0x00000004100c7c24 */ /* 0x000fe4000f8e02ff */
[----:B------:R-:W-:-:S04]  /*ebb0*/  IMAD.WIDE.U32 R4, R23, UR4, R4 ;  /* 0x0000000417047c25 */ /* 0x000fc8000f8e0004 */
[----:B------:R-:W-:Y:S01]  /*ebc0*/  IMAD.IADD R7, R7, 0x1, R17 ;  /* 0x0000000107077824 */ /* 0x000fe200078e0211 */
[----:B------:R-:W-:Y:S01]  /*ebd0*/  SHF.R.S32.HI R17, RZ, 0x1f, R13 ;  /* 0x0000001fff117819 */ /* 0x000fe2000001140d */
[----:B------:R-:W-:Y:S01]  /*ebe0*/  IMAD R14, R23, UR5, R12 ;  /* 0x00000005170e7c24 */ /* 0x000fe2000f8e020c */
[----:B------:R-:W-:Y:S01]  /*ebf0*/  IADD3 R4, P0, R13, R4, RZ ;  /* 0x000000040d047210 */ /* 0x000fe20007f1e0ff */
[----:B------:R-:W-:Y:S01]  /*ec00*/  IMAD R16, R16, UR6, RZ ;  /* 0x0000000610107c24 */ /* 0x000fe2000f8e02ff */
[----:B------:R-:W-:Y:S01]  /*ec10*/  SHF.R.S32.HI R12, RZ, 0x1f, R15 ;  /* 0x0000001fff0c7819 */ /* 0x000fe2000001140f */
[----:B------:R-:W-:Y:S01]  /*ec20*/  IMAD.MOV R13, RZ, RZ, -R13 ;  /* 0x000000ffff0d7224 */ /* 0x000fe200078e0a0d */
[----:B------:R-:W-:Y:S01]  /*ec30*/  ULDC.64 UR4, c[0x0][0xb30] ;  /* 0x0002cc0000047ab9 */ /* 0x000fe20000000a00 */
[----:B------:R-:W-:Y:S01]  /*ec40*/  IMAD R19, R23, UR7, R16 ;  /* 0x0000000717137c24 */ /* 0x000fe2000f8e0210 */
[----:B------:R-:W-:Y:S01]  /*ec50*/  IADD3.X R5, R17, R5, R14, P0, !PT ;  /* 0x0000000511057210 */ /* 0x000fe200007fe40e */
[----:B------:R-:W-:-:S02]  /*ec60*/  IMAD.MOV R16, RZ, RZ, -R15 ;  /* 0x000000ffff107224 */ /* 0x000fc400078e0a0f */
[----:B------:R-:W-:Y:S02]  /*ec70*/  IMAD R12, R12, UR4, RZ ;  /* 0x000000040c0c7c24 */ /* 0x000fe4000f8e02ff */
[----:B------:R-:W-:Y:S02]  /*ec80*/  IMAD R13, R8, R13, R11 ;  /* 0x0000000d080d7224 */ /* 0x000fe400078e020b */
[----:B------:R-:W-:Y:S01]  /*ec90*/  IMAD.WIDE.U32 R6, R23, UR6, R6 ;  /* 0x0000000617067c25 */ /* 0x000fe2000f8e0006 */
[----:B------:R-:W-:-:S03]  /*eca0*/  ULDC.64 UR6, c[0x0][0xbc8] ;  /* 0x0002f20000067ab9 */ /* 0x000fc60000000a00 */
[----:B------:R-:W-:Y:S02]  /*ecb0*/  IMAD R11, R8, R16, R11 ;  /* 0x00000010080b7224 */ /* 0x000fe400078e020b */
[----:B------:R-:W-:Y:S01]  /*ecc0*/  IMAD R17, R15, UR5, R12 ;  /* 0x000000050f117c24 */ /* 0x000fe2000f8e020c */
[----:B------:R-:W-:Y:S01]  /*ecd0*/  SHF.R.S32.HI R12, RZ, 0x1f, R13 ;  /* 0x0000001fff0c7819 */ /* 0x000fe2000001140d */
[----:B------:R-:W-:Y:S01]  /*ece0*/  IMAD.IADD R7, R7, 0x1, R19 ;  /* 0x0000000107077824 */ /* 0x000fe200078e0213 */
[----:B------:R-:W-:Y:S01]  /*ecf0*/  SHF.R.S32.HI R14, RZ, 0x1f, R11 ;  /* 0x0000001fff0e7819 */ /* 0x000fe2000001140b */
[----:B------:R-:W0:Y:S01]  /*ed00*/  S2UR UR5, SR_CgaCtaId ;  /* 0x00000000000579c3 */ /* 0x000e220000008800 */
[----:B------:R-:W-:-:S04]  /*ed10*/  IMAD.WIDE.U32 R4, R13, UR6, R4 ;  /* 0x000000060d047c25 */ /* 0x000fc8000f8e0004 */
[----:B------:R-:W-:Y:S01]  /*ed20*/  IMAD.WIDE.U32 R6, R15, UR4, R6 ;  /* 0x000000040f067c25 */ /* 0x000fe2000f8e0006 */
[----:B------:R-:W-:-:S03]  /*ed30*/  UMOV UR4, 0x400 ;  /* 0x0000040000047882 */ /* 0x000fc60000000000 */
[----:B------:R-:W-:Y:S02]  /*ed40*/  IMAD R12, R12, UR6, RZ ;  /* 0x000000060c0c7c24 */ /* 0x000fe4000f8e02ff */
[----:B------:R-:W-:Y:S02]  /*ed50*/  IMAD.IADD R7, R7, 0x1, R17 ;  /* 0x0000000107077824 */ /* 0x000fe400078e0211 */
[----:B------:R-:W-:Y:S02]  /*ed60*/  IMAD R14, R14, UR8, RZ ;  /* 0x000000080e0e7c24 */ /* 0x000fe4000f8e02ff */
[----:B------:R-:W-:Y:S01]  /*ed70*/  IMAD R15, R13, UR7, R12 ;  /* 0x000000070d0f7c24 */ /* 0x000fe2000f8e020c */
[----:B------:R-:W-:Y:S01]  /*ed80*/  ULDC.64 UR6, c[0x0][0xba8] ;  /* 0x0002ea0000067ab9 */ /* 0x000fe20000000a00 */
[C---:B------:R-:W-:Y:S01]  /*ed90*/  IMAD R17, R11.reuse, UR9, R14 ;  /* 0x000000090b117c24 */ /* 0x040fe2000f8e020e */
[----:B------:R-:W-:Y:S01]  /*eda0*/  LEA R16, P0, R4, UR6, 0x2 ;  /* 0x0000000604107c11 */ /* 0x000fe2000f8010ff */
[----:B------:R-:W-:Y:S01]  /*edb0*/  IMAD.WIDE.U32 R12, R11, UR8, R6 ;  /* 0x000000080b0c7c25 */ /* 0x000fe2000f8e0006 */
[----:B------:R-:W-:Y:S01]  /*edc0*/  ULDC.64 UR8, c[0x0][0xb00] ;  /* 0x0002c00000087ab9 */ /* 0x000fe20000000a00 */
[----:B------:R-:W-:-:S02]  /*edd0*/  ULDC UR6, c[0x0][0xa88] ;  /* 0x0002a20000067ab9 */ /* 0x000fc40000000800 */
        /* <DEDUP_REMOVED lines=17> */
[----:B------:R-:W-:Y:S01]  /*eef0*/  UPRMT UR4, URZ, 0x654, UR4 ;  /* 0x000006543f047896 */ /* 0x000fe20008000004 */
[----:B------:R-:W-:Y:S02]  /*ef00*/  ISETP.GE.AND P2, PT, R11, R8, PT ;  /* 0x000000080b00720c */ /* 0x000fe40003f46270 */
[----:B------:R3:W4:Y:S01]  /*ef10*/  SHFL.IDX PT, R4, R6, RZ, 0x1c1f ;  /* 0x001c1fff06047589 */ /* 0x00072200000e0000 */
[----:B-1----:R-:W-:-:S03]  /*ef20*/  LOP3.LUT R17, R10, 0x7ffffffc, RZ, 0xc0, !PT ;  /* 0x7ffffffc0a117812 */ /* 0x002fc600078ec0ff */
[----:B------:R3:W1:Y:S02]  /*ef30*/  SHFL.IDX PT, R5, R7, RZ, 0x1c1f ;  /* 0x001c1fff07057589 */ /* 0x00066400000e0000 */
        /* <DEDUP_REMOVED lines=16> */
[----:B------:R-:W-:Y:S01]  /*f040*/  VIADD R18, R0, 0x30 ;  /* 0x0000003000127836 */ /* 0x000fe20000000000 */
[----:B------:R-:W-:Y:S01]  /*f050*/  ISETP.GE.AND P0, PT, R16, UR4, PT ;  /* 0x0000000410007c0c */ /* 0x000fe2000bf06270 */
[C---:B------:R-:W-:Y:S01]  /*f060*/  VIADD R19, R0.reuse, 0x38 ;  /* 0x0000003800137836 */ /* 0x040fe20000000000 */
[----:B------:R-:W-:Y:S01]  /*f070*/  ISETP.GE.AND P1, PT, R17, UR4, PT ;  /* 0x0000000411007c0c */ /* 0x000fe2000bf26270 */
[----:B------:R-:W-:-:S02]  /*f080*/  VIADD R20, R0, 0x40 ;  /* 0x0000004000147836 */ /* 0x000fc40000000000 */
[----:B------:R-:W-:Y:S02]  /*f090*/  VIADD R21, R0, 0x48 ;  /* 0x0000004800157836 */ /* 0x000fe40000000000 */
[----:B------:R-:W-:Y:S01]  /*f0a0*/  @!P3 LEA.HI R2, R2, R2, RZ, 0x1 ;  /* 0x000000020202b211 */ /* 0x000fe200078f08ff */
[C---:B------:R-:W-:Y:S01]  /*f0b0*/  VIADD R22, R0.reuse, 0x50 ;  /* 0x0000005000167836 */ /* 0x040fe20000000000 */
[----:B------:R-:W-:Y:S01]  /*f0c0*/  @!P4 LEA.HI R3, R3, R3, RZ, 0x1 ;  /* 0x000000030303c211 */ /* 0x000fe200078f08ff */
[----:B------:R-:W-:Y:S01]  /*f0d0*/  VIADD R23, R0, 0x58 ;  /* 0x0000005800177836 */ /* 0x000fe20000000000 */
        /* <DEDUP_REMOVED lines=170> */
.L_x_10925:
[----:B------:R-:W-:Y:S05]  /*fb80*/  BSYNC B0 ;  /* 0x0000000000007941 */ /* 0x000fea0003800000 */
.L_x_10924:
[----:B------:R-:W-:Y:S01]  /*fb90*/  ISETP.GE.AND P0, PT, R9, R8, PT ;  /* 0x000000080900720c */ /* 0x000fe20003f06270 */
[----:B0--3--:R0:W2:Y:S04]  /*fba0*/  SHFL.IDX PT, R3, R7, 0x1, 0x1c1f ;  /* 0x003c1f0007037f89 */ /* 0x0090a800000e0000 */
[----:B------:R0:W3:Y:S08]  /*fbb0*/  SHFL.IDX PT, R2, R6, 0x1, 0x1c1f ;  /* 0x003c1f0006027f89 */ /* 0x0000f000000e0000 */
[----:B0-----:R-:W-:Y:S05]  /*fbc0*/  @P0 BRA `(.L_x_10844) ;  /* 0x0000004c00d40947 */ /* 0x001fea0003800000 */
        /* <DEDUP_REMOVED lines=12> */
[----:B------:R-:W-:-:S02]  /*fc90*/  VIADD R14, R0, 0x38 ;  /* 0x00000038000e7836 */ /* 0x000fc40000000000 */
[C---:B------:R-:W-:Y:S02]  /*fca0*/  VIADD R15, R0.reuse, 0x40 ;  /* 0x00000040000f7836 */ /* 0x040fe40000000000 */
        /* <DEDUP_REMOVED lines=8> */
[----:B--23--:R-:W-:Y:S01]  /*fd30*/  @!P0 IMAD.WIDE R4, R0, 0x4, R2 ;  /* 0x0000000400048825 */ /* 0x00cfe200078e0202 */
        /* <DEDUP_REMOVED lines=131> */
[C---:B------:R-:W-:Y:S01]  /*10570*/  VIADD R17, R0.reuse, 0xe8 ;  /* 0x000000e800117836 */ /* 0x040fe20000000000 */
[----:B------:R-:W-:Y:S01]  /*10580*/  @!P6 LEA.HI R19, R19, R19, RZ, 0x1 ;  /* 0x000000131313e211 */ /* 0x000fe200078f08ff */
[----:B------:R-:W-:Y:S01]  /*10590*/  VIADD R0, R0, 0xf8 ;  /* 0x000000f800007836 */ /* 0x000fe20000000000 */
[----:B------:R-:W-:Y:S02]  /*105a0*/  ISETP.GE.AND P1, PT, R15, UR4, PT ;  /* 0x000000040f007c0c */ /* 0x000fe4000bf26270 */
[----:B------:R-:W-:-:S02]  /*105b0*/  ISETP.GE.AND P3, PT, R17, UR4, PT ;  /* 0x0000000411007c0c */ /* 0x000fc4000bf66270 */
        /* <DEDUP_REMOVED lines=33> */
.L_x_10923:
        /* <DEDUP_REMOVED lines=22> */
[----:B------:R-:W-:Y:S01]  /*10930*/  IMAD.U32 R3, RZ, RZ, UR5 ;  /* 0x00000005ff037e24 */ /* 0x000fe2000f8e00ff */
[----:B------:R-:W2:Y:S01]  /*10940*/  @P0 LDC R7, c[0x0][0xbec] ;  /* 0x0002fb00ff070b82 */ /* 0x000ea20000000800 */
[----:B------:R-:W-:Y:S01]  /*10950*/  IMAD.U32 R2, RZ, RZ, UR4 ;  /* 0x00000004ff027e24 */ /* 0x000fe2000f8e00ff */
[----:B------:R-:W-:Y:S01]  /*10960*/  ULDC.64 UR4, c[0x0][0xbe0] ;  /* 0x0002f80000047ab9 */ /* 0x000fe20000000a00 */
[----:B------:R-:W-:-:S05]  /*10970*/  IMAD.U32 R3, RZ, RZ, UR6 ;  /* 0x00000006ff037e24 */ /* 0x000fca000f8e00ff */
        /* <DEDUP_REMOVED lines=33> */
.L_x_10842:
        /* <DEDUP_REMOVED lines=18> */
.L_x_10926:
[----:B------:R-:W-:Y:S01]  /*10cb0*/  ULDC UR7, c[0x0][0xc50] ;  /* 0x0003140000077ab9 */ /* 0x000fe20000000800 */
[----:B------:R-:W-:Y:S01]  /*10cc0*/  UMOV UR36, UR6 ;  /* 0x0000000600247c82 */ /* 0x000fe20008000000 */
[----:B------:R-:W-:-:S11]  /*10cd0*/  UISETP.NE.AND UP0, UPT, UR7, 0x1, UPT ;  /* 0x000000010700788c */ /* 0x000fd6000bf05270 */
[----:B------:R-:W-:Y:S01]  /*10ce0*/  @UP0 ULDC UR4, c[0x0][0xc54] ;  /* 0x0003150000040ab9 */ /* 0x000fe20000000800 */
[----:B------:R-:W-:Y:S01]  /*10cf0*/  @UP0 ULDC UR8, c[0x0][0xc58] ;  /* 0x0003160000080ab9 */ /* 0x000fe20000000800 */
[----:B------:R-:W-:-:S04]  /*10d00*/  UIMAD.WIDE.U32 UR4, UR6, UR4, URZ ;  /* 0x00000004060472a5 */ /* 0x000fc8000f8e003f */
[----:B------:R-:W-:-:S12]  /*10d10*/  @UP0 USHF.R.U32.HI UR36, URZ, UR8, UR5 ;  /* 0x000000083f240299 */ /* 0x000fd80008011605 */
.L_x_10927:
        /* <DEDUP_REMOVED lines=45> */
.L_x_10930:
[----:B------:R-:W-:-:S11]  /*10ff0*/  UISETP.NE.AND UP0, UPT, UR5, 0x1, UPT ;  /* 0x000000010500788c */ /* 0x000fd6000bf05270 */
[----:B------:R-:W-:Y:S02]  /*11000*/  @UP0 ULDC.64 UR14, c[0x0][0x9e8] ;  /* 0x00027a00000e0ab9 */ /* 0x000fe40000000a00 */
[----:B------:R-:W-:-:S04]  /*11010*/  UIMAD.WIDE.U32 UR6, UR8, UR14, URZ ;  /* 0x0000000e080672a5 */ /* 0x000fc8000f8e003f */
[----:B------:R-:W-:-:S12]  /*11020*/  @UP0 USHF.R.U32.HI UR8, URZ, UR15, UR7 ;  /* 0x0000000f3f080299 */ /* 0x000fd80008011607 */
.L_x_10931:
[----:B------:R-:W-:-:S04]  /*11030*/  UIMAD UR8, UR8, UR5, UR5 ;  /* 0x00000005080872a4 */ /* 0x000fc8000f8e0205 */
[----:B------:R-:W-:-:S04]  /*11040*/  UISETP.LT.AND UP0, UPT, UR4, UR8, UPT ;  /* 0x000000080400728c */ /* 0x000fc8000bf01270 */
[----:B------:R-:W-:-:S12]  /*11050*/  USEL UR4, UR4, UR8, UP0 ;  /* 0x0000000804047287 */ /* 0x000fd80008000000 */
.L_x_10929:
        /* <DEDUP_REMOVED lines=26> */
.L_x_10933:
[----:B------:R-:W-:-:S11]  /*11200*/  UISETP.NE.AND UP0, UPT, UR5, 0x1, UPT ;  /* 0x000000010500788c */ /* 0x000fd6000bf05270 */
[----:B------:R-:W-:Y:S02]  /*11210*/  @UP0 ULDC.64 UR10, c[0x0][0x9e8] ;  /* 0x00027a00000a0ab9 */ /* 0x000fe40000000a00 */
[----:B------:R-:W-:-:S04]  /*11220*/  UIMAD.WIDE.U32 UR6, UR4, UR10, URZ ;  /* 0x0000000a040672a5 */ /* 0x000fc8000f8e003f */
[----:B------:R-:W-:-:S12]  /*11230*/  @UP0 USHF.R.U32.HI UR4, URZ, UR11, UR7 ;  /* 0x0000000b3f040299 */ /* 0x000fd80008011607 */
.L_x_10934:
[----:B------:R-:W-:-:S04]  /*11240*/  UIMAD UR4, UR4, UR5, URZ ;  /* 0x00000005040472a4 */ /* 0x000fc8000f8e023f */
[----:B------:R-:W-:-:S04]  /*11250*/  UISETP.LT.AND UP0, UPT, UR8, UR4, UPT ;  /* 0x000000040800728c */ /* 0x000fc8000bf01270 */
[----:B------:R-:W-:-:S12]  /*11260*/  USEL UR8, UR8, UR4, !UP0 ;  /* 0x0000000408087287 */ /* 0x000fd8000c000000 */
.L_x_10932:
[----:B------:R-:W-:Y:S02]  /*11270*/  UIMAD.WIDE UR4, UR8, 0x2aaaaaab, URZ ;  /* 0x2aaaaaab080478a5 */ /* 0x000fe4000f8e023f */
[----:B------:R-:W-:Y:S02]  /*11280*/  USHF.R.U32.HI UR10, URZ, 0x10, UR42 ;  /* 0x000000103f0a7899 */ /* 0x000fe4000801162a */
[----:B------:R-:W-:Y:S02]  /*11290*/  USHF.R.U32.HI UR4, URZ, 0x1f, UR5 ;  /* 0x0000001f3f047899 */ /* 0x000fe40008011605 */
[----:B------:R-:W-:Y:S02]  /*112a0*/  ULOP3.LUT UR42, UR42, 0xffff, URZ, 0xc0, !UPT ;  /* 0x0000ffff2a2a7892 */ /* 0x000fe4000f8ec03f */
[----:B------:R-:W-:Y:S01]  /*112b0*/  ULEA.HI.SX32 UR4, UR5, UR4, 0x1c ;  /* 0x0000000405047291 */ /* 0x000fe2000f8fe23f */
        /* <DEDUP_REMOVED lines=15> */
[----:B------:R-:W-:-:S05]  /*113b0*/  IMAD.MOV R3, RZ, RZ, -R3 ;  /* 0x000000ffff037224 */ /* 0x000fca00078e0a03 */
[----:B------:R-:W-:-:S05]  /*113c0*/  R2UR UR9, R3 ;  /* 0x00000000030972ca */ /* 0x000fca00000e0000 */
        /* <DEDUP_REMOVED lines=23> */
.L_x_10935:
[----:B------:R-:W-:Y:S01]  /*11540*/  UIMAD UR41, UR42, UR46, UR43 ;  /* 0x0000002e2a2972a4 */ /* 0x000fe2000f8e022b */
[----:B------:R-:W-:Y:S02]  /*11550*/  IMAD.U32 R0, RZ, RZ, UR12 ;  /* 0x0000000cff007e24 */ /* 0x000fe4000f8e00ff */
[----:B------:R-:W-:Y:S02]  /*11560*/  IMAD.MOV.U32 R6, RZ, RZ, RZ ;  /* 0x000000ffff067224 */ /* 0x000fe400078e00ff */
[----:B------:R-:W-:Y:S02]  /*11570*/  IMAD.MOV.U32 R8, RZ, RZ, 0x1 ;  /* 0x00000001ff087424 */ /* 0x000fe400078e00ff */
[----:B------:R-:W-:-:S05]  /*11580*/  IMAD.U32 R3, RZ, RZ, UR41 ;  /* 0x00000029ff037e24 */ /* 0x000fca000f8e00ff */
[----:B------:R-:W-:Y:S01]  /*11590*/  VIADDMNMX R19, R3, UR46, R0, PT ;  /* 0x0000002e03137c46 */ /* 0x000fe2000b800100 */
[----:B------:R-:W-:-:S03]  /*115a0*/  IMAD.MOV.U32 R0, RZ, RZ, 0x1 ;  /* 0x00000001ff007424 */ /* 0x000fc600078e00ff */
        /* <DEDUP_REMOVED lines=26> */
.L_x_10936:
        /* <DEDUP_REMOVED lines=20> */
.L_x_10938:
        /* <DEDUP_REMOVED lines=15> */
.L_x_10937:
[----:B------:R-:W0:Y:S08]  /*11980*/  LDC.64 R2, c[0x0][0x9f8] ;  /* 0x00027e00ff027b82 */ /* 0x000e300000000a00 */
[----:B------:R-:W1:Y:S01]  /*11990*/  LDC.64 R4, c[0x0][0x418] ;  /* 0x00010600ff047b82 */ /* 0x000e620000000a00 */
[----:B0-----:R-:W-:-:S04]  /*119a0*/  ISETP.NE.U32.AND P0, PT, R2, RZ, PT ;  /* 0x000000ff0200720c */ /* 0x001fc80003f05070 */
[----:B------:R-:W-:-:S13]  /*119b0*/  ISETP.NE.AND.EX P0, PT, R3, RZ, PT, P0 ;  /* 0x000000ff0300720c */ /* 0x000fda0003f05300 */
[----:B------:R-:W0:Y:S02]  /*119c0*/  @P0 LDC.64 R2, c[0x0][0x9f8] ;  /* 0x00027e00ff020b82 */ /* 0x000e240000000a00 */
[----:B0-----:R-:W-:-:S05]  /*119d0*/  @P0 IMAD.WIDE R2, R18, 0x4, R2 ;  /* 0x0000000412020825 */ /* 0x001fca00078e0202 */
[----:B------:R-:W2:Y:S01]  /*119e0*/  @P0 LDG.E R18, desc[UR48][R2.64] ;  /* 0x0000003002120981 */ /* 0x000ea2000c1e1900 */
[----:B-1----:R-:W-:Y:S01]  /*119f0*/  ISETP.NE.U32.AND P0, PT, R4, RZ, PT ;  /* 0x000000ff0400720c */ /* 0x002fe20003f05070 */
        /* <DEDUP_REMOVED lines=12> */
.L_x_11018:
[----:B------:R2:W-:Y:S01]  /*11ac0*/  STL [R1], R0 ;  /* 0x0000000001007387 */ /* 0x0005e20000100800 */
        /* <DEDUP_REMOVED lines=8> */
.L_x_11021:
[----:B------:R-:W-:Y:S05]  /*11b50*/  @!P6 BRA `(.L_x_10940) ;  /* 0x0000000000d8e947 */ /* 0x000fea0003800000 */
[----:B------:R-:W-:Y:S01]  /*11b60*/  IMAD.MOV.U32 R16, RZ, RZ, R18 ;  /* 0x000000ffff107224 */ /* 0x000fe200078e0012 */
[----:B------:R-:W-:Y:S06]  /*11b70*/  @!P1 BRA `(.L_x_10942) ;  /* 0x0000000000509947 */ /* 0x000fec0003800000 */
[----:B0-----:R-:W-:Y:S01]  /*11b80*/  IMAD.MOV.U32 R6, RZ, RZ, R0 ;  /* 0x000000ffff067224 */ /* 0x001fe200078e0000 */
        /* <DEDUP_REMOVED lines=18> */
[----:B------:R1:W-:Y:S02]  /*11cb0*/  STL [R1], R6 ;  /* 0x0000000601007387 */ /* 0x0003e40000100800 */
.L_x_10942:
[----:B------:R-:W-:Y:S01]  /*11cc0*/  IMAD.MOV.U32 R0, RZ, RZ, 0x1 ;  /* 0x00000001ff007424 */ /* 0x000fe200078e00ff */
[----:B01----:R-:W0:Y:S04]  /*11cd0*/  S2R R6, SR_TID.X ;  /* 0x0000000000067919 */ /* 0x003e280000002100 */
[----:B------:R-:W-:-:S04]  /*11ce0*/  SHF.L.U32 R0, R0, 0x1f, RZ ;  /* 0x0000001f00007819 */ /* 0x000fc800000006ff */
[----:B------:R-:W1:Y:S01]  /*11cf0*/  SYNCS.PHASECHK.TRANS64.TRYWAIT P0, [UR38+0x22840], R0 ;  /* 0x02284000ff0075a7 */ /* 0x000e620008000166 */
[----:B0-----:R-:W-:-:S04]  /*11d00*/  LOP3.LUT R2, R6, 0x7f, RZ, 0xc0, !PT ;  /* 0x0000007f06027812 */ /* 0x001fc800078ec0ff */
[----:B------:R-:W-:Y:S01]  /*11d10*/  ISETP.NE.AND P1, PT, R2, RZ, PT ;  /* 0x000000ff0200720c */ /* 0x000fe20003f25270 */
[----:B-1----:R-:W-:-:S12]  /*11d20*/  @!P0 BRA `(.L_x_10943) ;  /* 0x00000030008c8947 */ /* 0x002fd80003800000 */
.L_x_11022:
[----:B------:R-:W-:Y:S05]  /*11d30*/  @P1 BRA `(.L_x_10944) ;  /* 0x0000000000181947 */ /* 0x000fea0003800000 */
[----:B------:R-:W1:Y:S01]  /*11d40*/  S2R R2, SR_TID.X ;  /* 0x0000000000027919 */ /* 0x000e620000002100 */
[----:B0-----:R-:W-:-:S04]  /*11d50*/  IMAD.MOV.U32 R0, RZ, RZ, 0x3000 ;  /* 0x00003000ff007424 */ /* 0x001fc800078e00ff */
[----:B------:R2:W-:Y:S01]  /*11d60*/  SYNCS.ARRIVE.TRANS64 RZ, [UR38+0x22830], R0 ;  /* 0x02283000ffff79a7 */ /* 0x0005e20008000026 */
[----:B-1----:R-:W-:-:S13]  /*11d70*/  LOP3.LUT P0, RZ, R2, 0x1f, RZ, 0xc0, !PT ;  /* 0x0000001f02ff7812 */ /* 0x002fda000780c0ff */
[----:B--2---:R-:W-:Y:S05]  /*11d80*/  @!P0 BRA `(.L_x_10944) ;  /* 0x0000000000048947 */ /* 0x004fea0003800000 */
[----:B------:R-:W-:Y:S01]  /*11d90*/  BPT.TRAP 0x1 ;  /* 0x000000040000795c */ /* 0x000fe20000300000 */
.L_x_10944:
[----:B0-----:R-:W2:Y:S01]  /*11da0*/  LDL R0, [R1] ;  /* 0x0000000001007983 */ /* 0x001ea20000100800 */
        /* <DEDUP_REMOVED lines=17> */
.L_x_10940:
        /* <DEDUP_REMOVED lines=22> */
.L_x_10945:
[----:B------:R-:W1:Y:S01]  /*12020*/  LDC R5, c[0x0][0x448] ;  /* 0x00011200ff057b82 */ /* 0x000e620000000800 */
[----:B------:R-:W2:Y:S01]  /*12030*/  S2R R12, SR_TID.X ;  /* 0x00000000000c7919 */ /* 0x000ea20000002100 */
[----:B------:R-:W-:Y:S01]  /*12040*/  USHF.R.S32.HI UR4, URZ, 0x1f, UR36 ;  /* 0x0000001f3f047899 */ /* 0x000fe20008011424 */
[----:B------:R-:W-:Y:S01]  /*12050*/  ULDC.64 UR8, c[0x0][0x2d8] ;  /* 0x0000b60000087ab9 */ /* 0x000fe20000000a00 */
[----:B------:R-:W3:Y:S02]  /*12060*/  S2R R8, SR_CTAID.Z ;  /* 0x0000000000087919 */ /* 0x000ee40000002700 */
[----:B------:R-:W-:Y:S02]  /*12070*/  UIMAD UR6, UR4, UR8, URZ ;  /* 0x00000008040672a4 */ /* 0x000fe4000f8e023f */
[----:B------:R-:W-:Y:S02]  /*12080*/  UIMAD.WIDE.U32 UR4, UR36, UR8, URZ ;  /* 0x00000008240472a5 */ /* 0x000fe4000f8e003f */
[----:B------:R-:W-:-:S04]  /*12090*/  UIMAD UR6, UR36, UR9, UR6 ;  /* 0x00000009240672a4 */ /* 0x000fc8000f8e0206 */
[----:B------:R-:W-:Y:S01]  /*120a0*/  UIADD3 UR5, UR5, UR6, URZ ;  /* 0x0000000605057290 */ /* 0x000fe2000fffe03f */
[----:B-1----:R-:W-:Y:S02]  /*120b0*/  ISETP.NE.AND P0, PT, R5, 0x1, PT ;  /* 0x000000010500780c */ /* 0x002fe40003f05270 */
[C---:B--2---:R-:W-:Y:S01]  /*120c0*/  LOP3.LUT R10, R12.reuse, 0x7f, RZ, 0xc0, !PT ;  /* 0x0000007f0c0a7812 */ /* 0x044fe200078ec0ff */
[----:B------:R-:W-:-:S10]  /*120d0*/  IMAD.SHL.U32 R3, R12, 0x10, RZ ;  /* 0x000000100c037824 */ /* 0x000fd400078e00ff */
[----:B------:R-:W0:Y:S01]  /*120e0*/  @P0 LDC R7, c[0x0][0x44c] ;  /* 0x00011300ff070b82 */ /* 0x000e220000000800 */
[----:B------:R-:W-:-:S04]  /*120f0*/  SHF.R.U32.HI R4, RZ, 0x3, R10 ;  /* 0x00000003ff047819 */ /* 0x000fc8000001160a */
[----:B------:R-:W-:-:S03]  /*12100*/  LOP3.LUT R0, R4, 0x70, R3, 0xf8, !PT ;  /* 0x0000007004007812 */ /* 0x000fc600078ef803 */
[----:B------:R-:W1:Y:S02]  /*12110*/  @P0 LDC R9, c[0x0][0x450] ;  /* 0x00011400ff090b82 */ /* 0x000e640000000800 */
[----:B------:R-:W-:-:S06]  /*12120*/  VIADD R0, R0, UR40 ;  /* 0x0000002800007c36 */ /* 0x000fcc0008000000 */
[----:B------:R-:W2:Y:S01]  /*12130*/  LDC.64 R2, c[0x0][0x2e0] ;  /* 0x0000b800ff027b82 */ /* 0x000ea20000000a00 */
[----:B0-----:R-:W-:-:S04]  /*12140*/  @P0 IMAD.HI.U32 R6, R0, R7, RZ ;  /* 0x0000000700060227 */ /* 0x001fc800078e00ff */
[----:B------:R-:W-:Y:S01]  /*12150*/  IMAD.MOV.U32 R7, RZ, RZ, R0 ;  /* 0x000000ffff077224 */ /* 0x000fe200078e0000 */
[----:B-1----:R-:W-:Y:S02]  /*12160*/  @P0 SHF.R.U32.HI R7, RZ, R9, R6 ;  /* 0x00000009ff070219 */ /* 0x002fe40000011606 */
[----:B---3--:R-:W-:-:S05]  /*12170*/  SHF.R.S32.HI R9, RZ, 0x1f, R8 ;  /* 0x0000001fff097819 */ /* 0x008fca0000011408 */
[----:B--2---:R-:W-:-:S04]  /*12180*/  IMAD R6, R9, R2, RZ ;  /* 0x0000000209067224 */ /* 0x004fc800078e02ff */
[C---:B------:R-:W-:Y:S01]  /*12190*/  IMAD R9, R8.reuse, R3, R6 ;  /* 0x0000000308097224 */ /* 0x040fe200078e0206 */
[----:B------:R-:W-:Y:S01]  /*121a0*/  SHF.R.S32.HI R6, RZ, 0x1f, R7 ;  /* 0x0000001fff067819 */ /* 0x000fe20000011407 */
[----:B------:R-:W-:Y:S01]  /*121b0*/  IMAD.WIDE.U32 R2, R8, R2, UR4 ;  /* 0x0000000408027e25 */ /* 0x000fe2000f8e0002 */
[----:B------:R-:W-:-:S03]  /*121c0*/  ULDC.64 UR4, c[0x0][0x2d0] ;  /* 0x0000b40000047ab9 */ /* 0x000fc60000000a00 */
[----:B------:R-:W-:Y:S02]  /*121d0*/  IMAD.IADD R3, R3, 0x1, R9 ;  /* 0x0000000103037824 */ /* 0x000fe400078e0209 */
[----:B------:R-:W-:Y:S02]  /*121e0*/  IMAD.MOV R9, RZ, RZ, -R7 ;  /* 0x000000ffff097224 */ /* 0x000fe400078e0a07 */
[----:B------:R-:W-:Y:S02]  /*121f0*/  IMAD R6, R6, UR4, RZ ;  /* 0x0000000406067c24 */ /* 0x000fe4000f8e02ff */
[----:B------:R-:W-:Y:S02]  /*12200*/  IMAD R9, R5, R9, R0 ;  /* 0x0000000905097224 */ /* 0x000fe400078e0200 */
[C---:B------:R-:W-:Y:S02]  /*12210*/  IMAD R11, R7.reuse, UR5, R6 ;  /* 0x00000005070b7c24 */ /* 0x040fe4000f8e0206 */
[----:B------:R-:W-:Y:S01]  /*12220*/  IMAD.WIDE.U32 R2, R7, UR4, R2 ;  /* 0x0000000407027c25 */ /* 0x000fe2000f8e0002 */
[----:B------:R-:W-:Y:S01]  /*12230*/  SHF.R.S32.HI R0, RZ, 0x1f, R9 ;  /* 0x0000001fff007819 */ /* 0x000fe20000011409 */
[----:B------:R-:W-:-:S02]  /*12240*/  ULDC.64 UR4, c[0x0][0x2c8] ;  /* 0x0000b20000047ab9 */ /* 0x000fc40000000a00 */
[----:B------:R-:W-:Y:S02]  /*12250*/  IMAD.IADD R3, R3, 0x1, R11 ;  /* 0x0000000103037824 */ /* 0x000fe400078e020b */
[----:B------:R-:W-:Y:S02]  /*12260*/  IMAD R0, R0, UR4, RZ ;  /* 0x0000000400007c24 */ /* 0x000fe4000f8e02ff */
[----:B------:R-:W-:-:S04]  /*12270*/  IMAD.WIDE.U32 R2, R9, UR4, R2 ;  /* 0x0000000409027c25 */ /* 0x000fc8000f8e0002 */
        /* <DEDUP_REMOVED lines=21> */
[----:B------:R-:W-:Y:S01]  /*123d0*/  SHFL.IDX PT, R9, R7, 0x1, 0x181f ;  /* 0x00381f0007097f89 */ /* 0x000fe200000e0000 */
        /* <DEDUP_REMOVED lines=8> */
[----:B------:R-:W-:-:S13]  /*12460*/  ISETP.GE.AND P1, PT, R10, R5, PT ;  /* 0x000000050a00720c */ /* 0x000fda0003f26270 */
[----:B------:R-:W-:Y:S02]  /*12470*/  @!P1 LEA R10, R6, UR38, 0x1 ;  /* 0x00000026060a9c11 */ /* 0x000fe4000f8e08ff */
[----:B0-----:R-:W-:Y:S02]  /*12480*/  @!P1 LEA R2, P2, R8, R14, 0x1 ;  /* 0x0000000e08029211 */ /* 0x001fe400078408ff */
[----:B------:R-:W0:Y:S03]  /*12490*/  SHFL.IDX PT, R14, R0, 0x2, 0x181f ;  /* 0x00581f00000e7f89 */ /* 0x000e2600000e0000 */
[----:B------:R-:W-:Y:S02]  /*124a0*/  @!P1 IMAD.X R3, RZ, RZ, R9, P2 ;  /* 0x000000ffff039224 */ /* 0x000fe400010e0609 */
[----:B------:R-:W1:Y:S04]  /*124b0*/  SHFL.IDX PT, R9, R7, 0x2, 0x181f ;  /* 0x00581f0007097f89 */ /* 0x000e6800000e0000 */
[----:B------:R2:W-:Y:S01]  /*124c0*/  @!P1 LDGSTS.E.BYPASS.LTC128B.128 [R10+0x18c00], desc[UR48][R2.64], !P0 ;  /* 0x18c00000020a9fae */ /* 0x0005e2000c101d70 */
[----:B------:R-:W-:Y:S01]  /*124d0*/  ISETP.GE.AND P1, PT, R12, R5, PT ;  /* 0x000000050c00720c */ /* 0x000fe20003f26270 */
[----:B------:R-:W-:-:S02]  /*124e0*/  VIADD R12, R4, 0x40 ;  /* 0x00000040040c7836 */ /* 0x000fc40000000000 */
[----:B--2---:R-:W-:-:S10]  /*124f0*/  VIADD R10, R4, 0x30 ;  /* 0x00000030040a7836 */ /* 0x004fd40000000000 */
[----:B------:R-:W-:Y:S02]  /*12500*/  @!P1 LEA R21, R6, UR38, 0x1 ;  /* 0x0000002606159c11 */ /* 0x000fe4000f8e08ff */
[----:B0-----:R-:W-:Y:S02]  /*12510*/  @!P1 LEA R2, P2, R8, R14, 0x1 ;  /* 0x0000000e08029211 */ /* 0x001fe400078408ff */
[----:B------:R-:W0:Y:S03]  /*12520*/  SHFL.IDX PT, R14, R0, 0x3, 0x181f ;  /* 0x00781f00000e7f89 */ /* 0x000e2600000e0000 */
[----:B-1----:R-:W-:Y:S02]  /*12530*/  @!P1 IMAD.X R3, RZ, RZ, R9, P2 ;  /* 0x000000ffff039224 */ /* 0x002fe400010e0609 */
[----:B------:R-:W1:Y:S04]  /*12540*/  SHFL.IDX PT, R9, R7, 0x3, 0x181f ;  /* 0x00781f0007097f89 */ /* 0x000e6800000e0000 */
[----:B------:R0:W-:Y:S01]  /*12550*/  @!P1 LDGSTS.E.BYPASS.LTC128B.128 [R21+0x19400], desc[UR48][R2.64], !P0 ;  /* 0x1940000002159fae */ /* 0x0001e2000c101d70 */
[----:B------:R-:W-:-:S13]  /*12560*/  ISETP.GE.AND P1, PT, R10, R5, PT ;  /* 0x000000050a00720c */ /* 0x000fda0003f26270 */
[----:B------:R-:W-:Y:S02]  /*12570*/  @!P1 LEA R10, R6, UR38, 0x1 ;  /* 0x00000026060a9c11 */ /* 0x000fe4000f8e08ff */
[----:B0-----:R-:W-:Y:S02]  /*12580*/  @!P1 LEA R2, P2, R8, R14, 0x1 ;  /* 0x0000000e08029211 */ /* 0x001fe400078408ff */
[----:B------:R-:W0:Y:S03]  /*12590*/  SHFL.IDX PT, R14, R0, 0x4, 0x181f ;  /* 0x00981f00000e7f89 */ /* 0x000e2600000e0000 */
[----:B-1----:R-:W-:Y:S02]  /*125a0*/  @!P1 IMAD.X R3, RZ, RZ, R9, P2 ;  /* 0x000000ffff039224 */ /* 0x002fe400010e0609 */
        /* <DEDUP_REMOVED lines=18> */
[----:B------:R-:W-:-:S03]  /*126d0*/  ISETP.GE.AND P1, PT, R12, R5, PT ;  /* 0x000000050c00720c */ /* 0x000fc60003f26270 */
[----:B------:R-:W2:Y:S10]  /*126e0*/  SHFL.IDX PT, R7, R7, 0x7, 0x181f ;  /* 0x00f81f0007077f89 */ /* 0x000eb400000e0000 */
[----:B0-----:R-:W-:-:S02]  /*126f0*/  @!P1 LEA R2, P2, R8, R14, 0x1 ;  /* 0x0000000e08029211 */ /* 0x001fc400078408ff */
[----:B------:R0:W3:Y:S03]  /*12700*/  SHFL.IDX PT, R14, R0, 0x7, 0x181f ;  /* 0x00f81f00000e7f89 */ /* 0x0000e600000e0000 */
[----:B-1----:R-:W-:Y:S01]  /*12710*/  @!P1 IMAD.X R3, RZ, RZ, R9, P2 ;  /* 0x000000ffff039224 */ /* 0x002fe200010e0609 */
[----:B------:R-:W-:-:S05]  /*12720*/  @!P1 LEA R9, R6, UR38, 0x1 ;  /* 0x0000002606099c11 */ /* 0x000fca000f8e08ff */
[----:B------:R0:W-:Y:S02]  /*12730*/  @!P1 LDGSTS.E.BYPASS.LTC128B.128 [R9+0x1b400], desc[UR48][R2.64], !P0 ;  /* 0x1b40000002099fae */ /* 0x0001e4000c101d70 */
.L_x_11039:
[----:B------:R-:W-:-:S05]  /*12740*/  VIADD R4, R4, 0x70 ;  /* 0x0000007004047836 */ /* 0x000fca0000000000 */
[----:B------:R-:W-:Y:S01]  /*12750*/  ISETP.GE.AND P1, PT, R4, R5, PT ;  /* 0x000000050400720c */ /* 0x000fe20003f26270 */
[----:B------:R-:W-:-:S05]  /*12760*/  IMAD.MOV.U32 R4, RZ, RZ, 0x1 ;  /* 0x00000001ff047424 */ /* 0x000fca00078e00ff */
[----:B------:R-:W-:-:S07]  /*12770*/  SHF.L.U32 R4, R4, 0x1f, RZ ;  /* 0x0000001f04047819 */ /* 0x000fce00000006ff */
[----:B0--3--:R-:W-:Y:S02]  /*12780*/  @!P1 LEA R2, P2, R8, R14, 0x1 ;  /* 0x0000000e08029211 */ /* 0x009fe400078408ff */
[----:B------:R-:W-:-:S03]  /*12790*/  @!P1 LEA R5, R6, UR38, 0x1 ;  /* 0x0000002606059c11 */ /* 0x000fc6000f8e08ff */
[----:B--2---:R-:W-:-:S05]  /*127a0*/  @!P1 IMAD.X R3, RZ, RZ, R7, P2 ;  /* 0x000000ffff039224 */ /* 0x004fca00010e0607 */
        /* <DEDUP_REMOVED lines=11> */
.L_x_11040:
[----:B------:R-:W-:Y:S01]  /*12860*/  LOP3.LUT P0, RZ, R17, 0x2, RZ, 0xc0, !PT ;  /* 0x0000000211ff7812 */ /* 0x000fe2000780c0ff */
        /* <DEDUP_REMOVED lines=8> */
.L_x_11041:
        /* <DEDUP_REMOVED lines=8> */
.L_x_10952:
[----:B------:R-:W-:Y:S05]  /*12970*/  BSYNC B1 ;  /* 0x0000000000017941 */ /* 0x000fea0003800000 */
.L_x_10951:
[----:B------:R-:W2:Y:S01]  /*12980*/  LDL.LU R2, [R1] ;  /* 0x0000000001027983 */ /* 0x000ea20000300800 */
        /* <DEDUP_REMOVED lines=10> */
.L_x_10953:
        /* <DEDUP_REMOVED lines=13> */
.L_x_10954:
        /* <DEDUP_REMOVED lines=13> */
.L_x_10955:
        /* <DEDUP_REMOVED lines=13> */
.L_x_10956:
        /* <DEDUP_REMOVED lines=8> */
.L_x_10949:
[----:B------:R-:W-:Y:S05]  /*12d20*/  BSYNC B0 ;  /* 0x0000000000007941 */ /* 0x000fea0003800000 */
.L_x_10948:
[----:B0-----:R-:W2:Y:S01]  /*12d30*/  LDL.LU R3, [R1+0x4] ;  /* 0x0000040001037983 */ /* 0x001ea20000300800 */
[----:B------:R-:W-:Y:S02]  /*12d40*/  IMAD.MOV.U32 R8, RZ, RZ, RZ ;  /* 0x000000ffff087224 */ /* 0x000fe400078e00ff */
        /* <DEDUP_REMOVED lines=16> */
[----:B------:R-:W-:-:S05]  /*12e50*/  VIADDMNMX R2, R0, R3, UR5, !PT ;  /* 0x0000000500027e46 */ /* 0x000fca000f800103 */
[----:B------:R-:W-:-:S05]  /*12e60*/  VIADD R3, R2, 0xfffffffe ;  /* 0xfffffffe02037836 */ /* 0x000fca0000000000 */
        /* <DEDUP_REMOVED lines=8> */
[----:B------:R-:W-:Y:S02]  /*12ef0*/  IMAD.IADD R9, R2, 0x1, -R11 ;  /* 0x0000000102097824 */ /* 0x000fe400078e0a0b */
[----:B------:R-:W-:-:S07]  /*12f00*/  IMAD.MOV.U32 R0, RZ, RZ, 0x1 ;  /* 0x00000001ff007424 */ /* 0x000fce00078e00ff */
.L_x_10990:
        /* <DEDUP_REMOVED lines=27> */
.L_x_10960:
[----:B------:R-:W1:Y:S01]  /*130c0*/  S2R R2, SR_TID.X ;  /* 0x0000000000027919 */ /* 0x000e620000002100 */
[----:B------:R-:W-:Y:S01]  /*130d0*/  BSSY B2, `(.L_x_10961) ;  /* 0x0000006000027945 */ /* 0x000fe20003800000 */
[----:B-1----:R-:W-:Y:S02]  /*130e0*/  LOP3.LUT R3, R2, 0x7f, RZ, 0xc0, !PT ;  /* 0x0000007f02037812 */ /* 0x002fe400078ec0ff */
[----:B------:R-:W-:Y:S02]  /*130f0*/  SHF.L.U32 R2, R0, 0x1f, RZ ;  /* 0x0000001f00027819 */ /* 0x000fe400000006ff */
[----:B------:R-:W-:Y:S02]  /*13100*/  ISETP.NE.AND P2, PT, R3, RZ, PT ;  /* 0x000000ff0300720c */ /* 0x000fe40003f45270 */
[----:B------:R-:W1:Y:S02]  /*13110*/  SYNCS.PHASECHK.TRANS64.TRYWAIT P0, [UR38+0x22848], R2 ;  /* 0x02284802ff0075a7 */ /* 0x000e640008000166 */
[----:B-1----:R-:W-:Y:S09]  /*13120*/  @!P0 BRA `(.L_x_10962) ;  /* 0x0000002800288947 */ /* 0x002ff20003800000 */
.L_x_11042:
[----:B------:R-:W-:Y:S05]  /*13130*/  BSYNC B2 ;  /* 0x0000000000027941 */ /* 0x000fea0003800000 */
.L_x_10961:
[----:B------:R-:W-:Y:S04]  /*13140*/  BSSY B2, `(.L_x_10963) ;  /* 0x0000007000027945 */ /* 0x000fe80003800000 */
[----:B------:R-:W-:Y:S05]  /*13150*/  @P2 BRA `(.L_x_10964) ;  /* 0x0000000000142947 */ /* 0x000fea0003800000 */
[----:B------:R-:W-:Y:S01]  /*13160*/  ISETP.NE.AND P0, PT, R10, RZ, PT ;  /* 0x000000ff0a00720c */ /* 0x000fe20003f05270 */
[----:B-1----:R-:W-:-:S04]  /*13170*/  IMAD.MOV.U32 R3, RZ, RZ, 0x3000 ;  /* 0x00003000ff037424 */ /* 0x002fc800078e00ff */
[----:B------:R2:W-:Y:S08]  /*13180*/  SYNCS.ARRIVE.TRANS64 RZ, [UR38+0x22838], R3 ;  /* 0x02283803ffff79a7 */ /* 0x0005f00008000026 */
[----:B--2---:R-:W-:Y:S05]  /*13190*/  @!P0 BRA `(.L_x_10964) ;  /* 0x0000000000048947 */ /* 0x004fea0003800000 */
[----:B------:R-:W-:Y:S01]  /*131a0*/  BPT.TRAP 0x1 ;  /* 0x000000040000795c */ /* 0x000fe20000300000 */
.L_x_10964:
[----:B------:R-:W-:Y:S05]  /*131b0*/  BSYNC B2 ;  /* 0x0000000000027941 */ /* 0x000fea0003800000 */
.L_x_10963:
        /* <DEDUP_REMOVED lines=11> */
.L_x_10965:
        /* <DEDUP_REMOVED lines=10> */
.L_x_11043:
[----:B------:R-:W-:Y:S05]  /*13310*/  BSYNC B2 ;  /* 0x0000000000027941 */ /* 0x000fea0003800000 */
.L_x_10966:
        /* <DEDUP_REMOVED lines=9> */
.L_x_10969:
[----:B------:R-:W-:Y:S05]  /*133b0*/  BSYNC B2 ;  /* 0x0000000000027941 */ /* 0x000fea0003800000 */
.L_x_10968:
        /* <DEDUP_REMOVED lines=9> */
.L_x_10970:
        /* <DEDUP_REMOVED lines=13> */
.L_x_10971:
        /* <DEDUP_REMOVED lines=13> */
.L_x_10972:
        /* <DEDUP_REMOVED lines=13> */
.L_x_10973:
        /* <DEDUP_REMOVED lines=8> */
.L_x_10959:
[----:B------:R-:W-:Y:S05]  /*13740*/  BSYNC B1 ;  /* 0x0000000000017941 */ /* 0x000fea0003800000 */
.L_x_10958:
        /* <DEDUP_REMOVED lines=26> */
.L_x_10976:
[----:B------:R-:W1:Y:S01]  /*138f0*/  S2R R2, SR_TID.X ;  /* 0x0000000000027919 */ /* 0x000e620000002100 */
[----:B------:R-:W-:Y:S01]  /*13900*/  BSSY B2, `(.L_x_10977) ;  /* 0x0000006000027945 */ /* 0x000fe20003800000 */
[----:B-1----:R-:W-:Y:S02]  /*13910*/  LOP3.LUT R3, R2, 0x7f, RZ, 0xc0, !PT ;  /* 0x0000007f02037812 */ /* 0x002fe400078ec0ff */
[----:B------:R-:W-:Y:S02]  /*13920*/  SHF.L.U32 R2, R0, 0x1f, RZ ;  /* 0x0000001f00027819 */ /* 0x000fe400000006ff */
[----:B------:R-:W-:Y:S02]  /*13930*/  ISETP.NE.AND P2, PT, R3, RZ, PT ;  /* 0x000000ff0300720c */ /* 0x000fe40003f45270 */
[----:B------:R-:W1:Y:S02]  /*13940*/  SYNCS.PHASECHK.TRANS64.TRYWAIT P0, [UR38+0x22840], R2 ;  /* 0x02284002ff0075a7 */ /* 0x000e640008000166 */
[----:B-1----:R-:W-:Y:S09]  /*13950*/  @!P0 BRA `(.L_x_10978) ;  /* 0x00000020004c8947 */ /* 0x002ff20003800000 */
.L_x_11044:
[----:B------:R-:W-:Y:S05]  /*13960*/  BSYNC B2 ;  /* 0x0000000000027941 */ /* 0x000fea0003800000 */
.L_x_10977:
[----:B------:R-:W-:Y:S04]  /*13970*/  BSSY B2, `(.L_x_10979) ;  /* 0x0000007000027945 */ /* 0x000fe80003800000 */
[----:B------:R-:W-:Y:S05]  /*13980*/  @P2 BRA `(.L_x_10980) ;  /* 0x0000000000142947 */ /* 0x000fea0003800000 */
[----:B------:R-:W-:Y:S01]  /*13990*/  ISETP.NE.AND P0, PT, R10, RZ, PT ;  /* 0x000000ff0a00720c */ /* 0x000fe20003f05270 */
[----:B-1----:R-:W-:-:S04]  /*139a0*/  IMAD.MOV.U32 R3, RZ, RZ, 0x3000 ;  /* 0x00003000ff037424 */ /* 0x002fc800078e00ff */
[----:B------:R2:W-:Y:S08]  /*139b0*/  SYNCS.ARRIVE.TRANS64 RZ, [UR38+0x22830], R3 ;  /* 0x02283003ffff79a7 */ /* 0x0005f00008000026 */
[----:B--2---:R-:W-:Y:S05]  /*139c0*/  @!P0 BRA `(.L_x_10980) ;  /* 0x0000000000048947 */ /* 0x004fea0003800000 */
[----:B------:R-:W-:Y:S01]  /*139d0*/  BPT.TRAP 0x1 ;  /* 0x000000040000795c */ /* 0x000fe20000300000 */
.L_x_10980:
[----:B------:R-:W-:Y:S05]  /*139e0*/  BSYNC B2 ;  /* 0x0000000000027941 */ /* 0x000fea0003800000 */
.L_x_10979:
        /* <DEDUP_REMOVED lines=11> */
.L_x_10981:
        /* <DEDUP_REMOVED lines=11> */
.L_x_11045:
[----:B------:R-:W-:Y:S05]  /*13b50*/  BSYNC B2 ;  /* 0x0000000000027941 */ /* 0x000fea0003800000 */
.L_x_10982:
        /* <DEDUP_REMOVED lines=9> */
.L_x_10985:
[----:B------:R-:W-:Y:S05]  /*13bf0*/  BSYNC B2 ;  /* 0x0000000000027941 */ /* 0x000fea0003800000 */
.L_x_10984:
        /* <DEDUP_REMOVED lines=9> */
.L_x_10986:
        /* <DEDUP_REMOVED lines=13> */
.L_x_10987:
        /* <DEDUP_REMOVED lines=13> */
.L_x_10988:
        /* <DEDUP_REMOVED lines=13> */
.L_x_10989:
        /* <DEDUP_REMOVED lines=8> */
.L_x_10975:
[----:B------:R-:W-:Y:S05]  /*13f80*/  BSYNC B1 ;  /* 0x0000000000017941 */ /* 0x000fea0003800000 */
.L_x_10974:
[----:B------:R-:W-:Y:S01]  /*13f90*/  VIADD R7, R7, 0xfffffffe ;  /* 0xfffffffe07077836 */ /* 0x000fe20000000000 */
[----:B------:R-:W-:Y:S06]  /*13fa0*/  @P1 BRA `(.L_x_10990) ;  /* 0xffffffec00d81947 */ /* 0x000fec000383ffff */
[----:B------:R-:W-:Y:S05]  /*13fb0*/  BSYNC B0 ;  /* 0x0000000000007941 */ /* 0x000fea0003800000 */
.L_x_10957:
        /* <DEDUP_REMOVED lines=25> */
.L_x_10993:
[----:B------:R-:W1:Y:S01]  /*14150*/  S2R R2, SR_TID.X ;  /* 0x0000000000027919 */ /* 0x000e620000002100 */
[----:B------:R-:W-:Y:S01]  /*14160*/  BSSY B1, `(.L_x_10994) ;  /* 0x0000006000017945 */ /* 0x000fe20003800000 */
[----:B-1----:R-:W-:Y:S02]  /*14170*/  LOP3.LUT R3, R2, 0x7f, RZ, 0xc0, !PT ;  /* 0x0000007f02037812 */ /* 0x002fe400078ec0ff */
[----:B------:R-:W-:Y:S02]  /*14180*/  SHF.L.U32 R2, R0, 0x1f, RZ ;  /* 0x0000001f00027819 */ /* 0x000fe400000006ff */
[----:B------:R-:W-:Y:S02]  /*14190*/  ISETP.NE.AND P1, PT, R3, RZ, PT ;  /* 0x000000ff0300720c */ /* 0x000fe40003f25270 */
[----:B------:R-:W1:Y:S02]  /*141a0*/  SYNCS.PHASECHK.TRANS64.TRYWAIT P0, [UR38+0x22848], R2 ;  /* 0x02284802ff0075a7 */ /* 0x000e640008000166 */
[----:B-1----:R-:W-:Y:S09]  /*141b0*/  @!P0 BRA `(.L_x_10995) ;  /* 0x0000001800648947 */ /* 0x002ff20003800000 */
.L_x_11046:
[----:B------:R-:W-:Y:S05]  /*141c0*/  BSYNC B1 ;  /* 0x0000000000017941 */ /* 0x000fea0003800000 */
.L_x_10994:
[----:B------:R-:W-:Y:S04]  /*141d0*/  BSSY B1, `(.L_x_10996) ;  /* 0x0000007000017945 */ /* 0x000fe80003800000 */
[----:B------:R-:W-:Y:S05]  /*141e0*/  @P1 BRA `(.L_x_10997) ;  /* 0x0000000000141947 */ /* 0x000fea0003800000 */
[----:B------:R-:W-:Y:S01]  /*141f0*/  ISETP.NE.AND P0, PT, R10, RZ, PT ;  /* 0x000000ff0a00720c */ /* 0x000fe20003f05270 */
[----:B-1----:R-:W-:-:S04]  /*14200*/  IMAD.MOV.U32 R3, RZ, RZ, 0x3000 ;  /* 0x00003000ff037424 */ /* 0x002fc800078e00ff */
[----:B------:R2:W-:Y:S08]  /*14210*/  SYNCS.ARRIVE.TRANS64 RZ, [UR38+0x22838], R3 ;  /* 0x02283803ffff79a7 */ /* 0x0005f00008000026 */
[----:B--2---:R-:W-:Y:S05]  /*14220*/  @!P0 BRA `(.L_x_10997) ;  /* 0x0000000000048947 */ /* 0x004fea0003800000 */
[----:B------:R-:W-:Y:S01]  /*14230*/  BPT.TRAP 0x1 ;  /* 0x000000040000795c */ /* 0x000fe20000300000 */
.L_x_10997:
[----:B------:R-:W-:Y:S05]  /*14240*/  BSYNC B1 ;  /* 0x0000000000017941 */ /* 0x000fea0003800000 */
.L_x_10996:
        /* <DEDUP_REMOVED lines=11> */
.L_x_10998:
        /* <DEDUP_REMOVED lines=11> */
.L_x_11047:
[----:B------:R-:W-:Y:S05]  /*143b0*/  BSYNC B1 ;  /* 0x0000000000017941 */ /* 0x000fea0003800000 */
.L_x_10999:
        /* <DEDUP_REMOVED lines=9> */
.L_x_11002:
[----:B------:R-:W-:Y:S05]  /*14450*/  BSYNC B1 ;  /* 0x0000000000017941 */ /* 0x000fea0003800000 */
.L_x_11001:
        /* <DEDUP_REMOVED lines=9> */
.L_x_11003:
        /* <DEDUP_REMOVED lines=13> */
.L_x_11004:
        /* <DEDUP_REMOVED lines=13> */
.L_x_11005:
        /* <DEDUP_REMOVED lines=13> */
.L_x_11006:
        /* <DEDUP_REMOVED lines=8> */
.L_x_10992:
[----:B------:R-:W-:Y:S05]  /*147e0*/  BSYNC B0 ;  /* 0x0000000000007941 */ /* 0x000fea0003800000 */
.L_x_10991:
[----:B------:R-:W-:Y:S01]  /*147f0*/  LOP3.LUT R0, R0, 0x1, RZ, 0x3c, !PT ;  /* 0x0000000100007812 */ /* 0x000fe200078e3cff */
[----:B------:R-:W-:Y:S02]  /*14800*/  IMAD.MOV.U32 R6, RZ, RZ, RZ ;  /* 0x000000ffff067224 */ /* 0x000fe400078e00ff */
[----:B------:R-:W-:-:S07]  /*14810*/  IMAD.MOV.U32 R8, RZ, RZ, RZ ;  /* 0x000000ffff087224 */ /* 0x000fce00078e00ff */
.L_x_10928:
[----:B------:R-:W1:Y:S01]  /*14820*/  S2R R3, SR_CgaCtaId ;  /* 0x0000000000037919 */ /* 0x000e620000008800 */
[----:B------:R-:W-:-:S04]  /*14830*/  MOV R2, 0x400 ;  /* 0x0000040000027802 */ /* 0x000fc80000000f00 */
[----:B-1----:R-:W-:Y:S02]  /*14840*/  LEA R2, R3, R2, 0x18 ;  /* 0x0000000203027211 */ /* 0x002fe400078ec0ff */
[----:B------:R-:W-:-:S04]  /*14850*/  SHF.L.U32 R3, R8, 0x1f, RZ ;  /* 0x0000001f08037819 */ /* 0x000fc800000006ff */
[----:B------:R-:W1:Y:S02]  /*14860*/  SYNCS.PHASECHK.TRANS64.TRYWAIT P0, [R2+URZ+0x22820], R3 ;  /* 0x02282003020075a7 */ /* 0x000e64000800017f */
[----:B-1----:R-:W-:Y:S05]  /*14870*/  @!P0 BRA `(.L_x_11007) ;  /* 0x0000001000e48947 */ /* 0x002fea0003800000 */
.L_x_11048:
[----:B------:R-:W-:-:S03]  /*14880*/  UMOV UR4, 0xffffffff ;  /* 0xffffffff00047882 */ /* 0x000fc60000000000 */
[----:B------:R-:W-:Y:S05]  /*14890*/  BRA.DIV UR4, `(.L_x_11008) ;  /* 0x0000001204f07947 */ /* 0x000fea000b800000 */
[----:B-1----:R-:W1:Y:S02]  /*148a0*/  S2R R3, SR_TID.X ;  /* 0x0000000000037919 */ /* 0x002e640000002100 */
[----:B-1----:R-:W-:-:S04]  /*148b0*/  SHF.R.U32.HI R3, RZ, 0x5, R3 ;  /* 0x00000005ff037819 */ /* 0x002fc80000011603 */
[----:B------:R-:W-:-:S05]  /*148c0*/  LOP3.LUT R3, R3, 0x3, RZ, 0xc0, !PT ;  /* 0x0000000303037812 */ /* 0x000fca00078ec0ff */
[----:B------:R1:W2:Y:S02]  /*148d0*/  SHFL.IDX PT, R14, R3, RZ, 0x1f ;  /* 0x00001fff030e7589 */ /* 0x0002a400000e0000 */
.L_x_11051:
[----:B--2---:R-:W-:-:S13]  /*148e0*/  ISETP.NE.AND P0, PT, R14, RZ, PT ;  /* 0x000000ff0e00720c */ /* 0x004fda0003f05270 */
[----:B------:R-:W-:Y:S05]  /*148f0*/  @P0 BRA `(.L_x_10844) ;  /* 0x0000000000880947 */ /* 0x000fea0003800000 */
[----:B------:R-:W-:-:S03]  /*14900*/  UMOV UR4, 0xffffffff ;  /* 0xffffffff00047882 */ /* 0x000fc60000000000 */
[----:B------:R-:W-:Y:S05]  /*14910*/  BRA.DIV UR4, `(.L_x_11009) ;  /* 0x0000001604047947 */ /* 0x000fea000b800000 */
[----:B------:R-:W-:-:S13]  /*14920*/  ELECT P6, URZ, PT ;  /* 0x00000000003f782f */ /* 0x000fda00038c0000 */
.L_x_11054:
[----:B------:R-:W-:Y:S05]  /*14930*/  @!P6 BRA `(.L_x_10844) ;  /* 0x000000000078e947 */ /* 0x000fea0003800000 */
[----:B------:R-:W-:-:S06]  /*14940*/  ULOP3.LUT UR4, UR45, 0x2, URZ, 0xfc, !UPT ;  /* 0x000000022d047892 */ /* 0x000fcc000f8efc3f */
[----:B-1----:R-:W-:-:S05]  /*14950*/  IMAD.U32 R3, RZ, RZ, UR4 ;  /* 0x00000004ff037e24 */ /* 0x002fca000f8e00ff */
[----:B------:R-:W-:-:S13]  /*14960*/  ISETP.NE.AND P2, PT, R3, 0x3, PT ;  /* 0x000000030300780c */ /* 0x000fda0003f45270 */
[----:B------:R-:W-:Y:S05]  /*14970*/  @!P2 BRA `(.L_x_11010) ;  /* 0x000000000004a947 */ /* 0x000fea0003800000 */
[----:B------:R-:W-:Y:S01]  /*14980*/  BPT.TRAP 0x1 ;  /* 0x000000040000795c */ /* 0x000fe20000300000 */
.L_x_11010:
[----:B------:R-:W-:Y:S01]  /*14990*/  VIADD R8, R2, 0x22840 ;  /* 0x0002284002087836 */ /* 0x000fe20000000000 */
[----:B------:R-:W-:Y:S01]  /*149a0*/  SHF.L.U32 R4, R0, 0x1f, RZ ;  /* 0x0000001f00047819 */ /* 0x000fe200000006ff */
[C---:B------:R-:W-:Y:S02]  /*149b0*/  VIADD R3, R6.reuse, 0x1 ;  /* 0x0000000106037836 */ /* 0x040fe40000000000 */
[----:B------:R-:W-:-:S03]  /*149c0*/  IMAD R7, R6, 0x8, R8 ;  /* 0x0000000806077824 */ /* 0x000fc600078e0208 */
[C---:B------:R-:W-:Y:S01]  /*149d0*/  ISETP.NE.AND P1, PT, R3.reuse, 0x2, PT ;  /* 0x000000020300780c */ /* 0x040fe20003f25270 */
[----:B------:R-:W1:Y:S03]  /*149e0*/  SYNCS.PHASECHK.TRANS64.TRYWAIT P0, [R7+URZ], R4 ;  /* 0x00000004070075a7 */ /* 0x000e66000800017f */
[----:B------:R-:W-:Y:S02]  /*149f0*/  SEL R5, RZ, 0x1, P1 ;  /* 0x00000001ff057807 */ /* 0x000fe40000800000 */
[----:B------:R-:W-:Y:S02]  /*14a00*/  SEL R3, R3, RZ, P1 ;  /* 0x000000ff03037207 */ /* 0x000fe40000800000 */
[----:B------:R-:W-:-:S03]  /*14a10*/  LOP3.LUT R0, R0, R5, RZ, 0x3c, !PT ;  /* 0x0000000500007212 */ /* 0x000fc600078e3cff */
[----:B------:R-:W-:Y:S01]  /*14a20*/  IMAD R5, R3, 0x8, R8 ;  /* 0x0000000803057824 */ /* 0x000fe200078e0208 */
[----:B------:R-:W-:Y:S01]  /*14a30*/  SHF.L.U32 R0, R0, 0x1f, RZ ;  /* 0x0000001f00007819 */ /* 0x000fe200000006ff */
[----:B-1----:R-:W-:Y:S06]  /*14a40*/  @!P0 BRA `(.L_x_11011) ;  /* 0x0000001000d88947 */ /* 0x002fec0003800000 */
.L_x_11055:
[----:B------:R-:W2:Y:S02]  /*14a50*/  SYNCS.PHASECHK.TRANS64.TRYWAIT P0, [R5+URZ], R0 ;  /* 0x00000000050075a7 */ /* 0x000ea4000800017f */
[----:B--2---:R-:W-:Y:S05]  /*14a60*/  @!P0 BRA `(.L_x_11012) ;  /* 0x0000001000e48947 */ /* 0x004fea0003800000 */
.L_x_11056:
[----:B------:R-:W-:Y:S05]  /*14a70*/  @!P2 BRA `(.L_x_11013) ;  /* 0x000000000004a947 */ /* 0x000fea0003800000 */
[----:B------:R-:W-:Y:S01]  /*14a80*/  BPT.TRAP 0x1 ;  /* 0x000000040000795c */ /* 0x000fe20000300000 */
.L_x_11013:
[----:B------:R-:W-:-:S04]  /*14a90*/  VIADD R2, R2, 0x22860 ;  /* 0x0002286002027836 */ /* 0x000fc80000000000 */
[----:B--2---:R-:W-:-:S04]  /*14aa0*/  IMAD R5, R6, 0x8, R2 ;  /* 0x0000000806057824 */ /* 0x004fc800078e0202 */
[----:B------:R-:W2:Y:S02]  /*14ab0*/  SYNCS.PHASECHK.TRANS64.TRYWAIT P0, [R5+URZ], R4 ;  /* 0x00000004050075a7 */ /* 0x000ea4000800017f */
[----:B--2---:R-:W-:Y:S05]  /*14ac0*/  @!P0 BRA `(.L_x_11014) ;  /* 0x0000001000e08947 */ /* 0x004fea0003800000 */
.L_x_11057:
[----:B------:R-:W-:-:S07]  /*14ad0*/  IMAD R3, R3, 0x8, R2 ;  /* 0x0000000803037824 */ /* 0x000fce00078e0202 */
.L_x_11015:
[----:B---3--:R3:W4:Y:S02]  /*14ae0*/  SYNCS.PHASECHK.TRANS64.TRYWAIT P0, [R3+URZ], R0 ;  /* 0x00000000030075a7 */ /* 0x008724000800017f */
[----:B----4-:R-:W-:Y:S05]  /*14af0*/  @!P0 NANOSLEEP.SYNCS 0x989680 ;  /* 0x009896800000895d */ /* 0x010fea0003900000 */
[----:B------:R-:W4:Y:S02]  /*14b00*/  @!P0 SYNCS.PHASECHK.TRANS64 P0, [R3+URZ], R0 ;  /* 0x00000000030085a7 */ /* 0x000f24000800007f */
[----:B----4-:R-:W-:Y:S05]  /*14b10*/  @!P0 BRA `(.L_x_11015) ;  /* 0xfffffffc00f08947 */ /* 0x010fea000383ffff */
.L_x_10844:
[----:B------:R-:W-:Y:S05]  /*14b20*/  BSYNC B6 ;  /* 0x0000000000067941 */ /* 0x000fea0003800000 */
.L_x_10841:
[----:B------:R-:W-:Y:S05]  /*14b30*/  EXIT ;  /* 0x000000000000794d */ /* 0x000fea0003800000 */
.L_x_10854:
[----:B0-----:R-:W-:-:S04]  /*14b40*/  IMAD.U32 R0, RZ, RZ, UR38 ;  /* 0x00000026ff007e24 */ /* 0x001fc8000f8e00ff */
[----:B------:R0:W1:Y:S03]  /*14b50*/  SYNCS.PHASECHK.TRANS64.TRYWAIT P0, [R0+URZ+0x22800], R11 ;  /* 0x0228000b000075a7 */ /* 0x000066000800017f */
[----:B-1----:R-:W-:Y:S05]  /*14b60*/  @!P0 NANOSLEEP.SYNCS 0x989680 ;  /* 0x009896800000895d */ /* 0x002fea0003900000 */
[----:B------:R-:W1:Y:S02]  /*14b70*/  @!P0 SYNCS.PHASECHK.TRANS64 P0, [R0+URZ+0x22800], R11 ;  /* 0x0228000b000085a7 */ /* 0x000e64000800007f */
[----:B-1----:R-:W-:Y:S05]  /*14b80*/  @!P0 BRA `(.L_x_10854) ;  /* 0xfffffffc00ec8947 */ /* 0x002fea000383ffff */
[----:B------:R-:W-:Y:S05]  /*14b90*/  BRA `(.L_x_11016) ;  /* 0xfffffecc00807947 */ /* 0x000fea000383ffff */
.L_x_10858:
[----:B0-----:R-:W-:-:S04]  /*14ba0*/  IMAD.U32 R0, RZ, RZ, UR38 ;  /* 0x00000026ff007e24 */ /* 0x001fc8000f8e00ff */
[----:B------:R0:W1:Y:S03]  /*14bb0*/  SYNCS.PHASECHK.TRANS64.TRYWAIT P0, [R0+URZ+0x22830], R11 ;  /* 0x0228300b000075a7 */ /* 0x000066000800017f */
[----:B-1----:R-:W-:Y:S05]  /*14bc0*/  @!P0 NANOSLEEP.SYNCS 0x989680 ;  /* 0x009896800000895d */ /* 0x002fea0003900000 */
[----:B------:R-:W1:Y:S02]  /*14bd0*/  @!P0 SYNCS.PHASECHK.TRANS64 P0, [R0+URZ+0x22830], R11 ;  /* 0x0228300b000085a7 */ /* 0x000e64000800007f */
[----:B-1----:R-:W-:Y:S05]  /*14be0*/  @!P0 BRA `(.L_x_10858) ;  /* 0xfffffffc00ec8947 */ /* 0x002fea000383ffff */
[----:B------:R-:W-:Y:S05]  /*14bf0*/  BRA `(.L_x_10857) ;  /* 0xfffffecc00a07947 */ /* 0x000fea000383ffff */
.L_x_10870:
[----:B0-----:R0:W1:Y:S02]  /*14c00*/  SYNCS.PHASECHK.TRANS64.TRYWAIT P1, [R6+URZ+0x22850], R11 ;  /* 0x0228500b060075a7 */ /* 0x001064000802017f */
[----:B-1----:R-:W-:Y:S05]  /*14c10*/  @!P1 NANOSLEEP.SYNCS 0x989680 ;  /* 0x009896800000995d */ /* 0x002fea0003900000 */
[----:B------:R-:W1:Y:S02]  /*14c20*/  @!P1 SYNCS.PHASECHK.TRANS64 P1, [R6+URZ+0x22850], R11 ;  /* 0x0228500b060095a7 */ /* 0x000e64000802007f */
[----:B-1----:R-:W-:Y:S05]  /*14c30*/  @!P1 BRA `(.L_x_10870) ;  /* 0xfffffffc00f09947 */ /* 0x002fea000383ffff */
[----:B------:R-:W-:Y:S05]  /*14c40*/  BRA `(.L_x_10869) ;  /* 0xfffffef800447947 */ /* 0x000fea000383ffff */
.L_x_10878:
[----:B-1----:R-:W-:-:S04]  /*14c50*/  IMAD.U32 R13, RZ, RZ, UR32 ;  /* 0x00000020ff0d7e24 */ /* 0x002fc8000f8e00ff */
[----:B------:R1:W2:Y:S03]  /*14c60*/  SYNCS.PHASECHK.TRANS64.TRYWAIT P1, [R13+URZ+0x22830], R12 ;  /* 0x0228300c0d0075a7 */ /* 0x0002a6000802017f */
[----:B--2---:R-:W-:Y:S05]  /*14c70*/  @!P1 NANOSLEEP.SYNCS 0x989680 ;  /* 0x009896800000995d */ /* 0x004fea0003900000 */
[----:B------:R-:W2:Y:S02]  /*14c80*/  @!P1 SYNCS.PHASECHK.TRANS64 P1, [R13+URZ+0x22830], R12 ;  /* 0x0228300c0d0095a7 */ /* 0x000ea4000802007f */
[----:B--2---:R-:W-:Y:S05]  /*14c90*/  @!P1 BRA `(.L_x_10878) ;  /* 0xfffffffc00ec9947 */ /* 0x004fea000383ffff */
[----:B------:R-:W-:Y:S05]  /*14ca0*/  BRA `(.L_x_10877) ;  /* 0xfffffefc00e07947 */ /* 0x000fea000383ffff */
.L_x_10890:
[----:B0-----:R0:W1:Y:S02]  /*14cb0*/  SYNCS.PHASECHK.TRANS64.TRYWAIT P1, [R177+URZ+0x22850], R12 ;  /* 0x0228500cb10075a7 */ /* 0x001064000802017f */
[----:B-1----:R-:W-:Y:S05]  /*14cc0*/  @!P1 NANOSLEEP.SYNCS 0x989680 ;  /* 0x009896800000995d */ /* 0x002fea0003900000 */
[----:B------:R-:W1:Y:S02]  /*14cd0*/  @!P1 SYNCS.PHASECHK.TRANS64 P1, [R177+URZ+0x22850], R12 ;  /* 0x0228500cb10095a7 */ /* 0x000e64000802007f */
[----:B-1----:R-:W-:Y:S05]  /*14ce0*/  @!P1 BRA `(.L_x_10890) ;  /* 0xfffffffc00f09947 */ /* 0x002fea000383ffff */
[----:B------:R-:W-:Y:S05]  /*14cf0*/  BRA `(.L_x_10889) ;  /* 0xffffff3000347947 */ /* 0x000fea000383ffff */
.L_x_10899:
[----:B--2---:R-:W-:-:S04]  /*14d00*/  IMAD.U32 R9, RZ, RZ, UR28 ;  /* 0x0000001cff097e24 */ /* 0x004fc8000f8e00ff */
[----:B------:R2:W3:Y:S03]  /*14d10*/  SYNCS.PHASECHK.TRANS64.TRYWAIT P2, [R9+URZ+0x22830], R6 ;  /* 0x02283006090075a7 */ /* 0x0004e6000804017f */
[----:B---3--:R-:W-:Y:S05]  /*14d20*/  @!P2 NANOSLEEP.SYNCS 0x989680 ;  /* 0x009896800000a95d */ /* 0x008fea0003900000 */
[----:B------:R-:W3:Y:S02]  /*14d30*/  @!P2 SYNCS.PHASECHK.TRANS64 P2, [R9+URZ+0x22830], R6 ;  /* 0x022830060900a5a7 */ /* 0x000ee4000804007f */
[----:B---3--:R-:W-:Y:S05]  /*14d40*/  @!P2 BRA `(.L_x_10899) ;  /* 0xfffffffc00eca947 */ /* 0x008fea000383ffff */
[----:B------:R-:W-:Y:S05]  /*14d50*/  BRA `(.L_x_10898) ;  /* 0xffffff3400f07947 */ /* 0x000fea000383ffff */
.L_x_10903:
[----:B0-----:R0:W1:Y:S02]  /*14d60*/  SYNCS.PHASECHK.TRANS64.TRYWAIT P2, [R201+URZ+0x22850], R6 ;  /* 0x02285006c90075a7 */ /* 0x001064000804017f */
[----:B-1----:R-:W-:Y:S05]  /*14d70*/  @!P2 NANOSLEEP.SYNCS 0x989680 ;  /* 0x009896800000a95d */ /* 0x002fea0003900000 */
[----:B------:R-:W1:Y:S02]  /*14d80*/  @!P2 SYNCS.PHASECHK.TRANS64 P2, [R201+URZ+0x22850], R6 ;  /* 0x02285006c900a5a7 */ /* 0x000e64000804007f */
[----:B-1----:R-:W-:Y:S05]  /*14d90*/  @!P2 BRA `(.L_x_10903) ;  /* 0xfffffffc00f0a947 */ /* 0x002fea000383ffff */
[----:B------:R-:W-:Y:S05]  /*14da0*/  BRA `(.L_x_10902) ;  /* 0xffffff5400907947 */ /* 0x000fea000383ffff */
.L_x_10909:
[----:B---3--:R-:W-:-:S04]  /*14db0*/  IMAD.U32 R10, RZ, RZ, UR31 ;  /* 0x0000001fff0a7e24 */ /* 0x008fc8000f8e00ff */
[----:B------:R3:W4:Y:S03]  /*14dc0*/  SYNCS.PHASECHK.TRANS64.TRYWAIT P1, [R10+URZ+0x22830], R7 ;  /* 0x022830070a0075a7 */ /* 0x000726000802017f */
[----:B----4-:R-:W-:Y:S05]  /*14dd0*/  @!P1 NANOSLEEP.SYNCS 0x989680 ;  /* 0x009896800000995d */ /* 0x010fea0003900000 */
[----:B------:R-:W4:Y:S02]  /*14de0*/  @!P1 SYNCS.PHASECHK.TRANS64 P1, [R10+URZ+0x22830], R7 ;  /* 0x022830070a0095a7 */ /* 0x000f24000802007f */
[----:B----4-:R-:W-:Y:S05]  /*14df0*/  @!P1 BRA `(.L_x_10909) ;  /* 0xfffffffc00ec9947 */ /* 0x010fea000383ffff */
[----:B------:R-:W-:Y:S05]  /*14e00*/  BRA `(.L_x_10908) ;  /* 0xffffff5800987947 */ /* 0x000fea000383ffff */
.L_x_10921:
[----:B0-----:R0:W1:Y:S02]  /*14e10*/  SYNCS.PHASECHK.TRANS64.TRYWAIT P1, [R176+URZ+0x22850], R7 ;  /* 0x02285007b00075a7 */ /* 0x001064000802017f */
[----:B-1----:R-:W-:Y:S05]  /*14e20*/  @!P1 NANOSLEEP.SYNCS 0x989680 ;  /* 0x009896800000995d */ /* 0x002fea0003900000 */
[----:B------:R-:W1:Y:S02]  /*14e30*/  @!P1 SYNCS.PHASECHK.TRANS64 P1, [R176+URZ+0x22850], R7 ;  /* 0x02285007b00095a7 */ /* 0x000e64000802007f */
[----:B-1----:R-:W-:Y:S05]  /*14e40*/  @!P1 BRA `(.L_x_10921) ;  /* 0xfffffffc00f09947 */ /* 0x002fea000383ffff */
[----:B------:R-:W-:Y:S05]  /*14e50*/  BRA `(.L_x_10920) ;  /* 0xffffff8800e07947 */ /* 0x000fea000383ffff */
.L_x_10939:
[----:B------:R-:W-:Y:S02]  /*14e60*/  IMAD.MOV.U32 R13, RZ, RZ, R6 ;  /* 0x000000ffff0d7224 */ /* 0x000fe400078e0006 */
[----:B------:R-:W-:Y:S02]  /*14e70*/  IMAD.MOV.U32 R12, RZ, RZ, RZ ;  /* 0x000000ffff0c7224 */ /* 0x000fe400078e00ff */
[----:B------:R-:W-:Y:S02]  /*14e80*/  IMAD.MOV.U32 R11, RZ, RZ, 0x1f ;  /* 0x0000001fff0b7424 */ /* 0x000fe400078e00ff */
[----:B------:R-:W-:-:S07]  /*14e90*/  IMAD.MOV.U32 R15, RZ, RZ, -0x1 ;  /* 0xffffffffff0f7424 */ /* 0x000fce00078e00ff */
[----:B------:R-:W-:Y:S05]  /*14ea0*/  WARPSYNC.COLLECTIVE R15, `(.L_x_11017) ;  /* 0x000000000f087348 */ /* 0x000fea0003c00000 */
[----:B------:R0:W1:Y:S02]  /*14eb0*/  SHFL.IDX P6, R14, R13, R12, R11 ;  /* 0x0000000c0d0e7389 */ /* 0x00006400000c000b */
[----:B01----:R-:W-:Y:S01]  /*14ec0*/  ENDCOLLECTIVE ;  /* 0x000000000000791b */ /* 0x003fe20003800000 */
.L_x_11017:
[----:B------:R-:W-:Y:S05]  /*14ed0*/  BRA `(.L_x_11018) ;  /* 0xffffffc800f87947 */ /* 0x000fea000383ffff */
.L_x_10941:
[----:B------:R-:W-:Y:S01]  /*14ee0*/  BSSY B0, `(.L_x_11019) ;  /* 0x0000006000007945 */ /* 0x000fe20003800000 */
[----:B------:R-:W-:-:S07]  /*14ef0*/  IMAD.MOV.U32 R15, RZ, RZ, -0x1 ;  /* 0xffffffffff0f7424 */ /* 0x000fce00078e00ff */
[----:B0-----:R-:W-:Y:S05]  /*14f00*/  WARPSYNC.COLLECTIVE R15, `(.L_x_11020) ;  /* 0x000000000f0c7348 */ /* 0x001fea0003c00000 */
[----:B------:R-:W-:Y:S02]  /*14f10*/  ELECT P6, UR62, PT ;  /* 0x00000000003e782f */ /* 0x000fe400038c0000 */
[----:B------:R-:W-:Y:S01]  /*14f20*/  MOV R14, UR62 ;  /* 0x0000003e000e7c02 */ /* 0x000fe20008000f00 */
[----:B0-----:R-:W-:Y:S10]  /*14f30*/  ENDCOLLECTIVE ;  /* 0x000000000000791b */ /* 0x001ff40003800000 */
.L_x_11020:
[----:B------:R-:W-:Y:S05]  /*14f40*/  BSYNC B0 ;  /* 0x0000000000007941 */ /* 0x000fea0003800000 */
.L_x_11019:
[----:B------:R-:W-:Y:S05]  /*14f50*/  BRA `(.L_x_11021) ;  /* 0xffffffc800fc7947 */ /* 0x000fea000383ffff */
.L_x_10943:
[----:B0-----:R-:W-:-:S04]  /*14f60*/  IMAD.U32 R3, RZ, RZ, UR38 ;  /* 0x00000026ff037e24 */ /* 0x001fc8000f8e00ff */
[----:B------:R0:W1:Y:S03]  /*14f70*/  SYNCS.PHASECHK.TRANS64.TRYWAIT P0, [R3+URZ+0x22840], R0 ;  /* 0x02284000030075a7 */ /* 0x000066000800017f */
[----:B-1----:R-:W-:Y:S05]  /*14f80*/  @!P0 NANOSLEEP.SYNCS 0x989680 ;  /* 0x009896800000895d */ /* 0x002fea0003900000 */
[----:B------:R-:W1:Y:S02]  /*14f90*/  @!P0 SYNCS.PHASECHK.TRANS64 P0, [R3+URZ+0x22840], R0 ;  /* 0x02284000030085a7 */ /* 0x000e64000800007f */
[----:B-1----:R-:W-:Y:S05]  /*14fa0*/  @!P0 BRA `(.L_x_10943) ;  /* 0xfffffffc00ec8947 */ /* 0x002fea000383ffff */
[----:B------:R-:W-:Y:S05]  /*14fb0*/  BRA `(.L_x_11022) ;  /* 0xffffffcc005c7947 */ /* 0x000fea000383ffff */
.L_x_10946:
        /* <DEDUP_REMOVED lines=8> */
.L_x_11023:
[----:B------:R-:W-:Y:S02]  /*15040*/  VIADD R10, R4, 0x10 ;  /* 0x00000010040a7836 */ /* 0x000fe40000000000 */
[----:B------:R-:W-:Y:S02]  /*15050*/  IMAD.MOV.U32 R13, RZ, RZ, R0 ;  /* 0x000000ffff0d7224 */ /* 0x000fe400078e0000 */
[----:B------:R-:W-:-:S07]  /*15060*/  IMAD.MOV.U32 R2, RZ, RZ, R14 ;  /* 0x000000ffff027224 */ /* 0x000fce00078e000e */
[----:B------:R-:W-:Y:S05]  /*15070*/  WARPSYNC.COLLECTIVE R15, `(.L_x_11024) ;  /* 0x000000000f087348 */ /* 0x000fea0003c00000 */
[----:B------:R0:W1:Y:S02]  /*15080*/  SHFL.IDX P6, R14, R13, R12, R11 ;  /* 0x0000000c0d0e7389 */ /* 0x00006400000c000b */
[----:B01----:R-:W-:Y:S01]  /*15090*/  ENDCOLLECTIVE ;  /* 0x000000000000791b */ /* 0x003fe20003800000 */
.L_x_11024:
        /* <DEDUP_REMOVED lines=12> */
.L_x_11025:
[----:B------:R-:W-:Y:S01]  /*15160*/  @!PT LDS RZ, [RZ] ;  /* 0x00000000fffff984 */ /* 0x000fe20000000800 */
[----:B------:R-:W-:Y:S01]  /*15170*/  @!PT LDS RZ, [RZ] ;  /* 0x00000000fffff984 */ /* 0x000fe20000000800 */
[----:B------:R-:W-:Y:S01]  /*15180*/  @!PT LDS RZ, [RZ] ;  /* 0x00000000fffff984 */ /* 0x000fe20000000800 */
[----:B------:R0:W-:Y:S01]  /*15190*/  @!P1 LDGSTS.E.BYPASS.LTC128B.128 [R21+0x18400], desc[UR48][R2.64], !P0 ;  /* 0x1840000002159fae */ /* 0x0001e2000c101d70 */
[----:B------:R-:W-:Y:S01]  /*151a0*/  ISETP.GE.AND P1, PT, R10, R5, PT ;  /* 0x000000050a00720c */ /* 0x000fe20003f26270 */
[----:B------:R-:W-:-:S12]  /*151b0*/  IMAD.MOV.U32 R13, RZ, RZ, R0 ;  /* 0x000000ffff0d7224 */ /* 0x000fd800078e0000 */
[----:B------:R-:W-:Y:S01]  /*151c0*/  @!P1 LEA R10, R6, UR38, 0x1 ;  /* 0x00000026060a9c11 */ /* 0x000fe2000f8e08ff */
[----:B0-----:R-:W-:-:S07]  /*151d0*/  IMAD.MOV.U32 R9, RZ, RZ, R14 ;  /* 0x000000ffff097224 */ /* 0x001fce00078e000e */
[----:B------:R-:W-:Y:S05]  /*151e0*/  WARPSYNC.COLLECTIVE R15, `(.L_x_11026) ;  /* 0x000000000f087348 */ /* 0x000fea0003c00000 */
[----:B------:R0:W1:Y:S02]  /*151f0*/  SHFL.IDX P6, R14, R13, R12, R11 ;  /* 0x0000000c0d0e7389 */ /* 0x00006400000c000b */
[----:B01----:R-:W-:Y:S01]  /*15200*/  ENDCOLLECTIVE ;  /* 0x000000000000791b */ /* 0x003fe20003800000 */
.L_x_11026:
[----:B------:R-:W-:Y:S02]  /*15210*/  IMAD.MOV.U32 R13, RZ, RZ, R7 ;  /* 0x000000ffff0d7224 */ /* 0x000fe400078e0007 */
[----:B------:R-:W-:Y:S01]  /*15220*/  IMAD.MOV.U32 R12, RZ, RZ, 0x2 ;  /* 0x00000002ff0c7424 */ /* 0x000fe200078e00ff */
[----:B------:R-:W-:Y:S01]  /*15230*/  @!P1 LEA R2, P2, R8, R14, 0x1 ;  /* 0x0000000e08029211 */ /* 0x000fe200078408ff */
[----:B------:R-:W-:-:S04]  /*15240*/  VIADD R14, R4, 0x20 ;  /* 0x00000020040e7836 */ /* 0x000fc80000000000 */
[----:B------:R-:W-:-:S05]  /*15250*/  @!P1 IMAD.X R3, RZ, RZ, R9, P2 ;  /* 0x000000ffff039224 */ /* 0x000fca00010e0609 */
        /* <DEDUP_REMOVED lines=8> */
.L_x_11027:
[----:B------:R-:W-:Y:S01]  /*152e0*/  VIADD R10, R4, 0x30 ;  /* 0x00000030040a7836 */ /* 0x000fe20000000000 */
[----:B------:R-:W-:Y:S01]  /*152f0*/  @!P1 LEA R21, R6, UR38, 0x1 ;  /* 0x0000002606159c11 */ /* 0x000fe2000f8e08ff */
[----:B------:R-:W-:Y:S02]  /*15300*/  IMAD.MOV.U32 R13, RZ, RZ, R0 ;  /* 0x000000ffff0d7224 */ /* 0x000fe400078e0000 */
[----:B------:R-:W-:-:S07]  /*15310*/  IMAD.MOV.U32 R9, RZ, RZ, R14 ;  /* 0x000000ffff097224 */ /* 0x000fce00078e000e */
[----:B------:R-:W-:Y:S05]  /*15320*/  WARPSYNC.COLLECTIVE R15, `(.L_x_11028) ;  /* 0x000000000f087348 */ /* 0x000fea0003c00000 */
[----:B------:R0:W1:Y:S02]  /*15330*/  SHFL.IDX P6, R14, R13, R12, R11 ;  /* 0x0000000c0d0e7389 */ /* 0x00006400000c000b */
[----:B01----:R-:W-:Y:S01]  /*15340*/  ENDCOLLECTIVE ;  /* 0x000000000000791b */ /* 0x003fe20003800000 */
.L_x_11028:
[----:B------:R-:W-:Y:S02]  /*15350*/  IMAD.MOV.U32 R13, RZ, RZ, R7 ;  /* 0x000000ffff0d7224 */ /* 0x000fe400078e0007 */
[----:B------:R-:W-:Y:S01]  /*15360*/  IMAD.MOV.U32 R12, RZ, RZ, 0x3 ;  /* 0x00000003ff0c7424 */ /* 0x000fe200078e00ff */
[----:B------:R-:W-:-:S13]  /*15370*/  @!P1 LEA R2, P2, R8, R14, 0x1 ;  /* 0x0000000e08029211 */ /* 0x000fda00078408ff */
[----:B------:R-:W-:Y:S05]  /*15380*/  WARPSYNC.COLLECTIVE R15, `(.L_x_11029) ;  /* 0x000000000f087348 */ /* 0x000fea0003c00000 */
[----:B------:R0:W1:Y:S02]  /*15390*/  SHFL.IDX P6, R14, R13, R12, R11 ;  /* 0x0000000c0d0e7389 */ /* 0x00006400000c000b */
[----:B01----:R-:W-:Y:S01]  /*153a0*/  ENDCOLLECTIVE ;  /* 0x000000000000791b */ /* 0x003fe20003800000 */
.L_x_11029:
[----:B------:R-:W-:-:S05]  /*153b0*/  @!P1 IMAD.X R3, RZ, RZ, R9, P2 ;  /* 0x000000ffff039224 */ /* 0x000fca00010e0609 */
        /* <DEDUP_REMOVED lines=11> */
.L_x_11030:
        /* <DEDUP_REMOVED lines=13> */
.L_x_11031:
[----:B------:R-:W-:Y:S01]  /*15540*/  VIADD R10, R4, 0x50 ;  /* 0x00000050040a7836 */ /* 0x000fe20000000000 */
[----:B------:R-:W-:Y:S01]  /*15550*/  @!P1 LEA R21, R6, UR38, 0x1 ;  /* 0x0000002606159c11 */ /* 0x000fe2000f8e08ff */
[----:B------:R-:W-:Y:S02]  /*15560*/  IMAD.MOV.U32 R13, RZ, RZ, R0 ;  /* 0x000000ffff0d7224 */ /* 0x000fe400078e0000 */
[----:B------:R-:W-:-:S07]  /*15570*/  IMAD.MOV.U32 R9, RZ, RZ, R14 ;  /* 0x000000ffff097224 */ /* 0x000fce00078e000e */
[----:B------:R-:W-:Y:S05]  /*15580*/  WARPSYNC.COLLECTIVE R15, `(.L_x_11032) ;  /* 0x000000000f087348 */ /* 0x000fea0003c00000 */
[----:B------:R0:W1:Y:S02]  /*15590*/  SHFL.IDX P6, R14, R13, R12, R11 ;  /* 0x0000000c0d0e7389 */ /* 0x00006400000c000b */
[----:B01----:R-:W-:Y:S01]  /*155a0*/  ENDCOLLECTIVE ;  /* 0x000000000000791b */ /* 0x003fe20003800000 */
.L_x_11032:
[----:B------:R-:W-:Y:S02]  /*155b0*/  IMAD.MOV.U32 R13, RZ, RZ, R7 ;  /* 0x000000ffff0d7224 */ /* 0x000fe400078e0007 */
[----:B------:R-:W-:Y:S01]  /*155c0*/  IMAD.MOV.U32 R12, RZ, RZ, 0x5 ;  /* 0x00000005ff0c7424 */ /* 0x000fe200078e00ff */
[----:B------:R-:W-:-:S13]  /*155d0*/  @!P1 LEA R2, P2, R8, R14, 0x1 ;  /* 0x0000000e08029211 */ /* 0x000fda00078408ff */
[----:B------:R-:W-:Y:S05]  /*155e0*/  WARPSYNC.COLLECTIVE R15, `(.L_x_11033) ;  /* 0x000000000f087348 */ /* 0x000fea0003c00000 */
[----:B------:R0:W1:Y:S02]  /*155f0*/  SHFL.IDX P6, R14, R13, R12, R11 ;  /* 0x0000000c0d0e7389 */ /* 0x00006400000c000b */
[----:B01----:R-:W-:Y:S01]  /*15600*/  ENDCOLLECTIVE ;  /* 0x000000000000791b */ /* 0x003fe20003800000 */
.L_x_11033:
        /* <DEDUP_REMOVED lines=12> */
.L_x_11034:
[----:B------:R-:W-:Y:S02]  /*156d0*/  IMAD.MOV.U32 R13, RZ, RZ, R7 ;  /* 0x000000ffff0d7224 */ /* 0x000fe400078e0007 */
[----:B------:R-:W-:Y:S01]  /*156e0*/  IMAD.MOV.U32 R12, RZ, RZ, 0x6 ;  /* 0x00000006ff0c7424 */ /* 0x000fe200078e00ff */
[----:B------:R-:W-:-:S13]  /*156f0*/  @!P1 LEA R2, P2, R8, R14, 0x1 ;  /* 0x0000000e08029211 */ /* 0x000fda00078408ff */
[----:B------:R-:W-:Y:S05]  /*15700*/  WARPSYNC.COLLECTIVE R15, `(.L_x_11035) ;  /* 0x000000000f087348 */ /* 0x000fea0003c00000 */
[----:B------:R0:W1:Y:S02]  /*15710*/  SHFL.IDX P6, R14, R13, R12, R11 ;  /* 0x0000000c0d0e7389 */ /* 0x00006400000c000b */
[----:B01----:R-:W-:Y:S01]  /*15720*/  ENDCOLLECTIVE ;  /* 0x000000000000791b */ /* 0x003fe20003800000 */
.L_x_11035:
[----:B------:R-:W-:-:S05]  /*15730*/  @!P1 IMAD.X R3, RZ, RZ, R9, P2 ;  /* 0x000000ffff039224 */ /* 0x000fca00010e0609 */
[----:B------:R-:W-:Y:S01]  /*15740*/  @!PT LDS RZ, [RZ] ;  /* 0x00000000fffff984 */ /* 0x000fe20000000800 */
[----:B------:R-:W-:Y:S01]  /*15750*/  @!PT LDS RZ, [RZ] ;  /* 0x00000000fffff984 */ /* 0x000fe20000000800 */
[----:B------:R-:W-:Y:S01]  /*15760*/  @!PT LDS RZ, [RZ] ;  /* 0x00000000fffff984 */ /* 0x000fe20000000800 */
[----:B------:R0:W-:Y:S01]  /*15770*/  @!P1 LDGSTS.E.BYPASS.LTC128B.128 [R10+0x1ac00], desc[UR48][R2.64], !P0 ;  /* 0x1ac00000020a9fae */ /* 0x0001e2000c101d70 */
[----:B------:R-:W-:Y:S02]  /*15780*/  IMAD.MOV.U32 R13, RZ, RZ, R0 ;  /* 0x000000ffff0d7224 */ /* 0x000fe400078e0000 */
[----:B0-----:R-:W-:Y:S02]  /*15790*/  VIADD R2, R4, 0x60 ;  /* 0x0000006004027836 */ /* 0x001fe40000000000 */
[----:B------:R-:W-:-:S03]  /*157a0*/  IMAD.MOV.U32 R9, RZ, RZ, R14 ;  /* 0x000000ffff097224 */ /* 0x000fc600078e000e */
[----:B------:R-:W-:-:S13]  /*157b0*/  ISETP.GE.AND P1, PT, R2, R5, PT ;  /* 0x000000050200720c */ /* 0x000fda0003f26270 */
[----:B------:R-:W-:Y:S05]  /*157c0*/  WARPSYNC.COLLECTIVE R15, `(.L_x_11036) ;  /* 0x000000000f087348 */ /* 0x000fea0003c00000 */
[----:B------:R0:W1:Y:S02]  /*157d0*/  SHFL.IDX P6, R14, R13, R12, R11 ;  /* 0x0000000c0d0e7389 */ /* 0x00006400000c000b */
[----:B01----:R-:W-:Y:S01]  /*157e0*/  ENDCOLLECTIVE ;  /* 0x000000000000791b */ /* 0x003fe20003800000 */
.L_x_11036:
[----:B------:R-:W-:Y:S02]  /*157f0*/  IMAD.MOV.U32 R13, RZ, RZ, R7 ;  /* 0x000000ffff0d7224 */ /* 0x000fe400078e0007 */
[----:B------:R-:W-:Y:S01]  /*15800*/  IMAD.MOV.U32 R12, RZ, RZ, 0x7 ;  /* 0x00000007ff0c7424 */ /* 0x000fe200078e00ff */
[----:B------:R-:W-:-:S13]  /*15810*/  @!P1 LEA R2, P2, R8, R14, 0x1 ;  /* 0x0000000e08029211 */ /* 0x000fda00078408ff */
[----:B------:R-:W-:Y:S05]  /*15820*/  WARPSYNC.COLLECTIVE R15, `(.L_x_11037) ;  /* 0x000000000f087348 */ /* 0x000fea0003c00000 */
[----:B------:R0:W1:Y:S02]  /*15830*/  SHFL.IDX P6, R14, R13, R12, R11 ;  /* 0x0000000c0d0e7389 */ /* 0x00006400000c000b */
[----:B01----:R-:W-:Y:S01]  /*15840*/  ENDCOLLECTIVE ;  /* 0x000000000000791b */ /* 0x003fe20003800000 */
.L_x_11037:
[----:B------:R-:W-:Y:S01]  /*15850*/  @!P1 IMAD.X R3, RZ, RZ, R9, P2 ;  /* 0x000000ffff039224 */ /* 0x000fe200010e0609 */
[----:B------:R-:W-:-:S05]  /*15860*/  @!P1 LEA R9, R6, UR38, 0x1 ;  /* 0x0000002606099c11 */ /* 0x000fca000f8e08ff */
[----:B------:R-:W-:Y:S01]  /*15870*/  @!PT LDS RZ, [RZ] ;  /* 0x00000000fffff984 */ /* 0x000fe20000000800 */
[----:B------:R-:W-:Y:S01]  /*15880*/  @!PT LDS RZ, [RZ] ;  /* 0x00000000fffff984 */ /* 0x000fe20000000800 */
[----:B------:R-:W-:Y:S01]  /*15890*/  @!PT LDS RZ, [RZ] ;  /* 0x00000000fffff984 */ /* 0x000fe20000000800 */
[----:B------:R0:W-:Y:S01]  /*158a0*/  @!P1 LDGSTS.E.BYPASS.LTC128B.128 [R9+0x1b400], desc[UR48][R2.64], !P0 ;  /* 0x1b40000002099fae */ /* 0x0001e2000c101d70 */
[----:B------:R-:W-:Y:S02]  /*158b0*/  IMAD.MOV.U32 R13, RZ, RZ, R0 ;  /* 0x000000ffff0d7224 */ /* 0x000fe400078e0000 */
[----:B------:R-:W-:-:S07]  /*158c0*/  IMAD.MOV.U32 R7, RZ, RZ, R14 ;  /* 0x000000ffff077224 */ /* 0x000fce00078e000e */
[----:B0-----:R-:W-:Y:S05]  /*158d0*/  WARPSYNC.COLLECTIVE R15, `(.L_x_11038) ;  /* 0x000000000f087348 */ /* 0x001fea0003c00000 */
[----:B------:R1:W2:Y:S02]  /*158e0*/  SHFL.IDX P6, R14, R13, R12, R11 ;  /* 0x0000000c0d0e7389 */ /* 0x0002a400000c000b */
[----:B012---:R-:W-:Y:S01]  /*158f0*/  ENDCOLLECTIVE ;  /* 0x000000000000791b */ /* 0x007fe20003800000 */
.L_x_11038:
[----:B------:R-:W-:Y:S05]  /*15900*/  BRA `(.L_x_11039) ;  /* 0xffffffcc008c7947 */ /* 0x000fea000383ffff */
.L_x_10947:
[----:B0-----:R-:W-:-:S04]  /*15910*/  IMAD.U32 R3, RZ, RZ, UR38 ;  /* 0x00000026ff037e24 */ /* 0x001fc8000f8e00ff */
[----:B------:R0:W1:Y:S03]  /*15920*/  SYNCS.PHASECHK.TRANS64.TRYWAIT P0, [R3+URZ+0x22820], R4 ;  /* 0x02282004030075a7 */ /* 0x000066000800017f */
[----:B-1----:R-:W-:Y:S05]  /*15930*/  @!P0 NANOSLEEP.SYNCS 0x989680 ;  /* 0x009896800000895d */ /* 0x002fea0003900000 */
[----:B------:R-:W1:Y:S02]  /*15940*/  @!P0 SYNCS.PHASECHK.TRANS64 P0, [R3+URZ+0x22820], R4 ;  /* 0x02282004030085a7 */ /* 0x000e64000800007f */
[----:B-1----:R-:W-:Y:S05]  /*15950*/  @!P0 BRA `(.L_x_10947) ;  /* 0xfffffffc00ec8947 */ /* 0x002fea000383ffff */
[----:B------:R-:W-:Y:S05]  /*15960*/  BRA `(.L_x_11040) ;  /* 0xffffffcc00bc7947 */ /* 0x000fea000383ffff */
.L_x_10950:
[----:B0-----:R-:W-:-:S04]  /*15970*/  IMAD.U32 R3, RZ, RZ, UR38 ;  /* 0x00000026ff037e24 */ /* 0x001fc8000f8e00ff */
[----:B------:R0:W1:Y:S03]  /*15980*/  SYNCS.PHASECHK.TRANS64.TRYWAIT P0, [R3+URZ+0x22860], R4 ;  /* 0x02286004030075a7 */ /* 0x000066000800017f */
[----:B-1----:R-:W-:Y:S05]  /*15990*/  @!P0 NANOSLEEP.SYNCS 0x989680 ;  /* 0x009896800000895d */ /* 0x002fea0003900000 */
[----:B------:R-:W1:Y:S02]  /*159a0*/  @!P0 SYNCS.PHASECHK.TRANS64 P0, [R3+URZ+0x22860], R4 ;  /* 0x02286004030085a7 */ /* 0x000e64000800007f */
[----:B-1----:R-:W-:Y:S05]  /*159b0*/  @!P0 BRA `(.L_x_10950) ;  /* 0xfffffffc00ec8947 */ /* 0x002fea000383ffff */
[----:B------:R-:W-:Y:S05]  /*159c0*/  BRA `(.L_x_11041) ;  /* 0xffffffcc00c87947 */ /* 0x000fea000383ffff */
.L_x_10962:
[----:B-1----:R-:W-:-:S04]  /*159d0*/  IMAD.U32 R3, RZ, RZ, UR38 ;  /* 0x00000026ff037e24 */ /* 0x002fc8000f8e00ff */
[----:B------:R1:W2:Y:S03]  /*159e0*/  SYNCS.PHASECHK.TRANS64.TRYWAIT P0, [R3+URZ+0x22848], R2 ;  /* 0x02284802030075a7 */ /* 0x0002a6000800017f */
[----:B--2---:R-:W-:Y:S05]  /*159f0*/  @!P0 NANOSLEEP.SYNCS 0x989680 ;  /* 0x009896800000895d */ /* 0x004fea0003900000 */
[----:B------:R-:W2:Y:S02]  /*15a00*/  @!P0 SYNCS.PHASECHK.TRANS64 P0, [R3+URZ+0x22848], R2 ;  /* 0x02284802030085a7 */ /* 0x000ea4000800007f */
[----:B--2---:R-:W-:Y:S05]  /*15a10*/  @!P0 BRA `(.L_x_10962) ;  /* 0xfffffffc00ec8947 */ /* 0x004fea000383ffff */
[----:B------:R-:W-:Y:S05]  /*15a20*/  BRA `(.L_x_11042) ;  /* 0xffffffd400c07947 */ /* 0x000fea000383ffff */
.L_x_10967:
[----:B01----:R-:W-:-:S04]  /*15a30*/  IMAD.U32 R3, RZ, RZ, UR38 ;  /* 0x00000026ff037e24 */ /* 0x003fc8000f8e00ff */
[----:B------:R0:W1:Y:S03]  /*15a40*/  SYNCS.PHASECHK.TRANS64.TRYWAIT P0, [R3+URZ+0x22868], R2 ;  /* 0x02286802030075a7 */ /* 0x000066000800017f */
[----:B-1----:R-:W-:Y:S05]  /*15a50*/  @!P0 NANOSLEEP.SYNCS 0x989680 ;  /* 0x009896800000895d */ /* 0x002fea0003900000 */
[----:B------:R-:W1:Y:S02]  /*15a60*/  @!P0 SYNCS.PHASECHK.TRANS64 P0, [R3+URZ+0x22868], R2 ;  /* 0x02286802030085a7 */ /* 0x000e64000800007f */
[----:B-1----:R-:W-:Y:S05]  /*15a70*/  @!P0 BRA `(.L_x_10967) ;  /* 0xfffffffc00ec8947 */ /* 0x002fea000383ffff */
[----:B------:R-:W-:Y:S05]  /*15a80*/  BRA `(.L_x_11043) ;  /* 0xffffffd800207947 */ /* 0x000fea000383ffff */
.L_x_10978:
[----:B-1----:R-:W-:-:S04]  /*15a90*/  IMAD.U32 R3, RZ, RZ, UR38 ;  /* 0x00000026ff037e24 */ /* 0x002fc8000f8e00ff */
[----:B------:R1:W2:Y:S03]  /*15aa0*/  SYNCS.PHASECHK.TRANS64.TRYWAIT P0, [R3+URZ+0x22840], R2 ;  /* 0x02284002030075a7 */ /* 0x0002a6000800017f */
[----:B--2---:R-:W-:Y:S05]  /*15ab0*/  @!P0 NANOSLEEP.SYNCS 0x989680 ;  /* 0x009896800000895d */ /* 0x004fea0003900000 */
[----:B------:R-:W2:Y:S02]  /*15ac0*/  @!P0 SYNCS.PHASECHK.TRANS64 P0, [R3+URZ+0x22840], R2 ;  /* 0x02284002030085a7 */ /* 0x000ea4000800007f */
[----:B--2---:R-:W-:Y:S05]  /*15ad0*/  @!P0 BRA `(.L_x_10978) ;  /* 0xfffffffc00ec8947 */ /* 0x004fea000383ffff */
[----:B------:R-:W-:Y:S05]  /*15ae0*/  BRA `(.L_x_11044) ;  /* 0xffffffdc009c7947 */ /* 0x000fea000383ffff */
.L_x_10983:
[----:B01----:R-:W-:-:S04]  /*15af0*/  IMAD.U32 R3, RZ, RZ, UR38 ;  /* 0x00000026ff037e24 */ /* 0x003fc8000f8e00ff */
[----:B------:R0:W1:Y:S03]  /*15b00*/  SYNCS.PHASECHK.TRANS64.TRYWAIT P0, [R3+URZ+0x22860], R2 ;  /* 0x02286002030075a7 */ /* 0x000066000800017f */
[----:B-1----:R-:W-:Y:S05]  /*15b10*/  @!P0 NANOSLEEP.SYNCS 0x989680 ;  /* 0x009896800000895d */ /* 0x002fea0003900000 */
[----:B------:R-:W1:Y:S02]  /*15b20*/  @!P0 SYNCS.PHASECHK.TRANS64 P0, [R3+URZ+0x22860], R2 ;  /* 0x02286002030085a7 */ /* 0x000e64000800007f */
[----:B-1----:R-:W-:Y:S05]  /*15b30*/  @!P0 BRA `(.L_x_10983) ;  /* 0xfffffffc00ec8947 */ /* 0x002fea000383ffff */
[----:B------:R-:W-:Y:S05]  /*15b40*/  BRA `(.L_x_11045) ;  /* 0xffffffe000007947 */ /* 0x000fea000383ffff */
.L_x_10995:
[----:B-1----:R-:W-:-:S04]  /*15b50*/  IMAD.U32 R3, RZ, RZ, UR38 ;  /* 0x00000026ff037e24 */ /* 0x002fc8000f8e00ff */
[----:B------:R1:W2:Y:S03]  /*15b60*/  SYNCS.PHASECHK.TRANS64.TRYWAIT P0, [R3+URZ+0x22848], R2 ;  /* 0x02284802030075a7 */ /* 0x0002a6000800017f */
[----:B--2---:R-:W-:Y:S05]  /*15b70*/  @!P0 NANOSLEEP.SYNCS 0x989680 ;  /* 0x009896800000895d */ /* 0x004fea0003900000 */
[----:B------:R-:W2:Y:S02]  /*15b80*/  @!P0 SYNCS.PHASECHK.TRANS64 P0, [R3+URZ+0x22848], R2 ;  /* 0x02284802030085a7 */ /* 0x000ea4000800007f */
[----:B--2---:R-:W-:Y:S05]  /*15b90*/  @!P0 BRA `(.L_x_10995) ;  /* 0xfffffffc00ec8947 */ /* 0x004fea000383ffff */
[----:B------:R-:W-:Y:S05]  /*15ba0*/  BRA `(.L_x_11046) ;  /* 0xffffffe400847947 */ /* 0x000fea000383ffff */
.L_x_11000:
[----:B-1----:R-:W-:-:S04]  /*15bb0*/  IMAD.U32 R3, RZ, RZ, UR38 ;  /* 0x00000026ff037e24 */ /* 0x002fc8000f8e00ff */
[----:B------:R1:W2:Y:S03]  /*15bc0*/  SYNCS.PHASECHK.TRANS64.TRYWAIT P0, [R3+URZ+0x22868], R2 ;  /* 0x02286802030075a7 */ /* 0x0002a6000800017f */
[----:B--2---:R-:W-:Y:S05]  /*15bd0*/  @!P0 NANOSLEEP.SYNCS 0x989680 ;  /* 0x009896800000895d */ /* 0x004fea0003900000 */
[----:B------:R-:W2:Y:S02]  /*15be0*/  @!P0 SYNCS.PHASECHK.TRANS64 P0, [R3+URZ+0x22868], R2 ;  /* 0x02286802030085a7 */ /* 0x000ea4000800007f */
[----:B--2---:R-:W-:Y:S05]  /*15bf0*/  @!P0 BRA `(.L_x_11000) ;  /* 0xfffffffc00ec8947 */ /* 0x004fea000383ffff */
[----:B------:R-:W-:Y:S05]  /*15c00*/  BRA `(.L_x_11047) ;  /* 0xffffffe400e87947 */ /* 0x000fea000383ffff */
.L_x_11007:
[----:B-1----:R1:W2:Y:S02]  /*15c10*/  SYNCS.PHASECHK.TRANS64.TRYWAIT P0, [R2+URZ+0x22820], R3 ;  /* 0x02282003020075a7 */ /* 0x0022a4000800017f */
[----:B--2---:R-:W-:Y:S05]  /*15c20*/  @!P0 NANOSLEEP.SYNCS 0x989680 ;  /* 0x009896800000895d */ /* 0x004fea0003900000 */
[----:B------:R-:W2:Y:S02]  /*15c30*/  @!P0 SYNCS.PHASECHK.TRANS64 P0, [R2+URZ+0x22820], R3 ;  /* 0x02282003020085a7 */ /* 0x000ea4000800007f */
[----:B--2---:R-:W-:Y:S05]  /*15c40*/  @!P0 BRA `(.L_x_11007) ;  /* 0xfffffffc00f08947 */ /* 0x004fea000383ffff */
[----:B------:R-:W-:Y:S05]  /*15c50*/  BRA `(.L_x_11048) ;  /* 0xffffffec00087947 */ /* 0x000fea000383ffff */
.L_x_11008:
[----:B------:R-:W2:Y:S01]  /*15c60*/  S2R R4, SR_TID.X ;  /* 0x0000000000047919 */ /* 0x000ea20000002100 */
[----:B------:R-:W-:Y:S01]  /*15c70*/  BSSY B0, `(.L_x_11049) ;  /* 0x000000a000007945 */ /* 0x000fe20003800000 */
[----:B------:R-:W-:Y:S02]  /*15c80*/  IMAD.MOV.U32 R12, RZ, RZ, RZ ;  /* 0x000000ffff0c7224 */ /* 0x000fe400078e00ff */
[----:B------:R-:W-:Y:S02]  /*15c90*/  IMAD.MOV.U32 R11, RZ, RZ, 0x1f ;  /* 0x0000001fff0b7424 */ /* 0x000fe400078e00ff */
[----:B------:R-:W-:Y:S01]  /*15ca0*/  IMAD.MOV.U32 R15, RZ, RZ, -0x1 ;  /* 0xffffffffff0f7424 */ /* 0x000fe200078e00ff */
[----:B--2---:R-:W-:-:S04]  /*15cb0*/  SHF.R.U32.HI R4, RZ, 0x5, R4 ;  /* 0x00000005ff047819 */ /* 0x004fc80000011604 */
[----:B------:R-:W-:-:S05]  /*15cc0*/  LOP3.LUT R4, R4, 0x3, RZ, 0xc0, !PT ;  /* 0x0000000304047812 */ /* 0x000fca00078ec0ff */
[----:B------:R-:W-:-:S07]  /*15cd0*/  IMAD.MOV.U32 R13, RZ, RZ, R4 ;  /* 0x000000ffff0d7224 */ /* 0x000fce00078e0004 */
[----:B01----:R-:W-:Y:S05]  /*15ce0*/  WARPSYNC.COLLECTIVE R15, `(.L_x_11050) ;  /* 0x000000000f087348 */ /* 0x003fea0003c00000 */
[----:B------:R2:W3:Y:S02]  /*15cf0*/  SHFL.IDX P6, R14, R13, R12, R11 ;  /* 0x0000000c0d0e7389 */ /* 0x0004e400000c000b */
[----:B0123--:R-:W-:Y:S01]  /*15d00*/  ENDCOLLECTIVE ;  /* 0x000000000000791b */ /* 0x00ffe20003800000 */
.L_x_11050:
[----:B------:R-:W-:Y:S05]  /*15d10*/  BSYNC B0 ;  /* 0x0000000000007941 */ /* 0x000fea0003800000 */
.L_x_11049:
[----:B------:R-:W-:Y:S05]  /*15d20*/  BRA `(.L_x_11051) ;  /* 0xffffffe800ec7947 */ /* 0x000fea000383ffff */
.L_x_11009:
[----:B------:R-:W-:Y:S01]  /*15d30*/  BSSY B0, `(.L_x_11052) ;  /* 0x0000006000007945 */ /* 0x000fe20003800000 */
[----:B------:R-:W-:-:S07]  /*15d40*/  IMAD.MOV.U32 R15, RZ, RZ, -0x1 ;  /* 0xffffffffff0f7424 */ /* 0x000fce00078e00ff */
[----:B01----:R-:W-:Y:S05]  /*15d50*/  WARPSYNC.COLLECTIVE R15, `(.L_x_11053) ;  /* 0x000000000f0c7348 */ /* 0x003fea0003c00000 */
[----:B------:R-:W-:Y:S02]  /*15d60*/  ELECT P6, UR62, PT ;  /* 0x00000000003e782f */ /* 0x000fe400038c0000 */
[----:B------:R-:W-:Y:S01]  /*15d70*/  MOV R14, UR62 ;  /* 0x0000003e000e7c02 */ /* 0x000fe20008000f00 */
[----:B01----:R-:W-:Y:S10]  /*15d80*/  ENDCOLLECTIVE ;  /* 0x000000000000791b */ /* 0x003ff40003800000 */
.L_x_11053:
[----:B------:R-:W-:Y:S05]  /*15d90*/  BSYNC B0 ;  /* 0x0000000000007941 */ /* 0x000fea0003800000 */
.L_x_11052:
[----:B------:R-:W-:Y:S05]  /*15da0*/  BRA `(.L_x_11054) ;  /* 0xffffffe800e07947 */ /* 0x000fea000383ffff */
.L_x_11011:
[----:B-1----:R1:W2:Y:S02]  /*15db0*/  SYNCS.PHASECHK.TRANS64.TRYWAIT P0, [R7+URZ], R4 ;  /* 0x00000004070075a7 */ /* 0x0022a4000800017f */
[----:B--2---:R-:W-:Y:S05]  /*15dc0*/  @!P0 NANOSLEEP.SYNCS 0x989680 ;  /* 0x009896800000895d */ /* 0x004fea0003900000 */
[----:B------:R-:W2:Y:S02]  /*15dd0*/  @!P0 SYNCS.PHASECHK.TRANS64 P0, [R7+URZ], R4 ;  /* 0x00000004070085a7 */ /* 0x000ea4000800007f */
[----:B--2---:R-:W-:Y:S05]  /*15de0*/  @!P0 BRA `(.L_x_11011) ;  /* 0xfffffffc00f08947 */ /* 0x004fea000383ffff */
[----:B------:R-:W-:Y:S05]  /*15df0*/  BRA `(.L_x_11055) ;  /* 0xffffffec00147947 */ /* 0x000fea000383ffff */
.L_x_11012:
[----:B--2---:R2:W3:Y:S02]  /*15e00*/  SYNCS.PHASECHK.TRANS64.TRYWAIT P0, [R5+URZ], R0 ;  /* 0x00000000050075a7 */ /* 0x0044e4000800017f */
[----:B---3--:R-:W-:Y:S05]  /*15e10*/  @!P0 NANOSLEEP.SYNCS 0x989680 ;  /* 0x009896800000895d */ /* 0x008fea0003900000 */
[----:B------:R-:W3:Y:S02]  /*15e20*/  @!P0 SYNCS.PHASECHK.TRANS64 P0, [R5+URZ], R0 ;  /* 0x00000000050085a7 */ /* 0x000ee4000800007f */
[----:B---3--:R-:W-:Y:S05]  /*15e30*/  @!P0 BRA `(.L_x_11012) ;  /* 0xfffffffc00f08947 */ /* 0x008fea000383ffff */
[----:B------:R-:W-:Y:S05]  /*15e40*/  BRA `(.L_x_11056) ;  /* 0xffffffec00087947 */ /* 0x000fea000383ffff */
.L_x_11014:
[----:B--2---:R2:W3:Y:S02]  /*15e50*/  SYNCS.PHASECHK.TRANS64.TRYWAIT P0, [R5+URZ], R4 ;  /* 0x00000004050075a7 */ /* 0x0044e4000800017f */
[----:B---3--:R-:W-:Y:S05]  /*15e60*/  @!P0 NANOSLEEP.SYNCS 0x989680 ;  /* 0x009896800000895d */ /* 0x008fea0003900000 */
[----:B------:R-:W3:Y:S02]  /*15e70*/  @!P0 SYNCS.PHASECHK.TRANS64 P0, [R5+URZ], R4 ;  /* 0x00000004050085a7 */ /* 0x000ee4000800007f */
[----:B---3--:R-:W-:Y:S05]  /*15e80*/  @!P0 BRA `(.L_x_11014) ;  /* 0xfffffffc00f08947 */ /* 0x008fea000383ffff */
[----:B------:R-:W-:Y:S05]  /*15e90*/  BRA `(.L_x_11057) ;  /* 0xffffffec000c7947 */ /* 0x000fea000383ffff */
.L_x_11058:
        /* <DEDUP_REMOVED lines=14> */
.L_x_15194:


//--------------------- .text._ZN7cutlass13device_kernelIN5flash11enable_sm90INS1_16FlashAttnFwdSm90INS1_25CollectiveMainloopFwdSm90ILi2EN4cute5tupleIJNS5_1CILi1EEES8_S8_EEENS6_IJNS7_ILi128EEENS7_ILi96EEENS7_ILi64EEEEEELi256ENS_10bfloat16_tEfNS_4arch4Sm90ELb0ELb1ELb1ELb0ELb0ELb0ELb1ELb1ELb0ELb1ELb1ELb0EEENS1_21CollectiveEpilogueFwdINS6_IJSA_NS7_ILi256EEESB_EEES9_SE_SG_Li256ELb0ELb1ELb1ELb0EEENS1_19SingleTileSchedulerILb0ELb1ELb1ELi128EEEEEEEEEvNT_6ParamsE --------------------------
	.section	.text._ZN7cutlass13device_kernelIN5flash11enable_sm90INS1_16FlashAttnFwdSm90INS1_25CollectiveMainloopFwdSm90ILi2EN4cute5tupleIJNS5_1CILi1EEES8_S8_EEENS6_IJNS7_ILi128EEENS7_ILi96EEENS7_ILi64EEEEEELi256ENS_10bfloat16_tEfNS_4arch4Sm90ELb0ELb1ELb1ELb0ELb0ELb0ELb1ELb1ELb0ELb1ELb1ELb0EEENS1_21CollectiveEpilogueFwdINS6_IJSA_NS7_ILi256EEESB_EEES9_SE_SG_Li256ELb0ELb1ELb1ELb0EEENS1_19SingleTileSchedulerILb0ELb1ELb1ELi128EEEEEEEEEvNT_6ParamsE,"ax",@progbits
	.align	128
.text._ZN7cutlass13device_kernelIN5flash11enable_sm90INS1_16FlashAttnFwdSm90INS1_25CollectiveMainloopFwdSm90ILi2EN4cute5tupleIJNS5_1CILi1EEES8_S8_EEENS6_IJNS7_ILi128EEENS7_ILi96EEENS7_ILi64EEEEEELi256ENS_10bfloat16_tEfNS_4arch4Sm90ELb0ELb1ELb1ELb0ELb0ELb0ELb1ELb1ELb0ELb1ELb1ELb0EEENS1_21CollectiveEpilogueFwdINS6_IJSA_NS7_ILi256EEESB_EEES9_SE_SG_Li256ELb0ELb1ELb1ELb0EEENS1_19SingleTileSchedulerILb0ELb1ELb1ELi128EEEEEEEEEvNT_6ParamsE:
        .type           _ZN7cutlass13device_kernelIN5flash11enable_sm90INS1_16FlashAttnFwdSm90INS1_25CollectiveMainloopFwdSm90ILi2EN4cute5tupleIJNS5_1CILi1EEES8_S8_EEENS6_IJNS7_ILi128EEENS7_ILi96EEENS7_ILi64EEEEEELi256ENS_10bfloat16_tEfNS_4arch4Sm90ELb0ELb1ELb1ELb0ELb0ELb0ELb1ELb1ELb0ELb1ELb1ELb0EEENS1_21CollectiveEpilogueFwdINS6_IJSA_NS7_ILi256EEESB_EEES9_SE_SG_Li256ELb0ELb1ELb1ELb0EEENS1_19SingleTileSchedulerILb0ELb1ELb1ELi128EEEEEEEEEvNT_6ParamsE,@function
        .size           _ZN7cutlass13device_kernelIN5flash11enable_sm90INS1_16FlashAttnFwdSm90INS1_25CollectiveMainloopFwdSm90ILi2EN4cute5tupleIJNS5_1CILi1EEES8_S8_EEENS6_IJNS7_ILi128EEENS7_ILi96EEENS7_ILi64EEEEEELi256ENS_10bfloat16_tEfNS_4arch4Sm90ELb0ELb1ELb1ELb0ELb0ELb0ELb1ELb1ELb0ELb1ELb1ELb0EEENS1_21CollectiveEpilogueFwdINS6_IJSA_NS7_ILi256EEESB_EEES9_SE_SG_Li256ELb0ELb1ELb1ELb0EEENS1_19SingleTileSchedulerILb0ELb1ELb1ELi128EEEEEEEEEvNT_6ParamsE,(.L_x_15195 - _ZN7cutlass13device_kernelIN5flash11enable_sm90INS1_16FlashAttnFwdSm90INS1_25CollectiveMainloopFwdSm90ILi2EN4cute5tupleIJNS5_1CILi1EEES8_S8_EEENS6_IJNS7_ILi128EEENS7_ILi96EEENS7_ILi64EEEEEELi256ENS_10bfloat16_tEfNS_4arch4Sm90ELb0ELb1ELb1ELb0ELb0ELb0ELb1ELb1ELb0ELb1ELb1ELb0EEENS1_21CollectiveEpilogueFwdINS6_IJSA_NS7_ILi256EEESB_EEES9_SE_SG_Li256ELb0ELb1ELb1ELb0EEENS1_19SingleTileSchedulerILb0ELb1ELb1ELi128EEEEEEEEEvNT_6ParamsE)
        .other          _ZN7cutlass13device_kernelIN5flash11enable_sm90INS1_16FlashAttnFwdSm90INS1_25CollectiveMainloopFwdSm90ILi2EN4cute5tupleIJNS5_1CILi1EEES8_S8_EEENS6_IJNS7_ILi128EEENS7_ILi96EEENS7_ILi64EEEEEELi256ENS_10bfloat16_tEfNS_4arch4Sm90ELb0ELb1ELb1ELb0ELb0ELb0ELb1ELb1ELb0ELb1ELb1ELb0EEENS1_21CollectiveEpilogueFwdINS6_IJSA_NS7_ILi256EEESB_EEES9_SE_SG_Li256ELb0ELb1ELb1ELb0EEENS1_19SingleTileSchedulerILb0ELb1ELb1ELi128EEEEEEEEEvNT_6ParamsE,@"STO_CUDA_ENTRY STV_DEFAULT"
_ZN7cutlass13device_kernelIN5flash11enable_sm90INS1_16FlashAttnFwdSm90INS1_25CollectiveMainloopFwdSm90ILi2EN4cute5tupleIJNS5_1CILi1EEES8_S8_EEENS6_IJNS7_ILi128EEENS7_ILi96EEENS7_ILi64EEEEEELi256ENS_10bfloat16_tEfNS_4arch4Sm90ELb0ELb1ELb1ELb0ELb0ELb0ELb1ELb1ELb0ELb1ELb1ELb0EEENS1_21CollectiveEpilogueFwdINS6_IJSA_NS7_ILi256EEESB_EEES9_SE_SG_Li256ELb0ELb1ELb1ELb0EEENS1_19SingleTileSchedulerILb0ELb1ELb1ELi128EEEEEEEEEvNT_6ParamsE:
        /* <DEDUP_REMOVED lines=21> */
.L_x_11060:
[----:B------:R-:W-:Y:S05]  /*0150*/  BSYNC B0 ;  /* 0x0000000000007941 */ /* 0x000fea0003800000 */
.L_x_11059:
        /* <DEDUP_REMOVED lines=42> */
.L_x_11061:
        /* <DEDUP_REMOVED lines=22> */
.L_x_11062:
        /* <DEDUP_REMOVED lines=18> */
.L_x_11063:
        /* <DEDUP_REMOVED lines=22> */
.L_x_11064:
        /* <DEDUP_REMOVED lines=22> */
.L_x_11065:
[----:B------:R-:W-:Y:S01]  /*0940*/  IADD3 R3, P1, R18, 0x70, RZ ;  /* 0x0000007012037810 */ /* 0x000fe20007f3e0ff */
[----:B------:R-:W-:Y:S01]  /*0950*/  NOP ;  /* 0x0000000000007918 */ /* 0x000fe20000000000 */
[----:B01-34-:R-:W-:Y:S01]  /*0960*/  BAR.SYNC.DEFER_BLOCKING 0x0 ;  /* 0x0000000000007b1d */ /* 0x01bfe20000010000 */
[----:B--2---:R-:W-:Y:S01]  /*0970*/  ISETP.NE.AND P0, PT, R2, RZ, PT ;  /* 0x000000ff0200720c */ /* 0x004fe20003f05270 */
[----:B------:R-:W-:Y:S01]  /*0980*/  IMAD.MOV.U32 R2, RZ, RZ, 0x1 ;  /* 0x00000001ff027424 */ /* 0x000fe200078e00ff */
[C---:B------:R-:W-:Y:S02]  /*0990*/  IADD3 R43, P2, R18.reuse, 0x224, RZ ;  /* 0x00000224122b7810 */ /* 0x040fe40007f5e0ff */
[----:B------:R-:W-:Y:S01]  /*09a0*/  IADD3 R46, P3, R18, 0x260, RZ ;  /* 0x00000260122e7810 */ /* 0x000fe20007f7e0ff */
[----:B------:R-:W-:Y:S01]  /*09b0*/  ULDC.64 UR44, c[0x0][0x208] ;  /* 0x00008200002c7ab9 */ /* 0x000fe20000000a00 */
[----:B------:R-:W-:Y:S01]  /*09c0*/  SEL R2, R2, 0x2, !P0 ;  /* 0x0000000202027807 */ /* 0x000fe20004000000 */
[----:B------:R0:W-:Y:S01]  /*09d0*/  STL [R1+0x474], R3 ;  /* 0x0004740301007387 */ /* 0x0001e20000100800 */
[----:B------:R-:W-:Y:S01]  /*09e0*/  BSSY B6, `(.L_x_11066) ;  /* 0x000331e000067945 */ /* 0x000fe20003800000 */
[----:B------:R-:W-:-:S02]  /*09f0*/  IMAD.X R48, RZ, RZ, R19, P2 ;  /* 0x000000ffff307224 */ /* 0x000fc400010e0613 */
[----:B------:R1:W-:Y:S01]  /*0a00*/  STL [R1+0x484], R2 ;  /* 0x0004840201007387 */ /* 0x0003e20000100800 */
[--C-:B------:R-:W-:Y:S02]  /*0a10*/  IMAD.X R39, RZ, RZ, R19.reuse, P3 ;  /* 0x000000ffff277224 */ /* 0x100fe400018e0613 */
[----:B0-----:R-:W-:-:S05]  /*0a20*/  IMAD.X R3, RZ, RZ, R19, P1 ;  /* 0x000000ffff037224 */ /* 0x001fca00008e0613 */
[----:B------:R1:W-:Y:S01]  /*0a30*/  STL [R1+0x470], R3 ;  /* 0x0004700301007387 */ /* 0x0003e20000100800 */
[----:B------:R-:W-:Y:S05]  /*0a40*/  @!P0 BRA `(.L_x_11067) ;  /* 0x000002e400088947 */ /* 0x000fea0003800000 */
.L_x_11068:
[----:B------:R-:W-:-:S08]  /*0a50*/  NOP ;  /* 0x0000000000007918 */ /* 0x000fd00000000000 */
[----:B------:R-:W0:Y:S02]  /*0a60*/  USETMAXREG.TRY_ALLOC.CTAPOOL UP0, 0xf0 ;  /* 0x000000f0000079c8 */ /* 0x000e240008000600 */
[----:B0-----:R-:W-:-:S13]  /*0a70*/  PLOP3.LUT P0, PT, PT, PT, UP0, 0x80, 0x0 ;  /* 0x000000000000781c */ /* 0x001fda0003f0f008 */
[----:B------:R-:W-:Y:S05]  /*0a80*/  @!P0 BRA `(.L_x_11068) ;  /* 0xfffffffc00f08947 */ /* 0x000fea000383ffff */
[----:B-1----:R-:W0:Y:S08]  /*0a90*/  LDC R3, c[0x0][0xd50] ;  /* 0x00035400ff037b82 */ /* 0x002e300000000800 */
[----:B------:R-:W-:Y:S06]  /*0aa0*/  BAR.ARV 0x8, 0x180 ;  /* 0x0206000000007b1d */ /* 0x000fec0000002000 */
[----:B------:R-:W-:-:S02]  /*0ab0*/  ISETP.NE.AND P0, PT, R73, 0x1, PT ;  /* 0x000000014900780c */ /* 0x000fc40003f05270 */
[----:B------:R-:W1:Y:S01]  /*0ac0*/  S2UR UR4, SR_CTAID.Y ;  /* 0x00000000000479c3 */ /* 0x000e620000002600 */
[----:B------:R2:W-:Y:S04]  /*0ad0*/  STL.64 [R1+0x218], RZ ;  /* 0x000218ff01007387 */ /* 0x0005e80000100a00 */
[----:B------:R2:W-:Y:S03]  /*0ae0*/  STL [R1+0x220], RZ ;  /* 0x000220ff01007387 */ /* 0x0005e60000100800 */
[----:B------:R-:W3:Y:S01]  /*0af0*/  S2UR UR36, SR_CTAID.Z ;  /* 0x00000000002479c3 */ /* 0x000ee20000002700 */
[----:B------:R2:W-:Y:S07]  /*0b00*/  STL [R1+0x224], RZ ;  /* 0x000224ff01007387 */ /* 0x0005ee0000100800 */
[----:B------:R-:W-:Y:S06]  /*0b10*/  @!P0 BAR.ARV 0x9, 0x100 ;  /* 0x0244000000008b1d */ /* 0x000fec0000002000 */
[----:B0-----:R-:W-:Y:S01]  /*0b20*/  ISETP.NE.AND P1, PT, R3, 0x1, PT ;  /* 0x000000010300780c */ /* 0x001fe20003f25270 */
[----:B-1----:R-:W-:-:S12]  /*0b30*/  IMAD.U32 R194, RZ, RZ, UR4 ;  /* 0x00000004ffc27e24 */ /* 0x002fd8000f8e00ff */
[----:B------:R-:W0:Y:S01]  /*0b40*/  @P1 LDC R0, c[0x0][0xd54] ;  /* 0x00035500ff001b82 */ /* 0x000e220000000800 */
[----:B---3--:R-:W-:-:S07]  /*0b50*/  ISETP.LE.AND P0, PT, RZ, UR36, PT ;  /* 0x00000024ff007c0c */ /* 0x008fce000bf03270 */
[----:B------:R-:W1:Y:S01]  /*0b60*/  @P1 LDC R5, c[0x0][0xd58] ;  /* 0x00035600ff051b82 */ /* 0x000e620000000800 */
[----:B0-----:R-:W-:-:S05]  /*0b70*/  @P1 IMAD.HI.U32 R0, R0, UR4, RZ ;  /* 0x0000000400001c27 */ /* 0x001fca000f8e00ff */
[----:B-1----:R-:W-:Y:S02]  /*0b80*/  @P1 SHF.R.U32.HI R194, RZ, R5, R0 ;  /* 0x00000005ffc21219 */ /* 0x002fe40000011600 */
[----:B------:R-:W-:-:S03]  /*0b90*/  IADD3 R32, P1, R18, 0x218, RZ ;  /* 0x0000021812207810 */ /* 0x000fc60007f3e0ff */
[----:B------:R-:W-:Y:S02]  /*0ba0*/  IMAD.MOV R234, RZ, RZ, -R194 ;  /* 0x000000ffffea7224 */ /* 0x000fe400078e0ac2 */
[----:B------:R-:W-:Y:S02]  /*0bb0*/  IMAD.X R33, RZ, RZ, R19, P1 ;  /* 0x000000ffff217224 */ /* 0x000fe400008e0613 */
[----:B------:R-:W-:Y:S01]  /*0bc0*/  IMAD R234, R3, R234, UR4 ;  /* 0x0000000403ea7e24 */ /* 0x000fe2000f8e02ea */
[----:B--2---:R-:W-:Y:S06]  /*0bd0*/  @!P0 BRA `(.L_x_11069) ;  /* 0x0000032c00f88947 */ /* 0x004fec0003800000 */
[----:B------:R-:W2:Y:S01]  /*0be0*/  LDL.LU R13, [R1+0x484] ;  /* 0x00048400010d7983 */ /* 0x000ea20000300800 */
[----:B------:R-:W0:Y:S01]  /*0bf0*/  LDC R0, c[0x0][0x448] ;  /* 0x00011200ff007b82 */ /* 0x000e220000000800 */
[----:B------:R-:W1:Y:S01]  /*0c00*/  S2R R11, SR_CgaCtaId ;  /* 0x00000000000b7919 */ /* 0x000e620000008800 */
[----:B------:R-:W3:Y:S01]  /*0c10*/  S2R R9, SR_SWINHI ;  /* 0x0000000000097919 */ /* 0x000ee20000002f00 */
[----:B------:R-:W4:Y:S01]  /*0c20*/  S2R R2, SR_TID.X ;  /* 0x0000000000027919 */ /* 0x000f220000002100 */
[----:B------:R-:W5:Y:S01]  /*0c30*/  S2R R8, SR_CTAID.X ;  /* 0x0000000000087919 */ /* 0x000f620000002500 */
[----:B------:R-:W-:Y:S01]  /*0c40*/  MOV R72, 0x400 ;  /* 0x0000040000487802 */ /* 0x000fe20000000f00 */
[----:B------:R-:W-:Y:S02]  /*0c50*/  IMAD.MOV.U32 R12, RZ, RZ, 0x3000 ;  /* 0x00003000ff0c7424 */ /* 0x000fe400078e00ff */
[----:B------:R-:W5:Y:S01]  /*0c60*/  LDC.64 R22, c[0x0][0x418] ;  /* 0x00010600ff167b82 */ /* 0x000f620000000a00 */
[----:B0-----:R-:W-:Y:S01]  /*0c70*/  ISETP.NE.AND P1, PT, R0, 0x1, PT ;  /* 0x000000010000780c */ /* 0x001fe20003f25270 */
[----:B------:R-:W-:-:S06]  /*0c80*/  IMAD.MOV.U32 R0, RZ, RZ, 0xc000 ;  /* 0x0000c000ff007424 */ /* 0x000fcc00078e00ff */
[----:B------:R-:W0:Y:S01]  /*0c90*/  LDC R16, c[0x0][0xa80] ;  /* 0x0002a000ff107b82 */ /* 0x000e220000000800 */
[----:B------:R-:W-:Y:S02]  /*0ca0*/  IMAD.MOV.U32 R5, RZ, RZ, 0x100 ;  /* 0x00000100ff057424 */ /* 0x000fe400078e00ff */
[----:B------:R-:W-:Y:S02]  /*0cb0*/  IMAD.MOV.U32 R6, RZ, RZ, 0x1 ;  /* 0x00000001ff067424 */ /* 0x000fe400078e00ff */
[----:B------:R-:W-:-:S03]  /*0cc0*/  IMAD.MOV.U32 R7, RZ, RZ, RZ ;  /* 0x000000ffff077224 */ /* 0x000fc600078e00ff */
[----:B------:R-:W0:Y:S01]  /*0cd0*/  LDC R29, c[0x0][0x424] ;  /* 0x00010900ff1d7b82 */ /* 0x000e220000000800 */
[----:B-1----:R-:W-:-:S04]  /*0ce0*/  LEA R72, R11, R72, 0x18 ;  /* 0x000000480b487211 */ /* 0x002fc800078ec0ff */
[----:B------:R-:W-:Y:S02]  /*0cf0*/  MOV R26, R72 ;  /* 0x00000048001a7202 */ /* 0x000fe40000000f00 */
[----:B---3--:R-:W-:Y:S02]  /*0d00*/  MOV R27, R9 ;  /* 0x00000009001b7202 */ /* 0x008fe40000000f00 */
[----:B------:R-:W1:Y:S01]  /*0d10*/  @P1 LDC R9, c[0x0][0x44c] ;  /* 0x00011300ff091b82 */ /* 0x000e620000000800 */
[----:B----4-:R-:W-:-:S04]  /*0d20*/  LOP3.LUT R2, R2, 0x7f, RZ, 0xc0, !PT ;  /* 0x0000007f02027812 */ /* 0x010fc800078ec0ff */
[----:B------:R-:W-:Y:S01]  /*0d30*/  ISETP.NE.AND P0, PT, R2, RZ, PT ;  /* 0x000000ff0200720c */ /* 0x000fe20003f05270 */
[----:B------:R-:W-:Y:S01]  /*0d40*/  IMAD.MOV.U32 R52, RZ, RZ, R0 ;  /* 0x000000ffff347224 */ /* 0x000fe200078e0000 */
[----:B-----5:R-:W-:Y:S01]  /*0d50*/  STL [R1+0x70], R8 ;  /* 0x0000700801007387 */ /* 0x020fe20000100800 */
[----:B------:R-:W3:Y:S01]  /*0d60*/  LDC R10, c[0x0][0x2f0] ;  /* 0x0000bc00ff0a7b82 */ /* 0x000ee20000000800 */
[----:B------:R-:W-:Y:S02]  /*0d70*/  SEL R4, RZ, 0x1, P0 ;  /* 0x00000001ff047807 */ /* 0x000fe40000000000 */
[C---:B------:R-:W-:Y:S02]  /*0d80*/  IADD3 R0, P0, R26.reuse, 0x32450, RZ ;  /* 0x000324501a007810 */ /* 0x040fe40007f1e0ff */
[----:B------:R-:W-:Y:S01]  /*0d90*/  IADD3 R14, P2, R26, 0x32460, RZ ;  /* 0x000324601a0e7810 */ /* 0x000fe20007f5e0ff */
[----:B------:R4:W-:Y:S01]  /*0da0*/  STL.128 [R1+0x20], R4 ;  /* 0x0000200401007387 */ /* 0x0009e20000100c00 */
[----:B------:R-:W-:Y:S01]  /*0db0*/  IMAD.MOV.U32 R54, RZ, RZ, R4 ;  /* 0x000000ffff367224 */ /* 0x000fe200078e0004 */
[----:B------:R-:W5:Y:S02]  /*0dc0*/  @P1 LDC R20, c[0x0][0x450] ;  /* 0x00011400ff141b82 */ /* 0x000f640000000800 */
[----:B------:R-:W-:-:S02]  /*0dd0*/  IMAD.X R15, RZ, RZ, R27, P2 ;  /* 0x000000ffff0f7224 */ /* 0x000fc400010e061b */
[----:B------:R-:W-:Y:S01]  /*0de0*/  IMAD.MOV.U32 R2, RZ, RZ, 0x1 ;  /* 0x00000001ff027424 */ /* 0x000fe200078e00ff */
[----:B----4-:R-:W-:Y:S01]  /*0df0*/  IADD3 R6, P2, R26, 0x32430, RZ ;  /* 0x000324301a067810 */ /* 0x010fe20007f5e0ff */
[----:B------:R-:W-:-:S04]  /*0e00*/  IMAD.MOV.U32 R3, RZ, RZ, RZ ;  /* 0x000000ffff037224 */ /* 0x000fc800078e00ff */
[----:B------:R-:W-:Y:S01]  /*0e10*/  IMAD.X R7, RZ, RZ, R27, P2 ;  /* 0x000000ffff077224 */ /* 0x000fe200010e061b */
[----:B------:R-:W-:Y:S01]  /*0e20*/  IADD3 R193, P2, R18, 0x230, RZ ;  /* 0x0000023012c17810 */ /* 0x000fe20007f5e0ff */
[----:B------:R-:W4:Y:S03]  /*0e30*/  S2R R70, SR_TID.X ;  /* 0x0000000000467919 */ /* 0x000f260000002100 */
[----:B------:R0:W-:Y:S01]  /*0e40*/  STL.64 [R1+0x8], R6 ;  /* 0x0000080601007387 */ /* 0x0001e20000100a00 */
[----:B------:R-:W-:-:S03]  /*0e50*/  IMAD.X R179, RZ, RZ, R19, P2 ;  /* 0x000000ffffb37224 */ /* 0x000fc600010e0613 */
[----:B------:R1:W-:Y:S01]  /*0e60*/  STL.64 [R1+0x60], R2 ;  /* 0x0000600201007387 */ /* 0x0003e20000100a00 */
[----:B------:R-:W-:Y:S01]  /*0e70*/  IADD3 R36, P2, R18, 0x120, RZ ;  /* 0x0000012012247810 */ /* 0x000fe20007f5e0ff */
[----:B0-----:R-:W0:Y:S01]  /*0e80*/  LDC R6, c[0x0][0x288] ;  /* 0x0000a200ff067b82 */ /* 0x001e220000000800 */
[----:B-1----:R-:W-:Y:S01]  /*0e90*/  IMAD.X R3, RZ, RZ, R27, P0 ;  /* 0x000000ffff037224 */ /* 0x002fe200000e061b */
[----:B------:R-:W-:Y:S02]  /*0ea0*/  ISETP.NE.U32.AND P0, PT, R22, RZ, PT ;  /* 0x000000ff1600720c */ /* 0x000fe40003f05070 */
[----:B------:R-:W-:Y:S01]  /*0eb0*/  IMAD.X R37, RZ, RZ, R19, P2 ;  /* 0x000000ffff257224 */ /* 0x000fe200010e0613 */
[C---:B------:R-:W-:Y:S02]  /*0ec0*/  IADD3 R65, P2, R18.reuse, 0x98, RZ ;  /* 0x0000009812417810 */ /* 0x040fe40007f5e0ff */
[----:B------:R-:W-:Y:S01]  /*0ed0*/  ISETP.NE.AND.EX P0, PT, R23, RZ, PT, P0 ;  /* 0x000000ff1700720c */ /* 0x000fe20003f05300 */
[----:B------:R-:W-:Y:S01]  /*0ee0*/  STL.64 [R1+0x68], R14 ;  /* 0x0000680e01007387 */ /* 0x000fe20000100a00 */
[----:B------:R-:W-:-:S02]  /*0ef0*/  IADD3 R40, P6, R18, 0x170, RZ ;  /* 0x0000017012287810 */ /* 0x000fc40007fde0ff */
[----:B------:R-:W-:Y:S01]  /*0f00*/  SEL R29, R29, 0x1, P0 ;  /* 0x000000011d1d7807 */ /* 0x000fe20000000000 */
[----:B------:R-:W-:Y:S01]  /*0f10*/  STL [R1+0x250], R16 ;  /* 0x0002501001007387 */ /* 0x000fe20000100800 */
[----:B------:R-:W-:-:S03]  /*0f20*/  IADD3 R24, P5, R18, 0x16c, RZ ;  /* 0x0000016c12187810 */ /* 0x000fc60007fbe0ff */
[----:B------:R-:W-:Y:S01]  /*0f30*/  STL.128 [R1+0x230], RZ ;  /* 0x000230ff01007387 */ /* 0x000fe20000100c00 */
[----:B------:R-:W-:-:S03]  /*0f40*/  IADD3 R23, P0, R18, 0x13c, RZ ;  /* 0x0000013c12177810 */ /* 0x000fc60007f1e0ff */
[----:B------:R-:W-:Y:S01]  /*0f50*/  STL.128 [R1+0x240], RZ ;  /* 0x000240ff01007387 */ /* 0x000fe20000100c00 */
[----:B------:R-:W-:-:S03]  /*0f60*/  IADD3 R44, P4, R18, 0x138, RZ ;  /* 0x00000138122c7810 */ /* 0x000fc60007f9e0ff */
[----:B------:R-:W-:Y:S04]  /*0f70*/  STL.128 [R1+0x260], RZ ;  /* 0x000260ff01007387 */ /* 0x000fe80000100c00 */
        /* <DEDUP_REMOVED lines=31> */
[----:B------:R-:W-:Y:S04]  /*1170*/  STL.64 [R1], RZ ;  /* 0x000000ff01007387 */ /* 0x000fe80000100a00 */
[----:B------:R-:W-:Y:S01]  /*1180*/  STL.64 [R1+0x38], RZ ;  /* 0x000038ff01007387 */ /* 0x000fe20000100a00 */
[----:B------:R-:W-:-:S02]  /*1190*/  IMAD.X R66, RZ, RZ, R19, P2 ;  /* 0x000000ffff427224 */ /* 0x000fc400010e0613 */
[----:B---3--:R-:W-:Y:S02]  /*11a0*/  IMAD R29, R29, R10, RZ ;  /* 0x0000000a1d1d7224 */ /* 0x008fe400078e02ff */
[--C-:B------:R-:W-:Y:S01]  /*11b0*/  IMAD.X R41, RZ, RZ, R19.reuse, P6 ;  /* 0x000000ffff297224 */ /* 0x100fe200030e0613 */
[----:B------:R-:W-:Y:S01]  /*11c0*/  IADD3 R42, P6, R18, 0x118, RZ ;  /* 0x00000118122a7810 */ /* 0x000fe20007fde0ff */
[----:B------:R-:W-:Y:S01]  /*11d0*/  IMAD.X R25, RZ, RZ, R19, P5 ;  /* 0x000000ffff197224 */ /* 0x000fe200028e0613 */
[----:B--2---:R1:W-:Y:S02]  /*11e0*/  STL.64 [R1+0x18], R12 ;  /* 0x0000180c01007387 */ /* 0x0043e40000100a00 */
[----:B-1----:R-:W-:Y:S02]  /*11f0*/  IMAD.MOV.U32 R12, RZ, RZ, R0 ;  /* 0x000000ffff0c7224 */ /* 0x002fe400078e0000 */
[----:B------:R-:W-:-:S04]  /*1200*/  IMAD.SHL.U32 R0, R8, 0x80, RZ ;  /* 0x0000008008007824 */ /* 0x000fc800078e00ff */
[----:B------:R-:W-:-:S04]  /*1210*/  @P1 VIADD R4, R0, 0x7f ;  /* 0x0000007f00041836 */ /* 0x000fc80000000000 */
[----:B------:R-:W-:Y:S02]  /*1220*/  @P1 IMAD.HI.U32 R5, R4, R9, RZ ;  /* 0x0000000904051227 */ /* 0x000fe400078e00ff */
[----:B------:R-:W1:Y:S02]  /*1230*/  LDC.64 R8, c[0x0][0xad8] ;  /* 0x0002b600ff087b82 */ /* 0x000e640000000a00 */
[----:B------:R-:W-:Y:S02]  /*1240*/  IMAD.MOV.U32 R2, RZ, RZ, R13 ;  /* 0x000000ffff027224 */ /* 0x000fe400078e000d */
[----:B------:R-:W-:Y:S02]  /*1250*/  IMAD.MOV.U32 R13, RZ, RZ, R3 ;  /* 0x000000ffff0d7224 */ /* 0x000fe400078e0003 */
[----:B------:R-:W-:Y:S01]  /*1260*/  IMAD.MOV.U32 R53, RZ, RZ, R2 ;  /* 0x000000ffff357224 */ /* 0x000fe200078e0002 */
[----:B------:R-:W-:Y:S02]  /*1270*/  IADD3 R2, P3, R26, 0x32440, RZ ;  /* 0x000324401a027810 */ /* 0x000fe40007f7e0ff */
[----:B------:R-:W-:Y:S03]  /*1280*/  STL.128 [R1+0x40], R12 ;  /* 0x0000400c01007387 */ /* 0x000fe60000100c00 */
[----:B------:R-:W-:Y:S01]  /*1290*/  IMAD.X R3, RZ, RZ, R27, P3 ;  /* 0x000000ffff037224 */ /* 0x000fe200018e061b */
[C---:B------:R-:W-:Y:S01]  /*12a0*/  IADD3 R38, P3, R18.reuse, 0x128, RZ ;  /* 0x0000012812267810 */ /* 0x040fe20007f7e0ff */
[--C-:B------:R-:W-:Y:S01]  /*12b0*/  IMAD.X R22, RZ, RZ, R19.reuse, P0 ;  /* 0x000000ffff167224 */ /* 0x100fe200000e0613 */
[C---:B------:R-:W-:Y:S01]  /*12c0*/  IADD3 R58, P5, R18.reuse, 0x110, RZ ;  /* 0x00000110123a7810 */ /* 0x040fe20007fbe0ff */
[--C-:B------:R-:W-:Y:S01]  /*12d0*/  IMAD.X R67, RZ, RZ, R19.reuse, P4 ;  /* 0x000000ffff437224 */ /* 0x100fe200020e0613 */
[C---:B------:R-:W-:Y:S01]  /*12e0*/  IADD3 R49, P0, R18.reuse, 0xb0, RZ ;  /* 0x000000b012317810 */ /* 0x040fe20007f1e0ff */
[----:B------:R-:W-:Y:S01]  /*12f0*/  IMAD.X R45, RZ, RZ, R19, P3 ;  /* 0x000000ffff2d7224 */ /* 0x000fe200018e0613 */
[----:B------:R-:W-:-:S02]  /*1300*/  IADD3 R34, P4, R18, 0xa8, RZ ;  /* 0x000000a812227810 */ /* 0x000fc40007f9e0ff */
[----:B-1----:R-:W-:Y:S01]  /*1310*/  ISETP.GE.AND P2, PT, R9, 0x1, PT ;  /* 0x000000010900780c */ /* 0x002fe20003f46270 */
[----:B------:R-:W-:Y:S01]  /*1320*/  VIADD R4, R0, 0x7f ;  /* 0x0000007f00047836 */ /* 0x000fe20000000000 */
[C---:B------:R-:W-:Y:S02]  /*1330*/  IADD3 R63, P3, R18.reuse, 0xa0, RZ ;  /* 0x000000a0123f7810 */ /* 0x040fe40007f7e0ff */
[----:B-----5:R-:W-:Y:S02]  /*1340*/  @P1 SHF.R.U32.HI R4, RZ, R20, R5 ;  /* 0x00000014ff041219 */ /* 0x020fe40000011605 */
[----:B0-----:R-:W-:Y:S01]  /*1350*/  IADD3 R235, R29, 0x1, -R6 ;  /* 0x000000011deb7810 */ /* 0x001fe20007ffe806 */
[----:B------:R-:W-:Y:S02]  /*1360*/  IMAD.MOV.U32 R55, RZ, RZ, 0x100 ;  /* 0x00000100ff377424 */ /* 0x000fe400078e00ff */
[--C-:B------:R-:W-:Y:S01]  /*1370*/  IMAD.X R47, RZ, RZ, R19.reuse, P6 ;  /* 0x000000ffff2f7224 */ /* 0x100fe200030e0613 */
[C---:B------:R-:W-:Y:S01]  /*1380*/  IADD3 R60, P6, R18.reuse, 0x90, RZ ;  /* 0x00000090123c7810 */ /* 0x040fe20007fde0ff */
[--C-:B------:R-:W-:Y:S01]  /*1390*/  IMAD.X R57, RZ, RZ, R19.reuse, P5 ;  /* 0x000000ffff397224 */ /* 0x100fe200028e0613 */
[C---:B------:R-:W-:Y:S01]  /*13a0*/  IADD3 R51, P5, R18.reuse, 0x88, RZ ;  /* 0x0000008812337810 */ /* 0x040fe20007fbe0ff */
[--C-:B------:R-:W-:Y:S01]  /*13b0*/  IMAD.X R50, RZ, RZ, R19.reuse, P0 ;  /* 0x000000ffff327224 */ /* 0x100fe200000e0613 */
[C---:B------:R-:W-:Y:S01]  /*13c0*/  IADD3 R68, P0, R18.reuse, 0x80, RZ ;  /* 0x0000008012447810 */ /* 0x040fe20007f1e0ff */
[--C-:B------:R-:W-:Y:S01]  /*13d0*/  IMAD.X R35, RZ, RZ, R19.reuse, P4 ;  /* 0x000000ffff237224 */ /* 0x100fe200020e0613 */
[C---:B------:R-:W-:Y:S01]  /*13e0*/  IADD3 R30, P4, R18.reuse, 0x78, RZ ;  /* 0x00000078121e7810 */ /* 0x040fe20007f9e0ff */
[----:B------:R-:W-:Y:S01]  /*13f0*/  IMAD.X R64, RZ, RZ, R19, P3 ;  /* 0x000000ffff407224 */ /* 0x000fe200018e0613 */
[C---:B------:R-:W-:Y:S01]  /*1400*/  IADD3 R61, P3, R18.reuse, 0x38, RZ ;  /* 0x00000038123d7810 */ /* 0x040fe20007f7e0ff */
[----:B------:R-:W-:Y:S01]  /*1410*/  IMAD.IADD R7, R235, 0x1, R4 ;  /* 0x00000001eb077824 */ /* 0x000fe200078e0204 */
[----:B------:R-:W-:Y:S01]  /*1420*/  USHF.R.S32.HI UR37, URZ, 0x1f, UR36 ;  /* 0x0000001f3f257899 */ /* 0x000fe20008011424 */
[----:B------:R4:W-:Y:S01]  /*1430*/  STL.128 [R1+0x50], R52 ;  /* 0x0000503401007387 */ /* 0x0009e20000100c00 */
[----:B------:R-:W-:-:S02]  /*1440*/  VIADD R157, R18, 0x178 ;  /* 0x00000178129d7836 */ /* 0x000fc40000000000 */
[--C-:B------:R-:W-:Y:S01]  /*1450*/  IMAD.X R59, RZ, RZ, R19.reuse, P6 ;  /* 0x000000ffff3b7224 */ /* 0x100fe200030e0613 */
[----:B------:R-:W-:Y:S01]  /*1460*/  STL.64 [R1+0x10], R2 ;  /* 0x0000100201007387 */ /* 0x000fe20000100a00 */
[--C-:B------:R-:W-:Y:S02]  /*1470*/  IMAD.X R56, RZ, RZ, R19.reuse, P5 ;  /* 0x000000ffff387224 */ /* 0x100fe400028e0613 */
[--C-:B------:R-:W-:Y:S01]  /*1480*/  IMAD.X R69, RZ, RZ, R19.reuse, P0 ;  /* 0x000000ffff457224 */ /* 0x100fe200000e0613 */
[----:B------:R0:W-:Y:S01]  /*1490*/  STL.64 [R1+0x30], R2 ;  /* 0x0000300201007387 */ /* 0x0001e20000100a00 */
[--C-:B------:R-:W-:Y:S02]  /*14a0*/  IMAD.X R31, RZ, RZ, R19.reuse, P4 ;  /* 0x000000ffff1f7224 */ /* 0x100fe400020e0613 */
[----:B------:R-:W-:Y:S02]  /*14b0*/  IMAD.X R62, RZ, RZ, R19, P3 ;  /* 0x000000ffff3e7224 */ /* 0x000fe400018e0613 */
[----:B----4-:R-:W-:-:S02]  /*14c0*/  VIADD R53, R70, 0xffffff80 ;  /* 0xffffff8046357836 */ /* 0x010fc40000000000 */
[----:B0-----:R-:W-:Y:S01]  /*14d0*/  IMAD.IADD R2, R7, 0x1, R8 ;  /* 0x0000000107027824 */ /* 0x001fe200078e0208 */
        /* <DEDUP_REMOVED lines=11> */
.L_x_11071:
[----:B------:R-:W-:-:S13]  /*1590*/  ISETP.NE.AND P0, PT, R9, 0x1, PT ;  /* 0x000000010900780c */ /* 0x000fda0003f05270 */
[----:B------:R-:W0:Y:S02]  /*15a0*/  @P0 LDC.64 R4, c[0x0][0xae0] ;  /* 0x0002b800ff040b82 */ /* 0x000e240000000a00 */
[----:B0-----:R-:W-:-:S05]  /*15b0*/  @P0 IMAD.HI.U32 R4, R3, R4, RZ ;  /* 0x0000000403040227 */ /* 0x001fca00078e00ff */
[----:B------:R-:W-:-:S07]  /*15c0*/  @P0 SHF.R.U32.HI R3, RZ, R5, R4 ;  /* 0x00000005ff030219 */ /* 0x000fce0000011604 */
.L_x_11072:
[----:B------:R-:W-:-:S05]  /*15d0*/  IMAD R3, R3, R9, R9 ;  /* 0x0000000903037224 */ /* 0x000fca00078e0209 */
[----:B------:R-:W-:-:S07]  /*15e0*/  VIMNMX R2, R2, R3, PT ;  /* 0x0000000302027248 */ /* 0x000fce0003fe0100 */
.L_x_11070:
[----:B------:R-:W0:Y:S01]  /*15f0*/  @P1 LDC R5, c[0x0][0x44c] ;  /* 0x00011300ff051b82 */ /* 0x000e220000000800 */
[----:B------:R-:W-:Y:S01]  /*1600*/  VIADD R3, R2, 0x5f ;  /* 0x0000005f02037836 */ /* 0x000fe20000000000 */
[----:B------:R-:W-:Y:S01]  /*1610*/  ULDC UR4, c[0x0][0xad4] ;  /* 0x0002b50000047ab9 */ /* 0x000fe20000000800 */
[----:B------:R-:W-:Y:S02]  /*1620*/  VIADD R2, R29, 0x5f ;  /* 0x0000005f1d027836 */ /* 0x000fe40000000000 */
[----:B------:R-:W-:-:S03]  /*1630*/  IMAD.HI R4, R3, 0x2aaaaaab, RZ ;  /* 0x2aaaaaab03047827 */ /* 0x000fc600078e02ff */
[----:B------:R-:W1:Y:S01]  /*1640*/  @P1 LDC R8, c[0x0][0x450] ;  /* 0x00011400ff081b82 */ /* 0x000e620000000800 */
[----:B------:R-:W-:-:S04]  /*1650*/  IMAD.HI R2, R2, 0x2aaaaaab, RZ ;  /* 0x2aaaaaab02027827 */ /* 0x000fc800078e02ff */
[----:B------:R-:W-:Y:S01]  /*1660*/  IMAD.IADD R17, R29, 0x1, -R6 ;  /* 0x000000011d117824 */ /* 0x000fe200078e0a06 */
[----:B------:R-:W-:-:S04]  /*1670*/  SHF.R.U32.HI R3, RZ, 0x1f, R2 ;  /* 0x0000001fff037819 */ /* 0x000fc80000011602 */
[----:B------:R-:W-:Y:S01]  /*1680*/  LEA.HI.SX32 R3, R2, R3, 0x1c ;  /* 0x0000000302037211 */ /* 0x000fe200078fe2ff */
[----:B0-----:R-:W-:-:S05]  /*1690*/  @P1 IMAD.HI.U32 R5, R0, R5, RZ ;  /* 0x0000000500051227 */ /* 0x001fca00078e00ff */
[----:B-1----:R-:W-:Y:S02]  /*16a0*/  @P1 SHF.R.U32.HI R0, RZ, R8, R5 ;  /* 0x00000008ff001219 */ /* 0x002fe40000011605 */
[----:B------:R-:W-:-:S03]  /*16b0*/  SHF.R.U32.HI R5, RZ, 0x1f, R4 ;  /* 0x0000001fff057819 */ /* 0x000fc60000011604 */
[----:B------:R-:W-:Y:S01]  /*16c0*/  IMAD.IADD R0, R17, 0x1, R0 ;  /* 0x0000000111007824 */ /* 0x000fe200078e0200 */
[----:B------:R-:W-:-:S03]  /*16d0*/  LEA.HI.SX32 R4, R4, R5, 0x1c ;  /* 0x0000000504047211 */ /* 0x000fc600078fe2ff */
[----:B------:R-:W-:Y:S01]  /*16e0*/  VIADD R2, R0, -UR4 ;  /* 0x8000000400027c36 */ /* 0x000fe20008000000 */
[----:B------:R-:W-:Y:S01]  /*16f0*/  VIMNMX R11, R3, R4, PT ;  /* 0x00000004030b7248 */ /* 0x000fe20003fe0100 */
        /* <DEDUP_REMOVED lines=10> */
.L_x_11074:
[----:B------:R-:W-:-:S13]  /*17a0*/  ISETP.NE.AND P0, PT, R9, 0x1, PT ;  /* 0x000000010900780c */ /* 0x000fda0003f05270 */
[----:B------:R-:W0:Y:S02]  /*17b0*/  @P0 LDC.64 R4, c[0x0][0xae0] ;  /* 0x0002b800ff040b82 */ /* 0x000e240000000a00 */
[----:B0-----:R-:W-:-:S05]  /*17c0*/  @P0 IMAD.HI.U32 R4, R0, R4, RZ ;  /* 0x0000000400040227 */ /* 0x001fca00078e00ff */
[----:B------:R-:W-:-:S07]  /*17d0*/  @P0 SHF.R.U32.HI R0, RZ, R5, R4 ;  /* 0x00000005ff000219 */ /* 0x000fce0000011604 */
.L_x_11075:
[----:B------:R-:W-:-:S05]  /*17e0*/  IMAD R3, R0, R9, RZ ;  /* 0x0000000900037224 */ /* 0x000fca00078e02ff */
[----:B------:R-:W-:-:S07]  /*17f0*/  VIMNMX R2, R2, R3, !PT ;  /* 0x0000000302027248 */ /* 0x000fce0007fe0100 */
.L_x_11073:
[----:B------:R-:W-:Y:S01]  /*1800*/  IMAD.HI R2, R2, 0x2aaaaaab, RZ ;  /* 0x2aaaaaab02027827 */ /* 0x000fe200078e02ff */
[----:B------:R-:W-:-:S04]  /*1810*/  LOP3.LUT R192, R234, 0xffff, RZ, 0xc0, !PT ;  /* 0x0000ffffeac07812 */ /* 0x000fc800078ec0ff */
[----:B------:R-:W-:-:S04]  /*1820*/  SHF.R.U32.HI R3, RZ, 0x1f, R2 ;  /* 0x0000001fff037819 */ /* 0x000fc80000011602 */
[----:B------:R-:W-:-:S04]  /*1830*/  LEA.HI.SX32 R3, R2, R3, 0x1c ;  /* 0x0000000302037211 */ /* 0x000fc800078fe2ff */
[----:B------:R-:W-:Y:S01]  /*1840*/  VIMNMX R8, RZ, R3, !PT ;  /* 0x00000003ff087248 */ /* 0x000fe20007fe0100 */
[----:B------:R-:W-:-:S03]  /*1850*/  IMAD.MOV.U32 R3, RZ, RZ, RZ ;  /* 0x000000ffff037224 */ /* 0x000fc600078e00ff */
        /* <DEDUP_REMOVED lines=33> */
.L_x_11076:
[----:B------:R-:W-:Y:S01]  /*1a70*/  IMAD R192, R192, R3, R8 ;  /* 0x00000003c0c07224 */ /* 0x000fe200078e0208 */
[----:B------:R-:W-:-:S04]  /*1a80*/  PLOP3.LUT P0, PT, PT, PT, PT, 0x80, 0x0 ;  /* 0x000000000000781c */ /* 0x000fc80003f0f070 */
[----:B------:R-:W-:-:S04]  /*1a90*/  VIADDMNMX R16, R192, R3, R11, PT ;  /* 0x00000003c0107246 */ /* 0x000fc8000380010b */
[----:B------:R-:W-:-:S13]  /*1aa0*/  ISETP.GT.AND P1, PT, R16, R192, PT ;  /* 0x000000c01000720c */ /* 0x000fda0003f24270 */
[----:B------:R-:W-:Y:S05]  /*1ab0*/  @!P1 BRA `(.L_x_11077) ;  /* 0x000002a800ec9947 */ /* 0x000fea0003800000 */
[----:B------:R-:W-:Y:S01]  /*1ac0*/  SHF.R.S32.HI R0, RZ, 0x1f, R53 ;  /* 0x0000001fff007819 */ /* 0x000fe20000011435 */
[----:B------:R-:W-:Y:S01]  /*1ad0*/  VIADD R15, R72, 0x18400 ;  /* 0x00018400480f7836 */ /* 0x000fe20000000000 */
[----:B------:R-:W-:Y:S01]  /*1ae0*/  STL.64 [R1+0x78], RZ ;  /* 0x000078ff01007387 */ /* 0x000fe20000100a00 */
[----:B------:R-:W-:Y:S01]  /*1af0*/  IMAD.MOV.U32 R4, RZ, RZ, 0x1 ;  /* 0x00000001ff047424 */ /* 0x000fe200078e00ff */
[----:B------:R-:W-:Y:S01]  /*1b00*/  LEA.HI R28, R0, R53, RZ, 0x7 ;  /* 0x00000035001c7211 */ /* 0x000fe200078f38ff */
[----:B------:R-:W-:Y:S01]  /*1b10*/  IMAD.MOV.U32 R5, RZ, RZ, RZ ;  /* 0x000000ffff057224 */ /* 0x000fe200078e00ff */
[----:B------:R-:W-:Y:S01]  /*1b20*/  STL.128 [R1+0xb0], RZ ;  /* 0x0000b0ff01007387 */ /* 0x000fe20000100c00 */
[----:B------:R-:W-:Y:S01]  /*1b30*/  IMAD.MOV.U32 R6, RZ, RZ, 0x1 ;  /* 0x00000001ff067424 */ /* 0x000fe200078e00ff */
[----:B------:R-:W-:Y:S01]  /*1b40*/  SHF.R.S32.HI R55, RZ, 0x7, R28 ;  /* 0x00000007ff377819 */ /* 0x000fe2000001141c */
[----:B------:R-:W-:Y:S01]  /*1b50*/  IMAD.MOV.U32 R7, RZ, RZ, RZ ;  /* 0x000000ffff077224 */ /* 0x000fe200078e00ff */
[----:B------:R-:W-:Y:S01]  /*1b60*/  STL.128 [R1+0xc0], RZ ;  /* 0x0000c0ff01007387 */ /* 0x000fe20000100c00 */
[----:B------:R-:W-:Y:S01]  /*1b70*/  IMAD.MOV.U32 R12, RZ, RZ, 0x1 ;  /* 0x00000001ff0c7424 */ /* 0x000fe200078e00ff */
[----:B------:R-:W-:Y:S01]  /*1b80*/  LOP3.LUT P0, RZ, R15, 0x1bf, RZ, 0xc0, !PT ;  /* 0x000001bf0fff7812 */ /* 0x000fe2000780c0ff */
[----:B------:R-:W-:Y:S01]  /*1b90*/  IMAD.MOV.U32 R13, RZ, RZ, RZ ;  /* 0x000000ffff0d7224 */ /* 0x000fe200078e00ff */
[----:B------:R-:W0:Y:S01]  /*1ba0*/  SHFL.IDX PT, R0, R55, RZ, 0x1f ;  /* 0x00001fff37007589 */ /* 0x000e2200000e0000 */
[----:B------:R-:W-:-:S02]  /*1bb0*/  IMAD.MOV.U32 R11, RZ, RZ, 0x40000040 ;  /* 0x40000040ff0b7424 */ /* 0x000fc400078e00ff */
[----:B------:R-:W-:Y:S01]  /*1bc0*/  IMAD.MOV.U32 R9, RZ, RZ, 0x40000040 ;  /* 0x40000040ff097424 */ /* 0x000fe200078e00ff */
[----:B------:R1:W-:Y:S04]  /*1bd0*/  STL.128 [R1+0x80], R4 ;  /* 0x0000800401007387 */ /* 0x0003e80000100c00 */
[----:B------:R2:W-:Y:S04]  /*1be0*/  STL.64 [R1+0x90], R12 ;  /* 0x0000900c01007387 */ /* 0x0005e80000100a00 */
[----:B------:R3:W-:Y:S04]  /*1bf0*/  STL.128 [R1+0xd0], RZ ;  /* 0x0000d0ff01007387 */ /* 0x0007e80000100c00 */
[----:B------:R3:W-:Y:S01]  /*1c00*/  STL.128 [R1+0xe0], RZ ;  /* 0x0000e0ff01007387 */ /* 0x0007e20000100c00 */
[----:B-1----:R-:W-:-:S03]  /*1c10*/  IMAD.MOV.U32 R5, RZ, RZ, 0x40000040 ;  /* 0x40000040ff057424 */ /* 0x002fc600078e00ff */
[----:B------:R3:W-:Y:S01]  /*1c20*/  STL.128 [R1+0xf0], RZ ;  /* 0x0000f0ff01007387 */ /* 0x0007e20000100c00 */
[----:B------:R-:W-:Y:S01]  /*1c30*/  IMAD.MOV.U32 R7, RZ, RZ, 0x40000040 ;  /* 0x40000040ff077424 */ /* 0x000fe200078e00ff */
[----:B0-----:R-:W-:Y:S01]  /*1c40*/  LEA.HI R2, R0, R0, RZ, 0x1 ;  /* 0x0000000000027211 */ /* 0x001fe200078f08ff */
[----:B--2---:R-:W-:Y:S01]  /*1c50*/  IMAD.MOV.U32 R13, RZ, RZ, 0x40000040 ;  /* 0x40000040ff0d7424 */ /* 0x004fe200078e00ff */
[----:B------:R3:W-:Y:S02]  /*1c60*/  STL.128 [R1+0x100], RZ ;  /* 0x000100ff01007387 */ /* 0x0007e40000100c00 */
[----:B------:R-:W-:Y:S01]  /*1c70*/  LOP3.LUT R3, R2, 0x7fffe, RZ, 0xc0, !PT ;  /* 0x0007fffe02037812 */ /* 0x000fe200078ec0ff */
[----:B------:R-:W-:-:S04]  /*1c80*/  VIADD R2, R72, 0x1c400 ;  /* 0x0001c40048027836 */ /* 0x000fc80000000000 */
[----:B------:R-:W-:Y:S01]  /*1c90*/  IMAD.IADD R0, R0, 0x1, -R3 ;  /* 0x0000000100007824 */ /* 0x000fe200078e0a03 */
[----:B------:R-:W-:Y:S01]  /*1ca0*/  SHF.R.U32.HI R2, RZ, 0x4, R2 ;  /* 0x00000004ff027819 */ /* 0x000fe20000011602 */
[----:B------:R-:W-:Y:S02]  /*1cb0*/  VIADD R3, R72, 0x400 ;  /* 0x0000040048037836 */ /* 0x000fe40000000000 */
[----:B------:R-:W-:Y:S01]  /*1cc0*/  IMAD R0, R0, 0x2000, R15 ;  /* 0x0000200000007824 */ /* 0x000fe200078e020f */
[----:B------:R-:W-:Y:S02]  /*1cd0*/  LOP3.LUT R2, R2, 0x3fff, RZ, 0xc0, !PT ;  /* 0x00003fff02027812 */ /* 0x000fe400078ec0ff */
[----:B------:R-:W-:Y:S01]  /*1ce0*/  SHF.R.U32.HI R3, RZ, 0x4, R3 ;  /* 0x00000004ff037819 */ /* 0x000fe20000011603 */
[----:B------:R-:W-:Y:S01]  /*1cf0*/  VIADD R8, R0, 0xa000 ;  /* 0x0000a00000087836 */ /* 0x000fe20000000000 */
[----:B------:R-:W-:Y:S02]  /*1d00*/  SHF.R.U32.HI R0, RZ, 0x4, R0 ;  /* 0x00000004ff007819 */ /* 0x000fe40000011600 */
[----:B------:R-:W-:-:S02]  /*1d10*/  LOP3.LUT R2, R2, 0x10000, RZ, 0xfc, !PT ;  /* 0x0001000002027812 */ /* 0x000fc400078efcff */
[----:B------:R-:W-:Y:S02]  /*1d20*/  SHF.R.U32.HI R8, RZ, 0x4, R8 ;  /* 0x00000004ff087819 */ /* 0x000fe40000011608 */
[----:B------:R-:W-:Y:S01]  /*1d30*/  LOP3.LUT R3, R3, 0x3fff, RZ, 0xc0, !PT ;  /* 0x00003fff03037812 */ /* 0x000fe200078ec0ff */
[----:B------:R-:W-:Y:S01]  /*1d40*/  IMAD.MOV.U32 R4, RZ, RZ, R2 ;  /* 0x000000ffff047224 */ /* 0x000fe200078e0002 */
[----:B------:R-:W-:Y:S02]  /*1d50*/  LOP3.LUT R0, R0, 0x3fff, RZ, 0xc0, !PT ;  /* 0x00003fff00007812 */ /* 0x000fe400078ec0ff */
[----:B------:R-:W-:Y:S02]  /*1d60*/  LOP3.LUT R8, R8, 0x3fff, RZ, 0xc0, !PT ;  /* 0x00003fff08087812 */ /* 0x000fe400078ec0ff */
[C---:B------:R-:W-:Y:S02]  /*1d70*/  LOP3.LUT R6, R3.reuse, 0x3000000, RZ, 0xfc, !PT ;  /* 0x0300000003067812 */ /* 0x040fe400078efcff */
[----:B------:R-:W-:-:S02]  /*1d80*/  LOP3.LUT R10, R3, 0x10000, RZ, 0xfc, !PT ;  /* 0x00010000030a7812 */ /* 0x000fc400078efcff */
[----:B------:R-:W-:Y:S01]  /*1d90*/  LOP3.LUT R12, R0, 0x10000, RZ, 0xfc, !PT ;  /* 0x00010000000c7812 */ /* 0x000fe200078efcff */
[----:B------:R3:W-:Y:S01]  /*1da0*/  STL.128 [R1+0xa0], R4 ;  /* 0x0000a00401007387 */ /* 0x0007e20000100c00 */
[----:B------:R-:W-:-:S03]  /*1db0*/  LOP3.LUT R8, R8, 0x10000, RZ, 0xfc, !PT ;  /* 0x0001000008087812 */ /* 0x000fc600078efcff */
[----:B------:R3:W-:Y:S04]  /*1dc0*/  STL.64 [R1+0x98], R12 ;  /* 0x0000980c01007387 */ /* 0x0007e80000100a00 */
[----:B------:R3:W-:Y:S01]  /*1dd0*/  STL.128 [R1+0x110], R8 ;  /* 0x0001100801007387 */ /* 0x0007e20000100c00 */
[----:B------:R-:W-:Y:S05]  /*1de0*/  @!P0 BRA `(.L_x_11078) ;  /* 0x0000000000408947 */ /* 0x000fea0003800000 */
[----:B------:R-:W-:Y:S01]  /*1df0*/  MOV R0, 0x0 ;  /* 0x0000000000007802 */ /* 0x000fe20000000f00 */
[----:B------:R-:W-:Y:S01]  /*1e00*/  ULDC.64 UR4, c[0x4][0x118] ;  /* 0x0100460000047ab9 */ /* 0x000fe20000000a00 */
[----:B------:R-:W-:Y:S01]  /*1e10*/  ULDC.64 UR6, c[0x4][0x38] ;  /* 0x01000e0000067ab9 */ /* 0x000fe20000000a00 */
[----:B---3--:R-:W-:Y:S01]  /*1e20*/  IMAD.U32 R4, RZ, RZ, UR4 ;  /* 0x00000004ff047e24 */ /* 0x008fe2000f8e00ff */
        /* <DEDUP_REMOVED lines=12> */
.L_x_11078:
[----:B------:R-:W2:Y:S01]  /*1ef0*/  LDL R21, [R1+0x224] ;  /* 0x0002240001157983 */ /* 0x000ea20000100800 */
[----:B------:R-:W-:Y:S01]  /*1f00*/  LOP3.LUT R0, R28, 0xffffff80, RZ, 0xc0, !PT ;  /* 0xffffff801c007812 */ /* 0x000fe200078ec0ff */
[----:B------:R-:W0:Y:S01]  /*1f10*/  LDC.64 R14, c[0x0][0xad0] ;  /* 0x0002b400ff0e7b82 */ /* 0x000e220000000a00 */
[----:B---3--:R-:W-:Y:S01]  /*1f20*/  LEA.HI R12, R55, R55, RZ, 0x1 ;  /* 0x00000037370c7211 */ /* 0x008fe200078f08ff */
[----:B------:R1:W-:Y:S01]  /*1f30*/  STL.64 [R1+0x170], R24 ;  /* 0x0001701801007387 */ /* 0x0003e20000100a00 */
[----:B------:R-:W-:Y:S01]  /*1f40*/  VIADD R20, R70, 0xffffff80 ;  /* 0xffffff8046147836 */ /* 0x000fe20000000000 */
[----:B------:R-:W-:Y:S01]  /*1f50*/  BSSY B0, `(.L_x_11079) ;  /* 0x000002c000007945 */ /* 0x000fe20003800000 */
[----:B------:R-:W-:Y:S01]  /*1f60*/  IMAD.IADD R0, R53, 0x1, -R0 ;  /* 0x0000000135007824 */ /* 0x000fe200078e0a00 */
[----:B------:R-:W-:Y:S01]  /*1f70*/  LOP3.LUT R12, R12, 0x3fffffe, RZ, 0xc0, !PT ;  /* 0x03fffffe0c0c7812 */ /* 0x000fe200078ec0ff */
[----:B------:R0:W-:Y:S01]  /*1f80*/  STL.64 [R1+0x130], R30 ;  /* 0x0001301e01007387 */ /* 0x0001e20000100a00 */
[----:B------:R-:W3:Y:S01]  /*1f90*/  LDC.64 R8, c[0x0][0xad8] ;  /* 0x0002b600ff087b82 */ /* 0x000ee20000000a00 */
[----:B------:R-:W-:Y:S01]  /*1fa0*/  IMAD.MOV.U32 R52, RZ, RZ, RZ ;  /* 0x000000ffff347224 */ /* 0x000fe200078e00ff */
[----:B------:R-:W-:Y:S01]  /*1fb0*/  SHF.R.S32.HI R7, RZ, 0x1f, R0 ;  /* 0x0000001fff077819 */ /* 0x000fe20000011400 */
[----:B------:R-:W-:Y:S01]  /*1fc0*/  IMAD.IADD R55, R55, 0x1, -R12 ;  /* 0x0000000137377824 */ /* 0x000fe200078e0a0c */
[----:B------:R4:W-:Y:S02]  /*1fd0*/  STL.64 [R1+0x128], R36 ;  /* 0x0001282401007387 */ /* 0x0009e40000100a00 */
[----:B------:R-:W-:-:S02]  /*1fe0*/  LEA.HI R10, R7, R0, RZ, 0x2 ;  /* 0x00000000070a7211 */ /* 0x000fc400078f10ff */
[----:B------:R-:W5:Y:S01]  /*1ff0*/  LDC R28, c[0x0][0x288] ;  /* 0x0000a200ff1c7b82 */ /* 0x000f620000000800 */
[----:B------:R-:W-:Y:S01]  /*2000*/  LEA.HI R7, R7, R0, RZ, 0x5 ;  /* 0x0000000007077211 */ /* 0x000fe200078f28ff */
[----:B------:R4:W-:Y:S01]  /*2010*/  STL [R1+0x13c], R20 ;  /* 0x00013c1401007387 */ /* 0x0009e20000100800 */
[--C-:B------:R-:W-:Y:S02]  /*2020*/  SHF.R.S32.HI R4, RZ, 0x2, R10.reuse ;  /* 0x00000002ff047819 */ /* 0x100fe4000001140a */
[----:B------:R-:W-:Y:S01]  /*2030*/  SHF.R.S32.HI R3, RZ, 0x1f, R10 ;  /* 0x0000001fff037819 */ /* 0x000fe2000001140a */
[----:B------:R4:W-:Y:S01]  /*2040*/  STL.U8 [R1+0x138], RZ ;  /* 0x000138ff01007387 */ /* 0x0009e20000100000 */
[----:B-1----:R-:W-:Y:S01]  /*2050*/  SHF.R.S32.HI R24, RZ, 0x5, R7 ;  /* 0x00000005ff187819 */ /* 0x002fe20000011407 */
[----:B------:R-:W1:Y:S01]  /*2060*/  LDC R6, c[0x0][0x450] ;  /* 0x00011400ff067b82 */ /* 0x000e620000000800 */
[----:B------:R-:W-:Y:S01]  /*2070*/  LEA.HI R3, R3, R4, RZ, 0x3 ;  /* 0x0000000403037211 */ /* 0x000fe200078f18ff */
[----:B0-----:R-:W-:Y:S01]  /*2080*/  IMAD.MOV.U32 R30, RZ, RZ, R15 ;  /* 0x000000ffff1e7224 */ /* 0x001fe200078e000f */
[----:B------:R-:W-:-:S02]  /*2090*/  LOP3.LUT R7, R10, 0x7ffffffc, RZ, 0xc0, !PT ;  /* 0x7ffffffc0a077812 */ /* 0x000fc400078ec0ff */
[----:B------:R-:W-:-:S03]  /*20a0*/  LOP3.LUT R5, R3, 0xfffffff8, RZ, 0xc0, !PT ;  /* 0xfffffff803057812 */ /* 0x000fc600078ec0ff */
[----:B------:R-:W0:Y:S01]  /*20b0*/  LDC.64 R2, c[0x0][0xae0] ;  /* 0x0002b800ff027b82 */ /* 0x000e220000000a00 */
[----:B------:R-:W-:Y:S02]  /*20c0*/  IMAD.IADD R0, R0, 0x1, -R7 ;  /* 0x0000000100007824 */ /* 0x000fe400078e0a07 */
[----:B------:R-:W-:Y:S02]  /*20d0*/  IMAD.IADD R11, R4, 0x1, -R5 ;  /* 0x00000001040b7824 */ /* 0x000fe400078e0a05 */
[----:B---3--:R-:W-:Y:S02]  /*20e0*/  IMAD.MOV.U32 R31, RZ, RZ, R8 ;  /* 0x000000ffff1f7224 */ /* 0x008fe400078e0008 */
[----:B------:R-:W-:Y:S01]  /*20f0*/  IMAD R10, R24, 0x10, R11 ;  /* 0x00000010180a7824 */ /* 0x000fe200078e020b */
[----:B------:R-:W1:Y:S01]  /*2100*/  LDC.64 R4, c[0x0][0x448] ;  /* 0x00011200ff047b82 */ /* 0x000e620000000a00 */
[----:B------:R-:W-:Y:S01]  /*2110*/  IMAD.SHL.U32 R11, R0, 0x2, RZ ;  /* 0x00000002000b7824 */ /* 0x000fe200078e00ff */
[----:B-----5:R4:W-:Y:S01]  /*2120*/  STL.128 [R1+0x140], R28 ;  /* 0x0001401c01007387 */ /* 0x0209e20000100c00 */
[----:B------:R-:W-:-:S02]  /*2130*/  IMAD R10, R55, 0x40, R10 ;  /* 0x00000040370a7824 */ /* 0x000fc400078e020a */
[----:B------:R-:W-:Y:S02]  /*2140*/  IMAD.MOV.U32 R53, RZ, RZ, R9 ;  /* 0x000000ffff357224 */ /* 0x000fe400078e0009 */
[----:B------:R-:W-:Y:S01]  /*2150*/  IMAD.MOV.U32 R7, RZ, RZ, R14 ;  /* 0x000000ffff077224 */ /* 0x000fe200078e000e */
[----:B------:R4:W-:Y:S01]  /*2160*/  STL.64 [R1+0x120], R10 ;  /* 0x0001200a01007387 */ /* 0x0009e20000100a00 */
[----:B0-----:R-:W-:Y:S02]  /*2170*/  IMAD.MOV.U32 R54, RZ, RZ, R2 ;  /* 0x000000ffff367224 */ /* 0x001fe400078e0002 */
[----:B------:R-:W-:-:S05]  /*2180*/  IMAD.MOV.U32 R55, RZ, RZ, R3 ;  /* 0x000000ffff377224 */ /* 0x000fca00078e0003 */
[----:B------:R4:W-:Y:S04]  /*2190*/  STL.128 [R1+0x150], R52 ;  /* 0x0001503401007387 */ /* 0x0009e80000100c00 */
[----:B-1----:R4:W-:Y:S01]  /*21a0*/  STL.128 [R1+0x160], R4 ;  /* 0x0001600401007387 */ /* 0x0029e20000100c00 */
[----:B--2---:R-:W-:-:S04]  /*21b0*/  LEA.HI R13, R21, R21, RZ, 0x1 ;  /* 0x00000015150d7211 */ /* 0x004fc800078f08ff */
[----:B------:R-:W-:-:S05]  /*21c0*/  LOP3.LUT R12, R13, 0xfffffffe, RZ, 0xc0, !PT ;  /* 0xfffffffe0d0c7812 */ /* 0x000fca00078ec0ff */
[----:B------:R-:W-:-:S05]  /*21d0*/  IMAD.IADD R12, R21, 0x1, -R12 ;  /* 0x00000001150c7824 */ /* 0x000fca00078e0a0c */
[----:B------:R-:W-:-:S04]  /*21e0*/  SHF.L.U32 R13, R12, 0x1f, RZ ;  /* 0x0000001f0c0d7819 */ /* 0x000fc800000006ff */
[----:B------:R-:W0:Y:S02]  /*21f0*/  SYNCS.PHASECHK.TRANS64.TRYWAIT P0, [R72+URZ+0x32400], R13 ;  /* 0x0324000d480075a7 */ /* 0x000e24000800017f */
[----:B0---4-:R-:W-:Y:S05]  /*2200*/  @!P0 BRA `(.L_x_11080) ;  /* 0x0000031800748947 */ /* 0x011fea0003800000 */
.L_x_11265:
[----:B------:R-:W-:Y:S05]  /*2210*/  BSYNC B0 ;  /* 0x0000000000007941 */ /* 0x000fea0003800000 */
.L_x_11079:
[----:B------:R-:W2:Y:S04]  /*2220*/  LDL R20, [R1+0x1c] ;  /* 0x00001c0001147983 */ /* 0x000ea80000100800 */
[----:B------:R1:W5:Y:S01]  /*2230*/  LDL.64 R10, [R1+0x218] ;  /* 0x00021800010a7983 */ /* 0x0003620000100a00 */
[----:B------:R-:W-:Y:S01]  /*2240*/  IMAD.MOV.U32 R12, RZ, RZ, R68 ;  /* 0x000000ffff0c7224 */ /* 0x000fe200078e0044 */
[----:B------:R-:W-:Y:S01]  /*2250*/  IADD3 R0, P0, R18, 0x460, RZ ;  /* 0x0000046012007810 */ /* 0x000fe20007f1e0ff */
[----:B0-----:R-:W-:Y:S01]  /*2260*/  IMAD.MOV.U32 R13, RZ, RZ, R69 ;  /* 0x000000ffff0d7224 */ /* 0x001fe200078e0045 */
[----:B------:R-:W-:Y:S01]  /*2270*/  STL.64 [R1+0x178], R32 ;  /* 0x0001782001007387 */ /* 0x000fe20000100a00 */
[----:B------:R-:W-:Y:S01]  /*2280*/  IMAD.MOV.U32 R14, RZ, RZ, R44 ;  /* 0x000000ffff0e7224 */ /* 0x000fe200078e002c */
[----:B------:R-:W-:Y:S05]  /*2290*/  WARPSYNC.ALL ;  /* 0x0000000000007948 */ /* 0x000fea0003800000 */
[----:B------:R-:W-:Y:S01]  /*22a0*/  IMAD.MOV.U32 R15, RZ, RZ, R67 ;  /* 0x000000ffff0f7224 */ /* 0x000fe200078e0043 */
[----:B------:R-:W-:Y:S01]  /*22b0*/  STL.64 [R1+0x210], R34 ;  /* 0x0002102201007387 */ /* 0x000fe20000100a00 */
[----:B------:R-:W-:Y:S01]  /*22c0*/  IMAD.X R7, RZ, RZ, R19, P0 ;  /* 0x000000ffff077224 */ /* 0x000fe200000e0613 */
[----:B------:R-:W-:Y:S01]  /*22d0*/  BSSY B0, `(.L_x_11081) ;  /* 0x000002a000007945 */ /* 0x000fe20003800000 */
[----:B------:R-:W-:Y:S01]  /*22e0*/  IMAD.MOV.U32 R24, RZ, RZ, R63 ;  /* 0x000000ffff187224 */ /* 0x000fe200078e003f */
[----:B------:R0:W-:Y:S01]  /*22f0*/  STL.128 [R1+0x180], R12 ;  /* 0x0001800c01007387 */ /* 0x0001e20000100c00 */
[----:B------:R-:W-:-:S02]  /*2300*/  IMAD.MOV.U32 R25, RZ, RZ, R64 ;  /* 0x000000ffff197224 */ /* 0x000fc400078e0040 */
[----:B------:R-:W-:Y:S02]  /*2310*/  IMAD.MOV.U32 R44, RZ, RZ, R38 ;  /* 0x000000ffff2c7224 */ /* 0x000fe400078e0026 */
[----:B------:R-:W-:Y:S01]  /*2320*/  VIADD R237, R73, 0x8 ;  /* 0x0000000849ed7836 */ /* 0x000fe20000000000 */
[----:B------:R-:W-:Y:S01]  /*2330*/  STL.128 [R1+0x1a0], R24 ;  /* 0x0001a01801007387 */ /* 0x000fe20000100c00 */
        /* <DEDUP_REMOVED lines=9> */
[----:B------:R-:W-:-:S03]  /*23d0*/  IMAD.MOV.U32 R43, RZ, RZ, R179 ;  /* 0x000000ffff2b7224 */ /* 0x000fc600078e00b3 */
        /* <DEDUP_REMOVED lines=10> */
[----:B------:R-:W-:-:S02]  /*2480*/  IMAD.MOV.U32 R42, RZ, RZ, R193 ;  /* 0x000000ffff2a7224 */ /* 0x000fc400078e00c1 */
[----:B------:R-:W-:Y:S01]  /*2490*/  IMAD.MOV.U32 R47, RZ, RZ, R39 ;  /* 0x000000ffff2f7224 */ /* 0x000fe200078e0027 */
[----:B------:R0:W-:Y:S04]  /*24a0*/  STL.128 [R1+0x1d0], R12 ;  /* 0x0001d00c01007387 */ /* 0x0001e80000100c00 */
[----:B------:R1:W-:Y:S04]  /*24b0*/  STL.128 [R1+0x1e0], R40 ;  /* 0x0001e02801007387 */ /* 0x0003e80000100c00 */
[----:B------:R1:W-:Y:S01]  /*24c0*/  STL.128 [R1+0x1f0], R44 ;  /* 0x0001f02c01007387 */ /* 0x0003e20000100c00 */
[----:B0-----:R-:W-:-:S02]  /*24d0*/  IMAD.MOV.U32 R12, RZ, RZ, R51 ;  /* 0x000000ffff0c7224 */ /* 0x001fc400078e0033 */
[----:B------:R-:W-:Y:S02]  /*24e0*/  IMAD.MOV.U32 R13, RZ, RZ, R56 ;  /* 0x000000ffff0d7224 */ /* 0x000fe400078e0038 */
[----:B------:R-:W-:Y:S02]  /*24f0*/  IMAD.MOV.U32 R14, RZ, RZ, R49 ;  /* 0x000000ffff0e7224 */ /* 0x000fe400078e0031 */
[----:B------:R-:W-:-:S05]  /*2500*/  IMAD.MOV.U32 R15, RZ, RZ, R50 ;  /* 0x000000ffff0f7224 */ /* 0x000fca00078e0032 */
[----:B------:R1:W-:Y:S01]  /*2510*/  STL.128 [R1+0x200], R12 ;  /* 0x0002000c01007387 */ /* 0x0003e20000100c00 */
[----:B--2---:R-:W-:Y:S01]  /*2520*/  LOP3.LUT R0, R20, 0x1, RZ, 0xfc, !PT ;  /* 0x0000000114007812 */ /* 0x004fe200078efcff */
[----:B------:R1:W-:Y:S03]  /*2530*/  BAR.SYNC.DEFER_BLOCKING R237, 0x100 ;  /* 0x000400ed0000751d */ /* 0x0003e60000010000 */
[----:B------:R-:W-:-:S13]  /*2540*/  ISETP.NE.AND P1, PT, R0, 0x3, PT ;  /* 0x000000030000780c */ /* 0x000fda0003f25270 */
[----:B-1----:R-:W-:Y:S05]  /*2550*/  @!P1 BRA `(.L_x_11082) ;  /* 0x0000000000049947 */ /* 0x002fea0003800000 */
[----:B------:R-:W-:Y:S01]  /*2560*/  BPT.TRAP 0x1 ;  /* 0x000000040000795c */ /* 0x000fe20000300000 */
.L_x_11082:
[----:B------:R-:W-:Y:S05]  /*2570*/  BSYNC B0 ;  /* 0x0000000000007941 */ /* 0x000fea0003800000 */
.L_x_11081:
        /* <DEDUP_REMOVED lines=8> */
.L_x_11084:
[----:B------:R-:W-:Y:S05]  /*2600*/  BSYNC B0 ;  /* 0x0000000000007941 */ /* 0x000fea0003800000 */
.L_x_11083:
[----:B------:R-:W-:Y:S04]  /*2610*/  BSSY B0, `(.L_x_11085) ;  /* 0x0000004000007945 */ /* 0x000fe80003800000 */
[----:B-1----:R-:W-:Y:S05]  /*2620*/  @P0 BRA `(.L_x_11086) ;  /* 0x0000000000080947 */ /* 0x002fea0003800000 */
[----:B------:R-:W1:Y:S02]  /*2630*/  SYNCS.PHASECHK.TRANS64.TRYWAIT P0, [R10+URZ], R11 ;  /* 0x0000000b0a0075a7 */ /* 0x000e64000800017f */
[----:B-1----:R-:W-:Y:S05]  /*2640*/  @!P0 BRA `(.L_x_11087) ;  /* 0x0000031400788947 */ /* 0x002fea0003800000 */
.L_x_11086:
[----:B------:R-:W-:Y:S05]  /*2650*/  BSYNC B0 ;  /* 0x0000000000007941 */ /* 0x000fea0003800000 */
.L_x_11085:
[----:B------:R-:W2:Y:S04]  /*2660*/  LDL R15, [R1+0x218] ;  /* 0x00021800010f7983 */ /* 0x000ea80000100800 */
[----:B01----:R-:W2:Y:S01]  /*2670*/  LDL.64 R10, [R1+0xa0] ;  /* 0x0000a000010a7983 */ /* 0x003ea20000100a00 */
[----:B------:R-:W-:Y:S05]  /*2680*/  WARPSYNC.ALL ;  /* 0x0000000000007948 */ /* 0x000fea0003800000 */
[----:B------:R-:W3:Y:S04]  /*2690*/  LDL.64 R24, [R1+0x98] ;  /* 0x0000980001187983 */ /* 0x000ee80000100a00 */
[----:B------:R-:W4:Y:S04]  /*26a0*/  LDL.64 R12, [R1+0x98] ;  /* 0x00009800010c7983 */ /* 0x000f280000100a00 */
[----:B------:R-:W5:Y:S01]  /*26b0*/  LDL.64 R20, [R1+0x98] ;  /* 0x0000980001147983 */ /* 0x000f620000100a00 */
[----:B--2---:R-:W-:-:S03]  /*26c0*/  IMAD R10, R15, 0x300, R10 ;  /* 0x000003000f0a7824 */ /* 0x004fc600078e020a */
[----:B------:R-:W2:Y:S01]  /*26d0*/  LDL.64 R74, [R1+0x98] ;  /* 0x00009800014a7983 */ /* 0x000ea20000100a00 */
[----:B------:R-:W-:Y:S02]  /*26e0*/  R2UR UR7, R11 ;  /* 0x000000000b0772ca */ /* 0x000fe400000e0000 */
[C---:B------:R-:W-:Y:S01]  /*26f0*/  R2UR UR6, R10.reuse ;  /* 0x000000000a0672ca */ /* 0x040fe200000e0000 */
[----:B------:R-:W2:Y:S01]  /*2700*/  LDL R7, [R1+0x224] ;  /* 0x0002240001077983 */ /* 0x000ea20000100800 */
[----:B------:R-:W-:Y:S01]  /*2710*/  VIADD R14, R10, 0x2 ;  /* 0x000000020a0e7836 */ /* 0x000fe20000000000 */
[----:B------:R-:W-:Y:S01]  /*2720*/  BSSY B0, `(.L_x_11088) ;  /* 0x000002e000007945 */ /* 0x000fe20003800000 */
[----:B------:R-:W-:Y:S01]  /*2730*/  IMAD.MOV.U32 R15, RZ, RZ, R11 ;  /* 0x000000ffff0f7224 */ /* 0x000fe200078e000b */
[----:B------:R0:W-:Y:S01]  /*2740*/  STL [R1+0x80], RZ ;  /* 0x000080ff01007387 */ /* 0x0001e20000100800 */
[----:B---3--:R-:W-:Y:S02]  /*2750*/  R2UR UR4, R24 ;  /* 0x00000000180472ca */ /* 0x008fe400000e0000 */
[----:B------:R-:W-:-:S02]  /*2760*/  R2UR UR5, R25 ;  /* 0x00000000190572ca */ /* 0x000fc400000e0000 */
[----:B------:R-:W-:Y:S01]  /*2770*/  WARPGROUP.ARRIVE ;  /* 0x00000000000079c5 */ /* 0x000fe20000000000 */
[----:B----4-:R-:W-:Y:S02]  /*2780*/  VIADD R12, R12, 0x2 ;  /* 0x000000020c0c7836 */ /* 0x010fe40000000000 */
[----:B-----5:R-:W-:Y:S02]  /*2790*/  VIADD R20, R20, 0x4 ;  /* 0x0000000414147836 */ /* 0x020fe40000000000 */
[----:B--2---:R-:W-:-:S06]  /*27a0*/  VIADD R74, R74, 0x6 ;  /* 0x000000064a4a7836 */ /* 0x004fcc0000000000 */
[----:B------:R-:W-:Y:S01]  /*27b0*/  HGMMA.64x96x16.F32.BF16 R24, gdesc[UR4], RZ, !UPT, gsb0 ;  /* 0x01600000041879f0 */ /* 0x000fe2000c0018ff */
[----:B------:R-:W-:Y:S02]  /*27c0*/  R2UR UR6, R14 ;  /* 0x000000000e0672ca */ /* 0x000fe400000e0000 */
[----:B------:R-:W-:Y:S02]  /*27d0*/  R2UR UR7, R15 ;  /* 0x000000000f0772ca */ /* 0x000fe400000e0000 */
[----:B------:R-:W-:Y:S01]  /*27e0*/  R2UR UR4, R12 ;  /* 0x000000000c0472ca */ /* 0x000fe200000e0000 */
[C---:B------:R-:W-:Y:S01]  /*27f0*/  VIADD R12, R10.reuse, 0x4 ;  /* 0x000000040a0c7836 */ /* 0x040fe20000000000 */
[----:B------:R-:W-:Y:S01]  /*2800*/  R2UR UR5, R13 ;  /* 0x000000000d0572ca */ /* 0x000fe200000e0000 */
[----:B------:R-:W-:Y:S01]  /*2810*/  IMAD.MOV.U32 R13, RZ, RZ, R11 ;  /* 0x000000ffff0d7224 */ /* 0x000fe200078e000b */
[----:B------:R-:W-:Y:S01]  /*2820*/  LEA.HI R0, R7, R7, RZ, 0x1 ;  /* 0x0000000707007211 */ /* 0x000fe200078f08ff */
[----:B------:R-:W-:Y:S01]  /*2830*/  VIADD R10, R10, 0x6 ;  /* 0x000000060a0a7836 */ /* 0x000fe20000000000 */
[----:B------:R-:W-:-:S02]  /*2840*/  WARPGROUP.DEPBAR.LE gsb0, 0x0 ;  /* 0x00008000000079c5 */ /* 0x000fc40000010000 */
        /* <DEDUP_REMOVED lines=23> */
[----:B------:R-:W-:Y:S03]  /*29c0*/  HGMMA.64x96x16.F32.BF16 R24, gdesc[UR4], R24, gsb0 ;  /* 0x01600000041879f0 */ /* 0x000fe60008001818 */
[----:B------:R-:W-:Y:S02]  /*29d0*/  WARPGROUP.DEPBAR.LE gsb0, 0x0 ;  /* 0x00008000000079c5 */ /* 0x000fe40000010000 */
[----:B------:R-:W1:Y:S02]  /*29e0*/  SYNCS.PHASECHK.TRANS64.TRYWAIT P0, [R72+URZ+0x32410], R7 ;  /* 0x03241007480075a7 */ /* 0x000e64000800017f */
[----:B01----:R-:W-:Y:S05]  /*29f0*/  @!P0 BRA `(.L_x_11089) ;  /* 0x0000031000a08947 */ /* 0x003fea0003800000 */
.L_x_11266:
[----:B------:R-:W-:Y:S05]  /*2a00*/  BSYNC B0 ;  /* 0x0000000000007941 */ /* 0x000fea0003800000 */
.L_x_11088:
[----:B0-----:R-:W2:Y:S04]  /*2a10*/  LDL R7, [R1+0x54] ;  /* 0x0000540001077983 */ /* 0x001ea80000100800 */
[----:B------:R0:W5:Y:S01]  /*2a20*/  LDL.64 R10, [R1+0x218] ;  /* 0x00021800010a7983 */ /* 0x0001620000100a00 */
[----:B------:R-:W-:Y:S01]  /*2a30*/  BSSY B0, `(.L_x_11090) ;  /* 0x0000005000007945 */ /* 0x000fe20003800000 */
[----:B--2---:R-:W-:-:S04]  /*2a40*/  LOP3.LUT R7, R7, 0x1, RZ, 0xfc, !PT ;  /* 0x0000000107077812 */ /* 0x004fc800078efcff */
[----:B------:R-:W-:-:S13]  /*2a50*/  ISETP.NE.AND P1, PT, R7, 0x3, PT ;  /* 0x000000030700780c */ /* 0x000fda0003f25270 */
[----:B0-----:R-:W-:Y:S05]  /*2a60*/  @!P1 BRA `(.L_x_11091) ;  /* 0x0000000000049947 */ /* 0x001fea0003800000 */
[----:B------:R-:W-:Y:S01]  /*2a70*/  BPT.TRAP 0x1 ;  /* 0x000000040000795c */ /* 0x000fe20000300000 */
.L_x_11091:
[----:B------:R-:W-:Y:S05]  /*2a80*/  BSYNC B0 ;  /* 0x0000000000007941 */ /* 0x000fea0003800000 */
.L_x_11090:
        /* <DEDUP_REMOVED lines=8> */
.L_x_11093:
[----:B------:R-:W-:Y:S05]  /*2b10*/  BSYNC B0 ;  /* 0x0000000000007941 */ /* 0x000fea0003800000 */
.L_x_11092:
[----:B------:R-:W-:Y:S04]  /*2b20*/  BSSY B0, `(.L_x_11094) ;  /* 0x0000004000007945 */ /* 0x000fe80003800000 */
[----:B-1----:R-:W-:Y:S05]  /*2b30*/  @P0 BRA `(.L_x_11095) ;  /* 0x0000000000080947 */ /* 0x002fea0003800000 */
[----:B------:R-:W1:Y:S02]  /*2b40*/  SYNCS.PHASECHK.TRANS64.TRYWAIT P0, [R10+URZ], R11 ;  /* 0x0000000b0a0075a7 */ /* 0x000e64000800017f */
[----:B-1----:R-:W-:Y:S05]  /*2b50*/  @!P0 BRA `(.L_x_11096) ;  /* 0x00000310005c8947 */ /* 0x002fea0003800000 */
.L_x_11095:
[----:B------:R-:W-:Y:S05]  /*2b60*/  BSYNC B0 ;  /* 0x0000000000007941 */ /* 0x000fea0003800000 */
.L_x_11094:
[----:B------:R-:W2:Y:S04]  /*2b70*/  LDL R77, [R1+0x218] ;  /* 0x00021800014d7983 */ /* 0x000ea80000100800 */
[----:B01----:R-:W2:Y:S04]  /*2b80*/  LDL.64 R10, [R1+0x118] ;  /* 0x00011800010a7983 */ /* 0x003ea80000100a00 */
[----:B------:R-:W3:Y:S04]  /*2b90*/  LDL R7, [R1+0x90] ;  /* 0x0000900001077983 */ /* 0x000ee80000100800 */
[----:B------:R-:W4:Y:S04]  /*2ba0*/  LDL.64 R12, [R1+0x110] ;  /* 0x00011000010c7983 */ /* 0x000f280000100a00 */
[----:B------:R-:W5:Y:S04]  /*2bb0*/  LDL.64 R14, [R1+0x110] ;  /* 0x00011000010e7983 */ /* 0x000f680000100a00 */
[----:B------:R-:W5:Y:S04]  /*2bc0*/  LDL.64 R20, [R1+0x110] ;  /* 0x0001100001147983 */ /* 0x000f680000100a00 */
[----:B------:R-:W5:Y:S01]  /*2bd0*/  LDL.64 R74, [R1+0x110] ;  /* 0x00011000014a7983 */ /* 0x000f620000100a00 */
[----:B------:R-:W-:Y:S05]  /*2be0*/  WARPSYNC.ALL ;  /* 0x0000000000007948 */ /* 0x000fea0003800000 */
[----:B------:R-:W-:Y:S01]  /*2bf0*/  WARPGROUP.ARRIVE ;  /* 0x00000000000079c5 */ /* 0x000fe20000000000 */
[----:B--2---:R-:W-:Y:S01]  /*2c00*/  IMAD R10, R77, 0xc00, R10 ;  /* 0x00000c004d0a7824 */ /* 0x004fe200078e020a */
[----:B------:R-:W-:Y:S01]  /*2c10*/  R2UR UR7, R11 ;  /* 0x000000000b0772ca */ /* 0x000fe200000e0000 */
[----:B------:R-:W2:Y:S01]  /*2c20*/  LDL.64 R76, [R1+0x110] ;  /* 0x00011000014c7983 */ /* 0x000ea20000100a00 */
[----:B---3--:R-:W-:-:S02]  /*2c30*/  ISETP.NE.U32.AND P0, PT, R7, RZ, PT ;  /* 0x000000ff0700720c */ /* 0x008fc40003f05070 */
[----:B------:R-:W-:Y:S02]  /*2c40*/  R2UR UR6, R10 ;  /* 0x000000000a0672ca */ /* 0x000fe400000e0000 */
[----:B----4-:R-:W-:Y:S02]  /*2c50*/  R2UR UR4, R12 ;  /* 0x000000000c0472ca */ /* 0x010fe400000e0000 */
[----:B------:R-:W-:-:S07]  /*2c60*/  R2UR UR5, R13 ;  /* 0x000000000d0572ca */ /* 0x000fce00000e0000 */
[----:B------:R-:W-:-:S06]  /*2c70*/  VOTEU.ANY UP0, P0 ;  /* 0x00000000003f7886 */ /* 0x000fcc0000000100 */
[----:B------:R-:W-:Y:S01]  /*2c80*/  HGMMA.64x96x16.F32.BF16 R24, gdesc[UR4], R24, UP0, gsb0 ;  /* 0x01600000041879f0 */ /* 0x000fe2000b801818 */
[----:B-----5:R-:W-:Y:S02]  /*2c90*/  VIADD R14, R14, 0x2 ;  /* 0x000000020e0e7836 */ /* 0x020fe40000000000 */
[----:B------:R-:W-:Y:S02]  /*2ca0*/  VIADD R12, R10, 0x2 ;  /* 0x000000020a0c7836 */ /* 0x000fe40000000000 */
[----:B------:R-:W-:Y:S01]  /*2cb0*/  IMAD.MOV.U32 R13, RZ, RZ, R11 ;  /* 0x000000ffff0d7224 */ /* 0x000fe200078e000b */
[----:B------:R-:W-:Y:S02]  /*2cc0*/  R2UR UR4, R14 ;  /* 0x000000000e0472ca */ /* 0x000fe400000e0000 */
[----:B------:R-:W-:Y:S02]  /*2cd0*/  R2UR UR6, R12 ;  /* 0x000000000c0672ca */ /* 0x000fe400000e0000 */
[----:B------:R-:W-:-:S02]  /*2ce0*/  R2UR UR7, R13 ;  /* 0x000000000d0772ca */ /* 0x000fc400000e0000 */
[----:B------:R-:W-:Y:S02]  /*2cf0*/  R2UR UR5, R15 ;  /* 0x000000000f0572ca */ /* 0x000fe400000e0000 */
[----:B------:R-:W3:Y:S01]  /*2d00*/  LDL.64 R14, [R1+0x110] ;  /* 0x00011000010e7983 */ /* 0x000ee20000100a00 */
[----:B------:R-:W-:Y:S02]  /*2d10*/  WARPGROUP.DEPBAR.LE gsb0, 0x0 ;  /* 0x00008000000079c5 */ /* 0x000fe40000010000 */
[----:B------:R-:W-:-:S08]  /*2d20*/  WARPGROUP.ARRIVE ;  /* 0x00000000000079c5 */ /* 0x000fd00000000000 */
[----:B------:R-:W-:Y:S01]  /*2d30*/  HGMMA.64x96x16.F32.BF16 R24, gdesc[UR4], R24, gsb0 ;  /* 0x01600000041879f0 */ /* 0x000fe20008001818 */
[----:B------:R-:W-:Y:S02]  /*2d40*/  VIADD R20, R20, 0x4 ;  /* 0x0000000414147836 */ /* 0x000fe40000000000 */
[----:B------:R-:W-:Y:S02]  /*2d50*/  VIADD R12, R10, 0x4 ;  /* 0x000000040a0c7836 */ /* 0x000fe40000000000 */
[----:B------:R-:W-:Y:S01]  /*2d60*/  IMAD.MOV.U32 R13, RZ, RZ, R11 ;  /* 0x000000ffff0d7224 */ /* 0x000fe200078e000b */
[----:B------:R-:W-:Y:S02]  /*2d70*/  R2UR UR4, R20 ;  /* 0x00000000140472ca */ /* 0x000fe400000e0000 */
[----:B------:R-:W-:Y:S02]  /*2d80*/  R2UR UR6, R12 ;  /* 0x000000000c0672ca */ /* 0x000fe400000e0000 */
[----:B------:R-:W-:-:S02]  /*2d90*/  R2UR UR7, R13 ;  /* 0x000000000d0772ca */ /* 0x000fc400000e0000 */
[----:B------:R-:W-:Y:S02]  /*2da0*/  R2UR UR5, R21 ;  /* 0x00000000150572ca */ /* 0x000fe400000e0000 */
[----:B------:R-:W4:Y:S01]  /*2db0*/  LDL.64 R20, [R1+0x110] ;  /* 0x0001100001147983 */ /* 0x000f220000100a00 */
        /* <DEDUP_REMOVED lines=10> */
[----:B------:R-:W5:Y:S01]  /*2e60*/  LDL.64 R74, [R1+0x110] ;  /* 0x00011000014a7983 */ /* 0x000f620000100a00 */
[----:B------:R-:W-:Y:S02]  /*2e70*/  WARPGROUP.DEPBAR.LE gsb0, 0x0 ;  /* 0x00008000000079c5 */ /* 0x000fe40000010000 */
[----:B------:R-:W-:-:S08]  /*2e80*/  WARPGROUP.ARRIVE ;  /* 0x00000000000079c5 */ /* 0x000fd00000000000 */
[----:B------:R-:W-:Y:S01]  /*2e90*/  HGMMA.64x96x16.F32.BF16 R24, gdesc[UR4], R24, gsb0 ;  /* 0x01600000041879f0 */ /* 0x000fe20008001818 */
[----:B--2---:R-:W-:Y:S02]  /*2ea0*/  VIADD R76, R76, 0x400 ;  /* 0x000004004c4c7836 */ /* 0x004fe40000000000 */
[----:B------:R-:W-:Y:S02]  /*2eb0*/  VIADD R12, R10, 0x300 ;  /* 0x000003000a0c7836 */ /* 0x000fe40000000000 */
[----:B------:R-:W-:Y:S01]  /*2ec0*/  IMAD.MOV.U32 R13, RZ, RZ, R11 ;  /* 0x000000ffff0d7224 */ /* 0x000fe200078e000b */
[----:B------:R-:W-:Y:S02]  /*2ed0*/  R2UR UR4, R76 ;  /* 0x000000004c0472ca */ /* 0x000fe400000e0000 */
[----:B------:R-:W-:Y:S02]  /*2ee0*/  R2UR UR6, R12 ;  /* 0x000000000c0672ca */ /* 0x000fe400000e0000 */
[----:B------:R-:W-:-:S02]  /*2ef0*/  R2UR UR7, R13 ;  /* 0x000000000d0772ca */ /* 0x000fc400000e0000 */
[----:B------:R-:W-:Y:S02]  /*2f00*/  R2UR UR5, R77 ;  /* 0x000000004d0572ca */ /* 0x000fe400000e0000 */
[----:B------:R-:W2:Y:S01]  /*2f10*/  LDL.64 R76, [R1+0x110] ;  /* 0x00011000014c7983 */ /* 0x000ea20000100a00 */
[----:B------:R-:W-:Y:S02]  /*2f20*/  WARPGROUP.DEPBAR.LE gsb0, 0x0 ;  /* 0x00008000000079c5 */ /* 0x000fe40000010000 */
[----:B------:R-:W-:-:S08]  /*2f30*/  WARPGROUP.ARRIVE ;  /* 0x00000000000079c5 */ /* 0x000fd00000000000 */
[----:B------:R-:W-:Y:S01]  /*2f40*/  HGMMA.64x96x16.F32.BF16 R24, gdesc[UR4], R24, gsb0 ;  /* 0x01600000041879f0 */ /* 0x000fe20008001818 */
[----:B---3--:R-:W-:Y:S02]  /*2f50*/  VIADD R14, R14, 0x402 ;  /* 0x000004020e0e7836 */ /* 0x008fe40000000000 */
        /* <DEDUP_REMOVED lines=10> */
[----:B----4-:R-:W-:Y:S02]  /*3000*/  VIADD R20, R20, 0x404 ;  /* 0x0000040414147836 */ /* 0x010fe40000000000 */
        /* <DEDUP_REMOVED lines=10> */
[----:B-----5:R-:W-:Y:S02]  /*30b0*/  VIADD R74, R74, 0x406 ;  /* 0x000004064a4a7836 */ /* 0x020fe40000000000 */
        /* <DEDUP_REMOVED lines=60> */
[----:B------:R-:W-:Y:S01]  /*3480*/  R2UR UR5, R77 ;  /* 0x000000004d0572ca */ /* 0x000fe200000e0000 */
[----:B------:R-:W0:Y:S01]  /*3490*/  S2R R72, SR_TID.X ;  /* 0x0000000000487919 */ /* 0x000e220000002100 */
[----:B---3--:R-:W-:Y:S01]  /*34a0*/  VIADD R14, R14, 0xc02 ;  /* 0x00000c020e0e7836 */ /* 0x008fe20000000000 */
[----:B------:R-:W-:Y:S02]  /*34b0*/  WARPGROUP.DEPBAR.LE gsb0, 0x0 ;  /* 0x00008000000079c5 */ /* 0x000fe40000010000 */
[----:B------:R-:W-:-:S08]  /*34c0*/  WARPGROUP.ARRIVE ;  /* 0x00000000000079c5 */ /* 0x000fd00000000000 */
[----:B------:R-:W-:Y:S01]  /*34d0*/  HGMMA.64x96x16.F32.BF16 R24, gdesc[UR4], R24, gsb0 ;  /* 0x01600000041879f0 */ /* 0x000fe20008001818 */
[----:B0-----:R-:W-:-:S04]  /*34e0*/  LOP3.LUT R72, R72, 0x7f, RZ, 0xc0, !PT ;  /* 0x0000007f48487812 */ /* 0x001fc800078ec0ff */
[----:B------:R-:W-:Y:S01]  /*34f0*/  ISETP.NE.AND P0, PT, R72, RZ, PT ;  /* 0x000000ff4800720c */ /* 0x000fe20003f05270 */
[----:B------:R-:W-:Y:S02]  /*3500*/  VIADD R12, R10, 0x902 ;  /* 0x000009020a0c7836 */ /* 0x000fe40000000000 */
[----:B------:R-:W-:Y:S01]  /*3510*/  IMAD.MOV.U32 R13, RZ, RZ, R11 ;  /* 0x000000ffff0d7224 */ /* 0x000fe200078e000b */
[----:B------:R-:W-:-:S09]  /*3520*/  R2UR UR4, R14 ;  /* 0x000000000e0472ca */ /* 0x000fd200000e0000 */
[----:B------:R-:W2:Y:S04]  /*3530*/  @!P0 LDL.64 R78, [R1+0x30] ;  /* 0x00003000014e8983 */ /* 0x000ea80000100a00 */
[----:B------:R-:W3:Y:S01]  /*3540*/  @!P0 LDL R7, [R1+0x218] ;  /* 0x0002180001078983 */ /* 0x000ee20000100800 */
[----:B------:R-:W-:Y:S02]  /*3550*/  R2UR UR6, R12 ;  /* 0x000000000c0672ca */ /* 0x000fe400000e0000 */
[----:B------:R-:W-:Y:S02]  /*3560*/  R2UR UR7, R13 ;  /* 0x000000000d0772ca */ /* 0x000fe400000e0000 */
[----:B------:R-:W-:Y:S01]  /*3570*/  R2UR UR5, R15 ;  /* 0x000000000f0572ca */ /* 0x000fe200000e0000 */
[----:B------:R-:W-:-:S02]  /*3580*/  WARPGROUP.DEPBAR.LE gsb0, 0x0 ;  /* 0x00008000000079c5 */ /* 0x000fc40000010000 */
[----:B------:R-:W-:-:S10]  /*3590*/  WARPGROUP.ARRIVE ;  /* 0x00000000000079c5 */ /* 0x000fd40000000000 */
[----:B------:R-:W-:Y:S01]  /*35a0*/  HGMMA.64x96x16.F32.BF16 R24, gdesc[UR4], R24, gsb0 ;  /* 0x01600000041879f0 */ /* 0x000fe20008001818 */
[----:B----4-:R-:W-:Y:S02]  /*35b0*/  VIADD R20, R20, 0xc04 ;  /* 0x00000c0414147836 */ /* 0x010fe40000000000 */
[----:B------:R-:W-:Y:S02]  /*35c0*/  VIADD R12, R10, 0x904 ;  /* 0x000009040a0c7836 */ /* 0x000fe40000000000 */
[----:B------:R-:W-:Y:S01]  /*35d0*/  IMAD.MOV.U32 R13, RZ, RZ, R11 ;  /* 0x000000ffff0d7224 */ /* 0x000fe200078e000b */
[----:B------:R-:W-:Y:S02]  /*35e0*/  R2UR UR4, R20 ;  /* 0x00000000140472ca */ /* 0x000fe400000e0000 */
[----:B------:R-:W-:Y:S02]  /*35f0*/  R2UR UR6, R12 ;  /* 0x000000000c0672ca */ /* 0x000fe400000e0000 */
[----:B------:R-:W-:-:S02]  /*3600*/  R2UR UR7, R13 ;  /* 0x000000000d0772ca */ /* 0x000fc400000e0000 */
[----:B------:R-:W-:Y:S01]  /*3610*/  R2UR UR5, R21 ;  /* 0x00000000150572ca */ /* 0x000fe200000e0000 */
[----:B------:R-:W-:Y:S01]  /*3620*/  VIADD R10, R10, 0x906 ;  /* 0x000009060a0a7836 */ /* 0x000fe20000000000 */
[----:B------:R-:W-:Y:S02]  /*3630*/  WARPGROUP.DEPBAR.LE gsb0, 0x0 ;  /* 0x00008000000079c5 */ /* 0x000fe40000010000 */
[----:B------:R-:W-:-:S09]  /*3640*/  WARPGROUP.ARRIVE ;  /* 0x00000000000079c5 */ /* 0x000fd20000000000 */
[----:B------:R-:W-:Y:S01]  /*3650*/  HGMMA.64x96x16.F32.BF16 R24, gdesc[UR4], R24, gsb0 ;  /* 0x01600000041879f0 */ /* 0x000fe20008001818 */
[----:B-----5:R-:W-:Y:S01]  /*3660*/  VIADD R74, R74, 0xc06 ;  /* 0x00000c064a4a7836 */ /* 0x020fe20000000000 */
[----:B------:R-:W-:Y:S02]  /*3670*/  R2UR UR6, R10 ;  /* 0x000000000a0672ca */ /* 0x000fe400000e0000 */
[----:B------:R-:W-:Y:S02]  /*3680*/  R2UR UR7, R11 ;  /* 0x000000000b0772ca */ /* 0x000fe400000e0000 */
[----:B------:R-:W-:Y:S02]  /*3690*/  R2UR UR4, R74 ;  /* 0x000000004a0472ca */ /* 0x000fe400000e0000 */
[----:B------:R-:W-:Y:S01]  /*36a0*/  R2UR UR5, R75 ;  /* 0x000000004b0572ca */ /* 0x000fe200000e0000 */
[----:B------:R-:W-:Y:S04]  /*36b0*/  STL [R1+0x90], R0 ;  /* 0x0000900001007387 */ /* 0x000fe80000100800 */
[----:B------:R-:W-:Y:S01]  /*36c0*/  STL [R1+0x90], R0 ;  /* 0x0000900001007387 */ /* 0x000fe20000100800 */
[----:B------:R-:W-:-:S02]  /*36d0*/  WARPGROUP.DEPBAR.LE gsb0, 0x0 ;  /* 0x00008000000079c5 */ /* 0x000fc40000010000 */
[----:B------:R-:W-:-:S06]  /*36e0*/  WARPGROUP.ARRIVE ;  /* 0x00000000000079c5 */ /* 0x000fcc0000000000 */
[----:B------:R-:W-:Y:S01]  /*36f0*/  HGMMA.64x96x16.F32.BF16 R24, gdesc[UR4], R24, gsb0 ;  /* 0x01600000041879f0 */ /* 0x000fe20008001818 */
[----:B--2---:R-:W-:Y:S01]  /*3700*/  @!P0 MOV R78, R78 ;  /* 0x0000004e004e8202 */ /* 0x004fe20000000f00 */
[----:B------:R-:W-:Y:S04]  /*3710*/  STL [R1+0x90], R0 ;  /* 0x0000900001007387 */ /* 0x000fe80000100800 */
[----:B------:R-:W-:Y:S01]  /*3720*/  STL [R1+0x90], R0 ;  /* 0x0000900001007387 */ /* 0x000fe20000100800 */
[----:B---3--:R-:W-:-:S03]  /*3730*/  @!P0 IMAD R7, R7, 0x8, R78 ;  /* 0x0000000807078824 */ /* 0x008fc600078e024e */
[----:B------:R-:W-:Y:S04]  /*3740*/  STL [R1+0x90], R0 ;  /* 0x0000900001007387 */ /* 0x000fe80000100800 */
[----:B------:R-:W-:Y:S04]  /*3750*/  STL [R1+0x90], R0 ;  /* 0x0000900001007387 */ /* 0x000fe80000100800 */
[----:B------:R-:W-:Y:S01]  /*3760*/  STL [R1+0x90], R0 ;  /* 0x0000900001007387 */ /* 0x000fe20000100800 */
[----:B------:R-:W-:-:S03]  /*3770*/  IADD3 R236, -R73, 0xb, RZ ;  /* 0x0000000b49ec7810 */ /* 0x000fc60007ffe1ff */
[----:B------:R-:W-:Y:S04]  /*3780*/  STL [R1+0x90], R0 ;  /* 0x0000900001007387 */ /* 0x000fe80000100800 */
[----:B------:R-:W-:Y:S01]  /*3790*/  STL [R1+0x90], R0 ;  /* 0x0000900001007387 */ /* 0x000fe20000100800 */
[----:B------:R-:W-:-:S03]  /*37a0*/  @!P0 PRMT R7, RZ, 0x654, R7 ;  /* 0x00000654ff078816 */ /* 0x000fc60000000007 */
[----:B------:R-:W-:Y:S04]  /*37b0*/  STL [R1+0x90], R0 ;  /* 0x0000900001007387 */ /* 0x000fe80000100800 */
[----:B------:R-:W-:Y:S04]  /*37c0*/  STL [R1+0x90], R0 ;  /* 0x0000900001007387 */ /* 0x000fe80000100800 */
[----:B------:R-:W-:Y:S04]  /*37d0*/  STL [R1+0x90], R0 ;  /* 0x0000900001007387 */ /* 0x000fe80000100800 */
[----:B------:R-:W-:Y:S04]  /*37e0*/  STL [R1+0x90], R0 ;  /* 0x0000900001007387 */ /* 0x000fe80000100800 */
[----:B------:R-:W-:Y:S04]  /*37f0*/  STL [R1+0x90], R0 ;  /* 0x0000900001007387 */ /* 0x000fe80000100800 */
[----:B------:R-:W-:Y:S04]  /*3800*/  STL [R1+0x90], R0 ;  /* 0x0000900001007387 */ /* 0x000fe80000100800 */
[----:B------:R-:W-:Y:S01]  /*3810*/  STL [R1+0x90], R0 ;  /* 0x0000900001007387 */ /* 0x000fe20000100800 */
[----:B------:R-:W-:-:S02]  /*3820*/  WARPGROUP.DEPBAR.LE gsb0, 0x0 ;  /* 0x00008000000079c5 */ /* 0x000fc40000010000 */
[----:B------:R0:W-:Y:S06]  /*3830*/  BAR.ARV R236, 0x100 ;  /* 0x000400ec0000751d */ /* 0x0001ec0000002000 */
[----:B------:R1:W-:Y:S01]  /*3840*/  @!P0 SYNCS.ARRIVE.TRANS64.RED.A1T0 RZ, [R7+URZ], RZ ;  /* 0x000000ff07ff89a7 */ /* 0x0003e2000810043f */
[----:B------:R-:W2:Y:S04]  /*3850*/  LDL.64 R76, [R1+0x170] ;  /* 0x00017000014c7983 */ /* 0x000ea80000100a00 */
[----:B------:R-:W3:Y:S04]  /*3860*/  LDL R78, [R1+0x13c] ;  /* 0x00013c00014e7983 */ /* 0x000ee80000100800 */
[----:B------:R-:W4:Y:S04]  /*3870*/  LDL R79, [R1+0x70] ;  /* 0x00007000014f7983 */ /* 0x000f280000100800 */
[----:B------:R-:W5:Y:S04]  /*3880*/  LDL.64 R10, [R1+0x160] ;  /* 0x00016000010a7983 */ /* 0x000f680000100a00 */
[----:B------:R-:W4:Y:S04]  /*3890*/  LDL R80, [R1+0x168] ;  /* 0x0001680001507983 */ /* 0x000f280000100800 */
[----:B------:R-:W3:Y:S04]  /*38a0*/  LDL.128 R12, [R1+0x140] ;  /* 0x00014000010c7983 */ /* 0x000ee80000100c00 */
[----:B------:R-:W4:Y:S04]  /*38b0*/  LDL.128 R72, [R1+0x150] ;  /* 0x0001500001487983 */ /* 0x000f280000100c00 */
[----:B--2---:R-:W2:Y:S01]  /*38c0*/  LD.E R76, desc[UR44][R76.64] ;  /* 0x0000002c4c4c7980 */ /* 0x004ea2000c101900 */
[----:B-----5:R-:W-:Y:S01]  /*38d0*/  ISETP.NE.AND P1, PT, R10, 0x1, PT ;  /* 0x000000010a00780c */ /* 0x020fe20003f25270 */
[----:B---3--:R-:W-:Y:S01]  /*38e0*/  IMAD R10, R16, -0x60, R13 ;  /* 0xffffffa0100a7824 */ /* 0x008fe200078e020d */
[----:B----4-:R-:W-:Y:S01]  /*38f0*/  ISETP.GE.AND P2, PT, R73, 0x1, PT ;  /* 0x000000014900780c */ /* 0x010fe20003f46270 */
[----:B------:R-:W-:Y:S01]  /*3900*/  BSSY B0, `(.L_x_11097) ;  /* 0x00000a1000007945 */ /* 0x000fe20003800000 */
[-C--:B--2---:R-:W-:Y:S01]  /*3910*/  FMUL.FTZ R20, R27, R76.reuse ;  /* 0x0000004c1b147220 */ /* 0x084fe20000410000 */
[----:B------:R-:W-:Y:S01]  /*3920*/  SHF.R.S32.HI R27, RZ, 0x1f, R78 ;  /* 0x0000001fff1b7819 */ /* 0x000fe2000001144e */
[-C--:B------:R-:W-:Y:S01]  /*3930*/  FMUL.FTZ R21, R24, R76.reuse ;  /* 0x0000004c18157220 */ /* 0x080fe20000410000 */
[----:B------:R-:W-:-:S02]  /*3940*/  FMUL.FTZ R29, R29, R76 ;  /* 0x0000004c1d1d7220 */ /* 0x000fc40000410000 */
[----:B------:R-:W-:Y:S02]  /*3950*/  LEA.HI R24, R27, R78, RZ, 0x7 ;  /* 0x0000004e1b187211 */ /* 0x000fe400078f38ff */
[----:B------:R2:W3:Y:S02]  /*3960*/  MUFU.TANH R89, R29 ;  /* 0x0000001d00597308 */ /* 0x0004e40000002400 */
[----:B--2---:R-:W-:Y:S01]  /*3970*/  LOP3.LUT R29, R24, 0xffffff80, RZ, 0xc0, !PT ;  /* 0xffffff80181d7812 */ /* 0x004fe200078ec0ff */
[----:B-1----:R-:W-:-:S04]  /*3980*/  FMUL.FTZ R7, R26, R76 ;  /* 0x0000004c1a077220 */ /* 0x002fc80000410000 */
[----:B------:R-:W-:Y:S02]  /*3990*/  IMAD.IADD R29, R78, 0x1, -R29 ;  /* 0x000000014e1d7824 */ /* 0x000fe400078e0a1d */
[-C--:B------:R-:W-:Y:S01]  /*39a0*/  FMUL.FTZ R159, R30, R76.reuse ;  /* 0x0000004c1e9f7220 */ /* 0x080fe20000410000 */
[----:B------:R-:W-:Y:S02]  /*39b0*/  FMUL.FTZ R32, R32, R76 ;  /* 0x0000004c20207220 */ /* 0x000fe40000410000 */
[----:B------:R-:W-:Y:S02]  /*39c0*/  SHF.R.S32.HI R26, RZ, 0x1f, R29 ;  /* 0x0000001fff1a7819 */ /* 0x000fe4000001141d */
[----:B------:R-:W-:Y:S02]  /*39d0*/  LEA.HI R27, R27, R78, RZ, 0x2 ;  /* 0x0000004e1b1b7211 */ /* 0x000fe400078f10ff */
[----:B------:R-:W-:Y:S01]  /*39e0*/  LEA.HI R30, R26, R29, RZ, 0x2 ;  /* 0x0000001d1a1e7211 */ /* 0x000fe200078f10ff */
[----:B------:R-:W-:Y:S01]  /*39f0*/  FMUL.FTZ R87, R31, R76 ;  /* 0x0000004c1f577220 */ /* 0x000fe20000410000 */
[----:B------:R1:W2:Y:S01]  /*3a00*/  MUFU.TANH R164, R32 ;  /* 0x0000002000a47308 */ /* 0x0002a20000002400 */
[----:B------:R-:W-:-:S02]  /*3a10*/  LOP3.LUT R27, R27, 0xfffffffc, RZ, 0xc0, !PT ;  /* 0xfffffffc1b1b7812 */ /* 0x000fc400078ec0ff */
[--C-:B------:R-:W-:Y:S02]  /*3a20*/  SHF.R.S32.HI R31, RZ, 0x2, R30.reuse ;  /* 0x00000002ff1f7819 */ /* 0x100fe4000001141e */
[----:B-1----:R-:W-:Y:S01]  /*3a30*/  SHF.R.S32.HI R32, RZ, 0x1f, R30 ;  /* 0x0000001fff207819 */ /* 0x002fe2000001141e */
[----:B------:R-:W-:Y:S01]  /*3a40*/  IMAD.IADD R78, R78, 0x1, -R27 ;  /* 0x000000014e4e7824 */ /* 0x000fe200078e0a1b */
[----:B------:R-:W-:Y:S02]  /*3a50*/  SHF.R.S32.HI R27, RZ, 0x7, R24 ;  /* 0x00000007ff1b7819 */ /* 0x000fe40000011418 */
[----:B------:R-:W-:Y:S02]  /*3a60*/  LEA.HI R32, R32, R31, RZ, 0x3 ;  /* 0x0000001f20207211 */ /* 0x000fe400078f18ff */
[----:B------:R-:W-:Y:S02]  /*3a70*/  LEA.HI R26, R26, R29, RZ, 0x5 ;  /* 0x0000001d1a1a7211 */ /* 0x000fe400078f28ff */
[----:B------:R-:W-:-:S02]  /*3a80*/  LOP3.LUT R32, R32, 0xfffffff8, RZ, 0xc0, !PT ;  /* 0xfffffff820207812 */ /* 0x000fc400078ec0ff */
[----:B------:R-:W-:Y:S02]  /*3a90*/  LEA.HI R24, R24, R27, RZ, 0x1 ;  /* 0x0000001b18187211 */ /* 0x000fe400078f08ff */
[----:B------:R-:W-:Y:S01]  /*3aa0*/  SHF.R.S32.HI R26, RZ, 0x5, R26 ;  /* 0x00000005ff1a7819 */ /* 0x000fe2000001141a */
[----:B------:R-:W-:Y:S01]  /*3ab0*/  IMAD.IADD R32, R31, 0x1, -R32 ;  /* 0x000000011f207824 */ /* 0x000fe200078e0a20 */
[----:B------:R-:W-:Y:S02]  /*3ac0*/  LOP3.LUT R24, R24, 0x3fffffe, RZ, 0xc0, !PT ;  /* 0x03fffffe18187812 */ /* 0x000fe400078ec0ff */
[----:B------:R-:W-:Y:S01]  /*3ad0*/  LEA.HI R31, R78, R78, RZ, 0x1 ;  /* 0x0000004e4e1f7211 */ /* 0x000fe200078f08ff */
[----:B------:R-:W-:Y:S02]  /*3ae0*/  IMAD R79, R79, 0x8, R26 ;  /* 0x000000084f4f7824 */ /* 0x000fe400078e021a */
[----:B------:R-:W-:Y:S01]  /*3af0*/  IMAD.IADD R24, R27, 0x1, -R24 ;  /* 0x000000011b187824 */ /* 0x000fe200078e0a18 */
[----:B------:R-:W-:Y:S01]  /*3b00*/  LOP3.LUT R31, R31, 0x1ffffffe, RZ, 0xc0, !PT ;  /* 0x1ffffffe1f1f7812 */ /* 0x000fe200078ec0ff */
[----:B------:R-:W-:-:S04]  /*3b10*/  IMAD.U32 R27, R79, 0x10, R32 ;  /* 0x000000104f1b7824 */ /* 0x000fc800078e0020 */
[----:B------:R-:W-:Y:S02]  /*3b20*/  IMAD.IADD R31, R78, 0x1, -R31 ;  /* 0x000000014e1f7824 */ /* 0x000fe400078e0a1f */
[----:B------:R-:W-:-:S04]  /*3b30*/  IMAD R24, R24, 0x40, R27 ;  /* 0x0000004018187824 */ /* 0x000fc800078e021b */
[----:B------:R-:W-:-:S04]  /*3b40*/  IMAD R24, R31, 0x8, R24 ;  /* 0x000000081f187824 */ /* 0x000fc800078e0218 */
[----:B------:R-:W-:-:S05]  /*3b50*/  @P1 IMAD.HI.U32 R11, R24, R11, RZ ;  /* 0x0000000b180b1227 */ /* 0x000fca00078e00ff */
[----:B------:R-:W-:Y:S02]  /*3b60*/  @P1 SHF.R.U32.HI R24, RZ, R80, R11 ;  /* 0x00000050ff181219 */ /* 0x000fe4000001160b */
[----:B------:R-:W-:-:S03]  /*3b70*/  LOP3.LUT R30, R30, 0x7ffffffc, RZ, 0xc0, !PT ;  /* 0x7ffffffc1e1e7812 */ /* 0x000fc600078ec0ff */
[----:B------:R-:W1:Y:S01]  /*3b80*/  SHFL.IDX PT, R26, R24, RZ, 0x1c1f ;  /* 0x001c1fff181a7589 */ /* 0x000e6200000e0000 */
        /* <DEDUP_REMOVED lines=42> */
[----:B------:R-:W-:Y:S01]  /*3e30*/  VIADD R11, R10, 0x61 ;  /* 0x000000610a0b7836 */ /* 0x000fe20000000000 */
[----:B------:R-:W4:Y:S03]  /*3e40*/  MUFU.TANH R21, R21 ;  /* 0x0000001500157308 */ /* 0x000f260000002400 */
[----:B------:R-:W-:Y:S02]  /*3e50*/  IMAD R27, R30, -0x2, R11 ;  /* 0xfffffffe1e1b7824 */ /* 0x000fe400078e020b */
[----:B------:R-:W-:-:S03]  /*3e60*/  VIADD R11, R10, 0x60 ;  /* 0x000000600a0b7836 */ /* 0x000fc60000000000 */
[----:B------:R-:W0:Y:S01]  /*3e70*/  MUFU.TANH R25, R25 ;  /* 0x0000001900197308 */ /* 0x000e220000002400 */
[----:B------:R-:W-:Y:S01]  /*3e80*/  IMAD.IADD R10, R27, 0x1, -R12 ;  /* 0x000000011b0a7824 */ /* 0x000fe200078e0a0c */
[----:B------:R-:W-:Y:S01]  /*3e90*/  LOP3.LUT R27, RZ, R14, RZ, 0x33, !PT ;  /* 0x0000000eff1b7212 */ /* 0x000fe200078e33ff */
[----:B------:R-:W-:-:S05]  /*3ea0*/  IMAD.MOV.U32 R29, RZ, RZ, -0x60 ;  /* 0xffffffa0ff1d7424 */ /* 0x000fca00078e00ff */
        /* <DEDUP_REMOVED lines=46> */
[----:B------:R-:W-:-:S02]  /*4190*/  IMAD R29, R16, R29, 0x60 ;  /* 0x00000060101d7424 */ /* 0x000fc400078e021d */
[----:B------:R-:W-:Y:S01]  /*41a0*/  IMAD.IADD R27, R10, 0x1, R27 ;  /* 0x000000010a1b7824 */ /* 0x000fe200078e021b */
[----:B-1----:R-:W-:Y:S01]  /*41b0*/  VIADDMNMX R10, R26, R32, R31, PT ;  /* 0x000000201a0a7246 */ /* 0x002fe2000380011f */
[----:B------:R-:W-:Y:S02]  /*41c0*/  IMAD R30, R30, -0x2, R29 ;  /* 0xfffffffe1e1e7824 */ /* 0x000fe400078e021d */
[----:B------:R-:W-:Y:S02]  /*41d0*/  IMAD.IADD R72, R29, 0x1, R72 ;  /* 0x000000011d487824 */ /* 0x000fe400078e0248 */
        /* <DEDUP_REMOVED lines=12> */
.L_x_11100:
[----:B------:R-:W-:-:S13]  /*42a0*/  ISETP.NE.AND P1, PT, R73, 0x1, PT ;  /* 0x000000014900780c */ /* 0x000fda0003f25270 */
[----:B------:R-:W-:-:S05]  /*42b0*/  @P1 IMAD.HI.U32 R26, R14, R74, RZ ;  /* 0x0000004a0e1a1227 */ /* 0x000fca00078e00ff */
[----:B------:R-:W-:-:S07]  /*42c0*/  @P1 SHF.R.U32.HI R14, RZ, R75, R26 ;  /* 0x0000004bff0e1219 */ /* 0x000fce000001161a */
.L_x_11101:
[----:B------:R-:W-:Y:S05]  /*42d0*/  BSYNC B1 ;  /* 0x0000000000017941 */ /* 0x000fea0003800000 */
.L_x_11099:
[----:B------:R-:W-:-:S05]  /*42e0*/  IMAD R14, R14, R73, R30 ;  /* 0x000000490e0e7224 */ /* 0x000fca00078e021e */
[----:B------:R-:W-:Y:S02]  /*42f0*/  VIMNMX R11, R11, R14, !PT ;  /* 0x0000000e0b0b7248 */ /* 0x000fe40007fe0100 */
[----:B------:R-:W-:-:S07]  /*4300*/  VIADDMNMX R10, R14, R73, R10, PT ;  /* 0x000000490e0a7246 */ /* 0x000fce000380010a */
.L_x_11098:
[----:B------:R-:W-:Y:S05]  /*4310*/  BSYNC B0 ;  /* 0x0000000000007941 */ /* 0x000fea0003800000 */
.L_x_11097:
[C---:B------:R-:W-:Y:S01]  /*4320*/  ISETP.GE.AND P1, PT, R72.reuse, 0x2, PT ;  /* 0x000000024800780c */ /* 0x040fe20003f26270 */
[----:B------:R-:W1:Y:S01]  /*4330*/  SHFL.IDX PT, R24, R24, 0x1, 0x1c1f ;  /* 0x003c1f0018187f89 */ /* 0x000e6200000e0000 */
[C---:B------:R-:W-:Y:S01]  /*4340*/  ISETP.GE.AND P5, PT, R72.reuse, 0xa, PT ;  /* 0x0000000a4800780c */ /* 0x040fe20003fa6270 */
[----:B------:R-:W-:Y:S01]  /*4350*/  BSSY B0, `(.L_x_11102) ;  /* 0x0000087000007945 */ /* 0x000fe20003800000 */
[----:B------:R-:W-:Y:S02]  /*4360*/  ISETP.GT.AND P3, PT, R11, 0x1, !P1 ;  /* 0x000000010b00780c */ /* 0x000fe40004f64270 */
[----:B------:R-:W-:Y:S02]  /*4370*/  ISETP.GE.AND P2, PT, R72, 0x9, PT ;  /* 0x000000094800780c */ /* 0x000fe40003f46270 */
[----:B------:R-:W-:Y:S02]  /*4380*/  ISETP.LT.OR P3, PT, R10, 0x2, P3 ;  /* 0x000000020a00780c */ /* 0x000fe40001f61670 */
[----:B------:R-:W-:-:S02]  /*4390*/  P2R R15, PR, RZ, 0x20 ;  /* 0x00000020ff0f7803 */ /* 0x000fc40000000000 */
[----:B0-----:R-:W-:Y:S02]  /*43a0*/  FSEL R95, R25, -INF , !P3 ;  /* 0xff800000195f7808 */ /* 0x001fe40005800000 */
        /* <DEDUP_REMOVED lines=122> */
.L_x_11105:
[----:B------:R-:W-:-:S13]  /*4b50*/  ISETP.NE.AND P6, PT, R73, 0x1, PT ;  /* 0x000000014900780c */ /* 0x000fda0003fc5270 */
[----:B------:R-:W-:-:S05]  /*4b60*/  @P6 IMAD.HI.U32 R74, R12, R74, RZ ;  /* 0x0000004a0c4a6227 */ /* 0x000fca00078e00ff */
[----:B------:R-:W-:-:S07]  /*4b70*/  @P6 SHF.R.U32.HI R12, RZ, R75, R74 ;  /* 0x0000004bff0c6219 */ /* 0x000fce000001164a */
.L_x_11106:
[----:B------:R-:W-:Y:S05]  /*4b80*/  BSYNC B1 ;  /* 0x0000000000017941 */ /* 0x000fea0003800000 */
.L_x_11104:
[----:B------:R-:W-:-:S05]  /*4b90*/  IMAD R12, R12, R73, R30 ;  /* 0x000000490c0c7224 */ /* 0x000fca00078e021e */
[----:B------:R-:W-:Y:S02]  /*4ba0*/  VIADDMNMX R10, R12, R73, R10, PT ;  /* 0x000000490c0a7246 */ /* 0x000fe4000380010a */
[----:B------:R-:W-:-:S07]  /*4bb0*/  VIMNMX R11, R11, R12, !PT ;  /* 0x0000000c0b0b7248 */ /* 0x000fce0007fe0100 */
.L_x_11103:
[----:B------:R-:W-:Y:S05]  /*4bc0*/  BSYNC B0 ;  /* 0x0000000000007941 */ /* 0x000fea0003800000 */
.L_x_11102:
[C---:B------:R-:W-:Y:S01]  /*4bd0*/  ISETP.GT.AND P1, PT, R11.reuse, 0x1, !P1 ;  /* 0x000000010b00780c */ /* 0x040fe20004f24270 */
[----:B------:R-:W2:Y:S01]  /*4be0*/  LDL R161, [R1+0x250] ;  /* 0x0002500001a17983 */ /* 0x000ea20000100800 */
[----:B------:R-:W-:Y:S02]  /*4bf0*/  ISETP.GT.AND P2, PT, R11, 0x8, !P2 ;  /* 0x000000080b00780c */ /* 0x000fe40005744270 */
[C---:B------:R-:W-:Y:S01]  /*4c00*/  ISETP.LT.OR P1, PT, R10.reuse, 0x2, P1 ;  /* 0x000000020a00780c */ /* 0x040fe20000f21670 */
[----:B------:R-:W3:Y:S01]  /*4c10*/  LDL R156, [R1+0x338] ;  /* 0x00033800019c7983 */ /* 0x000ee20000100800 */
[----:B------:R-:W-:Y:S02]  /*4c20*/  ISETP.LT.OR P2, PT, R10, 0x9, P2 ;  /* 0x000000090a00780c */ /* 0x000fe40001741670 */
[----:B------:R-:W-:Y:S01]  /*4c30*/  FSEL R91, R20, -INF , !P1 ;  /* 0xff800000145b7808 */ /* 0x000fe20004800000 */
[----:B------:R-:W4:Y:S01]  /*4c40*/  LDL R158, [R1+0x33c] ;  /* 0x00033c00019e7983 */ /* 0x000f220000100800 */
[----:B------:R-:W-:-:S02]  /*4c50*/  ISETP.NE.AND P1, PT, R15, RZ, PT ;  /* 0x000000ff0f00720c */ /* 0x000fc40003f25270 */
[----:B------:R-:W-:Y:S01]  /*4c60*/  FSEL R159, R159, -INF , !P2 ;  /* 0xff8000009f9f7808 */ /* 0x000fe20005000000 */
[----:B------:R-:W5:Y:S01]  /*4c70*/  LDL R15, [R1+0x218] ;  /* 0x00021800010f7983 */ /* 0x000f620000100800 */
[----:B------:R-:W-:Y:S02]  /*4c80*/  ISETP.GT.AND P1, PT, R11, 0x9, !P1 ;  /* 0x000000090b00780c */ /* 0x000fe40004f24270 */
[----:B------:R-:W-:Y:S01]  /*4c90*/  ISETP.NE.AND P2, PT, R28, RZ, PT ;  /* 0x000000ff1c00720c */ /* 0x000fe20003f45270 */
[----:B------:R-:W2:Y:S01]  /*4ca0*/  LDL R20, [R1+0x260] ;  /* 0x0002600001147983 */ /* 0x000ea20000100800 */
[----:B------:R-:W-:Y:S02]  /*4cb0*/  ISETP.LT.OR P1, PT, R10, 0xa, P1 ;  /* 0x0000000a0a00780c */ /* 0x000fe40000f21670 */
[----:B------:R-:W-:Y:S01]  /*4cc0*/  ISETP.NE.AND P6, PT, R29, RZ, PT ;  /* 0x000000ff1d00720c */ /* 0x000fe20003fc5270 */
[----:B------:R-:W5:Y:S01]  /*4cd0*/  LDL R160, [R1+0x344] ;  /* 0x0003440001a07983 */ /* 0x000f620000100800 */
[----:B------:R-:W-:-:S02]  /*4ce0*/  FSEL R87, R87, -INF , !P1 ;  /* 0xff80000057577808 */ /* 0x000fc40004800000 */
[----:B------:R-:W-:Y:S01]  /*4cf0*/  ISETP.NE.AND P1, PT, R25, RZ, PT ;  /* 0x000000ff1900720c */ /* 0x000fe20003f25270 */
[----:B------:R-:W5:Y:S01]  /*4d00*/  LDL R152, [R1+0x32c] ;  /* 0x00032c0001987983 */ /* 0x000f620000100800 */
[C---:B------:R-:W-:Y:S02]  /*4d10*/  ISETP.GT.AND P3, PT, R11.reuse, 0x50, !P3 ;  /* 0x000000500b00780c */ /* 0x040fe40005f64270 */
[C---:B------:R-:W-:Y:S01]  /*4d20*/  ISETP.GT.AND P1, PT, R11.reuse, 0x10, !P1 ;  /* 0x000000100b00780c */ /* 0x040fe20004f24270 */
[----:B------:R-:W5:Y:S01]  /*4d30*/  LDL R154, [R1+0x334] ;  /* 0x00033400019a7983 */ /* 0x000f620000100800 */
[C---:B------:R-:W-:Y:S02]  /*4d40*/  ISETP.GT.AND P4, PT, R11.reuse, 0x51, !P4 ;  /* 0x000000510b00780c */ /* 0x040fe40006784270 */
[----:B------:R-:W-:Y:S01]  /*4d50*/  ISETP.LT.OR P1, PT, R10, 0x11, P1 ;  /* 0x000000110a00780c */ /* 0x000fe20000f21670 */
[----:B------:R-:W5:Y:S01]  /*4d60*/  LDL R76, [R1+0x264] ;  /* 0x00026400014c7983 */ /* 0x000f620000100800 */
[----:B------:R-:W-:-:S02]  /*4d70*/  ISETP.GT.AND P5, PT, R11, 0x58, !P5 ;  /* 0x000000580b00780c */ /* 0x000fc40006fa4270 */
[----:B------:R-:W-:Y:S01]  /*4d80*/  FSEL R233, R233, -INF , !P1 ;  /* 0xff800000e9e97808 */ /* 0x000fe20004800000 */
[----:B------:R-:W5:Y:S01]  /*4d90*/  LDL R78, [R1+0x268] ;  /* 0x00026800014e7983 */ /* 0x000f620000100800 */
[----:B------:R-:W-:Y:S02]  /*4da0*/  ISETP.NE.AND P1, PT, R26, RZ, PT ;  /* 0x000000ff1a00720c */ /* 0x000fe40003f25270 */
[C---:B------:R-:W-:Y:S01]  /*4db0*/  ISETP.LT.OR P3, PT, R10.reuse, 0x51, P3 ;  /* 0x000000510a00780c */ /* 0x040fe20001f61670 */
[----:B------:R-:W5:Y:S01]  /*4dc0*/  LDL R80, [R1+0x26c] ;  /* 0x00026c0001507983 */ /* 0x000f620000100800 */
[----:B------:R-:W-:Y:S02]  /*4dd0*/  ISETP.GT.AND P1, PT, R11, 0x11, !P1 ;  /* 0x000000110b00780c */ /* 0x000fe40004f24270 */
[C---:B------:R-:W-:Y:S01]  /*4de0*/  ISETP.LT.OR P4, PT, R10.reuse, 0x52, P4 ;  /* 0x000000520a00780c */ /* 0x040fe20002781670 */
[----:B------:R-:W5:Y:S01]  /*4df0*/  LDL R24, [R1+0x270] ;  /* 0x0002700001187983 */ /* 0x000f620000100800 */
[----:B------:R-:W-:-:S02]  /*4e00*/  ISETP.LT.OR P1, PT, R10, 0x12, P1 ;  /* 0x000000120a00780c */ /* 0x000fc40000f21670 */
[----:B------:R-:W-:Y:S01]  /*4e10*/  FSEL R195, R66, -INF , !P3 ;  /* 0xff80000042c37808 */ /* 0x000fe20005800000 */
[----:B------:R-:W5:Y:S01]  /*4e20*/  LDL R82, [R1+0x274] ;  /* 0x0002740001527983 */ /* 0x000f620000100800 */
[----:B------:R-:W-:Y:S02]  /*4e30*/  FSEL R232, R232, -INF , !P1 ;  /* 0xff800000e8e87808 */ /* 0x000fe40004800000 */
[----:B------:R-:W-:Y:S01]  /*4e40*/  ISETP.GT.AND P1, PT, R11, 0x18, !P2 ;  /* 0x000000180b00780c */ /* 0x000fe20005724270 */
[----:B------:R-:W5:Y:S01]  /*4e50*/  LDL R84, [R1+0x278] ;  /* 0x0002780001547983 */ /* 0x000f620000100800 */
[----:B------:R-:W-:Y:S02]  /*4e60*/  ISETP.NE.AND P2, PT, R14, RZ, PT ;  /* 0x000000ff0e00720c */ /* 0x000fe40003f45270 */
[----:B------:R-:W-:Y:S01]  /*4e70*/  ISETP.LT.OR P1, PT, R10, 0x19, P1 ;  /* 0x000000190a00780c */ /* 0x000fe20000f21670 */
[----:B------:R-:W5:Y:S01]  /*4e80*/  LDL R86, [R1+0x27c] ;  /* 0x00027c0001567983 */ /* 0x000f620000100800 */
[----:B------:R-:W-:-:S02]  /*4e90*/  FMNMX.FTZ R14, R97, R95, !PT ;  /* 0x0000005f610e7209 */ /* 0x000fc40007810000 */
[----:B------:R-:W-:Y:S01]  /*4ea0*/  FSEL R231, R231, -INF , !P1 ;  /* 0xff800000e7e77808 */ /* 0x000fe20004800000 */
[----:B------:R-:W5:Y:S01]  /*4eb0*/  LDL R26, [R1+0x280] ;  /* 0x00028000011a7983 */ /* 0x000f620000100800 */
[----:B------:R-:W-:Y:S02]  /*4ec0*/  ISETP.GT.AND P1, PT, R11, 0x19, !P6 ;  /* 0x000000190b00780c */ /* 0x000fe40007724270 */
[----:B------:R-:W-:Y:S01]  /*4ed0*/  FMNMX.FTZ R14, R93, R14, !PT ;  /* 0x0000000e5d0e7209 */ /* 0x000fe20007810000 */
[----:B------:R-:W5:Y:S01]  /*4ee0*/  LDL R88, [R1+0x284] ;  /* 0x0002840001587983 */ /* 0x000f620000100800 */
[----:B------:R-:W-:Y:S02]  /*4ef0*/  ISETP.LT.OR P1, PT, R10, 0x1a, P1 ;  /* 0x0000001a0a00780c */ /* 0x000fe40000f21670 */
[----:B------:R-:W-:Y:S01]  /*4f00*/  ISETP.NE.AND P6, PT, R42, RZ, PT ;  /* 0x000000ff2a00720c */ /* 0x000fe20003fc5270 */
[----:B------:R-:W5:Y:S01]  /*4f10*/  LDL R90, [R1+0x288] ;  /* 0x00028800015a7983 */ /* 0x000f620000100800 */
[----:B------:R-:W-:-:S02]  /*4f20*/  FSEL R230, R230, -INF , !P1 ;  /* 0xff800000e6e67808 */ /* 0x000fc40004800000 */
[----:B------:R-:W-:Y:S01]  /*4f30*/  ISETP.NE.AND P1, PT, R33, RZ, PT ;  /* 0x000000ff2100720c */ /* 0x000fe20003f25270 */
[----:B------:R-:W5:Y:S01]  /*4f40*/  LDL R92, [R1+0x28c] ;  /* 0x00028c00015c7983 */ /* 0x000f620000100800 */
[C---:B------:R-:W-:Y:S02]  /*4f50*/  ISETP.LT.OR P5, PT, R10.reuse, 0x59, P5 ;  /* 0x000000590a00780c */ /* 0x040fe40002fa1670 */
[----:B------:R-:W-:Y:S01]  /*4f60*/  ISETP.GT.AND P1, PT, R11, 0x20, !P1 ;  /* 0x000000200b00780c */ /* 0x000fe20004f24270 */
[----:B------:R-:W5:Y:S01]  /*4f70*/  LDL R28, [R1+0x290] ;  /* 0x00029000011c7983 */ /* 0x000f620000100800 */
[----:B------:R-:W-:Y:S02]  /*4f80*/  FSEL R196, R67, -INF , !P4 ;  /* 0xff80000043c47808 */ /* 0x000fe40006000000 */
[----:B------:R-:W-:Y:S01]  /*4f90*/  ISETP.LT.OR P1, PT, R10, 0x21, P1 ;  /* 0x000000210a00780c */ /* 0x000fe20000f21670 */
[----:B------:R-:W5:Y:S01]  /*4fa0*/  LDL R94, [R1+0x294] ;  /* 0x00029400015e7983 */ /* 0x000f620000100800 */
[----:B------:R-:W-:-:S02]  /*4fb0*/  FSEL R197, R70, -INF , !P5 ;  /* 0xff80000046c57808 */ /* 0x000fc40006800000 */
[----:B------:R-:W-:Y:S01]  /*4fc0*/  FSEL R223, R223, -INF , !P1 ;  /* 0xff800000dfdf7808 */ /* 0x000fe20004800000 */
[----:B------:R-:W5:Y:S01]  /*4fd0*/  LDL R96, [R1+0x298] ;  /* 0x0002980001607983 */ /* 0x000f620000100800 */
[----:B------:R-:W-:-:S03]  /*4fe0*/  ISETP.NE.AND P1, PT, R34, RZ, PT ;  /* 0x000000ff2200720c */ /* 0x000fc60003f25270 */
[----:B------:R-:W5:Y:S01]  /*4ff0*/  LDL R98, [R1+0x29c] ;  /* 0x00029c0001627983 */ /* 0x000f620000100800 */
[----:B------:R-:W-:-:S03]  /*5000*/  ISETP.GT.AND P1, PT, R11, 0x21, !P1 ;  /* 0x000000210b00780c */ /* 0x000fc60004f24270 */
[----:B------:R-:W5:Y:S01]  /*5010*/  LDL R30, [R1+0x2a0] ;  /* 0x0002a000011e7983 */ /* 0x000f620000100800 */
[----:B------:R-:W-:-:S03]  /*5020*/  ISETP.LT.OR P1, PT, R10, 0x22, P1 ;  /* 0x000000220a00780c */ /* 0x000fc60000f21670 */
[----:B------:R-:W5:Y:S01]  /*5030*/  LDL R100, [R1+0x2a4] ;  /* 0x0002a40001647983 */ /* 0x000f620000100800 */
[----:B------:R-:W-:Y:S02]  /*5040*/  FSEL R218, R218, -INF , !P1 ;  /* 0xff800000dada7808 */ /* 0x000fe40004800000 */
[----:B------:R-:W-:Y:S01]  /*5050*/  ISETP.NE.AND P1, PT, R35, RZ, PT ;  /* 0x000000ff2300720c */ /* 0x000fe20003f25270 */
[----:B------:R-:W5:Y:S03]  /*5060*/  LDL R102, [R1+0x2a8] ;  /* 0x0002a80001667983 */ /* 0x000f660000100800 */
[----:B------:R-:W-:Y:S01]  /*5070*/  ISETP.GT.AND P1, PT, R11, 0x28, !P1 ;  /* 0x000000280b00780c */ /* 0x000fe20004f24270 */
[----:B------:R-:W5:Y:S03]  /*5080*/  LDL R104, [R1+0x2ac] ;  /* 0x0002ac0001687983 */ /* 0x000f660000100800 */
[----:B------:R-:W-:Y:S01]  /*5090*/  ISETP.LT.OR P1, PT, R10, 0x29, P1 ;  /* 0x000000290a00780c */ /* 0x000fe20000f21670 */
[----:B------:R-:W5:Y:S03]  /*50a0*/  LDL R32, [R1+0x2b0] ;  /* 0x0002b00001207983 */ /* 0x000f660000100800 */
        /* <DEDUP_REMOVED lines=41> */
[C---:B------:R-:W-:Y:S01]  /*5340*/  ISETP.GT.AND P1, PT, R11.reuse, 0x40, !P1 ;  /* 0x000000400b00780c */ /* 0x040fe20004f24270 */
[----:B------:R-:W5:Y:S03]  /*5350*/  LDL R42, [R1+0x300] ;  /* 0x00030000012a7983 */ /* 0x000f660000100800 */
[----:B------:R-:W-:Y:S01]  /*5360*/  ISETP.LT.OR P1, PT, R10, 0x41, P1 ;  /* 0x000000410a00780c */ /* 0x000fe20000f21670 */
[----:B------:R-:W5:Y:S03]  /*5370*/  LDL R136, [R1+0x304] ;  /* 0x0003040001887983 */ /* 0x000f660000100800 */
[----:B------:R-:W-:Y:S01]  /*5380*/  FSEL R205, R58, -INF , !P1 ;  /* 0xff8000003acd7808 */ /* 0x000fe20004800000 */
[----:B------:R-:W5:Y:S01]  /*5390*/  LDL R138, [R1+0x308] ;  /* 0x00030800018a7983 */ /* 0x000f620000100800 */
[----:B------:R-:W-:-:S02]  /*53a0*/  ISETP.GT.AND P1, PT, R11, RZ, !P2 ;  /* 0x000000ff0b00720c */ /* 0x000fc40005724270 */
[----:B------:R-:W-:Y:S01]  /*53b0*/  ISETP.NE.AND P2, PT, R44, RZ, PT ;  /* 0x000000ff2c00720c */ /* 0x000fe20003f45270 */
[----:B------:R-:W5:Y:S01]  /*53c0*/  LDL R140, [R1+0x30c] ;  /* 0x00030c00018c7983 */ /* 0x000f620000100800 */
[----:B------:R-:W-:Y:S02]  /*53d0*/  ISETP.LT.OR P1, PT, R10, 0x1, P1 ;  /* 0x000000010a00780c */ /* 0x000fe40000f21670 */
[----:B------:R-:W-:Y:S01]  /*53e0*/  ISETP.GT.AND P2, PT, R11, 0x49, !P2 ;  /* 0x000000490b00780c */ /* 0x000fe20005744270 */
[----:B------:R-:W5:Y:S01]  /*53f0*/  LDL R44, [R1+0x310] ;  /* 0x00031000012c7983 */ /* 0x000f620000100800 */
[----:B------:R-:W-:Y:S02]  /*5400*/  FSEL R99, R7, -INF , !P1 ;  /* 0xff80000007637808 */ /* 0x000fe40004800000 */
[----:B------:R-:W-:Y:S01]  /*5410*/  FMNMX.FTZ R7, R89, R14, !PT ;  /* 0x0000000e59077209 */ /* 0x000fe20007810000 */
[----:B------:R-:W5:Y:S01]  /*5420*/  LDL R142, [R1+0x314] ;  /* 0x00031400018e7983 */ /* 0x000f620000100800 */
[----:B------:R-:W-:-:S02]  /*5430*/  FMNMX.FTZ R12, R99, R91, !PT ;  /* 0x0000005b630c7209 */ /* 0x000fc40007810000 */
[----:B------:R-:W-:Y:S01]  /*5440*/  FMNMX.FTZ R14, R164, R7, !PT ;  /* 0x00000007a40e7209 */ /* 0x000fe20007810000 */
[----:B------:R-:W5:Y:S01]  /*5450*/  LDL R144, [R1+0x318] ;  /* 0x0003180001907983 */ /* 0x000f620000100800 */
[----:B------:R-:W-:Y:S02]  /*5460*/  FMNMX.FTZ R12, R159, R12, !PT ;  /* 0x0000000c9f0c7209 */ /* 0x000fe40007810000 */
[----:B------:R-:W-:Y:S01]  /*5470*/  FMNMX.FTZ R14, R165, R14, !PT ;  /* 0x0000000ea50e7209 */ /* 0x000fe20007810000 */
        /* <DEDUP_REMOVED lines=8> */
[----:B------:R-:W-:Y:S01]  /*5500*/  FMNMX.FTZ R7, R199, R14, !PT ;  /* 0x0000000ec7077209 */ /* 0x000fe20007810000 */
[----:B------:R-:W5:Y:S01]  /*5510*/  LDL R150, [R1+0x328] ;  /* 0x0003280001967983 */ /* 0x000f620000100800 */
[----:B------:R-:W-:Y:S02]  /*5520*/  FMNMX.FTZ R13, R231, R12, !PT ;  /* 0x0000000ce70d7209 */ /* 0x000fe40007810000 */
        /* <DEDUP_REMOVED lines=23> */
[----:B------:R-:W-:Y:S02]  /*56a0*/  FSEL R206, R59, -INF , !P1 ;  /* 0xff8000003bce7808 */ /* 0x000fe40004800000 */
[----:B------:R-:W-:Y:S01]  /*56b0*/  FMNMX.FTZ R7, R212, R7, !PT ;  /* 0x00000007d4077209 */ /* 0x000fe20007810000 */
[----:B------:R-:W5:Y:S01]  /*56c0*/  LDL R33, [R1+0x364] ;  /* 0x0003640001217983 */ /* 0x000f620000100800 */
[----:B------:R-:W-:Y:S02]  /*56d0*/  ISETP.NE.AND P1, PT, R43, RZ, PT ;  /* 0x000000ff2b00720c */ /* 0x000fe40003f25270 */
[----:B------:R-:W-:Y:S01]  /*56e0*/  FMNMX.FTZ R13, R215, R14, !PT ;  /* 0x0000000ed70d7209 */ /* 0x000fe20007810000 */
[----:B------:R-:W5:Y:S01]  /*56f0*/  LDL R35, [R1+0x368] ;  /* 0x0003680001237983 */ /* 0x000f620000100800 */
[----:B------:R-:W-:-:S02]  /*5700*/  ISETP.NE.AND P6, PT, R21, RZ, PT ;  /* 0x000000ff1500720c */ /* 0x000fc40003fc5270 */
[----:B------:R-:W-:Y:S01]  /*5710*/  FMNMX.FTZ R14, R204, R7, !PT ;  /* 0x00000007cc0e7209 */ /* 0x000fe20007810000 */
[----:B------:R-:W5:Y:S01]  /*5720*/  LDL R21, [R1+0x348] ;  /* 0x0003480001157983 */ /* 0x000f620000100800 */
[C---:B------:R-:W-:Y:S02]  /*5730*/  ISETP.GT.AND P1, PT, R11.reuse, 0x48, !P1 ;  /* 0x000000480b00780c */ /* 0x040fe40004f24270 */
[----:B------:R-:W-:Y:S01]  /*5740*/  FMNMX.FTZ R12, R216, R13, !PT ;  /* 0x0000000dd80c7209 */ /* 0x000fe20007810000 */
[----:B------:R-:W5:Y:S01]  /*5750*/  LDL R37, [R1+0x36c] ;  /* 0x00036c0001257983 */ /* 0x000f620000100800 */
[----:B------:R-:W-:Y:S02]  /*5760*/  ISETP.GT.AND P6, PT, R11, 0x59, !P6 ;  /* 0x000000590b00780c */ /* 0x000fe400077c4270 */
[----:B------:R-:W-:Y:S01]  /*5770*/  FMNMX.FTZ R11, R201, R14, !PT ;  /* 0x0000000ec90b7209 */ /* 0x000fe20007810000 */
[----:B------:R-:W5:Y:S01]  /*5780*/  LDL R56, [R1+0x370] ;  /* 0x0003700001387983 */ /* 0x000f620000100800 */
[----:B------:R-:W-:-:S02]  /*5790*/  ISETP.LT.OR P1, PT, R10, 0x49, P1 ;  /* 0x000000490a00780c */ /* 0x000fc40000f21670 */
[----:B------:R-:W-:Y:S01]  /*57a0*/  FMNMX.FTZ R7, R205, R12, !PT ;  /* 0x0000000ccd077209 */ /* 0x000fe20007810000 */
[----:B------:R-:W5:Y:S01]  /*57b0*/  LDL R39, [R1+0x374] ;  /* 0x0003740001277983 */ /* 0x000f620000100800 */
[----:B------:R-:W-:Y:S02]  /*57c0*/  FMNMX.FTZ R14, R202, R11, !PT ;  /* 0x0000000bca0e7209 */ /* 0x000fe40007810000 */
[----:B------:R-:W-:Y:S01]  /*57d0*/  ISETP.LT.OR P2, PT, R10, 0x4a, P2 ;  /* 0x0000004a0a00780c */ /* 0x000fe20001741670 */
[----:B------:R-:W5:Y:S01]  /*57e0*/  LDL R41, [R1+0x378] ;  /* 0x0003780001297983 */ /* 0x000f620000100800 */
[----:B------:R-:W-:Y:S02]  /*57f0*/  FSEL R207, R207, -INF , !P1 ;  /* 0xff800000cfcf7808 */ /* 0x000fe40004800000 */
[----:B------:R-:W-:Y:S01]  /*5800*/  FMNMX.FTZ R12, R206, R7, !PT ;  /* 0x00000007ce0c7209 */ /* 0x000fe20007810000 */
[----:B------:R-:W5:Y:S01]  /*5810*/  LDL R43, [R1+0x37c] ;  /* 0x00037c00012b7983 */ /* 0x000f620000100800 */
[----:B------:R-:W-:-:S02]  /*5820*/  FMNMX.FTZ R11, R203, R14, !PT ;  /* 0x0000000ecb0b7209 */ /* 0x000fc40007810000 */
[----:B------:R-:W-:Y:S01]  /*5830*/  FSEL R208, R208, -INF , !P2 ;  /* 0xff800000d0d07808 */ /* 0x000fe20005000000 */
        /* <DEDUP_REMOVED lines=10> */
[----:B------:R-:W-:Y:S02]  /*58e0*/  ISETP.LT.OR P6, PT, R10, 0x5a, P6 ;  /* 0x0000005a0a00780c */ /* 0x000fe400037c1670 */
[----:B------:R-:W-:Y:S01]  /*58f0*/  FMNMX.FTZ R10, R196, R7, !PT ;  /* 0x00000007c40a7209 */ /* 0x000fe20007810000 */
[----:B------:R-:W5:Y:S01]  /*5900*/  LDL R60, [R1+0x390] ;  /* 0x00039000013c7983 */ /* 0x000f620000100800 */
[----:B------:R-:W-:Y:S02]  /*5910*/  FMNMX.FTZ R12, R191, R12, !PT ;  /* 0x0000000cbf0c7209 */ /* 0x000fe40007810000 */
[----:B------:R-:W-:Y:S01]  /*5920*/  FSEL R198, R71, -INF , !P6 ;  /* 0xff80000047c67808 */ /* 0x000fe20007000000 */
[----:B------:R-:W5:Y:S01]  /*5930*/  LDL R51, [R1+0x394] ;  /* 0x0003940001337983 */ /* 0x000f620000100800 */
[----:B------:R-:W-:-:S03]  /*5940*/  FMNMX.FTZ R13, R197, R10, !PT ;  /* 0x0000000ac50d7209 */ /* 0x000fc60007810000 */
[----:B------:R-:W0:Y:S01]  /*5950*/  SHFL.BFLY PT, R7, R12, 0x2, 0x1f ;  /* 0x0c401f000c077f89 */ /* 0x000e2200000e0000 */
[----:B------:R-:W-:-:S03]  /*5960*/  FMNMX.FTZ R13, R198, R13, !PT ;  /* 0x0000000dc60d7209 */ /* 0x000fc60007810000 */
[----:B------:R-:W5:Y:S04]  /*5970*/  LDL R53, [R1+0x398] ;  /* 0x0003980001357983 */ /* 0x000f680000100800 */
[----:B------:R-:W-:Y:S04]  /*5980*/  STL.64 [R1+0x230], R12 ;  /* 0x0002300c01007387 */ /* 0x000fe80000100a00 */
[----:B------:R-:W5:Y:S04]  /*5990*/  LDL R74, [R1+0x234] ;  /* 0x00023400014a7983 */ /* 0x000f680000100800 */
[----:B------:R-:W5:Y:S04]  /*59a0*/  LDL R55, [R1+0x39c] ;  /* 0x00039c0001377983 */ /* 0x000f680000100800 */
[----:B------:R-:W5:Y:S01]  /*59b0*/  LDL R62, [R1+0x3a0] ;  /* 0x0003a000013e7983 */ /* 0x000f620000100800 */
[----:B0-----:R-:W-:-:S03]  /*59c0*/  FMNMX.FTZ R7, R12, R7, !PT ;  /* 0x000000070c077209 */ /* 0x001fc60007810000 */
[----:B------:R-:W5:Y:S04]  /*59d0*/  LDL R57, [R1+0x3a4] ;  /* 0x0003a40001397983 */ /* 0x000f680000100800 */
[----:B------:R-:W0:Y:S04]  /*59e0*/  SHFL.BFLY PT, R10, R7, 0x1, 0x1f ;  /* 0x0c201f00070a7f89 */ /* 0x000e2800000e0000 */
[----:B------:R-:W5:Y:S04]  /*59f0*/  LDL R59, [R1+0x3a8] ;  /* 0x0003a800013b7983 */ /* 0x000f680000100800 */
[----:B------:R-:W5:Y:S04]  /*5a00*/  LDL R61, [R1+0x3ac] ;  /* 0x0003ac00013d7983 */ /* 0x000f680000100800 */
[----:B------:R-:W5:Y:S04]  /*5a10*/  LDL R64, [R1+0x3b0] ;  /* 0x0003b00001407983 */ /* 0x000f680000100800 */
[----:B------:R-:W5:Y:S04]  /*5a20*/  LDL R63, [R1+0x3b4] ;  /* 0x0003b400013f7983 */ /* 0x000f680000100800 */
[----:B------:R-:W5:Y:S01]  /*5a30*/  LDL R65, [R1+0x3b8] ;  /* 0x0003b80001417983 */ /* 0x000f620000100800 */
[----:B0-----:R-:W-:-:S03]  /*5a40*/  FMNMX.FTZ R14, R7, R10, !PT ;  /* 0x0000000a070e7209 */ /* 0x001fc60007810000 */
[----:B------:R-:W5:Y:S04]  /*5a50*/  LDL R67, [R1+0x3bc] ;  /* 0x0003bc0001437983 */ /* 0x000f680000100800 */
[----:B------:R-:W-:Y:S04]  /*5a60*/  STL [R1+0x230], R14 ;  /* 0x0002300e01007387 */ /* 0x000fe80000100800 */
[----:B------:R-:W5:Y:S04]  /*5a70*/  LDL R162, [R1+0x230] ;  /* 0x0002300001a27983 */ /* 0x000f680000100800 */
[----:B------:R-:W5:Y:S04]  /*5a80*/  LDL.64 R10, [R1+0xa8] ;  /* 0x0000a800010a7983 */ /* 0x000f680000100a00 */
        /* <DEDUP_REMOVED lines=40> */
[----:B--2---:R-:W-:Y:S04]  /*5d10*/  STL [R1+0x260], R20 ;  /* 0x0002601401007387 */ /* 0x004fe80000100800 */
[----:B---3--:R-:W-:Y:S04]  /*5d20*/  STL [R1+0x338], R156 ;  /* 0x0003389c01007387 */ /* 0x008fe80000100800 */
[----:B----4-:R-:W-:Y:S04]  /*5d30*/  STL [R1+0x33c], R158 ;  /* 0x00033c9e01007387 */ /* 0x010fe80000100800 */
[----:B-----5:R-:W-:Y:S04]  /*5d40*/  STL [R1+0x344], R160 ;  /* 0x000344a001007387 */ /* 0x020fe80000100800 */
[----:B------:R-:W0:Y:S02]  /*5d50*/  SHFL.BFLY PT, R7, R74, 0x2, 0x1f ;  /* 0x0c401f004a077f89 */ /* 0x000e2400000e0000 */
[----:B0-----:R-:W-:-:S05]  /*5d60*/  FMNMX.FTZ R7, R7, R74, !PT ;  /* 0x0000004a07077209 */ /* 0x001fca0007810000 */
[----:B------:R-:W0:Y:S04]  /*5d70*/  SHFL.BFLY PT, R14, R7, 0x1, 0x1f ;  /* 0x0c201f00070e7f89 */ /* 0x000e2800000e0000 */
[----:B------:R1:W-:Y:S01]  /*5d80*/  STL [R1+0x348], R21 ;  /* 0x0003481501007387 */ /* 0x0003e20000100800 */
[----:B------:R-:W-:Y:S01]  /*5d90*/  FSETP.NEU.FTZ.AND P1, PT, R162, -INF , PT ;  /* 0xff800000a200780b */ /* 0x000fe20003f3d000 */
[----:B------:R-:W-:Y:S01]  /*5da0*/  FMUL.FTZ R162, R161, R162 ;  /* 0x000000a2a1a27220 */ /* 0x000fe20000410000 */
[----:B0-----:R-:W-:-:S04]  /*5db0*/  FMNMX.FTZ R7, R7, R14, !PT ;  /* 0x0000000e07077209 */ /* 0x001fc80007810000 */
[----:B------:R-:W-:Y:S01]  /*5dc0*/  FSEL R162, R162, RZ, P1 ;  /* 0x000000ffa2a27208 */ /* 0x000fe20000800000 */
[C---:B------:R-:W-:Y:S01]  /*5dd0*/  FMUL.FTZ R163, R7.reuse, R161 ;  /* 0x000000a107a37220 */ /* 0x040fe20000410000 */
[----:B------:R-:W-:-:S04]  /*5de0*/  FSETP.NEU.FTZ.AND P1, PT, R7, -INF , PT ;  /* 0xff8000000700780b */ /* 0x000fc80003f3d000 */
[----:B------:R-:W-:Y:S01]  /*5df0*/  FSEL R163, R163, RZ, P1 ;  /* 0x000000ffa3a37208 */ /* 0x000fe20000800000 */
[----:B------:R-:W-:Y:S02]  /*5e00*/  IMAD R10, R15, 0xc00, R10 ;  /* 0x00000c000f0a7824 */ /* 0x000fe400078e020a */
[-CC-:B------:R-:W-:Y:S01]  /*5e10*/  FFMA.FTZ R14, R97, R161.reuse, -R162.reuse ;  /* 0x000000a1610e7223 */ /* 0x180fe200000108a2 */
[-CC-:B------:R-:W-:Y:S01]  /*5e20*/  FFMA.FTZ R15, R95, R161.reuse, -R162.reuse ;  /* 0x000000a15f0f7223 */ /* 0x180fe200000108a2 */
[-CC-:B------:R-:W-:Y:S01]  /*5e30*/  FFMA.FTZ R20, R93, R161.reuse, -R162.reuse ;  /* 0x000000a15d147223 */ /* 0x180fe200000108a2 */
[-C--:B-1----:R-:W-:Y:S01]  /*5e40*/  FFMA.FTZ R21, R89, R161.reuse, -R162 ;  /* 0x000000a159157223 */ /* 0x082fe200000108a2 */
[-CC-:B------:R-:W-:Y:S01]  /*5e50*/  FFMA.FTZ R156, R99, R161.reuse, -R163.reuse ;  /* 0x000000a1639c7223 */ /* 0x180fe200000108a3 */
[-CC-:B------:R-:W-:Y:S01]  /*5e60*/  FFMA.FTZ R158, R91, R161.reuse, -R163.reuse ;  /* 0x000000a15b9e7223 */ /* 0x180fe200000108a3 */
[-CC-:B------:R-:W-:Y:S01]  /*5e70*/  FFMA.FTZ R159, R159, R161.reuse, -R163.reuse ;  /* 0x000000a19f9f7223 */ /* 0x180fe200000108a3 */
[----:B------:R-:W-:Y:S01]  /*5e80*/  FFMA.FTZ R160, R87, R161, -R163 ;  /* 0x000000a157a07223 */ /* 0x000fe200000108a3 */
[----:B------:R-:W-:Y:S08]  /*5e90*/  MUFU.EX2 R14, R14 ;  /* 0x0000000e000e7308 */ /* 0x000ff00000000800 */
[----:B------:R-:W-:Y:S08]  /*5ea0*/  MUFU.EX2 R15, R15 ;  /* 0x0000000f000f7308 */ /* 0x000ff00000000800 */
[----:B------:R-:W-:Y:S08]  /*5eb0*/  MUFU.EX2 R20, R20 ;  /* 0x0000001400147308 */ /* 0x000ff00000000800 */
[----:B------:R-:W-:Y:S08]  /*5ec0*/  MUFU.EX2 R21, R21 ;  /* 0x0000001500157308 */ /* 0x000ff00000000800 */
[----:B------:R-:W-:Y:S08]  /*5ed0*/  MUFU.EX2 R156, R156 ;  /* 0x0000009c009c7308 */ /* 0x000ff00000000800 */
[----:B------:R-:W0:Y:S08]  /*5ee0*/  MUFU.EX2 R158, R158 ;  /* 0x0000009e009e7308 */ /* 0x000e300000000800 */
[----:B------:R-:W-:Y:S08]  /*5ef0*/  MUFU.EX2 R159, R159 ;  /* 0x0000009f009f7308 */ /* 0x000ff00000000800 */
[----:B------:R-:W1:Y:S01]  /*5f00*/  MUFU.EX2 R160, R160 ;  /* 0x000000a000a07308 */ /* 0x000e620000000800 */
[----:B------:R-:W-:-:S02]  /*5f10*/  R2UR UR6, R10 ;  /* 0x000000000a0672ca */ /* 0x000fc400000e0000 */
[----:B------:R-:W-:Y:S01]  /*5f20*/  R2UR UR7, R11 ;  /* 0x000000000b0772ca */ /* 0x000fe200000e0000 */
[----:B------:R2:W-:Y:S01]  /*5f30*/  STL [R1+0x32c], R152 ;  /* 0x00032c9801007387 */ /* 0x0005e20000100800 */
[----:B0-----:R-:W-:-:S03]  /*5f40*/  F2FP.BF16.F32.PACK_AB R153, R158, R156 ;  /* 0x0000009c9e99723e */ /* 0x001fc600000010ff */
[----:B------:R0:W-:Y:S01]  /*5f50*/  STL [R1+0x334], R154 ;  /* 0x0003349a01007387 */ /* 0x0001e20000100800 */
[----:B--2---:R-:W-:Y:S02]  /*5f60*/  F2FP.BF16.F32.PACK_AB R152, R15, R14 ;  /* 0x0000000e0f98723e */ /* 0x004fe400000010ff */
[----:B-1----:R-:W-:Y:S02]  /*5f70*/  F2FP.BF16.F32.PACK_AB R155, R160, R159 ;  /* 0x0000009fa09b723e */ /* 0x002fe400000010ff */
[----:B0-----:R-:W-:Y:S01]  /*5f80*/  F2FP.BF16.F32.PACK_AB R154, R21, R20 ;  /* 0x00000014159a723e */ /* 0x001fe200000010ff */
        /* <DEDUP_REMOVED lines=94> */
[----:B------:R1:W-:Y:S06]  /*6570*/  BAR.SYNC.DEFER_BLOCKING R237, 0x100 ;  /* 0x000400ed0000751d */ /* 0x0003ec0000010000 */
[----:B0-----:R-:W-:-:S06]  /*6580*/  WARPGROUP.ARRIVE ;  /* 0x00000000000079c5 */ /* 0x001fcc0000000000 */
[----:B------:R-:W-:Y:S01]  /*6590*/  HGMMA.64x256x16.F32.BF16 R24, R152, gdesc[UR4].tnspB, RZ, !UPT, gsb0 ;  /* 0x43e0000498187df0 */ /* 0x000fe2000c0018ff */
[-CC-:B------:R-:W-:Y:S01]  /*65a0*/  FFMA.FTZ R164, R164, R161.reuse, -R162.reuse ;  /* 0x000000a1a4a47223 */ /* 0x180fe200000108a2 */
[-CC-:B------:R-:W-:Y:S01]  /*65b0*/  FFMA.FTZ R165, R165, R161.reuse, -R162.reuse ;  /* 0x000000a1a5a57223 */ /* 0x180fe200000108a2 */
[-CC-:B------:R-:W-:Y:S01]  /*65c0*/  FFMA.FTZ R199, R199, R161.reuse, -R162.reuse ;  /* 0x000000a1c7c77223 */ /* 0x180fe200000108a2 */
[-C--:B------:R-:W-:Y:S01]  /*65d0*/  FFMA.FTZ R200, R200, R161.reuse, -R162 ;  /* 0x000000a1c8c87223 */ /* 0x080fe200000108a2 */
[-CC-:B------:R-:W-:Y:S01]  /*65e0*/  FFMA.FTZ R233, R233, R161.reuse, -R163.reuse ;  /* 0x000000a1e9e97223 */ /* 0x180fe200000108a3 */
[-CC-:B------:R-:W-:Y:S01]  /*65f0*/  FFMA.FTZ R232, R232, R161.reuse, -R163.reuse ;  /* 0x000000a1e8e87223 */ /* 0x180fe200000108a3 */
[-CC-:B------:R-:W-:Y:S01]  /*6600*/  FFMA.FTZ R231, R231, R161.reuse, -R163.reuse ;  /* 0x000000a1e7e77223 */ /* 0x180fe200000108a3 */
[----:B------:R-:W-:Y:S01]  /*6610*/  FFMA.FTZ R230, R230, R161, -R163 ;  /* 0x000000a1e6e67223 */ /* 0x000fe200000108a3 */
[----:B------:R0:W-:Y:S01]  /*6620*/  STL [R1+0x3f4], R166 ;  /* 0x0003f4a601007387 */ /* 0x0001e20000100800 */
[----:B------:R-:W-:Y:S03]  /*6630*/  MUFU.EX2 R164, R164 ;  /* 0x000000a400a47308 */ /* 0x000fe60000000800 */
[----:B------:R2:W-:Y:S04]  /*6640*/  STL [R1+0x404], R167 ;  /* 0x000404a701007387 */ /* 0x0005e80000100800 */
[----:B------:R3:W-:Y:S01]  /*6650*/  STL [R1+0x414], R168 ;  /* 0x000414a801007387 */ /* 0x0007e20000100800 */
[----:B------:R-:W4:Y:S03]  /*6660*/  MUFU.EX2 R165, R165 ;  /* 0x000000a500a57308 */ /* 0x000f260000000800 */
[----:B------:R5:W-:Y:S05]  /*6670*/  STL [R1+0x424], R169 ;  /* 0x000424a901007387 */ /* 0x000bea0000100800 */
[----:B------:R-:W-:Y:S08]  /*6680*/  MUFU.EX2 R199, R199 ;  /* 0x000000c700c77308 */ /* 0x000ff00000000800 */
[----:B------:R-:W1:Y:S08]  /*6690*/  MUFU.EX2 R200, R200 ;  /* 0x000000c800c87308 */ /* 0x000e700000000800 */
[----:B0-----:R-:W-:Y:S08]  /*66a0*/  MUFU.EX2 R166, R233 ;  /* 0x000000e900a67308 */ /* 0x001ff00000000800 */
[----:B--2---:R-:W0:Y:S08]  /*66b0*/  MUFU.EX2 R167, R232 ;  /* 0x000000e800a77308 */ /* 0x004e300000000800 */
[----:B---3--:R-:W-:Y:S08]  /*66c0*/  MUFU.EX2 R168, R231 ;  /* 0x000000e700a87308 */ /* 0x008ff00000000800 */
[----:B-----5:R-:W2:Y:S01]  /*66d0*/  MUFU.EX2 R169, R230 ;  /* 0x000000e600a97308 */ /* 0x020ea20000000800 */
[----:B------:R3:W-:Y:S04]  /*66e0*/  STL [R1+0x438], R12 ;  /* 0x0004380c01007387 */ /* 0x0007e80000100800 */
[----:B------:R5:W-:Y:S01]  /*66f0*/  STL [R1+0x450], R13 ;  /* 0x0004500d01007387 */ /* 0x000be20000100800 */
[----:B---3--:R-:W-:-:S02]  /*6700*/  VIADD R12, R10, 0x80 ;  /* 0x000000800a0c7836 */ /* 0x008fc40000000000 */
[----:B-----5:R-:W-:-:S03]  /*6710*/  IMAD.MOV.U32 R13, RZ, RZ, R11 ;  /* 0x000000ffff0d7224 */ /* 0x020fc600078e000b */
        /* <DEDUP_REMOVED lines=24> */
[----:B----4-:R-:W-:Y:S02]  /*68a0*/  F2FP.BF16.F32.PACK_AB R152, R165, R164 ;  /* 0x000000a4a598723e */ /* 0x010fe400000010ff */
[----:B-1----:R-:W-:Y:S02]  /*68b0*/  F2FP.BF16.F32.PACK_AB R154, R200, R199 ;  /* 0x000000c7c89a723e */ /* 0x002fe400000010ff */
[----:B0-----:R-:W-:Y:S02]  /*68c0*/  F2FP.BF16.F32.PACK_AB R153, R167, R166 ;  /* 0x000000a6a799723e */ /* 0x001fe400000010ff */
[----:B--2---:R-:W-:Y:S01]  /*68d0*/  F2FP.BF16.F32.PACK_AB R155, R169, R168 ;  /* 0x000000a8a99b723e */ /* 0x004fe200000010ff */
        /* <DEDUP_REMOVED lines=42> */
[----:B------:R-:W-:Y:S08]  /*6b80*/  MUFU.EX2 R170, R170 ;  /* 0x000000aa00aa7308 */ /* 0x000ff00000000800 */
[----:B------:R-:W0:Y:S08]  /*6b90*/  MUFU.EX2 R171, R171 ;  /* 0x000000ab00ab7308 */ /* 0x000e300000000800 */
[----:B------:R-:W-:Y:S08]  /*6ba0*/  MUFU.EX2 R172, R172 ;  /* 0x000000ac00ac7308 */ /* 0x000ff00000000800 */
[----:B------:R-:W1:Y:S08]  /*6bb0*/  MUFU.EX2 R173, R173 ;  /* 0x000000ad00ad7308 */ /* 0x000e700000000800 */
[----:B------:R-:W-:Y:S08]  /*6bc0*/  MUFU.EX2 R182, R182 ;  /* 0x000000b600b67308 */ /* 0x000ff00000000800 */
[----:B------:R-:W2:Y:S08]  /*6bd0*/  MUFU.EX2 R183, R183 ;  /* 0x000000b700b77308 */ /* 0x000eb00000000800 */
[----:B------:R-:W-:Y:S08]  /*6be0*/  MUFU.EX2 R184, R184 ;  /* 0x000000b800b87308 */ /* 0x000ff00000000800 */
[----:B------:R-:W3:Y:S01]  /*6bf0*/  MUFU.EX2 R185, R185 ;  /* 0x000000b900b97308 */ /* 0x000ee20000000800 */
[----:B------:R-:W-:-:S02]  /*6c00*/  VIADD R12, R10, 0x100 ;  /* 0x000001000a0c7836 */ /* 0x000fc40000000000 */
[----:B------:R-:W-:-:S03]  /*6c10*/  IMAD.MOV.U32 R13, RZ, RZ, R11 ;  /* 0x000000ffff0d7224 */ /* 0x000fc600078e000b */
[----:B------:R-:W-:Y:S02]  /*6c20*/  R2UR UR6, R12 ;  /* 0x000000000c0672ca */ /* 0x000fe400000e0000 */
[----:B------:R-:W-:Y:S01]  /*6c30*/  R2UR UR7, R13 ;  /* 0x000000000d0772ca */ /* 0x000fe200000e0000 */
        /* <DEDUP_REMOVED lines=9> */
[----:B------:R-:W4:Y:S08]  /*6cd0*/  MUFU.EX2 R177, R177 ;  /* 0x000000b100b17308 */ /* 0x000f300000000800 */
[----:B------:R-:W-:Y:S08]  /*6ce0*/  MUFU.EX2 R175, R175 ;  /* 0x000000af00af7308 */ /* 0x000ff00000000800 */
[----:B------:R-:W5:Y:S01]  /*6cf0*/  MUFU.EX2 R176, R176 ;  /* 0x000000b000b07308 */ /* 0x000f620000000800 */
[----:B------:R-:W-:-:S02]  /*6d00*/  WARPGROUP.DEPBAR.LE gsb0, 0x0 ;  /* 0x00008000000079c5 */ /* 0x000fc40000010000 */
[----:B0-----:R-:W-:Y:S02]  /*6d10*/  F2FP.BF16.F32.PACK_AB R152, R171, R170 ;  /* 0x000000aaab98723e */ /* 0x001fe400000010ff */
[----:B-1----:R-:W-:Y:S02]  /*6d20*/  F2FP.BF16.F32.PACK_AB R154, R173, R172 ;  /* 0x000000acad9a723e */ /* 0x002fe400000010ff */
[----:B--2---:R-:W-:Y:S02]  /*6d30*/  F2FP.BF16.F32.PACK_AB R153, R183, R182 ;  /* 0x000000b6b799723e */ /* 0x004fe400000010ff */
[----:B---3--:R-:W-:Y:S01]  /*6d40*/  F2FP.BF16.F32.PACK_AB R155, R185, R184 ;  /* 0x000000b8b99b723e */ /* 0x008fe200000010ff */
        /* <DEDUP_REMOVED lines=34> */
[----:B------:R-:W-:Y:S08]  /*6f70*/  MUFU.EX2 R209, R209 ;  /* 0x000000d100d17308 */ /* 0x000ff00000000800 */
[----:B------:R-:W0:Y:S08]  /*6f80*/  MUFU.EX2 R210, R210 ;  /* 0x000000d200d27308 */ /* 0x000e300000000800 */
[----:B------:R-:W-:Y:S08]  /*6f90*/  MUFU.EX2 R211, R211 ;  /* 0x000000d300d37308 */ /* 0x000ff00000000800 */
[----:B------:R-:W1:Y:S01]  /*6fa0*/  MUFU.EX2 R212, R212 ;  /* 0x000000d400d47308 */ /* 0x000e620000000800 */
        /* <DEDUP_REMOVED lines=13> */
[----:B------:R-:W2:Y:S08]  /*7080*/  MUFU.EX2 R181, R181 ;  /* 0x000000b500b57308 */ /* 0x000eb00000000800 */
[----:B------:R-:W-:Y:S08]  /*7090*/  MUFU.EX2 R186, R186 ;  /* 0x000000ba00ba7308 */ /* 0x000ff00000000800 */
[----:B------:R-:W3:Y:S08]  /*70a0*/  MUFU.EX2 R187, R187 ;  /* 0x000000bb00bb7308 */ /* 0x000ef00000000800 */
[----:B------:R-:W-:Y:S08]  /*70b0*/  MUFU.EX2 R201, R201 ;  /* 0x000000c900c97308 */ /* 0x000ff00000000800 */
[----:B------:R-:W3:Y:S08]  /*70c0*/  MUFU.EX2 R202, R202 ;  /* 0x000000ca00ca7308 */ /* 0x000ef00000000800 */
[----:B------:R-:W-:Y:S08]  /*70d0*/  MUFU.EX2 R203, R203 ;  /* 0x000000cb00cb7308 */ /* 0x000ff00000000800 */
[----:B------:R-:W3:Y:S01]  /*70e0*/  MUFU.EX2 R204, R204 ;  /* 0x000000cc00cc7308 */ /* 0x000ee20000000800 */
[----:B------:R-:W-:-:S02]  /*70f0*/  VIADD R12, R10, 0x200 ;  /* 0x000002000a0c7836 */ /* 0x000fc40000000000 */
[----:B------:R-:W-:Y:S01]  /*7100*/  IMAD.MOV.U32 R13, RZ, RZ, R11 ;  /* 0x000000ffff0d7224 */ /* 0x000fe200078e000b */
[----:B------:R-:W-:Y:S02]  /*7110*/  WARPGROUP.DEPBAR.LE gsb0, 0x0 ;  /* 0x00008000000079c5 */ /* 0x000fe40000010000 */
[----:B----4-:R-:W-:Y:S02]  /*7120*/  F2FP.BF16.F32.PACK_AB R152, R177, R174 ;  /* 0x000000aeb198723e */ /* 0x010fe400000010ff */
[----:B-----5:R-:W-:Y:S02]  /*7130*/  F2FP.BF16.F32.PACK_AB R154, R176, R175 ;  /* 0x000000afb09a723e */ /* 0x020fe400000010ff */
[----:B0-----:R-:W-:Y:S02]  /*7140*/  F2FP.BF16.F32.PACK_AB R153, R210, R209 ;  /* 0x000000d1d299723e */ /* 0x001fe400000010ff */
[----:B-1----:R-:W-:Y:S01]  /*7150*/  F2FP.BF16.F32.PACK_AB R155, R212, R211 ;  /* 0x000000d3d49b723e */ /* 0x002fe200000010ff */
        /* <DEDUP_REMOVED lines=49> */
[----:B------:R-:W4:Y:S08]  /*7470*/  MUFU.EX2 R191, R191 ;  /* 0x000000bf00bf7308 */ /* 0x000f300000000800 */
[----:B------:R-:W-:Y:S08]  /*7480*/  MUFU.EX2 R190, R190 ;  /* 0x000000be00be7308 */ /* 0x000ff00000000800 */
[----:B------:R-:W5:Y:S01]  /*7490*/  MUFU.EX2 R161, R161 ;  /* 0x000000a100a17308 */ /* 0x000f620000000800 */
[----:B------:R-:W-:Y:S01]  /*74a0*/  VIADD R10, R10, 0x280 ;  /* 0x000002800a0a7836 */ /* 0x000fe20000000000 */
[----:B------:R-:W-:-:S02]  /*74b0*/  WARPGROUP.DEPBAR.LE gsb0, 0x0 ;  /* 0x00008000000079c5 */ /* 0x000fc40000010000 */
[----:B--2---:R-:W-:Y:S02]  /*74c0*/  F2FP.BF16.F32.PACK_AB R152, R181, R180 ;  /* 0x000000b4b598723e */ /* 0x004fe400000010ff */
[----:B---3--:R-:W-:Y:S02]  /*74d0*/  F2FP.BF16.F32.PACK_AB R154, R187, R186 ;  /* 0x000000babb9a723e */ /* 0x008fe400000010ff */
[----:B------:R-:W-:Y:S02]  /*74e0*/  F2FP.BF16.F32.PACK_AB R153, R202, R201 ;  /* 0x000000c9ca99723e */ /* 0x000fe400000010ff */
[----:B------:R-:W-:Y:S01]  /*74f0*/  F2FP.BF16.F32.PACK_AB R155, R204, R203 ;  /* 0x000000cbcc9b723e */ /* 0x000fe200000010ff */
        /* <DEDUP_REMOVED lines=32> */
[----:B--2---:R-:W-:-:S06]  /*7700*/  WARPGROUP.ARRIVE ;  /* 0x00000000000079c5 */ /* 0x004fcc0000000000 */
[----:B------:R-:W-:Y:S01]  /*7710*/  HGMMA.64x256x16.F32.BF16 R24, R152, gdesc[UR4].tnspB, R24, gsb0 ;  /* 0x43e0000498187df0 */ /* 0x000fe20008001818 */
[----:B------:R-:W-:Y:S02]  /*7720*/  R2UR UR6, R10 ;  /* 0x000000000a0672ca */ /* 0x000fe400000e0000 */
[----:B------:R-:W-:Y:S02]  /*7730*/  R2UR UR7, R11 ;  /* 0x000000000b0772ca */ /* 0x000fe400000e0000 */
[----:B------:R-:W2:Y:S01]  /*7740*/  @!P0 LDL.64 R10, [R1+0x68] ;  /* 0x00006800010a8983 */ /* 0x000ea20000100a00 */
[----:B------:R-:W-:Y:S02]  /*7750*/  WARPGROUP.DEPBAR.LE gsb0, 0x0 ;  /* 0x00008000000079c5 */ /* 0x000fe40000010000 */
[----:B0-----:R-:W-:Y:S02]  /*7760*/  F2FP.BF16.F32.PACK_AB R152, R13, R12 ;  /* 0x0000000c0d98723e */ /* 0x001fe400000010ff */
[----:B-1----:R-:W-:-:S02]  /*7770*/  F2FP.BF16.F32.PACK_AB R154, R189, R188 ;  /* 0x000000bcbd9a723e */ /* 0x002fc400000010ff */
[----:B----4-:R-:W-:Y:S02]  /*7780*/  F2FP.BF16.F32.PACK_AB R153, R191, R162 ;  /* 0x000000a2bf99723e */ /* 0x010fe400000010ff */
[----:B-----5:R-:W-:Y:S01]  /*7790*/  F2FP.BF16.F32.PACK_AB R155, R161, R190 ;  /* 0x000000bea19b723e */ /* 0x020fe200000010ff */
        /* <DEDUP_REMOVED lines=48> */
[----:B------:R-:W-:Y:S02]  /*7aa0*/  WARPGROUP.DEPBAR.LE gsb0, 0x0 ;  /* 0x00008000000079c5 */ /* 0x000fe40000010000 */
[----:B------:R0:W-:Y:S04]  /*7ab0*/  STL.128 [R1+0x260], R24 ;  /* 0x0002601801007387 */ /* 0x0001e80000100c00 */
[----:B------:R-:W-:Y:S04]  /*7ac0*/  STL.128 [R1+0x270], R28 ;  /* 0x0002701c01007387 */ /* 0x000fe80000100c00 */
[----:B------:R-:W-:Y:S04]  /*7ad0*/  STL.128 [R1+0x280], R32 ;  /* 0x0002802001007387 */ /* 0x000fe80000100c00 */
[----:B------:R-:W-:Y:S04]  /*7ae0*/  STL.128 [R1+0x290], R36 ;  /* 0x0002902401007387 */ /* 0x000fe80000100c00 */
[----:B0-----:R-:W3:Y:S04]  /*7af0*/  @!P0 LDL R25, [R1+0x218] ;  /* 0x0002180001198983 */ /* 0x001ee80000100800 */
        /* <DEDUP_REMOVED lines=28> */
[----:B------:R-:W4:Y:S04]  /*7cc0*/  LDL R155, [R1+0x260] ;  /* 0x00026000019b7983 */ /* 0x000f280000100800 */
[----:B------:R-:W5:Y:S04]  /*7cd0*/  LDL R153, [R1+0x264] ;  /* 0x0002640001997983 */ /* 0x000f680000100800 */
[----:B0-----:R-:W5:Y:S04]  /*7ce0*/  LDL R117, [R1+0x268] ;  /* 0x0002680001757983 */ /* 0x001f680000100800 */
        /* <DEDUP_REMOVED lines=61> */
[----:B-1----:R-:W5:Y:S04]  /*80c0*/  LDL R150, [R1+0x360] ;  /* 0x0003600001967983 */ /* 0x002f680000100800 */
        /* <DEDUP_REMOVED lines=89> */
[----:B--2---:R-:W-:Y:S02]  /*8660*/  @!P0 MOV R10, R10 ;  /* 0x0000000a000a8202 */ /* 0x004fe40000000f00 */
[----:B------:R-:W-:Y:S01]  /*8670*/  FADD.FTZ R13, R13, R12 ;  /* 0x0000000c0d0d7221 */ /* 0x000fe20000010000 */
[----:B------:R-:W-:Y:S02]  /*8680*/  FADD.FTZ R191, R191, R162 ;  /* 0x000000a2bfbf7221 */ /* 0x000fe40000010000 */
[----:B---3--:R-:W-:Y:S02]  /*8690*/  @!P0 IMAD R25, R25, 0x8, R10 ;  /* 0x0000000819198824 */ /* 0x008fe400078e020a */
[----:B------:R-:W-:Y:S01]  /*86a0*/  FADD.FTZ R12, R188, R13 ;  /* 0x0000000dbc0c7221 */ /* 0x000fe20000010000 */
[----:B------:R-:W-:Y:S01]  /*86b0*/  FADD.FTZ R190, R190, R191 ;  /* 0x000000bfbebe7221 */ /* 0x000fe20000010000 */
[----:B------:R-:W-:Y:S02]  /*86c0*/  STL [R1+0x88], RZ ;  /* 0x000088ff01007387 */ /* 0x000fe40000100800 */
[----:B------:R-:W-:Y:S01]  /*86d0*/  FADD.FTZ R12, R189, R12 ;  /* 0x0000000cbd0c7221 */ /* 0x000fe20000010000 */
[----:B------:R-:W-:Y:S01]  /*86e0*/  FADD.FTZ R13, R161, R190 ;  /* 0x000000bea10d7221 */ /* 0x000fe20000010000 */
[----:B------:R-:W-:Y:S01]  /*86f0*/  STL [R1+0x88], R0 ;  /* 0x0000880001007387 */ /* 0x000fe20000100800 */
[----:B------:R-:W-:-:S03]  /*8700*/  @!P0 PRMT R25, RZ, 0x654, R25 ;  /* 0x00000654ff198816 */ /* 0x000fc60000000019 */
[----:B------:R-:W-:Y:S04]  /*8710*/  STL [R1+0x88], R0 ;  /* 0x0000880001007387 */ /* 0x000fe80000100800 */
[----:B------:R-:W-:Y:S04]  /*8720*/  STL [R1+0x88], R0 ;  /* 0x0000880001007387 */ /* 0x000fe80000100800 */
[----:B------:R-:W-:Y:S04]  /*8730*/  STL [R1+0x88], R0 ;  /* 0x0000880001007387 */ /* 0x000fe80000100800 */
[----:B------:R-:W-:Y:S04]  /*8740*/  STL [R1+0x88], R0 ;  /* 0x0000880001007387 */ /* 0x000fe80000100800 */
[----:B------:R0:W-:Y:S04]  /*8750*/  STL [R1+0x88], R0 ;  /* 0x0000880001007387 */ /* 0x0001e80000100800 */
[----:B------:R1:W-:Y:S04]  /*8760*/  STL [R1+0x234], R7 ;  /* 0x0002340701007387 */ /* 0x0003e80000100800 */
[----:B------:R1:W-:Y:S04]  /*8770*/  STL.64 [R1+0x240], R12 ;  /* 0x0002400c01007387 */ /* 0x0003e80000100a00 */
[----:B----4-:R1:W-:Y:S04]  /*8780*/  STL [R1+0x260], R155 ;  /* 0x0002609b01007387 */ /* 0x0103e80000100800 */
        /* <DEDUP_REMOVED lines=127> */
[----:B------:R1:W-:Y:S03]  /*8f80*/  @!P0 SYNCS.ARRIVE.TRANS64.RED.A1T0 RZ, [R25+URZ], RZ ;  /* 0x000000ff19ff89a7 */ /* 0x0003e6000810043f */
[----:B0-----:R-:W2:Y:S01]  /*8f90*/  LDL R0, [R1+0x70] ;  /* 0x0000700001007983 */ /* 0x001ea20000100800 */
[----:B------:R-:W-:Y:S01]  /*8fa0*/  ISETP.NE.AND P1, PT, R4, 0x1, PT ;  /* 0x000000010400780c */ /* 0x000fe20003f25270 */
[----:B------:R-:W-:-:S02]  /*8fb0*/  VIADD R20, R16, 0xfffffffe ;  /* 0xfffffffe10147836 */ /* 0x000fc40000000000 */
[----:B--2---:R-:W-:-:S10]  /*8fc0*/  IMAD.SHL.U32 R0, R0, 0x80, RZ ;  /* 0x0000008000007824 */ /* 0x004fd400078e00ff */
[----:B------:R-:W-:-:S04]  /*8fd0*/  @P1 IMAD.HI.U32 R5, R0, R5, RZ ;  /* 0x0000000500051227 */ /* 0x000fc800078e00ff */
[----:B------:R-:W-:Y:S01]  /*8fe0*/  IMAD.MOV.U32 R4, RZ, RZ, R0 ;  /* 0x000000ffff047224 */ /* 0x000fe200078e0000 */
[----:B------:R-:W-:Y:S02]  /*8ff0*/  @P1 SHF.R.U32.HI R4, RZ, R6, R5 ;  /* 0x00000006ff041219 */ /* 0x000fe40000011605 */
[----:B------:R-:W-:-:S03]  /*9000*/  ISETP.GE.AND P1, PT, R9, 0x1, PT ;  /* 0x000000010900780c */ /* 0x000fc60003f26270 */
[----:B------:R-:W-:-:S04]  /*9010*/  IMAD.IADD R17, R17, 0x1, R4 ;  /* 0x0000000111117824 */ /* 0x000fc800078e0204 */
[----:B------:R-:W-:-:S06]  /*9020*/  IMAD.IADD R8, R17, 0x1, R8 ;  /* 0x0000000111087824 */ /* 0x000fcc00078e0208 */
[----:B-1----:R-:W-:Y:S05]  /*9030*/  @!P1 BRA `(.L_x_11107) ;  /* 0x0000000000409947 */ /* 0x002fea0003800000 */
        /* <DEDUP_REMOVED lines=10> */
.L_x_11109:
[----:B------:R-:W-:-:S13]  /*90e0*/  ISETP.NE.AND P1, PT, R9, 0x1, PT ;  /* 0x000000010900780c */ /* 0x000fda0003f25270 */
[----:B------:R-:W-:-:S05]  /*90f0*/  @P1 IMAD.HI.U32 R2, R4, R2, RZ ;  /* 0x0000000204021227 */ /* 0x000fca00078e00ff */
[----:B------:R-:W-:-:S07]  /*9100*/  @P1 SHF.R.U32.HI R4, RZ, R3, R2 ;  /* 0x00000003ff041219 */ /* 0x000fce0000011602 */
.L_x_11110:
[----:B------:R-:W-:Y:S05]  /*9110*/  BSYNC B0 ;  /* 0x0000000000007941 */ /* 0x000fea0003800000 */
.L_x_11108:
[----:B------:R-:W-:-:S05]  /*9120*/  IMAD R9, R4, R9, R9 ;  /* 0x0000000904097224 */ /* 0x000fca00078e0209 */
[----:B------:R-:W-:-:S07]  /*9130*/  VIMNMX R8, R8, R9, PT ;  /* 0x0000000908087248 */ /* 0x000fce0003fe0100 */
.L_x_11107:
[----:B------:R-:W-:Y:S01]  /*9140*/  IMAD.HI R8, R8, 0x2aaaaaab, RZ ;  /* 0x2aaaaaab08087827 */ /* 0x000fe200078e02ff */
[----:B------:R-:W-:Y:S04]  /*9150*/  BSSY B2, `(.L_x_11111) ;  /* 0x0000011000027945 */ /* 0x000fe80003800000 */
[----:B------:R-:W-:-:S04]  /*9160*/  SHF.R.U32.HI R3, RZ, 0x1f, R8 ;  /* 0x0000001fff037819 */ /* 0x000fc80000011608 */
[----:B------:R-:W-:-:S04]  /*9170*/  LEA.HI.SX32 R3, R8, R3, 0x1c ;  /* 0x0000000308037211 */ /* 0x000fc800078fe2ff */
[----:B------:R-:W-:-:S04]  /*9180*/  VIMNMX R190, R192, R3, !PT ;  /* 0x00000003c0be7248 */ /* 0x000fc80007fe0100 */
[----:B------:R-:W-:-:S13]  /*9190*/  ISETP.GE.AND P1, PT, R20, R190, PT ;  /* 0x000000be1400720c */ /* 0x000fda0003f26270 */
[----:B------:R-:W-:Y:S05]  /*91a0*/  @!P1 BRA `(.L_x_11112) ;  /* 0x00000000002c9947 */ /* 0x000fea0003800000 */
[----:B------:R-:W-:Y:S01]  /*91b0*/  BSSY B1, `(.L_x_11113) ;  /* 0x0000008000017945 */ /* 0x000fe20003800000 */
.L_x_11115:
[----:B------:R-:W-:Y:S01]  /*91c0*/  BSSY B0, `(.L_x_11114) ;  /* 0x0000003000007945 */ /* 0x000fe20003800000 */
[----:B------:R-:W-:-:S07]  /*91d0*/  MOV R196, 0x91f0 ;  /* 0x000091f000c47802 */ /* 0x000fce0000000f00 */
[----:B------:R-:W-:Y:S05]  /*91e0*/  CALL.REL.NOINC `($_ZN7cutlass13device_kernelIN5flash11enable_sm90INS1_16FlashAttnFwdSm90INS1_25CollectiveMainloopFwdSm90ILi2EN4cute5tupleIJNS5_1CILi1EEES8_S8_EEENS6_IJNS7_ILi128EEENS7_ILi96EEENS7_ILi64EEEEEELi256ENS_10bfloat16_tEfNS_4arch4Sm90ELb0ELb1ELb1ELb0ELb0ELb0ELb1ELb1ELb0ELb1ELb1ELb0EEENS1_21CollectiveEpilogueFwdINS6_IJSA_NS7_ILi256EEESB_EEES9_SE_SG_Li256ELb0ELb1ELb1ELb0EEENS1_19SingleTileSchedulerILb0ELb1ELb1ELi128EEEEEEEEEvNT_6ParamsE$_ZZN5flash25CollectiveMainloopFwdSm90ILi2EN4cute5tupleIJNS1_1CILi1EEES4_S4_EEENS2_IJNS3_ILi128EEENS3_ILi96EEENS3_ILi64EEEEEELi256EN7cutlass10bfloat16_tEfNSA_4arch4Sm90ELb0ELb1ELb1ELb0ELb0ELb0ELb1ELb1ELb0ELb1ELb1ELb0EE3mmaINS_16FlashAttnFwdSm90ISE_NS_21CollectiveEpilogueFwdINS2_IJS6_NS3_ILi256EEES7_EEES5_SB_SD_Li256ELb0ELb1ELb1ELb0EEENS_19SingleTileSchedulerILb0ELb1ELb1ELi128EEEE13SharedStorageENS1_6TensorINS1_11ArrayEngineIfLm128EEENS1_6LayoutINS2_IJNS2_IJNS3_ILi2EEEST_NS3_ILi32EEEEEES4_S4_EEENS2_IJNS2_IJS4_ST_NS3_ILi4EEEEEENS3_ILi0EEESZ_EEEEEEENS_7SoftmaxILi2ELi0EEEEEbRKNSE_6ParamsENSA_25PipelineTmaAsyncNoClusterILi2ENSA_16PipelineTmaAsyncILi2EEEEES1B_RNSA_13PipelineStateILj2EEERT0_RT1_iRiRKNS_16SeqlenInfoQKNewKILb0ELb0EEENS2_IJiiiiEEERT_ENKUliT_T0_T1_E_clIZSF_ISO_S12_S14_EbS17_S1B_S1B_S1E_S1G_S1I_iS1J_S1N_S1O_S1Q_EUlRS1R_iE1_NS3_ILb0EEENS3_ILb1EEEEEDaiS1R_S1S_S1T_) ;  /* 0x000002cc00107944 */ /* 0x000fea0003c00000 */
[----:B------:R-:W-:Y:S05]  /*91f0*/  BSYNC B0 ;  /* 0x0000000000007941 */ /* 0x000fea0003800000 */
.L_x_11114:
[C---:B------:R-:W-:Y:S01]  /*9200*/  ISETP.GT.AND P1, PT, R20.reuse, R190, PT ;  /* 0x000000be1400720c */ /* 0x040fe20003f24270 */
[----:B------:R-:W-:-:S12]  /*9210*/  VIADD R20, R20, 0xffffffff ;  /* 0xffffffff14147836 */ /* 0x000fd80000000000 */
[----:B------:R-:W-:Y:S05]  /*9220*/  @P1 BRA `(.L_x_11115) ;  /* 0xfffffffc00e41947 */ /* 0x000fea000383ffff */
[----:B------:R-:W-:Y:S05]  /*9230*/  BSYNC B1 ;  /* 0x0000000000017941 */ /* 0x000fea0003800000 */
.L_x_11113:
[----:B------:R-:W2:Y:S02]  /*9240*/  LDL R0, [R1+0x70] ;  /* 0x0000700001007983 */ /* 0x000ea40000100800 */
[----:B--2---:R-:W-:-:S07]  /*9250*/  IMAD.SHL.U32 R0, R0, 0x80, RZ ;  /* 0x0000008000007824 */ /* 0x004fce00078e00ff */
.L_x_11112:
[----:B------:R-:W-:Y:S05]  /*9260*/  BSYNC B2 ;  /* 0x0000000000027941 */ /* 0x000fea0003800000 */
.L_x_11111:
        /* <DEDUP_REMOVED lines=23> */
.L_x_11118:
[----:B------:R-:W-:-:S13]  /*93e0*/  ISETP.NE.AND P1, PT, R7, 0x1, PT ;  /* 0x000000010700780c */ /* 0x000fda0003f25270 */
[----:B------:R-:W0:Y:S02]  /*93f0*/  @P1 LDC.64 R4, c[0x0][0xae0] ;  /* 0x0002b800ff041b82 */ /* 0x000e240000000a00 */
[----:B0-----:R-:W-:-:S05]  /*9400*/  @P1 IMAD.HI.U32 R4, R0, R4, RZ ;  /* 0x0000000400041227 */ /* 0x001fca00078e00ff */
[----:B------:R-:W-:-:S07]  /*9410*/  @P1 SHF.R.U32.HI R0, RZ, R5, R4 ;  /* 0x00000005ff001219 */ /* 0x000fce0000011604 */
.L_x_11119:
[----:B------:R-:W-:Y:S05]  /*9420*/  BSYNC B0 ;  /* 0x0000000000007941 */ /* 0x000fea0003800000 */
.L_x_11117:
[----:B------:R-:W-:-:S05]  /*9430*/  IMAD R3, R0, R7, RZ ;  /* 0x0000000700037224 */ /* 0x000fca00078e02ff */
[----:B------:R-:W-:-:S07]  /*9440*/  VIMNMX R2, R2, R3, !PT ;  /* 0x0000000302027248 */ /* 0x000fce0007fe0100 */
.L_x_11116:
[----:B------:R-:W-:-:S04]  /*9450*/  VIADD R2, R2, 0x5f ;  /* 0x0000005f02027836 */ /* 0x000fc80000000000 */
[----:B------:R-:W-:-:S05]  /*9460*/  IMAD.HI R2, R2, 0x2aaaaaab, RZ ;  /* 0x2aaaaaab02027827 */ /* 0x000fca00078e02ff */
[----:B------:R-:W-:-:S04]  /*9470*/  SHF.R.U32.HI R3, RZ, 0x1f, R2 ;  /* 0x0000001fff037819 */ /* 0x000fc80000011602 */
[----:B------:R-:W-:-:S04]  /*9480*/  LEA.HI.SX32 R3, R2, R3, 0x1c ;  /* 0x0000000302037211 */ /* 0x000fc800078fe2ff */
[----:B------:R-:W-:-:S04]  /*9490*/  VIMNMX R182, R192, R3, !PT ;  /* 0x00000003c0b67248 */ /* 0x000fc80007fe0100 */
[----:B------:R-:W-:-:S13]  /*94a0*/  ISETP.GE.AND P1, PT, R20, R182, PT ;  /* 0x000000b61400720c */ /* 0x000fda0003f26270 */
[----:B------:R-:W-:Y:S05]  /*94b0*/  @!P1 BRA `(.L_x_11120) ;  /* 0x0000016c00309947 */ /* 0x000fea0003800000 */
[----:B------:R0:W5:Y:S01]  /*94c0*/  LDL.64 R2, [R1+0x178] ;  /* 0x0001780001027983 */ /* 0x0001620000100a00 */
[----:B------:R-:W-:-:S07]  /*94d0*/  IMAD.MOV.U32 R171, RZ, RZ, R20 ;  /* 0x000000ffffab7224 */ /* 0x000fce00078e0014 */
.L_x_11137:
[----:B0----5:R-:W2:Y:S04]  /*94e0*/  LD.E R5, desc[UR44][R2.64] ;  /* 0x0000002c02057980 */ /* 0x021ea8000c101900 */
[----:B-1----:R-:W3:Y:S01]  /*94f0*/  LD.E R0, desc[UR44][R2.64+0x8] ;  /* 0x0000082c02007980 */ /* 0x002ee2000c101900 */
[----:B--2---:R-:W-:-:S05]  /*9500*/  VIADD R5, R5, 0x1 ;  /* 0x0000000105057836 */ /* 0x004fca0000000000 */
[----:B------:R-:W-:-:S13]  /*9510*/  ISETP.NE.AND P2, PT, R5, 0x2, PT ;  /* 0x000000020500780c */ /* 0x000fda0003f45270 */
[----:B------:R1:W5:Y:S04]  /*9520*/  @P2 LD.E R11, desc[UR44][R2.64+0x4] ;  /* 0x0000042c020b2980 */ /* 0x000368000c101900 */
[----:B------:R-:W2:Y:S01]  /*9530*/  @!P2 LD.E R4, desc[UR44][R2.64+0x4] ;  /* 0x0000042c0204a980 */ /* 0x000ea2000c101900 */
[----:B---3--:R-:W-:-:S03]  /*9540*/  VIADD R9, R0, 0x1 ;  /* 0x0000000100097836 */ /* 0x008fc60000000000 */
[----:B------:R3:W-:Y:S04]  /*9550*/  ST.E desc[UR44][R2.64], R5 ;  /* 0x0000000502007985 */ /* 0x0007e8000c10192c */
[----:B------:R1:W-:Y:S04]  /*9560*/  ST.E desc[UR44][R2.64+0x8], R9 ;  /* 0x0000080902007985 */ /* 0x0003e8000c10192c */
[----:B------:R1:W-:Y:S01]  /*9570*/  @!P2 ST.E desc[UR44][R2.64], RZ ;  /* 0x000000ff0200a985 */ /* 0x0003e2000c10192c */
[----:B--2---:R-:W-:-:S05]  /*9580*/  @!P2 LOP3.LUT R11, R4, 0x1, RZ, 0x3c, !PT ;  /* 0x00000001040ba812 */ /* 0x004fca00078e3cff */
[----:B------:R1:W-:Y:S04]  /*9590*/  @!P2 ST.E desc[UR44][R2.64+0x4], R11 ;  /* 0x0000040b0200a985 */ /* 0x0003e8000c10192c */
[----:B------:R-:W2:Y:S01]  /*95a0*/  LDL R0, [R1+0x1c] ;  /* 0x00001c0001007983 */ /* 0x000ea20000100800 */
[----:B------:R-:W-:Y:S01]  /*95b0*/  IMAD.MOV.U32 R7, RZ, RZ, R171 ;  /* 0x000000ffff077224 */ /* 0x000fe200078e00ab */
[----:B------:R-:W-:Y:S05]  /*95c0*/  YIELD ;  /* 0x0000000000007946 */ /* 0x000fea0003800000 */
[----:B------:R-:W-:Y:S01]  /*95d0*/  BSSY B0, `(.L_x_11121) ;  /* 0x0000008000007945 */ /* 0x000fe20003800000 */
[----:B------:R-:W-:Y:S01]  /*95e0*/  VIADD R171, R171, 0xffffffff ;  /* 0xffffffffabab7836 */ /* 0x000fe20000000000 */
[----:B------:R-:W-:Y:S01]  /*95f0*/  ISETP.GT.AND P1, PT, R7, R182, PT ;  /* 0x000000b60700720c */ /* 0x000fe20003f24270 */
[----:B---3--:R-:W-:Y:S01]  /*9600*/  @!P2 IMAD.MOV.U32 R5, RZ, RZ, RZ ;  /* 0x000000ffff05a224 */ /* 0x008fe200078e00ff */
[----:B--2---:R-:W-:-:S04]  /*9610*/  LOP3.LUT R0, R0, 0x1, RZ, 0xfc, !PT ;  /* 0x0000000100007812 */ /* 0x004fc800078efcff */
[----:B------:R-:W-:-:S13]  /*9620*/  ISETP.NE.AND P3, PT, R0, 0x3, PT ;  /* 0x000000030000780c */ /* 0x000fda0003f65270 */
[----:B-1----:R-:W-:Y:S05]  /*9630*/  @!P3 BRA `(.L_x_11122) ;  /* 0x000000000004b947 */ /* 0x002fea0003800000 */
[----:B------:R-:W-:Y:S01]  /*9640*/  BPT.TRAP 0x1 ;  /* 0x000000040000795c */ /* 0x000fe20000300000 */
.L_x_11122:
[----:B------:R-:W-:Y:S05]  /*9650*/  BSYNC B0 ;  /* 0x0000000000007941 */ /* 0x000fea0003800000 */
.L_x_11121:
[----:B------:R-:W2:Y:S01]  /*9660*/  LDL.64 R6, [R1+0x8] ;  /* 0x0000080001067983 */ /* 0x000ea20000100a00 */
[----:B-----5:R-:W-:Y:S02]  /*9670*/  SHF.L.U32 R8, R11, 0x1f, RZ ;  /* 0x0000001f0b087819 */ /* 0x020fe400000006ff */
[----:B--2---:R-:W-:-:S05]  /*9680*/  MOV R6, R6 ;  /* 0x0000000600067202 */ /* 0x004fca0000000f00 */
[----:B------:R-:W-:-:S04]  /*9690*/  IMAD R5, R5, 0x8, R6 ;  /* 0x0000000805057824 */ /* 0x000fc800078e0206 */
[----:B------:R1:W2:Y:S01]  /*96a0*/  SYNCS.PHASECHK.TRANS64.TRYWAIT P2, [R5+URZ], R8 ;  /* 0x00000008050075a7 */ /* 0x0002a2000804017f */
[----:B------:R1:W5:Y:S04]  /*96b0*/  LD.E R0, desc[UR44][R2.64] ;  /* 0x0000002c02007980 */ /* 0x000368000c101900 */
[----:B------:R1:W5:Y:S01]  /*96c0*/  LD.E R4, desc[UR44][R2.64+0x4] ;  /* 0x0000042c02047980 */ /* 0x000362000c101900 */
[----:B------:R-:W-:Y:S04]  /*96d0*/  BSSY B0, `(.L_x_11123) ;  /* 0x0000003000007945 */ /* 0x000fe80003800000 */
[----:B------:R-:W-:Y:S05]  /*96e0*/  @!P3 BRA `(.L_x_11124) ;  /* 0x000000000004b947 */ /* 0x000fea0003800000 */
[----:B------:R-:W-:Y:S01]  /*96f0*/  BPT.TRAP 0x1 ;  /* 0x000000040000795c */ /* 0x000fe20000300000 */
.L_x_11124:
[----:B------:R-:W-:Y:S05]  /*9700*/  BSYNC B0 ;  /* 0x0000000000007941 */ /* 0x000fea0003800000 */
.L_x_11123:
[----:B------:R-:W-:Y:S04]  /*9710*/  BSSY B0, `(.L_x_11125) ;  /* 0x0000006000007945 */ /* 0x000fe80003800000 */
[----:B--2---:R-:W-:Y:S05]  /*9720*/  @P2 BRA `(.L_x_11126) ;  /* 0x0000000000102947 */ /* 0x004fea0003800000 */
[----:B-----5:R-:W-:Y:S01]  /*9730*/  IMAD R0, R0, 0x8, R6 ;  /* 0x0000000800007824 */ /* 0x020fe200078e0206 */
[----:B-1----:R-:W-:-:S04]  /*9740*/  SHF.L.U32 R5, R4, 0x1f, RZ ;  /* 0x0000001f04057819 */ /* 0x002fc800000006ff */
[----:B------:R-:W1:Y:S02]  /*9750*/  SYNCS.PHASECHK.TRANS64.TRYWAIT P2, [R0+URZ], R5 ;  /* 0x00000005000075a7 */ /* 0x000e64000804017f */
[----:B-1----:R-:W-:Y:S05]  /*9760*/  @!P2 BRA `(.L_x_11127) ;  /* 0x000002a4006ca947 */ /* 0x002fea0003800000 */
.L_x_11126:
[----:B------:R-:W-:Y:S05]  /*9770*/  BSYNC B0 ;  /* 0x0000000000007941 */ /* 0x000fea0003800000 */
.L_x_11125:
[----:B-1----:R-:W2:Y:S04]  /*9780*/  LD.E R5, desc[UR44][R2.64] ;  /* 0x0000002c02057980 */ /* 0x002ea8000c101900 */
[----:B------:R-:W2:Y:S01]  /*9790*/  LDL.64 R8, [R1+0xa0] ;  /* 0x0000a00001087983 */ /* 0x000ea20000100a00 */
[----:B------:R-:W-:Y:S05]  /*97a0*/  WARPSYNC.ALL ;  /* 0x0000000000007948 */ /* 0x000fea0003800000 */
[----:B------:R-:W3:Y:S04]  /*97b0*/  LDL.64 R14, [R1+0x98] ;  /* 0x00009800010e7983 */ /* 0x000ee80000100a00 */
[----:B------:R-:W4:Y:S04]  /*97c0*/  LDL.64 R6, [R1+0x98] ;  /* 0x0000980001067983 */ /* 0x000f280000100a00 */
[----:B------:R-:W4:Y:S01]  /*97d0*/  LDL.64 R10, [R1+0x98] ;  /* 0x00009800010a7983 */ /* 0x000f220000100a00 */
[----:B--2--5:R-:W-:-:S03]  /*97e0*/  IMAD R4, R5, 0x300, R8 ;  /* 0x0000030005047824 */ /* 0x024fc600078e0208 */
[----:B------:R-:W2:Y:S01]  /*97f0*/  LDL.64 R12, [R1+0x98] ;  /* 0x00009800010c7983 */ /* 0x000ea20000100a00 */
[----:B------:R-:W-:Y:S01]  /*9800*/  IMAD.MOV.U32 R5, RZ, RZ, R9 ;  /* 0x000000ffff057224 */ /* 0x000fe200078e0009 */
[----:B------:R-:W-:Y:S01]  /*9810*/  R2UR UR6, R4 ;  /* 0x00000000040672ca */ /* 0x000fe200000e0000 */
[----:B------:R-:W-:-:S03]  /*9820*/  WARPGROUP.ARRIVE ;  /* 0x00000000000079c5 */ /* 0x000fc60000000000 */
[----:B------:R-:W-:Y:S01]  /*9830*/  R2UR UR7, R5 ;  /* 0x00000000050772ca */ /* 0x000fe200000e0000 */
[----:B------:R-:W-:Y:S02]  /*9840*/  VIADD R8, R4, 0x2 ;  /* 0x0000000204087836 */ /* 0x000fe40000000000 */
[----:B------:R-:W-:Y:S01]  /*9850*/  IMAD.MOV.U32 R183, RZ, RZ, 0x1 ;  /* 0x00000001ffb77424 */ /* 0x000fe200078e00ff */
[----:B------:R1:W-:Y:S04]  /*9860*/  STL [R1+0x80], RZ ;  /* 0x000080ff01007387 */ /* 0x0003e80000100800 */
[----:B------:R1:W-:Y:S04]  /*9870*/  STL [R1+0x80], R183 ;  /* 0x000080b701007387 */ /* 0x0003e80000100800 */
[----:B------:R1:W-:Y:S04]  /*9880*/  STL [R1+0x80], R183 ;  /* 0x000080b701007387 */ /* 0x0003e80000100800 */
[----:B------:R1:W-:Y:S04]  /*9890*/  STL [R1+0x80], R183 ;  /* 0x000080b701007387 */ /* 0x0003e80000100800 */
[----:B------:R1:W-:Y:S01]  /*98a0*/  STL [R1+0x80], R183 ;  /* 0x000080b701007387 */ /* 0x0003e20000100800 */
[----:B---3--:R-:W-:-:S02]  /*98b0*/  R2UR UR4, R14 ;  /* 0x000000000e0472ca */ /* 0x008fc400000e0000 */
[----:B------:R-:W-:Y:S01]  /*98c0*/  R2UR UR5, R15 ;  /* 0x000000000f0572ca */ /* 0x000fe200000e0000 */
[----:B------:R-:W3:-:S12]  /*98d0*/  LDL R14, [R1+0x54] ;  /* 0x00005400010e7983 */ /* 0x000ed80000100800 */
[----:B------:R-:W-:Y:S01]  /*98e0*/  HGMMA.64x96x16.F32.BF16 R24, gdesc[UR4], RZ, !UPT, gsb0 ;  /* 0x01600000041879f0 */ /* 0x000fe2000c0018ff */
[----:B----4-:R-:W-:Y:S01]  /*98f0*/  VIADD R6, R6, 0x2 ;  /* 0x0000000206067836 */ /* 0x010fe20000000000 */
[----:B------:R-:W-:Y:S02]  /*9900*/  R2UR UR6, R8 ;  /* 0x00000000080672ca */ /* 0x000fe400000e0000 */
[----:B------:R-:W-:Y:S02]  /*9910*/  R2UR UR7, R9 ;  /* 0x00000000090772ca */ /* 0x000fe400000e0000 */
[----:B------:R-:W-:Y:S02]  /*9920*/  R2UR UR4, R6 ;  /* 0x00000000060472ca */ /* 0x000fe400000e0000 */
[----:B------:R-:W-:Y:S01]  /*9930*/  R2UR UR5, R7 ;  /* 0x00000000070572ca */ /* 0x000fe200000e0000 */
[----:B------:R-:W-:Y:S02]  /*9940*/  VIADD R10, R10, 0x4 ;  /* 0x000000040a0a7836 */ /* 0x000fe40000000000 */
[----:B------:R-:W-:-:S02]  /*9950*/  VIADD R6, R4, 0x4 ;  /* 0x0000000404067836 */ /* 0x000fc40000000000 */
[----:B------:R-:W-:Y:S01]  /*9960*/  IMAD.MOV.U32 R7, RZ, RZ, R9 ;  /* 0x000000ffff077224 */ /* 0x000fe200078e0009 */
[----:B------:R-:W-:Y:S02]  /*9970*/  WARPGROUP.DEPBAR.LE gsb0, 0x0 ;  /* 0x00008000000079c5 */ /* 0x000fe40000010000 */
[----:B------:R1:W5:Y:S04]  /*9980*/  LD.E R0, desc[UR44][R2.64] ;  /* 0x0000002c02007980 */ /* 0x000368000c101900 */
[----:B------:R1:W5:Y:S01]  /*9990*/  LD.E R5, desc[UR44][R2.64+0x4] ;  /* 0x0000042c02057980 */ /* 0x000362000c101900 */
[----:B------:R-:W-:-:S06]  /*99a0*/  WARPGROUP.ARRIVE ;  /* 0x00000000000079c5 */ /* 0x000fcc0000000000 */
[----:B------:R-:W-:Y:S01]  /*99b0*/  HGMMA.64x96x16.F32.BF16 R24, gdesc[UR4], R24, gsb0 ;  /* 0x01600000041879f0 */ /* 0x000fe20008001818 */
[----:B------:R-:W-:Y:S02]  /*99c0*/  R2UR UR6, R6 ;  /* 0x00000000060672ca */ /* 0x000fe400000e0000 */
[----:B------:R-:W-:Y:S02]  /*99d0*/  R2UR UR7, R7 ;  /* 0x00000000070772ca */ /* 0x000fe400000e0000 */
[----:B------:R-:W-:Y:S02]  /*99e0*/  R2UR UR4, R10 ;  /* 0x000000000a0472ca */ /* 0x000fe400000e0000 */
[----:B------:R-:W-:Y:S01]  /*99f0*/  R2UR UR5, R11 ;  /* 0x000000000b0572ca */ /* 0x000fe200000e0000 */
[----:B------:R-:W-:Y:S02]  /*9a00*/  VIADD R6, R4, 0x6 ;  /* 0x0000000604067836 */ /* 0x000fe40000000000 */
[----:B--2---:R-:W-:-:S02]  /*9a10*/  VIADD R12, R12, 0x6 ;  /* 0x000000060c0c7836 */ /* 0x004fc40000000000 */
[----:B------:R-:W-:Y:S01]  /*9a20*/  IMAD.MOV.U32 R7, RZ, RZ, R9 ;  /* 0x000000ffff077224 */ /* 0x000fe200078e0009 */
        /* <DEDUP_REMOVED lines=10> */
[----:B---3--:R-:W-:-:S04]  /*9ad0*/  LOP3.LUT R14, R14, 0x1, RZ, 0xfc, !PT ;  /* 0x000000010e0e7812 */ /* 0x008fc800078efcff */
[----:B------:R-:W-:Y:S01]  /*9ae0*/  ISETP.NE.AND P3, PT, R14, 0x3, PT ;  /* 0x000000030e00780c */ /* 0x000fe20003f65270 */
[----:B------:R-:W-:Y:S01]  /*9af0*/  BSSY B0, `(.L_x_11128) ;  /* 0x0000004000007945 */ /* 0x000fe20003800000 */
[----:B------:R-:W-:-:S11]  /*9b00*/  WARPGROUP.DEPBAR.LE gsb0, 0x0 ;  /* 0x00008000000079c5 */ /* 0x000fd60000010000 */
[----:B-1----:R-:W-:Y:S05]  /*9b10*/  @!P3 BRA `(.L_x_11129) ;  /* 0x000000000004b947 */ /* 0x002fea0003800000 */
[----:B------:R-:W-:Y:S01]  /*9b20*/  BPT.TRAP 0x1 ;  /* 0x000000040000795c */ /* 0x000fe20000300000 */
.L_x_11129:
[----:B------:R-:W-:Y:S05]  /*9b30*/  BSYNC B0 ;  /* 0x0000000000007941 */ /* 0x000fea0003800000 */
.L_x_11128:
        /* <DEDUP_REMOVED lines=10> */
.L_x_11131:
[----:B------:R-:W-:Y:S05]  /*9be0*/  BSYNC B0 ;  /* 0x0000000000007941 */ /* 0x000fea0003800000 */
.L_x_11130:
[----:B------:R-:W-:Y:S04]  /*9bf0*/  BSSY B0, `(.L_x_11132) ;  /* 0x0000006000007945 */ /* 0x000fe80003800000 */
[----:B--2---:R-:W-:Y:S05]  /*9c00*/  @P2 BRA `(.L_x_11133) ;  /* 0x0000000000102947 */ /* 0x004fea0003800000 */
[----:B-----5:R-:W-:Y:S01]  /*9c10*/  IMAD R4, R4, 0x8, R7 ;  /* 0x0000000804047824 */ /* 0x020fe200078e0207 */
[----:B------:R-:W-:-:S04]  /*9c20*/  SHF.L.U32 R5, R5, 0x1f, RZ ;  /* 0x0000001f05057819 */ /* 0x000fc800000006ff */
[----:B------:R-:W2:Y:S02]  /*9c30*/  SYNCS.PHASECHK.TRANS64.TRYWAIT P2, [R4+URZ], R5 ;  /* 0x00000005040075a7 */ /* 0x000ea4000804017f */
[----:B--2---:R-:W-:Y:S05]  /*9c40*/  @!P2 BRA `(.L_x_11134) ;  /* 0x000002a00048a947 */ /* 0x004fea0003800000 */
.L_x_11133:
[----:B------:R-:W-:Y:S05]  /*9c50*/  BSYNC B0 ;  /* 0x0000000000007941 */ /* 0x000fea0003800000 */
.L_x_11132:
[----:B------:R-:W3:Y:S04]  /*9c60*/  LD.E R15, desc[UR44][R2.64] ;  /* 0x0000002c020f7980 */ /* 0x000ee8000c101900 */
[----:B------:R-:W3:Y:S04]  /*9c70*/  LDL.64 R6, [R1+0x118] ;  /* 0x0001180001067983 */ /* 0x000ee80000100a00 */
[----:B-1----:R-:W4:Y:S04]  /*9c80*/  LDL R0, [R1+0x90] ;  /* 0x0000900001007983 */ /* 0x002f280000100800 */
[----:B--2--5:R-:W2:Y:S04]  /*9c90*/  LDL.64 R4, [R1+0x110] ;  /* 0x0001100001047983 */ /* 0x024ea80000100a00 */
[----:B------:R-:W2:Y:S04]  /*9ca0*/  LDL.64 R8, [R1+0x110] ;  /* 0x0001100001087983 */ /* 0x000ea80000100a00 */
[----:B------:R-:W2:Y:S04]  /*9cb0*/  LDL.64 R10, [R1+0x110] ;  /* 0x00011000010a7983 */ /* 0x000ea80000100a00 */
[----:B------:R-:W2:Y:S01]  /*9cc0*/  LDL.64 R12, [R1+0x110] ;  /* 0x00011000010c7983 */ /* 0x000ea20000100a00 */
[----:B------:R-:W-:Y:S05]  /*9cd0*/  WARPSYNC.ALL ;  /* 0x0000000000007948 */ /* 0x000fea0003800000 */
[----:B------:R-:W-:Y:S01]  /*9ce0*/  WARPGROUP.ARRIVE ;  /* 0x00000000000079c5 */ /* 0x000fe20000000000 */
[----:B------:R-:W-:Y:S04]  /*9cf0*/  STL [R1+0x1bb4], R171 ;  /* 0x001bb4ab01007387 */ /* 0x000fe80000100800 */
[----:B------:R-:W-:Y:S04]  /*9d00*/  STL [R1+0x1bb0], R234 ;  /* 0x001bb0ea01007387 */ /* 0x000fe80000100800 */
[----:B------:R-:W-:Y:S04]  /*9d10*/  STL [R1+0xbcc], R18 ;  /* 0x000bcc1201007387 */ /* 0x000fe80000100800 */
[----:B------:R-:W-:Y:S01]  /*9d20*/  STL [R1+0xbc8], R19 ;  /* 0x000bc81301007387 */ /* 0x000fe20000100800 */
[----:B---3--:R-:W-:Y:S01]  /*9d30*/  IMAD R6, R15, 0xc00, R6 ;  /* 0x00000c000f067824 */ /* 0x008fe200078e0206 */
[----:B----4-:R-:W-:-:S02]  /*9d40*/  ISETP.NE.U32.AND P2, PT, R0, RZ, PT ;  /* 0x000000ff0000720c */ /* 0x010fc40003f45070 */
[----:B------:R-:W3:Y:S02]  /*9d50*/  LDL.64 R14, [R1+0x110] ;  /* 0x00011000010e7983 */ /* 0x000ee40000100a00 */
[----:B------:R-:W-:Y:S02]  /*9d60*/  R2UR UR6, R6 ;  /* 0x00000000060672ca */ /* 0x000fe400000e0000 */
[----:B------:R-:W-:Y:S02]  /*9d70*/  R2UR UR7, R7 ;  /* 0x00000000070772ca */ /* 0x000fe400000e0000 */
[----:B--2---:R-:W-:Y:S02]  /*9d80*/  R2UR UR4, R4 ;  /* 0x00000000040472ca */ /* 0x004fe400000e0000 */
[----:B------:R-:W-:-:S03]  /*9d90*/  R2UR UR5, R5 ;  /* 0x00000000050572ca */ /* 0x000fc600000e0000 */
[----:B------:R-:W-:-:S10]  /*9da0*/  VOTEU.ANY UP0, P2 ;  /* 0x00000000003f7886 */ /* 0x000fd40001000100 */
[----:B------:R-:W-:Y:S01]  /*9db0*/  HGMMA.64x96x16.F32.BF16 R24, gdesc[UR4], R24, UP0, gsb0 ;  /* 0x01600000041879f0 */ /* 0x000fe2000b801818 */
[----:B------:R-:W-:Y:S02]  /*9dc0*/  VIADD R8, R8, 0x2 ;  /* 0x0000000208087836 */ /* 0x000fe40000000000 */
        /* <DEDUP_REMOVED lines=126> */
[----:B------:R-:W-:Y:S01]  /*a5b0*/  R2UR UR5, R15 ;  /* 0x000000000f0572ca */ /* 0x000fe200000e0000 */
[----:B--2---:R-:W-:Y:S01]  /*a5c0*/  VIADD R8, R8, 0xc02 ;  /* 0x00000c0208087836 */ /* 0x004fe20000000000 */
[----:B------:R-:W-:Y:S02]  /*a5d0*/  WARPGROUP.DEPBAR.LE gsb0, 0x0 ;  /* 0x00008000000079c5 */ /* 0x000fe40000010000 */
[----:B------:R-:W-:-:S09]  /*a5e0*/  WARPGROUP.ARRIVE ;  /* 0x00000000000079c5 */ /* 0x000fd20000000000 */
[----:B------:R-:W-:Y:S01]  /*a5f0*/  HGMMA.64x96x16.F32.BF16 R24, gdesc[UR4], R24, gsb0 ;  /* 0x01600000041879f0 */ /* 0x000fe20008001818 */
[----:B------:R-:W-:Y:S02]  /*a600*/  VIADD R4, R6, 0x902 ;  /* 0x0000090206047836 */ /* 0x000fe40000000000 */
[----:B------:R-:W-:Y:S01]  /*a610*/  IMAD.MOV.U32 R5, RZ, RZ, R7 ;  /* 0x000000ffff057224 */ /* 0x000fe200078e0007 */
[----:B------:R-:W-:Y:S02]  /*a620*/  R2UR UR4, R8 ;  /* 0x00000000080472ca */ /* 0x000fe400000e0000 */
[----:B------:R-:W-:Y:S02]  /*a630*/  R2UR UR6, R4 ;  /* 0x00000000040672ca */ /* 0x000fe400000e0000 */
[----:B------:R-:W-:Y:S02]  /*a640*/  R2UR UR7, R5 ;  /* 0x00000000050772ca */ /* 0x000fe400000e0000 */
[----:B------:R-:W-:Y:S01]  /*a650*/  R2UR UR5, R9 ;  /* 0x00000000090572ca */ /* 0x000fe200000e0000 */
[----:B----4-:R-:W-:-:S02]  /*a660*/  VIADD R10, R10, 0xc04 ;  /* 0x00000c040a0a7836 */ /* 0x010fc40000000000 */
[----:B------:R-:W-:Y:S01]  /*a670*/  VIADD R4, R6, 0x904 ;  /* 0x0000090406047836 */ /* 0x000fe20000000000 */
[----:B------:R-:W-:Y:S02]  /*a680*/  WARPGROUP.DEPBAR.LE gsb0, 0x0 ;  /* 0x00008000000079c5 */ /* 0x000fe40000010000 */
[----:B------:R-:W-:-:S07]  /*a690*/  WARPGROUP.ARRIVE ;  /* 0x00000000000079c5 */ /* 0x000fce0000000000 */
[----:B------:R-:W-:Y:S01]  /*a6a0*/  HGMMA.64x96x16.F32.BF16 R24, gdesc[UR4], R24, gsb0 ;  /* 0x01600000041879f0 */ /* 0x000fe20008001818 */
[----:B------:R-:W-:Y:S01]  /*a6b0*/  IMAD.MOV.U32 R5, RZ, RZ, R7 ;  /* 0x000000ffff057224 */ /* 0x000fe200078e0007 */
        /* <DEDUP_REMOVED lines=14> */
[----:B------:R-:W-:Y:S04]  /*a7a0*/  STL [R1+0x90], R183 ;  /* 0x000090b701007387 */ /* 0x000fe80000100800 */
[----:B------:R-:W-:Y:S01]  /*a7b0*/  STL [R1+0x90], R183 ;  /* 0x000090b701007387 */ /* 0x000fe20000100800 */
[----:B------:R-:W-:-:S02]  /*a7c0*/  WARPGROUP.DEPBAR.LE gsb0, 0x0 ;  /* 0x00008000000079c5 */ /* 0x000fc40000010000 */
[----:B------:R-:W-:Y:S01]  /*a7d0*/  WARPGROUP.ARRIVE ;  /* 0x00000000000079c5 */ /* 0x000fe20000000000 */
[----:B------:R-:W2:Y:S05]  /*a7e0*/  @!P0 LDL.64 R4, [R1+0x30] ;  /* 0x0000300001048983 */ /* 0x000eaa0000100a00 */
[----:B------:R-:W-:Y:S01]  /*a7f0*/  HGMMA.64x96x16.F32.BF16 R24, gdesc[UR4], R24, gsb0 ;  /* 0x01600000041879f0 */ /* 0x000fe20008001818 */
        /* <DEDUP_REMOVED lines=16> */
[----:B------:R-:W3:Y:S01]  /*a900*/  @!P0 LD.E R0, desc[UR44][R2.64] ;  /* 0x0000002c02008980 */ /* 0x000ee2000c101900 */
[----:B--2---:R-:W-:-:S05]  /*a910*/  @!P0 MOV R5, R4 ;  /* 0x0000000400058202 */ /* 0x004fca0000000f00 */
[----:B---3--:R-:W-:-:S05]  /*a920*/  @!P0 IMAD R0, R0, 0x8, R5 ;  /* 0x0000000800008824 */ /* 0x008fca00078e0205 */
[----:B------:R-:W-:-:S04]  /*a930*/  @!P0 PRMT R0, RZ, 0x654, R0 ;  /* 0x00000654ff008816 */ /* 0x000fc80000000000 */
[----:B------:R2:W-:Y:S01]  /*a940*/  @!P0 SYNCS.ARRIVE.TRANS64.RED.A1T0 RZ, [R0+URZ], RZ ;  /* 0x000000ff00ff89a7 */ /* 0x0005e2000810043f */
[----:B------:R-:W3:Y:S04]  /*a950*/  LDL.64 R8, [R1+0x170] ;  /* 0x0001700001087983 */ /* 0x000ee80000100a00 */
[----:B------:R-:W4:Y:S04]  /*a960*/  LDL.64 R4, [R1+0x230] ;  /* 0x0002300001047983 */ /* 0x000f280000100a00 */
        /* <DEDUP_REMOVED lines=39> */
[----:B---3--:R-:W3:Y:S01]  /*abe0*/  LD.E R8, desc[UR44][R8.64] ;  /* 0x0000002c08087980 */ /* 0x008ee2000c101900 */
[----:B------:R1:W-:Y:S01]  /*abf0*/  BAR.SYNC.DEFER_BLOCKING R237, 0x100 ;  /* 0x000400ed0000751d */ /* 0x0003e20000010000 */
[-C--:B---3--:R-:W-:Y:S01]  /*ac00*/  FMUL.FTZ R7, R24, R8.reuse ;  /* 0x0000000818077220 */ /* 0x088fe20000410000 */
[-C--:B------:R-:W-:Y:S01]  /*ac10*/  FMUL.FTZ R10, R25, R8.reuse ;  /* 0x00000008190a7220 */ /* 0x080fe20000410000 */
[-C--:B------:R-:W-:Y:S01]  /*ac20*/  FMUL.FTZ R22, R28, R8.reuse ;  /* 0x000000081c167220 */ /* 0x080fe20000410000 */
[-C--:B------:R-:W-:Y:S01]  /*ac30*/  FMUL.FTZ R73, R29, R8.reuse ;  /* 0x000000081d497220 */ /* 0x080fe20000410000 */
[-C--:B------:R-:W-:Y:S01]  /*ac40*/  FMUL.FTZ R143, R32, R8.reuse ;  /* 0x00000008208f7220 */ /* 0x080fe20000410000 */
[-C--:B------:R-:W-:Y:S01]  /*ac50*/  FMUL.FTZ R6, R26, R8.reuse ;  /* 0x000000081a067220 */ /* 0x080fe20000410000 */
[----:B------:R-:W4:Y:S01]  /*ac60*/  MUFU.TANH R7, R7 ;  /* 0x0000000700077308 */ /* 0x000f220000002400 */
[-C--:B------:R-:W-:Y:S01]  /*ac70*/  FMUL.FTZ R153, R33, R8.reuse ;  /* 0x0000000821997220 */ /* 0x080fe20000410000 */
[-C--:B--2---:R-:W-:Y:S01]  /*ac80*/  FMUL.FTZ R0, R27, R8.reuse ;  /* 0x000000081b007220 */ /* 0x084fe20000410000 */
        /* <DEDUP_REMOVED lines=14> */
[----:B----4-:R-:W-:Y:S01]  /*ad70*/  FMNMX.FTZ R9, R7, R4, !PT ;  /* 0x0000000407097209 */ /* 0x010fe20007810000 */
[-C--:B------:R-:W-:Y:S01]  /*ad80*/  FMUL.FTZ R175, R49, R8.reuse ;  /* 0x0000000831af7220 */ /* 0x080fe20000410000 */
[-C--:B------:R-:W-:Y:S01]  /*ad90*/  FMUL.FTZ R164, R43, R8.reuse ;  /* 0x000000082ba47220 */ /* 0x080fe20000410000 */
[-C--:B------:R-:W-:Y:S01]  /*ada0*/  FMUL.FTZ R195, R52, R8.reuse ;  /* 0x0000000834c37220 */ /* 0x080fe20000410000 */
[-C--:B------:R-:W-:Y:S01]  /*adb0*/  FMUL.FTZ R166, R46, R8.reuse ;  /* 0x000000082ea67220 */ /* 0x080fe20000410000 */
[-C--:B------:R-:W-:Y:S01]  /*adc0*/  FMUL.FTZ R181, R53, R8.reuse ;  /* 0x0000000835b57220 */ /* 0x080fe20000410000 */
[-C--:B------:R-:W-:Y:S01]  /*add0*/  FMUL.FTZ R168, R47, R8.reuse ;  /* 0x000000082fa87220 */ /* 0x080fe20000410000 */
[----:B------:R-:W4:Y:S01]  /*ade0*/  MUFU.TANH R73, R73 ;  /* 0x0000004900497308 */ /* 0x000f220000002400 */
[----:B--2---:R-:W-:Y:S01]  /*adf0*/  FMNMX.FTZ R9, R10, R9, !PT ;  /* 0x000000090a097209 */ /* 0x004fe20007810000 */
[-C--:B------:R-:W-:Y:S01]  /*ae00*/  FMUL.FTZ R35, R37, R8.reuse ;  /* 0x0000000825237220 */ /* 0x080fe20000410000 */
[-C--:B------:R-:W-:Y:S01]  /*ae10*/  FMUL.FTZ R205, R56, R8.reuse ;  /* 0x0000000838cd7220 */ /* 0x080fe20000410000 */
[-C--:B------:R-:W-:Y:S01]  /*ae20*/  FMUL.FTZ R170, R50, R8.reuse ;  /* 0x0000000832aa7220 */ /* 0x080fe20000410000 */
[-C--:B------:R-:W-:Y:S01]  /*ae30*/  FMUL.FTZ R203, R57, R8.reuse ;  /* 0x0000000839cb7220 */ /* 0x080fe20000410000 */
[-C--:B------:R-:W-:Y:S01]  /*ae40*/  FMUL.FTZ R23, R51, R8.reuse ;  /* 0x0000000833177220 */ /* 0x080fe20000410000 */
[-C--:B------:R-:W-:Y:S01]  /*ae50*/  FMUL.FTZ R213, R60, R8.reuse ;  /* 0x000000083cd57220 */ /* 0x080fe20000410000 */
[----:B------:R-:W2:Y:S01]  /*ae60*/  MUFU.TANH R143, R143 ;  /* 0x0000008f008f7308 */ /* 0x000ea20000002400 */
        /* <DEDUP_REMOVED lines=14> */
[----:B------:R-:W-:Y:S01]  /*af50*/  FMUL.FTZ R133, R67, R8 ;  /* 0x0000000843857220 */ /* 0x000fe20000410000 */
[----:B------:R-:W0:Y:S01]  /*af60*/  MUFU.TANH R153, R153 ;  /* 0x0000009900997308 */ /* 0x000e220000002400 */
[----:B----4-:R-:W-:Y:S01]  /*af70*/  FMNMX.FTZ R12, R73, R12, !PT ;  /* 0x0000000c490c7209 */ /* 0x010fe20007810000 */
[-C--:B------:R-:W-:Y:S01]  /*af80*/  FMUL.FTZ R137, R70, R8.reuse ;  /* 0x0000000846897220 */ /* 0x080fe20000410000 */
[----:B------:R-:W-:Y:S01]  /*af90*/  FMUL.FTZ R141, R71, R8 ;  /* 0x00000008478d7220 */ /* 0x000fe20000410000 */
[----:B------:R-:W4:Y:S04]  /*afa0*/  LDL R25, [R1+0x250] ;  /* 0x0002500001197983 */ /* 0x000f280000100800 */
[----:B------:R-:W1:Y:S01]  /*afb0*/  MUFU.TANH R0, R0 ;  /* 0x0000000000007308 */ /* 0x000e620000002400 */
[----:B------:R-:W4:Y:S04]  /*afc0*/  LDL.64 R32, [R1+0x3c8] ;  /* 0x0003c80001207983 */ /* 0x000f280000100a00 */
[----:B------:R-:W4:Y:S03]  /*afd0*/  LDL.64 R26, [R1+0x418] ;  /* 0x00041800011a7983 */ /* 0x000f260000100a00 */
[----:B------:R-:W1:Y:S01]  /*afe0*/  MUFU.TANH R157, R157 ;  /* 0x0000009d009d7308 */ /* 0x000e620000002400 */
[----:B--2---:R-:W-:-:S07]  /*aff0*/  FMNMX.FTZ R12, R143, R12, !PT ;  /* 0x0000000c8f0c7209 */ /* 0x004fce0007810000 */
[----:B------:R-:W2:Y:S01]  /*b000*/  MUFU.TANH R72, R72 ;  /* 0x0000004800487308 */ /* 0x000ea20000002400 */
[----:B------:R-:W-:Y:S01]  /*b010*/  FMUL.FTZ R34, R38, R8 ;  /* 0x0000000826227220 */ /* 0x000fe20000410000 */
[----:B------:R-:W4:Y:S04]  /*b020*/  LDL.64 R44, [R1+0x378] ;  /* 0x00037800012c7983 */ /* 0x000f280000100a00 */
[----:B------:R-:W4:Y:S02]  /*b030*/  LDL.64 R46, [R1+0x388] ;  /* 0x00038800012e7983 */ /* 0x000f240000100a00 */
[----:B------:R-:W2:Y:S01]  /*b040*/  MUFU.TANH R35, R35 ;  /* 0x0000002300237308 */ /* 0x000ea20000002400 */
[----:B---3--:R-:W-:Y:S01]  /*b050*/  FMNMX.FTZ R9, R6, R5, !PT ;  /* 0x0000000506097209 */ /* 0x008fe20007810000 */
[----:B------:R-:W3:Y:S01]  /*b060*/  LDL.64 R54, [R1+0x328] ;  /* 0x0003280001367983 */ /* 0x000ee20000100a00 */
[----:B0-----:R-:W-:-:S03]  /*b070*/  FMNMX.FTZ R12, R153, R12, !PT ;  /* 0x0000000c990c7209 */ /* 0x001fc60007810000 */
[----:B------:R-:W3:Y:S02]  /*b080*/  LDL.64 R40, [R1+0x3f8] ;  /* 0x0003f80001287983 */ /* 0x000ee40000100a00 */
[----:B------:R-:W0:Y:S08]  /*b090*/  MUFU.TANH R28, R28 ;  /* 0x0000001c001c7308 */ /* 0x000e300000002400 */
[----:B------:R-:W0:Y:S01]  /*b0a0*/  MUFU.TANH R159, R159 ;  /* 0x0000009f009f7308 */ /* 0x000e220000002400 */
[----:B-1----:R-:W-:Y:S01]  /*b0b0*/  FMNMX.FTZ R9, R0, R9, !PT ;  /* 0x0000000900097209 */ /* 0x002fe20007810000 */
[----:B------:R-:W3:Y:S01]  /*b0c0*/  LDL.64 R64, [R1+0x2d8] ;  /* 0x0002d80001407983 */ /* 0x000ee20000100a00 */
[----:B------:R-:W-:-:S05]  /*b0d0*/  FMNMX.FTZ R16, R157, R12, !PT ;  /* 0x0000000c9d107209 */ /* 0x000fca0007810000 */
[----:B------:R-:W1:Y:S08]  /*b0e0*/  MUFU.TANH R139, R139 ;  /* 0x0000008b008b7308 */ /* 0x000e700000002400 */
[----:B------:R-:W1:Y:S01]  /*b0f0*/  MUFU.TANH R165, R165 ;  /* 0x000000a500a57308 */ /* 0x000e620000002400 */
[----:B--2---:R-:W-:Y:S01]  /*b100*/  FMNMX.FTZ R9, R72, R9, !PT ;  /* 0x0000000948097209 */ /* 0x004fe20007810000 */
[----:B------:R-:W2:Y:S01]  /*b110*/  LDL.64 R66, [R1+0x2e8] ;  /* 0x0002e80001427983 */ /* 0x000ea20000100a00 */
[----:B------:R-:W-:-:S03]  /*b120*/  FMNMX.FTZ R16, R35, R16, !PT ;  /* 0x0000001023107209 */ /* 0x000fc60007810000 */
[----:B------:R-:W2:Y:S02]  /*b130*/  LDL.64 R68, [R1+0x2f8] ;  /* 0x0002f80001447983 */ /* 0x000ea40000100a00 */
[----:B------:R-:W1:Y:S08]  /*b140*/  MUFU.TANH R11, R11 ;  /* 0x0000000b000b7308 */ /* 0x000e700000002400 */
[----:B------:R-:W1:Y:S01]  /*b150*/  MUFU.TANH R167, R167 ;  /* 0x000000a700a77308 */ /* 0x000e620000002400 */
[----:B0-----:R-:W-:Y:S01]  /*b160*/  FMNMX.FTZ R12, R28, R9, !PT ;  /* 0x000000091c0c7209 */ /* 0x001fe20007810000 */
[----:B------:R-:W2:Y:S01]  /*b170*/  LDL.64 R70, [R1+0x308] ;  /* 0x0003080001467983 */ /* 0x000ea20000100a00 */
[----:B------:R-:W-:-:S03]  /*b180*/  FMNMX.FTZ R16, R159, R16, !PT ;  /* 0x000000109f107209 */ /* 0x000fc60007810000 */
[----:B------:R-:W2:Y:S02]  /*b190*/  LDL.64 R56, [R1+0x338] ;  /* 0x0003380001387983 */ /* 0x000ea40000100a00 */
[----:B------:R-:W0:Y:S08]  /*b1a0*/  MUFU.TANH R34, R34 ;  /* 0x0000002200227308 */ /* 0x000e300000002400 */
[----:B------:R-:W0:Y:S01]  /*b1b0*/  MUFU.TANH R169, R169 ;  /* 0x000000a900a97308 */ /* 0x000e220000002400 */
[----:B-1----:R-:W-:Y:S01]  /*b1c0*/  FMNMX.FTZ R12, R139, R12, !PT ;  /* 0x0000000c8b0c7209 */ /* 0x002fe20007810000 */
[----:B------:R-:W2:Y:S01]  /*b1d0*/  LDL.64 R58, [R1+0x348] ;  /* 0x00034800013a7983 */ /* 0x000ea20000100a00 */
[----:B------:R-:W-:-:S03]  /*b1e0*/  FMNMX.FTZ R16, R165, R16, !PT ;  /* 0x00000010a5107209 */ /* 0x000fc60007810000 */
[----:B------:R-:W2:Y:S02]  /*b1f0*/  LDL.64 R30, [R1+0x428] ;  /* 0x00042800011e7983 */ /* 0x000ea40000100a00 */
[----:B------:R-:W1:Y:S08]  /*b200*/  MUFU.TANH R14, R14 ;  /* 0x0000000e000e7308 */ /* 0x000e700000002400 */
[----:B------:R-:W1:Y:S01]  /*b210*/  MUFU.TANH R177, R177 ;  /* 0x000000b100b17308 */ /* 0x000e620000002400 */
[----:B------:R-:W-:Y:S01]  /*b220*/  FMNMX.FTZ R9, R11, R12, !PT ;  /* 0x0000000c0b097209 */ /* 0x000fe20007810000 */
[----:B------:R-:W2:Y:S01]  /*b230*/  LDL.64 R60, [R1+0x358] ;  /* 0x00035800013c7983 */ /* 0x000ea20000100a00 */
[----:B------:R-:W-:-:S03]  /*b240*/  FMNMX.FTZ R16, R167, R16, !PT ;  /* 0x00000010a7107209 */ /* 0x000fc60007810000 */
[----:B------:R-:W2:Y:S02]  /*b250*/  LDL.64 R42, [R1+0x408] ;  /* 0x00040800012a7983 */ /* 0x000ea40000100a00 */
[----:B------:R-:W1:Y:S02]  /*b260*/  MUFU.TANH R156, R156 ;  /* 0x0000009c009c7308 */ /* 0x000e640000002400 */
[----:B------:R-:W2:Y:S06]  /*b270*/  LDL.64 R48, [R1+0x398] ;  /* 0x0003980001307983 */ /* 0x000eac0000100a00 */
        /* <DEDUP_REMOVED lines=15> */
[----:B------:R-:W-:-:S05]  /*b370*/  FMNMX.FTZ R16, R175, R16, !PT ;  /* 0x00000010af107209 */ /* 0x000fca0007810000 */
[----:B------:R-:W1:Y:S08]  /*b380*/  MUFU.TANH R168, R168 ;  /* 0x000000a800a87308 */ /* 0x000e700000002400 */
[----:B------:R-:W1:Y:S01]  /*b390*/  MUFU.TANH R205, R205 ;  /* 0x000000cd00cd7308 */ /* 0x000e620000002400 */
[----:B0-----:R-:W-:Y:S02]  /*b3a0*/  FMNMX.FTZ R9, R164, R9, !PT ;  /* 0x00000009a4097209 */ /* 0x001fe40007810000 */
[----:B------:R-:W-:-:S05]  /*b3b0*/  FMNMX.FTZ R16, R195, R16, !PT ;  /* 0x00000010c3107209 */ /* 0x000fca0007810000 */
[----:B------:R-:W0:Y:S08]  /*b3c0*/  MUFU.TANH R170, R170 ;  /* 0x000000aa00aa7308 */ /* 0x000e300000002400 */
[----:B------:R-:W0:Y:S01]  /*b3d0*/  MUFU.TANH R203, R203 ;  /* 0x000000cb00cb7308 */ /* 0x000e220000002400 */
[----:B-1----:R-:W-:Y:S02]  /*b3e0*/  FMNMX.FTZ R9, R166, R9, !PT ;  /* 0x00000009a6097209 */ /* 0x002fe40007810000 */
[----:B------:R-:W-:-:S05]  /*b3f0*/  FMNMX.FTZ R16, R181, R16, !PT ;  /* 0x00000010b5107209 */ /* 0x000fca0007810000 */
[----:B------:R-:W1:Y:S08]  /*b400*/  MUFU.TANH R23, R23 ;  /* 0x0000001700177308 */ /* 0x000e700000002400 */
[----:B------:R-:W1:Y:S01]  /*b410*/  MUFU.TANH R213, R213 ;  /* 0x000000d500d57308 */ /* 0x000e620000002400 */
[----:B------:R-:W-:Y:S02]  /*b420*/  FMNMX.FTZ R9, R168, R9, !PT ;  /* 0x00000009a8097209 */ /* 0x000fe40007810000 */
        /* <DEDUP_REMOVED lines=21> */
[----:B------:R-:W1:Y:S01]  /*b580*/  MUFU.TANH R131, R131 ;  /* 0x0000008300837308 */ /* 0x000e620000002400 */
[----:B------:R-:W-:Y:S02]  /*b590*/  FMNMX.FTZ R12, R127, R12, !PT ;  /* 0x0000000c7f0c7209 */ /* 0x000fe40007810000 */
[----:B------:R-:W-:-:S05]  /*b5a0*/  FMNMX.FTZ R8, R215, R16, !PT ;  /* 0x00000010d7087209 */ /* 0x000fca0007810000 */
[----:B------:R-:W1:Y:S01]  /*b5b0*/  MUFU.TANH R135, R135 ;  /* 0x0000008700877308 */ /* 0x000e620000002400 */
[----:B0-----:R-:W-:Y:S02]  /*b5c0*/  FMNMX.FTZ R12, R129, R12, !PT ;  /* 0x0000000c810c7209 */ /* 0x001fe40007810000 */
[----:B------:R-:W-:-:S05]  /*b5d0*/  FMNMX.FTZ R8, R217, R8, !PT ;  /* 0x00000008d9087209 */ /* 0x000fca0007810000 */
[----:B------:R-:W0:Y:S01]  /*b5e0*/  MUFU.TANH R133, R133 ;  /* 0x0000008500857308 */ /* 0x000e220000002400 */
[----:B-1----:R-:W-:Y:S01]  /*b5f0*/  FMNMX.FTZ R12, R131, R12, !PT ;  /* 0x0000000c830c7209 */ /* 0x002fe20007810000 */
[----:B------:R-:W1:Y:S06]  /*b600*/  SHFL.BFLY PT, R13, R8, 0x2, 0x1f ;  /* 0x0c401f00080d7f89 */ /* 0x000e6c00000e0000 */
[----:B------:R-:W4:Y:S01]  /*b610*/  MUFU.TANH R137, R137 ;  /* 0x0000008900897308 */ /* 0x000f220000002400 */
[----:B------:R-:W-:-:S07]  /*b620*/  FMNMX.FTZ R12, R135, R12, !PT ;  /* 0x0000000c870c7209 */ /* 0x000fce0007810000 */
[----:B------:R-:W1:Y:S01]  /*b630*/  MUFU.TANH R141, R141 ;  /* 0x0000008d008d7308 */ /* 0x000e620000002400 */
[----:B0-----:R-:W-:-:S04]  /*b640*/  FMNMX.FTZ R12, R133, R12, !PT ;  /* 0x0000000c850c7209 */ /* 0x001fc80007810000 */
[----:B----4-:R-:W-:-:S04]  /*b650*/  FMNMX.FTZ R12, R137, R12, !PT ;  /* 0x0000000c890c7209 */ /* 0x010fc80007810000 */
[----:B-1----:R-:W-:-:S05]  /*b660*/  FMNMX.FTZ R9, R141, R12, !PT ;  /* 0x0000000c8d097209 */ /* 0x002fca0007810000 */
[----:B------:R0:W-:Y:S01]  /*b670*/  STL.64 [R1+0x230], R8 ;  /* 0x0002300801007387 */ /* 0x0001e20000100a00 */
[----:B------:R-:W-:-:S03]  /*b680*/  FMNMX.FTZ R12, R8, R13, !PT ;  /* 0x0000000d080c7209 */ /* 0x000fc60007810000 */
[----:B------:R-:W4:Y:S04]  /*b690*/  LDL R219, [R1+0x234] ;  /* 0x0002340001db7983 */ /* 0x000f280000100800 */
[----:B------:R-:W1:Y:S04]  /*b6a0*/  SHFL.BFLY PT, R13, R12, 0x1, 0x1f ;  /* 0x0c201f000c0d7f89 */ /* 0x000e6800000e0000 */
[----:B0-----:R-:W3:Y:S01]  /*b6b0*/  LDL.64 R8, [R1+0x290] ;  /* 0x0002900001087983 */ /* 0x001ee20000100a00 */
[----:B-1----:R-:W-:-:S05]  /*b6c0*/  FMNMX.FTZ R16, R12, R13, !PT ;  /* 0x0000000d0c107209 */ /* 0x002fca0007810000 */
[----:B------:R0:W-:Y:S04]  /*b6d0*/  STL [R1+0x230], R16 ;  /* 0x0002301001007387 */ /* 0x0001e80000100800 */
[----:B------:R-:W2:Y:S04]  /*b6e0*/  LDL R180, [R1+0x230] ;  /* 0x0002300001b47983 */ /* 0x000ea80000100800 */
[----:B0-----:R-:W3:Y:S04]  /*b6f0*/  LDL.64 R16, [R1+0x3e0] ;  /* 0x0003e00001107983 */ /* 0x001ee80000100a00 */
[----:B----4-:R-:W0:Y:S02]  /*b700*/  SHFL.BFLY PT, R12, R219, 0x2, 0x1f ;  /* 0x0c401f00db0c7f89 */ /* 0x010e2400000e0000 */
[----:B0-----:R-:W-:-:S02]  /*b710*/  FMNMX.FTZ R15, R12, R219, !PT ;  /* 0x000000db0c0f7209 */ /* 0x001fc40007810000 */
[----:B------:R-:W4:Y:S04]  /*b720*/  LDL.64 R12, [R1+0x438] ;  /* 0x00043800010c7983 */ /* 0x000f280000100a00 */
[----:B------:R-:W0:Y:S01]  /*b730*/  SHFL.BFLY PT, R24, R15, 0x1, 0x1f ;  /* 0x0c201f000f187f89 */ /* 0x000e2200000e0000 */
[----:B--2---:R-:W-:-:S04]  /*b740*/  FADD.FTZ R4, R4, -R180 ;  /* 0x800000b404047221 */ /* 0x004fc80000010000 */
[----:B------:R-:W-:-:S06]  /*b750*/  FMUL.FTZ R158, R4, R25 ;  /* 0x00000019049e7220 */ /* 0x000fcc0000410000 */
[----:B------:R-:W1:Y:S01]  /*b760*/  MUFU.EX2 R158, R158 ;  /* 0x0000009e009e7308 */ /* 0x000e620000000800 */
[----:B0-----:R-:W-:-:S05]  /*b770*/  FMNMX.FTZ R24, R15, R24, !PT ;  /* 0x000000180f187209 */ /* 0x001fca0007810000 */
[----:B------:R-:W-:Y:S02]  /*b780*/  FADD.FTZ R120, R5, -R24 ;  /* 0x8000001805787221 */ /* 0x000fe40000010000 */
[----:B------:R-:W2:Y:S01]  /*b790*/  LDL.64 R4, [R1+0x448] ;  /* 0x0004480001047983 */ /* 0x000ea20000100a00 */
[C---:B-1----:R-:W-:Y:S01]  /*b7a0*/  FMUL.FTZ R111, R158.reuse, R111 ;  /* 0x0000006f9e6f7220 */ /* 0x042fe20000410000 */
[----:B------:R-:W-:-:S05]  /*b7b0*/  FMUL.FTZ R110, R158, R110 ;  /* 0x0000006e9e6e7220 */ /* 0x000fca0000410000 */
[----:B------:R3:W-:Y:S01]  /*b7c0*/  STL.64 [R1+0x340], R110 ;  /* 0x0003406e01007387 */ /* 0x0007e20000100a00 */
[----:B------:R-:W-:Y:S01]  /*b7d0*/  FMUL.FTZ R180, R25, R180 ;  /* 0x000000b419b47220 */ /* 0x000fe20000410000 */
[C---:B------:R-:W-:Y:S01]  /*b7e0*/  FMUL.FTZ R145, R158.reuse, R145 ;  /* 0x000000919e917220 */ /* 0x040fe20000410000 */
[C---:B------:R-:W-:Y:S01]  /*b7f0*/  FMUL.FTZ R144, R158.reuse, R144 ;  /* 0x000000909e907220 */ /* 0x040fe20000410000 */
[C---:B------:R-:W-:Y:S01]  /*b800*/  FMUL.FTZ R197, R158.reuse, R197 ;  /* 0x000000c59ec57220 */ /* 0x040fe20000410000 */
[C---:B---3--:R-:W-:Y:S01]  /*b810*/  FMUL.FTZ R111, R158.reuse, R17 ;  /* 0x000000119e6f7220 */ /* 0x048fe20000410000 */
[C---:B------:R-:W-:Y:S01]  /*b820*/  FMUL.FTZ R110, R158.reuse, R16 ;  /* 0x000000109e6e7220 */ /* 0x040fe20000410000 */
[C---:B------:R-:W-:Y:S01]  /*b830*/  FMUL.FTZ R196, R158.reuse, R196 ;  /* 0x000000c49ec47220 */ /* 0x040fe20000410000 */
[----:B------:R-:W3:Y:S01]  /*b840*/  LDL.64 R16, [R1+0x240] ;  /* 0x0002400001107983 */ /* 0x000ee20000100a00 */
[--C-:B------:R-:W-:Y:S01]  /*b850*/  FFMA.FTZ R138, R143, R25, -R180.reuse ;  /* 0x000000198f8a7223 */ /* 0x100fe200000108b4 */
[----:B------:R-:W-:Y:S01]  /*b860*/  FMUL.FTZ R143, R25, R120 ;  /* 0x00000078198f7220 */ /* 0x000fe20000410000 */
[C---:B------:R-:W-:Y:S01]  /*b870*/  FMUL.FTZ R191, R158.reuse, R191 ;  /* 0x000000bf9ebf7220 */ /* 0x040fe20000410000 */
[C---:B------:R-:W-:Y:S01]  /*b880*/  FMUL.FTZ R190, R158.reuse, R190 ;  /* 0x000000be9ebe7220 */ /* 0x040fe20000410000 */
[C---:B------:R-:W-:Y:S01]  /*b890*/  FMUL.FTZ R204, R158.reuse, R8 ;  /* 0x000000089ecc7220 */ /* 0x040fe20000410000 */
[C---:B------:R-:W-:Y:S01]  /*b8a0*/  FMUL.FTZ R163, R158.reuse, R163 ;  /* 0x000000a39ea37220 */ /* 0x040fe20000410000 */
[C---:B------:R-:W-:Y:S01]  /*b8b0*/  FMUL.FTZ R162, R158.reuse, R162 ;  /* 0x000000a29ea27220 */ /* 0x040fe20000410000 */
[----:B------:R-:W0:Y:S01]  /*b8c0*/  MUFU.EX2 R143, R143 ;  /* 0x0000008f008f7308 */ /* 0x000e220000000800 */
[-CC-:B------:R-:W-:Y:S01]  /*b8d0*/  FFMA.FTZ R136, R73, R25.reuse, -R180.reuse ;  /* 0x0000001949887223 */ /* 0x180fe200000108b4 */
[-CC-:B------:R-:W-:Y:S01]  /*b8e0*/  FFMA.FTZ R122, R205, R25.reuse, -R180.reuse ;  /* 0x00000019cd7a7223 */ /* 0x180fe200000108b4 */
[----:B------:R-:W-:Y:S01]  /*b8f0*/  FFMA.FTZ R73, R159, R25, -R180 ;  /* 0x000000199f497223 */ /* 0x000fe200000108b4 */
        /* <DEDUP_REMOVED lines=87> */
[C---:B-1----:R-:W-:Y:S01]  /*be70*/  FMUL.FTZ R45, R143.reuse, R27 ;  /* 0x0000001b8f2d7220 */ /* 0x042fe20000410000 */
[C---:B------:R-:W-:Y:S01]  /*be80*/  FMUL.FTZ R44, R143.reuse, R26 ;  /* 0x0000001a8f2c7220 */ /* 0x040fe20000410000 */
[C---:B------:R-:W-:Y:S01]  /*be90*/  FMUL.FTZ R199, R158.reuse, R199 ;  /* 0x000000c79ec77220 */ /* 0x040fe20000410000 */
[C---:B------:R-:W-:Y:S01]  /*bea0*/  FMUL.FTZ R198, R158.reuse, R198 ;  /* 0x000000c69ec67220 */ /* 0x040fe20000410000 */
[C---:B------:R-:W-:Y:S01]  /*beb0*/  FMUL.FTZ R105, R158.reuse, R105 ;  /* 0x000000699e697220 */ /* 0x040fe20000410000 */
[C---:B------:R-:W-:Y:S01]  /*bec0*/  FMUL.FTZ R104, R158.reuse, R104 ;  /* 0x000000689e687220 */ /* 0x040fe20000410000 */
[C---:B------:R-:W-:Y:S01]  /*bed0*/  FMUL.FTZ R43, R143.reuse, R43 ;  /* 0x0000002b8f2b7220 */ /* 0x040fe20000410000 */
[----:B------:R-:W-:Y:S01]  /*bee0*/  FMUL.FTZ R42, R143, R42 ;  /* 0x0000002a8f2a7220 */ /* 0x000fe20000410000 */
[----:B------:R0:W-:Y:S04]  /*bef0*/  STL.64 [R1+0x2f0], R144 ;  /* 0x0002f09001007387 */ /* 0x0001e80000100a00 */
[----:B------:R-:W-:Y:S04]  /*bf00*/  STL.64 [R1+0x270], R196 ;  /* 0x000270c401007387 */ /* 0x000fe80000100a00 */
[----:B------:R-:W-:Y:S01]  /*bf10*/  STL.64 [R1+0x280], R190 ;  /* 0x000280be01007387 */ /* 0x000fe20000100a00 */
[----:B0-----:R-:W-:-:S03]  /*bf20*/  FMUL.FTZ R144, R158, R20 ;  /* 0x000000149e907220 */ /* 0x001fc60000410000 */
[----:B------:R-:W-:Y:S01]  /*bf30*/  STL.64 [R1+0x290], R204 ;  /* 0x000290cc01007387 */ /* 0x000fe20000100a00 */
[----:B------:R0:W-:Y:S03]  /*bf40*/  MUFU.EX2 R20, R73 ;  /* 0x0000004900147308 */ /* 0x0001e60000000800 */
        /* <DEDUP_REMOVED lines=35> */
[----:B------:R-:W-:Y:S04]  /*c180*/  STL.64 [R1+0x388], R46 ;  /* 0x0003882e01007387 */ /* 0x000fe80000100a00 */
[----:B------:R3:W-:Y:S04]  /*c190*/  STL.64 [R1+0x3a8], R50 ;  /* 0x0003a83201007387 */ /* 0x0007e80000100a00 */
[----:B------:R3:W-:Y:S04]  /*c1a0*/  STL.64 [R1+0x3b8], R52 ;  /* 0x0003b83401007387 */ /* 0x0007e80000100a00 */
[----:B------:R3:W-:Y:S04]  /*c1b0*/  STL.64 [R1+0x3c8], R54 ;  /* 0x0003c83601007387 */ /* 0x0007e80000100a00 */
[----:B------:R-:W-:Y:S04]  /*c1c0*/  STL.64 [R1+0x3d8], R36 ;  /* 0x0003d82401007387 */ /* 0x000fe80000100a00 */
[----:B------:R-:W-:Y:S04]  /*c1d0*/  STL.64 [R1+0x3e8], R38 ;  /* 0x0003e82601007387 */ /* 0x000fe80000100a00 */
[----:B------:R-:W-:Y:S04]  /*c1e0*/  STL.64 [R1+0x3f8], R40 ;  /* 0x0003f82801007387 */ /* 0x000fe80000100a00 */
[----:B------:R3:W-:Y:S04]  /*c1f0*/  STL.64 [R1+0x418], R44 ;  /* 0x0004182c01007387 */ /* 0x0007e80000100a00 */
[----:B------:R-:W-:Y:S04]  /*c200*/  STL.64 [R1+0x260], R198 ;  /* 0x000260c601007387 */ /* 0x000fe80000100a00 */
[----:B------:R3:W-:Y:S04]  /*c210*/  STL.64 [R1+0x3c0], R104 ;  /* 0x0003c06801007387 */ /* 0x0007e80000100a00 */
[----:B------:R-:W-:Y:S04]  /*c220*/  STL.64 [R1+0x408], R42 ;  /* 0x0004082a01007387 */ /* 0x000fe80000100a00 */
[----:B-1----:R-:W3:Y:S04]  /*c230*/  LDL R81, [R1+0x26c] ;  /* 0x00026c0001517983 */ /* 0x002ee80000100800 */
[----:B0-----:R-:W3:Y:S04]  /*c240*/  LDL R83, [R1+0x270] ;  /* 0x0002700001537983 */ /* 0x001ee80000100800 */
        /* <DEDUP_REMOVED lines=34> */
[----:B------:R-:W4:Y:S04]  /*c470*/  LDL R116, [R1+0x3ac] ;  /* 0x0003ac0001747983 */ /* 0x000f280000100800 */
[----:B------:R-:W2:Y:S04]  /*c480*/  LDL R118, [R1+0x3b0] ;  /* 0x0003b00001767983 */ /* 0x000ea80000100800 */
        /* <DEDUP_REMOVED lines=18> */
[----:B------:R-:W3:Y:S01]  /*c5b0*/  LDL R78, [R1+0x408] ;  /* 0x00040800014e7983 */ /* 0x000ee20000100800 */
[C---:B------:R-:W-:Y:S01]  /*c5c0*/  FMUL.FTZ R31, R143.reuse, R31 ;  /* 0x0000001f8f1f7220 */ /* 0x040fe20000410000 */
[----:B------:R-:W-:Y:S01]  /*c5d0*/  FMUL.FTZ R30, R143, R30 ;  /* 0x0000001e8f1e7220 */ /* 0x000fe20000410000 */
[-CC-:B------:R-:W-:Y:S01]  /*c5e0*/  FFMA.FTZ R29, R7, R25.reuse, -R180.reuse ;  /* 0x00000019071d7223 */ /* 0x180fe200000108b4 */
[-CC-:B------:R-:W-:Y:S01]  /*c5f0*/  FFMA.FTZ R152, R10, R25.reuse, -R180.reuse ;  /* 0x000000190a987223 */ /* 0x180fe200000108b4 */
[--C-:B------:R-:W-:Y:S01]  /*c600*/  FFMA.FTZ R120, R203, R25, -R180.reuse ;  /* 0x00000019cb787223 */ /* 0x100fe200000108b4 */
[----:B------:R-:W-:Y:S01]  /*c610*/  FMUL.FTZ R5, R143, R5 ;  /* 0x000000058f057220 */ /* 0x000fe20000410000 */
[----:B------:R0:W-:Y:S01]  /*c620*/  STL.64 [R1+0x428], R30 ;  /* 0x0004281e01007387 */ /* 0x0001e20000100a00 */
[--C-:B------:R-:W-:Y:S01]  /*c630*/  FFMA.FTZ R7, R153, R25, -R180.reuse ;  /* 0x0000001999077223 */ /* 0x100fe200000108b4 */
[----:B------:R-:W-:Y:S01]  /*c640*/  MUFU.EX2 R29, R29 ;  /* 0x0000001d001d7308 */ /* 0x000fe20000000800 */
[----:B------:R-:W-:Y:S01]  /*c650*/  FMUL.FTZ R203, R158, R155 ;  /* 0x0000009b9ecb7220 */ /* 0x000fe20000410000 */
[C---:B------:R-:W-:Y:S01]  /*c660*/  FMUL.FTZ R4, R143.reuse, R4 ;  /* 0x000000048f047220 */ /* 0x040fe20000410000 */
[--C-:B------:R-:W-:Y:S01]  /*c670*/  FFMA.FTZ R134, R22, R25, -R180.reuse ;  /* 0x0000001916867223 */ /* 0x100fe200000108b4 */
[C---:B------:R-:W-:Y:S01]  /*c680*/  FMUL.FTZ R202, R158.reuse, R154 ;  /* 0x0000009a9eca7220 */ /* 0x040fe20000410000 */
[C---:B------:R-:W-:Y:S01]  /*c690*/  FMUL.FTZ R13, R143.reuse, R13 ;  /* 0x0000000d8f0d7220 */ /* 0x040fe20000410000 */
[C---:B------:R-:W-:Y:S01]  /*c6a0*/  FMUL.FTZ R147, R158.reuse, R147 ;  /* 0x000000939e937220 */ /* 0x040fe20000410000 */
[----:B------:R-:W-:Y:S01]  /*c6b0*/  FMUL.FTZ R146, R158, R146 ;  /* 0x000000929e927220 */ /* 0x000fe20000410000 */
[----:B------:R-:W-:Y:S01]  /*c6c0*/  MUFU.EX2 R8, R138 ;  /* 0x0000008a00087308 */ /* 0x000fe20000000800 */
[----:B------:R-:W-:Y:S01]  /*c6d0*/  FMUL.FTZ R12, R143, R12 ;  /* 0x0000000c8f0c7220 */ /* 0x000fe20000410000 */
[-C--:B0-----:R-:W-:Y:S01]  /*c6e0*/  FMUL.FTZ R31, R24, R25.reuse ;  /* 0x00000019181f7220 */ /* 0x081fe20000410000 */
        /* <DEDUP_REMOVED lines=8> */
[--C-:B------:R-:W-:Y:S01]  /*c770*/  FFMA.FTZ R130, R169, R25, -R180.reuse ;  /* 0x00000019a9827223 */ /* 0x100fe200000108b4 */
[C---:B------:R-:W-:Y:S01]  /*c780*/  FMUL.FTZ R149, R158.reuse, R149 ;  /* 0x000000959e957220 */ /* 0x040fe20000410000 */
[C---:B------:R-:W-:Y:S01]  /*c790*/  FMUL.FTZ R148, R158.reuse, R148 ;  /* 0x000000949e947220 */ /* 0x040fe20000410000 */
[C---:B------:R-:W-:Y:S01]  /*c7a0*/  FMUL.FTZ R151, R158.reuse, R151 ;  /* 0x000000979e977220 */ /* 0x040fe20000410000 */
[C---:B------:R-:W-:Y:S01]  /*c7b0*/  FMUL.FTZ R150, R158.reuse, R150 ;  /* 0x000000969e967220 */ /* 0x040fe20000410000 */
[C---:B------:R-:W-:Y:S01]  /*c7c0*/  FMUL.FTZ R161, R158.reuse, R161 ;  /* 0x000000a19ea17220 */ /* 0x040fe20000410000 */
[----:B------:R-:W0:Y:S01]  /*c7d0*/  MUFU.EX2 R30, R30 ;  /* 0x0000001e001e7308 */ /* 0x000e220000000800 */
[-CC-:B------:R-:W-:Y:S01]  /*c7e0*/  FFMA.FTZ R22, R35, R25.reuse, -R180.reuse ;  /* 0x0000001923167223 */ /* 0x180fe200000108b4 */
[----:B------:R1:W-:Y:S01]  /*c7f0*/  STL.64 [R1+0x448], R4 ;  /* 0x0004480401007387 */ /* 0x0003e20000100a00 */
[--C-:B------:R-:W-:Y:S01]  /*c800*/  FFMA.FTZ R0, R11, R25, -R31.reuse ;  /* 0x000000190b007223 */ /* 0x100fe2000001081f */
[C---:B------:R-:W-:Y:S01]  /*c810*/  FMUL.FTZ R160, R158.reuse, R160 ;  /* 0x000000a09ea07220 */ /* 0x040fe20000410000 */
[----:B------:R-:W-:Y:S01]  /*c820*/  FMUL.FTZ R145, R158, R21 ;  /* 0x000000159e917220 */ /* 0x000fe20000410000 */
[-CC-:B------:R-:W-:Y:S01]  /*c830*/  FFMA.FTZ R132, R177, R25.reuse, -R180.reuse ;  /* 0x00000019b1847223 */ /* 0x180fe200000108b4 */
[-CC-:B------:R-:W-:Y:S01]  /*c840*/  FFMA.FTZ R159, R175, R25.reuse, -R180.reuse ;  /* 0x00000019af9f7223 */ /* 0x180fe200000108b4 */
[----:B------:R-:W0:Y:S01]  /*c850*/  MUFU.EX2 R153, R153 ;  /* 0x0000009900997308 */ /* 0x000e220000000800 */
[-CC-:B------:R-:W-:Y:S01]  /*c860*/  FFMA.FTZ R6, R34, R25.reuse, -R31.reuse ;  /* 0x0000001922067223 */ /* 0x180fe2000001081f */
[-CC-:B------:R-:W-:Y:S01]  /*c870*/  FFMA.FTZ R126, R195, R25.reuse, -R180.reuse ;  /* 0x00000019c37e7223 */ /* 0x180fe200000108b4 */
[-CC-:B------:R-:W-:Y:S01]  /*c880*/  FFMA.FTZ R124, R181, R25.reuse, -R180.reuse ;  /* 0x00000019b57c7223 */ /* 0x180fe200000108b4 */
[-CC-:B------:R-:W-:Y:S01]  /*c890*/  FFMA.FTZ R174, R211, R25.reuse, -R180.reuse ;  /* 0x00000019d3ae7223 */ /* 0x180fe200000108b4 */
[-C--:B------:R-:W-:Y:S01]  /*c8a0*/  FFMA.FTZ R176, R209, R25.reuse, -R180 ;  /* 0x00000019d1b07223 */ /* 0x080fe200000108b4 */
[--C-:B-1----:R-:W-:Y:S01]  /*c8b0*/  FFMA.FTZ R4, R139, R25, -R31.reuse ;  /* 0x000000198b047223 */ /* 0x102fe2000001081f */
[C---:B------:R-:W-:Y:S01]  /*c8c0*/  FMUL.FTZ R201, R143.reuse, R201 ;  /* 0x000000c98fc97220 */ /* 0x040fe20000410000 */
[----:B------:R-:W1:Y:S01]  /*c8d0*/  MUFU.EX2 R155, R155 ;  /* 0x0000009b009b7308 */ /* 0x000e620000000800 */
[----:B------:R-:W-:Y:S01]  /*c8e0*/  FFMA.FTZ R11, R164, R25, -R31 ;  /* 0x00000019a40b7223 */ /* 0x000fe2000001081f */
[C---:B------:R-:W-:Y:S01]  /*c8f0*/  FMUL.FTZ R200, R143.reuse, R200 ;  /* 0x000000c88fc87220 */ /* 0x040fe20000410000 */
[C---:B------:R-:W-:Y:S01]  /*c900*/  FMUL.FTZ R49, R143.reuse, R49 ;  /* 0x000000318f317220 */ /* 0x040fe20000410000 */
[----:B------:R-:W-:Y:S01]  /*c910*/  FMUL.FTZ R48, R143, R48 ;  /* 0x000000308f307220 */ /* 0x000fe20000410000 */
[----:B------:R-:W-:Y:S03]  /*c920*/  STL [R1+0x234], R24 ;  /* 0x0002341801007387 */ /* 0x000fe60000100800 */
[----:B------:R-:W1:Y:S01]  /*c930*/  MUFU.EX2 R35, R134 ;  /* 0x0000008600237308 */ /* 0x000e620000000800 */
[----:B0-----:R-:W-:Y:S01]  /*c940*/  FFMA.FTZ R164, R17, R143, R30 ;  /* 0x0000008f11a47223 */ /* 0x001fe2000001001e */
[----:B------:R-:W-:Y:S01]  /*c950*/  FFMA.FTZ R17, R158, R16, R29 ;  /* 0x000000109e117223 */ /* 0x000fe2000001001d */
[----:B------:R-:W3:Y:S04]  /*c960*/  LDL R206, [R1+0x340] ;  /* 0x0003400001ce7983 */ /* 0x000ee80000100800 */
[----:B------:R-:W3:Y:S01]  /*c970*/  LDL R204, [R1+0x354] ;  /* 0x0003540001cc7983 */ /* 0x000ee20000100800 */
[----:B------:R-:W0:Y:S03]  /*c980*/  MUFU.EX2 R28, R28 ;  /* 0x0000001c001c7308 */ /* 0x000e260000000800 */
[----:B------:R-:W3:Y:S04]  /*c990*/  LDL R74, [R1+0x400] ;  /* 0x00040000014a7983 */ /* 0x000ee80000100800 */
[----:B------:R-:W3:Y:S01]  /*c9a0*/  LDL R41, [R1+0x308] ;  /* 0x0003080001297983 */ /* 0x000ee20000100800 */
[----:B------:R-:W0:Y:S01]  /*c9b0*/  MUFU.EX2 R154, R136 ;  /* 0x00000088009a7308 */ /* 0x000e220000000800 */
[----:B------:R-:W-:Y:S01]  /*c9c0*/  FADD.FTZ R164, R153, R164 ;  /* 0x000000a499a47221 */ /* 0x000fe20000010000 */
[-CC-:B------:R-:W-:Y:S01]  /*c9d0*/  FFMA.FTZ R5, R14, R25.reuse, -R31.reuse ;  /* 0x000000190e057223 */ /* 0x180fe2000001081f */
[-C--:B------:R-:W-:Y:S01]  /*c9e0*/  FFMA.FTZ R157, R123, R25.reuse, -R31 ;  /* 0x000000197b9d7223 */ /* 0x080fe2000001081f */
[----:B------:R0:W-:Y:S04]  /*c9f0*/  STL.64 [R1+0x438], R12 ;  /* 0x0004380c01007387 */ /* 0x0001e80000100a00 */
[----:B------:R-:W0:Y:S01]  /*ca00*/  MUFU.EX2 R4, R4 ;  /* 0x0000000400047308 */ /* 0x000e220000000800 */
[----:B------:R-:W-:Y:S01]  /*ca10*/  FADD.FTZ R16, R152, R17 ;  /* 0x0000001198107221 */ /* 0x000fe20000010000 */
[----:B-1----:R-:W-:Y:S01]  /*ca20*/  FADD.FTZ R123, R155, R164 ;  /* 0x000000a49b7b7221 */ /* 0x002fe20000010000 */
[----:B------:R-:W3:Y:S04]  /*ca30*/  LDL R43, [R1+0x30c] ;  /* 0x00030c00012b7983 */ /* 0x000ee80000100800 */
[----:B------:R-:W3:Y:S01]  /*ca40*/  LDL R112, [R1+0x3bc] ;  /* 0x0003bc0001707983 */ /* 0x000ee20000100800 */
[----:B------:R-:W1:Y:S01]  /*ca50*/  MUFU.EX2 R0, R0 ;  /* 0x0000000000007308 */ /* 0x000e620000000800 */
[-C--:B0-----:R-:W-:Y:S01]  /*ca60*/  FFMA.FTZ R12, R156, R25.reuse, -R31 ;  /* 0x000000199c0c7223 */ /* 0x081fe2000001081f */
[----:B------:R-:W-:Y:S01]  /*ca70*/  FADD.FTZ R17, R35, R16 ;  /* 0x0000001023117221 */ /* 0x000fe20000010000 */
[----:B------:R-:W3:Y:S04]  /*ca80*/  LDL R114, [R1+0x3c0] ;  /* 0x0003c00001727983 */ /* 0x000ee80000100800 */
[----:B------:R-:W3:Y:S01]  /*ca90*/  LDL R104, [R1+0x3c4] ;  /* 0x0003c40001687983 */ /* 0x000ee20000100800 */
[----:B------:R-:W0:Y:S01]  /*caa0*/  MUFU.EX2 R7, R7 ;  /* 0x0000000700077308 */ /* 0x000e220000000800 */
[----:B------:R-:W-:Y:S01]  /*cab0*/  FADD.FTZ R123, R28, R123 ;  /* 0x0000007b1c7b7221 */ /* 0x000fe20000010000 */
[----:B------:R-:W-:Y:S01]  /*cac0*/  FADD.FTZ R17, R154, R17 ;  /* 0x000000119a117221 */ /* 0x000fe20000010000 */
        /* <DEDUP_REMOVED lines=9> */
[----:B------:R-:W3:Y:S04]  /*cb60*/  LDL R68, [R1+0x40c] ;  /* 0x00040c0001447983 */ /* 0x000ee80000100800 */
[----:B------:R-:W-:Y:S01]  /*cb70*/  MUFU.EX2 R5, R5 ;  /* 0x0000000500057308 */ /* 0x000fe20000000800 */
[----:B------:R-:W-:Y:S01]  /*cb80*/  FADD.FTZ R16, R8, R17 ;  /* 0x0000001108107221 */ /* 0x000fe20000010000 */
[----:B------:R-:W3:Y:S04]  /*cb90*/  LDL R70, [R1+0x410] ;  /* 0x0004100001467983 */ /* 0x000ee80000100800 */
[----:B------:R-:W3:Y:S02]  /*cba0*/  LDL R224, [R1+0x31c] ;  /* 0x00031c0001e07983 */ /* 0x000ee40000100800 */
[----:B------:R-:W0:Y:S01]  /*cbb0*/  MUFU.EX2 R9, R22 ;  /* 0x0000001600097308 */ /* 0x000e220000000800 */
[----:B-1----:R-:W-:Y:S01]  /*cbc0*/  FADD.FTZ R123, R0, R123 ;  /* 0x0000007b007b7221 */ /* 0x002fe20000010000 */
[-C--:B------:R-:W-:Y:S01]  /*cbd0*/  FFMA.FTZ R13, R168, R25.reuse, -R31 ;  /* 0x00000019a80d7223 */ /* 0x080fe2000001081f */
[----:B------:R-:W3:Y:S04]  /*cbe0*/  LDL R218, [R1+0x328] ;  /* 0x0003280001da7983 */ /* 0x000ee80000100800 */
[----:B------:R-:W-:Y:S01]  /*cbf0*/  STL [R1+0x3428], R182 ;  /* 0x003428b601007387 */ /* 0x000fe20000100800 */
[----:B------:R-:W1:Y:S01]  /*cc00*/  MUFU.EX2 R12, R12 ;  /* 0x0000000c000c7308 */ /* 0x000e620000000800 */
[----:B0-----:R-:W-:Y:S01]  /*cc10*/  FADD.FTZ R17, R7, R16 ;  /* 0x0000001007117221 */ /* 0x001fe20000010000 */
[----:B------:R-:W-:Y:S01]  /*cc20*/  FADD.FTZ R166, R6, R123 ;  /* 0x0000007b06a67221 */ /* 0x000fe20000010000 */
[----:B------:R-:W3:Y:S04]  /*cc30*/  LDL R184, [R1+0x364] ;  /* 0x0003640001b87983 */ /* 0x000ee80000100800 */
[----:B------:R-:W3:Y:S01]  /*cc40*/  LDL R186, [R1+0x368] ;  /* 0x0003680001ba7983 */ /* 0x000ee20000100800 */
[----:B------:R-:W0:Y:S01]  /*cc50*/  MUFU.EX2 R11, R11 ;  /* 0x0000000b000b7308 */ /* 0x000e220000000800 */
[-C--:B------:R-:W-:Y:S01]  /*cc60*/  FFMA.FTZ R156, R170, R25.reuse, -R31 ;  /* 0x00000019aa9c7223 */ /* 0x080fe2000001081f */
[----:B------:R-:W-:Y:S01]  /*cc70*/  FADD.FTZ R16, R10, R17 ;  /* 0x000000110a107221 */ /* 0x000fe20000010000 */
[----:B------:R-:W3:Y:S04]  /*cc80*/  LDL R188, [R1+0x36c] ;  /* 0x00036c0001bc7983 */ /* 0x000ee80000100800 */
[----:B------:R-:W3:Y:S01]  /*cc90*/  LDL R64, [R1+0x41c] ;  /* 0x00041c0001407983 */ /* 0x000ee20000100800 */
[----:B------:R-:W0:Y:S01]  /*cca0*/  MUFU.EX2 R15, R15 ;  /* 0x0000000f000f7308 */ /* 0x000e220000000800 */
[-CC-:B------:R-:W-:Y:S01]  /*ccb0*/  FFMA.FTZ R23, R23, R25.reuse, -R31.reuse ;  /* 0x0000001917177223 */ /* 0x180fe2000001081f */
[----:B------:R-:W-:Y:S01]  /*ccc0*/  FADD.FTZ R17, R9, R16 ;  /* 0x0000001009117221 */ /* 0x000fe20000010000 */
[----:B------:R0:W-:Y:S01]  /*ccd0*/  STL.64 [R1+0x330], R160 ;  /* 0x000330a001007387 */ /* 0x0001e20000100a00 */
[----:B------:R-:W-:-:S03]  /*cce0*/  FFMA.FTZ R163, R127, R25, -R31 ;  /* 0x000000197fa37223 */ /* 0x000fc6000001081f */
[----:B------:R-:W-:Y:S01]  /*ccf0*/  STL [R1+0x32f0], R194 ;  /* 0x0032f0c201007387 */ /* 0x000fe20000100800 */
[----:B------:R-:W0:Y:S01]  /*cd00*/  MUFU.EX2 R14, R14 ;  /* 0x0000000e000e7308 */ /* 0x000e220000000800 */
[----:B------:R-:W-:Y:S02]  /*cd10*/  FFMA.FTZ R165, R131, R25, -R31 ;  /* 0x0000001983a57223 */ /* 0x000fe4000001081f */
[----:B------:R-:W3:Y:S04]  /*cd20*/  LDL R66, [R1+0x420] ;  /* 0x0004200001427983 */ /* 0x000ee80000100800 */
[----:B------:R-:W-:Y:S01]  /*cd30*/  STL.64 [R1+0x32e8], R192 ;  /* 0x0032e8c001007387 */ /* 0x000fe20000100a00 */
[----:B------:R-:W0:Y:S01]  /*cd40*/  MUFU.EX2 R22, R128 ;  /* 0x0000008000167308 */ /* 0x000e220000000800 */
[----:B------:R-:W-:-:S02]  /*cd50*/  FADD.FTZ R16, R20, R17 ;  /* 0x0000001114107221 */ /* 0x000fc40000010000 */
[----:B------:R-:W3:Y:S04]  /*cd60*/  LDL R190, [R1+0x358] ;  /* 0x0003580001be7983 */ /* 0x000ee80000100800 */
[----:B------:R-:W3:Y:S01]  /*cd70*/  LDL R33, [R1+0x260] ;  /* 0x0002600001217983 */ /* 0x000ee20000100800 */
[----:B------:R-:W0:Y:S03]  /*cd80*/  MUFU.EX2 R13, R13 ;  /* 0x0000000d000d7308 */ /* 0x000e260000000800 */
[----:B------:R-:W3:Y:S04]  /*cd90*/  LDL R220, [R1+0x32c] ;  /* 0x00032c0001dc7983 */ /* 0x000ee80000100800 */
[----:B------:R-:W3:Y:S01]  /*cda0*/  LDL R62, [R1+0x418] ;  /* 0x00041800013e7983 */ /* 0x000ee20000100800 */
[----:B------:R1:W-:Y:S03]  /*cdb0*/  MUFU.EX2 R158, R121 ;  /* 0x00000079009e7308 */ /* 0x0003e60000000800 */
[----:B------:R-:W3:Y:S04]  /*cdc0*/  LDL R56, [R1+0x424] ;  /* 0x0004240001387983 */ /* 0x000ee80000100800 */
[----:B------:R-:W3:Y:S01]  /*cdd0*/  LDL R52, [R1+0x434] ;  /* 0x0004340001347983 */ /* 0x000ee20000100800 */
[----:B------:R-:W4:Y:S01]  /*cde0*/  MUFU.EX2 R21, R130 ;  /* 0x0000008200157308 */ /* 0x000f220000000800 */
[----:B-1----:R-:W-:Y:S01]  /*cdf0*/  FADD.FTZ R121, R5, R166 ;  /* 0x000000a605797221 */ /* 0x002fe20000010000 */
[----:B------:R-:W-:Y:S01]  /*ce00*/  FFMA.FTZ R164, R125, R25, -R31 ;  /* 0x000000197da47223 */ /* 0x000fe2000001081f */
[----:B------:R-:W-:Y:S02]  /*ce10*/  STL [R1+0xbd4], R2 ;  /* 0x000bd40201007387 */ /* 0x000fe40000100800 */
[----:B------:R-:W-:-:S02]  /*ce20*/  FADD.FTZ R168, R12, R121 ;  /* 0x000000790ca87221 */ /* 0x000fc40000010000 */
[----:B------:R-:W-:Y:S01]  /*ce30*/  STL [R1+0xbd0], R3 ;  /* 0x000bd00301007387 */ /* 0x000fe20000100800 */
[----:B------:R-:W1:Y:S01]  /*ce40*/  MUFU.EX2 R156, R156 ;  /* 0x0000009c009c7308 */ /* 0x000e620000000800 */
[----:B0-----:R-:W-:Y:S01]  /*ce50*/  FADD.FTZ R121, R11, R168 ;  /* 0x000000a80b797221 */ /* 0x001fe20000010000 */
        /* <DEDUP_REMOVED lines=8> */
[----:B------:R-:W2:Y:S03]  /*cee0*/  MUFU.EX2 R23, R23 ;  /* 0x0000001700177308 */ /* 0x000ea60000000800 */
[----:B------:R-:W3:Y:S04]  /*cef0*/  LDL R46, [R1+0x440] ;  /* 0x00044000012e7983 */ /* 0x000ee80000100800 */
[----:B------:R-:W3:Y:S01]  /*cf00*/  LDL R196, [R1+0x35c] ;  /* 0x00035c0001c47983 */ /* 0x000ee20000100800 */
[----:B------:R-:W2:Y:S01]  /*cf10*/  MUFU.EX2 R159, R159 ;  /* 0x0000009f009f7308 */ /* 0x000ea20000000800 */
[----:B------:R-:W-:Y:S01]  /*cf20*/  FADD.FTZ R121, R13, R168 ;  /* 0x000000a80d797221 */ /* 0x000fe20000010000 */
[----:B----4-:R-:W-:Y:S01]  /*cf30*/  FADD.FTZ R17, R21, R16 ;  /* 0x0000001015117221 */ /* 0x010fe20000010000 */
[----:B------:R-:W4:Y:S04]  /*cf40*/  LDL R208, [R1+0x344] ;  /* 0x0003440001d07983 */ /* 0x000f280000100800 */
[----:B------:R-:W4:Y:S01]  /*cf50*/  LDL R210, [R1+0x348] ;  /* 0x0003480001d27983 */ /* 0x000f220000100800 */
[----:B------:R-:W2:Y:S01]  /*cf60*/  MUFU.EX2 R162, R126 ;  /* 0x0000007e00a27308 */ /* 0x000ea20000000800 */
[----:B-1----:R-:W-:Y:S01]  /*cf70*/  FADD.FTZ R170, R156, R121 ;  /* 0x000000799caa7221 */ /* 0x002fe20000010000 */
[----:B0-----:R-:W-:Y:S01]  /*cf80*/  FADD.FTZ R16, R160, R17 ;  /* 0x00000011a0107221 */ /* 0x001fe20000010000 */
[----:B------:R-:W-:-:S05]  /*cf90*/  FFMA.FTZ R175, R213, R25, -R180 ;  /* 0x00000019d5af7223 */ /* 0x000fca00000108b4 */
[----:B------:R-:W-:Y:S01]  /*cfa0*/  MUFU.EX2 R173, R122 ;  /* 0x0000007a00ad7308 */ /* 0x000fe20000000800 */
[-C--:B------:R-:W-:Y:S01]  /*cfb0*/  FFMA.FTZ R166, R129, R25.reuse, -R31 ;  /* 0x0000001981a67223 */ /* 0x080fe2000001081f */
[----:B------:R-:W-:-:S06]  /*cfc0*/  FFMA.FTZ R177, R207, R25, -R180 ;  /* 0x00000019cfb17223 */ /* 0x000fcc00000108b4 */
[----:B------:R-:W-:Y:S01]  /*cfd0*/  MUFU.EX2 R172, R120 ;  /* 0x0000007800ac7308 */ /* 0x000fe20000000800 */
[-CC-:B------:R-:W-:Y:S01]  /*cfe0*/  FFMA.FTZ R167, R133, R25.reuse, -R31.reuse ;  /* 0x0000001985a77223 */ /* 0x180fe2000001081f */
[-C--:B------:R-:W-:Y:S01]  /*cff0*/  FFMA.FTZ R181, R215, R25.reuse, -R180 ;  /* 0x00000019d7b57223 */ /* 0x080fe200000108b4 */
[-C--:B------:R-:W-:Y:S01]  /*d000*/  FFMA.FTZ R169, R141, R25.reuse, -R31 ;  /* 0x000000198da97223 */ /* 0x080fe2000001081f */
[----:B------:R-:W-:Y:S04]  /*d010*/  STL.64 [R1+0x450], R202 ;  /* 0x000450ca01007387 */ /* 0x000fe80000100a00 */
[----:B------:R-:W0:Y:S01]  /*d020*/  MUFU.EX2 R157, R157 ;  /* 0x0000009d009d7308 */ /* 0x000e220000000800 */
[----:B------:R-:W-:Y:S04]  /*d030*/  STL.64 [R1+0x300], R146 ;  /* 0x0003009201007387 */ /* 0x000fe80000100a00 */
[----:B------:R-:W-:Y:S03]  /*d040*/  STL.64 [R1+0x310], R148 ;  /* 0x0003109401007387 */ /* 0x000fe60000100a00 */
[----:B------:R-:W1:Y:S01]  /*d050*/  MUFU.EX2 R161, R124 ;  /* 0x0000007c00a17308 */ /* 0x000e620000000800 */
[----:B--2---:R-:W-:Y:S01]  /*d060*/  FADD.FTZ R121, R23, R170 ;  /* 0x000000aa17797221 */ /* 0x004fe20000010000 */
[----:B------:R-:W-:Y:S01]  /*d070*/  FADD.FTZ R17, R159, R16 ;  /* 0x000000109f117221 */ /* 0x000fe20000010000 */
[----:B------:R-:W-:Y:S04]  /*d080*/  STL.64 [R1+0x320], R150 ;  /* 0x0003209601007387 */ /* 0x000fe80000100a00 */
[----:B------:R-:W2:Y:S01]  /*d090*/  LDL R72, [R1+0x414] ;  /* 0x0004140001487983 */ /* 0x000ea20000100800 */
[----:B------:R-:W3:Y:S01]  /*d0a0*/  MUFU.EX2 R164, R164 ;  /* 0x000000a400a47308 */ /* 0x000ee20000000800 */
[----:B------:R-:W-:Y:S01]  /*d0b0*/  FADD.FTZ R170, R158, R121 ;  /* 0x000000799eaa7221 */ /* 0x000fe20000010000 */
[----:B------:R-:W-:Y:S01]  /*d0c0*/  FADD.FTZ R16, R162, R17 ;  /* 0x00000011a2107221 */ /* 0x000fe20000010000 */
[----:B------:R-:W-:Y:S04]  /*d0d0*/  STL [R1+0x3360], R118 ;  /* 0x0033607601007387 */ /* 0x000fe80000100800 */
[----:B------:R-:W-:Y:S01]  /*d0e0*/  STL [R1+0x335c], R116 ;  /* 0x00335c7401007387 */ /* 0x000fe20000100800 */
[----:B------:R-:W3:Y:S01]  /*d0f0*/  MUFU.EX2 R163, R163 ;  /* 0x000000a300a37308 */ /* 0x000ee20000000800 */
[-C--:B------:R-:W-:Y:S01]  /*d100*/  FFMA.FTZ R168, R135, R25.reuse, -R31 ;  /* 0x0000001987a87223 */ /* 0x080fe2000001081f */
[----:B0-----:R-:W-:Y:S01]  /*d110*/  FADD.FTZ R17, R157, R170 ;  /* 0x000000aa9d117221 */ /* 0x001fe20000010000 */
[----:B-1----:R-:W-:Y:S01]  /*d120*/  FADD.FTZ R16, R161, R16 ;  /* 0x00000010a1107221 */ /* 0x002fe20000010000 */
[----:B---3--:R-:W-:Y:S04]  /*d130*/  STL [R1+0x3350], R110 ;  /* 0x0033506e01007387 */ /* 0x008fe80000100800 */
[----:B------:R-:W-:Y:S01]  /*d140*/  MUFU.EX2 R175, R175 ;  /* 0x000000af00af7308 */ /* 0x000fe20000000800 */
[----:B------:R-:W-:Y:S04]  /*d150*/  STL [R1+0x334c], R108 ;  /* 0x00334c6c01007387 */ /* 0x000fe80000100800 */
[----:B------:R-:W-:Y:S03]  /*d160*/  STL [R1+0x3340], R102 ;  /* 0x0033406601007387 */ /* 0x000fe60000100800 */
[----:B------:R-:W0:Y:S01]  /*d170*/  MUFU.EX2 R166, R166 ;  /* 0x000000a600a67308 */ /* 0x000e220000000800 */
[----:B------:R-:W-:Y:S01]  /*d180*/  FADD.FTZ R121, R164, R17 ;  /* 0x00000011a4797221 */ /* 0x000fe20000010000 */
[----:B------:R-:W-:Y:S01]  /*d190*/  FADD.FTZ R17, R173, R16 ;  /* 0x00000010ad117221 */ /* 0x000fe20000010000 */
[----:B------:R-:W-:Y:S04]  /*d1a0*/  STL [R1+0x333c], R100 ;  /* 0x00333c6401007387 */ /* 0x000fe80000100800 */
[----:B------:R-:W-:Y:S01]  /*d1b0*/  STL [R1+0x3338], R98 ;  /* 0x0033386201007387 */ /* 0x000fe20000100800 */
[----:B------:R-:W-:Y:S01]  /*d1c0*/  MUFU.EX2 R174, R174 ;  /* 0x000000ae00ae7308 */ /* 0x000fe20000000800 */
[----:B------:R-:W-:-:S02]  /*d1d0*/  FFMA.FTZ R170, R137, R25, -R31 ;  /* 0x0000001989aa7223 */ /* 0x000fc4000001081f */
[----:B------:R-:W-:Y:S04]  /*d1e0*/  STL [R1+0x3334], R96 ;  /* 0x0033346001007387 */ /* 0x000fe80000100800 */
[----:B------:R-:W-:Y:S01]  /*d1f0*/  STL [R1+0x3330], R94 ;  /* 0x0033305e01007387 */ /* 0x000fe20000100800 */
[----:B------:R-:W1:Y:S01]  /*d200*/  MUFU.EX2 R165, R165 ;  /* 0x000000a500a57308 */ /* 0x000e620000000800 */
        /* <DEDUP_REMOVED lines=8> */
[----:B------:R-:W3:Y:S01]  /*d290*/  MUFU.EX2 R168, R168 ;  /* 0x000000a800a87308 */ /* 0x000ee20000000800 */
[----:B0-----:R-:W-:Y:S01]  /*d2a0*/  FADD.FTZ R121, R166, R121 ;  /* 0x00000079a6797221 */ /* 0x001fe20000010000 */
[----:B------:R-:W-:Y:S01]  /*d2b0*/  FADD.FTZ R17, R175, R16 ;  /* 0x00000010af117221 */ /* 0x000fe20000010000 */
[----:B------:R-:W-:Y:S04]  /*d2c0*/  STL [R1+0x331c], R84 ;  /* 0x00331c5401007387 */ /* 0x000fe80000100800 */
[----:B------:R-:W-:Y:S01]  /*d2d0*/  STL [R1+0x3318], R82 ;  /* 0x0033185201007387 */ /* 0x000fe20000100800 */
[----:B------:R-:W-:Y:S03]  /*d2e0*/  MUFU.EX2 R176, R176 ;  /* 0x000000b000b07308 */ /* 0x000fe60000000800 */
[----:B------:R-:W-:Y:S04]  /*d2f0*/  STL.64 [R1+0x458], R200 ;  /* 0x000458c801007387 */ /* 0x000fe80000100a00 */
[----:B------:R-:W-:Y:S01]  /*d300*/  STL.64 [R1+0x390], R144 ;  /* 0x0003909001007387 */ /* 0x000fe20000100a00 */
[----:B------:R-:W0:Y:S01]  /*d310*/  MUFU.EX2 R167, R167 ;  /* 0x000000a700a77308 */ /* 0x000e220000000800 */
[----:B-1----:R-:W-:Y:S01]  /*d320*/  FADD.FTZ R121, R165, R121 ;  /* 0x00000079a5797221 */ /* 0x002fe20000010000 */
[----:B------:R-:W-:Y:S01]  /*d330*/  FADD.FTZ R16, R174, R17 ;  /* 0x00000011ae107221 */ /* 0x000fe20000010000 */
[----:B------:R1:W-:Y:S04]  /*d340*/  STL.64 [R1+0x398], R48 ;  /* 0x0003983001007387 */ /* 0x0003e80000100a00 */
[----:B------:R-:W-:Y:S01]  /*d350*/  STL [R1+0x3314], R80 ;  /* 0x0033145001007387 */ /* 0x000fe20000100800 */
[----:B------:R-:W-:Y:S03]  /*d360*/  MUFU.EX2 R181, R181 ;  /* 0x000000b500b57308 */ /* 0x000fe60000000800 */
[----:B------:R-:W4:Y:S04]  /*d370*/  LDL R39, [R1+0x304] ;  /* 0x0003040001277983 */ /* 0x000f280000100800 */
[----:B------:R-:W4:Y:S01]  /*d380*/  LDL R122, [R1+0x3a0] ;  /* 0x0003a000017a7983 */ /* 0x000f220000100800 */
[----:B------:R-:W0:Y:S01]  /*d390*/  MUFU.EX2 R170, R170 ;  /* 0x000000aa00aa7308 */ /* 0x000e220000000800 */
[----:B---3--:R-:W-:Y:S01]  /*d3a0*/  FADD.FTZ R121, R168, R121 ;  /* 0x00000079a8797221 */ /* 0x008fe20000010000 */
[----:B------:R-:W-:Y:S01]  /*d3b0*/  FADD.FTZ R17, R177, R16 ;  /* 0x00000010b1117221 */ /* 0x000fe20000010000 */
[----:B-1----:R-:W3:Y:S04]  /*d3c0*/  LDL R49, [R1+0x300] ;  /* 0x0003000001317983 */ /* 0x002ee80000100800 */
[----:B------:R-:W3:Y:S01]  /*d3d0*/  LDL R124, [R1+0x3a4] ;  /* 0x0003a400017c7983 */ /* 0x000ee20000100800 */
[----:B------:R-:W1:Y:S03]  /*d3e0*/  MUFU.EX2 R180, R180 ;  /* 0x000000b400b47308 */ /* 0x000e660000000800 */
[----:B------:R-:W3:Y:S04]  /*d3f0*/  LDL R126, [R1+0x3a8] ;  /* 0x0003a800017e7983 */ /* 0x000ee80000100800 */
[----:B------:R-:W3:Y:S01]  /*d400*/  LDL R120, [R1+0x3b4] ;  /* 0x0003b40001787983 */ /* 0x000ee20000100800 */
[----:B------:R-:W1:Y:S01]  /*d410*/  MUFU.EX2 R169, R169 ;  /* 0x000000a900a97308 */ /* 0x000e620000000800 */
[----:B0-----:R-:W-:Y:S01]  /*d420*/  FADD.FTZ R121, R167, R121 ;  /* 0x00000079a7797221 */ /* 0x001fe20000010000 */
[----:B------:R-:W-:Y:S01]  /*d430*/  FADD.FTZ R16, R176, R17 ;  /* 0x00000011b0107221 */ /* 0x000fe20000010000 */
[----:B------:R-:W3:Y:S02]  /*d440*/  LDL R128, [R1+0x394] ;  /* 0x0003940001807983 */ /* 0x000ee40000100800 */
[----:B------:R-:W-:Y:S01]  /*d450*/  FADD.FTZ R17, R170, R121 ;  /* 0x00000079aa117221 */ /* 0x000fe20000010000 */
[----:B------:R-:W-:Y:S01]  /*d460*/  FADD.FTZ R25, R181, R16 ;  /* 0x00000010b5197221 */ /* 0x000fe20000010000 */
[----:B------:R-:W3:Y:S03]  /*d470*/  LDL R130, [R1+0x398] ;  /* 0x0003980001827983 */ /* 0x000ee60000100800 */
[----:B-1----:R-:W-:Y:S01]  /*d480*/  FADD.FTZ R16, R180, R25 ;  /* 0x00000019b4107221 */ /* 0x002fe20000010000 */
[----:B------:R-:W-:Y:S04]  /*d490*/  STL [R1+0x3310], R78 ;  /* 0x0033104e01007387 */ /* 0x000fe80000100800 */
[----:B------:R-:W-:Y:S01]  /*d4a0*/  STL [R1+0x330c], R76 ;  /* 0x00330c4c01007387 */ /* 0x000fe20000100800 */
[----:B------:R-:W-:-:S03]  /*d4b0*/  FADD.FTZ R17, R169, R17 ;  /* 0x00000011a9117221 */ /* 0x000fc60000010000 */
[----:B------:R-:W3:Y:S04]  /*d4c0*/  LDL.LU R118, [R1+0x3360] ;  /* 0x0033600001767983 */ /* 0x000ee80000300800 */
[----:B------:R-:W-:Y:S04]  /*d4d0*/  STL.64 [R1+0x240], R16 ;  /* 0x0002401001007387 */ /* 0x000fe80000100a00 */
[----:B------:R-:W3:Y:S04]  /*d4e0*/  LD.E R31, desc[UR44][R2.64] ;  /* 0x0000002c021f7980 */ /* 0x000ee8000c101900 */
[----:B------:R-:W-:Y:S04]  /*d4f0*/  STL [R1+0x26c], R81 ;  /* 0x00026c5101007387 */ /* 0x000fe80000100800 */
[----:B------:R0:W-:Y:S04]  /*d500*/  STL [R1+0x270], R83 ;  /* 0x0002705301007387 */ /* 0x0001e80000100800 */
        /* <DEDUP_REMOVED lines=37> */
[----:B0-----:R-:W3:Y:S04]  /*d760*/  LDL.128 R80, [R1+0x2a0] ;  /* 0x0002a00001507983 */ /* 0x001ee80000100c00 */
[----:B-1----:R-:W3:Y:S04]  /*d770*/  LDL.128 R84, [R1+0x2b0] ;  /* 0x0002b00001547983 */ /* 0x002ee80000100c00 */
[----:B------:R-:W3:Y:S04]  /*d780*/  LDL.128 R88, [R1+0x2c0] ;  /* 0x0002c00001587983 */ /* 0x000ee80000100c00 */
[----:B------:R-:W3:Y:S04]  /*d790*/  LDL.128 R92, [R1+0x2d0] ;  /* 0x0002d000015c7983 */ /* 0x000ee80000100c00 */
[----:B------:R-:W3:Y:S04]  /*d7a0*/  LDL.128 R96, [R1+0x2e0] ;  /* 0x0002e00001607983 */ /* 0x000ee80000100c00 */
[----:B------:R-:W3:Y:S04]  /*d7b0*/  LDL.128 R100, [R1+0x2f0] ;  /* 0x0002f00001647983 */ /* 0x000ee80000100c00 */
[----:B------:R-:W3:Y:S04]  /*d7c0*/  LDL.LU R116, [R1+0x335c] ;  /* 0x00335c0001747983 */ /* 0x000ee80000300800 */
[----:B------:R-:W3:Y:S04]  /*d7d0*/  LDL.LU R110, [R1+0x3350] ;  /* 0x00335000016e7983 */ /* 0x000ee80000300800 */
[----:B------:R-:W3:Y:S04]  /*d7e0*/  LDL.LU R108, [R1+0x334c] ;  /* 0x00334c00016c7983 */ /* 0x000ee80000300800 */
[----:B--2---:R-:W2:Y:S04]  /*d7f0*/  LDL.128 R76, [R1+0x290] ;  /* 0x00029000014c7983 */ /* 0x004ea80000100c00 */
[----:B------:R-:W2:Y:S04]  /*d800*/  LDL R230, [R1+0x310] ;  /* 0x0003100001e67983 */ /* 0x000ea80000100800 */
[----:B------:R-:W-:Y:S04]  /*d810*/  STL [R1+0x3308], R74 ;  /* 0x0033084a01007387 */ /* 0x000fe80000100800 */
[----:B------:R0:W-:Y:S04]  /*d820*/  STL [R1+0x3304], R72 ;  /* 0x0033044801007387 */ /* 0x0001e80000100800 */
[----:B------:R-:W-:Y:S04]  /*d830*/  STL [R1+0x340], R206 ;  /* 0x000340ce01007387 */ /* 0x000fe80000100800 */
[----:B------:R-:W-:Y:S04]  /*d840*/  STL [R1+0x354], R204 ;  /* 0x000354cc01007387 */ /* 0x000fe80000100800 */
        /* <DEDUP_REMOVED lines=9> */
[----:B----4-:R-:W-:Y:S04]  /*d8e0*/  STL [R1+0x3368], R122 ;  /* 0x0033687a01007387 */ /* 0x010fe80000100800 */
[----:B------:R-:W-:Y:S04]  /*d8f0*/  STL [R1+0x3358], R114 ;  /* 0x0033587201007387 */ /* 0x000fe80000100800 */
[----:B---3--:R-:W-:Y:S04]  /*d900*/  STL [R1+0x336c], R124 ;  /* 0x00336c7c01007387 */ /* 0x008fe80000100800 */
[----:B------:R-:W-:Y:S04]  /*d910*/  STL [R1+0x3370], R126 ;  /* 0x0033707e01007387 */ /* 0x000fe80000100800 */
[----:B------:R-:W-:Y:S04]  /*d920*/  STL [R1+0x3364], R120 ;  /* 0x0033647801007387 */ /* 0x000fe80000100800 */
[----:B------:R-:W-:Y:S04]  /*d930*/  STL [R1+0x3374], R128 ;  /* 0x0033748001007387 */ /* 0x000fe80000100800 */
[----:B------:R1:W-:Y:S04]  /*d940*/  STL [R1+0x3378], R130 ;  /* 0x0033788201007387 */ /* 0x0003e80000100800 */
[----:B------:R3:W-:Y:S04]  /*d950*/  STL [R1+0x3354], R112 ;  /* 0x0033547001007387 */ /* 0x0007e80000100800 */
[----:B------:R4:W-:Y:S04]  /*d960*/  STL [R1+0x3348], R106 ;  /* 0x0033486a01007387 */ /* 0x0009e80000100800 */
[----:B------:R4:W-:Y:S04]  /*d970*/  STL [R1+0x3344], R104 ;  /* 0x0033446801007387 */ /* 0x0009e80000100800 */
[----:B------:R-:W-:Y:S04]  /*d980*/  STL [R1+0x300], R49 ;  /* 0x0003003101007387 */ /* 0x000fe80000100800 */
[----:B0-----:R-:W2:Y:S04]  /*d990*/  LDL.128 R72, [R1+0x280] ;  /* 0x0002800001487983 */ /* 0x001ea80000100c00 */
[----:B------:R-:W-:Y:S04]  /*d9a0*/  STL [R1+0x304], R39 ;  /* 0x0003042701007387 */ /* 0x000fe80000100800 */
[----:B------:R-:W-:Y:S04]  /*d9b0*/  STL [R1+0x308], R41 ;  /* 0x0003082901007387 */ /* 0x000fe80000100800 */
[----:B------:R-:W-:Y:S04]  /*d9c0*/  STL [R1+0x30c], R43 ;  /* 0x00030c2b01007387 */ /* 0x000fe80000100800 */
[----:B------:R0:W-:Y:S04]  /*d9d0*/  STL [R1+0x3210], R118 ;  /* 0x0032107601007387 */ /* 0x0001e80000100800 */
[----:B------:R-:W2:Y:S04]  /*d9e0*/  LDL R232, [R1+0x314] ;  /* 0x0003140001e87983 */ /* 0x000ea80000100800 */
[----:B-1----:R-:W2:Y:S04]  /*d9f0*/  LDL.LU R130, [R1+0x3378] ;  /* 0x0033780001827983 */ /* 0x002ea80000300800 */
[----:B------:R-:W2:Y:S04]  /*da00*/  LDL.LU R128, [R1+0x3374] ;  /* 0x0033740001807983 */ /* 0x000ea80000300800 */
[----:B------:R-:W2:Y:S04]  /*da10*/  LDL.LU R126, [R1+0x3370] ;  /* 0x00337000017e7983 */ /* 0x000ea80000300800 */
[----:B------:R-:W2:Y:S04]  /*da20*/  LDL.LU R124, [R1+0x336c] ;  /* 0x00336c00017c7983 */ /* 0x000ea80000300800 */
[----:B------:R-:W2:Y:S04]  /*da30*/  LDL.LU R122, [R1+0x3368] ;  /* 0x00336800017a7983 */ /* 0x000ea80000300800 */
[----:B------:R-:W2:Y:S04]  /*da40*/  LDL.LU R120, [R1+0x3364] ;  /* 0x0033640001787983 */ /* 0x000ea80000300800 */
[----:B------:R-:W2:Y:S04]  /*da50*/  LDL.LU R114, [R1+0x3358] ;  /* 0x0033580001727983 */ /* 0x000ea80000300800 */
[----:B---3--:R-:W3:Y:S04]  /*da60*/  LDL.LU R112, [R1+0x3354] ;  /* 0x0033540001707983 */ /* 0x008ee80000300800 */
[----:B----4-:R-:W4:Y:S04]  /*da70*/  LDL.LU R106, [R1+0x3348] ;  /* 0x00334800016a7983 */ /* 0x010f280000300800 */
[----:B------:R-:W4:Y:S04]  /*da80*/  LDL.LU R104, [R1+0x3344] ;  /* 0x0033440001687983 */ /* 0x000f280000300800 */
[----:B0-----:R-:W4:Y:S04]  /*da90*/  LDL.LU R118, [R1+0x3210] ;  /* 0x0032100001767983 */ /* 0x001f280000300800 */
[----:B------:R-:W4:Y:S04]  /*daa0*/  LDL R226, [R1+0x320] ;  /* 0x0003200001e27983 */ /* 0x000f280000100800 */
[----:B------:R-:W-:Y:S04]  /*dab0*/  STL.64 [R1+0x3420], R180 ;  /* 0x003420b401007387 */ /* 0x000fe80000100a00 */
[----:B------:R-:W-:Y:S04]  /*dac0*/  STL [R1+0x318], R37 ;  /* 0x0003182501007387 */ /* 0x000fe80000100800 */
[----:B------:R-:W-:Y:S04]  /*dad0*/  STL.128 [R1+0x3410], R176 ;  /* 0x003410b001007387 */ /* 0x000fe80000100c00 */
[----:B------:R-:W-:Y:S04]  /*dae0*/  STL.128 [R1+0x3400], R172 ;  /* 0x003400ac01007387 */ /* 0x000fe80000100c00 */
[----:B------:R-:W-:Y:S04]  /*daf0*/  STL [R1+0x33f8], R170 ;  /* 0x0033f8aa01007387 */ /* 0x000fe80000100800 */
[----:B------:R-:W-:Y:S04]  /*db00*/  STL.64 [R1+0x33f0], R168 ;  /* 0x0033f0a801007387 */ /* 0x000fe80000100a00 */
[----:B------:R-:W-:Y:S04]  /*db10*/  STL.128 [R1+0x33e0], R164 ;  /* 0x0033e0a401007387 */ /* 0x000fe80000100c00 */
[----:B------:R-:W-:Y:S04]  /*db20*/  STL.128 [R1+0x33d0], R160 ;  /* 0x0033d0a001007387 */ /* 0x000fe80000100c00 */
[----:B------:R-:W-:Y:S04]  /*db30*/  STL.128 [R1+0x33c0], R156 ;  /* 0x0033c09c01007387 */ /* 0x000fe80000100c00 */
[----:B------:R-:W-:Y:S04]  /*db40*/  STL.128 [R1+0x33b0], R152 ;  /* 0x0033b09801007387 */ /* 0x000fe80000100c00 */
[----:B------:R-:W-:Y:S04]  /*db50*/  STL [R1+0x3390], R142 ;  /* 0x0033908e01007387 */ /* 0x000fe80000100800 */
[----:B------:R-:W-:Y:S04]  /*db60*/  STL [R1+0x338c], R140 ;  /* 0x00338c8c01007387 */ /* 0x000fe80000100800 */
[----:B------:R-:W-:Y:S04]  /*db70*/  STL [R1+0x3300], R70 ;  /* 0x0033004601007387 */ /* 0x000fe80000100800 */
[----:B------:R0:W-:Y:S04]  /*db80*/  STL [R1+0x32fc], R68 ;  /* 0x0032fc4401007387 */ /* 0x0001e80000100800 */
[----:B------:R-:W4:Y:S04]  /*db90*/  LDL R200, [R1+0x34c] ;  /* 0x00034c0001c87983 */ /* 0x000f280000100800 */
[----:B------:R-:W-:Y:S04]  /*dba0*/  STL [R1+0x31c], R224 ;  /* 0x00031ce001007387 */ /* 0x000fe80000100800 */
[----:B0-----:R-:W4:Y:S04]  /*dbb0*/  LDL.128 R68, [R1+0x270] ;  /* 0x0002700001447983 */ /* 0x001f280000100c00 */
[----:B------:R-:W4:Y:S04]  /*dbc0*/  LDL.LU R182, [R1+0x3428] ;  /* 0x0034280001b67983 */ /* 0x000f280000300800 */
[----:B------:R-:W4:Y:S04]  /*dbd0*/  LDL.LU.64 R180, [R1+0x3420] ;  /* 0x0034200001b47983 */ /* 0x000f280000300a00 */
[----:B------:R-:W4:Y:S04]  /*dbe0*/  LDL.LU.128 R176, [R1+0x3410] ;  /* 0x0034100001b07983 */ /* 0x000f280000300c00 */
[----:B------:R-:W4:Y:S04]  /*dbf0*/  LDL.LU.128 R172, [R1+0x3400] ;  /* 0x0034000001ac7983 */ /* 0x000f280000300c00 */
[----:B------:R-:W4:Y:S01]  /*dc00*/  LDL.LU R170, [R1+0x33f8] ;  /* 0x0033f80001aa7983 */ /* 0x000f220000300800 */
[----:B------:R-:W-:-:S03]  /*dc10*/  IMAD.MOV.U32 R227, RZ, RZ, R80 ;  /* 0x000000ffffe37224 */ /* 0x000fc600078e0050 */
[----:B------:R-:W4:Y:S01]  /*dc20*/  LDL.LU.64 R168, [R1+0x33f0] ;  /* 0x0033f00001a87983 */ /* 0x000f220000300a00 */
[----:B------:R-:W-:Y:S02]  /*dc30*/  IMAD.MOV.U32 R219, RZ, RZ, R82 ;  /* 0x000000ffffdb7224 */ /* 0x000fe400078e0052 */
[----:B------:R-:W-:Y:S01]  /*dc40*/  IMAD.MOV.U32 R217, RZ, RZ, R84 ;  /* 0x000000ffffd97224 */ /* 0x000fe200078e0054 */
[----:B------:R-:W4:Y:S01]  /*dc50*/  LDL.LU R82, [R1+0x3318] ;  /* 0x0033180001527983 */ /* 0x000f220000300800 */
[----:B------:R-:W-:Y:S02]  /*dc60*/  IMAD.MOV.U32 R215, RZ, RZ, R86 ;  /* 0x000000ffffd77224 */ /* 0x000fe400078e0056 */
[----:B------:R-:W-:Y:S01]  /*dc70*/  IMAD.MOV.U32 R213, RZ, RZ, R88 ;  /* 0x000000ffffd57224 */ /* 0x000fe200078e0058 */
[----:B------:R-:W4:Y:S01]  /*dc80*/  LDL.LU R86, [R1+0x3320] ;  /* 0x0033200001567983 */ /* 0x000f220000300800 */
[----:B------:R-:W-:Y:S02]  /*dc90*/  IMAD.MOV.U32 R211, RZ, RZ, R90 ;  /* 0x000000ffffd37224 */ /* 0x000fe400078e005a */
[----:B------:R-:W-:Y:S01]  /*dca0*/  IMAD.MOV.U32 R209, RZ, RZ, R92 ;  /* 0x000000ffffd17224 */ /* 0x000fe200078e005c */
[----:B------:R-:W4:Y:S01]  /*dcb0*/  LDL.LU R90, [R1+0x3328] ;  /* 0x00332800015a7983 */ /* 0x000f220000300800 */
[----:B------:R-:W-:-:S02]  /*dcc0*/  IMAD.MOV.U32 R207, RZ, RZ, R94 ;  /* 0x000000ffffcf7224 */ /* 0x000fc400078e005e */
[----:B------:R-:W-:Y:S01]  /*dcd0*/  IMAD.MOV.U32 R206, RZ, RZ, R96 ;  /* 0x000000ffffce7224 */ /* 0x000fe200078e0060 */
[----:B------:R-:W4:Y:S01]  /*dce0*/  LDL.LU R94, [R1+0x3330] ;  /* 0x00333000015e7983 */ /* 0x000f220000300800 */
[----:B------:R-:W-:Y:S02]  /*dcf0*/  IMAD.MOV.U32 R205, RZ, RZ, R98 ;  /* 0x000000ffffcd7224 */ /* 0x000fe400078e0062 */
[----:B------:R-:W-:Y:S01]  /*dd00*/  IMAD.MOV.U32 R204, RZ, RZ, R100 ;  /* 0x000000ffffcc7224 */ /* 0x000fe200078e0064 */
[----:B------:R-:W4:Y:S01]  /*dd10*/  LDL.LU R98, [R1+0x3338] ;  /* 0x0033380001627983 */ /* 0x000f220000300800 */
[----:B------:R-:W-:-:S03]  /*dd20*/  IMAD.MOV.U32 R203, RZ, RZ, R102 ;  /* 0x000000ffffcb7224 */ /* 0x000fc600078e0066 */
[----:B------:R-:W-:Y:S04]  /*dd30*/  STL [R1+0x320c], R116 ;  /* 0x00320c7401007387 */ /* 0x000fe80000100800 */
[----:B------:R-:W-:Y:S04]  /*dd40*/  STL [R1+0x3200], R110 ;  /* 0x0032006e01007387 */ /* 0x000fe80000100800 */
[----:B------:R0:W-:Y:S01]  /*dd50*/  STL [R1+0x31fc], R108 ;  /* 0x0031fc6c01007387 */ /* 0x0001e20000100800 */
[----:B--2---:R-:W-:-:S03]  /*dd60*/  IMAD.MOV.U32 R229, RZ, RZ, R78 ;  /* 0x000000ffffe57224 */ /* 0x004fc600078e004e */
[----:B------:R-:W2:Y:S04]  /*dd70*/  LDL.LU R102, [R1+0x3340] ;  /* 0x0033400001667983 */ /* 0x000ea80000300800 */
[----:B------:R-:W2:Y:S04]  /*dd80*/  LDL.LU R100, [R1+0x333c] ;  /* 0x00333c0001647983 */ /* 0x000ea80000300800 */
[----:B------:R-:W2:Y:S04]  /*dd90*/  LDL.LU R96, [R1+0x3334] ;  /* 0x0033340001607983 */ /* 0x000ea80000300800 */
[----:B------:R-:W2:Y:S04]  /*dda0*/  LDL.LU R92, [R1+0x332c] ;  /* 0x00332c00015c7983 */ /* 0x000ea80000300800 */
[----:B------:R-:W2:Y:S04]  /*ddb0*/  LDL.LU R88, [R1+0x3324] ;  /* 0x0033240001587983 */ /* 0x000ea80000300800 */
[----:B------:R-:W2:Y:S04]  /*ddc0*/  LDL.LU R84, [R1+0x331c] ;  /* 0x00331c0001547983 */ /* 0x000ea80000300800 */
[----:B------:R-:W2:Y:S04]  /*ddd0*/  LDL.LU R80, [R1+0x3314] ;  /* 0x0033140001507983 */ /* 0x000ea80000300800 */
[----:B0-----:R-:W2:Y:S04]  /*dde0*/  LDL.128 R108, [R1+0x300] ;  /* 0x00030000016c7983 */ /* 0x001ea80000100c00 */
[----:B------:R-:W2:Y:S04]  /*ddf0*/  LDL.LU R116, [R1+0x320c] ;  /* 0x00320c0001747983 */ /* 0x000ea80000300800 */
[----:B------:R-:W2:Y:S01]  /*de00*/  LDL.LU R78, [R1+0x3310] ;  /* 0x00331000014e7983 */ /* 0x000ea20000300800 */
[----:B------:R-:W-:-:S03]  /*de10*/  IMAD.MOV.U32 R233, RZ, RZ, R76 ;  /* 0x000000ffffe97224 */ /* 0x000fc600078e004c */
        /* <DEDUP_REMOVED lines=9> */
[----:B------:R-:W-:Y:S04]  /*deb0*/  STL [R1+0x350], R202 ;  /* 0x000350ca01007387 */ /* 0x000fe80000100800 */
[----:B------:R-:W2:Y:S04]  /*dec0*/  LDL.LU.128 R164, [R1+0x33e0] ;  /* 0x0033e00001a47983 */ /* 0x000ea80000300c00 */
[----:B------:R-:W2:Y:S04]  /*ded0*/  LDL.LU.128 R160, [R1+0x33d0] ;  /* 0x0033d00001a07983 */ /* 0x000ea80000300c00 */
[----:B------:R-:W2:Y:S04]  /*dee0*/  LDL.LU.128 R156, [R1+0x33c0] ;  /* 0x0033c000019c7983 */ /* 0x000ea80000300c00 */
[----:B------:R-:W2:Y:S04]  /*def0*/  LDL.LU.128 R152, [R1+0x33b0] ;  /* 0x0033b00001987983 */ /* 0x000ea80000300c00 */
[----:B0-----:R-:W2:Y:S04]  /*df00*/  LDL.LU R150, [R1+0x33a0] ;  /* 0x0033a00001967983 */ /* 0x001ea80000300800 */
[----:B-1----:R-:W2:Y:S01]  /*df10*/  LDL.LU R148, [R1+0x339c] ;  /* 0x00339c0001947983 */ /* 0x002ea20000300800 */
[----:B------:R-:W-:-:S03]  /*df20*/  IMAD.MOV.U32 R230, RZ, RZ, R74 ;  /* 0x000000ffffe67224 */ /* 0x000fc600078e004a */
[----:B------:R-:W2:Y:S01]  /*df30*/  LDL.LU R146, [R1+0x3398] ;  /* 0x0033980001927983 */ /* 0x000ea20000300800 */
[----:B------:R-:W-:-:S03]  /*df40*/  IMAD.MOV.U32 R37, RZ, RZ, R72 ;  /* 0x000000ffff257224 */ /* 0x000fc600078e0048 */
[----:B------:R-:W2:Y:S04]  /*df50*/  LDL.LU R144, [R1+0x3394] ;  /* 0x0033940001907983 */ /* 0x000ea80000300800 */
[----:B------:R-:W2:Y:S04]  /*df60*/  LDL.LU R142, [R1+0x3390] ;  /* 0x00339000018e7983 */ /* 0x000ea80000300800 */
[----:B------:R-:W2:Y:S04]  /*df70*/  LDL.LU R140, [R1+0x338c] ;  /* 0x00338c00018c7983 */ /* 0x000ea80000300800 */
[----:B------:R-:W2:Y:S04]  /*df80*/  LDL.LU R138, [R1+0x3388] ;  /* 0x00338800018a7983 */ /* 0x000ea80000300800 */
[----:B------:R-:W-:Y:S04]  /*df90*/  STL [R1+0x314], R232 ;  /* 0x000314e801007387 */ /* 0x000fe80000100800 */
[----:B------:R-:W2:Y:S04]  /*dfa0*/  LDL.LU R136, [R1+0x3384] ;  /* 0x0033840001887983 */ /* 0x000ea80000300800 */
[----:B------:R-:W2:Y:S04]  /*dfb0*/  LDL.LU R134, [R1+0x3380] ;  /* 0x0033800001867983 */ /* 0x000ea80000300800 */
[----:B------:R-:W2:Y:S04]  /*dfc0*/  LDL.LU R132, [R1+0x337c] ;  /* 0x00337c0001847983 */ /* 0x000ea80000300800 */
[----:B------:R-:W2:Y:S04]  /*dfd0*/  LDL.LU R76, [R1+0x330c] ;  /* 0x00330c00014c7983 */ /* 0x000ea80000300800 */
[----:B------:R-:W2:Y:S04]  /*dfe0*/  LDL.LU R74, [R1+0x3308] ;  /* 0x00330800014a7983 */ /* 0x000ea80000300800 */
[----:B------:R-:W2:Y:S04]  /*dff0*/  LDL.LU R72, [R1+0x3304] ;  /* 0x0033040001487983 */ /* 0x000ea80000300800 */
[----:B------:R0:W-:Y:S04]  /*e000*/  STL [R1+0x3228], R130 ;  /* 0x0032288201007387 */ /* 0x0001e80000100800 */
[----:B------:R1:W-:Y:S04]  /*e010*/  STL [R1+0x3224], R128 ;  /* 0x0032248001007387 */ /* 0x0003e80000100800 */
[----:B------:R1:W-:Y:S04]  /*e020*/  STL [R1+0x3220], R126 ;  /* 0x0032207e01007387 */ /* 0x0003e80000100800 */
[----:B------:R1:W-:Y:S04]  /*e030*/  STL [R1+0x321c], R124 ;  /* 0x00321c7c01007387 */ /* 0x0003e80000100800 */
[----:B------:R1:W-:Y:S04]  /*e040*/  STL [R1+0x3218], R122 ;  /* 0x0032187a01007387 */ /* 0x0003e80000100800 */
[----:B------:R1:W-:Y:S04]  /*e050*/  STL [R1+0x3214], R120 ;  /* 0x0032147801007387 */ /* 0x0003e80000100800 */
[----:B------:R1:W-:Y:S04]  /*e060*/  STL [R1+0x3208], R114 ;  /* 0x0032087201007387 */ /* 0x0003e80000100800 */
[----:B---3--:R3:W-:Y:S04]  /*e070*/  STL [R1+0x3204], R112 ;  /* 0x0032047001007387 */ /* 0x0087e80000100800 */
[----:B----4-:R4:W-:Y:S04]  /*e080*/  STL [R1+0x31f8], R106 ;  /* 0x0031f86a01007387 */ /* 0x0109e80000100800 */
[----:B------:R4:W-:Y:S04]  /*e090*/  STL [R1+0x31f4], R104 ;  /* 0x0031f46801007387 */ /* 0x0009e80000100800 */
[----:B------:R-:W-:Y:S04]  /*e0a0*/  STL [R1+0x30d4], R118 ;  /* 0x0030d47601007387 */ /* 0x000fe80000100800 */
[----:B0-----:R-:W2:Y:S04]  /*e0b0*/  LDL.LU R130, [R1+0x3228] ;  /* 0x0032280001827983 */ /* 0x001ea80000300800 */
[----:B-1----:R-:W2:Y:S04]  /*e0c0*/  LDL.LU R128, [R1+0x3224] ;  /* 0x0032240001807983 */ /* 0x002ea80000300800 */
        /* <DEDUP_REMOVED lines=8> */
[----:B------:R-:W-:Y:S04]  /*e150*/  STL [R1+0x3434], R188 ;  /* 0x003434bc01007387 */ /* 0x000fe80000100800 */
[----:B------:R-:W-:Y:S04]  /*e160*/  STL [R1+0x320], R226 ;  /* 0x000320e201007387 */ /* 0x000fe80000100800 */
[----:B------:R-:W-:Y:S04]  /*e170*/  STL [R1+0x328], R218 ;  /* 0x000328da01007387 */ /* 0x000fe80000100800 */
[----:B------:R-:W-:Y:S04]  /*e180*/  STL [R1+0x3430], R186 ;  /* 0x003430ba01007387 */ /* 0x000fe80000100800 */
[----:B------:R-:W-:Y:S04]  /*e190*/  STL [R1+0x342c], R184 ;  /* 0x00342cb801007387 */ /* 0x000fe80000100800 */
[----:B------:R-:W4:Y:S04]  /*e1a0*/  LDL.LU R194, [R1+0x32f0] ;  /* 0x0032f00001c27983 */ /* 0x000f280000300800 */
[----:B------:R-:W4:Y:S04]  /*e1b0*/  LDL.LU.64 R192, [R1+0x32e8] ;  /* 0x0032e80001c07983 */ /* 0x000f280000300a00 */
[----:B------:R-:W-:Y:S04]  /*e1c0*/  STL [R1+0x32f8], R66 ;  /* 0x0032f84201007387 */ /* 0x000fe80000100800 */
[----:B------:R-:W-:Y:S04]  /*e1d0*/  STL [R1+0x31c8], R82 ;  /* 0x0031c85201007387 */ /* 0x000fe80000100800 */
[----:B------:R-:W-:Y:S04]  /*e1e0*/  STL [R1+0x31d0], R86 ;  /* 0x0031d05601007387 */ /* 0x000fe80000100800 */
[----:B------:R0:W-:Y:S04]  /*e1f0*/  STL [R1+0x31d8], R90 ;  /* 0x0031d85a01007387 */ /* 0x0001e80000100800 */
[----:B------:R1:W-:Y:S04]  /*e200*/  STL [R1+0x31e0], R94 ;  /* 0x0031e05e01007387 */ /* 0x0003e80000100800 */
[----:B------:R1:W-:Y:S04]  /*e210*/  STL [R1+0x31e8], R98 ;  /* 0x0031e86201007387 */ /* 0x0003e80000100800 */
[----:B0-----:R-:W4:Y:S04]  /*e220*/  LDL.LU R90, [R1+0x31d8] ;  /* 0x0031d800015a7983 */ /* 0x001f280000300800 */
[----:B-1----:R-:W4:Y:S04]  /*e230*/  LDL.LU R94, [R1+0x31e0] ;  /* 0x0031e000015e7983 */ /* 0x002f280000300800 */
[----:B------:R-:W4:Y:S04]  /*e240*/  LDL.LU R98, [R1+0x31e8] ;  /* 0x0031e80001627983 */ /* 0x000f280000300800 */
[----:B--2---:R0:W-:Y:S04]  /*e250*/  STL [R1+0x31f0], R102 ;  /* 0x0031f06601007387 */ /* 0x0041e80000100800 */
[----:B------:R1:W-:Y:S04]  /*e260*/  STL [R1+0x31ec], R100 ;  /* 0x0031ec6401007387 */ /* 0x0003e80000100800 */
[----:B------:R2:W-:Y:S04]  /*e270*/  STL [R1+0x31e4], R96 ;  /* 0x0031e46001007387 */ /* 0x0005e80000100800 */
[----:B------:R2:W-:Y:S04]  /*e280*/  STL [R1+0x31dc], R92 ;  /* 0x0031dc5c01007387 */ /* 0x0005e80000100800 */
[----:B------:R2:W-:Y:S04]  /*e290*/  STL [R1+0x31d4], R88 ;  /* 0x0031d45801007387 */ /* 0x0005e80000100800 */
[----:B------:R2:W-:Y:S04]  /*e2a0*/  STL [R1+0x31cc], R84 ;  /* 0x0031cc5401007387 */ /* 0x0005e80000100800 */
[----:B------:R2:W-:Y:S01]  /*e2b0*/  STL [R1+0x31c4], R80 ;  /* 0x0031c45001007387 */ /* 0x0005e20000100800 */
[----:B------:R-:W-:-:S03]  /*e2c0*/  IMAD.MOV.U32 R202, RZ, RZ, R108 ;  /* 0x000000ffffca7224 */ /* 0x000fc600078e006c */
[----:B0-----:R-:W4:Y:S01]  /*e2d0*/  LDL.LU R102, [R1+0x31f0] ;  /* 0x0031f00001667983 */ /* 0x001f220000300800 */
[----:B------:R-:W-:-:S03]  /*e2e0*/  IMAD.MOV.U32 R201, RZ, RZ, R110 ;  /* 0x000000ffffc97224 */ /* 0x000fc600078e006e */
[----:B------:R0:W-:Y:S04]  /*e2f0*/  STL [R1+0x30d0], R116 ;  /* 0x0030d07401007387 */ /* 0x0001e80000100800 */
[----:B------:R0:W-:Y:S04]  /*e300*/  STL [R1+0x31c0], R78 ;  /* 0x0031c04e01007387 */ /* 0x0001e80000100800 */
[----:B------:R-:W4:Y:S04]  /*e310*/  LDL.LU R110, [R1+0x3200] ;  /* 0x00320000016e7983 */ /* 0x000f280000300800 */
[----:B------:R-:W4:Y:S04]  /*e320*/  LDL.LU R108, [R1+0x31fc] ;  /* 0x0031fc00016c7983 */ /* 0x000f280000300800 */
[----:B-1----:R-:W4:Y:S04]  /*e330*/  LDL.LU R100, [R1+0x31ec] ;  /* 0x0031ec0001647983 */ /* 0x002f280000300800 */
[----:B--2---:R-:W2:Y:S04]  /*e340*/  LDL.LU R96, [R1+0x31e4] ;  /* 0x0031e40001607983 */ /* 0x004ea80000300800 */
[----:B------:R-:W2:Y:S04]  /*e350*/  LDL.LU R92, [R1+0x31dc] ;  /* 0x0031dc00015c7983 */ /* 0x000ea80000300800 */
[----:B------:R-:W2:Y:S04]  /*e360*/  LDL.LU R88, [R1+0x31d4] ;  /* 0x0031d40001587983 */ /* 0x000ea80000300800 */
[----:B------:R-:W2:Y:S04]  /*e370*/  LDL.LU R86, [R1+0x31d0] ;  /* 0x0031d00001567983 */ /* 0x000ea80000300800 */
[----:B------:R-:W2:Y:S04]  /*e380*/  LDL.LU R84, [R1+0x31cc] ;  /* 0x0031cc0001547983 */ /* 0x000ea80000300800 */
[----:B------:R-:W2:Y:S04]  /*e390*/  LDL.LU R82, [R1+0x31c8] ;  /* 0x0031c80001527983 */ /* 0x000ea80000300800 */
[----:B------:R-:W2:Y:S04]  /*e3a0*/  LDL.LU R80, [R1+0x31c4] ;  /* 0x0031c40001507983 */ /* 0x000ea80000300800 */
[----:B0-----:R-:W2:Y:S04]  /*e3b0*/  LDL.128 R116, [R1+0x310] ;  /* 0x0003100001747983 */ /* 0x001ea80000100c00 */
[----:B------:R-:W2:Y:S01]  /*e3c0*/  LDL.LU R78, [R1+0x31c0] ;  /* 0x0031c000014e7983 */ /* 0x000ea20000300800 */
[----:B------:R-:W-:-:S02]  /*e3d0*/  IMAD.MOV.U32 R226, RZ, RZ, R70 ;  /* 0x000000ffffe27224 */ /* 0x000fc400078e0046 */
[----:B------:R-:W-:Y:S01]  /*e3e0*/  IMAD.MOV.U32 R218, RZ, RZ, R68 ;  /* 0x000000ffffda7224 */ /* 0x000fe200078e0044 */
[----:B------:R-:W-:Y:S04]  /*e3f0*/  STL [R1+0x34c], R200 ;  /* 0x00034cc801007387 */ /* 0x000fe80000100800 */
[----:B------:R0:W-:Y:S04]  /*e400*/  STL [R1+0x32d8], R182 ;  /* 0x0032d8b601007387 */ /* 0x0001e80000100800 */
[----:B------:R1:W-:Y:S04]  /*e410*/  STL.64 [R1+0x32d0], R180 ;  /* 0x0032d0b401007387 */ /* 0x0003e80000100a00 */
[----:B------:R1:W-:Y:S04]  /*e420*/  STL.128 [R1+0x32c0], R176 ;  /* 0x0032c0b001007387 */ /* 0x0003e80000100c00 */
[----:B------:R1:W-:Y:S04]  /*e430*/  STL.128 [R1+0x32b0], R172 ;  /* 0x0032b0ac01007387 */ /* 0x0003e80000100c00 */
[----:B------:R1:W-:Y:S04]  /*e440*/  STL [R1+0x32a8], R170 ;  /* 0x0032a8aa01007387 */ /* 0x0003e80000100800 */
[----:B------:R1:W-:Y:S04]  /*e450*/  STL.64 [R1+0x32a0], R168 ;  /* 0x0032a0a801007387 */ /* 0x0003e80000100a00 */
[----:B------:R1:W-:Y:S04]  /*e460*/  STL.128 [R1+0x3290], R164 ;  /* 0x003290a401007387 */ /* 0x0003e80000100c00 */
[----:B------:R1:W-:Y:S04]  /*e470*/  STL.128 [R1+0x3280], R160 ;  /* 0x003280a001007387 */ /* 0x0003e80000100c00 */
[----:B------:R1:W-:Y:S04]  /*e480*/  STL.128 [R1+0x3270], R156 ;  /* 0x0032709c01007387 */ /* 0x0003e80000100c00 */
[----:B------:R1:W-:Y:S04]  /*e490*/  STL.128 [R1+0x3260], R152 ;  /* 0x0032609801007387 */ /* 0x0003e80000100c00 */
        /* <DEDUP_REMOVED lines=13> */
[----:B------:R-:W2:Y:S04]  /*e570*/  LDL.LU R188, [R1+0x3434] ;  /* 0x0034340001bc7983 */ /* 0x000ea80000300800 */
[----:B------:R-:W2:Y:S04]  /*e580*/  LDL.LU R186, [R1+0x3430] ;  /* 0x0034300001ba7983 */ /* 0x000ea80000300800 */
[----:B------:R-:W2:Y:S04]  /*e590*/  LDL.LU R184, [R1+0x342c] ;  /* 0x00342c0001b87983 */ /* 0x000ea80000300800 */
[----:B------:R-:W2:Y:S04]  /*e5a0*/  LDL.LU R70, [R1+0x3300] ;  /* 0x0033000001467983 */ /* 0x000ea80000300800 */
[----:B------:R-:W2:Y:S04]  /*e5b0*/  LDL.LU R68, [R1+0x32fc] ;  /* 0x0032fc0001447983 */ /* 0x000ea80000300800 */
[----:B0-----:R-:W2:Y:S04]  /*e5c0*/  LDL.LU R182, [R1+0x32d8] ;  /* 0x0032d80001b67983 */ /* 0x001ea80000300800 */
[----:B-1----:R-:W2:Y:S04]  /*e5d0*/  LDL.LU.64 R180, [R1+0x32d0] ;  /* 0x0032d00001b47983 */ /* 0x002ea80000300a00 */
[----:B------:R-:W2:Y:S04]  /*e5e0*/  LDL.LU.128 R176, [R1+0x32c0] ;  /* 0x0032c00001b07983 */ /* 0x000ea80000300c00 */
[----:B------:R-:W2:Y:S04]  /*e5f0*/  LDL.LU.128 R172, [R1+0x32b0] ;  /* 0x0032b00001ac7983 */ /* 0x000ea80000300c00 */
[----:B------:R-:W2:Y:S04]  /*e600*/  LDL.LU R170, [R1+0x32a8] ;  /* 0x0032a80001aa7983 */ /* 0x000ea80000300800 */
[----:B------:R-:W2:Y:S04]  /*e610*/  LDL.LU.64 R168, [R1+0x32a0] ;  /* 0x0032a00001a87983 */ /* 0x000ea80000300a00 */
[----:B------:R-:W2:Y:S04]  /*e620*/  LDL.LU.128 R164, [R1+0x3290] ;  /* 0x0032900001a47983 */ /* 0x000ea80000300c00 */
[----:B------:R-:W2:Y:S04]  /*e630*/  LDL.LU.128 R160, [R1+0x3280] ;  /* 0x0032800001a07983 */ /* 0x000ea80000300c00 */
[----:B------:R-:W2:Y:S04]  /*e640*/  LDL.LU.128 R156, [R1+0x3270] ;  /* 0x00327000019c7983 */ /* 0x000ea80000300c00 */
[----:B------:R-:W2:Y:S04]  /*e650*/  LDL.LU.128 R152, [R1+0x3260] ;  /* 0x0032600001987983 */ /* 0x000ea80000300c00 */
[----:B------:R-:W2:Y:S04]  /*e660*/  LDL.LU R150, [R1+0x3250] ;  /* 0x0032500001967983 */ /* 0x000ea80000300800 */
[----:B------:R-:W2:Y:S04]  /*e670*/  LDL.LU R148, [R1+0x324c] ;  /* 0x00324c0001947983 */ /* 0x000ea80000300800 */
[----:B------:R-:W2:Y:S04]  /*e680*/  LDL.LU R146, [R1+0x3248] ;  /* 0x0032480001927983 */ /* 0x000ea80000300800 */
[----:B------:R-:W2:Y:S04]  /*e690*/  LDL.LU R144, [R1+0x3244] ;  /* 0x0032440001907983 */ /* 0x000ea80000300800 */
[----:B------:R-:W2:Y:S04]  /*e6a0*/  LDL.LU R142, [R1+0x3240] ;  /* 0x00324000018e7983 */ /* 0x000ea80000300800 */
[----:B------:R-:W2:Y:S04]  /*e6b0*/  LDL.LU R140, [R1+0x323c] ;  /* 0x00323c00018c7983 */ /* 0x000ea80000300800 */
[----:B---3--:R-:W3:Y:S04]  /*e6c0*/  LDL.LU R138, [R1+0x3238] ;  /* 0x00323800018a7983 */ /* 0x008ee80000300800 */
[----:B------:R-:W3:Y:S04]  /*e6d0*/  LDL.LU R136, [R1+0x3234] ;  /* 0x0032340001887983 */ /* 0x000ee80000300800 */
[----:B------:R-:W3:Y:S04]  /*e6e0*/  LDL.LU R134, [R1+0x3230] ;  /* 0x0032300001867983 */ /* 0x000ee80000300800 */
[----:B------:R-:W3:Y:S04]  /*e6f0*/  LDL.LU R132, [R1+0x322c] ;  /* 0x00322c0001847983 */ /* 0x000ee80000300800 */
[----:B------:R-:W3:Y:S04]  /*e700*/  LDL.LU R76, [R1+0x31bc] ;  /* 0x0031bc00014c7983 */ /* 0x000ee80000300800 */
[----:B------:R-:W3:Y:S04]  /*e710*/  LDL.LU R74, [R1+0x31b8] ;  /* 0x0031b800014a7983 */ /* 0x000ee80000300800 */
[----:B------:R-:W3:Y:S04]  /*e720*/  LDL.LU R72, [R1+0x31b4] ;  /* 0x0031b40001487983 */ /* 0x000ee80000300800 */
        /* <DEDUP_REMOVED lines=8> */
[----:B----4-:R-:W-:Y:S04]  /*e7b0*/  STL [R1+0x30bc], R106 ;  /* 0x0030bc6a01007387 */ /* 0x010fe80000100800 */
[----:B------:R-:W-:Y:S04]  /*e7c0*/  STL [R1+0x30b8], R104 ;  /* 0x0030b86801007387 */ /* 0x000fe80000100800 */
[----:B------:R-:W-:Y:S04]  /*e7d0*/  STL [R1+0x30b4], R102 ;  /* 0x0030b46601007387 */ /* 0x000fe80000100800 */
        /* <DEDUP_REMOVED lines=8> */
[----:B------:R2:W-:Y:S04]  /*e860*/  STL [R1+0x3098], R88 ;  /* 0x0030985801007387 */ /* 0x0005e80000100800 */
[----:B------:R2:W-:Y:S04]  /*e870*/  STL [R1+0x3094], R86 ;  /* 0x0030945601007387 */ /* 0x0005e80000100800 */
[----:B------:R2:W-:Y:S01]  /*e880*/  STL [R1+0x3090], R84 ;  /* 0x0030905401007387 */ /* 0x0005e20000100800 */
[----:B------:R-:W-:-:S02]  /*e890*/  IMAD.MOV.U32 R200, RZ, RZ, R116 ;  /* 0x000000ffffc87224 */ /* 0x000fc400078e0074 */
[----:B------:R-:W-:Y:S01]  /*e8a0*/  IMAD.MOV.U32 R199, RZ, RZ, R118 ;  /* 0x000000ffffc77224 */ /* 0x000fe200078e0076 */
[----:B------:R2:W-:Y:S04]  /*e8b0*/  STL [R1+0x308c], R82 ;  /* 0x00308c5201007387 */ /* 0x0005e80000100800 */
[----:B------:R2:W-:Y:S04]  /*e8c0*/  STL [R1+0x3088], R80 ;  /* 0x0030885001007387 */ /* 0x0005e80000100800 */
[----:B------:R2:W-:Y:S04]  /*e8d0*/  STL [R1+0x3084], R78 ;  /* 0x0030844e01007387 */ /* 0x0005e80000100800 */
[----:B0-----:R-:W3:Y:S04]  /*e8e0*/  LDL.LU R130, [R1+0x30ec] ;  /* 0x0030ec0001827983 */ /* 0x001ee80000300800 */
[----:B-1----:R-:W3:Y:S04]  /*e8f0*/  LDL.LU R128, [R1+0x30e8] ;  /* 0x0030e80001807983 */ /* 0x002ee80000300800 */
[----:B------:R-:W3:Y:S04]  /*e900*/  LDL.LU R126, [R1+0x30e4] ;  /* 0x0030e400017e7983 */ /* 0x000ee80000300800 */
[----:B------:R-:W3:Y:S04]  /*e910*/  LDL.LU R124, [R1+0x30e0] ;  /* 0x0030e000017c7983 */ /* 0x000ee80000300800 */
[----:B------:R-:W3:Y:S04]  /*e920*/  LDL.LU R122, [R1+0x30dc] ;  /* 0x0030dc00017a7983 */ /* 0x000ee80000300800 */
[----:B------:R-:W3:Y:S04]  /*e930*/  LDL.LU R120, [R1+0x30d8] ;  /* 0x0030d80001787983 */ /* 0x000ee80000300800 */
[----:B------:R-:W3:Y:S04]  /*e940*/  LDL.LU R118, [R1+0x30d4] ;  /* 0x0030d40001767983 */ /* 0x000ee80000300800 */
[----:B------:R-:W3:Y:S04]  /*e950*/  LDL.LU R116, [R1+0x30d0] ;  /* 0x0030d00001747983 */ /* 0x000ee80000300800 */
[----:B------:R-:W3:Y:S04]  /*e960*/  LDL.LU R114, [R1+0x30cc] ;  /* 0x0030cc0001727983 */ /* 0x000ee80000300800 */
[----:B------:R-:W3:Y:S04]  /*e970*/  LDL.LU R112, [R1+0x30c8] ;  /* 0x0030c80001707983 */ /* 0x000ee80000300800 */
[----:B----4-:R-:W4:Y:S04]  /*e980*/  LDL.LU R110, [R1+0x30c4] ;  /* 0x0030c400016e7983 */ /* 0x010f280000300800 */
[----:B------:R-:W4:Y:S04]  /*e990*/  LDL.LU R108, [R1+0x30c0] ;  /* 0x0030c000016c7983 */ /* 0x000f280000300800 */
[----:B------:R-:W4:Y:S04]  /*e9a0*/  LDL.LU R106, [R1+0x30bc] ;  /* 0x0030bc00016a7983 */ /* 0x000f280000300800 */
[----:B------:R-:W4:Y:S04]  /*e9b0*/  LDL.LU R104, [R1+0x30b8] ;  /* 0x0030b80001687983 */ /* 0x000f280000300800 */
[----:B------:R-:W4:Y:S04]  /*e9c0*/  LDL.LU R102, [R1+0x30b4] ;  /* 0x0030b40001667983 */ /* 0x000f280000300800 */
[----:B------:R-:W4:Y:S04]  /*e9d0*/  LDL.LU R100, [R1+0x30b0] ;  /* 0x0030b00001647983 */ /* 0x000f280000300800 */
[----:B------:R-:W4:Y:S04]  /*e9e0*/  LDL.LU R98, [R1+0x30ac] ;  /* 0x0030ac0001627983 */ /* 0x000f280000300800 */
[----:B--2---:R-:W2:Y:S04]  /*e9f0*/  LDL.LU R96, [R1+0x30a8] ;  /* 0x0030a80001607983 */ /* 0x004ea80000300800 */
[----:B------:R-:W2:Y:S04]  /*ea00*/  LDL.LU R94, [R1+0x30a4] ;  /* 0x0030a400015e7983 */ /* 0x000ea80000300800 */
[----:B------:R-:W2:Y:S04]  /*ea10*/  LDL.LU R92, [R1+0x30a0] ;  /* 0x0030a000015c7983 */ /* 0x000ea80000300800 */
[----:B------:R-:W2:Y:S04]  /*ea20*/  LDL.LU R90, [R1+0x309c] ;  /* 0x00309c00015a7983 */ /* 0x000ea80000300800 */
[----:B------:R-:W2:Y:S04]  /*ea30*/  LDL.LU R88, [R1+0x3098] ;  /* 0x0030980001587983 */ /* 0x000ea80000300800 */
[----:B------:R-:W2:Y:S04]  /*ea40*/  LDL.LU R86, [R1+0x3094] ;  /* 0x0030940001567983 */ /* 0x000ea80000300800 */
[----:B------:R-:W2:Y:S04]  /*ea50*/  LDL.LU R84, [R1+0x3090] ;  /* 0x0030900001547983 */ /* 0x000ea80000300800 */
[----:B------:R-:W2:Y:S04]  /*ea60*/  LDL.LU R82, [R1+0x308c] ;  /* 0x00308c0001527983 */ /* 0x000ea80000300800 */
[----:B------:R-:W2:Y:S04]  /*ea70*/  LDL.LU R80, [R1+0x3088] ;  /* 0x0030880001507983 */ /* 0x000ea80000300800 */
[----:B------:R0:W-:Y:S04]  /*ea80*/  STL [R1+0x32f4], R64 ;  /* 0x0032f44001007387 */ /* 0x0001e80000100800 */
[----:B------:R-:W2:Y:S04]  /*ea90*/  LDL.LU R78, [R1+0x3084] ;  /* 0x00308400014e7983 */ /* 0x000ea80000300800 */
[----:B------:R-:W2:Y:S04]  /*eaa0*/  LDL R228, [R1+0x324] ;  /* 0x0003240001e47983 */ /* 0x000ea80000100800 */
[----:B------:R-:W2:Y:S04]  /*eab0*/  LDL R58, [R1+0x428] ;  /* 0x00042800013a7983 */ /* 0x000ea80000100800 */
[----:B------:R-:W2:Y:S04]  /*eac0*/  LDL R60, [R1+0x42c] ;  /* 0x00042c00013c7983 */ /* 0x000ea80000100800 */
[----:B------:R-:W2:Y:S04]  /*ead0*/  LDL R54, [R1+0x438] ;  /* 0x0004380001367983 */ /* 0x000ea80000100800 */
[----:B------:R-:W2:Y:S04]  /*eae0*/  LDL.LU R66, [R1+0x32f8] ;  /* 0x0032f80001427983 */ /* 0x000ea80000300800 */
[----:B0-----:R-:W2:Y:S01]  /*eaf0*/  LDL.LU R64, [R1+0x32f4] ;  /* 0x0032f40001407983 */ /* 0x001ea20000300800 */
[----:B------:R-:W-:-:S02]  /*eb00*/  IMAD.MOV.U32 R53, RZ, RZ, R93 ;  /* 0x000000ffff357224 */ /* 0x000fc400078e005d */
[----:B------:R-:W-:Y:S01]  /*eb10*/  IMAD.MOV.U32 R55, RZ, RZ, R95 ;  /* 0x000000ffff377224 */ /* 0x000fe200078e005f */
[----:B------:R0:W-:Y:S01]  /*eb20*/  STL [R1+0x3438], R190 ;  /* 0x003438be01007387 */ /* 0x0001e20000100800 */
[----:B------:R-:W-:Y:S02]  /*eb30*/  IMAD.MOV.U32 R57, RZ, RZ, R97 ;  /* 0x000000ffff397224 */ /* 0x000fe400078e0061 */
[----:B------:R-:W-:Y:S01]  /*eb40*/  IMAD.MOV.U32 R59, RZ, RZ, R99 ;  /* 0x000000ffff3b7224 */ /* 0x000fe200078e0063 */
[----:B------:R-:W2:Y:S01]  /*eb50*/  LDL R222, [R1+0x330] ;  /* 0x0003300001de7983 */ /* 0x000ea20000100800 */
[----:B------:R-:W-:Y:S02]  /*eb60*/  IMAD.MOV.U32 R61, RZ, RZ, R101 ;  /* 0x000000ffff3d7224 */ /* 0x000fe400078e0065 */
[----:B------:R-:W-:Y:S01]  /*eb70*/  IMAD.MOV.U32 R63, RZ, RZ, R103 ;  /* 0x000000ffff3f7224 */ /* 0x000fe200078e0067 */
[----:B------:R-:W2:Y:S01]  /*eb80*/  LDL R212, [R1+0x334] ;  /* 0x0003340001d47983 */ /* 0x000ea20000100800 */
[----:B------:R-:W-:-:S02]  /*eb90*/  IMAD.MOV.U32 R65, RZ, RZ, R109 ;  /* 0x000000ffff417224 */ /* 0x000fc400078e006d */
[----:B------:R-:W-:Y:S01]  /*eba0*/  IMAD.MOV.U32 R67, RZ, RZ, R111 ;  /* 0x000000ffff437224 */ /* 0x000fe200078e006f */
[----:B------:R1:W-:Y:S01]  /*ebb0*/  STL [R1+0x32e4], R188 ;  /* 0x0032e4bc01007387 */ /* 0x0003e20000100800 */
[----:B------:R-:W-:-:S03]  /*ebc0*/  IMAD.MOV.U32 R224, RZ, RZ, R71 ;  /* 0x000000ffffe07224 */ /* 0x000fc600078e0047 */
[----:B------:R1:W-:Y:S04]  /*ebd0*/  STL [R1+0x32e0], R186 ;  /* 0x0032e0ba01007387 */ /* 0x0003e80000100800 */
[----:B------:R1:W-:Y:S04]  /*ebe0*/  STL [R1+0x32dc], R184 ;  /* 0x0032dcb801007387 */ /* 0x0003e80000100800 */
[----:B------:R1:W-:Y:S04]  /*ebf0*/  STL [R1+0x31b0], R70 ;  /* 0x0031b04601007387 */ /* 0x0003e80000100800 */
[----:B------:R1:W-:Y:S04]  /*ec00*/  STL [R1+0x31ac], R68 ;  /* 0x0031ac4401007387 */ /* 0x0003e80000100800 */
[----:B------:R1:W-:Y:S04]  /*ec10*/  STL [R1+0x31a8], R194 ;  /* 0x0031a8c201007387 */ /* 0x0003e80000100800 */
[----:B------:R1:W-:Y:S04]  /*ec20*/  STL.64 [R1+0x31a0], R192 ;  /* 0x0031a0c001007387 */ /* 0x0003e80000100a00 */
        /* <DEDUP_REMOVED lines=16> */
[----:B---3--:R3:W-:Y:S04]  /*ed30*/  STL [R1+0x30fc], R138 ;  /* 0x0030fc8a01007387 */ /* 0x0087e80000100800 */
[----:B------:R3:W-:Y:S04]  /*ed40*/  STL [R1+0x30f8], R136 ;  /* 0x0030f88801007387 */ /* 0x0007e80000100800 */
[----:B------:R3:W-:Y:S04]  /*ed50*/  STL [R1+0x30f4], R134 ;  /* 0x0030f48601007387 */ /* 0x0007e80000100800 */
[----:B------:R3:W-:Y:S04]  /*ed60*/  STL [R1+0x30f0], R132 ;  /* 0x0030f08401007387 */ /* 0x0007e80000100800 */
[----:B------:R3:W-:Y:S04]  /*ed70*/  STL [R1+0x3080], R76 ;  /* 0x0030804c01007387 */ /* 0x0007e80000100800 */
[----:B------:R3:W-:Y:S04]  /*ed80*/  STL [R1+0x307c], R74 ;  /* 0x00307c4a01007387 */ /* 0x0007e80000100800 */
        /* <DEDUP_REMOVED lines=9> */
[----:B------:R-:W2:Y:S04]  /*ee20*/  LDL.LU.64 R192, [R1+0x31a0] ;  /* 0x0031a00001c07983 */ /* 0x000ea80000300a00 */
[----:B------:R-:W2:Y:S04]  /*ee30*/  LDL.LU R182, [R1+0x3198] ;  /* 0x0031980001b67983 */ /* 0x000ea80000300800 */
[----:B------:R-:W2:Y:S04]  /*ee40*/  LDL.LU.64 R180, [R1+0x3190] ;  /* 0x0031900001b47983 */ /* 0x000ea80000300a00 */
        /* <DEDUP_REMOVED lines=21> */
[----:B------:R-:W3:Y:S04]  /*efa0*/  LDL.LU R71, [R1+0x52c] ;  /* 0x00052c0001477983 */ /* 0x000ee80000300800 */
        /* <DEDUP_REMOVED lines=30> */
[----:B------:R-:W-:Y:S04]  /*f190*/  STL.128 [R1+0x2fe0], R64 ;  /* 0x002fe04001007387 */ /* 0x000fe80000100c00 */
[----:B------:R-:W-:Y:S04]  /*f1a0*/  STL.128 [R1+0x2fd0], R60 ;  /* 0x002fd03c01007387 */ /* 0x000fe80000100c00 */
[----:B------:R-:W-:Y:S04]  /*f1b0*/  STL.128 [R1+0x2fc0], R56 ;  /* 0x002fc03801007387 */ /* 0x000fe80000100c00 */
[----:B------:R1:W-:Y:S04]  /*f1c0*/  STL.128 [R1+0x2fb0], R52 ;  /* 0x002fb03401007387 */ /* 0x0003e80000100c00 */
[----:B------:R-:W2:Y:S04]  /*f1d0*/  LDL R44, [R1+0x43c] ;  /* 0x00043c00012c7983 */ /* 0x000ea80000100800 */
        /* <DEDUP_REMOVED lines=8> */
[----:B------:R-:W4:Y:S04]  /*f260*/  LDL.64 R16, [R1+0xa8] ;  /* 0x0000a80001107983 */ /* 0x000f280000100a00 */
[----:B------:R-:W4:Y:S04]  /*f270*/  LDL.128 R24, [R1+0x260] ;  /* 0x0002600001187983 */ /* 0x000f280000100c00 */
[----:B-1----:R-:W4:Y:S04]  /*f280*/  LDL.128 R52, [R1+0x320] ;  /* 0x0003200001347983 */ /* 0x002f280000100c00 */
[----:B------:R-:W4:Y:S04]  /*f290*/  LDL.LU.128 R64, [R1+0x2fe0] ;  /* 0x002fe00001407983 */ /* 0x000f280000300c00 */
[----:B------:R-:W4:Y:S04]  /*f2a0*/  LDL.LU.128 R60, [R1+0x2fd0] ;  /* 0x002fd000013c7983 */ /* 0x000f280000300c00 */
[----:B------:R-:W4:Y:S04]  /*f2b0*/  LDL.LU.128 R56, [R1+0x2fc0] ;  /* 0x002fc00001387983 */ /* 0x000f280000300c00 */
[----:B------:R-:W4:Y:S04]  /*f2c0*/  LDL.LU R120, [R1+0x3060] ;  /* 0x0030600001787983 */ /* 0x000f280000300800 */
        /* <DEDUP_REMOVED lines=8> */
[----:B------:R-:W4:Y:S01]  /*f350*/  LDL.LU R92, [R1+0x3028] ;  /* 0x00302800015c7983 */ /* 0x000f220000300800 */
[----:B------:R-:W-:-:S02]  /*f360*/  IMAD.MOV.U32 R228, RZ, RZ, R69 ;  /* 0x000000ffffe47224 */ /* 0x000fc400078e0045 */
[----:B------:R-:W-:Y:S02]  /*f370*/  IMAD.MOV.U32 R39, RZ, RZ, R79 ;  /* 0x000000ffff277224 */ /* 0x000fe400078e004f */
[----:B------:R-:W-:Y:S02]  /*f380*/  IMAD.MOV.U32 R41, RZ, RZ, R81 ;  /* 0x000000ffff297224 */ /* 0x000fe400078e0051 */
[----:B------:R-:W-:Y:S02]  /*f390*/  IMAD.MOV.U32 R43, RZ, RZ, R83 ;  /* 0x000000ffff2b7224 */ /* 0x000fe400078e0053 */
[----:B------:R-:W-:Y:S02]  /*f3a0*/  IMAD.MOV.U32 R45, RZ, RZ, R85 ;  /* 0x000000ffff2d7224 */ /* 0x000fe400078e0055 */
[----:B------:R-:W-:Y:S02]  /*f3b0*/  IMAD.MOV.U32 R47, RZ, RZ, R87 ;  /* 0x000000ffff2f7224 */ /* 0x000fe400078e0057 */
[----:B------:R-:W-:-:S02]  /*f3c0*/  IMAD.MOV.U32 R49, RZ, RZ, R89 ;  /* 0x000000ffff317224 */ /* 0x000fc400078e0059 */
[----:B------:R-:W-:Y:S01]  /*f3d0*/  IMAD.MOV.U32 R51, RZ, RZ, R91 ;  /* 0x000000ffff337224 */ /* 0x000fe200078e005b */
[----:B------:R-:W-:Y:S01]  /*f3e0*/  STL [R1+0x360], R198 ;  /* 0x000360c601007387 */ /* 0x000fe20000100800 */
[----:B------:R-:W-:Y:S02]  /*f3f0*/  IMAD.MOV.U32 R69, RZ, RZ, R117 ;  /* 0x000000ffff457224 */ /* 0x000fe400078e0075 */
[----:B------:R-:W-:Y:S01]  /*f400*/  IMAD.MOV.U32 R232, RZ, RZ, R73 ;  /* 0x000000ffffe87224 */ /* 0x000fe200078e0049 */
[----:B------:R-:W-:Y:S01]  /*f410*/  STL [R1+0x330], R222 ;  /* 0x000330de01007387 */ /* 0x000fe20000100800 */
[----:B------:R-:W-:-:S03]  /*f420*/  IMAD.MOV.U32 R235, RZ, RZ, R75 ;  /* 0x000000ffffeb7224 */ /* 0x000fc600078e004b */
[----:B------:R-:W-:Y:S04]  /*f430*/  STL [R1+0x334], R212 ;  /* 0x000334d401007387 */ /* 0x000fe80000100800 */
[----:B------:R-:W-:Y:S04]  /*f440*/  STL [R1+0x338], R214 ;  /* 0x000338d601007387 */ /* 0x000fe80000100800 */
[----:B------:R-:W-:Y:S04]  /*f450*/  STL [R1+0x33c], R216 ;  /* 0x00033cd801007387 */ /* 0x000fe80000100800 */
[----:B------:R-:W-:Y:S04]  /*f460*/  STL.128 [R1+0x2f50], R28 ;  /* 0x002f501c01007387 */ /* 0x000fe80000100c00 */
[----:B------:R-:W-:Y:S04]  /*f470*/  STL.128 [R1+0x2f30], R20 ;  /* 0x002f301401007387 */ /* 0x000fe80000100c00 */
[----:B------:R-:W-:Y:S04]  /*f480*/  STL.128 [R1+0x2f10], R12 ;  /* 0x002f100c01007387 */ /* 0x000fe80000100c00 */
[----:B------:R-:W-:Y:S04]  /*f490*/  STL.128 [R1+0x2f00], R8 ;  /* 0x002f000801007387 */ /* 0x000fe80000100c00 */
[----:B---3--:R0:W-:Y:S04]  /*f4a0*/  STL [R1+0x3008], R76 ;  /* 0x0030084c01007387 */ /* 0x0081e80000100800 */
[----:B------:R1:W-:Y:S04]  /*f4b0*/  STL [R1+0x3004], R74 ;  /* 0x0030044a01007387 */ /* 0x0003e80000100800 */
[----:B------:R3:W-:Y:S04]  /*f4c0*/  STL [R1+0x3000], R72 ;  /* 0x0030004801007387 */ /* 0x0007e80000100800 */
[----:B------:R3:W-:Y:S04]  /*f4d0*/  STL.128 [R1+0x2ff0], R68 ;  /* 0x002ff04401007387 */ /* 0x0007e80000100c00 */
[----:B------:R3:W-:Y:S04]  /*f4e0*/  STL.128 [R1+0x2ef0], R4 ;  /* 0x002ef00401007387 */ /* 0x0007e80000100c00 */
        /* <DEDUP_REMOVED lines=15> */
[----:B0-----:R-:W4:Y:S04]  /*f5e0*/  LDL.LU R76, [R1+0x3008] ;  /* 0x00300800014c7983 */ /* 0x001f280000300800 */
[----:B-1----:R-:W4:Y:S04]  /*f5f0*/  LDL.LU R74, [R1+0x3004] ;  /* 0x00300400014a7983 */ /* 0x002f280000300800 */
[----:B---3--:R-:W3:Y:S04]  /*f600*/  LDL.LU R72, [R1+0x3000] ;  /* 0x0030000001487983 */ /* 0x008ee80000300800 */
[----:B------:R-:W3:Y:S04]  /*f610*/  LDL.LU.128 R68, [R1+0x2ff0] ;  /* 0x002ff00001447983 */ /* 0x000ee80000300c00 */
[----:B------:R-:W3:Y:S04]  /*f620*/  LDL.LU.128 R28, [R1+0x2f50] ;  /* 0x002f5000011c7983 */ /* 0x000ee80000300c00 */
[----:B------:R-:W3:Y:S04]  /*f630*/  LDL.LU.128 R20, [R1+0x2f30] ;  /* 0x002f300001147983 */ /* 0x000ee80000300c00 */
[----:B------:R-:W3:Y:S04]  /*f640*/  LDL.LU.128 R12, [R1+0x2f10] ;  /* 0x002f1000010c7983 */ /* 0x000ee80000300c00 */
[----:B------:R-:W3:Y:S04]  /*f650*/  LDL.LU.128 R8, [R1+0x2f00] ;  /* 0x002f000001087983 */ /* 0x000ee80000300c00 */
[----:B------:R-:W3:Y:S01]  /*f660*/  LDL.LU.128 R4, [R1+0x2ef0] ;  /* 0x002ef00001047983 */ /* 0x000ee20000300c00 */
[----:B------:R-:W-:-:S03]  /*f670*/  IMAD.MOV.U32 R231, RZ, RZ, R77 ;  /* 0x000000ffffe77224 */ /* 0x000fc600078e004d */
[----:B------:R-:W-:Y:S04]  /*f680*/  STL [R1+0x35c], R196 ;  /* 0x00035cc401007387 */ /* 0x000fe80000100800 */
[----:B------:R-:W-:Y:S04]  /*f690*/  STL [R1+0x344], R208 ;  /* 0x000344d001007387 */ /* 0x000fe80000100800 */
[----:B------:R-:W-:Y:S04]  /*f6a0*/  STL [R1+0x348], R210 ;  /* 0x000348d201007387 */ /* 0x000fe80000100800 */
[----:B------:R-:W3:Y:S04]  /*f6b0*/  LDL.LU R130, [R1+0x3074] ;  /* 0x0030740001827983 */ /* 0x000ee80000300800 */
[----:B------:R-:W3:Y:S04]  /*f6c0*/  LDL.LU R128, [R1+0x3070] ;  /* 0x0030700001807983 */ /* 0x000ee80000300800 */
[----:B--2---:R-:W-:Y:S04]  /*f6d0*/  STL.128 [R1+0x2f90], R44 ;  /* 0x002f902c01007387 */ /* 0x004fe80000100c00 */
[----:B----4-:R0:W-:Y:S04]  /*f6e0*/  STL.128 [R1+0x2fa0], R48 ;  /* 0x002fa03001007387 */ /* 0x0101e80000100c00 */
[----:B------:R-:W-:Y:S04]  /*f6f0*/  STL.128 [R1+0x2f80], R40 ;  /* 0x002f802801007387 */ /* 0x000fe80000100c00 */
[----:B0-----:R-:W2:Y:S04]  /*f700*/  LDL.LU.128 R48, [R1+0x2fa0] ;  /* 0x002fa00001307983 */ /* 0x001ea80000300c00 */
[----:B------:R-:W4:Y:S04]  /*f710*/  LDL.LU.128 R44, [R1+0x2f90] ;  /* 0x002f9000012c7983 */ /* 0x000f280000300c00 */
[----:B------:R-:W-:Y:S04]  /*f720*/  STL.128 [R1+0x2f70], R36 ;  /* 0x002f702401007387 */ /* 0x000fe80000100c00 */
[----:B------:R-:W-:Y:S04]  /*f730*/  STL.128 [R1+0x2f60], R32 ;  /* 0x002f602001007387 */ /* 0x000fe80000100c00 */
[----:B------:R-:W-:Y:S04]  /*f740*/  STL.64 [R1+0x2f20], R16 ;  /* 0x002f201001007387 */ /* 0x000fe80000100a00 */
[----:B------:R-:W-:Y:S01]  /*f750*/  STL.128 [R1+0x2f40], R24 ;  /* 0x002f401801007387 */ /* 0x000fe20000100c00 */
[----:B------:R-:W-:-:S03]  /*f760*/  IMAD.MOV.U32 R198, RZ, RZ, R52 ;  /* 0x000000ffffc67224 */ /* 0x000fc600078e0034 */
[----:B------:R0:W-:Y:S01]  /*f770*/  STL.64 [R1+0x538], R54 ;  /* 0x0005383601007387 */ /* 0x0001e20000100a00 */
[----:B------:R-:W-:-:S03]  /*f780*/  IMAD.MOV.U32 R73, RZ, RZ, R53 ;  /* 0x000000ffff497224 */ /* 0x000fc600078e0035 */
[----:B------:R-:W-:Y:S04]  /*f790*/  STL.128 [R1+0x2e50], R64 ;  /* 0x002e504001007387 */ /* 0x000fe80000100c00 */
[----:B------:R-:W-:Y:S04]  /*f7a0*/  STL.128 [R1+0x2e40], R60 ;  /* 0x002e403c01007387 */ /* 0x000fe80000100c00 */
[----:B------:R1:W-:Y:S04]  /*f7b0*/  STL.128 [R1+0x2e30], R56 ;  /* 0x002e303801007387 */ /* 0x0003e80000100c00 */
[----:B0-----:R-:W4:Y:S04]  /*f7c0*/  LDL.LU.128 R52, [R1+0x2fb0] ;  /* 0x002fb00001347983 */ /* 0x001f280000300c00 */
[----:B------:R-:W4:Y:S04]  /*f7d0*/  LDL.LU.128 R40, [R1+0x2f80] ;  /* 0x002f800001287983 */ /* 0x000f280000300c00 */
[----:B------:R-:W4:Y:S04]  /*f7e0*/  LDL.LU.128 R36, [R1+0x2f70] ;  /* 0x002f700001247983 */ /* 0x000f280000300c00 */
[----:B------:R-:W4:Y:S04]  /*f7f0*/  LDL.LU.128 R32, [R1+0x2f60] ;  /* 0x002f600001207983 */ /* 0x000f280000300c00 */
[----:B------:R-:W4:Y:S04]  /*f800*/  LDL.LU.128 R24, [R1+0x2f40] ;  /* 0x002f400001187983 */ /* 0x000f280000300c00 */
[----:B------:R-:W4:Y:S04]  /*f810*/  LDL.LU.64 R16, [R1+0x2f20] ;  /* 0x002f200001107983 */ /* 0x000f280000300a00 */
[----:B------:R-:W4:Y:S04]  /*f820*/  LDL.LU R75, [R1+0x53c] ;  /* 0x00053c00014b7983 */ /* 0x000f280000300800 */
[----:B------:R0:W-:Y:S04]  /*f830*/  STL [R1+0x2ed8], R120 ;  /* 0x002ed87801007387 */ /* 0x0001e80000100800 */
[----:B------:R0:W-:Y:S04]  /*f840*/  STL [R1+0x2ed4], R118 ;  /* 0x002ed47601007387 */ /* 0x0001e80000100800 */
[----:B------:R0:W-:Y:S04]  /*f850*/  STL [R1+0x2ed0], R116 ;  /* 0x002ed07401007387 */ /* 0x0001e80000100800 */
[----:B------:R0:W-:Y:S04]  /*f860*/  STL [R1+0x2ecc], R114 ;  /* 0x002ecc7201007387 */ /* 0x0001e80000100800 */
[----:B------:R0:W-:Y:S04]  /*f870*/  STL [R1+0x2ec8], R112 ;  /* 0x002ec87001007387 */ /* 0x0001e80000100800 */
[----:B------:R0:W-:Y:S04]  /*f880*/  STL [R1+0x2ec4], R110 ;  /* 0x002ec46e01007387 */ /* 0x0001e80000100800 */
[----:B------:R0:W-:Y:S04]  /*f890*/  STL [R1+0x2ec0], R108 ;  /* 0x002ec06c01007387 */ /* 0x0001e80000100800 */
[----:B-1----:R-:W4:Y:S04]  /*f8a0*/  LDL.128 R56, [R1+0x330] ;  /* 0x0003300001387983 */ /* 0x002f280000100c00 */
[----:B------:R-:W4:Y:S04]  /*f8b0*/  LDL.LU.128 R64, [R1+0x2e50] ;  /* 0x002e500001407983 */ /* 0x000f280000300c00 */
[----:B------:R-:W4:Y:S04]  /*f8c0*/  LDL.LU.128 R60, [R1+0x2e40] ;  /* 0x002e4000013c7983 */ /* 0x000f280000300c00 */
[----:B------:R1:W-:Y:S04]  /*f8d0*/  STL [R1+0x2ebc], R106 ;  /* 0x002ebc6a01007387 */ /* 0x0003e80000100800 */
[----:B0-----:R-:W4:Y:S04]  /*f8e0*/  LDL.LU R120, [R1+0x2ed8] ;  /* 0x002ed80001787983 */ /* 0x001f280000300800 */
[----:B------:R-:W4:Y:S04]  /*f8f0*/  LDL.LU R118, [R1+0x2ed4] ;  /* 0x002ed40001767983 */ /* 0x000f280000300800 */
[----:B------:R-:W4:Y:S04]  /*f900*/  LDL.LU R116, [R1+0x2ed0] ;  /* 0x002ed00001747983 */ /* 0x000f280000300800 */
[----:B------:R-:W4:Y:S04]  /*f910*/  LDL.LU R114, [R1+0x2ecc] ;  /* 0x002ecc0001727983 */ /* 0x000f280000300800 */
[----:B------:R-:W4:Y:S04]  /*f920*/  LDL.LU R112, [R1+0x2ec8] ;  /* 0x002ec80001707983 */ /* 0x000f280000300800 */
[----:B------:R-:W4:Y:S04]  /*f930*/  LDL.LU R110, [R1+0x2ec4] ;  /* 0x002ec400016e7983 */ /* 0x000f280000300800 */
[----:B------:R-:W4:Y:S04]  /*f940*/  LDL.LU R108, [R1+0x2ec0] ;  /* 0x002ec000016c7983 */ /* 0x000f280000300800 */
[----:B------:R0:W-:Y:S04]  /*f950*/  STL [R1+0x2ea4], R94 ;  /* 0x002ea45e01007387 */ /* 0x0001e80000100800 */
[----:B------:R0:W-:Y:S04]  /*f960*/  STL [R1+0x2ea0], R92 ;  /* 0x002ea05c01007387 */ /* 0x0001e80000100800 */
[----:B-1----:R-:W4:Y:S04]  /*f970*/  LDL.LU R106, [R1+0x2ebc] ;  /* 0x002ebc00016a7983 */ /* 0x002f280000300800 */
[----:B0-----:R-:W4:Y:S04]  /*f980*/  LDL.LU R94, [R1+0x2ea4] ;  /* 0x002ea400015e7983 */ /* 0x001f280000300800 */
        /* <DEDUP_REMOVED lines=17> */
[----:B---3--:R3:W-:Y:S04]  /*faa0*/  STL.128 [R1+0x2e60], R68 ;  /* 0x002e604401007387 */ /* 0x0087e80000100c00 */
[----:B------:R-:W-:Y:S04]  /*fab0*/  STL.128 [R1+0x2dc0], R28 ;  /* 0x002dc01c01007387 */ /* 0x000fe80000100c00 */
[----:B------:R-:W-:Y:S04]  /*fac0*/  STL.128 [R1+0x2da0], R20 ;  /* 0x002da01401007387 */ /* 0x000fe80000100c00 */
[----:B------:R-:W-:Y:S04]  /*fad0*/  STL.128 [R1+0x2d80], R12 ;  /* 0x002d800c01007387 */ /* 0x000fe80000100c00 */
[----:B------:R-:W-:Y:S04]  /*fae0*/  STL.128 [R1+0x2d70], R8 ;  /* 0x002d700801007387 */ /* 0x000fe80000100c00 */
[----:B------:R-:W-:Y:S04]  /*faf0*/  STL.128 [R1+0x2d60], R4 ;  /* 0x002d600401007387 */ /* 0x000fe80000100c00 */
        /* <DEDUP_REMOVED lines=13> */
[----:B--2---:R0:W-:Y:S04]  /*fbd0*/  STL.128 [R1+0x2e10], R48 ;  /* 0x002e103001007387 */ /* 0x0041e80000100c00 */
[----:B----4-:R1:W-:Y:S04]  /*fbe0*/  STL.128 [R1+0x2e00], R44 ;  /* 0x002e002c01007387 */ /* 0x0103e80000100c00 */
[----:B------:R-:W2:Y:S04]  /*fbf0*/  LDL.LU R80, [R1+0x2e88] ;  /* 0x002e880001507983 */ /* 0x000ea80000300800 */
[----:B------:R-:W4:Y:S04]  /*fc00*/  LDL.LU R78, [R1+0x2e84] ;  /* 0x002e8400014e7983 */ /* 0x000f280000300800 */
[----:B------:R-:W4:Y:S04]  /*fc10*/  LDL.LU R76, [R1+0x2e80] ;  /* 0x002e8000014c7983 */ /* 0x000f280000300800 */
[----:B---3--:R-:W3:Y:S04]  /*fc20*/  LDL.LU.128 R68, [R1+0x2e60] ;  /* 0x002e600001447983 */ /* 0x008ee80000300c00 */
[----:B0-----:R-:W4:Y:S04]  /*fc30*/  LDL.LU.128 R48, [R1+0x2e10] ;  /* 0x002e100001307983 */ /* 0x001f280000300c00 */
[----:B-1----:R-:W4:Y:S04]  /*fc40*/  LDL.LU.128 R44, [R1+0x2e00] ;  /* 0x002e0000012c7983 */ /* 0x002f280000300c00 */
[----:B------:R-:W4:Y:S04]  /*fc50*/  LDL.LU.128 R28, [R1+0x2dc0] ;  /* 0x002dc000011c7983 */ /* 0x000f280000300c00 */
[----:B------:R-:W4:Y:S04]  /*fc60*/  LDL.LU.128 R20, [R1+0x2da0] ;  /* 0x002da00001147983 */ /* 0x000f280000300c00 */
[----:B------:R0:W-:Y:S04]  /*fc70*/  STL.128 [R1+0x2e20], R52 ;  /* 0x002e203401007387 */ /* 0x0001e80000100c00 */
[----:B------:R1:W-:Y:S04]  /*fc80*/  STL.128 [R1+0x2df0], R40 ;  /* 0x002df02801007387 */ /* 0x0003e80000100c00 */
[----:B------:R1:W-:Y:S04]  /*fc90*/  STL.128 [R1+0x2de0], R36 ;  /* 0x002de02401007387 */ /* 0x0003e80000100c00 */
[----:B------:R-:W-:Y:S04]  /*fca0*/  STL.128 [R1+0x2dd0], R32 ;  /* 0x002dd02001007387 */ /* 0x000fe80000100c00 */
[----:B------:R-:W-:Y:S04]  /*fcb0*/  STL.128 [R1+0x2db0], R24 ;  /* 0x002db01801007387 */ /* 0x000fe80000100c00 */
[----:B------:R-:W-:Y:S04]  /*fcc0*/  STL.64 [R1+0x2d90], R16 ;  /* 0x002d901001007387 */ /* 0x000fe80000100a00 */
[----:B------:R1:W-:Y:S04]  /*fcd0*/  STL.128 [R1+0x2e70], R72 ;  /* 0x002e704801007387 */ /* 0x0003e80000100c00 */
[----:B0-----:R-:W4:Y:S04]  /*fce0*/  LDL.LU.128 R52, [R1+0x2e20] ;  /* 0x002e200001347983 */ /* 0x001f280000300c00 */
[----:B-1----:R-:W4:Y:S04]  /*fcf0*/  LDL.LU.128 R40, [R1+0x2df0] ;  /* 0x002df00001287983 */ /* 0x002f280000300c00 */
[----:B------:R-:W4:Y:S04]  /*fd00*/  LDL.LU.128 R36, [R1+0x2de0] ;  /* 0x002de00001247983 */ /* 0x000f280000300c00 */
[----:B------:R-:W4:Y:S04]  /*fd10*/  LDL.LU.128 R72, [R1+0x2e70] ;  /* 0x002e700001487983 */ /* 0x000f280000300c00 */
[----:B------:R-:W4:Y:S04]  /*fd20*/  LDL.LU.128 R32, [R1+0x2dd0] ;  /* 0x002dd00001207983 */ /* 0x000f280000300c00 */
[----:B------:R-:W4:Y:S04]  /*fd30*/  LDL.LU.128 R24, [R1+0x2db0] ;  /* 0x002db00001187983 */ /* 0x000f280000300c00 */
[----:B------:R-:W4:Y:S01]  /*fd40*/  LDL.LU.64 R16, [R1+0x2d90] ;  /* 0x002d900001107983 */ /* 0x000f220000300a00 */
[----:B------:R-:W-:-:S03]  /*fd50*/  IMAD.MOV.U32 R196, RZ, RZ, R56 ;  /* 0x000000ffffc47224 */ /* 0x000fc600078e0038 */
[----:B------:R0:W-:Y:S01]  /*fd60*/  STL.64 [R1+0x548], R58 ;  /* 0x0005483a01007387 */ /* 0x0001e20000100a00 */
[----:B------:R-:W-:-:S03]  /*fd70*/  IMAD.MOV.U32 R77, RZ, RZ, R57 ;  /* 0x000000ffff4d7224 */ /* 0x000fc600078e0039 */
[----:B------:R-:W-:Y:S04]  /*fd80*/  STL.128 [R1+0x2cb0], R64 ;  /* 0x002cb04001007387 */ /* 0x000fe80000100c00 */
[----:B------:R1:W-:Y:S04]  /*fd90*/  STL.128 [R1+0x2ca0], R60 ;  /* 0x002ca03c01007387 */ /* 0x0003e80000100c00 */
[----:B0-----:R-:W4:Y:S04]  /*fda0*/  LDL.LU.128 R56, [R1+0x2e30] ;  /* 0x002e300001387983 */ /* 0x001f280000300c00 */
[----:B------:R-:W4:Y:S04]  /*fdb0*/  LDL.LU.128 R12, [R1+0x2d80] ;  /* 0x002d8000010c7983 */ /* 0x000f280000300c00 */
[----:B------:R-:W4:Y:S04]  /*fdc0*/  LDL.LU.128 R8, [R1+0x2d70] ;  /* 0x002d700001087983 */ /* 0x000f280000300c00 */
[----:B------:R-:W4:Y:S04]  /*fdd0*/  LDL.LU.128 R4, [R1+0x2d60] ;  /* 0x002d600001047983 */ /* 0x000f280000300c00 */
        /* <DEDUP_REMOVED lines=23> */
[----:B------:R-:W-:Y:S04]  /*ff50*/  STL [R1+0x358], R190 ;  /* 0x000358be01007387 */ /* 0x000fe80000100800 */
[----:B------:R0:W-:Y:S04]  /*ff60*/  STL [R1+0x2eec], R130 ;  /* 0x002eec8201007387 */ /* 0x0001e80000100800 */
[----:B------:R1:W-:Y:S04]  /*ff70*/  STL [R1+0x2ee8], R128 ;  /* 0x002ee88001007387 */ /* 0x0003e80000100800 */
[----:B------:R-:W-:Y:S04]  /*ff80*/  STL [R1+0x36c], R188 ;  /* 0x00036cbc01007387 */ /* 0x000fe80000100800 */
[----:B0-----:R-:W4:Y:S04]  /*ff90*/  LDL.LU R130, [R1+0x2eec] ;  /* 0x002eec0001827983 */ /* 0x001f280000300800 */
[----:B-1----:R-:W4:Y:S04]  /*ffa0*/  LDL.LU R128, [R1+0x2ee8] ;  /* 0x002ee80001807983 */ /* 0x002f280000300800 */
[----:B------:R-:W4:Y:S04]  /*ffb0*/  LDL.LU R197, [R1+0x538] ;  /* 0x0005380001c57983 */ /* 0x000f280000300800 */
        /* <DEDUP_REMOVED lines=14> */
[----:B0-----:R-:W4:Y:S04]  /*100a0*/  LDL.LU R126, [R1+0x2d4c] ;  /* 0x002d4c00017e7983 */ /* 0x001f280000300800 */
[----:B-1----:R-:W4:Y:S04]  /*100b0*/  LDL.LU R124, [R1+0x2d48] ;  /* 0x002d4800017c7983 */ /* 0x002f280000300800 */
[----:B--2---:R0:W-:Y:S04]  /*100c0*/  STL [R1+0x2cf0], R80 ;  /* 0x002cf05001007387 */ /* 0x0041e80000100800 */
[----:B------:R-:W2:Y:S04]  /*100d0*/  LDL.LU R122, [R1+0x2d44] ;  /* 0x002d4400017a7983 */ /* 0x000ea80000300800 */
[----:B------:R-:W2:Y:S04]  /*100e0*/  LDL.LU R104, [R1+0x2d20] ;  /* 0x002d200001687983 */ /* 0x000ea80000300800 */
[----:B---3--:R-:W-:Y:S04]  /*100f0*/  STL.128 [R1+0x2cc0], R68 ;  /* 0x002cc04401007387 */ /* 0x008fe80000100c00 */
[----:B----4-:R-:W-:Y:S04]  /*10100*/  STL.128 [R1+0x2c70], R48 ;  /* 0x002c703001007387 */ /* 0x010fe80000100c00 */
[----:B------:R-:W-:Y:S04]  /*10110*/  STL.128 [R1+0x2c60], R44 ;  /* 0x002c602c01007387 */ /* 0x000fe80000100c00 */
[----:B------:R-:W-:Y:S04]  /*10120*/  STL.128 [R1+0x2c20], R28 ;  /* 0x002c201c01007387 */ /* 0x000fe80000100c00 */
[----:B------:R-:W-:Y:S04]  /*10130*/  STL.128 [R1+0x2c00], R20 ;  /* 0x002c001401007387 */ /* 0x000fe80000100c00 */
[----:B------:R-:W3:Y:S04]  /*10140*/  LDL.LU R102, [R1+0x2d1c] ;  /* 0x002d1c0001667983 */ /* 0x000ee80000300800 */
[----:B------:R-:W4:Y:S04]  /*10150*/  LDL.LU R100, [R1+0x2d18] ;  /* 0x002d180001647983 */ /* 0x000f280000300800 */
[----:B------:R-:W4:Y:S04]  /*10160*/  LDL.LU R98, [R1+0x2d14] ;  /* 0x002d140001627983 */ /* 0x000f280000300800 */
[----:B------:R-:W4:Y:S04]  /*10170*/  LDL.LU R96, [R1+0x2d10] ;  /* 0x002d100001607983 */ /* 0x000f280000300800 */
[----:B------:R-:W4:Y:S04]  /*10180*/  LDL.LU R90, [R1+0x2d04] ;  /* 0x002d0400015a7983 */ /* 0x000f280000300800 */
[----:B------:R-:W4:Y:S04]  /*10190*/  LDL.LU R88, [R1+0x2d00] ;  /* 0x002d000001587983 */ /* 0x000f280000300800 */
[----:B------:R-:W4:Y:S04]  /*101a0*/  LDL.LU R86, [R1+0x2cfc] ;  /* 0x002cfc0001567983 */ /* 0x000f280000300800 */
[----:B------:R-:W-:Y:S04]  /*101b0*/  STL.128 [R1+0x2c80], R52 ;  /* 0x002c803401007387 */ /* 0x000fe80000100c00 */
[----:B------:R-:W-:Y:S04]  /*101c0*/  STL.128 [R1+0x2c50], R40 ;  /* 0x002c502801007387 */ /* 0x000fe80000100c00 */
[----:B------:R-:W-:Y:S04]  /*101d0*/  STL.128 [R1+0x2c40], R36 ;  /* 0x002c402401007387 */ /* 0x000fe80000100c00 */
[----:B------:R1:W-:Y:S04]  /*101e0*/  STL.128 [R1+0x2cd0], R72 ;  /* 0x002cd04801007387 */ /* 0x0003e80000100c00 */
[----:B------:R-:W-:Y:S04]  /*101f0*/  STL.128 [R1+0x2c30], R32 ;  /* 0x002c302001007387 */ /* 0x000fe80000100c00 */
[----:B------:R-:W-:Y:S04]  /*10200*/  STL.128 [R1+0x2c10], R24 ;  /* 0x002c101801007387 */ /* 0x000fe80000100c00 */
[----:B------:R-:W-:Y:S04]  /*10210*/  STL.64 [R1+0x2bf0], R16 ;  /* 0x002bf01001007387 */ /* 0x000fe80000100a00 */
[----:B------:R-:W4:Y:S04]  /*10220*/  LDL.LU R84, [R1+0x2cf8] ;  /* 0x002cf80001547983 */ /* 0x000f280000300800 */
[----:B------:R-:W4:Y:S04]  /*10230*/  LDL.LU R82, [R1+0x2cf4] ;  /* 0x002cf40001527983 */ /* 0x000f280000300800 */
[----:B0-----:R-:W4:Y:S04]  /*10240*/  LDL.LU R80, [R1+0x2cf0] ;  /* 0x002cf00001507983 */ /* 0x001f280000300800 */
[----:B------:R0:W-:Y:S04]  /*10250*/  STL.128 [R1+0x2c90], R56 ;  /* 0x002c903801007387 */ /* 0x0001e80000100c00 */
[----:B------:R-:W-:Y:S04]  /*10260*/  STL.128 [R1+0x2be0], R12 ;  /* 0x002be00c01007387 */ /* 0x000fe80000100c00 */
[----:B------:R-:W-:Y:S04]  /*10270*/  STL.128 [R1+0x2bd0], R8 ;  /* 0x002bd00801007387 */ /* 0x000fe80000100c00 */
[----:B------:R-:W-:Y:S04]  /*10280*/  STL.128 [R1+0x2bc0], R4 ;  /* 0x002bc00401007387 */ /* 0x000fe80000100c00 */
[----:B------:R0:W-:Y:S04]  /*10290*/  STL.128 [R1+0x2ce0], R76 ;  /* 0x002ce04c01007387 */ /* 0x0001e80000100c00 */
[----:B-1----:R-:W4:Y:S04]  /*102a0*/  LDL.LU.128 R72, [R1+0x2cd0] ;  /* 0x002cd00001487983 */ /* 0x002f280000300c00 */
[----:B------:R-:W4:Y:S04]  /*102b0*/  LDL.LU.128 R68, [R1+0x2cc0] ;  /* 0x002cc00001447983 */ /* 0x000f280000300c00 */
[----:B0-----:R-:W4:Y:S04]  /*102c0*/  LDL.LU.128 R56, [R1+0x2c90] ;  /* 0x002c900001387983 */ /* 0x001f280000300c00 */
[----:B------:R-:W4:Y:S04]  /*102d0*/  LDL.LU.128 R76, [R1+0x2ce0] ;  /* 0x002ce000014c7983 */ /* 0x000f280000300c00 */
[----:B------:R-:W4:Y:S04]  /*102e0*/  LDL.LU.128 R52, [R1+0x2c80] ;  /* 0x002c800001347983 */ /* 0x000f280000300c00 */
[----:B------:R-:W4:Y:S04]  /*102f0*/  LDL.LU.128 R48, [R1+0x2c70] ;  /* 0x002c700001307983 */ /* 0x000f280000300c00 */
[----:B------:R-:W4:Y:S01]  /*10300*/  LDL.LU.128 R44, [R1+0x2c60] ;  /* 0x002c6000012c7983 */ /* 0x000f220000300c00 */
[----:B------:R-:W-:-:S03]  /*10310*/  IMAD.MOV.U32 R191, RZ, RZ, R60 ;  /* 0x000000ffffbf7224 */ /* 0x000fc600078e003c */
[----:B------:R0:W-:Y:S01]  /*10320*/  STL.64 [R1+0x558], R62 ;  /* 0x0005583e01007387 */ /* 0x0001e20000100a00 */
[----:B------:R-:W-:-:S03]  /*10330*/  IMAD.MOV.U32 R81, RZ, RZ, R61 ;  /* 0x000000ffff517224 */ /* 0x000fc600078e003d */
[----:B------:R1:W-:Y:S04]  /*10340*/  STL.128 [R1+0x2b10], R64 ;  /* 0x002b104001007387 */ /* 0x0003e80000100c00 */
[----:B------:R-:W4:Y:S04]  /*10350*/  LDL.LU.128 R40, [R1+0x2c50] ;  /* 0x002c500001287983 */ /* 0x000f280000300c00 */
[----:B0-----:R-:W4:Y:S04]  /*10360*/  LDL.LU.128 R60, [R1+0x2ca0] ;  /* 0x002ca000013c7983 */ /* 0x001f280000300c00 */
[----:B------:R-:W4:Y:S04]  /*10370*/  LDL.LU.128 R36, [R1+0x2c40] ;  /* 0x002c400001247983 */ /* 0x000f280000300c00 */
[----:B------:R-:W4:Y:S04]  /*10380*/  LDL.LU.128 R32, [R1+0x2c30] ;  /* 0x002c300001207983 */ /* 0x000f280000300c00 */
[----:B------:R-:W4:Y:S04]  /*10390*/  LDL.LU.128 R28, [R1+0x2c20] ;  /* 0x002c2000011c7983 */ /* 0x000f280000300c00 */
[----:B------:R-:W4:Y:S04]  /*103a0*/  LDL.LU.128 R24, [R1+0x2c10] ;  /* 0x002c100001187983 */ /* 0x000f280000300c00 */
[----:B------:R-:W4:Y:S04]  /*103b0*/  LDL.LU.128 R20, [R1+0x2c00] ;  /* 0x002c000001147983 */ /* 0x000f280000300c00 */
[----:B------:R-:W4:Y:S04]  /*103c0*/  LDL.LU.64 R16, [R1+0x2bf0] ;  /* 0x002bf00001107983 */ /* 0x000f280000300a00 */
        /* <DEDUP_REMOVED lines=29> */
[----:B--2---:R2:W-:Y:S04]  /*105a0*/  STL [R1+0x2bac], R122 ;  /* 0x002bac7a01007387 */ /* 0x0045e80000100800 */
[----:B------:R2:W-:Y:S04]  /*105b0*/  STL [R1+0x2b88], R104 ;  /* 0x002b886801007387 */ /* 0x0005e80000100800 */
[----:B0-----:R-:W2:Y:S04]  /*105c0*/  LDL.LU R130, [R1+0x2d54] ;  /* 0x002d540001827983 */ /* 0x001ea80000300800 */
[----:B-1----:R-:W2:Y:S04]  /*105d0*/  LDL.LU R128, [R1+0x2d50] ;  /* 0x002d500001807983 */ /* 0x002ea80000300800 */
[----:B------:R-:W2:Y:S04]  /*105e0*/  LDL.LU R190, [R1+0x558] ;  /* 0x0005580001be7983 */ /* 0x000ea80000300800 */
[----:B------:R-:W2:Y:S04]  /*105f0*/  LDL.LU R126, [R1+0x2bb4] ;  /* 0x002bb400017e7983 */ /* 0x000ea80000300800 */
[----:B------:R-:W2:Y:S04]  /*10600*/  LDL.LU R124, [R1+0x2bb0] ;  /* 0x002bb000017c7983 */ /* 0x000ea80000300800 */
[----:B---3--:R0:W-:Y:S04]  /*10610*/  STL [R1+0x2b84], R102 ;  /* 0x002b846601007387 */ /* 0x0081e80000100800 */
[----:B----4-:R1:W-:Y:S04]  /*10620*/  STL [R1+0x2b80], R100 ;  /* 0x002b806401007387 */ /* 0x0103e80000100800 */
[----:B------:R3:W-:Y:S04]  /*10630*/  STL [R1+0x2b7c], R98 ;  /* 0x002b7c6201007387 */ /* 0x0007e80000100800 */
[----:B------:R4:W-:Y:S04]  /*10640*/  STL [R1+0x2b78], R96 ;  /* 0x002b786001007387 */ /* 0x0009e80000100800 */
[----:B------:R4:W-:Y:S04]  /*10650*/  STL [R1+0x2b6c], R90 ;  /* 0x002b6c5a01007387 */ /* 0x0009e80000100800 */
[----:B------:R4:W-:Y:S04]  /*10660*/  STL [R1+0x2b68], R88 ;  /* 0x002b685801007387 */ /* 0x0009e80000100800 */
[----:B------:R4:W-:Y:S04]  /*10670*/  STL [R1+0x2b64], R86 ;  /* 0x002b645601007387 */ /* 0x0009e80000100800 */
[----:B--2---:R-:W2:Y:S04]  /*10680*/  LDL.LU R122, [R1+0x2bac] ;  /* 0x002bac00017a7983 */ /* 0x004ea80000300800 */
[----:B------:R-:W2:Y:S04]  /*10690*/  LDL.LU R104, [R1+0x2b88] ;  /* 0x002b880001687983 */ /* 0x000ea80000300800 */
[----:B0-----:R-:W2:Y:S04]  /*106a0*/  LDL.LU R102, [R1+0x2b84] ;  /* 0x002b840001667983 */ /* 0x001ea80000300800 */
[----:B-1----:R-:W2:Y:S04]  /*106b0*/  LDL.LU R100, [R1+0x2b80] ;  /* 0x002b800001647983 */ /* 0x002ea80000300800 */
[----:B---3--:R-:W3:Y:S04]  /*106c0*/  LDL.LU R98, [R1+0x2b7c] ;  /* 0x002b7c0001627983 */ /* 0x008ee80000300800 */
[----:B----4-:R-:W4:Y:S04]  /*106d0*/  LDL.LU R96, [R1+0x2b78] ;  /* 0x002b780001607983 */ /* 0x010f280000300800 */
[----:B------:R-:W4:Y:S04]  /*106e0*/  LDL.LU R90, [R1+0x2b6c] ;  /* 0x002b6c00015a7983 */ /* 0x000f280000300800 */
[----:B------:R0:W-:Y:S04]  /*106f0*/  STL [R1+0x2b60], R84 ;  /* 0x002b605401007387 */ /* 0x0001e80000100800 */
[----:B------:R-:W4:Y:S04]  /*10700*/  LDL.LU R88, [R1+0x2b68] ;  /* 0x002b680001587983 */ /* 0x000f280000300800 */
[----:B------:R-:W4:Y:S04]  /*10710*/  LDL.LU R86, [R1+0x2b64] ;  /* 0x002b640001567983 */ /* 0x000f280000300800 */
[----:B0-----:R-:W4:Y:S04]  /*10720*/  LDL.LU R84, [R1+0x2b60] ;  /* 0x002b600001547983 */ /* 0x001f280000300800 */
[----:B------:R-:W-:Y:S04]  /*10730*/  STL.128 [R1+0x2b30], R72 ;  /* 0x002b304801007387 */ /* 0x000fe80000100c00 */
[----:B------:R-:W-:Y:S04]  /*10740*/  STL.128 [R1+0x2b20], R68 ;  /* 0x002b204401007387 */ /* 0x000fe80000100c00 */
[----:B------:R-:W-:Y:S04]  /*10750*/  STL.128 [R1+0x2af0], R56 ;  /* 0x002af03801007387 */ /* 0x000fe80000100c00 */
[----:B------:R0:W-:Y:S04]  /*10760*/  STL.128 [R1+0x2b40], R76 ;  /* 0x002b404c01007387 */ /* 0x0001e80000100c00 */
[----:B------:R-:W-:Y:S04]  /*10770*/  STL.128 [R1+0x2ae0], R52 ;  /* 0x002ae03401007387 */ /* 0x000fe80000100c00 */
[----:B------:R-:W-:Y:S04]  /*10780*/  STL.128 [R1+0x2ad0], R48 ;  /* 0x002ad03001007387 */ /* 0x000fe80000100c00 */
[----:B------:R-:W-:Y:S04]  /*10790*/  STL.128 [R1+0x2ac0], R44 ;  /* 0x002ac02c01007387 */ /* 0x000fe80000100c00 */
[----:B0-----:R-:W4:Y:S04]  /*107a0*/  LDL.LU.128 R76, [R1+0x2b40] ;  /* 0x002b4000014c7983 */ /* 0x001f280000300c00 */
[----:B------:R-:W4:Y:S04]  /*107b0*/  LDL.LU.128 R72, [R1+0x2b30] ;  /* 0x002b300001487983 */ /* 0x000f280000300c00 */
[----:B------:R-:W4:Y:S04]  /*107c0*/  LDL.LU.128 R68, [R1+0x2b20] ;  /* 0x002b200001447983 */ /* 0x000f280000300c00 */
[----:B------:R-:W-:Y:S04]  /*107d0*/  STL.128 [R1+0x2ab0], R40 ;  /* 0x002ab02801007387 */ /* 0x000fe80000100c00 */
[----:B------:R0:W-:Y:S04]  /*107e0*/  STL.128 [R1+0x2b00], R60 ;  /* 0x002b003c01007387 */ /* 0x0001e80000100c00 */
[----:B------:R-:W-:Y:S04]  /*107f0*/  STL.128 [R1+0x2aa0], R36 ;  /* 0x002aa02401007387 */ /* 0x000fe80000100c00 */
[----:B------:R-:W-:Y:S04]  /*10800*/  STL.128 [R1+0x2a90], R32 ;  /* 0x002a902001007387 */ /* 0x000fe80000100c00 */
[----:B------:R-:W-:Y:S04]  /*10810*/  STL.128 [R1+0x2a80], R28 ;  /* 0x002a801c01007387 */ /* 0x000fe80000100c00 */
[----:B------:R-:W-:Y:S04]  /*10820*/  STL.128 [R1+0x2a70], R24 ;  /* 0x002a701801007387 */ /* 0x000fe80000100c00 */
[----:B------:R-:W-:Y:S04]  /*10830*/  STL.128 [R1+0x2a60], R20 ;  /* 0x002a601401007387 */ /* 0x000fe80000100c00 */
[----:B------:R-:W-:Y:S04]  /*10840*/  STL.64 [R1+0x2a50], R16 ;  /* 0x002a501001007387 */ /* 0x000fe80000100a00 */
[----:B------:R-:W-:Y:S04]  /*10850*/  STL.128 [R1+0x2a40], R12 ;  /* 0x002a400c01007387 */ /* 0x000fe80000100c00 */
[----:B------:R-:W-:Y:S04]  /*10860*/  STL.128 [R1+0x2a30], R8 ;  /* 0x002a300801007387 */ /* 0x000fe80000100c00 */
[----:B------:R-:W-:Y:S04]  /*10870*/  STL.128 [R1+0x2a20], R4 ;  /* 0x002a200401007387 */ /* 0x000fe80000100c00 */
[----:B------:R1:W-:Y:S04]  /*10880*/  STL.128 [R1+0x2b50], R80 ;  /* 0x002b505001007387 */ /* 0x0003e80000100c00 */
[----:B0-----:R-:W4:Y:S04]  /*10890*/  LDL.LU.128 R60, [R1+0x2b00] ;  /* 0x002b0000013c7983 */ /* 0x001f280000300c00 */
[----:B------:R-:W4:Y:S04]  /*108a0*/  LDL.LU.128 R56, [R1+0x2af0] ;  /* 0x002af00001387983 */ /* 0x000f280000300c00 */
[----:B------:R-:W4:Y:S04]  /*108b0*/  LDL.LU.128 R52, [R1+0x2ae0] ;  /* 0x002ae00001347983 */ /* 0x000f280000300c00 */
[----:B-1----:R-:W4:Y:S04]  /*108c0*/  LDL.LU.128 R80, [R1+0x2b50] ;  /* 0x002b500001507983 */ /* 0x002f280000300c00 */
[----:B------:R-:W4:Y:S04]  /*108d0*/  LDL.LU.128 R48, [R1+0x2ad0] ;  /* 0x002ad00001307983 */ /* 0x000f280000300c00 */
[----:B------:R-:W4:Y:S04]  /*108e0*/  LDL.LU.128 R44, [R1+0x2ac0] ;  /* 0x002ac000012c7983 */ /* 0x000f280000300c00 */
[----:B------:R-:W4:Y:S01]  /*108f0*/  LDL.LU.128 R40, [R1+0x2ab0] ;  /* 0x002ab00001287983 */ /* 0x000f220000300c00 */
[----:B------:R-:W-:-:S02]  /*10900*/  IMAD.MOV.U32 R189, RZ, RZ, R64 ;  /* 0x000000ffffbd7224 */ /* 0x000fc400078e0040 */
[----:B------:R-:W-:Y:S01]  /*10910*/  IMAD.MOV.U32 R85, RZ, RZ, R65 ;  /* 0x000000ffff557224 */ /* 0x000fe200078e0041 */
[----:B------:R0:W-:Y:S04]  /*10920*/  STL.64 [R1+0x568], R66 ;  /* 0x0005684201007387 */ /* 0x0001e80000100a00 */
[----:B------:R-:W4:Y:S04]  /*10930*/  LDL.LU.128 R36, [R1+0x2aa0] ;  /* 0x002aa00001247983 */ /* 0x000f280000300c00 */
[----:B------:R-:W4:Y:S04]  /*10940*/  LDL.LU.128 R32, [R1+0x2a90] ;  /* 0x002a900001207983 */ /* 0x000f280000300c00 */
[----:B0-----:R-:W4:Y:S04]  /*10950*/  LDL.LU.128 R64, [R1+0x2b10] ;  /* 0x002b100001407983 */ /* 0x001f280000300c00 */
        /* <DEDUP_REMOVED lines=8> */
[----:B------:R-:W4:Y:S04]  /*109e0*/  LDL.LU R87, [R1+0x56c] ;  /* 0x00056c0001577983 */ /* 0x000f280000300800 */
        /* <DEDUP_REMOVED lines=11> */
[----:B0-----:R-:W3:Y:S04]  /*10aa0*/  LDL.LU R94, [R1+0x29dc] ;  /* 0x0029dc00015e7983 */ /* 0x001ee80000300800 */
[----:B-1----:R-:W4:Y:S04]  /*10ab0*/  LDL.LU R92, [R1+0x29d8] ;  /* 0x0029d800015c7983 */ /* 0x002f280000300800 */
        /* <DEDUP_REMOVED lines=9> */
[----:B------:R-:W4:Y:S04]  /*10b50*/  LDL.LU R108, [R1+0x29f8] ;  /* 0x0029f800016c7983 */ /* 0x000f280000300800 */
[----:B------:R-:W4:Y:S04]  /*10b60*/  LDL.LU R106, [R1+0x29f4] ;  /* 0x0029f400016a7983 */ /* 0x000f280000300800 */
[----:B------:R-:W4:Y:S04]  /*10b70*/  LDL.LU R112, [R1+0x2a00] ;  /* 0x002a000001707983 */ /* 0x000f280000300800 */
[----:B------:R-:W4:Y:S04]  /*10b80*/  LDL.LU R110, [R1+0x29fc] ;  /* 0x0029fc00016e7983 */ /* 0x000f280000300800 */
[----:B------:R-:W-:Y:S04]  /*10b90*/  STL [R1+0x390], R138 ;  /* 0x0003908a01007387 */ /* 0x000fe80000100800 */
[----:B------:R-:W-:Y:S04]  /*10ba0*/  STL [R1+0x394], R128 ;  /* 0x0003948001007387 */ /* 0x000fe80000100800 */
[----:B------:R-:W-:Y:S04]  /*10bb0*/  STL [R1+0x398], R130 ;  /* 0x0003988201007387 */ /* 0x000fe80000100800 */
[----:B------:R-:W-:Y:S04]  /*10bc0*/  STL [R1+0x39c], R132 ;  /* 0x00039c8401007387 */ /* 0x000fe80000100800 */
[----:B------:R-:W4:Y:S04]  /*10bd0*/  LDL.LU R120, [R1+0x2a10] ;  /* 0x002a100001787983 */ /* 0x000f280000300800 */
[----:B------:R-:W4:Y:S04]  /*10be0*/  LDL.LU R118, [R1+0x2a0c] ;  /* 0x002a0c0001767983 */ /* 0x000f280000300800 */
[----:B------:R-:W4:Y:S04]  /*10bf0*/  LDL.LU R116, [R1+0x2a08] ;  /* 0x002a080001747983 */ /* 0x000f280000300800 */
[----:B--2---:R-:W-:Y:S04]  /*10c00*/  STL [R1+0x3a0], R122 ;  /* 0x0003a07a01007387 */ /* 0x004fe80000100800 */
[----:B------:R-:W-:Y:S04]  /*10c10*/  STL [R1+0x3a4], R124 ;  /* 0x0003a47c01007387 */ /* 0x000fe80000100800 */
[----:B------:R-:W-:Y:S04]  /*10c20*/  STL [R1+0x3a8], R126 ;  /* 0x0003a87e01007387 */ /* 0x000fe80000100800 */
[----:B------:R-:W-:Y:S04]  /*10c30*/  STL.128 [R1+0x2340], R192 ;  /* 0x002340c001007387 */ /* 0x000fe80000100c00 */
[----:B------:R-:W2:Y:S04]  /*10c40*/  LDL.LU R114, [R1+0x2a04] ;  /* 0x002a040001727983 */ /* 0x000ea80000300800 */
[----:B---3--:R-:W-:Y:S04]  /*10c50*/  STL [R1+0x2854], R94 ;  /* 0x0028545e01007387 */ /* 0x008fe80000100800 */
[----:B----4-:R0:W-:Y:S04]  /*10c60*/  STL [R1+0x2850], R92 ;  /* 0x0028505c01007387 */ /* 0x0101e80000100800 */
[----:B0-----:R-:W3:Y:S04]  /*10c70*/  LDL.128 R92, [R1+0x370] ;  /* 0x00037000015c7983 */ /* 0x001ee80000100c00 */
[----:B------:R0:W-:Y:S04]  /*10c80*/  STL [R1+0x29e4], R98 ;  /* 0x0029e46201007387 */ /* 0x0001e80000100800 */
[----:B------:R1:W-:Y:S04]  /*10c90*/  STL [R1+0x29e0], R96 ;  /* 0x0029e06001007387 */ /* 0x0003e80000100800 */
[----:B0-----:R-:W4:Y:S04]  /*10ca0*/  LDL.LU R98, [R1+0x29e4] ;  /* 0x0029e40001627983 */ /* 0x001f280000300800 */
[----:B-1----:R-:W2:Y:S01]  /*10cb0*/  LDL.LU R96, [R1+0x29e0] ;  /* 0x0029e00001607983 */ /* 0x002ea20000300800 */
[----:B---3--:R-:W-:-:S03]  /*10cc0*/  IMAD.MOV.U32 R185, RZ, RZ, R92 ;  /* 0x000000ffffb97224 */ /* 0x008fc600078e005c */
[----:B------:R0:W-:Y:S04]  /*10cd0*/  STL.64 [R1+0x588], R94 ;  /* 0x0005885e01007387 */ /* 0x0001e80000100a00 */
[----:B------:R-:W3:Y:S04]  /*10ce0*/  LDL.LU R92, [R1+0x2850] ;  /* 0x00285000015c7983 */ /* 0x000ee80000300800 */
[----:B------:R-:W-:Y:S04]  /*10cf0*/  STL [R1+0x29f0], R104 ;  /* 0x0029f06801007387 */ /* 0x000fe80000100800 */
[----:B0-----:R-:W3:Y:S04]  /*10d00*/  LDL.LU R94, [R1+0x2854] ;  /* 0x00285400015e7983 */ /* 0x001ee80000300800 */
[----:B------:R-:W3:Y:S04]  /*10d10*/  LDL.LU R95, [R1+0x58c] ;  /* 0x00058c00015f7983 */ /* 0x000ee80000300800 */
[----:B----4-:R0:W-:Y:S04]  /*10d20*/  STL [R1+0x285c], R98 ;  /* 0x00285c6201007387 */ /* 0x0101e80000100800 */
[----:B--2---:R1:W-:Y:S04]  /*10d30*/  STL [R1+0x2858], R96 ;  /* 0x0028586001007387 */ /* 0x0043e80000100800 */
[----:B------:R-:W-:Y:S04]  /*10d40*/  STL [R1+0x29d4], R90 ;  /* 0x0029d45a01007387 */ /* 0x000fe80000100800 */
[----:B0-----:R-:W2:Y:S04]  /*10d50*/  LDL.LU R98, [R1+0x285c] ;  /* 0x00285c0001627983 */ /* 0x001ea80000300800 */
[----:B-1----:R-:W4:Y:S04]  /*10d60*/  LDL.LU R96, [R1+0x2858] ;  /* 0x0028580001607983 */ /* 0x002f280000300800 */
[----:B------:R0:W-:Y:S04]  /*10d70*/  STL [R1+0x29d0], R88 ;  /* 0x0029d05801007387 */ /* 0x0001e80000100800 */
[----:B------:R-:W4:Y:S04]  /*10d80*/  LDL.LU R104, [R1+0x29f0] ;  /* 0x0029f00001687983 */ /* 0x000f280000300800 */
[----:B------:R1:W-:Y:S04]  /*10d90*/  STL [R1+0x29ec], R102 ;  /* 0x0029ec6601007387 */ /* 0x0003e80000100800 */
[----:B0-----:R-:W4:Y:S04]  /*10da0*/  LDL.128 R88, [R1+0x360] ;  /* 0x0003600001587983 */ /* 0x001f280000100c00 */
[----:B------:R0:W-:Y:S04]  /*10db0*/  STL [R1+0x29e8], R100 ;  /* 0x0029e86401007387 */ /* 0x0001e80000100800 */
        /* <DEDUP_REMOVED lines=17> */
[----:B------:R0:W-:Y:S04]  /*10ed0*/  STL.64 [R1+0x28b0], R16 ;  /* 0x0028b01001007387 */ /* 0x0001e80000100a00 */
[----:B------:R0:W-:Y:S04]  /*10ee0*/  STL.128 [R1+0x28a0], R12 ;  /* 0x0028a00c01007387 */ /* 0x0001e80000100c00 */
[----:B------:R0:W-:Y:S04]  /*10ef0*/  STL.128 [R1+0x2890], R8 ;  /* 0x0028900801007387 */ /* 0x0001e80000100c00 */
[----:B------:R0:W-:Y:S04]  /*10f00*/  STL.128 [R1+0x2880], R4 ;  /* 0x0028800401007387 */ /* 0x0001e80000100c00 */
[----:B------:R0:W-:Y:S04]  /*10f10*/  STL [R1+0x2870], R108 ;  /* 0x0028706c01007387 */ /* 0x0001e80000100800 */
[----:B------:R0:W-:Y:S04]  /*10f20*/  STL [R1+0x286c], R106 ;  /* 0x00286c6a01007387 */ /* 0x0001e80000100800 */
[----:B-1----:R-:W4:Y:S04]  /*10f30*/  LDL.LU R102, [R1+0x29ec] ;  /* 0x0029ec0001667983 */ /* 0x002f280000300800 */
[----:B0-----:R-:W4:Y:S04]  /*10f40*/  LDL.LU R100, [R1+0x29e8] ;  /* 0x0029e80001647983 */ /* 0x001f280000300800 */
[----:B------:R-:W4:Y:S04]  /*10f50*/  LDL.LU.128 R84, [R1+0x29c0] ;  /* 0x0029c00001547983 */ /* 0x000f280000300c00 */
        /* <DEDUP_REMOVED lines=20> */
[----:B------:R0:W-:Y:S04]  /*110a0*/  STL [R1+0x2878], R112 ;  /* 0x0028787001007387 */ /* 0x0001e80000100800 */
[----:B------:R1:W-:Y:S04]  /*110b0*/  STL [R1+0x2874], R110 ;  /* 0x0028746e01007387 */ /* 0x0003e80000100800 */
[----:B------:R-:W4:Y:S04]  /*110c0*/  LDL.LU R108, [R1+0x2870] ;  /* 0x00287000016c7983 */ /* 0x000f280000300800 */
[----:B------:R-:W4:Y:S04]  /*110d0*/  LDL.LU R106, [R1+0x286c] ;  /* 0x00286c00016a7983 */ /* 0x000f280000300800 */
[----:B0-----:R-:W4:Y:S04]  /*110e0*/  LDL.LU R112, [R1+0x2878] ;  /* 0x0028780001707983 */ /* 0x001f280000300800 */
[----:B-1----:R-:W4:Y:S04]  /*110f0*/  LDL.LU R110, [R1+0x2874] ;  /* 0x00287400016e7983 */ /* 0x002f280000300800 */
[----:B------:R-:W-:Y:S04]  /*11100*/  STL [R1+0x3ac], R116 ;  /* 0x0003ac7401007387 */ /* 0x000fe80000100800 */
[----:B------:R-:W-:Y:S04]  /*11110*/  STL [R1+0x3b0], R118 ;  /* 0x0003b07601007387 */ /* 0x000fe80000100800 */
[----:B------:R-:W-:Y:S04]  /*11120*/  STL [R1+0x3b4], R120 ;  /* 0x0003b47801007387 */ /* 0x000fe80000100800 */
[----:B------:R0:W-:Y:S04]  /*11130*/  STL.128 [R1+0x2330], R188 ;  /* 0x002330bc01007387 */ /* 0x0001e80000100c00 */
[----:B------:R-:W4:Y:S04]  /*11140*/  LDL.LU R184, [R1+0x588] ;  /* 0x0005880001b87983 */ /* 0x000f280000300800 */
[----:B0-----:R-:W4:Y:S04]  /*11150*/  LDL.128 R188, [R1+0x3a0] ;  /* 0x0003a00001bc7983 */ /* 0x001f280000100c00 */
[----:B---3--:R0:W-:Y:S04]  /*11160*/  STL.128 [R1+0x26c0], R92 ;  /* 0x0026c05c01007387 */ /* 0x0081e80000100c00 */
[----:B0-----:R-:W3:Y:S04]  /*11170*/  LDL.128 R92, [R1+0x380] ;  /* 0x00038000015c7983 */ /* 0x001ee80000100c00 */
[----:B--2---:R0:W-:Y:S04]  /*11180*/  STL [R1+0x26d4], R98 ;  /* 0x0026d46201007387 */ /* 0x0041e80000100800 */
[----:B----4-:R1:W-:Y:S04]  /*11190*/  STL [R1+0x26d0], R96 ;  /* 0x0026d06001007387 */ /* 0x0103e80000100800 */
[----:B0-----:R-:W2:Y:S04]  /*111a0*/  LDL.LU R98, [R1+0x26d4] ;  /* 0x0026d40001627983 */ /* 0x001ea80000300800 */
[----:B-1----:R-:W2:Y:S04]  /*111b0*/  LDL.LU R96, [R1+0x26d0] ;  /* 0x0026d00001607983 */ /* 0x002ea80000300800 */
[----:B---3--:R-:W-:Y:S04]  /*111c0*/  STL.64 [R1+0x598], R94 ;  /* 0x0005985e01007387 */ /* 0x008fe80000100a00 */
[----:B------:R-:W2:Y:S01]  /*111d0*/  LDL.LU R99, [R1+0x59c] ;  /* 0x00059c0001637983 */ /* 0x000ea20000300800 */
[----:B------:R-:W-:-:S02]  /*111e0*/  IMAD.MOV.U32 R97, RZ, RZ, R93 ;  /* 0x000000ffff617224 */ /* 0x000fc400078e005d */
[----:B------:R-:W-:Y:S01]  /*111f0*/  IMAD.MOV.U32 R187, RZ, RZ, R88 ;  /* 0x000000ffffbb7224 */ /* 0x000fe200078e0058 */
[----:B------:R0:W-:Y:S04]  /*11200*/  STL.64 [R1+0x578], R90 ;  /* 0x0005785a01007387 */ /* 0x0001e80000100a00 */
[----:B------:R1:W-:Y:S04]  /*11210*/  STL [R1+0x2868], R104 ;  /* 0x0028686801007387 */ /* 0x0003e80000100800 */
[----:B------:R-:W3:Y:S04]  /*11220*/  LDL.LU R88, [R1+0x29d0] ;  /* 0x0029d00001587983 */ /* 0x000ee80000300800 */
[----:B0-----:R-:W3:Y:S04]  /*11230*/  LDL.LU R90, [R1+0x29d4] ;  /* 0x0029d400015a7983 */ /* 0x001ee80000300800 */
[----:B------:R-:W3:Y:S04]  /*11240*/  LDL.LU R91, [R1+0x57c] ;  /* 0x00057c00015b7983 */ /* 0x000ee80000300800 */
[----:B-1----:R-:W4:Y:S04]  /*11250*/  LDL.LU R104, [R1+0x2868] ;  /* 0x0028680001687983 */ /* 0x002f280000300800 */
[----:B------:R0:W-:Y:S04]  /*11260*/  STL [R1+0x2864], R102 ;  /* 0x0028646601007387 */ /* 0x0001e80000100800 */
        /* <DEDUP_REMOVED lines=24> */
[----:B0-----:R-:W4:Y:S04]  /*113f0*/  LDL.LU R102, [R1+0x2864] ;  /* 0x0028640001667983 */ /* 0x001f280000300800 */
[----:B-1----:R-:W4:Y:S04]  /*11400*/  LDL.LU R100, [R1+0x2860] ;  /* 0x0028600001647983 */ /* 0x002f280000300800 */
        /* <DEDUP_REMOVED lines=21> */
[----:B------:R-:W-:Y:S04]  /*11560*/  STL [R1+0x3b8], R110 ;  /* 0x0003b86e01007387 */ /* 0x000fe80000100800 */
[----:B------:R-:W-:Y:S04]  /*11570*/  STL [R1+0x3bc], R112 ;  /* 0x0003bc7001007387 */ /* 0x000fe80000100800 */
[----:B------:R-:W4:Y:S04]  /*11580*/  LDL.LU R108, [R1+0x26e8] ;  /* 0x0026e800016c7983 */ /* 0x000f280000300800 */
[----:B------:R-:W4:Y:S04]  /*11590*/  LDL.LU R106, [R1+0x26e4] ;  /* 0x0026e400016a7983 */ /* 0x000f280000300800 */
[----:B------:R-:W4:Y:S04]  /*115a0*/  LDL.LU R186, [R1+0x578] ;  /* 0x0005780001ba7983 */ /* 0x000f280000300800 */
[----:B------:R-:W4:Y:S04]  /*115b0*/  LDL.LU R150, [R1+0x598] ;  /* 0x0005980001967983 */ /* 0x000f280000300800 */
[----:B------:R-:W4:Y:S04]  /*115c0*/  LDL.128 R192, [R1+0x3b0] ;  /* 0x0003b00001c07983 */ /* 0x000f280000100c00 */
[----:B--2---:R0:W-:Y:S04]  /*115d0*/  STL.128 [R1+0x2540], R96 ;  /* 0x0025406001007387 */ /* 0x0041e80000100c00 */
[----:B0-----:R-:W2:Y:S04]  /*115e0*/  LDL.128 R96, [R1+0x390] ;  /* 0x0003900001607983 */ /* 0x001ea80000100c00 */
[----:B---3--:R-:W-:Y:S04]  /*115f0*/  STL.128 [R1+0x2840], R88 ;  /* 0x0028405801007387 */ /* 0x008fe80000100c00 */
[----:B----4-:R0:W-:Y:S04]  /*11600*/  STL [R1+0x26e0], R104 ;  /* 0x0026e06801007387 */ /* 0x0101e80000100800 */
[----:B0-----:R-:W3:Y:S04]  /*11610*/  LDL.LU R104, [R1+0x26e0] ;  /* 0x0026e00001687983 */ /* 0x001ee80000300800 */
[----:B------:R-:W4:Y:S04]  /*11620*/  LDL.LU.128 R88, [R1+0x2840] ;  /* 0x0028400001587983 */ /* 0x000f280000300c00 */
[----:B--2---:R-:W-:Y:S04]  /*11630*/  STL.64 [R1+0x5a8], R98 ;  /* 0x0005a86201007387 */ /* 0x004fe80000100a00 */
[----:B------:R-:W2:Y:S01]  /*11640*/  LDL.LU R148, [R1+0x5a8] ;  /* 0x0005a80001947983 */ /* 0x000ea20000300800 */
[----:B------:R-:W-:-:S02]  /*11650*/  IMAD.MOV.U32 R151, RZ, RZ, R92 ;  /* 0x000000ffff977224 */ /* 0x000fc400078e005c */
[----:B------:R-:W-:Y:S01]  /*11660*/  IMAD.MOV.U32 R149, RZ, RZ, R96 ;  /* 0x000000ffff957224 */ /* 0x000fe200078e0060 */
[----:B------:R-:W-:Y:S01]  /*11670*/  STL [R1+0x26dc], R102 ;  /* 0x0026dc6601007387 */ /* 0x000fe20000100800 */
[----:B------:R-:W-:Y:S02]  /*11680*/  IMAD.MOV.U32 R105, RZ, RZ, R189 ;  /* 0x000000ffff697224 */ /* 0x000fe400078e00bd */
[----:B------:R-:W-:Y:S01]  /*11690*/  IMAD.MOV.U32 R107, RZ, RZ, R191 ;  /* 0x000000ffff6b7224 */ /* 0x000fe200078e00bf */
[----:B------:R-:W-:Y:S01]  /*116a0*/  STL [R1+0x26d8], R100 ;  /* 0x0026d86401007387 */ /* 0x000fe20000100800 */
[----:B------:R-:W-:-:S03]  /*116b0*/  IMAD.MOV.U32 R101, RZ, RZ, R97 ;  /* 0x000000ffff657224 */ /* 0x000fc600078e0061 */
[----:B------:R-:W-:Y:S04]  /*116c0*/  STL.128 [R1+0x26a0], R84 ;  /* 0x0026a05401007387 */ /* 0x000fe80000100c00 */
[----:B------:R-:W-:Y:S04]  /*116d0*/  STL.128 [R1+0x2690], R80 ;  /* 0x0026905001007387 */ /* 0x000fe80000100c00 */
[----:B----4-:R-:W-:Y:S04]  /*116e0*/  STL.128 [R1+0x26b0], R88 ;  /* 0x0026b05801007387 */ /* 0x010fe80000100c00 */
        /* <DEDUP_REMOVED lines=19> */
[----:B---3--:R0:W-:Y:S04]  /*11820*/  STL [R1+0x3c4], R104 ;  /* 0x0003c46801007387 */ /* 0x0081e80000100800 */
[----:B------:R1:W-:Y:S04]  /*11830*/  STL [R1+0x3c8], R106 ;  /* 0x0003c86a01007387 */ /* 0x0003e80000100800 */
[----:B------:R3:W-:Y:S01]  /*11840*/  STL [R1+0x3cc], R108 ;  /* 0x0003cc6c01007387 */ /* 0x0007e20000100800 */
[----:B0-----:R-:W-:-:S03]  /*11850*/  IMAD.MOV.U32 R104, RZ, RZ, R188 ;  /* 0x000000ffff687224 */ /* 0x001fc600078e00bc */
[----:B------:R-:W4:Y:S01]  /*11860*/  LDL.LU R102, [R1+0x26dc] ;  /* 0x0026dc0001667983 */ /* 0x000f220000300800 */
[----:B-1----:R-:W-:-:S03]  /*11870*/  IMAD.MOV.U32 R106, RZ, RZ, R190 ;  /* 0x000000ffff6a7224 */ /* 0x002fc600078e00be */
[----:B------:R-:W4:Y:S01]  /*11880*/  LDL.LU R100, [R1+0x26d8] ;  /* 0x0026d80001647983 */ /* 0x000f220000300800 */
[----:B---3--:R-:W-:-:S03]  /*11890*/  IMAD.MOV.U32 R108, RZ, RZ, R192 ;  /* 0x000000ffff6c7224 */ /* 0x008fc600078e00c0 */
[----:B------:R-:W3:Y:S04]  /*118a0*/  LDL.LU.128 R92, [R1+0x26c0] ;  /* 0x0026c000015c7983 */ /* 0x000ee80000300c00 */
        /* <DEDUP_REMOVED lines=18> */
[----:B------:R-:W3:Y:S04]  /*119d0*/  LDL.LU.64 R16, [R1+0x2590] ;  /* 0x0025900001107983 */ /* 0x000ee80000300a00 */
[----:B------:R-:W3:Y:S04]  /*119e0*/  LDL.LU.128 R12, [R1+0x2580] ;  /* 0x00258000010c7983 */ /* 0x000ee80000300c00 */
[----:B------:R-:W3:Y:S04]  /*119f0*/  LDL.LU.128 R8, [R1+0x2570] ;  /* 0x0025700001087983 */ /* 0x000ee80000300c00 */
[----:B------:R-:W3:Y:S04]  /*11a00*/  LDL.LU.128 R4, [R1+0x2560] ;  /* 0x0025600001047983 */ /* 0x000ee80000300c00 */
[----:B------:R0:W-:Y:S04]  /*11a10*/  STL.64 [R1+0x2398], R218 ;  /* 0x002398da01007387 */ /* 0x0001e80000100a00 */
[----:B------:R1:W-:Y:S04]  /*11a20*/  STL [R1+0x2390], R217 ;  /* 0x002390d901007387 */ /* 0x0003e80000100800 */
[----:B------:R1:W-:Y:S04]  /*11a30*/  STL [R1+0x238c], R215 ;  /* 0x00238cd701007387 */ /* 0x0003e80000100800 */
[----:B------:R1:W-:Y:S04]  /*11a40*/  STL [R1+0x2388], R213 ;  /* 0x002388d501007387 */ /* 0x0003e80000100800 */
[----:B------:R1:W-:Y:S04]  /*11a50*/  STL [R1+0x2384], R211 ;  /* 0x002384d301007387 */ /* 0x0003e80000100800 */
[----:B------:R1:W-:Y:S04]  /*11a60*/  STL [R1+0x2380], R209 ;  /* 0x002380d101007387 */ /* 0x0003e80000100800 */
[----:B------:R1:W-:Y:S04]  /*11a70*/  STL.128 [R1+0x2370], R204 ;  /* 0x002370cc01007387 */ /* 0x0003e80000100c00 */
[----:B------:R1:W-:Y:S04]  /*11a80*/  STL.128 [R1+0x2360], R200 ;  /* 0x002360c801007387 */ /* 0x0003e80000100c00 */
[----:B------:R1:W-:Y:S04]  /*11a90*/  STL.128 [R1+0x2350], R196 ;  /* 0x002350c401007387 */ /* 0x0003e80000100c00 */
[----:B------:R-:W-:Y:S04]  /*11aa0*/  STL.128 [R1+0x2320], R184 ;  /* 0x002320b801007387 */ /* 0x000fe80000100c00 */
[----:B------:R-:W-:Y:S04]  /*11ab0*/  STL [R1+0x2318], R182 ;  /* 0x002318b601007387 */ /* 0x000fe80000100800 */
[----:B------:R-:W-:Y:S04]  /*11ac0*/  STL.64 [R1+0x2310], R180 ;  /* 0x002310b401007387 */ /* 0x000fe80000100a00 */
        /* <DEDUP_REMOVED lines=9> */
[----:B------:R1:W-:Y:S04]  /*11b60*/  STL.64 [R1+0x5c8], R194 ;  /* 0x0005c8c201007387 */ /* 0x0003e80000100a00 */
[----:B--2---:R2:W-:Y:S04]  /*11b70*/  STL.128 [R1+0x2290], R148 ;  /* 0x0022909401007387 */ /* 0x0045e80000100c00 */
[----:B------:R-:W3:Y:S04]  /*11b80*/  LDL.LU R103, [R1+0x5ac] ;  /* 0x0005ac0001677983 */ /* 0x000ee80000300800 */
[----:B0-----:R-:W3:Y:S04]  /*11b90*/  LDL.LU.64 R218, [R1+0x2398] ;  /* 0x0023980001da7983 */ /* 0x001ee80000300a00 */
[----:B-1----:R-:W3:Y:S04]  /*11ba0*/  LDL.LU R217, [R1+0x2390] ;  /* 0x0023900001d97983 */ /* 0x002ee80000300800 */
[----:B------:R-:W3:Y:S04]  /*11bb0*/  LDL.LU R215, [R1+0x238c] ;  /* 0x00238c0001d77983 */ /* 0x000ee80000300800 */
[----:B------:R-:W3:Y:S04]  /*11bc0*/  LDL.LU R213, [R1+0x2388] ;  /* 0x0023880001d57983 */ /* 0x000ee80000300800 */
[----:B------:R-:W3:Y:S04]  /*11bd0*/  LDL.LU R211, [R1+0x2384] ;  /* 0x0023840001d37983 */ /* 0x000ee80000300800 */
[----:B------:R-:W3:Y:S04]  /*11be0*/  LDL.LU R209, [R1+0x2380] ;  /* 0x0023800001d17983 */ /* 0x000ee80000300800 */
[----:B------:R-:W3:Y:S04]  /*11bf0*/  LDL.LU.128 R204, [R1+0x2370] ;  /* 0x0023700001cc7983 */ /* 0x000ee80000300c00 */
[----:B------:R-:W3:Y:S04]  /*11c00*/  LDL.LU.128 R200, [R1+0x2360] ;  /* 0x0023600001c87983 */ /* 0x000ee80000300c00 */
[----:B------:R-:W3:Y:S04]  /*11c10*/  LDL.LU.128 R196, [R1+0x2350] ;  /* 0x0023500001c47983 */ /* 0x000ee80000300c00 */
[----:B------:R-:W3:Y:S04]  /*11c20*/  LDL.LU.128 R192, [R1+0x2340] ;  /* 0x0023400001c07983 */ /* 0x000ee80000300c00 */
[----:B------:R-:W3:Y:S04]  /*11c30*/  LDL.LU.128 R188, [R1+0x2330] ;  /* 0x0023300001bc7983 */ /* 0x000ee80000300c00 */
[----:B------:R-:W3:Y:S04]  /*11c40*/  LDL.LU.128 R184, [R1+0x2320] ;  /* 0x0023200001b87983 */ /* 0x000ee80000300c00 */
[----:B------:R-:W3:Y:S04]  /*11c50*/  LDL.LU R182, [R1+0x2318] ;  /* 0x0023180001b67983 */ /* 0x000ee80000300800 */
[----:B------:R-:W3:Y:S04]  /*11c60*/  LDL.LU.64 R180, [R1+0x2310] ;  /* 0x0023100001b47983 */ /* 0x000ee80000300a00 */
[----:B------:R-:W3:Y:S04]  /*11c70*/  LDL.LU.128 R176, [R1+0x2300] ;  /* 0x0023000001b07983 */ /* 0x000ee80000300c00 */
[----:B------:R-:W3:Y:S04]  /*11c80*/  LDL.LU.128 R172, [R1+0x22f0] ;  /* 0x0022f00001ac7983 */ /* 0x000ee80000300c00 */
[----:B------:R-:W3:Y:S04]  /*11c90*/  LDL.LU R170, [R1+0x22e8] ;  /* 0x0022e80001aa7983 */ /* 0x000ee80000300800 */
[----:B------:R-:W3:Y:S04]  /*11ca0*/  LDL.LU.64 R168, [R1+0x22e0] ;  /* 0x0022e00001a87983 */ /* 0x000ee80000300a00 */
[----:B------:R-:W3:Y:S04]  /*11cb0*/  LDL.LU.128 R164, [R1+0x22d0] ;  /* 0x0022d00001a47983 */ /* 0x000ee80000300c00 */
[----:B------:R-:W3:Y:S04]  /*11cc0*/  LDL.LU.128 R160, [R1+0x22c0] ;  /* 0x0022c00001a07983 */ /* 0x000ee80000300c00 */
[----:B------:R-:W3:Y:S04]  /*11cd0*/  LDL.LU.128 R156, [R1+0x22b0] ;  /* 0x0022b000019c7983 */ /* 0x000ee80000300c00 */
[----:B------:R-:W3:Y:S04]  /*11ce0*/  LDL.LU.128 R152, [R1+0x22a0] ;  /* 0x0022a00001987983 */ /* 0x000ee80000300c00 */
[----:B--2---:R-:W2:Y:S04]  /*11cf0*/  LDL.LU.128 R148, [R1+0x2290] ;  /* 0x0022900001947983 */ /* 0x004ea80000300c00 */
[----:B------:R-:W2:Y:S04]  /*11d00*/  LDL.LU R109, [R1+0x5c4] ;  /* 0x0005c400016d7983 */ /* 0x000ea80000300800 */
[----:B------:R-:W2:Y:S04]  /*11d10*/  LDL.LU R110, [R1+0x5c8] ;  /* 0x0005c800016e7983 */ /* 0x000ea80000300800 */
[----:B------:R-:W2:Y:S04]  /*11d20*/  LDL.LU R111, [R1+0x5cc] ;  /* 0x0005cc00016f7983 */ /* 0x000ea80000300800 */
[----:B------:R-:W2:Y:S04]  /*11d30*/  LDL.LU.128 R96, [R1+0x2540] ;  /* 0x0025400001607983 */ /* 0x000ea80000300c00 */
[----:B------:R0:W-:Y:S04]  /*11d40*/  STL [R1+0x287c], R114 ;  /* 0x00287c7201007387 */ /* 0x0001e80000100800 */
[----:B----4-:R1:W-:Y:S04]  /*11d50*/  STL [R1+0x2554], R102 ;  /* 0x0025546601007387 */ /* 0x0103e80000100800 */
[----:B------:R4:W-:Y:S04]  /*11d60*/  STL [R1+0x2550], R100 ;  /* 0x0025506401007387 */ /* 0x0009e80000100800 */
[----:B---3--:R3:W-:Y:S04]  /*11d70*/  STL.128 [R1+0x2530], R92 ;  /* 0x0025305c01007387 */ /* 0x0087e80000100c00 */
        /* <DEDUP_REMOVED lines=23> */
[----:B------:R3:W-:Y:S04]  /*11ef0*/  STL.64 [R1+0x23c0], R232 ;  /* 0x0023c0e801007387 */ /* 0x0007e80000100a00 */
[----:B------:R3:W-:Y:S04]  /*11f00*/  STL.128 [R1+0x23b0], R228 ;  /* 0x0023b0e401007387 */ /* 0x0007e80000100c00 */
[----:B------:R3:W-:Y:S04]  /*11f10*/  STL.64 [R1+0x23a8], R226 ;  /* 0x0023a8e201007387 */ /* 0x0007e80000100a00 */
[----:B------:R3:W-:Y:S04]  /*11f20*/  STL [R1+0x23a0], R224 ;  /* 0x0023a0e001007387 */ /* 0x0007e80000100800 */
[----:B0-----:R-:W2:Y:S04]  /*11f30*/  LDL.LU R114, [R1+0x287c] ;  /* 0x00287c0001727983 */ /* 0x001ea80000300800 */
[----:B-1----:R-:W2:Y:S04]  /*11f40*/  LDL.LU R102, [R1+0x2554] ;  /* 0x0025540001667983 */ /* 0x002ea80000300800 */
[----:B----4-:R-:W4:Y:S04]  /*11f50*/  LDL.LU R100, [R1+0x2550] ;  /* 0x0025500001647983 */ /* 0x010f280000300800 */
[----:B---3--:R-:W3:Y:S04]  /*11f60*/  LDL.LU.128 R92, [R1+0x2530] ;  /* 0x00253000015c7983 */ /* 0x008ee80000300c00 */
        /* <DEDUP_REMOVED lines=22> */
[----:B------:R-:W3:Y:S04]  /*120d0*/  LDL.LU R235, [R1+0x23c8] ;  /* 0x0023c80001eb7983 */ /* 0x000ee80000300800 */
[----:B------:R-:W3:Y:S04]  /*120e0*/  LDL.LU.64 R232, [R1+0x23c0] ;  /* 0x0023c00001e87983 */ /* 0x000ee80000300a00 */
[----:B------:R-:W3:Y:S04]  /*120f0*/  LDL.LU.128 R228, [R1+0x23b0] ;  /* 0x0023b00001e47983 */ /* 0x000ee80000300c00 */
[----:B------:R-:W3:Y:S04]  /*12100*/  LDL.LU.64 R226, [R1+0x23a8] ;  /* 0x0023a80001e27983 */ /* 0x000ee80000300a00 */
[----:B------:R-:W3:Y:S04]  /*12110*/  LDL.LU R224, [R1+0x23a0] ;  /* 0x0023a00001e07983 */ /* 0x000ee80000300800 */
[----:B------:R-:W-:Y:S04]  /*12120*/  STL.64 [R1+0x2288], R218 ;  /* 0x002288da01007387 */ /* 0x000fe80000100a00 */
        /* <DEDUP_REMOVED lines=11> */
[----:B------:R-:W-:Y:S04]  /*121e0*/  STL [R1+0x2208], R182 ;  /* 0x002208b601007387 */ /* 0x000fe80000100800 */
[----:B------:R-:W-:Y:S04]  /*121f0*/  STL.64 [R1+0x2200], R180 ;  /* 0x002200b401007387 */ /* 0x000fe80000100a00 */
[----:B------:R0:W-:Y:S04]  /*12200*/  STL.128 [R1+0x21f0], R176 ;  /* 0x0021f0b001007387 */ /* 0x0001e80000100c00 */
[----:B------:R1:W-:Y:S04]  /*12210*/  STL.128 [R1+0x21e0], R172 ;  /* 0x0021e0ac01007387 */ /* 0x0003e80000100c00 */
[----:B------:R-:W-:Y:S04]  /*12220*/  STL [R1+0x21d8], R170 ;  /* 0x0021d8aa01007387 */ /* 0x000fe80000100800 */
[----:B------:R-:W-:Y:S04]  /*12230*/  STL.64 [R1+0x21d0], R168 ;  /* 0x0021d0a801007387 */ /* 0x000fe80000100a00 */
[----:B------:R-:W-:Y:S04]  /*12240*/  STL.128 [R1+0x21c0], R164 ;  /* 0x0021c0a401007387 */ /* 0x000fe80000100c00 */
[----:B------:R-:W-:Y:S04]  /*12250*/  STL.128 [R1+0x21b0], R160 ;  /* 0x0021b0a001007387 */ /* 0x000fe80000100c00 */
[----:B------:R-:W-:Y:S04]  /*12260*/  STL.128 [R1+0x21a0], R156 ;  /* 0x0021a09c01007387 */ /* 0x000fe80000100c00 */
[----:B------:R-:W-:Y:S04]  /*12270*/  STL.128 [R1+0x2190], R152 ;  /* 0x0021909801007387 */ /* 0x000fe80000100c00 */
[----:B--2---:R-:W-:Y:S04]  /*12280*/  STL.128 [R1+0x2180], R148 ;  /* 0x0021809401007387 */ /* 0x004fe80000100c00 */
[----:B------:R2:W-:Y:S04]  /*12290*/  STL.128 [R1+0x2170], R108 ;  /* 0x0021706c01007387 */ /* 0x0005e80000100c00 */
[----:B------:R2:W-:Y:S04]  /*122a0*/  STL.128 [R1+0x2160], R104 ;  /* 0x0021606801007387 */ /* 0x0005e80000100c00 */
[----:B------:R2:W-:Y:S04]  /*122b0*/  STL [R1+0x2154], R103 ;  /* 0x0021546701007387 */ /* 0x0005e80000100800 */
[----:B------:R2:W-:Y:S04]  /*122c0*/  STL [R1+0x2150], R101 ;  /* 0x0021506501007387 */ /* 0x0005e80000100800 */
[----:B------:R3:W-:Y:S04]  /*122d0*/  STL [R1+0x214c], R99 ;  /* 0x00214c6301007387 */ /* 0x0007e80000100800 */
[----:B0-----:R-:W3:Y:S04]  /*122e0*/  LDL.LU.128 R176, [R1+0x21f0] ;  /* 0x0021f00001b07983 */ /* 0x001ee80000300c00 */
[----:B------:R-:W3:Y:S04]  /*122f0*/  LDL.LU R182, [R1+0x2208] ;  /* 0x0022080001b67983 */ /* 0x000ee80000300800 */
[----:B------:R-:W3:Y:S04]  /*12300*/  LDL.LU.64 R180, [R1+0x2200] ;  /* 0x0022000001b47983 */ /* 0x000ee80000300a00 */
[----:B-1----:R-:W3:Y:S04]  /*12310*/  LDL.LU.128 R172, [R1+0x21e0] ;  /* 0x0021e00001ac7983 */ /* 0x002ee80000300c00 */
[----:B------:R-:W-:Y:S04]  /*12320*/  STL [R1+0x3d0], R98 ;  /* 0x0003d06201007387 */ /* 0x000fe80000100800 */
[----:B------:R-:W-:Y:S04]  /*12330*/  STL [R1+0x3e4], R96 ;  /* 0x0003e46001007387 */ /* 0x000fe80000100800 */
[----:B--2---:R-:W2:Y:S04]  /*12340*/  LDL.LU.128 R108, [R1+0x2170] ;  /* 0x00217000016c7983 */ /* 0x004ea80000300c00 */
[----:B------:R-:W2:Y:S04]  /*12350*/  LDL.LU.128 R104, [R1+0x2160] ;  /* 0x0021600001687983 */ /* 0x000ea80000300c00 */
[----:B------:R-:W2:Y:S04]  /*12360*/  LDL.LU R103, [R1+0x2154] ;  /* 0x0021540001677983 */ /* 0x000ea80000300800 */
[----:B------:R-:W2:Y:S04]  /*12370*/  LDL.LU R101, [R1+0x2150] ;  /* 0x0021500001657983 */ /* 0x000ea80000300800 */
[----:B------:R-:W2:Y:S04]  /*12380*/  LDL.LU.128 R192, [R1+0x2230] ;  /* 0x0022300001c07983 */ /* 0x000ea80000300c00 */
[----:B------:R-:W2:Y:S04]  /*12390*/  LDL.LU.128 R188, [R1+0x2220] ;  /* 0x0022200001bc7983 */ /* 0x000ea80000300c00 */
[----:B------:R-:W2:Y:S04]  /*123a0*/  LDL.LU R170, [R1+0x21d8] ;  /* 0x0021d80001aa7983 */ /* 0x000ea80000300800 */
[----:B------:R-:W2:Y:S04]  /*123b0*/  LDL.LU.64 R168, [R1+0x21d0] ;  /* 0x0021d00001a87983 */ /* 0x000ea80000300a00 */
[----:B------:R-:W2:Y:S04]  /*123c0*/  LDL.LU.128 R164, [R1+0x21c0] ;  /* 0x0021c00001a47983 */ /* 0x000ea80000300c00 */
[----:B------:R-:W2:Y:S04]  /*123d0*/  LDL.LU.128 R160, [R1+0x21b0] ;  /* 0x0021b00001a07983 */ /* 0x000ea80000300c00 */
[----:B------:R-:W-:Y:S04]  /*123e0*/  STL [R1+0x3c0], R114 ;  /* 0x0003c07201007387 */ /* 0x000fe80000100800 */
[----:B------:R-:W2:Y:S04]  /*123f0*/  LDL.128 R184, [R1+0x3c0] ;  /* 0x0003c00001b87983 */ /* 0x000ea80000100c00 */
[----:B----4-:R-:W-:Y:S04]  /*12400*/  STL [R1+0x3d4], R100 ;  /* 0x0003d46401007387 */ /* 0x010fe80000100800 */
[----:B------:R-:W-:Y:S04]  /*12410*/  STL [R1+0x3d8], R102 ;  /* 0x0003d86601007387 */ /* 0x000fe80000100800 */
[----:B---3--:R-:W-:Y:S04]  /*12420*/  STL [R1+0x3dc], R92 ;  /* 0x0003dc5c01007387 */ /* 0x008fe80000100800 */
[----:B------:R-:W-:Y:S04]  /*12430*/  STL [R1+0x3e0], R94 ;  /* 0x0003e05e01007387 */ /* 0x000fe80000100800 */
[----:B------:R-:W-:Y:S04]  /*12440*/  STL [R1+0x3e8], R86 ;  /* 0x0003e85601007387 */ /* 0x000fe80000100800 */
[----:B------:R-:W-:Y:S04]  /*12450*/  STL [R1+0x3ec], R88 ;  /* 0x0003ec5801007387 */ /* 0x000fe80000100800 */
[----:B------:R-:W3:Y:S04]  /*12460*/  LDL.LU.128 R156, [R1+0x21a0] ;  /* 0x0021a000019c7983 */ /* 0x000ee80000300c00 */
[----:B------:R-:W4:Y:S04]  /*12470*/  LDL.LU.128 R152, [R1+0x2190] ;  /* 0x0021900001987983 */ /* 0x000f280000300c00 */
[----:B------:R-:W4:Y:S04]  /*12480*/  LDL.LU.128 R148, [R1+0x2180] ;  /* 0x0021800001947983 */ /* 0x000f280000300c00 */
[----:B------:R-:W4:Y:S04]  /*12490*/  LDL.LU R99, [R1+0x214c] ;  /* 0x00214c0001637983 */ /* 0x000f280000300800 */
[----:B------:R-:W-:Y:S04]  /*124a0*/  STL [R1+0x1ff4], R91 ;  /* 0x001ff45b01007387 */ /* 0x000fe80000100800 */
[----:B------:R0:W-:Y:S04]  /*124b0*/  STL [R1+0x2148], R97 ;  /* 0x0021486101007387 */ /* 0x0001e80000100800 */
[----:B------:R1:W-:Y:S04]  /*124c0*/  STL [R1+0x2144], R95 ;  /* 0x0021445f01007387 */ /* 0x0003e80000100800 */
[----:B------:R1:W-:Y:S04]  /*124d0*/  STL [R1+0x2140], R93 ;  /* 0x0021405d01007387 */ /* 0x0003e80000100800 */
[----:B0-----:R-:W4:Y:S04]  /*124e0*/  LDL.LU R97, [R1+0x2148] ;  /* 0x0021480001617983 */ /* 0x001f280000300800 */
[----:B-1----:R-:W4:Y:S04]  /*124f0*/  LDL.LU R95, [R1+0x2144] ;  /* 0x00214400015f7983 */ /* 0x002f280000300800 */
[----:B------:R-:W4:Y:S04]  /*12500*/  LDL.LU R93, [R1+0x2140] ;  /* 0x00214000015d7983 */ /* 0x000f280000300800 */
[----:B------:R0:W-:Y:S04]  /*12510*/  STL [R1+0x1ff0], R89 ;  /* 0x001ff05901007387 */ /* 0x0001e80000100800 */
[----:B------:R-:W-:Y:S04]  /*12520*/  STL [R1+0x3f0], R90 ;  /* 0x0003f05a01007387 */ /* 0x000fe80000100800 */
[----:B------:R-:W4:Y:S04]  /*12530*/  LDL.LU.128 R200, [R1+0x2250] ;  /* 0x0022500001c87983 */ /* 0x000f280000300c00 */
[----:B------:R-:W4:Y:S04]  /*12540*/  LDL.LU.128 R196, [R1+0x2240] ;  /* 0x0022400001c47983 */ /* 0x000f280000300c00 */
[----:B------:R-:W-:Y:S04]  /*12550*/  STL [R1+0x3f4], R80 ;  /* 0x0003f45001007387 */ /* 0x000fe80000100800 */
[----:B------:R-:W-:Y:S04]  /*12560*/  STL [R1+0x3f8], R82 ;  /* 0x0003f85201007387 */ /* 0x000fe80000100800 */
[----:B------:R-:W-:Y:S04]  /*12570*/  STL [R1+0x3fc], R84 ;  /* 0x0003fc5401007387 */ /* 0x000fe80000100800 */
[----:B------:R-:W4:Y:S04]  /*12580*/  LDL.LU R91, [R1+0x1ff4] ;  /* 0x001ff400015b7983 */ /* 0x000f280000300800 */
[----:B0-----:R-:W4:Y:S04]  /*12590*/  LDL.LU R89, [R1+0x1ff0] ;  /* 0x001ff00001597983 */ /* 0x001f280000300800 */
[----:B------:R0:W-:Y:S04]  /*125a0*/  STL [R1+0x1e9c], R87 ;  /* 0x001e9c5701007387 */ /* 0x0001e80000100800 */
[----:B------:R1:W-:Y:S04]  /*125b0*/  STL [R1+0x1e98], R85 ;  /* 0x001e985501007387 */ /* 0x0003e80000100800 */
[----:B------:R1:W-:Y:S04]  /*125c0*/  STL [R1+0x1e94], R83 ;  /* 0x001e945301007387 */ /* 0x0003e80000100800 */
[----:B------:R1:W-:Y:S04]  /*125d0*/  STL [R1+0x1e90], R81 ;  /* 0x001e905101007387 */ /* 0x0003e80000100800 */
[----:B------:R-:W4:Y:S04]  /*125e0*/  LDL.LU.128 R204, [R1+0x2260] ;  /* 0x0022600001cc7983 */ /* 0x000f280000300c00 */
[----:B------:R-:W-:Y:S04]  /*125f0*/  STL [R1+0x400], R74 ;  /* 0x0004004a01007387 */ /* 0x000fe80000100800 */
[----:B------:R-:W-:Y:S04]  /*12600*/  STL [R1+0x404], R76 ;  /* 0x0004044c01007387 */ /* 0x000fe80000100800 */
[----:B------:R-:W-:Y:S04]  /*12610*/  STL [R1+0x408], R78 ;  /* 0x0004084e01007387 */ /* 0x000fe80000100800 */
[----:B0-----:R-:W4:Y:S04]  /*12620*/  LDL.LU R87, [R1+0x1e9c] ;  /* 0x001e9c0001577983 */ /* 0x001f280000300800 */
[----:B-1----:R-:W4:Y:S04]  /*12630*/  LDL.LU R85, [R1+0x1e98] ;  /* 0x001e980001557983 */ /* 0x002f280000300800 */
[----:B------:R-:W4:Y:S04]  /*12640*/  LDL.LU R83, [R1+0x1e94] ;  /* 0x001e940001537983 */ /* 0x000f280000300800 */
[----:B------:R-:W4:Y:S04]  /*12650*/  LDL.LU R81, [R1+0x1e90] ;  /* 0x001e900001517983 */ /* 0x000f280000300800 */
[----:B------:R-:W-:Y:S04]  /*12660*/  STL [R1+0x40c], R68 ;  /* 0x00040c4401007387 */ /* 0x000fe80000100800 */
[----:B------:R0:W-:Y:S04]  /*12670*/  STL [R1+0x1d24], R79 ;  /* 0x001d244f01007387 */ /* 0x0001e80000100800 */
[----:B------:R1:W-:Y:S04]  /*12680*/  STL [R1+0x1d20], R77 ;  /* 0x001d204d01007387 */ /* 0x0003e80000100800 */
[----:B------:R-:W4:Y:S04]  /*12690*/  LDL.LU R215, [R1+0x227c] ;  /* 0x00227c0001d77983 */ /* 0x000f280000300800 */
[----:B------:R-:W4:Y:S04]  /*126a0*/  LDL.LU R213, [R1+0x2278] ;  /* 0x0022780001d57983 */ /* 0x000f280000300800 */
[----:B------:R-:W4:Y:S04]  /*126b0*/  LDL.LU R211, [R1+0x2274] ;  /* 0x0022740001d37983 */ /* 0x000f280000300800 */
[----:B------:R-:W4:Y:S04]  /*126c0*/  LDL.LU R209, [R1+0x2270] ;  /* 0x0022700001d17983 */ /* 0x000f280000300800 */
[----:B0-----:R-:W4:Y:S04]  /*126d0*/  LDL.LU R79, [R1+0x1d24] ;  /* 0x001d2400014f7983 */ /* 0x001f280000300800 */
[----:B-1----:R-:W4:Y:S04]  /*126e0*/  LDL.LU R77, [R1+0x1d20] ;  /* 0x001d2000014d7983 */ /* 0x002f280000300800 */
[----:B------:R0:W-:Y:S04]  /*126f0*/  STL [R1+0x1bc4], R75 ;  /* 0x001bc44b01007387 */ /* 0x0001e80000100800 */
[----:B------:R1:W-:Y:S04]  /*12700*/  STL [R1+0x1bc0], R73 ;  /* 0x001bc04901007387 */ /* 0x0003e80000100800 */
[----:B------:R1:W-:Y:S04]  /*12710*/  STL [R1+0x1bbc], R71 ;  /* 0x001bbc4701007387 */ /* 0x0003e80000100800 */
[----:B------:R1:W-:Y:S04]  /*12720*/  STL [R1+0x1bb8], R69 ;  /* 0x001bb84501007387 */ /* 0x0003e80000100800 */
[----:B------:R-:W4:Y:S04]  /*12730*/  LDL.LU.64 R218, [R1+0x2288] ;  /* 0x0022880001da7983 */ /* 0x000f280000300a00 */
[----:B------:R-:W4:Y:S04]  /*12740*/  LDL.LU R217, [R1+0x2280] ;  /* 0x0022800001d97983 */ /* 0x000f280000300800 */
[----:B0-----:R-:W4:Y:S04]  /*12750*/  LDL.LU R75, [R1+0x1bc4] ;  /* 0x001bc400014b7983 */ /* 0x001f280000300800 */
[----:B-1----:R-:W4:Y:S04]  /*12760*/  LDL.LU R73, [R1+0x1bc0] ;  /* 0x001bc00001497983 */ /* 0x002f280000300800 */
[----:B------:R-:W4:Y:S04]  /*12770*/  LDL.LU R71, [R1+0x1bbc] ;  /* 0x001bbc0001477983 */ /* 0x000f280000300800 */
[----:B------:R-:W4:Y:S04]  /*12780*/  LDL.LU R69, [R1+0x1bb8] ;  /* 0x001bb80001457983 */ /* 0x000f280000300800 */
[----:B------:R0:W-:Y:S04]  /*12790*/  STL.128 [R1+0x20b0], R176 ;  /* 0x0020b0b001007387 */ /* 0x0001e80000100c00 */
[----:B------:R-:W4:Y:S04]  /*127a0*/  LDL.LU R171, [R1+0x1bb4] ;  /* 0x001bb40001ab7983 */ /* 0x000f280000300800 */
[----:B------:R-:W4:Y:S04]  /*127b0*/  LDL.LU R234, [R1+0x1bb0] ;  /* 0x001bb00001ea7983 */ /* 0x000f280000300800 */
[----:B0-----:R-:W3:Y:S04]  /*127c0*/  LDL.LU.128 R176, [R1+0x20b0] ;  /* 0x0020b00001b07983 */ /* 0x001ee80000300c00 */
[----:B------:R-:W-:Y:S04]  /*127d0*/  STL [R1+0x20c8], R182 ;  /* 0x0020c8b601007387 */ /* 0x000fe80000100800 */
[----:B------:R0:W-:Y:S04]  /*127e0*/  STL.64 [R1+0x20c0], R180 ;  /* 0x0020c0b401007387 */ /* 0x0001e80000100a00 */
[----:B------:R1:W-:Y:S04]  /*127f0*/  STL.128 [R1+0x20a0], R172 ;  /* 0x0020a0ac01007387 */ /* 0x0003e80000100c00 */
[----:B0-----:R-:W4:Y:S04]  /*12800*/  LDL.128 R180, [R1+0x3d0] ;  /* 0x0003d00001b47983 */ /* 0x001f280000100c00 */
[----:B-1----:R-:W4:Y:S04]  /*12810*/  LDL.LU.128 R172, [R1+0x20a0] ;  /* 0x0020a00001ac7983 */ /* 0x002f280000300c00 */
[----:B--2---:R-:W-:Y:S04]  /*12820*/  STL [R1+0x5d4], R185 ;  /* 0x0005d4b901007387 */ /* 0x004fe80000100800 */
[----:B------:R-:W-:Y:S04]  /*12830*/  STL.64 [R1+0x5d8], R186 ;  /* 0x0005d8ba01007387 */ /* 0x000fe80000100a00 */
[----:B------:R-:W2:Y:S04]  /*12840*/  LDL.LU R113, [R1+0x5d4] ;  /* 0x0005d40001717983 */ /* 0x000ea80000300800 */
[----:B------:R-:W2:Y:S04]  /*12850*/  LDL.LU R114, [R1+0x5d8] ;  /* 0x0005d80001727983 */ /* 0x000ea80000300800 */
[----:B------:R-:W2:Y:S04]  /*12860*/  LDL.LU R115, [R1+0x5dc] ;  /* 0x0005dc0001737983 */ /* 0x000ea80000300800 */
[----:B---3--:R0:W-:Y:S04]  /*12870*/  STL.128 [R1+0x1f70], R176 ;  /* 0x001f70b001007387 */ /* 0x0081e80000100c00 */
[----:B0-----:R-:W3:Y:S01]  /*12880*/  LDL.128 R176, [R1+0x3e0] ;  /* 0x0003e00001b07983 */ /* 0x001ee20000100c00 */
[----:B------:R-:W-:-:S03]  /*12890*/  IMAD.MOV.U32 R112, RZ, RZ, R184 ;  /* 0x000000ffff707224 */ /* 0x000fc600078e00b8 */
[----:B------:R-:W3:Y:S04]  /*128a0*/  LDL.LU.128 R184, [R1+0x2210] ;  /* 0x0022100001b87983 */ /* 0x000ee80000300c00 */
[----:B------:R0:W-:Y:S04]  /*128b0*/  STL.128 [R1+0x2020], R108 ;  /* 0x0020206c01007387 */ /* 0x0001e80000100c00 */
[----:B------:R1:W-:Y:S04]  /*128c0*/  STL.128 [R1+0x2010], R104 ;  /* 0x0020106801007387 */ /* 0x0003e80000100c00 */
[----:B------:R1:W-:Y:S04]  /*128d0*/  STL [R1+0x200c], R103 ;  /* 0x00200c6701007387 */ /* 0x0003e80000100800 */
[----:B----4-:R-:W-:Y:S04]  /*128e0*/  STL [R1+0x5e4], R181 ;  /* 0x0005e4b501007387 */ /* 0x010fe80000100800 */
[----:B------:R-:W-:Y:S04]  /*128f0*/  STL.64 [R1+0x5e8], R182 ;  /* 0x0005e8b601007387 */ /* 0x000fe80000100a00 */
[----:B------:R4:W-:Y:S04]  /*12900*/  STL.128 [R1+0x1f60], R172 ;  /* 0x001f60ac01007387 */ /* 0x0009e80000100c00 */
[----:B------:R-:W-:Y:S04]  /*12910*/  STL [R1+0x2008], R101 ;  /* 0x0020086501007387 */ /* 0x000fe80000100800 */
[----:B0-----:R-:W3:Y:S04]  /*12920*/  LDL.LU.128 R108, [R1+0x2020] ;  /* 0x00202000016c7983 */ /* 0x001ee80000300c00 */
[----:B-1----:R-:W3:Y:S04]  /*12930*/  LDL.LU.128 R104, [R1+0x2010] ;  /* 0x0020100001687983 */ /* 0x002ee80000300c00 */
[----:B------:R-:W3:Y:S04]  /*12940*/  LDL.LU R103, [R1+0x200c] ;  /* 0x00200c0001677983 */ /* 0x000ee80000300800 */
[----:B------:R-:W3:Y:S04]  /*12950*/  LDL.LU R117, [R1+0x5e4] ;  /* 0x0005e40001757983 */ /* 0x000ee80000300800 */
[----:B--2---:R0:W-:Y:S04]  /*12960*/  STL.128 [R1+0x2030], R112 ;  /* 0x0020307001007387 */ /* 0x0041e80000100c00 */
[----:B------:R-:W2:Y:S04]  /*12970*/  LDL.LU R118, [R1+0x5e8] ;  /* 0x0005e80001767983 */ /* 0x000ea80000300800 */
[----:B------:R-:W2:Y:S04]  /*12980*/  LDL.LU R119, [R1+0x5ec] ;  /* 0x0005ec0001777983 */ /* 0x000ea80000300800 */
[----:B----4-:R-:W4:Y:S04]  /*12990*/  LDL.LU.128 R172, [R1+0x1f60] ;  /* 0x001f600001ac7983 */ /* 0x010f280000300c00 */
[----:B0-----:R-:W4:Y:S04]  /*129a0*/  LDL.LU.128 R112, [R1+0x2030] ;  /* 0x0020300001707983 */ /* 0x001f280000300c00 */
[----:B------:R-:W4:Y:S01]  /*129b0*/  LDL.LU R101, [R1+0x2008] ;  /* 0x0020080001657983 */ /* 0x000f220000300800 */
[----:B------:R-:W-:-:S03]  /*129c0*/  IMAD.MOV.U32 R116, RZ, RZ, R180 ;  /* 0x000000ffff747224 */ /* 0x000fc600078e00b4 */
        /* <DEDUP_REMOVED lines=13> */
[----:B0-----:R-:W4:Y:S04]  /*12aa0*/  LDL.LU.128 R192, [R1+0x20f0] ;  /* 0x0020f00001c07983 */ /* 0x001f280000300c00 */
[----:B-1----:R-:W4:Y:S04]  /*12ab0*/  LDL.LU.128 R188, [R1+0x20e0] ;  /* 0x0020e00001bc7983 */ /* 0x002f280000300c00 */
[----:B------:R-:W4:Y:S04]  /*12ac0*/  LDL.LU R182, [R1+0x20c8] ;  /* 0x0020c80001b67983 */ /* 0x000f280000300800 */
[----:B------:R-:W4:Y:S04]  /*12ad0*/  LDL.LU.64 R180, [R1+0x20c0] ;  /* 0x0020c00001b47983 */ /* 0x000f280000300a00 */
[----:B------:R-:W4:Y:S04]  /*12ae0*/  LDL.LU R170, [R1+0x2098] ;  /* 0x0020980001aa7983 */ /* 0x000f280000300800 */
[----:B------:R-:W4:Y:S04]  /*12af0*/  LDL.LU.64 R168, [R1+0x2090] ;  /* 0x0020900001a87983 */ /* 0x000f280000300a00 */
[----:B------:R-:W4:Y:S04]  /*12b00*/  LDL.LU.128 R164, [R1+0x2080] ;  /* 0x0020800001a47983 */ /* 0x000f280000300c00 */
[----:B------:R-:W4:Y:S04]  /*12b10*/  LDL.LU.128 R160, [R1+0x2070] ;  /* 0x0020700001a07983 */ /* 0x000f280000300c00 */
[----:B------:R-:W4:Y:S04]  /*12b20*/  LDL.LU.128 R156, [R1+0x2060] ;  /* 0x00206000019c7983 */ /* 0x000f280000300c00 */
[----:B------:R-:W4:Y:S04]  /*12b30*/  LDL.LU.128 R152, [R1+0x2050] ;  /* 0x0020500001987983 */ /* 0x000f280000300c00 */
[----:B------:R-:W4:Y:S04]  /*12b40*/  LDL.LU.128 R148, [R1+0x2040] ;  /* 0x0020400001947983 */ /* 0x000f280000300c00 */
[----:B------:R-:W4:Y:S04]  /*12b50*/  LDL.LU R99, [R1+0x2004] ;  /* 0x0020040001637983 */ /* 0x000f280000300800 */
[----:B------:R-:W4:Y:S04]  /*12b60*/  LDL.LU R97, [R1+0x2000] ;  /* 0x0020000001617983 */ /* 0x000f280000300800 */
[----:B------:R-:W4:Y:S04]  /*12b70*/  LDL.LU R95, [R1+0x1ffc] ;  /* 0x001ffc00015f7983 */ /* 0x000f280000300800 */
[----:B------:R-:W4:Y:S04]  /*12b80*/  LDL.LU R93, [R1+0x1ff8] ;  /* 0x001ff800015d7983 */ /* 0x000f280000300800 */
[----:B---3--:R-:W-:Y:S01]  /*12b90*/  STL [R1+0x5f4], R177 ;  /* 0x0005f4b101007387 */ /* 0x008fe20000100800 */
[----:B------:R-:W-:-:S03]  /*12ba0*/  IMAD.MOV.U32 R120, RZ, RZ, R176 ;  /* 0x000000ffff787224 */ /* 0x000fc600078e00b0 */
[----:B------:R0:W-:Y:S04]  /*12bb0*/  STL.64 [R1+0x5f8], R178 ;  /* 0x0005f8b201007387 */ /* 0x0001e80000100a00 */
[----:B------:R1:W-:Y:S04]  /*12bc0*/  STL.128 [R1+0x20d0], R184 ;  /* 0x0020d0b801007387 */ /* 0x0003e80000100c00 */
[----:B------:R-:W3:Y:S04]  /*12bd0*/  LDL.LU R121, [R1+0x5f4] ;  /* 0x0005f40001797983 */ /* 0x000ee80000300800 */
[----:B0-----:R-:W3:Y:S04]  /*12be0*/  LDL.LU.128 R176, [R1+0x1f70] ;  /* 0x001f700001b07983 */ /* 0x001ee80000300c00 */
[----:B------:R-:W3:Y:S04]  /*12bf0*/  LDL.LU R122, [R1+0x5f8] ;  /* 0x0005f800017a7983 */ /* 0x000ee80000300800 */
[----:B-1----:R-:W3:Y:S04]  /*12c00*/  LDL.LU.128 R184, [R1+0x20d0] ;  /* 0x0020d00001b87983 */ /* 0x002ee80000300c00 */
[----:B------:R-:W3:Y:S04]  /*12c10*/  LDL.LU R123, [R1+0x5fc] ;  /* 0x0005fc00017b7983 */ /* 0x000ee80000300800 */
[----:B------:R0:W-:Y:S04]  /*12c20*/  STL.128 [R1+0x1ed0], R108 ;  /* 0x001ed06c01007387 */ /* 0x0001e80000100c00 */
[----:B------:R1:W-:Y:S04]  /*12c30*/  STL.128 [R1+0x1ec0], R104 ;  /* 0x001ec06801007387 */ /* 0x0003e80000100c00 */
[----:B------:R-:W-:Y:S04]  /*12c40*/  STL [R1+0x1ebc], R103 ;  /* 0x001ebc6701007387 */ /* 0x000fe80000100800 */
[----:B0-----:R-:W3:Y:S04]  /*12c50*/  LDL.LU.128 R108, [R1+0x1ed0] ;  /* 0x001ed000016c7983 */ /* 0x001ee80000300c00 */
[----:B-1----:R-:W3:Y:S04]  /*12c60*/  LDL.LU.128 R104, [R1+0x1ec0] ;  /* 0x001ec00001687983 */ /* 0x002ee80000300c00 */
[----:B--2---:R0:W-:Y:S04]  /*12c70*/  STL.128 [R1+0x1ef0], R116 ;  /* 0x001ef07401007387 */ /* 0x0041e80000100c00 */
[----:B----4-:R-:W-:Y:S04]  /*12c80*/  STL.128 [R1+0x1e10], R172 ;  /* 0x001e10ac01007387 */ /* 0x010fe80000100c00 */
[----:B------:R1:W-:Y:S04]  /*12c90*/  STL.128 [R1+0x1ee0], R112 ;  /* 0x001ee07001007387 */ /* 0x0003e80000100c00 */
[----:B------:R2:W-:Y:S04]  /*12ca0*/  STL [R1+0x1eb8], R101 ;  /* 0x001eb86501007387 */ /* 0x0005e80000100800 */
[----:B0-----:R-:W4:Y:S04]  /*12cb0*/  LDL.LU.128 R116, [R1+0x1ef0] ;  /* 0x001ef00001747983 */ /* 0x001f280000300c00 */
[----:B------:R-:W4:Y:S04]  /*12cc0*/  LDL.LU R103, [R1+0x1ebc] ;  /* 0x001ebc0001677983 */ /* 0x000f280000300800 */
[----:B-1----:R-:W4:Y:S04]  /*12cd0*/  LDL.LU.128 R112, [R1+0x1ee0] ;  /* 0x001ee00001707983 */ /* 0x002f280000300c00 */
[----:B------:R-:W4:Y:S04]  /*12ce0*/  LDL.LU.128 R172, [R1+0x1e10] ;  /* 0x001e100001ac7983 */ /* 0x000f280000300c00 */
[----:B--2---:R-:W2:Y:S04]  /*12cf0*/  LDL.LU R101, [R1+0x1eb8] ;  /* 0x001eb80001657983 */ /* 0x004ea80000300800 */
[----:B---3--:R0:W-:Y:S04]  /*12d00*/  STL.128 [R1+0x1e20], R176 ;  /* 0x001e20b001007387 */ /* 0x0081e80000100c00 */
[----:B0-----:R-:W3:Y:S04]  /*12d10*/  LDL.128 R176, [R1+0x3f0] ;  /* 0x0003f00001b07983 */ /* 0x001ee80000100c00 */
[----:B------:R0:W-:Y:S04]  /*12d20*/  STL.128 [R1+0x2110], R200 ;  /* 0x002110c801007387 */ /* 0x0001e80000100c00 */
[----:B------:R1:W-:Y:S04]  /*12d30*/  STL.128 [R1+0x2100], R196 ;  /* 0x002100c401007387 */ /* 0x0003e80000100c00 */
[----:B------:R1:W-:Y:S04]  /*12d40*/  STL.128 [R1+0x1fb0], R192 ;  /* 0x001fb0c001007387 */ /* 0x0003e80000100c00 */
[----:B------:R1:W-:Y:S04]  /*12d50*/  STL.128 [R1+0x1fa0], R188 ;  /* 0x001fa0bc01007387 */ /* 0x0003e80000100c00 */
[----:B------:R1:W-:Y:S04]  /*12d60*/  STL.128 [R1+0x1f90], R184 ;  /* 0x001f90b801007387 */ /* 0x0003e80000100c00 */
[----:B------:R1:W-:Y:S04]  /*12d70*/  STL [R1+0x1f88], R182 ;  /* 0x001f88b601007387 */ /* 0x0003e80000100800 */
[----:B------:R4:W-:Y:S04]  /*12d80*/  STL.64 [R1+0x1f80], R180 ;  /* 0x001f80b401007387 */ /* 0x0009e80000100a00 */
        /* <DEDUP_REMOVED lines=13> */
[----:B0-----:R-:W3:Y:S04]  /*12e60*/  LDL.LU.128 R200, [R1+0x2110] ;  /* 0x0021100001c87983 */ /* 0x001ee80000300c00 */
[----:B-1----:R-:W3:Y:S04]  /*12e70*/  LDL.LU.128 R196, [R1+0x2100] ;  /* 0x0021000001c47983 */ /* 0x002ee80000300c00 */
[----:B------:R-:W3:Y:S04]  /*12e80*/  LDL.LU.128 R192, [R1+0x1fb0] ;  /* 0x001fb00001c07983 */ /* 0x000ee80000300c00 */
[----:B------:R-:W3:Y:S04]  /*12e90*/  LDL.LU.128 R188, [R1+0x1fa0] ;  /* 0x001fa00001bc7983 */ /* 0x000ee80000300c00 */
[----:B------:R-:W3:Y:S04]  /*12ea0*/  LDL.LU.128 R184, [R1+0x1f90] ;  /* 0x001f900001b87983 */ /* 0x000ee80000300c00 */
[----:B------:R-:W3:Y:S04]  /*12eb0*/  LDL.LU R182, [R1+0x1f88] ;  /* 0x001f880001b67983 */ /* 0x000ee80000300800 */
[----:B----4-:R-:W4:Y:S04]  /*12ec0*/  LDL.LU.64 R180, [R1+0x1f80] ;  /* 0x001f800001b47983 */ /* 0x010f280000300a00 */
[----:B------:R-:W4:Y:S04]  /*12ed0*/  LDL.LU R170, [R1+0x1f58] ;  /* 0x001f580001aa7983 */ /* 0x000f280000300800 */
[----:B------:R-:W4:Y:S04]  /*12ee0*/  LDL.LU.64 R168, [R1+0x1f50] ;  /* 0x001f500001a87983 */ /* 0x000f280000300a00 */
[----:B--2---:R-:W2:Y:S04]  /*12ef0*/  LDL.LU.128 R164, [R1+0x1f40] ;  /* 0x001f400001a47983 */ /* 0x004ea80000300c00 */
        /* <DEDUP_REMOVED lines=10> */
[----:B------:R0:W-:Y:S04]  /*12fa0*/  STL.128 [R1+0x1da0], R120 ;  /* 0x001da07801007387 */ /* 0x0001e80000100c00 */
[----:B------:R1:W-:Y:S04]  /*12fb0*/  STL.128 [R1+0x1d90], R116 ;  /* 0x001d907401007387 */ /* 0x0003e80000100c00 */
[----:B------:R1:W-:Y:S04]  /*12fc0*/  STL.128 [R1+0x1d80], R112 ;  /* 0x001d807001007387 */ /* 0x0003e80000100c00 */
[----:B------:R1:W-:Y:S04]  /*12fd0*/  STL.128 [R1+0x1d70], R108 ;  /* 0x001d706c01007387 */ /* 0x0003e80000100c00 */
[----:B------:R1:W-:Y:S04]  /*12fe0*/  STL.128 [R1+0x1d60], R104 ;  /* 0x001d606801007387 */ /* 0x0003e80000100c00 */
[----:B------:R1:W-:Y:S04]  /*12ff0*/  STL [R1+0x1d54], R103 ;  /* 0x001d546701007387 */ /* 0x0003e80000100800 */
[----:B------:R1:W-:Y:S04]  /*13000*/  STL.128 [R1+0x1cc0], R172 ;  /* 0x001cc0ac01007387 */ /* 0x0003e80000100c00 */
[----:B------:R1:W-:Y:S04]  /*13010*/  STL [R1+0x1d50], R101 ;  /* 0x001d506501007387 */ /* 0x0003e80000100800 */
[----:B0-----:R-:W2:Y:S04]  /*13020*/  LDL.LU.128 R120, [R1+0x1da0] ;  /* 0x001da00001787983 */ /* 0x001ea80000300c00 */
[----:B-1----:R-:W2:Y:S04]  /*13030*/  LDL.LU.128 R116, [R1+0x1d90] ;  /* 0x001d900001747983 */ /* 0x002ea80000300c00 */
[----:B------:R-:W2:Y:S04]  /*13040*/  LDL.LU.128 R112, [R1+0x1d80] ;  /* 0x001d800001707983 */ /* 0x000ea80000300c00 */
[----:B------:R-:W2:Y:S04]  /*13050*/  LDL.LU.128 R108, [R1+0x1d70] ;  /* 0x001d7000016c7983 */ /* 0x000ea80000300c00 */
[----:B------:R-:W2:Y:S04]  /*13060*/  LDL.LU.128 R104, [R1+0x1d60] ;  /* 0x001d600001687983 */ /* 0x000ea80000300c00 */
[----:B------:R-:W2:Y:S04]  /*13070*/  LDL.LU R103, [R1+0x1d54] ;  /* 0x001d540001677983 */ /* 0x000ea80000300800 */
[----:B------:R-:W2:Y:S04]  /*13080*/  LDL.128 R172, [R1+0x400] ;  /* 0x0004000001ac7983 */ /* 0x000ea80000100c00 */
[----:B------:R-:W2:Y:S04]  /*13090*/  LDL.LU R101, [R1+0x1d50] ;  /* 0x001d500001657983 */ /* 0x000ea80000300800 */
[----:B---3--:R-:W-:Y:S04]  /*130a0*/  STL [R1+0x604], R177 ;  /* 0x000604b101007387 */ /* 0x008fe80000100800 */
[----:B------:R-:W-:Y:S04]  /*130b0*/  STL.64 [R1+0x608], R178 ;  /* 0x000608b201007387 */ /* 0x000fe80000100a00 */
[----:B------:R-:W3:Y:S04]  /*130c0*/  LDL.LU R125, [R1+0x604] ;  /* 0x00060400017d7983 */ /* 0x000ee80000300800 */
[----:B------:R-:W3:Y:S04]  /*130d0*/  LDL.LU R126, [R1+0x608] ;  /* 0x00060800017e7983 */ /* 0x000ee80000300800 */
[----:B------:R-:W3:Y:S01]  /*130e0*/  LDL.LU R127, [R1+0x60c] ;  /* 0x00060c00017f7983 */ /* 0x000ee20000300800 */
[----:B------:R-:W-:-:S03]  /*130f0*/  IMAD.MOV.U32 R124, RZ, RZ, R176 ;  /* 0x000000ffff7c7224 */ /* 0x000fc600078e00b0 */
[----:B------:R0:W-:Y:S04]  /*13100*/  STL.128 [R1+0x2120], R204 ;  /* 0x002120cc01007387 */ /* 0x0001e80000100c00 */
[----:B------:R1:W-:Y:S04]  /*13110*/  STL [R1+0x1d34], R87 ;  /* 0x001d345701007387 */ /* 0x0003e80000100800 */
[----:B------:R1:W-:Y:S04]  /*13120*/  STL [R1+0x1d30], R85 ;  /* 0x001d305501007387 */ /* 0x0003e80000100800 */
[----:B------:R1:W-:Y:S04]  /*13130*/  STL [R1+0x1d2c], R83 ;  /* 0x001d2c5301007387 */ /* 0x0003e80000100800 */
[----:B------:R1:W-:Y:S04]  /*13140*/  STL [R1+0x1d28], R81 ;  /* 0x001d285101007387 */ /* 0x0003e80000100800 */
[----:B0-----:R-:W3:Y:S04]  /*13150*/  LDL.LU.128 R204, [R1+0x2120] ;  /* 0x0021200001cc7983 */ /* 0x001ee80000300c00 */
[----:B------:R-:W3:Y:S04]  /*13160*/  LDL.LU.128 R176, [R1+0x1e20] ;  /* 0x001e200001b07983 */ /* 0x000ee80000300c00 */
[----:B-1----:R-:W3:Y:S04]  /*13170*/  LDL.LU R87, [R1+0x1d34] ;  /* 0x001d340001577983 */ /* 0x002ee80000300800 */
[----:B------:R-:W3:Y:S04]  /*13180*/  LDL.LU R85, [R1+0x1d30] ;  /* 0x001d300001557983 */ /* 0x000ee80000300800 */
[----:B------:R-:W3:Y:S04]  /*13190*/  LDL.LU R83, [R1+0x1d2c] ;  /* 0x001d2c0001537983 */ /* 0x000ee80000300800 */
[----:B------:R-:W3:Y:S04]  /*131a0*/  LDL.LU R81, [R1+0x1d28] ;  /* 0x001d280001517983 */ /* 0x000ee80000300800 */
[----:B------:R0:W-:Y:S04]  /*131b0*/  STL.128 [R1+0x1fd0], R200 ;  /* 0x001fd0c801007387 */ /* 0x0001e80000100c00 */
[----:B------:R1:W-:Y:S04]  /*131c0*/  STL.128 [R1+0x1fc0], R196 ;  /* 0x001fc0c401007387 */ /* 0x0003e80000100c00 */
[----:B------:R1:W-:Y:S04]  /*131d0*/  STL.128 [R1+0x1e60], R192 ;  /* 0x001e60c001007387 */ /* 0x0003e80000100c00 */
[----:B------:R1:W-:Y:S04]  /*131e0*/  STL.128 [R1+0x1e50], R188 ;  /* 0x001e50bc01007387 */ /* 0x0003e80000100c00 */
[----:B------:R1:W-:Y:S04]  /*131f0*/  STL.128 [R1+0x1e40], R184 ;  /* 0x001e40b801007387 */ /* 0x0003e80000100c00 */
[----:B------:R1:W-:Y:S04]  /*13200*/  STL [R1+0x1e38], R182 ;  /* 0x001e38b601007387 */ /* 0x0003e80000100800 */
[----:B----4-:R4:W-:Y:S04]  /*13210*/  STL.64 [R1+0x1e30], R180 ;  /* 0x001e30b401007387 */ /* 0x0109e80000100a00 */
[----:B------:R4:W-:Y:S04]  /*13220*/  STL [R1+0x1e08], R170 ;  /* 0x001e08aa01007387 */ /* 0x0009e80000100800 */
[----:B------:R4:W-:Y:S04]  /*13230*/  STL.64 [R1+0x1e00], R168 ;  /* 0x001e00a801007387 */ /* 0x0009e80000100a00 */
[----:B--2---:R2:W-:Y:S04]  /*13240*/  STL.128 [R1+0x1df0], R164 ;  /* 0x001df0a401007387 */ /* 0x0045e80000100c00 */
        /* <DEDUP_REMOVED lines=36> */
[----:B------:R-:W-:Y:S04]  /*13490*/  STL [R1+0x614], R173 ;  /* 0x000614ad01007387 */ /* 0x000fe80000100800 */
[----:B------:R-:W-:Y:S04]  /*134a0*/  STL.64 [R1+0x618], R174 ;  /* 0x000618ae01007387 */ /* 0x000fe80000100a00 */
[----:B------:R3:W-:Y:S04]  /*134b0*/  STL [R1+0x1bf8], R101 ;  /* 0x001bf86501007387 */ /* 0x0007e80000100800 */
[----:B0-----:R-:W2:Y:S04]  /*134c0*/  LDL.LU.128 R120, [R1+0x1c40] ;  /* 0x001c400001787983 */ /* 0x001ea80000300c00 */
[----:B-1----:R-:W2:Y:S04]  /*134d0*/  LDL.LU.128 R116, [R1+0x1c30] ;  /* 0x001c300001747983 */ /* 0x002ea80000300c00 */
[----:B------:R-:W2:Y:S04]  /*134e0*/  LDL.LU.128 R112, [R1+0x1c20] ;  /* 0x001c200001707983 */ /* 0x000ea80000300c00 */
[----:B------:R-:W2:Y:S04]  /*134f0*/  LDL.LU.128 R108, [R1+0x1c10] ;  /* 0x001c1000016c7983 */ /* 0x000ea80000300c00 */
[----:B------:R-:W2:Y:S04]  /*13500*/  LDL.LU.128 R104, [R1+0x1c00] ;  /* 0x001c000001687983 */ /* 0x000ea80000300c00 */
[----:B------:R-:W2:Y:S04]  /*13510*/  LDL.LU R103, [R1+0x1bfc] ;  /* 0x001bfc0001677983 */ /* 0x000ea80000300800 */
[----:B------:R-:W2:Y:S04]  /*13520*/  LDL.LU R129, [R1+0x614] ;  /* 0x0006140001817983 */ /* 0x000ea80000300800 */
[----:B------:R-:W2:Y:S04]  /*13530*/  LDL.LU R130, [R1+0x618] ;  /* 0x0006180001827983 */ /* 0x000ea80000300800 */
[----:B------:R-:W2:Y:S04]  /*13540*/  LDL.LU R131, [R1+0x61c] ;  /* 0x00061c0001837983 */ /* 0x000ea80000300800 */
[----:B---3--:R0:W-:Y:S04]  /*13550*/  STL.128 [R1+0x1c50], R124 ;  /* 0x001c507c01007387 */ /* 0x0081e80000100c00 */
[----:B------:R-:W3:Y:S04]  /*13560*/  LDL.LU R101, [R1+0x1bf8] ;  /* 0x001bf80001657983 */ /* 0x000ee80000300800 */
[----:B0-----:R-:W3:Y:S01]  /*13570*/  LDL.LU.128 R124, [R1+0x1c50] ;  /* 0x001c5000017c7983 */ /* 0x001ee20000300c00 */
[----:B------:R-:W-:-:S03]  /*13580*/  IMAD.MOV.U32 R128, RZ, RZ, R172 ;  /* 0x000000ffff807224 */ /* 0x000fc600078e00ac */
[----:B------:R0:W-:Y:S04]  /*13590*/  STL [R1+0x213c], R215 ;  /* 0x00213cd701007387 */ /* 0x0001e80000100800 */
[----:B------:R1:W-:Y:S04]  /*135a0*/  STL [R1+0x2138], R213 ;  /* 0x002138d501007387 */ /* 0x0003e80000100800 */
[----:B------:R1:W-:Y:S04]  /*135b0*/  STL [R1+0x2134], R211 ;  /* 0x002134d301007387 */ /* 0x0003e80000100800 */
[----:B------:R1:W-:Y:S04]  /*135c0*/  STL [R1+0x2130], R209 ;  /* 0x002130d101007387 */ /* 0x0003e80000100800 */
        /* <DEDUP_REMOVED lines=8> */
[----:B0-----:R-:W3:Y:S04]  /*13650*/  LDL.LU R215, [R1+0x213c] ;  /* 0x00213c0001d77983 */ /* 0x001ee80000300800 */
[----:B-1----:R-:W3:Y:S04]  /*13660*/  LDL.LU R213, [R1+0x2138] ;  /* 0x0021380001d57983 */ /* 0x002ee80000300800 */
[----:B------:R-:W3:Y:S04]  /*13670*/  LDL.LU R211, [R1+0x2134] ;  /* 0x0021340001d37983 */ /* 0x000ee80000300800 */
[----:B------:R-:W3:Y:S04]  /*13680*/  LDL.LU R209, [R1+0x2130] ;  /* 0x0021300001d17983 */ /* 0x000ee80000300800 */
[----:B------:R-:W3:Y:S04]  /*13690*/  LDL.LU.128 R204, [R1+0x1fe0] ;  /* 0x001fe00001cc7983 */ /* 0x000ee80000300c00 */
[----:B------:R-:W3:Y:S04]  /*136a0*/  LDL.LU.128 R176, [R1+0x1cd0] ;  /* 0x001cd00001b07983 */ /* 0x000ee80000300c00 */
[----:B------:R-:W3:Y:S04]  /*136b0*/  LDL.LU.128 R172, [R1+0x1cc0] ;  /* 0x001cc00001ac7983 */ /* 0x000ee80000300c00 */
        /* <DEDUP_REMOVED lines=40> */
[----:B------:R-:W4:Y:S04]  /*13940*/  LDL.LU.128 R160, [R1+0x1c90] ;  /* 0x001c900001a07983 */ /* 0x000f280000300c00 */
[----:B------:R-:W4:Y:S04]  /*13950*/  LDL.LU.128 R156, [R1+0x1c80] ;  /* 0x001c8000019c7983 */ /* 0x000f280000300c00 */
[----:B------:R-:W4:Y:S04]  /*13960*/  LDL.LU.128 R152, [R1+0x1c70] ;  /* 0x001c700001987983 */ /* 0x000f280000300c00 */
[----:B------:R-:W4:Y:S04]  /*13970*/  LDL.LU.128 R148, [R1+0x1c60] ;  /* 0x001c600001947983 */ /* 0x000f280000300c00 */
[----:B------:R-:W2:Y:S04]  /*13980*/  LDL.LU R99, [R1+0x1bf4] ;  /* 0x001bf40001637983 */ /* 0x000ea80000300800 */
[----:B------:R-:W4:Y:S04]  /*13990*/  LDL.LU R97, [R1+0x1bf0] ;  /* 0x001bf00001617983 */ /* 0x000f280000300800 */
[----:B------:R-:W4:Y:S04]  /*139a0*/  LDL.LU R95, [R1+0x1bec] ;  /* 0x001bec00015f7983 */ /* 0x000f280000300800 */
[----:B------:R-:W4:Y:S04]  /*139b0*/  LDL.LU R93, [R1+0x1be8] ;  /* 0x001be800015d7983 */ /* 0x000f280000300800 */
[----:B------:R-:W4:Y:S04]  /*139c0*/  LDL.LU R91, [R1+0x1be4] ;  /* 0x001be400015b7983 */ /* 0x000f280000300800 */
[----:B------:R-:W4:Y:S04]  /*139d0*/  LDL.LU R89, [R1+0x1be0] ;  /* 0x001be00001597983 */ /* 0x000f280000300800 */
[----:B------:R-:W-:Y:S04]  /*139e0*/  STL.128 [R1+0x1ba0], R128 ;  /* 0x001ba08001007387 */ /* 0x000fe80000100c00 */
[----:B------:R-:W-:Y:S04]  /*139f0*/  STL.128 [R1+0x1b80], R120 ;  /* 0x001b807801007387 */ /* 0x000fe80000100c00 */
[----:B---3--:R0:W-:Y:S04]  /*13a00*/  STL.128 [R1+0x1b90], R124 ;  /* 0x001b907c01007387 */ /* 0x0081e80000100c00 */
[----:B------:R1:W-:Y:S04]  /*13a10*/  STL.128 [R1+0x1b70], R116 ;  /* 0x001b707401007387 */ /* 0x0003e80000100c00 */
[----:B------:R-:W-:Y:S04]  /*13a20*/  STL.128 [R1+0x1b60], R112 ;  /* 0x001b607001007387 */ /* 0x000fe80000100c00 */
[----:B------:R-:W-:Y:S04]  /*13a30*/  STL.128 [R1+0x1b50], R108 ;  /* 0x001b506c01007387 */ /* 0x000fe80000100c00 */
[----:B------:R-:W-:Y:S04]  /*13a40*/  STL.128 [R1+0x1b40], R104 ;  /* 0x001b406801007387 */ /* 0x000fe80000100c00 */
[----:B------:R-:W-:Y:S04]  /*13a50*/  STL [R1+0x1b3c], R103 ;  /* 0x001b3c6701007387 */ /* 0x000fe80000100800 */
[----:B------:R-:W-:Y:S04]  /*13a60*/  STL [R1+0x1b38], R101 ;  /* 0x001b386501007387 */ /* 0x000fe80000100800 */
[----:B------:R3:W-:Y:S04]  /*13a70*/  STL.128 [R1+0x1ab0], R44 ;  /* 0x001ab02c01007387 */ /* 0x0007e80000100c00 */
[----:B------:R3:W-:Y:S04]  /*13a80*/  STL.128 [R1+0x1aa0], R40 ;  /* 0x001aa02801007387 */ /* 0x0007e80000100c00 */
[----:B------:R3:W-:Y:S04]  /*13a90*/  STL.128 [R1+0x1a90], R36 ;  /* 0x001a902401007387 */ /* 0x0007e80000100c00 */
[----:B0-----:R-:W4:Y:S04]  /*13aa0*/  LDL.LU.128 R124, [R1+0x1b90] ;  /* 0x001b9000017c7983 */ /* 0x001f280000300c00 */
[----:B------:R-:W4:Y:S04]  /*13ab0*/  LDL.LU.128 R120, [R1+0x1b80] ;  /* 0x001b800001787983 */ /* 0x000f280000300c00 */
[----:B-1----:R-:W4:Y:S04]  /*13ac0*/  LDL.LU.128 R116, [R1+0x1b70] ;  /* 0x001b700001747983 */ /* 0x002f280000300c00 */
[----:B---3--:R-:W3:Y:S04]  /*13ad0*/  LDL.LU.128 R44, [R1+0x1ab0] ;  /* 0x001ab000012c7983 */ /* 0x008ee80000300c00 */
[----:B------:R-:W3:Y:S04]  /*13ae0*/  LDL.LU.128 R40, [R1+0x1aa0] ;  /* 0x001aa00001287983 */ /* 0x000ee80000300c00 */
[----:B------:R-:W3:Y:S04]  /*13af0*/  LDL.LU.128 R36, [R1+0x1a90] ;  /* 0x001a900001247983 */ /* 0x000ee80000300c00 */
[----:B------:R-:W3:Y:S04]  /*13b00*/  LDL.128 R112, [R1+0x410] ;  /* 0x0004100001707983 */ /* 0x000ee80000100c00 */
[----:B------:R0:W-:Y:S04]  /*13b10*/  STL.128 [R1+0x1a80], R32 ;  /* 0x001a802001007387 */ /* 0x0001e80000100c00 */
[----:B------:R-:W-:Y:S04]  /*13b20*/  STL [R1+0x420], R66 ;  /* 0x0004204201007387 */ /* 0x000fe80000100800 */
[----:B------:R-:W-:Y:S04]  /*13b30*/  STL [R1+0x424], R56 ;  /* 0x0004243801007387 */ /* 0x000fe80000100800 */
[----:B------:R-:W-:Y:S04]  /*13b40*/  STL [R1+0x428], R58 ;  /* 0x0004283a01007387 */ /* 0x000fe80000100800 */
[----:B0-----:R-:W3:Y:S04]  /*13b50*/  LDL.LU.128 R32, [R1+0x1a80] ;  /* 0x001a800001207983 */ /* 0x001ee80000300c00 */
[----:B------:R-:W-:Y:S04]  /*13b60*/  STL [R1+0x42c], R60 ;  /* 0x00042c3c01007387 */ /* 0x000fe80000100800 */
[----:B------:R0:W-:Y:S04]  /*13b70*/  STL.128 [R1+0x1ad0], R52 ;  /* 0x001ad03401007387 */ /* 0x0001e80000100c00 */
[----:B------:R1:W-:Y:S04]  /*13b80*/  STL.128 [R1+0x1ac0], R48 ;  /* 0x001ac03001007387 */ /* 0x0003e80000100c00 */
[----:B------:R-:W3:Y:S04]  /*13b90*/  LDL.LU.128 R128, [R1+0x1ba0] ;  /* 0x001ba00001807983 */ /* 0x000ee80000300c00 */
[----:B------:R-:W3:Y:S04]  /*13ba0*/  LDL.LU.128 R108, [R1+0x1b50] ;  /* 0x001b5000016c7983 */ /* 0x000ee80000300c00 */
[----:B0-----:R-:W3:Y:S04]  /*13bb0*/  LDL.LU.128 R52, [R1+0x1ad0] ;  /* 0x001ad00001347983 */ /* 0x001ee80000300c00 */
[----:B-1----:R-:W3:Y:S04]  /*13bc0*/  LDL.LU.128 R48, [R1+0x1ac0] ;  /* 0x001ac00001307983 */ /* 0x002ee80000300c00 */
        /* <DEDUP_REMOVED lines=16> */
[----:B------:R-:W3:Y:S04]  /*13cd0*/  LDL.LU.128 R104, [R1+0x1b40] ;  /* 0x001b400001687983 */ /* 0x000ee80000300c00 */
[----:B------:R-:W3:Y:S04]  /*13ce0*/  LDL.LU R103, [R1+0x1b3c] ;  /* 0x001b3c0001677983 */ /* 0x000ee80000300800 */
[----:B------:R-:W3:Y:S04]  /*13cf0*/  LDL.LU R101, [R1+0x1b38] ;  /* 0x001b380001657983 */ /* 0x000ee80000300800 */
        /* <DEDUP_REMOVED lines=16> */
[----:B--2---:R0:W-:Y:S04]  /*13e00*/  STL [R1+0x1b34], R99 ;  /* 0x001b346301007387 */ /* 0x0041e80000100800 */
[----:B----4-:R1:W-:Y:S04]  /*13e10*/  STL [R1+0x1b30], R97 ;  /* 0x001b306101007387 */ /* 0x0103e80000100800 */
[----:B------:R2:W-:Y:S04]  /*13e20*/  STL [R1+0x1b2c], R95 ;  /* 0x001b2c5f01007387 */ /* 0x0005e80000100800 */
[----:B------:R4:W-:Y:S04]  /*13e30*/  STL [R1+0x1b28], R93 ;  /* 0x001b285d01007387 */ /* 0x0009e80000100800 */
[----:B------:R4:W-:Y:S04]  /*13e40*/  STL [R1+0x1b24], R91 ;  /* 0x001b245b01007387 */ /* 0x0009e80000100800 */
[----:B------:R4:W-:Y:S04]  /*13e50*/  STL [R1+0x1b20], R89 ;  /* 0x001b205901007387 */ /* 0x0009e80000100800 */
[----:B0-----:R-:W3:Y:S04]  /*13e60*/  LDL.LU R99, [R1+0x1b34] ;  /* 0x001b340001637983 */ /* 0x001ee80000300800 */
[----:B-1----:R-:W3:Y:S04]  /*13e70*/  LDL.LU R97, [R1+0x1b30] ;  /* 0x001b300001617983 */ /* 0x002ee80000300800 */
[----:B--2---:R-:W2:Y:S04]  /*13e80*/  LDL.LU R95, [R1+0x1b2c] ;  /* 0x001b2c00015f7983 */ /* 0x004ea80000300800 */
[----:B----4-:R-:W4:Y:S04]  /*13e90*/  LDL.LU R93, [R1+0x1b28] ;  /* 0x001b2800015d7983 */ /* 0x010f280000300800 */
[----:B------:R-:W4:Y:S04]  /*13ea0*/  LDL.LU R91, [R1+0x1b24] ;  /* 0x001b2400015b7983 */ /* 0x000f280000300800 */
[----:B------:R-:W4:Y:S04]  /*13eb0*/  LDL.LU R89, [R1+0x1b20] ;  /* 0x001b200001597983 */ /* 0x000f280000300800 */
[----:B------:R-:W-:Y:S04]  /*13ec0*/  STL.128 [R1+0x19f0], R124 ;  /* 0x0019f07c01007387 */ /* 0x000fe80000100c00 */
[----:B------:R-:W-:Y:S04]  /*13ed0*/  STL.128 [R1+0x19e0], R120 ;  /* 0x0019e07801007387 */ /* 0x000fe80000100c00 */
[----:B------:R0:W-:Y:S04]  /*13ee0*/  STL.128 [R1+0x19d0], R116 ;  /* 0x0019d07401007387 */ /* 0x0001e80000100c00 */
[----:B---3--:R1:W-:Y:S04]  /*13ef0*/  STL.128 [R1+0x1910], R44 ;  /* 0x0019102c01007387 */ /* 0x0083e80000100c00 */
[----:B------:R3:W-:Y:S04]  /*13f00*/  STL.128 [R1+0x1900], R40 ;  /* 0x0019002801007387 */ /* 0x0007e80000100c00 */
[----:B------:R3:W-:Y:S01]  /*13f10*/  STL.128 [R1+0x18f0], R36 ;  /* 0x0018f02401007387 */ /* 0x0007e20000100c00 */
[----:B------:R-:W-:-:S03]  /*13f20*/  IMAD.MOV.U32 R132, RZ, RZ, R112 ;  /* 0x000000ffff847224 */ /* 0x000fc600078e0070 */
[----:B0-----:R-:W4:Y:S01]  /*13f30*/  LDL.128 R116, [R1+0x420] ;  /* 0x0004200001747983 */ /* 0x001f220000100c00 */
[----:B------:R-:W-:Y:S02]  /*13f40*/  IMAD.MOV.U32 R133, RZ, RZ, R113 ;  /* 0x000000ffff857224 */ /* 0x000fe400078e0071 */
[----:B------:R-:W-:Y:S01]  /*13f50*/  IMAD.MOV.U32 R134, RZ, RZ, R114 ;  /* 0x000000ffff867224 */ /* 0x000fe200078e0072 */
[----:B------:R-:W4:Y:S01]  /*13f60*/  LDL.LU.128 R124, [R1+0x19f0] ;  /* 0x0019f000017c7983 */ /* 0x000f220000300c00 */
[----:B------:R-:W-:-:S03]  /*13f70*/  IMAD.MOV.U32 R135, RZ, RZ, R115 ;  /* 0x000000ffff877224 */ /* 0x000fc600078e0073 */
[----:B------:R-:W4:Y:S04]  /*13f80*/  LDL.LU.128 R120, [R1+0x19e0] ;  /* 0x0019e00001787983 */ /* 0x000f280000300c00 */
[----:B-1----:R-:W4:Y:S04]  /*13f90*/  LDL.LU.128 R44, [R1+0x1910] ;  /* 0x00191000012c7983 */ /* 0x002f280000300c00 */
[----:B---3--:R-:W3:Y:S04]  /*13fa0*/  LDL.LU.128 R40, [R1+0x1900] ;  /* 0x0019000001287983 */ /* 0x008ee80000300c00 */
[----:B------:R-:W3:Y:S04]  /*13fb0*/  LDL.LU.128 R36, [R1+0x18f0] ;  /* 0x0018f00001247983 */ /* 0x000ee80000300c00 */
[----:B------:R-:W3:Y:S04]  /*13fc0*/  LDL.LU.128 R112, [R1+0x1b60] ;  /* 0x001b600001707983 */ /* 0x000ee80000300c00 */
[----:B------:R0:W-:Y:S04]  /*13fd0*/  STL.128 [R1+0x1a70], R28 ;  /* 0x001a701c01007387 */ /* 0x0001e80000100c00 */
[----:B------:R1:W-:Y:S04]  /*13fe0*/  STL.64 [R1+0x1a40], R16 ;  /* 0x001a401001007387 */ /* 0x0003e80000100a00 */
[----:B------:R1:W-:Y:S04]  /*13ff0*/  STL.128 [R1+0x1a60], R24 ;  /* 0x001a601801007387 */ /* 0x0003e80000100c00 */
[----:B------:R1:W-:Y:S04]  /*14000*/  STL.128 [R1+0x18e0], R32 ;  /* 0x0018e02001007387 */ /* 0x0003e80000100c00 */
[----:B0-----:R-:W3:Y:S04]  /*14010*/  LDL.LU.128 R28, [R1+0x1a70] ;  /* 0x001a7000011c7983 */ /* 0x001ee80000300c00 */
[----:B-1----:R-:W3:Y:S04]  /*14020*/  LDL.LU.64 R16, [R1+0x1a40] ;  /* 0x001a400001107983 */ /* 0x002ee80000300a00 */
[----:B------:R0:W-:Y:S04]  /*14030*/  STL.128 [R1+0x1a50], R20 ;  /* 0x001a501401007387 */ /* 0x0001e80000100c00 */
[----:B------:R1:W-:Y:S04]  /*14040*/  STL.128 [R1+0x1a30], R12 ;  /* 0x001a300c01007387 */ /* 0x0003e80000100c00 */
[----:B------:R1:W-:Y:S04]  /*14050*/  STL.128 [R1+0x1a20], R8 ;  /* 0x001a200801007387 */ /* 0x0003e80000100c00 */
[----:B------:R1:W-:Y:S04]  /*14060*/  STL.128 [R1+0x1a10], R4 ;  /* 0x001a100401007387 */ /* 0x0003e80000100c00 */
[----:B------:R-:W3:Y:S04]  /*14070*/  LDL.LU.128 R24, [R1+0x1a60] ;  /* 0x001a600001187983 */ /* 0x000ee80000300c00 */
[----:B------:R-:W3:Y:S04]  /*14080*/  LDL.LU.128 R32, [R1+0x18e0] ;  /* 0x0018e00001207983 */ /* 0x000ee80000300c00 */
[----:B0-----:R-:W3:Y:S04]  /*14090*/  LDL.LU.128 R20, [R1+0x1a50] ;  /* 0x001a500001147983 */ /* 0x001ee80000300c00 */
[----:B-1----:R-:W3:Y:S04]  /*140a0*/  LDL.LU.128 R12, [R1+0x1a30] ;  /* 0x001a3000010c7983 */ /* 0x002ee80000300c00 */
[----:B------:R-:W3:Y:S04]  /*140b0*/  LDL.LU.128 R8, [R1+0x1a20] ;  /* 0x001a200001087983 */ /* 0x000ee80000300c00 */
[----:B------:R-:W3:Y:S04]  /*140c0*/  LDL.LU.128 R4, [R1+0x1a10] ;  /* 0x001a100001047983 */ /* 0x000ee80000300c00 */
[----:B------:R-:W-:Y:S04]  /*140d0*/  STL [R1+0x430], R50 ;  /* 0x0004303201007387 */ /* 0x000fe80000100800 */
[----:B------:R-:W-:Y:S04]  /*140e0*/  STL [R1+0x434], R52 ;  /* 0x0004343401007387 */ /* 0x000fe80000100800 */
[----:B------:R-:W-:Y:S04]  /*140f0*/  STL [R1+0x438], R54 ;  /* 0x0004383601007387 */ /* 0x000fe80000100800 */
[----:B------:R0:W-:Y:S04]  /*14100*/  STL.128 [R1+0x1a00], R128 ;  /* 0x001a008001007387 */ /* 0x0001e80000100c00 */
[----:B------:R1:W-:Y:S04]  /*14110*/  STL.64 [R1+0x1920], R48 ;  /* 0x0019203001007387 */ /* 0x0003e80000100a00 */
[----:B------:R1:W-:Y:S04]  /*14120*/  STL.128 [R1+0x19b0], R108 ;  /* 0x0019b06c01007387 */ /* 0x0003e80000100c00 */
[----:B0-----:R-:W3:Y:S04]  /*14130*/  LDL.LU.128 R128, [R1+0x1a00] ;  /* 0x001a000001807983 */ /* 0x001ee80000300c00 */
[----:B-1----:R-:W3:Y:S04]  /*14140*/  LDL.LU.64 R48, [R1+0x1920] ;  /* 0x0019200001307983 */ /* 0x002ee80000300a00 */
[----:B------:R0:W-:Y:S04]  /*14150*/  STL.128 [R1+0x19a0], R104 ;  /* 0x0019a06801007387 */ /* 0x0001e80000100c00 */
[----:B------:R1:W-:Y:S04]  /*14160*/  STL [R1+0x1990], R103 ;  /* 0x0019906701007387 */ /* 0x0003e80000100800 */
        /* <DEDUP_REMOVED lines=20> */
[----:B------:R-:W3:Y:S04]  /*142b0*/  LDL.LU.128 R108, [R1+0x19b0] ;  /* 0x0019b000016c7983 */ /* 0x000ee80000300c00 */
[----:B0-----:R-:W3:Y:S04]  /*142c0*/  LDL.LU.128 R104, [R1+0x19a0] ;  /* 0x0019a00001687983 */ /* 0x001ee80000300c00 */
[----:B-1----:R-:W3:Y:S04]  /*142d0*/  LDL.LU R103, [R1+0x1990] ;  /* 0x0019900001677983 */ /* 0x002ee80000300800 */
[----:B------:R0:W-:Y:S04]  /*142e0*/  STL [R1+0x1988], R99 ;  /* 0x0019886301007387 */ /* 0x0001e80000100800 */
[----:B------:R1:W-:Y:S04]  /*142f0*/  STL [R1+0x1984], R97 ;  /* 0x0019846101007387 */ /* 0x0003e80000100800 */
[----:B--2---:R2:W-:Y:S04]  /*14300*/  STL [R1+0x1980], R95 ;  /* 0x0019805f01007387 */ /* 0x0045e80000100800 */
[----:B----4-:R4:W-:Y:S04]  /*14310*/  STL [R1+0x197c], R93 ;  /* 0x00197c5d01007387 */ /* 0x0109e80000100800 */
[----:B------:R4:W-:Y:S04]  /*14320*/  STL [R1+0x1978], R91 ;  /* 0x0019785b01007387 */ /* 0x0009e80000100800 */
[----:B------:R4:W-:Y:S04]  /*14330*/  STL [R1+0x1974], R89 ;  /* 0x0019745901007387 */ /* 0x0009e80000100800 */
[----:B------:R-:W3:Y:S04]  /*14340*/  LDL.LU R101, [R1+0x198c] ;  /* 0x00198c0001657983 */ /* 0x000ee80000300800 */
[----:B0-----:R-:W3:Y:S04]  /*14350*/  LDL.LU R99, [R1+0x1988] ;  /* 0x0019880001637983 */ /* 0x001ee80000300800 */
[----:B-1----:R-:W3:Y:S04]  /*14360*/  LDL.LU R97, [R1+0x1984] ;  /* 0x0019840001617983 */ /* 0x002ee80000300800 */
[----:B--2---:R-:W2:Y:S04]  /*14370*/  LDL.LU R95, [R1+0x1980] ;  /* 0x00198000015f7983 */ /* 0x004ea80000300800 */
[----:B----4-:R-:W4:Y:S04]  /*14380*/  LDL.LU R93, [R1+0x197c] ;  /* 0x00197c00015d7983 */ /* 0x010f280000300800 */
[----:B------:R-:W4:Y:S04]  /*14390*/  LDL.LU R91, [R1+0x1978] ;  /* 0x00197800015b7983 */ /* 0x000f280000300800 */
[----:B------:R-:W4:Y:S04]  /*143a0*/  LDL.LU R89, [R1+0x1974] ;  /* 0x0019740001597983 */ /* 0x000f280000300800 */
[----:B------:R-:W4:Y:S04]  /*143b0*/  LDL.LU R87, [R1+0x1970] ;  /* 0x0019700001577983 */ /* 0x000f280000300800 */
[----:B------:R-:W4:Y:S04]  /*143c0*/  LDL.LU R85, [R1+0x196c] ;  /* 0x00196c0001557983 */ /* 0x000f280000300800 */
[----:B------:R-:W4:Y:S04]  /*143d0*/  LDL.LU R83, [R1+0x1968] ;  /* 0x0019680001537983 */ /* 0x000f280000300800 */
[----:B------:R-:W4:Y:S04]  /*143e0*/  LDL.LU R81, [R1+0x1964] ;  /* 0x0019640001517983 */ /* 0x000f280000300800 */
[----:B------:R-:W4:Y:S01]  /*143f0*/  LDL.LU R79, [R1+0x1960] ;  /* 0x00196000014f7983 */ /* 0x000f220000300800 */
[----:B------:R-:W-:-:S03]  /*14400*/  IMAD.MOV.U32 R136, RZ, RZ, R116 ;  /* 0x000000ffff887224 */ /* 0x000fc600078e0074 */
[----:B------:R-:W4:Y:S01]  /*14410*/  LDL.LU R77, [R1+0x195c] ;  /* 0x00195c00014d7983 */ /* 0x000f220000300800 */
[----:B------:R-:W-:Y:S02]  /*14420*/  IMAD.MOV.U32 R137, RZ, RZ, R117 ;  /* 0x000000ffff897224 */ /* 0x000fe400078e0075 */
[----:B------:R-:W-:Y:S01]  /*14430*/  IMAD.MOV.U32 R138, RZ, RZ, R118 ;  /* 0x000000ffff8a7224 */ /* 0x000fe200078e0076 */
[----:B------:R-:W-:Y:S01]  /*14440*/  STL.128 [R1+0x1850], R124 ;  /* 0x0018507c01007387 */ /* 0x000fe20000100c00 */
[----:B------:R-:W-:-:S03]  /*14450*/  IMAD.MOV.U32 R139, RZ, RZ, R119 ;  /* 0x000000ffff8b7224 */ /* 0x000fc600078e0077 */
[----:B------:R0:W-:Y:S04]  /*14460*/  STL.128 [R1+0x1840], R120 ;  /* 0x0018407801007387 */ /* 0x0001e80000100c00 */
[----:B------:R-:W-:Y:S04]  /*14470*/  STL [R1+0x43c], R44 ;  /* 0x00043c2c01007387 */ /* 0x000fe80000100800 */
[----:B---3--:R1:W-:Y:S04]  /*14480*/  STL.128 [R1+0x1770], R40 ;  /* 0x0017702801007387 */ /* 0x0083e80000100c00 */
[----:B------:R3:W-:Y:S04]  /*14490*/  STL.128 [R1+0x1760], R36 ;  /* 0x0017602401007387 */ /* 0x0007e80000100c00 */
[----:B------:R3:W-:Y:S04]  /*144a0*/  STL.128 [R1+0x19c0], R112 ;  /* 0x0019c07001007387 */ /* 0x0007e80000100c00 */
[----:B------:R-:W4:Y:S04]  /*144b0*/  LDL.LU.128 R116, [R1+0x19d0] ;  /* 0x0019d00001747983 */ /* 0x000f280000300c00 */
[----:B0-----:R-:W4:Y:S04]  /*144c0*/  LDL.128 R120, [R1+0x430] ;  /* 0x0004300001787983 */ /* 0x001f280000100c00 */
[----:B------:R-:W4:Y:S04]  /*144d0*/  LDL.LU.128 R124, [R1+0x1850] ;  /* 0x00185000017c7983 */ /* 0x000f280000300c00 */
[----:B-1----:R-:W4:Y:S04]  /*144e0*/  LDL.LU.128 R40, [R1+0x1770] ;  /* 0x0017700001287983 */ /* 0x002f280000300c00 */
[----:B---3--:R-:W3:Y:S04]  /*144f0*/  LDL.LU.128 R36, [R1+0x1760] ;  /* 0x0017600001247983 */ /* 0x008ee80000300c00 */
[----:B------:R-:W3:Y:S04]  /*14500*/  LDL.LU.128 R112, [R1+0x19c0] ;  /* 0x0019c00001707983 */ /* 0x000ee80000300c00 */
        /* <DEDUP_REMOVED lines=31> */
[----:B------:R0:W-:Y:S04]  /*14700*/  STL.128 [R1+0x1860], R128 ;  /* 0x0018608001007387 */ /* 0x0001e80000100c00 */
[----:B------:R1:W-:Y:S04]  /*14710*/  STL [R1+0x1788], R49 ;  /* 0x0017883101007387 */ /* 0x0003e80000100800 */
[----:B------:R1:W-:Y:S04]  /*14720*/  STL [R1+0x1784], R47 ;  /* 0x0017842f01007387 */ /* 0x0003e80000100800 */
[----:B------:R1:W-:Y:S04]  /*14730*/  STL [R1+0x1780], R45 ;  /* 0x0017802d01007387 */ /* 0x0003e80000100800 */
[----:B0-----:R-:W3:Y:S04]  /*14740*/  LDL.LU.128 R128, [R1+0x1860] ;  /* 0x0018600001807983 */ /* 0x001ee80000300c00 */
[----:B-1----:R-:W3:Y:S04]  /*14750*/  LDL.LU R49, [R1+0x1788] ;  /* 0x0017880001317983 */ /* 0x002ee80000300800 */
[----:B------:R-:W3:Y:S04]  /*14760*/  LDL.LU R47, [R1+0x1784] ;  /* 0x00178400012f7983 */ /* 0x000ee80000300800 */
[----:B------:R-:W3:Y:S04]  /*14770*/  LDL.LU R45, [R1+0x1780] ;  /* 0x00178000012d7983 */ /* 0x000ee80000300800 */
[----:B------:R0:W-:Y:S04]  /*14780*/  STL.128 [R1+0x1810], R108 ;  /* 0x0018106c01007387 */ /* 0x0001e80000100c00 */
[----:B------:R1:W-:Y:S04]  /*14790*/  STL.128 [R1+0x1800], R104 ;  /* 0x0018006801007387 */ /* 0x0003e80000100c00 */
[----:B------:R1:W-:Y:S04]  /*147a0*/  STL [R1+0x17f4], R103 ;  /* 0x0017f46701007387 */ /* 0x0003e80000100800 */
[----:B0-----:R-:W3:Y:S04]  /*147b0*/  LDL.LU.128 R108, [R1+0x1810] ;  /* 0x00181000016c7983 */ /* 0x001ee80000300c00 */
[----:B-1----:R-:W3:Y:S04]  /*147c0*/  LDL.LU.128 R104, [R1+0x1800] ;  /* 0x0018000001687983 */ /* 0x002ee80000300c00 */
[----:B------:R-:W3:Y:S04]  /*147d0*/  LDL.LU R103, [R1+0x17f4] ;  /* 0x0017f40001677983 */ /* 0x000ee80000300800 */
[----:B------:R0:W-:Y:S04]  /*147e0*/  STL [R1+0x17f0], R101 ;  /* 0x0017f06501007387 */ /* 0x0001e80000100800 */
[----:B------:R1:W-:Y:S04]  /*147f0*/  STL [R1+0x17ec], R99 ;  /* 0x0017ec6301007387 */ /* 0x0003e80000100800 */
[----:B------:R1:W-:Y:S04]  /*14800*/  STL [R1+0x17e8], R97 ;  /* 0x0017e86101007387 */ /* 0x0003e80000100800 */
[----:B--2---:R2:W-:Y:S04]  /*14810*/  STL [R1+0x17e4], R95 ;  /* 0x0017e45f01007387 */ /* 0x0045e80000100800 */
[----:B----4-:R4:W-:Y:S04]  /*14820*/  STL [R1+0x17e0], R93 ;  /* 0x0017e05d01007387 */ /* 0x0109e80000100800 */
[----:B------:R4:W-:Y:S04]  /*14830*/  STL [R1+0x17dc], R91 ;  /* 0x0017dc5b01007387 */ /* 0x0009e80000100800 */
[----:B------:R4:W-:Y:S04]  /*14840*/  STL [R1+0x17d8], R89 ;  /* 0x0017d85901007387 */ /* 0x0009e80000100800 */
[----:B------:R4:W-:Y:S04]  /*14850*/  STL [R1+0x17d4], R87 ;  /* 0x0017d45701007387 */ /* 0x0009e80000100800 */
[----:B------:R-:W-:Y:S04]  /*14860*/  STL [R1+0x17d0], R85 ;  /* 0x0017d05501007387 */ /* 0x000fe80000100800 */
[----:B------:R-:W-:Y:S04]  /*14870*/  STL [R1+0x17cc], R83 ;  /* 0x0017cc5301007387 */ /* 0x000fe80000100800 */
[----:B------:R-:W-:Y:S04]  /*14880*/  STL [R1+0x17c8], R81 ;  /* 0x0017c85101007387 */ /* 0x000fe80000100800 */
[----:B------:R-:W-:Y:S04]  /*14890*/  STL [R1+0x17c4], R79 ;  /* 0x0017c44f01007387 */ /* 0x000fe80000100800 */
[----:B0-----:R-:W3:Y:S04]  /*148a0*/  LDL.LU R101, [R1+0x17f0] ;  /* 0x0017f00001657983 */ /* 0x001ee80000300800 */
[----:B------:R-:W-:Y:S04]  /*148b0*/  STL [R1+0x17c0], R77 ;  /* 0x0017c04d01007387 */ /* 0x000fe80000100800 */
[----:B-1----:R-:W3:Y:S04]  /*148c0*/  LDL.LU R99, [R1+0x17ec] ;  /* 0x0017ec0001637983 */ /* 0x002ee80000300800 */
[----:B------:R-:W3:Y:S04]  /*148d0*/  LDL.LU R97, [R1+0x17e8] ;  /* 0x0017e80001617983 */ /* 0x000ee80000300800 */
[----:B--2---:R-:W2:Y:S04]  /*148e0*/  LDL.LU R95, [R1+0x17e4] ;  /* 0x0017e400015f7983 */ /* 0x004ea80000300800 */
[----:B----4-:R-:W4:Y:S04]  /*148f0*/  LDL.LU R93, [R1+0x17e0] ;  /* 0x0017e000015d7983 */ /* 0x010f280000300800 */
[----:B------:R-:W4:Y:S04]  /*14900*/  LDL.LU R91, [R1+0x17dc] ;  /* 0x0017dc00015b7983 */ /* 0x000f280000300800 */
[----:B------:R-:W4:Y:S04]  /*14910*/  LDL.LU R89, [R1+0x17d8] ;  /* 0x0017d80001597983 */ /* 0x000f280000300800 */
[----:B------:R0:W-:Y:S01]  /*14920*/  STL.128 [R1+0x1830], R116 ;  /* 0x0018307401007387 */ /* 0x0001e20000100c00 */
[----:B------:R-:W-:-:S02]  /*14930*/  IMAD.MOV.U32 R140, RZ, RZ, R120 ;  /* 0x000000ffff8c7224 */ /* 0x000fc400078e0078 */
[----:B------:R-:W-:Y:S01]  /*14940*/  IMAD.MOV.U32 R141, RZ, RZ, R121 ;  /* 0x000000ffff8d7224 */ /* 0x000fe200078e0079 */
[----:B------:R-:W4:Y:S01]  /*14950*/  LDL.LU R87, [R1+0x17d4] ;  /* 0x0017d40001577983 */ /* 0x000f220000300800 */
[----:B------:R-:W-:Y:S02]  /*14960*/  IMAD.MOV.U32 R142, RZ, RZ, R122 ;  /* 0x000000ffff8e7224 */ /* 0x000fe400078e007a */
[----:B------:R-:W-:Y:S01]  /*14970*/  IMAD.MOV.U32 R143, RZ, RZ, R123 ;  /* 0x000000ffff8f7224 */ /* 0x000fe200078e007b */
[----:B------:R1:W-:Y:S04]  /*14980*/  STL.128 [R1+0x16c0], R124 ;  /* 0x0016c07c01007387 */ /* 0x0003e80000100c00 */
[----:B------:R-:W-:Y:S04]  /*14990*/  STL [R1+0x44c], R40 ;  /* 0x00044c2801007387 */ /* 0x000fe80000100800 */
[----:B---3--:R-:W-:Y:S04]  /*149a0*/  STL [R1+0x448], R38 ;  /* 0x0004482601007387 */ /* 0x008fe80000100800 */
[----:B------:R3:W-:Y:S04]  /*149b0*/  STL.128 [R1+0x1820], R112 ;  /* 0x0018207001007387 */ /* 0x0007e80000100c00 */
[----:B------:R-:W4:Y:S04]  /*149c0*/  LDL.LU.128 R120, [R1+0x1840] ;  /* 0x0018400001787983 */ /* 0x000f280000300c00 */
[----:B0-----:R-:W4:Y:S04]  /*149d0*/  LDL.LU.128 R116, [R1+0x1830] ;  /* 0x0018300001747983 */ /* 0x001f280000300c00 */
[----:B-1----:R-:W4:Y:S04]  /*149e0*/  LDL.128 R124, [R1+0x440] ;  /* 0x00044000017c7983 */ /* 0x002f280000100c00 */
[----:B---3--:R-:W3:Y:S04]  /*149f0*/  LDL.LU.128 R112, [R1+0x1820] ;  /* 0x0018200001707983 */ /* 0x008ee80000300c00 */
        /* <DEDUP_REMOVED lines=13> */
[----:B------:R-:W3:Y:S04]  /*14ad0*/  LDL.LU R85, [R1+0x17d0] ;  /* 0x0017d00001557983 */ /* 0x000ee80000300800 */
[----:B------:R-:W3:Y:S04]  /*14ae0*/  LDL.LU R83, [R1+0x17cc] ;  /* 0x0017cc0001537983 */ /* 0x000ee80000300800 */
[----:B------:R-:W3:Y:S04]  /*14af0*/  LDL.LU R81, [R1+0x17c8] ;  /* 0x0017c80001517983 */ /* 0x000ee80000300800 */
        /* <DEDUP_REMOVED lines=18> */
[----:B------:R1:W-:Y:S04]  /*14c20*/  STL.64 [R1+0x15e0], R36 ;  /* 0x0015e02401007387 */ /* 0x0003e80000100a00 */
[----:B0-----:R-:W3:Y:S04]  /*14c30*/  LDL.LU.128 R28, [R1+0x1740] ;  /* 0x00174000011c7983 */ /* 0x001ee80000300c00 */
[----:B-1----:R-:W3:Y:S04]  /*14c40*/  LDL.LU.64 R16, [R1+0x1710] ;  /* 0x0017100001107983 */ /* 0x002ee80000300a00 */
[----:B------:R0:W-:Y:S04]  /*14c50*/  STL.128 [R1+0x15d0], R32 ;  /* 0x0015d02001007387 */ /* 0x0001e80000100c00 */
[----:B------:R1:W-:Y:S04]  /*14c60*/  STL.128 [R1+0x1720], R20 ;  /* 0x0017201401007387 */ /* 0x0003e80000100c00 */
[----:B------:R1:W-:Y:S04]  /*14c70*/  STL.128 [R1+0x1700], R12 ;  /* 0x0017000c01007387 */ /* 0x0003e80000100c00 */
[----:B------:R1:W-:Y:S04]  /*14c80*/  STL.128 [R1+0x16f0], R8 ;  /* 0x0016f00801007387 */ /* 0x0003e80000100c00 */
[----:B------:R1:W-:Y:S04]  /*14c90*/  STL.128 [R1+0x16e0], R4 ;  /* 0x0016e00401007387 */ /* 0x0003e80000100c00 */
[----:B------:R-:W3:Y:S04]  /*14ca0*/  LDL.LU.128 R24, [R1+0x1730] ;  /* 0x0017300001187983 */ /* 0x000ee80000300c00 */
[----:B------:R-:W3:Y:S04]  /*14cb0*/  LDL.LU.64 R36, [R1+0x15e0] ;  /* 0x0015e00001247983 */ /* 0x000ee80000300a00 */
[----:B0-----:R-:W3:Y:S04]  /*14cc0*/  LDL.LU.128 R32, [R1+0x15d0] ;  /* 0x0015d00001207983 */ /* 0x001ee80000300c00 */
[----:B-1----:R-:W3:Y:S04]  /*14cd0*/  LDL.LU.128 R20, [R1+0x1720] ;  /* 0x0017200001147983 */ /* 0x002ee80000300c00 */
[----:B------:R-:W3:Y:S04]  /*14ce0*/  LDL.LU.128 R12, [R1+0x1700] ;  /* 0x00170000010c7983 */ /* 0x000ee80000300c00 */
[----:B------:R-:W3:Y:S04]  /*14cf0*/  LDL.LU.128 R8, [R1+0x16f0] ;  /* 0x0016f00001087983 */ /* 0x000ee80000300c00 */
[----:B------:R-:W3:Y:S04]  /*14d00*/  LDL.LU.128 R4, [R1+0x16e0] ;  /* 0x0016e00001047983 */ /* 0x000ee80000300c00 */
[----:B------:R0:W-:Y:S04]  /*14d10*/  STL.128 [R1+0x16d0], R128 ;  /* 0x0016d08001007387 */ /* 0x0001e80000100c00 */
[----:B------:R1:W-:Y:S04]  /*14d20*/  STL.128 [R1+0x1680], R108 ;  /* 0x0016806c01007387 */ /* 0x0003e80000100c00 */
[----:B------:R1:W-:Y:S04]  /*14d30*/  STL.128 [R1+0x1670], R104 ;  /* 0x0016706801007387 */ /* 0x0003e80000100c00 */
[----:B0-----:R-:W3:Y:S04]  /*14d40*/  LDL.LU.128 R128, [R1+0x16d0] ;  /* 0x0016d00001807983 */ /* 0x001ee80000300c00 */
[----:B------:R0:W-:Y:S04]  /*14d50*/  STL [R1+0x1668], R103 ;  /* 0x0016686701007387 */ /* 0x0001e80000100800 */
[----:B------:R-:W-:Y:S04]  /*14d60*/  STL [R1+0x15fc], R49 ;  /* 0x0015fc3101007387 */ /* 0x000fe80000100800 */
[----:B------:R-:W-:Y:S04]  /*14d70*/  STL [R1+0x15f8], R47 ;  /* 0x0015f82f01007387 */ /* 0x000fe80000100800 */
[----:B------:R0:W-:Y:S04]  /*14d80*/  STL [R1+0x1664], R101 ;  /* 0x0016646501007387 */ /* 0x0001e80000100800 */
[----:B------:R-:W-:Y:S04]  /*14d90*/  STL [R1+0x15f4], R45 ;  /* 0x0015f42d01007387 */ /* 0x000fe80000100800 */
[----:B------:R-:W-:Y:S04]  /*14da0*/  STL [R1+0x1660], R99 ;  /* 0x0016606301007387 */ /* 0x000fe80000100800 */
[----:B------:R-:W-:Y:S04]  /*14db0*/  STL [R1+0x165c], R97 ;  /* 0x00165c6101007387 */ /* 0x000fe80000100800 */
[----:B--2---:R-:W-:Y:S04]  /*14dc0*/  STL [R1+0x1658], R95 ;  /* 0x0016585f01007387 */ /* 0x004fe80000100800 */
[----:B----4-:R-:W-:Y:S04]  /*14dd0*/  STL [R1+0x1654], R93 ;  /* 0x0016545d01007387 */ /* 0x010fe80000100800 */
[----:B------:R-:W-:Y:S04]  /*14de0*/  STL [R1+0x1650], R91 ;  /* 0x0016505b01007387 */ /* 0x000fe80000100800 */
[----:B------:R-:W-:Y:S04]  /*14df0*/  STL [R1+0x164c], R89 ;  /* 0x00164c5901007387 */ /* 0x000fe80000100800 */
[----:B------:R-:W-:Y:S04]  /*14e00*/  STL [R1+0x15f0], R43 ;  /* 0x0015f02b01007387 */ /* 0x000fe80000100800 */
[----:B------:R-:W-:Y:S04]  /*14e10*/  STL [R1+0x1648], R87 ;  /* 0x0016485701007387 */ /* 0x000fe80000100800 */
[----:B------:R-:W-:Y:S04]  /*14e20*/  STL [R1+0x15ec], R41 ;  /* 0x0015ec2901007387 */ /* 0x000fe80000100800 */
[----:B-1----:R-:W2:Y:S04]  /*14e30*/  LDL.LU.128 R108, [R1+0x1680] ;  /* 0x00168000016c7983 */ /* 0x002ea80000300c00 */
[----:B------:R-:W4:Y:S04]  /*14e40*/  LDL.LU.128 R104, [R1+0x1670] ;  /* 0x0016700001687983 */ /* 0x000f280000300c00 */
[----:B0-----:R-:W4:Y:S04]  /*14e50*/  LDL.LU R103, [R1+0x1668] ;  /* 0x0016680001677983 */ /* 0x001f280000300800 */
[----:B------:R0:W-:Y:S04]  /*14e60*/  STL.128 [R1+0x16b0], R120 ;  /* 0x0016b07801007387 */ /* 0x0001e80000100c00 */
[----:B------:R1:W-:Y:S01]  /*14e70*/  STL.128 [R1+0x16a0], R116 ;  /* 0x0016a07401007387 */ /* 0x0003e20000100c00 */
[----:B------:R-:W-:-:S03]  /*14e80*/  IMAD.MOV.U32 R144, RZ, RZ, R124 ;  /* 0x000000ffff907224 */ /* 0x000fc600078e007c */
[----:B------:R-:W4:Y:S01]  /*14e90*/  LDL.LU R101, [R1+0x1664] ;  /* 0x0016640001657983 */ /* 0x000f220000300800 */
[----:B------:R-:W-:Y:S02]  /*14ea0*/  IMAD.MOV.U32 R145, RZ, RZ, R125 ;  /* 0x000000ffff917224 */ /* 0x000fe400078e007d */
[----:B------:R-:W-:Y:S01]  /*14eb0*/  IMAD.MOV.U32 R146, RZ, RZ, R126 ;  /* 0x000000ffff927224 */ /* 0x000fe200078e007e */
[----:B---3--:R3:W-:Y:S01]  /*14ec0*/  STL.128 [R1+0x1690], R112 ;  /* 0x0016907001007387 */ /* 0x0087e20000100c00 */
[----:B------:R-:W-:-:S03]  /*14ed0*/  IMAD.MOV.U32 R147, RZ, RZ, R127 ;  /* 0x000000ffff937224 */ /* 0x000fc600078e007f */
[----:B------:R-:W2:Y:S04]  /*14ee0*/  LDL.LU.128 R124, [R1+0x16c0] ;  /* 0x0016c000017c7983 */ /* 0x000ea80000300c00 */
[----:B0-----:R-:W4:Y:S04]  /*14ef0*/  LDL.LU.128 R120, [R1+0x16b0] ;  /* 0x0016b00001787983 */ /* 0x001f280000300c00 */
[----:B-1----:R-:W4:Y:S04]  /*14f00*/  LDL.LU.128 R116, [R1+0x16a0] ;  /* 0x0016a00001747983 */ /* 0x002f280000300c00 */
[----:B---3--:R-:W3:Y:S04]  /*14f10*/  LDL.LU.128 R112, [R1+0x1690] ;  /* 0x0016900001707983 */ /* 0x008ee80000300c00 */
        /* <DEDUP_REMOVED lines=50> */
[----:B------:R-:W-:Y:S04]  /*15240*/  STL [R1+0x450], R42 ;  /* 0x0004502a01007387 */ /* 0x000fe80000100800 */
[----:B------:R1:W-:Y:S04]  /*15250*/  STL.128 [R1+0x15b0], R24 ;  /* 0x0015b01801007387 */ /* 0x0003e80000100c00 */
[----:B0-----:R-:W3:Y:S04]  /*15260*/  LDL.LU.128 R28, [R1+0x15c0] ;  /* 0x0015c000011c7983 */ /* 0x001ee80000300c00 */
[----:B-1----:R-:W3:Y:S04]  /*15270*/  LDL.LU.64 R16, [R1+0x1590] ;  /* 0x0015900001107983 */ /* 0x002ee80000300a00 */
[----:B------:R0:W-:Y:S04]  /*15280*/  STL.128 [R1+0x1550], R164 ;  /* 0x001550a401007387 */ /* 0x0001e80000100c00 */
[----:B------:R-:W-:Y:S04]  /*15290*/  STL [R1+0x454], R32 ;  /* 0x0004542001007387 */ /* 0x000fe80000100800 */
[----:B------:R-:W-:Y:S04]  /*152a0*/  STL [R1+0x458], R34 ;  /* 0x0004582201007387 */ /* 0x000fe80000100800 */
[----:B------:R-:W-:Y:S04]  /*152b0*/  STL [R1+0x45c], R36 ;  /* 0x00045c2401007387 */ /* 0x000fe80000100800 */
[----:B------:R1:W-:Y:S04]  /*152c0*/  STL [R1+0x15e8], R39 ;  /* 0x0015e82701007387 */ /* 0x0003e80000100800 */
[----:B------:R1:W-:Y:S04]  /*152d0*/  STL.128 [R1+0x15a0], R20 ;  /* 0x0015a01401007387 */ /* 0x0003e80000100c00 */
[----:B------:R1:W-:Y:S04]  /*152e0*/  STL.128 [R1+0x1580], R12 ;  /* 0x0015800c01007387 */ /* 0x0003e80000100c00 */
[----:B------:R1:W-:Y:S04]  /*152f0*/  STL.128 [R1+0x1570], R8 ;  /* 0x0015700801007387 */ /* 0x0003e80000100c00 */
[----:B------:R1:W-:Y:S04]  /*15300*/  STL.128 [R1+0x1560], R4 ;  /* 0x0015600401007387 */ /* 0x0003e80000100c00 */
[----:B------:R-:W3:Y:S04]  /*15310*/  LDL.LU.128 R24, [R1+0x15b0] ;  /* 0x0015b00001187983 */ /* 0x000ee80000300c00 */
[----:B0-----:R-:W3:Y:S04]  /*15320*/  LDL.128 R164, [R1+0x450] ;  /* 0x0004500001a47983 */ /* 0x001ee80000100c00 */
[----:B-1----:R-:W3:Y:S04]  /*15330*/  LDL.LU R39, [R1+0x15e8] ;  /* 0x0015e80001277983 */ /* 0x002ee80000300800 */
[----:B------:R-:W3:Y:S04]  /*15340*/  LDL.LU.128 R20, [R1+0x15a0] ;  /* 0x0015a00001147983 */ /* 0x000ee80000300c00 */
[----:B------:R-:W3:Y:S04]  /*15350*/  LDL.LU.128 R12, [R1+0x1580] ;  /* 0x00158000010c7983 */ /* 0x000ee80000300c00 */
[----:B------:R-:W3:Y:S04]  /*15360*/  LDL.LU.128 R8, [R1+0x1570] ;  /* 0x0015700001087983 */ /* 0x000ee80000300c00 */
[----:B------:R-:W3:Y:S04]  /*15370*/  LDL.LU.128 R4, [R1+0x1560] ;  /* 0x0015600001047983 */ /* 0x000ee80000300c00 */
        /* <DEDUP_REMOVED lines=9> */
[----:B--2---:R2:W-:Y:S04]  /*15410*/  STL.128 [R1+0x14b0], R124 ;  /* 0x0014b07c01007387 */ /* 0x0045e80000100c00 */
[----:B----4-:R4:W-:Y:S04]  /*15420*/  STL.128 [R1+0x14a0], R120 ;  /* 0x0014a07801007387 */ /* 0x0109e80000100c00 */
[----:B------:R4:W-:Y:S04]  /*15430*/  STL.128 [R1+0x1490], R116 ;  /* 0x0014907401007387 */ /* 0x0009e80000100c00 */
[----:B---3--:R3:W-:Y:S04]  /*15440*/  STL.128 [R1+0x1480], R112 ;  /* 0x0014807001007387 */ /* 0x0087e80000100c00 */
[----:B0-----:R-:W3:Y:S04]  /*15450*/  LDL.LU.128 R152, [R1+0x1520] ;  /* 0x0015200001987983 */ /* 0x001ee80000300c00 */
[----:B-1----:R-:W3:Y:S04]  /*15460*/  LDL.LU.128 R148, [R1+0x1510] ;  /* 0x0015100001947983 */ /* 0x002ee80000300c00 */
        /* <DEDUP_REMOVED lines=12> */
[----:B------:R-:W-:Y:S04]  /*15530*/  STL [R1+0x13ec], R47 ;  /* 0x0013ec2f01007387 */ /* 0x000fe80000100800 */
[----:B------:R-:W3:Y:S04]  /*15540*/  LDL.LU.128 R144, [R1+0x1500] ;  /* 0x0015000001907983 */ /* 0x000ee80000300c00 */
[----:B------:R-:W3:Y:S04]  /*15550*/  LDL.LU.128 R140, [R1+0x14f0] ;  /* 0x0014f000018c7983 */ /* 0x000ee80000300c00 */
[----:B------:R-:W3:Y:S04]  /*15560*/  LDL.LU.128 R136, [R1+0x14e0] ;  /* 0x0014e00001887983 */ /* 0x000ee80000300c00 */
[----:B------:R-:W3:Y:S04]  /*15570*/  LDL.LU.128 R132, [R1+0x14d0] ;  /* 0x0014d00001847983 */ /* 0x000ee80000300c00 */
        /* <DEDUP_REMOVED lines=22> */
[----:B--2---:R-:W2:Y:S04]  /*156e0*/  LDL.LU.128 R124, [R1+0x14b0] ;  /* 0x0014b000017c7983 */ /* 0x004ea80000300c00 */
[----:B----4-:R-:W2:Y:S04]  /*156f0*/  LDL.LU.128 R120, [R1+0x14a0] ;  /* 0x0014a00001787983 */ /* 0x010ea80000300c00 */
[----:B------:R-:W2:Y:S04]  /*15700*/  LDL.LU.128 R116, [R1+0x1490] ;  /* 0x0014900001747983 */ /* 0x000ea80000300c00 */
[----:B---3--:R-:W2:Y:S04]  /*15710*/  LDL.LU.128 R112, [R1+0x1480] ;  /* 0x0014800001707983 */ /* 0x008ea80000300c00 */
[----:B0-----:R-:W2:Y:S04]  /*15720*/  LDL.LU.128 R108, [R1+0x1470] ;  /* 0x00147000016c7983 */ /* 0x001ea80000300c00 */
[----:B-1----:R-:W2:Y:S04]  /*15730*/  LDL.LU.128 R104, [R1+0x1460] ;  /* 0x0014600001687983 */ /* 0x002ea80000300c00 */
        /* <DEDUP_REMOVED lines=31> */
[----:B------:R-:W2:Y:S01]  /*15930*/  LDL.LU R41, [R1+0x13e0] ;  /* 0x0013e00001297983 */ /* 0x000ea20000300800 */
[----:B------:R-:W-:Y:S01]  /*15940*/  ISETP.NE.U32.AND P2, PT, R33, RZ, PT ;  /* 0x000000ff2100720c */ /* 0x000fe20003f45070 */
[----:B------:R-:W-:-:S02]  /*15950*/  IMAD R16, R31, 0xc00, R16 ;  /* 0x00000c001f107824 */ /* 0x000fc400078e0210 */
[----:B------:R-:W-:Y:S02]  /*15960*/  IMAD.MOV.U32 R19, RZ, RZ, R164 ;  /* 0x000000ffff137224 */ /* 0x000fe400078e00a4 */
[----:B------:R-:W-:Y:S02]  /*15970*/  IMAD.MOV.U32 R18, RZ, RZ, R165 ;  /* 0x000000ffff127224 */ /* 0x000fe400078e00a5 */
[----:B------:R-:W-:Y:S02]  /*15980*/  IMAD.MOV.U32 R3, RZ, RZ, R166 ;  /* 0x000000ffff037224 */ /* 0x000fe400078e00a6 */
[----:B------:R-:W-:Y:S02]  /*15990*/  IMAD.MOV.U32 R2, RZ, RZ, R167 ;  /* 0x000000ffff027224 */ /* 0x000fe400078e00a7 */
[----:B------:R-:W-:Y:S02]  /*159a0*/  IMAD.MOV.U32 R225, RZ, RZ, R27 ;  /* 0x000000ffffe17224 */ /* 0x000fe400078e001b */
[----:B------:R-:W-:-:S02]  /*159b0*/  IMAD.MOV.U32 R223, RZ, RZ, R26 ;  /* 0x000000ffffdf7224 */ /* 0x000fc400078e001a */
[----:B------:R-:W-:Y:S01]  /*159c0*/  IMAD.MOV.U32 R221, RZ, RZ, R25 ;  /* 0x000000ffffdd7224 */ /* 0x000fe200078e0019 */
[----:B------:R-:W-:Y:S01]  /*159d0*/  R2UR UR6, R16 ;  /* 0x00000000100672ca */ /* 0x000fe200000e0000 */
[----:B------:R-:W-:Y:S01]  /*159e0*/  IMAD.MOV.U32 R32, RZ, RZ, R37 ;  /* 0x000000ffff207224 */ /* 0x000fe200078e0025 */
[----:B------:R-:W-:Y:S01]  /*159f0*/  R2UR UR7, R17 ;  /* 0x00000000110772ca */ /* 0x000fe200000e0000 */
        /* <DEDUP_REMOVED lines=9> */
[----:B------:R-:W3:Y:S01]  /*15a90*/  LDL.LU.128 R160, [R1+0x1540] ;  /* 0x0015400001a07983 */ /* 0x000ee20000300c00 */
[----:B------:R-:W-:-:S02]  /*15aa0*/  IMAD.MOV.U32 R29, RZ, RZ, R228 ;  /* 0x000000ffff1d7224 */ /* 0x000fc400078e00e4 */
[----:B------:R-:W-:Y:S01]  /*15ab0*/  IMAD.MOV.U32 R30, RZ, RZ, R226 ;  /* 0x000000ffff1e7224 */ /* 0x000fe200078e00e2 */
[----:B------:R-:W4:Y:S01]  /*15ac0*/  LDL.LU.128 R156, [R1+0x1530] ;  /* 0x00153000019c7983 */ /* 0x000f220000300c00 */
[----:B------:R-:W-:Y:S02]  /*15ad0*/  IMAD.MOV.U32 R31, RZ, RZ, R224 ;  /* 0x000000ffff1f7224 */ /* 0x000fe400078e00e0 */
[----:B------:R-:W-:Y:S02]  /*15ae0*/  IMAD.MOV.U32 R33, RZ, RZ, R232 ;  /* 0x000000ffff217224 */ /* 0x000fe400078e00e8 */
[----:B------:R-:W-:Y:S02]  /*15af0*/  IMAD.MOV.U32 R34, RZ, RZ, R230 ;  /* 0x000000ffff227224 */ /* 0x000fe400078e00e6 */
[----:B------:R-:W-:Y:S02]  /*15b00*/  IMAD.MOV.U32 R36, RZ, RZ, R233 ;  /* 0x000000ffff247224 */ /* 0x000fe400078e00e9 */
[----:B------:R-:W-:-:S02]  /*15b10*/  IMAD.MOV.U32 R38, RZ, RZ, R229 ;  /* 0x000000ffff267224 */ /* 0x000fc400078e00e5 */
[----:B------:R-:W-:Y:S02]  /*15b20*/  IMAD.MOV.U32 R40, RZ, RZ, R227 ;  /* 0x000000ffff287224 */ /* 0x000fe400078e00e3 */
        /* <DEDUP_REMOVED lines=26> */
[----:B------:R-:W-:Y:S01]  /*15cd0*/  IMAD.MOV.U32 R94, RZ, RZ, R184 ;  /* 0x000000ffff5e7224 */ /* 0x000fe200078e00b8 */
[----:B------:R-:W-:Y:S01]  /*15ce0*/  VOTEU.ANY UP0, P2 ;  /* 0x00000000003f7886 */ /* 0x000fe20001000100 */
[----:B------:R-:W-:Y:S01]  /*15cf0*/  IMAD.MOV.U32 R35, RZ, RZ, R235 ;  /* 0x000000ffff237224 */ /* 0x000fe200078e00eb */
[----:B------:R-:W3:Y:S01]  /*15d00*/  LDL.LU.128 R164, [R1+0x1550] ;  /* 0x0015500001a47983 */ /* 0x000ee20000300c00 */
[----:B------:R-:W-:-:S02]  /*15d10*/  IMAD.MOV.U32 R37, RZ, RZ, R231 ;  /* 0x000000ffff257224 */ /* 0x000fc400078e00e7 */
[----:B------:R-:W-:Y:S02]  /*15d20*/  IMAD.MOV.U32 R148, RZ, RZ, R19 ;  /* 0x000000ffff947224 */ /* 0x000fe400078e0013 */
[----:B------:R-:W-:Y:S02]  /*15d30*/  IMAD.MOV.U32 R149, RZ, RZ, R18 ;  /* 0x000000ffff957224 */ /* 0x000fe400078e0012 */
[----:B------:R-:W-:Y:S02]  /*15d40*/  IMAD.MOV.U32 R150, RZ, RZ, R3 ;  /* 0x000000ffff967224 */ /* 0x000fe400078e0003 */
[----:B------:R-:W-:Y:S02]  /*15d50*/  IMAD.MOV.U32 R151, RZ, RZ, R2 ;  /* 0x000000ffff977224 */ /* 0x000fe400078e0002 */
[----:B------:R-:W-:Y:S02]  /*15d60*/  IMAD.MOV.U32 R27, RZ, RZ, R225 ;  /* 0x000000ffff1b7224 */ /* 0x000fe400078e00e1 */
[----:B------:R-:W-:-:S02]  /*15d70*/  IMAD.MOV.U32 R26, RZ, RZ, R223 ;  /* 0x000000ffff1a7224 */ /* 0x000fc400078e00df */
[----:B------:R-:W-:-:S06]  /*15d80*/  IMAD.MOV.U32 R25, RZ, RZ, R221 ;  /* 0x000000ffff197224 */ /* 0x000fcc00078e00dd */
[----:B--2---:R-:W-:-:S06]  /*15d90*/  WARPGROUP.ARRIVE ;  /* 0x00000000000079c5 */ /* 0x004fcc0000000000 */
[----:B------:R-:W-:Y:S03]  /*15da0*/  HGMMA.64x256x16.F32.BF16 R24, R152, gdesc[UR4].tnspB, R24, UP0, gsb0 ;  /* 0x43e0000498187df0 */ /* 0x000fe6000b801818 */
[----:B------:R-:W-:Y:S02]  /*15db0*/  WARPGROUP.DEPBAR.LE gsb0, 0x0 ;  /* 0x00008000000079c5 */ /* 0x000fe40000010000 */
[----:B------:R-:W-:Y:S02]  /*15dc0*/  VIADD R154, R16, 0x80 ;  /* 0x00000080109a7836 */ /* 0x000fe40000000000 */
[----:B------:R-:W-:Y:S01]  /*15dd0*/  IMAD.MOV.U32 R155, RZ, RZ, R17 ;  /* 0x000000ffff9b7224 */ /* 0x000fe200078e0011 */
[----:B------:R-:W-:Y:S01]  /*15de0*/  F2FP.BF16.F32.PACK_AB R152, R7, R8 ;  /* 0x000000080798723e */ /* 0x000fe200000010ff */
        /* <DEDUP_REMOVED lines=45> */
[----:B------:R-:W-:Y:S01]  /*160c0*/  IMAD.MOV.U32 R184, RZ, RZ, R100 ;  /* 0x000000ffffb87224 */ /* 0x000fe200078e0064 */
[----:B------:R0:W-:Y:S04]  /*160d0*/  STL.128 [R1+0x13d0], R224 ;  /* 0x0013d0e001007387 */ /* 0x0001e80000100c00 */
[----:B------:R1:W-:Y:S04]  /*160e0*/  STL.128 [R1+0x13c0], R220 ;  /* 0x0013c0dc01007387 */ /* 0x0003e80000100c00 */
        /* <DEDUP_REMOVED lines=10> */
[----:B------:R-:W-:-:S03]  /*16190*/  IMAD.MOV.U32 R232, RZ, RZ, R148 ;  /* 0x000000ffffe87224 */ /* 0x000fc600078e0094 */
[----:B0-----:R-:W3:Y:S01]  /*161a0*/  LDL.LU.128 R224, [R1+0x13d0] ;  /* 0x0013d00001e07983 */ /* 0x001ee20000300c00 */
[----:B------:R-:W-:-:S03]  /*161b0*/  IMAD.MOV.U32 R231, RZ, RZ, R147 ;  /* 0x000000ffffe77224 */ /* 0x000fc600078e0093 */
[----:B-1----:R-:W3:Y:S01]  /*161c0*/  LDL.LU.128 R220, [R1+0x13c0] ;  /* 0x0013c00001dc7983 */ /* 0x002ee20000300c00 */
[----:B------:R-:W-:-:S03]  /*161d0*/  IMAD.MOV.U32 R230, RZ, RZ, R146 ;  /* 0x000000ffffe67224 */ /* 0x000fc600078e0092 */
[----:B--2---:R-:W2:Y:S01]  /*161e0*/  LDL.LU.128 R216, [R1+0x13b0] ;  /* 0x0013b00001d87983 */ /* 0x004ea20000300c00 */
[----:B------:R-:W-:Y:S02]  /*161f0*/  IMAD.MOV.U32 R229, RZ, RZ, R145 ;  /* 0x000000ffffe57224 */ /* 0x000fe400078e0091 */
[----:B----4-:R-:W-:Y:S01]  /*16200*/  IMAD.MOV.U32 R155, RZ, RZ, R79 ;  /* 0x000000ffff9b7224 */ /* 0x010fe200078e004f */
[----:B------:R-:W4:Y:S01]  /*16210*/  LDL.LU.128 R212, [R1+0x13a0] ;  /* 0x0013a00001d47983 */ /* 0x000f220000300c00 */
[----:B------:R-:W-:Y:S02]  /*16220*/  IMAD.MOV.U32 R154, RZ, RZ, R78 ;  /* 0x000000ffff9a7224 */ /* 0x000fe400078e004e */
[----:B------:R-:W-:Y:S01]  /*16230*/  IMAD.MOV.U32 R153, RZ, RZ, R77 ;  /* 0x000000ffff997224 */ /* 0x000fe200078e004d */
[----:B------:R-:W2:Y:S01]  /*16240*/  LDL.LU.128 R208, [R1+0x1390] ;  /* 0x0013900001d07983 */ /* 0x000ea20000300c00 */
[----:B------:R-:W-:-:S03]  /*16250*/  IMAD.MOV.U32 R152, RZ, RZ, R76 ;  /* 0x000000ffff987224 */ /* 0x000fc600078e004c */
[----:B------:R-:W4:Y:S04]  /*16260*/  LDL.LU.128 R204, [R1+0x1380] ;  /* 0x0013800001cc7983 */ /* 0x000f280000300c00 */
[----:B------:R-:W2:Y:S04]  /*16270*/  LDL.LU.128 R200, [R1+0x1370] ;  /* 0x0013700001c87983 */ /* 0x000ea80000300c00 */
[----:B------:R-:W4:Y:S04]  /*16280*/  LDL.LU.128 R196, [R1+0x1360] ;  /* 0x0013600001c47983 */ /* 0x000f280000300c00 */
[----:B------:R-:W2:Y:S04]  /*16290*/  LDL.LU.128 R192, [R1+0x1350] ;  /* 0x0013500001c07983 */ /* 0x000ea80000300c00 */
[----:B------:R-:W4:Y:S04]  /*162a0*/  LDL.LU.128 R188, [R1+0x1340] ;  /* 0x0013400001bc7983 */ /* 0x000f280000300c00 */
[----:B------:R-:W2:Y:S01]  /*162b0*/  LDL.LU.128 R184, [R1+0x1330] ;  /* 0x0013300001b87983 */ /* 0x000ea20000300c00 */
[----:B------:R-:W-:-:S02]  /*162c0*/  IMAD.MOV.U32 R148, RZ, RZ, R72 ;  /* 0x000000ffff947224 */ /* 0x000fc400078e0048 */
[----:B------:R-:W-:Y:S01]  /*162d0*/  IMAD.MOV.U32 R147, RZ, RZ, R71 ;  /* 0x000000ffff937224 */ /* 0x000fe200078e0047 */
[----:B------:R0:W-:Y:S01]  /*162e0*/  STL.128 [R1+0x330], R152 ;  /* 0x0003309801007387 */ /* 0x0001e20000100c00 */
[----:B------:R-:W-:Y:S02]  /*162f0*/  IMAD.MOV.U32 R146, RZ, RZ, R70 ;  /* 0x000000ffff927224 */ /* 0x000fe400078e0046 */
[----:B------:R-:W-:Y:S02]  /*16300*/  IMAD.MOV.U32 R145, RZ, RZ, R69 ;  /* 0x000000ffff917224 */ /* 0x000fe400078e0045 */
[----:B------:R-:W-:Y:S02]  /*16310*/  IMAD.MOV.U32 R72, RZ, RZ, R155 ;  /* 0x000000ffff487224 */ /* 0x000fe400078e009b */
[----:B------:R-:W-:Y:S02]  /*16320*/  IMAD.MOV.U32 R71, RZ, RZ, R154 ;  /* 0x000000ffff477224 */ /* 0x000fe400078e009a */
[----:B------:R-:W-:-:S02]  /*16330*/  IMAD.MOV.U32 R70, RZ, RZ, R153 ;  /* 0x000000ffff467224 */ /* 0x000fc400078e0099 */
[----:B------:R-:W-:Y:S02]  /*16340*/  IMAD.MOV.U32 R69, RZ, RZ, R152 ;  /* 0x000000ffff457224 */ /* 0x000fe400078e0098 */
[----:B0-----:R-:W4:Y:S01]  /*16350*/  LDL.LU.128 R152, [R1+0x12b0] ;  /* 0x0012b00001987983 */ /* 0x001f220000300c00 */
[----:B------:R-:W-:-:S03]  /*16360*/  IMAD.MOV.U32 R235, RZ, RZ, R151 ;  /* 0x000000ffffeb7224 */ /* 0x000fc600078e0097 */
[----:B------:R0:W-:Y:S01]  /*16370*/  STL.128 [R1+0x1300], R172 ;  /* 0x001300ac01007387 */ /* 0x0001e20000100c00 */
[----:B------:R-:W-:-:S03]  /*16380*/  IMAD.MOV.U32 R7, RZ, RZ, R150 ;  /* 0x000000ffff077224 */ /* 0x000fc600078e0096 */
[----:B------:R1:W-:Y:S01]  /*16390*/  STL.128 [R1+0x12f0], R168 ;  /* 0x0012f0a801007387 */ /* 0x0003e20000100c00 */
[----:B------:R-:W-:-:S03]  /*163a0*/  IMAD.MOV.U32 R233, RZ, RZ, R149 ;  /* 0x000000ffffe97224 */ /* 0x000fc600078e0095 */
[----:B---3--:R3:W-:Y:S01]  /*163b0*/  STL.128 [R1+0x12e0], R164 ;  /* 0x0012e0a401007387 */ /* 0x0087e20000100c00 */
[----:B------:R-:W-:-:S03]  /*163c0*/  IMAD.MOV.U32 R228, RZ, RZ, R144 ;  /* 0x000000ffffe47224 */ /* 0x000fc600078e0090 */
[----:B------:R3:W-:Y:S01]  /*163d0*/  STL.128 [R1+0x12d0], R160 ;  /* 0x0012d0a001007387 */ /* 0x0007e20000100c00 */
[----:B------:R-:W-:Y:S02]  /*163e0*/  IMAD.MOV.U32 R151, RZ, RZ, R75 ;  /* 0x000000ffff977224 */ /* 0x000fe400078e004b */
[----:B0-----:R-:W-:Y:S01]  /*163f0*/  IMAD.MOV.U32 R175, RZ, RZ, R99 ;  /* 0x000000ffffaf7224 */ /* 0x001fe200078e0063 */
[----:B------:R0:W-:Y:S01]  /*16400*/  STL.128 [R1+0x12c0], R156 ;  /* 0x0012c09c01007387 */ /* 0x0001e20000100c00 */
[----:B------:R-:W-:Y:S02]  /*16410*/  IMAD.MOV.U32 R174, RZ, RZ, R98 ;  /* 0x000000ffffae7224 */ /* 0x000fe400078e0062 */
[----:B------:R-:W-:Y:S02]  /*16420*/  IMAD.MOV.U32 R173, RZ, RZ, R97 ;  /* 0x000000ffffad7224 */ /* 0x000fe400078e0061 */
[----:B------:R-:W-:Y:S02]  /*16430*/  IMAD.MOV.U32 R172, RZ, RZ, R96 ;  /* 0x000000ffffac7224 */ /* 0x000fe400078e0060 */
[----:B-1----:R-:W-:-:S02]  /*16440*/  IMAD.MOV.U32 R171, RZ, RZ, R95 ;  /* 0x000000ffffab7224 */ /* 0x002fc400078e005f */
[----:B------:R-:W-:Y:S02]  /*16450*/  IMAD.MOV.U32 R170, RZ, RZ, R94 ;  /* 0x000000ffffaa7224 */ /* 0x000fe400078e005e */
[----:B------:R-:W-:Y:S02]  /*16460*/  IMAD.MOV.U32 R169, RZ, RZ, R93 ;  /* 0x000000ffffa97224 */ /* 0x000fe400078e005d */
[----:B------:R-:W-:Y:S02]  /*16470*/  IMAD.MOV.U32 R168, RZ, RZ, R92 ;  /* 0x000000ffffa87224 */ /* 0x000fe400078e005c */
[----:B---3--:R-:W-:Y:S02]  /*16480*/  IMAD.MOV.U32 R167, RZ, RZ, R91 ;  /* 0x000000ffffa77224 */ /* 0x008fe400078e005b */
[----:B------:R-:W-:Y:S02]  /*16490*/  IMAD.MOV.U32 R166, RZ, RZ, R90 ;  /* 0x000000ffffa67224 */ /* 0x000fe400078e005a */
[----:B------:R-:W-:-:S02]  /*164a0*/  IMAD.MOV.U32 R165, RZ, RZ, R89 ;  /* 0x000000ffffa57224 */ /* 0x000fc400078e0059 */
[----:B------:R-:W-:Y:S02]  /*164b0*/  IMAD.MOV.U32 R164, RZ, RZ, R88 ;  /* 0x000000ffffa47224 */ /* 0x000fe400078e0058 */
[----:B------:R-:W-:Y:S02]  /*164c0*/  IMAD.MOV.U32 R163, RZ, RZ, R87 ;  /* 0x000000ffffa37224 */ /* 0x000fe400078e0057 */
[----:B------:R-:W-:Y:S02]  /*164d0*/  IMAD.MOV.U32 R162, RZ, RZ, R86 ;  /* 0x000000ffffa27224 */ /* 0x000fe400078e0056 */
[----:B------:R-:W-:Y:S02]  /*164e0*/  IMAD.MOV.U32 R161, RZ, RZ, R85 ;  /* 0x000000ffffa17224 */ /* 0x000fe400078e0055 */
[----:B------:R-:W-:Y:S02]  /*164f0*/  IMAD.MOV.U32 R160, RZ, RZ, R84 ;  /* 0x000000ffffa07224 */ /* 0x000fe400078e0054 */
[----:B0-----:R-:W-:-:S02]  /*16500*/  IMAD.MOV.U32 R159, RZ, RZ, R83 ;  /* 0x000000ffff9f7224 */ /* 0x001fc400078e0053 */
        /* <DEDUP_REMOVED lines=175> */
[----:B------:R-:W-:Y:S01]  /*17000*/  IMAD.MOV.U32 R45, RZ, RZ, R38 ;  /* 0x000000ffff2d7224 */ /* 0x000fe200078e0026 */
[----:B------:R4:W-:Y:S01]  /*17010*/  STL.128 [R1+0x270], R104 ;  /* 0x0002706801007387 */ /* 0x0009e20000100c00 */
[----:B------:R-:W-:Y:S02]  /*17020*/  IMAD.MOV.U32 R44, RZ, RZ, R37 ;  /* 0x000000ffff2c7224 */ /* 0x000fe400078e0025 */
[----:B------:R-:W-:Y:S01]  /*17030*/  IMAD.MOV.U32 R43, RZ, RZ, R36 ;  /* 0x000000ffff2b7224 */ /* 0x000fe200078e0024 */
[----:B------:R0:W-:Y:S01]  /*17040*/  STL.128 [R1+0x280], R108 ;  /* 0x0002806c01007387 */ /* 0x0001e20000100c00 */
[----:B------:R-:W-:Y:S02]  /*17050*/  IMAD.MOV.U32 R42, RZ, RZ, R35 ;  /* 0x000000ffff2a7224 */ /* 0x000fe400078e0023 */
[----:B------:R-:W-:Y:S01]  /*17060*/  IMAD.MOV.U32 R41, RZ, RZ, R34 ;  /* 0x000000ffff297224 */ /* 0x000fe200078e0022 */
[----:B------:R1:W-:Y:S01]  /*17070*/  STL.128 [R1+0x290], R112 ;  /* 0x0002907001007387 */ /* 0x0003e20000100c00 */
[----:B------:R-:W-:-:S02]  /*17080*/  IMAD.MOV.U32 R40, RZ, RZ, R33 ;  /* 0x000000ffff287224 */ /* 0x000fc400078e0021 */
        /* <DEDUP_REMOVED lines=18> */
[----:B--2---:R-:W-:Y:S01]  /*171b0*/  IMAD.MOV.U32 R100, RZ, RZ, R184 ;  /* 0x000000ffff647224 */ /* 0x004fe200078e00b8 */
[----:B------:R2:W-:Y:S01]  /*171c0*/  STL.128 [R1+0x300], R140 ;  /* 0x0003008c01007387 */ /* 0x0005e20000100c00 */
[----:B------:R-:W-:Y:S02]  /*171d0*/  IMAD.MOV.U32 R101, RZ, RZ, R185 ;  /* 0x000000ffff657224 */ /* 0x000fe400078e00b9 */
[----:B------:R-:W-:Y:S01]  /*171e0*/  IMAD.MOV.U32 R102, RZ, RZ, R186 ;  /* 0x000000ffff667224 */ /* 0x000fe200078e00ba */
[----:B------:R2:W-:Y:S01]  /*171f0*/  STL.128 [R1+0x310], R144 ;  /* 0x0003109001007387 */ /* 0x0005e20000100c00 */
[----:B------:R-:W-:Y:S02]  /*17200*/  IMAD.MOV.U32 R103, RZ, RZ, R187 ;  /* 0x000000ffff677224 */ /* 0x000fe400078e00bb */
[----:B----4-:R-:W-:Y:S01]  /*17210*/  IMAD.MOV.U32 R104, RZ, RZ, R188 ;  /* 0x000000ffff687224 */ /* 0x010fe200078e00bc */
[----:B------:R4:W-:Y:S01]  /*17220*/  STL.128 [R1+0x320], R148 ;  /* 0x0003209401007387 */ /* 0x0009e20000100c00 */
[----:B------:R-:W-:-:S02]  /*17230*/  IMAD.MOV.U32 R105, RZ, RZ, R189 ;  /* 0x000000ffff697224 */ /* 0x000fc400078e00bd */
[----:B------:R-:W-:Y:S02]  /*17240*/  IMAD.MOV.U32 R106, RZ, RZ, R190 ;  /* 0x000000ffff6a7224 */ /* 0x000fe400078e00be */
[----:B------:R-:W-:Y:S02]  /*17250*/  IMAD.MOV.U32 R107, RZ, RZ, R191 ;  /* 0x000000ffff6b7224 */ /* 0x000fe400078e00bf */
[----:B0-----:R-:W-:Y:S02]  /*17260*/  IMAD.MOV.U32 R108, RZ, RZ, R4 ;  /* 0x000000ffff6c7224 */ /* 0x001fe400078e0004 */
[----:B------:R-:W-:Y:S02]  /*17270*/  IMAD.MOV.U32 R109, RZ, RZ, R0 ;  /* 0x000000ffff6d7224 */ /* 0x000fe400078e0000 */
[----:B------:R-:W-:Y:S02]  /*17280*/  IMAD.MOV.U32 R110, RZ, RZ, R8 ;  /* 0x000000ffff6e7224 */ /* 0x000fe400078e0008 */
[----:B------:R-:W-:-:S02]  /*17290*/  IMAD.MOV.U32 R111, RZ, RZ, R195 ;  /* 0x000000ffff6f7224 */ /* 0x000fc400078e00c3 */
[----:B-1----:R-:W-:Y:S02]  /*172a0*/  IMAD.MOV.U32 R112, RZ, RZ, R196 ;  /* 0x000000ffff707224 */ /* 0x002fe400078e00c4 */
[----:B------:R-:W-:Y:S02]  /*172b0*/  IMAD.MOV.U32 R113, RZ, RZ, R197 ;  /* 0x000000ffff717224 */ /* 0x000fe400078e00c5 */
[----:B------:R-:W-:Y:S02]  /*172c0*/  IMAD.MOV.U32 R114, RZ, RZ, R198 ;  /* 0x000000ffff727224 */ /* 0x000fe400078e00c6 */
[----:B------:R-:W-:Y:S02]  /*172d0*/  IMAD.MOV.U32 R115, RZ, RZ, R199 ;  /* 0x000000ffff737224 */ /* 0x000fe400078e00c7 */
[----:B---3--:R-:W-:Y:S02]  /*172e0*/  IMAD.MOV.U32 R116, RZ, RZ, R200 ;  /* 0x000000ffff747224 */ /* 0x008fe400078e00c8 */
        /* <DEDUP_REMOVED lines=23> */
[----:B--2---:R-:W-:Y:S02]  /*17460*/  IMAD.MOV.U32 R140, RZ, RZ, R224 ;  /* 0x000000ffff8c7224 */ /* 0x004fe400078e00e0 */
[----:B------:R-:W-:-:S02]  /*17470*/  IMAD.MOV.U32 R141, RZ, RZ, R225 ;  /* 0x000000ffff8d7224 */ /* 0x000fc400078e00e1 */
[----:B------:R-:W-:Y:S02]  /*17480*/  IMAD.MOV.U32 R142, RZ, RZ, R226 ;  /* 0x000000ffff8e7224 */ /* 0x000fe400078e00e2 */
[----:B------:R-:W-:Y:S02]  /*17490*/  IMAD.MOV.U32 R143, RZ, RZ, R227 ;  /* 0x000000ffff8f7224 */ /* 0x000fe400078e00e3 */
[----:B------:R-:W-:Y:S02]  /*174a0*/  IMAD.MOV.U32 R144, RZ, RZ, R228 ;  /* 0x000000ffff907224 */ /* 0x000fe400078e00e4 */
[----:B------:R-:W-:Y:S02]  /*174b0*/  IMAD.MOV.U32 R145, RZ, RZ, R229 ;  /* 0x000000ffff917224 */ /* 0x000fe400078e00e5 */
[----:B------:R-:W-:Y:S02]  /*174c0*/  IMAD.MOV.U32 R146, RZ, RZ, R230 ;  /* 0x000000ffff927224 */ /* 0x000fe400078e00e6 */
[----:B------:R-:W-:-:S02]  /*174d0*/  IMAD.MOV.U32 R147, RZ, RZ, R231 ;  /* 0x000000ffff937224 */ /* 0x000fc400078e00e7 */
[----:B----4-:R-:W-:Y:S02]  /*174e0*/  IMAD.MOV.U32 R148, RZ, RZ, R232 ;  /* 0x000000ffff947224 */ /* 0x010fe400078e00e8 */
[----:B------:R-:W-:Y:S02]  /*174f0*/  IMAD.MOV.U32 R149, RZ, RZ, R233 ;  /* 0x000000ffff957224 */ /* 0x000fe400078e00e9 */
[----:B------:R-:W-:Y:S02]  /*17500*/  IMAD.MOV.U32 R150, RZ, RZ, R7 ;  /* 0x000000ffff967224 */ /* 0x000fe400078e0007 */
[----:B------:R-:W-:Y:S02]  /*17510*/  IMAD.MOV.U32 R151, RZ, RZ, R235 ;  /* 0x000000ffff977224 */ /* 0x000fe400078e00eb */
[----:B------:R-:W-:Y:S02]  /*17520*/  IMAD.MOV.U32 R24, RZ, RZ, R18 ;  /* 0x000000ffff187224 */ /* 0x000fe400078e0012 */
[----:B------:R-:W-:-:S02]  /*17530*/  IMAD.MOV.U32 R25, RZ, RZ, R2 ;  /* 0x000000ffff197224 */ /* 0x000fc400078e0002 */
[----:B------:R-:W-:Y:S02]  /*17540*/  IMAD.MOV.U32 R26, RZ, RZ, R3 ;  /* 0x000000ffff1a7224 */ /* 0x000fe400078e0003 */
[----:B------:R-:W-:-:S06]  /*17550*/  IMAD.MOV.U32 R27, RZ, RZ, R19 ;  /* 0x000000ffff1b7224 */ /* 0x000fcc00078e0013 */
[----:B------:R-:W-:-:S06]  /*17560*/  WARPGROUP.ARRIVE ;  /* 0x00000000000079c5 */ /* 0x000fcc0000000000 */
[----:B------:R-:W-:Y:S01]  /*17570*/  HGMMA.64x256x16.F32.BF16 R24, R152, gdesc[UR4].tnspB, R24, gsb0 ;  /* 0x43e0000498187df0 */ /* 0x000fe20008001818 */
[----:B------:R0:W-:Y:S04]  /*17580*/  STL.128 [R1+0x340], R156 ;  /* 0x0003409c01007387 */ /* 0x0001e80000100c00 */
[----:B------:R1:W-:Y:S04]  /*17590*/  STL.128 [R1+0x350], R160 ;  /* 0x000350a001007387 */ /* 0x0003e80000100c00 */
[----:B0-----:R-:W2:Y:S04]  /*175a0*/  LDL.LU.128 R156, [R1+0x12c0] ;  /* 0x0012c000019c7983 */ /* 0x001ea80000300c00 */
[----:B-1----:R-:W3:Y:S04]  /*175b0*/  LDL.LU.128 R160, [R1+0x12d0] ;  /* 0x0012d00001a07983 */ /* 0x002ee80000300c00 */
[----:B------:R0:W-:Y:S04]  /*175c0*/  STL.128 [R1+0x370], R168 ;  /* 0x000370a801007387 */ /* 0x0001e80000100c00 */
[----:B------:R1:W-:Y:S04]  /*175d0*/  STL.128 [R1+0x360], R164 ;  /* 0x000360a401007387 */ /* 0x0003e80000100c00 */
[----:B0-----:R-:W4:Y:S04]  /*175e0*/  LDL.LU.128 R168, [R1+0x12f0] ;  /* 0x0012f00001a87983 */ /* 0x001f280000300c00 */
[----:B-1----:R-:W4:Y:S04]  /*175f0*/  LDL.LU.128 R164, [R1+0x12e0] ;  /* 0x0012e00001a47983 */ /* 0x002f280000300c00 */
[----:B------:R0:W-:Y:S04]  /*17600*/  STL [R1+0x12a8], R194 ;  /* 0x0012a8c201007387 */ /* 0x0001e80000100800 */
[----:B------:R1:W-:Y:S01]  /*17610*/  STL.64 [R1+0x12a0], R192 ;  /* 0x0012a0c001007387 */ /* 0x0003e20000100a00 */
[----:B0-----:R-:W-:-:S02]  /*17620*/  IMAD.MOV.U32 R194, RZ, RZ, R8 ;  /* 0x000000ffffc27224 */ /* 0x001fc400078e0008 */
[----:B-1----:R-:W-:Y:S02]  /*17630*/  IMAD.MOV.U32 R192, RZ, RZ, R4 ;  /* 0x000000ffffc07224 */ /* 0x002fe400078e0004 */
[----:B------:R-:W-:-:S05]  /*17640*/  IMAD.MOV.U32 R193, RZ, RZ, R0 ;  /* 0x000000ffffc17224 */ /* 0x000fca00078e0000 */
[----:B------:R0:W-:Y:S04]  /*17650*/  STL.128 [R1+0x3b0], R192 ;  /* 0x0003b0c001007387 */ /* 0x0001e80000100c00 */
[----:B0-----:R-:W4:Y:S04]  /*17660*/  LDL.LU R194, [R1+0x12a8] ;  /* 0x0012a80001c27983 */ /* 0x001f280000300800 */
[----:B------:R-:W4:Y:S01]  /*17670*/  LDL.LU.64 R192, [R1+0x12a0] ;  /* 0x0012a00001c07983 */ /* 0x000f220000300a00 */
[----:B------:R-:W-:-:S05]  /*17680*/  IMAD.MOV.U32 R183, RZ, RZ, 0x1 ;  /* 0x00000001ffb77424 */ /* 0x000fca00078e00ff */
[----:B------:R0:W-:Y:S04]  /*17690*/  STL.128 [R1+0x1320], R180 ;  /* 0x001320b401007387 */ /* 0x0001e80000100c00 */
[----:B------:R1:W-:Y:S04]  /*176a0*/  STL.128 [R1+0x1310], R176 ;  /* 0x001310b001007387 */ /* 0x0003e80000100c00 */
[----:B------:R1:W-:Y:S04]  /*176b0*/  STL.128 [R1+0x380], R172 ;  /* 0x000380ac01007387 */ /* 0x0003e80000100c00 */
[----:B0-----:R-:W4:Y:S04]  /*176c0*/  LDL.LU.128 R180, [R1+0x1320] ;  /* 0x0013200001b47983 */ /* 0x001f280000300c00 */
[----:B-1----:R-:W4:Y:S04]  /*176d0*/  LDL.LU.128 R176, [R1+0x1310] ;  /* 0x0013100001b07983 */ /* 0x002f280000300c00 */
[----:B------:R-:W4:Y:S01]  /*176e0*/  LDL.LU.128 R172, [R1+0x1300] ;  /* 0x0013000001ac7983 */ /* 0x000f220000300c00 */
[----:B------:R-:W-:-:S03]  /*176f0*/  WARPGROUP.DEPBAR.LE gsb0, 0x0 ;  /* 0x00008000000079c5 */ /* 0x000fc60000010000 */
        /* <DEDUP_REMOVED lines=9> */
[----:B0-----:R-:W4:Y:S04]  /*17790*/  LDL.LU.128 R140, [R1+0x1200] ;  /* 0x00120000018c7983 */ /* 0x001f280000300c00 */
[----:B-1----:R-:W4:Y:S04]  /*177a0*/  LDL.LU.128 R136, [R1+0x11f0] ;  /* 0x0011f00001887983 */ /* 0x002f280000300c00 */
[----:B------:R-:W4:Y:S04]  /*177b0*/  LDL.LU.128 R132, [R1+0x11e0] ;  /* 0x0011e00001847983 */ /* 0x000f280000300c00 */
[----:B------:R-:W4:Y:S04]  /*177c0*/  LDL.LU.128 R128, [R1+0x11d0] ;  /* 0x0011d00001807983 */ /* 0x000f280000300c00 */
[----:B------:R-:W4:Y:S04]  /*177d0*/  LDL.LU.128 R124, [R1+0x11c0] ;  /* 0x0011c000017c7983 */ /* 0x000f280000300c00 */
[----:B------:R-:W4:Y:S04]  /*177e0*/  LDL.LU.128 R120, [R1+0x11b0] ;  /* 0x0011b00001787983 */ /* 0x000f280000300c00 */
[----:B------:R-:W4:Y:S04]  /*177f0*/  LDL.LU.128 R116, [R1+0x11a0] ;  /* 0x0011a00001747983 */ /* 0x000f280000300c00 */
[----:B------:R-:W4:Y:S04]  /*17800*/  LDL.LU.128 R112, [R1+0x1190] ;  /* 0x0011900001707983 */ /* 0x000f280000300c00 */
[----:B------:R-:W4:Y:S04]  /*17810*/  LDL.LU.128 R108, [R1+0x1180] ;  /* 0x00118000016c7983 */ /* 0x000f280000300c00 */
[----:B------:R0:W-:Y:S04]  /*17820*/  STL.128 [R1+0x1220], R148 ;  /* 0x0012209401007387 */ /* 0x0001e80000100c00 */
[----:B------:R1:W-:Y:S04]  /*17830*/  STL.128 [R1+0x1210], R144 ;  /* 0x0012109001007387 */ /* 0x0003e80000100c00 */
[----:B0-----:R-:W4:Y:S04]  /*17840*/  LDL.LU.128 R148, [R1+0x1220] ;  /* 0x0012200001947983 */ /* 0x001f280000300c00 */
[----:B-1----:R-:W4:Y:S04]  /*17850*/  LDL.LU.128 R144, [R1+0x1210] ;  /* 0x0012100001907983 */ /* 0x002f280000300c00 */
[----:B---3--:R0:W-:Y:S04]  /*17860*/  STL.128 [R1+0x1240], R160 ;  /* 0x001240a001007387 */ /* 0x0081e80000100c00 */
[----:B--2---:R1:W-:Y:S04]  /*17870*/  STL.128 [R1+0x1230], R156 ;  /* 0x0012309c01007387 */ /* 0x0043e80000100c00 */
[----:B0-----:R-:W2:Y:S04]  /*17880*/  LDL.LU.128 R160, [R1+0x1240] ;  /* 0x0012400001a07983 */ /* 0x001ea80000300c00 */
[----:B-1----:R-:W3:Y:S04]  /*17890*/  LDL.LU.128 R156, [R1+0x1230] ;  /* 0x00123000019c7983 */ /* 0x002ee80000300c00 */
[----:B----4-:R0:W-:Y:S04]  /*178a0*/  STL.128 [R1+0x1260], R168 ;  /* 0x001260a801007387 */ /* 0x0101e80000100c00 */
[----:B------:R1:W-:Y:S04]  /*178b0*/  STL.128 [R1+0x1250], R164 ;  /* 0x001250a401007387 */ /* 0x0003e80000100c00 */
[----:B0-----:R-:W4:Y:S04]  /*178c0*/  LDL.LU.128 R168, [R1+0x1260] ;  /* 0x0012600001a87983 */ /* 0x001f280000300c00 */
[----:B-1----:R-:W4:Y:S01]  /*178d0*/  LDL.LU.128 R164, [R1+0x1250] ;  /* 0x0012500001a47983 */ /* 0x002f220000300c00 */
[----:B------:R-:W-:-:S02]  /*178e0*/  F2FP.BF16.F32.PACK_AB R152, R15, R20 ;  /* 0x000000140f98723e */ /* 0x000fc400000010ff */
[----:B------:R-:W-:Y:S01]  /*178f0*/  F2FP.BF16.F32.PACK_AB R153, R11, R12 ;  /* 0x0000000c0b99723e */ /* 0x000fe200000010ff */
[----:B------:R0:W-:Y:S01]  /*17900*/  STL.128 [R1+0x390], R184 ;  /* 0x000390b801007387 */ /* 0x0001e20000100c00 */
[----:B------:R-:W-:Y:S02]  /*17910*/  F2FP.BF16.F32.PACK_AB R154, R21, R22 ;  /* 0x00000016159a723e */ /* 0x000fe400000010ff */
[----:B------:R-:W-:Y:S01]  /*17920*/  F2FP.BF16.F32.PACK_AB R155, R13, R14 ;  /* 0x0000000e0d9b723e */ /* 0x000fe200000010ff */
[----:B------:R1:W-:Y:S04]  /*17930*/  STL.128 [R1+0x3a0], R188 ;  /* 0x0003a0bc01007387 */ /* 0x0003e80000100c00 */
[----:B------:R-:W-:Y:S04]  /*17940*/  STL.128 [R1+0x3c0], R196 ;  /* 0x0003c0c401007387 */ /* 0x000fe80000100c00 */
[----:B------:R-:W-:Y:S04]  /*17950*/  STL.128 [R1+0x3d0], R200 ;  /* 0x0003d0c801007387 */ /* 0x000fe80000100c00 */
[----:B------:R-:W-:Y:S01]  /*17960*/  STL.128 [R1+0x3e0], R204 ;  /* 0x0003e0cc01007387 */ /* 0x000fe20000100c00 */
[----:B0-----:R-:W-:-:S02]  /*17970*/  IMAD.MOV.U32 R187, RZ, RZ, R103 ;  /* 0x000000ffffbb7224 */ /* 0x001fc400078e0067 */
[----:B------:R-:W-:Y:S01]  /*17980*/  IMAD.MOV.U32 R186, RZ, RZ, R102 ;  /* 0x000000ffffba7224 */ /* 0x000fe200078e0066 */
[----:B------:R-:W-:Y:S01]  /*17990*/  STL.128 [R1+0x3f0], R208 ;  /* 0x0003f0d001007387 */ /* 0x000fe20000100c00 */
[----:B-1----:R-:W-:Y:S02]  /*179a0*/  IMAD.MOV.U32 R191, RZ, RZ, R107 ;  /* 0x000000ffffbf7224 */ /* 0x002fe400078e006b */
[----:B------:R-:W-:Y:S01]  /*179b0*/  IMAD.MOV.U32 R190, RZ, RZ, R106 ;  /* 0x000000ffffbe7224 */ /* 0x000fe200078e006a */
[----:B------:R-:W-:Y:S01]  /*179c0*/  STL.128 [R1+0x400], R212 ;  /* 0x000400d401007387 */ /* 0x000fe20000100c00 */
[----:B------:R-:W-:Y:S02]  /*179d0*/  IMAD.MOV.U32 R189, RZ, RZ, R105 ;  /* 0x000000ffffbd7224 */ /* 0x000fe400078e0069 */
[----:B------:R-:W-:Y:S01]  /*179e0*/  IMAD.MOV.U32 R188, RZ, RZ, R104 ;  /* 0x000000ffffbc7224 */ /* 0x000fe200078e0068 */
[----:B------:R-:W-:Y:S01]  /*179f0*/  STL.128 [R1+0x410], R216 ;  /* 0x000410d801007387 */ /* 0x000fe20000100c00 */
[----:B------:R-:W-:-:S02]  /*17a00*/  IMAD.MOV.U32 R185, RZ, RZ, R101 ;  /* 0x000000ffffb97224 */ /* 0x000fc400078e0065 */
[----:B------:R-:W-:Y:S01]  /*17a10*/  IMAD.MOV.U32 R184, RZ, RZ, R100 ;  /* 0x000000ffffb87224 */ /* 0x000fe200078e0064 */
[----:B------:R-:W-:Y:S04]  /*17a20*/  STL.128 [R1+0x420], R220 ;  /* 0x000420dc01007387 */ /* 0x000fe80000100c00 */
[----:B------:R-:W-:Y:S01]  /*17a30*/  STL.128 [R1+0x430], R224 ;  /* 0x000430e001007387 */ /* 0x000fe20000100c00 */
[----:B------:R-:W-:-:S03]  /*17a40*/  IMAD.MOV.U32 R15, RZ, RZ, R19 ;  /* 0x000000ffff0f7224 */ /* 0x000fc600078e0013 */
[----:B------:R0:W-:Y:S04]  /*17a50*/  STL.128 [R1+0x10e0], R188 ;  /* 0x0010e0bc01007387 */ /* 0x0001e80000100c00 */
[----:B------:R1:W-:Y:S04]  /*17a60*/  STL.128 [R1+0x10d0], R184 ;  /* 0x0010d0b801007387 */ /* 0x0003e80000100c00 */
[----:B------:R1:W-:Y:S04]  /*17a70*/  STL.128 [R1+0x1050], R152 ;  /* 0x0010509801007387 */ /* 0x0003e80000100c00 */
[----:B------:R-:W-:Y:S04]  /*17a80*/  STL.128 [R1+0x440], R228 ;  /* 0x000440e401007387 */ /* 0x000fe80000100c00 */
[----:B0-----:R-:W4:Y:S04]  /*17a90*/  LDL.LU.128 R188, [R1+0x10e0] ;  /* 0x0010e00001bc7983 */ /* 0x001f280000300c00 */
[----:B-1----:R-:W4:Y:S01]  /*17aa0*/  LDL.LU.128 R184, [R1+0x10d0] ;  /* 0x0010d00001b87983 */ /* 0x002f220000300c00 */
[----:B------:R-:W-:-:S02]  /*17ab0*/  IMAD.MOV.U32 R155, RZ, RZ, R79 ;  /* 0x000000ffff9b7224 */ /* 0x000fc400078e004f */
[----:B------:R-:W-:Y:S02]  /*17ac0*/  IMAD.MOV.U32 R154, RZ, RZ, R78 ;  /* 0x000000ffff9a7224 */ /* 0x000fe400078e004e */
[----:B------:R-:W-:Y:S02]  /*17ad0*/  IMAD.MOV.U32 R153, RZ, RZ, R77 ;  /* 0x000000ffff997224 */ /* 0x000fe400078e004d */
[----:B------:R-:W-:-:S05]  /*17ae0*/  IMAD.MOV.U32 R152, RZ, RZ, R76 ;  /* 0x000000ffff987224 */ /* 0x000fca00078e004c */
[----:B------:R-:W-:Y:S04]  /*17af0*/  STL.128 [R1+0x330], R152 ;  /* 0x0003309801007387 */ /* 0x000fe80000100c00 */
[----:B------:R0:W-:Y:S04]  /*17b00*/  STL.128 [R1+0x1290], R180 ;  /* 0x001290b401007387 */ /* 0x0001e80000100c00 */
[----:B------:R1:W-:Y:S04]  /*17b10*/  STL.128 [R1+0x1280], R176 ;  /* 0x001280b001007387 */ /* 0x0003e80000100c00 */
[----:B------:R1:W-:Y:S04]  /*17b20*/  STL.128 [R1+0x1270], R172 ;  /* 0x001270ac01007387 */ /* 0x0003e80000100c00 */
[----:B0-----:R-:W4:Y:S04]  /*17b30*/  LDL.LU.128 R180, [R1+0x1290] ;  /* 0x0012900001b47983 */ /* 0x001f280000300c00 */
[----:B-1----:R-:W4:Y:S04]  /*17b40*/  LDL.LU.128 R176, [R1+0x1280] ;  /* 0x0012800001b07983 */ /* 0x002f280000300c00 */
[----:B------:R-:W4:Y:S01]  /*17b50*/  LDL.LU.128 R172, [R1+0x1270] ;  /* 0x0012700001ac7983 */ /* 0x000f220000300c00 */
        /* <DEDUP_REMOVED lines=41> */
[----:B------:R1:W-:Y:S01]  /*17df0*/  STL.128 [R1+0x10f0], R192 ;  /* 0x0010f0c001007387 */ /* 0x0003e20000100c00 */
[----:B------:R-:W-:-:S03]  /*17e00*/  IMAD.MOV.U32 R10, RZ, RZ, R148 ;  /* 0x000000ffff0a7224 */ /* 0x000fc600078e0094 */
[----:B0-----:R-:W4:Y:S01]  /*17e10*/  LDL.LU.128 R224, [R1+0x1170] ;  /* 0x0011700001e07983 */ /* 0x001f220000300c00 */
[----:B------:R-:W-:-:S03]  /*17e20*/  IMAD.MOV.U32 R19, RZ, RZ, R147 ;  /* 0x000000ffff137224 */ /* 0x000fc600078e0093 */
[----:B-1----:R-:W4:Y:S01]  /*17e30*/  LDL.LU.128 R220, [R1+0x1160] ;  /* 0x0011600001dc7983 */ /* 0x002f220000300c00 */
[----:B------:R-:W-:-:S03]  /*17e40*/  IMAD.MOV.U32 R230, RZ, RZ, R146 ;  /* 0x000000ffffe67224 */ /* 0x000fc600078e0092 */
[----:B------:R-:W4:Y:S01]  /*17e50*/  LDL.LU.128 R216, [R1+0x1150] ;  /* 0x0011500001d87983 */ /* 0x000f220000300c00 */
[----:B------:R-:W-:-:S03]  /*17e60*/  IMAD.MOV.U32 R229, RZ, RZ, R145 ;  /* 0x000000ffffe57224 */ /* 0x000fc600078e0091 */
[----:B------:R-:W4:Y:S04]  /*17e70*/  LDL.LU.128 R212, [R1+0x1140] ;  /* 0x0011400001d47983 */ /* 0x000f280000300c00 */
[----:B------:R-:W4:Y:S04]  /*17e80*/  LDL.LU.128 R208, [R1+0x1130] ;  /* 0x0011300001d07983 */ /* 0x000f280000300c00 */
[----:B------:R-:W4:Y:S04]  /*17e90*/  LDL.LU.128 R204, [R1+0x1120] ;  /* 0x0011200001cc7983 */ /* 0x000f280000300c00 */
[----:B------:R-:W4:Y:S04]  /*17ea0*/  LDL.LU.128 R200, [R1+0x1110] ;  /* 0x0011100001c87983 */ /* 0x000f280000300c00 */
[----:B------:R-:W4:Y:S04]  /*17eb0*/  LDL.LU.128 R196, [R1+0x1100] ;  /* 0x0011000001c47983 */ /* 0x000f280000300c00 */
        /* <DEDUP_REMOVED lines=9> */
[----:B------:R-:W4:Y:S04]  /*17f50*/  LDL.LU.128 R152, [R1+0x1050] ;  /* 0x0010500001987983 */ /* 0x000f280000300c00 */
[----:B--2---:R0:W-:Y:S04]  /*17f60*/  STL.128 [R1+0x1070], R160 ;  /* 0x001070a001007387 */ /* 0x0041e80000100c00 */
[----:B---3--:R1:W-:Y:S01]  /*17f70*/  STL.128 [R1+0x1060], R156 ;  /* 0x0010609c01007387 */ /* 0x0083e20000100c00 */
[----:B------:R-:W-:-:S03]  /*17f80*/  IMAD.MOV.U32 R6, RZ, RZ, R151 ;  /* 0x000000ffff067224 */ /* 0x000fc600078e0097 */
[----:B------:R2:W-:Y:S01]  /*17f90*/  STL [R1+0x12ac], R234 ;  /* 0x0012acea01007387 */ /* 0x0005e20000100800 */
        /* <DEDUP_REMOVED lines=10> */
[----:B--2---:R-:W-:Y:S02]  /*18040*/  IMAD.MOV.U32 R234, RZ, RZ, R7 ;  /* 0x000000ffffea7224 */ /* 0x004fe400078e0007 */
[----:B------:R-:W-:Y:S01]  /*18050*/  IMAD.MOV.U32 R7, RZ, RZ, R150 ;  /* 0x000000ffff077224 */ /* 0x000fe200078e0096 */
[----:B------:R0:W-:Y:S01]  /*18060*/  STL.128 [R1+0x340], R156 ;  /* 0x0003409c01007387 */ /* 0x0001e20000100c00 */
        /* <DEDUP_REMOVED lines=8> */
[----:B------:R-:W-:Y:S01]  /*180f0*/  IMAD.MOV.U32 R79, RZ, RZ, R162 ;  /* 0x000000ffff4f7224 */ /* 0x000fe200078e00a2 */
[----:B0-----:R-:W2:Y:S01]  /*18100*/  LDL.LU.128 R156, [R1+0x1060] ;  /* 0x00106000019c7983 */ /* 0x001ea20000300c00 */
[----:B------:R-:W-:Y:S02]  /*18110*/  IMAD.MOV.U32 R78, RZ, RZ, R161 ;  /* 0x000000ffff4e7224 */ /* 0x000fe400078e00a1 */
[----:B------:R-:W-:Y:S02]  /*18120*/  IMAD.MOV.U32 R77, RZ, RZ, R160 ;  /* 0x000000ffff4d7224 */ /* 0x000fe400078e00a0 */
[----:B-1----:R-:W3:Y:S04]  /*18130*/  LDL.LU.128 R160, [R1+0x1070] ;  /* 0x0010700001a07983 */ /* 0x002ee80000300c00 */
[----:B----4-:R0:W-:Y:S01]  /*18140*/  STL.128 [R1+0x1090], R168 ;  /* 0x001090a801007387 */ /* 0x0101e20000100c00 */
[----:B------:R-:W-:-:S03]  /*18150*/  IMAD.MOV.U32 R228, RZ, RZ, R144 ;  /* 0x000000ffffe47224 */ /* 0x000fc600078e0090 */
[----:B------:R1:W-:Y:S01]  /*18160*/  STL.128 [R1+0x1080], R164 ;  /* 0x001080a401007387 */ /* 0x0003e20000100c00 */
[----:B------:R-:W-:Y:S02]  /*18170*/  IMAD.MOV.U32 R144, RZ, RZ, R68 ;  /* 0x000000ffff907224 */ /* 0x000fe400078e0044 */
[----:B------:R-:W-:Y:S02]  /*18180*/  IMAD.MOV.U32 R143, RZ, RZ, R67 ;  /* 0x000000ffff8f7224 */ /* 0x000fe400078e0043 */
[----:B------:R-:W-:Y:S02]  /*18190*/  IMAD.MOV.U32 R142, RZ, RZ, R66 ;  /* 0x000000ffff8e7224 */ /* 0x000fe400078e0042 */
[----:B------:R-:W-:Y:S02]  /*181a0*/  IMAD.MOV.U32 R141, RZ, RZ, R65 ;  /* 0x000000ffff8d7224 */ /* 0x000fe400078e0041 */
[----:B0-----:R-:W-:Y:S02]  /*181b0*/  IMAD.MOV.U32 R171, RZ, RZ, R95 ;  /* 0x000000ffffab7224 */ /* 0x001fe400078e005f */
[----:B------:R-:W-:-:S02]  /*181c0*/  IMAD.MOV.U32 R170, RZ, RZ, R94 ;  /* 0x000000ffffaa7224 */ /* 0x000fc400078e005e */
[----:B------:R-:W-:Y:S02]  /*181d0*/  IMAD.MOV.U32 R169, RZ, RZ, R93 ;  /* 0x000000ffffa97224 */ /* 0x000fe400078e005d */
[----:B------:R-:W-:Y:S02]  /*181e0*/  IMAD.MOV.U32 R168, RZ, RZ, R92 ;  /* 0x000000ffffa87224 */ /* 0x000fe400078e005c */
[----:B-1----:R-:W-:Y:S02]  /*181f0*/  IMAD.MOV.U32 R167, RZ, RZ, R91 ;  /* 0x000000ffffa77224 */ /* 0x002fe400078e005b */
        /* <DEDUP_REMOVED lines=35> */
[----:B------:R-:W-:Y:S02]  /*18430*/  VIADD R4, R16, 0x100 ;  /* 0x0000010010047836 */ /* 0x000fe40000000000 */
        /* <DEDUP_REMOVED lines=30> */
[----:B------:R-:W-:Y:S01]  /*18620*/  STL.128 [R1+0x2f0], R136 ;  /* 0x0002f08801007387 */ /* 0x000fe20000100c00 */
[----:B0-----:R-:W-:Y:S02]  /*18630*/  IMAD.MOV.U32 R232, RZ, RZ, R109 ;  /* 0x000000ffffe87224 */ /* 0x001fe400078e006d */
[----:B------:R-:W-:Y:S01]  /*18640*/  IMAD.MOV.U32 R233, RZ, RZ, R108 ;  /* 0x000000ffffe97224 */ /* 0x000fe200078e006c */
[----:B------:R-:W-:Y:S01]  /*18650*/  STL.128 [R1+0x300], R140 ;  /* 0x0003008c01007387 */ /* 0x000fe20000100c00 */
[----:B------:R-:W-:Y:S02]  /*18660*/  IMAD.MOV.U32 R59, RZ, RZ, R142 ;  /* 0x000000ffff3b7224 */ /* 0x000fe400078e008e */
[----:B------:R-:W-:Y:S01]  /*18670*/  IMAD.MOV.U32 R110, RZ, RZ, R34 ;  /* 0x000000ffff6e7224 */ /* 0x000fe200078e0022 */
[----:B------:R-:W-:Y:S01]  /*18680*/  STL.128 [R1+0x310], R144 ;  /* 0x0003109001007387 */ /* 0x000fe20000100c00 */
[----:B------:R-:W-:-:S02]  /*18690*/  IMAD.MOV.U32 R109, RZ, RZ, R33 ;  /* 0x000000ffff6d7224 */ /* 0x000fc400078e0021 */
[----:B------:R-:W-:Y:S01]  /*186a0*/  IMAD.MOV.U32 R108, RZ, RZ, R32 ;  /* 0x000000ffff6c7224 */ /* 0x000fe200078e0020 */
[----:B------:R-:W-:Y:S01]  /*186b0*/  STL.128 [R1+0x320], R148 ;  /* 0x0003209401007387 */ /* 0x000fe20000100c00 */
[----:B------:R-:W-:Y:S02]  /*186c0*/  IMAD.MOV.U32 R52, RZ, RZ, R135 ;  /* 0x000000ffff347224 */ /* 0x000fe400078e0087 */
[----:B------:R-:W-:Y:S02]  /*186d0*/  IMAD.MOV.U32 R56, RZ, RZ, R139 ;  /* 0x000000ffff387224 */ /* 0x000fe400078e008b */
[----:B------:R-:W-:Y:S02]  /*186e0*/  IMAD.MOV.U32 R100, RZ, RZ, R184 ;  /* 0x000000ffff647224 */ /* 0x000fe400078e00b8 */
[----:B------:R-:W-:Y:S02]  /*186f0*/  IMAD.MOV.U32 R101, RZ, RZ, R185 ;  /* 0x000000ffff657224 */ /* 0x000fe400078e00b9 */
        /* <DEDUP_REMOVED lines=17> */
[----:B------:R-:W2:Y:S01]  /*18810*/  LDL.LU R234, [R1+0x12ac] ;  /* 0x0012ac0001ea7983 */ /* 0x000ea20000300800 */
        /* <DEDUP_REMOVED lines=15> */
[----:B------:R-:W-:Y:S01]  /*18910*/  IMAD.MOV.U32 R41, RZ, RZ, R124 ;  /* 0x000000ffff297224 */ /* 0x000fe200078e007c */
[----:B------:R-:W-:Y:S01]  /*18920*/  R2UR UR6, R4 ;  /* 0x00000000040672ca */ /* 0x000fe200000e0000 */
        /* <DEDUP_REMOVED lines=19> */
[----:B------:R-:W-:Y:S01]  /*18a60*/  R2UR UR7, R5 ;  /* 0x00000000050772ca */ /* 0x000fe200000e0000 */
        /* <DEDUP_REMOVED lines=25> */
[----:B0-----:R-:W2:Y:S01]  /*18c00*/  LDL.LU.128 R180, [R1+0x10c0] ;  /* 0x0010c00001b47983 */ /* 0x001ea20000300c00 */
[----:B------:R-:W-:Y:S02]  /*18c10*/  IMAD.MOV.U32 R68, RZ, RZ, R61 ;  /* 0x000000ffff447224 */ /* 0x000fe400078e003d */
[----:B------:R-:W-:Y:S01]  /*18c20*/  IMAD.MOV.U32 R67, RZ, RZ, R60 ;  /* 0x000000ffff437224 */ /* 0x000fe200078e003c */
[----:B-1----:R-:W2:Y:S01]  /*18c30*/  LDL.LU.128 R176, [R1+0x10b0] ;  /* 0x0010b00001b07983 */ /* 0x002ea20000300c00 */
[----:B------:R-:W-:-:S02]  /*18c40*/  IMAD.MOV.U32 R66, RZ, RZ, R59 ;  /* 0x000000ffff427224 */ /* 0x000fc400078e003b */
[----:B------:R-:W-:Y:S01]  /*18c50*/  IMAD.MOV.U32 R27, RZ, RZ, R110 ;  /* 0x000000ffff1b7224 */ /* 0x000fe200078e006e */
[----:B----4-:R-:W4:Y:S01]  /*18c60*/  LDL.LU.128 R172, [R1+0x10a0] ;  /* 0x0010a00001ac7983 */ /* 0x010f220000300c00 */
[----:B------:R-:W-:Y:S02]  /*18c70*/  IMAD.MOV.U32 R26, RZ, RZ, R109 ;  /* 0x000000ffff1a7224 */ /* 0x000fe400078e006d */
[----:B------:R-:W-:Y:S01]  /*18c80*/  IMAD.MOV.U32 R65, RZ, RZ, R58 ;  /* 0x000000ffff417224 */ /* 0x000fe200078e003a */
[----:B------:R-:W4:Y:S01]  /*18c90*/  LDL.LU.128 R164, [R1+0x1080] ;  /* 0x0010800001a47983 */ /* 0x000f220000300c00 */
[----:B------:R-:W-:Y:S02]  /*18ca0*/  IMAD.MOV.U32 R64, RZ, RZ, R57 ;  /* 0x000000ffff407224 */ /* 0x000fe400078e0039 */
[----:B------:R-:W-:Y:S01]  /*18cb0*/  IMAD.MOV.U32 R63, RZ, RZ, R56 ;  /* 0x000000ffff3f7224 */ /* 0x000fe200078e0038 */
        /* <DEDUP_REMOVED lines=45> */
[----:B---3--:R-:W-:Y:S02]  /*18f90*/  IMAD.MOV.U32 R104, RZ, RZ, R188 ;  /* 0x000000ffff687224 */ /* 0x008fe400078e00bc */
        /* <DEDUP_REMOVED lines=47> */
[----:B------:R-:W-:-:S06]  /*19290*/  WARPGROUP.ARRIVE ;  /* 0x00000000000079c5 */ /* 0x000fcc0000000000 */
[----:B------:R-:W-:Y:S01]  /*192a0*/  HGMMA.64x256x16.F32.BF16 R24, R152, gdesc[UR4].tnspB, R24, gsb0 ;  /* 0x43e0000498187df0 */ /* 0x000fe20008001818 */
[----:B------:R0:W-:Y:S04]  /*192b0*/  STL.128 [R1+0xfe0], R160 ;  /* 0x000fe0a001007387 */ /* 0x0001e80000100c00 */
[----:B--2---:R1:W-:Y:S04]  /*192c0*/  STL.128 [R1+0xfd0], R156 ;  /* 0x000fd09c01007387 */ /* 0x0043e80000100c00 */
[----:B------:R2:W-:Y:S04]  /*192d0*/  STL [R1+0x1048], R194 ;  /* 0x001048c201007387 */ /* 0x0005e80000100800 */
[----:B0-----:R-:W3:Y:S04]  /*192e0*/  LDL.LU.128 R160, [R1+0xfe0] ;  /* 0x000fe00001a07983 */ /* 0x001ee80000300c00 */
[----:B-1----:R-:W3:Y:S01]  /*192f0*/  LDL.LU.128 R156, [R1+0xfd0] ;  /* 0x000fd000019c7983 */ /* 0x002ee20000300c00 */
[----:B--2---:R-:W-:-:S03]  /*19300*/  IMAD.MOV.U32 R194, RZ, RZ, R231 ;  /* 0x000000ffffc27224 */ /* 0x004fc600078e00e7 */
[----:B------:R0:W-:Y:S02]  /*19310*/  STL.64 [R1+0x1040], R192 ;  /* 0x001040c001007387 */ /* 0x0001e40000100a00 */
[----:B0-----:R-:W-:Y:S02]  /*19320*/  IMAD.MOV.U32 R192, RZ, RZ, R233 ;  /* 0x000000ffffc07224 */ /* 0x001fe400078e00e9 */
[----:B------:R-:W-:-:S05]  /*19330*/  IMAD.MOV.U32 R193, RZ, RZ, R232 ;  /* 0x000000ffffc17224 */ /* 0x000fca00078e00e8 */
[----:B------:R0:W-:Y:S04]  /*19340*/  STL.128 [R1+0x3b0], R192 ;  /* 0x0003b0c001007387 */ /* 0x0001e80000100c00 */
[----:B0-----:R-:W2:Y:S04]  /*19350*/  LDL.LU R194, [R1+0x1048] ;  /* 0x0010480001c27983 */ /* 0x001ea80000300800 */
[----:B------:R-:W2:Y:S04]  /*19360*/  LDL.LU.64 R192, [R1+0x1040] ;  /* 0x0010400001c07983 */ /* 0x000ea80000300a00 */
[----:B------:R-:W-:Y:S01]  /*19370*/  STL.128 [R1+0x1030], R180 ;  /* 0x001030b401007387 */ /* 0x000fe20000100c00 */
        /* <DEDUP_REMOVED lines=8> */
[----:B0-----:R-:W2:Y:S04]  /*19400*/  LDL.LU.128 R132, [R1+0xf80] ;  /* 0x000f800001847983 */ /* 0x001ea80000300c00 */
[----:B-1----:R-:W2:Y:S04]  /*19410*/  LDL.LU.128 R128, [R1+0xf70] ;  /* 0x000f700001807983 */ /* 0x002ea80000300c00 */
[----:B----4-:R-:W4:Y:S04]  /*19420*/  LDL.LU.128 R124, [R1+0xf60] ;  /* 0x000f6000017c7983 */ /* 0x010f280000300c00 */
[----:B------:R-:W4:Y:S04]  /*19430*/  LDL.LU.128 R120, [R1+0xf50] ;  /* 0x000f500001787983 */ /* 0x000f280000300c00 */
[----:B------:R-:W4:Y:S04]  /*19440*/  LDL.LU.128 R116, [R1+0xf40] ;  /* 0x000f400001747983 */ /* 0x000f280000300c00 */
[----:B------:R-:W4:Y:S04]  /*19450*/  LDL.LU.128 R112, [R1+0xf30] ;  /* 0x000f300001707983 */ /* 0x000f280000300c00 */
[----:B------:R-:W4:Y:S04]  /*19460*/  LDL.LU.128 R108, [R1+0xf20] ;  /* 0x000f2000016c7983 */ /* 0x000f280000300c00 */
[----:B------:R0:W-:Y:S04]  /*19470*/  STL.128 [R1+0xfc0], R148 ;  /* 0x000fc09401007387 */ /* 0x0001e80000100c00 */
[----:B0-----:R-:W4:Y:S01]  /*19480*/  LDL.LU.128 R148, [R1+0xfc0] ;  /* 0x000fc00001947983 */ /* 0x001f220000300c00 */
[----:B------:R-:W-:-:S02]  /*19490*/  IMAD.MOV.U32 R180, RZ, RZ, R11 ;  /* 0x000000ffffb47224 */ /* 0x000fc400078e000b */
[----:B------:R-:W-:Y:S02]  /*194a0*/  IMAD.MOV.U32 R181, RZ, RZ, R20 ;  /* 0x000000ffffb57224 */ /* 0x000fe400078e0014 */
[----:B------:R-:W-:Y:S02]  /*194b0*/  IMAD.MOV.U32 R182, RZ, RZ, R4 ;  /* 0x000000ffffb67224 */ /* 0x000fe400078e0004 */
[----:B------:R-:W-:Y:S01]  /*194c0*/  IMAD.MOV.U32 R183, RZ, RZ, R235 ;  /* 0x000000ffffb77224 */ /* 0x000fe200078e00eb */
        /* <DEDUP_REMOVED lines=8> */
[----:B------:R0:W-:Y:S04]  /*19550*/  STL.128 [R1+0x1000], R168 ;  /* 0x001000a801007387 */ /* 0x0001e80000100c00 */
[----:B0-----:R-:W4:Y:S04]  /*19560*/  LDL.LU.128 R168, [R1+0x1000] ;  /* 0x0010000001a87983 */ /* 0x001f280000300c00 */
[----:B------:R0:W-:Y:S04]  /*19570*/  STL.128 [R1+0xfb0], R144 ;  /* 0x000fb09001007387 */ /* 0x0001e80000100c00 */
[----:B------:R1:W-:Y:S04]  /*19580*/  STL.128 [R1+0xfa0], R140 ;  /* 0x000fa08c01007387 */ /* 0x0003e80000100c00 */
[----:B------:R1:W-:Y:S04]  /*19590*/  STL.128 [R1+0xf90], R136 ;  /* 0x000f908801007387 */ /* 0x0003e80000100c00 */
[----:B0-----:R-:W4:Y:S04]  /*195a0*/  LDL.LU.128 R144, [R1+0xfb0] ;  /* 0x000fb00001907983 */ /* 0x001f280000300c00 */
[----:B-1----:R-:W4:Y:S04]  /*195b0*/  LDL.LU.128 R140, [R1+0xfa0] ;  /* 0x000fa000018c7983 */ /* 0x002f280000300c00 */
[----:B------:R-:W4:Y:S01]  /*195c0*/  LDL.LU.128 R136, [R1+0xf90] ;  /* 0x000f900001887983 */ /* 0x000f220000300c00 */
[----:B---3--:R-:W-:Y:S01]  /*195d0*/  F2FP.BF16.F32.PACK_AB R152, R159, R160 ;  /* 0x000000a09f98723e */ /* 0x008fe200000010ff */
[----:B------:R-:W-:Y:S01]  /*195e0*/  IMAD.MOV.U32 R159, RZ, RZ, R96 ;  /* 0x000000ffff9f7224 */ /* 0x000fe200078e0060 */
[----:B------:R-:W-:Y:S01]  /*195f0*/  F2FP.BF16.F32.PACK_AB R153, R23, R156 ;  /* 0x0000009c1799723e */ /* 0x000fe200000010ff */
[----:B------:R-:W-:Y:S01]  /*19600*/  IMAD.MOV.U32 R156, RZ, RZ, R93 ;  /* 0x000000ffff9c7224 */ /* 0x000fe200078e005d */
[----:B------:R-:W-:Y:S01]  /*19610*/  F2FP.BF16.F32.PACK_AB R154, R161, R162 ;  /* 0x000000a2a19a723e */ /* 0x000fe200000010ff */
[----:B------:R0:W-:Y:S01]  /*19620*/  STL.128 [R1+0x390], R184 ;  /* 0x000390b801007387 */ /* 0x0001e20000100c00 */
[----:B------:R-:W-:Y:S01]  /*19630*/  F2FP.BF16.F32.PACK_AB R155, R157, R158 ;  /* 0x0000009e9d9b723e */ /* 0x000fe200000010ff */
[----:B------:R-:W-:-:S02]  /*19640*/  IMAD.MOV.U32 R160, RZ, RZ, R95 ;  /* 0x000000ffffa07224 */ /* 0x000fc400078e005f */
[----:B------:R1:W-:Y:S01]  /*19650*/  STL.128 [R1+0x3a0], R188 ;  /* 0x0003a0bc01007387 */ /* 0x0003e20000100c00 */
[----:B------:R-:W-:Y:S02]  /*19660*/  IMAD.MOV.U32 R161, RZ, RZ, R92 ;  /* 0x000000ffffa17224 */ /* 0x000fe400078e005c */
[----:B------:R-:W-:Y:S01]  /*19670*/  IMAD.MOV.U32 R158, RZ, RZ, R90 ;  /* 0x000000ffff9e7224 */ /* 0x000fe200078e005a */
[----:B------:R-:W-:Y:S01]  /*19680*/  STL.128 [R1+0x3c0], R196 ;  /* 0x0003c0c401007387 */ /* 0x000fe20000100c00 */
[----:B------:R-:W-:-:S03]  /*19690*/  IMAD.MOV.U32 R157, RZ, RZ, R89 ;  /* 0x000000ffff9d7224 */ /* 0x000fc600078e0059 */
[----:B------:R-:W-:Y:S04]  /*196a0*/  STL.128 [R1+0x3d0], R200 ;  /* 0x0003d0c801007387 */ /* 0x000fe80000100c00 */
[----:B------:R-:W-:Y:S01]  /*196b0*/  STL.128 [R1+0x3e0], R204 ;  /* 0x0003e0cc01007387 */ /* 0x000fe20000100c00 */
[----:B0-----:R-:W-:Y:S02]  /*196c0*/  IMAD.MOV.U32 R187, RZ, RZ, R103 ;  /* 0x000000ffffbb7224 */ /* 0x001fe400078e0067 */
[----:B------:R-:W-:Y:S01]  /*196d0*/  IMAD.MOV.U32 R186, RZ, RZ, R102 ;  /* 0x000000ffffba7224 */ /* 0x000fe200078e0066 */
[----:B------:R-:W-:Y:S01]  /*196e0*/  STL.128 [R1+0x3f0], R208 ;  /* 0x0003f0d001007387 */ /* 0x000fe20000100c00 */
[----:B-1----:R-:W-:Y:S02]  /*196f0*/  IMAD.MOV.U32 R191, RZ, RZ, R107 ;  /* 0x000000ffffbf7224 */ /* 0x002fe400078e006b */
[----:B------:R-:W-:Y:S01]  /*19700*/  IMAD.MOV.U32 R190, RZ, RZ, R106 ;  /* 0x000000ffffbe7224 */ /* 0x000fe200078e006a */
[----:B------:R-:W-:Y:S01]  /*19710*/  STL.128 [R1+0x400], R212 ;  /* 0x000400d401007387 */ /* 0x000fe20000100c00 */
[----:B------:R-:W-:-:S02]  /*19720*/  IMAD.MOV.U32 R189, RZ, RZ, R105 ;  /* 0x000000ffffbd7224 */ /* 0x000fc400078e0069 */
[----:B------:R-:W-:Y:S01]  /*19730*/  IMAD.MOV.U32 R188, RZ, RZ, R104 ;  /* 0x000000ffffbc7224 */ /* 0x000fe200078e0068 */
[----:B------:R-:W-:Y:S01]  /*19740*/  STL.128 [R1+0x410], R216 ;  /* 0x000410d801007387 */ /* 0x000fe20000100c00 */
[----:B------:R-:W-:Y:S02]  /*19750*/  IMAD.MOV.U32 R185, RZ, RZ, R101 ;  /* 0x000000ffffb97224 */ /* 0x000fe400078e0065 */
[----:B------:R-:W-:Y:S01]  /*19760*/  IMAD.MOV.U32 R184, RZ, RZ, R100 ;  /* 0x000000ffffb87224 */ /* 0x000fe200078e0064 */
[----:B------:R0:W-:Y:S04]  /*19770*/  STL [R1+0xe24], R159 ;  /* 0x000e249f01007387 */ /* 0x0001e80000100800 */
[----:B------:R1:W-:Y:S01]  /*19780*/  STL [R1+0xe20], R156 ;  /* 0x000e209c01007387 */ /* 0x0003e20000100800 */
[----:B0-----:R-:W-:-:S03]  /*19790*/  IMAD.MOV.U32 R159, RZ, RZ, R91 ;  /* 0x000000ffff9f7224 */ /* 0x001fc600078e005b */
[----:B------:R0:W-:Y:S01]  /*197a0*/  STL.128 [R1+0xe10], R152 ;  /* 0x000e109801007387 */ /* 0x0001e20000100c00 */
[----:B-1----:R-:W-:-:S03]  /*197b0*/  IMAD.MOV.U32 R156, RZ, RZ, R88 ;  /* 0x000000ffff9c7224 */ /* 0x002fc600078e0058 */
[----:B------:R1:W-:Y:S01]  /*197c0*/  STL.128 [R1+0xea0], R188 ;  /* 0x000ea0bc01007387 */ /* 0x0003e20000100c00 */
[----:B------:R-:W-:-:S03]  /*197d0*/  IMAD.MOV.U32 R231, RZ, RZ, R19 ;  /* 0x000000ffffe77224 */ /* 0x000fc600078e0013 */
[----:B------:R3:W-:Y:S01]  /*197e0*/  STL.128 [R1+0xe90], R184 ;  /* 0x000e90b801007387 */ /* 0x0007e20000100c00 */
[----:B------:R-:W-:-:S03]  /*197f0*/  IMAD.MOV.U32 R235, RZ, RZ, R6 ;  /* 0x000000ffffeb7224 */ /* 0x000fc600078e0006 */
[----:B------:R3:W-:Y:S01]  /*19800*/  STL.64 [R1+0xe28], R160 ;  /* 0x000e28a001007387 */ /* 0x0007e20000100a00 */
[----:B0-----:R-:W-:-:S03]  /*19810*/  IMAD.MOV.U32 R155, RZ, RZ, R87 ;  /* 0x000000ffff9b7224 */ /* 0x001fc600078e0057 */
[----:B------:R0:W-:Y:S01]  /*19820*/  STL.128 [R1+0x360], R156 ;  /* 0x0003609c01007387 */ /* 0x0001e20000100c00 */
[----:B------:R-:W-:Y:S02]  /*19830*/  IMAD.MOV.U32 R152, RZ, RZ, R84 ;  /* 0x000000ffff987224 */ /* 0x000fe400078e0054 */
[----:B------:R-:W-:Y:S01]  /*19840*/  IMAD.MOV.U32 R87, RZ, RZ, R159 ;  /* 0x000000ffff577224 */ /* 0x000fe200078e009f */
[----:B-1----:R-:W4:Y:S01]  /*19850*/  LDL.LU.128 R188, [R1+0xea0] ;  /* 0x000ea00001bc7983 */ /* 0x002f220000300c00 */
[----:B------:R-:W-:Y:S02]  /*19860*/  IMAD.MOV.U32 R84, RZ, RZ, R156 ;  /* 0x000000ffff547224 */ /* 0x000fe400078e009c */
[----:B------:R-:W-:Y:S01]  /*19870*/  IMAD.MOV.U32 R154, RZ, RZ, R86 ;  /* 0x000000ffff9a7224 */ /* 0x000fe200078e0056 */
[----:B---3--:R-:W3:Y:S01]  /*19880*/  LDL.LU.128 R184, [R1+0xe90] ;  /* 0x000e900001b87983 */ /* 0x008ee20000300c00 */
[----:B------:R-:W-:-:S03]  /*19890*/  IMAD.MOV.U32 R153, RZ, RZ, R85 ;  /* 0x000000ffff997224 */ /* 0x000fc600078e0055 */
[----:B------:R-:W3:Y:S01]  /*198a0*/  LDL.LU.64 R160, [R1+0xe28] ;  /* 0x000e280001a07983 */ /* 0x000ee20000300a00 */
[----:B------:R-:W-:-:S03]  /*198b0*/  IMAD.MOV.U32 R12, RZ, RZ, R18 ;  /* 0x000000ffff0c7224 */ /* 0x000fc600078e0012 */
[----:B0-----:R-:W3:Y:S04]  /*198c0*/  LDL.LU R159, [R1+0xe24] ;  /* 0x000e2400019f7983 */ /* 0x001ee80000300800 */
[----:B------:R-:W3:Y:S04]  /*198d0*/  LDL.LU R156, [R1+0xe20] ;  /* 0x000e2000019c7983 */ /* 0x000ee80000300800 */
[----:B------:R0:W-:Y:S04]  /*198e0*/  STL [R1+0x104c], R234 ;  /* 0x00104cea01007387 */ /* 0x0001e80000100800 */
[----:B------:R-:W-:Y:S01]  /*198f0*/  STL.128 [R1+0x350], R152 ;  /* 0x0003509801007387 */ /* 0x000fe20000100c00 */
[----:B0-----:R-:W-:-:S02]  /*19900*/  IMAD.MOV.U32 R234, RZ, RZ, R7 ;  /* 0x000000ffffea7224 */ /* 0x001fc400078e0007 */
[----:B--2---:R-:W-:Y:S02]  /*19910*/  IMAD.MOV.U32 R219, RZ, RZ, R135 ;  /* 0x000000ffffdb7224 */ /* 0x004fe400078e0087 */
[----:B------:R-:W-:Y:S02]  /*19920*/  IMAD.MOV.U32 R218, RZ, RZ, R134 ;  /* 0x000000ffffda7224 */ /* 0x000fe400078e0086 */
[----:B------:R-:W-:Y:S02]  /*19930*/  IMAD.MOV.U32 R217, RZ, RZ, R133 ;  /* 0x000000ffffd97224 */ /* 0x000fe400078e0085 */
[----:B------:R-:W-:Y:S02]  /*19940*/  IMAD.MOV.U32 R216, RZ, RZ, R132 ;  /* 0x000000ffffd87224 */ /* 0x000fe400078e0084 */
[----:B------:R-:W-:Y:S02]  /*19950*/  IMAD.MOV.U32 R215, RZ, RZ, R131 ;  /* 0x000000ffffd77224 */ /* 0x000fe400078e0083 */
[----:B------:R-:W-:-:S02]  /*19960*/  IMAD.MOV.U32 R214, RZ, RZ, R130 ;  /* 0x000000ffffd67224 */ /* 0x000fc400078e0082 */
[----:B------:R-:W-:Y:S02]  /*19970*/  IMAD.MOV.U32 R213, RZ, RZ, R129 ;  /* 0x000000ffffd57224 */ /* 0x000fe400078e0081 */
[----:B------:R-:W-:Y:S02]  /*19980*/  IMAD.MOV.U32 R212, RZ, RZ, R128 ;  /* 0x000000ffffd47224 */ /* 0x000fe400078e0080 */
[----:B----4-:R-:W-:Y:S02]  /*19990*/  IMAD.MOV.U32 R211, RZ, RZ, R127 ;  /* 0x000000ffffd37224 */ /* 0x010fe400078e007f */
        /* <DEDUP_REMOVED lines=24> */
[----:B0-----:R-:W3:Y:S01]  /*19b20*/  LDL.LU.128 R216, [R1+0xf10] ;  /* 0x000f100001d87983 */ /* 0x001ee20000300c00 */
[----:B------:R-:W-:-:S03]  /*19b30*/  IMAD.MOV.U32 R7, RZ, RZ, R150 ;  /* 0x000000ffff077224 */ /* 0x000fc600078e0096 */
[----:B-1----:R-:W3:Y:S01]  /*19b40*/  LDL.LU.128 R212, [R1+0xf00] ;  /* 0x000f000001d47983 */ /* 0x002ee20000300c00 */
[----:B------:R-:W-:-:S03]  /*19b50*/  IMAD.MOV.U32 R18, RZ, RZ, R149 ;  /* 0x000000ffff127224 */ /* 0x000fc600078e0095 */
[----:B--2---:R-:W2:Y:S01]  /*19b60*/  LDL.LU.128 R208, [R1+0xef0] ;  /* 0x000ef00001d07983 */ /* 0x004ea20000300c00 */
[----:B------:R-:W-:-:S03]  /*19b70*/  IMAD.MOV.U32 R19, RZ, RZ, R148 ;  /* 0x000000ffff137224 */ /* 0x000fc600078e0094 */
[----:B----4-:R-:W4:Y:S04]  /*19b80*/  LDL.LU.128 R204, [R1+0xee0] ;  /* 0x000ee00001cc7983 */ /* 0x010f280000300c00 */
[----:B------:R-:W2:Y:S04]  /*19b90*/  LDL.LU.128 R200, [R1+0xed0] ;  /* 0x000ed00001c87983 */ /* 0x000ea80000300c00 */
[----:B------:R-:W4:Y:S04]  /*19ba0*/  LDL.LU.128 R196, [R1+0xec0] ;  /* 0x000ec00001c47983 */ /* 0x000f280000300c00 */
[----:B------:R-:W2:Y:S01]  /*19bb0*/  LDL.LU.128 R192, [R1+0xeb0] ;  /* 0x000eb00001c07983 */ /* 0x000ea20000300c00 */
        /* <DEDUP_REMOVED lines=8> */
[----:B------:R-:W4:Y:S01]  /*19c40*/  LDL.LU.128 R152, [R1+0xe10] ;  /* 0x000e100001987983 */ /* 0x000f220000300c00 */
[----:B------:R-:W-:Y:S02]  /*19c50*/  IMAD.MOV.U32 R232, RZ, RZ, R10 ;  /* 0x000000ffffe87224 */ /* 0x000fe400078e000a */
[----:B------:R-:W-:Y:S01]  /*19c60*/  IMAD.MOV.U32 R233, RZ, RZ, R9 ;  /* 0x000000ffffe97224 */ /* 0x000fe200078e0009 */
[----:B------:R0:W-:Y:S04]  /*19c70*/  STL.128 [R1+0xe80], R180 ;  /* 0x000e80b401007387 */ /* 0x0001e80000100c00 */
[----:B------:R1:W-:Y:S04]  /*19c80*/  STL.128 [R1+0x450], R232 ;  /* 0x000450e801007387 */ /* 0x0003e80000100c00 */
[----:B------:R1:W-:Y:S04]  /*19c90*/  STL.128 [R1+0xe70], R176 ;  /* 0x000e70b001007387 */ /* 0x0003e80000100c00 */
[----:B------:R1:W-:Y:S04]  /*19ca0*/  STL.128 [R1+0xe60], R172 ;  /* 0x000e60ac01007387 */ /* 0x0003e80000100c00 */
[----:B0-----:R-:W4:Y:S04]  /*19cb0*/  LDL.LU.128 R180, [R1+0xe80] ;  /* 0x000e800001b47983 */ /* 0x001f280000300c00 */
[----:B-1----:R-:W4:Y:S04]  /*19cc0*/  LDL.LU R234, [R1+0x104c] ;  /* 0x00104c0001ea7983 */ /* 0x002f280000300800 */
[----:B------:R0:W-:Y:S04]  /*19cd0*/  STL.128 [R1+0xe40], R164 ;  /* 0x000e40a401007387 */ /* 0x0001e80000100c00 */
[----:B------:R1:W-:Y:S04]  /*19ce0*/  STL [R1+0xe30], R163 ;  /* 0x000e30a301007387 */ /* 0x0003e80000100800 */
[----:B------:R-:W4:Y:S04]  /*19cf0*/  LDL.LU.128 R176, [R1+0xe70] ;  /* 0x000e700001b07983 */ /* 0x000f280000300c00 */
[----:B------:R-:W4:Y:S04]  /*19d00*/  LDL.LU.128 R172, [R1+0xe60] ;  /* 0x000e600001ac7983 */ /* 0x000f280000300c00 */
[----:B0-----:R-:W4:Y:S04]  /*19d10*/  LDL.LU.128 R164, [R1+0xe40] ;  /* 0x000e400001a47983 */ /* 0x001f280000300c00 */
[----:B-1----:R-:W4:Y:S04]  /*19d20*/  LDL.LU R163, [R1+0xe30] ;  /* 0x000e300001a37983 */ /* 0x002f280000300800 */
[----:B------:R0:W-:Y:S04]  /*19d30*/  STL.128 [R1+0xe50], R168 ;  /* 0x000e50a801007387 */ /* 0x0001e80000100c00 */
[----:B0-----:R-:W4:Y:S01]  /*19d40*/  LDL.LU.128 R168, [R1+0xe50] ;  /* 0x000e500001a87983 */ /* 0x001f220000300c00 */
        /* <DEDUP_REMOVED lines=10> */
[----:B------:R-:W-:Y:S02]  /*19df0*/  IMAD.MOV.U32 R134, RZ, RZ, R66 ;  /* 0x000000ffff867224 */ /* 0x000fe400078e0042 */
[----:B0-----:R-:W-:Y:S02]  /*19e00*/  IMAD.MOV.U32 R229, RZ, RZ, R145 ;  /* 0x000000ffffe57224 */ /* 0x001fe400078e0091 */
[----:B------:R-:W-:Y:S02]  /*19e10*/  IMAD.MOV.U32 R228, RZ, RZ, R144 ;  /* 0x000000ffffe47224 */ /* 0x000fe400078e0090 */
[----:B-1----:R-:W-:Y:S02]  /*19e20*/  IMAD.MOV.U32 R227, RZ, RZ, R143 ;  /* 0x000000ffffe37224 */ /* 0x002fe400078e008f */
        /* <DEDUP_REMOVED lines=31> */
[----:B------:R-:W-:-:S02]  /*1a020*/  VIADD R4, R16, 0x180 ;  /* 0x0000018010047836 */ /* 0x000fc40000000000 */
        /* <DEDUP_REMOVED lines=171> */
[----:B---3--:R-:W-:Y:S01]  /*1aae0*/  IMAD.MOV.U32 R92, RZ, RZ, R161 ;  /* 0x000000ffff5c7224 */ /* 0x008fe200078e00a1 */
[----:B------:R3:W-:Y:S01]  /*1aaf0*/  STL.128 [R1+0x2d0], R120 ;  /* 0x0002d07801007387 */ /* 0x0007e20000100c00 */
[----:B------:R-:W-:Y:S02]  /*1ab00*/  IMAD.MOV.U32 R93, RZ, RZ, R156 ;  /* 0x000000ffff5d7224 */ /* 0x000fe400078e009c */
[----:B------:R-:W-:Y:S01]  /*1ab10*/  IMAD.MOV.U32 R94, RZ, RZ, R23 ;  /* 0x000000ffff5e7224 */ /* 0x000fe200078e0017 */
[----:B------:R3:W-:Y:S01]  /*1ab20*/  STL.128 [R1+0x2e0], R124 ;  /* 0x0002e07c01007387 */ /* 0x0007e20000100c00 */
[----:B------:R-:W-:Y:S02]  /*1ab30*/  IMAD.MOV.U32 R95, RZ, RZ, R160 ;  /* 0x000000ffff5f7224 */ /* 0x000fe400078e00a0 */
[----:B0-----:R-:W-:Y:S01]  /*1ab40*/  IMAD.MOV.U32 R96, RZ, RZ, R159 ;  /* 0x000000ffff607224 */ /* 0x001fe200078e009f */
[----:B------:R0:W-:Y:S01]  /*1ab50*/  STL.128 [R1+0x2f0], R128 ;  /* 0x0002f08001007387 */ /* 0x0001e20000100c00 */
[----:B------:R-:W-:-:S02]  /*1ab60*/  IMAD.MOV.U32 R97, RZ, RZ, R4 ;  /* 0x000000ffff617224 */ /* 0x000fc400078e0004 */
[----:B------:R-:W-:Y:S01]  /*1ab70*/  IMAD.MOV.U32 R98, RZ, RZ, R235 ;  /* 0x000000ffff627224 */ /* 0x000fe200078e00eb */
[----:B------:R0:W-:Y:S01]  /*1ab80*/  STL.128 [R1+0x300], R132 ;  /* 0x0003008401007387 */ /* 0x0001e20000100c00 */
[----:B------:R-:W-:Y:S02]  /*1ab90*/  IMAD.MOV.U32 R99, RZ, RZ, R233 ;  /* 0x000000ffff637224 */ /* 0x000fe400078e00e9 */
[----:B-1----:R-:W-:Y:S01]  /*1aba0*/  IMAD.MOV.U32 R100, RZ, RZ, R184 ;  /* 0x000000ffff647224 */ /* 0x002fe200078e00b8 */
        /* <DEDUP_REMOVED lines=11> */
[----:B----4-:R-:W-:Y:S02]  /*1ac60*/  IMAD.MOV.U32 R108, RZ, RZ, R232 ;  /* 0x000000ffff6c7224 */ /* 0x010fe400078e00e8 */
        /* <DEDUP_REMOVED lines=19> */
[----:B0-----:R-:W-:Y:S02]  /*1ada0*/  IMAD.MOV.U32 R128, RZ, RZ, R212 ;  /* 0x000000ffff807224 */ /* 0x001fe400078e00d4 */
[----:B------:R-:W-:Y:S02]  /*1adb0*/  IMAD.MOV.U32 R129, RZ, RZ, R213 ;  /* 0x000000ffff817224 */ /* 0x000fe400078e00d5 */
[----:B------:R-:W-:Y:S02]  /*1adc0*/  IMAD.MOV.U32 R130, RZ, RZ, R214 ;  /* 0x000000ffff827224 */ /* 0x000fe400078e00d6 */
[----:B------:R-:W-:Y:S02]  /*1add0*/  IMAD.MOV.U32 R131, RZ, RZ, R215 ;  /* 0x000000ffff837224 */ /* 0x000fe400078e00d7 */
[----:B------:R-:W-:Y:S02]  /*1ade0*/  IMAD.MOV.U32 R132, RZ, RZ, R216 ;  /* 0x000000ffff847224 */ /* 0x000fe400078e00d8 */
        /* <DEDUP_REMOVED lines=18> */
[----:B------:R-:W-:-:S06]  /*1af10*/  IMAD.MOV.U32 R151, RZ, RZ, R6 ;  /* 0x000000ffff977224 */ /* 0x000fcc00078e0006 */
[----:B------:R-:W-:-:S06]  /*1af20*/  WARPGROUP.ARRIVE ;  /* 0x00000000000079c5 */ /* 0x000fcc0000000000 */
[----:B------:R-:W-:Y:S01]  /*1af30*/  HGMMA.64x256x16.F32.BF16 R24, R152, gdesc[UR4].tnspB, R24, gsb0 ;  /* 0x43e0000498187df0 */ /* 0x000fe20008001818 */
[----:B------:R0:W-:Y:S04]  /*1af40*/  STL.64 [R1+0xe00], R192 ;  /* 0x000e00c001007387 */ /* 0x0001e80000100a00 */
[----:B------:R-:W-:Y:S04]  /*1af50*/  STL.128 [R1+0xdf0], R180 ;  /* 0x000df0b401007387 */ /* 0x000fe80000100c00 */
[----:B------:R1:W-:Y:S01]  /*1af60*/  STL [R1+0xe0c], R234 ;  /* 0x000e0cea01007387 */ /* 0x0003e20000100800 */
[----:B0-----:R-:W-:-:S03]  /*1af70*/  IMAD.MOV.U32 R192, RZ, RZ, R232 ;  /* 0x000000ffffc07224 */ /* 0x001fc600078e00e8 */
[----:B------:R0:W-:Y:S01]  /*1af80*/  STL.128 [R1+0xde0], R176 ;  /* 0x000de0b001007387 */ /* 0x0001e20000100c00 */
[----:B------:R-:W-:-:S03]  /*1af90*/  IMAD.MOV.U32 R232, RZ, RZ, R19 ;  /* 0x000000ffffe87224 */ /* 0x000fc600078e0013 */
[----:B------:R2:W-:Y:S01]  /*1afa0*/  STL.128 [R1+0xdd0], R172 ;  /* 0x000dd0ac01007387 */ /* 0x0005e20000100c00 */
[----:B-1----:R-:W-:Y:S02]  /*1afb0*/  IMAD.MOV.U32 R234, RZ, RZ, R7 ;  /* 0x000000ffffea7224 */ /* 0x002fe400078e0007 */
[----:B------:R-:W-:Y:S02]  /*1afc0*/  IMAD.MOV.U32 R182, RZ, RZ, R235 ;  /* 0x000000ffffb67224 */ /* 0x000fe400078e00eb */
[----:B------:R-:W-:Y:S01]  /*1afd0*/  IMAD.MOV.U32 R183, RZ, RZ, R233 ;  /* 0x000000ffffb77224 */ /* 0x000fe200078e00e9 */
[----:B------:R-:W-:Y:S01]  /*1afe0*/  STL.128 [R1+0xdb0], R164 ;  /* 0x000db0a401007387 */ /* 0x000fe20000100c00 */
[----:B------:R-:W-:Y:S02]  /*1aff0*/  IMAD.MOV.U32 R233, RZ, RZ, R18 ;  /* 0x000000ffffe97224 */ /* 0x000fe400078e0012 */
[----:B------:R-:W-:Y:S01]  /*1b000*/  IMAD.MOV.U32 R235, RZ, RZ, R6 ;  /* 0x000000ffffeb7224 */ /* 0x000fe200078e0006 */
[----:B------:R1:W-:Y:S01]  /*1b010*/  STL [R1+0xda0], R163 ;  /* 0x000da0a301007387 */ /* 0x0003e20000100800 */
[----:B------:R-:W-:-:S02]  /*1b020*/  IMAD.MOV.U32 R180, RZ, RZ, R159 ;  /* 0x000000ffffb47224 */ /* 0x000fc400078e009f */
[----:B0-----:R-:W-:Y:S02]  /*1b030*/  IMAD.MOV.U32 R176, RZ, RZ, R161 ;  /* 0x000000ffffb07224 */ /* 0x001fe400078e00a1 */
[----:B------:R-:W-:Y:S01]  /*1b040*/  IMAD.MOV.U32 R177, RZ, RZ, R156 ;  /* 0x000000ffffb17224 */ /* 0x000fe200078e009c */
[----:B--2---:R-:W2:Y:S01]  /*1b050*/  LDL.LU.128 R172, [R1+0xdd0] ;  /* 0x000dd00001ac7983 */ /* 0x004ea20000300c00 */
[----:B------:R-:W-:Y:S02]  /*1b060*/  IMAD.MOV.U32 R178, RZ, RZ, R23 ;  /* 0x000000ffffb27224 */ /* 0x000fe400078e0017 */
[----:B------:R-:W-:Y:S01]  /*1b070*/  IMAD.MOV.U32 R179, RZ, RZ, R160 ;  /* 0x000000ffffb37224 */ /* 0x000fe200078e00a0 */
[----:B-1----:R-:W3:Y:S01]  /*1b080*/  LDL.LU R163, [R1+0xda0] ;  /* 0x000da00001a37983 */ /* 0x002ee20000300800 */
[----:B------:R-:W-:-:S03]  /*1b090*/  IMAD.MOV.U32 R181, RZ, RZ, R4 ;  /* 0x000000ffffb57224 */ /* 0x000fc600078e0004 */
[----:B------:R-:W3:Y:S01]  /*1b0a0*/  LDL.LU.128 R164, [R1+0xdb0] ;  /* 0x000db00001a47983 */ /* 0x000ee20000300c00 */
[----:B------:R-:W-:-:S03]  /*1b0b0*/  IMAD.MOV.U32 R193, RZ, RZ, R231 ;  /* 0x000000ffffc17224 */ /* 0x000fc600078e00e7 */
[----:B------:R0:W-:Y:S04]  /*1b0c0*/  STL [R1+0xe08], R194 ;  /* 0x000e08c201007387 */ /* 0x0001e80000100800 */
[----:B------:R1:W-:Y:S04]  /*1b0d0*/  STL.128 [R1+0x450], R232 ;  /* 0x000450e801007387 */ /* 0x0003e80000100c00 */
[----:B------:R4:W-:Y:S01]  /*1b0e0*/  STL.128 [R1+0xdc0], R168 ;  /* 0x000dc0a801007387 */ /* 0x0009e20000100c00 */
[----:B0-----:R-:W-:-:S03]  /*1b0f0*/  IMAD.MOV.U32 R194, RZ, RZ, R230 ;  /* 0x000000ffffc27224 */ /* 0x001fc600078e00e6 */
[----:B------:R0:W-:Y:S04]  /*1b100*/  STL.128 [R1+0x370], R176 ;  /* 0x000370b001007387 */ /* 0x0001e80000100c00 */
[----:B------:R0:W-:Y:S04]  /*1b110*/  STL.128 [R1+0x380], R180 ;  /* 0x000380b401007387 */ /* 0x0001e80000100c00 */
[----:B-1----:R-:W3:Y:S04]  /*1b120*/  LDL.LU R234, [R1+0xe0c] ;  /* 0x000e0c0001ea7983 */ /* 0x002ee80000300800 */
[----:B----4-:R-:W4:Y:S04]  /*1b130*/  LDL.LU.128 R168, [R1+0xdc0] ;  /* 0x000dc00001a87983 */ /* 0x010f280000300c00 */
[----:B0-----:R-:W4:Y:S04]  /*1b140*/  LDL.LU.128 R176, [R1+0xde0] ;  /* 0x000de00001b07983 */ /* 0x001f280000300c00 */
[----:B------:R-:W4:Y:S04]  /*1b150*/  LDL.LU.128 R180, [R1+0xdf0] ;  /* 0x000df00001b47983 */ /* 0x000f280000300c00 */
[----:B------:R0:W-:Y:S04]  /*1b160*/  STL.128 [R1+0x3b0], R192 ;  /* 0x0003b0c001007387 */ /* 0x0001e80000100c00 */
[----:B0-----:R-:W4:Y:S04]  /*1b170*/  LDL.LU R194, [R1+0xe08] ;  /* 0x000e080001c27983 */ /* 0x001f280000300800 */
[----:B------:R-:W4:Y:S01]  /*1b180*/  LDL.LU.64 R192, [R1+0xe00] ;  /* 0x000e000001c07983 */ /* 0x000f220000300a00 */
[----:B------:R-:W-:-:S03]  /*1b190*/  WARPGROUP.DEPBAR.LE gsb0, 0x0 ;  /* 0x00008000000079c5 */ /* 0x000fc60000010000 */
[----:B------:R0:W-:Y:S04]  /*1b1a0*/  STL.128 [R1+0xd90], R148 ;  /* 0x000d909401007387 */ /* 0x0001e80000100c00 */
[----:B------:R1:W-:Y:S04]  /*1b1b0*/  STL.128 [R1+0xd80], R144 ;  /* 0x000d809001007387 */ /* 0x0003e80000100c00 */
[----:B------:R1:W-:Y:S04]  /*1b1c0*/  STL.128 [R1+0xd70], R140 ;  /* 0x000d708c01007387 */ /* 0x0003e80000100c00 */
[----:B------:R1:W-:Y:S04]  /*1b1d0*/  STL.128 [R1+0xd60], R136 ;  /* 0x000d608801007387 */ /* 0x0003e80000100c00 */
[----:B0-----:R-:W4:Y:S04]  /*1b1e0*/  LDL.LU.128 R148, [R1+0xd90] ;  /* 0x000d900001947983 */ /* 0x001f280000300c00 */
[----:B-1----:R-:W4:Y:S04]  /*1b1f0*/  LDL.LU.128 R144, [R1+0xd80] ;  /* 0x000d800001907983 */ /* 0x002f280000300c00 */
[----:B------:R0:W-:Y:S04]  /*1b200*/  STL.128 [R1+0xd50], R132 ;  /* 0x000d508401007387 */ /* 0x0001e80000100c00 */
[----:B------:R1:W-:Y:S04]  /*1b210*/  STL.128 [R1+0xd40], R128 ;  /* 0x000d408001007387 */ /* 0x0003e80000100c00 */
[----:B------:R1:W-:Y:S04]  /*1b220*/  STL.128 [R1+0xd30], R124 ;  /* 0x000d307c01007387 */ /* 0x0003e80000100c00 */
[----:B------:R1:W-:Y:S04]  /*1b230*/  STL.128 [R1+0xd20], R120 ;  /* 0x000d207801007387 */ /* 0x0003e80000100c00 */
[----:B------:R1:W-:Y:S04]  /*1b240*/  STL.128 [R1+0xd10], R116 ;  /* 0x000d107401007387 */ /* 0x0003e80000100c00 */
[----:B------:R-:W4:Y:S04]  /*1b250*/  LDL.LU.128 R140, [R1+0xd70] ;  /* 0x000d7000018c7983 */ /* 0x000f280000300c00 */
[----:B------:R-:W4:Y:S04]  /*1b260*/  LDL.LU.128 R136, [R1+0xd60] ;  /* 0x000d600001887983 */ /* 0x000f280000300c00 */
[----:B0-----:R-:W4:Y:S04]  /*1b270*/  LDL.LU.128 R132, [R1+0xd50] ;  /* 0x000d500001847983 */ /* 0x001f280000300c00 */
[----:B-1----:R-:W4:Y:S04]  /*1b280*/  LDL.LU.128 R128, [R1+0xd40] ;  /* 0x000d400001807983 */ /* 0x002f280000300c00 */
[----:B------:R-:W4:Y:S04]  /*1b290*/  LDL.LU.128 R124, [R1+0xd30] ;  /* 0x000d3000017c7983 */ /* 0x000f280000300c00 */
[----:B------:R-:W4:Y:S04]  /*1b2a0*/  LDL.LU.128 R120, [R1+0xd20] ;  /* 0x000d200001787983 */ /* 0x000f280000300c00 */
[----:B------:R-:W4:Y:S04]  /*1b2b0*/  LDL.LU.128 R116, [R1+0xd10] ;  /* 0x000d100001747983 */ /* 0x000f280000300c00 */
[----:B------:R0:W-:Y:S04]  /*1b2c0*/  STL.128 [R1+0xd00], R112 ;  /* 0x000d007001007387 */ /* 0x0001e80000100c00 */
[----:B------:R1:W-:Y:S04]  /*1b2d0*/  STL.128 [R1+0xcf0], R108 ;  /* 0x000cf06c01007387 */ /* 0x0003e80000100c00 */
[----:B0-----:R-:W4:Y:S04]  /*1b2e0*/  LDL.LU.128 R112, [R1+0xd00] ;  /* 0x000d000001707983 */ /* 0x001f280000300c00 */
[----:B-1----:R-:W4:Y:S01]  /*1b2f0*/  LDL.LU.128 R108, [R1+0xcf0] ;  /* 0x000cf000016c7983 */ /* 0x002f220000300c00 */
[----:B------:R-:W-:-:S02]  /*1b300*/  IMAD.MOV.U32 R5, RZ, RZ, R17 ;  /* 0x000000ffff057224 */ /* 0x000fc400078e0011 */
[----:B------:R-:W-:Y:S02]  /*1b310*/  IMAD.MOV.U32 R230, RZ, RZ, R22 ;  /* 0x000000ffffe67224 */ /* 0x000fe400078e0016 */
[----:B------:R-:W-:Y:S01]  /*1b320*/  IMAD.MOV.U32 R231, RZ, RZ, R21 ;  /* 0x000000ffffe77224 */ /* 0x000fe200078e0015 */
[----:B------:R-:W-:Y:S01]  /*1b330*/  R2UR UR7, R5 ;  /* 0x00000000050772ca */ /* 0x000fe200000e0000 */
[----:B------:R-:W-:Y:S02]  /*1b340*/  IMAD.MOV.U32 R7, RZ, RZ, R3 ;  /* 0x000000ffff077224 */ /* 0x000fe400078e0003 */
[----:B------:R-:W-:Y:S02]  /*1b350*/  IMAD.MOV.U32 R6, RZ, RZ, R2 ;  /* 0x000000ffff067224 */ /* 0x000fe400078e0002 */
[----:B------:R-:W-:Y:S01]  /*1b360*/  IMAD.MOV.U32 R5, RZ, RZ, R0 ;  /* 0x000000ffff057224 */ /* 0x000fe200078e0000 */
[----:B--2---:R-:W-:Y:S01]  /*1b370*/  F2FP.BF16.F32.PACK_AB R152, R172, R173 ;  /* 0x000000adac98723e */ /* 0x004fe200000010ff */
[----:B------:R-:W-:Y:S01]  /*1b380*/  VIADD R4, R16, 0x200 ;  /* 0x0000020010047836 */ /* 0x000fe20000000000 */
[----:B---3--:R-:W-:-:S02]  /*1b390*/  F2FP.BF16.F32.PACK_AB R153, R163, R164 ;  /* 0x000000a4a399723e */ /* 0x008fc400000010ff */
[----:B------:R-:W-:Y:S02]  /*1b3a0*/  F2FP.BF16.F32.PACK_AB R154, R174, R175 ;  /* 0x000000afae9a723e */ /* 0x000fe400000010ff */
[----:B------:R-:W-:Y:S01]  /*1b3b0*/  F2FP.BF16.F32.PACK_AB R155, R165, R166 ;  /* 0x000000a6a59b723e */ /* 0x000fe200000010ff */
[----:B------:R-:W-:Y:S01]  /*1b3c0*/  STL.128 [R1+0x3c0], R196 ;  /* 0x0003c0c401007387 */ /* 0x000fe20000100c00 */
[----:B------:R-:W-:Y:S01]  /*1b3d0*/  R2UR UR6, R4 ;  /* 0x00000000040672ca */ /* 0x000fe200000e0000 */
[----:B------:R-:W-:Y:S02]  /*1b3e0*/  IMAD.MOV.U32 R175, RZ, RZ, R91 ;  /* 0x000000ffffaf7224 */ /* 0x000fe400078e005b */
[----:B------:R-:W-:Y:S01]  /*1b3f0*/  STL.128 [R1+0x3d0], R200 ;  /* 0x0003d0c801007387 */ /* 0x000fe20000100c00 */
[----:B------:R-:W-:-:S03]  /*1b400*/  IMAD.MOV.U32 R174, RZ, RZ, R90 ;  /* 0x000000ffffae7224 */ /* 0x000fc600078e005a */
        /* <DEDUP_REMOVED lines=11> */
[----:B------:R-:W-:Y:S02]  /*1b4c0*/  IMAD.MOV.U32 R163, RZ, RZ, R79 ;  /* 0x000000ffffa37224 */ /* 0x000fe400078e004f */
[----:B------:R-:W-:Y:S01]  /*1b4d0*/  IMAD.MOV.U32 R162, RZ, RZ, R78 ;  /* 0x000000ffffa27224 */ /* 0x000fe200078e004e */
[----:B------:R0:W-:Y:S01]  /*1b4e0*/  STL.128 [R1+0x390], R184 ;  /* 0x000390b801007387 */ /* 0x0001e20000100c00 */
[----:B------:R-:W-:Y:S02]  /*1b4f0*/  IMAD.MOV.U32 R161, RZ, RZ, R77 ;  /* 0x000000ffffa17224 */ /* 0x000fe400078e004d */
[----:B------:R-:W-:Y:S01]  /*1b500*/  IMAD.MOV.U32 R160, RZ, RZ, R76 ;  /* 0x000000ffffa07224 */ /* 0x000fe200078e004c */
[----:B------:R1:W-:Y:S01]  /*1b510*/  STL.128 [R1+0x3a0], R188 ;  /* 0x0003a0bc01007387 */ /* 0x0003e20000100c00 */
[----:B------:R-:W-:Y:S02]  /*1b520*/  IMAD.MOV.U32 R159, RZ, RZ, R75 ;  /* 0x000000ffff9f7224 */ /* 0x000fe400078e004b */
[----:B------:R-:W-:-:S02]  /*1b530*/  IMAD.MOV.U32 R158, RZ, RZ, R74 ;  /* 0x000000ffff9e7224 */ /* 0x000fc400078e004a */
[----:B------:R-:W-:Y:S02]  /*1b540*/  IMAD.MOV.U32 R157, RZ, RZ, R73 ;  /* 0x000000ffff9d7224 */ /* 0x000fe400078e0049 */
[----:B------:R-:W-:Y:S02]  /*1b550*/  IMAD.MOV.U32 R156, RZ, RZ, R72 ;  /* 0x000000ffff9c7224 */ /* 0x000fe400078e0048 */
[----:B0-----:R-:W-:Y:S02]  /*1b560*/  IMAD.MOV.U32 R187, RZ, RZ, R103 ;  /* 0x000000ffffbb7224 */ /* 0x001fe400078e0067 */
[----:B------:R-:W-:Y:S02]  /*1b570*/  IMAD.MOV.U32 R186, RZ, RZ, R102 ;  /* 0x000000ffffba7224 */ /* 0x000fe400078e0066 */
[----:B-1----:R-:W-:Y:S02]  /*1b580*/  IMAD.MOV.U32 R191, RZ, RZ, R107 ;  /* 0x000000ffffbf7224 */ /* 0x002fe400078e006b */
[----:B------:R-:W-:-:S02]  /*1b590*/  IMAD.MOV.U32 R190, RZ, RZ, R106 ;  /* 0x000000ffffbe7224 */ /* 0x000fc400078e006a */
[----:B------:R-:W-:Y:S02]  /*1b5a0*/  IMAD.MOV.U32 R189, RZ, RZ, R105 ;  /* 0x000000ffffbd7224 */ /* 0x000fe400078e0069 */
[----:B------:R-:W-:Y:S02]  /*1b5b0*/  IMAD.MOV.U32 R188, RZ, RZ, R104 ;  /* 0x000000ffffbc7224 */ /* 0x000fe400078e0068 */
[----:B------:R-:W-:Y:S02]  /*1b5c0*/  IMAD.MOV.U32 R185, RZ, RZ, R101 ;  /* 0x000000ffffb97224 */ /* 0x000fe400078e0065 */
        /* <DEDUP_REMOVED lines=8> */
[----:B------:R-:W-:Y:S01]  /*1b650*/  IMAD.MOV.U32 R23, RZ, RZ, R144 ;  /* 0x000000ffff177224 */ /* 0x000fe200078e0090 */
[----:B------:R-:W-:Y:S01]  /*1b660*/  STL [R1+0x66c], R0 ;  /* 0x00066c0001007387 */ /* 0x000fe20000100800 */
[----:B------:R-:W-:-:S03]  /*1b670*/  IMAD.MOV.U32 R233, RZ, RZ, R3 ;  /* 0x000000ffffe97224 */ /* 0x000fc600078e0003 */
[----:B------:R-:W-:Y:S01]  /*1b680*/  STL [R1+0x668], R2 ;  /* 0x0006680201007387 */ /* 0x000fe20000100800 */
[----:B------:R-:W-:-:S03]  /*1b690*/  IMAD.MOV.U32 R235, RZ, RZ, R0 ;  /* 0x000000ffffeb7224 */ /* 0x000fc600078e0000 */
[----:B------:R-:W-:Y:S04]  /*1b6a0*/  STL [R1+0x664], R3 ;  /* 0x0006640301007387 */ /* 0x000fe80000100800 */
[----:B------:R-:W-:Y:S01]  /*1b6b0*/  STL [R1+0x660], R18 ;  /* 0x0006601201007387 */ /* 0x000fe20000100800 */
[----:B------:R-:W-:-:S03]  /*1b6c0*/  IMAD.MOV.U32 R224, RZ, RZ, R140 ;  /* 0x000000ffffe07224 */ /* 0x000fc600078e008c */
        /* <DEDUP_REMOVED lines=57> */
[----:B------:R-:W-:Y:S02]  /*1ba60*/  IMAD.MOV.U32 R225, RZ, RZ, R141 ;  /* 0x000000ffffe17224 */ /* 0x000fe400078e008d */
[----:B------:R-:W-:Y:S01]  /*1ba70*/  IMAD.MOV.U32 R226, RZ, RZ, R142 ;  /* 0x000000ffffe27224 */ /* 0x000fe200078e008e */
[----:B------:R0:W-:Y:S01]  /*1ba80*/  STL [R1+0xcec], R234 ;  /* 0x000cecea01007387 */ /* 0x0001e20000100800 */
[----:B------:R-:W-:Y:S02]  /*1ba90*/  IMAD.MOV.U32 R227, RZ, RZ, R143 ;  /* 0x000000ffffe37224 */ /* 0x000fe400078e008f */
[----:B------:R-:W-:Y:S01]  /*1baa0*/  IMAD.MOV.U32 R4, RZ, RZ, R108 ;  /* 0x000000ffff047224 */ /* 0x000fe200078e006c */
[----:B------:R-:W-:Y:S01]  /*1bab0*/  STL [R1+0x5e8], R118 ;  /* 0x0005e87601007387 */ /* 0x000fe20000100800 */
[----:B------:R-:W-:Y:S02]  /*1bac0*/  IMAD.MOV.U32 R151, RZ, RZ, R67 ;  /* 0x000000ffff977224 */ /* 0x000fe400078e0043 */
[----:B------:R-:W-:Y:S01]  /*1bad0*/  IMAD.MOV.U32 R150, RZ, RZ, R66 ;  /* 0x000000ffff967224 */ /* 0x000fe200078e0042 */
[----:B------:R-:W-:Y:S01]  /*1bae0*/  STL [R1+0x5e4], R117 ;  /* 0x0005e47501007387 */ /* 0x000fe20000100800 */
[----:B------:R-:W-:-:S02]  /*1baf0*/  IMAD.MOV.U32 R149, RZ, RZ, R65 ;  /* 0x000000ffff957224 */ /* 0x000fc400078e0041 */
[----:B0-----:R-:W-:Y:S01]  /*1bb00*/  IMAD.MOV.U32 R234, RZ, RZ, R2 ;  /* 0x000000ffffea7224 */ /* 0x001fe200078e0002 */
[----:B------:R-:W-:Y:S01]  /*1bb10*/  STL [R1+0x5e0], R116 ;  /* 0x0005e07401007387 */ /* 0x000fe20000100800 */
[----:B------:R-:W-:Y:S02]  /*1bb20*/  IMAD.MOV.U32 R148, RZ, RZ, R64 ;  /* 0x000000ffff947224 */ /* 0x000fe400078e0040 */
[----:B------:R-:W-:Y:S01]  /*1bb30*/  IMAD.MOV.U32 R147, RZ, RZ, R63 ;  /* 0x000000ffff937224 */ /* 0x000fe200078e003f */
[----:B------:R-:W-:Y:S01]  /*1bb40*/  STL [R1+0x5dc], R115 ;  /* 0x0005dc7301007387 */ /* 0x000fe20000100800 */
[----:B------:R-:W-:Y:S02]  /*1bb50*/  IMAD.MOV.U32 R146, RZ, RZ, R62 ;  /* 0x000000ffff927224 */ /* 0x000fe400078e003e */
[----:B------:R-:W-:Y:S01]  /*1bb60*/  IMAD.MOV.U32 R145, RZ, RZ, R61 ;  /* 0x000000ffff917224 */ /* 0x000fe200078e003d */
[----:B------:R-:W-:Y:S01]  /*1bb70*/  STL [R1+0x5d8], R114 ;  /* 0x0005d87201007387 */ /* 0x000fe20000100800 */
[----:B------:R-:W-:-:S02]  /*1bb80*/  IMAD.MOV.U32 R144, RZ, RZ, R60 ;  /* 0x000000ffff907224 */ /* 0x000fc400078e003c */
[----:B------:R-:W-:Y:S01]  /*1bb90*/  IMAD.MOV.U32 R143, RZ, RZ, R59 ;  /* 0x000000ffff8f7224 */ /* 0x000fe200078e003b */
[----:B------:R-:W-:Y:S01]  /*1bba0*/  STL [R1+0x5d4], R113 ;  /* 0x0005d47101007387 */ /* 0x000fe20000100800 */
[----:B------:R-:W-:Y:S02]  /*1bbb0*/  IMAD.MOV.U32 R142, RZ, RZ, R58 ;  /* 0x000000ffff8e7224 */ /* 0x000fe400078e003a */
[----:B------:R-:W-:Y:S01]  /*1bbc0*/  IMAD.MOV.U32 R141, RZ, RZ, R57 ;  /* 0x000000ffff8d7224 */ /* 0x000fe200078e0039 */
[----:B------:R-:W-:Y:S01]  /*1bbd0*/  STL [R1+0x5d0], R112 ;  /* 0x0005d07001007387 */ /* 0x000fe20000100800 */
        /* <DEDUP_REMOVED lines=11> */
[----:B------:R3:W-:Y:S01]  /*1bc90*/  STL [R1+0xca0], R167 ;  /* 0x000ca0a701007387 */ /* 0x0007e20000100800 */
[----:B------:R-:W-:-:S02]  /*1bca0*/  IMAD.MOV.U32 R132, RZ, RZ, R48 ;  /* 0x000000ffff847224 */ /* 0x000fc400078e0030 */
[----:B------:R-:W-:Y:S01]  /*1bcb0*/  IMAD.MOV.U32 R131, RZ, RZ, R47 ;  /* 0x000000ffff837224 */ /* 0x000fe200078e002f */
[----:B------:R4:W-:Y:S01]  /*1bcc0*/  STL.128 [R1+0xc90], R152 ;  /* 0x000c909801007387 */ /* 0x0009e20000100c00 */
[----:B0-----:R-:W-:Y:S02]  /*1bcd0*/  IMAD.MOV.U32 R183, RZ, RZ, R99 ;  /* 0x000000ffffb77224 */ /* 0x001fe400078e0063 */
[----:B------:R-:W-:Y:S02]  /*1bce0*/  IMAD.MOV.U32 R182, RZ, RZ, R98 ;  /* 0x000000ffffb67224 */ /* 0x000fe400078e0062 */
[----:B------:R-:W-:Y:S02]  /*1bcf0*/  IMAD.MOV.U32 R181, RZ, RZ, R97 ;  /* 0x000000ffffb57224 */ /* 0x000fe400078e0061 */
[----:B------:R-:W-:Y:S02]  /*1bd00*/  IMAD.MOV.U32 R180, RZ, RZ, R96 ;  /* 0x000000ffffb47224 */ /* 0x000fe400078e0060 */
[----:B-1----:R-:W-:-:S02]  /*1bd10*/  IMAD.MOV.U32 R179, RZ, RZ, R95 ;  /* 0x000000ffffb37224 */ /* 0x002fc400078e005f */
[----:B------:R-:W-:Y:S02]  /*1bd20*/  IMAD.MOV.U32 R178, RZ, RZ, R94 ;  /* 0x000000ffffb27224 */ /* 0x000fe400078e005e */
[----:B------:R-:W-:Y:S02]  /*1bd30*/  IMAD.MOV.U32 R177, RZ, RZ, R93 ;  /* 0x000000ffffb17224 */ /* 0x000fe400078e005d */
[----:B------:R-:W-:Y:S02]  /*1bd40*/  IMAD.MOV.U32 R176, RZ, RZ, R92 ;  /* 0x000000ffffb07224 */ /* 0x000fe400078e005c */
[----:B--2---:R-:W-:Y:S02]  /*1bd50*/  IMAD.MOV.U32 R171, RZ, RZ, R87 ;  /* 0x000000ffffab7224 */ /* 0x004fe400078e0057 */
[----:B------:R-:W-:Y:S02]  /*1bd60*/  IMAD.MOV.U32 R170, RZ, RZ, R86 ;  /* 0x000000ffffaa7224 */ /* 0x000fe400078e0056 */
[----:B------:R-:W-:-:S02]  /*1bd70*/  IMAD.MOV.U32 R169, RZ, RZ, R85 ;  /* 0x000000ffffa97224 */ /* 0x000fc400078e0055 */
[----:B------:R-:W-:Y:S02]  /*1bd80*/  IMAD.MOV.U32 R168, RZ, RZ, R84 ;  /* 0x000000ffffa87224 */ /* 0x000fe400078e0054 */
[----:B---3--:R-:W-:Y:S02]  /*1bd90*/  IMAD.MOV.U32 R167, RZ, RZ, R83 ;  /* 0x000000ffffa77224 */ /* 0x008fe400078e0053 */
        /* <DEDUP_REMOVED lines=26> */
[----:B------:R0:W-:Y:S01]  /*1bf40*/  STL [R1+0xce8], R194 ;  /* 0x000ce8c201007387 */ /* 0x0001e20000100800 */
[----:B------:R-:W-:-:S03]  /*1bf50*/  IMAD.MOV.U32 R195, RZ, RZ, R111 ;  /* 0x000000ffffc37224 */ /* 0x000fc600078e006f */
[----:B------:R1:W-:Y:S04]  /*1bf60*/  STL.64 [R1+0xce0], R192 ;  /* 0x000ce0c001007387 */ /* 0x0003e80000100a00 */
[----:B------:R-:W-:Y:S01]  /*1bf70*/  STL [R1+0x5cc], R111 ;  /* 0x0005cc6f01007387 */ /* 0x000fe20000100800 */
[----:B0-----:R-:W-:-:S03]  /*1bf80*/  IMAD.MOV.U32 R194, RZ, RZ, R110 ;  /* 0x000000ffffc27224 */ /* 0x001fc600078e006e */
[----:B------:R-:W-:Y:S04]  /*1bf90*/  STL [R1+0x5c8], R110 ;  /* 0x0005c86e01007387 */ /* 0x000fe80000100800 */
[----:B------:R-:W-:Y:S01]  /*1bfa0*/  STL [R1+0x5c4], R109 ;  /* 0x0005c46d01007387 */ /* 0x000fe20000100800 */
[----:B-1----:R-:W-:-:S03]  /*1bfb0*/  IMAD.MOV.U32 R193, RZ, RZ, R109 ;  /* 0x000000ffffc17224 */ /* 0x002fc600078e006d */
        /* <DEDUP_REMOVED lines=95> */
[----:B------:R-:W-:Y:S04]  /*1c5b0*/  STL [R1+0x470], R24 ;  /* 0x0004701801007387 */ /* 0x000fe80000100800 */
[----:B------:R1:W-:Y:S04]  /*1c5c0*/  STL [R1+0xc80], R24 ;  /* 0x000c801801007387 */ /* 0x0003e80000100800 */
[----:B------:R-:W2:Y:S04]  /*1c5d0*/  LDL.LU.128 R28, [R1+0x480] ;  /* 0x00048000011c7983 */ /* 0x000ea80000300c00 */
[----:B0-----:R-:W2:Y:S04]  /*1c5e0*/  LDL.LU.128 R152, [R1+0xc90] ;  /* 0x000c900001987983 */ /* 0x001ea80000300c00 */
[----:B-1----:R-:W2:Y:S04]  /*1c5f0*/  LDL.LU.128 R24, [R1+0x470] ;  /* 0x0004700001187983 */ /* 0x002ea80000300c00 */
[----:B------:R-:W2:Y:S04]  /*1c600*/  LDL.LU.128 R32, [R1+0x490] ;  /* 0x0004900001207983 */ /* 0x000ea80000300c00 */
        /* <DEDUP_REMOVED lines=29> */
[----:B------:R0:W-:Y:S01]  /*1c7e0*/  STL.128 [R1+0x440], R228 ;  /* 0x000440e401007387 */ /* 0x0001e20000100c00 */
[----:B------:R-:W-:-:S02]  /*1c7f0*/  IMAD.MOV.U32 R192, RZ, RZ, R4 ;  /* 0x000000ffffc07224 */ /* 0x000fc400078e0004 */
[----:B0-----:R-:W-:Y:S02]  /*1c800*/  IMAD.MOV.U32 R228, RZ, RZ, R23 ;  /* 0x000000ffffe47224 */ /* 0x001fe400078e0017 */
[----:B------:R-:W-:Y:S02]  /*1c810*/  IMAD.MOV.U32 R229, RZ, RZ, R22 ;  /* 0x000000ffffe57224 */ /* 0x000fe400078e0016 */
[----:B------:R-:W-:Y:S02]  /*1c820*/  IMAD.MOV.U32 R230, RZ, RZ, R21 ;  /* 0x000000ffffe67224 */ /* 0x000fe400078e0015 */
[----:B------:R-:W-:Y:S02]  /*1c830*/  IMAD.MOV.U32 R21, RZ, RZ, R3 ;  /* 0x000000ffff157224 */ /* 0x000fe400078e0003 */
[----:B------:R-:W-:Y:S02]  /*1c840*/  IMAD.MOV.U32 R22, RZ, RZ, R2 ;  /* 0x000000ffff167224 */ /* 0x000fe400078e0002 */
[----:B------:R-:W-:-:S05]  /*1c850*/  IMAD.MOV.U32 R23, RZ, RZ, R0 ;  /* 0x000000ffff177224 */ /* 0x000fca00078e0000 */
[----:B------:R0:W-:Y:S04]  /*1c860*/  STL.128 [R1+0xc70], R20 ;  /* 0x000c701401007387 */ /* 0x0001e80000100c00 */
[----:B------:R1:W-:Y:S04]  /*1c870*/  STL.128 [R1+0x3b0], R192 ;  /* 0x0003b0c001007387 */ /* 0x0003e80000100c00 */
[----:B------:R-:W-:Y:S04]  /*1c880*/  STL.128 [R1+0x340], R164 ;  /* 0x000340a401007387 */ /* 0x000fe80000100c00 */
[----:B0-----:R-:W3:Y:S04]  /*1c890*/  LDL.LU.128 R20, [R1+0xc70] ;  /* 0x000c700001147983 */ /* 0x001ee80000300c00 */
[----:B------:R-:W-:Y:S04]  /*1c8a0*/  STL.128 [R1+0x350], R168 ;  /* 0x000350a801007387 */ /* 0x000fe80000100c00 */
[----:B------:R0:W-:Y:S04]  /*1c8b0*/  STL.128 [R1+0x370], R176 ;  /* 0x000370b001007387 */ /* 0x0001e80000100c00 */
[----:B------:R4:W-:Y:S04]  /*1c8c0*/  STL.128 [R1+0x380], R180 ;  /* 0x000380b401007387 */ /* 0x0009e80000100c00 */
[----:B-1----:R-:W3:Y:S04]  /*1c8d0*/  LDL.LU R194, [R1+0xce8] ;  /* 0x000ce80001c27983 */ /* 0x002ee80000300800 */
[----:B------:R-:W3:Y:S04]  /*1c8e0*/  LDL.LU.64 R192, [R1+0xce0] ;  /* 0x000ce00001c07983 */ /* 0x000ee80000300a00 */
[----:B0-----:R-:W3:Y:S04]  /*1c8f0*/  LDL.LU.128 R176, [R1+0xcc0] ;  /* 0x000cc00001b07983 */ /* 0x001ee80000300c00 */
[----:B----4-:R-:W4:Y:S04]  /*1c900*/  LDL.LU.128 R180, [R1+0xcd0] ;  /* 0x000cd00001b47983 */ /* 0x010f280000300c00 */
[----:B------:R-:W4:Y:S04]  /*1c910*/  LDL.LU.128 R168, [R1+0xcb0] ;  /* 0x000cb00001a87983 */ /* 0x000f280000300c00 */
[----:B------:R-:W4:Y:S01]  /*1c920*/  LDL.LU R167, [R1+0xca0] ;  /* 0x000ca00001a77983 */ /* 0x000f220000300800 */
[----:B--2---:R-:W-:-:S06]  /*1c930*/  WARPGROUP.ARRIVE ;  /* 0x00000000000079c5 */ /* 0x004fcc0000000000 */
[----:B------:R-:W-:Y:S03]  /*1c940*/  HGMMA.64x256x16.F32.BF16 R24, R152, gdesc[UR4].tnspB, R24, gsb0 ;  /* 0x43e0000498187df0 */ /* 0x000fe60008001818 */
[----:B------:R-:W-:Y:S02]  /*1c950*/  WARPGROUP.DEPBAR.LE gsb0, 0x0 ;  /* 0x00008000000079c5 */ /* 0x000fe40000010000 */
[----:B------:R0:W-:Y:S04]  /*1c960*/  STL.128 [R1+0x470], R24 ;  /* 0x0004701801007387 */ /* 0x0001e80000100c00 */
[----:B0-----:R-:W2:Y:S01]  /*1c970*/  LDL.LU R24, [R1+0xc80] ;  /* 0x000c800001187983 */ /* 0x001ea20000300800 */
[----:B---3--:R-:W-:-:S02]  /*1c980*/  IMAD.MOV.U32 R4, RZ, RZ, R20 ;  /* 0x000000ffff047224 */ /* 0x008fc400078e0014 */
        /* <DEDUP_REMOVED lines=9> */
[----:B------:R-:W-:Y:S01]  /*1ca20*/  VIADD R16, R16, 0x280 ;  /* 0x0000028010107836 */ /* 0x000fe20000000000 */
[----:B------:R4:W-:Y:S01]  /*1ca30*/  STL.128 [R1+0x390], R184 ;  /* 0x000390b801007387 */ /* 0x0009e20000100c00 */
[----:B------:R-:W-:-:S03]  /*1ca40*/  IMAD.MOV.U32 R3, RZ, RZ, R108 ;  /* 0x000000ffff037224 */ /* 0x000fc600078e006c */
[----:B------:R4:W-:Y:S01]  /*1ca50*/  STL.128 [R1+0x3a0], R188 ;  /* 0x0003a0bc01007387 */ /* 0x0009e20000100c00 */
[----:B0-----:R-:W-:Y:S02]  /*1ca60*/  IMAD.MOV.U32 R156, RZ, RZ, R72 ;  /* 0x000000ffff9c7224 */ /* 0x001fe400078e0048 */
[----:B------:R-:W-:Y:S01]  /*1ca70*/  IMAD.MOV.U32 R157, RZ, RZ, R73 ;  /* 0x000000ffff9d7224 */ /* 0x000fe200078e0049 */
[----:B------:R-:W-:Y:S01]  /*1ca80*/  STL.128 [R1+0x510], R64 ;  /* 0x0005104001007387 */ /* 0x000fe20000100c00 */
[----:B------:R-:W-:Y:S02]  /*1ca90*/  IMAD.MOV.U32 R158, RZ, RZ, R74 ;  /* 0x000000ffff9e7224 */ /* 0x000fe400078e004a */
[----:B------:R-:W-:Y:S02]  /*1caa0*/  IMAD.MOV.U32 R159, RZ, RZ, R75 ;  /* 0x000000ffff9f7224 */ /* 0x000fe400078e004b */
[----:B-1----:R-:W-:Y:S02]  /*1cab0*/  IMAD.MOV.U32 R160, RZ, RZ, R76 ;  /* 0x000000ffffa07224 */ /* 0x002fe400078e004c */
[----:B------:R-:W-:-:S02]  /*1cac0*/  IMAD.MOV.U32 R161, RZ, RZ, R77 ;  /* 0x000000ffffa17224 */ /* 0x000fc400078e004d */
[----:B------:R-:W-:Y:S02]  /*1cad0*/  IMAD.MOV.U32 R162, RZ, RZ, R78 ;  /* 0x000000ffffa27224 */ /* 0x000fe400078e004e */
[----:B------:R-:W-:Y:S02]  /*1cae0*/  IMAD.MOV.U32 R163, RZ, RZ, R79 ;  /* 0x000000ffffa37224 */ /* 0x000fe400078e004f */
[----:B---3--:R-:W-:Y:S02]  /*1caf0*/  IMAD.MOV.U32 R172, RZ, RZ, R88 ;  /* 0x000000ffffac7224 */ /* 0x008fe400078e0058 */
        /* <DEDUP_REMOVED lines=12> */
[----:B------:R-:W-:Y:S02]  /*1cbc0*/  IMAD.MOV.U32 R18, RZ, RZ, R109 ;  /* 0x000000ffff127224 */ /* 0x000fe400078e006d */
[----:B------:R-:W-:Y:S01]  /*1cbd0*/  IMAD.MOV.U32 R19, RZ, RZ, R110 ;  /* 0x000000ffff137224 */ /* 0x000fe200078e006e */
[----:B------:R-:W-:Y:S01]  /*1cbe0*/  STL.128 [R1+0x260], R8 ;  /* 0x0002600801007387 */ /* 0x000fe20000100c00 */
[----:B------:R-:W-:-:S03]  /*1cbf0*/  IMAD.MOV.U32 R2, RZ, RZ, R99 ;  /* 0x000000ffff027224 */ /* 0x000fc600078e0063 */
[----:B------:R-:W3:Y:S01]  /*1cc00*/  LDL.LU.128 R108, [R1+0x510] ;  /* 0x00051000016c7983 */ /* 0x000ee20000300c00 */
[----:B------:R-:W-:Y:S02]  /*1cc10*/  R2UR UR6, R16 ;  /* 0x00000000100672ca */ /* 0x000fe400000e0000 */
[----:B------:R-:W-:Y:S01]  /*1cc20*/  R2UR UR7, R17 ;  /* 0x00000000110772ca */ /* 0x000fe200000e0000 */
[----:B------:R-:W-:Y:S01]  /*1cc30*/  STL.128 [R1+0x480], R28 ;  /* 0x0004801c01007387 */ /* 0x000fe20000100c00 */
[----:B------:R-:W-:-:S03]  /*1cc40*/  F2FP.BF16.F32.PACK_AB R152, R176, R177 ;  /* 0x000000b1b098723e */ /* 0x000fc600000010ff */
[----:B------:R-:W-:Y:S01]  /*1cc50*/  STL.128 [R1+0x490], R32 ;  /* 0x0004902001007387 */ /* 0x000fe20000100c00 */
[----:B------:R-:W-:-:S03]  /*1cc60*/  F2FP.BF16.F32.PACK_AB R153, R167, R168 ;  /* 0x000000a8a799723e */ /* 0x000fc600000010ff */
[----:B------:R-:W-:Y:S01]  /*1cc70*/  STL.128 [R1+0x4a0], R36 ;  /* 0x0004a02401007387 */ /* 0x000fe20000100c00 */
[----:B------:R-:W-:-:S03]  /*1cc80*/  F2FP.BF16.F32.PACK_AB R154, R180, R181 ;  /* 0x000000b5b49a723e */ /* 0x000fc600000010ff */
[----:B------:R-:W-:Y:S01]  /*1cc90*/  STL.128 [R1+0x4b0], R40 ;  /* 0x0004b02801007387 */ /* 0x000fe20000100c00 */
[----:B------:R-:W-:-:S03]  /*1cca0*/  F2FP.BF16.F32.PACK_AB R155, R169, R170 ;  /* 0x000000aaa99b723e */ /* 0x000fc600000010ff */
[----:B------:R-:W-:Y:S04]  /*1ccb0*/  STL.128 [R1+0x4c0], R44 ;  /* 0x0004c02c01007387 */ /* 0x000fe80000100c00 */
[----:B------:R-:W-:Y:S04]  /*1ccc0*/  STL.128 [R1+0x4d0], R48 ;  /* 0x0004d03001007387 */ /* 0x000fe80000100c00 */
[----:B------:R-:W-:Y:S04]  /*1ccd0*/  STL.128 [R1+0x4e0], R52 ;  /* 0x0004e03401007387 */ /* 0x000fe80000100c00 */
[----:B------:R-:W-:Y:S04]  /*1cce0*/  STL.128 [R1+0x4f0], R56 ;  /* 0x0004f03801007387 */ /* 0x000fe80000100c00 */
[----:B------:R-:W-:Y:S04]  /*1ccf0*/  STL.128 [R1+0x500], R60 ;  /* 0x0005003c01007387 */ /* 0x000fe80000100c00 */
[----:B------:R0:W-:Y:S04]  /*1cd00*/  STL.128 [R1+0x520], R68 ;  /* 0x0005204401007387 */ /* 0x0001e80000100c00 */
[----:B------:R1:W-:Y:S04]  /*1cd10*/  STL [R1+0x55c], R83 ;  /* 0x00055c5301007387 */ /* 0x0003e80000100800 */
[----:B------:R4:W-:Y:S04]  /*1cd20*/  STL.128 [R1+0x560], R84 ;  /* 0x0005605401007387 */ /* 0x0009e80000100c00 */
[----:B------:R4:W-:Y:S04]  /*1cd30*/  STL.128 [R1+0x580], R92 ;  /* 0x0005805c01007387 */ /* 0x0009e80000100c00 */
[----:B------:R-:W-:Y:S04]  /*1cd40*/  STL.64 [R1+0x590], R96 ;  /* 0x0005906001007387 */ /* 0x000fe80000100a00 */
[----:B------:R4:W-:Y:S04]  /*1cd50*/  STL [R1+0x598], R98 ;  /* 0x0005986201007387 */ /* 0x0009e80000100800 */
[----:B------:R4:W-:Y:S04]  /*1cd60*/  STL.128 [R1+0x260], R4 ;  /* 0x0002600401007387 */ /* 0x0009e80000100c00 */
[----:B------:R4:W-:Y:S04]  /*1cd70*/  STL.128 [R1+0xc60], R192 ;  /* 0x000c60c001007387 */ /* 0x0009e80000100c00 */
[----:B------:R4:W-:Y:S04]  /*1cd80*/  STL.128 [R1+0xc50], R188 ;  /* 0x000c50bc01007387 */ /* 0x0009e80000100c00 */
[----:B------:R4:W-:Y:S04]  /*1cd90*/  STL.128 [R1+0xc40], R184 ;  /* 0x000c40b801007387 */ /* 0x0009e80000100c00 */
[----:B------:R4:W-:Y:S04]  /*1cda0*/  STL.128 [R1+0xc20], R172 ;  /* 0x000c20ac01007387 */ /* 0x0009e80000100c00 */
[----:B------:R4:W-:Y:S04]  /*1cdb0*/  STL [R1+0xc18], R166 ;  /* 0x000c18a601007387 */ /* 0x0009e80000100800 */
[----:B------:R4:W-:Y:S04]  /*1cdc0*/  STL.64 [R1+0xc10], R164 ;  /* 0x000c10a401007387 */ /* 0x0009e80000100a00 */
[----:B------:R2:W-:Y:S04]  /*1cdd0*/  STL.128 [R1+0xc00], R160 ;  /* 0x000c00a001007387 */ /* 0x0005e80000100c00 */
[----:B------:R2:W-:Y:S04]  /*1cde0*/  STL.128 [R1+0xbf0], R156 ;  /* 0x000bf09c01007387 */ /* 0x0005e80000100c00 */
[----:B0-----:R-:W3:Y:S04]  /*1cdf0*/  LDL.LU.128 R68, [R1+0x470] ;  /* 0x0004700001447983 */ /* 0x001ee80000300c00 */
[----:B------:R-:W3:Y:S04]  /*1ce00*/  LDL.LU.128 R72, [R1+0x480] ;  /* 0x0004800001487983 */ /* 0x000ee80000300c00 */
[----:B------:R-:W3:Y:S04]  /*1ce10*/  LDL.LU.128 R76, [R1+0x490] ;  /* 0x00049000014c7983 */ /* 0x000ee80000300c00 */
[----:B-1----:R-:W3:Y:S04]  /*1ce20*/  LDL.LU.128 R80, [R1+0x4a0] ;  /* 0x0004a00001507983 */ /* 0x002ee80000300c00 */
[----:B----4-:R-:W4:Y:S04]  /*1ce30*/  LDL.LU.128 R84, [R1+0x4b0] ;  /* 0x0004b00001547983 */ /* 0x010f280000300c00 */
        /* <DEDUP_REMOVED lines=19> */
[----:B------:R-:W4:Y:S04]  /*1cf70*/  LDL.LU.128 R192, [R1+0xc60] ;  /* 0x000c600001c07983 */ /* 0x000f280000300c00 */
[----:B------:R-:W4:Y:S04]  /*1cf80*/  LDL.LU.128 R188, [R1+0xc50] ;  /* 0x000c500001bc7983 */ /* 0x000f280000300c00 */
[----:B------:R-:W4:Y:S04]  /*1cf90*/  LDL.LU.128 R184, [R1+0xc40] ;  /* 0x000c400001b87983 */ /* 0x000f280000300c00 */
[----:B------:R-:W4:Y:S04]  /*1cfa0*/  LDL.LU.128 R172, [R1+0xc20] ;  /* 0x000c200001ac7983 */ /* 0x000f280000300c00 */
[----:B------:R-:W4:Y:S04]  /*1cfb0*/  LDL.LU R166, [R1+0xc18] ;  /* 0x000c180001a67983 */ /* 0x000f280000300800 */
[----:B------:R-:W4:Y:S04]  /*1cfc0*/  LDL.LU.64 R164, [R1+0xc10] ;  /* 0x000c100001a47983 */ /* 0x000f280000300a00 */
[----:B--2---:R-:W2:Y:S04]  /*1cfd0*/  LDL.LU.128 R160, [R1+0xc00] ;  /* 0x000c000001a07983 */ /* 0x004ea80000300c00 */
[----:B------:R-:W2:Y:S01]  /*1cfe0*/  LDL.LU.128 R156, [R1+0xbf0] ;  /* 0x000bf000019c7983 */ /* 0x000ea20000300c00 */
[----:B------:R-:W-:-:S05]  /*1cff0*/  IMAD.MOV.U32 R20, RZ, RZ, R24 ;  /* 0x000000ffff147224 */ /* 0x000fca00078e0018 */
[----:B------:R0:W-:Y:S04]  /*1d000*/  STL.128 [R1+0x260], R20 ;  /* 0x0002601401007387 */ /* 0x0001e80000100c00 */
[----:B------:R1:W-:Y:S04]  /*1d010*/  STL.128 [R1+0xbe0], R152 ;  /* 0x000be09801007387 */ /* 0x0003e80000100c00 */
[----:B0-----:R-:W2:Y:S04]  /*1d020*/  LDL.LU R22, [R1+0x520] ;  /* 0x0005200001167983 */ /* 0x001ea80000300800 */
[----:B------:R-:W2:Y:S04]  /*1d030*/  LDL.LU R23, [R1+0x524] ;  /* 0x0005240001177983 */ /* 0x000ea80000300800 */
[----:B-1----:R-:W2:Y:S01]  /*1d040*/  LDL.LU.128 R152, [R1+0xbe0] ;  /* 0x000be00001987983 */ /* 0x002ea20000300c00 */
[----:B------:R-:W-:-:S03]  /*1d050*/  IMAD.MOV.U32 R0, RZ, RZ, R151 ;  /* 0x000000ffff007224 */ /* 0x000fc600078e0097 */
[----:B------:R0:W-:Y:S04]  /*1d060*/  STL.128 [R1+0x3c0], R196 ;  /* 0x0003c0c401007387 */ /* 0x0001e80000100c00 */
[----:B------:R1:W-:Y:S04]  /*1d070*/  STL.128 [R1+0x3d0], R200 ;  /* 0x0003d0c801007387 */ /* 0x0003e80000100c00 */
[----:B------:R1:W-:Y:S04]  /*1d080*/  STL.128 [R1+0x3e0], R204 ;  /* 0x0003e0cc01007387 */ /* 0x0003e80000100c00 */
[----:B------:R1:W-:Y:S04]  /*1d090*/  STL.128 [R1+0x3f0], R208 ;  /* 0x0003f0d001007387 */ /* 0x0003e80000100c00 */
[----:B------:R3:W-:Y:S01]  /*1d0a0*/  STL.128 [R1+0x400], R212 ;  /* 0x000400d401007387 */ /* 0x0007e20000100c00 */
[----:B0-----:R-:W-:-:S02]  /*1d0b0*/  IMAD.MOV.U32 R196, RZ, RZ, R112 ;  /* 0x000000ffffc47224 */ /* 0x001fc400078e0070 */
[----:B------:R-:W-:Y:S01]  /*1d0c0*/  IMAD.MOV.U32 R197, RZ, RZ, R113 ;  /* 0x000000ffffc57224 */ /* 0x000fe200078e0071 */
[----:B------:R0:W-:Y:S01]  /*1d0d0*/  STL.128 [R1+0x410], R216 ;  /* 0x000410d801007387 */ /* 0x0001e20000100c00 */
[----:B------:R-:W-:Y:S02]  /*1d0e0*/  IMAD.MOV.U32 R198, RZ, RZ, R114 ;  /* 0x000000ffffc67224 */ /* 0x000fe400078e0072 */
        /* <DEDUP_REMOVED lines=10> */
[----:B------:R1:W-:Y:S01]  /*1d190*/  STL.128 [R1+0x450], R232 ;  /* 0x000450e801007387 */ /* 0x0003e20000100c00 */
[----:B------:R-:W-:Y:S02]  /*1d1a0*/  IMAD.MOV.U32 R206, RZ, RZ, R122 ;  /* 0x000000ffffce7224 */ /* 0x000fe400078e007a */
[----:B------:R-:W-:Y:S02]  /*1d1b0*/  IMAD.MOV.U32 R207, RZ, RZ, R123 ;  /* 0x000000ffffcf7224 */ /* 0x000fe400078e007b */
[----:B------:R-:W-:-:S02]  /*1d1c0*/  IMAD.MOV.U32 R208, RZ, RZ, R124 ;  /* 0x000000ffffd07224 */ /* 0x000fc400078e007c */
[----:B------:R-:W-:Y:S02]  /*1d1d0*/  IMAD.MOV.U32 R209, RZ, RZ, R125 ;  /* 0x000000ffffd17224 */ /* 0x000fe400078e007d */
[----:B------:R-:W-:Y:S02]  /*1d1e0*/  IMAD.MOV.U32 R210, RZ, RZ, R126 ;  /* 0x000000ffffd27224 */ /* 0x000fe400078e007e */
[----:B------:R-:W-:Y:S02]  /*1d1f0*/  IMAD.MOV.U32 R211, RZ, RZ, R127 ;  /* 0x000000ffffd37224 */ /* 0x000fe400078e007f */
[----:B---3--:R-:W-:Y:S02]  /*1d200*/  IMAD.MOV.U32 R212, RZ, RZ, R128 ;  /* 0x000000ffffd47224 */ /* 0x008fe400078e0080 */
[----:B------:R-:W-:Y:S01]  /*1d210*/  IMAD.MOV.U32 R213, RZ, RZ, R129 ;  /* 0x000000ffffd57224 */ /* 0x000fe200078e0081 */
[----:B------:R-:W-:Y:S01]  /*1d220*/  STL.128 [R1+0x300], R108 ;  /* 0x0003006c01007387 */ /* 0x000fe20000100c00 */
[----:B------:R-:W-:-:S02]  /*1d230*/  IMAD.MOV.U32 R214, RZ, RZ, R130 ;  /* 0x000000ffffd67224 */ /* 0x000fc400078e0082 */
[----:B------:R-:W-:Y:S01]  /*1d240*/  IMAD.MOV.U32 R215, RZ, RZ, R131 ;  /* 0x000000ffffd77224 */ /* 0x000fe200078e0083 */
[----:B------:R3:W-:Y:S01]  /*1d250*/  STL.64 [R1+0xc30], R178 ;  /* 0x000c30b201007387 */ /* 0x0007e20000100a00 */
[----:B0-----:R-:W-:Y:S02]  /*1d260*/  IMAD.MOV.U32 R216, RZ, RZ, R132 ;  /* 0x000000ffffd87224 */ /* 0x001fe400078e0084 */
[----:B------:R-:W-:Y:S01]  /*1d270*/  IMAD.MOV.U32 R217, RZ, RZ, R133 ;  /* 0x000000ffffd97224 */ /* 0x000fe200078e0085 */
[----:B------:R0:W-:Y:S01]  /*1d280*/  STL [R1+0xc1c], R171 ;  /* 0x000c1cab01007387 */ /* 0x0001e20000100800 */
[----:B------:R-:W-:Y:S02]  /*1d290*/  IMAD.MOV.U32 R218, RZ, RZ, R134 ;  /* 0x000000ffffda7224 */ /* 0x000fe400078e0086 */
[----:B------:R-:W-:Y:S01]  /*1d2a0*/  IMAD.MOV.U32 R219, RZ, RZ, R135 ;  /* 0x000000ffffdb7224 */ /* 0x000fe200078e0087 */
[----:B-1----:R-:W2:Y:S01]  /*1d2b0*/  LDL.LU R234, [R1+0xcec] ;  /* 0x000cec0001ea7983 */ /* 0x002ea20000300800 */
[----:B------:R-:W-:-:S02]  /*1d2c0*/  IMAD.MOV.U32 R220, RZ, RZ, R136 ;  /* 0x000000ffffdc7224 */ /* 0x000fc400078e0088 */
[----:B------:R-:W-:Y:S01]  /*1d2d0*/  IMAD.MOV.U32 R221, RZ, RZ, R137 ;  /* 0x000000ffffdd7224 */ /* 0x000fe200078e0089 */
[----:B---3--:R-:W3:Y:S01]  /*1d2e0*/  LDL.LU.64 R178, [R1+0xc30] ;  /* 0x000c300001b27983 */ /* 0x008ee20000300a00 */
[----:B------:R-:W-:Y:S02]  /*1d2f0*/  IMAD.MOV.U32 R222, RZ, RZ, R138 ;  /* 0x000000ffffde7224 */ /* 0x000fe400078e008a */
[----:B------:R-:W-:Y:S01]  /*1d300*/  IMAD.MOV.U32 R223, RZ, RZ, R139 ;  /* 0x000000ffffdf7224 */ /* 0x000fe200078e008b */
[----:B0-----:R-:W3:Y:S01]  /*1d310*/  LDL.LU R171, [R1+0xc1c] ;  /* 0x000c1c0001ab7983 */ /* 0x001ee20000300800 */
        /* <DEDUP_REMOVED lines=42> */
[----:B------:R-:W-:Y:S01]  /*1d5c0*/  IMAD.MOV.U32 R31, RZ, RZ, R75 ;  /* 0x000000ffff1f7224 */ /* 0x000fe200078e004b */
[----:B----4-:R1:W-:Y:S01]  /*1d5d0*/  STL.128 [R1+0x2a0], R84 ;  /* 0x0002a05401007387 */ /* 0x0103e20000100c00 */
        /* <DEDUP_REMOVED lines=37> */
[----:B0-----:R-:W-:Y:S02]  /*1d830*/  IMAD.MOV.U32 R83, RZ, RZ, R4 ;  /* 0x000000ffff537224 */ /* 0x001fe400078e0004 */
[----:B-1----:R-:W-:Y:S02]  /*1d840*/  IMAD.MOV.U32 R84, RZ, RZ, R5 ;  /* 0x000000ffff547224 */ /* 0x002fe400078e0005 */
        /* <DEDUP_REMOVED lines=18> */
[----:B--2---:R-:W-:Y:S02]  /*1d970*/  IMAD.MOV.U32 R76, RZ, RZ, R160 ;  /* 0x000000ffff4c7224 */ /* 0x004fe400078e00a0 */
        /* <DEDUP_REMOVED lines=48> */
[----:B------:R-:W-:-:S06]  /*1dc80*/  IMAD.MOV.U32 R151, RZ, RZ, R0 ;  /* 0x000000ffff977224 */ /* 0x000fcc00078e0000 */
[----:B------:R-:W-:-:S06]  /*1dc90*/  WARPGROUP.ARRIVE ;  /* 0x00000000000079c5 */ /* 0x000fcc0000000000 */
[----:B------:R-:W-:Y:S01]  /*1dca0*/  HGMMA.64x256x16.F32.BF16 R24, R152, gdesc[UR4].tnspB, R24, gsb0 ;  /* 0x43e0000498187df0 */ /* 0x000fe20008001818 */
[----:B------:R0:W-:Y:S04]  /*1dcb0*/  STL [R1+0xbc0], R194 ;  /* 0x000bc0c201007387 */ /* 0x0001e80000100800 */
[----:B------:R1:W-:Y:S01]  /*1dcc0*/  STL.64 [R1+0xbb8], R192 ;  /* 0x000bb8c001007387 */ /* 0x0003e20000100a00 */
[----:B0-----:R-:W-:-:S03]  /*1dcd0*/  IMAD.MOV.U32 R194, RZ, RZ, R19 ;  /* 0x000000ffffc27224 */ /* 0x001fc600078e0013 */
[----:B------:R-:W2:Y:S01]  /*1dce0*/  LDL.LU R19, [R1+0xbc8] ;  /* 0x000bc80001137983 */ /* 0x000ea20000300800 */
[----:B-1----:R-:W-:-:S03]  /*1dcf0*/  IMAD.MOV.U32 R193, RZ, RZ, R18 ;  /* 0x000000ffffc17224 */ /* 0x002fc600078e0012 */
[----:B------:R-:W2:Y:S01]  /*1dd00*/  LDL.LU R18, [R1+0xbcc] ;  /* 0x000bcc0001127983 */ /* 0x000ea20000300800 */
[----:B------:R-:W-:-:S03]  /*1dd10*/  WARPGROUP.DEPBAR.LE gsb0, 0x0 ;  /* 0x00008000000079c5 */ /* 0x000fc60000010000 */
[----:B------:R0:W-:Y:S04]  /*1dd20*/  STL.128 [R1+0xb40], R128 ;  /* 0x000b408001007387 */ /* 0x0001e80000100c00 */
[----:B------:R1:W-:Y:S04]  /*1dd30*/  STL.128 [R1+0xb30], R124 ;  /* 0x000b307c01007387 */ /* 0x0003e80000100c00 */
[----:B------:R4:W-:Y:S04]  /*1dd40*/  STL.128 [R1+0xb20], R120 ;  /* 0x000b207801007387 */ /* 0x0009e80000100c00 */
[----:B------:R3:W-:Y:S01]  /*1dd50*/  STL.128 [R1+0xb10], R116 ;  /* 0x000b107401007387 */ /* 0x0007e20000100c00 */
[----:B0-----:R-:W-:-:S02]  /*1dd60*/  IMAD.MOV.U32 R131, RZ, RZ, R47 ;  /* 0x000000ffff837224 */ /* 0x001fc400078e002f */
[----:B------:R-:W-:Y:S02]  /*1dd70*/  IMAD.MOV.U32 R130, RZ, RZ, R46 ;  /* 0x000000ffff827224 */ /* 0x000fe400078e002e */
[----:B------:R-:W-:Y:S02]  /*1dd80*/  IMAD.MOV.U32 R129, RZ, RZ, R45 ;  /* 0x000000ffff817224 */ /* 0x000fe400078e002d */
[----:B-1----:R-:W-:Y:S02]  /*1dd90*/  IMAD.MOV.U32 R127, RZ, RZ, R43 ;  /* 0x000000ffff7f7224 */ /* 0x002fe400078e002b */
[----:B------:R-:W-:Y:S02]  /*1dda0*/  IMAD.MOV.U32 R126, RZ, RZ, R42 ;  /* 0x000000ffff7e7224 */ /* 0x000fe400078e002a */
[----:B------:R-:W-:Y:S02]  /*1ddb0*/  IMAD.MOV.U32 R125, RZ, RZ, R41 ;  /* 0x000000ffff7d7224 */ /* 0x000fe400078e0029 */
[----:B----4-:R-:W-:-:S02]  /*1ddc0*/  IMAD.MOV.U32 R123, RZ, RZ, R39 ;  /* 0x000000ffff7b7224 */ /* 0x010fc400078e0027 */
[----:B------:R-:W-:Y:S02]  /*1ddd0*/  IMAD.MOV.U32 R122, RZ, RZ, R38 ;  /* 0x000000ffff7a7224 */ /* 0x000fe400078e0026 */
[----:B------:R-:W-:Y:S02]  /*1dde0*/  IMAD.MOV.U32 R121, RZ, RZ, R37 ;  /* 0x000000ffff797224 */ /* 0x000fe400078e0025 */
[----:B------:R-:W-:Y:S02]  /*1ddf0*/  IMAD.MOV.U32 R120, RZ, RZ, R36 ;  /* 0x000000ffff787224 */ /* 0x000fe400078e0024 */
[----:B------:R-:W-:Y:S02]  /*1de00*/  IMAD.MOV.U32 R124, RZ, RZ, R40 ;  /* 0x000000ffff7c7224 */ /* 0x000fe400078e0028 */
[----:B------:R-:W-:Y:S01]  /*1de10*/  IMAD.MOV.U32 R128, RZ, RZ, R44 ;  /* 0x000000ffff807224 */ /* 0x000fe200078e002c */
[----:B------:R0:W-:Y:S01]  /*1de20*/  STL.128 [R1+0x290], R120 ;  /* 0x0002907801007387 */ /* 0x0001e20000100c00 */
[----:B---3--:R-:W-:-:S02]  /*1de30*/  IMAD.MOV.U32 R119, RZ, RZ, R35 ;  /* 0x000000ffff777224 */ /* 0x008fc400078e0023 */
[----:B------:R-:W-:Y:S01]  /*1de40*/  IMAD.MOV.U32 R118, RZ, RZ, R34 ;  /* 0x000000ffff767224 */ /* 0x000fe200078e0022 */
[----:B------:R1:W-:Y:S01]  /*1de50*/  STL.128 [R1+0x2a0], R124 ;  /* 0x0002a07c01007387 */ /* 0x0003e20000100c00 */
[----:B------:R-:W-:Y:S02]  /*1de60*/  IMAD.MOV.U32 R117, RZ, RZ, R33 ;  /* 0x000000ffff757224 */ /* 0x000fe400078e0021 */
[----:B------:R-:W-:Y:S01]  /*1de70*/  IMAD.MOV.U32 R116, RZ, RZ, R32 ;  /* 0x000000ffff747224 */ /* 0x000fe200078e0020 */
[----:B------:R3:W-:Y:S04]  /*1de80*/  STL.128 [R1+0x2b0], R128 ;  /* 0x0002b08001007387 */ /* 0x0007e80000100c00 */
[----:B------:R4:W-:Y:S04]  /*1de90*/  STL.128 [R1+0x280], R116 ;  /* 0x0002807401007387 */ /* 0x0009e80000100c00 */
[----:B0-----:R-:W2:Y:S04]  /*1dea0*/  LDL.LU.128 R120, [R1+0xb20] ;  /* 0x000b200001787983 */ /* 0x001ea80000300c00 */
[----:B-1----:R-:W2:Y:S04]  /*1deb0*/  LDL.LU.128 R124, [R1+0xb30] ;  /* 0x000b3000017c7983 */ /* 0x002ea80000300c00 */
[----:B---3--:R-:W3:Y:S04]  /*1dec0*/  LDL.LU.128 R128, [R1+0xb40] ;  /* 0x000b400001807983 */ /* 0x008ee80000300c00 */
[----:B------:R0:W-:Y:S04]  /*1ded0*/  STL.128 [R1+0xaa0], R24 ;  /* 0x000aa01801007387 */ /* 0x0001e80000100c00 */
[----:B----4-:R-:W4:Y:S04]  /*1dee0*/  LDL.LU.128 R116, [R1+0xb10] ;  /* 0x000b100001747983 */ /* 0x010f280000300c00 */
[----:B0-----:R-:W4:Y:S04]  /*1def0*/  LDL.LU.128 R24, [R1+0xaa0] ;  /* 0x000aa00001187983 */ /* 0x001f280000300c00 */
[----:B------:R0:W-:Y:S04]  /*1df00*/  STL.128 [R1+0xb00], R112 ;  /* 0x000b007001007387 */ /* 0x0001e80000100c00 */
[----:B------:R1:W-:Y:S04]  /*1df10*/  STL.64 [R1+0xc38], R182 ;  /* 0x000c38b601007387 */ /* 0x0003e80000100a00 */
[----:B------:R1:W-:Y:S01]  /*1df20*/  STL.128 [R1+0xb50], R132 ;  /* 0x000b508401007387 */ /* 0x0003e20000100c00 */
[----:B0-----:R-:W-:-:S03]  /*1df30*/  IMAD.MOV.U32 R115, RZ, RZ, R31 ;  /* 0x000000ffff737224 */ /* 0x001fc600078e001f */
[----:B-1----:R-:W4:Y:S01]  /*1df40*/  LDL.LU.64 R182, [R1+0xc38] ;  /* 0x000c380001b67983 */ /* 0x002f220000300a00 */
[----:B------:R-:W-:Y:S02]  /*1df50*/  IMAD.MOV.U32 R114, RZ, RZ, R30 ;  /* 0x000000ffff727224 */ /* 0x000fe400078e001e */
        /* <DEDUP_REMOVED lines=8> */
[----:B------:R1:W-:Y:S04]  /*1dfe0*/  STL.128 [R1+0xb90], R148 ;  /* 0x000b909401007387 */ /* 0x0003e80000100c00 */
[----:B------:R1:W-:Y:S04]  /*1dff0*/  STL.128 [R1+0xb80], R144 ;  /* 0x000b809001007387 */ /* 0x0003e80000100c00 */
[----:B0-----:R-:W4:Y:S04]  /*1e000*/  LDL.LU.128 R108, [R1+0xaf0] ;  /* 0x000af000016c7983 */ /* 0x001f280000300c00 */
[----:B-1----:R-:W4:Y:S04]  /*1e010*/  LDL.LU.128 R112, [R1+0xb00] ;  /* 0x000b000001707983 */ /* 0x002f280000300c00 */
        /* <DEDUP_REMOVED lines=11> */
[----:B0-----:R-:W-:Y:S02]  /*1e0d0*/  IMAD.MOV.U32 R143, RZ, RZ, R59 ;  /* 0x000000ffff8f7224 */ /* 0x001fe400078e003b */
[----:B------:R-:W-:Y:S02]  /*1e0e0*/  IMAD.MOV.U32 R142, RZ, RZ, R58 ;  /* 0x000000ffff8e7224 */ /* 0x000fe400078e003a */
[----:B-1----:R-:W-:Y:S02]  /*1e0f0*/  IMAD.MOV.U32 R139, RZ, RZ, R55 ;  /* 0x000000ffff8b7224 */ /* 0x002fe400078e0037 */
[----:B------:R-:W-:Y:S01]  /*1e100*/  IMAD.MOV.U32 R138, RZ, RZ, R54 ;  /* 0x000000ffff8a7224 */ /* 0x000fe200078e0036 */
[----:B------:R-:W4:Y:S01]  /*1e110*/  LDL.LU.128 R132, [R1+0xb50] ;  /* 0x000b500001847983 */ /* 0x000f220000300c00 */
        /* <DEDUP_REMOVED lines=12> */
[----:B--2---:R0:W-:Y:S04]  /*1e1e0*/  STL.64 [R1+0xa90], R18 ;  /* 0x000a901201007387 */ /* 0x0041e80000100a00 */
[----:B0-----:R-:W2:Y:S04]  /*1e1f0*/  LDL.LU.64 R18, [R1+0xa90] ;  /* 0x000a900001127983 */ /* 0x001ea80000300a00 */
[----:B------:R0:W-:Y:S04]  /*1e200*/  STL.128 [R1+0xac0], R120 ;  /* 0x000ac07801007387 */ /* 0x0001e80000100c00 */
[----:B------:R1:W-:Y:S04]  /*1e210*/  STL.128 [R1+0xad0], R124 ;  /* 0x000ad07c01007387 */ /* 0x0003e80000100c00 */
[----:B---3--:R3:W-:Y:S04]  /*1e220*/  STL.128 [R1+0xae0], R128 ;  /* 0x000ae08001007387 */ /* 0x0087e80000100c00 */
[----:B0-----:R-:W2:Y:S04]  /*1e230*/  LDL.LU.128 R120, [R1+0xac0] ;  /* 0x000ac00001787983 */ /* 0x001ea80000300c00 */
[----:B-1----:R-:W2:Y:S04]  /*1e240*/  LDL.LU.128 R124, [R1+0xad0] ;  /* 0x000ad000017c7983 */ /* 0x002ea80000300c00 */
[----:B---3--:R-:W3:Y:S04]  /*1e250*/  LDL.LU.128 R128, [R1+0xae0] ;  /* 0x000ae00001807983 */ /* 0x008ee80000300c00 */
[----:B----4-:R0:W-:Y:S04]  /*1e260*/  STL.128 [R1+0xab0], R116 ;  /* 0x000ab07401007387 */ /* 0x0101e80000100c00 */
[----:B------:R1:W-:Y:S04]  /*1e270*/  STL.128 [R1+0xa80], R24 ;  /* 0x000a801801007387 */ /* 0x0003e80000100c00 */
[----:B0-----:R-:W4:Y:S04]  /*1e280*/  LDL.LU.128 R116, [R1+0xab0] ;  /* 0x000ab00001747983 */ /* 0x001f280000300c00 */
[----:B-1----:R-:W4:Y:S01]  /*1e290*/  LDL.LU.128 R24, [R1+0xa80] ;  /* 0x000a800001187983 */ /* 0x002f220000300c00 */
[----:B------:R-:W-:-:S02]  /*1e2a0*/  IMAD.MOV.U32 R167, RZ, RZ, R4 ;  /* 0x000000ffffa77224 */ /* 0x000fc400078e0004 */
[----:B------:R-:W-:Y:S01]  /*1e2b0*/  IMAD.MOV.U32 R168, RZ, RZ, R5 ;  /* 0x000000ffffa87224 */ /* 0x000fe200078e0005 */
[----:B------:R0:W-:Y:S01]  /*1e2c0*/  STL.64 [R1+0xba8], R178 ;  /* 0x000ba8b201007387 */ /* 0x0001e20000100a00 */
[----:B------:R-:W-:Y:S02]  /*1e2d0*/  IMAD.MOV.U32 R169, RZ, RZ, R6 ;  /* 0x000000ffffa97224 */ /* 0x000fe400078e0006 */
[----:B------:R-:W-:Y:S01]  /*1e2e0*/  IMAD.MOV.U32 R170, RZ, RZ, R7 ;  /* 0x000000ffffaa7224 */ /* 0x000fe200078e0007 */
[----:B------:R1:W-:Y:S01]  /*1e2f0*/  STL [R1+0xba0], R171 ;  /* 0x000ba0ab01007387 */ /* 0x0003e20000100800 */
[----:B------:R-:W-:Y:S02]  /*1e300*/  IMAD.MOV.U32 R176, RZ, RZ, R9 ;  /* 0x000000ffffb07224 */ /* 0x000fe400078e0009 */
[----:B------:R-:W-:Y:S01]  /*1e310*/  IMAD.MOV.U32 R177, RZ, RZ, R10 ;  /* 0x000000ffffb17224 */ /* 0x000fe200078e000a */
[----:B------:R1:W-:Y:S01]  /*1e320*/  STL [R1+0xbc4], R234 ;  /* 0x000bc4ea01007387 */ /* 0x0003e20000100800 */
[----:B------:R-:W-:-:S02]  /*1e330*/  IMAD.MOV.U32 R154, RZ, RZ, R16 ;  /* 0x000000ffff9a7224 */ /* 0x000fc400078e0010 */
[----:B0-----:R-:W-:Y:S01]  /*1e340*/  IMAD.MOV.U32 R178, RZ, RZ, R11 ;  /* 0x000000ffffb27224 */ /* 0x001fe200078e000b */
[----:B------:R0:W-:Y:S01]  /*1e350*/  STL.64 [R1+0xbb0], R182 ;  /* 0x000bb0b601007387 */ /* 0x0001e20000100a00 */
[----:B-1----:R-:W-:Y:S02]  /*1e360*/  IMAD.MOV.U32 R171, RZ, RZ, R8 ;  /* 0x000000ffffab7224 */ /* 0x002fe400078e0008 */
[----:B------:R-:W-:Y:S02]  /*1e370*/  IMAD.MOV.U32 R179, RZ, RZ, R12 ;  /* 0x000000ffffb37224 */ /* 0x000fe400078e000c */
[----:B------:R-:W-:Y:S02]  /*1e380*/  IMAD.MOV.U32 R234, RZ, RZ, R235 ;  /* 0x000000ffffea7224 */ /* 0x000fe400078e00eb */
[----:B------:R-:W-:Y:S02]  /*1e390*/  IMAD.MOV.U32 R155, RZ, RZ, R17 ;  /* 0x000000ffff9b7224 */ /* 0x000fe400078e0011 */
[----:B------:R-:W-:-:S02]  /*1e3a0*/  IMAD.MOV.U32 R180, RZ, RZ, R13 ;  /* 0x000000ffffb47224 */ /* 0x000fc400078e000d */
[----:B------:R-:W-:Y:S02]  /*1e3b0*/  IMAD.MOV.U32 R181, RZ, RZ, R14 ;  /* 0x000000ffffb57224 */ /* 0x000fe400078e000e */
[----:B0-----:R-:W-:Y:S02]  /*1e3c0*/  IMAD.MOV.U32 R182, RZ, RZ, R15 ;  /* 0x000000ffffb67224 */ /* 0x001fe400078e000f */
        /* <DEDUP_REMOVED lines=15> */
[----:B------:R-:W-:Y:S01]  /*1e4c0*/  IMAD.MOV.U32 R6, RZ, RZ, R112 ;  /* 0x000000ffff067224 */ /* 0x000fe200078e0070 */
[----:B------:R0:W-:Y:S01]  /*1e4d0*/  STL.128 [R1+0x340], R164 ;  /* 0x000340a401007387 */ /* 0x0001e20000100c00 */
[----:B------:R-:W-:-:S02]  /*1e4e0*/  IMAD.MOV.U32 R152, RZ, RZ, R22 ;  /* 0x000000ffff987224 */ /* 0x000fc400078e0016 */
[----:B------:R-:W-:Y:S01]  /*1e4f0*/  IMAD.MOV.U32 R153, RZ, RZ, R23 ;  /* 0x000000ffff997224 */ /* 0x000fe200078e0017 */
[----:B------:R1:W-:Y:S01]  /*1e500*/  STL.128 [R1+0x350], R168 ;  /* 0x000350a801007387 */ /* 0x0003e20000100c00 */
[----:B------:R-:W-:-:S03]  /*1e510*/  IMAD.MOV.U32 R21, RZ, RZ, R99 ;  /* 0x000000ffff157224 */ /* 0x000fc600078e0063 */
[----:B------:R1:W-:Y:S01]  /*1e520*/  STL.128 [R1+0x360], R172 ;  /* 0x000360ac01007387 */ /* 0x0003e20000100c00 */
[----:B------:R-:W-:-:S03]  /*1e530*/  IMAD.MOV.U32 R22, RZ, RZ, R98 ;  /* 0x000000ffff167224 */ /* 0x000fc600078e0062 */
[----:B------:R1:W-:Y:S01]  /*1e540*/  STL.128 [R1+0x370], R176 ;  /* 0x000370b001007387 */ /* 0x0003e20000100c00 */
        /* <DEDUP_REMOVED lines=35> */
[----:B------:R0:W-:Y:S01]  /*1e780*/  STL.128 [R1+0x310], R152 ;  /* 0x0003109801007387 */ /* 0x0001e20000100c00 */
[----:B------:R-:W-:-:S03]  /*1e790*/  IMAD.MOV.U32 R164, RZ, RZ, R80 ;  /* 0x000000ffffa47224 */ /* 0x000fc600078e0050 */
[----:B------:R1:W-:Y:S01]  /*1e7a0*/  STL.128 [R1+0x330], R160 ;  /* 0x000330a001007387 */ /* 0x0003e20000100c00 */
        /* <DEDUP_REMOVED lines=9> */
[----:B------:R-:W-:Y:S01]  /*1e840*/  IMAD.MOV.U32 R28, RZ, RZ, R96 ;  /* 0x000000ffff1c7224 */ /* 0x000fe200078e0060 */
[----:B------:R0:W-:Y:S01]  /*1e850*/  STL.128 [R1+0x320], R156 ;  /* 0x0003209c01007387 */ /* 0x0001e20000100c00 */
[----:B-1----:R-:W-:Y:S02]  /*1e860*/  IMAD.MOV.U32 R163, RZ, RZ, R79 ;  /* 0x000000ffffa37224 */ /* 0x002fe400078e004f */
[----:B------:R-:W-:-:S02]  /*1e870*/  IMAD.MOV.U32 R162, RZ, RZ, R78 ;  /* 0x000000ffffa27224 */ /* 0x000fc400078e004e */
[----:B------:R-:W-:Y:S02]  /*1e880*/  IMAD.MOV.U32 R192, RZ, RZ, R3 ;  /* 0x000000ffffc07224 */ /* 0x000fe400078e0003 */
[----:B------:R-:W-:Y:S01]  /*1e890*/  IMAD.MOV.U32 R112, RZ, RZ, R132 ;  /* 0x000000ffff707224 */ /* 0x000fe200078e0084 */
[----:B------:R-:W-:Y:S01]  /*1e8a0*/  STL.128 [R1+0x390], R184 ;  /* 0x000390b801007387 */ /* 0x000fe20000100c00 */
        /* <DEDUP_REMOVED lines=12> */
[----:B0-----:R-:W-:Y:S02]  /*1e970*/  IMAD.MOV.U32 R159, RZ, RZ, R75 ;  /* 0x000000ffff9f7224 */ /* 0x001fe400078e004b */
[----:B------:R-:W-:Y:S01]  /*1e980*/  IMAD.MOV.U32 R158, RZ, RZ, R74 ;  /* 0x000000ffff9e7224 */ /* 0x000fe200078e004a */
[----:B------:R0:W-:Y:S01]  /*1e990*/  STL.128 [R1+0x380], R180 ;  /* 0x000380b401007387 */ /* 0x0001e20000100c00 */
[----:B------:R-:W-:-:S02]  /*1e9a0*/  IMAD.MOV.U32 R157, RZ, RZ, R73 ;  /* 0x000000ffff9d7224 */ /* 0x000fc400078e0049 */
[----:B------:R-:W-:Y:S01]  /*1e9b0*/  IMAD.MOV.U32 R156, RZ, RZ, R72 ;  /* 0x000000ffff9c7224 */ /* 0x000fe200078e0048 */
[----:B------:R-:W-:Y:S01]  /*1e9c0*/  STL.128 [R1+0x3b0], R192 ;  /* 0x0003b0c001007387 */ /* 0x000fe20000100c00 */
[----:B------:R-:W-:-:S03]  /*1e9d0*/  IMAD.MOV.U32 R76, RZ, RZ, R28 ;  /* 0x000000ffff4c7224 */ /* 0x000fc600078e001c */
[----:B------:R-:W-:Y:S01]  /*1e9e0*/  STL.128 [R1+0x3e0], R204 ;  /* 0x0003e0cc01007387 */ /* 0x000fe20000100c00 */
[----:B-1----:R-:W-:-:S03]  /*1e9f0*/  IMAD.MOV.U32 R153, RZ, RZ, R5 ;  /* 0x000000ffff997224 */ /* 0x002fc600078e0005 */
[----:B------:R-:W-:Y:S01]  /*1ea00*/  STL.128 [R1+0x3f0], R208 ;  /* 0x0003f0d001007387 */ /* 0x000fe20000100c00 */
[----:B------:R-:W-:Y:S02]  /*1ea10*/  IMAD.MOV.U32 R154, RZ, RZ, R4 ;  /* 0x000000ffff9a7224 */ /* 0x000fe400078e0004 */
[----:B------:R-:W-:Y:S01]  /*1ea20*/  IMAD.MOV.U32 R155, RZ, RZ, R0 ;  /* 0x000000ffff9b7224 */ /* 0x000fe200078e0000 */
[----:B0-----:R-:W4:Y:S04]  /*1ea30*/  LDL.LU.64 R182, [R1+0xbb0] ;  /* 0x000bb00001b67983 */ /* 0x001f280000300a00 */
        /* <DEDUP_REMOVED lines=8> */
[----:B------:R-:W-:Y:S01]  /*1eac0*/  STL.128 [R1+0x340], R164 ;  /* 0x000340a401007387 */ /* 0x000fe20000100c00 */
[----:B--2---:R-:W-:-:S02]  /*1ead0*/  IMAD.MOV.U32 R14, RZ, RZ, R123 ;  /* 0x000000ffff0e7224 */ /* 0x004fc400078e007b */
        /* <DEDUP_REMOVED lines=12> */
[----:B------:R-:W-:-:S02]  /*1eba0*/  IMAD.MOV.U32 R100, RZ, RZ, R17 ;  /* 0x000000ffff647224 */ /* 0x000fc400078e0011 */
[----:B----4-:R-:W-:Y:S02]  /*1ebb0*/  IMAD.MOV.U32 R31, RZ, RZ, R27 ;  /* 0x000000ffff1f7224 */ /* 0x010fe400078e001b */
        /* <DEDUP_REMOVED lines=8> */
[----:B------:R-:W2:Y:S01]  /*1ec40*/  LDL R132, [R1+0x30c] ;  /* 0x00030c0001847983 */ /* 0x000ea20000100800 */
[----:B------:R-:W-:Y:S02]  /*1ec50*/  IMAD.MOV.U32 R105, RZ, RZ, R12 ;  /* 0x000000ffff697224 */ /* 0x000fe400078e000c */
[----:B------:R-:W-:Y:S01]  /*1ec60*/  IMAD.MOV.U32 R106, RZ, RZ, R11 ;  /* 0x000000ffff6a7224 */ /* 0x000fe200078e000b */
[----:B------:R-:W-:Y:S01]  /*1ec70*/  STL.64 [R1+0xa70], R18 ;  /* 0x000a701201007387 */ /* 0x000fe20000100a00 */
[----:B------:R-:W-:Y:S02]  /*1ec80*/  IMAD.MOV.U32 R107, RZ, RZ, R10 ;  /* 0x000000ffff6b7224 */ /* 0x000fe400078e000a */
[----:B------:R-:W-:Y:S01]  /*1ec90*/  IMAD.MOV.U32 R108, RZ, RZ, R9 ;  /* 0x000000ffff6c7224 */ /* 0x000fe200078e0009 */
[----:B------:R0:W5:Y:S01]  /*1eca0*/  LDL.LU R2, [R1+0xbd4] ;  /* 0x000bd40001027983 */ /* 0x0001620000300800 */
[----:B------:R-:W-:-:S02]  /*1ecb0*/  IMAD.MOV.U32 R109, RZ, RZ, R8 ;  /* 0x000000ffff6d7224 */ /* 0x000fc400078e0008 */
[----:B------:R-:W-:Y:S01]  /*1ecc0*/  IMAD.MOV.U32 R110, RZ, RZ, R7 ;  /* 0x000000ffff6e7224 */ /* 0x000fe200078e0007 */
[----:B------:R0:W5:Y:S01]  /*1ecd0*/  LDL.LU R3, [R1+0xbd0] ;  /* 0x000bd00001037983 */ /* 0x0001620000300800 */
        /* <DEDUP_REMOVED lines=20> */
[----:B------:R-:W-:Y:S01]  /*1ee20*/  STL.128 [R1+0x410], R112 ;  /* 0x0004107001007387 */ /* 0x000fe20000100c00 */
[----:B------:R-:W-:Y:S02]  /*1ee30*/  IMAD.MOV.U32 R16, RZ, RZ, R138 ;  /* 0x000000ffff107224 */ /* 0x000fe400078e008a */
[----:B------:R-:W-:Y:S01]  /*1ee40*/  IMAD.MOV.U32 R17, RZ, RZ, R137 ;  /* 0x000000ffff117224 */ /* 0x000fe200078e0089 */
[----:B------:R-:W2:Y:S01]  /*1ee50*/  LDL R4, [R1+0x270] ;  /* 0x0002700001047983 */ /* 0x000ea20000100800 */
[----:B------:R-:W-:-:S02]  /*1ee60*/  IMAD.MOV.U32 R96, RZ, RZ, R23 ;  /* 0x000000ffff607224 */ /* 0x000fc400078e0017 */
[----:B------:R-:W-:Y:S01]  /*1ee70*/  IMAD.MOV.U32 R97, RZ, RZ, R22 ;  /* 0x000000ffff617224 */ /* 0x000fe200078e0016 */
[----:B------:R-:W2:Y:S01]  /*1ee80*/  LDL R74, [R1+0x274] ;  /* 0x00027400014a7983 */ /* 0x000ea20000100800 */
        /* <DEDUP_REMOVED lines=26> */
[----:B------:R0:W-:Y:S04]  /*1f030*/  STL.128 [R1+0x3d0], R96 ;  /* 0x0003d06001007387 */ /* 0x0001e80000100c00 */
[----:B------:R0:W-:Y:S04]  /*1f040*/  STL.128 [R1+0x3e0], R100 ;  /* 0x0003e06401007387 */ /* 0x0001e80000100c00 */
[----:B------:R0:W-:Y:S04]  /*1f050*/  STL.128 [R1+0x3f0], R104 ;  /* 0x0003f06801007387 */ /* 0x0001e80000100c00 */
[----:B------:R0:W-:Y:S04]  /*1f060*/  STL.128 [R1+0x400], R108 ;  /* 0x0004006c01007387 */ /* 0x0001e80000100c00 */
[----:B------:R-:W-:Y:S04]  /*1f070*/  STL.128 [R1+0x420], R140 ;  /* 0x0004208c01007387 */ /* 0x000fe80000100c00 */
[----:B------:R-:W-:Y:S04]  /*1f080*/  STL.128 [R1+0x430], R144 ;  /* 0x0004309001007387 */ /* 0x000fe80000100c00 */
[----:B------:R-:W-:Y:S04]  /*1f090*/  STL.128 [R1+0x440], R148 ;  /* 0x0004409401007387 */ /* 0x000fe80000100c00 */
[----:B------:R-:W-:Y:S04]  /*1f0a0*/  STL.128 [R1+0x450], R152 ;  /* 0x0004509801007387 */ /* 0x000fe80000100c00 */
[----:B------:R0:W-:Y:S04]  /*1f0b0*/  STL.128 [R1+0x260], R24 ;  /* 0x0002601801007387 */ /* 0x0001e80000100c00 */
[----:B------:R-:W2:Y:S04]  /*1f0c0*/  LDL R0, [R1+0x260] ;  /* 0x0002600001007983 */ /* 0x000ea80000100800 */
[----:B------:R-:W2:Y:S04]  /*1f0d0*/  LDL R68, [R1+0x264] ;  /* 0x0002640001447983 */ /* 0x000ea80000100800 */
[----:B------:R-:W2:Y:S04]  /*1f0e0*/  LDL R70, [R1+0x268] ;  /* 0x0002680001467983 */ /* 0x000ea80000100800 */
[----:B------:R-:W2:Y:S04]  /*1f0f0*/  LDL R72, [R1+0x26c] ;  /* 0x00026c0001487983 */ /* 0x000ea80000100800 */
[----:B-1----:R-:W2:Y:S04]  /*1f100*/  LDL R76, [R1+0x278] ;  /* 0x00027800014c7983 */ /* 0x002ea80000100800 */
[----:B------:R-:W2:Y:S04]  /*1f110*/  LDL R78, [R1+0x27c] ;  /* 0x00027c00014e7983 */ /* 0x000ea80000100800 */
[----:B------:R-:W2:Y:S04]  /*1f120*/  LDL R6, [R1+0x280] ;  /* 0x0002800001067983 */ /* 0x000ea80000100800 */
[----:B---3--:R-:W3:Y:S04]  /*1f130*/  LDL R80, [R1+0x284] ;  /* 0x0002840001507983 */ /* 0x008ee80000100800 */
[----:B------:R-:W3:Y:S04]  /*1f140*/  LDL R82, [R1+0x288] ;  /* 0x0002880001527983 */ /* 0x000ee80000100800 */
[----:B----4-:R-:W4:Y:S04]  /*1f150*/  LDL R84, [R1+0x28c] ;  /* 0x00028c0001547983 */ /* 0x010f280000100800 */
[----:B------:R-:W4:Y:S04]  /*1f160*/  LDL R8, [R1+0x290] ;  /* 0x0002900001087983 */ /* 0x000f280000100800 */
[----:B------:R-:W4:Y:S04]  /*1f170*/  LDL R86, [R1+0x294] ;  /* 0x0002940001567983 */ /* 0x000f280000100800 */
[----:B0-----:R-:W4:Y:S04]  /*1f180*/  LDL R88, [R1+0x298] ;  /* 0x0002980001587983 */ /* 0x001f280000100800 */
        /* <DEDUP_REMOVED lines=104> */
[----:B------:R0:W5:Y:S04]  /*1f810*/  LDL.LU R234, [R1+0xbc4] ;  /* 0x000bc40001ea7983 */ /* 0x0001680000300800 */
[----:B------:R0:W5:Y:S04]  /*1f820*/  LDL.LU R194, [R1+0xbc0] ;  /* 0x000bc00001c27983 */ /* 0x0001680000300800 */
[----:B------:R0:W5:Y:S04]  /*1f830*/  LDL.LU.64 R192, [R1+0xbb8] ;  /* 0x000bb80001c07983 */ /* 0x0001680000300a00 */
[----:B------:R0:W5:Y:S04]  /*1f840*/  LDL.LU.64 R178, [R1+0xba8] ;  /* 0x000ba80001b27983 */ /* 0x0001680000300a00 */
[----:B------:R0:W5:Y:S04]  /*1f850*/  LDL.LU R171, [R1+0xba0] ;  /* 0x000ba00001ab7983 */ /* 0x0001680000300800 */
[----:B------:R0:W5:Y:S04]  /*1f860*/  LDL.LU.64 R18, [R1+0xa70] ;  /* 0x000a700001127983 */ /* 0x0001680000300a00 */
        /* <DEDUP_REMOVED lines=134> */
[----:B------:R-:W-:Y:S04]  /*200d0*/  BSSY B0, `(.L_x_11135) ;  /* 0x0000008000007945 */ /* 0x000fe80003800000 */
[----:B------:R-:W-:Y:S05]  /*200e0*/  @P0 BRA `(.L_x_11136) ;  /* 0x0000000000180947 */ /* 0x000fea0003800000 */
[----:B0-----:R-:W2:Y:S04]  /*200f0*/  LDL.64 R4, [R1+0x68] ;  /* 0x0000680001047983 */ /* 0x001ea80000100a00 */
[----:B-----5:R-:W3:Y:S01]  /*20100*/  LD.E R0, desc[UR44][R2.64] ;  /* 0x0000002c02007980 */ /* 0x020ee2000c101900 */
[----:B--2---:R-:W-:-:S05]  /*20110*/  MOV R5, R4 ;  /* 0x0000000400057202 */ /* 0x004fca0000000f00 */
[----:B---3--:R-:W-:-:S05]  /*20120*/  IMAD R0, R0, 0x8, R5 ;  /* 0x0000000800007824 */ /* 0x008fca00078e0205 */
[----:B------:R-:W-:-:S04]  /*20130*/  PRMT R0, RZ, 0x654, R0 ;  /* 0x00000654ff007816 */ /* 0x000fc80000000000 */
[----:B------:R1:W-:Y:S03]  /*20140*/  SYNCS.ARRIVE.TRANS64.RED.A1T0 RZ, [R0+URZ], RZ ;  /* 0x000000ff00ff79a7 */ /* 0x0003e6000810043f */
.L_x_11136:
[----:B------:R-:W-:Y:S05]  /*20150*/  BSYNC B0 ;  /* 0x0000000000007941 */ /* 0x000fea0003800000 */
.L_x_11135:
[----:B------:R-:W-:Y:S05]  /*20160*/  @P1 BRA `(.L_x_11137) ;  /* 0xfffffe9000dc1947 */ /* 0x000fea000383ffff */
[----:B0----5:R-:W-:-:S07]  /*20170*/  IMAD.MOV.U32 R20, RZ, RZ, R171 ;  /* 0x000000ffff147224 */ /* 0x021fce00078e00ab */
.L_x_11120:
[----:B------:R-:W-:-:S13]  /*20180*/  ISETP.GE.AND P1, PT, R20, R192, PT ;  /* 0x000000c01400720c */ /* 0x000fda0003f26270 */
[----:B------:R-:W-:Y:S05]  /*20190*/  @!P1 BRA `(.L_x_11138) ;  /* 0x000000b000609947 */ /* 0x000fea0003800000 */
[----:B------:R0:W5:Y:S02]  /*201a0*/  LDL.64 R4, [R1+0x178] ;  /* 0x0001780001047983 */ /* 0x0001640000100a00 */
.L_x_11165:
        /* <DEDUP_REMOVED lines=12> */
[----:B------:R-:W2:Y:S04]  /*20270*/  LDL.64 R72, [R1+0x190] ;  /* 0x0001900001487983 */ /* 0x000ea80000100a00 */
[----:B--2---:R-:W2:Y:S01]  /*20280*/  LD.E R0, desc[UR44][R72.64+0x1c] ;  /* 0x00001c2c48007980 */ /* 0x004ea2000c101900 */
[----:B------:R-:W-:Y:S05]  /*20290*/  YIELD ;  /* 0x0000000000007946 */ /* 0x000fea0003800000 */
[----:B------:R-:W-:Y:S01]  /*202a0*/  BSSY B0, `(.L_x_11139) ;  /* 0x0000006000007945 */ /* 0x000fe20003800000 */
[----:B---3--:R-:W-:Y:S01]  /*202b0*/  @!P1 IMAD.MOV.U32 R3, RZ, RZ, RZ ;  /* 0x000000ffff039224 */ /* 0x008fe200078e00ff */
[----:B--2---:R-:W-:-:S04]  /*202c0*/  LOP3.LUT R0, R0, 0x1, RZ, 0xfc, !PT ;  /* 0x0000000100007812 */ /* 0x004fc800078efcff */
[----:B------:R-:W-:-:S13]  /*202d0*/  ISETP.NE.AND P2, PT, R0, 0x3, PT ;  /* 0x000000030000780c */ /* 0x000fda0003f45270 */
[----:B-1----:R-:W-:Y:S05]  /*202e0*/  @!P2 BRA `(.L_x_11140) ;  /* 0x000000000004a947 */ /* 0x002fea0003800000 */
[----:B------:R-:W-:Y:S01]  /*202f0*/  BPT.TRAP 0x1 ;  /* 0x000000040000795c */ /* 0x000fe20000300000 */
.L_x_11140:
[----:B------:R-:W-:Y:S05]  /*20300*/  BSYNC B0 ;  /* 0x0000000000007941 */ /* 0x000fea0003800000 */
.L_x_11139:
        /* <DEDUP_REMOVED lines=13> */
.L_x_11142:
[----:B------:R-:W-:Y:S05]  /*203e0*/  BSYNC B0 ;  /* 0x0000000000007941 */ /* 0x000fea0003800000 */
.L_x_11141:
        /* <DEDUP_REMOVED lines=8> */
.L_x_11144:
[----:B------:R-:W-:Y:S05]  /*20470*/  BSYNC B0 ;  /* 0x0000000000007941 */ /* 0x000fea0003800000 */
.L_x_11143:
[----:B------:R-:W2:Y:S04]  /*20480*/  LD.E R3, desc[UR44][R4.64] ;  /* 0x0000002c04037980 */ /* 0x000ea8000c101900 */
[----:B------:R-:W2:Y:S01]  /*20490*/  LDL.64 R8, [R1+0xa0] ;  /* 0x0000a00001087983 */ /* 0x000ea20000100a00 */
[----:B------:R-:W-:Y:S05]  /*204a0*/  WARPSYNC.ALL ;  /* 0x0000000000007948 */ /* 0x000fea0003800000 */
[----:B------:R-:W3:Y:S04]  /*204b0*/  LDL.64 R14, [R1+0x98] ;  /* 0x00009800010e7983 */ /* 0x000ee80000100a00 */
[----:B-1---5:R-:W4:Y:S04]  /*204c0*/  LDL.64 R6, [R1+0x98] ;  /* 0x0000980001067983 */ /* 0x022f280000100a00 */
[----:B------:R-:W4:Y:S01]  /*204d0*/  LDL.64 R10, [R1+0x98] ;  /* 0x00009800010a7983 */ /* 0x000f220000100a00 */
[----:B--2---:R-:W-:-:S03]  /*204e0*/  IMAD R2, R3, 0x300, R8 ;  /* 0x0000030003027824 */ /* 0x004fc600078e0208 */
        /* <DEDUP_REMOVED lines=52> */
.L_x_11147:
[----:B------:R-:W-:Y:S05]  /*20830*/  BSYNC B0 ;  /* 0x0000000000007941 */ /* 0x000fea0003800000 */
.L_x_11146:
        /* <DEDUP_REMOVED lines=10> */
.L_x_11149:
[----:B------:R-:W-:Y:S05]  /*208e0*/  BSYNC B0 ;  /* 0x0000000000007941 */ /* 0x000fea0003800000 */
.L_x_11148:
[----:B------:R-:W-:Y:S04]  /*208f0*/  BSSY B0, `(.L_x_11150) ;  /* 0x0000006000007945 */ /* 0x000fe80003800000 */
[----:B--2---:R-:W-:Y:S05]  /*20900*/  @P1 BRA `(.L_x_11151) ;  /* 0x0000000000101947 */ /* 0x004fea0003800000 */
[----:B-----5:R-:W-:Y:S01]  /*20910*/  IMAD R2, R2, 0x8, R7 ;  /* 0x0000000802027824 */ /* 0x020fe200078e0207 */
[----:B------:R-:W-:-:S04]  /*20920*/  SHF.L.U32 R3, R3, 0x1f, RZ ;  /* 0x0000001f03037819 */ /* 0x000fc800000006ff */
[----:B------:R-:W2:Y:S02]  /*20930*/  SYNCS.PHASECHK.TRANS64.TRYWAIT P1, [R2+URZ], R3 ;  /* 0x00000003020075a7 */ /* 0x000ea4000802017f */
[----:B--2---:R-:W-:Y:S05]  /*20940*/  @!P1 BRA `(.L_x_11152) ;  /* 0x0000013400309947 */ /* 0x004fea0003800000 */
.L_x_11151:
[----:B------:R-:W-:Y:S05]  /*20950*/  BSYNC B0 ;  /* 0x0000000000007941 */ /* 0x000fea0003800000 */
.L_x_11150:
        /* <DEDUP_REMOVED lines=9> */
[----:B---3--:R-:W-:Y:S01]  /*209f0*/  IMAD R6, R15, 0xc00, R6 ;  /* 0x00000c000f067824 */ /* 0x008fe200078e0206 */
[----:B------:R-:W-:Y:S01]  /*20a00*/  R2UR UR7, R7 ;  /* 0x00000000070772ca */ /* 0x000fe200000e0000 */
[----:B------:R-:W3:Y:S01]  /*20a10*/  LDL.64 R14, [R1+0x110] ;  /* 0x00011000010e7983 */ /* 0x000ee20000100a00 */
[----:B----4-:R-:W-:-:S02]  /*20a20*/  ISETP.NE.U32.AND P1, PT, R0, RZ, PT ;  /* 0x000000ff0000720c */ /* 0x010fc40003f25070 */
[----:B------:R-:W-:Y:S02]  /*20a30*/  R2UR UR6, R6 ;  /* 0x00000000060672ca */ /* 0x000fe400000e0000 */
[----:B--2---:R-:W-:Y:S02]  /*20a40*/  R2UR UR4, R2 ;  /* 0x00000000020472ca */ /* 0x004fe400000e0000 */
[----:B------:R-:W-:-:S07]  /*20a50*/  R2UR UR5, R3 ;  /* 0x00000000030572ca */ /* 0x000fce00000e0000 */
[----:B------:R-:W-:-:S06]  /*20a60*/  VOTEU.ANY UP0, P1 ;  /* 0x00000000003f7886 */ /* 0x000fcc0000800100 */
        /* <DEDUP_REMOVED lines=180> */
[----:B------:R-:W2:Y:S04]  /*215b0*/  @!P0 LD.E.64 R2, desc[UR44][R72.64+0x30] ;  /* 0x0000302c48028980 */ /* 0x000ea8000c101b00 */
[----:B------:R-:W3:Y:S01]  /*215c0*/  @!P0 LD.E R0, desc[UR44][R4.64] ;  /* 0x0000002c04008980 */ /* 0x000ee2000c101900 */
[----:B--2---:R-:W-:-:S05]  /*215d0*/  @!P0 MOV R3, R2 ;  /* 0x0000000200038202 */ /* 0x004fca0000000f00 */
[----:B---3--:R-:W-:-:S05]  /*215e0*/  @!P0 IMAD R0, R0, 0x8, R3 ;  /* 0x0000000800008824 */ /* 0x008fca00078e0203 */
[----:B------:R-:W-:-:S04]  /*215f0*/  @!P0 PRMT R0, RZ, 0x654, R0 ;  /* 0x00000654ff008816 */ /* 0x000fc80000000000 */
[----:B------:R2:W-:Y:S01]  /*21600*/  @!P0 SYNCS.ARRIVE.TRANS64.RED.A1T0 RZ, [R0+URZ], RZ ;  /* 0x000000ff00ff89a7 */ /* 0x0005e2000810043f */
[----:B------:R-:W3:Y:S04]  /*21610*/  LDL.64 R16, [R1+0x170] ;  /* 0x0001700001107983 */ /* 0x000ee80000100a00 */
[----:B------:R-:W4:Y:S04]  /*21620*/  LDL R21, [R1+0x13c] ;  /* 0x00013c0001157983 */ /* 0x000f280000100800 */
[----:B------:R-:W4:Y:S04]  /*21630*/  LDL R22, [R1+0x70] ;  /* 0x0000700001167983 */ /* 0x000f280000100800 */
[----:B------:R-:W2:Y:S04]  /*21640*/  LDL.64 R2, [R1+0x160] ;  /* 0x0001600001027983 */ /* 0x000ea80000100a00 */
[----:B------:R-:W4:Y:S04]  /*21650*/  LDL R23, [R1+0x168] ;  /* 0x0001680001177983 */ /* 0x000f280000100800 */
[----:B------:R-:W4:Y:S04]  /*21660*/  LDL.128 R12, [R1+0x150] ;  /* 0x00015000010c7983 */ /* 0x000f280000100c00 */
[----:B------:R-:W4:Y:S04]  /*21670*/  LDL.128 R8, [R1+0x140] ;  /* 0x0001400001087983 */ /* 0x000f280000100c00 */
[----:B---3--:R-:W3:Y:S01]  /*21680*/  LD.E R16, desc[UR44][R16.64] ;  /* 0x0000002c10107980 */ /* 0x008ee2000c101900 */
[----:B--2---:R-:W-:-:S02]  /*21690*/  ISETP.NE.AND P1, PT, R2, 0x1, PT ;  /* 0x000000010200780c */ /* 0x004fc40003f25270 */
[----:B----4-:R-:W-:Y:S01]  /*216a0*/  ISETP.GE.AND P2, PT, R13, 0x1, PT ;  /* 0x000000010d00780c */ /* 0x010fe20003f46270 */
[----:B------:R-:W-:Y:S01]  /*216b0*/  BSSY B0, `(.L_x_11153) ;  /* 0x000009e000007945 */ /* 0x000fe20003800000 */
[-C--:B---3--:R-:W-:Y:S01]  /*216c0*/  FMUL.FTZ R36, R36, R16.reuse ;  /* 0x0000001024247220 */ /* 0x088fe20000410000 */
[----:B------:R-:W-:-:S03]  /*216d0*/  FMUL.FTZ R0, R26, R16 ;  /* 0x000000101a007220 */ /* 0x000fc60000410000 */
[----:B------:R2:W3:Y:S01]  /*216e0*/  MUFU.TANH R75, R36 ;  /* 0x00000024004b7308 */ /* 0x0004e20000002400 */
[-C--:B------:R-:W-:Y:S01]  /*216f0*/  FMUL.FTZ R17, R30, R16.reuse ;  /* 0x000000101e117220 */ /* 0x080fe20000410000 */
[-C--:B------:R-:W-:Y:S01]  /*21700*/  FMUL.FTZ R26, R29, R16.reuse ;  /* 0x000000101d1a7220 */ /* 0x080fe20000410000 */
[----:B------:R-:W-:Y:S01]  /*21710*/  FMUL.FTZ R30, R35, R16 ;  /* 0x00000010231e7220 */ /* 0x000fe20000410000 */
[----:B--2---:R-:W-:-:S04]  /*21720*/  SHF.R.S32.HI R36, RZ, 0x1f, R21 ;  /* 0x0000001fff247819 */ /* 0x004fc80000011415 */
[----:B------:R2:W4:Y:S01]  /*21730*/  MUFU.TANH R72, R26 ;  /* 0x0000001a00487308 */ /* 0x0005220000002400 */
[----:B------:R-:W-:Y:S01]  /*21740*/  LEA.HI R35, R36, R21, RZ, 0x7 ;  /* 0x0000001524237211 */ /* 0x000fe200078f38ff */
[----:B------:R-:W-:-:S03]  /*21750*/  FMUL.FTZ R37, R37, R16 ;  /* 0x0000001025257220 */ /* 0x000fc60000410000 */
[----:B--2---:R-:W-:-:S03]  /*21760*/  LOP3.LUT R26, R35, 0xffffff80, RZ, 0xc0, !PT ;  /* 0xffffff80231a7812 */ /* 0x004fc600078ec0ff */
[----:B------:R2:W0:Y:S01]  /*21770*/  MUFU.TANH R76, R37 ;  /* 0x00000025004c7308 */ /* 0x0004220000002400 */
[-C--:B------:R-:W-:Y:S01]  /*21780*/  FMUL.FTZ R7, R24, R16.reuse ;  /* 0x0000001018077220 */ /* 0x080fe20000410000 */
[-C--:B------:R-:W-:Y:S01]  /*21790*/  FMUL.FTZ R24, R31, R16.reuse ;  /* 0x000000101f187220 */ /* 0x080fe20000410000 */
[-C--:B------:R-:W-:Y:S01]  /*217a0*/  FMUL.FTZ R32, R32, R16.reuse ;  /* 0x0000001020207220 */ /* 0x080fe20000410000 */
[----:B------:R-:W-:Y:S01]  /*217b0*/  FMUL.FTZ R31, R38, R16 ;  /* 0x00000010261f7220 */ /* 0x000fe20000410000 */
[----:B--2---:R-:W-:-:S03]  /*217c0*/  IMAD.IADD R37, R21, 0x1, -R26 ;  /* 0x0000000115257824 */ /* 0x004fc600078e0a1a */
[----:B------:R2:W0:Y:S01]  /*217d0*/  MUFU.TANH R73, R32 ;  /* 0x0000002000497308 */ /* 0x0004220000002400 */
[----:B------:R-:W-:Y:S02]  /*217e0*/  LEA.HI R36, R36, R21, RZ, 0x2 ;  /* 0x0000001524247211 */ /* 0x000fe400078f10ff */
[----:B------:R-:W-:Y:S01]  /*217f0*/  SHF.R.S32.HI R38, RZ, 0x1f, R37 ;  /* 0x0000001fff267819 */ /* 0x000fe20000011425 */
[-C--:B------:R-:W-:Y:S01]  /*21800*/  FMUL.FTZ R40, R40, R16.reuse ;  /* 0x0000001028287220 */ /* 0x080fe20000410000 */
[-C--:B------:R-:W-:Y:S01]  /*21810*/  FMUL.FTZ R41, R41, R16.reuse ;  /* 0x0000001029297220 */ /* 0x080fe20000410000 */
[-C--:B------:R-:W-:Y:S01]  /*21820*/  FMUL.FTZ R33, R33, R16.reuse ;  /* 0x0000001021217220 */ /* 0x080fe20000410000 */
[----:B--2---:R-:W-:Y:S01]  /*21830*/  FMUL.FTZ R32, R39, R16 ;  /* 0x0000001027207220 */ /* 0x004fe20000410000 */
[----:B------:R-:W-:Y:S01]  /*21840*/  LEA.HI R39, R38, R37, RZ, 0x2 ;  /* 0x0000002526277211 */ /* 0x000fe200078f10ff */
[----:B------:R2:W0:Y:S01]  /*21850*/  MUFU.TANH R77, R40 ;  /* 0x00000028004d7308 */ /* 0x0004220000002400 */
[----:B------:R-:W-:-:S02]  /*21860*/  LOP3.LUT R36, R36, 0xfffffffc, RZ, 0xc0, !PT ;  /* 0xfffffffc24247812 */ /* 0x000fc400078ec0ff */
[----:B------:R-:W-:-:S05]  /*21870*/  LEA.HI R38, R38, R37, RZ, 0x5 ;  /* 0x0000002526267211 */ /* 0x000fca00078f28ff */
[----:B------:R1:W0:Y:S01]  /*21880*/  MUFU.TANH R78, R41 ;  /* 0x00000029004e7308 */ /* 0x0002220000002400 */
[----:B--2---:R-:W-:-:S07]  /*21890*/  SHF.R.S32.HI R40, RZ, 0x2, R39 ;  /* 0x00000002ff287819 */ /* 0x004fce0000011427 */
[----:B------:R2:W0:Y:S01]  /*218a0*/  MUFU.TANH R74, R33 ;  /* 0x00000021004a7308 */ /* 0x0004220000002400 */
[----:B-1----:R-:W-:-:S04]  /*218b0*/  SHF.R.S32.HI R41, RZ, 0x1f, R39 ;  /* 0x0000001fff297819 */ /* 0x002fc80000011427 */
[----:B------:R-:W-:Y:S01]  /*218c0*/  LEA.HI R41, R41, R40, RZ, 0x3 ;  /* 0x0000002829297211 */ /* 0x000fe200078f18ff */
[----:B--2---:R-:W-:Y:S01]  /*218d0*/  FMUL.FTZ R33, R42, R16 ;  /* 0x000000102a217220 */ /* 0x004fe20000410000 */
[----:B------:R-:W-:Y:S01]  /*218e0*/  IMAD.IADD R42, R21, 0x1, -R36 ;  /* 0x00000001152a7824 */ /* 0x000fe200078e0a24 */
[----:B------:R-:W-:Y:S02]  /*218f0*/  SHF.R.S32.HI R36, RZ, 0x7, R35 ;  /* 0x00000007ff247819 */ /* 0x000fe40000011423 */
[----:B------:R-:W-:Y:S02]  /*21900*/  LOP3.LUT R41, R41, 0xfffffff8, RZ, 0xc0, !PT ;  /* 0xfffffff829297812 */ /* 0x000fe400078ec0ff */
[----:B------:R-:W-:Y:S02]  /*21910*/  LEA.HI R35, R35, R36, RZ, 0x1 ;  /* 0x0000002423237211 */ /* 0x000fe400078f08ff */
[----:B------:R-:W-:Y:S01]  /*21920*/  SHF.R.S32.HI R21, RZ, 0x5, R38 ;  /* 0x00000005ff157819 */ /* 0x000fe20000011426 */
[----:B------:R-:W-:Y:S01]  /*21930*/  IMAD.IADD R41, R40, 0x1, -R41 ;  /* 0x0000000128297824 */ /* 0x000fe200078e0a29 */
[----:B------:R-:W-:-:S02]  /*21940*/  LOP3.LUT R35, R35, 0x3fffffe, RZ, 0xc0, !PT ;  /* 0x03fffffe23237812 */ /* 0x000fc400078ec0ff */
        /* <DEDUP_REMOVED lines=9> */
[----:B------:R-:W-:Y:S01]  /*219e0*/  @P1 SHF.R.U32.HI R2, RZ, R23, R22 ;  /* 0x00000017ff021219 */ /* 0x000fe20000011616 */
[----:B------:R-:W-:Y:S01]  /*219f0*/  IMAD.MOV.U32 R3, RZ, RZ, -0x60 ;  /* 0xffffffa0ff037424 */ /* 0x000fe200078e00ff */
        /* <DEDUP_REMOVED lines=33> */
[----:B------:R-:W-:Y:S02]  /*21c10*/  IMAD R3, R20, R3, 0x1 ;  /* 0x0000000114037424 */ /* 0x000fe400078e0203 */
[-C--:B------:R-:W-:Y:S01]  /*21c20*/  FMUL.FTZ R67, R67, R16.reuse ;  /* 0x0000001043437220 */ /* 0x080fe20000410000 */
[-C--:B------:R-:W-:Y:S01]  /*21c30*/  FMUL.FTZ R70, R70, R16.reuse ;  /* 0x0000001046467220 */ /* 0x080fe20000410000 */
[----:B------:R-:W-:Y:S01]  /*21c40*/  FMUL.FTZ R16, R71, R16 ;  /* 0x0000001047107220 */ /* 0x000fe20000410000 */
[----:B------:R-:W-:Y:S01]  /*21c50*/  IMAD R3, R22, -0x2, R3 ;  /* 0xfffffffe16037824 */ /* 0x000fe200078e0203 */
[----:B------:R-:W2:Y:S01]  /*21c60*/  MUFU.TANH R7, R7 ;  /* 0x0000000700077308 */ /* 0x000ea20000002400 */
[----:B------:R-:W-:-:S03]  /*21c70*/  LOP3.LUT R21, RZ, R10, RZ, 0x33, !PT ;  /* 0x0000000aff157212 */ /* 0x000fc600078e33ff */
[----:B------:R-:W-:-:S04]  /*21c80*/  IADD3 R22, -R8, R3, R9 ;  /* 0x0000000308167210 */ /* 0x000fc80007ffe109 */
        /* <DEDUP_REMOVED lines=38> */
[----:B------:R0:W0:Y:S08]  /*21ef0*/  MUFU.TANH R42, R70 ;  /* 0x00000046002a7308 */ /* 0x0000300000002400 */
[----:B------:R0:W0:Y:S01]  /*21f00*/  MUFU.TANH R43, R16 ;  /* 0x00000010002b7308 */ /* 0x0000220000002400 */
[----:B------:R-:W-:-:S02]  /*21f10*/  IMAD.IADD R35, R22, 0x1, R11 ;  /* 0x0000000116237824 */ /* 0x000fc400078e020b */
[----:B------:R-:W-:Y:S02]  /*21f20*/  IMAD.IADD R36, R22, 0x1, R21 ;  /* 0x0000000116247824 */ /* 0x000fe400078e0215 */
[----:B------:R-:W-:Y:S02]  /*21f30*/  VIADD R38, R3, 0xffffffff ;  /* 0xffffffff03267836 */ /* 0x000fe40000000000 */
[----:B------:R-:W-:Y:S02]  /*21f40*/  IMAD R22, R20, -0x60, R12 ;  /* 0xffffffa014167824 */ /* 0x000fe400078e020c */
[--C-:B-1----:R-:W-:Y:S02]  /*21f50*/  IMAD.IADD R10, R35, 0x1, R23.reuse ;  /* 0x00000001230a7824 */ /* 0x102fe400078e0217 */
        /* <DEDUP_REMOVED lines=12> */
.L_x_11156:
[----:B------:R-:W-:-:S13]  /*22020*/  ISETP.NE.AND P1, PT, R13, 0x1, PT ;  /* 0x000000010d00780c */ /* 0x000fda0003f25270 */
[----:B------:R-:W-:-:S05]  /*22030*/  @P1 IMAD.HI.U32 R12, R11, R14, RZ ;  /* 0x0000000e0b0c1227 */ /* 0x000fca00078e00ff */
[----:B------:R-:W-:-:S07]  /*22040*/  @P1 SHF.R.U32.HI R11, RZ, R15, R12 ;  /* 0x0000000fff0b1219 */ /* 0x000fce000001160c */
.L_x_11157:
[----:B------:R-:W-:Y:S05]  /*22050*/  BSYNC B1 ;  /* 0x0000000000017941 */ /* 0x000fea0003800000 */
.L_x_11155:
[----:B------:R-:W-:-:S05]  /*22060*/  IMAD R12, R11, R13, R38 ;  /* 0x0000000d0b0c7224 */ /* 0x000fca00078e0226 */
[----:B------:R-:W-:Y:S02]  /*22070*/  VIMNMX R3, R3, R12, !PT ;  /* 0x0000000c03037248 */ /* 0x000fe40007fe0100 */
[----:B------:R-:W-:-:S07]  /*22080*/  VIADDMNMX R10, R12, R13, R10, PT ;  /* 0x0000000d0c0a7246 */ /* 0x000fce000380010a */
.L_x_11154:
[----:B------:R-:W-:Y:S05]  /*22090*/  BSYNC B0 ;  /* 0x0000000000007941 */ /* 0x000fea0003800000 */
.L_x_11153:
[C---:B------:R-:W-:Y:S01]  /*220a0*/  ISETP.GE.AND P1, PT, R22.reuse, 0x2, PT ;  /* 0x000000021600780c */ /* 0x040fe20003f26270 */
[----:B------:R-:W1:Y:S01]  /*220b0*/  SHFL.IDX PT, R2, R2, 0x1, 0x1c1f ;  /* 0x003c1f0002027f89 */ /* 0x000e6200000e0000 */
[C---:B------:R-:W-:Y:S01]  /*220c0*/  ISETP.GE.AND P5, PT, R22.reuse, 0xa, PT ;  /* 0x0000000a1600780c */ /* 0x040fe20003fa6270 */
[----:B------:R-:W-:Y:S01]  /*220d0*/  BSSY B0, `(.L_x_11158) ;  /* 0x0000087000007945 */ /* 0x000fe20003800000 */
[C---:B------:R-:W-:Y:S02]  /*220e0*/  ISETP.GT.AND P3, PT, R3.reuse, 0x1, !P1 ;  /* 0x000000010300780c */ /* 0x040fe40004f64270 */
[----:B------:R-:W-:Y:S02]  /*220f0*/  ISETP.GE.AND P2, PT, R22, 0x9, PT ;  /* 0x000000091600780c */ /* 0x000fe40003f46270 */
[----:B------:R-:W-:Y:S02]  /*22100*/  ISETP.LT.OR P3, PT, R10, 0x2, P3 ;  /* 0x000000020a00780c */ /* 0x000fe40001f61670 */
[----:B------:R-:W-:-:S02]  /*22110*/  ISETP.GT.AND P4, PT, R3, 0x8, !P2 ;  /* 0x000000080300780c */ /* 0x000fc40005784270 */
[----:B0-----:R-:W-:Y:S02]  /*22120*/  FSEL R63, R25, -INF , !P3 ;  /* 0xff800000193f7808 */ /* 0x001fe40005800000 */
[----:B------:R-:W-:Y:S02]  /*22130*/  ISETP.GT.AND P3, PT, R3, 0x9, !P5 ;  /* 0x000000090300780c */ /* 0x000fe40006f64270 */
[----:B------:R-:W-:Y:S02]  /*22140*/  P2R R25, PR, RZ, 0x20 ;  /* 0x00000020ff197803 */ /* 0x000fe40000000000 */
[----:B------:R-:W-:Y:S02]  /*22150*/  ISETP.LT.OR P3, PT, R10, 0xa, P3 ;  /* 0x0000000a0a00780c */ /* 0x000fe40001f61670 */
[----:B------:R-:W-:Y:S02]  /*22160*/  ISETP.GE.AND P5, PT, R22, 0x11, PT ;  /* 0x000000111600780c */ /* 0x000fe40003fa6270 */
[----:B------:R-:W-:-:S02]  /*22170*/  FSEL R185, R72, -INF , !P3 ;  /* 0xff80000048b97808 */ /* 0x000fc40005800000 */
[----:B------:R-:W-:Y:S01]  /*22180*/  ISETP.LT.OR P4, PT, R10, 0x9, P4 ;  /* 0x000000090a00780c */ /* 0x000fe20002781670 */
[----:B-1----:R-:W-:Y:S01]  /*22190*/  IMAD.IADD R11, R36, 0x1, R2 ;  /* 0x00000001240b7824 */ /* 0x002fe200078e0202 */
        /* <DEDUP_REMOVED lines=115> */
.L_x_11161:
[----:B------:R-:W-:-:S13]  /*228d0*/  ISETP.NE.AND P6, PT, R13, 0x1, PT ;  /* 0x000000010d00780c */ /* 0x000fda0003fc5270 */
[----:B------:R-:W-:-:S05]  /*228e0*/  @P6 IMAD.HI.U32 R14, R8, R14, RZ ;  /* 0x0000000e080e6227 */ /* 0x000fca00078e00ff */
[----:B------:R-:W-:-:S07]  /*228f0*/  @P6 SHF.R.U32.HI R8, RZ, R15, R14 ;  /* 0x0000000fff086219 */ /* 0x000fce000001160e */
.L_x_11162:
[----:B------:R-:W-:Y:S05]  /*22900*/  BSYNC B1 ;  /* 0x0000000000017941 */ /* 0x000fea0003800000 */
.L_x_11160:
[----:B------:R-:W-:-:S05]  /*22910*/  IMAD R8, R8, R13, R38 ;  /* 0x0000000d08087224 */ /* 0x000fca00078e0226 */
[----:B------:R-:W-:Y:S02]  /*22920*/  VIADDMNMX R10, R8, R13, R10, PT ;  /* 0x0000000d080a7246 */ /* 0x000fe4000380010a */
[----:B------:R-:W-:-:S07]  /*22930*/  VIMNMX R11, R11, R8, !PT ;  /* 0x000000080b0b7248 */ /* 0x000fce0007fe0100 */
.L_x_11159:
[----:B------:R-:W-:Y:S05]  /*22940*/  BSYNC B0 ;  /* 0x0000000000007941 */ /* 0x000fea0003800000 */
.L_x_11158:
[----:B------:R-:W2:Y:S01]  /*22950*/  LD.E.64 R2, desc[UR44][R18.64+0x230] ;  /* 0x0002302c12027980 */ /* 0x000ea2000c101b00 */
        /* <DEDUP_REMOVED lines=69> */
[----:B--2---:R-:W-:Y:S02]  /*22db0*/  FMNMX.FTZ R12, R187, R2, !PT ;  /* 0x00000002bb0c7209 */ /* 0x004fe40007810000 */
[----:B------:R-:W-:Y:S02]  /*22dc0*/  ISETP.LT.OR P1, PT, R10, 0x1, P1 ;  /* 0x000000010a00780c */ /* 0x000fe40000f21670 */
[----:B------:R-:W-:Y:S02]  /*22dd0*/  FMNMX.FTZ R12, R63, R12, !PT ;  /* 0x0000000c3f0c7209 */ /* 0x000fe40007810000 */
[----:B------:R-:W-:-:S02]  /*22de0*/  FSEL R0, R0, -INF , !P1 ;  /* 0xff80000000007808 */ /* 0x000fc40004800000 */
[----:B------:R-:W-:Y:S02]  /*22df0*/  FMNMX.FTZ R12, R67, R12, !PT ;  /* 0x0000000c430c7209 */ /* 0x000fe40007810000 */
[----:B------:R-:W-:Y:S02]  /*22e00*/  ISETP.NE.AND P1, PT, R78, RZ, PT ;  /* 0x000000ff4e00720c */ /* 0x000fe40003f25270 */
[----:B------:R-:W-:Y:S02]  /*22e10*/  FMNMX.FTZ R12, R185, R12, !PT ;  /* 0x0000000cb90c7209 */ /* 0x000fe40007810000 */
[----:B------:R-:W-:Y:S02]  /*22e20*/  ISETP.GT.AND P2, PT, R11, 0x49, !P2 ;  /* 0x000000490b00780c */ /* 0x000fe40005744270 */
[----:B------:R-:W-:Y:S02]  /*22e30*/  FMNMX.FTZ R12, R73, R12, !PT ;  /* 0x0000000c490c7209 */ /* 0x000fe40007810000 */
[----:B------:R-:W-:-:S02]  /*22e40*/  ISETP.GT.AND P3, PT, R11, 0x50, !P3 ;  /* 0x000000500b00780c */ /* 0x000fc40005f64270 */
[----:B------:R-:W-:Y:S02]  /*22e50*/  FMNMX.FTZ R12, R71, R12, !PT ;  /* 0x0000000c470c7209 */ /* 0x000fe40007810000 */
[----:B------:R-:W-:Y:S02]  /*22e60*/  ISETP.GT.AND P4, PT, R11, 0x51, !P4 ;  /* 0x000000510b00780c */ /* 0x000fe40006784270 */
[----:B------:R-:W-:Y:S02]  /*22e70*/  FMNMX.FTZ R12, R75, R12, !PT ;  /* 0x0000000c4b0c7209 */ /* 0x000fe40007810000 */
[----:B------:R-:W-:Y:S02]  /*22e80*/  ISETP.NE.AND P6, PT, R64, RZ, PT ;  /* 0x000000ff4000720c */ /* 0x000fe40003fc5270 */
        /* <DEDUP_REMOVED lines=37> */
[----:B0-----:R-:W-:-:S02]  /*230e0*/  FMNMX.FTZ R14, R15, R14, !PT ;  /* 0x0000000e0f0e7209 */ /* 0x001fc40007810000 */
[----:B------:R-:W-:Y:S02]  /*230f0*/  ISETP.LT.OR P2, PT, R10, 0x4a, P2 ;  /* 0x0000004a0a00780c */ /* 0x000fe40001741670 */
[----:B------:R-:W-:Y:S01]  /*23100*/  FSEL R26, R26, -INF , !P1 ;  /* 0xff8000001a1a7808 */ /* 0x000fe20004800000 */
[----:B------:R-:W0:Y:S01]  /*23110*/  SHFL.BFLY PT, R33, R14, 0x1, 0x1f ;  /* 0x0c201f000e217f89 */ /* 0x000e2200000e0000 */
[----:B------:R-:W-:Y:S02]  /*23120*/  FMNMX.FTZ R13, R6, R13, !PT ;  /* 0x0000000d060d7209 */ /* 0x000fe40007810000 */
[----:B------:R-:W-:Y:S02]  /*23130*/  ISETP.LT.OR P3, PT, R10, 0x51, P3 ;  /* 0x000000510a00780c */ /* 0x000fe40001f61670 */
[----:B------:R-:W-:Y:S02]  /*23140*/  FSEL R27, R27, -INF , !P2 ;  /* 0xff8000001b1b7808 */ /* 0x000fe40005000000 */
[----:B------:R-:W-:-:S02]  /*23150*/  FMNMX.FTZ R12, R26, R13, !PT ;  /* 0x0000000d1a0c7209 */ /* 0x000fc40007810000 */
[----:B------:R-:W-:Y:S02]  /*23160*/  ISETP.GT.AND P5, PT, R11, 0x58, !P5 ;  /* 0x000000580b00780c */ /* 0x000fe40006fa4270 */
[----:B------:R-:W-:Y:S02]  /*23170*/  ISETP.LT.OR P4, PT, R10, 0x52, P4 ;  /* 0x000000520a00780c */ /* 0x000fe40002781670 */
[----:B------:R-:W-:Y:S02]  /*23180*/  FSEL R40, R40, -INF , !P3 ;  /* 0xff80000028287808 */ /* 0x000fe40005800000 */
[----:B------:R-:W-:Y:S02]  /*23190*/  FMNMX.FTZ R13, R27, R12, !PT ;  /* 0x0000000c1b0d7209 */ /* 0x000fe40007810000 */
[----:B------:R-:W-:Y:S02]  /*231a0*/  ISETP.GT.AND P1, PT, R11, 0x59, !P6 ;  /* 0x000000590b00780c */ /* 0x000fe40007724270 */
[----:B------:R-:W-:-:S02]  /*231b0*/  ISETP.LT.OR P5, PT, R10, 0x59, P5 ;  /* 0x000000590a00780c */ /* 0x000fc40002fa1670 */
[----:B------:R-:W-:Y:S02]  /*231c0*/  FSEL R41, R41, -INF , !P4 ;  /* 0xff80000029297808 */ /* 0x000fe40006000000 */
[----:B------:R-:W-:Y:S02]  /*231d0*/  FMNMX.FTZ R12, R40, R13, !PT ;  /* 0x0000000d280c7209 */ /* 0x000fe40007810000 */
[----:B------:R-:W-:Y:S02]  /*231e0*/  ISETP.LT.OR P1, PT, R10, 0x5a, P1 ;  /* 0x0000005a0a00780c */ /* 0x000fe40000f21670 */
[----:B------:R-:W-:Y:S02]  /*231f0*/  FSEL R42, R42, -INF , !P5 ;  /* 0xff8000002a2a7808 */ /* 0x000fe40006800000 */
[----:B------:R-:W-:Y:S02]  /*23200*/  FMNMX.FTZ R11, R41, R12, !PT ;  /* 0x0000000c290b7209 */ /* 0x000fe40007810000 */
[----:B------:R-:W-:-:S02]  /*23210*/  FSEL R43, R43, -INF , !P1 ;  /* 0xff8000002b2b7808 */ /* 0x000fc40004800000 */
[----:B------:R-:W-:Y:S02]  /*23220*/  FMNMX.FTZ R10, R42, R11, !PT ;  /* 0x0000000b2a0a7209 */ /* 0x000fe40007810000 */
[----:B------:R-:W-:Y:S02]  /*23230*/  LOP3.LUT R178, R193, 0x4, RZ, 0xfc, !PT ;  /* 0x00000004c1b27812 */ /* 0x000fe400078efcff */
        /* <DEDUP_REMOVED lines=14> */
[----:B------:R-:W5:Y:S01]  /*23320*/  LD.E R47, desc[UR44][R18.64+0x244] ;  /* 0x0002442c122f7980 */ /* 0x000f62000c101900 */
[----:B------:R-:W-:-:S04]  /*23330*/  FSETP.NEU.FTZ.AND P2, PT, R35, -INF , PT ;  /* 0xff8000002300780b */ /* 0x000fc80003f5d000 */
[----:B------:R-:W-:-:S05]  /*23340*/  FSEL R12, R35, RZ, P2 ;  /* 0x000000ff230c7208 */ /* 0x000fca0001000000 */
[----:B------:R-:W-:Y:S01]  /*23350*/  FADD.FTZ R12, R3, -R12 ;  /* 0x8000000c030c7221 */ /* 0x000fe20000010000 */
[C---:B--2---:R-:W-:Y:S01]  /*23360*/  FSETP.NEU.FTZ.AND P1, PT, R44.reuse, -INF , PT ;  /* 0xff8000002c00780b */ /* 0x044fe20003f3d000 */
[----:B---3--:R-:W-:-:S03]  /*23370*/  FMUL.FTZ R10, R44, R45 ;  /* 0x0000002d2c0a7220 */ /* 0x008fc60000410000 */
[----:B------:R-:W-:Y:S01]  /*23380*/  FSEL R3, R44, RZ, P1 ;  /* 0x000000ff2c037208 */ /* 0x000fe20000800000 */
[----:B0-----:R-:W-:Y:S01]  /*23390*/  FMUL.FTZ R35, R35, R45 ;  /* 0x0000002d23237220 */ /* 0x001fe20000410000 */
[----:B------:R-:W-:-:S03]  /*233a0*/  FSEL R14, R10, RZ, P1 ;  /* 0x000000ff0a0e7208 */ /* 0x000fc60000800000 */
[----:B------:R-:W-:Y:S02]  /*233b0*/  FADD.FTZ R3, R2, -R3 ;  /* 0x8000000302037221 */ /* 0x000fe40000010000 */
[-CC-:B------:R-:W-:Y:S01]  /*233c0*/  FFMA.FTZ R182, R22, R45.reuse, -R14.reuse ;  /* 0x0000002d16b67223 */ /* 0x180fe2000001080e */
[----:B------:R-:W-:Y:S01]  /*233d0*/  FSEL R22, R35, RZ, P2 ;  /* 0x000000ff23167208 */ /* 0x000fe20001000000 */
[-C--:B------:R-:W-:Y:S01]  /*233e0*/  FMUL.FTZ R3, R3, R45.reuse ;  /* 0x0000002d03037220 */ /* 0x080fe20000410000 */
[-C--:B------:R-:W-:Y:S01]  /*233f0*/  FFMA.FTZ R187, R187, R45.reuse, -R14 ;  /* 0x0000002dbbbb7223 */ /* 0x080fe2000001080e */
[----:B------:R-:W-:Y:S02]  /*23400*/  FMUL.FTZ R12, R45, R12 ;  /* 0x0000000c2d0c7220 */ /* 0x000fe40000410000 */
[-C--:B------:R-:W-:Y:S01]  /*23410*/  FFMA.FTZ R188, R0, R45.reuse, -R22 ;  /* 0x0000002d00bc7223 */ /* 0x080fe20000010816 */
[----:B------:R-:W4:Y:S01]  /*23420*/  MUFU.EX2 R35, R3 ;  /* 0x0000000300237308 */ /* 0x000f220000000800 */
[-C--:B------:R-:W-:Y:S01]  /*23430*/  FFMA.FTZ R152, R63, R45.reuse, -R14 ;  /* 0x0000002d3f987223 */ /* 0x080fe2000001080e */
[-C--:B------:R-:W-:Y:S01]  /*23440*/  FFMA.FTZ R153, R8, R45.reuse, -R22 ;  /* 0x0000002d08997223 */ /* 0x080fe20000010816 */
[-C--:B------:R-:W-:Y:S01]  /*23450*/  FFMA.FTZ R154, R67, R45.reuse, -R14 ;  /* 0x0000002d439a7223 */ /* 0x080fe2000001080e */
[----:B------:R-:W-:-:S04]  /*23460*/  FFMA.FTZ R186, R17, R45, -R22 ;  /* 0x0000002d11ba7223 */ /* 0x000fc80000010816 */
[----:B------:R0:W-:Y:S01]  /*23470*/  MUFU.EX2 R33, R12 ;  /* 0x0000000c00217308 */ /* 0x0001e20000000800 */
[-C--:B------:R-:W-:Y:S01]  /*23480*/  FFMA.FTZ R185, R185, R45.reuse, -R14 ;  /* 0x0000002db9b97223 */ /* 0x080fe2000001080e */
[----:B------:R-:W-:-:S06]  /*23490*/  FFMA.FTZ R155, R24, R45, -R22 ;  /* 0x0000002d189b7223 */ /* 0x000fcc0000010816 */
[----:B------:R-:W-:Y:S08]  /*234a0*/  MUFU.EX2 R187, R187 ;  /* 0x000000bb00bb7308 */ /* 0x000ff00000000800 */
[----:B------:R-:W5:Y:S01]  /*234b0*/  MUFU.EX2 R188, R188 ;  /* 0x000000bc00bc7308 */ /* 0x000f620000000800 */
[-C--:B------:R-:W-:Y:S01]  /*234c0*/  FFMA.FTZ R11, R73, R45.reuse, -R14 ;  /* 0x0000002d490b7223 */ /* 0x080fe2000001080e */
[----:B------:R-:W-:-:S06]  /*234d0*/  FFMA.FTZ R15, R29, R45, -R22 ;  /* 0x0000002d1d0f7223 */ /* 0x000fcc0000010816 */
[----:B------:R-:W-:Y:S08]  /*234e0*/  MUFU.EX2 R152, R152 ;  /* 0x0000009800987308 */ /* 0x000ff00000000800 */
[----:B------:R-:W1:Y:S01]  /*234f0*/  MUFU.EX2 R153, R153 ;  /* 0x0000009900997308 */ /* 0x000e620000000800 */
[-CC-:B------:R-:W-:Y:S01]  /*23500*/  FFMA.FTZ R10, R71, R45.reuse, -R14.reuse ;  /* 0x0000002d470a7223 */ /* 0x180fe2000001080e */
[-CC-:B------:R-:W-:Y:S01]  /*23510*/  FFMA.FTZ R13, R75, R45.reuse, -R14.reuse ;  /* 0x0000002d4b0d7223 */ /* 0x180fe2000001080e */
[----:B0-----:R-:W-:-:S05]  /*23520*/  FFMA.FTZ R12, R79, R45, -R14 ;  /* 0x0000002d4f0c7223 */ /* 0x001fca000001080e */
[----:B------:R-:W-:Y:S01]  /*23530*/  MUFU.EX2 R154, R154 ;  /* 0x0000009a009a7308 */ /* 0x000fe20000000800 */
[-CC-:B------:R-:W-:Y:S01]  /*23540*/  FFMA.FTZ R157, R77, R45.reuse, -R14.reuse ;  /* 0x0000002d4d9d7223 */ /* 0x180fe2000001080e */
[-CC-:B------:R-:W-:Y:S01]  /*23550*/  FFMA.FTZ R156, R81, R45.reuse, -R14.reuse ;  /* 0x0000002d519c7223 */ /* 0x180fe2000001080e */
[----:B------:R-:W-:-:S05]  /*23560*/  FFMA.FTZ R159, R159, R45, -R14 ;  /* 0x0000002d9f9f7223 */ /* 0x000fca000001080e */
        /* <DEDUP_REMOVED lines=13> */
[----:B------:R-:W-:Y:S01]  /*23640*/  FFMA.FTZ R183, R16, R45, -R14 ;  /* 0x0000002d10b77223 */ /* 0x000fe2000001080e */
[----:B----4-:R-:W-:-:S02]  /*23650*/  FMUL.FTZ R46, R35, R46 ;  /* 0x0000002e232e7220 */ /* 0x010fc40000410000 */
[----:B------:R-:W2:Y:S01]  /*23660*/  MUFU.EX2 R155, R155 ;  /* 0x0000009b009b7308 */ /* 0x000ea20000000800 */
[-CC-:B------:R-:W-:Y:S01]  /*23670*/  FFMA.FTZ R14, R30, R45.reuse, -R22.reuse ;  /* 0x0000002d1e0e7223 */ /* 0x180fe20000010816 */
[----:B------:R-:W-:Y:S01]  /*23680*/  FFMA.FTZ R161, R9, R45, -R22 ;  /* 0x0000002d09a17223 */ /* 0x000fe20000010816 */
[----:B-----5:R-:W-:Y:S01]  /*23690*/  FFMA.FTZ R2, R33, R47, R188 ;  /* 0x0000002f21027223 */ /* 0x020fe200000100bc */
[----:B------:R-:W-:Y:S01]  /*236a0*/  FADD.FTZ R9, R46, R187 ;  /* 0x000000bb2e097221 */ /* 0x000fe20000010000 */
[----:B------:R-:W-:-:S03]  /*236b0*/  FFMA.FTZ R16, R31, R45, -R22 ;  /* 0x0000002d1f107223 */ /* 0x000fc60000010816 */
[----:B------:R-:W-:Y:S01]  /*236c0*/  MUFU.EX2 R11, R11 ;  /* 0x0000000b000b7308 */ /* 0x000fe20000000800 */
[----:B-1----:R-:W-:Y:S01]  /*236d0*/  FADD.FTZ R3, R153, R2 ;  /* 0x0000000299037221 */ /* 0x002fe20000010000 */
[----:B------:R-:W-:-:S06]  /*236e0*/  FADD.FTZ R9, R152, R9 ;  /* 0x0000000998097221 */ /* 0x000fcc0000010000 */
[----:B------:R-:W1:Y:S01]  /*236f0*/  MUFU.EX2 R15, R15 ;  /* 0x0000000f000f7308 */ /* 0x000e620000000800 */
[----:B------:R-:W-:Y:S01]  /*23700*/  FFMA.FTZ R0, R32, R45, -R22 ;  /* 0x0000002d20007223 */ /* 0x000fe20000010816 */
[----:B0-----:R-:W-:Y:S01]  /*23710*/  FADD.FTZ R8, R186, R3 ;  /* 0x00000003ba087221 */ /* 0x001fe20000010000 */
[----:B------:R-:W-:-:S05]  /*23720*/  FADD.FTZ R2, R154, R9 ;  /* 0x000000099a027221 */ /* 0x000fca0000010000 */
[----:B------:R-:W-:Y:S08]  /*23730*/  MUFU.EX2 R10, R10 ;  /* 0x0000000a000a7308 */ /* 0x000ff00000000800 */
[----:B------:R-:W0:Y:S01]  /*23740*/  MUFU.EX2 R14, R14 ;  /* 0x0000000e000e7308 */ /* 0x000e220000000800 */
[----:B--2---:R-:W-:Y:S01]  /*23750*/  FADD.FTZ R8, R155, R8 ;  /* 0x000000089b087221 */ /* 0x004fe20000010000 */
[----:B------:R-:W-:-:S06]  /*23760*/  FADD.FTZ R2, R185, R2 ;  /* 0x00000002b9027221 */ /* 0x000fcc0000010000 */
[----:B------:R-:W-:Y:S01]  /*23770*/  MUFU.EX2 R13, R13 ;  /* 0x0000000d000d7308 */ /* 0x000fe20000000800 */
[----:B------:R-:W-:-:S07]  /*23780*/  FFMA.FTZ R160, R34, R45, -R22 ;  /* 0x0000002d22a07223 */ /* 0x000fce0000010816 */
[----:B------:R-:W2:Y:S01]  /*23790*/  MUFU.EX2 R16, R16 ;  /* 0x0000001000107308 */ /* 0x000ea20000000800 */
[----:B------:R-:W-:Y:S01]  /*237a0*/  FFMA.FTZ R175, R7, R45, -R22 ;  /* 0x0000002d07af7223 */ /* 0x000fe20000010816 */
[----:B-1----:R-:W-:Y:S01]  /*237b0*/  FADD.FTZ R7, R15, R8 ;  /* 0x000000080f077221 */ /* 0x002fe20000010000 */
[----:B------:R-:W-:-:S05]  /*237c0*/  FADD.FTZ R3, R11, R2 ;  /* 0x000000020b037221 */ /* 0x000fca0000010000 */
[----:B------:R-:W-:Y:S01]  /*237d0*/  MUFU.EX2 R12, R12 ;  /* 0x0000000c000c7308 */ /* 0x000fe20000000800 */
[----:B------:R-:W-:-:S07]  /*237e0*/  FFMA.FTZ R163, R25, R45, -R22 ;  /* 0x0000002d19a37223 */ /* 0x000fce0000010816 */
[----:B------:R-:W1:Y:S01]  /*237f0*/  MUFU.EX2 R0, R0 ;  /* 0x0000000000007308 */ /* 0x000e620000000800 */
[----:B0-----:R-:W-:Y:S01]  /*23800*/  FADD.FTZ R7, R14, R7 ;  /* 0x000000070e077221 */ /* 0x001fe20000010000 */
[----:B------:R-:W-:-:S06]  /*23810*/  FADD.FTZ R2, R10, R3 ;  /* 0x000000030a027221 */ /* 0x000fcc0000010000 */
[----:B------:R-:W-:Y:S01]  /*23820*/  MUFU.EX2 R157, R157 ;  /* 0x0000009d009d7308 */ /* 0x000fe20000000800 */
[----:B------:R-:W-:-:S07]  /*23830*/  FFMA.FTZ R162, R28, R45, -R22 ;  /* 0x0000002d1ca27223 */ /* 0x000fce0000010816 */
        /* <DEDUP_REMOVED lines=22> */
[----:B-1----:R-:W-:Y:S01]  /*239a0*/  FADD.FTZ R7, R163, R6 ;  /* 0x00000006a3077221 */ /* 0x002fe20000010000 */
[----:B------:R-:W-:-:S06]  /*239b0*/  FADD.FTZ R3, R159, R2 ;  /* 0x000000029f037221 */ /* 0x000fcc0000010000 */
[----:B------:R-:W-:Y:S08]  /*239c0*/  MUFU.EX2 R170, R170 ;  /* 0x000000aa00aa7308 */ /* 0x000ff00000000800 */
[----:B------:R-:W1:Y:S01]  /*239d0*/  MUFU.EX2 R166, R166 ;  /* 0x000000a600a67308 */ /* 0x000e620000000800 */
[----:B0-----:R-:W-:Y:S01]  /*239e0*/  FADD.FTZ R6, R162, R7 ;  /* 0x00000007a2067221 */ /* 0x001fe20000010000 */
[----:B------:R-:W-:-:S06]  /*239f0*/  FADD.FTZ R2, R158, R3 ;  /* 0x000000039e027221 */ /* 0x000fcc0000010000 */
[----:B------:R-:W-:Y:S08]  /*23a00*/  MUFU.EX2 R169, R169 ;  /* 0x000000a900a97308 */ /* 0x000ff00000000800 */
        /* <DEDUP_REMOVED lines=33> */
[----:B------:R-:W-:Y:S08]  /*23c20*/  MUFU.EX2 R180, R180 ;  /* 0x000000b400b47308 */ /* 0x000ff00000000800 */
[----:B------:R-:W2:Y:S01]  /*23c30*/  MUFU.EX2 R17, R17 ;  /* 0x0000001100117308 */ /* 0x000ea20000000800 */
[----:B-1----:R-:W-:Y:S01]  /*23c40*/  FADD.FTZ R6, R8, R7 ;  /* 0x0000000708067221 */ /* 0x002fe20000010000 */
[----:B------:R-:W-:-:S06]  /*23c50*/  FADD.FTZ R2, R176, R3 ;  /* 0x00000003b0027221 */ /* 0x000fcc0000010000 */
[----:B------:R-:W-:Y:S08]  /*23c60*/  MUFU.EX2 R183, R183 ;  /* 0x000000b700b77308 */ /* 0x000ff00000000800 */
[----:B------:R-:W1:Y:S01]  /*23c70*/  MUFU.EX2 R23, R23 ;  /* 0x0000001700177308 */ /* 0x000e620000000800 */
[----:B0-----:R-:W-:Y:S01]  /*23c80*/  FADD.FTZ R6, R21, R6 ;  /* 0x0000000615067221 */ /* 0x001fe20000010000 */
[----:B------:R-:W-:-:S06]  /*23c90*/  FADD.FTZ R3, R181, R2 ;  /* 0x00000002b5037221 */ /* 0x000fcc0000010000 */
[----:B------:R-:W0:Y:S08]  /*23ca0*/  MUFU.EX2 R182, R182 ;  /* 0x000000b600b67308 */ /* 0x000e300000000800 */
[----:B------:R-:W3:Y:S01]  /*23cb0*/  MUFU.EX2 R22, R22 ;  /* 0x0000001600167308 */ /* 0x000ee20000000800 */
[----:B--2---:R-:W-:Y:S01]  /*23cc0*/  FADD.FTZ R6, R17, R6 ;  /* 0x0000000611067221 */ /* 0x004fe20000010000 */
[----:B------:R-:W-:-:S03]  /*23cd0*/  FADD.FTZ R2, R180, R3 ;  /* 0x00000003b4027221 */ /* 0x000fc60000010000 */
[----:B-1----:R-:W-:Y:S01]  /*23ce0*/  FADD.FTZ R7, R23, R6 ;  /* 0x0000000617077221 */ /* 0x002fe20000010000 */
[----:B------:R-:W-:-:S04]  /*23cf0*/  FADD.FTZ R3, R183, R2 ;  /* 0x00000002b7037221 */ /* 0x000fc80000010000 */
[----:B0-----:R-:W-:Y:S01]  /*23d00*/  FADD.FTZ R36, R182, R3 ;  /* 0x00000003b6247221 */ /* 0x001fe20000010000 */
[----:B------:R-:W-:Y:S01]  /*23d10*/  ST.E desc[UR44][R18.64+0x240], R46 ;  /* 0x0002402e12007985 */ /* 0x000fe2000c10192c */
[----:B---3--:R-:W-:-:S05]  /*23d20*/  FADD.FTZ R37, R22, R7 ;  /* 0x0000000716257221 */ /* 0x008fca0000010000 */
[----:B------:R0:W-:Y:S04]  /*23d30*/  ST.E.64 desc[UR44][R18.64+0x240], R36 ;  /* 0x0002402412007985 */ /* 0x0001e8000c101b2c */
[----:B------:R-:W2:Y:S04]  /*23d40*/  LDL.64 R2, [R1+0x1f8] ;  /* 0x0001f80001027983 */ /* 0x000ea80000100a00 */
[----:B--2---:R-:W2:Y:S04]  /*23d50*/  LD.E R31, desc[UR44][R2.64+0x1fc] ;  /* 0x0001fc2c021f7980 */ /* 0x004ea8000c101900 */
[----:B------:R-:W3:Y:S04]  /*23d60*/  LD.E R6, desc[UR44][R2.64] ;  /* 0x0000002c02067980 */ /* 0x000ee8000c101900 */
        /* <DEDUP_REMOVED lines=126> */
[----:B--2---:R-:W-:Y:S01]  /*24550*/  FMUL.FTZ R119, R33, R31 ;  /* 0x0000001f21777220 */ /* 0x004fe20000410000 */
[C---:B---3--:R-:W-:Y:S01]  /*24560*/  FMUL.FTZ R31, R35.reuse, R6 ;  /* 0x00000006231f7220 */ /* 0x048fe20000410000 */
[C---:B----4-:R-:W-:Y:S01]  /*24570*/  FMUL.FTZ R7, R35.reuse, R7 ;  /* 0x0000000723077220 */ /* 0x050fe20000410000 */
[C---:B-----5:R-:W-:Y:S01]  /*24580*/  FMUL.FTZ R25, R35.reuse, R25 ;  /* 0x0000001923197220 */ /* 0x060fe20000410000 */
[C---:B------:R-:W-:Y:S01]  /*24590*/  FMUL.FTZ R27, R35.reuse, R27 ;  /* 0x0000001b231b7220 */ /* 0x040fe20000410000 */
[C---:B------:R-:W-:Y:S01]  /*245a0*/  FMUL.FTZ R29, R35.reuse, R29 ;  /* 0x0000001d231d7220 */ /* 0x040fe20000410000 */
[----:B------:R0:W-:Y:S01]  /*245b0*/  ST.E desc[UR44][R2.64], R31 ;  /* 0x0000001f02007985 */ /* 0x0001e2000c10192c */
[C---:B------:R-:W-:Y:S01]  /*245c0*/  FMUL.FTZ R37, R35.reuse, R37 ;  /* 0x0000002523257220 */ /* 0x040fe20000410000 */
[C---:B------:R-:W-:Y:S01]  /*245d0*/  FMUL.FTZ R41, R35.reuse, R41 ;  /* 0x0000002923297220 */ /* 0x040fe20000410000 */
[C---:B------:R-:W-:Y:S01]  /*245e0*/  FMUL.FTZ R39, R35.reuse, R39 ;  /* 0x0000002723277220 */ /* 0x040fe20000410000 */
[----:B------:R1:W-:Y:S01]  /*245f0*/  ST.E desc[UR44][R2.64+0x4], R7 ;  /* 0x0000040702007985 */ /* 0x0003e2000c10192c */
[C---:B------:R-:W-:Y:S01]  /*24600*/  FMUL.FTZ R45, R35.reuse, R24 ;  /* 0x00000018232d7220 */ /* 0x040fe20000410000 */
[C---:B------:R-:W-:Y:S01]  /*24610*/  FMUL.FTZ R43, R35.reuse, R43 ;  /* 0x0000002b232b7220 */ /* 0x040fe20000410000 */
[C---:B0-----:R-:W-:Y:S01]  /*24620*/  FMUL.FTZ R31, R35.reuse, R28 ;  /* 0x0000001c231f7220 */ /* 0x041fe20000410000 */
[----:B------:R0:W-:Y:S01]  /*24630*/  ST.E desc[UR44][R2.64+0x14], R25 ;  /* 0x0000141902007985 */ /* 0x0001e2000c10192c */
[----:B-1----:R-:W-:-:S03]  /*24640*/  FMUL.FTZ R7, R35, R232 ;  /* 0x000000e823077220 */ /* 0x002fc60000410000 */
        /* <DEDUP_REMOVED lines=9> */
[C---:B---3--:R-:W-:Y:S01]  /*246e0*/  FMUL.FTZ R29, R35.reuse, R228 ;  /* 0x000000e4231d7220 */ /* 0x048fe20000410000 */
[C---:B0-----:R-:W-:Y:S01]  /*246f0*/  FMUL.FTZ R37, R35.reuse, R222 ;  /* 0x000000de23257220 */ /* 0x041fe20000410000 */
[C---:B-1----:R-:W-:Y:S01]  /*24700*/  FMUL.FTZ R41, R35.reuse, R220 ;  /* 0x000000dc23297220 */ /* 0x042fe20000410000 */
[C---:B--2---:R-:W-:Y:S01]  /*24710*/  FMUL.FTZ R39, R35.reuse, R214 ;  /* 0x000000d623277220 */ /* 0x044fe20000410000 */
[----:B------:R-:W-:Y:S01]  /*24720*/  ST.E desc[UR44][R2.64+0x10], R45 ;  /* 0x0000102d02007985 */ /* 0x000fe2000c10192c */
[C---:B------:R-:W-:Y:S01]  /*24730*/  FMUL.FTZ R117, R35.reuse, R30 ;  /* 0x0000001e23757220 */ /* 0x040fe20000410000 */
        /* <DEDUP_REMOVED lines=44> */
[----:B------:R0:W-:Y:S01]  /*24a00*/  ST.E desc[UR44][R2.64+0x1a0], R39 ;  /* 0x0001a02702007985 */ /* 0x0001e2000c10192c */
[C---:B-1----:R-:W-:Y:S01]  /*24a10*/  FMUL.FTZ R7, R35.reuse, R212 ;  /* 0x000000d423077220 */ /* 0x042fe20000410000 */
[C---:B--2---:R-:W-:Y:S01]  /*24a20*/  FMUL.FTZ R25, R35.reuse, R204 ;  /* 0x000000cc23197220 */ /* 0x044fe20000410000 */
[C---:B---3--:R-:W-:Y:S01]  /*24a30*/  FMUL.FTZ R27, R35.reuse, R210 ;  /* 0x000000d2231b7220 */ /* 0x048fe20000410000 */
[----:B------:R1:W-:Y:S01]  /*24a40*/  ST.E desc[UR44][R2.64+0x1a4], R41 ;  /* 0x0001a42902007985 */ /* 0x0003e2000c10192c */
[C---:B----4-:R-:W-:Y:S01]  /*24a50*/  FMUL.FTZ R29, R35.reuse, R208 ;  /* 0x000000d0231d7220 */ /* 0x050fe20000410000 */
[C---:B-----5:R-:W-:Y:S01]  /*24a60*/  FMUL.FTZ R31, R35.reuse, R206 ;  /* 0x000000ce231f7220 */ /* 0x060fe20000410000 */
[C---:B------:R-:W-:Y:S01]  /*24a70*/  FMUL.FTZ R37, R35.reuse, R202 ;  /* 0x000000ca23257220 */ /* 0x040fe20000410000 */
[----:B------:R-:W-:Y:S01]  /*24a80*/  FMUL.FTZ R35, R35, R190 ;  /* 0x000000be23237220 */ /* 0x000fe20000410000 */
        /* <DEDUP_REMOVED lines=172> */
[----:B------:R2:W-:Y:S06]  /*25550*/  BAR.SYNC.DEFER_BLOCKING R237, 0x100 ;  /* 0x000400ed0000751d */ /* 0x0005ec0000010000 */
[----:B0-----:R-:W5:Y:S04]  /*25560*/  LD.E R25, desc[UR44][R2.64] ;  /* 0x0000002c02197980 */ /* 0x001f68000c101900 */
[----:B-1----:R-:W5:Y:S04]  /*25570*/  LD.E R27, desc[UR44][R2.64+0x4] ;  /* 0x0000042c021b7980 */ /* 0x002f68000c101900 */
[----:B--2---:R-:W2:Y:S04]  /*25580*/  LD.E R29, desc[UR44][R2.64+0x8] ;  /* 0x0000082c021d7980 */ /* 0x004ea8000c101900 */
[----:B---3--:R-:W3:Y:S04]  /*25590*/  LD.E R31, desc[UR44][R2.64+0xc] ;  /* 0x00000c2c021f7980 */ /* 0x008ee8000c101900 */
[----:B------:R-:W3:Y:S04]  /*255a0*/  LD.E R43, desc[UR44][R2.64+0x10] ;  /* 0x0000102c022b7980 */ /* 0x000ee8000c101900 */
[----:B----4-:R-:W4:Y:S04]  /*255b0*/  LD.E R35, desc[UR44][R2.64+0x14] ;  /* 0x0000142c02237980 */ /* 0x010f28000c101900 */
[----:B-----5:R-:W5:Y:S04]  /*255c0*/  LD.E R37, desc[UR44][R2.64+0x18] ;  /* 0x0000182c02257980 */ /* 0x020f68000c101900 */
        /* <DEDUP_REMOVED lines=122> */
[----:B------:R-:W5:Y:S04]  /*25d70*/  LD.E.64 R6, desc[UR44][R18.64+0xa8] ;  /* 0x0000a82c12067980 */ /* 0x000f68000c101b00 */
[----:B------:R0:W-:Y:S04]  /*25d80*/  ST.E desc[UR44][R2.64], R25 ;  /* 0x0000001902007985 */ /* 0x0001e8000c10192c */
[----:B------:R-:W-:Y:S04]  /*25d90*/  ST.E desc[UR44][R2.64+0x4], R27 ;  /* 0x0000041b02007985 */ /* 0x000fe8000c10192c */
[----:B--2---:R-:W-:Y:S04]  /*25da0*/  ST.E desc[UR44][R2.64+0x8], R29 ;  /* 0x0000081d02007985 */ /* 0x004fe8000c10192c */
[----:B---3--:R-:W-:Y:S04]  /*25db0*/  ST.E desc[UR44][R2.64+0xc], R31 ;  /* 0x00000c1f02007985 */ /* 0x008fe8000c10192c */
[----:B------:R-:W-:Y:S04]  /*25dc0*/  ST.E desc[UR44][R2.64+0x10], R43 ;  /* 0x0000102b02007985 */ /* 0x000fe8000c10192c */
[----:B----4-:R-:W-:Y:S04]  /*25dd0*/  ST.E desc[UR44][R2.64+0x14], R35 ;  /* 0x0000142302007985 */ /* 0x010fe8000c10192c */
[----:B-----5:R-:W-:Y:S04]  /*25de0*/  ST.E desc[UR44][R2.64+0x18], R37 ;  /* 0x0000182502007985 */ /* 0x020fe8000c10192c */
        /* <DEDUP_REMOVED lines=121> */
[----:B------:R-:W5:Y:S04]  /*26580*/  LD.E R190, desc[UR44][R18.64+0x88] ;  /* 0x0000882c12be7980 */ /* 0x000f68000c101900 */
        /* <DEDUP_REMOVED lines=129> */
[----:B------:R-:W-:-:S02]  /*26da0*/  ISETP.NE.U32.AND P1, PT, R190, RZ, PT ;  /* 0x000000ffbe00720c */ /* 0x000fc40003f25070 */
[----:B------:R-:W-:Y:S02]  /*26db0*/  R2UR UR7, R7 ;  /* 0x00000000070772ca */ /* 0x000fe400000e0000 */
[----:B------:R-:W-:Y:S02]  /*26dc0*/  R2UR UR6, R6 ;  /* 0x00000000060672ca */ /* 0x000fe400000e0000 */
[----:B------:R-:W-:Y:S02]  /*26dd0*/  F2FP.BF16.F32.PACK_AB R152, R152, R187 ;  /* 0x000000bb9898723e */ /* 0x000fe400000010ff */
[----:B------:R-:W-:Y:S02]  /*26de0*/  F2FP.BF16.F32.PACK_AB R154, R185, R154 ;  /* 0x0000009ab99a723e */ /* 0x000fe400000010ff */
[----:B------:R-:W-:Y:S02]  /*26df0*/  F2FP.BF16.F32.PACK_AB R153, R153, R188 ;  /* 0x000000bc9999723e */ /* 0x000fe400000010ff */
[----:B------:R-:W-:Y:S01]  /*26e00*/  F2FP.BF16.F32.PACK_AB R155, R155, R186 ;  /* 0x000000ba9b9b723e */ /* 0x000fe200000010ff */
[----:B------:R-:W-:-:S03]  /*26e10*/  VOTEU.ANY UP0, P1 ;  /* 0x00000000003f7886 */ /* 0x000fc60000800100 */
[----:B--2---:R-:W-:-:S06]  /*26e20*/  WARPGROUP.ARRIVE ;  /* 0x00000000000079c5 */ /* 0x004fcc0000000000 */
[----:B------:R-:W-:Y:S03]  /*26e30*/  HGMMA.64x256x16.F32.BF16 R24, R152, gdesc[UR4].tnspB, R24, UP0, gsb0 ;  /* 0x43e0000498187df0 */ /* 0x000fe6000b801818 */
[----:B------:R-:W-:Y:S02]  /*26e40*/  WARPGROUP.DEPBAR.LE gsb0, 0x0 ;  /* 0x00008000000079c5 */ /* 0x000fe40000010000 */
        /* <DEDUP_REMOVED lines=129> */
[----:B0-----:R-:W1:Y:S01]  /*27660*/  LD.E R24, desc[UR44][R2.64] ;  /* 0x0000002c02187980 */ /* 0x001e62000c101900 */
[----:B------:R-:W-:-:S02]  /*27670*/  VIADD R154, R6, 0x80 ;  /* 0x00000080069a7836 */ /* 0x000fc40000000000 */
[----:B------:R-:W-:-:S03]  /*27680*/  IMAD.MOV.U32 R155, RZ, RZ, R7 ;  /* 0x000000ffff9b7224 */ /* 0x000fc600078e0007 */
[----:B------:R-:W-:Y:S02]  /*27690*/  R2UR UR6, R154 ;  /* 0x000000009a0672ca */ /* 0x000fe400000e0000 */
[----:B------:R-:W-:Y:S02]  /*276a0*/  R2UR UR7, R155 ;  /* 0x000000009b0772ca */ /* 0x000fe400000e0000 */
[----:B------:R-:W-:Y:S02]  /*276b0*/  F2FP.BF16.F32.PACK_AB R152, R10, R11 ;  /* 0x0000000b0a98723e */ /* 0x000fe400000010ff */
[----:B------:R-:W-:Y:S02]  /*276c0*/  F2FP.BF16.F32.PACK_AB R154, R12, R13 ;  /* 0x0000000d0c9a723e */ /* 0x000fe400000010ff */
[----:B------:R-:W-:Y:S02]  /*276d0*/  F2FP.BF16.F32.PACK_AB R153, R14, R15 ;  /* 0x0000000f0e99723e */ /* 0x000fe400000010ff */
[----:B------:R-:W-:-:S04]  /*276e0*/  F2FP.BF16.F32.PACK_AB R155, R0, R16 ;  /* 0x00000010009b723e */ /* 0x000fc800000010ff */
[----:B-1----:R-:W-:-:S06]  /*276f0*/  WARPGROUP.ARRIVE ;  /* 0x00000000000079c5 */ /* 0x002fcc0000000000 */
[----:B------:R-:W-:Y:S03]  /*27700*/  HGMMA.64x256x16.F32.BF16 R24, R152, gdesc[UR4].tnspB, R24, gsb0 ;  /* 0x43e0000498187df0 */ /* 0x000fe60008001818 */
        /* <DEDUP_REMOVED lines=554> */
[----:B------:R-:W-:Y:S01]  /*299b0*/  VIADD R6, R6, 0x280 ;  /* 0x0000028006067836 */ /* 0x000fe20000000000 */
[----:B------:R-:W-:-:S04]  /*299c0*/  R2UR UR7, R7 ;  /* 0x00000000070772ca */ /* 0x000fc800000e0000 */
        /* <DEDUP_REMOVED lines=136> */
[----:B------:R1:W-:Y:S04]  /*2a250*/  ST.E desc[UR44][R18.64+0x88], R184 ;  /* 0x000088b812007985 */ /* 0x0003e8000c10192c */
        /* <DEDUP_REMOVED lines=17> */
[----:B--2---:R-:W2:Y:S04]  /*2a370*/  LD.E R41, desc[UR44][R2.64+0x40] ;  /* 0x0000402c02297980 */ /* 0x004ea8000c101900 */
[----:B---3--:R-:W3:Y:S04]  /*2a380*/  LD.E R43, desc[UR44][R2.64+0x44] ;  /* 0x0000442c022b7980 */ /* 0x008ee8000c101900 */
        /* <DEDUP_REMOVED lines=237> */
[----:B------:R-:W-:Y:S04]  /*2b260*/  BSSY B0, `(.L_x_11163) ;  /* 0x0000008000007945 */ /* 0x000fe80003800000 */
[----:B------:R-:W-:Y:S05]  /*2b270*/  @P0 BRA `(.L_x_11164) ;  /* 0x0000000000180947 */ /* 0x000fea0003800000 */
[----:B0-----:R-:W2:Y:S04]  /*2b280*/  LDL.64 R2, [R1+0x68] ;  /* 0x0000680001027983 */ /* 0x001ea80000100a00 */
[----:B------:R-:W3:Y:S01]  /*2b290*/  LD.E R0, desc[UR44][R4.64] ;  /* 0x0000002c04007980 */ /* 0x000ee2000c101900 */
[----:B--2---:R-:W-:-:S05]  /*2b2a0*/  MOV R3, R2 ;  /* 0x0000000200037202 */ /* 0x004fca0000000f00 */
[----:B---3--:R-:W-:-:S05]  /*2b2b0*/  IMAD R0, R0, 0x8, R3 ;  /* 0x0000000800007824 */ /* 0x008fca00078e0203 */
[----:B------:R-:W-:-:S04]  /*2b2c0*/  PRMT R0, RZ, 0x654, R0 ;  /* 0x00000654ff007816 */ /* 0x000fc80000000000 */
[----:B------:R1:W-:Y:S03]  /*2b2d0*/  SYNCS.ARRIVE.TRANS64.RED.A1T0 RZ, [R0+URZ], RZ ;  /* 0x000000ff00ff79a7 */ /* 0x0003e6000810043f */
.L_x_11164:
[----:B------:R-:W-:Y:S05]  /*2b2e0*/  BSYNC B0 ;  /* 0x0000000000007941 */ /* 0x000fea0003800000 */
.L_x_11163:
[C---:B------:R-:W-:Y:S01]  /*2b2f0*/  ISETP.GT.AND P1, PT, R20.reuse, R192, PT ;  /* 0x000000c01400720c */ /* 0x040fe20003f24270 */
[----:B------:R-:W-:-:S12]  /*2b300*/  VIADD R20, R20, 0xffffffff ;  /* 0xffffffff14147836 */ /* 0x000fd80000000000 */
[----:B------:R-:W-:Y:S05]  /*2b310*/  @P1 BRA `(.L_x_11165) ;  /* 0xffffff4c00a41947 */ /* 0x000fea000383ffff */
.L_x_11138:
[----:B------:R-:W-:Y:S05]  /*2b320*/  WARPSYNC.ALL ;  /* 0x0000000000007948 */ /* 0x000fea0003800000 */
[----:B------:R-:W1:Y:S04]  /*2b330*/  LDL R5, [R1+0x240] ;  /* 0x0002400001057983 */ /* 0x000e680000100800 */
[----:B0-----:R-:W2:Y:S04]  /*2b340*/  LDL R6, [R1+0x244] ;  /* 0x0002440001067983 */ /* 0x001ea80000100800 */
[----:B------:R-:W3:Y:S04]  /*2b350*/  LDL R62, [R1+0x218] ;  /* 0x00021800013e7983 */ /* 0x000ee80000100800 */
[----:B------:R-:W4:Y:S04]  /*2b360*/  LDL.64 R12, [R1+0x3c8] ;  /* 0x0003c800010c7983 */ /* 0x000f280000100a00 */
[----:B------:R-:W5:Y:S04]  /*2b370*/  LDL.64 R82, [R1+0x260] ;  /* 0x0002600001527983 */ /* 0x000f680000100a00 */
        /* <DEDUP_REMOVED lines=59> */
[----:B------:R-:W4:Y:S04]  /*2b730*/  LDL R61, [R1+0x220] ;  /* 0x00022000013d7983 */ /* 0x000f280000100800 */
[----:B-1----:R-:W0:Y:S02]  /*2b740*/  SHFL.BFLY PT, R0, R5, 0x2, 0x1f ;  /* 0x0c401f0005007f89 */ /* 0x002e2400000e0000 */
[----:B0-----:R-:W-:-:S05]  /*2b750*/  FADD.FTZ R0, R5, R0 ;  /* 0x0000000005007221 */ /* 0x001fca0000010000 */
[----:B------:R-:W0:Y:S02]  /*2b760*/  SHFL.BFLY PT, R3, R0, 0x1, 0x1f ;  /* 0x0c201f0000037f89 */ /* 0x000e2400000e0000 */
[----:B0-----:R-:W-:Y:S01]  /*2b770*/  FADD.FTZ R2, R0, R3 ;  /* 0x0000000300027221 */ /* 0x001fe20000010000 */
[----:B---3--:R-:W-:Y:S01]  /*2b780*/  VIADD R62, R62, 0x1 ;  /* 0x000000013e3e7836 */ /* 0x008fe20000000000 */
[----:B------:R-:W3:Y:S04]  /*2b790*/  LDL R0, [R1+0x224] ;  /* 0x0002240001007983 */ /* 0x000ee80000100800 */
[----:B------:R-:W-:Y:S04]  /*2b7a0*/  STL [R1+0x240], R2 ;  /* 0x0002400201007387 */ /* 0x000fe80000100800 */
[----:B------:R-:W5:Y:S04]  /*2b7b0*/  LDL R81, [R1+0x240] ;  /* 0x0002400001517983 */ /* 0x000f680000100800 */
[----:B--2---:R-:W0:Y:S02]  /*2b7c0*/  SHFL.BFLY PT, R3, R6, 0x2, 0x1f ;  /* 0x0c401f0006037f89 */ /* 0x004e2400000e0000 */
[----:B0-----:R-:W-:Y:S01]  /*2b7d0*/  FADD.FTZ R3, R3, R6 ;  /* 0x0000000603037221 */ /* 0x001fe20000010000 */
[----:B------:R-:W-:Y:S01]  /*2b7e0*/  ISETP.NE.AND P2, PT, R62, 0x2, PT ;  /* 0x000000023e00780c */ /* 0x000fe20003f45270 */
[----:B------:R-:W2:Y:S04]  /*2b7f0*/  LDL.64 R6, [R1+0x458] ;  /* 0x0004580001067983 */ /* 0x000ea80000100a00 */
[----:B------:R-:W0:Y:S08]  /*2b800*/  SHFL.BFLY PT, R4, R3, 0x1, 0x1f ;  /* 0x0c201f0003047f89 */ /* 0x000e3000000e0000 */
[----:B------:R-:W4:Y:S01]  /*2b810*/  @!P2 LDL R60, [R1+0x21c] ;  /* 0x00021c00013ca983 */ /* 0x000f220000100800 */
[----:B0-----:R-:W-:-:S03]  /*2b820*/  FADD.FTZ R72, R3, R4 ;  /* 0x0000000403487221 */ /* 0x001fc60000010000 */
[----:B------:R-:W2:Y:S02]  /*2b830*/  LDL.64 R4, [R1+0x428] ;  /* 0x0004280001047983 */ /* 0x000ea40000100a00 */
[----:B------:R-:W-:Y:S02]  /*2b840*/  FSETP.NE.FTZ.AND P1, PT, R72, RZ, PT ;  /* 0x000000ff4800720b */ /* 0x000fe40003f35000 */
[----:B------:R-:W2:Y:S11]  /*2b850*/  LDL.64 R2, [R1+0x448] ;  /* 0x0004480001027983 */ /* 0x000eb60000100a00 */
[----:B------:R-:W2:Y:S04]  /*2b860*/  @P1 LDL R77, [R1+0x250] ;  /* 0x00025000014d1983 */ /* 0x000ea80000100800 */
[----:B------:R-:W2:Y:S01]  /*2b870*/  @P1 LDL R79, [R1+0x234] ;  /* 0x00023400014f1983 */ /* 0x000ea20000100800 */
[----:B------:R-:W-:-:S02]  /*2b880*/  IMAD.MOV.U32 R74, RZ, RZ, -0x800000 ;  /* 0xff800000ff4a7424 */ /* 0x000fc400078e00ff */
[----:B------:R-:W-:Y:S01]  /*2b890*/  IMAD.MOV.U32 R73, RZ, RZ, RZ ;  /* 0x000000ffff497224 */ /* 0x000fe200078e00ff */
[----:B------:R0:W-:Y:S08]  /*2b8a0*/  BAR.ARV R236, 0x100 ;  /* 0x000400ec0000751d */ /* 0x0001f00000002000 */
[----:B------:R-:W-:Y:S06]  /*2b8b0*/  BAR.ARV 0x8, 0x180 ;  /* 0x0206000000007b1d */ /* 0x000fec0000002000 */
[----:B-----5:R-:W-:-:S13]  /*2b8c0*/  FSETP.NE.FTZ.AND P0, PT, R81, RZ, PT ;  /* 0x000000ff5100720b */ /* 0x020fda0003f15000 */
[----:B------:R-:W5:Y:S04]  /*2b8d0*/  @P0 LDL R63, [R1+0x250] ;  /* 0x00025000013f0983 */ /* 0x000f680000100800 */
[----:B------:R-:W2:Y:S01]  /*2b8e0*/  @P0 LDL R76, [R1+0x230] ;  /* 0x00023000014c0983 */ /* 0x000ea20000100800 */
[----:B------:R-:W1:Y:S02]  /*2b8f0*/  @P0 MUFU.LG2 R75, R81 ;  /* 0x00000051004b0308 */ /* 0x000e640000000c00 */
[----:B-1----:R-:W-:-:S06]  /*2b900*/  @P0 FMUL.FTZ R78, R75, 0.69314718246459960938 ;  /* 0x3f3172184b4e0820 */ /* 0x002fcc0000410000 */
[----:B------:R-:W1:Y:S08]  /*2b910*/  @P1 MUFU.LG2 R80, R72 ;  /* 0x0000004800501308 */ /* 0x000e700000000c00 */
[----:B------:R-:W0:Y:S01]  /*2b920*/  @P0 MUFU.RCP R73, R81 ;  /* 0x0000005100490308 */ /* 0x000e220000001000 */
[----:B----4-:R-:W-:Y:S01]  /*2b930*/  @!P2 LOP3.LUT R60, R60, 0x1, RZ, 0x3c, !PT ;  /* 0x000000013c3ca812 */ /* 0x010fe200078e3cff */
[----:B---3--:R-:W-:-:S02]  /*2b940*/  VIADD R0, R0, 0x1 ;  /* 0x0000000100007836 */ /* 0x008fc40000000000 */
[----:B-1----:R-:W-:Y:S01]  /*2b950*/  @P1 FMUL.FTZ R75, R80, 0.69314718246459960938 ;  /* 0x3f317218504b1820 */ /* 0x002fe20000410000 */
[----:B------:R-:W-:Y:S01]  /*2b960*/  STL [R1+0x244], R72 ;  /* 0x0002444801007387 */ /* 0x000fe20000100800 */
        /* <DEDUP_REMOVED lines=97> */
[----:B------:R-:W-:Y:S04]  /*2bf80*/  @!P2 STL [R1+0x21c], R60 ;  /* 0x00021c3c0100a387 */ /* 0x000fe80000100800 */
[----:B------:R-:W-:Y:S04]  /*2bf90*/  STL [R1+0x224], R0 ;  /* 0x0002240001007387 */ /* 0x000fe80000100800 */
[----:B------:R-:W-:Y:S01]  /*2bfa0*/  @!P2 STL [R1+0x218], RZ ;  /* 0x000218ff0100a387 */ /* 0x000fe20000100800 */
[----:B-----5:R-:W-:-:S04]  /*2bfb0*/  @P0 FMUL.FTZ R63, R63, 0.69314718246459960938 ;  /* 0x3f3172183f3f0820 */ /* 0x020fc80000410000 */
[----:B--2---:R-:W-:Y:S01]  /*2bfc0*/  @P0 FFMA.FTZ R74, R63, R76, R78 ;  /* 0x0000004c3f4a0223 */ /* 0x004fe2000001004e */
[----:B------:R-:W-:-:S06]  /*2bfd0*/  IMAD.MOV.U32 R63, RZ, RZ, RZ ;  /* 0x000000ffff3f7224 */ /* 0x000fcc00078e00ff */
[----:B------:R-:W0:Y:S01]  /*2bfe0*/  @P1 MUFU.RCP R63, R72 ;  /* 0x00000048003f1308 */ /* 0x000e220000001000 */
[----:B------:R-:W-:Y:S01]  /*2bff0*/  @P1 FMUL.FTZ R78, R77, 0.69314718246459960938 ;  /* 0x3f3172184d4e1820 */ /* 0x000fe20000410000 */
[----:B------:R-:W-:-:S03]  /*2c000*/  IMAD.MOV.U32 R76, RZ, RZ, -0x800000 ;  /* 0xff800000ff4c7424 */ /* 0x000fc600078e00ff */
[----:B------:R-:W-:Y:S01]  /*2c010*/  @P1 FFMA.FTZ R76, R78, R79, R75 ;  /* 0x0000004f4e4c1223 */ /* 0x000fe2000001004b */
[----:B------:R-:W-:Y:S01]  /*2c020*/  STL [R1+0x240], R74 ;  /* 0x0002404a01007387 */ /* 0x000fe20000100800 */
[-C--:B0-----:R-:W-:Y:S01]  /*2c030*/  FMUL.FTZ R13, R13, R63.reuse ;  /* 0x0000003f0d0d7220 */ /* 0x081fe20000410000 */
        /* <DEDUP_REMOVED lines=64> */
[----:B0-----:R-:W-:Y:S01]  /*2c440*/  VIADD R12, R61, 0x1 ;  /* 0x000000013d0c7836 */ /* 0x001fe20000000000 */
        /* <DEDUP_REMOVED lines=32> */
[----:B------:R0:W-:Y:S01]  /*2c650*/  STL [R1+0x220], R12 ;  /* 0x0002200c01007387 */ /* 0x0001e20000100800 */
[----:B------:R-:W-:-:S13]  /*2c660*/  PLOP3.LUT P0, PT, PT, PT, PT, 0x8, 0x0 ;  /* 0x000000000000781c */ /* 0x000fda0003f0e170 */
.L_x_11077:
[----:B------:R-:W-:Y:S05]  /*2c670*/  @P0 BRA `(.L_x_11166) ;  /* 0x0000002400340947 */ /* 0x000fea0003800000 */
[----:B------:R-:W1:Y:S01]  /*2c680*/  S2R R0, SR_TID.X ;  /* 0x0000000000007919 */ /* 0x000e620000002100 */
[----:B------:R-:W2:Y:S01]  /*2c690*/  S2UR UR5, SR_CgaCtaId ;  /* 0x00000000000579c3 */ /* 0x000ea20000008800 */
[----:B------:R-:W-:Y:S01]  /*2c6a0*/  UMOV UR4, 0x400 ;  /* 0x0000040000047882 */ /* 0x000fe20000000000 */
[----:B------:R-:W-:Y:S01]  /*2c6b0*/  ULDC UR6, c[0x0][0xb88] ;  /* 0x0002e20000067ab9 */ /* 0x000fe20000000800 */
[----:B0-----:R-:W0:Y:S05]  /*2c6c0*/  S2R R14, SR_CTAID.X ;  /* 0x00000000000e7919 */ /* 0x001e2a0000002500 */
[----:B------:R-:W3:Y:S01]  /*2c6d0*/  LDC R12, c[0x0][0xce8] ;  /* 0x00033a00ff0c7b82 */ /* 0x000ee20000000800 */
[----:B--2---:R-:W-:-:S04]  /*2c6e0*/  ULEA UR4, UR5, UR4, 0x18 ;  /* 0x0000000405047291 */ /* 0x004fc8000f8ec03f */
[----:B------:R-:W-:Y:S01]  /*2c6f0*/  UIADD3 UR4, UR4, 0x32420, URZ ;  /* 0x0003242004047890 */ /* 0x000fe2000fffe03f */
[----:B-1----:R-:W-:-:S03]  /*2c700*/  VIADD R3, R0, 0xffffff80 ;  /* 0xffffff8000037836 */ /* 0x002fc60000000000 */
[----:B------:R-:W-:Y:S01]  /*2c710*/  UPRMT UR4, URZ, 0x654, UR4 ;  /* 0x000006543f047896 */ /* 0x000fe20008000004 */
[----:B------:R-:W-:Y:S01]  /*2c720*/  BAR.SYNC.DEFER_BLOCKING 0x1, 0x100 ;  /* 0x0044000000007b1d */ /* 0x000fe20000010000 */
[----:B---3--:R-:W-:Y:S01]  /*2c730*/  IMAD R18, R12, UR6, RZ ;  /* 0x000000060c127c24 */ /* 0x008fe2000f8e02ff */
[----:B------:R-:W-:-:S04]  /*2c740*/  SHF.R.S32.HI R2, RZ, 0x1f, R3 ;  /* 0x0000001fff027819 */ /* 0x000fc80000011403 */
[----:B------:R-:W-:-:S04]  /*2c750*/  LEA.HI R0, R2, R3, RZ, 0x7 ;  /* 0x0000000302007211 */ /* 0x000fc800078f38ff */
[----:B------:R-:W-:-:S05]  /*2c760*/  LOP3.LUT R4, R0, 0xffffff80, RZ, 0xc0, !PT ;  /* 0xffffff8000047812 */ /* 0x000fca00078ec0ff */
[----:B------:R-:W-:-:S05]  /*2c770*/  IMAD.IADD R19, R3, 0x1, -R4 ;  /* 0x0000000103137824 */ /* 0x000fca00078e0a04 */
[----:B------:R-:W-:Y:S02]  /*2c780*/  SHF.R.S32.HI R4, RZ, 0x1f, R19 ;  /* 0x0000001fff047819 */ /* 0x000fe40000011413 */
[----:B------:R-:W-:Y:S01]  /*2c790*/  LOP3.LUT P0, RZ, R19, 0x3, RZ, 0xc0, !PT ;  /* 0x0000000313ff7812 */ /* 0x000fe2000780c0ff */
[----:B------:R-:W-:Y:S01]  /*2c7a0*/  SYNCS.ARRIVE.TRANS64.RED.A1T0 RZ, [UR4], RZ ;  /* 0x000000ffffff79a7 */ /* 0x000fe20008100404 */
[CC--:B------:R-:W-:Y:S01]  /*2c7b0*/  LEA.HI R27, R4.reuse, R19.reuse, RZ, 0x2 ;  /* 0x00000013041b7211 */ /* 0x0c0fe200078f10ff */
[----:B------:R-:W-:Y:S01]  /*2c7c0*/  ULDC.64 UR4, c[0x0][0xcd0] ;  /* 0x0003340000047ab9 */ /* 0x000fe20000000a00 */
[----:B------:R-:W-:Y:S02]  /*2c7d0*/  LEA.HI R4, R4, R19, RZ, 0x5 ;  /* 0x0000001304047211 */ /* 0x000fe400078f28ff */
[--C-:B------:R-:W-:Y:S02]  /*2c7e0*/  SHF.R.S32.HI R6, RZ, 0x2, R27.reuse ;  /* 0x00000002ff067819 */ /* 0x100fe4000001141b */
[----:B------:R-:W-:-:S02]  /*2c7f0*/  SHF.R.S32.HI R5, RZ, 0x1f, R27 ;  /* 0x0000001fff057819 */ /* 0x000fc4000001141b */
[----:B------:R-:W-:Y:S02]  /*2c800*/  SHF.R.S32.HI R4, RZ, 0x5, R4 ;  /* 0x00000005ff047819 */ /* 0x000fe40000011404 */
[----:B------:R-:W-:Y:S02]  /*2c810*/  LEA.HI R7, R5, R6, RZ, 0x3 ;  /* 0x0000000605077211 */ /* 0x000fe400078f18ff */
[----:B------:R-:W-:Y:S02]  /*2c820*/  SHF.R.S32.HI R5, RZ, 0x7, R0 ;  /* 0x00000007ff057819 */ /* 0x000fe40000011400 */
[----:B------:R-:W-:Y:S02]  /*2c830*/  LOP3.LUT R7, R7, 0xfffffff8, RZ, 0xc0, !PT ;  /* 0xfffffff807077812 */ /* 0x000fe400078ec0ff */
[----:B------:R-:W-:-:S03]  /*2c840*/  LEA.HI R0, R0, R5, RZ, 0x1 ;  /* 0x0000000500007211 */ /* 0x000fc600078f08ff */
[----:B------:R-:W-:Y:S01]  /*2c850*/  IMAD.IADD R7, R6, 0x1, -R7 ;  /* 0x0000000106077824 */ /* 0x000fe200078e0a07 */
[----:B------:R-:W-:-:S05]  /*2c860*/  LOP3.LUT R0, R0, 0x3fffffe, RZ, 0xc0, !PT ;  /* 0x03fffffe00007812 */ /* 0x000fca00078ec0ff */
[----:B------:R-:W-:Y:S02]  /*2c870*/  IMAD.IADD R0, R5, 0x1, -R0 ;  /* 0x0000000105007824 */ /* 0x000fe400078e0a00 */
[----:B------:R-:W-:Y:S01]  /*2c880*/  IMAD R5, R4, 0x10, R7 ;  /* 0x0000001004057824 */ /* 0x000fe200078e0207 */
[----:B------:R-:W-:Y:S01]  /*2c890*/  ISETP.NE.AND P2, PT, R12, 0x1, PT ;  /* 0x000000010c00780c */ /* 0x000fe20003f45270 */
[----:B------:R-:W1:Y:S02]  /*2c8a0*/  LDC.64 R6, c[0x0][0xcd8] ;  /* 0x00033600ff067b82 */ /* 0x000e640000000a00 */
[----:B------:R-:W-:-:S04]  /*2c8b0*/  IMAD R5, R0, 0x40, R5 ;  /* 0x0000004000057824 */ /* 0x000fc800078e0205 */
[----:B0-----:R-:W-:-:S05]  /*2c8c0*/  IMAD R13, R14, 0x80, R5 ;  /* 0x000000800e0d7824 */ /* 0x001fca00078e0205 */
[----:B------:R-:W-:Y:S01]  /*2c8d0*/  ISETP.GE.OR P1, PT, R13, R18, P0 ;  /* 0x000000120d00720c */ /* 0x000fe20000726670 */
[----:B------:R-:W0:-:S12]  /*2c8e0*/  @P2 LDC R4, c[0x0][0xcf0] ;  /* 0x00033c00ff042b82 */ /* 0x000e180000000800 */
[----:B------:R-:W2:Y:S01]  /*2c8f0*/  @!P1 LDL R15, [R1+0x240] ;  /* 0x00024000010f9983 */ /* 0x000ea20000100800 */
[----:B------:R-:W-:Y:S01]  /*2c900*/  LEA.HI R0, R2, R3, RZ, 0x2 ;  /* 0x0000000302007211 */ /* 0x000fe200078f10ff */
[----:B------:R-:W-:Y:S01]  /*2c910*/  IMAD.WIDE.U32 R10, R194, UR4, RZ ;  /* 0x00000004c20a7c25 */ /* 0x000fe2000f8e00ff */
[----:B------:R-:W-:Y:S02]  /*2c920*/  SHF.R.S32.HI R8, RZ, 0x1f, R194 ;  /* 0x0000001fff087819 */ /* 0x000fe400000114c2 */
[----:B------:R-:W-:Y:S01]  /*2c930*/  LOP3.LUT R0, R0, 0xfffffffc, RZ, 0xc0, !PT ;  /* 0xfffffffc00007812 */ /* 0x000fe200078ec0ff */
[----:B------:R-:W-:Y:S02]  /*2c940*/  VIADD R21, R13, 0x8 ;  /* 0x000000080d157836 */ /* 0x000fe40000000000 */
[----:B------:R-:W-:Y:S02]  /*2c950*/  IMAD R17, R8, UR4, RZ ;  /* 0x0000000408117c24 */ /* 0x000fe4000f8e02ff */
[----:B------:R-:W-:Y:S01]  /*2c960*/  IMAD.IADD R0, R3, 0x1, -R0 ;  /* 0x0000000103007824 */ /* 0x000fe200078e0a00 */
[----:B------:R-:W-:Y:S01]  /*2c970*/  ISETP.GE.OR P0, PT, R21, R18, P0 ;  /* 0x000000121500720c */ /* 0x000fe20000706670 */
[----:B------:R-:W3:Y:S01]  /*2c980*/  @P2 LDC R3, c[0x0][0xcec] ;  /* 0x00033b00ff032b82 */ /* 0x000ee20000000800 */
[----:B------:R-:W-:Y:S01]  /*2c990*/  IMAD R17, R194, UR5, R17 ;  /* 0x00000005c2117c24 */ /* 0x000fe2000f8e0211 */
[----:B------:R-:W-:Y:S01]  /*2c9a0*/  ULDC.64 UR4, c[0x0][0xce0] ;  /* 0x0003380000047ab9 */ /* 0x000fe20000000a00 */
[----:B------:R-:W-:-:S02]  /*2c9b0*/  LEA.HI R2, R0, R0, RZ, 0x1 ;  /* 0x0000000000027211 */ /* 0x000fc400078f08ff */
[----:B------:R-:W-:Y:S02]  /*2c9c0*/  IMAD.IADD R11, R11, 0x1, R17 ;  /* 0x000000010b0b7824 */ /* 0x000fe400078e0211 */
[----:B------:R-:W-:Y:S01]  /*2c9d0*/  LOP3.LUT R9, R2, 0x1ffffffe, RZ, 0xc0, !PT ;  /* 0x1ffffffe02097812 */ /* 0x000fe200078ec0ff */
[----:B-1----:R-:W-:-:S04]  /*2c9e0*/  IMAD R2, R6, UR37, RZ ;  /* 0x0000002506027c24 */ /* 0x002fc8000f8e02ff */
[----:B------:R-:W-:Y:S02]  /*2c9f0*/  IMAD.IADD R0, R0, 0x1, -R9 ;  /* 0x0000000100007824 */ /* 0x000fe400078e0a09 */
[----:B------:R-:W-:Y:S02]  /*2ca00*/  IMAD R17, R7, UR36, R2 ;  /* 0x0000002407117c24 */ /* 0x000fe4000f8e0202 */
[----:B------:R-:W-:Y:S02]  /*2ca10*/  IMAD R0, R0, 0x8, R5 ;  /* 0x0000000800007824 */ /* 0x000fe400078e0205 */
[----:B------:R-:W-:-:S04]  /*2ca20*/  IMAD.WIDE.U32 R6, R6, UR36, R10 ;  /* 0x0000002406067c25 */ /* 0x000fc8000f8e000a */
[----:B------:R-:W-:Y:S01]  /*2ca30*/  IMAD R9, R14, 0x80, R0 ;  /* 0x000000800e097824 */ /* 0x000fe200078e0200 */
[----:B------:R-:W-:Y:S01]  /*2ca40*/  SHF.R.S32.HI R14, RZ, 0x1f, R234 ;  /* 0x0000001fff0e7819 */ /* 0x000fe200000114ea */
[----:B------:R-:W-:Y:S02]  /*2ca50*/  IMAD.IADD R7, R7, 0x1, R17 ;  /* 0x0000000107077824 */ /* 0x000fe400078e0211 */
[----:B---3--:R-:W-:-:S04]  /*2ca60*/  @P2 IMAD.HI.U32 R3, R9, R3, RZ ;  /* 0x0000000309032227 */ /* 0x008fc800078e00ff */
[----:B------:R-:W-:Y:S01]  /*2ca70*/  IMAD.MOV.U32 R5, RZ, RZ, R9 ;  /* 0x000000ffff057224 */ /* 0x000fe200078e0009 */
[----:B0-----:R-:W-:Y:S01]  /*2ca80*/  @P2 SHF.R.U32.HI R5, RZ, R4, R3 ;  /* 0x00000004ff052219 */ /* 0x001fe20000011603 */
[----:B------:R-:W-:Y:S02]  /*2ca90*/  IMAD R11, R14, UR4, RZ ;  /* 0x000000040e0b7c24 */ /* 0x000fe4000f8e02ff */
[C---:B------:R-:W-:Y:S02]  /*2caa0*/  IMAD.WIDE.U32 R2, R234.reuse, UR4, R6 ;  /* 0x00000004ea027c25 */ /* 0x040fe4000f8e0006 */
[----:B------:R-:W0:Y:S02]  /*2cab0*/  @P2 LDC R6, c[0x0][0xcec] ;  /* 0x00033b00ff062b82 */ /* 0x000e240000000800 */
[----:B------:R-:W-:Y:S01]  /*2cac0*/  IMAD.MOV R0, RZ, RZ, -R5 ;  /* 0x000000ffff007224 */ /* 0x000fe200078e0a05 */
[----:B------:R-:W-:Y:S01]  /*2cad0*/  IADD3 R2, P3, R5, R2, RZ ;  /* 0x0000000205027210 */ /* 0x000fe20007f7e0ff */
[----:B------:R-:W-:Y:S01]  /*2cae0*/  IMAD R4, R234, UR5, R11 ;  /* 0x00000005ea047c24 */ /* 0x000fe2000f8e020b */
[----:B------:R-:W-:Y:S01]  /*2caf0*/  SHF.R.S32.HI R11, RZ, 0x1f, R5 ;  /* 0x0000001fff0b7819 */ /* 0x000fe20000011405 */
[----:B------:R-:W-:Y:S01]  /*2cb00*/  IMAD R7, R12, R0, R9 ;  /* 0x000000000c077224 */ /* 0x000fe200078e0209 */
[----:B------:R-:W-:-:S02]  /*2cb10*/  ULDC.64 UR4, c[0x0][0xcc8] ;  /* 0x0003320000047ab9 */ /* 0x000fc40000000a00 */
[----:B------:R-:W-:Y:S02]  /*2cb20*/  IADD3.X R3, R11, R3, R4, P3, !PT ;  /* 0x000000030b037210 */ /* 0x000fe40001ffe404 */
[----:B------:R-:W-:Y:S01]  /*2cb30*/  SHF.R.S32.HI R0, RZ, 0x1f, R7 ;  /* 0x0000001fff007819 */ /* 0x000fe20000011407 */
[----:B------:R-:W1:Y:S01]  /*2cb40*/  LDC.64 R4, c[0x0][0xc40] ;  /* 0x00031000ff047b82 */ /* 0x000e620000000a00 */
[----:B------:R-:W-:-:S04]  /*2cb50*/  IMAD.WIDE.U32 R2, R7, UR4, R2 ;  /* 0x0000000407027c25 */ /* 0x000fc8000f8e0002 */
[----:B------:R-:W-:-:S04]  /*2cb60*/  IMAD R0, R0, UR4, RZ ;  /* 0x0000000400007c24 */ /* 0x000fc8000f8e02ff */
[----:B------:R-:W-:Y:S01]  /*2cb70*/  IMAD R7, R7, UR5, R0 ;  /* 0x0000000507077c24 */ /* 0x000fe2000f8e0200 */
[----:B------:R-:W-:Y:S02]  /*2cb80*/  ULDC.64 UR4, c[0x0][0xca8] ;  /* 0x00032a0000047ab9 */ /* 0x000fe40000000a00 */
[C---:B------:R-:W-:Y:S01]  /*2cb90*/  LEA R24, P3, R2.reuse, UR4, 0x2 ;  /* 0x0000000402187c11 */ /* 0x040fe2000f8610ff */
[----:B------:R-:W-:Y:S02]  /*2cba0*/  IMAD.IADD R3, R3, 0x1, R7 ;  /* 0x0000000103037824 */ /* 0x000fe400078e0207 */
[----:B------:R-:W3:Y:S02]  /*2cbb0*/  @P2 LDC R7, c[0x0][0xcf0] ;  /* 0x00033c00ff072b82 */ /* 0x000ee40000000800 */
[----:B------:R-:W-:Y:S01]  /*2cbc0*/  SHFL.IDX PT, R10, R24, RZ, 0x1c1f ;  /* 0x001c1fff180a7589 */ /* 0x000fe200000e0000 */
[----:B------:R-:W-:Y:S01]  /*2cbd0*/  LEA.HI.X R26, R2, UR5, R3, 0x2, P3 ;  /* 0x00000005021a7c11 */ /* 0x000fe200098f1403 */
[----:B------:R-:W-:-:S04]  /*2cbe0*/  ULDC.64 UR4, c[0x0][0xc38] ;  /* 0x00030e0000047ab9 */ /* 0x000fc80000000a00 */
[----:B------:R-:W2:Y:S04]  /*2cbf0*/  SHFL.IDX PT, R11, R26, RZ, 0x1c1f ;  /* 0x001c1fff1a0b7589 */ /* 0x000ea800000e0000 */
[----:B--2---:R2:W-:Y:S04]  /*2cc00*/  @!P1 ST.E desc[UR44][R10.64], R15 ;  /* 0x0000000f0a009985 */ /* 0x0045e8000c10192c */
[----:B------:R-:W4:Y:S01]  /*2cc10*/  @!P0 LDL R25, [R1+0x244] ;  /* 0x0002440001198983 */ /* 0x000f220000100800 */
[----:B------:R-:W-:Y:S01]  /*2cc20*/  IMAD R3, R8, UR4, RZ ;  /* 0x0000000408037c24 */ /* 0x000fe2000f8e02ff */
[----:B------:R-:W-:Y:S01]  /*2cc30*/  BSSY B0, `(.L_x_11167) ;  /* 0x000010a000007945 */ /* 0x000fe20003800000 */
[----:B-1----:R-:W-:-:S02]  /*2cc40*/  IMAD R0, R4, UR37, RZ ;  /* 0x0000002504007c24 */ /* 0x002fc4000f8e02ff */
[C---:B------:R-:W-:Y:S02]  /*2cc50*/  IMAD R3, R194.reuse, UR5, R3 ;  /* 0x00000005c2037c24 */ /* 0x040fe4000f8e0203 */
[----:B------:R-:W-:Y:S01]  /*2cc60*/  IMAD.WIDE.U32 R194, R194, UR4, RZ ;  /* 0x00000004c2c27c25 */ /* 0x000fe2000f8e00ff */
[----:B------:R-:W-:-:S03]  /*2cc70*/  ULDC.64 UR4, c[0x0][0xc48] ;  /* 0x0003120000047ab9 */ /* 0x000fc60000000a00 */
[----:B------:R-:W-:Y:S02]  /*2cc80*/  IMAD.IADD R3, R195, 0x1, R3 ;  /* 0x00000001c3037824 */ /* 0x000fe400078e0203 */
[----:B------:R-:W-:Y:S02]  /*2cc90*/  IMAD.MOV.U32 R2, RZ, RZ, R194 ;  /* 0x000000ffff027224 */ /* 0x000fe400078e00c2 */
[----:B------:R-:W-:Y:S02]  /*2cca0*/  IMAD R5, R5, UR36, R0 ;  /* 0x0000002405057c24 */ /* 0x000fe4000f8e0200 */
[----:B------:R-:W-:-:S04]  /*2ccb0*/  IMAD.WIDE.U32 R2, R4, UR36, R2 ;  /* 0x0000002404027c25 */ /* 0x000fc8000f8e0002 */
[----:B0-----:R-:W-:-:S04]  /*2ccc0*/  @P2 IMAD.HI.U32 R6, R9, R6, RZ ;  /* 0x0000000609062227 */ /* 0x001fc800078e00ff */
[----:B------:R-:W-:Y:S02]  /*2ccd0*/  IMAD.IADD R3, R3, 0x1, R5 ;  /* 0x0000000103037824 */ /* 0x000fe400078e0205 */
[----:B------:R-:W-:Y:S01]  /*2cce0*/  IMAD.MOV.U32 R5, RZ, RZ, R9 ;  /* 0x000000ffff057224 */ /* 0x000fe200078e0009 */
[----:B---3--:R-:W-:Y:S01]  /*2ccf0*/  @P2 SHF.R.U32.HI R5, RZ, R7, R6 ;  /* 0x00000007ff052219 */ /* 0x008fe20000011606 */
[----:B--2---:R-:W-:-:S03]  /*2cd00*/  IMAD R11, R14, UR4, RZ ;  /* 0x000000040e0b7c24 */ /* 0x004fc6000f8e02ff */
[----:B------:R-:W-:Y:S01]  /*2cd10*/  SHF.R.S32.HI R0, RZ, 0x1f, R5 ;  /* 0x0000001fff007819 */ /* 0x000fe20000011405 */
[C---:B------:R-:W-:Y:S02]  /*2cd20*/  IMAD R11, R234.reuse, UR5, R11 ;  /* 0x00000005ea0b7c24 */ /* 0x040fe4000f8e020b */
[----:B------:R-:W-:Y:S02]  /*2cd30*/  IMAD.MOV R23, RZ, RZ, -R5 ;  /* 0x000000ffff177224 */ /* 0x000fe400078e0a05 */
        /* <DEDUP_REMOVED lines=9> */
[----:B------:R-:W-:Y:S02]  /*2cdd0*/  IMAD R0, R0, UR4, RZ ;  /* 0x0000000400007c24 */ /* 0x000fe4000f8e02ff */
[----:B------:R-:W-:Y:S02]  /*2cde0*/  IMAD.IADD R3, R3, 0x1, R7 ;  /* 0x0000000103037824 */ /* 0x000fe400078e0207 */
[----:B------:R-:W-:Y:S01]  /*2cdf0*/  IMAD R5, R23, UR5, R0 ;  /* 0x0000000517057c24 */ /* 0x000fe2000f8e0200 */
[----:B------:R-:W-:Y:S01]  /*2ce00*/  LOP3.LUT R0, R27, 0x7ffffffc, RZ, 0xc0, !PT ;  /* 0x7ffffffc1b007812 */ /* 0x000fe200078ec0ff */
[----:B------:R-:W-:Y:S01]  /*2ce10*/  IMAD.WIDE.U32 R22, R23, UR4, R2 ;  /* 0x0000000417167c25 */ /* 0x000fe2000f8e0002 */
[----:B------:R-:W-:Y:S01]  /*2ce20*/  ULDC.64 UR4, c[0x0][0xc00] ;  /* 0x0003000000047ab9 */ /* 0x000fe20000000a00 */
[----:B------:R-:W-:Y:S02]  /*2ce30*/  SHFL.IDX PT, R2, R24, 0x1, 0x1c1f ;  /* 0x003c1f0018027f89 */ /* 0x000fe400000e0000 */
[----:B------:R-:W-:Y:S01]  /*2ce40*/  IMAD.IADD R3, R23, 0x1, R5 ;  /* 0x0000000117037824 */ /* 0x000fe200078e0205 */
[----:B------:R-:W-:Y:S01]  /*2ce50*/  LEA R20, P1, R22, UR4, 0x2 ;  /* 0x0000000416147c11 */ /* 0x000fe2000f8210ff */
[----:B------:R-:W-:-:S03]  /*2ce60*/  IMAD.IADD R19, R19, 0x1, -R0 ;  /* 0x0000000113137824 */ /* 0x000fc600078e0a00 */
[----:B------:R-:W-:Y:S01]  /*2ce70*/  LEA.HI.X R22, R22, UR5, R3, 0x2, P1 ;  /* 0x0000000516167c11 */ /* 0x000fe200088f1403 */
[----:B------:R-:W-:Y:S01]  /*2ce80*/  SHFL.IDX PT, R16, R20, RZ, 0x1c1f ;  /* 0x001c1fff14107589 */ /* 0x000fe200000e0000 */
[----:B------:R-:W-:Y:S01]  /*2ce90*/  ISETP.GE.AND P1, PT, R13, R18, PT ;  /* 0x000000120d00720c */ /* 0x000fe20003f26270 */
[----:B------:R-:W-:Y:S02]  /*2cea0*/  IMAD.SHL.U32 R19, R19, 0x2, RZ ;  /* 0x0000000213137824 */ /* 0x000fe400078e00ff */
[----:B------:R-:W4:Y:S04]  /*2ceb0*/  SHFL.IDX PT, R3, R26, 0x1, 0x1c1f ;  /* 0x003c1f001a037f89 */ /* 0x000f2800000e0000 */
[----:B------:R0:W1:Y:S04]  /*2cec0*/  SHFL.IDX PT, R17, R22, RZ, 0x1c1f ;  /* 0x001c1fff16117589 */ /* 0x00006800000e0000 */
[----:B----4-:R0:W-:Y:S02]  /*2ced0*/  @!P0 ST.E desc[UR44][R2.64], R25 ;  /* 0x0000001902008985 */ /* 0x0101e4000c10192c */
[----:B-1----:R-:W-:Y:S05]  /*2cee0*/  @P1 BRA `(.L_x_11168) ;  /* 0x0000000c00781947 */ /* 0x002fea0003800000 */
[----:B------:R-:W-:Y:S02]  /*2cef0*/  ULDC UR4, c[0x0][0xbc8] ;  /* 0x0002f20000047ab9 */ /* 0x000fe40000000800 */
[----:B------:R-:W-:-:S13]  /*2cf00*/  ISETP.GE.AND P0, PT, R19, UR4, PT ;  /* 0x0000000413007c0c */ /* 0x000fda000bf06270 */
[----:B------:R-:W2:Y:S01]  /*2cf10*/  @!P0 LDL.64 R12, [R1+0x260] ;  /* 0x00026000010c8983 */ /* 0x000ea20000100a00 */
[C---:B------:R-:W-:Y:S02]  /*2cf20*/  VIADD R0, R19.reuse, 0x8 ;  /* 0x0000000813007836 */ /* 0x040fe40000000000 */
[----:B0-----:R-:W-:-:S03]  /*2cf30*/  @!P0 IMAD.WIDE R2, R19, 0x4, R16 ;  /* 0x0000000413028825 */ /* 0x001fc600078e0210 */
[C---:B------:R-:W-:Y:S01]  /*2cf40*/  ISETP.GE.AND P1, PT, R0.reuse, UR4, PT ;  /* 0x0000000400007c0c */ /* 0x040fe2000bf26270 */
[----:B------:R-:W-:Y:S01]  /*2cf50*/  VIADD R8, R19, 0x10 ;  /* 0x0000001013087836 */ /* 0x000fe20000000000 */
[----:B--2---:R0:W-:Y:S11]  /*2cf60*/  @!P0 ST.E.64 desc[UR44][R2.64], R12 ;  /* 0x0000000c02008985 */ /* 0x0041f6000c101b2c */
[----:B------:R-:W2:Y:S01]  /*2cf70*/  @!P1 LDL.64 R6, [R1+0x270] ;  /* 0x0002700001069983 */ /* 0x000ea20000100a00 */
[----:B------:R-:W-:-:S02]  /*2cf80*/  @!P1 LEA.HI R0, R0, R0, RZ, 0x1 ;  /* 0x0000000000009211 */ /* 0x000fc400078f08ff */
[----:B------:R-:W-:Y:S02]  /*2cf90*/  ISETP.GE.AND P0, PT, R8, UR4, PT ;  /* 0x0000000408007c0c */ /* 0x000fe4000bf06270 */
[----:B------:R-:W-:-:S05]  /*2cfa0*/  @!P1 LOP3.LUT R0, R0, 0xfffffffe, RZ, 0xc0, !PT ;  /* 0xfffffffe00009812 */ /* 0x000fca00078ec0ff */
[----:B------:R-:W-:-:S04]  /*2cfb0*/  @!P1 IMAD.WIDE R4, R0, 0x4, R16 ;  /* 0x0000000400049825 */ /* 0x000fc800078e0210 */
[----:B------:R-:W-:Y:S01]  /*2cfc0*/  VIADD R0, R19, 0x18 ;  /* 0x0000001813007836 */ /* 0x000fe20000000000 */
[----:B--2---:R1:W-:Y:S04]  /*2cfd0*/  @!P1 ST.E.64 desc[UR44][R4.64], R6 ;  /* 0x0000000604009985 */ /* 0x0043e8000c101b2c */
[----:B------:R-:W2:Y:S01]  /*2cfe0*/  @!P0 LDL.64 R10, [R1+0x280] ;  /* 0x00028000010a8983 */ /* 0x000ea20000100a00 */
[----:B------:R-:W-:Y:S02]  /*2cff0*/  @!P0 LEA.HI R8, R8, R8, RZ, 0x1 ;  /* 0x0000000808088211 */ /* 0x000fe400078f08ff */
[----:B------:R-:W-:Y:S02]  /*2d000*/  ISETP.GE.AND P1, PT, R0, UR4, PT ;  /* 0x0000000400007c0c */ /* 0x000fe4000bf26270 */
[----:B------:R-:W-:-:S05]  /*2d010*/  @!P0 LOP3.LUT R8, R8, 0xfffffffe, RZ, 0xc0, !PT ;  /* 0xfffffffe08088812 */ /* 0x000fca00078ec0ff */
[----:B------:R-:W-:-:S04]  /*2d020*/  @!P0 IMAD.WIDE R8, R8, 0x4, R16 ;  /* 0x0000000408088825 */ /* 0x000fc800078e0210 */
[----:B------:R-:W-:Y:S01]  /*2d030*/  VIADD R14, R19, 0x20 ;  /* 0x00000020130e7836 */ /* 0x000fe20000000000 */
[----:B--2---:R2:W-:Y:S04]  /*2d040*/  @!P0 ST.E.64 desc[UR44][R8.64], R10 ;  /* 0x0000000a08008985 */ /* 0x0045e8000c101b2c */
[----:B0-----:R-:W3:Y:S01]  /*2d050*/  @!P1 LDL.64 R12, [R1+0x290] ;  /* 0x00029000010c9983 */ /* 0x001ee20000100a00 */
[----:B------:R-:W-:Y:S02]  /*2d060*/  @!P1 LEA.HI R0, R0, R0, RZ, 0x1 ;  /* 0x0000000000009211 */ /* 0x000fe400078f08ff */
[----:B------:R-:W-:Y:S02]  /*2d070*/  ISETP.GE.AND P0, PT, R14, UR4, PT ;  /* 0x000000040e007c0c */ /* 0x000fe4000bf06270 */
[----:B------:R-:W-:-:S05]  /*2d080*/  @!P1 LOP3.LUT R0, R0, 0xfffffffe, RZ, 0xc0, !PT ;  /* 0xfffffffe00009812 */ /* 0x000fca00078ec0ff */
[----:B------:R-:W-:-:S04]  /*2d090*/  @!P1 IMAD.WIDE R2, R0, 0x4, R16 ;  /* 0x0000000400029825 */ /* 0x000fc800078e0210 */
[----:B------:R-:W-:Y:S01]  /*2d0a0*/  VIADD R0, R19, 0x28 ;  /* 0x0000002813007836 */ /* 0x000fe20000000000 */
[----:B---3--:R0:W-:Y:S04]  /*2d0b0*/  @!P1 ST.E.64 desc[UR44][R2.64], R12 ;  /* 0x0000000c02009985 */ /* 0x0081e8000c101b2c */
[----:B-1----:R-:W3:Y:S01]  /*2d0c0*/  @!P0 LDL.64 R4, [R1+0x2a0] ;  /* 0x0002a00001048983 */ /* 0x002ee20000100a00 */
[----:B------:R-:W-:Y:S02]  /*2d0d0*/  @!P0 LEA.HI R14, R14, R14, RZ, 0x1 ;  /* 0x0000000e0e0e8211 */ /* 0x000fe400078f08ff */
[----:B------:R-:W-:Y:S02]  /*2d0e0*/  ISETP.GE.AND P1, PT, R0, UR4, PT ;  /* 0x0000000400007c0c */ /* 0x000fe4000bf26270 */
[----:B------:R-:W-:-:S05]  /*2d0f0*/  @!P0 LOP3.LUT R14, R14, 0xfffffffe, RZ, 0xc0, !PT ;  /* 0xfffffffe0e0e8812 */ /* 0x000fca00078ec0ff */
[----:B------:R-:W-:-:S04]  /*2d100*/  @!P0 IMAD.WIDE R14, R14, 0x4, R16 ;  /* 0x000000040e0e8825 */ /* 0x000fc800078e0210 */
[----:B--2---:R-:W-:Y:S01]  /*2d110*/  VIADD R8, R19, 0x30 ;  /* 0x0000003013087836 */ /* 0x004fe20000000000 */
[----:B---3--:R1:W-:Y:S04]  /*2d120*/  @!P0 ST.E.64 desc[UR44][R14.64], R4 ;  /* 0x000000040e008985 */ /* 0x0083e8000c101b2c */
[----:B------:R-:W2:Y:S01]  /*2d130*/  @!P1 LDL.64 R6, [R1+0x2b0] ;  /* 0x0002b00001069983 */ /* 0x000ea20000100a00 */
[----:B------:R-:W-:Y:S02]  /*2d140*/  @!P1 LEA.HI R0, R0, R0, RZ, 0x1 ;  /* 0x0000000000009211 */ /* 0x000fe400078f08ff */
[----:B------:R-:W-:Y:S02]  /*2d150*/  ISETP.GE.AND P0, PT, R8, UR4, PT ;  /* 0x0000000408007c0c */ /* 0x000fe4000bf06270 */
[----:B------:R-:W-:-:S05]  /*2d160*/  @!P1 LOP3.LUT R0, R0, 0xfffffffe, RZ, 0xc0, !PT ;  /* 0xfffffffe00009812 */ /* 0x000fca00078ec0ff */
[----:B0-----:R-:W-:-:S04]  /*2d170*/  @!P1 IMAD.WIDE R2, R0, 0x4, R16 ;  /* 0x0000000400029825 */ /* 0x001fc800078e0210 */
        /* <DEDUP_REMOVED lines=9> */
[----:B-1----:R-:W3:Y:S01]  /*2d210*/  @!P1 LDL.64 R4, [R1+0x2d0] ;  /* 0x0002d00001049983 */ /* 0x002ee20000100a00 */
[----:B------:R-:W-:Y:S02]  /*2d220*/  @!P1 LEA.HI R0, R0, R0, RZ, 0x1 ;  /* 0x0000000000009211 */ /* 0x000fe400078f08ff */
[----:B------:R-:W-:Y:S02]  /*2d230*/  ISETP.GE.AND P0, PT, R12, UR4, PT ;  /* 0x000000040c007c0c */ /* 0x000fe4000bf06270 */
[----:B------:R-:W-:-:S05]  /*2d240*/  @!P1 LOP3.LUT R0, R0, 0xfffffffe, RZ, 0xc0, !PT ;  /* 0xfffffffe00009812 */ /* 0x000fca00078ec0ff */
[----:B0-----:R-:W-:-:S04]  /*2d250*/  @!P1 IMAD.WIDE R2, R0, 0x4, R16 ;  /* 0x0000000400029825 */ /* 0x001fc800078e0210 */
[----:B------:R-:W-:Y:S01]  /*2d260*/  VIADD R0, R19, 0x48 ;  /* 0x0000004813007836 */ /* 0x000fe20000000000 */
[----:B---3--:R0:W-:Y:S04]  /*2d270*/  @!P1 ST.E.64 desc[UR44][R2.64], R4 ;  /* 0x0000000402009985 */ /* 0x0081e8000c101b2c */
[----:B------:R-:W3:Y:S01]  /*2d280*/  @!P0 LDL.64 R6, [R1+0x2e0] ;  /* 0x0002e00001068983 */ /* 0x000ee20000100a00 */
        /* <DEDUP_REMOVED lines=18> */
[----:B-1----:R-:W-:Y:S01]  /*2d3b0*/  VIADD R12, R19, 0x60 ;  /* 0x00000060130c7836 */ /* 0x002fe20000000000 */
[----:B--2---:R1:W-:Y:S04]  /*2d3c0*/  @!P0 ST.E.64 desc[UR44][R10.64], R4 ;  /* 0x000000040a008985 */ /* 0x0043e8000c101b2c */
        /* <DEDUP_REMOVED lines=94> */
[----:B-1----:R-:W-:-:S05]  /*2d9b0*/  @!P0 LOP3.LUT R5, R12, 0xfffffffe, RZ, 0xc0, !PT ;  /* 0xfffffffe0c058812 */ /* 0x002fca00078ec0ff */
[----:B------:R-:W-:-:S04]  /*2d9c0*/  @!P0 IMAD.WIDE R4, R5, 0x4, R16 ;  /* 0x0000000405048825 */ /* 0x000fc800078e0210 */
[----:B------:R-:W-:Y:S01]  /*2d9d0*/  VIADD R12, R19, 0xd0 ;  /* 0x000000d0130c7836 */ /* 0x000fe20000000000 */
[----:B--2---:R1:W-:Y:S04]  /*2d9e0*/  @!P0 ST.E.64 desc[UR44][R4.64], R8 ;  /* 0x0000000804008985 */ /* 0x0043e8000c101b2c */
[----:B------:R-:W2:Y:S01]  /*2d9f0*/  @!P1 LDL.64 R10, [R1+0x3f0] ;  /* 0x0003f000010a9983 */ /* 0x000ea20000100a00 */
[----:B------:R-:W-:Y:S02]  /*2da00*/  @!P1 LEA.HI R0, R0, R0, RZ, 0x1 ;  /* 0x0000000000009211 */ /* 0x000fe400078f08ff */
[----:B------:R-:W-:Y:S02]  /*2da10*/  ISETP.GE.AND P0, PT, R12, UR4, PT ;  /* 0x000000040c007c0c */ /* 0x000fe4000bf06270 */
[----:B0-----:R-:W-:-:S05]  /*2da20*/  @!P1 LOP3.LUT R3, R0, 0xfffffffe, RZ, 0xc0, !PT ;  /* 0xfffffffe00039812 */ /* 0x001fca00078ec0ff */
[----:B------:R-:W-:-:S04]  /*2da30*/  @!P1 IMAD.WIDE R2, R3, 0x4, R16 ;  /* 0x0000000403029825 */ /* 0x000fc800078e0210 */
        /* <DEDUP_REMOVED lines=30> */
[----:B------:R-:W3:Y:S01]  /*2dc20*/  @!P0 LDL.64 R8, [R1+0x440] ;  /* 0x0004400001088983 */ /* 0x000ee20000100a00 */
[----:B------:R-:W-:Y:S02]  /*2dc30*/  @!P0 LEA.HI R12, R12, R12, RZ, 0x1 ;  /* 0x0000000c0c0c8211 */ /* 0x000fe400078f08ff */
[----:B------:R-:W-:Y:S02]  /*2dc40*/  ISETP.GE.AND P1, PT, R0, UR4, PT ;  /* 0x0000000400007c0c */ /* 0x000fe4000bf26270 */
[----:B-1----:R-:W-:-:S05]  /*2dc50*/  @!P0 LOP3.LUT R5, R12, 0xfffffffe, RZ, 0xc0, !PT ;  /* 0xfffffffe0c058812 */ /* 0x002fca00078ec0ff */
[----:B------:R-:W-:-:S05]  /*2dc60*/  @!P0 IMAD.WIDE R4, R5, 0x4, R16 ;  /* 0x0000000405048825 */ /* 0x000fca00078e0210 */
[----:B---3--:R2:W-:Y:S04]  /*2dc70*/  @!P0 ST.E.64 desc[UR44][R4.64], R8 ;  /* 0x0000000804008985 */ /* 0x0085e8000c101b2c */
[----:B------:R-:W3:Y:S01]  /*2dc80*/  @!P1 LDL.64 R12, [R1+0x450] ;  /* 0x00045000010c9983 */ /* 0x000ee20000100a00 */
[----:B------:R-:W-:-:S04]  /*2dc90*/  @!P1 LEA.HI R0, R0, R0, RZ, 0x1 ;  /* 0x0000000000009211 */ /* 0x000fc800078f08ff */
[----:B------:R-:W-:-:S05]  /*2dca0*/  @!P1 LOP3.LUT R11, R0, 0xfffffffe, RZ, 0xc0, !PT ;  /* 0xfffffffe000b9812 */ /* 0x000fca00078ec0ff */
[----:B------:R-:W-:-:S05]  /*2dcb0*/  @!P1 IMAD.WIDE R16, R11, 0x4, R16 ;  /* 0x000000040b109825 */ /* 0x000fca00078e0210 */
[----:B---3--:R2:W-:Y:S02]  /*2dcc0*/  @!P1 ST.E.64 desc[UR44][R16.64], R12 ;  /* 0x0000000c10009985 */ /* 0x0085e4000c101b2c */
.L_x_11168:
[----:B------:R-:W-:Y:S05]  /*2dcd0*/  BSYNC B0 ;  /* 0x0000000000007941 */ /* 0x000fea0003800000 */
.L_x_11167:
[----:B------:R-:W-:Y:S01]  /*2dce0*/  ISETP.GE.AND P0, PT, R21, R18, PT ;  /* 0x000000121500720c */ /* 0x000fe20003f06270 */
[----:B------:R1:W3:Y:S04]  /*2dcf0*/  SHFL.IDX PT, R15, R22, 0x1, 0x1c1f ;  /* 0x003c1f00160f7f89 */ /* 0x0002e800000e0000 */
[----:B------:R1:W4:Y:S08]  /*2dd00*/  SHFL.IDX PT, R14, R20, 0x1, 0x1c1f ;  /* 0x003c1f00140e7f89 */ /* 0x00033000000e0000 */
[----:B-1----:R-:W-:Y:S05]  /*2dd10*/  @P0 BRA `(.L_x_11069) ;  /* 0x0000005c00a80947 */ /* 0x002fea0003800000 */
[----:B--2---:R-:W1:Y:S02]  /*2dd20*/  LDC R17, c[0x0][0xbc8] ;  /* 0x0002f200ff117b82 */ /* 0x004e640000000800 */
[----:B-1----:R-:W-:-:S13]  /*2dd30*/  ISETP.GE.AND P0, PT, R19, R17, PT ;  /* 0x000000111300720c */ /* 0x002fda0003f06270 */
[----:B------:R-:W2:Y:S01]  /*2dd40*/  @!P0 LDL.64 R12, [R1+0x268] ;  /* 0x00026800010c8983 */ /* 0x000ea20000100a00 */
[C---:B------:R-:W-:Y:S02]  /*2dd50*/  VIADD R0, R19.reuse, 0x8 ;  /* 0x0000000813007836 */ /* 0x040fe40000000000 */
[----:B0--34-:R-:W-:-:S03]  /*2dd60*/  @!P0 IMAD.WIDE R2, R19, 0x4, R14 ;  /* 0x0000000413028825 */ /* 0x019fc600078e020e */
[C---:B------:R-:W-:Y:S01]  /*2dd70*/  ISETP.GE.AND P1, PT, R0.reuse, R17, PT ;  /* 0x000000110000720c */ /* 0x040fe20003f26270 */
[----:B------:R-:W-:Y:S01]  /*2dd80*/  VIADD R10, R19, 0x10 ;  /* 0x00000010130a7836 */ /* 0x000fe20000000000 */
[----:B--2---:R0:W-:Y:S11]  /*2dd90*/  @!P0 ST.E.64 desc[UR44][R2.64], R12 ;  /* 0x0000000c02008985 */ /* 0x0041f6000c101b2c */
[----:B------:R-:W2:Y:S01]  /*2dda0*/  @!P1 LDL.64 R6, [R1+0x278] ;  /* 0x0002780001069983 */ /* 0x000ea20000100a00 */
[----:B------:R-:W-:-:S02]  /*2ddb0*/  @!P1 LEA.HI R0, R0, R0, RZ, 0x1 ;  /* 0x0000000000009211 */ /* 0x000fc400078f08ff */
[----:B------:R-:W-:Y:S02]  /*2ddc0*/  ISETP.GE.AND P0, PT, R10, R17, PT ;  /* 0x000000110a00720c */ /* 0x000fe40003f06270 */
[----:B------:R-:W-:-:S05]  /*2ddd0*/  @!P1 LOP3.LUT R0, R0, 0xfffffffe, RZ, 0xc0, !PT ;  /* 0xfffffffe00009812 */ /* 0x000fca00078ec0ff */
[----:B------:R-:W-:-:S04]  /*2dde0*/  @!P1 IMAD.WIDE R4, R0, 0x4, R14 ;  /* 0x0000000400049825 */ /* 0x000fc800078e020e */
[----:B------:R-:W-:Y:S01]  /*2ddf0*/  VIADD R0, R19, 0x18 ;  /* 0x0000001813007836 */ /* 0x000fe20000000000 */
[----:B--2---:R1:W-:Y:S04]  /*2de00*/  @!P1 ST.E.64 desc[UR44][R4.64], R6 ;  /* 0x0000000604009985 */ /* 0x0043e8000c101b2c */
[----:B------:R-:W2:Y:S01]  /*2de10*/  @!P0 LDL.64 R8, [R1+0x288] ;  /* 0x0002880001088983 */ /* 0x000ea20000100a00 */
[----:B------:R-:W-:Y:S02]  /*2de20*/  @!P0 LEA.HI R10, R10, R10, RZ, 0x1 ;  /* 0x0000000a0a0a8211 */ /* 0x000fe400078f08ff */
[----:B------:R-:W-:Y:S02]  /*2de30*/  ISETP.GE.AND P1, PT, R0, R17, PT ;  /* 0x000000110000720c */ /* 0x000fe40003f26270 */
[----:B0-----:R-:W-:-:S05]  /*2de40*/  @!P0 LOP3.LUT R2, R10, 0xfffffffe, RZ, 0xc0, !PT ;  /* 0xfffffffe0a028812 */ /* 0x001fca00078ec0ff */
[----:B------:R-:W-:-:S04]  /*2de50*/  @!P0 IMAD.WIDE R2, R2, 0x4, R14 ;  /* 0x0000000402028825 */ /* 0x000fc800078e020e */
[----:B------:R-:W-:Y:S01]  /*2de60*/  VIADD R12, R19, 0x20 ;  /* 0x00000020130c7836 */ /* 0x000fe20000000000 */
[----:B--2---:R0:W-:Y:S04]  /*2de70*/  @!P0 ST.E.64 desc[UR44][R2.64], R8 ;  /* 0x0000000802008985 */ /* 0x0041e8000c101b2c */
[----:B------:R-:W2:Y:S01]  /*2de80*/  @!P1 LDL.64 R10, [R1+0x298] ;  /* 0x00029800010a9983 */ /* 0x000ea20000100a00 */
[----:B------:R-:W-:Y:S02]  /*2de90*/  @!P1 LEA.HI R0, R0, R0, RZ, 0x1 ;  /* 0x0000000000009211 */ /* 0x000fe400078f08ff */
[----:B------:R-:W-:Y:S02]  /*2dea0*/  ISETP.GE.AND P0, PT, R12, R17, PT ;  /* 0x000000110c00720c */ /* 0x000fe40003f06270 */
[----:B------:R-:W-:-:S05]  /*2deb0*/  @!P1 LOP3.LUT R0, R0, 0xfffffffe, RZ, 0xc0, !PT ;  /* 0xfffffffe00009812 */ /* 0x000fca00078ec0ff */
[----:B-1----:R-:W-:-:S04]  /*2dec0*/  @!P1 IMAD.WIDE R4, R0, 0x4, R14 ;  /* 0x0000000400049825 */ /* 0x002fc800078e020e */
        /* <DEDUP_REMOVED lines=110> */
[----:B-1----:R-:W-:-:S05]  /*2e5b0*/  @!P1 LOP3.LUT R5, R0, 0xfffffffe, RZ, 0xc0, !PT ;  /* 0xfffffffe00059812 */ /* 0x002fca00078ec0ff */
        /* <DEDUP_REMOVED lines=63> */
[----:B------:R-:W-:-:S06]  /*2e9b0*/  @!P0 IMAD.WIDE R2, R3, 0x4, R14 ;  /* 0x0000000403028825 */ /* 0x000fcc00078e020e */
[----:B------:R-:W-:Y:S01]  /*2e9c0*/  @!P1 LEA.HI R0, R0, R0, RZ, 0x1 ;  /* 0x0000000000009211 */ /* 0x000fe200078f08ff */
[----:B--2---:R0:W-:Y:S04]  /*2e9d0*/  @!P0 ST.E.64 desc[UR44][R2.64], R6 ;  /* 0x0000000602008985 */ /* 0x0041e8000c101b2c */
[----:B------:R-:W2:Y:S01]  /*2e9e0*/  @!P1 LDL.64 R8, [R1+0x438] ;  /* 0x0004380001089983 */ /* 0x000ea20000100a00 */
[----:B------:R-:W-:Y:S01]  /*2e9f0*/  @!P1 LOP3.LUT R13, R0, 0xfffffffe, RZ, 0xc0, !PT ;  /* 0xfffffffe000d9812 */ /* 0x000fe200078ec0ff */
[C---:B------:R-:W-:Y:S01]  /*2ea00*/  VIADD R0, R19.reuse, 0xf0 ;  /* 0x000000f013007836 */ /* 0x040fe20000000000 */
[----:B------:R-:W-:Y:S01]  /*2ea10*/  BSSY B0, `(.L_x_11169) ;  /* 0x000000c000007945 */ /* 0x000fe20003800000 */
[----:B------:R-:W-:Y:S02]  /*2ea20*/  VIADD R19, R19, 0xf8 ;  /* 0x000000f813137836 */ /* 0x000fe40000000000 */
[----:B-1----:R-:W-:Y:S01]  /*2ea30*/  @!P1 IMAD.WIDE R4, R13, 0x4, R14 ;  /* 0x000000040d049825 */ /* 0x002fe200078e020e */
[----:B------:R-:W-:-:S04]  /*2ea40*/  ISETP.GE.AND P0, PT, R0, R17, PT ;  /* 0x000000110000720c */ /* 0x000fc80003f06270 */
[----:B--2---:R0:W-:Y:S01]  /*2ea50*/  @!P1 ST.E.64 desc[UR44][R4.64], R8 ;  /* 0x0000000804009985 */ /* 0x0041e2000c101b2c */
[----:B------:R-:W-:-:S08]  /*2ea60*/  ISETP.GE.AND P1, PT, R19, R17, PT ;  /* 0x000000111300720c */ /* 0x000fd00003f26270 */
[----:B------:R-:W-:Y:S05]  /*2ea70*/  @P0 BRA `(.L_x_11170) ;  /* 0x0000000000140947 */ /* 0x000fea0003800000 */
[----:B0-----:R-:W2:Y:S01]  /*2ea80*/  LDL.64 R4, [R1+0x448] ;  /* 0x0004480001047983 */ /* 0x001ea20000100a00 */
[----:B------:R-:W-:-:S04]  /*2ea90*/  LEA.HI R0, R0, R0, RZ, 0x1 ;  /* 0x0000000000007211 */ /* 0x000fc800078f08ff */
[----:B------:R-:W-:-:S05]  /*2eaa0*/  LOP3.LUT R3, R0, 0xfffffffe, RZ, 0xc0, !PT ;  /* 0xfffffffe00037812 */ /* 0x000fca00078ec0ff */
[----:B------:R-:W-:-:S05]  /*2eab0*/  IMAD.WIDE R2, R3, 0x4, R14 ;  /* 0x0000000403027825 */ /* 0x000fca00078e020e */
[----:B--2---:R1:W-:Y:S02]  /*2eac0*/  ST.E.64 desc[UR44][R2.64], R4 ;  /* 0x0000000402007985 */ /* 0x0043e4000c101b2c */
.L_x_11170:
[----:B------:R-:W-:Y:S05]  /*2ead0*/  BSYNC B0 ;  /* 0x0000000000007941 */ /* 0x000fea0003800000 */
.L_x_11169:
[----:B------:R-:W-:Y:S05]  /*2eae0*/  @P1 BRA `(.L_x_11069) ;  /* 0x0000005000341947 */ /* 0x000fea0003800000 */
[----:B01----:R-:W2:Y:S01]  /*2eaf0*/  LDL.64 R4, [R1+0x458] ;  /* 0x0004580001047983 */ /* 0x003ea20000100a00 */
[----:B------:R-:W-:-:S04]  /*2eb00*/  LEA.HI R19, R19, R19, RZ, 0x1 ;  /* 0x0000001313137211 */ /* 0x000fc800078f08ff */
[----:B------:R-:W-:-:S05]  /*2eb10*/  LOP3.LUT R3, R19, 0xfffffffe, RZ, 0xc0, !PT ;  /* 0xfffffffe13037812 */ /* 0x000fca00078ec0ff */
[----:B------:R-:W-:-:S05]  /*2eb20*/  IMAD.WIDE R2, R3, 0x4, R14 ;  /* 0x0000000403027825 */ /* 0x000fca00078e020e */
[----:B--2---:R0:W-:Y:S01]  /*2eb30*/  ST.E.64 desc[UR44][R2.64], R4 ;  /* 0x0000000402007985 */ /* 0x0041e2000c101b2c */
[----:B------:R-:W-:Y:S05]  /*2eb40*/  BRA `(.L_x_11069) ;  /* 0x00000050001c7947 */ /* 0x000fea0003800000 */
.L_x_11166:
[----:B------:R-:W1:Y:S02]  /*2eb50*/  S2R R0, SR_TID.X ;  /* 0x0000000000007919 */ /* 0x000e640000002100 */
[----:B-1----:R-:W-:-:S05]  /*2eb60*/  VIADD R0, R0, 0xffffff80 ;  /* 0xffffff8000007836 */ /* 0x002fca0000000000 */
[----:B------:R-:W-:-:S13]  /*2eb70*/  ISETP.GT.AND P0, PT, R0, 0x7f, PT ;  /* 0x0000007f0000780c */ /* 0x000fda0003f04270 */
[----:B------:R-:W-:Y:S05]  /*2eb80*/  @P0 BRA `(.L_x_11069) ;  /* 0x00000050000c0947 */ /* 0x000fea0003800000 */
[----:B0-----:R-:W0:Y:S01]  /*2eb90*/  S2R R3, SR_CTAID.X ;  /* 0x0000000000037919 */ /* 0x001e220000002500 */
        /* <DEDUP_REMOVED lines=22> */
[----:B-1----:R-:W-:Y:S01]  /*2ed00*/  @P0 IMAD.HI.U32 R4, R0, R9, RZ ;  /* 0x0000000900040227 */ /* 0x002fe200078e00ff */
[----:B------:R-:W-:-:S03]  /*2ed10*/  SHF.R.S32.HI R9, RZ, 0x1f, R234 ;  /* 0x0000001fff097819 */ /* 0x000fc600000114ea */
[----:B------:R-:W-:Y:S01]  /*2ed20*/  IMAD.WIDE.U32 R2, R234, UR4, R2 ;  /* 0x00000004ea027c25 */ /* 0x000fe2000f8e0002 */
[----:B--2---:R-:W-:-:S03]  /*2ed30*/  @P0 SHF.R.U32.HI R5, RZ, R11, R4 ;  /* 0x0000000bff050219 */ /* 0x004fc60000011604 */
[----:B------:R-:W-:Y:S01]  /*2ed40*/  IMAD R9, R9, UR4, RZ ;  /* 0x0000000409097c24 */ /* 0x000fe2000f8e02ff */
[----:B------:R-:W-:Y:S01]  /*2ed50*/  IADD3 R2, P0, R5, R2, RZ ;  /* 0x0000000205027210 */ /* 0x000fe20007f1e0ff */
[----:B------:R-:W-:Y:S02]  /*2ed60*/  IMAD.MOV R7, RZ, RZ, -R5 ;  /* 0x000000ffff077224 */ /* 0x000fe400078e0a05 */
        /* <DEDUP_REMOVED lines=16> */
.L_x_11067:
        /* <DEDUP_REMOVED lines=18> */
.L_x_11171:
[----:B------:R-:W-:Y:S01]  /*2ef90*/  ULDC UR7, c[0x0][0xd50] ;  /* 0x0003540000077ab9 */ /* 0x000fe20000000800 */
[----:B------:R-:W-:Y:S01]  /*2efa0*/  UMOV UR36, UR6 ;  /* 0x0000000600247c82 */ /* 0x000fe20008000000 */
[----:B------:R-:W-:-:S11]  /*2efb0*/  UISETP.NE.AND UP0, UPT, UR7, 0x1, UPT ;  /* 0x000000010700788c */ /* 0x000fd6000bf05270 */
[----:B------:R-:W-:Y:S01]  /*2efc0*/  @UP0 ULDC UR4, c[0x0][0xd54] ;  /* 0x0003550000040ab9 */ /* 0x000fe20000000800 */
[----:B------:R-:W-:Y:S01]  /*2efd0*/  @UP0 ULDC UR8, c[0x0][0xd58] ;  /* 0x0003560000080ab9 */ /* 0x000fe20000000800 */
[----:B------:R-:W-:-:S04]  /*2efe0*/  UIMAD.WIDE.U32 UR4, UR6, UR4, URZ ;  /* 0x00000004060472a5 */ /* 0x000fc8000f8e003f */
[----:B------:R-:W-:-:S12]  /*2eff0*/  @UP0 USHF.R.U32.HI UR36, URZ, UR8, UR5 ;  /* 0x000000083f240299 */ /* 0x000fd80008011605 */
.L_x_11172:
        /* <DEDUP_REMOVED lines=45> */
.L_x_11175:
[----:B------:R-:W-:-:S11]  /*2f2d0*/  UISETP.NE.AND UP0, UPT, UR5, 0x1, UPT ;  /* 0x000000010500788c */ /* 0x000fd6000bf05270 */
[----:B------:R-:W-:Y:S02]  /*2f2e0*/  @UP0 ULDC.64 UR14, c[0x0][0xae0] ;  /* 0x0002b800000e0ab9 */ /* 0x000fe40000000a00 */
[----:B------:R-:W-:-:S04]  /*2f2f0*/  UIMAD.WIDE.U32 UR6, UR8, UR14, URZ ;  /* 0x0000000e080672a5 */ /* 0x000fc8000f8e003f */
[----:B------:R-:W-:-:S12]  /*2f300*/  @UP0 USHF.R.U32.HI UR8, URZ, UR15, UR7 ;  /* 0x0000000f3f080299 */ /* 0x000fd80008011607 */
.L_x_11176:
[----:B------:R-:W-:-:S04]  /*2f310*/  UIMAD UR8, UR8, UR5, UR5 ;  /* 0x00000005080872a4 */ /* 0x000fc8000f8e0205 */
[----:B------:R-:W-:-:S04]  /*2f320*/  UISETP.LT.AND UP0, UPT, UR4, UR8, UPT ;  /* 0x000000080400728c */ /* 0x000fc8000bf01270 */
[----:B------:R-:W-:-:S12]  /*2f330*/  USEL UR4, UR4, UR8, UP0 ;  /* 0x0000000804047287 */ /* 0x000fd80008000000 */
.L_x_11174:
        /* <DEDUP_REMOVED lines=27> */
.L_x_11178:
[----:B------:R-:W-:-:S11]  /*2f4f0*/  UISETP.NE.AND UP0, UPT, UR5, 0x1, UPT ;  /* 0x000000010500788c */ /* 0x000fd6000bf05270 */
[----:B------:R-:W-:Y:S02]  /*2f500*/  @UP0 ULDC.64 UR10, c[0x0][0xae0] ;  /* 0x0002b800000a0ab9 */ /* 0x000fe40000000a00 */
[----:B------:R-:W-:-:S04]  /*2f510*/  UIMAD.WIDE.U32 UR6, UR4, UR10, URZ ;  /* 0x0000000a040672a5 */ /* 0x000fc8000f8e003f */
[----:B------:R-:W-:-:S12]  /*2f520*/  @UP0 USHF.R.U32.HI UR4, URZ, UR11, UR7 ;  /* 0x0000000b3f040299 */ /* 0x000fd80008011607 */
.L_x_11179:
[----:B------:R-:W-:-:S04]  /*2f530*/  UIMAD UR4, UR4, UR5, URZ ;  /* 0x00000005040472a4 */ /* 0x000fc8000f8e023f */
[----:B------:R-:W-:-:S04]  /*2f540*/  UISETP.LT.AND UP0, UPT, UR8, UR4, UPT ;  /* 0x000000040800728c */ /* 0x000fc8000bf01270 */
[----:B------:R-:W-:-:S12]  /*2f550*/  USEL UR8, UR8, UR4, !UP0 ;  /* 0x0000000408087287 */ /* 0x000fd8000c000000 */
.L_x_11177:
[----:B------:R-:W-:Y:S01]  /*2f560*/  UIMAD.WIDE UR4, UR8, 0x2aaaaaab, URZ ;  /* 0x2aaaaaab080478a5 */ /* 0x000fe2000f8e023f */
[----:B------:R0:W-:Y:S03]  /*2f570*/  STL [R1+0x490], RZ ;  /* 0x000490ff01007387 */ /* 0x0001e60000100800 */
[----:B------:R-:W-:-:S04]  /*2f580*/  USHF.R.U32.HI UR4, URZ, 0x1f, UR5 ;  /* 0x0000001f3f047899 */ /* 0x000fc80008011605 */
[----:B------:R-:W-:Y:S02]  /*2f590*/  ULEA.HI.SX32 UR4, UR5, UR4, 0x1c ;  /* 0x0000000405047291 */ /* 0x000fe4000f8fe23f */
[----:B------:R-:W-:Y:S02]  /*2f5a0*/  USHF.R.U32.HI UR5, URZ, 0x10, UR40 ;  /* 0x000000103f057899 */ /* 0x000fe40008011628 */
[----:B------:R-:W-:Y:S02]  /*2f5b0*/  ULOP3.LUT UR40, UR40, 0xffff, URZ, 0xc0, !UPT ;  /* 0x0000ffff28287892 */ /* 0x000fe4000f8ec03f */
[----:B------:R-:W-:Y:S01]  /*2f5c0*/  VIMNMX R7, RZ, UR4, !PT ;  /* 0x00000004ff077c48 */ /* 0x000fe2000ffe0100 */
[----:B------:R-:W-:-:S03]  /*2f5d0*/  UISETP.NE.AND UP0, UPT, UR5, URZ, UPT ;  /* 0x0000003f0500728c */ /* 0x000fc6000bf05270 */
[----:B------:R-:W-:Y:S01]  /*2f5e0*/  ISETP.LT.AND P0, PT, R7, UR9, PT ;  /* 0x0000000907007c0c */ /* 0x000fe2000bf01270 */
[----:B------:R0:W-:Y:S07]  /*2f5f0*/  STL [R1+0x48c], R7 ;  /* 0x00048c0701007387 */ /* 0x0001ee0000100800 */
        /* <DEDUP_REMOVED lines=30> */
.L_x_11180:
        /* <DEDUP_REMOVED lines=33> */
.L_x_11181:
        /* <DEDUP_REMOVED lines=20> */
.L_x_11183:
        /* <DEDUP_REMOVED lines=15> */
.L_x_11182:
        /* <DEDUP_REMOVED lines=20> */
.L_x_11268:
        /* <DEDUP_REMOVED lines=9> */
.L_x_11271:
        /* <DEDUP_REMOVED lines=22> */
.L_x_11187:
[----:B------:R-:W-:Y:S01]  /*2ff50*/  IMAD.MOV.U32 R0, RZ, RZ, 0x1 ;  /* 0x00000001ff007424 */ /* 0x000fe200078e00ff */
[----:B------:R-:W2:Y:S04]  /*2ff60*/  S2R R8, SR_TID.X ;  /* 0x0000000000087919 */ /* 0x000ea80000002100 */
[----:B------:R-:W-:-:S04]  /*2ff70*/  SHF.L.U32 R0, R0, 0x1f, RZ ;  /* 0x0000001f00007819 */ /* 0x000fc800000006ff */
[----:B------:R-:W3:Y:S01]  /*2ff80*/  SYNCS.PHASECHK.TRANS64.TRYWAIT P0, [UR38+0x32440], R0 ;  /* 0x03244000ff0075a7 */ /* 0x000ee20008000166 */
[----:B--2---:R-:W-:-:S04]  /*2ff90*/  LOP3.LUT R2, R8, 0x7f, RZ, 0xc0, !PT ;  /* 0x0000007f08027812 */ /* 0x004fc800078ec0ff */
[----:B------:R-:W-:Y:S01]  /*2ffa0*/  ISETP.NE.AND P1, PT, R2, RZ, PT ;  /* 0x000000ff0200720c */ /* 0x000fe20003f25270 */
[----:B---3--:R-:W-:-:S12]  /*2ffb0*/  @!P0 BRA `(.L_x_11188) ;  /* 0x0000003c00e88947 */ /* 0x008fd80003800000 */
.L_x_11272:
[----:B------:R-:W-:Y:S05]  /*2ffc0*/  @P1 BRA `(.L_x_11189) ;  /* 0x0000000000181947 */ /* 0x000fea0003800000 */
[----:B------:R-:W3:Y:S01]  /*2ffd0*/  S2R R2, SR_TID.X ;  /* 0x0000000000027919 */ /* 0x000ee20000002100 */
[----:B--2---:R-:W-:-:S04]  /*2ffe0*/  IMAD.MOV.U32 R0, RZ, RZ, 0x3000 ;  /* 0x00003000ff007424 */ /* 0x004fc800078e00ff */
[----:B------:R4:W-:Y:S01]  /*2fff0*/  SYNCS.ARRIVE.TRANS64 RZ, [UR38+0x32430], R0 ;  /* 0x03243000ffff79a7 */ /* 0x0009e20008000026 */
[----:B---3--:R-:W-:-:S13]  /*30000*/  LOP3.LUT P0, RZ, R2, 0x1f, RZ, 0xc0, !PT ;  /* 0x0000001f02ff7812 */ /* 0x008fda000780c0ff */
[----:B----4-:R-:W-:Y:S05]  /*30010*/  @!P0 BRA `(.L_x_11189) ;  /* 0x0000000000048947 */ /* 0x010fea0003800000 */
[----:B------:R-:W-:Y:S01]  /*30020*/  BPT.TRAP 0x1 ;  /* 0x000000040000795c */ /* 0x000fe20000300000 */
.L_x_11189:
        /* <DEDUP_REMOVED lines=17> */
[----:B--2---:R-:W-:Y:S01]  /*30140*/  NOP ;  /* 0x0000000000007918 */ /* 0x004fe20000000000 */
.L_x_11185:
        /* <DEDUP_REMOVED lines=23> */
.L_x_11190:
        /* <DEDUP_REMOVED lines=59> */
[----:B------:R-:W2:Y:S02]  /*30670*/  SHFL.IDX PT, R6, R0, 0x1, 0x181f ;  /* 0x00381f0000067f89 */ /* 0x000ea400000e0000 */
[----:B------:R-:W-:-:S02]  /*30680*/  ISETP.GE.AND P1, PT, R11, R2, PT ;  /* 0x000000020b00720c */ /* 0x000fc40003f26270 */
[----:B------:R-:W3:Y:S01]  /*30690*/  SHFL.IDX PT, R8, R3, 0x1, 0x181f ;  /* 0x00381f0003087f89 */ /* 0x000ee200000e0000 */
[----:B------:R-:W-:-:S03]  /*306a0*/  ISETP.GE.AND P2, PT, R12, R2, PT ;  /* 0x000000020c00720c */ /* 0x000fc60003f46270 */
[----:B------:R4:W-:Y:S04]  /*306b0*/  STL [R1+0x494], R12 ;  /* 0x0004940c01007387 */ /* 0x0009e80000100800 */
[----:B------:R-:W-:Y:S03]  /*306c0*/  STL [R1+0x474], R11 ;  /* 0x0004740b01007387 */ /* 0x000fe60000100800 */
[----:B------:R-:W-:Y:S02]  /*306d0*/  @!P1 LEA R7, R9, UR38, 0x1 ;  /* 0x0000002609079c11 */ /* 0x000fe4000f8e08ff */
[----:B0-----:R-:W-:Y:S01]  /*306e0*/  @!P1 LEA R5, P3, R10, R5, 0x1 ;  /* 0x000000050a059211 */ /* 0x001fe200078608ff */
[----:B----4-:R-:W-:-:S04]  /*306f0*/  VIADD R12, R11, 0x20 ;  /* 0x000000200b0c7836 */ /* 0x010fc80000000000 */
[----:B-1----:R-:W-:Y:S01]  /*30700*/  @!P1 IMAD.X R4, RZ, RZ, R4, P3 ;  /* 0x000000ffff049224 */ /* 0x002fe200018e0604 */
[----:B------:R-:W-:Y:S04]  /*30710*/  STL [R1+0x4a0], R12 ;  /* 0x0004a00c01007387 */ /* 0x000fe80000100800 */
[----:B------:R-:W-:-:S04]  /*30720*/  @!P1 LOP3.LUT R5, R5, R4, RZ, 0x3c, !PT ;  /* 0x0000000405059212 */ /* 0x000fc800078e3cff */
[----:B------:R-:W-:-:S04]  /*30730*/  @!P1 LOP3.LUT R4, R5, R4, RZ, 0x3c, !PT ;  /* 0x0000000405049212 */ /* 0x000fc800078e3cff */
[----:B------:R-:W-:-:S05]  /*30740*/  @!P1 LOP3.LUT R5, R5, R4, RZ, 0x3c, !PT ;  /* 0x0000000405059212 */ /* 0x000fca00078e3cff */
[----:B------:R2:W-:Y:S02]  /*30750*/  @!P1 LDGSTS.E.BYPASS.LTC128B.128 [R7+0x18400], desc[UR44][R4.64], !P0 ;  /* 0x1840000004079fae */ /* 0x0005e4000c101d6c */
[----:B--2---:R-:W-:Y:S01]  /*30760*/  @!P2 LEA R4, P1, R10, R6, 0x1 ;  /* 0x000000060a04a211 */ /* 0x004fe200078208ff */
[----:B------:R-:W-:Y:S01]  /*30770*/  VIADD R7, R11, 0x30 ;  /* 0x000000300b077836 */ /* 0x000fe20000000000 */
[----:B------:R-:W-:-:S03]  /*30780*/  @!P2 LEA R6, R9, UR38, 0x1 ;  /* 0x000000260906ac11 */ /* 0x000fc6000f8e08ff */
[----:B---3--:R-:W-:Y:S01]  /*30790*/  @!P2 IMAD.X R5, RZ, RZ, R8, P1 ;  /* 0x000000ffff05a224 */ /* 0x008fe200008e0608 */
[----:B------:R-:W-:Y:S01]  /*307a0*/  ISETP.GE.AND P1, PT, R12, R2, PT ;  /* 0x000000020c00720c */ /* 0x000fe20003f26270 */
[----:B------:R-:W-:Y:S04]  /*307b0*/  STL [R1+0x4a4], R7 ;  /* 0x0004a40701007387 */ /* 0x000fe80000100800 */
[----:B------:R0:W-:Y:S04]  /*307c0*/  @!P2 LDGSTS.E.BYPASS.LTC128B.128 [R6+0x18c00], desc[UR44][R4.64], !P0 ;  /* 0x18c000000406afae */ /* 0x0001e8000c101d6c */
[----:B0-----:R-:W0:Y:S04]  /*307d0*/  SHFL.IDX PT, R5, R0, 0x2, 0x181f ;  /* 0x00581f0000057f89 */ /* 0x001e2800000e0000 */
        /* <DEDUP_REMOVED lines=23> */
[----:B0-----:R-:W0:Y:S04]  /*30950*/  SHFL.IDX PT, R4, R0, 0x4, 0x181f ;  /* 0x00981f0000047f89 */ /* 0x001e2800000e0000 */
[----:B------:R-:W1:Y:S01]  /*30960*/  SHFL.IDX PT, R6, R3, 0x4, 0x181f ;  /* 0x00981f0003067f89 */ /* 0x000e6200000e0000 */
[----:B0-----:R-:W-:-:S05]  /*30970*/  @!P1 LEA R5, P2, R10, R4, 0x1 ;  /* 0x000000040a059211 */ /* 0x001fca00078408ff */
[----:B-1----:R-:W-:Y:S01]  /*30980*/  @!P1 IMAD.X R4, RZ, RZ, R6, P2 ;  /* 0x000000ffff049224 */ /* 0x002fe200010e0606 */
[----:B------:R-:W-:-:S04]  /*30990*/  @!P1 LEA R6, R9, UR38, 0x1 ;  /* 0x0000002609069c11 */ /* 0x000fc8000f8e08ff */
        /* <DEDUP_REMOVED lines=16> */
[----:B------:R-:W-:-:S03]  /*30aa0*/  ISETP.GE.AND P1, PT, R7, R2, PT ;  /* 0x000000020700720c */ /* 0x000fc60003f26270 */
[----:B0-----:R-:W0:Y:S04]  /*30ab0*/  SHFL.IDX PT, R4, R0, 0x6, 0x181f ;  /* 0x00d81f0000047f89 */ /* 0x001e2800000e0000 */
[----:B------:R-:W1:Y:S04]  /*30ac0*/  SHFL.IDX PT, R6, R3, 0x6, 0x181f ;  /* 0x00d81f0003067f89 */ /* 0x000e6800000e0000 */
[----:B------:R-:W2:Y:S04]  /*30ad0*/  SHFL.IDX PT, R3, R3, 0x7, 0x181f ;  /* 0x00f81f0003037f89 */ /* 0x000ea800000e0000 */
[----:B------:R-:W3:Y:S01]  /*30ae0*/  SHFL.IDX PT, R0, R0, 0x7, 0x181f ;  /* 0x00f81f0000007f89 */ /* 0x000ee200000e0000 */
[----:B0-----:R-:W-:-:S05]  /*30af0*/  @!P1 LEA R5, P2, R10, R4, 0x1 ;  /* 0x000000040a059211 */ /* 0x001fca00078408ff */
[----:B-1----:R-:W-:Y:S01]  /*30b00*/  @!P1 IMAD.X R4, RZ, RZ, R6, P2 ;  /* 0x000000ffff049224 */ /* 0x002fe200010e0606 */
[----:B------:R-:W-:-:S04]  /*30b10*/  @!P1 LEA R6, R9, UR38, 0x1 ;  /* 0x0000002609069c11 */ /* 0x000fc8000f8e08ff */
[----:B------:R-:W-:-:S04]  /*30b20*/  @!P1 LOP3.LUT R5, R5, R4, RZ, 0x3c, !PT ;  /* 0x0000000405059212 */ /* 0x000fc800078e3cff */
[----:B------:R-:W-:-:S04]  /*30b30*/  @!P1 LOP3.LUT R4, R5, R4, RZ, 0x3c, !PT ;  /* 0x0000000405049212 */ /* 0x000fc800078e3cff */
[----:B------:R-:W-:-:S05]  /*30b40*/  @!P1 LOP3.LUT R5, R5, R4, RZ, 0x3c, !PT ;  /* 0x0000000405059212 */ /* 0x000fca00078e3cff */
[----:B--23--:R1:W-:Y:S02]  /*30b50*/  @!P1 LDGSTS.E.BYPASS.LTC128B.128 [R6+0x1b400], desc[UR44][R4.64], !P0 ;  /* 0x1b40000004069fae */ /* 0x00c3e4000c101d6c */
.L_x_11289:
        /* <DEDUP_REMOVED lines=43> */
.L_x_11192:
        /* <DEDUP_REMOVED lines=30> */
[----:B------:R-:W-:Y:S02]  /*30ff0*/  IMAD R5, R5, UR4, RZ ;  /* 0x0000000405057c24 */ /* 0x000fe4000f8e02ff */
[----:B------:R-:W-:-:S04]  /*31000*/  IMAD.WIDE.U32 R2, R4, UR4, R2 ;  /* 0x0000000404027c25 */ /* 0x000fc8000f8e0002 */
[----:B------:R-:W-:Y:S02]  /*31010*/  IMAD R0, R6, R0, R7 ;  /* 0x0000000006007224 */ /* 0x000fe400078e0207 */
        /* <DEDUP_REMOVED lines=14> */
[----:B------:R-:W-:-:S04]  /*31100*/  LOP3.LUT R0, R10, 0x80, RZ, 0xfc, !PT ;  /* 0x000000800a007812 */ /* 0x000fc800078efcff */
[----:B------:R-:W-:Y:S02]  /*31110*/  ISETP.GE.AND P1, PT, R0, UR4, PT ;  /* 0x0000000400007c0c */ /* 0x000fe4000bf26270 */
[C---:B------:R-:W-:Y:S02]  /*31120*/  LOP3.LUT R0, R10.reuse, 0xc0, RZ, 0xfc, !PT ;  /* 0x000000c00a007812 */ /* 0x040fe400078efcff */
[----:B------:R-:W-:Y:S02]  /*31130*/  ISETP.GE.AND P3, PT, R10, UR4, PT ;  /* 0x000000040a007c0c */ /* 0x000fe4000bf66270 */
[----:B------:R-:W-:Y:S01]  /*31140*/  ISETP.GE.AND P2, PT, R0, UR4, PT ;  /* 0x0000000400007c0c */ /* 0x000fe2000bf46270 */
[----:B------:R-:W-:-:S03]  /*31150*/  UMOV UR4, 0xffffffff ;  /* 0xffffffff00047882 */ /* 0x000fc60000000000 */
[----:B------:R-:W-:Y:S09]  /*31160*/  BRA.DIV UR4, `(.L_x_11193) ;  /* 0x0000003a04707947 */ /* 0x000ff2000b800000 */
[----:B------:R-:W2:Y:S01]  /*31170*/  LDL.LU R3, [R1+0x494] ;  /* 0x0004940001037983 */ /* 0x000ea20000300800 */
[----:B------:R-:W-:-:S03]  /*31180*/  ULDC UR4, c[0x0][0x288] ;  /* 0x0000a20000047ab9 */ /* 0x000fc60000000800 */
[----:B------:R-:W3:Y:S04]  /*31190*/  LDL.LU R7, [R1+0x474] ;  /* 0x0004740001077983 */ /* 0x000ee80000300800 */
[----:B------:R-:W4:Y:S04]  /*311a0*/  LDL.LU R15, [R1+0x4a0] ;  /* 0x0004a000010f7983 */ /* 0x000f280000300800 */
[----:B------:R-:W5:Y:S01]  /*311b0*/  LDL.LU R13, [R1+0x4a4] ;  /* 0x0004a400010d7983 */ /* 0x000f620000300800 */
[----:B------:R-:W0:Y:S01]  /*311c0*/  S2R R2, SR_TID.X ;  /* 0x0000000000027919 */ /* 0x000e220000002100 */
[----:B------:R-:W-:-:S02]  /*311d0*/  IMAD R0, R6, UR4, RZ ;  /* 0x0000000406007c24 */ /* 0x000fc4000f8e02ff */
[----:B------:R-:W5:Y:S01]  /*311e0*/  LDL.LU R14, [R1+0x4a8] ;  /* 0x0004a800010e7983 */ /* 0x000f620000300800 */
[----:B0-----:R-:W-:-:S05]  /*311f0*/  IMAD.SHL.U32 R11, R2, 0x8, RZ ;  /* 0x00000008020b7824 */ /* 0x001fca00078e00ff */
[----:B------:R-:W-:-:S04]  /*31200*/  LOP3.LUT R11, R11, 0x1f8, RZ, 0xc0, !PT ;  /* 0x000001f80b0b7812 */ /* 0x000fc800078ec0ff */
[----:B------:R-:W-:Y:S01]  /*31210*/  LOP3.LUT R11, R11, 0x38, R2, 0x78, !PT ;  /* 0x000000380b0b7812 */ /* 0x000fe200078e7802 */
[----:B------:R-:W-:Y:S01]  /*31220*/  SHFL.IDX PT, R6, R4, 0x1, 0x181f ;  /* 0x00381f0004067f89 */ /* 0x000fe200000e0000 */
[----:B--2---:R-:W-:-:S03]  /*31230*/  ISETP.GE.AND P4, PT, R3, R0, PT ;  /* 0x000000000300720c */ /* 0x004fc60003f86270 */
[----:B------:R-:W0:Y:S01]  /*31240*/  SHFL.IDX PT, R3, R5, RZ, 0x181f ;  /* 0x00181fff05037589 */ /* 0x000e2200000e0000 */
[----:B---3--:R-:W-:Y:S02]  /*31250*/  ISETP.GE.AND P5, PT, R7, R0, PT ;  /* 0x000000000700720c */ /* 0x008fe40003fa6270 */
[----:B------:R-:W-:Y:S02]  /*31260*/  LOP3.LUT R7, R2, 0x7f, RZ, 0xc0, !PT ;  /* 0x0000007f02077812 */ /* 0x000fe400078ec0ff */
[----:B------:R-:W1:Y:S03]  /*31270*/  SHFL.IDX PT, R2, R4, RZ, 0x181f ;  /* 0x00181fff04027589 */ /* 0x000e6600000e0000 */
[----:B------:R-:W-:-:S06]  /*31280*/  IMAD.SHL.U32 R12, R7, 0x8, RZ ;  /* 0x00000008070c7824 */ /* 0x000fcc00078e00ff */
[----:B0-----:R-:W-:-:S05]  /*31290*/  @!P5 LEA R3, P6, R10, R3, 0x1 ;  /* 0x000000030a03d211 */ /* 0x001fca00078c08ff */
[----:B-1----:R-:W-:Y:S01]  /*312a0*/  @!P5 IMAD.X R2, RZ, RZ, R2, P6 ;  /* 0x000000ffff02d224 */ /* 0x002fe200030e0602 */
[----:B------:R-:W-:-:S04]  /*312b0*/  LOP3.LUT R11, R11, 0x200, R12, 0xf8, !PT ;  /* 0x000002000b0b7812 */ /* 0x000fc800078ef80c */
[----:B------:R-:W-:-:S04]  /*312c0*/  @!P5 LOP3.LUT R3, R3, R2, RZ, 0x3c, !PT ;  /* 0x000000020303d212 */ /* 0x000fc800078e3cff */
[----:B------:R-:W-:Y:S02]  /*312d0*/  @!P5 LOP3.LUT R2, R3, R2, RZ, 0x3c, !PT ;  /* 0x000000020302d212 */ /* 0x000fe400078e3cff */
        /* <DEDUP_REMOVED lines=19> */
[----:B0-----:R-:W-:-:S05]  /*31410*/  @!P4 LEA R2, P6, R10, R2, 0x1 ;  /* 0x000000020a02c211 */ /* 0x001fca00078c08ff */
[----:B-1----:R-:W-:-:S05]  /*31420*/  @!P4 IMAD.X R3, RZ, RZ, R6, P6 ;  /* 0x000000ffff03c224 */ /* 0x002fca00030e0606 */
[----:B------:R-:W-:Y:S04]  /*31430*/  @!P4 LDGSTS.E.BYPASS.LTC128B.128 [R9+0x23400], desc[UR44][R2.64], !P3 ;  /* 0x234000000209cfae */ /* 0x000fe8000d901d6c */
[----:B------:R-:W-:Y:S04]  /*31440*/  @!P4 LDGSTS.E.BYPASS.LTC128B.128 [R9+0x27400], desc[UR44][R2.64+0x80], !P0 ;  /* 0x274000800209cfae */ /* 0x000fe8000c101d6c */
[----:B------:R-:W-:Y:S04]  /*31450*/  @!P4 LDGSTS.E.BYPASS.LTC128B.128 [R9+0x2b400], desc[UR44][R2.64+0x100], !P1 ;  /* 0x2b4001000209cfae */ /* 0x000fe8000c901d6c */
[----:B------:R0:W-:Y:S01]  /*31460*/  @!P4 LDGSTS.E.BYPASS.LTC128B.128 [R9+0x2f400], desc[UR44][R2.64+0x180], !P2 ;  /* 0x2f4001800209cfae */ /* 0x0001e2000d101d6c */
[----:B-----5:R-:W-:-:S03]  /*31470*/  ISETP.GE.AND P4, PT, R13, R0, PT ;  /* 0x000000000d00720c */ /* 0x020fc60003f86270 */
[----:B------:R-:W3:Y:S04]  /*31480*/  LDL.LU R13, [R1+0x4b0] ;  /* 0x0004b000010d7983 */ /* 0x000ee80000300800 */
        /* <DEDUP_REMOVED lines=11> */
[----:B------:R-:W-:-:S13]  /*31540*/  ISETP.GE.AND P4, PT, R14, R0, PT ;  /* 0x000000000e00720c */ /* 0x000fda0003f86270 */
[----:B------:R-:W-:Y:S02]  /*31550*/  @!P4 LEA R9, R11, UR38, 0x1 ;  /* 0x000000260b09cc11 */ /* 0x000fe4000f8e08ff */
        /* <DEDUP_REMOVED lines=8> */
[----:B------:R-:W-:Y:S01]  /*315e0*/  SHFL.IDX PT, R14, R5, 0x7, 0x181f ;  /* 0x00f81f00050e7f89 */ /* 0x000fe200000e0000 */
[----:B--2---:R-:W-:-:S13]  /*315f0*/  ISETP.GE.AND P4, PT, R15, R0, PT ;  /* 0x000000000f00720c */ /* 0x004fda0003f86270 */
[----:B0-----:R-:W-:Y:S02]  /*31600*/  @!P4 LEA R2, P6, R10, R2, 0x1 ;  /* 0x000000020a02c211 */ /* 0x001fe400078c08ff */
[----:B------:R-:W-:-:S03]  /*31610*/  @!P4 LEA R7, R11, UR38, 0x1 ;  /* 0x000000260b07cc11 */ /* 0x000fc6000f8e08ff */
[----:B------:R-:W-:-:S05]  /*31620*/  @!P4 IMAD.X R3, RZ, RZ, R6, P6 ;  /* 0x000000ffff03c224 */ /* 0x000fca00030e0606 */
[----:B------:R-:W-:Y:S04]  /*31630*/  @!P4 LDGSTS.E.BYPASS.LTC128B.128 [R7+0x24c00], desc[UR44][R2.64], !P3 ;  /* 0x24c000000207cfae */ /* 0x000fe8000d901d6c */
[----:B------:R-:W-:Y:S04]  /*31640*/  @!P4 LDGSTS.E.BYPASS.LTC128B.128 [R7+0x28c00], desc[UR44][R2.64+0x80], !P0 ;  /* 0x28c000800207cfae */ /* 0x000fe8000c101d6c */
[----:B------:R-:W-:Y:S04]  /*31650*/  @!P4 LDGSTS.E.BYPASS.LTC128B.128 [R7+0x2cc00], desc[UR44][R2.64+0x100], !P1 ;  /* 0x2cc001000207cfae */ /* 0x000fe8000c901d6c */
[----:B------:R0:W-:Y:S04]  /*31660*/  @!P4 LDGSTS.E.BYPASS.LTC128B.128 [R7+0x30c00], desc[UR44][R2.64+0x180], !P2 ;  /* 0x30c001800207cfae */ /* 0x0001e8000d101d6c */
[----:B------:R-:W-:Y:S04]  /*31670*/  SHFL.IDX PT, R6, R4, 0x6, 0x181f ;  /* 0x00d81f0004067f89 */ /* 0x000fe800000e0000 */
[----:B0-----:R-:W0:Y:S01]  /*31680*/  SHFL.IDX PT, R2, R5, 0x6, 0x181f ;  /* 0x00d81f0005027f89 */ /* 0x001e2200000e0000 */
[----:B---3--:R-:W-:-:S13]  /*31690*/  ISETP.GE.AND P4, PT, R13, R0, PT ;  /* 0x000000000d00720c */ /* 0x008fda0003f86270 */
[----:B0-----:R-:W-:Y:S02]  /*316a0*/  @!P4 LEA R2, P6, R10, R2, 0x1 ;  /* 0x000000020a02c211 */ /* 0x001fe400078c08ff */
[----:B------:R-:W-:-:S03]  /*316b0*/  @!P4 LEA R9, R11, UR38, 0x1 ;  /* 0x000000260b09cc11 */ /* 0x000fc6000f8e08ff */
[----:B------:R-:W-:Y:S02]  /*316c0*/  @!P4 IMAD.X R3, RZ, RZ, R6, P6 ;  /* 0x000000ffff03c224 */ /* 0x000fe400030e0606 */
[----:B------:R0:W1:Y:S04]  /*316d0*/  SHFL.IDX PT, R6, R4, 0x7, 0x181f ;  /* 0x00f81f0004067f89 */ /* 0x00006800000e0000 */
[----:B------:R0:W-:Y:S04]  /*316e0*/  @!P4 LDGSTS.E.BYPASS.LTC128B.128 [R9+0x25400], desc[UR44][R2.64], !P3 ;  /* 0x254000000209cfae */ /* 0x0001e8000d901d6c */
[----:B------:R0:W-:Y:S04]  /*316f0*/  @!P4 LDGSTS.E.BYPASS.LTC128B.128 [R9+0x29400], desc[UR44][R2.64+0x80], !P0 ;  /* 0x294000800209cfae */ /* 0x0001e8000c101d6c */
[----:B------:R0:W-:Y:S04]  /*31700*/  @!P4 LDGSTS.E.BYPASS.LTC128B.128 [R9+0x2d400], desc[UR44][R2.64+0x100], !P1 ;  /* 0x2d4001000209cfae */ /* 0x0001e8000c901d6c */
[----:B------:R0:W-:Y:S02]  /*31710*/  @!P4 LDGSTS.E.BYPASS.LTC128B.128 [R9+0x31400], desc[UR44][R2.64+0x180], !P2 ;  /* 0x314001800209cfae */ /* 0x0001e4000d101d6c */
.L_x_11307:
[----:B0-----:R-:W2:Y:S01]  /*31720*/  LDL.LU R2, [R1+0x4c0] ;  /* 0x0004c00001027983 */ /* 0x001ea20000300800 */
[----:B------:R-:W-:Y:S01]  /*31730*/  BSSY B0, `(.L_x_11194) ;  /* 0x0000014000007945 */ /* 0x000fe20003800000 */
[----:B--2---:R-:W-:-:S13]  /*31740*/  ISETP.GE.AND P4, PT, R2, R0, PT ;  /* 0x000000000200720c */ /* 0x004fda0003f86270 */
[----:B------:R-:W-:Y:S05]  /*31750*/  @P4 BRA `(.L_x_11195) ;  /* 0x0000000000444947 */ /* 0x000fea0003800000 */
[----:B------:R-:W0:Y:S01]  /*31760*/  S2R R2, SR_TID.X ;  /* 0x0000000000027919 */ /* 0x000e220000002100 */
[----:B------:R-:W-:-:S05]  /*31770*/  LOP3.LUT R8, R8, 0x7f, RZ, 0xc0, !PT ;  /* 0x0000007f08087812 */ /* 0x000fca00078ec0ff */
[----:B------:R-:W-:Y:S02]  /*31780*/  IMAD.SHL.U32 R4, R8, 0x8, RZ ;  /* 0x0000000808047824 */ /* 0x000fe400078e00ff */
[----:B0-----:R-:W-:-:S05]  /*31790*/  IMAD.SHL.U32 R8, R2, 0x8, RZ ;  /* 0x0000000802087824 */ /* 0x001fca00078e00ff */
[----:B------:R-:W-:-:S04]  /*317a0*/  LOP3.LUT R8, R8, 0x1f8, RZ, 0xc0, !PT ;  /* 0x000001f808087812 */ /* 0x000fc800078ec0ff */
[----:B------:R-:W-:Y:S02]  /*317b0*/  LOP3.LUT R8, R8, 0x38, R2, 0x78, !PT ;  /* 0x0000003808087812 */ /* 0x000fe400078e7802 */
[----:B------:R-:W-:Y:S02]  /*317c0*/  LEA R2, P4, R10, R14, 0x1 ;  /* 0x0000000e0a027211 */ /* 0x000fe400078808ff */
[----:B------:R-:W-:-:S03]  /*317d0*/  LOP3.LUT R8, R8, 0x200, R4, 0xf8, !PT ;  /* 0x0000020008087812 */ /* 0x000fc600078ef804 */
[----:B-1----:R-:W-:Y:S01]  /*317e0*/  IMAD.X R3, RZ, RZ, R6, P4 ;  /* 0x000000ffff037224 */ /* 0x002fe200020e0606 */
        /* <DEDUP_REMOVED lines=8> */
.L_x_11195:
[----:B------:R-:W-:Y:S05]  /*31870*/  BSYNC B0 ;  /* 0x0000000000007941 */ /* 0x000fea0003800000 */
.L_x_11194:
        /* <DEDUP_REMOVED lines=9> */
.L_x_11308:
[----:B------:R-:W-:Y:S01]  /*31910*/  LOP3.LUT P0, RZ, R17, 0x2, RZ, 0xc0, !PT ;  /* 0x0000000211ff7812 */ /* 0x000fe2000780c0ff */
[----:B------:R-:W-:Y:S01]  /*31920*/  BSSY B0, `(.L_x_11197) ;  /* 0x000004b000007945 */ /* 0x000fe20003800000 */
[----:B------:R-:W-:-:S11]  /*31930*/  IMAD.MOV.U32 R0, RZ, RZ, 0x1 ;  /* 0x00000001ff007424 */ /* 0x000fd600078e00ff */
[----:B------:R-:W-:Y:S05]  /*31940*/  @!P0 BRA `(.L_x_11198) ;  /* 0x0000000400208947 */ /* 0x000fea0003800000 */
[----:B------:R-:W2:Y:S01]  /*31950*/  SYNCS.PHASECHK.TRANS64.TRYWAIT P0, [UR38+0x32460], R2 ;  /* 0x03246002ff0075a7 */ /* 0x000ea20008000166 */
[----:B0-----:R-:W0:Y:S02]  /*31960*/  S2R R3, SR_TID.X ;  /* 0x0000000000037919 */ /* 0x001e240000002100 */
[----:B0-----:R-:W-:-:S04]  /*31970*/  LOP3.LUT R3, R3, 0x7f, RZ, 0xc0, !PT ;  /* 0x0000007f03037812 */ /* 0x001fc800078ec0ff */
[----:B------:R-:W-:Y:S01]  /*31980*/  ISETP.NE.AND P1, PT, R3, RZ, PT ;  /* 0x000000ff0300720c */ /* 0x000fe20003f25270 */
[----:B--2---:R-:W-:-:S12]  /*31990*/  @!P0 BRA `(.L_x_11199) ;  /* 0x0000003c00d88947 */ /* 0x004fd80003800000 */
.L_x_11309:
[----:B------:R-:W-:Y:S04]  /*319a0*/  BSSY B1, `(.L_x_11200) ;  /* 0x0000008000017945 */ /* 0x000fe80003800000 */
[----:B------:R-:W-:Y:S05]  /*319b0*/  @P1 BRA `(.L_x_11201) ;  /* 0x0000000000181947 */ /* 0x000fea0003800000 */
[----:B0-----:R-:W0:Y:S01]  /*319c0*/  S2R R3, SR_TID.X ;  /* 0x0000000000037919 */ /* 0x001e220000002100 */
[----:B------:R-:W-:-:S04]  /*319d0*/  IMAD.MOV.U32 R2, RZ, RZ, 0xc000 ;  /* 0x0000c000ff027424 */ /* 0x000fc800078e00ff */
[----:B------:R2:W-:Y:S01]  /*319e0*/  SYNCS.ARRIVE.TRANS64 RZ, [UR38+0x32450], R2 ;  /* 0x03245002ffff79a7 */ /* 0x0005e20008000026 */
[----:B0-----:R-:W-:-:S13]  /*319f0*/  LOP3.LUT P0, RZ, R3, 0x1f, RZ, 0xc0, !PT ;  /* 0x0000001f03ff7812 */ /* 0x001fda000780c0ff */
[----:B--2---:R-:W-:Y:S05]  /*31a00*/  @!P0 BRA `(.L_x_11201) ;  /* 0x0000000000048947 */ /* 0x004fea0003800000 */
[----:B------:R-:W-:Y:S01]  /*31a10*/  BPT.TRAP 0x1 ;  /* 0x000000040000795c */ /* 0x000fe20000300000 */
.L_x_11201:
[----:B------:R-:W-:Y:S05]  /*31a20*/  BSYNC B1 ;  /* 0x0000000000017941 */ /* 0x000fea0003800000 */
.L_x_11200:
[----:B0-----:R-:W2:Y:S01]  /*31a30*/  LDL.LU R2, [R1+0x480] ;  /* 0x0004800001027983 */ /* 0x001ea20000300800 */
        /* <DEDUP_REMOVED lines=10> */
.L_x_11202:
        /* <DEDUP_REMOVED lines=13> */
.L_x_11203:
        /* <DEDUP_REMOVED lines=13> */
.L_x_11204:
        /* <DEDUP_REMOVED lines=13> */
.L_x_11205:
        /* <DEDUP_REMOVED lines=8> */
.L_x_11198:
[----:B------:R-:W-:Y:S05]  /*31dd0*/  BSYNC B0 ;  /* 0x0000000000007941 */ /* 0x000fea0003800000 */
.L_x_11197:
[----:B------:R-:W2:Y:S04]  /*31de0*/  LDL.LU R4, [R1+0x4b4] ;  /* 0x0004b40001047983 */ /* 0x000ea80000300800 */
[----:B0-----:R-:W3:Y:S01]  /*31df0*/  LDL R3, [R1+0x488] ;  /* 0x0004880001037983 */ /* 0x001ee20000100800 */
[----:B------:R-:W-:Y:S02]  /*31e00*/  IMAD.MOV.U32 R7, RZ, RZ, RZ ;  /* 0x000000ffff077224 */ /* 0x000fe400078e00ff */
[----:B-1----:R-:W-:Y:S02]  /*31e10*/  IMAD.MOV.U32 R6, RZ, RZ, 0x1 ;  /* 0x00000001ff067424 */ /* 0x002fe400078e00ff */
[----:B--2---:R-:W-:-:S05]  /*31e20*/  VIADD R8, R4, 0xfffffffe ;  /* 0xfffffffe04087836 */ /* 0x004fca0000000000 */
[----:B---3--:R-:W-:-:S13]  /*31e30*/  ISETP.GE.AND P0, PT, R8, R3, PT ;  /* 0x000000030800720c */ /* 0x008fda0003f06270 */
[----:B------:R-:W-:Y:S05]  /*31e40*/  @!P0 BRA `(.L_x_11173) ;  /* 0x00000018009c8947 */ /* 0x000fea0003800000 */
[----:B------:R-:W2:Y:S04]  /*31e50*/  LDL.LU R5, [R1+0x490] ;  /* 0x0004900001057983 */ /* 0x000ea80000300800 */
[----:B------:R-:W3:Y:S01]  /*31e60*/  LDL.LU R4, [R1+0x48c] ;  /* 0x00048c0001047983 */ /* 0x000ee20000300800 */
[----:B------:R-:W-:Y:S01]  /*31e70*/  UIADD3 UR4, UR40, 0x1, URZ ;  /* 0x0000000128047890 */ /* 0x000fe2000fffe03f */
[----:B------:R-:W-:Y:S01]  /*31e80*/  LOP3.LUT R3, RZ, R3, RZ, 0x33, !PT ;  /* 0x00000003ff037212 */ /* 0x000fe200078e33ff */
[----:B------:R-:W-:-:S04]  /*31e90*/  IMAD.MOV.U32 R6, RZ, RZ, 0x1 ;  /* 0x00000001ff067424 */ /* 0x000fc800078e00ff */
[----:B--2---:R-:W-:Y:S01]  /*31ea0*/  IMAD R0, R5, UR4, RZ ;  /* 0x0000000405007c24 */ /* 0x004fe2000f8e02ff */
[----:B------:R-:W-:-:S04]  /*31eb0*/  ULOP3.LUT UR4, URZ, UR41, URZ, 0x33, !UPT ;  /* 0x000000293f047292 */ /* 0x000fc8000f8e333f */
[----:B------:R-:W-:-:S04]  /*31ec0*/  LOP3.LUT R0, RZ, R0, RZ, 0x33, !PT ;  /* 0x00000000ff007212 */ /* 0x000fc800078e33ff */
[----:B---3--:R-:W-:Y:S01]  /*31ed0*/  VIADDMNMX R0, R0, -R4, UR4, !PT ;  /* 0x0000000400007e46 */ /* 0x008fe2000f800904 */
        /* <DEDUP_REMOVED lines=15> */
.L_x_11239:
        /* <DEDUP_REMOVED lines=27> */
.L_x_11209:
[----:B------:R-:W1:Y:S01]  /*32180*/  S2R R2, SR_TID.X ;  /* 0x0000000000027919 */ /* 0x000e620000002100 */
[----:B------:R-:W-:Y:S01]  /*32190*/  BSSY B2, `(.L_x_11210) ;  /* 0x0000006000027945 */ /* 0x000fe20003800000 */
[----:B-1----:R-:W-:Y:S02]  /*321a0*/  LOP3.LUT R3, R2, 0x7f, RZ, 0xc0, !PT ;  /* 0x0000007f02037812 */ /* 0x002fe400078ec0ff */
[----:B------:R-:W-:Y:S02]  /*321b0*/  SHF.L.U32 R2, R0, 0x1f, RZ ;  /* 0x0000001f00027819 */ /* 0x000fe400000006ff */
[----:B------:R-:W-:Y:S02]  /*321c0*/  ISETP.NE.AND P2, PT, R3, RZ, PT ;  /* 0x000000ff0300720c */ /* 0x000fe40003f45270 */
[----:B------:R-:W1:Y:S02]  /*321d0*/  SYNCS.PHASECHK.TRANS64.TRYWAIT P0, [UR38+0x32448], R2 ;  /* 0x03244802ff0075a7 */ /* 0x000e640008000166 */
[----:B-1----:R-:W-:Y:S09]  /*321e0*/  @!P0 BRA `(.L_x_11211) ;  /* 0x0000003400dc8947 */ /* 0x002ff20003800000 */
.L_x_11310:
[----:B------:R-:W-:Y:S05]  /*321f0*/  BSYNC B2 ;  /* 0x0000000000027941 */ /* 0x000fea0003800000 */
.L_x_11210:
[----:B------:R-:W-:Y:S04]  /*32200*/  BSSY B2, `(.L_x_11212) ;  /* 0x0000007000027945 */ /* 0x000fe80003800000 */
[----:B------:R-:W-:Y:S05]  /*32210*/  @P2 BRA `(.L_x_11213) ;  /* 0x0000000000142947 */ /* 0x000fea0003800000 */
[----:B------:R-:W-:Y:S01]  /*32220*/  ISETP.NE.AND P0, PT, R10, RZ, PT ;  /* 0x000000ff0a00720c */ /* 0x000fe20003f05270 */
[----:B-1----:R-:W-:-:S04]  /*32230*/  IMAD.MOV.U32 R3, RZ, RZ, 0x3000 ;  /* 0x00003000ff037424 */ /* 0x002fc800078e00ff */
[----:B------:R2:W-:Y:S08]  /*32240*/  SYNCS.ARRIVE.TRANS64 RZ, [UR38+0x32438], R3 ;  /* 0x03243803ffff79a7 */ /* 0x0005f00008000026 */
[----:B--2---:R-:W-:Y:S05]  /*32250*/  @!P0 BRA `(.L_x_11213) ;  /* 0x0000000000048947 */ /* 0x004fea0003800000 */
[----:B------:R-:W-:Y:S01]  /*32260*/  BPT.TRAP 0x1 ;  /* 0x000000040000795c */ /* 0x000fe20000300000 */
.L_x_11213:
[----:B------:R-:W-:Y:S05]  /*32270*/  BSYNC B2 ;  /* 0x0000000000027941 */ /* 0x000fea0003800000 */
.L_x_11212:
        /* <DEDUP_REMOVED lines=11> */
.L_x_11214:
        /* <DEDUP_REMOVED lines=10> */
.L_x_11311:
[----:B------:R-:W-:Y:S05]  /*323d0*/  BSYNC B2 ;  /* 0x0000000000027941 */ /* 0x000fea0003800000 */
.L_x_11215:
        /* <DEDUP_REMOVED lines=9> */
.L_x_11218:
[----:B------:R-:W-:Y:S05]  /*32470*/  BSYNC B2 ;  /* 0x0000000000027941 */ /* 0x000fea0003800000 */
.L_x_11217:
        /* <DEDUP_REMOVED lines=9> */
.L_x_11219:
        /* <DEDUP_REMOVED lines=13> */
.L_x_11220:
        /* <DEDUP_REMOVED lines=13> */
.L_x_11221:
        /* <DEDUP_REMOVED lines=13> */
.L_x_11222:
        /* <DEDUP_REMOVED lines=8> */
.L_x_11208:
[----:B------:R-:W-:Y:S05]  /*32800*/  BSYNC B1 ;  /* 0x0000000000017941 */ /* 0x000fea0003800000 */
.L_x_11207:
        /* <DEDUP_REMOVED lines=25> */
.L_x_11225:
[----:B------:R-:W1:Y:S01]  /*329a0*/  S2R R2, SR_TID.X ;  /* 0x0000000000027919 */ /* 0x000e620000002100 */
[----:B------:R-:W-:Y:S01]  /*329b0*/  BSSY B2, `(.L_x_11226) ;  /* 0x0000006000027945 */ /* 0x000fe20003800000 */
[----:B-1----:R-:W-:Y:S02]  /*329c0*/  LOP3.LUT R3, R2, 0x7f, RZ, 0xc0, !PT ;  /* 0x0000007f02037812 */ /* 0x002fe400078ec0ff */
[----:B------:R-:W-:Y:S02]  /*329d0*/  SHF.L.U32 R2, R0, 0x1f, RZ ;  /* 0x0000001f00027819 */ /* 0x000fe400000006ff */
[----:B------:R-:W-:Y:S02]  /*329e0*/  ISETP.NE.AND P2, PT, R3, RZ, PT ;  /* 0x000000ff0300720c */ /* 0x000fe40003f45270 */
[----:B------:R-:W1:Y:S02]  /*329f0*/  SYNCS.PHASECHK.TRANS64.TRYWAIT P0, [UR38+0x32440], R2 ;  /* 0x03244002ff0075a7 */ /* 0x000e640008000166 */
[----:B-1----:R-:W-:Y:S09]  /*32a00*/  @!P0 BRA `(.L_x_11227) ;  /* 0x0000003000048947 */ /* 0x002ff20003800000 */
.L_x_11312:
[----:B------:R-:W-:Y:S05]  /*32a10*/  BSYNC B2 ;  /* 0x0000000000027941 */ /* 0x000fea0003800000 */
.L_x_11226:
[----:B------:R-:W-:Y:S04]  /*32a20*/  BSSY B2, `(.L_x_11228) ;  /* 0x0000007000027945 */ /* 0x000fe80003800000 */
[----:B------:R-:W-:Y:S05]  /*32a30*/  @P2 BRA `(.L_x_11229) ;  /* 0x0000000000142947 */ /* 0x000fea0003800000 */
[----:B------:R-:W-:Y:S01]  /*32a40*/  ISETP.NE.AND P0, PT, R10, RZ, PT ;  /* 0x000000ff0a00720c */ /* 0x000fe20003f05270 */
[----:B-1----:R-:W-:-:S04]  /*32a50*/  IMAD.MOV.U32 R3, RZ, RZ, 0x3000 ;  /* 0x00003000ff037424 */ /* 0x002fc800078e00ff */
[----:B------:R2:W-:Y:S08]  /*32a60*/  SYNCS.ARRIVE.TRANS64 RZ, [UR38+0x32430], R3 ;  /* 0x03243003ffff79a7 */ /* 0x0005f00008000026 */
[----:B--2---:R-:W-:Y:S05]  /*32a70*/  @!P0 BRA `(.L_x_11229) ;  /* 0x0000000000048947 */ /* 0x004fea0003800000 */
[----:B------:R-:W-:Y:S01]  /*32a80*/  BPT.TRAP 0x1 ;  /* 0x000000040000795c */ /* 0x000fe20000300000 */
.L_x_11229:
[----:B------:R-:W-:Y:S05]  /*32a90*/  BSYNC B2 ;  /* 0x0000000000027941 */ /* 0x000fea0003800000 */
.L_x_11228:
        /* <DEDUP_REMOVED lines=11> */
.L_x_11230:
        /* <DEDUP_REMOVED lines=11> */
.L_x_11313:
[----:B------:R-:W-:Y:S05]  /*32c00*/  BSYNC B2 ;  /* 0x0000000000027941 */ /* 0x000fea0003800000 */
.L_x_11231:
        /* <DEDUP_REMOVED lines=9> */
.L_x_11234:
[----:B------:R-:W-:Y:S05]  /*32ca0*/  BSYNC B2 ;  /* 0x0000000000027941 */ /* 0x000fea0003800000 */
.L_x_11233:
        /* <DEDUP_REMOVED lines=9> */
.L_x_11235:
        /* <DEDUP_REMOVED lines=13> */
.L_x_11236:
        /* <DEDUP_REMOVED lines=13> */
.L_x_11237:
        /* <DEDUP_REMOVED lines=13> */
.L_x_11238:
        /* <DEDUP_REMOVED lines=8> */
.L_x_11224:
[----:B------:R-:W-:Y:S05]  /*33030*/  BSYNC B1 ;  /* 0x0000000000017941 */ /* 0x000fea0003800000 */
.L_x_11223:
[----:B------:R-:W-:Y:S01]  /*33040*/  VIADD R8, R8, 0xfffffffe ;  /* 0xfffffffe08087836 */ /* 0x000fe20000000000 */
[----:B------:R-:W-:Y:S06]  /*33050*/  @P1 BRA `(.L_x_11239) ;  /* 0xffffffec00dc1947 */ /* 0x000fec000383ffff */
[----:B------:R-:W-:Y:S05]  /*33060*/  BSYNC B0 ;  /* 0x0000000000007941 */ /* 0x000fea0003800000 */
.L_x_11206:
        /* <DEDUP_REMOVED lines=25> */
.L_x_11242:
[----:B------:R-:W1:Y:S01]  /*33200*/  S2R R2, SR_TID.X ;  /* 0x0000000000027919 */ /* 0x000e620000002100 */
[----:B------:R-:W-:Y:S01]  /*33210*/  BSSY B1, `(.L_x_11243) ;  /* 0x0000006000017945 */ /* 0x000fe20003800000 */
[----:B-1----:R-:W-:Y:S02]  /*33220*/  LOP3.LUT R3, R2, 0x7f, RZ, 0xc0, !PT ;  /* 0x0000007f02037812 */ /* 0x002fe400078ec0ff */
[----:B------:R-:W-:Y:S02]  /*33230*/  SHF.L.U32 R2, R0, 0x1f, RZ ;  /* 0x0000001f00027819 */ /* 0x000fe400000006ff */
[----:B------:R-:W-:Y:S02]  /*33240*/  ISETP.NE.AND P1, PT, R3, RZ, PT ;  /* 0x000000ff0300720c */ /* 0x000fe40003f25270 */
[----:B------:R-:W1:Y:S02]  /*33250*/  SYNCS.PHASECHK.TRANS64.TRYWAIT P0, [UR38+0x32448], R2 ;  /* 0x03244802ff0075a7 */ /* 0x000e640008000166 */
[----:B-1----:R-:W-:Y:S09]  /*33260*/  @!P0 BRA `(.L_x_11244) ;  /* 0x00000028001c8947 */ /* 0x002ff20003800000 */
.L_x_11314:
[----:B------:R-:W-:Y:S05]  /*33270*/  BSYNC B1 ;  /* 0x0000000000017941 */ /* 0x000fea0003800000 */
.L_x_11243:
[----:B------:R-:W-:Y:S04]  /*33280*/  BSSY B1, `(.L_x_11245) ;  /* 0x0000007000017945 */ /* 0x000fe80003800000 */
[----:B------:R-:W-:Y:S05]  /*33290*/  @P1 BRA `(.L_x_11246) ;  /* 0x0000000000141947 */ /* 0x000fea0003800000 */
[----:B------:R-:W-:Y:S01]  /*332a0*/  ISETP.NE.AND P0, PT, R10, RZ, PT ;  /* 0x000000ff0a00720c */ /* 0x000fe20003f05270 */
[----:B-1----:R-:W-:-:S04]  /*332b0*/  IMAD.MOV.U32 R3, RZ, RZ, 0x3000 ;  /* 0x00003000ff037424 */ /* 0x002fc800078e00ff */
[----:B------:R2:W-:Y:S08]  /*332c0*/  SYNCS.ARRIVE.TRANS64 RZ, [UR38+0x32438], R3 ;  /* 0x03243803ffff79a7 */ /* 0x0005f00008000026 */
[----:B--2---:R-:W-:Y:S05]  /*332d0*/  @!P0 BRA `(.L_x_11246) ;  /* 0x0000000000048947 */ /* 0x004fea0003800000 */
[----:B------:R-:W-:Y:S01]  /*332e0*/  BPT.TRAP 0x1 ;  /* 0x000000040000795c */ /* 0x000fe20000300000 */
.L_x_11246:
[----:B------:R-:W-:Y:S05]  /*332f0*/  BSYNC B1 ;  /* 0x0000000000017941 */ /* 0x000fea0003800000 */
.L_x_11245:
        /* <DEDUP_REMOVED lines=11> */
.L_x_11247:
        /* <DEDUP_REMOVED lines=11> */
.L_x_11315:
[----:B------:R-:W-:Y:S05]  /*33460*/  BSYNC B1 ;  /* 0x0000000000017941 */ /* 0x000fea0003800000 */
.L_x_11248:
        /* <DEDUP_REMOVED lines=9> */
.L_x_11251:
[----:B------:R-:W-:Y:S05]  /*33500*/  BSYNC B1 ;  /* 0x0000000000017941 */ /* 0x000fea0003800000 */
.L_x_11250:
        /* <DEDUP_REMOVED lines=9> */
.L_x_11252:
        /* <DEDUP_REMOVED lines=13> */
.L_x_11253:
        /* <DEDUP_REMOVED lines=13> */
.L_x_11254:
        /* <DEDUP_REMOVED lines=13> */
.L_x_11255:
        /* <DEDUP_REMOVED lines=8> */
.L_x_11241:
[----:B------:R-:W-:Y:S05]  /*33890*/  BSYNC B0 ;  /* 0x0000000000007941 */ /* 0x000fea0003800000 */
.L_x_11240:
[----:B------:R-:W-:Y:S02]  /*338a0*/  LOP3.LUT R0, R0, 0x1, RZ, 0x3c, !PT ;  /* 0x0000000100007812 */ /* 0x000fe400078e3cff */
[----:B------:R-:W-:-:S07]  /*338b0*/  CS2R R6, SRZ ;  /* 0x0000000000067805 */ /* 0x000fce000001ff00 */
.L_x_11173:
[----:B------:R-:W1:Y:S01]  /*338c0*/  S2R R3, SR_CgaCtaId ;  /* 0x0000000000037919 */ /* 0x000e620000008800 */
[----:B------:R-:W-:Y:S02]  /*338d0*/  MOV R2, 0x400 ;  /* 0x0000040000027802 */ /* 0x000fe40000000f00 */
[----:B------:R-:W-:Y:S02]  /*338e0*/  SHF.L.U32 R7, R7, 0x1f, RZ ;  /* 0x0000001f07077819 */ /* 0x000fe400000006ff */
[----:B-1----:R-:W-:-:S04]  /*338f0*/  LEA R2, R3, R2, 0x18 ;  /* 0x0000000203027211 */ /* 0x002fc800078ec0ff */
[----:B------:R-:W1:Y:S02]  /*33900*/  SYNCS.PHASECHK.TRANS64.TRYWAIT P0, [R2+URZ+0x32420], R7 ;  /* 0x03242007020075a7 */ /* 0x000e64000800017f */
[----:B-1----:R-:W-:Y:S05]  /*33910*/  @!P0 BRA `(.L_x_11256) ;  /* 0x0000002000a08947 */ /* 0x002fea0003800000 */
.L_x_11316:
[----:B------:R-:W-:-:S03]  /*33920*/  UMOV UR4, 0xffffffff ;  /* 0xffffffff00047882 */ /* 0x000fc60000000000 */
[----:B------:R-:W-:Y:S05]  /*33930*/  BRA.DIV UR4, `(.L_x_11257) ;  /* 0x0000002204ac7947 */ /* 0x000fea000b800000 */
[----:B------:R-:W2:Y:S02]  /*33940*/  S2R R3, SR_TID.X ;  /* 0x0000000000037919 */ /* 0x000ea40000002100 */
[----:B--2---:R-:W-:-:S04]  /*33950*/  SHF.R.U32.HI R3, RZ, 0x5, R3 ;  /* 0x00000005ff037819 */ /* 0x004fc80000011603 */
[----:B------:R-:W-:-:S05]  /*33960*/  LOP3.LUT R3, R3, 0x3, RZ, 0xc0, !PT ;  /* 0x0000000303037812 */ /* 0x000fca00078ec0ff */
[----:B------:R2:W3:Y:S02]  /*33970*/  SHFL.IDX PT, R14, R3, RZ, 0x1f ;  /* 0x00001fff030e7589 */ /* 0x0004e400000e0000 */
.L_x_11319:
[----:B---3--:R-:W-:-:S13]  /*33980*/  ISETP.NE.AND P0, PT, R14, RZ, PT ;  /* 0x000000ff0e00720c */ /* 0x008fda0003f05270 */
[----:B------:R-:W-:Y:S05]  /*33990*/  @P0 BRA `(.L_x_11069) ;  /* 0x0000000000880947 */ /* 0x000fea0003800000 */
[----:B------:R-:W-:-:S03]  /*339a0*/  UMOV UR4, 0xffffffff ;  /* 0xffffffff00047882 */ /* 0x000fc60000000000 */
[----:B------:R-:W-:Y:S05]  /*339b0*/  BRA.DIV UR4, `(.L_x_11258) ;  /* 0x0000002204c07947 */ /* 0x000fea000b800000 */
[----:B------:R-:W-:-:S13]  /*339c0*/  ELECT P6, URZ, PT ;  /* 0x00000000003f782f */ /* 0x000fda00038c0000 */
.L_x_11322:
[----:B------:R-:W-:Y:S05]  /*339d0*/  @!P6 BRA `(.L_x_11069) ;  /* 0x000000000078e947 */ /* 0x000fea0003800000 */
[----:B--2---:R-:W2:Y:S02]  /*339e0*/  LDL.LU R3, [R1+0x484] ;  /* 0x0004840001037983 */ /* 0x004ea40000300800 */
[----:B--2---:R-:W-:-:S04]  /*339f0*/  LOP3.LUT R3, R3, 0x2, RZ, 0xfc, !PT ;  /* 0x0000000203037812 */ /* 0x004fc800078efcff */
[----:B------:R-:W-:-:S13]  /*33a00*/  ISETP.NE.AND P2, PT, R3, 0x3, PT ;  /* 0x000000030300780c */ /* 0x000fda0003f45270 */
[----:B------:R-:W-:Y:S05]  /*33a10*/  @!P2 BRA `(.L_x_11259) ;  /* 0x000000000004a947 */ /* 0x000fea0003800000 */
[----:B------:R-:W-:Y:S01]  /*33a20*/  BPT.TRAP 0x1 ;  /* 0x000000040000795c */ /* 0x000fe20000300000 */
.L_x_11259:
        /* <DEDUP_REMOVED lines=12> */
.L_x_11323:
[----:B------:R-:W1:Y:S02]  /*33af0*/  SYNCS.PHASECHK.TRANS64.TRYWAIT P0, [R3+URZ], R0 ;  /* 0x00000000030075a7 */ /* 0x000e64000800017f */
[----:B-1----:R-:W-:Y:S05]  /*33b00*/  @!P0 BRA `(.L_x_11261) ;  /* 0x0000002000a08947 */ /* 0x002fea0003800000 */
.L_x_11324:
[----:B------:R-:W-:Y:S05]  /*33b10*/  @!P2 BRA `(.L_x_11262) ;  /* 0x000000000004a947 */ /* 0x000fea0003800000 */
[----:B------:R-:W-:Y:S01]  /*33b20*/  BPT.TRAP 0x1 ;  /* 0x000000040000795c */ /* 0x000fe20000300000 */
.L_x_11262:
[----:B-1----:R-:W-:-:S04]  /*33b30*/  VIADD R3, R2, 0x32460 ;  /* 0x0003246002037836 */ /* 0x002fc80000000000 */
[----:B------:R-:W-:-:S04]  /*33b40*/  IMAD R6, R6, 0x8, R3 ;  /* 0x0000000806067824 */ /* 0x000fc800078e0203 */
[----:B------:R-:W1:Y:S02]  /*33b50*/  SYNCS.PHASECHK.TRANS64.TRYWAIT P0, [R6+URZ], R7 ;  /* 0x00000007060075a7 */ /* 0x000e64000800017f */
[----:B-1----:R-:W-:Y:S05]  /*33b60*/  @!P0 BRA `(.L_x_11263) ;  /* 0x00000020009c8947 */ /* 0x002fea0003800000 */
.L_x_11325:
[----:B------:R-:W-:-:S07]  /*33b70*/  IMAD R3, R4, 0x8, R3 ;  /* 0x0000000804037824 */ /* 0x000fce00078e0203 */
.L_x_11264:
[----:B--2---:R2:W3:Y:S02]  /*33b80*/  SYNCS.PHASECHK.TRANS64.TRYWAIT P0, [R3+URZ], R0 ;  /* 0x00000000030075a7 */ /* 0x0044e4000800017f */
[----:B---3--:R-:W-:Y:S05]  /*33b90*/  @!P0 NANOSLEEP.SYNCS 0x989680 ;  /* 0x009896800000895d */ /* 0x008fea0003900000 */
[----:B------:R-:W3:Y:S02]  /*33ba0*/  @!P0 SYNCS.PHASECHK.TRANS64 P0, [R3+URZ], R0 ;  /* 0x00000000030085a7 */ /* 0x000ee4000800007f */
[----:B---3--:R-:W-:Y:S05]  /*33bb0*/  @!P0 BRA `(.L_x_11264) ;  /* 0xfffffffc00f08947 */ /* 0x008fea000383ffff */
.L_x_11069:
[----:B------:R-:W-:Y:S05]  /*33bc0*/  BSYNC B6 ;  /* 0x0000000000067941 */ /* 0x000fea0003800000 */
.L_x_11066:
[----:B------:R-:W-:Y:S05]  /*33bd0*/  EXIT ;  /* 0x000000000000794d */ /* 0x000fea0003800000 */
.L_x_11080:
[----:B0-----:R0:W1:Y:S02]  /*33be0*/  SYNCS.PHASECHK.TRANS64.TRYWAIT P0, [R72+URZ+0x32400], R13 ;  /* 0x0324000d480075a7 */ /* 0x001064000800017f */
[----:B-1----:R-:W-:Y:S05]  /*33bf0*/  @!P0 NANOSLEEP.SYNCS 0x989680 ;  /* 0x009896800000895d */ /* 0x002fea0003900000 */
[----:B------:R-:W1:Y:S02]  /*33c00*/  @!P0 SYNCS.PHASECHK.TRANS64 P0, [R72+URZ+0x32400], R13 ;  /* 0x0324000d480085a7 */ /* 0x000e64000800007f */
[----:B-1----:R-:W-:Y:S05]  /*33c10*/  @!P0 BRA `(.L_x_11080) ;  /* 0xfffffffc00f08947 */ /* 0x002fea000383ffff */
[----:B------:R-:W-:Y:S05]  /*33c20*/  BRA `(.L_x_11265) ;  /* 0xfffffce400787947 */ /* 0x000fea000383ffff */
.L_x_11087:
[----:B-1----:R1:W2:Y:S02]  /*33c30*/  SYNCS.PHASECHK.TRANS64.TRYWAIT P0, [R10+URZ], R11 ;  /* 0x0000000b0a0075a7 */ /* 0x0022a4000800017f */
[----:B--2---:R-:W-:Y:S05]  /*33c40*/  @!P0 NANOSLEEP.SYNCS 0x989680 ;  /* 0x009896800000895d */ /* 0x004fea0003900000 */
[----:B------:R-:W2:Y:S02]  /*33c50*/  @!P0 SYNCS.PHASECHK.TRANS64 P0, [R10+URZ], R11 ;  /* 0x0000000b0a0085a7 */ /* 0x000ea4000800007f */
[----:B--2---:R-:W-:Y:S05]  /*33c60*/  @!P0 BRA `(.L_x_11087) ;  /* 0xfffffffc00f08947 */ /* 0x004fea000383ffff */
[----:B------:R-:W-:Y:S05]  /*33c70*/  BRA `(.L_x_11086) ;  /* 0xfffffce800747947 */ /* 0x000fea000383ffff */
.L_x_11089:
[----:B0-----:R0:W1:Y:S02]  /*33c80*/  SYNCS.PHASECHK.TRANS64.TRYWAIT P0, [R72+URZ+0x32410], R7 ;  /* 0x03241007480075a7 */ /* 0x001064000800017f */
[----:B-1----:R-:W-:Y:S05]  /*33c90*/  @!P0 NANOSLEEP.SYNCS 0x989680 ;  /* 0x009896800000895d */ /* 0x002fea0003900000 */
[----:B------:R-:W1:Y:S02]  /*33ca0*/  @!P0 SYNCS.PHASECHK.TRANS64 P0, [R72+URZ+0x32410], R7 ;  /* 0x03241007480085a7 */ /* 0x000e64000800007f */
[----:B-1----:R-:W-:Y:S05]  /*33cb0*/  @!P0 BRA `(.L_x_11089) ;  /* 0xfffffffc00f08947 */ /* 0x002fea000383ffff */
[----:B------:R-:W-:Y:S05]  /*33cc0*/  BRA `(.L_x_11266) ;  /* 0xfffffcec004c7947 */ /* 0x000fea000383ffff */
.L_x_11096:
[----:B-1----:R1:W2:Y:S02]  /*33cd0*/  SYNCS.PHASECHK.TRANS64.TRYWAIT P0, [R10+URZ], R11 ;  /* 0x0000000b0a0075a7 */ /* 0x0022a4000800017f */
[----:B--2---:R-:W-:Y:S05]  /*33ce0*/  @!P0 NANOSLEEP.SYNCS 0x989680 ;  /* 0x009896800000895d */ /* 0x004fea0003900000 */
[----:B------:R-:W2:Y:S02]  /*33cf0*/  @!P0 SYNCS.PHASECHK.TRANS64 P0, [R10+URZ], R11 ;  /* 0x0000000b0a0085a7 */ /* 0x000ea4000800007f */
[----:B--2---:R-:W-:Y:S05]  /*33d00*/  @!P0 BRA `(.L_x_11096) ;  /* 0xfffffffc00f08947 */ /* 0x004fea000383ffff */
[----:B------:R-:W-:Y:S05]  /*33d10*/  BRA `(.L_x_11095) ;  /* 0xfffffcec00907947 */ /* 0x000fea000383ffff */
.L_x_11127:
[----:B-1----:R1:W2:Y:S02]  /*33d20*/  SYNCS.PHASECHK.TRANS64.TRYWAIT P2, [R0+URZ], R5 ;  /* 0x00000005000075a7 */ /* 0x0022a4000804017f */
[----:B--2---:R-:W-:Y:S05]  /*33d30*/  @!P2 NANOSLEEP.SYNCS 0x989680 ;  /* 0x009896800000a95d */ /* 0x004fea0003900000 */
[----:B------:R-:W2:Y:S02]  /*33d40*/  @!P2 SYNCS.PHASECHK.TRANS64 P2, [R0+URZ], R5 ;  /* 0x000000050000a5a7 */ /* 0x000ea4000804007f */
[----:B--2---:R-:W-:Y:S05]  /*33d50*/  @!P2 BRA `(.L_x_11127) ;  /* 0xfffffffc00f0a947 */ /* 0x004fea000383ffff */
[----:B------:R-:W-:Y:S05]  /*33d60*/  BRA `(.L_x_11126) ;  /* 0xfffffd5800807947 */ /* 0x000fea000383ffff */
.L_x_11134:
[----:B--2---:R2:W3:Y:S02]  /*33d70*/  SYNCS.PHASECHK.TRANS64.TRYWAIT P2, [R4+URZ], R5 ;  /* 0x00000005040075a7 */ /* 0x0044e4000804017f */
[----:B---3--:R-:W-:Y:S05]  /*33d80*/  @!P2 NANOSLEEP.SYNCS 0x989680 ;  /* 0x009896800000a95d */ /* 0x008fea0003900000 */
[----:B------:R-:W3:Y:S02]  /*33d90*/  @!P2 SYNCS.PHASECHK.TRANS64 P2, [R4+URZ], R5 ;  /* 0x000000050400a5a7 */ /* 0x000ee4000804007f */
[----:B---3--:R-:W-:Y:S05]  /*33da0*/  @!P2 BRA `(.L_x_11134) ;  /* 0xfffffffc00f0a947 */ /* 0x008fea000383ffff */
[----:B------:R-:W-:Y:S05]  /*33db0*/  BRA `(.L_x_11133) ;  /* 0xfffffd5c00a47947 */ /* 0x000fea000383ffff */
.L_x_11145:
[----:B-1----:R1:W2:Y:S02]  /*33dc0*/  SYNCS.PHASECHK.TRANS64.TRYWAIT P1, [R0+URZ], R7 ;  /* 0x00000007000075a7 */ /* 0x0022a4000802017f */
[----:B--2---:R-:W-:Y:S05]  /*33dd0*/  @!P1 NANOSLEEP.SYNCS 0x989680 ;  /* 0x009896800000995d */ /* 0x004fea0003900000 */
[----:B------:R-:W2:Y:S02]  /*33de0*/  @!P1 SYNCS.PHASECHK.TRANS64 P1, [R0+URZ], R7 ;  /* 0x00000007000095a7 */ /* 0x000ea4000802007f */
[----:B--2---:R-:W-:Y:S05]  /*33df0*/  @!P1 BRA `(.L_x_11145) ;  /* 0xfffffffc00f09947 */ /* 0x004fea000383ffff */
[----:B------:R-:W-:Y:S05]  /*33e00*/  BRA `(.L_x_11144) ;  /* 0xfffffec400987947 */ /* 0x000fea000383ffff */
.L_x_11152:
[----:B--2---:R2:W3:Y:S02]  /*33e10*/  SYNCS.PHASECHK.TRANS64.TRYWAIT P1, [R2+URZ], R3 ;  /* 0x00000003020075a7 */ /* 0x0044e4000802017f */
[----:B---3--:R-:W-:Y:S05]  /*33e20*/  @!P1 NANOSLEEP.SYNCS 0x989680 ;  /* 0x009896800000995d */ /* 0x008fea0003900000 */
[----:B------:R-:W3:Y:S02]  /*33e30*/  @!P1 SYNCS.PHASECHK.TRANS64 P1, [R2+URZ], R3 ;  /* 0x00000003020095a7 */ /* 0x000ee4000802007f */
[----:B---3--:R-:W-:Y:S05]  /*33e40*/  @!P1 BRA `(.L_x_11152) ;  /* 0xfffffffc00f09947 */ /* 0x008fea000383ffff */
[----:B------:R-:W-:Y:S05]  /*33e50*/  BRA `(.L_x_11151) ;  /* 0xfffffec800bc7947 */ /* 0x000fea000383ffff */
.L_x_11184:
[----:B------:R-:W-:Y:S02]  /*33e60*/  IMAD.MOV.U32 R13, RZ, RZ, R4 ;  /* 0x000000ffff0d7224 */ /* 0x000fe400078e0004 */
[----:B------:R-:W-:Y:S02]  /*33e70*/  IMAD.MOV.U32 R12, RZ, RZ, RZ ;  /* 0x000000ffff0c7224 */ /* 0x000fe400078e00ff */
[----:B------:R-:W-:Y:S02]  /*33e80*/  IMAD.MOV.U32 R11, RZ, RZ, 0x1f ;  /* 0x0000001fff0b7424 */ /* 0x000fe400078e00ff */
[----:B------:R-:W-:-:S07]  /*33e90*/  IMAD.MOV.U32 R15, RZ, RZ, -0x1 ;  /* 0xffffffffff0f7424 */ /* 0x000fce00078e00ff */
[----:B0-----:R-:W-:Y:S05]  /*33ea0*/  WARPSYNC.COLLECTIVE R15, `(.L_x_11267) ;  /* 0x000000000f087348 */ /* 0x001fea0003c00000 */
[----:B------:R1:W2:Y:S02]  /*33eb0*/  SHFL.IDX P6, R14, R13, R12, R11 ;  /* 0x0000000c0d0e7389 */ /* 0x0002a400000c000b */
[----:B012---:R-:W-:Y:S01]  /*33ec0*/  ENDCOLLECTIVE ;  /* 0x000000000000791b */ /* 0x007fe20003800000 */
.L_x_11267:
[----:B------:R-:W-:Y:S05]  /*33ed0*/  BRA `(.L_x_11268) ;  /* 0xffffffbc00a07947 */ /* 0x000fea000383ffff */
.L_x_11186:
[----:B------:R-:W-:Y:S01]  /*33ee0*/  BSSY B0, `(.L_x_11269) ;  /* 0x0000006000007945 */ /* 0x000fe20003800000 */
[----:B------:R-:W-:-:S07]  /*33ef0*/  IMAD.MOV.U32 R15, RZ, RZ, -0x1 ;  /* 0xffffffffff0f7424 */ /* 0x000fce00078e00ff */
[----:B01----:R-:W-:Y:S05]  /*33f00*/  WARPSYNC.COLLECTIVE R15, `(.L_x_11270) ;  /* 0x000000000f0c7348 */ /* 0x003fea0003c00000 */
[----:B------:R-:W-:Y:S02]  /*33f10*/  ELECT P6, UR62, PT ;  /* 0x00000000003e782f */ /* 0x000fe400038c0000 */
[----:B------:R-:W-:Y:S01]  /*33f20*/  MOV R14, UR62 ;  /* 0x0000003e000e7c02 */ /* 0x000fe20008000f00 */
[----:B01----:R-:W-:Y:S10]  /*33f30*/  ENDCOLLECTIVE ;  /* 0x000000000000791b */ /* 0x003ff40003800000 */
.L_x_11270:
[----:B------:R-:W-:Y:S05]  /*33f40*/  BSYNC B0 ;  /* 0x0000000000007941 */ /* 0x000fea0003800000 */
.L_x_11269:
[----:B------:R-:W-:Y:S05]  /*33f50*/  BRA `(.L_x_11271) ;  /* 0xffffffbc00a47947 */ /* 0x000fea000383ffff */
.L_x_11188:
[----:B--2---:R-:W-:-:S04]  /*33f60*/  IMAD.U32 R3, RZ, RZ, UR38 ;  /* 0x00000026ff037e24 */ /* 0x004fc8000f8e00ff */
[----:B------:R2:W3:Y:S03]  /*33f70*/  SYNCS.PHASECHK.TRANS64.TRYWAIT P0, [R3+URZ+0x32440], R0 ;  /* 0x03244000030075a7 */ /* 0x0004e6000800017f */
[----:B---3--:R-:W-:Y:S05]  /*33f80*/  @!P0 NANOSLEEP.SYNCS 0x989680 ;  /* 0x009896800000895d */ /* 0x008fea0003900000 */
[----:B------:R-:W3:Y:S02]  /*33f90*/  @!P0 SYNCS.PHASECHK.TRANS64 P0, [R3+URZ+0x32440], R0 ;  /* 0x03244000030085a7 */ /* 0x000ee4000800007f */
[----:B---3--:R-:W-:Y:S05]  /*33fa0*/  @!P0 BRA `(.L_x_11188) ;  /* 0xfffffffc00ec8947 */ /* 0x008fea000383ffff */
[----:B------:R-:W-:Y:S05]  /*33fb0*/  BRA `(.L_x_11272) ;  /* 0xffffffc000007947 */ /* 0x000fea000383ffff */
.L_x_11191:
[----:B------:R-:W-:Y:S01]  /*33fc0*/  IMAD.MOV.U32 R13, RZ, RZ, R3 ;  /* 0x000000ffff0d7224 */ /* 0x000fe200078e0003 */
[----:B------:R0:W-:Y:S01]  /*33fd0*/  STL [R1+0xa70], R16 ;  /* 0x000a701001007387 */ /* 0x0001e20000100800 */
[----:B------:R-:W-:Y:S02]  /*33fe0*/  IMAD.MOV.U32 R12, RZ, RZ, RZ ;  /* 0x000000ffff0c7224 */ /* 0x000fe400078e00ff */
[----:B------:R-:W-:Y:S02]  /*33ff0*/  IMAD.MOV.U32 R11, RZ, RZ, 0x181f ;  /* 0x0000181fff0b7424 */ /* 0x000fe400078e00ff */
[----:B------:R-:W-:-:S07]  /*34000*/  IMAD.MOV.U32 R15, RZ, RZ, -0x1 ;  /* 0xffffffffff0f7424 */ /* 0x000fce00078e00ff */
[----:B0-----:R-:W-:Y:S05]  /*34010*/  WARPSYNC.COLLECTIVE R15, `(.L_x_11273) ;  /* 0x000000000f087348 */ /* 0x001fea0003c00000 */
[----:B------:R1:W2:Y:S02]  /*34020*/  SHFL.IDX P6, R14, R13, R12, R11 ;  /* 0x0000000c0d0e7389 */ /* 0x0002a400000c000b */
[----:B012---:R-:W-:Y:S01]  /*34030*/  ENDCOLLECTIVE ;  /* 0x000000000000791b */ /* 0x007fe20003800000 */
.L_x_11273:
[----:B------:R-:W-:-:S05]  /*34040*/  VIADD R16, R6, UR39 ;  /* 0x0000002706107c36 */ /* 0x000fca0008000000 */
[----:B------:R0:W-:Y:S01]  /*34050*/  STL [R1+0x474], R16 ;  /* 0x0004741001007387 */ /* 0x0001e20000100800 */
[----:B------:R-:W-:Y:S02]  /*34060*/  IMAD.MOV.U32 R13, RZ, RZ, R0 ;  /* 0x000000ffff0d7224 */ /* 0x000fe400078e0000 */
[----:B------:R-:W-:-:S07]  /*34070*/  IMAD.MOV.U32 R4, RZ, RZ, R14 ;  /* 0x000000ffff047224 */ /* 0x000fce00078e000e */
[----:B0-----:R-:W-:Y:S05]  /*34080*/  WARPSYNC.COLLECTIVE R15, `(.L_x_11274) ;  /* 0x000000000f087348 */ /* 0x001fea0003c00000 */
[----:B------:R1:W2:Y:S02]  /*34090*/  SHFL.IDX P6, R14, R13, R12, R11 ;  /* 0x0000000c0d0e7389 */ /* 0x0002a400000c000b */
[----:B012---:R-:W-:Y:S01]  /*340a0*/  ENDCOLLECTIVE ;  /* 0x000000000000791b */ /* 0x007fe20003800000 */
.L_x_11274:
        /* <DEDUP_REMOVED lines=10> */
.L_x_11275:
        /* <DEDUP_REMOVED lines=10> */
.L_x_11276:
[----:B------:R-:W-:Y:S01]  /*341f0*/  @!PT LDS RZ, [RZ] ;  /* 0x00000000fffff984 */ /* 0x000fe20000000800 */
[----:B------:R-:W-:Y:S01]  /*34200*/  @!PT LDS RZ, [RZ] ;  /* 0x00000000fffff984 */ /* 0x000fe20000000800 */
[----:B------:R-:W-:Y:S01]  /*34210*/  @!PT LDS RZ, [RZ] ;  /* 0x00000000fffff984 */ /* 0x000fe20000000800 */
[----:B------:R0:W-:Y:S01]  /*34220*/  @!P1 LDGSTS.E.BYPASS.LTC128B.128 [R7+0x18400], desc[UR44][R4.64], !P0 ;  /* 0x1840000004079fae */ /* 0x0001e2000c101d6c */
[----:B------:R-:W-:Y:S02]  /*34230*/  IMAD.MOV.U32 R13, RZ, RZ, R3 ;  /* 0x000000ffff0d7224 */ /* 0x000fe400078e0003 */
[C---:B0-----:R-:W-:Y:S02]  /*34240*/  VIADD R5, R16.reuse, 0x10 ;  /* 0x0000001010057836 */ /* 0x041fe40000000000 */
[----:B------:R-:W-:Y:S02]  /*34250*/  IMAD.MOV.U32 R12, RZ, RZ, 0x2 ;  /* 0x00000002ff0c7424 */ /* 0x000fe400078e00ff */
[----:B------:R-:W-:Y:S01]  /*34260*/  VIADD R7, R16, 0x20 ;  /* 0x0000002010077836 */ /* 0x000fe20000000000 */
[----:B------:R-:W-:Y:S01]  /*34270*/  ISETP.GE.AND P2, PT, R5, R2, PT ;  /* 0x000000020500720c */ /* 0x000fe20003f46270 */
[----:B------:R0:W-:Y:S01]  /*34280*/  STL [R1+0x494], R5 ;  /* 0x0004940501007387 */ /* 0x0001e20000100800 */
[----:B------:R-:W-:-:S11]  /*34290*/  IMAD.MOV.U32 R6, RZ, RZ, R14 ;  /* 0x000000ffff067224 */ /* 0x000fd600078e000e */
[----:B0-----:R-:W-:Y:S05]  /*342a0*/  WARPSYNC.COLLECTIVE R15, `(.L_x_11277) ;  /* 0x000000000f087348 */ /* 0x001fea0003c00000 */
[----:B------:R1:W2:Y:S02]  /*342b0*/  SHFL.IDX P6, R14, R13, R12, R11 ;  /* 0x0000000c0d0e7389 */ /* 0x0002a400000c000b */
[----:B012---:R-:W-:Y:S01]  /*342c0*/  ENDCOLLECTIVE ;  /* 0x000000000000791b */ /* 0x007fe20003800000 */
.L_x_11277:
[----:B------:R0:W-:Y:S01]  /*342d0*/  STL [R1+0x4a0], R7 ;  /* 0x0004a00701007387 */ /* 0x0001e20000100800 */
[----:B------:R-:W-:Y:S02]  /*342e0*/  @!P2 LEA R4, P1, R10, R6, 0x1 ;  /* 0x000000060a04a211 */ /* 0x000fe400078208ff */
[----:B------:R-:W-:-:S03]  /*342f0*/  @!P2 LEA R6, R9, UR38, 0x1 ;  /* 0x000000260906ac11 */ /* 0x000fc6000f8e08ff */
[----:B------:R-:W-:Y:S01]  /*34300*/  @!P2 IMAD.X R5, RZ, RZ, R8, P1 ;  /* 0x000000ffff05a224 */ /* 0x000fe200008e0608 */
[----:B------:R-:W-:Y:S01]  /*34310*/  ISETP.GE.AND P1, PT, R7, R2, PT ;  /* 0x000000020700720c */ /* 0x000fe20003f26270 */
[----:B------:R-:W-:Y:S02]  /*34320*/  IMAD.MOV.U32 R13, RZ, RZ, R0 ;  /* 0x000000ffff0d7224 */ /* 0x000fe400078e0000 */
[----:B0-----:R-:W-:Y:S01]  /*34330*/  VIADD R7, R16, 0x30 ;  /* 0x0000003010077836 */ /* 0x001fe20000000000 */
[----:B------:R-:W-:Y:S01]  /*34340*/  @!PT LDS RZ, [RZ] ;  /* 0x00000000fffff984 */ /* 0x000fe20000000800 */
[----:B------:R-:W-:Y:S01]  /*34350*/  @!PT LDS RZ, [RZ] ;  /* 0x00000000fffff984 */ /* 0x000fe20000000800 */
[----:B------:R-:W-:Y:S01]  /*34360*/  @!PT LDS RZ, [RZ] ;  /* 0x00000000fffff984 */ /* 0x000fe20000000800 */
[----:B------:R0:W-:Y:S04]  /*34370*/  @!P2 LDGSTS.E.BYPASS.LTC128B.128 [R6+0x18c00], desc[UR44][R4.64], !P0 ;  /* 0x18c000000406afae */ /* 0x0001e8000c101d6c */
[----:B------:R1:W-:Y:S01]  /*34380*/  STL [R1+0x4a4], R7 ;  /* 0x0004a40701007387 */ /* 0x0003e20000100800 */
[----:B0-----:R-:W-:-:S04]  /*34390*/  IMAD.MOV.U32 R4, RZ, RZ, R14 ;  /* 0x000000ffff047224 */ /* 0x001fc800078e000e */
[----:B------:R-:W-:-:S07]  /*343a0*/  @!P1 LEA R6, R9, UR38, 0x1 ;  /* 0x0000002609069c11 */ /* 0x000fce000f8e08ff */
[----:B-1----:R-:W-:Y:S05]  /*343b0*/  WARPSYNC.COLLECTIVE R15, `(.L_x_11278) ;  /* 0x000000000f087348 */ /* 0x002fea0003c00000 */
[----:B------:R0:W2:Y:S02]  /*343c0*/  SHFL.IDX P6, R14, R13, R12, R11 ;  /* 0x0000000c0d0e7389 */ /* 0x0000a400000c000b */
[----:B012---:R-:W-:Y:S01]  /*343d0*/  ENDCOLLECTIVE ;  /* 0x000000000000791b */ /* 0x007fe20003800000 */
.L_x_11278:
[----:B------:R-:W-:Y:S02]  /*343e0*/  IMAD.MOV.U32 R13, RZ, RZ, R3 ;  /* 0x000000ffff0d7224 */ /* 0x000fe400078e0003 */
[----:B------:R-:W-:Y:S02]  /*343f0*/  IMAD.MOV.U32 R12, RZ, RZ, 0x3 ;  /* 0x00000003ff0c7424 */ /* 0x000fe400078e00ff */
[----:B------:R-:W-:-:S07]  /*34400*/  IMAD.MOV.U32 R5, RZ, RZ, R14 ;  /* 0x000000ffff057224 */ /* 0x000fce00078e000e */
[----:B------:R-:W-:Y:S05]  /*34410*/  WARPSYNC.COLLECTIVE R15, `(.L_x_11279) ;  /* 0x000000000f087348 */ /* 0x000fea0003c00000 */
[----:B------:R0:W1:Y:S02]  /*34420*/  SHFL.IDX P6, R14, R13, R12, R11 ;  /* 0x0000000c0d0e7389 */ /* 0x00006400000c000b */
[----:B01----:R-:W-:Y:S01]  /*34430*/  ENDCOLLECTIVE ;  /* 0x000000000000791b */ /* 0x003fe20003800000 */
.L_x_11279:
        /* <DEDUP_REMOVED lines=17> */
.L_x_11280:
[----:B------:R-:W-:Y:S01]  /*34550*/  @!P1 LEA R6, R9, UR38, 0x1 ;  /* 0x0000002609069c11 */ /* 0x000fe2000f8e08ff */
[----:B------:R-:W-:Y:S02]  /*34560*/  IMAD.MOV.U32 R13, RZ, RZ, R3 ;  /* 0x000000ffff0d7224 */ /* 0x000fe400078e0003 */
[----:B------:R-:W-:Y:S02]  /*34570*/  IMAD.MOV.U32 R12, RZ, RZ, 0x4 ;  /* 0x00000004ff0c7424 */ /* 0x000fe400078e00ff */
[----:B------:R-:W-:-:S07]  /*34580*/  IMAD.MOV.U32 R5, RZ, RZ, R14 ;  /* 0x000000ffff057224 */ /* 0x000fce00078e000e */
[----:B------:R-:W-:Y:S05]  /*34590*/  WARPSYNC.COLLECTIVE R15, `(.L_x_11281) ;  /* 0x000000000f087348 */ /* 0x000fea0003c00000 */
[----:B------:R0:W1:Y:S02]  /*345a0*/  SHFL.IDX P6, R14, R13, R12, R11 ;  /* 0x0000000c0d0e7389 */ /* 0x00006400000c000b */
[----:B01----:R-:W-:Y:S01]  /*345b0*/  ENDCOLLECTIVE ;  /* 0x000000000000791b */ /* 0x003fe20003800000 */
.L_x_11281:
        /* <DEDUP_REMOVED lines=17> */
.L_x_11282:
[----:B------:R-:W-:Y:S02]  /*346d0*/  IMAD.MOV.U32 R13, RZ, RZ, R3 ;  /* 0x000000ffff0d7224 */ /* 0x000fe400078e0003 */
[----:B------:R-:W-:Y:S02]  /*346e0*/  IMAD.MOV.U32 R12, RZ, RZ, 0x5 ;  /* 0x00000005ff0c7424 */ /* 0x000fe400078e00ff */
[----:B------:R-:W-:-:S07]  /*346f0*/  IMAD.MOV.U32 R4, RZ, RZ, R14 ;  /* 0x000000ffff047224 */ /* 0x000fce00078e000e */
[----:B------:R-:W-:Y:S05]  /*34700*/  WARPSYNC.COLLECTIVE R15, `(.L_x_11283) ;  /* 0x000000000f087348 */ /* 0x000fea0003c00000 */
[----:B------:R0:W1:Y:S02]  /*34710*/  SHFL.IDX P6, R14, R13, R12, R11 ;  /* 0x0000000c0d0e7389 */ /* 0x00006400000c000b */
[----:B01----:R-:W-:Y:S01]  /*34720*/  ENDCOLLECTIVE ;  /* 0x000000000000791b */ /* 0x003fe20003800000 */
.L_x_11283:
[----:B------:R-:W-:-:S05]  /*34730*/  @!P1 LEA R5, P2, R10, R4, 0x1 ;  /* 0x000000040a059211 */ /* 0x000fca00078408ff */
[----:B------:R-:W-:Y:S01]  /*34740*/  @!P1 IMAD.X R4, RZ, RZ, R6, P2 ;  /* 0x000000ffff049224 */ /* 0x000fe200010e0606 */
[----:B------:R-:W-:-:S04]  /*34750*/  @!P1 LEA R6, R9, UR38, 0x1 ;  /* 0x0000002609069c11 */ /* 0x000fc8000f8e08ff */
        /* <DEDUP_REMOVED lines=10> */
[----:B------:R1:W5:Y:S02]  /*34800*/  LDL.LU R16, [R1+0xa70] ;  /* 0x000a700001107983 */ /* 0x0003640000300800 */
[----:B01----:R-:W-:-:S08]  /*34810*/  IMAD.MOV.U32 R6, RZ, RZ, R14 ;  /* 0x000000ffff067224 */ /* 0x003fd000078e000e */
[----:B-----5:R-:W-:Y:S05]  /*34820*/  WARPSYNC.COLLECTIVE R15, `(.L_x_11284) ;  /* 0x000000000f087348 */ /* 0x020fea0003c00000 */
[----:B------:R0:W1:Y:S02]  /*34830*/  SHFL.IDX P6, R14, R13, R12, R11 ;  /* 0x0000000c0d0e7389 */ /* 0x00006400000c000b */
[----:B01---5:R-:W-:Y:S01]  /*34840*/  ENDCOLLECTIVE ;  /* 0x000000000000791b */ /* 0x023fe20003800000 */
.L_x_11284:
[----:B------:R-:W-:Y:S02]  /*34850*/  IMAD.MOV.U32 R13, RZ, RZ, R3 ;  /* 0x000000ffff0d7224 */ /* 0x000fe400078e0003 */
[----:B------:R-:W-:Y:S02]  /*34860*/  IMAD.MOV.U32 R12, RZ, RZ, 0x6 ;  /* 0x00000006ff0c7424 */ /* 0x000fe400078e00ff */
[----:B------:R-:W-:-:S07]  /*34870*/  IMAD.MOV.U32 R4, RZ, RZ, R14 ;  /* 0x000000ffff047224 */ /* 0x000fce00078e000e */
[----:B------:R-:W-:Y:S05]  /*34880*/  WARPSYNC.COLLECTIVE R15, `(.L_x_11285) ;  /* 0x000000000f087348 */ /* 0x000fea0003c00000 */
[----:B------:R0:W1:Y:S02]  /*34890*/  SHFL.IDX P6, R14, R13, R12, R11 ;  /* 0x0000000c0d0e7389 */ /* 0x00006400000c000b */
[----:B01----:R-:W-:Y:S01]  /*348a0*/  ENDCOLLECTIVE ;  /* 0x000000000000791b */ /* 0x003fe20003800000 */
.L_x_11285:
        /* <DEDUP_REMOVED lines=15> */
.L_x_11286:
[----:B------:R-:W-:Y:S01]  /*349a0*/  ISETP.GE.AND P1, PT, R7, R2, PT ;  /* 0x000000020700720c */ /* 0x000fe20003f26270 */
[----:B------:R-:W-:Y:S02]  /*349b0*/  IMAD.MOV.U32 R13, RZ, RZ, R3 ;  /* 0x000000ffff0d7224 */ /* 0x000fe400078e0003 */
[----:B------:R-:W-:Y:S02]  /*349c0*/  IMAD.MOV.U32 R12, RZ, RZ, 0x7 ;  /* 0x00000007ff0c7424 */ /* 0x000fe400078e00ff */
[----:B------:R-:W-:-:S08]  /*349d0*/  IMAD.MOV.U32 R4, RZ, RZ, R14 ;  /* 0x000000ffff047224 */ /* 0x000fd000078e000e */
[----:B------:R-:W-:Y:S05]  /*349e0*/  WARPSYNC.COLLECTIVE R15, `(.L_x_11287) ;  /* 0x000000000f087348 */ /* 0x000fea0003c00000 */
[----:B------:R0:W1:Y:S02]  /*349f0*/  SHFL.IDX P6, R14, R13, R12, R11 ;  /* 0x0000000c0d0e7389 */ /* 0x00006400000c000b */
[----:B01----:R-:W-:Y:S01]  /*34a00*/  ENDCOLLECTIVE ;  /* 0x000000000000791b */ /* 0x003fe20003800000 */
.L_x_11287:
[----:B------:R-:W-:-:S05]  /*34a10*/  @!P1 LEA R5, P2, R10, R4, 0x1 ;  /* 0x000000040a059211 */ /* 0x000fca00078408ff */
[----:B------:R-:W-:-:S05]  /*34a20*/  @!P1 IMAD.X R4, RZ, RZ, R6, P2 ;  /* 0x000000ffff049224 */ /* 0x000fca00010e0606 */
[----:B------:R-:W-:Y:S01]  /*34a30*/  @!P1 LOP3.LUT R5, R5, R4, RZ, 0x3c, !PT ;  /* 0x0000000405059212 */ /* 0x000fe200078e3cff */
[----:B------:R-:W-:-:S03]  /*34a40*/  IMAD.MOV.U32 R13, RZ, RZ, R0 ;  /* 0x000000ffff0d7224 */ /* 0x000fc600078e0000 */
[----:B------:R-:W-:Y:S02]  /*34a50*/  @!P1 LOP3.LUT R4, R5, R4, RZ, 0x3c, !PT ;  /* 0x0000000405049212 */ /* 0x000fe400078e3cff */
[----:B------:R-:W-:Y:S02]  /*34a60*/  @!P1 LEA R6, R9, UR38, 0x1 ;  /* 0x0000002609069c11 */ /* 0x000fe4000f8e08ff */
[----:B------:R-:W-:Y:S01]  /*34a70*/  @!P1 LOP3.LUT R5, R5, R4, RZ, 0x3c, !PT ;  /* 0x0000000405059212 */ /* 0x000fe200078e3cff */
[----:B------:R-:W-:-:S07]  /*34a80*/  IMAD.MOV.U32 R3, RZ, RZ, R14 ;  /* 0x000000ffff037224 */ /* 0x000fce00078e000e */
[----:B------:R-:W-:Y:S05]  /*34a90*/  WARPSYNC.COLLECTIVE R15, `(.L_x_11288) ;  /* 0x000000000f087348 */ /* 0x000fea0003c00000 */
[----:B------:R0:W1:Y:S02]  /*34aa0*/  SHFL.IDX P6, R14, R13, R12, R11 ;  /* 0x0000000c0d0e7389 */ /* 0x00006400000c000b */
[----:B01----:R-:W-:Y:S01]  /*34ab0*/  ENDCOLLECTIVE ;  /* 0x000000000000791b */ /* 0x003fe20003800000 */
.L_x_11288:
[----:B------:R0:W-:Y:S04]  /*34ac0*/  STL [R1+0x4b0], R7 ;  /* 0x0004b00701007387 */ /* 0x0001e80000100800 */
[----:B------:R-:W-:Y:S01]  /*34ad0*/  @!PT LDS RZ, [RZ] ;  /* 0x00000000fffff984 */ /* 0x000fe20000000800 */
[----:B------:R-:W-:Y:S01]  /*34ae0*/  @!PT LDS RZ, [RZ] ;  /* 0x00000000fffff984 */ /* 0x000fe20000000800 */
[----:B------:R-:W-:Y:S01]  /*34af0*/  @!PT LDS RZ, [RZ] ;  /* 0x00000000fffff984 */ /* 0x000fe20000000800 */
[----:B------:R0:W-:Y:S01]  /*34b00*/  @!P1 LDGSTS.E.BYPASS.LTC128B.128 [R6+0x1b400], desc[UR44][R4.64], !P0 ;  /* 0x1b40000004069fae */ /* 0x0001e2000c101d6c */
[----:B------:R-:W-:Y:S01]  /*34b10*/  IMAD.MOV.U32 R0, RZ, RZ, R14 ;  /* 0x000000ffff007224 */ /* 0x000fe200078e000e */
[----:B------:R-:W-:Y:S06]  /*34b20*/  BRA `(.L_x_11289) ;  /* 0xffffffc0000c7947 */ /* 0x000fec000383ffff */
.L_x_11193:
        /* <DEDUP_REMOVED lines=8> */
.L_x_11291:
[----:B------:R-:W-:Y:S05]  /*34bb0*/  BSYNC B0 ;  /* 0x0000000000007941 */ /* 0x000fea0003800000 */
.L_x_11290:
[----:B------:R-:W0:Y:S01]  /*34bc0*/  S2R R7, SR_TID.X ;  /* 0x0000000000077919 */ /* 0x000e220000002100 */
[----:B------:R-:W1:Y:S01]  /*34bd0*/  S2R R3, SR_TID.X ;  /* 0x0000000000037919 */ /* 0x000e620000002100 */
[----:B------:R-:W-:Y:S02]  /*34be0*/  IMAD.MOV.U32 R13, RZ, RZ, R5 ;  /* 0x000000ffff0d7224 */ /* 0x000fe400078e0005 */
[----:B------:R-:W-:Y:S02]  /*34bf0*/  IMAD.MOV.U32 R12, RZ, RZ, RZ ;  /* 0x000000ffff0c7224 */ /* 0x000fe400078e00ff */
[----:B------:R-:W-:Y:S02]  /*34c00*/  IMAD.MOV.U32 R11, RZ, RZ, 0x181f ;  /* 0x0000181fff0b7424 */ /* 0x000fe400078e00ff */
[----:B------:R-:W-:Y:S02]  /*34c10*/  IMAD.MOV.U32 R15, RZ, RZ, -0x1 ;  /* 0xffffffffff0f7424 */ /* 0x000fe400078e00ff */
[----:B------:R-:W-:-:S07]  /*34c20*/  IMAD.MOV.U32 R2, RZ, RZ, R14 ;  /* 0x000000ffff027224 */ /* 0x000fce00078e000e */
[----:B01----:R-:W-:Y:S05]  /*34c30*/  WARPSYNC.COLLECTIVE R15, `(.L_x_11292) ;  /* 0x000000000f087348 */ /* 0x003fea0003c00000 */
[----:B------:R2:W3:Y:S02]  /*34c40*/  SHFL.IDX P6, R14, R13, R12, R11 ;  /* 0x0000000c0d0e7389 */ /* 0x0004e400000c000b */
[----:B0123--:R-:W-:Y:S01]  /*34c50*/  ENDCOLLECTIVE ;  /* 0x000000000000791b */ /* 0x00ffe20003800000 */
.L_x_11292:
[----:B------:R-:W-:Y:S01]  /*34c60*/  ULDC UR4, c[0x0][0x288] ;  /* 0x0000a20000047ab9 */ /* 0x000fe20000000800 */
[----:B------:R-:W2:Y:S01]  /*34c70*/  LDL.LU R13, [R1+0x4a0] ;  /* 0x0004a000010d7983 */ /* 0x000ea20000300800 */
[----:B------:R-:W-:-:S03]  /*34c80*/  LOP3.LUT R7, R7, 0x7f, RZ, 0xc0, !PT ;  /* 0x0000007f07077812 */ /* 0x000fc600078ec0ff */
[----:B------:R-:W3:Y:S02]  /*34c90*/  LDL.LU R12, [R1+0x4a4] ;  /* 0x0004a400010c7983 */ /* 0x000ee40000300800 */
[----:B------:R-:W-:Y:S02]  /*34ca0*/  IMAD.SHL.U32 R9, R7, 0x8, RZ ;  /* 0x0000000807097824 */ /* 0x000fe400078e00ff */
[----:B------:R-:W4:Y:S01]  /*34cb0*/  LDL.LU R11, [R1+0x4a8] ;  /* 0x0004a800010b7983 */ /* 0x000f220000300800 */
[----:B------:R-:W-:-:S03]  /*34cc0*/  IMAD.SHL.U32 R7, R3, 0x8, RZ ;  /* 0x0000000803077824 */ /* 0x000fc600078e00ff */
[----:B------:R-:W4:Y:S02]  /*34cd0*/  LDL.LU R15, [R1+0x4ac] ;  /* 0x0004ac00010f7983 */ /* 0x000f240000300800 */
[----:B------:R-:W-:-:S04]  /*34ce0*/  LOP3.LUT R7, R7, 0x1f8, RZ, 0xc0, !PT ;  /* 0x000001f807077812 */ /* 0x000fc800078ec0ff */
[----:B------:R-:W-:Y:S01]  /*34cf0*/  LOP3.LUT R7, R7, 0x38, R3, 0x78, !PT ;  /* 0x0000003807077812 */ /* 0x000fe200078e7803 */
[----:B------:R-:W-:Y:S02]  /*34d00*/  IMAD.MOV.U32 R3, RZ, RZ, R14 ;  /* 0x000000ffff037224 */ /* 0x000fe400078e000e */
[----:B------:R-:W3:Y:S01]  /*34d10*/  LDL.LU R14, [R1+0x494] ;  /* 0x00049400010e7983 */ /* 0x000ee20000300800 */
[----:B------:R-:W-:Y:S01]  /*34d20*/  IMAD R0, R6, UR4, RZ ;  /* 0x0000000406007c24 */ /* 0x000fe2000f8e02ff */
[----:B------:R-:W-:Y:S02]  /*34d30*/  LOP3.LUT R7, R7, 0x200, R9, 0xf8, !PT ;  /* 0x0000020007077812 */ /* 0x000fe400078ef809 */
[----:B------:R-:W4:Y:S04]  /*34d40*/  LDL.LU R6, [R1+0x474] ;  /* 0x0004740001067983 */ /* 0x000f280000300800 */
[----:B------:R0:W5:Y:S01]  /*34d50*/  LDL.LU R9, [R1+0x4b0] ;  /* 0x0004b00001097983 */ /* 0x0001620000300800 */
[----:B------:R-:W-:-:S02]  /*34d60*/  LOP3.LUT R17, R17, 0xffffffbf, RZ, 0xc0, !PT ;  /* 0xffffffbf11117812 */ /* 0x000fc400078ec0ff */
[-C--:B--2---:R-:W-:Y:S02]  /*34d70*/  ISETP.GE.AND P5, PT, R13, R0.reuse, PT ;  /* 0x000000000d00720c */ /* 0x084fe40003fa6270 */
[----:B---3--:R-:W-:-:S13]  /*34d80*/  ISETP.GE.AND P6, PT, R14, R0, PT ;  /* 0x000000000e00720c */ /* 0x008fda0003fc6270 */
[----:B------:R-:W-:Y:S02]  /*34d90*/  @P6 LOP3.LUT R17, R17, 0x40, RZ, 0xfc, !PT ;  /* 0x0000004011116812 */ /* 0x000fe400078efcff */
[----:B------:R-:W-:Y:S02]  /*34da0*/  ISETP.GE.AND P6, PT, R12, R0, PT ;  /* 0x000000000c00720c */ /* 0x000fe40003fc6270 */
[----:B------:R-:W-:-:S04]  /*34db0*/  LOP3.LUT R17, R17, 0xffffffdf, RZ, 0xc0, !PT ;  /* 0xffffffdf11117812 */ /* 0x000fc800078ec0ff */
[----:B------:R-:W-:Y:S02]  /*34dc0*/  @P5 LOP3.LUT R17, R17, 0x20, RZ, 0xfc, !PT ;  /* 0x0000002011115812 */ /* 0x000fe400078efcff */
[----:B----4-:R-:W-:Y:S02]  /*34dd0*/  ISETP.GE.AND P5, PT, R11, R0, PT ;  /* 0x000000000b00720c */ /* 0x010fe40003fa6270 */
[----:B------:R-:W-:-:S04]  /*34de0*/  LOP3.LUT R17, R17, 0xffffffef, RZ, 0xc0, !PT ;  /* 0xffffffef11117812 */ /* 0x000fc800078ec0ff */
[----:B------:R-:W-:-:S04]  /*34df0*/  @P6 LOP3.LUT R17, R17, 0x10, RZ, 0xfc, !PT ;  /* 0x0000001011116812 */ /* 0x000fc800078efcff */
[----:B------:R-:W-:Y:S02]  /*34e00*/  LOP3.LUT R17, R17, 0xfffffff7, RZ, 0xc0, !PT ;  /* 0xfffffff711117812 */ /* 0x000fe400078ec0ff */
[-C--:B------:R-:W-:Y:S02]  /*34e10*/  ISETP.GE.AND P6, PT, R15, R0.reuse, PT ;  /* 0x000000000f00720c */ /* 0x080fe40003fc6270 */
[----:B------:R-:W-:Y:S02]  /*34e20*/  ISETP.GE.AND P4, PT, R6, R0, PT ;  /* 0x000000000600720c */ /* 0x000fe40003f86270 */
[----:B------:R-:W-:-:S04]  /*34e30*/  @P5 LOP3.LUT R17, R17, 0x8, RZ, 0xfc, !PT ;  /* 0x0000000811115812 */ /* 0x000fc800078efcff */
[----:B------:R-:W-:-:S04]  /*34e40*/  LOP3.LUT R17, R17, 0xffdfffff, RZ, 0xc0, !PT ;  /* 0xffdfffff11117812 */ /* 0x000fc800078ec0ff */
[----:B------:R-:W-:-:S04]  /*34e50*/  LOP3.LUT R17, R17, 0xfffffffb, RZ, 0xc0, !PT ;  /* 0xfffffffb11117812 */ /* 0x000fc800078ec0ff */
[----:B------:R-:W-:Y:S02]  /*34e60*/  @P6 LOP3.LUT R17, R17, 0x4, RZ, 0xfc, !PT ;  /* 0x0000000411116812 */ /* 0x000fe400078efcff */
[----:B------:R-:W-:Y:S01]  /*34e70*/  @!P4 LEA R3, P6, R10, R3, 0x1 ;  /* 0x000000030a03c211 */ /* 0x000fe200078c08ff */
[----:B------:R-:W-:Y:S02]  /*34e80*/  IMAD.MOV.U32 R13, RZ, RZ, R4 ;  /* 0x000000ffff0d7224 */ /* 0x000fe400078e0004 */
[----:B------:R-:W-:Y:S02]  /*34e90*/  IMAD.MOV.U32 R12, RZ, RZ, 0x1 ;  /* 0x00000001ff0c7424 */ /* 0x000fe400078e00ff */
[----:B------:R-:W-:Y:S02]  /*34ea0*/  IMAD.MOV.U32 R11, RZ, RZ, 0x181f ;  /* 0x0000181fff0b7424 */ /* 0x000fe400078e00ff */
[----:B------:R-:W-:Y:S02]  /*34eb0*/  IMAD.MOV.U32 R15, RZ, RZ, -0x1 ;  /* 0xffffffffff0f7424 */ /* 0x000fe400078e00ff */
[----:B0-----:R-:W-:-:S07]  /*34ec0*/  @!P4 IMAD.X R2, RZ, RZ, R2, P6 ;  /* 0x000000ffff02c224 */ /* 0x001fce00030e0602 */
[----:B-----5:R-:W-:Y:S05]  /*34ed0*/  WARPSYNC.COLLECTIVE R15, `(.L_x_11293) ;  /* 0x000000000f087348 */ /* 0x020fea0003c00000 */
[----:B------:R0:W1:Y:S02]  /*34ee0*/  SHFL.IDX P6, R14, R13, R12, R11 ;  /* 0x0000000c0d0e7389 */ /* 0x00006400000c000b */
[----:B01---5:R-:W-:Y:S01]  /*34ef0*/  ENDCOLLECTIVE ;  /* 0x000000000000791b */ /* 0x023fe20003800000 */
.L_x_11293:
[----:B------:R-:W-:Y:S02]  /*34f00*/  ISETP.GE.AND P5, PT, R9, R0, PT ;  /* 0x000000000900720c */ /* 0x000fe40003fa6270 */
[----:B------:R-:W-:Y:S01]  /*34f10*/  @!P4 LOP3.LUT R3, R3, R2, RZ, 0x3c, !PT ;  /* 0x000000020303c212 */ /* 0x000fe200078e3cff */
[----:B------:R-:W-:-:S03]  /*34f20*/  IMAD.MOV.U32 R13, RZ, RZ, R5 ;  /* 0x000000ffff0d7224 */ /* 0x000fc600078e0005 */
[----:B------:R-:W-:Y:S01]  /*34f30*/  @!P4 LOP3.LUT R2, R3, R2, RZ, 0x3c, !PT ;  /* 0x000000020302c212 */ /* 0x000fe200078e3cff */
[----:B------:R-:W-:-:S07]  /*34f40*/  IMAD.MOV.U32 R6, RZ, RZ, R14 ;  /* 0x000000ffff067224 */ /* 0x000fce00078e000e */
[----:B------:R-:W-:Y:S05]  /*34f50*/  WARPSYNC.COLLECTIVE R15, `(.L_x_11294) ;  /* 0x000000000f087348 */ /* 0x000fea0003c00000 */
[----:B------:R0:W1:Y:S02]  /*34f60*/  SHFL.IDX P6, R14, R13, R12, R11 ;  /* 0x0000000c0d0e7389 */ /* 0x00006400000c000b */
[----:B01----:R-:W-:Y:S01]  /*34f70*/  ENDCOLLECTIVE ;  /* 0x000000000000791b */ /* 0x003fe20003800000 */
.L_x_11294:
[----:B------:R-:W-:Y:S02]  /*34f80*/  @!P4 LEA R9, R7, UR38, 0x1 ;  /* 0x000000260709cc11 */ /* 0x000fe4000f8e08ff */
[----:B------:R-:W-:Y:S02]  /*34f90*/  @!P4 LOP3.LUT R3, R3, R2, RZ, 0x3c, !PT ;  /* 0x000000020303c212 */ /* 0x000fe400078e3cff */
[----:B------:R-:W-:-:S03]  /*34fa0*/  @P5 LOP3.LUT R17, R17, 0x200000, RZ, 0xfc, !PT ;  /* 0x0020000011115812 */ /* 0x000fc600078efcff */
[----:B------:R-:W-:Y:S01]  /*34fb0*/  @!PT LDS RZ, [RZ] ;  /* 0x00000000fffff984 */ /* 0x000fe20000000800 */
[----:B------:R-:W-:Y:S01]  /*34fc0*/  @!PT LDS RZ, [RZ] ;  /* 0x00000000fffff984 */ /* 0x000fe20000000800 */
[----:B------:R-:W-:Y:S01]  /*34fd0*/  @!PT LDS RZ, [RZ] ;  /* 0x00000000fffff984 */ /* 0x000fe20000000800 */
[----:B------:R-:W-:Y:S04]  /*34fe0*/  @!P4 LDGSTS.E.BYPASS.LTC128B.128 [R9+0x22400], desc[UR44][R2.64], !P3 ;  /* 0x224000000209cfae */ /* 0x000fe8000d901d6c */
[----:B------:R-:W-:Y:S04]  /*34ff0*/  @!P4 LDGSTS.E.BYPASS.LTC128B.128 [R9+0x26400], desc[UR44][R2.64+0x80], !P0 ;  /* 0x264000800209cfae */ /* 0x000fe8000c101d6c */
[----:B------:R-:W-:Y:S04]  /*35000*/  @!P4 LDGSTS.E.BYPASS.LTC128B.128 [R9+0x2a400], desc[UR44][R2.64+0x100], !P1 ;  /* 0x2a4001000209cfae */ /* 0x000fe8000c901d6c */
[----:B------:R0:W-:Y:S01]  /*35010*/  @!P4 LDGSTS.E.BYPASS.LTC128B.128 [R9+0x2e400], desc[UR44][R2.64+0x180], !P2 ;  /* 0x2e4001800209cfae */ /* 0x0001e2000d101d6c */
[----:B------:R-:W-:Y:S01]  /*35020*/  LOP3.LUT P4, RZ, R17, 0x40, RZ, 0xc0, !PT ;  /* 0x0000004011ff7812 */ /* 0x000fe2000788c0ff */
[----:B0-----:R-:W-:-:S12]  /*35030*/  IMAD.MOV.U32 R2, RZ, RZ, R14 ;  /* 0x000000ffff027224 */ /* 0x001fd800078e000e */
[----:B------:R-:W-:Y:S01]  /*35040*/  @!P4 LEA R2, P6, R10, R2, 0x1 ;  /* 0x000000020a02c211 */ /* 0x000fe200078c08ff */
[----:B------:R-:W-:Y:S02]  /*35050*/  IMAD.MOV.U32 R13, RZ, RZ, R4 ;  /* 0x000000ffff0d7224 */ /* 0x000fe400078e0004 */
[----:B------:R-:W-:Y:S02]  /*35060*/  IMAD.MOV.U32 R12, RZ, RZ, 0x2 ;  /* 0x00000002ff0c7424 */ /* 0x000fe400078e00ff */
[----:B------:R-:W-:-:S08]  /*35070*/  @!P4 IMAD.X R3, RZ, RZ, R6, P6 ;  /* 0x000000ffff03c224 */ /* 0x000fd000030e0606 */
[----:B------:R-:W-:Y:S05]  /*35080*/  WARPSYNC.COLLECTIVE R15, `(.L_x_11295) ;  /* 0x000000000f087348 */ /* 0x000fea0003c00000 */
[----:B------:R0:W1:Y:S02]  /*35090*/  SHFL.IDX P6, R14, R13, R12, R11 ;  /* 0x0000000c0d0e7389 */ /* 0x00006400000c000b */
[----:B01----:R-:W-:Y:S01]  /*350a0*/  ENDCOLLECTIVE ;  /* 0x000000000000791b */ /* 0x003fe20003800000 */
.L_x_11295:
[----:B------:R-:W-:Y:S02]  /*350b0*/  IMAD.MOV.U32 R13, RZ, RZ, R5 ;  /* 0x000000ffff0d7224 */ /* 0x000fe400078e0005 */
[----:B------:R-:W-:-:S07]  /*350c0*/  IMAD.MOV.U32 R6, RZ, RZ, R14 ;  /* 0x000000ffff067224 */ /* 0x000fce00078e000e */
[----:B------:R-:W-:Y:S05]  /*350d0*/  WARPSYNC.COLLECTIVE R15, `(.L_x_11296) ;  /* 0x000000000f087348 */ /* 0x000fea0003c00000 */
[----:B------:R0:W1:Y:S02]  /*350e0*/  SHFL.IDX P6, R14, R13, R12, R11 ;  /* 0x0000000c0d0e7389 */ /* 0x00006400000c000b */
[----:B01----:R-:W-:Y:S01]  /*350f0*/  ENDCOLLECTIVE ;  /* 0x000000000000791b */ /* 0x003fe20003800000 */
.L_x_11296:
[----:B------:R-:W-:Y:S01]  /*35100*/  IMAD.MOV.U32 R9, RZ, RZ, R7 ;  /* 0x000000ffff097224 */ /* 0x000fe200078e0007 */
[----:B------:R-:W-:-:S04]  /*35110*/  LOP3.LUT P5, RZ, R17, 0x20, RZ, 0xc0, !PT ;  /* 0x0000002011ff7812 */ /* 0x000fc800078ac0ff */
[----:B------:R-:W-:-:S05]  /*35120*/  @!P4 LEA R7, R9, UR38, 0x1 ;  /* 0x000000260907cc11 */ /* 0x000fca000f8e08ff */
[----:B------:R-:W-:Y:S01]  /*35130*/  @!PT LDS RZ, [RZ] ;  /* 0x00000000fffff984 */ /* 0x000fe20000000800 */
[----:B------:R-:W-:Y:S01]  /*35140*/  @!PT LDS RZ, [RZ] ;  /* 0x00000000fffff984 */ /* 0x000fe20000000800 */
[----:B------:R-:W-:Y:S01]  /*35150*/  @!PT LDS RZ, [RZ] ;  /* 0x00000000fffff984 */ /* 0x000fe20000000800 */
[----:B------:R-:W-:Y:S04]  /*35160*/  @!P4 LDGSTS.E.BYPASS.LTC128B.128 [R7+0x22c00], desc[UR44][R2.64], !P3 ;  /* 0x22c000000207cfae */ /* 0x000fe8000d901d6c */
[----:B------:R-:W-:Y:S04]  /*35170*/  @!P4 LDGSTS.E.BYPASS.LTC128B.128 [R7+0x26c00], desc[UR44][R2.64+0x80], !P0 ;  /* 0x26c000800207cfae */ /* 0x000fe8000c101d6c */
[----:B------:R-:W-:Y:S04]  /*35180*/  @!P4 LDGSTS.E.BYPASS.LTC128B.128 [R7+0x2ac00], desc[UR44][R2.64+0x100], !P1 ;  /* 0x2ac001000207cfae */ /* 0x000fe8000c901d6c */
[----:B------:R0:W-:Y:S02]  /*35190*/  @!P4 LDGSTS.E.BYPASS.LTC128B.128 [R7+0x2ec00], desc[UR44][R2.64+0x180], !P2 ;  /* 0x2ec001800207cfae */ /* 0x0001e4000d101d6c */
[----:B0-----:R-:W-:-:S05]  /*351a0*/  IMAD.MOV.U32 R2, RZ, RZ, R14 ;  /* 0x000000ffff027224 */ /* 0x001fca00078e000e */
[----:B------:R-:W-:Y:S01]  /*351b0*/  @!P5 LEA R2, P6, R10, R2, 0x1 ;  /* 0x000000020a02d211 */ /* 0x000fe200078c08ff */
[----:B------:R-:W-:Y:S02]  /*351c0*/  IMAD.MOV.U32 R13, RZ, RZ, R4 ;  /* 0x000000ffff0d7224 */ /* 0x000fe400078e0004 */
[----:B------:R-:W-:Y:S02]  /*351d0*/  IMAD.MOV.U32 R12, RZ, RZ, 0x3 ;  /* 0x00000003ff0c7424 */ /* 0x000fe400078e00ff */
[----:B------:R-:W-:-:S08]  /*351e0*/  @!P5 IMAD.X R3, RZ, RZ, R6, P6 ;  /* 0x000000ffff03d224 */ /* 0x000fd000030e0606 */
[----:B------:R-:W-:Y:S05]  /*351f0*/  WARPSYNC.COLLECTIVE R15, `(.L_x_11297) ;  /* 0x000000000f087348 */ /* 0x000fea0003c00000 */
[----:B------:R0:W1:Y:S02]  /*35200*/  SHFL.IDX P6, R14, R13, R12, R11 ;  /* 0x0000000c0d0e7389 */ /* 0x00006400000c000b */
[----:B01----:R-:W-:Y:S01]  /*35210*/  ENDCOLLECTIVE ;  /* 0x000000000000791b */ /* 0x003fe20003800000 */
.L_x_11297:
[----:B------:R-:W-:Y:S02]  /*35220*/  IMAD.MOV.U32 R13, RZ, RZ, R5 ;  /* 0x000000ffff0d7224 */ /* 0x000fe400078e0005 */
[----:B------:R-:W-:-:S07]  /*35230*/  IMAD.MOV.U32 R6, RZ, RZ, R14 ;  /* 0x000000ffff067224 */ /* 0x000fce00078e000e */
[----:B------:R-:W-:Y:S05]  /*35240*/  WARPSYNC.COLLECTIVE R15, `(.L_x_11298) ;  /* 0x000000000f087348 */ /* 0x000fea0003c00000 */
[----:B------:R0:W1:Y:S02]  /*35250*/  SHFL.IDX P6, R14, R13, R12, R11 ;  /* 0x0000000c0d0e7389 */ /* 0x00006400000c000b */
[----:B01----:R-:W-:Y:S01]  /*35260*/  ENDCOLLECTIVE ;  /* 0x000000000000791b */ /* 0x003fe20003800000 */
.L_x_11298:
        /* <DEDUP_REMOVED lines=18> */
.L_x_11299:
[----:B------:R-:W-:Y:S02]  /*35390*/  IMAD.MOV.U32 R13, RZ, RZ, R5 ;  /* 0x000000ffff0d7224 */ /* 0x000fe400078e0005 */
[----:B------:R-:W-:-:S07]  /*353a0*/  IMAD.MOV.U32 R6, RZ, RZ, R14 ;  /* 0x000000ffff067224 */ /* 0x000fce00078e000e */
[----:B------:R-:W-:Y:S05]  /*353b0*/  WARPSYNC.COLLECTIVE R15, `(.L_x_11300) ;  /* 0x000000000f087348 */ /* 0x000fea0003c00000 */
[----:B------:R0:W1:Y:S02]  /*353c0*/  SHFL.IDX P6, R14, R13, R12, R11 ;  /* 0x0000000c0d0e7389 */ /* 0x00006400000c000b */
[----:B01----:R-:W-:Y:S01]  /*353d0*/  ENDCOLLECTIVE ;  /* 0x000000000000791b */ /* 0x003fe20003800000 */
.L_x_11300:
        /* <DEDUP_REMOVED lines=11> */
[----:B------:R-:W-:-:S05]  /*35490*/  @!P5 LEA R2, P6, R10, R2, 0x1 ;  /* 0x000000020a02d211 */ /* 0x000fca00078c08ff */
[----:B------:R-:W-:Y:S01]  /*354a0*/  @!P5 IMAD.X R3, RZ, RZ, R6, P6 ;  /* 0x000000ffff03d224 */ /* 0x000fe200030e0606 */
[----:B------:R-:W-:Y:S01]  /*354b0*/  LOP3.LUT P6, RZ, R17, 0x8, RZ, 0xc0, !PT ;  /* 0x0000000811ff7812 */ /* 0x000fe200078cc0ff */
[----:B------:R-:W-:Y:S02]  /*354c0*/  IMAD.MOV.U32 R7, RZ, RZ, R9 ;  /* 0x000000ffff077224 */ /* 0x000fe400078e0009 */
[----:B------:R-:W-:Y:S02]  /*354d0*/  IMAD.MOV.U32 R13, RZ, RZ, R4 ;  /* 0x000000ffff0d7224 */ /* 0x000fe400078e0004 */
[----:B------:R-:W-:-:S08]  /*354e0*/  IMAD.MOV.U32 R12, RZ, RZ, 0x5 ;  /* 0x00000005ff0c7424 */ /* 0x000fd000078e00ff */
[----:B------:R-:W-:-:S05]  /*354f0*/  @!P6 LEA R9, R7, UR38, 0x1 ;  /* 0x000000260709ec11 */ /* 0x000fca000f8e08ff */
[----:B------:R0:W-:Y:S04]  /*35500*/  @!P6 LDGSTS.E.BYPASS.LTC128B.128 [R9+0x24400], desc[UR44][R2.64], !P3 ;  /* 0x244000000209efae */ /* 0x0001e8000d901d6c */
[----:B------:R0:W-:Y:S04]  /*35510*/  @!P6 LDGSTS.E.BYPASS.LTC128B.128 [R9+0x28400], desc[UR44][R2.64+0x80], !P0 ;  /* 0x284000800209efae */ /* 0x0001e8000c101d6c */
[----:B------:R0:W-:Y:S04]  /*35520*/  @!P6 LDGSTS.E.BYPASS.LTC128B.128 [R9+0x2c400], desc[UR44][R2.64+0x100], !P1 ;  /* 0x2c4001000209efae */ /* 0x0001e8000c901d6c */
[----:B------:R0:W-:Y:S02]  /*35530*/  @!P6 LDGSTS.E.BYPASS.LTC128B.128 [R9+0x30400], desc[UR44][R2.64+0x180], !P2 ;  /* 0x304001800209efae */ /* 0x0001e4000d101d6c */
[----:B0-----:R-:W-:Y:S05]  /*35540*/  WARPSYNC.COLLECTIVE R15, `(.L_x_11301) ;  /* 0x000000000f087348 */ /* 0x001fea0003c00000 */
[----:B------:R1:W2:Y:S02]  /*35550*/  SHFL.IDX P6, R14, R13, R12, R11 ;  /* 0x0000000c0d0e7389 */ /* 0x0002a400000c000b */
[----:B012---:R-:W-:Y:S01]  /*35560*/  ENDCOLLECTIVE ;  /* 0x000000000000791b */ /* 0x007fe20003800000 */
.L_x_11301:
[----:B------:R-:W-:Y:S02]  /*35570*/  IMAD.MOV.U32 R13, RZ, RZ, R5 ;  /* 0x000000ffff0d7224 */ /* 0x000fe400078e0005 */
[----:B------:R-:W-:-:S07]  /*35580*/  IMAD.MOV.U32 R6, RZ, RZ, R14 ;  /* 0x000000ffff067224 */ /* 0x000fce00078e000e */
[----:B------:R-:W-:Y:S05]  /*35590*/  WARPSYNC.COLLECTIVE R15, `(.L_x_11302) ;  /* 0x000000000f087348 */ /* 0x000fea0003c00000 */
[----:B------:R0:W1:Y:S02]  /*355a0*/  SHFL.IDX P6, R14, R13, R12, R11 ;  /* 0x0000000c0d0e7389 */ /* 0x00006400000c000b */
[----:B01----:R-:W-:Y:S01]  /*355b0*/  ENDCOLLECTIVE ;  /* 0x000000000000791b */ /* 0x003fe20003800000 */
.L_x_11302:
[----:B------:R-:W-:Y:S01]  /*355c0*/  LOP3.LUT P4, RZ, R17, 0x4, RZ, 0xc0, !PT ;  /* 0x0000000411ff7812 */ /* 0x000fe2000788c0ff */
[----:B------:R-:W-:-:S12]  /*355d0*/  IMAD.MOV.U32 R2, RZ, RZ, R14 ;  /* 0x000000ffff027224 */ /* 0x000fd800078e000e */
[----:B------:R-:W-:Y:S01]  /*355e0*/  @!P4 LEA R2, P6, R10, R2, 0x1 ;  /* 0x000000020a02c211 */ /* 0x000fe200078c08ff */
[----:B------:R-:W-:Y:S02]  /*355f0*/  IMAD.MOV.U32 R13, RZ, RZ, R4 ;  /* 0x000000ffff0d7224 */ /* 0x000fe400078e0004 */
[----:B------:R-:W-:Y:S02]  /*35600*/  IMAD.MOV.U32 R12, RZ, RZ, 0x6 ;  /* 0x00000006ff0c7424 */ /* 0x000fe400078e00ff */
[----:B------:R-:W-:-:S08]  /*35610*/  @!P4 IMAD.X R3, RZ, RZ, R6, P6 ;  /* 0x000000ffff03c224 */ /* 0x000fd000030e0606 */
[----:B------:R-:W-:Y:S05]  /*35620*/  WARPSYNC.COLLECTIVE R15, `(.L_x_11303) ;  /* 0x000000000f087348 */ /* 0x000fea0003c00000 */
[----:B------:R0:W1:Y:S02]  /*35630*/  SHFL.IDX P6, R14, R13, R12, R11 ;  /* 0x0000000c0d0e7389 */ /* 0x00006400000c000b */
[----:B01----:R-:W-:Y:S01]  /*35640*/  ENDCOLLECTIVE ;  /* 0x000000000000791b */ /* 0x003fe20003800000 */
.L_x_11303:
[----:B------:R-:W-:Y:S02]  /*35650*/  IMAD.MOV.U32 R13, RZ, RZ, R5 ;  /* 0x000000ffff0d7224 */ /* 0x000fe400078e0005 */
[----:B------:R-:W-:-:S07]  /*35660*/  IMAD.MOV.U32 R6, RZ, RZ, R14 ;  /* 0x000000ffff067224 */ /* 0x000fce00078e000e */
[----:B------:R-:W-:Y:S05]  /*35670*/  WARPSYNC.COLLECTIVE R15, `(.L_x_11304) ;  /* 0x000000000f087348 */ /* 0x000fea0003c00000 */
[----:B------:R0:W1:Y:S02]  /*35680*/  SHFL.IDX P6, R14, R13, R12, R11 ;  /* 0x0000000c0d0e7389 */ /* 0x00006400000c000b */
[----:B01----:R-:W-:Y:S01]  /*35690*/  ENDCOLLECTIVE ;  /* 0x000000000000791b */ /* 0x003fe20003800000 */
.L_x_11304:
        /* <DEDUP_REMOVED lines=18> */
.L_x_11305:
[----:B------:R-:W-:-:S05]  /*357c0*/  @!P5 LEA R9, R9, UR38, 0x1 ;  /* 0x000000260909dc11 */ /* 0x000fca000f8e08ff */
[----:B------:R-:W-:Y:S01]  /*357d0*/  @!PT LDS RZ, [RZ] ;  /* 0x00000000fffff984 */ /* 0x000fe20000000800 */
[----:B------:R-:W-:Y:S01]  /*357e0*/  @!PT LDS RZ, [RZ] ;  /* 0x00000000fffff984 */ /* 0x000fe20000000800 */
[----:B------:R-:W-:Y:S01]  /*357f0*/  @!PT LDS RZ, [RZ] ;  /* 0x00000000fffff984 */ /* 0x000fe20000000800 */
[----:B------:R0:W-:Y:S04]  /*35800*/  @!P5 LDGSTS.E.BYPASS.LTC128B.128 [R9+0x25400], desc[UR44][R2.64], !P3 ;  /* 0x254000000209dfae */ /* 0x0001e8000d901d6c */
[----:B------:R0:W-:Y:S01]  /*35810*/  @!P5 LDGSTS.E.BYPASS.LTC128B.128 [R9+0x29400], desc[UR44][R2.64+0x80], !P0 ;  /* 0x294000800209dfae */ /* 0x0001e2000c101d6c */
[----:B------:R-:W-:-:S03]  /*35820*/  IMAD.MOV.U32 R13, RZ, RZ, R5 ;  /* 0x000000ffff0d7224 */ /* 0x000fc600078e0005 */
[----:B------:R0:W-:Y:S04]  /*35830*/  @!P5 LDGSTS.E.BYPASS.LTC128B.128 [R9+0x2d400], desc[UR44][R2.64+0x100], !P1 ;  /* 0x2d4001000209dfae */ /* 0x0001e8000c901d6c */
[----:B------:R0:W-:Y:S01]  /*35840*/  @!P5 LDGSTS.E.BYPASS.LTC128B.128 [R9+0x31400], desc[UR44][R2.64+0x180], !P2 ;  /* 0x314001800209dfae */ /* 0x0001e2000d101d6c */
[----:B------:R-:W-:-:S07]  /*35850*/  IMAD.MOV.U32 R6, RZ, RZ, R14 ;  /* 0x000000ffff067224 */ /* 0x000fce00078e000e */
[----:B0-----:R-:W-:Y:S05]  /*35860*/  WARPSYNC.COLLECTIVE R15, `(.L_x_11306) ;  /* 0x000000000f087348 */ /* 0x001fea0003c00000 */
[----:B------:R1:W2:Y:S02]  /*35870*/  SHFL.IDX P6, R14, R13, R12, R11 ;  /* 0x0000000c0d0e7389 */ /* 0x0002a400000c000b */
[----:B012---:R-:W-:Y:S01]  /*35880*/  ENDCOLLECTIVE ;  /* 0x000000000000791b */ /* 0x007fe20003800000 */
.L_x_11306:
[----:B------:R-:W-:Y:S05]  /*35890*/  BRA `(.L_x_11307) ;  /* 0xffffffbc00a07947 */ /* 0x000fea000383ffff */
.L_x_11196:
[----:B0-----:R-:W-:-:S04]  /*358a0*/  IMAD.U32 R3, RZ, RZ, UR38 ;  /* 0x00000026ff037e24 */ /* 0x001fc8000f8e00ff */
[----:B------:R0:W2:Y:S03]  /*358b0*/  SYNCS.PHASECHK.TRANS64.TRYWAIT P0, [R3+URZ+0x32420], R2 ;  /* 0x03242002030075a7 */ /* 0x0000a6000800017f */
[----:B--2---:R-:W-:Y:S05]  /*358c0*/  @!P0 NANOSLEEP.SYNCS 0x989680 ;  /* 0x009896800000895d */ /* 0x004fea0003900000 */
[----:B------:R-:W2:Y:S02]  /*358d0*/  @!P0 SYNCS.PHASECHK.TRANS64 P0, [R3+URZ+0x32420], R2 ;  /* 0x03242002030085a7 */ /* 0x000ea4000800007f */
[----:B--2---:R-:W-:Y:S05]  /*358e0*/  @!P0 BRA `(.L_x_11196) ;  /* 0xfffffffc00ec8947 */ /* 0x004fea000383ffff */
[----:B------:R-:W-:Y:S05]  /*358f0*/  BRA `(.L_x_11308) ;  /* 0xffffffc000047947 */ /* 0x000fea000383ffff */
.L_x_11199:
[----:B0-----:R-:W-:-:S04]  /*35900*/  IMAD.U32 R3, RZ, RZ, UR38 ;  /* 0x00000026ff037e24 */ /* 0x001fc8000f8e00ff */
[----:B------:R0:W2:Y:S03]  /*35910*/  SYNCS.PHASECHK.TRANS64.TRYWAIT P0, [R3+URZ+0x32460], R2 ;  /* 0x03246002030075a7 */ /* 0x0000a6000800017f */
[----:B--2---:R-:W-:Y:S05]  /*35920*/  @!P0 NANOSLEEP.SYNCS 0x989680 ;  /* 0x009896800000895d */ /* 0x004fea0003900000 */
[----:B------:R-:W2:Y:S02]  /*35930*/  @!P0 SYNCS.PHASECHK.TRANS64 P0, [R3+URZ+0x32460], R2 ;  /* 0x03246002030085a7 */ /* 0x000ea4000800007f */
[----:B--2---:R-:W-:Y:S05]  /*35940*/  @!P0 BRA `(.L_x_11199) ;  /* 0xfffffffc00ec8947 */ /* 0x004fea000383ffff */
[----:B------:R-:W-:Y:S05]  /*35950*/  BRA `(.L_x_11309) ;  /* 0xffffffc000107947 */ /* 0x000fea000383ffff */
.L_x_11211:
[----:B-1----:R-:W-:-:S04]  /*35960*/  IMAD.U32 R3, RZ, RZ, UR38 ;  /* 0x00000026ff037e24 */ /* 0x002fc8000f8e00ff */
[----:B------:R1:W2:Y:S03]  /*35970*/  SYNCS.PHASECHK.TRANS64.TRYWAIT P0, [R3+URZ+0x32448], R2 ;  /* 0x03244802030075a7 */ /* 0x0002a6000800017f */
[----:B--2---:R-:W-:Y:S05]  /*35980*/  @!P0 NANOSLEEP.SYNCS 0x989680 ;  /* 0x009896800000895d */ /* 0x004fea0003900000 */
[----:B------:R-:W2:Y:S02]  /*35990*/  @!P0 SYNCS.PHASECHK.TRANS64 P0, [R3+URZ+0x32448], R2 ;  /* 0x03244802030085a7 */ /* 0x000ea4000800007f */
[----:B--2---:R-:W-:Y:S05]  /*359a0*/  @!P0 BRA `(.L_x_11211) ;  /* 0xfffffffc00ec8947 */ /* 0x004fea000383ffff */
[----:B------:R-:W-:Y:S05]  /*359b0*/  BRA `(.L_x_11310) ;  /* 0xffffffc8000c7947 */ /* 0x000fea000383ffff */
.L_x_11216:
[----:B01----:R-:W-:-:S04]  /*359c0*/  IMAD.U32 R3, RZ, RZ, UR38 ;  /* 0x00000026ff037e24 */ /* 0x003fc8000f8e00ff */
[----:B------:R0:W1:Y:S03]  /*359d0*/  SYNCS.PHASECHK.TRANS64.TRYWAIT P0, [R3+URZ+0x32468], R2 ;  /* 0x03246802030075a7 */ /* 0x000066000800017f */
[----:B-1----:R-:W-:Y:S05]  /*359e0*/  @!P0 NANOSLEEP.SYNCS 0x989680 ;  /* 0x009896800000895d */ /* 0x002fea0003900000 */
[----:B------:R-:W1:Y:S02]  /*359f0*/  @!P0 SYNCS.PHASECHK.TRANS64 P0, [R3+URZ+0x32468], R2 ;  /* 0x03246802030085a7 */ /* 0x000e64000800007f */
[----:B-1----:R-:W-:Y:S05]  /*35a00*/  @!P0 BRA `(.L_x_11216) ;  /* 0xfffffffc00ec8947 */ /* 0x002fea000383ffff */
[----:B------:R-:W-:Y:S05]  /*35a10*/  BRA `(.L_x_11311) ;  /* 0xffffffc8006c7947 */ /* 0x000fea000383ffff */
.L_x_11227:
[----:B-1----:R-:W-:-:S04]  /*35a20*/  IMAD.U32 R3, RZ, RZ, UR38 ;  /* 0x00000026ff037e24 */ /* 0x002fc8000f8e00ff */
[----:B------:R1:W2:Y:S03]  /*35a30*/  SYNCS.PHASECHK.TRANS64.TRYWAIT P0, [R3+URZ+0x32440], R2 ;  /* 0x03244002030075a7 */ /* 0x0002a6000800017f */
[----:B--2---:R-:W-:Y:S05]  /*35a40*/  @!P0 NANOSLEEP.SYNCS 0x989680 ;  /* 0x009896800000895d */ /* 0x004fea0003900000 */
[----:B------:R-:W2:Y:S02]  /*35a50*/  @!P0 SYNCS.PHASECHK.TRANS64 P0, [R3+URZ+0x32440], R2 ;  /* 0x03244002030085a7 */ /* 0x000ea4000800007f */
[----:B--2---:R-:W-:Y:S05]  /*35a60*/  @!P0 BRA `(.L_x_11227) ;  /* 0xfffffffc00ec8947 */ /* 0x004fea000383ffff */
[----:B------:R-:W-:Y:S05]  /*35a70*/  BRA `(.L_x_11312) ;  /* 0xffffffcc00e47947 */ /* 0x000fea000383ffff */
.L_x_11232:
[----:B01----:R-:W-:-:S04]  /*35a80*/  IMAD.U32 R3, RZ, RZ, UR38 ;  /* 0x00000026ff037e24 */ /* 0x003fc8000f8e00ff */
[----:B------:R0:W1:Y:S03]  /*35a90*/  SYNCS.PHASECHK.TRANS64.TRYWAIT P0, [R3+URZ+0x32460], R2 ;  /* 0x03246002030075a7 */ /* 0x000066000800017f */
[----:B-1----:R-:W-:Y:S05]  /*35aa0*/  @!P0 NANOSLEEP.SYNCS 0x989680 ;  /* 0x009896800000895d */ /* 0x002fea0003900000 */
[----:B------:R-:W1:Y:S02]  /*35ab0*/  @!P0 SYNCS.PHASECHK.TRANS64 P0, [R3+URZ+0x32460], R2 ;  /* 0x03246002030085a7 */ /* 0x000e64000800007f */
[----:B-1----:R-:W-:Y:S05]  /*35ac0*/  @!P0 BRA `(.L_x_11232) ;  /* 0xfffffffc00ec8947 */ /* 0x002fea000383ffff */
[----:B------:R-:W-:Y:S05]  /*35ad0*/  BRA `(.L_x_11313) ;  /* 0xffffffd000487947 */ /* 0x000fea000383ffff */
.L_x_11244:
[----:B-1----:R-:W-:-:S04]  /*35ae0*/  IMAD.U32 R3, RZ, RZ, UR38 ;  /* 0x00000026ff037e24 */ /* 0x002fc8000f8e00ff */
[----:B------:R1:W2:Y:S03]  /*35af0*/  SYNCS.PHASECHK.TRANS64.TRYWAIT P0, [R3+URZ+0x32448], R2 ;  /* 0x03244802030075a7 */ /* 0x0002a6000800017f */
[----:B--2---:R-:W-:Y:S05]  /*35b00*/  @!P0 NANOSLEEP.SYNCS 0x989680 ;  /* 0x009896800000895d */ /* 0x004fea0003900000 */
[----:B------:R-:W2:Y:S02]  /*35b10*/  @!P0 SYNCS.PHASECHK.TRANS64 P0, [R3+URZ+0x32448], R2 ;  /* 0x03244802030085a7 */ /* 0x000ea4000800007f */
[----:B--2---:R-:W-:Y:S05]  /*35b20*/  @!P0 BRA `(.L_x_11244) ;  /* 0xfffffffc00ec8947 */ /* 0x004fea000383ffff */
[----:B------:R-:W-:Y:S05]  /*35b30*/  BRA `(.L_x_11314) ;  /* 0xffffffd400cc7947 */ /* 0x000fea000383ffff */
.L_x_11249:
[----:B-1----:R-:W-:-:S04]  /*35b40*/  IMAD.U32 R3, RZ, RZ, UR38 ;  /* 0x00000026ff037e24 */ /* 0x002fc8000f8e00ff */
[----:B------:R1:W2:Y:S03]  /*35b50*/  SYNCS.PHASECHK.TRANS64.TRYWAIT P0, [R3+URZ+0x32468], R2 ;  /* 0x03246802030075a7 */ /* 0x0002a6000800017f */
[----:B--2---:R-:W-:Y:S05]  /*35b60*/  @!P0 NANOSLEEP.SYNCS 0x989680 ;  /* 0x009896800000895d */ /* 0x004fea0003900000 */
[----:B------:R-:W2:Y:S02]  /*35b70*/  @!P0 SYNCS.PHASECHK.TRANS64 P0, [R3+URZ+0x32468], R2 ;  /* 0x03246802030085a7 */ /* 0x000ea4000800007f */
[----:B--2---:R-:W-:Y:S05]  /*35b80*/  @!P0 BRA `(.L_x_11249) ;  /* 0xfffffffc00ec8947 */ /* 0x004fea000383ffff */
[----:B------:R-:W-:Y:S05]  /*35b90*/  BRA `(.L_x_11315) ;  /* 0xffffffd800307947 */ /* 0x000fea000383ffff */
.L_x_11256:
[----:B-1----:R1:W2:Y:S02]  /*35ba0*/  SYNCS.PHASECHK.TRANS64.TRYWAIT P0, [R2+URZ+0x32420], R7 ;  /* 0x03242007020075a7 */ /* 0x0022a4000800017f */
[----:B--2---:R-:W-:Y:S05]  /*35bb0*/  @!P0 NANOSLEEP.SYNCS 0x989680 ;  /* 0x009896800000895d */ /* 0x004fea0003900000 */
[----:B------:R-:W2:Y:S02]  /*35bc0*/  @!P0 SYNCS.PHASECHK.TRANS64 P0, [R2+URZ+0x32420], R7 ;  /* 0x03242007020085a7 */ /* 0x000ea4000800007f */
[----:B--2---:R-:W-:Y:S05]  /*35bd0*/  @!P0 BRA `(.L_x_11256) ;  /* 0xfffffffc00f08947 */ /* 0x004fea000383ffff */
[----:B------:R-:W-:Y:S05]  /*35be0*/  BRA `(.L_x_11316) ;  /* 0xffffffdc004c7947 */ /* 0x000fea000383ffff */
.L_x_11257:
        /* <DEDUP_REMOVED lines=11> */
.L_x_11318:
[----:B------:R-:W-:Y:S05]  /*35ca0*/  BSYNC B0 ;  /* 0x0000000000007941 */ /* 0x000fea0003800000 */
.L_x_11317:
[----:B------:R-:W-:Y:S05]  /*35cb0*/  BRA `(.L_x_11319) ;  /* 0xffffffdc00307947 */ /* 0x000fea000383ffff */
.L_x_11258:
[----:B------:R-:W-:Y:S01]  /*35cc0*/  BSSY B0, `(.L_x_11320) ;  /* 0x0000006000007945 */ /* 0x000fe20003800000 */
[----:B------:R-:W-:-:S07]  /*35cd0*/  IMAD.MOV.U32 R15, RZ, RZ, -0x1 ;  /* 0xffffffffff0f7424 */ /* 0x000fce00078e00ff */
[----:B012---:R-:W-:Y:S05]  /*35ce0*/  WARPSYNC.COLLECTIVE R15, `(.L_x_11321) ;  /* 0x000000000f0c7348 */ /* 0x007fea0003c00000 */
[----:B------:R-:W-:Y:S02]  /*35cf0*/  ELECT P6, UR62, PT ;  /* 0x00000000003e782f */ /* 0x000fe400038c0000 */
[----:B------:R-:W-:Y:S01]  /*35d00*/  MOV R14, UR62 ;  /* 0x0000003e000e7c02 */ /* 0x000fe20008000f00 */
[----:B012---:R-:W-:Y:S10]  /*35d10*/  ENDCOLLECTIVE ;  /* 0x000000000000791b */ /* 0x007ff40003800000 */
.L_x_11321:
[----:B------:R-:W-:Y:S05]  /*35d20*/  BSYNC B0 ;  /* 0x0000000000007941 */ /* 0x000fea0003800000 */
.L_x_11320:
[----:B------:R-:W-:Y:S05]  /*35d30*/  BRA `(.L_x_11322) ;  /* 0xffffffdc00247947 */ /* 0x000fea000383ffff */
.L_x_11260:
[----:B0-----:R0:W1:Y:S02]  /*35d40*/  SYNCS.PHASECHK.TRANS64.TRYWAIT P0, [R8+URZ], R7 ;  /* 0x00000007080075a7 */ /* 0x001064000800017f */
[----:B-1----:R-:W-:Y:S05]  /*35d50*/  @!P0 NANOSLEEP.SYNCS 0x989680 ;  /* 0x009896800000895d */ /* 0x002fea0003900000 */
[----:B------:R-:W1:Y:S02]  /*35d60*/  @!P0 SYNCS.PHASECHK.TRANS64 P0, [R8+URZ], R7 ;  /* 0x00000007080085a7 */ /* 0x000e64000800007f */
[----:B-1----:R-:W-:Y:S05]  /*35d70*/  @!P0 BRA `(.L_x_11260) ;  /* 0xfffffffc00f08947 */ /* 0x002fea000383ffff */
[----:B------:R-:W-:Y:S05]  /*35d80*/  BRA `(.L_x_11323) ;  /* 0xffffffdc00587947 */ /* 0x000fea000383ffff */
.L_x_11261:
[----:B-1----:R1:W2:Y:S02]  /*35d90*/  SYNCS.PHASECHK.TRANS64.TRYWAIT P0, [R3+URZ], R0 ;  /* 0x00000000030075a7 */ /* 0x0022a4000800017f */
[----:B--2---:R-:W-:Y:S05]  /*35da0*/  @!P0 NANOSLEEP.SYNCS 0x989680 ;  /* 0x009896800000895d */ /* 0x004fea0003900000 */
[----:B------:R-:W2:Y:S02]  /*35db0*/  @!P0 SYNCS.PHASECHK.TRANS64 P0, [R3+URZ], R0 ;  /* 0x00000000030085a7 */ /* 0x000ea4000800007f */
[----:B--2---:R-:W-:Y:S05]  /*35dc0*/  @!P0 BRA `(.L_x_11261) ;  /* 0xfffffffc00f08947 */ /* 0x004fea000383ffff */
[----:B------:R-:W-:Y:S05]  /*35dd0*/  BRA `(.L_x_11324) ;  /* 0xffffffdc004c7947 */ /* 0x000fea000383ffff */
.L_x_11263:
[----:B-1----:R1:W2:Y:S02]  /*35de0*/  SYNCS.PHASECHK.TRANS64.TRYWAIT P0, [R6+URZ], R7 ;  /* 0x00000007060075a7 */ /* 0x0022a4000800017f */
[----:B--2---:R-:W-:Y:S05]  /*35df0*/  @!P0 NANOSLEEP.SYNCS 0x989680 ;  /* 0x009896800000895d */ /* 0x004fea0003900000 */
[----:B------:R-:W2:Y:S02]  /*35e00*/  @!P0 SYNCS.PHASECHK.TRANS64 P0, [R6+URZ], R7 ;  /* 0x00000007060085a7 */ /* 0x000ea4000800007f */
[----:B--2---:R-:W-:Y:S05]  /*35e10*/  @!P0 BRA `(.L_x_11263) ;  /* 0xfffffffc00f08947 */ /* 0x004fea000383ffff */
[----:B------:R-:W-:Y:S05]  /*35e20*/  BRA `(.L_x_11325) ;  /* 0xffffffdc00507947 */ /* 0x000fea000383ffff */
        .type           $_ZN7cutlass13device_kernelIN5flash11enable_sm90INS1_16FlashAttnFwdSm90INS1_25CollectiveMainloopFwdSm90ILi2EN4cute5tupleIJNS5_1CILi1EEES8_S8_EEENS6_IJNS7_ILi128EEENS7_ILi96EEENS7_ILi64EEEEEELi256ENS_10bfloat16_tEfNS_4arch4Sm90ELb0ELb1ELb1ELb0ELb0ELb0ELb1ELb1ELb0ELb1ELb1ELb0EEENS1_21CollectiveEpilogueFwdINS6_IJSA_NS7_ILi256EEESB_EEES9_SE_SG_Li256ELb0ELb1ELb1ELb0EEENS1_19SingleTileSchedulerILb0ELb1ELb1ELi128EEEEEEEEEvNT_6ParamsE$_ZZN5flash25CollectiveMainloopFwdSm90ILi2EN4cute5tupleIJNS1_1CILi1EEES4_S4_EEENS2_IJNS3_ILi128EEENS3_ILi96EEENS3_ILi64EEEEEELi256EN7cutlass10bfloat16_tEfNSA_4arch4Sm90ELb0ELb1ELb1ELb0ELb0ELb0ELb1ELb1ELb0ELb1ELb1ELb0EE3mmaINS_16FlashAttnFwdSm90ISE_NS_21CollectiveEpilogueFwdINS2_IJS6_NS3_ILi256EEES7_EEES5_SB_SD_Li256ELb0ELb1ELb1ELb0EEENS_19SingleTileSchedulerILb0ELb1ELb1ELi128EEEE13SharedStorageENS1_6TensorINS1_11ArrayEngineIfLm128EEENS1_6LayoutINS2_IJNS2_IJNS3_ILi2EEEST_NS3_ILi32EEEEEES4_S4_EEENS2_IJNS2_IJS4_ST_NS3_ILi4EEEEEENS3_ILi0EEESZ_EEEEEEENS_7SoftmaxILi2ELi0EEEEEbRKNSE_6ParamsENSA_25PipelineTmaAsyncNoClusterILi2ENSA_16PipelineTmaAsyncILi2EEEEES1B_RNSA_13PipelineStateILj2EEERT0_RT1_iRiRKNS_16SeqlenInfoQKNewKILb0ELb0EEENS2_IJiiiiEEERT_ENKUliT_T0_T1_E_clIZSF_ISO_S12_S14_EbS17_S1B_S1B_S1E_S1G_S1I_iS1J_S1N_S1O_S1Q_EUlRS1R_iE1_NS3_ILb0EEENS3_ILb1EEEEEDaiS1R_S1S_S1T_,@function
        .size           $_ZN7cutlass13device_kernelIN5flash11enable_sm90INS1_16FlashAttnFwdSm90INS1_25CollectiveMainloopFwdSm90ILi2EN4cute5tupleIJNS5_1CILi1EEES8_S8_EEENS6_IJNS7_ILi128EEENS7_ILi96EEENS7_ILi64EEEEEELi256ENS_10bfloat16_tEfNS_4arch4Sm90ELb0ELb1ELb1ELb0ELb0ELb0ELb1ELb1ELb0ELb1ELb1ELb0EEENS1_21CollectiveEpilogueFwdINS6_IJSA_NS7_ILi256EEESB_EEES9_SE_SG_Li256ELb0ELb1ELb1ELb0EEENS1_19SingleTileSchedulerILb0ELb1ELb1ELi128EEEEEEEEEvNT_6ParamsE$_ZZN5flash25CollectiveMainloopFwdSm90ILi2EN4cute5tupleIJNS1_1CILi1EEES4_S4_EEENS2_IJNS3_ILi128EEENS3_ILi96EEENS3_ILi64EEEEEELi256EN7cutlass10bfloat16_tEfNSA_4arch4Sm90ELb0ELb1ELb1ELb0ELb0ELb0ELb1ELb1ELb0ELb1ELb1ELb0EE3mmaINS_16FlashAttnFwdSm90ISE_NS_21CollectiveEpilogueFwdINS2_IJS6_NS3_ILi256EEES7_EEES5_SB_SD_Li256ELb0ELb1ELb1ELb0EEENS_19SingleTileSchedulerILb0ELb1ELb1ELi128EEEE13SharedStorageENS1_6TensorINS1_11ArrayEngineIfLm128EEENS1_6LayoutINS2_IJNS2_IJNS3_ILi2EEEST_NS3_ILi32EEEEEES4_S4_EEENS2_IJNS2_IJS4_ST_NS3_ILi4EEEEEENS3_ILi0EEESZ_EEEEEEENS_7SoftmaxILi2ELi0EEEEEbRKNSE_6ParamsENSA_25PipelineTmaAsyncNoClusterILi2ENSA_16PipelineTmaAsyncILi2EEEEES1B_RNSA_13PipelineStateILj2EEERT0_RT1_iRiRKNS_16SeqlenInfoQKNewKILb0ELb0EEENS2_IJiiiiEEERT_ENKUliT_T0_T1_E_clIZSF_ISO_S12_S14_EbS17_S1B_S1B_S1E_S1G_S1I_iS1J_S1N_S1O_S1Q_EUlRS1R_iE1_NS3_ILb0EEENS3_ILb1EEEEEDaiS1R_S1S_S1T_,(.L_x_15195 - $_ZN7cutlass13device_kernelIN5flash11enable_sm90INS1_16FlashAttnFwdSm90INS1_25CollectiveMainloopFwdSm90ILi2EN4cute5tupleIJNS5_1CILi1EEES8_S8_EEENS6_IJNS7_ILi128EEENS7_ILi96EEENS7_ILi64EEEEEELi256ENS_10bfloat16_tEfNS_4arch4Sm90ELb0ELb1ELb1ELb0ELb0ELb0ELb1ELb1ELb0ELb1ELb1ELb0EEENS1_21CollectiveEpilogueFwdINS6_IJSA_NS7_ILi256EEESB_EEES9_SE_SG_Li256ELb0ELb1ELb1ELb0EEENS1_19SingleTileSchedulerILb0ELb1ELb1ELi128EEEEEEEEEvNT_6ParamsE$_ZZN5flash25CollectiveMainloopFwdSm90ILi2EN4cute5tupleIJNS1_1CILi1EEES4_S4_EEENS2_IJNS3_ILi128EEENS3_ILi96EEENS3_ILi64EEEEEELi256EN7cutlass10bfloat16_tEfNSA_4arch4Sm90ELb0ELb1ELb1ELb0ELb0ELb0ELb1ELb1ELb0ELb1ELb1ELb0EE3mmaINS_16FlashAttnFwdSm90ISE_NS_21CollectiveEpilogueFwdINS2_IJS6_NS3_ILi256EEES7_EEES5_SB_SD_Li256ELb0ELb1ELb1ELb0EEENS_19SingleTileSchedulerILb0ELb1ELb1ELi128EEEE13SharedStorageENS1_6TensorINS1_11ArrayEngineIfLm128EEENS1_6LayoutINS2_IJNS2_IJNS3_ILi2EEEST_NS3_ILi32EEEEEES4_S4_EEENS2_IJNS2_IJS4_ST_NS3_ILi4EEEEEENS3_ILi0EEESZ_EEEEEEENS_7SoftmaxILi2ELi0EEEEEbRKNSE_6ParamsENSA_25PipelineTmaAsyncNoClusterILi2ENSA_16PipelineTmaAsyncILi2EEEEES1B_RNSA_13PipelineStateILj2EEERT0_RT1_iRiRKNS_16SeqlenInfoQKNewKILb0ELb0EEENS2_IJiiiiEEERT_ENKUliT_T0_T1_E_clIZSF_ISO_S12_S14_EbS17_S1B_S1B_S1E_S1G_S1I_iS1J_S1N_S1O_S1Q_EUlRS1R_iE1_NS3_ILb0EEENS3_ILb1EEEEEDaiS1R_S1S_S1T_)
$_ZN7cutlass13device_kernelIN5flash11enable_sm90INS1_16FlashAttnFwdSm90INS1_25CollectiveMainloopFwdSm90ILi2EN4cute5tupleIJNS5_1CILi1EEES8_S8_EEENS6_IJNS7_ILi128EEENS7_ILi96EEENS7_ILi64EEEEEELi256ENS_10bfloat16_tEfNS_4arch4Sm90ELb0ELb1ELb1ELb0ELb0ELb0ELb1ELb1ELb0ELb1ELb1ELb0EEENS1_21CollectiveEpilogueFwdINS6_IJSA_NS7_ILi256EEESB_EEES9_SE_SG_Li256ELb0ELb1ELb1ELb0EEENS1_19SingleTileSchedulerILb0ELb1ELb1ELi128EEEEEEEEEvNT_6ParamsE$_ZZN5flash25CollectiveMainloopFwdSm90ILi2EN4cute5tupleIJNS1_1CILi1EEES4_S4_EEENS2_IJNS3_ILi128EEENS3_ILi96EEENS3_ILi64EEEEEELi256EN7cutlass10bfloat16_tEfNSA_4arch4Sm90ELb0ELb1ELb1ELb0ELb0ELb0ELb1ELb1ELb0ELb1ELb1ELb0EE3mmaINS_16FlashAttnFwdSm90ISE_NS_21CollectiveEpilogueFwdINS2_IJS6_NS3_ILi256EEES7_EEES5_SB_SD_Li256ELb0ELb1ELb1ELb0EEENS_19SingleTileSchedulerILb0ELb1ELb1ELi128EEEE13SharedStorageENS1_6TensorINS1_11ArrayEngineIfLm128EEENS1_6LayoutINS2_IJNS2_IJNS3_ILi2EEEST_NS3_ILi32EEEEEES4_S4_EEENS2_IJNS2_IJS4_ST_NS3_ILi4EEEEEENS3_ILi0EEESZ_EEEEEEENS_7SoftmaxILi2ELi0EEEEEbRKNSE_6ParamsENSA_25PipelineTmaAsyncNoClusterILi2ENSA_16PipelineTmaAsyncILi2EEEEES1B_RNSA_13PipelineStateILj2EEERT0_RT1_iRiRKNS_16SeqlenInfoQKNewKILb0ELb0EEENS2_IJiiiiEEERT_ENKUliT_T0_T1_E_clIZSF_ISO_S12_S14_EbS17_S1B_S1B_S1E_S1G_S1I_iS1J_S1N_S1O_S1Q_EUlRS1R_iE1_NS3_ILb0EEENS3_ILb1EEEEEDaiS1R_S1S_S1T_:
        /* <DEDUP_REMOVED lines=9> */
[----:B------:R-:W-:Y:S01]  /*35ec0*/  R2UR UR5, R5 ;  /* 0x00000000050572ca */ /* 0x000fe200000e0000 */
[----:B--2---:R-:W-:-:S12]  /*35ed0*/  VIADD R11, R0, 0x1 ;  /* 0x00000001000b7836 */ /* 0x004fd80000000000 */
[----:B------:R-:W2:Y:S01]  /*35ee0*/  LD.E R0, desc[UR4][R2.64+0x8] ;  /* 0x0000080402007980 */ /* 0x000ea2000c101900 */
[----:B------:R-:W-:-:S13]  /*35ef0*/  ISETP.NE.AND P1, PT, R11, 0x2, PT ;  /* 0x000000020b00780c */ /* 0x000fda0003f25270 */
[----:B------:R-:W-:Y:S02]  /*35f00*/  @!P1 R2UR UR6, R4 ;  /* 0x00000000040692ca */ /* 0x000fe400000e0000 */
[----:B------:R-:W-:-:S13]  /*35f10*/  @!P1 R2UR UR7, R5 ;  /* 0x00000000050792ca */ /* 0x000fda00000e0000 */
[----:B------:R-:W3:Y:S01]  /*35f20*/  @!P1 LD.E R6, desc[UR6][R2.64+0x4] ;  /* 0x0000040602069980 */ /* 0x000ee2000c101900 */
        /* <DEDUP_REMOVED lines=8> */
[----:B------:R-:W-:Y:S08]  /*35fb0*/  ST.E desc[UR4][R2.64], R11 ;  /* 0x0000000b02007985 */ /* 0x000ff0000c101904 */
[----:B------:R-:W-:Y:S01]  /*35fc0*/  @!P1 ST.E desc[UR8][R2.64], RZ ;  /* 0x000000ff02009985 */ /* 0x000fe2000c101908 */
[----:B--2---:R-:W-:-:S05]  /*35fd0*/  VIADD R13, R0, 0x1 ;  /* 0x00000001000d7836 */ /* 0x004fca0000000000 */
[----:B------:R-:W-:Y:S01]  /*35fe0*/  ST.E desc[UR6][R2.64+0x8], R13 ;  /* 0x0000080d02007985 */ /* 0x000fe2000c101906 */
[----:B---3--:R-:W-:-:S05]  /*35ff0*/  @!P1 LOP3.LUT R15, R6, 0x1, RZ, 0x3c, !PT ;  /* 0x00000001060f9812 */ /* 0x008fca00078e3cff */
        /* <DEDUP_REMOVED lines=19> */
.L_x_11327:
[----:B------:R-:W-:Y:S05]  /*36130*/  BSYNC B3 ;  /* 0x0000000000037941 */ /* 0x000fea0003800000 */
.L_x_11326:
        /* <DEDUP_REMOVED lines=17> */
.L_x_11329:
[----:B------:R-:W-:Y:S05]  /*36250*/  BSYNC B3 ;  /* 0x0000000000037941 */ /* 0x000fea0003800000 */
.L_x_11328:
        /* <DEDUP_REMOVED lines=10> */
.L_x_11331:
[----:B------:R-:W-:Y:S05]  /*36300*/  BSYNC B3 ;  /* 0x0000000000037941 */ /* 0x000fea0003800000 */
.L_x_11330:
        /* <DEDUP_REMOVED lines=29> */
[----:B------:R-:W-:Y:S03]  /*364e0*/  HGMMA.64x96x16.F32.BF16 R24, gdesc[UR4], RZ, !UPT, gsb0 ;  /* 0x01600000041879f0 */ /* 0x000fe6000c0018ff */
        /* <DEDUP_REMOVED lines=14> */
[----:B------:R-:W-:Y:S03]  /*365d0*/  HGMMA.64x96x16.F32.BF16 R24, gdesc[UR4], R24, gsb0 ;  /* 0x01600000041879f0 */ /* 0x000fe60008001818 */
        /* <DEDUP_REMOVED lines=47> */
.L_x_11334:
[----:B------:R-:W-:Y:S05]  /*368d0*/  BSYNC B3 ;  /* 0x0000000000037941 */ /* 0x000fea0003800000 */
.L_x_11333:
        /* <DEDUP_REMOVED lines=17> */
.L_x_11336:
[----:B------:R-:W-:Y:S05]  /*369f0*/  BSYNC B3 ;  /* 0x0000000000037941 */ /* 0x000fea0003800000 */
.L_x_11335:
        /* <DEDUP_REMOVED lines=10> */
.L_x_11338:
[----:B------:R-:W-:Y:S05]  /*36aa0*/  BSYNC B3 ;  /* 0x0000000000037941 */ /* 0x000fea0003800000 */
.L_x_11337:
[----:B------:R-:W2:Y:S04]  /*36ab0*/  LDL.64 R12, [R158] ;  /* 0x000000009e0c7983 */ /* 0x000ea80000100a00 */
[----:B0----5:R-:W3:Y:S04]  /*36ac0*/  LDL.64 R10, [R158+0x58] ;  /* 0x000058009e0a7983 */ /* 0x021ee80000100a00 */
[----:B------:R-:W4:Y:S04]  /*36ad0*/  LDL.64 R6, [R158+0x48] ;  /* 0x000048009e067983 */ /* 0x000f280000100a00 */
[----:B------:R-:W4:Y:S01]  /*36ae0*/  LDL.64 R8, [R158+0x50] ;  /* 0x000050009e087983 */ /* 0x000f220000100a00 */
[----:B------:R-:W-:-:S02]  /*36af0*/  R2UR UR6, R4 ;  /* 0x00000000040672ca */ /* 0x000fc400000e0000 */
[C---:B------:R-:W-:Y:S01]  /*36b00*/  R2UR UR7, R5.reuse ;  /* 0x00000000050772ca */ /* 0x040fe200000e0000 */
[----:B------:R-:W4:Y:S01]  /*36b10*/  LDL R74, [R1+0x470] ;  /* 0x00047000014a7983 */ /* 0x000f220000100800 */
[C---:B------:R-:W-:Y:S02]  /*36b20*/  R2UR UR4, R4.reuse ;  /* 0x00000000040472ca */ /* 0x040fe400000e0000 */
[----:B------:R-:W-:Y:S01]  /*36b30*/  R2UR UR5, R5 ;  /* 0x00000000050572ca */ /* 0x000fe200000e0000 */
[----:B------:R-:W4:Y:S08]  /*36b40*/  LDL R21, [R1+0x474] ;  /* 0x0004740001157983 */ /* 0x000f300000100800 */
        /* <DEDUP_REMOVED lines=14> */
[----:B--2---:R-:W-:Y:S02]  /*36c30*/  IMAD R16, R17, 0xc00, R12 ;  /* 0x00000c0011107824 */ /* 0x004fe400078e020c */
[----:B------:R-:W-:-:S03]  /*36c40*/  IMAD.MOV.U32 R17, RZ, RZ, R13 ;  /* 0x000000ffff117224 */ /* 0x000fc600078e000d */
[----:B------:R-:W-:Y:S02]  /*36c50*/  R2UR UR6, R16 ;  /* 0x00000000100672ca */ /* 0x000fe400000e0000 */
[----:B------:R-:W-:Y:S02]  /*36c60*/  R2UR UR7, R17 ;  /* 0x00000000110772ca */ /* 0x000fe400000e0000 */
[----:B---3--:R-:W-:Y:S02]  /*36c70*/  ISETP.NE.U32.AND P1, PT, R0, RZ, PT ;  /* 0x000000ff0000720c */ /* 0x008fe40003f25070 */
[----:B----4-:R-:W-:Y:S02]  /*36c80*/  R2UR UR4, R14 ;  /* 0x000000000e0472ca */ /* 0x010fe400000e0000 */
[----:B------:R-:W-:-:S09]  /*36c90*/  R2UR UR5, R15 ;  /* 0x000000000f0572ca */ /* 0x000fd200000e0000 */
[----:B------:R-:W-:-:S05]  /*36ca0*/  VOTEU.ANY UP0, P1 ;  /* 0x00000000003f7886 */ /* 0x000fca0000800100 */
[----:B------:R-:W-:Y:S03]  /*36cb0*/  HGMMA.64x96x16.F32.BF16 R24, gdesc[UR4], R24, UP0, gsb0 ;  /* 0x01600000041879f0 */ /* 0x000fe6000b801818 */
[----:B------:R-:W-:Y:S02]  /*36cc0*/  WARPGROUP.DEPBAR.LE gsb0, 0x0 ;  /* 0x00008000000079c5 */ /* 0x000fe40000010000 */
[----:B------:R-:W-:Y:S04]  /*36cd0*/  ST.E desc[UR8][R6.64], R191 ;  /* 0x000000bf06007985 */ /* 0x000fe8000c101908 */
[----:B------:R-:W2:Y:S01]  /*36ce0*/  LD.E.64 R10, desc[UR10][R8.64] ;  /* 0x0000000a080a7980 */ /* 0x000ea2000c101b00 */
[----:B------:R-:W-:Y:S01]  /*36cf0*/  VIADD R12, R16, 0x2 ;  /* 0x00000002100c7836 */ /* 0x000fe20000000000 */
[----:B------:R-:W-:-:S04]  /*36d00*/  R2UR UR7, R13 ;  /* 0x000000000d0772ca */ /* 0x000fc800000e0000 */
[----:B------:R-:W-:Y:S01]  /*36d10*/  R2UR UR6, R12 ;  /* 0x000000000c0672ca */ /* 0x000fe200000e0000 */
[----:B------:R-:W-:Y:S01]  /*36d20*/  WARPGROUP.ARRIVE ;  /* 0x00000000000079c5 */ /* 0x000fe20000000000 */
[C---:B------:R-:W-:Y:S02]  /*36d30*/  R2UR UR8, R4.reuse ;  /* 0x00000000040872ca */ /* 0x040fe400000e0000 */
        /* <DEDUP_REMOVED lines=208> */
[----:B------:R-:W-:-:S06]  /*37a40*/  WARPGROUP.ARRIVE ;  /* 0x00000000000079c5 */ /* 0x000fcc0000000000 */
[----:B------:R-:W0:Y:S01]  /*37a50*/  S2R R195, SR_TID.X ;  /* 0x0000000000c37919 */ /* 0x000e220000002100 */
[----:B------:R-:W-:Y:S02]  /*37a60*/  R2UR UR8, R4 ;  /* 0x00000000040872ca */ /* 0x000fe400000e0000 */
[----:B------:R-:W-:Y:S02]  /*37a70*/  R2UR UR9, R5 ;  /* 0x00000000050972ca */ /* 0x000fe400000e0000 */
[----:B0-----:R-:W-:Y:S01]  /*37a80*/  LOP3.LUT P2, RZ, R195, 0x7f, RZ, 0xc0, !PT ;  /* 0x0000007fc3ff7812 */ /* 0x001fe2000784c0ff */
[----:B--2---:R-:W-:Y:S01]  /*37a90*/  VIADD R10, R10, 0xc06 ;  /* 0x00000c060a0a7836 */ /* 0x004fe20000000000 */
[----:B------:R-:W-:-:S04]  /*37aa0*/  R2UR UR5, R11 ;  /* 0x000000000b0572ca */ /* 0x000fc800000e0000 */
[----:B------:R-:W-:-:S13]  /*37ab0*/  R2UR UR4, R10 ;  /* 0x000000000a0472ca */ /* 0x000fda00000e0000 */
[----:B------:R-:W-:Y:S03]  /*37ac0*/  HGMMA.64x96x16.F32.BF16 R24, gdesc[UR4], R24, gsb0 ;  /* 0x01600000041879f0 */ /* 0x000fe60008001818 */
[----:B------:R-:W-:Y:S02]  /*37ad0*/  WARPGROUP.DEPBAR.LE gsb0, 0x0 ;  /* 0x00008000000079c5 */ /* 0x000fe40000010000 */
[----:B------:R0:W-:Y:S04]  /*37ae0*/  ST.E desc[UR8][R6.64], R191 ;  /* 0x000000bf06007985 */ /* 0x0001e8000c101908 */
[----:B------:R-:W2:Y:S04]  /*37af0*/  @!P2 LDL.64 R8, [R158+0x18] ;  /* 0x000018009e08a983 */ /* 0x000ea80000100a00 */
[----:B------:R-:W3:Y:S01]  /*37b00*/  @!P2 LDL.64 R10, [R158] ;  /* 0x000000009e0aa983 */ /* 0x000ee20000100a00 */
[----:B------:R-:W-:-:S02]  /*37b10*/  @!P2 R2UR UR4, R4 ;  /* 0x000000000404a2ca */ /* 0x000fc400000e0000 */
[C---:B------:R-:W-:Y:S02]  /*37b20*/  @!P2 R2UR UR5, R5.reuse ;  /* 0x000000000505a2ca */ /* 0x040fe400000e0000 */
[----:B------:R-:W-:Y:S02]  /*37b30*/  SHF.R.U32.HI R0, RZ, 0x7, R195 ;  /* 0x00000007ff007819 */ /* 0x000fe400000116c3 */
[----:B------:R-:W-:Y:S02]  /*37b40*/  @!P2 R2UR UR6, R4 ;  /* 0x000000000406a2ca */ /* 0x000fe400000e0000 */
[----:B------:R-:W-:Y:S02]  /*37b50*/  @!P2 R2UR UR7, R5 ;  /* 0x000000000507a2ca */ /* 0x000fe400000e0000 */
[----:B------:R-:W-:-:S05]  /*37b60*/  IADD3 R0, -R0, 0xb, RZ ;  /* 0x0000000b00007810 */ /* 0x000fca0007ffe1ff */
[----:B------:R1:W-:Y:S06]  /*37b70*/  BAR.ARV R0, 0x100 ;  /* 0x000400000000751d */ /* 0x0003ec0000002000 */
[----:B--2---:R-:W2:Y:S04]  /*37b80*/  @!P2 LD.E.64 R8, desc[UR4][R8.64+0x30] ;  /* 0x000030040808a980 */ /* 0x004ea8000c101b00 */
[----:B---3--:R-:W0:Y:S01]  /*37b90*/  @!P2 LD.E R10, desc[UR6][R10.64] ;  /* 0x000000060a0aa980 */ /* 0x008e22000c101900 */
[----:B--2---:R-:W-:-:S05]  /*37ba0*/  @!P2 MOV R13, R8 ;  /* 0x00000008000da202 */ /* 0x004fca0000000f00 */
[----:B0-----:R-:W-:-:S05]  /*37bb0*/  @!P2 IMAD R6, R10, 0x8, R13 ;  /* 0x000000080a06a824 */ /* 0x001fca00078e020d */
[----:B------:R-:W-:-:S04]  /*37bc0*/  @!P2 PRMT R6, RZ, 0x654, R6 ;  /* 0x00000654ff06a816 */ /* 0x000fc80000000006 */
[----:B------:R0:W-:Y:S02]  /*37bd0*/  @!P2 SYNCS.ARRIVE.TRANS64.RED.A1T0 RZ, [R6+URZ], RZ ;  /* 0x000000ff06ffa9a7 */ /* 0x0001e4000810043f */
        /* <DEDUP_REMOVED lines=17> */
[----:B------:R-:W4:Y:S04]  /*37cf0*/  LD.E R78, desc[UR10][R2.64+0xc] ;  /* 0x00000c0a024e7980 */ /* 0x000f28000c101900 */
[----:B------:R-:W4:Y:S04]  /*37d00*/  LD.E R76, desc[UR8][R2.64+0x10] ;  /* 0x00001008024c7980 */ /* 0x000f28000c101900 */
[----:B------:R-:W4:Y:S04]  /*37d10*/  LD.E R79, desc[UR12][R2.64+0x14] ;  /* 0x0000140c024f7980 */ /* 0x000f28000c101900 */
[----:B--2---:R0:W2:Y:S01]  /*37d20*/  LD.E R72, desc[UR4][R6.64] ;  /* 0x0000000406487980 */ /* 0x0040a2000c101900 */
[----:B------:R-:W-:-:S02]  /*37d30*/  R2UR UR4, R4 ;  /* 0x00000000040472ca */ /* 0x000fc400000e0000 */
[----:B------:R-:W-:-:S13]  /*37d40*/  R2UR UR5, R5 ;  /* 0x00000000050572ca */ /* 0x000fda00000e0000 */
[----:B------:R-:W2:Y:S01]  /*37d50*/  LD.E R73, desc[UR4][R2.64] ;  /* 0x0000000402497980 */ /* 0x000ea2000c101900 */
[----:B------:R-:W-:Y:S02]  /*37d60*/  R2UR UR4, R4 ;  /* 0x00000000040472ca */ /* 0x000fe400000e0000 */
[----:B------:R-:W-:Y:S02]  /*37d70*/  R2UR UR5, R5 ;  /* 0x00000000050572ca */ /* 0x000fe400000e0000 */
[----:B---3--:R-:W-:Y:S01]  /*37d80*/  ISETP.NE.AND P1, PT, R0, 0x1, PT ;  /* 0x000000010000780c */ /* 0x008fe20003f25270 */
[----:B0-----:R-:W-:Y:S02]  /*37d90*/  IMAD.MOV.U32 R6, RZ, RZ, R21 ;  /* 0x000000ffff067224 */ /* 0x001fe400078e0015 */
[----:B------:R-:W-:-:S08]  /*37da0*/  IMAD.MOV.U32 R7, RZ, RZ, R74 ;  /* 0x000000ffff077224 */ /* 0x000fd000078e004a */
[----:B------:R-:W3:Y:S02]  /*37db0*/  LD.E R75, desc[UR4][R6.64] ;  /* 0x00000004064b7980 */ /* 0x000ee4000c101900 */
[C---:B------:R-:W-:Y:S02]  /*37dc0*/  @P1 R2UR UR4, R4.reuse ;  /* 0x00000000040412ca */ /* 0x040fe400000e0000 */
[C---:B------:R-:W-:Y:S02]  /*37dd0*/  @P1 R2UR UR5, R5.reuse ;  /* 0x00000000050512ca */ /* 0x040fe400000e0000 */
[C---:B------:R-:W-:Y:S02]  /*37de0*/  @P1 R2UR UR6, R4.reuse ;  /* 0x00000000040612ca */ /* 0x040fe400000e0000 */
[----:B------:R-:W-:Y:S01]  /*37df0*/  @P1 R2UR UR7, R5 ;  /* 0x00000000050712ca */ /* 0x000fe200000e0000 */
[----:B------:R-:W3:Y:S08]  /*37e00*/  LD.E R6, desc[UR14][R2.64+0x18] ;  /* 0x0000180e02067980 */ /* 0x000ef0000c101900 */
[----:B------:R-:W3:Y:S04]  /*37e10*/  @P1 LD.E R74, desc[UR4][R2.64+0x28] ;  /* 0x00002804024a1980 */ /* 0x000ee8000c101900 */
[----:B------:R-:W3:Y:S01]  /*37e20*/  @P1 LD.E R77, desc[UR6][R2.64+0x2c] ;  /* 0x00002c06024d1980 */ /* 0x000ee2000c101900 */
[----:B------:R-:W-:-:S02]  /*37e30*/  R2UR UR4, R4 ;  /* 0x00000000040472ca */ /* 0x000fc400000e0000 */
[C---:B------:R-:W-:Y:S02]  /*37e40*/  R2UR UR5, R5.reuse ;  /* 0x00000000050572ca */ /* 0x040fe400000e0000 */
[----:B------:R-:W-:Y:S02]  /*37e50*/  R2UR UR6, R4 ;  /* 0x00000000040672ca */ /* 0x000fe400000e0000 */
[----:B------:R-:W-:-:S09]  /*37e60*/  R2UR UR7, R5 ;  /* 0x00000000050772ca */ /* 0x000fd200000e0000 */
[----:B------:R-:W3:Y:S04]  /*37e70*/  LD.E R8, desc[UR4][R2.64+0x8] ;  /* 0x0000080402087980 */ /* 0x000ee8000c101900 */
[----:B------:R-:W3:Y:S01]  /*37e80*/  LD.E R7, desc[UR6][R2.64+0x4] ;  /* 0x0000040602077980 */ /* 0x000ee2000c101900 */
[----:B----4-:R-:W-:Y:S01]  /*37e90*/  LOP3.LUT R78, RZ, R78, RZ, 0x33, !PT ;  /* 0x0000004eff4e7212 */ /* 0x010fe200078e33ff */
[----:B------:R-:W-:Y:S01]  /*37ea0*/  BSSY B3, `(.L_x_11340) ;  /* 0x00000ae000037945 */ /* 0x000fe20003800000 */
[----:B------:R-:W-:Y:S02]  /*37eb0*/  IMAD R79, R20, -0x60, R79 ;  /* 0xffffffa0144f7824 */ /* 0x000fe400078e024f */
[-C--:B--2---:R-:W-:Y:S01]  /*37ec0*/  FMUL.FTZ R28, R28, R72.reuse ;  /* 0x000000481c1c7220 */ /* 0x084fe20000410000 */
[-C--:B------:R-:W-:Y:S01]  /*37ed0*/  FMUL.FTZ R9, R27, R72.reuse ;  /* 0x000000481b097220 */ /* 0x080fe20000410000 */
[----:B------:R-:W-:-:S02]  /*37ee0*/  FMUL.FTZ R27, R53, R72 ;  /* 0x00000048351b7220 */ /* 0x000fc40000410000 */
[----:B------:R0:W1:Y:S01]  /*37ef0*/  MUFU.TANH R81, R28 ;  /* 0x0000001c00517308 */ /* 0x0000620000002400 */
[----:B------:R-:W-:-:S07]  /*37f00*/  FMUL.FTZ R11, R30, R72 ;  /* 0x000000481e0b7220 */ /* 0x000fce0000410000 */
[----:B------:R2:W4:Y:S01]  /*37f10*/  MUFU.TANH R87, R27 ;  /* 0x0000001b00577308 */ /* 0x0005220000002400 */
[----:B0-----:R-:W-:-:S04]  /*37f20*/  SHF.R.S32.HI R28, RZ, 0x1f, R73 ;  /* 0x0000001fff1c7819 */ /* 0x001fc80000011449 */
[----:B--2---:R-:W-:-:S04]  /*37f30*/  LEA.HI R27, R28, R73, RZ, 0x7 ;  /* 0x000000491c1b7211 */ /* 0x004fc800078f38ff */
[----:B------:R-:W-:Y:S01]  /*37f40*/  LOP3.LUT R30, R27, 0xffffff80, RZ, 0xc0, !PT ;  /* 0xffffff801b1e7812 */ /* 0x000fe200078ec0ff */
[----:B------:R-:W-:-:S04]  /*37f50*/  FMUL.FTZ R29, R29, R72 ;  /* 0x000000481d1d7220 */ /* 0x000fc80000410000 */
[----:B------:R-:W-:Y:S01]  /*37f60*/  IMAD.IADD R30, R73, 0x1, -R30 ;  /* 0x00000001491e7824 */ /* 0x000fe200078e0a1e */
[----:B------:R0:W2:Y:S01]  /*37f70*/  MUFU.TANH R82, R29 ;  /* 0x0000001d00527308 */ /* 0x0000a20000002400 */
[-C--:B------:R-:W-:Y:S01]  /*37f80*/  FMUL.FTZ R32, R32, R72.reuse ;  /* 0x0000004820207220 */ /* 0x080fe20000410000 */
[----:B------:R-:W-:Y:S01]  /*37f90*/  LEA.HI R28, R28, R73, RZ, 0x2 ;  /* 0x000000491c1c7211 */ /* 0x000fe200078f10ff */
[----:B------:R-:W-:Y:S01]  /*37fa0*/  FMUL.FTZ R12, R31, R72 ;  /* 0x000000481f0c7220 */ /* 0x000fe20000410000 */
[----:B0-----:R-:W-:-:S04]  /*37fb0*/  SHF.R.S32.HI R29, RZ, 0x1f, R30 ;  /* 0x0000001fff1d7819 */ /* 0x001fc8000001141e */
[----:B------:R0:W1:Y:S01]  /*37fc0*/  MUFU.TANH R83, R32 ;  /* 0x0000002000537308 */ /* 0x0000620000002400 */
[----:B------:R-:W-:Y:S02]  /*37fd0*/  LOP3.LUT R28, R28, 0xfffffffc, RZ, 0xc0, !PT ;  /* 0xfffffffc1c1c7812 */ /* 0x000fe400078ec0ff */
[----:B------:R-:W-:Y:S01]  /*37fe0*/  LEA.HI R31, R29, R30, RZ, 0x2 ;  /* 0x0000001e1d1f7211 */ /* 0x000fe200078f10ff */
[----:B------:R-:W-:-:S03]  /*37ff0*/  FMUL.FTZ R13, R34, R72 ;  /* 0x00000048220d7220 */ /* 0x000fc60000410000 */
[--C-:B------:R-:W-:Y:S02]  /*38000*/  SHF.R.S32.HI R34, RZ, 0x1f, R31.reuse ;  /* 0x0000001fff227819 */ /* 0x100fe4000001141f */
[----:B0-----:R-:W-:Y:S02]  /*38010*/  LEA.HI R32, R29, R30, RZ, 0x5 ;  /* 0x0000001e1d207211 */ /* 0x001fe400078f28ff */
[----:B------:R-:W-:Y:S01]  /*38020*/  SHF.R.S32.HI R29, RZ, 0x2, R31 ;  /* 0x00000002ff1d7819 */ /* 0x000fe2000001141f */
[----:B------:R-:W-:Y:S01]  /*38030*/  IMAD.IADD R73, R73, 0x1, -R28 ;  /* 0x0000000149497824 */ /* 0x000fe200078e0a1c */
[----:B------:R-:W-:Y:S02]  /*38040*/  SHF.R.S32.HI R28, RZ, 0x7, R27 ;  /* 0x00000007ff1c7819 */ /* 0x000fe4000001141b */
[----:B------:R-:W-:Y:S02]  /*38050*/  LEA.HI R34, R34, R29, RZ, 0x3 ;  /* 0x0000001d22227211 */ /* 0x000fe400078f18ff */
[----:B------:R-:W-:-:S02]  /*38060*/  SHF.R.S32.HI R32, RZ, 0x5, R32 ;  /* 0x00000005ff207819 */ /* 0x000fc40000011420 */
[----:B------:R-:W-:Y:S02]  /*38070*/  LEA.HI R27, R27, R28, RZ, 0x1 ;  /* 0x0000001c1b1b7211 */ /* 0x000fe400078f08ff */
[----:B------:R-:W-:Y:S01]  /*38080*/  LOP3.LUT R34, R34, 0xfffffff8, RZ, 0xc0, !PT ;  /* 0xfffffff822227812 */ /* 0x000fe200078ec0ff */
[----:B---3--:R-:W-:Y:S01]  /*38090*/  IMAD R75, R75, 0x8, R32 ;  /* 0x000000084b4b7824 */ /* 0x008fe200078e0220 */
[----:B------:R-:W-:Y:S02]  /*380a0*/  LOP3.LUT R27, R27, 0x3fffffe, RZ, 0xc0, !PT ;  /* 0x03fffffe1b1b7812 */ /* 0x000fe400078ec0ff */
[----:B------:R-:W-:Y:S01]  /*380b0*/  LEA.HI R32, R73, R73, RZ, 0x1 ;  /* 0x0000004949207211 */ /* 0x000fe200078f08ff */
[----:B------:R-:W-:Y:S02]  /*380c0*/  IMAD.IADD R34, R29, 0x1, -R34 ;  /* 0x000000011d227824 */ /* 0x000fe400078e0a22 */
[----:B------:R-:W-:Y:S01]  /*380d0*/  IMAD.IADD R27, R28, 0x1, -R27 ;  /* 0x000000011c1b7824 */ /* 0x000fe200078e0a1b */
[----:B------:R-:W-:Y:S01]  /*380e0*/  LOP3.LUT R32, R32, 0x1ffffffe, RZ, 0xc0, !PT ;  /* 0x1ffffffe20207812 */ /* 0x000fe200078ec0ff */
[----:B------:R-:W-:-:S02]  /*380f0*/  IMAD.U32 R34, R75, 0x10, R34 ;  /* 0x000000104b227824 */ /* 0x000fc400078e0022 */
[-C--:B------:R-:W-:Y:S02]  /*38100*/  FMUL.FTZ R53, R54, R72.reuse ;  /* 0x0000004836357220 */ /* 0x080fe40000410000 */
[----:B------:R-:W-:Y:S02]  /*38110*/  IMAD.IADD R32, R73, 0x1, -R32 ;  /* 0x0000000149207824 */ /* 0x000fe400078e0a20 */
[----:B------:R-:W-:Y:S02]  /*38120*/  IMAD R27, R27, 0x40, R34 ;  /* 0x000000401b1b7824 */ /* 0x000fe400078e0222 */
[----:B------:R-:W-:Y:S02]  /*38130*/  FMUL.FTZ R54, R55, R72 ;  /* 0x0000004837367220 */ /* 0x000fe40000410000 */
[----:B------:R-:W-:-:S04]  /*38140*/  IMAD R55, R32, 0x8, R27 ;  /* 0x0000000820377824 */ /* 0x000fc800078e021b */
[----:B------:R-:W-:-:S05]  /*38150*/  @P1 IMAD.HI.U32 R74, R55, R74, RZ ;  /* 0x0000004a374a1227 */ /* 0x000fca00078e00ff */
[----:B------:R-:W-:Y:S01]  /*38160*/  @P1 SHF.R.U32.HI R55, RZ, R77, R74 ;  /* 0x0000004dff371219 */ /* 0x000fe2000001164a */
[-C--:B------:R-:W-:Y:S01]  /*38170*/  FMUL.FTZ R25, R25, R72.reuse ;  /* 0x0000004819197220 */ /* 0x080fe20000410000 */
[-C--:B------:R-:W-:Y:S01]  /*38180*/  FMUL.FTZ R15, R49, R72.reuse ;  /* 0x00000048310f7220 */ /* 0x080fe20000410000 */
[-C--:B------:R-:W-:Y:S01]  /*38190*/  FMUL.FTZ R52, R52, R72.reuse ;  /* 0x0000004834347220 */ /* 0x080fe20000410000 */
[----:B------:R-:W-:Y:S01]  /*381a0*/  LOP3.LUT R31, R31, 0x7ffffffc, RZ, 0xc0, !PT ;  /* 0x7ffffffc1f1f7812 */ /* 0x000fe200078ec0ff */
[----:B------:R-:W0:Y:S01]  /*381b0*/  SHFL.IDX PT, R29, R55, RZ, 0x1c1f ;  /* 0x001c1fff371d7589 */ /* 0x000e2200000e0000 */
[----:B------:R-:W-:Y:S02]  /*381c0*/  IMAD.MOV.U32 R27, RZ, RZ, -0x60 ;  /* 0xffffffa0ff1b7424 */ /* 0x000fe400078e00ff */
[-C--:B------:R-:W-:Y:S01]  /*381d0*/  FMUL.FTZ R49, R50, R72.reuse ;  /* 0x0000004832317220 */ /* 0x080fe20000410000 */
[-C--:B------:R-:W-:Y:S01]  /*381e0*/  FMUL.FTZ R10, R24, R72.reuse ;  /* 0x00000048180a7220 */ /* 0x080fe20000410000 */
[----:B------:R3:W0:Y:S01]  /*381f0*/  MUFU.TANH R80, R25 ;  /* 0x0000001900507308 */ /* 0x0006220000002400 */
[-C--:B------:R-:W-:Y:S01]  /*38200*/  FMUL.FTZ R0, R26, R72.reuse ;  /* 0x000000481a007220 */ /* 0x080fe20000410000 */
[-C--:B------:R-:W-:Y:S01]  /*38210*/  FMUL.FTZ R50, R51, R72.reuse ;  /* 0x0000004833327220 */ /* 0x080fe20000410000 */
[-C--:B------:R-:W-:Y:S01]  /*38220*/  FMUL.FTZ R33, R33, R72.reuse ;  /* 0x0000004821217220 */ /* 0x080fe20000410000 */
[-C--:B------:R-:W-:Y:S01]  /*38230*/  FMUL.FTZ R14, R35, R72.reuse ;  /* 0x00000048230e7220 */ /* 0x080fe20000410000 */
[-C--:B------:R-:W-:Y:S01]  /*38240*/  FMUL.FTZ R36, R36, R72.reuse ;  /* 0x0000004824247220 */ /* 0x080fe20000410000 */
[-C--:B------:R-:W-:Y:S01]  /*38250*/  FMUL.FTZ R37, R37, R72.reuse ;  /* 0x0000004825257220 */ /* 0x080fe20000410000 */
[-C--:B------:R-:W-:Y:S01]  /*38260*/  FMUL.FTZ R16, R38, R72.reuse ;  /* 0x0000004826107220 */ /* 0x080fe20000410000 */
[----:B------:R4:W0:Y:S01]  /*38270*/  MUFU.TANH R85, R15 ;  /* 0x0000000f00557308 */ /* 0x0008220000002400 */
[-C--:B------:R-:W-:Y:S01]  /*38280*/  FMUL.FTZ R17, R39, R72.reuse ;  /* 0x0000004827117220 */ /* 0x080fe20000410000 */
[-C--:B------:R-:W-:Y:S01]  /*38290*/  FMUL.FTZ R40, R40, R72.reuse ;  /* 0x0000004828287220 */ /* 0x080fe20000410000 */
[-C--:B------:R-:W-:Y:S01]  /*382a0*/  FMUL.FTZ R21, R42, R72.reuse ;  /* 0x000000482a157220 */ /* 0x080fe20000410000 */
[-C--:B------:R-:W-:Y:S01]  /*382b0*/  FMUL.FTZ R24, R43, R72.reuse ;  /* 0x000000482b187220 */ /* 0x080fe20000410000 */
[-C--:B---3--:R-:W-:Y:S01]  /*382c0*/  FMUL.FTZ R25, R46, R72.reuse ;  /* 0x000000482e197220 */ /* 0x088fe20000410000 */
[-C--:B------:R-:W-:Y:S01]  /*382d0*/  FMUL.FTZ R26, R47, R72.reuse ;  /* 0x000000482f1a7220 */ /* 0x080fe20000410000 */
[-C--:B------:R-:W-:Y:S01]  /*382e0*/  FMUL.FTZ R58, R58, R72.reuse ;  /* 0x000000483a3a7220 */ /* 0x080fe20000410000 */
[----:B------:R3:W0:Y:S01]  /*382f0*/  MUFU.TANH R86, R52 ;  /* 0x0000003400567308 */ /* 0x0006220000002400 */
[-C--:B------:R-:W-:Y:S01]  /*38300*/  FMUL.FTZ R59, R59, R72.reuse ;  /* 0x000000483b3b7220 */ /* 0x080fe20000410000 */
[-C--:B------:R-:W-:Y:S01]  /*38310*/  FMUL.FTZ R60, R60, R72.reuse ;  /* 0x000000483c3c7220 */ /* 0x080fe20000410000 */
[-C--:B------:R-:W-:Y:S01]  /*38320*/  FMUL.FTZ R61, R61, R72.reuse ;  /* 0x000000483d3d7220 */ /* 0x080fe20000410000 */
[-C--:B------:R-:W-:Y:S01]  /*38330*/  FMUL.FTZ R62, R62, R72.reuse ;  /* 0x000000483e3e7220 */ /* 0x080fe20000410000 */
[-C--:B----4-:R-:W-:Y:S01]  /*38340*/  FMUL.FTZ R15, R63, R72.reuse ;  /* 0x000000483f0f7220 */ /* 0x090fe20000410000 */
[-C--:B------:R-:W-:Y:S01]  /*38350*/  FMUL.FTZ R64, R64, R72.reuse ;  /* 0x0000004840407220 */ /* 0x080fe20000410000 */
[-C--:B------:R-:W-:Y:S01]  /*38360*/  FMUL.FTZ R65, R65, R72.reuse ;  /* 0x0000004841417220 */ /* 0x080fe20000410000 */
[-C--:B------:R-:W-:Y:S01]  /*38370*/  FMUL.FTZ R51, R66, R72.reuse ;  /* 0x0000004842337220 */ /* 0x080fe20000410000 */
[-C--:B---3--:R-:W-:Y:S01]  /*38380*/  FMUL.FTZ R52, R67, R72.reuse ;  /* 0x0000004843347220 */ /* 0x088fe20000410000 */
        /* <DEDUP_REMOVED lines=8> */
[-C--:B------:R-:W-:Y:S01]  /*38410*/  FMUL.FTZ R45, R45, R72.reuse ;  /* 0x000000482d2d7220 */ /* 0x080fe20000410000 */
[----:B------:R-:W-:Y:S01]  /*38420*/  FMUL.FTZ R48, R48, R72 ;  /* 0x0000004830307220 */ /* 0x000fe20000410000 */
[----:B------:R-:W-:Y:S01]  /*38430*/  ISETP.GE.AND P2, PT, R6, 0x1, PT ;  /* 0x000000010600780c */ /* 0x000fe20003f46270 */
[----:B------:R-:W-:Y:S01]  /*38440*/  IMAD R28, R31, -0x2, R28 ;  /* 0xfffffffe1f1c7824 */ /* 0x000fe200078e021c */
[----:B------:R-:W3:Y:S04]  /*38450*/  MUFU.TANH R10, R10 ;  /* 0x0000000a000a7308 */ /* 0x000ee80000002400 */
[----:B------:R-:W-:-:S04]  /*38460*/  IADD3 R27, -R7, R28, R8 ;  /* 0x0000001c071b7210 */ /* 0x000fc80007ffe108 */
[----:B------:R-:W4:Y:S01]  /*38470*/  MUFU.TANH R0, R0 ;  /* 0x0000000000007308 */ /* 0x000f220000002400 */
[----:B------:R-:W-:-:S07]  /*38480*/  FMUL.FTZ R56, R56, R72 ;  /* 0x0000004838387220 */ /* 0x000fce0000410000 */
[----:B------:R-:W0:Y:S01]  /*38490*/  MUFU.TANH R9, R9 ;  /* 0x0000000900097308 */ /* 0x000e220000002400 */
        /* <DEDUP_REMOVED lines=38> */
[----:B------:R-:W-:Y:S02]  /*38700*/  IMAD.IADD R78, R27, 0x1, R78 ;  /* 0x000000011b4e7824 */ /* 0x000fe400078e024e */
[----:B------:R-:W-:-:S03]  /*38710*/  VIADD R63, R28, 0xffffffff ;  /* 0xffffffff1c3f7836 */ /* 0x000fc60000000000 */
[----:B------:R0:W1:Y:S08]  /*38720*/  MUFU.TANH R88, R56 ;  /* 0x0000003800587308 */ /* 0x0000700000002400 */
[----:B------:R2:W1:Y:S01]  /*38730*/  MUFU.TANH R89, R57 ;  /* 0x0000003900597308 */ /* 0x0004620000002400 */
[--C-:B0-----:R-:W-:Y:S02]  /*38740*/  IMAD.IADD R56, R78, 0x1, R29.reuse ;  /* 0x000000014e387824 */ /* 0x101fe400078e021d */
[----:B--2---:R-:W-:Y:S01]  /*38750*/  IMAD.IADD R57, R76, 0x1, R29 ;  /* 0x000000014c397824 */ /* 0x004fe200078e021d */
[----:B---34-:R-:W-:Y:S06]  /*38760*/  @!P2 BRA `(.L_x_11341) ;  /* 0x000000000084a947 */ /* 0x018fec0003800000 */
        /* <DEDUP_REMOVED lines=16> */
.L_x_11345:
[----:B------:R-:W-:Y:S05]  /*38870*/  BSYNC B5 ;  /* 0x0000000000057941 */ /* 0x000fea0003800000 */
.L_x_11344:
[----:B------:R-:W-:Y:S01]  /*38880*/  LOP3.LUT R27, RZ, R27, RZ, 0x33, !PT ;  /* 0x0000001bff1b7212 */ /* 0x000fe200078e33ff */
[----:B------:R-:W-:Y:S06]  /*38890*/  BRA `(.L_x_11346) ;  /* 0x0000000000287947 */ /* 0x000fec0003800000 */
.L_x_11343:
        /* <DEDUP_REMOVED lines=10> */
.L_x_11346:
[----:B------:R-:W-:Y:S05]  /*38940*/  BSYNC B4 ;  /* 0x0000000000047941 */ /* 0x000fea0003800000 */
.L_x_11342:
[----:B------:R-:W-:-:S05]  /*38950*/  IMAD R27, R6, R27, R63 ;  /* 0x0000001b061b7224 */ /* 0x000fca00078e023f */
[----:B------:R-:W-:Y:S02]  /*38960*/  VIMNMX R56, R56, R27, !PT ;  /* 0x0000001b38387248 */ /* 0x000fe40007fe0100 */
[----:B------:R-:W-:-:S07]  /*38970*/  VIADDMNMX R57, R27, R6, R57, PT ;  /* 0x000000061b397246 */ /* 0x000fce0003800139 */
.L_x_11341:
[----:B------:R-:W-:Y:S05]  /*38980*/  BSYNC B3 ;  /* 0x0000000000037941 */ /* 0x000fea0003800000 */
.L_x_11340:
[C---:B------:R-:W-:Y:S01]  /*38990*/  ISETP.GE.AND P2, PT, R79.reuse, 0x9, PT ;  /* 0x000000094f00780c */ /* 0x040fe20003f46270 */
[----:B------:R-:W0:Y:S01]  /*389a0*/  SHFL.IDX PT, R55, R55, 0x1, 0x1c1f ;  /* 0x003c1f0037377f89 */ /* 0x000e2200000e0000 */
[----:B------:R-:W-:Y:S01]  /*389b0*/  ISETP.GE.AND P1, PT, R79, 0x2, PT ;  /* 0x000000024f00780c */ /* 0x000fe20003f26270 */
[----:B------:R-:W-:Y:S01]  /*389c0*/  BSSY B3, `(.L_x_11347) ;  /* 0x0000097000037945 */ /* 0x000fe20003800000 */
[C---:B------:R-:W-:Y:S02]  /*389d0*/  ISETP.GT.AND P3, PT, R56.reuse, 0x8, !P2 ;  /* 0x000000083800780c */ /* 0x040fe40005764270 */
[----:B------:R-:W-:Y:S02]  /*389e0*/  ISETP.GT.AND P4, PT, R56, 0x1, !P1 ;  /* 0x000000013800780c */ /* 0x000fe40004f84270 */
[----:B------:R-:W-:Y:S02]  /*389f0*/  ISETP.LT.OR P3, PT, R57, 0x9, P3 ;  /* 0x000000093900780c */ /* 0x000fe40001f61670 */
[----:B------:R-:W-:-:S02]  /*38a00*/  ISETP.GE.AND P5, PT, R79, 0xa, PT ;  /* 0x0000000a4f00780c */ /* 0x000fc40003fa6270 */
[----:B-1----:R-:W-:Y:S02]  /*38a10*/  FSEL R47, R81, -INF , !P3 ;  /* 0xff800000512f7808 */ /* 0x002fe40005800000 */
        /* <DEDUP_REMOVED lines=128> */
.L_x_11352:
[----:B------:R-:W-:Y:S05]  /*39220*/  BSYNC B5 ;  /* 0x0000000000057941 */ /* 0x000fea0003800000 */
.L_x_11351:
[----:B------:R-:W-:Y:S01]  /*39230*/  LOP3.LUT R7, RZ, R7, RZ, 0x33, !PT ;  /* 0x00000007ff077212 */ /* 0x000fe200078e33ff */
[----:B------:R-:W-:Y:S06]  /*39240*/  BRA `(.L_x_11353) ;  /* 0x0000000000287947 */ /* 0x000fec0003800000 */
.L_x_11350:
        /* <DEDUP_REMOVED lines=10> */
.L_x_11353:
[----:B------:R-:W-:Y:S05]  /*392f0*/  BSYNC B4 ;  /* 0x0000000000047941 */ /* 0x000fea0003800000 */
.L_x_11349:
[----:B------:R-:W-:-:S05]  /*39300*/  IMAD R7, R6, R7, R63 ;  /* 0x0000000706077224 */ /* 0x000fca00078e023f */
[----:B------:R-:W-:Y:S02]  /*39310*/  VIADDMNMX R57, R7, R6, R57, PT ;  /* 0x0000000607397246 */ /* 0x000fe40003800139 */
[----:B------:R-:W-:-:S07]  /*39320*/  VIMNMX R56, R56, R7, !PT ;  /* 0x0000000738387248 */ /* 0x000fce0007fe0100 */
.L_x_11348:
[----:B------:R-:W-:Y:S05]  /*39330*/  BSYNC B3 ;  /* 0x0000000000037941 */ /* 0x000fea0003800000 */
.L_x_11347:
        /* <DEDUP_REMOVED lines=77> */
[----:B------:R-:W-:-:S04]  /*39810*/  ISETP.LT.OR P1, PT, R57, 0x1, P1 ;  /* 0x000000013900780c */ /* 0x000fc80000f21670 */
[----:B------:R-:W-:Y:S01]  /*39820*/  FSEL R0, R0, -INF , !P1 ;  /* 0xff80000000007808 */ /* 0x000fe20004800000 */
[----:B--2---:R-:W2:Y:S01]  /*39830*/  LD.E.64 R2, desc[UR4][R6.64] ;  /* 0x0000000406027980 */ /* 0x004ea2000c101b00 */
[C---:B------:R-:W-:Y:S02]  /*39840*/  ISETP.GT.AND P1, PT, R56.reuse, 0x49, !P2 ;  /* 0x000000493800780c */ /* 0x040fe40005724270 */
[C---:B------:R-:W-:Y:S01]  /*39850*/  ISETP.GT.AND P3, PT, R56.reuse, 0x50, !P3 ;  /* 0x000000503800780c */ /* 0x040fe20005f64270 */
[----:B------:R-:W3:Y:S01]  /*39860*/  LD.E R64, desc[UR4][R6.64+0x20] ;  /* 0x0000200406407980 */ /* 0x000ee2000c101900 */
[C---:B------:R-:W-:Y:S02]  /*39870*/  ISETP.GT.AND P4, PT, R56.reuse, 0x51, !P4 ;  /* 0x000000513800780c */ /* 0x040fe40006784270 */
[C---:B------:R-:W-:Y:S01]  /*39880*/  ISETP.GT.AND P5, PT, R56.reuse, 0x58, !P5 ;  /* 0x000000583800780c */ /* 0x040fe20006fa4270 */
[----:B------:R-:W4:Y:S01]  /*39890*/  LD.E R65, desc[UR4][R6.64+0x10] ;  /* 0x0000100406417980 */ /* 0x000f22000c101900 */
[----:B------:R-:W-:-:S02]  /*398a0*/  ISETP.GT.AND P2, PT, R56, 0x59, !P6 ;  /* 0x000000593800780c */ /* 0x000fc40007744270 */
[C---:B------:R-:W-:Y:S02]  /*398b0*/  ISETP.LT.OR P1, PT, R57.reuse, 0x4a, P1 ;  /* 0x0000004a3900780c */ /* 0x040fe40000f21670 */
[----:B------:R-:W-:Y:S02]  /*398c0*/  ISETP.LT.OR P3, PT, R57, 0x51, P3 ;  /* 0x000000513900780c */ /* 0x000fe40001f61670 */
[----:B------:R-:W-:Y:S02]  /*398d0*/  FSEL R15, R15, -INF , !P1 ;  /* 0xff8000000f0f7808 */ /* 0x000fe40004800000 */
[----:B------:R-:W-:Y:S02]  /*398e0*/  ISETP.LT.OR P4, PT, R57, 0x52, P4 ;  /* 0x000000523900780c */ /* 0x000fe40002781670 */
[----:B------:R-:W-:Y:S02]  /*398f0*/  FSEL R51, R51, -INF , !P3 ;  /* 0xff80000033337808 */ /* 0x000fe40005800000 */
[----:B------:R-:W-:-:S02]  /*39900*/  ISETP.LT.OR P5, PT, R57, 0x59, P5 ;  /* 0x000000593900780c */ /* 0x000fc40002fa1670 */
[----:B------:R-:W-:Y:S02]  /*39910*/  ISETP.LT.OR P2, PT, R57, 0x5a, P2 ;  /* 0x0000005a3900780c */ /* 0x000fe40001741670 */
[----:B------:R-:W-:Y:S02]  /*39920*/  FSEL R52, R52, -INF , !P4 ;  /* 0xff80000034347808 */ /* 0x000fe40006000000 */
[----:B------:R-:W-:Y:S02]  /*39930*/  R2UR UR6, R4 ;  /* 0x00000000040672ca */ /* 0x000fe400000e0000 */
[----:B------:R-:W-:Y:S02]  /*39940*/  R2UR UR7, R5 ;  /* 0x00000000050772ca */ /* 0x000fe400000e0000 */
[----:B--2---:R-:W-:Y:S02]  /*39950*/  FMNMX.FTZ R9, R73, R2, !PT ;  /* 0x0000000249097209 */ /* 0x004fe40007810000 */
        /* <DEDUP_REMOVED lines=42> */
[----:B------:R-:W-:-:S02]  /*39c00*/  FSEL R56, R70, -INF , !P5 ;  /* 0xff80000046387808 */ /* 0x000fc40006800000 */
[----:B------:R-:W-:Y:S02]  /*39c10*/  FMNMX.FTZ R9, R52, R57, !PT ;  /* 0x0000003934097209 */ /* 0x000fe40007810000 */
[----:B------:R-:W-:Y:S02]  /*39c20*/  FMNMX.FTZ R61, R27, R8, !PT ;  /* 0x000000081b3d7209 */ /* 0x000fe40007810000 */
[----:B------:R-:W-:Y:S02]  /*39c30*/  FSEL R57, R71, -INF , !P2 ;  /* 0xff80000047397808 */ /* 0x000fe40005000000 */
[----:B------:R-:W-:Y:S02]  /*39c40*/  FMNMX.FTZ R8, R56, R9, !PT ;  /* 0x0000000938087209 */ /* 0x000fe40007810000 */
[----:B------:R-:W-:Y:S02]  /*39c50*/  FMNMX.FTZ R62, R10, R61, !PT ;  /* 0x0000003d0a3e7209 */ /* 0x000fe40007810000 */
[----:B------:R-:W-:-:S03]  /*39c60*/  FMNMX.FTZ R63, R57, R8, !PT ;  /* 0x00000008393f7209 */ /* 0x000fc60007810000 */
[----:B------:R-:W0:Y:S04]  /*39c70*/  SHFL.BFLY PT, R9, R62, 0x2, 0x1f ;  /* 0x0c401f003e097f89 */ /* 0x000e2800000e0000 */
[----:B------:R1:W-:Y:S04]  /*39c80*/  ST.E.64 desc[UR4][R6.64], R62 ;  /* 0x0000003e06007985 */ /* 0x0003e8000c101b04 */
[----:B------:R-:W2:Y:S01]  /*39c90*/  LD.E R67, desc[UR6][R6.64+0x4] ;  /* 0x0000040606437980 */ /* 0x000ea2000c101900 */
[----:B0-----:R-:W-:-:S03]  /*39ca0*/  FMNMX.FTZ R9, R62, R9, !PT ;  /* 0x000000093e097209 */ /* 0x001fc60007810000 */
[----:B-1----:R-:W5:Y:S04]  /*39cb0*/  LD.E R62, desc[UR6][R6.64+0x14] ;  /* 0x00001406063e7980 */ /* 0x002f68000c101900 */
[----:B------:R-:W0:Y:S02]  /*39cc0*/  SHFL.BFLY PT, R8, R9, 0x1, 0x1f ;  /* 0x0c201f0009087f89 */ /* 0x000e2400000e0000 */
[----:B0-----:R-:W-:-:S05]  /*39cd0*/  FMNMX.FTZ R61, R9, R8, !PT ;  /* 0x00000008093d7209 */ /* 0x001fca0007810000 */
[----:B------:R-:W-:Y:S04]  /*39ce0*/  ST.E desc[UR4][R6.64], R61 ;  /* 0x0000003d06007985 */ /* 0x000fe8000c101904 */
[----:B------:R-:W3:Y:S01]  /*39cf0*/  LD.E R66, desc[UR6][R6.64] ;  /* 0x0000000606427980 */ /* 0x000ee2000c101900 */
[----:B------:R-:W-:Y:S02]  /*39d00*/  R2UR UR8, R4 ;  /* 0x00000000040872ca */ /* 0x000fe400000e0000 */
[----:B------:R-:W-:Y:S01]  /*39d10*/  R2UR UR9, R5 ;  /* 0x00000000050972ca */ /* 0x000fe200000e0000 */
[----:B--2---:R-:W0:Y:S02]  /*39d20*/  SHFL.BFLY PT, R8, R67, 0x2, 0x1f ;  /* 0x0c401f0043087f89 */ /* 0x004e2400000e0000 */
[----:B0-----:R-:W-:-:S05]  /*39d30*/  FMNMX.FTZ R9, R8, R67, !PT ;  /* 0x0000004308097209 */ /* 0x001fca0007810000 */
[----:B------:R-:W0:Y:S02]  /*39d40*/  SHFL.BFLY PT, R8, R9, 0x1, 0x1f ;  /* 0x0c201f0009087f89 */ /* 0x000e2400000e0000 */
[----:B0-----:R-:W-:Y:S02]  /*39d50*/  FMNMX.FTZ R61, R9, R8, !PT ;  /* 0x00000008093d7209 */ /* 0x001fe40007810000 */
[C---:B---3--:R-:W-:Y:S02]  /*39d60*/  FSETP.NEU.FTZ.AND P1, PT, R66.reuse, -INF , PT ;  /* 0xff8000004200780b */ /* 0x048fe40003f3d000 */
[C---:B------:R-:W-:Y:S02]  /*39d70*/  FSETP.NEU.FTZ.AND P2, PT, R61.reuse, -INF , PT ;  /* 0xff8000003d00780b */ /* 0x040fe40003f5d000 */
[----:B------:R-:W-:Y:S02]  /*39d80*/  FSEL R63, R66, RZ, P1 ;  /* 0x000000ff423f7208 */ /* 0x000fe40000800000 */
[----:B------:R-:W-:-:S03]  /*39d90*/  FSEL R8, R61, RZ, P2 ;  /* 0x000000ff3d087208 */ /* 0x000fc60001000000 */
[----:B------:R-:W-:Y:S02]  /*39da0*/  FADD.FTZ R63, R2, -R63 ;  /* 0x8000003f023f7221 */ /* 0x000fe40000010000 */
[----:B------:R-:W-:Y:S02]  /*39db0*/  FADD.FTZ R3, R3, -R8 ;  /* 0x8000000803037221 */ /* 0x000fe40000010000 */
[----:B------:R-:W-:Y:S02]  /*39dc0*/  FMUL.FTZ R8, R63, R64 ;  /* 0x000000403f087220 */ /* 0x000fe40000410000 */
[----:B------:R-:W-:-:S04]  /*39dd0*/  FMUL.FTZ R64, R64, R3 ;  /* 0x0000000340407220 */ /* 0x000fc80000410000 */
[----:B------:R-:W4:Y:S08]  /*39de0*/  MUFU.EX2 R8, R8 ;  /* 0x0000000800087308 */ /* 0x000f300000000800 */
[----:B------:R-:W5:Y:S01]  /*39df0*/  MUFU.EX2 R9, R64 ;  /* 0x0000004000097308 */ /* 0x000f620000000800 */
[----:B------:R0:W-:Y:S01]  /*39e00*/  ST.E desc[UR4][R6.64+0x4], R61 ;  /* 0x0000043d06007985 */ /* 0x0001e2000c101904 */
[----:B----4-:R-:W-:Y:S01]  /*39e10*/  FMUL.FTZ R65, R8, R65 ;  /* 0x0000004108417220 */ /* 0x010fe20000410000 */
[----:B-----5:R-:W-:-:S04]  /*39e20*/  FMUL.FTZ R63, R9, R62 ;  /* 0x0000003e093f7220 */ /* 0x020fc80000410000 */
[----:B------:R-:W-:Y:S04]  /*39e30*/  ST.E desc[UR6][R6.64+0x10], R65 ;  /* 0x0000104106007985 */ /* 0x000fe8000c101906 */
[----:B------:R1:W-:Y:S04]  /*39e40*/  ST.E desc[UR8][R6.64+0x14], R63 ;  /* 0x0000143f06007985 */ /* 0x0003e8000c101908 */
[----:B------:R-:W2:Y:S04]  /*39e50*/  LDL.64 R2, [R158+0x70] ;  /* 0x000070009e027983 */ /* 0x000ea80000100a00 */
[----:B--2---:R-:W1:Y:S04]  /*39e60*/  LD.E R67, desc[UR6][R2.64+0x20] ;  /* 0x0000200602437980 */ /* 0x004e68000c101900 */
[----:B------:R-:W1:Y:S04]  /*39e70*/  LD.E R62, desc[UR4][R2.64] ;  /* 0x00000004023e7980 */ /* 0x000e68000c101900 */
[----:B------:R-:W2:Y:S04]  /*39e80*/  LD.E R64, desc[UR8][R2.64+0x4] ;  /* 0x0000040802407980 */ /* 0x000ea8000c101900 */
[----:B0-----:R-:W3:Y:S04]  /*39e90*/  LD.E R61, desc[UR4][R2.64+0x10] ;  /* 0x00001004023d7980 */ /* 0x001ee8000c101900 */
[----:B------:R-:W4:Y:S01]  /*39ea0*/  LD.E R66, desc[UR6][R2.64+0x14] ;  /* 0x0000140602427980 */ /* 0x000f22000c101900 */
[C---:B-1----:R-:W-:Y:S01]  /*39eb0*/  FMUL.FTZ R6, R62.reuse, R67 ;  /* 0x000000433e067220 */ /* 0x042fe20000410000 */
[----:B------:R-:W-:-:S02]  /*39ec0*/  FSETP.NEU.FTZ.AND P1, PT, R62, -INF , PT ;  /* 0xff8000003e00780b */ /* 0x000fc40003f3d000 */
[----:B--2---:R-:W-:Y:S01]  /*39ed0*/  FSETP.NEU.FTZ.AND P2, PT, R64, -INF , PT ;  /* 0xff8000004000780b */ /* 0x004fe20003f5d000 */
[----:B------:R-:W-:Y:S01]  /*39ee0*/  FMUL.FTZ R64, R67, R64 ;  /* 0x0000004043407220 */ /* 0x000fe20000410000 */
[----:B------:R-:W-:-:S04]  /*39ef0*/  FSEL R6, R6, RZ, P1 ;  /* 0x000000ff06067208 */ /* 0x000fc80000800000 */
[----:B------:R-:W-:Y:S01]  /*39f00*/  FSEL R64, R64, RZ, P2 ;  /* 0x000000ff40407208 */ /* 0x000fe20001000000 */
[-CC-:B------:R-:W-:Y:S01]  /*39f10*/  FFMA.FTZ R152, R73, R67.reuse, -R6.reuse ;  /* 0x0000004349987223 */ /* 0x180fe20000010806 */
[----:B------:R-:W-:-:S03]  /*39f20*/  FFMA.FTZ R153, R48, R67, -R6 ;  /* 0x0000004330997223 */ /* 0x000fc60000010806 */
[-CC-:B------:R-:W-:Y:S01]  /*39f30*/  FFMA.FTZ R197, R0, R67.reuse, -R64.reuse ;  /* 0x0000004300c57223 */ /* 0x180fe20000010840 */
[-C--:B------:R-:W-:Y:S01]  /*39f40*/  FFMA.FTZ R198, R55, R67.reuse, -R64 ;  /* 0x0000004337c67223 */ /* 0x080fe20000010840 */
[----:B------:R-:W3:Y:S01]  /*39f50*/  MUFU.EX2 R152, R152 ;  /* 0x0000009800987308 */ /* 0x000ee20000000800 */
[-C--:B------:R-:W-:Y:S01]  /*39f60*/  FFMA.FTZ R154, R47, R67.reuse, -R6 ;  /* 0x000000432f9a7223 */ /* 0x080fe20000010806 */
[-C--:B------:R-:W-:Y:S01]  /*39f70*/  FFMA.FTZ R199, R11, R67.reuse, -R64 ;  /* 0x000000430bc77223 */ /* 0x080fe20000010840 */
[----:B------:R-:W-:-:S05]  /*39f80*/  FFMA.FTZ R155, R46, R67, -R6 ;  /* 0x000000432e9b7223 */ /* 0x000fca0000010806 */
[----:B------:R-:W4:Y:S01]  /*39f90*/  MUFU.EX2 R197, R197 ;  /* 0x000000c500c57308 */ /* 0x000f220000000800 */
[----:B------:R-:W-:-:S07]  /*39fa0*/  FFMA.FTZ R200, R12, R67, -R64 ;  /* 0x000000430cc87223 */ /* 0x000fce0000010840 */
[----:B------:R-:W0:Y:S01]  /*39fb0*/  MUFU.EX2 R153, R153 ;  /* 0x0000009900997308 */ /* 0x000e220000000800 */
[----:B------:R-:W-:-:S07]  /*39fc0*/  FFMA.FTZ R13, R13, R67, -R64 ;  /* 0x000000430d0d7223 */ /* 0x000fce0000010840 */
[----:B------:R-:W1:Y:S01]  /*39fd0*/  MUFU.EX2 R198, R198 ;  /* 0x000000c600c67308 */ /* 0x000e620000000800 */
[-CC-:B------:R-:W-:Y:S01]  /*39fe0*/  FFMA.FTZ R45, R45, R67.reuse, -R6.reuse ;  /* 0x000000432d2d7223 */ /* 0x180fe20000010806 */
[----:B------:R-:W-:-:S06]  /*39ff0*/  FFMA.FTZ R186, R10, R67, -R6 ;  /* 0x000000430aba7223 */ /* 0x000fcc0000010806 */
[----:B------:R-:W2:Y:S01]  /*3a000*/  MUFU.EX2 R154, R154 ;  /* 0x0000009a009a7308 */ /* 0x000ea20000000800 */
[-CC-:B------:R-:W-:Y:S01]  /*3a010*/  FFMA.FTZ R12, R14, R67.reuse, -R64.reuse ;  /* 0x000000430e0c7223 */ /* 0x180fe20000010840 */
[----:B------:R-:W-:-:S06]  /*3a020*/  FFMA.FTZ R10, R17, R67, -R64 ;  /* 0x00000043110a7223 */ /* 0x000fcc0000010840 */
[----:B------:R-:W5:Y:S01]  /*3a030*/  MUFU.EX2 R199, R199 ;  /* 0x000000c700c77308 */ /* 0x000f620000000800 */
[-CC-:B------:R-:W-:Y:S01]  /*3a040*/  FFMA.FTZ R44, R44, R67.reuse, -R6.reuse ;  /* 0x000000432c2c7223 */ /* 0x180fe20000010806 */
[-CC-:B------:R-:W-:Y:S01]  /*3a050*/  FFMA.FTZ R43, R43, R67.reuse, -R6.reuse ;  /* 0x000000432b2b7223 */ /* 0x180fe20000010806 */
[-CC-:B------:R-:W-:Y:S01]  /*3a060*/  FFMA.FTZ R42, R42, R67.reuse, -R6.reuse ;  /* 0x000000432a2a7223 */ /* 0x180fe20000010806 */
[----:B------:R-:W-:-:S04]  /*3a070*/  FFMA.FTZ R165, R41, R67, -R6 ;  /* 0x0000004329a57223 */ /* 0x000fc80000010806 */
[----:B------:R-:W5:Y:S01]  /*3a080*/  MUFU.EX2 R155, R155 ;  /* 0x0000009b009b7308 */ /* 0x000f620000000800 */
[-CC-:B------:R-:W-:Y:S01]  /*3a090*/  FFMA.FTZ R164, R40, R67.reuse, -R6.reuse ;  /* 0x0000004328a47223 */ /* 0x180fe20000010806 */
[-CC-:B------:R-:W-:Y:S01]  /*3a0a0*/  FFMA.FTZ R166, R39, R67.reuse, -R6.reuse ;  /* 0x0000004327a67223 */ /* 0x180fe20000010806 */
[-CC-:B------:R-:W-:Y:S01]  /*3a0b0*/  FFMA.FTZ R163, R38, R67.reuse, -R6.reuse ;  /* 0x0000004326a37223 */ /* 0x180fe20000010806 */
[-CC-:B------:R-:W-:Y:S01]  /*3a0c0*/  FFMA.FTZ R173, R37, R67.reuse, -R6.reuse ;  /* 0x0000004325ad7223 */ /* 0x180fe20000010806 */
[----:B------:R-:W-:-:S03]  /*3a0d0*/  FFMA.FTZ R172, R36, R67, -R6 ;  /* 0x0000004324ac7223 */ /* 0x000fc60000010806 */
        /* <DEDUP_REMOVED lines=10> */
[----:B------:R-:W5:Y:S01]  /*3a180*/  MUFU.EX2 R17, R45 ;  /* 0x0000002d00117308 */ /* 0x000f620000000800 */
[----:B---3--:R-:W-:Y:S01]  /*3a190*/  FADD.FTZ R6, R152, R61 ;  /* 0x0000003d98067221 */ /* 0x008fe20000010000 */
[----:B----4-:R-:W-:Y:S01]  /*3a1a0*/  FADD.FTZ R7, R197, R66 ;  /* 0x00000042c5077221 */ /* 0x010fe20000010000 */
[-CC-:B------:R-:W-:Y:S01]  /*3a1b0*/  FFMA.FTZ R11, R16, R67.reuse, -R64.reuse ;  /* 0x00000043100b7223 */ /* 0x180fe20000010840 */
[----:B------:R-:W-:-:S04]  /*3a1c0*/  FFMA.FTZ R169, R25, R67, -R64 ;  /* 0x0000004319a97223 */ /* 0x000fc80000010840 */
[----:B------:R-:W3:Y:S01]  /*3a1d0*/  MUFU.EX2 R13, R13 ;  /* 0x0000000d000d7308 */ /* 0x000ee20000000800 */
[----:B0-----:R-:W-:Y:S01]  /*3a1e0*/  FADD.FTZ R25, R153, R6 ;  /* 0x0000000699197221 */ /* 0x001fe20000010000 */
[-CC-:B------:R-:W-:Y:S01]  /*3a1f0*/  FFMA.FTZ R0, R21, R67.reuse, -R64.reuse ;  /* 0x0000004315007223 */ /* 0x180fe20000010840 */
[----:B-1----:R-:W-:Y:S01]  /*3a200*/  FADD.FTZ R6, R198, R7 ;  /* 0x00000007c6067221 */ /* 0x002fe20000010000 */
[----:B------:R-:W-:-:S04]  /*3a210*/  FFMA.FTZ R21, R15, R67, -R64 ;  /* 0x000000430f157223 */ /* 0x000fc80000010840 */
[----:B------:R-:W0:Y:S01]  /*3a220*/  MUFU.EX2 R16, R44 ;  /* 0x0000002c00107308 */ /* 0x000e220000000800 */
[----:B------:R-:W-:Y:S01]  /*3a230*/  FFMA.FTZ R167, R24, R67, -R64 ;  /* 0x0000004318a77223 */ /* 0x000fe20000010840 */
[----:B--2---:R-:W-:Y:S01]  /*3a240*/  FADD.FTZ R24, R154, R25 ;  /* 0x000000199a187221 */ /* 0x004fe20000010000 */
[----:B-----5:R-:W-:-:S05]  /*3a250*/  FADD.FTZ R7, R199, R6 ;  /* 0x00000006c7077221 */ /* 0x020fca0000010000 */
[----:B------:R-:W1:Y:S01]  /*3a260*/  MUFU.EX2 R12, R12 ;  /* 0x0000000c000c7308 */ /* 0x000e620000000800 */
[----:B------:R-:W-:Y:S01]  /*3a270*/  FADD.FTZ R24, R155, R24 ;  /* 0x000000189b187221 */ /* 0x000fe20000010000 */
[----:B------:R-:W-:-:S06]  /*3a280*/  FADD.FTZ R6, R200, R7 ;  /* 0x00000007c8067221 */ /* 0x000fcc0000010000 */
[----:B------:R-:W2:Y:S08]  /*3a290*/  MUFU.EX2 R15, R43 ;  /* 0x0000002b000f7308 */ /* 0x000eb00000000800 */
[----:B------:R-:W4:Y:S01]  /*3a2a0*/  MUFU.EX2 R11, R11 ;  /* 0x0000000b000b7308 */ /* 0x000f220000000800 */
[----:B------:R-:W-:Y:S01]  /*3a2b0*/  FADD.FTZ R7, R17, R24 ;  /* 0x0000001811077221 */ /* 0x000fe20000010000 */
[----:B---3--:R-:W-:-:S06]  /*3a2c0*/  FADD.FTZ R25, R13, R6 ;  /* 0x000000060d197221 */ /* 0x008fcc0000010000 */
[----:B------:R-:W3:Y:S08]  /*3a2d0*/  MUFU.EX2 R14, R42 ;  /* 0x0000002a000e7308 */ /* 0x000ef00000000800 */
[----:B------:R-:W5:Y:S01]  /*3a2e0*/  MUFU.EX2 R10, R10 ;  /* 0x0000000a000a7308 */ /* 0x000f620000000800 */
[----:B0-----:R-:W-:Y:S01]  /*3a2f0*/  FADD.FTZ R6, R16, R7 ;  /* 0x0000000710067221 */ /* 0x001fe20000010000 */
[----:B-1----:R-:W-:-:S06]  /*3a300*/  FADD.FTZ R24, R12, R25 ;  /* 0x000000190c187221 */ /* 0x002fcc0000010000 */
[----:B------:R-:W0:Y:S01]  /*3a310*/  MUFU.EX2 R165, R165 ;  /* 0x000000a500a57308 */ /* 0x000e220000000800 */
[----:B------:R-:W-:-:S07]  /*3a320*/  FFMA.FTZ R168, R26, R67, -R64 ;  /* 0x000000431aa87223 */ /* 0x000fce0000010840 */
[----:B------:R-:W1:Y:S01]  /*3a330*/  MUFU.EX2 R0, R0 ;  /* 0x0000000000007308 */ /* 0x000e620000000800 */
[----:B--2---:R-:W-:Y:S01]  /*3a340*/  FADD.FTZ R7, R15, R6 ;  /* 0x000000060f077221 */ /* 0x004fe20000010000 */
[----:B----4-:R-:W-:-:S06]  /*3a350*/  FADD.FTZ R25, R11, R24 ;  /* 0x000000180b197221 */ /* 0x010fcc0000010000 */
[----:B------:R-:W2:Y:S01]  /*3a360*/  MUFU.EX2 R164, R164 ;  /* 0x000000a400a47308 */ /* 0x000ea20000000800 */
[----:B------:R-:W-:-:S07]  /*3a370*/  FFMA.FTZ R175, R49, R67, -R64 ;  /* 0x0000004331af7223 */ /* 0x000fce0000010840 */
[----:B------:R-:W4:Y:S01]  /*3a380*/  MUFU.EX2 R167, R167 ;  /* 0x000000a700a77308 */ /* 0x000f220000000800 */
[----:B---3--:R-:W-:Y:S01]  /*3a390*/  FADD.FTZ R6, R14, R7 ;  /* 0x000000070e067221 */ /* 0x008fe20000010000 */
[----:B-----5:R-:W-:-:S06]  /*3a3a0*/  FADD.FTZ R25, R10, R25 ;  /* 0x000000190a197221 */ /* 0x020fcc0000010000 */
[----:B------:R-:W3:Y:S01]  /*3a3b0*/  MUFU.EX2 R166, R166 ;  /* 0x000000a600a67308 */ /* 0x000ee20000000800 */
[----:B------:R-:W-:-:S07]  /*3a3c0*/  FFMA.FTZ R174, R50, R67, -R64 ;  /* 0x0000004332ae7223 */ /* 0x000fce0000010840 */
        /* <DEDUP_REMOVED lines=52> */
[----:B------:R-:W2:Y:S08]  /*3a710*/  MUFU.EX2 R188, R188 ;  /* 0x000000bc00bc7308 */ /* 0x000eb00000000800 */
[----:B------:R-:W4:Y:S01]  /*3a720*/  MUFU.EX2 R161, R161 ;  /* 0x000000a100a17308 */ /* 0x000f220000000800 */
[----:B---3--:R-:W-:Y:S01]  /*3a730*/  FADD.FTZ R6, R180, R7 ;  /* 0x00000007b4067221 */ /* 0x008fe20000010000 */
[----:B-----5:R-:W-:-:S06]  /*3a740*/  FADD.FTZ R7, R21, R24 ;  /* 0x0000001815077221 */ /* 0x020fcc0000010000 */
[----:B------:R-:W3:Y:S08]  /*3a750*/  MUFU.EX2 R187, R187 ;  /* 0x000000bb00bb7308 */ /* 0x000ef00000000800 */
[----:B------:R-:W5:Y:S01]  /*3a760*/  MUFU.EX2 R160, R160 ;  /* 0x000000a000a07308 */ /* 0x000f620000000800 */
[----:B0-----:R-:W-:Y:S01]  /*3a770*/  FADD.FTZ R25, R189, R6 ;  /* 0x00000006bd197221 */ /* 0x001fe20000010000 */
[----:B-1----:R-:W-:-:S06]  /*3a780*/  FADD.FTZ R6, R162, R7 ;  /* 0x00000007a2067221 */ /* 0x002fcc0000010000 */
[----:B------:R-:W0:Y:S08]  /*3a790*/  MUFU.EX2 R186, R186 ;  /* 0x000000ba00ba7308 */ /* 0x000e300000000800 */
[----:B------:R-:W1:Y:S01]  /*3a7a0*/  MUFU.EX2 R159, R159 ;  /* 0x0000009f009f7308 */ /* 0x000e620000000800 */
[----:B--2---:R-:W-:Y:S01]  /*3a7b0*/  FADD.FTZ R24, R188, R25 ;  /* 0x00000019bc187221 */ /* 0x004fe20000010000 */
[----:B----4-:R-:W-:-:S03]  /*3a7c0*/  FADD.FTZ R7, R161, R6 ;  /* 0x00000006a1077221 */ /* 0x010fc60000010000 */
[----:B---3--:R-:W-:Y:S01]  /*3a7d0*/  FADD.FTZ R25, R187, R24 ;  /* 0x00000018bb197221 */ /* 0x008fe20000010000 */
[----:B-----5:R-:W-:-:S03]  /*3a7e0*/  FADD.FTZ R6, R160, R7 ;  /* 0x00000007a0067221 */ /* 0x020fc60000010000 */
[----:B0-----:R-:W-:Y:S01]  /*3a7f0*/  FADD.FTZ R25, R186, R25 ;  /* 0x00000019ba197221 */ /* 0x001fe20000010000 */
[----:B-1----:R-:W-:-:S04]  /*3a800*/  FADD.FTZ R27, R159, R6 ;  /* 0x000000069f1b7221 */ /* 0x002fc80000010000 */
[----:B------:R0:W-:Y:S04]  /*3a810*/  ST.E desc[UR4][R2.64+0x10], R25 ;  /* 0x0000101902007985 */ /* 0x0001e8000c101904 */
[----:B------:R1:W-:Y:S04]  /*3a820*/  ST.E desc[UR6][R2.64+0x14], R27 ;  /* 0x0000141b02007985 */ /* 0x0003e8000c101906 */
[----:B------:R-:W0:Y:S01]  /*3a830*/  LDL.64 R6, [R158+0x80] ;  /* 0x000080009e067983 */ /* 0x000e220000100a00 */
[----:B------:R-:W-:Y:S02]  /*3a840*/  R2UR UR10, R4 ;  /* 0x00000000040a72ca */ /* 0x000fe400000e0000 */
[----:B------:R-:W-:-:S02]  /*3a850*/  R2UR UR11, R5 ;  /* 0x00000000050b72ca */ /* 0x000fc400000e0000 */
[C---:B------:R-:W-:Y:S02]  /*3a860*/  R2UR UR12, R4.reuse ;  /* 0x00000000040c72ca */ /* 0x040fe400000e0000 */
[----:B------:R-:W-:Y:S01]  /*3a870*/  R2UR UR13, R5 ;  /* 0x00000000050d72ca */ /* 0x000fe200000e0000 */
[----:B0-----:R-:W2:Y:S08]  /*3a880*/  LD.E R25, desc[UR8][R6.64+0x10] ;  /* 0x0000100806197980 */ /* 0x001eb0000c101900 */
[----:B-1----:R-:W3:Y:S04]  /*3a890*/  LD.E R3, desc[UR10][R6.64+0x14] ;  /* 0x0000140a06037980 */ /* 0x002ee8000c101900 */
[----:B------:R-:W4:Y:S01]  /*3a8a0*/  LD.E R27, desc[UR12][R6.64+0x20] ;  /* 0x0000200c061b7980 */ /* 0x000f22000c101900 */
        /* <DEDUP_REMOVED lines=110> */
[----:B------:R5:W-:Y:S02]  /*3af90*/  ST.E desc[UR4][R6.64+0x1e4], R25 ;  /* 0x0001e41906007985 */ /* 0x000be4000c101904 */
[----:B-----5:R-:W-:Y:S02]  /*3afa0*/  FMUL.FTZ R25, R9, R2 ;  /* 0x0000000209197220 */ /* 0x020fe40000410000 */
[----:B------:R-:W2:Y:S01]  /*3afb0*/  LD.E R2, desc[UR6][R6.64+0xc] ;  /* 0x00000c0606027980 */ /* 0x000ea2000c101900 */
[C---:B---3--:R-:W-:Y:S01]  /*3afc0*/  FMUL.FTZ R3, R8.reuse, R3 ;  /* 0x0000000308037220 */ /* 0x048fe20000410000 */
[----:B----4-:R-:W-:-:S04]  /*3afd0*/  FMUL.FTZ R27, R8, R27 ;  /* 0x0000001b081b7220 */ /* 0x010fc80000410000 */
[----:B------:R0:W-:Y:S04]  /*3afe0*/  ST.E desc[UR4][R6.64+0x1e0], R3 ;  /* 0x0001e00306007985 */ /* 0x0001e8000c101904 */
[----:B------:R2:W-:Y:S04]  /*3aff0*/  ST.E desc[UR4][R6.64+0x1f0], R27 ;  /* 0x0001f01b06007985 */ /* 0x0005e8000c101904 */
[----:B0-----:R-:W3:Y:S01]  /*3b000*/  LD.E R3, desc[UR6][R6.64+0x1f4] ;  /* 0x0001f40606037980 */ /* 0x001ee2000c101900 */
[----:B--2---:R-:W-:-:S03]  /*3b010*/  FMUL.FTZ R27, R9, R2 ;  /* 0x00000002091b7220 */ /* 0x004fc60000410000 */
[----:B------:R-:W2:Y:S01]  /*3b020*/  LD.E R2, desc[UR6][R6.64+0x18] ;  /* 0x0000180606027980 */ /* 0x000ea2000c101900 */
[----:B---3--:R-:W-:-:S05]  /*3b030*/  FMUL.FTZ R3, R8, R3 ;  /* 0x0000000308037220 */ /* 0x008fca0000410000 */
        /* <DEDUP_REMOVED lines=50> */
[----:B------:R-:W2:Y:S01]  /*3b360*/  LD.E R2, desc[UR6][R6.64+0x9c] ;  /* 0x00009c0606027980 */ /* 0x000ea2000c101900 */
        /* <DEDUP_REMOVED lines=205> */
[----:B------:R-:W-:Y:S04]  /*3c040*/  ST.E desc[UR4][R6.64+0x1e8], R25 ;  /* 0x0001e81906007985 */ /* 0x000fe8000c101904 */
[----:B------:R-:W2:Y:S02]  /*3c050*/  LD.E R2, desc[UR6][R6.64+0x1ec] ;  /* 0x0001ec0606027980 */ /* 0x000ea4000c101900 */
[----:B--2---:R-:W-:-:S05]  /*3c060*/  FMUL.FTZ R27, R9, R2 ;  /* 0x00000002091b7220 */ /* 0x004fca0000410000 */
[----:B------:R1:W-:Y:S04]  /*3c070*/  ST.E desc[UR4][R6.64+0x1ec], R27 ;  /* 0x0001ec1b06007985 */ /* 0x0003e8000c101904 */
[----:B------:R-:W2:Y:S02]  /*3c080*/  LD.E R2, desc[UR6][R6.64+0x1f8] ;  /* 0x0001f80606027980 */ /* 0x000ea4000c101900 */
[----:B--2---:R-:W-:-:S05]  /*3c090*/  FMUL.FTZ R29, R9, R2 ;  /* 0x00000002091d7220 */ /* 0x004fca0000410000 */
[----:B------:R-:W-:Y:S04]  /*3c0a0*/  ST.E desc[UR4][R6.64+0x1f8], R29 ;  /* 0x0001f81d06007985 */ /* 0x000fe8000c101904 */
[----:B------:R-:W2:Y:S01]  /*3c0b0*/  LD.E R2, desc[UR6][R6.64+0x1fc] ;  /* 0x0001fc0606027980 */ /* 0x000ea2000c101900 */
[----:B------:R-:W-:Y:S01]  /*3c0c0*/  LEA.HI R28, R195, 0x8, RZ, 0x19 ;  /* 0x00000008c31c7811 */ /* 0x000fe200078fc8ff */
[----:B--2---:R-:W-:-:S05]  /*3c0d0*/  FMUL.FTZ R9, R9, R2 ;  /* 0x0000000209097220 */ /* 0x004fca0000410000 */
[----:B------:R2:W-:Y:S04]  /*3c0e0*/  ST.E desc[UR4][R6.64+0x1fc], R9 ;  /* 0x0001fc0906007985 */ /* 0x0005e8000c101904 */
[----:B0-----:R-:W3:Y:S01]  /*3c0f0*/  LDL.64 R2, [R158+0x80] ;  /* 0x000080009e027983 */ /* 0x001ee20000100a00 */
[----:B------:R0:W-:Y:S06]  /*3c100*/  BAR.SYNC.DEFER_BLOCKING R28, 0x100 ;  /* 0x0004001c0000751d */ /* 0x0001ec0000010000 */
[----:B-1----:R-:W4:Y:S04]  /*3c110*/  LDL.64 R26, [R158] ;  /* 0x000000009e1a7983 */ /* 0x002f280000100a00 */
[----:B------:R-:W5:Y:S04]  /*3c120*/  LDL.64 R24, [R158+0x98] ;  /* 0x000098009e187983 */ /* 0x000f680000100a00 */
[----:B--2---:R-:W2:Y:S04]  /*3c130*/  LDL.64 R8, [R158+0x88] ;  /* 0x000088009e087983 */ /* 0x004ea80000100a00 */
[----:B---3--:R-:W3:Y:S04]  /*3c140*/  LD.E R29, desc[UR4][R2.64] ;  /* 0x00000004021d7980 */ /* 0x008ee8000c101900 */
[----:B----4-:R-:W4:Y:S04]  /*3c150*/  LD.E R201, desc[UR6][R26.64] ;  /* 0x000000061ac97980 */ /* 0x010f28000c101900 */
[----:B-----5:R-:W4:Y:S04]  /*3c160*/  LD.E.64 R6, desc[UR4][R24.64] ;  /* 0x0000000418067980 */ /* 0x020f28000c101b00 */
[----:B---3--:R1:W-:Y:S04]  /*3c170*/  ST.E desc[UR8][R2.64], R29 ;  /* 0x0000001d02007985 */ /* 0x0083e8000c101908 */
[----:B------:R-:W3:Y:S04]  /*3c180*/  LD.E R31, desc[UR10][R2.64+0x4] ;  /* 0x0000040a021f7980 */ /* 0x000ee8000c101900 */
[----:B---3--:R3:W-:Y:S04]  /*3c190*/  ST.E desc[UR4][R2.64+0x4], R31 ;  /* 0x0000041f02007985 */ /* 0x0087e8000c101904 */
[----:B------:R-:W5:Y:S04]  /*3c1a0*/  LD.E R33, desc[UR6][R2.64+0x8] ;  /* 0x0000080602217980 */ /* 0x000f68000c101900 */
[----:B-----5:R-:W-:Y:S04]  /*3c1b0*/  ST.E desc[UR4][R2.64+0x8], R33 ;  /* 0x0000082102007985 */ /* 0x020fe8000c101904 */
[----:B------:R-:W5:Y:S04]  /*3c1c0*/  LD.E R27, desc[UR6][R2.64+0xc] ;  /* 0x00000c06021b7980 */ /* 0x000f68000c101900 */
[----:B-----5:R5:W-:Y:S04]  /*3c1d0*/  ST.E desc[UR4][R2.64+0xc], R27 ;  /* 0x00000c1b02007985 */ /* 0x020be8000c101904 */
[----:B------:R-:W2:Y:S04]  /*3c1e0*/  LD.E R25, desc[UR6][R2.64+0x10] ;  /* 0x0000100602197980 */ /* 0x000ea8000c101900 */
[----:B--2---:R2:W-:Y:S04]  /*3c1f0*/  ST.E desc[UR4][R2.64+0x10], R25 ;  /* 0x0000101902007985 */ /* 0x0045e8000c101904 */
[----:B-1----:R-:W4:Y:S04]  /*3c200*/  LD.E R29, desc[UR6][R2.64+0x14] ;  /* 0x00001406021d7980 */ /* 0x002f28000c101900 */
[----:B----4-:R1:W-:Y:S04]  /*3c210*/  ST.E desc[UR4][R2.64+0x14], R29 ;  /* 0x0000141d02007985 */ /* 0x0103e8000c101904 */
[----:B---3--:R-:W3:Y:S04]  /*3c220*/  LD.E R31, desc[UR6][R2.64+0x18] ;  /* 0x00001806021f7980 */ /* 0x008ee8000c101900 */
[----:B---3--:R3:W-:Y:S04]  /*3c230*/  ST.E desc[UR4][R2.64+0x18], R31 ;  /* 0x0000181f02007985 */ /* 0x0087e8000c101904 */
[----:B-----5:R-:W4:Y:S04]  /*3c240*/  LD.E R27, desc[UR6][R2.64+0x1c] ;  /* 0x00001c06021b7980 */ /* 0x020f28000c101900 */
[----:B----4-:R4:W-:Y:S04]  /*3c250*/  ST.E desc[UR4][R2.64+0x1c], R27 ;  /* 0x00001c1b02007985 */ /* 0x0109e8000c101904 */
[----:B--2---:R-:W2:Y:S04]  /*3c260*/  LD.E R25, desc[UR6][R2.64+0x20] ;  /* 0x0000200602197980 */ /* 0x004ea8000c101900 */
[----:B--2---:R2:W-:Y:S04]  /*3c270*/  ST.E desc[UR4][R2.64+0x20], R25 ;  /* 0x0000201902007985 */ /* 0x0045e8000c101904 */
[----:B-1----:R-:W5:Y:S04]  /*3c280*/  LD.E R29, desc[UR6][R2.64+0x24] ;  /* 0x00002406021d7980 */ /* 0x002f68000c101900 */
[----:B-----5:R1:W-:Y:S04]  /*3c290*/  ST.E desc[UR4][R2.64+0x24], R29 ;  /* 0x0000241d02007985 */ /* 0x0203e8000c101904 */
[----:B---3--:R-:W3:Y:S04]  /*3c2a0*/  LD.E R31, desc[UR6][R2.64+0x28] ;  /* 0x00002806021f7980 */ /* 0x008ee8000c101900 */
[----:B---3--:R3:W-:Y:S04]  /*3c2b0*/  ST.E desc[UR4][R2.64+0x28], R31 ;  /* 0x0000281f02007985 */ /* 0x0087e8000c101904 */
[----:B----4-:R-:W4:Y:S04]  /*3c2c0*/  LD.E R27, desc[UR6][R2.64+0x2c] ;  /* 0x00002c06021b7980 */ /* 0x010f28000c101900 */
        /* <DEDUP_REMOVED lines=228> */
[----:B-----5:R-:W-:Y:S04]  /*3d110*/  ST.E desc[UR4][R2.64+0x1f4], R29 ;  /* 0x0001f41d02007985 */ /* 0x020fe8000c101904 */
[----:B---3--:R-:W3:Y:S04]  /*3d120*/  LD.E R31, desc[UR6][R2.64+0x1f8] ;  /* 0x0001f806021f7980 */ /* 0x008ee8000c101900 */
[----:B---3--:R-:W-:Y:S04]  /*3d130*/  ST.E desc[UR4][R2.64+0x1f8], R31 ;  /* 0x0001f81f02007985 */ /* 0x008fe8000c101904 */
[----:B----4-:R-:W3:Y:S01]  /*3d140*/  LD.E R27, desc[UR6][R2.64+0x1fc] ;  /* 0x0001fc06021b7980 */ /* 0x010ee2000c101900 */
        /* <DEDUP_REMOVED lines=38> */
[----:B---3--:R1:W-:Y:S04]  /*3d3b0*/  ST.E desc[UR4][R2.64+0x1fc], R27 ;  /* 0x0001fc1b02007985 */ /* 0x0083e8000c101904 */
[----:B------:R-:W3:Y:S04]  /*3d3c0*/  LD.E R202, desc[UR14][R8.64] ;  /* 0x0000000e08ca7980 */ /* 0x000ee8000c101900 */
[----:B------:R-:W4:Y:S04]  /*3d3d0*/  LD.E R24, desc[UR16][R2.64] ;  /* 0x0000001002187980 */ /* 0x000f28000c101900 */
[----:B--2---:R-:W4:Y:S04]  /*3d3e0*/  LD.E R25, desc[UR18][R2.64+0x4] ;  /* 0x0000041202197980 */ /* 0x004f28000c101900 */
[----:B------:R-:W4:Y:S04]  /*3d3f0*/  LD.E R26, desc[UR20][R2.64+0x8] ;  /* 0x00000814021a7980 */ /* 0x000f28000c101900 */
[----:B-1----:R-:W4:Y:S04]  /*3d400*/  LD.E R27, desc[UR22][R2.64+0xc] ;  /* 0x00000c16021b7980 */ /* 0x002f28000c101900 */
[----:B0-----:R-:W4:Y:S04]  /*3d410*/  LD.E R28, desc[UR24][R2.64+0x10] ;  /* 0x00001018021c7980 */ /* 0x001f28000c101900 */
        /* <DEDUP_REMOVED lines=122> */
[----:B------:R-:W4:Y:S01]  /*3dbc0*/  LD.E R151, desc[UR58][R2.64+0x1fc] ;  /* 0x0001fc3a02977980 */ /* 0x000f22000c101900 */
[----:B------:R-:W-:Y:S01]  /*3dbd0*/  IMAD R6, R201, 0xc00, R6 ;  /* 0x00000c00c9067824 */ /* 0x000fe200078e0206 */
[----:B---3--:R-:W-:-:S02]  /*3dbe0*/  ISETP.NE.U32.AND P1, PT, R202, RZ, PT ;  /* 0x000000ffca00720c */ /* 0x008fc40003f25070 */
[----:B------:R-:W-:Y:S02]  /*3dbf0*/  R2UR UR7, R7 ;  /* 0x00000000070772ca */ /* 0x000fe400000e0000 */
[----:B------:R-:W-:Y:S02]  /*3dc00*/  R2UR UR6, R6 ;  /* 0x00000000060672ca */ /* 0x000fe400000e0000 */
[----:B------:R-:W-:Y:S02]  /*3dc10*/  F2FP.BF16.F32.PACK_AB R152, R153, R152 ;  /* 0x000000989998723e */ /* 0x000fe400000010ff */
[----:B------:R-:W-:Y:S02]  /*3dc20*/  F2FP.BF16.F32.PACK_AB R154, R155, R154 ;  /* 0x0000009a9b9a723e */ /* 0x000fe400000010ff */
[----:B------:R-:W-:Y:S02]  /*3dc30*/  F2FP.BF16.F32.PACK_AB R153, R198, R197 ;  /* 0x000000c5c699723e */ /* 0x000fe400000010ff */
[----:B------:R-:W-:Y:S01]  /*3dc40*/  F2FP.BF16.F32.PACK_AB R155, R200, R199 ;  /* 0x000000c7c89b723e */ /* 0x000fe200000010ff */
[----:B------:R-:W-:Y:S01]  /*3dc50*/  VOTEU.ANY UP0, P1 ;  /* 0x00000000003f7886 */ /* 0x000fe20000800100 */
        /* <DEDUP_REMOVED lines=20> */
[----:B----4-:R-:W-:-:S06]  /*3dda0*/  WARPGROUP.ARRIVE ;  /* 0x00000000000079c5 */ /* 0x010fcc0000000000 */
[----:B------:R-:W-:Y:S01]  /*3ddb0*/  HGMMA.64x256x16.F32.BF16 R24, R152, gdesc[UR4].tnspB, R24, UP0, gsb0 ;  /* 0x43e0000498187df0 */ /* 0x000fe2000b801818 */
        /* <DEDUP_REMOVED lines=19> */
[----:B------:R-:W-:Y:S02]  /*3def0*/  WARPGROUP.DEPBAR.LE gsb0, 0x0 ;  /* 0x00008000000079c5 */ /* 0x000fe40000010000 */
[----:B------:R0:W-:Y:S01]  /*3df00*/  ST.E desc[UR4][R2.64], R24 ;  /* 0x0000001802007985 */ /* 0x0001e2000c101904 */
[C---:B------:R-:W-:Y:S02]  /*3df10*/  R2UR UR4, R4.reuse ;  /* 0x00000000040472ca */ /* 0x040fe400000e0000 */
[C---:B------:R-:W-:Y:S01]  /*3df20*/  R2UR UR5, R5.reuse ;  /* 0x00000000050572ca */ /* 0x040fe200000e0000 */
[----:B------:R1:W-:Y:S01]  /*3df30*/  ST.E desc[UR6][R2.64+0x4], R25 ;  /* 0x0000041902007985 */ /* 0x0003e2000c101906 */
[C---:B------:R-:W-:Y:S02]  /*3df40*/  R2UR UR6, R4.reuse ;  /* 0x00000000040672ca */ /* 0x040fe400000e0000 */
[----:B------:R-:W-:Y:S01]  /*3df50*/  R2UR UR7, R5 ;  /* 0x00000000050772ca */ /* 0x000fe200000e0000 */
[----:B------:R2:W-:Y:S01]  /*3df60*/  ST.E desc[UR8][R2.64+0x8], R26 ;  /* 0x0000081a02007985 */ /* 0x0005e2000c101908 */
[----:B------:R-:W-:-:S02]  /*3df70*/  R2UR UR8, R4 ;  /* 0x00000000040872ca */ /* 0x000fc400000e0000 */
[C---:B------:R-:W-:Y:S01]  /*3df80*/  R2UR UR9, R5.reuse ;  /* 0x00000000050972ca */ /* 0x040fe200000e0000 */
        /* <DEDUP_REMOVED lines=29> */
[----:B------:R-:W-:Y:S01]  /*3e160*/  R2UR UR7, R5 ;  /* 0x00000000050772ca */ /* 0x000fe200000e0000 */
[----:B------:R5:W-:Y:S04]  /*3e170*/  ST.E desc[UR8][R2.64+0x34], R37 ;  /* 0x0000342502007985 */ /* 0x000be8000c101908 */
[----:B------:R5:W-:Y:S04]  /*3e180*/  ST.E desc[UR10][R2.64+0x38], R38 ;  /* 0x0000382602007985 */ /* 0x000be8000c10190a */
[----:B------:R5:W-:Y:S04]  /*3e190*/  ST.E desc[UR12][R2.64+0x3c], R39 ;  /* 0x00003c2702007985 */ /* 0x000be8000c10190c */
[----:B------:R5:W-:Y:S04]  /*3e1a0*/  ST.E desc[UR14][R2.64+0x40], R40 ;  /* 0x0000402802007985 */ /* 0x000be8000c10190e */
[----:B------:R5:W-:Y:S04]  /*3e1b0*/  ST.E desc[UR16][R2.64+0x44], R41 ;  /* 0x0000442902007985 */ /* 0x000be8000c101910 */
[----:B------:R5:W-:Y:S01]  /*3e1c0*/  ST.E desc[UR18][R2.64+0x48], R42 ;  /* 0x0000482a02007985 */ /* 0x000be2000c101912 */
[----:B------:R-:W-:-:S03]  /*3e1d0*/  R2UR UR8, R4 ;  /* 0x00000000040872ca */ /* 0x000fc600000e0000 */
[----:B------:R5:W-:Y:S01]  /*3e1e0*/  ST.E desc[UR20][R2.64+0x4c], R43 ;  /* 0x00004c2b02007985 */ /* 0x000be2000c101914 */
[----:B------:R-:W-:-:S03]  /*3e1f0*/  R2UR UR9, R5 ;  /* 0x00000000050972ca */ /* 0x000fc600000e0000 */
[----:B------:R5:W-:Y:S04]  /*3e200*/  ST.E desc[UR22][R2.64+0x50], R44 ;  /* 0x0000502c02007985 */ /* 0x000be8000c101916 */
[----:B------:R5:W-:Y:S04]  /*3e210*/  ST.E desc[UR24][R2.64+0x54], R45 ;  /* 0x0000542d02007985 */ /* 0x000be8000c101918 */
[----:B------:R5:W-:Y:S01]  /*3e220*/  ST.E desc[UR4][R2.64+0x58], R46 ;  /* 0x0000582e02007985 */ /* 0x000be2000c101904 */
[C---:B------:R-:W-:Y:S02]  /*3e230*/  R2UR UR4, R4.reuse ;  /* 0x00000000040472ca */ /* 0x040fe400000e0000 */
[----:B------:R-:W-:Y:S01]  /*3e240*/  R2UR UR5, R5 ;  /* 0x00000000050572ca */ /* 0x000fe200000e0000 */
[----:B------:R5:W-:Y:S01]  /*3e250*/  ST.E desc[UR6][R2.64+0x5c], R47 ;  /* 0x00005c2f02007985 */ /* 0x000be2000c101906 */
        /* <DEDUP_REMOVED lines=14> */
[----:B------:R5:W-:Y:S01]  /*3e340*/  ST.E desc[UR8][R2.64+0x60], R48 ;  /* 0x0000603002007985 */ /* 0x000be2000c101908 */
[C---:B------:R-:W-:Y:S02]  /*3e350*/  R2UR UR22, R4.reuse ;  /* 0x00000000041672ca */ /* 0x040fe400000e0000 */
[C---:B------:R-:W-:Y:S01]  /*3e360*/  R2UR UR23, R5.reuse ;  /* 0x00000000051772ca */ /* 0x040fe200000e0000 */
[----:B------:R5:W-:Y:S01]  /*3e370*/  ST.E desc[UR4][R2.64+0x64], R49 ;  /* 0x0000643102007985 */ /* 0x000be2000c101904 */
[C---:B------:R-:W-:Y:S02]  /*3e380*/  R2UR UR24, R4.reuse ;  /* 0x00000000041872ca */ /* 0x040fe400000e0000 */
[----:B------:R-:W-:Y:S02]  /*3e390*/  R2UR UR25, R5 ;  /* 0x00000000051972ca */ /* 0x000fe400000e0000 */
[----:B------:R-:W-:-:S02]  /*3e3a0*/  R2UR UR8, R4 ;  /* 0x00000000040872ca */ /* 0x000fc400000e0000 */
[C---:B------:R-:W-:Y:S02]  /*3e3b0*/  R2UR UR9, R5.reuse ;  /* 0x00000000050972ca */ /* 0x040fe400000e0000 */
[C---:B------:R-:W-:Y:S02]  /*3e3c0*/  R2UR UR4, R4.reuse ;  /* 0x00000000040472ca */ /* 0x040fe400000e0000 */
[----:B------:R-:W-:Y:S01]  /*3e3d0*/  R2UR UR5, R5 ;  /* 0x00000000050572ca */ /* 0x000fe200000e0000 */
        /* <DEDUP_REMOVED lines=8> */
[----:B------:R5:W-:Y:S04]  /*3e460*/  ST.E desc[UR20][R2.64+0x80], R56 ;  /* 0x0000803802007985 */ /* 0x000be8000c101914 */
[----:B------:R5:W-:Y:S04]  /*3e470*/  ST.E desc[UR22][R2.64+0x84], R57 ;  /* 0x0000843902007985 */ /* 0x000be8000c101916 */
[----:B------:R5:W-:Y:S01]  /*3e480*/  ST.E desc[UR24][R2.64+0x88], R58 ;  /* 0x0000883a02007985 */ /* 0x000be2000c101918 */
[----:B------:R-:W-:-:S03]  /*3e490*/  R2UR UR10, R4 ;  /* 0x00000000040a72ca */ /* 0x000fc600000e0000 */
[----:B------:R5:W-:Y:S01]  /*3e4a0*/  ST.E desc[UR8][R2.64+0x8c], R59 ;  /* 0x00008c3b02007985 */ /* 0x000be2000c101908 */
[C---:B------:R-:W-:Y:S02]  /*3e4b0*/  R2UR UR8, R4.reuse ;  /* 0x00000000040872ca */ /* 0x040fe400000e0000 */
[C---:B------:R-:W-:Y:S01]  /*3e4c0*/  R2UR UR9, R5.reuse ;  /* 0x00000000050972ca */ /* 0x040fe200000e0000 */
[----:B------:R5:W-:Y:S01]  /*3e4d0*/  ST.E desc[UR4][R2.64+0x90], R60 ;  /* 0x0000903c02007985 */ /* 0x000be2000c101904 */
        /* <DEDUP_REMOVED lines=259> */
[----:B------:R5:W-:Y:S01]  /*3f510*/  ST.E desc[UR16][R2.64+0x1e4], R145 ;  /* 0x0001e49102007985 */ /* 0x000be2000c101910 */
[----:B------:R-:W-:-:S03]  /*3f520*/  R2UR UR8, R4 ;  /* 0x00000000040872ca */ /* 0x000fc600000e0000 */
[----:B------:R5:W-:Y:S01]  /*3f530*/  ST.E desc[UR18][R2.64+0x1e8], R146 ;  /* 0x0001e89202007985 */ /* 0x000be2000c101912 */
[----:B------:R-:W-:-:S03]  /*3f540*/  R2UR UR9, R5 ;  /* 0x00000000050972ca */ /* 0x000fc600000e0000 */
[----:B------:R5:W-:Y:S01]  /*3f550*/  ST.E desc[UR20][R2.64+0x1ec], R147 ;  /* 0x0001ec9302007985 */ /* 0x000be2000c101914 */
[C---:B------:R-:W-:Y:S02]  /*3f560*/  R2UR UR14, R4.reuse ;  /* 0x00000000040e72ca */ /* 0x040fe400000e0000 */
[C---:B------:R-:W-:Y:S01]  /*3f570*/  R2UR UR15, R5.reuse ;  /* 0x00000000050f72ca */ /* 0x040fe200000e0000 */
[----:B------:R5:W-:Y:S01]  /*3f580*/  ST.E desc[UR22][R2.64+0x1f0], R148 ;  /* 0x0001f09402007985 */ /* 0x000be2000c101916 */
[C---:B------:R-:W-:Y:S02]  /*3f590*/  R2UR UR16, R4.reuse ;  /* 0x00000000041072ca */ /* 0x040fe400000e0000 */
[C---:B------:R-:W-:Y:S01]  /*3f5a0*/  R2UR UR17, R5.reuse ;  /* 0x00000000051172ca */ /* 0x040fe200000e0000 */
[----:B------:R5:W-:Y:S01]  /*3f5b0*/  ST.E desc[UR24][R2.64+0x1f4], R149 ;  /* 0x0001f49502007985 */ /* 0x000be2000c101918 */
        /* <DEDUP_REMOVED lines=21> */
[----:B------:R5:W-:Y:S01]  /*3f710*/  ST.E desc[UR6][R2.64+0x1f8], R150 ;  /* 0x0001f89602007985 */ /* 0x000be2000c101906 */
[----:B------:R-:W-:-:S03]  /*3f720*/  R2UR UR60, R4 ;  /* 0x00000000043c72ca */ /* 0x000fc600000e0000 */
[----:B------:R5:W-:Y:S01]  /*3f730*/  ST.E desc[UR8][R2.64+0x1fc], R151 ;  /* 0x0001fc9702007985 */ /* 0x000be2000c101908 */
[----:B------:R-:W-:-:S03]  /*3f740*/  R2UR UR61, R5 ;  /* 0x00000000053d72ca */ /* 0x000fc600000e0000 */
[----:B------:R-:W-:Y:S01]  /*3f750*/  ST.E desc[UR14][R8.64], R191 ;  /* 0x000000bf08007985 */ /* 0x000fe2000c10190e */
[C---:B------:R-:W-:Y:S02]  /*3f760*/  R2UR UR4, R4.reuse ;  /* 0x00000000040472ca */ /* 0x040fe400000e0000 */
[C---:B------:R-:W-:Y:S01]  /*3f770*/  R2UR UR5, R5.reuse ;  /* 0x00000000050572ca */ /* 0x040fe200000e0000 */
[----:B0-----:R-:W5:Y:S01]  /*3f780*/  LD.E R24, desc[UR16][R2.64] ;  /* 0x0000001002187980 */ /* 0x001f62000c101900 */
[C---:B------:R-:W-:Y:S02]  /*3f790*/  R2UR UR6, R4.reuse ;  /* 0x00000000040672ca */ /* 0x040fe400000e0000 */
[C---:B------:R-:W-:Y:S01]  /*3f7a0*/  R2UR UR7, R5.reuse ;  /* 0x00000000050772ca */ /* 0x040fe200000e0000 */
[----:B-1----:R-:W5:Y:S01]  /*3f7b0*/  LD.E R25, desc[UR18][R2.64+0x4] ;  /* 0x0000041202197980 */ /* 0x002f62000c101900 */
[C---:B------:R-:W-:Y:S02]  /*3f7c0*/  R2UR UR8, R4.reuse ;  /* 0x00000000040872ca */ /* 0x040fe400000e0000 */
[----:B------:R-:W-:Y:S01]  /*3f7d0*/  R2UR UR9, R5 ;  /* 0x00000000050972ca */ /* 0x000fe200000e0000 */
[----:B--2---:R-:W2:Y:S01]  /*3f7e0*/  LD.E R26, desc[UR20][R2.64+0x8] ;  /* 0x00000814021a7980 */ /* 0x004ea2000c101900 */
[----:B------:R-:W-:-:S02]  /*3f7f0*/  R2UR UR10, R4 ;  /* 0x00000000040a72ca */ /* 0x000fc400000e0000 */
[C---:B------:R-:W-:Y:S01]  /*3f800*/  R2UR UR11, R5.reuse ;  /* 0x00000000050b72ca */ /* 0x040fe200000e0000 */
[----:B---3--:R-:W2:Y:S01]  /*3f810*/  LD.E R27, desc[UR22][R2.64+0xc] ;  /* 0x00000c16021b7980 */ /* 0x008ea2000c101900 */
[C---:B------:R-:W-:Y:S02]  /*3f820*/  R2UR UR12, R4.reuse ;  /* 0x00000000040c72ca */ /* 0x040fe400000e0000 */
[C---:B------:R-:W-:Y:S01]  /*3f830*/  R2UR UR13, R5.reuse ;  /* 0x00000000050d72ca */ /* 0x040fe200000e0000 */
[----:B----4-:R-:W2:Y:S01]  /*3f840*/  LD.E R28, desc[UR24][R2.64+0x10] ;  /* 0x00001018021c7980 */ /* 0x010ea2000c101900 */
[C---:B------:R-:W-:Y:S02]  /*3f850*/  R2UR UR14, R4.reuse ;  /* 0x00000000040e72ca */ /* 0x040fe400000e0000 */
[----:B------:R-:W-:Y:S01]  /*3f860*/  R2UR UR15, R5 ;  /* 0x00000000050f72ca */ /* 0x000fe200000e0000 */
[----:B-----5:R-:W2:Y:S01]  /*3f870*/  LD.E R29, desc[UR26][R2.64+0x14] ;  /* 0x0000141a021d7980 */ /* 0x020ea2000c101900 */
[----:B------:R-:W-:-:S02]  /*3f880*/  R2UR UR16, R4 ;  /* 0x00000000041072ca */ /* 0x000fc400000e0000 */
[C---:B------:R-:W-:Y:S01]  /*3f890*/  R2UR UR17, R5.reuse ;  /* 0x00000000051172ca */ /* 0x040fe200000e0000 */
[----:B------:R-:W2:Y:S01]  /*3f8a0*/  LD.E R30, desc[UR28][R2.64+0x18] ;  /* 0x0000181c021e7980 */ /* 0x000ea2000c101900 */
[C---:B------:R-:W-:Y:S02]  /*3f8b0*/  R2UR UR18, R4.reuse ;  /* 0x00000000041272ca */ /* 0x040fe400000e0000 */
[C---:B------:R-:W-:Y:S01]  /*3f8c0*/  R2UR UR19, R5.reuse ;  /* 0x00000000051372ca */ /* 0x040fe200000e0000 */
[----:B------:R-:W2:Y:S01]  /*3f8d0*/  LD.E R31, desc[UR30][R2.64+0x1c] ;  /* 0x00001c1e021f7980 */ /* 0x000ea2000c101900 */
[C---:B------:R-:W-:Y:S02]  /*3f8e0*/  R2UR UR20, R4.reuse ;  /* 0x00000000041472ca */ /* 0x040fe400000e0000 */
[----:B------:R-:W-:Y:S01]  /*3f8f0*/  R2UR UR21, R5 ;  /* 0x00000000051572ca */ /* 0x000fe200000e0000 */
[----:B------:R-:W2:Y:S01]  /*3f900*/  LD.E R32, desc[UR32][R2.64+0x20] ;  /* 0x0000202002207980 */ /* 0x000ea2000c101900 */
        /* <DEDUP_REMOVED lines=291> */
[----:B------:R-:W-:Y:S02]  /*40b40*/  R2UR UR58, R4 ;  /* 0x00000000043a72ca */ /* 0x000fe400000e0000 */
[----:B------:R-:W-:Y:S01]  /*40b50*/  R2UR UR59, R5 ;  /* 0x00000000053b72ca */ /* 0x000fe200000e0000 */
        /* <DEDUP_REMOVED lines=22> */
[----:B------:R-:W-:-:S02]  /*40cc0*/  VIADD R152, R6, 0x80 ;  /* 0x0000008006987836 */ /* 0x000fc40000000000 */
[----:B------:R-:W-:-:S03]  /*40cd0*/  IMAD.MOV.U32 R153, RZ, RZ, R7 ;  /* 0x000000ffff997224 */ /* 0x000fc600078e0007 */
[----:B------:R-:W-:Y:S02]  /*40ce0*/  R2UR UR6, R152 ;  /* 0x00000000980672ca */ /* 0x000fe400000e0000 */
[----:B------:R-:W-:Y:S02]  /*40cf0*/  R2UR UR7, R153 ;  /* 0x00000000990772ca */ /* 0x000fe400000e0000 */
[----:B------:R-:W-:Y:S02]  /*40d00*/  F2FP.BF16.F32.PACK_AB R152, R16, R17 ;  /* 0x000000111098723e */ /* 0x000fe400000010ff */
[----:B------:R-:W-:Y:S02]  /*40d10*/  F2FP.BF16.F32.PACK_AB R154, R14, R15 ;  /* 0x0000000f0e9a723e */ /* 0x000fe400000010ff */
[----:B------:R-:W-:Y:S02]  /*40d20*/  F2FP.BF16.F32.PACK_AB R153, R12, R13 ;  /* 0x0000000d0c99723e */ /* 0x000fe400000010ff */
[----:B------:R-:W-:-:S02]  /*40d30*/  F2FP.BF16.F32.PACK_AB R155, R10, R11 ;  /* 0x0000000b0a9b723e */ /* 0x000fc400000010ff */
        /* <DEDUP_REMOVED lines=20> */
[----:B--2---:R-:W-:-:S06]  /*40e80*/  WARPGROUP.ARRIVE ;  /* 0x00000000000079c5 */ /* 0x004fcc0000000000 */
        /* <DEDUP_REMOVED lines=754> */
[----:B------:R-:W-:Y:S01]  /*43db0*/  IMAD.MOV.U32 R11, RZ, RZ, R7 ;  /* 0x000000ffff0b7224 */ /* 0x000fe200078e0007 */
[----:B------:R-:W-:Y:S02]  /*43dc0*/  F2FP.BF16.F32.PACK_AB R164, R164, R165 ;  /* 0x000000a5a4a4723e */ /* 0x000fe400000010ff */
[----:B------:R-:W-:Y:S02]  /*43dd0*/  R2UR UR6, R10 ;  /* 0x000000000a0672ca */ /* 0x000fe400000e0000 */
[----:B------:R-:W-:Y:S02]  /*43de0*/  R2UR UR7, R11 ;  /* 0x000000000b0772ca */ /* 0x000fe400000e0000 */
        /* <DEDUP_REMOVED lines=1602> */
[C---:B------:R-:W-:Y:S01]  /*4a210*/  R2UR UR39, R5.reuse ;  /* 0x00000000052772ca */ /* 0x040fe200000e0000 */
[----:B------:R-:W-:Y:S02]  /*4a220*/  WARPGROUP.DEPBAR.LE gsb0, 0x0 ;  /* 0x00008000000079c5 */ /* 0x000fe40000010000 */
        /* <DEDUP_REMOVED lines=348> */
[----:B------:R5:W-:Y:S04]  /*4b7f0*/  ST.E desc[UR26][R2.64+0x1e0], R144 ;  /* 0x0001e09002007985 */ /* 0x000be8000c10191a */
[----:B------:R5:W-:Y:S04]  /*4b800*/  ST.E desc[UR28][R2.64+0x1e4], R145 ;  /* 0x0001e49102007985 */ /* 0x000be8000c10191c */
        /* <DEDUP_REMOVED lines=40> */
[----:B------:R-:W-:Y:S01]  /*4ba90*/  R2UR UR59, R5 ;  /* 0x00000000053b72ca */ /* 0x000fe200000e0000 */
        /* <DEDUP_REMOVED lines=322> */
[----:B------:R-:W-:Y:S01]  /*4cec0*/  R2UR UR58, R4 ;  /* 0x00000000043a72ca */ /* 0x000fe200000e0000 */
[----:B------:R-:W2:Y:S01]  /*4ced0*/  LD.E R130, desc[UR12][R2.64+0x1a8] ;  /* 0x0001a80c02827980 */ /* 0x000ea2000c101900 */
[----:B------:R-:W-:-:S03]  /*4cee0*/  R2UR UR59, R5 ;  /* 0x00000000053b72ca */ /* 0x000fc600000e0000 */
        /* <DEDUP_REMOVED lines=21> */
[----:B------:R-:W-:Y:S01]  /*4d040*/  VIADD R6, R6, 0x280 ;  /* 0x0000028006067836 */ /* 0x000fe20000000000 */
[----:B------:R-:W-:-:S02]  /*4d050*/  R2UR UR7, R7 ;  /* 0x00000000070772ca */ /* 0x000fc400000e0000 */
[----:B------:R-:W-:Y:S02]  /*4d060*/  F2FP.BF16.F32.PACK_AB R186, R186, R187 ;  /* 0x000000bbbaba723e */ /* 0x000fe400000010ff */
[----:B------:R-:W-:Y:S02]  /*4d070*/  R2UR UR6, R6 ;  /* 0x00000000060672ca */ /* 0x000fe400000e0000 */
[----:B------:R-:W-:Y:S02]  /*4d080*/  F2FP.BF16.F32.PACK_AB R184, R188, R189 ;  /* 0x000000bdbcb8723e */ /* 0x000fe400000010ff */
[----:B------:R-:W-:Y:S02]  /*4d090*/  F2FP.BF16.F32.PACK_AB R185, R161, R162 ;  /* 0x000000a2a1b9723e */ /* 0x000fe400000010ff */
[----:B------:R-:W-:Y:S02]  /*4d0a0*/  F2FP.BF16.F32.PACK_AB R187, R159, R160 ;  /* 0x000000a09fbb723e */ /* 0x000fe400000010ff */
        /* <DEDUP_REMOVED lines=27> */
[----:B------:R-:W-:Y:S01]  /*4d260*/  R2UR UR29, R5 ;  /* 0x00000000051d72ca */ /* 0x000fe200000e0000 */
[----:B------:R-:W-:-:S02]  /*4d270*/  WARPGROUP.DEPBAR.LE gsb0, 0x0 ;  /* 0x00008000000079c5 */ /* 0x000fc40000010000 */
[----:B------:R-:W-:Y:S01]  /*4d280*/  ST.E desc[UR4][R2.64], R24 ;  /* 0x0000001802007985 */ /* 0x000fe2000c101904 */
[C---:B------:R-:W-:Y:S02]  /*4d290*/  R2UR UR4, R4.reuse ;  /* 0x00000000040472ca */ /* 0x040fe400000e0000 */
[C---:B------:R-:W-:Y:S01]  /*4d2a0*/  R2UR UR5, R5.reuse ;  /* 0x00000000050572ca */ /* 0x040fe200000e0000 */
[----:B------:R-:W-:Y:S01]  /*4d2b0*/  ST.E desc[UR6][R2.64+0x4], R25 ;  /* 0x0000041902007985 */ /* 0x000fe2000c101906 */
        /* <DEDUP_REMOVED lines=1116> */
[C---:B------:R-:W-:Y:S02]  /*51880*/  R2UR UR4, R4.reuse ;  /* 0x00000000040472ca */ /* 0x040fe400000e0000 */
[C---:B------:R-:W-:Y:S02]  /*51890*/  R2UR UR5, R5.reuse ;  /* 0x00000000050572ca */ /* 0x040fe400000e0000 */
[----:B------:R-:W-:Y:S02]  /*518a0*/  R2UR UR6, R4 ;  /* 0x00000000040672ca */ /* 0x000fe400000e0000 */
[----:B------:R-:W-:-:S02]  /*518b0*/  R2UR UR7, R5 ;  /* 0x00000000050772ca */ /* 0x000fc400000e0000 */
[----:B------:R-:W-:-:S07]  /*518c0*/  LOP3.LUT P6, RZ, R195, 0x7f, RZ, 0xc0, !PT ;  /* 0x0000007fc3ff7812 */ /* 0x000fce00078cc0ff */
[----:B--2---:R1:W-:Y:S04]  /*518d0*/  ST.E desc[UR4][R2.64+0x1f8], R13 ;  /* 0x0001f80d02007985 */ /* 0x0043e8000c101904 */
[----:B0-----:R-:W2:Y:S01]  /*518e0*/  LD.E R9, desc[UR6][R2.64+0x1fc] ;  /* 0x0001fc0602097980 */ /* 0x001ea2000c101900 */
[----:B------:R-:W-:Y:S02]  /*518f0*/  R2UR UR4, R4 ;  /* 0x00000000040472ca */ /* 0x000fe400000e0000 */
[----:B------:R-:W-:-:S13]  /*51900*/  R2UR UR5, R5 ;  /* 0x00000000050572ca */ /* 0x000fda00000e0000 */
[----:B--2---:R1:W-:Y:S01]  /*51910*/  ST.E desc[UR4][R2.64+0x1fc], R9 ;  /* 0x0001fc0902007985 */ /* 0x0043e2000c101904 */
[----:B------:R-:W-:Y:S05]  /*51920*/  @P6 BRA `(.L_x_11354) ;  /* 0x0000000000306947 */ /* 0x000fea0003800000 */
[----:B-1----:R-:W2:Y:S04]  /*51930*/  LDL.64 R2, [R158+0x40] ;  /* 0x000040009e027983 */ /* 0x002ea80000100a00 */
        /* <DEDUP_REMOVED lines=11> */
.L_x_11354:
[----:B------:R-:W-:-:S04]  /*519f0*/  IMAD.MOV.U32 R197, RZ, RZ, 0x0 ;  /* 0x00000000ffc57424 */ /* 0x000fc800078e00ff */
[----:B01----:R-:W-:Y:S05]  /*51a00*/  RET.REL.NODEC R196 `(_ZN7cutlass13device_kernelIN5flash11enable_sm90INS1_16FlashAttnFwdSm90INS1_25CollectiveMainloopFwdSm90ILi2EN4cute5tupleIJNS5_1CILi1EEES8_S8_EEENS6_IJNS7_ILi128EEENS7_ILi96EEENS7_ILi64EEEEEELi256ENS_10bfloat16_tEfNS_4arch4Sm90ELb0ELb1ELb1ELb0ELb0ELb0ELb1ELb1ELb0ELb1ELb1ELb0EEENS1_21CollectiveEpilogueFwdINS6_IJSA_NS7_ILi256EEESB_EEES9_SE_SG_Li256ELb0ELb1ELb1ELb0EEENS1_19SingleTileSchedulerILb0ELb1ELb1ELi128EEEEEEEEEvNT_6ParamsE) ;  /* 0xfffffae4c47c7950 */ /* 0x003fea0003c3ffff */
.L_x_11332:
[----:B0-----:R0:W1:Y:S02]  /*51a10*/  SYNCS.PHASECHK.TRANS64.TRYWAIT P1, [R10+URZ], R11 ;  /* 0x0000000b0a0075a7 */ /* 0x001064000802017f */
[----:B-1----:R-:W-:Y:S05]  /*51a20*/  @!P1 NANOSLEEP.SYNCS 0x989680 ;  /* 0x009896800000995d */ /* 0x002fea0003900000 */
[----:B------:R-:W1:Y:S02]  /*51a30*/  @!P1 SYNCS.PHASECHK.TRANS64 P1, [R10+URZ], R11 ;  /* 0x0000000b0a0095a7 */ /* 0x000e64000802007f */
[----:B-1----:R-:W-:Y:S05]  /*51a40*/  @!P1 BRA `(.L_x_11332) ;  /* 0xfffffffc00f09947 */ /* 0x002fea000383ffff */
[----:B------:R-:W-:Y:S05]  /*51a50*/  BRA `(.L_x_11331) ;  /* 0xfffffe4800287947 */ /* 0x000fea000383ffff */
.L_x_11339:
[----:B0-----:R0:W1:Y:S02]  /*51a60*/  SYNCS.PHASECHK.TRANS64.TRYWAIT P1, [R10+URZ], R11 ;  /* 0x0000000b0a0075a7 */ /* 0x001064000802017f */
[----:B-1----:R-:W-:Y:S05]  /*51a70*/  @!P1 NANOSLEEP.SYNCS 0x989680 ;  /* 0x009896800000995d */ /* 0x002fea0003900000 */
[----:B------:R-:W1:Y:S02]  /*51a80*/  @!P1 SYNCS.PHASECHK.TRANS64 P1, [R10+URZ], R11 ;  /* 0x0000000b0a0095a7 */ /* 0x000e64000802007f */
[----:B-1----:R-:W-:Y:S05]  /*51a90*/  @!P1 BRA `(.L_x_11339) ;  /* 0xfffffffc00f09947 */ /* 0x002fea000383ffff */
[----:B------:R-:W-:Y:S05]  /*51aa0*/  BRA `(.L_x_11338) ;  /* 0xfffffe4c00fc7947 */ /* 0x000fea000383ffff */
.L_x_11355:
        /* <DEDUP_REMOVED lines=13> */
.L_x_15195:


//--------------------- .text._ZN7cutlass13device_kernelIN5flash11enable_sm90INS1_16FlashAttnFwdSm90INS1_25CollectiveMainloopFwdSm90ILi2EN4cute5tupleIJNS5_1CILi1EEES8_S8_EEENS6_IJNS7_ILi128EEENS7_ILi96EEENS7_ILi64EEEEEELi256ENS_10bfloat16_tEfNS_4arch4Sm90ELb0ELb1ELb1ELb1ELb0ELb0ELb0ELb1ELb0ELb1ELb1ELb0EEENS1_21CollectiveEpilogueFwdINS6_IJSA_NS7_ILi256EEESB_EEES9_SE_SG_Li256ELb1ELb1ELb1ELb0EEENS1_36VarlenDynamicPersistentTileSchedulerILi128ELi96ELi256ELi128ELb1ELb1ELb1ELb1ELb0ELb1EEEEEEEEEvNT_6ParamsE --------------------------
	.section	.text._ZN7cutlass13device_kernelIN5flash11enable_sm90INS1_16FlashAttnFwdSm90INS1_25CollectiveMainloopFwdSm90ILi2EN4cute5tupleIJNS5_1CILi1EEES8_S8_EEENS6_IJNS7_ILi128EEENS7_ILi96EEENS7_ILi64EEEEEELi256ENS_10bfloat16_tEfNS_4arch4Sm90ELb0ELb1ELb1ELb1ELb0ELb0ELb0ELb1ELb0ELb1ELb1ELb0EEENS1_21CollectiveEpilogueFwdINS6_IJSA_NS7_ILi256EEESB_EEES9_SE_SG_Li256ELb1ELb1ELb1ELb0EEENS1_36VarlenDynamicPersistentTileSchedulerILi128ELi96ELi256ELi128ELb1ELb1ELb1ELb1ELb0ELb1EEEEEEEEEvNT_6ParamsE,"ax",@progbits
	.align	128
.text._ZN7cutlass13device_kernelIN5flash11enable_sm90INS1_16FlashAttnFwdSm90INS1_25CollectiveMainloopFwdSm90ILi2EN4cute5tupleIJNS5_1CILi1EEES8_S8_EEENS6_IJNS7_ILi128EEENS7_ILi96EEENS7_ILi64EEEEEELi256ENS_10bfloat16_tEfNS_4arch4Sm90ELb0ELb1ELb1ELb1ELb0ELb0ELb0ELb1ELb0ELb1ELb1ELb0EEENS1_21CollectiveEpilogueFwdINS6_IJSA_NS7_ILi256EEESB_EEES9_SE_SG_Li256ELb1ELb1ELb1ELb0EEENS1_36VarlenDynamicPersistentTileSchedulerILi128ELi96ELi256ELi128ELb1ELb1ELb1ELb1ELb0ELb1EEEEEEEEEvNT_6ParamsE:
        .type           _ZN7cutlass13device_kernelIN5flash11enable_sm90INS1_16FlashAttnFwdSm90INS1_25CollectiveMainloopFwdSm90ILi2EN4cute5tupleIJNS5_1CILi1EEES8_S8_EEENS6_IJNS7_ILi128EEENS7_ILi96EEENS7_ILi64EEEEEELi256ENS_10bfloat16_tEfNS_4arch4Sm90ELb0ELb1ELb1ELb1ELb0ELb0ELb0ELb1ELb0ELb1ELb1ELb0EEENS1_21CollectiveEpilogueFwdINS6_IJSA_NS7_ILi256EEESB_EEES9_SE_SG_Li256ELb1ELb1ELb1ELb0EEENS1_36VarlenDynamicPersistentTileSchedulerILi128ELi96ELi256ELi128ELb1ELb1ELb1ELb1ELb0ELb1EEEEEEEEEvNT_6ParamsE,@function
        .size           _ZN7cutlass13device_kernelIN5flash11enable_sm90INS1_16FlashAttnFwdSm90INS1_25CollectiveMainloopFwdSm90ILi2EN4cute5tupleIJNS5_1CILi1EEES8_S8_EEENS6_IJNS7_ILi128EEENS7_ILi96EEENS7_ILi64EEEEEELi256ENS_10bfloat16_tEfNS_4arch4Sm90ELb0ELb1ELb1ELb1ELb0ELb0ELb0ELb1ELb0ELb1ELb1ELb0EEENS1_21CollectiveEpilogueFwdINS6_IJSA_NS7_ILi256EEESB_EEES9_SE_SG_Li256ELb1ELb1ELb1ELb0EEENS1_36VarlenDynamicPersistentTileSchedulerILi128ELi96ELi256ELi128ELb1ELb1ELb1ELb1ELb0ELb1EEEEEEEEEvNT_6ParamsE,(.L_x_15197 - _ZN7cutlass13device_kernelIN5flash11enable_sm90INS1_16FlashAttnFwdSm90INS1_25CollectiveMainloopFwdSm90ILi2EN4cute5tupleIJNS5_1CILi1EEES8_S8_EEENS6_IJNS7_ILi128EEENS7_ILi96EEENS7_ILi64EEEEEELi256ENS_10bfloat16_tEfNS_4arch4Sm90ELb0ELb1ELb1ELb1ELb0ELb0ELb0ELb1ELb0ELb1ELb1ELb0EEENS1_21CollectiveEpilogueFwdINS6_IJSA_NS7_ILi256EEESB_EEES9_SE_SG_Li256ELb1ELb1ELb1ELb0EEENS1_36VarlenDynamicPersistentTileSchedulerILi128ELi96ELi256ELi128ELb1ELb1ELb1ELb1ELb0ELb1EEEEEEEEEvNT_6ParamsE)
        .other          _ZN7cutlass13device_kernelIN5flash11enable_sm90INS1_16FlashAttnFwdSm90INS1_25CollectiveMainloopFwdSm90ILi2EN4cute5tupleIJNS5_1CILi1EEES8_S8_EEENS6_IJNS7_ILi128EEENS7_ILi96EEENS7_ILi64EEEEEELi256ENS_10bfloat16_tEfNS_4arch4Sm90ELb0ELb1ELb1ELb1ELb0ELb0ELb0ELb1ELb0ELb1ELb1ELb0EEENS1_21CollectiveEpilogueFwdINS6_IJSA_NS7_ILi256EEESB_EEES9_SE_SG_Li256ELb1ELb1ELb1ELb0EEENS1_36VarlenDynamicPersistentTileSchedulerILi128ELi96ELi256ELi128ELb1ELb1ELb1ELb1ELb0ELb1EEEEEEEEEvNT_6ParamsE,@"STO_CUDA_ENTRY STV_DEFAULT"
_ZN7cutlass13device_kernelIN5flash11enable_sm90INS1_16FlashAttnFwdSm90INS1_25CollectiveMainloopFwdSm90ILi2EN4cute5tupleIJNS5_1CILi1EEES8_S8_EEENS6_IJNS7_ILi128EEENS7_ILi96EEENS7_ILi64EEEEEELi256ENS_10bfloat16_tEfNS_4arch4Sm90ELb0ELb1ELb1ELb1ELb0ELb0ELb0ELb1ELb0ELb1ELb1ELb0EEENS1_21CollectiveEpilogueFwdINS6_IJSA_NS7_ILi256EEESB_EEES9_SE_SG_Li256ELb1ELb1ELb1ELb0EEENS1_36VarlenDynamicPersistentTileSchedulerILi128ELi96ELi256ELi128ELb1ELb1ELb1ELb1ELb0ELb1EEEEEEEEEvNT_6ParamsE:
        /* <DEDUP_REMOVED lines=18> */
.L_x_11357:
[----:B------:R-:W-:Y:S05]  /*0120*/  BSYNC B0 ;  /* 0x0000000000007941 */ /* 0x000fea0003800000 */
.L_x_11356:
        /* <DEDUP_REMOVED lines=41> */
.L_x_11358:
        /* <DEDUP_REMOVED lines=22> */
.L_x_11359:
        /* <DEDUP_REMOVED lines=18> */
.L_x_11360:
        /* <DEDUP_REMOVED lines=22> */
.L_x_11361:
        /* <DEDUP_REMOVED lines=22> */
.L_x_11362:
[----:B------:R-:W-:Y:S01]  /*0900*/  PLOP3.LUT P0, PT, PT, PT, UP0, 0x80, 0x0 ;  /* 0x000000000000781c */ /* 0x000fe20003f0f008 */
[----:B------:R-:W-:Y:S01]  /*0910*/  UMOV UR36, 0x1 ;  /* 0x0000000100247882 */ /* 0x000fe20000000000 */
[----:B------:R-:W-:Y:S01]  /*0920*/  NOP ;  /* 0x0000000000007918 */ /* 0x000fe20000000000 */
[----:B------:R-:W-:Y:S01]  /*0930*/  USEL UR36, UR36, 0x2, !UP0 ;  /* 0x0000000224247887 */ /* 0x000fe2000c000000 */
[----:B------:R-:W-:Y:S01]  /*0940*/  ULDC.64 UR40, c[0x0][0x208] ;  /* 0x0000820000287ab9 */ /* 0x000fe20000000a00 */
[----:B012-4-:R-:W-:Y:S08]  /*0950*/  BAR.SYNC.DEFER_BLOCKING 0x0 ;  /* 0x0000000000007b1d */ /* 0x017ff00000010000 */
[----:B------:R-:W-:Y:S05]  /*0960*/  @!P0 BRA `(.L_x_11363) ;  /* 0x0000012c00388947 */ /* 0x000fea0003800000 */
.L_x_11364:
        /* <DEDUP_REMOVED lines=24> */
[----:B------:R-:W-:Y:S02]  /*0af0*/  UMOV UR39, URZ ;  /* 0x0000003f00277c82 */ /* 0x000fe40008000000 */
[CC--:B------:R-:W-:Y:S02]  /*0b00*/  LEA.HI R0, R3.reuse, R6.reuse, RZ, 0x7 ;  /* 0x0000000603007211 */ /* 0x0c0fe400078f38ff */
[----:B------:R-:W-:-:S02]  /*0b10*/  LEA.HI R2, R3, R6, RZ, 0x4 ;  /* 0x0000000603027211 */ /* 0x000fc400078f20ff */
[----:B------:R-:W-:Y:S02]  /*0b20*/  LOP3.LUT R231, R0, 0xffffff80, RZ, 0xc0, !PT ;  /* 0xffffff8000e77812 */ /* 0x000fe400078ec0ff */
[CC--:B------:R-:W-:Y:S02]  /*0b30*/  LEA.HI R4, R3.reuse, R6.reuse, RZ, 0x5 ;  /* 0x0000000603047211 */ /* 0x0c0fe400078f28ff */
[----:B------:R-:W-:Y:S01]  /*0b40*/  LEA.HI R5, R3, R6, RZ, 0x2 ;  /* 0x0000000603057211 */ /* 0x000fe200078f10ff */
[----:B------:R-:W-:Y:S01]  /*0b50*/  IMAD.IADD R231, R6, 0x1, -R231 ;  /* 0x0000000106e77824 */ /* 0x000fe200078e0ae7 */
[----:B------:R-:W-:Y:S01]  /*0b60*/  LOP3.LUT R3, R2, 0x3fffff0, RZ, 0xc0, !PT ;  /* 0x03fffff002037812 */ /* 0x000fe200078ec0ff */
[----:B------:R-:W-:Y:S01]  /*0b70*/  IMAD.SHL.U32 R7, R4, 0x20, RZ ;  /* 0x0000002004077824 */ /* 0x000fe200078e00ff */
[----:B------:R-:W-:Y:S02]  /*0b80*/  LOP3.LUT R11, R5, 0xfffffffc, RZ, 0xc0, !PT ;  /* 0xfffffffc050b7812 */ /* 0x000fe400078ec0ff */
[----:B------:R-:W-:Y:S01]  /*0b90*/  SHF.R.S32.HI R8, RZ, 0x1f, R231 ;  /* 0x0000001fff087819 */ /* 0x000fe200000114e7 */
[C---:B------:R-:W-:Y:S01]  /*0ba0*/  IMAD.IADD R4, R6.reuse, 0x1, -R3 ;  /* 0x0000000106047824 */ /* 0x040fe200078e0a03 */
[----:B------:R-:W-:Y:S01]  /*0bb0*/  SHF.R.S32.HI R5, RZ, 0x4, R2 ;  /* 0x00000004ff057819 */ /* 0x000fe20000011402 */
[----:B------:R-:W-:Y:S01]  /*0bc0*/  IMAD.IADD R12, R6, 0x1, -R11 ;  /* 0x00000001060c7824 */ /* 0x000fe200078e0a0b */
[----:B------:R-:W-:-:S02]  /*0bd0*/  LEA.HI R9, R8, R231, RZ, 0x2 ;  /* 0x000000e708097211 */ /* 0x000fc400078f10ff */
[----:B------:R-:W-:Y:S02]  /*0be0*/  LEA.HI R2, R2, R5, RZ, 0x1 ;  /* 0x0000000502027211 */ /* 0x000fe400078f08ff */
[--C-:B------:R-:W-:Y:S02]  /*0bf0*/  SHF.R.S32.HI R10, RZ, 0x2, R9.reuse ;  /* 0x00000002ff0a7819 */ /* 0x100fe40000011409 */
[----:B------:R-:W-:Y:S02]  /*0c00*/  SHF.R.S32.HI R3, RZ, 0x1f, R9 ;  /* 0x0000001fff037819 */ /* 0x000fe40000011409 */
[----:B------:R-:W-:Y:S02]  /*0c10*/  LEA.HI R8, R8, R231, RZ, 0x5 ;  /* 0x000000e708087211 */ /* 0x000fe400078f28ff */
[----:B------:R-:W-:Y:S02]  /*0c20*/  LEA.HI R6, R3, R10, RZ, 0x3 ;  /* 0x0000000a03067211 */ /* 0x000fe400078f18ff */
[----:B------:R-:W-:-:S02]  /*0c30*/  SHF.R.S32.HI R3, RZ, 0x7, R0 ;  /* 0x00000007ff037819 */ /* 0x000fc40000011400 */
[----:B------:R-:W-:Y:S02]  /*0c40*/  LOP3.LUT R11, R6, 0xfffffff8, RZ, 0xc0, !PT ;  /* 0xfffffff8060b7812 */ /* 0x000fe400078ec0ff */
[----:B------:R-:W-:Y:S02]  /*0c50*/  LEA.HI R0, R0, R3, RZ, 0x1 ;  /* 0x0000000300007211 */ /* 0x000fe400078f08ff */
[----:B------:R-:W-:Y:S01]  /*0c60*/  LOP3.LUT R7, R7, 0xfffffc00, RZ, 0xc0, !PT ;  /* 0xfffffc0007077812 */ /* 0x000fe200078ec0ff */
[----:B------:R-:W-:Y:S01]  /*0c70*/  IMAD.IADD R11, R10, 0x1, -R11 ;  /* 0x000000010a0b7824 */ /* 0x000fe200078e0a0b */
[----:B------:R-:W-:Y:S02]  /*0c80*/  LOP3.LUT R2, R2, 0x1ffffffe, RZ, 0xc0, !PT ;  /* 0x1ffffffe02027812 */ /* 0x000fe400078ec0ff */
[----:B------:R-:W-:Y:S01]  /*0c90*/  LOP3.LUT R0, R0, 0x3fffffe, RZ, 0xc0, !PT ;  /* 0x03fffffe00007812 */ /* 0x000fe200078ec0ff */
[----:B------:R-:W-:Y:S01]  /*0ca0*/  IMAD R7, R4, 0x40, R7 ;  /* 0x0000004004077824 */ /* 0x000fe200078e0207 */
[----:B------:R-:W-:Y:S01]  /*0cb0*/  SHF.R.S32.HI R8, RZ, 0x5, R8 ;  /* 0x00000005ff087819 */ /* 0x000fe20000011408 */
[----:B------:R-:W-:Y:S01]  /*0cc0*/  IMAD.IADD R2, R5, 0x1, -R2 ;  /* 0x0000000105027824 */ /* 0x000fe200078e0a02 */
[----:B------:R-:W-:Y:S01]  /*0cd0*/  LOP3.LUT R6, R9, 0x7ffffffc, RZ, 0xc0, !PT ;  /* 0x7ffffffc09067812 */ /* 0x000fe200078ec0ff */
[----:B------:R-:W-:Y:S01]  /*0ce0*/  IMAD.IADD R0, R3, 0x1, -R0 ;  /* 0x0000000103007824 */ /* 0x000fe200078e0a00 */
[----:B------:R-:W-:Y:S01]  /*0cf0*/  LEA.HI R4, R12, R12, RZ, 0x1 ;  /* 0x0000000c0c047211 */ /* 0x000fe200078f08ff */
[----:B------:R-:W-:-:S02]  /*0d00*/  IMAD R11, R8, 0x10, R11 ;  /* 0x00000010080b7824 */ /* 0x000fc400078e020b */
[----:B------:R-:W-:Y:S01]  /*0d10*/  IMAD R2, R2, 0x8, R7 ;  /* 0x0000000802027824 */ /* 0x000fe200078e0207 */
[----:B------:R-:W-:Y:S01]  /*0d20*/  LOP3.LUT R3, R4, 0x1ffffffe, RZ, 0xc0, !PT ;  /* 0x1ffffffe04037812 */ /* 0x000fe200078ec0ff */
[----:B------:R-:W-:Y:S02]  /*0d30*/  IMAD R0, R0, 0x40, R11 ;  /* 0x0000004000007824 */ /* 0x000fe400078e020b */
[----:B------:R-:W-:Y:S01]  /*0d40*/  IMAD.IADD R6, R231, 0x1, -R6 ;  /* 0x00000001e7067824 */ /* 0x000fe200078e0a06 */
[----:B------:R0:W-:Y:S01]  /*0d50*/  STL [R1+0x60], R2 ;  /* 0x0000600201007387 */ /* 0x0001e20000100800 */
[----:B------:R-:W-:Y:S02]  /*0d60*/  IMAD.IADD R3, R12, 0x1, -R3 ;  /* 0x000000010c037824 */ /* 0x000fe400078e0a03 */
[----:B------:R-:W-:Y:S01]  /*0d70*/  IMAD.SHL.U32 R16, R6, 0x2, RZ ;  /* 0x0000000206107824 */ /* 0x000fe200078e00ff */
[----:B------:R1:W-:Y:S01]  /*0d80*/  STL [R1+0x5c], R0 ;  /* 0x00005c0001007387 */ /* 0x0003e20000100800 */
[----:B------:R-:W-:-:S02]  /*0d90*/  IMAD.MOV.U32 R6, RZ, RZ, R14 ;  /* 0x000000ffff067224 */ /* 0x000fc400078e000e */
[C---:B------:R-:W-:Y:S02]  /*0da0*/  VIADD R229, R16.reuse, 0x8 ;  /* 0x0000000810e57836 */ /* 0x040fe40000000000 */
        /* <DEDUP_REMOVED lines=53> */
[----:B------:R-:W-:Y:S01]  /*1100*/  IMAD R22, R3, 0x8, R0 ;  /* 0x0000000803167824 */ /* 0x000fe200078e0200 */
[----:B-1----:R-:W-:-:S07]  /*1110*/  SHF.R.S32.HI R232, RZ, 0x1f, R203 ;  /* 0x0000001fffe87819 */ /* 0x002fce00000114cb */
.L_x_11468:
[----:B------:R-:W-:Y:S01]  /*1120*/  ULDC.64 UR6, c[0x0][0xa28] ;  /* 0x00028a0000067ab9 */ /* 0x000fe20000000a00 */
[----:B0--3--:R-:W0:Y:S01]  /*1130*/  LDC R17, c[0x0][0x288] ;  /* 0x0000a200ff117b82 */ /* 0x009e220000000800 */
[----:B------:R-:W-:Y:S01]  /*1140*/  UISETP.NE.U32.AND UP0, UPT, UR6, URZ, UPT ;  /* 0x0000003f0600728c */ /* 0x000fe2000bf05070 */
[----:B----4-:R-:W-:-:S03]  /*1150*/  IMAD.MOV.U32 R8, RZ, RZ, RZ ;  /* 0x000000ffff087224 */ /* 0x010fc600078e00ff */
[----:B------:R-:W-:-:S03]  /*1160*/  UISETP.NE.AND.EX UP0, UPT, UR7, URZ, UPT, UP0 ;  /* 0x0000003f0700728c */ /* 0x000fc6000bf05300 */
[----:B------:R-:W-:Y:S01]  /*1170*/  ULDC.64 UR6, c[0x0][0xa18] ;  /* 0x0002860000067ab9 */ /* 0x000fe20000000a00 */
[----:B-1----:R-:W1:Y:S01]  /*1180*/  LDC.64 R10, c[0x0][0x418] ;  /* 0x00010600ff0a7b82 */ /* 0x002e620000000a00 */
[----:B------:R-:W-:Y:S01]  /*1190*/  UISETP.NE.U32.AND UP1, UPT, UR6, URZ, UPT ;  /* 0x0000003f0600728c */ /* 0x000fe2000bf25070 */
[----:B------:R-:W-:-:S03]  /*11a0*/  PLOP3.LUT P0, PT, PT, PT, UP0, 0x80, 0x0 ;  /* 0x000000000000781c */ /* 0x000fc60003f0f008 */
[----:B------:R-:W-:-:S03]  /*11b0*/  UISETP.NE.AND.EX UP1, UPT, UR7, URZ, UPT, UP1 ;  /* 0x0000003f0700728c */ /* 0x000fc6000bf25310 */
[----:B------:R-:W-:Y:S01]  /*11c0*/  @UP0 ULDC.64 UR6, c[0x0][0xa28] ;  /* 0x00028a0000060ab9 */ /* 0x000fe20000000a00 */
[----:B--2---:R-:W2:Y:S01]  /*11d0*/  LDC R9, c[0x0][0x424] ;  /* 0x00010900ff097b82 */ /* 0x004ea20000000800 */
[----:B------:R-:W-:Y:S01]  /*11e0*/  @UP0 UIMAD.WIDE UR6, UR5, 0x4, UR6 ;  /* 0x00000004050608a5 */ /* 0x000fe2000f8e0206 */
[----:B------:R-:W-:-:S05]  /*11f0*/  PLOP3.LUT P2, PT, PT, PT, UP1, 0x80, 0x0 ;  /* 0x000000000000781c */ /* 0x000fca0003f4f018 */
[----:B------:R-:W-:Y:S01]  /*1200*/  @UP1 ULDC.64 UR8, c[0x0][0xa18] ;  /* 0x0002860000081ab9 */ /* 0x000fe20000000a00 */
[----:B------:R-:W-:Y:S01]  /*1210*/  IMAD.U32 R2, RZ, RZ, UR6 ;  /* 0x00000006ff027e24 */ /* 0x000fe2000f8e00ff */
[----:B------:R-:W3:Y:S01]  /*1220*/  LDC R19, c[0x0][0x2f0] ;  /* 0x0000bc00ff137b82 */ /* 0x000ee20000000800 */
[----:B------:R-:W-:Y:S01]  /*1230*/  IMAD.U32 R3, RZ, RZ, UR7 ;  /* 0x00000007ff037e24 */ /* 0x000fe2000f8e00ff */
[----:B------:R-:W-:Y:S01]  /*1240*/  @UP1 UIMAD.WIDE UR6, UR5, 0x4, UR8 ;  /* 0x00000004050618a5 */ /* 0x000fe2000f8e0208 */
[----:B------:R-:W-:-:S03]  /*1250*/  LOP3.LUT R7, R6, 0xff000000, RZ, 0xc0, !PT ;  /* 0xff00000006077812 */ /* 0x000fc600078ec0ff */
[----:B------:R4:W5:Y:S02]  /*1260*/  @P0 LDG.E R8, desc[UR40][R2.64] ;  /* 0x0000002802080981 */ /* 0x000964000c1e1900 */
[----:B------:R-:W-:Y:S02]  /*1270*/  IMAD.U32 R4, RZ, RZ, UR6 ;  /* 0x00000006ff047e24 */ /* 0x000fe4000f8e00ff */
[----:B------:R-:W-:Y:S01]  /*1280*/  IMAD.U32 R5, RZ, RZ, UR7 ;  /* 0x00000007ff057e24 */ /* 0x000fe2000f8e00ff */
[----:B------:R-:W-:-:S04]  /*1290*/  ULDC.64 UR6, c[0x0][0xa20] ;  /* 0x0002880000067ab9 */ /* 0x000fc80000000a00 */
[----:B0-----:R4:W5:Y:S01]  /*12a0*/  @P2 LDG.E R17, desc[UR40][R4.64] ;  /* 0x0000002804112981 */ /* 0x001962000c1e1900 */
[----:B-1----:R-:W-:Y:S02]  /*12b0*/  ISETP.NE.U32.AND P0, PT, R10, RZ, PT ;  /* 0x000000ff0a00720c */ /* 0x002fe40003f05070 */
[----:B------:R-:W-:Y:S02]  /*12c0*/  ISETP.NE.U32.AND P1, PT, RZ, UR6, PT ;  /* 0x00000006ff007c0c */ /* 0x000fe4000bf25070 */
[----:B------:R-:W-:Y:S02]  /*12d0*/  LOP3.LUT R0, R6, 0xff0000, RZ, 0xc0, !PT ;  /* 0x00ff000006007812 */ /* 0x000fe400078ec0ff */
[----:B------:R-:W-:Y:S02]  /*12e0*/  SHF.R.U32.HI R7, RZ, 0x8, R7 ;  /* 0x00000008ff077819 */ /* 0x000fe40000011607 */
[----:B------:R-:W-:Y:S02]  /*12f0*/  ISETP.NE.AND.EX P0, PT, R11, RZ, PT, P0 ;  /* 0x000000ff0b00720c */ /* 0x000fe40003f05300 */
[----:B------:R-:W-:-:S02]  /*1300*/  ISETP.NE.AND.EX P1, PT, RZ, UR7, PT, P1 ;  /* 0x00000007ff007c0c */ /* 0x000fc4000bf25310 */
[----:B------:R-:W-:Y:S02]  /*1310*/  LEA.HI R200, R0, R7, RZ, 0x10 ;  /* 0x0000000700c87211 */ /* 0x000fe400078f80ff */
[----:B------:R-:W-:Y:S02]  /*1320*/  LOP3.LUT R23, R6, 0xffff, RZ, 0xc0, !PT ;  /* 0x0000ffff06177812 */ /* 0x000fe400078ec0ff */
[----:B--2---:R-:W-:Y:S01]  /*1330*/  SEL R0, R9, 0x1, P0 ;  /* 0x0000000109007807 */ /* 0x004fe20000000000 */
[----:B----4-:R-:W-:Y:S06]  /*1340*/  @P2 BRA `(.L_x_11365) ;  /* 0x00000000002c2947 */ /* 0x010fec0003800000 */
        /* <DEDUP_REMOVED lines=8> */
[----:B-----5:R-:W2:Y:S04]  /*13d0*/  LDG.E R17, desc[UR40][R2.64] ;  /* 0x0000002802117981 */ /* 0x020ea8000c1e1900 */
[----:B------:R-:W2:Y:S02]  /*13e0*/  LDG.E R4, desc[UR40][R2.64+0x4] ;  /* 0x0000042802047981 */ /* 0x000ea4000c1e1900 */
[----:B--2---:R-:W-:-:S07]  /*13f0*/  IMAD.IADD R17, R4, 0x1, -R17 ;  /* 0x0000000104117824 */ /* 0x004fce00078e0a11 */
.L_x_11365:
[----:B---3--:R-:W-:Y:S02]  /*1400*/  IMAD R19, R0, R19, RZ ;  /* 0x0000001300137224 */ /* 0x008fe400078e02ff */
[----:B------:R-:W-:Y:S01]  /*1410*/  IMAD.U32 R201, RZ, RZ, UR5 ;  /* 0x00000005ffc97e24 */ /* 0x000fe2000f8e00ff */
[----:B------:R-:W-:Y:S06]  /*1420*/  @!P1 BRA `(.L_x_11366) ;  /* 0x0000000000189947 */ /* 0x000fec0003800000 */
[----:B------:R-:W-:Y:S02]  /*1430*/  ULDC.64 UR6, c[0x0][0xa20] ;  /* 0x0002880000067ab9 */ /* 0x000fe40000000a00 */
[----:B------:R-:W-:-:S06]  /*1440*/  UIMAD.WIDE UR6, UR5, 0x4, UR6 ;  /* 0x00000004050678a5 */ /* 0x000fcc000f8e0206 */
[----:B------:R-:W-:Y:S02]  /*1450*/  IMAD.U32 R2, RZ, RZ, UR6 ;  /* 0x00000006ff027e24 */ /* 0x000fe4000f8e00ff */
[----:B------:R-:W-:-:S05]  /*1460*/  IMAD.U32 R3, RZ, RZ, UR7 ;  /* 0x00000007ff037e24 */ /* 0x000fca000f8e00ff */
[----:B------:R0:W5:Y:S01]  /*1470*/  LDG.E R19, desc[UR40][R2.64] ;  /* 0x0000002802137981 */ /* 0x000162000c1e1900 */
[----:B------:R-:W-:Y:S05]  /*1480*/  BRA `(.L_x_11367) ;  /* 0x00000000002c7947 */ /* 0x000fea0003800000 */
.L_x_11366:
        /* <DEDUP_REMOVED lines=9> */
[----:B------:R-:W2:Y:S02]  /*1520*/  LDG.E R0, desc[UR40][R2.64+0x4] ;  /* 0x0000042802007981 */ /* 0x000ea4000c1e1900 */
[----:B--2---:R-:W-:-:S07]  /*1530*/  IMAD.IADD R19, R0, 0x1, -R19 ;  /* 0x0000000100137824 */ /* 0x004fce00078e0a13 */
.L_x_11367:
[----:B------:R-:W1:Y:S01]  /*1540*/  LDC R0, c[0x0][0x448] ;  /* 0x00011200ff007b82 */ /* 0x000e620000000800 */
[----:B------:R-:W-:Y:S01]  /*1550*/  USHF.L.U32 UR43, UR4, 0x7, URZ ;  /* 0x00000007042b7899 */ /* 0x000fe2000800063f */
[----:B-----5:R-:W-:-:S03]  /*1560*/  IMAD.IADD R19, R19, 0x1, -R8 ;  /* 0x0000000113137824 */ /* 0x020fc600078e0a08 */
[----:B------:R-:W-:Y:S02]  /*1570*/  UIADD3 UR4, UR43, 0x7f, URZ ;  /* 0x0000007f2b047890 */ /* 0x000fe4000fffe03f */
[----:B0-----:R-:W-:Y:S01]  /*1580*/  IADD3 R3, R19, 0x1, -R17 ;  /* 0x0000000113037810 */ /* 0x001fe20007ffe811 */
[----:B------:R-:W0:Y:S01]  /*1590*/  LDC.64 R6, c[0x0][0x9e0] ;  /* 0x00027800ff067b82 */ /* 0x000e220000000a00 */
[----:B-1----:R-:W-:Y:S02]  /*15a0*/  ISETP.NE.AND P1, PT, R0, 0x1, PT ;  /* 0x000000010000780c */ /* 0x002fe40003f25270 */
[----:B------:R-:W-:Y:S01]  /*15b0*/  IMAD.U32 R0, RZ, RZ, UR4 ;  /* 0x00000004ff007e24 */ /* 0x000fe2000f8e00ff */
[----:B0-----:R-:W-:-:S10]  /*15c0*/  ISETP.GE.AND P2, PT, R7, 0x1, PT ;  /* 0x000000010700780c */ /* 0x001fd40003f46270 */
[----:B------:R-:W0:Y:S08]  /*15d0*/  @P1 LDC R2, c[0x0][0x44c] ;  /* 0x00011300ff021b82 */ /* 0x000e300000000800 */
[----:B------:R-:W1:Y:S01]  /*15e0*/  @P1 LDC R5, c[0x0][0x450] ;  /* 0x00011400ff051b82 */ /* 0x000e620000000800 */
[----:B0-----:R-:W-:-:S05]  /*15f0*/  @P1 IMAD.HI.U32 R2, R2, UR4, RZ ;  /* 0x0000000402021c27 */ /* 0x001fca000f8e00ff */
        /* <DEDUP_REMOVED lines=14> */
.L_x_11369:
[----:B------:R-:W-:-:S13]  /*16e0*/  ISETP.NE.AND P0, PT, R7, 0x1, PT ;  /* 0x000000010700780c */ /* 0x000fda0003f05270 */
[----:B------:R-:W0:Y:S02]  /*16f0*/  @P0 LDC.64 R4, c[0x0][0x9e8] ;  /* 0x00027a00ff040b82 */ /* 0x000e240000000a00 */
[----:B0-----:R-:W-:-:S05]  /*1700*/  @P0 IMAD.HI.U32 R4, R2, R4, RZ ;  /* 0x0000000402040227 */ /* 0x001fca00078e00ff */
[----:B------:R-:W-:-:S07]  /*1710*/  @P0 SHF.R.U32.HI R2, RZ, R5, R4 ;  /* 0x00000005ff020219 */ /* 0x000fce0000011604 */
.L_x_11370:
[----:B------:R-:W-:-:S05]  /*1720*/  IMAD R3, R2, R7, R7 ;  /* 0x0000000702037224 */ /* 0x000fca00078e0207 */
[----:B------:R-:W-:-:S07]  /*1730*/  VIMNMX R0, R0, R3, PT ;  /* 0x0000000300007248 */ /* 0x000fce0003fe0100 */
.L_x_11368:
[----:B------:R-:W0:Y:S01]  /*1740*/  @P1 LDC R3, c[0x0][0x44c] ;  /* 0x00011300ff031b82 */ /* 0x000e220000000800 */
[----:B------:R-:W-:Y:S01]  /*1750*/  IMAD.U32 R4, RZ, RZ, UR43 ;  /* 0x0000002bff047e24 */ /* 0x000fe2000f8e00ff */
[----:B------:R-:W-:Y:S01]  /*1760*/  ULDC UR4, c[0x0][0x9dc] ;  /* 0x0002770000047ab9 */ /* 0x000fe20000000800 */
[----:B------:R-:W-:Y:S02]  /*1770*/  VIADD R2, R0, 0x5f ;  /* 0x0000005f00027836 */ /* 0x000fe40000000000 */
[----:B------:R-:W-:Y:S02]  /*1780*/  VIADD R0, R19, 0x5f ;  /* 0x0000005f13007836 */ /* 0x000fe40000000000 */
[----:B------:R-:W-:Y:S01]  /*1790*/  IMAD.HI R2, R2, 0x2aaaaaab, RZ ;  /* 0x2aaaaaab02027827 */ /* 0x000fe200078e02ff */
[----:B------:R-:W1:Y:S03]  /*17a0*/  @P1 LDC R6, c[0x0][0x450] ;  /* 0x00011400ff061b82 */ /* 0x000e660000000800 */
[----:B------:R-:W-:Y:S01]  /*17b0*/  IMAD.HI R0, R0, 0x2aaaaaab, RZ ;  /* 0x2aaaaaab00007827 */ /* 0x000fe200078e02ff */
[----:B------:R-:W-:-:S04]  /*17c0*/  SHF.R.U32.HI R5, RZ, 0x1f, R2 ;  /* 0x0000001fff057819 */ /* 0x000fc80000011602 */
[----:B------:R-:W-:Y:S01]  /*17d0*/  LEA.HI.SX32 R2, R2, R5, 0x1c ;  /* 0x0000000502027211 */ /* 0x000fe200078fe2ff */
[----:B0-----:R-:W-:-:S05]  /*17e0*/  @P1 IMAD.HI.U32 R3, R3, UR43, RZ ;  /* 0x0000002b03031c27 */ /* 0x001fca000f8e00ff */
[----:B-1----:R-:W-:Y:S02]  /*17f0*/  @P1 SHF.R.U32.HI R4, RZ, R6, R3 ;  /* 0x00000006ff041219 */ /* 0x002fe40000011603 */
[----:B------:R-:W-:Y:S02]  /*1800*/  SHF.R.U32.HI R3, RZ, 0x1f, R0 ;  /* 0x0000001fff037819 */ /* 0x000fe40000011600 */
[----:B------:R-:W-:Y:S02]  /*1810*/  IADD3 R4, R4, R19, -R17 ;  /* 0x0000001304047210 */ /* 0x000fe40007ffe811 */
[----:B------:R-:W-:-:S03]  /*1820*/  LEA.HI.SX32 R3, R0, R3, 0x1c ;  /* 0x0000000300037211 */ /* 0x000fc600078fe2ff */
[----:B------:R-:W-:Y:S01]  /*1830*/  VIADD R6, R4, -UR4 ;  /* 0x8000000404067c36 */ /* 0x000fe20008000000 */
[----:B------:R-:W-:-:S04]  /*1840*/  VIMNMX R176, R3, R2, PT ;  /* 0x0000000203b07248 */ /* 0x000fc80003fe0100 */
[----:B------:R-:W-:Y:S01]  /*1850*/  R2UR UR4, R6 ;  /* 0x00000000060472ca */ /* 0x000fe200000e0000 */
[----:B------:R-:W-:-:S14]  /*1860*/  @!P2 BRA `(.L_x_11371) ;  /* 0x000000000044a947 */ /* 0x000fdc0003800000 */
        /* <DEDUP_REMOVED lines=9> */
.L_x_11372:
[----:B------:R-:W-:-:S13]  /*1900*/  ISETP.NE.AND P0, PT, R7, 0x1, PT ;  /* 0x000000010700780c */ /* 0x000fda0003f05270 */
[----:B------:R-:W0:Y:S02]  /*1910*/  @P0 LDC.64 R2, c[0x0][0x9e8] ;  /* 0x00027a00ff020b82 */ /* 0x000e240000000a00 */
[----:B0-----:R-:W-:-:S05]  /*1920*/  @P0 IMAD.HI.U32 R0, R4, R2, RZ ;  /* 0x0000000204000227 */ /* 0x001fca00078e00ff */
[----:B------:R-:W-:-:S07]  /*1930*/  @P0 SHF.R.U32.HI R4, RZ, R3, R0 ;  /* 0x00000003ff040219 */ /* 0x000fce0000011600 */
.L_x_11373:
[----:B------:R-:W-:-:S05]  /*1940*/  IMAD R4, R4, R7, RZ ;  /* 0x0000000704047224 */ /* 0x000fca00078e02ff */
[----:B------:R-:W-:-:S13]  /*1950*/  R2UR UR5, R4 ;  /* 0x00000000040572ca */ /* 0x000fda00000e0000 */
[----:B------:R-:W-:-:S04]  /*1960*/  UISETP.LT.AND UP0, UPT, UR4, UR5, UPT ;  /* 0x000000050400728c */ /* 0x000fc8000bf01270 */
[----:B------:R-:W-:-:S12]  /*1970*/  USEL UR4, UR4, UR5, !UP0 ;  /* 0x0000000504047287 */ /* 0x000fd8000c000000 */
.L_x_11371:
[----:B------:R-:W-:Y:S01]  /*1980*/  UIMAD.WIDE UR4, UR4, 0x2aaaaaab, URZ ;  /* 0x2aaaaaab040478a5 */ /* 0x000fe2000f8e023f */
[----:B------:R-:W-:Y:S02]  /*1990*/  LOP3.LUT R230, R200, 0xff, RZ, 0xc0, !PT ;  /* 0x000000ffc8e67812 */ /* 0x000fe400078ec0ff */
[----:B------:R-:W-:Y:S01]  /*19a0*/  SHF.R.U32.HI R200, RZ, 0x10, R200 ;  /* 0x00000010ffc87819 */ /* 0x000fe200000116c8 */
[----:B------:R-:W-:Y:S01]  /*19b0*/  USHF.R.U32.HI UR4, URZ, 0x1f, UR5 ;  /* 0x0000001f3f047899 */ /* 0x000fe20008011605 */
[----:B------:R-:W-:-:S03]  /*19c0*/  R2UR UR8, R230 ;  /* 0x00000000e60872ca */ /* 0x000fc600000e0000 */
[----:B------:R-:W-:-:S04]  /*19d0*/  ULEA.HI.SX32 UR4, UR5, UR4, 0x1c ;  /* 0x0000000405047291 */ /* 0x000fc8000f8fe23f */
[----:B------:R-:W-:-:S04]  /*19e0*/  UISETP.LT.AND UP0, UPT, URZ, UR4, UPT ;  /* 0x000000043f00728c */ /* 0x000fc8000bf01270 */
[----:B------:R-:W-:-:S03]  /*19f0*/  USEL UR44, URZ, UR4, !UP0 ;  /* 0x000000043f2c7287 */ /* 0x000fc6000c000000 */
[----:B------:R-:W-:-:S03]  /*1a00*/  UMOV UR4, URZ ;  /* 0x0000003f00047c82 */ /* 0x000fc60008000000 */
[----:B------:R-:W-:-:S13]  /*1a10*/  ISETP.GT.AND P0, PT, R176, UR44, PT ;  /* 0x0000002cb0007c0c */ /* 0x000fda000bf04270 */
[----:B------:R-:W-:Y:S05]  /*1a20*/  @!P0 BRA `(.L_x_11374) ;  /* 0x0000000000948947 */ /* 0x000fea0003800000 */
[----:B------:R-:W0:Y:S01]  /*1a30*/  LDC R3, c[0x0][0x9f0] ;  /* 0x00027c00ff037b82 */ /* 0x000e220000000800 */
[----:B------:R-:W-:Y:S01]  /*1a40*/  ISETP.NE.AND P0, PT, R200, RZ, PT ;  /* 0x000000ffc800720c */ /* 0x000fe20003f05270 */
[----:B------:R-:W-:-:S03]  /*1a50*/  UMOV UR4, URZ ;  /* 0x0000003f00047c82 */ /* 0x000fc60008000000 */
[----:B0-----:R-:W-:-:S04]  /*1a60*/  SEL R5, R200, R3, P0 ;  /* 0x00000003c8057207 */ /* 0x001fc80000000000 */
[-C--:B------:R-:W-:Y:S02]  /*1a70*/  IABS R0, R5.reuse ;  /* 0x0000000500007213 */ /* 0x080fe40000000000 */
[----:B------:R-:W-:Y:S02]  /*1a80*/  IABS R6, R5 ;  /* 0x0000000500067213 */ /* 0x000fe40000000000 */
[----:B------:R-:W-:Y:S02]  /*1a90*/  R2UR UR9, R0 ;  /* 0x00000000000972ca */ /* 0x000fe400000e0000 */
[----:B------:R-:W-:-:S05]  /*1aa0*/  IADD3 R0, R5, -0x1, R176 ;  /* 0xffffffff05007810 */ /* 0x000fca0007ffe0b0 */
[----:B------:R-:W-:-:S05]  /*1ab0*/  VIADD R0, R0, -UR44 ;  /* 0x8000002c00007c36 */ /* 0x000fca0008000000 */
[----:B------:R-:W-:Y:S01]  /*1ac0*/  IABS R4, R0 ;  /* 0x0000000000047213 */ /* 0x000fe20000000000 */
[----:B------:R-:W0:Y:S01]  /*1ad0*/  I2F.RP R2, UR9 ;  /* 0x0000000900027d06 */ /* 0x000e220008209400 */
[----:B------:R-:W-:Y:S02]  /*1ae0*/  LOP3.LUT R0, R0, R5, RZ, 0x3c, !PT ;  /* 0x0000000500007212 */ /* 0x000fe400078e3cff */
        /* <DEDUP_REMOVED lines=12> */
[----:B------:R-:W-:Y:S02]  /*1bb0*/  R2UR UR6, R0 ;  /* 0x00000000000672ca */ /* 0x000fe400000e0000 */
[----:B------:R-:W-:Y:S01]  /*1bc0*/  R2UR UR7, R5 ;  /* 0x00000000050772ca */ /* 0x000fe200000e0000 */
[----:B------:R-:W-:-:S11]  /*1bd0*/  UISETP.GT.U32.AND UP1, UPT, UR9, UR4, UPT ;  /* 0x000000040900728c */ /* 0x000fd6000bf24070 */
[----:B------:R-:W-:Y:S02]  /*1be0*/  @!UP1 UIADD3 UR4, UR4, -UR9, URZ ;  /* 0x8000000904049290 */ /* 0x000fe4000fffe03f */
[----:B------:R-:W-:Y:S02]  /*1bf0*/  @!UP1 UIADD3 UR5, UR5, 0x1, URZ ;  /* 0x0000000105059890 */ /* 0x000fe4000fffe03f */
[----:B------:R-:W-:Y:S02]  /*1c00*/  UISETP.GE.U32.AND UP0, UPT, UR4, UR9, UPT ;  /* 0x000000090400728c */ /* 0x000fe4000bf06070 */
[----:B------:R-:W-:Y:S01]  /*1c10*/  UISETP.GE.AND UP1, UPT, UR6, URZ, UPT ;  /* 0x0000003f0600728c */ /* 0x000fe2000bf26270 */
[----:B------:R-:W-:-:S08]  /*1c20*/  R2UR UR6, R5 ;  /* 0x00000000050672ca */ /* 0x000fd000000e0000 */
[----:B------:R-:W-:Y:S02]  /*1c30*/  @UP0 UIADD3 UR5, UR5, 0x1, URZ ;  /* 0x0000000105050890 */ /* 0x000fe4000fffe03f */
[----:B------:R-:W-:-:S05]  /*1c40*/  UISETP.NE.AND UP0, UPT, UR7, URZ, UPT ;  /* 0x0000003f0700728c */ /* 0x000fca000bf05270 */
[----:B------:R-:W-:Y:S02]  /*1c50*/  UMOV UR4, UR5 ;  /* 0x0000000500047c82 */ /* 0x000fe40008000000 */
[----:B------:R-:W-:-:S04]  /*1c60*/  @!UP1 UIADD3 UR4, -UR4, URZ, URZ ;  /* 0x0000003f04049290 */ /* 0x000fc8000fffe13f */
[----:B------:R-:W-:-:S12]  /*1c70*/  @!UP0 ULOP3.LUT UR4, URZ, UR6, URZ, 0x33, !UPT ;  /* 0x000000063f048292 */ /* 0x000fd8000f8e333f */
.L_x_11374:
        /* <DEDUP_REMOVED lines=107> */
.L_x_11376:
        /* <DEDUP_REMOVED lines=13> */
.L_x_11603:
[----:B0-----:R-:W-:Y:S01]  /*2400*/  IMAD.U32 R0, RZ, RZ, UR42 ;  /* 0x0000002aff007e24 */ /* 0x001fe2000f8e00ff */
[----:B------:R-:W-:Y:S05]  /*2410*/  WARPSYNC.ALL ;  /* 0x0000000000007948 */ /* 0x000fea0003800000 */
[----:B------:R0:W-:Y:S01]  /*2420*/  BAR.SYNC.DEFER_BLOCKING R7, 0x100 ;  /* 0x000400070000751d */ /* 0x0001e20000010000 */
[----:B------:R-:W-:-:S13]  /*2430*/  ISETP.NE.AND P0, PT, R0, 0x3, PT ;  /* 0x000000030000780c */ /* 0x000fda0003f05270 */
[----:B0-----:R-:W-:Y:S05]  /*2440*/  @!P0 BRA `(.L_x_11378) ;  /* 0x0000000000048947 */ /* 0x001fea0003800000 */
[----:B------:R-:W-:Y:S01]  /*2450*/  BPT.TRAP 0x1 ;  /* 0x000000040000795c */ /* 0x000fe20000300000 */
.L_x_11378:
[----:B------:R-:W-:Y:S01]  /*2460*/  R2UR UR5, R3 ;  /* 0x00000000030572ca */ /* 0x000fe200000e0000 */
[----:B------:R-:W-:-:S05]  /*2470*/  IMAD.U32 R8, RZ, RZ, UR38 ;  /* 0x00000026ff087e24 */ /* 0x000fca000f8e00ff */
[----:B------:R-:W-:-:S07]  /*2480*/  SHF.L.U32 R8, R8, 0x1f, RZ ;  /* 0x0000001f08087819 */ /* 0x000fce00000006ff */
[----:B------:R-:W-:-:S09]  /*2490*/  ULEA UR5, UR39, UR5, 0x3 ;  /* 0x0000000527057291 */ /* 0x000fd2000f8e183f */
[----:B------:R0:W1:Y:S01]  /*24a0*/  SYNCS.PHASECHK.TRANS64.TRYWAIT P1, [UR5+0x22830], R8 ;  /* 0x02283008ff0075a7 */ /* 0x0000620008020145 */
[----:B------:R-:W-:Y:S05]  /*24b0*/  @!P0 BRA `(.L_x_11379) ;  /* 0x0000000000048947 */ /* 0x000fea0003800000 */
[----:B------:R-:W-:Y:S01]  /*24c0*/  BPT.TRAP 0x1 ;  /* 0x000000040000795c */ /* 0x000fe20000300000 */
.L_x_11379:
[----:B-1----:R-:W-:Y:S05]  /*24d0*/  @P1 BRA `(.L_x_11380) ;  /* 0x0000000000081947 */ /* 0x002fea0003800000 */
[----:B------:R-:W1:Y:S02]  /*24e0*/  SYNCS.PHASECHK.TRANS64.TRYWAIT P1, [UR5+0x22830], R8 ;  /* 0x02283008ff0075a7 */ /* 0x000e640008020145 */
[----:B-1----:R-:W-:Y:S05]  /*24f0*/  @!P1 BRA `(.L_x_11381) ;  /* 0x0000018000e09947 */ /* 0x002fea0003800000 */
.L_x_11380:
[----:B------:R-:W-:Y:S01]  /*2500*/  R2UR UR4, R3 ;  /* 0x00000000030472ca */ /* 0x000fe200000e0000 */
[----:B------:R-:W-:Y:S01]  /*2510*/  ULOP3.LUT UR12, UR45, 0x10000, URZ, 0xfc, !UPT ;  /* 0x000100002d0c7892 */ /* 0x000fe2000f8efc3f */
[----:B------:R-:W-:Y:S01]  /*2520*/  WARPGROUP.ARRIVE ;  /* 0x00000000000079c5 */ /* 0x000fe20000000000 */
[----:B------:R-:W-:Y:S01]  /*2530*/  UMOV UR13, 0x40000040 ;  /* 0x40000040000d7882 */ /* 0x000fe20000000000 */
[----:B------:R-:W-:Y:S01]  /*2540*/  UMOV UR15, 0x40000040 ;  /* 0x40000040000f7882 */ /* 0x000fe20000000000 */
[----:B------:R-:W-:Y:S01]  /*2550*/  UIADD3 UR16, UR12, 0x2, URZ ;  /* 0x000000020c107890 */ /* 0x000fe2000fffe03f */
[----:B-1----:R-:W1:Y:S01]  /*2560*/  LDC R5, c[0x0][0x448] ;  /* 0x00011200ff057b82 */ /* 0x002e620000000800 */
[----:B------:R-:W-:Y:S01]  /*2570*/  UMOV UR17, 0x40000040 ;  /* 0x4000004000117882 */ /* 0x000fe20000000000 */
[----:B------:R-:W-:Y:S01]  /*2580*/  UMOV UR19, 0x40000040 ;  /* 0x4000004000137882 */ /* 0x000fe20000000000 */
[----:B------:R-:W-:Y:S01]  /*2590*/  UIADD3 UR20, UR12, 0x4, URZ ;  /* 0x000000040c147890 */ /* 0x000fe2000fffe03f */
[----:B------:R-:W2:Y:S01]  /*25a0*/  S2R R10, SR_TID.X ;  /* 0x00000000000a7919 */ /* 0x000ea20000002100 */
[----:B------:R-:W-:Y:S01]  /*25b0*/  UMOV UR21, 0x40000040 ;  /* 0x4000004000157882 */ /* 0x000fe20000000000 */
[----:B------:R-:W-:Y:S01]  /*25c0*/  UMOV UR23, 0x40000040 ;  /* 0x4000004000177882 */ /* 0x000fe20000000000 */
[----:B------:R-:W-:Y:S01]  /*25d0*/  UIADD3 UR4, UR4, 0x1c400, URZ ;  /* 0x0001c40004047890 */ /* 0x000fe2000fffe03f */
[----:B------:R-:W-:Y:S01]  /*25e0*/  LOP3.LUT R18, R18, 0xffefffff, RZ, 0xc0, !PT ;  /* 0xffefffff12127812 */ /* 0x000fe200078ec0ff */
[----:B------:R-:W-:-:S02]  /*25f0*/  UIADD3 UR8, UR12, 0x6, URZ ;  /* 0x000000060c087890 */ /* 0x000fc4000fffe03f */
[----:B------:R-:W-:Y:S01]  /*2600*/  USHF.R.U32.HI UR4, URZ, 0x4, UR4 ;  /* 0x000000043f047899 */ /* 0x000fe20008011604 */
[----:B------:R-:W-:Y:S01]  /*2610*/  UMOV UR9, 0x40000040 ;  /* 0x4000004000097882 */ /* 0x000fe20000000000 */
[----:B------:R-:W-:Y:S02]  /*2620*/  UMOV UR11, 0x40000040 ;  /* 0x40000040000b7882 */ /* 0x000fe40000000000 */
[----:B------:R-:W-:Y:S01]  /*2630*/  ULOP3.LUT UR4, UR4, 0x3fff, URZ, 0xc0, !UPT ;  /* 0x00003fff04047892 */ /* 0x000fe2000f8ec03f */
[----:B------:R-:W-:Y:S01]  /*2640*/  ULDC.64 UR6, c[0x0][0x9e0] ;  /* 0x0002780000067ab9 */ /* 0x000fe20000000a00 */
[----:B------:R-:W-:Y:S02]  /*2650*/  ULDC UR26, c[0x0][0x9dc] ;  /* 0x00027700001a7ab9 */ /* 0x000fe40000000800 */
[----:B------:R-:W-:Y:S02]  /*2660*/  ULOP3.LUT UR24, UR4, 0x10000, URZ, 0xfc, !UPT ;  /* 0x0001000004187892 */ /* 0x000fe4000f8efc3f */
[----:B------:R-:W-:-:S02]  /*2670*/  UISETP.GE.AND UP0, UPT, UR7, 0x1, UPT ;  /* 0x000000010700788c */ /* 0x000fc4000bf06270 */
[----:B------:R-:W-:Y:S01]  /*2680*/  UIMAD UR14, UR39, 0x300, UR24 ;  /* 0x00000300270e78a4 */ /* 0x000fe2000f8e0218 */
[----:B-1----:R-:W-:Y:S01]  /*2690*/  ISETP.NE.AND P2, PT, R5, 0x1, PT ;  /* 0x000000010500780c */ /* 0x002fe20003f45270 */
[----:B------:R-:W-:Y:S01]  /*26a0*/  ULDC UR4, c[0x0][0x9d8] ;  /* 0x0002760000047ab9 */ /* 0x000fe20000000800 */
[----:B------:R-:W1:Y:S01]  /*26b0*/  S2R R5, SR_TID.X ;  /* 0x0000000000057919 */ /* 0x000e620000002100 */
[----:B------:R-:W-:Y:S02]  /*26c0*/  UIADD3 UR18, UR14, 0x2, URZ ;  /* 0x000000020e127890 */ /* 0x000fe4000fffe03f */
[----:B------:R-:W-:Y:S02]  /*26d0*/  UIADD3 UR22, UR14, 0x4, URZ ;  /* 0x000000040e167890 */ /* 0x000fe4000fffe03f */
[----:B------:R-:W-:Y:S02]  /*26e0*/  UIADD3 UR10, UR14, 0x6, URZ ;  /* 0x000000060e0a7890 */ /* 0x000fe4000fffe03f */
[----:B------:R-:W-:Y:S01]  /*26f0*/  HGMMA.64x96x16.F32.BF16 R24, gdesc[UR12], RZ, !UPT, gsb0 ;  /* 0x016000000c1879f0 */ /* 0x000fe2000c0018ff */
[----:B------:R-:W-:Y:S01]  /*2700*/  ULOP3.LUT UR26, URZ, UR26, URZ, 0x33, !UPT ;  /* 0x0000001a3f1a7292 */ /* 0x000fe2000f8e333f */
[----:B--2---:R-:W-:-:S02]  /*2710*/  SHF.R.U32.HI R10, RZ, 0x7, R10 ;  /* 0x00000007ff0a7819 */ /* 0x004fc4000001160a */
[----:B------:R-:W2:Y:S01]  /*2720*/  @P2 LDC R6, c[0x0][0x44c] ;  /* 0x00011300ff062b82 */ /* 0x000ea20000000800 */
[----:B------:R-:W-:-:S07]  /*2730*/  @P2 LOP3.LUT R18, R18, 0x100000, RZ, 0xfc, !PT ;  /* 0x0010000012122812 */ /* 0x000fce00078efcff */
[----:B------:R-:W3:Y:S01]  /*2740*/  @P2 LDC R9, c[0x0][0x450] ;  /* 0x00011400ff092b82 */ /* 0x000ee20000000800 */
[----:B-1----:R-:W-:-:S04]  /*2750*/  LOP3.LUT R5, R5, 0x7f, RZ, 0xc0, !PT ;  /* 0x0000007f05057812 */ /* 0x002fc800078ec0ff */
[----:B------:R-:W-:Y:S01]  /*2760*/  ISETP.NE.AND P1, PT, R5, RZ, PT ;  /* 0x000000ff0500720c */ /* 0x000fe20003f25270 */
[----:B------:R-:W-:-:S04]  /*2770*/  VIADD R5, R22, UR43 ;  /* 0x0000002b16057c36 */ /* 0x000fc80008000000 */
[----:B--2---:R-:W-:Y:S01]  /*2780*/  @P2 IMAD.HI.U32 R6, R5, R6, RZ ;  /* 0x0000000605062227 */ /* 0x004fe200078e00ff */
        /* <DEDUP_REMOVED lines=12> */
[----:B------:R-:W-:Y:S02]  /*2850*/  IMAD.MOV.U32 R38, RZ, RZ, R5 ;  /* 0x000000ffff267224 */ /* 0x000fe400078e0005 */
[----:B------:R-:W-:Y:S01]  /*2860*/  FMUL.FTZ R32, R32, UR4 ;  /* 0x0000000420207c20 */ /* 0x000fe20008410000 */
[----:B------:R-:W-:-:S02]  /*2870*/  IMAD.U32 R5, RZ, RZ, UR5 ;  /* 0x00000005ff057e24 */ /* 0x000fc4000f8e00ff */
[----:B------:R-:W-:Y:S01]  /*2880*/  FMUL.FTZ R52, R52, UR4 ;  /* 0x0000000434347c20 */ /* 0x000fe20008410000 */
[----:B---3--:R-:W-:Y:S01]  /*2890*/  @P2 SHF.R.U32.HI R38, RZ, R9, R6 ;  /* 0x00000009ff262219 */ /* 0x008fe20000011606 */
[----:B------:R1:W2:Y:S01]  /*28a0*/  MUFU.TANH R14, R32 ;  /* 0x00000020000e7308 */ /* 0x0002a20000002400 */
[----:B------:R-:W-:Y:S01]  /*28b0*/  @!P1 VIADD R5, R5, 0x22840 ;  /* 0x0002284005059836 */ /* 0x000fe20000000000 */
[----:B------:R-:W-:Y:S01]  /*28c0*/  IADD3 R6, -R10, 0xb, RZ ;  /* 0x0000000b0a067810 */ /* 0x000fe20007ffe1ff */
[----:B------:R-:W-:Y:S01]  /*28d0*/  FMUL.FTZ R28, R28, UR4 ;  /* 0x000000041c1c7c20 */ /* 0x000fe20008410000 */
[----:B------:R-:W-:Y:S01]  /*28e0*/  FMUL.FTZ R29, R29, UR4 ;  /* 0x000000041d1d7c20 */ /* 0x000fe20008410000 */
[----:B------:R-:W-:Y:S01]  /*28f0*/  FMUL.FTZ R33, R33, UR4 ;  /* 0x0000000421217c20 */ /* 0x000fe20008410000 */
[----:B------:R-:W-:Y:S01]  /*2900*/  @!P1 PRMT R5, RZ, 0x654, R5 ;  /* 0x00000654ff059816 */ /* 0x000fe20000000005 */
[----:B------:R-:W-:Y:S01]  /*2910*/  FMUL.FTZ R36, R36, UR4 ;  /* 0x0000000424247c20 */ /* 0x000fe20008410000 */
[----:B------:R-:W-:Y:S01]  /*2920*/  FMUL.FTZ R37, R37, UR4 ;  /* 0x0000000425257c20 */ /* 0x000fe20008410000 */
[----:B-1----:R-:W-:Y:S01]  /*2930*/  FMUL.FTZ R32, R50, UR4 ;  /* 0x0000000432207c20 */ /* 0x002fe20008410000 */
[----:B------:R-:W-:Y:S01]  /*2940*/  FMUL.FTZ R40, R40, UR4 ;  /* 0x0000000428287c20 */ /* 0x000fe20008410000 */
[----:B------:R1:W3:Y:S01]  /*2950*/  MUFU.TANH R50, R52 ;  /* 0x0000003400327308 */ /* 0x0002e20000002400 */
[----:B------:R-:W-:Y:S01]  /*2960*/  FMUL.FTZ R44, R44, UR4 ;  /* 0x000000042c2c7c20 */ /* 0x000fe20008410000 */
[----:B------:R4:W-:Y:S06]  /*2970*/  BAR.ARV R6, 0x100 ;  /* 0x000400060000751d */ /* 0x0009ec0000002000 */
[----:B------:R-:W-:Y:S01]  /*2980*/  FMUL.FTZ R4, R24, UR4 ;  /* 0x0000000418047c20 */ /* 0x000fe20008410000 */
[----:B------:R-:W-:Y:S01]  /*2990*/  FMUL.FTZ R2, R25, UR4 ;  /* 0x0000000419027c20 */ /* 0x000fe20008410000 */
[----:B-1----:R-:W1:Y:S01]  /*29a0*/  SHFL.IDX PT, R52, R38, RZ, 0x1c1f ;  /* 0x001c1fff26347589 */ /* 0x002e6200000e0000 */
[----:B------:R-:W-:Y:S01]  /*29b0*/  FMUL.FTZ R15, R27, UR4 ;  /* 0x000000041b0f7c20 */ /* 0x000fe20008410000 */
[----:B------:R5:W0:Y:S01]  /*29c0*/  MUFU.TANH R11, R28 ;  /* 0x0000001c000b7308 */ /* 0x000a220000002400 */
[----:B------:R-:W-:Y:S01]  /*29d0*/  FMUL.FTZ R20, R30, UR4 ;  /* 0x000000041e147c20 */ /* 0x000fe20008410000 */
[----:B------:R2:W-:Y:S01]  /*29e0*/  @!P1 SYNCS.ARRIVE.TRANS64.RED.A1T0 RZ, [R5+URZ], RZ ;  /* 0x000000ff05ff99a7 */ /* 0x0005e2000810043f */
[----:B------:R-:W-:Y:S01]  /*29f0*/  FMUL.FTZ R21, R31, UR4 ;  /* 0x000000041f157c20 */ /* 0x000fe20008410000 */
[----:B------:R-:W-:Y:S01]  /*2a00*/  FMUL.FTZ R24, R34, UR4 ;  /* 0x0000000422187c20 */ /* 0x000fe20008410000 */
[----:B------:R-:W-:Y:S01]  /*2a10*/  FMUL.FTZ R25, R35, UR4 ;  /* 0x0000000423197c20 */ /* 0x000fe20008410000 */
[----:B------:R-:W-:Y:S01]  /*2a20*/  FMUL.FTZ R27, R39, UR4 ;  /* 0x00000004271b7c20 */ /* 0x000fe20008410000 */
[----:B------:R-:W-:Y:S01]  /*2a30*/  FMUL.FTZ R30, R46, UR4 ;  /* 0x000000042e1e7c20 */ /* 0x000fe20008410000 */
[----:B------:R4:W0:Y:S01]  /*2a40*/  MUFU.TANH R12, R29 ;  /* 0x0000001d000c7308 */ /* 0x0008220000002400 */
[----:B-----5:R-:W-:Y:S01]  /*2a50*/  FMUL.FTZ R28, R42, UR4 ;  /* 0x000000042a1c7c20 */ /* 0x020fe20008410000 */
[----:B--2---:R-:W-:-:S02]  /*2a60*/  IMAD R5, R176, -0x60, R19 ;  /* 0xffffffa0b0057824 */ /* 0x004fc400078e0213 */
[----:B------:R-:W-:Y:S01]  /*2a70*/  FMUL.FTZ R31, R47, UR4 ;  /* 0x000000042f1f7c20 */ /* 0x000fe20008410000 */
[----:B------:R-:W-:Y:S01]  /*2a80*/  FMUL.FTZ R48, R48, UR4 ;  /* 0x0000000430307c20 */ /* 0x000fe20008410000 */
[----:B------:R-:W-:Y:S01]  /*2a90*/  FMUL.FTZ R34, R54, UR4 ;  /* 0x0000000436227c20 */ /* 0x000fe20008410000 */
[----:B------:R-:W-:Y:S01]  /*2aa0*/  FMUL.FTZ R35, R55, UR4 ;  /* 0x0000000437237c20 */ /* 0x000fe20008410000 */
[----:B------:R-:W-:Y:S01]  /*2ab0*/  FMUL.FTZ R60, R60, UR4 ;  /* 0x000000043c3c7c20 */ /* 0x000fe20008410000 */
[----:B------:R2:W0:Y:S01]  /*2ac0*/  MUFU.TANH R72, R33 ;  /* 0x0000002100487308 */ /* 0x0004220000002400 */
[----:B----4-:R-:W-:Y:S01]  /*2ad0*/  FMUL.FTZ R29, R43, UR4 ;  /* 0x000000042b1d7c20 */ /* 0x010fe20008410000 */
[----:B------:R-:W-:Y:S01]  /*2ae0*/  FMUL.FTZ R61, R61, UR4 ;  /* 0x000000043d3d7c20 */ /* 0x000fe20008410000 */
[----:B------:R-:W-:Y:S01]  /*2af0*/  FMUL.FTZ R62, R62, UR4 ;  /* 0x000000043e3e7c20 */ /* 0x000fe20008410000 */
[----:B------:R-:W-:Y:S01]  /*2b00*/  FMUL.FTZ R39, R63, UR4 ;  /* 0x000000043f277c20 */ /* 0x000fe20008410000 */
[----:B------:R-:W-:Y:S01]  /*2b10*/  FMUL.FTZ R64, R64, UR4 ;  /* 0x0000000440407c20 */ /* 0x000fe20008410000 */
[----:B------:R-:W-:Y:S01]  /*2b20*/  FMUL.FTZ R65, R65, UR4 ;  /* 0x0000000441417c20 */ /* 0x000fe20008410000 */
[----:B------:R-:W-:Y:S01]  /*2b30*/  FMUL.FTZ R42, R66, UR4 ;  /* 0x00000004422a7c20 */ /* 0x000fe20008410000 */
[----:B------:R4:W0:Y:S01]  /*2b40*/  MUFU.TANH R73, R36 ;  /* 0x0000002400497308 */ /* 0x0008220000002400 */
[----:B--2---:R-:W-:Y:S01]  /*2b50*/  FMUL.FTZ R33, R51, UR4 ;  /* 0x0000000433217c20 */ /* 0x004fe20008410000 */
[----:B------:R-:W-:Y:S01]  /*2b60*/  FMUL.FTZ R68, R68, UR4 ;  /* 0x0000000444447c20 */ /* 0x000fe20008410000 */
        /* <DEDUP_REMOVED lines=9> */
[----:B------:R-:W-:Y:S01]  /*2c00*/  PLOP3.LUT P2, PT, PT, PT, UP0, 0x40, 0x0 ;  /* 0x000000000000781c */ /* 0x000fe20003f4e808 */
[----:B------:R-:W-:Y:S01]  /*2c10*/  IMAD.MOV.U32 R9, RZ, RZ, -0x60 ;  /* 0xffffffa0ff097424 */ /* 0x000fe200078e00ff */
[C-C-:B------:R-:W-:Y:S01]  /*2c20*/  IADD3 R10, -R16.reuse, 0x61, R5.reuse ;  /* 0x00000061100a7810 */ /* 0x140fe20007ffe105 */
[----:B------:R-:W-:Y:S01]  /*2c30*/  FMUL.FTZ R57, R57, UR4 ;  /* 0x0000000439397c20 */ /* 0x000fe20008410000 */
[----:B------:R4:W0:Y:S01]  /*2c40*/  MUFU.TANH R75, R40 ;  /* 0x00000028004b7308 */ /* 0x0008220000002400 */
[----:B--2---:R-:W-:Y:S01]  /*2c50*/  FMUL.FTZ R37, R59, UR4 ;  /* 0x000000043b257c20 */ /* 0x004fe20008410000 */
[----:B------:R-:W-:Y:S01]  /*2c60*/  IADD3 R58, -R16, 0x60, R5 ;  /* 0x00000060103a7810 */ /* 0x000fe20007ffe105 */
[----:B------:R-:W-:-:S04]  /*2c70*/  IMAD.IADD R10, R10, 0x1, -R17 ;  /* 0x000000010a0a7824 */ /* 0x000fc800078e0a11 */
[----:B------:R-:W-:Y:S01]  /*2c80*/  VIADD R63, R10, UR6 ;  /* 0x000000060a3f7c36 */ /* 0x000fe20008000000 */
[----:B------:R2:W0:Y:S01]  /*2c90*/  MUFU.TANH R77, R44 ;  /* 0x0000002c004d7308 */ /* 0x0004220000002400 */
[----:B----4-:R-:W-:Y:S01]  /*2ca0*/  FMUL.FTZ R40, R67, UR4 ;  /* 0x0000000443287c20 */ /* 0x010fe20008410000 */
[----:B------:R-:W-:Y:S02]  /*2cb0*/  IMAD R67, R176, R9, 0x60 ;  /* 0x00000060b0437424 */ /* 0x000fe400078e0209 */
[----:B------:R-:W-:Y:S01]  /*2cc0*/  VIADD R66, R10, UR26 ;  /* 0x0000001a0a427c36 */ /* 0x000fe20008000000 */
[----:B-1----:R-:W-:Y:S01]  /*2cd0*/  VIADDMNMX R13, R52, R63, R58, PT ;  /* 0x0000003f340d7246 */ /* 0x002fe2000380013a */
[----:B------:R-:W-:Y:S02]  /*2ce0*/  IMAD.IADD R70, R67, 0x1, -R16 ;  /* 0x0000000143467824 */ /* 0x000fe400078e0a10 */
[----:B------:R-:W1:Y:S01]  /*2cf0*/  MUFU.TANH R4, R4 ;  /* 0x0000000400047308 */ /* 0x000e620000002400 */
[----:B--2---:R-:W-:-:S07]  /*2d00*/  FMUL.FTZ R44, R71, UR4 ;  /* 0x00000004472c7c20 */ /* 0x004fce0008410000 */
        /* <DEDUP_REMOVED lines=52> */
.L_x_11384:
[----:B------:R-:W-:-:S06]  /*3050*/  UISETP.NE.AND UP1, UPT, UR7, 0x1, UPT ;  /* 0x000000010700788c */ /* 0x000fcc000bf25270 */
[----:B------:R-:W-:-:S05]  /*3060*/  PLOP3.LUT P2, PT, PT, PT, UP1, 0x80, 0x0 ;  /* 0x000000000000781c */ /* 0x000fca0003f4f018 */
[----:B------:R-:W-:-:S08]  /*3070*/  @UP1 ULDC.64 UR10, c[0x0][0x9e8] ;  /* 0x00027a00000a1ab9 */ /* 0x000fd00000000a00 */
[----:B------:R-:W-:-:S05]  /*3080*/  @P2 IMAD.HI.U32 R9, R5, UR10, RZ ;  /* 0x0000000a05092c27 */ /* 0x000fca000f8e00ff */
[----:B------:R-:W-:-:S07]  /*3090*/  @P2 SHF.R.U32.HI R5, RZ, UR11, R9 ;  /* 0x0000000bff052c19 */ /* 0x000fce0008011609 */
.L_x_11385:
[----:B------:R-:W-:Y:S05]  /*30a0*/  BSYNC B0 ;  /* 0x0000000000007941 */ /* 0x000fea0003800000 */
.L_x_11383:
[----:B------:R-:W-:-:S05]  /*30b0*/  IMAD R10, R5, UR7, R70 ;  /* 0x00000007050a7c24 */ /* 0x000fca000f8e0246 */
[----:B------:R-:W-:Y:S02]  /*30c0*/  VIMNMX R57, R57, R10, !PT ;  /* 0x0000000a39397248 */ /* 0x000fe40007fe0100 */
[----:B------:R-:W-:-:S07]  /*30d0*/  VIADDMNMX R13, R10, UR7, R13, PT ;  /* 0x000000070a0d7c46 */ /* 0x000fce000b80010d */
.L_x_11382:
[C---:B------:R-:W-:Y:S02]  /*30e0*/  ISETP.GE.AND P3, PT, R67.reuse, 0x9, PT ;  /* 0x000000094300780c */ /* 0x040fe40003f66270 */
[----:B------:R-:W-:Y:S02]  /*30f0*/  ISETP.GE.AND P2, PT, R67, 0x2, PT ;  /* 0x000000024300780c */ /* 0x000fe40003f46270 */
[----:B------:R-:W-:Y:S02]  /*3100*/  P2R R83, PR, RZ, 0x8 ;  /* 0x00000008ff537803 */ /* 0x000fe40000000000 */
[C---:B------:R-:W-:Y:S02]  /*3110*/  ISETP.GT.AND P3, PT, R57.reuse, 0x8, !P3 ;  /* 0x000000083900780c */ /* 0x040fe40005f64270 */
[----:B------:R-:W-:Y:S02]  /*3120*/  ISETP.GT.AND P4, PT, R57, 0x1, !P2 ;  /* 0x000000013900780c */ /* 0x000fe40005784270 */
[----:B------:R-:W-:-:S02]  /*3130*/  ISETP.LT.OR P3, PT, R13, 0x9, P3 ;  /* 0x000000090d00780c */ /* 0x000fc40001f61670 */
[----:B------:R-:W-:Y:S02]  /*3140*/  ISETP.GE.AND P5, PT, R67, 0xa, PT ;  /* 0x0000000a4300780c */ /* 0x000fe40003fa6270 */
[----:B0-----:R-:W-:Y:S02]  /*3150*/  FSEL R59, R11, -INF , !P3 ;  /* 0xff8000000b3b7808 */ /* 0x001fe40005800000 */
        /* <DEDUP_REMOVED lines=126> */
.L_x_11388:
[----:B------:R-:W-:-:S06]  /*3940*/  UISETP.NE.AND UP1, UPT, UR7, 0x1, UPT ;  /* 0x000000010700788c */ /* 0x000fcc000bf25270 */
[----:B------:R-:W-:-:S05]  /*3950*/  PLOP3.LUT P5, PT, PT, PT, UP1, 0x80, 0x0 ;  /* 0x000000000000781c */ /* 0x000fca0003faf018 */
[----:B------:R-:W-:-:S08]  /*3960*/  @UP1 ULDC.64 UR10, c[0x0][0x9e8] ;  /* 0x00027a00000a1ab9 */ /* 0x000fd00000000a00 */
[----:B------:R-:W-:Y:S01]  /*3970*/  @P5 IMAD.HI.U32 R38, R4, UR10, RZ ;  /* 0x0000000a04265c27 */ /* 0x000fe2000f8e00ff */
[----:B------:R-:W-:-:S13]  /*3980*/  PLOP3.LUT P5, PT, PT, PT, UP1, 0x80, 0x0 ;  /* 0x000000000000781c */ /* 0x000fda0003faf018 */
[----:B------:R-:W-:-:S07]  /*3990*/  @P5 SHF.R.U32.HI R4, RZ, UR11, R38 ;  /* 0x0000000bff045c19 */ /* 0x000fce0008011626 */
.L_x_11389:
[----:B------:R-:W-:Y:S05]  /*39a0*/  BSYNC B0 ;  /* 0x0000000000007941 */ /* 0x000fea0003800000 */
.L_x_11387:
[----:B------:R-:W-:-:S05]  /*39b0*/  IMAD R4, R4, UR7, R70 ;  /* 0x0000000704047c24 */ /* 0x000fca000f8e0246 */
[----:B------:R-:W-:Y:S02]  /*39c0*/  VIMNMX R60, R60, R4, !PT ;  /* 0x000000043c3c7248 */ /* 0x000fe40007fe0100 */
[----:B------:R-:W-:-:S07]  /*39d0*/  VIADDMNMX R57, R4, UR7, R57, PT ;  /* 0x0000000704397c46 */ /* 0x000fce000b800139 */
.L_x_11386:
[C---:B------:R-:W-:Y:S01]  /*39e0*/  ISETP.GT.AND P2, PT, R60.reuse, 0x1, !P2 ;  /* 0x000000013c00780c */ /* 0x040fe20005744270 */
[----:B------:R-:W-:Y:S01]  /*39f0*/  ULDC UR4, c[0x0][0x988] ;  /* 0x0002620000047ab9 */ /* 0x000fe20000000800 */
[----:B------:R-:W-:Y:S02]  /*3a00*/  ISETP.NE.AND P5, PT, R73, RZ, PT ;  /* 0x000000ff4900720c */ /* 0x000fe40003fa5270 */
[----:B------:R-:W-:Y:S02]  /*3a10*/  ISETP.LT.OR P2, PT, R57, 0x2, P2 ;  /* 0x000000023900780c */ /* 0x000fe40001741670 */
[----:B------:R-:W-:Y:S02]  /*3a20*/  ISETP.GT.AND P6, PT, R60, RZ, !P6 ;  /* 0x000000ff3c00720c */ /* 0x000fe400077c4270 */
[----:B------:R-:W-:Y:S02]  /*3a30*/  FSEL R15, R15, -INF , !P2 ;  /* 0xff8000000f0f7808 */ /* 0x000fe40005000000 */
[----:B------:R-:W-:-:S02]  /*3a40*/  ISETP.NE.AND P2, PT, R83, RZ, PT ;  /* 0x000000ff5300720c */ /* 0x000fc40003f45270 */
[C---:B------:R-:W-:Y:S02]  /*3a50*/  ISETP.LT.OR P6, PT, R57.reuse, 0x1, P6 ;  /* 0x000000013900780c */ /* 0x040fe400037c1670 */
[----:B------:R-:W-:Y:S02]  /*3a60*/  ISETP.GT.AND P2, PT, R60, 0x8, !P2 ;  /* 0x000000083c00780c */ /* 0x000fe40005744270 */
[----:B------:R-:W-:Y:S02]  /*3a70*/  FSEL R58, R0, -INF , !P6 ;  /* 0xff800000003a7808 */ /* 0x000fe40007000000 */
        /* <DEDUP_REMOVED lines=51> */
[----:B------:R-:W-:Y:S02]  /*3db0*/  FMNMX.FTZ R0, R2, R61, !PT ;  /* 0x0000003d02007209 */ /* 0x000fe40007810000 */
[----:B------:R-:W-:Y:S02]  /*3dc0*/  ISETP.GT.AND P2, PT, R60, 0x28, !P2 ;  /* 0x000000283c00780c */ /* 0x000fe40005744270 */
[----:B------:R-:W-:Y:S02]  /*3dd0*/  FMNMX.FTZ R61, R13, R0, !PT ;  /* 0x000000000d3d7209 */ /* 0x000fe40007810000 */
[----:B------:R-:W-:Y:S02]  /*3de0*/  ISETP.LT.OR P2, PT, R57, 0x29, P2 ;  /* 0x000000293900780c */ /* 0x000fe40001741670 */
[----:B------:R-:W-:Y:S01]  /*3df0*/  ISETP.NE.AND P5, PT, R82, RZ, PT ;  /* 0x000000ff5200720c */ /* 0x000fe20003fa5270 */
[----:B------:R-:W0:Y:S01]  /*3e00*/  SHFL.BFLY PT, R0, R61, 0x2, 0x1f ;  /* 0x0c401f003d007f89 */ /* 0x000e2200000e0000 */
[----:B------:R-:W-:-:S02]  /*3e10*/  FSEL R30, R30, -INF , !P2 ;  /* 0xff8000001e1e7808 */ /* 0x000fc40005000000 */
[----:B------:R-:W-:Y:S02]  /*3e20*/  ISETP.NE.AND P2, PT, R77, RZ, PT ;  /* 0x000000ff4d00720c */ /* 0x000fe40003f45270 */
[----:B------:R-:W-:Y:S02]  /*3e30*/  ISETP.NE.AND P6, PT, R90, RZ, PT ;  /* 0x000000ff5a00720c */ /* 0x000fe40003fc5270 */
[C---:B------:R-:W-:Y:S02]  /*3e40*/  ISETP.GT.AND P2, PT, R60.reuse, 0x29, !P2 ;  /* 0x000000293c00780c */ /* 0x040fe40005744270 */
[C---:B------:R-:W-:Y:S02]  /*3e50*/  ISETP.GT.AND P3, PT, R60.reuse, 0x51, !P3 ;  /* 0x000000513c00780c */ /* 0x040fe40005f64270 */
[----:B------:R-:W-:Y:S02]  /*3e60*/  ISETP.LT.OR P2, PT, R57, 0x2a, P2 ;  /* 0x0000002a3900780c */ /* 0x000fe40001741670 */
[----:B------:R-:W-:-:S02]  /*3e70*/  ISETP.GT.AND P4, PT, R60, 0x58, !P4 ;  /* 0x000000583c00780c */ /* 0x000fc40006784270 */
[----:B------:R-:W-:Y:S02]  /*3e80*/  FSEL R31, R31, -INF , !P2 ;  /* 0xff8000001f1f7808 */ /* 0x000fe40005000000 */
[----:B------:R-:W-:Y:S02]  /*3e90*/  ISETP.NE.AND P2, PT, R78, RZ, PT ;  /* 0x000000ff4e00720c */ /* 0x000fe40003f45270 */
[C---:B------:R-:W-:Y:S02]  /*3ea0*/  ISETP.LT.OR P3, PT, R57.reuse, 0x52, P3 ;  /* 0x000000523900780c */ /* 0x040fe40001f61670 */
[----:B------:R-:W-:Y:S02]  /*3eb0*/  ISETP.GT.AND P2, PT, R60, 0x30, !P2 ;  /* 0x000000303c00780c */ /* 0x000fe40005744270 */
[C---:B------:R-:W-:Y:S02]  /*3ec0*/  ISETP.LT.OR P4, PT, R57.reuse, 0x59, P4 ;  /* 0x000000593900780c */ /* 0x040fe40002781670 */
[----:B------:R-:W-:-:S02]  /*3ed0*/  ISETP.LT.OR P2, PT, R57, 0x31, P2 ;  /* 0x000000313900780c */ /* 0x000fc40001741670 */
[----:B------:R-:W-:Y:S02]  /*3ee0*/  FSEL R40, R40, -INF , !P3 ;  /* 0xff80000028287808 */ /* 0x000fe40005800000 */
[----:B------:R-:W-:Y:S02]  /*3ef0*/  FSEL R32, R32, -INF , !P2 ;  /* 0xff80000020207808 */ /* 0x000fe40005000000 */
[----:B------:R-:W-:Y:S02]  /*3f00*/  ISETP.NE.AND P2, PT, R87, RZ, PT ;  /* 0x000000ff5700720c */ /* 0x000fe40003f45270 */
[----:B------:R-:W-:Y:S02]  /*3f10*/  FSEL R46, R46, -INF , !P4 ;  /* 0xff8000002e2e7808 */ /* 0x000fe40006000000 */
        /* <DEDUP_REMOVED lines=23> */
[----:B0-----:R-:W-:-:S05]  /*4090*/  FMNMX.FTZ R62, R61, R0, !PT ;  /* 0x000000003d3e7209 */ /* 0x001fca0007810000 */
[----:B------:R-:W0:Y:S02]  /*40a0*/  SHFL.BFLY PT, R63, R62, 0x1, 0x1f ;  /* 0x0c201f003e3f7f89 */ /* 0x000e2400000e0000 */
[----:B0-----:R-:W-:-:S04]  /*40b0*/  FMNMX.FTZ R4, R62, R63, !PT ;  /* 0x0000003f3e047209 */ /* 0x001fc80007810000 */
[C---:B------:R-:W-:Y:S01]  /*40c0*/  FSETP.NEU.FTZ.AND P2, PT, R4.reuse, -INF , PT ;  /* 0xff8000000400780b */ /* 0x040fe20003f5d000 */
[----:B------:R-:W-:-:S05]  /*40d0*/  FMUL.FTZ R0, R4, UR4 ;  /* 0x0000000404007c20 */ /* 0x000fca0008410000 */
[----:B------:R-:W-:Y:S02]  /*40e0*/  FSEL R64, R0, RZ, P2 ;  /* 0x000000ff00407208 */ /* 0x000fe40001000000 */
[----:B------:R-:W-:Y:S02]  /*40f0*/  ISETP.GT.AND P2, PT, R60, 0x49, !P5 ;  /* 0x000000493c00780c */ /* 0x000fe40006f44270 */
[----:B------:R-:W-:Y:S01]  /*4100*/  ISETP.NE.AND P5, PT, R67, RZ, PT ;  /* 0x000000ff4300720c */ /* 0x000fe20003fa5270 */
[--C-:B------:R-:W-:Y:S01]  /*4110*/  FFMA.FTZ R154, R59, UR4, -R64.reuse ;  /* 0x000000043b9a7c23 */ /* 0x100fe20008010840 */
[----:B------:R-:W-:Y:S01]  /*4120*/  ISETP.LT.OR P2, PT, R57, 0x4a, P2 ;  /* 0x0000004a3900780c */ /* 0x000fe20001741670 */
[--C-:B------:R-:W-:Y:S01]  /*4130*/  FFMA.FTZ R156, R56, UR4, -R64.reuse ;  /* 0x00000004389c7c23 */ /* 0x100fe20008010840 */
[--C-:B------:R-:W-:Y:S01]  /*4140*/  FFMA.FTZ R158, R55, UR4, -R64.reuse ;  /* 0x00000004379e7c23 */ /* 0x100fe20008010840 */
[----:B------:R-:W-:Y:S01]  /*4150*/  ISETP.GT.AND P5, PT, R60, 0x59, !P5 ;  /* 0x000000593c00780c */ /* 0x000fe20006fa4270 */
[--C-:B------:R-:W-:Y:S01]  /*4160*/  FFMA.FTZ R160, R54, UR4, -R64.reuse ;  /* 0x0000000436a07c23 */ /* 0x100fe20008010840 */
[----:B------:R-:W-:Y:S01]  /*4170*/  FSEL R0, R39, -INF , !P2 ;  /* 0xff80000027007808 */ /* 0x000fe20005000000 */
[--C-:B------:R-:W-:Y:S01]  /*4180*/  FFMA.FTZ R162, R53, UR4, -R64.reuse ;  /* 0x0000000435a27c23 */ /* 0x100fe20008010840 */
[----:B------:R-:W-:Y:S01]  /*4190*/  FMNMX.FTZ R39, R58, R15, !PT ;  /* 0x0000000f3a277209 */ /* 0x000fe20007810000 */
[--C-:B------:R-:W-:Y:S01]  /*41a0*/  FFMA.FTZ R48, R48, UR4, -R64.reuse ;  /* 0x0000000430307c23 */ /* 0x100fe20008010840 */
[----:B------:R-:W-:Y:S01]  /*41b0*/  ISETP.GT.AND P2, PT, R60, 0x50, !P6 ;  /* 0x000000503c00780c */ /* 0x000fe20007744270 */
        /* <DEDUP_REMOVED lines=8> */
[----:B------:R-:W-:Y:S01]  /*4240*/  MUFU.EX2 R152, R152 ;  /* 0x0000009800987308 */ /* 0x000fe20000000800 */
[----:B------:R-:W-:Y:S01]  /*4250*/  FMNMX.FTZ R62, R24, R39, !PT ;  /* 0x00000027183e7209 */ /* 0x000fe20007810000 */
        /* <DEDUP_REMOVED lines=13> */
[--C-:B------:R-:W-:Y:S01]  /*4330*/  FFMA.FTZ R164, R52, UR4, -R64.reuse ;  /* 0x0000000434a47c23 */ /* 0x100fe20008010840 */
[----:B------:R-:W1:Y:S01]  /*4340*/  MUFU.EX2 R39, R63 ;  /* 0x0000003f00277308 */ /* 0x000e620000000800 */
[----:B------:R-:W-:Y:S01]  /*4350*/  FMNMX.FTZ R62, R28, R59, !PT ;  /* 0x0000003b1c3e7209 */ /* 0x000fe20007810000 */
[--C-:B0-----:R-:W-:Y:S01]  /*4360*/  FFMA.FTZ R48, R5, UR4, -R64.reuse ;  /* 0x0000000405307c23 */ /* 0x101fe20008010840 */
[--C-:B------:R-:W-:Y:S01]  /*4370*/  FFMA.FTZ R51, R51, UR4, -R64.reuse ;  /* 0x0000000433337c23 */ /* 0x100fe20008010840 */
[--C-:B------:R-:W-:Y:S01]  /*4380*/  FFMA.FTZ R166, R50, UR4, -R64.reuse ;  /* 0x0000000432a67c23 */ /* 0x100fe20008010840 */
[----:B------:R-:W-:Y:S01]  /*4390*/  FMNMX.FTZ R59, R29, R62, !PT ;  /* 0x0000003e1d3b7209 */ /* 0x000fe20007810000 */
[--C-:B------:R-:W-:Y:S01]  /*43a0*/  FFMA.FTZ R14, R14, UR4, -R64.reuse ;  /* 0x000000040e0e7c23 */ /* 0x100fe20008010840 */
[--C-:B------:R-:W-:Y:S01]  /*43b0*/  FFMA.FTZ R9, R9, UR4, -R64.reuse ;  /* 0x0000000409097c23 */ /* 0x100fe20008010840 */
[----:B------:R-:W-:Y:S01]  /*43c0*/  MUFU.EX2 R170, R11 ;  /* 0x0000000b00aa7308 */ /* 0x000fe20000000800 */
[----:B------:R-:W-:Y:S01]  /*43d0*/  FMNMX.FTZ R56, R30, R59, !PT ;  /* 0x0000003b1e387209 */ /* 0x000fe20007810000 */
[----:B------:R-:W-:-:S03]  /*43e0*/  FFMA.FTZ R13, R13, UR4, -R64 ;  /* 0x000000040d0d7c23 */ /* 0x000fc60008010840 */
[----:B------:R-:W-:-:S03]  /*43f0*/  FMNMX.FTZ R59, R31, R56, !PT ;  /* 0x000000381f3b7209 */ /* 0x000fc60007810000 */
[----:B------:R-:W0:Y:S01]  /*4400*/  MUFU.EX2 R154, R154 ;  /* 0x0000009a009a7308 */ /* 0x000e220000000800 */
        /* <DEDUP_REMOVED lines=11> */
[----:B------:R-:W-:Y:S01]  /*44c0*/  MUFU.EX2 R174, R2 ;  /* 0x0000000200ae7308 */ /* 0x000fe20000000800 */
[----:B------:R-:W-:-:S04]  /*44d0*/  FMNMX.FTZ R55, R42, R55, !PT ;  /* 0x000000372a377209 */ /* 0x000fc80007810000 */
[----:B------:R-:W-:-:S03]  /*44e0*/  FMNMX.FTZ R55, R40, R55, !PT ;  /* 0x0000003728377209 */ /* 0x000fc60007810000 */
[----:B------:R-:W5:Y:S01]  /*44f0*/  MUFU.EX2 R158, R158 ;  /* 0x0000009e009e7308 */ /* 0x000f620000000800 */
[----:B------:R-:W-:-:S04]  /*4500*/  FMNMX.FTZ R55, R46, R55, !PT ;  /* 0x000000372e377209 */ /* 0x000fc80007810000 */
[----:B------:R-:W-:-:S03]  /*4510*/  FMNMX.FTZ R55, R44, R55, !PT ;  /* 0x000000372c377209 */ /* 0x000fc60007810000 */
[----:B------:R-:W5:Y:S02]  /*4520*/  MUFU.EX2 R45, R45 ;  /* 0x0000002d002d7308 */ /* 0x000f640000000800 */
[----:B------:R-:W1:Y:S06]  /*4530*/  SHFL.BFLY PT, R54, R55, 0x2, 0x1f ;  /* 0x0c401f0037367f89 */ /* 0x000e6c00000e0000 */
[----:B------:R-:W5:Y:S08]  /*4540*/  MUFU.EX2 R160, R160 ;  /* 0x000000a000a07308 */ /* 0x000f700000000800 */
[----:B------:R-:W5:Y:S08]  /*4550*/  MUFU.EX2 R47, R47 ;  /* 0x0000002f002f7308 */ /* 0x000f700000000800 */
[----:B------:R-:W-:Y:S01]  /*4560*/  MUFU.EX2 R162, R162 ;  /* 0x000000a200a27308 */ /* 0x000fe20000000800 */
[----:B-1----:R-:W-:-:S05]  /*4570*/  FMNMX.FTZ R54, R55, R54, !PT ;  /* 0x0000003637367209 */ /* 0x002fca0007810000 */
[----:B------:R-:W1:Y:S02]  /*4580*/  SHFL.BFLY PT, R53, R54, 0x1, 0x1f ;  /* 0x0c201f0036357f89 */ /* 0x000e6400000e0000 */
[----:B------:R0:W-:Y:S08]  /*4590*/  MUFU.EX2 R55, R12 ;  /* 0x0000000c00377308 */ /* 0x0001f00000000800 */
[----:B------:R5:W-:Y:S08]  /*45a0*/  MUFU.EX2 R59, R10 ;  /* 0x0000000a003b7308 */ /* 0x000bf00000000800 */
[----:B------:R-:W-:Y:S01]  /*45b0*/  MUFU.EX2 R49, R49 ;  /* 0x0000003100317308 */ /* 0x000fe20000000800 */
[----:B-1----:R-:W-:Y:S01]  /*45c0*/  FMNMX.FTZ R5, R54, R53, !PT ;  /* 0x0000003536057209 */ /* 0x002fe20007810000 */
[----:B------:R-:W-:-:S06]  /*45d0*/  FADD.FTZ R53, R152, R39 ;  /* 0x0000002798357221 */ /* 0x000fcc0000010000 */
[----:B------:R-:W-:Y:S01]  /*45e0*/  MUFU.EX2 R164, R164 ;  /* 0x000000a400a47308 */ /* 0x000fe20000000800 */
[----:B------:R-:W-:Y:S01]  /*45f0*/  F2FP.BF16.F32.PACK_AB R152, R39, R152 ;  /* 0x000000982798723e */ /* 0x000fe200000010ff */
[C---:B0-----:R-:W-:Y:S01]  /*4600*/  FMUL.FTZ R12, R5.reuse, UR4 ;  /* 0x00000004050c7c20 */ /* 0x041fe20008410000 */
[----:B------:R-:W-:Y:S01]  /*4610*/  FSETP.NEU.FTZ.AND P2, PT, R5, -INF , PT ;  /* 0xff8000000500780b */ /* 0x000fe20003f5d000 */
[----:B------:R-:W-:Y:S01]  /*4620*/  FADD.FTZ R2, R154, R53 ;  /* 0x000000359a027221 */ /* 0x000fe20000010000 */
[C---:B--2---:R-:W-:Y:S02]  /*4630*/  F2FP.BF16.F32.PACK_AB R154, R41.reuse, R154 ;  /* 0x0000009a299a723e */ /* 0x044fe400000010ff */
[----:B------:R-:W-:Y:S01]  /*4640*/  FSEL R11, R12, RZ, P2 ;  /* 0x000000ff0c0b7208 */ /* 0x000fe20001000000 */
[----:B------:R-:W-:Y:S01]  /*4650*/  FADD.FTZ R53, R41, R2 ;  /* 0x0000000229357221 */ /* 0x000fe20000010000 */
[----:B------:R-:W-:Y:S03]  /*4660*/  MUFU.EX2 R51, R51 ;  /* 0x0000003300337308 */ /* 0x000fe60000000800 */
[--C-:B------:R-:W-:Y:S01]  /*4670*/  FFMA.FTZ R58, R58, UR4, -R11.reuse ;  /* 0x000000043a3a7c23 */ /* 0x100fe2000801080b */
[--C-:B------:R-:W-:Y:S01]  /*4680*/  FFMA.FTZ R15, R15, UR4, -R11.reuse ;  /* 0x000000040f0f7c23 */ /* 0x100fe2000801080b */
[--C-:B------:R-:W-:Y:S01]  /*4690*/  FFMA.FTZ R20, R20, UR4, -R11.reuse ;  /* 0x0000000414147c23 */ /* 0x100fe2000801080b */
[--C-:B------:R-:W-:Y:S01]  /*46a0*/  FFMA.FTZ R21, R21, UR4, -R11.reuse ;  /* 0x0000000415157c23 */ /* 0x100fe2000801080b */
[--C-:B------:R-:W-:Y:S01]  /*46b0*/  FFMA.FTZ R24, R24, UR4, -R11.reuse ;  /* 0x0000000418187c23 */ /* 0x100fe2000801080b */
[--C-:B------:R-:W-:Y:S01]  /*46c0*/  FFMA.FTZ R25, R25, UR4, -R11.reuse ;  /* 0x0000000419197c23 */ /* 0x100fe2000801080b */
[----:B------:R-:W-:Y:S01]  /*46d0*/  MUFU.EX2 R58, R58 ;  /* 0x0000003a003a7308 */ /* 0x000fe20000000800 */
[----:B------:R-:W-:Y:S01]  /*46e0*/  FFMA.FTZ R26, R26, UR4, -R11 ;  /* 0x000000041a1a7c23 */ /* 0x000fe2000801080b */
[----:B---3--:R-:W-:Y:S01]  /*46f0*/  FADD.FTZ R2, R156, R53 ;  /* 0x000000359c027221 */ /* 0x008fe20000010000 */
[--C-:B------:R-:W-:Y:S01]  /*4700*/  FFMA.FTZ R27, R27, UR4, -R11.reuse ;  /* 0x000000041b1b7c23 */ /* 0x100fe2000801080b */
[--C-:B------:R-:W-:Y:S01]  /*4710*/  FFMA.FTZ R28, R28, UR4, -R11.reuse ;  /* 0x000000041c1c7c23 */ /* 0x100fe2000801080b */
[--C-:B------:R-:W-:Y:S01]  /*4720*/  FFMA.FTZ R29, R29, UR4, -R11.reuse ;  /* 0x000000041d1d7c23 */ /* 0x100fe2000801080b */
[----:B----4-:R-:W-:Y:S01]  /*4730*/  FADD.FTZ R61, R43, R2 ;  /* 0x000000022b3d7221 */ /* 0x010fe20000010000 */
[--C-:B------:R-:W-:Y:S01]  /*4740*/  FFMA.FTZ R30, R30, UR4, -R11.reuse ;  /* 0x000000041e1e7c23 */ /* 0x100fe2000801080b */
[----:B------:R-:W0:Y:S01]  /*4750*/  MUFU.EX2 R15, R15 ;  /* 0x0000000f000f7308 */ /* 0x000e220000000800 */
[----:B------:R-:W-:Y:S01]  /*4760*/  FFMA.FTZ R31, R31, UR4, -R11 ;  /* 0x000000041f1f7c23 */ /* 0x000fe2000801080b */
[----:B-----5:R-:W-:Y:S01]  /*4770*/  FADD.FTZ R10, R158, R61 ;  /* 0x0000003d9e0a7221 */ /* 0x020fe20000010000 */
[--C-:B------:R-:W-:Y:S01]  /*4780*/  FFMA.FTZ R32, R32, UR4, -R11.reuse ;  /* 0x0000000420207c23 */ /* 0x100fe2000801080b */
[--C-:B------:R-:W-:Y:S01]  /*4790*/  FFMA.FTZ R33, R33, UR4, -R11.reuse ;  /* 0x0000000421217c23 */ /* 0x100fe2000801080b */
[--C-:B------:R-:W-:Y:S01]  /*47a0*/  FFMA.FTZ R34, R34, UR4, -R11.reuse ;  /* 0x0000000422227c23 */ /* 0x100fe2000801080b */
[----:B------:R-:W-:Y:S01]  /*47b0*/  FADD.FTZ R61, R45, R10 ;  /* 0x0000000a2d3d7221 */ /* 0x000fe20000010000 */
[--C-:B------:R-:W-:Y:S01]  /*47c0*/  FFMA.FTZ R35, R35, UR4, -R11.reuse ;  /* 0x0000000423237c23 */ /* 0x100fe2000801080b */
[----:B------:R-:W1:Y:S01]  /*47d0*/  MUFU.EX2 R20, R20 ;  /* 0x0000001400147308 */ /* 0x000e620000000800 */
[----:B------:R-:W-:Y:S01]  /*47e0*/  FFMA.FTZ R36, R36, UR4, -R11 ;  /* 0x0000000424247c23 */ /* 0x000fe2000801080b */
[----:B------:R-:W-:Y:S01]  /*47f0*/  FADD.FTZ R10, R160, R61 ;  /* 0x0000003da00a7221 */ /* 0x000fe20000010000 */
[--C-:B------:R-:W-:Y:S01]  /*4800*/  FFMA.FTZ R37, R37, UR4, -R11.reuse ;  /* 0x0000000425257c23 */ /* 0x100fe2000801080b */
[--C-:B------:R-:W-:Y:S01]  /*4810*/  FFMA.FTZ R38, R38, UR4, -R11.reuse ;  /* 0x0000000426267c23 */ /* 0x100fe2000801080b */
[--C-:B------:R-:W-:Y:S01]  /*4820*/  FFMA.FTZ R0, R0, UR4, -R11.reuse ;  /* 0x0000000400007c23 */ /* 0x100fe2000801080b */
[----:B------:R-:W-:Y:S01]  /*4830*/  FADD.FTZ R61, R47, R10 ;  /* 0x0000000a2f3d7221 */ /* 0x000fe20000010000 */
[----:B------:R-:W-:Y:S01]  /*4840*/  FFMA.FTZ R42, R42, UR4, -R11 ;  /* 0x000000042a2a7c23 */ /* 0x000fe2000801080b */
[----:B------:R-:W2:Y:S01]  /*4850*/  MUFU.EX2 R21, R21 ;  /* 0x0000001500157308 */ /* 0x000ea20000000800 */
[----:B0-----:R-:W-:Y:S01]  /*4860*/  FADD.FTZ R53, R58, R15 ;  /* 0x0000000f3a357221 */ /* 0x001fe20000010000 */
[----:B------:R-:W-:Y:S01]  /*4870*/  FADD.FTZ R10, R162, R61 ;  /* 0x0000003da20a7221 */ /* 0x000fe20000010000 */
[--C-:B------:R-:W-:Y:S01]  /*4880*/  FFMA.FTZ R40, R40, UR4, -R11.reuse ;  /* 0x0000000428287c23 */ /* 0x100fe2000801080b */
[--C-:B------:R-:W-:Y:S01]  /*4890*/  FFMA.FTZ R46, R46, UR4, -R11.reuse ;  /* 0x000000042e2e7c23 */ /* 0x100fe2000801080b */
[----:B------:R-:W-:Y:S01]  /*48a0*/  FFMA.FTZ R11, R44, UR4, -R11 ;  /* 0x000000042c0b7c23 */ /* 0x000fe2000801080b */
[----:B------:R-:W-:Y:S01]  /*48b0*/  FADD.FTZ R61, R49, R10 ;  /* 0x0000000a313d7221 */ /* 0x000fe20000010000 */
[----:B------:R-:W-:Y:S01]  /*48c0*/  F2FP.BF16.F32.PACK_AB R156, R43, R156 ;  /* 0x0000009c2b9c723e */ /* 0x000fe200000010ff */
[----:B------:R-:W0:Y:S01]  /*48d0*/  MUFU.EX2 R24, R24 ;  /* 0x0000001800187308 */ /* 0x000e220000000800 */
[----:B-1----:R-:W-:Y:S01]  /*48e0*/  FADD.FTZ R2, R20, R53 ;  /* 0x0000003514027221 */ /* 0x002fe20000010000 */
[----:B------:R-:W-:Y:S01]  /*48f0*/  FADD.FTZ R10, R164, R61 ;  /* 0x0000003da40a7221 */ /* 0x000fe20000010000 */
[----:B------:R-:W-:-:S02]  /*4900*/  F2FP.BF16.F32.PACK_AB R158, R45, R158 ;  /* 0x0000009e2d9e723e */ /* 0x000fc400000010ff */
[----:B------:R-:W-:Y:S01]  /*4910*/  F2FP.BF16.F32.PACK_AB R160, R47, R160 ;  /* 0x000000a02fa0723e */ /* 0x000fe200000010ff */
[----:B------:R-:W-:Y:S01]  /*4920*/  FADD.FTZ R61, R51, R10 ;  /* 0x0000000a333d7221 */ /* 0x000fe20000010000 */
[----:B------:R-:W-:Y:S01]  /*4930*/  F2FP.BF16.F32.PACK_AB R162, R49, R162 ;  /* 0x000000a231a2723e */ /* 0x000fe200000010ff */
[----:B------:R-:W1:Y:S01]  /*4940*/  MUFU.EX2 R25, R25 ;  /* 0x0000001900197308 */ /* 0x000e620000000800 */
[----:B--2---:R-:W-:Y:S01]  /*4950*/  FADD.FTZ R53, R21, R2 ;  /* 0x0000000215357221 */ /* 0x004fe20000010000 */
[----:B------:R-:W-:Y:S02]  /*4960*/  F2FP.BF16.F32.PACK_AB R164, R51, R164 ;  /* 0x000000a433a4723e */ /* 0x000fe400000010ff */
[----:B------:R-:W-:Y:S02]  /*4970*/  F2FP.BF16.F32.PACK_AB R153, R15, R58 ;  /* 0x0000003a0f99723e */ /* 0x000fe400000010ff */
[----:B------:R-:W-:Y:S02]  /*4980*/  F2FP.BF16.F32.PACK_AB R155, R21, R20 ;  /* 0x00000014159b723e */ /* 0x000fe400000010ff */
        /* <DEDUP_REMOVED lines=22> */
[----:B------:R-:W-:Y:S01]  /*4af0*/  MUFU.EX2 R34, R34 ;  /* 0x0000002200227308 */ /* 0x000fe20000000800 */
[C---:B0-----:R-:W-:Y:S01]  /*4b00*/  FADD.FTZ R39, R33.reuse, R2 ;  /* 0x0000000221277221 */ /* 0x041fe20000010000 */
[----:B------:R-:W-:-:S06]  /*4b10*/  F2FP.BF16.F32.PACK_AB R165, R33, R32 ;  /* 0x0000002021a5723e */ /* 0x000fcc00000010ff */
[----:B------:R-:W0:Y:S01]  /*4b20*/  MUFU.EX2 R35, R35 ;  /* 0x0000002300237308 */ /* 0x000e220000000800 */
[----:B-1----:R-:W-:Y:S01]  /*4b30*/  FADD.FTZ R10, R166, R61 ;  /* 0x0000003da60a7221 */ /* 0x002fe20000010000 */
[----:B------:R-:W-:-:S03]  /*4b40*/  F2FP.BF16.F32.PACK_AB R166, R57, R166 ;  /* 0x000000a639a6723e */ /* 0x000fc600000010ff */
[----:B------:R-:W-:-:S03]  /*4b50*/  FADD.FTZ R61, R57, R10 ;  /* 0x0000000a393d7221 */ /* 0x000fc60000010000 */
[----:B------:R-:W1:Y:S08]  /*4b60*/  MUFU.EX2 R14, R14 ;  /* 0x0000000e000e7308 */ /* 0x000e700000000800 */
[----:B------:R-:W-:Y:S01]  /*4b70*/  MUFU.EX2 R36, R36 ;  /* 0x0000002400247308 */ /* 0x000fe20000000800 */
[----:B0-----:R-:W-:-:S07]  /*4b80*/  F2FP.BF16.F32.PACK_AB R167, R35, R34 ;  /* 0x0000002223a7723e */ /* 0x001fce00000010ff */
[----:B------:R-:W0:Y:S01]  /*4b90*/  MUFU.EX2 R37, R37 ;  /* 0x0000002500257308 */ /* 0x000e220000000800 */
[----:B-1----:R-:W-:Y:S01]  /*4ba0*/  FADD.FTZ R10, R14, R61 ;  /* 0x0000003d0e0a7221 */ /* 0x002fe20000010000 */
[----:B------:R-:W-:-:S03]  /*4bb0*/  F2FP.BF16.F32.PACK_AB R168, R55, R14 ;  /* 0x0000000e37a8723e */ /* 0x000fc600000010ff */
[----:B------:R-:W-:-:S03]  /*4bc0*/  FADD.FTZ R10, R55, R10 ;  /* 0x0000000a370a7221 */ /* 0x000fc60000010000 */
[----:B------:R-:W1:Y:S08]  /*4bd0*/  MUFU.EX2 R9, R9 ;  /* 0x0000000900097308 */ /* 0x000e700000000800 */
[----:B------:R-:W2:Y:S01]  /*4be0*/  MUFU.EX2 R38, R38 ;  /* 0x0000002600267308 */ /* 0x000ea20000000800 */
[----:B0-----:R-:W-:-:S07]  /*4bf0*/  F2FP.BF16.F32.PACK_AB R169, R37, R36 ;  /* 0x0000002425a9723e */ /* 0x001fce00000010ff */
[----:B------:R0:W-:Y:S01]  /*4c00*/  MUFU.EX2 R171, R0 ;  /* 0x0000000000ab7308 */ /* 0x0001e20000000800 */
[----:B-1----:R-:W-:-:S04]  /*4c10*/  FADD.FTZ R41, R9, R10 ;  /* 0x0000000a09297221 */ /* 0x002fc80000010000 */
[C---:B------:R-:W-:Y:S01]  /*4c20*/  FADD.FTZ R41, R170.reuse, R41 ;  /* 0x00000029aa297221 */ /* 0x040fe20000010000 */
[----:B------:R-:W-:Y:S02]  /*4c30*/  F2FP.BF16.F32.PACK_AB R170, R170, R9 ;  /* 0x00000009aaaa723e */ /* 0x000fe400000010ff */
[----:B------:R-:W1:Y:S01]  /*4c40*/  MUFU.EX2 R48, R48 ;  /* 0x0000003000307308 */ /* 0x000e620000000800 */
[----:B0-----:R-:W-:-:S04]  /*4c50*/  FADD.FTZ R0, R34, R39 ;  /* 0x0000002722007221 */ /* 0x001fc80000010000 */
[----:B------:R-:W-:-:S03]  /*4c60*/  FADD.FTZ R39, R35, R0 ;  /* 0x0000000023277221 */ /* 0x000fc60000010000 */
[----:B------:R-:W0:Y:S01]  /*4c70*/  MUFU.EX2 R42, R42 ;  /* 0x0000002a002a7308 */ /* 0x000e220000000800 */
[----:B------:R-:W-:-:S04]  /*4c80*/  FADD.FTZ R0, R36, R39 ;  /* 0x0000002724007221 */ /* 0x000fc80000010000 */
[----:B------:R-:W-:-:S03]  /*4c90*/  FADD.FTZ R39, R37, R0 ;  /* 0x0000000025277221 */ /* 0x000fc60000010000 */
[----:B------:R-:W3:Y:S01]  /*4ca0*/  MUFU.EX2 R173, R40 ;  /* 0x0000002800ad7308 */ /* 0x000ee20000000800 */
[----:B--2---:R-:W-:Y:S01]  /*4cb0*/  FADD.FTZ R0, R38, R39 ;  /* 0x0000002726007221 */ /* 0x004fe20000010000 */
[----:B-1----:R-:W-:Y:S01]  /*4cc0*/  FADD.FTZ R2, R48, R41 ;  /* 0x0000002930027221 */ /* 0x002fe20000010000 */
[----:B------:R-:W-:Y:S02]  /*4cd0*/  F2FP.BF16.F32.PACK_AB R172, R59, R48 ;  /* 0x000000303bac723e */ /* 0x000fe400000010ff */
[----:B------:R-:W-:Y:S01]  /*4ce0*/  FADD.FTZ R9, R171, R0 ;  /* 0x00000000ab097221 */ /* 0x000fe20000010000 */
[----:B------:R-:W-:Y:S01]  /*4cf0*/  FADD.FTZ R41, R59, R2 ;  /* 0x000000023b297221 */ /* 0x000fe20000010000 */
[----:B------:R-:W-:Y:S01]  /*4d00*/  F2FP.BF16.F32.PACK_AB R171, R171, R38 ;  /* 0x00000026abab723e */ /* 0x000fe200000010ff */
[----:B------:R-:W1:Y:S01]  /*4d10*/  MUFU.EX2 R46, R46 ;  /* 0x0000002e002e7308 */ /* 0x000e620000000800 */
[----:B0-----:R-:W-:Y:S01]  /*4d20*/  FADD.FTZ R0, R42, R9 ;  /* 0x000000092a007221 */ /* 0x001fe20000010000 */
[----:B------:R-:W-:-:S06]  /*4d30*/  FADD.FTZ R2, R174, R41 ;  /* 0x00000029ae027221 */ /* 0x000fcc0000010000 */
[----:B------:R-:W0:Y:S01]  /*4d40*/  MUFU.EX2 R13, R13 ;  /* 0x0000000d000d7308 */ /* 0x000e220000000800 */
[C---:B---3--:R-:W-:Y:S01]  /*4d50*/  FADD.FTZ R9, R173.reuse, R0 ;  /* 0x00000000ad097221 */ /* 0x048fe20000010000 */
[----:B------:R-:W-:-:S06]  /*4d60*/  F2FP.BF16.F32.PACK_AB R173, R173, R42 ;  /* 0x0000002aadad723e */ /* 0x000fcc00000010ff */
[----:B------:R-:W2:Y:S01]  /*4d70*/  MUFU.EX2 R11, R11 ;  /* 0x0000000b000b7308 */ /* 0x000ea20000000800 */
[----:B-1----:R-:W-:Y:S01]  /*4d80*/  FADD.FTZ R0, R46, R9 ;  /* 0x000000092e007221 */ /* 0x002fe20000010000 */
[C---:B0-----:R-:W-:Y:S01]  /*4d90*/  FADD.FTZ R2, R13.reuse, R2 ;  /* 0x000000020d027221 */ /* 0x041fe20000010000 */
[----:B------:R-:W-:Y:S02]  /*4da0*/  F2FP.BF16.F32.PACK_AB R174, R13, R174 ;  /* 0x000000ae0dae723e */ /* 0x000fe400000010ff */
[C---:B--2---:R-:W-:Y:S01]  /*4db0*/  FADD.FTZ R0, R11.reuse, R0 ;  /* 0x000000000b007221 */ /* 0x044fe20000010000 */
[----:B------:R-:W-:Y:S01]  /*4dc0*/  F2FP.BF16.F32.PACK_AB R175, R11, R46 ;  /* 0x0000002e0baf723e */ /* 0x000fe200000010ff */
[----:B------:R-:W-:Y:S06]  /*4dd0*/  @!P0 BRA `(.L_x_11390) ;  /* 0x0000000000048947 */ /* 0x000fec0003800000 */
[----:B------:R-:W-:Y:S01]  /*4de0*/  BPT.TRAP 0x1 ;  /* 0x000000040000795c */ /* 0x000fe20000300000 */
.L_x_11390:
[----:B------:R0:W1:Y:S01]  /*4df0*/  SYNCS.PHASECHK.TRANS64.TRYWAIT P2, [UR5+0x22850], R8 ;  /* 0x02285008ff0075a7 */ /* 0x0000620008040145 */
[----:B------:R-:W-:Y:S05]  /*4e00*/  @!P0 BRA `(.L_x_11391) ;  /* 0x0000000000048947 */ /* 0x000fea0003800000 */
[----:B------:R-:W-:Y:S01]  /*4e10*/  BPT.TRAP 0x1 ;  /* 0x000000040000795c */ /* 0x000fe20000300000 */
.L_x_11391:
[----:B-1----:R-:W-:Y:S05]  /*4e20*/  @P2 BRA `(.L_x_11392) ;  /* 0x0000000000082947 */ /* 0x002fea0003800000 */
[----:B------:R-:W1:Y:S02]  /*4e30*/  SYNCS.PHASECHK.TRANS64.TRYWAIT P2, [UR5+0x22850], R8 ;  /* 0x02285008ff0075a7 */ /* 0x000e640008040145 */
[----:B-1----:R-:W-:Y:S05]  /*4e40*/  @!P2 BRA `(.L_x_11393) ;  /* 0x0000015800a4a947 */ /* 0x002fea0003800000 */
.L_x_11392:
[----:B------:R-:W-:Y:S01]  /*4e50*/  R2UR UR10, R3 ;  /* 0x00000000030a72ca */ /* 0x000fe200000e0000 */
[----:B------:R2:W-:Y:S01]  /*4e60*/  BAR.SYNC.DEFER_BLOCKING R7, 0x100 ;  /* 0x000400070000751d */ /* 0x0005e20000010000 */
[----:B01----:R-:W-:-:S05]  /*4e70*/  IMAD.U32 R8, RZ, RZ, UR43 ;  /* 0x0000002bff087e24 */ /* 0x003fca000f8e00ff */
[----:B------:R-:W-:Y:S02]  /*4e80*/  UMOV UR11, 0x40000040 ;  /* 0x40000040000b7882 */ /* 0x000fe40000000000 */
[----:B------:R-:W0:Y:S01]  /*4e90*/  LDC R9, c[0x0][0x448] ;  /* 0x00011200ff097b82 */ /* 0x000e220000000800 */
[----:B------:R-:W-:-:S03]  /*4ea0*/  VOTEU.ALL UP1, P1 ;  /* 0x00000000003f7886 */ /* 0x000fc60000820000 */
[----:B------:R-:W-:Y:S02]  /*4eb0*/  UIADD3 UR10, UR10, 0x400, URZ ;  /* 0x000004000a0a7890 */ /* 0x000fe4000fffe03f */
[----:B------:R-:W-:Y:S02]  /*4ec0*/  @!UP1 UIADD3 UR5, UR5, 0x22860, URZ ;  /* 0x0002286005059890 */ /* 0x000fe4000fffe03f */
[----:B------:R-:W-:Y:S02]  /*4ed0*/  USHF.R.U32.HI UR10, URZ, 0x4, UR10 ;  /* 0x000000043f0a7899 */ /* 0x000fe4000801160a */
[----:B------:R-:W-:Y:S02]  /*4ee0*/  @!UP1 UPRMT UR5, URZ, 0x654, UR5 ;  /* 0x000006543f059896 */ /* 0x000fe40008000005 */
[----:B------:R-:W-:-:S04]  /*4ef0*/  ULOP3.LUT UR10, UR10, 0x3fff, URZ, 0xc0, !UPT ;  /* 0x00003fff0a0a7892 */ /* 0x000fc8000f8ec03f */
[----:B------:R-:W-:Y:S01]  /*4f00*/  ULOP3.LUT UR25, UR10, 0x3000000, URZ, 0xfc, !UPT ;  /* 0x030000000a197892 */ /* 0x000fe2000f8efc3f */
[----:B------:R-:W-:-:S03]  /*4f10*/  WARPGROUP.ARRIVE ;  /* 0x00000000000079c5 */ /* 0x000fc60000000000 */
[----:B------:R-:W-:Y:S01]  /*4f20*/  UIMAD UR14, UR39, 0xc00, UR25 ;  /* 0x00000c00270e78a4 */ /* 0x000fe2000f8e0219 */
[----:B0-----:R-:W-:-:S06]  /*4f30*/  ISETP.NE.AND P2, PT, R9, 0x1, PT ;  /* 0x000000010900780c */ /* 0x001fcc0003f45270 */
[----:B------:R-:W-:Y:S02]  /*4f40*/  UMOV UR10, UR14 ;  /* 0x0000000e000a7c82 */ /* 0x000fe40008000000 */
[----:B------:R-:W-:Y:S01]  /*4f50*/  HGMMA.64x256x16.F32.BF16 R24, R152, gdesc[UR8].tnspB, RZ, !UPT, gsb0 ;  /* 0x43e0000898187df0 */ /* 0x000fe2000c0018ff */
[----:B------:R-:W-:Y:S01]  /*4f60*/  UIADD3 UR10, UR14, 0x80, URZ ;  /* 0x000000800e0a7890 */ /* 0x000fe2000fffe03f */
[----:B------:R-:W-:-:S03]  /*4f70*/  UMOV UR11, 0x40000040 ;  /* 0x40000040000b7882 */ /* 0x000fc60000000000 */
[----:B------:R-:W0:Y:S08]  /*4f80*/  @P2 LDC R3, c[0x0][0x44c] ;  /* 0x00011300ff032b82 */ /* 0x000e300000000800 */
[----:B------:R-:W1:Y:S01]  /*4f90*/  @P2 LDC R10, c[0x0][0x450] ;  /* 0x00011400ff0a2b82 */ /* 0x000e620000000800 */
[----:B0-----:R-:W-:-:S05]  /*4fa0*/  @P2 IMAD.HI.U32 R3, R3, UR43, RZ ;  /* 0x0000002b03032c27 */ /* 0x001fca000f8e00ff */
[----:B-1----:R-:W-:Y:S01]  /*4fb0*/  @P2 SHF.R.U32.HI R8, RZ, R10, R3 ;  /* 0x0000000aff082219 */ /* 0x002fe20000011603 */
[----:B------:R-:W-:Y:S01]  /*4fc0*/  VIADD R3, R176, 0xfffffffe ;  /* 0xfffffffeb0037836 */ /* 0x000fe20000000000 */
[----:B------:R-:W-:Y:S02]  /*4fd0*/  PLOP3.LUT P2, PT, PT, PT, UP0, 0x40, 0x0 ;  /* 0x000000000000781c */ /* 0x000fe40003f4e808 */
[----:B------:R-:W-:Y:S01]  /*4fe0*/  IADD3 R8, R8, R19, -R17 ;  /* 0x0000001308087210 */ /* 0x000fe20007ffe811 */
[----:B------:R-:W-:Y:S02]  /*4ff0*/  WARPGROUP.DEPBAR.LE gsb0, 0x0 ;  /* 0x00008000000079c5 */ /* 0x000fe40000010000 */
        /* <DEDUP_REMOVED lines=29> */
[----:B------:R-:W-:Y:S01]  /*51d0*/  @!P1 SYNCS.ARRIVE.TRANS64.RED.A1T0 RZ, [UR5], RZ ;  /* 0x000000ffffff99a7 */ /* 0x000fe20008100405 */
[----:B--2---:R-:W-:Y:S08]  /*51e0*/  @P2 BRA `(.L_x_11394) ;  /* 0x0000000000482947 */ /* 0x004ff00003800000 */
        /* <DEDUP_REMOVED lines=11> */
.L_x_11395:
[----:B------:R-:W-:-:S11]  /*52a0*/  UISETP.NE.AND UP1, UPT, UR7, 0x1, UPT ;  /* 0x000000010700788c */ /* 0x000fd6000bf25270 */
[----:B------:R-:W-:Y:S02]  /*52b0*/  @UP1 ULDC.64 UR14, c[0x0][0x9e8] ;  /* 0x00027a00000e1ab9 */ /* 0x000fe40000000a00 */
[----:B------:R-:W-:-:S04]  /*52c0*/  UIMAD.WIDE.U32 UR10, UR5, UR14, URZ ;  /* 0x0000000e050a72a5 */ /* 0x000fc8000f8e003f */
[----:B------:R-:W-:-:S12]  /*52d0*/  @UP1 USHF.R.U32.HI UR5, URZ, UR15, UR11 ;  /* 0x0000000f3f051299 */ /* 0x000fd8000801160b */
.L_x_11396:
[----:B------:R-:W-:-:S04]  /*52e0*/  UIMAD UR5, UR5, UR7, UR7 ;  /* 0x00000007050572a4 */ /* 0x000fc8000f8e0207 */
[----:B------:R-:W-:-:S04]  /*52f0*/  UISETP.LT.AND UP1, UPT, UR6, UR5, UPT ;  /* 0x000000050600728c */ /* 0x000fc8000bf21270 */
[----:B------:R-:W-:-:S12]  /*5300*/  USEL UR6, UR6, UR5, UP1 ;  /* 0x0000000506067287 */ /* 0x000fd80008800000 */
.L_x_11394:
[----:B------:R-:W-:Y:S01]  /*5310*/  UIMAD.WIDE UR6, UR6, 0x2aaaaaab, URZ ;  /* 0x2aaaaaab060678a5 */ /* 0x000fe2000f8e023f */
[----:B------:R-:W-:Y:S01]  /*5320*/  ULDC UR22, c[0x0][0x9e4] ;  /* 0x0002790000167ab9 */ /* 0x000fe20000000800 */
[----:B------:R-:W-:Y:S02]  /*5330*/  ULDC UR19, c[0x0][0x9d8] ;  /* 0x0002760000137ab9 */ /* 0x000fe40000000800 */
[----:B------:R-:W-:Y:S01]  /*5340*/  USHF.R.U32.HI UR5, URZ, 0x1f, UR7 ;  /* 0x0000001f3f057899 */ /* 0x000fe20008011607 */
[----:B------:R-:W-:Y:S01]  /*5350*/  ULDC UR14, c[0x0][0x988] ;  /* 0x00026200000e7ab9 */ /* 0x000fe20000000800 */
[----:B------:R-:W-:Y:S02]  /*5360*/  ULDC UR18, c[0x0][0x9e0] ;  /* 0x0002780000127ab9 */ /* 0x000fe40000000800 */
[----:B------:R-:W-:-:S04]  /*5370*/  ULEA.HI.SX32 UR5, UR7, UR5, 0x1c ;  /* 0x0000000507057291 */ /* 0x000fc8000f8fe23f */
[----:B------:R-:W-:-:S04]  /*5380*/  UISETP.LT.AND UP1, UPT, UR44, UR5, UPT ;  /* 0x000000052c00728c */ /* 0x000fc8000bf21270 */
[----:B------:R-:W-:-:S06]  /*5390*/  USEL UR15, UR44, UR5, !UP1 ;  /* 0x000000052c0f7287 */ /* 0x000fcc000c800000 */
[----:B------:R-:W-:-:S13]  /*53a0*/  ISETP.GE.AND P2, PT, R3, UR15, PT ;  /* 0x0000000f03007c0c */ /* 0x000fda000bf46270 */
[----:B------:R-:W-:Y:S05]  /*53b0*/  @!P2 BRA `(.L_x_11397) ;  /* 0x000000340094a947 */ /* 0x000fea0003800000 */
.L_x_11414:
[----:B------:R-:W-:-:S04]  /*53c0*/  UIADD3 UR39, UR39, 0x1, URZ ;  /* 0x0000000127277890 */ /* 0x000fc8000fffe03f */
[----:B------:R-:W-:-:S04]  /*53d0*/  UISETP.NE.AND UP1, UPT, UR39, 0x2, UPT ;  /* 0x000000022700788c */ /* 0x000fc8000bf25270 */
[----:B------:R-:W-:Y:S02]  /*53e0*/  USEL UR4, URZ, 0x1, UP1 ;  /* 0x000000013f047887 */ /* 0x000fe40008800000 */
[----:B------:R-:W-:Y:S02]  /*53f0*/  USEL UR39, UR39, URZ, UP1 ;  /* 0x0000003f27277287 */ /* 0x000fe40008800000 */
[----:B------:R-:W-:Y:S01]  /*5400*/  ULOP3.LUT UR38, UR38, UR4, URZ, 0x3c, !UPT ;  /* 0x0000000426267292 */ /* 0x000fe2000f8e3c3f */
[----:B01----:R-:W-:Y:S11]  /*5410*/  @!P0 BRA `(.L_x_11398) ;  /* 0x0000000000048947 */ /* 0x003ff60003800000 */
[----:B------:R-:W-:Y:S01]  /*5420*/  BPT.TRAP 0x1 ;  /* 0x000000040000795c */ /* 0x000fe20000300000 */
.L_x_11398:
        /* <DEDUP_REMOVED lines=9> */
.L_x_11399:
[----:B-1----:R-:W-:Y:S05]  /*54c0*/  @P2 BRA `(.L_x_11400) ;  /* 0x0000000000082947 */ /* 0x002fea0003800000 */
[----:B------:R-:W1:Y:S02]  /*54d0*/  SYNCS.PHASECHK.TRANS64.TRYWAIT P2, [UR23+0x22830], R7 ;  /* 0x02283007ff0075a7 */ /* 0x000e640008040157 */
[----:B-1----:R-:W-:Y:S05]  /*54e0*/  @!P2 BRA `(.L_x_11401) ;  /* 0x000001540014a947 */ /* 0x002fea0003800000 */
.L_x_11400:
[----:B------:R-:W-:Y:S01]  /*54f0*/  UIMAD UR10, UR39, 0x300, UR24 ;  /* 0x00000300270a78a4 */ /* 0x000fe2000f8e0218 */
[----:B------:R-:W-:Y:S01]  /*5500*/  WARPGROUP.ARRIVE ;  /* 0x00000000000079c5 */ /* 0x000fe20000000000 */
[----:B------:R-:W-:Y:S01]  /*5510*/  UMOV UR4, UR12 ;  /* 0x0000000c00047c82 */ /* 0x000fe20008000000 */
[----:B------:R-:W-:Y:S01]  /*5520*/  UMOV UR5, UR13 ;  /* 0x0000000d00057c82 */ /* 0x000fe20008000000 */
[----:B------:R-:W-:Y:S01]  /*5530*/  UMOV UR7, 0x40000040 ;  /* 0x4000004000077882 */ /* 0x000fe20000000000 */
[----:B------:R-:W-:Y:S01]  /*5540*/  UMOV UR11, 0x40000040 ;  /* 0x40000040000b7882 */ /* 0x000fe20000000000 */
[----:B-1----:R-:W1:Y:S01]  /*5550*/  LDC R6, c[0x0][0x448] ;  /* 0x00011200ff067b82 */ /* 0x002e620000000800 */
[----:B------:R-:W-:Y:S01]  /*5560*/  UMOV UR6, UR10 ;  /* 0x0000000a00067c82 */ /* 0x000fe20008000000 */
[----:B------:R-:W2:Y:S01]  /*5570*/  S2R R20, SR_TID.X ;  /* 0x0000000000147919 */ /* 0x000ea20000002100 */
[----:B------:R-:W-:Y:S01]  /*5580*/  HGMMA.64x96x16.F32.BF16 R152, gdesc[UR4], RZ, !UPT, gsb0 ;  /* 0x01600000049879f0 */ /* 0x000fe2000c0018ff */
[----:B------:R-:W-:Y:S01]  /*5590*/  UIADD3 UR6, UR10, 0x2, URZ ;  /* 0x000000020a067890 */ /* 0x000fe2000fffe03f */
[----:B------:R-:W-:Y:S01]  /*55a0*/  VIADD R8, R22, UR43 ;  /* 0x0000002b16087c36 */ /* 0x000fe20008000000 */
[----:B------:R-:W-:Y:S01]  /*55b0*/  UMOV UR4, UR16 ;  /* 0x0000001000047c82 */ /* 0x000fe20008000000 */
[----:B------:R-:W-:Y:S01]  /*55c0*/  UMOV UR5, UR17 ;  /* 0x0000001100057c82 */ /* 0x000fe20008000000 */
[----:B------:R-:W-:Y:S01]  /*55d0*/  UMOV UR7, 0x40000040 ;  /* 0x4000004000077882 */ /* 0x000fe20000000000 */
[----:B-1----:R-:W-:-:S02]  /*55e0*/  ISETP.NE.AND P2, PT, R6, 0x1, PT ;  /* 0x000000010600780c */ /* 0x002fc40003f45270 */
[----:B--2---:R-:W-:-:S11]  /*55f0*/  SHF.R.U32.HI R20, RZ, 0x7, R20 ;  /* 0x00000007ff147819 */ /* 0x004fd60000011614 */
[----:B------:R-:W1:Y:S08]  /*5600*/  @P2 LDC R9, c[0x0][0x44c] ;  /* 0x00011300ff092b82 */ /* 0x000e700000000800 */
[----:B------:R-:W2:Y:S01]  /*5610*/  @P2 LDC R6, c[0x0][0x450] ;  /* 0x00011400ff062b82 */ /* 0x000ea20000000800 */
[----:B-1----:R-:W-:-:S05]  /*5620*/  @P2 IMAD.HI.U32 R9, R8, R9, RZ ;  /* 0x0000000908092227 */ /* 0x002fca00078e00ff */
[----:B--2---:R-:W-:Y:S02]  /*5630*/  @P2 SHF.R.U32.HI R8, RZ, R6, R9 ;  /* 0x00000006ff082219 */ /* 0x004fe40000011609 */
[----:B------:R-:W-:Y:S02]  /*5640*/  IADD3 R6, -R20, 0xb, RZ ;  /* 0x0000000b14067810 */ /* 0x000fe40007ffe1ff */
[----:B------:R-:W-:Y:S01]  /*5650*/  PLOP3.LUT P2, PT, PT, PT, UP0, 0x40, 0x0 ;  /* 0x000000000000781c */ /* 0x000fe20003f4e808 */
[----:B------:R-:W1:Y:S01]  /*5660*/  SHFL.IDX PT, R20, R8, RZ, 0x1c1f ;  /* 0x001c1fff08147589 */ /* 0x000e6200000e0000 */
[----:B------:R-:W-:Y:S02]  /*5670*/  WARPGROUP.DEPBAR.LE gsb0, 0x0 ;  /* 0x00008000000079c5 */ /* 0x000fe40000010000 */
[----:B------:R-:W-:-:S06]  /*5680*/  WARPGROUP.ARRIVE ;  /* 0x00000000000079c5 */ /* 0x000fcc0000000000 */
[----:B------:R-:W-:Y:S01]  /*5690*/  HGMMA.64x96x16.F32.BF16 R152, gdesc[UR4], R152, gsb0 ;  /* 0x01600000049879f0 */ /* 0x000fe20008001898 */
[----:B------:R-:W-:Y:S01]  /*56a0*/  UIADD3 UR6, UR10, 0x4, URZ ;  /* 0x000000040a067890 */ /* 0x000fe2000fffe03f */
[----:B------:R-:W-:Y:S01]  /*56b0*/  UMOV UR4, UR20 ;  /* 0x0000001400047c82 */ /* 0x000fe20008000000 */
[----:B------:R-:W-:Y:S01]  /*56c0*/  UMOV UR5, UR21 ;  /* 0x0000001500057c82 */ /* 0x000fe20008000000 */
[----:B------:R-:W-:Y:S01]  /*56d0*/  UMOV UR7, 0x40000040 ;  /* 0x4000004000077882 */ /* 0x000fe20000000000 */
[----:B------:R-:W-:Y:S01]  /*56e0*/  UIADD3 UR10, UR10, 0x6, URZ ;  /* 0x000000060a0a7890 */ /* 0x000fe2000fffe03f */
        /* <DEDUP_REMOVED lines=49> */
[----:B------:R-:W-:-:S02]  /*5a00*/  IMAD R192, R3, -0x60, RZ ;  /* 0xffffffa003c07824 */ /* 0x000fc400078e02ff */
[----:B------:R-:W-:Y:S01]  /*5a10*/  FMUL.FTZ R171, R176, UR19 ;  /* 0x00000013b0ab7c20 */ /* 0x000fe20008410000 */
[----:B------:R-:W-:Y:S01]  /*5a20*/  FMUL.FTZ R187, R195, UR19 ;  /* 0x00000013c3bb7c20 */ /* 0x000fe20008410000 */
[----:B------:R-:W-:Y:S01]  /*5a30*/  FMUL.FTZ R193, R196, UR19 ;  /* 0x00000013c4c17c20 */ /* 0x000fe20008410000 */
[----:B------:R-:W-:Y:S01]  /*5a40*/  FMUL.FTZ R194, R197, UR19 ;  /* 0x00000013c5c27c20 */ /* 0x000fe20008410000 */
[----:B------:R-:W-:Y:S01]  /*5a50*/  FMUL.FTZ R189, R198, UR19 ;  /* 0x00000013c6bd7c20 */ /* 0x000fe20008410000 */
[----:B------:R-:W-:Y:S01]  /*5a60*/  FMUL.FTZ R191, R199, UR19 ;  /* 0x00000013c7bf7c20 */ /* 0x000fe20008410000 */
[----:B------:R-:W-:Y:S01]  /*5a70*/  IMAD.U32 R176, RZ, RZ, UR23 ;  /* 0x00000017ffb07e24 */ /* 0x000fe2000f8e00ff */
[----:B------:R-:W-:Y:S01]  /*5a80*/  IADD3 R197, -R16, 0x1, R192 ;  /* 0x0000000110c57810 */ /* 0x000fe20007ffe1c0 */
[----:B------:R-:W2:Y:S02]  /*5a90*/  MUFU.TANH R9, R9 ;  /* 0x0000000900097308 */ /* 0x000ea40000002400 */
[----:B------:R-:W-:Y:S01]  /*5aa0*/  @!P1 VIADD R21, R176, 0x22840 ;  /* 0x00022840b0159836 */ /* 0x000fe20000000000 */
[----:B------:R-:W-:-:S04]  /*5ab0*/  IADD3 R197, -R17, R197, R19 ;  /* 0x000000c511c57210 */ /* 0x000fc80007ffe113 */
[----:B------:R-:W-:Y:S01]  /*5ac0*/  @!P1 PRMT R21, RZ, 0x654, R21 ;  /* 0x00000654ff159816 */ /* 0x000fe20000000015 */
[----:B------:R-:W3:Y:S01]  /*5ad0*/  MUFU.TANH R10, R10 ;  /* 0x0000000a000a7308 */ /* 0x000ee20000002400 */
[C---:B------:R-:W-:Y:S01]  /*5ae0*/  VIADD R198, R197.reuse, UR18 ;  /* 0x00000012c5c67c36 */ /* 0x040fe20008000000 */
[----:B------:R4:W-:Y:S06]  /*5af0*/  BAR.ARV R6, 0x100 ;  /* 0x000400060000751d */ /* 0x0009ec0000002000 */
[----:B------:R-:W0:Y:S01]  /*5b00*/  MUFU.TANH R11, R11 ;  /* 0x0000000b000b7308 */ /* 0x000e220000002400 */
[----:B------:R-:W-:Y:S01]  /*5b10*/  VIADD R197, R197, UR26 ;  /* 0x0000001ac5c57c36 */ /* 0x000fe20008000000 */
[----:B------:R4:W-:Y:S01]  /*5b20*/  @!P1 SYNCS.ARRIVE.TRANS64.RED.A1T0 RZ, [R21+URZ], RZ ;  /* 0x000000ff15ff99a7 */ /* 0x0009e2000810043f */
[----:B-1----:R-:W-:-:S02]  /*5b30*/  IMAD.IADD R196, R20, 0x1, R198 ;  /* 0x0000000114c47824 */ /* 0x002fc400078e02c6 */
[----:B------:R-:W-:-:S03]  /*5b40*/  IMAD.IADD R195, R20, 0x1, R197 ;  /* 0x0000000114c37824 */ /* 0x000fc600078e02c5 */
        /* <DEDUP_REMOVED lines=46> */
[----:B------:R-:W-:Y:S01]  /*5e30*/  IADD3 R199, -R17, R19, R20 ;  /* 0x0000001311c77210 */ /* 0x000fe20007ffe114 */
[----:B------:R-:W-:Y:S03]  /*5e40*/  BSSY B0, `(.L_x_11403) ;  /* 0x0000010000007945 */ /* 0x000fe60003800000 */
        /* <DEDUP_REMOVED lines=10> */
.L_x_11404:
[----:B------:R-:W-:-:S05]  /*5ef0*/  IMAD.U32 R234, RZ, RZ, UR22 ;  /* 0x00000016ffea7e24 */ /* 0x000fca000f8e00ff */
[----:B------:R-:W-:-:S13]  /*5f00*/  ISETP.NE.AND P2, PT, R234, 0x1, PT ;  /* 0x00000001ea00780c */ /* 0x000fda0003f45270 */
[----:B------:R-:W1:Y:S02]  /*5f10*/  @P2 LDC.64 R20, c[0x0][0x9e8] ;  /* 0x00027a00ff142b82 */ /* 0x000e640000000a00 */
[----:B-1----:R-:W-:-:S05]  /*5f20*/  @P2 IMAD.HI.U32 R20, R199, R20, RZ ;  /* 0x00000014c7142227 */ /* 0x002fca00078e00ff */
[----:B------:R-:W-:-:S07]  /*5f30*/  @P2 SHF.R.U32.HI R199, RZ, R21, R20 ;  /* 0x00000015ffc72219 */ /* 0x000fce0000011614 */
.L_x_11405:
[----:B------:R-:W-:Y:S05]  /*5f40*/  BSYNC B0 ;  /* 0x0000000000007941 */ /* 0x000fea0003800000 */
.L_x_11403:
[----:B------:R-:W-:-:S04]  /*5f50*/  IMAD.IADD R20, R192, 0x1, -R16 ;  /* 0x00000001c0147824 */ /* 0x000fc800078e0a10 */
[----:B------:R-:W-:-:S05]  /*5f60*/  IMAD R20, R199, R234, R20 ;  /* 0x000000eac7147224 */ /* 0x000fca00078e0214 */
[----:B------:R-:W-:Y:S02]  /*5f70*/  VIMNMX R195, R195, R20, !PT ;  /* 0x00000014c3c37248 */ /* 0x000fe40007fe0100 */
[----:B------:R-:W-:-:S07]  /*5f80*/  VIADDMNMX R196, R20, R234, R196, PT ;  /* 0x000000ea14c47246 */ /* 0x000fce00038001c4 */
.L_x_11402:
[----:B------:R-:W-:Y:S01]  /*5f90*/  ISETP.GE.AND P3, PT, R192, 0x1, PT ;  /* 0x00000001c000780c */ /* 0x000fe20003f66270 */
[----:B------:R-:W1:Y:S01]  /*5fa0*/  SHFL.IDX PT, R8, R8, 0x1, 0x1c1f ;  /* 0x003c1f0008087f89 */ /* 0x000e6200000e0000 */
[----:B------:R-:W-:Y:S02]  /*5fb0*/  LOP3.LUT R18, R18, 0xfff7ffff, RZ, 0xc0, !PT ;  /* 0xfff7ffff12127812 */ /* 0x000fe400078ec0ff */
[C---:B------:R-:W-:Y:S02]  /*5fc0*/  ISETP.GE.AND P2, PT, R192.reuse, 0x2, PT ;  /* 0x00000002c000780c */ /* 0x040fe40003f46270 */
[----:B------:R-:W-:Y:S02]  /*5fd0*/  ISETP.GT.AND P4, PT, R195, RZ, !P3 ;  /* 0x000000ffc300720c */ /* 0x000fe40005f84270 */
[----:B------:R-:W-:Y:S02]  /*5fe0*/  ISETP.GE.AND P5, PT, R192, 0x9, PT ;  /* 0x00000009c000780c */ /* 0x000fe40003fa6270 */
[----:B------:R-:W-:-:S03]  /*5ff0*/  ISETP.LT.OR P4, PT, R196, 0x1, P4 ;  /* 0x00000001c400780c */ /* 0x000fc60002781670 */
[----:B------:R-:W-:Y:S02]  /*6000*/  @P3 LOP3.LUT R18, R18, 0x80000, RZ, 0xfc, !PT ;  /* 0x0008000012123812 */ /* 0x000fe400078efcff */
[----:B------:R-:W-:Y:S02]  /*6010*/  ISETP.GT.AND P3, PT, R195, 0x1, !P2 ;  /* 0x00000001c300780c */ /* 0x000fe40005764270 */
[----:B------:R-:W-:Y:S02]  /*6020*/  FSEL R20, R9, -INF , !P4 ;  /* 0xff80000009147808 */ /* 0x000fe40006000000 */
[----:B------:R-:W-:Y:S02]  /*6030*/  ISETP.LT.OR P3, PT, R196, 0x2, P3 ;  /* 0x00000002c400780c */ /* 0x000fe40001f61670 */
[----:B------:R-:W-:Y:S02]  /*6040*/  ISETP.GE.AND P4, PT, R192, 0xa, PT ;  /* 0x0000000ac000780c */ /* 0x000fe40003f86270 */
[----:B------:R-:W-:-:S02]  /*6050*/  LOP3.LUT R18, R18, 0xfffffffd, RZ, 0xc0, !PT ;  /* 0xfffffffd12127812 */ /* 0x000fc400078ec0ff */
[----:B------:R-:W-:Y:S01]  /*6060*/  FSEL R10, R10, -INF , !P3 ;  /* 0xff8000000a0a7808 */ /* 0x000fe20005800000 */
[--C-:B-1----:R-:W-:Y:S01]  /*6070*/  IMAD.IADD R198, R198, 0x1, R8.reuse ;  /* 0x00000001c6c67824 */ /* 0x102fe200078e0208 */
[----:B------:R-:W-:Y:S01]  /*6080*/  ISETP.GT.AND P3, PT, R195, 0x8, !P5 ;  /* 0x00000008c300780c */ /* 0x000fe20006f64270 */
[----:B------:R-:W-:Y:S01]  /*6090*/  IMAD.IADD R197, R197, 0x1, R8 ;  /* 0x00000001c5c57824 */ /* 0x000fe200078e0208 */
[----:B------:R-:W-:Y:S02]  /*60a0*/  @P5 LOP3.LUT R18, R18, 0x2, RZ, 0xfc, !PT ;  /* 0x0000000212125812 */ /* 0x000fe400078efcff */
[----:B------:R-:W-:Y:S02]  /*60b0*/  ISETP.LT.OR P3, PT, R196, 0x9, P3 ;  /* 0x00000009c400780c */ /* 0x000fe40001f61670 */
[----:B------:R-:W-:Y:S02]  /*60c0*/  LOP3.LUT R18, R18, 0xfffffffb, RZ, 0xc0, !PT ;  /* 0xfffffffb12127812 */ /* 0x000fe400078ec0ff */
[----:B0-----:R-:W-:-:S02]  /*60d0*/  FSEL R13, R13, -INF , !P3 ;  /* 0xff8000000d0d7808 */ /* 0x001fc40005800000 */
[----:B------:R-:W-:Y:S02]  /*60e0*/  @P4 LOP3.LUT R18, R18, 0x4, RZ, 0xfc, !PT ;  /* 0x0000000412124812 */ /* 0x000fe400078efcff */
[----:B------:R-:W-:Y:S02]  /*60f0*/  ISETP.GT.AND P3, PT, R195, 0x9, !P4 ;  /* 0x00000009c300780c */ /* 0x000fe40006764270 */
[----:B------:R-:W-:Y:S02]  /*6100*/  ISETP.GE.AND P4, PT, R192, 0x11, PT ;  /* 0x00000011c000780c */ /* 0x000fe40003f86270 */
[----:B------:R-:W-:Y:S02]  /*6110*/  ISETP.LT.OR P3, PT, R196, 0xa, P3 ;  /* 0x0000000ac400780c */ /* 0x000fe40001f61670 */
[----:B------:R-:W-:Y:S02]  /*6120*/  LOP3.LUT R18, R18, 0xfffffff7, RZ, 0xc0, !PT ;  /* 0xfffffff712127812 */ /* 0x000fe400078ec0ff */
[----:B------:R-:W-:-:S02]  /*6130*/  FSEL R14, R14, -INF , !P3 ;  /* 0xff8000000e0e7808 */ /* 0x000fc40005800000 */
        /* <DEDUP_REMOVED lines=126> */
.L_x_11408:
[----:B------:R-:W-:-:S05]  /*6920*/  IMAD.U32 R195, RZ, RZ, UR22 ;  /* 0x00000016ffc37e24 */ /* 0x000fca000f8e00ff */
[----:B------:R-:W-:-:S13]  /*6930*/  ISETP.NE.AND P6, PT, R195, 0x1, PT ;  /* 0x00000001c300780c */ /* 0x000fda0003fc5270 */
[----:B------:R-:W0:Y:S02]  /*6940*/  @P6 LDC.64 R8, c[0x0][0x9e8] ;  /* 0x00027a00ff086b82 */ /* 0x000e240000000a00 */
[----:B0-----:R-:W-:-:S05]  /*6950*/  @P6 IMAD.HI.U32 R8, R21, R8, RZ ;  /* 0x0000000815086227 */ /* 0x001fca00078e00ff */
[----:B------:R-:W-:-:S07]  /*6960*/  @P6 SHF.R.U32.HI R21, RZ, R9, R8 ;  /* 0x00000009ff156219 */ /* 0x000fce0000011608 */
.L_x_11409:
[----:B------:R-:W-:Y:S05]  /*6970*/  BSYNC B0 ;  /* 0x0000000000007941 */ /* 0x000fea0003800000 */
.L_x_11407:
[----:B------:R-:W-:-:S04]  /*6980*/  IMAD.IADD R192, R192, 0x1, -R16 ;  /* 0x00000001c0c07824 */ /* 0x000fc800078e0a10 */
[----:B------:R-:W-:-:S05]  /*6990*/  IMAD R192, R21, R195, R192 ;  /* 0x000000c315c07224 */ /* 0x000fca00078e02c0 */
[----:B------:R-:W-:Y:S02]  /*69a0*/  VIMNMX R197, R197, R192, !PT ;  /* 0x000000c0c5c57248 */ /* 0x000fe40007fe0100 */
[----:B------:R-:W-:-:S07]  /*69b0*/  VIADDMNMX R198, R192, R195, R198, PT ;  /* 0x000000c3c0c67246 */ /* 0x000fce00038001c6 */
.L_x_11406:
[----:B------:R-:W-:Y:S01]  /*69c0*/  ISETP.GT.AND P2, PT, R197, 0x1, !P2 ;  /* 0x00000001c500780c */ /* 0x000fe20005744270 */
[----:B------:R-:W-:Y:S01]  /*69d0*/  UMOV UR4, UR14 ;  /* 0x0000000e00047c82 */ /* 0x000fe20008000000 */
[----:B------:R-:W-:Y:S02]  /*69e0*/  FMNMX.FTZ R8, R20, R4, !PT ;  /* 0x0000000414087209 */ /* 0x000fe40007810000 */
[----:B------:R-:W-:Y:S02]  /*69f0*/  ISETP.LT.OR P2, PT, R198, 0x2, P2 ;  /* 0x00000002c600780c */ /* 0x000fe40001741670 */
[----:B------:R-:W-:Y:S02]  /*6a00*/  LOP3.LUT P6, RZ, R18, 0x8000, RZ, 0xc0, !PT ;  /* 0x0000800012ff7812 */ /* 0x000fe400078cc0ff */
        /* <DEDUP_REMOVED lines=59> */
[C---:B------:R-:W-:Y:S02]  /*6dc0*/  ISETP.GT.AND P3, PT, R197.reuse, 0x50, !P3 ;  /* 0x00000050c500780c */ /* 0x040fe40005f64270 */
[----:B------:R-:W-:Y:S02]  /*6dd0*/  ISETP.LT.OR P2, PT, R198, 0x29, P2 ;  /* 0x00000029c600780c */ /* 0x000fe40001741670 */
[----:B------:R-:W-:Y:S02]  /*6de0*/  ISETP.GT.AND P4, PT, R197, 0x51, !P4 ;  /* 0x00000051c500780c */ /* 0x000fe40006784270 */
[----:B------:R-:W-:Y:S02]  /*6df0*/  FSEL R165, R165, -INF , !P2 ;  /* 0xff800000a5a57808 */ /* 0x000fe40005000000 */
[----:B------:R-:W-:-:S02]  /*6e00*/  LOP3.LUT P2, RZ, R18, 0x800, RZ, 0xc0, !PT ;  /* 0x0000080012ff7812 */ /* 0x000fc4000784c0ff */
[C---:B------:R-:W-:Y:S02]  /*6e10*/  ISETP.LT.OR P3, PT, R198.reuse, 0x51, P3 ;  /* 0x00000051c600780c */ /* 0x040fe40001f61670 */
[C---:B------:R-:W-:Y:S02]  /*6e20*/  ISETP.GT.AND P2, PT, R197.reuse, 0x29, !P2 ;  /* 0x00000029c500780c */ /* 0x040fe40005744270 */
[----:B------:R-:W-:Y:S02]  /*6e30*/  ISETP.GT.AND P5, PT, R197, 0x58, !P5 ;  /* 0x00000058c500780c */ /* 0x000fe40006fa4270 */
[C---:B------:R-:W-:Y:S02]  /*6e40*/  ISETP.LT.OR P2, PT, R198.reuse, 0x2a, P2 ;  /* 0x0000002ac600780c */ /* 0x040fe40001741670 */
[----:B------:R-:W-:Y:S02]  /*6e50*/  ISETP.LT.OR P4, PT, R198, 0x52, P4 ;  /* 0x00000052c600780c */ /* 0x000fe40002781670 */
[----:B------:R-:W-:-:S02]  /*6e60*/  FSEL R166, R166, -INF , !P2 ;  /* 0xff800000a6a67808 */ /* 0x000fc40005000000 */
[----:B------:R-:W-:Y:S02]  /*6e70*/  LOP3.LUT P2, RZ, R18, 0x400, RZ, 0xc0, !PT ;  /* 0x0000040012ff7812 */ /* 0x000fe4000784c0ff */
[----:B0-----:R-:W-:Y:S02]  /*6e80*/  FMNMX.FTZ R8, R8, R21, !PT ;  /* 0x0000001508087209 */ /* 0x001fe40007810000 */
[----:B------:R-:W-:Y:S02]  /*6e90*/  ISETP.GT.AND P2, PT, R197, 0x30, !P2 ;  /* 0x00000030c500780c */ /* 0x000fe40005744270 */
[----:B------:R-:W-:Y:S01]  /*6ea0*/  FSEL R185, R185, -INF , !P3 ;  /* 0xff800000b9b97808 */ /* 0x000fe20005800000 */
[----:B------:R-:W0:Y:S01]  /*6eb0*/  SHFL.BFLY PT, R21, R8, 0x1, 0x1f ;  /* 0x0c201f0008157f89 */ /* 0x000e2200000e0000 */
[C---:B------:R-:W-:Y:S02]  /*6ec0*/  ISETP.LT.OR P2, PT, R198.reuse, 0x31, P2 ;  /* 0x00000031c600780c */ /* 0x040fe40001741670 */
[----:B------:R-:W-:-:S02]  /*6ed0*/  ISETP.LT.OR P5, PT, R198, 0x59, P5 ;  /* 0x00000059c600780c */ /* 0x000fc40002fa1670 */
[----:B------:R-:W-:Y:S02]  /*6ee0*/  FSEL R169, R169, -INF , !P2 ;  /* 0xff800000a9a97808 */ /* 0x000fe40005000000 */
[----:B------:R-:W-:Y:S02]  /*6ef0*/  LOP3.LUT P2, RZ, R18, 0x200, RZ, 0xc0, !PT ;  /* 0x0000020012ff7812 */ /* 0x000fe4000784c0ff */
[----:B------:R-:W-:Y:S02]  /*6f00*/  FSEL R187, R187, -INF , !P4 ;  /* 0xff800000bbbb7808 */ /* 0x000fe40006000000 */
[----:B------:R-:W-:Y:S02]  /*6f10*/  ISETP.GT.AND P2, PT, R197, 0x31, !P2 ;  /* 0x00000031c500780c */ /* 0x000fe40005744270 */
[----:B------:R-:W-:Y:S02]  /*6f20*/  FSEL R189, R189, -INF , !P5 ;  /* 0xff800000bdbd7808 */ /* 0x000fe40006800000 */
[----:B------:R-:W-:-:S04]  /*6f30*/  ISETP.LT.OR P2, PT, R198, 0x32, P2 ;  /* 0x00000032c600780c */ /* 0x000fc80001741670 */
[----:B------:R-:W-:Y:S02]  /*6f40*/  FSEL R170, R170, -INF , !P2 ;  /* 0xff800000aaaa7808 */ /* 0x000fe40005000000 */
[----:B------:R-:W-:Y:S02]  /*6f50*/  LOP3.LUT P2, RZ, R18, 0x100, RZ, 0xc0, !PT ;  /* 0x0000010012ff7812 */ /* 0x000fe4000784c0ff */
[----:B0-----:R-:W-:Y:S02]  /*6f60*/  FMNMX.FTZ R8, R8, R21, !PT ;  /* 0x0000001508087209 */ /* 0x001fe40007810000 */
        /* <DEDUP_REMOVED lines=19> */
[----:B------:R-:W-:-:S04]  /*70a0*/  FSETP.NEU.FTZ.AND P2, PT, R8, -INF , PT ;  /* 0xff8000000800780b */ /* 0x000fc80003f5d000 */
[----:B------:R-:W-:-:S05]  /*70b0*/  FSEL R21, R8, RZ, P2 ;  /* 0x000000ff08157208 */ /* 0x000fca0001000000 */
[----:B------:R-:W-:Y:S01]  /*70c0*/  FADD.FTZ R21, -R21, R4 ;  /* 0x0000000415157221 */ /* 0x000fe20000010100 */
[----:B------:R-:W-:-:S05]  /*70d0*/  FMUL.FTZ R4, R8, UR4 ;  /* 0x0000000408047c20 */ /* 0x000fca0008410000 */
[----:B------:R-:W-:Y:S02]  /*70e0*/  FSEL R4, R4, RZ, P2 ;  /* 0x000000ff04047208 */ /* 0x000fe40001000000 */
[----:B------:R-:W-:Y:S02]  /*70f0*/  ISETP.GT.AND P2, PT, R197, 0x49, !P6 ;  /* 0x00000049c500780c */ /* 0x000fe40007744270 */
[----:B------:R-:W-:Y:S01]  /*7100*/  LOP3.LUT P6, RZ, R18, 0x1, RZ, 0xc0, !PT ;  /* 0x0000000112ff7812 */ /* 0x000fe200078cc0ff */
        /* <DEDUP_REMOVED lines=28> */
[----:B------:R-:W-:Y:S01]  /*72d0*/  LOP3.LUT P2, RZ, R18, 0x80000, RZ, 0xc0, !PT ;  /* 0x0008000012ff7812 */ /* 0x000fe2000784c0ff */
[----:B------:R-:W0:Y:S03]  /*72e0*/  MUFU.EX2 R4, R4 ;  /* 0x0000000400047308 */ /* 0x000e260000000800 */
[----:B------:R-:W-:-:S04]  /*72f0*/  ISETP.GT.AND P2, PT, R197, RZ, !P2 ;  /* 0x000000ffc500720c */ /* 0x000fc80005744270 */
[----:B------:R-:W-:Y:S01]  /*7300*/  ISETP.LT.OR P2, PT, R198, 0x1, P2 ;  /* 0x00000001c600780c */ /* 0x000fe20001741670 */
[----:B------:R-:W1:Y:S03]  /*7310*/  MUFU.EX2 R10, R10 ;  /* 0x0000000a000a7308 */ /* 0x000e660000000800 */
[----:B------:R-:W-:Y:S02]  /*7320*/  FSEL R11, R11, -INF , !P2 ;  /* 0xff8000000b0b7808 */ /* 0x000fe40005000000 */
[----:B------:R-:W-:-:S03]  /*7330*/  ISETP.GT.AND P2, PT, R197, 0x59, !P6 ;  /* 0x00000059c500780c */ /* 0x000fc60007744270 */
[----:B------:R-:W2:Y:S01]  /*7340*/  MUFU.EX2 R13, R13 ;  /* 0x0000000d000d7308 */ /* 0x000ea20000000800 */
[----:B0-----:R-:W-:Y:S01]  /*7350*/  FFMA.FTZ R2, R4, R2, R20 ;  /* 0x0000000204027223 */ /* 0x001fe20000010014 */
[----:B------:R-:W-:Y:S01]  /*7360*/  ISETP.LT.OR P2, PT, R198, 0x5a, P2 ;  /* 0x0000005ac600780c */ /* 0x000fe20001741670 */
[-C--:B------:R-:W-:Y:S01]  /*7370*/  FMUL.FTZ R24, R24, R4.reuse ;  /* 0x0000000418187220 */ /* 0x080fe20000410000 */
[-C--:B------:R-:W-:Y:S01]  /*7380*/  FMUL.FTZ R25, R25, R4.reuse ;  /* 0x0000000419197220 */ /* 0x080fe20000410000 */
[-C--:B------:R-:W-:Y:S01]  /*7390*/  FMUL.FTZ R28, R28, R4.reuse ;  /* 0x000000041c1c7220 */ /* 0x080fe20000410000 */
[----:B------:R-:W-:Y:S01]  /*73a0*/  FSEL R191, R191, -INF , !P2 ;  /* 0xff800000bfbf7808 */ /* 0x000fe20005000000 */
[----:B------:R-:W-:Y:S01]  /*73b0*/  FMUL.FTZ R29, R29, R4 ;  /* 0x000000041d1d7220 */ /* 0x000fe20000410000 */
[----:B------:R-:W0:Y:S01]  /*73c0*/  MUFU.EX2 R14, R14 ;  /* 0x0000000e000e7308 */ /* 0x000e220000000800 */
[C---:B-1----:R-:W-:Y:S01]  /*73d0*/  FADD.FTZ R2, R10.reuse, R2 ;  /* 0x000000020a027221 */ /* 0x042fe20000010000 */
[----:B------:R-:W-:Y:S01]  /*73e0*/  F2FP.BF16.F32.PACK_AB R152, R10, R20 ;  /* 0x000000140a98723e */ /* 0x000fe200000010ff */
[-C--:B------:R-:W-:Y:S01]  /*73f0*/  FMUL.FTZ R32, R32, R4.reuse ;  /* 0x0000000420207220 */ /* 0x080fe20000410000 */
[----:B------:R-:W-:Y:S01]  /*7400*/  FMNMX.FTZ R10, R11, R5, !PT ;  /* 0x000000050b0a7209 */ /* 0x000fe20007810000 */
[-C--:B------:R-:W-:Y:S01]  /*7410*/  FMUL.FTZ R33, R33, R4.reuse ;  /* 0x0000000421217220 */ /* 0x080fe20000410000 */
[-C--:B------:R-:W-:Y:S01]  /*7420*/  FMUL.FTZ R36, R36, R4.reuse ;  /* 0x0000000424247220 */ /* 0x080fe20000410000 */
[----:B------:R-:W-:Y:S01]  /*7430*/  FMUL.FTZ R37, R37, R4 ;  /* 0x0000000425257220 */ /* 0x000fe20000410000 */
[----:B------:R-:W-:Y:S01]  /*7440*/  FMNMX.FTZ R10, R12, R10, !PT ;  /* 0x0000000a0c0a7209 */ /* 0x000fe20007810000 */
[----:B--2---:R-:W-:Y:S01]  /*7450*/  FADD.FTZ R2, R13, R2 ;  /* 0x000000020d027221 */ /* 0x004fe20000010000 */
[----:B------:R-:W1:Y:S01]  /*7460*/  MUFU.EX2 R153, R153 ;  /* 0x0000009900997308 */ /* 0x000e620000000800 */
[----:B------:R-:W-:Y:S01]  /*7470*/  FMUL.FTZ R40, R40, R4 ;  /* 0x0000000428287220 */ /* 0x000fe20000410000 */
[----:B------:R-:W-:Y:S01]  /*7480*/  FMNMX.FTZ R10, R15, R10, !PT ;  /* 0x0000000a0f0a7209 */ /* 0x000fe20007810000 */
[-C--:B------:R-:W-:Y:S01]  /*7490*/  FMUL.FTZ R41, R41, R4.reuse ;  /* 0x0000000429297220 */ /* 0x080fe20000410000 */
[-C--:B------:R-:W-:Y:S01]  /*74a0*/  FMUL.FTZ R44, R44, R4.reuse ;  /* 0x000000042c2c7220 */ /* 0x080fe20000410000 */
[----:B------:R-:W-:Y:S01]  /*74b0*/  FMUL.FTZ R45, R45, R4 ;  /* 0x000000042d2d7220 */ /* 0x000fe20000410000 */
[----:B------:R-:W-:Y:S01]  /*74c0*/  FMNMX.FTZ R10, R9, R10, !PT ;  /* 0x0000000a090a7209 */ /* 0x000fe20007810000 */
[----:B0-----:R-:W-:Y:S01]  /*74d0*/  FADD.FTZ R2, R14, R2 ;  /* 0x000000020e027221 */ /* 0x001fe20000010000 */
[----:B------:R-:W-:Y:S01]  /*74e0*/  MUFU.EX2 R157, R157 ;  /* 0x0000009d009d7308 */ /* 0x000fe20000000800 */
[----:B------:R-:W-:Y:S01]  /*74f0*/  FMUL.FTZ R48, R48, R4 ;  /* 0x0000000430307220 */ /* 0x000fe20000410000 */
[----:B------:R-:W-:Y:S01]  /*7500*/  FMNMX.FTZ R10, R155, R10, !PT ;  /* 0x0000000a9b0a7209 */ /* 0x000fe20007810000 */
[-C--:B------:R-:W-:Y:S01]  /*7510*/  FMUL.FTZ R49, R49, R4.reuse ;  /* 0x0000000431317220 */ /* 0x080fe20000410000 */
[-C--:B------:R-:W-:Y:S01]  /*7520*/  FMUL.FTZ R52, R52, R4.reuse ;  /* 0x0000000434347220 */ /* 0x080fe20000410000 */
[----:B------:R-:W-:Y:S01]  /*7530*/  FMUL.FTZ R53, R53, R4 ;  /* 0x0000000435357220 */ /* 0x000fe20000410000 */
[----:B------:R-:W-:Y:S01]  /*7540*/  FMNMX.FTZ R10, R156, R10, !PT ;  /* 0x0000000a9c0a7209 */ /* 0x000fe20007810000 */
[----:B------:R-:W-:Y:S01]  /*7550*/  FMUL.FTZ R56, R56, R4 ;  /* 0x0000000438387220 */ /* 0x000fe20000410000 */
[----:B------:R-:W-:Y:S01]  /*7560*/  MUFU.EX2 R158, R158 ;  /* 0x0000009e009e7308 */ /* 0x000fe20000000800 */
[----:B-1----:R-:W-:Y:S01]  /*7570*/  FADD.FTZ R2, R153, R2 ;  /* 0x0000000299027221 */ /* 0x002fe20000010000 */
[----:B------:R-:W-:Y:S01]  /*7580*/  FMNMX.FTZ R10, R159, R10, !PT ;  /* 0x0000000a9f0a7209 */ /* 0x000fe20007810000 */
[-C--:B------:R-:W-:Y:S01]  /*7590*/  FMUL.FTZ R57, R57, R4.reuse ;  /* 0x0000000439397220 */ /* 0x080fe20000410000 */
[-C--:B------:R-:W-:Y:S01]  /*75a0*/  FMUL.FTZ R60, R60, R4.reuse ;  /* 0x000000043c3c7220 */ /* 0x080fe20000410000 */
[----:B------:R-:W-:Y:S01]  /*75b0*/  FMUL.FTZ R61, R61, R4 ;  /* 0x000000043d3d7220 */ /* 0x000fe20000410000 */
[----:B------:R-:W-:Y:S01]  /*75c0*/  FMNMX.FTZ R10, R160, R10, !PT ;  /* 0x0000000aa00a7209 */ /* 0x000fe20007810000 */
[-C--:B------:R-:W-:Y:S01]  /*75d0*/  FMUL.FTZ R64, R64, R4.reuse ;  /* 0x0000000440407220 */ /* 0x080fe20000410000 */
[----:B------:R-:W-:Y:S01]  /*75e0*/  MUFU.EX2 R163, R163 ;  /* 0x000000a300a37308 */ /* 0x000fe20000000800 */
[----:B------:R-:W-:Y:S01]  /*75f0*/  FMUL.FTZ R65, R65, R4 ;  /* 0x0000000441417220 */ /* 0x000fe20000410000 */
        /* <DEDUP_REMOVED lines=63> */
[-C--:B------:R-:W-:Y:S01]  /*79f0*/  FMUL.FTZ R145, R145, R4.reuse ;  /* 0x0000000491917220 */ /* 0x080fe20000410000 */
[-C--:B------:R-:W-:Y:S01]  /*7a00*/  FMUL.FTZ R148, R148, R4.reuse ;  /* 0x0000000494947220 */ /* 0x080fe20000410000 */
[----:B------:R-:W0:Y:S01]  /*7a10*/  SHFL.BFLY PT, R20, R10, 0x2, 0x1f ;  /* 0x0c401f000a147f89 */ /* 0x000e2200000e0000 */
[----:B------:R-:W-:-:S04]  /*7a20*/  FMUL.FTZ R149, R149, R4 ;  /* 0x0000000495957220 */ /* 0x000fc80000410000 */
[----:B------:R-:W-:Y:S08]  /*7a30*/  MUFU.EX2 R181, R181 ;  /* 0x000000b500b57308 */ /* 0x000ff00000000800 */
[----:B------:R-:W-:Y:S08]  /*7a40*/  MUFU.EX2 R184, R184 ;  /* 0x000000b800b87308 */ /* 0x000ff00000000800 */
[----:B------:R-:W-:Y:S01]  /*7a50*/  MUFU.EX2 R186, R186 ;  /* 0x000000ba00ba7308 */ /* 0x000fe20000000800 */
[----:B0-----:R-:W-:-:S05]  /*7a60*/  FMNMX.FTZ R10, R10, R20, !PT ;  /* 0x000000140a0a7209 */ /* 0x001fca0007810000 */
[----:B------:R-:W0:Y:S02]  /*7a70*/  SHFL.BFLY PT, R21, R10, 0x1, 0x1f ;  /* 0x0c201f000a157f89 */ /* 0x000e2400000e0000 */
[----:B------:R1:W2:Y:S08]  /*7a80*/  MUFU.EX2 R20, R154 ;  /* 0x0000009a00147308 */ /* 0x0002b00000000800 */
[----:B------:R-:W-:Y:S01]  /*7a90*/  MUFU.EX2 R188, R188 ;  /* 0x000000bc00bc7308 */ /* 0x000fe20000000800 */
[----:B-1----:R-:W-:-:S07]  /*7aa0*/  F2FP.BF16.F32.PACK_AB R154, R14, R13 ;  /* 0x0000000d0e9a723e */ /* 0x002fce00000010ff */
[----:B------:R-:W-:Y:S01]  /*7ab0*/  MUFU.EX2 R190, R190 ;  /* 0x000000be00be7308 */ /* 0x000fe20000000800 */
[----:B--2---:R-:W-:-:S04]  /*7ac0*/  FADD.FTZ R2, R20, R2 ;  /* 0x0000000214027221 */ /* 0x004fc80000010000 */
[----:B------:R-:W-:Y:S01]  /*7ad0*/  FADD.FTZ R2, R157, R2 ;  /* 0x000000029d027221 */ /* 0x000fe20000010000 */
[----:B0-----:R-:W-:Y:S02]  /*7ae0*/  FMNMX.FTZ R10, R10, R21, !PT ;  /* 0x000000150a0a7209 */ /* 0x001fe40007810000 */
[----:B------:R-:W-:Y:S01]  /*7af0*/  MUFU.EX2 R193, R193 ;  /* 0x000000c100c17308 */ /* 0x000fe20000000800 */
[C---:B------:R-:W-:Y:S01]  /*7b00*/  FADD.FTZ R2, R158.reuse, R2 ;  /* 0x000000029e027221 */ /* 0x040fe20000010000 */
[----:B------:R-:W-:Y:S02]  /*7b10*/  F2FP.BF16.F32.PACK_AB R158, R158, R157 ;  /* 0x0000009d9e9e723e */ /* 0x000fe400000010ff */
[C---:B------:R-:W-:Y:S01]  /*7b20*/  FSETP.NEU.FTZ.AND P2, PT, R10.reuse, -INF , PT ;  /* 0xff8000000a00780b */ /* 0x040fe20003f5d000 */
[C---:B------:R-:W-:Y:S01]  /*7b30*/  FMUL.FTZ R21, R10.reuse, UR4 ;  /* 0x000000040a157c20 */ /* 0x040fe20008410000 */
[----:B------:R-:W-:Y:S02]  /*7b40*/  FADD.FTZ R2, R163, R2 ;  /* 0x00000002a3027221 */ /* 0x000fe40000010000 */
[----:B------:R-:W-:-:S02]  /*7b50*/  FSEL R14, R10, RZ, P2 ;  /* 0x000000ff0a0e7208 */ /* 0x000fc40001000000 */
[----:B------:R-:W-:Y:S01]  /*7b60*/  FSEL R21, R21, RZ, P2 ;  /* 0x000000ff15157208 */ /* 0x000fe20001000000 */
[----:B------:R-:W-:Y:S02]  /*7b70*/  FADD.FTZ R2, R164, R2 ;  /* 0x00000002a4027221 */ /* 0x000fe40000010000 */
[----:B------:R-:W-:Y:S02]  /*7b80*/  FADD.FTZ R5, -R14, R5 ;  /* 0x000000050e057221 */ /* 0x000fe40000010100 */
[--C-:B------:R-:W-:Y:S01]  /*7b90*/  FFMA.FTZ R197, R11, UR4, -R21.reuse ;  /* 0x000000040bc57c23 */ /* 0x100fe20008010815 */
[--C-:B------:R-:W-:Y:S01]  /*7ba0*/  FFMA.FTZ R12, R12, UR4, -R21.reuse ;  /* 0x000000040c0c7c23 */ /* 0x100fe20008010815 */
[----:B------:R-:W-:Y:S01]  /*7bb0*/  FMUL.FTZ R5, R5, UR4 ;  /* 0x0000000405057c20 */ /* 0x000fe20008410000 */
        /* <DEDUP_REMOVED lines=17> */
[----:B------:R-:W-:Y:S01]  /*7cd0*/  FADD.FTZ R2, R167, R2 ;  /* 0x00000002a7027221 */ /* 0x000fe20000010000 */
[----:B------:R-:W-:Y:S01]  /*7ce0*/  F2FP.BF16.F32.PACK_AB R162, R168, R167 ;  /* 0x000000a7a8a2723e */ /* 0x000fe200000010ff */
[----:B------:R-:W1:Y:S01]  /*7cf0*/  MUFU.EX2 R12, R12 ;  /* 0x0000000c000c7308 */ /* 0x000e620000000800 */
[--C-:B------:R-:W-:Y:S01]  /*7d00*/  FFMA.FTZ R178, R178, UR4, -R21.reuse ;  /* 0x00000004b2b27c23 */ /* 0x100fe20008010815 */
[----:B------:R-:W-:Y:S01]  /*7d10*/  FADD.FTZ R2, R168, R2 ;  /* 0x00000002a8027221 */ /* 0x000fe20000010000 */
[--C-:B------:R-:W-:Y:S01]  /*7d20*/  FFMA.FTZ R179, R179, UR4, -R21.reuse ;  /* 0x00000004b3b37c23 */ /* 0x100fe20008010815 */
[--C-:B------:R-:W-:Y:S01]  /*7d30*/  FFMA.FTZ R182, R182, UR4, -R21.reuse ;  /* 0x00000004b6b67c23 */ /* 0x100fe20008010815 */
[----:B------:R-:W-:Y:S01]  /*7d40*/  FFMA.FTZ R183, R183, UR4, -R21 ;  /* 0x00000004b7b77c23 */ /* 0x000fe20008010815 */
[----:B------:R-:W-:Y:S01]  /*7d50*/  FADD.FTZ R2, R171, R2 ;  /* 0x00000002ab027221 */ /* 0x000fe20000010000 */
[C---:B------:R-:W-:Y:S01]  /*7d60*/  F2FP.BF16.F32.PACK_AB R164, R172.reuse, R171 ;  /* 0x000000abaca4723e */ /* 0x040fe200000010ff */
[----:B------:R-:W2:Y:S01]  /*7d70*/  MUFU.EX2 R196, R196 ;  /* 0x000000c400c47308 */ /* 0x000ea20000000800 */
[----:B0-----:R-:W-:Y:S01]  /*7d80*/  FFMA.FTZ R0, R5, R0, R197 ;  /* 0x0000000005007223 */ /* 0x001fe200000100c5 */
[----:B------:R-:W-:Y:S01]  /*7d90*/  FADD.FTZ R2, R172, R2 ;  /* 0x00000002ac027221 */ /* 0x000fe20000010000 */
[--C-:B------:R-:W-:Y:S01]  /*7da0*/  FFMA.FTZ R185, R185, UR4, -R21.reuse ;  /* 0x00000004b9b97c23 */ /* 0x100fe20008010815 */
[--C-:B------:R-:W-:Y:S01]  /*7db0*/  FFMA.FTZ R187, R187, UR4, -R21.reuse ;  /* 0x00000004bbbb7c23 */ /* 0x100fe20008010815 */
[--C-:B------:R-:W-:Y:S01]  /*7dc0*/  FFMA.FTZ R189, R189, UR4, -R21.reuse ;  /* 0x00000004bdbd7c23 */ /* 0x100fe20008010815 */
[----:B------:R-:W-:Y:S01]  /*7dd0*/  FADD.FTZ R2, R175, R2 ;  /* 0x00000002af027221 */ /* 0x000fe20000010000 */
[----:B------:R-:W-:Y:S01]  /*7de0*/  FFMA.FTZ R21, R191, UR4, -R21 ;  /* 0x00000004bf157c23 */ /* 0x000fe20008010815 */
[----:B------:R-:W0:Y:S01]  /*7df0*/  MUFU.EX2 R15, R15 ;  /* 0x0000000f000f7308 */ /* 0x000e220000000800 */
[----:B-1----:R-:W-:Y:S01]  /*7e00*/  FADD.FTZ R0, R12, R0 ;  /* 0x000000000c007221 */ /* 0x002fe20000010000 */
[C---:B------:R-:W-:Y:S01]  /*7e10*/  FADD.FTZ R2, R177.reuse, R2 ;  /* 0x00000002b1027221 */ /* 0x040fe20000010000 */
[----:B------:R-:W-:Y:S01]  /*7e20*/  F2FP.BF16.F32.PACK_AB R166, R177, R175 ;  /* 0x000000afb1a6723e */ /* 0x000fe200000010ff */
[----:B------:R-:W-:Y:S01]  /*7e30*/  FMUL.FTZ R26, R26, R5 ;  /* 0x000000051a1a7220 */ /* 0x000fe20000410000 */
[----:B------:R-:W-:Y:S01]  /*7e40*/  F2FP.BF16.F32.PACK_AB R156, R20, R153 ;  /* 0x00000099149c723e */ /* 0x000fe200000010ff */
[----:B------:R-:W-:Y:S01]  /*7e50*/  FADD.FTZ R2, R180, R2 ;  /* 0x00000002b4027221 */ /* 0x000fe20000010000 */
[C---:B------:R-:W-:Y:S01]  /*7e60*/  F2FP.BF16.F32.PACK_AB R168, R181.reuse, R180 ;  /* 0x000000b4b5a8723e */ /* 0x040fe200000010ff */
[----:B------:R-:W1:Y:S01]  /*7e70*/  MUFU.EX2 R157, R195 ;  /* 0x000000c3009d7308 */ /* 0x000e620000000800 */
[----:B--2---:R-:W-:Y:S01]  /*7e80*/  FADD.FTZ R0, R196, R0 ;  /* 0x00000000c4007221 */ /* 0x004fe20000010000 */
[----:B------:R-:W-:Y:S01]  /*7e90*/  FADD.FTZ R2, R181, R2 ;  /* 0x00000002b5027221 */ /* 0x000fe20000010000 */
[----:B------:R-:W-:Y:S01]  /*7ea0*/  F2FP.BF16.F32.PACK_AB R170, R186, R184 ;  /* 0x000000b8baaa723e */ /* 0x000fe200000010ff */
[----:B------:R-:W-:Y:S01]  /*7eb0*/  FMUL.FTZ R27, R27, R5 ;  /* 0x000000051b1b7220 */ /* 0x000fe20000410000 */
[----:B------:R-:W-:Y:S01]  /*7ec0*/  F2FP.BF16.F32.PACK_AB R172, R190, R188 ;  /* 0x000000bcbeac723e */ /* 0x000fe200000010ff */
[----:B------:R-:W-:Y:S01]  /*7ed0*/  FADD.FTZ R2, R184, R2 ;  /* 0x00000002b8027221 */ /* 0x000fe20000010000 */
[----:B------:R-:W-:Y:S01]  /*7ee0*/  F2FP.BF16.F32.PACK_AB R153, R12, R197 ;  /* 0x000000c50c99723e */ /* 0x000fe200000010ff */
[----:B------:R2:W3:Y:S01]  /*7ef0*/  MUFU.EX2 R13, R155 ;  /* 0x0000009b000d7308 */ /* 0x0004e20000000800 */
[----:B0-----:R-:W-:Y:S01]  /*7f00*/  FADD.FTZ R0, R15, R0 ;  /* 0x000000000f007221 */ /* 0x001fe20000010000 */
[----:B------:R-:W-:Y:S01]  /*7f10*/  FADD.FTZ R2, R186, R2 ;  /* 0x00000002ba027221 */ /* 0x000fe20000010000 */
[-C--:B------:R-:W-:Y:S01]  /*7f20*/  FMUL.FTZ R30, R30, R5.reuse ;  /* 0x000000051e1e7220 */ /* 0x080fe20000410000 */
[-C--:B------:R-:W-:Y:S01]  /*7f30*/  FMUL.FTZ R31, R31, R5.reuse ;  /* 0x000000051f1f7220 */ /* 0x080fe20000410000 */
[-C--:B------:R-:W-:Y:S01]  /*7f40*/  FMUL.FTZ R34, R34, R5.reuse ;  /* 0x0000000522227220 */ /* 0x080fe20000410000 */
[----:B------:R-:W-:Y:S01]  /*7f50*/  FADD.FTZ R2, R188, R2 ;  /* 0x00000002bc027221 */ /* 0x000fe20000010000 */
[-C--:B------:R-:W-:Y:S01]  /*7f60*/  FMUL.FTZ R35, R35, R5.reuse ;  /* 0x0000000523237220 */ /* 0x080fe20000410000 */
[----:B------:R-:W0:Y:S01]  /*7f70*/  MUFU.EX2 R192, R192 ;  /* 0x000000c000c07308 */ /* 0x000e220000000800 */
[----:B-1----:R-:W-:Y:S01]  /*7f80*/  FADD.FTZ R0, R157, R0 ;  /* 0x000000009d007221 */ /* 0x002fe20000010000 */
[----:B------:R-:W-:Y:S01]  /*7f90*/  FADD.FTZ R2, R190, R2 ;  /* 0x00000002be027221 */ /* 0x000fe20000010000 */
[----:B--2---:R-:W-:Y:S01]  /*7fa0*/  F2FP.BF16.F32.PACK_AB R155, R15, R196 ;  /* 0x000000c40f9b723e */ /* 0x004fe200000010ff */
[-C--:B------:R-:W-:Y:S01]  /*7fb0*/  FMUL.FTZ R38, R38, R5.reuse ;  /* 0x0000000526267220 */ /* 0x080fe20000410000 */
[-C--:B------:R-:W-:Y:S01]  /*7fc0*/  FMUL.FTZ R39, R39, R5.reuse ;  /* 0x0000000527277220 */ /* 0x080fe20000410000 */
[----:B------:R-:W-:Y:S01]  /*7fd0*/  FADD.FTZ R2, R193, R2 ;  /* 0x00000002c1027221 */ /* 0x000fe20000010000 */
        /* <DEDUP_REMOVED lines=105> */
[----:B------:R-:W-:Y:S06]  /*8670*/  @!P0 BRA `(.L_x_11410) ;  /* 0x0000000000048947 */ /* 0x000fec0003800000 */
[----:B------:R-:W-:Y:S01]  /*8680*/  BPT.TRAP 0x1 ;  /* 0x000000040000795c */ /* 0x000fe20000300000 */
.L_x_11410:
[----:B------:R0:W1:Y:S01]  /*8690*/  SYNCS.PHASECHK.TRANS64.TRYWAIT P2, [UR23+0x22850], R7 ;  /* 0x02285007ff0075a7 */ /* 0x0000620008040157 */
[----:B------:R-:W-:Y:S05]  /*86a0*/  @!P0 BRA `(.L_x_11411) ;  /* 0x0000000000048947 */ /* 0x000fea0003800000 */
[----:B------:R-:W-:Y:S01]  /*86b0*/  BPT.TRAP 0x1 ;  /* 0x000000040000795c */ /* 0x000fe20000300000 */
.L_x_11411:
[----:B-1----:R-:W-:Y:S05]  /*86c0*/  @P2 BRA `(.L_x_11412) ;  /* 0x0000000000082947 */ /* 0x002fea0003800000 */
[----:B------:R-:W1:Y:S02]  /*86d0*/  SYNCS.PHASECHK.TRANS64.TRYWAIT P2, [UR23+0x22850], R7 ;  /* 0x02285007ff0075a7 */ /* 0x000e640008040157 */
[----:B-1----:R-:W-:Y:S05]  /*86e0*/  @!P2 BRA `(.L_x_11413) ;  /* 0x0000012000aca947 */ /* 0x002fea0003800000 */
.L_x_11412:
[----:B------:R-:W2:Y:S01]  /*86f0*/  S2R R4, SR_TID.X ;  /* 0x0000000000047919 */ /* 0x000ea20000002100 */
[----:B------:R-:W-:Y:S01]  /*8700*/  UIMAD UR5, UR39, 0xc00, UR25 ;  /* 0x00000c00270578a4 */ /* 0x000fe2000f8e0219 */
[C---:B------:R-:W-:Y:S01]  /*8710*/  ISETP.GT.AND P2, PT, R3.reuse, UR15, PT ;  /* 0x0000000f03007c0c */ /* 0x040fe2000bf44270 */
[----:B------:R-:W-:Y:S01]  /*8720*/  UMOV UR7, 0x40000040 ;  /* 0x4000004000077882 */ /* 0x000fe20000000000 */
[----:B-1----:R-:W-:Y:S02]  /*8730*/  @!P1 VIADD R176, R176, 0x22860 ;  /* 0x00022860b0b09836 */ /* 0x002fe40000000000 */
[----:B------:R-:W-:Y:S02]  /*8740*/  VIADD R3, R3, 0xffffffff ;  /* 0xffffffff03037836 */ /* 0x000fe40000000000 */
[----:B------:R-:W-:Y:S01]  /*8750*/  UMOV UR6, UR5 ;  /* 0x0000000500067c82 */ /* 0x000fe20008000000 */
[----:B------:R-:W-:Y:S01]  /*8760*/  @!P1 PRMT R176, RZ, 0x654, R176 ;  /* 0x00000654ffb09816 */ /* 0x000fe200000000b0 */
[----:B------:R-:W-:Y:S01]  /*8770*/  IMAD.MOV.U32 R5, RZ, RZ, R10 ;  /* 0x000000ffff057224 */ /* 0x000fe200078e000a */
[----:B--2---:R-:W-:-:S05]  /*8780*/  SHF.R.U32.HI R4, RZ, 0x7, R4 ;  /* 0x00000007ff047819 */ /* 0x004fca0000011604 */
[----:B------:R-:W-:-:S05]  /*8790*/  VIADD R4, R4, 0x8 ;  /* 0x0000000804047836 */ /* 0x000fca0000000000 */
[----:B------:R1:W-:Y:S02]  /*87a0*/  BAR.SYNC.DEFER_BLOCKING R4, 0x100 ;  /* 0x000400040000751d */ /* 0x0003e40000010000 */
[----:B-1----:R-:W-:-:S04]  /*87b0*/  IMAD.MOV.U32 R4, RZ, RZ, R8 ;  /* 0x000000ffff047224 */ /* 0x002fc800078e0008 */
        /* <DEDUP_REMOVED lines=37> */
.L_x_11397:
[----:B------:R-:W-:Y:S01]  /*8a10*/  ULDC UR5, c[0x0][0x448] ;  /* 0x0001120000057ab9 */ /* 0x000fe20000000800 */
[----:B0-----:R-:W-:Y:S01]  /*8a20*/  IADD3 R7, R19, 0x1, -R17 ;  /* 0x0000000113077810 */ /* 0x001fe20007ffe811 */
[----:B------:R-:W-:Y:S01]  /*8a30*/  UISETP.NE.AND UP0, UPT, UR5, 0x1, UPT ;  /* 0x000000010500788c */ /* 0x000fe2000bf05270 */
[----:B------:R-:W-:Y:S02]  /*8a40*/  ULDC UR11, c[0x0][0x9e4] ;  /* 0x00027900000b7ab9 */ /* 0x000fe40000000800 */
[----:B------:R-:W-:Y:S01]  /*8a50*/  R2UR UR10, R7 ;  /* 0x00000000070a72ca */ /* 0x000fe200000e0000 */
[----:B------:R-:W-:Y:S02]  /*8a60*/  UISETP.GE.AND UP1, UPT, UR11, 0x1, UPT ;  /* 0x000000010b00788c */ /* 0x000fe4000bf26270 */
[----:B------:R-:W-:-:S04]  /*8a70*/  UIADD3 UR5, UR43, 0x7f, URZ ;  /* 0x0000007f2b057890 */ /* 0x000fc8000fffe03f */
[----:B------:R-:W-:Y:S01]  /*8a80*/  PLOP3.LUT P2, PT, PT, PT, UP1, 0x40, 0x0 ;  /* 0x000000000000781c */ /* 0x000fe20003f4e818 */
[----:B------:R-:W-:Y:S01]  /*8a90*/  @UP0 ULDC UR6, c[0x0][0x44c] ;  /* 0x0001130000060ab9 */ /* 0x000fe20000000800 */
[----:B------:R-:W-:Y:S01]  /*8aa0*/  @UP0 ULDC UR14, c[0x0][0x450] ;  /* 0x00011400000e0ab9 */ /* 0x000fe20000000800 */
[----:B------:R-:W-:-:S04]  /*8ab0*/  UIMAD.WIDE.U32 UR6, UR5, UR6, URZ ;  /* 0x00000006050672a5 */ /* 0x000fc8000f8e003f */
[----:B------:R-:W-:-:S04]  /*8ac0*/  @UP0 USHF.R.U32.HI UR5, URZ, UR14, UR7 ;  /* 0x0000000e3f050299 */ /* 0x000fc80008011607 */
[----:B------:R-:W-:-:S03]  /*8ad0*/  UIADD3 UR5, UR10, UR5, URZ ;  /* 0x000000050a057290 */ /* 0x000fc6000fffe03f */
[----:B------:R-:W-:Y:S02]  /*8ae0*/  ULDC UR10, c[0x0][0x9dc] ;  /* 0x00027700000a7ab9 */ /* 0x000fe40000000800 */
        /* <DEDUP_REMOVED lines=12> */
.L_x_11416:
[----:B------:R-:W-:-:S11]  /*8bb0*/  UISETP.NE.AND UP2, UPT, UR11, 0x1, UPT ;  /* 0x000000010b00788c */ /* 0x000fd6000bf45270 */
[----:B------:R-:W-:Y:S02]  /*8bc0*/  @UP2 ULDC.64 UR14, c[0x0][0x9e8] ;  /* 0x00027a00000e2ab9 */ /* 0x000fe40000000a00 */
[----:B------:R-:W-:-:S04]  /*8bd0*/  UIMAD.WIDE.U32 UR6, UR5, UR14, URZ ;  /* 0x0000000e050672a5 */ /* 0x000fc8000f8e003f */
[----:B------:R-:W-:-:S12]  /*8be0*/  @UP2 USHF.R.U32.HI UR5, URZ, UR15, UR7 ;  /* 0x0000000f3f052299 */ /* 0x000fd80008011607 */
.L_x_11417:
[----:B------:R-:W-:-:S04]  /*8bf0*/  UIMAD UR5, UR5, UR11, URZ ;  /* 0x0000000b050572a4 */ /* 0x000fc8000f8e023f */
[----:B------:R-:W-:-:S04]  /*8c00*/  UISETP.LT.AND UP2, UPT, UR10, UR5, UPT ;  /* 0x000000050a00728c */ /* 0x000fc8000bf41270 */
[----:B------:R-:W-:-:S12]  /*8c10*/  USEL UR10, UR10, UR5, !UP2 ;  /* 0x000000050a0a7287 */ /* 0x000fd8000d000000 */
.L_x_11415:
        /* <DEDUP_REMOVED lines=13> */
.L_x_11427:
[----:B------:R-:W-:Y:S01]  /*8cf0*/  UIADD3 UR39, UR39, 0x1, URZ ;  /* 0x0000000127277890 */ /* 0x000fe2000fffe03f */
[C---:B------:R-:W-:Y:S01]  /*8d00*/  ISETP.GT.AND P2, PT, R7.reuse, UR5, PT ;  /* 0x0000000507007c0c */ /* 0x040fe2000bf44270 */
[----:B------:R-:W-:Y:S02]  /*8d10*/  VIADD R7, R7, 0xffffffff ;  /* 0xffffffff07077836 */ /* 0x000fe40000000000 */
[----:B------:R-:W-:-:S04]  /*8d20*/  UISETP.NE.AND UP2, UPT, UR39, 0x2, UPT ;  /* 0x000000022700788c */ /* 0x000fc8000bf45270 */
[----:B------:R-:W-:Y:S02]  /*8d30*/  USEL UR6, URZ, 0x1, UP2 ;  /* 0x000000013f067887 */ /* 0x000fe40009000000 */
[----:B------:R-:W-:Y:S02]  /*8d40*/  USEL UR39, UR39, URZ, UP2 ;  /* 0x0000003f27277287 */ /* 0x000fe40009000000 */
[----:B------:R-:W-:Y:S01]  /*8d50*/  ULOP3.LUT UR38, UR38, UR6, URZ, 0x3c, !UPT ;  /* 0x0000000626267292 */ /* 0x000fe2000f8e3c3f */
[----:B0-----:R-:W-:Y:S11]  /*8d60*/  @!P0 BRA `(.L_x_11419) ;  /* 0x0000000000048947 */ /* 0x001ff60003800000 */
[----:B------:R-:W-:Y:S01]  /*8d70*/  BPT.TRAP 0x1 ;  /* 0x000000040000795c */ /* 0x000fe20000300000 */
.L_x_11419:
[----:B------:R-:W0:Y:S01]  /*8d80*/  S2UR UR7, SR_CgaCtaId ;  /* 0x00000000000779c3 */ /* 0x000e220000008800 */
[----:B------:R-:W-:Y:S01]  /*8d90*/  UMOV UR6, 0x400 ;  /* 0x0000040000067882 */ /* 0x000fe20000000000 */
[----:B------:R-:W-:-:S05]  /*8da0*/  IMAD.U32 R3, RZ, RZ, UR38 ;  /* 0x00000026ff037e24 */ /* 0x000fca000f8e00ff */
[----:B------:R-:W-:Y:S01]  /*8db0*/  SHF.L.U32 R3, R3, 0x1f, RZ ;  /* 0x0000001f03037819 */ /* 0x000fe200000006ff */
[----:B0-----:R-:W-:-:S04]  /*8dc0*/  ULEA UR6, UR7, UR6, 0x18 ;  /* 0x0000000607067291 */ /* 0x001fc8000f8ec03f */
[----:B------:R-:W-:-:S09]  /*8dd0*/  ULEA UR6, UR39, UR6, 0x3 ;  /* 0x0000000627067291 */ /* 0x000fd2000f8e183f */
[----:B------:R0:W2:Y:S01]  /*8de0*/  SYNCS.PHASECHK.TRANS64.TRYWAIT P3, [UR6+0x22830], R3 ;  /* 0x02283003ff0075a7 */ /* 0x0000a20008060146 */
[----:B------:R-:W-:Y:S05]  /*8df0*/  @!P0 BRA `(.L_x_11420) ;  /* 0x0000000000048947 */ /* 0x000fea0003800000 */
[----:B------:R-:W-:Y:S01]  /*8e00*/  BPT.TRAP 0x1 ;  /* 0x000000040000795c */ /* 0x000fe20000300000 */
.L_x_11420:
[----:B--2---:R-:W-:Y:S05]  /*8e10*/  @P3 BRA `(.L_x_11421) ;  /* 0x0000000000083947 */ /* 0x004fea0003800000 */
[----:B------:R-:W2:Y:S02]  /*8e20*/  SYNCS.PHASECHK.TRANS64.TRYWAIT P3, [UR6+0x22830], R3 ;  /* 0x02283003ff0075a7 */ /* 0x000ea40008060146 */
[----:B--2---:R-:W-:Y:S05]  /*8e30*/  @!P3 BRA `(.L_x_11422) ;  /* 0x0000011800ecb947 */ /* 0x004fea0003800000 */
.L_x_11421:
[----:B------:R-:W-:Y:S01]  /*8e40*/  UIMAD UR14, UR39, 0x300, UR24 ;  /* 0x00000300270e78a4 */ /* 0x000fe2000f8e0218 */
[----:B-1----:R-:W-:Y:S01]  /*8e50*/  WARPGROUP.ARRIVE ;  /* 0x00000000000079c5 */ /* 0x002fe20000000000 */
[----:B------:R-:W-:Y:S01]  /*8e60*/  UMOV UR15, 0x40000040 ;  /* 0x40000040000f7882 */ /* 0x000fe20000000000 */
[----:B------:R-:W-:Y:S01]  /*8e70*/  UMOV UR19, 0x40000040 ;  /* 0x4000004000137882 */ /* 0x000fe20000000000 */
[----:B------:R-:W-:-:S03]  /*8e80*/  UIADD3 UR18, UR14, 0x2, URZ ;  /* 0x000000020e127890 */ /* 0x000fc6000fffe03f */
[----:B------:R-:W1:Y:S01]  /*8e90*/  S2R R234, SR_TID.X ;  /* 0x0000000000ea7919 */ /* 0x000e620000002100 */
[----:B------:R-:W-:Y:S01]  /*8ea0*/  UIADD3 UR22, UR14, 0x4, URZ ;  /* 0x000000040e167890 */ /* 0x000fe2000fffe03f */
[----:B------:R-:W-:Y:S01]  /*8eb0*/  UMOV UR23, 0x40000040 ;  /* 0x4000004000177882 */ /* 0x000fe20000000000 */
[----:B------:R-:W-:Y:S01]  /*8ec0*/  HGMMA.64x96x16.F32.BF16 R152, gdesc[UR12], RZ, !UPT, gsb0 ;  /* 0x016000000c9879f0 */ /* 0x000fe2000c0018ff */
[----:B------:R-:W-:Y:S01]  /*8ed0*/  UIADD3 UR10, UR14, 0x6, URZ ;  /* 0x000000060e0a7890 */ /* 0x000fe2000fffe03f */
[----:B------:R-:W-:Y:S01]  /*8ee0*/  UMOV UR11, 0x40000040 ;  /* 0x40000040000b7882 */ /* 0x000fe20000000000 */
[----:B-1----:R-:W-:Y:S01]  /*8ef0*/  SHF.R.U32.HI R234, RZ, 0x7, R234 ;  /* 0x00000007ffea7819 */ /* 0x002fe200000116ea */
        /* <DEDUP_REMOVED lines=49> */
[----:B---3--:R-:W-:Y:S01]  /*9210*/  FMNMX.FTZ R4, R10, R4, !PT ;  /* 0x000000040a047209 */ /* 0x008fe20007810000 */
[----:B------:R-:W-:Y:S01]  /*9220*/  FMUL.FTZ R184, R194, UR27 ;  /* 0x0000001bc2b87c20 */ /* 0x000fe20008410000 */
[----:B------:R-:W-:-:S05]  /*9230*/  FMUL.FTZ R185, R195, UR27 ;  /* 0x0000001bc3b97c20 */ /* 0x000fca0008410000 */
        /* <DEDUP_REMOVED lines=38> */
[----:B------:R-:W-:Y:S01]  /*94a0*/  MUFU.TANH R176, R176 ;  /* 0x000000b000b07308 */ /* 0x000fe20000002400 */
[----:B-1----:R-:W-:-:S07]  /*94b0*/  FMNMX.FTZ R4, R177, R4, !PT ;  /* 0x00000004b1047209 */ /* 0x002fce0007810000 */
        /* <DEDUP_REMOVED lines=168> */
[----:B------:R-:W-:Y:S01]  /*9f40*/  MUFU.EX2 R13, R13 ;  /* 0x0000000d000d7308 */ /* 0x000fe20000000800 */
[----:B--2---:R-:W-:-:S05]  /*9f50*/  FMNMX.FTZ R5, R187, R5, !PT ;  /* 0x00000005bb057209 */ /* 0x004fca0007810000 */
[----:B------:R-:W1:Y:S02]  /*9f60*/  SHFL.BFLY PT, R188, R5, 0x2, 0x1f ;  /* 0x0c401f0005bc7f89 */ /* 0x000e6400000e0000 */
[----:B------:R-:W-:Y:S08]  /*9f70*/  MUFU.EX2 R14, R14 ;  /* 0x0000000e000e7308 */ /* 0x000ff00000000800 */
[----:B------:R-:W-:Y:S08]  /*9f80*/  MUFU.EX2 R189, R160 ;  /* 0x000000a000bd7308 */ /* 0x000ff00000000800 */
[----:B------:R-:W-:Y:S01]  /*9f90*/  MUFU.EX2 R15, R15 ;  /* 0x0000000f000f7308 */ /* 0x000fe20000000800 */
[----:B-1----:R-:W-:-:S07]  /*9fa0*/  FMNMX.FTZ R5, R5, R188, !PT ;  /* 0x000000bc05057209 */ /* 0x002fce0007810000 */
[----:B------:R1:W-:Y:S01]  /*9fb0*/  MUFU.EX2 R188, R156 ;  /* 0x0000009c00bc7308 */ /* 0x0003e20000000800 */
[----:B------:R-:W2:Y:S07]  /*9fc0*/  SHFL.BFLY PT, R192, R5, 0x1, 0x1f ;  /* 0x0c201f0005c07f89 */ /* 0x000eae00000e0000 */
[----:B------:R-:W-:Y:S08]  /*9fd0*/  MUFU.EX2 R20, R20 ;  /* 0x0000001400147308 */ /* 0x000ff00000000800 */
[----:B------:R-:W-:Y:S08]  /*9fe0*/  MUFU.EX2 R21, R21 ;  /* 0x0000001500157308 */ /* 0x000ff00000000800 */
[----:B------:R-:W-:Y:S01]  /*9ff0*/  MUFU.EX2 R167, R167 ;  /* 0x000000a700a77308 */ /* 0x000fe20000000800 */
[----:B--2---:R-:W-:-:S05]  /*a000*/  FMNMX.FTZ R5, R5, R192, !PT ;  /* 0x000000c005057209 */ /* 0x004fca0007810000 */
[C---:B-1----:R-:W-:Y:S01]  /*a010*/  FADD.FTZ R156, -R5.reuse, R8 ;  /* 0x00000008059c7221 */ /* 0x042fe20000010100 */
        /* <DEDUP_REMOVED lines=8> */
[----:B------:R0:W1:Y:S01]  /*a0a0*/  MUFU.EX2 R9, R156 ;  /* 0x0000009c00097308 */ /* 0x0000620000000800 */
        /* <DEDUP_REMOVED lines=16> */
[--C-:B------:R-:W-:Y:S01]  /*a1b0*/  FFMA.FTZ R183, R183, UR4, -R8.reuse ;  /* 0x00000004b7b77c23 */ /* 0x100fe20008010808 */
[--C-:B------:R-:W-:Y:S01]  /*a1c0*/  FFMA.FTZ R184, R184, UR4, -R8.reuse ;  /* 0x00000004b8b87c23 */ /* 0x100fe20008010808 */
[--C-:B------:R-:W-:Y:S01]  /*a1d0*/  FFMA.FTZ R185, R185, UR4, -R8.reuse ;  /* 0x00000004b9b97c23 */ /* 0x100fe20008010808 */
[--C-:B------:R-:W-:Y:S01]  /*a1e0*/  FFMA.FTZ R186, R186, UR4, -R8.reuse ;  /* 0x00000004baba7c23 */ /* 0x100fe20008010808 */
[----:B------:R-:W-:Y:S01]  /*a1f0*/  FFMA.FTZ R8, R187, UR4, -R8 ;  /* 0x00000004bb087c23 */ /* 0x000fe20008010808 */
[----:B0-----:R-:W-:Y:S01]  /*a200*/  FADD.FTZ R156, R12, R171 ;  /* 0x000000ab0c9c7221 */ /* 0x001fe20000010000 */
[-C--:B-1----:R-:W-:Y:S01]  /*a210*/  FMUL.FTZ R26, R26, R9.reuse ;  /* 0x000000091a1a7220 */ /* 0x082fe20000410000 */
[----:B------:R0:W1:Y:S01]  /*a220*/  MUFU.EX2 R187, R158 ;  /* 0x0000009e00bb7308 */ /* 0x0000620000000800 */
[----:B--2---:R-:W-:Y:S01]  /*a230*/  FFMA.FTZ R0, R9, R0, R176 ;  /* 0x0000000009007223 */ /* 0x004fe200000100b0 */
[----:B------:R-:W-:Y:S01]  /*a240*/  FADD.FTZ R156, R13, R156 ;  /* 0x0000009c0d9c7221 */ /* 0x000fe20000010000 */
        /* <DEDUP_REMOVED lines=13> */
[----:B------:R0:W-:Y:S01]  /*a320*/  MUFU.EX2 R171, R2 ;  /* 0x0000000200ab7308 */ /* 0x0001e20000000800 */
[----:B-1----:R-:W-:Y:S01]  /*a330*/  FADD.FTZ R0, R187, R0 ;  /* 0x00000000bb007221 */ /* 0x002fe20000010000 */
[-C--:B------:R-:W-:Y:S01]  /*a340*/  FMUL.FTZ R47, R47, R9.reuse ;  /* 0x000000092f2f7220 */ /* 0x080fe20000410000 */
[-C--:B------:R-:W-:Y:S01]  /*a350*/  FMUL.FTZ R50, R50, R9.reuse ;  /* 0x0000000932327220 */ /* 0x080fe20000410000 */
[-C--:B------:R-:W-:Y:S01]  /*a360*/  FMUL.FTZ R51, R51, R9.reuse ;  /* 0x0000000933337220 */ /* 0x080fe20000410000 */
[-C--:B------:R-:W-:Y:S01]  /*a370*/  FMUL.FTZ R54, R54, R9.reuse ;  /* 0x0000000936367220 */ /* 0x080fe20000410000 */
[-C--:B------:R-:W-:Y:S01]  /*a380*/  FMUL.FTZ R55, R55, R9.reuse ;  /* 0x0000000937377220 */ /* 0x080fe20000410000 */
[----:B------:R-:W-:Y:S01]  /*a390*/  FMUL.FTZ R58, R58, R9 ;  /* 0x000000093a3a7220 */ /* 0x000fe20000410000 */
[----:B------:R1:W3:Y:S01]  /*a3a0*/  MUFU.EX2 R192, R162 ;  /* 0x000000a200c07308 */ /* 0x0002e20000000800 */
[----:B0-----:R-:W-:Y:S01]  /*a3b0*/  FADD.FTZ R2, R14, R156 ;  /* 0x0000009c0e027221 */ /* 0x001fe20000010000 */
[----:B--2---:R-:W-:Y:S01]  /*a3c0*/  FADD.FTZ R0, R159, R0 ;  /* 0x000000009f007221 */ /* 0x004fe20000010000 */
[----:B------:R-:W-:Y:S01]  /*a3d0*/  F2FP.BF16.F32.PACK_AB R156, R13, R12 ;  /* 0x0000000c0d9c723e */ /* 0x000fe200000010ff */
[----:B------:R-:W-:-:S02]  /*a3e0*/  IMAD.U32 R12, RZ, RZ, UR6 ;  /* 0x00000006ff0c7e24 */ /* 0x000fc4000f8e00ff */
[----:B------:R-:W-:Y:S01]  /*a3f0*/  FADD.FTZ R2, R15, R2 ;  /* 0x000000020f027221 */ /* 0x000fe20000010000 */
[-C--:B------:R-:W-:Y:S01]  /*a400*/  FMUL.FTZ R59, R59, R9.reuse ;  /* 0x000000093b3b7220 */ /* 0x080fe20000410000 */
[----:B------:R-:W-:Y:S01]  /*a410*/  FMUL.FTZ R62, R62, R9 ;  /* 0x000000093e3e7220 */ /* 0x000fe20000410000 */
[----:B------:R-:W0:Y:S01]  /*a420*/  MUFU.EX2 R163, R163 ;  /* 0x000000a300a37308 */ /* 0x000e220000000800 */
[----:B------:R-:W-:Y:S01]  /*a430*/  FADD.FTZ R2, R20, R2 ;  /* 0x0000000214027221 */ /* 0x000fe20000010000 */
[----:B------:R-:W-:Y:S01]  /*a440*/  @!P1 VIADD R15, R12, 0x22840 ;  /* 0x000228400c0f9836 */ /* 0x000fe20000000000 */
[----:B-1----:R-:W-:Y:S01]  /*a450*/  F2FP.BF16.F32.PACK_AB R162, R153, R167 ;  /* 0x000000a799a2723e */ /* 0x002fe200000010ff */
[-C--:B------:R-:W-:Y:S01]  /*a460*/  FMUL.FTZ R63, R63, R9.reuse ;  /* 0x000000093f3f7220 */ /* 0x080fe20000410000 */
[----:B------:R-:W-:Y:S01]  /*a470*/  FADD.FTZ R2, R21, R2 ;  /* 0x0000000215027221 */ /* 0x000fe20000010000 */
[-C--:B------:R-:W-:Y:S01]  /*a480*/  FMUL.FTZ R66, R66, R9.reuse ;  /* 0x0000000942427220 */ /* 0x080fe20000410000 */
[----:B------:R-:W-:Y:S01]  /*a490*/  @!P1 PRMT R15, RZ, 0x654, R15 ;  /* 0x00000654ff0f9816 */ /* 0x000fe2000000000f */
[----:B------:R-:W1:Y:S01]  /*a4a0*/  MUFU.EX2 R193, R166 ;  /* 0x000000a600c17308 */ /* 0x000e620000000800 */
[----:B------:R-:W-:Y:S01]  /*a4b0*/  FADD.FTZ R2, R167, R2 ;  /* 0x00000002a7027221 */ /* 0x000fe20000010000 */
[----:B---3--:R-:W-:Y:S01]  /*a4c0*/  FADD.FTZ R0, R192, R0 ;  /* 0x00000000c0007221 */ /* 0x008fe20000010000 */
[-C--:B------:R-:W-:Y:S01]  /*a4d0*/  FMUL.FTZ R67, R67, R9.reuse ;  /* 0x0000000943437220 */ /* 0x080fe20000410000 */
[-C--:B------:R-:W-:Y:S01]  /*a4e0*/  FMUL.FTZ R70, R70, R9.reuse ;  /* 0x0000000946467220 */ /* 0x080fe20000410000 */
[----:B------:R-:W-:Y:S01]  /*a4f0*/  FADD.FTZ R2, R153, R2 ;  /* 0x0000000299027221 */ /* 0x000fe20000010000 */
[-C--:B------:R-:W-:Y:S01]  /*a500*/  FMUL.FTZ R71, R71, R9.reuse ;  /* 0x0000000947477220 */ /* 0x080fe20000410000 */
[-C--:B------:R-:W-:Y:S01]  /*a510*/  FMUL.FTZ R74, R74, R9.reuse ;  /* 0x000000094a4a7220 */ /* 0x080fe20000410000 */
[----:B------:R-:W2:Y:S01]  /*a520*/  MUFU.EX2 R157, R157 ;  /* 0x0000009d009d7308 */ /* 0x000ea20000000800 */
[----:B0-----:R-:W-:Y:S01]  /*a530*/  FADD.FTZ R0, R163, R0 ;  /* 0x00000000a3007221 */ /* 0x001fe20000010000 */
[----:B------:R-:W-:Y:S01]  /*a540*/  FADD.FTZ R2, R188, R2 ;  /* 0x00000002bc027221 */ /* 0x000fe20000010000 */
        /* <DEDUP_REMOVED lines=18> */
[----:B------:R-:W-:Y:S01]  /*a670*/  FADD.FTZ R2, R189, R2 ;  /* 0x00000002bd027221 */ /* 0x000fe20000010000 */
[-C--:B------:R-:W-:Y:S01]  /*a680*/  FMUL.FTZ R103, R103, R9.reuse ;  /* 0x0000000967677220 */ /* 0x080fe20000410000 */
[-C--:B------:R-:W-:Y:S01]  /*a690*/  FMUL.FTZ R106, R106, R9.reuse ;  /* 0x000000096a6a7220 */ /* 0x080fe20000410000 */
[----:B------:R2:W3:Y:S01]  /*a6a0*/  MUFU.EX2 R13, R6 ;  /* 0x00000006000d7308 */ /* 0x0004e20000000800 */
[----:B0-----:R-:W-:Y:S01]  /*a6b0*/  FADD.FTZ R0, R194, R0 ;  /* 0x00000000c2007221 */ /* 0x001fe20000010000 */
[-C--:B------:R-:W-:Y:S01]  /*a6c0*/  FMUL.FTZ R107, R107, R9.reuse ;  /* 0x000000096b6b7220 */ /* 0x080fe20000410000 */
[-C--:B------:R-:W-:Y:S01]  /*a6d0*/  FMUL.FTZ R110, R110, R9.reuse ;  /* 0x000000096e6e7220 */ /* 0x080fe20000410000 */
[-C--:B------:R-:W-:Y:S01]  /*a6e0*/  FMUL.FTZ R111, R111, R9.reuse ;  /* 0x000000096f6f7220 */ /* 0x080fe20000410000 */
[----:B------:R-:W-:Y:S01]  /*a6f0*/  FADD.FTZ R0, R171, R0 ;  /* 0x00000000ab007221 */ /* 0x000fe20000010000 */
[-C--:B------:R-:W-:Y:S01]  /*a700*/  FMUL.FTZ R114, R114, R9.reuse ;  /* 0x0000000972727220 */ /* 0x080fe20000410000 */
[-C--:B------:R-:W-:Y:S01]  /*a710*/  FMUL.FTZ R115, R115, R9.reuse ;  /* 0x0000000973737220 */ /* 0x080fe20000410000 */
[----:B------:R-:W0:Y:S01]  /*a720*/  MUFU.EX2 R190, R164 ;  /* 0x000000a400be7308 */ /* 0x000e220000000800 */
[----:B--2---:R-:W-:Y:S01]  /*a730*/  IADD3 R6, -R234, 0xb, RZ ;  /* 0x0000000bea067810 */ /* 0x004fe20007ffe1ff */
[----:B-1----:R-:W-:Y:S01]  /*a740*/  FADD.FTZ R2, R161, R2 ;  /* 0x00000002a1027221 */ /* 0x002fe20000010000 */
[-C--:B------:R-:W-:Y:S01]  /*a750*/  FMUL.FTZ R118, R118, R9.reuse ;  /* 0x0000000976767220 */ /* 0x080fe20000410000 */
[-C--:B------:R-:W-:Y:S01]  /*a760*/  FMUL.FTZ R119, R119, R9.reuse ;  /* 0x0000000977777220 */ /* 0x080fe20000410000 */
[-C--:B------:R-:W-:Y:S01]  /*a770*/  FMUL.FTZ R122, R122, R9.reuse ;  /* 0x000000097a7a7220 */ /* 0x080fe20000410000 */
[----:B------:R1:W-:Y:S06]  /*a780*/  BAR.ARV R6, 0x100 ;  /* 0x000400060000751d */ /* 0x0003ec0000002000 */
[----:B------:R-:W2:Y:S01]  /*a790*/  MUFU.EX2 R14, R170 ;  /* 0x000000aa000e7308 */ /* 0x000ea20000000800 */
[----:B------:R4:W-:Y:S01]  /*a7a0*/  @!P1 SYNCS.ARRIVE.TRANS64.RED.A1T0 RZ, [R15+URZ], RZ ;  /* 0x000000ff0fff99a7 */ /* 0x0009e2000810043f */
[----:B---3--:R-:W-:Y:S01]  /*a7b0*/  FADD.FTZ R0, R13, R0 ;  /* 0x000000000d007221 */ /* 0x008fe20000010000 */
[-C--:B------:R-:W-:Y:S01]  /*a7c0*/  FMUL.FTZ R123, R123, R9.reuse ;  /* 0x000000097b7b7220 */ /* 0x080fe20000410000 */
[-C--:B------:R-:W-:Y:S01]  /*a7d0*/  FMUL.FTZ R126, R126, R9.reuse ;  /* 0x000000097e7e7220 */ /* 0x080fe20000410000 */
[----:B0-----:R-:W-:Y:S01]  /*a7e0*/  FADD.FTZ R2, R190, R2 ;  /* 0x00000002be027221 */ /* 0x001fe20000010000 */
        /* <DEDUP_REMOVED lines=15> */
[----:B------:R-:W-:Y:S01]  /*a8e0*/  FMUL.FTZ R151, R151, R9 ;  /* 0x0000000997977220 */ /* 0x000fe20000410000 */
[----:B------:R-:W-:-:S02]  /*a8f0*/  F2FP.BF16.F32.PACK_AB R164, R157, R188 ;  /* 0x000000bc9da4723e */ /* 0x000fc400000010ff */
[----:B------:R2:W5:Y:S01]  /*a900*/  MUFU.EX2 R191, R168 ;  /* 0x000000a800bf7308 */ /* 0x0005620000000800 */
[----:B0-----:R-:W-:Y:S01]  /*a910*/  FADD.FTZ R2, R165, R2 ;  /* 0x00000002a5027221 */ /* 0x001fe20000010000 */
[----:B------:R-:W-:Y:S02]  /*a920*/  F2FP.BF16.F32.PACK_AB R166, R161, R189 ;  /* 0x000000bda1a6723e */ /* 0x000fe400000010ff */
[----:B------:R-:W-:Y:S02]  /*a930*/  F2FP.BF16.F32.PACK_AB R153, R155, R176 ;  /* 0x000000b09b99723e */ /* 0x000fe400000010ff */
[----:B------:R-:W-:Y:S02]  /*a940*/  F2FP.BF16.F32.PACK_AB R155, R159, R187 ;  /* 0x000000bb9f9b723e */ /* 0x000fe400000010ff */
[----:B------:R-:W0:Y:S01]  /*a950*/  MUFU.EX2 R11, R11 ;  /* 0x0000000b000b7308 */ /* 0x000e220000000800 */
[----:B---3--:R-:W-:Y:S01]  /*a960*/  FADD.FTZ R0, R10, R0 ;  /* 0x000000000a007221 */ /* 0x008fe20000010000 */
[----:B--2---:R-:W-:-:S02]  /*a970*/  F2FP.BF16.F32.PACK_AB R168, R165, R190 ;  /* 0x000000bea5a8723e */ /* 0x004fc400000010ff */
[----:B------:R-:W-:Y:S02]  /*a980*/  F2FP.BF16.F32.PACK_AB R157, R163, R192 ;  /* 0x000000c0a39d723e */ /* 0x000fe400000010ff */
[----:B------:R-:W-:Y:S02]  /*a990*/  F2FP.BF16.F32.PACK_AB R161, R13, R171 ;  /* 0x000000ab0da1723e */ /* 0x000fe400000010ff */
[----:B------:R-:W2:Y:S01]  /*a9a0*/  MUFU.EX2 R169, R169 ;  /* 0x000000a900a97308 */ /* 0x000ea20000000800 */
[----:B-----5:R-:W-:Y:S01]  /*a9b0*/  FADD.FTZ R2, R191, R2 ;  /* 0x00000002bf027221 */ /* 0x020fe20000010000 */
[----:B------:R-:W-:Y:S02]  /*a9c0*/  F2FP.BF16.F32.PACK_AB R160, R21, R20 ;  /* 0x0000001415a0723e */ /* 0x000fe400000010ff */
[----:B------:R-:W-:Y:S02]  /*a9d0*/  F2FP.BF16.F32.PACK_AB R159, R194, R193 ;  /* 0x000000c1c29f723e */ /* 0x000fe400000010ff */
[----:B------:R-:W-:-:S02]  /*a9e0*/  F2FP.BF16.F32.PACK_AB R163, R10, R14 ;  /* 0x0000000e0aa3723e */ /* 0x000fc400000010ff */
[----:B----4-:R-:W3:Y:S01]  /*a9f0*/  MUFU.EX2 R15, R174 ;  /* 0x000000ae000f7308 */ /* 0x010ee20000000800 */
        /* <DEDUP_REMOVED lines=35> */
[----:B---3--:R-:W-:Y:S01]  /*ac30*/  FADD.FTZ R9, R175, R0 ;  /* 0x00000000af097221 */ /* 0x008fe20000010000 */
[C---:B0-----:R-:W-:Y:S01]  /*ac40*/  FADD.FTZ R2, R180.reuse, R2 ;  /* 0x00000002b4027221 */ /* 0x041fe20000010000 */
[----:B------:R-:W-:Y:S02]  /*ac50*/  F2FP.BF16.F32.PACK_AB R174, R180, R177 ;  /* 0x000000b1b4ae723e */ /* 0x000fe400000010ff */
[C---:B--2---:R-:W-:Y:S01]  /*ac60*/  FADD.FTZ R0, R8.reuse, R9 ;  /* 0x0000000908007221 */ /* 0x044fe20000010000 */
[----:B------:R-:W-:Y:S01]  /*ac70*/  F2FP.BF16.F32.PACK_AB R175, R8, R175 ;  /* 0x000000af08af723e */ /* 0x000fe200000010ff */
[----:B-1----:R-:W-:Y:S06]  /*ac80*/  @!P0 BRA `(.L_x_11423) ;  /* 0x0000000000048947 */ /* 0x002fec0003800000 */
[----:B------:R-:W-:Y:S01]  /*ac90*/  BPT.TRAP 0x1 ;  /* 0x000000040000795c */ /* 0x000fe20000300000 */
.L_x_11423:
[----:B------:R0:W1:Y:S01]  /*aca0*/  SYNCS.PHASECHK.TRANS64.TRYWAIT P3, [UR6+0x22850], R3 ;  /* 0x02285003ff0075a7 */ /* 0x0000620008060146 */
[----:B------:R-:W-:Y:S05]  /*acb0*/  @!P0 BRA `(.L_x_11424) ;  /* 0x0000000000048947 */ /* 0x000fea0003800000 */
[----:B------:R-:W-:Y:S01]  /*acc0*/  BPT.TRAP 0x1 ;  /* 0x000000040000795c */ /* 0x000fe20000300000 */
.L_x_11424:
[----:B-1----:R-:W-:Y:S05]  /*acd0*/  @P3 BRA `(.L_x_11425) ;  /* 0x0000000000083947 */ /* 0x002fea0003800000 */
[----:B------:R-:W1:Y:S02]  /*ace0*/  SYNCS.PHASECHK.TRANS64.TRYWAIT P3, [UR6+0x22850], R3 ;  /* 0x02285003ff0075a7 */ /* 0x000e640008060146 */
[----:B-1----:R-:W-:Y:S05]  /*acf0*/  @!P3 BRA `(.L_x_11426) ;  /* 0x000000fc0054b947 */ /* 0x002fea0003800000 */
.L_x_11425:
[----:B------:R-:W2:Y:S01]  /*ad00*/  S2R R8, SR_TID.X ;  /* 0x0000000000087919 */ /* 0x000ea20000002100 */
[----:B------:R-:W-:Y:S01]  /*ad10*/  UIMAD UR10, UR39, 0xc00, UR25 ;  /* 0x00000c00270a78a4 */ /* 0x000fe2000f8e0219 */
[----:B-1----:R-:W-:Y:S01]  /*ad20*/  @!P1 VIADD R12, R12, 0x22860 ;  /* 0x000228600c0c9836 */ /* 0x002fe20000000000 */
[----:B------:R-:W-:Y:S01]  /*ad30*/  UMOV UR7, 0x40000040 ;  /* 0x4000004000077882 */ /* 0x000fe20000000000 */
[----:B------:R-:W-:-:S03]  /*ad40*/  IMAD.MOV.U32 R9, RZ, RZ, R4 ;  /* 0x000000ffff097224 */ /* 0x000fc600078e0004 */
[----:B------:R-:W-:Y:S01]  /*ad50*/  @!P1 PRMT R12, RZ, 0x654, R12 ;  /* 0x00000654ff0c9816 */ /* 0x000fe2000000000c */
[----:B------:R-:W-:Y:S01]  /*ad60*/  UMOV UR6, UR10 ;  /* 0x0000000a00067c82 */ /* 0x000fe20008000000 */
        /* <DEDUP_REMOVED lines=39> */
[----:B0-----:R-:W-:-:S07]  /*afe0*/  IMAD.MOV.U32 R3, RZ, RZ, R7 ;  /* 0x000000ffff037224 */ /* 0x001fce00078e0007 */
.L_x_11418:
[----:B------:R-:W-:-:S13]  /*aff0*/  ISETP.GE.AND P2, PT, R3, UR44, PT ;  /* 0x0000002c03007c0c */ /* 0x000fda000bf46270 */
[----:B------:R-:W-:Y:S05]  /*b000*/  @!P2 BRA `(.L_x_11428) ;  /* 0x000000340084a947 */ /* 0x000fea0003800000 */
[----:B------:R-:W-:Y:S01]  /*b010*/  IMAD.MOV.U32 R8, RZ, RZ, R5 ;  /* 0x000000ffff087224 */ /* 0x000fe200078e0005 */
[----:B------:R-:W-:Y:S01]  /*b020*/  ULDC UR27, c[0x0][0x9e4] ;  /* 0x00027900001b7ab9 */ /* 0x000fe20000000800 */
[----:B------:R-:W-:Y:S01]  /*b030*/  IMAD.MOV.U32 R9, RZ, RZ, R4 ;  /* 0x000000ffff097224 */ /* 0x000fe200078e0004 */
[----:B------:R-:W-:Y:S01]  /*b040*/  ULDC UR28, c[0x0][0x9d8] ;  /* 0x00027600001c7ab9 */ /* 0x000fe20000000800 */
[----:B------:R-:W-:Y:S01]  /*b050*/  ULDC UR4, c[0x0][0x988] ;  /* 0x0002620000047ab9 */ /* 0x000fe20000000800 */
[----:B------:R-:W-:-:S05]  /*b060*/  ULDC UR29, c[0x0][0x9e0] ;  /* 0x00027800001d7ab9 */ /* 0x000fca0000000800 */
.L_x_11445:
[----:B------:R-:W-:-:S04]  /*b070*/  UIADD3 UR39, UR39, 0x1, URZ ;  /* 0x0000000127277890 */ /* 0x000fc8000fffe03f */
[----:B------:R-:W-:-:S04]  /*b080*/  UISETP.NE.AND UP2, UPT, UR39, 0x2, UPT ;  /* 0x000000022700788c */ /* 0x000fc8000bf45270 */
[----:B------:R-:W-:Y:S02]  /*b090*/  USEL UR5, URZ, 0x1, UP2 ;  /* 0x000000013f057887 */ /* 0x000fe40009000000 */
[----:B------:R-:W-:Y:S02]  /*b0a0*/  USEL UR39, UR39, URZ, UP2 ;  /* 0x0000003f27277287 */ /* 0x000fe40009000000 */
[----:B------:R-:W-:Y:S01]  /*b0b0*/  ULOP3.LUT UR38, UR38, UR5, URZ, 0x3c, !UPT ;  /* 0x0000000526267292 */ /* 0x000fe2000f8e3c3f */
[----:B0-----:R-:W-:Y:S11]  /*b0c0*/  @!P0 BRA `(.L_x_11429) ;  /* 0x0000000000048947 */ /* 0x001ff60003800000 */
[----:B------:R-:W-:Y:S01]  /*b0d0*/  BPT.TRAP 0x1 ;  /* 0x000000040000795c */ /* 0x000fe20000300000 */
.L_x_11429:
        /* <DEDUP_REMOVED lines=9> */
.L_x_11430:
[----:B--2---:R-:W-:Y:S05]  /*b170*/  @P2 BRA `(.L_x_11431) ;  /* 0x0000000000082947 */ /* 0x004fea0003800000 */
[----:B------:R-:W2:Y:S02]  /*b180*/  SYNCS.PHASECHK.TRANS64.TRYWAIT P2, [UR5+0x22830], R7 ;  /* 0x02283007ff0075a7 */ /* 0x000ea40008040145 */
[----:B--2---:R-:W-:Y:S05]  /*b190*/  @!P2 BRA `(.L_x_11432) ;  /* 0x000000f80040a947 */ /* 0x004fea0003800000 */
.L_x_11431:
[----:B------:R-:W-:Y:S01]  /*b1a0*/  UIMAD UR14, UR39, 0x300, UR24 ;  /* 0x00000300270e78a4 */ /* 0x000fe2000f8e0218 */
[----:B-1----:R-:W-:Y:S01]  /*b1b0*/  WARPGROUP.ARRIVE ;  /* 0x00000000000079c5 */ /* 0x002fe20000000000 */
[----:B------:R-:W-:Y:S01]  /*b1c0*/  UMOV UR15, 0x40000040 ;  /* 0x40000040000f7882 */ /* 0x000fe20000000000 */
[----:B------:R-:W-:Y:S01]  /*b1d0*/  UMOV UR19, 0x40000040 ;  /* 0x4000004000137882 */ /* 0x000fe20000000000 */
[----:B------:R-:W-:-:S03]  /*b1e0*/  UIADD3 UR18, UR14, 0x2, URZ ;  /* 0x000000020e127890 */ /* 0x000fc6000fffe03f */
[----:B------:R-:W1:Y:S01]  /*b1f0*/  S2R R20, SR_TID.X ;  /* 0x0000000000147919 */ /* 0x000e620000002100 */
[----:B------:R-:W-:Y:S01]  /*b200*/  UIADD3 UR22, UR14, 0x4, URZ ;  /* 0x000000040e167890 */ /* 0x000fe2000fffe03f */
[----:B------:R-:W-:Y:S01]  /*b210*/  PLOP3.LUT P2, PT, PT, PT, UP0, 0x80, 0x0 ;  /* 0x000000000000781c */ /* 0x000fe20003f4f008 */
[----:B------:R-:W-:Y:S01]  /*b220*/  UMOV UR23, 0x40000040 ;  /* 0x4000004000177882 */ /* 0x000fe20000000000 */
[----:B------:R-:W-:Y:S01]  /*b230*/  HGMMA.64x96x16.F32.BF16 R152, gdesc[UR12], RZ, !UPT, gsb0 ;  /* 0x016000000c9879f0 */ /* 0x000fe2000c0018ff */
[----:B------:R-:W-:Y:S01]  /*b240*/  UIADD3 UR10, UR14, 0x6, URZ ;  /* 0x000000060e0a7890 */ /* 0x000fe2000fffe03f */
[----:B------:R-:W-:Y:S01]  /*b250*/  PLOP3.LUT P3, PT, PT, PT, UP0, 0x80, 0x0 ;  /* 0x000000000000781c */ /* 0x000fe20003f6f008 */
[----:B------:R-:W-:Y:S01]  /*b260*/  UMOV UR11, 0x40000040 ;  /* 0x40000040000b7882 */ /* 0x000fe20000000000 */
[----:B------:R-:W-:Y:S01]  /*b270*/  @UP0 ULDC UR6, c[0x0][0x44c] ;  /* 0x0001130000060ab9 */ /* 0x000fe20000000800 */
[----:B-1----:R-:W-:Y:S01]  /*b280*/  SHF.R.U32.HI R20, RZ, 0x7, R20 ;  /* 0x00000007ff147819 */ /* 0x002fe20000011614 */
        /* <DEDUP_REMOVED lines=17> */
[----:B------:R-:W-:-:S02]  /*b3a0*/  VIADD R192, R22, UR43 ;  /* 0x0000002b16c07c36 */ /* 0x000fc40008000000 */
        /* <DEDUP_REMOVED lines=10> */
[----:B------:R-:W-:Y:S01]  /*b450*/  IADD3 R6, -R20, 0xb, RZ ;  /* 0x0000000b14067810 */ /* 0x000fe20007ffe1ff */
[----:B------:R-:W-:Y:S01]  /*b460*/  FMUL.FTZ R156, R164, UR28 ;  /* 0x0000001ca49c7c20 */ /* 0x000fe20008410000 */
[----:B------:R-:W-:Y:S01]  /*b470*/  FMUL.FTZ R157, R165, UR28 ;  /* 0x0000001ca59d7c20 */ /* 0x000fe20008410000 */
[----:B------:R-:W1:Y:S01]  /*b480*/  SHFL.IDX PT, R20, R192, RZ, 0x1c1f ;  /* 0x001c1fffc0147589 */ /* 0x000e6200000e0000 */
        /* <DEDUP_REMOVED lines=35> */
[----:B------:R-:W2:Y:S01]  /*b6c0*/  MUFU.TANH R4, R4 ;  /* 0x0000000400047308 */ /* 0x000ea20000002400 */
[----:B------:R-:W-:Y:S01]  /*b6d0*/  IADD3 R197, -R16, 0x1, R191 ;  /* 0x0000000110c57810 */ /* 0x000fe20007ffe1bf */
[----:B------:R-:W-:-:S03]  /*b6e0*/  @!P1 VIADD R21, R176, 0x22840 ;  /* 0x00022840b0159836 */ /* 0x000fc60000000000 */
[----:B------:R-:W-:Y:S02]  /*b6f0*/  IADD3 R197, -R17, R197, R19 ;  /* 0x000000c511c57210 */ /* 0x000fe40007ffe113 */
[----:B------:R-:W-:Y:S01]  /*b700*/  @!P1 PRMT R21, RZ, 0x654, R21 ;  /* 0x00000654ff159816 */ /* 0x000fe20000000015 */
[----:B------:R-:W3:Y:S01]  /*b710*/  MUFU.TANH R10, R10 ;  /* 0x0000000a000a7308 */ /* 0x000ee20000002400 */
[----:B------:R4:W-:Y:S06]  /*b720*/  BAR.ARV R6, 0x100 ;  /* 0x000400060000751d */ /* 0x0009ec0000002000 */
[C---:B------:R-:W-:Y:S01]  /*b730*/  VIADD R198, R197.reuse, UR29 ;  /* 0x0000001dc5c67c36 */ /* 0x040fe20008000000 */
        /* <DEDUP_REMOVED lines=63> */
.L_x_11435:
[----:B------:R-:W-:-:S05]  /*bb30*/  IMAD.U32 R234, RZ, RZ, UR27 ;  /* 0x0000001bffea7e24 */ /* 0x000fca000f8e00ff */
[----:B------:R-:W-:-:S13]  /*bb40*/  ISETP.NE.AND P2, PT, R234, 0x1, PT ;  /* 0x00000001ea00780c */ /* 0x000fda0003f45270 */
[----:B------:R-:W1:Y:S02]  /*bb50*/  @P2 LDC.64 R20, c[0x0][0x9e8] ;  /* 0x00027a00ff142b82 */ /* 0x000e640000000a00 */
[----:B-1----:R-:W-:-:S05]  /*bb60*/  @P2 IMAD.HI.U32 R20, R199, R20, RZ ;  /* 0x00000014c7142227 */ /* 0x002fca00078e00ff */
[----:B------:R-:W-:-:S07]  /*bb70*/  @P2 SHF.R.U32.HI R199, RZ, R21, R20 ;  /* 0x00000015ffc72219 */ /* 0x000fce0000011614 */
.L_x_11436:
[----:B------:R-:W-:Y:S05]  /*bb80*/  BSYNC B0 ;  /* 0x0000000000007941 */ /* 0x000fea0003800000 */
.L_x_11434:
[----:B------:R-:W-:-:S04]  /*bb90*/  IMAD.IADD R20, R191, 0x1, -R16 ;  /* 0x00000001bf147824 */ /* 0x000fc800078e0a10 */
[----:B------:R-:W-:-:S05]  /*bba0*/  IMAD R20, R199, R234, R20 ;  /* 0x000000eac7147224 */ /* 0x000fca00078e0214 */
[----:B------:R-:W-:Y:S02]  /*bbb0*/  VIMNMX R195, R195, R20, !PT ;  /* 0x00000014c3c37248 */ /* 0x000fe40007fe0100 */
[----:B------:R-:W-:-:S07]  /*bbc0*/  VIADDMNMX R196, R20, R234, R196, PT ;  /* 0x000000ea14c47246 */ /* 0x000fce00038001c4 */
.L_x_11433:
[C---:B------:R-:W-:Y:S02]  /*bbd0*/  ISETP.GE.AND P2, PT, R191.reuse, 0x1, PT ;  /* 0x00000001bf00780c */ /* 0x040fe40003f46270 */
        /* <DEDUP_REMOVED lines=8> */
[----:B------:R-:W-:Y:S01]  /*bc60*/  ISETP.GT.AND P4, PT, R195, 0x1, !P2 ;  /* 0x00000001c300780c */ /* 0x000fe20005784270 */
[----:B------:R-:W1:Y:S01]  /*bc70*/  SHFL.IDX PT, R4, R192, 0x1, 0x1c1f ;  /* 0x003c1f00c0047f89 */ /* 0x000e6200000e0000 */
[----:B------:R-:W-:-:S02]  /*bc80*/  @P5 LOP3.LUT R18, R18, 0x2, RZ, 0xfc, !PT ;  /* 0x0000000212125812 */ /* 0x000fc400078efcff */
[----:B------:R-:W-:Y:S02]  /*bc90*/  ISETP.GT.AND P3, PT, R195, 0x8, !P5 ;  /* 0x00000008c300780c */ /* 0x000fe40006f64270 */
[C---:B------:R-:W-:Y:S02]  /*bca0*/  ISETP.GE.AND P5, PT, R191.reuse, 0xa, PT ;  /* 0x0000000abf00780c */ /* 0x040fe40003fa6270 */
        /* <DEDUP_REMOVED lines=8> */
[----:B------:R-:W-:Y:S01]  /*bd30*/  ISETP.LT.OR P3, PT, R196, 0xa, P3 ;  /* 0x0000000ac400780c */ /* 0x000fe20001f61670 */
[--C-:B-1----:R-:W-:Y:S01]  /*bd40*/  IMAD.IADD R198, R198, 0x1, R4.reuse ;  /* 0x00000001c6c67824 */ /* 0x102fe200078e0204 */
[----:B------:R-:W-:Y:S01]  /*bd50*/  LOP3.LUT R18, R18, 0xfffffff7, RZ, 0xc0, !PT ;  /* 0xfffffff712127812 */ /* 0x000fe200078ec0ff */
[----:B------:R-:W-:Y:S01]  /*bd60*/  IMAD.IADD R197, R197, 0x1, R4 ;  /* 0x00000001c5c57824 */ /* 0x000fe200078e0204 */
[----:B------:R-:W-:-:S02]  /*bd70*/  FSEL R199, R13, -INF , !P3 ;  /* 0xff8000000dc77808 */ /* 0x000fc40005800000 */
        /* <DEDUP_REMOVED lines=126> */
.L_x_11439:
[----:B------:R-:W-:-:S05]  /*c560*/  IMAD.U32 R192, RZ, RZ, UR27 ;  /* 0x0000001bffc07e24 */ /* 0x000fca000f8e00ff */
[----:B------:R-:W-:-:S13]  /*c570*/  ISETP.NE.AND P6, PT, R192, 0x1, PT ;  /* 0x00000001c000780c */ /* 0x000fda0003fc5270 */
[----:B------:R-:W0:Y:S02]  /*c580*/  @P6 LDC.64 R12, c[0x0][0x9e8] ;  /* 0x00027a00ff0c6b82 */ /* 0x000e240000000a00 */
[----:B0-----:R-:W-:-:S05]  /*c590*/  @P6 IMAD.HI.U32 R12, R4, R12, RZ ;  /* 0x0000000c040c6227 */ /* 0x001fca00078e00ff */
[----:B------:R-:W-:-:S07]  /*c5a0*/  @P6 SHF.R.U32.HI R4, RZ, R13, R12 ;  /* 0x0000000dff046219 */ /* 0x000fce000001160c */
.L_x_11440:
[----:B------:R-:W-:Y:S05]  /*c5b0*/  BSYNC B0 ;  /* 0x0000000000007941 */ /* 0x000fea0003800000 */
.L_x_11438:
[----:B------:R-:W-:-:S04]  /*c5c0*/  IMAD.IADD R191, R191, 0x1, -R16 ;  /* 0x00000001bfbf7824 */ /* 0x000fc800078e0a10 */
[----:B------:R-:W-:-:S05]  /*c5d0*/  IMAD R191, R4, R192, R191 ;  /* 0x000000c004bf7224 */ /* 0x000fca00078e02bf */
[----:B------:R-:W-:Y:S02]  /*c5e0*/  VIMNMX R197, R197, R191, !PT ;  /* 0x000000bfc5c57248 */ /* 0x000fe40007fe0100 */
[----:B------:R-:W-:-:S07]  /*c5f0*/  VIADDMNMX R198, R191, R192, R198, PT ;  /* 0x000000c0bfc67246 */ /* 0x000fce00038001c6 */
.L_x_11437:
[----:B------:R-:W-:Y:S02]  /*c600*/  ISETP.GT.AND P2, PT, R197, 0x1, !P2 ;  /* 0x00000001c500780c */ /* 0x000fe40005744270 */
[----:B------:R-:W-:Y:S02]  /*c610*/  FMNMX.FTZ R4, R20, R9, !PT ;  /* 0x0000000914047209 */ /* 0x000fe40007810000 */
[----:B------:R-:W-:Y:S02]  /*c620*/  ISETP.LT.OR P2, PT, R198, 0x2, P2 ;  /* 0x00000002c600780c */ /* 0x000fe40001741670 */
[C---:B------:R-:W-:Y:S02]  /*c630*/  LOP3.LUT P6, RZ, R18.reuse, 0x8000, RZ, 0xc0, !PT ;  /* 0x0000800012ff7812 */ /* 0x040fe400078cc0ff */
        /* <DEDUP_REMOVED lines=109> */
[----:B------:R-:W-:Y:S01]  /*cd10*/  ISETP.LT.OR P2, PT, R198, 0x49, P2 ;  /* 0x00000049c600780c */ /* 0x000fe20001741670 */
[--C-:B------:R-:W-:Y:S01]  /*cd20*/  FFMA.FTZ R10, R10, UR4, -R9.reuse ;  /* 0x000000040a0a7c23 */ /* 0x100fe20008010809 */
[--C-:B------:R-:W-:Y:S01]  /*cd30*/  FFMA.FTZ R21, R21, UR4, -R9.reuse ;  /* 0x0000000415157c23 */ /* 0x100fe20008010809 */
[--C-:B------:R-:W-:Y:S01]  /*cd40*/  FFMA.FTZ R199, R199, UR4, -R9.reuse ;  /* 0x00000004c7c77c23 */ /* 0x100fe20008010809 */
[----:B------:R-:W-:Y:S01]  /*cd50*/  FSEL R181, R181, -INF , !P2 ;  /* 0xff800000b5b57808 */ /* 0x000fe20005000000 */
[--C-:B------:R-:W-:Y:S01]  /*cd60*/  FFMA.FTZ R13, R152, UR4, -R9.reuse ;  /* 0x00000004980d7c23 */ /* 0x100fe20008010809 */
[----:B------:R-:W-:Y:S01]  /*cd70*/  LOP3.LUT P2, RZ, R18, 0x80000, RZ, 0xc0, !PT ;  /* 0x0008000012ff7812 */ /* 0x000fe2000784c0ff */
[--C-:B------:R-:W-:Y:S01]  /*cd80*/  FFMA.FTZ R153, R153, UR4, -R9.reuse ;  /* 0x0000000499997c23 */ /* 0x100fe20008010809 */
[--C-:B------:R-:W-:Y:S01]  /*cd90*/  FFMA.FTZ R156, R156, UR4, -R9.reuse ;  /* 0x000000049c9c7c23 */ /* 0x100fe20008010809 */
[--C-:B------:R-:W-:Y:S01]  /*cda0*/  FFMA.FTZ R157, R157, UR4, -R9.reuse ;  /* 0x000000049d9d7c23 */ /* 0x100fe20008010809 */
[----:B------:R-:W-:Y:S01]  /*cdb0*/  ISETP.GT.AND P2, PT, R197, RZ, !P2 ;  /* 0x000000ffc500720c */ /* 0x000fe20005744270 */
[--C-:B------:R-:W-:Y:S01]  /*cdc0*/  FFMA.FTZ R162, R162, UR4, -R9.reuse ;  /* 0x00000004a2a27c23 */ /* 0x100fe20008010809 */
[--C-:B------:R-:W-:Y:S01]  /*cdd0*/  FFMA.FTZ R163, R163, UR4, -R9.reuse ;  /* 0x00000004a3a37c23 */ /* 0x100fe20008010809 */
        /* <DEDUP_REMOVED lines=9> */
[----:B------:R-:W-:Y:S01]  /*ce70*/  FMNMX.FTZ R5, R191, R8, !PT ;  /* 0x00000008bf057209 */ /* 0x000fe20007810000 */
[--C-:B------:R-:W-:Y:S01]  /*ce80*/  FFMA.FTZ R179, R179, UR4, -R9.reuse ;  /* 0x00000004b3b37c23 */ /* 0x100fe20008010809 */
[----:B------:R-:W-:Y:S01]  /*ce90*/  ISETP.GT.AND P2, PT, R197, 0x49, !P2 ;  /* 0x00000049c500780c */ /* 0x000fe20005744270 */
        /* <DEDUP_REMOVED lines=9> */
[----:B------:R-:W-:Y:S01]  /*cf30*/  FMNMX.FTZ R5, R15, R5, !PT ;  /* 0x000000050f057209 */ /* 0x000fe20007810000 */
[----:B------:R-:W-:Y:S01]  /*cf40*/  FMUL.FTZ R9, R12, UR4 ;  /* 0x000000040c097c20 */ /* 0x000fe20008410000 */
[----:B------:R-:W-:Y:S01]  /*cf50*/  ISETP.LT.OR P2, PT, R198, 0x4a, P2 ;  /* 0x0000004ac600780c */ /* 0x000fe20001741670 */
[----:B------:R-:W-:Y:S01]  /*cf60*/  MUFU.EX2 R20, R20 ;  /* 0x0000001400147308 */ /* 0x000fe20000000800 */
[----:B------:R-:W-:-:S02]  /*cf70*/  FMNMX.FTZ R5, R154, R5, !PT ;  /* 0x000000059a057209 */ /* 0x000fc40007810000 */
[----:B------:R-:W-:Y:S02]  /*cf80*/  FSEL R180, R180, -INF , !P2 ;  /* 0xff800000b4b47808 */ /* 0x000fe40005000000 */
[----:B------:R-:W-:Y:S02]  /*cf90*/  FMNMX.FTZ R5, R155, R5, !PT ;  /* 0x000000059b057209 */ /* 0x000fe40007810000 */
[----:B------:R-:W-:Y:S01]  /*cfa0*/  ISETP.GT.AND P6, PT, R197, 0x59, !P6 ;  /* 0x00000059c500780c */ /* 0x000fe200077c4270 */
[----:B------:R-:W0:Y:S01]  /*cfb0*/  MUFU.EX2 R9, R9 ;  /* 0x0000000900097308 */ /* 0x000e220000000800 */
[----:B------:R-:W-:Y:S02]  /*cfc0*/  FMNMX.FTZ R5, R158, R5, !PT ;  /* 0x000000059e057209 */ /* 0x000fe40007810000 */
[----:B------:R-:W-:Y:S02]  /*cfd0*/  ISETP.LT.OR P6, PT, R198, 0x5a, P6 ;  /* 0x0000005ac600780c */ /* 0x000fe400037c1670 */
[----:B------:R-:W-:-:S02]  /*cfe0*/  FMNMX.FTZ R5, R159, R5, !PT ;  /* 0x000000059f057209 */ /* 0x000fc40007810000 */
[----:B------:R-:W-:Y:S01]  /*cff0*/  FSEL R189, R189, -INF , !P6 ;  /* 0xff800000bdbd7808 */ /* 0x000fe20007000000 */
[----:B------:R-:W1:Y:S01]  /*d000*/  MUFU.EX2 R10, R10 ;  /* 0x0000000a000a7308 */ /* 0x000e620000000800 */
[----:B------:R-:W-:-:S04]  /*d010*/  FMNMX.FTZ R5, R160, R5, !PT ;  /* 0x00000005a0057209 */ /* 0x000fc80007810000 */
[----:B------:R-:W-:-:S03]  /*d020*/  FMNMX.FTZ R5, R161, R5, !PT ;  /* 0x00000005a1057209 */ /* 0x000fc60007810000 */
[----:B------:R-:W2:Y:S01]  /*d030*/  MUFU.EX2 R21, R21 ;  /* 0x0000001500157308 */ /* 0x000ea20000000800 */
[----:B------:R-:W-:Y:S01]  /*d040*/  FMNMX.FTZ R5, R164, R5, !PT ;  /* 0x00000005a4057209 */ /* 0x000fe20007810000 */
[----:B0-----:R-:W-:Y:S01]  /*d050*/  FFMA.FTZ R2, R9, R2, R20 ;  /* 0x0000000209027223 */ /* 0x001fe20000010014 */
[-C--:B------:R-:W-:Y:S01]  /*d060*/  FMUL.FTZ R24, R24, R9.reuse ;  /* 0x0000000918187220 */ /* 0x080fe20000410000 */
[----:B------:R-:W-:Y:S01]  /*d070*/  FMUL.FTZ R25, R25, R9 ;  /* 0x0000000919197220 */ /* 0x000fe20000410000 */
[----:B------:R-:W-:Y:S01]  /*d080*/  FMNMX.FTZ R5, R165, R5, !PT ;  /* 0x00000005a5057209 */ /* 0x000fe20007810000 */
[-C--:B------:R-:W-:Y:S01]  /*d090*/  FMUL.FTZ R28, R28, R9.reuse ;  /* 0x000000091c1c7220 */ /* 0x080fe20000410000 */
[----:B------:R-:W-:Y:S01]  /*d0a0*/  FMUL.FTZ R29, R29, R9 ;  /* 0x000000091d1d7220 */ /* 0x000fe20000410000 */
[----:B------:R-:W0:Y:S01]  /*d0b0*/  MUFU.EX2 R199, R199 ;  /* 0x000000c700c77308 */ /* 0x000e220000000800 */
[----:B------:R-:W-:Y:S01]  /*d0c0*/  FMNMX.FTZ R5, R168, R5, !PT ;  /* 0x00000005a8057209 */ /* 0x000fe20007810000 */
[C---:B-1----:R-:W-:Y:S01]  /*d0d0*/  FADD.FTZ R2, R10.reuse, R2 ;  /* 0x000000020a027221 */ /* 0x042fe20000010000 */
[----:B------:R-:W-:Y:S01]  /*d0e0*/  F2FP.BF16.F32.PACK_AB R152, R10, R20 ;  /* 0x000000140a98723e */ /* 0x000fe200000010ff */
        /* <DEDUP_REMOVED lines=16> */
[----:B------:R-:W-:Y:S01]  /*d1f0*/  FMUL.FTZ R48, R48, R9 ;  /* 0x0000000930307220 */ /* 0x000fe20000410000 */
[----:B------:R-:W-:Y:S01]  /*d200*/  FMNMX.FTZ R5, R178, R5, !PT ;  /* 0x00000005b2057209 */ /* 0x000fe20007810000 */
[-C--:B------:R-:W-:Y:S01]  /*d210*/  FMUL.FTZ R49, R49, R9.reuse ;  /* 0x0000000931317220 */ /* 0x080fe20000410000 */
[----:B------:R-:W-:Y:S01]  /*d220*/  FMUL.FTZ R52, R52, R9 ;  /* 0x0000000934347220 */ /* 0x000fe20000410000 */
[----:B------:R-:W-:Y:S01]  /*d230*/  MUFU.EX2 R157, R157 ;  /* 0x0000009d009d7308 */ /* 0x000fe20000000800 */
[----:B------:R-:W-:Y:S01]  /*d240*/  FMNMX.FTZ R5, R181, R5, !PT ;  /* 0x00000005b5057209 */ /* 0x000fe20007810000 */
[----:B-1----:R-:W-:Y:S01]  /*d250*/  FADD.FTZ R2, R13, R2 ;  /* 0x000000020d027221 */ /* 0x002fe20000010000 */
[-C--:B------:R-:W-:Y:S01]  /*d260*/  FMUL.FTZ R53, R53, R9.reuse ;  /* 0x0000000935357220 */ /* 0x080fe20000410000 */
[----:B------:R-:W-:Y:S01]  /*d270*/  FMUL.FTZ R56, R56, R9 ;  /* 0x0000000938387220 */ /* 0x000fe20000410000 */
[----:B------:R-:W-:Y:S01]  /*d280*/  FMNMX.FTZ R5, R180, R5, !PT ;  /* 0x00000005b4057209 */ /* 0x000fe20007810000 */
[-C--:B------:R-:W-:Y:S01]  /*d290*/  FMUL.FTZ R57, R57, R9.reuse ;  /* 0x0000000939397220 */ /* 0x080fe20000410000 */
[----:B------:R-:W-:Y:S01]  /*d2a0*/  FMUL.FTZ R60, R60, R9 ;  /* 0x000000093c3c7220 */ /* 0x000fe20000410000 */
[----:B------:R-:W-:Y:S01]  /*d2b0*/  MUFU.EX2 R162, R162 ;  /* 0x000000a200a27308 */ /* 0x000fe20000000800 */
[----:B------:R-:W-:Y:S01]  /*d2c0*/  FMNMX.FTZ R5, R183, R5, !PT ;  /* 0x00000005b7057209 */ /* 0x000fe20007810000 */
[----:B--2---:R-:W-:Y:S01]  /*d2d0*/  FADD.FTZ R2, R153, R2 ;  /* 0x0000000299027221 */ /* 0x004fe20000010000 */
[-C--:B------:R-:W-:Y:S01]  /*d2e0*/  FMUL.FTZ R61, R61, R9.reuse ;  /* 0x000000093d3d7220 */ /* 0x080fe20000410000 */
[----:B------:R-:W-:Y:S01]  /*d2f0*/  FMUL.FTZ R64, R64, R9 ;  /* 0x0000000940407220 */ /* 0x000fe20000410000 */
[----:B------:R-:W-:Y:S01]  /*d300*/  FMNMX.FTZ R5, R185, R5, !PT ;  /* 0x00000005b9057209 */ /* 0x000fe20007810000 */
[-C--:B------:R-:W-:Y:S01]  /*d310*/  FMUL.FTZ R65, R65, R9.reuse ;  /* 0x0000000941417220 */ /* 0x080fe20000410000 */
[----:B------:R-:W-:Y:S01]  /*d320*/  FMUL.FTZ R68, R68, R9 ;  /* 0x0000000944447220 */ /* 0x000fe20000410000 */
[----:B------:R-:W-:Y:S01]  /*d330*/  MUFU.EX2 R163, R163 ;  /* 0x000000a300a37308 */ /* 0x000fe20000000800 */
[----:B------:R-:W-:Y:S01]  /*d340*/  FMNMX.FTZ R5, R187, R5, !PT ;  /* 0x00000005bb057209 */ /* 0x000fe20007810000 */
[-C--:B------:R-:W-:Y:S01]  /*d350*/  FMUL.FTZ R69, R69, R9.reuse ;  /* 0x0000000945457220 */ /* 0x080fe20000410000 */
[-C--:B------:R-:W-:Y:S01]  /*d360*/  FMUL.FTZ R72, R72, R9.reuse ;  /* 0x0000000948487220 */ /* 0x080fe20000410000 */
[----:B------:R-:W-:Y:S01]  /*d370*/  FMUL.FTZ R73, R73, R9 ;  /* 0x0000000949497220 */ /* 0x000fe20000410000 */
[----:B------:R-:W-:Y:S01]  /*d380*/  FMNMX.FTZ R5, R189, R5, !PT ;  /* 0x00000005bd057209 */ /* 0x000fe20007810000 */
[-C--:B------:R-:W-:Y:S01]  /*d390*/  FMUL.FTZ R76, R76, R9.reuse ;  /* 0x000000094c4c7220 */ /* 0x080fe20000410000 */
[-C--:B------:R-:W-:Y:S01]  /*d3a0*/  FMUL.FTZ R77, R77, R9.reuse ;  /* 0x000000094d4d7220 */ /* 0x080fe20000410000 */
[----:B------:R-:W-:Y:S01]  /*d3b0*/  MUFU.EX2 R166, R166 ;  /* 0x000000a600a67308 */ /* 0x000fe20000000800 */
[-C--:B------:R-:W-:Y:S01]  /*d3c0*/  FMUL.FTZ R80, R80, R9.reuse ;  /* 0x0000000950507220 */ /* 0x080fe20000410000 */
[----:B------:R-:W0:Y:S01]  /*d3d0*/  SHFL.BFLY PT, R10, R5, 0x2, 0x1f ;  /* 0x0c401f00050a7f89 */ /* 0x000e2200000e0000 */
        /* <DEDUP_REMOVED lines=23> */
[----:B0-----:R-:W-:Y:S01]  /*d550*/  FMNMX.FTZ R5, R5, R10, !PT ;  /* 0x0000000a05057209 */ /* 0x001fe20007810000 */
[-C--:B------:R-:W-:Y:S01]  /*d560*/  FMUL.FTZ R121, R121, R9.reuse ;  /* 0x0000000979797220 */ /* 0x080fe20000410000 */
[-C--:B------:R-:W-:Y:S01]  /*d570*/  FMUL.FTZ R124, R124, R9.reuse ;  /* 0x000000097c7c7220 */ /* 0x080fe20000410000 */
[-C--:B------:R-:W-:Y:S01]  /*d580*/  FMUL.FTZ R125, R125, R9.reuse ;  /* 0x000000097d7d7220 */ /* 0x080fe20000410000 */
[-C--:B------:R-:W-:Y:S01]  /*d590*/  FMUL.FTZ R128, R128, R9.reuse ;  /* 0x0000000980807220 */ /* 0x080fe20000410000 */
[----:B------:R-:W0:Y:S01]  /*d5a0*/  SHFL.BFLY PT, R12, R5, 0x1, 0x1f ;  /* 0x0c201f00050c7f89 */ /* 0x000e2200000e0000 */
        /* <DEDUP_REMOVED lines=12> */
[----:B------:R-:W-:-:S04]  /*d670*/  FMUL.FTZ R149, R149, R9 ;  /* 0x0000000995957220 */ /* 0x000fc80000410000 */
[----:B------:R-:W3:Y:S01]  /*d680*/  MUFU.EX2 R175, R175 ;  /* 0x000000af00af7308 */ /* 0x000ee20000000800 */
[----:B-1----:R-:W-:-:S04]  /*d690*/  FADD.FTZ R2, R10, R2 ;  /* 0x000000020a027221 */ /* 0x002fc80000010000 */
[----:B------:R-:W-:Y:S01]  /*d6a0*/  FADD.FTZ R2, R157, R2 ;  /* 0x000000029d027221 */ /* 0x000fe20000010000 */
[----:B0-----:R-:W-:Y:S02]  /*d6b0*/  FMNMX.FTZ R5, R5, R12, !PT ;  /* 0x0000000c05057209 */ /* 0x001fe40007810000 */
[----:B------:R-:W-:Y:S01]  /*d6c0*/  MUFU.EX2 R179, R179 ;  /* 0x000000b300b37308 */ /* 0x000fe20000000800 */
[----:B------:R-:W-:Y:S01]  /*d6d0*/  FADD.FTZ R2, R162, R2 ;  /* 0x00000002a2027221 */ /* 0x000fe20000010000 */
[C---:B------:R-:W-:Y:S01]  /*d6e0*/  FSETP.NEU.FTZ.AND P2, PT, R5.reuse, -INF , PT ;  /* 0xff8000000500780b */ /* 0x040fe20003f5d000 */
[----:B------:R-:W-:Y:S02]  /*d6f0*/  FMUL.FTZ R12, R5, UR4 ;  /* 0x00000004050c7c20 */ /* 0x000fe40008410000 */
[----:B------:R-:W-:-:S03]  /*d700*/  FADD.FTZ R2, R163, R2 ;  /* 0x00000002a3027221 */ /* 0x000fc60000010000 */
[----:B------:R-:W0:Y:S01]  /*d710*/  MUFU.EX2 R182, R182 ;  /* 0x000000b600b67308 */ /* 0x000e220000000800 */
[----:B------:R-:W-:Y:S01]  /*d720*/  FSEL R12, R12, RZ, P2 ;  /* 0x000000ff0c0c7208 */ /* 0x000fe20001000000 */
[----:B------:R-:W-:-:S04]  /*d730*/  FADD.FTZ R2, R166, R2 ;  /* 0x00000002a6027221 */ /* 0x000fc80000010000 */
[--C-:B------:R-:W-:Y:S01]  /*d740*/  FFMA.FTZ R156, R191, UR4, -R12.reuse ;  /* 0x00000004bf9c7c23 */ /* 0x100fe2000801080c */
[--C-:B------:R-:W-:Y:S01]  /*d750*/  FFMA.FTZ R192, R154, UR4, -R12.reuse ;  /* 0x000000049ac07c23 */ /* 0x100fe2000801080c */
[----:B------:R-:W-:Y:S01]  /*d760*/  F2FP.BF16.F32.PACK_AB R154, R199, R21 ;  /* 0x00000015c79a723e */ /* 0x000fe200000010ff */
[--C-:B------:R-:W-:Y:S01]  /*d770*/  FFMA.FTZ R20, R11, UR4, -R12.reuse ;  /* 0x000000040b147c23 */ /* 0x100fe2000801080c */
[----:B------:R1:W-:Y:S01]  /*d780*/  MUFU.EX2 R21, R156 ;  /* 0x0000009c00157308 */ /* 0x0003e20000000800 */
[--C-:B------:R-:W-:Y:S01]  /*d790*/  FFMA.FTZ R195, R14, UR4, -R12.reuse ;  /* 0x000000040ec37c23 */ /* 0x100fe2000801080c */
[--C-:B------:R-:W-:Y:S01]  /*d7a0*/  FFMA.FTZ R15, R15, UR4, -R12.reuse ;  /* 0x000000040f0f7c23 */ /* 0x100fe2000801080c */
[--C-:B------:R-:W-:Y:S01]  /*d7b0*/  FFMA.FTZ R191, R158, UR4, -R12.reuse ;  /* 0x000000049ebf7c23 */ /* 0x100fe2000801080c */
[----:B------:R-:W-:Y:S01]  /*d7c0*/  F2FP.BF16.F32.PACK_AB R158, R157, R10 ;  /* 0x0000000a9d9e723e */ /* 0x000fe200000010ff */
[--C-:B------:R-:W-:Y:S01]  /*d7d0*/  FFMA.FTZ R155, R155, UR4, -R12.reuse ;  /* 0x000000049b9b7c23 */ /* 0x100fe2000801080c */
[--C-:B------:R-:W-:Y:S01]  /*d7e0*/  FFMA.FTZ R159, R159, UR4, -R12.reuse ;  /* 0x000000049f9f7c23 */ /* 0x100fe2000801080c */
[--C-:B------:R-:W-:Y:S01]  /*d7f0*/  FFMA.FTZ R14, R160, UR4, -R12.reuse ;  /* 0x00000004a00e7c23 */ /* 0x100fe2000801080c */
[----:B------:R-:W4:Y:S01]  /*d800*/  MUFU.EX2 R20, R20 ;  /* 0x0000001400147308 */ /* 0x000f220000000800 */
[----:B-1----:R-:W-:Y:S01]  /*d810*/  F2FP.BF16.F32.PACK_AB R156, R153, R13 ;  /* 0x0000000d999c723e */ /* 0x002fe200000010ff */
[--C-:B------:R-:W-:Y:S01]  /*d820*/  FFMA.FTZ R161, R161, UR4, -R12.reuse ;  /* 0x00000004a1a17c23 */ /* 0x100fe2000801080c */
[----:B------:R-:W-:Y:S01]  /*d830*/  FSEL R13, R5, RZ, P2 ;  /* 0x000000ff050d7208 */ /* 0x000fe20001000000 */
[--C-:B------:R-:W-:Y:S01]  /*d840*/  FFMA.FTZ R11, R164, UR4, -R12.reuse ;  /* 0x00000004a40b7c23 */ /* 0x100fe2000801080c */
[--C-:B------:R-:W-:Y:S01]  /*d850*/  FFMA.FTZ R165, R165, UR4, -R12.reuse ;  /* 0x00000004a5a57c23 */ /* 0x100fe2000801080c */
[----:B------:R-:W-:Y:S01]  /*d860*/  F2FP.BF16.F32.PACK_AB R160, R163, R162 ;  /* 0x000000a2a3a0723e */ /* 0x000fe200000010ff */
[----:B------:R-:W-:Y:S01]  /*d870*/  FFMA.FTZ R196, R168, UR4, -R12 ;  /* 0x00000004a8c47c23 */ /* 0x000fe2000801080c */
[----:B------:R-:W-:Y:S01]  /*d880*/  FADD.FTZ R8, -R13, R8 ;  /* 0x000000080d087221 */ /* 0x000fe20000010100 */
[----:B------:R-:W-:Y:S01]  /*d890*/  MUFU.EX2 R195, R195 ;  /* 0x000000c300c37308 */ /* 0x000fe20000000800 */
[--C-:B------:R-:W-:Y:S01]  /*d8a0*/  FFMA.FTZ R169, R169, UR4, -R12.reuse ;  /* 0x00000004a9a97c23 */ /* 0x100fe2000801080c */
[--C-:B------:R-:W-:Y:S01]  /*d8b0*/  FFMA.FTZ R197, R172, UR4, -R12.reuse ;  /* 0x00000004acc57c23 */ /* 0x100fe2000801080c */
[----:B------:R-:W-:Y:S01]  /*d8c0*/  FMUL.FTZ R8, R8, UR4 ;  /* 0x0000000408087c20 */ /* 0x000fe20008410000 */
[----:B------:R-:W-:Y:S01]  /*d8d0*/  FFMA.FTZ R173, R173, UR4, -R12 ;  /* 0x00000004adad7c23 */ /* 0x000fe2000801080c */
[C---:B------:R-:W-:Y:S01]  /*d8e0*/  FADD.FTZ R2, R167.reuse, R2 ;  /* 0x00000002a7027221 */ /* 0x040fe20000010000 */
[----:B------:R-:W-:Y:S01]  /*d8f0*/  F2FP.BF16.F32.PACK_AB R162, R167, R166 ;  /* 0x000000a6a7a2723e */ /* 0x000fe200000010ff */
[--C-:B------:R-:W-:Y:S01]  /*d900*/  FFMA.FTZ R177, R177, UR4, -R12.reuse ;  /* 0x00000004b1b17c23 */ /* 0x100fe2000801080c */
[----:B------:R-:W-:Y:S01]  /*d910*/  MUFU.EX2 R15, R15 ;  /* 0x0000000f000f7308 */ /* 0x000fe20000000800 */
[----:B------:R-:W-:Y:S01]  /*d920*/  FFMA.FTZ R178, R178, UR4, -R12 ;  /* 0x00000004b2b27c23 */ /* 0x000fe2000801080c */
[----:B------:R-:W-:Y:S01]  /*d930*/  FADD.FTZ R2, R170, R2 ;  /* 0x00000002aa027221 */ /* 0x000fe20000010000 */
[--C-:B------:R-:W-:Y:S01]  /*d940*/  FFMA.FTZ R181, R181, UR4, -R12.reuse ;  /* 0x00000004b5b57c23 */ /* 0x100fe2000801080c */
[----:B------:R-:W-:Y:S01]  /*d950*/  FFMA.FTZ R180, R180, UR4, -R12 ;  /* 0x00000004b4b47c23 */ /* 0x000fe2000801080c */
[C---:B------:R-:W-:Y:S01]  /*d960*/  F2FP.BF16.F32.PACK_AB R164, R171.reuse, R170 ;  /* 0x000000aaaba4723e */ /* 0x040fe200000010ff */
[----:B------:R-:W-:Y:S01]  /*d970*/  FADD.FTZ R2, R171, R2 ;  /* 0x00000002ab027221 */ /* 0x000fe20000010000 */
[--C-:B------:R-:W-:Y:S01]  /*d980*/  FFMA.FTZ R183, R183, UR4, -R12.reuse ;  /* 0x00000004b7b77c23 */ /* 0x100fe2000801080c */
[----:B------:R-:W1:Y:S01]  /*d990*/  MUFU.EX2 R8, R8 ;  /* 0x0000000800087308 */ /* 0x000e620000000800 */
[----:B------:R-:W-:Y:S01]  /*d9a0*/  FFMA.FTZ R185, R185, UR4, -R12 ;  /* 0x00000004b9b97c23 */ /* 0x000fe2000801080c */
[----:B--2---:R-:W-:Y:S01]  /*d9b0*/  FADD.FTZ R2, R174, R2 ;  /* 0x00000002ae027221 */ /* 0x004fe20000010000 */
[--C-:B------:R-:W-:Y:S01]  /*d9c0*/  FFMA.FTZ R187, R187, UR4, -R12.reuse ;  /* 0x00000004bbbb7c23 */ /* 0x100fe2000801080c */
[----:B------:R-:W-:Y:S01]  /*d9d0*/  FFMA.FTZ R12, R189, UR4, -R12 ;  /* 0x00000004bd0c7c23 */ /* 0x000fe2000801080c */
[C---:B---3--:R-:W-:Y:S01]  /*d9e0*/  F2FP.BF16.F32.PACK_AB R166, R175.reuse, R174 ;  /* 0x000000aeafa6723e */ /* 0x048fe200000010ff */
[----:B------:R-:W-:Y:S01]  /*d9f0*/  FADD.FTZ R2, R175, R2 ;  /* 0x00000002af027221 */ /* 0x000fe20000010000 */
[----:B0-----:R-:W-:Y:S01]  /*da00*/  F2FP.BF16.F32.PACK_AB R168, R182, R179 ;  /* 0x000000b3b6a8723e */ /* 0x001fe200000010ff */
[----:B------:R-:W0:Y:S01]  /*da10*/  MUFU.EX2 R157, R192 ;  /* 0x000000c0009d7308 */ /* 0x000e220000000800 */
[----:B----4-:R-:W-:Y:S01]  /*da20*/  F2FP.BF16.F32.PACK_AB R153, R20, R21 ;  /* 0x000000151499723e */ /* 0x010fe200000010ff */
[----:B------:R-:W-:-:S04]  /*da30*/  FADD.FTZ R2, R179, R2 ;  /* 0x00000002b3027221 */ /* 0x000fc80000010000 */
[----:B------:R-:W-:Y:S02]  /*da40*/  FADD.FTZ R2, R182, R2 ;  /* 0x00000002b6027221 */ /* 0x000fe40000010000 */
[----:B------:R2:W3:Y:S01]  /*da50*/  MUFU.EX2 R10, R155 ;  /* 0x0000009b000a7308 */ /* 0x0004e20000000800 */
[----:B-1----:R-:W-:Y:S01]  /*da60*/  FFMA.FTZ R0, R8, R0, R21 ;  /* 0x0000000008007223 */ /* 0x002fe20000010015 */
        /* <DEDUP_REMOVED lines=14> */
[----:B------:R-:W2:Y:S01]  /*db50*/  MUFU.EX2 R159, R159 ;  /* 0x0000009f009f7308 */ /* 0x000ea20000000800 */
[----:B0-----:R-:W-:Y:S01]  /*db60*/  FADD.FTZ R0, R157, R0 ;  /* 0x000000009d007221 */ /* 0x001fe20000010000 */
[----:B---3--:R-:W-:Y:S01]  /*db70*/  F2FP.BF16.F32.PACK_AB R157, R10, R157 ;  /* 0x0000009d0a9d723e */ /* 0x008fe200000010ff */
[-C--:B------:R-:W-:Y:S01]  /*db80*/  FMUL.FTZ R43, R43, R8.reuse ;  /* 0x000000082b2b7220 */ /* 0x080fe20000410000 */
[-C--:B------:R-:W-:Y:S01]  /*db90*/  FMUL.FTZ R46, R46, R8.reuse ;  /* 0x000000082e2e7220 */ /* 0x080fe20000410000 */
[----:B------:R-:W-:Y:S01]  /*dba0*/  FADD.FTZ R0, R10, R0 ;  /* 0x000000000a007221 */ /* 0x000fe20000010000 */
        /* <DEDUP_REMOVED lines=77> */
[----:B------:R-:W-:-:S05]  /*e080*/  FMUL.FTZ R151, R151, R8 ;  /* 0x0000000897977220 */ /* 0x000fca0000410000 */
        /* <DEDUP_REMOVED lines=35> */
.L_x_11441:
[----:B------:R0:W1:Y:S01]  /*e2c0*/  SYNCS.PHASECHK.TRANS64.TRYWAIT P2, [UR5+0x22850], R7 ;  /* 0x02285007ff0075a7 */ /* 0x0000620008040145 */
[----:B------:R-:W-:Y:S05]  /*e2d0*/  @!P0 BRA `(.L_x_11442) ;  /* 0x0000000000048947 */ /* 0x000fea0003800000 */
[----:B------:R-:W-:Y:S01]  /*e2e0*/  BPT.TRAP 0x1 ;  /* 0x000000040000795c */ /* 0x000fe20000300000 */
.L_x_11442:
[----:B-1----:R-:W-:Y:S05]  /*e2f0*/  @P2 BRA `(.L_x_11443) ;  /* 0x0000000000082947 */ /* 0x002fea0003800000 */
[----:B------:R-:W1:Y:S02]  /*e300*/  SYNCS.PHASECHK.TRANS64.TRYWAIT P2, [UR5+0x22850], R7 ;  /* 0x02285007ff0075a7 */ /* 0x000e640008040145 */
[----:B-1----:R-:W-:Y:S05]  /*e310*/  @!P2 BRA `(.L_x_11444) ;  /* 0x000000c400f8a947 */ /* 0x002fea0003800000 */
.L_x_11443:
        /* <DEDUP_REMOVED lines=48> */
.L_x_11428:
[----:B------:R-:W2:Y:S01]  /*e620*/  SHFL.BFLY PT, R3, R2, 0x2, 0x1f ;  /* 0x0c401f0002037f89 */ /* 0x000ea200000e0000 */
[----:B------:R-:W-:Y:S01]  /*e630*/  UIADD3 UR39, UR39, 0x1, URZ ;  /* 0x0000000127277890 */ /* 0x000fe2000fffe03f */
[----:B------:R3:W-:Y:S06]  /*e640*/  BAR.ARV R6, 0x100 ;  /* 0x000400060000751d */ /* 0x0007ec0000002000 */
[----:B------:R-:W-:Y:S02]  /*e650*/  UISETP.NE.AND UP0, UPT, UR39, 0x2, UPT ;  /* 0x000000022700788c */ /* 0x000fe4000bf05270 */
[----:B------:R-:W-:Y:S06]  /*e660*/  BAR.ARV 0x8, 0x180 ;  /* 0x0206000000007b1d */ /* 0x000fec0000002000 */
[----:B---3--:R-:W-:Y:S01]  /*e670*/  IMAD.U32 R6, RZ, RZ, UR4 ;  /* 0x00000004ff067e24 */ /* 0x008fe2000f8e00ff */
[----:B------:R-:W-:Y:S01]  /*e680*/  PLOP3.LUT P0, PT, PT, PT, PT, 0x8, 0x0 ;  /* 0x000000000000781c */ /* 0x000fe20003f0e170 */
[----:B0-----:R-:W0:Y:S01]  /*e690*/  SHFL.BFLY PT, R7, R0, 0x2, 0x1f ;  /* 0x0c401f0000077f89 */ /* 0x001e2200000e0000 */
[----:B------:R-:W-:-:S02]  /*e6a0*/  UIADD3 UR37, UR37, 0x1, URZ ;  /* 0x0000000125257890 */ /* 0x000fc4000fffe03f */
[----:B------:R-:W-:Y:S01]  /*e6b0*/  USEL UR39, UR39, URZ, UP0 ;  /* 0x0000003f27277287 */ /* 0x000fe20008000000 */
[----:B--2---:R-:W-:-:S05]  /*e6c0*/  FADD.FTZ R8, R3, R2 ;  /* 0x0000000203087221 */ /* 0x004fca0000010000 */
[----:B------:R-:W2:Y:S01]  /*e6d0*/  SHFL.BFLY PT, R3, R8, 0x1, 0x1f ;  /* 0x0c201f0008037f89 */ /* 0x000ea200000e0000 */
[----:B0-----:R-:W-:Y:S01]  /*e6e0*/  FADD.FTZ R9, R7, R0 ;  /* 0x0000000007097221 */ /* 0x001fe20000010000 */
[----:B------:R-:W-:-:S04]  /*e6f0*/  IMAD.MOV.U32 R0, RZ, RZ, RZ ;  /* 0x000000ffff007224 */ /* 0x000fc800078e00ff */
[----:B------:R-:W0:Y:S01]  /*e700*/  SHFL.BFLY PT, R10, R9, 0x1, 0x1f ;  /* 0x0c201f00090a7f89 */ /* 0x000e2200000e0000 */
[----:B--2---:R-:W-:Y:S01]  /*e710*/  FADD.FTZ R11, R8, R3 ;  /* 0x00000003080b7221 */ /* 0x004fe20000010000 */
[----:B------:R-:W-:Y:S02]  /*e720*/  IMAD.MOV.U32 R3, RZ, RZ, RZ ;  /* 0x000000ffff037224 */ /* 0x000fe400078e00ff */
[----:B------:R-:W-:Y:S01]  /*e730*/  IMAD.U32 R8, RZ, RZ, UR4 ;  /* 0x00000004ff087e24 */ /* 0x000fe2000f8e00ff */
[----:B------:R-:W-:Y:S01]  /*e740*/  USEL UR4, URZ, 0x1, UP0 ;  /* 0x000000013f047887 */ /* 0x000fe20008000000 */
[----:B------:R-:W-:-:S03]  /*e750*/  FSETP.NE.FTZ.AND P1, PT, R11, RZ, PT ;  /* 0x000000ff0b00720b */ /* 0x000fc60003f35000 */
[----:B------:R-:W-:-:S10]  /*e760*/  ULOP3.LUT UR38, UR38, UR4, URZ, 0x3c, !UPT ;  /* 0x0000000426267292 */ /* 0x000fd4000f8e3c3f */
[----:B------:R-:W2:Y:S01]  /*e770*/  @P1 MUFU.LG2 R7, R11 ;  /* 0x0000000b00071308 */ /* 0x000ea20000000c00 */
[----:B------:R-:W-:Y:S01]  /*e780*/  @P1 FMUL.FTZ R8, R8, 0.69314718246459960938 ;  /* 0x3f31721808081820 */ /* 0x000fe20000410000 */
[----:B0-----:R-:W-:-:S05]  /*e790*/  FADD.FTZ R2, R9, R10 ;  /* 0x0000000a09027221 */ /* 0x001fca0000010000 */
[----:B------:R-:W-:Y:S01]  /*e7a0*/  FSETP.NE.FTZ.AND P2, PT, R2, RZ, PT ;  /* 0x000000ff0200720b */ /* 0x000fe20003f55000 */
[----:B------:R-:W0:Y:S01]  /*e7b0*/  @P1 MUFU.RCP R3, R11 ;  /* 0x0000000b00031308 */ /* 0x000e220000001000 */
[----:B--2---:R-:W-:-:S11]  /*e7c0*/  @P1 FMUL.FTZ R7, R7, 0.69314718246459960938 ;  /* 0x3f31721807071820 */ /* 0x004fd60000410000 */
[----:B------:R-:W2:Y:S01]  /*e7d0*/  @P2 MUFU.LG2 R9, R2 ;  /* 0x0000000200092308 */ /* 0x000ea20000000c00 */
[----:B------:R-:W-:Y:S01]  /*e7e0*/  @P2 FMUL.FTZ R6, R6, 0.69314718246459960938 ;  /* 0x3f31721806062820 */ /* 0x000fe20000410000 */
[-C--:B0-----:R-:W-:Y:S01]  /*e7f0*/  FMUL.FTZ R24, R24, R3.reuse ;  /* 0x0000000318187220 */ /* 0x081fe20000410000 */
[-C--:B------:R-:W-:Y:S01]  /*e800*/  FMUL.FTZ R25, R25, R3.reuse ;  /* 0x0000000319197220 */ /* 0x080fe20000410000 */
[----:B------:R-:W-:-:S04]  /*e810*/  FMUL.FTZ R28, R28, R3 ;  /* 0x000000031c1c7220 */ /* 0x000fc80000410000 */
        /* <DEDUP_REMOVED lines=9> */
[----:B--2---:R-:W-:Y:S01]  /*e8b0*/  @P2 FMUL.FTZ R9, R9, 0.69314718246459960938 ;  /* 0x3f31721809092820 */ /* 0x004fe20000410000 */
        /* <DEDUP_REMOVED lines=54> */
[-C--:B---3--:R-:W-:Y:S01]  /*ec20*/  FMUL.FTZ R26, R26, R0.reuse ;  /* 0x000000001a1a7220 */ /* 0x088fe20000410000 */
        /* <DEDUP_REMOVED lines=66> */
.L_x_11375:
        /* <DEDUP_REMOVED lines=12> */
[----:B------:R-:W-:Y:S01]  /*f110*/  IMAD.MOV.U32 R156, RZ, RZ, 0x2 ;  /* 0x00000002ff9c7424 */ /* 0x000fe200078e00ff */
[----:B------:R-:W-:Y:S01]  /*f120*/  F2FP.BF16.F32.PACK_AB R152, R25, R24 ;  /* 0x000000181998723e */ /* 0x000fe200000010ff */
[----:B------:R-:W-:Y:S01]  /*f130*/  ULDC UR11, c[0x0][0xbe8] ;  /* 0x0002fa00000b7ab9 */ /* 0x000fe20000000800 */
[----:B------:R-:W-:Y:S02]  /*f140*/  F2FP.BF16.F32.PACK_AB R153, R27, R26 ;  /* 0x0000001a1b99723e */ /* 0x000fe400000010ff */
[----:B------:R-:W-:Y:S02]  /*f150*/  F2FP.BF16.F32.PACK_AB R154, R29, R28 ;  /* 0x0000001c1d9a723e */ /* 0x000fe400000010ff */
[----:B------:R-:W-:Y:S02]  /*f160*/  F2FP.BF16.F32.PACK_AB R155, R31, R30 ;  /* 0x0000001e1f9b723e */ /* 0x000fe400000010ff */
[----:B------:R-:W-:-:S02]  /*f170*/  F2FP.BF16.F32.PACK_AB R12, R41, R40 ;  /* 0x00000028290c723e */ /* 0x000fc400000010ff */
[----:B------:R-:W-:Y:S02]  /*f180*/  F2FP.BF16.F32.PACK_AB R13, R43, R42 ;  /* 0x0000002a2b0d723e */ /* 0x000fe400000010ff */
[----:B------:R-:W-:Y:S02]  /*f190*/  F2FP.BF16.F32.PACK_AB R14, R45, R44 ;  /* 0x0000002c2d0e723e */ /* 0x000fe400000010ff */
[----:B------:R-:W-:Y:S01]  /*f1a0*/  F2FP.BF16.F32.PACK_AB R15, R47, R46 ;  /* 0x0000002e2f0f723e */ /* 0x000fe200000010ff */
[----:B------:R-:W-:Y:S01]  /*f1b0*/  UMOV UR6, UR9 ;  /* 0x0000000900067c82 */ /* 0x000fe20008000000 */
[----:B0-----:R-:W-:Y:S01]  /*f1c0*/  UMOV UR7, UR8 ;  /* 0x0000000800077c82 */ /* 0x001fe20008000000 */
[----:B------:R-:W-:Y:S01]  /*f1d0*/  BAR.SYNC.DEFER_BLOCKING 0x1, 0x100 ;  /* 0x0044000000007b1d */ /* 0x000fe20000010000 */
[----:B--2---:R-:W-:-:S03]  /*f1e0*/  IMAD.WIDE R156, R0, R156, UR6 ;  /* 0x00000006009c7e25 */ /* 0x004fc6000f8e029c */
[C---:B------:R-:W-:Y:S02]  /*f1f0*/  IADD3 R5, P0, R156.reuse, 0xc020, RZ ;  /* 0x0000c0209c057810 */ /* 0x040fe40007f1e0ff */
[C---:B------:R-:W-:Y:S02]  /*f200*/  LOP3.LUT R11, R156.reuse, 0x380, RZ, 0xc0, !PT ;  /* 0x000003809c0b7812 */ /* 0x040fe400078ec0ff */
[----:B------:R-:W-:Y:S02]  /*f210*/  LOP3.LUT R4, R5, 0x380, RZ, 0xc0, !PT ;  /* 0x0000038005047812 */ /* 0x000fe400078ec0ff */
[----:B------:R-:W-:Y:S02]  /*f220*/  SHF.R.U64 R11, R11, 0x3, RZ ;  /* 0x000000030b0b7819 */ /* 0x000fe400000012ff */
[----:B------:R-:W-:Y:S02]  /*f230*/  IADD3 R9, P2, R156, 0x20, RZ ;  /* 0x000000209c097810 */ /* 0x000fe40007f5e0ff */
[----:B------:R-:W-:-:S02]  /*f240*/  SHF.R.U64 R4, R4, 0x3, RZ ;  /* 0x0000000304047819 */ /* 0x000fc400000012ff */
[C---:B------:R-:W-:Y:S02]  /*f250*/  IADD3 R7, P1, R156.reuse, 0x40, RZ ;  /* 0x000000409c077810 */ /* 0x040fe40007f3e0ff */
[----:B------:R-:W-:Y:S01]  /*f260*/  LOP3.LUT R10, R11, R156, RZ, 0x3c, !PT ;  /* 0x0000009c0b0a7212 */ /* 0x000fe200078e3cff */
[----:B------:R-:W-:Y:S01]  /*f270*/  IMAD.MOV.U32 R11, RZ, RZ, R157 ;  /* 0x000000ffff0b7224 */ /* 0x000fe200078e009d */
[----:B------:R-:W-:Y:S02]  /*f280*/  LOP3.LUT R8, R9, 0x380, RZ, 0xc0, !PT ;  /* 0x0000038009087812 */ /* 0x000fe400078ec0ff */
[----:B------:R-:W-:Y:S02]  /*f290*/  IADD3 R159, P5, R156, 0xc040, RZ ;  /* 0x0000c0409c9f7810 */ /* 0x000fe40007fbe0ff */
[----:B------:R-:W-:Y:S02]  /*f2a0*/  LOP3.LUT R4, R4, R5, RZ, 0x3c, !PT ;  /* 0x0000000504047212 */ /* 0x000fe400078e3cff */
[----:B------:R-:W-:-:S02]  /*f2b0*/  LOP3.LUT R5, R7, 0x380, RZ, 0xc0, !PT ;  /* 0x0000038007057812 */ /* 0x000fc400078ec0ff */
[----:B------:R-:W-:Y:S02]  /*f2c0*/  SHF.R.U64 R8, R8, 0x3, RZ ;  /* 0x0000000308087819 */ /* 0x000fe400000012ff */
[----:B------:R-:W-:Y:S02]  /*f2d0*/  LOP3.LUT R158, R159, 0x380, RZ, 0xc0, !PT ;  /* 0x000003809f9e7812 */ /* 0x000fe400078ec0ff */
[----:B------:R-:W-:Y:S01]  /*f2e0*/  MOV R0, R10 ;  /* 0x0000000a00007202 */ /* 0x000fe20000000f00 */
[--C-:B------:R-:W-:Y:S01]  /*f2f0*/  IMAD.X R11, RZ, RZ, R157.reuse, P1 ;  /* 0x000000ffff0b7224 */ /* 0x100fe200008e069d */
[----:B------:R-:W-:Y:S02]  /*f300*/  SHF.R.U64 R10, R5, 0x3, RZ ;  /* 0x00000003050a7819 */ /* 0x000fe400000012ff */
[----:B------:R-:W-:Y:S01]  /*f310*/  LOP3.LUT R8, R8, R9, RZ, 0x3c, !PT ;  /* 0x0000000908087212 */ /* 0x000fe200078e3cff */
[----:B------:R-:W-:Y:S01]  /*f320*/  IMAD.X R9, RZ, RZ, R157, P2 ;  /* 0x000000ffff097224 */ /* 0x000fe200010e069d */
[----:B------:R-:W-:Y:S01]  /*f330*/  SHF.R.U64 R158, R158, 0x3, RZ ;  /* 0x000000039e9e7819 */ /* 0x000fe200000012ff */
[----:B------:R0:W-:Y:S01]  /*f340*/  STSM.16.M88.4 [R0], R152 ;  /* 0x0000009800007844 */ /* 0x0001e20000000200 */
[----:B------:R-:W-:-:S02]  /*f350*/  LOP3.LUT R10, R10, R7, RZ, 0x3c, !PT ;  /* 0x000000070a0a7212 */ /* 0x000fc400078e3cff */
[----:B------:R-:W-:Y:S01]  /*f360*/  LOP3.LUT R158, R158, R159, RZ, 0x3c, !PT ;  /* 0x0000009f9e9e7212 */ /* 0x000fe200078e3cff */
[----:B------:R-:W-:Y:S01]  /*f370*/  IMAD.X R159, RZ, RZ, R157, P5 ;  /* 0x000000ffff9f7224 */ /* 0x000fe200028e069d */
[----:B------:R-:W-:Y:S02]  /*f380*/  MOV R7, R8 ;  /* 0x0000000800077202 */ /* 0x000fe40000000f00 */
[----:B------:R-:W-:Y:S02]  /*f390*/  MOV R19, R10 ;  /* 0x0000000a00137202 */ /* 0x000fe40000000f00 */
[----:B------:R-:W-:Y:S02]  /*f3a0*/  F2FP.BF16.F32.PACK_AB R8, R33, R32 ;  /* 0x000000202108723e */ /* 0x000fe400000010ff */
[----:B------:R-:W-:Y:S02]  /*f3b0*/  F2FP.BF16.F32.PACK_AB R9, R35, R34 ;  /* 0x000000222309723e */ /* 0x000fe400000010ff */
[----:B------:R-:W-:-:S02]  /*f3c0*/  F2FP.BF16.F32.PACK_AB R10, R37, R36 ;  /* 0x00000024250a723e */ /* 0x000fc400000010ff */
[----:B------:R-:W-:Y:S02]  /*f3d0*/  F2FP.BF16.F32.PACK_AB R11, R39, R38 ;  /* 0x00000026270b723e */ /* 0x000fe400000010ff */
[C---:B0-----:R-:W-:Y:S02]  /*f3e0*/  IADD3 R0, P5, R156.reuse, 0x4020, RZ ;  /* 0x000040209c007810 */ /* 0x041fe40007fbe0ff */
[C---:B------:R-:W-:Y:S01]  /*f3f0*/  IADD3 R17, P6, R156.reuse, 0x4040, RZ ;  /* 0x000040409c117810 */ /* 0x040fe20007fde0ff */
[----:B------:R0:W-:Y:S01]  /*f400*/  STSM.16.M88.4 [R7], R8 ;  /* 0x0000000807007844 */ /* 0x0001e20000000200 */
[C---:B------:R-:W-:Y:S01]  /*f410*/  IADD3 R171, P4, R156.reuse, 0xc060, RZ ;  /* 0x0000c0609cab7810 */ /* 0x040fe20007f9e0ff */
[--C-:B------:R-:W-:Y:S01]  /*f420*/  IMAD.X R155, RZ, RZ, R157.reuse, P5 ;  /* 0x000000ffff9b7224 */ /* 0x100fe200028e069d */
[C---:B------:R-:W-:Y:S01]  /*f430*/  IADD3 R21, P3, R156.reuse, 0xc000, RZ ;  /* 0x0000c0009c157810 */ /* 0x040fe20007f7e0ff */
[----:B------:R-:W-:Y:S01]  /*f440*/  IMAD.X R153, RZ, RZ, R157, P6 ;  /* 0x000000ffff997224 */ /* 0x000fe200030e069d */
[----:B------:R-:W-:Y:S01]  /*f450*/  LOP3.LUT R170, R171, 0x380, RZ, 0xc0, !PT ;  /* 0x00000380abaa7812 */ /* 0x000fe200078ec0ff */
[----:B------:R2:W-:Y:S01]  /*f460*/  STSM.16.M88.4 [R19], R12 ;  /* 0x0000000c13007844 */ /* 0x0005e20000000200 */
[----:B------:R-:W-:-:S02]  /*f470*/  IADD3 R5, P6, R156, 0x4000, RZ ;  /* 0x000040009c057810 */ /* 0x000fc40007fde0ff */
[----:B------:R-:W-:Y:S02]  /*f480*/  SHF.R.U64 R170, R170, 0x3, RZ ;  /* 0x00000003aaaa7819 */ /* 0x000fe400000012ff */
[----:B------:R-:W-:Y:S02]  /*f490*/  IADD3 R161, P2, R156, 0x8060, RZ ;  /* 0x000080609ca17810 */ /* 0x000fe40007f5e0ff */
[----:B------:R-:W-:Y:S01]  /*f4a0*/  LOP3.LUT R170, R170, R171, RZ, 0x3c, !PT ;  /* 0x000000abaaaa7212 */ /* 0x000fe200078e3cff */
[----:B------:R-:W-:Y:S01]  /*f4b0*/  IMAD.X R171, RZ, RZ, R157, P4 ;  /* 0x000000ffffab7224 */ /* 0x000fe200020e069d */
[C---:B------:R-:W-:Y:S02]  /*f4c0*/  IADD3 R163, P1, R156.reuse, 0x8040, RZ ;  /* 0x000080409ca37810 */ /* 0x040fe40007f3e0ff */
[----:B0-----:R-:W-:Y:S02]  /*f4d0*/  IADD3 R7, P5, R156, 0x60, RZ ;  /* 0x000000609c077810 */ /* 0x001fe40007fbe0ff */
[----:B------:R-:W-:-:S02]  /*f4e0*/  LOP3.LUT R10, R17, 0x380, RZ, 0xc0, !PT ;  /* 0x00000380110a7812 */ /* 0x000fc400078ec0ff */
[----:B------:R-:W-:Y:S01]  /*f4f0*/  LOP3.LUT R8, R7, 0x380, RZ, 0xc0, !PT ;  /* 0x0000038007087812 */ /* 0x000fe200078ec0ff */
[--C-:B------:R-:W-:Y:S01]  /*f500*/  IMAD.X R9, RZ, RZ, R157.reuse, P5 ;  /* 0x000000ffff097224 */ /* 0x100fe200028e069d */
[----:B------:R-:W-:Y:S01]  /*f510*/  SHF.R.U64 R10, R10, 0x3, RZ ;  /* 0x000000030a0a7819 */ /* 0x000fe200000012ff */
[----:B--2---:R-:W-:Y:S01]  /*f520*/  IMAD.X R13, RZ, RZ, R157, P6 ;  /* 0x000000ffff0d7224 */ /* 0x004fe200030e069d */
[----:B------:R-:W-:Y:S02]  /*f530*/  SHF.R.U64 R8, R8, 0x3, RZ ;  /* 0x0000000308087819 */ /* 0x000fe400000012ff */
[----:B------:R-:W-:Y:S02]  /*f540*/  LOP3.LUT R152, R10, R17, RZ, 0x3c, !PT ;  /* 0x000000110a987212 */ /* 0x000fe400078e3cff */
[----:B------:R-:W-:Y:S02]  /*f550*/  LOP3.LUT R10, R5, 0x380, RZ, 0xc0, !PT ;  /* 0x00000380050a7812 */ /* 0x000fe400078ec0ff */
[----:B------:R-:W-:-:S02]  /*f560*/  IADD3 R169, P5, R156, 0x4060, RZ ;  /* 0x000040609ca97810 */ /* 0x000fc40007fbe0ff */
[----:B------:R-:W-:Y:S02]  /*f570*/  LOP3.LUT R8, R8, R7, RZ, 0x3c, !PT ;  /* 0x0000000708087212 */ /* 0x000fe400078e3cff */
[----:B------:R-:W-:Y:S02]  /*f580*/  LOP3.LUT R7, R0, 0x380, RZ, 0xc0, !PT ;  /* 0x0000038000077812 */ /* 0x000fe400078ec0ff */
[C---:B------:R-:W-:Y:S02]  /*f590*/  IADD3 R165, P4, R156.reuse, 0x8020, RZ ;  /* 0x000080209ca57810 */ /* 0x040fe40007f9e0ff */
[----:B------:R-:W-:Y:S02]  /*f5a0*/  IADD3 R167, P6, R156, 0x8000, RZ ;  /* 0x000080009ca77810 */ /* 0x000fe40007fde0ff */
[----:B------:R-:W-:Y:S02]  /*f5b0*/  SHF.R.U64 R10, R10, 0x3, RZ ;  /* 0x000000030a0a7819 */ /* 0x000fe400000012ff */
[----:B------:R-:W-:-:S02]  /*f5c0*/  LOP3.LUT R168, R169, 0x380, RZ, 0xc0, !PT ;  /* 0x00000380a9a87812 */ /* 0x000fc400078ec0ff */
[----:B------:R-:W-:Y:S02]  /*f5d0*/  SHF.R.U64 R7, R7, 0x3, RZ ;  /* 0x0000000307077819 */ /* 0x000fe400000012ff */
[----:B------:R-:W-:Y:S02]  /*f5e0*/  LOP3.LUT R20, R21, 0x380, RZ, 0xc0, !PT ;  /* 0x0000038015147812 */ /* 0x000fe400078ec0ff */
[----:B------:R-:W-:Y:S02]  /*f5f0*/  LOP3.LUT R160, R161, 0x380, RZ, 0xc0, !PT ;  /* 0x00000380a1a07812 */ /* 0x000fe400078ec0ff */
[----:B------:R-:W-:Y:S02]  /*f600*/  LOP3.LUT R162, R163, 0x380, RZ, 0xc0, !PT ;  /* 0x00000380a3a27812 */ /* 0x000fe400078ec0ff */
[----:B------:R-:W-:Y:S02]  /*f610*/  LOP3.LUT R164, R165, 0x380, RZ, 0xc0, !PT ;  /* 0x00000380a5a47812 */ /* 0x000fe400078ec0ff */
[----:B------:R-:W-:-:S02]  /*f620*/  LOP3.LUT R166, R167, 0x380, RZ, 0xc0, !PT ;  /* 0x00000380a7a67812 */ /* 0x000fc400078ec0ff */
[----:B------:R-:W-:Y:S02]  /*f630*/  LOP3.LUT R12, R10, R5, RZ, 0x3c, !PT ;  /* 0x000000050a0c7212 */ /* 0x000fe400078e3cff */
[----:B------:R-:W-:Y:S02]  /*f640*/  SHF.R.U64 R168, R168, 0x3, RZ ;  /* 0x00000003a8a87819 */ /* 0x000fe400000012ff */
[----:B------:R-:W-:Y:S02]  /*f650*/  MOV R5, R8 ;  /* 0x0000000800057202 */ /* 0x000fe40000000f00 */
[----:B------:R-:W-:Y:S02]  /*f660*/  LOP3.LUT R154, R7, R0, RZ, 0x3c, !PT ;  /* 0x00000000079a7212 */ /* 0x000fe400078e3cff */
[----:B------:R-:W-:Y:S02]  /*f670*/  F2FP.BF16.F32.PACK_AB R8, R49, R48 ;  /* 0x000000303108723e */ /* 0x000fe400000010ff */
[----:B------:R-:W-:-:S02]  /*f680*/  F2FP.BF16.F32.PACK_AB R9, R51, R50 ;  /* 0x000000323309723e */ /* 0x000fc400000010ff */
[----:B------:R-:W-:Y:S02]  /*f690*/  F2FP.BF16.F32.PACK_AB R10, R53, R52 ;  /* 0x00000034350a723e */ /* 0x000fe400000010ff */
[----:B------:R-:W-:Y:S02]  /*f6a0*/  F2FP.BF16.F32.PACK_AB R11, R55, R54 ;  /* 0x00000036370b723e */ /* 0x000fe400000010ff */
[----:B------:R-:W-:Y:S02]  /*f6b0*/  SHF.R.U64 R20, R20, 0x3, RZ ;  /* 0x0000000314147819 */ /* 0x000fe400000012ff */
[----:B------:R-:W-:Y:S01]  /*f6c0*/  SHF.R.U64 R160, R160, 0x3, RZ ;  /* 0x00000003a0a07819 */ /* 0x000fe200000012ff */
[----:B------:R0:W-:Y:S01]  /*f6d0*/  STSM.16.M88.4 [R5], R8 ;  /* 0x0000000805007844 */ /* 0x0001e20000000200 */
[----:B------:R-:W-:Y:S02]  /*f6e0*/  SHF.R.U64 R162, R162, 0x3, RZ ;  /* 0x00000003a2a27819 */ /* 0x000fe400000012ff */
[----:B------:R-:W-:-:S02]  /*f6f0*/  SHF.R.U64 R164, R164, 0x3, RZ ;  /* 0x00000003a4a47819 */ /* 0x000fc400000012ff */
[----:B------:R-:W-:Y:S02]  /*f700*/  SHF.R.U64 R166, R166, 0x3, RZ ;  /* 0x00000003a6a67819 */ /* 0x000fe400000012ff */
[----:B------:R-:W-:Y:S02]  /*f710*/  MOV R7, R12 ;  /* 0x0000000c00077202 */ /* 0x000fe40000000f00 */
[----:B------:R-:W-:Y:S01]  /*f720*/  LOP3.LUT R168, R168, R169, RZ, 0x3c, !PT ;  /* 0x000000a9a8a87212 */ /* 0x000fe200078e3cff */
[--C-:B------:R-:W-:Y:S01]  /*f730*/  IMAD.X R169, RZ, RZ, R157.reuse, P5 ;  /* 0x000000ffffa97224 */ /* 0x100fe200028e069d */
[----:B------:R-:W-:Y:S02]  /*f740*/  F2FP.BF16.F32.PACK_AB R12, R57, R56 ;  /* 0x00000038390c723e */ /* 0x000fe400000010ff */
[----:B------:R-:W-:Y:S02]  /*f750*/  F2FP.BF16.F32.PACK_AB R13, R59, R58 ;  /* 0x0000003a3b0d723e */ /* 0x000fe400000010ff */
[----:B------:R-:W-:Y:S01]  /*f760*/  F2FP.BF16.F32.PACK_AB R14, R61, R60 ;  /* 0x0000003c3d0e723e */ /* 0x000fe200000010ff */
[----:B0-----:R-:W-:Y:S01]  /*f770*/  IMAD.X R5, RZ, RZ, R157, P0 ;  /* 0x000000ffff057224 */ /* 0x001fe200000e069d */
[----:B------:R-:W-:-:S02]  /*f780*/  F2FP.BF16.F32.PACK_AB R15, R63, R62 ;  /* 0x0000003e3f0f723e */ /* 0x000fc400000010ff */
[----:B------:R-:W-:Y:S02]  /*f790*/  MOV R170, R170 ;  /* 0x000000aa00aa7202 */ /* 0x000fe40000000f00 */
        /* <DEDUP_REMOVED lines=10> */
[----:B------:R-:W-:Y:S01]  /*f840*/  MOV R171, R152 ;  /* 0x0000009800ab7202 */ /* 0x000fe20000000f00 */
[----:B------:R0:W-:Y:S01]  /*f850*/  STSM.16.M88.4 [R7], R12 ;  /* 0x0000000c07007844 */ /* 0x0001e20000000200 */
        /* <DEDUP_REMOVED lines=11> */
[----:B0-----:R-:W-:Y:S02]  /*f910*/  MOV R7, R168 ;  /* 0x000000a800077202 */ /* 0x001fe40000000f00 */
[----:B------:R-:W-:Y:S01]  /*f920*/  F2FP.BF16.F32.PACK_AB R8, R81, R80 ;  /* 0x000000505108723e */ /* 0x000fe200000010ff */
[----:B------:R-:W-:Y:S01]  /*f930*/  STSM.16.M88.4 [R171], R156 ;  /* 0x0000009cab007844 */ /* 0x000fe20000000200 */
[----:B------:R-:W-:Y:S01]  /*f940*/  F2FP.BF16.F32.PACK_AB R9, R83, R82 ;  /* 0x000000525309723e */ /* 0x000fe200000010ff */
[----:B------:R-:W0:Y:S01]  /*f950*/  LDC.64 R168, c[0x0][0xc00] ;  /* 0x00030000ffa87b82 */ /* 0x000e220000000a00 */
[----:B------:R-:W-:-:S02]  /*f960*/  F2FP.BF16.F32.PACK_AB R10, R85, R84 ;  /* 0x00000054550a723e */ /* 0x000fc400000010ff */
[----:B------:R-:W-:Y:S02]  /*f970*/  F2FP.BF16.F32.PACK_AB R11, R87, R86 ;  /* 0x00000056570b723e */ /* 0x000fe400000010ff */
[----:B------:R-:W-:Y:S02]  /*f980*/  MOV R166, R166 ;  /* 0x000000a600a67202 */ /* 0x000fe40000000f00 */
[----:B------:R-:W-:Y:S01]  /*f990*/  F2FP.BF16.F32.PACK_AB R12, R89, R88 ;  /* 0x00000058590c723e */ /* 0x000fe200000010ff */
[----:B------:R3:W-:Y:S01]  /*f9a0*/  STSM.16.M88.4 [R7], R8 ;  /* 0x0000000807007844 */ /* 0x0007e20000000200 */
[----:B------:R-:W-:Y:S02]  /*f9b0*/  F2FP.BF16.F32.PACK_AB R13, R91, R90 ;  /* 0x0000005a5b0d723e */ /* 0x000fe400000010ff */
[----:B------:R-:W-:Y:S02]  /*f9c0*/  F2FP.BF16.F32.PACK_AB R14, R93, R92 ;  /* 0x0000005c5d0e723e */ /* 0x000fe400000010ff */
[----:B------:R-:W-:-:S02]  /*f9d0*/  F2FP.BF16.F32.PACK_AB R15, R95, R94 ;  /* 0x0000005e5f0f723e */ /* 0x000fc400000010ff */
[----:B------:R-:W-:Y:S02]  /*f9e0*/  MOV R19, R164 ;  /* 0x000000a400137202 */ /* 0x000fe40000000f00 */
[----:B--2---:R-:W-:Y:S01]  /*f9f0*/  F2FP.BF16.F32.PACK_AB R152, R97, R96 ;  /* 0x000000606198723e */ /* 0x004fe200000010ff */
[----:B------:R2:W-:Y:S01]  /*fa00*/  STSM.16.M88.4 [R166], R12 ;  /* 0x0000000ca6007844 */ /* 0x0005e20000000200 */
[----:B------:R-:W-:Y:S02]  /*fa10*/  F2FP.BF16.F32.PACK_AB R153, R99, R98 ;  /* 0x000000626399723e */ /* 0x000fe400000010ff */
[----:B------:R-:W-:Y:S02]  /*fa20*/  F2FP.BF16.F32.PACK_AB R154, R101, R100 ;  /* 0x00000064659a723e */ /* 0x000fe400000010ff */
[----:B------:R-:W-:Y:S01]  /*fa30*/  F2FP.BF16.F32.PACK_AB R155, R103, R102 ;  /* 0x00000066679b723e */ /* 0x000fe200000010ff */
[----:B---3--:R-:W3:Y:S01]  /*fa40*/  LDC.64 R8, c[0x0][0xc08] ;  /* 0x00030200ff087b82 */ /* 0x008ee20000000a00 */
[----:B------:R-:W-:-:S02]  /*fa50*/  MOV R17, R162 ;  /* 0x000000a200117202 */ /* 0x000fc40000000f00 */
[----:B------:R-:W-:Y:S01]  /*fa60*/  F2FP.BF16.F32.PACK_AB R156, R105, R104 ;  /* 0x00000068699c723e */ /* 0x000fe200000010ff */
[----:B------:R-:W-:Y:S01]  /*fa70*/  STSM.16.M88.4 [R19], R152 ;  /* 0x0000009813007844 */ /* 0x000fe20000000200 */
[----:B------:R-:W-:Y:S02]  /*fa80*/  F2FP.BF16.F32.PACK_AB R157, R107, R106 ;  /* 0x0000006a6b9d723e */ /* 0x000fe400000010ff */
[----:B------:R-:W-:Y:S02]  /*fa90*/  F2FP.BF16.F32.PACK_AB R158, R109, R108 ;  /* 0x0000006c6d9e723e */ /* 0x000fe400000010ff */
[----:B------:R-:W-:Y:S02]  /*faa0*/  F2FP.BF16.F32.PACK_AB R159, R111, R110 ;  /* 0x0000006e6f9f723e */ /* 0x000fe400000010ff */
[----:B--2---:R-:W-:Y:S02]  /*fab0*/  MOV R14, R160 ;  /* 0x000000a0000e7202 */ /* 0x004fe40000000f00 */
[----:B------:R-:W-:Y:S01]  /*fac0*/  F2FP.BF16.F32.PACK_AB R160, R113, R112 ;  /* 0x0000007071a0723e */ /* 0x000fe200000010ff */
[----:B------:R2:W-:Y:S01]  /*fad0*/  STSM.16.M88.4 [R17], R156 ;  /* 0x0000009c11007844 */ /* 0x0005e20000000200 */
[----:B------:R-:W-:-:S02]  /*fae0*/  F2FP.BF16.F32.PACK_AB R161, R115, R114 ;  /* 0x0000007273a1723e */ /* 0x000fc400000010ff */
[----:B------:R-:W-:Y:S02]  /*faf0*/  F2FP.BF16.F32.PACK_AB R162, R117, R116 ;  /* 0x0000007475a2723e */ /* 0x000fe400000010ff */
[----:B------:R-:W-:Y:S02]  /*fb00*/  F2FP.BF16.F32.PACK_AB R163, R119, R118 ;  /* 0x0000007677a3723e */ /* 0x000fe400000010ff */
[----:B------:R-:W-:Y:S02]  /*fb10*/  MOV R7, R20 ;  /* 0x0000001400077202 */ /* 0x000fe40000000f00 */
[----:B------:R-:W-:Y:S01]  /*fb20*/  F2FP.BF16.F32.PACK_AB R164, R121, R120 ;  /* 0x0000007879a4723e */ /* 0x000fe200000010ff */
[----:B------:R4:W-:Y:S01]  /*fb30*/  STSM.16.M88.4 [R14], R160 ;  /* 0x000000a00e007844 */ /* 0x0009e20000000200 */
[----:B---3--:R-:W-:Y:S01]  /*fb40*/  ISETP.NE.U32.AND P0, PT, R8, RZ, PT ;  /* 0x000000ff0800720c */ /* 0x008fe20003f05070 */
[----:B------:R-:W3:Y:S01]  /*fb50*/  LDC.64 R20, c[0x0][0xc00] ;  /* 0x00030000ff147b82 */ /* 0x000ee20000000a00 */
[----:B------:R-:W-:-:S02]  /*fb60*/  F2FP.BF16.F32.PACK_AB R165, R123, R122 ;  /* 0x0000007a7ba5723e */ /* 0x000fc400000010ff */
[----:B------:R-:W-:Y:S02]  /*fb70*/  F2FP.BF16.F32.PACK_AB R166, R125, R124 ;  /* 0x0000007c7da6723e */ /* 0x000fe400000010ff */
[----:B------:R-:W-:Y:S02]  /*fb80*/  F2FP.BF16.F32.PACK_AB R167, R127, R126 ;  /* 0x0000007e7fa7723e */ /* 0x000fe400000010ff */
[----:B------:R-:W-:Y:S02]  /*fb90*/  ISETP.NE.AND.EX P0, PT, R9, RZ, PT, P0 ;  /* 0x000000ff0900720c */ /* 0x000fe40003f05300 */
[----:B--2---:R-:W-:Y:S01]  /*fba0*/  MOV R17, R4 ;  /* 0x0000000400117202 */ /* 0x004fe20000000f00 */
[----:B------:R2:W-:Y:S01]  /*fbb0*/  STSM.16.M88.4 [R7], R164 ;  /* 0x000000a407007844 */ /* 0x0005e20000000200 */
[----:B------:R-:W-:Y:S02]  /*fbc0*/  F2FP.BF16.F32.PACK_AB R8, R129, R128 ;  /* 0x000000808108723e */ /* 0x000fe400000010ff */
[----:B------:R-:W-:-:S02]  /*fbd0*/  F2FP.BF16.F32.PACK_AB R9, R131, R130 ;  /* 0x000000828309723e */ /* 0x000fc400000010ff */
[----:B------:R-:W-:Y:S02]  /*fbe0*/  F2FP.BF16.F32.PACK_AB R10, R133, R132 ;  /* 0x00000084850a723e */ /* 0x000fe400000010ff */
[----:B------:R-:W-:Y:S02]  /*fbf0*/  F2FP.BF16.F32.PACK_AB R11, R135, R134 ;  /* 0x00000086870b723e */ /* 0x000fe400000010ff */
[----:B------:R-:W-:Y:S02]  /*fc00*/  F2FP.BF16.F32.PACK_AB R12, R137, R136 ;  /* 0x00000088890c723e */ /* 0x000fe400000010ff */
[----:B------:R-:W-:Y:S01]  /*fc10*/  F2FP.BF16.F32.PACK_AB R13, R139, R138 ;  /* 0x0000008a8b0d723e */ /* 0x000fe200000010ff */
[----:B------:R5:W-:Y:S01]  /*fc20*/  STSM.16.M88.4 [R17], R8 ;  /* 0x0000000811007844 */ /* 0x000be20000000200 */
[----:B----4-:R-:W-:Y:S01]  /*fc30*/  F2FP.BF16.F32.PACK_AB R14, R141, R140 ;  /* 0x0000008c8d0e723e */ /* 0x010fe200000010ff */
[----:B---3--:R-:W-:Y:S01]  /*fc40*/  IMAD.WIDE R4, R201, 0x4, R20 ;  /* 0x00000004c9047825 */ /* 0x008fe200078e0214 */
[----:B------:R-:W-:Y:S01]  /*fc50*/  F2FP.BF16.F32.PACK_AB R15, R143, R142 ;  /* 0x0000008e8f0f723e */ /* 0x000fe200000010ff */
[----:B------:R-:W3:Y:S01]  /*fc60*/  LDC R21, c[0x0][0xad4] ;  /* 0x0002b500ff157b82 */ /* 0x000ee20000000800 */
[----:B------:R-:W-:Y:S01]  /*fc70*/  F2FP.BF16.F32.PACK_AB R152, R145, R144 ;  /* 0x000000909198723e */ /* 0x000fe200000010ff */
[----:B--2---:R-:W-:Y:S01]  /*fc80*/  IMAD.MOV.U32 R7, RZ, RZ, RZ ;  /* 0x000000ffff077224 */ /* 0x004fe200078e00ff */
[----:B------:R-:W-:Y:S01]  /*fc90*/  F2FP.BF16.F32.PACK_AB R153, R147, R146 ;  /* 0x000000929399723e */ /* 0x000fe200000010ff */
[----:B------:R2:W-:Y:S01]  /*fca0*/  STSM.16.M88.4 [R0], R12 ;  /* 0x0000000c00007844 */ /* 0x0005e20000000200 */
[----:B------:R-:W-:-:S02]  /*fcb0*/  F2FP.BF16.F32.PACK_AB R154, R149, R148 ;  /* 0x00000094959a723e */ /* 0x000fc400000010ff */
[----:B------:R-:W-:Y:S02]  /*fcc0*/  F2FP.BF16.F32.PACK_AB R155, R151, R150 ;  /* 0x00000096979b723e */ /* 0x000fe400000010ff */
[----:B0-----:R-:W-:-:S03]  /*fcd0*/  ISETP.NE.U32.AND P1, PT, R168, RZ, PT ;  /* 0x000000ffa800720c */ /* 0x001fc60003f25070 */
[----:B------:R0:W-:Y:S01]  /*fce0*/  STSM.16.M88.4 [R170], R152 ;  /* 0x00000098aa007844 */ /* 0x0001e20000000200 */
[----:B------:R-:W-:Y:S01]  /*fcf0*/  BAR.SYNC.DEFER_BLOCKING 0x1, 0x100 ;  /* 0x0044000000007b1d */ /* 0x000fe20000010000 */
[----:B------:R-:W-:-:S07]  /*fd00*/  ISETP.NE.AND.EX P1, PT, R169, RZ, PT, P1 ;  /* 0x000000ffa900720c */ /* 0x000fce0003f25310 */
[----:B-----5:R-:W4:Y:S01]  /*fd10*/  @P0 LDC.64 R8, c[0x0][0xc08] ;  /* 0x00030200ff080b82 */ /* 0x020f220000000a00 */
[----:B------:R-:W-:Y:S01]  /*fd20*/  ISETP.NE.AND P2, PT, R200, RZ, PT ;  /* 0x000000ffc800720c */ /* 0x000fe20003f45270 */
[----:B------:R-:W-:-:S06]  /*fd30*/  UISETP.NE.AND UP0, UPT, UR11, 0x1, UPT ;  /* 0x000000010b00788c */ /* 0x000fcc000bf05270 */
[----:B--2---:R-:W2:Y:S01]  /*fd40*/  LDC.64 R14, c[0x0][0xba8] ;  /* 0x0002ea00ff0e7b82 */ /* 0x004ea20000000a00 */
[----:B------:R-:W5:Y:S01]  /*fd50*/  @P1 LDG.E R7, desc[UR40][R4.64] ;  /* 0x0000002804071981 */ /* 0x000f62000c1e1900 */
[----:B----4-:R-:W-:Y:S01]  /*fd60*/  @P0 IMAD.WIDE R8, R201, 0x4, R8 ;  /* 0x00000004c9080825 */ /* 0x010fe200078e0208 */
[----:B---3--:R-:W-:Y:S02]  /*fd70*/  SEL R21, R200, R21, P2 ;  /* 0x00000015c8157207 */ /* 0x008fe40001000000 */
[----:B------:R-:W-:Y:S01]  /*fd80*/  @UP0 ULDC UR8, c[0x0][0xbec] ;  /* 0x0002fb0000080ab9 */ /* 0x000fe20000000800 */
[----:B------:R-:W-:Y:S01]  /*fd90*/  @UP0 ULDC UR10, c[0x0][0xbf0] ;  /* 0x0002fc00000a0ab9 */ /* 0x000fe20000000800 */
[----:B------:R3:W4:Y:S01]  /*fda0*/  @P0 LDG.E R19, desc[UR40][R8.64] ;  /* 0x0000002808130981 */ /* 0x000722000c1e1900 */
[----:B------:R-:W-:Y:S01]  /*fdb0*/  IMAD.MOV.U32 R0, RZ, RZ, 0x9b8 ;  /* 0x000009b8ff007424 */ /* 0x000fe200078e00ff */
[----:B------:R-:W-:Y:S01]  /*fdc0*/  ISETP.GT.AND P3, PT, R21, 0x1, PT ;  /* 0x000000011500780c */ /* 0x000fe20003f64270 */
[----:B------:R-:W-:Y:S01]  /*fdd0*/  VIADD R17, R22, UR43 ;  /* 0x0000002b16117c36 */ /* 0x000fe20008000000 */
[----:B------:R-:W-:-:S02]  /*fde0*/  ISETP.NE.U32.AND P2, PT, R168, RZ, PT ;  /* 0x000000ffa800720c */ /* 0x000fc40003f45070 */
[----:B0-----:R-:W-:Y:S01]  /*fdf0*/  SEL R152, R0, 0x978, P3 ;  /* 0x0000097800987807 */ /* 0x001fe20001800000 */
[----:B------:R-:W-:Y:S01]  /*fe00*/  IMAD.MOV.U32 R155, RZ, RZ, R17 ;  /* 0x000000ffff9b7224 */ /* 0x000fe200078e0011 */
[----:B------:R-:W-:Y:S02]  /*fe10*/  ISETP.NE.AND.EX P2, PT, R169, RZ, PT, P2 ;  /* 0x000000ffa900720c */ /* 0x000fe40003f45320 */
[----:B------:R-:W0:Y:S01]  /*fe20*/  LDC.64 R10, c[0x0][R152+0x220] ;  /* 0x00008800980a7b82 */ /* 0x000e220000000a00 */
[----:B------:R-:W-:Y:S02]  /*fe30*/  SHF.R.S32.HI R0, RZ, 0x1f, R201 ;  /* 0x0000001fff007819 */ /* 0x000fe400000114c9 */
[----:B------:R-:W-:Y:S02]  /*fe40*/  SEL R201, R201, RZ, !P2 ;  /* 0x000000ffc9c97207 */ /* 0x000fe40005000000 */
[----:B------:R-:W-:Y:S02]  /*fe50*/  PLOP3.LUT P4, PT, PT, PT, UP0, 0x80, 0x0 ;  /* 0x000000000000781c */ /* 0x000fe40003f8f008 */
[----:B------:R-:W-:Y:S01]  /*fe60*/  SEL R21, R0, RZ, !P2 ;  /* 0x000000ff00157207 */ /* 0x000fe20005000000 */
[----:B---3--:R-:W3:Y:S01]  /*fe70*/  LDC.64 R8, c[0x0][R152+0x218] ;  /* 0x0000860098087b82 */ /* 0x008ee20000000a00 */
[----:B------:R-:W-:-:S07]  /*fe80*/  SEL R153, R230, RZ, P3 ;  /* 0x000000ffe6997207 */ /* 0x000fce0001800000 */
[----:B------:R-:W1:Y:S01]  /*fe90*/  LDC.64 R12, c[0x0][R152+0x228] ;  /* 0x00008a00980c7b82 */ /* 0x000e620000000a00 */
[----:B0-----:R-:W-:-:S07]  /*fea0*/  IMAD R0, R11, R201, RZ ;  /* 0x000000c90b007224 */ /* 0x001fce00078e02ff */
[----:B--2---:R-:W0:Y:S01]  /*feb0*/  @!P3 LDC R14, c[0x0][0xb50] ;  /* 0x0002d400ff0ebb82 */ /* 0x004e220000000800 */
[----:B------:R-:W-:Y:S02]  /*fec0*/  IMAD R159, R10, R21, R0 ;  /* 0x000000150a9f7224 */ /* 0x000fe400078e0200 */
[----:B------:R-:W-:Y:S01]  /*fed0*/  @P4 IMAD.HI.U32 R0, R17, UR8, RZ ;  /* 0x0000000811004c27 */ /* 0x000fe2000f8e00ff */
[----:B------:R-:W-:-:S04]  /*fee0*/  ULDC UR8, c[0x0][0xa88] ;  /* 0x0002a20000087ab9 */ /* 0x000fc80000000800 */
[----:B------:R-:W2:Y:S01]  /*fef0*/  LDC.64 R20, c[0x0][R152+0x210] ;  /* 0x0000840098147b82 */ /* 0x000ea20000000a00 */
[-C--:B---3--:R-:W-:Y:S01]  /*ff00*/  IMAD R157, R9, R23.reuse, RZ ;  /* 0x00000017099d7224 */ /* 0x088fe200078e02ff */
[----:B------:R-:W-:Y:S01]  /*ff10*/  @P4 SHF.R.U32.HI R155, RZ, UR10, R0 ;  /* 0x0000000aff9b4c19 */ /* 0x000fe20008011600 */
[----:B------:R-:W-:-:S04]  /*ff20*/  IMAD.WIDE.U32 R8, R8, R23, RZ ;  /* 0x0000001708087225 */ /* 0x000fc800078e00ff */
[----:B------:R-:W-:Y:S01]  /*ff30*/  IMAD.WIDE.U32 R10, R10, R201, RZ ;  /* 0x000000c90a0a7225 */ /* 0x000fe200078e00ff */
[----:B------:R-:W3:Y:S03]  /*ff40*/  @!P3 LDC R15, c[0x0][0xb54] ;  /* 0x0002d500ff0fbb82 */ /* 0x000ee60000000800 */
[----:B------:R-:W-:Y:S02]  /*ff50*/  IMAD.IADD R157, R9, 0x1, R157 ;  /* 0x00000001099d7824 */ /* 0x000fe400078e029d */
[----:B------:R-:W-:Y:S02]  /*ff60*/  IMAD.IADD R11, R11, 0x1, R159 ;  /* 0x000000010b0b7824 */ /* 0x000fe400078e029f */
[-C--:B-1----:R-:W-:Y:S02]  /*ff70*/  IMAD R9, R13, R153.reuse, RZ ;  /* 0x000000990d097224 */ /* 0x082fe400078e02ff */
[----:B------:R-:W-:-:S04]  /*ff80*/  IMAD.WIDE.U32 R12, R12, R153, RZ ;  /* 0x000000990c0c7225 */ /* 0x000fc800078e00ff */
[----:B------:R-:W-:Y:S01]  /*ff90*/  IMAD.IADD R13, R13, 0x1, R9 ;  /* 0x000000010d0d7824 */ /* 0x000fe200078e0209 */
[----:B-----5:R-:W-:Y:S01]  /*ffa0*/  IADD3 R8, P2, P5, R10, R8, R7 ;  /* 0x000000080a087210 */ /* 0x020fe20007d5e007 */
[----:B------:R-:W-:Y:S01]  /*ffb0*/  IMAD.MOV R10, RZ, RZ, -R155 ;  /* 0x000000ffff0a7224 */ /* 0x000fe200078e0a9b */
[----:B------:R-:W-:-:S03]  /*ffc0*/  SHF.R.S32.HI R0, RZ, 0x1f, R7 ;  /* 0x0000001fff007819 */ /* 0x000fc60000011407 */
[----:B------:R-:W-:Y:S01]  /*ffd0*/  IMAD R9, R10, UR11, R17 ;  /* 0x0000000b0a097c24 */ /* 0x000fe2000f8e0211 */
[----:B------:R-:W-:Y:S02]  /*ffe0*/  IADD3.X R11, R11, R157, R0, P2, P5 ;  /* 0x0000009d0b0b7210 */ /* 0x000fe400017ea400 */
[----:B------:R-:W-:Y:S02]  /*fff0*/  IADD3 R12, P2, P5, R155, R8, R12 ;  /* 0x000000089b0c7210 */ /* 0x000fe40007d5e00c */
[----:B------:R-:W-:Y:S02]  /*10000*/  SHF.R.S32.HI R8, RZ, 0x1f, R155 ;  /* 0x0000001fff087819 */ /* 0x000fe4000001149b */
[----:B----4-:R-:W-:Y:S02]  /*10010*/  @P0 R2UR UR8, R19 ;  /* 0x00000000130802ca */ /* 0x010fe400000e0000 */
[----:B------:R-:W-:Y:S01]  /*10020*/  IADD3.X R13, R8, R11, R13, P2, P5 ;  /* 0x0000000b080d7210 */ /* 0x000fe200017ea40d */
[-C--:B--2---:R-:W-:Y:S01]  /*10030*/  IMAD R8, R21, R9.reuse, RZ ;  /* 0x0000000915087224 */ /* 0x084fe200078e02ff */
        /* <DEDUP_REMOVED lines=9> */
[----:B------:R-:W3:Y:S01]  /*100d0*/  LDG.E R8, desc[UR40][R4.64+0x4] ;  /* 0x0000042804087981 */ /* 0x000ee2000c1e1900 */
[----:B--2---:R-:W-:Y:S02]  /*100e0*/  R2UR UR10, R9 ;  /* 0x00000000090a72ca */ /* 0x004fe400000e0000 */
[----:B---3--:R-:W-:-:S13]  /*100f0*/  R2UR UR8, R8 ;  /* 0x00000000080872ca */ /* 0x008fda00000e0000 */
[----:B------:R-:W-:-:S12]  /*10100*/  UIADD3 UR8, -UR10, UR8, URZ ;  /* 0x000000080a087290 */ /* 0x000fd8000fffe13f */
.L_x_11448:
[----:B------:R-:W2:Y:S01]  /*10110*/  LDL R10, [R1+0x5c] ;  /* 0x00005c00010a7983 */ /* 0x000ea20000100800 */
[----:B------:R-:W-:Y:S01]  /*10120*/  UIMAD UR8, UR8, UR11, URZ ;  /* 0x0000000b080872a4 */ /* 0x000fe2000f8e023f */
[----:B------:R-:W-:Y:S02]  /*10130*/  LOP3.LUT P0, RZ, R231, 0x3, RZ, 0xc0, !PT ;  /* 0x00000003e7ff7812 */ /* 0x000fe4000780c0ff */
[----:B------:R-:W-:Y:S04]  /*10140*/  SHFL.IDX PT, R4, R14, RZ, 0x1c1f ;  /* 0x001c1fff0e047589 */ /* 0x000fe800000e0000 */
[----:B------:R-:W0:Y:S04]  /*10150*/  SHFL.IDX PT, R5, R15, RZ, 0x1c1f ;  /* 0x001c1fff0f057589 */ /* 0x000e2800000e0000 */
[----:B------:R-:W-:Y:S04]  /*10160*/  SHFL.IDX PT, R8, R14, 0x1, 0x1c1f ;  /* 0x003c1f000e087f89 */ /* 0x000fe800000e0000 */
[----:B------:R-:W1:Y:S01]  /*10170*/  SHFL.IDX PT, R9, R15, 0x1, 0x1c1f ;  /* 0x003c1f000f097f89 */ /* 0x000e6200000e0000 */
[----:B--2---:R-:W-:-:S04]  /*10180*/  VIADD R10, R10, UR43 ;  /* 0x0000002b0a0a7c36 */ /* 0x004fc80008000000 */
[C---:B------:R-:W-:Y:S01]  /*10190*/  VIADD R12, R10.reuse, 0x8 ;  /* 0x000000080a0c7836 */ /* 0x040fe20000000000 */
[----:B------:R-:W-:-:S04]  /*101a0*/  ISETP.GE.OR P1, PT, R10, UR8, P0 ;  /* 0x000000080a007c0c */ /* 0x000fc80008726670 */
[----:B------:R-:W-:-:S09]  /*101b0*/  ISETP.GE.OR P0, PT, R12, UR8, P0 ;  /* 0x000000080c007c0c */ /* 0x000fd20008706670 */
[----:B0-----:R0:W-:Y:S04]  /*101c0*/  @!P1 ST.E desc[UR40][R4.64], R2 ;  /* 0x0000000204009985 */ /* 0x0011e8000c101928 */
[----:B-1----:R0:W-:Y:S01]  /*101d0*/  @!P0 ST.E desc[UR40][R8.64], R3 ;  /* 0x0000000308008985 */ /* 0x0021e2000c101928 */
[----:B------:R-:W-:Y:S05]  /*101e0*/  @P3 BRA `(.L_x_11449) ;  /* 0x0000000c00fc3947 */ /* 0x000fea0003800000 */
[----:B0-----:R-:W0:Y:S01]  /*101f0*/  S2R R2, SR_TID.X ;  /* 0x0000000000027919 */ /* 0x001e220000002100 */
[----:B------:R-:W-:Y:S01]  /*10200*/  @UP0 ULDC UR10, c[0x0][0xbec] ;  /* 0x0002fb00000a0ab9 */ /* 0x000fe20000000800 */
        /* <DEDUP_REMOVED lines=9> */
[----:B------:R-:W-:Y:S01]  /*102a0*/  IMAD.WIDE R4, R4, R5, UR6 ;  /* 0x0000000604047e25 */ /* 0x000fe2000f8e0205 */
[----:B------:R-:W-:Y:S02]  /*102b0*/  ULDC.64 UR6, c[0x0][0xaa0] ;  /* 0x0002a80000067ab9 */ /* 0x000fe40000000a00 */
[C---:B------:R-:W-:Y:S02]  /*102c0*/  IADD3 R29, P1, R4.reuse, 0x3000, RZ ;  /* 0x00003000041d7810 */ /* 0x040fe40007f3e0ff */
[C---:B------:R-:W-:Y:S02]  /*102d0*/  IADD3 R13, P3, R4.reuse, 0x1000, RZ ;  /* 0x00001000040d7810 */ /* 0x040fe40007f7e0ff */
[----:B------:R-:W-:Y:S02]  /*102e0*/  IADD3 R25, P2, R4, 0x2000, RZ ;  /* 0x0000200004197810 */ /* 0x000fe40007f5e0ff */
[----:B------:R-:W-:Y:S02]  /*102f0*/  LOP3.LUT R28, R29, 0x380, RZ, 0xc0, !PT ;  /* 0x000003801d1c7812 */ /* 0x000fe400078ec0ff */
[----:B------:R-:W-:-:S02]  /*10300*/  LOP3.LUT R12, R13, 0x380, RZ, 0xc0, !PT ;  /* 0x000003800d0c7812 */ /* 0x000fc400078ec0ff */
[----:B------:R-:W-:Y:S02]  /*10310*/  LOP3.LUT R24, R25, 0x380, RZ, 0xc0, !PT ;  /* 0x0000038019187812 */ /* 0x000fe400078ec0ff */
[----:B------:R-:W-:Y:S02]  /*10320*/  SHF.R.U64 R28, R28, 0x3, RZ ;  /* 0x000000031c1c7819 */ /* 0x000fe400000012ff */
[----:B------:R-:W-:Y:S02]  /*10330*/  SHF.R.U64 R12, R12, 0x3, RZ ;  /* 0x000000030c0c7819 */ /* 0x000fe400000012ff */
[----:B------:R-:W-:Y:S02]  /*10340*/  SHF.R.U64 R24, R24, 0x3, RZ ;  /* 0x0000000318187819 */ /* 0x000fe400000012ff */
[----:B------:R-:W-:Y:S01]  /*10350*/  LOP3.LUT R28, R28, R29, RZ, 0x3c, !PT ;  /* 0x0000001d1c1c7212 */ /* 0x000fe200078e3cff */
[--C-:B------:R-:W-:Y:S01]  /*10360*/  IMAD.X R29, RZ, RZ, R5.reuse, P1 ;  /* 0x000000ffff1d7224 */ /* 0x100fe200008e0605 */
[----:B------:R-:W-:Y:S01]  /*10370*/  LOP3.LUT R12, R12, R13, RZ, 0x3c, !PT ;  /* 0x0000000d0c0c7212 */ /* 0x000fe200078e3cff */
[--C-:B------:R-:W-:Y:S01]  /*10380*/  IMAD.X R13, RZ, RZ, R5.reuse, P3 ;  /* 0x000000ffff0d7224 */ /* 0x100fe200018e0605 */
[----:B------:R-:W-:Y:S01]  /*10390*/  LOP3.LUT R24, R24, R25, RZ, 0x3c, !PT ;  /* 0x0000001918187212 */ /* 0x000fe200078e3cff */
[----:B------:R-:W-:Y:S01]  /*103a0*/  IMAD.X R25, RZ, RZ, R5, P2 ;  /* 0x000000ffff197224 */ /* 0x000fe200010e0605 */
[----:B------:R-:W-:-:S02]  /*103b0*/  IADD3 R53, P1, R4, 0x9000, RZ ;  /* 0x0000900004357810 */ /* 0x000fc40007f3e0ff */
[C---:B------:R-:W-:Y:S02]  /*103c0*/  IADD3 R33, P0, R4.reuse, 0x4000, RZ ;  /* 0x0000400004217810 */ /* 0x040fe40007f1e0ff */
[C---:B------:R-:W-:Y:S02]  /*103d0*/  IADD3 R37, P6, R4.reuse, 0x5000, RZ ;  /* 0x0000500004257810 */ /* 0x040fe40007fde0ff */
[C---:B------:R-:W-:Y:S02]  /*103e0*/  IADD3 R41, P5, R4.reuse, 0x6000, RZ ;  /* 0x0000600004297810 */ /* 0x040fe40007fbe0ff */
[----:B------:R-:W-:Y:S01]  /*103f0*/  LOP3.LUT R11, R4, 0x380, RZ, 0xc0, !PT ;  /* 0x00000380040b7812 */ /* 0x000fe200078ec0ff */
[----:B------:R-:W-:Y:S01]  /*10400*/  IMAD R0, R0, UR6, RZ ;  /* 0x0000000600007c24 */ /* 0x000fe2000f8e02ff */
[C---:B------:R-:W-:Y:S01]  /*10410*/  IADD3 R45, P3, R4.reuse, 0x7000, RZ ;  /* 0x00007000042d7810 */ /* 0x040fe20007f7e0ff */
[----:B------:R-:W5:Y:S01]  /*10420*/  LD.E.128 R12, desc[UR40][R12.64] ;  /* 0x000000280c0c7980 */ /* 0x000f62000c101d00 */
[----:B------:R-:W-:-:S02]  /*10430*/  IADD3 R49, P2, R4, 0x8000, RZ ;  /* 0x0000800004317810 */ /* 0x000fc40007f5e0ff */
[----:B------:R-:W-:Y:S01]  /*10440*/  LOP3.LUT R52, R53, 0x380, RZ, 0xc0, !PT ;  /* 0x0000038035347812 */ /* 0x000fe200078ec0ff */
[----:B------:R-:W5:Y:S01]  /*10450*/  LD.E.128 R24, desc[UR40][R24.64] ;  /* 0x0000002818187980 */ /* 0x000f62000c101d00 */
[----:B------:R-:W-:Y:S02]  /*10460*/  LOP3.LUT R32, R33, 0x380, RZ, 0xc0, !PT ;  /* 0x0000038021207812 */ /* 0x000fe400078ec0ff */
[----:B------:R-:W-:Y:S01]  /*10470*/  LOP3.LUT R36, R37, 0x380, RZ, 0xc0, !PT ;  /* 0x0000038025247812 */ /* 0x000fe200078ec0ff */
[----:B------:R-:W5:Y:S01]  /*10480*/  LD.E.128 R28, desc[UR40][R28.64] ;  /* 0x000000281c1c7980 */ /* 0x000f62000c101d00 */
        /* <DEDUP_REMOVED lines=21> */
[----:B------:R-:W-:-:S02]  /*105e0*/  IADD3 R9, P1, R4, 0xf000, RZ ;  /* 0x0000f00004097810 */ /* 0x000fc40007f3e0ff */
[----:B------:R-:W-:Y:S01]  /*105f0*/  SHF.R.U64 R11, R11, 0x3, RZ ;  /* 0x000000030b0b7819 */ /* 0x000fe200000012ff */
[----:B------:R-:W-:Y:S01]  /*10600*/  IMAD R17, R7, UR7, R0 ;  /* 0x0000000707117c24 */ /* 0x000fe2000f8e0200 */
[C---:B------:R-:W-:Y:S01]  /*10610*/  IADD3 R57, P0, R4.reuse, 0xa000, RZ ;  /* 0x0000a00004397810 */ /* 0x040fe20007f1e0ff */
[----:B------:R-:W-:Y:S01]  /*10620*/  IMAD.X R77, RZ, RZ, R5, P1 ;  /* 0x000000ffff4d7224 */ /* 0x000fe200008e0605 */
[C---:B------:R-:W-:Y:S01]  /*10630*/  IADD3 R61, P6, R4.reuse, 0xb000, RZ ;  /* 0x0000b000043d7810 */ /* 0x040fe20007fde0ff */
[----:B------:R-:W5:Y:S01]  /*10640*/  LD.E.128 R32, desc[UR40][R32.64] ;  /* 0x0000002820207980 */ /* 0x000f62000c101d00 */
[C---:B------:R-:W-:Y:S02]  /*10650*/  IADD3 R65, P5, R4.reuse, 0xc000, RZ ;  /* 0x0000c00004417810 */ /* 0x040fe40007fbe0ff */
        /* <DEDUP_REMOVED lines=14> */
[----:B------:R-:W-:Y:S02]  /*10740*/  SHF.R.U64 R56, R56, 0x3, RZ ;  /* 0x0000000338387819 */ /* 0x000fe400000012ff */
[----:B------:R-:W-:Y:S02]  /*10750*/  SHF.R.U64 R60, R60, 0x3, RZ ;  /* 0x000000033c3c7819 */ /* 0x000fe400000012ff */
[----:B------:R-:W-:Y:S02]  /*10760*/  SHF.R.U64 R64, R64, 0x3, RZ ;  /* 0x0000000340407819 */ /* 0x000fe400000012ff */
[----:B------:R-:W-:Y:S02]  /*10770*/  SHF.R.U64 R68, R68, 0x3, RZ ;  /* 0x0000000344447819 */ /* 0x000fe400000012ff */
[----:B------:R-:W-:-:S02]  /*10780*/  SHF.R.U64 R72, R72, 0x3, RZ ;  /* 0x0000000348487819 */ /* 0x000fc400000012ff */
[----:B------:R-:W-:Y:S02]  /*10790*/  LOP3.LUT R4, R11, R4, RZ, 0x3c, !PT ;  /* 0x000000040b047212 */ /* 0x000fe400078e3cff */
        /* <DEDUP_REMOVED lines=11> */
[----:B------:R-:W-:Y:S01]  /*10850*/  IMAD R0, R20, 0x20, R3 ;  /* 0x0000002014007824 */ /* 0x000fe200078e0203 */
[----:B------:R0:W5:Y:S04]  /*10860*/  LD.E.128 R8, desc[UR40][R4.64] ;  /* 0x0000002804087980 */ /* 0x000168000c101d00 */
[----:B------:R-:W5:Y:S04]  /*10870*/  LD.E.128 R56, desc[UR40][R56.64] ;  /* 0x0000002838387980 */ /* 0x000f68000c101d00 */
[----:B------:R-:W5:Y:S01]  /*10880*/  LD.E.128 R60, desc[UR40][R60.64] ;  /* 0x000000283c3c7980 */ /* 0x000f62000c101d00 */
[----:B0-----:R-:W-:Y:S01]  /*10890*/  IMAD.WIDE.U32 R4, R7, UR6, RZ ;  /* 0x0000000607047c25 */ /* 0x001fe2000f8e00ff */
[----:B------:R-:W-:-:S02]  /*108a0*/  ULDC.64 UR6, c[0x0][0xae8] ;  /* 0x0002ba0000067ab9 */ /* 0x000fc40000000a00 */
[----:B------:R-:W5:Y:S01]  /*108b0*/  LD.E.128 R64, desc[UR40][R64.64] ;  /* 0x0000002840407980 */ /* 0x000f62000c101d00 */
[----:B------:R-:W-:Y:S01]  /*108c0*/  IMAD.IADD R5, R5, 0x1, R17 ;  /* 0x0000000105057824 */ /* 0x000fe200078e0211 */
[----:B------:R-:W-:Y:S01]  /*108d0*/  SHF.R.S32.HI R7, RZ, 0x1f, R201 ;  /* 0x0000001fff077819 */ /* 0x000fe200000114c9 */
[----:B------:R-:W-:Y:S01]  /*108e0*/  VIADD R20, R0, UR43 ;  /* 0x0000002b00147c36 */ /* 0x000fe20008000000 */
[----:B------:R-:W5:Y:S01]  /*108f0*/  LD.E.128 R68, desc[UR40][R68.64] ;  /* 0x0000002844447980 */ /* 0x000f62000c101d00 */
[----:B------:R-:W-:-:S03]  /*10900*/  IMAD.WIDE.U32 R4, R23, UR6, R4 ;  /* 0x0000000617047c25 */ /* 0x000fc6000f8e0004 */
[----:B------:R-:W5:Y:S01]  /*10910*/  LD.E.128 R72, desc[UR40][R72.64] ;  /* 0x0000002848487980 */ /* 0x000f62000c101d00 */
[----:B------:R-:W-:Y:S01]  /*10920*/  IMAD R5, R23, UR7, R5 ;  /* 0x0000000717057c24 */ /* 0x000fe2000f8e0205 */
[----:B------:R-:W-:Y:S01]  /*10930*/  ULDC.64 UR6, c[0x0][0xaf0] ;  /* 0x0002bc0000067ab9 */ /* 0x000fe20000000a00 */
[----:B------:R-:W-:Y:S01]  /*10940*/  @P4 IMAD.HI.U32 R19, R20, UR10, RZ ;  /* 0x0000000a14134c27 */ /* 0x000fe2000f8e00ff */
[----:B------:R-:W-:Y:S01]  /*10950*/  @UP0 ULDC UR10, c[0x0][0xbf0] ;  /* 0x0002fc00000a0ab9 */ /* 0x000fe20000000800 */
[----:B------:R-:W5:Y:S02]  /*10960*/  LD.E.128 R76, desc[UR40][R76.64] ;  /* 0x000000284c4c7980 */ /* 0x000f64000c101d00 */
[----:B------:R-:W-:Y:S02]  /*10970*/  IMAD R0, R7, UR6, RZ ;  /* 0x0000000607007c24 */ /* 0x000fe4000f8e02ff */
[----:B------:R-:W-:Y:S01]  /*10980*/  IMAD.MOV.U32 R7, RZ, RZ, R20 ;  /* 0x000000ffff077224 */ /* 0x000fe200078e0014 */
[----:B------:R-:W-:Y:S01]  /*10990*/  @P4 SHF.R.U32.HI R7, RZ, UR10, R19 ;  /* 0x0000000aff074c19 */ /* 0x000fe20008011613 */
[C---:B------:R-:W-:Y:S01]  /*109a0*/  IMAD R17, R201.reuse, UR7, R0 ;  /* 0x00000007c9117c24 */ /* 0x040fe2000f8e0200 */
[----:B------:R-:W-:Y:S01]  /*109b0*/  @!PT LDS RZ, [RZ] ;  /* 0x00000000fffff984 */ /* 0x000fe20000000800 */
[----:B------:R-:W-:Y:S01]  /*109c0*/  @!PT LDS RZ, [RZ] ;  /* 0x00000000fffff984 */ /* 0x000fe20000000800 */
[----:B------:R-:W-:Y:S01]  /*109d0*/  @!PT LDS RZ, [RZ] ;  /* 0x00000000fffff984 */ /* 0x000fe20000000800 */
[----:B------:R-:W-:Y:S01]  /*109e0*/  @!PT LDS RZ, [RZ] ;  /* 0x00000000fffff984 */ /* 0x000fe20000000800 */
[----:B------:R0:W-:Y:S06]  /*109f0*/  MEMBAR.ALL.CTA ;  /* 0x0000000000007992 */ /* 0x0001ec0000008000 */
[----:B0-----:R-:W0:Y:S01]  /*10a00*/  FENCE.VIEW.ASYNC.S ;  /* 0x00000000000073c6 */ /* 0x001e220000000000 */
[----:B------:R-:W-:Y:S01]  /*10a10*/  IMAD.WIDE.U32 R4, R201, UR6, R4 ;  /* 0x00000006c9047c25 */ /* 0x000fe2000f8e0004 */
[----:B------:R-:W-:Y:S01]  /*10a20*/  SHF.R.S32.HI R0, RZ, 0x1f, R7 ;  /* 0x0000001fff007819 */ /* 0x000fe20000011407 */
[----:B------:R-:W-:-:S02]  /*10a30*/  ULDC.64 UR6, c[0x0][0xae0] ;  /* 0x0002b80000067ab9 */ /* 0x000fc40000000a00 */
[----:B------:R-:W-:Y:S02]  /*10a40*/  IMAD.IADD R5, R5, 0x1, R17 ;  /* 0x0000000105057824 */ /* 0x000fe400078e0211 */
[----:B------:R-:W-:Y:S02]  /*10a50*/  IMAD.MOV R17, RZ, RZ, -R7 ;  /* 0x000000ffff117224 */ /* 0x000fe400078e0a07 */
[----:B------:R-:W-:Y:S02]  /*10a60*/  IMAD R0, R0, UR6, RZ ;  /* 0x0000000600007c24 */ /* 0x000fe4000f8e02ff */
[----:B------:R-:W-:Y:S02]  /*10a70*/  IMAD R17, R17, UR11, R20 ;  /* 0x0000000b11117c24 */ /* 0x000fe4000f8e0214 */
[----:B------:R-:W-:-:S04]  /*10a80*/  IMAD.WIDE.U32 R4, R7, UR6, R4 ;  /* 0x0000000607047c25 */ /* 0x000fc8000f8e0004 */
[----:B------:R-:W-:Y:S01]  /*10a90*/  IMAD R7, R7, UR7, R0 ;  /* 0x0000000707077c24 */ /* 0x000fe2000f8e0200 */
[----:B------:R-:W-:Y:S01]  /*10aa0*/  SHF.R.S32.HI R0, RZ, 0x1f, R17 ;  /* 0x0000001fff007819 */ /* 0x000fe20000011411 */
[----:B------:R-:W-:Y:S02]  /*10ab0*/  ULDC.64 UR6, c[0x0][0xad8] ;  /* 0x0002b60000067ab9 */ /* 0x000fe40000000a00 */
[----:B------:R-:W-:Y:S02]  /*10ac0*/  IMAD.IADD R5, R5, 0x1, R7 ;  /* 0x0000000105057824 */ /* 0x000fe400078e0207 */
[----:B------:R-:W-:Y:S02]  /*10ad0*/  IMAD R0, R0, UR6, RZ ;  /* 0x0000000600007c24 */ /* 0x000fe4000f8e02ff */
[----:B------:R-:W-:Y:S02]  /*10ae0*/  VIADD R19, R3, UR43 ;  /* 0x0000002b03137c36 */ /* 0x000fe40008000000 */
[----:B------:R-:W-:-:S02]  /*10af0*/  IMAD R3, R17, UR7, R0 ;  /* 0x0000000711037c24 */ /* 0x000fc4000f8e0200 */
[----:B------:R-:W-:Y:S01]  /*10b00*/  IMAD.WIDE.U32 R4, R17, UR6, R4 ;  /* 0x0000000611047c25 */ /* 0x000fe2000f8e0004 */
[----:B------:R-:W-:-:S03]  /*10b10*/  ULDC.64 UR6, c[0x0][0xa80] ;  /* 0x0002a00000067ab9 */ /* 0x000fc60000000a00 */
[----:B------:R-:W-:Y:S01]  /*10b20*/  IMAD.IADD R3, R5, 0x1, R3 ;  /* 0x0000000105037824 */ /* 0x000fe200078e0203 */
[----:B------:R-:W-:Y:S01]  /*10b30*/  LEA R7, P2, R4, UR6, 0x1 ;  /* 0x0000000604077c11 */ /* 0x000fe2000f8408ff */
[----:B------:R-:W-:-:S03]  /*10b40*/  UIADD3 UR6, UR9, 0x22820, URZ ;  /* 0x0002282009067890 */ /* 0x000fc6000fffe03f */
[----:B------:R-:W-:Y:S02]  /*10b50*/  LEA.HI.X R3, R4, UR7, R3, 0x1, P2 ;  /* 0x0000000704037c11 */ /* 0x000fe400090f0c03 */
[C---:B------:R-:W-:Y:S01]  /*10b60*/  ISETP.GE.AND P2, PT, R19.reuse, UR8, PT ;  /* 0x0000000813007c0c */ /* 0x040fe2000bf46270 */
[----:B------:R-:W-:Y:S01]  /*10b70*/  UPRMT UR6, URZ, 0x654, UR6 ;  /* 0x000006543f067896 */ /* 0x000fe20008000006 */
[C---:B------:R-:W-:Y:S02]  /*10b80*/  VIADD R17, R19.reuse, 0x40 ;  /* 0x0000004013117836 */ /* 0x040fe40000000000 */
[----:B------:R-:W-:Y:S02]  /*10b90*/  VIADD R0, R19, 0x20 ;  /* 0x0000002013007836 */ /* 0x000fe40000000000 */
[C---:B------:R-:W-:Y:S01]  /*10ba0*/  VIADD R86, R2.reuse, 0x80 ;  /* 0x0000008002567836 */ /* 0x040fe20000000000 */
[----:B------:R-:W-:Y:S01]  /*10bb0*/  ISETP.GE.AND P0, PT, R17, UR8, PT ;  /* 0x0000000811007c0c */ /* 0x000fe2000bf06270 */
[----:B------:R-:W-:-:S02]  /*10bc0*/  VIADD R88, R2, 0xc0 ;  /* 0x000000c002587836 */ /* 0x000fc40000000000 */
[----:B------:R-:W-:Y:S01]  /*10bd0*/  VIADD R84, R2, 0x40 ;  /* 0x0000004002547836 */ /* 0x000fe20000000000 */
[----:B0-----:R-:W-:Y:S01]  /*10be0*/  SYNCS.ARRIVE.TRANS64.RED.A1T0 RZ, [UR6], RZ ;  /* 0x000000ffffff79a7 */ /* 0x001fe20008100406 */
[----:B------:R0:W1:Y:S01]  /*10bf0*/  SHFL.IDX PT, R83, R7, RZ, 0x181f ;  /* 0x00181fff07537589 */ /* 0x00006200000e0000 */
[----:B------:R-:W-:Y:S03]  /*10c00*/  BSSY B1, `(.L_x_11450) ;  /* 0x0000019000017945 */ /* 0x000fe60003800000 */
[----:B------:R0:W2:Y:S01]  /*10c10*/  SHFL.IDX PT, R17, R3, RZ, 0x181f ;  /* 0x00181fff03117589 */ /* 0x0000a200000e0000 */
[----:B------:R-:W-:Y:S02]  /*10c20*/  ISETP.GE.AND P1, PT, R0, UR8, PT ;  /* 0x0000000800007c0c */ /* 0x000fe4000bf26270 */
[----:B------:R-:W-:Y:S02]  /*10c30*/  SHF.R.S32.HI R89, RZ, 0x1f, R2 ;  /* 0x0000001fff597819 */ /* 0x000fe40000011402 */
[----:B------:R-:W-:-:S02]  /*10c40*/  SHF.R.S32.HI R23, RZ, 0x1f, R86 ;  /* 0x0000001fff177819 */ /* 0x000fc40000011456 */
        /* <DEDUP_REMOVED lines=20> */
.L_x_11451:
[----:B------:R-:W-:Y:S05]  /*10d90*/  BSYNC B1 ;  /* 0x0000000000017941 */ /* 0x000fea0003800000 */
.L_x_11450:
[----:B--2---:R2:W3:Y:S01]  /*10da0*/  SHFL.IDX PT, R17, R3, 0x1, 0x181f ;  /* 0x00381f0003117f89 */ /* 0x0044e200000e0000 */
        /* <DEDUP_REMOVED lines=20> */
.L_x_11453:
[----:B------:R-:W-:Y:S05]  /*10ef0*/  BSYNC B1 ;  /* 0x0000000000017941 */ /* 0x000fea0003800000 */
.L_x_11452:
[----:B----45:R4:W0:Y:S01]  /*10f00*/  SHFL.IDX PT, R13, R3, 0x2, 0x181f ;  /* 0x00581f00030d7f89 */ /* 0x03082200000e0000 */
[----:B------:R-:W-:Y:S03]  /*10f10*/  BSSY B1, `(.L_x_11454) ;  /* 0x0000014000017945 */ /* 0x000fe60003800000 */
[----:B------:R4:W0:Y:S01]  /*10f20*/  SHFL.IDX PT, R9, R7, 0x2, 0x181f ;  /* 0x00581f0007097f89 */ /* 0x00082200000e0000 */
[----:B------:R-:W-:Y:S05]  /*10f30*/  @P0 BRA `(.L_x_11455) ;  /* 0x0000000000440947 */ /* 0x000fea0003800000 */
[----:B------:R-:W-:Y:S02]  /*10f40*/  ULDC UR6, c[0x0][0xac8] ;  /* 0x0002b20000067ab9 */ /* 0x000fe40000000800 */
[----:B------:R-:W-:Y:S02]  /*10f50*/  ISETP.GE.AND P3, PT, R2, UR6, PT ;  /* 0x0000000602007c0c */ /* 0x000fe4000bf66270 */
[----:B------:R-:W-:Y:S02]  /*10f60*/  ISETP.GE.AND P2, PT, R84, UR6, PT ;  /* 0x0000000654007c0c */ /* 0x000fe4000bf46270 */
[----:B------:R-:W-:Y:S02]  /*10f70*/  ISETP.GE.AND P1, PT, R86, UR6, PT ;  /* 0x0000000656007c0c */ /* 0x000fe4000bf26270 */
[----:B------:R-:W-:-:S07]  /*10f80*/  ISETP.GE.AND P0, PT, R88, UR6, PT ;  /* 0x0000000658007c0c */ /* 0x000fce000bf06270 */
[-C--:B0-----:R-:W-:Y:S02]  /*10f90*/  @!P3 LEA R4, P6, R2, R9.reuse, 0x1 ;  /* 0x000000090204b211 */ /* 0x081fe400078c08ff */
[-C--:B------:R-:W-:Y:S02]  /*10fa0*/  @!P2 LEA R8, P5, R84, R9.reuse, 0x1 ;  /* 0x000000095408a211 */ /* 0x080fe400078a08ff */
[----:B------:R-:W-:Y:S02]  /*10fb0*/  @!P1 LEA R10, P4, R86, R9, 0x1 ;  /* 0x00000009560a9211 */ /* 0x000fe400078808ff */
[----:B------:R-:W-:Y:S02]  /*10fc0*/  @!P3 LEA.HI.X R5, R2, R13, R89, 0x1, P6 ;  /* 0x0000000d0205b211 */ /* 0x000fe400030f0c59 */
        /* <DEDUP_REMOVED lines=8> */
.L_x_11455:
[----:B------:R-:W-:Y:S05]  /*11050*/  BSYNC B1 ;  /* 0x0000000000017941 */ /* 0x000fea0003800000 */
.L_x_11454:
[----:B------:R-:W-:Y:S01]  /*11060*/  VIADD R0, R19, 0x60 ;  /* 0x0000006013007836 */ /* 0x000fe20000000000 */
[----:B--2-4-:R-:W2:Y:S04]  /*11070*/  SHFL.IDX PT, R3, R3, 0x3, 0x181f ;  /* 0x00781f0003037f89 */ /* 0x014ea800000e0000 */
[----:B------:R-:W-:Y:S01]  /*11080*/  ISETP.GE.AND P0, PT, R0, UR8, PT ;  /* 0x0000000800007c0c */ /* 0x000fe2000bf06270 */
[----:B------:R-:W4:-:S12]  /*11090*/  SHFL.IDX PT, R7, R7, 0x3, 0x181f ;  /* 0x00781f0007077f89 */ /* 0x000f1800000e0000 */
[----:B------:R-:W-:Y:S05]  /*110a0*/  @P0 BRA `(.L_x_11456) ;  /* 0x0000002400500947 */ /* 0x000fea0003800000 */
[----:B------:R-:W-:Y:S02]  /*110b0*/  ULDC UR6, c[0x0][0xac8] ;  /* 0x0002b20000067ab9 */ /* 0x000fe40000000800 */
[----:B------:R-:W-:Y:S02]  /*110c0*/  ISETP.GE.AND P3, PT, R2, UR6, PT ;  /* 0x0000000602007c0c */ /* 0x000fe4000bf66270 */
[----:B------:R-:W-:Y:S02]  /*110d0*/  ISETP.GE.AND P4, PT, R84, UR6, PT ;  /* 0x0000000654007c0c */ /* 0x000fe4000bf86270 */
[----:B------:R-:W-:-:S09]  /*110e0*/  ISETP.GE.AND P5, PT, R86, UR6, PT ;  /* 0x0000000656007c0c */ /* 0x000fd2000bfa6270 */
[-C--:B0---4-:R-:W-:Y:S02]  /*110f0*/  @!P3 LEA R4, P0, R2, R7.reuse, 0x1 ;  /* 0x000000070204b211 */ /* 0x091fe400078008ff */
[-C--:B------:R-:W-:Y:S02]  /*11100*/  @!P4 LEA R8, P1, R84, R7.reuse, 0x1 ;  /* 0x000000075408c211 */ /* 0x080fe400078208ff */
[----:B------:R-:W-:Y:S02]  /*11110*/  @!P5 LEA R10, P2, R86, R7, 0x1 ;  /* 0x00000007560ad211 */ /* 0x000fe400078408ff */
[-C--:B--2---:R-:W-:Y:S02]  /*11120*/  @!P3 LEA.HI.X R5, R2, R3.reuse, R89, 0x1, P0 ;  /* 0x000000030205b211 */ /* 0x084fe400000f0c59 */
        /* <DEDUP_REMOVED lines=11> */
.L_x_11449:
[----:B------:R-:W-:Y:S01]  /*111e0*/  ULDC.64 UR6, c[0x0][0xb08] ;  /* 0x0002c20000067ab9 */ /* 0x000fe20000000a00 */
[----:B------:R-:W-:Y:S01]  /*111f0*/  ULDC.64 UR12, c[0x0][0xb40] ;  /* 0x0002d000000c7ab9 */ /* 0x000fe20000000a00 */
[----:B------:R-:W-:Y:S01]  /*11200*/  IMAD R0, R0, UR6, RZ ;  /* 0x0000000600007c24 */ /* 0x000fe2000f8e02ff */
[----:B------:R-:W-:Y:S01]  /*11210*/  UIADD3 UR9, UR9, 0x22820, URZ ;  /* 0x0002282009097890 */ /* 0x000fe2000fffe03f */
[C---:B0-----:R-:W-:Y:S01]  /*11220*/  IMAD.WIDE.U32 R2, R7.reuse, UR6, RZ ;  /* 0x0000000607027c25 */ /* 0x041fe2000f8e00ff */
[----:B------:R-:W-:Y:S01]  /*11230*/  ISETP.GE.AND P0, PT, R10, UR8, PT ;  /* 0x000000080a007c0c */ /* 0x000fe2000bf06270 */
[----:B------:R-:W-:Y:S01]  /*11240*/  BSSY B1, `(.L_x_11457) ;  /* 0x00000c6000017945 */ /* 0x000fe20003800000 */
[----:B------:R-:W-:Y:S01]  /*11250*/  UPRMT UR9, URZ, 0x654, UR9 ;  /* 0x000006543f097896 */ /* 0x000fe20008000009 */
[----:B------:R-:W-:Y:S01]  /*11260*/  IMAD R7, R7, UR7, R0 ;  /* 0x0000000707077c24 */ /* 0x000fe2000f8e0200 */
[----:B------:R-:W-:Y:S01]  /*11270*/  ULDC.64 UR6, c[0x0][0xb38] ;  /* 0x0002ce0000067ab9 */ /* 0x000fe20000000a00 */
[----:B------:R-:W-:Y:S01]  /*11280*/  SHF.R.S32.HI R0, RZ, 0x1f, R201 ;  /* 0x0000001fff007819 */ /* 0x000fe200000114c9 */
[----:B------:R-:W-:Y:S01]  /*11290*/  IMAD.MOV.U32 R5, RZ, RZ, R17 ;  /* 0x000000ffff057224 */ /* 0x000fe200078e0011 */
[----:B------:R-:W-:Y:S01]  /*112a0*/  SHF.R.S32.HI R152, RZ, 0x1f, R208 ;  /* 0x0000001fff987819 */ /* 0x000fe200000114d0 */
[----:B------:R-:W-:Y:S01]  /*112b0*/  IMAD.IADD R3, R3, 0x1, R7 ;  /* 0x0000000103037824 */ /* 0x000fe200078e0207 */
[----:B------:R-:W-:Y:S01]  /*112c0*/  SHF.R.S32.HI R153, RZ, 0x1f, R209 ;  /* 0x0000001fff997819 */ /* 0x000fe200000114d1 */
[----:B------:R-:W-:Y:S01]  /*112d0*/  IMAD R0, R0, UR12, RZ ;  /* 0x0000000c00007c24 */ /* 0x000fe2000f8e02ff */
[----:B------:R-:W-:Y:S01]  /*112e0*/  SYNCS.ARRIVE.TRANS64.RED.A1T0 RZ, [UR9], RZ ;  /* 0x000000ffffff79a7 */ /* 0x000fe20008100409 */
[----:B------:R-:W-:Y:S01]  /*112f0*/  IMAD.WIDE.U32 R2, R23, UR6, R2 ;  /* 0x0000000617027c25 */ /* 0x000fe2000f8e0002 */
[----:B------:R-:W-:Y:S01]  /*11300*/  @UP0 ULDC UR6, c[0x0][0xbec] ;  /* 0x0002fb0000060ab9 */ /* 0x000fe20000000800 */
[----:B------:R-:W-:-:S02]  /*11310*/  SHF.R.S32.HI R154, RZ, 0x1f, R210 ;  /* 0x0000001fff9a7819 */ /* 0x000fc400000114d2 */
[----:B------:R-:W-:Y:S01]  /*11320*/  IMAD R3, R23, UR7, R3 ;  /* 0x0000000717037c24 */ /* 0x000fe2000f8e0203 */
[----:B------:R-:W-:Y:S01]  /*11330*/  SHF.R.S32.HI R155, RZ, 0x1f, R211 ;  /* 0x0000001fff9b7819 */ /* 0x000fe200000114d3 */
[----:B------:R-:W-:Y:S01]  /*11340*/  @P4 IMAD.HI.U32 R4, R17, UR6, RZ ;  /* 0x0000000611044c27 */ /* 0x000fe2000f8e00ff */
[----:B------:R-:W-:Y:S01]  /*11350*/  @UP0 ULDC UR6, c[0x0][0xbf0] ;  /* 0x0002fc0000060ab9 */ /* 0x000fe20000000800 */
[----:B------:R-:W-:Y:S02]  /*11360*/  SHF.R.S32.HI R156, RZ, 0x1f, R212 ;  /* 0x0000001fff9c7819 */ /* 0x000fe400000114d4 */
[C---:B------:R-:W-:Y:S01]  /*11370*/  IMAD R7, R201.reuse, UR13, R0 ;  /* 0x0000000dc9077c24 */ /* 0x040fe2000f8e0200 */
        /* <DEDUP_REMOVED lines=9> */
[----:B------:R-:W-:Y:S01]  /*11410*/  IMAD.WIDE.U32 R2, R230, UR6, R2 ;  /* 0x00000006e6027c25 */ /* 0x000fe2000f8e0002 */
[----:B------:R-:W-:-:S02]  /*11420*/  SHF.R.S32.HI R159, RZ, 0x1f, R215 ;  /* 0x0000001fff9f7819 */ /* 0x000fc400000114d7 */
[----:B------:R-:W-:Y:S01]  /*11430*/  SHF.R.S32.HI R160, RZ, 0x1f, R216 ;  /* 0x0000001fffa07819 */ /* 0x000fe200000114d8 */
[----:B------:R-:W-:Y:S01]  /*11440*/  IMAD R7, R4, UR11, R17 ;  /* 0x0000000b04077c24 */ /* 0x000fe2000f8e0211 */
        /* <DEDUP_REMOVED lines=19> */
[----:B------:R-:W-:Y:S01]  /*11580*/  IMAD.IADD R7, R3, 0x1, R5 ;  /* 0x0000000103077824 */ /* 0x000fe200078e0205 */
[----:B------:R-:W-:-:S02]  /*11590*/  LEA R0, P1, R2, UR6, 0x2 ;  /* 0x0000000602007c11 */ /* 0x000fc4000f8210ff */
[----:B------:R-:W-:Y:S02]  /*115a0*/  SHF.R.S32.HI R169, RZ, 0x1f, R225 ;  /* 0x0000001fffa97819 */ /* 0x000fe400000114e1 */
[----:B------:R-:W-:Y:S02]  /*115b0*/  LEA.HI.X R7, R2, UR7, R7, 0x2, P1 ;  /* 0x0000000702077c11 */ /* 0x000fe400088f1407 */
[----:B------:R0:W1:Y:S01]  /*115c0*/  SHFL.IDX PT, R2, R0, RZ, 0x1c1f ;  /* 0x001c1fff00027589 */ /* 0x00006200000e0000 */
[----:B------:R-:W-:Y:S02]  /*115d0*/  SHF.R.S32.HI R170, RZ, 0x1f, R226 ;  /* 0x0000001fffaa7819 */ /* 0x000fe400000114e2 */
[----:B------:R-:W-:Y:S01]  /*115e0*/  SHF.R.S32.HI R171, RZ, 0x1f, R227 ;  /* 0x0000001fffab7819 */ /* 0x000fe200000114e3 */
[----:B------:R0:W2:Y:S01]  /*115f0*/  SHFL.IDX PT, R3, R7, RZ, 0x1c1f ;  /* 0x001c1fff07037589 */ /* 0x0000a200000e0000 */
[----:B------:R-:W-:Y:S02]  /*11600*/  SHF.R.S32.HI R172, RZ, 0x1f, R228 ;  /* 0x0000001fffac7819 */ /* 0x000fe400000114e4 */
[----:B------:R-:W-:Y:S01]  /*11610*/  SHF.R.S32.HI R173, RZ, 0x1f, R229 ;  /* 0x0000001fffad7819 */ /* 0x000fe200000114e5 */
[----:B------:R-:W-:Y:S06]  /*11620*/  @P0 BRA `(.L_x_11458) ;  /* 0x00000008001c0947 */ /* 0x000fec0003800000 */
[----:B------:R-:W-:Y:S01]  /*11630*/  ULDC UR6, c[0x0][0xac8] ;  /* 0x0002b20000067ab9 */ /* 0x000fe20000000800 */
[C---:B------:R-:W-:Y:S01]  /*11640*/  VIADD R13, R16.reuse, 0xe8 ;  /* 0x000000e8100d7836 */ /* 0x040fe20000000000 */
[----:B------:R-:W-:Y:S01]  /*11650*/  ISETP.GE.AND P4, PT, R229, UR6, PT ;  /* 0x00000006e5007c0c */ /* 0x000fe2000bf86270 */
[----:B------:R-:W-:Y:S01]  /*11660*/  VIADD R19, R16, 0xf0 ;  /* 0x000000f010137836 */ /* 0x000fe20000000000 */
[----:B------:R-:W-:Y:S01]  /*11670*/  ISETP.GE.AND P3, PT, R228, UR6, PT ;  /* 0x00000006e4007c0c */ /* 0x000fe2000bf66270 */
[C---:B------:R-:W-:Y:S01]  /*11680*/  VIADD R17, R16.reuse, 0xf8 ;  /* 0x000000f810117836 */ /* 0x040fe20000000000 */
        /* <DEDUP_REMOVED lines=14> */
[CC--:B-1----:R-:W-:Y:S02]  /*11770*/  @!P0 LEA R4, P6, R227.reuse, R2.reuse, 0x2 ;  /* 0x00000002e3048211 */ /* 0x0c2fe400078c10ff */
        /* <DEDUP_REMOVED lines=67> */
[----:B------:R-:W-:Y:S01]  /*11bb0*/  @!P4 ST.E.64 desc[UR40][R8.64], R100 ;  /* 0x000000640800c985 */ /* 0x000fe2000c101b28 */
        /* <DEDUP_REMOVED lines=8> */
[----:B------:R1:W-:Y:S01]  /*11c40*/  @!P2 ST.E.64 desc[UR40][R14.64], R108 ;  /* 0x0000006c0e00a985 */ /* 0x0003e2000c101b28 */
[-C--:B------:R-:W-:Y:S02]  /*11c50*/  @!P4 LEA R32, P5, R205, R2.reuse, 0x2 ;  /* 0x00000002cd20c211 */ /* 0x080fe400078a10ff */
[----:B------:R-:W-:Y:S01]  /*11c60*/  @!P0 LEA.HI.X R25, R207, R3, R237, 0x2, P6 ;  /* 0x00000003cf198211 */ /* 0x000fe200030f14ed */
[----:B------:R2:W-:Y:S01]  /*11c70*/  @!P1 ST.E.64 desc[UR40][R20.64], R112 ;  /* 0x0000007014009985 */ /* 0x0005e2000c101b28 */
[----:B------:R-:W-:-:S02]  /*11c80*/  @!P3 LEA R28, P1, R206, R2, 0x2 ;  /* 0x00000002ce1cb211 */ /* 0x000fc400078210ff */
[----:B------:R-:W-:Y:S01]  /*11c90*/  ISETP.GE.AND P2, PT, R204, UR6, PT ;  /* 0x00000006cc007c0c */ /* 0x000fe2000bf46270 */
[----:B------:R4:W-:Y:S01]  /*11ca0*/  @!P0 ST.E.64 desc[UR40][R24.64], R116 ;  /* 0x0000007418008985 */ /* 0x0009e2000c101b28 */
[-C--:B------:R-:W-:Y:S02]  /*11cb0*/  @!P3 LEA.HI.X R29, R206, R3.reuse, R236, 0x2, P1 ;  /* 0x00000003ce1db211 */ /* 0x080fe400008f14ec */
[----:B------:R-:W-:Y:S02]  /*11cc0*/  ISETP.GE.AND P1, PT, R203, UR6, PT ;  /* 0x00000006cb007c0c */ /* 0x000fe4000bf26270 */
[----:B------:R-:W-:Y:S01]  /*11cd0*/  @!P4 LEA.HI.X R33, R205, R3, R235, 0x2, P5 ;  /* 0x00000003cd21c211 */ /* 0x000fe200028f14eb */
[----:B------:R4:W-:Y:S01]  /*11ce0*/  @!P3 ST.E.64 desc[UR40][R28.64], R120 ;  /* 0x000000781c00b985 */ /* 0x0009e2000c101b28 */
[----:B------:R-:W-:Y:S02]  /*11cf0*/  ISETP.GE.AND P0, PT, R202, UR6, PT ;  /* 0x00000006ca007c0c */ /* 0x000fe4000bf06270 */
[----:B------:R-:W-:Y:S01]  /*11d00*/  ISETP.GE.AND P3, PT, R19, UR6, PT ;  /* 0x0000000613007c0c */ /* 0x000fe2000bf66270 */
[----:B------:R4:W-:Y:S01]  /*11d10*/  @!P4 ST.E.64 desc[UR40][R32.64], R124 ;  /* 0x0000007c2000c985 */ /* 0x0009e2000c101b28 */
[----:B------:R-:W-:-:S02]  /*11d20*/  ISETP.GE.AND P4, PT, R13, UR6, PT ;  /* 0x000000060d007c0c */ /* 0x000fc4000bf86270 */
[CC--:B---3--:R-:W-:Y:S02]  /*11d30*/  @!P2 LEA R10, P5, R204.reuse, R2.reuse, 0x2 ;  /* 0x00000002cc0aa211 */ /* 0x0c8fe400078a10ff */
[----:B------:R-:W-:Y:S02]  /*11d40*/  SHF.R.S32.HI R5, RZ, 0x1f, R202 ;  /* 0x0000001fff057819 */ /* 0x000fe400000114ca */
[CC--:B------:R-:W-:Y:S02]  /*11d50*/  @!P1 LEA R8, P6, R203.reuse, R2.reuse, 0x2 ;  /* 0x00000002cb089211 */ /* 0x0c0fe400078c10ff */
[-C--:B------:R-:W-:Y:S02]  /*11d60*/  @!P2 LEA.HI.X R11, R204, R3.reuse, R233, 0x2, P5 ;  /* 0x00000003cc0ba211 */ /* 0x080fe400028f14e9 */
[----:B------:R-:W-:Y:S02]  /*11d70*/  @!P0 LEA R4, P5, R202, R2, 0x2 ;  /* 0x00000002ca048211 */ /* 0x000fe400078a10ff */
[----:B------:R-:W-:Y:S01]  /*11d80*/  @!P1 LEA.HI.X R9, R203, R3, R232, 0x2, P6 ;  /* 0x00000003cb099211 */ /* 0x000fe200030f14e8 */
[----:B------:R4:W-:Y:S01]  /*11d90*/  @!P2 ST.E.64 desc[UR40][R10.64], R128 ;  /* 0x000000800a00a985 */ /* 0x0009e2000c101b28 */
[----:B------:R-:W-:-:S02]  /*11da0*/  ISETP.GE.AND P6, PT, R17, UR6, PT ;  /* 0x0000000611007c0c */ /* 0x000fc4000bfc6270 */
[-C--:B------:R-:W-:Y:S01]  /*11db0*/  @!P0 LEA.HI.X R5, R202, R3.reuse, R5, 0x2, P5 ;  /* 0x00000003ca058211 */ /* 0x080fe200028f1405 */
[----:B------:R4:W-:Y:S01]  /*11dc0*/  @!P1 ST.E.64 desc[UR40][R8.64], R132 ;  /* 0x0000008408009985 */ /* 0x0009e2000c101b28 */
[----:B-1----:R-:W-:Y:S02]  /*11dd0*/  SHF.R.S32.HI R15, RZ, 0x1f, R13 ;  /* 0x0000001fff0f7819 */ /* 0x002fe4000001140d */
[C---:B------:R-:W-:Y:S01]  /*11de0*/  @!P4 LEA R14, P5, R13.reuse, R2, 0x2 ;  /* 0x000000020d0ec211 */ /* 0x040fe200078a10ff */
[----:B------:R4:W-:Y:S03]  /*11df0*/  @!P0 ST.E.64 desc[UR40][R4.64], R136 ;  /* 0x0000008804008985 */ /* 0x0009e6000c101b28 */
[----:B------:R-:W-:Y:S02]  /*11e00*/  @!P4 LEA.HI.X R15, R13, R3, R15, 0x2, P5 ;  /* 0x000000030d0fc211 */ /* 0x000fe400028f140f */
[----:B------:R-:W-:-:S02]  /*11e10*/  SHF.R.S32.HI R13, RZ, 0x1f, R19 ;  /* 0x0000001fff0d7819 */ /* 0x000fc40000011413 */
[CC--:B--2---:R-:W-:Y:S01]  /*11e20*/  @!P3 LEA R20, P5, R19.reuse, R2.reuse, 0x2 ;  /* 0x000000021314b211 */ /* 0x0c4fe200078a10ff */
[----:B------:R4:W-:Y:S03]  /*11e30*/  @!P4 ST.E.64 desc[UR40][R14.64], R140 ;  /* 0x0000008c0e00c985 */ /* 0x0009e6000c101b28 */
[-C--:B------:R-:W-:Y:S02]  /*11e40*/  @!P3 LEA.HI.X R21, R19, R3.reuse, R13, 0x2, P5 ;  /* 0x000000031315b211 */ /* 0x080fe400028f140d */
[----:B------:R-:W-:Y:S02]  /*11e50*/  SHF.R.S32.HI R13, RZ, 0x1f, R17 ;  /* 0x0000001fff0d7819 */ /* 0x000fe40000011411 */
[C---:B------:R-:W-:Y:S01]  /*11e60*/  @!P6 LEA R2, P5, R17.reuse, R2, 0x2 ;  /* 0x000000021102e211 */ /* 0x040fe200078a10ff */
[----:B------:R4:W-:Y:S03]  /*11e70*/  @!P3 ST.E.64 desc[UR40][R20.64], R144 ;  /* 0x000000901400b985 */ /* 0x0009e6000c101b28 */
[----:B------:R-:W-:-:S05]  /*11e80*/  @!P6 LEA.HI.X R3, R17, R3, R13, 0x2, P5 ;  /* 0x000000031103e211 */ /* 0x000fca00028f140d */
[----:B------:R4:W-:Y:S04]  /*11e90*/  @!P6 ST.E.64 desc[UR40][R2.64], R148 ;  /* 0x000000940200e985 */ /* 0x0009e8000c101b28 */
.L_x_11458:
[----:B------:R-:W-:Y:S05]  /*11ea0*/  BSYNC B1 ;  /* 0x0000000000017941 */ /* 0x000fea0003800000 */
.L_x_11457:
[----:B------:R-:W-:Y:S01]  /*11eb0*/  ISETP.GE.AND P0, PT, R12, UR8, PT ;  /* 0x000000080c007c0c */ /* 0x000fe2000bf06270 */
[----:B--2-4-:R2:W3:Y:S04]  /*11ec0*/  SHFL.IDX PT, R3, R7, 0x1, 0x1c1f ;  /* 0x003c1f0007037f89 */ /* 0x0144e800000e0000 */
        /* <DEDUP_REMOVED lines=139> */
.L_x_11447:
[----:B------:R-:W0:Y:S01]  /*12780*/  LDC.64 R8, c[0x0][0xc08] ;  /* 0x00030200ff087b82 */ /* 0x000e220000000a00 */
[----:B------:R-:W-:-:S07]  /*12790*/  IMAD.MOV.U32 R7, RZ, RZ, RZ ;  /* 0x000000ffff077224 */ /* 0x000fce00078e00ff */
[----:B------:R-:W2:Y:S08]  /*127a0*/  LDC.64 R4, c[0x0][0xc00] ;  /* 0x00030000ff047b82 */ /* 0x000eb00000000a00 */
[----:B------:R-:W3:Y:S01]  /*127b0*/  LDC.64 R2, c[0x0][0xc00] ;  /* 0x00030000ff027b82 */ /* 0x000ee20000000a00 */
[----:B0-----:R-:W-:-:S04]  /*127c0*/  ISETP.NE.U32.AND P0, PT, R8, RZ, PT ;  /* 0x000000ff0800720c */ /* 0x001fc80003f05070 */
[----:B------:R-:W-:Y:S02]  /*127d0*/  ISETP.NE.AND.EX P1, PT, R9, RZ, PT, P0 ;  /* 0x000000ff0900720c */ /* 0x000fe40003f25300 */
[----:B--2---:R-:W-:-:S04]  /*127e0*/  ISETP.NE.U32.AND P0, PT, R4, RZ, PT ;  /* 0x000000ff0400720c */ /* 0x004fc80003f05070 */
[----:B------:R-:W-:Y:S01]  /*127f0*/  ISETP.NE.AND.EX P0, PT, R5, RZ, PT, P0 ;  /* 0x000000ff0500720c */ /* 0x000fe20003f05300 */
[----:B------:R-:W-:Y:S01]  /*12800*/  ULDC UR6, c[0x0][0xa88] ;  /* 0x0002a20000067ab9 */ /* 0x000fe20000000800 */
[----:B---3--:R-:W-:-:S05]  /*12810*/  IMAD.WIDE R2, R201, 0x4, R2 ;  /* 0x00000004c9027825 */ /* 0x008fca00078e0202 */
[----:B------:R-:W0:Y:S01]  /*12820*/  @P1 LDC.64 R4, c[0x0][0xc08] ;  /* 0x00030200ff041b82 */ /* 0x000e220000000a00 */
[----:B------:R-:W-:-:S05]  /*12830*/  IMAD.U32 R0, RZ, RZ, UR6 ;  /* 0x00000006ff007e24 */ /* 0x000fca000f8e00ff */
[----:B------:R2:W5:Y:S01]  /*12840*/  @P0 LDG.E R7, desc[UR40][R2.64] ;  /* 0x0000002802070981 */ /* 0x000562000c1e1900 */
[----:B0-----:R-:W-:-:S05]  /*12850*/  @P1 IMAD.WIDE R4, R201, 0x4, R4 ;  /* 0x00000004c9041825 */ /* 0x001fca00078e0204 */
[----:B------:R2:W5:Y:S01]  /*12860*/  @P1 LDG.E R0, desc[UR40][R4.64] ;  /* 0x0000002804001981 */ /* 0x000562000c1e1900 */
[----:B------:R-:W-:Y:S02]  /*12870*/  ISETP.NE.AND P2, PT, R200, RZ, PT ;  /* 0x000000ffc800720c */ /* 0x000fe40003f45270 */
[----:B------:R-:W-:Y:S01]  /*12880*/  SHF.R.S32.HI R24, RZ, 0x1f, R201 ;  /* 0x0000001fff187819 */ /* 0x000fe200000114c9 */
[----:B------:R-:W0:Y:S10]  /*12890*/  S2R R8, SR_TID.X ;  /* 0x0000000000087919 */ /* 0x000e340000002100 */
[----:B------:R-:W3:Y:S01]  /*128a0*/  @!P2 LDC R200, c[0x0][0xad4] ;  /* 0x0002b500ffc8ab82 */ /* 0x000ee20000000800 */
[----:B0-----:R-:W-:Y:S01]  /*128b0*/  VIADD R28, R8, 0xffffff80 ;  /* 0xffffff80081c7836 */ /* 0x001fe20000000000 */
[----:B---3--:R-:W-:-:S04]  /*128c0*/  ISETP.GT.AND P2, PT, R200, 0x1, PT ;  /* 0x00000001c800780c */ /* 0x008fc80003f44270 */
[----:B------:R-:W-:Y:S01]  /*128d0*/  ISETP.GT.AND P3, PT, R28, 0x7f, PT ;  /* 0x0000007f1c00780c */ /* 0x000fe20003f64270 */
[----:B--2---:R-:W-:-:S12]  /*128e0*/  @P1 BRA `(.L_x_11459) ;  /* 0x0000000000101947 */ /* 0x004fd80003800000 */
[----:B------:R-:W-:Y:S05]  /*128f0*/  @!P0 BRA `(.L_x_11459) ;  /* 0x00000000000c8947 */ /* 0x000fea0003800000 */
[----:B------:R-:W2:Y:S04]  /*12900*/  LDG.E R5, desc[UR40][R2.64] ;  /* 0x0000002802057981 */ /* 0x000ea8000c1e1900 */
[----:B-----5:R-:W2:Y:S02]  /*12910*/  LDG.E R0, desc[UR40][R2.64+0x4] ;  /* 0x0000042802007981 */ /* 0x020ea4000c1e1900 */
[----:B--2---:R-:W-:-:S07]  /*12920*/  IMAD.IADD R0, R0, 0x1, -R5 ;  /* 0x0000000100007824 */ /* 0x004fce00078e0a05 */
.L_x_11459:
[----:B------:R-:W-:Y:S01]  /*12930*/  BSSY B1, `(.L_x_11460) ;  /* 0x0000037000017945 */ /* 0x000fe20003800000 */
[----:B------:R-:W-:Y:S02]  /*12940*/  SEL R201, R201, RZ, !P0 ;  /* 0x000000ffc9c97207 */ /* 0x000fe40004000000 */
[----:B------:R-:W-:Y:S02]  /*12950*/  SEL R24, R24, RZ, !P0 ;  /* 0x000000ff18187207 */ /* 0x000fe40004000000 */
[----:B-----5:R-:W-:Y:S01]  /*12960*/  SHF.R.S32.HI R20, RZ, 0x1f, R7 ;  /* 0x0000001fff147819 */ /* 0x020fe20000011407 */
[----:B------:R-:W-:Y:S06]  /*12970*/  @P3 BRA `(.L_x_11461) ;  /* 0x0000000000c83947 */ /* 0x000fec0003800000 */
[----:B------:R-:W0:Y:S01]  /*12980*/  S2R R25, SR_TID.X ;  /* 0x0000000000197919 */ /* 0x000e220000002100 */
[----:B------:R-:W2:Y:S01]  /*12990*/  LDC R29, c[0x0][0xbe8] ;  /* 0x0002fa00ff1d7b82 */ /* 0x000ea20000000800 */
[----:B------:R-:W-:Y:S02]  /*129a0*/  IMAD.U32 R4, RZ, RZ, UR43 ;  /* 0x0000002bff047e24 */ /* 0x000fe4000f8e00ff */
[----:B--2---:R-:W-:-:S03]  /*129b0*/  IMAD R2, R0, R29, RZ ;  /* 0x0000001d00027224 */ /* 0x004fc600078e02ff */
[----:B0-----:R-:W-:-:S04]  /*129c0*/  IADD3 R25, R4, -0x80, R25 ;  /* 0xffffff8004197810 */ /* 0x001fc80007ffe019 */
        /* <DEDUP_REMOVED lines=8> */
[----:B------:R-:W2:Y:S08]  /*12a50*/  LDC.64 R4, c[0x0][R17+0x220] ;  /* 0x0000880011047b82 */ /* 0x000eb00000000a00 */
[----:B------:R-:W3:Y:S08]  /*12a60*/  @P1 LDC R14, c[0x0][0xbec] ;  /* 0x0002fb00ff0e1b82 */ /* 0x000ef00000000800 */
[----:B------:R-:W4:Y:S08]  /*12a70*/  LDC.64 R2, c[0x0][R17+0x218] ;  /* 0x0000860011027b82 */ /* 0x000f300000000a00 */
[----:B------:R-:W5:Y:S01]  /*12a80*/  @P1 LDC R21, c[0x0][0xbf0] ;  /* 0x0002fc00ff151b82 */ /* 0x000f620000000800 */
[----:B--2---:R-:W-:-:S02]  /*12a90*/  IMAD R5, R5, R201, RZ ;  /* 0x000000c905057224 */ /* 0x004fc400078e02ff */
[----:B------:R-:W-:-:S05]  /*12aa0*/  IMAD.WIDE.U32 R12, R4, R201, RZ ;  /* 0x000000c9040c7225 */ /* 0x000fca00078e00ff */
[----:B------:R-:W2:Y:S01]  /*12ab0*/  LDC.64 R8, c[0x0][R17+0x228] ;  /* 0x00008a0011087b82 */ /* 0x000ea20000000a00 */
[----:B---3--:R-:W-:-:S07]  /*12ac0*/  @P1 IMAD.HI.U32 R14, R25, R14, RZ ;  /* 0x0000000e190e1227 */ /* 0x008fce00078e00ff */
[----:B------:R-:W3:Y:S01]  /*12ad0*/  LDC.64 R10, c[0x0][R17+0x210] ;  /* 0x00008400110a7b82 */ /* 0x000ee20000000a00 */
[-C--:B----4-:R-:W-:Y:S02]  /*12ae0*/  IMAD R19, R3, R23.reuse, RZ ;  /* 0x0000001703137224 */ /* 0x090fe400078e02ff */
[----:B------:R-:W-:-:S04]  /*12af0*/  IMAD.WIDE.U32 R2, R2, R23, RZ ;  /* 0x0000001702027225 */ /* 0x000fc800078e00ff */
[----:B------:R-:W-:Y:S01]  /*12b00*/  IMAD.IADD R19, R3, 0x1, R19 ;  /* 0x0000000103137824 */ /* 0x000fe200078e0213 */
[----:B-----5:R-:W-:Y:S01]  /*12b10*/  @P1 SHF.R.U32.HI R15, RZ, R21, R14 ;  /* 0x00000015ff0f1219 */ /* 0x020fe2000001160e */
[----:B------:R-:W-:Y:S01]  /*12b20*/  IMAD R21, R4, R24, R5 ;  /* 0x0000001804157224 */ /* 0x000fe200078e0205 */
[----:B------:R-:W-:Y:S01]  /*12b30*/  SEL R5, R230, RZ, P0 ;  /* 0x000000ffe6057207 */ /* 0x000fe20000000000 */
[----:B0-----:R-:W0:Y:S01]  /*12b40*/  @!P0 LDC R26, c[0x0][0xb50] ;  /* 0x0002d400ff1a8b82 */ /* 0x001e220000000800 */
[----:B------:R-:W-:Y:S01]  /*12b50*/  IADD3 R4, P1, P3, R12, R2, R7 ;  /* 0x000000020c047210 */ /* 0x000fe20007b3e007 */
[----:B------:R-:W-:Y:S02]  /*12b60*/  IMAD.IADD R21, R13, 0x1, R21 ;  /* 0x000000010d157824 */ /* 0x000fe400078e0215 */
[----:B------:R-:W-:Y:S02]  /*12b70*/  IMAD.MOV R12, RZ, RZ, -R15 ;  /* 0x000000ffff0c7224 */ /* 0x000fe400078e0a0f */
[----:B--2---:R-:W-:Y:S01]  /*12b80*/  IMAD.WIDE.U32 R2, R8, R5, RZ ;  /* 0x0000000508027225 */ /* 0x004fe200078e00ff */
[----:B------:R-:W-:Y:S01]  /*12b90*/  IADD3.X R8, R21, R19, R20, P1, P3 ;  /* 0x0000001315087210 */ /* 0x000fe20000fe6414 */
[----:B------:R-:W2:Y:S02]  /*12ba0*/  @!P0 LDC R27, c[0x0][0xb54] ;  /* 0x0002d500ff1b8b82 */ /* 0x000ea40000000800 */
[----:B------:R-:W-:Y:S01]  /*12bb0*/  IMAD R9, R9, R5, RZ ;  /* 0x0000000509097224 */ /* 0x000fe200078e02ff */
[----:B------:R-:W-:Y:S01]  /*12bc0*/  IADD3 R2, P0, P1, R15, R4, R2 ;  /* 0x000000040f027210 */ /* 0x000fe2000791e002 */
[----:B------:R-:W-:Y:S01]  /*12bd0*/  IMAD R5, R29, R12, R25 ;  /* 0x0000000c1d057224 */ /* 0x000fe200078e0219 */
[----:B------:R-:W-:Y:S01]  /*12be0*/  SHF.R.S32.HI R15, RZ, 0x1f, R15 ;  /* 0x0000001fff0f7819 */ /* 0x000fe2000001140f */
[----:B------:R-:W-:-:S02]  /*12bf0*/  IMAD.IADD R9, R3, 0x1, R9 ;  /* 0x0000000103097824 */ /* 0x000fc400078e0209 */
[----:B---3--:R-:W-:-:S03]  /*12c00*/  IMAD R4, R11, R5, RZ ;  /* 0x000000050b047224 */ /* 0x008fc600078e02ff */
        /* <DEDUP_REMOVED lines=9> */
.L_x_11461:
[----:B------:R-:W-:Y:S05]  /*12ca0*/  BSYNC B1 ;  /* 0x0000000000017941 */ /* 0x000fea0003800000 */
.L_x_11460:
        /* <DEDUP_REMOVED lines=17> */
[----:B------:R-:W-:Y:S02]  /*12dc0*/  VIADD R9, R4, UR43 ;  /* 0x0000002b04097c36 */ /* 0x000fe40008000000 */
[----:B------:R-:W-:Y:S01]  /*12dd0*/  IMAD R3, R23, UR7, R3 ;  /* 0x0000000717037c24 */ /* 0x000fe2000f8e0203 */
[----:B------:R-:W-:Y:S01]  /*12de0*/  ULDC.64 UR6, c[0x0][0xaf0] ;  /* 0x0002bc0000067ab9 */ /* 0x000fe20000000a00 */
[----:B------:R-:W-:Y:S02]  /*12df0*/  IMAD.MOV.U32 R5, RZ, RZ, R9 ;  /* 0x000000ffff057224 */ /* 0x000fe400078e0009 */
[----:B------:R-:W-:Y:S02]  /*12e00*/  IMAD R7, R24, UR6, RZ ;  /* 0x0000000618077c24 */ /* 0x000fe4000f8e02ff */
[C---:B------:R-:W-:Y:S02]  /*12e10*/  IMAD.WIDE.U32 R2, R201.reuse, UR6, R2 ;  /* 0x00000006c9027c25 */ /* 0x040fe4000f8e0002 */
[----:B------:R-:W0:Y:S02]  /*12e20*/  @P0 LDC R8, c[0x0][0xbec] ;  /* 0x0002fb00ff080b82 */ /* 0x000e240000000800 */
[----:B------:R-:W-:Y:S01]  /*12e30*/  IMAD R7, R201, UR7, R7 ;  /* 0x00000007c9077c24 */ /* 0x000fe2000f8e0207 */
[----:B------:R-:W-:-:S03]  /*12e40*/  ULDC.64 UR6, c[0x0][0xae0] ;  /* 0x0002b80000067ab9 */ /* 0x000fc60000000a00 */
[----:B------:R-:W-:Y:S02]  /*12e50*/  IMAD.IADD R3, R3, 0x1, R7 ;  /* 0x0000000103037824 */ /* 0x000fe400078e0207 */
[----:B------:R-:W2:Y:S01]  /*12e60*/  @P0 LDC R13, c[0x0][0xbf0] ;  /* 0x0002fc00ff0d0b82 */ /* 0x000ea20000000800 */
[----:B0-----:R-:W-:-:S05]  /*12e70*/  @P0 IMAD.HI.U32 R4, R9, R8, RZ ;  /* 0x0000000809040227 */ /* 0x001fca00078e00ff */
[----:B--2---:R-:W-:-:S04]  /*12e80*/  @P0 SHF.R.U32.HI R5, RZ, R13, R4 ;  /* 0x0000000dff050219 */ /* 0x004fc80000011604 */
[--C-:B------:R-:W-:Y:S01]  /*12e90*/  SHF.R.S32.HI R4, RZ, 0x1f, R5.reuse ;  /* 0x0000001fff047819 */ /* 0x100fe20000011405 */
[----:B------:R-:W-:Y:S02]  /*12ea0*/  IMAD.MOV R8, RZ, RZ, -R5 ;  /* 0x000000ffff087224 */ /* 0x000fe400078e0a05 */
[----:B------:R-:W-:-:S04]  /*12eb0*/  IMAD.WIDE.U32 R2, R5, UR6, R2 ;  /* 0x0000000605027c25 */ /* 0x000fc8000f8e0002 */
[----:B------:R-:W-:Y:S02]  /*12ec0*/  IMAD R7, R11, R8, R9 ;  /* 0x000000080b077224 */ /* 0x000fe400078e0209 */
[----:B------:R-:W-:Y:S02]  /*12ed0*/  IMAD R4, R4, UR6, RZ ;  /* 0x0000000604047c24 */ /* 0x000fe4000f8e02ff */
[----:B------:R-:W-:Y:S02]  /*12ee0*/  VIADD R8, R15, UR43 ;  /* 0x0000002b0f087c36 */ /* 0x000fe40008000000 */
[----:B------:R-:W-:Y:S01]  /*12ef0*/  IMAD R9, R5, UR7, R4 ;  /* 0x0000000705097c24 */ /* 0x000fe2000f8e0204 */
[----:B------:R-:W-:Y:S01]  /*12f00*/  SHF.R.S32.HI R4, RZ, 0x1f, R7 ;  /* 0x0000001fff047819 */ /* 0x000fe20000011407 */
[----:B------:R-:W-:Y:S01]  /*12f10*/  ULDC.64 UR6, c[0x0][0xad8] ;  /* 0x0002b60000067ab9 */ /* 0x000fe20000000a00 */
[----:B------:R-:W-:Y:S02]  /*12f20*/  IMAD R11, R0, R11, RZ ;  /* 0x0000000b000b7224 */ /* 0x000fe400078e02ff */
[----:B------:R-:W-:-:S02]  /*12f30*/  IMAD.IADD R3, R3, 0x1, R9 ;  /* 0x0000000103037824 */ /* 0x000fc400078e0209 */
[----:B------:R-:W-:Y:S02]  /*12f40*/  IMAD R4, R4, UR6, RZ ;  /* 0x0000000604047c24 */ /* 0x000fe4000f8e02ff */
[----:B------:R-:W-:-:S04]  /*12f50*/  IMAD.WIDE.U32 R2, R7, UR6, R2 ;  /* 0x0000000607027c25 */ /* 0x000fc8000f8e0002 */
[----:B------:R-:W-:Y:S01]  /*12f60*/  IMAD R5, R7, UR7, R4 ;  /* 0x0000000707057c24 */ /* 0x000fe2000f8e0204 */
[----:B------:R-:W-:Y:S01]  /*12f70*/  ULDC.64 UR6, c[0x0][0xa80] ;  /* 0x0002a00000067ab9 */ /* 0x000fe20000000a00 */
[----:B------:R-:W-:Y:S02]  /*12f80*/  VIADD R4, R8, 0x40 ;  /* 0x0000004008047836 */ /* 0x000fe40000000000 */
[----:B------:R-:W-:Y:S01]  /*12f90*/  IMAD.IADD R3, R3, 0x1, R5 ;  /* 0x0000000103037824 */ /* 0x000fe200078e0205 */
[----:B------:R-:W-:Y:S01]  /*12fa0*/  LEA R5, P2, R2, UR6, 0x1 ;  /* 0x0000000602057c11 */ /* 0x000fe2000f8408ff */
        /* <DEDUP_REMOVED lines=33> */
.L_x_11463:
[----:B------:R-:W-:Y:S05]  /*131c0*/  BSYNC B1 ;  /* 0x0000000000017941 */ /* 0x000fea0003800000 */
.L_x_11462:
        /* <DEDUP_REMOVED lines=21> */
.L_x_11465:
[----:B------:R-:W-:Y:S05]  /*13320*/  BSYNC B1 ;  /* 0x0000000000017941 */ /* 0x000fea0003800000 */
.L_x_11464:
        /* <DEDUP_REMOVED lines=21> */
.L_x_11467:
[----:B------:R-:W-:Y:S05]  /*13480*/  BSYNC B1 ;  /* 0x0000000000017941 */ /* 0x000fea0003800000 */
.L_x_11466:
[----:B0-----:R-:W-:Y:S01]  /*13490*/  VIADD R0, R8, 0x60 ;  /* 0x0000006008007836 */ /* 0x001fe20000000000 */
[----:B---3--:R-:W3:Y:S04]  /*134a0*/  SHFL.IDX PT, R4, R4, 0x3, 0x181f ;  /* 0x00781f0004047f89 */ /* 0x008ee800000e0000 */
[----:B------:R-:W-:Y:S01]  /*134b0*/  ISETP.GE.AND P0, PT, R0, R11, PT ;  /* 0x0000000b0000720c */ /* 0x000fe20003f06270 */
[----:B----4-:R4:W0:-:S12]  /*134c0*/  SHFL.IDX PT, R2, R5, 0x3, 0x181f ;  /* 0x00781f0005027f89 */ /* 0x01081800000e0000 */
[----:B----4-:R-:W-:Y:S05]  /*134d0*/  @P0 BRA `(.L_x_11456) ;  /* 0x0000000000440947 */ /* 0x010fea0003800000 */
[----:B------:R-:W-:Y:S02]  /*134e0*/  ULDC UR6, c[0x0][0xac8] ;  /* 0x0002b20000067ab9 */ /* 0x000fe40000000800 */
[----:B------:R-:W-:Y:S02]  /*134f0*/  ISETP.GE.AND P3, PT, R7, UR6, PT ;  /* 0x0000000607007c0c */ /* 0x000fe4000bf66270 */
[----:B------:R-:W-:Y:S02]  /*13500*/  ISETP.GE.AND P2, PT, R9, UR6, PT ;  /* 0x0000000609007c0c */ /* 0x000fe4000bf46270 */
[----:B------:R-:W-:Y:S02]  /*13510*/  ISETP.GE.AND P1, PT, R15, UR6, PT ;  /* 0x000000060f007c0c */ /* 0x000fe4000bf26270 */
[----:B------:R-:W-:-:S07]  /*13520*/  ISETP.GE.AND P0, PT, R13, UR6, PT ;  /* 0x000000060d007c0c */ /* 0x000fce000bf06270 */
[----:B0-----:R-:W-:-:S04]  /*13530*/  @!P3 LEA R20, P4, R7, R2, 0x1 ;  /* 0x000000020714b211 */ /* 0x001fc800078808ff */
[----:B---3--:R-:W-:Y:S02]  /*13540*/  @!P3 LEA.HI.X R21, R7, R4, R17, 0x1, P4 ;  /* 0x000000040715b211 */ /* 0x008fe400020f0c11 */
        /* <DEDUP_REMOVED lines=10> */
.L_x_11456:
[----:B------:R-:W-:Y:S05]  /*135f0*/  BSYNC B0 ;  /* 0x0000000000007941 */ /* 0x000fea0003800000 */
.L_x_11446:
[----:B------:R-:W-:Y:S02]  /*13600*/  ULDC UR6, c[0x0][0xc3c] ;  /* 0x00030f0000067ab9 */ /* 0x000fe40000000800 */
[----:B------:R-:W-:-:S06]  /*13610*/  UISETP.GE.AND UP0, UPT, UR5, UR6, UPT ;  /* 0x000000060500728c */ /* 0x000fcc000bf06270 */
[----:B------:R-:W-:-:S13]  /*13620*/  PLOP3.LUT P0, PT, PT, PT, UP0, 0x80, 0x0 ;  /* 0x000000000000781c */ /* 0x000fda0003f0f008 */
[----:B------:R-:W-:Y:S05]  /*13630*/  @!P0 BRA `(.L_x_11468) ;  /* 0xfffffed800b88947 */ /* 0x000fea000383ffff */
[----:B------:R-:W-:Y:S05]  /*13640*/  EXIT ;  /* 0x000000000000794d */ /* 0x000fea0003800000 */
.L_x_11363:
        /* <DEDUP_REMOVED lines=18> */
.L_x_11469:
        /* <DEDUP_REMOVED lines=43> */
.L_x_11473:
        /* <DEDUP_REMOVED lines=39> */
.L_x_11471:
        /* <DEDUP_REMOVED lines=12> */
.L_x_11474:
        /* <DEDUP_REMOVED lines=63> */
.L_x_11475:
        /* <DEDUP_REMOVED lines=61> */
.L_x_11476:
[----:B01----:R-:W-:-:S05]  /*14510*/  LOP3.LUT R3, RZ, R2, RZ, 0x33, !PT ;  /* 0x00000002ff037212 */ /* 0x003fca00078e33ff */
[----:B------:R-:W-:-:S05]  /*14520*/  IMAD.IADD R2, R4, 0x1, R3 ;  /* 0x0000000104027824 */ /* 0x000fca00078e0203 */
[----:B------:R1:W-:Y:S01]  /*14530*/  STL [R1+0x4], R2 ;  /* 0x0000040201007387 */ /* 0x0003e20000100800 */
[----:B------:R-:W-:Y:S05]  /*14540*/  BRA `(.L_x_11477) ;  /* 0x0000000000107947 */ /* 0x000fea0003800000 */
.L_x_11472:
[----:B------:R-:W-:Y:S01]  /*14550*/  IMAD.U32 R2, RZ, RZ, UR6 ;  /* 0x00000006ff027e24 */ /* 0x000fe2000f8e00ff */
[----:B------:R0:W-:Y:S04]  /*14560*/  STL [R1+0x4], RZ ;  /* 0x000004ff01007387 */ /* 0x0001e80000100800 */
[----:B------:R0:W-:Y:S04]  /*14570*/  STL [R1+0x8], RZ ;  /* 0x000008ff01007387 */ /* 0x0001e80000100800 */
[----:B------:R0:W-:Y:S02]  /*14580*/  STL [R1], R2 ;  /* 0x0000000201007387 */ /* 0x0001e40000100800 */
.L_x_11477:
        /* <DEDUP_REMOVED lines=10> */
.L_x_11470:
        /* <DEDUP_REMOVED lines=9> */
[C---:B----4-:R-:W-:Y:S01]  /*146c0*/  IMAD.SHL.U32 R0, R6.reuse, 0x8, RZ ;  /* 0x0000000806007824 */ /* 0x050fe200078e00ff */
        /* <DEDUP_REMOVED lines=20> */
.L_x_11590:
[----:B--23--:R-:W2:Y:S01]  /*14810*/  LDL R9, [R1+0xc] ;  /* 0x00000c0001097983 */ /* 0x00cea20000100800 */
        /* <DEDUP_REMOVED lines=46> */
.L_x_11479:
        /* <DEDUP_REMOVED lines=16> */
.L_x_11480:
[----:B------:R-:W-:Y:S05]  /*14c00*/  @!P1 BRA `(.L_x_11481) ;  /* 0x00000000000c9947 */ /* 0x000fea0003800000 */
[----:B------:R-:W3:Y:S04]  /*14c10*/  LDG.E R6, desc[UR40][R2.64] ;  /* 0x0000002802067981 */ /* 0x000ee8000c1e1900 */
[----:B------:R-:W3:Y:S02]  /*14c20*/  LDG.E R2, desc[UR40][R2.64+0x4] ;  /* 0x0000042802027981 */ /* 0x000ee4000c1e1900 */
[----:B---3--:R-:W-:-:S07]  /*14c30*/  IMAD.IADD R6, R2, 0x1, -R6 ;  /* 0x0000000102067824 */ /* 0x008fce00078e0a06 */
.L_x_11481:
        /* <DEDUP_REMOVED lines=34> */
.L_x_11484:
[----:B------:R-:W-:-:S13]  /*14e60*/  ISETP.NE.AND P0, PT, R3, 0x1, PT ;  /* 0x000000010300780c */ /* 0x000fda0003f05270 */
[----:B------:R-:W2:Y:S02]  /*14e70*/  @P0 LDC.64 R4, c[0x0][0x9e8] ;  /* 0x00027a00ff040b82 */ /* 0x000ea40000000a00 */
[----:B--2---:R-:W-:-:S05]  /*14e80*/  @P0 IMAD.HI.U32 R4, R8, R4, RZ ;  /* 0x0000000408040227 */ /* 0x004fca00078e00ff */
[----:B------:R-:W-:-:S07]  /*14e90*/  @P0 SHF.R.U32.HI R8, RZ, R5, R4 ;  /* 0x00000005ff080219 */ /* 0x000fce0000011604 */
.L_x_11485:
[----:B------:R-:W-:Y:S05]  /*14ea0*/  BSYNC B0 ;  /* 0x0000000000007941 */ /* 0x000fea0003800000 */
.L_x_11483:
[----:B------:R-:W-:-:S05]  /*14eb0*/  IMAD R8, R8, R3, R3 ;  /* 0x0000000308087224 */ /* 0x000fca00078e0203 */
[----:B------:R-:W-:-:S07]  /*14ec0*/  VIMNMX R2, R2, R8, PT ;  /* 0x0000000802027248 */ /* 0x000fce0003fe0100 */
.L_x_11482:
        /* <DEDUP_REMOVED lines=25> */
.L_x_11488:
[----:B------:R-:W-:-:S13]  /*15060*/  ISETP.NE.AND P0, PT, R3, 0x1, PT ;  /* 0x000000010300780c */ /* 0x000fda0003f05270 */
[----:B--2---:R-:W2:Y:S02]  /*15070*/  @P0 LDC.64 R4, c[0x0][0x9e8] ;  /* 0x00027a00ff040b82 */ /* 0x004ea40000000a00 */
[----:B--2---:R-:W-:-:S05]  /*15080*/  @P0 IMAD.HI.U32 R4, R6, R4, RZ ;  /* 0x0000000406040227 */ /* 0x004fca00078e00ff */
[----:B------:R-:W-:-:S07]  /*15090*/  @P0 SHF.R.U32.HI R6, RZ, R5, R4 ;  /* 0x00000005ff060219 */ /* 0x000fce0000011604 */
.L_x_11489:
[----:B------:R-:W-:Y:S05]  /*150a0*/  BSYNC B0 ;  /* 0x0000000000007941 */ /* 0x000fea0003800000 */
.L_x_11487:
[----:B------:R-:W-:-:S05]  /*150b0*/  IMAD R3, R6, R3, RZ ;  /* 0x0000000306037224 */ /* 0x000fca00078e02ff */
[----:B------:R-:W-:-:S07]  /*150c0*/  VIMNMX R2, R2, R3, !PT ;  /* 0x0000000302027248 */ /* 0x000fce0007fe0100 */
.L_x_11486:
        /* <DEDUP_REMOVED lines=44> */
.L_x_11491:
[----:B------:R-:W-:Y:S05]  /*15390*/  BSYNC B0 ;  /* 0x0000000000007941 */ /* 0x000fea0003800000 */
.L_x_11490:
        /* <DEDUP_REMOVED lines=26> */
.L_x_11493:
        /* <DEDUP_REMOVED lines=20> */
.L_x_11496:
[----:B------:R-:W-:Y:S05]  /*15680*/  BSYNC B6 ;  /* 0x0000000000067941 */ /* 0x000fea0003800000 */
.L_x_11495:
        /* <DEDUP_REMOVED lines=20> */
.L_x_11499:
        /* <DEDUP_REMOVED lines=15> */
.L_x_11498:
[----:B------:R-:W-:Y:S05]  /*158c0*/  BSYNC B6 ;  /* 0x0000000000067941 */ /* 0x000fea0003800000 */
.L_x_11497:
        /* <DEDUP_REMOVED lines=24> */
.L_x_11606:
        /* <DEDUP_REMOVED lines=9> */
.L_x_11609:
        /* <DEDUP_REMOVED lines=24> */
.L_x_11503:
[----:B------:R-:W4:Y:S04]  /*15c60*/  LDL R0, [R1+0x10] ;  /* 0x0000100001007983 */ /* 0x000f280000100800 */
[----:B---3--:R-:W3:Y:S01]  /*15c70*/  LDL R2, [R1+0x14] ;  /* 0x0000140001027983 */ /* 0x008ee20000100800 */
[----:B----4-:R-:W-:Y:S01]  /*15c80*/  IMAD R0, R0, 0x8, R19 ;  /* 0x0000000800007824 */ /* 0x010fe200078e0213 */
[----:B---3--:R-:W-:-:S04]  /*15c90*/  SHF.L.U32 R2, R2, 0x1f, RZ ;  /* 0x0000001f02027819 */ /* 0x008fc800000006ff */
[----:B------:R-:W3:Y:S02]  /*15ca0*/  SYNCS.PHASECHK.TRANS64.TRYWAIT P0, [R0+URZ+0x22840], R2 ;  /* 0x02284002000075a7 */ /* 0x000ee4000800017f */
[----:B---3--:R-:W-:Y:S05]  /*15cb0*/  @!P0 BRA `(.L_x_11504) ;  /* 0x0000004c00f88947 */ /* 0x008fea0003800000 */
.L_x_11610:
        /* <DEDUP_REMOVED lines=11> */
.L_x_11505:
[----:B-1----:R-:W4:Y:S04]  /*15d70*/  LDL R4, [R1+0x10] ;  /* 0x0000100001047983 */ /* 0x002f280000100800 */
[----:B------:R-:W2:Y:S04]  /*15d80*/  LDL R3, [R1+0x20] ;  /* 0x0000200001037983 */ /* 0x000ea80000100800 */
[----:B---3--:R-:W3:Y:S01]  /*15d90*/  LDL R2, [R1+0x18] ;  /* 0x0000180001027983 */ /* 0x008ee20000100800 */
[----:B------:R-:W-:Y:S01]  /*15da0*/  R2UR UR9, R0 ;  /* 0x00000000000972ca */ /* 0x000fe200000e0000 */
[----:B------:R-:W-:Y:S01]  /*15db0*/  UIADD3 UR6, UP0, UR38, 0x370, URZ ;  /* 0x0000037026067890 */ /* 0x000fe2000ff1e03f */
[----:B------:R-:W-:Y:S01]  /*15dc0*/  R2UR UR12, R17 ;  /* 0x00000000110c72ca */ /* 0x000fe200000e0000 */
[----:B------:R-:W-:Y:S01]  /*15dd0*/  UMOV UR5, 0x14f00000 ;  /* 0x14f0000000057882 */ /* 0x000fe20000000000 */
[----:B-----5:R-:W-:Y:S01]  /*15de0*/  R2UR UR13, R16 ;  /* 0x00000000100d72ca */ /* 0x020fe200000e0000 */
[----:B------:R-:W-:Y:S01]  /*15df0*/  UIADD3.X UR7, URZ, UR39, URZ, UP0, !UPT ;  /* 0x000000273f077290 */ /* 0x000fe200087fe43f */
[----:B------:R-:W-:Y:S01]  /*15e00*/  PLOP3.LUT P0, PT, PT, PT, PT, 0x80, 0x0 ;  /* 0x000000000000781c */ /* 0x000fe20003f0f070 */
[----:B------:R-:W-:Y:S01]  /*15e10*/  UMOV UR10, URZ ;  /* 0x0000003f000a7c82 */ /* 0x000fe20008000000 */
[----:B------:R-:W-:-:S05]  /*15e20*/  LOP3.LUT R18, R18, 0xfffffffe, RZ, 0xc0, !PT ;  /* 0xfffffffe12127812 */ /* 0x000fca00078ec0ff */
[----:B------:R-:W-:-:S06]  /*15e30*/  UIADD3 UR9, UR9, 0x22830, URZ ;  /* 0x0002283009097890 */ /* 0x000fcc000fffe03f */
[----:B------:R-:W-:Y:S01]  /*15e40*/  @P0 LOP3.LUT R18, R18, 0x1, RZ, 0xfc, !PT ;  /* 0x0000000112120812 */ /* 0x000fe200078efcff */
[----:B----4-:R-:W-:Y:S01]  /*15e50*/  IMAD R0, R4, 0x3000, R19 ;  /* 0x0000300004007824 */ /* 0x010fe200078e0213 */
[----:B--2---:R-:W-:-:S04]  /*15e60*/  R2UR UR11, R3 ;  /* 0x00000000030b72ca */ /* 0x004fc800000e0000 */
[----:B------:R-:W-:Y:S02]  /*15e70*/  R2UR UR8, R0 ;  /* 0x00000000000872ca */ /* 0x000fe400000e0000 */
[----:B---3--:R-:W-:-:S11]  /*15e80*/  R2UR UR4, R2 ;  /* 0x00000000020472ca */ /* 0x008fd600000e0000 */
[----:B------:R-:W-:Y:S02]  /*15e90*/  UIADD3 UR8, UR8, 0x1c400, URZ ;  /* 0x0001c40008087890 */ /* 0x000fe4000fffe03f */
[----:B------:R-:W-:-:S03]  /*15ea0*/  UIMAD UR11, UR11, 0x60, UR4 ;  /* 0x000000600b0b78a4 */ /* 0x000fc6000f8e0204 */
[----:B------:R-:W-:-:S06]  /*15eb0*/  UMOV UR4, 0x0 ;  /* 0x0000000000047882 */ /* 0x000fcc0000000000 */
[----:B------:R3:W-:Y:S02]  /*15ec0*/  UTMALDG.4D [UR8], [UR6], desc[UR4] ;  /* 0x00000408060075b4 */ /* 0x0007e40008019000 */
[----:B---3--:R-:W-:Y:S01]  /*15ed0*/  NOP ;  /* 0x0000000000007918 */ /* 0x008fe20000000000 */
.L_x_11501:
        /* <DEDUP_REMOVED lines=31> */
.L_x_11507:
[----:B------:R-:W-:Y:S05]  /*160d0*/  BSYNC B6 ;  /* 0x0000000000067941 */ /* 0x000fea0003800000 */
.L_x_11506:
        /* <DEDUP_REMOVED lines=124> */
[----:B0-----:R-:W0:Y:S03]  /*168a0*/  SHFL.IDX PT, R6, R2, 0x6, 0x181f ;  /* 0x00d81f0002067f89 */ /* 0x001e2600000e0000 */
[----:B-1----:R-:W-:-:S05]  /*168b0*/  @!P1 LEA R5, P2, R9, R5, 0x1 ;  /* 0x0000000509059211 */ /* 0x002fca00078408ff */
[----:B0-----:R-:W-:-:S04]  /*168c0*/  @!P1 IMAD.X R6, RZ, RZ, R6, P2 ;  /* 0x000000ffff069224 */ /* 0x001fc800010e0606 */
[----:B------:R-:W-:Y:S02]  /*168d0*/  @!P1 IMAD.MOV.U32 R7, RZ, RZ, R6 ;  /* 0x000000ffff079224 */ /* 0x000fe400078e0006 */
[----:B------:R-:W-:Y:S02]  /*168e0*/  @!P1 IMAD.MOV.U32 R6, RZ, RZ, R5 ;  /* 0x000000ffff069224 */ /* 0x000fe400078e0005 */
[----:B------:R0:W1:Y:S04]  /*168f0*/  SHFL.IDX PT, R5, R2, 0x7, 0x181f ;  /* 0x00f81f0002057f89 */ /* 0x00006800000e0000 */
[----:B------:R0:W-:Y:S02]  /*16900*/  @!P1 LDGSTS.E.BYPASS.LTC128B.128 [R8+0x1b400], desc[UR40][R6.64], !P0 ;  /* 0x1b40000006089fae */ /* 0x0001e4000c101d68 */
.L_x_11627:
[----:B------:R-:W-:-:S05]  /*16910*/  VIADD R3, R3, 0x70 ;  /* 0x0000007003037836 */ /* 0x000fca0000000000 */
[----:B------:R-:W-:-:S13]  /*16920*/  ISETP.GE.AND P1, PT, R3, R4, PT ;  /* 0x000000040300720c */ /* 0x000fda0003f26270 */
[----:B0-----:R-:W-:-:S05]  /*16930*/  @!P1 LEA R2, P2, R9, R0, 0x1 ;  /* 0x0000000009029211 */ /* 0x001fca00078408ff */
[----:B-1----:R-:W-:-:S05]  /*16940*/  @!P1 IMAD.X R3, RZ, RZ, R5, P2 ;  /* 0x000000ffff039224 */ /* 0x002fca00010e0605 */
[----:B------:R-:W-:Y:S01]  /*16950*/  @!PT LDS RZ, [RZ] ;  /* 0x00000000fffff984 */ /* 0x000fe20000000800 */
[----:B------:R-:W-:Y:S01]  /*16960*/  @!PT LDS RZ, [RZ] ;  /* 0x00000000fffff984 */ /* 0x000fe20000000800 */
[----:B------:R-:W-:Y:S01]  /*16970*/  @!PT LDS RZ, [RZ] ;  /* 0x00000000fffff984 */ /* 0x000fe20000000800 */
[----:B------:R0:W-:Y:S01]  /*16980*/  @!P1 LDGSTS.E.BYPASS.LTC128B.128 [R8+0x1bc00], desc[UR40][R2.64], !P0 ;  /* 0x1bc0000002089fae */ /* 0x0001e2000c101d68 */
[----:B------:R-:W-:Y:S01]  /*16990*/  PLOP3.LUT P0, PT, PT, PT, PT, 0x80, 0x0 ;  /* 0x000000000000781c */ /* 0x000fe20003f0f070 */
[----:B------:R-:W-:-:S12]  /*169a0*/  NOP ;  /* 0x0000000000007918 */ /* 0x000fd80000000000 */
.L_x_11509:
        /* <DEDUP_REMOVED lines=18> */
.L_x_11628:
[----:B------:R-:W-:Y:S05]  /*16ad0*/  BSYNC B0 ;  /* 0x0000000000007941 */ /* 0x000fea0003800000 */
.L_x_11510:
[----:B------:R-:W-:Y:S01]  /*16ae0*/  LOP3.LUT P0, RZ, R18, 0x1, RZ, 0xc0, !PT ;  /* 0x0000000112ff7812 */ /* 0x000fe2000780c0ff */
[----:B------:R-:W-:-:S12]  /*16af0*/  BSSY B0, `(.L_x_11512) ;  /* 0x000005b000007945 */ /* 0x000fd80003800000 */
[----:B------:R-:W-:Y:S05]  /*16b00*/  @!P0 BRA `(.L_x_11513) ;  /* 0x0000000400648947 */ /* 0x000fea0003800000 */
[----:B------:R-:W2:Y:S04]  /*16b10*/  LDL R2, [R1+0x10] ;  /* 0x0000100001027983 */ /* 0x000ea80000100800 */
[----:B------:R-:W0:Y:S01]  /*16b20*/  LDL R4, [R1+0x14] ;  /* 0x0000140001047983 */ /* 0x000e220000100800 */
[----:B------:R-:W-:Y:S01]  /*16b30*/  BSSY B1, `(.L_x_11514) ;  /* 0x0000008000017945 */ /* 0x000fe20003800000 */
[----:B------:R-:W1:Y:S02]  /*16b40*/  S2R R3, SR_TID.X ;  /* 0x0000000000037919 */ /* 0x000e640000002100 */
[----:B-1----:R-:W-:-:S04]  /*16b50*/  LOP3.LUT R3, R3, 0x7f, RZ, 0xc0, !PT ;  /* 0x0000007f03037812 */ /* 0x002fc800078ec0ff */
[----:B------:R-:W-:Y:S01]  /*16b60*/  ISETP.NE.AND P1, PT, R3, RZ, PT ;  /* 0x000000ff0300720c */ /* 0x000fe20003f25270 */
[----:B--2---:R-:W-:Y:S01]  /*16b70*/  IMAD R2, R2, 0x8, R19 ;  /* 0x0000000802027824 */ /* 0x004fe200078e0213 */
[----:B0-----:R-:W-:-:S04]  /*16b80*/  SHF.L.U32 R0, R4, 0x1f, RZ ;  /* 0x0000001f04007819 */ /* 0x001fc800000006ff */
[----:B------:R-:W0:Y:S02]  /*16b90*/  SYNCS.PHASECHK.TRANS64.TRYWAIT P0, [R2+URZ+0x22860], R0 ;  /* 0x02286000020075a7 */ /* 0x000e24000800017f */
[----:B0-----:R-:W-:Y:S05]  /*16ba0*/  @!P0 BRA `(.L_x_11515) ;  /* 0x0000004800f88947 */ /* 0x001fea0003800000 */
.L_x_11629:
[----:B------:R-:W-:Y:S05]  /*16bb0*/  BSYNC B1 ;  /* 0x0000000000017941 */ /* 0x000fea0003800000 */
.L_x_11514:
        /* <DEDUP_REMOVED lines=9> */
.L_x_11517:
[----:B------:R-:W-:Y:S05]  /*16c50*/  BSYNC B1 ;  /* 0x0000000000017941 */ /* 0x000fea0003800000 */
.L_x_11516:
        /* <DEDUP_REMOVED lines=13> */
.L_x_11518:
        /* <DEDUP_REMOVED lines=15> */
.L_x_11519:
        /* <DEDUP_REMOVED lines=15> */
.L_x_11520:
        /* <DEDUP_REMOVED lines=15> */
.L_x_11521:
        /* <DEDUP_REMOVED lines=10> */
.L_x_11513:
[----:B------:R-:W-:Y:S05]  /*170a0*/  BSYNC B0 ;  /* 0x0000000000007941 */ /* 0x000fea0003800000 */
.L_x_11512:
        /* <DEDUP_REMOVED lines=61> */
.L_x_11528:
        /* <DEDUP_REMOVED lines=8> */
.L_x_11630:
[----:B------:R-:W-:Y:S05]  /*17500*/  BSYNC B3 ;  /* 0x0000000000037941 */ /* 0x000fea0003800000 */
.L_x_11529:
        /* <DEDUP_REMOVED lines=9> */
.L_x_11532:
[----:B------:R-:W-:Y:S05]  /*175a0*/  BSYNC B3 ;  /* 0x0000000000037941 */ /* 0x000fea0003800000 */
.L_x_11531:
        /* <DEDUP_REMOVED lines=13> */
.L_x_11533:
        /* <DEDUP_REMOVED lines=13> */
.L_x_11631:
[----:B------:R-:W-:Y:S05]  /*17750*/  BSYNC B3 ;  /* 0x0000000000037941 */ /* 0x000fea0003800000 */
.L_x_11534:
        /* <DEDUP_REMOVED lines=11> */
.L_x_11537:
[----:B------:R-:W-:Y:S05]  /*17810*/  BSYNC B3 ;  /* 0x0000000000037941 */ /* 0x000fea0003800000 */
.L_x_11536:
        /* <DEDUP_REMOVED lines=10> */
.L_x_11538:
        /* <DEDUP_REMOVED lines=15> */
.L_x_11539:
        /* <DEDUP_REMOVED lines=15> */
.L_x_11540:
        /* <DEDUP_REMOVED lines=15> */
.L_x_11541:
        /* <DEDUP_REMOVED lines=10> */
.L_x_11527:
[----:B------:R-:W-:Y:S05]  /*17c30*/  BSYNC B1 ;  /* 0x0000000000017941 */ /* 0x000fea0003800000 */
.L_x_11526:
[----:B------:R-:W2:Y:S02]  /*17c40*/  LDL.LU R5, [R1+0x30] ;  /* 0x0000300001057983 */ /* 0x000ea40000300800 */
[----:B--2---:R-:W-:-:S07]  /*17c50*/  VIADD R0, R5, 0xfffffffd ;  /* 0xfffffffd05007836 */ /* 0x004fce0000000000 */
.L_x_11525:
[----:B------:R-:W-:Y:S05]  /*17c60*/  BSYNC B2 ;  /* 0x0000000000027941 */ /* 0x000fea0003800000 */
.L_x_11524:
[----:B------:R-:W-:-:S05]  /*17c70*/  VIADD R8, R8, 0xfffffffe ;  /* 0xfffffffe08087836 */ /* 0x000fca0000000000 */
[----:B------:R-:W-:-:S13]  /*17c80*/  ISETP.NE.AND P0, PT, R8, R4, PT ;  /* 0x000000040800720c */ /* 0x000fda0003f05270 */
[----:B------:R-:W-:Y:S05]  /*17c90*/  @!P0 BRA `(.L_x_11523) ;  /* 0x0000001400008947 */ /* 0x000fea0003800000 */
.L_x_11574:
        /* <DEDUP_REMOVED lines=35> */
.L_x_11544:
        /* <DEDUP_REMOVED lines=8> */
.L_x_11632:
[----:B------:R-:W-:Y:S05]  /*17f50*/  BSYNC B2 ;  /* 0x0000000000027941 */ /* 0x000fea0003800000 */
.L_x_11545:
        /* <DEDUP_REMOVED lines=9> */
.L_x_11548:
[----:B------:R-:W-:Y:S05]  /*17ff0*/  BSYNC B2 ;  /* 0x0000000000027941 */ /* 0x000fea0003800000 */
.L_x_11547:
        /* <DEDUP_REMOVED lines=12> */
.L_x_11549:
        /* <DEDUP_REMOVED lines=13> */
.L_x_11633:
[----:B------:R-:W-:Y:S05]  /*18190*/  BSYNC B2 ;  /* 0x0000000000027941 */ /* 0x000fea0003800000 */
.L_x_11550:
        /* <DEDUP_REMOVED lines=11> */
.L_x_11553:
[----:B------:R-:W-:Y:S05]  /*18250*/  BSYNC B2 ;  /* 0x0000000000027941 */ /* 0x000fea0003800000 */
.L_x_11552:
        /* <DEDUP_REMOVED lines=9> */
.L_x_11554:
        /* <DEDUP_REMOVED lines=15> */
.L_x_11555:
        /* <DEDUP_REMOVED lines=15> */
.L_x_11556:
        /* <DEDUP_REMOVED lines=15> */
.L_x_11557:
        /* <DEDUP_REMOVED lines=10> */
.L_x_11543:
[----:B------:R-:W-:Y:S05]  /*18660*/  BSYNC B1 ;  /* 0x0000000000017941 */ /* 0x000fea0003800000 */
.L_x_11542:
        /* <DEDUP_REMOVED lines=35> */
.L_x_11560:
        /* <DEDUP_REMOVED lines=8> */
.L_x_11634:
[----:B------:R-:W-:Y:S05]  /*18920*/  BSYNC B2 ;  /* 0x0000000000027941 */ /* 0x000fea0003800000 */
.L_x_11561:
        /* <DEDUP_REMOVED lines=9> */
.L_x_11564:
[----:B------:R-:W-:Y:S05]  /*189c0*/  BSYNC B2 ;  /* 0x0000000000027941 */ /* 0x000fea0003800000 */
.L_x_11563:
        /* <DEDUP_REMOVED lines=13> */
.L_x_11565:
        /* <DEDUP_REMOVED lines=13> */
.L_x_11635:
[----:B------:R-:W-:Y:S05]  /*18b70*/  BSYNC B2 ;  /* 0x0000000000027941 */ /* 0x000fea0003800000 */
.L_x_11566:
        /* <DEDUP_REMOVED lines=11> */
.L_x_11569:
[----:B------:R-:W-:Y:S05]  /*18c30*/  BSYNC B2 ;  /* 0x0000000000027941 */ /* 0x000fea0003800000 */
.L_x_11568:
        /* <DEDUP_REMOVED lines=10> */
.L_x_11570:
        /* <DEDUP_REMOVED lines=15> */
.L_x_11571:
        /* <DEDUP_REMOVED lines=15> */
.L_x_11572:
        /* <DEDUP_REMOVED lines=15> */
.L_x_11573:
        /* <DEDUP_REMOVED lines=10> */
.L_x_11559:
[----:B------:R-:W-:Y:S05]  /*19050*/  BSYNC B1 ;  /* 0x0000000000017941 */ /* 0x000fea0003800000 */
.L_x_11558:
[----:B------:R-:W2:Y:S01]  /*19060*/  LDL R5, [R1+0x1c] ;  /* 0x00001c0001057983 */ /* 0x000ea20000100800 */
[----:B------:R-:W-:Y:S01]  /*19070*/  VIADD R0, R0, 0xfffffffe ;  /* 0xfffffffe00007836 */ /* 0x000fe20000000000 */
[----:B--2---:R-:W-:-:S13]  /*19080*/  ISETP.GT.AND P0, PT, R6, R5, PT ;  /* 0x000000050600720c */ /* 0x004fda0003f04270 */
[----:B------:R-:W-:Y:S05]  /*19090*/  @P0 BRA `(.L_x_11574) ;  /* 0xffffffec00000947 */ /* 0x000fea000383ffff */
.L_x_11523:
[----:B------:R-:W-:Y:S05]  /*190a0*/  BSYNC B0 ;  /* 0x0000000000007941 */ /* 0x000fea0003800000 */
.L_x_11522:
        /* <DEDUP_REMOVED lines=25> */
.L_x_11576:
[----:B------:R-:W-:Y:S05]  /*19240*/  BSYNC B0 ;  /* 0x0000000000007941 */ /* 0x000fea0003800000 */
.L_x_11575:
[----:B------:R-:W-:-:S05]  /*19250*/  SEL R0, R0, RZ, P0 ;  /* 0x000000ff00007207 */ /* 0x000fca0000000000 */
[----:B------:R3:W-:Y:S02]  /*19260*/  STL [R1+0x10], R0 ;  /* 0x0000100001007387 */ /* 0x0007e40000100800 */
.L_x_11494:
[----:B------:R-:W-:Y:S05]  /*19270*/  BSYNC B7 ;  /* 0x0000000000077941 */ /* 0x000fea0003800000 */
.L_x_11492:
        /* <DEDUP_REMOVED lines=13> */
.L_x_11577:
[----:B------:R-:W5:Y:S01]  /*19350*/  S2R R16, SR_TID.X ;  /* 0x0000000000107919 */ /* 0x000f620000002100 */
[----:B------:R-:W-:Y:S01]  /*19360*/  UMOV UR4, 0xffffffff ;  /* 0xffffffff00047882 */ /* 0x000fe20000000000 */
[----:B-----5:R-:W-:-:S04]  /*19370*/  LOP3.LUT R16, R16, 0x1f, RZ, 0xc0, !PT ;  /* 0x0000001f10107812 */ /* 0x020fc800078ec0ff */
[----:B------:R-:W-:Y:S01]  /*19380*/  ISETP.NE.AND P0, PT, R16, 0x1f, PT ;  /* 0x0000001f1000780c */ /* 0x000fe20003f05270 */
[----:B------:R-:W-:-:S12]  /*19390*/  BRA.DIV UR4, `(.L_x_11579) ;  /* 0x0000002604887947 */ /* 0x000fd8000b800000 */
[----:B-1----:R-:W0:Y:S01]  /*193a0*/  LDL.LU R3, [R1] ;  /* 0x0000000001037983 */ /* 0x002e220000300800 */
[----:B------:R-:W-:-:S03]  /*193b0*/  ULDC UR4, c[0x0][0xc3c] ;  /* 0x00030f0000047ab9 */ /* 0x000fc60000000800 */
[----:B------:R-:W3:Y:S01]  /*193c0*/  LDL R4, [R1+0xc] ;  /* 0x00000c0001047983 */ /* 0x000ee20000100800 */
[----:B0-2---:R-:W-:Y:S02]  /*193d0*/  IMAD.MOV.U32 R10, RZ, RZ, R3 ;  /* 0x000000ffff0a7224 */ /* 0x005fe400078e0003 */
        /* <DEDUP_REMOVED lines=37> */
.L_x_11645:
[----:B------:R-:W-:Y:S02]  /*19630*/  ULDC UR4, c[0x0][0xc38] ;  /* 0x00030e0000047ab9 */ /* 0x000fe40000000800 */
[----:B------:R-:W-:-:S04]  /*19640*/  IMAD.U32 R7, RZ, RZ, UR4 ;  /* 0x00000004ff077e24 */ /* 0x000fc8000f8e00ff */
[----:B-1----:R-:W-:-:S04]  /*19650*/  IMAD R10, R14, R7, RZ ;  /* 0x000000070e0a7224 */ /* 0x002fc800078e02ff */
[----:B------:R-:W-:-:S05]  /*19660*/  IMAD.IADD R4, R9, 0x1, R10 ;  /* 0x0000000109047824 */ /* 0x000fca00078e020a */
[----:B------:R-:W-:-:S13]  /*19670*/  ISETP.GT.AND P6, PT, R4, R0, PT ;  /* 0x000000000400720c */ /* 0x000fda0003fc4270 */
[----:B------:R-:W-:Y:S05]  /*19680*/  @P6 BRA `(.L_x_11580) ;  /* 0x0000000000ac6947 */ /* 0x000fea0003800000 */
.L_x_11583:
        /* <DEDUP_REMOVED lines=37> */
.L_x_11653:
[----:B------:R-:W-:Y:S02]  /*198e0*/  ULDC UR4, c[0x0][0xc38] ;  /* 0x00030e0000047ab9 */ /* 0x000fe40000000800 */
[----:B------:R-:W-:-:S04]  /*198f0*/  IMAD.U32 R7, RZ, RZ, UR4 ;  /* 0x00000004ff077e24 */ /* 0x000fc8000f8e00ff */
[----:B-1----:R-:W-:-:S04]  /*19900*/  IMAD R10, R14, R7, RZ ;  /* 0x000000070e0a7224 */ /* 0x002fc800078e02ff */
[----:B------:R-:W-:-:S05]  /*19910*/  IMAD.IADD R4, R10, 0x1, R4 ;  /* 0x000000010a047824 */ /* 0x000fca00078e0204 */
[----:B------:R-:W-:-:S13]  /*19920*/  ISETP.GT.AND P6, PT, R4, R0, PT ;  /* 0x000000000400720c */ /* 0x000fda0003fc4270 */
[----:B------:R-:W-:Y:S05]  /*19930*/  @!P6 BRA `(.L_x_11583) ;  /* 0xfffffffc0054e947 */ /* 0x000fea000383ffff */
.L_x_11580:
        /* <DEDUP_REMOVED lines=12> */
.L_x_11658:
[----:B------:R-:W-:-:S13]  /*19a00*/  ISETP.NE.AND P0, PT, R3, RZ, PT ;  /* 0x000000ff0300720c */ /* 0x000fda0003f05270 */
[----:B------:R-:W-:Y:S05]  /*19a10*/  @!P0 BRA `(.L_x_11585) ;  /* 0x0000000000108947 */ /* 0x000fea0003800000 */
[----:B------:R-:W-:Y:S01]  /*19a20*/  UMOV UR4, 0xffffffff ;  /* 0xffffffff00047882 */ /* 0x000fe20000000000 */
[----:B------:R-:W-:Y:S02]  /*19a30*/  VIADD R12, R9, 0xffffffff ;  /* 0xffffffff090c7836 */ /* 0x000fe40000000000 */
[----:B------:R-:W-:Y:S05]  /*19a40*/  BRA.DIV UR4, `(.L_x_11586) ;  /* 0x0000002a044c7947 */ /* 0x000fea000b800000 */
[----:B------:R1:W2:Y:S02]  /*19a50*/  SHFL.IDX PT, R8, R2, R12, 0x1f ;  /* 0x00001f0c02087589 */ /* 0x0002a400000e0000 */
.L_x_11585:
        /* <DEDUP_REMOVED lines=62> */
.L_x_11587:
        /* <DEDUP_REMOVED lines=50> */
[----:B------:R-:W-:Y:S02]  /*1a160*/  ISETP.GE.AND P2, PT, R3, RZ, PT ;  /* 0x000000ff0300720c */ /* 0x000fe40003f46270 */
[----:B------:R-:W-:-:S09]  /*1a170*/  IADD3 R3, R8, 0x1000000, R0 ;  /* 0x0100000008037810 */ /* 0x000fd20007ffe000 */
        /* <DEDUP_REMOVED lines=8> */
[----:B------:R-:W-:Y:S02]  /*1a200*/  IMAD R3, R2, R6, R3 ;  /* 0x0000000602037224 */ /* 0x000fe400078e0203 */
[----:B------:R-:W-:-:S03]  /*1a210*/  IMAD.MOV.U32 R0, RZ, RZ, R2 ;  /* 0x000000ffff007224 */ /* 0x000fc600078e0002 */
[----:B------:R0:W-:Y:S04]  /*1a220*/  STL [R1+0x8], R3 ;  /* 0x0000080301007387 */ /* 0x0001e80000100800 */
.L_x_11588:
[----:B0-----:R-:W-:-:S05]  /*1a230*/  LOP3.LUT R3, RZ, R0, RZ, 0x33, !PT ;  /* 0x00000000ff037212 */ /* 0x001fca00078e33ff */
[----:B------:R-:W-:-:S05]  /*1a240*/  IMAD.IADD R0, R4, 0x1, R3 ;  /* 0x0000000104007824 */ /* 0x000fca00078e0203 */
[----:B------:R0:W-:Y:S01]  /*1a250*/  STL [R1+0x4], R0 ;  /* 0x0000040001007387 */ /* 0x0001e20000100800 */
[----:B------:R-:W-:Y:S05]  /*1a260*/  BRA `(.L_x_11589) ;  /* 0x0000000000287947 */ /* 0x000fea0003800000 */
.L_x_11581:
        /* <DEDUP_REMOVED lines=10> */
.L_x_11589:
[----:B--2---:R-:W2:Y:S04]  /*1a310*/  LDL R3, [R1+0x8] ;  /* 0x0000080001037983 */ /* 0x004ea80000100800 */
[----:B-1----:R-:W3:Y:S04]  /*1a320*/  LDL R2, [R1+0xc] ;  /* 0x00000c0001027983 */ /* 0x002ee80000100800 */
[----:B------:R-:W4:Y:S04]  /*1a330*/  LDL R5, [R1+0x4] ;  /* 0x0000040001057983 */ /* 0x000f280000100800 */
[----:B------:R-:W4:Y:S01]  /*1a340*/  LDL R4, [R1] ;  /* 0x0000000001047983 */ /* 0x000f220000100800 */
[----:B0-----:R-:W0:Y:S01]  /*1a350*/  S2R R0, SR_TID.X ;  /* 0x0000000000007919 */ /* 0x001e220000002100 */
        /* <DEDUP_REMOVED lines=11> */
.L_x_11578:
[----:B---34-:R-:W3:Y:S01]  /*1a410*/  LDL R0, [R1+0xc] ;  /* 0x00000c0001007983 */ /* 0x018ee20000100800 */
[----:B------:R-:W-:Y:S02]  /*1a420*/  ULDC UR4, c[0x0][0xc3c] ;  /* 0x00030f0000047ab9 */ /* 0x000fe40000000800 */
[----:B---3--:R-:W-:-:S13]  /*1a430*/  ISETP.GE.AND P0, PT, R0, UR4, PT ;  /* 0x0000000400007c0c */ /* 0x008fda000bf06270 */
[----:B------:R-:W-:Y:S05]  /*1a440*/  @!P0 BRA `(.L_x_11590) ;  /* 0xffffffa000f08947 */ /* 0x000fea000383ffff */
[----:B------:R-:W-:Y:S05]  /*1a450*/  BSYNC B8 ;  /* 0x0000000000087941 */ /* 0x000fea0003800000 */
.L_x_11478:
[----:B----4-:R-:W4:Y:S01]  /*1a460*/  LDL.LU R0, [R1+0x48] ;  /* 0x0000480001007983 */ /* 0x010f220000300800 */
[----:B------:R-:W-:Y:S01]  /*1a470*/  BSSY B0, `(.L_x_11591) ;  /* 0x000000b000007945 */ /* 0x000fe20003800000 */
[----:B01----:R-:W0:Y:S01]  /*1a480*/  S2R R5, SR_CgaCtaId ;  /* 0x0000000000057919 */ /* 0x003e220000008800 */
[----:B----4-:R-:W-:-:S05]  /*1a490*/  VIADD R0, R0, 0x1 ;  /* 0x0000000100007836 */ /* 0x010fca0000000000 */
        /* <DEDUP_REMOVED lines=8> */
.L_x_11661:
[----:B------:R-:W-:Y:S05]  /*1a520*/  BSYNC B0 ;  /* 0x0000000000007941 */ /* 0x000fea0003800000 */
.L_x_11591:
[----:B------:R-:W-:-:S03]  /*1a530*/  UMOV UR4, 0xffffffff ;  /* 0xffffffff00047882 */ /* 0x000fc60000000000 */
[----:B------:R-:W-:Y:S05]  /*1a540*/  BRA.DIV UR4, `(.L_x_11593) ;  /* 0x0000001e04c87947 */ /* 0x000fea000b800000 */
[----:B------:R-:W1:Y:S02]  /*1a550*/  S2R R2, SR_TID.X ;  /* 0x0000000000027919 */ /* 0x000e640000002100 */
[----:B-1----:R-:W-:-:S04]  /*1a560*/  SHF.R.U32.HI R2, RZ, 0x5, R2 ;  /* 0x00000005ff027819 */ /* 0x002fc80000011602 */
[----:B------:R-:W-:-:S05]  /*1a570*/  LOP3.LUT R2, R2, 0x3, RZ, 0xc0, !PT ;  /* 0x0000000302027812 */ /* 0x000fca00078ec0ff */
[----:B------:R1:W2:Y:S02]  /*1a580*/  SHFL.IDX PT, R14, R2, RZ, 0x1f ;  /* 0x00001fff020e7589 */ /* 0x0002a400000e0000 */
.L_x_11664:
[----:B--2---:R-:W-:Y:S01]  /*1a590*/  ISETP.NE.AND P0, PT, R14, RZ, PT ;  /* 0x000000ff0e00720c */ /* 0x004fe20003f05270 */
[----:B------:R-:W-:-:S12]  /*1a5a0*/  BSSY B0, `(.L_x_11594) ;  /* 0x0000027000007945 */ /* 0x000fd80003800000 */
[----:B------:R-:W-:Y:S05]  /*1a5b0*/  @P0 BRA `(.L_x_11595) ;  /* 0x0000000000940947 */ /* 0x000fea0003800000 */
[----:B------:R-:W-:-:S03]  /*1a5c0*/  UMOV UR4, 0xffffffff ;  /* 0xffffffff00047882 */ /* 0x000fc60000000000 */
[----:B------:R-:W-:Y:S05]  /*1a5d0*/  BRA.DIV UR4, `(.L_x_11596) ;  /* 0x0000001e04d87947 */ /* 0x000fea000b800000 */
[----:B------:R-:W-:-:S13]  /*1a5e0*/  ELECT P6, URZ, PT ;  /* 0x00000000003f782f */ /* 0x000fda00038c0000 */
.L_x_11667:
[----:B------:R-:W-:Y:S05]  /*1a5f0*/  @!P6 BRA `(.L_x_11595) ;  /* 0x000000000084e947 */ /* 0x000fea0003800000 */
[----:B------:R-:W-:-:S06]  /*1a600*/  ULOP3.LUT UR4, UR36, 0x2, URZ, 0xfc, !UPT ;  /* 0x0000000224047892 */ /* 0x000fcc000f8efc3f */
[----:B-1----:R-:W-:-:S05]  /*1a610*/  IMAD.U32 R2, RZ, RZ, UR4 ;  /* 0x00000004ff027e24 */ /* 0x002fca000f8e00ff */
[----:B------:R-:W-:-:S13]  /*1a620*/  ISETP.NE.AND P2, PT, R2, 0x3, PT ;  /* 0x000000030200780c */ /* 0x000fda0003f45270 */
[----:B------:R-:W-:Y:S05]  /*1a630*/  @!P2 BRA `(.L_x_11597) ;  /* 0x000000000004a947 */ /* 0x000fea0003800000 */
[----:B------:R-:W-:Y:S01]  /*1a640*/  BPT.TRAP 0x1 ;  /* 0x000000040000795c */ /* 0x000fe20000300000 */
.L_x_11597:
[----:B0-----:R-:W2:Y:S04]  /*1a650*/  LDL R3, [R1+0x10] ;  /* 0x0000100001037983 */ /* 0x001ea80000100800 */
[----:B------:R-:W4:Y:S01]  /*1a660*/  LDL.LU R7, [R1+0x14] ;  /* 0x0000140001077983 */ /* 0x000f220000300800 */
[----:B------:R-:W-:-:S04]  /*1a670*/  VIADD R2, R0, 0x22840 ;  /* 0x0002284000027836 */ /* 0x000fc80000000000 */
[C---:B--2---:R-:W-:Y:S02]  /*1a680*/  IMAD R6, R3.reuse, 0x8, R2 ;  /* 0x0000000803067824 */ /* 0x044fe400078e0202 */
[----:B------:R-:W-:Y:S01]  /*1a690*/  VIADD R3, R3, 0x1 ;  /* 0x0000000103037836 */ /* 0x000fe20000000000 */
[----:B----4-:R-:W-:-:S04]  /*1a6a0*/  SHF.L.U32 R5, R7, 0x1f, RZ ;  /* 0x0000001f07057819 */ /* 0x010fc800000006ff */
        /* <DEDUP_REMOVED lines=8> */
.L_x_11668:
[----:B------:R-:W1:Y:S02]  /*1a730*/  SYNCS.PHASECHK.TRANS64.TRYWAIT P0, [R7+URZ], R2 ;  /* 0x00000002070075a7 */ /* 0x000e64000800017f */
[----:B-1----:R-:W-:Y:S05]  /*1a740*/  @!P0 BRA `(.L_x_11599) ;  /* 0x0000001c00b08947 */ /* 0x002fea0003800000 */
.L_x_11669:
[----:B------:R-:W-:Y:S05]  /*1a750*/  @!P2 BRA `(.L_x_11600) ;  /* 0x000000000004a947 */ /* 0x000fea0003800000 */
[----:B------:R-:W-:Y:S01]  /*1a760*/  BPT.TRAP 0x1 ;  /* 0x000000040000795c */ /* 0x000fe20000300000 */
.L_x_11600:
[----:B------:R-:W2:Y:S01]  /*1a770*/  LDL.LU R4, [R1+0x10] ;  /* 0x0000100001047983 */ /* 0x000ea20000300800 */
[----:B------:R-:W-:-:S04]  /*1a780*/  VIADD R0, R0, 0x22860 ;  /* 0x0002286000007836 */ /* 0x000fc80000000000 */
[----:B--2---:R-:W-:-:S04]  /*1a790*/  IMAD R4, R4, 0x8, R0 ;  /* 0x0000000804047824 */ /* 0x004fc800078e0200 */
[----:B------:R-:W2:Y:S02]  /*1a7a0*/  SYNCS.PHASECHK.TRANS64.TRYWAIT P0, [R4+URZ], R5 ;  /* 0x00000005040075a7 */ /* 0x000ea4000800017f */
[----:B--2---:R-:W-:Y:S05]  /*1a7b0*/  @!P0 BRA `(.L_x_11601) ;  /* 0x0000001c00a88947 */ /* 0x004fea0003800000 */
.L_x_11670:
[----:B------:R-:W-:-:S07]  /*1a7c0*/  IMAD R3, R3, 0x8, R0 ;  /* 0x0000000803037824 */ /* 0x000fce00078e0200 */
.L_x_11602:
[----:B----4-:R4:W0:Y:S02]  /*1a7d0*/  SYNCS.PHASECHK.TRANS64.TRYWAIT P0, [R3+URZ], R2 ;  /* 0x00000002030075a7 */ /* 0x010824000800017f */
[----:B0-----:R-:W-:Y:S05]  /*1a7e0*/  @!P0 NANOSLEEP.SYNCS 0x989680 ;  /* 0x009896800000895d */ /* 0x001fea0003900000 */
[----:B------:R-:W0:Y:S02]  /*1a7f0*/  @!P0 SYNCS.PHASECHK.TRANS64 P0, [R3+URZ], R2 ;  /* 0x00000002030085a7 */ /* 0x000e24000800007f */
[----:B0-----:R-:W-:Y:S05]  /*1a800*/  @!P0 BRA `(.L_x_11602) ;  /* 0xfffffffc00f08947 */ /* 0x001fea000383ffff */
.L_x_11595:
[----:B------:R-:W-:Y:S05]  /*1a810*/  BSYNC B0 ;  /* 0x0000000000007941 */ /* 0x000fea0003800000 */
.L_x_11594:
[----:B------:R-:W-:Y:S05]  /*1a820*/  EXIT ;  /* 0x000000000000794d */ /* 0x000fea0003800000 */
.L_x_11377:
[----:B0-----:R0:W1:Y:S02]  /*1a830*/  SYNCS.PHASECHK.TRANS64.TRYWAIT P0, [R3+URZ+0x22800], R0 ;  /* 0x02280000030075a7 */ /* 0x001064000800017f */
[----:B-1----:R-:W-:Y:S05]  /*1a840*/  @!P0 NANOSLEEP.SYNCS 0x989680 ;  /* 0x009896800000895d */ /* 0x002fea0003900000 */
[----:B------:R-:W1:Y:S02]  /*1a850*/  @!P0 SYNCS.PHASECHK.TRANS64 P0, [R3+URZ+0x22800], R0 ;  /* 0x02280000030085a7 */ /* 0x000e64000800007f */
[----:B-1----:R-:W-:Y:S05]  /*1a860*/  @!P0 BRA `(.L_x_11377) ;  /* 0xfffffffc00f08947 */ /* 0x002fea000383ffff */
[----:B------:R-:W-:Y:S05]  /*1a870*/  BRA `(.L_x_11603) ;  /* 0xfffffe7800e07947 */ /* 0x000fea000383ffff */
.L_x_11381:
[----:B-1----:R-:W-:-:S04]  /*1a880*/  IMAD.U32 R5, RZ, RZ, UR5 ;  /* 0x00000005ff057e24 */ /* 0x002fc8000f8e00ff */
[----:B------:R1:W2:Y:S03]  /*1a890*/  SYNCS.PHASECHK.TRANS64.TRYWAIT P1, [R5+URZ+0x22830], R8 ;  /* 0x02283008050075a7 */ /* 0x0002a6000802017f */
[----:B--2---:R-:W-:Y:S05]  /*1a8a0*/  @!P1 NANOSLEEP.SYNCS 0x989680 ;  /* 0x009896800000995d */ /* 0x004fea0003900000 */
[----:B------:R-:W2:Y:S02]  /*1a8b0*/  @!P1 SYNCS.PHASECHK.TRANS64 P1, [R5+URZ+0x22830], R8 ;  /* 0x02283008050095a7 */ /* 0x000ea4000802007f */
[----:B--2---:R-:W-:Y:S05]  /*1a8c0*/  @!P1 BRA `(.L_x_11381) ;  /* 0xfffffffc00ec9947 */ /* 0x004fea000383ffff */
[----:B------:R-:W-:Y:S05]  /*1a8d0*/  BRA `(.L_x_11380) ;  /* 0xfffffe7c00087947 */ /* 0x000fea000383ffff */
.L_x_11393:
[----:B-1----:R-:W-:-:S04]  /*1a8e0*/  IMAD.U32 R9, RZ, RZ, UR5 ;  /* 0x00000005ff097e24 */ /* 0x002fc8000f8e00ff */
[----:B------:R1:W2:Y:S03]  /*1a8f0*/  SYNCS.PHASECHK.TRANS64.TRYWAIT P2, [R9+URZ+0x22850], R8 ;  /* 0x02285008090075a7 */ /* 0x0002a6000804017f */
[----:B--2---:R-:W-:Y:S05]  /*1a900*/  @!P2 NANOSLEEP.SYNCS 0x989680 ;  /* 0x009896800000a95d */ /* 0x004fea0003900000 */
[----:B------:R-:W2:Y:S02]  /*1a910*/  @!P2 SYNCS.PHASECHK.TRANS64 P2, [R9+URZ+0x22850], R8 ;  /* 0x022850080900a5a7 */ /* 0x000ea4000804007f */
[----:B--2---:R-:W-:Y:S05]  /*1a920*/  @!P2 BRA `(.L_x_11393) ;  /* 0xfffffffc00eca947 */ /* 0x004fea000383ffff */
[----:B------:R-:W-:Y:S05]  /*1a930*/  BRA `(.L_x_11392) ;  /* 0xfffffea400447947 */ /* 0x000fea000383ffff */
.L_x_11401:
[----:B-1----:R-:W-:-:S04]  /*1a940*/  IMAD.U32 R6, RZ, RZ, UR23 ;  /* 0x00000017ff067e24 */ /* 0x002fc8000f8e00ff */
[----:B------:R1:W2:Y:S03]  /*1a950*/  SYNCS.PHASECHK.TRANS64.TRYWAIT P2, [R6+URZ+0x22830], R7 ;  /* 0x02283007060075a7 */ /* 0x0002a6000804017f */
[----:B--2---:R-:W-:Y:S05]  /*1a960*/  @!P2 NANOSLEEP.SYNCS 0x989680 ;  /* 0x009896800000a95d */ /* 0x004fea0003900000 */
[----:B------:R-:W2:Y:S02]  /*1a970*/  @!P2 SYNCS.PHASECHK.TRANS64 P2, [R6+URZ+0x22830], R7 ;  /* 0x022830070600a5a7 */ /* 0x000ea4000804007f */
[----:B--2---:R-:W-:Y:S05]  /*1a980*/  @!P2 BRA `(.L_x_11401) ;  /* 0xfffffffc00eca947 */ /* 0x004fea000383ffff */
[----:B------:R-:W-:Y:S05]  /*1a990*/  BRA `(.L_x_11400) ;  /* 0xfffffea800d47947 */ /* 0x000fea000383ffff */
.L_x_11413:
[----:B-1----:R1:W2:Y:S02]  /*1a9a0*/  SYNCS.PHASECHK.TRANS64.TRYWAIT P2, [R176+URZ+0x22850], R7 ;  /* 0x02285007b00075a7 */ /* 0x0022a4000804017f */
[----:B--2---:R-:W-:Y:S05]  /*1a9b0*/  @!P2 NANOSLEEP.SYNCS 0x989680 ;  /* 0x009896800000a95d */ /* 0x004fea0003900000 */
[----:B------:R-:W2:Y:S02]  /*1a9c0*/  @!P2 SYNCS.PHASECHK.TRANS64 P2, [R176+URZ+0x22850], R7 ;  /* 0x02285007b000a5a7 */ /* 0x000ea4000804007f */
[----:B--2---:R-:W-:Y:S05]  /*1a9d0*/  @!P2 BRA `(.L_x_11413) ;  /* 0xfffffffc00f0a947 */ /* 0x004fea000383ffff */
[----:B------:R-:W-:Y:S05]  /*1a9e0*/  BRA `(.L_x_11412) ;  /* 0xfffffedc00407947 */ /* 0x000fea000383ffff */
.L_x_11422:
[----:B--2---:R-:W-:-:S04]  /*1a9f0*/  IMAD.U32 R4, RZ, RZ, UR6 ;  /* 0x00000006ff047e24 */ /* 0x004fc8000f8e00ff */
[----:B------:R2:W3:Y:S03]  /*1aa00*/  SYNCS.PHASECHK.TRANS64.TRYWAIT P3, [R4+URZ+0x22830], R3 ;  /* 0x02283003040075a7 */ /* 0x0004e6000806017f */
[----:B---3--:R-:W-:Y:S05]  /*1aa10*/  @!P3 NANOSLEEP.SYNCS 0x989680 ;  /* 0x009896800000b95d */ /* 0x008fea0003900000 */
[----:B------:R-:W3:Y:S02]  /*1aa20*/  @!P3 SYNCS.PHASECHK.TRANS64 P3, [R4+URZ+0x22830], R3 ;  /* 0x022830030400b5a7 */ /* 0x000ee4000806007f */
[----:B---3--:R-:W-:Y:S05]  /*1aa30*/  @!P3 BRA `(.L_x_11422) ;  /* 0xfffffffc00ecb947 */ /* 0x008fea000383ffff */
[----:B------:R-:W-:Y:S05]  /*1aa40*/  BRA `(.L_x_11421) ;  /* 0xfffffee000fc7947 */ /* 0x000fea000383ffff */
.L_x_11426:
[----:B-1----:R1:W2:Y:S02]  /*1aa50*/  SYNCS.PHASECHK.TRANS64.TRYWAIT P3, [R12+URZ+0x22850], R3 ;  /* 0x022850030c0075a7 */ /* 0x0022a4000806017f */
[----:B--2---:R-:W-:Y:S05]  /*1aa60*/  @!P3 NANOSLEEP.SYNCS 0x989680 ;  /* 0x009896800000b95d */ /* 0x004fea0003900000 */
[----:B------:R-:W2:Y:S02]  /*1aa70*/  @!P3 SYNCS.PHASECHK.TRANS64 P3, [R12+URZ+0x22850], R3 ;  /* 0x022850030c00b5a7 */ /* 0x000ea4000806007f */
[----:B--2---:R-:W-:Y:S05]  /*1aa80*/  @!P3 BRA `(.L_x_11426) ;  /* 0xfffffffc00f0b947 */ /* 0x004fea000383ffff */
[----:B------:R-:W-:Y:S05]  /*1aa90*/  BRA `(.L_x_11425) ;  /* 0xffffff0000987947 */ /* 0x000fea000383ffff */
.L_x_11432:
[----:B--2---:R-:W-:-:S04]  /*1aaa0*/  IMAD.U32 R4, RZ, RZ, UR5 ;  /* 0x00000005ff047e24 */ /* 0x004fc8000f8e00ff */
[----:B------:R2:W3:Y:S03]  /*1aab0*/  SYNCS.PHASECHK.TRANS64.TRYWAIT P2, [R4+URZ+0x22830], R7 ;  /* 0x02283007040075a7 */ /* 0x0004e6000804017f */
[----:B---3--:R-:W-:Y:S05]  /*1aac0*/  @!P2 NANOSLEEP.SYNCS 0x989680 ;  /* 0x009896800000a95d */ /* 0x008fea0003900000 */
[----:B------:R-:W3:Y:S02]  /*1aad0*/  @!P2 SYNCS.PHASECHK.TRANS64 P2, [R4+URZ+0x22830], R7 ;  /* 0x022830070400a5a7 */ /* 0x000ee4000804007f */
[----:B---3--:R-:W-:Y:S05]  /*1aae0*/  @!P2 BRA `(.L_x_11432) ;  /* 0xfffffffc00eca947 */ /* 0x008fea000383ffff */
[----:B------:R-:W-:Y:S05]  /*1aaf0*/  BRA `(.L_x_11431) ;  /* 0xffffff0400a87947 */ /* 0x000fea000383ffff */
.L_x_11444:
[----:B-1----:R1:W2:Y:S02]  /*1ab00*/  SYNCS.PHASECHK.TRANS64.TRYWAIT P2, [R176+URZ+0x22850], R7 ;  /* 0x02285007b00075a7 */ /* 0x0022a4000804017f */
[----:B--2---:R-:W-:Y:S05]  /*1ab10*/  @!P2 NANOSLEEP.SYNCS 0x989680 ;  /* 0x009896800000a95d */ /* 0x004fea0003900000 */
[----:B------:R-:W2:Y:S02]  /*1ab20*/  @!P2 SYNCS.PHASECHK.TRANS64 P2, [R176+URZ+0x22850], R7 ;  /* 0x02285007b000a5a7 */ /* 0x000ea4000804007f */
[----:B--2---:R-:W-:Y:S05]  /*1ab30*/  @!P2 BRA `(.L_x_11444) ;  /* 0xfffffffc00f0a947 */ /* 0x004fea000383ffff */
[----:B------:R-:W-:Y:S05]  /*1ab40*/  BRA `(.L_x_11443) ;  /* 0xffffff3400f47947 */ /* 0x000fea000383ffff */
.L_x_11500:
        /* <DEDUP_REMOVED lines=11> */
.L_x_11605:
[----:B------:R-:W-:Y:S05]  /*1ac00*/  BSYNC B0 ;  /* 0x0000000000007941 */ /* 0x000fea0003800000 */
.L_x_11604:
[----:B------:R-:W-:Y:S05]  /*1ac10*/  BRA `(.L_x_11606) ;  /* 0xffffffac008c7947 */ /* 0x000fea000383ffff */
.L_x_11502:
[----:B------:R-:W-:Y:S01]  /*1ac20*/  BSSY B0, `(.L_x_11607) ;  /* 0x0000006000007945 */ /* 0x000fe20003800000 */
[----:B------:R-:W-:-:S07]  /*1ac30*/  IMAD.MOV.U32 R15, RZ, RZ, -0x1 ;  /* 0xffffffffff0f7424 */ /* 0x000fce00078e00ff */
[----:B012---:R-:W-:Y:S05]  /*1ac40*/  WARPSYNC.COLLECTIVE R15, `(.L_x_11608) ;  /* 0x000000000f0c7348 */ /* 0x007fea0003c00000 */
[----:B------:R-:W-:Y:S02]  /*1ac50*/  ELECT P6, UR62, PT ;  /* 0x00000000003e782f */ /* 0x000fe400038c0000 */
[----:B------:R-:W-:Y:S01]  /*1ac60*/  MOV R14, UR62 ;  /* 0x0000003e000e7c02 */ /* 0x000fe20008000f00 */
[----:B012---:R-:W-:Y:S10]  /*1ac70*/  ENDCOLLECTIVE ;  /* 0x000000000000791b */ /* 0x007ff40003800000 */
.L_x_11608:
[----:B------:R-:W-:Y:S05]  /*1ac80*/  BSYNC B0 ;  /* 0x0000000000007941 */ /* 0x000fea0003800000 */
.L_x_11607:
[----:B------:R-:W-:Y:S05]  /*1ac90*/  BRA `(.L_x_11609) ;  /* 0xffffffac00907947 */ /* 0x000fea000383ffff */
.L_x_11504:
[----:B---3--:R3:W4:Y:S02]  /*1aca0*/  SYNCS.PHASECHK.TRANS64.TRYWAIT P0, [R0+URZ+0x22840], R2 ;  /* 0x02284002000075a7 */ /* 0x008724000800017f */
[----:B----4-:R-:W-:Y:S05]  /*1acb0*/  @!P0 NANOSLEEP.SYNCS 0x989680 ;  /* 0x009896800000895d */ /* 0x010fea0003900000 */
[----:B------:R-:W4:Y:S02]  /*1acc0*/  @!P0 SYNCS.PHASECHK.TRANS64 P0, [R0+URZ+0x22840], R2 ;  /* 0x02284002000085a7 */ /* 0x000f24000800007f */
[----:B----4-:R-:W-:Y:S05]  /*1acd0*/  @!P0 BRA `(.L_x_11504) ;  /* 0xfffffffc00f08947 */ /* 0x010fea000383ffff */
[----:B------:R-:W-:Y:S05]  /*1ace0*/  BRA `(.L_x_11610) ;  /* 0xffffffac00f47947 */ /* 0x000fea000383ffff */
.L_x_11508:
        /* <DEDUP_REMOVED lines=13> */
.L_x_11611:
[----:B------:R-:W-:Y:S02]  /*1adc0*/  IMAD.MOV.U32 R13, RZ, RZ, R0 ;  /* 0x000000ffff0d7224 */ /* 0x000fe400078e0000 */
[----:B------:R-:W-:-:S07]  /*1add0*/  IMAD.MOV.U32 R6, RZ, RZ, R14 ;  /* 0x000000ffff067224 */ /* 0x000fce00078e000e */
[----:B------:R-:W-:Y:S05]  /*1ade0*/  WARPSYNC.COLLECTIVE R15, `(.L_x_11612) ;  /* 0x000000000f087348 */ /* 0x000fea0003c00000 */
[----:B------:R0:W1:Y:S02]  /*1adf0*/  SHFL.IDX P6, R14, R13, R12, R11 ;  /* 0x0000000c0d0e7389 */ /* 0x00006400000c000b */
[----:B01----:R-:W-:Y:S01]  /*1ae00*/  ENDCOLLECTIVE ;  /* 0x000000000000791b */ /* 0x003fe20003800000 */
.L_x_11612:
[----:B------:R-:W-:Y:S02]  /*1ae10*/  IMAD.MOV.U32 R13, RZ, RZ, R2 ;  /* 0x000000ffff0d7224 */ /* 0x000fe400078e0002 */
[----:B------:R-:W-:Y:S02]  /*1ae20*/  IMAD.MOV.U32 R12, RZ, RZ, 0x1 ;  /* 0x00000001ff0c7424 */ /* 0x000fe400078e00ff */
[----:B------:R-:W-:-:S07]  /*1ae30*/  IMAD.MOV.U32 R7, RZ, RZ, R14 ;  /* 0x000000ffff077224 */ /* 0x000fce00078e000e */
[----:B------:R-:W-:Y:S05]  /*1ae40*/  WARPSYNC.COLLECTIVE R15, `(.L_x_11613) ;  /* 0x000000000f087348 */ /* 0x000fea0003c00000 */
[----:B------:R0:W1:Y:S02]  /*1ae50*/  SHFL.IDX P6, R14, R13, R12, R11 ;  /* 0x0000000c0d0e7389 */ /* 0x00006400000c000b */
[----:B01----:R-:W-:Y:S01]  /*1ae60*/  ENDCOLLECTIVE ;  /* 0x000000000000791b */ /* 0x003fe20003800000 */
.L_x_11613:
        /* <DEDUP_REMOVED lines=15> */
.L_x_11614:
[----:B------:R-:W-:Y:S02]  /*1af60*/  IMAD.MOV.U32 R13, RZ, RZ, R2 ;  /* 0x000000ffff0d7224 */ /* 0x000fe400078e0002 */
[----:B------:R-:W-:Y:S02]  /*1af70*/  IMAD.MOV.U32 R12, RZ, RZ, 0x2 ;  /* 0x00000002ff0c7424 */ /* 0x000fe400078e00ff */
[----:B------:R-:W-:-:S07]  /*1af80*/  IMAD.MOV.U32 R5, RZ, RZ, R14 ;  /* 0x000000ffff057224 */ /* 0x000fce00078e000e */
[----:B------:R-:W-:Y:S05]  /*1af90*/  WARPSYNC.COLLECTIVE R15, `(.L_x_11615) ;  /* 0x000000000f087348 */ /* 0x000fea0003c00000 */
[----:B------:R0:W1:Y:S02]  /*1afa0*/  SHFL.IDX P6, R14, R13, R12, R11 ;  /* 0x0000000c0d0e7389 */ /* 0x00006400000c000b */
[----:B01----:R-:W-:Y:S01]  /*1afb0*/  ENDCOLLECTIVE ;  /* 0x000000000000791b */ /* 0x003fe20003800000 */
.L_x_11615:
        /* <DEDUP_REMOVED lines=15> */
.L_x_11616:
[----:B------:R-:W-:Y:S02]  /*1b0b0*/  IMAD.MOV.U32 R13, RZ, RZ, R2 ;  /* 0x000000ffff0d7224 */ /* 0x000fe400078e0002 */
[----:B------:R-:W-:Y:S02]  /*1b0c0*/  IMAD.MOV.U32 R12, RZ, RZ, 0x3 ;  /* 0x00000003ff0c7424 */ /* 0x000fe400078e00ff */
[----:B------:R-:W-:-:S07]  /*1b0d0*/  IMAD.MOV.U32 R5, RZ, RZ, R14 ;  /* 0x000000ffff057224 */ /* 0x000fce00078e000e */
[----:B------:R-:W-:Y:S05]  /*1b0e0*/  WARPSYNC.COLLECTIVE R15, `(.L_x_11617) ;  /* 0x000000000f087348 */ /* 0x000fea0003c00000 */
[----:B------:R0:W1:Y:S02]  /*1b0f0*/  SHFL.IDX P6, R14, R13, R12, R11 ;  /* 0x0000000c0d0e7389 */ /* 0x00006400000c000b */
[----:B01----:R-:W-:Y:S01]  /*1b100*/  ENDCOLLECTIVE ;  /* 0x000000000000791b */ /* 0x003fe20003800000 */
.L_x_11617:
        /* <DEDUP_REMOVED lines=15> */
.L_x_11618:
[----:B------:R-:W-:Y:S02]  /*1b200*/  IMAD.MOV.U32 R13, RZ, RZ, R2 ;  /* 0x000000ffff0d7224 */ /* 0x000fe400078e0002 */
[----:B------:R-:W-:Y:S02]  /*1b210*/  IMAD.MOV.U32 R12, RZ, RZ, 0x4 ;  /* 0x00000004ff0c7424 */ /* 0x000fe400078e00ff */
[----:B------:R-:W-:-:S07]  /*1b220*/  IMAD.MOV.U32 R5, RZ, RZ, R14 ;  /* 0x000000ffff057224 */ /* 0x000fce00078e000e */
[----:B------:R-:W-:Y:S05]  /*1b230*/  WARPSYNC.COLLECTIVE R15, `(.L_x_11619) ;  /* 0x000000000f087348 */ /* 0x000fea0003c00000 */
[----:B------:R0:W1:Y:S02]  /*1b240*/  SHFL.IDX P6, R14, R13, R12, R11 ;  /* 0x0000000c0d0e7389 */ /* 0x00006400000c000b */
[----:B01----:R-:W-:Y:S01]  /*1b250*/  ENDCOLLECTIVE ;  /* 0x000000000000791b */ /* 0x003fe20003800000 */
.L_x_11619:
        /* <DEDUP_REMOVED lines=15> */
.L_x_11620:
[----:B------:R-:W-:Y:S02]  /*1b350*/  IMAD.MOV.U32 R13, RZ, RZ, R2 ;  /* 0x000000ffff0d7224 */ /* 0x000fe400078e0002 */
[----:B------:R-:W-:Y:S02]  /*1b360*/  IMAD.MOV.U32 R12, RZ, RZ, 0x5 ;  /* 0x00000005ff0c7424 */ /* 0x000fe400078e00ff */
[----:B------:R-:W-:-:S07]  /*1b370*/  IMAD.MOV.U32 R5, RZ, RZ, R14 ;  /* 0x000000ffff057224 */ /* 0x000fce00078e000e */
[----:B------:R-:W-:Y:S05]  /*1b380*/  WARPSYNC.COLLECTIVE R15, `(.L_x_11621) ;  /* 0x000000000f087348 */ /* 0x000fea0003c00000 */
[----:B------:R0:W1:Y:S02]  /*1b390*/  SHFL.IDX P6, R14, R13, R12, R11 ;  /* 0x0000000c0d0e7389 */ /* 0x00006400000c000b */
[----:B01----:R-:W-:Y:S01]  /*1b3a0*/  ENDCOLLECTIVE ;  /* 0x000000000000791b */ /* 0x003fe20003800000 */
.L_x_11621:
        /* <DEDUP_REMOVED lines=15> */
.L_x_11622:
[----:B------:R-:W-:Y:S02]  /*1b4a0*/  IMAD.MOV.U32 R13, RZ, RZ, R2 ;  /* 0x000000ffff0d7224 */ /* 0x000fe400078e0002 */
[----:B------:R-:W-:Y:S02]  /*1b4b0*/  IMAD.MOV.U32 R12, RZ, RZ, 0x6 ;  /* 0x00000006ff0c7424 */ /* 0x000fe400078e00ff */
[----:B------:R-:W-:-:S07]  /*1b4c0*/  IMAD.MOV.U32 R5, RZ, RZ, R14 ;  /* 0x000000ffff057224 */ /* 0x000fce00078e000e */
[----:B------:R-:W-:Y:S05]  /*1b4d0*/  WARPSYNC.COLLECTIVE R15, `(.L_x_11623) ;  /* 0x000000000f087348 */ /* 0x000fea0003c00000 */
[----:B------:R0:W1:Y:S02]  /*1b4e0*/  SHFL.IDX P6, R14, R13, R12, R11 ;  /* 0x0000000c0d0e7389 */ /* 0x00006400000c000b */
[----:B01----:R-:W-:Y:S01]  /*1b4f0*/  ENDCOLLECTIVE ;  /* 0x000000000000791b */ /* 0x003fe20003800000 */
.L_x_11623:
        /* <DEDUP_REMOVED lines=13> */
.L_x_11624:
        /* <DEDUP_REMOVED lines=8> */
.L_x_11625:
        /* <DEDUP_REMOVED lines=13> */
.L_x_11626:
[----:B------:R-:W-:Y:S01]  /*1b720*/  IMAD.MOV.U32 R0, RZ, RZ, R14 ;  /* 0x000000ffff007224 */ /* 0x000fe200078e000e */
[----:B------:R-:W-:Y:S06]  /*1b730*/  BRA `(.L_x_11627) ;  /* 0xffffffb000747947 */ /* 0x000fec000383ffff */
.L_x_11511:
[----:B0-----:R0:W1:Y:S02]  /*1b740*/  SYNCS.PHASECHK.TRANS64.TRYWAIT P0, [R19+URZ+0x22820], R0 ;  /* 0x02282000130075a7 */ /* 0x001064000800017f */
[----:B-1----:R-:W-:Y:S05]  /*1b750*/  @!P0 NANOSLEEP.SYNCS 0x989680 ;  /* 0x009896800000895d */ /* 0x002fea0003900000 */
[----:B------:R-:W1:Y:S02]  /*1b760*/  @!P0 SYNCS.PHASECHK.TRANS64 P0, [R19+URZ+0x22820], R0 ;  /* 0x02282000130085a7 */ /* 0x000e64000800007f */
[----:B-1----:R-:W-:Y:S05]  /*1b770*/  @!P0 BRA `(.L_x_11511) ;  /* 0xfffffffc00f08947 */ /* 0x002fea000383ffff */
[----:B------:R-:W-:Y:S05]  /*1b780*/  BRA `(.L_x_11628) ;  /* 0xffffffb000d07947 */ /* 0x000fea000383ffff */
.L_x_11515:
[----:B0-----:R0:W1:Y:S02]  /*1b790*/  SYNCS.PHASECHK.TRANS64.TRYWAIT P0, [R2+URZ+0x22860], R0 ;  /* 0x02286000020075a7 */ /* 0x001064000800017f */
[----:B-1----:R-:W-:Y:S05]  /*1b7a0*/  @!P0 NANOSLEEP.SYNCS 0x989680 ;  /* 0x009896800000895d */ /* 0x002fea0003900000 */
[----:B------:R-:W1:Y:S02]  /*1b7b0*/  @!P0 SYNCS.PHASECHK.TRANS64 P0, [R2+URZ+0x22860], R0 ;  /* 0x02286000020085a7 */ /* 0x000e64000800007f */
[----:B-1----:R-:W-:Y:S05]  /*1b7c0*/  @!P0 BRA `(.L_x_11515) ;  /* 0xfffffffc00f08947 */ /* 0x002fea000383ffff */
[----:B------:R-:W-:Y:S05]  /*1b7d0*/  BRA `(.L_x_11629) ;  /* 0xffffffb000f47947 */ /* 0x000fea000383ffff */
.L_x_11530:
[----:B--2---:R2:W3:Y:S02]  /*1b7e0*/  SYNCS.PHASECHK.TRANS64.TRYWAIT P0, [R3+URZ+0x22840], R2 ;  /* 0x02284002030075a7 */ /* 0x0044e4000800017f */
[----:B---3--:R-:W-:Y:S05]  /*1b7f0*/  @!P0 NANOSLEEP.SYNCS 0x989680 ;  /* 0x009896800000895d */ /* 0x008fea0003900000 */
[----:B------:R-:W3:Y:S02]  /*1b800*/  @!P0 SYNCS.PHASECHK.TRANS64 P0, [R3+URZ+0x22840], R2 ;  /* 0x02284002030085a7 */ /* 0x000ee4000800007f */
[----:B---3--:R-:W-:Y:S05]  /*1b810*/  @!P0 BRA `(.L_x_11530) ;  /* 0xfffffffc00f08947 */ /* 0x008fea000383ffff */
[----:B------:R-:W-:Y:S05]  /*1b820*/  BRA `(.L_x_11630) ;  /* 0xffffffbc00347947 */ /* 0x000fea000383ffff */
.L_x_11535:
[----:B0-----:R0:W1:Y:S02]  /*1b830*/  SYNCS.PHASECHK.TRANS64.TRYWAIT P0, [R3+URZ+0x22860], R2 ;  /* 0x02286002030075a7 */ /* 0x001064000800017f */
[----:B-1----:R-:W-:Y:S05]  /*1b840*/  @!P0 NANOSLEEP.SYNCS 0x989680 ;  /* 0x009896800000895d */ /* 0x002fea0003900000 */
[----:B------:R-:W1:Y:S02]  /*1b850*/  @!P0 SYNCS.PHASECHK.TRANS64 P0, [R3+URZ+0x22860], R2 ;  /* 0x02286002030085a7 */ /* 0x000e64000800007f */
[----:B-1----:R-:W-:Y:S05]  /*1b860*/  @!P0 BRA `(.L_x_11535) ;  /* 0xfffffffc00f08947 */ /* 0x002fea000383ffff */
[----:B------:R-:W-:Y:S05]  /*1b870*/  BRA `(.L_x_11631) ;  /* 0xffffffbc00b47947 */ /* 0x000fea000383ffff */
.L_x_11546:
[----:B-1----:R1:W2:Y:S02]  /*1b880*/  SYNCS.PHASECHK.TRANS64.TRYWAIT P0, [R4+URZ+0x22840], R2 ;  /* 0x02284002040075a7 */ /* 0x0022a4000800017f */
[----:B--2---:R-:W-:Y:S05]  /*1b890*/  @!P0 NANOSLEEP.SYNCS 0x989680 ;  /* 0x009896800000895d */ /* 0x004fea0003900000 */
[----:B------:R-:W2:Y:S02]  /*1b8a0*/  @!P0 SYNCS.PHASECHK.TRANS64 P0, [R4+URZ+0x22840], R2 ;  /* 0x02284002040085a7 */ /* 0x000ea4000800007f */
[----:B--2---:R-:W-:Y:S05]  /*1b8b0*/  @!P0 BRA `(.L_x_11546) ;  /* 0xfffffffc00f08947 */ /* 0x004fea000383ffff */
[----:B------:R-:W-:Y:S05]  /*1b8c0*/  BRA `(.L_x_11632) ;  /* 0xffffffc400a07947 */ /* 0x000fea000383ffff */
.L_x_11551:
[----:B0-----:R0:W2:Y:S02]  /*1b8d0*/  SYNCS.PHASECHK.TRANS64.TRYWAIT P0, [R4+URZ+0x22860], R2 ;  /* 0x02286002040075a7 */ /* 0x0010a4000800017f */
[----:B--2---:R-:W-:Y:S05]  /*1b8e0*/  @!P0 NANOSLEEP.SYNCS 0x989680 ;  /* 0x009896800000895d */ /* 0x004fea0003900000 */
[----:B------:R-:W2:Y:S02]  /*1b8f0*/  @!P0 SYNCS.PHASECHK.TRANS64 P0, [R4+URZ+0x22860], R2 ;  /* 0x02286002040085a7 */ /* 0x000ea4000800007f */
[----:B--2---:R-:W-:Y:S05]  /*1b900*/  @!P0 BRA `(.L_x_11551) ;  /* 0xfffffffc00f08947 */ /* 0x004fea000383ffff */
[----:B------:R-:W-:Y:S05]  /*1b910*/  BRA `(.L_x_11633) ;  /* 0xffffffc8001c7947 */ /* 0x000fea000383ffff */
.L_x_11562:
[----:B-1----:R1:W2:Y:S02]  /*1b920*/  SYNCS.PHASECHK.TRANS64.TRYWAIT P0, [R2+URZ+0x22840], R3 ;  /* 0x02284003020075a7 */ /* 0x0022a4000800017f */
[----:B--2---:R-:W-:Y:S05]  /*1b930*/  @!P0 NANOSLEEP.SYNCS 0x989680 ;  /* 0x009896800000895d */ /* 0x004fea0003900000 */
[----:B------:R-:W2:Y:S02]  /*1b940*/  @!P0 SYNCS.PHASECHK.TRANS64 P0, [R2+URZ+0x22840], R3 ;  /* 0x02284003020085a7 */ /* 0x000ea4000800007f */
[----:B--2---:R-:W-:Y:S05]  /*1b950*/  @!P0 BRA `(.L_x_11562) ;  /* 0xfffffffc00f08947 */ /* 0x004fea000383ffff */
[----:B------:R-:W-:Y:S05]  /*1b960*/  BRA `(.L_x_11634) ;  /* 0xffffffcc00ec7947 */ /* 0x000fea000383ffff */
.L_x_11567:
[----:B--2---:R2:W3:Y:S02]  /*1b970*/  SYNCS.PHASECHK.TRANS64.TRYWAIT P0, [R2+URZ+0x22860], R3 ;  /* 0x02286003020075a7 */ /* 0x0044e4000800017f */
[----:B---3--:R-:W-:Y:S05]  /*1b980*/  @!P0 NANOSLEEP.SYNCS 0x989680 ;  /* 0x009896800000895d */ /* 0x008fea0003900000 */
[----:B------:R-:W3:Y:S02]  /*1b990*/  @!P0 SYNCS.PHASECHK.TRANS64 P0, [R2+URZ+0x22860], R3 ;  /* 0x02286003020085a7 */ /* 0x000ee4000800007f */
[----:B---3--:R-:W-:Y:S05]  /*1b9a0*/  @!P0 BRA `(.L_x_11567) ;  /* 0xfffffffc00f08947 */ /* 0x008fea000383ffff */
[----:B------:R-:W-:Y:S05]  /*1b9b0*/  BRA `(.L_x_11635) ;  /* 0xffffffd0006c7947 */ /* 0x000fea000383ffff */
.L_x_11579:
[----:B-1----:R-:W5:Y:S01]  /*1b9c0*/  LDL R3, [R1] ;  /* 0x0000000001037983 */ /* 0x002f620000100800 */
[----:B------:R-:W-:Y:S01]  /*1b9d0*/  BSSY B0, `(.L_x_11636) ;  /* 0x0000008000007945 */ /* 0x000fe20003800000 */
[----:B------:R-:W-:Y:S02]  /*1b9e0*/  IMAD.MOV.U32 R12, RZ, RZ, RZ ;  /* 0x000000ffff0c7224 */ /* 0x000fe400078e00ff */
[----:B------:R-:W-:Y:S02]  /*1b9f0*/  IMAD.MOV.U32 R11, RZ, RZ, 0x1f ;  /* 0x0000001fff0b7424 */ /* 0x000fe400078e00ff */
[----:B------:R-:W-:Y:S02]  /*1ba00*/  IMAD.MOV.U32 R15, RZ, RZ, -0x1 ;  /* 0xffffffffff0f7424 */ /* 0x000fe400078e00ff */
[----:B-----5:R-:W-:-:S07]  /*1ba10*/  IMAD.MOV.U32 R13, RZ, RZ, R3 ;  /* 0x000000ffff0d7224 */ /* 0x020fce00078e0003 */
[----:B0-234-:R-:W-:Y:S05]  /*1ba20*/  WARPSYNC.COLLECTIVE R15, `(.L_x_11637) ;  /* 0x000000000f087348 */ /* 0x01dfea0003c00000 */
[----:B------:R1:W0:Y:S02]  /*1ba30*/  SHFL.IDX P6, R14, R13, R12, R11 ;  /* 0x0000000c0d0e7389 */ /* 0x00022400000c000b */
[----:B01234-:R-:W-:Y:S01]  /*1ba40*/  ENDCOLLECTIVE ;  /* 0x000000000000791b */ /* 0x01ffe20003800000 */
.L_x_11637:
[----:B------:R-:W-:Y:S05]  /*1ba50*/  BSYNC B0 ;  /* 0x0000000000007941 */ /* 0x000fea0003800000 */
.L_x_11636:
        /* <DEDUP_REMOVED lines=9> */
.L_x_11638:
        /* <DEDUP_REMOVED lines=26> */
.L_x_11639:
[----:B------:R-:W-:Y:S01]  /*1bc90*/  IMAD.MOV.U32 R12, RZ, RZ, 0x2 ;  /* 0x00000002ff0c7424 */ /* 0x000fe200078e00ff */
[----:B------:R-:W-:-:S05]  /*1bca0*/  SEL R3, R14, RZ, P1 ;  /* 0x000000ff0e037207 */ /* 0x000fca0000800000 */
[----:B------:R-:W-:-:S04]  /*1bcb0*/  IMAD.IADD R2, R2, 0x1, R3 ;  /* 0x0000000102027824 */ /* 0x000fc800078e0203 */
[----:B------:R-:W-:-:S07]  /*1bcc0*/  IMAD.MOV.U32 R13, RZ, RZ, R2 ;  /* 0x000000ffff0d7224 */ /* 0x000fce00078e0002 */
[----:B------:R-:W-:Y:S05]  /*1bcd0*/  WARPSYNC.COLLECTIVE R15, `(.L_x_11640) ;  /* 0x000000000f087348 */ /* 0x000fea0003c00000 */
[----:B------:R0:W1:Y:S02]  /*1bce0*/  SHFL.UP P6, R14, R13, R12, R11 ;  /* 0x0400000c0d0e7389 */ /* 0x00006400000c000b */
[----:B01----:R-:W-:Y:S01]  /*1bcf0*/  ENDCOLLECTIVE ;  /* 0x000000000000791b */ /* 0x003fe20003800000 */
.L_x_11640:
[----:B------:R-:W-:Y:S01]  /*1bd00*/  IMAD.MOV.U32 R12, RZ, RZ, 0x4 ;  /* 0x00000004ff0c7424 */ /* 0x000fe200078e00ff */
[----:B------:R-:W-:-:S05]  /*1bd10*/  SEL R3, R14, RZ, P2 ;  /* 0x000000ff0e037207 */ /* 0x000fca0001000000 */
[----:B------:R-:W-:-:S04]  /*1bd20*/  IMAD.IADD R2, R2, 0x1, R3 ;  /* 0x0000000102027824 */ /* 0x000fc800078e0203 */
[----:B------:R-:W-:-:S07]  /*1bd30*/  IMAD.MOV.U32 R13, RZ, RZ, R2 ;  /* 0x000000ffff0d7224 */ /* 0x000fce00078e0002 */
[----:B------:R-:W-:Y:S05]  /*1bd40*/  WARPSYNC.COLLECTIVE R15, `(.L_x_11641) ;  /* 0x000000000f087348 */ /* 0x000fea0003c00000 */
[----:B------:R0:W1:Y:S02]  /*1bd50*/  SHFL.UP P6, R14, R13, R12, R11 ;  /* 0x0400000c0d0e7389 */ /* 0x00006400000c000b */
[----:B01----:R-:W-:Y:S01]  /*1bd60*/  ENDCOLLECTIVE ;  /* 0x000000000000791b */ /* 0x003fe20003800000 */
.L_x_11641:
[----:B------:R-:W-:Y:S01]  /*1bd70*/  IMAD.MOV.U32 R12, RZ, RZ, 0x8 ;  /* 0x00000008ff0c7424 */ /* 0x000fe200078e00ff */
[----:B------:R-:W-:-:S05]  /*1bd80*/  SEL R3, R14, RZ, P3 ;  /* 0x000000ff0e037207 */ /* 0x000fca0001800000 */
[----:B------:R-:W-:-:S04]  /*1bd90*/  IMAD.IADD R2, R2, 0x1, R3 ;  /* 0x0000000102027824 */ /* 0x000fc800078e0203 */
[----:B------:R-:W-:-:S07]  /*1bda0*/  IMAD.MOV.U32 R13, RZ, RZ, R2 ;  /* 0x000000ffff0d7224 */ /* 0x000fce00078e0002 */
[----:B------:R-:W-:Y:S05]  /*1bdb0*/  WARPSYNC.COLLECTIVE R15, `(.L_x_11642) ;  /* 0x000000000f087348 */ /* 0x000fea0003c00000 */
[----:B------:R0:W1:Y:S02]  /*1bdc0*/  SHFL.UP P6, R14, R13, R12, R11 ;  /* 0x0400000c0d0e7389 */ /* 0x00006400000c000b */
[----:B01----:R-:W-:Y:S01]  /*1bdd0*/  ENDCOLLECTIVE ;  /* 0x000000000000791b */ /* 0x003fe20003800000 */
.L_x_11642:
[----:B------:R-:W-:Y:S01]  /*1bde0*/  IMAD.MOV.U32 R12, RZ, RZ, 0x10 ;  /* 0x00000010ff0c7424 */ /* 0x000fe200078e00ff */
[----:B------:R-:W-:-:S05]  /*1bdf0*/  SEL R3, R14, RZ, P4 ;  /* 0x000000ff0e037207 */ /* 0x000fca0002000000 */
[----:B------:R-:W-:-:S04]  /*1be00*/  IMAD.IADD R2, R2, 0x1, R3 ;  /* 0x0000000102027824 */ /* 0x000fc800078e0203 */
[----:B------:R-:W-:-:S07]  /*1be10*/  IMAD.MOV.U32 R13, RZ, RZ, R2 ;  /* 0x000000ffff0d7224 */ /* 0x000fce00078e0002 */
[----:B------:R-:W-:Y:S05]  /*1be20*/  WARPSYNC.COLLECTIVE R15, `(.L_x_11643) ;  /* 0x000000000f087348 */ /* 0x000fea0003c00000 */
[----:B------:R0:W1:Y:S02]  /*1be30*/  SHFL.UP P6, R14, R13, R12, R11 ;  /* 0x0400000c0d0e7389 */ /* 0x00006400000c000b */
[----:B01----:R-:W-:Y:S01]  /*1be40*/  ENDCOLLECTIVE ;  /* 0x000000000000791b */ /* 0x003fe20003800000 */
.L_x_11643:
        /* <DEDUP_REMOVED lines=8> */
.L_x_11644:
[----:B------:R-:W-:Y:S05]  /*1bed0*/  BRA `(.L_x_11645) ;  /* 0xffffffd400d47947 */ /* 0x000fea000383ffff */
.L_x_11582:
        /* <DEDUP_REMOVED lines=8> */
.L_x_11647:
[----:B------:R-:W-:Y:S05]  /*1bf60*/  BSYNC B0 ;  /* 0x0000000000007941 */ /* 0x000fea0003800000 */
.L_x_11646:
        /* <DEDUP_REMOVED lines=9> */
.L_x_11648:
[----:B------:R-:W-:Y:S01]  /*1c000*/  IMAD.MOV.U32 R12, RZ, RZ, 0x4 ;  /* 0x00000004ff0c7424 */ /* 0x000fe200078e00ff */
[----:B------:R-:W-:-:S05]  /*1c010*/  SEL R3, R14, RZ, P2 ;  /* 0x000000ff0e037207 */ /* 0x000fca0001000000 */
[----:B------:R-:W-:-:S04]  /*1c020*/  IMAD.IADD R2, R2, 0x1, R3 ;  /* 0x0000000102027824 */ /* 0x000fc800078e0203 */
[----:B------:R-:W-:-:S07]  /*1c030*/  IMAD.MOV.U32 R13, RZ, RZ, R2 ;  /* 0x000000ffff0d7224 */ /* 0x000fce00078e0002 */
[----:B------:R-:W-:Y:S05]  /*1c040*/  WARPSYNC.COLLECTIVE R15, `(.L_x_11649) ;  /* 0x000000000f087348 */ /* 0x000fea0003c00000 */
[----:B------:R0:W1:Y:S02]  /*1c050*/  SHFL.UP P6, R14, R13, R12, R11 ;  /* 0x0400000c0d0e7389 */ /* 0x00006400000c000b */
[----:B01----:R-:W-:Y:S01]  /*1c060*/  ENDCOLLECTIVE ;  /* 0x000000000000791b */ /* 0x003fe20003800000 */
.L_x_11649:
[----:B------:R-:W-:Y:S01]  /*1c070*/  IMAD.MOV.U32 R12, RZ, RZ, 0x8 ;  /* 0x00000008ff0c7424 */ /* 0x000fe200078e00ff */
[----:B------:R-:W-:-:S05]  /*1c080*/  SEL R3, R14, RZ, P3 ;  /* 0x000000ff0e037207 */ /* 0x000fca0001800000 */
[----:B------:R-:W-:-:S04]  /*1c090*/  IMAD.IADD R2, R2, 0x1, R3 ;  /* 0x0000000102027824 */ /* 0x000fc800078e0203 */
[----:B------:R-:W-:-:S07]  /*1c0a0*/  IMAD.MOV.U32 R13, RZ, RZ, R2 ;  /* 0x000000ffff0d7224 */ /* 0x000fce00078e0002 */
[----:B------:R-:W-:Y:S05]  /*1c0b0*/  WARPSYNC.COLLECTIVE R15, `(.L_x_11650) ;  /* 0x000000000f087348 */ /* 0x000fea0003c00000 */
[----:B------:R0:W1:Y:S02]  /*1c0c0*/  SHFL.UP P6, R14, R13, R12, R11 ;  /* 0x0400000c0d0e7389 */ /* 0x00006400000c000b */
[----:B01----:R-:W-:Y:S01]  /*1c0d0*/  ENDCOLLECTIVE ;  /* 0x000000000000791b */ /* 0x003fe20003800000 */
.L_x_11650:
[----:B------:R-:W-:Y:S01]  /*1c0e0*/  IMAD.MOV.U32 R12, RZ, RZ, 0x10 ;  /* 0x00000010ff0c7424 */ /* 0x000fe200078e00ff */
[----:B------:R-:W-:-:S05]  /*1c0f0*/  SEL R3, R14, RZ, P4 ;  /* 0x000000ff0e037207 */ /* 0x000fca0002000000 */
[----:B------:R-:W-:-:S04]  /*1c100*/  IMAD.IADD R2, R2, 0x1, R3 ;  /* 0x0000000102027824 */ /* 0x000fc800078e0203 */
[----:B------:R-:W-:-:S07]  /*1c110*/  IMAD.MOV.U32 R13, RZ, RZ, R2 ;  /* 0x000000ffff0d7224 */ /* 0x000fce00078e0002 */
[----:B------:R-:W-:Y:S05]  /*1c120*/  WARPSYNC.COLLECTIVE R15, `(.L_x_11651) ;  /* 0x000000000f087348 */ /* 0x000fea0003c00000 */
[----:B------:R0:W1:Y:S02]  /*1c130*/  SHFL.UP P6, R14, R13, R12, R11 ;  /* 0x0400000c0d0e7389 */ /* 0x00006400000c000b */
[----:B01----:R-:W-:Y:S01]  /*1c140*/  ENDCOLLECTIVE ;  /* 0x000000000000791b */ /* 0x003fe20003800000 */
.L_x_11651:
        /* <DEDUP_REMOVED lines=8> */
.L_x_11652:
[----:B------:R-:W-:Y:S05]  /*1c1d0*/  BRA `(.L_x_11653) ;  /* 0xffffffd400c07947 */ /* 0x000fea000383ffff */
.L_x_11584:
[----:B------:R-:W-:Y:S01]  /*1c1e0*/  BSSY B0, `(.L_x_11654) ;  /* 0x0000006000007945 */ /* 0x000fe20003800000 */
[----:B------:R-:W-:Y:S01]  /*1c1f0*/  PLOP3.LUT P6, PT, P6, PT, PT, 0x8, 0x0 ;  /* 0x000000000000781c */ /* 0x000fe200037ce170 */
[----:B------:R-:W-:-:S12]  /*1c200*/  IMAD.MOV.U32 R15, RZ, RZ, -0x1 ;  /* 0xffffffffff0f7424 */ /* 0x000fd800078e00ff */
[----:B0-----:R-:W-:Y:S05]  /*1c210*/  WARPSYNC.COLLECTIVE R15, `(.L_x_11655) ;  /* 0x000000000f087348 */ /* 0x001fea0003c00000 */
[----:B------:R-:W-:Y:S01]  /*1c220*/  VOTE.ANY R14, PT, P6 ;  /* 0x00000000000e7806 */ /* 0x000fe200030e0100 */
[----:B0-----:R-:W-:Y:S06]  /*1c230*/  ENDCOLLECTIVE ;  /* 0x000000000000791b */ /* 0x001fec0003800000 */
.L_x_11655:
[----:B------:R-:W-:Y:S05]  /*1c240*/  BSYNC B0 ;  /* 0x0000000000007941 */ /* 0x000fea0003800000 */
.L_x_11654:
        /* <DEDUP_REMOVED lines=10> */
.L_x_11656:
[----:B------:R-:W-:Y:S02]  /*1c2f0*/  IMAD.MOV.U32 R13, RZ, RZ, R6 ;  /* 0x000000ffff0d7224 */ /* 0x000fe400078e0006 */
[----:B------:R-:W-:-:S07]  /*1c300*/  IMAD.MOV.U32 R4, RZ, RZ, R14 ;  /* 0x000000ffff047224 */ /* 0x000fce00078e000e */
[----:B------:R-:W-:Y:S05]  /*1c310*/  WARPSYNC.COLLECTIVE R15, `(.L_x_11657) ;  /* 0x000000000f087348 */ /* 0x000fea0003c00000 */
[----:B------:R0:W1:Y:S02]  /*1c320*/  SHFL.IDX P6, R14, R13, R12, R11 ;  /* 0x0000000c0d0e7389 */ /* 0x00006400000c000b */
[----:B01----:R-:W-:Y:S01]  /*1c330*/  ENDCOLLECTIVE ;  /* 0x000000000000791b */ /* 0x003fe20003800000 */
.L_x_11657:
[----:B------:R-:W-:Y:S02]  /*1c340*/  IMAD.MOV.U32 R6, RZ, RZ, R14 ;  /* 0x000000ffff067224 */ /* 0x000fe400078e000e */
[----:B------:R-:W-:-:S05]  /*1c350*/  IMAD.IADD R5, R9, 0x1, R16 ;  /* 0x0000000109057824 */ /* 0x000fca00078e0210 */
[----:B------:R0:W-:Y:S01]  /*1c360*/  STL [R1+0xc], R5 ;  /* 0x00000c0501007387 */ /* 0x0001e20000100800 */
[----:B------:R-:W-:Y:S05]  /*1c370*/  BRA `(.L_x_11658) ;  /* 0xffffffd400a07947 */ /* 0x000fea000383ffff */
.L_x_11586:
[----:B------:R-:W-:Y:S01]  /*1c380*/  BSSY B0, `(.L_x_11659) ;  /* 0x0000007000007945 */ /* 0x000fe20003800000 */
[----:B------:R-:W-:Y:S02]  /*1c390*/  IMAD.MOV.U32 R13, RZ, RZ, R2 ;  /* 0x000000ffff0d7224 */ /* 0x000fe400078e0002 */
[----:B------:R-:W-:Y:S02]  /*1c3a0*/  IMAD.MOV.U32 R11, RZ, RZ, 0x1f ;  /* 0x0000001fff0b7424 */ /* 0x000fe400078e00ff */
[----:B------:R-:W-:-:S07]  /*1c3b0*/  IMAD.MOV.U32 R15, RZ, RZ, -0x1 ;  /* 0xffffffffff0f7424 */ /* 0x000fce00078e00ff */
[----:B0--3--:R-:W-:Y:S05]  /*1c3c0*/  WARPSYNC.COLLECTIVE R15, `(.L_x_11660) ;  /* 0x000000000f087348 */ /* 0x009fea0003c00000 */
[----:B------:R1:W2:Y:S02]  /*1c3d0*/  SHFL.IDX P6, R14, R13, R12, R11 ;  /* 0x0000000c0d0e7389 */ /* 0x0002a400000c000b */
[----:B0123--:R-:W-:Y:S01]  /*1c3e0*/  ENDCOLLECTIVE ;  /* 0x000000000000791b */ /* 0x00ffe20003800000 */
.L_x_11660:
[----:B------:R-:W-:Y:S05]  /*1c3f0*/  BSYNC B0 ;  /* 0x0000000000007941 */ /* 0x000fea0003800000 */
.L_x_11659:
[----:B------:R-:W-:Y:S01]  /*1c400*/  IMAD.MOV.U32 R8, RZ, RZ, R14 ;  /* 0x000000ffff087224 */ /* 0x000fe200078e000e */
[----:B------:R-:W-:Y:S06]  /*1c410*/  BRA `(.L_x_11585) ;  /* 0xffffffd400907947 */ /* 0x000fec000383ffff */
.L_x_11592:
[----:B0-----:R0:W1:Y:S02]  /*1c420*/  SYNCS.PHASECHK.TRANS64.TRYWAIT P0, [R0+URZ+0x22820], R3 ;  /* 0x02282003000075a7 */ /* 0x001064000800017f */
[----:B-1----:R-:W-:Y:S05]  /*1c430*/  @!P0 NANOSLEEP.SYNCS 0x989680 ;  /* 0x009896800000895d */ /* 0x002fea0003900000 */
[----:B------:R-:W1:Y:S02]  /*1c440*/  @!P0 SYNCS.PHASECHK.TRANS64 P0, [R0+URZ+0x22820], R3 ;  /* 0x02282003000085a7 */ /* 0x000e64000800007f */
[----:B-1----:R-:W-:Y:S05]  /*1c450*/  @!P0 BRA `(.L_x_11592) ;  /* 0xfffffffc00f08947 */ /* 0x002fea000383ffff */
[----:B------:R-:W-:Y:S05]  /*1c460*/  BRA `(.L_x_11661) ;  /* 0xffffffe0002c7947 */ /* 0x000fea000383ffff */
.L_x_11593:
        /* <DEDUP_REMOVED lines=11> */
.L_x_11663:
[----:B------:R-:W-:Y:S05]  /*1c520*/  BSYNC B0 ;  /* 0x0000000000007941 */ /* 0x000fea0003800000 */
.L_x_11662:
[----:B------:R-:W-:Y:S05]  /*1c530*/  BRA `(.L_x_11664) ;  /* 0xffffffe000147947 */ /* 0x000fea000383ffff */
.L_x_11596:
[----:B------:R-:W-:Y:S01]  /*1c540*/  BSSY B1, `(.L_x_11665) ;  /* 0x0000006000017945 */ /* 0x000fe20003800000 */
[----:B------:R-:W-:-:S07]  /*1c550*/  IMAD.MOV.U32 R15, RZ, RZ, -0x1 ;  /* 0xffffffffff0f7424 */ /* 0x000fce00078e00ff */
[----:B01-3--:R-:W-:Y:S05]  /*1c560*/  WARPSYNC.COLLECTIVE R15, `(.L_x_11666) ;  /* 0x000000000f0c7348 */ /* 0x00bfea0003c00000 */
[----:B------:R-:W-:Y:S02]  /*1c570*/  ELECT P6, UR62, PT ;  /* 0x00000000003e782f */ /* 0x000fe400038c0000 */
[----:B------:R-:W-:Y:S01]  /*1c580*/  MOV R14, UR62 ;  /* 0x0000003e000e7c02 */ /* 0x000fe20008000f00 */
[----:B01-3--:R-:W-:Y:S10]  /*1c590*/  ENDCOLLECTIVE ;  /* 0x000000000000791b */ /* 0x00bff40003800000 */
.L_x_11666:
[----:B------:R-:W-:Y:S05]  /*1c5a0*/  BSYNC B1 ;  /* 0x0000000000017941 */ /* 0x000fea0003800000 */
.L_x_11665:
[----:B------:R-:W-:Y:S05]  /*1c5b0*/  BRA `(.L_x_11667) ;  /* 0xffffffe0000c7947 */ /* 0x000fea000383ffff */
.L_x_11598:
[----:B0-----:R0:W1:Y:S02]  /*1c5c0*/  SYNCS.PHASECHK.TRANS64.TRYWAIT P0, [R6+URZ], R5 ;  /* 0x00000005060075a7 */ /* 0x001064000800017f */
[----:B-1----:R-:W-:Y:S05]  /*1c5d0*/  @!P0 NANOSLEEP.SYNCS 0x989680 ;  /* 0x009896800000895d */ /* 0x002fea0003900000 */
[----:B------:R-:W1:Y:S02]  /*1c5e0*/  @!P0 SYNCS.PHASECHK.TRANS64 P0, [R6+URZ], R5 ;  /* 0x00000005060085a7 */ /* 0x000e64000800007f */
[----:B-1----:R-:W-:Y:S05]  /*1c5f0*/  @!P0 BRA `(.L_x_11598) ;  /* 0xfffffffc00f08947 */ /* 0x002fea000383ffff */
[----:B------:R-:W-:Y:S05]  /*1c600*/  BRA `(.L_x_11668) ;  /* 0xffffffe000487947 */ /* 0x000fea000383ffff */
.L_x_11599:
[----:B-1----:R1:W2:Y:S02]  /*1c610*/  SYNCS.PHASECHK.TRANS64.TRYWAIT P0, [R7+URZ], R2 ;  /* 0x00000002070075a7 */ /* 0x0022a4000800017f */
[----:B--2---:R-:W-:Y:S05]  /*1c620*/  @!P0 NANOSLEEP.SYNCS 0x989680 ;  /* 0x009896800000895d */ /* 0x004fea0003900000 */
[----:B------:R-:W2:Y:S02]  /*1c630*/  @!P0 SYNCS.PHASECHK.TRANS64 P0, [R7+URZ], R2 ;  /* 0x00000002070085a7 */ /* 0x000ea4000800007f */
[----:B--2---:R-:W-:Y:S05]  /*1c640*/  @!P0 BRA `(.L_x_11599) ;  /* 0xfffffffc00f08947 */ /* 0x004fea000383ffff */
[----:B------:R-:W-:Y:S05]  /*1c650*/  BRA `(.L_x_11669) ;  /* 0xffffffe0003c7947 */ /* 0x000fea000383ffff */
.L_x_11601:
[----:B--2---:R2:W4:Y:S02]  /*1c660*/  SYNCS.PHASECHK.TRANS64.TRYWAIT P0, [R4+URZ], R5 ;  /* 0x00000005040075a7 */ /* 0x004524000800017f */
[----:B----4-:R-:W-:Y:S05]  /*1c670*/  @!P0 NANOSLEEP.SYNCS 0x989680 ;  /* 0x009896800000895d */ /* 0x010fea0003900000 */
[----:B------:R-:W4:Y:S02]  /*1c680*/  @!P0 SYNCS.PHASECHK.TRANS64 P0, [R4+URZ], R5 ;  /* 0x00000005040085a7 */ /* 0x000f24000800007f */
[----:B----4-:R-:W-:Y:S05]  /*1c690*/  @!P0 BRA `(.L_x_11601) ;  /* 0xfffffffc00f08947 */ /* 0x010fea000383ffff */
[----:B------:R-:W-:Y:S05]  /*1c6a0*/  BRA `(.L_x_11670) ;  /* 0xffffffe000447947 */ /* 0x000fea000383ffff */
.L_x_11671:
        /* <DEDUP_REMOVED lines=13> */
.L_x_15197:


//--------------------- .text._ZN7cutlass13device_kernelIN5flash11enable_sm90INS1_16FlashAttnFwdSm90INS1_25CollectiveMainloopFwdSm90ILi2EN4cute5tupleIJNS5_1CILi1EEES8_S8_EEENS6_IJNS7_ILi128EEENS7_ILi96EEENS7_ILi64EEEEEELi256ENS_10bfloat16_tEfNS_4arch4Sm90ELb0ELb1ELb1ELb1ELb0ELb1ELb0ELb1ELb0ELb1ELb1ELb0EEENS1_21CollectiveEpilogueFwdINS6_IJSA_NS7_ILi256EEESB_EEES9_SE_SG_Li256ELb1ELb1ELb1ELb0EEENS1_36VarlenDynamicPersistentTileSchedulerILi128ELi96ELi256ELi128ELb1ELb1ELb1ELb1ELb0ELb1EEEEEEEEEvNT_6ParamsE --------------------------
	.section	.text._ZN7cutlass13device_kernelIN5flash11enable_sm90INS1_16FlashAttnFwdSm90INS1_25CollectiveMainloopFwdSm90ILi2EN4cute5tupleIJNS5_1CILi1EEES8_S8_EEENS6_IJNS7_ILi128EEENS7_ILi96EEENS7_ILi64EEEEEELi256ENS_10bfloat16_tEfNS_4arch4Sm90ELb0ELb1ELb1ELb1ELb0ELb1ELb0ELb1ELb0ELb1ELb1ELb0EEENS1_21CollectiveEpilogueFwdINS6_IJSA_NS7_ILi256EEESB_EEES9_SE_SG_Li256ELb1ELb1ELb1ELb0EEENS1_36VarlenDynamicPersistentTileSchedulerILi128ELi96ELi256ELi128ELb1ELb1ELb1ELb1ELb0ELb1EEEEEEEEEvNT_6ParamsE,"ax",@progbits
	.align	128
.text._ZN7cutlass13device_kernelIN5flash11enable_sm90INS1_16FlashAttnFwdSm90INS1_25CollectiveMainloopFwdSm90ILi2EN4cute5tupleIJNS5_1CILi1EEES8_S8_EEENS6_IJNS7_ILi128EEENS7_ILi96EEENS7_ILi64EEEEEELi256ENS_10bfloat16_tEfNS_4arch4Sm90ELb0ELb1ELb1ELb1ELb0ELb1ELb0ELb1ELb0ELb1ELb1ELb0EEENS1_21CollectiveEpilogueFwdINS6_IJSA_NS7_ILi256EEESB_EEES9_SE_SG_Li256ELb1ELb1ELb1ELb0EEENS1_36VarlenDynamicPersistentTileSchedulerILi128ELi96ELi256ELi128ELb1ELb1ELb1ELb1ELb0ELb1EEEEEEEEEvNT_6ParamsE:
        .type           _ZN7cutlass13device_kernelIN5flash11enable_sm90INS1_16FlashAttnFwdSm90INS1_25CollectiveMainloopFwdSm90ILi2EN4cute5tupleIJNS5_1CILi1EEES8_S8_EEENS6_IJNS7_ILi128EEENS7_ILi96EEENS7_ILi64EEEEEELi256ENS_10bfloat16_tEfNS_4arch4Sm90ELb0ELb1ELb1ELb1ELb0ELb1ELb0ELb1ELb0ELb1ELb1ELb0EEENS1_21CollectiveEpilogueFwdINS6_IJSA_NS7_ILi256EEESB_EEES9_SE_SG_Li256ELb1ELb1ELb1ELb0EEENS1_36VarlenDynamicPersistentTileSchedulerILi128ELi96ELi256ELi128ELb1ELb1ELb1ELb1ELb0ELb1EEEEEEEEEvNT_6ParamsE,@function
        .size           _ZN7cutlass13device_kernelIN5flash11enable_sm90INS1_16FlashAttnFwdSm90INS1_25CollectiveMainloopFwdSm90ILi2EN4cute5tupleIJNS5_1CILi1EEES8_S8_EEENS6_IJNS7_ILi128EEENS7_ILi96EEENS7_ILi64EEEEEELi256ENS_10bfloat16_tEfNS_4arch4Sm90ELb0ELb1ELb1ELb1ELb0ELb1ELb0ELb1ELb0ELb1ELb1ELb0EEENS1_21CollectiveEpilogueFwdINS6_IJSA_NS7_ILi256EEESB_EEES9_SE_SG_Li256ELb1ELb1ELb1ELb0EEENS1_36VarlenDynamicPersistentTileSchedulerILi128ELi96ELi256ELi128ELb1ELb1ELb1ELb1ELb0ELb1EEEEEEEEEvNT_6ParamsE,(.L_x_15198 - _ZN7cutlass13device_kernelIN5flash11enable_sm90INS1_16FlashAttnFwdSm90INS1_25CollectiveMainloopFwdSm90ILi2EN4cute5tupleIJNS5_1CILi1EEES8_S8_EEENS6_IJNS7_ILi128EEENS7_ILi96EEENS7_ILi64EEEEEELi256ENS_10bfloat16_tEfNS_4arch4Sm90ELb0ELb1ELb1ELb1ELb0ELb1ELb0ELb1ELb0ELb1ELb1ELb0EEENS1_21CollectiveEpilogueFwdINS6_IJSA_NS7_ILi256EEESB_EEES9_SE_SG_Li256ELb1ELb1ELb1ELb0EEENS1_36VarlenDynamicPersistentTileSchedulerILi128ELi96ELi256ELi128ELb1ELb1ELb1ELb1ELb0ELb1EEEEEEEEEvNT_6ParamsE)
        .other          _ZN7cutlass13device_kernelIN5flash11enable_sm90INS1_16FlashAttnFwdSm90INS1_25CollectiveMainloopFwdSm90ILi2EN4cute5tupleIJNS5_1CILi1EEES8_S8_EEENS6_IJNS7_ILi128EEENS7_ILi96EEENS7_ILi64EEEEEELi256ENS_10bfloat16_tEfNS_4arch4Sm90ELb0ELb1ELb1ELb1ELb0ELb1ELb0ELb1ELb0ELb1ELb1ELb0EEENS1_21CollectiveEpilogueFwdINS6_IJSA_NS7_ILi256EEESB_EEES9_SE_SG_Li256ELb1ELb1ELb1ELb0EEENS1_36VarlenDynamicPersistentTileSchedulerILi128ELi96ELi256ELi128ELb1ELb1ELb1ELb1ELb0ELb1EEEEEEEEEvNT_6ParamsE,@"STO_CUDA_ENTRY STV_DEFAULT"
_ZN7cutlass13device_kernelIN5flash11enable_sm90INS1_16FlashAttnFwdSm90INS1_25CollectiveMainloopFwdSm90ILi2EN4cute5tupleIJNS5_1CILi1EEES8_S8_EEENS6_IJNS7_ILi128EEENS7_ILi96EEENS7_ILi64EEEEEELi256ENS_10bfloat16_tEfNS_4arch4Sm90ELb0ELb1ELb1ELb1ELb0ELb1ELb0ELb1ELb0ELb1ELb1ELb0EEENS1_21CollectiveEpilogueFwdINS6_IJSA_NS7_ILi256EEESB_EEES9_SE_SG_Li256ELb1ELb1ELb1ELb0EEENS1_36VarlenDynamicPersistentTileSchedulerILi128ELi96ELi256ELi128ELb1ELb1ELb1ELb1ELb0ELb1EEEEEEEEEvNT_6ParamsE:
        /* <DEDUP_REMOVED lines=24> */
.L_x_11673:
[----:B------:R-:W-:Y:S05]  /*0180*/  BSYNC B0 ;  /* 0x0000000000007941 */ /* 0x000fea0003800000 */
.L_x_11672:
        /* <DEDUP_REMOVED lines=41> */
.L_x_11674:
        /* <DEDUP_REMOVED lines=22> */
.L_x_11675:
        /* <DEDUP_REMOVED lines=18> */
.L_x_11676:
        /* <DEDUP_REMOVED lines=22> */
.L_x_11677:
        /* <DEDUP_REMOVED lines=22> */
.L_x_11678:
        /* <DEDUP_REMOVED lines=8> */
.L_x_11681:
        /* <DEDUP_REMOVED lines=8> */
[----:B------:R-:W-:Y:S01]  /*0a60*/  UMOV UR4, 0x400 ;  /* 0x0000040000047882 */ /* 0x000fe20000000000 */
[----:B------:R-:W-:-:S11]  /*0a70*/  LOP3.LUT R18, R18, 0xffbfffff, RZ, 0xc0, !PT ;  /* 0xffbfffff12127812 */ /* 0x000fd600078ec0ff */
[----:B------:R-:W-:Y:S06]  /*0a80*/  @!P0 BAR.ARV 0x9, 0x100 ;  /* 0x0244000000008b1d */ /* 0x000fec0000002000 */
[----:B0-----:R-:W-:Y:S01]  /*0a90*/  ULEA UR4, UR5, UR4, 0x18 ;  /* 0x0000000405047291 */ /* 0x001fe2000f8ec03f */
[----:B------:R-:W-:Y:S01]  /*0aa0*/  @P0 LOP3.LUT R18, R18, 0x400000, RZ, 0xfc, !PT ;  /* 0x0040000012120812 */ /* 0x000fe200078efcff */
        /* <DEDUP_REMOVED lines=8> */
[----:B------:R-:W-:Y:S01]  /*0b30*/  ULOP3.LUT UR37, UR36, 0x1, URZ, 0xfc, !UPT ;  /* 0x0000000124257892 */ /* 0x000fe2000f8efc3f */
[----:B------:R-:W-:Y:S02]  /*0b40*/  IMAD.MOV.U32 R232, RZ, RZ, RZ ;  /* 0x000000ffffe87224 */ /* 0x000fe400078e00ff */
[----:B------:R-:W-:Y:S01]  /*0b50*/  IMAD.MOV.U32 R22, RZ, RZ, RZ ;  /* 0x000000ffff167224 */ /* 0x000fe200078e00ff */
[----:B------:R-:W-:Y:S01]  /*0b60*/  SHF.R.S32.HI R3, RZ, 0x1f, R6 ;  /* 0x0000001fff037819 */ /* 0x000fe20000011406 */
[----:B------:R-:W-:Y:S02]  /*0b70*/  IMAD.MOV.U32 R206, RZ, RZ, RZ ;  /* 0x000000ffffce7224 */ /* 0x000fe400078e00ff */
[----:B------:R-:W-:Y:S01]  /*0b80*/  IMAD.MOV.U32 R202, RZ, RZ, RZ ;  /* 0x000000ffffca7224 */ /* 0x000fe200078e00ff */
[CC--:B------:R-:W-:Y:S02]  /*0b90*/  LEA.HI R0, R3.reuse, R6.reuse, RZ, 0x7 ;  /* 0x0000000603007211 */ /* 0x0c0fe400078f38ff */
[----:B------:R-:W-:-:S02]  /*0ba0*/  LEA.HI R2, R3, R6, RZ, 0x4 ;  /* 0x0000000603027211 */ /* 0x000fc400078f20ff */
[----:B------:R-:W-:Y:S02]  /*0bb0*/  LOP3.LUT R5, R0, 0xffffff80, RZ, 0xc0, !PT ;  /* 0xffffff8000057812 */ /* 0x000fe400078ec0ff */
[----:B------:R-:W-:Y:S02]  /*0bc0*/  SHF.R.S32.HI R7, RZ, 0x4, R2 ;  /* 0x00000004ff077819 */ /* 0x000fe40000011402 */
[----:B------:R-:W-:Y:S01]  /*0bd0*/  LEA.HI R220, R3, R6, RZ, 0x5 ;  /* 0x0000000603dc7211 */ /* 0x000fe200078f28ff */
[----:B------:R-:W-:Y:S01]  /*0be0*/  IMAD.IADD R13, R6, 0x1, -R5 ;  /* 0x00000001060d7824 */ /* 0x000fe200078e0a05 */
[----:B------:R-:W-:Y:S02]  /*0bf0*/  SHF.R.S32.HI R5, RZ, 0x7, R0 ;  /* 0x00000007ff057819 */ /* 0x000fe40000011400 */
[----:B------:R-:W-:Y:S02]  /*0c00*/  LEA.HI R4, R2, R7, RZ, 0x1 ;  /* 0x0000000702047211 */ /* 0x000fe400078f08ff */
[----:B------:R-:W-:Y:S01]  /*0c10*/  SHF.R.S32.HI R8, RZ, 0x1f, R13 ;  /* 0x0000001fff087819 */ /* 0x000fe2000001140d */
[----:B------:R-:W-:Y:S01]  /*0c20*/  STL [R1+0x64], R13 ;  /* 0x0000640d01007387 */ /* 0x000fe20000100800 */
[----:B------:R-:W-:-:S02]  /*0c30*/  LEA.HI R0, R0, R5, RZ, 0x1 ;  /* 0x0000000500007211 */ /* 0x000fc400078f08ff */
[----:B------:R-:W-:Y:S02]  /*0c40*/  LEA.HI R9, R8, R13, RZ, 0x2 ;  /* 0x0000000d08097211 */ /* 0x000fe400078f10ff */
[----:B------:R-:W-:Y:S02]  /*0c50*/  LOP3.LUT R0, R0, 0x3fffffe, RZ, 0xc0, !PT ;  /* 0x03fffffe00007812 */ /* 0x000fe400078ec0ff */
[--C-:B------:R-:W-:Y:S02]  /*0c60*/  SHF.R.S32.HI R10, RZ, 0x2, R9.reuse ;  /* 0x00000002ff0a7819 */ /* 0x100fe40000011409 */
[----:B------:R-:W-:Y:S01]  /*0c70*/  SHF.R.S32.HI R11, RZ, 0x1f, R9 ;  /* 0x0000001fff0b7819 */ /* 0x000fe20000011409 */
[----:B------:R-:W-:Y:S01]  /*0c80*/  IMAD.IADD R0, R5, 0x1, -R0 ;  /* 0x0000000105007824 */ /* 0x000fe200078e0a00 */
[----:B------:R-:W-:Y:S02]  /*0c90*/  LOP3.LUT R4, R4, 0x1ffffffe, RZ, 0xc0, !PT ;  /* 0x1ffffffe04047812 */ /* 0x000fe400078ec0ff */
[----:B------:R-:W-:-:S02]  /*0ca0*/  LEA.HI R23, R3, R6, RZ, 0x2 ;  /* 0x0000000603177211 */ /* 0x000fc400078f10ff */
[----:B------:R-:W-:Y:S01]  /*0cb0*/  LEA.HI R3, R3, R6, RZ, 0x3 ;  /* 0x0000000603037211 */ /* 0x000fe200078f18ff */
[----:B------:R-:W-:Y:S01]  /*0cc0*/  IMAD.IADD R4, R7, 0x1, -R4 ;  /* 0x0000000107047824 */ /* 0x000fe200078e0a04 */
[----:B------:R-:W-:Y:S02]  /*0cd0*/  LEA.HI R11, R11, R10, RZ, 0x3 ;  /* 0x0000000a0b0b7211 */ /* 0x000fe400078f18ff */
[----:B------:R-:W-:Y:S01]  /*0ce0*/  LOP3.LUT R5, R2, 0x3fffff0, RZ, 0xc0, !PT ;  /* 0x03fffff002057812 */ /* 0x000fe200078ec0ff */
[----:B------:R-:W-:Y:S01]  /*0cf0*/  IMAD.MOV.U32 R2, RZ, RZ, RZ ;  /* 0x000000ffff027224 */ /* 0x000fe200078e00ff */
[----:B------:R-:W-:Y:S02]  /*0d00*/  LOP3.LUT R7, R3, 0xfffffff8, RZ, 0xc0, !PT ;  /* 0xfffffff803077812 */ /* 0x000fe400078ec0ff */
        /* <DEDUP_REMOVED lines=22> */
[----:B------:R-:W-:Y:S01]  /*0e70*/  IMAD.SHL.U32 R16, R3, 0x8, RZ ;  /* 0x0000000803107824 */ /* 0x000fe200078e00ff */
[----:B------:R-:W-:Y:S01]  /*0e80*/  LOP3.LUT R0, R0, 0x1ffffffe, RZ, 0xc0, !PT ;  /* 0x1ffffffe00007812 */ /* 0x000fe200078ec0ff */
[----:B------:R-:W-:Y:S01]  /*0e90*/  IMAD.IADD R9, R13, 0x1, -R9 ;  /* 0x000000010d097824 */ /* 0x000fe200078e0a09 */
[----:B------:R-:W-:Y:S01]  /*0ea0*/  LOP3.LUT R218, R218, 0x1c0, RZ, 0xc0, !PT ;  /* 0x000001c0dada7812 */ /* 0x000fe200078ec0ff */
[----:B------:R-:W-:Y:S01]  /*0eb0*/  IMAD.SHL.U32 R4, R4, 0x40, RZ ;  /* 0x0000004004047824 */ /* 0x000fe200078e00ff */
[----:B------:R-:W-:Y:S01]  /*0ec0*/  STL [R1+0x6c], R12 ;  /* 0x00006c0c01007387 */ /* 0x000fe20000100800 */
[C---:B------:R-:W-:Y:S01]  /*0ed0*/  IMAD.SHL.U32 R200, R3.reuse, 0x4, RZ ;  /* 0x0000000403c87824 */ /* 0x040fe200078e00ff */
[----:B------:R-:W-:Y:S01]  /*0ee0*/  LOP3.LUT R6, R218, 0x38, R16, 0xf8, !PT ;  /* 0x00000038da067812 */ /* 0x000fe200078ef810 */
[----:B------:R-:W-:Y:S01]  /*0ef0*/  IMAD.IADD R0, R3, 0x1, -R0 ;  /* 0x0000000103007824 */ /* 0x000fe200078e0a00 */
[----:B------:R-:W-:Y:S01]  /*0f00*/  SHF.R.S32.HI R3, RZ, 0x1f, R208 ;  /* 0x0000001fff037819 */ /* 0x000fe200000114d0 */
[----:B------:R-:W-:Y:S01]  /*0f10*/  IMAD.SHL.U32 R205, R9, 0x2, RZ ;  /* 0x0000000209cd7824 */ /* 0x000fe200078e00ff */
[----:B------:R-:W-:Y:S01]  /*0f20*/  SHF.R.U32.HI R3, RZ, 0x3, R218 ;  /* 0x00000003ff037819 */ /* 0x000fe200000116da */
[----:B------:R-:W-:Y:S01]  /*0f30*/  VIADD R223, R208, 0x40 ;  /* 0x00000040d0df7836 */ /* 0x000fe20000000000 */
[----:B------:R-:W-:Y:S01]  /*0f40*/  LOP3.LUT R221, R4, 0xfffffe00, RZ, 0xc0, !PT ;  /* 0xfffffe0004dd7812 */ /* 0x000fe200078ec0ff */
[----:B------:R-:W-:-:S02]  /*0f50*/  VIADD R39, R205, 0x8 ;  /* 0x00000008cd277836 */ /* 0x000fc40000000000 */
[----:B------:R-:W-:Y:S01]  /*0f60*/  VIADD R36, R205, 0x20 ;  /* 0x00000020cd247836 */ /* 0x000fe20000000000 */
[----:B------:R-:W-:Y:S01]  /*0f70*/  LOP3.LUT R6, R221, R6, R3, 0xf6, !PT ;  /* 0x00000006dd067212 */ /* 0x000fe200078ef603 */
[C---:B------:R-:W-:Y:S01]  /*0f80*/  VIADD R33, R205.reuse, 0x38 ;  /* 0x00000038cd217836 */ /* 0x040fe20000000000 */
[----:B------:R-:W-:Y:S01]  /*0f90*/  SHF.R.S32.HI R4, RZ, 0x1f, R223 ;  /* 0x0000001fff047819 */ /* 0x000fe200000114df */
[----:B------:R-:W-:Y:S02]  /*0fa0*/  VIADD R222, R208, 0x80 ;  /* 0x00000080d0de7836 */ /* 0x000fe40000000000 */
[----:B------:R-:W-:Y:S02]  /*0fb0*/  VIADD R30, R205, 0x50 ;  /* 0x00000050cd1e7836 */ /* 0x000fe40000000000 */
[----:B------:R-:W-:Y:S01]  /*0fc0*/  IMAD.SHL.U32 R4, R5, 0x8, RZ ;  /* 0x0000000805047824 */ /* 0x000fe200078e00ff */
        /* <DEDUP_REMOVED lines=59> */
[----:B------:R-:W-:Y:S01]  /*1380*/  IMAD R210, R0, 0x8, R12 ;  /* 0x0000000800d27824 */ /* 0x000fe200078e020c */
[----:B------:R-:W-:-:S02]  /*1390*/  SHF.R.S32.HI R10, RZ, 0x1f, R10 ;  /* 0x0000001fff0a7819 */ /* 0x000fc4000001140a */
[----:B------:R-:W-:Y:S02]  /*13a0*/  SHF.R.S32.HI R9, RZ, 0x1f, R9 ;  /* 0x0000001fff097819 */ /* 0x000fe40000011409 */
[----:B------:R-:W-:Y:S02]  /*13b0*/  SHF.R.S32.HI R4, RZ, 0x1f, R237 ;  /* 0x0000001fff047819 */ /* 0x000fe400000114ed */
[----:B------:R-:W-:-:S07]  /*13c0*/  SHF.R.S32.HI R3, RZ, 0x1f, R236 ;  /* 0x0000001fff037819 */ /* 0x000fce00000114ec */
.L_x_11901:
[----:B------:R-:W-:Y:S05]  /*13d0*/  YIELD ;  /* 0x0000000000007946 */ /* 0x000fea0003800000 */
[----:B------:R-:W-:Y:S01]  /*13e0*/  ULDC.64 UR4, c[0x0][0xa28] ;  /* 0x00028a0000047ab9 */ /* 0x000fe20000000a00 */
[----:B01----:R-:W0:Y:S01]  /*13f0*/  LDC.64 R6, c[0x0][0xa08] ;  /* 0x00028200ff067b82 */ /* 0x003e220000000a00 */
[----:B------:R-:W-:Y:S01]  /*1400*/  ISETP.NE.U32.AND P1, PT, RZ, UR4, PT ;  /* 0x00000004ff007c0c */ /* 0x000fe2000bf25070 */
[----:B------:R-:W-:Y:S02]  /*1410*/  IMAD.MOV.U32 R12, RZ, RZ, RZ ;  /* 0x000000ffff0c7224 */ /* 0x000fe400078e00ff */
[----:B------:R-:W-:Y:S01]  /*1420*/  IMAD.MOV.U32 R30, RZ, RZ, RZ ;  /* 0x000000ffff1e7224 */ /* 0x000fe200078e00ff */
[----:B------:R-:W-:Y:S01]  /*1430*/  ISETP.NE.AND.EX P1, PT, RZ, UR5, PT, P1 ;  /* 0x00000005ff007c0c */ /* 0x000fe2000bf25310 */
[----:B------:R-:W-:-:S02]  /*1440*/  ULDC.64 UR4, c[0x0][0xa18] ;  /* 0x0002860000047ab9 */ /* 0x000fc40000000a00 */
[----:B------:R-:W-:-:S04]  /*1450*/  ISETP.NE.U32.AND P2, PT, RZ, UR4, PT ;  /* 0x00000004ff007c0c */ /* 0x000fc8000bf45070 */
[----:B------:R-:W-:Y:S01]  /*1460*/  ISETP.NE.AND.EX P2, PT, RZ, UR5, PT, P2 ;  /* 0x00000005ff007c0c */ /* 0x000fe2000bf45320 */
[----:B------:R-:W-:Y:S02]  /*1470*/  ULDC.64 UR4, c[0x0][0xa08] ;  /* 0x0002820000047ab9 */ /* 0x000fe40000000a00 */
[----:B------:R-:W-:-:S03]  /*1480*/  ISETP.NE.U32.AND P0, PT, RZ, UR4, PT ;  /* 0x00000004ff007c0c */ /* 0x000fc6000bf05070 */
[----:B------:R-:W1:Y:S01]  /*1490*/  @P1 LDC.64 R4, c[0x0][0xa28] ;  /* 0x00028a00ff041b82 */ /* 0x000e620000000a00 */
[----:B------:R-:W-:Y:S01]  /*14a0*/  ISETP.NE.AND.EX P0, PT, RZ, UR5, PT, P0 ;  /* 0x00000005ff007c0c */ /* 0x000fe2000bf05300 */
[----:B0-2-4-:R-:W-:-:S06]  /*14b0*/  IMAD.WIDE R10, R155, 0x4, R6 ;  /* 0x000000049b0a7825 */ /* 0x015fcc00078e0206 */
        /* <DEDUP_REMOVED lines=28> */
.L_x_11683:
        /* <DEDUP_REMOVED lines=10> */
[----:B------:R-:W0:Y:S02]  /*1720*/  LDC.64 R4, c[0x0][0xa20] ;  /* 0x00028800ff047b82 */ /* 0x000e240000000a00 */
[----:B0-----:R-:W-:-:S05]  /*1730*/  IMAD.WIDE R4, R155, 0x4, R4 ;  /* 0x000000049b047825 */ /* 0x001fca00078e0204 */
[----:B------:R0:W5:Y:S01]  /*1740*/  LDG.E R31, desc[UR38][R4.64] ;  /* 0x00000026041f7981 */ /* 0x000162000c1e1900 */
[----:B------:R-:W-:Y:S05]  /*1750*/  BRA `(.L_x_11685) ;  /* 0x0000000000107947 */ /* 0x000fea0003800000 */
.L_x_11684:
[----:B------:R-:W-:Y:S05]  /*1760*/  @!P0 BRA `(.L_x_11685) ;  /* 0x00000000000c8947 */ /* 0x000fea0003800000 */
[----:B------:R-:W2:Y:S04]  /*1770*/  LDG.E R0, desc[UR38][R10.64] ;  /* 0x000000260a007981 */ /* 0x000ea8000c1e1900 */
[----:B------:R-:W2:Y:S02]  /*1780*/  LDG.E R31, desc[UR38][R10.64+0x4] ;  /* 0x000004260a1f7981 */ /* 0x000ea4000c1e1900 */
[----:B--2---:R-:W-:-:S07]  /*1790*/  IMAD.IADD R31, R31, 0x1, -R0 ;  /* 0x000000011f1f7824 */ /* 0x004fce00078e0a00 */
.L_x_11685:
        /* <DEDUP_REMOVED lines=46> */
.L_x_11688:
[----:B------:R-:W-:-:S13]  /*1a80*/  ISETP.NE.AND P0, PT, R5, 0x1, PT ;  /* 0x000000010500780c */ /* 0x000fda0003f05270 */
[----:B------:R-:W0:Y:S02]  /*1a90*/  @P0 LDC.64 R6, c[0x0][0x9e8] ;  /* 0x00027a00ff060b82 */ /* 0x000e240000000a00 */
[----:B0-----:R-:W-:-:S05]  /*1aa0*/  @P0 IMAD.HI.U32 R6, R0, R6, RZ ;  /* 0x0000000600060227 */ /* 0x001fca00078e00ff */
[----:B------:R-:W-:-:S07]  /*1ab0*/  @P0 SHF.R.U32.HI R0, RZ, R7, R6 ;  /* 0x00000007ff000219 */ /* 0x000fce0000011606 */
.L_x_11689:
[----:B------:R-:W-:Y:S05]  /*1ac0*/  BSYNC B0 ;  /* 0x0000000000007941 */ /* 0x000fea0003800000 */
.L_x_11687:
[----:B------:R-:W-:-:S05]  /*1ad0*/  IMAD R3, R0, R5, R5 ;  /* 0x0000000500037224 */ /* 0x000fca00078e0205 */
[----:B------:R-:W-:-:S07]  /*1ae0*/  VIMNMX R4, R4, R3, PT ;  /* 0x0000000304047248 */ /* 0x000fce0003fe0100 */
.L_x_11686:
[----:B------:R-:W0:Y:S01]  /*1af0*/  @P1 LDC R6, c[0x0][0x44c] ;  /* 0x00011300ff061b82 */ /* 0x000e220000000800 */
[----:B------:R-:W-:Y:S01]  /*1b00*/  VIADD R4, R4, 0x5f ;  /* 0x0000005f04047836 */ /* 0x000fe20000000000 */
[----:B------:R-:W-:Y:S01]  /*1b10*/  ULDC UR4, c[0x0][0x9dc] ;  /* 0x0002770000047ab9 */ /* 0x000fe20000000800 */
[----:B------:R-:W-:Y:S02]  /*1b20*/  IMAD.MOV.U32 R0, RZ, RZ, R209 ;  /* 0x000000ffff007224 */ /* 0x000fe400078e00d1 */
[----:B------:R-:W-:-:S03]  /*1b30*/  IMAD.HI R4, R4, 0x2aaaaaab, RZ ;  /* 0x2aaaaaab04047827 */ /* 0x000fc600078e02ff */
[----:B------:R-:W1:Y:S02]  /*1b40*/  @P1 LDC R7, c[0x0][0x450] ;  /* 0x00011400ff071b82 */ /* 0x000e640000000800 */
[----:B------:R-:W-:-:S04]  /*1b50*/  SHF.R.U32.HI R3, RZ, 0x1f, R4 ;  /* 0x0000001fff037819 */ /* 0x000fc80000011604 */
[----:B------:R-:W-:-:S04]  /*1b60*/  LEA.HI.SX32 R4, R4, R3, 0x1c ;  /* 0x0000000304047211 */ /* 0x000fc800078fe2ff */
[----:B------:R-:W-:Y:S01]  /*1b70*/  VIMNMX R8, R29, R4, PT ;  /* 0x000000041d087248 */ /* 0x000fe20003fe0100 */
[----:B0-----:R-:W-:-:S05]  /*1b80*/  @P1 IMAD.HI.U32 R6, R209, R6, RZ ;  /* 0x00000006d1061227 */ /* 0x001fca00078e00ff */
[----:B-1----:R-:W-:-:S04]  /*1b90*/  @P1 SHF.R.U32.HI R0, RZ, R7, R6 ;  /* 0x00000007ff001219 */ /* 0x002fc80000011606 */
[----:B------:R-:W-:-:S05]  /*1ba0*/  IADD3 R0, R0, R204, -R203 ;  /* 0x000000cc00007210 */ /* 0x000fca0007ffe8cb */
        /* <DEDUP_REMOVED lines=12> */
.L_x_11692:
[----:B------:R-:W-:-:S13]  /*1c70*/  ISETP.NE.AND P0, PT, R5, 0x1, PT ;  /* 0x000000010500780c */ /* 0x000fda0003f05270 */
[----:B------:R-:W0:Y:S02]  /*1c80*/  @P0 LDC.64 R6, c[0x0][0x9e8] ;  /* 0x00027a00ff060b82 */ /* 0x000e240000000a00 */
[----:B0-----:R-:W-:-:S05]  /*1c90*/  @P0 IMAD.HI.U32 R4, R0, R6, RZ ;  /* 0x0000000600040227 */ /* 0x001fca00078e00ff */
[----:B------:R-:W-:-:S07]  /*1ca0*/  @P0 SHF.R.U32.HI R0, RZ, R7, R4 ;  /* 0x00000007ff000219 */ /* 0x000fce0000011604 */
.L_x_11693:
[----:B------:R-:W-:Y:S05]  /*1cb0*/  BSYNC B0 ;  /* 0x0000000000007941 */ /* 0x000fea0003800000 */
.L_x_11691:
[----:B------:R-:W-:-:S05]  /*1cc0*/  IMAD R0, R0, R5, RZ ;  /* 0x0000000500007224 */ /* 0x000fca00078e02ff */
[----:B------:R-:W-:-:S07]  /*1cd0*/  VIMNMX R3, R3, R0, !PT ;  /* 0x0000000003037248 */ /* 0x000fce0007fe0100 */
.L_x_11690:
[----:B------:R-:W-:Y:S01]  /*1ce0*/  IMAD.HI R3, R3, 0x2aaaaaab, RZ ;  /* 0x2aaaaaab03037827 */ /* 0x000fe200078e02ff */
[----:B------:R-:W-:Y:S01]  /*1cf0*/  BSSY B0, `(.L_x_11694) ;  /* 0x0000028000007945 */ /* 0x000fe20003800000 */
[----:B------:R-:W-:Y:S02]  /*1d00*/  LOP3.LUT R233, R225, 0xff, RZ, 0xc0, !PT ;  /* 0x000000ffe1e97812 */ /* 0x000fe400078ec0ff */
[----:B------:R-:W-:Y:S02]  /*1d10*/  SHF.R.U32.HI R225, RZ, 0x10, R225 ;  /* 0x00000010ffe17819 */ /* 0x000fe400000116e1 */
[----:B------:R-:W-:-:S04]  /*1d20*/  SHF.R.U32.HI R0, RZ, 0x1f, R3 ;  /* 0x0000001fff007819 */ /* 0x000fc80000011603 */
[----:B------:R-:W-:-:S04]  /*1d30*/  LEA.HI.SX32 R0, R3, R0, 0x1c ;  /* 0x0000000003007211 */ /* 0x000fc800078fe2ff */
        /* <DEDUP_REMOVED lines=35> */
.L_x_11695:
[----:B------:R-:W-:Y:S05]  /*1f70*/  BSYNC B0 ;  /* 0x0000000000007941 */ /* 0x000fea0003800000 */
.L_x_11694:
[----:B------:R-:W-:-:S05]  /*1f80*/  IMAD R3, R233, R0, R9 ;  /* 0x00000000e9037224 */ /* 0x000fca00078e0209 */
        /* <DEDUP_REMOVED lines=36> */
.L_x_11698:
[----:B------:R-:W-:Y:S05]  /*21d0*/  BSYNC B6 ;  /* 0x0000000000067941 */ /* 0x000fea0003800000 */
.L_x_11697:
        /* <DEDUP_REMOVED lines=20> */
.L_x_11700:
[----:B------:R-:W-:Y:S05]  /*2320*/  BSYNC B6 ;  /* 0x0000000000067941 */ /* 0x000fea0003800000 */
.L_x_11699:
[----:B------:R-:W-:Y:S01]  /*2330*/  ULDC.64 UR4, c[0x0][0x9f8] ;  /* 0x00027e0000047ab9 */ /* 0x000fe20000000a00 */
[----:B------:R-:W0:Y:S01]  /*2340*/  LDC.64 R8, c[0x0][0x300] ;  /* 0x0000c000ff087b82 */ /* 0x000e220000000a00 */
[----:B------:R-:W-:-:S04]  /*2350*/  ISETP.NE.U32.AND P0, PT, RZ, UR4, PT ;  /* 0x00000004ff007c0c */ /* 0x000fc8000bf05070 */
[----:B------:R-:W-:Y:S01]  /*2360*/  ISETP.NE.AND.EX P0, PT, RZ, UR5, PT, P0 ;  /* 0x00000005ff007c0c */ /* 0x000fe2000bf05300 */
[----:B------:R-:W1:Y:S01]  /*2370*/  S2R R36, SR_TID.X ;  /* 0x0000000000247919 */ /* 0x000e620000002100 */
[----:B------:R-:W2:Y:S01]  /*2380*/  S2R R10, SR_TID.X ;  /* 0x00000000000a7919 */ /* 0x000ea20000002100 */
[----:B------:R-:W-:Y:S01]  /*2390*/  IMAD.IADD R58, R30, 0x1, R31 ;  /* 0x000000011e3a7824 */ /* 0x000fe200078e021f */
[----:B------:R-:W-:Y:S01]  /*23a0*/  ULDC.64 UR4, c[0x0][0xa08] ;  /* 0x0002820000047ab9 */ /* 0x000fe20000000a00 */
[----:B------:R-:W-:Y:S01]  /*23b0*/  SHF.R.S32.HI R17, RZ, 0x1f, R16 ;  /* 0x0000001fff117819 */ /* 0x000fe20000011410 */
[C---:B------:R-:W-:Y:S01]  /*23c0*/  VIADD R14, R16.reuse, 0xe0 ;  /* 0x000000e0100e7836 */ /* 0x040fe20000000000 */
[----:B------:R-:W3:Y:S08]  /*23d0*/  LDC R41, c[0x0][0x3f4] ;  /* 0x0000fd00ff297b82 */ /* 0x000ef00000000800 */
[----:B------:R-:W4:Y:S01]  /*23e0*/  @P0 LDC.64 R4, c[0x0][0x9f8] ;  /* 0x00027e00ff040b82 */ /* 0x000f220000000a00 */
[----:B------:R-:W-:-:S02]  /*23f0*/  VIADD R62, R16, 0x40 ;  /* 0x00000040103e7836 */ /* 0x000fc40000000000 */
[C---:B------:R-:W-:Y:S02]  /*2400*/  VIADD R63, R16.reuse, 0x60 ;  /* 0x00000060103f7836 */ /* 0x040fe40000000000 */
[C---:B------:R-:W-:Y:S02]  /*2410*/  VIADD R12, R16.reuse, 0xc0 ;  /* 0x000000c0100c7836 */ /* 0x040fe40000000000 */
[----:B------:R-:W-:Y:S01]  /*2420*/  VIADD R64, R16, 0x80 ;  /* 0x0000008010407836 */ /* 0x000fe20000000000 */
[----:B------:R-:W3:Y:S01]  /*2430*/  LDC.64 R56, c[0x0][0x408] ;  /* 0x00010200ff387b82 */ /* 0x000ee20000000a00 */
[----:B----4-:R-:W-:-:S05]  /*2440*/  @P0 IMAD.WIDE R4, R155, 0x4, R4 ;  /* 0x000000049b040825 */ /* 0x010fca00078e0204 */
[----:B------:R4:W3:Y:S01]  /*2450*/  @P0 LDG.E R155, desc[UR38][R4.64] ;  /* 0x00000026049b0981 */ /* 0x0008e2000c1e1900 */
[----:B------:R-:W-:Y:S01]  /*2460*/  SHF.R.S32.HI R43, RZ, 0x1f, R58 ;  /* 0x0000001fff2b7819 */ /* 0x000fe2000001143a */
[-C--:B0-----:R-:W-:Y:S01]  /*2470*/  IMAD.WIDE.U32 R6, R58, R8.reuse, RZ ;  /* 0x000000083a067225 */ /* 0x081fe200078e00ff */
[----:B------:R-:W-:Y:S02]  /*2480*/  ISETP.NE.U32.AND P0, PT, RZ, UR4, PT ;  /* 0x00000004ff007c0c */ /* 0x000fe4000bf05070 */
[----:B-1----:R-:W-:Y:S01]  /*2490*/  SHF.R.U32.HI R36, RZ, 0x7, R36 ;  /* 0x00000007ff247819 */ /* 0x002fe20000011624 */
[----:B------:R-:W-:Y:S01]  /*24a0*/  IMAD R0, R43, R8, RZ ;  /* 0x000000082b007224 */ /* 0x000fe200078e02ff */
[----:B------:R-:W-:Y:S01]  /*24b0*/  ISETP.NE.AND.EX P0, PT, RZ, UR5, PT, P0 ;  /* 0x00000005ff007c0c */ /* 0x000fe2000bf05300 */
[----:B------:R-:W-:Y:S01]  /*24c0*/  ULDC.64 UR4, c[0x0][0x308] ;  /* 0x0000c20000047ab9 */ /* 0x000fe20000000a00 */
[----:B--2---:R-:W-:Y:S01]  /*24d0*/  VIADD R10, R10, 0xffffff80 ;  /* 0xffffff800a0a7836 */ /* 0x004fe20000000000 */
[----:B------:R-:W-:Y:S01]  /*24e0*/  ISETP.NE.AND P6, PT, R36, 0x1, PT ;  /* 0x000000012400780c */ /* 0x000fe20003fc5270 */
[----:B------:R-:W-:Y:S01]  /*24f0*/  IMAD R3, R58, R9, R0 ;  /* 0x000000093a037224 */ /* 0x000fe200078e0200 */
[----:B------:R-:W-:Y:S01]  /*2500*/  SHF.R.S32.HI R201, RZ, 0x1f, R200 ;  /* 0x0000001fffc97819 */ /* 0x000fe200000114c8 */
[----:B------:R-:W-:Y:S01]  /*2510*/  VIADD R65, R16, 0xa0 ;  /* 0x000000a010417836 */ /* 0x000fe20000000000 */
[----:B------:R-:W-:Y:S01]  /*2520*/  SHF.L.U64.HI R66, R8, 0x6, R9 ;  /* 0x0000000608427819 */ /* 0x000fe20000010209 */
[----:B------:R-:W-:Y:S01]  /*2530*/  IMAD.IADD R7, R7, 0x1, R3 ;  /* 0x0000000107077824 */ /* 0x000fe200078e0203 */
[----:B------:R-:W-:Y:S01]  /*2540*/  SHF.R.S32.HI R3, RZ, 0x1f, R10 ;  /* 0x0000001fff037819 */ /* 0x000fe2000001140a */
[----:B------:R-:W-:Y:S01]  /*2550*/  VIADD R73, R36, 0x8 ;  /* 0x0000000824497836 */ /* 0x000fe20000000000 */
[----:B------:R-:W-:Y:S01]  /*2560*/  SHF.R.U32.HI R36, RZ, 0x3, R218 ;  /* 0x00000003ff247819 */ /* 0x000fe200000116da */
[----:B----4-:R-:W-:Y:S01]  /*2570*/  IMAD.WIDE.U32 R4, R224, UR4, R6 ;  /* 0x00000004e0047c25 */ /* 0x010fe2000f8e0006 */
[----:B------:R-:W-:-:S02]  /*2580*/  LEA.HI R34, R3, R10, RZ, 0x2 ;  /* 0x0000000a03227211 */ /* 0x000fc400078f10ff */
[----:B---3--:R-:W-:Y:S01]  /*2590*/  SHF.L.U64.HI R70, R56, 0x6, R57 ;  /* 0x0000000638467819 */ /* 0x008fe20000010239 */
[----:B------:R-:W-:Y:S01]  /*25a0*/  IMAD R5, R224, UR5, R5 ;  /* 0x00000005e0057c24 */ /* 0x000fe2000f8e0205 */
[----:B------:R-:W-:Y:S01]  /*25b0*/  ULDC.64 UR4, c[0x0][0x310] ;  /* 0x0000c40000047ab9 */ /* 0x000fe20000000a00 */
[-C--:B------:R-:W-:Y:S01]  /*25c0*/  IMAD R10, R234, R8.reuse, RZ ;  /* 0x00000008ea0a7224 */ /* 0x080fe200078e02ff */
[----:B------:R-:W-:Y:S01]  /*25d0*/  SHF.R.S32.HI R34, RZ, 0x1f, R34 ;  /* 0x0000001fff227819 */ /* 0x000fe20000011422 */
[C---:B------:R-:W-:Y:S01]  /*25e0*/  IMAD.WIDE.U32 R6, R23.reuse, R8, R16 ;  /* 0x0000000817067225 */ /* 0x040fe200078e0010 */
[----:B------:R-:W-:Y:S02]  /*25f0*/  SHF.R.S32.HI R72, RZ, 0x1f, R231 ;  /* 0x0000001fff487819 */ /* 0x000fe400000114e7 */
[----:B------:R-:W-:Y:S01]  /*2600*/  LEA.HI R34, R34, R23, RZ, 0x3 ;  /* 0x0000001722227211 */ /* 0x000fe200078f18ff */
[C---:B------:R-:W-:Y:S02]  /*2610*/  IMAD R61, R23.reuse, R9, R10 ;  /* 0x00000009173d7224 */ /* 0x040fe400078e020a */
[-C--:B------:R-:W-:Y:S01]  /*2620*/  IMAD R30, R234, R56.reuse, RZ ;  /* 0x00000038ea1e7224 */ /* 0x080fe200078e02ff */
[----:B------:R-:W-:Y:S01]  /*2630*/  LOP3.LUT R34, R34, 0xfffffff8, RZ, 0xc0, !PT ;  /* 0xfffffff822227812 */ /* 0x000fe200078ec0ff */
[----:B------:R-:W-:-:S04]  /*2640*/  IMAD.WIDE.U32 R20, R23, R56, R200 ;  /* 0x0000003817147225 */ /* 0x000fc800078e00c8 */
[C---:B------:R-:W-:Y:S02]  /*2650*/  IMAD.IADD R34, R23.reuse, 0x1, -R34 ;  /* 0x0000000117227824 */ /* 0x040fe400078e0a22 */
[C---:B------:R-:W-:Y:S02]  /*2660*/  IMAD R37, R23.reuse, R57, R30 ;  /* 0x0000003917257224 */ /* 0x040fe400078e021e */
[----:B------:R-:W-:Y:S02]  /*2670*/  IMAD.SHL.U32 R82, R34, 0x40, RZ ;  /* 0x0000004022527824 */ /* 0x000fe400078e00ff */
[----:B------:R-:W-:-:S03]  /*2680*/  IMAD.WIDE.U32 R30, R23, R56, R16 ;  /* 0x00000038171e7225 */ /* 0x000fc600078e0010 */
[----:B------:R-:W-:Y:S01]  /*2690*/  LOP3.LUT R82, R82, 0x1c0, RZ, 0xc0, !PT ;  /* 0x000001c052527812 */ /* 0x000fe200078ec0ff */
[----:B------:R-:W-:Y:S02]  /*26a0*/  IMAD.MOV.U32 R88, RZ, RZ, 0x20 ;  /* 0x00000020ff587424 */ /* 0x000fe400078e00ff */
[----:B------:R-:W-:Y:S01]  /*26b0*/  IMAD.IADD R21, R21, 0x1, R37 ;  /* 0x0000000115157824 */ /* 0x000fe200078e0225 */
[----:B------:R-:W-:Y:S01]  /*26c0*/  SHF.R.U32.HI R85, RZ, 0x3, R82 ;  /* 0x00000003ff557819 */ /* 0x000fe20000011652 */
[----:B------:R-:W-:Y:S02]  /*26d0*/  IMAD.IADD R31, R37, 0x1, R31 ;  /* 0x00000001251f7824 */ /* 0x000fe400078e021f */
[----:B------:R-:W-:Y:S02]  /*26e0*/  IMAD R75, R9, 0x60, RZ ;  /* 0x00000060094b7824 */ /* 0x000fe400078e02ff */
[----:B------:R-:W-:Y:S02]  /*26f0*/  IMAD.SHL.U32 R67, R8, 0x40, RZ ;  /* 0x0000004008437824 */ /* 0x000fe400078e00ff */
[----:B------:R-:W-:-:S02]  /*2700*/  IMAD R77, R57, 0x60, RZ ;  /* 0x00000060394d7824 */ /* 0x000fc400078e02ff */
[----:B------:R-:W-:Y:S02]  /*2710*/  IMAD.SHL.U32 R71, R56, 0x40, RZ ;  /* 0x0000004038477824 */ /* 0x000fe400078e00ff */
[----:B-----5:R-:W-:-:S04]  /*2720*/  IMAD.WIDE.U32 R20, R152, R56, R20 ;  /* 0x0000003898147225 */ /* 0x020fc800078e0014 */
[----:B------:R-:W-:-:S04]  /*2730*/  IMAD.WIDE.U32 R30, R152, R56, R30 ;  /* 0x00000038981e7225 */ /* 0x000fc800078e001e */
[----:B------:R-:W-:-:S04]  /*2740*/  IMAD.WIDE.U32 R8, R8, 0x60, RZ ;  /* 0x0000006008087825 */ /* 0x000fc800078e00ff */
[----:B------:R-:W-:Y:S02]  /*2750*/  IMAD.SHL.U32 R74, R41, 0x2, RZ ;  /* 0x00000002294a7824 */ /* 0x000fe400078e00ff */
[----:B------:R-:W-:Y:S01]  /*2760*/  IMAD.IADD R75, R9, 0x1, R75 ;  /* 0x00000001094b7824 */ /* 0x000fe200078e024b */
[----:B------:R-:W-:Y:S02]  /*2770*/  SHF.R.S32.HI R0, RZ, 0x1f, R155 ;  /* 0x0000001fff007819 */ /* 0x000fe4000001149b */
[----:B------:R-:W-:Y:S02]  /*2780*/  SEL R155, R155, RZ, !P0 ;  /* 0x000000ff9b9b7207 */ /* 0x000fe40004000000 */
[----:B------:R-:W-:-:S03]  /*2790*/  SEL R13, R0, RZ, !P0 ;  /* 0x000000ff000d7207 */ /* 0x000fc60004000000 */
[----:B------:R-:W-:-:S04]  /*27a0*/  IMAD.WIDE.U32 R4, R155, UR4, R4 ;  /* 0x000000049b047c25 */ /* 0x000fc8000f8e0004 */
[----:B------:R-:W-:-:S04]  /*27b0*/  IMAD R0, R13, UR4, RZ ;  /* 0x000000040d007c24 */ /* 0x000fc8000f8e02ff */
[----:B------:R-:W-:Y:S01]  /*27c0*/  IMAD R3, R155, UR5, R0 ;  /* 0x000000059b037c24 */ /* 0x000fe2000f8e0200 */
[----:B------:R-:W-:Y:S05]  /*27d0*/  @!P6 WARPSYNC.ALL ;  /* 0x000000000000e948 */ /* 0x000fea0003800000 */
[----:B------:R-:W-:Y:S01]  /*27e0*/  VIADD R0, R16, 0x20 ;  /* 0x0000002010007836 */ /* 0x000fe20000000000 */
[----:B------:R-:W-:Y:S01]  /*27f0*/  ULDC UR4, c[0x0][0x320] ;  /* 0x0000c80000047ab9 */ /* 0x000fe20000000800 */
[----:B------:R-:W-:Y:S01]  /*2800*/  IMAD.IADD R3, R5, 0x1, R3 ;  /* 0x0000000105037824 */ /* 0x000fe200078e0203 */
[----:B------:R-:W-:Y:S01]  /*2810*/  @!P6 BAR.SYNC.DEFER_BLOCKING 0x9, 0x100 ;  /* 0x024400000000eb1d */ /* 0x000fe20000010000 */
[----:B------:R-:W-:-:S02]  /*2820*/  ISETP.GE.AND P3, PT, R14, UR4, PT ;  /* 0x000000040e007c0c */ /* 0x000fc4000bf66270 */
[----:B------:R-:W-:Y:S02]  /*2830*/  ISETP.GE.AND P1, PT, R0, UR4, PT ;  /* 0x0000000400007c0c */ /* 0x000fe4000bf26270 */
[----:B------:R-:W-:-:S03]  /*2840*/  ISETP.GE.AND P0, PT, R16, UR4, PT ;  /* 0x0000000410007c0c */ /* 0x000fc6000bf06270 */
[----:B------:R-:W0:Y:S01]  /*2850*/  LDC.64 R14, c[0x0][0x3f8] ;  /* 0x0000fe00ff0e7b82 */ /* 0x000e220000000a00 */
[----:B------:R-:W-:Y:S01]  /*2860*/  SEL R10, RZ, 0xffffffff, P1 ;  /* 0xffffffffff0a7807 */ /* 0x000fe20000800000 */
[----:B------:R-:W-:Y:S01]  /*2870*/  ULDC.64 UR6, c[0x0][0x330] ;  /* 0x0000cc0000067ab9 */ /* 0x000fe20000000a00 */
[----:B------:R-:W-:Y:S02]  /*2880*/  IADD3 R60, P1, R4, R6, RZ ;  /* 0x00000006043c7210 */ /* 0x000fe40007f3e0ff */
[----:B------:R-:W-:Y:S01]  /*2890*/  SEL R6, RZ, 0x1, P0 ;  /* 0x00000001ff067807 */ /* 0x000fe20000000000 */
[----:B------:R-:W-:Y:S01]  /*28a0*/  IMAD.SHL.U32 R11, R10, 0x2, RZ ;  /* 0x000000020a0b7824 */ /* 0x000fe200078e00ff */
[----:B------:R-:W-:Y:S02]  /*28b0*/  IADD3.X R61, R3, R7, R61, P1, !PT ;  /* 0x00000007033d7210 */ /* 0x000fe40000ffe43d */
[----:B------:R-:W-:Y:S02]  /*28c0*/  ISETP.GE.AND P0, PT, R62, UR4, PT ;  /* 0x000000043e007c0c */ /* 0x000fe4000bf06270 */
[----:B------:R-:W-:-:S02]  /*28d0*/  ISETP.GE.AND P1, PT, R63, UR4, PT ;  /* 0x000000043f007c0c */ /* 0x000fc4000bf26270 */
[----:B------:R-:W-:Y:S02]  /*28e0*/  ISETP.GE.AND P2, PT, R12, UR4, PT ;  /* 0x000000040c007c0c */ /* 0x000fe4000bf46270 */
[----:B------:R-:W-:Y:S01]  /*28f0*/  LOP3.LUT R10, R11, 0x2, R6, 0xe2, !PT ;  /* 0x000000020b0a7812 */ /* 0x000fe200078ee206 */
[C---:B------:R-:W-:Y:S01]  /*2900*/  IMAD.WIDE.U32 R6, R224.reuse, UR6, R16 ;  /* 0x00000006e0067c25 */ /* 0x040fe2000f8e0010 */
[----:B------:R-:W-:Y:S02]  /*2910*/  SEL R11, RZ, 0x4, P0 ;  /* 0x00000004ff0b7807 */ /* 0x000fe40000000000 */
        /* <DEDUP_REMOVED lines=8> */
[----:B0-----:R-:W-:Y:S01]  /*29a0*/  IMAD R37, R15, 0x60, RZ ;  /* 0x000000600f257824 */ /* 0x001fe200078e02ff */
[----:B------:R-:W-:Y:S01]  /*29b0*/  SEL R12, RZ, 0x20, P1 ;  /* 0x00000020ff0c7807 */ /* 0x000fe20000800000 */
[----:B------:R-:W-:Y:S01]  /*29c0*/  IMAD R39, R155, UR5, R13 ;  /* 0x000000059b277c24 */ /* 0x000fe2000f8e020d */
[----:B------:R-:W-:Y:S01]  /*29d0*/  ISETP.GE.AND P0, PT, R16, R41, PT ;  /* 0x000000291000720c */ /* 0x000fe20003f06270 */
[----:B------:R-:W-:Y:S01]  /*29e0*/  IMAD.SHL.U32 R69, R14, 0x40, RZ ;  /* 0x000000400e457824 */ /* 0x000fe200078e00ff */
[----:B------:R-:W-:Y:S01]  /*29f0*/  LOP3.LUT R11, R12, R10, R11, 0xfe, !PT ;  /* 0x0000000a0c0b7212 */ /* 0x000fe200078efe0b */
[----:B------:R-:W-:Y:S01]  /*2a00*/  IMAD.WIDE.U32 R12, R23, R14, R16 ;  /* 0x0000000e170c7225 */ /* 0x000fe200078e0010 */
[----:B------:R-:W-:-:S02]  /*2a10*/  SEL R10, RZ, 0x40, P2 ;  /* 0x00000040ff0a7807 */ /* 0x000fc40001000000 */
[----:B------:R-:W-:Y:S01]  /*2a20*/  SEL R33, R41, RZ, P0 ;  /* 0x000000ff29217207 */ /* 0x000fe20000000000 */
[----:B------:R-:W-:Y:S01]  /*2a30*/  IMAD.WIDE.U32 R6, R155, UR4, R6 ;  /* 0x000000049b067c25 */ /* 0x000fe2000f8e0006 */
[----:B------:R-:W-:Y:S01]  /*2a40*/  LOP3.LUT R94, R11, R10, RZ, 0xfc, !PT ;  /* 0x0000000a0b5e7212 */ /* 0x000fe200078efcff */
[----:B------:R-:W-:Y:S01]  /*2a50*/  ULDC UR4, c[0x0][0x2f4] ;  /* 0x0000bd0000047ab9 */ /* 0x000fe20000000800 */
[C---:B------:R-:W-:Y:S01]  /*2a60*/  IADD3 R58, P1, R23.reuse, R58, RZ ;  /* 0x0000003a173a7210 */ /* 0x040fe20007f3e0ff */
[-C--:B------:R-:W-:Y:S01]  /*2a70*/  IMAD R10, R234, R14.reuse, RZ ;  /* 0x0000000eea0a7224 */ /* 0x080fe200078e02ff */
[----:B------:R-:W-:Y:S01]  /*2a80*/  SHF.L.U64.HI R68, R14, 0x6, R15 ;  /* 0x000000060e447819 */ /* 0x000fe2000001020f */
[----:B------:R-:W-:Y:S01]  /*2a90*/  IMAD.IADD R33, R16, 0x1, R33 ;  /* 0x0000000110217824 */ /* 0x000fe200078e0221 */
[----:B------:R-:W-:Y:S01]  /*2aa0*/  SEL R93, RZ, 0xffffff80, P3 ;  /* 0xffffff80ff5d7807 */ /* 0x000fe20001800000 */
[C---:B------:R-:W-:Y:S01]  /*2ab0*/  IMAD R35, R23.reuse, R15, R10 ;  /* 0x0000000f17237224 */ /* 0x040fe200078e020a */
[----:B------:R-:W-:Y:S01]  /*2ac0*/  ISETP.GE.AND P2, PT, R0, UR4, PT ;  /* 0x0000000400007c0c */ /* 0x000fe2000bf46270 */
[----:B------:R-:W-:Y:S01]  /*2ad0*/  IMAD.WIDE.U32 R10, R23, R14, R200 ;  /* 0x0000000e170a7225 */ /* 0x000fe200078e00c8 */
[----:B------:R-:W-:-:S02]  /*2ae0*/  SHF.R.S32.HI R32, RZ, 0x1f, R33 ;  /* 0x0000001fff207819 */ /* 0x000fc40000011421 */
[----:B------:R-:W-:Y:S01]  /*2af0*/  LOP3.LUT R93, R94, 0x80, R93, 0xc8, !PT ;  /* 0x000000805e5d7812 */ /* 0x000fe200078ec85d */
[----:B------:R-:W-:Y:S01]  /*2b00*/  IMAD.IADD R11, R11, 0x1, R35 ;  /* 0x000000010b0b7824 */ /* 0x000fe200078e0223 */
[----:B------:R-:W-:Y:S01]  /*2b10*/  LEA.HI R33, R32, R33, RZ, 0x3 ;  /* 0x0000002120217211 */ /* 0x000fe200078f18ff */
[----:B------:R-:W-:Y:S01]  /*2b20*/  IMAD.IADD R13, R35, 0x1, R13 ;  /* 0x00000001230d7824 */ /* 0x000fe200078e020d */
[----:B------:R-:W-:Y:S01]  /*2b30*/  SHF.R.S32.HI R35, RZ, 0x1f, R152 ;  /* 0x0000001fff237819 */ /* 0x000fe20000011498 */
[----:B------:R-:W-:Y:S01]  /*2b40*/  IMAD.X R59, R234, 0x1, R43, P1 ;  /* 0x00000001ea3b7824 */ /* 0x000fe200008e062b */
[----:B------:R-:W-:Y:S01]  /*2b50*/  LOP3.LUT P1, RZ, R34, 0x4, RZ, 0xc0, !PT ;  /* 0x0000000422ff7812 */ /* 0x000fe2000782c0ff */
[-C--:B------:R-:W-:Y:S01]  /*2b60*/  IMAD.WIDE.U32 R10, R152, R14.reuse, R10 ;  /* 0x0000000e980a7225 */ /* 0x080fe200078e000a */
[----:B------:R-:W-:Y:S02]  /*2b70*/  LOP3.LUT R34, R82, 0x18, R16, 0xf8, !PT ;  /* 0x0000001852227812 */ /* 0x000fe400078ef810 */
[--C-:B------:R-:W-:Y:S01]  /*2b80*/  SHF.R.S32.HI R83, RZ, 0x3, R33.reuse ;  /* 0x00000003ff537819 */ /* 0x100fe20000011421 */
[C---:B------:R-:W-:Y:S01]  /*2b90*/  IMAD R32, R35.reuse, R14, RZ ;  /* 0x0000000e23207224 */ /* 0x040fe200078e02ff */
[----:B------:R-:W-:Y:S01]  /*2ba0*/  LOP3.LUT R89, R34, R85, RZ, 0x3c, !PT ;  /* 0x0000005522597212 */ /* 0x000fe200078e3cff */
[----:B------:R-:W-:Y:S01]  /*2bb0*/  IMAD R35, R35, R56, RZ ;  /* 0x0000003823237224 */ /* 0x000fe200078e02ff */
[----:B------:R-:W-:Y:S01]  /*2bc0*/  LOP3.LUT R84, R33, 0xfffffff8, RZ, 0xc0, !PT ;  /* 0xfffffff821547812 */ /* 0x000fe200078ec0ff */
[----:B------:R-:W-:Y:S01]  /*2bd0*/  IMAD R79, R152, R15, R32 ;  /* 0x0000000f984f7224 */ /* 0x000fe200078e0220 */
[----:B------:R-:W-:Y:S01]  /*2be0*/  LOP3.LUT R32, R218, 0x38, R33, 0xf8, !PT ;  /* 0x00000038da207812 */ /* 0x000fe200078ef821 */
[----:B------:R-:W-:Y:S01]  /*2bf0*/  IMAD.WIDE.U32 R12, R152, R14, R12 ;  /* 0x0000000e980c7225 */ /* 0x000fe200078e000c */
[----:B------:R-:W-:-:S02]  /*2c00*/  SEL R88, R88, 0xffffffe0, !P1 ;  /* 0xffffffe058587807 */ /* 0x000fc40004800000 */
[----:B------:R-:W-:Y:S01]  /*2c10*/  LOP3.LUT R32, R32, R36, RZ, 0x3c, !PT ;  /* 0x0000002420207212 */ /* 0x000fe200078e3cff */
[----:B------:R-:W-:Y:S01]  /*2c20*/  IMAD R35, R152, R57, R35 ;  /* 0x0000003998237224 */ /* 0x000fe200078e0223 */
[----:B------:R-:W-:Y:S01]  /*2c30*/  SHF.R.S32.HI R86, RZ, 0x1f, R84 ;  /* 0x0000001fff567819 */ /* 0x000fe20000011454 */
[----:B------:R-:W-:Y:S01]  /*2c40*/  IMAD.WIDE.U32 R14, R14, 0x60, RZ ;  /* 0x000000600e0e7825 */ /* 0x000fe200078e00ff */
[----:B------:R-:W-:Y:S02]  /*2c50*/  ISETP.GE.AND P1, PT, R16, UR4, PT ;  /* 0x0000000410007c0c */ /* 0x000fe4000bf26270 */
[----:B------:R-:W-:Y:S01]  /*2c60*/  LOP3.LUT R94, R94, 0x40, RZ, 0xc0, !PT ;  /* 0x000000405e5e7812 */ /* 0x000fe200078ec0ff */
[----:B------:R-:W-:Y:S01]  /*2c70*/  IMAD.IADD R87, R221, 0x1, R32 ;  /* 0x00000001dd577824 */ /* 0x000fe200078e0220 */
[----:B------:R-:W-:Y:S01]  /*2c80*/  LOP3.LUT R32, R82, 0x38, R33, 0xf8, !PT ;  /* 0x0000003852207812 */ /* 0x000fe200078ef821 */
[----:B------:R-:W-:-:S03]  /*2c90*/  IMAD.WIDE.U32 R56, R56, 0x60, RZ ;  /* 0x0000006038387825 */ /* 0x000fc600078e00ff */
[----:B------:R-:W-:Y:S01]  /*2ca0*/  LOP3.LUT R33, R32, R85, RZ, 0x3c, !PT ;  /* 0x0000005520217212 */ /* 0x000fe200078e3cff */
        /* <DEDUP_REMOVED lines=10> */
.L_x_11748:
[----:B------:R-:W0:Y:S01]  /*2d50*/  LDC.64 R98, c[0x0][0x2e8] ;  /* 0x0000ba00ff627b82 */ /* 0x000e220000000a00 */
[----:B------:R-:W-:Y:S01]  /*2d60*/  VIADD R45, R27, 0xffffffff ;  /* 0xffffffff1b2d7836 */ /* 0x000fe20000000000 */
[----:B------:R-:W-:Y:S05]  /*2d70*/  YIELD ;  /* 0x0000000000007946 */ /* 0x000fea0003800000 */
[----:B------:R-:W-:Y:S01]  /*2d80*/  SHF.R.S32.HI R39, RZ, 0x1f, R45 ;  /* 0x0000001fff277819 */ /* 0x000fe2000001142d */
[----:B-1----:R-:W1:Y:S01]  /*2d90*/  LDC R102, c[0x0][0x3f4] ;  /* 0x0000fd00ff667b82 */ /* 0x002e620000000800 */
        /* <DEDUP_REMOVED lines=12> */
[----:B------:R-:W-:Y:S02]  /*2e60*/  LEA R42, P5, R33, R98, 0x1 ;  /* 0x00000062212a7211 */ /* 0x000fe400078a08ff */
[-C--:B------:R-:W-:Y:S01]  /*2e70*/  LEA.HI.X R41, R27, R99.reuse, R32, 0x1, P3 ;  /* 0x000000631b297211 */ /* 0x080fe200018f0c20 */
[----:B------:R-:W-:Y:S01]  /*2e80*/  IMAD R27, R22, 0x1800, R89 ;  /* 0x00001800161b7824 */ /* 0x000fe200078e0259 */
[----:B-1----:R-:W-:Y:S02]  /*2e90*/  ISETP.GE.AND P3, PT, R102, 0x1, PT ;  /* 0x000000016600780c */ /* 0x002fe40003f66270 */
[----:B------:R-:W-:Y:S01]  /*2ea0*/  ISETP.GT.AND P4, PT, R45, R28, PT ;  /* 0x0000001c2d00720c */ /* 0x000fe20003f84270 */
[----:B------:R-:W-:Y:S01]  /*2eb0*/  IMAD R104, R27, 0x2, R26 ;  /* 0x000000021b687824 */ /* 0x000fe200078e021a */
[----:B------:R-:W-:Y:S01]  /*2ec0*/  LEA.HI.X R43, R33, R99, R34, 0x1, P5 ;  /* 0x00000063212b7211 */ /* 0x000fe200028f0c22 */
[----:B------:R-:W-:Y:S01]  /*2ed0*/  IMAD.MOV.U32 R27, RZ, RZ, R45 ;  /* 0x000000ffff1b7224 */ /* 0x000fe200078e002d */
[----:B------:R-:W-:-:S07]  /*2ee0*/  P2R R96, PR, RZ, 0x10 ;  /* 0x00000010ff607803 */ /* 0x000fce0000000000 */
        /* <DEDUP_REMOVED lines=20> */
[----:B------:R-:W-:-:S03]  /*3030*/  CS2R R54, SRZ ;  /* 0x0000000000367805 */ /* 0x000fc6000001ff00 */
[----:B------:R-:W-:Y:S05]  /*3040*/  @P4 BRA `(.L_x_11705) ;  /* 0x0000000000504947 */ /* 0x000fea0003800000 */
        /* <DEDUP_REMOVED lines=20> */
.L_x_11705:
[----:B------:R-:W-:Y:S05]  /*3190*/  BSYNC B1 ;  /* 0x0000000000017941 */ /* 0x000fea0003800000 */
.L_x_11704:
[----:B------:R-:W-:Y:S01]  /*31a0*/  ISETP.GE.AND P5, PT, R231, R97, PT ;  /* 0x00000061e700720c */ /* 0x000fe20003fa6270 */
[----:B------:R-:W-:Y:S01]  /*31b0*/  BSSY B1, `(.L_x_11706) ;  /* 0x000001b000017945 */ /* 0x000fe20003800000 */
[----:B0-----:R-:W-:Y:S02]  /*31c0*/  CS2R R44, SRZ ;  /* 0x00000000002c7805 */ /* 0x001fe4000001ff00 */
[----:B------:R-:W-:Y:S01]  /*31d0*/  CS2R R36, SRZ ;  /* 0x0000000000247805 */ /* 0x000fe2000001ff00 */
[----:B-----5:R-:W-:Y:S01]  /*31e0*/  IMAD.MOV.U32 R98, RZ, RZ, R50 ;  /* 0x000000ffff627224 */ /* 0x020fe200078e0032 */
[----:B------:R-:W-:Y:S01]  /*31f0*/  CS2R R46, SRZ ;  /* 0x00000000002e7805 */ /* 0x000fe2000001ff00 */
[----:B------:R-:W-:-:S06]  /*3200*/  IMAD.MOV.U32 R99, RZ, RZ, R51 ;  /* 0x000000ffff637224 */ /* 0x000fcc00078e0033 */
        /* <DEDUP_REMOVED lines=21> */
.L_x_11707:
[----:B------:R-:W-:Y:S05]  /*3360*/  BSYNC B1 ;  /* 0x0000000000017941 */ /* 0x000fea0003800000 */
.L_x_11706:
[----:B0-----:R-:W-:Y:S01]  /*3370*/  IMAD.MOV.U32 R32, RZ, RZ, R52 ;  /* 0x000000ffff207224 */ /* 0x001fe200078e0034 */
[----:B------:R-:W-:Y:S01]  /*3380*/  UISETP.NE.AND UP0, UPT, UR37, 0x3, UPT ;  /* 0x000000032500788c */ /* 0x000fe2000bf05270 */
[----:B------:R-:W-:Y:S01]  /*3390*/  IMAD.MOV.U32 R33, RZ, RZ, R53 ;  /* 0x000000ffff217224 */ /* 0x000fe200078e0035 */
[----:B------:R-:W-:Y:S01]  /*33a0*/  PRMT R98, R98, 0x5410, R98 ;  /* 0x0000541062627816 */ /* 0x000fe20000000062 */
        /* <DEDUP_REMOVED lines=30> */
.L_x_11708:
[----:B------:R-:W-:Y:S01]  /*3590*/  IMAD R95, R22, 0x8, R19 ;  /* 0x00000008165f7824 */ /* 0x000fe200078e0213 */
[----:B------:R-:W-:Y:S01]  /*35a0*/  SHF.L.U32 R106, R206, 0x1f, RZ ;  /* 0x0000001fce6a7819 */ /* 0x000fe200000006ff */
[----:B------:R-:W-:Y:S03]  /*35b0*/  BSSY B1, `(.L_x_11709) ;  /* 0x0000003000017945 */ /* 0x000fe60003800000 */
[----:B------:R-:W0:Y:S02]  /*35c0*/  SYNCS.PHASECHK.TRANS64.TRYWAIT P6, [R95+URZ+0x22890], R106 ;  /* 0x0228906a5f0075a7 */ /* 0x000e2400080c017f */
[----:B0-----:R-:W-:Y:S05]  /*35d0*/  @!P6 BRA `(.L_x_11710) ;  /* 0x0000021800e8e947 */ /* 0x001fea0003800000 */
.L_x_12082:
[----:B------:R-:W-:Y:S05]  /*35e0*/  BSYNC B1 ;  /* 0x0000000000017941 */ /* 0x000fea0003800000 */
.L_x_11709:
        /* <DEDUP_REMOVED lines=10> */
[----:B------:R-:W-:Y:S02]  /*3690*/  PRMT R113, R111, 0x5410, R113 ;  /* 0x000054106f717816 */ /* 0x000fe40000000071 */
[----:B------:R-:W-:Y:S02]  /*36a0*/  PRMT R110, R100, 0x5432, R110 ;  /* 0x00005432646e7816 */ /* 0x000fe4000000006e */
[----:B------:R-:W-:Y:S01]  /*36b0*/  SHF.R.U32.HI R112, RZ, 0x10, R53 ;  /* 0x00000010ff707819 */ /* 0x000fe20000011635 */
[----:B--2---:R-:W-:Y:S01]  /*36c0*/  IMAD.U32 R53, R34, 0x10000, RZ ;  /* 0x0001000022357824 */ /* 0x004fe200078e00ff */
[----:B------:R-:W-:-:S02]  /*36d0*/  SHF.R.U32.HI R116, RZ, 0x10, R55 ;  /* 0x00000010ff747819 */ /* 0x000fc40000011637 */
[----:B------:R-:W-:Y:S02]  /*36e0*/  LOP3.LUT R54, R33, 0xffff0000, RZ, 0xc0, !PT ;  /* 0xffff000021367812 */ /* 0x000fe400078ec0ff */
[C---:B------:R-:W-:Y:S01]  /*36f0*/  LOP3.LUT R115, R113.reuse, 0xffff0000, RZ, 0xc0, !PT ;  /* 0xffff000071737812 */ /* 0x040fe200078ec0ff */
[----:B------:R-:W-:Y:S01]  /*3700*/  IMAD.U32 R113, R113, 0x10000, RZ ;  /* 0x0001000071717824 */ /* 0x000fe200078e00ff */
[C---:B------:R-:W-:Y:S01]  /*3710*/  LOP3.LUT R111, R110.reuse, 0xffff0000, RZ, 0xc0, !PT ;  /* 0xffff00006e6f7812 */ /* 0x040fe200078ec0ff */
[----:B------:R-:W-:Y:S01]  /*3720*/  IMAD.U32 R110, R110, 0x10000, RZ ;  /* 0x000100006e6e7824 */ /* 0x000fe200078e00ff */
[----:B------:R-:W-:Y:S01]  /*3730*/  PRMT R112, R101, 0x5432, R112 ;  /* 0x0000543265707816 */ /* 0x000fe20000000070 */
[----:B------:R-:W-:Y:S01]  /*3740*/  FMUL.FTZ R120, R54, R115 ;  /* 0x0000007336787220 */ /* 0x000fe20000410000 */
[----:B------:R-:W-:Y:S01]  /*3750*/  PRMT R116, R108, 0x5432, R116 ;  /* 0x000054326c747816 */ /* 0x000fe20000000074 */
[----:B------:R-:W-:Y:S01]  /*3760*/  FMUL.FTZ R54, R54, R111 ;  /* 0x0000006f36367220 */ /* 0x000fe20000410000 */
[----:B------:R-:W-:Y:S01]  /*3770*/  LOP3.LUT R55, R34, 0xffff0000, RZ, 0xc0, !PT ;  /* 0xffff000022377812 */ /* 0x000fe200078ec0ff */
[C---:B------:R-:W-:Y:S01]  /*3780*/  IMAD.U32 R34, R35.reuse, 0x10000, RZ ;  /* 0x0001000023227824 */ /* 0x040fe200078e00ff */
[----:B------:R-:W-:Y:S01]  /*3790*/  LOP3.LUT R52, R35, 0xffff0000, RZ, 0xc0, !PT ;  /* 0xffff000023347812 */ /* 0x000fe200078ec0ff */
[----:B------:R-:W-:-:S02]  /*37a0*/  IMAD.U32 R35, R33, 0x10000, RZ ;  /* 0x0001000021237824 */ /* 0x000fc400078e00ff */
[----:B------:R-:W-:Y:S02]  /*37b0*/  IMAD.U32 R118, R116, 0x10000, RZ ;  /* 0x0001000074767824 */ /* 0x000fe400078e00ff */
[----:B------:R-:W-:Y:S02]  /*37c0*/  IMAD.U32 R114, R112, 0x10000, RZ ;  /* 0x0001000070727824 */ /* 0x000fe400078e00ff */
[----:B------:R-:W-:Y:S01]  /*37d0*/  FFMA.FTZ R115, R35, R115, R54 ;  /* 0x0000007323737223 */ /* 0x000fe20000010036 */
[----:B------:R-:W-:Y:S01]  /*37e0*/  FMUL.FTZ R122, R55, R118 ;  /* 0x00000076377a7220 */ /* 0x000fe20000410000 */
[----:B------:R-:W-:Y:S01]  /*37f0*/  FFMA.FTZ R120, R35, R111, -R120 ;  /* 0x0000006f23787223 */ /* 0x000fe20000010878 */
[-C--:B------:R-:W-:Y:S01]  /*3800*/  FMUL.FTZ R54, R55, R114.reuse ;  /* 0x0000007237367220 */ /* 0x080fe20000410000 */
[----:B------:R-:W-:Y:S01]  /*3810*/  IMAD.U32 R33, R32, 0x10000, RZ ;  /* 0x0001000020217824 */ /* 0x000fe200078e00ff */
[----:B------:R-:W-:Y:S01]  /*3820*/  LOP3.LUT R55, R116, 0xffff0000, RZ, 0xc0, !PT ;  /* 0xffff000074377812 */ /* 0x000fe200078ec0ff */
[C---:B------:R-:W-:Y:S01]  /*3830*/  FFMA.FTZ R122, R53.reuse, R114, -R122 ;  /* 0x00000072357a7223 */ /* 0x040fe2000001087a */
[----:B------:R-:W-:Y:S01]  /*3840*/  LOP3.LUT R35, R112, 0xffff0000, RZ, 0xc0, !PT ;  /* 0xffff000070237812 */ /* 0x000fe200078ec0ff */
[----:B------:R-:W-:Y:S01]  /*3850*/  FFMA.FTZ R53, R53, R118, R54 ;  /* 0x0000007635357223 */ /* 0x000fe20000010036 */
[----:B------:R-:W-:Y:S01]  /*3860*/  LOP3.LUT R32, R32, 0xffff0000, RZ, 0xc0, !PT ;  /* 0xffff000020207812 */ /* 0x000fe200078ec0ff */
[C---:B------:R-:W-:Y:S01]  /*3870*/  FMUL.FTZ R111, R52.reuse, R55 ;  /* 0x00000037346f7220 */ /* 0x040fe20000410000 */
[----:B------:R-:W-:Y:S01]  /*3880*/  F2FP.BF16.F32.PACK_AB R115, R115, R120 ;  /* 0x000000787373723e */ /* 0x000fe200000010ff */
[----:B------:R-:W-:-:S02]  /*3890*/  FMUL.FTZ R54, R52, R35 ;  /* 0x0000002334367220 */ /* 0x000fc40000410000 */
[C---:B------:R-:W-:Y:S01]  /*38a0*/  FMUL.FTZ R52, R32.reuse, R113 ;  /* 0x0000007120347220 */ /* 0x040fe20000410000 */
[-C--:B------:R-:W-:Y:S01]  /*38b0*/  FMUL.FTZ R32, R32, R110.reuse ;  /* 0x0000006e20207220 */ /* 0x080fe20000410000 */
[C---:B------:R-:W-:Y:S01]  /*38c0*/  FFMA.FTZ R111, R34.reuse, R35, -R111 ;  /* 0x00000023226f7223 */ /* 0x040fe2000001086f */
[----:B------:R-:W-:Y:S01]  /*38d0*/  FFMA.FTZ R54, R34, R55, R54 ;  /* 0x0000003722367223 */ /* 0x000fe20000010036 */
[C---:B------:R-:W-:Y:S01]  /*38e0*/  FFMA.FTZ R52, R33.reuse, R110, -R52 ;  /* 0x0000006e21347223 */ /* 0x040fe20000010834 */
[----:B------:R-:W-:Y:S01]  /*38f0*/  FFMA.FTZ R33, R33, R113, R32 ;  /* 0x0000007121217223 */ /* 0x000fe20000010020 */
[----:B------:R-:W-:Y:S02]  /*3900*/  F2FP.BF16.F32.PACK_AB R34, R53, R122 ;  /* 0x0000007a3522723e */ /* 0x000fe400000010ff */
[----:B------:R-:W-:Y:S02]  /*3910*/  F2FP.BF16.F32.PACK_AB R35, R54, R111 ;  /* 0x0000006f3623723e */ /* 0x000fe400000010ff */
[----:B------:R-:W-:Y:S01]  /*3920*/  F2FP.BF16.F32.PACK_AB R32, R33, R52 ;  /* 0x000000342120723e */ /* 0x000fe200000010ff */
[----:B------:R-:W-:-:S07]  /*3930*/  IMAD.MOV.U32 R33, RZ, RZ, R115 ;  /* 0x000000ffff217224 */ /* 0x000fce00078e0073 */
.L_x_11716:
[----:B------:R-:W-:Y:S05]  /*3940*/  BSYNC B3 ;  /* 0x0000000000037941 */ /* 0x000fea0003800000 */
.L_x_11715:
[----:B--2---:R1:W-:Y:S02]  /*3950*/  STG.E.128 desc[UR38][R42.64], R32 ;  /* 0x000000202a007986 */ /* 0x0043e4000c101d26 */
.L_x_11714:
[----:B------:R-:W-:Y:S05]  /*3960*/  BSYNC B2 ;  /* 0x0000000000027941 */ /* 0x000fea0003800000 */
.L_x_11713:
[----:B------:R-:W-:Y:S05]  /*3970*/  @P2 BRA `(.L_x_11712) ;  /* 0x0000000000d02947 */ /* 0x000fea0003800000 */
[----:B-1----:R1:W2:Y:S01]  /*3980*/  LDS.128 R32, [R103] ;  /* 0x0000000067207984 */ /* 0x0022a20000000c00 */
        /* <DEDUP_REMOVED lines=49> */
.L_x_11718:
[----:B------:R-:W-:Y:S05]  /*3ca0*/  BSYNC B2 ;  /* 0x0000000000027941 */ /* 0x000fea0003800000 */
.L_x_11717:
[----:B--2---:R2:W-:Y:S02]  /*3cb0*/  STG.E.128 desc[UR38][R42.64+0x40], R32 ;  /* 0x000040202a007986 */ /* 0x0045e4000c101d26 */
.L_x_11712:
[----:B------:R-:W-:Y:S05]  /*3cc0*/  BSYNC B1 ;  /* 0x0000000000017941 */ /* 0x000fea0003800000 */
.L_x_11711:
        /* <DEDUP_REMOVED lines=53> */
.L_x_11723:
[----:B------:R-:W-:Y:S05]  /*4020*/  BSYNC B2 ;  /* 0x0000000000027941 */ /* 0x000fea0003800000 */
.L_x_11722:
[----:B--2---:R3:W-:Y:S02]  /*4030*/  STG.E.128 desc[UR38][R40.64], R32 ;  /* 0x0000002028007986 */ /* 0x0047e4000c101d26 */
.L_x_11721:
[----:B------:R-:W-:Y:S05]  /*4040*/  BSYNC B1 ;  /* 0x0000000000017941 */ /* 0x000fea0003800000 */
.L_x_11720:
        /* <DEDUP_REMOVED lines=51> */
.L_x_11725:
[----:B------:R-:W-:Y:S05]  /*4380*/  BSYNC B1 ;  /* 0x0000000000017941 */ /* 0x000fea0003800000 */
.L_x_11724:
[----:B--2---:R1:W-:Y:S01]  /*4390*/  STG.E.128 desc[UR38][R40.64+0x40], R32 ;  /* 0x0000402028007986 */ /* 0x0043e2000c101d26 */
[----:B------:R-:W-:Y:S05]  /*43a0*/  BRA `(.L_x_11719) ;  /* 0x0000001400c47947 */ /* 0x000fea0003800000 */
.L_x_11703:
[----:B------:R-:W-:-:S04]  /*43b0*/  ISETP.GE.AND P3, PT, R231, R97, PT ;  /* 0x00000061e700720c */ /* 0x000fc80003f66270 */
        /* <DEDUP_REMOVED lines=20> */
[----:B------:R-:W-:Y:S02]  /*4500*/  CS2R R32, SRZ ;  /* 0x0000000000207805 */ /* 0x000fe4000001ff00 */
[----:B------:R-:W-:-:S04]  /*4510*/  CS2R R38, SRZ ;  /* 0x0000000000267805 */ /* 0x000fc8000001ff00 */
[----:B------:R2:W3:Y:S02]  /*4520*/  @!P4 LDG.E.128 R32, desc[UR38][R36.64] ;  /* 0x000000262420c981 */ /* 0x0004e4000c1e1d00 */
[----:B--2---:R-:W-:-:S06]  /*4530*/  CS2R R36, SRZ ;  /* 0x0000000000247805 */ /* 0x004fcc000001ff00 */
[----:B------:R2:W4:Y:S01]  /*4540*/  @!P4 LDG.E.128 R36, desc[UR38][R40.64] ;  /* 0x000000262824c981 */ /* 0x000522000c1e1d00 */
[----:B0-----:R-:W-:-:S04]  /*4550*/  @!P3 LEA R44, P4, R42, R44, 0x1 ;  /* 0x0000002c2a2cb211 */ /* 0x001fc800078808ff */
[----:B------:R-:W-:Y:S02]  /*4560*/  @!P3 LEA.HI.X R45, R42, R45, R43, 0x1, P4 ;  /* 0x0000002d2a2db211 */ /* 0x000fe400020f0c2b */
[----:B------:R-:W-:Y:S02]  /*4570*/  CS2R R42, SRZ ;  /* 0x00000000002a7805 */ /* 0x000fe4000001ff00 */
[C---:B-1----:R-:W-:Y:S02]  /*4580*/  @!P3 LEA R48, P4, R46.reuse, R48, 0x1 ;  /* 0x000000302e30b211 */ /* 0x042fe400078808ff */
[----:B--2---:R-:W-:Y:S02]  /*4590*/  CS2R R40, SRZ ;  /* 0x0000000000287805 */ /* 0x004fe4000001ff00 */
[----:B------:R-:W-:Y:S02]  /*45a0*/  @!P3 LEA.HI.X R49, R46, R49, R47, 0x1, P4 ;  /* 0x000000312e31b211 */ /* 0x000fe400020f0c2f */
[----:B------:R-:W-:-:S02]  /*45b0*/  CS2R R46, SRZ ;  /* 0x00000000002e7805 */ /* 0x000fc4000001ff00 */
[----:B------:R0:W2:Y:S02]  /*45c0*/  @!P3 LDG.E.128 R40, desc[UR38][R44.64] ;  /* 0x000000262c28b981 */ /* 0x0000a4000c1e1d00 */
[----:B0-----:R-:W-:-:S06]  /*45d0*/  CS2R R44, SRZ ;  /* 0x00000000002c7805 */ /* 0x001fcc000001ff00 */
[----:B------:R0:W5:Y:S01]  /*45e0*/  @!P3 LDG.E.128 R44, desc[UR38][R48.64] ;  /* 0x00000026302cb981 */ /* 0x000162000c1e1d00 */
[----:B------:R-:W-:Y:S01]  /*45f0*/  UISETP.NE.AND UP0, UPT, UR37, 0x3, UPT ;  /* 0x000000032500788c */ /* 0x000fe2000bf05270 */
[----:B------:R-:W-:-:S05]  /*4600*/  ISETP.GE.AND P4, PT, R16, R102, PT ;  /* 0x000000661000720c */ /* 0x000fca0003f86270 */
[----:B------:R-:W-:Y:S01]  /*4610*/  PLOP3.LUT P3, PT, PT, PT, UP0, 0x80, 0x0 ;  /* 0x000000000000781c */ /* 0x000fe20003f6f008 */
        /* <DEDUP_REMOVED lines=8> */
[----:B----4-:R-:W-:Y:S02]  /*46a0*/  IMAD.MOV.U32 R51, RZ, RZ, R38 ;  /* 0x000000ffff337224 */ /* 0x010fe400078e0026 */
[----:B0-----:R-:W-:Y:S02]  /*46b0*/  IMAD.MOV.U32 R48, RZ, RZ, R39 ;  /* 0x000000ffff307224 */ /* 0x001fe400078e0027 */
[----:B------:R-:W-:Y:S01]  /*46c0*/  IMAD.MOV.U32 R49, RZ, RZ, R36 ;  /* 0x000000ffff317224 */ /* 0x000fe200078e0024 */
[----:B------:R-:W-:Y:S01]  /*46d0*/  PRMT R133, R51, 0x7610, R133 ;  /* 0x0000761033857816 */ /* 0x000fe20000000085 */
[----:B------:R-:W-:Y:S01]  /*46e0*/  IMAD.MOV.U32 R52, RZ, RZ, R37 ;  /* 0x000000ffff347224 */ /* 0x000fe200078e0025 */
[----:B------:R-:W-:Y:S02]  /*46f0*/  PRMT R122, R122, 0x5410, R48 ;  /* 0x000054107a7a7816 */ /* 0x000fe40000000030 */
[----:B------:R-:W-:-:S02]  /*4700*/  PRMT R123, R123, 0x5410, R49 ;  /* 0x000054107b7b7816 */ /* 0x000fc40000000031 */
[----:B------:R-:W-:Y:S01]  /*4710*/  PRMT R132, R52, 0x7610, R132 ;  /* 0x0000761034847816 */ /* 0x000fe20000000084 */
        /* <DEDUP_REMOVED lines=8> */
[----:B-----5:R-:W-:Y:S02]  /*47a0*/  IMAD.MOV.U32 R48, RZ, RZ, R46 ;  /* 0x000000ffff307224 */ /* 0x020fe400078e002e */
[----:B------:R-:W-:Y:S02]  /*47b0*/  IMAD.MOV.U32 R49, RZ, RZ, R47 ;  /* 0x000000ffff317224 */ /* 0x000fe400078e002f */
[----:B------:R-:W-:Y:S01]  /*47c0*/  IMAD.MOV.U32 R51, RZ, RZ, R44 ;  /* 0x000000ffff337224 */ /* 0x000fe200078e002c */
[----:B------:R-:W-:Y:S01]  /*47d0*/  PRMT R122, R48, 0x7610, R122 ;  /* 0x00007610307a7816 */ /* 0x000fe2000000007a */
[----:B------:R-:W-:Y:S01]  /*47e0*/  IMAD.MOV.U32 R52, RZ, RZ, R45 ;  /* 0x000000ffff347224 */ /* 0x000fe200078e002d */
[----:B------:R-:W-:Y:S02]  /*47f0*/  PRMT R120, R49, 0x7610, R120 ;  /* 0x0000761031787816 */ /* 0x000fe40000000078 */
[----:B------:R-:W-:-:S02]  /*4800*/  PRMT R123, R51, 0x7610, R123 ;  /* 0x00007610337b7816 */ /* 0x000fc4000000007b */
[----:B------:R-:W-:Y:S01]  /*4810*/  PRMT R124, R52, 0x7610, R124 ;  /* 0x00007610347c7816 */ /* 0x000fe2000000007c */
[----:B------:R-:W-:Y:S06]  /*4820*/  @!P3 BRA `(.L_x_11726) ;  /* 0x000000000004b947 */ /* 0x000fec0003800000 */
[----:B------:R-:W-:Y:S01]  /*4830*/  BPT.TRAP 0x1 ;  /* 0x000000040000795c */ /* 0x000fe20000300000 */
.L_x_11726:
        /* <DEDUP_REMOVED lines=9> */
.L_x_12083:
[----:B------:R-:W-:Y:S05]  /*48d0*/  BSYNC B1 ;  /* 0x0000000000017941 */ /* 0x000fea0003800000 */
.L_x_11727:
        /* <DEDUP_REMOVED lines=29> */
[----:B------:R-:W-:Y:S01]  /*4ab0*/  SHF.R.U64 R32, R32, 0x10, R33 ;  /* 0x0000001020207819 */ /* 0x000fe20000001221 */
[----:B-1----:R-:W-:Y:S01]  /*4ac0*/  IMAD.U32 R117, R49, 0x10000, RZ ;  /* 0x0001000031757824 */ /* 0x002fe200078e00ff */
[----:B------:R-:W-:Y:S01]  /*4ad0*/  SHF.R.U64 R36, R36, 0x10, R37 ;  /* 0x0000001024247819 */ /* 0x000fe20000001225 */
[----:B------:R-:W-:Y:S01]  /*4ae0*/  IMAD.U32 R37, R52, 0x10000, RZ ;  /* 0x0001000034257824 */ /* 0x000fe200078e00ff */
[----:B------:R-:W-:Y:S02]  /*4af0*/  PRMT R113, R130, 0x5410, R113 ;  /* 0x0000541082717816 */ /* 0x000fe40000000071 */
[----:B------:R-:W-:-:S02]  /*4b00*/  PRMT R129, R132, 0x5410, R129 ;  /* 0x0000541084817816 */ /* 0x000fc40000000081 */
[----:B------:R-:W-:Y:S02]  /*4b10*/  SHF.R.U64 R33, R38, 0x10, R39 ;  /* 0x0000001026217819 */ /* 0x000fe40000001227 */
[----:B------:R-:W-:Y:S01]  /*4b20*/  LOP3.LUT R118, R53, 0xffff0000, RZ, 0xc0, !PT ;  /* 0xffff000035767812 */ /* 0x000fe200078ec0ff */
[C---:B------:R-:W-:Y:S01]  /*4b30*/  IMAD.U32 R53, R51.reuse, 0x10000, RZ ;  /* 0x0001000033357824 */ /* 0x040fe200078e00ff */
[----:B------:R-:W-:Y:S01]  /*4b40*/  LOP3.LUT R38, R51, 0xffff0000, RZ, 0xc0, !PT ;  /* 0xffff000033267812 */ /* 0x000fe200078ec0ff */
[----:B------:R-:W-:Y:S01]  /*4b50*/  IMAD.U32 R130, R129, 0x10000, RZ ;  /* 0x0001000081827824 */ /* 0x000fe200078e00ff */
[----:B------:R-:W-:Y:S02]  /*4b60*/  LOP3.LUT R51, R55, 0xffff0000, RZ, 0xc0, !PT ;  /* 0xffff000037337812 */ /* 0x000fe400078ec0ff */
[----:B------:R-:W-:Y:S01]  /*4b70*/  SHF.R.U32.HI R115, RZ, 0x10, R35 ;  /* 0x00000010ff737819 */ /* 0x000fe20000011623 */
[----:B------:R-:W-:Y:S01]  /*4b80*/  FMUL.FTZ R132, R128, R130 ;  /* 0x0000008280847220 */ /* 0x000fe20000410000 */
[----:B------:R-:W-:Y:S01]  /*4b90*/  PRMT R55, R123, 0x5432, R36 ;  /* 0x000054327b377816 */ /* 0x000fe20000000024 */
[----:B------:R-:W-:Y:S01]  /*4ba0*/  IMAD.U32 R36, R113, 0x10000, RZ ;  /* 0x0001000071247824 */ /* 0x000fe200078e00ff */
[----:B------:R-:W-:Y:S01]  /*4bb0*/  SHF.R.U32.HI R116, RZ, 0x10, R39 ;  /* 0x00000010ff747819 */ /* 0x000fe20000011627 */
[----:B------:R-:W-:Y:S01]  /*4bc0*/  IMAD.U32 R39, R50, 0x10000, RZ ;  /* 0x0001000032277824 */ /* 0x000fe200078e00ff */
[----:B------:R-:W-:Y:S01]  /*4bd0*/  PRMT R115, R131, 0x5410, R115 ;  /* 0x0000541083737816 */ /* 0x000fe20000000073 */
[-C--:B------:R-:W-:Y:S01]  /*4be0*/  FMUL.FTZ R131, R128, R36.reuse ;  /* 0x0000002480837220 */ /* 0x080fe20000410000 */
[----:B------:R-:W-:Y:S01]  /*4bf0*/  PRMT R128, R122, 0x5432, R116 ;  /* 0x000054327a807816 */ /* 0x000fe20000000074 */
[----:B------:R-:W-:Y:S01]  /*4c00*/  FFMA.FTZ R36, R117, R36, -R132 ;  /* 0x0000002475247223 */ /* 0x000fe20000010884 */
[----:B------:R-:W-:Y:S01]  /*4c10*/  LOP3.LUT R129, R129, 0xffff0000, RZ, 0xc0, !PT ;  /* 0xffff000081817812 */ /* 0x000fe200078ec0ff */
[----:B------:R-:W-:Y:S01]  /*4c20*/  FFMA.FTZ R117, R117, R130, R131 ;  /* 0x0000008275757223 */ /* 0x000fe20000010083 */
[----:B------:R-:W-:Y:S01]  /*4c30*/  LOP3.LUT R113, R113, 0xffff0000, RZ, 0xc0, !PT ;  /* 0xffff000071717812 */ /* 0x000fe200078ec0ff */
[----:B------:R-:W-:Y:S01]  /*4c40*/  IMAD.U32 R130, R128, 0x10000, RZ ;  /* 0x0001000080827824 */ /* 0x000fe200078e00ff */
[----:B------:R-:W-:Y:S01]  /*4c50*/  PRMT R33, R133, 0x5410, R33 ;  /* 0x0000541085217816 */ /* 0x000fe20000000021 */
[----:B------:R-:W-:-:S02]  /*4c60*/  IMAD.U32 R116, R115, 0x10000, RZ ;  /* 0x0001000073747824 */ /* 0x000fc400078e00ff */
[C---:B------:R-:W-:Y:S01]  /*4c70*/  FMUL.FTZ R131, R118.reuse, R129 ;  /* 0x0000008176837220 */ /* 0x040fe20000410000 */
[-C--:B------:R-:W-:Y:S01]  /*4c80*/  FMUL.FTZ R133, R118, R113.reuse ;  /* 0x0000007176857220 */ /* 0x080fe20000410000 */
[C---:B------:R-:W-:Y:S01]  /*4c90*/  FMUL.FTZ R132, R119.reuse, R130 ;  /* 0x0000008277847220 */ /* 0x040fe20000410000 */
[----:B------:R-:W-:Y:S01]  /*4ca0*/  SHF.R.U64 R114, R34, 0x10, R35 ;  /* 0x0000001022727819 */ /* 0x000fe20000001223 */
[-C--:B------:R-:W-:Y:S01]  /*4cb0*/  FMUL.FTZ R119, R119, R116.reuse ;  /* 0x0000007477777220 */ /* 0x080fe20000410000 */
[----:B------:R-:W-:Y:S01]  /*4cc0*/  LOP3.LUT R118, R128, 0xffff0000, RZ, 0xc0, !PT ;  /* 0xffff000080767812 */ /* 0x000fe200078ec0ff */
[----:B------:R-:W-:Y:S01]  /*4cd0*/  FFMA.FTZ R116, R53, R116, -R132 ;  /* 0x0000007435747223 */ /* 0x000fe20000010884 */
[----:B------:R-:W-:Y:S01]  /*4ce0*/  LOP3.LUT R34, R49, 0xffff0000, RZ, 0xc0, !PT ;  /* 0xffff000031227812 */ /* 0x000fe200078ec0ff */
[----:B------:R-:W-:Y:S01]  /*4cf0*/  FFMA.FTZ R53, R53, R130, R119 ;  /* 0x0000008235357223 */ /* 0x000fe20000010077 */
[----:B------:R-:W-:Y:S01]  /*4d00*/  LOP3.LUT R115, R115, 0xffff0000, RZ, 0xc0, !PT ;  /* 0xffff000073737812 */ /* 0x000fe200078ec0ff */
[----:B------:R-:W-:Y:S01]  /*4d10*/  FMUL.FTZ R119, R51, R118 ;  /* 0x0000007633777220 */ /* 0x000fe20000410000 */
[----:B------:R-:W-:Y:S01]  /*4d20*/  PRMT R32, R121, 0x5432, R32 ;  /* 0x0000543279207816 */ /* 0x000fe20000000020 */
[C---:B------:R-:W-:Y:S01]  /*4d30*/  FFMA.FTZ R113, R34.reuse, R113, -R131 ;  /* 0x0000007122717223 */ /* 0x040fe20000010883 */
[----:B------:R-:W-:Y:S01]  /*4d40*/  FFMA.FTZ R34, R34, R129, R133 ;  /* 0x0000008122227223 */ /* 0x000fe20000010085 */
[----:B------:R-:W-:-:S02]  /*4d50*/  IMAD.U32 R130, R55, 0x10000, RZ ;  /* 0x0001000037827824 */ /* 0x000fc400078e00ff */
[-C--:B------:R-:W-:Y:S01]  /*4d60*/  FMUL.FTZ R129, R51, R115.reuse ;  /* 0x0000007333817220 */ /* 0x080fe20000410000 */
[----:B------:R-:W-:Y:S02]  /*4d70*/  IMAD.U32 R128, R32, 0x10000, RZ ;  /* 0x0001000020807824 */ /* 0x000fe400078e00ff */
[----:B------:R-:W-:Y:S01]  /*4d80*/  FFMA.FTZ R51, R38, R115, -R119 ;  /* 0x0000007326337223 */ /* 0x000fe20000010877 */
[----:B------:R-:W-:Y:S01]  /*4d90*/  LOP3.LUT R115, R55, 0xffff0000, RZ, 0xc0, !PT ;  /* 0xffff000037737812 */ /* 0x000fe200078ec0ff */
[----:B------:R-:W-:Y:S01]  /*4da0*/  IMAD.U32 R35, R48, 0x10000, RZ ;  /* 0x0001000030237824 */ /* 0x000fe200078e00ff */
[----:B------:R-:W-:Y:S01]  /*4db0*/  LOP3.LUT R55, R32, 0xffff0000, RZ, 0xc0, !PT ;  /* 0xffff000020377812 */ /* 0x000fe200078ec0ff */
[C---:B------:R-:W-:Y:S01]  /*4dc0*/  FMUL.FTZ R32, R37.reuse, R130 ;  /* 0x0000008225207220 */ /* 0x040fe20000410000 */
[----:B------:R-:W-:Y:S01]  /*4dd0*/  LOP3.LUT R52, R52, 0xffff0000, RZ, 0xc0, !PT ;  /* 0xffff000034347812 */ /* 0x000fe200078ec0ff */
[-C--:B------:R-:W-:Y:S01]  /*4de0*/  FMUL.FTZ R37, R37, R128.reuse ;  /* 0x0000008025257220 */ /* 0x080fe20000410000 */
[----:B------:R-:W-:Y:S01]  /*4df0*/  PRMT R114, R120, 0x5432, R114 ;  /* 0x0000543278727816 */ /* 0x000fe20000000072 */
[----:B------:R-:W-:Y:S01]  /*4e00*/  FFMA.FTZ R32, R35, R128, -R32 ;  /* 0x0000008023207223 */ /* 0x000fe20000010820 */
[----:B------:R-:W-:Y:S01]  /*4e10*/  LOP3.LUT R48, R48, 0xffff0000, RZ, 0xc0, !PT ;  /* 0xffff000030307812 */ /* 0x000fe200078ec0ff */
[----:B------:R-:W-:-:S02]  /*4e20*/  IMAD.U32 R49, R54, 0x10000, RZ ;  /* 0x0001000036317824 */ /* 0x000fc400078e00ff */
[----:B------:R-:W-:Y:S01]  /*4e30*/  FFMA.FTZ R38, R38, R118, R129 ;  /* 0x0000007626267223 */ /* 0x000fe20000010081 */
[----:B------:R-:W-:Y:S01]  /*4e40*/  FFMA.FTZ R35, R35, R130, R37 ;  /* 0x0000008223237223 */ /* 0x000fe20000010025 */
[----:B------:R-:W-:Y:S01]  /*4e50*/  LOP3.LUT R54, R54, 0xffff0000, RZ, 0xc0, !PT ;  /* 0xffff000036367812 */ /* 0x000fe200078ec0ff */
[C---:B------:R-:W-:Y:S01]  /*4e60*/  FMUL.FTZ R119, R52.reuse, R115 ;  /* 0x0000007334777220 */ /* 0x040fe20000410000 */
[C---:B------:R-:W-:Y:S01]  /*4e70*/  IMAD.U32 R118, R33.reuse, 0x10000, RZ ;  /* 0x0001000021767824 */ /* 0x040fe200078e00ff */
[----:B------:R-:W-:Y:S01]  /*4e80*/  LOP3.LUT R37, R33, 0xffff0000, RZ, 0xc0, !PT ;  /* 0xffff000021257812 */ /* 0x000fe200078ec0ff */
[-C--:B------:R-:W-:Y:S01]  /*4e90*/  FMUL.FTZ R129, R52, R55.reuse ;  /* 0x0000003734817220 */ /* 0x080fe20000410000 */
[C---:B------:R-:W-:Y:S01]  /*4ea0*/  LOP3.LUT R33, R114.reuse, 0xffff0000, RZ, 0xc0, !PT ;  /* 0xffff000072217812 */ /* 0x040fe200078ec0ff */
[----:B------:R-:W-:Y:S02]  /*4eb0*/  IMAD.U32 R52, R114, 0x10000, RZ ;  /* 0x0001000072347824 */ /* 0x000fe400078e00ff */
[----:B------:R-:W-:Y:S01]  /*4ec0*/  FFMA.FTZ R119, R48, R55, -R119 ;  /* 0x0000003730777223 */ /* 0x000fe20000010877 */
[----:B------:R-:W-:Y:S01]  /*4ed0*/  LOP3.LUT R50, R50, 0xffff0000, RZ, 0xc0, !PT ;  /* 0xffff000032327812 */ /* 0x000fe200078ec0ff */
[C---:B------:R-:W-:Y:S01]  /*4ee0*/  FMUL.FTZ R114, R49.reuse, R118 ;  /* 0x0000007631727220 */ /* 0x040fe20000410000 */
[C---:B------:R-:W-:Y:S01]  /*4ef0*/  FMUL.FTZ R55, R54.reuse, R37 ;  /* 0x0000002536377220 */ /* 0x040fe20000410000 */
[-C--:B------:R-:W-:Y:S01]  /*4f00*/  FMUL.FTZ R49, R49, R52.reuse ;  /* 0x0000003431317220 */ /* 0x080fe20000410000 */
        /* <DEDUP_REMOVED lines=17> */
[----:B------:R-:W-:-:S07]  /*5020*/  IMAD.MOV.U32 R55, RZ, RZ, R38 ;  /* 0x000000ffff377224 */ /* 0x000fce00078e0026 */
.L_x_11732:
[----:B------:R-:W-:Y:S05]  /*5030*/  BSYNC B2 ;  /* 0x0000000000027941 */ /* 0x000fea0003800000 */
.L_x_11731:
        /* <DEDUP_REMOVED lines=12> */
.L_x_11730:
[----:B------:R-:W-:Y:S05]  /*5100*/  BSYNC B1 ;  /* 0x0000000000017941 */ /* 0x000fea0003800000 */
.L_x_11729:
        /* <DEDUP_REMOVED lines=18> */
[----:B------:R-:W-:-:S05]  /*5230*/  LOP3.LUT R32, R32, R34, RZ, 0x3c, !PT ;  /* 0x0000002220207212 */ /* 0x000fca00078e3cff */
[----:B------:R-:W-:Y:S02]  /*5240*/  IMAD.IADD R33, R221, 0x1, R32 ;  /* 0x00000001dd217824 */ /* 0x000fe400078e0220 */
[C---:B------:R-:W-:Y:S02]  /*5250*/  IMAD R32, R22.reuse, 0x1800, R87 ;  /* 0x0000180016207824 */ /* 0x040fe400078e0257 */
[----:B------:R-:W-:Y:S02]  /*5260*/  IMAD R34, R22, 0x1800, R33 ;  /* 0x0000180016227824 */ /* 0x000fe400078e0221 */
[--C-:B------:R-:W-:Y:S02]  /*5270*/  IMAD R32, R32, 0x2, R19.reuse ;  /* 0x0000000220207824 */ /* 0x100fe400078e0213 */
[----:B------:R-:W-:-:S04]  /*5280*/  IMAD R36, R34, 0x2, R19 ;  /* 0x0000000222247824 */ /* 0x000fc800078e0213 */
[----:B------:R-:W1:Y:S04]  /*5290*/  LDS.128 R32, [R32+0x1c400] ;  /* 0x01c4000020207984 */ /* 0x000e680000000c00 */
[----:B------:R-:W2:Y:S01]  /*52a0*/  LDS.128 R36, [R36+0x1c400] ;  /* 0x01c4000024247984 */ /* 0x000ea20000000c00 */
[----:B------:R-:W-:Y:S05]  /*52b0*/  @P4 BRA `(.L_x_11734) ;  /* 0x00000004006c4947 */ /* 0x000fea0003800000 */
[----:B------:R-:W-:Y:S01]  /*52c0*/  SHF.R.U32.HI R53, RZ, 0x10, R45 ;  /* 0x00000010ff357819 */ /* 0x000fe2000001162d */
[----:B--2---:R-:W-:Y:S01]  /*52d0*/  IMAD.U32 R52, R39, 0x10000, RZ ;  /* 0x0001000027347824 */ /* 0x004fe200078e00ff */
[----:B------:R-:W-:Y:S02]  /*52e0*/  SHF.R.U32.HI R105, RZ, 0x10, R41 ;  /* 0x00000010ff697819 */ /* 0x000fe40000011629 */
[----:B------:R-:W-:Y:S02]  /*52f0*/  PRMT R124, R124, 0x5410, R53 ;  /* 0x000054107c7c7816 */ /* 0x000fe40000000035 */
[----:B------:R-:W-:Y:S02]  /*5300*/  PRMT R126, R126, 0x5410, R105 ;  /* 0x000054107e7e7816 */ /* 0x000fe40000000069 */
[--C-:B------:R-:W-:Y:S01]  /*5310*/  SHF.R.U64 R104, R42, 0x10, R43.reuse ;  /* 0x000000102a687819 */ /* 0x100fe2000000122b */
[----:B------:R-:W-:Y:S01]  /*5320*/  IMAD.U32 R53, R124, 0x10000, RZ ;  /* 0x000100007c357824 */ /* 0x000fe200078e00ff */
[----:B------:R-:W-:Y:S01]  /*5330*/  SHF.R.U32.HI R102, RZ, 0x10, R43 ;  /* 0x00000010ff667819 */ /* 0x000fe2000001162b */
[----:B-1----:R-:W-:Y:S01]  /*5340*/  IMAD.U32 R42, R33, 0x10000, RZ ;  /* 0x00010000212a7824 */ /* 0x002fe200078e00ff */
[----:B------:R-:W-:Y:S01]  /*5350*/  SHF.R.U64 R54, R44, 0x10, R45 ;  /* 0x000000102c367819 */ /* 0x000fe2000000122d */
[----:B------:R-:W-:Y:S01]  /*5360*/  IMAD.U32 R44, R37, 0x10000, RZ ;  /* 0x00010000252c7824 */ /* 0x000fe200078e00ff */
[--C-:B------:R-:W-:Y:S01]  /*5370*/  SHF.R.U64 R55, R46, 0x10, R47.reuse ;  /* 0x000000102e377819 */ /* 0x100fe2000000122f */
[----:B------:R-:W-:Y:S01]  /*5380*/  IMAD.U32 R46, R35, 0x10000, RZ ;  /* 0x00010000232e7824 */ /* 0x000fe200078e00ff */
[----:B------:R-:W-:-:S02]  /*5390*/  SHF.R.U32.HI R103, RZ, 0x10, R47 ;  /* 0x00000010ff677819 */ /* 0x000fc4000001162f */
[----:B------:R-:W-:Y:S01]  /*53a0*/  LOP3.LUT R43, R39, 0xffff0000, RZ, 0xc0, !PT ;  /* 0xffff0000272b7812 */ /* 0x000fe200078ec0ff */
        /* <DEDUP_REMOVED lines=15> */
[----:B------:R-:W-:Y:S01]  /*54a0*/  PRMT R123, R123, 0x5410, R54 ;  /* 0x000054107b7b7816 */ /* 0x000fe20000000036 */
[C---:B------:R-:W-:Y:S01]  /*54b0*/  FMUL.FTZ R54, R47.reuse, R124 ;  /* 0x0000007c2f367220 */ /* 0x040fe20000410000 */
[----:B------:R-:W-:Y:S01]  /*54c0*/  SHF.R.U64 R108, R40, 0x10, R41 ;  /* 0x00000010286c7819 */ /* 0x000fe20000001229 */
[-C--:B------:R-:W-:Y:S01]  /*54d0*/  FMUL.FTZ R102, R47, R44.reuse ;  /* 0x0000002c2f667220 */ /* 0x080fe20000410000 */
[C---:B------:R-:W-:Y:S01]  /*54e0*/  FMUL.FTZ R103, R52.reuse, R55 ;  /* 0x0000003734677220 */ /* 0x040fe20000410000 */
[----:B------:R-:W-:Y:S01]  /*54f0*/  FFMA.FTZ R44, R45, R44, -R54 ;  /* 0x0000002c2d2c7223 */ /* 0x000fe20000010836 */
[-C--:B------:R-:W-:Y:S01]  /*5500*/  FMUL.FTZ R54, R52, R53.reuse ;  /* 0x0000003534367220 */ /* 0x080fe20000410000 */
[----:B------:R-:W-:Y:S01]  /*5510*/  PRMT R127, R127, 0x5410, R108 ;  /* 0x000054107f7f7816 */ /* 0x000fe2000000006c */
[----:B------:R-:W-:Y:S01]  /*5520*/  FFMA.FTZ R103, R46, R53, -R103 ;  /* 0x000000352e677223 */ /* 0x000fe20000010867 */
[----:B------:R-:W-:Y:S01]  /*5530*/  LOP3.LUT R120, R120, 0xffff0000, RZ, 0xc0, !PT ;  /* 0xffff000078787812 */ /* 0x000fe200078ec0ff */
[----:B------:R-:W-:Y:S01]  /*5540*/  FFMA.FTZ R54, R46, R55, R54 ;  /* 0x000000372e367223 */ /* 0x000fe20000010036 */
[----:B------:R-:W-:Y:S01]  /*5550*/  LOP3.LUT R52, R121, 0xffff0000, RZ, 0xc0, !PT ;  /* 0xffff000079347812 */ /* 0x000fe200078ec0ff */
[----:B------:R-:W-:Y:S01]  /*5560*/  FFMA.FTZ R47, R45, R124, R102 ;  /* 0x0000007c2d2f7223 */ /* 0x000fe20000010066 */
[----:B------:R-:W-:Y:S01]  /*5570*/  IMAD.U32 R46, R123, 0x10000, RZ ;  /* 0x000100007b2e7824 */ /* 0x000fe200078e00ff */
[----:B------:R-:W-:Y:S01]  /*5580*/  PRMT R125, R125, 0x5410, R104 ;  /* 0x000054107d7d7816 */ /* 0x000fe20000000068 */
[----:B------:R-:W-:-:S02]  /*5590*/  IMAD.U32 R45, R127, 0x10000, RZ ;  /* 0x000100007f2d7824 */ /* 0x000fc400078e00ff */
[C---:B------:R-:W-:Y:S01]  /*55a0*/  FMUL.FTZ R102, R43.reuse, R120 ;  /* 0x000000782b667220 */ /* 0x040fe20000410000 */
[----:B------:R-:W-:Y:S01]  /*55b0*/  FMUL.FTZ R104, R43, R52 ;  /* 0x000000342b687220 */ /* 0x000fe20000410000 */
[----:B------:R-:W-:Y:S01]  /*55c0*/  IMAD.U32 R40, R32, 0x10000, RZ ;  /* 0x0001000020287824 */ /* 0x000fe200078e00ff */
[----:B------:R-:W-:Y:S01]  /*55d0*/  LOP3.LUT R41, R35, 0xffff0000, RZ, 0xc0, !PT ;  /* 0xffff000023297812 */ /* 0x000fe200078ec0ff */
[C---:B------:R-:W-:Y:S01]  /*55e0*/  FMUL.FTZ R43, R37.reuse, R46 ;  /* 0x0000002e252b7220 */ /* 0x040fe20000410000 */
[----:B------:R-:W-:Y:S01]  /*55f0*/  LOP3.LUT R36, R36, 0xffff0000, RZ, 0xc0, !PT ;  /* 0xffff000024247812 */ /* 0x000fe200078ec0ff */
[-C--:B------:R-:W-:Y:S01]  /*5600*/  FMUL.FTZ R37, R37, R45.reuse ;  /* 0x0000002d25257220 */ /* 0x080fe20000410000 */
[----:B------:R-:W-:Y:S01]  /*5610*/  LOP3.LUT R123, R123, 0xffff0000, RZ, 0xc0, !PT ;  /* 0xffff00007b7b7812 */ /* 0x000fe200078ec0ff */
[----:B------:R-:W-:Y:S01]  /*5620*/  FFMA.FTZ R43, R40, R45, -R43 ;  /* 0x0000002d282b7223 */ /* 0x000fe2000001082b */
[----:B------:R-:W-:Y:S01]  /*5630*/  LOP3.LUT R127, R127, 0xffff0000, RZ, 0xc0, !PT ;  /* 0xffff00007f7f7812 */ /* 0x000fe200078ec0ff */
[C---:B------:R-:W-:Y:S01]  /*5640*/  IMAD.U32 R33, R34.reuse, 0x10000, RZ ;  /* 0x0001000022217824 */ /* 0x040fe200078e00ff */
[----:B------:R-:W-:Y:S01]  /*5650*/  LOP3.LUT R35, R34, 0xffff0000, RZ, 0xc0, !PT ;  /* 0xffff000022237812 */ /* 0x000fe200078ec0ff */
[C---:B------:R-:W-:Y:S01]  /*5660*/  FFMA.FTZ R102, R41.reuse, R52, -R102 ;  /* 0x0000003429667223 */ /* 0x040fe20000010866 */
[----:B------:R-:W-:Y:S01]  /*5670*/  FFMA.FTZ R53, R41, R120, R104 ;  /* 0x0000007829357223 */ /* 0x000fe20000010068 */
[----:B------:R-:W-:Y:S01]  /*5680*/  FFMA.FTZ R40, R40, R46, R37 ;  /* 0x0000002e28287223 */ /* 0x000fe20000010025 */
[----:B------:R-:W-:Y:S01]  /*5690*/  LOP3.LUT R32, R32, 0xffff0000, RZ, 0xc0, !PT ;  /* 0xffff000020207812 */ /* 0x000fe200078ec0ff */
[----:B------:R-:W-:-:S02]  /*56a0*/  IMAD.U32 R34, R38, 0x10000, RZ ;  /* 0x0001000026227824 */ /* 0x000fc400078e00ff */
[C---:B------:R-:W-:Y:S01]  /*56b0*/  FMUL.FTZ R41, R36.reuse, R123 ;  /* 0x0000007b24297220 */ /* 0x040fe20000410000 */
[-C--:B------:R-:W-:Y:S01]  /*56c0*/  FMUL.FTZ R45, R36, R127.reuse ;  /* 0x0000007f242d7220 */ /* 0x080fe20000410000 */
[----:B------:R-:W-:Y:S01]  /*56d0*/  IMAD.U32 R37, R122, 0x10000, RZ ;  /* 0x000100007a257824 */ /* 0x000fe200078e00ff */
[----:B------:R-:W-:Y:S01]  /*56e0*/  LOP3.LUT R38, R38, 0xffff0000, RZ, 0xc0, !PT ;  /* 0xffff000026267812 */ /* 0x000fe200078ec0ff */
[C---:B------:R-:W-:Y:S01]  /*56f0*/  IMAD.U32 R36, R125.reuse, 0x10000, RZ ;  /* 0x000100007d247824 */ /* 0x040fe200078e00ff */
[----:B------:R-:W-:Y:S01]  /*5700*/  LOP3.LUT R122, R122, 0xffff0000, RZ, 0xc0, !PT ;  /* 0xffff00007a7a7812 */ /* 0x000fe200078ec0ff */
[C---:B------:R-:W-:Y:S01]  /*5710*/  FFMA.FTZ R46, R32.reuse, R127, -R41 ;  /* 0x0000007f202e7223 */ /* 0x040fe20000010829 */
[----:B------:R-:W-:Y:S01]  /*5720*/  LOP3.LUT R125, R125, 0xffff0000, RZ, 0xc0, !PT ;  /* 0xffff00007d7d7812 */ /* 0x000fe200078ec0ff */
[----:B------:R-:W-:Y:S01]  /*5730*/  FFMA.FTZ R45, R32, R123, R45 ;  /* 0x0000007b202d7223 */ /* 0x000fe2000001002d */
[----:B------:R-:W-:Y:S01]  /*5740*/  FMUL.FTZ R32, R34, R37 ;  /* 0x0000002522207220 */ /* 0x000fe20000410000 */
[----:B------:R-:W-:Y:S01]  /*5750*/  FMUL.FTZ R52, R38, R122 ;  /* 0x0000007a26347220 */ /* 0x000fe20000410000 */
[-C--:B------:R-:W-:Y:S01]  /*5760*/  FMUL.FTZ R34, R34, R36.reuse ;  /* 0x0000002422227220 */ /* 0x080fe20000410000 */
[-C--:B------:R-:W-:Y:S01]  /*5770*/  FMUL.FTZ R41, R38, R125.reuse ;  /* 0x0000007d26297220 */ /* 0x080fe20000410000 */
[----:B------:R-:W-:Y:S01]  /*5780*/  FFMA.FTZ R32, R33, R36, -R32 ;  /* 0x0000002421207223 */ /* 0x000fe20000010820 */
[----:B------:R-:W-:Y:S01]  /*5790*/  FFMA.FTZ R125, R35, R125, -R52 ;  /* 0x0000007d237d7223 */ /* 0x000fe20000010834 */
        /* <DEDUP_REMOVED lines=13> */
.L_x_11734:
[----:B------:R-:W-:Y:S05]  /*5870*/  BSYNC B1 ;  /* 0x0000000000017941 */ /* 0x000fea0003800000 */
.L_x_11733:
[----:B-1----:R4:W-:Y:S01]  /*5880*/  STG.E.128 desc[UR38][R48.64], R32 ;  /* 0x0000002030007986 */ /* 0x0029e2000c101d26 */
[----:B------:R-:W-:-:S13]  /*5890*/  ISETP.GE.AND P4, PT, R51, R107, PT ;  /* 0x0000006b3300720c */ /* 0x000fda0003f86270 */
[----:B------:R-:W-:Y:S05]  /*58a0*/  @P4 BRA `(.L_x_11719) ;  /* 0x0000000000844947 */ /* 0x000fea0003800000 */
[--C-:B----4-:R-:W-:Y:S02]  /*58b0*/  SHF.R.S32.HI R32, RZ, 0x1f, R51.reuse ;  /* 0x0000001fff207819 */ /* 0x110fe40000011433 */
[----:B------:R-:W-:-:S04]  /*58c0*/  IADD3 R51, P4, P5, R4, R100, R51 ;  /* 0x0000006404337210 */ /* 0x000fc80007d9e033 */
[----:B------:R-:W-:Y:S02]  /*58d0*/  IADD3.X R50, R3, R50, R32, P4, P5 ;  /* 0x0000003203327210 */ /* 0x000fe400027ea420 */
[----:B------:R-:W-:-:S04]  /*58e0*/  LEA R98, P4, R51, R98, 0x1 ;  /* 0x0000006233627211 */ /* 0x000fc800078808ff */
[----:B------:R-:W-:-:S05]  /*58f0*/  LEA.HI.X R99, R51, R99, R50, 0x1, P4 ;  /* 0x0000006333637211 */ /* 0x000fca00020f0c32 */
[----:B--2---:R1:W-:Y:S01]  /*5900*/  STG.E.128 desc[UR38][R98.64], R36 ;  /* 0x0000002462007986 */ /* 0x0043e2000c101d26 */
[----:B------:R-:W-:Y:S05]  /*5910*/  BRA `(.L_x_11719) ;  /* 0x0000000000687947 */ /* 0x000fea0003800000 */
.L_x_11702:
[----:B------:R-:W-:-:S06]  /*5920*/  UISETP.NE.AND UP0, UPT, UR37, 0x3, UPT ;  /* 0x000000032500788c */ /* 0x000fcc000bf05270 */
[----:B------:R-:W-:-:S13]  /*5930*/  PLOP3.LUT P3, PT, PT, PT, UP0, 0x80, 0x0 ;  /* 0x000000000000781c */ /* 0x000fda0003f6f008 */
[----:B------:R-:W-:Y:S05]  /*5940*/  @!P3 BRA `(.L_x_11735) ;  /* 0x000000000004b947 */ /* 0x000fea0003800000 */
[----:B------:R-:W-:Y:S01]  /*5950*/  BPT.TRAP 0x1 ;  /* 0x000000040000795c */ /* 0x000fe20000300000 */
.L_x_11735:
[----:B------:R-:W-:Y:S01]  /*5960*/  IMAD R95, R22, 0x8, R19 ;  /* 0x00000008165f7824 */ /* 0x000fe200078e0213 */
[----:B------:R-:W-:Y:S01]  /*5970*/  SHF.L.U32 R106, R206, 0x1f, RZ ;  /* 0x0000001fce6a7819 */ /* 0x000fe200000006ff */
[----:B------:R-:W-:Y:S01]  /*5980*/  IMAD R97, R27, -0x60, R24 ;  /* 0xffffffa01b617824 */ /* 0x000fe200078e0218 */
[----:B------:R-:W-:Y:S02]  /*5990*/  BSSY B1, `(.L_x_11736) ;  /* 0x0000004000017945 */ /* 0x000fe40003800000 */
[----:B------:R-:W0:Y:S02]  /*59a0*/  SYNCS.PHASECHK.TRANS64.TRYWAIT P4, [R95+URZ+0x22890], R106 ;  /* 0x0228906a5f0075a7 */ /* 0x000e24000808017f */
[----:B------:R-:W-:Y:S01]  /*59b0*/  VIMNMX R97, R97, 0x60, PT ;  /* 0x0000006061617848 */ /* 0x000fe20003fe0100 */
[----:B0-----:R-:W-:Y:S06]  /*59c0*/  @!P4 BRA `(.L_x_11737) ;  /* 0x000001f80014c947 */ /* 0x001fec0003800000 */
.L_x_12084:
[----:B------:R-:W-:Y:S05]  /*59d0*/  BSYNC B1 ;  /* 0x0000000000017941 */ /* 0x000fea0003800000 */
.L_x_11736:
[-C--:B------:R-:W-:Y:S01]  /*59e0*/  ISETP.GE.AND P5, PT, R23, R97.reuse, PT ;  /* 0x000000611700720c */ /* 0x080fe20003fa6270 */
[----:B------:R-:W-:Y:S01]  /*59f0*/  BSSY B1, `(.L_x_11738) ;  /* 0x0000007000017945 */ /* 0x000fe20003800000 */
[----:B------:R-:W-:-:S11]  /*5a00*/  ISETP.GE.AND P4, PT, R231, R97, PT ;  /* 0x00000061e700720c */ /* 0x000fd60003f86270 */
[----:B------:R-:W-:Y:S05]  /*5a10*/  @P5 BRA `(.L_x_11739) ;  /* 0x0000000000105947 */ /* 0x000fea0003800000 */
[----:B------:R-:W1:Y:S04]  /*5a20*/  @!P1 LDS.128 R32, [R104] ;  /* 0x0000000068209984 */ /* 0x000e680000000c00 */
[----:B------:R-:W2:Y:S04]  /*5a30*/  @!P2 LDS.128 R36, [R103] ;  /* 0x000000006724a984 */ /* 0x000ea80000000c00 */
[----:B-1----:R1:W-:Y:S04]  /*5a40*/  @!P1 STG.E.128 desc[UR38][R42.64], R32 ;  /* 0x000000202a009986 */ /* 0x0023e8000c101d26 */
[----:B--2---:R1:W-:Y:S02]  /*5a50*/  @!P2 STG.E.128 desc[UR38][R42.64+0x40], R36 ;  /* 0x000040242a00a986 */ /* 0x0043e4000c101d26 */
.L_x_11739:
[----:B------:R-:W-:Y:S05]  /*5a60*/  BSYNC B1 ;  /* 0x0000000000017941 */ /* 0x000fea0003800000 */
.L_x_11738:
[----:B------:R-:W-:Y:S05]  /*5a70*/  @P4 BRA `(.L_x_11719) ;  /* 0x0000000000104947 */ /* 0x000fea0003800000 */
[----:B-1----:R-:W1:Y:S04]  /*5a80*/  @!P1 LDS.128 R32, [R104+0x2000] ;  /* 0x0020000068209984 */ /* 0x002e680000000c00 */
[----:B------:R-:W2:Y:S04]  /*5a90*/  @!P2 LDS.128 R36, [R103+0x2000] ;  /* 0x002000006724a984 */ /* 0x000ea80000000c00 */
[----:B-1----:R3:W-:Y:S04]  /*5aa0*/  @!P1 STG.E.128 desc[UR38][R40.64], R32 ;  /* 0x0000002028009986 */ /* 0x0027e8000c101d26 */
[----:B--2---:R3:W-:Y:S02]  /*5ab0*/  @!P2 STG.E.128 desc[UR38][R40.64+0x40], R36 ;  /* 0x000040242800a986 */ /* 0x0047e4000c101d26 */
.L_x_11719:
[----:B------:R-:W-:Y:S05]  /*5ac0*/  BSYNC B0 ;  /* 0x0000000000007941 */ /* 0x000fea0003800000 */
.L_x_11701:
        /* <DEDUP_REMOVED lines=17> */
.L_x_11741:
[----:B------:R-:W-:Y:S05]  /*5be0*/  BSYNC B0 ;  /* 0x0000000000007941 */ /* 0x000fea0003800000 */
.L_x_11740:
[----:B------:R-:W2:Y:S01]  /*5bf0*/  SYNCS.PHASECHK.TRANS64.TRYWAIT P3, [R95+URZ+0x228b0], R106 ;  /* 0x0228b06a5f0075a7 */ /* 0x000ea2000806017f */
[----:B------:R-:W-:Y:S01]  /*5c00*/  ULDC UR41, c[0x0][0x320] ;  /* 0x0000c80000297ab9 */ /* 0x000fe20000000800 */
[----:B------:R-:W-:Y:S01]  /*5c10*/  ULDC.64 UR46, c[0x0][0x328] ;  /* 0x0000ca00002e7ab9 */ /* 0x000fe20000000a00 */
[----:B------:R-:W-:Y:S01]  /*5c20*/  ULDC.64 UR44, c[0x0][0x318] ;  /* 0x0000c600002c7ab9 */ /* 0x000fe20000000a00 */
[----:B------:R-:W-:Y:S01]  /*5c30*/  BSSY B0, `(.L_x_11742) ;  /* 0x0000003000007945 */ /* 0x000fe20003800000 */
[----:B------:R-:W-:-:S03]  /*5c40*/  IMAD R41, R22, 0x6000, R89 ;  /* 0x0000600016297824 */ /* 0x000fc600078e0259 */
[----:B--2---:R-:W-:Y:S05]  /*5c50*/  @!P3 BRA `(.L_x_11743) ;  /* 0x000001f40084b947 */ /* 0x004fea0003800000 */
.L_x_12085:
[----:B------:R-:W-:Y:S05]  /*5c60*/  BSYNC B0 ;  /* 0x0000000000007941 */ /* 0x000fea0003800000 */
.L_x_11742:
[----:B------:R-:W-:Y:S01]  /*5c70*/  ISETP.GE.AND P3, PT, R23, R97, PT ;  /* 0x000000611700720c */ /* 0x000fe20003f66270 */
[----:B------:R-:W-:Y:S01]  /*5c80*/  IMAD.IADD R40, R88, 0x1, R41 ;  /* 0x0000000158287824 */ /* 0x000fe200078e0229 */
[----:B------:R-:W-:Y:S01]  /*5c90*/  BSSY B0, `(.L_x_11744) ;  /* 0x0000025000007945 */ /* 0x000fe20003800000 */
[----:B------:R-:W-:Y:S02]  /*5ca0*/  IMAD R41, R41, 0x2, R25 ;  /* 0x0000000229297824 */ /* 0x000fe400078e0219 */
[----:B------:R-:W-:-:S04]  /*5cb0*/  IMAD.WIDE R36, R27, 0x60, R58 ;  /* 0x000000601b247825 */ /* 0x000fc800078e023a */
[----:B------:R-:W-:-:S04]  /*5cc0*/  IMAD R40, R40, 0x2, R25 ;  /* 0x0000000228287824 */ /* 0x000fc800078e0219 */
        /* <DEDUP_REMOVED lines=33> */
.L_x_11745:
[----:B------:R-:W-:Y:S05]  /*5ee0*/  BSYNC B0 ;  /* 0x0000000000007941 */ /* 0x000fea0003800000 */
.L_x_11744:
        /* <DEDUP_REMOVED lines=37> */
.L_x_11747:
[----:B------:R-:W-:Y:S05]  /*6140*/  BSYNC B0 ;  /* 0x0000000000007941 */ /* 0x000fea0003800000 */
.L_x_11746:
        /* <DEDUP_REMOVED lines=12> */
[----:B---34-:R-:W-:Y:S02]  /*6210*/  SEL R33, RZ, 0x1, P3 ;  /* 0x00000001ff217807 */ /* 0x018fe40001800000 */
[----:B------:R-:W-:Y:S02]  /*6220*/  SEL R22, R22, RZ, P3 ;  /* 0x000000ff16167207 */ /* 0x000fe40001800000 */
[----:B------:R-:W-:Y:S01]  /*6230*/  LOP3.LUT R206, R206, R33, RZ, 0x3c, !PT ;  /* 0x00000021cece7212 */ /* 0x000fe200078e3cff */
[----:B------:R1:W-:Y:S01]  /*6240*/  @!P4 SYNCS.ARRIVE.TRANS64.RED.A1T0 RZ, [R95+URZ], RZ ;  /* 0x000000ff5fffc9a7 */ /* 0x0003e2000810043f */
[----:B------:R-:W-:Y:S05]  /*6250*/  @P5 BRA `(.L_x_11748) ;  /* 0xffffffc800bc5947 */ /* 0x000fea000383ffff */
[----:B-1----:R-:W0:Y:S01]  /*6260*/  S2R R32, SR_TID.X ;  /* 0x0000000000207919 */ /* 0x002e220000002100 */
[----:B------:R-:W-:Y:S02]  /*6270*/  PLOP3.LUT P0, PT, PT, PT, PT, 0x8, 0x0 ;  /* 0x000000000000781c */ /* 0x000fe40003f0e170 */
[----:B0-----:R-:W-:-:S04]  /*6280*/  SHF.R.U32.HI R32, RZ, 0x7, R32 ;  /* 0x00000007ff207819 */ /* 0x001fc80000011620 */
[----:B------:R-:W-:-:S13]  /*6290*/  ISETP.NE.AND P5, PT, R32, 0x1, PT ;  /* 0x000000012000780c */ /* 0x000fda0003fa5270 */
[----:B------:R-:W-:Y:S06]  /*62a0*/  @!P5 BAR.ARV 0x9, 0x100 ;  /* 0x024400000000db1d */ /* 0x000fec0000002000 */
.L_x_11696:
[----:B------:R-:W0:Y:S01]  /*62b0*/  LDC R0, c[0x0][0x448] ;  /* 0x00011200ff007b82 */ /* 0x000e220000000800 */
[----:B------:R-:W-:-:S07]  /*62c0*/  IADD3 R7, R204, 0x1, -R203 ;  /* 0x00000001cc077810 */ /* 0x000fce0007ffe8cb */
        /* <DEDUP_REMOVED lines=8> */
[----:B------:R-:W-:Y:S01]  /*6350*/  IMAD.IADD R3, R7, 0x1, R0 ;  /* 0x0000000107037824 */ /* 0x000fe200078e0200 */
[----:B------:R-:W-:Y:S06]  /*6360*/  @P0 BRA `(.L_x_11749) ;  /* 0x00000000000c0947 */ /* 0x000fec0003800000 */
[----:B------:R-:W0:Y:S01]  /*6370*/  FENCE.VIEW.ASYNC.G ;  /* 0x00000000000073c6 */ /* 0x000e220000000100 */
[----:B------:R-:W-:Y:S05]  /*6380*/  WARPSYNC.ALL ;  /* 0x0000000000007948 */ /* 0x000fea0003800000 */
[----:B0-----:R-:W-:Y:S06]  /*6390*/  BAR.ARV 0xc, 0x180 ;  /* 0x0306000000007b1d */ /* 0x001fec0000002000 */
.L_x_11749:
        /* <DEDUP_REMOVED lines=13> */
.L_x_11752:
[----:B------:R-:W-:-:S13]  /*6470*/  ISETP.NE.AND P0, PT, R5, 0x1, PT ;  /* 0x000000010500780c */ /* 0x000fda0003f05270 */
[----:B------:R-:W0:Y:S02]  /*6480*/  @P0 LDC.64 R6, c[0x0][0x9e8] ;  /* 0x00027a00ff060b82 */ /* 0x000e240000000a00 */
[----:B0-----:R-:W-:-:S05]  /*6490*/  @P0 IMAD.HI.U32 R6, R0, R6, RZ ;  /* 0x0000000600060227 */ /* 0x001fca00078e00ff */
[----:B------:R-:W-:-:S07]  /*64a0*/  @P0 SHF.R.U32.HI R0, RZ, R7, R6 ;  /* 0x00000007ff000219 */ /* 0x000fce0000011606 */
.L_x_11753:
[----:B------:R-:W-:Y:S05]  /*64b0*/  BSYNC B0 ;  /* 0x0000000000007941 */ /* 0x000fea0003800000 */
.L_x_11751:
[----:B------:R-:W-:-:S05]  /*64c0*/  IMAD R3, R0, R5, R5 ;  /* 0x0000000500037224 */ /* 0x000fca00078e0205 */
[----:B------:R-:W-:-:S07]  /*64d0*/  VIMNMX R4, R4, R3, PT ;  /* 0x0000000304047248 */ /* 0x000fce0003fe0100 */
.L_x_11750:
[----:B------:R-:W0:Y:S01]  /*64e0*/  @P1 LDC R0, c[0x0][0x44c] ;  /* 0x00011300ff001b82 */ /* 0x000e220000000800 */
[----:B------:R-:W-:Y:S01]  /*64f0*/  VIADD R4, R4, 0x5f ;  /* 0x0000005f04047836 */ /* 0x000fe20000000000 */
[----:B------:R-:W-:-:S03]  /*6500*/  ULDC UR4, c[0x0][0x9dc] ;  /* 0x0002770000047ab9 */ /* 0x000fc60000000800 */
[----:B------:R-:W-:-:S03]  /*6510*/  IMAD.HI R4, R4, 0x2aaaaaab, RZ ;  /* 0x2aaaaaab04047827 */ /* 0x000fc600078e02ff */
[----:B------:R-:W1:Y:S02]  /*6520*/  @P1 LDC R7, c[0x0][0x450] ;  /* 0x00011400ff071b82 */ /* 0x000e640000000800 */
[----:B------:R-:W-:-:S04]  /*6530*/  SHF.R.U32.HI R3, RZ, 0x1f, R4 ;  /* 0x0000001fff037819 */ /* 0x000fc80000011604 */
[----:B------:R-:W-:-:S04]  /*6540*/  LEA.HI.SX32 R4, R4, R3, 0x1c ;  /* 0x0000000304047211 */ /* 0x000fc800078fe2ff */
[----:B------:R-:W-:Y:S01]  /*6550*/  VIMNMX R29, R29, R4, PT ;  /* 0x000000041d1d7248 */ /* 0x000fe20003fe0100 */
[----:B0-----:R-:W-:-:S04]  /*6560*/  @P1 IMAD.HI.U32 R6, R209, R0, RZ ;  /* 0x00000000d1061227 */ /* 0x001fc800078e00ff */
[----:B------:R-:W-:Y:S01]  /*6570*/  IMAD.MOV.U32 R0, RZ, RZ, R209 ;  /* 0x000000ffff007224 */ /* 0x000fe200078e00d1 */
        /* <DEDUP_REMOVED lines=14> */
.L_x_11756:
[----:B------:R-:W-:-:S13]  /*6660*/  ISETP.NE.AND P0, PT, R5, 0x1, PT ;  /* 0x000000010500780c */ /* 0x000fda0003f05270 */
[----:B------:R-:W0:Y:S02]  /*6670*/  @P0 LDC.64 R6, c[0x0][0x9e8] ;  /* 0x00027a00ff060b82 */ /* 0x000e240000000a00 */
[----:B0-----:R-:W-:-:S05]  /*6680*/  @P0 IMAD.HI.U32 R4, R0, R6, RZ ;  /* 0x0000000600040227 */ /* 0x001fca00078e00ff */
[----:B------:R-:W-:-:S07]  /*6690*/  @P0 SHF.R.U32.HI R0, RZ, R7, R4 ;  /* 0x00000007ff000219 */ /* 0x000fce0000011604 */
.L_x_11757:
[----:B------:R-:W-:Y:S05]  /*66a0*/  BSYNC B0 ;  /* 0x0000000000007941 */ /* 0x000fea0003800000 */
.L_x_11755:
[----:B------:R-:W-:-:S05]  /*66b0*/  IMAD R0, R0, R5, RZ ;  /* 0x0000000500007224 */ /* 0x000fca00078e02ff */
[----:B------:R-:W-:-:S07]  /*66c0*/  VIMNMX R3, R3, R0, !PT ;  /* 0x0000000003037248 */ /* 0x000fce0007fe0100 */
.L_x_11754:
        /* <DEDUP_REMOVED lines=39> */
.L_x_11759:
[----:B------:R-:W-:Y:S05]  /*6940*/  BSYNC B0 ;  /* 0x0000000000007941 */ /* 0x000fea0003800000 */
.L_x_11758:
        /* <DEDUP_REMOVED lines=79> */
.L_x_12088:
        /* <DEDUP_REMOVED lines=26> */
.L_x_11763:
[----:B------:R-:W-:Y:S05]  /*6fe0*/  BSYNC B6 ;  /* 0x0000000000067941 */ /* 0x000fea0003800000 */
.L_x_11762:
        /* <DEDUP_REMOVED lines=12> */
.L_x_11767:
[----:B--2---:R2:W3:Y:S02]  /*70b0*/  SYNCS.PHASECHK.TRANS64.TRYWAIT P0, [R19+URZ+0x22800], R0 ;  /* 0x02280000130075a7 */ /* 0x0044e4000800017f */
[----:B---3--:R-:W-:Y:S05]  /*70c0*/  @!P0 NANOSLEEP.SYNCS 0x989680 ;  /* 0x009896800000895d */ /* 0x008fea0003900000 */
[----:B------:R-:W3:Y:S02]  /*70d0*/  @!P0 SYNCS.PHASECHK.TRANS64 P0, [R19+URZ+0x22800], R0 ;  /* 0x02280000130085a7 */ /* 0x000ee4000800007f */
[----:B---3--:R-:W-:Y:S05]  /*70e0*/  @!P0 BRA `(.L_x_11767) ;  /* 0xfffffffc00f08947 */ /* 0x008fea000383ffff */
.L_x_11766:
[----:B------:R-:W-:Y:S05]  /*70f0*/  BSYNC B0 ;  /* 0x0000000000007941 */ /* 0x000fea0003800000 */
.L_x_11765:
[----:B------:R-:W-:Y:S05]  /*7100*/  BRA `(.L_x_11768) ;  /* 0x0000002c008c7947 */ /* 0x000fea0003800000 */
.L_x_11764:
[----:B------:R-:W-:Y:S01]  /*7110*/  LOP3.LUT P0, RZ, R24, 0x3ff, RZ, 0xc0, !PT ;  /* 0x000003ff18ff7812 */ /* 0x000fe2000780c0ff */
[----:B------:R-:W-:Y:S01]  /*7120*/  ULDC.64 UR4, c[0x0][0x3f8] ;  /* 0x0000fe0000047ab9 */ /* 0x000fe20000000a00 */
[----:B-----5:R-:W-:Y:S01]  /*7130*/  SHF.R.S32.HI R0, RZ, 0x1f, R152 ;  /* 0x0000001fff007819 */ /* 0x020fe20000011498 */
[----:B------:R-:W-:Y:S01]  /*7140*/  ULDC.64 UR6, c[0x0][0x408] ;  /* 0x0001020000067ab9 */ /* 0x000fe20000000a00 */
[----:B------:R-:W-:Y:S01]  /*7150*/  IMAD.WIDE.U32 R24, R152, UR4, RZ ;  /* 0x0000000498187c25 */ /* 0x000fe2000f8e00ff */
        /* <DEDUP_REMOVED lines=25> */
.L_x_11770:
[----:B------:R-:W-:Y:S05]  /*72f0*/  BSYNC B6 ;  /* 0x0000000000067941 */ /* 0x000fea0003800000 */
.L_x_11769:
[----:B------:R-:W-:Y:S01]  /*7300*/  LEA.HI R31, R31, R26, RZ, 0x2 ;  /* 0x0000001a1f1f7211 */ /* 0x000fe200078f10ff */
[----:B------:R-:W-:Y:S01]  /*7310*/  ULDC.U8 UR4, c[0x0][0x410] ;  /* 0x0001040000047ab9 */ /* 0x000fe20000000000 */
[----:B------:R-:W-:Y:S01]  /*7320*/  BSSY B0, `(.L_x_11771) ;  /* 0x00002b9000007945 */ /* 0x000fe20003800000 */
[----:B------:R-:W-:Y:S01]  /*7330*/  ISETP.NE.AND P0, PT, RZ, UR4, PT ;  /* 0x00000004ff007c0c */ /* 0x000fe2000bf05270 */
[----:B------:R-:W-:Y:S01]  /*7340*/  IMAD.IADD R41, R23, 0x1, R209 ;  /* 0x0000000117297824 */ /* 0x000fe200078e02d1 */
[----:B------:R-:W-:Y:S02]  /*7350*/  SHF.R.S32.HI R0, RZ, 0x1f, R31 ;  /* 0x0000001fff007819 */ /* 0x000fe4000001141f */
[----:B------:R-:W-:Y:S02]  /*7360*/  LOP3.LUT R31, R31, 0xfffffffc, RZ, 0xc0, !PT ;  /* 0xfffffffc1f1f7812 */ /* 0x000fe400078ec0ff */
[----:B------:R-:W-:-:S03]  /*7370*/  LEA.HI R0, R0, R23, RZ, 0x3 ;  /* 0x0000001700007211 */ /* 0x000fc600078f18ff */
[----:B------:R-:W-:Y:S01]  /*7380*/  IMAD.IADD R26, R26, 0x1, -R31 ;  /* 0x000000011a1a7824 */ /* 0x000fe200078e0a1f */
[----:B------:R-:W-:-:S05]  /*7390*/  LOP3.LUT R0, R0, 0xfffffff8, RZ, 0xc0, !PT ;  /* 0xfffffff800007812 */ /* 0x000fca00078ec0ff */
[----:B------:R-:W-:Y:S01]  /*73a0*/  IMAD.IADD R38, R23, 0x1, -R0 ;  /* 0x0000000117267824 */ /* 0x000fe200078e0a00 */
[----:B------:R-:W-:Y:S06]  /*73b0*/  @!P0 BRA `(.L_x_11772) ;  /* 0x0000001400908947 */ /* 0x000fec0003800000 */
[----:B------:R-:W1:Y:S01]  /*73c0*/  LDC R42, c[0x0][0x448] ;  /* 0x00011200ff2a7b82 */ /* 0x000e620000000800 */
        /* <DEDUP_REMOVED lines=8> */
[----:B-1----:R-:W-:-:S13]  /*7450*/  ISETP.NE.AND P0, PT, R42, 0x1, PT ;  /* 0x000000012a00780c */ /* 0x002fda0003f05270 */
[----:B------:R-:W1:Y:S08]  /*7460*/  @P0 LDC R0, c[0x0][0x44c] ;  /* 0x00011300ff000b82 */ /* 0x000e700000000800 */
[----:B------:R-:W2:Y:S01]  /*7470*/  @P0 LDC R5, c[0x0][0x450] ;  /* 0x00011400ff050b82 */ /* 0x000ea20000000800 */
[----:B-1----:R-:W-:-:S05]  /*7480*/  @P0 IMAD.HI.U32 R0, R3, R0, RZ ;  /* 0x0000000003000227 */ /* 0x002fca00078e00ff */
[----:B--2---:R-:W-:-:S04]  /*7490*/  @P0 SHF.R.U32.HI R3, RZ, R5, R0 ;  /* 0x00000005ff030219 */ /* 0x004fc80000011600 */
        /* <DEDUP_REMOVED lines=17> */
[----:B------:R1:W2:Y:S04]  /*75b0*/  SHFL.IDX PT, R3, R7, RZ, 0x1c1f ;  /* 0x001c1fff07037589 */ /* 0x0002a800000e0000 */
[----:B------:R1:W3:Y:S04]  /*75c0*/  SHFL.IDX PT, R0, R6, RZ, 0x1c1f ;  /* 0x001c1fff06007589 */ /* 0x0002e800000e0000 */
[----:B------:R1:W4:Y:S04]  /*75d0*/  SHFL.IDX PT, R5, R10, RZ, 0x1c1f ;  /* 0x001c1fff0a057589 */ /* 0x00032800000e0000 */
[----:B------:R1:W0:Y:S02]  /*75e0*/  SHFL.IDX PT, R14, R4, RZ, 0x1c1f ;  /* 0x001c1fff040e7589 */ /* 0x00022400000e0000 */
.L_x_12094:
        /* <DEDUP_REMOVED lines=9> */
[----:B---3--:R-:W-:Y:S01]  /*7680*/  IMAD.MOV.U32 R8, RZ, RZ, R0 ;  /* 0x000000ffff087224 */ /* 0x008fe200078e0000 */
[----:B------:R-:W-:Y:S01]  /*7690*/  ISETP.GE.AND P3, PT, R207, UR4, PT ;  /* 0x00000004cf007c0c */ /* 0x000fe2000bf66270 */
[----:B--2---:R-:W-:Y:S01]  /*76a0*/  IMAD.MOV.U32 R9, RZ, RZ, R3 ;  /* 0x000000ffff097224 */ /* 0x004fe200078e0003 */
[----:B------:R-:W-:Y:S01]  /*76b0*/  ISETP.GE.AND P2, PT, R200, UR4, PT ;  /* 0x00000004c8007c0c */ /* 0x000fe2000bf46270 */
[----:B----4-:R-:W-:Y:S01]  /*76c0*/  IMAD.MOV.U32 R15, RZ, RZ, R5 ;  /* 0x000000ffff0f7224 */ /* 0x010fe200078e0005 */
[----:B------:R-:W-:-:S09]  /*76d0*/  CS2R R26, SRZ ;  /* 0x00000000001a7805 */ /* 0x000fd2000001ff00 */
[C---:B0-----:R-:W-:Y:S01]  /*76e0*/  @!P3 IMAD.SHL.U32 R13, R207.reuse, 0x2, RZ ;  /* 0x00000002cf0db824 */ /* 0x041fe200078e00ff */
[----:B------:R-:W-:Y:S01]  /*76f0*/  @!P3 SHF.L.U64.HI R20, R207, 0x1, R32 ;  /* 0x00000001cf14b819 */ /* 0x000fe20000010220 */
[----:B------:R-:W-:-:S03]  /*7700*/  @!P2 IMAD.WIDE R30, R200, 0x2, R8 ;  /* 0x00000002c81ea825 */ /* 0x000fc600078e0208 */
[-C--:B------:R-:W-:Y:S02]  /*7710*/  @!P3 IADD3 R8, P0, R0, R13.reuse, RZ ;  /* 0x0000000d0008b210 */ /* 0x080fe40007f1e0ff */
[----:B------:R-:W-:Y:S02]  /*7720*/  @!P3 IADD3 R12, P1, R14, R13, RZ ;  /* 0x0000000d0e0cb210 */ /* 0x000fe40007f3e0ff */
[----:B------:R-:W-:Y:S02]  /*7730*/  CS2R R28, SRZ ;  /* 0x00000000001c7805 */ /* 0x000fe4000001ff00 */
        /* <DEDUP_REMOVED lines=9> */
.L_x_11775:
[----:B------:R-:W-:Y:S05]  /*77d0*/  BSYNC B1 ;  /* 0x0000000000017941 */ /* 0x000fea0003800000 */
.L_x_11774:
[----:B---3-5:R-:W-:Y:S01]  /*77e0*/  IMAD.MOV.U32 R0, RZ, RZ, R24 ;  /* 0x000000ffff007224 */ /* 0x028fe200078e0018 */
[----:B------:R-:W-:Y:S01]  /*77f0*/  UMOV UR4, 0xffffffff ;  /* 0xffffffff00047882 */ /* 0x000fe20000000000 */
[----:B--2---:R-:W-:Y:S02]  /*7800*/  IMAD.MOV.U32 R3, RZ, RZ, R25 ;  /* 0x000000ffff037224 */ /* 0x004fe400078e0019 */
[----:B----4-:R-:W-:Y:S02]  /*7810*/  IMAD.MOV.U32 R5, RZ, RZ, R26 ;  /* 0x000000ffff057224 */ /* 0x010fe400078e001a */
[----:B0-----:R-:W-:Y:S01]  /*7820*/  IMAD.MOV.U32 R8, RZ, RZ, R27 ;  /* 0x000000ffff087224 */ /* 0x001fe200078e001b */
        /* <DEDUP_REMOVED lines=11> */
[----:B------:R0:W2:Y:S04]  /*78e0*/  SHFL.IDX PT, R3, R7, 0x1, 0x1c1f ;  /* 0x003c1f0007037f89 */ /* 0x0000a800000e0000 */
[----:B------:R0:W3:Y:S04]  /*78f0*/  SHFL.IDX PT, R0, R6, 0x1, 0x1c1f ;  /* 0x003c1f0006007f89 */ /* 0x0000e800000e0000 */
[----:B------:R0:W4:Y:S04]  /*7900*/  SHFL.IDX PT, R5, R10, 0x1, 0x1c1f ;  /* 0x003c1f000a057f89 */ /* 0x00012800000e0000 */
[----:B-1----:R-:W1:Y:S02]  /*7910*/  SHFL.IDX PT, R4, R4, 0x1, 0x1c1f ;  /* 0x003c1f0004047f89 */ /* 0x002e6400000e0000 */
.L_x_12100:
[----:B------:R-:W-:Y:S01]  /*7920*/  VIADD R41, R41, 0x40 ;  /* 0x0000004029297836 */ /* 0x000fe20000000000 */
[----:B0-----:R-:W-:Y:S01]  /*7930*/  LEA.HI R6, R232, R232, RZ, 0x1 ;  /* 0x000000e8e8067211 */ /* 0x001fe200078f08ff */
[----:B------:R-:W-:Y:S01]  /*7940*/  BSSY B1, `(.L_x_11777) ;  /* 0x000001e000017945 */ /* 0x000fe20003800000 */
[----:B------:R-:W-:Y:S02]  /*7950*/  CS2R R12, SRZ ;  /* 0x00000000000c7805 */ /* 0x000fe4000001ff00 */
[----:B------:R-:W-:Y:S02]  /*7960*/  CS2R R10, SRZ ;  /* 0x00000000000a7805 */ /* 0x000fe4000001ff00 */
[----:B------:R-:W-:Y:S02]  /*7970*/  ISETP.GE.AND P0, PT, R41, R42, PT ;  /* 0x0000002a2900720c */ /* 0x000fe40003f06270 */
[----:B------:R-:W-:Y:S02]  /*7980*/  CS2R R14, SRZ ;  /* 0x00000000000e7805 */ /* 0x000fe4000001ff00 */
[----:B------:R-:W-:-:S05]  /*7990*/  LOP3.LUT R7, R6, 0xfffffffe, RZ, 0xc0, !PT ;  /* 0xfffffffe06077812 */ /* 0x000fca00078ec0ff */
        /* <DEDUP_REMOVED lines=8> */
[----:B------:R-:W-:-:S09]  /*7a20*/  CS2R R12, SRZ ;  /* 0x00000000000c7805 */ /* 0x000fd2000001ff00 */
[C---:B------:R-:W-:Y:S02]  /*7a30*/  @!P2 IMAD.WIDE R36, R200.reuse, 0x2, R6 ;  /* 0x00000002c824a825 */ /* 0x040fe400078e0206 */
[C---:B------:R-:W-:Y:S02]  /*7a40*/  @!P3 SHF.L.U64.HI R10, R207.reuse, 0x1, R32 ;  /* 0x00000001cf0ab819 */ /* 0x040fe40000010220 */
[----:B------:R-:W-:Y:S01]  /*7a50*/  @!P3 IMAD.SHL.U32 R7, R207, 0x2, RZ ;  /* 0x00000002cf07b824 */ /* 0x000fe200078e00ff */
[----:B------:R-:W-:Y:S02]  /*7a60*/  CS2R R14, SRZ ;  /* 0x00000000000e7805 */ /* 0x000fe4000001ff00 */
[----:B------:R-:W-:Y:S01]  /*7a70*/  CS2R R8, SRZ ;  /* 0x0000000000087805 */ /* 0x000fe2000001ff00 */
[----:B------:R0:W5:Y:S01]  /*7a80*/  @!P2 LD.E.64 R12, desc[UR38][R36.64] ;  /* 0x00000026240ca980 */ /* 0x000162000c101b00 */
[----:B-1--4-:R-:W-:Y:S01]  /*7a90*/  @!P2 IMAD.WIDE R32, R200, 0x2, R4 ;  /* 0x00000002c820a825 */ /* 0x012fe200078e0204 */
[----:B------:R-:W-:-:S02]  /*7aa0*/  @!P3 IADD3 R30, P0, R0, R7, RZ ;  /* 0x00000007001eb210 */ /* 0x000fc40007f1e0ff */
[----:B------:R-:W-:Y:S02]  /*7ab0*/  @!P3 IADD3 R6, P1, R4, R7, RZ ;  /* 0x000000070406b210 */ /* 0x000fe40007f3e0ff */
[----:B------:R0:W5:Y:S01]  /*7ac0*/  @!P2 LD.E.64 R14, desc[UR38][R32.64] ;  /* 0x00000026200ea980 */ /* 0x000162000c101b00 */
[--C-:B------:R-:W-:Y:S02]  /*7ad0*/  @!P3 IMAD.X R31, R3, 0x1, R10.reuse, P0 ;  /* 0x00000001031fb824 */ /* 0x100fe400000e060a */
[----:B------:R-:W-:Y:S01]  /*7ae0*/  @!P3 IMAD.X R7, R5, 0x1, R10, P1 ;  /* 0x000000010507b824 */ /* 0x000fe200008e060a */
[----:B------:R-:W-:Y:S02]  /*7af0*/  CS2R R10, SRZ ;  /* 0x00000000000a7805 */ /* 0x000fe4000001ff00 */
[----:B------:R0:W5:Y:S04]  /*7b00*/  @!P3 LD.E.64 R8, desc[UR38][R30.64] ;  /* 0x000000261e08b980 */ /* 0x000168000c101b00 */
[----:B------:R0:W5:Y:S02]  /*7b10*/  @!P3 LD.E.64 R10, desc[UR38][R6.64] ;  /* 0x00000026060ab980 */ /* 0x000164000c101b00 */
.L_x_11778:
[----:B------:R-:W-:Y:S05]  /*7b20*/  BSYNC B1 ;  /* 0x0000000000017941 */ /* 0x000fea0003800000 */
.L_x_11777:
[----:B------:R-:W2:Y:S01]  /*7b30*/  SYNCS.PHASECHK.TRANS64.TRYWAIT P0, [R19+URZ+0x22800], R40 ;  /* 0x02280028130075a7 */ /* 0x000ea2000800017f */
[----:B---3--:R-:W-:Y:S01]  /*7b40*/  IMAD.SHL.U32 R0, R38, 0x40, RZ ;  /* 0x0000004026007824 */ /* 0x008fe200078e00ff */
[----:B0-----:R-:W-:Y:S01]  /*7b50*/  VIADDMNMX R30, R42, -R209, 0x80, PT ;  /* 0x000000802a1e7446 */ /* 0x001fe200038009d1 */
[----:B-1---5:R-:W-:Y:S01]  /*7b60*/  IMAD.MOV.U32 R4, RZ, RZ, R8 ;  /* 0x000000ffff047224 */ /* 0x022fe200078e0008 */
[----:B------:R-:W-:Y:S01]  /*7b70*/  BSSY B1, `(.L_x_11779) ;  /* 0x000001a000017945 */ /* 0x000fe20003800000 */
[----:B----4-:R-:W-:Y:S01]  /*7b80*/  IMAD.MOV.U32 R5, RZ, RZ, R13 ;  /* 0x000000ffff057224 */ /* 0x010fe200078e000d */
[----:B--2---:R-:W-:Y:S01]  /*7b90*/  LOP3.LUT R3, R0, 0x1c0, RZ, 0xc0, !PT ;  /* 0x000001c000037812 */ /* 0x004fe200078ec0ff */
[----:B------:R-:W-:Y:S01]  /*7ba0*/  IMAD.MOV.U32 R6, RZ, RZ, R10 ;  /* 0x000000ffff067224 */ /* 0x000fe200078e000a */
[----:B------:R-:W-:Y:S01]  /*7bb0*/  PRMT R41, R4, 0x7610, R41 ;  /* 0x0000761004297816 */ /* 0x000fe20000000029 */
[----:B------:R-:W-:Y:S01]  /*7bc0*/  IMAD.MOV.U32 R4, RZ, RZ, R12 ;  /* 0x000000ffff047224 */ /* 0x000fe200078e000c */
[----:B------:R-:W-:-:S02]  /*7bd0*/  LOP3.LUT R0, R3, 0x18, R16, 0xf8, !PT ;  /* 0x0000001803007812 */ /* 0x000fc400078ef810 */
[----:B------:R-:W-:Y:S02]  /*7be0*/  SHF.R.U32.HI R3, RZ, 0x3, R3 ;  /* 0x00000003ff037819 */ /* 0x000fe40000011603 */
[----:B------:R-:W-:Y:S01]  /*7bf0*/  PRMT R45, R45, 0x5410, R4 ;  /* 0x000054102d2d7816 */ /* 0x000fe20000000004 */
[----:B------:R-:W-:Y:S01]  /*7c00*/  IMAD.MOV.U32 R4, RZ, RZ, R11 ;  /* 0x000000ffff047224 */ /* 0x000fe200078e000b */
[----:B------:R-:W-:Y:S01]  /*7c10*/  LOP3.LUT R3, R0, R3, RZ, 0x3c, !PT ;  /* 0x0000000300037212 */ /* 0x000fe200078e3cff */
[----:B------:R-:W-:Y:S01]  /*7c20*/  IMAD.MOV.U32 R0, RZ, RZ, R9 ;  /* 0x000000ffff007224 */ /* 0x000fe200078e0009 */
[----:B------:R-:W-:Y:S01]  /*7c30*/  PRMT R47, R5, 0x7610, R47 ;  /* 0x00007610052f7816 */ /* 0x000fe2000000002f */
[----:B------:R-:W-:Y:S01]  /*7c40*/  IMAD.MOV.U32 R5, RZ, RZ, R14 ;  /* 0x000000ffff057224 */ /* 0x000fe200078e000e */
[----:B------:R-:W-:Y:S02]  /*7c50*/  PRMT R42, R4, 0x7610, R42 ;  /* 0x00007610042a7816 */ /* 0x000fe4000000002a */
[----:B------:R-:W-:Y:S01]  /*7c60*/  PRMT R41, R41, 0x5410, R0 ;  /* 0x0000541029297816 */ /* 0x000fe20000000000 */
[----:B------:R-:W-:Y:S01]  /*7c70*/  IMAD R0, R220, 0x200, R3 ;  /* 0x00000200dc007824 */ /* 0x000fe200078e0203 */
[----:B------:R-:W-:Y:S01]  /*7c80*/  PRMT R48, R5, 0x7610, R48 ;  /* 0x0000761005307816 */ /* 0x000fe20000000030 */
[----:B------:R-:W-:Y:S01]  /*7c90*/  IMAD.MOV.U32 R5, RZ, RZ, R15 ;  /* 0x000000ffff057224 */ /* 0x000fe200078e000f */
[----:B------:R-:W-:Y:S01]  /*7ca0*/  LOP3.LUT P2, RZ, R38, 0x4, RZ, 0xc0, !PT ;  /* 0x0000000426ff7812 */ /* 0x000fe2000784c0ff */
[----:B------:R-:W-:Y:S01]  /*7cb0*/  IMAD R3, R0, 0x2, R19 ;  /* 0x0000000200037824 */ /* 0x000fe200078e0213 */
[----:B------:R-:W-:-:S02]  /*7cc0*/  PRMT R46, R46, 0x5410, R6 ;  /* 0x000054102e2e7816 */ /* 0x000fc40000000006 */
[----:B------:R-:W-:Y:S01]  /*7cd0*/  ISETP.GE.AND P1, PT, R23, R30, PT ;  /* 0x0000001e1700720c */ /* 0x000fe20003f26270 */
[C---:B------:R-:W-:Y:S02]  /*7ce0*/  VIADD R4, R3.reuse, 0x18400 ;  /* 0x0001840003047836 */ /* 0x040fe40000000000 */
[----:B------:R-:W-:Y:S01]  /*7cf0*/  VIADD R0, R3, 0x18440 ;  /* 0x0001844003007836 */ /* 0x000fe20000000000 */
[----:B------:R-:W-:Y:S09]  /*7d00*/  @!P0 BRA `(.L_x_11780) ;  /* 0x000001d800748947 */ /* 0x000ff20003800000 */
.L_x_12101:
[----:B------:R-:W-:Y:S05]  /*7d10*/  BSYNC B1 ;  /* 0x0000000000017941 */ /* 0x000fea0003800000 */
.L_x_11779:
        /* <DEDUP_REMOVED lines=32> */
[----:B------:R-:W-:Y:S02]  /*7f20*/  IMAD.U32 R7, R5, 0x10000, RZ ;  /* 0x0001000005077824 */ /* 0x000fe400078e00ff */
[-C--:B------:R-:W-:Y:S01]  /*7f30*/  FMUL.FTZ R33, R29, R32.reuse ;  /* 0x000000201d217220 */ /* 0x080fe20000410000 */
[----:B------:R-:W-:Y:S01]  /*7f40*/  FFMA.FTZ R37, R28, R32, -R27 ;  /* 0x000000201c257223 */ /* 0x000fe2000001081b */
[----:B------:R-:W-:Y:S01]  /*7f50*/  LOP3.LUT R4, R4, 0xffff0000, RZ, 0xc0, !PT ;  /* 0xffff000004047812 */ /* 0x000fe200078ec0ff */
[----:B------:R-:W-:Y:S01]  /*7f60*/  IMAD.U32 R29, R35, 0x10000, RZ ;  /* 0x00010000231d7824 */ /* 0x000fe200078e00ff */
[----:B------:R-:W-:Y:S01]  /*7f70*/  LOP3.LUT R5, R5, 0xffff0000, RZ, 0xc0, !PT ;  /* 0xffff000005057812 */ /* 0x000fe200078ec0ff */
[----:B------:R-:W-:Y:S01]  /*7f80*/  IMAD.U32 R27, R31, 0x10000, RZ ;  /* 0x000100001f1b7824 */ /* 0x000fe200078e00ff */
[----:B------:R-:W-:Y:S01]  /*7f90*/  LOP3.LUT R32, R35, 0xffff0000, RZ, 0xc0, !PT ;  /* 0xffff000023207812 */ /* 0x000fe200078ec0ff */
[----:B0-----:R-:W-:Y:S01]  /*7fa0*/  FFMA.FTZ R40, R28, R36, R33 ;  /* 0x000000241c287223 */ /* 0x001fe20000010021 */
        /* <DEDUP_REMOVED lines=14> */
.L_x_11784:
[----:B------:R-:W-:Y:S05]  /*8090*/  BSYNC B2 ;  /* 0x0000000000027941 */ /* 0x000fea0003800000 */
.L_x_11783:
[----:B------:R-:W-:Y:S05]  /*80a0*/  @P1 BRA `(.L_x_11782) ;  /* 0x0000000000b81947 */ /* 0x000fea0003800000 */
[----:B-1----:R-:W1:Y:S01]  /*80b0*/  LDS.128 R4, [R0] ;  /* 0x0000000000047984 */ /* 0x002e620000000c00 */
        /* <DEDUP_REMOVED lines=45> */
.L_x_11782:
[----:B------:R-:W-:Y:S05]  /*8390*/  BSYNC B1 ;  /* 0x0000000000017941 */ /* 0x000fea0003800000 */
.L_x_11781:
        /* <DEDUP_REMOVED lines=53> */
.L_x_11787:
[----:B------:R-:W-:Y:S05]  /*86f0*/  BSYNC B1 ;  /* 0x0000000000017941 */ /* 0x000fea0003800000 */
.L_x_11786:
[----:B------:R-:W-:Y:S05]  /*8700*/  @P1 BRA `(.L_x_11785) ;  /* 0x0000001400e81947 */ /* 0x000fea0003800000 */
[----:B-1----:R-:W1:Y:S01]  /*8710*/  LDS.128 R4, [R0+0x2000] ;  /* 0x0020000000047984 */ /* 0x002e620000000c00 */
[----:B------:R-:W-:Y:S02]  /*8720*/  SHF.R.U32.HI R15, RZ, 0x10, R11 ;  /* 0x00000010ff0f7819 */ /* 0x000fe4000001160b */
[----:B------:R-:W-:Y:S02]  /*8730*/  SHF.R.U32.HI R12, RZ, 0x10, R9 ;  /* 0x00000010ff0c7819 */ /* 0x000fe40000011609 */
[----:B------:R-:W-:Y:S02]  /*8740*/  PRMT R15, R42, 0x5410, R15 ;  /* 0x000054102a0f7816 */ /* 0x000fe4000000000f */
[----:B------:R-:W-:Y:S02]  /*8750*/  PRMT R12, R41, 0x5432, R12 ;  /* 0x00005432290c7816 */ /* 0x000fe4000000000c */
[----:B------:R-:W-:Y:S01]  /*8760*/  SHF.R.U64 R3, R8, 0x10, R9 ;  /* 0x0000001008037819 */ /* 0x000fe20000001209 */
[C---:B------:R-:W-:Y:S01]  /*8770*/  IMAD.U32 R20, R15.reuse, 0x10000, RZ ;  /* 0x000100000f147824 */ /* 0x040fe200078e00ff */
[----:B------:R-:W-:Y:S01]  /*8780*/  SHF.R.U64 R14, R10, 0x10, R11 ;  /* 0x000000100a0e7819 */ /* 0x000fe2000000120b */
[----:B------:R-:W-:Y:S01]  /*8790*/  IMAD.U32 R13, R12, 0x10000, RZ ;  /* 0x000100000c0d7824 */ /* 0x000fe200078e00ff */
[----:B------:R-:W-:-:S02]  /*87a0*/  LOP3.LUT R15, R15, 0xffff0000, RZ, 0xc0, !PT ;  /* 0xffff00000f0f7812 */ /* 0x000fc400078ec0ff */
[----:B------:R-:W-:Y:S02]  /*87b0*/  LOP3.LUT R12, R12, 0xffff0000, RZ, 0xc0, !PT ;  /* 0xffff00000c0c7812 */ /* 0x000fe400078ec0ff */
[----:B------:R-:W-:Y:S02]  /*87c0*/  PRMT R11, R41, 0x5410, R3 ;  /* 0x00005410290b7816 */ /* 0x000fe40000000003 */
[----:B------:R-:W-:Y:S02]  /*87d0*/  PRMT R14, R46, 0x5432, R14 ;  /* 0x000054322e0e7816 */ /* 0x000fe4000000000e */
[C---:B-1----:R-:W-:Y:S01]  /*87e0*/  LOP3.LUT R9, R6.reuse, 0xffff0000, RZ, 0xc0, !PT ;  /* 0xffff000006097812 */ /* 0x042fe200078ec0ff */
[C---:B------:R-:W-:Y:S01]  /*87f0*/  IMAD.U32 R10, R7.reuse, 0x10000, RZ ;  /* 0x00010000070a7824 */ /* 0x040fe200078e00ff */
[----:B------:R-:W-:Y:S01]  /*8800*/  LOP3.LUT R7, R7, 0xffff0000, RZ, 0xc0, !PT ;  /* 0xffff000007077812 */ /* 0x000fe200078ec0ff */
[----:B------:R-:W-:Y:S02]  /*8810*/  IMAD.U32 R8, R6, 0x10000, RZ ;  /* 0x0001000006087824 */ /* 0x000fe400078e00ff */
[C---:B------:R-:W-:Y:S01]  /*8820*/  FMUL.FTZ R21, R9.reuse, R20 ;  /* 0x0000001409157220 */ /* 0x040fe20000410000 */
[----:B------:R-:W-:Y:S01]  /*8830*/  FMUL.FTZ R9, R9, R13 ;  /* 0x0000000d09097220 */ /* 0x000fe20000410000 */
[----:B------:R-:W-:Y:S01]  /*8840*/  FMUL.FTZ R25, R7, R15 ;  /* 0x0000000f07197220 */ /* 0x000fe20000410000 */
[----:B------:R-:W-:-:S02]  /*8850*/  IMAD.U32 R3, R4, 0x10000, RZ ;  /* 0x0001000004037824 */ /* 0x000fc400078e00ff */
        /* <DEDUP_REMOVED lines=26> */
.L_x_11772:
[----:B------:R-:W1:Y:S01]  /*8a00*/  LDC R36, c[0x0][0x448] ;  /* 0x00011200ff247b82 */ /* 0x000e620000000800 */
[----:B------:R-:W-:Y:S01]  /*8a10*/  IMAD R3, R26, 0x40, R41 ;  /* 0x000000401a037824 */ /* 0x000fe200078e0229 */
[----:B------:R-:W-:Y:S01]  /*8a20*/  ULDC.64 UR4, c[0x0][0x3f8] ;  /* 0x0000fe0000047ab9 */ /* 0x000fe20000000a00 */
[----:B------:R-:W-:Y:S01]  /*8a30*/  ULDC.64 UR6, c[0x0][0x408] ;  /* 0x0001020000067ab9 */ /* 0x000fe20000000a00 */
[----:B------:R-:W-:Y:S01]  /*8a40*/  IMAD.MOV.U32 R26, RZ, RZ, R24 ;  /* 0x000000ffff1a7224 */ /* 0x000fe200078e0018 */
[----:B------:R-:W-:Y:S01]  /*8a50*/  SHF.R.S32.HI R43, RZ, 0x1f, R16 ;  /* 0x0000001fff2b7819 */ /* 0x000fe20000011410 */
[----:B------:R-:W-:Y:S01]  /*8a60*/  IMAD.MOV.U32 R4, RZ, RZ, R152 ;  /* 0x000000ffff047224 */ /* 0x000fe200078e0098 */
[----:B-1----:R-:W-:-:S13]  /*8a70*/  ISETP.NE.AND P0, PT, R36, 0x1, PT ;  /* 0x000000012400780c */ /* 0x002fda0003f05270 */
[----:B------:R-:W1:Y:S08]  /*8a80*/  @P0 LDC R0, c[0x0][0x44c] ;  /* 0x00011300ff000b82 */ /* 0x000e700000000800 */
[----:B------:R-:W2:Y:S01]  /*8a90*/  @P0 LDC R5, c[0x0][0x450] ;  /* 0x00011400ff050b82 */ /* 0x000ea20000000800 */
[----:B-1----:R-:W-:-:S05]  /*8aa0*/  @P0 IMAD.HI.U32 R0, R3, R0, RZ ;  /* 0x0000000003000227 */ /* 0x002fca00078e00ff */
[----:B--2---:R-:W-:Y:S01]  /*8ab0*/  @P0 SHF.R.U32.HI R3, RZ, R5, R0 ;  /* 0x00000005ff030219 */ /* 0x004fe20000011600 */
        /* <DEDUP_REMOVED lines=18> */
[----:B------:R-:W1:Y:S01]  /*8be0*/  LDC R39, c[0x0][0x3f4] ;  /* 0x0000fd00ff277b82 */ /* 0x000e620000000800 */
[----:B------:R-:W2:Y:S01]  /*8bf0*/  SHFL.IDX PT, R3, R25, RZ, 0x1c1f ;  /* 0x001c1fff19037589 */ /* 0x000ea200000e0000 */
[----:B------:R-:W-:-:S03]  /*8c00*/  IMAD R36, R203, R36, RZ ;  /* 0x00000024cb247224 */ /* 0x000fc600078e02ff */
[----:B------:R-:W3:Y:S04]  /*8c10*/  SHFL.IDX PT, R0, R26, RZ, 0x1c1f ;  /* 0x001c1fff1a007589 */ /* 0x000ee800000e0000 */
[----:B------:R-:W4:Y:S04]  /*8c20*/  SHFL.IDX PT, R14, R27, RZ, 0x1c1f ;  /* 0x001c1fff1b0e7589 */ /* 0x000f2800000e0000 */
[----:B------:R-:W5:Y:S01]  /*8c30*/  SHFL.IDX PT, R4, R24, RZ, 0x1c1f ;  /* 0x001c1fff18047589 */ /* 0x000f6200000e0000 */
[----:B-1----:R-:W-:-:S04]  /*8c40*/  ISETP.GE.AND P0, PT, R16, R39, PT ;  /* 0x000000271000720c */ /* 0x002fc80003f06270 */
[----:B------:R-:W-:-:S13]  /*8c50*/  ISETP.GE.OR P1, PT, R41, R36, P0 ;  /* 0x000000242900720c */ /* 0x000fda0000726670 */
[C---:B------:R-:W-:Y:S01]  /*8c60*/  @!P1 IMAD.SHL.U32 R5, R16.reuse, 0x2, RZ ;  /* 0x0000000210059824 */ /* 0x040fe200078e00ff */
[----:B------:R-:W-:-:S04]  /*8c70*/  @!P1 SHF.L.U64.HI R21, R16, 0x1, R43 ;  /* 0x0000000110159819 */ /* 0x000fc8000001022b */
[----:B--2---:R-:W-:-:S05]  /*8c80*/  @!P1 IADD3 R6, P2, R3, R5, RZ ;  /* 0x0000000503069210 */ /* 0x004fca0007f5e0ff */
[----:B---3--:R-:W-:-:S05]  /*8c90*/  @!P1 IMAD.X R7, R0, 0x1, R21, P2 ;  /* 0x0000000100079824 */ /* 0x008fca00010e0615 */
[----:B------:R-:W2:Y:S01]  /*8ca0*/  @!P1 LD.E.128 R8, desc[UR38][R6.64] ;  /* 0x0000002606089980 */ /* 0x000ea2000c101d00 */
[----:B----4-:R-:W-:-:S05]  /*8cb0*/  @!P1 IADD3 R14, P2, R14, R5, RZ ;  /* 0x000000050e0e9210 */ /* 0x010fca0007f5e0ff */
[----:B-----5:R-:W-:-:S04]  /*8cc0*/  @!P1 IMAD.X R3, R4, 0x1, R21, P2 ;  /* 0x0000000104039824 */ /* 0x020fc800010e0615 */
[----:B------:R-:W-:-:S05]  /*8cd0*/  @!P1 IMAD.MOV.U32 R15, RZ, RZ, R3 ;  /* 0x000000ffff0f9224 */ /* 0x000fca00078e0003 */
[----:B------:R1:W3:Y:S01]  /*8ce0*/  @!P1 LD.E.128 R4, desc[UR38][R14.64] ;  /* 0x000000260e049980 */ /* 0x0002e2000c101d00 */
[----:B------:R-:W-:Y:S02]  /*8cf0*/  CS2R R20, SRZ ;  /* 0x0000000000147805 */ /* 0x000fe4000001ff00 */
[----:B------:R-:W-:Y:S02]  /*8d00*/  CS2R R28, SRZ ;  /* 0x00000000001c7805 */ /* 0x000fe4000001ff00 */
[----:B------:R-:W-:Y:S01]  /*8d10*/  CS2R R30, SRZ ;  /* 0x00000000001e7805 */ /* 0x000fe2000001ff00 */
[----:B------:R-:W4:Y:S01]  /*8d20*/  SHFL.IDX PT, R24, R24, 0x1, 0x1c1f ;  /* 0x003c1f0018187f89 */ /* 0x000f2200000e0000 */
[----:B------:R-:W-:-:S03]  /*8d30*/  CS2R R32, SRZ ;  /* 0x0000000000207805 */ /* 0x000fc6000001ff00 */
[----:B-1----:R1:W0:Y:S01]  /*8d40*/  SHFL.IDX PT, R14, R27, 0x1, 0x1c1f ;  /* 0x003c1f001b0e7f89 */ /* 0x00222200000e0000 */
[----:B--2---:R-:W-:Y:S02]  /*8d50*/  @!P1 IMAD.MOV.U32 R20, RZ, RZ, R8 ;  /* 0x000000ffff149224 */ /* 0x004fe400078e0008 */
[----:B------:R-:W-:Y:S02]  /*8d60*/  @!P1 IMAD.MOV.U32 R21, RZ, RZ, R9 ;  /* 0x000000ffff159224 */ /* 0x000fe400078e0009 */
[----:B------:R-:W-:Y:S02]  /*8d70*/  IMAD.MOV.U32 R0, RZ, RZ, R20 ;  /* 0x000000ffff007224 */ /* 0x000fe400078e0014 */
[----:B------:R-:W-:Y:S02]  /*8d80*/  IMAD.MOV.U32 R3, RZ, RZ, R21 ;  /* 0x000000ffff037224 */ /* 0x000fe400078e0015 */
[----:B------:R-:W-:Y:S01]  /*8d90*/  @!P1 IMAD.MOV.U32 R28, RZ, RZ, R10 ;  /* 0x000000ffff1c9224 */ /* 0x000fe200078e000a */
[----:B------:R-:W-:Y:S01]  /*8da0*/  PRMT R37, R37, 0x5410, R0 ;  /* 0x0000541025257816 */ /* 0x000fe20000000000 */
[----:B------:R-:W-:Y:S01]  /*8db0*/  @!P1 IMAD.MOV.U32 R29, RZ, RZ, R11 ;  /* 0x000000ffff1d9224 */ /* 0x000fe200078e000b */
[----:B------:R-:W-:Y:S01]  /*8dc0*/  PRMT R49, R49, 0x5410, R3 ;  /* 0x0000541031317816 */ /* 0x000fe20000000003 */
[----:B------:R1:W2:Y:S01]  /*8dd0*/  SHFL.IDX PT, R0, R26, 0x1, 0x1c1f ;  /* 0x003c1f001a007f89 */ /* 0x0002a200000e0000 */
[----:B------:R-:W-:-:S02]  /*8de0*/  IMAD.MOV.U32 R8, RZ, RZ, R28 ;  /* 0x000000ffff087224 */ /* 0x000fc400078e001c */
[----:B---3--:R-:W-:Y:S01]  /*8df0*/  @!P1 IMAD.MOV.U32 R30, RZ, RZ, R4 ;  /* 0x000000ffff1e9224 */ /* 0x008fe200078e0004 */
[----:B------:R1:W3:Y:S01]  /*8e00*/  SHFL.IDX PT, R3, R25, 0x1, 0x1c1f ;  /* 0x003c1f0019037f89 */ /* 0x0002e200000e0000 */
[----:B------:R-:W-:Y:S01]  /*8e10*/  @!P1 IMAD.MOV.U32 R31, RZ, RZ, R5 ;  /* 0x000000ffff1f9224 */ /* 0x000fe200078e0005 */
[----:B------:R-:W-:Y:S01]  /*8e20*/  PRMT R35, R8, 0x7610, R35 ;  /* 0x0000761008237816 */ /* 0x000fe20000000023 */
[----:B------:R-:W-:Y:S02]  /*8e30*/  @!P1 IMAD.MOV.U32 R33, RZ, RZ, R7 ;  /* 0x000000ffff219224 */ /* 0x000fe400078e0007 */
[----:B------:R-:W-:Y:S02]  /*8e40*/  @!P1 IMAD.MOV.U32 R32, RZ, RZ, R6 ;  /* 0x000000ffff209224 */ /* 0x000fe400078e0006 */
[----:B------:R-:W-:Y:S02]  /*8e50*/  IMAD.MOV.U32 R4, RZ, RZ, R30 ;  /* 0x000000ffff047224 */ /* 0x000fe400078e001e */
[----:B------:R-:W-:-:S02]  /*8e60*/  IMAD.MOV.U32 R5, RZ, RZ, R31 ;  /* 0x000000ffff057224 */ /* 0x000fc400078e001f */
[----:B------:R-:W-:Y:S01]  /*8e70*/  IMAD.MOV.U32 R7, RZ, RZ, R33 ;  /* 0x000000ffff077224 */ /* 0x000fe200078e0021 */
[----:B------:R-:W-:Y:S01]  /*8e80*/  PRMT R35, R35, 0x5410, R4 ;  /* 0x0000541023237816 */ /* 0x000fe20000000004 */
[----:B------:R-:W-:Y:S02]  /*8e90*/  IMAD.MOV.U32 R9, RZ, RZ, R29 ;  /* 0x000000ffff097224 */ /* 0x000fe400078e001d */
[----:B------:R-:W-:Y:S01]  /*8ea0*/  IMAD.MOV.U32 R6, RZ, RZ, R32 ;  /* 0x000000ffff067224 */ /* 0x000fe200078e0020 */
[----:B------:R-:W-:Y:S02]  /*8eb0*/  PRMT R45, R7, 0x5410, R5 ;  /* 0x00005410072d7816 */ /* 0x000fe40000000005 */
[----:B------:R-:W-:Y:S02]  /*8ec0*/  CS2R R4, SRZ ;  /* 0x0000000000047805 */ /* 0x000fe4000001ff00 */
[----:B------:R-:W-:Y:S02]  /*8ed0*/  PRMT R37, R9, 0x7610, R37 ;  /* 0x0000761009257816 */ /* 0x000fe40000000025 */
[----:B012-4-:R-:W-:-:S07]  /*8ee0*/  PRMT R48, R48, 0x5410, R6 ;  /* 0x0000541030307816 */ /* 0x017fce0000000006 */
.L_x_12111:
[----:B------:R-:W-:Y:S01]  /*8ef0*/  VIADD R41, R41, 0x40 ;  /* 0x0000004029297836 */ /* 0x000fe20000000000 */
[----:B------:R-:W-:Y:S01]  /*8f00*/  LEA.HI R6, R232, R232, RZ, 0x1 ;  /* 0x000000e8e8067211 */ /* 0x000fe200078f08ff */
[----:B------:R-:W-:Y:S01]  /*8f10*/  BSSY B1, `(.L_x_11789) ;  /* 0x0000015000017945 */ /* 0x000fe20003800000 */
[----:B------:R-:W-:Y:S02]  /*8f20*/  CS2R R8, SRZ ;  /* 0x0000000000087805 */ /* 0x000fe4000001ff00 */
[----:B------:R-:W-:Y:S02]  /*8f30*/  CS2R R10, SRZ ;  /* 0x00000000000a7805 */ /* 0x000fe4000001ff00 */
[----:B------:R-:W-:Y:S02]  /*8f40*/  ISETP.GE.AND P1, PT, R41, R36, PT ;  /* 0x000000242900720c */ /* 0x000fe40003f26270 */
[----:B------:R-:W-:-:S05]  /*8f50*/  LOP3.LUT R7, R6, 0xfffffffe, RZ, 0xc0, !PT ;  /* 0xfffffffe06077812 */ /* 0x000fca00078ec0ff */
[----:B------:R-:W-:Y:S01]  /*8f60*/  IMAD.IADD R12, R232, 0x1, -R7 ;  /* 0x00000001e80c7824 */ /* 0x000fe200078e0a07 */
[----:B------:R-:W-:-:S04]  /*8f70*/  CS2R R6, SRZ ;  /* 0x0000000000067805 */ /* 0x000fc8000001ff00 */
[----:B------:R-:W-:Y:S01]  /*8f80*/  SHF.L.U32 R12, R12, 0x1f, RZ ;  /* 0x0000001f0c0c7819 */ /* 0x000fe200000006ff */
[----:B------:R-:W-:Y:S06]  /*8f90*/  @P1 BRA `(.L_x_11790) ;  /* 0x0000000000301947 */ /* 0x000fec0003800000 */
[----:B------:R-:W-:Y:S02]  /*8fa0*/  CS2R R6, SRZ ;  /* 0x0000000000067805 */ /* 0x000fe4000001ff00 */
[----:B------:R-:W-:Y:S02]  /*8fb0*/  CS2R R8, SRZ ;  /* 0x0000000000087805 */ /* 0x000fe4000001ff00 */
[----:B------:R-:W-:Y:S01]  /*8fc0*/  CS2R R10, SRZ ;  /* 0x00000000000a7805 */ /* 0x000fe2000001ff00 */
[----:B------:R-:W-:Y:S06]  /*8fd0*/  @P0 BRA `(.L_x_11790) ;  /* 0x0000000000200947 */ /* 0x000fec0003800000 */
[C---:B------:R-:W-:Y:S01]  /*8fe0*/  IMAD.SHL.U32 R4, R16.reuse, 0x2, RZ ;  /* 0x0000000210047824 */ /* 0x040fe200078e00ff */
[----:B------:R-:W-:-:S04]  /*8ff0*/  SHF.L.U64.HI R5, R16, 0x1, R43 ;  /* 0x0000000110057819 */ /* 0x000fc8000001022b */
[-C--:B---3--:R-:W-:Y:S02]  /*9000*/  IADD3 R8, P1, R3, R4.reuse, RZ ;  /* 0x0000000403087210 */ /* 0x088fe40007f3e0ff */
[----:B------:R-:W-:-:S03]  /*9010*/  IADD3 R4, P2, R14, R4, RZ ;  /* 0x000000040e047210 */ /* 0x000fc60007f5e0ff */
[--C-:B------:R-:W-:Y:S02]  /*9020*/  IMAD.X R9, R0, 0x1, R5.reuse, P1 ;  /* 0x0000000100097824 */ /* 0x100fe400008e0605 */
[----:B------:R-:W-:-:S04]  /*9030*/  IMAD.X R5, R24, 0x1, R5, P2 ;  /* 0x0000000118057824 */ /* 0x000fc800010e0605 */
[----:B------:R-:W5:Y:S04]  /*9040*/  LD.E.128 R8, desc[UR38][R8.64] ;  /* 0x0000002608087980 */ /* 0x000f68000c101d00 */
[----:B------:R-:W5:Y:S02]  /*9050*/  LD.E.128 R4, desc[UR38][R4.64] ;  /* 0x0000002604047980 */ /* 0x000f64000c101d00 */
.L_x_11790:
[----:B------:R-:W-:Y:S05]  /*9060*/  BSYNC B1 ;  /* 0x0000000000017941 */ /* 0x000fea0003800000 */
.L_x_11789:
[----:B------:R-:W0:Y:S01]  /*9070*/  SYNCS.PHASECHK.TRANS64.TRYWAIT P1, [R19+URZ+0x22800], R12 ;  /* 0x0228000c130075a7 */ /* 0x000e22000802017f */
[----:B-----5:R-:W-:Y:S01]  /*9080*/  IMAD.MOV.U32 R0, RZ, RZ, R4 ;  /* 0x000000ffff007224 */ /* 0x020fe200078e0004 */
[----:B------:R-:W-:Y:S01]  /*9090*/  VIADDMNMX R36, R36, -R209, 0x80, PT ;  /* 0x0000008024247446 */ /* 0x000fe200038009d1 */
[----:B---3--:R-:W-:Y:S01]  /*90a0*/  IMAD.MOV.U32 R3, RZ, RZ, R5 ;  /* 0x000000ffff037224 */ /* 0x008fe200078e0005 */
[----:B------:R-:W-:Y:S01]  /*90b0*/  BSSY B1, `(.L_x_11791) ;  /* 0x000000f000017945 */ /* 0x000fe20003800000 */
[----:B------:R-:W-:Y:S01]  /*90c0*/  IMAD.MOV.U32 R13, RZ, RZ, R8 ;  /* 0x000000ffff0d7224 */ /* 0x000fe200078e0008 */
[-C--:B------:R-:W-:Y:S01]  /*90d0*/  ISETP.GE.OR P2, PT, R23, R36.reuse, P0 ;  /* 0x000000241700720c */ /* 0x080fe20000746670 */
[----:B------:R-:W-:Y:S01]  /*90e0*/  IMAD.MOV.U32 R14, RZ, RZ, R9 ;  /* 0x000000ffff0e7224 */ /* 0x000fe200078e0009 */
[----:B------:R-:W-:Y:S01]  /*90f0*/  PRMT R54, R3, 0x5410, R0 ;  /* 0x0000541003367816 */ /* 0x000fe20000000000 */
[----:B------:R-:W-:Y:S01]  /*9100*/  IMAD.MOV.U32 R0, RZ, RZ, R6 ;  /* 0x000000ffff007224 */ /* 0x000fe200078e0006 */
[----:B------:R-:W-:Y:S01]  /*9110*/  ISETP.GE.OR P0, PT, R231, R36, P0 ;  /* 0x00000024e700720c */ /* 0x000fe20000706670 */
[----:B------:R-:W-:Y:S01]  /*9120*/  IMAD.MOV.U32 R3, RZ, RZ, R7 ;  /* 0x000000ffff037224 */ /* 0x000fe200078e0007 */
[----:B------:R-:W-:-:S02]  /*9130*/  PRMT R57, R13, 0x7610, R57 ;  /* 0x000076100d397816 */ /* 0x000fc40000000039 */
[----:B------:R-:W-:Y:S01]  /*9140*/  PRMT R55, R0, 0x7610, R55 ;  /* 0x0000761000377816 */ /* 0x000fe20000000037 */
[----:B------:R-:W-:Y:S01]  /*9150*/  IMAD.MOV.U32 R0, RZ, RZ, R10 ;  /* 0x000000ffff007224 */ /* 0x000fe200078e000a */
[----:B------:R-:W-:Y:S01]  /*9160*/  PRMT R56, R3, 0x7610, R56 ;  /* 0x0000761003387816 */ /* 0x000fe20000000038 */
[----:B------:R-:W-:Y:S01]  /*9170*/  IMAD.MOV.U32 R3, RZ, RZ, R11 ;  /* 0x000000ffff037224 */ /* 0x000fe200078e000b */
[----:B------:R-:W-:Y:S01]  /*9180*/  PRMT R58, R14, 0x7610, R58 ;  /* 0x000076100e3a7816 */ /* 0x000fe2000000003a */
[----:B0-----:R-:W-:Y:S06]  /*9190*/  @!P1 BRA `(.L_x_11792) ;  /* 0x000001c800d09947 */ /* 0x001fec0003800000 */
.L_x_12112:
[----:B------:R-:W-:Y:S05]  /*91a0*/  BSYNC B1 ;  /* 0x0000000000017941 */ /* 0x000fea0003800000 */
.L_x_11791:
[----:B------:R-:W-:Y:S04]  /*91b0*/  BSSY B1, `(.L_x_11793) ;  /* 0x000006a000017945 */ /* 0x000fe80003800000 */
[----:B------:R-:W-:Y:S05]  /*91c0*/  @P2 BRA `(.L_x_11794) ;  /* 0x0000000400a02947 */ /* 0x000fea0003800000 */
[----:B------:R-:W-:Y:S01]  /*91d0*/  IMAD.SHL.U32 R38, R38, 0x40, RZ ;  /* 0x0000004026267824 */ /* 0x000fe200078e00ff */
[----:B------:R-:W-:Y:S01]  /*91e0*/  SHF.R.U64 R42, R30, 0x10, R31 ;  /* 0x000000101e2a7819 */ /* 0x000fe2000000121f */
[----:B------:R-:W-:Y:S01]  /*91f0*/  IMAD.IADD R14, R16, 0x1, R39 ;  /* 0x00000001100e7824 */ /* 0x000fe200078e0227 */
[--C-:B------:R-:W-:Y:S02]  /*9200*/  SHF.R.U32.HI R40, RZ, 0x10, R21.reuse ;  /* 0x00000010ff287819 */ /* 0x100fe40000011615 */
[----:B------:R-:W-:Y:S02]  /*9210*/  LOP3.LUT R15, R38, 0x1c0, RZ, 0xc0, !PT ;  /* 0x000001c0260f7812 */ /* 0x000fe400078ec0ff */
[----:B------:R-:W-:Y:S02]  /*9220*/  SHF.R.U64 R38, R20, 0x10, R21 ;  /* 0x0000001014267819 */ /* 0x000fe40000001215 */
[----:B0-----:R-:W-:Y:S02]  /*9230*/  LOP3.LUT R12, R15, 0x38, R16, 0xf8, !PT ;  /* 0x000000380f0c7812 */ /* 0x001fe400078ef810 */
[----:B------:R-:W-:-:S02]  /*9240*/  SHF.R.U32.HI R25, RZ, 0x3, R15 ;  /* 0x00000003ff197819 */ /* 0x000fc4000001160f */
[----:B------:R-:W-:Y:S02]  /*9250*/  LOP3.LUT R14, R15, 0x38, R14, 0xf8, !PT ;  /* 0x000000380f0e7812 */ /* 0x000fe400078ef80e */
[-C--:B------:R-:W-:Y:S02]  /*9260*/  LOP3.LUT R13, R12, R25.reuse, RZ, 0x3c, !PT ;  /* 0x000000190c0d7212 */ /* 0x080fe400078e3cff */
[----:B------:R-:W-:Y:S02]  /*9270*/  PRMT R42, R35, 0x5432, R42 ;  /* 0x00005432232a7816 */ /* 0x000fe4000000002a */
[----:B------:R-:W-:Y:S01]  /*9280*/  SHF.R.U64 R20, R28, 0x10, R29 ;  /* 0x000000101c147819 */ /* 0x000fe2000000121d */
[----:B------:R-:W-:Y:S01]  /*9290*/  IMAD R36, R220, 0x200, R13 ;  /* 0x00000200dc247824 */ /* 0x000fe200078e020d */
[----:B------:R-:W-:Y:S01]  /*92a0*/  LOP3.LUT R13, R14, R25, RZ, 0x3c, !PT ;  /* 0x000000190e0d7212 */ /* 0x000fe200078e3cff */
[----:B------:R-:W-:Y:S01]  /*92b0*/  IMAD.U32 R43, R42, 0x10000, RZ ;  /* 0x000100002a2b7824 */ /* 0x000fe200078e00ff */
[----:B------:R-:W-:Y:S01]  /*92c0*/  PRMT R38, R37, 0x5432, R38 ;  /* 0x0000543225267816 */ /* 0x000fe20000000026 */
[----:B------:R-:W-:Y:S01]  /*92d0*/  IMAD R36, R36, 0x2, R19 ;  /* 0x0000000224247824 */ /* 0x000fe200078e0213 */
[----:B------:R-:W-:Y:S01]  /*92e0*/  SHF.R.U32.HI R44, RZ, 0x10, R31 ;  /* 0x00000010ff2c7819 */ /* 0x000fe2000001161f */
[----:B------:R-:W-:Y:S01]  /*92f0*/  IMAD R24, R220, 0x200, R13 ;  /* 0x00000200dc187824 */ /* 0x000fe200078e020d */
[----:B------:R-:W-:-:S02]  /*9300*/  PRMT R40, R49, 0x5432, R40 ;  /* 0x0000543231287816 */ /* 0x000fc40000000028 */
[----:B------:R-:W0:Y:S01]  /*9310*/  LDS.128 R12, [R36+0x18400] ;  /* 0x01840000240c7984 */ /* 0x000e220000000c00 */
[----:B------:R-:W-:Y:S01]  /*9320*/  IMAD R52, R24, 0x2, R19 ;  /* 0x0000000218347824 */ /* 0x000fe200078e0213 */
[----:B------:R-:W-:Y:S01]  /*9330*/  PRMT R41, R35, 0x5410, R20 ;  /* 0x0000541023297816 */ /* 0x000fe20000000014 */
[----:B------:R-:W-:Y:S01]  /*9340*/  IMAD.U32 R35, R38, 0x10000, RZ ;  /* 0x0001000026237824 */ /* 0x000fe200078e00ff */
[----:B------:R-:W-:Y:S02]  /*9350*/  SHF.R.U32.HI R47, RZ, 0x10, R33 ;  /* 0x00000010ff2f7819 */ /* 0x000fe40000011621 */
[----:B------:R-:W1:Y:S01]  /*9360*/  LDS.128 R24, [R52+0x18400] ;  /* 0x0184000034187984 */ /* 0x000e620000000c00 */
[C---:B------:R-:W-:Y:S02]  /*9370*/  PRMT R44, R45.reuse, 0x5432, R44 ;  /* 0x000054322d2c7816 */ /* 0x040fe4000000002c */
[----:B------:R-:W-:Y:S02]  /*9380*/  PRMT R47, R45, 0x5410, R47 ;  /* 0x000054102d2f7816 */ /* 0x000fe4000000002f */
[----:B------:R-:W-:-:S02]  /*9390*/  SHF.R.U64 R46, R32, 0x10, R33 ;  /* 0x00000010202e7819 */ /* 0x000fc40000001221 */
[----:B------:R-:W-:Y:S02]  /*93a0*/  LOP3.LUT R45, R42, 0xffff0000, RZ, 0xc0, !PT ;  /* 0xffff00002a2d7812 */ /* 0x000fe400078ec0ff */
[----:B------:R-:W-:Y:S02]  /*93b0*/  SHF.R.U32.HI R28, RZ, 0x10, R29 ;  /* 0x00000010ff1c7819 */ /* 0x000fe4000001161d */
[----:B------:R-:W-:Y:S02]  /*93c0*/  PRMT R46, R48, 0x5432, R46 ;  /* 0x00005432302e7816 */ /* 0x000fe4000000002e */
        /* <DEDUP_REMOVED lines=16> */
[----:B------:R-:W-:Y:S01]  /*94d0*/  LOP3.LUT R35, R38, 0xffff0000, RZ, 0xc0, !PT ;  /* 0xffff000026237812 */ /* 0x000fe200078ec0ff */
[----:B------:R-:W-:Y:S01]  /*94e0*/  FFMA.FTZ R51, R20, R43, R51 ;  /* 0x0000002b14337223 */ /* 0x000fe20000010033 */
[----:B------:R-:W-:Y:S02]  /*94f0*/  IMAD.U32 R20, R40, 0x10000, RZ ;  /* 0x0001000028147824 */ /* 0x000fe400078e00ff */
[----:B------:R-:W-:Y:S01]  /*9500*/  FMUL.FTZ R48, R31, R30 ;  /* 0x0000001e1f307220 */ /* 0x000fe20000410000 */
[----:B------:R-:W-:Y:S02]  /*9510*/  IMAD.U32 R33, R27, 0x10000, RZ ;  /* 0x000100001b217824 */ /* 0x000fe400078e00ff */
[----:B------:R-:W-:Y:S01]  /*9520*/  FMUL.FTZ R43, R24, R35 ;  /* 0x00000023182b7220 */ /* 0x000fe20000410000 */
[----:B------:R-:W-:-:S02]  /*9530*/  IMAD.U32 R24, R47, 0x10000, RZ ;  /* 0x000100002f187824 */ /* 0x000fc400078e00ff */
[C---:B------:R-:W-:Y:S01]  /*9540*/  FFMA.FTZ R38, R12.reuse, R35, -R53 ;  /* 0x000000230c267223 */ /* 0x040fe20000010835 */
[-C--:B------:R-:W-:Y:S01]  /*9550*/  FMUL.FTZ R31, R31, R20.reuse ;  /* 0x000000141f1f7220 */ /* 0x080fe20000410000 */
[----:B------:R-:W-:Y:S01]  /*9560*/  FFMA.FTZ R42, R12, R45, R43 ;  /* 0x0000002d0c2a7223 */ /* 0x000fe2000001002b */
[----:B------:R-:W-:Y:S01]  /*9570*/  FFMA.FTZ R48, R21, R20, -R48 ;  /* 0x0000001415307223 */ /* 0x000fe20000010830 */
[----:B------:R-:W-:Y:S02]  /*9580*/  IMAD.U32 R12, R37, 0x10000, RZ ;  /* 0x00010000250c7824 */ /* 0x000fe400078e00ff */
[----:B------:R-:W-:Y:S01]  /*9590*/  FMUL.FTZ R20, R33, R24 ;  /* 0x0000001821147220 */ /* 0x000fe20000410000 */
        /* <DEDUP_REMOVED lines=8> */
[----:B------:R-:W-:Y:S02]  /*9620*/  IMAD.U32 R31, R46, 0x10000, RZ ;  /* 0x000100002e1f7824 */ /* 0x000fe400078e00ff */
[----:B------:R-:W-:Y:S01]  /*9630*/  FFMA.FTZ R50, R29, R24, R50 ;  /* 0x000000181d327223 */ /* 0x000fe20000010032 */
[C---:B------:R-:W-:Y:S01]  /*9640*/  FFMA.FTZ R33, R13.reuse, R44, R33 ;  /* 0x0000002c0d217223 */ /* 0x040fe20000010021 */
[----:B------:R-:W-:Y:S01]  /*9650*/  FFMA.FTZ R25, R13, R40, -R12 ;  /* 0x000000280d197223 */ /* 0x000fe2000001080c */
[----:B------:R-:W-:Y:S01]  /*9660*/  IMAD.U32 R28, R14, 0x10000, RZ ;  /* 0x000100000e1c7824 */ /* 0x000fe200078e00ff */
[----:B------:R-:W-:Y:S01]  /*9670*/  LOP3.LUT R26, R26, 0xffff0000, RZ, 0xc0, !PT ;  /* 0xffff00001a1a7812 */ /* 0x000fe200078ec0ff */
[----:B------:R-:W-:Y:S01]  /*9680*/  IMAD.U32 R21, R41, 0x10000, RZ ;  /* 0x0001000029157824 */ /* 0x000fe200078e00ff */
[----:B------:R-:W-:Y:S01]  /*9690*/  LOP3.LUT R27, R27, 0xffff0000, RZ, 0xc0, !PT ;  /* 0xffff00001b1b7812 */ /* 0x000fe200078ec0ff */
[----:B------:R-:W-:Y:S01]  /*96a0*/  FMUL.FTZ R29, R32, R31 ;  /* 0x0000001f201d7220 */ /* 0x000fe20000410000 */
[----:B------:R-:W-:Y:S01]  /*96b0*/  LOP3.LUT R13, R46, 0xffff0000, RZ, 0xc0, !PT ;  /* 0xffff00002e0d7812 */ /* 0x000fe200078ec0ff */
[-C--:B------:R-:W-:Y:S01]  /*96c0*/  FMUL.FTZ R35, R32, R21.reuse ;  /* 0x0000001520237220 */ /* 0x080fe20000410000 */
[----:B------:R-:W-:Y:S01]  /*96d0*/  LOP3.LUT R20, R47, 0xffff0000, RZ, 0xc0, !PT ;  /* 0xffff00002f147812 */ /* 0x000fe200078ec0ff */
[----:B------:R-:W-:Y:S01]  /*96e0*/  FFMA.FTZ R29, R28, R21, -R29 ;  /* 0x000000151c1d7223 */ /* 0x000fe2000001081d */
[----:B------:R-:W-:Y:S01]  /*96f0*/  LOP3.LUT R41, R41, 0xffff0000, RZ, 0xc0, !PT ;  /* 0xffff000029297812 */ /* 0x000fe200078ec0ff */
[----:B------:R-:W-:Y:S01]  /*9700*/  FMUL.FTZ R21, R26, R13 ;  /* 0x0000000d1a157220 */ /* 0x000fe20000410000 */
[----:B------:R-:W-:Y:S01]  /*9710*/  LOP3.LUT R12, R37, 0xffff0000, RZ, 0xc0, !PT ;  /* 0xffff0000250c7812 */ /* 0x000fe200078ec0ff */
[C---:B------:R-:W-:Y:S01]  /*9720*/  FMUL.FTZ R32, R27.reuse, R20 ;  /* 0x000000141b207220 */ /* 0x040fe20000410000 */
[----:B------:R-:W-:Y:S01]  /*9730*/  LOP3.LUT R14, R14, 0xffff0000, RZ, 0xc0, !PT ;  /* 0xffff00000e0e7812 */ /* 0x000fe200078ec0ff */
[----:B------:R-:W-:Y:S01]  /*9740*/  FMUL.FTZ R24, R26, R41 ;  /* 0x000000291a187220 */ /* 0x000fe20000410000 */
[----:B------:R-:W-:Y:S01]  /*9750*/  FFMA.FTZ R35, R28, R31, R35 ;  /* 0x0000001f1c237223 */ /* 0x000fe20000010023 */
        /* <DEDUP_REMOVED lines=15> */
.L_x_11794:
[----:B------:R-:W-:Y:S05]  /*9850*/  BSYNC B1 ;  /* 0x0000000000017941 */ /* 0x000fea0003800000 */
.L_x_11793:
[----:B------:R-:W-:Y:S01]  /*9860*/  PRMT R3, R3, 0x5410, R0 ;  /* 0x0000541003037816 */ /* 0x000fe20000000000 */
[----:B------:R-:W-:Y:S06]  /*9870*/  @P0 BRA `(.L_x_11785) ;  /* 0x00000004008c0947 */ /* 0x000fec0003800000 */
[----:B------:R-:W2:Y:S01]  /*9880*/  LDL R41, [R1+0x68] ;  /* 0x0000680001297983 */ /* 0x000ea20000100800 */
[----:B------:R-:W-:Y:S01]  /*9890*/  IMAD.IADD R39, R16, 0x1, R39 ;  /* 0x0000000110277824 */ /* 0x000fe200078e0227 */
[----:B01----:R-:W-:-:S04]  /*98a0*/  SHF.R.U32.HI R12, RZ, 0x3, R218 ;  /* 0x00000003ff0c7819 */ /* 0x003fc800000116da */
[----:B------:R-:W-:-:S04]  /*98b0*/  LOP3.LUT R0, R218, 0x38, R39, 0xf8, !PT ;  /* 0x00000038da007812 */ /* 0x000fc800078ef827 */
[----:B------:R-:W-:-:S05]  /*98c0*/  LOP3.LUT R0, R0, R12, RZ, 0x3c, !PT ;  /* 0x0000000c00007212 */ /* 0x000fca00078e3cff */
[----:B------:R-:W-:-:S04]  /*98d0*/  IMAD.IADD R0, R221, 0x1, R0 ;  /* 0x00000001dd007824 */ /* 0x000fc800078e0200 */
[----:B------:R-:W-:-:S05]  /*98e0*/  IMAD R0, R0, 0x2, R19 ;  /* 0x0000000200007824 */ /* 0x000fca00078e0213 */
[----:B------:R-:W0:Y:S01]  /*98f0*/  LDS.128 R24, [R0+0x18400] ;  /* 0x0184000000187984 */ /* 0x000e220000000c00 */
[----:B------:R-:W-:Y:S02]  /*9900*/  SHF.R.U64 R32, R4, 0x10, R5 ;  /* 0x0000001004207819 */ /* 0x000fe40000001205 */
[--C-:B------:R-:W-:Y:S02]  /*9910*/  SHF.R.U64 R21, R8, 0x10, R9.reuse ;  /* 0x0000001008157819 */ /* 0x100fe40000001209 */
[----:B------:R-:W-:Y:S02]  /*9920*/  PRMT R32, R54, 0x5432, R32 ;  /* 0x0000543236207816 */ /* 0x000fe40000000020 */
[----:B------:R-:W-:Y:S02]  /*9930*/  SHF.R.U32.HI R29, RZ, 0x10, R9 ;  /* 0x00000010ff1d7819 */ /* 0x000fe40000011609 */
[--C-:B------:R-:W-:Y:S01]  /*9940*/  SHF.R.U64 R30, R10, 0x10, R11.reuse ;  /* 0x000000100a1e7819 */ /* 0x100fe2000000120b */
[----:B------:R-:W-:Y:S01]  /*9950*/  IMAD.U32 R36, R32, 0x10000, RZ ;  /* 0x0001000020247824 */ /* 0x000fe200078e00ff */
[----:B------:R-:W-:-:S02]  /*9960*/  SHF.R.U32.HI R31, RZ, 0x10, R11 ;  /* 0x00000010ff1f7819 */ /* 0x000fc4000001160b */
[----:B------:R-:W-:Y:S02]  /*9970*/  SHF.R.U32.HI R33, RZ, 0x10, R5 ;  /* 0x00000010ff217819 */ /* 0x000fe40000011605 */
[----:B------:R-:W-:Y:S02]  /*9980*/  PRMT R21, R57, 0x5410, R21 ;  /* 0x0000541039157816 */ /* 0x000fe40000000015 */
[----:B------:R-:W-:Y:S02]  /*9990*/  SHF.R.U32.HI R37, RZ, 0x10, R7 ;  /* 0x00000010ff257819 */ /* 0x000fe40000011607 */
[----:B------:R-:W-:Y:S01]  /*99a0*/  PRMT R30, R3, 0x5432, R30 ;  /* 0x00005432031e7816 */ /* 0x000fe2000000001e */
[----:B------:R-:W-:Y:S01]  /*99b0*/  IMAD.U32 R28, R21, 0x10000, RZ ;  /* 0x00010000151c7824 */ /* 0x000fe200078e00ff */
[----:B------:R-:W-:Y:S02]  /*99c0*/  PRMT R31, R3, 0x5410, R31 ;  /* 0x00005410031f7816 */ /* 0x000fe4000000001f */
[----:B------:R-:W-:-:S02]  /*99d0*/  PRMT R33, R54, 0x5410, R33 ;  /* 0x0000541036217816 */ /* 0x000fc40000000021 */
[----:B------:R-:W-:Y:S02]  /*99e0*/  PRMT R29, R58, 0x5410, R29 ;  /* 0x000054103a1d7816 */ /* 0x000fe4000000001d */
[----:B------:R-:W-:Y:S01]  /*99f0*/  PRMT R37, R56, 0x5410, R37 ;  /* 0x0000541038257816 */ /* 0x000fe20000000025 */
[----:B------:R-:W-:Y:S02]  /*9a00*/  IMAD.U32 R38, R33, 0x10000, RZ ;  /* 0x0001000021267824 */ /* 0x000fe400078e00ff */
[----:B0-----:R-:W-:-:S04]  /*9a10*/  IMAD.U32 R9, R24, 0x10000, RZ ;  /* 0x0001000018097824 */ /* 0x001fc800078e00ff */
[----:B------:R-:W-:Y:S01]  /*9a20*/  FMUL.FTZ R40, R9, R36 ;  /* 0x0000002409287220 */ /* 0x000fe20000410000 */
[----:B------:R-:W-:Y:S01]  /*9a30*/  IMAD.U32 R11, R25, 0x10000, RZ ;  /* 0x00010000190b7824 */ /* 0x000fe200078e00ff */
[----:B------:R-:W-:Y:S01]  /*9a40*/  LOP3.LUT R10, R24, 0xffff0000, RZ, 0xc0, !PT ;  /* 0xffff0000180a7812 */ /* 0x000fe200078ec0ff */
[----:B------:R-:W-:Y:S01]  /*9a50*/  FMUL.FTZ R42, R9, R28 ;  /* 0x0000001c092a7220 */ /* 0x000fe20000410000 */
[----:B------:R-:W-:Y:S01]  /*9a60*/  LOP3.LUT R24, R25, 0xffff0000, RZ, 0xc0, !PT ;  /* 0xffff000019187812 */ /* 0x000fe200078ec0ff */
[----:B------:R-:W-:Y:S02]  /*9a70*/  IMAD.U32 R20, R27, 0x10000, RZ ;  /* 0x000100001b147824 */ /* 0x000fe400078e00ff */
[----:B------:R-:W-:Y:S02]  /*9a80*/  IMAD.U32 R25, R37, 0x10000, RZ ;  /* 0x0001000025197824 */ /* 0x000fe400078e00ff */
[----:B------:R-:W-:Y:S01]  /*9a90*/  FMUL.FTZ R44, R11, R38 ;  /* 0x000000260b2c7220 */ /* 0x000fe20000410000 */
[----:B------:R-:W-:-:S02]  /*9aa0*/  SHF.R.U64 R35, R6, 0x10, R7 ;  /* 0x0000001006237819 */ /* 0x000fc40000001207 */
[----:B------:R-:W-:Y:S02]  /*9ab0*/  LOP3.LUT R9, R32, 0xffff0000, RZ, 0xc0, !PT ;  /* 0xffff000020097812 */ /* 0x000fe400078ec0ff */
[----:B------:R-:W-:Y:S02]  /*9ac0*/  LOP3.LUT R21, R21, 0xffff0000, RZ, 0xc0, !PT ;  /* 0xffff000015157812 */ /* 0x000fe400078ec0ff */
[----:B------:R-:W-:Y:S02]  /*9ad0*/  PRMT R35, R55, 0x5410, R35 ;  /* 0x0000541037237816 */ /* 0x000fe40000000023 */
[----:B------:R-:W-:Y:S02]  /*9ae0*/  LOP3.LUT R33, R33, 0xffff0000, RZ, 0xc0, !PT ;  /* 0xffff000021217812 */ /* 0x000fe400078ec0ff */
[----:B------:R-:W-:Y:S01]  /*9af0*/  LOP3.LUT R37, R37, 0xffff0000, RZ, 0xc0, !PT ;  /* 0xffff000025257812 */ /* 0x000fe200078ec0ff */
[----:B--2---:R-:W0:Y:S02]  /*9b00*/  LDS.128 R12, [R41+0x18400] ;  /* 0x01840000290c7984 */ /* 0x004e240000000c00 */
[----:B0-----:R-:W-:-:S04]  /*9b10*/  IMAD.U32 R3, R12, 0x10000, RZ ;  /* 0x000100000c037824 */ /* 0x001fc800078e00ff */
[----:B------:R-:W-:Y:S01]  /*9b20*/  FFMA.FTZ R40, R3, R28, -R40 ;  /* 0x0000001c03287223 */ /* 0x000fe20000010828 */
[----:B------:R-:W-:Y:S02]  /*9b30*/  IMAD.U32 R28, R29, 0x10000, RZ ;  /* 0x000100001d1c7824 */ /* 0x000fe400078e00ff */
[----:B------:R-:W-:Y:S01]  /*9b40*/  FFMA.FTZ R42, R3, R36, R42 ;  /* 0x00000024032a7223 */ /* 0x000fe2000001002a */
[----:B------:R-:W-:Y:S02]  /*9b50*/  IMAD.U32 R5, R13, 0x10000, RZ ;  /* 0x000100000d057824 */ /* 0x000fe400078e00ff */
[----:B------:R-:W-:Y:S02]  /*9b60*/  IMAD.U32 R3, R31, 0x10000, RZ ;  /* 0x000100001f037824 */ /* 0x000fe400078e00ff */
[-C--:B------:R-:W-:Y:S01]  /*9b70*/  FMUL.FTZ R36, R11, R28.reuse ;  /* 0x0000001c0b247220 */ /* 0x080fe20000410000 */
[----:B------:R-:W-:Y:S02]  /*9b80*/  IMAD.U32 R8, R15, 0x10000, RZ ;  /* 0x000100000f087824 */ /* 0x000fe400078e00ff */
[C---:B------:R-:W-:Y:S01]  /*9b90*/  FMUL.FTZ R11, R20.reuse, R25 ;  /* 0x00000019140b7220 */ /* 0x040fe20000410000 */
[----:B------:R-:W-:Y:S01]  /*9ba0*/  FFMA.FTZ R44, R5, R28, -R44 ;  /* 0x0000001c052c7223 */ /* 0x000fe2000001082c */
[-C--:B------:R-:W-:Y:S01]  /*9bb0*/  FMUL.FTZ R28, R20, R3.reuse ;  /* 0x00000003141c7220 */ /* 0x080fe20000410000 */
[----:B------:R-:W-:Y:S01]  /*9bc0*/  LOP3.LUT R4, R12, 0xffff0000, RZ, 0xc0, !PT ;  /* 0xffff00000c047812 */ /* 0x000fe200078ec0ff */
[----:B------:R-:W-:Y:S01]  /*9bd0*/  FFMA.FTZ R20, R8, R3, -R11 ;  /* 0x0000000308147223 */ /* 0x000fe2000001080b */
[C---:B------:R-:W-:Y:S01]  /*9be0*/  FMUL.FTZ R3, R10.reuse, R9 ;  /* 0x000000090a037220 */ /* 0x040fe20000410000 */
[----:B------:R-:W-:Y:S01]  /*9bf0*/  LOP3.LUT R12, R13, 0xffff0000, RZ, 0xc0, !PT ;  /* 0xffff00000d0c7812 */ /* 0x000fe200078ec0ff */
[----:B------:R-:W-:Y:S01]  /*9c00*/  FFMA.FTZ R36, R5, R38, R36 ;  /* 0x0000002605247223 */ /* 0x000fe20000010024 */
[----:B------:R-:W-:Y:S01]  /*9c10*/  FMUL.FTZ R11, R10, R21 ;  /* 0x000000150a0b7220 */ /* 0x000fe20000410000 */
[C---:B------:R-:W-:Y:S01]  /*9c20*/  IMAD.U32 R6, R14.reuse, 0x10000, RZ ;  /* 0x000100000e067824 */ /* 0x040fe200078e00ff */
[----:B------:R-:W-:Y:S01]  /*9c30*/  LOP3.LUT R7, R14, 0xffff0000, RZ, 0xc0, !PT ;  /* 0xffff00000e077812 */ /* 0x000fe200078ec0ff */
[----:B------:R-:W-:-:S02]  /*9c40*/  IMAD.U32 R13, R26, 0x10000, RZ ;  /* 0x000100001a0d7824 */ /* 0x000fc400078e00ff */
[----:B------:R-:W-:Y:S01]  /*9c50*/  FFMA.FTZ R21, R4, R21, -R3 ;  /* 0x0000001504157223 */ /* 0x000fe20000010803 */
[----:B------:R-:W-:Y:S01]  /*9c60*/  IMAD.U32 R5, R35, 0x10000, RZ ;  /* 0x0001000023057824 */ /* 0x000fe200078e00ff */
[----:B------:R-:W-:Y:S01]  /*9c70*/  LOP3.LUT R14, R15, 0xffff0000, RZ, 0xc0, !PT ;  /* 0xffff00000f0e7812 */ /* 0x000fe200078ec0ff */
[----:B------:R-:W-:Y:S01]  /*9c80*/  IMAD.U32 R3, R30, 0x10000, RZ ;  /* 0x000100001e037824 */ /* 0x000fe200078e00ff */
[----:B------:R-:W-:Y:S01]  /*9c90*/  LOP3.LUT R15, R26, 0xffff0000, RZ, 0xc0, !PT ;  /* 0xffff00001a0f7812 */ /* 0x000fe200078ec0ff */
[----:B------:R-:W-:Y:S01]  /*9ca0*/  FFMA.FTZ R11, R4, R9, R11 ;  /* 0x00000009040b7223 */ /* 0x000fe2000001000b */
[----:B------:R-:W-:Y:S01]  /*9cb0*/  LOP3.LUT R26, R27, 0xffff0000, RZ, 0xc0, !PT ;  /* 0xffff00001b1a7812 */ /* 0x000fe200078ec0ff */
[C---:B------:R-:W-:Y:S01]  /*9cc0*/  FMUL.FTZ R27, R13.reuse, R5 ;  /* 0x000000050d1b7220 */ /* 0x040fe20000410000 */
[----:B------:R-:W-:Y:S01]  /*9cd0*/  FMUL.FTZ R13, R13, R3 ;  /* 0x000000030d0d7220 */ /* 0x000fe20000410000 */
[----:B------:R-:W-:Y:S02]  /*9ce0*/  LOP3.LUT R4, R35, 0xffff0000, RZ, 0xc0, !PT ;  /* 0xffff000023047812 */ /* 0x000fe400078ec0ff */
[----:B------:R-:W-:-:S02]  /*9cf0*/  LOP3.LUT R29, R29, 0xffff0000, RZ, 0xc0, !PT ;  /* 0xffff00001d1d7812 */ /* 0x000fc400078ec0ff */
[----:B------:R-:W-:Y:S02]  /*9d00*/  LOP3.LUT R30, R30, 0xffff0000, RZ, 0xc0, !PT ;  /* 0xffff00001e1e7812 */ /* 0x000fe400078ec0ff */
[----:B------:R-:W-:Y:S01]  /*9d10*/  LOP3.LUT R31, R31, 0xffff0000, RZ, 0xc0, !PT ;  /* 0xffff00001f1f7812 */ /* 0x000fe200078ec0ff */
[----:B------:R-:W-:Y:S01]  /*9d20*/  FFMA.FTZ R28, R8, R25, R28 ;  /* 0x00000019081c7223 */ /* 0x000fe2000001001c */
[C---:B------:R-:W-:Y:S01]  /*9d30*/  FFMA.FTZ R27, R6.reuse, R3, -R27 ;  /* 0x00000003061b7223 */ /* 0x040fe2000001081b */
[----:B------:R-:W-:Y:S01]  /*9d40*/  FFMA.FTZ R10, R6, R5, R13 ;  /* 0x00000005060a7223 */ /* 0x000fe2000001000d */
[----:B------:R-:W-:Y:S01]  /*9d50*/  FMUL.FTZ R25, R24, R33 ;  /* 0x0000002118197220 */ /* 0x000fe20000410000 */
[C---:B------:R-:W-:Y:S01]  /*9d60*/  FMUL.FTZ R6, R15.reuse, R4 ;  /* 0x000000040f067220 */ /* 0x040fe20000410000 */
[----:B------:R-:W-:Y:S01]  /*9d70*/  FMUL.FTZ R3, R26, R37 ;  /* 0x000000251a037220 */ /* 0x000fe20000410000 */
[----:B------:R-:W-:Y:S01]  /*9d80*/  FMUL.FTZ R24, R24, R29 ;  /* 0x0000001d18187220 */ /* 0x000fe20000410000 */
[-C--:B------:R-:W-:Y:S01]  /*9d90*/  FMUL.FTZ R15, R15, R30.reuse ;  /* 0x0000001e0f0f7220 */ /* 0x080fe20000410000 */
[----:B------:R-:W-:Y:S01]  /*9da0*/  FMUL.FTZ R26, R26, R31 ;  /* 0x0000001f1a1a7220 */ /* 0x000fe20000410000 */
[----:B------:R-:W-:Y:S01]  /*9db0*/  FFMA.FTZ R25, R12, R29, -R25 ;  /* 0x0000001d0c197223 */ /* 0x000fe20000010819 */
        /* <DEDUP_REMOVED lines=15> */
.L_x_11785:
[----:B------:R-:W-:Y:S05]  /*9eb0*/  BSYNC B0 ;  /* 0x0000000000007941 */ /* 0x000fea0003800000 */
.L_x_11771:
        /* <DEDUP_REMOVED lines=8> */
.L_x_11768:
[----:B-1----:R-:W1:Y:S01]  /*9f40*/  S2R R3, SR_TID.X ;  /* 0x0000000000037919 */ /* 0x002e620000002100 */
[----:B--23--:R-:W-:Y:S01]  /*9f50*/  IMAD.U32 R0, RZ, RZ, UR37 ;  /* 0x00000025ff007e24 */ /* 0x00cfe2000f8e00ff */
[----:B------:R-:W-:Y:S05]  /*9f60*/  WARPSYNC.ALL ;  /* 0x0000000000007948 */ /* 0x000fea0003800000 */
[----:B------:R-:W-:Y:S02]  /*9f70*/  ISETP.NE.AND P0, PT, R0, 0x3, PT ;  /* 0x000000030000780c */ /* 0x000fe40003f05270 */
[----:B------:R-:W-:-:S11]  /*9f80*/  LOP3.LUT R18, R18, 0xfff7ffff, RZ, 0xc0, !PT ;  /* 0xfff7ffff12127812 */ /* 0x000fd600078ec0ff */
[----:B------:R-:W-:Y:S02]  /*9f90*/  @P0 LOP3.LUT R18, R18, 0x80000, RZ, 0xfc, !PT ;  /* 0x0008000012120812 */ /* 0x000fe400078efcff */
[----:B-1----:R-:W-:-:S05]  /*9fa0*/  SHF.R.U32.HI R3, RZ, 0x7, R3 ;  /* 0x00000007ff037819 */ /* 0x002fca0000011603 */
[----:B------:R-:W-:-:S05]  /*9fb0*/  VIADD R72, R3, 0x8 ;  /* 0x0000000803487836 */ /* 0x000fca0000000000 */
[----:B------:R1:W-:Y:S06]  /*9fc0*/  BAR.SYNC.DEFER_BLOCKING R72, 0x100 ;  /* 0x000400480000751d */ /* 0x0003ec0000010000 */
[----:B------:R-:W-:Y:S05]  /*9fd0*/  @!P0 BRA `(.L_x_11795) ;  /* 0x0000000000048947 */ /* 0x000fea0003800000 */
[----:B------:R-:W-:Y:S01]  /*9fe0*/  BPT.TRAP 0x1 ;  /* 0x000000040000795c */ /* 0x000fe20000300000 */
.L_x_11795:
[----:B------:R-:W-:Y:S01]  /*9ff0*/  IMAD R4, R2, 0x8, R19 ;  /* 0x0000000802047824 */ /* 0x000fe200078e0213 */
[----:B------:R-:W-:-:S04]  /*a000*/  SHF.L.U32 R73, R202, 0x1f, RZ ;  /* 0x0000001fca497819 */ /* 0x000fc800000006ff */
[----:B------:R2:W3:Y:S01]  /*a010*/  SYNCS.PHASECHK.TRANS64.TRYWAIT P1, [R4+URZ+0x22830], R73 ;  /* 0x02283049040075a7 */ /* 0x0004e2000802017f */
[----:B------:R-:W-:Y:S05]  /*a020*/  @!P0 BRA `(.L_x_11796) ;  /* 0x0000000000048947 */ /* 0x000fea0003800000 */
[----:B------:R-:W-:Y:S01]  /*a030*/  BPT.TRAP 0x1 ;  /* 0x000000040000795c */ /* 0x000fe20000300000 */
.L_x_11796:
[----:B------:R-:W4:Y:S01]  /*a040*/  S2R R3, SR_TID.X ;  /* 0x0000000000037919 */ /* 0x000f220000002100 */
[----:B------:R-:W-:-:S05]  /*a050*/  VIADD R0, R19, 0x1c400 ;  /* 0x0001c40013007836 */ /* 0x000fca0000000000 */
[----:B------:R-:W-:-:S04]  /*a060*/  SHF.R.U32.HI R0, RZ, 0x4, R0 ;  /* 0x00000004ff007819 */ /* 0x000fc80000011600 */
[----:B------:R-:W-:Y:S02]  /*a070*/  LOP3.LUT R0, R0, 0x3fff, RZ, 0xc0, !PT ;  /* 0x00003fff00007812 */ /* 0x000fe400078ec0ff */
[----:B----4-:R-:W-:-:S04]  /*a080*/  LOP3.LUT R3, R3, 0x7f, RZ, 0xc0, !PT ;  /* 0x0000007f03037812 */ /* 0x010fc800078ec0ff */
[----:B------:R-:W-:Y:S01]  /*a090*/  ISETP.NE.AND P0, PT, R3, RZ, PT ;  /* 0x000000ff0300720c */ /* 0x000fe20003f05270 */
[----:B---3--:R-:W-:-:S12]  /*a0a0*/  @P1 BRA `(.L_x_11797) ;  /* 0x0000000000081947 */ /* 0x008fd80003800000 */
[----:B------:R-:W3:Y:S02]  /*a0b0*/  SYNCS.PHASECHK.TRANS64.TRYWAIT P1, [R4+URZ+0x22830], R73 ;  /* 0x02283049040075a7 */ /* 0x000ee4000802017f */
[----:B---3--:R-:W-:Y:S05]  /*a0c0*/  @!P1 BRA `(.L_x_11798) ;  /* 0x000001bc00189947 */ /* 0x008fea0003800000 */
.L_x_11797:
[----:B------:R-:W-:Y:S05]  /*a0d0*/  WARPSYNC.ALL ;  /* 0x0000000000007948 */ /* 0x000fea0003800000 */
[----:B------:R-:W-:-:S05]  /*a0e0*/  LOP3.LUT R21, R0, 0x10000, RZ, 0xfc, !PT ;  /* 0x0001000000157812 */ /* 0x000fca00078efcff */
[----:B------:R-:W-:Y:S01]  /*a0f0*/  IMAD R8, R2, 0x300, R21 ;  /* 0x0000030002087824 */ /* 0x000fe200078e0215 */
[----:B------:R-:W-:Y:S01]  /*a100*/  LOP3.LUT R6, R34, 0x10000, RZ, 0xfc, !PT ;  /* 0x0001000022067812 */ /* 0x000fe200078efcff */
[----:B------:R-:W-:Y:S01]  /*a110*/  IMAD.MOV.U32 R9, RZ, RZ, 0x40000040 ;  /* 0x40000040ff097424 */ /* 0x000fe200078e00ff */
[----:B0-----:R-:W-:Y:S01]  /*a120*/  WARPGROUP.ARRIVE ;  /* 0x00000000000079c5 */ /* 0x001fe20000000000 */
[----:B------:R-:W-:Y:S01]  /*a130*/  IMAD.MOV.U32 R7, RZ, RZ, 0x40000040 ;  /* 0x40000040ff077424 */ /* 0x000fe200078e00ff */
[C---:B------:R-:W-:Y:S01]  /*a140*/  R2UR UR6, R8.reuse ;  /* 0x00000000080672ca */ /* 0x040fe200000e0000 */
[----:B------:R-:W-:Y:S01]  /*a150*/  VIADD R10, R8, 0x2 ;  /* 0x00000002080a7836 */ /* 0x000fe20000000000 */
[----:B------:R-:W-:Y:S01]  /*a160*/  R2UR UR7, R9 ;  /* 0x00000000090772ca */ /* 0x000fe200000e0000 */
[C---:B------:R-:W-:Y:S01]  /*a170*/  VIADD R14, R6.reuse, 0x2 ;  /* 0x00000002060e7836 */ /* 0x040fe20000000000 */
[C---:B------:R-:W-:Y:S01]  /*a180*/  R2UR UR4, R6.reuse ;  /* 0x00000000060472ca */ /* 0x040fe200000e0000 */
[----:B------:R-:W-:Y:S01]  /*a190*/  IMAD.MOV.U32 R11, RZ, RZ, 0x40000040 ;  /* 0x40000040ff0b7424 */ /* 0x000fe200078e00ff */
[----:B------:R-:W-:Y:S01]  /*a1a0*/  R2UR UR5, R7 ;  /* 0x00000000070572ca */ /* 0x000fe200000e0000 */
[----:B------:R-:W-:Y:S01]  /*a1b0*/  IMAD.MOV.U32 R15, RZ, RZ, 0x40000040 ;  /* 0x40000040ff0f7424 */ /* 0x000fe200078e00ff */
[----:B------:R-:W0:Y:S01]  /*a1c0*/  LDC R20, c[0x0][0x448] ;  /* 0x00011200ff147b82 */ /* 0x000e220000000800 */
[----:B------:R-:W-:Y:S01]  /*a1d0*/  VIADD R12, R6, 0x4 ;  /* 0x00000004060c7836 */ /* 0x000fe20000000000 */
[----:B------:R-:W4:Y:S01]  /*a1e0*/  S2R R80, SR_TID.X ;  /* 0x0000000000507919 */ /* 0x000f220000002100 */
[----:B------:R-:W-:Y:S01]  /*a1f0*/  IMAD.MOV.U32 R13, RZ, RZ, 0x40000040 ;  /* 0x40000040ff0d7424 */ /* 0x000fe200078e00ff */
[----:B------:R-:W-:Y:S01]  /*a200*/  ULDC.64 UR8, c[0x0][0x9e0] ;  /* 0x0002780000087ab9 */ /* 0x000fe20000000a00 */
[----:B------:R-:W-:Y:S01]  /*a210*/  IMAD.MOV.U32 R9, RZ, RZ, 0x40000040 ;  /* 0x40000040ff097424 */ /* 0x000fe200078e00ff */
[----:B------:R-:W-:Y:S01]  /*a220*/  UISETP.GE.AND UP0, UPT, UR9, 0x1, UPT ;  /* 0x000000010900788c */ /* 0x000fe2000bf06270 */
[----:B------:R-:W-:Y:S01]  /*a230*/  LOP3.LUT R18, R18, 0xffefffff, RZ, 0xc0, !PT ;  /* 0xffefffff12127812 */ /* 0x000fe200078ec0ff */
[----:B------:R-:W-:-:S02]  /*a240*/  ULDC UR43, c[0x0][0x9dc] ;  /* 0x00027700002b7ab9 */ /* 0x000fc40000000800 */
[----:B------:R-:W-:Y:S01]  /*a250*/  ULOP3.LUT UR43, URZ, UR43, URZ, 0x33, !UPT ;  /* 0x0000002b3f2b7292 */ /* 0x000fe2000f8e333f */
[----:B------:R-:W-:Y:S01]  /*a260*/  HGMMA.64x96x16.F32.BF16 R24, gdesc[UR4], RZ, !UPT, gsb0 ;  /* 0x01600000041879f0 */ /* 0x000fe2000c0018ff */
[----:B------:R-:W-:Y:S01]  /*a270*/  R2UR UR6, R10 ;  /* 0x000000000a0672ca */ /* 0x000fe200000e0000 */
[----:B------:R-:W-:Y:S01]  /*a280*/  VIADD R10, R8, 0x4 ;  /* 0x00000004080a7836 */ /* 0x000fe20000000000 */
[----:B------:R-:W-:Y:S01]  /*a290*/  R2UR UR7, R11 ;  /* 0x000000000b0772ca */ /* 0x000fe200000e0000 */
[----:B------:R-:W-:Y:S01]  /*a2a0*/  IMAD.MOV.U32 R11, RZ, RZ, 0x40000040 ;  /* 0x40000040ff0b7424 */ /* 0x000fe200078e00ff */
[----:B------:R-:W-:Y:S01]  /*a2b0*/  R2UR UR4, R14 ;  /* 0x000000000e0472ca */ /* 0x000fe200000e0000 */
[----:B------:R-:W-:Y:S01]  /*a2c0*/  UP2UR UR40, UPR, URZ, 0x1 ;  /* 0x000000013f287883 */ /* 0x000fe20008000000 */
[----:B------:R-:W-:Y:S02]  /*a2d0*/  R2UR UR5, R15 ;  /* 0x000000000f0572ca */ /* 0x000fe400000e0000 */
[----:B0-----:R-:W-:-:S02]  /*a2e0*/  ISETP.NE.AND P1, PT, R20, 0x1, PT ;  /* 0x000000011400780c */ /* 0x001fc40003f25270 */
[----:B----4-:R-:W-:-:S11]  /*a2f0*/  SHF.R.U32.HI R80, RZ, 0x7, R80 ;  /* 0x00000007ff507819 */ /* 0x010fd60000011650 */
[----:B------:R-:W0:Y:S01]  /*a300*/  @P1 LDC R20, c[0x0][0x44c] ;  /* 0x00011300ff141b82 */ /* 0x000e220000000800 */
[----:B------:R-:W-:Y:S01]  /*a310*/  @P1 LOP3.LUT R18, R18, 0x100000, RZ, 0xfc, !PT ;  /* 0x0010000012121812 */ /* 0x000fe200078efcff */
[----:B------:R-:W-:Y:S02]  /*a320*/  WARPGROUP.DEPBAR.LE gsb0, 0x0 ;  /* 0x00008000000079c5 */ /* 0x000fe40000010000 */
[----:B------:R-:W-:-:S06]  /*a330*/  WARPGROUP.ARRIVE ;  /* 0x00000000000079c5 */ /* 0x000fcc0000000000 */
[----:B------:R-:W-:Y:S01]  /*a340*/  HGMMA.64x96x16.F32.BF16 R24, gdesc[UR4], R24, gsb0 ;  /* 0x01600000041879f0 */ /* 0x000fe20008001818 */
        /* <DEDUP_REMOVED lines=17> */
[----:B------:R-:W-:Y:S02]  /*a460*/  ULDC UR4, c[0x0][0x9d8] ;  /* 0x0002760000047ab9 */ /* 0x000fe40000000800 */
[----:B------:R-:W-:Y:S02]  /*a470*/  WARPGROUP.DEPBAR.LE gsb0, 0x0 ;  /* 0x00008000000079c5 */ /* 0x000fe40000010000 */
[----:B------:R-:W-:Y:S01]  /*a480*/  FMUL.FTZ R79, R49, UR4 ;  /* 0x00000004314f7c20 */ /* 0x000fe20008410000 */
[----:B------:R-:W-:Y:S01]  /*a490*/  FMUL.FTZ R3, R27, UR4 ;  /* 0x000000041b037c20 */ /* 0x000fe20008410000 */
[----:B------:R-:W4:Y:S01]  /*a4a0*/  @P1 LDC R49, c[0x0][0x450] ;  /* 0x00011400ff311b82 */ /* 0x000f220000000800 */
[----:B------:R-:W-:Y:S01]  /*a4b0*/  FMUL.FTZ R27, R39, UR4 ;  /* 0x00000004271b7c20 */ /* 0x000fe20008410000 */
[----:B------:R-:W-:Y:S01]  /*a4c0*/  FMUL.FTZ R39, R55, UR4 ;  /* 0x0000000437277c20 */ /* 0x000fe20008410000 */
[----:B------:R-:W-:Y:S01]  /*a4d0*/  FMUL.FTZ R55, R57, UR4 ;  /* 0x0000000439377c20 */ /* 0x000fe20008410000 */
[----:B------:R-:W-:Y:S01]  /*a4e0*/  FMUL.FTZ R57, R61, UR4 ;  /* 0x000000043d397c20 */ /* 0x000fe20008410000 */
[----:B------:R-:W-:-:S02]  /*a4f0*/  IMAD.IADD R61, R210, 0x1, R209 ;  /* 0x00000001d23d7824 */ /* 0x000fc400078e02d1 */
[----:B------:R-:W-:Y:S01]  /*a500*/  FMUL.FTZ R74, R25, UR4 ;  /* 0x00000004194a7c20 */ /* 0x000fe20008410000 */
[----:B------:R-:W-:Y:S01]  /*a510*/  FMUL.FTZ R25, R35, UR4 ;  /* 0x0000000423197c20 */ /* 0x000fe20008410000 */
[----:B------:R-:W-:Y:S01]  /*a520*/  FMUL.FTZ R35, R51, UR4 ;  /* 0x0000000433237c20 */ /* 0x000fe20008410000 */
[----:B0-----:R-:W-:-:S04]  /*a530*/  @P1 IMAD.HI.U32 R20, R61, R20, RZ ;  /* 0x000000143d141227 */ /* 0x001fc800078e00ff */
        /* <DEDUP_REMOVED lines=14> */
[----:B----4-:R-:W-:Y:S01]  /*a620*/  @P1 SHF.R.U32.HI R61, RZ, R49, R20 ;  /* 0x00000031ff3d1219 */ /* 0x010fe20000011614 */
[----:B------:R-:W-:-:S02]  /*a630*/  @!P0 VIADD R49, R4, 0x22840 ;  /* 0x0002284004318836 */ /* 0x000fc40000000000 */
[----:B------:R-:W-:Y:S01]  /*a640*/  FMUL.FTZ R44, R59, UR4 ;  /* 0x000000043b2c7c20 */ /* 0x000fe20008410000 */
        /* <DEDUP_REMOVED lines=8> */
[----:B------:R-:W-:Y:S01]  /*a6d0*/  IADD3 R20, -R80, 0xb, RZ ;  /* 0x0000000b50147810 */ /* 0x000fe20007ffe1ff */
        /* <DEDUP_REMOVED lines=15> */
[----:B------:R-:W-:Y:S01]  /*a7d0*/  @!P0 PRMT R49, RZ, 0x654, R49 ;  /* 0x00000654ff318816 */ /* 0x000fe20000000031 */
[----:B------:R-:W-:Y:S01]  /*a7e0*/  FMUL.FTZ R50, R71, UR4 ;  /* 0x0000000447327c20 */ /* 0x000fe20008410000 */
[----:B------:R-:W-:Y:S01]  /*a7f0*/  FMUL.FTZ R68, R68, UR4 ;  /* 0x0000000444447c20 */ /* 0x000fe20008410000 */
[----:B------:R-:W-:Y:S01]  /*a800*/  FMUL.FTZ R70, R70, UR4 ;  /* 0x0000000446467c20 */ /* 0x000fe20008410000 */
[----:B------:R-:W-:Y:S01]  /*a810*/  PLOP3.LUT P1, PT, PT, PT, UP0, 0x40, 0x0 ;  /* 0x000000000000781c */ /* 0x000fe20003f2e808 */
[----:B------:R4:W-:Y:S06]  /*a820*/  BAR.ARV R20, 0x100 ;  /* 0x000400140000751d */ /* 0x0009ec0000002000 */
[C-C-:B------:R-:W-:Y:S01]  /*a830*/  IADD3 R58, -R205.reuse, 0x61, R54.reuse ;  /* 0x00000061cd3a7810 */ /* 0x140fe20007ffe136 */
[----:B------:R1:W-:Y:S01]  /*a840*/  @!P0 SYNCS.ARRIVE.TRANS64.RED.A1T0 RZ, [R49+URZ], RZ ;  /* 0x000000ff31ff89a7 */ /* 0x0003e2000810043f */
[----:B------:R-:W1:Y:S01]  /*a850*/  MUFU.TANH R5, R5 ;  /* 0x0000000500057308 */ /* 0x000e620000002400 */
[----:B------:R-:W-:Y:S01]  /*a860*/  IMAD.MOV.U32 R63, RZ, RZ, -0x60 ;  /* 0xffffffa0ff3f7424 */ /* 0x000fe200078e00ff */
[----:B------:R-:W-:Y:S01]  /*a870*/  IADD3 R67, -R205, 0x60, R54 ;  /* 0x00000060cd437810 */ /* 0x000fe20007ffe136 */
[----:B------:R-:W-:-:S02]  /*a880*/  IMAD.IADD R58, R58, 0x1, -R203 ;  /* 0x000000013a3a7824 */ /* 0x000fc400078e0acb */
[----:B------:R-:W-:Y:S02]  /*a890*/  IMAD R82, R176, R63, 0x60 ;  /* 0x00000060b0527424 */ /* 0x000fe400078e023f */
[C---:B------:R-:W-:Y:S01]  /*a8a0*/  VIADD R80, R58.reuse, UR8 ;  /* 0x000000083a507c36 */ /* 0x040fe20008000000 */
[----:B------:R-:W1:Y:S01]  /*a8b0*/  MUFU.TANH R74, R74 ;  /* 0x0000004a004a7308 */ /* 0x000e620000002400 */
[----:B------:R-:W-:Y:S02]  /*a8c0*/  VIADD R71, R58, UR43 ;  /* 0x0000002b3a477c36 */ /* 0x000fe40008000000 */
[----:B------:R-:W-:Y:S01]  /*a8d0*/  IMAD.IADD R81, R82, 0x1, -R205 ;  /* 0x0000000152517824 */ /* 0x000fe200078e0acd */
[----:B0-----:R-:W-:Y:S01]  /*a8e0*/  VIADDMNMX R62, R60, R80, R67, PT ;  /* 0x000000503c3e7246 */ /* 0x001fe20003800143 */
[----:B------:R-:W-:-:S03]  /*a8f0*/  IMAD.IADD R63, R71, 0x1, R60 ;  /* 0x00000001473f7824 */ /* 0x000fc600078e023c */
        /* <DEDUP_REMOVED lines=44> */
[----:B-1----:R4:W1:Y:S08]  /*abc0*/  MUFU.TANH R49, R70 ;  /* 0x0000004600317308 */ /* 0x0028700000002400 */
[----:B------:R-:W0:Y:S01]  /*abd0*/  MUFU.TANH R50, R50 ;  /* 0x0000003200327308 */ /* 0x000e220000002400 */
[----:B----4-:R-:W-:Y:S05]  /*abe0*/  @P1 BRA `(.L_x_11799) ;  /* 0x0000000000541947 */ /* 0x010fea0003800000 */
        /* <DEDUP_REMOVED lines=12> */
.L_x_11801:
[----:B------:R-:W-:-:S06]  /*acb0*/  UISETP.NE.AND UP0, UPT, UR9, 0x1, UPT ;  /* 0x000000010900788c */ /* 0x000fcc000bf05270 */
[----:B------:R-:W-:-:S05]  /*acc0*/  PLOP3.LUT P1, PT, PT, PT, UP0, 0x80, 0x0 ;  /* 0x000000000000781c */ /* 0x000fca0003f2f008 */
[----:B------:R-:W-:-:S08]  /*acd0*/  @UP0 ULDC.64 UR4, c[0x0][0x9e8] ;  /* 0x00027a0000040ab9 */ /* 0x000fd00000000a00 */
[----:B------:R-:W-:-:S05]  /*ace0*/  @P1 IMAD.HI.U32 R58, R54, UR4, RZ ;  /* 0x00000004363a1c27 */ /* 0x000fca000f8e00ff */
[----:B------:R-:W-:-:S07]  /*acf0*/  @P1 SHF.R.U32.HI R54, RZ, UR5, R58 ;  /* 0x00000005ff361c19 */ /* 0x000fce000801163a */
.L_x_11802:
[----:B------:R-:W-:Y:S05]  /*ad00*/  BSYNC B0 ;  /* 0x0000000000007941 */ /* 0x000fea0003800000 */
.L_x_11800:
[----:B------:R-:W-:-:S05]  /*ad10*/  IMAD R54, R54, UR9, R81 ;  /* 0x0000000936367c24 */ /* 0x000fca000f8e0251 */
[----:B------:R-:W-:Y:S02]  /*ad20*/  VIMNMX R63, R63, R54, !PT ;  /* 0x000000363f3f7248 */ /* 0x000fe40007fe0100 */
[----:B------:R-:W-:-:S07]  /*ad30*/  VIADDMNMX R62, R54, UR9, R62, PT ;  /* 0x00000009363e7c46 */ /* 0x000fce000b80013e */
.L_x_11799:
[C---:B------:R-:W-:Y:S01]  /*ad40*/  ISETP.GE.AND P1, PT, R82.reuse, 0x2, PT ;  /* 0x000000025200780c */ /* 0x040fe20003f26270 */
[----:B------:R-:W-:Y:S01]  /*ad50*/  UISETP.NE.AND UP0, UPT, UR40, URZ, UPT ;  /* 0x0000003f2800728c */ /* 0x000fe2000bf05270 */
[C---:B------:R-:W-:Y:S02]  /*ad60*/  ISETP.GE.AND P6, PT, R82.reuse, 0x9, PT ;  /* 0x000000095200780c */ /* 0x040fe40003fc6270 */
[----:B------:R-:W-:Y:S02]  /*ad70*/  ISETP.GT.AND P2, PT, R63, 0x1, !P1 ;  /* 0x000000013f00780c */ /* 0x000fe40004f44270 */
[----:B------:R-:W-:Y:S02]  /*ad80*/  ISETP.GE.AND P3, PT, R82, 0xa, PT ;  /* 0x0000000a5200780c */ /* 0x000fe40003f66270 */
[----:B------:R-:W-:Y:S02]  /*ad90*/  ISETP.LT.OR P2, PT, R62, 0x2, P2 ;  /* 0x000000023e00780c */ /* 0x000fe40001741670 */
[----:B------:R-:W-:-:S02]  /*ada0*/  ISETP.GE.AND P5, PT, R82, 0x1, PT ;  /* 0x000000015200780c */ /* 0x000fc40003fa6270 */
[----:B------:R-:W-:Y:S02]  /*adb0*/  FSEL R112, R74, -INF , !P2 ;  /* 0xff8000004a707808 */ /* 0x000fe40005000000 */
[----:B------:R-:W-:-:S04]  /*adc0*/  ISETP.GT.AND P2, PT, R63, 0x8, !P6 ;  /* 0x000000083f00780c */ /* 0x000fc80007744270 */
[----:B------:R-:W-:-:S04]  /*add0*/  ISETP.LT.OR P2, PT, R62, 0x9, P2 ;  /* 0x000000093e00780c */ /* 0x000fc80001741670 */
[----:B0-----:R-:W-:Y:S02]  /*ade0*/  FSEL R110, R75, -INF , !P2 ;  /* 0xff8000004b6e7808 */ /* 0x001fe40005000000 */
        /* <DEDUP_REMOVED lines=50> */
[----:B------:R-:W-:Y:S01]  /*b110*/  ISETP.GT.AND P2, PT, R63, 0x31, !P3 ;  /* 0x000000313f00780c */ /* 0x000fe20005f44270 */
[----:B------:R-:W0:Y:S01]  /*b120*/  SHFL.IDX PT, R78, R61, 0x1, 0x1c1f ;  /* 0x003c1f003d4e7f89 */ /* 0x000e2200000e0000 */
        /* <DEDUP_REMOVED lines=11> */
[----:B------:R-:W-:Y:S01]  /*b1e0*/  ISETP.LT.OR P2, PT, R62, 0x3a, P2 ;  /* 0x0000003a3e00780c */ /* 0x000fe20001741670 */
[----:B0-----:R-:W-:Y:S01]  /*b1f0*/  IMAD.IADD R37, R71, 0x1, R78 ;  /* 0x0000000147257824 */ /* 0x001fe200078e024e */
        /* <DEDUP_REMOVED lines=25> */
[----:B------:R-:W-:-:S02]  /*b390*/  VIADDMNMX R33, R78, R80, R67, PT ;  /* 0x000000504e217246 */ /* 0x000fc40003800143 */
        /* <DEDUP_REMOVED lines=32> */
.L_x_11805:
[----:B------:R-:W-:-:S06]  /*b5a0*/  UISETP.NE.AND UP0, UPT, UR9, 0x1, UPT ;  /* 0x000000010900788c */ /* 0x000fcc000bf05270 */
[----:B------:R-:W-:-:S05]  /*b5b0*/  PLOP3.LUT P4, PT, PT, PT, UP0, 0x80, 0x0 ;  /* 0x000000000000781c */ /* 0x000fca0003f8f008 */
[----:B------:R-:W-:-:S08]  /*b5c0*/  @UP0 ULDC.64 UR4, c[0x0][0x9e8] ;  /* 0x00027a0000040ab9 */ /* 0x000fd00000000a00 */
[----:B------:R-:W-:Y:S01]  /*b5d0*/  @P4 IMAD.HI.U32 R59, R5, UR4, RZ ;  /* 0x00000004053b4c27 */ /* 0x000fe2000f8e00ff */
[----:B------:R-:W-:-:S13]  /*b5e0*/  PLOP3.LUT P4, PT, PT, PT, UP0, 0x80, 0x0 ;  /* 0x000000000000781c */ /* 0x000fda0003f8f008 */
[----:B------:R-:W-:-:S07]  /*b5f0*/  @P4 SHF.R.U32.HI R5, RZ, UR5, R59 ;  /* 0x00000005ff054c19 */ /* 0x000fce000801163b */
.L_x_11806:
[----:B------:R-:W-:Y:S05]  /*b600*/  BSYNC B0 ;  /* 0x0000000000007941 */ /* 0x000fea0003800000 */
.L_x_11804:
[----:B------:R-:W-:-:S05]  /*b610*/  IMAD R78, R5, UR9, R81 ;  /* 0x00000009054e7c24 */ /* 0x000fca000f8e0251 */
[----:B------:R-:W-:Y:S02]  /*b620*/  VIMNMX R37, R37, R78, !PT ;  /* 0x0000004e25257248 */ /* 0x000fe40007fe0100 */
[----:B------:R-:W-:-:S07]  /*b630*/  VIADDMNMX R33, R78, UR9, R33, PT ;  /* 0x000000094e217c46 */ /* 0x000fce000b800121 */
.L_x_11803:
[C---:B------:R-:W-:Y:S01]  /*b640*/  ISETP.GT.AND P1, PT, R37.reuse, 0x1, !P1 ;  /* 0x000000012500780c */ /* 0x040fe20004f24270 */
[----:B------:R-:W-:Y:S01]  /*b650*/  ULDC UR4, c[0x0][0x988] ;  /* 0x0002620000047ab9 */ /* 0x000fe20000000800 */
[----:B------:R-:W-:Y:S01]  /*b660*/  ISETP.GT.AND P6, PT, R37, 0x8, !P6 ;  /* 0x000000082500780c */ /* 0x000fe200077c4270 */
[----:B------:R-:W-:Y:S01]  /*b670*/  IMAD.U32 R59, RZ, RZ, UR37 ;  /* 0x00000025ff3b7e24 */ /* 0x000fe2000f8e00ff */
        /* <DEDUP_REMOVED lines=8> */
[----:B------:R-:W-:Y:S02]  /*b700*/  FMNMX.FTZ R3, R108, R3, !PT ;  /* 0x000000036c037209 */ /* 0x000fe40007810000 */
[----:B------:R-:W-:Y:S01]  /*b710*/  FSEL R92, R11, -INF , !P1 ;  /* 0xff8000000b5c7808 */ /* 0x000fe20004800000 */
[----:B------:R-:W-:Y:S01]  /*b720*/  IMAD.U32 R11, RZ, RZ, UR4 ;  /* 0x00000004ff0b7e24 */ /* 0x000fe2000f8e00ff */
        /* <DEDUP_REMOVED lines=55> */
[----:B------:R-:W-:Y:S01]  /*baa0*/  ISETP.GT.AND P5, PT, R37, RZ, !P5 ;  /* 0x000000ff2500720c */ /* 0x000fe20006fa4270 */
[----:B------:R-:W0:Y:S01]  /*bab0*/  SHFL.BFLY PT, R10, R3, 0x2, 0x1f ;  /* 0x0c401f00030a7f89 */ /* 0x000e2200000e0000 */
[C---:B------:R-:W-:Y:S02]  /*bac0*/  ISETP.LT.OR P1, PT, R33.reuse, 0x31, P1 ;  /* 0x000000312100780c */ /* 0x040fe40000f21670 */
[----:B------:R-:W-:Y:S02]  /*bad0*/  ISETP.LT.OR P5, PT, R33, 0x1, P5 ;  /* 0x000000012100780c */ /* 0x000fe40002fa1670 */
[----:B------:R-:W-:Y:S02]  /*bae0*/  FSEL R82, R34, -INF , !P1 ;  /* 0xff80000022527808 */ /* 0x000fe40004800000 */
[----:B------:R-:W-:Y:S02]  /*baf0*/  ISETP.NE.AND P1, PT, R93, RZ, PT ;  /* 0x000000ff5d00720c */ /* 0x000fe40003f25270 */
[----:B------:R-:W-:-:S02]  /*bb00*/  FSEL R0, R0, -INF , !P5 ;  /* 0xff80000000007808 */ /* 0x000fc40006800000 */
[----:B------:R-:W-:Y:S02]  /*bb10*/  ISETP.GT.AND P1, PT, R37, 0x31, !P1 ;  /* 0x000000312500780c */ /* 0x000fe40004f24270 */
[----:B------:R-:W-:Y:S02]  /*bb20*/  ISETP.NE.AND P6, PT, R55, RZ, PT ;  /* 0x000000ff3700720c */ /* 0x000fe40003fc5270 */
[----:B------:R-:W-:Y:S02]  /*bb30*/  ISETP.LT.OR P1, PT, R33, 0x32, P1 ;  /* 0x000000322100780c */ /* 0x000fe40000f21670 */
[----:B------:R-:W-:Y:S02]  /*bb40*/  ISETP.NE.AND P4, PT, R97, RZ, PT ;  /* 0x000000ff6100720c */ /* 0x000fe40003f85270 */
[----:B------:R-:W-:Y:S02]  /*bb50*/  FSEL R34, R35, -INF , !P1 ;  /* 0xff80000023227808 */ /* 0x000fe40004800000 */
[----:B------:R-:W-:-:S02]  /*bb60*/  ISETP.NE.AND P1, PT, R79, RZ, PT ;  /* 0x000000ff4f00720c */ /* 0x000fc40003f25270 */
        /* <DEDUP_REMOVED lines=36> */
[----:B0-----:R-:W-:-:S02]  /*bdb0*/  FMNMX.FTZ R5, R10, R5, !PT ;  /* 0x000000050a057209 */ /* 0x001fc40007810000 */
[----:B------:R-:W-:Y:S02]  /*bdc0*/  ISETP.LT.OR P1, PT, R33, 0x4a, P1 ;  /* 0x0000004a2100780c */ /* 0x000fe40000f21670 */
[----:B------:R-:W-:Y:S01]  /*bdd0*/  FMNMX.FTZ R31, R80, R31, !PT ;  /* 0x0000001f501f7209 */ /* 0x000fe20007810000 */
[----:B------:R-:W-:Y:S01]  /*bde0*/  FMUL.FTZ R27, R5, R11 ;  /* 0x0000000b051b7220 */ /* 0x000fe20000410000 */
[----:B------:R-:W-:Y:S02]  /*bdf0*/  FSEL R106, R47, -INF , !P1 ;  /* 0xff8000002f6a7808 */ /* 0x000fe40004800000 */
[----:B------:R-:W-:Y:S02]  /*be00*/  FSETP.NEU.FTZ.AND P1, PT, R5, -INF , PT ;  /* 0xff8000000500780b */ /* 0x000fe40003f3d000 */
[----:B------:R-:W-:Y:S02]  /*be10*/  ISETP.NE.AND P4, PT, R57, RZ, PT ;  /* 0x000000ff3900720c */ /* 0x000fe40003f85270 */
[----:B------:R-:W-:-:S02]  /*be20*/  FMNMX.FTZ R35, R42, R31, !PT ;  /* 0x0000001f2a237209 */ /* 0x000fc40007810000 */
[----:B------:R-:W-:Y:S02]  /*be30*/  FSEL R27, R27, RZ, P1 ;  /* 0x000000ff1b1b7208 */ /* 0x000fe40000800000 */
[----:B------:R-:W-:Y:S02]  /*be40*/  ISETP.GT.AND P1, PT, R37, 0x50, !P4 ;  /* 0x000000502500780c */ /* 0x000fe40006724270 */
[----:B------:R-:W-:Y:S01]  /*be50*/  FMNMX.FTZ R35, R44, R35, !PT ;  /* 0x000000232c237209 */ /* 0x000fe20007810000 */
[-CC-:B------:R-:W-:Y:S01]  /*be60*/  FFMA.FTZ R96, R96, R11.reuse, -R27.reuse ;  /* 0x0000000b60607223 */ /* 0x180fe2000001081b */
[----:B------:R-:W-:Y:S01]  /*be70*/  ISETP.LT.OR P1, PT, R33, 0x51, P1 ;  /* 0x000000512100780c */ /* 0x000fe20000f21670 */
[--C-:B------:R-:W-:Y:S01]  /*be80*/  FFMA.FTZ R166, R36, R11, -R27.reuse ;  /* 0x0000000b24a67223 */ /* 0x100fe2000001081b */
[----:B------:R-:W-:Y:S01]  /*be90*/  FMNMX.FTZ R35, R46, R35, !PT ;  /* 0x000000232e237209 */ /* 0x000fe20007810000 */
[----:B------:R0:W-:Y:S01]  /*bea0*/  MUFU.EX2 R31, R96 ;  /* 0x00000060001f7308 */ /* 0x0001e20000000800 */
[----:B------:R-:W-:Y:S01]  /*beb0*/  ISETP.NE.AND P4, PT, R41, RZ, PT ;  /* 0x000000ff2900720c */ /* 0x000fe20003f85270 */
[-CC-:B-----5:R-:W-:Y:S01]  /*bec0*/  FFMA.FTZ R152, R114, R11.reuse, -R27.reuse ;  /* 0x0000000b72987223 */ /* 0x1a0fe2000001081b */
[----:B------:R-:W-:Y:S01]  /*bed0*/  FSEL R48, R48, -INF , !P1 ;  /* 0xff80000030307808 */ /* 0x000fe20004800000 */
[-CC-:B------:R-:W-:Y:S01]  /*bee0*/  FFMA.FTZ R112, R112, R11.reuse, -R27.reuse ;  /* 0x0000000b70707223 */ /* 0x180fe2000001081b */
[----:B------:R-:W-:Y:S01]  /*bef0*/  ISETP.GT.AND P3, PT, R37, 0x58, !P3 ;  /* 0x000000582500780c */ /* 0x000fe20005f64270 */
[--C-:B------:R-:W-:Y:S01]  /*bf00*/  FFMA.FTZ R154, R110, R11, -R27.reuse ;  /* 0x0000000b6e9a7223 */ /* 0x100fe2000001081b */
[----:B------:R-:W-:Y:S01]  /*bf10*/  ISETP.LT.OR P2, PT, R33, 0x52, P2 ;  /* 0x000000522100780c */ /* 0x000fe20001741670 */
[----:B------:R-:W-:Y:S01]  /*bf20*/  MUFU.EX2 R152, R152 ;  /* 0x0000009800987308 */ /* 0x000fe20000000800 */
[----:B------:R-:W-:Y:S01]  /*bf30*/  FMNMX.FTZ R35, R106, R35, !PT ;  /* 0x000000236a237209 */ /* 0x000fe20007810000 */
[-CC-:B------:R-:W-:Y:S01]  /*bf40*/  FFMA.FTZ R108, R108, R11.reuse, -R27.reuse ;  /* 0x0000000b6c6c7223 */ /* 0x180fe2000001081b */
[----:B------:R-:W-:Y:S01]  /*bf50*/  ISETP.GT.AND P1, PT, R37, 0x59, !P4 ;  /* 0x000000592500780c */ /* 0x000fe20006724270 */
[-CC-:B------:R-:W-:Y:S01]  /*bf60*/  FFMA.FTZ R37, R76, R11.reuse, -R27.reuse ;  /* 0x0000000b4c257223 */ /* 0x180fe2000001081b */
[----:B------:R-:W-:Y:S01]  /*bf70*/  ISETP.LT.OR P3, PT, R33, 0x59, P3 ;  /* 0x000000592100780c */ /* 0x000fe20001f61670 */
[--C-:B------:R-:W-:Y:S01]  /*bf80*/  FFMA.FTZ R156, R104, R11, -R27.reuse ;  /* 0x0000000b689c7223 */ /* 0x100fe2000001081b */
[----:B0-----:R-:W-:Y:S01]  /*bf90*/  FSEL R96, R43, -INF , !P2 ;  /* 0xff8000002b607808 */ /* 0x001fe20005000000 */
[----:B------:R-:W0:Y:S01]  /*bfa0*/  MUFU.EX2 R3, R112 ;  /* 0x0000007000037308 */ /* 0x000e220000000800 */
[----:B------:R-:W-:Y:S01]  /*bfb0*/  FMNMX.FTZ R35, R48, R35, !PT ;  /* 0x0000002330237209 */ /* 0x000fe20007810000 */
[-CC-:B------:R-:W-:Y:S01]  /*bfc0*/  FFMA.FTZ R100, R100, R11.reuse, -R27.reuse ;  /* 0x0000000b64647223 */ /* 0x180fe2000001081b */
[----:B------:R-:W-:Y:S01]  /*bfd0*/  ISETP.LT.OR P1, PT, R33, 0x5a, P1 ;  /* 0x0000005a2100780c */ /* 0x000fe20000f21670 */
[-CC-:B------:R-:W-:Y:S01]  /*bfe0*/  FFMA.FTZ R158, R102, R11.reuse, -R27.reuse ;  /* 0x0000000b669e7223 */ /* 0x180fe2000001081b */
[----:B-1----:R-:W-:Y:S01]  /*bff0*/  FSEL R76, R49, -INF , !P3 ;  /* 0xff800000314c7808 */ /* 0x002fe20005800000 */
[--C-:B------:R-:W-:Y:S01]  /*c000*/  FFMA.FTZ R174, R32, R11, -R27.reuse ;  /* 0x0000000b20ae7223 */ /* 0x100fe2000001081b */
[----:B------:R-:W-:Y:S01]  /*c010*/  FMNMX.FTZ R35, R96, R35, !PT ;  /* 0x0000002360237209 */ /* 0x000fe20007810000 */
[----:B------:R-:W1:Y:S01]  /*c020*/  MUFU.EX2 R154, R154 ;  /* 0x0000009a009a7308 */ /* 0x000e620000000800 */
[----:B------:R-:W-:Y:S01]  /*c030*/  FSEL R50, R50, -INF , !P1 ;  /* 0xff80000032327808 */ /* 0x000fe20004800000 */
[--C-:B------:R-:W-:Y:S01]  /*c040*/  FFMA.FTZ R160, R98, R11, -R27.reuse ;  /* 0x0000000b62a07223 */ /* 0x100fe2000001081b */
[----:B------:R-:W-:Y:S01]  /*c050*/  FMNMX.FTZ R35, R76, R35, !PT ;  /* 0x000000234c237209 */ /* 0x000fe20007810000 */
[-CC-:B------:R-:W-:Y:S01]  /*c060*/  FFMA.FTZ R162, R60, R11.reuse, -R27.reuse ;  /* 0x0000000b3ca27223 */ /* 0x180fe2000001081b */
[-CC-:B------:R-:W-:Y:S01]  /*c070*/  FFMA.FTZ R172, R40, R11.reuse, -R27.reuse ;  /* 0x0000000b28ac7223 */ /* 0x180fe2000001081b */
[----:B------:R-:W-:Y:S01]  /*c080*/  FFMA.FTZ R164, R54, R11, -R27 ;  /* 0x0000000b36a47223 */ /* 0x000fe2000001081b */
[----:B------:R-:W-:Y:S01]  /*c090*/  FMNMX.FTZ R10, R50, R35, !PT ;  /* 0x00000023320a7209 */ /* 0x000fe20007810000 */
[----:B------:R-:W4:Y:S01]  /*c0a0*/  MUFU.EX2 R25, R108 ;  /* 0x0000006c00197308 */ /* 0x000f220000000800 */
[----:B0-----:R-:W-:Y:S01]  /*c0b0*/  FADD.FTZ R49, R152, R3 ;  /* 0x0000000398317221 */ /* 0x001fe20000010000 */
[-CC-:B------:R-:W-:Y:S01]  /*c0c0*/  FFMA.FTZ R35, R58, R11.reuse, -R27.reuse ;  /* 0x0000000b3a237223 */ /* 0x180fe2000001081b */
[-CC-:B------:R-:W-:Y:S01]  /*c0d0*/  FFMA.FTZ R39, R70, R11.reuse, -R27.reuse ;  /* 0x0000000b46277223 */ /* 0x180fe2000001081b */
[----:B------:R-:W0:Y:S01]  /*c0e0*/  SHFL.BFLY PT, R41, R10, 0x2, 0x1f ;  /* 0x0c401f000a297f89 */ /* 0x000e2200000e0000 */
[-CC-:B------:R-:W-:Y:S01]  /*c0f0*/  FFMA.FTZ R168, R52, R11.reuse, -R27.reuse ;  /* 0x0000000b34a87223 */ /* 0x180fe2000001081b */
[-CC-:B------:R-:W-:Y:S01]  /*c100*/  FFMA.FTZ R170, R56, R11.reuse, -R27.reuse ;  /* 0x0000000b38aa7223 */ /* 0x180fe2000001081b */
[-CC-:B------:R-:W-:Y:S01]  /*c110*/  FFMA.FTZ R43, R66, R11.reuse, -R27.reuse ;  /* 0x0000000b422b7223 */ /* 0x180fe2000001081b */
[----:B------:R-:W2:Y:S01]  /*c120*/  MUFU.EX2 R156, R156 ;  /* 0x0000009c009c7308 */ /* 0x000ea20000000800 */
[----:B------:R-:W-:Y:S01]  /*c130*/  F2FP.BF16.F32.PACK_AB R152, R3, R152 ;  /* 0x000000980398723e */ /* 0x000fe200000010ff */
[----:B------:R-:W-:Y:S01]  /*c140*/  FFMA.FTZ R45, R64, R11, -R27 ;  /* 0x0000000b402d7223 */ /* 0x000fe2000001081b */
[----:B------:R-:W-:-:S05]  /*c150*/  ISETP.NE.AND P4, PT, R59, 0x3, PT ;  /* 0x000000033b00780c */ /* 0x000fca0003f85270 */
[----:B------:R-:W3:Y:S08]  /*c160*/  MUFU.EX2 R29, R100 ;  /* 0x00000064001d7308 */ /* 0x000ef00000000800 */
[----:B------:R-:W3:Y:S01]  /*c170*/  MUFU.EX2 R158, R158 ;  /* 0x0000009e009e7308 */ /* 0x000ee20000000800 */
[----:B0-----:R-:W-:Y:S01]  /*c180*/  FMNMX.FTZ R36, R10, R41, !PT ;  /* 0x000000290a247209 */ /* 0x001fe20007810000 */
[----:B------:R-:W-:-:S06]  /*c190*/  FFMA.FTZ R41, R68, R11, -R27 ;  /* 0x0000000b44297223 */ /* 0x000fcc000001081b */
[----:B------:R-:W0:Y:S01]  /*c1a0*/  MUFU.EX2 R160, R160 ;  /* 0x000000a000a07308 */ /* 0x000e220000000800 */
[----:B------:R-:W1:Y:S07]  /*c1b0*/  SHFL.BFLY PT, R47, R36, 0x1, 0x1f ;  /* 0x0c201f00242f7f89 */ /* 0x000e6e00000e0000 */
[----:B------:R4:W0:Y:S08]  /*c1c0*/  MUFU.EX2 R33, R37 ;  /* 0x0000002500217308 */ /* 0x0008300000000800 */
[----:B------:R-:W-:Y:S01]  /*c1d0*/  MUFU.EX2 R162, R162 ;  /* 0x000000a200a27308 */ /* 0x000fe20000000800 */
[-CC-:B----4-:R-:W-:Y:S01]  /*c1e0*/  FFMA.FTZ R37, R74, R11.reuse, -R27.reuse ;  /* 0x0000000b4a257223 */ /* 0x190fe2000001081b */
[----:B------:R-:W-:-:S06]  /*c1f0*/  FFMA.FTZ R27, R62, R11, -R27 ;  /* 0x0000000b3e1b7223 */ /* 0x000fcc000001081b */
[----:B------:R-:W-:Y:S01]  /*c200*/  MUFU.EX2 R35, R35 ;  /* 0x0000002300237308 */ /* 0x000fe20000000800 */
[----:B-1----:R-:W-:Y:S01]  /*c210*/  FMNMX.FTZ R10, R36, R47, !PT ;  /* 0x0000002f240a7209 */ /* 0x002fe20007810000 */
[----:B------:R-:W-:Y:S01]  /*c220*/  FADD.FTZ R36, R154, R49 ;  /* 0x000000319a247221 */ /* 0x000fe20000010000 */
[C---:B------:R-:W-:Y:S02]  /*c230*/  F2FP.BF16.F32.PACK_AB R154, R25.reuse, R154 ;  /* 0x0000009a199a723e */ /* 0x040fe400000010ff */
[C---:B------:R-:W-:Y:S01]  /*c240*/  FSETP.NEU.FTZ.AND P1, PT, R10.reuse, -INF , PT ;  /* 0xff8000000a00780b */ /* 0x040fe20003f3d000 */
[----:B------:R-:W-:Y:S01]  /*c250*/  FMUL.FTZ R47, R10, R11 ;  /* 0x0000000b0a2f7220 */ /* 0x000fe20000410000 */
[----:B------:R-:W-:Y:S01]  /*c260*/  FADD.FTZ R49, R25, R36 ;  /* 0x0000002419317221 */ /* 0x000fe20000010000 */
[----:B------:R-:W-:Y:S03]  /*c270*/  MUFU.EX2 R164, R164 ;  /* 0x000000a400a47308 */ /* 0x000fe60000000800 */
[----:B------:R-:W-:Y:S01]  /*c280*/  FSEL R47, R47, RZ, P1 ;  /* 0x000000ff2f2f7208 */ /* 0x000fe20000800000 */
[----:B--2---:R-:W-:Y:S01]  /*c290*/  FADD.FTZ R36, R156, R49 ;  /* 0x000000319c247221 */ /* 0x004fe20000010000 */
[----:B---3--:R-:W-:-:S03]  /*c2a0*/  F2FP.BF16.F32.PACK_AB R156, R29, R156 ;  /* 0x0000009c1d9c723e */ /* 0x008fc600000010ff */
        /* <DEDUP_REMOVED lines=10> */
[----:B------:R-:W-:Y:S01]  /*c350*/  FADD.FTZ R51, R29, R36 ;  /* 0x000000241d337221 */ /* 0x000fe20000010000 */
[-CC-:B------:R-:W-:Y:S01]  /*c360*/  FFMA.FTZ R161, R28, R11.reuse, -R47.reuse ;  /* 0x0000000b1ca17223 */ /* 0x180fe2000001082f */
[-CC-:B------:R-:W-:Y:S01]  /*c370*/  FFMA.FTZ R28, R86, R11.reuse, -R47.reuse ;  /* 0x0000000b561c7223 */ /* 0x180fe2000001082f */
[-C--:B------:R-:W-:Y:S01]  /*c380*/  FFMA.FTZ R163, R30, R11.reuse, -R47 ;  /* 0x0000000b1ea37223 */ /* 0x080fe2000001082f */
[----:B------:R-:W1:Y:S01]  /*c390*/  MUFU.EX2 R0, R0 ;  /* 0x0000000000007308 */ /* 0x000e620000000800 */
[----:B------:R-:W-:Y:S01]  /*c3a0*/  FADD.FTZ R40, R158, R51 ;  /* 0x000000339e287221 */ /* 0x000fe20000010000 */
[-CC-:B------:R-:W-:Y:S01]  /*c3b0*/  FFMA.FTZ R30, R84, R11.reuse, -R47.reuse ;  /* 0x0000000b541e7223 */ /* 0x180fe2000001082f */
[-CC-:B------:R-:W-:Y:S01]  /*c3c0*/  FFMA.FTZ R165, R82, R11.reuse, -R47.reuse ;  /* 0x0000000b52a57223 */ /* 0x180fe2000001082f */
[-CC-:B------:R-:W-:Y:S01]  /*c3d0*/  FFMA.FTZ R34, R34, R11.reuse, -R47.reuse ;  /* 0x0000000b22227223 */ /* 0x180fe2000001082f */
[----:B------:R-:W-:Y:S01]  /*c3e0*/  FADD.FTZ R51, R31, R40 ;  /* 0x000000281f337221 */ /* 0x000fe20000010000 */
[-CC-:B------:R-:W-:Y:S01]  /*c3f0*/  FFMA.FTZ R36, R80, R11.reuse, -R47.reuse ;  /* 0x0000000b50247223 */ /* 0x180fe2000001082f */
[-C--:B------:R-:W-:Y:S01]  /*c400*/  FFMA.FTZ R169, R42, R11.reuse, -R47 ;  /* 0x0000000b2aa97223 */ /* 0x080fe2000001082f */
[----:B------:R-:W2:Y:S01]  /*c410*/  MUFU.EX2 R155, R155 ;  /* 0x0000009b009b7308 */ /* 0x000ea20000000800 */
[----:B0-----:R-:W-:Y:S01]  /*c420*/  FADD.FTZ R40, R160, R51 ;  /* 0x00000033a0287221 */ /* 0x001fe20000010000 */
[-CC-:B------:R-:W-:Y:S01]  /*c430*/  FFMA.FTZ R44, R44, R11.reuse, -R47.reuse ;  /* 0x0000000b2c2c7223 */ /* 0x180fe2000001082f */
[-CC-:B------:R-:W-:Y:S01]  /*c440*/  FFMA.FTZ R46, R46, R11.reuse, -R47.reuse ;  /* 0x0000000b2e2e7223 */ /* 0x180fe2000001082f */
[-CC-:B------:R-:W-:Y:S01]  /*c450*/  FFMA.FTZ R106, R106, R11.reuse, -R47.reuse ;  /* 0x0000000b6a6a7223 */ /* 0x180fe2000001082f */
[----:B------:R-:W-:Y:S01]  /*c460*/  FADD.FTZ R51, R33, R40 ;  /* 0x0000002821337221 */ /* 0x000fe20000010000 */
[-CC-:B------:R-:W-:Y:S01]  /*c470*/  FFMA.FTZ R48, R48, R11.reuse, -R47.reuse ;  /* 0x0000000b30307223 */ /* 0x180fe2000001082f */
[-C--:B------:R-:W-:Y:S01]  /*c480*/  FFMA.FTZ R96, R96, R11.reuse, -R47 ;  /* 0x0000000b60607223 */ /* 0x080fe2000001082f */
[----:B------:R-:W0:Y:S01]  /*c490*/  MUFU.EX2 R32, R32 ;  /* 0x0000002000207308 */ /* 0x000e220000000800 */
[----:B-1----:R-:W-:Y:S01]  /*c4a0*/  FADD.FTZ R38, R153, R0 ;  /* 0x0000000099267221 */ /* 0x002fe20000010000 */
[----:B------:R-:W-:Y:S01]  /*c4b0*/  FADD.FTZ R40, R162, R51 ;  /* 0x00000033a2287221 */ /* 0x000fe20000010000 */
[-CC-:B------:R-:W-:Y:S01]  /*c4c0*/  FFMA.FTZ R76, R76, R11.reuse, -R47.reuse ;  /* 0x0000000b4c4c7223 */ /* 0x180fe2000001082f */
[----:B------:R-:W-:Y:S01]  /*c4d0*/  FFMA.FTZ R47, R50, R11, -R47 ;  /* 0x0000000b322f7223 */ /* 0x000fe2000001082f */
[----:B------:R-:W-:Y:S01]  /*c4e0*/  F2FP.BF16.F32.PACK_AB R153, R0, R153 ;  /* 0x000000990099723e */ /* 0x000fe200000010ff */
[----:B------:R-:W-:Y:S01]  /*c4f0*/  FADD.FTZ R51, R35, R40 ;  /* 0x0000002823337221 */ /* 0x000fe20000010000 */
[----:B------:R-:W-:Y:S01]  /*c500*/  F2FP.BF16.F32.PACK_AB R158, R31, R158 ;  /* 0x0000009e1f9e723e */ /* 0x000fe200000010ff */
[----:B------:R-:W1:Y:S01]  /*c510*/  MUFU.EX2 R157, R157 ;  /* 0x0000009d009d7308 */ /* 0x000e620000000800 */
[----:B--2---:R-:W-:Y:S01]  /*c520*/  FADD.FTZ R49, R155, R38 ;  /* 0x000000269b317221 */ /* 0x004fe20000010000 */
[----:B------:R-:W-:Y:S01]  /*c530*/  FADD.FTZ R40, R164, R51 ;  /* 0x00000033a4287221 */ /* 0x000fe20000010000 */
[----:B------:R-:W-:-:S02]  /*c540*/  F2FP.BF16.F32.PACK_AB R160, R33, R160 ;  /* 0x000000a021a0723e */ /* 0x000fc400000010ff */
[----:B------:R-:W-:-:S03]  /*c550*/  F2FP.BF16.F32.PACK_AB R162, R35, R162 ;  /* 0x000000a223a2723e */ /* 0x000fc600000010ff */
        /* <DEDUP_REMOVED lines=80> */
[----:B------:R-:W-:Y:S01]  /*ca60*/  BPT.TRAP 0x1 ;  /* 0x000000040000795c */ /* 0x000fe20000300000 */
.L_x_11807:
[----:B------:R0:W1:Y:S01]  /*ca70*/  SYNCS.PHASECHK.TRANS64.TRYWAIT P1, [R4+URZ+0x22850], R73 ;  /* 0x02285049040075a7 */ /* 0x000062000802017f */
[----:B------:R-:W-:Y:S05]  /*ca80*/  @!P4 BRA `(.L_x_11808) ;  /* 0x000000000004c947 */ /* 0x000fea0003800000 */
[----:B------:R-:W-:Y:S01]  /*ca90*/  BPT.TRAP 0x1 ;  /* 0x000000040000795c */ /* 0x000fe20000300000 */
.L_x_11808:
[----:B------:R-:W-:Y:S04]  /*caa0*/  BSSY B0, `(.L_x_11809) ;  /* 0x0000004000007945 */ /* 0x000fe80003800000 */
[----:B-1----:R-:W-:Y:S05]  /*cab0*/  @P1 BRA `(.L_x_11810) ;  /* 0x0000000000081947 */ /* 0x002fea0003800000 */
[----:B------:R-:W1:Y:S02]  /*cac0*/  SYNCS.PHASECHK.TRANS64.TRYWAIT P1, [R4+URZ+0x22850], R73 ;  /* 0x02285049040075a7 */ /* 0x000e64000802017f */
[----:B-1----:R-:W-:Y:S05]  /*cad0*/  @!P1 BRA `(.L_x_11811) ;  /* 0x0000019000a89947 */ /* 0x002fea0003800000 */
.L_x_11810:
[----:B------:R-:W-:Y:S05]  /*cae0*/  BSYNC B0 ;  /* 0x0000000000007941 */ /* 0x000fea0003800000 */
.L_x_11809:
[----:B------:R-:W-:Y:S05]  /*caf0*/  WARPSYNC.ALL ;  /* 0x0000000000007948 */ /* 0x000fea0003800000 */
[----:B------:R-:W2:Y:S01]  /*cb00*/  LDC R24, c[0x0][0x448] ;  /* 0x00011200ff187b82 */ /* 0x000ea20000000800 */
[----:B------:R-:W-:Y:S01]  /*cb10*/  R2UR UR4, R19 ;  /* 0x00000000130472ca */ /* 0x000fe200000e0000 */
[----:B------:R-:W-:Y:S01]  /*cb20*/  IMAD.MOV.U32 R27, RZ, RZ, 0xc00 ;  /* 0x00000c00ff1b7424 */ /* 0x000fe200078e00ff */
[----:B------:R-:W-:Y:S01]  /*cb30*/  UISETP.NE.AND UP0, UPT, UR40, URZ, UPT ;  /* 0x0000003f2800728c */ /* 0x000fe2000bf05270 */
[----:B------:R-:W-:Y:S02]  /*cb40*/  IMAD.MOV.U32 R177, RZ, RZ, R209 ;  /* 0x000000ffffb17224 */ /* 0x000fe400078e00d1 */
[----:B------:R-:W-:-:S02]  /*cb50*/  IMAD.MOV.U32 R29, RZ, RZ, 0x40000040 ;  /* 0x40000040ff1d7424 */ /* 0x000fc400078e00ff */
[----:B------:R-:W-:Y:S02]  /*cb60*/  IMAD.MOV.U32 R31, RZ, RZ, 0x40000040 ;  /* 0x40000040ff1f7424 */ /* 0x000fe400078e00ff */
[----:B01----:R-:W-:Y:S01]  /*cb70*/  @!P0 VIADD R4, R4, 0x22860 ;  /* 0x0002286004048836 */ /* 0x003fe20000000000 */
[C---:B------:R-:W-:Y:S02]  /*cb80*/  R2UR UR11, R29.reuse ;  /* 0x000000001d0b72ca */ /* 0x040fe400000e0000 */
[----:B------:R-:W-:Y:S01]  /*cb90*/  R2UR UR19, R29 ;  /* 0x000000001d1372ca */ /* 0x000fe200000e0000 */
[----:B------:R-:W-:Y:S01]  /*cba0*/  UIADD3 UR4, UR4, 0x400, URZ ;  /* 0x0000040004047890 */ /* 0x000fe2000fffe03f */
[----:B------:R-:W-:Y:S02]  /*cbb0*/  R2UR UR23, R31 ;  /* 0x000000001f1772ca */ /* 0x000fe400000e0000 */
[----:B------:R-:W-:Y:S01]  /*cbc0*/  @!P0 PRMT R4, RZ, 0x654, R4 ;  /* 0x00000654ff048816 */ /* 0x000fe20000000004 */
[----:B------:R-:W-:-:S04]  /*cbd0*/  USHF.R.U32.HI UR4, URZ, 0x4, UR4 ;  /* 0x000000043f047899 */ /* 0x000fc80008011604 */
[----:B------:R-:W-:Y:S01]  /*cbe0*/  ULOP3.LUT UR4, UR4, 0x3fff, URZ, 0xc0, !UPT ;  /* 0x00003fff04047892 */ /* 0x000fe2000f8ec03f */
[----:B------:R0:W-:Y:S01]  /*cbf0*/  BAR.SYNC.DEFER_BLOCKING R72, 0x100 ;  /* 0x000400480000751d */ /* 0x0001e20000010000 */
[----:B--2---:R-:W-:Y:S02]  /*cc00*/  ISETP.NE.AND P1, PT, R24, 0x1, PT ;  /* 0x000000011800780c */ /* 0x004fe40003f25270 */
[----:B------:R-:W-:-:S06]  /*cc10*/  ULOP3.LUT UR42, UR4, 0x3000000, URZ, 0xfc, !UPT ;  /* 0x03000000042a7892 */ /* 0x000fcc000f8efc3f */
[----:B------:R-:W-:Y:S02]  /*cc20*/  IMAD R24, R2, R27, UR42 ;  /* 0x0000002a02187e24 */ /* 0x000fe4000f8e021b */
[----:B------:R-:W-:Y:S02]  /*cc30*/  IMAD.MOV.U32 R27, RZ, RZ, 0x40000040 ;  /* 0x40000040ff1b7424 */ /* 0x000fe400078e00ff */
[C---:B------:R-:W-:Y:S01]  /*cc40*/  VIADD R28, R24.reuse, 0x80 ;  /* 0x00000080181c7836 */ /* 0x040fe20000000000 */
[----:B------:R-:W1:Y:S01]  /*cc50*/  @P1 LDC R26, c[0x0][0x44c] ;  /* 0x00011300ff1a1b82 */ /* 0x000e620000000800 */
[C---:B------:R-:W-:Y:S01]  /*cc60*/  R2UR UR6, R24.reuse ;  /* 0x00000000180672ca */ /* 0x040fe200000e0000 */
[----:B------:R-:W-:Y:S01]  /*cc70*/  VIADD R30, R24, 0x200 ;  /* 0x00000200181e7836 */ /* 0x000fe20000000000 */
[----:B------:R-:W-:Y:S02]  /*cc80*/  R2UR UR15, R27 ;  /* 0x000000001b0f72ca */ /* 0x000fe400000e0000 */
[----:B------:R-:W-:Y:S01]  /*cc90*/  R2UR UR10, R28 ;  /* 0x000000001c0a72ca */ /* 0x000fe200000e0000 */
[----:B------:R-:W-:Y:S01]  /*cca0*/  VIADD R28, R24, 0x180 ;  /* 0x00000180181c7836 */ /* 0x000fe20000000000 */
[----:B------:R-:W-:Y:S01]  /*ccb0*/  R2UR UR22, R30 ;  /* 0x000000001e1672ca */ /* 0x000fe200000e0000 */
[----:B------:R-:W2:Y:S03]  /*ccc0*/  @P1 LDC R25, c[0x0][0x450] ;  /* 0x00011400ff191b82 */ /* 0x000ea60000000800 */
[----:B------:R-:W-:Y:S01]  /*ccd0*/  R2UR UR18, R28 ;  /* 0x000000001c1272ca */ /* 0x000fe200000e0000 */
[----:B-1----:R-:W-:-:S05]  /*cce0*/  @P1 IMAD.HI.U32 R26, R209, R26, RZ ;  /* 0x0000001ad11a1227 */ /* 0x002fca00078e00ff */
[----:B--2---:R-:W-:Y:S01]  /*ccf0*/  @P1 SHF.R.U32.HI R177, RZ, R25, R26 ;  /* 0x00000019ffb11219 */ /* 0x004fe2000001161a */
[----:B------:R-:W-:Y:S01]  /*cd00*/  IMAD.MOV.U32 R25, RZ, RZ, 0x40000040 ;  /* 0x40000040ff197424 */ /* 0x000fe200078e00ff */
[----:B------:R-:W-:Y:S01]  /*cd10*/  PLOP3.LUT P1, PT, PT, PT, UP0, 0x40, 0x0 ;  /* 0x000000000000781c */ /* 0x000fe20003f2e808 */
[C---:B------:R-:W-:Y:S02]  /*cd20*/  VIADD R26, R24.reuse, 0x100 ;  /* 0x00000100181a7836 */ /* 0x040fe40000000000 */
[----:B------:R-:W-:Y:S01]  /*cd30*/  VIADD R24, R24, 0x280 ;  /* 0x0000028018187836 */ /* 0x000fe20000000000 */
[----:B------:R-:W-:Y:S02]  /*cd40*/  R2UR UR7, R25 ;  /* 0x00000000190772ca */ /* 0x000fe400000e0000 */
[----:B------:R-:W-:Y:S02]  /*cd50*/  R2UR UR14, R26 ;  /* 0x000000001a0e72ca */ /* 0x000fe400000e0000 */
[----:B------:R-:W-:-:S02]  /*cd60*/  R2UR UR26, R24 ;  /* 0x00000000181a72ca */ /* 0x000fc400000e0000 */
[----:B------:R-:W-:Y:S02]  /*cd70*/  R2UR UR27, R25 ;  /* 0x00000000191b72ca */ /* 0x000fe400000e0000 */
[----:B0-----:R-:W-:-:S06]  /*cd80*/  WARPGROUP.ARRIVE ;  /* 0x00000000000079c5 */ /* 0x001fcc0000000000 */
[----:B------:R-:W-:Y:S03]  /*cd90*/  HGMMA.64x256x16.F32.BF16 R24, R152, gdesc[UR4].tnspB, RZ, !UPT, gsb0 ;  /* 0x43e0000498187df0 */ /* 0x000fe6000c0018ff */
[----:B------:R-:W-:Y:S02]  /*cda0*/  WARPGROUP.DEPBAR.LE gsb0, 0x0 ;  /* 0x00008000000079c5 */ /* 0x000fe40000010000 */
[----:B------:R-:W-:Y:S01]  /*cdb0*/  WARPGROUP.ARRIVE ;  /* 0x00000000000079c5 */ /* 0x000fe20000000000 */
[----:B------:R-:W-:-:S15]  /*cdc0*/  IADD3 R152, R177, R204, -R203 ;  /* 0x000000ccb1987210 */ /* 0x000fde0007ffe8cb */
[----:B------:R-:W-:-:S07]  /*cdd0*/  NOP ;  /* 0x0000000000007918 */ /* 0x000fce0000000000 */
[----:B------:R-:W-:Y:S01]  /*cde0*/  HGMMA.64x256x16.F32.BF16 R24, R156, gdesc[UR8].tnspB, R24, gsb0 ;  /* 0x43e000089c187df0 */ /* 0x000fe20008001818 */
[----:B------:R-:W-:Y:S02]  /*cdf0*/  VIADD R153, R152, UR8 ;  /* 0x0000000898997c36 */ /* 0x000fe40008000000 */
        /* <DEDUP_REMOVED lines=32> */
.L_x_11814:
[----:B------:R-:W-:-:S06]  /*d000*/  UISETP.NE.AND UP0, UPT, UR9, 0x1, UPT ;  /* 0x000000010900788c */ /* 0x000fcc000bf05270 */
[----:B------:R-:W-:-:S05]  /*d010*/  PLOP3.LUT P1, PT, PT, PT, UP0, 0x80, 0x0 ;  /* 0x000000000000781c */ /* 0x000fca0003f2f008 */
[----:B------:R-:W-:-:S08]  /*d020*/  @UP0 ULDC.64 UR4, c[0x0][0x9e8] ;  /* 0x00027a0000040ab9 */ /* 0x000fd00000000a00 */
[----:B------:R-:W-:-:S05]  /*d030*/  @P1 IMAD.HI.U32 R152, R154, UR4, RZ ;  /* 0x000000049a981c27 */ /* 0x000fca000f8e00ff */
[----:B------:R-:W-:-:S07]  /*d040*/  @P1 SHF.R.U32.HI R154, RZ, UR5, R152 ;  /* 0x00000005ff9a1c19 */ /* 0x000fce0008011698 */
.L_x_11815:
[----:B------:R-:W-:Y:S05]  /*d050*/  BSYNC B0 ;  /* 0x0000000000007941 */ /* 0x000fea0003800000 */
.L_x_11813:
[----:B------:R-:W-:-:S04]  /*d060*/  IMAD.U32 R152, RZ, RZ, UR9 ;  /* 0x00000009ff987e24 */ /* 0x000fc8000f8e00ff */
[----:B------:R-:W-:-:S05]  /*d070*/  IMAD R152, R154, R152, UR9 ;  /* 0x000000099a987e24 */ /* 0x000fca000f8e0298 */
[----:B------:R-:W-:-:S07]  /*d080*/  VIMNMX R153, R153, R152, PT ;  /* 0x0000009899997248 */ /* 0x000fce0003fe0100 */
.L_x_11812:
[----:B------:R-:W-:Y:S01]  /*d090*/  IMAD.HI R153, R153, 0x2aaaaaab, RZ ;  /* 0x2aaaaaab99997827 */ /* 0x000fe200078e02ff */
[----:B------:R-:W-:Y:S01]  /*d0a0*/  ULDC UR52, c[0x0][0x9e4] ;  /* 0x0002790000347ab9 */ /* 0x000fe20000000800 */
[----:B------:R-:W-:Y:S01]  /*d0b0*/  ULDC UR49, c[0x0][0x9e4] ;  /* 0x0002790000317ab9 */ /* 0x000fe20000000800 */
[----:B------:R-:W-:Y:S01]  /*d0c0*/  ULDC UR54, c[0x0][0x9d8] ;  /* 0x0002760000367ab9 */ /* 0x000fe20000000800 */
[----:B------:R-:W-:Y:S01]  /*d0d0*/  ULDC UR57, c[0x0][0x9d8] ;  /* 0x0002760000397ab9 */ /* 0x000fe20000000800 */
[----:B------:R-:W-:Y:S01]  /*d0e0*/  SHF.R.U32.HI R152, RZ, 0x1f, R153 ;  /* 0x0000001fff987819 */ /* 0x000fe20000011699 */
[----:B------:R-:W-:Y:S01]  /*d0f0*/  ULDC UR55, c[0x0][0x9d8] ;  /* 0x0002760000377ab9 */ /* 0x000fe20000000800 */
[----:B------:R-:W-:Y:S01]  /*d100*/  ULDC UR48, c[0x0][0x988] ;  /* 0x0002620000307ab9 */ /* 0x000fe20000000800 */
[----:B------:R-:W-:Y:S01]  /*d110*/  ULDC UR51, c[0x0][0x988] ;  /* 0x0002620000337ab9 */ /* 0x000fe20000000800 */
[----:B------:R-:W-:Y:S01]  /*d120*/  LEA.HI.SX32 R152, R153, R152, 0x1c ;  /* 0x0000009899987211 */ /* 0x000fe200078fe2ff */
[----:B------:R-:W-:Y:S01]  /*d130*/  ULDC UR50, c[0x0][0x988] ;  /* 0x0002620000327ab9 */ /* 0x000fe20000000800 */
[----:B------:R-:W-:Y:S01]  /*d140*/  ULDC UR56, c[0x0][0x9e0] ;  /* 0x0002780000387ab9 */ /* 0x000fe20000000800 */
[----:B------:R-:W-:Y:S01]  /*d150*/  ULDC UR53, c[0x0][0x9e0] ;  /* 0x0002780000357ab9 */ /* 0x000fe20000000800 */
[----:B------:R-:W-:-:S04]  /*d160*/  VIMNMX R213, R219, R152, !PT ;  /* 0x00000098dbd57248 */ /* 0x000fc80007fe0100 */
[----:B------:R-:W-:-:S13]  /*d170*/  ISETP.GE.AND P1, PT, R4, R213, PT ;  /* 0x000000d50400720c */ /* 0x000fda0003f26270 */
[----:B------:R-:W-:Y:S05]  /*d180*/  @!P1 BRA `(.L_x_11816) ;  /* 0x0000003400f09947 */ /* 0x000fea0003800000 */
.L_x_11834:
[----:B------:R-:W-:Y:S01]  /*d190*/  IMAD.U32 R20, RZ, RZ, UR37 ;  /* 0x00000025ff147e24 */ /* 0x000fe2000f8e00ff */
[----:B------:R-:W-:Y:S05]  /*d1a0*/  YIELD ;  /* 0x0000000000007946 */ /* 0x000fea0003800000 */
[----:B------:R-:W-:Y:S01]  /*d1b0*/  ISETP.NE.AND P2, PT, R20, 0x3, PT ;  /* 0x000000031400780c */ /* 0x000fe20003f45270 */
[----:B------:R-:W-:-:S05]  /*d1c0*/  VIADD R2, R2, 0x1 ;  /* 0x0000000102027836 */ /* 0x000fca0000000000 */
[----:B------:R-:W-:-:S04]  /*d1d0*/  ISETP.NE.AND P1, PT, R2, 0x2, PT ;  /* 0x000000020200780c */ /* 0x000fc80003f25270 */
[----:B------:R-:W-:Y:S02]  /*d1e0*/  SEL R11, RZ, 0x1, P1 ;  /* 0x00000001ff0b7807 */ /* 0x000fe40000800000 */
[----:B------:R-:W-:Y:S02]  /*d1f0*/  SEL R2, R2, RZ, P1 ;  /* 0x000000ff02027207 */ /* 0x000fe40000800000 */
[----:B------:R-:W-:Y:S01]  /*d200*/  LOP3.LUT R202, R202, R11, RZ, 0x3c, !PT ;  /* 0x0000000bcaca7212 */ /* 0x000fe200078e3cff */
[----:B0-----:R-:W-:Y:S06]  /*d210*/  @!P2 BRA `(.L_x_11817) ;  /* 0x000000000004a947 */ /* 0x001fec0003800000 */
[----:B------:R-:W-:Y:S01]  /*d220*/  BPT.TRAP 0x1 ;  /* 0x000000040000795c */ /* 0x000fe20000300000 */
.L_x_11817:
[----:B------:R-:W-:Y:S01]  /*d230*/  IMAD R212, R2, 0x8, R19 ;  /* 0x0000000802d47824 */ /* 0x000fe200078e0213 */
[----:B------:R-:W-:-:S04]  /*d240*/  SHF.L.U32 R211, R202, 0x1f, RZ ;  /* 0x0000001fcad37819 */ /* 0x000fc800000006ff */
[----:B------:R0:W1:Y:S01]  /*d250*/  SYNCS.PHASECHK.TRANS64.TRYWAIT P1, [R212+URZ+0x22830], R211 ;  /* 0x022830d3d40075a7 */ /* 0x000062000802017f */
[----:B------:R-:W-:Y:S05]  /*d260*/  @!P2 BRA `(.L_x_11818) ;  /* 0x000000000004a947 */ /* 0x000fea0003800000 */
[----:B------:R-:W-:Y:S01]  /*d270*/  BPT.TRAP 0x1 ;  /* 0x000000040000795c */ /* 0x000fe20000300000 */
.L_x_11818:
[----:B------:R-:W-:Y:S02]  /*d280*/  IMAD R214, R2, 0x300, R21 ;  /* 0x0000030002d67824 */ /* 0x000fe400078e0215 */
[----:B------:R-:W-:Y:S01]  /*d290*/  IMAD.MOV.U32 R215, RZ, RZ, 0x40000040 ;  /* 0x40000040ffd77424 */ /* 0x000fe200078e00ff */
[----:B-1----:R-:W-:Y:S06]  /*d2a0*/  @P1 BRA `(.L_x_11819) ;  /* 0x0000000000081947 */ /* 0x002fec0003800000 */
[----:B------:R-:W1:Y:S02]  /*d2b0*/  SYNCS.PHASECHK.TRANS64.TRYWAIT P1, [R212+URZ+0x22830], R211 ;  /* 0x022830d3d40075a7 */ /* 0x000e64000802017f */
[----:B-1----:R-:W-:Y:S05]  /*d2c0*/  @!P1 BRA `(.L_x_11820) ;  /* 0x0000018800c09947 */ /* 0x002fea0003800000 */
.L_x_11819:
[----:B------:R-:W-:Y:S05]  /*d2d0*/  WARPSYNC.ALL ;  /* 0x0000000000007948 */ /* 0x000fea0003800000 */
        /* <DEDUP_REMOVED lines=8> */
[----:B------:R-:W2:Y:S01]  /*d360*/  LDC R11, c[0x0][0x448] ;  /* 0x00011200ff0b7b82 */ /* 0x000ea20000000800 */
[----:B------:R-:W3:Y:S01]  /*d370*/  S2R R228, SR_TID.X ;  /* 0x0000000000e47919 */ /* 0x000ee20000002100 */
[----:B------:R-:W-:-:S09]  /*d380*/  UISETP.NE.AND UP0, UPT, UR40, URZ, UPT ;  /* 0x0000003f2800728c */ /* 0x000fd2000bf05270 */
[----:B------:R-:W-:Y:S01]  /*d390*/  HGMMA.64x96x16.F32.BF16 R152, gdesc[UR4], RZ, !UPT, gsb0 ;  /* 0x01600000049879f0 */ /* 0x000fe2000c0018ff */
[----:B------:R-:W-:Y:S01]  /*d3a0*/  R2UR UR6, R216 ;  /* 0x00000000d80672ca */ /* 0x000fe200000e0000 */
[----:B------:R-:W-:Y:S01]  /*d3b0*/  VIADD R216, R214, 0x4 ;  /* 0x00000004d6d87836 */ /* 0x000fe20000000000 */
[----:B------:R-:W-:Y:S01]  /*d3c0*/  R2UR UR7, R217 ;  /* 0x00000000d90772ca */ /* 0x000fe200000e0000 */
[----:B------:R-:W-:Y:S01]  /*d3d0*/  IMAD.MOV.U32 R217, RZ, RZ, 0x40000040 ;  /* 0x40000040ffd97424 */ /* 0x000fe200078e00ff */
[----:B------:R-:W-:Y:S01]  /*d3e0*/  R2UR UR4, R14 ;  /* 0x000000000e0472ca */ /* 0x000fe200000e0000 */
[----:B------:R-:W-:Y:S01]  /*d3f0*/  VIADD R214, R214, 0x6 ;  /* 0x00000006d6d67836 */ /* 0x000fe20000000000 */
[----:B------:R-:W-:Y:S02]  /*d400*/  R2UR UR5, R15 ;  /* 0x000000000f0572ca */ /* 0x000fe400000e0000 */
[----:B--2---:R-:W-:Y:S01]  /*d410*/  ISETP.NE.AND P1, PT, R11, 0x1, PT ;  /* 0x000000010b00780c */ /* 0x004fe20003f25270 */
[----:B------:R-:W-:Y:S01]  /*d420*/  IMAD.IADD R11, R210, 0x1, R209 ;  /* 0x00000001d20b7824 */ /* 0x000fe200078e02d1 */
[----:B---3--:R-:W-:-:S11]  /*d430*/  SHF.R.U32.HI R228, RZ, 0x7, R228 ;  /* 0x00000007ffe47819 */ /* 0x008fd600000116e4 */
[----:B------:R-:W2:Y:S01]  /*d440*/  @P1 LDC R20, c[0x0][0x450] ;  /* 0x00011400ff141b82 */ /* 0x000ea20000000800 */
        /* <DEDUP_REMOVED lines=11> */
[----:B------:R-:W-:Y:S01]  /*d500*/  R2UR UR7, R215 ;  /* 0x00000000d70772ca */ /* 0x000fe200000e0000 */
[----:B------:R-:W3:Y:S01]  /*d510*/  @P1 LDC R214, c[0x0][0x44c] ;  /* 0x00011300ffd61b82 */ /* 0x000ee20000000800 */
[----:B------:R-:W-:Y:S02]  /*d520*/  R2UR UR4, R8 ;  /* 0x00000000080472ca */ /* 0x000fe400000e0000 */
[----:B------:R-:W-:Y:S01]  /*d530*/  R2UR UR5, R9 ;  /* 0x00000000090572ca */ /* 0x000fe200000e0000 */
[----:B---3--:R-:W-:-:S05]  /*d540*/  @P1 IMAD.HI.U32 R214, R11, R214, RZ ;  /* 0x000000d60bd61227 */ /* 0x008fca00078e00ff */
[----:B--2---:R-:W-:Y:S02]  /*d550*/  @P1 SHF.R.U32.HI R11, RZ, R20, R214 ;  /* 0x00000014ff0b1219 */ /* 0x004fe400000116d6 */
[----:B------:R-:W-:Y:S02]  /*d560*/  PLOP3.LUT P1, PT, PT, PT, UP0, 0x40, 0x0 ;  /* 0x000000000000781c */ /* 0x000fe40003f2e808 */
[----:B------:R-:W-:Y:S01]  /*d570*/  IADD3 R20, -R228, 0xb, RZ ;  /* 0x0000000be4147810 */ /* 0x000fe20007ffe1ff */
[----:B------:R-:W2:Y:S01]  /*d580*/  SHFL.IDX PT, R229, R11, RZ, 0x1c1f ;  /* 0x001c1fff0be57589 */ /* 0x000ea200000e0000 */
        /* <DEDUP_REMOVED lines=53> */
[----:B------:R-:W-:Y:S01]  /*d8e0*/  IADD3 R199, -R205, 0x1, R194 ;  /* 0x00000001cdc77810 */ /* 0x000fe20007ffe1c2 */
[----:B------:R-:W3:Y:S01]  /*d8f0*/  MUFU.TANH R152, R152 ;  /* 0x0000009800987308 */ /* 0x000ee20000002400 */
[----:B------:R-:W-:-:S02]  /*d900*/  @!P0 VIADD R166, R212, 0x22840 ;  /* 0x00022840d4a68836 */ /* 0x000fc40000000000 */
[----:B------:R-:W-:-:S03]  /*d910*/  IADD3 R199, -R203, R199, R204 ;  /* 0x000000c7cbc77210 */ /* 0x000fc60007ffe1cc */
        /* <DEDUP_REMOVED lines=67> */
.L_x_11823:
[----:B------:R-:W-:-:S05]  /*dd50*/  IMAD.U32 R235, RZ, RZ, UR52 ;  /* 0x00000034ffeb7e24 */ /* 0x000fca000f8e00ff */
[----:B------:R-:W-:-:S13]  /*dd60*/  ISETP.NE.AND P1, PT, R235, 0x1, PT ;  /* 0x00000001eb00780c */ /* 0x000fda0003f25270 */
[----:B------:R-:W2:Y:S02]  /*dd70*/  @P1 LDC.64 R166, c[0x0][0x9e8] ;  /* 0x00027a00ffa61b82 */ /* 0x000ea40000000a00 */
[----:B--2---:R-:W-:-:S05]  /*dd80*/  @P1 IMAD.HI.U32 R166, R229, R166, RZ ;  /* 0x000000a6e5a61227 */ /* 0x004fca00078e00ff */
[----:B------:R-:W-:-:S07]  /*dd90*/  @P1 SHF.R.U32.HI R229, RZ, R167, R166 ;  /* 0x000000a7ffe51219 */ /* 0x000fce00000116a6 */
.L_x_11824:
[----:B------:R-:W-:Y:S05]  /*dda0*/  BSYNC B0 ;  /* 0x0000000000007941 */ /* 0x000fea0003800000 */
.L_x_11822:
[----:B------:R-:W-:-:S04]  /*ddb0*/  IMAD.IADD R166, R194, 0x1, -R205 ;  /* 0x00000001c2a67824 */ /* 0x000fc800078e0acd */
[----:B------:R-:W-:-:S05]  /*ddc0*/  IMAD R166, R229, R235, R166 ;  /* 0x000000ebe5a67224 */ /* 0x000fca00078e02a6 */
[----:B------:R-:W-:Y:S02]  /*ddd0*/  VIADDMNMX R198, R166, R235, R198, PT ;  /* 0x000000eba6c67246 */ /* 0x000fe400038001c6 */
[----:B------:R-:W-:-:S07]  /*dde0*/  VIMNMX R197, R197, R166, !PT ;  /* 0x000000a6c5c57248 */ /* 0x000fce0007fe0100 */
.L_x_11821:
[----:B------:R-:W-:Y:S01]  /*ddf0*/  ISETP.GE.AND P1, PT, R194, 0x1, PT ;  /* 0x00000001c200780c */ /* 0x000fe20003f26270 */
[----:B------:R-:W2:Y:S01]  /*de00*/  SHFL.IDX PT, R11, R11, 0x1, 0x1c1f ;  /* 0x003c1f000b0b7f89 */ /* 0x000ea200000e0000 */
[----:B------:R-:W-:Y:S01]  /*de10*/  LOP3.LUT R18, R18, 0xfffbffff, RZ, 0xc0, !PT ;  /* 0xfffbffff12127812 */ /* 0x000fe200078ec0ff */
[----:B------:R-:W-:Y:S01]  /*de20*/  UISETP.NE.AND UP0, UPT, UR40, URZ, UPT ;  /* 0x0000003f2800728c */ /* 0x000fe2000bf05270 */
[----:B------:R-:W-:-:S09]  /*de30*/  ISETP.GE.AND P3, PT, R194, 0x9, PT ;  /* 0x00000009c200780c */ /* 0x000fd20003f66270 */
[----:B------:R-:W-:Y:S02]  /*de40*/  @P1 LOP3.LUT R18, R18, 0x40000, RZ, 0xfc, !PT ;  /* 0x0004000012121812 */ /* 0x000fe400078efcff */
[----:B------:R-:W-:Y:S02]  /*de50*/  ISETP.GT.AND P1, PT, R197, RZ, !P1 ;  /* 0x000000ffc500720c */ /* 0x000fe40004f24270 */
[----:B------:R-:W-:Y:S02]  /*de60*/  LOP3.LUT R18, R18, 0xfffffffd, RZ, 0xc0, !PT ;  /* 0xfffffffd12127812 */ /* 0x000fe400078ec0ff */
[----:B------:R-:W-:Y:S02]  /*de70*/  ISETP.LT.OR P2, PT, R198, 0x1, P1 ;  /* 0x00000001c600780c */ /* 0x000fe40000f41670 */
[----:B------:R-:W-:Y:S02]  /*de80*/  ISETP.GE.AND P1, PT, R194, 0x2, PT ;  /* 0x00000002c200780c */ /* 0x000fe40003f26270 */
[----:B------:R-:W-:-:S02]  /*de90*/  FSEL R152, R152, -INF , !P2 ;  /* 0xff80000098987808 */ /* 0x000fc40005000000 */
[----:B------:R-:W-:Y:S01]  /*dea0*/  ISETP.GT.AND P2, PT, R197, 0x1, !P1 ;  /* 0x00000001c500780c */ /* 0x000fe20004f44270 */
[--C-:B--2---:R-:W-:Y:S01]  /*deb0*/  IMAD.IADD R228, R228, 0x1, R11.reuse ;  /* 0x00000001e4e47824 */ /* 0x104fe200078e020b */
[----:B------:R-:W-:Y:S01]  /*dec0*/  @P3 LOP3.LUT R18, R18, 0x2, RZ, 0xfc, !PT ;  /* 0x0000000212123812 */ /* 0x000fe200078efcff */
[----:B------:R-:W-:Y:S01]  /*ded0*/  IMAD.IADD R199, R199, 0x1, R11 ;  /* 0x00000001c7c77824 */ /* 0x000fe200078e020b */
[----:B------:R-:W-:Y:S02]  /*dee0*/  ISETP.LT.OR P2, PT, R198, 0x2, P2 ;  /* 0x00000002c600780c */ /* 0x000fe40001741670 */
[----:B------:R-:W-:Y:S02]  /*def0*/  LOP3.LUT R18, R18, 0xfffffffb, RZ, 0xc0, !PT ;  /* 0xfffffffb12127812 */ /* 0x000fe400078ec0ff */
[----:B0-----:R-:W-:Y:S02]  /*df00*/  FSEL R214, R214, -INF , !P2 ;  /* 0xff800000d6d67808 */ /* 0x001fe40005000000 */
[----:B------:R-:W-:-:S02]  /*df10*/  ISETP.GT.AND P2, PT, R197, 0x8, !P3 ;  /* 0x00000008c500780c */ /* 0x000fc40005f44270 */
[----:B------:R-:W-:Y:S02]  /*df20*/  ISETP.GE.AND P3, PT, R194, 0xa, PT ;  /* 0x0000000ac200780c */ /* 0x000fe40003f66270 */
        /* <DEDUP_REMOVED lines=132> */
.L_x_11827:
[----:B------:R-:W-:-:S05]  /*e770*/  IMAD.U32 R197, RZ, RZ, UR52 ;  /* 0x00000034ffc57e24 */ /* 0x000fca000f8e00ff */
[----:B------:R-:W-:-:S13]  /*e780*/  ISETP.NE.AND P6, PT, R197, 0x1, PT ;  /* 0x00000001c500780c */ /* 0x000fda0003fc5270 */
[----:B------:R-:W0:Y:S02]  /*e790*/  @P6 LDC.64 R166, c[0x0][0x9e8] ;  /* 0x00027a00ffa66b82 */ /* 0x000e240000000a00 */
[----:B0-----:R-:W-:-:S05]  /*e7a0*/  @P6 IMAD.HI.U32 R166, R11, R166, RZ ;  /* 0x000000a60ba66227 */ /* 0x001fca00078e00ff */
[----:B------:R-:W-:-:S07]  /*e7b0*/  @P6 SHF.R.U32.HI R11, RZ, R167, R166 ;  /* 0x000000a7ff0b6219 */ /* 0x000fce00000116a6 */
.L_x_11828:
[----:B------:R-:W-:Y:S05]  /*e7c0*/  BSYNC B0 ;  /* 0x0000000000007941 */ /* 0x000fea0003800000 */
.L_x_11826:
[----:B------:R-:W-:-:S04]  /*e7d0*/  IMAD.IADD R194, R194, 0x1, -R205 ;  /* 0x00000001c2c27824 */ /* 0x000fc800078e0acd */
[----:B------:R-:W-:-:S05]  /*e7e0*/  IMAD R194, R11, R197, R194 ;  /* 0x000000c50bc27224 */ /* 0x000fca00078e02c2 */
[----:B------:R-:W-:Y:S02]  /*e7f0*/  VIMNMX R199, R199, R194, !PT ;  /* 0x000000c2c7c77248 */ /* 0x000fe40007fe0100 */
[----:B------:R-:W-:-:S07]  /*e800*/  VIADDMNMX R228, R194, R197, R228, PT ;  /* 0x000000c5c2e47246 */ /* 0x000fce00038001e4 */
.L_x_11825:
[----:B------:R-:W-:Y:S01]  /*e810*/  ISETP.GT.AND P1, PT, R199, 0x1, !P1 ;  /* 0x00000001c700780c */ /* 0x000fe20004f24270 */
[----:B------:R-:W-:Y:S01]  /*e820*/  IMAD.U32 R235, RZ, RZ, UR37 ;  /* 0x00000025ffeb7e24 */ /* 0x000fe2000f8e00ff */
        /* <DEDUP_REMOVED lines=67> */
[----:B------:R-:W-:Y:S02]  /*ec60*/  FSEL R187, R187, -INF , !P2 ;  /* 0xff800000bbbb7808 */ /* 0x000fe40005000000 */
[C---:B------:R-:W-:Y:S02]  /*ec70*/  ISETP.GT.AND P1, PT, R199.reuse, 0x29, !P1 ;  /* 0x00000029c700780c */ /* 0x040fe40004f24270 */
[----:B------:R-:W-:Y:S02]  /*ec80*/  LOP3.LUT P2, RZ, R18, 0x40000, RZ, 0xc0, !PT ;  /* 0x0004000012ff7812 */ /* 0x000fe4000784c0ff */
[----:B------:R-:W-:Y:S02]  /*ec90*/  ISETP.LT.OR P1, PT, R228, 0x2a, P1 ;  /* 0x0000002ae400780c */ /* 0x000fe40000f21670 */
[----:B------:R-:W-:Y:S02]  /*eca0*/  ISETP.GT.AND P3, PT, R199, 0x50, !P3 ;  /* 0x00000050c700780c */ /* 0x000fe40005f64270 */
[----:B------:R-:W-:-:S02]  /*ecb0*/  FSEL R175, R175, -INF , !P1 ;  /* 0xff800000afaf7808 */ /* 0x000fc40004800000 */
[----:B------:R-:W-:Y:S02]  /*ecc0*/  LOP3.LUT P1, RZ, R18, 0x800, RZ, 0xc0, !PT ;  /* 0x0000080012ff7812 */ /* 0x000fe4000782c0ff */
[----:B0-----:R-:W-:Y:S02]  /*ecd0*/  FMNMX.FTZ R167, R11, R167, !PT ;  /* 0x000000a70ba77209 */ /* 0x001fe40007810000 */
[C---:B------:R-:W-:Y:S02]  /*ece0*/  ISETP.GT.AND P1, PT, R199.reuse, 0x30, !P1 ;  /* 0x00000030c700780c */ /* 0x040fe40004f24270 */
[C---:B------:R-:W-:Y:S02]  /*ecf0*/  ISETP.LT.OR P3, PT, R228.reuse, 0x51, P3 ;  /* 0x00000051e400780c */ /* 0x040fe40001f61670 */
[----:B------:R-:W-:Y:S02]  /*ed00*/  ISETP.LT.OR P1, PT, R228, 0x31, P1 ;  /* 0x00000031e400780c */ /* 0x000fe40000f21670 */
[----:B------:R-:W-:-:S02]  /*ed10*/  ISETP.GT.AND P4, PT, R199, 0x51, !P4 ;  /* 0x00000051c700780c */ /* 0x000fc40006784270 */
[----:B------:R-:W-:Y:S02]  /*ed20*/  FSEL R166, R178, -INF , !P1 ;  /* 0xff800000b2a67808 */ /* 0x000fe40004800000 */
[----:B------:R-:W-:Y:S01]  /*ed30*/  LOP3.LUT P1, RZ, R18, 0x400, RZ, 0xc0, !PT ;  /* 0x0000040012ff7812 */ /* 0x000fe2000782c0ff */
[----:B------:R-:W0:Y:S01]  /*ed40*/  SHFL.BFLY PT, R178, R167, 0x1, 0x1f ;  /* 0x0c201f00a7b27f89 */ /* 0x000e2200000e0000 */
[----:B------:R-:W-:Y:S02]  /*ed50*/  FSEL R190, R190, -INF , !P3 ;  /* 0xff800000bebe7808 */ /* 0x000fe40005800000 */
[C---:B------:R-:W-:Y:S02]  /*ed60*/  ISETP.GT.AND P1, PT, R199.reuse, 0x31, !P1 ;  /* 0x00000031c700780c */ /* 0x040fe40004f24270 */
[----:B------:R-:W-:Y:S02]  /*ed70*/  ISETP.GT.AND P5, PT, R199, 0x58, !P5 ;  /* 0x00000058c700780c */ /* 0x000fe40006fa4270 */
[----:B------:R-:W-:-:S02]  /*ed80*/  ISETP.LT.OR P1, PT, R228, 0x32, P1 ;  /* 0x00000032e400780c */ /* 0x000fc40000f21670 */
[----:B------:R-:W-:Y:S02]  /*ed90*/  ISETP.LT.OR P4, PT, R228, 0x52, P4 ;  /* 0x00000052e400780c */ /* 0x000fe40002781670 */
[----:B------:R-:W-:Y:S02]  /*eda0*/  FSEL R179, R179, -INF , !P1 ;  /* 0xff800000b3b37808 */ /* 0x000fe40004800000 */
[----:B------:R-:W-:Y:S02]  /*edb0*/  LOP3.LUT P1, RZ, R18, 0x200, RZ, 0xc0, !PT ;  /* 0x0000020012ff7812 */ /* 0x000fe4000782c0ff */
[----:B------:R-:W-:Y:S02]  /*edc0*/  ISETP.LT.OR P5, PT, R228, 0x59, P5 ;  /* 0x00000059e400780c */ /* 0x000fe40002fa1670 */
[----:B------:R-:W-:Y:S02]  /*edd0*/  ISETP.GT.AND P1, PT, R199, 0x38, !P1 ;  /* 0x00000038c700780c */ /* 0x000fe40004f24270 */
[----:B------:R-:W-:-:S02]  /*ede0*/  FSEL R189, R189, -INF , !P4 ;  /* 0xff800000bdbd7808 */ /* 0x000fc40006000000 */
[----:B------:R-:W-:Y:S02]  /*edf0*/  ISETP.LT.OR P1, PT, R228, 0x39, P1 ;  /* 0x00000039e400780c */ /* 0x000fe40000f21670 */
[----:B------:R-:W-:Y:S02]  /*ee00*/  FSEL R191, R191, -INF , !P5 ;  /* 0xff800000bfbf7808 */ /* 0x000fe40006800000 */
        /* <DEDUP_REMOVED lines=21> */
[----:B------:R-:W-:-:S04]  /*ef60*/  IMAD.U32 R11, RZ, RZ, UR51 ;  /* 0x00000033ff0b7e24 */ /* 0x000fc8000f8e00ff */
[-C--:B------:R-:W-:Y:S01]  /*ef70*/  FMUL.FTZ R194, R178, R11.reuse ;  /* 0x0000000bb2c27220 */ /* 0x080fe20000410000 */
[----:B------:R-:W-:-:S04]  /*ef80*/  FMUL.FTZ R5, R5, R11 ;  /* 0x0000000b05057220 */ /* 0x000fc80000410000 */
[----:B------:R-:W-:Y:S02]  /*ef90*/  FSEL R194, R194, RZ, P1 ;  /* 0x000000ffc2c27208 */ /* 0x000fe40000800000 */
[----:B------:R-:W-:Y:S01]  /*efa0*/  ISETP.GT.AND P1, PT, R199, RZ, !P2 ;  /* 0x000000ffc700720c */ /* 0x000fe20005724270 */
[----:B------:R-:W0:Y:S01]  /*efb0*/  MUFU.EX2 R5, R5 ;  /* 0x0000000500057308 */ /* 0x000e220000000800 */
[----:B------:R-:W-:Y:S01]  /*efc0*/  ISETP.NE.AND P2, PT, R235, 0x3, PT ;  /* 0x00000003eb00780c */ /* 0x000fe20003f45270 */
[-CC-:B------:R-:W-:Y:S01]  /*efd0*/  FFMA.FTZ R152, R152, R11.reuse, -R194.reuse ;  /* 0x0000000b98987223 */ /* 0x180fe200000108c2 */
[----:B------:R-:W-:Y:S01]  /*efe0*/  ISETP.LT.OR P1, PT, R228, 0x1, P1 ;  /* 0x00000001e400780c */ /* 0x000fe20000f21670 */
[-CC-:B------:R-:W-:Y:S01]  /*eff0*/  FFMA.FTZ R214, R214, R11.reuse, -R194.reuse ;  /* 0x0000000bd6d67223 */ /* 0x180fe200000108c2 */
[-CC-:B------:R-:W-:Y:S01]  /*f000*/  FFMA.FTZ R155, R155, R11.reuse, -R194.reuse ;  /* 0x0000000b9b9b7223 */ /* 0x180fe200000108c2 */
[-CC-:B------:R-:W-:Y:S01]  /*f010*/  FFMA.FTZ R156, R156, R11.reuse, -R194.reuse ;  /* 0x0000000b9c9c7223 */ /* 0x180fe200000108c2 */
[----:B------:R-:W-:Y:S01]  /*f020*/  FSEL R153, R153, -INF , !P1 ;  /* 0xff80000099997808 */ /* 0x000fe20004800000 */
[-CC-:B------:R-:W-:Y:S01]  /*f030*/  FFMA.FTZ R159, R159, R11.reuse, -R194.reuse ;  /* 0x0000000b9f9f7223 */ /* 0x180fe200000108c2 */
[----:B------:R-:W-:Y:S01]  /*f040*/  ISETP.GT.AND P1, PT, R199, 0x59, !P6 ;  /* 0x00000059c700780c */ /* 0x000fe20007724270 */
[-CC-:B------:R-:W-:Y:S01]  /*f050*/  FFMA.FTZ R160, R160, R11.reuse, -R194.reuse ;  /* 0x0000000ba0a07223 */ /* 0x180fe200000108c2 */
[----:B------:R-:W-:Y:S01]  /*f060*/  FMNMX.FTZ R167, R153, R10, !PT ;  /* 0x0000000a99a77209 */ /* 0x000fe20007810000 */
[-CC-:B------:R-:W-:Y:S01]  /*f070*/  FFMA.FTZ R163, R163, R11.reuse, -R194.reuse ;  /* 0x0000000ba3a37223 */ /* 0x180fe200000108c2 */
        /* <DEDUP_REMOVED lines=25> */
[----:B------:R-:W2:Y:S01]  /*f210*/  MUFU.EX2 R152, R152 ;  /* 0x0000009800987308 */ /* 0x000ea20000000800 */
[----:B------:R-:W-:Y:S01]  /*f220*/  FMNMX.FTZ R167, R215, R167, !PT ;  /* 0x000000a7d7a77209 */ /* 0x000fe20007810000 */
[-C--:B0-----:R-:W-:Y:S01]  /*f230*/  FMUL.FTZ R24, R24, R5.reuse ;  /* 0x0000000518187220 */ /* 0x081fe20000410000 */
[-C--:B------:R-:W-:Y:S01]  /*f240*/  FMUL.FTZ R25, R25, R5.reuse ;  /* 0x0000000519197220 */ /* 0x080fe20000410000 */
[----:B------:R-:W-:Y:S01]  /*f250*/  FMUL.FTZ R28, R28, R5 ;  /* 0x000000051c1c7220 */ /* 0x000fe20000410000 */
[----:B------:R-:W-:Y:S01]  /*f260*/  FMNMX.FTZ R167, R170, R167, !PT ;  /* 0x000000a7aaa77209 */ /* 0x000fe20007810000 */
[-C--:B------:R-:W-:Y:S01]  /*f270*/  FMUL.FTZ R29, R29, R5.reuse ;  /* 0x000000051d1d7220 */ /* 0x080fe20000410000 */
[----:B------:R-:W-:Y:S01]  /*f280*/  FMUL.FTZ R32, R32, R5 ;  /* 0x0000000520207220 */ /* 0x000fe20000410000 */
[----:B------:R-:W0:Y:S01]  /*f290*/  MUFU.EX2 R214, R214 ;  /* 0x000000d600d67308 */ /* 0x000e220000000800 */
[----:B------:R-:W-:Y:S01]  /*f2a0*/  FMNMX.FTZ R167, R171, R167, !PT ;  /* 0x000000a7aba77209 */ /* 0x000fe20007810000 */
[-C--:B------:R-:W-:Y:S01]  /*f2b0*/  FMUL.FTZ R33, R33, R5.reuse ;  /* 0x0000000521217220 */ /* 0x080fe20000410000 */
[-C--:B------:R-:W-:Y:S01]  /*f2c0*/  FMUL.FTZ R36, R36, R5.reuse ;  /* 0x0000000524247220 */ /* 0x080fe20000410000 */
[----:B------:R-:W-:Y:S01]  /*f2d0*/  FMUL.FTZ R37, R37, R5 ;  /* 0x0000000525257220 */ /* 0x000fe20000410000 */
[----:B------:R-:W-:Y:S01]  /*f2e0*/  FMNMX.FTZ R167, R174, R167, !PT ;  /* 0x000000a7aea77209 */ /* 0x000fe20007810000 */
[-C--:B------:R-:W-:Y:S01]  /*f2f0*/  FMUL.FTZ R40, R40, R5.reuse ;  /* 0x0000000528287220 */ /* 0x080fe20000410000 */
[----:B------:R-:W-:Y:S01]  /*f300*/  FMUL.FTZ R41, R41, R5 ;  /* 0x0000000529297220 */ /* 0x000fe20000410000 */
[----:B------:R-:W3:Y:S01]  /*f310*/  MUFU.EX2 R155, R155 ;  /* 0x0000009b009b7308 */ /* 0x000ee20000000800 */
[----:B------:R-:W-:Y:S01]  /*f320*/  FMNMX.FTZ R167, R175, R167, !PT ;  /* 0x000000a7afa77209 */ /* 0x000fe20007810000 */
[----:B--2---:R-:W-:Y:S01]  /*f330*/  FFMA.FTZ R3, R5, R3, R152 ;  /* 0x0000000305037223 */ /* 0x004fe20000010098 */
[-C--:B------:R-:W-:Y:S01]  /*f340*/  FMUL.FTZ R44, R44, R5.reuse ;  /* 0x000000052c2c7220 */ /* 0x080fe20000410000 */
[----:B------:R-:W-:Y:S01]  /*f350*/  FMUL.FTZ R45, R45, R5 ;  /* 0x000000052d2d7220 */ /* 0x000fe20000410000 */
[----:B------:R-:W-:Y:S01]  /*f360*/  FMNMX.FTZ R167, R166, R167, !PT ;  /* 0x000000a7a6a77209 */ /* 0x000fe20007810000 */
[-C--:B------:R-:W-:Y:S01]  /*f370*/  FMUL.FTZ R48, R48, R5.reuse ;  /* 0x0000000530307220 */ /* 0x080fe20000410000 */
[----:B------:R-:W-:Y:S01]  /*f380*/  FMUL.FTZ R49, R49, R5 ;  /* 0x0000000531317220 */ /* 0x000fe20000410000 */
[----:B------:R-:W2:Y:S01]  /*f390*/  MUFU.EX2 R156, R156 ;  /* 0x0000009c009c7308 */ /* 0x000ea20000000800 */
[----:B------:R-:W-:Y:S01]  /*f3a0*/  FMNMX.FTZ R167, R179, R167, !PT ;  /* 0x000000a7b3a77209 */ /* 0x000fe20007810000 */
[C---:B0-----:R-:W-:Y:S01]  /*f3b0*/  FADD.FTZ R3, R214.reuse, R3 ;  /* 0x00000003d6037221 */ /* 0x041fe20000010000 */
[----:B------:R-:W-:Y:S01]  /*f3c0*/  F2FP.BF16.F32.PACK_AB R152, R214, R152 ;  /* 0x00000098d698723e */ /* 0x000fe200000010ff */
[----:B------:R-:W-:Y:S01]  /*f3d0*/  FMUL.FTZ R52, R52, R5 ;  /* 0x0000000534347220 */ /* 0x000fe20000410000 */
[----:B------:R-:W-:Y:S01]  /*f3e0*/  FMNMX.FTZ R167, R180, R167, !PT ;  /* 0x000000a7b4a77209 */ /* 0x000fe20007810000 */
[-C--:B------:R-:W-:Y:S01]  /*f3f0*/  FMUL.FTZ R53, R53, R5.reuse ;  /* 0x0000000535357220 */ /* 0x080fe20000410000 */
[----:B------:R-:W-:Y:S01]  /*f400*/  FMUL.FTZ R56, R56, R5 ;  /* 0x0000000538387220 */ /* 0x000fe20000410000 */
[----:B------:R-:W0:Y:S01]  /*f410*/  MUFU.EX2 R159, R159 ;  /* 0x0000009f009f7308 */ /* 0x000e220000000800 */
[----:B------:R-:W-:Y:S01]  /*f420*/  FMNMX.FTZ R167, R181, R167, !PT ;  /* 0x000000a7b5a77209 */ /* 0x000fe20007810000 */
[----:B---3--:R-:W-:Y:S01]  /*f430*/  FADD.FTZ R3, R155, R3 ;  /* 0x000000039b037221 */ /* 0x008fe20000010000 */
[-C--:B------:R-:W-:Y:S01]  /*f440*/  FMUL.FTZ R57, R57, R5.reuse ;  /* 0x0000000539397220 */ /* 0x080fe20000410000 */
[----:B------:R-:W-:Y:S01]  /*f450*/  FMUL.FTZ R60, R60, R5 ;  /* 0x000000053c3c7220 */ /* 0x000fe20000410000 */
[----:B------:R-:W-:Y:S01]  /*f460*/  FMNMX.FTZ R167, R182, R167, !PT ;  /* 0x000000a7b6a77209 */ /* 0x000fe20007810000 */
[-C--:B------:R-:W-:Y:S01]  /*f470*/  FMUL.FTZ R61, R61, R5.reuse ;  /* 0x000000053d3d7220 */ /* 0x080fe20000410000 */
[----:B------:R-:W-:Y:S01]  /*f480*/  FMUL.FTZ R64, R64, R5 ;  /* 0x0000000540407220 */ /* 0x000fe20000410000 */
[----:B------:R-:W3:Y:S01]  /*f490*/  MUFU.EX2 R160, R160 ;  /* 0x000000a000a07308 */ /* 0x000ee20000000800 */
        /* <DEDUP_REMOVED lines=9> */
[----:B0-----:R-:W-:Y:S01]  /*f530*/  FADD.FTZ R3, R159, R3 ;  /* 0x000000039f037221 */ /* 0x001fe20000010000 */
[-C--:B------:R-:W-:Y:S01]  /*f540*/  FMUL.FTZ R73, R73, R5.reuse ;  /* 0x0000000549497220 */ /* 0x080fe20000410000 */
        /* <DEDUP_REMOVED lines=12> */
[----:B------:R-:W2:Y:S01]  /*f610*/  MUFU.EX2 R164, R164 ;  /* 0x000000a400a47308 */ /* 0x000ea20000000800 */
[----:B------:R-:W-:Y:S01]  /*f620*/  FMNMX.FTZ R167, R193, R167, !PT ;  /* 0x000000a7c1a77209 */ /* 0x000fe20007810000 */
[-C--:B------:R-:W-:Y:S01]  /*f630*/  FMUL.FTZ R89, R89, R5.reuse ;  /* 0x0000000559597220 */ /* 0x080fe20000410000 */
[-C--:B------:R-:W-:Y:S01]  /*f640*/  FMUL.FTZ R92, R92, R5.reuse ;  /* 0x000000055c5c7220 */ /* 0x080fe20000410000 */
[-C--:B------:R-:W-:Y:S01]  /*f650*/  FMUL.FTZ R93, R93, R5.reuse ;  /* 0x000000055d5d7220 */ /* 0x080fe20000410000 */
[-C--:B------:R-:W-:Y:S01]  /*f660*/  FMUL.FTZ R96, R96, R5.reuse ;  /* 0x0000000560607220 */ /* 0x080fe20000410000 */
[----:B------:R-:W3:Y:S01]  /*f670*/  SHFL.BFLY PT, R196, R167, 0x2, 0x1f ;  /* 0x0c401f00a7c47f89 */ /* 0x000ee200000e0000 */
[-C--:B------:R-:W-:Y:S01]  /*f680*/  FMUL.FTZ R97, R97, R5.reuse ;  /* 0x0000000561617220 */ /* 0x080fe20000410000 */
[----:B------:R-:W4:Y:S01]  /*f690*/  MUFU.EX2 R168, R168 ;  /* 0x000000a800a87308 */ /* 0x000f220000000800 */
        /* <DEDUP_REMOVED lines=21> */
[----:B---3--:R-:W-:Y:S01]  /*f7f0*/  FMNMX.FTZ R167, R167, R196, !PT ;  /* 0x000000c4a7a77209 */ /* 0x008fe20007810000 */
[-C--:B------:R-:W-:Y:S01]  /*f800*/  FMUL.FTZ R132, R132, R5.reuse ;  /* 0x0000000584847220 */ /* 0x080fe20000410000 */
[----:B------:R-:W3:Y:S01]  /*f810*/  MUFU.EX2 R173, R173 ;  /* 0x000000ad00ad7308 */ /* 0x000ee20000000800 */
[----:B0-----:R-:W-:Y:S01]  /*f820*/  FADD.FTZ R3, R169, R3 ;  /* 0x00000003a9037221 */ /* 0x001fe20000010000 */
[-C--:B------:R-:W-:Y:S01]  /*f830*/  FMUL.FTZ R133, R133, R5.reuse ;  /* 0x0000000585857220 */ /* 0x080fe20000410000 */
[----:B------:R-:W0:Y:S01]  /*f840*/  SHFL.BFLY PT, R196, R167, 0x1, 0x1f ;  /* 0x0c201f00a7c47f89 */ /* 0x000e2200000e0000 */
        /* <DEDUP_REMOVED lines=9> */
[----:B------:R-:W-:-:S03]  /*f8e0*/  FMUL.FTZ R149, R149, R5 ;  /* 0x0000000595957220 */ /* 0x000fc60000410000 */
[----:B------:R-:W2:Y:S01]  /*f8f0*/  MUFU.EX2 R216, R216 ;  /* 0x000000d800d87308 */ /* 0x000ea20000000800 */
[----:B---3--:R-:W-:-:S04]  /*f900*/  FADD.FTZ R3, R173, R3 ;  /* 0x00000003ad037221 */ /* 0x008fc80000010000 */
[----:B------:R-:W-:-:S03]  /*f910*/  FADD.FTZ R3, R197, R3 ;  /* 0x00000003c5037221 */ /* 0x000fc60000010000 */
[----:B------:R-:W3:Y:S01]  /*f920*/  MUFU.EX2 R217, R217 ;  /* 0x000000d900d97308 */ /* 0x000ee20000000800 */
[----:B----4-:R-:W-:Y:S01]  /*f930*/  FADD.FTZ R3, R177, R3 ;  /* 0x00000003b1037221 */ /* 0x010fe20000010000 */
[----:B0-----:R-:W-:-:S04]  /*f940*/  FMNMX.FTZ R176, R167, R196, !PT ;  /* 0x000000c4a7b07209 */ /* 0x001fc80007810000 */
[C---:B------:R-:W-:Y:S01]  /*f950*/  FSETP.NEU.FTZ.AND P1, PT, R176.reuse, -INF , PT ;  /* 0xff800000b000780b */ /* 0x040fe20003f3d000 */
[----:B------:R-:W-:Y:S01]  /*f960*/  FMUL.FTZ R198, R176, R11 ;  /* 0x0000000bb0c67220 */ /* 0x000fe20000410000 */
[----:B------:R-:W0:Y:S01]  /*f970*/  MUFU.EX2 R184, R184 ;  /* 0x000000b800b87308 */ /* 0x000e220000000800 */
[----:B--2---:R-:W-:-:S03]  /*f980*/  FADD.FTZ R3, R216, R3 ;  /* 0x00000003d8037221 */ /* 0x004fc60000010000 */
[----:B------:R-:W-:-:S04]  /*f990*/  FSEL R198, R198, RZ, P1 ;  /* 0x000000ffc6c67208 */ /* 0x000fc80000800000 */
[----:B------:R-:W2:Y:S01]  /*f9a0*/  MUFU.EX2 R185, R185 ;  /* 0x000000b900b97308 */ /* 0x000ea20000000800 */
[-CC-:B------:R-:W-:Y:S01]  /*f9b0*/  FFMA.FTZ R228, R153, R11.reuse, -R198.reuse ;  /* 0x0000000b99e47223 */ /* 0x180fe200000108c6 */
[-CC-:B------:R-:W-:Y:S01]  /*f9c0*/  FFMA.FTZ R153, R170, R11.reuse, -R198.reuse ;  /* 0x0000000baa997223 */ /* 0x180fe200000108c6 */
[--C-:B------:R-:W-:Y:S01]  /*f9d0*/  FFMA.FTZ R196, R158, R11, -R198.reuse ;  /* 0x0000000b9ec47223 */ /* 0x100fe200000108c6 */
[----:B------:R-:W-:Y:S01]  /*f9e0*/  F2FP.BF16.F32.PACK_AB R158, R164, R163 ;  /* 0x000000a3a49e723e */ /* 0x000fe200000010ff */
[-CC-:B------:R-:W-:Y:S01]  /*f9f0*/  FFMA.FTZ R167, R154, R11.reuse, -R198.reuse ;  /* 0x0000000b9aa77223 */ /* 0x180fe200000108c6 */
[--C-:B------:R-:W-:Y:S01]  /*fa00*/  FFMA.FTZ R214, R157, R11, -R198.reuse ;  /* 0x0000000b9dd67223 */ /* 0x100fe200000108c6 */
[----:B------:R-:W-:Y:S01]  /*fa10*/  F2FP.BF16.F32.PACK_AB R154, R156, R155 ;  /* 0x0000009b9c9a723e */ /* 0x000fe200000010ff */
[----:B------:R4:W-:Y:S01]  /*fa20*/  MUFU.EX2 R163, R153 ;  /* 0x0000009900a37308 */ /* 0x0009e20000000800 */
[-CC-:B------:R-:W-:Y:S01]  /*fa30*/  FFMA.FTZ R199, R161, R11.reuse, -R198.reuse ;  /* 0x0000000ba1c77223 */ /* 0x180fe200000108c6 */
[-CC-:B------:R-:W-:Y:S01]  /*fa40*/  FFMA.FTZ R161, R162, R11.reuse, -R198.reuse ;  /* 0x0000000ba2a17223 */ /* 0x180fe200000108c6 */
[-CC-:B------:R-:W-:Y:S01]  /*fa50*/  FFMA.FTZ R165, R165, R11.reuse, -R198.reuse ;  /* 0x0000000ba5a57223 */ /* 0x180fe200000108c6 */
[--C-:B------:R-:W-:Y:S01]  /*fa60*/  FFMA.FTZ R215, R215, R11, -R198.reuse ;  /* 0x0000000bd7d77223 */ /* 0x100fe200000108c6 */
[----:B------:R-:W-:Y:S01]  /*fa70*/  F2FP.BF16.F32.PACK_AB R156, R160, R159 ;  /* 0x0000009fa09c723e */ /* 0x000fe200000010ff */
[-CC-:B------:R-:W-:Y:S01]  /*fa80*/  FFMA.FTZ R171, R171, R11.reuse, -R198.reuse ;  /* 0x0000000babab7223 */ /* 0x180fe200000108c6 */
[-CC-:B------:R-:W-:Y:S01]  /*fa90*/  FFMA.FTZ R157, R174, R11.reuse, -R198.reuse ;  /* 0x0000000bae9d7223 */ /* 0x180fe200000108c6 */
[----:B------:R-:W-:Y:S01]  /*faa0*/  MUFU.EX2 R228, R228 ;  /* 0x000000e400e47308 */ /* 0x000fe20000000800 */
[----:B----4-:R-:W-:Y:S01]  /*fab0*/  FSEL R153, R176, RZ, P1 ;  /* 0x000000ffb0997208 */ /* 0x010fe20000800000 */
[-CC-:B------:R-:W-:Y:S01]  /*fac0*/  FFMA.FTZ R175, R175, R11.reuse, -R198.reuse ;  /* 0x0000000bafaf7223 */ /* 0x180fe200000108c6 */
[-CC-:B------:R-:W-:Y:S01]  /*fad0*/  FFMA.FTZ R229, R166, R11.reuse, -R198.reuse ;  /* 0x0000000ba6e57223 */ /* 0x180fe200000108c6 */
[-CC-:B------:R-:W-:Y:S01]  /*fae0*/  FFMA.FTZ R179, R179, R11.reuse, -R198.reuse ;  /* 0x0000000bb3b37223 */ /* 0x180fe200000108c6 */
[-C--:B------:R-:W-:Y:S01]  /*faf0*/  FFMA.FTZ R180, R180, R11.reuse, -R198 ;  /* 0x0000000bb4b47223 */ /* 0x080fe200000108c6 */
[----:B------:R-:W-:Y:S01]  /*fb00*/  FADD.FTZ R10, -R153, R10 ;  /* 0x0000000a990a7221 */ /* 0x000fe20000010100 */
[-CC-:B------:R-:W-:Y:S01]  /*fb10*/  FFMA.FTZ R181, R181, R11.reuse, -R198.reuse ;  /* 0x0000000bb5b57223 */ /* 0x180fe200000108c6 */
[----:B------:R-:W4:Y:S01]  /*fb20*/  MUFU.EX2 R167, R167 ;  /* 0x000000a700a77308 */ /* 0x000f220000000800 */
[-CC-:B------:R-:W-:Y:S01]  /*fb30*/  FFMA.FTZ R182, R182, R11.reuse, -R198.reuse ;  /* 0x0000000bb6b67223 */ /* 0x180fe200000108c6 */
[-C--:B------:R-:W-:Y:S01]  /*fb40*/  FMUL.FTZ R10, R10, R11.reuse ;  /* 0x0000000b0a0a7220 */ /* 0x080fe20000410000 */
[-CC-:B------:R-:W-:Y:S01]  /*fb50*/  FFMA.FTZ R183, R183, R11.reuse, -R198.reuse ;  /* 0x0000000bb7b77223 */ /* 0x180fe200000108c6 */
[----:B------:R-:W-:Y:S01]  /*fb60*/  F2FP.BF16.F32.PACK_AB R160, R169, R168 ;  /* 0x000000a8a9a0723e */ /* 0x000fe200000010ff */
[-CC-:B------:R-:W-:Y:S01]  /*fb70*/  FFMA.FTZ R186, R186, R11.reuse, -R198.reuse ;  /* 0x0000000bbaba7223 */ /* 0x180fe200000108c6 */
[-CC-:B------:R-:W-:Y:S01]  /*fb80*/  FFMA.FTZ R187, R187, R11.reuse, -R198.reuse ;  /* 0x0000000bbbbb7223 */ /* 0x180fe200000108c6 */
[-CC-:B------:R-:W-:Y:S01]  /*fb90*/  FFMA.FTZ R190, R190, R11.reuse, -R198.reuse ;  /* 0x0000000bbebe7223 */ /* 0x180fe200000108c6 */
[----:B------:R-:W5:Y:S01]  /*fba0*/  MUFU.EX2 R10, R10 ;  /* 0x0000000a000a7308 */ /* 0x000f620000000800 */
[----:B---3--:R-:W-:Y:S01]  /*fbb0*/  FADD.FTZ R3, R217, R3 ;  /* 0x00000003d9037221 */ /* 0x008fe20000010000 */
[-CC-:B------:R-:W-:Y:S01]  /*fbc0*/  FFMA.FTZ R189, R189, R11.reuse, -R198.reuse ;  /* 0x0000000bbdbd7223 */ /* 0x180fe200000108c6 */
[----:B------:R-:W-:Y:S01]  /*fbd0*/  F2FP.BF16.F32.PACK_AB R162, R173, R172 ;  /* 0x000000acada2723e */ /* 0x000fe200000010ff */
[-CC-:B------:R-:W-:Y:S01]  /*fbe0*/  FFMA.FTZ R191, R191, R11.reuse, -R198.reuse ;  /* 0x0000000bbfbf7223 */ /* 0x180fe200000108c6 */
[----:B0-----:R-:W-:Y:S01]  /*fbf0*/  FADD.FTZ R3, R184, R3 ;  /* 0x00000003b8037221 */ /* 0x001fe20000010000 */
[----:B------:R-:W-:Y:S01]  /*fc00*/  FFMA.FTZ R193, R193, R11, -R198 ;  /* 0x0000000bc1c17223 */ /* 0x000fe200000108c6 */
[----:B------:R-:W-:Y:S01]  /*fc10*/  F2FP.BF16.F32.PACK_AB R164, R177, R197 ;  /* 0x000000c5b1a4723e */ /* 0x000fe200000010ff */
[----:B------:R-:W0:Y:S01]  /*fc20*/  MUFU.EX2 R155, R214 ;  /* 0x000000d6009b7308 */ /* 0x000e220000000800 */
[----:B--2---:R-:W-:Y:S01]  /*fc30*/  FADD.FTZ R3, R185, R3 ;  /* 0x00000003b9037221 */ /* 0x004fe20000010000 */
[----:B----4-:R-:W-:-:S02]  /*fc40*/  F2FP.BF16.F32.PACK_AB R153, R167, R228 ;  /* 0x000000e4a799723e */ /* 0x010fc400000010ff */
[----:B------:R-:W-:Y:S02]  /*fc50*/  F2FP.BF16.F32.PACK_AB R166, R217, R216 ;  /* 0x000000d8d9a6723e */ /* 0x000fe400000010ff */
[----:B------:R-:W-:Y:S02]  /*fc60*/  F2FP.BF16.F32.PACK_AB R168, R185, R184 ;  /* 0x000000b8b9a8723e */ /* 0x000fe400000010ff */
[----:B------:R-:W2:Y:S01]  /*fc70*/  MUFU.EX2 R196, R196 ;  /* 0x000000c400c47308 */ /* 0x000ea20000000800 */
[----:B-----5:R-:W-:Y:S01]  /*fc80*/  FFMA.FTZ R0, R10, R0, R228 ;  /* 0x000000000a007223 */ /* 0x020fe200000100e4 */
[-C--:B------:R-:W-:Y:S01]  /*fc90*/  FMUL.FTZ R26, R26, R10.reuse ;  /* 0x0000000a1a1a7220 */ /* 0x080fe20000410000 */
[-C--:B------:R-:W-:Y:S01]  /*fca0*/  FMUL.FTZ R27, R27, R10.reuse ;  /* 0x0000000a1b1b7220 */ /* 0x080fe20000410000 */
[-C--:B------:R-:W-:Y:S01]  /*fcb0*/  FMUL.FTZ R30, R30, R10.reuse ;  /* 0x0000000a1e1e7220 */ /* 0x080fe20000410000 */
[----:B------:R-:W-:Y:S01]  /*fcc0*/  FADD.FTZ R0, R167, R0 ;  /* 0x00000000a7007221 */ /* 0x000fe20000010000 */
        /* <DEDUP_REMOVED lines=42> */
[----:B------:R2:W4:Y:S01]  /*ff70*/  MUFU.EX2 R165, R157 ;  /* 0x0000009d00a57308 */ /* 0x0005220000000800 */
[C---:B---3--:R-:W-:Y:S01]  /*ff80*/  FADD.FTZ R0, R215.reuse, R0 ;  /* 0x00000000d7007221 */ /* 0x048fe20000010000 */
[----:B------:R-:W-:Y:S01]  /*ff90*/  F2FP.BF16.F32.PACK_AB R159, R215, R159 ;  /* 0x0000009fd79f723e */ /* 0x000fe200000010ff */
[-C--:B------:R-:W-:Y:S01]  /*ffa0*/  FMUL.FTZ R94, R94, R10.reuse ;  /* 0x0000000a5e5e7220 */ /* 0x080fe20000410000 */
[-C--:B------:R-:W-:Y:S01]  /*ffb0*/  FMUL.FTZ R95, R95, R10.reuse ;  /* 0x0000000a5f5f7220 */ /* 0x080fe20000410000 */
[----:B------:R-:W-:Y:S01]  /*ffc0*/  FADD.FTZ R0, R163, R0 ;  /* 0x00000000a3007221 */ /* 0x000fe20000010000 */
[-C--:B------:R-:W-:Y:S01]  /*ffd0*/  FMUL.FTZ R98, R98, R10.reuse ;  /* 0x0000000a62627220 */ /* 0x080fe20000410000 */
[-C--:B------:R-:W-:Y:S01]  /*ffe0*/  FMUL.FTZ R99, R99, R10.reuse ;  /* 0x0000000a63637220 */ /* 0x080fe20000410000 */
[----:B------:R-:W3:Y:S01]  /*fff0*/  MUFU.EX2 R175, R175 ;  /* 0x000000af00af7308 */ /* 0x000ee20000000800 */
[----:B0-----:R-:W-:Y:S01]  /*10000*/  FADD.FTZ R0, R171, R0 ;  /* 0x00000000ab007221 */ /* 0x001fe20000010000 */
[----:B--2---:R-:W-:Y:S01]  /*10010*/  F2FP.BF16.F32.PACK_AB R157, R161, R199 ;  /* 0x000000c7a19d723e */ /* 0x004fe200000010ff */
[-C--:B------:R-:W-:Y:S01]  /*10020*/  FMUL.FTZ R102, R102, R10.reuse ;  /* 0x0000000a66667220 */ /* 0x080fe20000410000 */
[----:B------:R-:W-:Y:S01]  /*10030*/  F2FP.BF16.F32.PACK_AB R161, R171, R163 ;  /* 0x000000a3aba1723e */ /* 0x000fe200000010ff */
[-C--:B------:R-:W-:Y:S01]  /*10040*/  FMUL.FTZ R103, R103, R10.reuse ;  /* 0x0000000a67677220 */ /* 0x080fe20000410000 */
[-C--:B------:R-:W-:Y:S01]  /*10050*/  FMUL.FTZ R106, R106, R10.reuse ;  /* 0x0000000a6a6a7220 */ /* 0x080fe20000410000 */
[-C--:B------:R-:W-:Y:S01]  /*10060*/  FMUL.FTZ R107, R107, R10.reuse ;  /* 0x0000000a6b6b7220 */ /* 0x080fe20000410000 */
[----:B------:R-:W0:Y:S01]  /*10070*/  MUFU.EX2 R229, R229 ;  /* 0x000000e500e57308 */ /* 0x000e220000000800 */
[----:B----4-:R-:W-:Y:S01]  /*10080*/  FADD.FTZ R0, R165, R0 ;  /* 0x00000000a5007221 */ /* 0x010fe20000010000 */
        /* <DEDUP_REMOVED lines=68> */
[----:B------:R-:W-:Y:S06]  /*104d0*/  @!P2 BRA `(.L_x_11829) ;  /* 0x000000000004a947 */ /* 0x000fec0003800000 */
[----:B------:R-:W-:Y:S01]  /*104e0*/  BPT.TRAP 0x1 ;  /* 0x000000040000795c */ /* 0x000fe20000300000 */
.L_x_11829:
[----:B------:R0:W2:Y:S01]  /*104f0*/  SYNCS.PHASECHK.TRANS64.TRYWAIT P1, [R212+URZ+0x22850], R211 ;  /* 0x022850d3d40075a7 */ /* 0x0000a2000802017f */
[----:B------:R-:W-:Y:S05]  /*10500*/  @!P2 BRA `(.L_x_11830) ;  /* 0x000000000004a947 */ /* 0x000fea0003800000 */
[----:B------:R-:W-:Y:S01]  /*10510*/  BPT.TRAP 0x1 ;  /* 0x000000040000795c */ /* 0x000fe20000300000 */
.L_x_11830:
[----:B------:R-:W-:Y:S04]  /*10520*/  BSSY B0, `(.L_x_11831) ;  /* 0x0000004000007945 */ /* 0x000fe80003800000 */
[----:B--2---:R-:W-:Y:S05]  /*10530*/  @P1 BRA `(.L_x_11832) ;  /* 0x0000000000081947 */ /* 0x004fea0003800000 */
[----:B------:R-:W2:Y:S02]  /*10540*/  SYNCS.PHASECHK.TRANS64.TRYWAIT P1, [R212+URZ+0x22850], R211 ;  /* 0x022850d3d40075a7 */ /* 0x000ea4000802017f */
[----:B--2---:R-:W-:Y:S05]  /*10550*/  @!P1 BRA `(.L_x_11833) ;  /* 0x0000015800309947 */ /* 0x004fea0003800000 */
.L_x_11832:
[----:B------:R-:W-:Y:S05]  /*10560*/  BSYNC B0 ;  /* 0x0000000000007941 */ /* 0x000fea0003800000 */
.L_x_11831:
[----:B------:R-:W3:Y:S01]  /*10570*/  S2R R5, SR_TID.X ;  /* 0x0000000000057919 */ /* 0x000ee20000002100 */
[----:B------:R-:W-:Y:S05]  /*10580*/  WARPSYNC.ALL ;  /* 0x0000000000007948 */ /* 0x000fea0003800000 */
[----:B------:R-:W-:Y:S01]  /*10590*/  IMAD.MOV.U32 R180, RZ, RZ, 0xc00 ;  /* 0x00000c00ffb47424 */ /* 0x000fe200078e00ff */
[----:B------:R-:W-:Y:S01]  /*105a0*/  ISETP.GT.AND P1, PT, R4, R213, PT ;  /* 0x000000d50400720c */ /* 0x000fe20003f24270 */
[----:B------:R-:W-:Y:S02]  /*105b0*/  IMAD.MOV.U32 R181, RZ, RZ, 0x40000040 ;  /* 0x40000040ffb57424 */ /* 0x000fe400078e00ff */
[----:B------:R-:W-:-:S02]  /*105c0*/  IMAD R180, R2, R180, UR42 ;  /* 0x0000002a02b47e24 */ /* 0x000fc4000f8e02b4 */
[----:B012---:R-:W-:Y:S01]  /*105d0*/  @!P0 VIADD R212, R212, 0x22860 ;  /* 0x00022860d4d48836 */ /* 0x007fe20000000000 */
[----:B------:R-:W-:Y:S01]  /*105e0*/  R2UR UR7, R181 ;  /* 0x00000000b50772ca */ /* 0x000fe200000e0000 */
[----:B------:R-:W-:Y:S01]  /*105f0*/  IMAD.MOV.U32 R181, RZ, RZ, 0x40000040 ;  /* 0x40000040ffb57424 */ /* 0x000fe200078e00ff */
[----:B------:R-:W-:Y:S01]  /*10600*/  R2UR UR6, R180 ;  /* 0x00000000b40672ca */ /* 0x000fe200000e0000 */
[----:B------:R-:W-:Y:S01]  /*10610*/  VIADD R4, R4, 0xffffffff ;  /* 0xffffffff04047836 */ /* 0x000fe20000000000 */
[----:B------:R-:W-:Y:S01]  /*10620*/  @!P0 PRMT R212, RZ, 0x654, R212 ;  /* 0x00000654ffd48816 */ /* 0x000fe200000000d4 */
[----:B------:R-:W-:Y:S01]  /*10630*/  IMAD.MOV.U32 R10, RZ, RZ, R176 ;  /* 0x000000ffff0a7224 */ /* 0x000fe200078e00b0 */
[----:B---3--:R-:W-:-:S05]  /*10640*/  SHF.R.U32.HI R5, RZ, 0x7, R5 ;  /* 0x00000007ff057819 */ /* 0x008fca0000011605 */
[----:B------:R-:W-:-:S05]  /*10650*/  VIADD R5, R5, 0x8 ;  /* 0x0000000805057836 */ /* 0x000fca0000000000 */
[----:B------:R0:W-:Y:S02]  /*10660*/  BAR.SYNC.DEFER_BLOCKING R5, 0x100 ;  /* 0x000400050000751d */ /* 0x0001e40000010000 */
[----:B0-----:R-:W-:-:S04]  /*10670*/  IMAD.MOV.U32 R5, RZ, RZ, R178 ;  /* 0x000000ffff057224 */ /* 0x001fc800078e00b2 */
        /* <DEDUP_REMOVED lines=43> */
[----:B------:R-:W-:Y:S02]  /*10930*/  IMAD.MOV.U32 R10, RZ, RZ, R176 ;  /* 0x000000ffff0a7224 */ /* 0x000fe400078e00b0 */
[----:B------:R-:W-:-:S07]  /*10940*/  IMAD.MOV.U32 R5, RZ, RZ, R178 ;  /* 0x000000ffff057224 */ /* 0x000fce00078e00b2 */
.L_x_11816:
[----:B------:R-:W1:Y:S01]  /*10950*/  LDC R152, c[0x0][0x448] ;  /* 0x00011200ff987b82 */ /* 0x000e620000000800 */
[----:B------:R-:W-:Y:S01]  /*10960*/  VIADD R153, R209, 0x7f ;  /* 0x0000007fd1997836 */ /* 0x000fe20000000000 */
[----:B------:R-:W-:Y:S01]  /*10970*/  LOP3.LUT R18, R18, 0xffefffff, RZ, 0xc0, !PT ;  /* 0xffefffff12127812 */ /* 0x000fe200078ec0ff */
[----:B------:R-:W-:Y:S02]  /*10980*/  ULDC UR4, c[0x0][0x9dc] ;  /* 0x0002770000047ab9 */ /* 0x000fe40000000800 */
[----:B------:R-:W-:-:S03]  /*10990*/  IMAD.MOV.U32 R155, RZ, RZ, R153 ;  /* 0x000000ffff9b7224 */ /* 0x000fc600078e0099 */
[----:B------:R-:W2:Y:S01]  /*109a0*/  LDC R235, c[0x0][0x9e4] ;  /* 0x00027900ffeb7b82 */ /* 0x000ea20000000800 */
[----:B-1----:R-:W-:-:S13]  /*109b0*/  ISETP.NE.AND P1, PT, R152, 0x1, PT ;  /* 0x000000019800780c */ /* 0x002fda0003f25270 */
[----:B------:R-:W1:Y:S01]  /*109c0*/  @P1 LDC R154, c[0x0][0x44c] ;  /* 0x00011300ff9a1b82 */ /* 0x000e620000000800 */
[----:B------:R-:W-:-:S04]  /*109d0*/  @P1 LOP3.LUT R18, R18, 0x100000, RZ, 0xfc, !PT ;  /* 0x0010000012121812 */ /* 0x000fc800078efcff */
[----:B------:R-:W-:-:S03]  /*109e0*/  LOP3.LUT R18, R18, 0xffdfffff, RZ, 0xc0, !PT ;  /* 0xffdfffff12127812 */ /* 0x000fc600078ec0ff */
[----:B------:R-:W3:Y:S01]  /*109f0*/  @P1 LDC R152, c[0x0][0x450] ;  /* 0x00011400ff981b82 */ /* 0x000ee20000000800 */
[----:B-1----:R-:W-:-:S05]  /*10a00*/  @P1 IMAD.HI.U32 R154, R153, R154, RZ ;  /* 0x0000009a999a1227 */ /* 0x002fca00078e00ff */
[----:B---3--:R-:W-:Y:S02]  /*10a10*/  @P1 SHF.R.U32.HI R155, RZ, R152, R154 ;  /* 0x00000098ff9b1219 */ /* 0x008fe4000001169a */
[----:B--2---:R-:W-:Y:S02]  /*10a20*/  ISETP.GE.AND P1, PT, R235, 0x1, PT ;  /* 0x00000001eb00780c */ /* 0x004fe40003f26270 */
[----:B------:R-:W-:-:S05]  /*10a30*/  IADD3 R152, R204, 0x1, -R203 ;  /* 0x00000001cc987810 */ /* 0x000fca0007ffe8cb */
[----:B------:R-:W-:-:S04]  /*10a40*/  IMAD.IADD R155, R152, 0x1, R155 ;  /* 0x00000001989b7824 */ /* 0x000fc800078e029b */
[----:B------:R-:W-:Y:S02]  /*10a50*/  VIADD R154, R155, -UR4 ;  /* 0x800000049b9a7c36 */ /* 0x000fe40008000000 */
[----:B------:R-:W-:Y:S01]  /*10a60*/  @P1 LOP3.LUT R18, R18, 0x200000, RZ, 0xfc, !PT ;  /* 0x0020000012121812 */ /* 0x000fe200078efcff */
        /* <DEDUP_REMOVED lines=11> */
.L_x_11837:
[----:B------:R-:W-:-:S13]  /*10b20*/  ISETP.NE.AND P1, PT, R235, 0x1, PT ;  /* 0x00000001eb00780c */ /* 0x000fda0003f25270 */
[----:B------:R-:W1:Y:S02]  /*10b30*/  @P1 LDC.64 R152, c[0x0][0x9e8] ;  /* 0x00027a00ff981b82 */ /* 0x000e640000000a00 */
[----:B-1----:R-:W-:-:S05]  /*10b40*/  @P1 IMAD.HI.U32 R152, R155, R152, RZ ;  /* 0x000000989b981227 */ /* 0x002fca00078e00ff */
[----:B------:R-:W-:-:S07]  /*10b50*/  @P1 SHF.R.U32.HI R155, RZ, R153, R152 ;  /* 0x00000099ff9b1219 */ /* 0x000fce0000011698 */
.L_x_11838:
[----:B------:R-:W-:Y:S05]  /*10b60*/  BSYNC B0 ;  /* 0x0000000000007941 */ /* 0x000fea0003800000 */
.L_x_11836:
[----:B------:R-:W-:-:S05]  /*10b70*/  IMAD R155, R155, R235, RZ ;  /* 0x000000eb9b9b7224 */ /* 0x000fca00078e02ff */
[----:B------:R-:W-:-:S07]  /*10b80*/  VIMNMX R154, R154, R155, !PT ;  /* 0x0000009b9a9a7248 */ /* 0x000fce0007fe0100 */
.L_x_11835:
[----:B------:R-:W-:-:S04]  /*10b90*/  VIADD R152, R154, 0x5f ;  /* 0x0000005f9a987836 */ /* 0x000fc80000000000 */
[----:B------:R-:W-:-:S05]  /*10ba0*/  IMAD.HI R152, R152, 0x2aaaaaab, RZ ;  /* 0x2aaaaaab98987827 */ /* 0x000fca00078e02ff */
[----:B------:R-:W-:-:S04]  /*10bb0*/  SHF.R.U32.HI R153, RZ, 0x1f, R152 ;  /* 0x0000001fff997819 */ /* 0x000fc80000011698 */
[----:B------:R-:W-:-:S04]  /*10bc0*/  LEA.HI.SX32 R153, R152, R153, 0x1c ;  /* 0x0000009998997211 */ /* 0x000fc800078fe2ff */
[----:B------:R-:W-:-:S04]  /*10bd0*/  VIMNMX R211, R219, R153, !PT ;  /* 0x00000099dbd37248 */ /* 0x000fc80007fe0100 */
[----:B------:R-:W-:-:S13]  /*10be0*/  ISETP.GE.AND P1, PT, R4, R211, PT ;  /* 0x000000d30400720c */ /* 0x000fda0003f26270 */
[----:B------:R-:W-:Y:S05]  /*10bf0*/  @!P1 BRA `(.L_x_11839) ;  /* 0x0000002400509947 */ /* 0x000fea0003800000 */
[----:B------:R-:W-:Y:S02]  /*10c00*/  IMAD.MOV.U32 R214, RZ, RZ, R10 ;  /* 0x000000ffffd67224 */ /* 0x000fe400078e000a */
[----:B------:R-:W-:Y:S02]  /*10c10*/  IMAD.MOV.U32 R215, RZ, RZ, R5 ;  /* 0x000000ffffd77224 */ /* 0x000fe400078e0005 */
[----:B------:R-:W-:-:S07]  /*10c20*/  IMAD.MOV.U32 R213, RZ, RZ, R4 ;  /* 0x000000ffffd57224 */ /* 0x000fce00078e0004 */
.L_x_11849:
[----:B------:R-:W-:Y:S01]  /*10c30*/  IMAD.U32 R5, RZ, RZ, UR37 ;  /* 0x00000025ff057e24 */ /* 0x000fe2000f8e00ff */
[----:B------:R-:W-:Y:S05]  /*10c40*/  YIELD ;  /* 0x0000000000007946 */ /* 0x000fea0003800000 */
[----:B------:R-:W-:Y:S01]  /*10c50*/  ISETP.NE.AND P3, PT, R5, 0x3, PT ;  /* 0x000000030500780c */ /* 0x000fe20003f65270 */
[----:B------:R-:W-:Y:S02]  /*10c60*/  VIADD R2, R2, 0x1 ;  /* 0x0000000102027836 */ /* 0x000fe40000000000 */
[----:B-1----:R-:W-:Y:S02]  /*10c70*/  IMAD.MOV.U32 R4, RZ, RZ, R213 ;  /* 0x000000ffff047224 */ /* 0x002fe400078e00d5 */
[----:B------:R-:W-:Y:S01]  /*10c80*/  VIADD R213, R213, 0xffffffff ;  /* 0xffffffffd5d57836 */ /* 0x000fe20000000000 */
[----:B------:R-:W-:-:S02]  /*10c90*/  ISETP.NE.AND P2, PT, R2, 0x2, PT ;  /* 0x000000020200780c */ /* 0x000fc40003f45270 */
[----:B------:R-:W-:Y:S02]  /*10ca0*/  ISETP.GT.AND P1, PT, R4, R211, PT ;  /* 0x000000d30400720c */ /* 0x000fe40003f24270 */
[----:B------:R-:W-:Y:S02]  /*10cb0*/  SEL R4, RZ, 0x1, P2 ;  /* 0x00000001ff047807 */ /* 0x000fe40001000000 */
[----:B------:R-:W-:Y:S02]  /*10cc0*/  SEL R2, R2, RZ, P2 ;  /* 0x000000ff02027207 */ /* 0x000fe40001000000 */
[----:B------:R-:W-:Y:S01]  /*10cd0*/  LOP3.LUT R202, R202, R4, RZ, 0x3c, !PT ;  /* 0x00000004caca7212 */ /* 0x000fe200078e3cff */
[----:B------:R-:W-:Y:S06]  /*10ce0*/  @!P3 BRA `(.L_x_11840) ;  /* 0x000000000004b947 */ /* 0x000fec0003800000 */
[----:B------:R-:W-:Y:S01]  /*10cf0*/  BPT.TRAP 0x1 ;  /* 0x000000040000795c */ /* 0x000fe20000300000 */
.L_x_11840:
[----:B------:R-:W-:Y:S01]  /*10d00*/  IMAD R4, R2, 0x8, R19 ;  /* 0x0000000802047824 */ /* 0x000fe200078e0213 */
[----:B0-----:R-:W-:-:S04]  /*10d10*/  SHF.L.U32 R212, R202, 0x1f, RZ ;  /* 0x0000001fcad47819 */ /* 0x001fc800000006ff */
[----:B------:R0:W1:Y:S01]  /*10d20*/  SYNCS.PHASECHK.TRANS64.TRYWAIT P2, [R4+URZ+0x22830], R212 ;  /* 0x022830d4040075a7 */ /* 0x000062000804017f */
[----:B------:R-:W-:Y:S05]  /*10d30*/  @!P3 BRA `(.L_x_11841) ;  /* 0x000000000004b947 */ /* 0x000fea0003800000 */
[----:B------:R-:W-:Y:S01]  /*10d40*/  BPT.TRAP 0x1 ;  /* 0x000000040000795c */ /* 0x000fe20000300000 */
.L_x_11841:
[----:B------:R-:W-:Y:S02]  /*10d50*/  IMAD R154, R2, 0x300, R21 ;  /* 0x00000300029a7824 */ /* 0x000fe400078e0215 */
[----:B------:R-:W-:Y:S01]  /*10d60*/  IMAD.MOV.U32 R155, RZ, RZ, 0x40000040 ;  /* 0x40000040ff9b7424 */ /* 0x000fe200078e00ff */
[----:B-1----:R-:W-:Y:S06]  /*10d70*/  @P2 BRA `(.L_x_11842) ;  /* 0x0000000000082947 */ /* 0x002fec0003800000 */
[----:B------:R-:W1:Y:S02]  /*10d80*/  SYNCS.PHASECHK.TRANS64.TRYWAIT P2, [R4+URZ+0x22830], R212 ;  /* 0x022830d4040075a7 */ /* 0x000e64000804017f */
[----:B-1----:R-:W-:Y:S05]  /*10d90*/  @!P2 BRA `(.L_x_11843) ;  /* 0x000001500034a947 */ /* 0x002fea0003800000 */
.L_x_11842:
        /* <DEDUP_REMOVED lines=14> */
[----:B------:R-:W2:Y:S01]  /*10e80*/  S2R R216, SR_TID.X ;  /* 0x0000000000d87919 */ /* 0x000ea20000002100 */
        /* <DEDUP_REMOVED lines=11> */
[----:B--2---:R-:W-:Y:S01]  /*10f40*/  SHF.R.U32.HI R216, RZ, 0x7, R216 ;  /* 0x00000007ffd87819 */ /* 0x004fe200000116d8 */
        /* <DEDUP_REMOVED lines=103> */
[C---:B------:R-:W-:Y:S01]  /*115c0*/  FMUL.FTZ R154, R5.reuse, R11 ;  /* 0x0000000b059a7220 */ /* 0x040fe20000410000 */
[----:B------:R-:W-:-:S03]  /*115d0*/  FADD.FTZ R215, -R5, R215 ;  /* 0x000000d705d77221 */ /* 0x000fc60000010100 */
[-CC-:B------:R-:W-:Y:S01]  /*115e0*/  FFMA.FTZ R10, R10, R11.reuse, -R154.reuse ;  /* 0x0000000b0a0a7223 */ /* 0x180fe2000001089a */
[-C--:B------:R-:W-:Y:S01]  /*115f0*/  FMUL.FTZ R215, R215, R11.reuse ;  /* 0x0000000bd7d77220 */ /* 0x080fe20000410000 */
        /* <DEDUP_REMOVED lines=25> */
[-C--:B--2---:R-:W-:Y:S01]  /*11790*/  FMUL.FTZ R24, R24, R152.reuse ;  /* 0x0000009818187220 */ /* 0x084fe20000410000 */
        /* <DEDUP_REMOVED lines=65> */
[----:B------:R-:W-:Y:S01]  /*11bb0*/  FMUL.FTZ R3, R170, UR55 ;  /* 0x00000037aa037c20 */ /* 0x000fe20008410000 */
[----:B------:R-:W-:Y:S01]  /*11bc0*/  FMUL.FTZ R170, R174, UR55 ;  /* 0x00000037aeaa7c20 */ /* 0x000fe20008410000 */
[----:B--2---:R-:W-:Y:S01]  /*11bd0*/  FMUL.FTZ R20, R171, UR55 ;  /* 0x00000037ab147c20 */ /* 0x004fe20008410000 */
[C---:B----4-:R-:W-:Y:S01]  /*11be0*/  FADD.FTZ R174, R154.reuse, R152 ;  /* 0x000000989aae7221 */ /* 0x050fe20000010000 */
[----:B------:R-:W-:Y:S01]  /*11bf0*/  F2FP.BF16.F32.PACK_AB R152, R154, R10 ;  /* 0x0000000a9a98723e */ /* 0x000fe200000010ff */
[----:B------:R-:W-:Y:S01]  /*11c00*/  FMUL.FTZ R171, R178, UR55 ;  /* 0x00000037b2ab7c20 */ /* 0x000fe20008410000 */
[----:B------:R-:W2:Y:S01]  /*11c10*/  MUFU.EX2 R154, R197 ;  /* 0x000000c5009a7308 */ /* 0x000ea20000000800 */
[----:B------:R-:W-:Y:S01]  /*11c20*/  FMUL.FTZ R178, R182, UR55 ;  /* 0x00000037b6b27c20 */ /* 0x000fe20008410000 */
[----:B------:R-:W-:Y:S01]  /*11c30*/  FMUL.FTZ R182, R186, UR55 ;  /* 0x00000037bab67c20 */ /* 0x000fe20008410000 */
[----:B------:R-:W-:Y:S01]  /*11c40*/  FMUL.FTZ R186, R190, UR55 ;  /* 0x00000037beba7c20 */ /* 0x000fe20008410000 */
[----:B------:R-:W-:Y:S01]  /*11c50*/  FMUL.FTZ R190, R194, UR55 ;  /* 0x00000037c2be7c20 */ /* 0x000fe20008410000 */
[----:B------:R-:W-:-:S03]  /*11c60*/  FMUL.FTZ R194, R198, UR55 ;  /* 0x00000037c6c27c20 */ /* 0x000fc60008410000 */
[----:B------:R3:W4:Y:S08]  /*11c70*/  MUFU.EX2 R10, R153 ;  /* 0x00000099000a7308 */ /* 0x0007300000000800 */
[----:B------:R-:W5:Y:S01]  /*11c80*/  MUFU.TANH R3, R3 ;  /* 0x0000000300037308 */ /* 0x000f620000002400 */
[----:B--2---:R-:W-:Y:S01]  /*11c90*/  FADD.FTZ R174, R154, R174 ;  /* 0x000000ae9aae7221 */ /* 0x004fe20000010000 */
[----:B---3--:R-:W-:Y:S01]  /*11ca0*/  FMUL.FTZ R153, R175, UR55 ;  /* 0x00000037af997c20 */ /* 0x008fe20008410000 */
[----:B------:R-:W-:Y:S01]  /*11cb0*/  FMUL.FTZ R175, R179, UR55 ;  /* 0x00000037b3af7c20 */ /* 0x000fe20008410000 */
[----:B------:R-:W-:Y:S01]  /*11cc0*/  FMUL.FTZ R179, R183, UR55 ;  /* 0x00000037b7b37c20 */ /* 0x000fe20008410000 */
[----:B------:R-:W-:Y:S01]  /*11cd0*/  FMUL.FTZ R183, R187, UR55 ;  /* 0x00000037bbb77c20 */ /* 0x000fe20008410000 */
[----:B------:R-:W-:Y:S01]  /*11ce0*/  FMUL.FTZ R187, R191, UR55 ;  /* 0x00000037bfbb7c20 */ /* 0x000fe20008410000 */
[----:B------:R-:W-:Y:S01]  /*11cf0*/  FMUL.FTZ R191, R195, UR55 ;  /* 0x00000037c3bf7c20 */ /* 0x000fe20008410000 */
[----:B------:R-:W2:Y:S01]  /*11d00*/  MUFU.TANH R20, R20 ;  /* 0x0000001400147308 */ /* 0x000ea20000002400 */
[C---:B----4-:R-:W-:Y:S01]  /*11d10*/  FADD.FTZ R174, R10.reuse, R174 ;  /* 0x000000ae0aae7221 */ /* 0x050fe20000010000 */
[----:B------:R-:W-:Y:S01]  /*11d20*/  F2FP.BF16.F32.PACK_AB R154, R10, R154 ;  /* 0x0000009a0a9a723e */ /* 0x000fe200000010ff */
[----:B------:R-:W-:Y:S01]  /*11d30*/  FMUL.FTZ R195, R199, UR55 ;  /* 0x00000037c7c37c20 */ /* 0x000fe20008410000 */
        /* <DEDUP_REMOVED lines=8> */
[----:B------:R-:W0:Y:S03]  /*11dc0*/  MUFU.TANH R171, R171 ;  /* 0x000000ab00ab7308 */ /* 0x000e260000002400 */
[----:B------:R-:W-:-:S04]  /*11dd0*/  FMNMX.FTZ R10, R166, R10, !PT ;  /* 0x0000000aa60a7209 */ /* 0x000fc80007810000 */
[----:B------:R-:W-:Y:S01]  /*11de0*/  FMNMX.FTZ R10, R167, R10, !PT ;  /* 0x0000000aa70a7209 */ /* 0x000fe20007810000 */
[----:B------:R-:W1:Y:S03]  /*11df0*/  MUFU.TANH R175, R175 ;  /* 0x000000af00af7308 */ /* 0x000e660000002400 */
[----:B-----5:R-:W-:-:S04]  /*11e00*/  FMNMX.FTZ R10, R3, R10, !PT ;  /* 0x0000000a030a7209 */ /* 0x020fc80007810000 */
[----:B--2---:R-:W-:Y:S01]  /*11e10*/  FMNMX.FTZ R10, R20, R10, !PT ;  /* 0x0000000a140a7209 */ /* 0x004fe20007810000 */
[----:B------:R-:W2:Y:S03]  /*11e20*/  MUFU.TANH R178, R178 ;  /* 0x000000b200b27308 */ /* 0x000ea60000002400 */
[----:B---3--:R-:W-:-:S04]  /*11e30*/  FMNMX.FTZ R10, R170, R10, !PT ;  /* 0x0000000aaa0a7209 */ /* 0x008fc80007810000 */
[----:B----4-:R-:W-:Y:S01]  /*11e40*/  FMNMX.FTZ R10, R153, R10, !PT ;  /* 0x0000000a990a7209 */ /* 0x010fe20007810000 */
[----:B------:R-:W3:Y:S03]  /*11e50*/  MUFU.TANH R179, R179 ;  /* 0x000000b300b37308 */ /* 0x000ee60000002400 */
[----:B0-----:R-:W-:-:S04]  /*11e60*/  FMNMX.FTZ R10, R171, R10, !PT ;  /* 0x0000000aab0a7209 */ /* 0x001fc80007810000 */
[----:B-1----:R-:W-:Y:S01]  /*11e70*/  FMNMX.FTZ R10, R175, R10, !PT ;  /* 0x0000000aaf0a7209 */ /* 0x002fe20007810000 */
[----:B------:R-:W0:Y:S03]  /*11e80*/  MUFU.TANH R182, R182 ;  /* 0x000000b600b67308 */ /* 0x000e260000002400 */
[----:B--2---:R-:W-:-:S05]  /*11e90*/  FMNMX.FTZ R10, R178, R10, !PT ;  /* 0x0000000ab20a7209 */ /* 0x004fca0007810000 */
[----:B------:R-:W1:Y:S01]  /*11ea0*/  MUFU.TANH R183, R183 ;  /* 0x000000b700b77308 */ /* 0x000e620000002400 */
[----:B---3--:R-:W-:-:S07]  /*11eb0*/  FMNMX.FTZ R10, R179, R10, !PT ;  /* 0x0000000ab30a7209 */ /* 0x008fce0007810000 */
        /* <DEDUP_REMOVED lines=12> */
[----:B------:R-:W2:Y:S01]  /*11f80*/  MUFU.EX2 R156, R156 ;  /* 0x0000009c009c7308 */ /* 0x000ea20000000800 */
[----:B0-----:R-:W-:-:S07]  /*11f90*/  FMNMX.FTZ R10, R194, R10, !PT ;  /* 0x0000000ac20a7209 */ /* 0x001fce0007810000 */
[----:B------:R-:W0:Y:S01]  /*11fa0*/  MUFU.EX2 R157, R157 ;  /* 0x0000009d009d7308 */ /* 0x000e220000000800 */
[----:B-1----:R-:W-:-:S05]  /*11fb0*/  FMNMX.FTZ R10, R195, R10, !PT ;  /* 0x0000000ac30a7209 */ /* 0x002fca0007810000 */
[----:B------:R-:W1:Y:S02]  /*11fc0*/  SHFL.BFLY PT, R197, R10, 0x2, 0x1f ;  /* 0x0c401f000ac57f89 */ /* 0x000e6400000e0000 */
[----:B------:R-:W-:Y:S08]  /*11fd0*/  MUFU.EX2 R160, R160 ;  /* 0x000000a000a07308 */ /* 0x000ff00000000800 */
        /* <DEDUP_REMOVED lines=8> */
[----:B-1----:R-:W-:-:S05]  /*12060*/  FMNMX.FTZ R10, R10, R197, !PT ;  /* 0x000000c50a0a7209 */ /* 0x002fca0007810000 */
        /* <DEDUP_REMOVED lines=30> */
[----:B------:R-:W-:Y:S01]  /*12250*/  FFMA.FTZ R195, R195, R11, -R198 ;  /* 0x0000000bc3c37223 */ /* 0x000fe200000108c6 */
[----:B--2---:R-:W-:Y:S01]  /*12260*/  FADD.FTZ R20, R156, R174 ;  /* 0x000000ae9c147221 */ /* 0x004fe20000010000 */
[----:B0-----:R-:W-:Y:S01]  /*12270*/  F2FP.BF16.F32.PACK_AB R156, R157, R156 ;  /* 0x0000009c9d9c723e */ /* 0x001fe200000010ff */
[----:B------:R0:W2:Y:S01]  /*12280*/  MUFU.EX2 R198, R158 ;  /* 0x0000009e00c67308 */ /* 0x0000a20000000800 */
[----:B-1----:R-:W-:Y:S01]  /*12290*/  FFMA.FTZ R0, R197, R0, R192 ;  /* 0x00000000c5007223 */ /* 0x002fe200000100c0 */
[----:B------:R-:W-:Y:S01]  /*122a0*/  FADD.FTZ R20, R157, R20 ;  /* 0x000000149d147221 */ /* 0x000fe20000010000 */
[----:B------:R-:W-:-:S02]  /*122b0*/  @!P0 VIADD R157, R4, 0x22840 ;  /* 0x00022840049d8836 */ /* 0x000fc40000000000 */
[-C--:B------:R-:W-:Y:S01]  /*122c0*/  FMUL.FTZ R26, R26, R197.reuse ;  /* 0x000000c51a1a7220 */ /* 0x080fe20000410000 */
[-C--:B------:R-:W-:Y:S01]  /*122d0*/  FMUL.FTZ R27, R27, R197.reuse ;  /* 0x000000c51b1b7220 */ /* 0x080fe20000410000 */
[-C--:B------:R-:W-:Y:S01]  /*122e0*/  FMUL.FTZ R30, R30, R197.reuse ;  /* 0x000000c51e1e7220 */ /* 0x080fe20000410000 */
[-C--:B------:R-:W-:Y:S01]  /*122f0*/  FMUL.FTZ R31, R31, R197.reuse ;  /* 0x000000c51f1f7220 */ /* 0x080fe20000410000 */
[----:B------:R-:W1:Y:S01]  /*12300*/  MUFU.EX2 R159, R159 ;  /* 0x0000009f009f7308 */ /* 0x000e620000000800 */
[----:B---3--:R-:W-:Y:S01]  /*12310*/  FADD.FTZ R0, R155, R0 ;  /* 0x000000009b007221 */ /* 0x008fe20000010000 */
[----:B0-----:R-:W-:Y:S01]  /*12320*/  FADD.FTZ R158, R160, R20 ;  /* 0x00000014a09e7221 */ /* 0x001fe20000010000 */
[----:B------:R-:W-:Y:S01]  /*12330*/  IADD3 R20, -R216, 0xb, RZ ;  /* 0x0000000bd8147810 */ /* 0x000fe20007ffe1ff */
[----:B------:R-:W-:Y:S01]  /*12340*/  IMAD.U32 R216, RZ, RZ, UR37 ;  /* 0x00000025ffd87e24 */ /* 0x000fe2000f8e00ff */
[----:B------:R-:W-:Y:S01]  /*12350*/  @!P0 PRMT R157, RZ, 0x654, R157 ;  /* 0x00000654ff9d8816 */ /* 0x000fe2000000009d */
[----:B------:R-:W-:Y:S01]  /*12360*/  FADD.FTZ R158, R161, R158 ;  /* 0x0000009ea19e7221 */ /* 0x000fe20000010000 */
[-C--:B------:R-:W-:Y:S01]  /*12370*/  FMUL.FTZ R34, R34, R197.reuse ;  /* 0x000000c522227220 */ /* 0x080fe20000410000 */
[----:B------:R0:W3:Y:S01]  /*12380*/  MUFU.EX2 R214, R162 ;  /* 0x000000a200d67308 */ /* 0x0000e20000000800 */
[----:B--2---:R-:W-:Y:S01]  /*12390*/  FADD.FTZ R0, R198, R0 ;  /* 0x00000000c6007221 */ /* 0x004fe20000010000 */
[----:B------:R2:W-:Y:S06]  /*123a0*/  BAR.ARV R20, 0x100 ;  /* 0x000400140000751d */ /* 0x0005ec0000002000 */
[----:B------:R-:W4:Y:S01]  /*123b0*/  MUFU.EX2 R163, R163 ;  /* 0x000000a300a37308 */ /* 0x000f220000000800 */
[----:B-1----:R-:W-:Y:S01]  /*123c0*/  FADD.FTZ R0, R159, R0 ;  /* 0x000000009f007221 */ /* 0x002fe20000010000 */
[----:B------:R1:W-:Y:S01]  /*123d0*/  @!P0 SYNCS.ARRIVE.TRANS64.RED.A1T0 RZ, [R157+URZ], RZ ;  /* 0x000000ff9dff89a7 */ /* 0x0003e2000810043f */
[----:B0-----:R-:W-:Y:S01]  /*123e0*/  F2FP.BF16.F32.PACK_AB R162, R169, R168 ;  /* 0x000000a8a9a2723e */ /* 0x001fe200000010ff */
[-C--:B------:R-:W-:Y:S01]  /*123f0*/  FMUL.FTZ R35, R35, R197.reuse ;  /* 0x000000c523237220 */ /* 0x080fe20000410000 */
[----:B------:R-:W-:Y:S01]  /*12400*/  ISETP.NE.AND P3, PT, R216, 0x3, PT ;  /* 0x00000003d800780c */ /* 0x000fe20003f65270 */
[-C--:B------:R-:W-:Y:S01]  /*12410*/  FMUL.FTZ R38, R38, R197.reuse ;  /* 0x000000c526267220 */ /* 0x080fe20000410000 */
[-C--:B------:R-:W-:Y:S01]  /*12420*/  FMUL.FTZ R39, R39, R197.reuse ;  /* 0x000000c527277220 */ /* 0x080fe20000410000 */
[----:B------:R-:W0:Y:S01]  /*12430*/  MUFU.EX2 R215, R166 ;  /* 0x000000a600d77308 */ /* 0x000e220000000800 */
[----:B---3--:R-:W-:Y:S01]  /*12440*/  FADD.FTZ R0, R214, R0 ;  /* 0x00000000d6007221 */ /* 0x008fe20000010000 */
[----:B-1----:R-:W-:Y:S01]  /*12450*/  FADD.FTZ R157, R164, R158 ;  /* 0x0000009ea49d7221 */ /* 0x002fe20000010000 */
[----:B------:R-:W-:Y:S01]  /*12460*/  F2FP.BF16.F32.PACK_AB R158, R161, R160 ;  /* 0x000000a0a19e723e */ /* 0x000fe200000010ff */
[-C--:B------:R-:W-:Y:S01]  /*12470*/  FMUL.FTZ R42, R42, R197.reuse ;  /* 0x000000c52a2a7220 */ /* 0x080fe20000410000 */
[C---:B------:R-:W-:Y:S01]  /*12480*/  F2FP.BF16.F32.PACK_AB R160, R165.reuse, R164 ;  /* 0x000000a4a5a0723e */ /* 0x040fe200000010ff */
[----:B------:R-:W-:Y:S01]  /*12490*/  FADD.FTZ R157, R165, R157 ;  /* 0x0000009da59d7221 */ /* 0x000fe20000010000 */
[----:B------:R-:W-:Y:S01]  /*124a0*/  F2FP.BF16.F32.PACK_AB R164, R173, R172 ;  /* 0x000000acada4723e */ /* 0x000fe200000010ff */
[----:B------:R-:W1:Y:S01]  /*124b0*/  MUFU.EX2 R167, R167 ;  /* 0x000000a700a77308 */ /* 0x000e620000000800 */
[----:B----4-:R-:W-:Y:S01]  /*124c0*/  FADD.FTZ R0, R163, R0 ;  /* 0x00000000a3007221 */ /* 0x010fe20000010000 */
[----:B------:R-:W-:Y:S01]  /*124d0*/  FADD.FTZ R157, R168, R157 ;  /* 0x0000009da89d7221 */ /* 0x000fe20000010000 */
[-C--:B------:R-:W-:Y:S01]  /*124e0*/  FMUL.FTZ R43, R43, R197.reuse ;  /* 0x000000c52b2b7220 */ /* 0x080fe20000410000 */
[-C--:B------:R-:W-:Y:S01]  /*124f0*/  FMUL.FTZ R46, R46, R197.reuse ;  /* 0x000000c52e2e7220 */ /* 0x080fe20000410000 */
[-C--:B------:R-:W-:Y:S01]  /*12500*/  FMUL.FTZ R47, R47, R197.reuse ;  /* 0x000000c52f2f7220 */ /* 0x080fe20000410000 */
[----:B------:R-:W-:Y:S01]  /*12510*/  FADD.FTZ R157, R169, R157 ;  /* 0x0000009da99d7221 */ /* 0x000fe20000010000 */
[-C--:B------:R-:W-:Y:S01]  /*12520*/  FMUL.FTZ R50, R50, R197.reuse ;  /* 0x000000c532327220 */ /* 0x080fe20000410000 */
[----:B------:R-:W3:Y:S01]  /*12530*/  MUFU.EX2 R199, R199 ;  /* 0x000000c700c77308 */ /* 0x000ee20000000800 */
        /* <DEDUP_REMOVED lines=33> */
[----:B---3--:R-:W-:Y:S01]  /*12750*/  F2FP.BF16.F32.PACK_AB R153, R155, R192 ;  /* 0x000000c09b99723e */ /* 0x008fe200000010ff */
[-C--:B------:R-:W-:Y:S01]  /*12760*/  FMUL.FTZ R95, R95, R197.reuse ;  /* 0x000000c55f5f7220 */ /* 0x080fe20000410000 */
[----:B------:R-:W-:Y:S01]  /*12770*/  F2FP.BF16.F32.PACK_AB R155, R159, R198 ;  /* 0x000000c69f9b723e */ /* 0x000fe200000010ff */
[----:B------:R-:W-:Y:S01]  /*12780*/  FMUL.FTZ R98, R98, R197 ;  /* 0x000000c562627220 */ /* 0x000fe20000410000 */
[----:B------:R-:W-:Y:S01]  /*12790*/  F2FP.BF16.F32.PACK_AB R159, R167, R215 ;  /* 0x000000d7a79f723e */ /* 0x000fe200000010ff */
[-C--:B------:R-:W-:Y:S01]  /*127a0*/  FMUL.FTZ R99, R99, R197.reuse ;  /* 0x000000c563637220 */ /* 0x080fe20000410000 */
[----:B------:R-:W1:Y:S01]  /*127b0*/  MUFU.EX2 R176, R176 ;  /* 0x000000b000b07308 */ /* 0x000e620000000800 */
        /* <DEDUP_REMOVED lines=35> */
[----:B------:R-:W-:Y:S01]  /*129f0*/  FMUL.FTZ R151, R151, R197 ;  /* 0x000000c597977220 */ /* 0x000fe20000410000 */
[----:B------:R-:W-:-:S03]  /*12a00*/  F2FP.BF16.F32.PACK_AB R161, R161, R199 ;  /* 0x000000c7a1a1723e */ /* 0x000fc600000010ff */
[----:B------:R-:W0:Y:S01]  /*12a10*/  MUFU.EX2 R179, R179 ;  /* 0x000000b300b37308 */ /* 0x000e220000000800 */
[----:B-1----:R-:W-:-:S07]  /*12a20*/  FADD.FTZ R0, R178, R0 ;  /* 0x00000000b2007221 */ /* 0x002fce0000010000 */
[----:B------:R-:W1:Y:S01]  /*12a30*/  MUFU.EX2 R181, R181 ;  /* 0x000000b500b57308 */ /* 0x000e620000000800 */
[----:B---3--:R-:W-:-:S07]  /*12a40*/  FADD.FTZ R157, R180, R157 ;  /* 0x0000009db49d7221 */ /* 0x008fce0000010000 */
[----:B------:R-:W3:Y:S01]  /*12a50*/  MUFU.EX2 R182, R182 ;  /* 0x000000b600b67308 */ /* 0x000ee20000000800 */
[C---:B0-----:R-:W-:Y:S01]  /*12a60*/  FADD.FTZ R0, R179.reuse, R0 ;  /* 0x00000000b3007221 */ /* 0x041fe20000010000 */
[----:B------:R-:W-:-:S06]  /*12a70*/  F2FP.BF16.F32.PACK_AB R167, R179, R178 ;  /* 0x000000b2b3a7723e */ /* 0x000fcc00000010ff */
[----:B------:R-:W0:Y:S01]  /*12a80*/  MUFU.EX2 R184, R184 ;  /* 0x000000b800b87308 */ /* 0x000e220000000800 */
[C---:B-1----:R-:W-:Y:S01]  /*12a90*/  FADD.FTZ R157, R181.reuse, R157 ;  /* 0x0000009db59d7221 */ /* 0x042fe20000010000 */
[----:B------:R-:W-:-:S06]  /*12aa0*/  F2FP.BF16.F32.PACK_AB R168, R181, R180 ;  /* 0x000000b4b5a8723e */ /* 0x000fcc00000010ff */
[----:B------:R-:W1:Y:S01]  /*12ab0*/  MUFU.EX2 R183, R183 ;  /* 0x000000b700b77308 */ /* 0x000e620000000800 */
[----:B---3--:R-:W-:-:S07]  /*12ac0*/  FADD.FTZ R0, R182, R0 ;  /* 0x00000000b6007221 */ /* 0x008fce0000010000 */
[----:B------:R-:W3:Y:S01]  /*12ad0*/  MUFU.EX2 R185, R185 ;  /* 0x000000b900b97308 */ /* 0x000ee20000000800 */
[----:B0-----:R-:W-:-:S07]  /*12ae0*/  FADD.FTZ R157, R184, R157 ;  /* 0x0000009db89d7221 */ /* 0x001fce0000010000 */
        /* <DEDUP_REMOVED lines=23> */
[----:B------:R-:W-:Y:S02]  /*12c60*/  F2FP.BF16.F32.PACK_AB R157, R163, R214 ;  /* 0x000000d6a39d723e */ /* 0x000fe400000010ff */
[----:B------:R-:W-:Y:S02]  /*12c70*/  F2FP.BF16.F32.PACK_AB R163, R169, R165 ;  /* 0x000000a5a9a3723e */ /* 0x000fe400000010ff */
[----:B------:R-:W-:Y:S02]  /*12c80*/  F2FP.BF16.F32.PACK_AB R165, R175, R171 ;  /* 0x000000abafa5723e */ /* 0x000fe400000010ff */
[----:B------:R-:W-:Y:S01]  /*12c90*/  F2FP.BF16.F32.PACK_AB R174, R196, R193 ;  /* 0x000000c1c4ae723e */ /* 0x000fe200000010ff */
[----:B---3--:R-:W-:Y:S01]  /*12ca0*/  FADD.FTZ R0, R194, R0 ;  /* 0x00000000c2007221 */ /* 0x008fe20000010000 */
[----:B------:R-:W-:-:S02]  /*12cb0*/  F2FP.BF16.F32.PACK_AB R169, R183, R182 ;  /* 0x000000b6b7a9723e */ /* 0x000fc400000010ff */
[----:B------:R-:W-:Y:S01]  /*12cc0*/  F2FP.BF16.F32.PACK_AB R171, R187, R186 ;  /* 0x000000babbab723e */ /* 0x000fe200000010ff */
[C---:B0-----:R-:W-:Y:S01]  /*12cd0*/  FADD.FTZ R0, R195.reuse, R0 ;  /* 0x00000000c3007221 */ /* 0x041fe20000010000 */
[----:B------:R-:W-:Y:S01]  /*12ce0*/  F2FP.BF16.F32.PACK_AB R175, R195, R194 ;  /* 0x000000c2c3af723e */ /* 0x000fe200000010ff */
[----:B--2---:R-:W-:Y:S06]  /*12cf0*/  @!P3 BRA `(.L_x_11844) ;  /* 0x000000000004b947 */ /* 0x004fec0003800000 */
[----:B------:R-:W-:Y:S01]  /*12d00*/  BPT.TRAP 0x1 ;  /* 0x000000040000795c */ /* 0x000fe20000300000 */
.L_x_11844:
[----:B------:R0:W1:Y:S01]  /*12d10*/  SYNCS.PHASECHK.TRANS64.TRYWAIT P2, [R4+URZ+0x22850], R212 ;  /* 0x022850d4040075a7 */ /* 0x000062000804017f */
[----:B------:R-:W-:Y:S05]  /*12d20*/  @!P3 BRA `(.L_x_11845) ;  /* 0x000000000004b947 */ /* 0x000fea0003800000 */
[----:B------:R-:W-:Y:S01]  /*12d30*/  BPT.TRAP 0x1 ;  /* 0x000000040000795c */ /* 0x000fe20000300000 */
.L_x_11845:
[----:B------:R-:W-:Y:S04]  /*12d40*/  BSSY B0, `(.L_x_11846) ;  /* 0x0000004000007945 */ /* 0x000fe80003800000 */
[----:B-1----:R-:W-:Y:S05]  /*12d50*/  @P2 BRA `(.L_x_11847) ;  /* 0x0000000000082947 */ /* 0x002fea0003800000 */
[----:B------:R-:W1:Y:S02]  /*12d60*/  SYNCS.PHASECHK.TRANS64.TRYWAIT P2, [R4+URZ+0x22850], R212 ;  /* 0x022850d4040075a7 */ /* 0x000e64000804017f */
[----:B-1----:R-:W-:Y:S05]  /*12d70*/  @!P2 BRA `(.L_x_11848) ;  /* 0x000001300050a947 */ /* 0x002fea0003800000 */
.L_x_11847:
[----:B------:R-:W-:Y:S05]  /*12d80*/  BSYNC B0 ;  /* 0x0000000000007941 */ /* 0x000fea0003800000 */
.L_x_11846:
[----:B------:R-:W2:Y:S01]  /*12d90*/  S2R R178, SR_TID.X ;  /* 0x0000000000b27919 */ /* 0x000ea20000002100 */
[----:B------:R-:W-:Y:S01]  /*12da0*/  IMAD.MOV.U32 R177, RZ, RZ, 0x40000040 ;  /* 0x40000040ffb17424 */ /* 0x000fe200078e00ff */
[----:B------:R-:W-:Y:S05]  /*12db0*/  WARPSYNC.ALL ;  /* 0x0000000000007948 */ /* 0x000fea0003800000 */
[----:B------:R-:W-:Y:S01]  /*12dc0*/  R2UR UR7, R177 ;  /* 0x00000000b10772ca */ /* 0x000fe200000e0000 */
[----:B------:R-:W-:Y:S02]  /*12dd0*/  IMAD.MOV.U32 R176, RZ, RZ, 0xc00 ;  /* 0x00000c00ffb07424 */ /* 0x000fe400078e00ff */
[----:B01----:R-:W-:-:S02]  /*12de0*/  @!P0 VIADD R4, R4, 0x22860 ;  /* 0x0002286004048836 */ /* 0x003fc40000000000 */
[----:B------:R-:W-:Y:S02]  /*12df0*/  IMAD R176, R2, R176, UR42 ;  /* 0x0000002a02b07e24 */ /* 0x000fe4000f8e02b0 */
[----:B------:R-:W-:Y:S01]  /*12e00*/  IMAD.MOV.U32 R214, RZ, RZ, R10 ;  /* 0x000000ffffd67224 */ /* 0x000fe200078e000a */
[----:B------:R-:W-:Y:S01]  /*12e10*/  @!P0 PRMT R4, RZ, 0x654, R4 ;  /* 0x00000654ff048816 */ /* 0x000fe20000000004 */
[----:B------:R-:W-:Y:S01]  /*12e20*/  IMAD.MOV.U32 R215, RZ, RZ, R5 ;  /* 0x000000ffffd77224 */ /* 0x000fe200078e0005 */
[----:B------:R-:W-:Y:S02]  /*12e30*/  R2UR UR6, R176 ;  /* 0x00000000b00672ca */ /* 0x000fe400000e0000 */
[----:B--2---:R-:W-:-:S05]  /*12e40*/  SHF.R.U32.HI R178, RZ, 0x7, R178 ;  /* 0x00000007ffb27819 */ /* 0x004fca00000116b2 */
[----:B------:R-:W-:-:S05]  /*12e50*/  VIADD R177, R178, 0x8 ;  /* 0x00000008b2b17836 */ /* 0x000fca0000000000 */
[----:B------:R0:W-:Y:S02]  /*12e60*/  BAR.SYNC.DEFER_BLOCKING R177, 0x100 ;  /* 0x000400b10000751d */ /* 0x0001e40000010000 */
[----:B0-----:R-:W-:-:S04]  /*12e70*/  IMAD.MOV.U32 R177, RZ, RZ, 0x40000040 ;  /* 0x40000040ffb17424 */ /* 0x001fc800078e00ff */
        /* <DEDUP_REMOVED lines=43> */
[----:B-1----:R-:W-:-:S07]  /*13130*/  IMAD.MOV.U32 R4, RZ, RZ, R213 ;  /* 0x000000ffff047224 */ /* 0x002fce00078e00d5 */
.L_x_11839:
[----:B------:R-:W-:-:S13]  /*13140*/  ISETP.GE.AND P1, PT, R4, R219, PT ;  /* 0x000000db0400720c */ /* 0x000fda0003f26270 */
[----:B------:R-:W-:Y:S05]  /*13150*/  @!P1 BRA `(.L_x_11850) ;  /* 0x0000003400e89947 */ /* 0x000fea0003800000 */
[----:B------:R-:W-:Y:S02]  /*13160*/  IMAD.MOV.U32 R213, RZ, RZ, R10 ;  /* 0x000000ffffd57224 */ /* 0x000fe400078e000a */
[----:B------:R-:W-:-:S07]  /*13170*/  IMAD.MOV.U32 R216, RZ, RZ, R5 ;  /* 0x000000ffffd87224 */ /* 0x000fce00078e0005 */
.L_x_11868:
        /* <DEDUP_REMOVED lines=8> */
[----:B-1----:R-:W-:Y:S06]  /*13200*/  @!P2 BRA `(.L_x_11851) ;  /* 0x000000000004a947 */ /* 0x002fec0003800000 */
[----:B------:R-:W-:Y:S01]  /*13210*/  BPT.TRAP 0x1 ;  /* 0x000000040000795c */ /* 0x000fe20000300000 */
.L_x_11851:
[----:B------:R-:W-:Y:S01]  /*13220*/  IMAD R211, R2, 0x8, R19 ;  /* 0x0000000802d37824 */ /* 0x000fe200078e0213 */
[----:B0-----:R-:W-:-:S04]  /*13230*/  SHF.L.U32 R212, R202, 0x1f, RZ ;  /* 0x0000001fcad47819 */ /* 0x001fc800000006ff */
[----:B------:R0:W1:Y:S01]  /*13240*/  SYNCS.PHASECHK.TRANS64.TRYWAIT P1, [R211+URZ+0x22830], R212 ;  /* 0x022830d4d30075a7 */ /* 0x000062000802017f */
[----:B------:R-:W-:Y:S05]  /*13250*/  @!P2 BRA `(.L_x_11852) ;  /* 0x000000000004a947 */ /* 0x000fea0003800000 */
[----:B------:R-:W-:Y:S01]  /*13260*/  BPT.TRAP 0x1 ;  /* 0x000000040000795c */ /* 0x000fe20000300000 */
.L_x_11852:
[----:B------:R-:W-:Y:S02]  /*13270*/  IMAD R10, R2, 0x300, R21 ;  /* 0x00000300020a7824 */ /* 0x000fe400078e0215 */
[----:B------:R-:W-:Y:S01]  /*13280*/  IMAD.MOV.U32 R11, RZ, RZ, 0x40000040 ;  /* 0x40000040ff0b7424 */ /* 0x000fe200078e00ff */
[----:B-1----:R-:W-:Y:S06]  /*13290*/  @P1 BRA `(.L_x_11853) ;  /* 0x0000000000081947 */ /* 0x002fec0003800000 */
[----:B------:R-:W1:Y:S02]  /*132a0*/  SYNCS.PHASECHK.TRANS64.TRYWAIT P1, [R211+URZ+0x22830], R212 ;  /* 0x022830d4d30075a7 */ /* 0x000e64000802017f */
[----:B-1----:R-:W-:Y:S05]  /*132b0*/  @!P1 BRA `(.L_x_11854) ;  /* 0x0000012c00149947 */ /* 0x002fea0003800000 */
.L_x_11853:
        /* <DEDUP_REMOVED lines=10> */
[----:B------:R-:W3:Y:S10]  /*13360*/  S2R R20, SR_TID.X ;  /* 0x0000000000147919 */ /* 0x000ef40000002100 */
[----:B------:R-:W-:Y:S01]  /*13370*/  HGMMA.64x96x16.F32.BF16 R152, gdesc[UR4], RZ, !UPT, gsb0 ;  /* 0x01600000049879f0 */ /* 0x000fe2000c0018ff */
[----:B------:R-:W-:Y:S01]  /*13380*/  R2UR UR6, R214 ;  /* 0x00000000d60672ca */ /* 0x000fe200000e0000 */
[----:B------:R-:W-:Y:S01]  /*13390*/  VIADD R214, R10, 0x4 ;  /* 0x000000040ad67836 */ /* 0x000fe20000000000 */
[----:B------:R-:W-:Y:S01]  /*133a0*/  R2UR UR7, R215 ;  /* 0x00000000d70772ca */ /* 0x000fe200000e0000 */
[----:B------:R-:W-:Y:S01]  /*133b0*/  IMAD.MOV.U32 R215, RZ, RZ, 0x40000040 ;  /* 0x40000040ffd77424 */ /* 0x000fe200078e00ff */
[----:B------:R-:W-:Y:S01]  /*133c0*/  R2UR UR4, R14 ;  /* 0x000000000e0472ca */ /* 0x000fe200000e0000 */
[----:B------:R-:W-:Y:S01]  /*133d0*/  VIADD R10, R10, 0x6 ;  /* 0x000000060a0a7836 */ /* 0x000fe20000000000 */
[----:B------:R-:W-:-:S02]  /*133e0*/  R2UR UR5, R15 ;  /* 0x000000000f0572ca */ /* 0x000fc400000e0000 */
[----:B--2---:R-:W-:Y:S01]  /*133f0*/  ISETP.NE.AND P1, PT, R5, 0x1, PT ;  /* 0x000000010500780c */ /* 0x004fe20003f25270 */
[----:B------:R-:W-:Y:S01]  /*13400*/  IMAD.IADD R5, R210, 0x1, R209 ;  /* 0x00000001d2057824 */ /* 0x000fe200078e02d1 */
[----:B---3--:R-:W-:-:S04]  /*13410*/  SHF.R.U32.HI R20, RZ, 0x7, R20 ;  /* 0x00000007ff147819 */ /* 0x008fc80000011614 */
[----:B------:R-:W-:Y:S01]  /*13420*/  IADD3 R20, -R20, 0xb, RZ ;  /* 0x0000000b14147810 */ /* 0x000fe20007ffe1ff */
        /* <DEDUP_REMOVED lines=12> */
[----:B------:R-:W2:Y:S01]  /*134f0*/  @P1 LDC R10, c[0x0][0x450] ;  /* 0x00011400ff0a1b82 */ /* 0x000ea20000000800 */
[----:B------:R-:W-:Y:S02]  /*13500*/  R2UR UR4, R8 ;  /* 0x00000000080472ca */ /* 0x000fe400000e0000 */
[----:B------:R-:W-:-:S05]  /*13510*/  R2UR UR5, R9 ;  /* 0x00000000090572ca */ /* 0x000fca00000e0000 */
[----:B------:R-:W3:Y:S02]  /*13520*/  @P1 LDC R11, c[0x0][0x44c] ;  /* 0x00011300ff0b1b82 */ /* 0x000ee40000000800 */
[----:B---3--:R-:W-:-:S05]  /*13530*/  @P1 IMAD.HI.U32 R11, R5, R11, RZ ;  /* 0x0000000b050b1227 */ /* 0x008fca00078e00ff */
[----:B--2---:R-:W-:Y:S02]  /*13540*/  @P1 SHF.R.U32.HI R5, RZ, R10, R11 ;  /* 0x0000000aff051219 */ /* 0x004fe4000001160b */
[----:B------:R-:W-:-:S03]  /*13550*/  ISETP.GE.AND P1, PT, R235, 0x1, PT ;  /* 0x00000001eb00780c */ /* 0x000fc60003f26270 */
        /* <DEDUP_REMOVED lines=53> */
[----:B------:R-:W-:-:S02]  /*138b0*/  IMAD R194, R4, -0x60, RZ ;  /* 0xffffffa004c27824 */ /* 0x000fc400078e02ff */
[----:B------:R-:W-:Y:S01]  /*138c0*/  FMUL.FTZ R191, R198, UR54 ;  /* 0x00000036c6bf7c20 */ /* 0x000fe20008410000 */
[----:B------:R-:W-:Y:S01]  /*138d0*/  FMUL.FTZ R193, R199, UR54 ;  /* 0x00000036c7c17c20 */ /* 0x000fe20008410000 */
[----:B------:R3:W-:Y:S06]  /*138e0*/  BAR.ARV R20, 0x100 ;  /* 0x000400140000751d */ /* 0x0007ec0000002000 */
[----:B------:R4:W-:Y:S01]  /*138f0*/  @!P0 SYNCS.ARRIVE.TRANS64.RED.A1T0 RZ, [R164+URZ], RZ ;  /* 0x000000ffa4ff89a7 */ /* 0x0009e2000810043f */
[----:B------:R-:W0:Y:S01]  /*13900*/  MUFU.TANH R10, R10 ;  /* 0x0000000a000a7308 */ /* 0x000e220000002400 */
[----:B----4-:R-:W-:-:S07]  /*13910*/  IADD3 R164, -R205, 0x1, R194 ;  /* 0x00000001cda47810 */ /* 0x010fce0007ffe1c2 */
[----:B------:R-:W4:Y:S01]  /*13920*/  MUFU.TANH R11, R11 ;  /* 0x0000000b000b7308 */ /* 0x000f220000002400 */
[----:B------:R-:W-:-:S07]  /*13930*/  IADD3 R164, -R203, R164, R204 ;  /* 0x000000a4cba47210 */ /* 0x000fce0007ffe1cc */
        /* <DEDUP_REMOVED lines=63> */
.L_x_11857:
[----:B------:R-:W-:-:S05]  /*13d30*/  IMAD.U32 R229, RZ, RZ, UR49 ;  /* 0x00000031ffe57e24 */ /* 0x000fca000f8e00ff */
[----:B------:R-:W-:-:S13]  /*13d40*/  ISETP.NE.AND P1, PT, R229, 0x1, PT ;  /* 0x00000001e500780c */ /* 0x000fda0003f25270 */
[----:B------:R-:W2:Y:S02]  /*13d50*/  @P1 LDC.64 R164, c[0x0][0x9e8] ;  /* 0x00027a00ffa41b82 */ /* 0x000ea40000000a00 */
[----:B--2---:R-:W-:-:S05]  /*13d60*/  @P1 IMAD.HI.U32 R164, R228, R164, RZ ;  /* 0x000000a4e4a41227 */ /* 0x004fca00078e00ff */
[----:B------:R-:W-:-:S07]  /*13d70*/  @P1 SHF.R.U32.HI R228, RZ, R165, R164 ;  /* 0x000000a5ffe41219 */ /* 0x000fce00000116a4 */
.L_x_11858:
[----:B------:R-:W-:Y:S05]  /*13d80*/  BSYNC B0 ;  /* 0x0000000000007941 */ /* 0x000fea0003800000 */
.L_x_11856:
[----:B------:R-:W-:-:S04]  /*13d90*/  IMAD.IADD R164, R194, 0x1, -R205 ;  /* 0x00000001c2a47824 */ /* 0x000fc800078e0acd */
[----:B------:R-:W-:-:S05]  /*13da0*/  IMAD R164, R228, R229, R164 ;  /* 0x000000e5e4a47224 */ /* 0x000fca00078e02a4 */
[----:B------:R-:W-:Y:S02]  /*13db0*/  VIADDMNMX R198, R164, R229, R198, PT ;  /* 0x000000e5a4c67246 */ /* 0x000fe400038001c6 */
[----:B------:R-:W-:-:S07]  /*13dc0*/  VIMNMX R197, R197, R164, !PT ;  /* 0x000000a4c5c57248 */ /* 0x000fce0007fe0100 */
.L_x_11855:
[----:B------:R-:W-:Y:S01]  /*13dd0*/  ISETP.GE.AND P1, PT, R194, 0x1, PT ;  /* 0x00000001c200780c */ /* 0x000fe20003f26270 */
[----:B------:R-:W2:Y:S01]  /*13de0*/  SHFL.IDX PT, R5, R5, 0x1, 0x1c1f ;  /* 0x003c1f0005057f89 */ /* 0x000ea200000e0000 */
[----:B------:R-:W-:Y:S02]  /*13df0*/  LOP3.LUT R18, R18, 0xfffbffff, RZ, 0xc0, !PT ;  /* 0xfffbffff12127812 */ /* 0x000fe400078ec0ff */
[----:B------:R-:W-:-:S09]  /*13e00*/  ISETP.GE.AND P3, PT, R194, 0x9, PT ;  /* 0x00000009c200780c */ /* 0x000fd20003f66270 */
[----:B------:R-:W-:Y:S02]  /*13e10*/  @P1 LOP3.LUT R18, R18, 0x40000, RZ, 0xfc, !PT ;  /* 0x0004000012121812 */ /* 0x000fe400078efcff */
[----:B------:R-:W-:Y:S02]  /*13e20*/  ISETP.GT.AND P1, PT, R197, RZ, !P1 ;  /* 0x000000ffc500720c */ /* 0x000fe40004f24270 */
[----:B------:R-:W-:Y:S02]  /*13e30*/  LOP3.LUT R18, R18, 0xfffffffd, RZ, 0xc0, !PT ;  /* 0xfffffffd12127812 */ /* 0x000fe400078ec0ff */
[----:B------:R-:W-:Y:S02]  /*13e40*/  ISETP.LT.OR P1, PT, R198, 0x1, P1 ;  /* 0x00000001c600780c */ /* 0x000fe40000f21670 */
[----:B------:R-:W-:Y:S02]  /*13e50*/  @P3 LOP3.LUT R18, R18, 0x2, RZ, 0xfc, !PT ;  /* 0x0000000212123812 */ /* 0x000fe400078efcff */
[----:B0-----:R-:W-:-:S02]  /*13e60*/  FSEL R164, R10, -INF , !P1 ;  /* 0xff8000000aa47808 */ /* 0x001fc40004800000 */
[----:B------:R-:W-:Y:S01]  /*13e70*/  ISETP.GE.AND P1, PT, R194, 0x2, PT ;  /* 0x00000002c200780c */ /* 0x000fe20003f26270 */
[--C-:B--2---:R-:W-:Y:S01]  /*13e80*/  IMAD.IADD R227, R227, 0x1, R5.reuse ;  /* 0x00000001e3e37824 */ /* 0x104fe200078e0205 */
[----:B------:R-:W-:Y:S01]  /*13e90*/  LOP3.LUT R18, R18, 0xfffffffb, RZ, 0xc0, !PT ;  /* 0xfffffffb12127812 */ /* 0x000fe200078ec0ff */
[----:B------:R-:W-:Y:S01]  /*13ea0*/  IMAD.IADD R199, R199, 0x1, R5 ;  /* 0x00000001c7c77824 */ /* 0x000fe200078e0205 */
[----:B------:R-:W-:-:S04]  /*13eb0*/  ISETP.GT.AND P2, PT, R197, 0x1, !P1 ;  /* 0x00000001c500780c */ /* 0x000fc80004f44270 */
[----:B------:R-:W-:-:S04]  /*13ec0*/  ISETP.LT.OR P2, PT, R198, 0x2, P2 ;  /* 0x00000002c600780c */ /* 0x000fc80001741670 */
[----:B------:R-:W-:Y:S02]  /*13ed0*/  FSEL R165, R11, -INF , !P2 ;  /* 0xff8000000ba57808 */ /* 0x000fe40005000000 */
[----:B------:R-:W-:Y:S02]  /*13ee0*/  ISETP.GT.AND P2, PT, R197, 0x8, !P3 ;  /* 0x00000008c500780c */ /* 0x000fe40005f44270 */
        /* <DEDUP_REMOVED lines=133> */
.L_x_11861:
[----:B------:R-:W-:-:S05]  /*14740*/  IMAD.U32 R197, RZ, RZ, UR49 ;  /* 0x00000031ffc57e24 */ /* 0x000fca000f8e00ff */
[----:B------:R-:W-:-:S13]  /*14750*/  ISETP.NE.AND P6, PT, R197, 0x1, PT ;  /* 0x00000001c500780c */ /* 0x000fda0003fc5270 */
[----:B------:R-:W0:Y:S02]  /*14760*/  @P6 LDC.64 R10, c[0x0][0x9e8] ;  /* 0x00027a00ff0a6b82 */ /* 0x000e240000000a00 */
[----:B0-----:R-:W-:-:S05]  /*14770*/  @P6 IMAD.HI.U32 R10, R5, R10, RZ ;  /* 0x0000000a050a6227 */ /* 0x001fca00078e00ff */
[----:B------:R-:W-:-:S07]  /*14780*/  @P6 SHF.R.U32.HI R5, RZ, R11, R10 ;  /* 0x0000000bff056219 */ /* 0x000fce000001160a */
.L_x_11862:
[----:B------:R-:W-:Y:S05]  /*14790*/  BSYNC B0 ;  /* 0x0000000000007941 */ /* 0x000fea0003800000 */
.L_x_11860:
[----:B------:R-:W-:-:S04]  /*147a0*/  IMAD.IADD R194, R194, 0x1, -R205 ;  /* 0x00000001c2c27824 */ /* 0x000fc800078e0acd */
[----:B------:R-:W-:-:S05]  /*147b0*/  IMAD R194, R5, R197, R194 ;  /* 0x000000c505c27224 */ /* 0x000fca00078e02c2 */
[----:B------:R-:W-:Y:S02]  /*147c0*/  VIMNMX R199, R199, R194, !PT ;  /* 0x000000c2c7c77248 */ /* 0x000fe40007fe0100 */
[----:B------:R-:W-:-:S07]  /*147d0*/  VIADDMNMX R227, R194, R197, R227, PT ;  /* 0x000000c5c2e37246 */ /* 0x000fce00038001e3 */
.L_x_11859:
[----:B------:R-:W-:Y:S01]  /*147e0*/  ISETP.GT.AND P1, PT, R199, 0x1, !P1 ;  /* 0x00000001c700780c */ /* 0x000fe20004f24270 */
[----:B------:R-:W-:Y:S01]  /*147f0*/  IMAD.U32 R11, RZ, RZ, UR48 ;  /* 0x00000030ff0b7e24 */ /* 0x000fe2000f8e00ff */
[----:B------:R-:W-:Y:S01]  /*14800*/  FMNMX.FTZ R5, R164, R216, !PT ;  /* 0x000000d8a4057209 */ /* 0x000fe20007810000 */
[----:B------:R-:W-:Y:S01]  /*14810*/  IMAD.U32 R228, RZ, RZ, UR37 ;  /* 0x00000025ffe47e24 */ /* 0x000fe2000f8e00ff */
        /* <DEDUP_REMOVED lines=67> */
[----:B------:R-:W-:Y:S02]  /*14c50*/  ISETP.GT.AND P1, PT, R199, 0x29, !P1 ;  /* 0x00000029c700780c */ /* 0x000fe40004f24270 */
[----:B------:R-:W-:Y:S02]  /*14c60*/  LOP3.LUT P2, RZ, R18, 0x40000, RZ, 0xc0, !PT ;  /* 0x0004000012ff7812 */ /* 0x000fe4000784c0ff */
        /* <DEDUP_REMOVED lines=12> */
[----:B------:R-:W-:Y:S02]  /*14d30*/  FSEL R190, R190, -INF , !P3 ;  /* 0xff800000bebe7808 */ /* 0x000fe40005800000 */
[----:B------:R-:W-:Y:S02]  /*14d40*/  ISETP.GT.AND P1, PT, R199, 0x31, !P1 ;  /* 0x00000031c700780c */ /* 0x000fe40004f24270 */
[C---:B------:R-:W-:Y:S02]  /*14d50*/  ISETP.LT.OR P4, PT, R227.reuse, 0x52, P4 ;  /* 0x00000052e300780c */ /* 0x040fe40002781670 */
[----:B------:R-:W-:-:S02]  /*14d60*/  ISETP.LT.OR P1, PT, R227, 0x32, P1 ;  /* 0x00000032e300780c */ /* 0x000fc40000f21670 */
[----:B------:R-:W-:Y:S02]  /*14d70*/  ISETP.GT.AND P5, PT, R199, 0x58, !P5 ;  /* 0x00000058c700780c */ /* 0x000fe40006fa4270 */
[----:B------:R-:W-:Y:S02]  /*14d80*/  FSEL R179, R179, -INF , !P1 ;  /* 0xff800000b3b37808 */ /* 0x000fe40004800000 */
[----:B------:R-:W-:Y:S02]  /*14d90*/  LOP3.LUT P1, RZ, R18, 0x200, RZ, 0xc0, !PT ;  /* 0x0000020012ff7812 */ /* 0x000fe4000782c0ff */
[----:B------:R-:W-:Y:S02]  /*14da0*/  FSEL R189, R189, -INF , !P4 ;  /* 0xff800000bdbd7808 */ /* 0x000fe40006000000 */
[----:B------:R-:W-:Y:S02]  /*14db0*/  ISETP.GT.AND P1, PT, R199, 0x38, !P1 ;  /* 0x00000038c700780c */ /* 0x000fe40004f24270 */
[----:B0-----:R-:W-:-:S02]  /*14dc0*/  FMNMX.FTZ R5, R5, R10, !PT ;  /* 0x0000000a05057209 */ /* 0x001fc40007810000 */
[C---:B------:R-:W-:Y:S02]  /*14dd0*/  ISETP.LT.OR P1, PT, R227.reuse, 0x39, P1 ;  /* 0x00000039e300780c */ /* 0x040fe40000f21670 */
[----:B------:R-:W-:Y:S01]  /*14de0*/  ISETP.LT.OR P5, PT, R227, 0x59, P5 ;  /* 0x00000059e300780c */ /* 0x000fe20002fa1670 */
[----:B------:R-:W-:Y:S01]  /*14df0*/  FMUL.FTZ R10, R5, R11 ;  /* 0x0000000b050a7220 */ /* 0x000fe20000410000 */
[----:B------:R-:W-:Y:S02]  /*14e00*/  FSEL R180, R180, -INF , !P1 ;  /* 0xff800000b4b47808 */ /* 0x000fe40004800000 */
[----:B------:R-:W-:Y:S02]  /*14e10*/  LOP3.LUT P1, RZ, R18, 0x100, RZ, 0xc0, !PT ;  /* 0x0000010012ff7812 */ /* 0x000fe4000782c0ff */
[----:B------:R-:W-:Y:S02]  /*14e20*/  FSEL R191, R191, -INF , !P5 ;  /* 0xff800000bfbf7808 */ /* 0x000fe40006800000 */
        /* <DEDUP_REMOVED lines=16> */
[----:B------:R-:W-:Y:S02]  /*14f30*/  FSEL R194, R5, RZ, P1 ;  /* 0x000000ff05c27208 */ /* 0x000fe40000800000 */
[----:B------:R-:W-:Y:S02]  /*14f40*/  FSEL R10, R10, RZ, P1 ;  /* 0x000000ff0a0a7208 */ /* 0x000fe40000800000 */
[----:B------:R-:W-:Y:S01]  /*14f50*/  ISETP.GT.AND P1, PT, R199, RZ, !P2 ;  /* 0x000000ffc700720c */ /* 0x000fe20005724270 */
[----:B------:R-:W-:Y:S01]  /*14f60*/  FADD.FTZ R194, -R194, R216 ;  /* 0x000000d8c2c27221 */ /* 0x000fe20000010100 */
        /* <DEDUP_REMOVED lines=27> */
[----:B------:R-:W-:Y:S01]  /*15120*/  FMNMX.FTZ R10, R198, R213, !PT ;  /* 0x000000d5c60a7209 */ /* 0x000fe20007810000 */
[----:B------:R-:W-:Y:S01]  /*15130*/  MUFU.EX2 R152, R164 ;  /* 0x000000a400987308 */ /* 0x000fe20000000800 */
[----:B------:R-:W-:Y:S01]  /*15140*/  ISETP.GT.AND P1, PT, R199, 0x59, !P6 ;  /* 0x00000059c700780c */ /* 0x000fe20007724270 */
[----:B------:R-:W-:Y:S01]  /*15150*/  FMUL.FTZ R184, R194, R11 ;  /* 0x0000000bc2b87220 */ /* 0x000fe20000410000 */
[----:B------:R-:W-:-:S02]  /*15160*/  FMNMX.FTZ R10, R153, R10, !PT ;  /* 0x0000000a990a7209 */ /* 0x000fc40007810000 */
[----:B------:R-:W-:Y:S02]  /*15170*/  ISETP.LT.OR P1, PT, R227, 0x5a, P1 ;  /* 0x0000005ae300780c */ /* 0x000fe40000f21670 */
[----:B------:R-:W-:Y:S01]  /*15180*/  FMNMX.FTZ R10, R156, R10, !PT ;  /* 0x0000000a9c0a7209 */ /* 0x000fe20007810000 */
[----:B------:R-:W0:Y:S01]  /*15190*/  MUFU.EX2 R184, R184 ;  /* 0x000000b800b87308 */ /* 0x000e220000000800 */
[----:B------:R-:W-:Y:S02]  /*151a0*/  FSEL R193, R193, -INF , !P1 ;  /* 0xff800000c1c17808 */ /* 0x000fe40004800000 */
[----:B------:R-:W-:-:S04]  /*151b0*/  FMNMX.FTZ R10, R157, R10, !PT ;  /* 0x0000000a9d0a7209 */ /* 0x000fc80007810000 */
[----:B------:R-:W-:Y:S01]  /*151c0*/  FMNMX.FTZ R10, R160, R10, !PT ;  /* 0x0000000aa00a7209 */ /* 0x000fe20007810000 */
[----:B------:R-:W2:Y:S03]  /*151d0*/  MUFU.EX2 R165, R165 ;  /* 0x000000a500a57308 */ /* 0x000ea60000000800 */
[----:B------:R-:W-:-:S04]  /*151e0*/  FMNMX.FTZ R10, R161, R10, !PT ;  /* 0x0000000aa10a7209 */ /* 0x000fc80007810000 */
[----:B------:R-:W-:Y:S01]  /*151f0*/  FMNMX.FTZ R10, R166, R10, !PT ;  /* 0x0000000aa60a7209 */ /* 0x000fe20007810000 */
[----:B------:R-:W3:Y:S01]  /*15200*/  MUFU.EX2 R154, R154 ;  /* 0x0000009a009a7308 */ /* 0x000ee20000000800 */
[----:B0-----:R-:W-:Y:S01]  /*15210*/  FFMA.FTZ R3, R184, R3, R152 ;  /* 0x00000003b8037223 */ /* 0x001fe20000010098 */
[----:B------:R-:W-:Y:S01]  /*15220*/  FMUL.FTZ R24, R24, R184 ;  /* 0x000000b818187220 */ /* 0x000fe20000410000 */
[----:B------:R-:W-:Y:S01]  /*15230*/  FMNMX.FTZ R10, R167, R10, !PT ;  /* 0x0000000aa70a7209 */ /* 0x000fe20007810000 */
[-C--:B------:R-:W-:Y:S01]  /*15240*/  FMUL.FTZ R25, R25, R184.reuse ;  /* 0x000000b819197220 */ /* 0x080fe20000410000 */
[-C--:B------:R-:W-:Y:S01]  /*15250*/  FMUL.FTZ R28, R28, R184.reuse ;  /* 0x000000b81c1c7220 */ /* 0x080fe20000410000 */
[----:B------:R-:W-:Y:S01]  /*15260*/  FMUL.FTZ R29, R29, R184 ;  /* 0x000000b81d1d7220 */ /* 0x000fe20000410000 */
[----:B------:R-:W-:Y:S01]  /*15270*/  FMNMX.FTZ R10, R170, R10, !PT ;  /* 0x0000000aaa0a7209 */ /* 0x000fe20007810000 */
[----:B------:R-:W0:Y:S01]  /*15280*/  MUFU.EX2 R155, R155 ;  /* 0x0000009b009b7308 */ /* 0x000e220000000800 */
[C---:B--2---:R-:W-:Y:S01]  /*15290*/  FADD.FTZ R3, R165.reuse, R3 ;  /* 0x00000003a5037221 */ /* 0x044fe20000010000 */
[----:B------:R-:W-:Y:S01]  /*152a0*/  F2FP.BF16.F32.PACK_AB R152, R165, R152 ;  /* 0x00000098a598723e */ /* 0x000fe200000010ff */
[----:B------:R-:W-:Y:S01]  /*152b0*/  FMUL.FTZ R32, R32, R184 ;  /* 0x000000b820207220 */ /* 0x000fe20000410000 */
[----:B------:R-:W-:Y:S01]  /*152c0*/  FMNMX.FTZ R10, R171, R10, !PT ;  /* 0x0000000aab0a7209 */ /* 0x000fe20007810000 */
[-C--:B------:R-:W-:Y:S01]  /*152d0*/  FMUL.FTZ R33, R33, R184.reuse ;  /* 0x000000b821217220 */ /* 0x080fe20000410000 */
        /* <DEDUP_REMOVED lines=12> */
[C---:B0-----:R-:W-:Y:S01]  /*153a0*/  FADD.FTZ R3, R155.reuse, R3 ;  /* 0x000000039b037221 */ /* 0x041fe20000010000 */
[----:B------:R-:W-:Y:S01]  /*153b0*/  F2FP.BF16.F32.PACK_AB R154, R155, R154 ;  /* 0x0000009a9b9a723e */ /* 0x000fe200000010ff */
        /* <DEDUP_REMOVED lines=44> */
[-C--:B------:R-:W-:Y:S01]  /*15680*/  FMUL.FTZ R93, R93, R184.reuse ;  /* 0x000000b85d5d7220 */ /* 0x080fe20000410000 */
[-C--:B------:R-:W-:Y:S01]  /*15690*/  FMUL.FTZ R96, R96, R184.reuse ;  /* 0x000000b860607220 */ /* 0x080fe20000410000 */
[----:B------:R-:W3:Y:S01]  /*156a0*/  SHFL.BFLY PT, R164, R10, 0x2, 0x1f ;  /* 0x0c401f000aa47f89 */ /* 0x000ee200000e0000 */
        /* <DEDUP_REMOVED lines=23> */
[----:B---3--:R-:W-:Y:S01]  /*15820*/  FMNMX.FTZ R10, R10, R164, !PT ;  /* 0x000000a40a0a7209 */ /* 0x008fe20007810000 */
        /* <DEDUP_REMOVED lines=14> */
[----:B------:R-:W-:-:S02]  /*15910*/  FMUL.FTZ R149, R149, R184 ;  /* 0x000000b895957220 */ /* 0x000fc40000410000 */
[----:B------:R-:W2:Y:S01]  /*15920*/  MUFU.EX2 R197, R197 ;  /* 0x000000c500c57308 */ /* 0x000ea20000000800 */
[----:B---3--:R-:W-:-:S07]  /*15930*/  FADD.FTZ R3, R214, R3 ;  /* 0x00000003d6037221 */ /* 0x008fce0000010000 */
[----:B------:R-:W3:Y:S01]  /*15940*/  MUFU.EX2 R185, R185 ;  /* 0x000000b900b97308 */ /* 0x000ee20000000800 */
[----:B----4-:R-:W-:Y:S01]  /*15950*/  FADD.FTZ R3, R215, R3 ;  /* 0x00000003d7037221 */ /* 0x010fe20000010000 */
[----:B0-----:R-:W-:-:S04]  /*15960*/  FMNMX.FTZ R10, R10, R164, !PT ;  /* 0x000000a40a0a7209 */ /* 0x001fc80007810000 */
[C---:B------:R-:W-:Y:S01]  /*15970*/  FSETP.NEU.FTZ.AND P1, PT, R10.reuse, -INF , PT ;  /* 0xff8000000a00780b */ /* 0x040fe20003f3d000 */
[----:B------:R-:W-:Y:S01]  /*15980*/  FMUL.FTZ R194, R10, R11 ;  /* 0x0000000b0ac27220 */ /* 0x000fe20000410000 */
[----:B------:R-:W0:Y:S01]  /*15990*/  MUFU.EX2 R188, R188 ;  /* 0x000000bc00bc7308 */ /* 0x000e220000000800 */
[----:B--2---:R-:W-:-:S03]  /*159a0*/  FADD.FTZ R3, R197, R3 ;  /* 0x00000003c5037221 */ /* 0x004fc60000010000 */
[----:B------:R-:W-:Y:S01]  /*159b0*/  FSEL R194, R194, RZ, P1 ;  /* 0x000000ffc2c27208 */ /* 0x000fe20000800000 */
[----:B---3--:R-:W-:-:S03]  /*159c0*/  FADD.FTZ R3, R185, R3 ;  /* 0x00000003b9037221 */ /* 0x008fc60000010000 */
[----:B------:R-:W2:Y:S01]  /*159d0*/  MUFU.EX2 R217, R217 ;  /* 0x000000d900d97308 */ /* 0x000ea20000000800 */
[-CC-:B------:R-:W-:Y:S01]  /*159e0*/  FFMA.FTZ R164, R153, R11.reuse, -R194.reuse ;  /* 0x0000000b99a47223 */ /* 0x180fe200000108c2 */
[-CC-:B------:R-:W-:Y:S01]  /*159f0*/  FFMA.FTZ R153, R170, R11.reuse, -R194.reuse ;  /* 0x0000000baa997223 */ /* 0x180fe200000108c2 */
[-CC-:B------:R-:W-:Y:S01]  /*15a00*/  FFMA.FTZ R216, R156, R11.reuse, -R194.reuse ;  /* 0x0000000b9cd87223 */ /* 0x180fe200000108c2 */
[----:B------:R-:W-:Y:S01]  /*15a10*/  F2FP.BF16.F32.PACK_AB R156, R159, R158 ;  /* 0x0000009e9f9c723e */ /* 0x000fe200000010ff */
[-CC-:B------:R-:W-:Y:S01]  /*15a20*/  FFMA.FTZ R227, R198, R11.reuse, -R194.reuse ;  /* 0x0000000bc6e37223 */ /* 0x180fe200000108c2 */
[----:B------:R-:W-:Y:S01]  /*15a30*/  F2FP.BF16.F32.PACK_AB R158, R163, R162 ;  /* 0x000000a2a39e723e */ /* 0x000fe200000010ff */
        /* <DEDUP_REMOVED lines=10> */
[----:B---3--:R-:W-:Y:S01]  /*15ae0*/  FSEL R153, R10, RZ, P1 ;  /* 0x000000ff0a997208 */ /* 0x008fe20000800000 */
[-CC-:B------:R-:W-:Y:S01]  /*15af0*/  FFMA.FTZ R178, R178, R11.reuse, -R194.reuse ;  /* 0x0000000bb2b27223 */ /* 0x180fe200000108c2 */
[-CC-:B------:R-:W-:Y:S01]  /*15b00*/  FFMA.FTZ R179, R179, R11.reuse, -R194.reuse ;  /* 0x0000000bb3b37223 */ /* 0x180fe200000108c2 */
[-CC-:B------:R-:W-:Y:S01]  /*15b10*/  FFMA.FTZ R180, R180, R11.reuse, -R194.reuse ;  /* 0x0000000bb4b47223 */ /* 0x180fe200000108c2 */
[-CC-:B------:R-:W-:Y:S01]  /*15b20*/  FFMA.FTZ R181, R181, R11.reuse, -R194.reuse ;  /* 0x0000000bb5b57223 */ /* 0x180fe200000108c2 */
[----:B------:R-:W-:Y:S01]  /*15b30*/  FADD.FTZ R153, -R153, R213 ;  /* 0x000000d599997221 */ /* 0x000fe20000010100 */
[-CC-:B------:R-:W-:Y:S01]  /*15b40*/  FFMA.FTZ R182, R182, R11.reuse, -R194.reuse ;  /* 0x0000000bb6b67223 */ /* 0x180fe200000108c2 */
[----:B------:R-:W3:Y:S01]  /*15b50*/  MUFU.EX2 R227, R227 ;  /* 0x000000e300e37308 */ /* 0x000ee20000000800 */
[----:B----4-:R-:W-:Y:S01]  /*15b60*/  F2FP.BF16.F32.PACK_AB R164, R177, R176 ;  /* 0x000000b0b1a4723e */ /* 0x010fe200000010ff */
[-C--:B------:R-:W-:Y:S01]  /*15b70*/  FMUL.FTZ R153, R153, R11.reuse ;  /* 0x0000000b99997220 */ /* 0x080fe20000410000 */
[-CC-:B------:R-:W-:Y:S01]  /*15b80*/  FFMA.FTZ R183, R183, R11.reuse, -R194.reuse ;  /* 0x0000000bb7b77223 */ /* 0x180fe200000108c2 */
[----:B------:R-:W-:Y:S01]  /*15b90*/  F2FP.BF16.F32.PACK_AB R160, R169, R168 ;  /* 0x000000a8a9a0723e */ /* 0x000fe200000010ff */
[-CC-:B------:R-:W-:Y:S01]  /*15ba0*/  FFMA.FTZ R186, R186, R11.reuse, -R194.reuse ;  /* 0x0000000bbaba7223 */ /* 0x180fe200000108c2 */
[-CC-:B------:R-:W-:Y:S01]  /*15bb0*/  FFMA.FTZ R187, R187, R11.reuse, -R194.reuse ;  /* 0x0000000bbbbb7223 */ /* 0x180fe200000108c2 */
[-CC-:B------:R-:W-:Y:S01]  /*15bc0*/  FFMA.FTZ R190, R190, R11.reuse, -R194.reuse ;  /* 0x0000000bbebe7223 */ /* 0x180fe200000108c2 */
[----:B------:R3:W4:Y:S01]  /*15bd0*/  MUFU.EX2 R176, R153 ;  /* 0x0000009900b07308 */ /* 0x0007220000000800 */
[-CC-:B------:R-:W-:Y:S01]  /*15be0*/  FFMA.FTZ R189, R189, R11.reuse, -R194.reuse ;  /* 0x0000000bbdbd7223 */ /* 0x180fe200000108c2 */
[----:B------:R-:W-:Y:S01]  /*15bf0*/  F2FP.BF16.F32.PACK_AB R162, R173, R172 ;  /* 0x000000acada2723e */ /* 0x000fe200000010ff */
[-CC-:B------:R-:W-:Y:S01]  /*15c00*/  FFMA.FTZ R191, R191, R11.reuse, -R194.reuse ;  /* 0x0000000bbfbf7223 */ /* 0x180fe200000108c2 */
[----:B------:R-:W-:Y:S01]  /*15c10*/  FFMA.FTZ R193, R193, R11, -R194 ;  /* 0x0000000bc1c17223 */ /* 0x000fe200000108c2 */
[----:B0-----:R-:W-:Y:S01]  /*15c20*/  FADD.FTZ R3, R188, R3 ;  /* 0x00000003bc037221 */ /* 0x001fe20000010000 */
[----:B------:R-:W-:-:S02]  /*15c30*/  F2FP.BF16.F32.PACK_AB R166, R215, R214 ;  /* 0x000000d6d7a6723e */ /* 0x000fc400000010ff */
[----:B------:R-:W0:Y:S01]  /*15c40*/  MUFU.EX2 R216, R216 ;  /* 0x000000d800d87308 */ /* 0x000e220000000800 */
[----:B--2---:R-:W-:Y:S01]  /*15c50*/  FADD.FTZ R3, R217, R3 ;  /* 0x00000003d9037221 */ /* 0x004fe20000010000 */
[----:B---3--:R-:W-:Y:S02]  /*15c60*/  F2FP.BF16.F32.PACK_AB R153, R155, R227 ;  /* 0x000000e39b99723e */ /* 0x008fe400000010ff */
[----:B------:R-:W-:Y:S02]  /*15c70*/  F2FP.BF16.F32.PACK_AB R168, R185, R197 ;  /* 0x000000c5b9a8723e */ /* 0x000fe400000010ff */
[----:B------:R-:W-:Y:S02]  /*15c80*/  F2FP.BF16.F32.PACK_AB R170, R217, R188 ;  /* 0x000000bcd9aa723e */ /* 0x000fe400000010ff */
[----:B------:R-:W2:Y:S01]  /*15c90*/  MUFU.EX2 R157, R157 ;  /* 0x0000009d009d7308 */ /* 0x000ea20000000800 */
[----:B----4-:R-:W-:Y:S01]  /*15ca0*/  FFMA.FTZ R0, R176, R0, R227 ;  /* 0x00000000b0007223 */ /* 0x010fe200000100e3 */
        /* <DEDUP_REMOVED lines=127> */
[----:B------:R-:W-:Y:S06]  /*164a0*/  @!P2 BRA `(.L_x_11863) ;  /* 0x000000000004a947 */ /* 0x000fec0003800000 */
[----:B------:R-:W-:Y:S01]  /*164b0*/  BPT.TRAP 0x1 ;  /* 0x000000040000795c */ /* 0x000fe20000300000 */
.L_x_11863:
[----:B------:R0:W2:Y:S01]  /*164c0*/  SYNCS.PHASECHK.TRANS64.TRYWAIT P1, [R211+URZ+0x22850], R212 ;  /* 0x022850d4d30075a7 */ /* 0x0000a2000802017f */
[----:B------:R-:W-:Y:S05]  /*164d0*/  @!P2 BRA `(.L_x_11864) ;  /* 0x000000000004a947 */ /* 0x000fea0003800000 */
[----:B------:R-:W-:Y:S01]  /*164e0*/  BPT.TRAP 0x1 ;  /* 0x000000040000795c */ /* 0x000fe20000300000 */
.L_x_11864:
[----:B------:R-:W-:Y:S04]  /*164f0*/  BSSY B0, `(.L_x_11865) ;  /* 0x0000004000007945 */ /* 0x000fe80003800000 */
[----:B--2---:R-:W-:Y:S05]  /*16500*/  @P1 BRA `(.L_x_11866) ;  /* 0x0000000000081947 */ /* 0x004fea0003800000 */
[----:B------:R-:W2:Y:S02]  /*16510*/  SYNCS.PHASECHK.TRANS64.TRYWAIT P1, [R211+URZ+0x22850], R212 ;  /* 0x022850d4d30075a7 */ /* 0x000ea4000802017f */
[----:B--2---:R-:W-:Y:S05]  /*16520*/  @!P1 BRA `(.L_x_11867) ;  /* 0x000000f8008c9947 */ /* 0x004fea0003800000 */
.L_x_11866:
[----:B------:R-:W-:Y:S05]  /*16530*/  BSYNC B0 ;  /* 0x0000000000007941 */ /* 0x000fea0003800000 */
.L_x_11865:
[----:B------:R-:W3:Y:S01]  /*16540*/  S2R R178, SR_TID.X ;  /* 0x0000000000b27919 */ /* 0x000ee20000002100 */
[----:B------:R-:W-:Y:S01]  /*16550*/  IMAD.MOV.U32 R177, RZ, RZ, 0x40000040 ;  /* 0x40000040ffb17424 */ /* 0x000fe200078e00ff */
[----:B------:R-:W-:Y:S05]  /*16560*/  WARPSYNC.ALL ;  /* 0x0000000000007948 */ /* 0x000fea0003800000 */
[----:B------:R-:W-:Y:S01]  /*16570*/  R2UR UR7, R177 ;  /* 0x00000000b10772ca */ /* 0x000fe200000e0000 */
[----:B------:R-:W-:Y:S01]  /*16580*/  IMAD.MOV.U32 R176, RZ, RZ, 0xc00 ;  /* 0x00000c00ffb07424 */ /* 0x000fe200078e00ff */
[----:B------:R-:W-:Y:S01]  /*16590*/  ISETP.GT.AND P1, PT, R4, R219, PT ;  /* 0x000000db0400720c */ /* 0x000fe20003f24270 */
[----:B012---:R-:W-:-:S02]  /*165a0*/  @!P0 VIADD R211, R211, 0x22860 ;  /* 0x00022860d3d38836 */ /* 0x007fc40000000000 */
[----:B------:R-:W-:Y:S02]  /*165b0*/  IMAD R176, R2, R176, UR42 ;  /* 0x0000002a02b07e24 */ /* 0x000fe4000f8e02b0 */
[----:B------:R-:W-:Y:S01]  /*165c0*/  VIADD R4, R4, 0xffffffff ;  /* 0xffffffff04047836 */ /* 0x000fe20000000000 */
[----:B------:R-:W-:Y:S01]  /*165d0*/  @!P0 PRMT R211, RZ, 0x654, R211 ;  /* 0x00000654ffd38816 */ /* 0x000fe200000000d3 */
[----:B------:R-:W-:Y:S01]  /*165e0*/  IMAD.MOV.U32 R213, RZ, RZ, R10 ;  /* 0x000000ffffd57224 */ /* 0x000fe200078e000a */
[----:B------:R-:W-:Y:S01]  /*165f0*/  R2UR UR6, R176 ;  /* 0x00000000b00672ca */ /* 0x000fe200000e0000 */
[----:B------:R-:W-:Y:S01]  /*16600*/  IMAD.MOV.U32 R216, RZ, RZ, R5 ;  /* 0x000000ffffd87224 */ /* 0x000fe200078e0005 */
[----:B---3--:R-:W-:-:S05]  /*16610*/  SHF.R.U32.HI R178, RZ, 0x7, R178 ;  /* 0x00000007ffb27819 */ /* 0x008fca00000116b2 */
        /* <DEDUP_REMOVED lines=46> */
.L_x_11850:
[----:B------:R-:W-:Y:S05]  /*16900*/  WARPSYNC.ALL ;  /* 0x0000000000007948 */ /* 0x000fea0003800000 */
[----:B------:R-:W2:Y:S01]  /*16910*/  SHFL.BFLY PT, R4, R3, 0x2, 0x1f ;  /* 0x0c401f0003047f89 */ /* 0x000ea200000e0000 */
[----:B------:R-:W-:Y:S02]  /*16920*/  IMAD.MOV.U32 R21, RZ, RZ, -0x800000 ;  /* 0xff800000ff157424 */ /* 0x000fe400078e00ff */
[----:B------:R-:W-:Y:S01]  /*16930*/  VIADD R2, R2, 0x1 ;  /* 0x0000000102027836 */ /* 0x000fe20000000000 */
[----:B------:R-:W3:Y:S01]  /*16940*/  SHFL.BFLY PT, R9, R0, 0x2, 0x1f ;  /* 0x0c401f0000097f89 */ /* 0x000ee200000e0000 */
[----:B------:R-:W-:Y:S01]  /*16950*/  VIADD R232, R232, 0x1 ;  /* 0x00000001e8e87836 */ /* 0x000fe20000000000 */
[----:B------:R4:W-:Y:S08]  /*16960*/  BAR.ARV R20, 0x100 ;  /* 0x000400140000751d */ /* 0x0009f00000002000 */
[----:B------:R-:W-:Y:S06]  /*16970*/  BAR.ARV 0x8, 0x180 ;  /* 0x0206000000007b1d */ /* 0x000fec0000002000 */
[----:B--2---:R-:W-:Y:S01]  /*16980*/  FADD.FTZ R4, R4, R3 ;  /* 0x0000000304047221 */ /* 0x004fe20000010000 */
[----:B---3--:R-:W-:-:S04]  /*16990*/  FADD.FTZ R9, R9, R0 ;  /* 0x0000000009097221 */ /* 0x008fc80000010000 */
[----:B------:R-:W2:Y:S04]  /*169a0*/  SHFL.BFLY PT, R7, R4, 0x1, 0x1f ;  /* 0x0c201f0004077f89 */ /* 0x000ea800000e0000 */
[----:B------:R-:W3:Y:S01]  /*169b0*/  SHFL.BFLY PT, R6, R9, 0x1, 0x1f ;  /* 0x0c201f0009067f89 */ /* 0x000ee200000e0000 */
[----:B--2---:R-:W-:Y:S01]  /*169c0*/  FADD.FTZ R7, R4, R7 ;  /* 0x0000000704077221 */ /* 0x004fe20000010000 */
[----:B------:R-:W-:Y:S02]  /*169d0*/  IMAD.MOV.U32 R4, RZ, RZ, RZ ;  /* 0x000000ffff047224 */ /* 0x000fe400078e00ff */
[----:B---3--:R-:W-:Y:S02]  /*169e0*/  FADD.FTZ R6, R9, R6 ;  /* 0x0000000609067221 */ /* 0x008fe40000010000 */
[----:B------:R-:W-:-:S03]  /*169f0*/  FSETP.NE.FTZ.AND P0, PT, R7, RZ, PT ;  /* 0x000000ff0700720b */ /* 0x000fc60003f15000 */
[----:B------:R-:W-:-:S10]  /*16a00*/  FSETP.NE.FTZ.AND P1, PT, R6, RZ, PT ;  /* 0x000000ff0600720b */ /* 0x000fd40003f35000 */
[----:B------:R-:W2:Y:S01]  /*16a10*/  @P0 MUFU.LG2 R8, R7 ;  /* 0x0000000700080308 */ /* 0x000ea20000000c00 */
[----:B------:R-:W-:-:S07]  /*16a20*/  @P0 FMUL.FTZ R0, R11, 0.69314718246459960938 ;  /* 0x3f3172180b000820 */ /* 0x000fce0000410000 */
[----:B------:R-:W3:Y:S08]  /*16a30*/  @P1 MUFU.LG2 R3, R6 ;  /* 0x0000000600031308 */ /* 0x000ef00000000c00 */
[----:B------:R-:W5:Y:S01]  /*16a40*/  @P0 MUFU.RCP R4, R7 ;  /* 0x0000000700040308 */ /* 0x000f620000001000 */
[----:B--2---:R-:W-:-:S04]  /*16a50*/  @P0 FMUL.FTZ R13, R8, 0.69314718246459960938 ;  /* 0x3f317218080d0820 */ /* 0x004fc80000410000 */
[----:B------:R-:W-:Y:S01]  /*16a60*/  @P0 FFMA.FTZ R21, R0, R5, R13 ;  /* 0x0000000500150223 */ /* 0x000fe2000001000d */
[----:B------:R-:W-:Y:S01]  /*16a70*/  @P1 FMUL.FTZ R0, R11, 0.69314718246459960938 ;  /* 0x3f3172180b001820 */ /* 0x000fe20000410000 */
[----:B------:R-:W-:Y:S01]  /*16a80*/  PLOP3.LUT P0, PT, PT, PT, PT, 0x8, 0x0 ;  /* 0x000000000000781c */ /* 0x000fe20003f0e170 */
[----:B---3--:R-:W-:Y:S01]  /*16a90*/  @P1 FMUL.FTZ R5, R3, 0.69314718246459960938 ;  /* 0x3f31721803051820 */ /* 0x008fe20000410000 */
[----:B------:R-:W-:-:S03]  /*16aa0*/  IMAD.MOV.U32 R3, RZ, RZ, -0x800000 ;  /* 0xff800000ff037424 */ /* 0x000fc600078e00ff */
[----:B------:R-:W-:Y:S01]  /*16ab0*/  @P1 FFMA.FTZ R3, R0, R10, R5 ;  /* 0x0000000a00031223 */ /* 0x000fe20000010005 */
[----:B------:R-:W-:Y:S02]  /*16ac0*/  IMAD.MOV.U32 R0, RZ, RZ, RZ ;  /* 0x000000ffff007224 */ /* 0x000fe400078e00ff */
[-C--:B-----5:R-:W-:Y:S01]  /*16ad0*/  FMUL.FTZ R24, R24, R4.reuse ;  /* 0x0000000418187220 */ /* 0x0a0fe20000410000 */
[-C--:B------:R-:W-:Y:S01]  /*16ae0*/  FMUL.FTZ R25, R25, R4.reuse ;  /* 0x0000000419197220 */ /* 0x080fe20000410000 */
[-C--:B------:R-:W-:Y:S02]  /*16af0*/  FMUL.FTZ R28, R28, R4.reuse ;  /* 0x000000041c1c7220 */ /* 0x080fe40000410000 */
[----:B------:R-:W2:Y:S01]  /*16b00*/  @P1 MUFU.RCP R0, R6 ;  /* 0x0000000600001308 */ /* 0x000ea20000001000 */
[----:B------:R-:W-:Y:S01]  /*16b10*/  ISETP.NE.AND P1, PT, R2, 0x2, PT ;  /* 0x000000020200780c */ /* 0x000fe20003f25270 */
[-C--:B------:R-:W-:Y:S01]  /*16b20*/  FMUL.FTZ R29, R29, R4.reuse ;  /* 0x000000041d1d7220 */ /* 0x080fe20000410000 */
[-C--:B------:R-:W-:Y:S01]  /*16b30*/  FMUL.FTZ R32, R32, R4.reuse ;  /* 0x0000000420207220 */ /* 0x080fe20000410000 */
        /* <DEDUP_REMOVED lines=124> */
[----:B------:R-:W-:-:S02]  /*17300*/  LOP3.LUT R202, R202, R5, RZ, 0x3c, !PT ;  /* 0x00000005caca7212 */ /* 0x000fc400078e3cff */
[----:B----4-:R-:W-:-:S07]  /*17310*/  SEL R2, R2, RZ, P1 ;  /* 0x000000ff02027207 */ /* 0x010fce0000800000 */
.L_x_11760:
[----:B------:R-:W-:Y:S05]  /*17320*/  WARPSYNC.ALL ;  /* 0x0000000000007948 */ /* 0x000fea0003800000 */
        /* <DEDUP_REMOVED lines=10> */
[----:B------:R-:W-:Y:S01]  /*173d0*/  ISETP.NE.AND P0, PT, R225, RZ, PT ;  /* 0x000000ffe100720c */ /* 0x000fe20003f05270 */
[----:B------:R-:W-:Y:S01]  /*173e0*/  ULDC UR4, c[0x0][0xad4] ;  /* 0x0002b50000047ab9 */ /* 0x000fe20000000800 */
[----:B------:R-:W-:Y:S01]  /*173f0*/  F2FP.BF16.F32.PACK_AB R6, R29, R28 ;  /* 0x0000001c1d06723e */ /* 0x000fe200000010ff */
[----:B------:R-:W0:Y:S01]  /*17400*/  S2R R0, SR_SWINHI ;  /* 0x0000000000007919 */ /* 0x000e220000002f00 */
        /* <DEDUP_REMOVED lines=13> */
[----:B0-----:R-:W-:-:S03]  /*174e0*/  MOV R13, R0 ;  /* 0x00000000000d7202 */ /* 0x001fc60000000f00 */
[----:B----4-:R-:W-:-:S04]  /*174f0*/  IMAD.WIDE R14, R4, 0x2, R12 ;  /* 0x00000002040e7825 */ /* 0x010fc800078e020c */
        /* <DEDUP_REMOVED lines=162> */
[----:B0-----:R-:W-:Y:S01]  /*17f20*/  IADD3 R0, P0, R14, 0xc060, RZ ;  /* 0x0000c0600e007810 */ /* 0x001fe20007f1e0ff */
[----:B------:R-:W0:Y:S03]  /*17f30*/  LDC.64 R6, c[0x0][0xc00] ;  /* 0x00030000ff067b82 */ /* 0x000e260000000a00 */
[----:B------:R-:W-:Y:S01]  /*17f40*/  LOP3.LUT R4, R0, 0x380, RZ, 0xc0, !PT ;  /* 0x0000038000047812 */ /* 0x000fe200078ec0ff */
[----:B------:R-:W-:-:S03]  /*17f50*/  IMAD.X R15, RZ, RZ, R15, P0 ;  /* 0x000000ffff0f7224 */ /* 0x000fc600000e060f */
[----:B------:R-:W-:-:S04]  /*17f60*/  SHF.R.U64 R4, R4, 0x3, RZ ;  /* 0x0000000304047819 */ /* 0x000fc800000012ff */
[----:B------:R-:W-:Y:S01]  /*17f70*/  LOP3.LUT R14, R4, R0, RZ, 0x3c, !PT ;  /* 0x00000000040e7212 */ /* 0x000fe200078e3cff */
[----:B------:R-:W-:-:S03]  /*17f80*/  IMAD.MOV.U32 R4, RZ, RZ, RZ ;  /* 0x000000ffff047224 */ /* 0x000fc600078e00ff */
[----:B------:R-:W-:-:S05]  /*17f90*/  MOV R14, R14 ;  /* 0x0000000e000e7202 */ /* 0x000fca0000000f00 */
[----:B------:R4:W-:Y:S01]  /*17fa0*/  STSM.16.M88.4 [R14], R8 ;  /* 0x000000080e007844 */ /* 0x0009e20000000200 */
[----:B0-----:R-:W-:Y:S01]  /*17fb0*/  IMAD.WIDE R6, R230, 0x4, R6 ;  /* 0x00000004e6067825 */ /* 0x001fe200078e0206 */
[----:B------:R-:W-:Y:S06]  /*17fc0*/  BAR.SYNC.DEFER_BLOCKING 0x1, 0x100 ;  /* 0x0044000000007b1d */ /* 0x000fec0000010000 */
[----:B------:R-:W5:Y:S01]  /*17fd0*/  @P1 LDG.E R4, desc[UR38][R6.64] ;  /* 0x0000002606041981 */ /* 0x000f62000c1e1900 */
[----:B------:R-:W-:Y:S01]  /*17fe0*/  ISETP.NE.U32.AND P0, PT, RZ, UR6, PT ;  /* 0x00000006ff007c0c */ /* 0x000fe2000bf05070 */
[----:B------:R-:W-:Y:S01]  /*17ff0*/  ULDC UR6, c[0x0][0xa88] ;  /* 0x0002a20000067ab9 */ /* 0x000fe20000000800 */
[----:B------:R-:W-:-:S02]  /*18000*/  IMAD.MOV.U32 R20, RZ, RZ, 0x9b8 ;  /* 0x000009b8ff147424 */ /* 0x000fc400078e00ff */
[----:B------:R-:W-:Y:S01]  /*18010*/  ISETP.NE.AND.EX P0, PT, RZ, UR7, PT, P0 ;  /* 0x00000007ff007c0c */ /* 0x000fe2000bf05300 */
[----:B------:R-:W-:-:S12]  /*18020*/  IMAD.U32 R0, RZ, RZ, UR6 ;  /* 0x00000006ff007e24 */ /* 0x000fd8000f8e00ff */
[----:B----4-:R-:W0:Y:S01]  /*18030*/  @P0 LDC.64 R8, c[0x0][0xc08] ;  /* 0x00030200ff080b82 */ /* 0x010e220000000a00 */
[----:B------:R-:W-:-:S04]  /*18040*/  ISETP.GT.AND P2, PT, R225, 0x1, PT ;  /* 0x00000001e100780c */ /* 0x000fc80003f44270 */
[----:B------:R-:W-:-:S04]  /*18050*/  SEL R20, R20, 0x978, P2 ;  /* 0x0000097814147807 */ /* 0x000fc80001000000 */
[----:B------:R4:W1:Y:S01]  /*18060*/  LDC.64 R10, c[0x0][R20+0x220] ;  /* 0x00008800140a7b82 */ /* 0x0008620000000a00 */
[----:B0-----:R-:W-:-:S05]  /*18070*/  @P0 IMAD.WIDE R8, R230, 0x4, R8 ;  /* 0x00000004e6080825 */ /* 0x001fca00078e0208 */
[----:B------:R0:W5:Y:S02]  /*18080*/  @P0 LDG.E R0, desc[UR38][R8.64] ;  /* 0x0000002608000981 */ /* 0x000164000c1e1900 */
[----:B0-----:R4:W0:Y:S01]  /*18090*/  LDC.64 R8, c[0x0][R20+0x218] ;  /* 0x0000860014087b82 */ /* 0x0018220000000a00 */
[----:B-1----:R-:W-:Y:S05]  /*180a0*/  @P0 BRA `(.L_x_11871) ;  /* 0x0000000000100947 */ /* 0x002fea0003800000 */
[----:B------:R-:W-:Y:S05]  /*180b0*/  @!P1 BRA `(.L_x_11871) ;  /* 0x00000000000c9947 */ /* 0x000fea0003800000 */
[----:B-----5:R-:W2:Y:S04]  /*180c0*/  LDG.E R0, desc[UR38][R6.64] ;  /* 0x0000002606007981 */ /* 0x020ea8000c1e1900 */
[----:B------:R-:W2:Y:S02]  /*180d0*/  LDG.E R6, desc[UR38][R6.64+0x4] ;  /* 0x0000042606067981 */ /* 0x000ea4000c1e1900 */
[----:B--2---:R-:W-:-:S07]  /*180e0*/  IMAD.IADD R0, R6, 0x1, -R0 ;  /* 0x0000000106007824 */ /* 0x004fce00078e0a00 */
.L_x_11871:
[----:B------:R-:W2:Y:S01]  /*180f0*/  LDL R159, [R1+0x6c] ;  /* 0x00006c00019f7983 */ /* 0x000ea20000100800 */
[----:B------:R-:W1:Y:S03]  /*18100*/  LDC R157, c[0x0][0xbe8] ;  /* 0x0002fa00ff9d7b82 */ /* 0x000e660000000800 */
[----:B------:R-:W2:Y:S01]  /*18110*/  LDL R158, [R1+0x64] ;  /* 0x00006400019e7983 */ /* 0x000ea20000100800 */
[----:B------:R-:W-:Y:S02]  /*18120*/  ISETP.NE.U32.AND P0, PT, RZ, UR4, PT ;  /* 0x00000004ff007c0c */ /* 0x000fe4000bf05070 */
[----:B------:R-:W-:Y:S02]  /*18130*/  SHF.R.S32.HI R5, RZ, 0x1f, R230 ;  /* 0x0000001fff057819 */ /* 0x000fe400000114e6 */
[----:B------:R-:W4:Y:S01]  /*18140*/  LDC.64 R14, c[0x0][R20+0x228] ;  /* 0x00008a00140e7b82 */ /* 0x000f220000000a00 */
[----:B------:R-:W-:-:S04]  /*18150*/  ISETP.NE.AND.EX P0, PT, RZ, UR5, PT, P0 ;  /* 0x00000005ff007c0c */ /* 0x000fc8000bf05300 */
[----:B------:R-:W-:Y:S02]  /*18160*/  SEL R6, R230, RZ, !P0 ;  /* 0x000000ffe6067207 */ /* 0x000fe40004000000 */
[----:B------:R-:W-:-:S03]  /*18170*/  SEL R5, R5, RZ, !P0 ;  /* 0x000000ff05057207 */ /* 0x000fc60004000000 */
[----:B---3--:R-:W-:-:S04]  /*18180*/  IMAD R152, R11, R6, RZ ;  /* 0x000000060b987224 */ /* 0x008fc800078e02ff */
[----:B------:R-:W-:Y:S01]  /*18190*/  IMAD R152, R10, R5, R152 ;  /* 0x000000050a987224 */ /* 0x000fe200078e0298 */
[----:B-1----:R-:W-:Y:S01]  /*181a0*/  ISETP.NE.AND P1, PT, R157, 0x1, PT ;  /* 0x000000019d00780c */ /* 0x002fe20003f25270 */
[-C--:B0-----:R-:W-:Y:S02]  /*181b0*/  IMAD R5, R9, R224.reuse, RZ ;  /* 0x000000e009057224 */ /* 0x081fe400078e02ff */
[----:B------:R-:W-:-:S04]  /*181c0*/  IMAD.WIDE.U32 R8, R8, R224, RZ ;  /* 0x000000e008087225 */ /* 0x000fc800078e00ff */
[----:B------:R-:W-:-:S04]  /*181d0*/  IMAD.WIDE.U32 R10, R10, R6, RZ ;  /* 0x000000060a0a7225 */ /* 0x000fc800078e00ff */
[----:B------:R-:W-:Y:S01]  /*181e0*/  IMAD.IADD R156, R9, 0x1, R5 ;  /* 0x00000001099c7824 */ /* 0x000fe200078e0205 */
[----:B-----5:R-:W-:Y:S01]  /*181f0*/  IADD3 R7, P0, P3, R10, R8, R4 ;  /* 0x000000080a077210 */ /* 0x020fe20007b1e004 */
[----:B------:R-:W0:Y:S01]  /*18200*/  @P1 LDC R9, c[0x0][0xbec] ;  /* 0x0002fb00ff091b82 */ /* 0x000e220000000800 */
[----:B------:R-:W-:Y:S01]  /*18210*/  SEL R10, R233, RZ, P2 ;  /* 0x000000ffe90a7207 */ /* 0x000fe20001000000 */
[----:B------:R-:W-:Y:S01]  /*18220*/  IMAD.IADD R152, R11, 0x1, R152 ;  /* 0x000000010b987824 */ /* 0x000fe200078e0298 */
[----:B------:R-:W-:Y:S01]  /*18230*/  SHF.R.S32.HI R5, RZ, 0x1f, R4 ;  /* 0x0000001fff057819 */ /* 0x000fe20000011404 */
[----:B------:R-:W-:-:S04]  /*18240*/  IMAD R0, R0, R157, RZ ;  /* 0x0000009d00007224 */ /* 0x000fc800078e02ff */
[----:B------:R-:W1:Y:S01]  /*18250*/  @P1 LDC R8, c[0x0][0xbf0] ;  /* 0x0002fc00ff081b82 */ /* 0x000e620000000800 */
[-C--:B----4-:R-:W-:Y:S02]  /*18260*/  IMAD R15, R15, R10.reuse, RZ ;  /* 0x0000000a0f0f7224 */ /* 0x090fe400078e02ff */
[----:B------:R-:W-:Y:S01]  /*18270*/  IMAD.WIDE.U32 R10, R14, R10, RZ ;  /* 0x0000000a0e0a7225 */ /* 0x000fe200078e00ff */
[----:B------:R-:W-:-:S03]  /*18280*/  IADD3.X R14, R152, R156, R5, P0, P3 ;  /* 0x0000009c980e7210 */ /* 0x000fc600007e6405 */
[----:B------:R-:W-:Y:S02]  /*18290*/  IMAD.IADD R152, R210, 0x1, R209 ;  /* 0x00000001d2987824 */ /* 0x000fe400078e02d1 */
[----:B------:R-:W-:Y:S02]  /*182a0*/  IMAD.IADD R15, R11, 0x1, R15 ;  /* 0x000000010b0f7824 */ /* 0x000fe400078e020f */
[----:B0-----:R-:W-:-:S04]  /*182b0*/  @P1 IMAD.HI.U32 R9, R152, R9, RZ ;  /* 0x0000000998091227 */ /* 0x001fc800078e00ff */
[----:B------:R-:W-:Y:S01]  /*182c0*/  IMAD.MOV.U32 R156, RZ, RZ, R152 ;  /* 0x000000ffff9c7224 */ /* 0x000fe200078e0098 */
[----:B-1----:R-:W-:Y:S02]  /*182d0*/  @P1 SHF.R.U32.HI R156, RZ, R8, R9 ;  /* 0x00000008ff9c1219 */ /* 0x002fe40000011609 */
[----:B------:R0:W1:Y:S02]  /*182e0*/  LDC.64 R8, c[0x0][R20+0x210] ;  /* 0x0000840014087b82 */ /* 0x0000640000000a00 */
[----:B------:R-:W-:Y:S02]  /*182f0*/  IADD3 R10, P0, P3, R156, R7, R10 ;  /* 0x000000079c0a7210 */ /* 0x000fe40007b1e00a */
[----:B------:R-:W-:-:S04]  /*18300*/  SHF.R.S32.HI R7, RZ, 0x1f, R156 ;  /* 0x0000001fff077819 */ /* 0x000fc8000001149c */
[----:B------:R-:W-:Y:S01]  /*18310*/  IADD3.X R11, R7, R14, R15, P0, P3 ;  /* 0x0000000e070b7210 */ /* 0x000fe200007e640f */
[----:B0-----:R-:W-:Y:S01]  /*18320*/  IMAD.MOV R20, RZ, RZ, -R156 ;  /* 0x000000ffff147224 */ /* 0x001fe200078e0a9c */
[----:B------:R-:W0:Y:S03]  /*18330*/  LDC.64 R14, c[0x0][0xba8] ;  /* 0x0002ea00ff0e7b82 */ /* 0x000e260000000a00 */
[----:B------:R-:W-:-:S05]  /*18340*/  IMAD R20, R157, R20, R152 ;  /* 0x000000149d147224 */ /* 0x000fca00078e0298 */
[----:B------:R-:W-:Y:S01]  /*18350*/  SHF.R.S32.HI R7, RZ, 0x1f, R20 ;  /* 0x0000001fff077819 */ /* 0x000fe20000011414 */
[----:B0-----:R-:W0:Y:S08]  /*18360*/  @!P2 LDC R14, c[0x0][0xb50] ;  /* 0x0002d400ff0eab82 */ /* 0x001e300000000800 */
[----:B------:R-:W3:Y:S01]  /*18370*/  @!P2 LDC R15, c[0x0][0xb54] ;  /* 0x0002d500ff0fab82 */ /* 0x000ee20000000800 */
[----:B-1----:R-:W-:-:S02]  /*18380*/  IMAD R9, R9, R20, RZ ;  /* 0x0000001409097224 */ /* 0x002fc400078e02ff */
[----:B------:R-:W-:-:S04]  /*18390*/  IMAD.WIDE.U32 R10, R8, R20, R10 ;  /* 0x00000014080a7225 */ /* 0x000fc800078e000a */
[----:B------:R-:W-:-:S04]  /*183a0*/  IMAD R7, R8, R7, R9 ;  /* 0x0000000708077224 */ /* 0x000fc800078e0209 */
[----:B------:R-:W-:Y:S01]  /*183b0*/  IMAD.IADD R7, R11, 0x1, R7 ;  /* 0x000000010b077824 */ /* 0x000fe200078e0207 */
[----:B0-----:R-:W-:-:S05]  /*183c0*/  LEA R14, P0, R10, R14, 0x2 ;  /* 0x0000000e0a0e7211 */ /* 0x001fca00078010ff */
[----:B------:R-:W-:Y:S01]  /*183d0*/  SHFL.IDX PT, R8, R14, RZ, 0x1c1f ;  /* 0x001c1fff0e087589 */ /* 0x000fe200000e0000 */
[----:B---3--:R-:W-:-:S03]  /*183e0*/  LEA.HI.X R7, R10, R15, R7, 0x2, P0 ;  /* 0x0000000f0a077211 */ /* 0x008fc600000f1407 */
[----:B------:R-:W-:Y:S04]  /*183f0*/  SHFL.IDX PT, R10, R14, 0x1, 0x1c1f ;  /* 0x003c1f000e0a7f89 */ /* 0x000fe800000e0000 */
[----:B------:R-:W0:Y:S04]  /*18400*/  SHFL.IDX PT, R9, R7, RZ, 0x1c1f ;  /* 0x001c1fff07097589 */ /* 0x000e2800000e0000 */
[----:B------:R1:W3:Y:S01]  /*18410*/  SHFL.IDX PT, R11, R7, 0x1, 0x1c1f ;  /* 0x003c1f00070b7f89 */ /* 0x0002e200000e0000 */
[----:B--2---:R-:W-:Y:S01]  /*18420*/  IMAD.IADD R20, R159, 0x1, R209 ;  /* 0x000000019f147824 */ /* 0x004fe200078e02d1 */
[----:B------:R-:W-:-:S03]  /*18430*/  LOP3.LUT P0, RZ, R158, 0x3, RZ, 0xc0, !PT ;  /* 0x000000039eff7812 */ /* 0x000fc6000780c0ff */
[C---:B-1----:R-:W-:Y:S01]  /*18440*/  VIADD R7, R20.reuse, 0x8 ;  /* 0x0000000814077836 */ /* 0x042fe20000000000 */
[----:B------:R-:W-:-:S04]  /*18450*/  ISETP.GE.OR P3, PT, R20, R0, P0 ;  /* 0x000000001400720c */ /* 0x000fc80000766670 */
[----:B------:R-:W-:-:S09]  /*18460*/  ISETP.GE.OR P0, PT, R7, R0, P0 ;  /* 0x000000000700720c */ /* 0x000fd20000706670 */
[----:B0-----:R0:W-:Y:S04]  /*18470*/  @!P3 ST.E desc[UR38][R8.64], R21 ;  /* 0x000000150800b985 */ /* 0x0011e8000c101926 */
[----:B---3--:R0:W-:Y:S01]  /*18480*/  @!P0 ST.E desc[UR38][R10.64], R3 ;  /* 0x000000030a008985 */ /* 0x0081e2000c101926 */
[----:B------:R-:W-:Y:S05]  /*18490*/  @P2 BRA `(.L_x_11872) ;  /* 0x0000001000382947 */ /* 0x000fea0003800000 */
[----:B0-----:R-:W0:Y:S01]  /*184a0*/  S2R R3, SR_TID.X ;  /* 0x0000000000037919 */ /* 0x001e220000002100 */
        /* <DEDUP_REMOVED lines=10> */
[----:B------:R-:W-:Y:S02]  /*18550*/  IADD3 R41, P4, R12, 0x4000, RZ ;  /* 0x000040000c297810 */ /* 0x000fe40007f9e0ff */
[----:B------:R-:W-:Y:S02]  /*18560*/  LOP3.LUT R28, R29, 0x380, RZ, 0xc0, !PT ;  /* 0x000003801d1c7812 */ /* 0x000fe400078ec0ff */
[----:B------:R-:W-:-:S02]  /*18570*/  LOP3.LUT R32, R33, 0x380, RZ, 0xc0, !PT ;  /* 0x0000038021207812 */ /* 0x000fc400078ec0ff */
[----:B------:R-:W-:Y:S02]  /*18580*/  LOP3.LUT R36, R37, 0x380, RZ, 0xc0, !PT ;  /* 0x0000038025247812 */ /* 0x000fe400078ec0ff */
[----:B------:R-:W-:Y:S02]  /*18590*/  LOP3.LUT R40, R41, 0x380, RZ, 0xc0, !PT ;  /* 0x0000038029287812 */ /* 0x000fe400078ec0ff */
[----:B------:R-:W-:Y:S02]  /*185a0*/  IADD3 R45, P5, R12, 0x5000, RZ ;  /* 0x000050000c2d7810 */ /* 0x000fe40007fbe0ff */
[----:B------:R-:W-:Y:S02]  /*185b0*/  SHF.R.U64 R28, R28, 0x3, RZ ;  /* 0x000000031c1c7819 */ /* 0x000fe400000012ff */
[----:B------:R-:W-:Y:S02]  /*185c0*/  SHF.R.U64 R32, R32, 0x3, RZ ;  /* 0x0000000320207819 */ /* 0x000fe400000012ff */
[----:B------:R-:W-:-:S02]  /*185d0*/  SHF.R.U64 R36, R36, 0x3, RZ ;  /* 0x0000000324247819 */ /* 0x000fc400000012ff */
        /* <DEDUP_REMOVED lines=17> */
[----:B------:R-:W-:Y:S02]  /*186f0*/  SHF.R.U64 R44, R44, 0x3, RZ ;  /* 0x000000032c2c7819 */ /* 0x000fe400000012ff */
[----:B------:R-:W-:Y:S01]  /*18700*/  LOP3.LUT R48, R49, 0x380, RZ, 0xc0, !PT ;  /* 0x0000038031307812 */ /* 0x000fe200078ec0ff */
[----:B------:R-:W5:Y:S01]  /*18710*/  LD.E.128 R36, desc[UR38][R36.64] ;  /* 0x0000002624247980 */ /* 0x000f62000c101d00 */
[----:B------:R-:W-:Y:S02]  /*18720*/  LOP3.LUT R52, R53, 0x380, RZ, 0xc0, !PT ;  /* 0x0000038035347812 */ /* 0x000fe400078ec0ff */
[----:B------:R-:W-:Y:S01]  /*18730*/  LOP3.LUT R56, R57, 0x380, RZ, 0xc0, !PT ;  /* 0x0000038039387812 */ /* 0x000fe200078ec0ff */
[----:B------:R-:W5:Y:S01]  /*18740*/  LD.E.128 R40, desc[UR38][R40.64] ;  /* 0x0000002628287980 */ /* 0x000f62000c101d00 */
[----:B------:R-:W-:-:S02]  /*18750*/  LOP3.LUT R60, R61, 0x380, RZ, 0xc0, !PT ;  /* 0x000003803d3c7812 */ /* 0x000fc400078ec0ff */
[----:B------:R-:W-:Y:S01]  /*18760*/  LOP3.LUT R44, R44, R45, RZ, 0x3c, !PT ;  /* 0x0000002d2c2c7212 */ /* 0x000fe200078e3cff */
[----:B------:R-:W-:Y:S01]  /*18770*/  IMAD.X R45, RZ, RZ, R13, P5 ;  /* 0x000000ffff2d7224 */ /* 0x000fe200028e060d */
[----:B------:R-:W-:Y:S02]  /*18780*/  IADD3 R65, P5, R12, 0xa000, RZ ;  /* 0x0000a0000c417810 */ /* 0x000fe40007fbe0ff */
[----:B------:R-:W-:Y:S02]  /*18790*/  SHF.R.U64 R48, R48, 0x3, RZ ;  /* 0x0000000330307819 */ /* 0x000fe400000012ff */
[----:B------:R-:W-:Y:S01]  /*187a0*/  SHF.R.U64 R52, R52, 0x3, RZ ;  /* 0x0000000334347819 */ /* 0x000fe200000012ff */
[----:B------:R-:W5:Y:S01]  /*187b0*/  LD.E.128 R44, desc[UR38][R44.64] ;  /* 0x000000262c2c7980 */ /* 0x000f62000c101d00 */
[----:B------:R-:W-:Y:S02]  /*187c0*/  SHF.R.U64 R56, R56, 0x3, RZ ;  /* 0x0000000338387819 */ /* 0x000fe400000012ff */
[----:B------:R-:W-:-:S02]  /*187d0*/  SHF.R.U64 R60, R60, 0x3, RZ ;  /* 0x000000033c3c7819 */ /* 0x000fc400000012ff */
        /* <DEDUP_REMOVED lines=14> */
[C---:B------:R-:W-:Y:S02]  /*188c0*/  IADD3 R81, P4, R12.reuse, 0xe000, RZ ;  /* 0x0000e0000c517810 */ /* 0x040fe40007f9e0ff */
[----:B------:R-:W-:Y:S01]  /*188d0*/  LOP3.LUT R11, R12, 0x380, RZ, 0xc0, !PT ;  /* 0x000003800c0b7812 */ /* 0x000fe200078ec0ff */
[----:B------:R-:W5:Y:S01]  /*188e0*/  LD.E.128 R56, desc[UR38][R56.64] ;  /* 0x0000002638387980 */ /* 0x000f62000c101d00 */
[----:B------:R-:W-:Y:S02]  /*188f0*/  SHF.R.U64 R64, R64, 0x3, RZ ;  /* 0x0000000340407819 */ /* 0x000fe400000012ff */
[----:B------:R-:W-:Y:S01]  /*18900*/  LOP3.LUT R68, R69, 0x380, RZ, 0xc0, !PT ;  /* 0x0000038045447812 */ /* 0x000fe200078ec0ff */
[----:B------:R-:W5:Y:S01]  /*18910*/  LD.E.128 R60, desc[UR38][R60.64] ;  /* 0x000000263c3c7980 */ /* 0x000f62000c101d00 */
[----:B------:R-:W-:-:S02]  /*18920*/  LOP3.LUT R72, R73, 0x380, RZ, 0xc0, !PT ;  /* 0x0000038049487812 */ /* 0x000fc400078ec0ff */
[----:B------:R-:W-:Y:S02]  /*18930*/  LOP3.LUT R76, R77, 0x380, RZ, 0xc0, !PT ;  /* 0x000003804d4c7812 */ /* 0x000fe400078ec0ff */
[----:B------:R-:W-:Y:S02]  /*18940*/  LOP3.LUT R80, R81, 0x380, RZ, 0xc0, !PT ;  /* 0x0000038051507812 */ /* 0x000fe400078ec0ff */
[----:B------:R-:W-:Y:S02]  /*18950*/  SHF.R.U64 R11, R11, 0x3, RZ ;  /* 0x000000030b0b7819 */ /* 0x000fe400000012ff */
[----:B------:R-:W-:Y:S01]  /*18960*/  LOP3.LUT R64, R64, R65, RZ, 0x3c, !PT ;  /* 0x0000004140407212 */ /* 0x000fe200078e3cff */
[----:B------:R-:W-:Y:S01]  /*18970*/  IMAD.X R65, RZ, RZ, R13, P5 ;  /* 0x000000ffff417224 */ /* 0x000fe200028e060d */
[----:B------:R-:W-:Y:S02]  /*18980*/  IADD3 R10, P5, R12, 0xf000, RZ ;  /* 0x0000f0000c0a7810 */ /* 0x000fe40007fbe0ff */
[----:B------:R-:W-:-:S02]  /*18990*/  SHF.R.U64 R68, R68, 0x3, RZ ;  /* 0x0000000344447819 */ /* 0x000fc400000012ff */
[----:B------:R-:W-:Y:S01]  /*189a0*/  SHF.R.U64 R72, R72, 0x3, RZ ;  /* 0x0000000348487819 */ /* 0x000fe200000012ff */
[--C-:B------:R-:W-:Y:S01]  /*189b0*/  IMAD.X R85, RZ, RZ, R13.reuse, P5 ;  /* 0x000000ffff557224 */ /* 0x100fe200028e060d */
[----:B------:R-:W-:Y:S01]  /*189c0*/  SHF.R.U64 R76, R76, 0x3, RZ ;  /* 0x000000034c4c7819 */ /* 0x000fe200000012ff */
[----:B------:R-:W5:Y:S01]  /*189d0*/  LD.E.128 R64, desc[UR38][R64.64] ;  /* 0x0000002640407980 */ /* 0x000f62000c101d00 */
[----:B------:R-:W-:Y:S02]  /*189e0*/  SHF.R.U64 R80, R80, 0x3, RZ ;  /* 0x0000000350507819 */ /* 0x000fe400000012ff */
        /* <DEDUP_REMOVED lines=10> */
[----:B------:R-:W-:-:S02]  /*18a90*/  LOP3.LUT R9, R10, 0x380, RZ, 0xc0, !PT ;  /* 0x000003800a097812 */ /* 0x000fc400078ec0ff */
[----:B------:R-:W-:Y:S01]  /*18aa0*/  LOP3.LUT R8, R8, 0xfffffff8, RZ, 0xc0, !PT ;  /* 0xfffffff808087812 */ /* 0x000fe200078ec0ff */
[----:B------:R-:W5:Y:S01]  /*18ab0*/  LD.E.128 R68, desc[UR38][R68.64] ;  /* 0x0000002644447980 */ /* 0x000f62000c101d00 */
[----:B------:R-:W-:Y:S02]  /*18ac0*/  SHF.R.U64 R9, R9, 0x3, RZ ;  /* 0x0000000309097819 */ /* 0x000fe400000012ff */
[----:B------:R-:W-:Y:S01]  /*18ad0*/  SHF.R.S32.HI R11, RZ, 0x1f, R6 ;  /* 0x0000001fff0b7819 */ /* 0x000fe20000011406 */
[----:B------:R-:W5:Y:S01]  /*18ae0*/  LD.E.128 R72, desc[UR38][R72.64] ;  /* 0x0000002648487980 */ /* 0x000f62000c101d00 */
[----:B------:R-:W-:Y:S01]  /*18af0*/  LOP3.LUT R84, R9, R10, RZ, 0x3c, !PT ;  /* 0x0000000a09547212 */ /* 0x000fe200078e3cff */
[----:B0-----:R-:W0:Y:S01]  /*18b00*/  @P1 LDC R13, c[0x0][0xbec] ;  /* 0x0002fb00ff0d1b82 */ /* 0x001e220000000800 */
[----:B------:R-:W-:Y:S01]  /*18b10*/  IMAD.IADD R8, R3, 0x1, -R8 ;  /* 0x0000000103087824 */ /* 0x000fe200078e0a08 */
[----:B------:R-:W5:Y:S04]  /*18b20*/  LD.E.128 R76, desc[UR38][R76.64] ;  /* 0x000000264c4c7980 */ /* 0x000f68000c101d00 */
[----:B------:R-:W5:Y:S02]  /*18b30*/  LD.E.128 R80, desc[UR38][R80.64] ;  /* 0x0000002650507980 */ /* 0x000f64000c101d00 */
[----:B------:R-:W1:Y:S01]  /*18b40*/  @P1 LDC R12, c[0x0][0xbf0] ;  /* 0x0002fc00ff0c1b82 */ /* 0x000e620000000800 */
[C---:B------:R-:W-:Y:S01]  /*18b50*/  IMAD R9, R4.reuse, UR5, R5 ;  /* 0x0000000504097c24 */ /* 0x040fe2000f8e0205 */
[----:B------:R-:W5:Y:S01]  /*18b60*/  LD.E.128 R84, desc[UR38][R84.64] ;  /* 0x0000002654547980 */ /* 0x000f62000c101d00 */
[----:B------:R-:W-:Y:S01]  /*18b70*/  IMAD.WIDE.U32 R4, R4, UR4, RZ ;  /* 0x0000000404047c25 */ /* 0x000fe2000f8e00ff */
[----:B------:R-:W-:Y:S01]  /*18b80*/  ULDC.64 UR4, c[0x0][0xae8] ;  /* 0x0002ba0000047ab9 */ /* 0x000fe20000000a00 */
[----:B------:R-:W-:Y:S01]  /*18b90*/  @!PT LDS RZ, [RZ] ;  /* 0x00000000fffff984 */ /* 0x000fe20000000800 */
[----:B------:R-:W-:Y:S01]  /*18ba0*/  @!PT LDS RZ, [RZ] ;  /* 0x00000000fffff984 */ /* 0x000fe20000000800 */
[----:B------:R-:W-:Y:S01]  /*18bb0*/  @!PT LDS RZ, [RZ] ;  /* 0x00000000fffff984 */ /* 0x000fe20000000800 */
[----:B------:R-:W-:Y:S01]  /*18bc0*/  @!PT LDS RZ, [RZ] ;  /* 0x00000000fffff984 */ /* 0x000fe20000000800 */
[----:B------:R2:W-:Y:S06]  /*18bd0*/  MEMBAR.ALL.CTA ;  /* 0x0000000000007992 */ /* 0x0005ec0000008000 */
[----:B--2---:R-:W2:Y:S01]  /*18be0*/  FENCE.VIEW.ASYNC.S ;  /* 0x00000000000073c6 */ /* 0x004ea20000000000 */
[----:B------:R-:W-:-:S02]  /*18bf0*/  IMAD R8, R8, 0x20, R7 ;  /* 0x0000002008087824 */ /* 0x000fc400078e0207 */
[----:B------:R-:W-:Y:S02]  /*18c00*/  IMAD.IADD R5, R5, 0x1, R9 ;  /* 0x0000000105057824 */ /* 0x000fe400078e0209 */
[----:B------:R-:W-:Y:S02]  /*18c10*/  IMAD.IADD R10, R209, 0x1, R8 ;  /* 0x00000001d10a7824 */ /* 0x000fe400078e0208 */
[----:B------:R-:W-:-:S04]  /*18c20*/  IMAD.WIDE.U32 R4, R224, UR4, R4 ;  /* 0x00000004e0047c25 */ /* 0x000fc8000f8e0004 */
[----:B0-----:R-:W-:-:S04]  /*18c30*/  @P1 IMAD.HI.U32 R3, R10, R13, RZ ;  /* 0x0000000d0a031227 */ /* 0x001fc800078e00ff */
[----:B------:R-:W-:Y:S01]  /*18c40*/  IMAD R5, R224, UR5, R5 ;  /* 0x00000005e0057c24 */ /* 0x000fe2000f8e0205 */
[----:B------:R-:W-:Y:S01]  /*18c50*/  ULDC.64 UR4, c[0x0][0xaf0] ;  /* 0x0002bc0000047ab9 */ /* 0x000fe20000000a00 */
[----:B------:R-:W-:Y:S01]  /*18c60*/  IMAD.MOV.U32 R9, RZ, RZ, R10 ;  /* 0x000000ffff097224 */ /* 0x000fe200078e000a */
[----:B-1----:R-:W-:Y:S01]  /*18c70*/  @P1 SHF.R.U32.HI R9, RZ, R12, R3 ;  /* 0x0000000cff091219 */ /* 0x002fe20000011603 */
[----:B------:R-:W-:Y:S02]  /*18c80*/  IMAD R11, R11, UR4, RZ ;  /* 0x000000040b0b7c24 */ /* 0x000fe4000f8e02ff */
[----:B------:R-:W-:Y:S01]  /*18c90*/  IMAD.WIDE.U32 R4, R6, UR4, R4 ;  /* 0x0000000406047c25 */ /* 0x000fe2000f8e0004 */
[----:B------:R-:W-:-:S03]  /*18ca0*/  SHF.R.S32.HI R3, RZ, 0x1f, R9 ;  /* 0x0000001fff037819 */ /* 0x000fc60000011409 */
[----:B------:R-:W-:Y:S01]  /*18cb0*/  IMAD R11, R6, UR5, R11 ;  /* 0x00000005060b7c24 */ /* 0x000fe2000f8e020b */
[----:B------:R-:W-:Y:S01]  /*18cc0*/  ULDC.64 UR4, c[0x0][0xae0] ;  /* 0x0002b80000047ab9 */ /* 0x000fe20000000a00 */
[----:B------:R-:W-:Y:S02]  /*18cd0*/  IMAD.MOV R8, RZ, RZ, -R9 ;  /* 0x000000ffff087224 */ /* 0x000fe400078e0a09 */
[----:B------:R-:W-:Y:S02]  /*18ce0*/  IMAD.IADD R5, R5, 0x1, R11 ;  /* 0x0000000105057824 */ /* 0x000fe400078e020b */
[----:B------:R-:W-:Y:S02]  /*18cf0*/  IMAD R6, R3, UR4, RZ ;  /* 0x0000000403067c24 */ /* 0x000fe4000f8e02ff */
[----:B------:R-:W-:Y:S02]  /*18d00*/  IMAD R157, R157, R8, R10 ;  /* 0x000000089d9d7224 */ /* 0x000fe400078e020a */
[----:B------:R-:W-:-:S04]  /*18d10*/  IMAD.WIDE.U32 R4, R9, UR4, R4 ;  /* 0x0000000409047c25 */ /* 0x000fc8000f8e0004 */
[----:B------:R-:W-:Y:S01]  /*18d20*/  IMAD R9, R9, UR5, R6 ;  /* 0x0000000509097c24 */ /* 0x000fe2000f8e0206 */
[----:B------:R-:W-:Y:S01]  /*18d30*/  SHF.R.S32.HI R6, RZ, 0x1f, R157 ;  /* 0x0000001fff067819 */ /* 0x000fe2000001149d */
[----:B------:R-:W-:Y:S02]  /*18d40*/  ULDC.64 UR4, c[0x0][0xad8] ;  /* 0x0002b60000047ab9 */ /* 0x000fe40000000a00 */
[----:B------:R-:W-:Y:S02]  /*18d50*/  IMAD.IADD R5, R5, 0x1, R9 ;  /* 0x0000000105057824 */ /* 0x000fe400078e0209 */
[----:B------:R-:W-:Y:S02]  /*18d60*/  IMAD R6, R6, UR4, RZ ;  /* 0x0000000406067c24 */ /* 0x000fe4000f8e02ff */
[----:B------:R-:W-:Y:S02]  /*18d70*/  VIADD R3, R19, 0x22820 ;  /* 0x0002282013037836 */ /* 0x000fe40000000000 */
[----:B------:R-:W-:-:S04]  /*18d80*/  IMAD.WIDE.U32 R4, R157, UR4, R4 ;  /* 0x000000049d047c25 */ /* 0x000fc8000f8e0004 */
[----:B------:R-:W-:Y:S01]  /*18d90*/  IMAD R21, R157, UR5, R6 ;  /* 0x000000059d157c24 */ /* 0x000fe2000f8e0206 */
[----:B------:R-:W-:Y:S01]  /*18da0*/  ULDC.64 UR4, c[0x0][0xa80] ;  /* 0x0002a00000047ab9 */ /* 0x000fe20000000a00 */
[----:B------:R-:W-:Y:S02]  /*18db0*/  PRMT R3, RZ, 0x654, R3 ;  /* 0x00000654ff037816 */ /* 0x000fe40000000003 */
[----:B------:R-:W-:Y:S01]  /*18dc0*/  IMAD.IADD R21, R5, 0x1, R21 ;  /* 0x0000000105157824 */ /* 0x000fe200078e0215 */
[C---:B------:R-:W-:Y:S01]  /*18dd0*/  LEA R20, P0, R4.reuse, UR4, 0x1 ;  /* 0x0000000404147c11 */ /* 0x040fe2000f8008ff */
[----:B------:R-:W-:Y:S01]  /*18de0*/  UMOV UR4, 0xffffffff ;  /* 0xffffffff00047882 */ /* 0x000fe20000000000 */
[----:B--2---:R0:W-:Y:S02]  /*18df0*/  SYNCS.ARRIVE.TRANS64.RED.A1T0 RZ, [R3+URZ], RZ ;  /* 0x000000ff03ff79a7 */ /* 0x0041e4000810043f */
[----:B------:R-:W-:Y:S01]  /*18e00*/  LEA.HI.X R21, R4, UR5, R21, 0x1, P0 ;  /* 0x0000000504157c11 */ /* 0x000fe200080f0c15 */
[----:B------:R-:W-:Y:S08]  /*18e10*/  BRA.DIV UR4, `(.L_x_11873) ;  /* 0x000000d204647947 */ /* 0x000ff0000b800000 */
[----:B0-----:R0:W1:Y:S04]  /*18e20*/  SHFL.IDX PT, R3, R21, RZ, 0x181f ;  /* 0x00181fff15037589 */ /* 0x00106800000e0000 */
[----:B------:R0:W2:Y:S02]  /*18e30*/  SHFL.IDX PT, R14, R20, RZ, 0x181f ;  /* 0x00181fff140e7589 */ /* 0x0000a400000e0000 */
.L_x_12115:
[----:B------:R-:W-:Y:S01]  /*18e40*/  IMAD.IADD R209, R7, 0x1, R209 ;  /* 0x0000000107d17824 */ /* 0x000fe200078e02d1 */
        /* <DEDUP_REMOVED lines=14> */
[-C--:B------:R-:W-:Y:S02]  /*18f30*/  @!P2 LEA R6, P4, R223, R14.reuse, 0x1 ;  /* 0x0000000edf06a211 */ /* 0x080fe400078808ff */
[----:B-1----:R-:W-:Y:S02]  /*18f40*/  @!P3 LEA.HI.X R5, R208, R3, R8, 0x1, P5 ;  /* 0x00000003d005b211 */ /* 0x002fe400028f0c08 */
[----:B------:R-:W-:-:S02]  /*18f50*/  @!P1 LEA R8, P5, R222, R14, 0x1 ;  /* 0x0000000ede089211 */ /* 0x000fc400078a08ff */
[-C--:B------:R-:W-:Y:S01]  /*18f60*/  @!P2 LEA.HI.X R7, R223, R3.reuse, R10, 0x1, P4 ;  /* 0x00000003df07a211 */ /* 0x080fe200020f0c0a */
        /* <DEDUP_REMOVED lines=8> */
.L_x_11875:
[----:B------:R-:W-:Y:S05]  /*18ff0*/  BSYNC B1 ;  /* 0x0000000000017941 */ /* 0x000fea0003800000 */
.L_x_11874:
[----:B------:R-:W-:Y:S01]  /*19000*/  UMOV UR4, 0xffffffff ;  /* 0xffffffff00047882 */ /* 0x000fe20000000000 */
[----:B---3-5:R-:W-:Y:S02]  /*19010*/  SHF.R.S32.HI R24, RZ, 0x1f, R88 ;  /* 0x0000001fff187819 */ /* 0x028fe40000011458 */
[----:B------:R-:W-:Y:S05]  /*19020*/  BRA.DIV UR4, `(.L_x_11876) ;  /* 0x000000d204147947 */ /* 0x000fea000b800000 */
[----:B-1----:R1:W3:Y:S04]  /*19030*/  SHFL.IDX PT, R3, R21, 0x1, 0x181f ;  /* 0x00381f0015037f89 */ /* 0x0022e800000e0000 */
[----:B--2---:R1:W2:Y:S02]  /*19040*/  SHFL.IDX PT, R14, R20, 0x1, 0x181f ;  /* 0x00381f00140e7f89 */ /* 0x0042a400000e0000 */
.L_x_12119:
        /* <DEDUP_REMOVED lines=13> */
[CC--:B------:R-:W-:Y:S02]  /*19120*/  @!P2 LEA R6, P4, R223.reuse, R14.reuse, 0x1 ;  /* 0x0000000edf06a211 */ /* 0x0c0fe400078808ff */
[-C--:B---3--:R-:W-:Y:S02]  /*19130*/  @!P3 LEA.HI.X R5, R208, R3.reuse, R8, 0x1, P5 ;  /* 0x00000003d005b211 */ /* 0x088fe400028f0c08 */
[-C--:B------:R-:W-:Y:S02]  /*19140*/  @!P1 LEA R8, P5, R222, R14.reuse, 0x1 ;  /* 0x0000000ede089211 */ /* 0x080fe400078a08ff */
        /* <DEDUP_REMOVED lines=8> */
.L_x_11878:
[----:B------:R-:W-:Y:S05]  /*191d0*/  BSYNC B1 ;  /* 0x0000000000017941 */ /* 0x000fea0003800000 */
.L_x_11877:
[----:B------:R-:W-:-:S03]  /*191e0*/  UMOV UR4, 0xffffffff ;  /* 0xffffffff00047882 */ /* 0x000fc60000000000 */
[----:B------:R-:W-:Y:S05]  /*191f0*/  BRA.DIV UR4, `(.L_x_11879) ;  /* 0x000000ce04e87947 */ /* 0x000fea000b800000 */
[----:B---3--:R3:W0:Y:S04]  /*19200*/  SHFL.IDX PT, R3, R21, 0x2, 0x181f ;  /* 0x00581f0015037f89 */ /* 0x00862800000e0000 */
[----:B--2---:R3:W2:Y:S02]  /*19210*/  SHFL.IDX PT, R14, R20, 0x2, 0x181f ;  /* 0x00581f00140e7f89 */ /* 0x0046a400000e0000 */
.L_x_12123:
        /* <DEDUP_REMOVED lines=14> */
[-C--:B0-----:R-:W-:Y:S02]  /*19300*/  @!P3 LEA.HI.X R9, R208, R3.reuse, R4, 0x1, P5 ;  /* 0x00000003d009b211 */ /* 0x081fe400028f0c04 */
        /* <DEDUP_REMOVED lines=9> */
.L_x_11881:
[----:B------:R-:W-:Y:S05]  /*193a0*/  BSYNC B1 ;  /* 0x0000000000017941 */ /* 0x000fea0003800000 */
.L_x_11880:
[----:B------:R-:W-:-:S03]  /*193b0*/  UMOV UR4, 0xffffffff ;  /* 0xffffffff00047882 */ /* 0x000fc60000000000 */
[----:B------:R-:W-:Y:S05]  /*193c0*/  BRA.DIV UR4, `(.L_x_11882) ;  /* 0x000000ce04bc7947 */ /* 0x000fea000b800000 */
[----:B0-----:R0:W0:Y:S04]  /*193d0*/  SHFL.IDX PT, R3, R21, 0x3, 0x181f ;  /* 0x00781f0015037f89 */ /* 0x00102800000e0000 */
[----:B--2-4-:R2:W4:Y:S02]  /*193e0*/  SHFL.IDX PT, R14, R20, 0x3, 0x181f ;  /* 0x00781f00140e7f89 */ /* 0x01452400000e0000 */
.L_x_12127:
[----:B------:R-:W-:-:S05]  /*193f0*/  VIADD R5, R209, 0x60 ;  /* 0x00000060d1057836 */ /* 0x000fca0000000000 */
        /* <DEDUP_REMOVED lines=9> */
[-C--:B----4-:R-:W-:Y:S02]  /*19490*/  @!P3 LEA R4, P0, R208, R14.reuse, 0x1 ;  /* 0x0000000ed004b211 */ /* 0x090fe400078008ff */
[CC--:B------:R-:W-:Y:S02]  /*194a0*/  @!P4 LEA R6, P1, R223.reuse, R14.reuse, 0x1 ;  /* 0x0000000edf06c211 */ /* 0x0c0fe400078208ff */
        /* <DEDUP_REMOVED lines=13> */
.L_x_11872:
[----:B0-----:R-:W0:Y:S01]  /*19580*/  @P1 LDC R9, c[0x0][0xbec] ;  /* 0x0002fb00ff091b82 */ /* 0x001e220000000800 */
[----:B------:R-:W-:Y:S01]  /*19590*/  ULDC.64 UR4, c[0x0][0xb08] ;  /* 0x0002c20000047ab9 */ /* 0x000fe20000000a00 */
[----:B------:R-:W-:Y:S02]  /*195a0*/  IMAD.MOV.U32 R3, RZ, RZ, R152 ;  /* 0x000000ffff037224 */ /* 0x000fe400078e0098 */
[----:B------:R-:W-:-:S04]  /*195b0*/  IMAD R5, R5, UR4, RZ ;  /* 0x0000000405057c24 */ /* 0x000fc8000f8e02ff */
[----:B------:R-:W1:Y:S01]  /*195c0*/  @P1 LDC R8, c[0x0][0xbf0] ;  /* 0x0002fc00ff081b82 */ /* 0x000e620000000800 */
[----:B0-----:R-:W-:-:S05]  /*195d0*/  @P1 IMAD.HI.U32 R9, R152, R9, RZ ;  /* 0x0000000998091227 */ /* 0x001fca00078e00ff */
[----:B-1----:R-:W-:Y:S01]  /*195e0*/  @P1 SHF.R.U32.HI R3, RZ, R8, R9 ;  /* 0x00000008ff031219 */ /* 0x002fe20000011609 */
[C---:B------:R-:W-:Y:S01]  /*195f0*/  IMAD R8, R4.reuse, UR5, R5 ;  /* 0x0000000504087c24 */ /* 0x040fe2000f8e0205 */
[----:B------:R-:W-:Y:S01]  /*19600*/  SHF.R.S32.HI R9, RZ, 0x1f, R6 ;  /* 0x0000001fff097819 */ /* 0x000fe20000011406 */
[----:B------:R-:W-:Y:S01]  /*19610*/  IMAD.WIDE.U32 R4, R4, UR4, RZ ;  /* 0x0000000404047c25 */ /* 0x000fe2000f8e00ff */
[----:B------:R-:W-:-:S03]  /*19620*/  ULDC.64 UR4, c[0x0][0xb38] ;  /* 0x0002ce0000047ab9 */ /* 0x000fc60000000a00 */
        /* <DEDUP_REMOVED lines=8> */
[--C-:B------:R-:W-:Y:S02]  /*196b0*/  IMAD.MOV R6, RZ, RZ, -R3.reuse ;  /* 0x000000ffff067224 */ /* 0x100fe400078e0a03 */
        /* <DEDUP_REMOVED lines=26> */
.L_x_12130:
        /* <DEDUP_REMOVED lines=22> */
[----:B-1----:R-:W-:Y:S01]  /*199c0*/  @!P1 LEA R4, P2, R12, R11, 0x2 ;  /* 0x0000000b0c049211 */ /* 0x002fe200078410ff */
[----:B------:R-:W-:-:S03]  /*199d0*/  VIADD R24, R205, 0xa0 ;  /* 0x000000a0cd187836 */ /* 0x000fc60000000000 */
[----:B------:R-:W-:Y:S01]  /*199e0*/  @!P1 LEA.HI.X R5, R12, R10, R13, 0x2, P2 ;  /* 0x0000000a0c059211 */ /* 0x000fe200010f140d */
[C---:B------:R-:W-:Y:S01]  /*199f0*/  VIADD R13, R205.reuse, 0x10 ;  /* 0x00000010cd0d7836 */ /* 0x040fe20000000000 */
[----:B------:R-:W-:Y:S01]  /*19a00*/  SHF.R.S32.HI R24, RZ, 0x1f, R24 ;  /* 0x0000001fff187819 */ /* 0x000fe20000011418 */
        /* <DEDUP_REMOVED lines=13> */
[----:B------:R-:W-:Y:S01]  /*19ae0*/  VIADD R13, R205, 0x20 ;  /* 0x00000020cd0d7836 */ /* 0x000fe20000000000 */
        /* <DEDUP_REMOVED lines=104> */
[C---:B------:R-:W-:Y:S01]  /*1a170*/  VIADD R15, R205.reuse, 0xa8 ;  /* 0x000000a8cd0f7836 */ /* 0x040fe20000000000 */
        /* <DEDUP_REMOVED lines=10> */
[-C--:B------:R-:W-:Y:S01]  /*1a220*/  @!P0 LEA.HI.X R5, R21, R10.reuse, R24, 0x2, P3 ;  /* 0x0000000a15058211 */ /* 0x080fe200018f1418 */
[C---:B------:R-:W-:Y:S02]  /*1a230*/  VIADD R24, R205.reuse, 0xb0 ;  /* 0x000000b0cd187836 */ /* 0x040fe40000000000 */
[C---:B------:R-:W-:Y:S01]  /*1a240*/  VIADD R21, R205.reuse, 0xd0 ;  /* 0x000000d0cd157836 */ /* 0x040fe20000000000 */
[C---:B--2---:R-:W-:Y:S01]  /*1a250*/  @!P2 LEA R8, P5, R14.reuse, R11, 0x2 ;  /* 0x0000000b0e08a211 */ /* 0x044fe200078a10ff */
[----:B------:R1:W-:Y:S01]  /*1a260*/  @!P0 ST.E.64 desc[UR38][R4.64], R104 ;  /* 0x0000006804008985 */ /* 0x0003e2000c101b26 */
[----:B------:R-:W-:Y:S02]  /*1a270*/  SHF.R.S32.HI R24, RZ, 0x1f, R24 ;  /* 0x0000001fff187819 */ /* 0x000fe40000011418 */
[----:B------:R-:W-:Y:S01]  /*1a280*/  @!P2 LEA.HI.X R9, R14, R10, R15, 0x2, P5 ;  /* 0x0000000a0e09a211 */ /* 0x000fe200028f140f */
[C---:B------:R-:W-:Y:S01]  /*1a290*/  VIADD R14, R205.reuse, 0xc8 ;  /* 0x000000c8cd0e7836 */ /* 0x040fe20000000000 */
[----:B------:R-:W-:Y:S01]  /*1a2a0*/  ISETP.GE.AND P0, PT, R12, UR4, PT ;  /* 0x000000040c007c0c */ /* 0x000fe2000bf06270 */
[----:B------:R-:W-:-:S02]  /*1a2b0*/  VIADD R15, R205, 0xb8 ;  /* 0x000000b8cd0f7836 */ /* 0x000fc40000000000 */
[----:B------:R2:W-:Y:S01]  /*1a2c0*/  @!P2 ST.E.64 desc[UR38][R8.64], R108 ;  /* 0x0000006c0800a985 */ /* 0x0005e2000c101b26 */
[----:B------:R-:W-:Y:S02]  /*1a2d0*/  ISETP.GE.AND P2, PT, R14, UR4, PT ;  /* 0x000000040e007c0c */ /* 0x000fe4000bf46270 */
[----:B------:R-:W-:Y:S02]  /*1a2e0*/  SHF.R.S32.HI R15, RZ, 0x1f, R15 ;  /* 0x0000001fff0f7819 */ /* 0x000fe4000001140f */
[----:B-1----:R-:W-:-:S04]  /*1a2f0*/  @!P4 LEA R4, P3, R20, R11, 0x2 ;  /* 0x0000000b1404c211 */ /* 0x002fc800078610ff */
[-C--:B------:R-:W-:Y:S01]  /*1a300*/  @!P4 LEA.HI.X R5, R20, R10.reuse, R24, 0x2, P3 ;  /* 0x0000000a1405c211 */ /* 0x080fe200018f1418 */
[----:B------:R-:W-:Y:S01]  /*1a310*/  VIADD R24, R205, 0xc8 ;  /* 0x000000c8cd187836 */ /* 0x000fe20000000000 */
[----:B------:R-:W-:Y:S01]  /*1a320*/  ISETP.GE.AND P3, PT, R21, UR4, PT ;  /* 0x0000000415007c0c */ /* 0x000fe2000bf66270 */
[----:B------:R-:W-:Y:S01]  /*1a330*/  VIADD R20, R205, 0xd8 ;  /* 0x000000d8cd147836 */ /* 0x000fe20000000000 */
[C---:B--2---:R-:W-:Y:S01]  /*1a340*/  @!P1 LEA R8, P5, R13.reuse, R11, 0x2 ;  /* 0x0000000b0d089211 */ /* 0x044fe200078a10ff */
[----:B------:R1:W-:Y:S01]  /*1a350*/  @!P4 ST.E.64 desc[UR38][R4.64], R112 ;  /* 0x000000700400c985 */ /* 0x0003e2000c101b26 */
[----:B------:R-:W-:Y:S02]  /*1a360*/  SHF.R.S32.HI R24, RZ, 0x1f, R24 ;  /* 0x0000001fff187819 */ /* 0x000fe40000011418 */
[----:B------:R-:W-:Y:S01]  /*1a370*/  @!P1 LEA.HI.X R9, R13, R10, R15, 0x2, P5 ;  /* 0x0000000a0d099211 */ /* 0x000fe200028f140f */
[C---:B------:R-:W-:Y:S02]  /*1a380*/  VIADD R13, R205.reuse, 0xc0 ;  /* 0x000000c0cd0d7836 */ /* 0x040fe40000000000 */
[----:B------:R-:W-:-:S02]  /*1a390*/  VIADD R15, R205, 0xe0 ;  /* 0x000000e0cd0f7836 */ /* 0x000fc40000000000 */
        /* <DEDUP_REMOVED lines=8> */
[----:B------:R-:W-:Y:S02]  /*1a420*/  ISETP.GE.AND P0, PT, R15, UR4, PT ;  /* 0x000000040f007c0c */ /* 0x000fe4000bf06270 */
[----:B------:R-:W-:Y:S01]  /*1a430*/  @!P2 LEA.HI.X R9, R14, R10, R24, 0x2, P5 ;  /* 0x0000000a0e09a211 */ /* 0x000fe200028f1418 */
[C---:B------:R-:W-:Y:S02]  /*1a440*/  VIADD R24, R205.reuse, 0xd0 ;  /* 0x000000d0cd187836 */ /* 0x040fe40000000000 */
[----:B------:R-:W-:-:S02]  /*1a450*/  VIADD R14, R205, 0xe8 ;  /* 0x000000e8cd0e7836 */ /* 0x000fc40000000000 */
[----:B------:R2:W-:Y:S01]  /*1a460*/  @!P2 ST.E.64 desc[UR38][R8.64], R124 ;  /* 0x0000007c0800a985 */ /* 0x0005e2000c101b26 */
[----:B------:R-:W-:Y:S02]  /*1a470*/  SHF.R.S32.HI R24, RZ, 0x1f, R24 ;  /* 0x0000001fff187819 */ /* 0x000fe40000011418 */
[----:B------:R-:W-:Y:S02]  /*1a480*/  ISETP.GE.AND P2, PT, R237, UR4, PT ;  /* 0x00000004ed007c0c */ /* 0x000fe4000bf46270 */
[----:B------:R-:W-:Y:S01]  /*1a490*/  @!P3 LEA.HI.X R13, R21, R10, R24, 0x2, P4 ;  /* 0x0000000a150db211 */ /* 0x000fe200020f1418 */
[----:B------:R-:W-:Y:S01]  /*1a4a0*/  VIADD R21, R205, 0xd8 ;  /* 0x000000d8cd157836 */ /* 0x000fe20000000000 */
[----:B-1----:R-:W-:Y:S02]  /*1a4b0*/  @!P1 LEA R4, P5, R20, R11, 0x2 ;  /* 0x0000000b14049211 */ /* 0x002fe400078a10ff */
[----:B------:R-:W-:Y:S01]  /*1a4c0*/  ISETP.GE.AND P4, PT, R14, UR4, PT ;  /* 0x000000040e007c0c */ /* 0x000fe2000bf86270 */
[----:B------:R1:W-:Y:S01]  /*1a4d0*/  @!P3 ST.E.64 desc[UR38][R12.64], R128 ;  /* 0x000000800c00b985 */ /* 0x0003e2000c101b26 */
[----:B------:R-:W-:-:S02]  /*1a4e0*/  SHF.R.S32.HI R21, RZ, 0x1f, R21 ;  /* 0x0000001fff157819 */ /* 0x000fc40000011415 */
[----:B------:R-:W-:Y:S02]  /*1a4f0*/  ISETP.GE.AND P3, PT, R236, UR4, PT ;  /* 0x00000004ec007c0c */ /* 0x000fe4000bf66270 */
[----:B------:R-:W-:Y:S01]  /*1a500*/  @!P1 LEA.HI.X R5, R20, R10, R21, 0x2, P5 ;  /* 0x0000000a14059211 */ /* 0x000fe200028f1415 */
[----:B------:R-:W-:Y:S01]  /*1a510*/  VIADD R20, R205, 0xe0 ;  /* 0x000000e0cd147836 */ /* 0x000fe20000000000 */
[-C--:B--2---:R-:W-:Y:S02]  /*1a520*/  @!P0 LEA R8, P5, R15, R11.reuse, 0x2 ;  /* 0x0000000b0f088211 */ /* 0x084fe400078a10ff */
[----:B------:R-:W-:Y:S01]  /*1a530*/  SHF.R.S32.HI R21, RZ, 0x1f, R237 ;  /* 0x0000001fff157819 */ /* 0x000fe200000114ed */
[----:B------:R2:W-:Y:S01]  /*1a540*/  @!P1 ST.E.64 desc[UR38][R4.64], R132 ;  /* 0x0000008404009985 */ /* 0x0005e2000c101b26 */
[----:B------:R-:W-:Y:S02]  /*1a550*/  SHF.R.S32.HI R20, RZ, 0x1f, R20 ;  /* 0x0000001fff147819 */ /* 0x000fe40000011414 */
[----:B-1----:R-:W-:-:S02]  /*1a560*/  @!P4 LEA R12, P1, R14, R11, 0x2 ;  /* 0x0000000b0e0cc211 */ /* 0x002fc400078210ff */
[----:B------:R-:W-:Y:S01]  /*1a570*/  @!P0 LEA.HI.X R9, R15, R10, R20, 0x2, P5 ;  /* 0x0000000a0f098211 */ /* 0x000fe200028f1414 */
[----:B------:R-:W-:Y:S01]  /*1a580*/  VIADD R15, R205, 0xe8 ;  /* 0x000000e8cd0f7836 */ /* 0x000fe20000000000 */
[----:B------:R-:W-:-:S03]  /*1a590*/  SHF.R.S32.HI R20, RZ, 0x1f, R236 ;  /* 0x0000001fff147819 */ /* 0x000fc600000114ec */
[----:B------:R3:W-:Y:S01]  /*1a5a0*/  @!P0 ST.E.64 desc[UR38][R8.64], R136 ;  /* 0x0000008808008985 */ /* 0x0007e2000c101b26 */
[----:B------:R-:W-:Y:S02]  /*1a5b0*/  SHF.R.S32.HI R15, RZ, 0x1f, R15 ;  /* 0x0000001fff0f7819 */ /* 0x000fe4000001140f */
[CC--:B--2---:R-:W-:Y:S02]  /*1a5c0*/  @!P2 LEA R4, P5, R237.reuse, R11.reuse, 0x2 ;  /* 0x0000000bed04a211 */ /* 0x0c4fe400078a10ff */
[-C--:B------:R-:W-:Y:S02]  /*1a5d0*/  @!P4 LEA.HI.X R13, R14, R10.reuse, R15, 0x2, P1 ;  /* 0x0000000a0e0dc211 */ /* 0x080fe400008f140f */
[C---:B------:R-:W-:Y:S02]  /*1a5e0*/  @!P3 LEA R14, P1, R236.reuse, R11, 0x2 ;  /* 0x0000000bec0eb211 */ /* 0x040fe400078210ff */
[-C--:B------:R-:W-:Y:S01]  /*1a5f0*/  @!P2 LEA.HI.X R5, R237, R10.reuse, R21, 0x2, P5 ;  /* 0x0000000aed05a211 */ /* 0x080fe200028f1415 */
[----:B------:R3:W-:Y:S01]  /*1a600*/  @!P4 ST.E.64 desc[UR38][R12.64], R140 ;  /* 0x0000008c0c00c985 */ /* 0x0007e2000c101b26 */
[----:B------:R-:W-:-:S03]  /*1a610*/  @!P3 LEA.HI.X R15, R236, R10, R20, 0x2, P1 ;  /* 0x0000000aec0fb211 */ /* 0x000fc600008f1414 */
[----:B------:R3:W-:Y:S04]  /*1a620*/  @!P2 ST.E.64 desc[UR38][R4.64], R144 ;  /* 0x000000900400a985 */ /* 0x0007e8000c101b26 */
[----:B------:R3:W-:Y:S02]  /*1a630*/  @!P3 ST.E.64 desc[UR38][R14.64], R148 ;  /* 0x000000940e00b985 */ /* 0x0007e4000c101b26 */
.L_x_11886:
[----:B------:R-:W-:Y:S05]  /*1a640*/  BSYNC B1 ;  /* 0x0000000000017941 */ /* 0x000fea0003800000 */
.L_x_11885:
[----:B------:R-:W-:-:S03]  /*1a650*/  UMOV UR4, 0xffffffff ;  /* 0xffffffff00047882 */ /* 0x000fc60000000000 */
[----:B------:R-:W-:Y:S05]  /*1a660*/  BRA.DIV UR4, `(.L_x_11887) ;  /* 0x000000be04947947 */ /* 0x000fea000b800000 */
[----:B-1----:R1:W4:Y:S04]  /*1a670*/  SHFL.IDX PT, R10, R6, 0x1, 0x1c1f ;  /* 0x003c1f00060a7f89 */ /* 0x00232800000e0000 */
[----:B---3--:R1:W3:Y:S02]  /*1a680*/  SHFL.IDX PT, R14, R3, 0x1, 0x1c1f ;  /* 0x003c1f00030e7f89 */ /* 0x0082e400000e0000 */
.L_x_12134:
[----:B------:R-:W-:-:S13]  /*1a690*/  ISETP.GE.AND P0, PT, R7, R0, PT ;  /* 0x000000000700720c */ /* 0x000fda0003f06270 */
[----:B------:R-:W-:Y:S05]  /*1a6a0*/  @P0 BRA `(.L_x_11883) ;  /* 0x0000001c00480947 */ /* 0x000fea0003800000 */
[----:B------:R-:W-:Y:S01]  /*1a6b0*/  ULDC UR4, c[0x0][0xac8] ;  /* 0x0002b20000047ab9 */ /* 0x000fe20000000800 */
[C---:B------:R-:W-:Y:S01]  /*1a6c0*/  VIADD R9, R205.reuse, 0x8 ;  /* 0x00000008cd097836 */ /* 0x040fe20000000000 */
[C---:B------:R-:W-:Y:S01]  /*1a6d0*/  ISETP.GE.AND P2, PT, R205.reuse, UR4, PT ;  /* 0x00000004cd007c0c */ /* 0x040fe2000bf46270 */
[C---:B01----:R-:W-:Y:S02]  /*1a6e0*/  VIADD R3, R205.reuse, 0x10 ;  /* 0x00000010cd037836 */ /* 0x043fe40000000000 */
[----:B------:R-:W-:Y:S01]  /*1a6f0*/  VIADD R12, R205, 0x18 ;  /* 0x00000018cd0c7836 */ /* 0x000fe20000000000 */
[----:B------:R-:W-:Y:S01]  /*1a700*/  ISETP.GE.AND P3, PT, R9, UR4, PT ;  /* 0x0000000409007c0c */ /* 0x000fe2000bf66270 */
[----:B------:R-:W-:Y:S01]  /*1a710*/  VIADD R13, R205, 0x8 ;  /* 0x00000008cd0d7836 */ /* 0x000fe20000000000 */
[----:B------:R-:W-:Y:S01]  /*1a720*/  ISETP.GE.AND P1, PT, R3, UR4, PT ;  /* 0x0000000403007c0c */ /* 0x000fe2000bf26270 */
[C---:B------:R-:W-:Y:S01]  /*1a730*/  VIADD R8, R205.reuse, 0x20 ;  /* 0x00000020cd087836 */ /* 0x040fe20000000000 */
[----:B------:R-:W-:Y:S01]  /*1a740*/  ISETP.GE.AND P0, PT, R12, UR4, PT ;  /* 0x000000040c007c0c */ /* 0x000fe2000bf06270 */
[C---:B--2---:R-:W-:Y:S01]  /*1a750*/  VIADD R11, R205.reuse, 0x10 ;  /* 0x00000010cd0b7836 */ /* 0x044fe20000000000 */
[----:B------:R-:W-:Y:S01]  /*1a760*/  SHF.R.S32.HI R13, RZ, 0x1f, R13 ;  /* 0x0000001fff0d7819 */ /* 0x000fe2000001140d */
[----:B------:R-:W-:-:S02]  /*1a770*/  VIADD R24, R205, 0x68 ;  /* 0x00000068cd187836 */ /* 0x000fc40000000000 */
[----:B---3--:R-:W-:Y:S01]  /*1a780*/  @!P2 IMAD.MOV.U32 R4, RZ, RZ, R14 ;  /* 0x000000ffff04a224 */ /* 0x008fe200078e000e */
[----:B------:R-:W-:Y:S01]  /*1a790*/  SHF.R.S32.HI R11, RZ, 0x1f, R11 ;  /* 0x0000001fff0b7819 */ /* 0x000fe2000001140b */
[----:B----4-:R-:W-:Y:S02]  /*1a7a0*/  @!P2 IMAD.MOV.U32 R5, RZ, RZ, R10 ;  /* 0x000000ffff05a224 */ /* 0x010fe400078e000a */
[----:B------:R-:W-:Y:S01]  /*1a7b0*/  @!P3 LEA R6, P4, R9, R14, 0x2 ;  /* 0x0000000e0906b211 */ /* 0x000fe200078810ff */
[C---:B------:R-:W-:Y:S02]  /*1a7c0*/  VIADD R15, R205.reuse, 0x58 ;  /* 0x00000058cd0f7836 */ /* 0x040fe40000000000 */
[----:B------:R-:W-:Y:S01]  /*1a7d0*/  @!P2 IMAD.WIDE R4, R205, 0x4, R4 ;  /* 0x00000004cd04a825 */ /* 0x000fe200078e0204 */
[----:B------:R-:W-:Y:S02]  /*1a7e0*/  @!P3 LEA.HI.X R7, R9, R10, R13, 0x2, P4 ;  /* 0x0000000a0907b211 */ /* 0x000fe400020f140d */
[----:B------:R-:W-:Y:S01]  /*1a7f0*/  SHF.R.S32.HI R15, RZ, 0x1f, R15 ;  /* 0x0000001fff0f7819 */ /* 0x000fe2000001140f */
[C---:B------:R-:W-:Y:S01]  /*1a800*/  VIADD R9, R205.reuse, 0x28 ;  /* 0x00000028cd097836 */ /* 0x040fe20000000000 */
[----:B------:R0:W-:Y:S01]  /*1a810*/  @!P2 ST.E.64 desc[UR38][R4.64], R26 ;  /* 0x0000001a0400a985 */ /* 0x0001e2000c101b26 */
[----:B------:R-:W-:Y:S01]  /*1a820*/  ISETP.GE.AND P2, PT, R8, UR4, PT ;  /* 0x0000000408007c0c */ /* 0x000fe2000bf46270 */
[----:B------:R-:W-:-:S02]  /*1a830*/  VIADD R13, R205, 0x18 ;  /* 0x00000018cd0d7836 */ /* 0x000fc40000000000 */
[----:B------:R1:W-:Y:S01]  /*1a840*/  @!P3 ST.E.64 desc[UR38][R6.64], R30 ;  /* 0x0000001e0600b985 */ /* 0x0003e2000c101b26 */
[----:B------:R-:W-:Y:S01]  /*1a850*/  ISETP.GE.AND P3, PT, R9, UR4, PT ;  /* 0x0000000409007c0c */ /* 0x000fe2000bf66270 */
[C---:B------:R-:W-:Y:S01]  /*1a860*/  VIADD R25, R205.reuse, 0x78 ;  /* 0x00000078cd197836 */ /* 0x040fe20000000000 */
[----:B------:R-:W-:Y:S01]  /*1a870*/  SHF.R.S32.HI R13, RZ, 0x1f, R13 ;  /* 0x0000001fff0d7819 */ /* 0x000fe2000001140d */
[C---:B------:R-:W-:Y:S02]  /*1a880*/  VIADD R28, R205.reuse, 0x68 ;  /* 0x00000068cd1c7836 */ /* 0x040fe40000000000 */
[----:B------:R-:W-:-:S03]  /*1a890*/  VIADD R29, R205, 0x98 ;  /* 0x00000098cd1d7836 */ /* 0x000fc60000000000 */
[----:B------:R-:W-:Y:S02]  /*1a8a0*/  SHF.R.S32.HI R28, RZ, 0x1f, R28 ;  /* 0x0000001fff1c7819 */ /* 0x000fe4000001141c */
[C---:B0-----:R-:W-:Y:S02]  /*1a8b0*/  @!P1 LEA R4, P5, R3.reuse, R14, 0x2 ;  /* 0x0000000e03049211 */ /* 0x041fe400078a10ff */
[----:B------:R-:W-:Y:S02]  /*1a8c0*/  SHF.R.S32.HI R29, RZ, 0x1f, R29 ;  /* 0x0000001fff1d7819 */ /* 0x000fe4000001141d */
[----:B------:R-:W-:Y:S01]  /*1a8d0*/  @!P1 LEA.HI.X R5, R3, R10, R11, 0x2, P5 ;  /* 0x0000000a03059211 */ /* 0x000fe200028f140b */
[C---:B------:R-:W-:Y:S01]  /*1a8e0*/  VIADD R3, R205.reuse, 0x30 ;  /* 0x00000030cd037836 */ /* 0x040fe20000000000 */
[----:B-1----:R-:W-:Y:S01]  /*1a8f0*/  @!P0 LEA R6, P4, R12, R14, 0x2 ;  /* 0x0000000e0c068211 */ /* 0x002fe200078810ff */
[----:B------:R-:W-:Y:S02]  /*1a900*/  VIADD R11, R205, 0x20 ;  /* 0x00000020cd0b7836 */ /* 0x000fe40000000000 */
[----:B------:R0:W-:Y:S01]  /*1a910*/  @!P1 ST.E.64 desc[UR38][R4.64], R34 ;  /* 0x0000002204009985 */ /* 0x0001e2000c101b26 */
[----:B------:R-:W-:-:S02]  /*1a920*/  ISETP.GE.AND P1, PT, R3, UR4, PT ;  /* 0x0000000403007c0c */ /* 0x000fc4000bf26270 */
[----:B------:R-:W-:Y:S02]  /*1a930*/  SHF.R.S32.HI R11, RZ, 0x1f, R11 ;  /* 0x0000001fff0b7819 */ /* 0x000fe4000001140b */
[----:B------:R-:W-:Y:S01]  /*1a940*/  @!P0 LEA.HI.X R7, R12, R10, R13, 0x2, P4 ;  /* 0x0000000a0c078211 */ /* 0x000fe200020f140d */
[C---:B------:R-:W-:Y:S02]  /*1a950*/  VIADD R12, R205.reuse, 0x38 ;  /* 0x00000038cd0c7836 */ /* 0x040fe40000000000 */
[----:B------:R-:W-:Y:S02]  /*1a960*/  VIADD R13, R205, 0x28 ;  /* 0x00000028cd0d7836 */ /* 0x000fe40000000000 */
[----:B------:R1:W-:Y:S01]  /*1a970*/  @!P0 ST.E.64 desc[UR38][R6.64], R38 ;  /* 0x0000002606008985 */ /* 0x0003e2000c101b26 */
[----:B------:R-:W-:Y:S02]  /*1a980*/  ISETP.GE.AND P0, PT, R12, UR4, PT ;  /* 0x000000040c007c0c */ /* 0x000fe4000bf06270 */
[----:B------:R-:W-:-:S02]  /*1a990*/  SHF.R.S32.HI R13, RZ, 0x1f, R13 ;  /* 0x0000001fff0d7819 */ /* 0x000fc4000001140d */
[----:B0-----:R-:W-:-:S04]  /*1a9a0*/  @!P2 LEA R4, P5, R8, R14, 0x2 ;  /* 0x0000000e0804a211 */ /* 0x001fc800078a10ff */
[----:B------:R-:W-:Y:S01]  /*1a9b0*/  @!P2 LEA.HI.X R5, R8, R10, R11, 0x2, P5 ;  /* 0x0000000a0805a211 */ /* 0x000fe200028f140b */
[C---:B------:R-:W-:Y:S02]  /*1a9c0*/  VIADD R8, R205.reuse, 0x40 ;  /* 0x00000040cd087836 */ /* 0x040fe40000000000 */
[----:B------:R-:W-:Y:S01]  /*1a9d0*/  VIADD R11, R205, 0x30 ;  /* 0x00000030cd0b7836 */ /* 0x000fe20000000000 */
[C---:B-1----:R-:W-:Y:S01]  /*1a9e0*/  @!P3 LEA R6, P4, R9.reuse, R14, 0x2 ;  /* 0x0000000e0906b211 */ /* 0x042fe200078810ff */
        /* <DEDUP_REMOVED lines=9> */
[----:B0-----:R-:W-:-:S04]  /*1aa80*/  @!P1 LEA R4, P5, R3, R14, 0x2 ;  /* 0x0000000e03049211 */ /* 0x001fc800078a10ff */
[----:B------:R-:W-:Y:S01]  /*1aa90*/  @!P1 LEA.HI.X R5, R3, R10, R11, 0x2, P5 ;  /* 0x0000000a03059211 */ /* 0x000fe200028f140b */
[C---:B------:R-:W-:Y:S02]  /*1aaa0*/  VIADD R3, R205.reuse, 0x50 ;  /* 0x00000050cd037836 */ /* 0x040fe40000000000 */
[----:B------:R-:W-:Y:S01]  /*1aab0*/  VIADD R11, R205, 0x40 ;  /* 0x00000040cd0b7836 */ /* 0x000fe20000000000 */
[C---:B-1----:R-:W-:Y:S01]  /*1aac0*/  @!P0 LEA R6, P4, R12.reuse, R14, 0x2 ;  /* 0x0000000e0c068211 */ /* 0x042fe200078810ff */
        /* <DEDUP_REMOVED lines=12> */
[----:B------:R-:W-:Y:S01]  /*1ab90*/  VIADD R8, R205, 0x50 ;  /* 0x00000050cd087836 */ /* 0x000fe20000000000 */
[----:B-1----:R-:W-:Y:S01]  /*1aba0*/  @!P3 LEA R6, P4, R9, R14, 0x2 ;  /* 0x0000000e0906b211 */ /* 0x002fe200078810ff */
[----:B------:R0:W-:Y:S01]  /*1abb0*/  @!P2 ST.E.64 desc[UR38][R4.64], R58 ;  /* 0x0000003a0400a985 */ /* 0x0001e2000c101b26 */
[----:B------:R-:W-:Y:S02]  /*1abc0*/  ISETP.GE.AND P2, PT, R11, UR4, PT ;  /* 0x000000040b007c0c */ /* 0x000fe4000bf46270 */
[----:B------:R-:W-:Y:S01]  /*1abd0*/  @!P3 LEA.HI.X R7, R9, R10, R12, 0x2, P4 ;  /* 0x0000000a0907b211 */ /* 0x000fe200020f140c */
[----:B------:R-:W-:Y:S01]  /*1abe0*/  VIADD R12, R205, 0x60 ;  /* 0x00000060cd0c7836 */ /* 0x000fe20000000000 */
[----:B------:R-:W-:-:S03]  /*1abf0*/  SHF.R.S32.HI R8, RZ, 0x1f, R8 ;  /* 0x0000001fff087819 */ /* 0x000fc60000011408 */
[----:B------:R1:W-:Y:S01]  /*1ac00*/  @!P3 ST.E.64 desc[UR38][R6.64], R62 ;  /* 0x0000003e0600b985 */ /* 0x0003e2000c101b26 */
[----:B------:R-:W-:Y:S02]  /*1ac10*/  ISETP.GE.AND P3, PT, R24, UR4, PT ;  /* 0x0000000418007c0c */ /* 0x000fe4000bf66270 */
[----:B------:R-:W-:Y:S02]  /*1ac20*/  SHF.R.S32.HI R12, RZ, 0x1f, R12 ;  /* 0x0000001fff0c7819 */ /* 0x000fe4000001140c */
[----:B0-----:R-:W-:-:S04]  /*1ac30*/  @!P1 LEA R4, P5, R3, R14, 0x2 ;  /* 0x0000000e03049211 */ /* 0x001fc800078a10ff */
[----:B------:R-:W-:Y:S01]  /*1ac40*/  @!P1 LEA.HI.X R5, R3, R10, R8, 0x2, P5 ;  /* 0x0000000a03059211 */ /* 0x000fe200028f1408 */
[----:B------:R-:W-:Y:S01]  /*1ac50*/  VIADD R3, R205, 0x70 ;  /* 0x00000070cd037836 */ /* 0x000fe20000000000 */
[-C--:B------:R-:W-:Y:S02]  /*1ac60*/  @!P2 LEA R8, P5, R11, R14.reuse, 0x2 ;  /* 0x0000000e0b08a211 */ /* 0x080fe400078a10ff */
[----:B-1----:R-:W-:Y:S01]  /*1ac70*/  @!P0 LEA R6, P4, R13, R14, 0x2 ;  /* 0x0000000e0d068211 */ /* 0x002fe200078810ff */
        /* <DEDUP_REMOVED lines=9> */
[----:B------:R-:W-:Y:S01]  /*1ad10*/  @!P3 LEA.HI.X R13, R24, R10, R28, 0x2, P4 ;  /* 0x0000000a180db211 */ /* 0x000fe200020f141c */
[----:B------:R2:W-:Y:S01]  /*1ad20*/  @!P2 ST.E.64 desc[UR38][R8.64], R74 ;  /* 0x0000004a0800a985 */ /* 0x0005e2000c101b26 */
[----:B------:R-:W-:Y:S01]  /*1ad30*/  ISETP.GE.AND P2, PT, R11, UR4, PT ;  /* 0x000000040b007c0c */ /* 0x000fe2000bf46270 */
[C---:B------:R-:W-:Y:S01]  /*1ad40*/  VIADD R24, R205.reuse, 0x88 ;  /* 0x00000088cd187836 */ /* 0x040fe20000000000 */
[----:B------:R-:W-:Y:S01]  /*1ad50*/  SHF.R.S32.HI R15, RZ, 0x1f, R15 ;  /* 0x0000001fff0f7819 */ /* 0x000fe2000001140f */
[----:B------:R-:W-:Y:S01]  /*1ad60*/  VIADD R28, R205, 0x78 ;  /* 0x00000078cd1c7836 */ /* 0x000fe20000000000 */
[C---:B------:R-:W-:Y:S01]  /*1ad70*/  @!P1 LEA R20, P5, R3.reuse, R14, 0x2 ;  /* 0x0000000e03149211 */ /* 0x040fe200078a10ff */
[----:B------:R3:W-:Y:S01]  /*1ad80*/  @!P3 ST.E.64 desc[UR38][R12.64], R78 ;  /* 0x0000004e0c00b985 */ /* 0x0007e2000c101b26 */
[----:B------:R-:W-:Y:S02]  /*1ad90*/  ISETP.GE.AND P3, PT, R24, UR4, PT ;  /* 0x0000000418007c0c */ /* 0x000fe4000bf66270 */
[----:B------:R-:W-:Y:S01]  /*1ada0*/  @!P1 LEA.HI.X R21, R3, R10, R15, 0x2, P5 ;  /* 0x0000000a03159211 */ /* 0x000fe200028f140f */
[----:B------:R-:W-:Y:S01]  /*1adb0*/  VIADD R3, R205, 0x90 ;  /* 0x00000090cd037836 */ /* 0x000fe20000000000 */
[----:B0-----:R-:W-:Y:S01]  /*1adc0*/  @!P0 LEA R4, P4, R25, R14, 0x2 ;  /* 0x0000000e19048211 */ /* 0x001fe200078810ff */
[----:B------:R-:W-:Y:S01]  /*1add0*/  VIADD R15, R205, 0x80 ;  /* 0x00000080cd0f7836 */ /* 0x000fe20000000000 */
[----:B------:R-:W-:Y:S01]  /*1ade0*/  SHF.R.S32.HI R28, RZ, 0x1f, R28 ;  /* 0x0000001fff1c7819 */ /* 0x000fe2000001141c */
[----:B------:R0:W-:Y:S01]  /*1adf0*/  @!P1 ST.E.64 desc[UR38][R20.64], R82 ;  /* 0x0000005214009985 */ /* 0x0001e2000c101b26 */
[----:B------:R-:W-:-:S02]  /*1ae00*/  ISETP.GE.AND P1, PT, R3, UR4, PT ;  /* 0x0000000403007c0c */ /* 0x000fc4000bf26270 */
[----:B------:R-:W-:Y:S02]  /*1ae10*/  SHF.R.S32.HI R15, RZ, 0x1f, R15 ;  /* 0x0000001fff0f7819 */ /* 0x000fe4000001140f */
[----:B-1----:R-:W-:Y:S02]  /*1ae20*/  @!P2 LEA R6, P5, R11, R14, 0x2 ;  /* 0x0000000e0b06a211 */ /* 0x002fe400078a10ff */
[-C--:B------:R-:W-:Y:S01]  /*1ae30*/  @!P0 LEA.HI.X R5, R25, R10.reuse, R28, 0x2, P4 ;  /* 0x0000000a19058211 */ /* 0x080fe200020f141c */
[----:B------:R-:W-:Y:S01]  /*1ae40*/  VIADD R25, R205, 0x98 ;  /* 0x00000098cd197836 */ /* 0x000fe20000000000 */
[----:B------:R-:W-:Y:S01]  /*1ae50*/  @!P2 LEA.HI.X R7, R11, R10, R15, 0x2, P5 ;  /* 0x0000000a0b07a211 */ /* 0x000fe200028f140f */
[C---:B------:R-:W-:Y:S01]  /*1ae60*/  VIADD R28, R205.reuse, 0x88 ;  /* 0x00000088cd1c7836 */ /* 0x040fe20000000000 */
[----:B--2---:R-:W-:Y:S01]  /*1ae70*/  @!P3 LEA R8, P4, R24, R14, 0x2 ;  /* 0x0000000e1808b211 */ /* 0x004fe200078810ff */
[----:B------:R-:W-:Y:S01]  /*1ae80*/  VIADD R11, R205, 0xa0 ;  /* 0x000000a0cd0b7836 */ /* 0x000fe20000000000 */
[----:B------:R1:W-:Y:S01]  /*1ae90*/  @!P0 ST.E.64 desc[UR38][R4.64], R86 ;  /* 0x0000005604008985 */ /* 0x0003e2000c101b26 */
[----:B------:R-:W-:Y:S01]  /*1aea0*/  ISETP.GE.AND P0, PT, R25, UR4, PT ;  /* 0x0000000419007c0c */ /* 0x000fe2000bf06270 */
[----:B------:R-:W-:Y:S01]  /*1aeb0*/  VIADD R15, R205, 0x90 ;  /* 0x00000090cd0f7836 */ /* 0x000fe20000000000 */
[----:B------:R-:W-:Y:S01]  /*1aec0*/  SHF.R.S32.HI R28, RZ, 0x1f, R28 ;  /* 0x0000001fff1c7819 */ /* 0x000fe2000001141c */
[----:B------:R2:W-:Y:S01]  /*1aed0*/  @!P2 ST.E.64 desc[UR38][R6.64], R90 ;  /* 0x0000005a0600a985 */ /* 0x0005e2000c101b26 */
[----:B------:R-:W-:-:S02]  /*1aee0*/  ISETP.GE.AND P2, PT, R11, UR4, PT ;  /* 0x000000040b007c0c */ /* 0x000fc4000bf46270 */
[----:B------:R-:W-:Y:S01]  /*1aef0*/  @!P3 LEA.HI.X R9, R24, R10, R28, 0x2, P4 ;  /* 0x0000000a1809b211 */ /* 0x000fe200020f141c */
[C---:B------:R-:W-:Y:S01]  /*1af00*/  VIADD R28, R205.reuse, 0xa8 ;  /* 0x000000a8cd1c7836 */ /* 0x040fe20000000000 */
[----:B------:R-:W-:Y:S01]  /*1af10*/  SHF.R.S32.HI R15, RZ, 0x1f, R15 ;  /* 0x0000001fff0f7819 */ /* 0x000fe2000001140f */
[----:B------:R-:W-:Y:S01]  /*1af20*/  VIADD R24, R205, 0xa0 ;  /* 0x000000a0cd187836 */ /* 0x000fe20000000000 */
[C---:B---3--:R-:W-:Y:S01]  /*1af30*/  @!P1 LEA R12, P5, R3.reuse, R14, 0x2 ;  /* 0x0000000e030c9211 */ /* 0x048fe200078a10ff */
[----:B------:R3:W-:Y:S01]  /*1af40*/  @!P3 ST.E.64 desc[UR38][R8.64], R94 ;  /* 0x0000005e0800b985 */ /* 0x0007e2000c101b26 */
[----:B------:R-:W-:Y:S02]  /*1af50*/  ISETP.GE.AND P4, PT, R28, UR4, PT ;  /* 0x000000041c007c0c */ /* 0x000fe4000bf86270 */
[----:B------:R-:W-:Y:S01]  /*1af60*/  @!P1 LEA.HI.X R13, R3, R10, R15, 0x2, P5 ;  /* 0x0000000a030d9211 */ /* 0x000fe200028f140f */
[----:B------:R-:W-:Y:S01]  /*1af70*/  VIADD R15, R205, 0xb0 ;  /* 0x000000b0cd0f7836 */ /* 0x000fe20000000000 */
[-C--:B0-----:R-:W-:Y:S01]  /*1af80*/  @!P0 LEA R20, P5, R25, R14.reuse, 0x2 ;  /* 0x0000000e19148211 */ /* 0x081fe200078a10ff */
[----:B------:R-:W-:Y:S01]  /*1af90*/  VIADD R3, R205, 0xb8 ;  /* 0x000000b8cd037836 */ /* 0x000fe20000000000 */
[----:B------:R-:W-:Y:S01]  /*1afa0*/  SHF.R.S32.HI R24, RZ, 0x1f, R24 ;  /* 0x0000001fff187819 */ /* 0x000fe20000011418 */
[----:B------:R0:W-:Y:S01]  /*1afb0*/  @!P1 ST.E.64 desc[UR38][R12.64], R98 ;  /* 0x000000620c009985 */ /* 0x0001e2000c101b26 */
[----:B-1----:R-:W-:-:S02]  /*1afc0*/  @!P2 LEA R4, P1, R11, R14, 0x2 ;  /* 0x0000000e0b04a211 */ /* 0x002fc400078210ff */
[----:B------:R-:W-:Y:S02]  /*1afd0*/  ISETP.GE.AND P3, PT, R15, UR4, PT ;  /* 0x000000040f007c0c */ /* 0x000fe4000bf66270 */
[-C--:B------:R-:W-:Y:S01]  /*1afe0*/  @!P0 LEA.HI.X R21, R25, R10.reuse, R29, 0x2, P5 ;  /* 0x0000000a19158211 */ /* 0x080fe200028f141d */
[----:B------:R-:W-:Y:S01]  /*1aff0*/  VIADD R29, R205, 0xa8 ;  /* 0x000000a8cd1d7836 */ /* 0x000fe20000000000 */
[----:B------:R-:W-:Y:S01]  /*1b000*/  @!P2 LEA.HI.X R5, R11, R10, R24, 0x2, P1 ;  /* 0x0000000a0b05a211 */ /* 0x000fe200008f1418 */
[----:B------:R-:W-:Y:S01]  /*1b010*/  VIADD R25, R205, 0xc8 ;  /* 0x000000c8cd197836 */ /* 0x000fe20000000000 */
[----:B------:R-:W-:Y:S01]  /*1b020*/  ISETP.GE.AND P1, PT, R3, UR4, PT ;  /* 0x0000000403007c0c */ /* 0x000fe2000bf26270 */
[----:B------:R-:W-:Y:S01]  /*1b030*/  @!P0 ST.E.64 desc[UR38][R20.64], R102 ;  /* 0x0000006614008985 */ /* 0x000fe2000c101b26 */
[-C--:B--2---:R-:W-:Y:S01]  /*1b040*/  @!P4 LEA R6, P0, R28, R14.reuse, 0x2 ;  /* 0x0000000e1c06c211 */ /* 0x084fe200078010ff */
[C---:B------:R-:W-:Y:S01]  /*1b050*/  VIADD R24, R205.reuse, 0xb0 ;  /* 0x000000b0cd187836 */ /* 0x040fe20000000000 */
[----:B------:R-:W-:Y:S01]  /*1b060*/  SHF.R.S32.HI R29, RZ, 0x1f, R29 ;  /* 0x0000001fff1d7819 */ /* 0x000fe2000001141d */
[----:B------:R-:W-:Y:S01]  /*1b070*/  VIADD R11, R205, 0xc0 ;  /* 0x000000c0cd0b7836 */ /* 0x000fe20000000000 */
[----:B------:R1:W-:Y:S01]  /*1b080*/  @!P2 ST.E.64 desc[UR38][R4.64], R106 ;  /* 0x0000006a0400a985 */ /* 0x0003e2000c101b26 */
[----:B---3--:R-:W-:-:S02]  /*1b090*/  @!P3 LEA R8, P5, R15, R14, 0x2 ;  /* 0x0000000e0f08b211 */ /* 0x008fc400078a10ff */
[----:B------:R-:W-:Y:S01]  /*1b0a0*/  @!P4 LEA.HI.X R7, R28, R10, R29, 0x2, P0 ;  /* 0x0000000a1c07c211 */ /* 0x000fe200000f141d */
[----:B------:R-:W-:Y:S01]  /*1b0b0*/  VIADD R28, R205, 0xb8 ;  /* 0x000000b8cd1c7836 */ /* 0x000fe20000000000 */
[----:B------:R-:W-:Y:S02]  /*1b0c0*/  SHF.R.S32.HI R24, RZ, 0x1f, R24 ;  /* 0x0000001fff187819 */ /* 0x000fe40000011418 */
[----:B------:R-:W-:Y:S01]  /*1b0d0*/  ISETP.GE.AND P0, PT, R25, UR4, PT ;  /* 0x0000000419007c0c */ /* 0x000fe2000bf06270 */
[----:B------:R2:W-:Y:S01]  /*1b0e0*/  @!P4 ST.E.64 desc[UR38][R6.64], R110 ;  /* 0x0000006e0600c985 */ /* 0x0005e2000c101b26 */
[----:B------:R-:W-:Y:S02]  /*1b0f0*/  ISETP.GE.AND P2, PT, R11, UR4, PT ;  /* 0x000000040b007c0c */ /* 0x000fe4000bf46270 */
[----:B0-----:R-:W-:Y:S02]  /*1b100*/  @!P1 LEA R12, P4, R3, R14, 0x2 ;  /* 0x0000000e030c9211 */ /* 0x001fe400078810ff */
[----:B------:R-:W-:-:S02]  /*1b110*/  SHF.R.S32.HI R28, RZ, 0x1f, R28 ;  /* 0x0000001fff1c7819 */ /* 0x000fc4000001141c */
[-C--:B------:R-:W-:Y:S01]  /*1b120*/  @!P3 LEA.HI.X R9, R15, R10.reuse, R24, 0x2, P5 ;  /* 0x0000000a0f09b211 */ /* 0x080fe200028f1418 */
[----:B------:R-:W-:Y:S01]  /*1b130*/  VIADD R15, R205, 0xd0 ;  /* 0x000000d0cd0f7836 */ /* 0x000fe20000000000 */
[----:B------:R-:W-:Y:S01]  /*1b140*/  @!P1 LEA.HI.X R13, R3, R10, R28, 0x2, P4 ;  /* 0x0000000a030d9211 */ /* 0x000fe200020f141c */
[----:B------:R-:W-:Y:S02]  /*1b150*/  VIADD R28, R205, 0xc8 ;  /* 0x000000c8cd1c7836 */ /* 0x000fe40000000000 */
[----:B------:R0:W-:Y:S01]  /*1b160*/  @!P3 ST.E.64 desc[UR38][R8.64], R114 ;  /* 0x000000720800b985 */ /* 0x0001e2000c101b26 */
[----:B------:R-:W-:Y:S01]  /*1b170*/  ISETP.GE.AND P3, PT, R15, UR4, PT ;  /* 0x000000040f007c0c */ /* 0x000fe2000bf66270 */
[----:B------:R-:W-:Y:S01]  /*1b180*/  VIADD R24, R205, 0xc0 ;  /* 0x000000c0cd187836 */ /* 0x000fe20000000000 */
[-C--:B-1----:R-:W-:Y:S01]  /*1b190*/  @!P0 LEA R4, P4, R25, R14.reuse, 0x2 ;  /* 0x0000000e19048211 */ /* 0x082fe200078810ff */
[----:B------:R-:W-:Y:S01]  /*1b1a0*/  VIADD R3, R205, 0xd8 ;  /* 0x000000d8cd037836 */ /* 0x000fe20000000000 */
[----:B------:R-:W-:Y:S01]  /*1b1b0*/  SHF.R.S32.HI R28, RZ, 0x1f, R28 ;  /* 0x0000001fff1c7819 */ /* 0x000fe2000001141c */
[----:B------:R1:W-:Y:S01]  /*1b1c0*/  @!P1 ST.E.64 desc[UR38][R12.64], R118 ;  /* 0x000000760c009985 */ /* 0x0003e2000c101b26 */
[----:B------:R-:W-:-:S02]  /*1b1d0*/  @!P2 LEA R20, P5, R11, R14, 0x2 ;  /* 0x0000000e0b14a211 */ /* 0x000fc400078a10ff */
[----:B------:R-:W-:Y:S02]  /*1b1e0*/  SHF.R.S32.HI R24, RZ, 0x1f, R24 ;  /* 0x0000001fff187819 */ /* 0x000fe40000011418 */
[-C--:B------:R-:W-:Y:S01]  /*1b1f0*/  @!P0 LEA.HI.X R5, R25, R10.reuse, R28, 0x2, P4 ;  /* 0x0000000a19058211 */ /* 0x080fe200020f141c */
[----:B------:R-:W-:Y:S01]  /*1b200*/  VIADD R25, R205, 0xd0 ;  /* 0x000000d0cd197836 */ /* 0x000fe20000000000 */
[----:B------:R-:W-:Y:S01]  /*1b210*/  @!P2 LEA.HI.X R21, R11, R10, R24, 0x2, P5 ;  /* 0x0000000a0b15a211 */ /* 0x000fe200028f1418 */
[----:B------:R-:W-:Y:S01]  /*1b220*/  VIADD R24, R205, 0xe0 ;  /* 0x000000e0cd187836 */ /* 0x000fe20000000000 */
[----:B------:R-:W-:Y:S01]  /*1b230*/  ISETP.GE.AND P1, PT, R3, UR4, PT ;  /* 0x0000000403007c0c */ /* 0x000fe2000bf26270 */
[----:B------:R-:W-:Y:S01]  /*1b240*/  VIADD R11, R205, 0xe8 ;  /* 0x000000e8cd0b7836 */ /* 0x000fe20000000000 */
[----:B------:R-:W-:Y:S01]  /*1b250*/  SHF.R.S32.HI R25, RZ, 0x1f, R25 ;  /* 0x0000001fff197819 */ /* 0x000fe20000011419 */
[----:B------:R3:W-:Y:S01]  /*1b260*/  @!P2 ST.E.64 desc[UR38][R20.64], R122 ;  /* 0x0000007a1400a985 */ /* 0x0007e2000c101b26 */
[----:B--2---:R-:W-:-:S02]  /*1b270*/  @!P3 LEA R6, P5, R15, R14, 0x2 ;  /* 0x0000000e0f06b211 */ /* 0x004fc400078a10ff */
[----:B------:R-:W-:Y:S01]  /*1b280*/  ISETP.GE.AND P4, PT, R24, UR4, PT ;  /* 0x0000000418007c0c */ /* 0x000fe2000bf86270 */
[----:B------:R2:W-:Y:S01]  /*1b290*/  @!P0 ST.E.64 desc[UR38][R4.64], R126 ;  /* 0x0000007e04008985 */ /* 0x0005e2000c101b26 */
[----:B------:R-:W-:Y:S01]  /*1b2a0*/  @!P3 LEA.HI.X R7, R15, R10, R25, 0x2, P5 ;  /* 0x0000000a0f07b211 */ /* 0x000fe200028f1419 */
[----:B------:R-:W-:Y:S01]  /*1b2b0*/  VIADD R15, R205, 0xd8 ;  /* 0x000000d8cd0f7836 */ /* 0x000fe20000000000 */
[----:B------:R-:W-:Y:S01]  /*1b2c0*/  ISETP.GE.AND P2, PT, R11, UR4, PT ;  /* 0x000000040b007c0c */ /* 0x000fe2000bf46270 */
[----:B------:R-:W-:Y:S01]  /*1b2d0*/  VIADD R25, R205, 0xe0 ;  /* 0x000000e0cd197836 */ /* 0x000fe20000000000 */
[----:B------:R-:W-:Y:S01]  /*1b2e0*/  ISETP.GE.AND P0, PT, R237, UR4, PT ;  /* 0x00000004ed007c0c */ /* 0x000fe2000bf06270 */
[----:B------:R2:W-:Y:S01]  /*1b2f0*/  @!P3 ST.E.64 desc[UR38][R6.64], R130 ;  /* 0x000000820600b985 */ /* 0x0005e2000c101b26 */
[----:B------:R-:W-:Y:S02]  /*1b300*/  SHF.R.S32.HI R15, RZ, 0x1f, R15 ;  /* 0x0000001fff0f7819 */ /* 0x000fe4000001140f */
[----:B0-----:R-:W-:-:S02]  /*1b310*/  @!P1 LEA R8, P5, R3, R14, 0x2 ;  /* 0x0000000e03089211 */ /* 0x001fc400078a10ff */
[----:B------:R-:W-:Y:S02]  /*1b320*/  SHF.R.S32.HI R25, RZ, 0x1f, R25 ;  /* 0x0000001fff197819 */ /* 0x000fe40000011419 */
[----:B------:R-:W-:Y:S01]  /*1b330*/  @!P1 LEA.HI.X R9, R3, R10, R15, 0x2, P5 ;  /* 0x0000000a03099211 */ /* 0x000fe200028f140f */
[----:B------:R-:W-:Y:S01]  /*1b340*/  VIADD R15, R205, 0xe8 ;  /* 0x000000e8cd0f7836 */ /* 0x000fe20000000000 */
[CC--:B-1----:R-:W-:Y:S02]  /*1b350*/  @!P4 LEA R12, P3, R24.reuse, R14.reuse, 0x2 ;  /* 0x0000000e180cc211 */ /* 0x0c2fe400078610ff */
[----:B---3--:R-:W-:Y:S01]  /*1b360*/  @!P2 LEA R20, P5, R11, R14, 0x2 ;  /* 0x0000000e0b14a211 */ /* 0x008fe200078a10ff */
[----:B------:R2:W-:Y:S01]  /*1b370*/  @!P1 ST.E.64 desc[UR38][R8.64], R134 ;  /* 0x0000008608009985 */ /* 0x0005e2000c101b26 */
[----:B------:R-:W-:Y:S02]  /*1b380*/  SHF.R.S32.HI R15, RZ, 0x1f, R15 ;  /* 0x0000001fff0f7819 */ /* 0x000fe4000001140f */
[----:B------:R-:W-:-:S02]  /*1b390*/  @!P4 LEA.HI.X R13, R24, R10, R25, 0x2, P3 ;  /* 0x0000000a180dc211 */ /* 0x000fc400018f1419 */
[----:B------:R-:W-:Y:S02]  /*1b3a0*/  SHF.R.S32.HI R3, RZ, 0x1f, R237 ;  /* 0x0000001fff037819 */ /* 0x000fe400000114ed */
[----:B------:R-:W-:Y:S01]  /*1b3b0*/  @!P0 LEA R24, P3, R237, R14, 0x2 ;  /* 0x0000000eed188211 */ /* 0x000fe200078610ff */
[----:B------:R2:W-:Y:S01]  /*1b3c0*/  @!P4 ST.E.64 desc[UR38][R12.64], R138 ;  /* 0x0000008a0c00c985 */ /* 0x0005e2000c101b26 */
[-C--:B------:R-:W-:Y:S02]  /*1b3d0*/  @!P2 LEA.HI.X R21, R11, R10.reuse, R15, 0x2, P5 ;  /* 0x0000000a0b15a211 */ /* 0x080fe400028f140f */
        /* <DEDUP_REMOVED lines=10> */
.L_x_11870:
        /* <DEDUP_REMOVED lines=27> */
.L_x_11888:
        /* <DEDUP_REMOVED lines=26> */
[----:B------:R-:W-:Y:S02]  /*1b7d0*/  IMAD R13, R12, R28, R13 ;  /* 0x0000001c0c0d7224 */ /* 0x000fe400078e020d */
[----:B---3--:R-:W-:Y:S01]  /*1b7e0*/  @P1 IMAD.HI.U32 R0, R29, R0, RZ ;  /* 0x000000001d001227 */ /* 0x008fe200078e00ff */
        /* <DEDUP_REMOVED lines=16> */
[----:B--2---:R-:W-:Y:S01]  /*1b8f0*/  IMAD R0, R7, R11, RZ ;  /* 0x0000000b07007224 */ /* 0x004fe200078e02ff */
        /* <DEDUP_REMOVED lines=8> */
.L_x_11890:
[----:B------:R-:W-:Y:S05]  /*1b980*/  BSYNC B1 ;  /* 0x0000000000017941 */ /* 0x000fea0003800000 */
.L_x_11889:
[----:B------:R-:W-:Y:S05]  /*1b990*/  @P2 BRA `(.L_x_11883) ;  /* 0x00000008008c2947 */ /* 0x000fea0003800000 */
[----:B------:R-:W1:Y:S01]  /*1b9a0*/  S2R R0, SR_TID.X ;  /* 0x0000000000007919 */ /* 0x000e620000002100 */
[----:B------:R-:W4:Y:S01]  /*1b9b0*/  LDC R21, c[0x0][0xbe8] ;  /* 0x0002fa00ff157b82 */ /* 0x000f220000000800 */
[----:B------:R-:W-:Y:S01]  /*1b9c0*/  ULDC.64 UR4, c[0x0][0xaa0] ;  /* 0x0002a80000047ab9 */ /* 0x000fe20000000a00 */
[----:B------:R-:W-:Y:S01]  /*1b9d0*/  ULDC.64 UR6, c[0x0][0xaf0] ;  /* 0x0002bc0000067ab9 */ /* 0x000fe20000000a00 */
[----:B----4-:R-:W-:Y:S01]  /*1b9e0*/  ISETP.NE.AND P0, PT, R21, 0x1, PT ;  /* 0x000000011500780c */ /* 0x010fe20003f05270 */
[----:B-1----:R-:W-:Y:S02]  /*1b9f0*/  VIADD R6, R0, 0xffffff80 ;  /* 0xffffff8000067836 */ /* 0x002fe40000000000 */
[----:B------:R-:W-:-:S03]  /*1ba00*/  IMAD R0, R26, UR4, RZ ;  /* 0x000000041a007c24 */ /* 0x000fc6000f8e02ff */
[----:B0-----:R-:W-:-:S07]  /*1ba10*/  SHF.R.S32.HI R5, RZ, 0x1f, R6 ;  /* 0x0000001fff057819 */ /* 0x001fce0000011406 */
[----:B------:R-:W0:Y:S01]  /*1ba20*/  @P0 LDC R8, c[0x0][0xbec] ;  /* 0x0002fb00ff080b82 */ /* 0x000e220000000800 */
[----:B------:R-:W-:Y:S01]  /*1ba30*/  IMAD R7, R3, UR5, R0 ;  /* 0x0000000503077c24 */ /* 0x000fe2000f8e0200 */
[----:B------:R-:W-:Y:S01]  /*1ba40*/  LEA.HI R9, R5, R6, RZ, 0x3 ;  /* 0x0000000605097211 */ /* 0x000fe200078f18ff */
[----:B------:R-:W-:Y:S01]  /*1ba50*/  IMAD.WIDE.U32 R4, R3, UR4, RZ ;  /* 0x0000000403047c25 */ /* 0x000fe2000f8e00ff */
[----:B------:R-:W-:Y:S02]  /*1ba60*/  ULDC.64 UR4, c[0x0][0xae8] ;  /* 0x0002ba0000047ab9 */ /* 0x000fe40000000a00 */
[----:B------:R-:W-:Y:S02]  /*1ba70*/  LOP3.LUT R13, R9, 0xfffffff8, RZ, 0xc0, !PT ;  /* 0xfffffff8090d7812 */ /* 0x000fe400078ec0ff */
[----:B------:R-:W1:Y:S01]  /*1ba80*/  @P0 LDC R11, c[0x0][0xbf0] ;  /* 0x0002fc00ff0b0b82 */ /* 0x000e620000000800 */
[----:B------:R-:W-:Y:S01]  /*1ba90*/  SHF.R.S32.HI R10, RZ, 0x3, R9 ;  /* 0x00000003ff0a7819 */ /* 0x000fe20000011409 */
[----:B------:R-:W-:-:S02]  /*1baa0*/  IMAD.IADD R5, R5, 0x1, R7 ;  /* 0x0000000105057824 */ /* 0x000fc400078e0207 */
[----:B------:R-:W-:Y:S02]  /*1bab0*/  IMAD.IADD R0, R6, 0x1, -R13 ;  /* 0x0000000106007824 */ /* 0x000fe400078e0a0d */
[----:B------:R-:W-:-:S04]  /*1bac0*/  IMAD.WIDE.U32 R4, R224, UR4, R4 ;  /* 0x00000004e0047c25 */ /* 0x000fc8000f8e0004 */
[----:B------:R-:W-:Y:S02]  /*1bad0*/  IMAD R0, R0, 0x20, R10 ;  /* 0x0000002000007824 */ /* 0x000fe400078e020a */
[----:B------:R-:W-:Y:S01]  /*1bae0*/  IMAD R5, R224, UR5, R5 ;  /* 0x00000005e0057c24 */ /* 0x000fe2000f8e0205 */
[----:B------:R-:W-:Y:S01]  /*1baf0*/  ULDC.64 UR4, c[0x0][0xae0] ;  /* 0x0002b80000047ab9 */ /* 0x000fe20000000a00 */
[----:B------:R-:W-:Y:S02]  /*1bb00*/  IMAD.IADD R9, R209, 0x1, R0 ;  /* 0x00000001d1097824 */ /* 0x000fe400078e0200 */
[----:B------:R-:W-:Y:S02]  /*1bb10*/  IMAD R6, R28, UR6, RZ ;  /* 0x000000061c067c24 */ /* 0x000fe4000f8e02ff */
[----:B0-----:R-:W-:-:S04]  /*1bb20*/  @P0 IMAD.HI.U32 R0, R9, R8, RZ ;  /* 0x0000000809000227 */ /* 0x001fc800078e00ff */
[----:B------:R-:W-:Y:S01]  /*1bb30*/  IMAD.MOV.U32 R3, RZ, RZ, R9 ;  /* 0x000000ffff037224 */ /* 0x000fe200078e0009 */
[----:B-1----:R-:W-:Y:S01]  /*1bb40*/  @P0 SHF.R.U32.HI R3, RZ, R11, R0 ;  /* 0x0000000bff030219 */ /* 0x002fe20000011600 */
[C---:B------:R-:W-:Y:S02]  /*1bb50*/  IMAD R7, R27.reuse, UR7, R6 ;  /* 0x000000071b077c24 */ /* 0x040fe4000f8e0206 */
[----:B------:R-:W-:Y:S01]  /*1bb60*/  IMAD.WIDE.U32 R4, R27, UR6, R4 ;  /* 0x000000061b047c25 */ /* 0x000fe2000f8e0004 */
[----:B------:R-:W-:-:S03]  /*1bb70*/  SHF.R.S32.HI R0, RZ, 0x1f, R3 ;  /* 0x0000001fff007819 */ /* 0x000fc60000011403 */
[----:B------:R-:W-:Y:S02]  /*1bb80*/  IMAD.MOV R6, RZ, RZ, -R3 ;  /* 0x000000ffff067224 */ /* 0x000fe400078e0a03 */
[----:B------:R-:W-:Y:S02]  /*1bb90*/  IMAD.IADD R5, R5, 0x1, R7 ;  /* 0x0000000105057824 */ /* 0x000fe400078e0207 */
        /* <DEDUP_REMOVED lines=12> */
[----:B------:R-:W-:Y:S02]  /*1bc60*/  SHF.R.S32.HI R7, RZ, 0x1f, R6 ;  /* 0x0000001fff077819 */ /* 0x000fe40000011406 */
[----:B------:R-:W-:Y:S01]  /*1bc70*/  IMAD.IADD R3, R5, 0x1, R3 ;  /* 0x0000000105037824 */ /* 0x000fe200078e0203 */
[----:B------:R-:W-:Y:S01]  /*1bc80*/  LEA R0, P0, R4, UR4, 0x1 ;  /* 0x0000000404007c11 */ /* 0x000fe2000f8008ff */
[----:B------:R-:W-:-:S03]  /*1bc90*/  UMOV UR4, 0xffffffff ;  /* 0xffffffff00047882 */ /* 0x000fc60000000000 */
[----:B------:R-:W-:Y:S01]  /*1bca0*/  LEA.HI.X R4, R4, UR5, R3, 0x1, P0 ;  /* 0x0000000504047c11 */ /* 0x000fe200080f0c03 */
[----:B------:R-:W-:Y:S08]  /*1bcb0*/  BRA.DIV UR4, `(.L_x_11891) ;  /* 0x000000aa04487947 */ /* 0x000ff0000b800000 */
[----:B------:R0:W1:Y:S04]  /*1bcc0*/  SHFL.IDX PT, R3, R4, RZ, 0x181f ;  /* 0x00181fff04037589 */ /* 0x00006800000e0000 */
[----:B------:R0:W4:Y:S02]  /*1bcd0*/  SHFL.IDX PT, R14, R0, RZ, 0x181f ;  /* 0x00181fff000e7589 */ /* 0x00012400000e0000 */
.L_x_12137:
[----:B------:R-:W-:Y:S01]  /*1bce0*/  IMAD R20, R20, R21, RZ ;  /* 0x0000001514147224 */ /* 0x000fe200078e02ff */
[----:B------:R-:W-:Y:S01]  /*1bcf0*/  BSSY B1, `(.L_x_11892) ;  /* 0x0000018000017945 */ /* 0x000fe20003800000 */
[----:B------:R-:W-:-:S05]  /*1bd00*/  IMAD.IADD R209, R10, 0x1, R209 ;  /* 0x000000010ad17824 */ /* 0x000fca00078e02d1 */
        /* <DEDUP_REMOVED lines=10> */
[CC--:B------:R-:W-:Y:S02]  /*1bdb0*/  @!P2 LEA R10, P4, R223.reuse, R14.reuse, 0x1 ;  /* 0x0000000edf0aa211 */ /* 0x0c0fe400078808ff */
[-C--:B-1----:R-:W-:Y:S02]  /*1bdc0*/  @!P3 LEA.HI.X R9, R208, R3.reuse, R5, 0x1, P5 ;  /* 0x00000003d009b211 */ /* 0x082fe400028f0c05 */
        /* <DEDUP_REMOVED lines=10> */
.L_x_11893:
[----:B------:R-:W-:Y:S05]  /*1be70*/  BSYNC B1 ;  /* 0x0000000000017941 */ /* 0x000fea0003800000 */
.L_x_11892:
[----:B------:R-:W-:-:S03]  /*1be80*/  UMOV UR4, 0xffffffff ;  /* 0xffffffff00047882 */ /* 0x000fc60000000000 */
[----:B------:R-:W-:Y:S05]  /*1be90*/  BRA.DIV UR4, `(.L_x_11894) ;  /* 0x000000aa04047947 */ /* 0x000fea000b800000 */
[----:B-1----:R1:W0:Y:S04]  /*1bea0*/  SHFL.IDX PT, R3, R4, 0x1, 0x181f ;  /* 0x00381f0004037f89 */ /* 0x00222800000e0000 */
[----:B----4-:R1:W4:Y:S02]  /*1beb0*/  SHFL.IDX PT, R14, R0, 0x1, 0x181f ;  /* 0x00381f00000e7f89 */ /* 0x01032400000e0000 */
.L_x_12141:
        /* <DEDUP_REMOVED lines=12> */
[CC--:B----4-:R-:W-:Y:S02]  /*1bf80*/  @!P3 LEA R8, P5, R208.reuse, R14.reuse, 0x1 ;  /* 0x0000000ed008b211 */ /* 0x0d0fe400078a08ff */
[CC--:B------:R-:W-:Y:S02]  /*1bf90*/  @!P2 LEA R10, P4, R223.reuse, R14.reuse, 0x1 ;  /* 0x0000000edf0aa211 */ /* 0x0c0fe400078808ff */
[-C--:B0-----:R-:W-:Y:S02]  /*1bfa0*/  @!P3 LEA.HI.X R9, R208, R3.reuse, R12, 0x1, P5 ;  /* 0x00000003d009b211 */ /* 0x081fe400028f0c0c */
[-C--:B------:R-:W-:Y:S02]  /*1bfb0*/  @!P1 LEA R12, P5, R222, R14.reuse, 0x1 ;  /* 0x0000000ede0c9211 */ /* 0x080fe400078a08ff */
        /* <DEDUP_REMOVED lines=8> */
.L_x_11896:
[----:B------:R-:W-:Y:S05]  /*1c040*/  BSYNC B1 ;  /* 0x0000000000017941 */ /* 0x000fea0003800000 */
.L_x_11895:
[----:B------:R-:W-:-:S03]  /*1c050*/  UMOV UR4, 0xffffffff ;  /* 0xffffffff00047882 */ /* 0x000fc60000000000 */
[----:B------:R-:W-:Y:S05]  /*1c060*/  BRA.DIV UR4, `(.L_x_11897) ;  /* 0x000000a604d87947 */ /* 0x000fea000b800000 */
[----:B0-----:R0:W0:Y:S04]  /*1c070*/  SHFL.IDX PT, R3, R4, 0x2, 0x181f ;  /* 0x00581f0004037f89 */ /* 0x00102800000e0000 */
[----:B----4-:R4:W0:Y:S02]  /*1c080*/  SHFL.IDX PT, R14, R0, 0x2, 0x181f ;  /* 0x00581f00000e7f89 */ /* 0x01082400000e0000 */
.L_x_12145:
        /* <DEDUP_REMOVED lines=12> */
[CC--:B0-----:R-:W-:Y:S02]  /*1c150*/  @!P3 LEA R8, P5, R208.reuse, R14.reuse, 0x1 ;  /* 0x0000000ed008b211 */ /* 0x0c1fe400078a08ff */
[CC--:B------:R-:W-:Y:S02]  /*1c160*/  @!P2 LEA R10, P4, R223.reuse, R14.reuse, 0x1 ;  /* 0x0000000edf0aa211 */ /* 0x0c0fe400078808ff */
[-C--:B------:R-:W-:Y:S02]  /*1c170*/  @!P3 LEA.HI.X R9, R208, R3.reuse, R12, 0x1, P5 ;  /* 0x00000003d009b211 */ /* 0x080fe400028f0c0c */
        /* <DEDUP_REMOVED lines=9> */
.L_x_11899:
[----:B------:R-:W-:Y:S05]  /*1c210*/  BSYNC B1 ;  /* 0x0000000000017941 */ /* 0x000fea0003800000 */
.L_x_11898:
[----:B------:R-:W-:-:S03]  /*1c220*/  UMOV UR4, 0xffffffff ;  /* 0xffffffff00047882 */ /* 0x000fc60000000000 */
[----:B------:R-:W-:Y:S05]  /*1c230*/  BRA.DIV UR4, `(.L_x_11900) ;  /* 0x000000a604ac7947 */ /* 0x000fea000b800000 */
[----:B0-----:R0:W0:Y:S04]  /*1c240*/  SHFL.IDX PT, R3, R4, 0x3, 0x181f ;  /* 0x00781f0004037f89 */ /* 0x00102800000e0000 */
[----:B------:R0:W0:Y:S02]  /*1c250*/  SHFL.IDX PT, R14, R0, 0x3, 0x181f ;  /* 0x00781f00000e7f89 */ /* 0x00002400000e0000 */
.L_x_12149:
        /* <DEDUP_REMOVED lines=11> */
[CC--:B------:R-:W-:Y:S02]  /*1c310*/  @!P3 LEA R4, P5, R208.reuse, R14.reuse, 0x1 ;  /* 0x0000000ed004b211 */ /* 0x0c0fe400078a08ff */
        /* <DEDUP_REMOVED lines=11> */
.L_x_11883:
[----:B------:R-:W-:Y:S05]  /*1c3d0*/  BSYNC B0 ;  /* 0x0000000000007941 */ /* 0x000fea0003800000 */
.L_x_11869:
[----:B------:R-:W-:Y:S02]  /*1c3e0*/  ULDC UR4, c[0x0][0xc3c] ;  /* 0x00030f0000047ab9 */ /* 0x000fe40000000800 */
[----:B---3--:R-:W-:-:S13]  /*1c3f0*/  ISETP.GE.AND P0, PT, R155, UR4, PT ;  /* 0x000000049b007c0c */ /* 0x008fda000bf06270 */
[----:B------:R-:W-:Y:S05]  /*1c400*/  @!P0 BRA `(.L_x_11901) ;  /* 0xfffffe4c00f08947 */ /* 0x000fea000383ffff */
[----:B------:R-:W-:Y:S05]  /*1c410*/  BRA `(.L_x_11682) ;  /* 0x0000008c00507947 */ /* 0x000fea0003800000 */
.L_x_11680:
        /* <DEDUP_REMOVED lines=18> */
.L_x_11902:
        /* <DEDUP_REMOVED lines=43> */
.L_x_11906:
        /* <DEDUP_REMOVED lines=39> */
.L_x_11904:
        /* <DEDUP_REMOVED lines=12> */
.L_x_11907:
        /* <DEDUP_REMOVED lines=63> */
.L_x_11908:
        /* <DEDUP_REMOVED lines=61> */
.L_x_11909:
[----:B01----:R-:W-:-:S05]  /*1d2e0*/  LOP3.LUT R3, RZ, R2, RZ, 0x33, !PT ;  /* 0x00000002ff037212 */ /* 0x003fca00078e33ff */
[----:B------:R-:W-:-:S05]  /*1d2f0*/  IMAD.IADD R2, R4, 0x1, R3 ;  /* 0x0000000104027824 */ /* 0x000fca00078e0203 */
[----:B------:R1:W-:Y:S01]  /*1d300*/  STL [R1+0x4], R2 ;  /* 0x0000040201007387 */ /* 0x0003e20000100800 */
[----:B------:R-:W-:Y:S05]  /*1d310*/  BRA `(.L_x_11910) ;  /* 0x0000000000107947 */ /* 0x000fea0003800000 */
.L_x_11905:
[----:B------:R-:W-:Y:S01]  /*1d320*/  IMAD.U32 R2, RZ, RZ, UR6 ;  /* 0x00000006ff027e24 */ /* 0x000fe2000f8e00ff */
[----:B------:R0:W-:Y:S04]  /*1d330*/  STL [R1+0x4], RZ ;  /* 0x000004ff01007387 */ /* 0x0001e80000100800 */
[----:B------:R0:W-:Y:S04]  /*1d340*/  STL [R1+0x8], RZ ;  /* 0x000008ff01007387 */ /* 0x0001e80000100800 */
[----:B------:R0:W-:Y:S02]  /*1d350*/  STL [R1], R2 ;  /* 0x0000000201007387 */ /* 0x0001e40000100800 */
.L_x_11910:
        /* <DEDUP_REMOVED lines=10> */
.L_x_11903:
        /* <DEDUP_REMOVED lines=32> */
.L_x_12071:
[----:B--2---:R-:W2:Y:S01]  /*1d600*/  LDL R14, [R1+0xc] ;  /* 0x00000c00010e7983 */ /* 0x004ea20000100800 */
        /* <DEDUP_REMOVED lines=55> */
.L_x_11912:
        /* <DEDUP_REMOVED lines=16> */
.L_x_11913:
[----:B------:R-:W-:Y:S05]  /*1da80*/  @!P1 BRA `(.L_x_11914) ;  /* 0x00000000000c9947 */ /* 0x000fea0003800000 */
[----:B------:R-:W2:Y:S04]  /*1da90*/  LDG.E R7, desc[UR38][R4.64] ;  /* 0x0000002604077981 */ /* 0x000ea8000c1e1900 */
[----:B------:R-:W2:Y:S02]  /*1daa0*/  LDG.E R4, desc[UR38][R4.64+0x4] ;  /* 0x0000042604047981 */ /* 0x000ea4000c1e1900 */
[----:B--2---:R-:W-:-:S07]  /*1dab0*/  IMAD.IADD R7, R4, 0x1, -R7 ;  /* 0x0000000104077824 */ /* 0x004fce00078e0a07 */
.L_x_11914:
        /* <DEDUP_REMOVED lines=37> */
.L_x_11917:
[----:B------:R-:W-:-:S13]  /*1dd10*/  ISETP.NE.AND P0, PT, R3, 0x1, PT ;  /* 0x000000010300780c */ /* 0x000fda0003f05270 */
[----:B------:R-:W1:Y:S02]  /*1dd20*/  @P0 LDC.64 R4, c[0x0][0x9e8] ;  /* 0x00027a00ff040b82 */ /* 0x000e640000000a00 */
[----:B-1----:R-:W-:-:S05]  /*1dd30*/  @P0 IMAD.HI.U32 R4, R2, R4, RZ ;  /* 0x0000000402040227 */ /* 0x002fca00078e00ff */
[----:B------:R-:W-:-:S07]  /*1dd40*/  @P0 SHF.R.U32.HI R2, RZ, R5, R4 ;  /* 0x00000005ff020219 */ /* 0x000fce0000011604 */
.L_x_11918:
[----:B------:R-:W-:Y:S05]  /*1dd50*/  BSYNC B0 ;  /* 0x0000000000007941 */ /* 0x000fea0003800000 */
.L_x_11916:
[----:B------:R-:W-:-:S05]  /*1dd60*/  IMAD R2, R2, R3, R3 ;  /* 0x0000000302027224 */ /* 0x000fca00078e0203 */
[----:B------:R-:W-:-:S07]  /*1dd70*/  VIMNMX R8, R8, R2, PT ;  /* 0x0000000208087248 */ /* 0x000fce0003fe0100 */
.L_x_11915:
[----:B------:R-:W1:Y:S01]  /*1dd80*/  @P1 LDC R4, c[0x0][0x44c] ;  /* 0x00011300ff041b82 */ /* 0x000e620000000800 */
[----:B------:R-:W-:Y:S01]  /*1dd90*/  VIADD R8, R8, 0x5f ;  /* 0x0000005f08087836 */ /* 0x000fe20000000000 */
[----:B------:R-:W-:Y:S01]  /*1dda0*/  ULDC UR4, c[0x0][0x9dc] ;  /* 0x0002770000047ab9 */ /* 0x000fe20000000800 */
[----:B------:R-:W-:Y:S02]  /*1ddb0*/  IMAD.MOV.U32 R2, RZ, RZ, R13 ;  /* 0x000000ffff027224 */ /* 0x000fe400078e000d */
[----:B------:R-:W-:-:S03]  /*1ddc0*/  IMAD.HI R8, R8, 0x2aaaaaab, RZ ;  /* 0x2aaaaaab08087827 */ /* 0x000fc600078e02ff */
[----:B------:R-:W2:Y:S01]  /*1ddd0*/  @P1 LDC R5, c[0x0][0x450] ;  /* 0x00011400ff051b82 */ /* 0x000ea20000000800 */
[----:B------:R-:W-:Y:S02]  /*1dde0*/  IMAD.IADD R17, R6, 0x1, -R15 ;  /* 0x0000000106117824 */ /* 0x000fe400078e0a0f */
[----:B-1----:R-:W-:-:S05]  /*1ddf0*/  @P1 IMAD.HI.U32 R4, R13, R4, RZ ;  /* 0x000000040d041227 */ /* 0x002fca00078e00ff */
[----:B--2---:R-:W-:Y:S02]  /*1de00*/  @P1 SHF.R.U32.HI R2, RZ, R5, R4 ;  /* 0x00000005ff021219 */ /* 0x004fe40000011604 */
[----:B------:R-:W-:-:S03]  /*1de10*/  SHF.R.U32.HI R4, RZ, 0x1f, R8 ;  /* 0x0000001fff047819 */ /* 0x000fc60000011608 */
[----:B------:R-:W-:Y:S01]  /*1de20*/  IMAD.IADD R2, R17, 0x1, R2 ;  /* 0x0000000111027824 */ /* 0x000fe200078e0202 */
[----:B------:R-:W-:-:S03]  /*1de30*/  LEA.HI.SX32 R8, R8, R4, 0x1c ;  /* 0x0000000408087211 */ /* 0x000fc600078fe2ff */
[----:B------:R-:W-:Y:S01]  /*1de40*/  VIADD R6, R2, -UR4 ;  /* 0x8000000402067c36 */ /* 0x000fe20008000000 */
        /* <DEDUP_REMOVED lines=12> */
.L_x_11921:
[----:B------:R-:W-:-:S13]  /*1df10*/  ISETP.NE.AND P0, PT, R3, 0x1, PT ;  /* 0x000000010300780c */ /* 0x000fda0003f05270 */
[----:B------:R-:W1:Y:S02]  /*1df20*/  @P0 LDC.64 R4, c[0x0][0x9e8] ;  /* 0x00027a00ff040b82 */ /* 0x000e640000000a00 */
[----:B-1----:R-:W-:-:S05]  /*1df30*/  @P0 IMAD.HI.U32 R4, R2, R4, RZ ;  /* 0x0000000402040227 */ /* 0x002fca00078e00ff */
[----:B------:R-:W-:-:S07]  /*1df40*/  @P0 SHF.R.U32.HI R2, RZ, R5, R4 ;  /* 0x00000005ff020219 */ /* 0x000fce0000011604 */
.L_x_11922:
[----:B------:R-:W-:Y:S05]  /*1df50*/  BSYNC B0 ;  /* 0x0000000000007941 */ /* 0x000fea0003800000 */
.L_x_11920:
[----:B------:R-:W-:-:S05]  /*1df60*/  IMAD R2, R2, R3, RZ ;  /* 0x0000000302027224 */ /* 0x000fca00078e02ff */
[----:B------:R-:W-:-:S07]  /*1df70*/  VIMNMX R6, R6, R2, !PT ;  /* 0x0000000206067248 */ /* 0x000fce0007fe0100 */
.L_x_11919:
        /* <DEDUP_REMOVED lines=41> */
.L_x_11924:
[----:B------:R-:W-:Y:S05]  /*1e210*/  BSYNC B0 ;  /* 0x0000000000007941 */ /* 0x000fea0003800000 */
.L_x_11923:
[-C--:B------:R-:W-:Y:S01]  /*1e220*/  IMAD R5, R13, R2.reuse, R5 ;  /* 0x000000020d057224 */ /* 0x080fe200078e0205 */
        /* <DEDUP_REMOVED lines=24> */
.L_x_12152:
[----:B--2---:R-:W-:Y:S02]  /*1e3b0*/  ISETP.NE.AND P0, PT, R14, RZ, PT ;  /* 0x000000ff0e00720c */ /* 0x004fe40003f05270 */
[----:B------:R-:W-:-:S11]  /*1e3c0*/  PLOP3.LUT P6, PT, PT, PT, PT, 0x8, 0x0 ;  /* 0x000000000000781c */ /* 0x000fd60003fce170 */
[----:B------:R-:W-:Y:S05]  /*1e3d0*/  @P0 BRA `(.L_x_11928) ;  /* 0x00000000000c0947 */ /* 0x000fea0003800000 */
[----:B------:R-:W-:-:S03]  /*1e3e0*/  UMOV UR4, 0xffffffff ;  /* 0xffffffff00047882 */ /* 0x000fc60000000000 */
[----:B------:R-:W-:Y:S05]  /*1e3f0*/  BRA.DIV UR4, `(.L_x_11929) ;  /* 0x0000008604b87947 */ /* 0x000fea000b800000 */
[----:B------:R-:W-:-:S13]  /*1e400*/  ELECT P6, URZ, PT ;  /* 0x00000000003f782f */ /* 0x000fda00038c0000 */
.L_x_11928:
        /* <DEDUP_REMOVED lines=9> */
.L_x_12155:
[----:B------:R-:W-:Y:S05]  /*1e4a0*/  BSYNC B1 ;  /* 0x0000000000017941 */ /* 0x000fea0003800000 */
.L_x_11930:
        /* <DEDUP_REMOVED lines=12> */
.L_x_12156:
[----:B------:R-:W-:Y:S05]  /*1e570*/  BSYNC B2 ;  /* 0x0000000000027941 */ /* 0x000fea0003800000 */
.L_x_11934:
        /* <DEDUP_REMOVED lines=9> */
.L_x_11937:
[----:B------:R-:W-:Y:S05]  /*1e610*/  BSYNC B2 ;  /* 0x0000000000027941 */ /* 0x000fea0003800000 */
.L_x_11936:
        /* <DEDUP_REMOVED lines=13> */
.L_x_11938:
        /* <DEDUP_REMOVED lines=13> */
.L_x_12157:
[----:B------:R-:W-:Y:S05]  /*1e7c0*/  BSYNC B2 ;  /* 0x0000000000027941 */ /* 0x000fea0003800000 */
.L_x_11939:
        /* <DEDUP_REMOVED lines=11> */
.L_x_11942:
[----:B------:R-:W-:Y:S05]  /*1e880*/  BSYNC B2 ;  /* 0x0000000000027941 */ /* 0x000fea0003800000 */
.L_x_11941:
        /* <DEDUP_REMOVED lines=10> */
.L_x_11943:
        /* <DEDUP_REMOVED lines=15> */
.L_x_11944:
        /* <DEDUP_REMOVED lines=15> */
.L_x_11945:
        /* <DEDUP_REMOVED lines=15> */
.L_x_11946:
        /* <DEDUP_REMOVED lines=10> */
.L_x_11933:
[----:B------:R-:W-:Y:S05]  /*1eca0*/  BSYNC B1 ;  /* 0x0000000000017941 */ /* 0x000fea0003800000 */
.L_x_11932:
        /* <DEDUP_REMOVED lines=13> */
.L_x_11962:
        /* <DEDUP_REMOVED lines=13> */
.L_x_12158:
[----:B------:R-:W-:Y:S05]  /*1ee50*/  BSYNC B2 ;  /* 0x0000000000027941 */ /* 0x000fea0003800000 */
.L_x_11949:
        /* <DEDUP_REMOVED lines=9> */
.L_x_11952:
[----:B------:R-:W-:Y:S05]  /*1eef0*/  BSYNC B2 ;  /* 0x0000000000027941 */ /* 0x000fea0003800000 */
.L_x_11951:
        /* <DEDUP_REMOVED lines=12> */
.L_x_11953:
        /* <DEDUP_REMOVED lines=13> */
.L_x_12159:
[----:B------:R-:W-:Y:S05]  /*1f090*/  BSYNC B2 ;  /* 0x0000000000027941 */ /* 0x000fea0003800000 */
.L_x_11954:
        /* <DEDUP_REMOVED lines=11> */
.L_x_11957:
[----:B------:R-:W-:Y:S05]  /*1f150*/  BSYNC B2 ;  /* 0x0000000000027941 */ /* 0x000fea0003800000 */
.L_x_11956:
        /* <DEDUP_REMOVED lines=10> */
.L_x_11958:
        /* <DEDUP_REMOVED lines=15> */
.L_x_11959:
        /* <DEDUP_REMOVED lines=15> */
.L_x_11960:
        /* <DEDUP_REMOVED lines=15> */
.L_x_11961:
        /* <DEDUP_REMOVED lines=10> */
.L_x_11948:
[----:B------:R-:W-:Y:S05]  /*1f570*/  BSYNC B1 ;  /* 0x0000000000017941 */ /* 0x000fea0003800000 */
.L_x_11947:
        /* <DEDUP_REMOVED lines=12> */
.L_x_11926:
[----:B------:R-:W-:Y:S05]  /*1f640*/  BSYNC B0 ;  /* 0x0000000000007941 */ /* 0x000fea0003800000 */
.L_x_11925:
        /* <DEDUP_REMOVED lines=26> */
.L_x_11965:
[----:B------:R-:W-:-:S13]  /*1f7f0*/  ISETP.NE.AND P0, PT, R3, 0x1, PT ;  /* 0x000000010300780c */ /* 0x000fda0003f05270 */
[----:B-1----:R-:W1:Y:S02]  /*1f800*/  @P0 LDC.64 R6, c[0x0][0x9e8] ;  /* 0x00027a00ff060b82 */ /* 0x002e640000000a00 */
[----:B-1----:R-:W-:-:S05]  /*1f810*/  @P0 IMAD.HI.U32 R6, R5, R6, RZ ;  /* 0x0000000605060227 */ /* 0x002fca00078e00ff */
[----:B------:R-:W-:-:S07]  /*1f820*/  @P0 SHF.R.U32.HI R5, RZ, R7, R6 ;  /* 0x00000007ff050219 */ /* 0x000fce0000011606 */
.L_x_11966:
[----:B------:R-:W-:Y:S05]  /*1f830*/  BSYNC B0 ;  /* 0x0000000000007941 */ /* 0x000fea0003800000 */
.L_x_11964:
[----:B------:R-:W-:-:S05]  /*1f840*/  IMAD R5, R5, R3, R3 ;  /* 0x0000000305057224 */ /* 0x000fca00078e0203 */
[----:B------:R-:W-:-:S07]  /*1f850*/  VIMNMX R2, R2, R5, PT ;  /* 0x0000000502027248 */ /* 0x000fce0003fe0100 */
.L_x_11963:
[----:B------:R-:W2:Y:S01]  /*1f860*/  LDL R7, [R1+0x5c] ;  /* 0x00005c0001077983 */ /* 0x000ea20000100800 */
[----:B------:R-:W3:Y:S01]  /*1f870*/  @P1 LDC R0, c[0x0][0x44c] ;  /* 0x00011300ff001b82 */ /* 0x000ee20000000800 */
[----:B------:R-:W-:Y:S01]  /*1f880*/  VIADD R2, R2, 0x5f ;  /* 0x0000005f02027836 */ /* 0x000fe20000000000 */
[----:B------:R-:W-:Y:S01]  /*1f890*/  ULDC UR4, c[0x0][0x9dc] ;  /* 0x0002770000047ab9 */ /* 0x000fe20000000800 */
[----:B------:R-:W-:Y:S02]  /*1f8a0*/  IMAD.MOV.U32 R5, RZ, RZ, R8 ;  /* 0x000000ffff057224 */ /* 0x000fe400078e0008 */
[----:B------:R-:W-:-:S03]  /*1f8b0*/  IMAD.HI R2, R2, 0x2aaaaaab, RZ ;  /* 0x2aaaaaab02027827 */ /* 0x000fc600078e02ff */
[----:B-1----:R-:W1:Y:S01]  /*1f8c0*/  @P1 LDC R6, c[0x0][0x450] ;  /* 0x00011400ff061b82 */ /* 0x002e620000000800 */
[----:B---3--:R-:W-:-:S05]  /*1f8d0*/  @P1 IMAD.HI.U32 R0, R8, R0, RZ ;  /* 0x0000000008001227 */ /* 0x008fca00078e00ff */
[----:B-1----:R-:W-:-:S05]  /*1f8e0*/  @P1 SHF.R.U32.HI R5, RZ, R6, R0 ;  /* 0x00000006ff051219 */ /* 0x002fca0000011600 */
        /* <DEDUP_REMOVED lines=17> */
.L_x_11969:
[----:B------:R-:W-:-:S13]  /*1fa00*/  ISETP.NE.AND P0, PT, R3, 0x1, PT ;  /* 0x000000010300780c */ /* 0x000fda0003f05270 */
[----:B------:R-:W1:Y:S02]  /*1fa10*/  @P0 LDC.64 R6, c[0x0][0x9e8] ;  /* 0x00027a00ff060b82 */ /* 0x000e640000000a00 */
[----:B-1----:R-:W-:-:S05]  /*1fa20*/  @P0 IMAD.HI.U32 R6, R0, R6, RZ ;  /* 0x0000000600060227 */ /* 0x002fca00078e00ff */
[----:B------:R-:W-:-:S07]  /*1fa30*/  @P0 SHF.R.U32.HI R0, RZ, R7, R6 ;  /* 0x00000007ff000219 */ /* 0x000fce0000011606 */
.L_x_11970:
[----:B------:R-:W-:Y:S05]  /*1fa40*/  BSYNC B0 ;  /* 0x0000000000007941 */ /* 0x000fea0003800000 */
.L_x_11968:
[----:B------:R-:W-:-:S05]  /*1fa50*/  IMAD R0, R0, R3, RZ ;  /* 0x0000000300007224 */ /* 0x000fca00078e02ff */
[----:B------:R-:W-:-:S07]  /*1fa60*/  VIMNMX R2, R2, R0, !PT ;  /* 0x0000000002027248 */ /* 0x000fce0007fe0100 */
.L_x_11967:
        /* <DEDUP_REMOVED lines=39> */
.L_x_11972:
[----:B------:R-:W-:Y:S05]  /*1fce0*/  BSYNC B0 ;  /* 0x0000000000007941 */ /* 0x000fea0003800000 */
.L_x_11971:
        /* <DEDUP_REMOVED lines=27> */
.L_x_11974:
        /* <DEDUP_REMOVED lines=20> */
.L_x_11977:
[----:B------:R-:W-:Y:S05]  /*1ffe0*/  BSYNC B6 ;  /* 0x0000000000067941 */ /* 0x000fea0003800000 */
.L_x_11976:
        /* <DEDUP_REMOVED lines=20> */
.L_x_11980:
        /* <DEDUP_REMOVED lines=15> */
.L_x_11979:
[----:B------:R-:W-:Y:S05]  /*20220*/  BSYNC B6 ;  /* 0x0000000000067941 */ /* 0x000fea0003800000 */
.L_x_11978:
        /* <DEDUP_REMOVED lines=24> */
.L_x_12162:
        /* <DEDUP_REMOVED lines=9> */
.L_x_12165:
        /* <DEDUP_REMOVED lines=24> */
.L_x_11984:
[----:B------:R-:W4:Y:S04]  /*205c0*/  LDL R0, [R1+0x10] ;  /* 0x0000100001007983 */ /* 0x000f280000100800 */
[----:B---3--:R-:W3:Y:S01]  /*205d0*/  LDL R2, [R1+0x18] ;  /* 0x0000180001027983 */ /* 0x008ee20000100800 */
[----:B----4-:R-:W-:Y:S01]  /*205e0*/  IMAD R0, R0, 0x8, R19 ;  /* 0x0000000800007824 */ /* 0x010fe200078e0213 */
[----:B---3--:R-:W-:-:S04]  /*205f0*/  SHF.L.U32 R2, R2, 0x1f, RZ ;  /* 0x0000001f02027819 */ /* 0x008fc800000006ff */
[----:B------:R-:W3:Y:S02]  /*20600*/  SYNCS.PHASECHK.TRANS64.TRYWAIT P0, [R0+URZ+0x22840], R2 ;  /* 0x02284002000075a7 */ /* 0x000ee4000800017f */
[----:B---3--:R-:W-:Y:S05]  /*20610*/  @!P0 BRA `(.L_x_11985) ;  /* 0x0000006800088947 */ /* 0x008fea0003800000 */
.L_x_12166:
        /* <DEDUP_REMOVED lines=11> */
.L_x_11986:
        /* <DEDUP_REMOVED lines=23> */
.L_x_11982:
        /* <DEDUP_REMOVED lines=31> */
.L_x_11988:
[----:B------:R-:W-:Y:S05]  /*20a30*/  BSYNC B6 ;  /* 0x0000000000067941 */ /* 0x000fea0003800000 */
.L_x_11987:
        /* <DEDUP_REMOVED lines=131> */
.L_x_12183:
        /* <DEDUP_REMOVED lines=10> */
.L_x_11990:
        /* <DEDUP_REMOVED lines=18> */
.L_x_12184:
[----:B------:R-:W-:Y:S05]  /*21430*/  BSYNC B0 ;  /* 0x0000000000007941 */ /* 0x000fea0003800000 */
.L_x_11991:
        /* <DEDUP_REMOVED lines=13> */
.L_x_12185:
[----:B------:R-:W-:Y:S05]  /*21510*/  BSYNC B1 ;  /* 0x0000000000017941 */ /* 0x000fea0003800000 */
.L_x_11995:
        /* <DEDUP_REMOVED lines=9> */
.L_x_11998:
[----:B------:R-:W-:Y:S05]  /*215b0*/  BSYNC B1 ;  /* 0x0000000000017941 */ /* 0x000fea0003800000 */
.L_x_11997:
        /* <DEDUP_REMOVED lines=13> */
.L_x_11999:
        /* <DEDUP_REMOVED lines=15> */
.L_x_12000:
        /* <DEDUP_REMOVED lines=15> */
.L_x_12001:
        /* <DEDUP_REMOVED lines=15> */
.L_x_12002:
        /* <DEDUP_REMOVED lines=10> */
.L_x_11994:
[----:B------:R-:W-:Y:S05]  /*21a00*/  BSYNC B0 ;  /* 0x0000000000007941 */ /* 0x000fea0003800000 */
.L_x_11993:
        /* <DEDUP_REMOVED lines=61> */
.L_x_12009:
        /* <DEDUP_REMOVED lines=8> */
.L_x_12186:
[----:B------:R-:W-:Y:S05]  /*21e60*/  BSYNC B3 ;  /* 0x0000000000037941 */ /* 0x000fea0003800000 */
.L_x_12010:
        /* <DEDUP_REMOVED lines=9> */
.L_x_12013:
[----:B------:R-:W-:Y:S05]  /*21f00*/  BSYNC B3 ;  /* 0x0000000000037941 */ /* 0x000fea0003800000 */
.L_x_12012:
        /* <DEDUP_REMOVED lines=13> */
.L_x_12014:
        /* <DEDUP_REMOVED lines=13> */
.L_x_12187:
[----:B------:R-:W-:Y:S05]  /*220b0*/  BSYNC B3 ;  /* 0x0000000000037941 */ /* 0x000fea0003800000 */
.L_x_12015:
        /* <DEDUP_REMOVED lines=11> */
.L_x_12018:
[----:B------:R-:W-:Y:S05]  /*22170*/  BSYNC B3 ;  /* 0x0000000000037941 */ /* 0x000fea0003800000 */
.L_x_12017:
        /* <DEDUP_REMOVED lines=10> */
.L_x_12019:
        /* <DEDUP_REMOVED lines=15> */
.L_x_12020:
        /* <DEDUP_REMOVED lines=15> */
.L_x_12021:
        /* <DEDUP_REMOVED lines=15> */
.L_x_12022:
        /* <DEDUP_REMOVED lines=10> */
.L_x_12008:
[----:B------:R-:W-:Y:S05]  /*22590*/  BSYNC B1 ;  /* 0x0000000000017941 */ /* 0x000fea0003800000 */
.L_x_12007:
[----:B------:R-:W2:Y:S02]  /*225a0*/  LDL.LU R4, [R1+0x34] ;  /* 0x0000340001047983 */ /* 0x000ea40000300800 */
[----:B--2---:R-:W-:-:S07]  /*225b0*/  VIADD R0, R4, 0xfffffffd ;  /* 0xfffffffd04007836 */ /* 0x004fce0000000000 */
.L_x_12006:
[----:B------:R-:W-:Y:S05]  /*225c0*/  BSYNC B2 ;  /* 0x0000000000027941 */ /* 0x000fea0003800000 */
.L_x_12005:
[----:B------:R-:W-:-:S05]  /*225d0*/  VIADD R8, R8, 0xfffffffe ;  /* 0xfffffffe08087836 */ /* 0x000fca0000000000 */
[----:B------:R-:W-:-:S13]  /*225e0*/  ISETP.NE.AND P0, PT, R8, R5, PT ;  /* 0x000000050800720c */ /* 0x000fda0003f05270 */
[----:B------:R-:W-:Y:S05]  /*225f0*/  @!P0 BRA `(.L_x_12004) ;  /* 0x0000001400008947 */ /* 0x000fea0003800000 */
.L_x_12055:
        /* <DEDUP_REMOVED lines=35> */
.L_x_12025:
        /* <DEDUP_REMOVED lines=8> */
.L_x_12188:
[----:B------:R-:W-:Y:S05]  /*228b0*/  BSYNC B2 ;  /* 0x0000000000027941 */ /* 0x000fea0003800000 */
.L_x_12026:
        /* <DEDUP_REMOVED lines=9> */
.L_x_12029:
[----:B------:R-:W-:Y:S05]  /*22950*/  BSYNC B2 ;  /* 0x0000000000027941 */ /* 0x000fea0003800000 */
.L_x_12028:
        /* <DEDUP_REMOVED lines=12> */
.L_x_12030:
        /* <DEDUP_REMOVED lines=13> */
.L_x_12189:
[----:B------:R-:W-:Y:S05]  /*22af0*/  BSYNC B2 ;  /* 0x0000000000027941 */ /* 0x000fea0003800000 */
.L_x_12031:
        /* <DEDUP_REMOVED lines=11> */
.L_x_12034:
[----:B------:R-:W-:Y:S05]  /*22bb0*/  BSYNC B2 ;  /* 0x0000000000027941 */ /* 0x000fea0003800000 */
.L_x_12033:
        /* <DEDUP_REMOVED lines=9> */
.L_x_12035:
        /* <DEDUP_REMOVED lines=15> */
.L_x_12036:
        /* <DEDUP_REMOVED lines=15> */
.L_x_12037:
        /* <DEDUP_REMOVED lines=15> */
.L_x_12038:
        /* <DEDUP_REMOVED lines=10> */
.L_x_12024:
[----:B------:R-:W-:Y:S05]  /*22fc0*/  BSYNC B1 ;  /* 0x0000000000017941 */ /* 0x000fea0003800000 */
.L_x_12023:
        /* <DEDUP_REMOVED lines=35> */
.L_x_12041:
        /* <DEDUP_REMOVED lines=8> */
.L_x_12190:
[----:B------:R-:W-:Y:S05]  /*23280*/  BSYNC B2 ;  /* 0x0000000000027941 */ /* 0x000fea0003800000 */
.L_x_12042:
        /* <DEDUP_REMOVED lines=9> */
.L_x_12045:
[----:B------:R-:W-:Y:S05]  /*23320*/  BSYNC B2 ;  /* 0x0000000000027941 */ /* 0x000fea0003800000 */
.L_x_12044:
        /* <DEDUP_REMOVED lines=13> */
.L_x_12046:
        /* <DEDUP_REMOVED lines=13> */
.L_x_12191:
[----:B------:R-:W-:Y:S05]  /*234d0*/  BSYNC B2 ;  /* 0x0000000000027941 */ /* 0x000fea0003800000 */
.L_x_12047:
        /* <DEDUP_REMOVED lines=11> */
.L_x_12050:
[----:B------:R-:W-:Y:S05]  /*23590*/  BSYNC B2 ;  /* 0x0000000000027941 */ /* 0x000fea0003800000 */
.L_x_12049:
        /* <DEDUP_REMOVED lines=10> */
.L_x_12051:
        /* <DEDUP_REMOVED lines=15> */
.L_x_12052:
        /* <DEDUP_REMOVED lines=15> */
.L_x_12053:
        /* <DEDUP_REMOVED lines=15> */
.L_x_12054:
        /* <DEDUP_REMOVED lines=10> */
.L_x_12040:
[----:B------:R-:W-:Y:S05]  /*239b0*/  BSYNC B1 ;  /* 0x0000000000017941 */ /* 0x000fea0003800000 */
.L_x_12039:
[----:B------:R-:W2:Y:S01]  /*239c0*/  LDL R5, [R1+0x24] ;  /* 0x0000240001057983 */ /* 0x000ea20000100800 */
[----:B------:R-:W-:Y:S01]  /*239d0*/  VIADD R0, R0, 0xfffffffe ;  /* 0xfffffffe00007836 */ /* 0x000fe20000000000 */
[----:B--2---:R-:W-:-:S13]  /*239e0*/  ISETP.GT.AND P0, PT, R6, R5, PT ;  /* 0x000000050600720c */ /* 0x004fda0003f04270 */
[----:B------:R-:W-:Y:S05]  /*239f0*/  @P0 BRA `(.L_x_12055) ;  /* 0xffffffec00000947 */ /* 0x000fea000383ffff */
.L_x_12004:
[----:B------:R-:W-:Y:S05]  /*23a00*/  BSYNC B0 ;  /* 0x0000000000007941 */ /* 0x000fea0003800000 */
.L_x_12003:
        /* <DEDUP_REMOVED lines=25> */
.L_x_12057:
[----:B------:R-:W-:Y:S05]  /*23ba0*/  BSYNC B0 ;  /* 0x0000000000007941 */ /* 0x000fea0003800000 */
.L_x_12056:
[----:B------:R-:W-:-:S05]  /*23bb0*/  SEL R0, R0, RZ, P0 ;  /* 0x000000ff00007207 */ /* 0x000fca0000000000 */
[----:B------:R3:W-:Y:S02]  /*23bc0*/  STL [R1+0x10], R0 ;  /* 0x0000100001007387 */ /* 0x0007e40000100800 */
.L_x_11975:
[----:B------:R-:W-:Y:S05]  /*23bd0*/  BSYNC B7 ;  /* 0x0000000000077941 */ /* 0x000fea0003800000 */
.L_x_11973:
        /* <DEDUP_REMOVED lines=8> */
[----:B-1----:R-:W1:Y:S04]  /*23c60*/  LDS.128 R4, [R19+0x228d0] ;  /* 0x0228d00013047984 */ /* 0x002e680000000c00 */
[----:B-1----:R1:W-:Y:S04]  /*23c70*/  STL.64 [R1], R4 ;  /* 0x0000000401007387 */ /* 0x0023e80000100a00 */
[----:B------:R1:W-:Y:S01]  /*23c80*/  STL.64 [R1+0x8], R6 ;  /* 0x0000080601007387 */ /* 0x0003e20000100a00 */
[----:B------:R-:W-:Y:S06]  /*23c90*/  BAR.ARV 0x4, 0x180 ;  /* 0x0106000000007b1d */ /* 0x000fec0000002000 */
[----:B------:R-:W-:Y:S05]  /*23ca0*/  BRA `(.L_x_12059) ;  /* 0x0000001000307947 */ /* 0x000fea0003800000 */
.L_x_12058:
        /* <DEDUP_REMOVED lines=46> */
.L_x_12201:
[----:B------:R-:W-:Y:S02]  /*23f90*/  ULDC UR4, c[0x0][0xc38] ;  /* 0x00030e0000047ab9 */ /* 0x000fe40000000800 */
[----:B------:R-:W-:-:S04]  /*23fa0*/  IMAD.U32 R2, RZ, RZ, UR4 ;  /* 0x00000004ff027e24 */ /* 0x000fc8000f8e00ff */
[----:B-1----:R-:W-:-:S04]  /*23fb0*/  IMAD R9, R9, R2, RZ ;  /* 0x0000000209097224 */ /* 0x002fc800078e02ff */
[----:B------:R-:W-:-:S05]  /*23fc0*/  IMAD.IADD R0, R0, 0x1, R9 ;  /* 0x0000000100007824 */ /* 0x000fca00078e0209 */
[----:B------:R-:W-:-:S13]  /*23fd0*/  ISETP.GT.AND P6, PT, R0, R5, PT ;  /* 0x000000050000720c */ /* 0x000fda0003fc4270 */
[----:B------:R-:W-:Y:S05]  /*23fe0*/  @P6 BRA `(.L_x_12061) ;  /* 0x0000000000ac6947 */ /* 0x000fea0003800000 */
.L_x_12064:
        /* <DEDUP_REMOVED lines=37> */
.L_x_12209:
[----:B------:R-:W-:Y:S02]  /*24240*/  ULDC UR4, c[0x0][0xc38] ;  /* 0x00030e0000047ab9 */ /* 0x000fe40000000800 */
[----:B------:R-:W-:-:S04]  /*24250*/  IMAD.U32 R2, RZ, RZ, UR4 ;  /* 0x00000004ff027e24 */ /* 0x000fc8000f8e00ff */
[----:B-1----:R-:W-:-:S04]  /*24260*/  IMAD R9, R9, R2, RZ ;  /* 0x0000000209097224 */ /* 0x002fc800078e02ff */
[----:B------:R-:W-:-:S05]  /*24270*/  IMAD.IADD R0, R9, 0x1, R0 ;  /* 0x0000000109007824 */ /* 0x000fca00078e0200 */
[----:B------:R-:W-:-:S13]  /*24280*/  ISETP.GT.AND P6, PT, R0, R5, PT ;  /* 0x000000050000720c */ /* 0x000fda0003fc4270 */
[----:B------:R-:W-:Y:S05]  /*24290*/  @!P6 BRA `(.L_x_12064) ;  /* 0xfffffffc0054e947 */ /* 0x000fea000383ffff */
.L_x_12061:
        /* <DEDUP_REMOVED lines=12> */
.L_x_12214:
[----:B------:R-:W-:-:S13]  /*24360*/  ISETP.NE.AND P0, PT, R0, RZ, PT ;  /* 0x000000ff0000720c */ /* 0x000fda0003f05270 */
[----:B------:R-:W-:Y:S05]  /*24370*/  @!P0 BRA `(.L_x_12066) ;  /* 0x0000000000108947 */ /* 0x000fea0003800000 */
[----:B------:R-:W-:Y:S01]  /*24380*/  UMOV UR4, 0xffffffff ;  /* 0xffffffff00047882 */ /* 0x000fe20000000000 */
[----:B-1----:R-:W-:Y:S02]  /*24390*/  VIADD R3, R3, 0xffffffff ;  /* 0xffffffff03037836 */ /* 0x002fe40000000000 */
[----:B------:R-:W-:Y:S05]  /*243a0*/  BRA.DIV UR4, `(.L_x_12067) ;  /* 0x00000042048c7947 */ /* 0x000fea000b800000 */
[----:B------:R3:W4:Y:S02]  /*243b0*/  SHFL.IDX PT, R8, R7, R3, 0x1f ;  /* 0x00001f0307087589 */ /* 0x00072400000e0000 */
.L_x_12066:
[----:B------:R-:W-:Y:S01]  /*243c0*/  ISETP.NE.AND P0, PT, R6, 0x1, PT ;  /* 0x000000010600780c */ /* 0x000fe20003f05270 */
[----:B----4-:R-:W-:-:S05]  /*243d0*/  IMAD R0, R8, R2, R9 ;  /* 0x0000000208007224 */ /* 0x010fca00078e0209 */
[----:B------:R4:W-:Y:S02]  /*243e0*/  STL [R1], R0 ;  /* 0x0000000001007387 */ /* 0x0009e40000100800 */
[----:B----4-:R-:W-:-:S05]  /*243f0*/  IMAD.IADD R0, R5, 0x1, -R0 ;  /* 0x0000000105007824 */ /* 0x010fca00078e0a00 */
[----:B------:R-:W-:Y:S05]  /*24400*/  @!P0 BRA `(.L_x_12068) ;  /* 0x0000000000e48947 */ /* 0x000fea0003800000 */
[----:B------:R-:W-:-:S04]  /*24410*/  IABS R5, R4 ;  /* 0x0000000400057213 */ /* 0x000fc80000000000 */
[----:B0--3--:R-:W0:Y:S08]  /*24420*/  I2F.RP R7, R5 ;  /* 0x0000000500077306 */ /* 0x009e300000209400 */
[----:B0-----:R-:W0:Y:S02]  /*24430*/  MUFU.RCP R7, R7 ;  /* 0x0000000700077308 */ /* 0x001e240000001000 */
[----:B0-----:R-:W-:-:S06]  /*24440*/  VIADD R9, R7, 0xffffffe ;  /* 0x0ffffffe07097836 */ /* 0x001fcc0000000000 */
[----:B-1----:R-:W0:Y:S02]  /*24450*/  F2I.FTZ.U32.TRUNC.NTZ R3, R9 ;  /* 0x0000000900037305 */ /* 0x002e24000021f000 */
        /* <DEDUP_REMOVED lines=52> */
.L_x_12068:
[----:B-1-3--:R-:W3:Y:S01]  /*247a0*/  LDL R3, [R1+0xc] ;  /* 0x00000c0001037983 */ /* 0x00aee20000100800 */
[----:B0-----:R-:W3:Y:S02]  /*247b0*/  LDC.64 R6, c[0x0][0xc90] ;  /* 0x00032400ff067b82 */ /* 0x001ee40000000a00 */
        /* <DEDUP_REMOVED lines=61> */
.L_x_12069:
[----:B------:R-:W-:-:S05]  /*24b90*/  LOP3.LUT R3, RZ, R0, RZ, 0x33, !PT ;  /* 0x00000000ff037212 */ /* 0x000fca00078e33ff */
[----:B------:R-:W-:-:S05]  /*24ba0*/  IMAD.IADD R0, R4, 0x1, R3 ;  /* 0x0000000104007824 */ /* 0x000fca00078e0203 */
[----:B------:R3:W-:Y:S01]  /*24bb0*/  STL [R1+0x4], R0 ;  /* 0x0000040001007387 */ /* 0x0007e20000100800 */
[----:B------:R-:W-:Y:S05]  /*24bc0*/  BRA `(.L_x_12070) ;  /* 0x0000000000287947 */ /* 0x000fea0003800000 */
.L_x_12062:
        /* <DEDUP_REMOVED lines=10> */
.L_x_12070:
[----:B-1----:R-:W4:Y:S04]  /*24c70*/  LDL R3, [R1+0x8] ;  /* 0x0000080001037983 */ /* 0x002f280000100800 */
[----:B0-----:R-:W5:Y:S04]  /*24c80*/  LDL R2, [R1+0xc] ;  /* 0x00000c0001027983 */ /* 0x001f680000100800 */
        /* <DEDUP_REMOVED lines=14> */
.L_x_12059:
[----:B---34-:R-:W3:Y:S01]  /*24d70*/  LDL R0, [R1+0xc] ;  /* 0x00000c0001007983 */ /* 0x018ee20000100800 */
[----:B------:R-:W-:Y:S02]  /*24d80*/  ULDC UR4, c[0x0][0xc3c] ;  /* 0x00030f0000047ab9 */ /* 0x000fe40000000800 */
[----:B---3--:R-:W-:-:S13]  /*24d90*/  ISETP.GE.AND P0, PT, R0, UR4, PT ;  /* 0x0000000400007c0c */ /* 0x008fda000bf06270 */
[----:B------:R-:W-:Y:S05]  /*24da0*/  @!P0 BRA `(.L_x_12071) ;  /* 0xffffff8800148947 */ /* 0x000fea000383ffff */
[----:B------:R-:W-:Y:S05]  /*24db0*/  BSYNC B8 ;  /* 0x0000000000087941 */ /* 0x000fea0003800000 */
.L_x_11911:
        /* <DEDUP_REMOVED lines=12> */
.L_x_12217:
[----:B------:R-:W-:Y:S05]  /*24e80*/  BSYNC B0 ;  /* 0x0000000000007941 */ /* 0x000fea0003800000 */
.L_x_12072:
[----:B------:R-:W-:-:S03]  /*24e90*/  UMOV UR4, 0xffffffff ;  /* 0xffffffff00047882 */ /* 0x000fc60000000000 */
[----:B------:R-:W-:Y:S05]  /*24ea0*/  BRA.DIV UR4, `(.L_x_12074) ;  /* 0x0000003a040c7947 */ /* 0x000fea000b800000 */
[----:B------:R-:W1:Y:S02]  /*24eb0*/  S2R R2, SR_TID.X ;  /* 0x0000000000027919 */ /* 0x000e640000002100 */
[----:B-1----:R-:W-:-:S04]  /*24ec0*/  SHF.R.U32.HI R2, RZ, 0x5, R2 ;  /* 0x00000005ff027819 */ /* 0x002fc80000011602 */
[----:B------:R-:W-:-:S05]  /*24ed0*/  LOP3.LUT R2, R2, 0x3, RZ, 0xc0, !PT ;  /* 0x0000000302027812 */ /* 0x000fca00078ec0ff */
[----:B------:R1:W2:Y:S02]  /*24ee0*/  SHFL.IDX PT, R14, R2, RZ, 0x1f ;  /* 0x00001fff020e7589 */ /* 0x0002a400000e0000 */
.L_x_12220:
[----:B--2---:R-:W-:-:S13]  /*24ef0*/  ISETP.NE.AND P0, PT, R14, RZ, PT ;  /* 0x000000ff0e00720c */ /* 0x004fda0003f05270 */
[----:B------:R-:W-:Y:S05]  /*24f00*/  @P0 BRA `(.L_x_11682) ;  /* 0x0000000000940947 */ /* 0x000fea0003800000 */
[----:B------:R-:W-:-:S03]  /*24f10*/  UMOV UR4, 0xffffffff ;  /* 0xffffffff00047882 */ /* 0x000fc60000000000 */
[----:B------:R-:W-:Y:S05]  /*24f20*/  BRA.DIV UR4, `(.L_x_12075) ;  /* 0x0000003a04207947 */ /* 0x000fea000b800000 */
[----:B------:R-:W-:-:S13]  /*24f30*/  ELECT P6, URZ, PT ;  /* 0x00000000003f782f */ /* 0x000fda00038c0000 */
.L_x_12223:
[----:B------:R-:W-:Y:S05]  /*24f40*/  @!P6 BRA `(.L_x_11682) ;  /* 0x000000000084e947 */ /* 0x000fea0003800000 */
[----:B------:R-:W-:-:S06]  /*24f50*/  ULOP3.LUT UR4, UR36, 0x2, URZ, 0xfc, !UPT ;  /* 0x0000000224047892 */ /* 0x000fcc000f8efc3f */
[----:B-1----:R-:W-:-:S05]  /*24f60*/  IMAD.U32 R2, RZ, RZ, UR4 ;  /* 0x00000004ff027e24 */ /* 0x002fca000f8e00ff */
[----:B------:R-:W-:-:S13]  /*24f70*/  ISETP.NE.AND P2, PT, R2, 0x3, PT ;  /* 0x000000030200780c */ /* 0x000fda0003f45270 */
[----:B------:R-:W-:Y:S05]  /*24f80*/  @!P2 BRA `(.L_x_12076) ;  /* 0x000000000004a947 */ /* 0x000fea0003800000 */
[----:B------:R-:W-:Y:S01]  /*24f90*/  BPT.TRAP 0x1 ;  /* 0x000000040000795c */ /* 0x000fe20000300000 */
.L_x_12076:
        /* <DEDUP_REMOVED lines=14> */
.L_x_12224:
[----:B------:R-:W1:Y:S02]  /*25080*/  SYNCS.PHASECHK.TRANS64.TRYWAIT P0, [R7+URZ], R2 ;  /* 0x00000002070075a7 */ /* 0x000e64000800017f */
[----:B-1----:R-:W-:Y:S05]  /*25090*/  @!P0 BRA `(.L_x_12078) ;  /* 0x0000003400f88947 */ /* 0x002fea0003800000 */
.L_x_12225:
[----:B------:R-:W-:Y:S05]  /*250a0*/  @!P2 BRA `(.L_x_12079) ;  /* 0x000000000004a947 */ /* 0x000fea0003800000 */
[----:B------:R-:W-:Y:S01]  /*250b0*/  BPT.TRAP 0x1 ;  /* 0x000000040000795c */ /* 0x000fe20000300000 */
.L_x_12079:
[----:B------:R-:W2:Y:S01]  /*250c0*/  LDL.LU R4, [R1+0x10] ;  /* 0x0000100001047983 */ /* 0x000ea20000300800 */
[----:B------:R-:W-:-:S04]  /*250d0*/  VIADD R0, R0, 0x22860 ;  /* 0x0002286000007836 */ /* 0x000fc80000000000 */
[----:B--2---:R-:W-:-:S04]  /*250e0*/  IMAD R4, R4, 0x8, R0 ;  /* 0x0000000804047824 */ /* 0x004fc800078e0200 */
[----:B------:R-:W2:Y:S02]  /*250f0*/  SYNCS.PHASECHK.TRANS64.TRYWAIT P0, [R4+URZ], R5 ;  /* 0x00000005040075a7 */ /* 0x000ea4000800017f */
[----:B--2---:R-:W-:Y:S05]  /*25100*/  @!P0 BRA `(.L_x_12080) ;  /* 0x0000003400f08947 */ /* 0x004fea0003800000 */
.L_x_12226:
[----:B------:R-:W-:-:S07]  /*25110*/  IMAD R3, R3, 0x8, R0 ;  /* 0x0000000803037824 */ /* 0x000fce00078e0200 */
.L_x_12081:
[----:B----4-:R4:W0:Y:S02]  /*25120*/  SYNCS.PHASECHK.TRANS64.TRYWAIT P0, [R3+URZ], R2 ;  /* 0x00000002030075a7 */ /* 0x010824000800017f */
[----:B0-----:R-:W-:Y:S05]  /*25130*/  @!P0 NANOSLEEP.SYNCS 0x989680 ;  /* 0x009896800000895d */ /* 0x001fea0003900000 */
[----:B------:R-:W0:Y:S02]  /*25140*/  @!P0 SYNCS.PHASECHK.TRANS64 P0, [R3+URZ], R2 ;  /* 0x00000002030085a7 */ /* 0x000e24000800007f */
[----:B0-----:R-:W-:Y:S05]  /*25150*/  @!P0 BRA `(.L_x_12081) ;  /* 0xfffffffc00f08947 */ /* 0x001fea000383ffff */
.L_x_11682:
[----:B------:R-:W-:Y:S05]  /*25160*/  BSYNC B9 ;  /* 0x0000000000097941 */ /* 0x000fea0003800000 */
.L_x_11679:
[----:B------:R-:W-:Y:S05]  /*25170*/  EXIT ;  /* 0x000000000000794d */ /* 0x000fea0003800000 */
.L_x_11710:
[----:B0-----:R0:W1:Y:S02]  /*25180*/  SYNCS.PHASECHK.TRANS64.TRYWAIT P6, [R95+URZ+0x22890], R106 ;  /* 0x0228906a5f0075a7 */ /* 0x00106400080c017f */
[----:B-1----:R-:W-:Y:S05]  /*25190*/  @!P6 NANOSLEEP.SYNCS 0x989680 ;  /* 0x009896800000e95d */ /* 0x002fea0003900000 */
[----:B------:R-:W1:Y:S02]  /*251a0*/  @!P6 SYNCS.PHASECHK.TRANS64 P6, [R95+URZ+0x22890], R106 ;  /* 0x0228906a5f00e5a7 */ /* 0x000e6400080c007f */
[----:B-1----:R-:W-:Y:S05]  /*251b0*/  @!P6 BRA `(.L_x_11710) ;  /* 0xfffffffc00f0e947 */ /* 0x002fea000383ffff */
[----:B------:R-:W-:Y:S05]  /*251c0*/  BRA `(.L_x_12082) ;  /* 0xfffffde400047947 */ /* 0x000fea000383ffff */
.L_x_11728:
[----:B0-----:R0:W1:Y:S02]  /*251d0*/  SYNCS.PHASECHK.TRANS64.TRYWAIT P5, [R95+URZ+0x22890], R106 ;  /* 0x0228906a5f0075a7 */ /* 0x00106400080a017f */
[----:B-1----:R-:W-:Y:S05]  /*251e0*/  @!P5 NANOSLEEP.SYNCS 0x989680 ;  /* 0x009896800000d95d */ /* 0x002fea0003900000 */
[----:B------:R-:W1:Y:S02]  /*251f0*/  @!P5 SYNCS.PHASECHK.TRANS64 P5, [R95+URZ+0x22890], R106 ;  /* 0x0228906a5f00d5a7 */ /* 0x000e6400080a007f */
[----:B-1----:R-:W-:Y:S05]  /*25200*/  @!P5 BRA `(.L_x_11728) ;  /* 0xfffffffc00f0d947 */ /* 0x002fea000383ffff */
[----:B------:R-:W-:Y:S05]  /*25210*/  BRA `(.L_x_12083) ;  /* 0xfffffdf400ac7947 */ /* 0x000fea000383ffff */
.L_x_11737:
[----:B0-----:R0:W1:Y:S02]  /*25220*/  SYNCS.PHASECHK.TRANS64.TRYWAIT P4, [R95+URZ+0x22890], R106 ;  /* 0x0228906a5f0075a7 */ /* 0x001064000808017f */
[----:B-1----:R-:W-:Y:S05]  /*25230*/  @!P4 NANOSLEEP.SYNCS 0x989680 ;  /* 0x009896800000c95d */ /* 0x002fea0003900000 */
[----:B------:R-:W1:Y:S02]  /*25240*/  @!P4 SYNCS.PHASECHK.TRANS64 P4, [R95+URZ+0x22890], R106 ;  /* 0x0228906a5f00c5a7 */ /* 0x000e64000808007f */
[----:B-1----:R-:W-:Y:S05]  /*25250*/  @!P4 BRA `(.L_x_11737) ;  /* 0xfffffffc00f0c947 */ /* 0x002fea000383ffff */
[----:B------:R-:W-:Y:S05]  /*25260*/  BRA `(.L_x_12084) ;  /* 0xfffffe0400d87947 */ /* 0x000fea000383ffff */
.L_x_11743:
[----:B--2---:R2:W3:Y:S02]  /*25270*/  SYNCS.PHASECHK.TRANS64.TRYWAIT P3, [R95+URZ+0x228b0], R106 ;  /* 0x0228b06a5f0075a7 */ /* 0x0044e4000806017f */
[----:B---3--:R-:W-:Y:S05]  /*25280*/  @!P3 NANOSLEEP.SYNCS 0x989680 ;  /* 0x009896800000b95d */ /* 0x008fea0003900000 */
[----:B------:R-:W3:Y:S02]  /*25290*/  @!P3 SYNCS.PHASECHK.TRANS64 P3, [R95+URZ+0x228b0], R106 ;  /* 0x0228b06a5f00b5a7 */ /* 0x000ee4000806007f */
[----:B---3--:R-:W-:Y:S05]  /*252a0*/  @!P3 BRA `(.L_x_11743) ;  /* 0xfffffffc00f0b947 */ /* 0x008fea000383ffff */
[----:B------:R-:W-:Y:S05]  /*252b0*/  BRA `(.L_x_12085) ;  /* 0xfffffe0800687947 */ /* 0x000fea000383ffff */
.L_x_11761:
[----:B------:R-:W-:Y:S01]  /*252c0*/  BSSY B0, `(.L_x_12086) ;  /* 0x0000007000007945 */ /* 0x000fe20003800000 */
[----:B------:R-:W-:Y:S02]  /*252d0*/  IMAD.MOV.U32 R12, RZ, RZ, RZ ;  /* 0x000000ffff0c7224 */ /* 0x000fe400078e00ff */
[----:B------:R-:W-:Y:S02]  /*252e0*/  IMAD.MOV.U32 R11, RZ, RZ, 0x1f ;  /* 0x0000001fff0b7424 */ /* 0x000fe400078e00ff */
[----:B------:R-:W-:-:S07]  /*252f0*/  IMAD.MOV.U32 R15, RZ, RZ, -0x1 ;  /* 0xffffffffff0f7424 */ /* 0x000fce00078e00ff */
[----:B-----5:R-:W-:Y:S05]  /*25300*/  WARPSYNC.COLLECTIVE R15, `(.L_x_12087) ;  /* 0x000000000f087348 */ /* 0x020fea0003c00000 */
[----:B------:R0:W1:Y:S02]  /*25310*/  SHFL.IDX P6, R14, R13, R12, R11 ;  /* 0x0000000c0d0e7389 */ /* 0x00006400000c000b */
[----:B01---5:R-:W-:Y:S01]  /*25320*/  ENDCOLLECTIVE ;  /* 0x000000000000791b */ /* 0x023fe20003800000 */
.L_x_12087:
[----:B------:R-:W-:Y:S05]  /*25330*/  BSYNC B0 ;  /* 0x0000000000007941 */ /* 0x000fea0003800000 */
.L_x_12086:
[----:B------:R-:W-:Y:S05]  /*25340*/  BRA `(.L_x_12088) ;  /* 0xfffffe1800bc7947 */ /* 0x000fea000383ffff */
.L_x_11773:
        /* <DEDUP_REMOVED lines=8> */
.L_x_12090:
[----:B------:R-:W-:Y:S05]  /*253d0*/  BSYNC B1 ;  /* 0x0000000000017941 */ /* 0x000fea0003800000 */
.L_x_12089:
        /* <DEDUP_REMOVED lines=8> */
.L_x_12091:
[----:B------:R-:W-:Y:S02]  /*25460*/  IMAD.MOV.U32 R13, RZ, RZ, R10 ;  /* 0x000000ffff0d7224 */ /* 0x000fe400078e000a */
[----:B------:R-:W-:-:S07]  /*25470*/  IMAD.MOV.U32 R0, RZ, RZ, R14 ;  /* 0x000000ffff007224 */ /* 0x000fce00078e000e */
[----:B------:R-:W-:Y:S05]  /*25480*/  WARPSYNC.COLLECTIVE R15, `(.L_x_12092) ;  /* 0x000000000f087348 */ /* 0x000fea0003c00000 */
[----:B------:R0:W1:Y:S02]  /*25490*/  SHFL.IDX P6, R14, R13, R12, R11 ;  /* 0x0000000c0d0e7389 */ /* 0x00006400000c000b */
[----:B01----:R-:W-:Y:S01]  /*254a0*/  ENDCOLLECTIVE ;  /* 0x000000000000791b */ /* 0x003fe20003800000 */
.L_x_12092:
[----:B------:R-:W-:Y:S02]  /*254b0*/  IMAD.MOV.U32 R13, RZ, RZ, R4 ;  /* 0x000000ffff0d7224 */ /* 0x000fe400078e0004 */
[----:B------:R-:W-:-:S07]  /*254c0*/  IMAD.MOV.U32 R5, RZ, RZ, R14 ;  /* 0x000000ffff057224 */ /* 0x000fce00078e000e */
[----:B------:R-:W-:Y:S05]  /*254d0*/  WARPSYNC.COLLECTIVE R15, `(.L_x_12093) ;  /* 0x000000000f087348 */ /* 0x000fea0003c00000 */
[----:B------:R0:W1:Y:S02]  /*254e0*/  SHFL.IDX P6, R14, R13, R12, R11 ;  /* 0x0000000c0d0e7389 */ /* 0x00006400000c000b */
[----:B01----:R-:W-:Y:S01]  /*254f0*/  ENDCOLLECTIVE ;  /* 0x000000000000791b */ /* 0x003fe20003800000 */
.L_x_12093:
[----:B------:R-:W-:Y:S05]  /*25500*/  BRA `(.L_x_12094) ;  /* 0xfffffe2000387947 */ /* 0x000fea000383ffff */
.L_x_11776:
[----:B------:R-:W-:Y:S01]  /*25510*/  BSSY B1, `(.L_x_12095) ;  /* 0x0000008000017945 */ /* 0x000fe20003800000 */
[----:B------:R-:W-:Y:S02]  /*25520*/  IMAD.MOV.U32 R13, RZ, RZ, R7 ;  /* 0x000000ffff0d7224 */ /* 0x000fe400078e0007 */
[----:B------:R-:W-:Y:S02]  /*25530*/  IMAD.MOV.U32 R12, RZ, RZ, 0x1 ;  /* 0x00000001ff0c7424 */ /* 0x000fe400078e00ff */
[----:B------:R-:W-:Y:S02]  /*25540*/  IMAD.MOV.U32 R11, RZ, RZ, 0x1c1f ;  /* 0x00001c1fff0b7424 */ /* 0x000fe400078e00ff */
[----:B------:R-:W-:-:S07]  /*25550*/  IMAD.MOV.U32 R15, RZ, RZ, -0x1 ;  /* 0xffffffffff0f7424 */ /* 0x000fce00078e00ff */
[----:B-1----:R-:W-:Y:S05]  /*25560*/  WARPSYNC.COLLECTIVE R15, `(.L_x_12096) ;  /* 0x000000000f087348 */ /* 0x002fea0003c00000 */
[----:B------:R0:W2:Y:S02]  /*25570*/  SHFL.IDX P6, R14, R13, R12, R11 ;  /* 0x0000000c0d0e7389 */ /* 0x0000a400000c000b */
[----:B012---:R-:W-:Y:S01]  /*25580*/  ENDCOLLECTIVE ;  /* 0x000000000000791b */ /* 0x007fe20003800000 */
.L_x_12096:
[----:B------:R-:W-:Y:S05]  /*25590*/  BSYNC B1 ;  /* 0x0000000000017941 */ /* 0x000fea0003800000 */
.L_x_12095:
        /* <DEDUP_REMOVED lines=8> */
.L_x_12097:
[----:B------:R-:W-:Y:S02]  /*25620*/  IMAD.MOV.U32 R13, RZ, RZ, R10 ;  /* 0x000000ffff0d7224 */ /* 0x000fe400078e000a */
[----:B------:R-:W-:-:S07]  /*25630*/  IMAD.MOV.U32 R0, RZ, RZ, R14 ;  /* 0x000000ffff007224 */ /* 0x000fce00078e000e */
[----:B------:R-:W-:Y:S05]  /*25640*/  WARPSYNC.COLLECTIVE R15, `(.L_x_12098) ;  /* 0x000000000f087348 */ /* 0x000fea0003c00000 */
[----:B------:R0:W1:Y:S02]  /*25650*/  SHFL.IDX P6, R14, R13, R12, R11 ;  /* 0x0000000c0d0e7389 */ /* 0x00006400000c000b */
[----:B01----:R-:W-:Y:S01]  /*25660*/  ENDCOLLECTIVE ;  /* 0x000000000000791b */ /* 0x003fe20003800000 */
.L_x_12098:
[----:B------:R-:W-:Y:S02]  /*25670*/  IMAD.MOV.U32 R13, RZ, RZ, R4 ;  /* 0x000000ffff0d7224 */ /* 0x000fe400078e0004 */
[----:B------:R-:W-:-:S07]  /*25680*/  IMAD.MOV.U32 R5, RZ, RZ, R14 ;  /* 0x000000ffff057224 */ /* 0x000fce00078e000e */
[----:B------:R-:W-:Y:S05]  /*25690*/  WARPSYNC.COLLECTIVE R15, `(.L_x_12099) ;  /* 0x000000000f087348 */ /* 0x000fea0003c00000 */
[----:B------:R0:W1:Y:S02]  /*256a0*/  SHFL.IDX P6, R14, R13, R12, R11 ;  /* 0x0000000c0d0e7389 */ /* 0x00006400000c000b */
[----:B01----:R-:W-:Y:S01]  /*256b0*/  ENDCOLLECTIVE ;  /* 0x000000000000791b */ /* 0x003fe20003800000 */
.L_x_12099:
[----:B------:R-:W-:Y:S01]  /*256c0*/  IMAD.MOV.U32 R4, RZ, RZ, R14 ;  /* 0x000000ffff047224 */ /* 0x000fe200078e000e */
[----:B------:R-:W-:Y:S06]  /*256d0*/  BRA `(.L_x_12100) ;  /* 0xfffffe2000907947 */ /* 0x000fec000383ffff */
.L_x_11780:
[----:B0-----:R0:W1:Y:S02]  /*256e0*/  SYNCS.PHASECHK.TRANS64.TRYWAIT P0, [R19+URZ+0x22800], R40 ;  /* 0x02280028130075a7 */ /* 0x001064000800017f */
[----:B-1----:R-:W-:Y:S05]  /*256f0*/  @!P0 NANOSLEEP.SYNCS 0x989680 ;  /* 0x009896800000895d */ /* 0x002fea0003900000 */
[----:B------:R-:W1:Y:S02]  /*25700*/  @!P0 SYNCS.PHASECHK.TRANS64 P0, [R19+URZ+0x22800], R40 ;  /* 0x02280028130085a7 */ /* 0x000e64000800007f */
[----:B-1----:R-:W-:Y:S05]  /*25710*/  @!P0 BRA `(.L_x_11780) ;  /* 0xfffffffc00f08947 */ /* 0x002fea000383ffff */
[----:B------:R-:W-:Y:S05]  /*25720*/  BRA `(.L_x_12101) ;  /* 0xfffffe2400787947 */ /* 0x000fea000383ffff */
.L_x_11788:
[----:B------:R-:W1:Y:S01]  /*25730*/  LDC R39, c[0x0][0x3f4] ;  /* 0x0000fd00ff277b82 */ /* 0x000e620000000800 */
[----:B------:R-:W-:Y:S01]  /*25740*/  BSSY B1, `(.L_x_12102) ;  /* 0x0000008000017945 */ /* 0x000fe20003800000 */
[----:B0-----:R-:W-:Y:S02]  /*25750*/  IMAD.MOV.U32 R13, RZ, RZ, R26 ;  /* 0x000000ffff0d7224 */ /* 0x001fe400078e001a */
[----:B------:R-:W-:Y:S02]  /*25760*/  IMAD.MOV.U32 R12, RZ, RZ, RZ ;  /* 0x000000ffff0c7224 */ /* 0x000fe400078e00ff */
[----:B------:R-:W-:Y:S02]  /*25770*/  IMAD.MOV.U32 R11, RZ, RZ, 0x1c1f ;  /* 0x00001c1fff0b7424 */ /* 0x000fe400078e00ff */
[----:B------:R-:W-:-:S07]  /*25780*/  IMAD.MOV.U32 R15, RZ, RZ, -0x1 ;  /* 0xffffffffff0f7424 */ /* 0x000fce00078e00ff */
[----:B-1----:R-:W-:Y:S05]  /*25790*/  WARPSYNC.COLLECTIVE R15, `(.L_x_12103) ;  /* 0x000000000f087348 */ /* 0x002fea0003c00000 */
[----:B------:R0:W2:Y:S02]  /*257a0*/  SHFL.IDX P6, R14, R13, R12, R11 ;  /* 0x0000000c0d0e7389 */ /* 0x0000a400000c000b */
[----:B012---:R-:W-:Y:S01]  /*257b0*/  ENDCOLLECTIVE ;  /* 0x000000000000791b */ /* 0x007fe20003800000 */
.L_x_12103:
[----:B------:R-:W-:Y:S05]  /*257c0*/  BSYNC B1 ;  /* 0x0000000000017941 */ /* 0x000fea0003800000 */
.L_x_12102:
[----:B------:R-:W-:Y:S01]  /*257d0*/  IMAD.MOV.U32 R13, RZ, RZ, R25 ;  /* 0x000000ffff0d7224 */ /* 0x000fe200078e0019 */
[----:B------:R-:W-:Y:S01]  /*257e0*/  ISETP.GE.AND P0, PT, R16, R39, PT ;  /* 0x000000271000720c */ /* 0x000fe20003f06270 */
[----:B------:R-:W-:Y:S02]  /*257f0*/  IMAD.MOV.U32 R12, RZ, RZ, RZ ;  /* 0x000000ffff0c7224 */ /* 0x000fe400078e00ff */
[----:B------:R-:W-:Y:S02]  /*25800*/  IMAD.MOV.U32 R11, RZ, RZ, 0x1c1f ;  /* 0x00001c1fff0b7424 */ /* 0x000fe400078e00ff */
[----:B------:R-:W-:Y:S02]  /*25810*/  IMAD.MOV.U32 R15, RZ, RZ, -0x1 ;  /* 0xffffffffff0f7424 */ /* 0x000fe400078e00ff */
[----:B------:R-:W-:Y:S02]  /*25820*/  IMAD.MOV.U32 R0, RZ, RZ, R14 ;  /* 0x000000ffff007224 */ /* 0x000fe400078e000e */
[----:B------:R-:W-:-:S07]  /*25830*/  IMAD R36, R203, R36, RZ ;  /* 0x00000024cb247224 */ /* 0x000fce00078e02ff */
[----:B------:R-:W-:Y:S05]  /*25840*/  WARPSYNC.COLLECTIVE R15, `(.L_x_12104) ;  /* 0x000000000f087348 */ /* 0x000fea0003c00000 */
[----:B------:R0:W1:Y:S02]  /*25850*/  SHFL.IDX P6, R14, R13, R12, R11 ;  /* 0x0000000c0d0e7389 */ /* 0x00006400000c000b */
[----:B01----:R-:W-:Y:S01]  /*25860*/  ENDCOLLECTIVE ;  /* 0x000000000000791b */ /* 0x003fe20003800000 */
.L_x_12104:
[----:B------:R-:W-:Y:S01]  /*25870*/  ISETP.GE.OR P1, PT, R41, R36, P0 ;  /* 0x000000242900720c */ /* 0x000fe20000726670 */
[----:B------:R-:W-:-:S12]  /*25880*/  IMAD.MOV.U32 R13, RZ, RZ, R24 ;  /* 0x000000ffff0d7224 */ /* 0x000fd800078e0018 */
[C---:B------:R-:W-:Y:S01]  /*25890*/  @!P1 IMAD.SHL.U32 R5, R16.reuse, 0x2, RZ ;  /* 0x0000000210059824 */ /* 0x040fe200078e00ff */
[----:B------:R-:W-:Y:S01]  /*258a0*/  @!P1 SHF.L.U64.HI R21, R16, 0x1, R43 ;  /* 0x0000000110159819 */ /* 0x000fe2000001022b */
[----:B------:R-:W-:-:S07]  /*258b0*/  IMAD.MOV.U32 R3, RZ, RZ, R14 ;  /* 0x000000ffff037224 */ /* 0x000fce00078e000e */
[----:B------:R-:W-:Y:S05]  /*258c0*/  WARPSYNC.COLLECTIVE R15, `(.L_x_12105) ;  /* 0x000000000f087348 */ /* 0x000fea0003c00000 */
[----:B------:R0:W1:Y:S02]  /*258d0*/  SHFL.IDX P6, R14, R13, R12, R11 ;  /* 0x0000000c0d0e7389 */ /* 0x00006400000c000b */
[----:B01----:R-:W-:Y:S01]  /*258e0*/  ENDCOLLECTIVE ;  /* 0x000000000000791b */ /* 0x003fe20003800000 */
.L_x_12105:
[----:B------:R-:W-:-:S05]  /*258f0*/  @!P1 IADD3 R6, P2, R3, R5, RZ ;  /* 0x0000000503069210 */ /* 0x000fca0007f5e0ff */
[----:B------:R-:W-:Y:S02]  /*25900*/  @!P1 IMAD.X R7, R0, 0x1, R21, P2 ;  /* 0x0000000100079824 */ /* 0x000fe400010e0615 */
[----:B------:R-:W-:Y:S02]  /*25910*/  IMAD.MOV.U32 R13, RZ, RZ, R27 ;  /* 0x000000ffff0d7224 */ /* 0x000fe400078e001b */
[----:B------:R-:W-:-:S07]  /*25920*/  IMAD.MOV.U32 R4, RZ, RZ, R14 ;  /* 0x000000ffff047224 */ /* 0x000fce00078e000e */
[----:B------:R-:W-:Y:S05]  /*25930*/  WARPSYNC.COLLECTIVE R15, `(.L_x_12106) ;  /* 0x000000000f087348 */ /* 0x000fea0003c00000 */
[----:B------:R0:W1:Y:S02]  /*25940*/  SHFL.IDX P6, R14, R13, R12, R11 ;  /* 0x0000000c0d0e7389 */ /* 0x00006400000c000b */
[----:B01----:R-:W-:Y:S01]  /*25950*/  ENDCOLLECTIVE ;  /* 0x000000000000791b */ /* 0x003fe20003800000 */
.L_x_12106:
[----:B------:R-:W2:Y:S01]  /*25960*/  @!P1 LD.E.128 R8, desc[UR38][R6.64] ;  /* 0x0000002606089980 */ /* 0x000ea2000c101d00 */
[----:B------:R-:W-:-:S05]  /*25970*/  @!P1 IADD3 R14, P2, R14, R5, RZ ;  /* 0x000000050e0e9210 */ /* 0x000fca0007f5e0ff */
[----:B------:R-:W-:-:S04]  /*25980*/  @!P1 IMAD.X R3, R4, 0x1, R21, P2 ;  /* 0x0000000104039824 */ /* 0x000fc800010e0615 */
[----:B------:R-:W-:-:S05]  /*25990*/  @!P1 IMAD.MOV.U32 R15, RZ, RZ, R3 ;  /* 0x000000ffff0f9224 */ /* 0x000fca00078e0003 */
[----:B------:R0:W5:Y:S01]  /*259a0*/  @!P1 LD.E.128 R4, desc[UR38][R14.64] ;  /* 0x000000260e049980 */ /* 0x000162000c101d00 */
[----:B------:R-:W-:Y:S01]  /*259b0*/  CS2R R28, SRZ ;  /* 0x00000000001c7805 */ /* 0x000fe2000001ff00 */
[----:B------:R-:W-:Y:S01]  /*259c0*/  IMAD.MOV.U32 R13, RZ, RZ, R26 ;  /* 0x000000ffff0d7224 */ /* 0x000fe200078e001a */
[----:B------:R-:W-:Y:S01]  /*259d0*/  CS2R R20, SRZ ;  /* 0x0000000000147805 */ /* 0x000fe2000001ff00 */
[----:B------:R-:W-:Y:S01]  /*259e0*/  IMAD.MOV.U32 R12, RZ, RZ, 0x1 ;  /* 0x00000001ff0c7424 */ /* 0x000fe200078e00ff */
[----:B------:R-:W-:Y:S02]  /*259f0*/  CS2R R30, SRZ ;  /* 0x00000000001e7805 */ /* 0x000fe4000001ff00 */
[----:B------:R-:W-:Y:S01]  /*25a00*/  CS2R R32, SRZ ;  /* 0x0000000000207805 */ /* 0x000fe2000001ff00 */
[----:B0-----:R-:W-:Y:S02]  /*25a10*/  IMAD.MOV.U32 R15, RZ, RZ, -0x1 ;  /* 0xffffffffff0f7424 */ /* 0x001fe400078e00ff */
[----:B--2---:R-:W-:-:S02]  /*25a20*/  @!P1 IMAD.MOV.U32 R29, RZ, RZ, R11 ;  /* 0x000000ffff1d9224 */ /* 0x004fc400078e000b */
[----:B------:R-:W-:Y:S02]  /*25a30*/  IMAD.MOV.U32 R11, RZ, RZ, 0x1c1f ;  /* 0x00001c1fff0b7424 */ /* 0x000fe400078e00ff */
[----:B------:R-:W-:Y:S02]  /*25a40*/  @!P1 IMAD.MOV.U32 R20, RZ, RZ, R8 ;  /* 0x000000ffff149224 */ /* 0x000fe400078e0008 */
[----:B------:R-:W-:-:S07]  /*25a50*/  @!P1 IMAD.MOV.U32 R21, RZ, RZ, R9 ;  /* 0x000000ffff159224 */ /* 0x000fce00078e0009 */
[----:B-----5:R-:W-:Y:S05]  /*25a60*/  WARPSYNC.COLLECTIVE R15, `(.L_x_12107) ;  /* 0x000000000f087348 */ /* 0x020fea0003c00000 */
[----:B------:R0:W1:Y:S02]  /*25a70*/  SHFL.IDX P6, R14, R13, R12, R11 ;  /* 0x0000000c0d0e7389 */ /* 0x00006400000c000b */
[----:B01---5:R-:W-:Y:S01]  /*25a80*/  ENDCOLLECTIVE ;  /* 0x000000000000791b */ /* 0x023fe20003800000 */
.L_x_12107:
[----:B------:R-:W-:Y:S02]  /*25a90*/  IMAD.MOV.U32 R0, RZ, RZ, R20 ;  /* 0x000000ffff007224 */ /* 0x000fe400078e0014 */
[----:B------:R-:W-:Y:S02]  /*25aa0*/  IMAD.MOV.U32 R3, RZ, RZ, R21 ;  /* 0x000000ffff037224 */ /* 0x000fe400078e0015 */
[----:B------:R-:W-:Y:S01]  /*25ab0*/  @!P1 IMAD.MOV.U32 R28, RZ, RZ, R10 ;  /* 0x000000ffff1c9224 */ /* 0x000fe200078e000a */
[----:B------:R-:W-:Y:S01]  /*25ac0*/  PRMT R37, R37, 0x5410, R0 ;  /* 0x0000541025257816 */ /* 0x000fe20000000000 */
[----:B------:R-:W-:Y:S01]  /*25ad0*/  IMAD.MOV.U32 R9, RZ, RZ, R29 ;  /* 0x000000ffff097224 */ /* 0x000fe200078e001d */
[----:B------:R-:W-:Y:S01]  /*25ae0*/  PRMT R49, R49, 0x5410, R3 ;  /* 0x0000541031317816 */ /* 0x000fe20000000003 */
[----:B------:R-:W-:-:S03]  /*25af0*/  IMAD.MOV.U32 R8, RZ, RZ, R28 ;  /* 0x000000ffff087224 */ /* 0x000fc600078e001c */
[----:B------:R-:W-:Y:S01]  /*25b00*/  PRMT R37, R9, 0x7610, R37 ;  /* 0x0000761009257816 */ /* 0x000fe20000000025 */
[----:B------:R-:W-:Y:S01]  /*25b10*/  IMAD.MOV.U32 R13, RZ, RZ, R25 ;  /* 0x000000ffff0d7224 */ /* 0x000fe200078e0019 */
[----:B------:R-:W-:Y:S01]  /*25b20*/  PRMT R35, R8, 0x7610, R35 ;  /* 0x0000761008237816 */ /* 0x000fe20000000023 */
[----:B------:R-:W-:Y:S02]  /*25b30*/  @!P1 IMAD.MOV.U32 R30, RZ, RZ, R4 ;  /* 0x000000ffff1e9224 */ /* 0x000fe400078e0004 */
[----:B------:R-:W-:Y:S02]  /*25b40*/  @!P1 IMAD.MOV.U32 R31, RZ, RZ, R5 ;  /* 0x000000ffff1f9224 */ /* 0x000fe400078e0005 */
[----:B------:R-:W-:Y:S02]  /*25b50*/  @!P1 IMAD.MOV.U32 R33, RZ, RZ, R7 ;  /* 0x000000ffff219224 */ /* 0x000fe400078e0007 */
[----:B------:R-:W-:Y:S02]  /*25b60*/  @!P1 IMAD.MOV.U32 R32, RZ, RZ, R6 ;  /* 0x000000ffff209224 */ /* 0x000fe400078e0006 */
[----:B------:R-:W-:-:S07]  /*25b70*/  IMAD.MOV.U32 R0, RZ, RZ, R14 ;  /* 0x000000ffff007224 */ /* 0x000fce00078e000e */
[----:B------:R-:W-:Y:S05]  /*25b80*/  WARPSYNC.COLLECTIVE R15, `(.L_x_12108) ;  /* 0x000000000f087348 */ /* 0x000fea0003c00000 */
[----:B------:R0:W1:Y:S02]  /*25b90*/  SHFL.IDX P6, R14, R13, R12, R11 ;  /* 0x0000000c0d0e7389 */ /* 0x00006400000c000b */
[----:B01----:R-:W-:Y:S01]  /*25ba0*/  ENDCOLLECTIVE ;  /* 0x000000000000791b */ /* 0x003fe20003800000 */
.L_x_12108:
[----:B------:R-:W-:Y:S02]  /*25bb0*/  IMAD.MOV.U32 R4, RZ, RZ, R30 ;  /* 0x000000ffff047224 */ /* 0x000fe400078e001e */
[----:B------:R-:W-:Y:S02]  /*25bc0*/  IMAD.MOV.U32 R5, RZ, RZ, R31 ;  /* 0x000000ffff057224 */ /* 0x000fe400078e001f */
[----:B------:R-:W-:Y:S01]  /*25bd0*/  IMAD.MOV.U32 R7, RZ, RZ, R33 ;  /* 0x000000ffff077224 */ /* 0x000fe200078e0021 */
[----:B------:R-:W-:Y:S01]  /*25be0*/  PRMT R35, R35, 0x5410, R4 ;  /* 0x0000541023237816 */ /* 0x000fe20000000004 */
[----:B------:R-:W-:-:S03]  /*25bf0*/  IMAD.MOV.U32 R6, RZ, RZ, R32 ;  /* 0x000000ffff067224 */ /* 0x000fc600078e0020 */
[----:B------:R-:W-:Y:S02]  /*25c00*/  PRMT R45, R7, 0x5410, R5 ;  /* 0x00005410072d7816 */ /* 0x000fe40000000005 */
[----:B------:R-:W-:Y:S02]  /*25c10*/  CS2R R4, SRZ ;  /* 0x0000000000047805 */ /* 0x000fe4000001ff00 */
[----:B------:R-:W-:Y:S01]  /*25c20*/  PRMT R48, R48, 0x5410, R6 ;  /* 0x0000541030307816 */ /* 0x000fe20000000006 */
[----:B------:R-:W-:Y:S02]  /*25c30*/  IMAD.MOV.U32 R13, RZ, RZ, R24 ;  /* 0x000000ffff0d7224 */ /* 0x000fe400078e0018 */
[----:B------:R-:W-:-:S07]  /*25c40*/  IMAD.MOV.U32 R3, RZ, RZ, R14 ;  /* 0x000000ffff037224 */ /* 0x000fce00078e000e */
[----:B------:R-:W-:Y:S05]  /*25c50*/  WARPSYNC.COLLECTIVE R15, `(.L_x_12109) ;  /* 0x000000000f087348 */ /* 0x000fea0003c00000 */
[----:B------:R0:W1:Y:S02]  /*25c60*/  SHFL.IDX P6, R14, R13, R12, R11 ;  /* 0x0000000c0d0e7389 */ /* 0x00006400000c000b */
[----:B01----:R-:W-:Y:S01]  /*25c70*/  ENDCOLLECTIVE ;  /* 0x000000000000791b */ /* 0x003fe20003800000 */
.L_x_12109:
[----:B------:R-:W-:Y:S02]  /*25c80*/  IMAD.MOV.U32 R13, RZ, RZ, R27 ;  /* 0x000000ffff0d7224 */ /* 0x000fe400078e001b */
[----:B------:R-:W-:-:S07]  /*25c90*/  IMAD.MOV.U32 R24, RZ, RZ, R14 ;  /* 0x000000ffff187224 */ /* 0x000fce00078e000e */
[----:B------:R-:W-:Y:S05]  /*25ca0*/  WARPSYNC.COLLECTIVE R15, `(.L_x_12110) ;  /* 0x000000000f087348 */ /* 0x000fea0003c00000 */
[----:B------:R0:W1:Y:S02]  /*25cb0*/  SHFL.IDX P6, R14, R13, R12, R11 ;  /* 0x0000000c0d0e7389 */ /* 0x00006400000c000b */
[----:B01----:R-:W-:Y:S01]  /*25cc0*/  ENDCOLLECTIVE ;  /* 0x000000000000791b */ /* 0x003fe20003800000 */
.L_x_12110:
[----:B------:R-:W-:Y:S05]  /*25cd0*/  BRA `(.L_x_12111) ;  /* 0xfffffe3000847947 */ /* 0x000fea000383ffff */
.L_x_11792:
[----:B0-----:R0:W1:Y:S02]  /*25ce0*/  SYNCS.PHASECHK.TRANS64.TRYWAIT P1, [R19+URZ+0x22800], R12 ;  /* 0x0228000c130075a7 */ /* 0x001064000802017f */
[----:B-1----:R-:W-:Y:S05]  /*25cf0*/  @!P1 NANOSLEEP.SYNCS 0x989680 ;  /* 0x009896800000995d */ /* 0x002fea0003900000 */
[----:B------:R-:W1:Y:S02]  /*25d00*/  @!P1 SYNCS.PHASECHK.TRANS64 P1, [R19+URZ+0x22800], R12 ;  /* 0x0228000c130095a7 */ /* 0x000e64000802007f */
[----:B-1----:R-:W-:Y:S05]  /*25d10*/  @!P1 BRA `(.L_x_11792) ;  /* 0xfffffffc00f09947 */ /* 0x002fea000383ffff */
[----:B------:R-:W-:Y:S05]  /*25d20*/  BRA `(.L_x_12112) ;  /* 0xfffffe34001c7947 */ /* 0x000fea000383ffff */
.L_x_11798:
[----:B---3--:R3:W4:Y:S02]  /*25d30*/  SYNCS.PHASECHK.TRANS64.TRYWAIT P1, [R4+URZ+0x22830], R73 ;  /* 0x02283049040075a7 */ /* 0x008724000802017f */
[----:B----4-:R-:W-:Y:S05]  /*25d40*/  @!P1 NANOSLEEP.SYNCS 0x989680 ;  /* 0x009896800000995d */ /* 0x010fea0003900000 */
[----:B------:R-:W4:Y:S02]  /*25d50*/  @!P1 SYNCS.PHASECHK.TRANS64 P1, [R4+URZ+0x22830], R73 ;  /* 0x02283049040095a7 */ /* 0x000f24000802007f */
[----:B----4-:R-:W-:Y:S05]  /*25d60*/  @!P1 BRA `(.L_x_11798) ;  /* 0xfffffffc00f09947 */ /* 0x010fea000383ffff */
[----:B------:R-:W-:Y:S05]  /*25d70*/  BRA `(.L_x_11797) ;  /* 0xfffffe4000d47947 */ /* 0x000fea000383ffff */
.L_x_11811:
[----:B-1----:R1:W2:Y:S02]  /*25d80*/  SYNCS.PHASECHK.TRANS64.TRYWAIT P1, [R4+URZ+0x22850], R73 ;  /* 0x02285049040075a7 */ /* 0x0022a4000802017f */
[----:B--2---:R-:W-:Y:S05]  /*25d90*/  @!P1 NANOSLEEP.SYNCS 0x989680 ;  /* 0x009896800000995d */ /* 0x004fea0003900000 */
[----:B------:R-:W2:Y:S02]  /*25da0*/  @!P1 SYNCS.PHASECHK.TRANS64 P1, [R4+URZ+0x22850], R73 ;  /* 0x02285049040095a7 */ /* 0x000ea4000802007f */
[----:B--2---:R-:W-:Y:S05]  /*25db0*/  @!P1 BRA `(.L_x_11811) ;  /* 0xfffffffc00f09947 */ /* 0x004fea000383ffff */
[----:B------:R-:W-:Y:S05]  /*25dc0*/  BRA `(.L_x_11810) ;  /* 0xfffffe6c00447947 */ /* 0x000fea000383ffff */
.L_x_11820:
[----:B-1----:R1:W2:Y:S02]  /*25dd0*/  SYNCS.PHASECHK.TRANS64.TRYWAIT P1, [R212+URZ+0x22830], R211 ;  /* 0x022830d3d40075a7 */ /* 0x0022a4000802017f */
[----:B--2---:R-:W-:Y:S05]  /*25de0*/  @!P1 NANOSLEEP.SYNCS 0x989680 ;  /* 0x009896800000995d */ /* 0x004fea0003900000 */
[----:B------:R-:W2:Y:S02]  /*25df0*/  @!P1 SYNCS.PHASECHK.TRANS64 P1, [R212+URZ+0x22830], R211 ;  /* 0x022830d3d40095a7 */ /* 0x000ea4000802007f */
[----:B--2---:R-:W-:Y:S05]  /*25e00*/  @!P1 BRA `(.L_x_11820) ;  /* 0xfffffffc00f09947 */ /* 0x004fea000383ffff */
[----:B------:R-:W-:Y:S05]  /*25e10*/  BRA `(.L_x_11819) ;  /* 0xfffffe74002c7947 */ /* 0x000fea000383ffff */
.L_x_11833:
[----:B--2---:R2:W3:Y:S02]  /*25e20*/  SYNCS.PHASECHK.TRANS64.TRYWAIT P1, [R212+URZ+0x22850], R211 ;  /* 0x022850d3d40075a7 */ /* 0x0044e4000802017f */
[----:B---3--:R-:W-:Y:S05]  /*25e30*/  @!P1 NANOSLEEP.SYNCS 0x989680 ;  /* 0x009896800000995d */ /* 0x008fea0003900000 */
[----:B------:R-:W3:Y:S02]  /*25e40*/  @!P1 SYNCS.PHASECHK.TRANS64 P1, [R212+URZ+0x22850], R211 ;  /* 0x022850d3d40095a7 */ /* 0x000ee4000802007f */
[----:B---3--:R-:W-:Y:S05]  /*25e50*/  @!P1 BRA `(.L_x_11833) ;  /* 0xfffffffc00f09947 */ /* 0x008fea000383ffff */
[----:B------:R-:W-:Y:S05]  /*25e60*/  BRA `(.L_x_11832) ;  /* 0xfffffea400bc7947 */ /* 0x000fea000383ffff */
.L_x_11843:
[----:B-1----:R1:W2:Y:S02]  /*25e70*/  SYNCS.PHASECHK.TRANS64.TRYWAIT P2, [R4+URZ+0x22830], R212 ;  /* 0x022830d4040075a7 */ /* 0x0022a4000804017f */
[----:B--2---:R-:W-:Y:S05]  /*25e80*/  @!P2 NANOSLEEP.SYNCS 0x989680 ;  /* 0x009896800000a95d */ /* 0x004fea0003900000 */
[----:B------:R-:W2:Y:S02]  /*25e90*/  @!P2 SYNCS.PHASECHK.TRANS64 P2, [R4+URZ+0x22830], R212 ;  /* 0x022830d40400a5a7 */ /* 0x000ea4000804007f */
[----:B--2---:R-:W-:Y:S05]  /*25ea0*/  @!P2 BRA `(.L_x_11843) ;  /* 0xfffffffc00f0a947 */ /* 0x004fea000383ffff */
[----:B------:R-:W-:Y:S05]  /*25eb0*/  BRA `(.L_x_11842) ;  /* 0xfffffeac00b87947 */ /* 0x000fea000383ffff */
.L_x_11848:
[----:B-1----:R1:W2:Y:S02]  /*25ec0*/  SYNCS.PHASECHK.TRANS64.TRYWAIT P2, [R4+URZ+0x22850], R212 ;  /* 0x022850d4040075a7 */ /* 0x0022a4000804017f */
[----:B--2---:R-:W-:Y:S05]  /*25ed0*/  @!P2 NANOSLEEP.SYNCS 0x989680 ;  /* 0x009896800000a95d */ /* 0x004fea0003900000 */
[----:B------:R-:W2:Y:S02]  /*25ee0*/  @!P2 SYNCS.PHASECHK.TRANS64 P2, [R4+URZ+0x22850], R212 ;  /* 0x022850d40400a5a7 */ /* 0x000ea4000804007f */
[----:B--2---:R-:W-:Y:S05]  /*25ef0*/  @!P2 BRA `(.L_x_11848) ;  /* 0xfffffffc00f0a947 */ /* 0x004fea000383ffff */
[----:B------:R-:W-:Y:S05]  /*25f00*/  BRA `(.L_x_11847) ;  /* 0xfffffecc009c7947 */ /* 0x000fea000383ffff */
.L_x_11854:
[----:B-1----:R1:W2:Y:S02]  /*25f10*/  SYNCS.PHASECHK.TRANS64.TRYWAIT P1, [R211+URZ+0x22830], R212 ;  /* 0x022830d4d30075a7 */ /* 0x0022a4000802017f */
[----:B--2---:R-:W-:Y:S05]  /*25f20*/  @!P1 NANOSLEEP.SYNCS 0x989680 ;  /* 0x009896800000995d */ /* 0x004fea0003900000 */
[----:B------:R-:W2:Y:S02]  /*25f30*/  @!P1 SYNCS.PHASECHK.TRANS64 P1, [R211+URZ+0x22830], R212 ;  /* 0x022830d4d30095a7 */ /* 0x000ea4000802007f */
[----:B--2---:R-:W-:Y:S05]  /*25f40*/  @!P1 BRA `(.L_x_11854) ;  /* 0xfffffffc00f09947 */ /* 0x004fea000383ffff */
[----:B------:R-:W-:Y:S05]  /*25f50*/  BRA `(.L_x_11853) ;  /* 0xfffffed000d87947 */ /* 0x000fea000383ffff */
.L_x_11867:
[----:B--2---:R2:W3:Y:S02]  /*25f60*/  SYNCS.PHASECHK.TRANS64.TRYWAIT P1, [R211+URZ+0x22850], R212 ;  /* 0x022850d4d30075a7 */ /* 0x0044e4000802017f */
[----:B---3--:R-:W-:Y:S05]  /*25f70*/  @!P1 NANOSLEEP.SYNCS 0x989680 ;  /* 0x009896800000995d */ /* 0x008fea0003900000 */
[----:B------:R-:W3:Y:S02]  /*25f80*/  @!P1 SYNCS.PHASECHK.TRANS64 P1, [R211+URZ+0x22850], R212 ;  /* 0x022850d4d30095a7 */ /* 0x000ee4000802007f */
[----:B---3--:R-:W-:Y:S05]  /*25f90*/  @!P1 BRA `(.L_x_11867) ;  /* 0xfffffffc00f09947 */ /* 0x008fea000383ffff */
[----:B------:R-:W-:Y:S05]  /*25fa0*/  BRA `(.L_x_11866) ;  /* 0xffffff0400607947 */ /* 0x000fea000383ffff */
.L_x_11873:
[----:B------:R-:W-:Y:S02]  /*25fb0*/  IMAD.MOV.U32 R13, RZ, RZ, R21 ;  /* 0x000000ffff0d7224 */ /* 0x000fe400078e0015 */
[----:B------:R-:W-:Y:S02]  /*25fc0*/  IMAD.MOV.U32 R12, RZ, RZ, RZ ;  /* 0x000000ffff0c7224 */ /* 0x000fe400078e00ff */
[----:B------:R-:W-:Y:S02]  /*25fd0*/  IMAD.MOV.U32 R11, RZ, RZ, 0x181f ;  /* 0x0000181fff0b7424 */ /* 0x000fe400078e00ff */
[----:B------:R-:W-:-:S07]  /*25fe0*/  IMAD.MOV.U32 R15, RZ, RZ, -0x1 ;  /* 0xffffffffff0f7424 */ /* 0x000fce00078e00ff */
[----:B0----5:R-:W-:Y:S05]  /*25ff0*/  WARPSYNC.COLLECTIVE R15, `(.L_x_12113) ;  /* 0x000000000f087348 */ /* 0x021fea0003c00000 */
[----:B------:R1:W2:Y:S02]  /*26000*/  SHFL.IDX P6, R14, R13, R12, R11 ;  /* 0x0000000c0d0e7389 */ /* 0x0002a400000c000b */
[----:B012--5:R-:W-:Y:S01]  /*26010*/  ENDCOLLECTIVE ;  /* 0x000000000000791b */ /* 0x027fe20003800000 */
.L_x_12113:
[----:B------:R-:W-:Y:S02]  /*26020*/  IMAD.MOV.U32 R13, RZ, RZ, R20 ;  /* 0x000000ffff0d7224 */ /* 0x000fe400078e0014 */
[----:B------:R-:W-:-:S07]  /*26030*/  IMAD.MOV.U32 R3, RZ, RZ, R14 ;  /* 0x000000ffff037224 */ /* 0x000fce00078e000e */
[----:B------:R-:W-:Y:S05]  /*26040*/  WARPSYNC.COLLECTIVE R15, `(.L_x_12114) ;  /* 0x000000000f087348 */ /* 0x000fea0003c00000 */
[----:B------:R0:W1:Y:S02]  /*26050*/  SHFL.IDX P6, R14, R13, R12, R11 ;  /* 0x0000000c0d0e7389 */ /* 0x00006400000c000b */
[----:B01----:R-:W-:Y:S01]  /*26060*/  ENDCOLLECTIVE ;  /* 0x000000000000791b */ /* 0x003fe20003800000 */
.L_x_12114:
[----:B------:R-:W-:Y:S05]  /*26070*/  BRA `(.L_x_12115) ;  /* 0xffffff2c00707947 */ /* 0x000fea000383ffff */
.L_x_11876:
        /* <DEDUP_REMOVED lines=8> */
.L_x_12117:
[----:B------:R-:W-:Y:S05]  /*26100*/  BSYNC B1 ;  /* 0x0000000000017941 */ /* 0x000fea0003800000 */
.L_x_12116:
        /* <DEDUP_REMOVED lines=8> */
.L_x_12118:
[----:B------:R-:W-:Y:S05]  /*26190*/  BRA `(.L_x_12119) ;  /* 0xffffff2c00ac7947 */ /* 0x000fea000383ffff */
.L_x_11879:
        /* <DEDUP_REMOVED lines=8> */
.L_x_12121:
[----:B------:R-:W-:Y:S05]  /*26220*/  BSYNC B1 ;  /* 0x0000000000017941 */ /* 0x000fea0003800000 */
.L_x_12120:
        /* <DEDUP_REMOVED lines=8> */
.L_x_12122:
[----:B------:R-:W-:Y:S05]  /*262b0*/  BRA `(.L_x_12123) ;  /* 0xffffff2c00d87947 */ /* 0x000fea000383ffff */
.L_x_11882:
[----:B------:R-:W-:Y:S01]  /*262c0*/  BSSY B1, `(.L_x_12124) ;  /* 0x0000008000017945 */ /* 0x000fe20003800000 */
[----:B------:R-:W-:Y:S02]  /*262d0*/  IMAD.MOV.U32 R13, RZ, RZ, R21 ;  /* 0x000000ffff0d7224 */ /* 0x000fe400078e0015 */
[----:B------:R-:W-:Y:S02]  /*262e0*/  IMAD.MOV.U32 R12, RZ, RZ, 0x3 ;  /* 0x00000003ff0c7424 */ /* 0x000fe400078e00ff */
[----:B------:R-:W-:Y:S02]  /*262f0*/  IMAD.MOV.U32 R11, RZ, RZ, 0x181f ;  /* 0x0000181fff0b7424 */ /* 0x000fe400078e00ff */
[----:B----4-:R-:W-:-:S07]  /*26300*/  IMAD.MOV.U32 R15, RZ, RZ, -0x1 ;  /* 0xffffffffff0f7424 */ /* 0x010fce00078e00ff */
[----:B0123--:R-:W-:Y:S05]  /*26310*/  WARPSYNC.COLLECTIVE R15, `(.L_x_12125) ;  /* 0x000000000f087348 */ /* 0x00ffea0003c00000 */
[----:B--2---:R2:W4:Y:S02]  /*26320*/  SHFL.IDX P6, R14, R13, R12, R11 ;  /* 0x0000000c0d0e7389 */ /* 0x00452400000c000b */
[----:B01234-:R-:W-:Y:S01]  /*26330*/  ENDCOLLECTIVE ;  /* 0x000000000000791b */ /* 0x01ffe20003800000 */
.L_x_12125:
[----:B------:R-:W-:Y:S05]  /*26340*/  BSYNC B1 ;  /* 0x0000000000017941 */ /* 0x000fea0003800000 */
.L_x_12124:
        /* <DEDUP_REMOVED lines=8> */
.L_x_12126:
[----:B------:R-:W-:Y:S05]  /*263d0*/  BRA `(.L_x_12127) ;  /* 0xffffff3000047947 */ /* 0x000fea000383ffff */
.L_x_11884:
[----:B------:R-:W-:Y:S02]  /*263e0*/  IMAD.MOV.U32 R13, RZ, RZ, R6 ;  /* 0x000000ffff0d7224 */ /* 0x000fe400078e0006 */
[----:B------:R-:W-:Y:S02]  /*263f0*/  IMAD.MOV.U32 R12, RZ, RZ, RZ ;  /* 0x000000ffff0c7224 */ /* 0x000fe400078e00ff */
[----:B------:R-:W-:Y:S02]  /*26400*/  IMAD.MOV.U32 R11, RZ, RZ, 0x1c1f ;  /* 0x00001c1fff0b7424 */ /* 0x000fe400078e00ff */
[----:B------:R-:W-:-:S07]  /*26410*/  IMAD.MOV.U32 R15, RZ, RZ, -0x1 ;  /* 0xffffffffff0f7424 */ /* 0x000fce00078e00ff */
[----:B------:R-:W-:Y:S05]  /*26420*/  WARPSYNC.COLLECTIVE R15, `(.L_x_12128) ;  /* 0x000000000f087348 */ /* 0x000fea0003c00000 */
[----:B------:R0:W1:Y:S02]  /*26430*/  SHFL.IDX P6, R14, R13, R12, R11 ;  /* 0x0000000c0d0e7389 */ /* 0x00006400000c000b */
[----:B01----:R-:W-:Y:S01]  /*26440*/  ENDCOLLECTIVE ;  /* 0x000000000000791b */ /* 0x003fe20003800000 */
.L_x_12128:
[----:B------:R-:W-:Y:S02]  /*26450*/  IMAD.MOV.U32 R13, RZ, RZ, R3 ;  /* 0x000000ffff0d7224 */ /* 0x000fe400078e0003 */
[----:B------:R-:W-:-:S07]  /*26460*/  IMAD.MOV.U32 R10, RZ, RZ, R14 ;  /* 0x000000ffff0a7224 */ /* 0x000fce00078e000e */
[----:B------:R-:W-:Y:S05]  /*26470*/  WARPSYNC.COLLECTIVE R15, `(.L_x_12129) ;  /* 0x000000000f087348 */ /* 0x000fea0003c00000 */
[----:B------:R0:W1:Y:S02]  /*26480*/  SHFL.IDX P6, R14, R13, R12, R11 ;  /* 0x0000000c0d0e7389 */ /* 0x00006400000c000b */
[----:B01----:R-:W-:Y:S01]  /*26490*/  ENDCOLLECTIVE ;  /* 0x000000000000791b */ /* 0x003fe20003800000 */
.L_x_12129:
[----:B------:R-:W-:Y:S01]  /*264a0*/  IMAD.MOV.U32 R11, RZ, RZ, R14 ;  /* 0x000000ffff0b7224 */ /* 0x000fe200078e000e */
[----:B------:R-:W-:Y:S06]  /*264b0*/  BRA `(.L_x_12130) ;  /* 0xffffff3000e87947 */ /* 0x000fec000383ffff */
.L_x_11887:
        /* <DEDUP_REMOVED lines=8> */
.L_x_12132:
[----:B------:R-:W-:Y:S05]  /*26540*/  BSYNC B1 ;  /* 0x0000000000017941 */ /* 0x000fea0003800000 */
.L_x_12131:
        /* <DEDUP_REMOVED lines=8> */
.L_x_12133:
[----:B------:R-:W-:Y:S05]  /*265d0*/  BRA `(.L_x_12134) ;  /* 0xffffff40002c7947 */ /* 0x000fea000383ffff */
.L_x_11891:
[----:B------:R-:W-:Y:S02]  /*265e0*/  IMAD.MOV.U32 R13, RZ, RZ, R4 ;  /* 0x000000ffff0d7224 */ /* 0x000fe400078e0004 */
[----:B------:R-:W-:Y:S02]  /*265f0*/  IMAD.MOV.U32 R12, RZ, RZ, RZ ;  /* 0x000000ffff0c7224 */ /* 0x000fe400078e00ff */
[----:B------:R-:W-:Y:S02]  /*26600*/  IMAD.MOV.U32 R11, RZ, RZ, 0x181f ;  /* 0x0000181fff0b7424 */ /* 0x000fe400078e00ff */
[----:B------:R-:W-:-:S07]  /*26610*/  IMAD.MOV.U32 R15, RZ, RZ, -0x1 ;  /* 0xffffffffff0f7424 */ /* 0x000fce00078e00ff */
[----:B--23--:R-:W-:Y:S05]  /*26620*/  WARPSYNC.COLLECTIVE R15, `(.L_x_12135) ;  /* 0x000000000f087348 */ /* 0x00cfea0003c00000 */
[----:B------:R0:W1:Y:S02]  /*26630*/  SHFL.IDX P6, R14, R13, R12, R11 ;  /* 0x0000000c0d0e7389 */ /* 0x00006400000c000b */
[----:B0123--:R-:W-:Y:S01]  /*26640*/  ENDCOLLECTIVE ;  /* 0x000000000000791b */ /* 0x00ffe20003800000 */
.L_x_12135:
[----:B------:R-:W-:Y:S02]  /*26650*/  IMAD.MOV.U32 R13, RZ, RZ, R0 ;  /* 0x000000ffff0d7224 */ /* 0x000fe400078e0000 */
[----:B------:R-:W-:-:S07]  /*26660*/  IMAD.MOV.U32 R3, RZ, RZ, R14 ;  /* 0x000000ffff037224 */ /* 0x000fce00078e000e */
[----:B------:R-:W-:Y:S05]  /*26670*/  WARPSYNC.COLLECTIVE R15, `(.L_x_12136) ;  /* 0x000000000f087348 */ /* 0x000fea0003c00000 */
[----:B------:R0:W1:Y:S02]  /*26680*/  SHFL.IDX P6, R14, R13, R12, R11 ;  /* 0x0000000c0d0e7389 */ /* 0x00006400000c000b */
[----:B01----:R-:W-:Y:S01]  /*26690*/  ENDCOLLECTIVE ;  /* 0x000000000000791b */ /* 0x003fe20003800000 */
.L_x_12136:
[----:B------:R-:W-:Y:S05]  /*266a0*/  BRA `(.L_x_12137) ;  /* 0xffffff54008c7947 */ /* 0x000fea000383ffff */
.L_x_11894:
[----:B------:R-:W-:Y:S01]  /*266b0*/  BSSY B1, `(.L_x_12138) ;  /* 0x0000008000017945 */ /* 0x000fe20003800000 */
[----:B-1----:R-:W-:Y:S02]  /*266c0*/  IMAD.MOV.U32 R13, RZ, RZ, R4 ;  /* 0x000000ffff0d7224 */ /* 0x002fe400078e0004 */
[----:B------:R-:W-:Y:S02]  /*266d0*/  IMAD.MOV.U32 R12, RZ, RZ, 0x1 ;  /* 0x00000001ff0c7424 */ /* 0x000fe400078e00ff */
[----:B------:R-:W-:Y:S02]  /*266e0*/  IMAD.MOV.U32 R11, RZ, RZ, 0x181f ;  /* 0x0000181fff0b7424 */ /* 0x000fe400078e00ff */
[----:B------:R-:W-:-:S07]  /*266f0*/  IMAD.MOV.U32 R15, RZ, RZ, -0x1 ;  /* 0xffffffffff0f7424 */ /* 0x000fce00078e00ff */
[----:B0-234-:R-:W-:Y:S05]  /*26700*/  WARPSYNC.COLLECTIVE R15, `(.L_x_12139) ;  /* 0x000000000f087348 */ /* 0x01dfea0003c00000 */
[----:B----4-:R1:W4:Y:S02]  /*26710*/  SHFL.IDX P6, R14, R13, R12, R11 ;  /* 0x0000000c0d0e7389 */ /* 0x01032400000c000b */
[----:B01234-:R-:W-:Y:S01]  /*26720*/  ENDCOLLECTIVE ;  /* 0x000000000000791b */ /* 0x01ffe20003800000 */
.L_x_12139:
[----:B------:R-:W-:Y:S05]  /*26730*/  BSYNC B1 ;  /* 0x0000000000017941 */ /* 0x000fea0003800000 */
.L_x_12138:
        /* <DEDUP_REMOVED lines=8> */
.L_x_12140:
[----:B------:R-:W-:Y:S05]  /*267c0*/  BRA `(.L_x_12141) ;  /* 0xffffff5400bc7947 */ /* 0x000fea000383ffff */
.L_x_11897:
        /* <DEDUP_REMOVED lines=8> */
.L_x_12143:
[----:B------:R-:W-:Y:S05]  /*26850*/  BSYNC B1 ;  /* 0x0000000000017941 */ /* 0x000fea0003800000 */
.L_x_12142:
        /* <DEDUP_REMOVED lines=8> */
.L_x_12144:
[----:B------:R-:W-:Y:S05]  /*268e0*/  BRA `(.L_x_12145) ;  /* 0xffffff5400e87947 */ /* 0x000fea000383ffff */
.L_x_11900:
        /* <DEDUP_REMOVED lines=8> */
.L_x_12147:
[----:B------:R-:W-:Y:S05]  /*26970*/  BSYNC B1 ;  /* 0x0000000000017941 */ /* 0x000fea0003800000 */
.L_x_12146:
        /* <DEDUP_REMOVED lines=8> */
.L_x_12148:
[----:B------:R-:W-:Y:S05]  /*26a00*/  BRA `(.L_x_12149) ;  /* 0xffffff5800147947 */ /* 0x000fea000383ffff */
.L_x_11927:
[----:B------:R-:W1:Y:S01]  /*26a10*/  S2R R11, SR_TID.X ;  /* 0x00000000000b7919 */ /* 0x000e620000002100 */
[----:B------:R-:W-:Y:S01]  /*26a20*/  BSSY B1, `(.L_x_12150) ;  /* 0x000000a000017945 */ /* 0x000fe20003800000 */
[----:B------:R-:W-:Y:S02]  /*26a30*/  IMAD.MOV.U32 R12, RZ, RZ, RZ ;  /* 0x000000ffff0c7224 */ /* 0x000fe400078e00ff */
[----:B0-----:R-:W-:Y:S01]  /*26a40*/  IMAD.MOV.U32 R15, RZ, RZ, -0x1 ;  /* 0xffffffffff0f7424 */ /* 0x001fe200078e00ff */
[----:B-1----:R-:W-:-:S04]  /*26a50*/  SHF.R.U32.HI R11, RZ, 0x5, R11 ;  /* 0x00000005ff0b7819 */ /* 0x002fc8000001160b */
[----:B------:R-:W-:-:S05]  /*26a60*/  LOP3.LUT R11, R11, 0x3, RZ, 0xc0, !PT ;  /* 0x000000030b0b7812 */ /* 0x000fca00078ec0ff */
[----:B------:R-:W-:Y:S02]  /*26a70*/  IMAD.MOV.U32 R13, RZ, RZ, R11 ;  /* 0x000000ffff0d7224 */ /* 0x000fe400078e000b */
[----:B------:R-:W-:-:S07]  /*26a80*/  IMAD.MOV.U32 R11, RZ, RZ, 0x1f ;  /* 0x0000001fff0b7424 */ /* 0x000fce00078e00ff */
[----:B------:R-:W-:Y:S05]  /*26a90*/  WARPSYNC.COLLECTIVE R15, `(.L_x_12151) ;  /* 0x000000000f087348 */ /* 0x000fea0003c00000 */
[----:B------:R0:W1:Y:S02]  /*26aa0*/  SHFL.IDX P6, R14, R13, R12, R11 ;  /* 0x0000000c0d0e7389 */ /* 0x00006400000c000b */
[----:B01----:R-:W-:Y:S01]  /*26ab0*/  ENDCOLLECTIVE ;  /* 0x000000000000791b */ /* 0x003fe20003800000 */
.L_x_12151:
[----:B------:R-:W-:Y:S05]  /*26ac0*/  BSYNC B1 ;  /* 0x0000000000017941 */ /* 0x000fea0003800000 */
.L_x_12150:
[----:B------:R-:W-:Y:S05]  /*26ad0*/  BRA `(.L_x_12152) ;  /* 0xffffff7800347947 */ /* 0x000fea000383ffff */
.L_x_11929:
[----:B------:R-:W-:Y:S01]  /*26ae0*/  BSSY B1, `(.L_x_12153) ;  /* 0x0000006000017945 */ /* 0x000fe20003800000 */
[----:B0-----:R-:W-:-:S07]  /*26af0*/  IMAD.MOV.U32 R15, RZ, RZ, -0x1 ;  /* 0xffffffffff0f7424 */ /* 0x001fce00078e00ff */
[----:B-1----:R-:W-:Y:S05]  /*26b00*/  WARPSYNC.COLLECTIVE R15, `(.L_x_12154) ;  /* 0x000000000f0c7348 */ /* 0x002fea0003c00000 */
[----:B------:R-:W-:Y:S02]  /*26b10*/  ELECT P6, UR62, PT ;  /* 0x00000000003e782f */ /* 0x000fe400038c0000 */
[----:B------:R-:W-:Y:S01]  /*26b20*/  MOV R14, UR62 ;  /* 0x0000003e000e7c02 */ /* 0x000fe20008000f00 */
[----:B-1----:R-:W-:Y:S10]  /*26b30*/  ENDCOLLECTIVE ;  /* 0x000000000000791b */ /* 0x002ff40003800000 */
.L_x_12154:
[----:B------:R-:W-:Y:S05]  /*26b40*/  BSYNC B1 ;  /* 0x0000000000017941 */ /* 0x000fea0003800000 */
.L_x_12153:
[----:B------:R-:W-:Y:S05]  /*26b50*/  BRA `(.L_x_11928) ;  /* 0xffffff78002c7947 */ /* 0x000fea000383ffff */
.L_x_11931:
[----:B-1----:R1:W2:Y:S02]  /*26b60*/  SYNCS.PHASECHK.TRANS64.TRYWAIT P0, [R19+URZ+0x22820], R6 ;  /* 0x02282006130075a7 */ /* 0x0022a4000800017f */
[----:B--2---:R-:W-:Y:S05]  /*26b70*/  @!P0 NANOSLEEP.SYNCS 0x989680 ;  /* 0x009896800000895d */ /* 0x004fea0003900000 */
[----:B------:R-:W2:Y:S02]  /*26b80*/  @!P0 SYNCS.PHASECHK.TRANS64 P0, [R19+URZ+0x22820], R6 ;  /* 0x02282006130085a7 */ /* 0x000ea4000800007f */
[----:B--2---:R-:W-:Y:S05]  /*26b90*/  @!P0 BRA `(.L_x_11931) ;  /* 0xfffffffc00f08947 */ /* 0x004fea000383ffff */
[----:B------:R-:W-:Y:S05]  /*26ba0*/  BRA `(.L_x_12155) ;  /* 0xffffff78003c7947 */ /* 0x000fea000383ffff */
.L_x_11935:
[----:B--2---:R2:W3:Y:S02]  /*26bb0*/  SYNCS.PHASECHK.TRANS64.TRYWAIT P0, [R7+URZ+0x228a0], R10 ;  /* 0x0228a00a070075a7 */ /* 0x0044e4000800017f */
[----:B---3--:R-:W-:Y:S05]  /*26bc0*/  @!P0 NANOSLEEP.SYNCS 0x989680 ;  /* 0x009896800000895d */ /* 0x008fea0003900000 */
[----:B------:R-:W3:Y:S02]  /*26bd0*/  @!P0 SYNCS.PHASECHK.TRANS64 P0, [R7+URZ+0x228a0], R10 ;  /* 0x0228a00a070085a7 */ /* 0x000ee4000800007f */
[----:B---3--:R-:W-:Y:S05]  /*26be0*/  @!P0 BRA `(.L_x_11935) ;  /* 0xfffffffc00f08947 */ /* 0x008fea000383ffff */
[----:B------:R-:W-:Y:S05]  /*26bf0*/  BRA `(.L_x_12156) ;  /* 0xffffff78005c7947 */ /* 0x000fea000383ffff */
.L_x_11940:
[----:B-1----:R1:W3:Y:S02]  /*26c00*/  SYNCS.PHASECHK.TRANS64.TRYWAIT P0, [R7+URZ+0x228c0], R10 ;  /* 0x0228c00a070075a7 */ /* 0x0022e4000800017f */
[----:B---3--:R-:W-:Y:S05]  /*26c10*/  @!P0 NANOSLEEP.SYNCS 0x989680 ;  /* 0x009896800000895d */ /* 0x008fea0003900000 */
[----:B------:R-:W3:Y:S02]  /*26c20*/  @!P0 SYNCS.PHASECHK.TRANS64 P0, [R7+URZ+0x228c0], R10 ;  /* 0x0228c00a070085a7 */ /* 0x000ee4000800007f */
[----:B---3--:R-:W-:Y:S05]  /*26c30*/  @!P0 BRA `(.L_x_11940) ;  /* 0xfffffffc00f08947 */ /* 0x008fea000383ffff */
[----:B------:R-:W-:Y:S05]  /*26c40*/  BRA `(.L_x_12157) ;  /* 0xffffff7800dc7947 */ /* 0x000fea000383ffff */
.L_x_11950:
[----:B-1----:R1:W2:Y:S02]  /*26c50*/  SYNCS.PHASECHK.TRANS64.TRYWAIT P1, [R6+URZ+0x228a0], R7 ;  /* 0x0228a007060075a7 */ /* 0x0022a4000802017f */
[----:B--2---:R-:W-:Y:S05]  /*26c60*/  @!P1 NANOSLEEP.SYNCS 0x989680 ;  /* 0x009896800000995d */ /* 0x004fea0003900000 */
[----:B------:R-:W2:Y:S02]  /*26c70*/  @!P1 SYNCS.PHASECHK.TRANS64 P1, [R6+URZ+0x228a0], R7 ;  /* 0x0228a007060095a7 */ /* 0x000ea4000802007f */
[----:B--2---:R-:W-:Y:S05]  /*26c80*/  @!P1 BRA `(.L_x_11950) ;  /* 0xfffffffc00f09947 */ /* 0x004fea000383ffff */
[----:B------:R-:W-:Y:S05]  /*26c90*/  BRA `(.L_x_12158) ;  /* 0xffffff80006c7947 */ /* 0x000fea000383ffff */
.L_x_11955:
[----:B--2---:R2:W3:Y:S02]  /*26ca0*/  SYNCS.PHASECHK.TRANS64.TRYWAIT P1, [R6+URZ+0x228c0], R7 ;  /* 0x0228c007060075a7 */ /* 0x0044e4000802017f */
[----:B---3--:R-:W-:Y:S05]  /*26cb0*/  @!P1 NANOSLEEP.SYNCS 0x989680 ;  /* 0x009896800000995d */ /* 0x008fea0003900000 */
[----:B------:R-:W3:Y:S02]  /*26cc0*/  @!P1 SYNCS.PHASECHK.TRANS64 P1, [R6+URZ+0x228c0], R7 ;  /* 0x0228c007060095a7 */ /* 0x000ee4000802007f */
[----:B---3--:R-:W-:Y:S05]  /*26cd0*/  @!P1 BRA `(.L_x_11955) ;  /* 0xfffffffc00f09947 */ /* 0x008fea000383ffff */
[----:B------:R-:W-:Y:S05]  /*26ce0*/  BRA `(.L_x_12159) ;  /* 0xffffff8000e87947 */ /* 0x000fea000383ffff */
.L_x_11981:
        /* <DEDUP_REMOVED lines=11> */
.L_x_12161:
[----:B------:R-:W-:Y:S05]  /*26da0*/  BSYNC B0 ;  /* 0x0000000000007941 */ /* 0x000fea0003800000 */
.L_x_12160:
[----:B------:R-:W-:Y:S05]  /*26db0*/  BRA `(.L_x_12162) ;  /* 0xffffff94007c7947 */ /* 0x000fea000383ffff */
.L_x_11983:
[----:B------:R-:W-:Y:S01]  /*26dc0*/  BSSY B0, `(.L_x_12163) ;  /* 0x0000006000007945 */ /* 0x000fe20003800000 */
[----:B0-----:R-:W-:-:S07]  /*26dd0*/  IMAD.MOV.U32 R15, RZ, RZ, -0x1 ;  /* 0xffffffffff0f7424 */ /* 0x001fce00078e00ff */
[----:B-12---:R-:W-:Y:S05]  /*26de0*/  WARPSYNC.COLLECTIVE R15, `(.L_x_12164) ;  /* 0x000000000f0c7348 */ /* 0x006fea0003c00000 */
[----:B------:R-:W-:Y:S02]  /*26df0*/  ELECT P6, UR62, PT ;  /* 0x00000000003e782f */ /* 0x000fe400038c0000 */
[----:B------:R-:W-:Y:S01]  /*26e00*/  MOV R14, UR62 ;  /* 0x0000003e000e7c02 */ /* 0x000fe20008000f00 */
[----:B-12---:R-:W-:Y:S10]  /*26e10*/  ENDCOLLECTIVE ;  /* 0x000000000000791b */ /* 0x006ff40003800000 */
.L_x_12164:
[----:B------:R-:W-:Y:S05]  /*26e20*/  BSYNC B0 ;  /* 0x0000000000007941 */ /* 0x000fea0003800000 */
.L_x_12163:
[----:B------:R-:W-:Y:S05]  /*26e30*/  BRA `(.L_x_12165) ;  /* 0xffffff9400807947 */ /* 0x000fea000383ffff */
.L_x_11985:
[----:B---3--:R3:W4:Y:S02]  /*26e40*/  SYNCS.PHASECHK.TRANS64.TRYWAIT P0, [R0+URZ+0x22840], R2 ;  /* 0x02284002000075a7 */ /* 0x008724000800017f */
[----:B----4-:R-:W-:Y:S05]  /*26e50*/  @!P0 NANOSLEEP.SYNCS 0x989680 ;  /* 0x009896800000895d */ /* 0x010fea0003900000 */
[----:B------:R-:W4:Y:S02]  /*26e60*/  @!P0 SYNCS.PHASECHK.TRANS64 P0, [R0+URZ+0x22840], R2 ;  /* 0x02284002000085a7 */ /* 0x000f24000800007f */
[----:B----4-:R-:W-:Y:S05]  /*26e70*/  @!P0 BRA `(.L_x_11985) ;  /* 0xfffffffc00f08947 */ /* 0x010fea000383ffff */
[----:B------:R-:W-:Y:S05]  /*26e80*/  BRA `(.L_x_12166) ;  /* 0xffffff9400e47947 */ /* 0x000fea000383ffff */
.L_x_11989:
        /* <DEDUP_REMOVED lines=13> */
.L_x_12167:
[----:B------:R-:W-:Y:S02]  /*26f60*/  IMAD.MOV.U32 R13, RZ, RZ, R4 ;  /* 0x000000ffff0d7224 */ /* 0x000fe400078e0004 */
[----:B------:R-:W-:-:S07]  /*26f70*/  IMAD.MOV.U32 R6, RZ, RZ, R14 ;  /* 0x000000ffff067224 */ /* 0x000fce00078e000e */
[----:B------:R-:W-:Y:S05]  /*26f80*/  WARPSYNC.COLLECTIVE R15, `(.L_x_12168) ;  /* 0x000000000f087348 */ /* 0x000fea0003c00000 */
[----:B------:R0:W1:Y:S02]  /*26f90*/  SHFL.IDX P6, R14, R13, R12, R11 ;  /* 0x0000000c0d0e7389 */ /* 0x00006400000c000b */
[----:B01----:R-:W-:Y:S01]  /*26fa0*/  ENDCOLLECTIVE ;  /* 0x000000000000791b */ /* 0x003fe20003800000 */
.L_x_12168:
[----:B------:R-:W-:Y:S02]  /*26fb0*/  IMAD.MOV.U32 R13, RZ, RZ, R3 ;  /* 0x000000ffff0d7224 */ /* 0x000fe400078e0003 */
[----:B------:R-:W-:Y:S02]  /*26fc0*/  IMAD.MOV.U32 R12, RZ, RZ, 0x1 ;  /* 0x00000001ff0c7424 */ /* 0x000fe400078e00ff */
[----:B------:R-:W-:-:S07]  /*26fd0*/  IMAD.MOV.U32 R7, RZ, RZ, R14 ;  /* 0x000000ffff077224 */ /* 0x000fce00078e000e */
[----:B------:R-:W-:Y:S05]  /*26fe0*/  WARPSYNC.COLLECTIVE R15, `(.L_x_12169) ;  /* 0x000000000f087348 */ /* 0x000fea0003c00000 */
[----:B------:R0:W1:Y:S02]  /*26ff0*/  SHFL.IDX P6, R14, R13, R12, R11 ;  /* 0x0000000c0d0e7389 */ /* 0x00006400000c000b */
[----:B01----:R-:W-:Y:S01]  /*27000*/  ENDCOLLECTIVE ;  /* 0x000000000000791b */ /* 0x003fe20003800000 */
.L_x_12169:
        /* <DEDUP_REMOVED lines=15> */
.L_x_12170:
[----:B------:R-:W-:Y:S02]  /*27100*/  IMAD.MOV.U32 R13, RZ, RZ, R3 ;  /* 0x000000ffff0d7224 */ /* 0x000fe400078e0003 */
[----:B------:R-:W-:Y:S02]  /*27110*/  IMAD.MOV.U32 R12, RZ, RZ, 0x2 ;  /* 0x00000002ff0c7424 */ /* 0x000fe400078e00ff */
[----:B------:R-:W-:-:S07]  /*27120*/  IMAD.MOV.U32 R5, RZ, RZ, R14 ;  /* 0x000000ffff057224 */ /* 0x000fce00078e000e */
[----:B------:R-:W-:Y:S05]  /*27130*/  WARPSYNC.COLLECTIVE R15, `(.L_x_12171) ;  /* 0x000000000f087348 */ /* 0x000fea0003c00000 */
[----:B------:R0:W1:Y:S02]  /*27140*/  SHFL.IDX P6, R14, R13, R12, R11 ;  /* 0x0000000c0d0e7389 */ /* 0x00006400000c000b */
[----:B01----:R-:W-:Y:S01]  /*27150*/  ENDCOLLECTIVE ;  /* 0x000000000000791b */ /* 0x003fe20003800000 */
.L_x_12171:
        /* <DEDUP_REMOVED lines=15> */
.L_x_12172:
[----:B------:R-:W-:Y:S02]  /*27250*/  IMAD.MOV.U32 R13, RZ, RZ, R3 ;  /* 0x000000ffff0d7224 */ /* 0x000fe400078e0003 */
[----:B------:R-:W-:Y:S02]  /*27260*/  IMAD.MOV.U32 R12, RZ, RZ, 0x3 ;  /* 0x00000003ff0c7424 */ /* 0x000fe400078e00ff */
[----:B------:R-:W-:-:S07]  /*27270*/  IMAD.MOV.U32 R5, RZ, RZ, R14 ;  /* 0x000000ffff057224 */ /* 0x000fce00078e000e */
[----:B------:R-:W-:Y:S05]  /*27280*/  WARPSYNC.COLLECTIVE R15, `(.L_x_12173) ;  /* 0x000000000f087348 */ /* 0x000fea0003c00000 */
[----:B------:R0:W1:Y:S02]  /*27290*/  SHFL.IDX P6, R14, R13, R12, R11 ;  /* 0x0000000c0d0e7389 */ /* 0x00006400000c000b */
[----:B01----:R-:W-:Y:S01]  /*272a0*/  ENDCOLLECTIVE ;  /* 0x000000000000791b */ /* 0x003fe20003800000 */
.L_x_12173:
        /* <DEDUP_REMOVED lines=15> */
.L_x_12174:
[----:B------:R-:W-:Y:S02]  /*273a0*/  IMAD.MOV.U32 R13, RZ, RZ, R3 ;  /* 0x000000ffff0d7224 */ /* 0x000fe400078e0003 */
[----:B------:R-:W-:Y:S02]  /*273b0*/  IMAD.MOV.U32 R12, RZ, RZ, 0x4 ;  /* 0x00000004ff0c7424 */ /* 0x000fe400078e00ff */
[----:B------:R-:W-:-:S07]  /*273c0*/  IMAD.MOV.U32 R5, RZ, RZ, R14 ;  /* 0x000000ffff057224 */ /* 0x000fce00078e000e */
[----:B------:R-:W-:Y:S05]  /*273d0*/  WARPSYNC.COLLECTIVE R15, `(.L_x_12175) ;  /* 0x000000000f087348 */ /* 0x000fea0003c00000 */
[----:B------:R0:W1:Y:S02]  /*273e0*/  SHFL.IDX P6, R14, R13, R12, R11 ;  /* 0x0000000c0d0e7389 */ /* 0x00006400000c000b */
[----:B01----:R-:W-:Y:S01]  /*273f0*/  ENDCOLLECTIVE ;  /* 0x000000000000791b */ /* 0x003fe20003800000 */
.L_x_12175:
        /* <DEDUP_REMOVED lines=15> */
.L_x_12176:
[----:B------:R-:W-:Y:S02]  /*274f0*/  IMAD.MOV.U32 R13, RZ, RZ, R3 ;  /* 0x000000ffff0d7224 */ /* 0x000fe400078e0003 */
[----:B------:R-:W-:Y:S02]  /*27500*/  IMAD.MOV.U32 R12, RZ, RZ, 0x5 ;  /* 0x00000005ff0c7424 */ /* 0x000fe400078e00ff */
[----:B------:R-:W-:-:S07]  /*27510*/  IMAD.MOV.U32 R5, RZ, RZ, R14 ;  /* 0x000000ffff057224 */ /* 0x000fce00078e000e */
[----:B------:R-:W-:Y:S05]  /*27520*/  WARPSYNC.COLLECTIVE R15, `(.L_x_12177) ;  /* 0x000000000f087348 */ /* 0x000fea0003c00000 */
[----:B------:R0:W1:Y:S02]  /*27530*/  SHFL.IDX P6, R14, R13, R12, R11 ;  /* 0x0000000c0d0e7389 */ /* 0x00006400000c000b */
[----:B01----:R-:W-:Y:S01]  /*27540*/  ENDCOLLECTIVE ;  /* 0x000000000000791b */ /* 0x003fe20003800000 */
.L_x_12177:
        /* <DEDUP_REMOVED lines=15> */
.L_x_12178:
[----:B------:R-:W-:Y:S02]  /*27640*/  IMAD.MOV.U32 R13, RZ, RZ, R3 ;  /* 0x000000ffff0d7224 */ /* 0x000fe400078e0003 */
[----:B------:R-:W-:Y:S02]  /*27650*/  IMAD.MOV.U32 R12, RZ, RZ, 0x6 ;  /* 0x00000006ff0c7424 */ /* 0x000fe400078e00ff */
[----:B------:R-:W-:-:S07]  /*27660*/  IMAD.MOV.U32 R5, RZ, RZ, R14 ;  /* 0x000000ffff057224 */ /* 0x000fce00078e000e */
[----:B------:R-:W-:Y:S05]  /*27670*/  WARPSYNC.COLLECTIVE R15, `(.L_x_12179) ;  /* 0x000000000f087348 */ /* 0x000fea0003c00000 */
[----:B------:R0:W1:Y:S02]  /*27680*/  SHFL.IDX P6, R14, R13, R12, R11 ;  /* 0x0000000c0d0e7389 */ /* 0x00006400000c000b */
[----:B01----:R-:W-:Y:S01]  /*27690*/  ENDCOLLECTIVE ;  /* 0x000000000000791b */ /* 0x003fe20003800000 */
.L_x_12179:
        /* <DEDUP_REMOVED lines=13> */
.L_x_12180:
        /* <DEDUP_REMOVED lines=8> */
.L_x_12181:
        /* <DEDUP_REMOVED lines=13> */
.L_x_12182:
[----:B------:R-:W-:Y:S01]  /*278c0*/  IMAD.MOV.U32 R3, RZ, RZ, R14 ;  /* 0x000000ffff037224 */ /* 0x000fe200078e000e */
[----:B------:R-:W-:Y:S06]  /*278d0*/  BRA `(.L_x_12183) ;  /* 0xffffff9800647947 */ /* 0x000fec000383ffff */
.L_x_11992:
[----:B0-----:R0:W1:Y:S02]  /*278e0*/  SYNCS.PHASECHK.TRANS64.TRYWAIT P0, [R19+URZ+0x22820], R0 ;  /* 0x02282000130075a7 */ /* 0x001064000800017f */
[----:B-1----:R-:W-:Y:S05]  /*278f0*/  @!P0 NANOSLEEP.SYNCS 0x989680 ;  /* 0x009896800000895d */ /* 0x002fea0003900000 */
[----:B------:R-:W1:Y:S02]  /*27900*/  @!P0 SYNCS.PHASECHK.TRANS64 P0, [R19+URZ+0x22820], R0 ;  /* 0x02282000130085a7 */ /* 0x000e64000800007f */
[----:B-1----:R-:W-:Y:S05]  /*27910*/  @!P0 BRA `(.L_x_11992) ;  /* 0xfffffffc00f08947 */ /* 0x002fea000383ffff */
[----:B------:R-:W-:Y:S05]  /*27920*/  BRA `(.L_x_12184) ;  /* 0xffffff9800c07947 */ /* 0x000fea000383ffff */
.L_x_11996:
[----:B0-----:R0:W1:Y:S02]  /*27930*/  SYNCS.PHASECHK.TRANS64.TRYWAIT P0, [R2+URZ+0x22860], R0 ;  /* 0x02286000020075a7 */ /* 0x001064000800017f */
[----:B-1----:R-:W-:Y:S05]  /*27940*/  @!P0 NANOSLEEP.SYNCS 0x989680 ;  /* 0x009896800000895d */ /* 0x002fea0003900000 */
[----:B------:R-:W1:Y:S02]  /*27950*/  @!P0 SYNCS.PHASECHK.TRANS64 P0, [R2+URZ+0x22860], R0 ;  /* 0x02286000020085a7 */ /* 0x000e64000800007f */
[----:B-1----:R-:W-:Y:S05]  /*27960*/  @!P0 BRA `(.L_x_11996) ;  /* 0xfffffffc00f08947 */ /* 0x002fea000383ffff */
[----:B------:R-:W-:Y:S05]  /*27970*/  BRA `(.L_x_12185) ;  /* 0xffffff9800e47947 */ /* 0x000fea000383ffff */
.L_x_12011:
[----:B-1----:R1:W2:Y:S02]  /*27980*/  SYNCS.PHASECHK.TRANS64.TRYWAIT P0, [R2+URZ+0x22840], R6 ;  /* 0x02284006020075a7 */ /* 0x0022a4000800017f */
[----:B--2---:R-:W-:Y:S05]  /*27990*/  @!P0 NANOSLEEP.SYNCS 0x989680 ;  /* 0x009896800000895d */ /* 0x004fea0003900000 */
[----:B------:R-:W2:Y:S02]  /*279a0*/  @!P0 SYNCS.PHASECHK.TRANS64 P0, [R2+URZ+0x22840], R6 ;  /* 0x02284006020085a7 */ /* 0x000ea4000800007f */
[----:B--2---:R-:W-:Y:S05]  /*279b0*/  @!P0 BRA `(.L_x_12011) ;  /* 0xfffffffc00f08947 */ /* 0x004fea000383ffff */
[----:B------:R-:W-:Y:S05]  /*279c0*/  BRA `(.L_x_12186) ;  /* 0xffffffa400247947 */ /* 0x000fea000383ffff */
.L_x_12016:
[----:B0-----:R0:W2:Y:S02]  /*279d0*/  SYNCS.PHASECHK.TRANS64.TRYWAIT P0, [R2+URZ+0x22860], R6 ;  /* 0x02286006020075a7 */ /* 0x0010a4000800017f */
[----:B--2---:R-:W-:Y:S05]  /*279e0*/  @!P0 NANOSLEEP.SYNCS 0x989680 ;  /* 0x009896800000895d */ /* 0x004fea0003900000 */
[----:B------:R-:W2:Y:S02]  /*279f0*/  @!P0 SYNCS.PHASECHK.TRANS64 P0, [R2+URZ+0x22860], R6 ;  /* 0x02286006020085a7 */ /* 0x000ea4000800007f */
[----:B--2---:R-:W-:Y:S05]  /*27a00*/  @!P0 BRA `(.L_x_12016) ;  /* 0xfffffffc00f08947 */ /* 0x004fea000383ffff */
[----:B------:R-:W-:Y:S05]  /*27a10*/  BRA `(.L_x_12187) ;  /* 0xffffffa400a47947 */ /* 0x000fea000383ffff */
.L_x_12027:
[----:B-1----:R1:W2:Y:S02]  /*27a20*/  SYNCS.PHASECHK.TRANS64.TRYWAIT P0, [R3+URZ+0x22840], R2 ;  /* 0x02284002030075a7 */ /* 0x0022a4000800017f */
[----:B--2---:R-:W-:Y:S05]  /*27a30*/  @!P0 NANOSLEEP.SYNCS 0x989680 ;  /* 0x009896800000895d */ /* 0x004fea0003900000 */
[----:B------:R-:W2:Y:S02]  /*27a40*/  @!P0 SYNCS.PHASECHK.TRANS64 P0, [R3+URZ+0x22840], R2 ;  /* 0x02284002030085a7 */ /* 0x000ea4000800007f */
[----:B--2---:R-:W-:Y:S05]  /*27a50*/  @!P0 BRA `(.L_x_12027) ;  /* 0xfffffffc00f08947 */ /* 0x004fea000383ffff */
[----:B------:R-:W-:Y:S05]  /*27a60*/  BRA `(.L_x_12188) ;  /* 0xffffffac00907947 */ /* 0x000fea000383ffff */
.L_x_12032:
[----:B0-----:R0:W2:Y:S02]  /*27a70*/  SYNCS.PHASECHK.TRANS64.TRYWAIT P0, [R3+URZ+0x22860], R2 ;  /* 0x02286002030075a7 */ /* 0x0010a4000800017f */
[----:B--2---:R-:W-:Y:S05]  /*27a80*/  @!P0 NANOSLEEP.SYNCS 0x989680 ;  /* 0x009896800000895d */ /* 0x004fea0003900000 */
[----:B------:R-:W2:Y:S02]  /*27a90*/  @!P0 SYNCS.PHASECHK.TRANS64 P0, [R3+URZ+0x22860], R2 ;  /* 0x02286002030085a7 */ /* 0x000ea4000800007f */
[----:B--2---:R-:W-:Y:S05]  /*27aa0*/  @!P0 BRA `(.L_x_12032) ;  /* 0xfffffffc00f08947 */ /* 0x004fea000383ffff */
[----:B------:R-:W-:Y:S05]  /*27ab0*/  BRA `(.L_x_12189) ;  /* 0xffffffb0000c7947 */ /* 0x000fea000383ffff */
.L_x_12043:
[----:B-1----:R1:W2:Y:S02]  /*27ac0*/  SYNCS.PHASECHK.TRANS64.TRYWAIT P0, [R3+URZ+0x22840], R2 ;  /* 0x02284002030075a7 */ /* 0x0022a4000800017f */
[----:B--2---:R-:W-:Y:S05]  /*27ad0*/  @!P0 NANOSLEEP.SYNCS 0x989680 ;  /* 0x009896800000895d */ /* 0x004fea0003900000 */
[----:B------:R-:W2:Y:S02]  /*27ae0*/  @!P0 SYNCS.PHASECHK.TRANS64 P0, [R3+URZ+0x22840], R2 ;  /* 0x02284002030085a7 */ /* 0x000ea4000800007f */
[----:B--2---:R-:W-:Y:S05]  /*27af0*/  @!P0 BRA `(.L_x_12043) ;  /* 0xfffffffc00f08947 */ /* 0x004fea000383ffff */
[----:B------:R-:W-:Y:S05]  /*27b00*/  BRA `(.L_x_12190) ;  /* 0xffffffb400dc7947 */ /* 0x000fea000383ffff */
.L_x_12048:
[----:B--2---:R2:W3:Y:S02]  /*27b10*/  SYNCS.PHASECHK.TRANS64.TRYWAIT P0, [R3+URZ+0x22860], R2 ;  /* 0x02286002030075a7 */ /* 0x0044e4000800017f */
[----:B---3--:R-:W-:Y:S05]  /*27b20*/  @!P0 NANOSLEEP.SYNCS 0x989680 ;  /* 0x009896800000895d */ /* 0x008fea0003900000 */
[----:B------:R-:W3:Y:S02]  /*27b30*/  @!P0 SYNCS.PHASECHK.TRANS64 P0, [R3+URZ+0x22860], R2 ;  /* 0x02286002030085a7 */ /* 0x000ee4000800007f */
[----:B---3--:R-:W-:Y:S05]  /*27b40*/  @!P0 BRA `(.L_x_12048) ;  /* 0xfffffffc00f08947 */ /* 0x008fea000383ffff */
[----:B------:R-:W-:Y:S05]  /*27b50*/  BRA `(.L_x_12191) ;  /* 0xffffffb8005c7947 */ /* 0x000fea000383ffff */
.L_x_12060:
[----:B---34-:R-:W3:Y:S01]  /*27b60*/  LDL R0, [R1] ;  /* 0x0000000001007983 */ /* 0x018ee20000100800 */
[----:B------:R-:W-:Y:S01]  /*27b70*/  BSSY B0, `(.L_x_12192) ;  /* 0x0000008000007945 */ /* 0x000fe20003800000 */
[----:B------:R-:W-:Y:S02]  /*27b80*/  IMAD.MOV.U32 R12, RZ, RZ, RZ ;  /* 0x000000ffff0c7224 */ /* 0x000fe400078e00ff */
[----:B------:R-:W-:Y:S02]  /*27b90*/  IMAD.MOV.U32 R11, RZ, RZ, 0x1f ;  /* 0x0000001fff0b7424 */ /* 0x000fe400078e00ff */
[----:B0-----:R-:W-:Y:S02]  /*27ba0*/  IMAD.MOV.U32 R15, RZ, RZ, -0x1 ;  /* 0xffffffffff0f7424 */ /* 0x001fe400078e00ff */
[----:B---3--:R-:W-:-:S07]  /*27bb0*/  IMAD.MOV.U32 R13, RZ, RZ, R0 ;  /* 0x000000ffff0d7224 */ /* 0x008fce00078e0000 */
[----:B-12---:R-:W-:Y:S05]  /*27bc0*/  WARPSYNC.COLLECTIVE R15, `(.L_x_12193) ;  /* 0x000000000f087348 */ /* 0x006fea0003c00000 */
[----:B------:R0:W3:Y:S02]  /*27bd0*/  SHFL.IDX P6, R14, R13, R12, R11 ;  /* 0x0000000c0d0e7389 */ /* 0x0000e400000c000b */
[----:B0123--:R-:W-:Y:S01]  /*27be0*/  ENDCOLLECTIVE ;  /* 0x000000000000791b */ /* 0x00ffe20003800000 */
.L_x_12193:
[----:B------:R-:W-:Y:S05]  /*27bf0*/  BSYNC B0 ;  /* 0x0000000000007941 */ /* 0x000fea0003800000 */
.L_x_12192:
        /* <DEDUP_REMOVED lines=9> */
.L_x_12194:
        /* <DEDUP_REMOVED lines=26> */
.L_x_12195:
        /* <DEDUP_REMOVED lines=8> */
.L_x_12196:
        /* <DEDUP_REMOVED lines=8> */
.L_x_12197:
        /* <DEDUP_REMOVED lines=8> */
.L_x_12198:
        /* <DEDUP_REMOVED lines=8> */
.L_x_12199:
        /* <DEDUP_REMOVED lines=9> */
.L_x_12200:
[----:B------:R-:W-:Y:S01]  /*280c0*/  IMAD.MOV.U32 R9, RZ, RZ, R14 ;  /* 0x000000ffff097224 */ /* 0x000fe200078e000e */
[----:B------:R-:W-:Y:S06]  /*280d0*/  BRA `(.L_x_12201) ;  /* 0xffffffbc00ac7947 */ /* 0x000fec000383ffff */
.L_x_12063:
        /* <DEDUP_REMOVED lines=8> */
.L_x_12203:
[----:B------:R-:W-:Y:S05]  /*28160*/  BSYNC B0 ;  /* 0x0000000000007941 */ /* 0x000fea0003800000 */
.L_x_12202:
        /* <DEDUP_REMOVED lines=10> */
.L_x_12204:
        /* <DEDUP_REMOVED lines=8> */
.L_x_12205:
        /* <DEDUP_REMOVED lines=8> */
.L_x_12206:
        /* <DEDUP_REMOVED lines=8> */
.L_x_12207:
        /* <DEDUP_REMOVED lines=9> */
.L_x_12208:
[----:B------:R-:W-:Y:S01]  /*28420*/  IMAD.MOV.U32 R9, RZ, RZ, R14 ;  /* 0x000000ffff097224 */ /* 0x000fe200078e000e */
[----:B------:R-:W-:Y:S06]  /*28430*/  BRA `(.L_x_12209) ;  /* 0xffffffbc00807947 */ /* 0x000fec000383ffff */
.L_x_12065:
[----:B------:R-:W-:Y:S01]  /*28440*/  BSSY B0, `(.L_x_12210) ;  /* 0x0000006000007945 */ /* 0x000fe20003800000 */
[----:B------:R-:W-:Y:S01]  /*28450*/  PLOP3.LUT P6, PT, P6, PT, PT, 0x8, 0x0 ;  /* 0x000000000000781c */ /* 0x000fe200037ce170 */
[----:B------:R-:W-:-:S12]  /*28460*/  IMAD.MOV.U32 R15, RZ, RZ, -0x1 ;  /* 0xffffffffff0f7424 */ /* 0x000fd800078e00ff */
[----:B0-----:R-:W-:Y:S05]  /*28470*/  WARPSYNC.COLLECTIVE R15, `(.L_x_12211) ;  /* 0x000000000f087348 */ /* 0x001fea0003c00000 */
[----:B------:R-:W-:Y:S01]  /*28480*/  VOTE.ANY R14, PT, P6 ;  /* 0x00000000000e7806 */ /* 0x000fe200030e0100 */
[----:B0-----:R-:W-:Y:S06]  /*28490*/  ENDCOLLECTIVE ;  /* 0x000000000000791b */ /* 0x001fec0003800000 */
.L_x_12211:
[----:B------:R-:W-:Y:S05]  /*284a0*/  BSYNC B0 ;  /* 0x0000000000007941 */ /* 0x000fea0003800000 */
.L_x_12210:
        /* <DEDUP_REMOVED lines=10> */
.L_x_12212:
[----:B------:R-:W-:Y:S02]  /*28550*/  IMAD.MOV.U32 R13, RZ, RZ, R6 ;  /* 0x000000ffff0d7224 */ /* 0x000fe400078e0006 */
[----:B------:R-:W-:-:S07]  /*28560*/  IMAD.MOV.U32 R4, RZ, RZ, R14 ;  /* 0x000000ffff047224 */ /* 0x000fce00078e000e */
[----:B------:R-:W-:Y:S05]  /*28570*/  WARPSYNC.COLLECTIVE R15, `(.L_x_12213) ;  /* 0x000000000f087348 */ /* 0x000fea0003c00000 */
[----:B------:R0:W1:Y:S02]  /*28580*/  SHFL.IDX P6, R14, R13, R12, R11 ;  /* 0x0000000c0d0e7389 */ /* 0x00006400000c000b */
[----:B01----:R-:W-:Y:S01]  /*28590*/  ENDCOLLECTIVE ;  /* 0x000000000000791b */ /* 0x003fe20003800000 */
.L_x_12213:
[----:B------:R-:W-:Y:S02]  /*285a0*/  IMAD.MOV.U32 R6, RZ, RZ, R14 ;  /* 0x000000ffff067224 */ /* 0x000fe400078e000e */
[----:B------:R-:W-:-:S05]  /*285b0*/  IMAD.IADD R10, R3, 0x1, R10 ;  /* 0x00000001030a7824 */ /* 0x000fca00078e020a */
[----:B------:R2:W-:Y:S01]  /*285c0*/  STL [R1+0xc], R10 ;  /* 0x00000c0a01007387 */ /* 0x0005e20000100800 */
[----:B------:R-:W-:Y:S05]  /*285d0*/  BRA `(.L_x_12214) ;  /* 0xffffffbc00607947 */ /* 0x000fea000383ffff */
.L_x_12067:
        /* <DEDUP_REMOVED lines=8> */
.L_x_12216:
[----:B------:R-:W-:Y:S05]  /*28660*/  BSYNC B0 ;  /* 0x0000000000007941 */ /* 0x000fea0003800000 */
.L_x_12215:
[----:B------:R-:W-:Y:S01]  /*28670*/  IMAD.MOV.U32 R8, RZ, RZ, R14 ;  /* 0x000000ffff087224 */ /* 0x000fe200078e000e */
[----:B------:R-:W-:Y:S06]  /*28680*/  BRA `(.L_x_12066) ;  /* 0xffffffbc004c7947 */ /* 0x000fec000383ffff */
.L_x_12073:
[----:B0-----:R0:W1:Y:S02]  /*28690*/  SYNCS.PHASECHK.TRANS64.TRYWAIT P0, [R0+URZ+0x22820], R3 ;  /* 0x02282003000075a7 */ /* 0x001064000800017f */
[----:B-1----:R-:W-:Y:S05]  /*286a0*/  @!P0 NANOSLEEP.SYNCS 0x989680 ;  /* 0x009896800000895d */ /* 0x002fea0003900000 */
[----:B------:R-:W1:Y:S02]  /*286b0*/  @!P0 SYNCS.PHASECHK.TRANS64 P0, [R0+URZ+0x22820], R3 ;  /* 0x02282003000085a7 */ /* 0x000e64000800007f */
[----:B-1----:R-:W-:Y:S05]  /*286c0*/  @!P0 BRA `(.L_x_12073) ;  /* 0xfffffffc00f08947 */ /* 0x002fea000383ffff */
[----:B------:R-:W-:Y:S05]  /*286d0*/  BRA `(.L_x_12217) ;  /* 0xffffffc400e87947 */ /* 0x000fea000383ffff */
.L_x_12074:
        /* <DEDUP_REMOVED lines=11> */
.L_x_12219:
[----:B------:R-:W-:Y:S05]  /*28790*/  BSYNC B0 ;  /* 0x0000000000007941 */ /* 0x000fea0003800000 */
.L_x_12218:
[----:B------:R-:W-:Y:S05]  /*287a0*/  BRA `(.L_x_12220) ;  /* 0xffffffc400d07947 */ /* 0x000fea000383ffff */
.L_x_12075:
[----:B------:R-:W-:Y:S01]  /*287b0*/  BSSY B0, `(.L_x_12221) ;  /* 0x0000006000007945 */ /* 0x000fe20003800000 */
[----:B------:R-:W-:-:S07]  /*287c0*/  IMAD.MOV.U32 R15, RZ, RZ, -0x1 ;  /* 0xffffffffff0f7424 */ /* 0x000fce00078e00ff */
[----:B01-3--:R-:W-:Y:S05]  /*287d0*/  WARPSYNC.COLLECTIVE R15, `(.L_x_12222) ;  /* 0x000000000f0c7348 */ /* 0x00bfea0003c00000 */
[----:B------:R-:W-:Y:S02]  /*287e0*/  ELECT P6, UR62, PT ;  /* 0x00000000003e782f */ /* 0x000fe400038c0000 */
[----:B------:R-:W-:Y:S01]  /*287f0*/  MOV R14, UR62 ;  /* 0x0000003e000e7c02 */ /* 0x000fe20008000f00 */
[----:B01-3--:R-:W-:Y:S10]  /*28800*/  ENDCOLLECTIVE ;  /* 0x000000000000791b */ /* 0x00bff40003800000 */
.L_x_12222:
[----:B------:R-:W-:Y:S05]  /*28810*/  BSYNC B0 ;  /* 0x0000000000007941 */ /* 0x000fea0003800000 */
.L_x_12221:
[----:B------:R-:W-:Y:S05]  /*28820*/  BRA `(.L_x_12223) ;  /* 0xffffffc400c47947 */ /* 0x000fea000383ffff */
.L_x_12077:
[----:B0-----:R0:W1:Y:S02]  /*28830*/  SYNCS.PHASECHK.TRANS64.TRYWAIT P0, [R6+URZ], R5 ;  /* 0x00000005060075a7 */ /* 0x001064000800017f */
[----:B-1----:R-:W-:Y:S05]  /*28840*/  @!P0 NANOSLEEP.SYNCS 0x989680 ;  /* 0x009896800000895d */ /* 0x002fea0003900000 */
[----:B------:R-:W1:Y:S02]  /*28850*/  @!P0 SYNCS.PHASECHK.TRANS64 P0, [R6+URZ], R5 ;  /* 0x00000005060085a7 */ /* 0x000e64000800007f */
[----:B-1----:R-:W-:Y:S05]  /*28860*/  @!P0 BRA `(.L_x_12077) ;  /* 0xfffffffc00f08947 */ /* 0x002fea000383ffff */
[----:B------:R-:W-:Y:S05]  /*28870*/  BRA `(.L_x_12224) ;  /* 0xffffffc800007947 */ /* 0x000fea000383ffff */
.L_x_12078:
[----:B-1----:R1:W2:Y:S02]  /*28880*/  SYNCS.PHASECHK.TRANS64.TRYWAIT P0, [R7+URZ], R2 ;  /* 0x00000002070075a7 */ /* 0x0022a4000800017f */
[----:B--2---:R-:W-:Y:S05]  /*28890*/  @!P0 NANOSLEEP.SYNCS 0x989680 ;  /* 0x009896800000895d */ /* 0x004fea0003900000 */
[----:B------:R-:W2:Y:S02]  /*288a0*/  @!P0 SYNCS.PHASECHK.TRANS64 P0, [R7+URZ], R2 ;  /* 0x00000002070085a7 */ /* 0x000ea4000800007f */
[----:B--2---:R-:W-:Y:S05]  /*288b0*/  @!P0 BRA `(.L_x_12078) ;  /* 0xfffffffc00f08947 */ /* 0x004fea000383ffff */
[----:B------:R-:W-:Y:S05]  /*288c0*/  BRA `(.L_x_12225) ;  /* 0xffffffc400f47947 */ /* 0x000fea000383ffff */
.L_x_12080:
[----:B--2---:R2:W4:Y:S02]  /*288d0*/  SYNCS.PHASECHK.TRANS64.TRYWAIT P0, [R4+URZ], R5 ;  /* 0x00000005040075a7 */ /* 0x004524000800017f */
[----:B----4-:R-:W-:Y:S05]  /*288e0*/  @!P0 NANOSLEEP.SYNCS 0x989680 ;  /* 0x009896800000895d */ /* 0x010fea0003900000 */
[----:B------:R-:W4:Y:S02]  /*288f0*/  @!P0 SYNCS.PHASECHK.TRANS64 P0, [R4+URZ], R5 ;  /* 0x00000005040085a7 */ /* 0x000f24000800007f */
[----:B----4-:R-:W-:Y:S05]  /*28900*/  @!P0 BRA `(.L_x_12080) ;  /* 0xfffffffc00f08947 */ /* 0x010fea000383ffff */
[----:B------:R-:W-:Y:S05]  /*28910*/  BRA `(.L_x_12226) ;  /* 0xffffffc400fc7947 */ /* 0x000fea000383ffff */
.L_x_12227:
        /* <DEDUP_REMOVED lines=14> */
.L_x_15198:


//--------------------- .text._ZN7cutlass13device_kernelIN5flash11enable_sm90INS1_16FlashAttnFwdSm90INS1_25CollectiveMainloopFwdSm90ILi2EN4cute5tupleIJNS5_1CILi1EEES8_S8_EEENS6_IJNS7_ILi128EEENS7_ILi96EEENS7_ILi64EEEEEELi256ENS_10bfloat16_tEfNS_4arch4Sm90ELb0ELb1ELb1ELb1ELb0ELb0ELb1ELb1ELb0ELb1ELb1ELb0EEENS1_21CollectiveEpilogueFwdINS6_IJSA_NS7_ILi256EEESB_EEES9_SE_SG_Li256ELb1ELb1ELb1ELb0EEENS1_36VarlenDynamicPersistentTileSchedulerILi128ELi96ELi256ELi128ELb1ELb1ELb1ELb1ELb0ELb1EEEEEEEEEvNT_6ParamsE --------------------------
	.section	.text._ZN7cutlass13device_kernelIN5flash11enable_sm90INS1_16FlashAttnFwdSm90INS1_25CollectiveMainloopFwdSm90ILi2EN4cute5tupleIJNS5_1CILi1EEES8_S8_EEENS6_IJNS7_ILi128EEENS7_ILi96EEENS7_ILi64EEEEEELi256ENS_10bfloat16_tEfNS_4arch4Sm90ELb0ELb1ELb1ELb1ELb0ELb0ELb1ELb1ELb0ELb1ELb1ELb0EEENS1_21CollectiveEpilogueFwdINS6_IJSA_NS7_ILi256EEESB_EEES9_SE_SG_Li256ELb1ELb1ELb1ELb0EEENS1_36VarlenDynamicPersistentTileSchedulerILi128ELi96ELi256ELi128ELb1ELb1ELb1ELb1ELb0ELb1EEEEEEEEEvNT_6ParamsE,"ax",@progbits
	.align	128
.text._ZN7cutlass13device_kernelIN5flash11enable_sm90INS1_16FlashAttnFwdSm90INS1_25CollectiveMainloopFwdSm90ILi2EN4cute5tupleIJNS5_1CILi1EEES8_S8_EEENS6_IJNS7_ILi128EEENS7_ILi96EEENS7_ILi64EEEEEELi256ENS_10bfloat16_tEfNS_4arch4Sm90ELb0ELb1ELb1ELb1ELb0ELb0ELb1ELb1ELb0ELb1ELb1ELb0EEENS1_21CollectiveEpilogueFwdINS6_IJSA_NS7_ILi256EEESB_EEES9_SE_SG_Li256ELb1ELb1ELb1ELb0EEENS1_36VarlenDynamicPersistentTileSchedulerILi128ELi96ELi256ELi128ELb1ELb1ELb1ELb1ELb0ELb1EEEEEEEEEvNT_6ParamsE:
        .type           _ZN7cutlass13device_kernelIN5flash11enable_sm90INS1_16FlashAttnFwdSm90INS1_25CollectiveMainloopFwdSm90ILi2EN4cute5tupleIJNS5_1CILi1EEES8_S8_EEENS6_IJNS7_ILi128EEENS7_ILi96EEENS7_ILi64EEEEEELi256ENS_10bfloat16_tEfNS_4arch4Sm90ELb0ELb1ELb1ELb1ELb0ELb0ELb1ELb1ELb0ELb1ELb1ELb0EEENS1_21CollectiveEpilogueFwdINS6_IJSA_NS7_ILi256EEESB_EEES9_SE_SG_Li256ELb1ELb1ELb1ELb0EEENS1_36VarlenDynamicPersistentTileSchedulerILi128ELi96ELi256ELi128ELb1ELb1ELb1ELb1ELb0ELb1EEEEEEEEEvNT_6ParamsE,@function
        .size           _ZN7cutlass13device_kernelIN5flash11enable_sm90INS1_16FlashAttnFwdSm90INS1_25CollectiveMainloopFwdSm90ILi2EN4cute5tupleIJNS5_1CILi1EEES8_S8_EEENS6_IJNS7_ILi128EEENS7_ILi96EEENS7_ILi64EEEEEELi256ENS_10bfloat16_tEfNS_4arch4Sm90ELb0ELb1ELb1ELb1ELb0ELb0ELb1ELb1ELb0ELb1ELb1ELb0EEENS1_21CollectiveEpilogueFwdINS6_IJSA_NS7_ILi256EEESB_EEES9_SE_SG_Li256ELb1ELb1ELb1ELb0EEENS1_36VarlenDynamicPersistentTileSchedulerILi128ELi96ELi256ELi128ELb1ELb1ELb1ELb1ELb0ELb1EEEEEEEEEvNT_6ParamsE,(.L_x_15199 - _ZN7cutlass13device_kernelIN5flash11enable_sm90INS1_16FlashAttnFwdSm90INS1_25CollectiveMainloopFwdSm90ILi2EN4cute5tupleIJNS5_1CILi1EEES8_S8_EEENS6_IJNS7_ILi128EEENS7_ILi96EEENS7_ILi64EEEEEELi256ENS_10bfloat16_tEfNS_4arch4Sm90ELb0ELb1ELb1ELb1ELb0ELb0ELb1ELb1ELb0ELb1ELb1ELb0EEENS1_21CollectiveEpilogueFwdINS6_IJSA_NS7_ILi256EEESB_EEES9_SE_SG_Li256ELb1ELb1ELb1ELb0EEENS1_36VarlenDynamicPersistentTileSchedulerILi128ELi96ELi256ELi128ELb1ELb1ELb1ELb1ELb0ELb1EEEEEEEEEvNT_6ParamsE)
        .other          _ZN7cutlass13device_kernelIN5flash11enable_sm90INS1_16FlashAttnFwdSm90INS1_25CollectiveMainloopFwdSm90ILi2EN4cute5tupleIJNS5_1CILi1EEES8_S8_EEENS6_IJNS7_ILi128EEENS7_ILi96EEENS7_ILi64EEEEEELi256ENS_10bfloat16_tEfNS_4arch4Sm90ELb0ELb1ELb1ELb1ELb0ELb0ELb1ELb1ELb0ELb1ELb1ELb0EEENS1_21CollectiveEpilogueFwdINS6_IJSA_NS7_ILi256EEESB_EEES9_SE_SG_Li256ELb1ELb1ELb1ELb0EEENS1_36VarlenDynamicPersistentTileSchedulerILi128ELi96ELi256ELi128ELb1ELb1ELb1ELb1ELb0ELb1EEEEEEEEEvNT_6ParamsE,@"STO_CUDA_ENTRY STV_DEFAULT"
_ZN7cutlass13device_kernelIN5flash11enable_sm90INS1_16FlashAttnFwdSm90INS1_25CollectiveMainloopFwdSm90ILi2EN4cute5tupleIJNS5_1CILi1EEES8_S8_EEENS6_IJNS7_ILi128EEENS7_ILi96EEENS7_ILi64EEEEEELi256ENS_10bfloat16_tEfNS_4arch4Sm90ELb0ELb1ELb1ELb1ELb0ELb0ELb1ELb1ELb0ELb1ELb1ELb0EEENS1_21CollectiveEpilogueFwdINS6_IJSA_NS7_ILi256EEESB_EEES9_SE_SG_Li256ELb1ELb1ELb1ELb0EEENS1_36VarlenDynamicPersistentTileSchedulerILi128ELi96ELi256ELi128ELb1ELb1ELb1ELb1ELb0ELb1EEEEEEEEEvNT_6ParamsE:
        /* <DEDUP_REMOVED lines=22> */
.L_x_12229:
[----:B------:R-:W-:Y:S05]  /*0160*/  BSYNC B0 ;  /* 0x0000000000007941 */ /* 0x000fea0003800000 */
.L_x_12228:
        /* <DEDUP_REMOVED lines=43> */
.L_x_12230:
        /* <DEDUP_REMOVED lines=22> */
.L_x_12231:
        /* <DEDUP_REMOVED lines=18> */
.L_x_12232:
        /* <DEDUP_REMOVED lines=22> */
.L_x_12233:
        /* <DEDUP_REMOVED lines=22> */
.L_x_12234:
[----:B------:R-:W-:Y:S01]  /*0960*/  PLOP3.LUT P0, PT, PT, PT, UP0, 0x80, 0x0 ;  /* 0x000000000000781c */ /* 0x000fe20003f0f008 */
[----:B------:R-:W-:Y:S01]  /*0970*/  UMOV UR36, 0x1 ;  /* 0x0000000100247882 */ /* 0x000fe20000000000 */
[----:B------:R-:W-:Y:S01]  /*0980*/  NOP ;  /* 0x0000000000007918 */ /* 0x000fe20000000000 */
[----:B------:R-:W-:Y:S01]  /*0990*/  USEL UR36, UR36, 0x2, !UP0 ;  /* 0x0000000224247887 */ /* 0x000fe2000c000000 */
[----:B------:R-:W-:Y:S01]  /*09a0*/  ULDC.64 UR40, c[0x0][0x208] ;  /* 0x0000820000287ab9 */ /* 0x000fe20000000a00 */
[----:B0123--:R-:W-:Y:S08]  /*09b0*/  BAR.SYNC.DEFER_BLOCKING 0x0 ;  /* 0x0000000000007b1d */ /* 0x00fff00000010000 */
[----:B------:R-:W-:Y:S05]  /*09c0*/  @!P0 BRA `(.L_x_12235) ;  /* 0x0000024400d48947 */ /* 0x000fea0003800000 */
.L_x_12236:
        /* <DEDUP_REMOVED lines=8> */
[----:B------:R-:W-:Y:S01]  /*0a50*/  IADD3 R2, P1, R16, 0x218, RZ ;  /* 0x0000021810027810 */ /* 0x000fe20007f3e0ff */
[----:B------:R-:W-:Y:S04]  /*0a60*/  STL.64 [R1+0x218], RZ ;  /* 0x000218ff01007387 */ /* 0x000fe80000100a00 */
[----:B------:R-:W-:Y:S01]  /*0a70*/  IMAD.X R3, RZ, RZ, R17, P1 ;  /* 0x000000ffff037224 */ /* 0x000fe200008e0611 */
[----:B------:R-:W-:Y:S04]  /*0a80*/  STL [R1+0x220], RZ ;  /* 0x000220ff01007387 */ /* 0x000fe80000100800 */
[----:B------:R-:W-:Y:S04]  /*0a90*/  STL.64 [R1+0x4c0], R2 ;  /* 0x0004c00201007387 */ /* 0x000fe80000100a00 */
[----:B------:R-:W-:Y:S01]  /*0aa0*/  STL [R1+0x224], RZ ;  /* 0x000224ff01007387 */ /* 0x000fe20000100800 */
[----:B-1----:R-:W-:Y:S01]  /*0ab0*/  ULEA UR4, UR5, UR4, 0x18 ;  /* 0x0000000405047291 */ /* 0x002fe2000f8ec03f */
[----:B0-----:R-:W-:-:S04]  /*0ac0*/  SHF.R.U32.HI R0, RZ, 0x7, R0 ;  /* 0x00000007ff007819 */ /* 0x001fc80000011600 */
[----:B------:R-:W-:-:S13]  /*0ad0*/  ISETP.NE.AND P0, PT, R0, 0x1, PT ;  /* 0x000000010000780c */ /* 0x000fda0003f05270 */
[----:B------:R-:W-:Y:S08]  /*0ae0*/  @!P0 BAR.ARV 0x9, 0x100 ;  /* 0x0244000000008b1d */ /* 0x000ff00000002000 */
[----:B------:R-:W-:Y:S01]  /*0af0*/  BAR.SYNC.DEFER_BLOCKING 0x5, 0x180 ;  /* 0x0146000000007b1d */ /* 0x000fe20000010000 */
[----:B------:R-:W-:-:S05]  /*0b00*/  IADD3 R0, P2, R16, 0x224, RZ ;  /* 0x0000022410007810 */ /* 0x000fca0007f5e0ff */
[----:B------:R0:W-:Y:S02]  /*0b10*/  STL [R1+0x4d0], R0 ;  /* 0x0004d00001007387 */ /* 0x0001e40000100800 */
[----:B0-----:R-:W-:-:S05]  /*0b20*/  IMAD.X R0, RZ, RZ, R17, P2 ;  /* 0x000000ffff007224 */ /* 0x001fca00010e0611 */
[----:B------:R-:W-:Y:S04]  /*0b30*/  STL [R1+0x4cc], R0 ;  /* 0x0004cc0001007387 */ /* 0x000fe80000100800 */
[----:B------:R-:W0:Y:S01]  /*0b40*/  LDS.128 R12, [UR4+0x324d0] ;  /* 0x0324d004ff0c7984 */ /* 0x000e220008000c00 */
[----:B------:R-:W-:Y:S01]  /*0b50*/  ULDC UR4, c[0x0][0xd3c] ;  /* 0x00034f0000047ab9 */ /* 0x000fe20000000800 */
[----:B------:R-:W-:Y:S06]  /*0b60*/  BAR.ARV 0x4, 0x180 ;  /* 0x0106000000007b1d */ /* 0x000fec0000002000 */
[----:B0-----:R-:W-:-:S13]  /*0b70*/  ISETP.GE.AND P0, PT, R15, UR4, PT ;  /* 0x000000040f007c0c */ /* 0x001fda000bf06270 */
[----:B------:R-:W-:Y:S05]  /*0b80*/  @P0 EXIT ;  /* 0x000000000000094d */ /* 0x000fea0003800000 */
[----:B------:R-:W0:Y:S01]  /*0b90*/  S2R R0, SR_TID.X ;  /* 0x0000000000007919 */ /* 0x000e220000002100 */
[----:B------:R-:W-:Y:S02]  /*0ba0*/  R2UR UR5, R13 ;  /* 0x000000000d0572ca */ /* 0x000fe400000e0000 */
[----:B------:R-:W-:Y:S02]  /*0bb0*/  R2UR UR7, R14 ;  /* 0x000000000e0772ca */ /* 0x000fe400000e0000 */
[----:B------:R-:W-:Y:S01]  /*0bc0*/  R2UR UR6, R15 ;  /* 0x000000000f0672ca */ /* 0x000fe200000e0000 */
[----:B0-----:R-:W-:-:S05]  /*0bd0*/  VIADD R216, R0, 0xffffff80 ;  /* 0xffffff8000d87836 */ /* 0x001fca0000000000 */
[----:B------:R-:W-:-:S04]  /*0be0*/  SHF.R.S32.HI R3, RZ, 0x1f, R216 ;  /* 0x0000001fff037819 */ /* 0x000fc800000114d8 */
[CC--:B------:R-:W-:Y:S02]  /*0bf0*/  LEA.HI R0, R3.reuse, R216.reuse, RZ, 0x7 ;  /* 0x000000d803007211 */ /* 0x0c0fe400078f38ff */
[----:B------:R-:W-:Y:S02]  /*0c00*/  LEA.HI R4, R3, R216, RZ, 0x5 ;  /* 0x000000d803047211 */ /* 0x000fe400078f28ff */
[----:B------:R-:W-:-:S03]  /*0c10*/  LOP3.LUT R5, R0, 0xffffff80, RZ, 0xc0, !PT ;  /* 0xffffff8000057812 */ /* 0x000fc600078ec0ff */
[----:B------:R-:W-:Y:S02]  /*0c20*/  IMAD.SHL.U32 R6, R4, 0x20, RZ ;  /* 0x0000002004067824 */ /* 0x000fe400078e00ff */
[----:B------:R-:W-:Y:S01]  /*0c30*/  IMAD.IADD R11, R216, 0x1, -R5 ;  /* 0x00000001d80b7824 */ /* 0x000fe200078e0a05 */
[----:B------:R-:W-:Y:S02]  /*0c40*/  LEA.HI R5, R3, R216, RZ, 0x4 ;  /* 0x000000d803057211 */ /* 0x000fe400078f20ff */
[----:B------:R-:W-:Y:S02]  /*0c50*/  LOP3.LUT R10, R6, 0xfffffc00, RZ, 0xc0, !PT ;  /* 0xfffffc00060a7812 */ /* 0x000fe400078ec0ff */
[----:B------:R-:W-:Y:S01]  /*0c60*/  SHF.R.S32.HI R8, RZ, 0x4, R5 ;  /* 0x00000004ff087819 */ /* 0x000fe20000011405 */
[----:B------:R-:W-:Y:S01]  /*0c70*/  STL [R1+0x4c8], R11 ;  /* 0x0004c80b01007387 */ /* 0x000fe20000100800 */
[----:B------:R-:W-:Y:S02]  /*0c80*/  SHF.R.S32.HI R2, RZ, 0x1f, R11 ;  /* 0x0000001fff027819 */ /* 0x000fe4000001140b */
[----:B------:R-:W-:-:S02]  /*0c90*/  LEA.HI R9, R5, R8, RZ, 0x1 ;  /* 0x0000000805097211 */ /* 0x000fc400078f08ff */
[----:B------:R-:W-:Y:S02]  /*0ca0*/  LEA.HI R4, R2, R11, RZ, 0x2 ;  /* 0x0000000b02047211 */ /* 0x000fe400078f10ff */
[----:B------:R-:W-:Y:S02]  /*0cb0*/  LOP3.LUT R9, R9, 0x1ffffffe, RZ, 0xc0, !PT ;  /* 0x1ffffffe09097812 */ /* 0x000fe400078ec0ff */
[----:B------:R-:W-:Y:S02]  /*0cc0*/  LOP3.LUT R7, R5, 0x3fffff0, RZ, 0xc0, !PT ;  /* 0x03fffff005077812 */ /* 0x000fe400078ec0ff */
[--C-:B------:R-:W-:Y:S01]  /*0cd0*/  SHF.R.S32.HI R5, RZ, 0x2, R4.reuse ;  /* 0x00000002ff057819 */ /* 0x100fe20000011404 */
[----:B------:R-:W-:Y:S01]  /*0ce0*/  IMAD.IADD R9, R8, 0x1, -R9 ;  /* 0x0000000108097824 */ /* 0x000fe200078e0a09 */
[----:B------:R-:W-:Y:S01]  /*0cf0*/  SHF.R.S32.HI R6, RZ, 0x1f, R4 ;  /* 0x0000001fff067819 */ /* 0x000fe20000011404 */
[----:B------:R-:W-:Y:S01]  /*0d00*/  IMAD.IADD R7, R216, 0x1, -R7 ;  /* 0x00000001d8077824 */ /* 0x000fe200078e0a07 */
[----:B------:R-:W-:-:S02]  /*0d10*/  SHF.R.S32.HI R8, RZ, 0x7, R0 ;  /* 0x00000007ff087819 */ /* 0x000fc40000011400 */
[----:B------:R-:W-:Y:S01]  /*0d20*/  LEA.HI R6, R6, R5, RZ, 0x3 ;  /* 0x0000000506067211 */ /* 0x000fe200078f18ff */
[----:B------:R-:W-:Y:S01]  /*0d30*/  IMAD R10, R7, 0x40, R10 ;  /* 0x00000040070a7824 */ /* 0x000fe200078e020a */
[----:B------:R-:W-:Y:S01]  /*0d40*/  LOP3.LUT R4, R4, 0x7ffffffc, RZ, 0xc0, !PT ;  /* 0x7ffffffc04047812 */ /* 0x000fe200078ec0ff */
[----:B------:R-:W-:Y:S01]  /*0d50*/  STL [R1+0x4d4], R8 ;  /* 0x0004d40801007387 */ /* 0x000fe20000100800 */
[----:B------:R-:W-:Y:S01]  /*0d60*/  LOP3.LUT R6, R6, 0xfffffff8, RZ, 0xc0, !PT ;  /* 0xfffffff806067812 */ /* 0x000fe200078ec0ff */
[----:B------:R-:W-:Y:S01]  /*0d70*/  IMAD R9, R9, 0x8, R10 ;  /* 0x0000000809097824 */ /* 0x000fe200078e020a */
[----:B------:R-:W-:Y:S01]  /*0d80*/  LEA.HI R2, R2, R11, RZ, 0x5 ;  /* 0x0000000b02027211 */ /* 0x000fe200078f28ff */
[----:B------:R-:W-:Y:S01]  /*0d90*/  IMAD.IADD R4, R11, 0x1, -R4 ;  /* 0x000000010b047824 */ /* 0x000fe200078e0a04 */
[----:B------:R-:W-:Y:S01]  /*0da0*/  LEA.HI R0, R0, R8, RZ, 0x1 ;  /* 0x0000000800007211 */ /* 0x000fe200078f08ff */
[----:B------:R-:W-:Y:S01]  /*0db0*/  IMAD.IADD R5, R5, 0x1, -R6 ;  /* 0x0000000105057824 */ /* 0x000fe200078e0a06 */
[----:B------:R-:W-:Y:S01]  /*0dc0*/  SHF.R.S32.HI R2, RZ, 0x5, R2 ;  /* 0x00000005ff027819 */ /* 0x000fe20000011402 */
[----:B------:R-:W-:Y:S01]  /*0dd0*/  IMAD.SHL.U32 R179, R4, 0x2, RZ ;  /* 0x0000000204b37824 */ /* 0x000fe200078e00ff */
[----:B------:R-:W-:Y:S01]  /*0de0*/  LOP3.LUT R0, R0, 0x3fffffe, RZ, 0xc0, !PT ;  /* 0x03fffffe00007812 */ /* 0x000fe200078ec0ff */
[----:B------:R-:W-:Y:S01]  /*0df0*/  STL [R1+0x4dc], R9 ;  /* 0x0004dc0901007387 */ /* 0x000fe20000100800 */
[CC--:B------:R-:W-:Y:S01]  /*0e00*/  LEA.HI R7, R3.reuse, R216.reuse, RZ, 0x2 ;  /* 0x000000d803077211 */ /* 0x0c0fe200078f10ff */
[----:B------:R-:W-:Y:S01]  /*0e10*/  IMAD R5, R2, 0x10, R5 ;  /* 0x0000001002057824 */ /* 0x000fe200078e0205 */
[----:B------:R-:W-:Y:S01]  /*0e20*/  LEA.HI R3, R3, R216, RZ, 0x3 ;  /* 0x000000d803037211 */ /* 0x000fe200078f18ff */
[----:B------:R-:W-:Y:S01]  /*0e30*/  IMAD.IADD R0, R8, 0x1, -R0 ;  /* 0x0000000108007824 */ /* 0x000fe200078e0a00 */
[----:B------:R-:W-:Y:S01]  /*0e40*/  LOP3.LUT R7, R7, 0xfffffffc, RZ, 0xc0, !PT ;  /* 0xfffffffc07077812 */ /* 0x000fe200078ec0ff */
[----:B------:R-:W-:Y:S01]  /*0e50*/  VIADD R210, R179, 0x18 ;  /* 0x00000018b3d27836 */ /* 0x000fe20000000000 */
[----:B------:R-:W-:Y:S01]  /*0e60*/  LOP3.LUT R217, R3, 0xfffffff8, RZ, 0xc0, !PT ;  /* 0xfffffff803d97812 */ /* 0x000fe200078ec0ff */
[----:B------:R-:W-:Y:S01]  /*0e70*/  IMAD R178, R0, 0x40, R5 ;  /* 0x0000004000b27824 */ /* 0x000fe200078e0205 */
[----:B------:R-:W-:Y:S01]  /*0e80*/  SHF.R.S32.HI R215, RZ, 0x3, R3 ;  /* 0x00000003ffd77819 */ /* 0x000fe20000011403 */
[C---:B------:R-:W-:Y:S01]  /*0e90*/  VIADD R212, R179.reuse, 0x8 ;  /* 0x00000008b3d47836 */ /* 0x040fe20000000000 */
[----:B------:R-:W-:Y:S01]  /*0ea0*/  SHF.R.S32.HI R0, RZ, 0x1f, R210 ;  /* 0x0000001fff007819 */ /* 0x000fe200000114d2 */
[----:B------:R-:W-:-:S02]  /*0eb0*/  VIADD R211, R179, 0x10 ;  /* 0x00000010b3d37836 */ /* 0x000fc40000000000 */
[C---:B------:R-:W-:Y:S01]  /*0ec0*/  VIADD R207, R179.reuse, 0x30 ;  /* 0x00000030b3cf7836 */ /* 0x040fe20000000000 */
[----:B------:R-:W-:Y:S01]  /*0ed0*/  SHF.R.S32.HI R3, RZ, 0x1f, R212 ;  /* 0x0000001fff037819 */ /* 0x000fe200000114d4 */
[----:B------:R0:W-:Y:S01]  /*0ee0*/  STL [R1+0x4b4], R0 ;  /* 0x0004b40001007387 */ /* 0x0001e20000100800 */
[----:B------:R-:W-:Y:S01]  /*0ef0*/  SHF.R.S32.HI R2, RZ, 0x1f, R211 ;  /* 0x0000001fff027819 */ /* 0x000fe200000114d3 */
[C---:B------:R-:W-:Y:S02]  /*0f00*/  VIADD R209, R179.reuse, 0x20 ;  /* 0x00000020b3d17836 */ /* 0x040fe40000000000 */
[C---:B------:R-:W-:Y:S01]  /*0f10*/  VIADD R208, R179.reuse, 0x28 ;  /* 0x00000028b3d07836 */ /* 0x040fe20000000000 */
[----:B------:R1:W-:Y:S01]  /*0f20*/  STL [R1+0x4bc], R3 ;  /* 0x0004bc0301007387 */ /* 0x0003e20000100800 */
[C---:B------:R-:W-:Y:S02]  /*0f30*/  VIADD R204, R179.reuse, 0x48 ;  /* 0x00000048b3cc7836 */ /* 0x040fe40000000000 */
[C---:B------:R-:W-:Y:S01]  /*0f40*/  VIADD R206, R179.reuse, 0x38 ;  /* 0x00000038b3ce7836 */ /* 0x040fe20000000000 */
[----:B------:R2:W-:Y:S01]  /*0f50*/  STL [R1+0x4b8], R2 ;  /* 0x0004b80201007387 */ /* 0x0005e20000100800 */
[----:B0-----:R-:W-:Y:S01]  /*0f60*/  SHF.R.S32.HI R0, RZ, 0x1f, R207 ;  /* 0x0000001fff007819 */ /* 0x001fe200000114cf */
[----:B------:R-:W-:-:S02]  /*0f70*/  VIADD R205, R179, 0x40 ;  /* 0x00000040b3cd7836 */ /* 0x000fc40000000000 */
[C---:B------:R-:W-:Y:S02]  /*0f80*/  VIADD R201, R179.reuse, 0x60 ;  /* 0x00000060b3c97836 */ /* 0x040fe40000000000 */
[----:B------:R0:W-:Y:S01]  /*0f90*/  STL [R1+0x4a8], R0 ;  /* 0x0004a80001007387 */ /* 0x0001e20000100800 */
[----:B-1----:R-:W-:Y:S01]  /*0fa0*/  SHF.R.S32.HI R3, RZ, 0x1f, R209 ;  /* 0x0000001fff037819 */ /* 0x002fe200000114d1 */
[----:B------:R-:W-:Y:S01]  /*0fb0*/  IMAD.IADD R7, R216, 0x1, -R7 ;  /* 0x00000001d8077824 */ /* 0x000fe200078e0a07 */
[----:B--2---:R-:W-:Y:S01]  /*0fc0*/  SHF.R.S32.HI R2, RZ, 0x1f, R208 ;  /* 0x0000001fff027819 */ /* 0x004fe200000114d0 */
[C---:B------:R-:W-:Y:S02]  /*0fd0*/  VIADD R203, R179.reuse, 0x50 ;  /* 0x00000050b3cb7836 */ /* 0x040fe40000000000 */
[----:B------:R1:W-:Y:S01]  /*0fe0*/  STL [R1+0x4b0], R3 ;  /* 0x0004b00301007387 */ /* 0x0003e20000100800 */
[----:B------:R-:W-:Y:S01]  /*0ff0*/  VIADD R202, R179, 0x58 ;  /* 0x00000058b3ca7836 */ /* 0x000fe20000000000 */
[----:B------:R-:W-:Y:S01]  /*1000*/  LEA.HI R6, R7, R7, RZ, 0x1 ;  /* 0x0000000707067211 */ /* 0x000fe200078f08ff */
[C---:B------:R-:W-:Y:S01]  /*1010*/  VIADD R198, R179.reuse, 0x78 ;  /* 0x00000078b3c67836 */ /* 0x040fe20000000000 */
[----:B0-----:R-:W-:Y:S01]  /*1020*/  SHF.R.S32.HI R0, RZ, 0x1f, R204 ;  /* 0x0000001fff007819 */ /* 0x001fe200000114cc */
[----:B------:R0:W-:Y:S01]  /*1030*/  STL [R1+0x4ac], R2 ;  /* 0x0004ac0201007387 */ /* 0x0001e20000100800 */
[C---:B------:R-:W-:Y:S01]  /*1040*/  VIADD R200, R179.reuse, 0x68 ;  /* 0x00000068b3c87836 */ /* 0x040fe20000000000 */
[----:B------:R-:W-:Y:S01]  /*1050*/  LOP3.LUT R6, R6, 0x1ffffffe, RZ, 0xc0, !PT ;  /* 0x1ffffffe06067812 */ /* 0x000fe200078ec0ff */
[C---:B------:R-:W-:Y:S01]  /*1060*/  VIADD R199, R179.reuse, 0x70 ;  /* 0x00000070b3c77836 */ /* 0x040fe20000000000 */
[----:B------:R2:W-:Y:S01]  /*1070*/  STL [R1+0x49c], R0 ;  /* 0x00049c0001007387 */ /* 0x0005e20000100800 */
[----:B-1----:R-:W-:Y:S01]  /*1080*/  SHF.R.S32.HI R3, RZ, 0x1f, R206 ;  /* 0x0000001fff037819 */ /* 0x002fe200000114ce */
[----:B------:R-:W-:-:S02]  /*1090*/  VIADD R195, R179, 0x90 ;  /* 0x00000090b3c37836 */ /* 0x000fc40000000000 */
[C---:B------:R-:W-:Y:S01]  /*10a0*/  VIADD R197, R179.reuse, 0x80 ;  /* 0x00000080b3c57836 */ /* 0x040fe20000000000 */
[----:B0-----:R-:W-:Y:S01]  /*10b0*/  SHF.R.S32.HI R2, RZ, 0x1f, R205 ;  /* 0x0000001fff027819 */ /* 0x001fe200000114cd */
[----:B------:R0:W-:Y:S01]  /*10c0*/  STL [R1+0x4a4], R3 ;  /* 0x0004a40301007387 */ /* 0x0001e20000100800 */
[----:B------:R-:W-:Y:S01]  /*10d0*/  VIADD R196, R179, 0x88 ;  /* 0x00000088b3c47836 */ /* 0x000fe20000000000 */
[----:B--2---:R-:W-:Y:S02]  /*10e0*/  SHF.R.S32.HI R0, RZ, 0x1f, R201 ;  /* 0x0000001fff007819 */ /* 0x004fe400000114c9 */
[----:B------:R1:W-:Y:S01]  /*10f0*/  STL [R1+0x4a0], R2 ;  /* 0x0004a00201007387 */ /* 0x0003e20000100800 */
[----:B------:R-:W-:Y:S02]  /*1100*/  IMAD.IADD R7, R7, 0x1, -R6 ;  /* 0x0000000107077824 */ /* 0x000fe400078e0a06 */
[----:B------:R-:W-:Y:S01]  /*1110*/  IMAD.IADD R217, R216, 0x1, -R217 ;  /* 0x00000001d8d97824 */ /* 0x000fe200078e0ad9 */
[----:B------:R2:W-:Y:S01]  /*1120*/  STL [R1+0x48c], R0 ;  /* 0x00048c0001007387 */ /* 0x0005e20000100800 */
[----:B------:R-:W-:Y:S01]  /*1130*/  VIADD R194, R179, 0x98 ;  /* 0x00000098b3c27836 */ /* 0x000fe20000000000 */
[----:B0-----:R-:W-:Y:S01]  /*1140*/  SHF.R.S32.HI R3, RZ, 0x1f, R203 ;  /* 0x0000001fff037819 */ /* 0x001fe200000114cb */
[----:B------:R-:W-:-:S02]  /*1150*/  IMAD.SHL.U32 R22, R217, 0x8, RZ ;  /* 0x00000008d9167824 */ /* 0x000fc400078e00ff */
[C---:B------:R-:W-:Y:S01]  /*1160*/  VIADD R193, R179.reuse, 0xa0 ;  /* 0x000000a0b3c17836 */ /* 0x040fe20000000000 */
[----:B-1----:R-:W-:Y:S01]  /*1170*/  SHF.R.S32.HI R2, RZ, 0x1f, R202 ;  /* 0x0000001fff027819 */ /* 0x002fe200000114ca */
[----:B------:R0:W-:Y:S01]  /*1180*/  STL [R1+0x498], R3 ;  /* 0x0004980301007387 */ /* 0x0001e20000100800 */
[C---:B------:R-:W-:Y:S01]  /*1190*/  VIADD R176, R22.reuse, 0x40 ;  /* 0x0000004016b07836 */ /* 0x040fe20000000000 */
[----:B------:R-:W-:Y:S01]  /*11a0*/  SHF.R.S32.HI R183, RZ, 0x1f, R22 ;  /* 0x0000001fffb77819 */ /* 0x000fe20000011416 */
[C---:B------:R-:W-:Y:S01]  /*11b0*/  VIADD R23, R22.reuse, 0x80 ;  /* 0x0000008016177836 */ /* 0x040fe20000000000 */
[----:B--2---:R-:W-:Y:S01]  /*11c0*/  SHF.R.S32.HI R0, RZ, 0x1f, R198 ;  /* 0x0000001fff007819 */ /* 0x004fe200000114c6 */
[----:B------:R1:W-:Y:S01]  /*11d0*/  STL [R1+0x494], R2 ;  /* 0x0004940201007387 */ /* 0x0003e20000100800 */
[----:B------:R-:W-:Y:S01]  /*11e0*/  VIADD R177, R22, 0xc0 ;  /* 0x000000c016b17836 */ /* 0x000fe20000000000 */
        /* <DEDUP_REMOVED lines=26> */
[----:B------:R-:W-:Y:S01]  /*1390*/  VIADD R214, R179, 0xf0 ;  /* 0x000000f0b3d67836 */ /* 0x000fe20000000000 */
[----:B------:R-:W-:Y:S01]  /*13a0*/  SHF.R.S32.HI R233, RZ, 0x1f, R190 ;  /* 0x0000001fffe97819 */ /* 0x000fe200000114be */
[----:B--2---:R-:W-:Y:S01]  /*13b0*/  IMAD R0, R7, 0x8, R178 ;  /* 0x0000000807007824 */ /* 0x004fe200078e02b2 */
[----:B------:R-:W-:Y:S01]  /*13c0*/  SHF.R.S32.HI R232, RZ, 0x1f, R189 ;  /* 0x0000001fffe87819 */ /* 0x000fe200000114bd */
[----:B------:R0:W-:Y:S01]  /*13d0*/  STL [R1+0x478], R2 ;  /* 0x0004780201007387 */ /* 0x0001e20000100800 */
[----:B------:R-:W-:Y:S01]  /*13e0*/  VIADD R213, R179, 0xf8 ;  /* 0x000000f8b3d57836 */ /* 0x000fe20000000000 */
[----:B------:R-:W-:-:S02]  /*13f0*/  SHF.R.S32.HI R224, RZ, 0x1f, R188 ;  /* 0x0000001fffe07819 */ /* 0x000fc400000114bc */
[----:B------:R0:W-:Y:S01]  /*1400*/  STL [R1+0x4d8], R0 ;  /* 0x0004d80001007387 */ /* 0x0001e20000100800 */
[----:B------:R-:W-:Y:S02]  /*1410*/  SHF.R.S32.HI R223, RZ, 0x1f, R187 ;  /* 0x0000001fffdf7819 */ /* 0x000fe400000114bb */
[----:B------:R-:W-:Y:S02]  /*1420*/  SHF.R.S32.HI R222, RZ, 0x1f, R186 ;  /* 0x0000001fffde7819 */ /* 0x000fe400000114ba */
[----:B------:R-:W-:Y:S02]  /*1430*/  SHF.R.S32.HI R221, RZ, 0x1f, R185 ;  /* 0x0000001fffdd7819 */ /* 0x000fe400000114b9 */
[----:B------:R-:W-:Y:S02]  /*1440*/  SHF.R.S32.HI R220, RZ, 0x1f, R184 ;  /* 0x0000001fffdc7819 */ /* 0x000fe400000114b8 */
[----:B------:R-:W-:Y:S02]  /*1450*/  SHF.R.S32.HI R219, RZ, 0x1f, R214 ;  /* 0x0000001fffdb7819 */ /* 0x000fe400000114d6 */
[----:B0-----:R-:W-:-:S07]  /*1460*/  SHF.R.S32.HI R218, RZ, 0x1f, R213 ;  /* 0x0000001fffda7819 */ /* 0x001fce00000114d5 */
.L_x_12360:
        /* <DEDUP_REMOVED lines=13> */
[----:B01-34-:R-:W-:Y:S02]  /*1540*/  IMAD.U32 R2, RZ, RZ, UR8 ;  /* 0x00000008ff027e24 */ /* 0x01bfe4000f8e00ff */
[----:B------:R-:W-:Y:S01]  /*1550*/  IMAD.U32 R3, RZ, RZ, UR9 ;  /* 0x00000009ff037e24 */ /* 0x000fe2000f8e00ff */
[----:B------:R-:W-:-:S03]  /*1560*/  @UP1 UIMAD.WIDE UR8, UR6, 0x4, UR10 ;  /* 0x00000004060818a5 */ /* 0x000fc6000f8e020a */
[----:B------:R-:W-:Y:S01]  /*1570*/  ULDC.64 UR10, c[0x0][0xb18] ;  /* 0x0002c600000a7ab9 */ /* 0x000fe20000000a00 */
[----:B--2---:R-:W2:Y:S02]  /*1580*/  @P0 LDG.E R2, desc[UR40][R2.64] ;  /* 0x0000002802020981 */ /* 0x004ea4000c1e1900 */
        /* <DEDUP_REMOVED lines=15> */
[----:B------:R-:W-:Y:S02]  /*1680*/  UIMAD UR48, UR9, UR48, URZ ;  /* 0x00000030093072a4 */ /* 0x000fe4000f8e023f */
        /* <DEDUP_REMOVED lines=17> */
.L_x_12237:
        /* <DEDUP_REMOVED lines=9> */
.L_x_12238:
        /* <DEDUP_REMOVED lines=13> */
.L_x_12239:
[----:B------:R-:W0:Y:S01]  /*1900*/  S2R R0, SR_TID.X ;  /* 0x0000000000007919 */ /* 0x000e220000002100 */
[----:B------:R-:W-:Y:S01]  /*1910*/  MOV R72, 0x400 ;  /* 0x0000040000487802 */ /* 0x000fe20000000f00 */
[----:B------:R-:W1:Y:S01]  /*1920*/  LDC R18, c[0x0][0xa80] ;  /* 0x0002a000ff127b82 */ /* 0x000e620000000800 */
[----:B------:R-:W-:Y:S01]  /*1930*/  IMAD.MOV.U32 R2, RZ, RZ, 0x3000 ;  /* 0x00003000ff027424 */ /* 0x000fe200078e00ff */
[----:B------:R-:W2:Y:S01]  /*1940*/  S2R R7, SR_CgaCtaId ;  /* 0x0000000000077919 */ /* 0x000ea20000008800 */
[----:B------:R-:W-:Y:S01]  /*1950*/  IMAD.U32 R3, RZ, RZ, UR36 ;  /* 0x00000024ff037e24 */ /* 0x000fe2000f8e00ff */
[----:B------:R-:W-:Y:S01]  /*1960*/  UIADD3 UR48, -UR4, UR48, URZ ;  /* 0x0000003004307290 */ /* 0x000fe2000fffe13f */
[----:B------:R-:W-:Y:S01]  /*1970*/  IMAD.MOV.U32 R12, RZ, RZ, 0x1 ;  /* 0x00000001ff0c7424 */ /* 0x000fe200078e00ff */
[----:B------:R-:W3:Y:S01]  /*1980*/  S2R R5, SR_SWINHI ;  /* 0x0000000000057919 */ /* 0x000ee20000002f00 */
[----:B------:R-:W-:Y:S01]  /*1990*/  IMAD.MOV.U32 R13, RZ, RZ, RZ ;  /* 0x000000ffff0d7224 */ /* 0x000fe200078e00ff */
[----:B------:R-:W-:Y:S01]  /*19a0*/  ULDC UR4, c[0x0][0x448] ;  /* 0x0001120000047ab9 */ /* 0x000fe20000000800 */
[----:B------:R-:W-:Y:S01]  /*19b0*/  IMAD.MOV.U32 R9, RZ, RZ, 0x100 ;  /* 0x00000100ff097424 */ /* 0x000fe200078e00ff */
[----:B------:R-:W-:Y:S01]  /*19c0*/  STL.64 [R1+0x18], R2 ;  /* 0x0000180201007387 */ /* 0x000fe20000100a00 */
[----:B------:R-:W-:Y:S01]  /*19d0*/  IMAD.MOV.U32 R10, RZ, RZ, 0x1 ;  /* 0x00000001ff0a7424 */ /* 0x000fe200078e00ff */
[----:B------:R-:W-:Y:S01]  /*19e0*/  UISETP.NE.AND UP0, UPT, UR4, 0x1, UPT ;  /* 0x000000010400788c */ /* 0x000fe2000bf05270 */
[----:B------:R-:W-:Y:S01]  /*19f0*/  IMAD.MOV.U32 R11, RZ, RZ, RZ ;  /* 0x000000ffff0b7224 */ /* 0x000fe200078e00ff */
[----:B------:R4:W-:Y:S01]  /*1a00*/  STL.64 [R1+0x60], R12 ;  /* 0x0000600c01007387 */ /* 0x0009e20000100a00 */
[----:B------:R-:W-:Y:S01]  /*1a10*/  IMAD.MOV.U32 R4, RZ, RZ, 0xc000 ;  /* 0x0000c000ff047424 */ /* 0x000fe200078e00ff */
[----:B------:R-:W-:-:S02]  /*1a20*/  USHF.L.U32 UR39, UR5, 0x7, URZ ;  /* 0x0000000705277899 */ /* 0x000fc4000800063f */
[----:B------:R-:W-:Y:S01]  /*1a30*/  IMAD.U32 R20, RZ, RZ, UR5 ;  /* 0x00000005ff147e24 */ /* 0x000fe2000f8e00ff */
[----:B------:R-:W-:Y:S01]  /*1a40*/  STL.128 [R1+0x230], RZ ;  /* 0x000230ff01007387 */ /* 0x000fe20000100c00 */
[----:B------:R-:W-:Y:S01]  /*1a50*/  ULDC.64 UR4, c[0x0][0xad8] ;  /* 0x0002b60000047ab9 */ /* 0x000fe20000000a00 */
[----:B------:R-:W-:Y:S02]  /*1a60*/  UIADD3 UR8, UR39, 0x7f, URZ ;  /* 0x0000007f27087890 */ /* 0x000fe4000fffe03f */
[----:B------:R-:W-:Y:S01]  /*1a70*/  UISETP.GE.AND UP1, UPT, UR5, 0x1, UPT ;  /* 0x000000010500788c */ /* 0x000fe2000bf26270 */
[----:B------:R-:W-:Y:S01]  /*1a80*/  STL [R1+0x70], R20 ;  /* 0x0000701401007387 */ /* 0x000fe20000100800 */
[----:B------:R-:W-:Y:S01]  /*1a90*/  @UP0 ULDC UR6, c[0x0][0x44c] ;  /* 0x0001130000060ab9 */ /* 0x000fe20000000800 */
[----:B------:R-:W-:Y:S01]  /*1aa0*/  @UP0 ULDC UR9, c[0x0][0x450] ;  /* 0x0001140000090ab9 */ /* 0x000fe20000000800 */
[----:B------:R-:W-:Y:S01]  /*1ab0*/  UIMAD.WIDE.U32 UR6, UR8, UR6, URZ ;  /* 0x00000006080672a5 */ /* 0x000fe2000f8e003f */
[----:B-1----:R-:W-:Y:S01]  /*1ac0*/  STL [R1+0x250], R18 ;  /* 0x0002501201007387 */ /* 0x002fe20000100800 */
[----:B------:R-:W-:Y:S01]  /*1ad0*/  UIADD3 UR42, UR48, 0x1, -UR47 ;  /* 0x00000001302a7890 */ /* 0x000fe2000fffe82f */
[----:B0-----:R-:W-:-:S02]  /*1ae0*/  LOP3.LUT R0, R0, 0x7f, RZ, 0xc0, !PT ;  /* 0x0000007f00007812 */ /* 0x001fc400078ec0ff */
[----:B------:R-:W-:Y:S01]  /*1af0*/  STL.128 [R1+0x240], RZ ;  /* 0x000240ff01007387 */ /* 0x000fe20000100c00 */
[----:B------:R-:W-:Y:S01]  /*1b00*/  @UP0 USHF.R.U32.HI UR8, URZ, UR9, UR7 ;  /* 0x000000093f080299 */ /* 0x000fe20008011607 */
[----:B--2---:R-:W-:Y:S01]  /*1b10*/  LEA R72, R7, R72, 0x18 ;  /* 0x0000004807487211 */ /* 0x004fe200078ec0ff */
[----:B------:R-:W-:Y:S01]  /*1b20*/  IMAD.MOV.U32 R7, RZ, RZ, 0x100 ;  /* 0x00000100ff077424 */ /* 0x000fe200078e00ff */
[----:B------:R-:W-:Y:S01]  /*1b30*/  ISETP.NE.AND P0, PT, R0, RZ, PT ;  /* 0x000000ff0000720c */ /* 0x000fe20003f05270 */
[----:B------:R-:W-:Y:S01]  /*1b40*/  STL.128 [R1+0x270], RZ ;  /* 0x000270ff01007387 */ /* 0x000fe20000100c00 */
[----:B------:R-:W-:Y:S02]  /*1b50*/  MOV R26, R72 ;  /* 0x00000048001a7202 */ /* 0x000fe40000000f00 */
[----:B---3--:R-:W-:Y:S01]  /*1b60*/  MOV R27, R5 ;  /* 0x00000005001b7202 */ /* 0x008fe20000000f00 */
[----:B------:R-:W-:Y:S01]  /*1b70*/  IMAD.U32 R5, RZ, RZ, UR36 ;  /* 0x00000024ff057e24 */ /* 0x000fe2000f8e00ff */
[----:B------:R-:W-:Y:S01]  /*1b80*/  SEL R8, RZ, 0x1, P0 ;  /* 0x00000001ff087807 */ /* 0x000fe20000000000 */
[----:B------:R-:W-:Y:S01]  /*1b90*/  STL.128 [R1+0x280], RZ ;  /* 0x000280ff01007387 */ /* 0x000fe20000100c00 */
[C---:B------:R-:W-:Y:S01]  /*1ba0*/  IADD3 R0, P2, R26.reuse, 0x32450, RZ ;  /* 0x000324501a007810 */ /* 0x040fe20007f5e0ff */
[----:B------:R-:W-:Y:S01]  /*1bb0*/  UIADD3 UR6, UR42, UR8, URZ ;  /* 0x000000082a067290 */ /* 0x000fe2000fffe03f */
[C---:B------:R-:W-:Y:S01]  /*1bc0*/  IADD3 R14, P3, R26.reuse, 0x32460, RZ ;  /* 0x000324601a0e7810 */ /* 0x040fe20007f7e0ff */
[----:B------:R-:W-:Y:S01]  /*1bd0*/  IMAD.MOV.U32 R6, RZ, RZ, R8 ;  /* 0x000000ffff067224 */ /* 0x000fe200078e0008 */
[----:B------:R0:W-:Y:S01]  /*1be0*/  STL.128 [R1+0x20], R8 ;  /* 0x0000200801007387 */ /* 0x0001e20000100c00 */
[C---:B----4-:R-:W-:Y:S01]  /*1bf0*/  IADD3 R12, P0, R26.reuse, 0x32430, RZ ;  /* 0x000324301a0c7810 */ /* 0x050fe20007f1e0ff */
[----:B------:R-:W-:Y:S01]  /*1c00*/  UIADD3 UR4, UR6, UR4, URZ ;  /* 0x0000000406047290 */ /* 0x000fe2000fffe03f */
[----:B------:R-:W-:Y:S01]  /*1c10*/  IADD3 R2, P1, R26, 0x32440, RZ ;  /* 0x000324401a027810 */ /* 0x000fe20007f3e0ff */
[--C-:B------:R-:W-:Y:S01]  /*1c20*/  IMAD.X R15, RZ, RZ, R27.reuse, P3 ;  /* 0x000000ffff0f7224 */ /* 0x100fe200018e061b */
[----:B------:R1:W-:Y:S01]  /*1c30*/  STL.128 [R1+0x50], R4 ;  /* 0x0000500401007387 */ /* 0x0003e20000100c00 */
[--C-:B------:R-:W-:Y:S01]  /*1c40*/  IMAD.X R13, RZ, RZ, R27.reuse, P0 ;  /* 0x000000ffff0d7224 */ /* 0x100fe200000e061b */
[----:B------:R-:W-:Y:S01]  /*1c50*/  PLOP3.LUT P3, PT, PT, PT, UP1, 0x80, 0x0 ;  /* 0x000000000000781c */ /* 0x000fe20003f6f018 */
[----:B------:R-:W-:Y:S01]  /*1c60*/  IMAD.X R3, RZ, RZ, R27, P1 ;  /* 0x000000ffff037224 */ /* 0x000fe200008e061b */
[----:B------:R2:W-:Y:S01]  /*1c70*/  STL.128 [R1+0x290], RZ ;  /* 0x000290ff01007387 */ /* 0x0005e20000100c00 */
[----:B------:R-:W-:-:S02]  /*1c80*/  IADD3 R35, P0, R16, 0x230, RZ ;  /* 0x0000023010237810 */ /* 0x000fc40007f1e0ff */
[C---:B------:R-:W-:Y:S01]  /*1c90*/  IADD3 R34, P1, R16.reuse, 0x270, RZ ;  /* 0x0000027010227810 */ /* 0x040fe20007f3e0ff */
[----:B------:R2:W-:Y:S02]  /*1ca0*/  STL.64 [R1+0x8], R12 ;  /* 0x0000080c01007387 */ /* 0x0005e40000100a00 */
[----:B------:R-:W-:Y:S02]  /*1cb0*/  IMAD.X R44, RZ, RZ, R17, P0 ;  /* 0x000000ffff2c7224 */ /* 0x000fe400000e0611 */
[----:B0-----:R-:W-:Y:S01]  /*1cc0*/  IMAD.X R9, RZ, RZ, R27, P2 ;  /* 0x000000ffff097224 */ /* 0x001fe200010e061b */
[----:B------:R2:W-:Y:S01]  /*1cd0*/  STL.64 [R1+0x10], R2 ;  /* 0x0000100201007387 */ /* 0x0005e20000100a00 */
[----:B------:R-:W-:Y:S01]  /*1ce0*/  IADD3 R42, P2, R16, 0x38, RZ ;  /* 0x00000038102a7810 */ /* 0x000fe20007f5e0ff */
[----:B------:R-:W-:Y:S02]  /*1cf0*/  IMAD.X R43, RZ, RZ, R17, P1 ;  /* 0x000000ffff2b7224 */ /* 0x000fe400008e0611 */
[----:B-1----:R-:W-:Y:S01]  /*1d00*/  IMAD.MOV.U32 R4, RZ, RZ, R0 ;  /* 0x000000ffff047224 */ /* 0x002fe200078e0000 */
[----:B------:R2:W-:Y:S01]  /*1d10*/  STL.64 [R1+0x30], R2 ;  /* 0x0000300201007387 */ /* 0x0005e20000100a00 */
[----:B------:R-:W-:-:S02]  /*1d20*/  IMAD.MOV.U32 R5, RZ, RZ, R9 ;  /* 0x000000ffff057224 */ /* 0x000fc400078e0009 */
[----:B------:R-:W-:Y:S01]  /*1d30*/  IMAD.MOV.U32 R6, RZ, RZ, R14 ;  /* 0x000000ffff067224 */ /* 0x000fe200078e000e */
[----:B------:R2:W-:Y:S01]  /*1d40*/  STL.128 [R1+0x2a0], RZ ;  /* 0x0002a0ff01007387 */ /* 0x0005e20000100c00 */
[----:B------:R-:W-:Y:S02]  /*1d50*/  IMAD.MOV.U32 R7, RZ, RZ, R15 ;  /* 0x000000ffff077224 */ /* 0x000fe400078e000f */
[----:B------:R-:W-:Y:S01]  /*1d60*/  IMAD.X R57, RZ, RZ, R17, P2 ;  /* 0x000000ffff397224 */ /* 0x000fe200010e0611 */
[----:B------:R2:W-:Y:S04]  /*1d70*/  STL.128 [R1+0x2b0], RZ ;  /* 0x0002b0ff01007387 */ /* 0x0005e80000100c00 */
[----:B------:R2:W-:Y:S04]  /*1d80*/  STL.128 [R1+0x40], R4 ;  /* 0x0000400401007387 */ /* 0x0005e80000100c00 */
[----:B------:R2:W-:Y:S04]  /*1d90*/  STL.64 [R1+0x68], R6 ;  /* 0x0000680601007387 */ /* 0x0005e80000100a00 */
        /* <DEDUP_REMOVED lines=27> */
[----:B------:R2:W-:Y:S04]  /*1f50*/  STL.64 [R1], RZ ;  /* 0x000000ff01007387 */ /* 0x0005e80000100a00 */
[----:B------:R2:W-:Y:S01]  /*1f60*/  STL.64 [R1+0x38], RZ ;  /* 0x000038ff01007387 */ /* 0x0005e20000100a00 */
        /* <DEDUP_REMOVED lines=11> */
.L_x_12241:
[----:B------:R-:W-:-:S11]  /*2020*/  UISETP.NE.AND UP1, UPT, UR5, 0x1, UPT ;  /* 0x000000010500788c */ /* 0x000fd6000bf25270 */
[----:B------:R-:W-:Y:S02]  /*2030*/  @UP1 ULDC.64 UR10, c[0x0][0xae0] ;  /* 0x0002b800000a1ab9 */ /* 0x000fe40000000a00 */
[----:B------:R-:W-:-:S04]  /*2040*/  UIMAD.WIDE.U32 UR6, UR8, UR10, URZ ;  /* 0x0000000a080672a5 */ /* 0x000fc8000f8e003f */
[----:B------:R-:W-:-:S12]  /*2050*/  @UP1 USHF.R.U32.HI UR8, URZ, UR11, UR7 ;  /* 0x0000000b3f081299 */ /* 0x000fd80008011607 */
.L_x_12242:
[----:B------:R-:W-:-:S04]  /*2060*/  UIMAD UR8, UR8, UR5, UR5 ;  /* 0x00000005080872a4 */ /* 0x000fc8000f8e0205 */
[----:B------:R-:W-:-:S04]  /*2070*/  UISETP.LT.AND UP1, UPT, UR4, UR8, UPT ;  /* 0x000000080400728c */ /* 0x000fc8000bf21270 */
[----:B------:R-:W-:-:S12]  /*2080*/  USEL UR4, UR4, UR8, UP1 ;  /* 0x0000000804047287 */ /* 0x000fd80008800000 */
.L_x_12240:
[----:B------:R-:W-:Y:S02]  /*2090*/  UIADD3 UR6, UR48, 0x5f, URZ ;  /* 0x0000005f30067890 */ /* 0x000fe4000fffe03f */
[----:B------:R-:W-:Y:S02]  /*20a0*/  UIADD3 UR8, UR4, 0x5f, URZ ;  /* 0x0000005f04087890 */ /* 0x000fe4000fffe03f */
[----:B------:R-:W-:Y:S02]  /*20b0*/  UIMAD.WIDE UR6, UR6, 0x2aaaaaab, URZ ;  /* 0x2aaaaaab060678a5 */ /* 0x000fe4000f8e023f */
[----:B------:R-:W-:Y:S01]  /*20c0*/  UIMAD.WIDE UR8, UR8, 0x2aaaaaab, URZ ;  /* 0x2aaaaaab080878a5 */ /* 0x000fe2000f8e023f */
[----:B------:R-:W-:Y:S01]  /*20d0*/  @UP0 ULDC UR10, c[0x0][0x44c] ;  /* 0x00011300000a0ab9 */ /* 0x000fe20000000800 */
[----:B------:R-:W-:Y:S02]  /*20e0*/  USHF.R.U32.HI UR4, URZ, 0x1f, UR7 ;  /* 0x0000001f3f047899 */ /* 0x000fe40008011607 */
[----:B------:R-:W-:-:S02]  /*20f0*/  UIMAD.WIDE.U32 UR10, UR39, UR10, URZ ;  /* 0x0000000a270a72a5 */ /* 0x000fc4000f8e003f */
[----:B------:R-:W-:Y:S01]  /*2100*/  USHF.R.U32.HI UR6, URZ, 0x1f, UR9 ;  /* 0x0000001f3f067899 */ /* 0x000fe20008011609 */
[----:B------:R-:W-:Y:S01]  /*2110*/  @UP0 ULDC UR13, c[0x0][0x450] ;  /* 0x00011400000d0ab9 */ /* 0x000fe20000000800 */
[----:B------:R-:W-:Y:S01]  /*2120*/  UMOV UR12, UR39 ;  /* 0x00000027000c7c82 */ /* 0x000fe20008000000 */
[----:B------:R-:W-:Y:S02]  /*2130*/  UIADD3 UR46, UR48, -UR47, URZ ;  /* 0x8000002f302e7290 */ /* 0x000fe4000fffe03f */
[----:B------:R-:W-:Y:S02]  /*2140*/  @UP0 USHF.R.U32.HI UR12, URZ, UR13, UR11 ;  /* 0x0000000d3f0c0299 */ /* 0x000fe4000801160b */
[----:B------:R-:W-:Y:S02]  /*2150*/  ULEA.HI.SX32 UR4, UR7, UR4, 0x1c ;  /* 0x0000000407047291 */ /* 0x000fe4000f8fe23f */
[----:B------:R-:W-:Y:S02]  /*2160*/  ULEA.HI.SX32 UR6, UR9, UR6, 0x1c ;  /* 0x0000000609067291 */ /* 0x000fe4000f8fe23f */
[----:B------:R-:W-:-:S02]  /*2170*/  UIADD3 UR7, UR46, UR12, URZ ;  /* 0x0000000c2e077290 */ /* 0x000fc4000fffe03f */
        /* <DEDUP_REMOVED lines=15> */
.L_x_12244:
[----:B------:R-:W-:-:S11]  /*2270*/  UISETP.NE.AND UP0, UPT, UR5, 0x1, UPT ;  /* 0x000000010500788c */ /* 0x000fd6000bf05270 */
[----:B------:R-:W-:Y:S02]  /*2280*/  @UP0 ULDC.64 UR12, c[0x0][0xae0] ;  /* 0x0002b800000c0ab9 */ /* 0x000fe40000000a00 */
[----:B------:R-:W-:-:S04]  /*2290*/  UIMAD.WIDE.U32 UR8, UR7, UR12, URZ ;  /* 0x0000000c070872a5 */ /* 0x000fc8000f8e003f */
[----:B------:R-:W-:-:S12]  /*22a0*/  @UP0 USHF.R.U32.HI UR7, URZ, UR13, UR9 ;  /* 0x0000000d3f070299 */ /* 0x000fd80008011609 */
.L_x_12245:
[----:B------:R-:W-:-:S04]  /*22b0*/  UIMAD UR5, UR7, UR5, URZ ;  /* 0x00000005070572a4 */ /* 0x000fc8000f8e023f */
[----:B------:R-:W-:-:S04]  /*22c0*/  UISETP.LT.AND UP0, UPT, UR10, UR5, UPT ;  /* 0x000000050a00728c */ /* 0x000fc8000bf01270 */
[----:B------:R-:W-:-:S12]  /*22d0*/  USEL UR10, UR10, UR5, !UP0 ;  /* 0x000000050a0a7287 */ /* 0x000fd8000c000000 */
.L_x_12243:
[----:B------:R-:W-:Y:S02]  /*22e0*/  UIMAD.WIDE UR4, UR10, 0x2aaaaaab, URZ ;  /* 0x2aaaaaab0a0478a5 */ /* 0x000fe4000f8e023f */
[----:B------:R-:W-:Y:S02]  /*22f0*/  ULOP3.LUT UR43, UR44, 0xff, URZ, 0xc0, !UPT ;  /* 0x000000ff2c2b7892 */ /* 0x000fe4000f8ec03f */
[----:B------:R-:W-:Y:S02]  /*2300*/  USHF.R.U32.HI UR4, URZ, 0x1f, UR5 ;  /* 0x0000001f3f047899 */ /* 0x000fe40008011605 */
[----:B------:R-:W-:Y:S02]  /*2310*/  USHF.R.U32.HI UR44, URZ, 0x10, UR44 ;  /* 0x000000103f2c7899 */ /* 0x000fe4000801162c */
[----:B------:R-:W-:-:S04]  /*2320*/  ULEA.HI.SX32 UR4, UR5, UR4, 0x1c ;  /* 0x0000000405047291 */ /* 0x000fc8000f8fe23f */
[----:B------:R-:W-:-:S04]  /*2330*/  UISETP.LT.AND UP0, UPT, URZ, UR4, UPT ;  /* 0x000000043f00728c */ /* 0x000fc8000bf01270 */
[----:B------:R-:W-:-:S03]  /*2340*/  USEL UR45, URZ, UR4, !UP0 ;  /* 0x000000043f2d7287 */ /* 0x000fc6000c000000 */
[----:B------:R-:W-:Y:S01]  /*2350*/  UMOV UR4, URZ ;  /* 0x0000003f00047c82 */ /* 0x000fe20008000000 */
[----:B------:R-:W-:-:S06]  /*2360*/  UISETP.GT.AND UP0, UPT, UR6, UR45, UPT ;  /* 0x0000002d0600728c */ /* 0x000fcc000bf04270 */
[----:B------:R-:W-:-:S13]  /*2370*/  PLOP3.LUT P0, PT, PT, PT, UP0, 0x80, 0x0 ;  /* 0x000000000000781c */ /* 0x000fda0003f0f008 */
[----:B------:R-:W-:Y:S05]  /*2380*/  @!P0 BRA `(.L_x_12246) ;  /* 0x0000000000948947 */ /* 0x000fea0003800000 */
[----:B------:R-:W-:Y:S01]  /*2390*/  UISETP.NE.AND UP0, UPT, UR44, URZ, UPT ;  /* 0x0000003f2c00728c */ /* 0x000fe2000bf05270 */
[----:B------:R-:W-:-:S03]  /*23a0*/  ULDC UR4, c[0x0][0xae8] ;  /* 0x0002ba0000047ab9 */ /* 0x000fc60000000800 */
[----:B------:R-:W-:-:S04]  /*23b0*/  USEL UR10, UR44, UR4, UP0 ;  /* 0x000000042c0a7287 */ /* 0x000fc80008000000 */
[----:B------:R-:W-:Y:S02]  /*23c0*/  UIADD3 UR4, UR10, -0x1, UR6 ;  /* 0xffffffff0a047890 */ /* 0x000fe4000fffe006 */
[----:B--2---:R-:W-:Y:S02]  /*23d0*/  IMAD.U32 R3, RZ, RZ, UR10 ;  /* 0x0000000aff037e24 */ /* 0x004fe4000f8e00ff */
[----:B------:R-:W-:-:S03]  /*23e0*/  UIADD3 UR7, -UR45, UR4, URZ ;  /* 0x000000042d077290 */ /* 0x000fc6000fffe13f */
[-C--:B------:R-:W-:Y:S01]  /*23f0*/  IABS R0, R3.reuse ;  /* 0x0000000300007213 */ /* 0x080fe20000000000 */
[----:B------:R-:W-:Y:S01]  /*2400*/  UMOV UR4, URZ ;  /* 0x0000003f00047c82 */ /* 0x000fe20008000000 */
[----:B------:R-:W-:Y:S01]  /*2410*/  IABS R5, R3 ;  /* 0x0000000300057213 */ /* 0x000fe20000000000 */
[----:B------:R-:W-:Y:S01]  /*2420*/  IMAD.U32 R4, RZ, RZ, UR7 ;  /* 0x00000007ff047e24 */ /* 0x000fe2000f8e00ff */
[----:B------:R-:W-:Y:S01]  /*2430*/  R2UR UR11, R0 ;  /* 0x00000000000b72ca */ /* 0x000fe200000e0000 */
[----:B------:R-:W-:-:S03]  /*2440*/  ULOP3.LUT UR7, UR7, UR10, URZ, 0x3c, !UPT ;  /* 0x0000000a07077292 */ /* 0x000fc6000f8e3c3f */
[----:B------:R-:W-:-:S05]  /*2450*/  IABS R4, R4 ;  /* 0x0000000400047213 */ /* 0x000fca0000000000 */
[----:B------:R-:W-:-:S04]  /*2460*/  IMAD.MOV.U32 R3, RZ, RZ, R4 ;  /* 0x000000ffff037224 */ /* 0x000fc800078e0004 */
[----:B------:R-:W0:Y:S01]  /*2470*/  I2F.RP R0, UR11 ;  /* 0x0000000b00007d06 */ /* 0x000e220008209400 */
[----:B------:R-:W-:-:S07]  /*2480*/  R2UR UR9, R3 ;  /* 0x00000000030972ca */ /* 0x000fce00000e0000 */
        /* <DEDUP_REMOVED lines=21> */
.L_x_12246:
[----:B------:R-:W-:Y:S01]  /*25e0*/  UIMAD UR45, UR43, UR4, UR45 ;  /* 0x000000042b2d72a4 */ /* 0x000fe2000f8e022d */
[----:B------:R-:W-:Y:S01]  /*25f0*/  IMAD.U32 R0, RZ, RZ, UR6 ;  /* 0x00000006ff007e24 */ /* 0x000fe2000f8e00ff */
[----:B------:R-:W-:Y:S01]  /*2600*/  PLOP3.LUT P0, PT, PT, PT, PT, 0x80, 0x0 ;  /* 0x000000000000781c */ /* 0x000fe20003f0f070 */
[----:B--2---:R-:W-:-:S05]  /*2610*/  IMAD.U32 R3, RZ, RZ, UR4 ;  /* 0x00000004ff037e24 */ /* 0x004fca000f8e00ff */
[----:B------:R-:W-:-:S04]  /*2620*/  VIADDMNMX R0, R3, UR45, R0, PT ;  /* 0x0000002d03007c46 */ /* 0x000fc8000b800100 */
[----:B------:R-:W-:-:S13]  /*2630*/  R2UR UR49, R0 ;  /* 0x00000000003172ca */ /* 0x000fda00000e0000 */
[----:B------:R-:W-:-:S06]  /*2640*/  UISETP.GT.AND UP0, UPT, UR49, UR45, UPT ;  /* 0x0000002d3100728c */ /* 0x000fcc000bf04270 */
[----:B------:R-:W-:-:S13]  /*2650*/  PLOP3.LUT P1, PT, PT, PT, UP0, 0x80, 0x0 ;  /* 0x000000000000781c */ /* 0x000fda0003f2f008 */
[----:B------:R-:W-:Y:S05]  /*2660*/  @!P1 BRA `(.L_x_12247) ;  /* 0x000001dc00ec9947 */ /* 0x000fea0003800000 */
[----:B------:R-:W2:Y:S01]  /*2670*/  LDL R2, [R1+0x4d4] ;  /* 0x0004d40001027983 */ /* 0x000ea20000100800 */
[----:B------:R-:W-:Y:S01]  /*2680*/  VIADD R8, R72, 0x400 ;  /* 0x0000040048087836 */ /* 0x000fe20000000000 */
[----:B------:R-:W-:Y:S01]  /*2690*/  IADD3 R32, P5, R16, 0xa8, RZ ;  /* 0x000000a810207810 */ /* 0x000fe20007fbe0ff */
[----:B------:R-:W-:Y:S01]  /*26a0*/  IMAD.MOV.U32 R4, RZ, RZ, 0x1 ;  /* 0x00000001ff047424 */ /* 0x000fe200078e00ff */
[----:B------:R-:W-:Y:S01]  /*26b0*/  STL.64 [R1+0x78], RZ ;  /* 0x000078ff01007387 */ /* 0x000fe20000100a00 */
[----:B------:R-:W-:Y:S01]  /*26c0*/  IMAD.MOV.U32 R5, RZ, RZ, RZ ;  /* 0x000000ffff057224 */ /* 0x000fe200078e00ff */
[----:B------:R-:W-:Y:S01]  /*26d0*/  SHF.R.U32.HI R8, RZ, 0x4, R8 ;  /* 0x00000004ff087819 */ /* 0x000fe20000011608 */
[----:B------:R-:W-:Y:S01]  /*26e0*/  IMAD.MOV.U32 R6, RZ, RZ, 0x1 ;  /* 0x00000001ff067424 */ /* 0x000fe200078e00ff */
[----:B------:R-:W-:Y:S01]  /*26f0*/  STL.128 [R1+0xb0], RZ ;  /* 0x0000b0ff01007387 */ /* 0x000fe20000100c00 */
[----:B------:R-:W-:Y:S01]  /*2700*/  IMAD.MOV.U32 R7, RZ, RZ, RZ ;  /* 0x000000ffff077224 */ /* 0x000fe200078e00ff */
[----:B------:R-:W-:Y:S01]  /*2710*/  LOP3.LUT R8, R8, 0x3fff, RZ, 0xc0, !PT ;  /* 0x00003fff08087812 */ /* 0x000fe200078ec0ff */
[----:B------:R-:W-:Y:S01]  /*2720*/  IMAD.MOV.U32 R10, RZ, RZ, 0x1 ;  /* 0x00000001ff0a7424 */ /* 0x000fe200078e00ff */
[----:B------:R-:W-:Y:S01]  /*2730*/  STL.128 [R1+0xc0], RZ ;  /* 0x0000c0ff01007387 */ /* 0x000fe20000100c00 */
[----:B------:R-:W-:Y:S01]  /*2740*/  IMAD.MOV.U32 R11, RZ, RZ, RZ ;  /* 0x000000ffff0b7224 */ /* 0x000fe200078e00ff */
[C---:B------:R-:W-:Y:S01]  /*2750*/  IADD3 R18, P6, R16.reuse, 0x78, RZ ;  /* 0x0000007810127810 */ /* 0x040fe20007fde0ff */
[----:B------:R-:W-:Y:S01]  /*2760*/  IMAD.X R33, RZ, RZ, R17, P5 ;  /* 0x000000ffff217224 */ /* 0x000fe200028e0611 */
[----:B------:R0:W-:Y:S01]  /*2770*/  STL.128 [R1+0x80], R4 ;  /* 0x0000800401007387 */ /* 0x0001e20000100c00 */
[----:B------:R-:W-:-:S02]  /*2780*/  IADD3 R41, P1, R16, 0x80, RZ ;  /* 0x0000008010297810 */ /* 0x000fc40007f3e0ff */
[C---:B------:R-:W-:Y:S01]  /*2790*/  IADD3 R40, P2, R16.reuse, 0x88, RZ ;  /* 0x0000008810287810 */ /* 0x040fe20007f5e0ff */
[----:B------:R-:W-:Y:S01]  /*27a0*/  STL.64 [R1+0x90], R10 ;  /* 0x0000900a01007387 */ /* 0x000fe20000100a00 */
[--C-:B------:R-:W-:Y:S01]  /*27b0*/  IMAD.X R19, RZ, RZ, R17.reuse, P6 ;  /* 0x000000ffff137224 */ /* 0x100fe200030e0611 */
[C---:B------:R-:W-:Y:S01]  /*27c0*/  IADD3 R39, P3, R16.reuse, 0x90, RZ ;  /* 0x0000009010277810 */ /* 0x040fe20007f7e0ff */
[--C-:B------:R-:W-:Y:S01]  /*27d0*/  IMAD.X R54, RZ, RZ, R17.reuse, P1 ;  /* 0x000000ffff367224 */ /* 0x100fe200008e0611 */
[----:B------:R-:W-:Y:S01]  /*27e0*/  STL.128 [R1+0xd0], RZ ;  /* 0x0000d0ff01007387 */ /* 0x000fe20000100c00 */
[--C-:B------:R-:W-:Y:S01]  /*27f0*/  IMAD.X R55, RZ, RZ, R17.reuse, P2 ;  /* 0x000000ffff377224 */ /* 0x100fe200010e0611 */
[C---:B------:R-:W-:Y:S01]  /*2800*/  IADD3 R38, P4, R16.reuse, 0x98, RZ ;  /* 0x0000009810267810 */ /* 0x040fe20007f9e0ff */
[----:B------:R-:W-:Y:S01]  /*2810*/  IMAD.X R52, RZ, RZ, R17, P3 ;  /* 0x000000ffff347224 */ /* 0x000fe200018e0611 */
[----:B------:R-:W-:Y:S01]  /*2820*/  STL.128 [R1+0xe0], RZ ;  /* 0x0000e0ff01007387 */ /* 0x000fe20000100c00 */
[----:B------:R-:W-:-:S02]  /*2830*/  IADD3 R37, P5, R16, 0xa0, RZ ;  /* 0x000000a010257810 */ /* 0x000fc40007fbe0ff */
[----:B------:R-:W-:Y:S01]  /*2840*/  IADD3 R36, P6, R16, 0xb0, RZ ;  /* 0x000000b010247810 */ /* 0x000fe20007fde0ff */
[----:B0-----:R-:W-:Y:S01]  /*2850*/  IMAD.MOV.U32 R5, RZ, RZ, 0x40000040 ;  /* 0x40000040ff057424 */ /* 0x001fe200078e00ff */
[C---:B------:R-:W-:Y:S01]  /*2860*/  LOP3.LUT R6, R8.reuse, 0x3000000, RZ, 0xfc, !PT ;  /* 0x0300000008067812 */ /* 0x040fe200078efcff */
[----:B------:R-:W-:Y:S01]  /*2870*/  IMAD.MOV.U32 R7, RZ, RZ, 0x40000040 ;  /* 0x40000040ff077424 */ /* 0x000fe200078e00ff */
[----:B------:R-:W-:Y:S01]  /*2880*/  LOP3.LUT R8, R8, 0x10000, RZ, 0xfc, !PT ;  /* 0x0001000008087812 */ /* 0x000fe200078efcff */
[----:B------:R-:W-:Y:S01]  /*2890*/  STL.128 [R1+0xf0], RZ ;  /* 0x0000f0ff01007387 */ /* 0x000fe20000100c00 */
[C---:B------:R-:W-:Y:S01]  /*28a0*/  IADD3 R48, P1, R16.reuse, 0x110, RZ ;  /* 0x0000011010307810 */ /* 0x040fe20007f3e0ff */
[--C-:B------:R-:W-:Y:S01]  /*28b0*/  IMAD.X R53, RZ, RZ, R17.reuse, P4 ;  /* 0x000000ffff357224 */ /* 0x100fe200020e0611 */
[----:B------:R-:W-:Y:S01]  /*28c0*/  IADD3 R46, P2, R16, 0x118, RZ ;  /* 0x00000118102e7810 */ /* 0x000fe20007f5e0ff */
[----:B------:R-:W-:Y:S01]  /*28d0*/  STL.128 [R1+0x100], RZ ;  /* 0x000100ff01007387 */ /* 0x000fe20000100c00 */
[----:B------:R-:W-:-:S02]  /*28e0*/  IMAD.X R50, RZ, RZ, R17, P5 ;  /* 0x000000ffff327224 */ /* 0x000fc400028e0611 */
[--C-:B------:R-:W-:Y:S02]  /*28f0*/  IMAD.X R51, RZ, RZ, R17.reuse, P6 ;  /* 0x000000ffff337224 */ /* 0x100fe400030e0611 */
[--C-:B------:R-:W-:Y:S02]  /*2900*/  IMAD.X R49, RZ, RZ, R17.reuse, P1 ;  /* 0x000000ffff317224 */ /* 0x100fe400008e0611 */
[----:B------:R-:W-:Y:S01]  /*2910*/  IMAD.X R47, RZ, RZ, R17, P2 ;  /* 0x000000ffff2f7224 */ /* 0x000fe200010e0611 */
[----:B--2---:R-:W0:Y:S02]  /*2920*/  SHFL.IDX PT, R0, R2, RZ, 0x1f ;  /* 0x00001fff02007589 */ /* 0x004e2400000e0000 */
[----:B0-----:R-:W-:-:S04]  /*2930*/  LEA.HI R2, R0, R0, RZ, 0x1 ;  /* 0x0000000000027211 */ /* 0x001fc800078f08ff */
[----:B------:R-:W-:Y:S01]  /*2940*/  LOP3.LUT R3, R2, 0x7fffe, RZ, 0xc0, !PT ;  /* 0x0007fffe02037812 */ /* 0x000fe200078ec0ff */
[----:B------:R-:W-:-:S04]  /*2950*/  VIADD R2, R72, 0x1c400 ;  /* 0x0001c40048027836 */ /* 0x000fc80000000000 */
[----:B------:R-:W-:Y:S01]  /*2960*/  IMAD.IADD R0, R0, 0x1, -R3 ;  /* 0x0000000100007824 */ /* 0x000fe200078e0a03 */
[----:B------:R-:W-:Y:S01]  /*2970*/  SHF.R.U32.HI R2, RZ, 0x4, R2 ;  /* 0x00000004ff027819 */ /* 0x000fe20000011602 */
[----:B------:R-:W-:-:S03]  /*2980*/  VIADD R3, R72, 0x18400 ;  /* 0x0001840048037836 */ /* 0x000fc60000000000 */
[----:B------:R-:W-:Y:S01]  /*2990*/  LOP3.LUT R2, R2, 0x3fff, RZ, 0xc0, !PT ;  /* 0x00003fff02027812 */ /* 0x000fe200078ec0ff */
[----:B------:R-:W-:Y:S01]  /*29a0*/  IMAD R0, R0, 0x2000, R3 ;  /* 0x0000200000007824 */ /* 0x000fe200078e0203 */
[----:B------:R-:W-:Y:S02]  /*29b0*/  LOP3.LUT P0, RZ, R3, 0x1bf, RZ, 0xc0, !PT ;  /* 0x000001bf03ff7812 */ /* 0x000fe4000780c0ff */
[----:B------:R-:W-:Y:S01]  /*29c0*/  LOP3.LUT R4, R2, 0x10000, RZ, 0xfc, !PT ;  /* 0x0001000002047812 */ /* 0x000fe200078efcff */
[----:B------:R-:W-:Y:S01]  /*29d0*/  VIADD R3, R0, 0xa000 ;  /* 0x0000a00000037836 */ /* 0x000fe20000000000 */
[----:B------:R-:W-:-:S03]  /*29e0*/  SHF.R.U32.HI R0, RZ, 0x4, R0 ;  /* 0x00000004ff007819 */ /* 0x000fc60000011600 */
[----:B------:R0:W-:Y:S01]  /*29f0*/  STL.128 [R1+0xa0], R4 ;  /* 0x0000a00401007387 */ /* 0x0001e20000100c00 */
[----:B------:R-:W-:Y:S02]  /*2a00*/  SHF.R.U32.HI R3, RZ, 0x4, R3 ;  /* 0x00000004ff037819 */ /* 0x000fe40000011603 */
[----:B------:R-:W-:Y:S02]  /*2a10*/  LOP3.LUT R0, R0, 0x3fff, RZ, 0xc0, !PT ;  /* 0x00003fff00007812 */ /* 0x000fe400078ec0ff */
[----:B------:R-:W-:Y:S02]  /*2a20*/  LOP3.LUT R3, R3, 0x3fff, RZ, 0xc0, !PT ;  /* 0x00003fff03037812 */ /* 0x000fe400078ec0ff */
[----:B------:R-:W-:Y:S02]  /*2a30*/  LOP3.LUT R2, R0, 0x10000, RZ, 0xfc, !PT ;  /* 0x0001000000027812 */ /* 0x000fe400078efcff */
[----:B------:R-:W-:Y:S01]  /*2a40*/  LOP3.LUT R0, R3, 0x10000, RZ, 0xfc, !PT ;  /* 0x0001000003007812 */ /* 0x000fe200078efcff */
[----:B------:R-:W-:-:S05]  /*2a50*/  IMAD.MOV.U32 R3, RZ, RZ, 0x40000040 ;  /* 0x40000040ff037424 */ /* 0x000fca00078e00ff */
[----:B------:R1:W-:Y:S01]  /*2a60*/  STL.64 [R1+0x98], R2 ;  /* 0x0000980201007387 */ /* 0x0003e20000100a00 */
[----:B0-----:R-:W-:Y:S02]  /*2a70*/  IMAD.MOV.U32 R6, RZ, RZ, R8 ;  /* 0x000000ffff067224 */ /* 0x001fe400078e0008 */
[----:B------:R-:W-:-:S05]  /*2a80*/  IMAD.MOV.U32 R4, RZ, RZ, R0 ;  /* 0x000000ffff047224 */ /* 0x000fca00078e0000 */
[----:B------:R1:W-:Y:S01]  /*2a90*/  STL.128 [R1+0x110], R4 ;  /* 0x0001100401007387 */ /* 0x0003e20000100c00 */
[----:B------:R-:W-:Y:S05]  /*2aa0*/  @!P0 BRA `(.L_x_12248) ;  /* 0x0000000000408947 */ /* 0x000fea0003800000 */
[----:B-1----:R-:W-:Y:S01]  /*2ab0*/  MOV R2, 0x0 ;  /* 0x0000000000027802 */ /* 0x002fe20000000f00 */
        /* <DEDUP_REMOVED lines=15> */
.L_x_12248:
[----:B------:R-:W2:Y:S01]  /*2bb0*/  LDL R45, [R1+0x224] ;  /* 0x00022400012d7983 */ /* 0x000ea20000100800 */
[----:B------:R-:W0:Y:S01]  /*2bc0*/  LDC.64 R10, c[0x0][0xad0] ;  /* 0x0002b400ff0a7b82 */ /* 0x000e220000000a00 */
[C---:B------:R-:W-:Y:S01]  /*2bd0*/  IADD3 R24, P0, R16.reuse, 0x120, RZ ;  /* 0x0000012010187810 */ /* 0x040fe20007f1e0ff */
[----:B------:R-:W-:Y:S01]  /*2be0*/  IMAD.U32 R13, RZ, RZ, UR48 ;  /* 0x00000030ff0d7e24 */ /* 0x000fe2000f8e00ff */
[----:B------:R-:W3:Y:S01]  /*2bf0*/  S2R R56, SR_TID.X ;  /* 0x0000000000387919 */ /* 0x000ee20000002100 */
[----:B------:R-:W-:Y:S01]  /*2c00*/  IMAD.U32 R12, RZ, RZ, UR47 ;  /* 0x0000002fff0c7e24 */ /* 0x000fe2000f8e00ff */
[----:B------:R-:W-:Y:S01]  /*2c10*/  BSSY B0, `(.L_x_12249) ;  /* 0x000001f000007945 */ /* 0x000fe20003800000 */
[--C-:B------:R-:W-:Y:S01]  /*2c20*/  IMAD.X R25, RZ, RZ, R17.reuse, P0 ;  /* 0x000000ffff197224 */ /* 0x100fe200000e0611 */
[----:B------:R-:W-:Y:S01]  /*2c30*/  IADD3 R20, P0, R16, 0x16c, RZ ;  /* 0x0000016c10147810 */ /* 0x000fe20007f1e0ff */
[----:B------:R-:W4:Y:S01]  /*2c40*/  LDC.64 R8, c[0x0][0xad8] ;  /* 0x0002b600ff087b82 */ /* 0x000f220000000a00 */
[----:B------:R-:W-:Y:S01]  /*2c50*/  IMAD.MOV.U32 R28, RZ, RZ, RZ ;  /* 0x000000ffff1c7224 */ /* 0x000fe200078e00ff */
[----:B------:R0:W-:Y:S02]  /*2c60*/  STL.64 [R1+0x130], R18 ;  /* 0x0001301201007387 */ /* 0x0001e40000100a00 */
[----:B------:R-:W-:-:S02]  /*2c70*/  IMAD.X R21, RZ, RZ, R17, P0 ;  /* 0x000000ffff157224 */ /* 0x000fc400000e0611 */
[----:B------:R0:W-:Y:S02]  /*2c80*/  STL.64 [R1+0x128], R24 ;  /* 0x0001281801007387 */ /* 0x0001e40000100a00 */
[----:B-1----:R-:W1:Y:S02]  /*2c90*/  LDC.64 R2, c[0x0][0xae0] ;  /* 0x0002b800ff027b82 */ /* 0x002e640000000a00 */
[----:B------:R0:W-:Y:S04]  /*2ca0*/  STL.64 [R1+0x170], R20 ;  /* 0x0001701401007387 */ /* 0x0001e80000100a00 */
[----:B------:R0:W-:Y:S02]  /*2cb0*/  STL.64 [R1+0x120], R178 ;  /* 0x000120b201007387 */ /* 0x0001e40000100a00 */
[----:B------:R-:W5:Y:S01]  /*2cc0*/  LDC R6, c[0x0][0x450] ;  /* 0x00011400ff067b82 */ /* 0x000f620000000800 */
[----:B0-----:R-:W-:Y:S01]  /*2cd0*/  IMAD.MOV.U32 R14, RZ, RZ, R11 ;  /* 0x000000ffff0e7224 */ /* 0x001fe200078e000b */
[----:B------:R0:W-:Y:S01]  /*2ce0*/  STL.U8 [R1+0x138], RZ ;  /* 0x000138ff01007387 */ /* 0x0001e20000100000 */
[----:B------:R-:W-:-:S05]  /*2cf0*/  IMAD.MOV.U32 R7, RZ, RZ, R10 ;  /* 0x000000ffff077224 */ /* 0x000fca00078e000a */
[----:B------:R-:W5:Y:S01]  /*2d00*/  LDC.64 R4, c[0x0][0x448] ;  /* 0x00011200ff047b82 */ /* 0x000f620000000a00 */
[----:B----4-:R-:W-:Y:S02]  /*2d10*/  IMAD.MOV.U32 R15, RZ, RZ, R8 ;  /* 0x000000ffff0f7224 */ /* 0x010fe400078e0008 */
[----:B------:R-:W-:Y:S02]  /*2d20*/  IMAD.MOV.U32 R29, RZ, RZ, R9 ;  /* 0x000000ffff1d7224 */ /* 0x000fe400078e0009 */
[----:B---3--:R-:W-:Y:S01]  /*2d30*/  VIADD R216, R56, 0xffffff80 ;  /* 0xffffff8038d87836 */ /* 0x008fe20000000000 */
[----:B------:R0:W-:Y:S01]  /*2d40*/  STL.128 [R1+0x140], R12 ;  /* 0x0001400c01007387 */ /* 0x0001e20000100c00 */
[----:B-1----:R-:W-:Y:S02]  /*2d50*/  IMAD.MOV.U32 R30, RZ, RZ, R2 ;  /* 0x000000ffff1e7224 */ /* 0x002fe400078e0002 */
[----:B------:R-:W-:Y:S01]  /*2d60*/  IMAD.MOV.U32 R31, RZ, RZ, R3 ;  /* 0x000000ffff1f7224 */ /* 0x000fe200078e0003 */
[----:B------:R0:W-:Y:S04]  /*2d70*/  STL [R1+0x13c], R216 ;  /* 0x00013cd801007387 */ /* 0x0001e80000100800 */
[----:B------:R0:W-:Y:S04]  /*2d80*/  STL.128 [R1+0x150], R28 ;  /* 0x0001501c01007387 */ /* 0x0001e80000100c00 */
[----:B-----5:R0:W-:Y:S01]  /*2d90*/  STL.128 [R1+0x160], R4 ;  /* 0x0001600401007387 */ /* 0x0201e20000100c00 */
[----:B--2---:R-:W-:-:S04]  /*2da0*/  LEA.HI R0, R45, R45, RZ, 0x1 ;  /* 0x0000002d2d007211 */ /* 0x004fc800078f08ff */
[----:B------:R-:W-:-:S05]  /*2db0*/  LOP3.LUT R0, R0, 0xfffffffe, RZ, 0xc0, !PT ;  /* 0xfffffffe00007812 */ /* 0x000fca00078ec0ff */
[----:B------:R-:W-:-:S05]  /*2dc0*/  IMAD.IADD R0, R45, 0x1, -R0 ;  /* 0x000000012d007824 */ /* 0x000fca00078e0a00 */
[----:B------:R-:W-:-:S04]  /*2dd0*/  SHF.L.U32 R11, R0, 0x1f, RZ ;  /* 0x0000001f000b7819 */ /* 0x000fc800000006ff */
[----:B------:R-:W1:Y:S02]  /*2de0*/  SYNCS.PHASECHK.TRANS64.TRYWAIT P0, [R72+URZ+0x32400], R11 ;  /* 0x0324000b480075a7 */ /* 0x000e64000800017f */
[----:B01----:R-:W-:Y:S05]  /*2df0*/  @!P0 BRA `(.L_x_12250) ;  /* 0x000002a000688947 */ /* 0x003fea0003800000 */
.L_x_12501:
[----:B------:R-:W-:Y:S05]  /*2e00*/  BSYNC B0 ;  /* 0x0000000000007941 */ /* 0x000fea0003800000 */
.L_x_12249:
[----:B------:R-:W2:Y:S04]  /*2e10*/  LDL R7, [R1+0x4cc] ;  /* 0x0004cc0001077983 */ /* 0x000ea80000100800 */
[----:B------:R-:W3:Y:S04]  /*2e20*/  LDL R0, [R1+0x4d0] ;  /* 0x0004d00001007983 */ /* 0x000ee80000100800 */
[----:B------:R-:W4:Y:S04]  /*2e30*/  LDL.64 R30, [R1+0x4c0] ;  /* 0x0004c000011e7983 */ /* 0x000f280000100a00 */
[----:B------:R-:W4:Y:S04]  /*2e40*/  LDL R28, [R1+0x1c] ;  /* 0x00001c00011c7983 */ /* 0x000f280000100800 */
[----:B0-----:R0:W5:Y:S01]  /*2e50*/  LDL.64 R10, [R1+0x218] ;  /* 0x00021800010a7983 */ /* 0x0011620000100a00 */
[C---:B------:R-:W-:Y:S01]  /*2e60*/  IADD3 R14, P0, R16.reuse, 0x138, RZ ;  /* 0x00000138100e7810 */ /* 0x040fe20007f1e0ff */
[----:B------:R-:W-:Y:S01]  /*2e70*/  IMAD.MOV.U32 R12, RZ, RZ, R41 ;  /* 0x000000ffff0c7224 */ /* 0x000fe200078e0029 */
[----:B------:R-:W-:Y:S01]  /*2e80*/  IADD3 R18, P1, R16, 0x170, RZ ;  /* 0x0000017010127810 */ /* 0x000fe20007f3e0ff */
[----:B------:R-:W-:Y:S01]  /*2e90*/  IMAD.MOV.U32 R13, RZ, RZ, R54 ;  /* 0x000000ffff0d7224 */ /* 0x000fe200078e0036 */
[----:B------:R-:W1:Y:S01]  /*2ea0*/  S2R R29, SR_TID.X ;  /* 0x00000000001d7919 */ /* 0x000e620000002100 */
[--C-:B------:R-:W-:Y:S01]  /*2eb0*/  IMAD.X R15, RZ, RZ, R17.reuse, P0 ;  /* 0x000000ffff0f7224 */ /* 0x100fe200000e0611 */
[----:B------:R-:W-:Y:S05]  /*2ec0*/  WARPSYNC.ALL ;  /* 0x0000000000007948 */ /* 0x000fea0003800000 */
[----:B------:R0:W-:Y:S01]  /*2ed0*/  STL.128 [R1+0x180], R12 ;  /* 0x0001800c01007387 */ /* 0x0001e20000100c00 */
[----:B------:R-:W-:Y:S01]  /*2ee0*/  IMAD.X R19, RZ, RZ, R17, P1 ;  /* 0x000000ffff137224 */ /* 0x000fe200008e0611 */
[----:B------:R-:W-:Y:S01]  /*2ef0*/  BSSY B0, `(.L_x_12251) ;  /* 0x0000032000007945 */ /* 0x000fe20003800000 */
[----:B------:R-:W-:Y:S01]  /*2f00*/  IMAD.MOV.U32 R24, RZ, RZ, R37 ;  /* 0x000000ffff187224 */ /* 0x000fe200078e0025 */
[----:B------:R-:W-:Y:S01]  /*2f10*/  STL.64 [R1+0x210], R32 ;  /* 0x0002102001007387 */ /* 0x000fe20000100a00 */
[----:B------:R-:W-:-:S05]  /*2f20*/  IMAD.MOV.U32 R25, RZ, RZ, R50 ;  /* 0x000000ffff197224 */ /* 0x000fca00078e0032 */
[----:B------:R-:W-:Y:S01]  /*2f30*/  STL.128 [R1+0x1a0], R24 ;  /* 0x0001a01801007387 */ /* 0x000fe20000100c00 */
[----:B0-----:R-:W-:Y:S02]  /*2f40*/  IMAD.MOV.U32 R14, RZ, RZ, R42 ;  /* 0x000000ffff0e7224 */ /* 0x001fe400078e002a */
[----:B------:R-:W-:Y:S01]  /*2f50*/  IMAD.MOV.U32 R15, RZ, RZ, R57 ;  /* 0x000000ffff0f7224 */ /* 0x000fe200078e0039 */
[----:B-1----:R-:W-:Y:S01]  /*2f60*/  SHF.R.U32.HI R29, RZ, 0x7, R29 ;  /* 0x00000007ff1d7819 */ /* 0x002fe2000001161d */
[----:B--2---:R-:W-:Y:S02]  /*2f70*/  IMAD.MOV.U32 R13, RZ, RZ, R7 ;  /* 0x000000ffff0d7224 */ /* 0x004fe400078e0007 */
[----:B---3--:R-:W-:Y:S01]  /*2f80*/  IMAD.MOV.U32 R12, RZ, RZ, R0 ;  /* 0x000000ffff0c7224 */ /* 0x008fe200078e0000 */
[C---:B------:R-:W-:Y:S01]  /*2f90*/  IADD3 R0, P0, R16.reuse, 0x260, RZ ;  /* 0x0000026010007810 */ /* 0x040fe20007f1e0ff */
[----:B----4-:R-:W-:Y:S04]  /*2fa0*/  STL.64 [R1+0x178], R30 ;  /* 0x0001781e01007387 */ /* 0x010fe80000100a00 */
[--C-:B------:R-:W-:Y:S01]  /*2fb0*/  IMAD.X R7, RZ, RZ, R17.reuse, P0 ;  /* 0x000000ffff077224 */ /* 0x100fe200000e0611 */
[----:B------:R-:W-:Y:S01]  /*2fc0*/  IADD3 R20, P0, R16, 0x128, RZ ;  /* 0x0000012810147810 */ /* 0x000fe20007f1e0ff */
[----:B------:R0:W-:Y:S04]  /*2fd0*/  STL.128 [R1+0x1b0], R12 ;  /* 0x0001b00c01007387 */ /* 0x0001e80000100c00 */
[----:B------:R-:W-:-:S02]  /*2fe0*/  IMAD.X R21, RZ, RZ, R17, P0 ;  /* 0x000000ffff157224 */ /* 0x000fc400000e0611 */
[----:B0-----:R-:W-:Y:S02]  /*2ff0*/  IMAD.MOV.U32 R12, RZ, RZ, R39 ;  /* 0x000000ffff0c7224 */ /* 0x001fe400078e0027 */
[----:B------:R-:W-:Y:S02]  /*3000*/  IMAD.MOV.U32 R13, RZ, RZ, R52 ;  /* 0x000000ffff0d7224 */ /* 0x000fe400078e0034 */
[----:B------:R-:W-:Y:S02]  /*3010*/  IMAD.MOV.U32 R14, RZ, RZ, R48 ;  /* 0x000000ffff0e7224 */ /* 0x000fe400078e0030 */
[----:B------:R-:W-:-:S05]  /*3020*/  IMAD.MOV.U32 R15, RZ, RZ, R49 ;  /* 0x000000ffff0f7224 */ /* 0x000fca00078e0031 */
[----:B------:R0:W-:Y:S02]  /*3030*/  STL.128 [R1+0x1c0], R12 ;  /* 0x0001c00c01007387 */ /* 0x0001e40000100c00 */
[----:B0-----:R-:W-:Y:S02]  /*3040*/  IMAD.MOV.U32 R12, RZ, RZ, R46 ;  /* 0x000000ffff0c7224 */ /* 0x001fe400078e002e */
[----:B------:R-:W-:Y:S02]  /*3050*/  IMAD.MOV.U32 R13, RZ, RZ, R47 ;  /* 0x000000ffff0d7224 */ /* 0x000fe400078e002f */
[----:B------:R-:W-:Y:S01]  /*3060*/  IMAD.MOV.U32 R14, RZ, RZ, R0 ;  /* 0x000000ffff0e7224 */ /* 0x000fe200078e0000 */
[----:B------:R-:W-:Y:S01]  /*3070*/  LOP3.LUT R0, R28, 0x1, RZ, 0xfc, !PT ;  /* 0x000000011c007812 */ /* 0x000fe200078efcff */
[----:B------:R-:W-:Y:S02]  /*3080*/  IMAD.MOV.U32 R15, RZ, RZ, R7 ;  /* 0x000000ffff0f7224 */ /* 0x000fe400078e0007 */
[----:B------:R-:W-:-:S05]  /*3090*/  VIADD R7, R29, 0x8 ;  /* 0x000000081d077836 */ /* 0x000fca0000000000 */
[----:B------:R0:W-:Y:S01]  /*30a0*/  BAR.SYNC.DEFER_BLOCKING R7, 0x100 ;  /* 0x000400070000751d */ /* 0x0001e20000010000 */
[----:B------:R-:W-:-:S05]  /*30b0*/  ISETP.NE.AND P1, PT, R0, 0x3, PT ;  /* 0x000000030000780c */ /* 0x000fca0003f25270 */
[----:B------:R1:W-:Y:S02]  /*30c0*/  STL.128 [R1+0x1d0], R12 ;  /* 0x0001d00c01007387 */ /* 0x0003e40000100c00 */
[----:B-1----:R-:W-:Y:S02]  /*30d0*/  IMAD.MOV.U32 R14, RZ, RZ, R35 ;  /* 0x000000ffff0e7224 */ /* 0x002fe400078e0023 */
[----:B------:R-:W-:Y:S02]  /*30e0*/  IMAD.MOV.U32 R15, RZ, RZ, R44 ;  /* 0x000000ffff0f7224 */ /* 0x000fe400078e002c */
[----:B------:R-:W-:Y:S02]  /*30f0*/  IMAD.MOV.U32 R12, RZ, RZ, R18 ;  /* 0x000000ffff0c7224 */ /* 0x000fe400078e0012 */
[----:B------:R-:W-:Y:S02]  /*3100*/  IMAD.MOV.U32 R13, RZ, RZ, R19 ;  /* 0x000000ffff0d7224 */ /* 0x000fe400078e0013 */
[----:B------:R-:W-:-:S02]  /*3110*/  IMAD.MOV.U32 R18, RZ, RZ, R38 ;  /* 0x000000ffff127224 */ /* 0x000fc400078e0026 */
[----:B------:R-:W-:Y:S01]  /*3120*/  IMAD.MOV.U32 R19, RZ, RZ, R53 ;  /* 0x000000ffff137224 */ /* 0x000fe200078e0035 */
[----:B------:R1:W-:Y:S04]  /*3130*/  STL.128 [R1+0x1e0], R12 ;  /* 0x0001e00c01007387 */ /* 0x0003e80000100c00 */
[----:B------:R-:W-:Y:S01]  /*3140*/  STL.128 [R1+0x190], R16 ;  /* 0x0001901001007387 */ /* 0x000fe20000100c00 */
[----:B-1----:R-:W-:Y:S02]  /*3150*/  IMAD.MOV.U32 R14, RZ, RZ, R34 ;  /* 0x000000ffff0e7224 */ /* 0x002fe400078e0022 */
[----:B------:R-:W-:Y:S02]  /*3160*/  IMAD.MOV.U32 R15, RZ, RZ, R43 ;  /* 0x000000ffff0f7224 */ /* 0x000fe400078e002b */
[----:B------:R-:W-:-:S02]  /*3170*/  IMAD.MOV.U32 R12, RZ, RZ, R20 ;  /* 0x000000ffff0c7224 */ /* 0x000fc400078e0014 */
[----:B------:R-:W-:-:S05]  /*3180*/  IMAD.MOV.U32 R13, RZ, RZ, R21 ;  /* 0x000000ffff0d7224 */ /* 0x000fca00078e0015 */
[----:B------:R1:W-:Y:S02]  /*3190*/  STL.128 [R1+0x1f0], R12 ;  /* 0x0001f00c01007387 */ /* 0x0003e40000100c00 */
[----:B-1----:R-:W-:Y:S02]  /*31a0*/  IMAD.MOV.U32 R12, RZ, RZ, R40 ;  /* 0x000000ffff0c7224 */ /* 0x002fe400078e0028 */
[----:B------:R-:W-:Y:S02]  /*31b0*/  IMAD.MOV.U32 R13, RZ, RZ, R55 ;  /* 0x000000ffff0d7224 */ /* 0x000fe400078e0037 */
[----:B------:R-:W-:Y:S02]  /*31c0*/  IMAD.MOV.U32 R14, RZ, RZ, R36 ;  /* 0x000000ffff0e7224 */ /* 0x000fe400078e0024 */
[----:B------:R-:W-:-:S05]  /*31d0*/  IMAD.MOV.U32 R15, RZ, RZ, R51 ;  /* 0x000000ffff0f7224 */ /* 0x000fca00078e0033 */
[----:B------:R0:W-:Y:S01]  /*31e0*/  STL.128 [R1+0x200], R12 ;  /* 0x0002000c01007387 */ /* 0x0001e20000100c00 */
[----:B------:R-:W-:Y:S05]  /*31f0*/  @!P1 BRA `(.L_x_12252) ;  /* 0x0000000000049947 */ /* 0x000fea0003800000 */
[----:B------:R-:W-:Y:S01]  /*3200*/  BPT.TRAP 0x1 ;  /* 0x000000040000795c */ /* 0x000fe20000300000 */
.L_x_12252:
[----:B------:R-:W-:Y:S05]  /*3210*/  BSYNC B0 ;  /* 0x0000000000007941 */ /* 0x000fea0003800000 */
.L_x_12251:
[----:B0-----:R-:W2:Y:S01]  /*3220*/  LDL.64 R12, [R1+0x8] ;  /* 0x00000800010c7983 */ /* 0x001ea20000100a00 */
[----:B-----5:R-:W-:Y:S01]  /*3230*/  SHF.L.U32 R11, R11, 0x1f, RZ ;  /* 0x0000001f0b0b7819 */ /* 0x020fe200000006ff */
[----:B------:R-:W-:Y:S01]  /*3240*/  BSSY B0, `(.L_x_12253) ;  /* 0x0000006000007945 */ /* 0x000fe20003800000 */
[----:B--2---:R-:W-:-:S05]  /*3250*/  MOV R13, R12 ;  /* 0x0000000c000d7202 */ /* 0x004fca0000000f00 */
[----:B------:R-:W-:-:S04]  /*3260*/  IMAD R10, R10, 0x8, R13 ;  /* 0x000000080a0a7824 */ /* 0x000fc800078e020d */
[----:B------:R0:W1:Y:S01]  /*3270*/  SYNCS.PHASECHK.TRANS64.TRYWAIT P0, [R10+URZ], R11 ;  /* 0x0000000b0a0075a7 */ /* 0x000062000800017f */
[----:B------:R-:W-:Y:S05]  /*3280*/  @!P1 BRA `(.L_x_12254) ;  /* 0x0000000000049947 */ /* 0x000fea0003800000 */
[----:B------:R-:W-:Y:S01]  /*3290*/  BPT.TRAP 0x1 ;  /* 0x000000040000795c */ /* 0x000fe20000300000 */
.L_x_12254:
[----:B------:R-:W-:Y:S05]  /*32a0*/  BSYNC B0 ;  /* 0x0000000000007941 */ /* 0x000fea0003800000 */
.L_x_12253:
[----:B------:R-:W-:Y:S04]  /*32b0*/  BSSY B0, `(.L_x_12255) ;  /* 0x0000004000007945 */ /* 0x000fe80003800000 */
[----:B-1----:R-:W-:Y:S05]  /*32c0*/  @P0 BRA `(.L_x_12256) ;  /* 0x0000000000080947 */ /* 0x002fea0003800000 */
[----:B------:R-:W1:Y:S02]  /*32d0*/  SYNCS.PHASECHK.TRANS64.TRYWAIT P0, [R10+URZ], R11 ;  /* 0x0000000b0a0075a7 */ /* 0x000e64000800017f */
[----:B-1----:R-:W-:Y:S05]  /*32e0*/  @!P0 BRA `(.L_x_12257) ;  /* 0x0000029c00408947 */ /* 0x002fea0003800000 */
.L_x_12256:
[----:B------:R-:W-:Y:S05]  /*32f0*/  BSYNC B0 ;  /* 0x0000000000007941 */ /* 0x000fea0003800000 */
.L_x_12255:
        /* <DEDUP_REMOVED lines=58> */
.L_x_12502:
[----:B------:R-:W-:Y:S05]  /*36a0*/  BSYNC B0 ;  /* 0x0000000000007941 */ /* 0x000fea0003800000 */
.L_x_12258:
[----:B------:R-:W2:Y:S04]  /*36b0*/  LDL R12, [R1+0x54] ;  /* 0x00005400010c7983 */ /* 0x000ea80000100800 */
[----:B0-----:R0:W5:Y:S01]  /*36c0*/  LDL.64 R10, [R1+0x218] ;  /* 0x00021800010a7983 */ /* 0x0011620000100a00 */
[----:B------:R-:W-:Y:S01]  /*36d0*/  BSSY B0, `(.L_x_12260) ;  /* 0x0000005000007945 */ /* 0x000fe20003800000 */
[----:B--2---:R-:W-:-:S04]  /*36e0*/  LOP3.LUT R12, R12, 0x1, RZ, 0xfc, !PT ;  /* 0x000000010c0c7812 */ /* 0x004fc800078efcff */
[----:B------:R-:W-:-:S13]  /*36f0*/  ISETP.NE.AND P1, PT, R12, 0x3, PT ;  /* 0x000000030c00780c */ /* 0x000fda0003f25270 */
[----:B0-----:R-:W-:Y:S05]  /*3700*/  @!P1 BRA `(.L_x_12261) ;  /* 0x0000000000049947 */ /* 0x001fea0003800000 */
[----:B------:R-:W-:Y:S01]  /*3710*/  BPT.TRAP 0x1 ;  /* 0x000000040000795c */ /* 0x000fe20000300000 */
.L_x_12261:
[----:B------:R-:W-:Y:S05]  /*3720*/  BSYNC B0 ;  /* 0x0000000000007941 */ /* 0x000fea0003800000 */
.L_x_12260:
        /* <DEDUP_REMOVED lines=8> */
.L_x_12263:
[----:B------:R-:W-:Y:S05]  /*37b0*/  BSYNC B0 ;  /* 0x0000000000007941 */ /* 0x000fea0003800000 */
.L_x_12262:
[----:B------:R-:W-:Y:S04]  /*37c0*/  BSSY B0, `(.L_x_12264) ;  /* 0x0000004000007945 */ /* 0x000fe80003800000 */
[----:B-1----:R-:W-:Y:S05]  /*37d0*/  @P0 BRA `(.L_x_12265) ;  /* 0x0000000000080947 */ /* 0x002fea0003800000 */
[----:B------:R-:W1:Y:S02]  /*37e0*/  SYNCS.PHASECHK.TRANS64.TRYWAIT P0, [R10+URZ], R11 ;  /* 0x0000000b0a0075a7 */ /* 0x000e64000800017f */
[----:B-1----:R-:W-:Y:S05]  /*37f0*/  @!P0 BRA `(.L_x_12266) ;  /* 0x0000029800248947 */ /* 0x002fea0003800000 */
.L_x_12265:
[----:B------:R-:W-:Y:S05]  /*3800*/  BSYNC B0 ;  /* 0x0000000000007941 */ /* 0x000fea0003800000 */
.L_x_12264:
        /* <DEDUP_REMOVED lines=9> */
[----:B------:R-:W5:Y:S04]  /*38a0*/  LDL.64 R74, [R1+0x110] ;  /* 0x00011000014a7983 */ /* 0x000f680000100a00 */
[----:B------:R-:W5:Y:S01]  /*38b0*/  LDL.64 R76, [R1+0x110] ;  /* 0x00011000014c7983 */ /* 0x000f620000100a00 */
[----:B--2---:R-:W-:Y:S01]  /*38c0*/  IMAD R10, R73, 0xc00, R10 ;  /* 0x00000c00490a7824 */ /* 0x004fe200078e020a */
[----:B------:R-:W-:-:S02]  /*38d0*/  R2UR UR7, R11 ;  /* 0x000000000b0772ca */ /* 0x000fc400000e0000 */
[----:B---3--:R-:W-:Y:S02]  /*38e0*/  ISETP.NE.U32.AND P0, PT, R72, RZ, PT ;  /* 0x000000ff4800720c */ /* 0x008fe40003f05070 */
[----:B------:R-:W-:Y:S02]  /*38f0*/  R2UR UR6, R10 ;  /* 0x000000000a0672ca */ /* 0x000fe400000e0000 */
[----:B----4-:R-:W-:Y:S02]  /*3900*/  R2UR UR4, R20 ;  /* 0x00000000140472ca */ /* 0x010fe400000e0000 */
[----:B------:R-:W-:Y:S02]  /*3910*/  R2UR UR5, R21 ;  /* 0x00000000150572ca */ /* 0x000fe400000e0000 */
[----:B------:R-:W2:Y:S05]  /*3920*/  LDL.64 R20, [R1+0x110] ;  /* 0x0001100001147983 */ /* 0x000eaa0000100a00 */
        /* <DEDUP_REMOVED lines=53> */
[----:B------:R-:W3:Y:S01]  /*3c80*/  LDL.64 R72, [R1+0x110] ;  /* 0x0001100001487983 */ /* 0x000ee20000100a00 */
[----:B----4-:R-:W-:Y:S01]  /*3c90*/  VIADD R14, R14, 0x404 ;  /* 0x000004040e0e7836 */ /* 0x010fe20000000000 */
[----:B------:R-:W-:Y:S02]  /*3ca0*/  WARPGROUP.DEPBAR.LE gsb0, 0x0 ;  /* 0x00008000000079c5 */ /* 0x000fe40000010000 */
[----:B------:R-:W-:-:S08]  /*3cb0*/  WARPGROUP.ARRIVE ;  /* 0x00000000000079c5 */ /* 0x000fd00000000000 */
[----:B------:R-:W-:Y:S01]  /*3cc0*/  HGMMA.64x96x16.F32.BF16 R24, gdesc[UR4], R24, gsb0 ;  /* 0x01600000041879f0 */ /* 0x000fe20008001818 */
[----:B------:R-:W-:Y:S02]  /*3cd0*/  VIADD R12, R10, 0x304 ;  /* 0x000003040a0c7836 */ /* 0x000fe40000000000 */
[----:B------:R-:W-:Y:S01]  /*3ce0*/  IMAD.MOV.U32 R13, RZ, RZ, R11 ;  /* 0x000000ffff0d7224 */ /* 0x000fe200078e000b */
[----:B------:R-:W-:Y:S02]  /*3cf0*/  R2UR UR4, R14 ;  /* 0x000000000e0472ca */ /* 0x000fe400000e0000 */
[----:B------:R-:W-:Y:S02]  /*3d00*/  R2UR UR6, R12 ;  /* 0x000000000c0672ca */ /* 0x000fe400000e0000 */
[----:B------:R-:W-:Y:S02]  /*3d10*/  R2UR UR7, R13 ;  /* 0x000000000d0772ca */ /* 0x000fe400000e0000 */
[----:B------:R-:W-:Y:S01]  /*3d20*/  R2UR UR5, R15 ;  /* 0x000000000f0572ca */ /* 0x000fe200000e0000 */
[----:B-----5:R-:W-:-:S02]  /*3d30*/  VIADD R18, R18, 0x406 ;  /* 0x0000040612127836 */ /* 0x020fc40000000000 */
        /* <DEDUP_REMOVED lines=9> */
[----:B--2---:R-:W-:Y:S02]  /*3dd0*/  VIADD R20, R20, 0x800 ;  /* 0x0000080014147836 */ /* 0x004fe40000000000 */
[----:B------:R-:W-:-:S02]  /*3de0*/  VIADD R12, R10, 0x600 ;  /* 0x000006000a0c7836 */ /* 0x000fc40000000000 */
[----:B------:R-:W-:Y:S01]  /*3df0*/  IMAD.MOV.U32 R13, RZ, RZ, R11 ;  /* 0x000000ffff0d7224 */ /* 0x000fe200078e000b */
[----:B------:R-:W-:Y:S02]  /*3e00*/  WARPGROUP.DEPBAR.LE gsb0, 0x0 ;  /* 0x00008000000079c5 */ /* 0x000fe40000010000 */
[----:B------:R-:W-:-:S06]  /*3e10*/  WARPGROUP.ARRIVE ;  /* 0x00000000000079c5 */ /* 0x000fcc0000000000 */
[----:B------:R-:W-:Y:S01]  /*3e20*/  HGMMA.64x96x16.F32.BF16 R24, gdesc[UR4], R24, gsb0 ;  /* 0x01600000041879f0 */ /* 0x000fe20008001818 */
[----:B------:R-:W-:Y:S02]  /*3e30*/  R2UR UR6, R12 ;  /* 0x000000000c0672ca */ /* 0x000fe400000e0000 */
[----:B------:R-:W-:Y:S02]  /*3e40*/  R2UR UR7, R13 ;  /* 0x000000000d0772ca */ /* 0x000fe400000e0000 */
[----:B------:R-:W-:Y:S01]  /*3e50*/  R2UR UR4, R20 ;  /* 0x00000000140472ca */ /* 0x000fe200000e0000 */
[----:B------:R-:W2:Y:S01]  /*3e60*/  LDL.64 R12, [R1+0x110] ;  /* 0x00011000010c7983 */ /* 0x000ea20000100a00 */
[----:B------:R-:W-:Y:S01]  /*3e70*/  R2UR UR5, R21 ;  /* 0x00000000150572ca */ /* 0x000fe200000e0000 */
[----:B---3--:R-:W-:Y:S02]  /*3e80*/  VIADD R72, R72, 0x802 ;  /* 0x0000080248487836 */ /* 0x008fe40000000000 */
        /* <DEDUP_REMOVED lines=8> */
[----:B------:R-:W3:Y:S01]  /*3f10*/  LDL.64 R14, [R1+0x110] ;  /* 0x00011000010e7983 */ /* 0x000ee20000100a00 */
[----:B------:R-:W-:Y:S01]  /*3f20*/  R2UR UR5, R73 ;  /* 0x00000000490572ca */ /* 0x000fe200000e0000 */
[----:B------:R-:W-:Y:S02]  /*3f30*/  VIADD R74, R74, 0x804 ;  /* 0x000008044a4a7836 */ /* 0x000fe40000000000 */
[----:B------:R-:W-:Y:S01]  /*3f40*/  VIADD R18, R10, 0x604 ;  /* 0x000006040a127836 */ /* 0x000fe20000000000 */
[----:B------:R-:W4:Y:S01]  /*3f50*/  LDL.64 R72, [R1+0x110] ;  /* 0x0001100001487983 */ /* 0x000f220000100a00 */
[----:B------:R-:W-:Y:S01]  /*3f60*/  IMAD.MOV.U32 R19, RZ, RZ, R11 ;  /* 0x000000ffff137224 */ /* 0x000fe200078e000b */
[----:B------:R-:W-:-:S02]  /*3f70*/  WARPGROUP.DEPBAR.LE gsb0, 0x0 ;  /* 0x00008000000079c5 */ /* 0x000fc40000010000 */
[----:B------:R-:W-:-:S06]  /*3f80*/  WARPGROUP.ARRIVE ;  /* 0x00000000000079c5 */ /* 0x000fcc0000000000 */
[----:B------:R-:W-:Y:S01]  /*3f90*/  HGMMA.64x96x16.F32.BF16 R24, gdesc[UR4], R24, gsb0 ;  /* 0x01600000041879f0 */ /* 0x000fe20008001818 */
[----:B------:R-:W-:Y:S02]  /*3fa0*/  R2UR UR6, R18 ;  /* 0x00000000120672ca */ /* 0x000fe400000e0000 */
[----:B------:R-:W-:Y:S02]  /*3fb0*/  R2UR UR7, R19 ;  /* 0x00000000130772ca */ /* 0x000fe400000e0000 */
[----:B------:R-:W-:Y:S01]  /*3fc0*/  R2UR UR4, R74 ;  /* 0x000000004a0472ca */ /* 0x000fe200000e0000 */
[----:B------:R-:W5:Y:S01]  /*3fd0*/  LDL.64 R18, [R1+0x110] ;  /* 0x0001100001127983 */ /* 0x000f620000100a00 */
        /* <DEDUP_REMOVED lines=21> */
[----:B------:R-:W0:Y:S01]  /*4130*/  S2R R78, SR_TID.X ;  /* 0x00000000004e7919 */ /* 0x000e220000002100 */
[----:B---3--:R-:W-:Y:S02]  /*4140*/  VIADD R14, R14, 0xc02 ;  /* 0x00000c020e0e7836 */ /* 0x008fe40000000000 */
[----:B------:R-:W-:-:S02]  /*4150*/  VIADD R12, R10, 0x902 ;  /* 0x000009020a0c7836 */ /* 0x000fc40000000000 */
[----:B------:R-:W-:Y:S01]  /*4160*/  IMAD.MOV.U32 R13, RZ, RZ, R11 ;  /* 0x000000ffff0d7224 */ /* 0x000fe200078e000b */
[----:B------:R-:W-:Y:S02]  /*4170*/  WARPGROUP.DEPBAR.LE gsb0, 0x0 ;  /* 0x00008000000079c5 */ /* 0x000fe40000010000 */
[----:B------:R-:W-:-:S06]  /*4180*/  WARPGROUP.ARRIVE ;  /* 0x00000000000079c5 */ /* 0x000fcc0000000000 */
[----:B------:R-:W-:Y:S01]  /*4190*/  HGMMA.64x96x16.F32.BF16 R24, gdesc[UR4], R24, gsb0 ;  /* 0x01600000041879f0 */ /* 0x000fe20008001818 */
[----:B0-----:R-:W-:-:S04]  /*41a0*/  LOP3.LUT R78, R78, 0x7f, RZ, 0xc0, !PT ;  /* 0x0000007f4e4e7812 */ /* 0x001fc800078ec0ff */
[----:B------:R-:W-:Y:S02]  /*41b0*/  ISETP.NE.AND P0, PT, R78, RZ, PT ;  /* 0x000000ff4e00720c */ /* 0x000fe40003f05270 */
[----:B------:R-:W-:-:S11]  /*41c0*/  R2UR UR6, R12 ;  /* 0x000000000c0672ca */ /* 0x000fd600000e0000 */
        /* <DEDUP_REMOVED lines=8> */
[----:B-----5:R-:W-:Y:S02]  /*4250*/  VIADD R18, R18, 0xc04 ;  /* 0x00000c0412127836 */ /* 0x020fe40000000000 */
        /* <DEDUP_REMOVED lines=10> */
[----:B----4-:R-:W-:Y:S01]  /*4300*/  VIADD R72, R72, 0xc06 ;  /* 0x00000c0648487836 */ /* 0x010fe20000000000 */
[----:B------:R-:W-:Y:S02]  /*4310*/  R2UR UR6, R10 ;  /* 0x000000000a0672ca */ /* 0x000fe400000e0000 */
[----:B------:R-:W-:Y:S02]  /*4320*/  R2UR UR7, R11 ;  /* 0x000000000b0772ca */ /* 0x000fe400000e0000 */
[----:B------:R-:W-:Y:S02]  /*4330*/  R2UR UR4, R72 ;  /* 0x00000000480472ca */ /* 0x000fe400000e0000 */
[----:B------:R-:W-:Y:S01]  /*4340*/  R2UR UR5, R73 ;  /* 0x00000000490572ca */ /* 0x000fe200000e0000 */
[----:B------:R-:W0:Y:S01]  /*4350*/  S2R R78, SR_TID.X ;  /* 0x00000000004e7919 */ /* 0x000e220000002100 */
[----:B------:R-:W-:Y:S01]  /*4360*/  STL [R1+0x90], R0 ;  /* 0x0000900001007387 */ /* 0x000fe20000100800 */
[----:B------:R-:W-:-:S02]  /*4370*/  WARPGROUP.DEPBAR.LE gsb0, 0x0 ;  /* 0x00008000000079c5 */ /* 0x000fc40000010000 */
[----:B------:R-:W-:-:S08]  /*4380*/  WARPGROUP.ARRIVE ;  /* 0x00000000000079c5 */ /* 0x000fd00000000000 */
[----:B------:R-:W-:Y:S01]  /*4390*/  HGMMA.64x96x16.F32.BF16 R24, gdesc[UR4], R24, gsb0 ;  /* 0x01600000041879f0 */ /* 0x000fe20008001818 */
[----:B--2---:R-:W-:Y:S01]  /*43a0*/  @!P0 MOV R21, R20 ;  /* 0x0000001400158202 */ /* 0x004fe20000000f00 */
[----:B------:R-:W-:Y:S04]  /*43b0*/  STL [R1+0x90], R0 ;  /* 0x0000900001007387 */ /* 0x000fe80000100800 */
[----:B------:R-:W-:Y:S01]  /*43c0*/  STL [R1+0x90], R0 ;  /* 0x0000900001007387 */ /* 0x000fe20000100800 */
[----:B---3--:R-:W-:-:S03]  /*43d0*/  @!P0 IMAD R76, R76, 0x8, R21 ;  /* 0x000000084c4c8824 */ /* 0x008fc600078e0215 */
[----:B------:R-:W-:Y:S01]  /*43e0*/  STL [R1+0x90], R0 ;  /* 0x0000900001007387 */ /* 0x000fe20000100800 */
[----:B0-----:R-:W-:-:S03]  /*43f0*/  SHF.R.U32.HI R77, RZ, 0x7, R78 ;  /* 0x00000007ff4d7819 */ /* 0x001fc6000001164e */
[----:B------:R-:W-:Y:S04]  /*4400*/  STL [R1+0x90], R0 ;  /* 0x0000900001007387 */ /* 0x000fe80000100800 */
[----:B------:R-:W-:Y:S04]  /*4410*/  STL [R1+0x90], R0 ;  /* 0x0000900001007387 */ /* 0x000fe80000100800 */
[----:B------:R-:W-:Y:S01]  /*4420*/  STL [R1+0x90], R0 ;  /* 0x0000900001007387 */ /* 0x000fe20000100800 */
[----:B------:R-:W-:-:S03]  /*4430*/  IADD3 R18, -R77, 0xb, RZ ;  /* 0x0000000b4d127810 */ /* 0x000fc60007ffe1ff */
        /* <DEDUP_REMOVED lines=13> */
[----:B------:R-:W2:Y:S04]  /*4510*/  LDL R78, [R1+0x13c] ;  /* 0x00013c00014e7983 */ /* 0x000ea80000100800 */
[----:B------:R-:W3:Y:S04]  /*4520*/  LDL R77, [R1+0x70] ;  /* 0x00007000014d7983 */ /* 0x000ee80000100800 */
[----:B-1----:R-:W4:Y:S04]  /*4530*/  LDL.64 R10, [R1+0x170] ;  /* 0x00017000010a7983 */ /* 0x002f280000100a00 */
[----:B------:R-:W5:Y:S04]  /*4540*/  LDL R76, [R1+0x168] ;  /* 0x00016800014c7983 */ /* 0x000f680000100800 */
[----:B------:R-:W5:Y:S04]  /*4550*/  LDL.128 R12, [R1+0x140] ;  /* 0x00014000010c7983 */ /* 0x000f680000100c00 */
[----:B------:R-:W2:Y:S04]  /*4560*/  LDL.128 R72, [R1+0x150] ;  /* 0x0001500001487983 */ /* 0x000ea80000100c00 */
[----:B----4-:R-:W4:Y:S04]  /*4570*/  LD.E R21, desc[UR40][R10.64] ;  /* 0x000000280a157980 */ /* 0x010f28000c101900 */
[----:B------:R-:W5:Y:S01]  /*4580*/  LDL.64 R10, [R1+0x160] ;  /* 0x00016000010a7983 */ /* 0x000f620000100a00 */
[----:B--2---:R-:W-:Y:S01]  /*4590*/  ISETP.GE.AND P2, PT, R73, 0x1, PT ;  /* 0x000000014900780c */ /* 0x004fe20003f46270 */
[----:B------:R-:W-:-:S02]  /*45a0*/  UMOV UR4, 0xffffffa0 ;  /* 0xffffffa000047882 */ /* 0x000fc40000000000 */
[----:B------:R-:W-:Y:S01]  /*45b0*/  UIMAD UR4, UR49, UR4, 0x60 ;  /* 0x00000060310474a4 */ /* 0x000fe2000f8e0204 */
[----:B------:R-:W-:Y:S05]  /*45c0*/  BSSY B0, `(.L_x_12267) ;  /* 0x00000a3000007945 */ /* 0x000fea0003800000 */
[----:B------:R-:W-:Y:S02]  /*45d0*/  VIADD R72, R72, UR4 ;  /* 0x0000000448487c36 */ /* 0x000fe40008000000 */
[-C--:B----4-:R-:W-:Y:S01]  /*45e0*/  FMUL.FTZ R20, R27, R21.reuse ;  /* 0x000000151b147220 */ /* 0x090fe20000410000 */
[----:B------:R-:W-:Y:S01]  /*45f0*/  SHF.R.S32.HI R27, RZ, 0x1f, R78 ;  /* 0x0000001fff1b7819 */ /* 0x000fe2000001144e */
[-C--:B------:R-:W-:Y:S01]  /*4600*/  FMUL.FTZ R19, R24, R21.reuse ;  /* 0x0000001518137220 */ /* 0x080fe20000410000 */
[-C--:B------:R-:W-:Y:S01]  /*4610*/  FMUL.FTZ R24, R25, R21.reuse ;  /* 0x0000001519187220 */ /* 0x080fe20000410000 */
[-C--:B------:R-:W-:Y:S01]  /*4620*/  FMUL.FTZ R25, R28, R21.reuse ;  /* 0x000000151c197220 */ /* 0x080fe20000410000 */
[----:B------:R-:W-:Y:S01]  /*4630*/  LEA.HI R28, R27, R78, RZ, 0x7 ;  /* 0x0000004e1b1c7211 */ /* 0x000fe200078f38ff */
[----:B------:R-:W-:-:S03]  /*4640*/  FMUL.FTZ R92, R29, R21 ;  /* 0x000000151d5c7220 */ /* 0x000fc60000410000 */
[----:B------:R-:W-:Y:S01]  /*4650*/  LOP3.LUT R29, R28, 0xffffff80, RZ, 0xc0, !PT ;  /* 0xffffff801c1d7812 */ /* 0x000fe200078ec0ff */
[----:B------:R-:W-:-:S04]  /*4660*/  FMUL.FTZ R141, R30, R21 ;  /* 0x000000151e8d7220 */ /* 0x000fc80000410000 */
[----:B------:R-:W-:Y:S02]  /*4670*/  IMAD.IADD R29, R78, 0x1, -R29 ;  /* 0x000000014e1d7824 */ /* 0x000fe400078e0a1d */
[----:B------:R-:W-:-:S03]  /*4680*/  FMUL.FTZ R98, R32, R21 ;  /* 0x0000001520627220 */ /* 0x000fc60000410000 */
[----:B------:R-:W-:Y:S01]  /*4690*/  SHF.R.S32.HI R30, RZ, 0x1f, R29 ;  /* 0x0000001fff1e7819 */ /* 0x000fe2000001141d */
[----:B------:R-:W-:-:S03]  /*46a0*/  FMUL.FTZ R96, R36, R21 ;  /* 0x0000001524607220 */ /* 0x000fc60000410000 */
[----:B------:R-:W-:Y:S01]  /*46b0*/  LEA.HI R32, R30, R29, RZ, 0x2 ;  /* 0x0000001d1e207211 */ /* 0x000fe200078f10ff */
[-C--:B------:R-:W-:Y:S01]  /*46c0*/  FMUL.FTZ R139, R34, R21.reuse ;  /* 0x00000015228b7220 */ /* 0x080fe20000410000 */
[-C--:B------:R-:W-:Y:S01]  /*46d0*/  FMUL.FTZ R133, R43, R21.reuse ;  /* 0x000000152b857220 */ /* 0x080fe20000410000 */
[----:B------:R-:W-:Y:S02]  /*46e0*/  LEA.HI R36, R27, R78, RZ, 0x2 ;  /* 0x0000004e1b247211 */ /* 0x000fe400078f10ff */
[--C-:B------:R-:W-:Y:S02]  /*46f0*/  SHF.R.S32.HI R34, RZ, 0x2, R32.reuse ;  /* 0x00000002ff227819 */ /* 0x100fe40000011420 */
[----:B------:R-:W-:Y:S01]  /*4700*/  SHF.R.S32.HI R43, RZ, 0x1f, R32 ;  /* 0x0000001fff2b7819 */ /* 0x000fe20000011420 */
[----:B------:R-:W-:Y:S01]  /*4710*/  FMUL.FTZ R88, R49, R21 ;  /* 0x0000001531587220 */ /* 0x000fe20000410000 */
[----:B------:R-:W-:Y:S02]  /*4720*/  LOP3.LUT R49, R36, 0xfffffffc, RZ, 0xc0, !PT ;  /* 0xfffffffc24317812 */ /* 0x000fe400078ec0ff */
[----:B------:R-:W-:-:S02]  /*4730*/  LEA.HI R36, R43, R34, RZ, 0x3 ;  /* 0x000000222b247211 */ /* 0x000fc400078f18ff */
[----:B------:R-:W-:Y:S01]  /*4740*/  SHF.R.S32.HI R43, RZ, 0x7, R28 ;  /* 0x00000007ff2b7819 */ /* 0x000fe2000001141c */
[----:B------:R-:W-:Y:S01]  /*4750*/  FMUL.FTZ R137, R38, R21 ;  /* 0x0000001526897220 */ /* 0x000fe20000410000 */
[----:B------:R-:W-:Y:S01]  /*4760*/  LEA.HI R30, R30, R29, RZ, 0x5 ;  /* 0x0000001d1e1e7211 */ /* 0x000fe200078f28ff */
[----:B------:R-:W-:Y:S01]  /*4770*/  IMAD.IADD R38, R78, 0x1, -R49 ;  /* 0x000000014e267824 */ /* 0x000fe200078e0a31 */
[----:B------:R-:W-:Y:S02]  /*4780*/  LOP3.LUT R49, R36, 0xfffffff8, RZ, 0xc0, !PT ;  /* 0xfffffff824317812 */ /* 0x000fe400078ec0ff */
[----:B------:R-:W-:Y:S02]  /*4790*/  LEA.HI R28, R28, R43, RZ, 0x1 ;  /* 0x0000002b1c1c7211 */ /* 0x000fe400078f08ff */
[----:B------:R-:W-:Y:S01]  /*47a0*/  SHF.R.S32.HI R30, RZ, 0x5, R30 ;  /* 0x00000005ff1e7819 */ /* 0x000fe2000001141e */
[----:B------:R-:W-:Y:S01]  /*47b0*/  IMAD.IADD R49, R34, 0x1, -R49 ;  /* 0x0000000122317824 */ /* 0x000fe200078e0a31 */
[----:B------:R-:W-:-:S02]  /*47c0*/  LOP3.LUT R28, R28, 0x3fffffe, RZ, 0xc0, !PT ;  /* 0x03fffffe1c1c7812 */ /* 0x000fc400078ec0ff */
[----:B------:R-:W-:Y:S01]  /*47d0*/  LEA.HI R34, R38, R38, RZ, 0x1 ;  /* 0x0000002626227211 */ /* 0x000fe200078f08ff */
[----:B---3--:R-:W-:Y:S01]  /*47e0*/  IMAD R30, R77, 0x8, R30 ;  /* 0x000000084d1e7824 */ /* 0x008fe200078e021e */
[----:B-----5:R-:W-:Y:S01]  /*47f0*/  ISETP.NE.AND P1, PT, R10, 0x1, PT ;  /* 0x000000010a00780c */ /* 0x020fe20003f25270 */
        /* <DEDUP_REMOVED lines=8> */
[----:B------:R-:W-:Y:S01]  /*4880*/  IMAD.U32 R34, RZ, RZ, UR49 ;  /* 0x00000031ff227e24 */ /* 0x000fe2000f8e00ff */
[----:B------:R-:W-:Y:S01]  /*4890*/  LOP3.LUT R32, R32, 0x7ffffffc, RZ, 0xc0, !PT ;  /* 0x7ffffffc20207812 */ /* 0x000fe200078ec0ff */
[-C--:B------:R-:W-:Y:S02]  /*48a0*/  FMUL.FTZ R150, R33, R21.reuse ;  /* 0x0000001521967220 */ /* 0x080fe40000410000 */
[----:B------:R-:W1:Y:S01]  /*48b0*/  SHFL.IDX PT, R38, R30, RZ, 0x1c1f ;  /* 0x001c1fff1e267589 */ /* 0x000e6200000e0000 */
[----:B------:R-:W-:Y:S02]  /*48c0*/  IMAD R34, R34, -0x60, R13 ;  /* 0xffffffa022227824 */ /* 0x000fe400078e020d */
[-C--:B------:R-:W-:Y:S01]  /*48d0*/  FMUL.FTZ R33, R35, R21.reuse ;  /* 0x0000001523217220 */ /* 0x080fe20000410000 */
        /* <DEDUP_REMOVED lines=34> */
[----:B------:R-:W-:Y:S02]  /*4b00*/  VIADD R29, R34, 0x61 ;  /* 0x00000061221d7836 */ /* 0x000fe40000000000 */
[----:B------:R-:W-:Y:S01]  /*4b10*/  FMUL.FTZ R21, R71, R21 ;  /* 0x0000001547157220 */ /* 0x000fe20000410000 */
[----:B------:R-:W0:Y:S01]  /*4b20*/  MUFU.TANH R19, R19 ;  /* 0x0000001300137308 */ /* 0x000e220000002400 */
[----:B------:R-:W-:Y:S02]  /*4b30*/  IMAD R43, R32, -0x2, R29 ;  /* 0xfffffffe202b7824 */ /* 0x000fe400078e021d */
[----:B------:R-:W-:Y:S02]  /*4b40*/  VIADD R29, R34, 0x60 ;  /* 0x00000060221d7836 */ /* 0x000fe40000000000 */
[----:B------:R-:W-:-:S03]  /*4b50*/  IMAD.IADD R34, R43, 0x1, -R12 ;  /* 0x000000012b227824 */ /* 0x000fc600078e0a0c */
[----:B------:R-:W2:Y:S01]  /*4b60*/  MUFU.TANH R24, R24 ;  /* 0x0000001800187308 */ /* 0x000ea20000002400 */
[----:B------:R-:W-:-:S07]  /*4b70*/  LOP3.LUT R43, RZ, R14, RZ, 0x33, !PT ;  /* 0x0000000eff2b7212 */ /* 0x000fce00078e33ff */
        /* <DEDUP_REMOVED lines=47> */
[----:B------:R-:W0:Y:S01]  /*4e70*/  MUFU.TANH R21, R21 ;  /* 0x0000001500157308 */ /* 0x000e220000002400 */
[----:B------:R-:W-:-:S02]  /*4e80*/  IMAD.U32 R51, RZ, RZ, UR4 ;  /* 0x00000004ff337e24 */ /* 0x000fc4000f8e00ff */
[----:B------:R-:W-:Y:S01]  /*4e90*/  IMAD.IADD R43, R34, 0x1, R43 ;  /* 0x00000001222b7824 */ /* 0x000fe200078e022b */
[----:B-1----:R-:W-:Y:S01]  /*4ea0*/  VIADDMNMX R14, R38, R49, R36, PT ;  /* 0x00000031260e7246 */ /* 0x002fe20003800124 */
[----:B------:R-:W-:Y:S02]  /*4eb0*/  IMAD R34, R32, -0x2, R51 ;  /* 0xfffffffe20227824 */ /* 0x000fe400078e0233 */
        /* <DEDUP_REMOVED lines=12> */
.L_x_12270:
[----:B------:R-:W-:-:S13]  /*4f80*/  ISETP.NE.AND P1, PT, R73, 0x1, PT ;  /* 0x000000014900780c */ /* 0x000fda0003f25270 */
[----:B------:R-:W-:-:S05]  /*4f90*/  @P1 IMAD.HI.U32 R32, R29, R74, RZ ;  /* 0x0000004a1d201227 */ /* 0x000fca00078e00ff */
[----:B------:R-:W-:-:S07]  /*4fa0*/  @P1 SHF.R.U32.HI R29, RZ, R75, R32 ;  /* 0x0000004bff1d1219 */ /* 0x000fce0000011620 */
.L_x_12271:
[----:B------:R-:W-:Y:S05]  /*4fb0*/  BSYNC B1 ;  /* 0x0000000000017941 */ /* 0x000fea0003800000 */
.L_x_12269:
[----:B------:R-:W-:-:S05]  /*4fc0*/  IMAD R32, R29, R73, R34 ;  /* 0x000000491d207224 */ /* 0x000fca00078e0222 */
[----:B------:R-:W-:Y:S02]  /*4fd0*/  VIMNMX R15, R15, R32, !PT ;  /* 0x000000200f0f7248 */ /* 0x000fe40007fe0100 */
[----:B------:R-:W-:-:S07]  /*4fe0*/  VIADDMNMX R14, R32, R73, R14, PT ;  /* 0x00000049200e7246 */ /* 0x000fce000380010e */
.L_x_12268:
[----:B------:R-:W-:Y:S05]  /*4ff0*/  BSYNC B0 ;  /* 0x0000000000007941 */ /* 0x000fea0003800000 */
.L_x_12267:
        /* <DEDUP_REMOVED lines=14> */
[C---:B------:R-:W-:Y:S02]  /*50e0*/  ISETP.LT.OR P4, PT, R14.reuse, 0x9, P4 ;  /* 0x000000090e00780c */ /* 0x040fe40002781670 */
        /* <DEDUP_REMOVED lines=116> */
.L_x_12275:
[----:B------:R-:W-:-:S13]  /*5830*/  ISETP.NE.AND P6, PT, R73, 0x1, PT ;  /* 0x000000014900780c */ /* 0x000fda0003fc5270 */
[----:B------:R-:W-:-:S05]  /*5840*/  @P6 IMAD.HI.U32 R74, R12, R74, RZ ;  /* 0x0000004a0c4a6227 */ /* 0x000fca00078e00ff */
[----:B------:R-:W-:-:S07]  /*5850*/  @P6 SHF.R.U32.HI R12, RZ, R75, R74 ;  /* 0x0000004bff0c6219 */ /* 0x000fce000001164a */
.L_x_12276:
[----:B------:R-:W-:Y:S05]  /*5860*/  BSYNC B1 ;  /* 0x0000000000017941 */ /* 0x000fea0003800000 */
.L_x_12274:
[----:B------:R-:W-:-:S05]  /*5870*/  IMAD R12, R12, R73, R34 ;  /* 0x000000490c0c7224 */ /* 0x000fca00078e0222 */
[----:B------:R-:W-:Y:S02]  /*5880*/  VIADDMNMX R14, R12, R73, R14, PT ;  /* 0x000000490c0e7246 */ /* 0x000fe4000380010e */
[----:B------:R-:W-:-:S07]  /*5890*/  VIMNMX R15, R15, R12, !PT ;  /* 0x0000000c0f0f7248 */ /* 0x000fce0007fe0100 */
.L_x_12273:
[----:B------:R-:W-:Y:S05]  /*58a0*/  BSYNC B0 ;  /* 0x0000000000007941 */ /* 0x000fea0003800000 */
.L_x_12272:
[----:B------:R-:W-:Y:S01]  /*58b0*/  ISETP.GT.AND P1, PT, R15, 0x1, !P1 ;  /* 0x000000010f00780c */ /* 0x000fe20004f24270 */
[----:B------:R-:W2:Y:S01]  /*58c0*/  LDL R34, [R1+0x2c4] ;  /* 0x0002c40001227983 */ /* 0x000ea20000100800 */
[----:B------:R-:W-:Y:S02]  /*58d0*/  ISETP.NE.AND P6, PT, R29, RZ, PT ;  /* 0x000000ff1d00720c */ /* 0x000fe40003fc5270 */
[----:B------:R-:W-:Y:S01]  /*58e0*/  ISETP.LT.OR P1, PT, R14, 0x2, P1 ;  /* 0x000000020e00780c */ /* 0x000fe20000f21670 */
[----:B------:R-:W3:Y:S01]  /*58f0*/  LDL R36, [R1+0x2b4] ;  /* 0x0002b40001247983 */ /* 0x000ee20000100800 */
[----:B------:R-:W-:Y:S02]  /*5900*/  ISETP.GT.AND P2, PT, R15, 0x8, !P2 ;  /* 0x000000080f00780c */ /* 0x000fe40005744270 */
[----:B------:R-:W-:Y:S01]  /*5910*/  FSEL R29, R20, -INF , !P1 ;  /* 0xff800000141d7808 */ /* 0x000fe20004800000 */
[----:B------:R-:W4:Y:S01]  /*5920*/  LDL R43, [R1+0x218] ;  /* 0x00021800012b7983 */ /* 0x000f220000100800 */
[----:B------:R-:W-:-:S02]  /*5930*/  ISETP.NE.AND P1, PT, R32, RZ, PT ;  /* 0x000000ff2000720c */ /* 0x000fc40003f25270 */
[C---:B------:R-:W-:Y:S01]  /*5940*/  ISETP.LT.OR P2, PT, R14.reuse, 0x9, P2 ;  /* 0x000000090e00780c */ /* 0x040fe20001741670 */
[----:B------:R-:W5:Y:S01]  /*5950*/  LDL R32, [R1+0x270] ;  /* 0x0002700001207983 */ /* 0x000f620000100800 */
[----:B------:R-:W-:Y:S02]  /*5960*/  ISETP.GT.AND P1, PT, R15, 0x9, !P1 ;  /* 0x000000090f00780c */ /* 0x000fe40004f24270 */
[----:B------:R-:W-:Y:S01]  /*5970*/  FSEL R141, R141, -INF , !P2 ;  /* 0xff8000008d8d7808 */ /* 0x000fe20005000000 */
[----:B------:R-:W4:Y:S01]  /*5980*/  LDL R30, [R1+0x2a8] ;  /* 0x0002a800011e7983 */ /* 0x000f220000100800 */
[----:B------:R-:W-:Y:S02]  /*5990*/  ISETP.LT.OR P1, PT, R14, 0xa, P1 ;  /* 0x0000000a0e00780c */ /* 0x000fe40000f21670 */
[----:B------:R-:W-:Y:S01]  /*59a0*/  ISETP.NE.AND P2, PT, R40, RZ, PT ;  /* 0x000000ff2800720c */ /* 0x000fe20003f45270 */
[----:B------:R-:W4:Y:S01]  /*59b0*/  LDL R60, [R1+0x274] ;  /* 0x00027400013c7983 */ /* 0x000f220000100800 */
[----:B------:R-:W-:-:S02]  /*59c0*/  FSEL R31, R31, -INF , !P1 ;  /* 0xff8000001f1f7808 */ /* 0x000fc40004800000 */
[----:B------:R-:W-:Y:S01]  /*59d0*/  ISETP.NE.AND P1, PT, R25, RZ, PT ;  /* 0x000000ff1900720c */ /* 0x000fe20003f25270 */
[----:B------:R-:W4:Y:S01]  /*59e0*/  LDL R62, [R1+0x278] ;  /* 0x00027800013e7983 */ /* 0x000f220000100800 */
[----:B------:R-:W-:Y:S02]  /*59f0*/  FMNMX.FTZ R13, R152, R130, !PT ;  /* 0x00000082980d7209 */ /* 0x000fe40007810000 */
[----:B------:R-:W-:Y:S01]  /*5a00*/  ISETP.GT.AND P1, PT, R15, 0x10, !P1 ;  /* 0x000000100f00780c */ /* 0x000fe20004f24270 */
[----:B------:R-:W4:Y:S01]  /*5a10*/  LDL R64, [R1+0x27c] ;  /* 0x00027c0001407983 */ /* 0x000f220000100800 */
[----:B------:R-:W-:Y:S02]  /*5a20*/  FMNMX.FTZ R13, R100, R13, !PT ;  /* 0x0000000d640d7209 */ /* 0x000fe40007810000 */
[----:B------:R-:W-:Y:S01]  /*5a30*/  ISETP.LT.OR P1, PT, R14, 0x11, P1 ;  /* 0x000000110e00780c */ /* 0x000fe20000f21670 */
[----:B------:R-:W4:Y:S01]  /*5a40*/  LDL R40, [R1+0x280] ;  /* 0x0002800001287983 */ /* 0x000f220000100800 */
[----:B------:R-:W-:-:S02]  /*5a50*/  FMNMX.FTZ R13, R92, R13, !PT ;  /* 0x0000000d5c0d7209 */ /* 0x000fc40007810000 */
[----:B------:R-:W-:Y:S01]  /*5a60*/  FSEL R139, R139, -INF , !P1 ;  /* 0xff8000008b8b7808 */ /* 0x000fe20004800000 */
[----:B------:R-:W4:Y:S01]  /*5a70*/  LDL R66, [R1+0x284] ;  /* 0x0002840001427983 */ /* 0x000f220000100800 */
[----:B------:R-:W-:Y:S02]  /*5a80*/  ISETP.NE.AND P1, PT, R38, RZ, PT ;  /* 0x000000ff2600720c */ /* 0x000fe40003f25270 */
[----:B------:R-:W-:Y:S01]  /*5a90*/  FMNMX.FTZ R13, R98, R13, !PT ;  /* 0x0000000d620d7209 */ /* 0x000fe20007810000 */
[----:B------:R-:W4:Y:S01]  /*5aa0*/  LDL R68, [R1+0x288] ;  /* 0x0002880001447983 */ /* 0x000f220000100800 */
[----:B------:R-:W-:Y:S02]  /*5ab0*/  ISETP.GT.AND P1, PT, R15, 0x11, !P1 ;  /* 0x000000110f00780c */ /* 0x000fe40004f24270 */
[----:B------:R-:W-:Y:S01]  /*5ac0*/  FMNMX.FTZ R13, R150, R13, !PT ;  /* 0x0000000d960d7209 */ /* 0x000fe20007810000 */
[----:B------:R-:W4:Y:S01]  /*5ad0*/  LDL R70, [R1+0x28c] ;  /* 0x00028c0001467983 */ /* 0x000f220000100800 */
[----:B------:R-:W-:-:S02]  /*5ae0*/  ISETP.LT.OR P1, PT, R14, 0x12, P1 ;  /* 0x000000120e00780c */ /* 0x000fc40000f21670 */
[----:B------:R-:W-:Y:S01]  /*5af0*/  FMNMX.FTZ R13, R96, R13, !PT ;  /* 0x0000000d600d7209 */ /* 0x000fe20007810000 */
[----:B------:R-:W4:Y:S01]  /*5b00*/  LDL R72, [R1+0x294] ;  /* 0x0002940001487983 */ /* 0x000f220000100800 */
[----:B------:R-:W-:Y:S02]  /*5b10*/  FSEL R33, R33, -INF , !P1 ;  /* 0xff80000021217808 */ /* 0x000fe40004800000 */
[----:B------:R-:W-:Y:S01]  /*5b20*/  ISETP.GT.AND P1, PT, R15, 0x18, !P2 ;  /* 0x000000180f00780c */ /* 0x000fe20005724270 */
[----:B------:R-:W4:Y:S01]  /*5b30*/  LDL R74, [R1+0x298] ;  /* 0x00029800014a7983 */ /* 0x000f220000100800 */
[----:B------:R-:W-:Y:S02]  /*5b40*/  ISETP.NE.AND P2, PT, R56, RZ, PT ;  /* 0x000000ff3800720c */ /* 0x000fe40003f45270 */
[----:B------:R-:W-:Y:S01]  /*5b50*/  ISETP.LT.OR P1, PT, R14, 0x19, P1 ;  /* 0x000000190e00780c */ /* 0x000fe20000f21670 */
[----:B------:R-:W4:Y:S01]  /*5b60*/  LDL R56, [R1+0x29c] ;  /* 0x00029c0001387983 */ /* 0x000f220000100800 */
[----:B------:R-:W-:-:S02]  /*5b70*/  FMNMX.FTZ R13, R148, R13, !PT ;  /* 0x0000000d940d7209 */ /* 0x000fc40007810000 */
[----:B------:R-:W-:Y:S01]  /*5b80*/  FSEL R137, R137, -INF , !P1 ;  /* 0xff80000089897808 */ /* 0x000fe20004800000 */
[----:B------:R-:W4:Y:S01]  /*5b90*/  LDL R38, [R1+0x2a4] ;  /* 0x0002a40001267983 */ /* 0x000f220000100800 */
[----:B------:R-:W-:Y:S02]  /*5ba0*/  ISETP.GT.AND P1, PT, R15, 0x19, !P6 ;  /* 0x000000190f00780c */ /* 0x000fe40007724270 */
[----:B------:R-:W-:Y:S01]  /*5bb0*/  ISETP.NE.AND P6, PT, R24, RZ, PT ;  /* 0x000000ff1800720c */ /* 0x000fe20003fc5270 */
[----:B------:R-:W4:Y:S01]  /*5bc0*/  LDL R129, [R1+0x2d4] ;  /* 0x0002d40001817983 */ /* 0x000f220000100800 */
[----:B------:R-:W-:Y:S02]  /*5bd0*/  ISETP.LT.OR P1, PT, R14, 0x1a, P1 ;  /* 0x0000001a0e00780c */ /* 0x000fe40000f21670 */
[----:B------:R-:W-:Y:S01]  /*5be0*/  FMNMX.FTZ R13, R94, R13, !PT ;  /* 0x0000000d5e0d7209 */ /* 0x000fe20007810000 */
[----:B------:R-:W4:Y:S01]  /*5bf0*/  LDL.64 R24, [R1+0xa8] ;  /* 0x0000a80001187983 */ /* 0x000f220000100a00 */
        /* <DEDUP_REMOVED lines=22> */
[----:B------:R-:W-:Y:S01]  /*5d60*/  ISETP.NE.AND P1, PT, R48, RZ, PT ;  /* 0x000000ff3000720c */ /* 0x000fe20003f25270 */
[----:B------:R-:W4:Y:S01]  /*5d70*/  LDL R123, [R1+0x2f0] ;  /* 0x0002f000017b7983 */ /* 0x000f220000100800 */
[----:B------:R-:W-:Y:S02]  /*5d80*/  FMNMX.FTZ R13, R86, R13, !PT ;  /* 0x0000000d560d7209 */ /* 0x000fe40007810000 */
[----:B------:R-:W-:Y:S01]  /*5d90*/  ISETP.GT.AND P1, PT, R15, 0x28, !P1 ;  /* 0x000000280f00780c */ /* 0x000fe20004f24270 */
[----:B------:R-:W4:Y:S01]  /*5da0*/  LDL R48, [R1+0x2bc] ;  /* 0x0002bc0001307983 */ /* 0x000f220000100800 */
[----:B------:R-:W-:-:S02]  /*5db0*/  FMNMX.FTZ R13, R166, R13, !PT ;  /* 0x0000000da60d7209 */ /* 0x000fc40007810000 */
[----:B------:R-:W-:Y:S01]  /*5dc0*/  ISETP.LT.OR P1, PT, R14, 0x29, P1 ;  /* 0x000000290e00780c */ /* 0x000fe20000f21670 */
[----:B------:R-:W4:Y:S01]  /*5dd0*/  LDL R122, [R1+0x2f4] ;  /* 0x0002f400017a7983 */ /* 0x000f220000100800 */
[----:B------:R-:W-:Y:S02]  /*5de0*/  FMNMX.FTZ R13, R82, R13, !PT ;  /* 0x0000000d520d7209 */ /* 0x000fe40007810000 */
[----:B------:R-:W-:Y:S01]  /*5df0*/  FSEL R39, R39, -INF , !P1 ;  /* 0xff80000027277808 */ /* 0x000fe20004800000 */
[----:B------:R-:W4:Y:S01]  /*5e00*/  LDL R121, [R1+0x2f8] ;  /* 0x0002f80001797983 */ /* 0x000f220000100800 */
[----:B------:R-:W-:Y:S02]  /*5e10*/  ISETP.NE.AND P1, PT, R50, RZ, PT ;  /* 0x000000ff3200720c */ /* 0x000fe40003f25270 */
[----:B------:R-:W-:Y:S01]  /*5e20*/  FMNMX.FTZ R13, R164, R13, !PT ;  /* 0x0000000da40d7209 */ /* 0x000fe20007810000 */
[----:B------:R-:W4:Y:S01]  /*5e30*/  LDL R50, [R1+0x2b0] ;  /* 0x0002b00001327983 */ /* 0x000f220000100800 */
[----:B------:R-:W-:-:S02]  /*5e40*/  ISETP.GT.AND P1, PT, R15, 0x29, !P1 ;  /* 0x000000290f00780c */ /* 0x000fc40004f24270 */
[----:B------:R-:W-:Y:S01]  /*5e50*/  ISETP.GT.AND P3, PT, R15, 0x50, !P3 ;  /* 0x000000500f00780c */ /* 0x000fe20005f64270 */
[----:B------:R-:W4:Y:S01]  /*5e60*/  LDL R120, [R1+0x300] ;  /* 0x0003000001787983 */ /* 0x000f220000100800 */
[----:B------:R-:W-:Y:S02]  /*5e70*/  ISETP.LT.OR P1, PT, R14, 0x2a, P1 ;  /* 0x0000002a0e00780c */ /* 0x000fe40000f21670 */
[----:B------:R-:W-:Y:S01]  /*5e80*/  FMNMX.FTZ R13, R84, R13, !PT ;  /* 0x0000000d540d7209 */ /* 0x000fe20007810000 */
[----:B------:R-:W4:Y:S01]  /*5e90*/  LDL R119, [R1+0x304] ;  /* 0x0003040001777983 */ /* 0x000f220000100800 */
[----:B------:R-:W-:Y:S02]  /*5ea0*/  FSEL R131, R131, -INF , !P1 ;  /* 0xff80000083837808 */ /* 0x000fe40004800000 */
[----:B------:R-:W-:Y:S01]  /*5eb0*/  ISETP.NE.AND P1, PT, R51, RZ, PT ;  /* 0x000000ff3300720c */ /* 0x000fe20003f25270 */
[----:B------:R-:W4:Y:S01]  /*5ec0*/  LDL R118, [R1+0x308] ;  /* 0x0003080001767983 */ /* 0x000f220000100800 */
[----:B------:R-:W-:-:S02]  /*5ed0*/  ISETP.GT.AND P4, PT, R15, 0x51, !P4 ;  /* 0x000000510f00780c */ /* 0x000fc40006784270 */
[----:B------:R-:W-:Y:S01]  /*5ee0*/  ISETP.GT.AND P1, PT, R15, 0x30, !P1 ;  /* 0x000000300f00780c */ /* 0x000fe20004f24270 */
[----:B------:R-:W4:Y:S01]  /*5ef0*/  LDL R117, [R1+0x30c] ;  /* 0x00030c0001757983 */ /* 0x000f220000100800 */
[C---:B------:R-:W-:Y:S02]  /*5f00*/  ISETP.LT.OR P3, PT, R14.reuse, 0x51, P3 ;  /* 0x000000510e00780c */ /* 0x040fe40001f61670 */
[----:B------:R-:W-:Y:S01]  /*5f10*/  ISETP.LT.OR P1, PT, R14, 0x31, P1 ;  /* 0x000000310e00780c */ /* 0x000fe20000f21670 */
[----:B------:R-:W4:Y:S01]  /*5f20*/  LDL R116, [R1+0x310] ;  /* 0x0003100001747983 */ /* 0x000f220000100800 */
[----:B------:R-:W-:Y:S02]  /*5f30*/  FMNMX.FTZ R13, R80, R13, !PT ;  /* 0x0000000d500d7209 */ /* 0x000fe40007810000 */
[----:B------:R-:W-:Y:S01]  /*5f40*/  FSEL R225, R225, -INF , !P1 ;  /* 0xff800000e1e17808 */ /* 0x000fe20004800000 */
[----:B------:R-:W4:Y:S01]  /*5f50*/  LDL R115, [R1+0x318] ;  /* 0x0003180001737983 */ /* 0x000f220000100800 */
[----:B------:R-:W-:-:S02]  /*5f60*/  ISETP.NE.AND P1, PT, R52, RZ, PT ;  /* 0x000000ff3400720c */ /* 0x000fc40003f25270 */
[C---:B------:R-:W-:Y:S01]  /*5f70*/  ISETP.GT.AND P5, PT, R15.reuse, 0x58, !P5 ;  /* 0x000000580f00780c */ /* 0x040fe20006fa4270 */
[----:B------:R-:W4:Y:S01]  /*5f80*/  LDL R52, [R1+0x2ac] ;  /* 0x0002ac0001347983 */ /* 0x000f220000100800 */
[----:B------:R-:W-:Y:S02]  /*5f90*/  ISETP.GT.AND P1, PT, R15, 0x31, !P1 ;  /* 0x000000310f00780c */ /* 0x000fe40004f24270 */
[C---:B------:R-:W-:Y:S01]  /*5fa0*/  ISETP.LT.OR P4, PT, R14.reuse, 0x52, P4 ;  /* 0x000000520e00780c */ /* 0x040fe20002781670 */
[----:B------:R-:W4:Y:S01]  /*5fb0*/  LDL R114, [R1+0x31c] ;  /* 0x00031c0001727983 */ /* 0x000f220000100800 */
[----:B------:R-:W-:Y:S02]  /*5fc0*/  ISETP.LT.OR P1, PT, R14, 0x32, P1 ;  /* 0x000000320e00780c */ /* 0x000fe40000f21670 */
[----:B------:R-:W-:Y:S01]  /*5fd0*/  FSEL R51, R10, -INF , !P3 ;  /* 0xff8000000a337808 */ /* 0x000fe20005800000 */
[----:B------:R-:W4:Y:S01]  /*5fe0*/  LDL R113, [R1+0x320] ;  /* 0x0003200001717983 */ /* 0x000f220000100800 */
[----:B------:R-:W-:-:S02]  /*5ff0*/  FSEL R41, R41, -INF , !P1 ;  /* 0xff80000029297808 */ /* 0x000fc40004800000 */
[----:B------:R-:W-:Y:S01]  /*6000*/  ISETP.NE.AND P1, PT, R53, RZ, PT ;  /* 0x000000ff3500720c */ /* 0x000fe20003f25270 */
[----:B------:R-:W4:Y:S01]  /*6010*/  LDL R112, [R1+0x324] ;  /* 0x0003240001707983 */ /* 0x000f220000100800 */
[----:B------:R-:W-:Y:S02]  /*6020*/  FMNMX.FTZ R13, R78, R13, !PT ;  /* 0x0000000d4e0d7209 */ /* 0x000fe40007810000 */
[----:B------:R-:W-:Y:S01]  /*6030*/  ISETP.GT.AND P1, PT, R15, 0x38, !P1 ;  /* 0x000000380f00780c */ /* 0x000fe20004f24270 */
[----:B------:R-:W4:Y:S01]  /*6040*/  LDL R111, [R1+0x328] ;  /* 0x00032800016f7983 */ /* 0x000f220000100800 */
[C---:B------:R-:W-:Y:S02]  /*6050*/  ISETP.LT.OR P5, PT, R14.reuse, 0x59, P5 ;  /* 0x000000590e00780c */ /* 0x040fe40002fa1670 */
[----:B------:R-:W-:Y:S01]  /*6060*/  ISETP.LT.OR P1, PT, R14, 0x39, P1 ;  /* 0x000000390e00780c */ /* 0x000fe20000f21670 */
[----:B------:R-:W4:Y:S01]  /*6070*/  LDL R110, [R1+0x32c] ;  /* 0x00032c00016e7983 */ /* 0x000f220000100800 */
[----:B------:R-:W-:-:S02]  /*6080*/  FSEL R53, R28, -INF , !P4 ;  /* 0xff8000001c357808 */ /* 0x000fc40006000000 */
        /* <DEDUP_REMOVED lines=8> */
[----:B------:R-:W-:-:S03]  /*6110*/  ISETP.LT.OR P1, PT, R14, 0x3a, P1 ;  /* 0x0000003a0e00780c */ /* 0x000fc60000f21670 */
[----:B------:R-:W0:Y:S01]  /*6120*/  SHFL.BFLY PT, R13, R10, 0x2, 0x1f ;  /* 0x0c401f000a0d7f89 */ /* 0x000e2200000e0000 */
[----:B------:R-:W-:Y:S02]  /*6130*/  FSEL R45, R45, -INF , !P1 ;  /* 0xff8000002d2d7808 */ /* 0x000fe40004800000 */
[----:B------:R-:W-:Y:S01]  /*6140*/  ISETP.NE.AND P1, PT, R55, RZ, PT ;  /* 0x000000ff3700720c */ /* 0x000fe20003f25270 */
[----:B------:R-:W4:Y:S01]  /*6150*/  LDL R108, [R1+0x338] ;  /* 0x00033800016c7983 */ /* 0x000f220000100800 */
[----:B------:R-:W-:Y:S02]  /*6160*/  FSEL R55, R11, -INF , !P5 ;  /* 0xff8000000b377808 */ /* 0x000fe40006800000 */
[----:B------:R-:W-:Y:S01]  /*6170*/  ISETP.GT.AND P1, PT, R15, 0x40, !P1 ;  /* 0x000000400f00780c */ /* 0x000fe20004f24270 */
[----:B------:R-:W4:Y:S03]  /*6180*/  LDL R107, [R1+0x33c] ;  /* 0x00033c00016b7983 */ /* 0x000f260000100800 */
[----:B------:R-:W-:Y:S01]  /*6190*/  ISETP.LT.OR P1, PT, R14, 0x41, P1 ;  /* 0x000000410e00780c */ /* 0x000fe20000f21670 */
[----:B------:R-:W4:Y:S03]  /*61a0*/  LDL R106, [R1+0x340] ;  /* 0x00034000016a7983 */ /* 0x000f260000100800 */
[----:B------:R-:W-:Y:S01]  /*61b0*/  FSEL R167, R167, -INF , !P1 ;  /* 0xff800000a7a77808 */ /* 0x000fe20004800000 */
[----:B------:R-:W4:Y:S01]  /*61c0*/  LDL R105, [R1+0x344] ;  /* 0x0003440001697983 */ /* 0x000f220000100800 */
[----:B------:R-:W-:-:S02]  /*61d0*/  ISETP.GT.AND P1, PT, R15, 0x41, !P2 ;  /* 0x000000410f00780c */ /* 0x000fc40005724270 */
[----:B------:R-:W-:Y:S01]  /*61e0*/  ISETP.NE.AND P2, PT, R58, RZ, PT ;  /* 0x000000ff3a00720c */ /* 0x000fe20003f45270 */
[----:B------:R-:W4:Y:S01]  /*61f0*/  LDL R104, [R1+0x348] ;  /* 0x0003480001687983 */ /* 0x000f220000100800 */
[C---:B------:R-:W-:Y:S02]  /*6200*/  ISETP.LT.OR P1, PT, R14.reuse, 0x42, P1 ;  /* 0x000000420e00780c */ /* 0x040fe40000f21670 */
[----:B------:R-:W-:Y:S01]  /*6210*/  ISETP.GT.AND P2, PT, R15, 0x49, !P2 ;  /* 0x000000490f00780c */ /* 0x000fe20005744270 */
[----:B------:R-:W4:Y:S01]  /*6220*/  LDL R58, [R1+0x290] ;  /* 0x00029000013a7983 */ /* 0x000f220000100800 */
[----:B------:R-:W-:Y:S02]  /*6230*/  FSEL R47, R47, -INF , !P1 ;  /* 0xff8000002f2f7808 */ /* 0x000fe40004800000 */
[----:B------:R-:W-:Y:S01]  /*6240*/  ISETP.GT.AND P1, PT, R15, RZ, !P6 ;  /* 0x000000ff0f00720c */ /* 0x000fe20007724270 */
[----:B------:R-:W4:Y:S01]  /*6250*/  LDL R103, [R1+0x350] ;  /* 0x0003500001677983 */ /* 0x000f220000100800 */
[----:B------:R-:W-:-:S02]  /*6260*/  ISETP.LT.OR P2, PT, R14, 0x4a, P2 ;  /* 0x0000004a0e00780c */ /* 0x000fc40001741670 */
[----:B------:R-:W-:Y:S01]  /*6270*/  ISETP.LT.OR P1, PT, R14, 0x1, P1 ;  /* 0x000000010e00780c */ /* 0x000fe20000f21670 */
[----:B------:R-:W4:Y:S01]  /*6280*/  LDL R102, [R1+0x354] ;  /* 0x0003540001667983 */ /* 0x000f220000100800 */
[----:B------:R-:W-:Y:S02]  /*6290*/  FSEL R49, R27, -INF , !P2 ;  /* 0xff8000001b317808 */ /* 0x000fe40005000000 */
[----:B------:R-:W-:Y:S01]  /*62a0*/  FSEL R18, R18, -INF , !P1 ;  /* 0xff80000012127808 */ /* 0x000fe20004800000 */
[----:B------:R-:W4:Y:S01]  /*62b0*/  LDL R27, [R1+0x2cc] ;  /* 0x0002cc00011b7983 */ /* 0x000f220000100800 */
[----:B------:R-:W-:Y:S02]  /*62c0*/  ISETP.NE.AND P1, PT, R57, RZ, PT ;  /* 0x000000ff3900720c */ /* 0x000fe40003f25270 */
[----:B------:R-:W-:Y:S01]  /*62d0*/  FMNMX.FTZ R12, R18, R29, !PT ;  /* 0x0000001d120c7209 */ /* 0x000fe20007810000 */
[----:B------:R-:W4:Y:S01]  /*62e0*/  LDL R101, [R1+0x358] ;  /* 0x0003580001657983 */ /* 0x000f220000100800 */
[----:B------:R-:W-:-:S02]  /*62f0*/  ISETP.GT.AND P1, PT, R15, 0x48, !P1 ;  /* 0x000000480f00780c */ /* 0x000fc40004f24270 */
[----:B------:R-:W-:Y:S01]  /*6300*/  FMNMX.FTZ R12, R141, R12, !PT ;  /* 0x0000000c8d0c7209 */ /* 0x000fe20007810000 */
[----:B------:R-:W4:Y:S01]  /*6310*/  LDL R99, [R1+0x360] ;  /* 0x0003600001637983 */ /* 0x000f220000100800 */
[----:B------:R-:W-:Y:S02]  /*6320*/  ISETP.LT.OR P1, PT, R14, 0x49, P1 ;  /* 0x000000490e00780c */ /* 0x000fe40000f21670 */
[----:B------:R-:W-:Y:S01]  /*6330*/  FMNMX.FTZ R12, R31, R12, !PT ;  /* 0x0000000c1f0c7209 */ /* 0x000fe20007810000 */
[----:B------:R-:W4:Y:S01]  /*6340*/  LDL R97, [R1+0x36c] ;  /* 0x00036c0001617983 */ /* 0x000f220000100800 */
[----:B------:R-:W-:Y:S02]  /*6350*/  FSEL R169, R26, -INF , !P1 ;  /* 0xff8000001aa97808 */ /* 0x000fe40004800000 */
[----:B------:R-:W-:Y:S01]  /*6360*/  FMNMX.FTZ R12, R139, R12, !PT ;  /* 0x0000000c8b0c7209 */ /* 0x000fe20007810000 */
[----:B------:R-:W4:Y:S01]  /*6370*/  LDL R26, [R1+0x250] ;  /* 0x00025000011a7983 */ /* 0x000f220000100800 */
[----:B------:R-:W-:-:S02]  /*6380*/  ISETP.NE.AND P6, PT, R19, RZ, PT ;  /* 0x000000ff1300720c */ /* 0x000fc40003fc5270 */
[----:B------:R-:W-:Y:S01]  /*6390*/  FMNMX.FTZ R12, R33, R12, !PT ;  /* 0x0000000c210c7209 */ /* 0x000fe20007810000 */
[----:B------:R-:W4:Y:S01]  /*63a0*/  LDL R95, [R1+0x374] ;  /* 0x00037400015f7983 */ /* 0x000f220000100800 */
[----:B------:R-:W-:Y:S02]  /*63b0*/  ISETP.GT.AND P6, PT, R15, 0x59, !P6 ;  /* 0x000000590f00780c */ /* 0x000fe400077c4270 */
[----:B------:R-:W-:Y:S01]  /*63c0*/  FMNMX.FTZ R12, R137, R12, !PT ;  /* 0x0000000c890c7209 */ /* 0x000fe20007810000 */
[----:B------:R-:W4:Y:S01]  /*63d0*/  LDL R93, [R1+0x37c] ;  /* 0x00037c00015d7983 */ /* 0x000f220000100800 */
[----:B------:R-:W-:Y:S02]  /*63e0*/  ISETP.LT.OR P6, PT, R14, 0x5a, P6 ;  /* 0x0000005a0e00780c */ /* 0x000fe400037c1670 */
[----:B------:R-:W-:Y:S01]  /*63f0*/  FMNMX.FTZ R12, R35, R12, !PT ;  /* 0x0000000c230c7209 */ /* 0x000fe20007810000 */
[----:B------:R-:W4:Y:S01]  /*6400*/  LDL R91, [R1+0x388] ;  /* 0x00038800015b7983 */ /* 0x000f220000100800 */
[----:B------:R-:W-:-:S02]  /*6410*/  FSEL R57, R21, -INF , !P6 ;  /* 0xff80000015397808 */ /* 0x000fc40007000000 */
[----:B------:R-:W-:Y:S01]  /*6420*/  FMNMX.FTZ R12, R37, R12, !PT ;  /* 0x0000000c250c7209 */ /* 0x000fe20007810000 */
[----:B------:R-:W4:Y:S03]  /*6430*/  LDL R89, [R1+0x390] ;  /* 0x0003900001597983 */ /* 0x000f260000100800 */
        /* <DEDUP_REMOVED lines=29> */
[----:B------:R-:W4:Y:S04]  /*6610*/  LDL R59, [R1+0x41c] ;  /* 0x00041c00013b7983 */ /* 0x000f280000100800 */
[----:B------:R-:W-:Y:S04]  /*6620*/  STL.64 [R1+0x230], R10 ;  /* 0x0002300a01007387 */ /* 0x000fe80000100a00 */
[----:B------:R-:W4:Y:S01]  /*6630*/  LDL R19, [R1+0x234] ;  /* 0x0002340001137983 */ /* 0x000f220000100800 */
[----:B0-----:R-:W-:-:S05]  /*6640*/  FMNMX.FTZ R12, R10, R13, !PT ;  /* 0x0000000d0a0c7209 */ /* 0x001fca0007810000 */
[----:B------:R-:W0:Y:S02]  /*6650*/  SHFL.BFLY PT, R13, R12, 0x1, 0x1f ;  /* 0x0c201f000c0d7f89 */ /* 0x000e2400000e0000 */
[----:B0-----:R-:W-:-:S05]  /*6660*/  FMNMX.FTZ R14, R12, R13, !PT ;  /* 0x0000000d0c0e7209 */ /* 0x001fca0007810000 */
[----:B------:R-:W-:Y:S04]  /*6670*/  STL [R1+0x230], R14 ;  /* 0x0002300e01007387 */ /* 0x000fe80000100800 */
[----:B------:R-:W4:Y:S04]  /*6680*/  LDL R13, [R1+0x230] ;  /* 0x00023000010d7983 */ /* 0x000f280000100800 */
[----:B--2---:R0:W-:Y:S04]  /*6690*/  STL [R1+0x2c4], R34 ;  /* 0x0002c42201007387 */ /* 0x0041e80000100800 */
[----:B0-----:R-:W2:Y:S04]  /*66a0*/  LDL R34, [R1+0x42c] ;  /* 0x00042c0001227983 */ /* 0x001ea80000100800 */
[----:B---3--:R0:W-:Y:S04]  /*66b0*/  STL [R1+0x2b4], R36 ;  /* 0x0002b42401007387 */ /* 0x0081e80000100800 */
[----:B0-----:R-:W3:Y:S04]  /*66c0*/  LDL R36, [R1+0x3bc] ;  /* 0x0003bc0001247983 */ /* 0x001ee80000100800 */
[----:B-----5:R0:W-:Y:S04]  /*66d0*/  STL [R1+0x270], R32 ;  /* 0x0002702001007387 */ /* 0x0201e80000100800 */
[----:B----4-:R1:W-:Y:S04]  /*66e0*/  STL [R1+0x2a8], R30 ;  /* 0x0002a81e01007387 */ /* 0x0103e80000100800 */
[----:B0-----:R-:W4:Y:S04]  /*66f0*/  LDL R32, [R1+0x2fc] ;  /* 0x0002fc0001207983 */ /* 0x001f280000100800 */
[----:B-1----:R-:W5:Y:S04]  /*6700*/  LDL R30, [R1+0x368] ;  /* 0x00036800011e7983 */ /* 0x002f680000100800 */
        /* <DEDUP_REMOVED lines=18> */
[----:B0-----:R-:W5:Y:S04]  /*6830*/  LDL R40, [R1+0x2e4] ;  /* 0x0002e40001287983 */ /* 0x001f680000100800 */
[----:B-1----:R-:W4:Y:S04]  /*6840*/  LDL R28, [R1+0x3d8] ;  /* 0x0003d800011c7983 */ /* 0x002f280000100800 */
[----:B------:R-:W5:Y:S04]  /*6850*/  LDL R38, [R1+0x34c] ;  /* 0x00034c0001267983 */ /* 0x000f680000100800 */
[----:B------:R-:W5:Y:S04]  /*6860*/  LDL R74, [R1+0x3d4] ;  /* 0x0003d400014a7983 */ /* 0x000f680000100800 */
[----:B------:R-:W5:Y:S04]  /*6870*/  LDL R72, [R1+0x3e0] ;  /* 0x0003e00001487983 */ /* 0x000f680000100800 */
[----:B------:R-:W5:Y:S04]  /*6880*/  LDL R70, [R1+0x3e8] ;  /* 0x0003e80001467983 */ /* 0x000f680000100800 */
[----:B------:R-:W5:Y:S04]  /*6890*/  LDL R68, [R1+0x3f0] ;  /* 0x0003f00001447983 */ /* 0x000f680000100800 */
[----:B------:R-:W-:Y:S04]  /*68a0*/  STL [R1+0x290], R58 ;  /* 0x0002903a01007387 */ /* 0x000fe80000100800 */
[----:B------:R-:W5:Y:S04]  /*68b0*/  LDL R66, [R1+0x3fc] ;  /* 0x0003fc0001427983 */ /* 0x000f680000100800 */
[----:B------:R-:W5:Y:S04]  /*68c0*/  LDL R64, [R1+0x404] ;  /* 0x0004040001407983 */ /* 0x000f680000100800 */
[----:B------:R0:W-:Y:S04]  /*68d0*/  STL [R1+0x2cc], R27 ;  /* 0x0002cc1b01007387 */ /* 0x0001e80000100800 */
[----:B------:R-:W5:Y:S04]  /*68e0*/  LDL R62, [R1+0x40c] ;  /* 0x00040c00013e7983 */ /* 0x000f680000100800 */
[----:B------:R-:W5:Y:S04]  /*68f0*/  LDL R60, [R1+0x418] ;  /* 0x00041800013c7983 */ /* 0x000f680000100800 */
[----:B0-----:R-:W4:Y:S04]  /*6900*/  LDL R27, [R1+0x448] ;  /* 0x00044800011b7983 */ /* 0x001f280000100800 */
        /* <DEDUP_REMOVED lines=8> */
[----:B------:R-:W0:Y:S02]  /*6990*/  SHFL.BFLY PT, R10, R19, 0x2, 0x1f ;  /* 0x0c401f00130a7f89 */ /* 0x000e2400000e0000 */
[----:B0-----:R-:W-:-:S05]  /*69a0*/  FMNMX.FTZ R10, R10, R19, !PT ;  /* 0x000000130a0a7209 */ /* 0x001fca0007810000 */
[----:B------:R-:W0:Y:S01]  /*69b0*/  SHFL.BFLY PT, R11, R10, 0x1, 0x1f ;  /* 0x0c201f000a0b7f89 */ /* 0x000e2200000e0000 */
[----:B------:R0:W-:Y:S01]  /*69c0*/  BAR.SYNC.DEFER_BLOCKING R7, 0x100 ;  /* 0x000400070000751d */ /* 0x0001e20000010000 */
[----:B------:R-:W-:Y:S01]  /*69d0*/  FMUL.FTZ R12, R26, R13 ;  /* 0x0000000d1a0c7220 */ /* 0x000fe20000410000 */
[----:B------:R-:W-:-:S04]  /*69e0*/  FSETP.NEU.FTZ.AND P1, PT, R13, -INF , PT ;  /* 0xff8000000d00780b */ /* 0x000fc80003f3d000 */
[----:B------:R-:W-:Y:S02]  /*69f0*/  FSEL R15, R12, RZ, P1 ;  /* 0x000000ff0c0f7208 */ /* 0x000fe40000800000 */
[----:B0-----:R-:W-:-:S04]  /*6a00*/  FMNMX.FTZ R7, R10, R11, !PT ;  /* 0x0000000b0a077209 */ /* 0x001fc80007810000 */
[C---:B------:R-:W-:Y:S01]  /*6a10*/  FSETP.NEU.FTZ.AND P1, PT, R7.reuse, -INF , PT ;  /* 0xff8000000700780b */ /* 0x040fe20003f3d000 */
[----:B------:R-:W-:-:S05]  /*6a20*/  FMUL.FTZ R10, R7, R26 ;  /* 0x0000001a070a7220 */ /* 0x000fca0000410000 */
[----:B------:R-:W-:-:S05]  /*6a30*/  FSEL R10, R10, RZ, P1 ;  /* 0x000000ff0a0a7208 */ /* 0x000fca0000800000 */
[-CC-:B------:R-:W-:Y:S01]  /*6a40*/  FFMA.FTZ R136, R37, R26.reuse, -R10.reuse ;  /* 0x0000001a25887223 */ /* 0x180fe2000001080a */
[-CC-:B------:R-:W-:Y:S01]  /*6a50*/  FFMA.FTZ R132, R35, R26.reuse, -R10.reuse ;  /* 0x0000001a23847223 */ /* 0x180fe2000001080a */
[----:B------:R-:W5:Y:S01]  /*6a60*/  LDL R37, [R1+0x384] ;  /* 0x0003840001257983 */ /* 0x000f620000100800 */
[----:B------:R-:W-:-:S03]  /*6a70*/  FFMA.FTZ R140, R31, R26, -R10 ;  /* 0x0000001a1f8c7223 */ /* 0x000fc6000001080a */
[----:B------:R-:W5:Y:S01]  /*6a80*/  LDL R35, [R1+0x3f4] ;  /* 0x0003f40001237983 */ /* 0x000f620000100800 */
[-CC-:B------:R-:W-:Y:S01]  /*6a90*/  FFMA.FTZ R152, R152, R26.reuse, -R15.reuse ;  /* 0x0000001a98987223 */ /* 0x180fe2000001080f */
[-CC-:B------:R-:W-:Y:S02]  /*6aa0*/  FFMA.FTZ R130, R130, R26.reuse, -R15.reuse ;  /* 0x0000001a82827223 */ /* 0x180fe4000001080f */
[----:B------:R-:W5:Y:S01]  /*6ab0*/  LDL R31, [R1+0x410] ;  /* 0x00041000011f7983 */ /* 0x000f620000100800 */
        /* <DEDUP_REMOVED lines=43> */
[----:B------:R-:W-:Y:S01]  /*6d70*/  IMAD R42, R43, 0xc00, R24 ;  /* 0x00000c002b2a7824 */ /* 0x000fe200078e0218 */
        /* <DEDUP_REMOVED lines=27> */
[----:B------:R-:W-:Y:S08]  /*6f30*/  MUFU.EX2 R152, R152 ;  /* 0x0000009800987308 */ /* 0x000ff00000000800 */
[----:B------:R-:W0:Y:S08]  /*6f40*/  MUFU.EX2 R130, R130 ;  /* 0x0000008200827308 */ /* 0x000e300000000800 */
[----:B------:R-:W1:Y:S08]  /*6f50*/  MUFU.EX2 R153, R153 ;  /* 0x0000009900997308 */ /* 0x000e700000000800 */
[----:B------:R-:W4:Y:S01]  /*6f60*/  MUFU.EX2 R135, R135 ;  /* 0x0000008700877308 */ /* 0x000f220000000800 */
[----:B--2---:R0:W-:Y:S07]  /*6f70*/  STL [R1+0x42c], R34 ;  /* 0x00042c2201007387 */ /* 0x0041ee0000100800 */
[----:B------:R-:W-:Y:S08]  /*6f80*/  MUFU.EX2 R143, R143 ;  /* 0x0000008f008f7308 */ /* 0x000ff00000000800 */
[----:B------:R-:W2:Y:S01]  /*6f90*/  MUFU.EX2 R142, R142 ;  /* 0x0000008e008e7308 */ /* 0x000ea20000000800 */
[----:B0-----:R-:W-:-:S07]  /*6fa0*/  FADD.FTZ R34, R152, R130 ;  /* 0x0000008298227221 */ /* 0x001fce0000010000 */
[----:B------:R-:W0:Y:S08]  /*6fb0*/  MUFU.EX2 R151, R151 ;  /* 0x0000009700977308 */ /* 0x000e300000000800 */
[----:B------:R-:W0:Y:S01]  /*6fc0*/  MUFU.EX2 R141, R141 ;  /* 0x0000008d008d7308 */ /* 0x000e220000000800 */
[----:B-1----:R-:W-:-:S07]  /*6fd0*/  FADD.FTZ R34, R153, R34 ;  /* 0x0000002299227221 */ /* 0x002fce0000010000 */
[----:B------:R-:W1:Y:S01]  /*6fe0*/  MUFU.EX2 R150, R150 ;  /* 0x0000009600967308 */ /* 0x000e620000000800 */
[----:B---3--:R4:W-:Y:S07]  /*6ff0*/  STL [R1+0x3bc], R36 ;  /* 0x0003bc2401007387 */ /* 0x0089ee0000100800 */
[----:B------:R-:W3:Y:S01]  /*7000*/  MUFU.EX2 R140, R140 ;  /* 0x0000008c008c7308 */ /* 0x000ee20000000800 */
[----:B----4-:R-:W-:-:S07]  /*7010*/  FADD.FTZ R36, R135, R34 ;  /* 0x0000002287247221 */ /* 0x010fce0000010000 */
[----:B------:R-:W4:Y:S01]  /*7020*/  MUFU.EX2 R149, R149 ;  /* 0x0000009500957308 */ /* 0x000f220000000800 */
[----:B--2---:R-:W-:-:S07]  /*7030*/  FADD.FTZ R34, R143, R142 ;  /* 0x0000008e8f227221 */ /* 0x004fce0000010000 */
[----:B------:R-:W2:Y:S01]  /*7040*/  MUFU.EX2 R139, R139 ;  /* 0x0000008b008b7308 */ /* 0x000ea20000000800 */
[----:B------:R0:W-:Y:S07]  /*7050*/  STL [R1+0x448], R27 ;  /* 0x0004481b01007387 */ /* 0x0001ee0000100800 */
[----:B------:R-:W2:Y:S08]  /*7060*/  MUFU.EX2 R148, R148 ;  /* 0x0000009400947308 */ /* 0x000eb00000000800 */
[----:B------:R-:W2:Y:S01]  /*7070*/  MUFU.EX2 R138, R138 ;  /* 0x0000008a008a7308 */ /* 0x000ea20000000800 */
[----:B0-----:R-:W-:Y:S01]  /*7080*/  IMAD.MOV.U32 R27, RZ, RZ, R25 ;  /* 0x000000ffff1b7224 */ /* 0x001fe200078e0019 */
[----:B------:R0:W-:Y:S06]  /*7090*/  STL [R1+0x3d8], R28 ;  /* 0x0003d81c01007387 */ /* 0x0001ec0000100800 */
[----:B------:R-:W2:Y:S08]  /*70a0*/  MUFU.EX2 R147, R147 ;  /* 0x0000009300937308 */ /* 0x000eb00000000800 */
[----:B------:R-:W-:Y:S01]  /*70b0*/  MUFU.EX2 R137, R137 ;  /* 0x0000008900897308 */ /* 0x000fe20000000800 */
[----:B0-----:R-:W-:Y:S01]  /*70c0*/  VIADD R28, R42, 0x180 ;  /* 0x000001802a1c7836 */ /* 0x001fe20000000000 */
[----:B------:R-:W-:-:S06]  /*70d0*/  R2UR UR11, R27 ;  /* 0x000000001b0b72ca */ /* 0x000fcc00000e0000 */
[----:B------:R-:W0:Y:S01]  /*70e0*/  MUFU.EX2 R146, R146 ;  /* 0x0000009200927308 */ /* 0x000e220000000800 */
[----:B------:R-:W-:-:S07]  /*70f0*/  R2UR UR18, R28 ;  /* 0x000000001c1272ca */ /* 0x000fce00000e0000 */
[----:B------:R-:W0:Y:S01]  /*7100*/  MUFU.EX2 R132, R132 ;  /* 0x0000008400847308 */ /* 0x000e220000000800 */
[----:B-----5:R5:W-:Y:S04]  /*7110*/  STL [R1+0x384], R37 ;  /* 0x0003842501007387 */ /* 0x020be80000100800 */
[----:B------:R1:W-:Y:S04]  /*7120*/  STL [R1+0x3f4], R35 ;  /* 0x0003f42301007387 */ /* 0x0003e80000100800 */
[----:B------:R3:W-:Y:S01]  /*7130*/  STL [R1+0x410], R31 ;  /* 0x0004101f01007387 */ /* 0x0007e20000100800 */
[----:B-----5:R-:W-:Y:S01]  /*7140*/  FADD.FTZ R37, R151, R36 ;  /* 0x0000002497257221 */ /* 0x020fe20000010000 */
[----:B-1----:R-:W-:-:S03]  /*7150*/  FADD.FTZ R35, R141, R34 ;  /* 0x000000228d237221 */ /* 0x002fc60000010000 */
[----:B------:R-:W-:Y:S01]  /*7160*/  FADD.FTZ R36, R150, R37 ;  /* 0x0000002596247221 */ /* 0x000fe20000010000 */
[----:B---3--:R-:W-:Y:S02]  /*7170*/  IMAD.MOV.U32 R31, RZ, RZ, R25 ;  /* 0x000000ffff1f7224 */ /* 0x008fe400078e0019 */
[----:B------:R-:W-:Y:S01]  /*7180*/  FADD.FTZ R34, R140, R35 ;  /* 0x000000238c227221 */ /* 0x000fe20000010000 */
[----:B------:R-:W1:Y:S02]  /*7190*/  MUFU.EX2 R145, R145 ;  /* 0x0000009100917308 */ /* 0x000e640000000800 */
[----:B------:R-:W-:Y:S01]  /*71a0*/  R2UR UR15, R31 ;  /* 0x000000001f0f72ca */ /* 0x000fe200000e0000 */
[----:B----4-:R-:W-:Y:S01]  /*71b0*/  FADD.FTZ R31, R149, R36 ;  /* 0x00000024951f7221 */ /* 0x010fe20000010000 */
[----:B--2---:R-:W-:-:S04]  /*71c0*/  FADD.FTZ R27, R139, R34 ;  /* 0x000000228b1b7221 */ /* 0x004fc80000010000 */
[----:B------:R-:W2:Y:S01]  /*71d0*/  MUFU.EX2 R136, R136 ;  /* 0x0000008800887308 */ /* 0x000ea20000000800 */
[----:B------:R-:W-:Y:S01]  /*71e0*/  FADD.FTZ R28, R148, R31 ;  /* 0x0000001f941c7221 */ /* 0x000fe20000010000 */
[----:B------:R-:W-:-:S06]  /*71f0*/  R2UR UR23, R25 ;  /* 0x00000000191772ca */ /* 0x000fcc00000e0000 */
[----:B------:R-:W3:Y:S01]  /*7200*/  MUFU.EX2 R133, R133 ;  /* 0x0000008500857308 */ /* 0x000ee20000000800 */
[----:B------:R4:W-:Y:S07]  /*7210*/  STL [R1+0x2d0], R26 ;  /* 0x0002d01a01007387 */ /* 0x0009ee0000100800 */
[----:B------:R-:W5:Y:S01]  /*7220*/  MUFU.EX2 R134, R134 ;  /* 0x0000008600867308 */ /* 0x000f620000000800 */
[----:B------:R0:W-:Y:S01]  /*7230*/  STL [R1+0x330], R24 ;  /* 0x0003301801007387 */ /* 0x0001e20000100800 */
[----:B----4-:R-:W-:-:S03]  /*7240*/  VIADD R26, R42, 0x80 ;  /* 0x000000802a1a7836 */ /* 0x010fc60000000000 */
[----:B------:R4:W-:Y:S02]  /*7250*/  STL [R1+0x3a0], R29 ;  /* 0x0003a01d01007387 */ /* 0x0009e40000100800 */
[----:B------:R-:W-:Y:S01]  /*7260*/  R2UR UR10, R26 ;  /* 0x000000001a0a72ca */ /* 0x000fe200000e0000 */
[----:B------:R-:W-:Y:S01]  /*7270*/  FADD.FTZ R26, R138, R27 ;  /* 0x0000001b8a1a7221 */ /* 0x000fe20000010000 */
[----:B0-----:R-:W-:Y:S01]  /*7280*/  VIADD R24, R42, 0x200 ;  /* 0x000002002a187836 */ /* 0x001fe20000000000 */
[----:B------:R0:W-:Y:S01]  /*7290*/  STL [R1+0x464], R33 ;  /* 0x0004642101007387 */ /* 0x0001e20000100800 */
[----:B------:R-:W-:Y:S01]  /*72a0*/  FADD.FTZ R27, R147, R28 ;  /* 0x0000001c931b7221 */ /* 0x000fe20000010000 */
[----:B----4-:R-:W-:Y:S02]  /*72b0*/  IMAD.MOV.U32 R29, RZ, RZ, R25 ;  /* 0x000000ffff1d7224 */ /* 0x010fe400078e0019 */
[----:B------:R4:W-:Y:S01]  /*72c0*/  STL [R1+0x468], R43 ;  /* 0x0004682b01007387 */ /* 0x0009e20000100800 */
[----:B------:R-:W-:Y:S01]  /*72d0*/  R2UR UR22, R24 ;  /* 0x00000000181672ca */ /* 0x000fe200000e0000 */
[----:B------:R-:W-:Y:S01]  /*72e0*/  FADD.FTZ R24, R146, R27 ;  /* 0x0000001b92187221 */ /* 0x000fe20000010000 */
[----:B0-----:R-:W-:-:S02]  /*72f0*/  IMAD.MOV.U32 R33, RZ, RZ, R25 ;  /* 0x000000ffff217224 */ /* 0x001fc400078e0019 */
[----:B----4-:R-:W-:Y:S02]  /*7300*/  IMAD.MOV.U32 R43, RZ, RZ, R25 ;  /* 0x000000ffff2b7224 */ /* 0x010fe400078e0019 */
[----:B------:R-:W-:Y:S01]  /*7310*/  FADD.FTZ R25, R137, R26 ;  /* 0x0000001a89197221 */ /* 0x000fe20000010000 */
[----:B------:R-:W0:Y:S03]  /*7320*/  MUFU.EX2 R144, R144 ;  /* 0x0000009000907308 */ /* 0x000e260000000800 */
[----:B------:R-:W-:Y:S01]  /*7330*/  FADD.FTZ R25, R132, R25 ;  /* 0x0000001984197221 */ /* 0x000fe20000010000 */
[----:B-1----:R-:W-:-:S04]  /*7340*/  FADD.FTZ R27, R145, R24 ;  /* 0x00000018911b7221 */ /* 0x002fc80000010000 */
[----:B------:R-:W1:Y:S01]  /*7350*/  MUFU.EX2 R131, R131 ;  /* 0x0000008300837308 */ /* 0x000e620000000800 */
[----:B--2---:R-:W-:Y:S01]  /*7360*/  FADD.FTZ R24, R136, R25 ;  /* 0x0000001988187221 */ /* 0x004fe20000010000 */
[----:B------:R2:W-:Y:S03]  /*7370*/  STL [R1+0x2fc], R32 ;  /* 0x0002fc2001007387 */ /* 0x0005e60000100800 */
[----:B---3--:R-:W-:Y:S01]  /*7380*/  FADD.FTZ R25, R133, R24 ;  /* 0x0000001885197221 */ /* 0x008fe20000010000 */
[----:B------:R3:W-:Y:S01]  /*7390*/  STL [R1+0x368], R30 ;  /* 0x0003681e01007387 */ /* 0x0007e20000100800 */
[----:B------:R-:W-:Y:S02]  /*73a0*/  R2UR UR6, R42 ;  /* 0x000000002a0672ca */ /* 0x000fe400000e0000 */
[----:B------:R-:W-:Y:S01]  /*73b0*/  R2UR UR7, R43 ;  /* 0x000000002b0772ca */ /* 0x000fe200000e0000 */
[----:B-----5:R-:W-:Y:S01]  /*73c0*/  FADD.FTZ R24, R134, R25 ;  /* 0x0000001986187221 */ /* 0x020fe20000010000 */
[----:B------:R-:W-:Y:S01]  /*73d0*/  F2FP.BF16.F32.PACK_AB R154, R135, R153 ;  /* 0x00000099879a723e */ /* 0x000fe200000010ff */
[----:B--2---:R-:W-:Y:S01]  /*73e0*/  VIADD R32, R42, 0x280 ;  /* 0x000002802a207836 */ /* 0x004fe20000000000 */
[----:B------:R-:W-:Y:S01]  /*73f0*/  F2FP.BF16.F32.PACK_AB R152, R130, R152 ;  /* 0x000000988298723e */ /* 0x000fe200000010ff */
[----:B---3--:R-:W-:Y:S01]  /*7400*/  VIADD R30, R42, 0x100 ;  /* 0x000001002a1e7836 */ /* 0x008fe20000000000 */
[----:B------:R-:W-:-:S02]  /*7410*/  F2FP.BF16.F32.PACK_AB R153, R142, R143 ;  /* 0x0000008f8e99723e */ /* 0x000fc400000010ff */
[----:B------:R-:W-:Y:S01]  /*7420*/  F2FP.BF16.F32.PACK_AB R155, R140, R141 ;  /* 0x0000008d8c9b723e */ /* 0x000fe200000010ff */
[----:B------:R-:W-:Y:S01]  /*7430*/  STL [R1+0x2d4], R129 ;  /* 0x0002d48101007387 */ /* 0x000fe20000100800 */
[----:B------:R-:W-:Y:S01]  /*7440*/  R2UR UR14, R30 ;  /* 0x000000001e0e72ca */ /* 0x000fe200000e0000 */
[----:B0-----:R-:W-:Y:S01]  /*7450*/  FADD.FTZ R228, R144, R27 ;  /* 0x0000001b90e47221 */ /* 0x001fe20000010000 */
[----:B------:R-:W-:Y:S01]  /*7460*/  R2UR UR19, R29 ;  /* 0x000000001d1372ca */ /* 0x000fe200000e0000 */
[----:B------:R-:W-:Y:S01]  /*7470*/  STL [R1+0x2d8], R128 ;  /* 0x0002d88001007387 */ /* 0x000fe20000100800 */
[----:B------:R-:W-:Y:S01]  /*7480*/  R2UR UR26, R32 ;  /* 0x00000000201a72ca */ /* 0x000fe200000e0000 */
[----:B-1----:R-:W-:Y:S01]  /*7490*/  FADD.FTZ R171, R131, R24 ;  /* 0x0000001883ab7221 */ /* 0x002fe20000010000 */
[----:B------:R-:W-:Y:S01]  /*74a0*/  R2UR UR27, R33 ;  /* 0x00000000211b72ca */ /* 0x000fe200000e0000 */
[----:B------:R-:W-:Y:S01]  /*74b0*/  STL [R1+0x2dc], R127 ;  /* 0x0002dc7f01007387 */ /* 0x000fe20000100800 */
[----:B------:R-:W-:-:S02]  /*74c0*/  F2FP.BF16.F32.PACK_AB R156, R150, R151 ;  /* 0x00000097969c723e */ /* 0x000fc400000010ff */
[----:B------:R-:W-:Y:S01]  /*74d0*/  F2FP.BF16.F32.PACK_AB R158, R148, R149 ;  /* 0x00000095949e723e */ /* 0x000fe200000010ff */
[----:B------:R-:W-:Y:S01]  /*74e0*/  STL [R1+0x2e0], R126 ;  /* 0x0002e07e01007387 */ /* 0x000fe20000100800 */
[----:B------:R-:W-:Y:S02]  /*74f0*/  F2FP.BF16.F32.PACK_AB R160, R146, R147 ;  /* 0x0000009392a0723e */ /* 0x000fe400000010ff */
[----:B------:R-:W-:Y:S01]  /*7500*/  F2FP.BF16.F32.PACK_AB R162, R144, R145 ;  /* 0x0000009190a2723e */ /* 0x000fe200000010ff */
[----:B------:R-:W-:Y:S01]  /*7510*/  STL [R1+0x2e4], R40 ;  /* 0x0002e42801007387 */ /* 0x000fe20000100800 */
[----:B------:R-:W-:Y:S02]  /*7520*/  F2FP.BF16.F32.PACK_AB R157, R138, R139 ;  /* 0x0000008b8a9d723e */ /* 0x000fe400000010ff */
[----:B------:R-:W-:Y:S01]  /*7530*/  F2FP.BF16.F32.PACK_AB R159, R132, R137 ;  /* 0x00000089849f723e */ /* 0x000fe200000010ff */
[----:B------:R-:W-:Y:S01]  /*7540*/  STL [R1+0x2e8], R125 ;  /* 0x0002e87d01007387 */ /* 0x000fe20000100800 */
[----:B------:R-:W-:-:S02]  /*7550*/  F2FP.BF16.F32.PACK_AB R161, R133, R136 ;  /* 0x0000008885a1723e */ /* 0x000fc400000010ff */
[----:B------:R-:W-:Y:S01]  /*7560*/  F2FP.BF16.F32.PACK_AB R163, R131, R134 ;  /* 0x0000008683a3723e */ /* 0x000fe200000010ff */
        /* <DEDUP_REMOVED lines=85> */
[----:B------:R-:W-:Y:S03]  /*7ac0*/  HGMMA.64x256x16.F32.BF16 R24, R152, gdesc[UR4].tnspB, RZ, !UPT, gsb0 ;  /* 0x43e0000498187df0 */ /* 0x000fe6000c0018ff */
        /* <DEDUP_REMOVED lines=35> */
[----:B------:R-:W0:Y:S08]  /*7d00*/  MUFU.EX2 R152, R172 ;  /* 0x000000ac00987308 */ /* 0x000e300000000800 */
[----:B------:R-:W-:Y:S08]  /*7d10*/  MUFU.EX2 R173, R173 ;  /* 0x000000ad00ad7308 */ /* 0x000ff00000000800 */
[----:B------:R-:W-:Y:S08]  /*7d20*/  MUFU.EX2 R154, R174 ;  /* 0x000000ae009a7308 */ /* 0x000ff00000000800 */
[----:B------:R-:W1:Y:S08]  /*7d30*/  MUFU.EX2 R153, R225 ;  /* 0x000000e100997308 */ /* 0x000e700000000800 */
[----:B------:R-:W-:Y:S08]  /*7d40*/  MUFU.EX2 R175, R175 ;  /* 0x000000af00af7308 */ /* 0x000ff00000000800 */
[----:B------:R-:W2:Y:S08]  /*7d50*/  MUFU.EX2 R226, R226 ;  /* 0x000000e200e27308 */ /* 0x000eb00000000800 */
[----:B------:R-:W-:Y:S08]  /*7d60*/  MUFU.EX2 R227, R227 ;  /* 0x000000e300e37308 */ /* 0x000ff00000000800 */
[----:B------:R-:W3:Y:S01]  /*7d70*/  MUFU.EX2 R170, R170 ;  /* 0x000000aa00aa7308 */ /* 0x000ee20000000800 */
[----:B0-----:R-:W-:Y:S01]  /*7d80*/  FADD.FTZ R228, R152, R228 ;  /* 0x000000e498e47221 */ /* 0x001fe20000010000 */
[----:B-1----:R-:W-:Y:S01]  /*7d90*/  FADD.FTZ R171, R153, R171 ;  /* 0x000000ab99ab7221 */ /* 0x002fe20000010000 */
[----:B------:R-:W-:-:S02]  /*7da0*/  F2FP.BF16.F32.PACK_AB R152, R173, R152 ;  /* 0x00000098ad98723e */ /* 0x000fc400000010ff */
[----:B--2---:R-:W-:Y:S02]  /*7db0*/  F2FP.BF16.F32.PACK_AB R153, R226, R153 ;  /* 0x00000099e299723e */ /* 0x004fe400000010ff */
[----:B---3--:R-:W-:Y:S01]  /*7dc0*/  F2FP.BF16.F32.PACK_AB R155, R170, R227 ;  /* 0x000000e3aa9b723e */ /* 0x008fe200000010ff */
        /* <DEDUP_REMOVED lines=35> */
[----:B------:R-:W-:-:S04]  /*8000*/  FADD.FTZ R156, R173, R228 ;  /* 0x000000e4ad9c7221 */ /* 0x000fc80000010000 */
[----:B------:R-:W-:Y:S01]  /*8010*/  FADD.FTZ R156, R154, R156 ;  /* 0x0000009c9a9c7221 */ /* 0x000fe20000010000 */
[C---:B------:R-:W-:Y:S01]  /*8020*/  F2FP.BF16.F32.PACK_AB R154, R175.reuse, R154 ;  /* 0x0000009aaf9a723e */ /* 0x040fe200000010ff */
[----:B------:R-:W-:Y:S01]  /*8030*/  MUFU.EX2 R165, R165 ;  /* 0x000000a500a57308 */ /* 0x000fe20000000800 */
[----:B------:R-:W-:Y:S01]  /*8040*/  FADD.FTZ R171, R226, R171 ;  /* 0x000000abe2ab7221 */ /* 0x000fe20000010000 */
[----:B------:R-:W-:-:S06]  /*8050*/  FADD.FTZ R156, R175, R156 ;  /* 0x0000009caf9c7221 */ /* 0x000fcc0000010000 */
[----:B------:R-:W-:Y:S08]  /*8060*/  MUFU.EX2 R21, R21 ;  /* 0x0000001500157308 */ /* 0x000ff00000000800 */
[----:B------:R-:W-:Y:S08]  /*8070*/  MUFU.EX2 R168, R168 ;  /* 0x000000a800a87308 */ /* 0x000ff00000000800 */
[----:B------:R-:W-:Y:S08]  /*8080*/  MUFU.EX2 R169, R169 ;  /* 0x000000a900a97308 */ /* 0x000ff00000000800 */
[----:B------:R-:W-:Y:S01]  /*8090*/  MUFU.EX2 R20, R20 ;  /* 0x0000001400147308 */ /* 0x000fe20000000800 */
[----:B------:R-:W-:-:S04]  /*80a0*/  FADD.FTZ R171, R227, R171 ;  /* 0x000000abe3ab7221 */ /* 0x000fc80000010000 */
[----:B------:R-:W-:Y:S01]  /*80b0*/  FADD.FTZ R170, R170, R171 ;  /* 0x000000abaaaa7221 */ /* 0x000fe20000010000 */
        /* <DEDUP_REMOVED lines=43> */
[----:B------:R-:W-:-:S07]  /*8370*/  WARPGROUP.DEPBAR.LE gsb0, 0x0 ;  /* 0x00008000000079c5 */ /* 0x000fce0000010000 */
[----:B------:R-:W0:Y:S08]  /*8380*/  MUFU.EX2 R152, R166 ;  /* 0x000000a600987308 */ /* 0x000e300000000800 */
[----:B------:R-:W1:Y:S08]  /*8390*/  MUFU.EX2 R154, R164 ;  /* 0x000000a4009a7308 */ /* 0x000e700000000800 */
[----:B------:R-:W2:Y:S01]  /*83a0*/  MUFU.EX2 R153, R167 ;  /* 0x000000a700997308 */ /* 0x000ea20000000800 */
[----:B0-----:R-:W-:-:S04]  /*83b0*/  FADD.FTZ R156, R152, R156 ;  /* 0x0000009c989c7221 */ /* 0x001fc80000010000 */
[C---:B------:R-:W-:Y:S01]  /*83c0*/  FADD.FTZ R156, R165.reuse, R156 ;  /* 0x0000009ca59c7221 */ /* 0x040fe20000010000 */
[----:B------:R-:W-:Y:S02]  /*83d0*/  F2FP.BF16.F32.PACK_AB R152, R165, R152 ;  /* 0x00000098a598723e */ /* 0x000fe400000010ff */
[----:B------:R-:W-:Y:S01]  /*83e0*/  F2FP.BF16.F32.PACK_AB R155, R20, R169 ;  /* 0x000000a9149b723e */ /* 0x000fe200000010ff */
[----:B-1----:R-:W-:Y:S01]  /*83f0*/  FADD.FTZ R156, R154, R156 ;  /* 0x0000009c9a9c7221 */ /* 0x002fe20000010000 */
[----:B------:R-:W-:Y:S01]  /*8400*/  F2FP.BF16.F32.PACK_AB R154, R21, R154 ;  /* 0x0000009a159a723e */ /* 0x000fe200000010ff */
[----:B------:R-:W-:Y:S01]  /*8410*/  STL.128 [R1+0x270], R24 ;  /* 0x0002701801007387 */ /* 0x000fe20000100c00 */
[----:B--2---:R-:W-:Y:S01]  /*8420*/  FADD.FTZ R170, R153, R170 ;  /* 0x000000aa99aa7221 */ /* 0x004fe20000010000 */
[----:B------:R-:W-:Y:S02]  /*8430*/  F2FP.BF16.F32.PACK_AB R153, R168, R153 ;  /* 0x00000099a899723e */ /* 0x000fe400000010ff */
        /* <DEDUP_REMOVED lines=35> */
[----:B------:R-:W-:-:S03]  /*8670*/  FADD.FTZ R156, R21, R156 ;  /* 0x0000009c159c7221 */ /* 0x000fc60000010000 */
[----:B------:R-:W-:Y:S01]  /*8680*/  FADD.FTZ R170, R20, R170 ;  /* 0x000000aa14aa7221 */ /* 0x000fe20000010000 */
[----:B------:R-:W-:-:S03]  /*8690*/  FADD.FTZ R20, R11, R156 ;  /* 0x0000009c0b147221 */ /* 0x000fc60000010000 */
[----:B------:R-:W-:Y:S01]  /*86a0*/  FADD.FTZ R170, R15, R170 ;  /* 0x000000aa0faa7221 */ /* 0x000fe20000010000 */
[----:B------:R-:W-:-:S03]  /*86b0*/  FADD.FTZ R20, R12, R20 ;  /* 0x000000140c147221 */ /* 0x000fc60000010000 */
[----:B------:R-:W-:Y:S01]  /*86c0*/  FADD.FTZ R170, R18, R170 ;  /* 0x000000aa12aa7221 */ /* 0x000fe20000010000 */
[----:B------:R-:W-:Y:S02]  /*86d0*/  WARPGROUP.DEPBAR.LE gsb0, 0x0 ;  /* 0x00008000000079c5 */ /* 0x000fe40000010000 */
[----:B------:R-:W-:Y:S02]  /*86e0*/  F2FP.BF16.F32.PACK_AB R152, R12, R11 ;  /* 0x0000000b0c98723e */ /* 0x000fe400000010ff */
[----:B------:R-:W-:Y:S02]  /*86f0*/  F2FP.BF16.F32.PACK_AB R153, R18, R15 ;  /* 0x0000000f1299723e */ /* 0x000fe400000010ff */
        /* <DEDUP_REMOVED lines=41> */
[----:B0-----:R-:W4:Y:S04]  /*8990*/  @!P0 LDL.64 R24, [R1+0x68] ;  /* 0x0000680001188983 */ /* 0x001f280000100a00 */
[----:B-1----:R-:W5:Y:S04]  /*89a0*/  @!P0 LDL R144, [R1+0x218] ;  /* 0x0002180001908983 */ /* 0x002f680000100800 */
        /* <DEDUP_REMOVED lines=42> */
[----:B0-----:R-:W3:Y:S04]  /*8c50*/  LDL R36, [R1+0x2a8] ;  /* 0x0002a80001247983 */ /* 0x001ee80000100800 */
[----:B------:R-:W3:Y:S04]  /*8c60*/  LDL R37, [R1+0x2ac] ;  /* 0x0002ac0001257983 */ /* 0x000ee80000100800 */
[----:B------:R-:W3:Y:S04]  /*8c70*/  LDL R38, [R1+0x2b0] ;  /* 0x0002b00001267983 */ /* 0x000ee80000100800 */
[----:B------:R-:W3:Y:S04]  /*8c80*/  LDL R39, [R1+0x2b4] ;  /* 0x0002b40001277983 */ /* 0x000ee80000100800 */
[----:B-1----:R-:W3:Y:S04]  /*8c90*/  LDL R40, [R1+0x2b8] ;  /* 0x0002b80001287983 */ /* 0x002ee80000100800 */
        /* <DEDUP_REMOVED lines=106> */
[----:B-----5:R-:W5:Y:S04]  /*9340*/  LDL R148, [R1+0x464] ;  /* 0x0004640001947983 */ /* 0x020f680000100800 */
[----:B------:R-:W5:Y:S04]  /*9350*/  LDL R149, [R1+0x468] ;  /* 0x0004680001957983 */ /* 0x000f680000100800 */
[----:B------:R-:W5:Y:S01]  /*9360*/  LDL R150, [R1+0x46c] ;  /* 0x00046c0001967983 */ /* 0x000f620000100800 */
[----:B------:R-:W-:Y:S01]  /*9370*/  @!P0 MOV R25, R24 ;  /* 0x0000001800198202 */ /* 0x000fe20000000f00 */
[----:B------:R-:W-:Y:S01]  /*9380*/  FADD.FTZ R13, R13, R20 ;  /* 0x000000140d0d7221 */ /* 0x000fe20000010000 */
[----:B------:R-:W-:Y:S01]  /*9390*/  FADD.FTZ R15, R19, R170 ;  /* 0x000000aa130f7221 */ /* 0x000fe20000010000 */
[----:B------:R-:W-:Y:S02]  /*93a0*/  STL [R1+0x88], RZ ;  /* 0x000088ff01007387 */ /* 0x000fe40000100800 */
[----:B------:R-:W-:-:S02]  /*93b0*/  @!P0 IMAD R144, R144, 0x8, R25 ;  /* 0x0000000890908824 */ /* 0x000fc400078e0219 */
        /* <DEDUP_REMOVED lines=136> */
[----:B-----5:R1:W-:Y:S04]  /*9c40*/  STL [R1+0x464], R148 ;  /* 0x0004649401007387 */ /* 0x0203e80000100800 */
[----:B------:R1:W-:Y:S04]  /*9c50*/  STL [R1+0x468], R149 ;  /* 0x0004689501007387 */ /* 0x0003e80000100800 */
[----:B------:R1:W-:Y:S01]  /*9c60*/  STL [R1+0x46c], R150 ;  /* 0x00046c9601007387 */ /* 0x0003e20000100800 */
[----:B------:R1:W-:Y:S03]  /*9c70*/  @!P0 SYNCS.ARRIVE.TRANS64.RED.A1T0 RZ, [R144+URZ], RZ ;  /* 0x000000ff90ff89a7 */ /* 0x0003e6000810043f */
[----:B0-----:R-:W2:Y:S01]  /*9c80*/  LDL R0, [R1+0x70] ;  /* 0x0000700001007983 */ /* 0x001ea20000100800 */
[----:B------:R-:W-:Y:S01]  /*9c90*/  ISETP.NE.AND P1, PT, R4, 0x1, PT ;  /* 0x000000010400780c */ /* 0x000fe20003f25270 */
[----:B------:R-:W-:-:S06]  /*9ca0*/  UIADD3 UR49, UR49, -0x2, URZ ;  /* 0xfffffffe31317890 */ /* 0x000fcc000fffe03f */
[----:B------:R-:W-:Y:S02]  /*9cb0*/  IMAD.U32 R10, RZ, RZ, UR49 ;  /* 0x00000031ff0a7e24 */ /* 0x000fe4000f8e00ff */
[----:B--2---:R-:W-:-:S04]  /*9cc0*/  IMAD.SHL.U32 R0, R0, 0x80, RZ ;  /* 0x0000008000007824 */ /* 0x004fc800078e00ff */
[----:B------:R-:W-:-:S04]  /*9cd0*/  @P1 IMAD.HI.U32 R5, R0, R5, RZ ;  /* 0x0000000500051227 */ /* 0x000fc800078e00ff */
[----:B------:R-:W-:Y:S01]  /*9ce0*/  IMAD.MOV.U32 R4, RZ, RZ, R0 ;  /* 0x000000ffff047224 */ /* 0x000fe200078e0000 */
[----:B------:R-:W-:Y:S02]  /*9cf0*/  @P1 SHF.R.U32.HI R4, RZ, R6, R5 ;  /* 0x00000006ff041219 */ /* 0x000fe40000011605 */
[----:B------:R-:W-:-:S03]  /*9d00*/  ISETP.GE.AND P1, PT, R9, 0x1, PT ;  /* 0x000000010900780c */ /* 0x000fc60003f26270 */
[----:B------:R-:W-:-:S04]  /*9d10*/  VIADD R5, R4, UR46 ;  /* 0x0000002e04057c36 */ /* 0x000fc80008000000 */
        /* <DEDUP_REMOVED lines=12> */
.L_x_12279:
[----:B------:R-:W-:-:S13]  /*9de0*/  ISETP.NE.AND P1, PT, R9, 0x1, PT ;  /* 0x000000010900780c */ /* 0x000fda0003f25270 */
[----:B------:R-:W-:-:S05]  /*9df0*/  @P1 IMAD.HI.U32 R2, R4, R2, RZ ;  /* 0x0000000204021227 */ /* 0x000fca00078e00ff */
[----:B------:R-:W-:-:S07]  /*9e00*/  @P1 SHF.R.U32.HI R4, RZ, R3, R2 ;  /* 0x00000003ff041219 */ /* 0x000fce0000011602 */
.L_x_12280:
[----:B------:R-:W-:Y:S05]  /*9e10*/  BSYNC B0 ;  /* 0x0000000000007941 */ /* 0x000fea0003800000 */
.L_x_12278:
[----:B------:R-:W-:-:S05]  /*9e20*/  IMAD R9, R4, R9, R9 ;  /* 0x0000000904097224 */ /* 0x000fca00078e0209 */
[----:B------:R-:W-:-:S07]  /*9e30*/  VIMNMX R8, R8, R9, PT ;  /* 0x0000000908087248 */ /* 0x000fce0003fe0100 */
.L_x_12277:
[----:B------:R-:W-:Y:S01]  /*9e40*/  IMAD.HI R8, R8, 0x2aaaaaab, RZ ;  /* 0x2aaaaaab08087827 */ /* 0x000fe200078e02ff */
[----:B------:R-:W-:Y:S04]  /*9e50*/  BSSY B2, `(.L_x_12281) ;  /* 0x0000016000027945 */ /* 0x000fe80003800000 */
[----:B------:R-:W-:-:S04]  /*9e60*/  SHF.R.U32.HI R3, RZ, 0x1f, R8 ;  /* 0x0000001fff037819 */ /* 0x000fc80000011608 */
[----:B------:R-:W-:-:S04]  /*9e70*/  LEA.HI.SX32 R3, R8, R3, 0x1c ;  /* 0x0000000308037211 */ /* 0x000fc800078fe2ff */
[----:B------:R-:W-:-:S04]  /*9e80*/  VIMNMX R11, R3, UR45, !PT ;  /* 0x0000002d030b7c48 */ /* 0x000fc8000ffe0100 */
[----:B------:R-:W-:-:S13]  /*9e90*/  ISETP.GE.AND P1, PT, R10, R11, PT ;  /* 0x0000000b0a00720c */ /* 0x000fda0003f26270 */
[----:B------:R-:W-:Y:S05]  /*9ea0*/  @!P1 BRA `(.L_x_12282) ;  /* 0x0000000000409947 */ /* 0x000fea0003800000 */
[----:B------:R-:W-:Y:S01]  /*9eb0*/  BSSY B1, `(.L_x_12283) ;  /* 0x000000d000017945 */ /* 0x000fe20003800000 */
.L_x_12285:
[C---:B------:R-:W-:Y:S01]  /*9ec0*/  IADD3 R2, P1, R16.reuse, 0x70, RZ ;  /* 0x0000007010027810 */ /* 0x040fe20007f3e0ff */
[----:B------:R-:W-:Y:S01]  /*9ed0*/  BSSY B0, `(.L_x_12284) ;  /* 0x0000007000007945 */ /* 0x000fe20003800000 */
[C---:B------:R-:W-:Y:S01]  /*9ee0*/  IADD3 R24, P2, R16.reuse, 0x13c, RZ ;  /* 0x0000013c10187810 */ /* 0x040fe20007f5e0ff */
[----:B------:R-:W-:Y:S01]  /*9ef0*/  VIADD R0, R16, 0x178 ;  /* 0x0000017810007836 */ /* 0x000fe20000000000 */
[----:B------:R-:W-:Y:S01]  /*9f00*/  MOV R225, 0x9f40 ;  /* 0x00009f4000e17802 */ /* 0x000fe20000000f00 */
[--C-:B------:R-:W-:Y:S02]  /*9f10*/  IMAD.X R3, RZ, RZ, R17.reuse, P1 ;  /* 0x000000ffff037224 */ /* 0x100fe400008e0611 */
[----:B------:R-:W-:-:S08]  /*9f20*/  IMAD.X R25, RZ, RZ, R17, P2 ;  /* 0x000000ffff197224 */ /* 0x000fd000010e0611 */
[----:B------:R-:W-:Y:S05]  /*9f30*/  CALL.REL.NOINC `($_ZN7cutlass13device_kernelIN5flash11enable_sm90INS1_16FlashAttnFwdSm90INS1_25CollectiveMainloopFwdSm90ILi2EN4cute5tupleIJNS5_1CILi1EEES8_S8_EEENS6_IJNS7_ILi128EEENS7_ILi96EEENS7_ILi64EEEEEELi256ENS_10bfloat16_tEfNS_4arch4Sm90ELb0ELb1ELb1ELb1ELb0ELb0ELb1ELb1ELb0ELb1ELb1ELb0EEENS1_21CollectiveEpilogueFwdINS6_IJSA_NS7_ILi256EEESB_EEES9_SE_SG_Li256ELb1ELb1ELb1ELb0EEENS1_36VarlenDynamicPersistentTileSchedulerILi128ELi96ELi256ELi128ELb1ELb1ELb1ELb1ELb0ELb1EEEEEEEEEvNT_6ParamsE$_ZZN5flash25CollectiveMainloopFwdSm90ILi2EN4cute5tupleIJNS1_1CILi1EEES4_S4_EEENS2_IJNS3_ILi128EEENS3_ILi96EEENS3_ILi64EEEEEELi256EN7cutlass10bfloat16_tEfNSA_4arch4Sm90ELb0ELb1ELb1ELb1ELb0ELb0ELb1ELb1ELb0ELb1ELb1ELb0EE3mmaINS_16FlashAttnFwdSm90ISE_NS_21CollectiveEpilogueFwdINS2_IJS6_NS3_ILi256EEES7_EEES5_SB_SD_Li256ELb1ELb1ELb1ELb0EEENS_36VarlenDynamicPersistentTileSchedulerILi128ELi96ELi256ELi128ELb1ELb1ELb1ELb1ELb0ELb1EEEE13SharedStorageENS1_6TensorINS1_11ArrayEngineIfLm128EEENS1_6LayoutINS2_IJNS2_IJNS3_ILi2EEEST_NS3_ILi32EEEEEES4_S4_EEENS2_IJNS2_IJS4_ST_NS3_ILi4EEEEEENS3_ILi0EEESZ_EEEEEEENS_7SoftmaxILi2ELi0EEEEEbRKNSE_6ParamsENSA_25PipelineTmaAsyncNoClusterILi2ENSA_16PipelineTmaAsyncILi2EEEEES1B_RNSA_13PipelineStateILj2EEERT0_RT1_iRiRKNS_16SeqlenInfoQKNewKILb1ELb0EEENS2_IJiiiiEEERT_ENKUliT_T0_T1_E_clIZSF_ISO_S12_S14_EbS17_S1B_S1B_S1E_S1G_S1I_iS1J_S1N_S1O_S1Q_EUlRS1R_iE1_NS3_ILb0EEENS3_ILb1EEEEEDaiS1R_S1S_S1T_) ;  /* 0x0000025c00587944 */ /* 0x000fea0003c00000 */
[----:B------:R-:W-:Y:S05]  /*9f40*/  BSYNC B0 ;  /* 0x0000000000007941 */ /* 0x000fea0003800000 */
.L_x_12284:
[C---:B------:R-:W-:Y:S01]  /*9f50*/  ISETP.GT.AND P1, PT, R10.reuse, R11, PT ;  /* 0x0000000b0a00720c */ /* 0x040fe20003f24270 */
[----:B------:R-:W-:-:S12]  /*9f60*/  VIADD R10, R10, 0xffffffff ;  /* 0xffffffff0a0a7836 */ /* 0x000fd80000000000 */
[----:B------:R-:W-:Y:S05]  /*9f70*/  @P1 BRA `(.L_x_12285) ;  /* 0xfffffffc00d01947 */ /* 0x000fea000383ffff */
[----:B------:R-:W-:Y:S05]  /*9f80*/  BSYNC B1 ;  /* 0x0000000000017941 */ /* 0x000fea0003800000 */
.L_x_12283:
[----:B------:R-:W2:Y:S02]  /*9f90*/  LDL R0, [R1+0x70] ;  /* 0x0000700001007983 */ /* 0x000ea40000100800 */
[----:B--2---:R-:W-:-:S07]  /*9fa0*/  IMAD.SHL.U32 R0, R0, 0x80, RZ ;  /* 0x0000008000007824 */ /* 0x004fce00078e00ff */
.L_x_12282:
[----:B------:R-:W-:Y:S05]  /*9fb0*/  BSYNC B2 ;  /* 0x0000000000027941 */ /* 0x000fea0003800000 */
.L_x_12281:
        /* <DEDUP_REMOVED lines=23> */
.L_x_12288:
[----:B------:R-:W-:-:S13]  /*a130*/  ISETP.NE.AND P1, PT, R7, 0x1, PT ;  /* 0x000000010700780c */ /* 0x000fda0003f25270 */
[----:B------:R-:W0:Y:S02]  /*a140*/  @P1 LDC.64 R4, c[0x0][0xae0] ;  /* 0x0002b800ff041b82 */ /* 0x000e240000000a00 */
[----:B0-----:R-:W-:-:S05]  /*a150*/  @P1 IMAD.HI.U32 R4, R0, R4, RZ ;  /* 0x0000000400041227 */ /* 0x001fca00078e00ff */
[----:B------:R-:W-:-:S07]  /*a160*/  @P1 SHF.R.U32.HI R0, RZ, R5, R4 ;  /* 0x00000005ff001219 */ /* 0x000fce0000011604 */
.L_x_12289:
[----:B------:R-:W-:Y:S05]  /*a170*/  BSYNC B0 ;  /* 0x0000000000007941 */ /* 0x000fea0003800000 */
.L_x_12287:
[----:B------:R-:W-:-:S05]  /*a180*/  IMAD R3, R0, R7, RZ ;  /* 0x0000000700037224 */ /* 0x000fca00078e02ff */
[----:B------:R-:W-:-:S07]  /*a190*/  VIMNMX R2, R2, R3, !PT ;  /* 0x0000000302027248 */ /* 0x000fce0007fe0100 */
.L_x_12286:
[----:B------:R-:W-:-:S04]  /*a1a0*/  VIADD R2, R2, 0x5f ;  /* 0x0000005f02027836 */ /* 0x000fc80000000000 */
[----:B------:R-:W-:-:S05]  /*a1b0*/  IMAD.HI R2, R2, 0x2aaaaaab, RZ ;  /* 0x2aaaaaab02027827 */ /* 0x000fca00078e02ff */
[----:B------:R-:W-:-:S04]  /*a1c0*/  SHF.R.U32.HI R3, RZ, 0x1f, R2 ;  /* 0x0000001fff037819 */ /* 0x000fc80000011602 */
[----:B------:R-:W-:-:S04]  /*a1d0*/  LEA.HI.SX32 R2, R2, R3, 0x1c ;  /* 0x0000000302027211 */ /* 0x000fc800078fe2ff */
[----:B------:R-:W-:-:S04]  /*a1e0*/  VIMNMX R2, R2, UR45, !PT ;  /* 0x0000002d02027c48 */ /* 0x000fc8000ffe0100 */
[----:B------:R-:W-:-:S13]  /*a1f0*/  ISETP.GE.AND P1, PT, R10, R2, PT ;  /* 0x000000020a00720c */ /* 0x000fda0003f26270 */
[----:B------:R-:W-:Y:S05]  /*a200*/  @!P1 BRA `(.L_x_12290) ;  /* 0x0000009c00a89947 */ /* 0x000fea0003800000 */
.L_x_12307:
[----:B0-----:R-:W2:Y:S04]  /*a210*/  LD.E R3, desc[UR40][R16.64+0x218] ;  /* 0x0002182810037980 */ /* 0x001ea8000c101900 */
        /* <DEDUP_REMOVED lines=13> */
[----:B------:R-:W-:Y:S01]  /*a2f0*/  IMAD.MOV.U32 R5, RZ, RZ, R10 ;  /* 0x000000ffff057224 */ /* 0x000fe200078e000a */
[----:B------:R-:W-:Y:S05]  /*a300*/  YIELD ;  /* 0x0000000000007946 */ /* 0x000fea0003800000 */
[----:B------:R-:W-:Y:S01]  /*a310*/  BSSY B0, `(.L_x_12291) ;  /* 0x0000008000007945 */ /* 0x000fe20003800000 */
[----:B------:R-:W-:Y:S01]  /*a320*/  VIADD R10, R10, 0xffffffff ;  /* 0xffffffff0a0a7836 */ /* 0x000fe20000000000 */
[----:B------:R-:W-:Y:S01]  /*a330*/  ISETP.GT.AND P1, PT, R5, R2, PT ;  /* 0x000000020500720c */ /* 0x000fe20003f24270 */
[----:B-1----:R-:W-:Y:S01]  /*a340*/  @!P2 IMAD.MOV.U32 R3, RZ, RZ, RZ ;  /* 0x000000ffff03a224 */ /* 0x002fe200078e00ff */
[----:B--2---:R-:W-:-:S04]  /*a350*/  LOP3.LUT R0, R0, 0x1, RZ, 0xfc, !PT ;  /* 0x0000000100007812 */ /* 0x004fc800078efcff */
[----:B------:R-:W-:-:S13]  /*a360*/  ISETP.NE.AND P3, PT, R0, 0x3, PT ;  /* 0x000000030000780c */ /* 0x000fda0003f65270 */
[----:B0-----:R-:W-:Y:S05]  /*a370*/  @!P3 BRA `(.L_x_12292) ;  /* 0x000000000004b947 */ /* 0x001fea0003800000 */
[----:B------:R-:W-:Y:S01]  /*a380*/  BPT.TRAP 0x1 ;  /* 0x000000040000795c */ /* 0x000fe20000300000 */
.L_x_12292:
[----:B------:R-:W-:Y:S05]  /*a390*/  BSYNC B0 ;  /* 0x0000000000007941 */ /* 0x000fea0003800000 */
.L_x_12291:
[----:B------:R-:W2:Y:S01]  /*a3a0*/  LD.E.64 R4, desc[UR40][R18.64+0x8] ;  /* 0x0000082812047980 */ /* 0x000ea2000c101b00 */
        /* <DEDUP_REMOVED lines=12> */
.L_x_12294:
[----:B------:R-:W-:Y:S05]  /*a470*/  BSYNC B0 ;  /* 0x0000000000007941 */ /* 0x000fea0003800000 */
.L_x_12293:
        /* <DEDUP_REMOVED lines=8> */
.L_x_12296:
[----:B------:R-:W-:Y:S05]  /*a500*/  BSYNC B0 ;  /* 0x0000000000007941 */ /* 0x000fea0003800000 */
.L_x_12295:
[----:B0-----:R-:W2:Y:S04]  /*a510*/  LD.E R3, desc[UR40][R16.64+0x218] ;  /* 0x0002182810037980 */ /* 0x001ea8000c101900 */
[----:B------:R-:W2:Y:S01]  /*a520*/  LDL.64 R12, [R1+0xa0] ;  /* 0x0000a000010c7983 */ /* 0x000ea20000100a00 */
[----:B------:R-:W-:Y:S05]  /*a530*/  WARPSYNC.ALL ;  /* 0x0000000000007948 */ /* 0x000fea0003800000 */
[----:B------:R-:W3:Y:S04]  /*a540*/  LDL.64 R14, [R1+0x98] ;  /* 0x00009800010e7983 */ /* 0x000ee80000100a00 */
[----:B------:R-:W4:Y:S04]  /*a550*/  LDL.64 R4, [R1+0x98] ;  /* 0x0000980001047983 */ /* 0x000f280000100a00 */
[----:B-----5:R-:W4:Y:S01]  /*a560*/  LDL.64 R6, [R1+0x98] ;  /* 0x0000980001067983 */ /* 0x020f220000100a00 */
[----:B--2---:R-:W-:-:S03]  /*a570*/  IMAD R12, R3, 0x300, R12 ;  /* 0x00000300030c7824 */ /* 0x004fc600078e020c */
[----:B------:R-:W2:Y:S01]  /*a580*/  LDL.64 R8, [R1+0x98] ;  /* 0x0000980001087983 */ /* 0x000ea20000100a00 */
[----:B------:R-:W-:Y:S01]  /*a590*/  R2UR UR7, R13 ;  /* 0x000000000d0772ca */ /* 0x000fe200000e0000 */
[----:B------:R-:W-:Y:S01]  /*a5a0*/  WARPGROUP.ARRIVE ;  /* 0x00000000000079c5 */ /* 0x000fe20000000000 */
[----:B------:R-:W-:Y:S01]  /*a5b0*/  R2UR UR6, R12 ;  /* 0x000000000c0672ca */ /* 0x000fe200000e0000 */
[----:B------:R-:W2:Y:S01]  /*a5c0*/  LDL R20, [R1+0x54] ;  /* 0x0000540001147983 */ /* 0x000ea20000100800 */
[----:B------:R-:W-:-:S03]  /*a5d0*/  IMAD.MOV.U32 R0, RZ, RZ, 0x1 ;  /* 0x00000001ff007424 */ /* 0x000fc600078e00ff */
[----:B------:R0:W-:Y:S04]  /*a5e0*/  STL [R1+0x80], RZ ;  /* 0x000080ff01007387 */ /* 0x0001e80000100800 */
[----:B------:R0:W-:Y:S04]  /*a5f0*/  STL [R1+0x80], R0 ;  /* 0x0000800001007387 */ /* 0x0001e80000100800 */
[----:B------:R0:W-:Y:S04]  /*a600*/  STL [R1+0x80], R0 ;  /* 0x0000800001007387 */ /* 0x0001e80000100800 */
[----:B------:R0:W-:Y:S04]  /*a610*/  STL [R1+0x80], R0 ;  /* 0x0000800001007387 */ /* 0x0001e80000100800 */
[----:B------:R0:W-:Y:S01]  /*a620*/  STL [R1+0x80], R0 ;  /* 0x0000800001007387 */ /* 0x0001e20000100800 */
[----:B---3--:R-:W-:-:S02]  /*a630*/  R2UR UR4, R14 ;  /* 0x000000000e0472ca */ /* 0x008fc400000e0000 */
[----:B------:R-:W-:-:S13]  /*a640*/  R2UR UR5, R15 ;  /* 0x000000000f0572ca */ /* 0x000fda00000e0000 */
[----:B------:R-:W-:Y:S01]  /*a650*/  HGMMA.64x96x16.F32.BF16 R24, gdesc[UR4], RZ, !UPT, gsb0 ;  /* 0x01600000041879f0 */ /* 0x000fe2000c0018ff */
        /* <DEDUP_REMOVED lines=9> */
[----:B------:R0:W5:Y:S04]  /*a6f0*/  LD.E R3, desc[UR40][R16.64+0x218] ;  /* 0x0002182810037980 */ /* 0x000168000c101900 */
[----:B------:R0:W5:Y:S01]  /*a700*/  LD.E R11, desc[UR40][R16.64+0x21c] ;  /* 0x00021c28100b7980 */ /* 0x000162000c101900 */
[----:B------:R-:W-:-:S06]  /*a710*/  WARPGROUP.ARRIVE ;  /* 0x00000000000079c5 */ /* 0x000fcc0000000000 */
[----:B------:R-:W-:Y:S01]  /*a720*/  HGMMA.64x96x16.F32.BF16 R24, gdesc[UR4], R24, gsb0 ;  /* 0x01600000041879f0 */ /* 0x000fe20008001818 */
[----:B------:R-:W-:Y:S02]  /*a730*/  VIADD R4, R12, 0x4 ;  /* 0x000000040c047836 */ /* 0x000fe40000000000 */
[----:B------:R-:W-:Y:S01]  /*a740*/  IMAD.MOV.U32 R5, RZ, RZ, R13 ;  /* 0x000000ffff057224 */ /* 0x000fe200078e000d */
[----:B------:R-:W-:Y:S02]  /*a750*/  R2UR UR4, R6 ;  /* 0x00000000060472ca */ /* 0x000fe400000e0000 */
[----:B------:R-:W-:Y:S02]  /*a760*/  R2UR UR6, R4 ;  /* 0x00000000040672ca */ /* 0x000fe400000e0000 */
[----:B------:R-:W-:Y:S02]  /*a770*/  R2UR UR7, R5 ;  /* 0x00000000050772ca */ /* 0x000fe400000e0000 */
[----:B------:R-:W-:Y:S01]  /*a780*/  R2UR UR5, R7 ;  /* 0x00000000070572ca */ /* 0x000fe200000e0000 */
[----:B------:R-:W-:-:S02]  /*a790*/  VIADD R4, R12, 0x6 ;  /* 0x000000060c047836 */ /* 0x000fc40000000000 */
[----:B--2---:R-:W-:Y:S01]  /*a7a0*/  VIADD R8, R8, 0x6 ;  /* 0x0000000608087836 */ /* 0x004fe20000000000 */
[----:B------:R-:W-:Y:S02]  /*a7b0*/  WARPGROUP.DEPBAR.LE gsb0, 0x0 ;  /* 0x00008000000079c5 */ /* 0x000fe40000010000 */
[----:B------:R-:W-:-:S07]  /*a7c0*/  WARPGROUP.ARRIVE ;  /* 0x00000000000079c5 */ /* 0x000fce0000000000 */
[----:B------:R-:W-:Y:S01]  /*a7d0*/  HGMMA.64x96x16.F32.BF16 R24, gdesc[UR4], R24, gsb0 ;  /* 0x01600000041879f0 */ /* 0x000fe20008001818 */
[----:B------:R-:W-:Y:S01]  /*a7e0*/  IMAD.MOV.U32 R5, RZ, RZ, R13 ;  /* 0x000000ffff057224 */ /* 0x000fe200078e000d */
[----:B------:R-:W-:Y:S02]  /*a7f0*/  R2UR UR6, R4 ;  /* 0x00000000040672ca */ /* 0x000fe400000e0000 */
[----:B------:R-:W-:Y:S02]  /*a800*/  R2UR UR4, R8 ;  /* 0x00000000080472ca */ /* 0x000fe400000e0000 */
[----:B------:R-:W-:Y:S02]  /*a810*/  R2UR UR7, R5 ;  /* 0x00000000050772ca */ /* 0x000fe400000e0000 */
[----:B------:R-:W-:Y:S02]  /*a820*/  R2UR UR5, R9 ;  /* 0x00000000090572ca */ /* 0x000fe400000e0000 */
[----:B------:R-:W-:-:S04]  /*a830*/  LOP3.LUT R20, R20, 0x1, RZ, 0xfc, !PT ;  /* 0x0000000114147812 */ /* 0x000fc800078efcff */
[----:B------:R-:W-:Y:S01]  /*a840*/  ISETP.NE.AND P3, PT, R20, 0x3, PT ;  /* 0x000000031400780c */ /* 0x000fe20003f65270 */
[----:B------:R-:W-:Y:S02]  /*a850*/  WARPGROUP.DEPBAR.LE gsb0, 0x0 ;  /* 0x00008000000079c5 */ /* 0x000fe40000010000 */
[----:B------:R-:W-:-:S06]  /*a860*/  WARPGROUP.ARRIVE ;  /* 0x00000000000079c5 */ /* 0x000fcc0000000000 */
[----:B------:R-:W-:Y:S01]  /*a870*/  HGMMA.64x96x16.F32.BF16 R24, gdesc[UR4], R24, gsb0 ;  /* 0x01600000041879f0 */ /* 0x000fe20008001818 */
[----:B------:R-:W-:Y:S02]  /*a880*/  BSSY B0, `(.L_x_12298) ;  /* 0x0000004000007945 */ /* 0x000fe40003800000 */
[----:B------:R-:W-:Y:S02]  /*a890*/  WARPGROUP.DEPBAR.LE gsb0, 0x0 ;  /* 0x00008000000079c5 */ /* 0x000fe40000010000 */
[----:B0-----:R-:W-:Y:S05]  /*a8a0*/  @!P3 BRA `(.L_x_12299) ;  /* 0x000000000004b947 */ /* 0x001fea0003800000 */
[----:B------:R-:W-:Y:S01]  /*a8b0*/  BPT.TRAP 0x1 ;  /* 0x000000040000795c */ /* 0x000fe20000300000 */
.L_x_12299:
[----:B------:R-:W-:Y:S05]  /*a8c0*/  BSYNC B0 ;  /* 0x0000000000007941 */ /* 0x000fea0003800000 */
.L_x_12298:
[----:B------:R-:W2:Y:S01]  /*a8d0*/  LDL.64 R4, [R1+0x40] ;  /* 0x0000400001047983 */ /* 0x000ea20000100a00 */
[----:B-----5:R-:W-:Y:S02]  /*a8e0*/  SHF.L.U32 R8, R11, 0x1f, RZ ;  /* 0x0000001f0b087819 */ /* 0x020fe400000006ff */
[----:B--2---:R-:W-:-:S05]  /*a8f0*/  MOV R6, R4 ;  /* 0x0000000400067202 */ /* 0x004fca0000000f00 */
[----:B------:R-:W-:-:S04]  /*a900*/  IMAD R3, R3, 0x8, R6 ;  /* 0x0000000803037824 */ /* 0x000fc800078e0206 */
[----:B------:R0:W1:Y:S01]  /*a910*/  SYNCS.PHASECHK.TRANS64.TRYWAIT P2, [R3+URZ], R8 ;  /* 0x00000008030075a7 */ /* 0x000062000804017f */
[----:B------:R0:W5:Y:S04]  /*a920*/  LD.E R4, desc[UR40][R16.64+0x218] ;  /* 0x0002182810047980 */ /* 0x000168000c101900 */
[----:B------:R0:W5:Y:S01]  /*a930*/  LD.E R5, desc[UR40][R16.64+0x21c] ;  /* 0x00021c2810057980 */ /* 0x000162000c101900 */
[----:B------:R-:W-:Y:S04]  /*a940*/  BSSY B0, `(.L_x_12300) ;  /* 0x0000003000007945 */ /* 0x000fe80003800000 */
[----:B------:R-:W-:Y:S05]  /*a950*/  @!P3 BRA `(.L_x_12301) ;  /* 0x000000000004b947 */ /* 0x000fea0003800000 */
[----:B------:R-:W-:Y:S01]  /*a960*/  BPT.TRAP 0x1 ;  /* 0x000000040000795c */ /* 0x000fe20000300000 */
.L_x_12301:
[----:B------:R-:W-:Y:S05]  /*a970*/  BSYNC B0 ;  /* 0x0000000000007941 */ /* 0x000fea0003800000 */
.L_x_12300:
[----:B------:R-:W-:Y:S04]  /*a980*/  BSSY B0, `(.L_x_12302) ;  /* 0x0000006000007945 */ /* 0x000fe80003800000 */
[----:B-1----:R-:W-:Y:S05]  /*a990*/  @P2 BRA `(.L_x_12303) ;  /* 0x0000000000102947 */ /* 0x002fea0003800000 */
[----:B-----5:R-:W-:Y:S01]  /*a9a0*/  IMAD R4, R4, 0x8, R6 ;  /* 0x0000000804047824 */ /* 0x020fe200078e0206 */
[----:B------:R-:W-:-:S04]  /*a9b0*/  SHF.L.U32 R5, R5, 0x1f, RZ ;  /* 0x0000001f05057819 */ /* 0x000fc800000006ff */
[----:B------:R-:W1:Y:S02]  /*a9c0*/  SYNCS.PHASECHK.TRANS64.TRYWAIT P2, [R4+URZ], R5 ;  /* 0x00000005040075a7 */ /* 0x000e64000804017f */
[----:B-1----:R-:W-:Y:S05]  /*a9d0*/  @!P2 BRA `(.L_x_12304) ;  /* 0x0000022400d4a947 */ /* 0x002fea0003800000 */
.L_x_12303:
[----:B------:R-:W-:Y:S05]  /*a9e0*/  BSYNC B0 ;  /* 0x0000000000007941 */ /* 0x000fea0003800000 */
.L_x_12302:
[----:B------:R-:W2:Y:S04]  /*a9f0*/  LD.E R11, desc[UR40][R16.64+0x218] ;  /* 0x00021828100b7980 */ /* 0x000ea8000c101900 */
[----:B-1---5:R-:W2:Y:S04]  /*aa00*/  LDL.64 R4, [R1+0x118] ;  /* 0x0001180001047983 */ /* 0x022ea80000100a00 */
[----:B0-----:R-:W3:Y:S04]  /*aa10*/  LDL R3, [R1+0x90] ;  /* 0x0000900001037983 */ /* 0x001ee80000100800 */
[----:B------:R-:W4:Y:S04]  /*aa20*/  LDL.64 R6, [R1+0x110] ;  /* 0x0001100001067983 */ /* 0x000f280000100a00 */
[----:B------:R-:W4:Y:S04]  /*aa30*/  LDL.64 R14, [R1+0x110] ;  /* 0x00011000010e7983 */ /* 0x000f280000100a00 */
[----:B------:R-:W4:Y:S04]  /*aa40*/  LDL.64 R12, [R1+0x110] ;  /* 0x00011000010c7983 */ /* 0x000f280000100a00 */
[----:B------:R-:W4:Y:S01]  /*aa50*/  LDL.64 R8, [R1+0x110] ;  /* 0x0001100001087983 */ /* 0x000f220000100a00 */
[----:B------:R-:W-:Y:S05]  /*aa60*/  WARPSYNC.ALL ;  /* 0x0000000000007948 */ /* 0x000fea0003800000 */
[----:B------:R-:W-:Y:S01]  /*aa70*/  WARPGROUP.ARRIVE ;  /* 0x00000000000079c5 */ /* 0x000fe20000000000 */
        /* <DEDUP_REMOVED lines=137> */
[----:B---3--:R-:W-:Y:S01]  /*b310*/  VIADD R14, R14, 0xc02 ;  /* 0x00000c020e0e7836 */ /* 0x008fe20000000000 */
        /* <DEDUP_REMOVED lines=28> */
[----:B------:R-:W0:Y:S01]  /*b4e0*/  S2R R72, SR_TID.X ;  /* 0x0000000000487919 */ /* 0x000e220000002100 */
[----:B------:R-:W-:Y:S04]  /*b4f0*/  STL [R1+0x90], R0 ;  /* 0x0000900001007387 */ /* 0x000fe80000100800 */
[----:B------:R-:W-:Y:S01]  /*b500*/  STL [R1+0x90], R0 ;  /* 0x0000900001007387 */ /* 0x000fe20000100800 */
[----:B------:R-:W-:-:S02]  /*b510*/  WARPGROUP.DEPBAR.LE gsb0, 0x0 ;  /* 0x00008000000079c5 */ /* 0x000fc40000010000 */
[----:B------:R-:W-:-:S06]  /*b520*/  WARPGROUP.ARRIVE ;  /* 0x00000000000079c5 */ /* 0x000fcc0000000000 */
[----:B------:R-:W-:Y:S01]  /*b530*/  HGMMA.64x96x16.F32.BF16 R24, gdesc[UR4], R24, gsb0 ;  /* 0x01600000041879f0 */ /* 0x000fe20008001818 */
[----:B------:R-:W-:Y:S01]  /*b540*/  STL [R1+0x90], R0 ;  /* 0x0000900001007387 */ /* 0x000fe20000100800 */
[----:B0-----:R-:W-:-:S03]  /*b550*/  SHF.R.U32.HI R73, RZ, 0x7, R72 ;  /* 0x00000007ff497819 */ /* 0x001fc60000011648 */
[----:B------:R-:W-:Y:S04]  /*b560*/  STL [R1+0x90], R0 ;  /* 0x0000900001007387 */ /* 0x000fe80000100800 */
[----:B------:R-:W-:Y:S04]  /*b570*/  STL [R1+0x90], R0 ;  /* 0x0000900001007387 */ /* 0x000fe80000100800 */
[----:B------:R-:W-:Y:S04]  /*b580*/  STL [R1+0x90], R0 ;  /* 0x0000900001007387 */ /* 0x000fe80000100800 */
[----:B------:R-:W-:Y:S01]  /*b590*/  STL [R1+0x90], R0 ;  /* 0x0000900001007387 */ /* 0x000fe20000100800 */
[----:B------:R-:W-:-:S03]  /*b5a0*/  IADD3 R6, -R73, 0xb, RZ ;  /* 0x0000000b49067810 */ /* 0x000fc60007ffe1ff */
        /* <DEDUP_REMOVED lines=17> */
[----:B------:R-:W2:Y:S04]  /*b6c0*/  LDL.64 R12, [R1+0x170] ;  /* 0x00017000010c7983 */ /* 0x000ea80000100a00 */
[----:B------:R-:W3:Y:S04]  /*b6d0*/  LD.E.64 R4, desc[UR40][R16.64+0x230] ;  /* 0x0002302810047980 */ /* 0x000ee8000c101b00 */
[----:B--2---:R-:W2:Y:S02]  /*b6e0*/  LD.E R9, desc[UR40][R12.64] ;  /* 0x000000280c097980 */ /* 0x004ea4000c101900 */
[-C--:B--2---:R-:W-:Y:S01]  /*b6f0*/  FMUL.FTZ R7, R24, R9.reuse ;  /* 0x0000000918077220 */ /* 0x084fe20000410000 */
[-C--:B------:R-:W-:Y:S01]  /*b700*/  FMUL.FTZ R8, R25, R9.reuse ;  /* 0x0000000919087220 */ /* 0x080fe20000410000 */
[----:B------:R-:W-:-:S04]  /*b710*/  FMUL.FTZ R15, R28, R9 ;  /* 0x000000091c0f7220 */ /* 0x000fc80000410000 */
[----:B------:R-:W3:Y:S01]  /*b720*/  MUFU.TANH R7, R7 ;  /* 0x0000000700077308 */ /* 0x000ee20000002400 */
[-C--:B------:R-:W-:Y:S01]  /*b730*/  FMUL.FTZ R18, R29, R9.reuse ;  /* 0x000000091d127220 */ /* 0x080fe20000410000 */
[----:B------:R-:W-:-:S06]  /*b740*/  FMUL.FTZ R19, R32, R9 ;  /* 0x0000000920137220 */ /* 0x000fcc0000410000 */
[----:B------:R-:W2:Y:S01]  /*b750*/  MUFU.TANH R8, R8 ;  /* 0x0000000800087308 */ /* 0x000ea20000002400 */
[----:B------:R-:W-:-:S07]  /*b760*/  FMUL.FTZ R28, R33, R9 ;  /* 0x00000009211c7220 */ /* 0x000fce0000410000 */
[----:B------:R-:W4:Y:S01]  /*b770*/  MUFU.TANH R15, R15 ;  /* 0x0000000f000f7308 */ /* 0x000f220000002400 */
[----:B---3--:R-:W-:Y:S01]  /*b780*/  FMNMX.FTZ R13, R7, R4, !PT ;  /* 0x00000004070d7209 */ /* 0x008fe20007810000 */
[----:B------:R-:W-:-:S06]  /*b790*/  FMUL.FTZ R29, R36, R9 ;  /* 0x00000009241d7220 */ /* 0x000fcc0000410000 */
[----:B------:R-:W3:Y:S01]  /*b7a0*/  MUFU.TANH R18, R18 ;  /* 0x0000001200127308 */ /* 0x000ee20000002400 */
[----:B------:R-:W-:Y:S01]  /*b7b0*/  FMUL.FTZ R11, R30, R9 ;  /* 0x000000091e0b7220 */ /* 0x000fe20000410000 */
[----:B--2---:R-:W-:-:S06]  /*b7c0*/  FMNMX.FTZ R12, R8, R13, !PT ;  /* 0x0000000d080c7209 */ /* 0x004fcc0007810000 */
[----:B------:R-:W2:Y:S01]  /*b7d0*/  MUFU.TANH R19, R19 ;  /* 0x0000001300137308 */ /* 0x000ea20000002400 */
[----:B------:R-:W-:Y:S01]  /*b7e0*/  FMUL.FTZ R30, R37, R9 ;  /* 0x00000009251e7220 */ /* 0x000fe20000410000 */
[----:B----4-:R-:W-:-:S06]  /*b7f0*/  FMNMX.FTZ R13, R15, R12, !PT ;  /* 0x0000000c0f0d7209 */ /* 0x010fcc0007810000 */
[----:B------:R-:W4:Y:S01]  /*b800*/  MUFU.TANH R28, R28 ;  /* 0x0000001c001c7308 */ /* 0x000f220000002400 */
[-C--:B------:R-:W-:Y:S01]  /*b810*/  FMUL.FTZ R32, R40, R9.reuse ;  /* 0x0000000928207220 */ /* 0x080fe20000410000 */
[----:B------:R-:W-:Y:S01]  /*b820*/  FMUL.FTZ R20, R34, R9 ;  /* 0x0000000922147220 */ /* 0x000fe20000410000 */
[----:B---3--:R-:W-:-:S05]  /*b830*/  FMNMX.FTZ R12, R18, R13, !PT ;  /* 0x0000000d120c7209 */ /* 0x008fca0007810000 */
        /* <DEDUP_REMOVED lines=14> */
[-C--:B------:R-:W-:Y:S01]  /*b920*/  FMUL.FTZ R48, R49, R9.reuse ;  /* 0x0000000931307220 */ /* 0x080fe20000410000 */
[----:B0-----:R-:W-:Y:S01]  /*b930*/  FMUL.FTZ R6, R26, R9 ;  /* 0x000000091a067220 */ /* 0x001fe20000410000 */
[----:B----4-:R-:W-:-:S05]  /*b940*/  FMNMX.FTZ R13, R32, R13, !PT ;  /* 0x0000000d200d7209 */ /* 0x010fca0007810000 */
[----:B------:R-:W0:Y:S01]  /*b950*/  MUFU.TANH R45, R45 ;  /* 0x0000002d002d7308 */ /* 0x000e220000002400 */
[-C--:B------:R-:W-:Y:S01]  /*b960*/  FMUL.FTZ R49, R52, R9.reuse ;  /* 0x0000000934317220 */ /* 0x080fe20000410000 */
[-C--:B-1----:R-:W-:Y:S01]  /*b970*/  FMUL.FTZ R3, R27, R9.reuse ;  /* 0x000000091b037220 */ /* 0x082fe20000410000 */
[----:B------:R-:W-:-:S05]  /*b980*/  FMUL.FTZ R41, R50, R9 ;  /* 0x0000000932297220 */ /* 0x000fca0000410000 */
[----:B------:R-:W1:Y:S01]  /*b990*/  MUFU.TANH R47, R47 ;  /* 0x0000002f002f7308 */ /* 0x000e620000002400 */
[----:B---3--:R-:W-:Y:S01]  /*b9a0*/  FMNMX.FTZ R13, R34, R13, !PT ;  /* 0x0000000d220d7209 */ /* 0x008fe20007810000 */
[-C--:B------:R-:W-:Y:S01]  /*b9b0*/  FMUL.FTZ R50, R53, R9.reuse ;  /* 0x0000000935327220 */ /* 0x080fe20000410000 */
[----:B------:R-:W-:-:S05]  /*b9c0*/  FMUL.FTZ R27, R42, R9 ;  /* 0x000000092a1b7220 */ /* 0x000fca0000410000 */
[----:B------:R-:W3:Y:S01]  /*b9d0*/  MUFU.TANH R48, R48 ;  /* 0x0000003000307308 */ /* 0x000ee20000002400 */
[----:B------:R-:W-:Y:S01]  /*b9e0*/  FMUL.FTZ R42, R51, R9 ;  /* 0x00000009332a7220 */ /* 0x000fe20000410000 */
[----:B--2---:R-:W-:Y:S01]  /*b9f0*/  FMNMX.FTZ R12, R36, R13, !PT ;  /* 0x0000000d240c7209 */ /* 0x004fe20007810000 */
[----:B------:R-:W-:-:S05]  /*ba00*/  FMUL.FTZ R51, R56, R9 ;  /* 0x0000000938337220 */ /* 0x000fca0000410000 */
[----:B------:R-:W2:Y:S01]  /*ba10*/  MUFU.TANH R6, R6 ;  /* 0x0000000600067308 */ /* 0x000ea20000002400 */
[----:B------:R-:W-:Y:S01]  /*ba20*/  FMUL.FTZ R14, R31, R9 ;  /* 0x000000091f0e7220 */ /* 0x000fe20000410000 */
[----:B0-----:R-:W-:-:S06]  /*ba30*/  FMNMX.FTZ R12, R45, R12, !PT ;  /* 0x0000000c2d0c7209 */ /* 0x001fcc0007810000 */
[----:B------:R-:W0:Y:S01]  /*ba40*/  MUFU.TANH R49, R49 ;  /* 0x0000003100317308 */ /* 0x000e220000002400 */
[----:B------:R-:W-:Y:S01]  /*ba50*/  FMUL.FTZ R52, R57, R9 ;  /* 0x0000000939347220 */ /* 0x000fe20000410000 */
[----:B-1----:R-:W-:-:S06]  /*ba60*/  FMNMX.FTZ R13, R47, R12, !PT ;  /* 0x0000000c2f0d7209 */ /* 0x002fcc0007810000 */
[----:B------:R-:W1:Y:S01]  /*ba70*/  MUFU.TANH R3, R3 ;  /* 0x0000000300037308 */ /* 0x000e620000002400 */
[----:B------:R-:W-:-:S07]  /*ba80*/  FMUL.FTZ R53, R60, R9 ;  /* 0x000000093c357220 */ /* 0x000fce0000410000 */
[----:B------:R-:W4:Y:S01]  /*ba90*/  MUFU.TANH R50, R50 ;  /* 0x0000003200327308 */ /* 0x000f220000002400 */
[-C--:B------:R-:W-:Y:S01]  /*baa0*/  FMUL.FTZ R24, R38, R9.reuse ;  /* 0x0000000926187220 */ /* 0x080fe20000410000 */
[----:B------:R-:W-:-:S06]  /*bab0*/  FMUL.FTZ R38, R43, R9 ;  /* 0x000000092b267220 */ /* 0x000fcc0000410000 */
        /* <DEDUP_REMOVED lines=9> */
[----:B0-----:R-:W-:-:S06]  /*bb50*/  FMNMX.FTZ R13, R49, R56, !PT ;  /* 0x00000038310d7209 */ /* 0x001fcc0007810000 */
[----:B------:R-:W0:Y:S01]  /*bb60*/  MUFU.TANH R52, R52 ;  /* 0x0000003400347308 */ /* 0x000e220000002400 */
[----:B------:R-:W-:Y:S01]  /*bb70*/  FMUL.FTZ R55, R64, R9 ;  /* 0x0000000940377220 */ /* 0x000fe20000410000 */
[----:B-1----:R-:W-:-:S06]  /*bb80*/  FMNMX.FTZ R12, R3, R12, !PT ;  /* 0x0000000c030c7209 */ /* 0x002fcc0007810000 */
[----:B------:R-:W1:Y:S01]  /*bb90*/  MUFU.TANH R20, R20 ;  /* 0x0000001400147308 */ /* 0x000e620000002400 */
[----:B----4-:R-:W-:Y:S01]  /*bba0*/  FMNMX.FTZ R56, R50, R13, !PT ;  /* 0x0000000d32387209 */ /* 0x010fe20007810000 */
[----:B------:R-:W-:-:S06]  /*bbb0*/  FMUL.FTZ R57, R65, R9 ;  /* 0x0000000941397220 */ /* 0x000fcc0000410000 */
[----:B------:R-:W4:Y:S01]  /*bbc0*/  MUFU.TANH R53, R53 ;  /* 0x0000003500357308 */ /* 0x000f220000002400 */
[----:B------:R-:W-:Y:S01]  /*bbd0*/  FMUL.FTZ R26, R39, R9 ;  /* 0x00000009271a7220 */ /* 0x000fe20000410000 */
[----:B------:R-:W-:-:S06]  /*bbe0*/  FMNMX.FTZ R13, R11, R12, !PT ;  /* 0x0000000c0b0d7209 */ /* 0x000fcc0007810000 */
[----:B------:R-:W4:Y:S01]  /*bbf0*/  MUFU.TANH R21, R21 ;  /* 0x0000001500157308 */ /* 0x000f220000002400 */
[----:B---3--:R-:W-:Y:S01]  /*bc00*/  FMNMX.FTZ R25, R51, R56, !PT ;  /* 0x0000003833197209 */ /* 0x008fe20007810000 */
[----:B------:R-:W-:-:S06]  /*bc10*/  FMUL.FTZ R60, R68, R9 ;  /* 0x00000009443c7220 */ /* 0x000fcc0000410000 */
[----:B------:R-:W3:Y:S01]  /*bc20*/  MUFU.TANH R54, R54 ;  /* 0x0000003600367308 */ /* 0x000ee20000002400 */
[----:B--2---:R-:W-:Y:S01]  /*bc30*/  FMNMX.FTZ R13, R14, R13, !PT ;  /* 0x0000000d0e0d7209 */ /* 0x004fe20007810000 */
[----:B------:R-:W-:Y:S01]  /*bc40*/  FMUL.FTZ R64, R69, R9 ;  /* 0x0000000945407220 */ /* 0x000fe20000410000 */
[----:B0-----:R-:W-:-:S05]  /*bc50*/  FMNMX.FTZ R56, R52, R25, !PT ;  /* 0x0000001934387209 */ /* 0x001fca0007810000 */
[----:B------:R-:W0:Y:S01]  /*bc60*/  MUFU.TANH R55, R55 ;  /* 0x0000003700377308 */ /* 0x000e220000002400 */
[----:B-1----:R-:W-:-:S07]  /*bc70*/  FMNMX.FTZ R12, R20, R13, !PT ;  /* 0x0000000d140c7209 */ /* 0x002fce0007810000 */
[----:B------:R-:W1:Y:S01]  /*bc80*/  MUFU.TANH R24, R24 ;  /* 0x0000001800187308 */ /* 0x000e620000002400 */
[----:B----4-:R-:W-:-:S07]  /*bc90*/  FMNMX.FTZ R25, R53, R56, !PT ;  /* 0x0000003835197209 */ /* 0x010fce0007810000 */
[----:B------:R-:W2:Y:S01]  /*bca0*/  MUFU.TANH R57, R57 ;  /* 0x0000003900397308 */ /* 0x000ea20000002400 */
[----:B------:R-:W-:-:S07]  /*bcb0*/  FMUL.FTZ R39, R46, R9 ;  /* 0x000000092e277220 */ /* 0x000fce0000410000 */
[----:B------:R-:W4:Y:S01]  /*bcc0*/  MUFU.TANH R26, R26 ;  /* 0x0000001a001a7308 */ /* 0x000f220000002400 */
[----:B------:R-:W-:Y:S02]  /*bcd0*/  FMNMX.FTZ R13, R21, R12, !PT ;  /* 0x0000000c150d7209 */ /* 0x000fe40007810000 */
[----:B---3--:R-:W-:-:S05]  /*bce0*/  FMNMX.FTZ R12, R54, R25, !PT ;  /* 0x00000019360c7209 */ /* 0x008fca0007810000 */
[----:B------:R-:W3:Y:S01]  /*bcf0*/  MUFU.TANH R60, R60 ;  /* 0x0000003c003c7308 */ /* 0x000ee20000002400 */
[----:B------:R-:W-:-:S07]  /*bd00*/  FMUL.FTZ R46, R58, R9 ;  /* 0x000000093a2e7220 */ /* 0x000fce0000410000 */
[----:B------:R-:W3:Y:S01]  /*bd10*/  MUFU.TANH R27, R27 ;  /* 0x0000001b001b7308 */ /* 0x000ee20000002400 */
[----:B0-----:R-:W-:-:S07]  /*bd20*/  FMNMX.FTZ R58, R55, R12, !PT ;  /* 0x0000000c373a7209 */ /* 0x001fce0007810000 */
[----:B------:R-:W0:Y:S01]  /*bd30*/  MUFU.TANH R64, R64 ;  /* 0x0000004000407308 */ /* 0x000e220000002400 */
[----:B-1----:R-:W-:-:S07]  /*bd40*/  FMNMX.FTZ R13, R24, R13, !PT ;  /* 0x0000000d180d7209 */ /* 0x002fce0007810000 */
[----:B------:R-:W1:Y:S01]  /*bd50*/  MUFU.TANH R38, R38 ;  /* 0x0000002600267308 */ /* 0x000e620000002400 */
[----:B--2---:R-:W-:Y:S02]  /*bd60*/  FMNMX.FTZ R25, R57, R58, !PT ;  /* 0x0000003a39197209 */ /* 0x004fe40007810000 */
[----:B----4-:R-:W-:-:S05]  /*bd70*/  FMNMX.FTZ R12, R26, R13, !PT ;  /* 0x0000000d1a0c7209 */ /* 0x010fca0007810000 */
[----:B------:R-:W2:Y:S01]  /*bd80*/  MUFU.TANH R39, R39 ;  /* 0x0000002700277308 */ /* 0x000ea20000002400 */
[----:B---3--:R-:W-:Y:S02]  /*bd90*/  FMNMX.FTZ R25, R60, R25, !PT ;  /* 0x000000193c197209 */ /* 0x008fe40007810000 */
[----:B------:R-:W-:-:S05]  /*bda0*/  FMNMX.FTZ R13, R27, R12, !PT ;  /* 0x0000000c1b0d7209 */ /* 0x000fca0007810000 */
[----:B------:R-:W3:Y:S01]  /*bdb0*/  MUFU.TANH R40, R40 ;  /* 0x0000002800287308 */ /* 0x000ee20000002400 */
[----:B0-----:R-:W-:Y:S02]  /*bdc0*/  FMNMX.FTZ R25, R64, R25, !PT ;  /* 0x0000001940197209 */ /* 0x001fe40007810000 */
[----:B-1----:R-:W-:-:S05]  /*bdd0*/  FMNMX.FTZ R12, R38, R13, !PT ;  /* 0x0000000d260c7209 */ /* 0x002fca0007810000 */
[----:B------:R-:W0:Y:S01]  /*bde0*/  MUFU.TANH R41, R41 ;  /* 0x0000002900297308 */ /* 0x000e220000002400 */
[----:B--2---:R-:W-:Y:S01]  /*bdf0*/  FMNMX.FTZ R13, R39, R12, !PT ;  /* 0x0000000c270d7209 */ /* 0x004fe20007810000 */
[----:B------:R-:W1:Y:S06]  /*be00*/  SHFL.BFLY PT, R68, R25, 0x2, 0x1f ;  /* 0x0c401f0019447f89 */ /* 0x000e6c00000e0000 */
[----:B------:R-:W2:Y:S01]  /*be10*/  MUFU.TANH R42, R42 ;  /* 0x0000002a002a7308 */ /* 0x000ea20000002400 */
[----:B---3--:R-:W-:Y:S01]  /*be20*/  FMNMX.FTZ R12, R40, R13, !PT ;  /* 0x0000000d280c7209 */ /* 0x008fe20007810000 */
[----:B------:R-:W-:-:S06]  /*be30*/  FMUL.FTZ R56, R59, R9 ;  /* 0x000000093b387220 */ /* 0x000fcc0000410000 */
[----:B------:R-:W3:Y:S01]  /*be40*/  MUFU.TANH R43, R43 ;  /* 0x0000002b002b7308 */ /* 0x000ee20000002400 */
[----:B0-----:R-:W-:Y:S01]  /*be50*/  FMNMX.FTZ R13, R41, R12, !PT ;  /* 0x0000000c290d7209 */ /* 0x001fe20007810000 */
[----:B------:R-:W-:-:S06]  /*be60*/  FMUL.FTZ R58, R62, R9 ;  /* 0x000000093e3a7220 */ /* 0x000fcc0000410000 */
[----:B------:R-:W0:Y:S01]  /*be70*/  MUFU.TANH R44, R44 ;  /* 0x0000002c002c7308 */ /* 0x000e220000002400 */
[----:B--2---:R-:W-:Y:S01]  /*be80*/  FMNMX.FTZ R12, R42, R13, !PT ;  /* 0x0000000d2a0c7209 */ /* 0x004fe20007810000 */
[----:B------:R-:W-:-:S06]  /*be90*/  FMUL.FTZ R59, R63, R9 ;  /* 0x000000093f3b7220 */ /* 0x000fcc0000410000 */
        /* <DEDUP_REMOVED lines=8> */
[----:B------:R-:W-:Y:S01]  /*bf20*/  FMUL.FTZ R63, R70, R9 ;  /* 0x00000009463f7220 */ /* 0x000fe20000410000 */
[----:B-1----:R-:W-:-:S05]  /*bf30*/  FMNMX.FTZ R68, R25, R68, !PT ;  /* 0x0000004419447209 */ /* 0x002fca0007810000 */
[----:B------:R-:W1:Y:S01]  /*bf40*/  MUFU.TANH R59, R59 ;  /* 0x0000003b003b7308 */ /* 0x000e620000002400 */
[----:B---3--:R-:W-:Y:S01]  /*bf50*/  FMNMX.FTZ R13, R56, R13, !PT ;  /* 0x0000000d380d7209 */ /* 0x008fe20007810000 */
[----:B------:R-:W2:Y:S06]  /*bf60*/  SHFL.BFLY PT, R33, R68, 0x1, 0x1f ;  /* 0x0c201f0044217f89 */ /* 0x000eac00000e0000 */
[----:B------:R-:W3:Y:S01]  /*bf70*/  MUFU.TANH R61, R61 ;  /* 0x0000003d003d7308 */ /* 0x000ee20000002400 */
[----:B------:R-:W-:Y:S01]  /*bf80*/  FMUL.FTZ R9, R71, R9 ;  /* 0x0000000947097220 */ /* 0x000fe20000410000 */
[----:B0-----:R-:W-:-:S06]  /*bf90*/  FMNMX.FTZ R12, R58, R13, !PT ;  /* 0x0000000d3a0c7209 */ /* 0x001fcc0007810000 */
[----:B------:R-:W0:Y:S01]  /*bfa0*/  MUFU.TANH R62, R62 ;  /* 0x0000003e003e7308 */ /* 0x000e220000002400 */
[----:B-1----:R-:W-:-:S07]  /*bfb0*/  FMNMX.FTZ R12, R59, R12, !PT ;  /* 0x0000000c3b0c7209 */ /* 0x002fce0007810000 */
[----:B------:R-:W1:Y:S01]  /*bfc0*/  MUFU.TANH R63, R63 ;  /* 0x0000003f003f7308 */ /* 0x000e620000002400 */
[----:B---3--:R-:W-:-:S07]  /*bfd0*/  FMNMX.FTZ R13, R61, R12, !PT ;  /* 0x0000000c3d0d7209 */ /* 0x008fce0007810000 */
[----:B------:R-:W3:Y:S01]  /*bfe0*/  MUFU.TANH R9, R9 ;  /* 0x0000000900097308 */ /* 0x000ee20000002400 */
[----:B0-----:R-:W-:Y:S02]  /*bff0*/  FMNMX.FTZ R12, R62, R13, !PT ;  /* 0x0000000d3e0c7209 */ /* 0x001fe40007810000 */
[----:B------:R-:W-:Y:S02]  /*c000*/  IADD3 R13, P2, R16, 0x230, RZ ;  /* 0x00000230100d7810 */ /* 0x000fe40007f5e0ff */
[----:B-1----:R-:W-:Y:S02]  /*c010*/  FMNMX.FTZ R66, R63, R12, !PT ;  /* 0x0000000c3f427209 */ /* 0x002fe40007810000 */
[----:B------:R-:W-:Y:S01]  /*c020*/  LOP3.LUT R12, R13, 0x4, RZ, 0xfc, !PT ;  /* 0x000000040d0c7812 */ /* 0x000fe200078efcff */
[----:B------:R-:W-:Y:S01]  /*c030*/  IMAD.X R13, RZ, RZ, R17, P2 ;  /* 0x000000ffff0d7224 */ /* 0x000fe200010e0611 */
[----:B--2---:R-:W-:Y:S02]  /*c040*/  FMNMX.FTZ R33, R68, R33, !PT ;  /* 0x0000002144217209 */ /* 0x004fe40007810000 */
[----:B---3--:R-:W-:Y:S01]  /*c050*/  FMNMX.FTZ R31, R9, R66, !PT ;  /* 0x00000042091f7209 */ /* 0x008fe20007810000 */
        /* <DEDUP_REMOVED lines=9> */
[----:B------:R-:W0:Y:S04]  /*c0f0*/  LD.E R65, desc[UR40][R16.64+0x250] ;  /* 0x0002502810417980 */ /* 0x000e28000c101900 */
[----:B------:R-:W2:Y:S04]  /*c100*/  LD.E R67, desc[UR40][R16.64+0x230] ;  /* 0x0002302810437980 */ /* 0x000ea8000c101900 */
[----:B------:R-:W3:Y:S04]  /*c110*/  LD.E R69, desc[UR40][R16.64+0x240] ;  /* 0x0002402810457980 */ /* 0x000ee8000c101900 */
[----:B------:R-:W4:Y:S04]  /*c120*/  LD.E R71, desc[UR40][R16.64+0x244] ;  /* 0x0002442810477980 */ /* 0x000f28000c101900 */
[----:B------:R-:W4:Y:S01]  /*c130*/  LD.E R66, desc[UR40][R16.64+0x270] ;  /* 0x0002702810427980 */ /* 0x000f22000c101900 */
[----:B------:R-:W-:Y:S01]  /*c140*/  FADD.FTZ R70, R5, -R68 ;  /* 0x8000004405467221 */ /* 0x000fe20000010000 */
[-C--:B0-----:R-:W-:Y:S01]  /*c150*/  FMUL.FTZ R68, R68, R65.reuse ;  /* 0x0000004144447220 */ /* 0x081fe20000410000 */
[----:B--2---:R-:W-:Y:S01]  /*c160*/  FMUL.FTZ R12, R67, R65 ;  /* 0x00000041430c7220 */ /* 0x004fe20000410000 */
[----:B------:R-:W-:Y:S01]  /*c170*/  FADD.FTZ R4, R4, -R67 ;  /* 0x8000004304047221 */ /* 0x000fe20000010000 */
[----:B------:R-:W-:-:S02]  /*c180*/  FMUL.FTZ R25, R65, R70 ;  /* 0x0000004641197220 */ /* 0x000fc40000410000 */
[-CC-:B------:R-:W-:Y:S01]  /*c190*/  FFMA.FTZ R35, R15, R65.reuse, -R12.reuse ;  /* 0x000000410f237223 */ /* 0x180fe2000001080c */
[-CC-:B------:R-:W-:Y:S01]  /*c1a0*/  FFMA.FTZ R152, R7, R65.reuse, -R12.reuse ;  /* 0x0000004107987223 */ /* 0x180fe2000001080c */
[-C--:B------:R-:W-:Y:S01]  /*c1b0*/  FFMA.FTZ R15, R36, R65.reuse, -R12 ;  /* 0x00000041240f7223 */ /* 0x080fe2000001080c */
[-C--:B------:R-:W-:Y:S01]  /*c1c0*/  FFMA.FTZ R36, R6, R65.reuse, -R68 ;  /* 0x0000004106247223 */ /* 0x080fe20000010844 */
[-C--:B------:R-:W-:Y:S01]  /*c1d0*/  FMUL.FTZ R4, R4, R65.reuse ;  /* 0x0000004104047220 */ /* 0x080fe20000410000 */
[-C--:B------:R-:W-:Y:S01]  /*c1e0*/  FFMA.FTZ R37, R8, R65.reuse, -R12 ;  /* 0x0000004108257223 */ /* 0x080fe2000001080c */
[-C--:B------:R-:W-:Y:S01]  /*c1f0*/  FFMA.FTZ R153, R3, R65.reuse, -R68 ;  /* 0x0000004103997223 */ /* 0x080fe20000010844 */
[----:B------:R-:W-:Y:S01]  /*c200*/  MUFU.EX2 R152, R152 ;  /* 0x0000009800987308 */ /* 0x000fe20000000800 */
[-C--:B------:R-:W-:Y:S01]  /*c210*/  FFMA.FTZ R160, R34, R65.reuse, -R12 ;  /* 0x0000004122a07223 */ /* 0x080fe2000001080c */
[----:B------:R-:W-:-:S06]  /*c220*/  FFMA.FTZ R34, R11, R65, -R68 ;  /* 0x000000410b227223 */ /* 0x000fcc0000010844 */
[----:B------:R-:W3:Y:S01]  /*c230*/  MUFU.EX2 R5, R4 ;  /* 0x0000000400057308 */ /* 0x000ee20000000800 */
[-C--:B------:R-:W-:Y:S01]  /*c240*/  FFMA.FTZ R154, R18, R65.reuse, -R12 ;  /* 0x00000041129a7223 */ /* 0x080fe2000001080c */
[----:B------:R-:W-:-:S06]  /*c250*/  FFMA.FTZ R155, R14, R65, -R68 ;  /* 0x000000410e9b7223 */ /* 0x000fcc0000010844 */
[----:B------:R-:W-:Y:S08]  /*c260*/  MUFU.EX2 R25, R25 ;  /* 0x0000001900197308 */ /* 0x000ff00000000800 */
[----:B------:R-:W4:Y:S01]  /*c270*/  MUFU.EX2 R36, R36 ;  /* 0x0000002400247308 */ /* 0x000f220000000800 */
[-CC-:B------:R-:W-:Y:S01]  /*c280*/  FFMA.FTZ R31, R29, R65.reuse, -R12.reuse ;  /* 0x000000411d1f7223 */ /* 0x180fe2000001080c */
[----:B------:R-:W-:-:S06]  /*c290*/  FFMA.FTZ R33, R19, R65, -R12 ;  /* 0x0000004113217223 */ /* 0x000fcc000001080c */
[----:B------:R-:W0:Y:S01]  /*c2a0*/  MUFU.EX2 R37, R37 ;  /* 0x0000002500257308 */ /* 0x000e220000000800 */
[-C--:B------:R-:W-:Y:S01]  /*c2b0*/  FFMA.FTZ R29, R32, R65.reuse, -R12 ;  /* 0x00000041201d7223 */ /* 0x080fe2000001080c */
[----:B------:R-:W-:-:S06]  /*c2c0*/  FFMA.FTZ R32, R20, R65, -R68 ;  /* 0x0000004114207223 */ /* 0x000fcc0000010844 */
[----:B------:R-:W1:Y:S01]  /*c2d0*/  MUFU.EX2 R153, R153 ;  /* 0x0000009900997308 */ /* 0x000e620000000800 */
[----:B------:R-:W-:-:S07]  /*c2e0*/  FFMA.FTZ R156, R28, R65, -R12 ;  /* 0x000000411c9c7223 */ /* 0x000fce000001080c */
[----:B------:R-:W2:Y:S01]  /*c2f0*/  MUFU.EX2 R35, R35 ;  /* 0x0000002300237308 */ /* 0x000ea20000000800 */
[----:B------:R-:W-:-:S07]  /*c300*/  FFMA.FTZ R157, R21, R65, -R68 ;  /* 0x00000041159d7223 */ /* 0x000fce0000010844 */
[----:B------:R-:W2:Y:S01]  /*c310*/  MUFU.EX2 R34, R34 ;  /* 0x0000002200227308 */ /* 0x000ea20000000800 */
[----:B---3--:R-:W-:Y:S01]  /*c320*/  FFMA.FTZ R4, R5, R69, R152 ;  /* 0x0000004505047223 */ /* 0x008fe20000010098 */
[----:B------:R-:W-:-:S06]  /*c330*/  FFMA.FTZ R158, R30, R65, -R12 ;  /* 0x000000411e9e7223 */ /* 0x000fcc000001080c */
[----:B------:R-:W3:Y:S01]  /*c340*/  MUFU.EX2 R154, R154 ;  /* 0x0000009a009a7308 */ /* 0x000ee20000000800 */
[----:B----4-:R-:W-:Y:S01]  /*c350*/  FFMA.FTZ R6, R25, R71, R36 ;  /* 0x0000004719067223 */ /* 0x010fe20000010024 */
        /* <DEDUP_REMOVED lines=8> */
[----:B------:R-:W-:-:S06]  /*c3e0*/  FADD.FTZ R4, R34, R3 ;  /* 0x0000000322047221 */ /* 0x000fcc0000010000 */
[----:B------:R-:W2:Y:S01]  /*c3f0*/  MUFU.EX2 R156, R156 ;  /* 0x0000009c009c7308 */ /* 0x000ea20000000800 */
[----:B------:R-:W-:-:S07]  /*c400*/  FFMA.FTZ R28, R27, R65, -R68 ;  /* 0x000000411b1c7223 */ /* 0x000fce0000010844 */
[----:B------:R-:W2:Y:S01]  /*c410*/  MUFU.EX2 R157, R157 ;  /* 0x0000009d009d7308 */ /* 0x000ea20000000800 */
[----:B---3--:R-:W-:Y:S01]  /*c420*/  FADD.FTZ R6, R154, R7 ;  /* 0x000000079a067221 */ /* 0x008fe20000010000 */
[----:B----4-:R-:W-:-:S06]  /*c430*/  FADD.FTZ R3, R155, R4 ;  /* 0x000000049b037221 */ /* 0x010fcc0000010000 */
[----:B------:R-:W3:Y:S01]  /*c440*/  MUFU.EX2 R31, R31 ;  /* 0x0000001f001f7308 */ /* 0x000ee20000000800 */
[----:B------:R-:W-:-:S07]  /*c450*/  FFMA.FTZ R161, R38, R65, -R68 ;  /* 0x0000004126a17223 */ /* 0x000fce0000010844 */
[----:B------:R-:W4:Y:S01]  /*c460*/  MUFU.EX2 R30, R30 ;  /* 0x0000001e001e7308 */ /* 0x000f220000000800 */
[----:B0-----:R-:W-:Y:S01]  /*c470*/  FADD.FTZ R7, R33, R6 ;  /* 0x0000000621077221 */ /* 0x001fe20000010000 */
[----:B-1----:R-:W-:-:S06]  /*c480*/  FADD.FTZ R4, R32, R3 ;  /* 0x0000000320047221 */ /* 0x002fcc0000010000 */
[----:B------:R-:W0:Y:S01]  /*c490*/  MUFU.EX2 R158, R158 ;  /* 0x0000009e009e7308 */ /* 0x000e220000000800 */
[----:B------:R-:W-:-:S07]  /*c4a0*/  FFMA.FTZ R163, R39, R65, -R68 ;  /* 0x0000004127a37223 */ /* 0x000fce0000010844 */
[----:B------:R-:W1:Y:S01]  /*c4b0*/  MUFU.EX2 R159, R159 ;  /* 0x0000009f009f7308 */ /* 0x000e620000000800 */
[----:B--2---:R-:W-:Y:S01]  /*c4c0*/  FADD.FTZ R6, R156, R7 ;  /* 0x000000079c067221 */ /* 0x004fe20000010000 */
[----:B------:R-:W-:-:S06]  /*c4d0*/  FFMA.FTZ R162, R45, R65, -R12 ;  /* 0x000000412da27223 */ /* 0x000fcc000001080c */
[----:B------:R-:W2:Y:S01]  /*c4e0*/  MUFU.EX2 R29, R29 ;  /* 0x0000001d001d7308 */ /* 0x000ea20000000800 */
[----:B------:R-:W-:Y:S01]  /*c4f0*/  FADD.FTZ R3, R157, R4 ;  /* 0x000000049d037221 */ /* 0x000fe20000010000 */
[----:B------:R-:W-:-:S06]  /*c500*/  FFMA.FTZ R14, R40, R65, -R68 ;  /* 0x00000041280e7223 */ /* 0x000fcc0000010844 */
[----:B------:R-:W2:Y:S01]  /*c510*/  MUFU.EX2 R28, R28 ;  /* 0x0000001c001c7308 */ /* 0x000ea20000000800 */
[----:B---3--:R-:W-:Y:S01]  /*c520*/  FADD.FTZ R7, R31, R6 ;  /* 0x000000061f077221 */ /* 0x008fe20000010000 */
[----:B------:R-:W-:-:S06]  /*c530*/  FFMA.FTZ R229, R47, R65, -R12 ;  /* 0x000000412fe57223 */ /* 0x000fcc000001080c */
[----:B------:R-:W3:Y:S01]  /*c540*/  MUFU.EX2 R160, R160 ;  /* 0x000000a000a07308 */ /* 0x000ee20000000800 */
[----:B----4-:R-:W-:Y:S01]  /*c550*/  FADD.FTZ R4, R30, R3 ;  /* 0x000000031e047221 */ /* 0x010fe20000010000 */
[----:B------:R-:W-:-:S06]  /*c560*/  FFMA.FTZ R227, R41, R65, -R68 ;  /* 0x0000004129e37223 */ /* 0x000fcc0000010844 */
[----:B------:R-:W4:Y:S01]  /*c570*/  MUFU.EX2 R161, R161 ;  /* 0x000000a100a17308 */ /* 0x000f220000000800 */
[----:B0-----:R-:W-:Y:S01]  /*c580*/  FADD.FTZ R6, R158, R7 ;  /* 0x000000079e067221 */ /* 0x001fe20000010000 */
[----:B------:R-:W-:-:S06]  /*c590*/  FFMA.FTZ R230, R48, R65, -R12 ;  /* 0x0000004130e67223 */ /* 0x000fcc000001080c */
[----:B------:R-:W0:Y:S01]  /*c5a0*/  MUFU.EX2 R15, R15 ;  /* 0x0000000f000f7308 */ /* 0x000e220000000800 */
[----:B-1----:R-:W-:Y:S01]  /*c5b0*/  FADD.FTZ R3, R159, R4 ;  /* 0x000000049f037221 */ /* 0x002fe20000010000 */
[----:B------:R-:W-:-:S06]  /*c5c0*/  FFMA.FTZ R228, R42, R65, -R68 ;  /* 0x000000412ae47223 */ /* 0x000fcc0000010844 */
        /* <DEDUP_REMOVED lines=32> */
[----:B-1----:R-:W-:-:S06]  /*c7d0*/  FADD.FTZ R7, R228, R7 ;  /* 0x00000007e4077221 */ /* 0x002fcc0000010000 */
[----:B------:R-:W0:Y:S01]  /*c7e0*/  MUFU.EX2 R172, R172 ;  /* 0x000000ac00ac7308 */ /* 0x000e220000000800 */
[-C--:B------:R-:W-:Y:S01]  /*c7f0*/  FFMA.FTZ R168, R54, R65.reuse, -R12 ;  /* 0x0000004136a87223 */ /* 0x080fe2000001080c */
[----:B------:R-:W-:-:S06]  /*c800*/  FFMA.FTZ R167, R59, R65, -R68 ;  /* 0x000000413ba77223 */ /* 0x000fcc0000010844 */
[----:B------:R-:W1:Y:S01]  /*c810*/  MUFU.EX2 R170, R170 ;  /* 0x000000aa00aa7308 */ /* 0x000e620000000800 */
[----:B--2---:R-:W-:Y:S01]  /*c820*/  FADD.FTZ R3, R225, R4 ;  /* 0x00000004e1037221 */ /* 0x004fe20000010000 */
[----:B------:R-:W-:-:S06]  /*c830*/  FADD.FTZ R4, R174, R7 ;  /* 0x00000007ae047221 */ /* 0x000fcc0000010000 */
[----:B------:R-:W2:Y:S01]  /*c840*/  MUFU.EX2 R173, R173 ;  /* 0x000000ad00ad7308 */ /* 0x000ea20000000800 */
[-C--:B------:R-:W-:Y:S01]  /*c850*/  FFMA.FTZ R164, R55, R65.reuse, -R12 ;  /* 0x0000004137a47223 */ /* 0x080fe2000001080c */
[----:B------:R-:W-:-:S06]  /*c860*/  FFMA.FTZ R20, R61, R65, -R68 ;  /* 0x000000413d147223 */ /* 0x000fcc0000010844 */
[----:B------:R-:W2:Y:S01]  /*c870*/  MUFU.EX2 R171, R171 ;  /* 0x000000ab00ab7308 */ /* 0x000ea20000000800 */
[----:B---3--:R-:W-:Y:S01]  /*c880*/  FADD.FTZ R7, R226, R3 ;  /* 0x00000003e2077221 */ /* 0x008fe20000010000 */
[----:B----4-:R-:W-:-:S06]  /*c890*/  FADD.FTZ R11, R175, R4 ;  /* 0x00000004af0b7221 */ /* 0x010fcc0000010000 */
[----:B------:R-:W3:Y:S01]  /*c8a0*/  MUFU.EX2 R169, R169 ;  /* 0x000000a900a97308 */ /* 0x000ee20000000800 */
[-C--:B------:R-:W-:Y:S01]  /*c8b0*/  FFMA.FTZ R165, R57, R65.reuse, -R12 ;  /* 0x0000004139a57223 */ /* 0x080fe2000001080c */
        /* <DEDUP_REMOVED lines=16> */
[----:B------:R-:W3:Y:S08]  /*c9c0*/  MUFU.EX2 R165, R165 ;  /* 0x000000a500a57308 */ /* 0x000ef00000000800 */
[----:B------:R-:W4:Y:S01]  /*c9d0*/  MUFU.EX2 R21, R21 ;  /* 0x0000001500157308 */ /* 0x000f220000000800 */
[----:B0-----:R-:W-:Y:S01]  /*c9e0*/  FADD.FTZ R9, R168, R9 ;  /* 0x00000009a8097221 */ /* 0x001fe20000010000 */
[----:B-1----:R-:W-:-:S06]  /*c9f0*/  FADD.FTZ R7, R167, R4 ;  /* 0x00000004a7077221 */ /* 0x002fcc0000010000 */
[----:B------:R-:W0:Y:S08]  /*ca00*/  MUFU.EX2 R18, R18 ;  /* 0x0000001200127308 */ /* 0x000e300000000800 */
[----:B------:R-:W1:Y:S01]  /*ca10*/  MUFU.EX2 R3, R3 ;  /* 0x0000000300037308 */ /* 0x000e620000000800 */
[----:B--2---:R-:W-:Y:S01]  /*ca20*/  FADD.FTZ R4, R164, R9 ;  /* 0x00000009a4047221 */ /* 0x004fe20000010000 */
[----:B------:R-:W-:-:S06]  /*ca30*/  FADD.FTZ R6, R20, R7 ;  /* 0x0000000714067221 */ /* 0x000fcc0000010000 */
[----:B------:R-:W2:Y:S08]  /*ca40*/  MUFU.EX2 R19, R19 ;  /* 0x0000001300137308 */ /* 0x000eb00000000800 */
[----:B------:R-:W2:Y:S01]  /*ca50*/  MUFU.EX2 R11, R11 ;  /* 0x0000000b000b7308 */ /* 0x000ea20000000800 */
[----:B---3--:R-:W-:Y:S01]  /*ca60*/  FADD.FTZ R7, R165, R4 ;  /* 0x00000004a5077221 */ /* 0x008fe20000010000 */
[----:B----4-:R-:W-:Y:S01]  /*ca70*/  FADD.FTZ R6, R21, R6 ;  /* 0x0000000615067221 */ /* 0x010fe20000010000 */
[----:B------:R-:W-:-:S02]  /*ca80*/  IADD3 R4, P2, R16, 0x270, RZ ;  /* 0x0000027010047810 */ /* 0x000fc40007f5e0ff */
[----:B0-----:R-:W-:Y:S01]  /*ca90*/  FADD.FTZ R8, R18, R7 ;  /* 0x0000000712087221 */ /* 0x001fe20000010000 */
[----:B-1----:R-:W-:Y:S01]  /*caa0*/  FADD.FTZ R6, R3, R6 ;  /* 0x0000000603067221 */ /* 0x002fe20000010000 */
[----:B------:R-:W-:Y:S01]  /*cab0*/  FMUL.FTZ R27, R5, R66 ;  /* 0x00000042051b7220 */ /* 0x000fe20000410000 */
[----:B------:R-:W-:Y:S02]  /*cac0*/  IMAD.X R9, RZ, RZ, R17, P2 ;  /* 0x000000ffff097224 */ /* 0x000fe400010e0611 */
[----:B--2---:R-:W-:Y:S01]  /*cad0*/  FADD.FTZ R7, R19, R8 ;  /* 0x0000000813077221 */ /* 0x004fe20000010000 */
[----:B------:R-:W-:Y:S01]  /*cae0*/  LOP3.LUT R8, R4, 0x4, RZ, 0xfc, !PT ;  /* 0x0000000404087812 */ /* 0x000fe200078efcff */
[----:B------:R-:W-:Y:S01]  /*caf0*/  ST.E desc[UR40][R16.64+0x270], R27 ;  /* 0x0002701b10007985 */ /* 0x000fe2000c101928 */
[----:B------:R-:W-:-:S03]  /*cb00*/  FADD.FTZ R13, R11, R6 ;  /* 0x000000060b0d7221 */ /* 0x000fc60000010000 */
[----:B------:R0:W-:Y:S04]  /*cb10*/  ST.E desc[UR40][R16.64+0x240], R7 ;  /* 0x0002400710007985 */ /* 0x0001e8000c101928 */
[----:B------:R1:W-:Y:S04]  /*cb20*/  ST.E desc[UR40][R16.64+0x244], R13 ;  /* 0x0002440d10007985 */ /* 0x0003e8000c101928 */
[----:B------:R-:W2:Y:S02]  /*cb30*/  LD.E R6, desc[UR40][R8.64] ;  /* 0x0000002808067980 */ /* 0x000ea4000c101900 */
[----:B--2---:R-:W-:-:S05]  /*cb40*/  FMUL.FTZ R39, R5, R6 ;  /* 0x0000000605277220 */ /* 0x004fca0000410000 */
[----:B------:R-:W-:Y:S04]  /*cb50*/  ST.E desc[UR40][R8.64], R39 ;  /* 0x0000002708007985 */ /* 0x000fe8000c101928 */
[----:B------:R-:W0:Y:S04]  /*cb60*/  LD.E R98, desc[UR40][R16.64+0x280] ;  /* 0x0002802810627980 */ /* 0x000e28000c101900 */
[----:B------:R-:W2:Y:S04]  /*cb70*/  LD.E R41, desc[UR40][R16.64+0x464] ;  /* 0x0004642810297980 */ /* 0x000ea8000c101900 */
[----:B------:R-:W1:Y:S04]  /*cb80*/  LD.E R100, desc[UR40][R16.64+0x284] ;  /* 0x0002842810647980 */ /* 0x000e68000c101900 */
[----:B------:R-:W3:Y:S04]  /*cb90*/  LD.E R112, desc[UR40][R16.64+0x2b4] ;  /* 0x0002b42810707980 */ /* 0x000ee8000c101900 */
        /* <DEDUP_REMOVED lines=58> */
[C---:B0-----:R-:W-:Y:S01]  /*cf40*/  FMUL.FTZ R7, R5.reuse, R98 ;  /* 0x0000006205077220 */ /* 0x041fe20000410000 */
[----:B--2---:R-:W-:-:S04]  /*cf50*/  FMUL.FTZ R47, R5, R41 ;  /* 0x00000029052f7220 */ /* 0x004fc80000410000 */
[----:B------:R3:W-:Y:S01]  /*cf60*/  ST.E desc[UR40][R16.64+0x280], R7 ;  /* 0x0002800710007985 */ /* 0x0007e2000c101928 */
[----:B-1----:R-:W-:-:S03]  /*cf70*/  FMUL.FTZ R13, R5, R100 ;  /* 0x00000064050d7220 */ /* 0x002fc60000410000 */
[----:B------:R-:W-:Y:S04]  /*cf80*/  ST.E desc[UR40][R16.64+0x464], R47 ;  /* 0x0004642f10007985 */ /* 0x000fe8000c101928 */
[----:B------:R0:W-:Y:S01]  /*cf90*/  ST.E desc[UR40][R16.64+0x284], R13 ;  /* 0x0002840d10007985 */ /* 0x0001e2000c101928 */
[C---:B---3--:R-:W-:Y:S01]  /*cfa0*/  FMUL.FTZ R7, R5.reuse, R112 ;  /* 0x0000007005077220 */ /* 0x048fe20000410000 */
[C---:B----4-:R-:W-:Y:S01]  /*cfb0*/  FMUL.FTZ R27, R5.reuse, R102 ;  /* 0x00000066051b7220 */ /* 0x050fe20000410000 */
[----:B------:R-:W-:-:S03]  /*cfc0*/  FMUL.FTZ R39, R5, R104 ;  /* 0x0000006805277220 */ /* 0x000fc60000410000 */
[----:B------:R1:W-:Y:S01]  /*cfd0*/  ST.E desc[UR40][R16.64+0x2b4], R7 ;  /* 0x0002b40710007985 */ /* 0x0003e2000c101928 */
[C---:B------:R-:W-:Y:S01]  /*cfe0*/  FMUL.FTZ R41, R5.reuse, R106 ;  /* 0x0000006a05297220 */ /* 0x040fe20000410000 */
[C---:B------:R-:W-:Y:S01]  /*cff0*/  FMUL.FTZ R43, R5.reuse, R108 ;  /* 0x0000006c052b7220 */ /* 0x040fe20000410000 */
[C---:B------:R-:W-:Y:S01]  /*d000*/  FMUL.FTZ R45, R5.reuse, R110 ;  /* 0x0000006e052d7220 */ /* 0x040fe20000410000 */
[C---:B0-----:R-:W-:Y:S01]  /*d010*/  FMUL.FTZ R13, R5.reuse, R114 ;  /* 0x00000072050d7220 */ /* 0x041fe20000410000 */
[C---:B------:R-:W-:Y:S01]  /*d020*/  FMUL.FTZ R47, R5.reuse, R116 ;  /* 0x00000074052f7220 */ /* 0x040fe20000410000 */
[C---:B------:R-:W-:Y:S01]  /*d030*/  FMUL.FTZ R49, R5.reuse, R118 ;  /* 0x0000007605317220 */ /* 0x040fe20000410000 */
[C---:B-1----:R-:W-:Y:S01]  /*d040*/  FMUL.FTZ R7, R5.reuse, R132 ;  /* 0x0000008405077220 */ /* 0x042fe20000410000 */
[----:B------:R0:W-:Y:S01]  /*d050*/  ST.E desc[UR40][R16.64+0x290], R27 ;  /* 0x0002901b10007985 */ /* 0x0001e2000c101928 */
[----:B------:R-:W-:-:S03]  /*d060*/  FMUL.FTZ R51, R5, R120 ;  /* 0x0000007805337220 */ /* 0x000fc60000410000 */
        /* <DEDUP_REMOVED lines=94> */
[----:B------:R-:W-:Y:S01]  /*d650*/  LOP3.LUT R6, R4, 0x8, RZ, 0xfc, !PT ;  /* 0x0000000804067812 */ /* 0x000fe200078efcff */
[C---:B-1----:R-:W-:Y:S01]  /*d660*/  FMUL.FTZ R47, R5.reuse, R12 ;  /* 0x0000000c052f7220 */ /* 0x042fe20000410000 */
[----:B---3--:R-:W-:Y:S01]  /*d670*/  FMUL.FTZ R49, R5, R24 ;  /* 0x0000001805317220 */ /* 0x008fe20000410000 */
[----:B------:R-:W-:Y:S01]  /*d680*/  ST.E desc[UR40][R16.64+0x414], R51 ;  /* 0x0004143310007985 */ /* 0x000fe2000c101928 */
[----:B0-----:R-:W-:-:S03]  /*d690*/  IMAD.MOV.U32 R7, RZ, RZ, R9 ;  /* 0x000000ffff077224 */ /* 0x001fc600078e0009 */
[----:B------:R0:W-:Y:S04]  /*d6a0*/  ST.E desc[UR40][R16.64+0x420], R27 ;  /* 0x0004201b10007985 */ /* 0x0001e8000c101928 */
[----:B------:R1:W-:Y:S04]  /*d6b0*/  ST.E desc[UR40][R16.64+0x424], R39 ;  /* 0x0004242710007985 */ /* 0x0003e8000c101928 */
[----:B------:R-:W-:Y:S04]  /*d6c0*/  ST.E desc[UR40][R16.64+0x430], R41 ;  /* 0x0004302910007985 */ /* 0x000fe8000c101928 */
[----:B------:R-:W-:Y:S04]  /*d6d0*/  ST.E desc[UR40][R16.64+0x434], R43 ;  /* 0x0004342b10007985 */ /* 0x000fe8000c101928 */
[----:B------:R-:W-:Y:S04]  /*d6e0*/  ST.E desc[UR40][R16.64+0x440], R45 ;  /* 0x0004402d10007985 */ /* 0x000fe8000c101928 */
[----:B------:R2:W-:Y:S04]  /*d6f0*/  ST.E desc[UR40][R16.64+0x450], R13 ;  /* 0x0004500d10007985 */ /* 0x0005e8000c101928 */
[----:B------:R-:W-:Y:S04]  /*d700*/  ST.E desc[UR40][R16.64+0x454], R47 ;  /* 0x0004542f10007985 */ /* 0x000fe8000c101928 */
[----:B------:R3:W-:Y:S04]  /*d710*/  ST.E desc[UR40][R16.64+0x460], R49 ;  /* 0x0004603110007985 */ /* 0x0007e8000c101928 */
[----:B------:R-:W0:Y:S01]  /*d720*/  LD.E R12, desc[UR40][R6.64] ;  /* 0x00000028060c7980 */ /* 0x000e22000c101900 */
[----:B------:R-:W-:Y:S01]  /*d730*/  LOP3.LUT R4, R4, 0xc, RZ, 0xfc, !PT ;  /* 0x0000000c04047812 */ /* 0x000fe200078efcff */
[----:B------:R-:W-:-:S02]  /*d740*/  IMAD.MOV.U32 R5, RZ, RZ, R9 ;  /* 0x000000ffff057224 */ /* 0x000fc400078e0009 */
[----:B0-----:R-:W-:-:S05]  /*d750*/  FMUL.FTZ R27, R25, R12 ;  /* 0x0000000c191b7220 */ /* 0x001fca0000410000 */
[----:B------:R0:W-:Y:S04]  /*d760*/  ST.E desc[UR40][R6.64], R27 ;  /* 0x0000001b06007985 */ /* 0x0001e8000c101928 */
[----:B------:R-:W1:Y:S02]  /*d770*/  LD.E R12, desc[UR40][R4.64] ;  /* 0x00000028040c7980 */ /* 0x000e64000c101900 */
[----:B-1----:R-:W-:-:S05]  /*d780*/  FMUL.FTZ R39, R25, R12 ;  /* 0x0000000c19277220 */ /* 0x002fca0000410000 */
[----:B------:R1:W-:Y:S04]  /*d790*/  ST.E desc[UR40][R4.64], R39 ;  /* 0x0000002704007985 */ /* 0x0003e8000c101928 */
[----:B--2---:R-:W3:Y:S04]  /*d7a0*/  LD.E R13, desc[UR40][R16.64+0x46c] ;  /* 0x00046c28100d7980 */ /* 0x004ee8000c101900 */
[----:B------:R-:W0:Y:S04]  /*d7b0*/  LD.E R106, desc[UR40][R16.64+0x28c] ;  /* 0x00028c28106a7980 */ /* 0x000e28000c101900 */
[----:B------:R-:W2:Y:S04]  /*d7c0*/  LD.E R104, desc[UR40][R16.64+0x288] ;  /* 0x0002882810687980 */ /* 0x000ea8000c101900 */
[----:B------:R-:W1:Y:S04]  /*d7d0*/  LD.E R108, desc[UR40][R16.64+0x298] ;  /* 0x00029828106c7980 */ /* 0x000e68000c101900 */
        /* <DEDUP_REMOVED lines=58> */
[C---:B---3--:R-:W-:Y:S01]  /*db80*/  FMUL.FTZ R49, R25.reuse, R13 ;  /* 0x0000000d19317220 */ /* 0x048fe20000410000 */
[----:B0-----:R-:W-:-:S04]  /*db90*/  FMUL.FTZ R27, R25, R106 ;  /* 0x0000006a191b7220 */ /* 0x001fc80000410000 */
[----:B------:R-:W-:Y:S01]  /*dba0*/  ST.E desc[UR40][R16.64+0x46c], R49 ;  /* 0x00046c3110007985 */ /* 0x000fe2000c101928 */
[----:B--2---:R-:W-:-:S03]  /*dbb0*/  FMUL.FTZ R13, R25, R104 ;  /* 0x00000068190d7220 */ /* 0x004fc60000410000 */
[----:B------:R0:W-:Y:S01]  /*dbc0*/  ST.E desc[UR40][R16.64+0x28c], R27 ;  /* 0x00028c1b10007985 */ /* 0x0001e2000c101928 */
[C---:B-1----:R-:W-:Y:S01]  /*dbd0*/  FMUL.FTZ R39, R25.reuse, R108 ;  /* 0x0000006c19277220 */ /* 0x042fe20000410000 */
[C---:B----4-:R-:W-:Y:S01]  /*dbe0*/  FMUL.FTZ R41, R25.reuse, R110 ;  /* 0x0000006e19297220 */ /* 0x050fe20000410000 */
[C---:B------:R-:W-:Y:S01]  /*dbf0*/  FMUL.FTZ R43, R25.reuse, R112 ;  /* 0x00000070192b7220 */ /* 0x040fe20000410000 */
[C---:B------:R-:W-:Y:S01]  /*dc00*/  FMUL.FTZ R45, R25.reuse, R114 ;  /* 0x00000072192d7220 */ /* 0x040fe20000410000 */
[C---:B------:R-:W-:Y:S01]  /*dc10*/  FMUL.FTZ R47, R25.reuse, R116 ;  /* 0x00000074192f7220 */ /* 0x040fe20000410000 */
[C---:B0-----:R-:W-:Y:S01]  /*dc20*/  FMUL.FTZ R27, R25.reuse, R120 ;  /* 0x00000078191b7220 */ /* 0x041fe20000410000 */
[C---:B------:R-:W-:Y:S01]  /*dc30*/  FMUL.FTZ R49, R25.reuse, R122 ;  /* 0x0000007a19317220 */ /* 0x040fe20000410000 */
[----:B------:R0:W-:Y:S04]  /*dc40*/  ST.E desc[UR40][R16.64+0x288], R13 ;  /* 0x0002880d10007985 */ /* 0x0001e8000c101928 */
        /* <DEDUP_REMOVED lines=16> */
[C---:B---3--:R-:W-:Y:S01]  /*dd50*/  FMUL.FTZ R49, R25.reuse, R142 ;  /* 0x0000008e19317220 */ /* 0x048fe20000410000 */
        /* <DEDUP_REMOVED lines=82> */
[----:B------:R-:W-:Y:S01]  /*e280*/  VIADD R26, R73, 0x8 ;  /* 0x00000008491a7836 */ /* 0x000fe20000000000 */
        /* <DEDUP_REMOVED lines=11> */
[----:B------:R3:W-:Y:S01]  /*e340*/  ST.E desc[UR40][R16.64+0x468], R25 ;  /* 0x0004681910007985 */ /* 0x0007e2000c101928 */
[----:B------:R4:W-:Y:S06]  /*e350*/  BAR.SYNC.DEFER_BLOCKING R26, 0x100 ;  /* 0x0004001a0000751d */ /* 0x0009ec0000010000 */
[----:B0-----:R-:W2:Y:S04]  /*e360*/  LD.E R39, desc[UR40][R16.64+0x270] ;  /* 0x0002702810277980 */ /* 0x001ea8000c101900 */
[----:B------:R-:W4:Y:S04]  /*e370*/  LD.E R24, desc[UR40][R16.64+0x218] ;  /* 0x0002182810187980 */ /* 0x000f28000c101900 */
[----:B------:R-:W4:Y:S04]  /*e380*/  LD.E.64 R12, desc[UR40][R16.64+0xa8] ;  /* 0x0000a828100c7980 */ /* 0x000f28000c101b00 */
[----:B--2---:R0:W-:Y:S04]  /*e390*/  ST.E desc[UR40][R16.64+0x270], R39 ;  /* 0x0002702710007985 */ /* 0x0041e8000c101928 */
[----:B-1----:R-:W2:Y:S04]  /*e3a0*/  LD.E R41, desc[UR40][R8.64] ;  /* 0x0000002808297980 */ /* 0x002ea8000c101900 */
[----:B--2---:R1:W-:Y:S04]  /*e3b0*/  ST.E desc[UR40][R8.64], R41 ;  /* 0x0000002908007985 */ /* 0x0043e8000c101928 */
[----:B------:R-:W2:Y:S04]  /*e3c0*/  LD.E R27, desc[UR40][R6.64] ;  /* 0x00000028061b7980 */ /* 0x000ea8000c101900 */
[----:B--2---:R-:W-:Y:S04]  /*e3d0*/  ST.E desc[UR40][R6.64], R27 ;  /* 0x0000001b06007985 */ /* 0x004fe8000c101928 */
[----:B------:R-:W2:Y:S04]  /*e3e0*/  LD.E R43, desc[UR40][R4.64] ;  /* 0x00000028042b7980 */ /* 0x000ea8000c101900 */
[----:B--2---:R2:W-:Y:S04]  /*e3f0*/  ST.E desc[UR40][R4.64], R43 ;  /* 0x0000002b04007985 */ /* 0x0045e8000c101928 */
[----:B---3--:R-:W3:Y:S04]  /*e400*/  LD.E R25, desc[UR40][R16.64+0x280] ;  /* 0x0002802810197980 */ /* 0x008ee8000c101900 */
[----:B------:R-:W3:Y:S04]  /*e410*/  LD.E R45, desc[UR40][R16.64+0x284] ;  /* 0x00028428102d7980 */ /* 0x000ee8000c101900 */
[----:B0-----:R-:W3:Y:S04]  /*e420*/  LD.E R39, desc[UR40][R16.64+0x288] ;  /* 0x0002882810277980 */ /* 0x001ee8000c101900 */
[----:B------:R-:W3:Y:S04]  /*e430*/  LD.E R47, desc[UR40][R16.64+0x28c] ;  /* 0x00028c28102f7980 */ /* 0x000ee8000c101900 */
[----:B------:R-:W3:Y:S04]  /*e440*/  LD.E R49, desc[UR40][R16.64+0x290] ;  /* 0x0002902810317980 */ /* 0x000ee8000c101900 */
[----:B------:R-:W3:Y:S04]  /*e450*/  LD.E R51, desc[UR40][R16.64+0x294] ;  /* 0x0002942810337980 */ /* 0x000ee8000c101900 */
[----:B-1----:R-:W3:Y:S04]  /*e460*/  LD.E R41, desc[UR40][R16.64+0x298] ;  /* 0x0002982810297980 */ /* 0x002ee8000c101900 */
[----:B------:R-:W3:Y:S04]  /*e470*/  LD.E R53, desc[UR40][R16.64+0x29c] ;  /* 0x00029c2810357980 */ /* 0x000ee8000c101900 */
[----:B------:R-:W3:Y:S04]  /*e480*/  LD.E R55, desc[UR40][R16.64+0x2a0] ;  /* 0x0002a02810377980 */ /* 0x000ee8000c101900 */
[----:B------:R-:W3:Y:S04]  /*e490*/  LD.E R57, desc[UR40][R16.64+0x2a4] ;  /* 0x0002a42810397980 */ /* 0x000ee8000c101900 */
[----:B--2---:R-:W2:Y:S04]  /*e4a0*/  LD.E R43, desc[UR40][R16.64+0x2a8] ;  /* 0x0002a828102b7980 */ /* 0x004ea8000c101900 */
[----:B------:R-:W2:Y:S04]  /*e4b0*/  LD.E R59, desc[UR40][R16.64+0x2ac] ;  /* 0x0002ac28103b7980 */ /* 0x000ea8000c101900 */
[----:B------:R-:W2:Y:S04]  /*e4c0*/  LD.E R61, desc[UR40][R16.64+0x2b0] ;  /* 0x0002b028103d7980 */ /* 0x000ea8000c101900 */
[----:B------:R-:W2:Y:S04]  /*e4d0*/  LD.E R63, desc[UR40][R16.64+0x2b4] ;  /* 0x0002b428103f7980 */ /* 0x000ea8000c101900 */
[----:B------:R-:W2:Y:S04]  /*e4e0*/  LD.E R65, desc[UR40][R16.64+0x2b8] ;  /* 0x0002b82810417980 */ /* 0x000ea8000c101900 */
        /* <DEDUP_REMOVED lines=60> */
[----:B---3--:R0:W-:Y:S04]  /*e8b0*/  ST.E desc[UR40][R16.64+0x280], R25 ;  /* 0x0002801910007985 */ /* 0x0081e8000c101928 */
[----:B------:R-:W-:Y:S04]  /*e8c0*/  ST.E desc[UR40][R16.64+0x284], R45 ;  /* 0x0002842d10007985 */ /* 0x000fe8000c101928 */
[----:B------:R1:W-:Y:S04]  /*e8d0*/  ST.E desc[UR40][R16.64+0x288], R39 ;  /* 0x0002882710007985 */ /* 0x0003e8000c101928 */
[----:B------:R-:W-:Y:S04]  /*e8e0*/  ST.E desc[UR40][R16.64+0x28c], R47 ;  /* 0x00028c2f10007985 */ /* 0x000fe8000c101928 */
[----:B------:R-:W-:Y:S04]  /*e8f0*/  ST.E desc[UR40][R16.64+0x290], R49 ;  /* 0x0002903110007985 */ /* 0x000fe8000c101928 */
[----:B------:R-:W-:Y:S04]  /*e900*/  ST.E desc[UR40][R16.64+0x294], R51 ;  /* 0x0002943310007985 */ /* 0x000fe8000c101928 */
[----:B------:R3:W-:Y:S04]  /*e910*/  ST.E desc[UR40][R16.64+0x298], R41 ;  /* 0x0002982910007985 */ /* 0x0007e8000c101928 */
[----:B------:R-:W-:Y:S04]  /*e920*/  ST.E desc[UR40][R16.64+0x29c], R53 ;  /* 0x00029c3510007985 */ /* 0x000fe8000c101928 */
[----:B------:R-:W-:Y:S04]  /*e930*/  ST.E desc[UR40][R16.64+0x2a0], R55 ;  /* 0x0002a03710007985 */ /* 0x000fe8000c101928 */
[----:B------:R-:W-:Y:S04]  /*e940*/  ST.E desc[UR40][R16.64+0x2a4], R57 ;  /* 0x0002a43910007985 */ /* 0x000fe8000c101928 */
[----:B--2---:R2:W-:Y:S04]  /*e950*/  ST.E desc[UR40][R16.64+0x2a8], R43 ;  /* 0x0002a82b10007985 */ /* 0x0045e8000c101928 */
[----:B------:R2:W-:Y:S04]  /*e960*/  ST.E desc[UR40][R16.64+0x2ac], R59 ;  /* 0x0002ac3b10007985 */ /* 0x0005e8000c101928 */
[----:B------:R2:W-:Y:S04]  /*e970*/  ST.E desc[UR40][R16.64+0x2b0], R61 ;  /* 0x0002b03d10007985 */ /* 0x0005e8000c101928 */
[----:B------:R2:W-:Y:S04]  /*e980*/  ST.E desc[UR40][R16.64+0x2b4], R63 ;  /* 0x0002b43f10007985 */ /* 0x0005e8000c101928 */
[----:B------:R2:W-:Y:S04]  /*e990*/  ST.E desc[UR40][R16.64+0x2b8], R65 ;  /* 0x0002b84110007985 */ /* 0x0005e8000c101928 */
[----:B------:R2:W-:Y:S04]  /*e9a0*/  ST.E desc[UR40][R16.64+0x2bc], R67 ;  /* 0x0002bc4310007985 */ /* 0x0005e8000c101928 */
[----:B0-----:R-:W4:Y:S04]  /*e9b0*/  LD.E R25, desc[UR40][R16.64+0x2c0] ;  /* 0x0002c02810197980 */ /* 0x001f28000c101900 */
[----:B-1----:R-:W4:Y:S04]  /*e9c0*/  LD.E R39, desc[UR40][R16.64+0x2d0] ;  /* 0x0002d02810277980 */ /* 0x002f28000c101900 */
[----:B---3--:R-:W3:Y:S04]  /*e9d0*/  LD.E R41, desc[UR40][R16.64+0x2d8] ;  /* 0x0002d82810297980 */ /* 0x008ee8000c101900 */
        /* <DEDUP_REMOVED lines=74> */
[----:B---3--:R3:W-:Y:S04]  /*ee80*/  ST.E desc[UR40][R16.64+0x2d8], R41 ;  /* 0x0002d82910007985 */ /* 0x0087e8000c101928 */
        /* <DEDUP_REMOVED lines=79> */
[----:B0-----:R-:W4:Y:S01]  /*f380*/  LDL R25, [R1+0x88] ;  /* 0x0000880001197983 */ /* 0x001f220000100800 */
[----:B------:R-:W-:-:S02]  /*f390*/  IMAD R12, R24, 0xc00, R12 ;  /* 0x00000c00180c7824 */ /* 0x000fc400078e020c */
[----:B------:R-:W-:Y:S01]  /*f3a0*/  IMAD.MOV.U32 R27, RZ, RZ, R13 ;  /* 0x000000ffff1b7224 */ /* 0x000fe200078e000d */
[----:B------:R-:W-:Y:S01]  /*f3b0*/  F2FP.BF16.F32.PACK_AB R152, R37, R152 ;  /* 0x000000982598723e */ /* 0x000fe200000010ff */
[C---:B------:R-:W-:Y:S01]  /*f3c0*/  VIADD R24, R12.reuse, 0x80 ;  /* 0x000000800c187836 */ /* 0x040fe20000000000 */
[----:B------:R-:W-:Y:S01]  /*f3d0*/  F2FP.BF16.F32.PACK_AB R153, R153, R36 ;  /* 0x000000249999723e */ /* 0x000fe200000010ff */
[----:B------:R-:W-:Y:S01]  /*f3e0*/  VIADD R26, R12, 0x100 ;  /* 0x000001000c1a7836 */ /* 0x000fe20000000000 */
[----:B------:R-:W-:Y:S01]  /*f3f0*/  R2UR UR15, R27 ;  /* 0x000000001b0f72ca */ /* 0x000fe200000e0000 */
[----:B------:R-:W4:Y:S01]  /*f400*/  LD.E R36, desc[UR40][R16.64+0x2a0] ;  /* 0x0002a02810247980 */ /* 0x000f22000c101900 */
[----:B------:R-:W-:Y:S02]  /*f410*/  R2UR UR10, R24 ;  /* 0x00000000180a72ca */ /* 0x000fe400000e0000 */
[----:B------:R-:W-:Y:S01]  /*f420*/  R2UR UR14, R26 ;  /* 0x000000001a0e72ca */ /* 0x000fe200000e0000 */
[----:B------:R-:W4:Y:S01]  /*f430*/  LD.E R24, desc[UR40][R16.64+0x270] ;  /* 0x0002702810187980 */ /* 0x000f22000c101900 */
[----:B------:R-:W-:-:S02]  /*f440*/  F2FP.BF16.F32.PACK_AB R154, R154, R35 ;  /* 0x000000239a9a723e */ /* 0x000fc400000010ff */
[----:B------:R-:W-:Y:S01]  /*f450*/  F2FP.BF16.F32.PACK_AB R155, R155, R34 ;  /* 0x000000229b9b723e */ /* 0x000fe200000010ff */
[----:B------:R-:W4:Y:S01]  /*f460*/  LD.E R35, desc[UR40][R16.64+0x29c] ;  /* 0x00029c2810237980 */ /* 0x000f22000c101900 */
[----:B------:R-:W-:Y:S02]  /*f470*/  F2FP.BF16.F32.PACK_AB R156, R156, R33 ;  /* 0x000000219c9c723e */ /* 0x000fe400000010ff */
[----:B------:R-:W-:Y:S01]  /*f480*/  F2FP.BF16.F32.PACK_AB R157, R157, R32 ;  /* 0x000000209d9d723e */ /* 0x000fe200000010ff */
[----:B------:R-:W4:Y:S01]  /*f490*/  LD.E R33, desc[UR40][R16.64+0x294] ;  /* 0x0002942810217980 */ /* 0x000f22000c101900 */
[----:B------:R-:W-:Y:S02]  /*f4a0*/  F2FP.BF16.F32.PACK_AB R158, R158, R31 ;  /* 0x0000001f9e9e723e */ /* 0x000fe400000010ff */
[----:B------:R-:W-:Y:S01]  /*f4b0*/  F2FP.BF16.F32.PACK_AB R159, R159, R30 ;  /* 0x0000001e9f9f723e */ /* 0x000fe200000010ff */
[----:B------:R-:W4:Y:S01]  /*f4c0*/  LD.E R31, desc[UR40][R16.64+0x28c] ;  /* 0x00028c28101f7980 */ /* 0x000f22000c101900 */
[----:B------:R-:W-:-:S02]  /*f4d0*/  F2FP.BF16.F32.PACK_AB R160, R160, R29 ;  /* 0x0000001da0a0723e */ /* 0x000fc400000010ff */
[----:B------:R-:W-:Y:S01]  /*f4e0*/  F2FP.BF16.F32.PACK_AB R161, R161, R28 ;  /* 0x0000001ca1a1723e */ /* 0x000fe200000010ff */
[----:B------:R-:W4:Y:S04]  /*f4f0*/  LD.E R29, desc[UR40][R16.64+0x284] ;  /* 0x00028428101d7980 */ /* 0x000f28000c101900 */
[----:B------:R-:W4:Y:S04]  /*f500*/  LD.E R28, desc[UR40][R16.64+0x280] ;  /* 0x00028028101c7980 */ /* 0x000f28000c101900 */
[----:B------:R-:W4:Y:S04]  /*f510*/  LD.E R30, desc[UR40][R16.64+0x288] ;  /* 0x00028828101e7980 */ /* 0x000f28000c101900 */
[----:B------:R-:W4:Y:S04]  /*f520*/  LD.E R32, desc[UR40][R16.64+0x290] ;  /* 0x0002902810207980 */ /* 0x000f28000c101900 */
[----:B------:R-:W4:Y:S04]  /*f530*/  LD.E R34, desc[UR40][R16.64+0x298] ;  /* 0x0002982810227980 */ /* 0x000f28000c101900 */
[----:B------:R-:W4:Y:S04]  /*f540*/  LD.E R37, desc[UR40][R16.64+0x2a4] ;  /* 0x0002a42810257980 */ /* 0x000f28000c101900 */
[----:B------:R-:W4:Y:S04]  /*f550*/  LD.E R38, desc[UR40][R16.64+0x2a8] ;  /* 0x0002a82810267980 */ /* 0x000f28000c101900 */
[----:B-1----:R-:W4:Y:S04]  /*f560*/  LD.E R39, desc[UR40][R16.64+0x2ac] ;  /* 0x0002ac2810277980 */ /* 0x002f28000c101900 */
[----:B------:R-:W4:Y:S04]  /*f570*/  LD.E R40, desc[UR40][R16.64+0x2b0] ;  /* 0x0002b02810287980 */ /* 0x000f28000c101900 */
[----:B---3--:R-:W3:Y:S04]  /*f580*/  LD.E R41, desc[UR40][R16.64+0x2b4] ;  /* 0x0002b42810297980 */ /* 0x008ee8000c101900 */
[----:B------:R-:W3:Y:S04]  /*f590*/  LD.E R42, desc[UR40][R16.64+0x2b8] ;  /* 0x0002b828102a7980 */ /* 0x000ee8000c101900 */
[----:B--2---:R-:W3:Y:S04]  /*f5a0*/  LD.E R43, desc[UR40][R16.64+0x2bc] ;  /* 0x0002bc28102b7980 */ /* 0x004ee8000c101900 */
[----:B------:R-:W3:Y:S04]  /*f5b0*/  LD.E R44, desc[UR40][R16.64+0x2c0] ;  /* 0x0002c028102c7980 */ /* 0x000ee8000c101900 */
[----:B----4-:R-:W3:Y:S04]  /*f5c0*/  LD.E R45, desc[UR40][R16.64+0x2c4] ;  /* 0x0002c428102d7980 */ /* 0x010ee8000c101900 */
        /* <DEDUP_REMOVED lines=53> */
[----:B------:R-:W3:Y:S01]  /*f920*/  LD.E R99, desc[UR40][R16.64+0x39c] ;  /* 0x00039c2810637980 */ /* 0x000ee2000c101900 */
[----:B------:R-:W-:Y:S01]  /*f930*/  ISETP.NE.U32.AND P2, PT, R25, RZ, PT ;  /* 0x000000ff1900720c */ /* 0x000fe20003f45070 */
[----:B------:R-:W-:-:S02]  /*f940*/  IMAD.MOV.U32 R25, RZ, RZ, R13 ;  /* 0x000000ffff197224 */ /* 0x000fc400078e000d */
[----:B------:R-:W3:Y:S03]  /*f950*/  LD.E R100, desc[UR40][R16.64+0x3a0] ;  /* 0x0003a02810647980 */ /* 0x000ee6000c101900 */
[----:B------:R-:W-:Y:S01]  /*f960*/  R2UR UR11, R25 ;  /* 0x00000000190b72ca */ /* 0x000fe200000e0000 */
        /* <DEDUP_REMOVED lines=54> */
[----:B------:R-:W-:-:S02]  /*fcd0*/  R2UR UR6, R12 ;  /* 0x000000000c0672ca */ /* 0x000fc400000e0000 */
[----:B------:R-:W-:Y:S01]  /*fce0*/  R2UR UR7, R13 ;  /* 0x000000000d0772ca */ /* 0x000fe200000e0000 */
[----:B------:R-:W-:Y:S01]  /*fcf0*/  VOTEU.ANY UP0, P2 ;  /* 0x00000000003f7886 */ /* 0x000fe20001000100 */
[----:B---3--:R-:W-:-:S11]  /*fd00*/  WARPGROUP.ARRIVE ;  /* 0x00000000000079c5 */ /* 0x008fd60000000000 */
[----:B------:R-:W-:Y:S01]  /*fd10*/  HGMMA.64x256x16.F32.BF16 R24, R152, gdesc[UR4].tnspB, R24, UP0, gsb0 ;  /* 0x43e0000498187df0 */ /* 0x000fe2000b801818 */
[----:B------:R-:W-:Y:S02]  /*fd20*/  F2FP.BF16.F32.PACK_AB R162, R162, R15 ;  /* 0x0000000fa2a2723e */ /* 0x000fe400000010ff */
[----:B------:R-:W-:Y:S01]  /*fd30*/  F2FP.BF16.F32.PACK_AB R163, R14, R163 ;  /* 0x000000a30ea3723e */ /* 0x000fe200000010ff */
        /* <DEDUP_REMOVED lines=131> */
[----:B------:R-:W-:Y:S01]  /*10570*/  STL [R1+0x88], R0 ;  /* 0x0000880001007387 */ /* 0x000fe20000100800 */
[----:B------:R-:W-:Y:S02]  /*10580*/  VIADD R14, R12, 0x180 ;  /* 0x000001800c0e7836 */ /* 0x000fe40000000000 */
[----:B------:R-:W-:-:S03]  /*10590*/  IMAD.MOV.U32 R15, RZ, RZ, R13 ;  /* 0x000000ffff0f7224 */ /* 0x000fc600078e000d */
[----:B------:R-:W-:Y:S02]  /*105a0*/  R2UR UR6, R14 ;  /* 0x000000000e0672ca */ /* 0x000fe400000e0000 */
[----:B------:R-:W-:Y:S02]  /*105b0*/  R2UR UR7, R15 ;  /* 0x000000000f0772ca */ /* 0x000fe400000e0000 */
[----:B------:R-:W-:Y:S02]  /*105c0*/  F2FP.BF16.F32.PACK_AB R152, R230, R229 ;  /* 0x000000e5e698723e */ /* 0x000fe400000010ff */
[----:B------:R-:W-:Y:S02]  /*105d0*/  F2FP.BF16.F32.PACK_AB R153, R228, R227 ;  /* 0x000000e3e499723e */ /* 0x000fe400000010ff */
[----:B------:R-:W-:Y:S02]  /*105e0*/  F2FP.BF16.F32.PACK_AB R154, R226, R225 ;  /* 0x000000e1e29a723e */ /* 0x000fe400000010ff */
[----:B------:R-:W-:Y:S01]  /*105f0*/  F2FP.BF16.F32.PACK_AB R155, R175, R174 ;  /* 0x000000aeaf9b723e */ /* 0x000fe200000010ff */
[----:B------:R-:W-:-:S02]  /*10600*/  WARPGROUP.DEPBAR.LE gsb0, 0x0 ;  /* 0x00008000000079c5 */ /* 0x000fc40000010000 */
        /* <DEDUP_REMOVED lines=265> */
[----:B------:R-:W-:Y:S01]  /*116a0*/  STL [R1+0x88], R0 ;  /* 0x0000880001007387 */ /* 0x000fe20000100800 */
[----:B------:R-:W-:Y:S01]  /*116b0*/  R2UR UR7, R15 ;  /* 0x000000000f0772ca */ /* 0x000fe200000e0000 */
[----:B------:R-:W-:Y:S01]  /*116c0*/  VIADD R12, R12, 0x280 ;  /* 0x000002800c0c7836 */ /* 0x000fe20000000000 */
[----:B------:R-:W-:Y:S02]  /*116d0*/  WARPGROUP.DEPBAR.LE gsb0, 0x0 ;  /* 0x00008000000079c5 */ /* 0x000fe40000010000 */
[----:B------:R-:W-:Y:S01]  /*116e0*/  ST.E desc[UR40][R16.64+0x270], R24 ;  /* 0x0002701810007985 */ /* 0x000fe2000c101928 */
[----:B------:R-:W-:Y:S02]  /*116f0*/  F2FP.BF16.F32.PACK_AB R152, R173, R172 ;  /* 0x000000acad98723e */ /* 0x000fe400000010ff */
[----:B------:R-:W-:Y:S01]  /*11700*/  F2FP.BF16.F32.PACK_AB R153, R171, R170 ;  /* 0x000000aaab99723e */ /* 0x000fe200000010ff */
[----:B------:R-:W-:Y:S01]  /*11710*/  ST.E desc[UR40][R8.64], R25 ;  /* 0x0000001908007985 */ /* 0x000fe2000c101928 */
[----:B------:R-:W-:-:S02]  /*11720*/  F2FP.BF16.F32.PACK_AB R154, R168, R169 ;  /* 0x000000a9a89a723e */ /* 0x000fc400000010ff */
[----:B------:R-:W-:Y:S01]  /*11730*/  F2FP.BF16.F32.PACK_AB R155, R167, R166 ;  /* 0x000000a6a79b723e */ /* 0x000fe200000010ff */
        /* <DEDUP_REMOVED lines=266> */
[----:B------:R-:W-:Y:S02]  /*127e0*/  STL [R1+0x88], R0 ;  /* 0x0000880001007387 */ /* 0x000fe40000100800 */
[----:B------:R-:W-:Y:S02]  /*127f0*/  WARPGROUP.DEPBAR.LE gsb0, 0x0 ;  /* 0x00008000000079c5 */ /* 0x000fe40000010000 */
        /* <DEDUP_REMOVED lines=128> */
[----:B------:R-:W-:Y:S04]  /*13000*/  STL [R1+0x88], R0 ;  /* 0x0000880001007387 */ /* 0x000fe80000100800 */
[----:B------:R-:W2:Y:S04]  /*13010*/  LD.E R3, desc[UR40][R16.64+0x270] ;  /* 0x0002702810037980 */ /* 0x000ea8000c101900 */
[----:B--2---:R2:W-:Y:S04]  /*13020*/  ST.E desc[UR40][R16.64+0x270], R3 ;  /* 0x0002700310007985 */ /* 0x0045e8000c101928 */
[----:B------:R-:W3:Y:S04]  /*13030*/  LD.E R11, desc[UR40][R8.64] ;  /* 0x00000028080b7980 */ /* 0x000ee8000c101900 */
[----:B---3--:R3:W-:Y:S04]  /*13040*/  ST.E desc[UR40][R8.64], R11 ;  /* 0x0000000b08007985 */ /* 0x0087e8000c101928 */
[----:B------:R-:W4:Y:S04]  /*13050*/  LD.E R13, desc[UR40][R6.64] ;  /* 0x00000028060d7980 */ /* 0x000f28000c101900 */
[----:B----4-:R4:W-:Y:S04]  /*13060*/  ST.E desc[UR40][R6.64], R13 ;  /* 0x0000000d06007985 */ /* 0x0109e8000c101928 */
[----:B------:R-:W2:Y:S04]  /*13070*/  LD.E R15, desc[UR40][R4.64] ;  /* 0x00000028040f7980 */ /* 0x000ea8000c101900 */
[----:B--2---:R2:W-:Y:S04]  /*13080*/  ST.E desc[UR40][R4.64], R15 ;  /* 0x0000000f04007985 */ /* 0x0045e8000c101928 */
[----:B------:R-:W2:Y:S04]  /*13090*/  LD.E R19, desc[UR40][R16.64+0x280] ;  /* 0x0002802810137980 */ /* 0x000ea8000c101900 */
[----:B------:R-:W2:Y:S04]  /*130a0*/  LD.E R21, desc[UR40][R16.64+0x284] ;  /* 0x0002842810157980 */ /* 0x000ea8000c101900 */
[----:B0-----:R-:W2:Y:S04]  /*130b0*/  LD.E R25, desc[UR40][R16.64+0x288] ;  /* 0x0002882810197980 */ /* 0x001ea8000c101900 */
[----:B-1----:R-:W2:Y:S04]  /*130c0*/  LD.E R27, desc[UR40][R16.64+0x28c] ;  /* 0x00028c28101b7980 */ /* 0x002ea8000c101900 */
[----:B------:R-:W2:Y:S04]  /*130d0*/  LD.E R3, desc[UR40][R16.64+0x290] ;  /* 0x0002902810037980 */ /* 0x000ea8000c101900 */
[----:B------:R-:W2:Y:S04]  /*130e0*/  LD.E R29, desc[UR40][R16.64+0x294] ;  /* 0x00029428101d7980 */ /* 0x000ea8000c101900 */
[----:B---3--:R-:W3:Y:S04]  /*130f0*/  LD.E R9, desc[UR40][R16.64+0x298] ;  /* 0x0002982810097980 */ /* 0x008ee8000c101900 */
[----:B------:R-:W3:Y:S04]  /*13100*/  LD.E R11, desc[UR40][R16.64+0x29c] ;  /* 0x00029c28100b7980 */ /* 0x000ee8000c101900 */
[----:B----4-:R-:W4:Y:S04]  /*13110*/  LD.E R7, desc[UR40][R16.64+0x2a0] ;  /* 0x0002a02810077980 */ /* 0x010f28000c101900 */
        /* <DEDUP_REMOVED lines=115> */
[----:B------:R0:W-:Y:S04]  /*13850*/  ST.E desc[UR40][R16.64+0x280], R19 ;  /* 0x0002801310007985 */ /* 0x0001e8000c101928 */
[----:B------:R0:W-:Y:S04]  /*13860*/  ST.E desc[UR40][R16.64+0x284], R21 ;  /* 0x0002841510007985 */ /* 0x0001e8000c101928 */
[----:B------:R0:W-:Y:S04]  /*13870*/  ST.E desc[UR40][R16.64+0x288], R25 ;  /* 0x0002881910007985 */ /* 0x0001e8000c101928 */
[----:B------:R0:W-:Y:S04]  /*13880*/  ST.E desc[UR40][R16.64+0x28c], R27 ;  /* 0x00028c1b10007985 */ /* 0x0001e8000c101928 */
[----:B------:R0:W-:Y:S04]  /*13890*/  ST.E desc[UR40][R16.64+0x290], R3 ;  /* 0x0002900310007985 */ /* 0x0001e8000c101928 */
[----:B------:R0:W-:Y:S04]  /*138a0*/  ST.E desc[UR40][R16.64+0x294], R29 ;  /* 0x0002941d10007985 */ /* 0x0001e8000c101928 */
[----:B---3--:R0:W-:Y:S04]  /*138b0*/  ST.E desc[UR40][R16.64+0x298], R9 ;  /* 0x0002980910007985 */ /* 0x0081e8000c101928 */
[----:B------:R0:W-:Y:S04]  /*138c0*/  ST.E desc[UR40][R16.64+0x29c], R11 ;  /* 0x00029c0b10007985 */ /* 0x0001e8000c101928 */
[----:B----4-:R0:W-:Y:S04]  /*138d0*/  ST.E desc[UR40][R16.64+0x2a0], R7 ;  /* 0x0002a00710007985 */ /* 0x0101e8000c101928 */
        /* <DEDUP_REMOVED lines=123> */
.L_x_12306:
[----:B------:R-:W-:Y:S05]  /*14090*/  BSYNC B0 ;  /* 0x0000000000007941 */ /* 0x000fea0003800000 */
.L_x_12305:
[----:B------:R-:W-:Y:S05]  /*140a0*/  @P1 BRA `(.L_x_12307) ;  /* 0xffffff6000581947 */ /* 0x000fea000383ffff */
.L_x_12290:
[----:B------:R-:W-:-:S13]  /*140b0*/  ISETP.GE.AND P1, PT, R10, UR45, PT ;  /* 0x0000002d0a007c0c */ /* 0x000fda000bf26270 */
[----:B------:R-:W-:Y:S05]  /*140c0*/  @!P1 BRA `(.L_x_12308) ;  /* 0x000000b000749947 */ /* 0x000fea0003800000 */
[----:B0-----:R0:W5:Y:S02]  /*140d0*/  LDL.64 R2, [R1+0x178] ;  /* 0x0001780001027983 */ /* 0x0011640000100a00 */
.L_x_12335:
        /* <DEDUP_REMOVED lines=21> */
.L_x_12310:
[----:B------:R-:W-:Y:S05]  /*14230*/  BSYNC B0 ;  /* 0x0000000000007941 */ /* 0x000fea0003800000 */
.L_x_12309:
        /* <DEDUP_REMOVED lines=13> */
.L_x_12312:
[----:B------:R-:W-:Y:S05]  /*14310*/  BSYNC B0 ;  /* 0x0000000000007941 */ /* 0x000fea0003800000 */
.L_x_12311:
        /* <DEDUP_REMOVED lines=8> */
.L_x_12314:
[----:B------:R-:W-:Y:S05]  /*143a0*/  BSYNC B0 ;  /* 0x0000000000007941 */ /* 0x000fea0003800000 */
.L_x_12313:
[----:B------:R-:W2:Y:S04]  /*143b0*/  LD.E R11, desc[UR40][R2.64] ;  /* 0x00000028020b7980 */ /* 0x000ea8000c101900 */
[----:B------:R-:W2:Y:S01]  /*143c0*/  LDL.64 R12, [R1+0xa0] ;  /* 0x0000a000010c7983 */ /* 0x000ea20000100a00 */
[----:B------:R-:W-:Y:S05]  /*143d0*/  WARPSYNC.ALL ;  /* 0x0000000000007948 */ /* 0x000fea0003800000 */
[----:B------:R-:W3:Y:S04]  /*143e0*/  LDL.64 R14, [R1+0x98] ;  /* 0x00009800010e7983 */ /* 0x000ee80000100a00 */
[----:B------:R-:W4:Y:S04]  /*143f0*/  LDL.64 R4, [R1+0x98] ;  /* 0x0000980001047983 */ /* 0x000f280000100a00 */
[----:B-1---5:R-:W4:Y:S01]  /*14400*/  LDL.64 R6, [R1+0x98] ;  /* 0x0000980001067983 */ /* 0x022f220000100a00 */
        /* <DEDUP_REMOVED lines=51> */
[----:B-1----:R-:W-:Y:S05]  /*14740*/  @!P2 BRA `(.L_x_12317) ;  /* 0x000000000004a947 */ /* 0x002fea0003800000 */
[----:B------:R-:W-:Y:S01]  /*14750*/  BPT.TRAP 0x1 ;  /* 0x000000040000795c */ /* 0x000fe20000300000 */
.L_x_12317:
[----:B------:R-:W-:Y:S05]  /*14760*/  BSYNC B0 ;  /* 0x0000000000007941 */ /* 0x000fea0003800000 */
.L_x_12316:
        /* <DEDUP_REMOVED lines=10> */
.L_x_12319:
[----:B------:R-:W-:Y:S05]  /*14810*/  BSYNC B0 ;  /* 0x0000000000007941 */ /* 0x000fea0003800000 */
.L_x_12318:
[----:B------:R-:W-:Y:S04]  /*14820*/  BSSY B0, `(.L_x_12320) ;  /* 0x0000006000007945 */ /* 0x000fe80003800000 */
[----:B--2---:R-:W-:Y:S05]  /*14830*/  @P1 BRA `(.L_x_12321) ;  /* 0x0000000000101947 */ /* 0x004fea0003800000 */
[----:B-----5:R-:W-:Y:S01]  /*14840*/  IMAD R4, R4, 0x8, R6 ;  /* 0x0000000804047824 */ /* 0x020fe200078e0206 */
[----:B------:R-:W-:-:S04]  /*14850*/  SHF.L.U32 R5, R5, 0x1f, RZ ;  /* 0x0000001f05057819 */ /* 0x000fc800000006ff */
[----:B------:R-:W2:Y:S02]  /*14860*/  SYNCS.PHASECHK.TRANS64.TRYWAIT P1, [R4+URZ], R5 ;  /* 0x00000005040075a7 */ /* 0x000ea4000802017f */
[----:B--2---:R-:W-:Y:S05]  /*14870*/  @!P1 BRA `(.L_x_12322) ;  /* 0x0000018800549947 */ /* 0x004fea0003800000 */
.L_x_12321:
[----:B------:R-:W-:Y:S05]  /*14880*/  BSYNC B0 ;  /* 0x0000000000007941 */ /* 0x000fea0003800000 */
.L_x_12320:
[----:B------:R-:W3:Y:S04]  /*14890*/  LD.E R21, desc[UR40][R2.64] ;  /* 0x0000002802157980 */ /* 0x000ee8000c101900 */
[----:B--2--5:R-:W3:Y:S04]  /*148a0*/  LDL.64 R4, [R1+0x118] ;  /* 0x0001180001047983 */ /* 0x024ee80000100a00 */
[----:B-1----:R-:W2:Y:S04]  /*148b0*/  LDL R11, [R1+0x90] ;  /* 0x00009000010b7983 */ /* 0x002ea80000100800 */
[----:B------:R-:W4:Y:S04]  /*148c0*/  LDL.64 R6, [R1+0x110] ;  /* 0x0001100001067983 */ /* 0x000f280000100a00 */
[----:B------:R-:W4:Y:S04]  /*148d0*/  LDL.64 R14, [R1+0x110] ;  /* 0x00011000010e7983 */ /* 0x000f280000100a00 */
[----:B------:R-:W4:Y:S04]  /*148e0*/  LDL.64 R12, [R1+0x110] ;  /* 0x00011000010c7983 */ /* 0x000f280000100a00 */
[----:B------:R-:W4:Y:S01]  /*148f0*/  LDL.64 R8, [R1+0x110] ;  /* 0x0001100001087983 */ /* 0x000f220000100a00 */
[----:B------:R-:W-:Y:S05]  /*14900*/  WARPSYNC.ALL ;  /* 0x0000000000007948 */ /* 0x000fea0003800000 */
[----:B------:R-:W-:Y:S01]  /*14910*/  WARPGROUP.ARRIVE ;  /* 0x00000000000079c5 */ /* 0x000fe20000000000 */
[----:B---3--:R-:W-:Y:S01]  /*14920*/  IMAD R4, R21, 0xc00, R4 ;  /* 0x00000c0015047824 */ /* 0x008fe200078e0204 */
[----:B------:R-:W-:-:S02]  /*14930*/  R2UR UR7, R5 ;  /* 0x00000000050772ca */ /* 0x000fc400000e0000 */
[----:B--2---:R-:W-:Y:S02]  /*14940*/  ISETP.NE.U32.AND P1, PT, R11, RZ, PT ;  /* 0x000000ff0b00720c */ /* 0x004fe40003f25070 */
        /* <DEDUP_REMOVED lines=163> */
[----:B------:R-:W1:Y:S01]  /*15380*/  S2R R72, SR_TID.X ;  /* 0x0000000000487919 */ /* 0x000e620000002100 */
[----:B------:R-:W-:Y:S04]  /*15390*/  STL [R1+0x90], R0 ;  /* 0x0000900001007387 */ /* 0x000fe80000100800 */
[----:B------:R-:W-:Y:S01]  /*153a0*/  STL [R1+0x90], R0 ;  /* 0x0000900001007387 */ /* 0x000fe20000100800 */
[----:B------:R-:W-:-:S02]  /*153b0*/  WARPGROUP.DEPBAR.LE gsb0, 0x0 ;  /* 0x00008000000079c5 */ /* 0x000fc40000010000 */
[----:B------:R-:W-:-:S06]  /*153c0*/  WARPGROUP.ARRIVE ;  /* 0x00000000000079c5 */ /* 0x000fcc0000000000 */
[----:B------:R-:W-:Y:S01]  /*153d0*/  HGMMA.64x96x16.F32.BF16 R24, gdesc[UR4], R24, gsb0 ;  /* 0x01600000041879f0 */ /* 0x000fe20008001818 */
[----:B------:R-:W-:Y:S01]  /*153e0*/  STL [R1+0x90], R0 ;  /* 0x0000900001007387 */ /* 0x000fe20000100800 */
[----:B-1----:R-:W-:-:S03]  /*153f0*/  SHF.R.U32.HI R93, RZ, 0x7, R72 ;  /* 0x00000007ff5d7819 */ /* 0x002fc60000011648 */
        /* <DEDUP_REMOVED lines=23> */
[----:B------:R-:W3:Y:S04]  /*15570*/  LDL R73, [R1+0x13c] ;  /* 0x00013c0001497983 */ /* 0x000ee80000100800 */
[----:B------:R-:W4:Y:S04]  /*15580*/  LDL R72, [R1+0x70] ;  /* 0x0000700001487983 */ /* 0x000f280000100800 */
[----:B------:R-:W3:Y:S04]  /*15590*/  LDL.64 R8, [R1+0x160] ;  /* 0x0001600001087983 */ /* 0x000ee80000100a00 */
[----:B------:R-:W4:Y:S04]  /*155a0*/  LDL R21, [R1+0x168] ;  /* 0x0001680001157983 */ /* 0x000f280000100800 */
[----:B------:R-:W4:Y:S04]  /*155b0*/  LDL.128 R12, [R1+0x150] ;  /* 0x00015000010c7983 */ /* 0x000f280000100c00 */
[----:B-1----:R-:W4:Y:S04]  /*155c0*/  LDL.128 R4, [R1+0x140] ;  /* 0x0001400001047983 */ /* 0x002f280000100c00 */
[----:B--2---:R-:W2:Y:S01]  /*155d0*/  LD.E R20, desc[UR40][R74.64] ;  /* 0x000000284a147980 */ /* 0x004ea2000c101900 */
[----:B---3--:R-:W-:-:S02]  /*155e0*/  ISETP.NE.AND P1, PT, R8, 0x1, PT ;  /* 0x000000010800780c */ /* 0x008fc40003f25270 */
[----:B----4-:R-:W-:Y:S01]  /*155f0*/  ISETP.GE.AND P2, PT, R13, 0x1, PT ;  /* 0x000000010d00780c */ /* 0x010fe20003f46270 */
[----:B------:R-:W-:Y:S01]  /*15600*/  BSSY B0, `(.L_x_12323) ;  /* 0x000009e000007945 */ /* 0x000fe20003800000 */
[-C--:B--2---:R-:W-:Y:S01]  /*15610*/  FMUL.FTZ R11, R24, R20.reuse ;  /* 0x00000014180b7220 */ /* 0x084fe20000410000 */
        /* <DEDUP_REMOVED lines=17> */
[----:B------:R-:W-:Y:S02]  /*15730*/  IMAD.IADD R54, R73, 0x1, -R54 ;  /* 0x0000000149367824 */ /* 0x000fe400078e0a36 */
        /* <DEDUP_REMOVED lines=21> */
[----:B------:R-:W-:Y:S01]  /*15890*/  LEA.HI R59, R46, R73, RZ, 0x2 ;  /* 0x000000492e3b7211 */ /* 0x000fe200078f10ff */
[----:B------:R-:W-:Y:S01]  /*158a0*/  FMUL.FTZ R79, R45, R20 ;  /* 0x000000142d4f7220 */ /* 0x000fe20000410000 */
[----:B------:R-:W-:-:S02]  /*158b0*/  SHF.R.S32.HI R61, RZ, 0x2, R60 ;  /* 0x00000002ff3d7819 */ /* 0x000fc4000001143c */
[----:B------:R-:W-:Y:S01]  /*158c0*/  SHF.R.S32.HI R56, RZ, 0x1f, R60 ;  /* 0x0000001fff387819 */ /* 0x000fe2000001143c */
[----:B------:R-:W-:Y:S01]  /*158d0*/  FMUL.FTZ R45, R62, R20 ;  /* 0x000000143e2d7220 */ /* 0x000fe20000410000 */
[----:B------:R-:W-:Y:S02]  /*158e0*/  LOP3.LUT R62, R59, 0xfffffffc, RZ, 0xc0, !PT ;  /* 0xfffffffc3b3e7812 */ /* 0x000fe400078ec0ff */
[----:B------:R-:W-:Y:S02]  /*158f0*/  LEA.HI R59, R56, R61, RZ, 0x3 ;  /* 0x0000003d383b7211 */ /* 0x000fe400078f18ff */
[----:B------:R-:W-:Y:S01]  /*15900*/  SHF.R.S32.HI R56, RZ, 0x7, R53 ;  /* 0x00000007ff387819 */ /* 0x000fe20000011435 */
[----:B------:R-:W-:Y:S01]  /*15910*/  IMAD.IADD R73, R73, 0x1, -R62 ;  /* 0x0000000149497824 */ /* 0x000fe200078e0a3e */
        /* <DEDUP_REMOVED lines=14> */
[----:B------:R-:W-:Y:S01]  /*15a00*/  @P1 IMAD.HI.U32 R56, R62, R9, RZ ;  /* 0x000000093e381227 */ /* 0x000fe200078e00ff */
[----:B------:R-:W-:-:S04]  /*15a10*/  LOP3.LUT R9, R60, 0x7ffffffc, RZ, 0xc0, !PT ;  /* 0x7ffffffc3c097812 */ /* 0x000fc800078ec0ff */
[----:B------:R-:W-:Y:S01]  /*15a20*/  @P1 SHF.R.U32.HI R62, RZ, R21, R56 ;  /* 0x00000015ff3e1219 */ /* 0x000fe20000011638 */
[----:B------:R-:W-:-:S04]  /*15a30*/  IMAD.MOV.U32 R21, RZ, RZ, -0x60 ;  /* 0xffffffa0ff157424 */ /* 0x000fc800078e00ff */
[----:B------:R-:W1:Y:S01]  /*15a40*/  SHFL.IDX PT, R56, R62, RZ, 0x1c1f ;  /* 0x001c1fff3e387589 */ /* 0x000e6200000e0000 */
[----:B------:R-:W-:Y:S02]  /*15a50*/  IMAD.IADD R54, R54, 0x1, -R9 ;  /* 0x0000000136367824 */ /* 0x000fe400078e0a09 */
        /* <DEDUP_REMOVED lines=11> */
[----:B------:R-:W-:-:S02]  /*15b10*/  IMAD R21, R10, R21, 0x1 ;  /* 0x000000010a157424 */ /* 0x000fc400078e0215 */
[----:B------:R-:W-:Y:S01]  /*15b20*/  FMUL.FTZ R20, R71, R20 ;  /* 0x0000001447147220 */ /* 0x000fe20000410000 */
[----:B------:R-:W2:Y:S01]  /*15b30*/  MUFU.TANH R11, R11 ;  /* 0x0000000b000b7308 */ /* 0x000ea20000002400 */
[----:B------:R-:W-:Y:S01]  /*15b40*/  IMAD R21, R54, -0x2, R21 ;  /* 0xfffffffe36157824 */ /* 0x000fe200078e0215 */
[----:B------:R-:W-:-:S06]  /*15b50*/  LOP3.LUT R55, RZ, R6, RZ, 0x33, !PT ;  /* 0x00000006ff377212 */ /* 0x000fcc00078e33ff */
[----:B------:R-:W3:Y:S01]  /*15b60*/  MUFU.TANH R24, R24 ;  /* 0x0000001800187308 */ /* 0x000ee20000002400 */
[----:B------:R-:W-:-:S07]  /*15b70*/  IADD3 R54, -R4, R21, R5 ;  /* 0x0000001504367210 */ /* 0x000fce0007ffe105 */
        /* <DEDUP_REMOVED lines=48> */
[----:B------:R-:W-:Y:S02]  /*15e80*/  IMAD R63, R10, -0x60, R12 ;  /* 0xffffffa00a3f7824 */ /* 0x000fe400078e020c */
[----:B------:R-:W-:Y:S02]  /*15e90*/  VIADD R64, R21, 0xffffffff ;  /* 0xffffffff15407836 */ /* 0x000fe40000000000 */
        /* <DEDUP_REMOVED lines=13> */
.L_x_12326:
[----:B------:R-:W-:-:S13]  /*15f70*/  ISETP.NE.AND P1, PT, R13, 0x1, PT ;  /* 0x000000010d00780c */ /* 0x000fda0003f25270 */
[----:B------:R-:W-:-:S05]  /*15f80*/  @P1 IMAD.HI.U32 R54, R12, R14, RZ ;  /* 0x0000000e0c361227 */ /* 0x000fca00078e00ff */
[----:B------:R-:W-:-:S07]  /*15f90*/  @P1 SHF.R.U32.HI R12, RZ, R15, R54 ;  /* 0x0000000fff0c1219 */ /* 0x000fce0000011636 */
.L_x_12327:
[----:B------:R-:W-:Y:S05]  /*15fa0*/  BSYNC B1 ;  /* 0x0000000000017941 */ /* 0x000fea0003800000 */
.L_x_12325:
[----:B------:R-:W-:-:S05]  /*15fb0*/  IMAD R12, R12, R13, R64 ;  /* 0x0000000d0c0c7224 */ /* 0x000fca00078e0240 */
[----:B------:R-:W-:Y:S02]  /*15fc0*/  VIMNMX R7, R7, R12, !PT ;  /* 0x0000000c07077248 */ /* 0x000fe40007fe0100 */
[----:B------:R-:W-:-:S07]  /*15fd0*/  VIADDMNMX R6, R12, R13, R6, PT ;  /* 0x0000000d0c067246 */ /* 0x000fce0003800106 */
.L_x_12324:
[----:B------:R-:W-:Y:S05]  /*15fe0*/  BSYNC B0 ;  /* 0x0000000000007941 */ /* 0x000fea0003800000 */
.L_x_12323:
[C---:B------:R-:W-:Y:S01]  /*15ff0*/  ISETP.GE.AND P1, PT, R63.reuse, 0x2, PT ;  /* 0x000000023f00780c */ /* 0x040fe20003f26270 */
[----:B------:R-:W1:Y:S01]  /*16000*/  SHFL.IDX PT, R62, R62, 0x1, 0x1c1f ;  /* 0x003c1f003e3e7f89 */ /* 0x000e6200000e0000 */
        /* <DEDUP_REMOVED lines=13> */
[----:B0-----:R-:W-:Y:S02]  /*160e0*/  FSEL R74, R74, -INF , !P1 ;  /* 0xff8000004a4a7808 */ /* 0x001fe40004800000 */
        /* <DEDUP_REMOVED lines=74> */
[----:B------:R-:W-:Y:S02]  /*16590*/  P2R R71, PR, RZ, 0x8 ;  /* 0x00000008ff477803 */ /* 0x000fe40000000000 */
[----:B------:R-:W-:-:S02]  /*165a0*/  FSEL R41, R57, -INF , !P1 ;  /* 0xff80000039297808 */ /* 0x000fc40004800000 */
        /* <DEDUP_REMOVED lines=39> */
.L_x_12331:
[----:B------:R-:W-:-:S13]  /*16820*/  ISETP.NE.AND P6, PT, R13, 0x1, PT ;  /* 0x000000010d00780c */ /* 0x000fda0003fc5270 */
[----:B------:R-:W-:-:S05]  /*16830*/  @P6 IMAD.HI.U32 R14, R4, R14, RZ ;  /* 0x0000000e040e6227 */ /* 0x000fca00078e00ff */
[----:B------:R-:W-:-:S07]  /*16840*/  @P6 SHF.R.U32.HI R4, RZ, R15, R14 ;  /* 0x0000000fff046219 */ /* 0x000fce000001160e */
.L_x_12332:
[----:B------:R-:W-:Y:S05]  /*16850*/  BSYNC B1 ;  /* 0x0000000000017941 */ /* 0x000fea0003800000 */
.L_x_12330:
[----:B------:R-:W-:-:S05]  /*16860*/  IMAD R4, R4, R13, R64 ;  /* 0x0000000d04047224 */ /* 0x000fca00078e0240 */
[----:B------:R-:W-:Y:S02]  /*16870*/  VIADDMNMX R6, R4, R13, R6, PT ;  /* 0x0000000d04067246 */ /* 0x000fe40003800106 */
[----:B------:R-:W-:-:S07]  /*16880*/  VIMNMX R7, R7, R4, !PT ;  /* 0x0000000407077248 */ /* 0x000fce0007fe0100 */
.L_x_12329:
[----:B------:R-:W-:Y:S05]  /*16890*/  BSYNC B0 ;  /* 0x0000000000007941 */ /* 0x000fea0003800000 */
.L_x_12328:
        /* <DEDUP_REMOVED lines=75> */
[----:B------:R-:W-:Y:S02]  /*16d50*/  ISETP.GT.AND P3, PT, R7, 0x51, !P3 ;  /* 0x000000510700780c */ /* 0x000fe40005f64270 */
[----:B--2---:R-:W-:Y:S02]  /*16d60*/  FMNMX.FTZ R13, R65, R4, !PT ;  /* 0x00000004410d7209 */ /* 0x004fe40007810000 */
[----:B------:R-:W-:Y:S02]  /*16d70*/  ISETP.NE.AND P6, PT, R68, RZ, PT ;  /* 0x000000ff4400720c */ /* 0x000fe40003fc5270 */
        /* <DEDUP_REMOVED lines=44> */
[C---:B------:R-:W-:Y:S02]  /*17040*/  ISETP.LT.OR P1, PT, R6.reuse, 0x4a, P1 ;  /* 0x0000004a0600780c */ /* 0x040fe40000f21670 */
[----:B------:R-:W-:Y:S01]  /*17050*/  FSEL R45, R45, -INF , !P5 ;  /* 0xff8000002d2d7808 */ /* 0x000fe20006800000 */
[----:B------:R-:W0:Y:S01]  /*17060*/  SHFL.BFLY PT, R19, R34, 0x1, 0x1f ;  /* 0x0c201f0022137f89 */ /* 0x000e2200000e0000 */
[----:B------:R-:W-:Y:S02]  /*17070*/  FMNMX.FTZ R32, R43, R32, !PT ;  /* 0x000000202b207209 */ /* 0x000fe40007810000 */
[----:B------:R-:W-:Y:S02]  /*17080*/  ISETP.LT.OR P2, PT, R6, 0x51, P2 ;  /* 0x000000510600780c */ /* 0x000fe40001741670 */
[----:B------:R-:W-:Y:S02]  /*17090*/  FSEL R46, R46, -INF , !P1 ;  /* 0xff8000002e2e7808 */ /* 0x000fe40004800000 */
[----:B------:R-:W-:-:S02]  /*170a0*/  FMNMX.FTZ R13, R45, R32, !PT ;  /* 0x000000202d0d7209 */ /* 0x000fc40007810000 */
[C---:B------:R-:W-:Y:S02]  /*170b0*/  ISETP.GT.AND P4, PT, R7.reuse, 0x58, !P4 ;  /* 0x000000580700780c */ /* 0x040fe40006784270 */
        /* <DEDUP_REMOVED lines=10> */
[----:B------:R-:W-:-:S02]  /*17160*/  IADD3 R6, P2, R16, 0x230, RZ ;  /* 0x0000023010067810 */ /* 0x000fc40007f5e0ff */
[----:B------:R-:W-:Y:S02]  /*17170*/  FSEL R66, R20, -INF , !P1 ;  /* 0xff80000014427808 */ /* 0x000fe40004800000 */
[----:B------:R-:W-:Y:S01]  /*17180*/  FMNMX.FTZ R13, R9, R32, !PT ;  /* 0x00000020090d7209 */ /* 0x000fe20007810000 */
[----:B------:R-:W-:Y:S01]  /*17190*/  IMAD.X R7, RZ, RZ, R17, P2 ;  /* 0x000000ffff077224 */ /* 0x000fe200010e0611 */
        /* <DEDUP_REMOVED lines=18> */
[----:B------:R-:W-:Y:S02]  /*172c0*/  FADD.FTZ R34, R5, -R34 ;  /* 0x8000002205227221 */ /* 0x000fe40000010000 */
[----:B------:R-:W5:Y:S01]  /*172d0*/  LD.E R5, desc[UR40][R16.64+0x270] ;  /* 0x0002702810057980 */ /* 0x000f62000c101900 */
[C---:B--2---:R-:W-:Y:S01]  /*172e0*/  FSETP.NEU.FTZ.AND P1, PT, R70.reuse, -INF , PT ;  /* 0xff8000004600780b */ /* 0x044fe20003f3d000 */
[-C--:B---3--:R-:W-:Y:S01]  /*172f0*/  FMUL.FTZ R13, R70, R67.reuse ;  /* 0x00000043460d7220 */ /* 0x088fe20000410000 */
[----:B0-----:R-:W-:Y:S02]  /*17300*/  FMUL.FTZ R32, R32, R67 ;  /* 0x0000004320207220 */ /* 0x001fe40000410000 */
[----:B------:R-:W-:Y:S02]  /*17310*/  FSEL R7, R70, RZ, P1 ;  /* 0x000000ff46077208 */ /* 0x000fe40000800000 */
[----:B------:R-:W-:-:S03]  /*17320*/  FSEL R6, R13, RZ, P1 ;  /* 0x000000ff0d067208 */ /* 0x000fc60000800000 */
[----:B------:R-:W-:Y:S02]  /*17330*/  FADD.FTZ R4, R4, -R7 ;  /* 0x8000000704047221 */ /* 0x000fe40000010000 */
        /* <DEDUP_REMOVED lines=24> */
[----:B------:R-:W-:Y:S01]  /*174c0*/  FSEL R6, R32, RZ, P2 ;  /* 0x000000ff20067208 */ /* 0x000fe20001000000 */
[----:B------:R-:W-:Y:S01]  /*174d0*/  FMUL.FTZ R13, R67, R34 ;  /* 0x00000022430d7220 */ /* 0x000fe20000410000 */
[----:B------:R-:W-:-:S03]  /*174e0*/  FMUL.FTZ R4, R4, R67 ;  /* 0x0000004304047220 */ /* 0x000fc60000410000 */
[-CC-:B------:R-:W-:Y:S01]  /*174f0*/  FFMA.FTZ R36, R58, R67.reuse, -R6.reuse ;  /* 0x000000433a247223 */ /* 0x180fe20000010806 */
[-CC-:B------:R-:W-:Y:S01]  /*17500*/  FFMA.FTZ R153, R64, R67.reuse, -R6.reuse ;  /* 0x0000004340997223 */ /* 0x180fe20000010806 */
[----:B------:R-:W-:Y:S01]  /*17510*/  MUFU.EX2 R152, R152 ;  /* 0x0000009800987308 */ /* 0x000fe20000000800 */
[----:B------:R-:W-:-:S07]  /*17520*/  FFMA.FTZ R34, R57, R67, -R6 ;  /* 0x0000004339227223 */ /* 0x000fce0000010806 */
[----:B------:R-:W4:Y:S01]  /*17530*/  MUFU.EX2 R7, R4 ;  /* 0x0000000400077308 */ /* 0x000f220000000800 */
[----:B------:R-:W-:-:S07]  /*17540*/  FFMA.FTZ R155, R63, R67, -R6 ;  /* 0x000000433f9b7223 */ /* 0x000fce0000010806 */
[----:B------:R-:W-:Y:S08]  /*17550*/  MUFU.EX2 R13, R13 ;  /* 0x0000000d000d7308 */ /* 0x000ff00000000800 */
[----:B------:R-:W5:Y:S01]  /*17560*/  MUFU.EX2 R36, R36 ;  /* 0x0000002400247308 */ /* 0x000f620000000800 */
[----:B------:R-:W-:-:S07]  /*17570*/  FFMA.FTZ R32, R59, R67, -R6 ;  /* 0x000000433b207223 */ /* 0x000fce0000010806 */
[----:B------:R-:W0:Y:S08]  /*17580*/  MUFU.EX2 R37, R37 ;  /* 0x0000002500257308 */ /* 0x000e300000000800 */
[----:B------:R-:W1:Y:S01]  /*17590*/  MUFU.EX2 R153, R153 ;  /* 0x0000009900997308 */ /* 0x000e620000000800 */
[----:B------:R-:W-:-:S07]  /*175a0*/  FFMA.FTZ R157, R62, R67, -R6 ;  /* 0x000000433e9d7223 */ /* 0x000fce0000010806 */
[----:B------:R-:W2:Y:S08]  /*175b0*/  MUFU.EX2 R35, R35 ;  /* 0x0000002300237308 */ /* 0x000eb00000000800 */
[----:B------:R-:W3:Y:S01]  /*175c0*/  MUFU.EX2 R34, R34 ;  /* 0x0000002200227308 */ /* 0x000ee20000000800 */
[----:B----4-:R-:W-:Y:S01]  /*175d0*/  FFMA.FTZ R12, R7, R69, R152 ;  /* 0x00000045070c7223 */ /* 0x010fe20000010098 */
[----:B-----5:R-:W-:-:S06]  /*175e0*/  FFMA.FTZ R68, R13, R68, R36 ;  /* 0x000000440d447223 */ /* 0x020fcc0000010024 */
[----:B------:R-:W4:Y:S01]  /*175f0*/  MUFU.EX2 R154, R154 ;  /* 0x0000009a009a7308 */ /* 0x000f220000000800 */
        /* <DEDUP_REMOVED lines=8> */
[----:B---3--:R-:W-:-:S06]  /*17680*/  FADD.FTZ R4, R34, R11 ;  /* 0x0000000b22047221 */ /* 0x008fcc0000010000 */
[----:B------:R-:W2:Y:S01]  /*17690*/  MUFU.EX2 R156, R156 ;  /* 0x0000009c009c7308 */ /* 0x000ea20000000800 */
[----:B------:R-:W-:-:S07]  /*176a0*/  FFMA.FTZ R28, R28, R67, -R6 ;  /* 0x000000431c1c7223 */ /* 0x000fce0000010806 */
[----:B------:R-:W3:Y:S01]  /*176b0*/  MUFU.EX2 R157, R157 ;  /* 0x0000009d009d7308 */ /* 0x000ee20000000800 */
[----:B----4-:R-:W-:Y:S01]  /*176c0*/  FADD.FTZ R12, R154, R21 ;  /* 0x000000159a0c7221 */ /* 0x010fe20000010000 */
[----:B-----5:R-:W-:-:S06]  /*176d0*/  FADD.FTZ R11, R155, R4 ;  /* 0x000000049b0b7221 */ /* 0x020fcc0000010000 */
        /* <DEDUP_REMOVED lines=43> */
[----:B------:R-:W-:Y:S01]  /*17990*/  FFMA.FTZ R21, R8, R67, -R6 ;  /* 0x0000004308157223 */ /* 0x000fe20000010806 */
[----:B----4-:R-:W-:-:S06]  /*179a0*/  FADD.FTZ R4, R230, R11 ;  /* 0x0000000be6047221 */ /* 0x010fcc0000010000 */
[----:B------:R-:W4:Y:S01]  /*179b0*/  MUFU.EX2 R227, R227 ;  /* 0x000000e300e37308 */ /* 0x000f220000000800 */
[----:B-----5:R-:W-:Y:S01]  /*179c0*/  FADD.FTZ R8, R228, R25 ;  /* 0x00000019e4087221 */ /* 0x020fe20000010000 */
[----:B------:R-:W-:-:S06]  /*179d0*/  FFMA.FTZ R167, R45, R67, -R6 ;  /* 0x000000432da77223 */ /* 0x000fcc0000010806 */
        /* <DEDUP_REMOVED lines=10> */
[----:B----4-:R-:W-:Y:S01]  /*17a80*/  FADD.FTZ R4, R227, R4 ;  /* 0x00000004e3047221 */ /* 0x010fe20000010000 */
[----:B-----5:R-:W-:-:S06]  /*17a90*/  FADD.FTZ R8, R225, R8 ;  /* 0x00000008e1087221 */ /* 0x020fcc0000010000 */
[----:B------:R-:W4:Y:S01]  /*17aa0*/  MUFU.EX2 R170, R170 ;  /* 0x000000aa00aa7308 */ /* 0x000f220000000800 */
[----:B------:R-:W-:-:S07]  /*17ab0*/  FFMA.FTZ R164, R53, R67, -R6 ;  /* 0x0000004335a47223 */ /* 0x000fce0000010806 */
[----:B------:R-:W5:Y:S01]  /*17ac0*/  MUFU.EX2 R167, R167 ;  /* 0x000000a700a77308 */ /* 0x000f620000000800 */
[----:B------:R-:W-:Y:S01]  /*17ad0*/  FFMA.FTZ R11, R9, R67, -R6 ;  /* 0x00000043090b7223 */ /* 0x000fe20000010806 */
[----:B0-----:R-:W-:Y:S01]  /*17ae0*/  FADD.FTZ R9, R173, R4 ;  /* 0x00000004ad097221 */ /* 0x001fe20000010000 */
[----:B-1----:R-:W-:-:S05]  /*17af0*/  FADD.FTZ R25, R171, R8 ;  /* 0x00000008ab197221 */ /* 0x002fca0000010000 */
[----:B------:R-:W0:Y:S08]  /*17b00*/  MUFU.EX2 R169, R169 ;  /* 0x000000a900a97308 */ /* 0x000e300000000800 */
        /* <DEDUP_REMOVED lines=8> */
[----:B------:R-:W4:Y:S08]  /*17b90*/  MUFU.EX2 R166, R166 ;  /* 0x000000a600a67308 */ /* 0x000f300000000800 */
[----:B------:R-:W5:Y:S01]  /*17ba0*/  MUFU.EX2 R164, R164 ;  /* 0x000000a400a47308 */ /* 0x000f620000000800 */
[----:B0-----:R-:W-:Y:S01]  /*17bb0*/  FADD.FTZ R6, R169, R6 ;  /* 0x00000006a9067221 */ /* 0x001fe20000010000 */
[----:B-1----:R-:W-:-:S06]  /*17bc0*/  FADD.FTZ R4, R168, R9 ;  /* 0x00000009a8047221 */ /* 0x002fcc0000010000 */
[----:B------:R-:W0:Y:S08]  /*17bd0*/  MUFU.EX2 R19, R19 ;  /* 0x0000001300137308 */ /* 0x000e300000000800 */
[----:B------:R-:W1:Y:S01]  /*17be0*/  MUFU.EX2 R11, R11 ;  /* 0x0000000b000b7308 */ /* 0x000e620000000800 */
[----:B--2---:R-:W-:Y:S01]  /*17bf0*/  FADD.FTZ R9, R165, R6 ;  /* 0x00000006a5097221 */ /* 0x004fe20000010000 */
[----:B---3--:R-:W-:-:S06]  /*17c00*/  FADD.FTZ R25, R21, R4 ;  /* 0x0000000415197221 */ /* 0x008fcc0000010000 */
[----:B------:R-:W2:Y:S08]  /*17c10*/  MUFU.EX2 R20, R20 ;  /* 0x0000001400147308 */ /* 0x000eb00000000800 */
[----:B------:R-:W3:Y:S01]  /*17c20*/  MUFU.EX2 R18, R18 ;  /* 0x0000001200127308 */ /* 0x000ee20000000800 */
[----:B----4-:R-:W-:Y:S01]  /*17c30*/  FADD.FTZ R6, R166, R9 ;  /* 0x00000009a6067221 */ /* 0x010fe20000010000 */
[----:B-----5:R-:W-:Y:S01]  /*17c40*/  FADD.FTZ R8, R164, R25 ;  /* 0x00000019a4087221 */ /* 0x020fe20000010000 */
        /* <DEDUP_REMOVED lines=8> */
[----:B---3--:R-:W-:-:S03]  /*17cd0*/  FADD.FTZ R27, R18, R27 ;  /* 0x0000001b121b7221 */ /* 0x008fc60000010000 */
[----:B------:R0:W-:Y:S04]  /*17ce0*/  ST.E desc[UR40][R16.64+0x240], R25 ;  /* 0x0002401910007985 */ /* 0x0001e8000c101928 */
[----:B------:R1:W-:Y:S04]  /*17cf0*/  ST.E desc[UR40][R16.64+0x244], R27 ;  /* 0x0002441b10007985 */ /* 0x0003e8000c101928 */
[----:B------:R-:W2:Y:S02]  /*17d00*/  LD.E R6, desc[UR40][R8.64] ;  /* 0x0000002808067980 */ /* 0x000ea4000c101900 */
[----:B--2---:R-:W-:-:S05]  /*17d10*/  FMUL.FTZ R39, R7, R6 ;  /* 0x0000000607277220 */ /* 0x004fca0000410000 */
[----:B------:R2:W-:Y:S04]  /*17d20*/  ST.E desc[UR40][R8.64], R39 ;  /* 0x0000002708007985 */ /* 0x0005e8000c101928 */
[----:B------:R-:W3:Y:S04]  /*17d30*/  LD.E R41, desc[UR40][R16.64+0x464] ;  /* 0x0004642810297980 */ /* 0x000ee8000c101900 */
[----:B------:R-:W0:Y:S04]  /*17d40*/  LD.E R100, desc[UR40][R16.64+0x284] ;  /* 0x0002842810647980 */ /* 0x000e28000c101900 */
[----:B------:R-:W4:Y:S04]  /*17d50*/  LD.E R98, desc[UR40][R16.64+0x280] ;  /* 0x0002802810627980 */ /* 0x000f28000c101900 */
[----:B------:R-:W1:Y:S04]  /*17d60*/  LD.E R102, desc[UR40][R16.64+0x290] ;  /* 0x0002902810667980 */ /* 0x000e68000c101900 */
        /* <DEDUP_REMOVED lines=58> */
[C---:B---3--:R-:W-:Y:S01]  /*18110*/  FMUL.FTZ R47, R7.reuse, R41 ;  /* 0x00000029072f7220 */ /* 0x048fe20000410000 */
[----:B0-----:R-:W-:-:S04]  /*18120*/  FMUL.FTZ R25, R7, R100 ;  /* 0x0000006407197220 */ /* 0x001fc80000410000 */
[----:B------:R-:W-:Y:S01]  /*18130*/  ST.E desc[UR40][R16.64+0x464], R47 ;  /* 0x0004642f10007985 */ /* 0x000fe2000c101928 */
[----:B----4-:R-:W-:-:S03]  /*18140*/  FMUL.FTZ R5, R7, R98 ;  /* 0x0000006207057220 */ /* 0x010fc60000410000 */
[----:B------:R0:W-:Y:S01]  /*18150*/  ST.E desc[UR40][R16.64+0x284], R25 ;  /* 0x0002841910007985 */ /* 0x0001e2000c101928 */
[C---:B-1----:R-:W-:Y:S01]  /*18160*/  FMUL.FTZ R27, R7.reuse, R102 ;  /* 0x00000066071b7220 */ /* 0x042fe20000410000 */
[C---:B--2---:R-:W-:Y:S01]  /*18170*/  FMUL.FTZ R39, R7.reuse, R104 ;  /* 0x0000006807277220 */ /* 0x044fe20000410000 */
[C---:B-----5:R-:W-:Y:S01]  /*18180*/  FMUL.FTZ R41, R7.reuse, R106 ;  /* 0x0000006a07297220 */ /* 0x060fe20000410000 */
[C---:B------:R-:W-:Y:S01]  /*18190*/  FMUL.FTZ R43, R7.reuse, R108 ;  /* 0x0000006c072b7220 */ /* 0x040fe20000410000 */
[C---:B------:R-:W-:Y:S01]  /*181a0*/  FMUL.FTZ R45, R7.reuse, R110 ;  /* 0x0000006e072d7220 */ /* 0x040fe20000410000 */
[C---:B0-----:R-:W-:Y:S01]  /*181b0*/  FMUL.FTZ R25, R7.reuse, R114 ;  /* 0x0000007207197220 */ /* 0x041fe20000410000 */
[C---:B------:R-:W-:Y:S01]  /*181c0*/  FMUL.FTZ R47, R7.reuse, R116 ;  /* 0x00000074072f7220 */ /* 0x040fe20000410000 */
[C---:B------:R-:W-:Y:S01]  /*181d0*/  FMUL.FTZ R49, R7.reuse, R118 ;  /* 0x0000007607317220 */ /* 0x040fe20000410000 */
        /* <DEDUP_REMOVED lines=16> */
[C---:B--2---:R-:W-:Y:S01]  /*182e0*/  FMUL.FTZ R25, R7.reuse, R134 ;  /* 0x0000008607197220 */ /* 0x044fe20000410000 */
[C---:B---3--:R-:W-:Y:S01]  /*182f0*/  FMUL.FTZ R47, R7.reuse, R136 ;  /* 0x00000088072f7220 */ /* 0x048fe20000410000 */
[C---:B0-----:R-:W-:Y:S01]  /*18300*/  FMUL.FTZ R49, R7.reuse, R138 ;  /* 0x0000008a07317220 */ /* 0x041fe20000410000 */
        /* <DEDUP_REMOVED lines=81> */
[----:B------:R-:W-:-:S04]  /*18820*/  LOP3.LUT R6, R4, 0x8, RZ, 0xfc, !PT ;  /* 0x0000000804067812 */ /* 0x000fc800078efcff */
[----:B------:R0:W-:Y:S04]  /*18830*/  ST.E desc[UR40][R16.64+0x460], R7 ;  /* 0x0004600710007985 */ /* 0x0001e8000c101928 */
[----:B------:R1:W-:Y:S04]  /*18840*/  ST.E desc[UR40][R16.64+0x3f4], R5 ;  /* 0x0003f40510007985 */ /* 0x0003e8000c101928 */
[----:B------:R-:W-:Y:S01]  /*18850*/  ST.E desc[UR40][R16.64+0x414], R51 ;  /* 0x0004143310007985 */ /* 0x000fe2000c101928 */
[----:B0-----:R-:W-:-:S03]  /*18860*/  IMAD.MOV.U32 R7, RZ, RZ, R9 ;  /* 0x000000ffff077224 */ /* 0x001fc600078e0009 */
[----:B------:R0:W-:Y:S04]  /*18870*/  ST.E desc[UR40][R16.64+0x420], R27 ;  /* 0x0004201b10007985 */ /* 0x0001e8000c101928 */
[----:B------:R-:W-:Y:S04]  /*18880*/  ST.E desc[UR40][R16.64+0x424], R39 ;  /* 0x0004242710007985 */ /* 0x000fe8000c101928 */
        /* <DEDUP_REMOVED lines=8> */
[----:B-1----:R-:W-:-:S02]  /*18910*/  IMAD.MOV.U32 R5, RZ, RZ, R9 ;  /* 0x000000ffff057224 */ /* 0x002fc400078e0009 */
[----:B0-----:R-:W-:-:S05]  /*18920*/  FMUL.FTZ R27, R13, R12 ;  /* 0x0000000c0d1b7220 */ /* 0x001fca0000410000 */
[----:B------:R-:W-:Y:S04]  /*18930*/  ST.E desc[UR40][R6.64], R27 ;  /* 0x0000001b06007985 */ /* 0x000fe8000c101928 */
[----:B------:R-:W2:Y:S02]  /*18940*/  LD.E R12, desc[UR40][R4.64] ;  /* 0x00000028040c7980 */ /* 0x000ea4000c101900 */
[----:B--2---:R-:W-:-:S05]  /*18950*/  FMUL.FTZ R25, R13, R12 ;  /* 0x0000000c0d197220 */ /* 0x004fca0000410000 */
[----:B------:R0:W-:Y:S04]  /*18960*/  ST.E desc[UR40][R4.64], R25 ;  /* 0x0000001904007985 */ /* 0x0001e8000c101928 */
[----:B------:R-:W3:Y:S04]  /*18970*/  LD.E R39, desc[UR40][R16.64+0x46c] ;  /* 0x00046c2810277980 */ /* 0x000ee8000c101900 */
[----:B------:R-:W0:Y:S04]  /*18980*/  LD.E R104, desc[UR40][R16.64+0x288] ;  /* 0x0002882810687980 */ /* 0x000e28000c101900 */
[----:B------:R-:W2:Y:S04]  /*18990*/  LD.E R106, desc[UR40][R16.64+0x28c] ;  /* 0x00028c28106a7980 */ /* 0x000ea8000c101900 */
        /* <DEDUP_REMOVED lines=60> */
[C---:B0-----:R-:W-:Y:S01]  /*18d60*/  FMUL.FTZ R25, R13.reuse, R104 ;  /* 0x000000680d197220 */ /* 0x041fe20000410000 */
[----:B--2---:R-:W-:-:S03]  /*18d70*/  FMUL.FTZ R27, R13, R106 ;  /* 0x0000006a0d1b7220 */ /* 0x004fc60000410000 */
[----:B------:R-:W-:Y:S01]  /*18d80*/  ST.E desc[UR40][R16.64+0x46c], R49 ;  /* 0x00046c3110007985 */ /* 0x000fe2000c101928 */
[----:B----4-:R-:W-:-:S03]  /*18d90*/  FMUL.FTZ R39, R13, R108 ;  /* 0x0000006c0d277220 */ /* 0x010fc60000410000 */
[----:B------:R0:W-:Y:S01]  /*18da0*/  ST.E desc[UR40][R16.64+0x288], R25 ;  /* 0x0002881910007985 */ /* 0x0001e2000c101928 */
[----:B-----5:R-:W-:-:S03]  /*18db0*/  FMUL.FTZ R41, R13, R110 ;  /* 0x0000006e0d297220 */ /* 0x020fc60000410000 */
[----:B------:R1:W-:Y:S01]  /*18dc0*/  ST.E desc[UR40][R16.64+0x28c], R27 ;  /* 0x00028c1b10007985 */ /* 0x0003e2000c101928 */
[C---:B------:R-:W-:Y:S01]  /*18dd0*/  FMUL.FTZ R43, R13.reuse, R112 ;  /* 0x000000700d2b7220 */ /* 0x040fe20000410000 */
[C---:B------:R-:W-:Y:S01]  /*18de0*/  FMUL.FTZ R45, R13.reuse, R114 ;  /* 0x000000720d2d7220 */ /* 0x040fe20000410000 */
[C---:B------:R-:W-:Y:S01]  /*18df0*/  FMUL.FTZ R47, R13.reuse, R116 ;  /* 0x000000740d2f7220 */ /* 0x040fe20000410000 */
[C---:B0-----:R-:W-:Y:S01]  /*18e00*/  FMUL.FTZ R25, R13.reuse, R118 ;  /* 0x000000760d197220 */ /* 0x041fe20000410000 */
[C---:B-1----:R-:W-:Y:S01]  /*18e10*/  FMUL.FTZ R27, R13.reuse, R120 ;  /* 0x000000780d1b7220 */ /* 0x042fe20000410000 */
[C---:B------:R-:W-:Y:S01]  /*18e20*/  FMUL.FTZ R49, R13.reuse, R122 ;  /* 0x0000007a0d317220 */ /* 0x040fe20000410000 */
[----:B------:R0:W-:Y:S01]  /*18e30*/  ST.E desc[UR40][R16.64+0x298], R39 ;  /* 0x0002982710007985 */ /* 0x0001e2000c101928 */
[----:B------:R-:W-:-:S03]  /*18e40*/  FMUL.FTZ R51, R13, R124 ;  /* 0x0000007c0d337220 */ /* 0x000fc60000410000 */
        /* <DEDUP_REMOVED lines=97> */
[----:B------:R-:W-:Y:S01]  /*19460*/  VIADD R26, R93, 0x8 ;  /* 0x000000085d1a7836 */ /* 0x000fe20000000000 */
        /* <DEDUP_REMOVED lines=8> */
[----:B------:R3:W-:Y:S04]  /*194f0*/  ST.E desc[UR40][R16.64+0x458], R27 ;  /* 0x0004581b10007985 */ /* 0x0007e8000c101928 */
[----:B------:R4:W-:Y:S04]  /*19500*/  ST.E desc[UR40][R16.64+0x45c], R47 ;  /* 0x00045c2f10007985 */ /* 0x0009e8000c101928 */
[----:B------:R-:W-:Y:S01]  /*19510*/  ST.E desc[UR40][R16.64+0x468], R49 ;  /* 0x0004683110007985 */ /* 0x000fe2000c101928 */
[----:B------:R5:W-:Y:S06]  /*19520*/  BAR.SYNC.DEFER_BLOCKING R26, 0x100 ;  /* 0x0004001a0000751d */ /* 0x000bec0000010000 */
[----:B0-----:R-:W2:Y:S04]  /*19530*/  LD.E R39, desc[UR40][R16.64+0x270] ;  /* 0x0002702810277980 */ /* 0x001ea8000c101900 */
[----:B------:R-:W5:Y:S04]  /*19540*/  LD.E R24, desc[UR40][R2.64] ;  /* 0x0000002802187980 */ /* 0x000f68000c101900 */
[----:B------:R-:W5:Y:S04]  /*19550*/  LD.E.64 R12, desc[UR40][R16.64+0xa8] ;  /* 0x0000a828100c7980 */ /* 0x000f68000c101b00 */
[----:B--2---:R0:W-:Y:S04]  /*19560*/  ST.E desc[UR40][R16.64+0x270], R39 ;  /* 0x0002702710007985 */ /* 0x0041e8000c101928 */
[----:B-1----:R-:W2:Y:S04]  /*19570*/  LD.E R41, desc[UR40][R8.64] ;  /* 0x0000002808297980 */ /* 0x002ea8000c101900 */
[----:B--2---:R1:W-:Y:S04]  /*19580*/  ST.E desc[UR40][R8.64], R41 ;  /* 0x0000002908007985 */ /* 0x0043e8000c101928 */
[----:B------:R-:W2:Y:S04]  /*19590*/  LD.E R25, desc[UR40][R6.64] ;  /* 0x0000002806197980 */ /* 0x000ea8000c101900 */
[----:B--2---:R2:W-:Y:S04]  /*195a0*/  ST.E desc[UR40][R6.64], R25 ;  /* 0x0000001906007985 */ /* 0x0045e8000c101928 */
[----:B---3--:R-:W3:Y:S04]  /*195b0*/  LD.E R27, desc[UR40][R4.64] ;  /* 0x00000028041b7980 */ /* 0x008ee8000c101900 */
[----:B---3--:R3:W-:Y:S04]  /*195c0*/  ST.E desc[UR40][R4.64], R27 ;  /* 0x0000001b04007985 */ /* 0x0087e8000c101928 */
[----:B------:R-:W3:Y:S04]  /*195d0*/  LD.E R43, desc[UR40][R16.64+0x280] ;  /* 0x00028028102b7980 */ /* 0x000ee8000c101900 */
[----:B------:R-:W3:Y:S04]  /*195e0*/  LD.E R45, desc[UR40][R16.64+0x284] ;  /* 0x00028428102d7980 */ /* 0x000ee8000c101900 */
[----:B----4-:R-:W4:Y:S04]  /*195f0*/  LD.E R47, desc[UR40][R16.64+0x288] ;  /* 0x00028828102f7980 */ /* 0x010f28000c101900 */
[----:B0-----:R-:W4:Y:S04]  /*19600*/  LD.E R39, desc[UR40][R16.64+0x28c] ;  /* 0x00028c2810277980 */ /* 0x001f28000c101900 */
[----:B------:R-:W4:Y:S04]  /*19610*/  LD.E R49, desc[UR40][R16.64+0x290] ;  /* 0x0002902810317980 */ /* 0x000f28000c101900 */
[----:B------:R-:W4:Y:S04]  /*19620*/  LD.E R51, desc[UR40][R16.64+0x294] ;  /* 0x0002942810337980 */ /* 0x000f28000c101900 */
[----:B-1----:R-:W4:Y:S04]  /*19630*/  LD.E R41, desc[UR40][R16.64+0x298] ;  /* 0x0002982810297980 */ /* 0x002f28000c101900 */
        /* <DEDUP_REMOVED lines=9> */
[----:B--2---:R-:W2:Y:S04]  /*196d0*/  LD.E R25, desc[UR40][R16.64+0x2c0] ;  /* 0x0002c02810197980 */ /* 0x004ea8000c101900 */
[----:B-----5:R-:W5:Y:S04]  /*196e0*/  LD.E R26, desc[UR40][R16.64+0x2c4] ;  /* 0x0002c428101a7980 */ /* 0x020f68000c101900 */
        /* <DEDUP_REMOVED lines=57> */
[----:B------:R-:W-:Y:S04]  /*19a80*/  ST.E desc[UR40][R16.64+0x280], R43 ;  /* 0x0002802b10007985 */ /* 0x000fe8000c101928 */
[----:B------:R-:W-:Y:S04]  /*19a90*/  ST.E desc[UR40][R16.64+0x284], R45 ;  /* 0x0002842d10007985 */ /* 0x000fe8000c101928 */
[----:B----4-:R-:W-:Y:S04]  /*19aa0*/  ST.E desc[UR40][R16.64+0x288], R47 ;  /* 0x0002882f10007985 */ /* 0x010fe8000c101928 */
        /* <DEDUP_REMOVED lines=13> */
[----:B0-----:R-:W3:Y:S04]  /*19b80*/  LD.E R39, desc[UR40][R16.64+0x2d0] ;  /* 0x0002d02810277980 */ /* 0x001ee8000c101900 */
[----:B-1----:R-:W3:Y:S04]  /*19b90*/  LD.E R41, desc[UR40][R16.64+0x2d8] ;  /* 0x0002d82810297980 */ /* 0x002ee8000c101900 */
[----:B------:R-:W3:Y:S04]  /*19ba0*/  LD.E R43, desc[UR40][R16.64+0x2e0] ;  /* 0x0002e028102b7980 */ /* 0x000ee8000c101900 */
[----:B------:R-:W3:Y:S04]  /*19bb0*/  LD.E R45, desc[UR40][R16.64+0x2e8] ;  /* 0x0002e828102d7980 */ /* 0x000ee8000c101900 */
[----:B------:R-:W3:Y:S04]  /*19bc0*/  LD.E R47, desc[UR40][R16.64+0x2f0] ;  /* 0x0002f028102f7980 */ /* 0x000ee8000c101900 */
[----:B------:R-:W3:Y:S04]  /*19bd0*/  LD.E R49, desc[UR40][R16.64+0x2f8] ;  /* 0x0002f82810317980 */ /* 0x000ee8000c101900 */
[----:B------:R-:W3:Y:S04]  /*19be0*/  LD.E R51, desc[UR40][R16.64+0x300] ;  /* 0x0003002810337980 */ /* 0x000ee8000c101900 */
[----:B----4-:R-:W4:Y:S04]  /*19bf0*/  LD.E R53, desc[UR40][R16.64+0x308] ;  /* 0x0003082810357980 */ /* 0x010f28000c101900 */
[----:B------:R-:W4:Y:S04]  /*19c00*/  LD.E R55, desc[UR40][R16.64+0x310] ;  /* 0x0003102810377980 */ /* 0x000f28000c101900 */
[----:B------:R-:W4:Y:S04]  /*19c10*/  LD.E R57, desc[UR40][R16.64+0x318] ;  /* 0x0003182810397980 */ /* 0x000f28000c101900 */
[----:B--2---:R-:W2:Y:S04]  /*19c20*/  LD.E R59, desc[UR40][R16.64+0x320] ;  /* 0x00032028103b7980 */ /* 0x004ea8000c101900 */
[----:B------:R-:W2:Y:S04]  /*19c30*/  LD.E R61, desc[UR40][R16.64+0x328] ;  /* 0x00032828103d7980 */ /* 0x000ea8000c101900 */
[----:B------:R-:W2:Y:S04]  /*19c40*/  LD.E R63, desc[UR40][R16.64+0x330] ;  /* 0x00033028103f7980 */ /* 0x000ea8000c101900 */
        /* <DEDUP_REMOVED lines=37> */
[----:B------:R-:W-:Y:S04]  /*19ea0*/  ST.E desc[UR40][R16.64+0x2c4], R26 ;  /* 0x0002c41a10007985 */ /* 0x000fe8000c101928 */
[----:B---3--:R1:W-:Y:S04]  /*19eb0*/  ST.E desc[UR40][R16.64+0x2c8], R27 ;  /* 0x0002c81b10007985 */ /* 0x0083e8000c101928 */
        /* <DEDUP_REMOVED lines=30> */
[----:B----4-:R4:W-:Y:S04]  /*1a0a0*/  ST.E desc[UR40][R16.64+0x308], R53 ;  /* 0x0003083510007985 */ /* 0x0109e8000c101928 */
[----:B------:R4:W-:Y:S04]  /*1a0b0*/  ST.E desc[UR40][R16.64+0x310], R55 ;  /* 0x0003103710007985 */ /* 0x0009e8000c101928 */
[----:B------:R4:W-:Y:S04]  /*1a0c0*/  ST.E desc[UR40][R16.64+0x318], R57 ;  /* 0x0003183910007985 */ /* 0x0009e8000c101928 */
[----:B--2---:R2:W-:Y:S04]  /*1a0d0*/  ST.E desc[UR40][R16.64+0x320], R59 ;  /* 0x0003203b10007985 */ /* 0x0045e8000c101928 */
[----:B------:R2:W-:Y:S04]  /*1a0e0*/  ST.E desc[UR40][R16.64+0x328], R61 ;  /* 0x0003283d10007985 */ /* 0x0005e8000c101928 */
[----:B------:R2:W-:Y:S04]  /*1a0f0*/  ST.E desc[UR40][R16.64+0x330], R63 ;  /* 0x0003303f10007985 */ /* 0x0005e8000c101928 */
        /* <DEDUP_REMOVED lines=69> */
[----:B0-----:R-:W5:Y:S01]  /*1a550*/  LDL R25, [R1+0x88] ;  /* 0x0000880001197983 */ /* 0x001f620000100800 */
[----:B------:R-:W-:-:S02]  /*1a560*/  IMAD R12, R24, 0xc00, R12 ;  /* 0x00000c00180c7824 */ /* 0x000fc400078e020c */
[----:B-1----:R-:W-:Y:S01]  /*1a570*/  IMAD.MOV.U32 R27, RZ, RZ, R13 ;  /* 0x000000ffff1b7224 */ /* 0x002fe200078e000d */
[----:B------:R-:W-:Y:S01]  /*1a580*/  F2FP.BF16.F32.PACK_AB R152, R37, R152 ;  /* 0x000000982598723e */ /* 0x000fe200000010ff */
[C---:B------:R-:W-:Y:S01]  /*1a590*/  VIADD R24, R12.reuse, 0x80 ;  /* 0x000000800c187836 */ /* 0x040fe20000000000 */
[----:B------:R-:W-:Y:S01]  /*1a5a0*/  F2FP.BF16.F32.PACK_AB R153, R153, R36 ;  /* 0x000000249999723e */ /* 0x000fe200000010ff */
[----:B------:R-:W-:Y:S01]  /*1a5b0*/  VIADD R26, R12, 0x100 ;  /* 0x000001000c1a7836 */ /* 0x000fe20000000000 */
[----:B------:R-:W-:Y:S01]  /*1a5c0*/  R2UR UR15, R27 ;  /* 0x000000001b0f72ca */ /* 0x000fe200000e0000 */
[----:B------:R-:W5:Y:S01]  /*1a5d0*/  LD.E R36, desc[UR40][R16.64+0x2a0] ;  /* 0x0002a02810247980 */ /* 0x000f62000c101900 */
[----:B------:R-:W-:Y:S02]  /*1a5e0*/  R2UR UR10, R24 ;  /* 0x00000000180a72ca */ /* 0x000fe400000e0000 */
[----:B------:R-:W-:Y:S01]  /*1a5f0*/  R2UR UR14, R26 ;  /* 0x000000001a0e72ca */ /* 0x000fe200000e0000 */
[----:B------:R-:W5:Y:S01]  /*1a600*/  LD.E R24, desc[UR40][R16.64+0x270] ;  /* 0x0002702810187980 */ /* 0x000f62000c101900 */
[----:B------:R-:W-:-:S02]  /*1a610*/  F2FP.BF16.F32.PACK_AB R154, R154, R35 ;  /* 0x000000239a9a723e */ /* 0x000fc400000010ff */
[----:B------:R-:W-:Y:S01]  /*1a620*/  F2FP.BF16.F32.PACK_AB R155, R155, R34 ;  /* 0x000000229b9b723e */ /* 0x000fe200000010ff */
[----:B------:R-:W5:Y:S01]  /*1a630*/  LD.E R35, desc[UR40][R16.64+0x29c] ;  /* 0x00029c2810237980 */ /* 0x000f62000c101900 */
[----:B------:R-:W-:Y:S02]  /*1a640*/  F2FP.BF16.F32.PACK_AB R156, R156, R33 ;  /* 0x000000219c9c723e */ /* 0x000fe400000010ff */
[----:B------:R-:W-:Y:S01]  /*1a650*/  F2FP.BF16.F32.PACK_AB R157, R157, R32 ;  /* 0x000000209d9d723e */ /* 0x000fe200000010ff */
[----:B------:R-:W5:Y:S01]  /*1a660*/  LD.E R33, desc[UR40][R16.64+0x294] ;  /* 0x0002942810217980 */ /* 0x000f62000c101900 */
[----:B------:R-:W-:Y:S02]  /*1a670*/  F2FP.BF16.F32.PACK_AB R158, R158, R31 ;  /* 0x0000001f9e9e723e */ /* 0x000fe400000010ff */
[----:B------:R-:W-:Y:S01]  /*1a680*/  F2FP.BF16.F32.PACK_AB R159, R159, R30 ;  /* 0x0000001e9f9f723e */ /* 0x000fe200000010ff */
[----:B------:R-:W5:Y:S01]  /*1a690*/  LD.E R31, desc[UR40][R16.64+0x28c] ;  /* 0x00028c28101f7980 */ /* 0x000f62000c101900 */
[----:B------:R-:W-:-:S02]  /*1a6a0*/  F2FP.BF16.F32.PACK_AB R160, R160, R29 ;  /* 0x0000001da0a0723e */ /* 0x000fc400000010ff */
[----:B------:R-:W-:Y:S01]  /*1a6b0*/  F2FP.BF16.F32.PACK_AB R161, R161, R28 ;  /* 0x0000001ca1a1723e */ /* 0x000fe200000010ff */
[----:B------:R-:W5:Y:S04]  /*1a6c0*/  LD.E R29, desc[UR40][R16.64+0x284] ;  /* 0x00028428101d7980 */ /* 0x000f68000c101900 */
[----:B------:R-:W5:Y:S04]  /*1a6d0*/  LD.E R28, desc[UR40][R16.64+0x280] ;  /* 0x00028028101c7980 */ /* 0x000f68000c101900 */
[----:B------:R-:W5:Y:S04]  /*1a6e0*/  LD.E R30, desc[UR40][R16.64+0x288] ;  /* 0x00028828101e7980 */ /* 0x000f68000c101900 */
[----:B------:R-:W5:Y:S04]  /*1a6f0*/  LD.E R32, desc[UR40][R16.64+0x290] ;  /* 0x0002902810207980 */ /* 0x000f68000c101900 */
[----:B------:R-:W5:Y:S04]  /*1a700*/  LD.E R34, desc[UR40][R16.64+0x298] ;  /* 0x0002982810227980 */ /* 0x000f68000c101900 */
        /* <DEDUP_REMOVED lines=16> */
[----:B----4-:R-:W3:Y:S04]  /*1a810*/  LD.E R53, desc[UR40][R16.64+0x2e4] ;  /* 0x0002e42810357980 */ /* 0x010ee8000c101900 */
[----:B------:R-:W3:Y:S04]  /*1a820*/  LD.E R54, desc[UR40][R16.64+0x2e8] ;  /* 0x0002e82810367980 */ /* 0x000ee8000c101900 */
[----:B------:R-:W3:Y:S04]  /*1a830*/  LD.E R55, desc[UR40][R16.64+0x2ec] ;  /* 0x0002ec2810377980 */ /* 0x000ee8000c101900 */
[----:B------:R-:W3:Y:S04]  /*1a840*/  LD.E R56, desc[UR40][R16.64+0x2f0] ;  /* 0x0002f02810387980 */ /* 0x000ee8000c101900 */
[----:B------:R-:W3:Y:S04]  /*1a850*/  LD.E R57, desc[UR40][R16.64+0x2f4] ;  /* 0x0002f42810397980 */ /* 0x000ee8000c101900 */
[----:B------:R-:W3:Y:S04]  /*1a860*/  LD.E R58, desc[UR40][R16.64+0x2f8] ;  /* 0x0002f828103a7980 */ /* 0x000ee8000c101900 */
[----:B--2---:R-:W3:Y:S04]  /*1a870*/  LD.E R59, desc[UR40][R16.64+0x2fc] ;  /* 0x0002fc28103b7980 */ /* 0x004ee8000c101900 */
[----:B------:R-:W3:Y:S04]  /*1a880*/  LD.E R60, desc[UR40][R16.64+0x300] ;  /* 0x00030028103c7980 */ /* 0x000ee8000c101900 */
[----:B------:R-:W3:Y:S04]  /*1a890*/  LD.E R61, desc[UR40][R16.64+0x304] ;  /* 0x00030428103d7980 */ /* 0x000ee8000c101900 */
[----:B------:R-:W3:Y:S04]  /*1a8a0*/  LD.E R62, desc[UR40][R16.64+0x308] ;  /* 0x00030828103e7980 */ /* 0x000ee8000c101900 */
[----:B------:R-:W3:Y:S04]  /*1a8b0*/  LD.E R63, desc[UR40][R16.64+0x30c] ;  /* 0x00030c28103f7980 */ /* 0x000ee8000c101900 */
[----:B------:R-:W3:Y:S04]  /*1a8c0*/  LD.E R64, desc[UR40][R16.64+0x310] ;  /* 0x0003102810407980 */ /* 0x000ee8000c101900 */
[----:B-----5:R-:W3:Y:S04]  /*1a8d0*/  LD.E R65, desc[UR40][R16.64+0x314] ;  /* 0x0003142810417980 */ /* 0x020ee8000c101900 */
        /* <DEDUP_REMOVED lines=912> */
[----:B------:R-:W3:Y:S04]  /*1e1e0*/  LD.E R11, desc[UR40][R16.64+0x270] ;  /* 0x00027028100b7980 */ /* 0x000ee8000c101900 */
[----:B---3--:R3:W-:Y:S04]  /*1e1f0*/  ST.E desc[UR40][R16.64+0x270], R11 ;  /* 0x0002700b10007985 */ /* 0x0087e8000c101928 */
[----:B------:R-:W4:Y:S04]  /*1e200*/  LD.E R13, desc[UR40][R8.64] ;  /* 0x00000028080d7980 */ /* 0x000f28000c101900 */
[----:B----4-:R4:W-:Y:S04]  /*1e210*/  ST.E desc[UR40][R8.64], R13 ;  /* 0x0000000d08007985 */ /* 0x0109e8000c101928 */
[----:B------:R-:W5:Y:S04]  /*1e220*/  LD.E R15, desc[UR40][R6.64] ;  /* 0x00000028060f7980 */ /* 0x000f68000c101900 */
[----:B-----5:R5:W-:Y:S04]  /*1e230*/  ST.E desc[UR40][R6.64], R15 ;  /* 0x0000000f06007985 */ /* 0x020be8000c101928 */
[----:B------:R-:W2:Y:S04]  /*1e240*/  LD.E R19, desc[UR40][R4.64] ;  /* 0x0000002804137980 */ /* 0x000ea8000c101900 */
[----:B--2---:R2:W-:Y:S04]  /*1e250*/  ST.E desc[UR40][R4.64], R19 ;  /* 0x0000001304007985 */ /* 0x0045e8000c101928 */
[----:B------:R-:W2:Y:S04]  /*1e260*/  LD.E R21, desc[UR40][R16.64+0x280] ;  /* 0x0002802810157980 */ /* 0x000ea8000c101900 */
[----:B0-----:R-:W2:Y:S04]  /*1e270*/  LD.E R25, desc[UR40][R16.64+0x284] ;  /* 0x0002842810197980 */ /* 0x001ea8000c101900 */
[----:B-1----:R-:W2:Y:S04]  /*1e280*/  LD.E R27, desc[UR40][R16.64+0x288] ;  /* 0x00028828101b7980 */ /* 0x002ea8000c101900 */
[----:B------:R-:W2:Y:S04]  /*1e290*/  LD.E R29, desc[UR40][R16.64+0x28c] ;  /* 0x00028c28101d7980 */ /* 0x000ea8000c101900 */
[----:B---3--:R-:W3:Y:S04]  /*1e2a0*/  LD.E R11, desc[UR40][R16.64+0x290] ;  /* 0x00029028100b7980 */ /* 0x008ee8000c101900 */
[----:B------:R-:W3:Y:S04]  /*1e2b0*/  LD.E R31, desc[UR40][R16.64+0x294] ;  /* 0x00029428101f7980 */ /* 0x000ee8000c101900 */
[----:B----4-:R-:W4:Y:S04]  /*1e2c0*/  LD.E R9, desc[UR40][R16.64+0x298] ;  /* 0x0002982810097980 */ /* 0x010f28000c101900 */
[----:B------:R-:W4:Y:S04]  /*1e2d0*/  LD.E R13, desc[UR40][R16.64+0x29c] ;  /* 0x00029c28100d7980 */ /* 0x000f28000c101900 */
[----:B-----5:R-:W5:Y:S04]  /*1e2e0*/  LD.E R7, desc[UR40][R16.64+0x2a0] ;  /* 0x0002a02810077980 */ /* 0x020f68000c101900 */
        /* <DEDUP_REMOVED lines=247> */
.L_x_12334:
[----:B------:R-:W-:Y:S05]  /*1f260*/  BSYNC B0 ;  /* 0x0000000000007941 */ /* 0x000fea0003800000 */
.L_x_12333:
[C---:B------:R-:W-:Y:S01]  /*1f270*/  ISETP.GT.AND P1, PT, R10.reuse, UR45, PT ;  /* 0x0000002d0a007c0c */ /* 0x040fe2000bf24270 */
[----:B------:R-:W-:-:S12]  /*1f280*/  VIADD R10, R10, 0xffffffff ;  /* 0xffffffff0a0a7836 */ /* 0x000fd80000000000 */
[----:B------:R-:W-:Y:S05]  /*1f290*/  @P1 BRA `(.L_x_12335) ;  /* 0xffffff4c00901947 */ /* 0x000fea000383ffff */
.L_x_12308:
[----:B01----:R-:W0:Y:S01]  /*1f2a0*/  S2R R0, SR_TID.X ;  /* 0x0000000000007919 */ /* 0x003e220000002100 */
[----:B------:R-:W-:Y:S05]  /*1f2b0*/  WARPSYNC.ALL ;  /* 0x0000000000007948 */ /* 0x000fea0003800000 */
[----:B0-----:R-:W-:-:S04]  /*1f2c0*/  SHF.R.U32.HI R0, RZ, 0x7, R0 ;  /* 0x00000007ff007819 */ /* 0x001fc80000011600 */
[----:B------:R-:W-:Y:S01]  /*1f2d0*/  IADD3 R143, -R0, 0xb, RZ ;  /* 0x0000000b008f7810 */ /* 0x000fe20007ffe1ff */
[----:B------:R-:W2:Y:S04]  /*1f2e0*/  LDL R5, [R1+0x240] ;  /* 0x0002400001057983 */ /* 0x000ea80000100800 */
[----:B------:R-:W3:Y:S04]  /*1f2f0*/  LDL R6, [R1+0x244] ;  /* 0x0002440001067983 */ /* 0x000ee80000100800 */
[----:B------:R-:W4:Y:S04]  /*1f300*/  LDL R4, [R1+0x218] ;  /* 0x0002180001047983 */ /* 0x000f280000100800 */
        /* <DEDUP_REMOVED lines=62> */
[----:B------:R-:W5:Y:S04]  /*1f6f0*/  LDL R136, [R1+0x224] ;  /* 0x0002240001887983 */ /* 0x000f680000100800 */
[----:B--2---:R-:W0:Y:S02]  /*1f700*/  SHFL.BFLY PT, R0, R5, 0x2, 0x1f ;  /* 0x0c401f0005007f89 */ /* 0x004e2400000e0000 */
[----:B0-----:R-:W-:-:S05]  /*1f710*/  FADD.FTZ R0, R5, R0 ;  /* 0x0000000005007221 */ /* 0x001fca0000010000 */
[----:B------:R-:W0:Y:S02]  /*1f720*/  SHFL.BFLY PT, R3, R0, 0x1, 0x1f ;  /* 0x0c201f0000037f89 */ /* 0x000e2400000e0000 */
[----:B0-----:R-:W-:-:S05]  /*1f730*/  FADD.FTZ R2, R0, R3 ;  /* 0x0000000300027221 */ /* 0x001fca0000010000 */
[----:B------:R-:W-:Y:S04]  /*1f740*/  STL [R1+0x240], R2 ;  /* 0x0002400201007387 */ /* 0x000fe80000100800 */
[----:B------:R-:W2:Y:S04]  /*1f750*/  LDL R141, [R1+0x240] ;  /* 0x00024000018d7983 */ /* 0x000ea80000100800 */
[----:B---3--:R-:W0:Y:S02]  /*1f760*/  SHFL.BFLY PT, R3, R6, 0x2, 0x1f ;  /* 0x0c401f0006037f89 */ /* 0x008e2400000e0000 */
[----:B0-----:R-:W-:Y:S01]  /*1f770*/  FADD.FTZ R3, R3, R6 ;  /* 0x0000000603037221 */ /* 0x001fe20000010000 */
[----:B----4-:R-:W-:Y:S01]  /*1f780*/  VIADD R0, R4, 0x1 ;  /* 0x0000000104007836 */ /* 0x010fe20000000000 */
[----:B------:R-:W3:Y:S04]  /*1f790*/  LDL.64 R6, [R1+0x438] ;  /* 0x0004380001067983 */ /* 0x000ee80000100a00 */
[----:B------:R-:W0:Y:S01]  /*1f7a0*/  SHFL.BFLY PT, R138, R3, 0x1, 0x1f ;  /* 0x0c201f00038a7f89 */ /* 0x000e2200000e0000 */
[----:B------:R-:W-:-:S03]  /*1f7b0*/  ISETP.NE.AND P2, PT, R0, 0x2, PT ;  /* 0x000000020000780c */ /* 0x000fc60003f45270 */
[----:B------:R-:W4:Y:S10]  /*1f7c0*/  LDL.64 R4, [R1+0x458] ;  /* 0x0004580001047983 */ /* 0x000f340000100a00 */
[----:B------:R-:W4:Y:S01]  /*1f7d0*/  @!P2 LDL R135, [R1+0x21c] ;  /* 0x00021c000187a983 */ /* 0x000f220000100800 */
[----:B0-----:R-:W-:-:S03]  /*1f7e0*/  FADD.FTZ R138, R3, R138 ;  /* 0x0000008a038a7221 */ /* 0x001fc60000010000 */
[----:B------:R-:W3:Y:S01]  /*1f7f0*/  LDL.64 R2, [R1+0x2a0] ;  /* 0x0002a00001027983 */ /* 0x000ee20000100a00 */
[----:B------:R0:W-:Y:S08]  /*1f800*/  BAR.ARV R143, 0x100 ;  /* 0x0004008f0000751d */ /* 0x0001f00000002000 */
[----:B------:R-:W-:Y:S06]  /*1f810*/  BAR.ARV 0x8, 0x180 ;  /* 0x0206000000007b1d */ /* 0x000fec0000002000 */
[----:B------:R-:W-:-:S13]  /*1f820*/  FSETP.NE.FTZ.AND P1, PT, R138, RZ, PT ;  /* 0x000000ff8a00720b */ /* 0x000fda0003f35000 */
[----:B------:R-:W4:Y:S04]  /*1f830*/  @P1 LDL R140, [R1+0x250] ;  /* 0x00025000018c1983 */ /* 0x000f280000100800 */
[----:B------:R-:W4:Y:S01]  /*1f840*/  @P1 LDL R139, [R1+0x234] ;  /* 0x00023400018b1983 */ /* 0x000f220000100800 */
[----:B--2---:R-:W-:-:S13]  /*1f850*/  FSETP.NE.FTZ.AND P0, PT, R141, RZ, PT ;  /* 0x000000ff8d00720b */ /* 0x004fda0003f15000 */
[----:B------:R-:W2:Y:S04]  /*1f860*/  @P0 LDL R142, [R1+0x250] ;  /* 0x00025000018e0983 */ /* 0x000ea80000100800 */
[----:B------:R-:W2:Y:S01]  /*1f870*/  @P0 LDL R145, [R1+0x230] ;  /* 0x0002300001910983 */ /* 0x000ea20000100800 */
[----:B------:R-:W-:-:S06]  /*1f880*/  IMAD.MOV.U32 R137, RZ, RZ, RZ ;  /* 0x000000ffff897224 */ /* 0x000fcc00078e00ff */
[----:B------:R-:W5:Y:S08]  /*1f890*/  @P0 MUFU.RCP R137, R141 ;  /* 0x0000008d00890308 */ /* 0x000f700000001000 */
[----:B------:R-:W1:Y:S01]  /*1f8a0*/  @P0 MUFU.LG2 R144, R141 ;  /* 0x0000008d00900308 */ /* 0x000e620000000c00 */
[-C--:B-----5:R-:W-:Y:S01]  /*1f8b0*/  FMUL.FTZ R129, R129, R137.reuse ;  /* 0x0000008981817220 */ /* 0x0a0fe20000410000 */
[----:B------:R-:W-:-:S06]  /*1f8c0*/  FMUL.FTZ R128, R128, R137 ;  /* 0x0000008980807220 */ /* 0x000fcc0000410000 */
[----:B------:R-:W-:Y:S01]  /*1f8d0*/  @P1 MUFU.LG2 R146, R138 ;  /* 0x0000008a00921308 */ /* 0x000fe20000000c00 */
[----:B------:R5:W-:Y:S02]  /*1f8e0*/  STL.64 [R1+0x290], R128 ;  /* 0x0002908001007387 */ /* 0x000be40000100a00 */
[----:B-----5:R-:W-:-:S06]  /*1f8f0*/  IMAD.MOV.U32 R128, RZ, RZ, RZ ;  /* 0x000000ffff807224 */ /* 0x020fcc00078e00ff */
[----:B------:R-:W5:Y:S01]  /*1f900*/  @P1 MUFU.RCP R128, R138 ;  /* 0x0000008a00801308 */ /* 0x000f620000001000 */
[----:B-1----:R-:W-:Y:S01]  /*1f910*/  @P0 FMUL.FTZ R147, R144, 0.69314718246459960938 ;  /* 0x3f31721890930820 */ /* 0x002fe20000410000 */
[-C--:B---3--:R-:W-:Y:S01]  /*1f920*/  FMUL.FTZ R3, R3, R137.reuse ;  /* 0x0000008903037220 */ /* 0x088fe20000410000 */
        /* <DEDUP_REMOVED lines=122> */
[-C--:B----4-:R-:W-:Y:S01]  /*200d0*/  FMUL.FTZ R5, R5, R128.reuse ;  /* 0x0000008005057220 */ /* 0x090fe20000410000 */
[-C--:B------:R-:W-:Y:S01]  /*200e0*/  FMUL.FTZ R4, R4, R128.reuse ;  /* 0x0000008004047220 */ /* 0x080fe20000410000 */
[-C--:B------:R-:W-:Y:S01]  /*200f0*/  FMUL.FTZ R9, R9, R128.reuse ;  /* 0x0000008009097220 */ /* 0x080fe20000410000 */
[----:B------:R-:W-:Y:S01]  /*20100*/  FMUL.FTZ R8, R8, R128 ;  /* 0x0000008008087220 */ /* 0x000fe20000410000 */
[----:B------:R-:W-:Y:S01]  /*20110*/  VIADD R134, R134, 0x1 ;  /* 0x0000000186867836 */ /* 0x000fe20000000000 */
[----:B-1----:R-:W-:Y:S01]  /*20120*/  @!P2 LOP3.LUT R2, R135, 0x1, RZ, 0x3c, !PT ;  /* 0x000000018702a812 */ /* 0x002fe200078e3cff */
[----:B------:R-:W-:Y:S01]  /*20130*/  VIADD R136, R136, 0x1 ;  /* 0x0000000188887836 */ /* 0x000fe20000000000 */
[----:B------:R0:W-:Y:S04]  /*20140*/  STL [R1+0x244], R138 ;  /* 0x0002448a01007387 */ /* 0x0001e80000100800 */
        /* <DEDUP_REMOVED lines=25> */
[----:B--2---:R-:W-:Y:S01]  /*202e0*/  @P0 FMUL.FTZ R144, R142, 0.69314718246459960938 ;  /* 0x3f3172188e900820 */ /* 0x004fe20000410000 */
[----:B------:R-:W-:-:S03]  /*202f0*/  IMAD.MOV.U32 R142, RZ, RZ, -0x800000 ;  /* 0xff800000ff8e7424 */ /* 0x000fc600078e00ff */
[----:B------:R-:W-:Y:S01]  /*20300*/  @P0 FFMA.FTZ R142, R144, R145, R147 ;  /* 0x00000091908e0223 */ /* 0x000fe20000010093 */
[----:B------:R-:W-:Y:S01]  /*20310*/  @P1 FMUL.FTZ R145, R146, 0.69314718246459960938 ;  /* 0x3f31721892911820 */ /* 0x000fe20000410000 */
[----:B------:R-:W-:Y:S01]  /*20320*/  @P1 FMUL.FTZ R144, R140, 0.69314718246459960938 ;  /* 0x3f3172188c901820 */ /* 0x000fe20000410000 */
[----:B------:R-:W-:-:S03]  /*20330*/  IMAD.MOV.U32 R140, RZ, RZ, -0x800000 ;  /* 0xff800000ff8c7424 */ /* 0x000fc600078e00ff */
[----:B------:R-:W-:Y:S01]  /*20340*/  @P1 FFMA.FTZ R140, R144, R139, R145 ;  /* 0x0000008b908c1223 */ /* 0x000fe20000010091 */
        /* <DEDUP_REMOVED lines=44> */
[----:B------:R-:W-:-:S13]  /*20610*/  PLOP3.LUT P0, PT, PT, PT, PT, 0x8, 0x0 ;  /* 0x000000000000781c */ /* 0x000fda0003f0e170 */
.L_x_12247:
[----:B------:R-:W1:Y:S01]  /*20620*/  S2R R3, SR_CgaCtaId ;  /* 0x0000000000037919 */ /* 0x000e620000008800 */
[----:B0-----:R-:W-:Y:S01]  /*20630*/  MOV R0, 0x400 ;  /* 0x0000040000007802 */ /* 0x001fe20000000f00 */
[----:B------:R-:W-:Y:S01]  /*20640*/  BSSY B0, `(.L_x_12336) ;  /* 0x00004a8000007945 */ /* 0x000fe20003800000 */
[----:B------:R-:W-:Y:S02]  /*20650*/  BAR.SYNC.DEFER_BLOCKING 0x5, 0x180 ;  /* 0x0146000000007b1d */ /* 0x000fe40000010000 */
[----:B-1----:R-:W-:-:S05]  /*20660*/  LEA R0, R3, R0, 0x18 ;  /* 0x0000000003007211 */ /* 0x002fca00078ec0ff */
[----:B------:R-:W0:Y:S02]  /*20670*/  LDS.128 R4, [R0+0x324d0] ;  /* 0x0324d00000047984 */ /* 0x000e240000000c00 */
[----:B0-----:R-:W-:Y:S02]  /*20680*/  R2UR UR5, R5 ;  /* 0x00000000050572ca */ /* 0x001fe400000e0000 */
[----:B------:R-:W-:Y:S02]  /*20690*/  R2UR UR7, R6 ;  /* 0x00000000060772ca */ /* 0x000fe400000e0000 */
[----:B------:R-:W-:Y:S01]  /*206a0*/  R2UR UR6, R7 ;  /* 0x00000000070672ca */ /* 0x000fe200000e0000 */
[----:B------:R-:W-:Y:S06]  /*206b0*/  BAR.ARV 0x4, 0x180 ;  /* 0x0106000000007b1d */ /* 0x000fec0000002000 */
[----:B------:R-:W-:Y:S08]  /*206c0*/  @P0 BRA `(.L_x_12337) ;  /* 0x0000003800e40947 */ /* 0x000ff00003800000 */
[----:B------:R-:W2:Y:S01]  /*206d0*/  LDL R18, [R1+0x4dc] ;  /* 0x0004dc0001127983 */ /* 0x000ea20000100800 */
[----:B------:R-:W-:Y:S01]  /*206e0*/  ULDC.64 UR8, c[0x0][0xd00] ;  /* 0x0003400000087ab9 */ /* 0x000fe20000000a00 */
[----:B------:R-:W-:Y:S02]  /*206f0*/  ULDC.64 UR10, c[0x0][0xd00] ;  /* 0x00034000000a7ab9 */ /* 0x000fe40000000a00 */
[----:B------:R-:W3:Y:S04]  /*20700*/  LDL.128 R136, [R1+0x270] ;  /* 0x0002700001887983 */ /* 0x000ee80000100c00 */
[----:B------:R-:W4:Y:S04]  /*20710*/  LDL.128 R4, [R1+0x280] ;  /* 0x0002800001047983 */ /* 0x000f280000100c00 */
        /* <DEDUP_REMOVED lines=29> */
[----:B------:R-:W4:Y:S01]  /*208f0*/  LDL.128 R132, [R1+0x460] ;  /* 0x0004600001847983 */ /* 0x000f220000100c00 */
[----:B------:R-:W0:Y:S01]  /*20900*/  S2R R19, SR_SWINHI ;  /* 0x0000000000137919 */ /* 0x000e220000002f00 */
[----:B------:R-:W-:-:S02]  /*20910*/  MOV R2, R0 ;  /* 0x0000000000027202 */ /* 0x000fc40000000f00 */
[----:B0-----:R-:W-:Y:S01]  /*20920*/  MOV R3, R19 ;  /* 0x0000001300037202 */ /* 0x001fe20000000f00 */
[----:B------:R-:W-:Y:S01]  /*20930*/  UIMAD.WIDE UR8, UR38, 0x4, UR8 ;  /* 0x00000004260878a5 */ /* 0x000fe2000f8e0208 */
[----:B------:R-:W-:Y:S01]  /*20940*/  ULDC UR4, c[0x0][0xb88] ;  /* 0x0002e20000047ab9 */ /* 0x000fe20000000800 */
[----:B--2---:R-:W-:-:S03]  /*20950*/  IMAD.WIDE R18, R18, 0x2, R2 ;  /* 0x0000000212127825 */ /* 0x004fc600078e0202 */
[----:B------:R-:W-:-:S04]  /*20960*/  LOP3.LUT R21, R18, 0x380, RZ, 0xc0, !PT ;  /* 0x0000038012157812 */ /* 0x000fc800078ec0ff */
[----:B------:R-:W-:-:S04]  /*20970*/  SHF.R.U64 R21, R21, 0x3, RZ ;  /* 0x0000000315157819 */ /* 0x000fc800000012ff */
[----:B------:R-:W-:Y:S01]  /*20980*/  LOP3.LUT R20, R21, R18, RZ, 0x3c, !PT ;  /* 0x0000001215147212 */ /* 0x000fe200078e3cff */
[----:B------:R-:W-:Y:S01]  /*20990*/  IMAD.MOV.U32 R21, RZ, RZ, R19 ;  /* 0x000000ffff157224 */ /* 0x000fe200078e0013 */
[----:B---3--:R-:W-:Y:S02]  /*209a0*/  F2FP.BF16.F32.PACK_AB R136, R137, R136 ;  /* 0x000000888988723e */ /* 0x008fe400000010ff */
[----:B------:R-:W-:Y:S02]  /*209b0*/  F2FP.BF16.F32.PACK_AB R137, R139, R138 ;  /* 0x0000008a8b89723e */ /* 0x000fe400000010ff */
[----:B----4-:R-:W-:Y:S02]  /*209c0*/  F2FP.BF16.F32.PACK_AB R139, R7, R6 ;  /* 0x00000006078b723e */ /* 0x010fe400000010ff */
[----:B------:R-:W-:Y:S02]  /*209d0*/  MOV R6, R20 ;  /* 0x0000001400067202 */ /* 0x000fe40000000f00 */
[----:B------:R-:W-:-:S04]  /*209e0*/  IADD3 R21, P1, R18, 0x20, RZ ;  /* 0x0000002012157810 */ /* 0x000fc80007f3e0ff */
[----:B------:R-:W-:-:S04]  /*209f0*/  LOP3.LUT R20, R21, 0x380, RZ, 0xc0, !PT ;  /* 0x0000038015147812 */ /* 0x000fc800078ec0ff */
[----:B------:R-:W-:Y:S02]  /*20a00*/  SHF.R.U64 R20, R20, 0x3, RZ ;  /* 0x0000000314147819 */ /* 0x000fe400000012ff */
[----:B------:R-:W-:Y:S01]  /*20a10*/  F2FP.BF16.F32.PACK_AB R138, R5, R4 ;  /* 0x00000004058a723e */ /* 0x000fe200000010ff */
[----:B------:R-:W-:Y:S01]  /*20a20*/  BAR.SYNC.DEFER_BLOCKING 0x1, 0x100 ;  /* 0x0044000000007b1d */ /* 0x000fe20000010000 */
[----:B------:R-:W-:Y:S01]  /*20a30*/  LOP3.LUT R20, R20, R21, RZ, 0x3c, !PT ;  /* 0x0000001514147212 */ /* 0x000fe200078e3cff */
[----:B------:R-:W-:Y:S01]  /*20a40*/  IMAD.X R21, RZ, RZ, R19, P1 ;  /* 0x000000ffff157224 */ /* 0x000fe200008e0613 */
[C---:B------:R-:W-:Y:S02]  /*20a50*/  IADD3 R5, P0, R18.reuse, 0x40, RZ ;  /* 0x0000004012057810 */ /* 0x040fe40007f1e0ff */
[----:B------:R-:W-:Y:S02]  /*20a60*/  IADD3 R141, P4, R18, 0x60, RZ ;  /* 0x00000060128d7810 */ /* 0x000fe40007f9e0ff */
[----:B------:R-:W-:-:S02]  /*20a70*/  LOP3.LUT R4, R5, 0x380, RZ, 0xc0, !PT ;  /* 0x0000038005047812 */ /* 0x000fc400078ec0ff */
[----:B------:R-:W-:Y:S02]  /*20a80*/  LOP3.LUT R7, R141, 0x380, RZ, 0xc0, !PT ;  /* 0x000003808d077812 */ /* 0x000fe400078ec0ff */
[----:B------:R-:W-:Y:S02]  /*20a90*/  MOV R20, R20 ;  /* 0x0000001400147202 */ /* 0x000fe40000000f00 */
[----:B------:R-:W-:Y:S02]  /*20aa0*/  IADD3 R21, P6, R18, 0x4020, RZ ;  /* 0x0000402012157810 */ /* 0x000fe40007fde0ff */
[----:B------:R-:W-:Y:S02]  /*20ab0*/  F2FP.BF16.F32.PACK_AB R8, R9, R8 ;  /* 0x000000080908723e */ /* 0x000fe400000010ff */
[----:B------:R-:W-:Y:S02]  /*20ac0*/  F2FP.BF16.F32.PACK_AB R9, R11, R10 ;  /* 0x0000000a0b09723e */ /* 0x000fe400000010ff */
[----:B------:R-:W-:-:S02]  /*20ad0*/  SHF.R.U64 R4, R4, 0x3, RZ ;  /* 0x0000000304047819 */ /* 0x000fc400000012ff */
[----:B------:R-:W-:Y:S02]  /*20ae0*/  F2FP.BF16.F32.PACK_AB R10, R13, R12 ;  /* 0x0000000c0d0a723e */ /* 0x000fe400000010ff */
[----:B------:R-:W-:Y:S01]  /*20af0*/  IADD3 R147, P5, R18, 0x4040, RZ ;  /* 0x0000404012937810 */ /* 0x000fe20007fbe0ff */
[----:B------:R0:W-:Y:S01]  /*20b00*/  STSM.16.M88.4 [R6], R136 ;  /* 0x0000008806007844 */ /* 0x0001e20000000200 */
[----:B------:R-:W-:Y:S02]  /*20b10*/  LOP3.LUT R12, R21, 0x380, RZ, 0xc0, !PT ;  /* 0x00000380150c7812 */ /* 0x000fe400078ec0ff */
[----:B------:R-:W-:Y:S02]  /*20b20*/  LOP3.LUT R4, R4, R5, RZ, 0x3c, !PT ;  /* 0x0000000504047212 */ /* 0x000fe400078e3cff */
[----:B------:R-:W-:Y:S02]  /*20b30*/  LOP3.LUT R146, R147, 0x380, RZ, 0xc0, !PT ;  /* 0x0000038093927812 */ /* 0x000fe400078ec0ff */
[----:B------:R-:W-:-:S02]  /*20b40*/  SHF.R.U64 R12, R12, 0x3, RZ ;  /* 0x000000030c0c7819 */ /* 0x000fc400000012ff */
[----:B0-----:R-:W-:Y:S02]  /*20b50*/  SHF.R.U64 R6, R7, 0x3, RZ ;  /* 0x0000000307067819 */ /* 0x001fe400000012ff */
[----:B------:R-:W-:-:S04]  /*20b60*/  IADD3 R7, P3, R18, 0x4000, RZ ;  /* 0x0000400012077810 */ /* 0x000fc80007f7e0ff */
[----:B------:R-:W-:Y:S02]  /*20b70*/  LOP3.LUT R5, R7, 0x380, RZ, 0xc0, !PT ;  /* 0x0000038007057812 */ /* 0x000fe400078ec0ff */
[----:B------:R-:W-:Y:S02]  /*20b80*/  F2FP.BF16.F32.PACK_AB R11, R15, R14 ;  /* 0x0000000e0f0b723e */ /* 0x000fe400000010ff */
[----:B------:R-:W-:Y:S02]  /*20b90*/  SHF.R.U64 R146, R146, 0x3, RZ ;  /* 0x0000000392927819 */ /* 0x000fe400000012ff */
[----:B------:R-:W-:Y:S02]  /*20ba0*/  SHF.R.U64 R14, R5, 0x3, RZ ;  /* 0x00000003050e7819 */ /* 0x000fe400000012ff */
[----:B------:R-:W-:Y:S02]  /*20bb0*/  LOP3.LUT R12, R12, R21, RZ, 0x3c, !PT ;  /* 0x000000150c0c7212 */ /* 0x000fe400078e3cff */
[----:B------:R-:W-:-:S02]  /*20bc0*/  IADD3 R145, P2, R18, 0x4060, RZ ;  /* 0x0000406012917810 */ /* 0x000fc40007f5e0ff */
[----:B------:R-:W-:Y:S01]  /*20bd0*/  IADD3 R21, P1, R18, 0x8000, RZ ;  /* 0x0000800012157810 */ /* 0x000fe20007f3e0ff */
[----:B------:R0:W-:Y:S01]  /*20be0*/  STSM.16.M88.4 [R20], R8 ;  /* 0x0000000814007844 */ /* 0x0001e20000000200 */
[----:B------:R-:W-:Y:S01]  /*20bf0*/  LOP3.LUT R146, R146, R147, RZ, 0x3c, !PT ;  /* 0x0000009392927212 */ /* 0x000fe200078e3cff */
[--C-:B------:R-:W-:Y:S01]  /*20c00*/  IMAD.X R147, RZ, RZ, R19.reuse, P5 ;  /* 0x000000ffff937224 */ /* 0x100fe200028e0613 */
[----:B------:R-:W-:Y:S02]  /*20c10*/  LOP3.LUT R14, R14, R7, RZ, 0x3c, !PT ;  /* 0x000000070e0e7212 */ /* 0x000fe400078e3cff */
[----:B------:R-:W-:Y:S02]  /*20c20*/  LOP3.LUT R144, R145, 0x380, RZ, 0xc0, !PT ;  /* 0x0000038091907812 */ /* 0x000fe400078ec0ff */
[----:B------:R-:W-:Y:S01]  /*20c30*/  LOP3.LUT R7, R21, 0x380, RZ, 0xc0, !PT ;  /* 0x0000038015077812 */ /* 0x000fe200078ec0ff */
[--C-:B------:R-:W-:Y:S01]  /*20c40*/  IMAD.X R5, RZ, RZ, R19.reuse, P0 ;  /* 0x000000ffff057224 */ /* 0x100fe200000e0613 */
[----:B------:R-:W-:Y:S01]  /*20c50*/  SHF.R.U64 R144, R144, 0x3, RZ ;  /* 0x0000000390907819 */ /* 0x000fe200000012ff */
[----:B------:R-:W-:Y:S01]  /*20c60*/  IMAD.X R15, RZ, RZ, R19, P3 ;  /* 0x000000ffff0f7224 */ /* 0x000fe200018e0613 */
[----:B------:R-:W-:-:S02]  /*20c70*/  LOP3.LUT R6, R6, R141, RZ, 0x3c, !PT ;  /* 0x0000008d06067212 */ /* 0x000fc400078e3cff */
[C---:B0-----:R-:W-:Y:S02]  /*20c80*/  IADD3 R11, P5, R18.reuse, 0xc020, RZ ;  /* 0x0000c020120b7810 */ /* 0x041fe40007fbe0ff */
[----:B------:R-:W-:Y:S01]  /*20c90*/  SHF.R.U64 R20, R7, 0x3, RZ ;  /* 0x0000000307147819 */ /* 0x000fe200000012ff */
[--C-:B------:R-:W-:Y:S01]  /*20ca0*/  IMAD.X R7, RZ, RZ, R19.reuse, P4 ;  /* 0x000000ffff077224 */ /* 0x100fe200020e0613 */
[----:B------:R-:W-:Y:S02]  /*20cb0*/  LOP3.LUT R10, R11, 0x380, RZ, 0xc0, !PT ;  /* 0x000003800b0a7812 */ /* 0x000fe400078ec0ff */
[C---:B------:R-:W-:Y:S01]  /*20cc0*/  IADD3 R143, P0, R18.reuse, 0x8020, RZ ;  /* 0x00008020128f7810 */ /* 0x040fe20007f1e0ff */
[--C-:B------:R-:W-:Y:S01]  /*20cd0*/  IMAD.X R13, RZ, RZ, R19.reuse, P6 ;  /* 0x000000ffff0d7224 */ /* 0x100fe200030e0613 */
[----:B------:R-:W-:Y:S02]  /*20ce0*/  IADD3 R141, P4, R18, 0x8040, RZ ;  /* 0x00008040128d7810 */ /* 0x000fe40007f9e0ff */
[----:B------:R-:W-:Y:S01]  /*20cf0*/  LOP3.LUT R144, R144, R145, RZ, 0x3c, !PT ;  /* 0x0000009190907212 */ /* 0x000fe200078e3cff */
[----:B------:R-:W-:Y:S01]  /*20d00*/  IMAD.X R145, RZ, RZ, R19, P2 ;  /* 0x000000ffff917224 */ /* 0x000fe200010e0613 */
[----:B------:R-:W-:-:S02]  /*20d10*/  IADD3 R139, P3, R18, 0x8060, RZ ;  /* 0x00008060128b7810 */ /* 0x000fc40007f7e0ff */
[----:B------:R-:W-:Y:S01]  /*20d20*/  LOP3.LUT R20, R20, R21, RZ, 0x3c, !PT ;  /* 0x0000001514147212 */ /* 0x000fe200078e3cff */
[----:B------:R-:W-:Y:S01]  /*20d30*/  IMAD.X R21, RZ, RZ, R19, P1 ;  /* 0x000000ffff157224 */ /* 0x000fe200008e0613 */
[----:B------:R-:W-:Y:S02]  /*20d40*/  IADD3 R137, P6, R18, 0xc000, RZ ;  /* 0x0000c00012897810 */ /* 0x000fe40007fde0ff */
[----:B------:R-:W-:Y:S02]  /*20d50*/  SHF.R.U64 R10, R10, 0x3, RZ ;  /* 0x000000030a0a7819 */ /* 0x000fe400000012ff */
[----:B------:R-:W-:Y:S02]  /*20d60*/  LOP3.LUT R142, R143, 0x380, RZ, 0xc0, !PT ;  /* 0x000003808f8e7812 */ /* 0x000fe400078ec0ff */
[----:B------:R-:W-:Y:S02]  /*20d70*/  IADD3 R8, P2, R18, 0xc040, RZ ;  /* 0x0000c04012087810 */ /* 0x000fe40007f5e0ff */
[----:B------:R-:W-:-:S02]  /*20d80*/  LOP3.LUT R140, R141, 0x380, RZ, 0xc0, !PT ;  /* 0x000003808d8c7812 */ /* 0x000fc400078ec0ff */
[----:B------:R-:W-:Y:S02]  /*20d90*/  IADD3 R18, P1, R18, 0xc060, RZ ;  /* 0x0000c06012127810 */ /* 0x000fe40007f3e0ff */
[----:B------:R-:W-:Y:S02]  /*20da0*/  LOP3.LUT R138, R139, 0x380, RZ, 0xc0, !PT ;  /* 0x000003808b8a7812 */ /* 0x000fe400078ec0ff */
[----:B------:R-:W-:Y:S02]  /*20db0*/  LOP3.LUT R136, R137, 0x380, RZ, 0xc0, !PT ;  /* 0x0000038089887812 */ /* 0x000fe400078ec0ff */
[----:B------:R-:W-:Y:S02]  /*20dc0*/  LOP3.LUT R10, R10, R11, RZ, 0x3c, !PT ;  /* 0x0000000b0a0a7212 */ /* 0x000fe400078e3cff */
[----:B------:R-:W-:Y:S02]  /*20dd0*/  SHF.R.U64 R142, R142, 0x3, RZ ;  /* 0x000000038e8e7819 */ /* 0x000fe400000012ff */
[----:B------:R-:W-:-:S02]  /*20de0*/  LOP3.LUT R11, R8, 0x380, RZ, 0xc0, !PT ;  /* 0x00000380080b7812 */ /* 0x000fc400078ec0ff */
[----:B------:R-:W-:Y:S02]  /*20df0*/  SHF.R.U64 R140, R140, 0x3, RZ ;  /* 0x000000038c8c7819 */ /* 0x000fe400000012ff */
[----:B------:R-:W-:Y:S02]  /*20e00*/  LOP3.LUT R9, R18, 0x380, RZ, 0xc0, !PT ;  /* 0x0000038012097812 */ /* 0x000fe400078ec0ff */
[----:B------:R-:W-:Y:S02]  /*20e10*/  F2FP.BF16.F32.PACK_AB R24, R25, R24 ;  /* 0x000000181918723e */ /* 0x000fe400000010ff */
[----:B------:R-:W-:Y:S02]  /*20e20*/  SHF.R.U64 R138, R138, 0x3, RZ ;  /* 0x000000038a8a7819 */ /* 0x000fe400000012ff */
[----:B------:R-:W-:Y:S02]  /*20e30*/  F2FP.BF16.F32.PACK_AB R25, R27, R26 ;  /* 0x0000001a1b19723e */ /* 0x000fe400000010ff */
[----:B------:R-:W-:-:S02]  /*20e40*/  F2FP.BF16.F32.PACK_AB R32, R33, R32 ;  /* 0x000000202120723e */ /* 0x000fc400000010ff */
[----:B------:R-:W-:Y:S02]  /*20e50*/  SHF.R.U64 R136, R136, 0x3, RZ ;  /* 0x0000000388887819 */ /* 0x000fe400000012ff */
[----:B------:R-:W-:Y:S02]  /*20e60*/  MOV R4, R4 ;  /* 0x0000000400047202 */ /* 0x000fe40000000f00 */
        /* <DEDUP_REMOVED lines=11> */
[----:B------:R-:W-:Y:S02]  /*20f20*/  F2FP.BF16.F32.PACK_AB R48, R49, R48 ;  /* 0x000000303130723e */ /* 0x000fe400000010ff */
[----:B------:R-:W-:Y:S01]  /*20f30*/  LOP3.LUT R140, R140, R141, RZ, 0x3c, !PT ;  /* 0x0000008d8c8c7212 */ /* 0x000fe200078e3cff */
[----:B------:R-:W-:Y:S01]  /*20f40*/  IMAD.X R141, RZ, RZ, R19, P4 ;  /* 0x000000ffff8d7224 */ /* 0x000fe200020e0613 */
[----:B------:R-:W-:Y:S02]  /*20f50*/  SHF.R.U64 R9, R9, 0x3, RZ ;  /* 0x0000000309097819 */ /* 0x000fe400000012ff */
[----:B------:R-:W-:Y:S02]  /*20f60*/  MOV R14, R14 ;  /* 0x0000000e000e7202 */ /* 0x000fe40000000f00 */
[----:B------:R-:W-:Y:S02]  /*20f70*/  F2FP.BF16.F32.PACK_AB R42, R45, R44 ;  /* 0x0000002c2d2a723e */ /* 0x000fe400000010ff */
[----:B------:R-:W-:-:S02]  /*20f80*/  F2FP.BF16.F32.PACK_AB R43, R47, R46 ;  /* 0x0000002e2f2b723e */ /* 0x000fc400000010ff */
[----:B------:R-:W-:Y:S02]  /*20f90*/  F2FP.BF16.F32.PACK_AB R49, R51, R50 ;  /* 0x000000323331723e */ /* 0x000fe400000010ff */
[----:B------:R-:W-:Y:S02]  /*20fa0*/  F2FP.BF16.F32.PACK_AB R56, R57, R56 ;  /* 0x000000383938723e */ /* 0x000fe400000010ff */
[----:B------:R-:W-:Y:S01]  /*20fb0*/  LOP3.LUT R138, R138, R139, RZ, 0x3c, !PT ;  /* 0x0000008b8a8a7212 */ /* 0x000fe200078e3cff */
[----:B------:R-:W-:Y:S01]  /*20fc0*/  IMAD.X R139, RZ, RZ, R19, P3 ;  /* 0x000000ffff8b7224 */ /* 0x000fe200018e0613 */
        /* <DEDUP_REMOVED lines=9> */
[----:B------:R-:W-:Y:S02]  /*21060*/  F2FP.BF16.F32.PACK_AB R58, R61, R60 ;  /* 0x0000003c3d3a723e */ /* 0x000fe400000010ff */
[----:B------:R-:W-:-:S02]  /*21070*/  F2FP.BF16.F32.PACK_AB R59, R63, R62 ;  /* 0x0000003e3f3b723e */ /* 0x000fc400000010ff */
[----:B------:R-:W-:Y:S02]  /*21080*/  F2FP.BF16.F32.PACK_AB R65, R67, R66 ;  /* 0x000000424341723e */ /* 0x000fe400000010ff */
[----:B------:R-:W-:Y:S01]  /*21090*/  F2FP.BF16.F32.PACK_AB R72, R73, R72 ;  /* 0x000000484948723e */ /* 0x000fe200000010ff */
[----:B------:R-:W-:Y:S01]  /*210a0*/  STSM.16.M88.4 [R6], R32 ;  /* 0x0000002006007844 */ /* 0x000fe20000000200 */
        /* <DEDUP_REMOVED lines=15> */
[----:B------:R-:W-:Y:S01]  /*211a0*/  IMAD.X R19, RZ, RZ, R19, P1 ;  /* 0x000000ffff137224 */ /* 0x000fe200008e0613 */
[----:B------:R-:W-:Y:S01]  /*211b0*/  MOV R142, R142 ;  /* 0x0000008e008e7202 */ /* 0x000fe20000000f00 */
[----:B------:R-:W-:Y:S01]  /*211c0*/  STSM.16.M88.4 [R12], R48 ;  /* 0x000000300c007844 */ /* 0x000fe20000000200 */
[----:B------:R-:W-:Y:S02]  /*211d0*/  F2FP.BF16.F32.PACK_AB R82, R85, R84 ;  /* 0x000000545552723e */ /* 0x000fe400000010ff */
[----:B------:R-:W-:Y:S02]  /*211e0*/  F2FP.BF16.F32.PACK_AB R83, R87, R86 ;  /* 0x000000565753723e */ /* 0x000fe400000010ff */
[----:B------:R-:W-:-:S02]  /*211f0*/  F2FP.BF16.F32.PACK_AB R89, R91, R90 ;  /* 0x0000005a5b59723e */ /* 0x000fc400000010ff */
[----:B------:R-:W-:Y:S01]  /*21200*/  F2FP.BF16.F32.PACK_AB R96, R97, R96 ;  /* 0x000000606160723e */ /* 0x000fe200000010ff */
[----:B------:R-:W-:Y:S01]  /*21210*/  STSM.16.M88.4 [R146], R56 ;  /* 0x0000003892007844 */ /* 0x000fe20000000200 */
[----:B------:R-:W-:Y:S02]  /*21220*/  MOV R140, R140 ;  /* 0x0000008c008c7202 */ /* 0x000fe40000000f00 */
[----:B------:R-:W-:Y:S02]  /*21230*/  F2FP.BF16.F32.PACK_AB R90, R93, R92 ;  /* 0x0000005c5d5a723e */ /* 0x000fe400000010ff */
[----:B------:R-:W-:Y:S02]  /*21240*/  F2FP.BF16.F32.PACK_AB R91, R95, R94 ;  /* 0x0000005e5f5b723e */ /* 0x000fe400000010ff */
[----:B------:R-:W-:Y:S02]  /*21250*/  F2FP.BF16.F32.PACK_AB R97, R99, R98 ;  /* 0x000000626361723e */ /* 0x000fe400000010ff */
[----:B------:R-:W-:Y:S01]  /*21260*/  F2FP.BF16.F32.PACK_AB R104, R105, R104 ;  /* 0x000000686968723e */ /* 0x000fe200000010ff */
[----:B------:R-:W-:Y:S01]  /*21270*/  STSM.16.M88.4 [R144], R64 ;  /* 0x0000004090007844 */ /* 0x000fe20000000200 */
[----:B------:R-:W-:-:S02]  /*21280*/  MOV R138, R138 ;  /* 0x0000008a008a7202 */ /* 0x000fc40000000f00 */
[----:B------:R-:W-:Y:S02]  /*21290*/  F2FP.BF16.F32.PACK_AB R98, R101, R100 ;  /* 0x000000646562723e */ /* 0x000fe400000010ff */
[----:B------:R-:W-:Y:S02]  /*212a0*/  F2FP.BF16.F32.PACK_AB R99, R103, R102 ;  /* 0x000000666763723e */ /* 0x000fe400000010ff */
[----:B------:R-:W-:Y:S02]  /*212b0*/  F2FP.BF16.F32.PACK_AB R105, R107, R106 ;  /* 0x0000006a6b69723e */ /* 0x000fe400000010ff */
[----:B------:R-:W-:Y:S01]  /*212c0*/  F2FP.BF16.F32.PACK_AB R112, R113, R112 ;  /* 0x000000707170723e */ /* 0x000fe200000010ff */
[----:B------:R1:W-:Y:S01]  /*212d0*/  STSM.16.M88.4 [R20], R72 ;  /* 0x0000004814007844 */ /* 0x0003e20000000200 */
[----:B------:R-:W-:Y:S02]  /*212e0*/  MOV R136, R136 ;  /* 0x0000008800887202 */ /* 0x000fe40000000f00 */
[----:B------:R-:W-:-:S02]  /*212f0*/  F2FP.BF16.F32.PACK_AB R106, R109, R108 ;  /* 0x0000006c6d6a723e */ /* 0x000fc400000010ff */
[----:B------:R-:W-:Y:S02]  /*21300*/  F2FP.BF16.F32.PACK_AB R107, R111, R110 ;  /* 0x0000006e6f6b723e */ /* 0x000fe400000010ff */
[----:B------:R-:W-:Y:S02]  /*21310*/  F2FP.BF16.F32.PACK_AB R113, R115, R114 ;  /* 0x000000727371723e */ /* 0x000fe400000010ff */
[----:B------:R-:W-:Y:S01]  /*21320*/  F2FP.BF16.F32.PACK_AB R120, R121, R120 ;  /* 0x000000787978723e */ /* 0x000fe200000010ff */
[----:B------:R2:W-:Y:S01]  /*21330*/  STSM.16.M88.4 [R142], R80 ;  /* 0x000000508e007844 */ /* 0x0005e20000000200 */
[----:B------:R-:W-:Y:S01]  /*21340*/  MOV R10, R10 ;  /* 0x0000000a000a7202 */ /* 0x000fe20000000f00 */
[----:B0-----:R-:W-:Y:S01]  /*21350*/  IMAD.U32 R4, RZ, RZ, UR8 ;  /* 0x00000008ff047e24 */ /* 0x001fe2000f8e00ff */
[----:B------:R-:W-:Y:S01]  /*21360*/  F2FP.BF16.F32.PACK_AB R114, R117, R116 ;  /* 0x000000747572723e */ /* 0x000fe200000010ff */
[----:B------:R-:W-:Y:S01]  /*21370*/  IMAD.U32 R5, RZ, RZ, UR9 ;  /* 0x00000009ff057e24 */ /* 0x000fe2000f8e00ff */
[----:B------:R-:W-:Y:S01]  /*21380*/  F2FP.BF16.F32.PACK_AB R115, R119, R118 ;  /* 0x000000767773723e */ /* 0x000fe200000010ff */
[----:B-1----:R-:W0:Y:S01]  /*21390*/  LDC R20, c[0x0][0xce8] ;  /* 0x00033a00ff147b82 */ /* 0x002e220000000800 */
[----:B------:R-:W-:-:S02]  /*213a0*/  F2FP.BF16.F32.PACK_AB R121, R123, R122 ;  /* 0x0000007a7b79723e */ /* 0x000fc400000010ff */
[----:B------:R-:W-:Y:S01]  /*213b0*/  F2FP.BF16.F32.PACK_AB R128, R129, R128 ;  /* 0x000000808180723e */ /* 0x000fe200000010ff */
[----:B------:R2:W-:Y:S01]  /*213c0*/  STSM.16.M88.4 [R140], R88 ;  /* 0x000000588c007844 */ /* 0x0005e20000000200 */
[----:B------:R-:W-:Y:S01]  /*213d0*/  MOV R8, R8 ;  /* 0x0000000800087202 */ /* 0x000fe20000000f00 */
[----:B------:R-:W-:Y:S01]  /*213e0*/  ULDC.64 UR8, c[0x0][0xd08] ;  /* 0x0003420000087ab9 */ /* 0x000fe20000000a00 */
[----:B------:R-:W-:Y:S02]  /*213f0*/  F2FP.BF16.F32.PACK_AB R122, R125, R124 ;  /* 0x0000007c7d7a723e */ /* 0x000fe400000010ff */
[----:B------:R-:W-:Y:S02]  /*21400*/  F2FP.BF16.F32.PACK_AB R123, R127, R126 ;  /* 0x0000007e7f7b723e */ /* 0x000fe400000010ff */
[----:B------:R-:W-:Y:S01]  /*21410*/  F2FP.BF16.F32.PACK_AB R129, R131, R130 ;  /* 0x000000828381723e */ /* 0x000fe200000010ff */
[----:B------:R2:W-:Y:S01]  /*21420*/  STSM.16.M88.4 [R138], R96 ;  /* 0x000000608a007844 */ /* 0x0005e20000000200 */
[----:B------:R-:W-:-:S02]  /*21430*/  MOV R18, R18 ;  /* 0x0000001200127202 */ /* 0x000fc40000000f00 */
[----:B------:R-:W-:Y:S02]  /*21440*/  F2FP.BF16.F32.PACK_AB R130, R133, R132 ;  /* 0x000000848582723e */ /* 0x000fe400000010ff */
        /* <DEDUP_REMOVED lines=8> */
[----:B------:R-:W-:Y:S02]  /*214d0*/  ISETP.NE.U32.AND P1, PT, RZ, UR10, PT ;  /* 0x0000000aff007c0c */ /* 0x000fe4000bf25070 */
[----:B------:R-:W-:Y:S02]  /*214e0*/  PLOP3.LUT P0, PT, PT, PT, UP0, 0x80, 0x0 ;  /* 0x000000000000781c */ /* 0x000fe40003f0f008 */
[----:B------:R-:W-:Y:S01]  /*214f0*/  ISETP.NE.AND.EX P1, PT, RZ, UR11, PT, P1 ;  /* 0x0000000bff007c0c */ /* 0x000fe2000bf25310 */
[----:B------:R-:W-:-:S02]  /*21500*/  @UP0 ULDC.64 UR8, c[0x0][0xd08] ;  /* 0x0003420000080ab9 */ /* 0x000fc40000000a00 */
[----:B------:R-:W-:Y:S01]  /*21510*/  @UP0 UIMAD.WIDE UR8, UR38, 0x4, UR8 ;  /* 0x00000004260808a5 */ /* 0x000fe2000f8e0208 */
[----:B------:R-:W-:-:S09]  /*21520*/  IMAD.U32 R9, RZ, RZ, UR4 ;  /* 0x00000004ff097e24 */ /* 0x000fd2000f8e00ff */
[----:B------:R2:W5:Y:S01]  /*21530*/  @P1 LDG.E R11, desc[UR40][R4.64] ;  /* 0x00000028040b1981 */ /* 0x000562000c1e1900 */
[----:B------:R-:W-:Y:S01]  /*21540*/  IMAD.U32 R6, RZ, RZ, UR8 ;  /* 0x00000008ff067e24 */ /* 0x000fe2000f8e00ff */
[----:B------:R-:W-:Y:S01]  /*21550*/  UISETP.NE.AND UP0, UPT, UR44, URZ, UPT ;  /* 0x0000003f2c00728c */ /* 0x000fe2000bf05270 */
[----:B------:R-:W-:Y:S01]  /*21560*/  IMAD.U32 R7, RZ, RZ, UR9 ;  /* 0x00000009ff077e24 */ /* 0x000fe2000f8e00ff */
[----:B------:R-:W-:-:S04]  /*21570*/  ULDC UR4, c[0x0][0xbd4] ;  /* 0x0002f50000047ab9 */ /* 0x000fc80000000800 */
[----:B------:R2:W5:Y:S01]  /*21580*/  @P0 LDG.E R9, desc[UR40][R6.64] ;  /* 0x0000002806090981 */ /* 0x000562000c1e1900 */
[----:B------:R-:W-:Y:S01]  /*21590*/  USEL UR4, UR44, UR4, UP0 ;  /* 0x000000042c047287 */ /* 0x000fe20008000000 */
[----:B0-----:R-:W-:Y:S11]  /*215a0*/  @P0 BRA `(.L_x_12338) ;  /* 0x0000000000100947 */ /* 0x001ff60003800000 */
[----:B------:R-:W-:Y:S05]  /*215b0*/  @!P1 BRA `(.L_x_12338) ;  /* 0x00000000000c9947 */ /* 0x000fea0003800000 */
[----:B--2---:R-:W2:Y:S04]  /*215c0*/  LDG.E R6, desc[UR40][R4.64] ;  /* 0x0000002804067981 */ /* 0x004ea8000c1e1900 */
[----:B-----5:R-:W2:Y:S02]  /*215d0*/  LDG.E R9, desc[UR40][R4.64+0x4] ;  /* 0x0000042804097981 */ /* 0x020ea4000c1e1900 */
[----:B--2---:R-:W-:-:S07]  /*215e0*/  IMAD.IADD R9, R9, 0x1, -R6 ;  /* 0x0000000109097824 */ /* 0x004fce00078e0a06 */
.L_x_12338:
[----:B--2---:R-:W2:Y:S04]  /*215f0*/  LDL R4, [R1+0x4c8] ;  /* 0x0004c80001047983 */ /* 0x004ea80000100800 */
[----:B------:R-:W3:Y:S01]  /*21600*/  LDL R6, [R1+0x4d8] ;  /* 0x0004d80001067983 */ /* 0x000ee20000100800 */
[----:B-----5:R-:W-:Y:S02]  /*21610*/  IMAD R78, R9, R20, RZ ;  /* 0x00000014094e7224 */ /* 0x020fe400078e02ff */
[----:B------:R-:W-:Y:S01]  /*21620*/  VIADD R15, R178, UR39 ;  /* 0x00000027b20f7c36 */ /* 0x000fe20008000000 */
[----:B------:R-:W-:Y:S01]  /*21630*/  ISETP.NE.AND P2, PT, R20, 0x1, PT ;  /* 0x000000011400780c */ /* 0x000fe20003f45270 */
[----:B------:R-:W-:Y:S01]  /*21640*/  UISETP.GT.AND UP1, UPT, UR4, 0x1, UPT ;  /* 0x000000010400788c */ /* 0x000fe2000bf24270 */
[----:B------:R-:W-:-:S03]  /*21650*/  UMOV UR19, 0xab8 ;  /* 0x00000ab800137882 */ /* 0x000fc60000000000 */
[----:B------:R-:W-:-:S08]  /*21660*/  USEL UR19, UR19, 0xa78, UP1 ;  /* 0x00000a7813137887 */ /* 0x000fd00008800000 */
[----:B------:R-:W0:Y:S01]  /*21670*/  @P2 LDC R5, c[0x0][0xcf0] ;  /* 0x00033c00ff052b82 */ /* 0x000e220000000800 */
[----:B------:R-:W-:Y:S01]  /*21680*/  UISETP.NE.U32.AND UP0, UPT, UR10, URZ, UPT ;  /* 0x0000003f0a00728c */ /* 0x000fe2000bf05070 */
[----:B------:R-:W-:Y:S01]  /*21690*/  UMOV UR4, URZ ;  /* 0x0000003f00047c82 */ /* 0x000fe20008000000 */
[----:B------:R-:W-:Y:S01]  /*216a0*/  USHF.R.S32.HI UR10, URZ, 0x1f, UR38 ;  /* 0x0000001f3f0a7899 */ /* 0x000fe20008011426 */
[----:B------:R-:W-:Y:S01]  /*216b0*/  @P1 R2UR UR4, R11 ;  /* 0x000000000b0412ca */ /* 0x000fe200000e0000 */
[----:B------:R-:W-:Y:S02]  /*216c0*/  UISETP.NE.AND.EX UP0, UPT, UR11, URZ, UPT, UP0 ;  /* 0x0000003f0b00728c */ /* 0x000fe4000bf05300 */
[----:B------:R-:W-:Y:S02]  /*216d0*/  USEL UR9, UR43, URZ, UP1 ;  /* 0x0000003f2b097287 */ /* 0x000fe40008800000 */
[----:B------:R-:W-:Y:S02]  /*216e0*/  USEL UR8, UR38, URZ, !UP0 ;  /* 0x0000003f26087287 */ /* 0x000fe4000c000000 */
[----:B------:R-:W-:Y:S01]  /*216f0*/  USEL UR18, UR10, URZ, !UP0 ;  /* 0x0000003f0a127287 */ /* 0x000fe2000c000000 */
[----:B------:R-:W-:-:S02]  /*21700*/  ULDC.64 UR12, c[0x0][UR19+0x220] ;  /* 0x00008800130c7abb */ /* 0x000fc40008000a00 */
[----:B------:R-:W-:Y:S01]  /*21710*/  ULDC.64 UR10, c[0x0][UR19+0x218] ;  /* 0x00008600130a7abb */ /* 0x000fe20008000a00 */
[----:B------:R-:W-:Y:S01]  /*21720*/  ULDC.64 UR14, c[0x0][UR19+0x228] ;  /* 0x00008a00130e7abb */ /* 0x000fe20008000a00 */
[----:B------:R-:W-:Y:S02]  /*21730*/  UIMAD UR13, UR13, UR8, URZ ;  /* 0x000000080d0d72a4 */ /* 0x000fe4000f8e023f */
[----:B------:R-:W-:Y:S02]  /*21740*/  UIMAD.WIDE.U32 UR16, UR10, UR37, URZ ;  /* 0x000000250a1072a5 */ /* 0x000fe4000f8e003f */
[----:B------:R-:W-:Y:S01]  /*21750*/  UIMAD UR20, UR11, UR37, URZ ;  /* 0x000000250b1472a4 */ /* 0x000fe2000f8e023f */
[----:B--2---:R-:W-:Y:S02]  /*21760*/  LOP3.LUT P0, RZ, R4, 0x3, RZ, 0xc0, !PT ;  /* 0x0000000304ff7812 */ /* 0x004fe4000780c0ff */
[----:B------:R-:W1:Y:S02]  /*21770*/  @P2 LDC R4, c[0x0][0xcec] ;  /* 0x00033b00ff042b82 */ /* 0x000e640000000800 */
[----:B------:R-:W-:-:S13]  /*21780*/  ISETP.GE.OR P3, PT, R15, R78, P0 ;  /* 0x0000004e0f00720c */ /* 0x000fda0000766670 */
[----:B------:R-:W2:Y:S01]  /*21790*/  @!P3 LDL R13, [R1+0x240] ;  /* 0x00024000010db983 */ /* 0x000ea20000100800 */
[----:B---3--:R-:W-:Y:S01]  /*217a0*/  VIADD R11, R6, UR39 ;  /* 0x00000027060b7c36 */ /* 0x008fe20008000000 */
[----:B------:R-:W-:Y:S01]  /*217b0*/  UIMAD.WIDE.U32 UR10, UR12, UR8, URZ ;  /* 0x000000080c0a72a5 */ /* 0x000fe2000f8e003f */
[----:B------:R-:W-:Y:S01]  /*217c0*/  VIADD R19, R15, 0x8 ;  /* 0x000000080f137836 */ /* 0x000fe20000000000 */
[----:B------:R-:W-:Y:S01]  /*217d0*/  UIMAD.WIDE.U32 UR22, UR14, UR9, URZ ;  /* 0x000000090e1672a5 */ /* 0x000fe2000f8e003f */
[----:B------:R-:W-:Y:S01]  /*217e0*/  IMAD.MOV.U32 R7, RZ, RZ, R11 ;  /* 0x000000ffff077224 */ /* 0x000fe200078e000b */
[----:B------:R-:W-:Y:S02]  /*217f0*/  UIMAD UR9, UR15, UR9, URZ ;  /* 0x000000090f0972a4 */ /* 0x000fe4000f8e023f */
[----:B------:R-:W-:Y:S01]  /*21800*/  UIMAD UR13, UR12, UR18, UR13 ;  /* 0x000000120c0d72a4 */ /* 0x000fe2000f8e020d */
[----:B-1----:R-:W-:Y:S01]  /*21810*/  @P2 IMAD.HI.U32 R4, R11, R4, RZ ;  /* 0x000000040b042227 */ /* 0x002fe200078e00ff */
[----:B------:R-:W-:Y:S01]  /*21820*/  UIADD3 UR16, UP0, UP2, UR10, UR16, UR4 ;  /* 0x000000100a107290 */ /* 0x000fe2000fa1e004 */
[----:B------:R-:W-:Y:S01]  /*21830*/  ISETP.GE.OR P0, PT, R19, R78, P0 ;  /* 0x0000004e1300720c */ /* 0x000fe20000706670 */
[----:B------:R-:W-:-:S02]  /*21840*/  UIADD3 UR10, UR23, UR9, URZ ;  /* 0x00000009170a7290 */ /* 0x000fc4000fffe03f */
[----:B0-----:R-:W-:Y:S01]  /*21850*/  @P2 SHF.R.U32.HI R7, RZ, R5, R4 ;  /* 0x00000005ff072219 */ /* 0x001fe20000011604 */
[----:B------:R-:W-:Y:S01]  /*21860*/  UIADD3 UR20, UR17, UR20, URZ ;  /* 0x0000001411147290 */ /* 0x000fe2000fffe03f */
[----:B------:R-:W-:Y:S01]  /*21870*/  IMAD.U32 R4, RZ, RZ, UR22 ;  /* 0x00000016ff047e24 */ /* 0x000fe2000f8e00ff */
[----:B------:R-:W-:Y:S01]  /*21880*/  UIADD3 UR9, UR11, UR13, URZ ;  /* 0x0000000d0b097290 */ /* 0x000fe2000fffe03f */
[----:B------:R-:W-:Y:S01]  /*21890*/  IMAD.U32 R5, RZ, RZ, UR23 ;  /* 0x00000017ff057e24 */ /* 0x000fe2000f8e00ff */
[----:B------:R-:W-:Y:S01]  /*218a0*/  USHF.R.S32.HI UR14, URZ, 0x1f, UR4 ;  /* 0x0000001f3f0e7899 */ /* 0x000fe20008011404 */
[----:B------:R-:W-:Y:S01]  /*218b0*/  IMAD.MOV R9, RZ, RZ, -R7 ;  /* 0x000000ffff097224 */ /* 0x000fe200078e0a07 */
[----:B------:R-:W-:Y:S01]  /*218c0*/  IADD3 R4, P1, P4, R7, UR16, R4 ;  /* 0x0000001007047c10 */ /* 0x000fe2000fc3e004 */
[----:B------:R-:W-:Y:S01]  /*218d0*/  IMAD.U32 R8, RZ, RZ, UR10 ;  /* 0x0000000aff087e24 */ /* 0x000fe2000f8e00ff */
[----:B------:R-:W-:Y:S01]  /*218e0*/  UIADD3.X UR9, UR9, UR20, UR14, UP0, UP2 ;  /* 0x0000001409097290 */ /* 0x000fe200087e440e */
[----:B------:R-:W-:Y:S01]  /*218f0*/  IMAD R9, R20, R9, R11 ;  /* 0x0000000914097224 */ /* 0x000fe200078e020b */
[----:B------:R-:W-:Y:S01]  /*21900*/  SHF.R.S32.HI R5, RZ, 0x1f, R7 ;  /* 0x0000001fff057819 */ /* 0x000fe20000011407 */
[----:B------:R-:W-:Y:S01]  /*21910*/  ULDC.64 UR10, c[0x0][UR19+0x210] ;  /* 0x00008400130a7abb */ /* 0x000fe20008000a00 */
[----:B------:R-:W-:Y:S01]  /*21920*/  ULDC.64 UR12, c[0x0][0xca8] ;  /* 0x00032a00000c7ab9 */ /* 0x000fe20000000a00 */
[----:B------:R-:W-:Y:S01]  /*21930*/  IMAD R7, R9, UR11, RZ ;  /* 0x0000000b09077c24 */ /* 0x000fe2000f8e02ff */
[----:B------:R-:W-:Y:S01]  /*21940*/  SHF.R.S32.HI R6, RZ, 0x1f, R9 ;  /* 0x0000001fff067819 */ /* 0x000fe20000011409 */
[----:B------:R-:W-:Y:S01]  /*21950*/  @!UP1 ULDC UR12, c[0x0][0xc50] ;  /* 0x00031400000c9ab9 */ /* 0x000fe20000000800 */
[----:B------:R-:W-:Y:S01]  /*21960*/  IADD3.X R5, R5, UR9, R8, P1, P4 ;  /* 0x0000000905057c10 */ /* 0x000fe20008fe8408 */
[----:B------:R-:W-:-:S02]  /*21970*/  @!UP1 ULDC UR13, c[0x0][0xc54] ;  /* 0x00031500000d9ab9 */ /* 0x000fc40000000800 */
[----:B------:R-:W-:Y:S02]  /*21980*/  IMAD R7, R6, UR10, R7 ;  /* 0x0000000a06077c24 */ /* 0x000fe4000f8e0207 */
[----:B------:R-:W-:-:S04]  /*21990*/  IMAD.WIDE.U32 R4, R9, UR10, R4 ;  /* 0x0000000a09047c25 */ /* 0x000fc8000f8e0004 */
[----:B------:R-:W-:Y:S01]  /*219a0*/  IMAD.IADD R5, R5, 0x1, R7 ;  /* 0x0000000105057824 */ /* 0x000fe200078e0207 */
[----:B------:R-:W-:-:S04]  /*219b0*/  LEA R8, P1, R4, UR12, 0x2 ;  /* 0x0000000c04087c11 */ /* 0x000fc8000f8210ff */
[----:B------:R-:W-:Y:S01]  /*219c0*/  LEA.HI.X R10, R4, UR13, R5, 0x2, P1 ;  /* 0x0000000d040a7c11 */ /* 0x000fe200088f1405 */
[----:B------:R-:W-:Y:S04]  /*219d0*/  SHFL.IDX PT, R6, R8, RZ, 0x1c1f ;  /* 0x001c1fff08067589 */ /* 0x000fe800000e0000 */
[----:B------:R-:W2:Y:S04]  /*219e0*/  SHFL.IDX PT, R7, R10, RZ, 0x1c1f ;  /* 0x001c1fff0a077589 */ /* 0x000ea800000e0000 */
[----:B--2---:R-:W-:Y:S04]  /*219f0*/  @!P3 ST.E desc[UR40][R6.64], R13 ;  /* 0x0000000d0600b985 */ /* 0x004fe8000c101928 */
[----:B------:R-:W2:Y:S04]  /*21a00*/  @!P0 LDL R9, [R1+0x244] ;  /* 0x0002440001098983 */ /* 0x000ea80000100800 */
[----:B------:R-:W-:Y:S04]  /*21a10*/  SHFL.IDX PT, R4, R8, 0x1, 0x1c1f ;  /* 0x003c1f0008047f89 */ /* 0x000fe800000e0000 */
[----:B------:R-:W2:Y:S04]  /*21a20*/  SHFL.IDX PT, R5, R10, 0x1, 0x1c1f ;  /* 0x003c1f000a057f89 */ /* 0x000ea800000e0000 */
[----:B--2---:R0:W-:Y:S01]  /*21a30*/  @!P0 ST.E desc[UR40][R4.64], R9 ;  /* 0x0000000904008985 */ /* 0x0041e2000c101928 */
[----:B------:R-:W-:-:S13]  /*21a40*/  PLOP3.LUT P0, PT, PT, PT, UP1, 0x80, 0x0 ;  /* 0x000000000000781c */ /* 0x000fda0003f0f018 */
[----:B0-----:R-:W-:Y:S05]  /*21a50*/  @P0 BRA `(.L_x_12339) ;  /* 0x0000000c00c80947 */ /* 0x001fea0003800000 */
[----:B------:R-:W-:Y:S01]  /*21a60*/  IMAD R5, R215, 0x40, R22 ;  /* 0x00000040d7057824 */ /* 0x000fe200078e0216 */
[----:B------:R-:W-:Y:S01]  /*21a70*/  ULDC.64 UR12, c[0x0][0xba0] ;  /* 0x0002e800000c7ab9 */ /* 0x000fe20000000a00 */
[----:B------:R-:W0:Y:S02]  /*21a80*/  @P2 LDC R21, c[0x0][0xcf0] ;  /* 0x00033c00ff152b82 */ /* 0x000e240000000800 */
[----:B------:R-:W-:-:S03]  /*21a90*/  IMAD.WIDE R2, R5, 0x2, R2 ;  /* 0x0000000205027825 */ /* 0x000fc600078e0202 */
[C---:B------:R-:W-:Y:S02]  /*21aa0*/  IADD3 R25, P1, R2.reuse, 0x3000, RZ ;  /* 0x0000300002197810 */ /* 0x040fe40007f3e0ff */
[C---:B------:R-:W-:Y:S02]  /*21ab0*/  IADD3 R9, P4, R2.reuse, 0x1000, RZ ;  /* 0x0000100002097810 */ /* 0x040fe40007f9e0ff */
[----:B------:R-:W-:Y:S02]  /*21ac0*/  IADD3 R13, P3, R2, 0x2000, RZ ;  /* 0x00002000020d7810 */ /* 0x000fe40007f7e0ff */
[----:B------:R-:W-:Y:S02]  /*21ad0*/  LOP3.LUT R24, R25, 0x380, RZ, 0xc0, !PT ;  /* 0x0000038019187812 */ /* 0x000fe400078ec0ff */
[----:B------:R-:W-:Y:S02]  /*21ae0*/  LOP3.LUT R8, R9, 0x380, RZ, 0xc0, !PT ;  /* 0x0000038009087812 */ /* 0x000fe400078ec0ff */
[----:B------:R-:W-:-:S02]  /*21af0*/  LOP3.LUT R12, R13, 0x380, RZ, 0xc0, !PT ;  /* 0x000003800d0c7812 */ /* 0x000fc400078ec0ff */
        /* <DEDUP_REMOVED lines=9> */
[C---:B------:R-:W-:Y:S01]  /*21b90*/  IADD3 R49, P1, R2.reuse, 0x9000, RZ ;  /* 0x0000900002317810 */ /* 0x040fe20007f3e0ff */
[----:B------:R-:W-:Y:S01]  /*21ba0*/  UIMAD UR9, UR14, UR12, URZ ;  /* 0x0000000c0e0972a4 */ /* 0x000fe2000f8e023f */
[C---:B------:R-:W-:Y:S01]  /*21bb0*/  IADD3 R29, P0, R2.reuse, 0x4000, RZ ;  /* 0x00004000021d7810 */ /* 0x040fe20007f1e0ff */
[----:B------:R-:W-:Y:S01]  /*21bc0*/  UIMAD.WIDE.U32 UR10, UR4, UR12, URZ ;  /* 0x0000000c040a72a5 */ /* 0x000fe2000f8e003f */
[C---:B------:R-:W-:Y:S01]  /*21bd0*/  IADD3 R33, P6, R2.reuse, 0x5000, RZ ;  /* 0x0000500002217810 */ /* 0x040fe20007fde0ff */
[----:B------:R-:W5:Y:S01]  /*21be0*/  LD.E.128 R8, desc[UR40][R8.64] ;  /* 0x0000002808087980 */ /* 0x000f62000c101d00 */
[----:B------:R-:W-:-:S02]  /*21bf0*/  IADD3 R37, P5, R2, 0x6000, RZ ;  /* 0x0000600002257810 */ /* 0x000fc40007fbe0ff */
[C---:B------:R-:W-:Y:S01]  /*21c00*/  IADD3 R41, P4, R2.reuse, 0x7000, RZ ;  /* 0x0000700002297810 */ /* 0x040fe20007f9e0ff */
[----:B------:R-:W5:Y:S01]  /*21c10*/  LD.E.128 R12, desc[UR40][R12.64] ;  /* 0x000000280c0c7980 */ /* 0x000f62000c101d00 */
[----:B------:R-:W-:Y:S02]  /*21c20*/  IADD3 R45, P3, R2, 0x8000, RZ ;  /* 0x00008000022d7810 */ /* 0x000fe40007f7e0ff */
[----:B------:R-:W-:Y:S01]  /*21c30*/  LOP3.LUT R48, R49, 0x380, RZ, 0xc0, !PT ;  /* 0x0000038031307812 */ /* 0x000fe200078ec0ff */
[----:B------:R-:W5:Y:S01]  /*21c40*/  LD.E.128 R24, desc[UR40][R24.64] ;  /* 0x0000002818187980 */ /* 0x000f62000c101d00 */
[----:B------:R-:W-:Y:S02]  /*21c50*/  LOP3.LUT R28, R29, 0x380, RZ, 0xc0, !PT ;  /* 0x000003801d1c7812 */ /* 0x000fe400078ec0ff */
[----:B------:R-:W-:Y:S02]  /*21c60*/  LOP3.LUT R32, R33, 0x380, RZ, 0xc0, !PT ;  /* 0x0000038021207812 */ /* 0x000fe400078ec0ff */
[----:B------:R-:W-:-:S02]  /*21c70*/  LOP3.LUT R36, R37, 0x380, RZ, 0xc0, !PT ;  /* 0x0000038025247812 */ /* 0x000fc400078ec0ff */
[----:B------:R-:W-:Y:S02]  /*21c80*/  LOP3.LUT R40, R41, 0x380, RZ, 0xc0, !PT ;  /* 0x0000038029287812 */ /* 0x000fe400078ec0ff */
[----:B------:R-:W-:Y:S02]  /*21c90*/  LOP3.LUT R44, R45, 0x380, RZ, 0xc0, !PT ;  /* 0x000003802d2c7812 */ /* 0x000fe400078ec0ff */
[----:B------:R-:W-:Y:S02]  /*21ca0*/  SHF.R.U64 R48, R48, 0x3, RZ ;  /* 0x0000000330307819 */ /* 0x000fe400000012ff */
[----:B------:R-:W-:Y:S02]  /*21cb0*/  SHF.R.U64 R28, R28, 0x3, RZ ;  /* 0x000000031c1c7819 */ /* 0x000fe400000012ff */
[----:B------:R-:W-:Y:S02]  /*21cc0*/  SHF.R.U64 R32, R32, 0x3, RZ ;  /* 0x0000000320207819 */ /* 0x000fe400000012ff */
[----:B------:R-:W-:-:S02]  /*21cd0*/  SHF.R.U64 R36, R36, 0x3, RZ ;  /* 0x0000000324247819 */ /* 0x000fc400000012ff */
[----:B------:R-:W-:Y:S02]  /*21ce0*/  SHF.R.U64 R40, R40, 0x3, RZ ;  /* 0x0000000328287819 */ /* 0x000fe400000012ff */
        /* <DEDUP_REMOVED lines=14> */
[C---:B------:R-:W-:Y:S01]  /*21dd0*/  LOP3.LUT R7, R2.reuse, 0x380, RZ, 0xc0, !PT ;  /* 0x0000038002077812 */ /* 0x040fe200078ec0ff */
[----:B------:R-:W-:Y:S01]  /*21de0*/  UIMAD UR9, UR4, UR13, UR9 ;  /* 0x0000000d040972a4 */ /* 0x000fe2000f8e0209 */
[C---:B------:R-:W-:Y:S01]  /*21df0*/  IADD3 R53, P0, R2.reuse, 0xa000, RZ ;  /* 0x0000a00002357810 */ /* 0x040fe20007f1e0ff */
[----:B------:R-:W-:Y:S01]  /*21e00*/  IMAD.X R73, RZ, RZ, R3, P1 ;  /* 0x000000ffff497224 */ /* 0x000fe200008e0603 */
[C---:B------:R-:W-:Y:S01]  /*21e10*/  IADD3 R57, P6, R2.reuse, 0xb000, RZ ;  /* 0x0000b00002397810 */ /* 0x040fe20007fde0ff */
[----:B------:R-:W-:Y:S01]  /*21e20*/  ULDC.64 UR12, c[0x0][0xbe8] ;  /* 0x0002fa00000c7ab9 */ /* 0x000fe20000000a00 */
[C---:B------:R-:W-:Y:S01]  /*21e30*/  IADD3 R61, P5, R2.reuse, 0xc000, RZ ;  /* 0x0000c000023d7810 */ /* 0x040fe20007fbe0ff */
[----:B------:R-:W5:Y:S01]  /*21e40*/  LD.E.128 R28, desc[UR40][R28.64] ;  /* 0x000000281c1c7980 */ /* 0x000f62000c101d00 */
[C---:B------:R-:W-:Y:S02]  /*21e50*/  IADD3 R65, P4, R2.reuse, 0xd000, RZ ;  /* 0x0000d00002417810 */ /* 0x040fe40007f9e0ff */
[----:B------:R-:W-:Y:S01]  /*21e60*/  IADD3 R69, P3, R2, 0xe000, RZ ;  /* 0x0000e00002457810 */ /* 0x000fe20007f7e0ff */
        /* <DEDUP_REMOVED lines=30> */
[----:B------:R-:W-:Y:S01]  /*22050*/  UIADD3 UR11, UR11, UR9, URZ ;  /* 0x000000090b0b7290 */ /* 0x000fe2000fffe03f */
[----:B------:R1:W5:Y:S01]  /*22060*/  LD.E.128 R4, desc[UR40][R2.64] ;  /* 0x0000002802047980 */ /* 0x000362000c101d00 */
[----:B------:R-:W-:-:S03]  /*22070*/  USHF.R.S32.HI UR4, URZ, 0x1f, UR8 ;  /* 0x0000001f3f047899 */ /* 0x000fc60008011408 */
[----:B------:R-:W5:Y:S04]  /*22080*/  LD.E.128 R52, desc[UR40][R52.64] ;  /* 0x0000002834347980 */ /* 0x000f68000c101d00 */
[----:B------:R-:W5:Y:S01]  /*22090*/  LD.E.128 R56, desc[UR40][R56.64] ;  /* 0x0000002838387980 */ /* 0x000f62000c101d00 */
[----:B-1----:R-:W1:Y:S01]  /*220a0*/  @P2 LDC R3, c[0x0][0xcec] ;  /* 0x00033b00ff032b82 */ /* 0x002e620000000800 */
[----:B------:R-:W-:Y:S01]  /*220b0*/  IMAD R2, R217, 0x20, R215 ;  /* 0x00000020d9027824 */ /* 0x000fe200078e02d7 */
[----:B------:R-:W-:Y:S01]  /*220c0*/  UIMAD.WIDE.U32 UR10, UR37, UR12, UR10 ;  /* 0x0000000c250a72a5 */ /* 0x000fe2000f8e000a */
[----:B------:R-:W5:Y:S02]  /*220d0*/  LD.E.128 R60, desc[UR40][R60.64] ;  /* 0x000000283c3c7980 */ /* 0x000f64000c101d00 */
[----:B------:R-:W-:Y:S01]  /*220e0*/  VIADD R76, R2, UR39 ;  /* 0x00000027024c7c36 */ /* 0x000fe20008000000 */
[----:B------:R-:W-:Y:S01]  /*220f0*/  UIMAD UR11, UR37, UR13, UR11 ;  /* 0x0000000d250b72a4 */ /* 0x000fe2000f8e020b */
[----:B------:R-:W5:Y:S02]  /*22100*/  LD.E.128 R64, desc[UR40][R64.64] ;  /* 0x0000002840407980 */ /* 0x000f64000c101d00 */
[----:B------:R-:W-:-:S02]  /*22110*/  ULDC.64 UR12, c[0x0][0xbf0] ;  /* 0x0002fc00000c7ab9 */ /* 0x000fc40000000a00 */
[----:B------:R-:W-:Y:S01]  /*22120*/  UIMAD UR4, UR4, UR12, URZ ;  /* 0x0000000c040472a4 */ /* 0x000fe2000f8e023f */
[----:B------:R-:W-:Y:S01]  /*22130*/  IMAD.MOV.U32 R19, RZ, RZ, R76 ;  /* 0x000000ffff137224 */ /* 0x000fe200078e004c */
[----:B------:R-:W5:Y:S02]  /*22140*/  LD.E.128 R68, desc[UR40][R68.64] ;  /* 0x0000002844447980 */ /* 0x000f64000c101d00 */
[----:B------:R-:W-:Y:S02]  /*22150*/  UIMAD UR4, UR8, UR13, UR4 ;  /* 0x0000000d080472a4 */ /* 0x000fe4000f8e0204 */
[----:B------:R-:W-:Y:S01]  /*22160*/  UIMAD.WIDE.U32 UR8, UR8, UR12, UR10 ;  /* 0x0000000c080872a5 */ /* 0x000fe2000f8e000a */
[----:B------:R-:W5:Y:S02]  /*22170*/  LD.E.128 R72, desc[UR40][R72.64] ;  /* 0x0000002848487980 */ /* 0x000f64000c101d00 */
[----:B------:R-:W-:Y:S01]  /*22180*/  ULDC.64 UR10, c[0x0][0xbe0] ;  /* 0x0002f800000a7ab9 */ /* 0x000fe20000000a00 */
[----:B-1----:R-:W-:Y:S01]  /*22190*/  @P2 IMAD.HI.U32 R2, R76, R3, RZ ;  /* 0x000000034c022227 */ /* 0x002fe200078e00ff */
[----:B------:R-:W-:Y:S01]  /*221a0*/  UIADD3 UR4, UR9, UR4, URZ ;  /* 0x0000000409047290 */ /* 0x000fe2000fffe03f */
[----:B------:R-:W-:Y:S01]  /*221b0*/  @!PT LDS RZ, [RZ] ;  /* 0x00000000fffff984 */ /* 0x000fe20000000800 */
[----:B------:R-:W-:Y:S01]  /*221c0*/  @!PT LDS RZ, [RZ] ;  /* 0x00000000fffff984 */ /* 0x000fe20000000800 */
[----:B------:R-:W-:Y:S01]  /*221d0*/  @!PT LDS RZ, [RZ] ;  /* 0x00000000fffff984 */ /* 0x000fe20000000800 */
[----:B------:R-:W-:Y:S01]  /*221e0*/  @!PT LDS RZ, [RZ] ;  /* 0x00000000fffff984 */ /* 0x000fe20000000800 */
[----:B------:R1:W-:Y:S06]  /*221f0*/  MEMBAR.ALL.CTA ;  /* 0x0000000000007992 */ /* 0x0003ec0000008000 */
[----:B-1----:R-:W1:Y:S01]  /*22200*/  FENCE.VIEW.ASYNC.S ;  /* 0x00000000000073c6 */ /* 0x002e620000000000 */
[----:B0-----:R-:W-:-:S04]  /*22210*/  @P2 SHF.R.U32.HI R19, RZ, R21, R2 ;  /* 0x00000015ff132219 */ /* 0x001fc80000011602 */
[--C-:B------:R-:W-:Y:S01]  /*22220*/  SHF.R.S32.HI R18, RZ, 0x1f, R19.reuse ;  /* 0x0000001fff127819 */ /* 0x100fe20000011413 */
[----:B------:R-:W-:Y:S02]  /*22230*/  IMAD.MOV R21, RZ, RZ, -R19 ;  /* 0x000000ffff157224 */ /* 0x000fe400078e0a13 */
[----:B------:R-:W-:Y:S02]  /*22240*/  IMAD.U32 R3, RZ, RZ, UR9 ;  /* 0x00000009ff037e24 */ /* 0x000fe4000f8e00ff */
[----:B------:R-:W-:Y:S02]  /*22250*/  IMAD R18, R18, UR10, RZ ;  /* 0x0000000a12127c24 */ /* 0x000fe4000f8e02ff */
[----:B------:R-:W-:Y:S02]  /*22260*/  IMAD R21, R20, R21, R76 ;  /* 0x0000001514157224 */ /* 0x000fe400078e024c */
[----:B------:R-:W-:Y:S01]  /*22270*/  IMAD.U32 R2, RZ, RZ, UR8 ;  /* 0x00000008ff027e24 */ /* 0x000fe2000f8e00ff */
[----:B------:R-:W-:Y:S01]  /*22280*/  ULDC.64 UR8, c[0x0][0xbd8] ;  /* 0x0002f60000087ab9 */ /* 0x000fe20000000a00 */
[----:B------:R-:W-:-:S02]  /*22290*/  IMAD.U32 R3, RZ, RZ, UR4 ;  /* 0x00000004ff037e24 */ /* 0x000fc4000f8e00ff */
        /* <DEDUP_REMOVED lines=10> */
[----:B------:R-:W-:Y:S01]  /*22340*/  VIADD R0, R0, 0x32420 ;  /* 0x0003242000007836 */ /* 0x000fe20000000000 */
[C---:B------:R-:W-:Y:S01]  /*22350*/  LEA R79, P3, R2.reuse, UR8, 0x1 ;  /* 0x00000008024f7c11 */ /* 0x040fe2000f8608ff */
[----:B------:R-:W-:Y:S02]  /*22360*/  IMAD.IADD R3, R3, 0x1, R77 ;  /* 0x0000000103037824 */ /* 0x000fe400078e024d */
[----:B------:R-:W-:Y:S01]  /*22370*/  VIADD R19, R81, 0x20 ;  /* 0x0000002051137836 */ /* 0x000fe20000000000 */
[----:B------:R-:W-:Y:S02]  /*22380*/  PRMT R0, RZ, 0x654, R0 ;  /* 0x00000654ff007816 */ /* 0x000fe40000000000 */
[----:B------:R-:W-:Y:S02]  /*22390*/  LEA.HI.X R80, R2, UR9, R3, 0x1, P3 ;  /* 0x0000000902507c11 */ /* 0x000fe400098f0c03 */
[-C--:B------:R-:W-:Y:S01]  /*223a0*/  ISETP.GE.AND P1, PT, R19, R78.reuse, PT ;  /* 0x0000004e1300720c */ /* 0x080fe20003f26270 */
[----:B------:R-:W-:Y:S01]  /*223b0*/  VIADD R19, R81, 0x40 ;  /* 0x0000004051137836 */ /* 0x000fe20000000000 */
[----:B-1----:R0:W-:Y:S01]  /*223c0*/  SYNCS.ARRIVE.TRANS64.RED.A1T0 RZ, [R0+URZ], RZ ;  /* 0x000000ff00ff79a7 */ /* 0x0021e2000810043f */
[----:B------:R1:W2:Y:S01]  /*223d0*/  SHFL.IDX PT, R76, R79, RZ, 0x181f ;  /* 0x00181fff4f4c7589 */ /* 0x0002a200000e0000 */
[----:B------:R-:W-:Y:S02]  /*223e0*/  BSSY B1, `(.L_x_12340) ;  /* 0x0000015000017945 */ /* 0x000fe40003800000 */
[----:B------:R-:W-:Y:S01]  /*223f0*/  ISETP.GE.AND P0, PT, R19, R78, PT ;  /* 0x0000004e1300720c */ /* 0x000fe20003f06270 */
[----:B0-----:R1:W0:Y:S01]  /*22400*/  SHFL.IDX PT, R0, R80, RZ, 0x181f ;  /* 0x00181fff50007589 */ /* 0x00122200000e0000 */
[----:B------:R-:W-:Y:S11]  /*22410*/  @P2 BRA `(.L_x_12341) ;  /* 0x0000000000442947 */ /* 0x000ff60003800000 */
[----:B------:R-:W-:Y:S02]  /*22420*/  ULDC UR4, c[0x0][0xbc8] ;  /* 0x0002f20000047ab9 */ /* 0x000fe40000000800 */
[----:B------:R-:W-:Y:S02]  /*22430*/  ISETP.GE.AND P5, PT, R22, UR4, PT ;  /* 0x0000000416007c0c */ /* 0x000fe4000bfa6270 */
[----:B------:R-:W-:Y:S02]  /*22440*/  ISETP.GE.AND P4, PT, R176, UR4, PT ;  /* 0x00000004b0007c0c */ /* 0x000fe4000bf86270 */
[----:B------:R-:W-:Y:S02]  /*22450*/  ISETP.GE.AND P3, PT, R23, UR4, PT ;  /* 0x0000000417007c0c */ /* 0x000fe4000bf66270 */
[----:B------:R-:W-:-:S07]  /*22460*/  ISETP.GE.AND P2, PT, R177, UR4, PT ;  /* 0x00000004b1007c0c */ /* 0x000fce000bf46270 */
[----:B--2---:R-:W-:-:S04]  /*22470*/  @!P5 LEA R2, P6, R22, R76, 0x1 ;  /* 0x0000004c1602d211 */ /* 0x004fc800078c08ff */
[----:B0-----:R-:W-:Y:S02]  /*22480*/  @!P5 LEA.HI.X R3, R22, R0, R183, 0x1, P6 ;  /* 0x000000001603d211 */ /* 0x001fe400030f0cb7 */
        /* <DEDUP_REMOVED lines=10> */
.L_x_12341:
[----:B------:R-:W-:Y:S05]  /*22530*/  BSYNC B1 ;  /* 0x0000000000017941 */ /* 0x000fea0003800000 */
.L_x_12340:
[----:B0-----:R0:W4:Y:S01]  /*22540*/  SHFL.IDX PT, R0, R80, 0x1, 0x181f ;  /* 0x00381f0050007f89 */ /* 0x00112200000e0000 */
[----:B------:R-:W-:Y:S03]  /*22550*/  BSSY B1, `(.L_x_12342) ;  /* 0x0000014000017945 */ /* 0x000fe60003800000 */
[----:B---3--:R0:W3:Y:S01]  /*22560*/  SHFL.IDX PT, R18, R79, 0x1, 0x181f ;  /* 0x00381f004f127f89 */ /* 0x0080e200000e0000 */
[----:B------:R-:W-:Y:S05]  /*22570*/  @P1 BRA `(.L_x_12343) ;  /* 0x0000000000441947 */ /* 0x000fea0003800000 */
[----:B------:R-:W-:Y:S02]  /*22580*/  ULDC UR4, c[0x0][0xbc8] ;  /* 0x0002f20000047ab9 */ /* 0x000fe40000000800 */
[----:B------:R-:W-:Y:S02]  /*22590*/  ISETP.GE.AND P4, PT, R22, UR4, PT ;  /* 0x0000000416007c0c */ /* 0x000fe4000bf86270 */
[----:B------:R-:W-:Y:S02]  /*225a0*/  ISETP.GE.AND P3, PT, R176, UR4, PT ;  /* 0x00000004b0007c0c */ /* 0x000fe4000bf66270 */
[----:B------:R-:W-:Y:S02]  /*225b0*/  ISETP.GE.AND P2, PT, R23, UR4, PT ;  /* 0x0000000417007c0c */ /* 0x000fe4000bf46270 */
[----:B------:R-:W-:-:S07]  /*225c0*/  ISETP.GE.AND P1, PT, R177, UR4, PT ;  /* 0x00000004b1007c0c */ /* 0x000fce000bf26270 */
[-C--:B---3--:R-:W-:Y:S02]  /*225d0*/  @!P4 LEA R2, P6, R22, R18.reuse, 0x1 ;  /* 0x000000121602c211 */ /* 0x088fe400078c08ff */
[----:B-----5:R-:W-:Y:S02]  /*225e0*/  @!P3 LEA R4, P5, R176, R18, 0x1 ;  /* 0x00000012b004b211 */ /* 0x020fe400078a08ff */
[----:B----4-:R-:W-:Y:S02]  /*225f0*/  @!P4 LEA.HI.X R3, R22, R0, R183, 0x1, P6 ;  /* 0x000000001603c211 */ /* 0x010fe400030f0cb7 */
        /* <DEDUP_REMOVED lines=9> */
.L_x_12343:
[----:B------:R-:W-:Y:S05]  /*22690*/  BSYNC B1 ;  /* 0x0000000000017941 */ /* 0x000fea0003800000 */
.L_x_12342:
[----:B----4-:R4:W0:Y:S01]  /*226a0*/  SHFL.IDX PT, R0, R80, 0x2, 0x181f ;  /* 0x00581f0050007f89 */ /* 0x01082200000e0000 */
[----:B------:R-:W-:Y:S03]  /*226b0*/  BSSY B1, `(.L_x_12344) ;  /* 0x0000014000017945 */ /* 0x000fe60003800000 */
[----:B---3-5:R4:W3:Y:S01]  /*226c0*/  SHFL.IDX PT, R8, R79, 0x2, 0x181f ;  /* 0x00581f004f087f89 */ /* 0x0288e200000e0000 */
[----:B------:R-:W-:Y:S05]  /*226d0*/  @P0 BRA `(.L_x_12345) ;  /* 0x0000000000440947 */ /* 0x000fea0003800000 */
[----:B------:R-:W-:Y:S02]  /*226e0*/  ULDC UR4, c[0x0][0xbc8] ;  /* 0x0002f20000047ab9 */ /* 0x000fe40000000800 */
[----:B------:R-:W-:Y:S02]  /*226f0*/  ISETP.GE.AND P3, PT, R22, UR4, PT ;  /* 0x0000000416007c0c */ /* 0x000fe4000bf66270 */
[----:B------:R-:W-:Y:S02]  /*22700*/  ISETP.GE.AND P2, PT, R176, UR4, PT ;  /* 0x00000004b0007c0c */ /* 0x000fe4000bf46270 */
[----:B------:R-:W-:Y:S02]  /*22710*/  ISETP.GE.AND P1, PT, R23, UR4, PT ;  /* 0x0000000417007c0c */ /* 0x000fe4000bf26270 */
[----:B------:R-:W-:-:S07]  /*22720*/  ISETP.GE.AND P0, PT, R177, UR4, PT ;  /* 0x00000004b1007c0c */ /* 0x000fce000bf06270 */
[-C--:B---3--:R-:W-:Y:S02]  /*22730*/  @!P3 LEA R2, P6, R22, R8.reuse, 0x1 ;  /* 0x000000081602b211 */ /* 0x088fe400078c08ff */
        /* <DEDUP_REMOVED lines=11> */
.L_x_12345:
[----:B------:R-:W-:Y:S05]  /*227f0*/  BSYNC B1 ;  /* 0x0000000000017941 */ /* 0x000fea0003800000 */
.L_x_12344:
[----:B0-----:R-:W-:Y:S01]  /*22800*/  VIADD R3, R81, 0x60 ;  /* 0x0000006051037836 */ /* 0x001fe20000000000 */
[----:B-1--4-:R-:W0:Y:S04]  /*22810*/  SHFL.IDX PT, R80, R80, 0x3, 0x181f ;  /* 0x00781f0050507f89 */ /* 0x012e2800000e0000 */
[----:B------:R-:W-:Y:S01]  /*22820*/  ISETP.GE.AND P0, PT, R3, R78, PT ;  /* 0x0000004e0300720c */ /* 0x000fe20003f06270 */
[----:B------:R-:W1:-:S12]  /*22830*/  SHFL.IDX PT, R79, R79, 0x3, 0x181f ;  /* 0x00781f004f4f7f89 */ /* 0x000e5800000e0000 */
[----:B------:R-:W-:Y:S05]  /*22840*/  @P0 BRA `(.L_x_12346) ;  /* 0x00000028001c0947 */ /* 0x000fea0003800000 */
[----:B------:R-:W-:Y:S02]  /*22850*/  ULDC UR4, c[0x0][0xbc8] ;  /* 0x0002f20000047ab9 */ /* 0x000fe40000000800 */
[----:B------:R-:W-:Y:S02]  /*22860*/  ISETP.GE.AND P3, PT, R22, UR4, PT ;  /* 0x0000000416007c0c */ /* 0x000fe4000bf66270 */
[----:B------:R-:W-:Y:S02]  /*22870*/  ISETP.GE.AND P4, PT, R176, UR4, PT ;  /* 0x00000004b0007c0c */ /* 0x000fe4000bf86270 */
[----:B------:R-:W-:-:S09]  /*22880*/  ISETP.GE.AND P5, PT, R23, UR4, PT ;  /* 0x0000000417007c0c */ /* 0x000fd2000bfa6270 */
[-C--:B-1----:R-:W-:Y:S02]  /*22890*/  @!P3 LEA R2, P0, R22, R79.reuse, 0x1 ;  /* 0x0000004f1602b211 */ /* 0x082fe400078008ff */
[-C--:B------:R-:W-:Y:S02]  /*228a0*/  @!P4 LEA R4, P1, R176, R79.reuse, 0x1 ;  /* 0x0000004fb004c211 */ /* 0x080fe400078208ff */
[C---:B------:R-:W-:Y:S02]  /*228b0*/  @!P5 LEA R6, P2, R23.reuse, R79, 0x1 ;  /* 0x0000004f1706d211 */ /* 0x040fe400078408ff */
        /* <DEDUP_REMOVED lines=12> */
.L_x_12339:
[----:B------:R0:W5:Y:S01]  /*22980*/  LDL R40, [R1+0x4bc] ;  /* 0x0004bc0001287983 */ /* 0x0001620000100800 */
[----:B------:R-:W-:Y:S01]  /*22990*/  ULDC.64 UR12, c[0x0][0xc08] ;  /* 0x00030200000c7ab9 */ /* 0x000fe20000000a00 */
[----:B------:R-:W1:Y:S02]  /*229a0*/  @P2 LDC R2, c[0x0][0xcec] ;  /* 0x00033b00ff022b82 */ /* 0x000e640000000800 */
        /* <DEDUP_REMOVED lines=17> */
[----:B------:R-:W-:Y:S01]  /*22ac0*/  UIMAD UR9, UR14, UR12, URZ ;  /* 0x0000000c0e0972a4 */ /* 0x000fe2000f8e023f */
[----:B------:R-:W2:Y:S01]  /*22ad0*/  @P2 LDC R3, c[0x0][0xcf0] ;  /* 0x00033c00ff032b82 */ /* 0x000ea20000000800 */
[----:B------:R-:W-:Y:S01]  /*22ae0*/  UIMAD.WIDE.U32 UR10, UR4, UR12, URZ ;  /* 0x0000000c040a72a5 */ /* 0x000fe2000f8e003f */
[----:B-1----:R-:W-:Y:S01]  /*22af0*/  @P2 IMAD.HI.U32 R2, R11, R2, RZ ;  /* 0x000000020b022227 */ /* 0x002fe200078e00ff */
[----:B------:R-:W-:Y:S01]  /*22b00*/  UIMAD UR9, UR4, UR13, UR9 ;  /* 0x0000000d040972a4 */ /* 0x000fe2000f8e0209 */
[----:B------:R-:W-:Y:S01]  /*22b10*/  ISETP.GE.AND P0, PT, R15, R78, PT ;  /* 0x0000004e0f00720c */ /* 0x000fe20003f06270 */
[----:B------:R-:W-:Y:S01]  /*22b20*/  USHF.R.S32.HI UR4, URZ, 0x1f, UR8 ;  /* 0x0000001f3f047899 */ /* 0x000fe20008011408 */
[----:B------:R-:W-:Y:S01]  /*22b30*/  IMAD.MOV.U32 R5, RZ, RZ, R11 ;  /* 0x000000ffff057224 */ /* 0x000fe200078e000b */
[----:B------:R-:W-:Y:S01]  /*22b40*/  UIADD3 UR11, UR11, UR9, URZ ;  /* 0x000000090b0b7290 */ /* 0x000fe2000fffe03f */
[----:B------:R-:W-:Y:S01]  /*22b50*/  BSSY B1, `(.L_x_12347) ;  /* 0x00000c7000017945 */ /* 0x000fe20003800000 */
[----:B------:R-:W-:-:S02]  /*22b60*/  ULDC.64 UR12, c[0x0][0xc38] ;  /* 0x00030e00000c7ab9 */ /* 0x000fc40000000a00 */
[----:B------:R-:W-:-:S04]  /*22b70*/  UIMAD.WIDE.U32 UR10, UR37, UR12, UR10 ;  /* 0x0000000c250a72a5 */ /* 0x000fc8000f8e000a */
[----:B------:R-:W-:-:S03]  /*22b80*/  UIMAD UR11, UR37, UR13, UR11 ;  /* 0x0000000d250b72a4 */ /* 0x000fc6000f8e020b */
[----:B------:R-:W-:Y:S02]  /*22b90*/  ULDC.64 UR12, c[0x0][0xc40] ;  /* 0x00031000000c7ab9 */ /* 0x000fe40000000a00 */
[----:B------:R-:W-:-:S04]  /*22ba0*/  UIMAD UR4, UR4, UR12, URZ ;  /* 0x0000000c040472a4 */ /* 0x000fc8000f8e023f */
[----:B------:R-:W-:Y:S01]  /*22bb0*/  UIMAD UR4, UR8, UR13, UR4 ;  /* 0x0000000d080472a4 */ /* 0x000fe2000f8e0204 */
[----:B--2---:R-:W-:Y:S01]  /*22bc0*/  @P2 SHF.R.U32.HI R5, RZ, R3, R2 ;  /* 0x00000003ff052219 */ /* 0x004fe20000011602 */
[----:B------:R-:W-:-:S03]  /*22bd0*/  UIMAD.WIDE.U32 UR8, UR8, UR12, UR10 ;  /* 0x0000000c080872a5 */ /* 0x000fc6000f8e000a */
[----:B------:R-:W-:Y:S01]  /*22be0*/  ULDC.64 UR10, c[0x0][0xc48] ;  /* 0x00031200000a7ab9 */ /* 0x000fe20000000a00 */
[----:B------:R-:W-:Y:S01]  /*22bf0*/  UIADD3 UR9, UR9, UR4, URZ ;  /* 0x0000000409097290 */ /* 0x000fe2000fffe03f */
[--C-:B------:R-:W-:Y:S01]  /*22c00*/  SHF.R.S32.HI R2, RZ, 0x1f, R5.reuse ;  /* 0x0000001fff027819 */ /* 0x100fe20000011405 */
[----:B------:R-:W-:Y:S02]  /*22c10*/  IMAD.MOV R7, RZ, RZ, -R5 ;  /* 0x000000ffff077224 */ /* 0x000fe400078e0a05 */
[----:B------:R-:W-:Y:S02]  /*22c20*/  UIMAD.WIDE.U32 UR8, UR43, UR10, UR8 ;  /* 0x0000000a2b0872a5 */ /* 0x000fe4000f8e0008 */
[----:B------:R-:W-:Y:S02]  /*22c30*/  IMAD R7, R20, R7, R11 ;  /* 0x0000000714077224 */ /* 0x000fe400078e020b */
[----:B------:R-:W-:Y:S02]  /*22c40*/  UIMAD UR43, UR43, UR11, UR9 ;  /* 0x0000000b2b2b72a4 */ /* 0x000fe4000f8e0209 */
[----:B------:R-:W-:Y:S01]  /*22c50*/  IMAD.U32 R3, RZ, RZ, UR9 ;  /* 0x00000009ff037e24 */ /* 0x000fe2000f8e00ff */
[----:B------:R-:W-:-:S02]  /*22c60*/  ULDC.64 UR10, c[0x0][0xc30] ;  /* 0x00030c00000a7ab9 */ /* 0x000fc40000000a00 */
[----:B------:R-:W-:Y:S02]  /*22c70*/  IMAD R4, R2, UR10, RZ ;  /* 0x0000000a02047c24 */ /* 0x000fe4000f8e02ff */
        /* <DEDUP_REMOVED lines=11> */
[----:B------:R-:W-:Y:S01]  /*22d30*/  VIADD R4, R0, 0x32420 ;  /* 0x0003242000047836 */ /* 0x000fe20000000000 */
[----:B------:R-:W-:Y:S01]  /*22d40*/  LEA R0, P1, R2, UR8, 0x2 ;  /* 0x0000000802007c11 */ /* 0x000fe2000f8210ff */
[----:B------:R-:W-:-:S03]  /*22d50*/  IMAD.IADD R3, R3, 0x1, R5 ;  /* 0x0000000103037824 */ /* 0x000fc600078e0205 */
[----:B------:R-:W-:Y:S01]  /*22d60*/  PRMT R4, RZ, 0x654, R4 ;  /* 0x00000654ff047816 */ /* 0x000fe20000000004 */
[----:B------:R0:W1:Y:S01]  /*22d70*/  SHFL.IDX PT, R8, R0, RZ, 0x1c1f ;  /* 0x001c1fff00087589 */ /* 0x00006200000e0000 */
[----:B------:R-:W-:Y:S02]  /*22d80*/  LEA.HI.X R18, R2, UR9, R3, 0x2, P1 ;  /* 0x0000000902127c11 */ /* 0x000fe400088f1403 */
[----:B------:R0:W-:Y:S03]  /*22d90*/  SYNCS.ARRIVE.TRANS64.RED.A1T0 RZ, [R4+URZ], RZ ;  /* 0x000000ff04ff79a7 */ /* 0x0001e6000810043f */
[----:B------:R0:W2:Y:S01]  /*22da0*/  SHFL.IDX PT, R9, R18, RZ, 0x1c1f ;  /* 0x001c1fff12097589 */ /* 0x0000a200000e0000 */
[----:B------:R-:W-:Y:S05]  /*22db0*/  @P0 BRA `(.L_x_12348) ;  /* 0x0000000800800947 */ /* 0x000fea0003800000 */
[----:B------:R-:W-:Y:S02]  /*22dc0*/  ULDC UR4, c[0x0][0xbc8] ;  /* 0x0002f20000047ab9 */ /* 0x000fe40000000800 */
[----:B------:R-:W-:-:S13]  /*22dd0*/  ISETP.GE.AND P0, PT, R179, UR4, PT ;  /* 0x00000004b3007c0c */ /* 0x000fda000bf06270 */
[----:B------:R-:W3:Y:S01]  /*22de0*/  @!P0 LDL.64 R14, [R1+0x270] ;  /* 0x00027000010e8983 */ /* 0x000ee20000100a00 */
[----:B------:R-:W-:Y:S01]  /*22df0*/  ISETP.GE.AND P1, PT, R212, UR4, PT ;  /* 0x00000004d4007c0c */ /* 0x000fe2000bf26270 */
[----:B-12---:R-:W-:-:S05]  /*22e00*/  @!P0 IMAD.WIDE R2, R179, 0x4, R8 ;  /* 0x00000004b3028825 */ /* 0x006fca00078e0208 */
[----:B---3--:R1:W-:Y:S07]  /*22e10*/  @!P0 ST.E.64 desc[UR40][R2.64], R14 ;  /* 0x0000000e02008985 */ /* 0x0083ee000c101b28 */
[----:B0-----:R-:W2:Y:S01]  /*22e20*/  @!P1 LDL.64 R4, [R1+0x280] ;  /* 0x0002800001049983 */ /* 0x001ea20000100a00 */
[----:B------:R-:W-:Y:S02]  /*22e30*/  ISETP.GE.AND P0, PT, R211, UR4, PT ;  /* 0x00000004d3007c0c */ /* 0x000fe4000bf06270 */
[----:B------:R-:W-:-:S04]  /*22e40*/  @!P1 LEA R10, P2, R212, R8, 0x2 ;  /* 0x00000008d40a9211 */ /* 0x000fc800078410ff */
[----:B-----5:R-:W-:-:S05]  /*22e50*/  @!P1 LEA.HI.X R11, R212, R9, R40, 0x2, P2 ;  /* 0x00000009d40b9211 */ /* 0x020fca00010f1428 */
[----:B--2---:R0:W-:Y:S04]  /*22e60*/  @!P1 ST.E.64 desc[UR40][R10.64], R4 ;  /* 0x000000040a009985 */ /* 0x0041e8000c101b28 */
[----:B------:R-:W2:Y:S01]  /*22e70*/  @!P0 LDL.64 R6, [R1+0x290] ;  /* 0x0002900001068983 */ /* 0x000ea20000100a00 */
[----:B------:R-:W-:Y:S02]  /*22e80*/  ISETP.GE.AND P1, PT, R210, UR4, PT ;  /* 0x00000004d2007c0c */ /* 0x000fe4000bf26270 */
[----:B------:R-:W-:-:S04]  /*22e90*/  @!P0 LEA R12, P2, R211, R8, 0x2 ;  /* 0x00000008d30c8211 */ /* 0x000fc800078410ff */
[----:B------:R-:W-:-:S05]  /*22ea0*/  @!P0 LEA.HI.X R13, R211, R9, R39, 0x2, P2 ;  /* 0x00000009d30d8211 */ /* 0x000fca00010f1427 */
[----:B--2---:R2:W-:Y:S04]  /*22eb0*/  @!P0 ST.E.64 desc[UR40][R12.64], R6 ;  /* 0x000000060c008985 */ /* 0x0045e8000c101b28 */
[----:B-1----:R-:W3:Y:S01]  /*22ec0*/  @!P1 LDL.64 R2, [R1+0x2a0] ;  /* 0x0002a00001029983 */ /* 0x002ee20000100a00 */
[----:B------:R-:W-:Y:S02]  /*22ed0*/  ISETP.GE.AND P0, PT, R209, UR4, PT ;  /* 0x00000004d1007c0c */ /* 0x000fe4000bf06270 */
[----:B------:R-:W-:-:S04]  /*22ee0*/  @!P1 LEA R14, P2, R210, R8, 0x2 ;  /* 0x00000008d20e9211 */ /* 0x000fc800078410ff */
[----:B------:R-:W-:-:S05]  /*22ef0*/  @!P1 LEA.HI.X R15, R210, R9, R38, 0x2, P2 ;  /* 0x00000009d20f9211 */ /* 0x000fca00010f1426 */
[----:B---3--:R1:W-:Y:S04]  /*22f00*/  @!P1 ST.E.64 desc[UR40][R14.64], R2 ;  /* 0x000000020e009985 */ /* 0x0083e8000c101b28 */
[----:B0-----:R-:W3:Y:S01]  /*22f10*/  @!P0 LDL.64 R4, [R1+0x2b0] ;  /* 0x0002b00001048983 */ /* 0x001ee20000100a00 */
[----:B------:R-:W-:Y:S02]  /*22f20*/  ISETP.GE.AND P1, PT, R208, UR4, PT ;  /* 0x00000004d0007c0c */ /* 0x000fe4000bf26270 */
[----:B------:R-:W-:-:S04]  /*22f30*/  @!P0 LEA R10, P2, R209, R8, 0x2 ;  /* 0x00000008d10a8211 */ /* 0x000fc800078410ff */
[----:B------:R-:W-:-:S05]  /*22f40*/  @!P0 LEA.HI.X R11, R209, R9, R37, 0x2, P2 ;  /* 0x00000009d10b8211 */ /* 0x000fca00010f1425 */
[----:B---3--:R0:W-:Y:S04]  /*22f50*/  @!P0 ST.E.64 desc[UR40][R10.64], R4 ;  /* 0x000000040a008985 */ /* 0x0081e8000c101b28 */
[----:B--2---:R-:W2:Y:S01]  /*22f60*/  @!P1 LDL.64 R6, [R1+0x2c0] ;  /* 0x0002c00001069983 */ /* 0x004ea20000100a00 */
        /* <DEDUP_REMOVED lines=124> */
[----:B-1----:R-:W2:Y:S01]  /*23730*/  @!P0 LDL.64 R2, [R1+0x450] ;  /* 0x0004500001028983 */ /* 0x002ea20000100a00 */
[----:B------:R-:W-:Y:S02]  /*23740*/  ISETP.GE.AND P1, PT, R213, UR4, PT ;  /* 0x00000004d5007c0c */ /* 0x000fe4000bf26270 */
[----:B------:R-:W-:-:S04]  /*23750*/  @!P0 LEA R14, P2, R214, R8, 0x2 ;  /* 0x00000008d60e8211 */ /* 0x000fc800078410ff */
[----:B------:R-:W-:-:S05]  /*23760*/  @!P0 LEA.HI.X R15, R214, R9, R219, 0x2, P2 ;  /* 0x00000009d60f8211 */ /* 0x000fca00010f14db */
[----:B--2---:R3:W-:Y:S04]  /*23770*/  @!P0 ST.E.64 desc[UR40][R14.64], R2 ;  /* 0x000000020e008985 */ /* 0x0047e8000c101b28 */
[----:B0-----:R-:W2:Y:S01]  /*23780*/  @!P1 LDL.64 R4, [R1+0x460] ;  /* 0x0004600001049983 */ /* 0x001ea20000100a00 */
[----:B------:R-:W-:-:S04]  /*23790*/  @!P1 LEA R8, P0, R213, R8, 0x2 ;  /* 0x00000008d5089211 */ /* 0x000fc800078010ff */
[----:B------:R-:W-:-:S05]  /*237a0*/  @!P1 LEA.HI.X R9, R213, R9, R218, 0x2, P0 ;  /* 0x00000009d5099211 */ /* 0x000fca00000f14da */
[----:B--2---:R3:W-:Y:S04]  /*237b0*/  @!P1 ST.E.64 desc[UR40][R8.64], R4 ;  /* 0x0000000408009985 */ /* 0x0047e8000c101b28 */
.L_x_12348:
[----:B------:R-:W-:Y:S05]  /*237c0*/  BSYNC B1 ;  /* 0x0000000000017941 */ /* 0x000fea0003800000 */
.L_x_12347:
[----:B------:R-:W-:Y:S01]  /*237d0*/  ISETP.GE.AND P0, PT, R19, R78, PT ;  /* 0x0000004e1300720c */ /* 0x000fe20003f06270 */
[----:B--23--:R4:W2:Y:S04]  /*237e0*/  SHFL.IDX PT, R9, R18, 0x1, 0x1c1f ;  /* 0x003c1f0012097f89 */ /* 0x00c8a800000e0000 */
[----:B-1----:R4:W1:Y:S08]  /*237f0*/  SHFL.IDX PT, R8, R0, 0x1, 0x1c1f ;  /* 0x003c1f0000087f89 */ /* 0x00287000000e0000 */
[----:B----4-:R-:W-:Y:S05]  /*23800*/  @P0 BRA `(.L_x_12346) ;  /* 0x00000018002c0947 */ /* 0x010fea0003800000 */
[----:B0-----:R-:W0:Y:S02]  /*23810*/  LDC R0, c[0x0][0xbc8] ;  /* 0x0002f200ff007b82 */ /* 0x001e240000000800 */
[----:B0-----:R-:W-:-:S13]  /*23820*/  ISETP.GE.AND P0, PT, R179, R0, PT ;  /* 0x00000000b300720c */ /* 0x001fda0003f06270 */
[----:B------:R-:W3:Y:S01]  /*23830*/  @!P0 LDL.64 R14, [R1+0x278] ;  /* 0x00027800010e8983 */ /* 0x000ee20000100a00 */
[-C--:B------:R-:W-:Y:S01]  /*23840*/  ISETP.GE.AND P1, PT, R212, R0.reuse, PT ;  /* 0x00000000d400720c */ /* 0x080fe20003f26270 */
[----:B-12---:R-:W-:Y:S01]  /*23850*/  @!P0 IMAD.WIDE R2, R179, 0x4, R8 ;  /* 0x00000004b3028825 */ /* 0x006fe200078e0208 */
[----:B------:R-:W-:-:S04]  /*23860*/  ISETP.GE.AND P2, PT, R211, R0, PT ;  /* 0x00000000d300720c */ /* 0x000fc80003f46270 */
[----:B---3--:R0:W-:Y:S07]  /*23870*/  @!P0 ST.E.64 desc[UR40][R2.64], R14 ;  /* 0x0000000e02008985 */ /* 0x0081ee000c101b28 */
[----:B------:R-:W2:Y:S01]  /*23880*/  @!P1 LDL.64 R4, [R1+0x288] ;  /* 0x0002880001049983 */ /* 0x000ea20000100a00 */
[----:B------:R-:W-:-:S04]  /*23890*/  @!P1 LEA R10, P0, R212, R8, 0x2 ;  /* 0x00000008d40a9211 */ /* 0x000fc800078010ff */
[----:B-----5:R-:W-:Y:S02]  /*238a0*/  @!P1 LEA.HI.X R11, R212, R9, R40, 0x2, P0 ;  /* 0x00000009d40b9211 */ /* 0x020fe400000f1428 */
[----:B------:R-:W-:-:S03]  /*238b0*/  @!P2 LEA R12, P0, R211, R8, 0x2 ;  /* 0x00000008d30ca211 */ /* 0x000fc600078010ff */
[----:B--2---:R1:W-:Y:S04]  /*238c0*/  @!P1 ST.E.64 desc[UR40][R10.64], R4 ;  /* 0x000000040a009985 */ /* 0x0043e8000c101b28 */
[----:B------:R-:W2:Y:S01]  /*238d0*/  @!P2 LDL.64 R6, [R1+0x298] ;  /* 0x000298000106a983 */ /* 0x000ea20000100a00 */
[----:B------:R-:W-:Y:S02]  /*238e0*/  ISETP.GE.AND P1, PT, R210, R0, PT ;  /* 0x00000000d200720c */ /* 0x000fe40003f26270 */
[----:B------:R-:W-:-:S05]  /*238f0*/  @!P2 LEA.HI.X R13, R211, R9, R39, 0x2, P0 ;  /* 0x00000009d30da211 */ /* 0x000fca00000f1427 */
[----:B--2---:R2:W-:Y:S06]  /*23900*/  @!P2 ST.E.64 desc[UR40][R12.64], R6 ;  /* 0x000000060c00a985 */ /* 0x0045ec000c101b28 */
        /* <DEDUP_REMOVED lines=128> */
[----:B------:R-:W-:-:S07]  /*24110*/  @!P2 LEA.HI.X R11, R185, R9, R221, 0x2, P0 ;  /* 0x00000009b90ba211 */ /* 0x000fce00000f14dd */
[C---:B--2---:R-:W-:Y:S01]  /*24120*/  @!P1 LEA R12, P0, R184.reuse, R8, 0x2 ;  /* 0x00000008b80c9211 */ /* 0x044fe200078010ff */
[----:B---3--:R0:W-:Y:S04]  /*24130*/  @!P2 ST.E.64 desc[UR40][R10.64], R4 ;  /* 0x000000040a00a985 */ /* 0x0081e8000c101b28 */
[----:B------:R-:W2:Y:S01]  /*24140*/  @!P1 LDL.64 R6, [R1+0x448] ;  /* 0x0004480001069983 */ /* 0x000ea20000100a00 */
[----:B------:R-:W-:Y:S01]  /*24150*/  @!P1 LEA.HI.X R13, R184, R9, R220, 0x2, P0 ;  /* 0x00000009b80d9211 */ /* 0x000fe200000f14dc */
[----:B------:R-:W-:Y:S01]  /*24160*/  BSSY B1, `(.L_x_12349) ;  /* 0x0000009000017945 */ /* 0x000fe20003800000 */
[----:B------:R-:W-:-:S03]  /*24170*/  ISETP.GE.AND P0, PT, R214, R0, PT ;  /* 0x00000000d600720c */ /* 0x000fc60003f06270 */
[----:B--2---:R0:W-:Y:S01]  /*24180*/  @!P1 ST.E.64 desc[UR40][R12.64], R6 ;  /* 0x000000060c009985 */ /* 0x0041e2000c101b28 */
[----:B------:R-:W-:-:S09]  /*24190*/  ISETP.GE.AND P1, PT, R213, R0, PT ;  /* 0x00000000d500720c */ /* 0x000fd20003f26270 */
[----:B------:R-:W-:Y:S05]  /*241a0*/  @P0 BRA `(.L_x_12350) ;  /* 0x0000000000100947 */ /* 0x000fea0003800000 */
[----:B0-----:R-:W2:Y:S01]  /*241b0*/  LDL.64 R4, [R1+0x458] ;  /* 0x0004580001047983 */ /* 0x001ea20000100a00 */
[----:B------:R-:W-:-:S04]  /*241c0*/  LEA R2, P0, R214, R8, 0x2 ;  /* 0x00000008d6027211 */ /* 0x000fc800078010ff */
[----:B------:R-:W-:-:S05]  /*241d0*/  LEA.HI.X R3, R214, R9, R219, 0x2, P0 ;  /* 0x00000009d6037211 */ /* 0x000fca00000f14db */
[----:B--2---:R1:W-:Y:S04]  /*241e0*/  ST.E.64 desc[UR40][R2.64], R4 ;  /* 0x0000000402007985 */ /* 0x0043e8000c101b28 */
.L_x_12350:
[----:B------:R-:W-:Y:S05]  /*241f0*/  BSYNC B1 ;  /* 0x0000000000017941 */ /* 0x000fea0003800000 */
.L_x_12349:
[----:B------:R-:W-:Y:S05]  /*24200*/  @P1 BRA `(.L_x_12346) ;  /* 0x0000000c00ac1947 */ /* 0x000fea0003800000 */
[----:B01----:R-:W2:Y:S01]  /*24210*/  LDL.64 R4, [R1+0x468] ;  /* 0x0004680001047983 */ /* 0x003ea20000100a00 */
[----:B------:R-:W-:-:S04]  /*24220*/  LEA R2, P0, R213, R8, 0x2 ;  /* 0x00000008d5027211 */ /* 0x000fc800078010ff */
[----:B------:R-:W-:-:S05]  /*24230*/  LEA.HI.X R3, R213, R9, R218, 0x2, P0 ;  /* 0x00000009d5037211 */ /* 0x000fca00000f14da */
[----:B--2---:R4:W-:Y:S01]  /*24240*/  ST.E.64 desc[UR40][R2.64], R4 ;  /* 0x0000000402007985 */ /* 0x0049e2000c101b28 */
[----:B------:R-:W-:Y:S05]  /*24250*/  BRA `(.L_x_12346) ;  /* 0x0000000c00987947 */ /* 0x000fea0003800000 */
.L_x_12337:
        /* <DEDUP_REMOVED lines=22> */
[----:B------:R-:W-:-:S09]  /*243c0*/  UMOV UR4, URZ ;  /* 0x0000003f00047c82 */ /* 0x000fd20008000000 */
[----:B------:R-:W-:Y:S01]  /*243d0*/  @!UP1 ULDC UR44, c[0x0][0xbd4] ;  /* 0x0002f500002c9ab9 */ /* 0x000fe20000000800 */
[----:B--2---:R-:W-:Y:S01]  /*243e0*/  @P1 R2UR UR4, R6 ;  /* 0x00000000060412ca */ /* 0x004fe200000e0000 */
[----:B0-----:R-:W-:-:S14]  /*243f0*/  @P2 BRA `(.L_x_12351) ;  /* 0x0000000000102947 */ /* 0x001fdc0003800000 */
[----:B------:R-:W-:Y:S05]  /*24400*/  @!P1 BRA `(.L_x_12351) ;  /* 0x00000000000c9947 */ /* 0x000fea0003800000 */
[----:B------:R-:W2:Y:S04]  /*24410*/  LDG.E R5, desc[UR40][R2.64] ;  /* 0x0000002802057981 */ /* 0x000ea8000c1e1900 */
[----:B-----5:R-:W2:Y:S02]  /*24420*/  LDG.E R0, desc[UR40][R2.64+0x4] ;  /* 0x0000042802007981 */ /* 0x020ea4000c1e1900 */
[----:B--2---:R-:W-:-:S07]  /*24430*/  IMAD.IADD R0, R0, 0x1, -R5 ;  /* 0x0000000100007824 */ /* 0x004fce00078e0a05 */
.L_x_12351:
        /* <DEDUP_REMOVED lines=15> */
[----:B------:R-:W-:Y:S01]  /*24530*/  IMAD.MOV.U32 R5, RZ, RZ, R4 ;  /* 0x000000ffff057224 */ /* 0x000fe200078e0004 */
[----:B------:R-:W-:Y:S02]  /*24540*/  UMOV UR18, 0xab8 ;  /* 0x00000ab800127882 */ /* 0x000fe40000000000 */
[----:B------:R-:W-:Y:S02]  /*24550*/  USEL UR18, UR18, 0xa78, UP0 ;  /* 0x00000a7812127887 */ /* 0x000fe40008000000 */
[----:B------:R-:W-:-:S06]  /*24560*/  USEL UR9, UR43, URZ, UP0 ;  /* 0x0000003f2b097287 */ /* 0x000fcc0008000000 */
[----:B------:R-:W0:Y:S04]  /*24570*/  @P0 LDC R3, c[0x0][0xcec] ;  /* 0x00033b00ff030b82 */ /* 0x000e280000000800 */
[----:B------:R-:W-:Y:S01]  /*24580*/  ULDC.64 UR12, c[0x0][UR18+0x220] ;  /* 0x00008800120c7abb */ /* 0x000fe20008000a00 */
[----:B------:R-:W-:Y:S01]  /*24590*/  ULDC.64 UR10, c[0x0][UR18+0x218] ;  /* 0x00008600120a7abb */ /* 0x000fe20008000a00 */
[----:B------:R-:W-:Y:S01]  /*245a0*/  ULDC.64 UR14, c[0x0][UR18+0x228] ;  /* 0x00008a00120e7abb */ /* 0x000fe20008000a00 */
[----:B------:R-:W-:Y:S01]  /*245b0*/  UIMAD UR13, UR13, UR8, URZ ;  /* 0x000000080d0d72a4 */ /* 0x000fe2000f8e023f */
[----:B------:R-:W1:Y:S01]  /*245c0*/  @P0 LDC R7, c[0x0][0xcf0] ;  /* 0x00033c00ff070b82 */ /* 0x000e620000000800 */
[----:B------:R-:W-:Y:S02]  /*245d0*/  UIMAD.WIDE.U32 UR16, UR10, UR37, URZ ;  /* 0x000000250a1072a5 */ /* 0x000fe4000f8e003f */
        /* <DEDUP_REMOVED lines=10> */
[----:B------:R-:W-:Y:S02]  /*24680*/  IMAD.U32 R3, RZ, RZ, UR23 ;  /* 0x00000017ff037e24 */ /* 0x000fe4000f8e00ff */
[----:B------:R-:W-:Y:S01]  /*24690*/  IMAD.U32 R6, RZ, RZ, UR10 ;  /* 0x0000000aff067e24 */ /* 0x000fe2000f8e00ff */
[----:B------:R-:W-:Y:S01]  /*246a0*/  UIADD3.X UR9, UR9, UR19, UR20, UP1, UP2 ;  /* 0x0000001309097290 */ /* 0x000fe20008fe4414 */
[----:B-1----:R-:W-:Y:S01]  /*246b0*/  @P0 SHF.R.U32.HI R5, RZ, R7, R2 ;  /* 0x00000007ff050219 */ /* 0x002fe20000011602 */
[----:B------:R-:W-:Y:S01]  /*246c0*/  IMAD.U32 R2, RZ, RZ, UR22 ;  /* 0x00000016ff027e24 */ /* 0x000fe2000f8e00ff */
[----:B------:R-:W-:Y:S01]  /*246d0*/  ULDC.64 UR10, c[0x0][UR18+0x210] ;  /* 0x00008400120a7abb */ /* 0x000fe20008000a00 */
[----:B------:R-:W-:Y:S01]  /*246e0*/  ULDC.64 UR12, c[0x0][0xca8] ;  /* 0x00032a00000c7ab9 */ /* 0x000fe20000000a00 */
[----:B------:R-:W-:Y:S01]  /*246f0*/  @!UP0 ULDC UR12, c[0x0][0xc50] ;  /* 0x00031400000c8ab9 */ /* 0x000fe20000000800 */
[--C-:B------:R-:W-:Y:S01]  /*24700*/  IMAD.MOV R7, RZ, RZ, -R5.reuse ;  /* 0x000000ffff077224 */ /* 0x100fe200078e0a05 */
[----:B------:R-:W-:Y:S01]  /*24710*/  IADD3 R2, P0, P1, R5, UR16, R2 ;  /* 0x0000001005027c10 */ /* 0x000fe2000f91e002 */
[----:B------:R-:W-:Y:S01]  /*24720*/  @!UP0 ULDC UR13, c[0x0][0xc54] ;  /* 0x00031500000d8ab9 */ /* 0x000fe20000000800 */
[----:B------:R-:W-:Y:S01]  /*24730*/  SHF.R.S32.HI R5, RZ, 0x1f, R5 ;  /* 0x0000001fff057819 */ /* 0x000fe20000011405 */
[----:B------:R-:W-:-:S03]  /*24740*/  IMAD R7, R9, R7, R4 ;  /* 0x0000000709077224 */ /* 0x000fc600078e0204 */
[----:B------:R-:W-:Y:S01]  /*24750*/  IADD3.X R3, R5, UR9, R6, P0, P1 ;  /* 0x0000000905037c10 */ /* 0x000fe200087e2406 */
        /* <DEDUP_REMOVED lines=9> */
.L_x_12353:
[----:B------:R-:W-:Y:S05]  /*247f0*/  BSYNC B1 ;  /* 0x0000000000017941 */ /* 0x000fea0003800000 */
.L_x_12352:
[----:B------:R-:W-:-:S06]  /*24800*/  UISETP.GT.AND UP0, UPT, UR44, 0x1, UPT ;  /* 0x000000012c00788c */ /* 0x000fcc000bf04270 */
[----:B------:R-:W-:-:S13]  /*24810*/  PLOP3.LUT P0, PT, PT, PT, UP0, 0x80, 0x0 ;  /* 0x000000000000781c */ /* 0x000fda0003f0f008 */
[----:B------:R-:W-:Y:S05]  /*24820*/  @P0 BRA `(.L_x_12346) ;  /* 0x0000000800240947 */ /* 0x000fea0003800000 */
[----:B------:R-:W1:Y:S01]  /*24830*/  LDC R11, c[0x0][0xce8] ;  /* 0x00033a00ff0b7b82 */ /* 0x000e620000000800 */
[----:B------:R-:W-:Y:S01]  /*24840*/  ULDC.64 UR12, c[0x0][0xba0] ;  /* 0x0002e800000c7ab9 */ /* 0x000fe20000000a00 */
[----:B------:R-:W-:Y:S01]  /*24850*/  IMAD R2, R217, 0x20, R215 ;  /* 0x00000020d9027824 */ /* 0x000fe200078e02d7 */
[----:B------:R-:W-:Y:S01]  /*24860*/  UIMAD UR9, UR20, UR12, URZ ;  /* 0x0000000c140972a4 */ /* 0x000fe2000f8e023f */
[----:B------:R-:W-:Y:S01]  /*24870*/  BSSY B1, `(.L_x_12354) ;  /* 0x0000042000017945 */ /* 0x000fe20003800000 */
[----:B------:R-:W-:Y:S01]  /*24880*/  UIMAD.WIDE.U32 UR10, UR4, UR12, URZ ;  /* 0x0000000c040a72a5 */ /* 0x000fe2000f8e003f */
[----:B------:R-:W-:Y:S01]  /*24890*/  VIADD R6, R2, UR39 ;  /* 0x0000002702067c36 */ /* 0x000fe20008000000 */
[----:B------:R-:W-:-:S03]  /*248a0*/  UIMAD UR9, UR4, UR13, UR9 ;  /* 0x0000000d040972a4 */ /* 0x000fc6000f8e0209 */
[----:B------:R-:W-:Y:S01]  /*248b0*/  ULDC.64 UR12, c[0x0][0xbe8] ;  /* 0x0002fa00000c7ab9 */ /* 0x000fe20000000a00 */
[----:B------:R-:W-:Y:S01]  /*248c0*/  UIADD3 UR11, UR11, UR9, URZ ;  /* 0x000000090b0b7290 */ /* 0x000fe2000fffe03f */
[----:B0-----:R-:W-:-:S03]  /*248d0*/  IMAD.MOV.U32 R5, RZ, RZ, R6 ;  /* 0x000000ffff057224 */ /* 0x001fc600078e0006 */
[----:B------:R-:W-:-:S04]  /*248e0*/  UIMAD.WIDE.U32 UR10, UR37, UR12, UR10 ;  /* 0x0000000c250a72a5 */ /* 0x000fc8000f8e000a */
[----:B------:R-:W-:-:S03]  /*248f0*/  UIMAD UR11, UR37, UR13, UR11 ;  /* 0x0000000d250b72a4 */ /* 0x000fc6000f8e020b */
[----:B------:R-:W-:Y:S01]  /*24900*/  ULDC.64 UR12, c[0x0][0xbf0] ;  /* 0x0002fc00000c7ab9 */ /* 0x000fe20000000a00 */
[----:B-1----:R-:W-:Y:S01]  /*24910*/  ISETP.NE.AND P0, PT, R11, 0x1, PT ;  /* 0x000000010b00780c */ /* 0x002fe20003f05270 */
[----:B------:R-:W-:-:S04]  /*24920*/  UIMAD UR4, UR21, UR12, URZ ;  /* 0x0000000c150472a4 */ /* 0x000fc8000f8e023f */
[----:B------:R-:W-:Y:S02]  /*24930*/  UIMAD UR4, UR8, UR13, UR4 ;  /* 0x0000000d080472a4 */ /* 0x000fe4000f8e0204 */
[----:B------:R-:W-:-:S03]  /*24940*/  UIMAD.WIDE.U32 UR8, UR8, UR12, UR10 ;  /* 0x0000000c080872a5 */ /* 0x000fc6000f8e000a */
[----:B------:R-:W-:Y:S01]  /*24950*/  ULDC.64 UR10, c[0x0][0xbe0] ;  /* 0x0002f800000a7ab9 */ /* 0x000fe20000000a00 */
[----:B------:R-:W-:Y:S02]  /*24960*/  UIADD3 UR4, UR9, UR4, URZ ;  /* 0x0000000409047290 */ /* 0x000fe4000fffe03f */
[----:B------:R-:W0:Y:S08]  /*24970*/  @P0 LDC R3, c[0x0][0xcec] ;  /* 0x00033b00ff030b82 */ /* 0x000e300000000800 */
[----:B------:R-:W1:Y:S01]  /*24980*/  @P0 LDC R7, c[0x0][0xcf0] ;  /* 0x00033c00ff070b82 */ /* 0x000e620000000800 */
        /* <DEDUP_REMOVED lines=16> */
[----:B-----5:R-:W-:Y:S02]  /*24a90*/  IMAD R11, R0, R11, RZ ;  /* 0x0000000b000b7224 */ /* 0x020fe400078e02ff */
[C---:B------:R-:W-:Y:S02]  /*24aa0*/  IMAD R5, R7.reuse, UR9, R4 ;  /* 0x0000000907057c24 */ /* 0x040fe4000f8e0204 */
[----:B------:R-:W-:Y:S01]  /*24ab0*/  IMAD.WIDE.U32 R2, R7, UR8, R2 ;  /* 0x0000000807027c25 */ /* 0x000fe2000f8e0002 */
[----:B------:R-:W-:Y:S01]  /*24ac0*/  ISETP.GE.AND P2, PT, R6, R11, PT ;  /* 0x0000000b0600720c */ /* 0x000fe20003f46270 */
[----:B------:R-:W-:-:S02]  /*24ad0*/  ULDC.64 UR8, c[0x0][0xb80] ;  /* 0x0002e00000087ab9 */ /* 0x000fc40000000a00 */
[----:B------:R-:W-:Y:S01]  /*24ae0*/  VIADD R0, R6, 0x20 ;  /* 0x0000002006007836 */ /* 0x000fe20000000000 */
[----:B------:R-:W-:Y:S01]  /*24af0*/  LEA R4, P3, R2, UR8, 0x1 ;  /* 0x0000000802047c11 */ /* 0x000fe2000f8608ff */
[----:B------:R-:W-:-:S03]  /*24b00*/  IMAD.IADD R3, R3, 0x1, R5 ;  /* 0x0000000103037824 */ /* 0x000fc600078e0205 */
[-C--:B------:R-:W-:Y:S01]  /*24b10*/  ISETP.GE.AND P1, PT, R0, R11.reuse, PT ;  /* 0x0000000b0000720c */ /* 0x080fe20003f26270 */
[----:B------:R-:W-:Y:S01]  /*24b20*/  VIADD R0, R6, 0x40 ;  /* 0x0000004006007836 */ /* 0x000fe20000000000 */
[----:B------:R-:W-:Y:S02]  /*24b30*/  LEA.HI.X R5, R2, UR9, R3, 0x1, P3 ;  /* 0x0000000902057c11 */ /* 0x000fe400098f0c03 */
[----:B------:R0:W1:Y:S02]  /*24b40*/  SHFL.IDX PT, R2, R4, RZ, 0x181f ;  /* 0x00181fff04027589 */ /* 0x00006400000e0000 */
[----:B------:R-:W-:Y:S02]  /*24b50*/  ISETP.GE.AND P0, PT, R0, R11, PT ;  /* 0x0000000b0000720c */ /* 0x000fe40003f06270 */
[----:B------:R0:W2:Y:S01]  /*24b60*/  SHFL.IDX PT, R0, R5, RZ, 0x181f ;  /* 0x00181fff05007589 */ /* 0x0000a200000e0000 */
[----:B------:R-:W-:Y:S10]  /*24b70*/  @P2 BRA `(.L_x_12355) ;  /* 0x0000000000442947 */ /* 0x000ff40003800000 */
        /* <DEDUP_REMOVED lines=17> */
.L_x_12355:
[----:B------:R-:W-:Y:S05]  /*24c90*/  BSYNC B1 ;  /* 0x0000000000017941 */ /* 0x000fea0003800000 */
.L_x_12354:
        /* <DEDUP_REMOVED lines=21> */
.L_x_12357:
[----:B------:R-:W-:Y:S05]  /*24df0*/  BSYNC B1 ;  /* 0x0000000000017941 */ /* 0x000fea0003800000 */
.L_x_12356:
        /* <DEDUP_REMOVED lines=21> */
.L_x_12359:
[----:B------:R-:W-:Y:S05]  /*24f50*/  BSYNC B1 ;  /* 0x0000000000017941 */ /* 0x000fea0003800000 */
.L_x_12358:
[----:B0-----:R-:W-:Y:S01]  /*24f60*/  VIADD R0, R6, 0x60 ;  /* 0x0000006006007836 */ /* 0x001fe20000000000 */
[----:B--2-4-:R-:W2:Y:S04]  /*24f70*/  SHFL.IDX PT, R5, R5, 0x3, 0x181f ;  /* 0x00781f0005057f89 */ /* 0x014ea800000e0000 */
[----:B------:R-:W-:Y:S01]  /*24f80*/  ISETP.GE.AND P0, PT, R0, R11, PT ;  /* 0x0000000b0000720c */ /* 0x000fe20003f06270 */
[----:B-1-3--:R1:W3:-:S12]  /*24f90*/  SHFL.IDX PT, R2, R4, 0x3, 0x181f ;  /* 0x00781f0004027f89 */ /* 0x00a2d800000e0000 */
[----:B-1----:R-:W-:Y:S05]  /*24fa0*/  @P0 BRA `(.L_x_12346) ;  /* 0x0000000000440947 */ /* 0x002fea0003800000 */
[----:B------:R-:W-:Y:S02]  /*24fb0*/  ULDC UR4, c[0x0][0xbc8] ;  /* 0x0002f20000047ab9 */ /* 0x000fe40000000800 */
[----:B------:R-:W-:Y:S02]  /*24fc0*/  ISETP.GE.AND P3, PT, R22, UR4, PT ;  /* 0x0000000416007c0c */ /* 0x000fe4000bf66270 */
[----:B------:R-:W-:Y:S02]  /*24fd0*/  ISETP.GE.AND P2, PT, R176, UR4, PT ;  /* 0x00000004b0007c0c */ /* 0x000fe4000bf46270 */
[----:B------:R-:W-:Y:S02]  /*24fe0*/  ISETP.GE.AND P1, PT, R23, UR4, PT ;  /* 0x0000000417007c0c */ /* 0x000fe4000bf26270 */
[----:B------:R-:W-:-:S07]  /*24ff0*/  ISETP.GE.AND P0, PT, R177, UR4, PT ;  /* 0x00000004b1007c0c */ /* 0x000fce000bf06270 */
[-C--:B---3--:R-:W-:Y:S02]  /*25000*/  @!P3 LEA R6, P6, R22, R2.reuse, 0x1 ;  /* 0x000000021606b211 */ /* 0x088fe400078c08ff */
[-C--:B------:R-:W-:Y:S02]  /*25010*/  @!P2 LEA R8, P5, R176, R2.reuse, 0x1 ;  /* 0x00000002b008a211 */ /* 0x080fe400078a08ff */
[-C--:B------:R-:W-:Y:S02]  /*25020*/  @!P1 LEA R10, P4, R23, R2.reuse, 0x1 ;  /* 0x00000002170a9211 */ /* 0x080fe400078808ff */
[-C--:B--2---:R-:W-:Y:S02]  /*25030*/  @!P3 LEA.HI.X R7, R22, R5.reuse, R183, 0x1, P6 ;  /* 0x000000051607b211 */ /* 0x084fe400030f0cb7 */
        /* <DEDUP_REMOVED lines=8> */
.L_x_12346:
[----:B------:R-:W-:Y:S05]  /*250c0*/  BSYNC B0 ;  /* 0x0000000000007941 */ /* 0x000fea0003800000 */
.L_x_12336:
[----:B------:R-:W-:Y:S02]  /*250d0*/  ULDC UR4, c[0x0][0xd3c] ;  /* 0x00034f0000047ab9 */ /* 0x000fe40000000800 */
[----:B------:R-:W-:-:S06]  /*250e0*/  UISETP.GE.AND UP0, UPT, UR6, UR4, UPT ;  /* 0x000000040600728c */ /* 0x000fcc000bf06270 */
[----:B------:R-:W-:-:S13]  /*250f0*/  PLOP3.LUT P0, PT, PT, PT, UP0, 0x80, 0x0 ;  /* 0x000000000000781c */ /* 0x000fda0003f0f008 */
[----:B------:R-:W-:Y:S05]  /*25100*/  @!P0 BRA `(.L_x_12360) ;  /* 0xfffffdc000d88947 */ /* 0x000fea000383ffff */
[----:B------:R-:W-:Y:S05]  /*25110*/  EXIT ;  /* 0x000000000000794d */ /* 0x000fea0003800000 */
.L_x_12235:
        /* <DEDUP_REMOVED lines=16> */
[----:B-1----:R3:W-:Y:S01]  /*25220*/  STL.128 [R1+0x470], R4 ;  /* 0x0004700401007387 */ /* 0x0027e20000100c00 */
[----:B------:R-:W-:Y:S06]  /*25230*/  BAR.ARV 0x4, 0x180 ;  /* 0x0106000000007b1d */ /* 0x000fec0000002000 */
[----:B------:R-:W-:Y:S05]  /*25240*/  BRA `(.L_x_12362) ;  /* 0x0000000c00b47947 */ /* 0x000fea0003800000 */
.L_x_12361:
[----:B------:R-:W1:Y:S01]  /*25250*/  S2R R0, SR_TID.X ;  /* 0x0000000000007919 */ /* 0x000e620000002100 */
[----:B------:R-:W-:Y:S01]  /*25260*/  ULDC UR4, c[0x0][0xd3c] ;  /* 0x00034f0000047ab9 */ /* 0x000fe20000000800 */
        /* <DEDUP_REMOVED lines=9> */
[----:B-1----:R-:W-:-:S04]  /*25300*/  @!P1 IMAD.WIDE.U32 R2, R0, 0x4, R4 ;  /* 0x0000000400029825 */ /* 0x002fc800078e0004 */
        /* <DEDUP_REMOVED lines=32> */
.L_x_12365:
        /* <DEDUP_REMOVED lines=39> */
.L_x_12363:
        /* <DEDUP_REMOVED lines=12> */
.L_x_12366:
        /* <DEDUP_REMOVED lines=63> */
.L_x_12367:
        /* <DEDUP_REMOVED lines=61> */
.L_x_12368:
[----:B01----:R-:W-:-:S05]  /*26000*/  LOP3.LUT R3, RZ, R2, RZ, 0x33, !PT ;  /* 0x00000002ff037212 */ /* 0x003fca00078e33ff */
[----:B------:R-:W-:-:S05]  /*26010*/  IMAD.IADD R2, R4, 0x1, R3 ;  /* 0x0000000104027824 */ /* 0x000fca00078e0203 */
[----:B------:R1:W-:Y:S01]  /*26020*/  STL [R1+0x474], R2 ;  /* 0x0004740201007387 */ /* 0x0003e20000100800 */
[----:B------:R-:W-:Y:S05]  /*26030*/  BRA `(.L_x_12369) ;  /* 0x0000000000107947 */ /* 0x000fea0003800000 */
.L_x_12364:
[----:B------:R-:W-:Y:S01]  /*26040*/  IMAD.U32 R2, RZ, RZ, UR6 ;  /* 0x00000006ff027e24 */ /* 0x000fe2000f8e00ff */
[----:B------:R0:W-:Y:S04]  /*26050*/  STL [R1+0x474], RZ ;  /* 0x000474ff01007387 */ /* 0x0001e80000100800 */
[----:B------:R0:W-:Y:S04]  /*26060*/  STL [R1+0x478], RZ ;  /* 0x000478ff01007387 */ /* 0x0001e80000100800 */
[----:B------:R0:W-:Y:S02]  /*26070*/  STL [R1+0x470], R2 ;  /* 0x0004700201007387 */ /* 0x0001e40000100800 */
.L_x_12369:
        /* <DEDUP_REMOVED lines=10> */
.L_x_12362:
[----:B--2---:R-:W2:Y:S01]  /*26120*/  LDL R0, [R1+0x47c] ;  /* 0x00047c0001007983 */ /* 0x004ea20000100800 */
[----:B------:R-:W-:Y:S01]  /*26130*/  ULDC UR4, c[0x0][0xd3c] ;  /* 0x00034f0000047ab9 */ /* 0x000fe20000000800 */
[----:B------:R-:W-:Y:S02]  /*26140*/  IMAD.MOV.U32 R19, RZ, RZ, RZ ;  /* 0x000000ffff137224 */ /* 0x000fe400078e00ff */
[----:B------:R4:W-:Y:S01]  /*26150*/  STL [R1+0x4e8], RZ ;  /* 0x0004e8ff01007387 */ /* 0x0009e20000100800 */
[----:B--2---:R-:W-:Y:S01]  /*26160*/  ISETP.GE.AND P0, PT, R0, UR4, PT ;  /* 0x0000000400007c0c */ /* 0x004fe2000bf06270 */
[----:B------:R-:W-:-:S05]  /*26170*/  IMAD.MOV.U32 R0, RZ, RZ, 0x1 ;  /* 0x00000001ff007424 */ /* 0x000fca00078e00ff */
[----:B------:R4:W-:Y:S07]  /*26180*/  STL [R1+0x484], R0 ;  /* 0x0004840001007387 */ /* 0x0009ee0000100800 */
[----:B------:R-:W-:Y:S05]  /*26190*/  @P0 BRA `(.L_x_12370) ;  /* 0x0000006800940947 */ /* 0x000fea0003800000 */
[----:B---3--:R-:W2:Y:S01]  /*261a0*/  S2R R5, SR_TID.X ;  /* 0x0000000000057919 */ /* 0x008ea20000002100 */
[----:B------:R-:W3:Y:S01]  /*261b0*/  S2UR UR5, SR_CgaCtaId ;  /* 0x00000000000579c3 */ /* 0x000ee20000008800 */
[----:B------:R-:W-:Y:S01]  /*261c0*/  UMOV UR4, 0x400 ;  /* 0x0000040000047882 */ /* 0x000fe20000000000 */
[----:B------:R-:W-:Y:S01]  /*261d0*/  BSSY B8, `(.L_x_12370) ;  /* 0x00006a1000087945 */ /* 0x000fe20003800000 */
[----:B------:R-:W-:Y:S01]  /*261e0*/  STL [R1+0x4e8], RZ ;  /* 0x0004e8ff01007387 */ /* 0x000fe20000100800 */
[----:B------:R-:W-:Y:S01]  /*261f0*/  IMAD.MOV.U32 R19, RZ, RZ, RZ ;  /* 0x000000ffff137224 */ /* 0x000fe200078e00ff */
[----:B------:R-:W-:Y:S01]  /*26200*/  ULDC UR37, c[0x0][0xc] ;  /* 0x0000030000257ab9 */ /* 0x000fe20000000800 */
[----:B------:R-:W-:Y:S01]  /*26210*/  ULDC.64 UR38, c[0x0][0x198] ;  /* 0x0000660000267ab9 */ /* 0x000fe20000000a00 */
[----:B---3--:R-:W-:-:S06]  /*26220*/  ULEA UR4, UR5, UR4, 0x18 ;  /* 0x0000000405047291 */ /* 0x008fcc000f8ec03f */
[----:B------:R-:W-:Y:S01]  /*26230*/  IMAD.U32 R18, RZ, RZ, UR4 ;  /* 0x00000004ff127e24 */ /* 0x000fe2000f8e00ff */
[C---:B--2---:R-:W-:Y:S01]  /*26240*/  LOP3.LUT R4, R5.reuse, 0x7f, RZ, 0xc0, !PT ;  /* 0x0000007f05047812 */ /* 0x044fe200078ec0ff */
[----:B----4-:R-:W-:-:S05]  /*26250*/  IMAD.SHL.U32 R0, R5, 0x8, RZ ;  /* 0x0000000805007824 */ /* 0x010fca00078e00ff */
[C---:B01----:R-:W-:Y:S02]  /*26260*/  LOP3.LUT R2, R0.reuse, 0x1f8, RZ, 0xc0, !PT ;  /* 0x000001f800027812 */ /* 0x043fe400078ec0ff */
        /* <DEDUP_REMOVED lines=10> */
[----:B------:R1:W-:Y:S01]  /*26310*/  STL [R1+0x484], R2 ;  /* 0x0004840201007387 */ /* 0x0003e20000100800 */
[C---:B0-----:R-:W-:Y:S02]  /*26320*/  LOP3.LUT R3, R0.reuse, 0x40, RZ, 0xfc, !PT ;  /* 0x0000004000037812 */ /* 0x041fe400078efcff */
[C---:B-1----:R-:W-:Y:S02]  /*26330*/  LOP3.LUT R2, R0.reuse, 0x80, RZ, 0xfc, !PT ;  /* 0x0000008000027812 */ /* 0x042fe400078efcff */
[----:B------:R-:W-:-:S07]  /*26340*/  LOP3.LUT R0, R0, 0xc0, RZ, 0xfc, !PT ;  /* 0x000000c000007812 */ /* 0x000fce00078efcff */
.L_x_12488:
[----:B------:R-:W2:Y:S01]  /*26350*/  LDL R11, [R1+0x47c] ;  /* 0x00047c00010b7983 */ /* 0x000ea20000100800 */
[----:B------:R-:W-:Y:S05]  /*26360*/  YIELD ;  /* 0x0000000000007946 */ /* 0x000fea0003800000 */
[----:B------:R-:W-:Y:S01]  /*26370*/  ULDC.64 UR4, c[0x0][0xb20] ;  /* 0x0002c80000047ab9 */ /* 0x000fe20000000a00 */
[----:B------:R-:W-:Y:S01]  /*26380*/  IMAD.MOV.U32 R0, RZ, RZ, RZ ;  /* 0x000000ffff007224 */ /* 0x000fe200078e00ff */
[----:B------:R-:W-:Y:S01]  /*26390*/  ISETP.NE.U32.AND P0, PT, RZ, UR4, PT ;  /* 0x00000004ff007c0c */ /* 0x000fe2000bf05070 */
[----:B01----:R-:W0:Y:S01]  /*263a0*/  LDC.64 R4, c[0x0][0xaf8] ;  /* 0x0002be00ff047b82 */ /* 0x003e220000000a00 */
[----:B------:R-:W-:Y:S01]  /*263b0*/  CS2R R6, SRZ ;  /* 0x0000000000067805 */ /* 0x000fe2000001ff00 */
        /* <DEDUP_REMOVED lines=11> */
[----:B------:R-:W-:Y:S02]  /*26470*/  ISETP.NE.AND.EX P1, PT, RZ, UR7, PT, P1 ;  /* 0x00000007ff007c0c */ /* 0x000fe4000bf25310 */
[----:B------:R-:W-:Y:S01]  /*26480*/  ISETP.NE.U32.AND P0, PT, RZ, UR4, PT ;  /* 0x00000004ff007c0c */ /* 0x000fe2000bf05070 */
[----:B-1----:R-:W0:Y:S03]  /*26490*/  LDC.64 R2, c[0x0][0xb00] ;  /* 0x0002c000ff027b82 */ /* 0x002e260000000a00 */
[----:B------:R-:W-:-:S05]  /*264a0*/  ISETP.NE.AND.EX P0, PT, RZ, UR5, PT, P0 ;  /* 0x00000005ff007c0c */ /* 0x000fca000bf05300 */
[----:B------:R-:W1:Y:S08]  /*264b0*/  @P2 LDC.64 R8, c[0x0][0xb10] ;  /* 0x0002c400ff082b82 */ /* 0x000e700000000a00 */
[----:B------:R-:W2:Y:S01]  /*264c0*/  @P0 LDG.E R6, desc[UR40][R4.64] ;  /* 0x0000002804060981 */ /* 0x000ea2000c1e1900 */
[----:B------:R-:W-:Y:S01]  /*264d0*/  ULDC UR4, c[0x0][0x288] ;  /* 0x0000a20000047ab9 */ /* 0x000fe20000000800 */
[----:B0-----:R-:W-:-:S05]  /*264e0*/  IMAD.WIDE R2, R11, 0x4, R2 ;  /* 0x000000040b027825 */ /* 0x001fca00078e0202 */
[----:B------:R0:W5:Y:S01]  /*264f0*/  @P1 LDG.E R7, desc[UR40][R2.64] ;  /* 0x0000002802071981 */ /* 0x000162000c1e1900 */
[----:B-1----:R-:W-:-:S03]  /*26500*/  @P2 IMAD.WIDE R8, R11, 0x4, R8 ;  /* 0x000000040b082825 */ /* 0x002fc600078e0208 */
        /* <DEDUP_REMOVED lines=8> */
[----:B------:R-:W-:-:S04]  /*26590*/  USEL UR4, UR4, 0x1, UP0 ;  /* 0x0000000104047887 */ /* 0x000fc80008000000 */
[----:B------:R-:W-:Y:S01]  /*265a0*/  UIMAD UR4, UR4, UR5, URZ ;  /* 0x00000005040472a4 */ /* 0x000fe2000f8e023f */
[----:B--2---:R1:W-:Y:S01]  /*265b0*/  STL [R1+0x4a0], R6 ;  /* 0x0004a00601007387 */ /* 0x0043e20000100800 */
[----:B------:R-:W-:-:S04]  /*265c0*/  IMAD.MOV.U32 R10, RZ, RZ, R6 ;  /* 0x000000ffff0a7224 */ /* 0x000fc800078e0006 */
[----:B-1----:R-:W-:Y:S01]  /*265d0*/  IMAD.U32 R6, RZ, RZ, UR4 ;  /* 0x00000004ff067e24 */ /* 0x002fe2000f8e00ff */
[----:B0-----:R-:W-:Y:S06]  /*265e0*/  @P2 BRA `(.L_x_12371) ;  /* 0x0000000000142947 */ /* 0x001fec0003800000 */
[----:B------:R-:W-:Y:S05]  /*265f0*/  @!P0 BRA `(.L_x_12371) ;  /* 0x0000000000108947 */ /* 0x000fea0003800000 */
[----:B------:R-:W2:Y:S04]  /*26600*/  LDG.E R8, desc[UR40][R4.64] ;  /* 0x0000002804087981 */ /* 0x000ea8000c1e1900 */
[----:B------:R-:W2:Y:S02]  /*26610*/  LDG.E R4, desc[UR40][R4.64+0x4] ;  /* 0x0000042804047981 */ /* 0x000ea4000c1e1900 */
[----:B--2---:R-:W-:-:S05]  /*26620*/  IMAD.IADD R10, R4, 0x1, -R8 ;  /* 0x00000001040a7824 */ /* 0x004fca00078e0a08 */
[----:B------:R0:W-:Y:S02]  /*26630*/  STL [R1+0x4a0], R10 ;  /* 0x0004a00a01007387 */ /* 0x0001e40000100800 */
.L_x_12371:
        /* <DEDUP_REMOVED lines=12> */
[----:B------:R-:W2:Y:S02]  /*26700*/  LDC.64 R6, c[0x0][0xb18] ;  /* 0x0002c600ff067b82 */ /* 0x000ea40000000a00 */
[----:B--2---:R-:W-:-:S06]  /*26710*/  IMAD.WIDE R6, R11, 0x4, R6 ;  /* 0x000000040b067825 */ /* 0x004fcc00078e0206 */
[----:B------:R2:W5:Y:S01]  /*26720*/  LDG.E R6, desc[UR40][R6.64] ;  /* 0x0000002806067981 */ /* 0x000562000c1e1900 */
[----:B------:R-:W-:Y:S05]  /*26730*/  BRA `(.L_x_12373) ;  /* 0x0000000000107947 */ /* 0x000fea0003800000 */
.L_x_12372:
[----:B------:R-:W-:Y:S05]  /*26740*/  @!P1 BRA `(.L_x_12373) ;  /* 0x00000000000c9947 */ /* 0x000fea0003800000 */
[----:B------:R-:W2:Y:S04]  /*26750*/  LDG.E R6, desc[UR40][R2.64] ;  /* 0x0000002802067981 */ /* 0x000ea8000c1e1900 */
[----:B------:R-:W2:Y:S02]  /*26760*/  LDG.E R2, desc[UR40][R2.64+0x4] ;  /* 0x0000042802027981 */ /* 0x000ea4000c1e1900 */
[----:B--2---:R-:W-:-:S07]  /*26770*/  IMAD.IADD R6, R2, 0x1, -R6 ;  /* 0x0000000102067824 */ /* 0x004fce00078e0a06 */
.L_x_12373:
[----:B------:R-:W3:Y:S01]  /*26780*/  LDL.LU R3, [R1+0x474] ;  /* 0x0004740001037983 */ /* 0x000ee20000300800 */
[----:B------:R-:W4:Y:S01]  /*26790*/  LDC R2, c[0x0][0x448] ;  /* 0x00011200ff027b82 */ /* 0x000f220000000800 */
[----:B-----5:R-:W-:Y:S01]  /*267a0*/  IMAD.IADD R0, R6, 0x1, -R0 ;  /* 0x0000000106007824 */ /* 0x020fe200078e0a00 */
[----:B----4-:R-:W-:-:S13]  /*267b0*/  ISETP.NE.AND P1, PT, R2, 0x1, PT ;  /* 0x000000010200780c */ /* 0x010fda0003f25270 */
[----:B------:R-:W4:Y:S08]  /*267c0*/  @P1 LDC R2, c[0x0][0x44c] ;  /* 0x00011300ff021b82 */ /* 0x000f300000000800 */
[----:B-1----:R-:W1:Y:S01]  /*267d0*/  @P1 LDC R4, c[0x0][0x450] ;  /* 0x00011400ff041b82 */ /* 0x002e620000000800 */
[----:B---3--:R-:W-:-:S04]  /*267e0*/  IMAD.SHL.U32 R11, R3, 0x80, RZ ;  /* 0x00000080030b7824 */ /* 0x008fc800078e00ff */
[----:B------:R-:W-:Y:S01]  /*267f0*/  VIADD R3, R11, 0x7f ;  /* 0x0000007f0b037836 */ /* 0x000fe20000000000 */
[----:B------:R3:W-:Y:S03]  /*26800*/  STL [R1+0x494], R11 ;  /* 0x0004940b01007387 */ /* 0x0007e60000100800 */
[----:B----4-:R-:W-:-:S04]  /*26810*/  @P1 IMAD.HI.U32 R2, R3, R2, RZ ;  /* 0x0000000203021227 */ /* 0x010fc800078e00ff */
[----:B------:R-:W-:Y:S01]  /*26820*/  IMAD.MOV.U32 R6, RZ, RZ, R3 ;  /* 0x000000ffff067224 */ /* 0x000fe200078e0003 */
[----:B-1----:R-:W-:Y:S01]  /*26830*/  @P1 SHF.R.U32.HI R6, RZ, R4, R2 ;  /* 0x00000004ff061219 */ /* 0x002fe20000011602 */
[----:B------:R-:W-:-:S04]  /*26840*/  VIADD R2, R0, 0x5f ;  /* 0x0000005f00027836 */ /* 0x000fc80000000000 */
[----:B------:R-:W-:-:S05]  /*26850*/  IMAD.HI R2, R2, 0x2aaaaaab, RZ ;  /* 0x2aaaaaab02027827 */ /* 0x000fca00078e02ff */
[----:B------:R-:W-:-:S04]  /*26860*/  SHF.R.U32.HI R3, RZ, 0x1f, R2 ;  /* 0x0000001fff037819 */ /* 0x000fc80000011602 */
[----:B------:R-:W-:Y:S02]  /*26870*/  LEA.HI.SX32 R9, R2, R3, 0x1c ;  /* 0x0000000302097211 */ /* 0x000fe400078fe2ff */
[----:B------:R-:W-:-:S03]  /*26880*/  IADD3 R2, R0, 0x1, -R10 ;  /* 0x0000000100027810 */ /* 0x000fc60007ffe80a */
[----:B------:R3:W-:Y:S02]  /*26890*/  STL [R1+0x4f4], R9 ;  /* 0x0004f40901007387 */ /* 0x0007e40000100800 */
[----:B------:R-:W-:Y:S02]  /*268a0*/  IMAD.IADD R6, R2, 0x1, R6 ;  /* 0x0000000102067824 */ /* 0x000fe400078e0206 */
[----:B------:R-:W1:Y:S02]  /*268b0*/  LDC.64 R2, c[0x0][0xad8] ;  /* 0x0002b600ff027b82 */ /* 0x000e640000000a00 */
[----:B-1----:R-:W-:Y:S01]  /*268c0*/  ISETP.GE.AND P2, PT, R3, 0x1, PT ;  /* 0x000000010300780c */ /* 0x002fe20003f46270 */
[----:B------:R-:W-:-:S12]  /*268d0*/  IMAD.IADD R2, R6, 0x1, R2 ;  /* 0x0000000106027824 */ /* 0x000fd800078e0202 */
[----:B---3--:R-:W-:Y:S05]  /*268e0*/  @!P2 BRA `(.L_x_12374) ;  /* 0x000000000048a947 */ /* 0x008fea0003800000 */
        /* <DEDUP_REMOVED lines=11> */
.L_x_12376:
[----:B------:R-:W-:-:S13]  /*269a0*/  ISETP.NE.AND P0, PT, R3, 0x1, PT ;  /* 0x000000010300780c */ /* 0x000fda0003f05270 */
[----:B------:R-:W1:Y:S02]  /*269b0*/  @P0 LDC.64 R4, c[0x0][0xae0] ;  /* 0x0002b800ff040b82 */ /* 0x000e640000000a00 */
[----:B-1----:R-:W-:-:S05]  /*269c0*/  @P0 IMAD.HI.U32 R4, R7, R4, RZ ;  /* 0x0000000407040227 */ /* 0x002fca00078e00ff */
[----:B------:R-:W-:-:S07]  /*269d0*/  @P0 SHF.R.U32.HI R7, RZ, R5, R4 ;  /* 0x00000005ff070219 */ /* 0x000fce0000011604 */
.L_x_12377:
[----:B------:R-:W-:Y:S05]  /*269e0*/  BSYNC B0 ;  /* 0x0000000000007941 */ /* 0x000fea0003800000 */
.L_x_12375:
[----:B------:R-:W-:-:S05]  /*269f0*/  IMAD R7, R7, R3, R3 ;  /* 0x0000000307077224 */ /* 0x000fca00078e0203 */
[----:B------:R-:W-:-:S07]  /*26a00*/  VIMNMX R2, R2, R7, PT ;  /* 0x0000000702027248 */ /* 0x000fce0003fe0100 */
.L_x_12374:
[----:B------:R-:W1:Y:S01]  /*26a10*/  @P1 LDC R4, c[0x0][0x44c] ;  /* 0x00011300ff041b82 */ /* 0x000e620000000800 */
[----:B------:R-:W-:Y:S01]  /*26a20*/  VIADD R2, R2, 0x5f ;  /* 0x0000005f02027836 */ /* 0x000fe20000000000 */
[----:B------:R-:W-:Y:S01]  /*26a30*/  ULDC UR4, c[0x0][0xad4] ;  /* 0x0002b50000047ab9 */ /* 0x000fe20000000800 */
[----:B------:R-:W-:Y:S02]  /*26a40*/  IMAD.MOV.U32 R5, RZ, RZ, R11 ;  /* 0x000000ffff057224 */ /* 0x000fe400078e000b */
[----:B------:R-:W-:-:S03]  /*26a50*/  IMAD.HI R2, R2, 0x2aaaaaab, RZ ;  /* 0x2aaaaaab02027827 */ /* 0x000fc600078e02ff */
[----:B------:R-:W3:Y:S01]  /*26a60*/  @P1 LDC R6, c[0x0][0x450] ;  /* 0x00011400ff061b82 */ /* 0x000ee20000000800 */
[----:B-1----:R-:W-:-:S05]  /*26a70*/  @P1 IMAD.HI.U32 R4, R11, R4, RZ ;  /* 0x000000040b041227 */ /* 0x002fca00078e00ff */
        /* <DEDUP_REMOVED lines=13> */
[----:B-1----:R-:W1:Y:S02]  /*26b50*/  @P0 LDC.64 R4, c[0x0][0xae0] ;  /* 0x0002b800ff040b82 */ /* 0x002e640000000a00 */
[----:B-1----:R-:W-:-:S05]  /*26b60*/  @P0 IMAD.HI.U32 R4, R6, R4, RZ ;  /* 0x0000000406040227 */ /* 0x002fca00078e00ff */
[----:B------:R-:W-:-:S04]  /*26b70*/  @P0 SHF.R.U32.HI R6, RZ, R5, R4 ;  /* 0x00000005ff060219 */ /* 0x000fc80000011604 */
[----:B------:R-:W-:Y:S01]  /*26b80*/  LOP3.LUT R6, RZ, R6, RZ, 0x33, !PT ;  /* 0x00000006ff067212 */ /* 0x000fe200078e33ff */
[----:B------:R-:W-:Y:S06]  /*26b90*/  BRA `(.L_x_12381) ;  /* 0x0000000000107947 */ /* 0x000fec0003800000 */
.L_x_12380:
[----:B------:R-:W-:-:S13]  /*26ba0*/  ISETP.NE.AND P0, PT, R3, 0x1, PT ;  /* 0x000000010300780c */ /* 0x000fda0003f05270 */
[----:B-1----:R-:W1:Y:S02]  /*26bb0*/  @P0 LDC.64 R4, c[0x0][0xae0] ;  /* 0x0002b800ff040b82 */ /* 0x002e640000000a00 */
[----:B-1----:R-:W-:-:S05]  /*26bc0*/  @P0 IMAD.HI.U32 R4, R6, R4, RZ ;  /* 0x0000000406040227 */ /* 0x002fca00078e00ff */
[----:B------:R-:W-:-:S07]  /*26bd0*/  @P0 SHF.R.U32.HI R6, RZ, R5, R4 ;  /* 0x00000005ff060219 */ /* 0x000fce0000011604 */
.L_x_12381:
[----:B------:R-:W-:Y:S05]  /*26be0*/  BSYNC B0 ;  /* 0x0000000000007941 */ /* 0x000fea0003800000 */
.L_x_12379:
[----:B------:R-:W-:-:S05]  /*26bf0*/  IMAD R3, R6, R3, RZ ;  /* 0x0000000306037224 */ /* 0x000fca00078e02ff */
[----:B------:R-:W-:-:S07]  /*26c00*/  VIMNMX R2, R2, R3, !PT ;  /* 0x0000000302027248 */ /* 0x000fce0007fe0100 */
.L_x_12378:
[----:B------:R-:W-:Y:S01]  /*26c10*/  IMAD.HI R2, R2, 0x2aaaaaab, RZ ;  /* 0x2aaaaaab02027827 */ /* 0x000fe200078e02ff */
[----:B-1----:R-:W-:Y:S01]  /*26c20*/  SHF.R.U32.HI R4, RZ, 0x10, R8 ;  /* 0x00000010ff047819 */ /* 0x002fe20000011608 */
[----:B------:R-:W-:Y:S01]  /*26c30*/  BSSY B0, `(.L_x_12382) ;  /* 0x000002a000007945 */ /* 0x000fe20003800000 */
[----:B------:R-:W-:Y:S01]  /*26c40*/  LOP3.LUT R9, R8, 0xff, RZ, 0xc0, !PT ;  /* 0x000000ff08097812 */ /* 0x000fe200078ec0ff */
[----:B------:R-:W-:Y:S01]  /*26c50*/  IMAD.MOV.U32 R5, RZ, RZ, RZ ;  /* 0x000000ffff057224 */ /* 0x000fe200078e00ff */
[----:B------:R-:W-:Y:S02]  /*26c60*/  SHF.R.U32.HI R3, RZ, 0x1f, R2 ;  /* 0x0000001fff037819 */ /* 0x000fe40000011602 */
[----:B------:R-:W-:Y:S01]  /*26c70*/  ISETP.NE.AND P0, PT, R4, RZ, PT ;  /* 0x000000ff0400720c */ /* 0x000fe20003f05270 */
[----:B------:R1:W-:Y:S01]  /*26c80*/  STL [R1+0x4ec], R9 ;  /* 0x0004ec0901007387 */ /* 0x0003e20000100800 */
[----:B------:R-:W-:Y:S01]  /*26c90*/  LEA.HI.SX32 R3, R2, R3, 0x1c ;  /* 0x0000000302037211 */ /* 0x000fe200078fe2ff */
[----:B------:R-:W-:-:S02]  /*26ca0*/  IMAD.MOV.U32 R8, RZ, RZ, R5 ;  /* 0x000000ffff087224 */ /* 0x000fc400078e0005 */
[----:B------:R1:W-:Y:S01]  /*26cb0*/  STL [R1+0x4bc], R5 ;  /* 0x0004bc0501007387 */ /* 0x0003e20000100800 */
[----:B0-----:R-:W-:-:S04]  /*26cc0*/  VIMNMX R10, RZ, R3, !PT ;  /* 0x00000003ff0a7248 */ /* 0x001fc80007fe0100 */
[----:B------:R-:W-:Y:S01]  /*26cd0*/  ISETP.GT.AND P1, PT, R0, R10, PT ;  /* 0x0000000a0000720c */ /* 0x000fe20003f24270 */
[----:B------:R1:W-:Y:S02]  /*26ce0*/  STL [R1+0x4b8], R10 ;  /* 0x0004b80a01007387 */ /* 0x0003e40000100800 */
[----:B------:R-:W0:Y:S10]  /*26cf0*/  @!P0 LDC R4, c[0x0][0xae8] ;  /* 0x0002ba00ff048b82 */ /* 0x000e340000000800 */
[----:B-1----:R-:W-:Y:S05]  /*26d00*/  @!P1 BRA `(.L_x_12383) ;  /* 0x0000000000709947 */ /* 0x002fea0003800000 */
[-C--:B0-----:R-:W-:Y:S02]  /*26d10*/  IABS R5, R4.reuse ;  /* 0x0000000400057213 */ /* 0x081fe40000000000 */
[----:B--2---:R-:W-:Y:S02]  /*26d20*/  IABS R7, R4 ;  /* 0x0000000400077213 */ /* 0x004fe40000000000 */
        /* <DEDUP_REMOVED lines=26> */
.L_x_12383:
[----:B------:R-:W-:Y:S05]  /*26ed0*/  BSYNC B0 ;  /* 0x0000000000007941 */ /* 0x000fea0003800000 */
.L_x_12382:
        /* <DEDUP_REMOVED lines=13> */
[----:B------:R-:W-:Y:S02]  /*26fb0*/  VOTEU.ANY UR4, UPT, PT ;  /* 0x0000000000047886 */ /* 0x000fe400038e0100 */
[----:B------:R-:W3:Y:S08]  /*26fc0*/  FLO.U32 R0, UR4 ;  /* 0x0000000400007d00 */ /* 0x000ef000080e0000 */
[----:B------:R-:W4:Y:S01]  /*26fd0*/  POPC R5, UR4 ;  /* 0x0000000400057d09 */ /* 0x000f220008000000 */
[----:B---3--:R-:W-:-:S02]  /*26fe0*/  ISETP.EQ.U32.AND P0, PT, R0, R3, PT ;  /* 0x000000030000720c */ /* 0x008fc40003f02070 */
[----:B------:R-:W4:Y:S11]  /*26ff0*/  LDC.64 R2, c[0x0][0xd60] ;  /* 0x00035800ff027b82 */ /* 0x000f360000000a00 */
[----:B----4-:R-:W3:Y:S01]  /*27000*/  @P0 ATOMG.E.ADD.STRONG.GPU PT, R3, desc[UR40][R2.64], R5 ;  /* 0x00000005020309a8 */ /* 0x010ee200081ee1e8 */
[----:B0-----:R-:W0:Y:S02]  /*27010*/  S2R R4, SR_LTMASK ;  /* 0x0000000000047919 */ /* 0x001e240000003900 */
[----:B0-----:R-:W-:-:S04]  /*27020*/  LOP3.LUT R4, R4, UR4, RZ, 0xc0, !PT ;  /* 0x0000000404047c12 */ /* 0x001fc8000f8ec0ff */
[----:B--2---:R-:W0:Y:S01]  /*27030*/  POPC R7, R4 ;  /* 0x0000000400077309 */ /* 0x004e220000000000 */
[----:B---3--:R-:W0:Y:S02]  /*27040*/  SHFL.IDX PT, R0, R3, R0, 0x1f ;  /* 0x00001f0003007589 */ /* 0x008e2400000e0000 */
[----:B0-----:R-:W-:-:S05]  /*27050*/  IADD3 R0, R0, UR37, R7 ;  /* 0x0000002500007c10 */ /* 0x001fca000fffe007 */
[----:B------:R3:W-:Y:S01]  /*27060*/  STL [R1+0x470], R0 ;  /* 0x0004700001007387 */ /* 0x0007e20000100800 */
[----:B------:R-:W-:Y:S05]  /*27070*/  BRA `(.L_x_12386) ;  /* 0x00000048005c7947 */ /* 0x000fea0003800000 */
.L_x_12385:
        /* <DEDUP_REMOVED lines=12> */
[----:B--2---:R-:W-:-:S02]  /*27140*/  IMAD.U32 R7, RZ, RZ, UR9 ;  /* 0x00000009ff077e24 */ /* 0x004fc4000f8e00ff */
[----:B------:R-:W-:Y:S02]  /*27150*/  IMAD.U32 R10, RZ, RZ, UR4 ;  /* 0x00000004ff0a7e24 */ /* 0x000fe4000f8e00ff */
[----:B------:R-:W-:Y:S02]  /*27160*/  IMAD.U32 R11, RZ, RZ, UR5 ;  /* 0x00000005ff0b7e24 */ /* 0x000fe4000f8e00ff */
[----:B-1----:R-:W-:Y:S02]  /*27170*/  IMAD.MOV.U32 R8, RZ, RZ, 0x70 ;  /* 0x00000070ff087424 */ /* 0x002fe400078e00ff */
[----:B------:R-:W-:Y:S02]  /*27180*/  IMAD.MOV.U32 R12, RZ, RZ, 0x1 ;  /* 0x00000001ff0c7424 */ /* 0x000fe400078e00ff */
[----:B------:R-:W-:-:S07]  /*27190*/  IMAD.MOV.U32 R13, RZ, RZ, RZ ;  /* 0x000000ffff0d7224 */ /* 0x000fce00078e00ff */
[----:B------:R-:W-:-:S07]  /*271a0*/  LEPC R20, `(.L_x_12388) ;  /* 0x000000001014794e */ /* 0x000fce0000000000 */
[----:B0-----:R-:W-:Y:S05]  /*271b0*/  CALL.ABS.NOINC R2 ;  /* 0x0000000002007343 */ /* 0x001fea0003c00000 */
.L_x_12388:
[----:B------:R-:W-:Y:S05]  /*271c0*/  BSYNC B6 ;  /* 0x0000000000067941 */ /* 0x000fea0003800000 */
.L_x_12387:
        /* <DEDUP_REMOVED lines=9> */
[----:B0-----:R-:W-:Y:S02]  /*27260*/  IMAD.U32 R4, RZ, RZ, UR6 ;  /* 0x00000006ff047e24 */ /* 0x001fe4000f8e00ff */
[----:B------:R-:W-:Y:S02]  /*27270*/  IMAD.U32 R5, RZ, RZ, UR7 ;  /* 0x00000007ff057e24 */ /* 0x000fe4000f8e00ff */
[----:B------:R-:W-:Y:S02]  /*27280*/  IMAD.U32 R6, RZ, RZ, UR8 ;  /* 0x00000008ff067e24 */ /* 0x000fe4000f8e00ff */
[----:B--2---:R-:W-:-:S02]  /*27290*/  IMAD.U32 R7, RZ, RZ, UR9 ;  /* 0x00000009ff077e24 */ /* 0x004fc4000f8e00ff */
[----:B------:R-:W-:Y:S02]  /*272a0*/  IMAD.U32 R10, RZ, RZ, UR4 ;  /* 0x00000004ff0a7e24 */ /* 0x000fe4000f8e00ff */
[----:B------:R-:W-:Y:S02]  /*272b0*/  IMAD.U32 R11, RZ, RZ, UR5 ;  /* 0x00000005ff0b7e24 */ /* 0x000fe4000f8e00ff */
[----:B-1----:R-:W-:Y:S02]  /*272c0*/  IMAD.MOV.U32 R8, RZ, RZ, 0x70 ;  /* 0x00000070ff087424 */ /* 0x002fe400078e00ff */
[----:B------:R-:W-:Y:S02]  /*272d0*/  IMAD.MOV.U32 R12, RZ, RZ, 0x1 ;  /* 0x00000001ff0c7424 */ /* 0x000fe400078e00ff */
[----:B---3--:R-:W-:-:S07]  /*272e0*/  IMAD.MOV.U32 R13, RZ, RZ, RZ ;  /* 0x000000ffff0d7224 */ /* 0x008fce00078e00ff */
[----:B------:R-:W-:-:S07]  /*272f0*/  LEPC R20, `(.L_x_12391) ;  /* 0x000000001014794e */ /* 0x000fce0000000000 */
[----:B----4-:R-:W-:Y:S05]  /*27300*/  CALL.ABS.NOINC R2 ;  /* 0x0000000002007343 */ /* 0x010fea0003c00000 */
.L_x_12391:
        /* <DEDUP_REMOVED lines=15> */
.L_x_12390:
[----:B------:R-:W-:Y:S05]  /*27400*/  BSYNC B6 ;  /* 0x0000000000067941 */ /* 0x000fea0003800000 */
.L_x_12389:
        /* <DEDUP_REMOVED lines=9> */
[----:B------:R2:W1:Y:S01]  /*274a0*/  @P0 LDG.E R7, desc[UR40][R2.64] ;  /* 0x0000002802070981 */ /* 0x000462000c1e1900 */
[----:B---3--:R-:W-:Y:S01]  /*274b0*/  VIADD R0, R16, 0xffffffff ;  /* 0xffffffff10007836 */ /* 0x008fe20000000000 */
[----:B--2---:R-:W2:Y:S02]  /*274c0*/  LDC.64 R2, c[0x0][0x418] ;  /* 0x00010600ff027b82 */ /* 0x004ea40000000a00 */
[----:B--2---:R-:W-:Y:S01]  /*274d0*/  LOP3.LUT P0, RZ, R2, UR4, RZ, 0xfc, !PT ;  /* 0x0000000402ff7c12 */ /* 0x004fe2000f80fcff */
[----:B------:R-:W-:-:S03]  /*274e0*/  UMOV UR4, 0xffffffff ;  /* 0xffffffff00047882 */ /* 0x000fc60000000000 */
[----:B------:R-:W-:Y:S02]  /*274f0*/  LOP3.LUT P0, RZ, R3, UR5, RZ, 0xfc, P0 ;  /* 0x0000000503ff7c12 */ /* 0x000fe4000800fcff */
[----:B-1----:R-:W-:Y:S01]  /*27500*/  SHF.R.S32.HI R8, RZ, 0x1f, R7 ;  /* 0x0000001fff087819 */ /* 0x002fe20000011407 */
[----:B------:R1:W-:Y:S01]  /*27510*/  STL [R1+0x474], R7 ;  /* 0x0004740701007387 */ /* 0x0003e20000100800 */
[----:B------:R-:W-:-:S03]  /*27520*/  SEL R16, R7, RZ, !P0 ;  /* 0x000000ff07107207 */ /* 0x000fc60004000000 */
[----:B------:R1:W-:Y:S01]  /*27530*/  STL [R1+0x478], R8 ;  /* 0x0004780801007387 */ /* 0x0003e20000100800 */
[----:B------:R-:W-:Y:S05]  /*27540*/  BRA.DIV UR4, `(.L_x_12392) ;  /* 0x0000005e04347947 */ /* 0x000fea000b800000 */
[----:B0-----:R-:W0:Y:S02]  /*27550*/  S2R R4, SR_TID.X ;  /* 0x0000000000047919 */ /* 0x001e240000002100 */
[----:B0-----:R-:W-:-:S04]  /*27560*/  SHF.R.U32.HI R4, RZ, 0x5, R4 ;  /* 0x00000005ff047819 */ /* 0x001fc80000011604 */
[----:B------:R-:W-:-:S05]  /*27570*/  LOP3.LUT R4, R4, 0x3, RZ, 0xc0, !PT ;  /* 0x0000000304047812 */ /* 0x000fca00078ec0ff */
[----:B------:R0:W2:Y:S02]  /*27580*/  SHFL.IDX PT, R14, R4, RZ, 0x1f ;  /* 0x00001fff040e7589 */ /* 0x0000a400000e0000 */
.L_x_12505:
[----:B0-----:R-:W3:Y:S01]  /*27590*/  LDL.LU R4, [R1+0x490] ;  /* 0x0004900001047983 */ /* 0x001ee20000300800 */
[----:B------:R-:W-:Y:S02]  /*275a0*/  PLOP3.LUT P1, PT, PT, PT, PT, 0x8, 0x0 ;  /* 0x000000000000781c */ /* 0x000fe40003f2e170 */
[----:B--2---:R-:W-:Y:S01]  /*275b0*/  ISETP.NE.AND P0, PT, R14, RZ, PT ;  /* 0x000000ff0e00720c */ /* 0x004fe20003f05270 */
[----:B------:R0:W-:Y:S01]  /*275c0*/  STL [R1+0x4a4], R0 ;  /* 0x0004a40001007387 */ /* 0x0001e20000100800 */
[----:B---3--:R-:W-:-:S09]  /*275d0*/  LOP3.LUT R4, R4, 0xfffffffe, RZ, 0xc0, !PT ;  /* 0xfffffffe04047812 */ /* 0x008fd200078ec0ff */
[----:B------:R-:W-:-:S05]  /*275e0*/  @P1 LOP3.LUT R4, R4, 0x1, RZ, 0xfc, !PT ;  /* 0x0000000104041812 */ /* 0x000fca00078efcff */
[----:B------:R0:W-:Y:S01]  /*275f0*/  STL [R1+0x490], R4 ;  /* 0x0004900401007387 */ /* 0x0001e20000100800 */
[----:B------:R-:W-:Y:S05]  /*27600*/  @P0 BRA `(.L_x_12393) ;  /* 0x00000004000c0947 */ /* 0x000fea0003800000 */
[----:B------:R-:W-:-:S03]  /*27610*/  UMOV UR4, 0xffffffff ;  /* 0xffffffff00047882 */ /* 0x000fc60000000000 */
[----:B------:R-:W-:Y:S05]  /*27620*/  BRA.DIV UR4, `(.L_x_12394) ;  /* 0x0000005e04307947 */ /* 0x000fea000b800000 */
[----:B------:R-:W-:-:S13]  /*27630*/  ELECT P6, URZ, PT ;  /* 0x00000000003f782f */ /* 0x000fda00038c0000 */
.L_x_12508:
[----:B------:R-:W-:Y:S05]  /*27640*/  @!P6 BRA `(.L_x_12393) ;  /* 0x0000000000fce947 */ /* 0x000fea0003800000 */
[----:B------:R-:W-:-:S04]  /*27650*/  ISETP.NE.U32.AND P0, PT, R2, RZ, PT ;  /* 0x000000ff0200720c */ /* 0x000fc80003f05070 */
[----:B------:R-:W-:-:S13]  /*27660*/  ISETP.NE.AND.EX P0, PT, R3, RZ, PT, P0 ;  /* 0x000000ff0300720c */ /* 0x000fda0003f05300 */
[----:B------:R-:W-:Y:S05]  /*27670*/  @!P0 BRA `(.L_x_12395) ;  /* 0x0000000000508947 */ /* 0x000fea0003800000 */
[----:B------:R-:W2:Y:S01]  /*27680*/  LDC R6, c[0x0][0x43c] ;  /* 0x00010f00ff067b82 */ /* 0x000ea20000000800 */
[----:B------:R-:W-:Y:S01]  /*27690*/  IMAD.MOV.U32 R9, RZ, RZ, R0 ;  /* 0x000000ffff097224 */ /* 0x000fe200078e0000 */
[----:B------:R-:W-:-:S03]  /*276a0*/  ULDC.64 UR4, c[0x0][0x428] ;  /* 0x00010a0000047ab9 */ /* 0x000fc60000000a00 */
[----:B0-----:R-:W-:Y:S01]  /*276b0*/  IMAD.MOV.U32 R0, RZ, RZ, R9 ;  /* 0x000000ffff007224 */ /* 0x001fe200078e0009 */
[----:B--2---:R-:W-:-:S13]  /*276c0*/  ISETP.NE.AND P0, PT, R6, 0x1, PT ;  /* 0x000000010600780c */ /* 0x004fda0003f05270 */
        /* <DEDUP_REMOVED lines=15> */
.L_x_12395:
[----:B--2---:R-:W2:Y:S01]  /*277c0*/  LDL R2, [R1+0x484] ;  /* 0x0004840001027983 */ /* 0x004ea20000100800 */
[----:B0-----:R-:W-:Y:S01]  /*277d0*/  IMAD R0, R19, 0x8, R18 ;  /* 0x0000000813007824 */ /* 0x001fe200078e0212 */
[----:B--2---:R-:W-:-:S04]  /*277e0*/  SHF.L.U32 R2, R2, 0x1f, RZ ;  /* 0x0000001f02027819 */ /* 0x004fc800000006ff */
[----:B------:R-:W0:Y:S02]  /*277f0*/  SYNCS.PHASECHK.TRANS64.TRYWAIT P0, [R0+URZ+0x32440], R2 ;  /* 0x03244002000075a7 */ /* 0x000e24000800017f */
[----:B0-----:R-:W-:Y:S05]  /*27800*/  @!P0 BRA `(.L_x_12396) ;  /* 0x0000005800d88947 */ /* 0x001fea0003800000 */
.L_x_12509:
[----:B------:R-:W2:Y:S02]  /*27810*/  S2R R3, SR_TID.X ;  /* 0x0000000000037919 */ /* 0x000ea40000002100 */
[----:B--2---:R-:W-:-:S04]  /*27820*/  LOP3.LUT R3, R3, 0x7f, RZ, 0xc0, !PT ;  /* 0x0000007f03037812 */ /* 0x004fc800078ec0ff */
[----:B------:R-:W-:-:S13]  /*27830*/  ISETP.NE.AND P0, PT, R3, RZ, PT ;  /* 0x000000ff0300720c */ /* 0x000fda0003f05270 */
        /* <DEDUP_REMOVED lines=8> */
.L_x_12397:
        /* <DEDUP_REMOVED lines=24> */
.L_x_12393:
[----:B--2---:R-:W2:Y:S04]  /*27a40*/  LDL R2, [R1+0x47c] ;  /* 0x00047c0001027983 */ /* 0x004ea80000100800 */
[----:B------:R-:W3:Y:S01]  /*27a50*/  LDL R3, [R1+0x49c] ;  /* 0x00049c0001037983 */ /* 0x000ee20000100800 */
[----:B------:R-:W-:Y:S05]  /*27a60*/  WARPSYNC.ALL ;  /* 0x0000000000007948 */ /* 0x000fea0003800000 */
[----:B------:R-:W-:Y:S01]  /*27a70*/  ULDC.64 UR4, c[0x0][0xaf8] ;  /* 0x0002be0000047ab9 */ /* 0x000fe20000000a00 */
[----:B0-----:R-:W-:Y:S01]  /*27a80*/  VIADD R0, R18, 0x18400 ;  /* 0x0001840012007836 */ /* 0x001fe20000000000 */
[----:B------:R-:W-:Y:S01]  /*27a90*/  BAR.SYNC.DEFER_BLOCKING 0x8, 0x180 ;  /* 0x0206000000007b1d */ /* 0x000fe20000010000 */
[----:B------:R-:W-:-:S03]  /*27aa0*/  ISETP.NE.U32.AND P0, PT, RZ, UR4, PT ;  /* 0x00000004ff007c0c */ /* 0x000fc6000bf05070 */
[----:B------:R-:W-:Y:S02]  /*27ab0*/  LOP3.LUT P1, RZ, R0, 0x3ff, RZ, 0xc0, !PT ;  /* 0x000003ff00ff7812 */ /* 0x000fe4000782c0ff */
[----:B------:R-:W-:Y:S01]  /*27ac0*/  ISETP.NE.AND.EX P0, PT, RZ, UR5, PT, P0 ;  /* 0x00000005ff007c0c */ /* 0x000fe2000bf05300 */
[----:B------:R-:W-:Y:S01]  /*27ad0*/  BSSY B6, `(.L_x_12398) ;  /* 0x0000019000067945 */ /* 0x000fe20003800000 */
[----:B--2---:R-:W-:-:S04]  /*27ae0*/  SHF.R.S32.HI R0, RZ, 0x1f, R2 ;  /* 0x0000001fff007819 */ /* 0x004fc80000011402 */
[----:B------:R-:W-:Y:S02]  /*27af0*/  SEL R4, R0, RZ, !P0 ;  /* 0x000000ff00047207 */ /* 0x000fe40004000000 */
[----:B---3--:R-:W-:Y:S02]  /*27b00*/  SHF.R.S32.HI R3, RZ, 0x1f, R3 ;  /* 0x0000001fff037819 */ /* 0x008fe40000011403 */
        /* <DEDUP_REMOVED lines=20> */
[----:B0-----:R-:W-:Y:S05]  /*27c50*/  CALL.ABS.NOINC R2 ;  /* 0x0000000002007343 */ /* 0x001fea0003c00000 */
.L_x_12399:
[----:B------:R-:W-:Y:S05]  /*27c60*/  BSYNC B6 ;  /* 0x0000000000067941 */ /* 0x000fea0003800000 */
.L_x_12398:
[----:B------:R-:W2:Y:S01]  /*27c70*/  LDL R11, [R1+0x494] ;  /* 0x00049400010b7983 */ /* 0x000ea20000100800 */
[----:B-1----:R-:W1:Y:S01]  /*27c80*/  LDC R7, c[0x0][0x448] ;  /* 0x00011200ff077b82 */ /* 0x002e620000000800 */
        /* <DEDUP_REMOVED lines=15> */
[----:B--2---:R-:W-:-:S04]  /*27d80*/  IMAD.IADD R5, R0, 0x1, R11 ;  /* 0x0000000100057824 */ /* 0x004fc800078e020b */
        /* <DEDUP_REMOVED lines=44> */
[----:B------:R-:W0:Y:S01]  /*28050*/  SHFL.IDX PT, R5, R3, RZ, 0x181f ;  /* 0x00181fff03057589 */ /* 0x000e2200000e0000 */
[----:B--2---:R-:W-:-:S03]  /*28060*/  IMAD R2, R4, R7, RZ ;  /* 0x0000000704027224 */ /* 0x004fc600078e02ff */
[----:B------:R-:W1:Y:S01]  /*28070*/  SHFL.IDX PT, R4, R0, RZ, 0x181f ;  /* 0x00181fff00047589 */ /* 0x000e6200000e0000 */
[----:B---3--:R-:W-:-:S03]  /*28080*/  IMAD.IADD R10, R10, 0x1, R6 ;  /* 0x000000010a0a7824 */ /* 0x008fc600078e0206 */
[----:B------:R-:W2:Y:S01]  /*28090*/  SHFL.IDX PT, R6, R3, 0x1, 0x181f ;  /* 0x00381f0003067f89 */ /* 0x000ea200000e0000 */
[C---:B------:R-:W-:Y:S01]  /*280a0*/  VIADD R11, R10.reuse, 0x10 ;  /* 0x000000100a0b7836 */ /* 0x040fe20000000000 */
[CC--:B------:R-:W-:Y:S02]  /*280b0*/  ISETP.GE.AND P1, PT, R10.reuse, R2.reuse, PT ;  /* 0x000000020a00720c */ /* 0x0c0fe40003f26270 */
[----:B------:R-:W3:Y:S02]  /*280c0*/  SHFL.IDX PT, R7, R0, 0x1, 0x181f ;  /* 0x00381f0000077f89 */ /* 0x000ee400000e0000 */
[----:B------:R-:W-:Y:S02]  /*280d0*/  ISETP.GE.AND P2, PT, R11, R2, PT ;  /* 0x000000020b00720c */ /* 0x000fe40003f46270 */
[----:B------:R4:W-:Y:S04]  /*280e0*/  STL [R1+0x4c8], R11 ;  /* 0x0004c80b01007387 */ /* 0x0009e80000100800 */
[----:B------:R-:W-:Y:S03]  /*280f0*/  STL [R1+0x494], R10 ;  /* 0x0004940a01007387 */ /* 0x000fe60000100800 */
[----:B0-----:R-:W-:Y:S01]  /*28100*/  @!P1 LEA R5, P3, R9, R5, 0x1 ;  /* 0x0000000509059211 */ /* 0x001fe200078608ff */
[----:B----4-:R-:W-:-:S04]  /*28110*/  VIADD R11, R10, 0x20 ;  /* 0x000000200a0b7836 */ /* 0x010fc80000000000 */
[----:B-1----:R-:W-:Y:S01]  /*28120*/  @!P1 IMAD.X R4, RZ, RZ, R4, P3 ;  /* 0x000000ffff049224 */ /* 0x002fe200018e0604 */
[----:B------:R-:W-:Y:S04]  /*28130*/  STL [R1+0x4cc], R11 ;  /* 0x0004cc0b01007387 */ /* 0x000fe80000100800 */
[----:B------:R-:W-:-:S04]  /*28140*/  @!P1 LOP3.LUT R5, R5, R4, RZ, 0x3c, !PT ;  /* 0x0000000405059212 */ /* 0x000fc800078e3cff */
[----:B------:R-:W-:-:S04]  /*28150*/  @!P1 LOP3.LUT R4, R5, R4, RZ, 0x3c, !PT ;  /* 0x0000000405049212 */ /* 0x000fc800078e3cff */
[----:B------:R-:W-:-:S05]  /*28160*/  @!P1 LOP3.LUT R5, R5, R4, RZ, 0x3c, !PT ;  /* 0x0000000405059212 */ /* 0x000fca00078e3cff */
[----:B-----5:R2:W-:Y:S02]  /*28170*/  @!P1 LDGSTS.E.BYPASS.LTC128B.128 [R8+0x18400], desc[UR40][R4.64], !P0 ;  /* 0x1840000004089fae */ /* 0x0205e4000c101d68 */
[----:B--2---:R-:W-:Y:S02]  /*28180*/  @!P2 LEA R5, P1, R9, R6, 0x1 ;  /* 0x000000060905a211 */ /* 0x004fe400078208ff */
[----:B------:R-:W-:Y:S03]  /*28190*/  SHFL.IDX PT, R6, R0, 0x2, 0x181f ;  /* 0x00581f0000067f89 */ /* 0x000fe600000e0000 */
[----:B---3--:R-:W-:Y:S01]  /*281a0*/  @!P2 IMAD.X R4, RZ, RZ, R7, P1 ;  /* 0x000000ffff04a224 */ /* 0x008fe200008e0607 */
        /* <DEDUP_REMOVED lines=58> */
.L_x_12526:
        /* <DEDUP_REMOVED lines=12> */
.L_x_12401:
        /* <DEDUP_REMOVED lines=8> */
[----:B------:R-:W-:-:S03]  /*28690*/  ULDC.64 UR4, c[0x0][0x398] ;  /* 0x0000e60000047ab9 */ /* 0x000fc60000000a00 */
[----:B0-----:R-:W3:Y:S01]  /*286a0*/  LDL.LU R3, [R1+0x49c] ;  /* 0x00049c0001037983 */ /* 0x001ee20000300800 */
[----:B------:R-:W-:Y:S01]  /*286b0*/  VIADD R2, R18, 0x22400 ;  /* 0x0002240012027836 */ /* 0x000fe20000000000 */
[----:B------:R0:W-:Y:S01]  /*286c0*/  SYNCS.ARRIVE.TRANS64.A1T0 RZ, [R18+URZ+0x32400], RZ ;  /* 0x032400ff12ff79a7 */ /* 0x0001e2000810003f */
[----:B------:R-:W-:Y:S03]  /*286d0*/  BSSY B6, `(.L_x_12402) ;  /* 0x0000019000067945 */ /* 0x000fe60003800000 */
        /* <DEDUP_REMOVED lines=24> */
.L_x_12403:
[----:B------:R-:W-:Y:S05]  /*28860*/  BSYNC B6 ;  /* 0x0000000000067941 */ /* 0x000fea0003800000 */
.L_x_12402:
[----:B------:R-:W2:Y:S01]  /*28870*/  LDL.LU R5, [R1+0x49c] ;  /* 0x00049c0001057983 */ /* 0x000ea20000300800 */
[----:B------:R-:W1:Y:S01]  /*28880*/  LDC R7, c[0x0][0x448] ;  /* 0x00011200ff077b82 */ /* 0x000e620000000800 */
[----:B------:R-:W-:Y:S01]  /*28890*/  ULDC.64 UR4, c[0x0][0x3d8] ;  /* 0x0000f60000047ab9 */ /* 0x000fe20000000a00 */
[----:B------:R-:W-:Y:S01]  /*288a0*/  ULDC.64 UR6, c[0x0][0x390] ;  /* 0x0000e40000067ab9 */ /* 0x000fe20000000a00 */
[----:B0-----:R-:W2:Y:S04]  /*288b0*/  LDL.LU.64 R2, [R1+0x4c0] ;  /* 0x0004c00001027983 */ /* 0x001ea80000300a00 */
[----:B------:R-:W3:Y:S04]  /*288c0*/  LDL.LU R0, [R1+0x4d0] ;  /* 0x0004d00001007983 */ /* 0x000ee80000300800 */
[----:B------:R-:W4:Y:S04]  /*288d0*/  LDL.LU R4, [R1+0x4ac] ;  /* 0x0004ac0001047983 */ /* 0x000f280000300800 */
[----:B------:R-:W5:Y:S01]  /*288e0*/  LDL.LU R8, [R1+0x498] ;  /* 0x0004980001087983 */ /* 0x000f620000300800 */
[----:B------:R-:W0:Y:S01]  /*288f0*/  S2R R9, SR_TID.X ;  /* 0x0000000000097919 */ /* 0x000e220000002100 */
[----:B-1----:R-:W-:Y:S01]  /*28900*/  ISETP.NE.AND P0, PT, R7, 0x1, PT ;  /* 0x000000010700780c */ /* 0x002fe20003f05270 */
[----:B--2---:R-:W-:-:S12]  /*28910*/  IMAD.MOV.U32 R3, RZ, RZ, R5 ;  /* 0x000000ffff037224 */ /* 0x004fd800078e0005 */
[----:B------:R-:W1:Y:S01]  /*28920*/  @P0 LDC R5, c[0x0][0x450] ;  /* 0x00011400ff050b82 */ /* 0x000e620000000800 */
[----:B------:R-:W-:-:S04]  /*28930*/  IMAD.WIDE.U32 R2, R17, UR4, R2 ;  /* 0x0000000411027c25 */ /* 0x000fc8000f8e0002 */
[----:B------:R-:W-:Y:S01]  /*28940*/  IMAD R3, R17, UR5, R3 ;  /* 0x0000000511037c24 */ /* 0x000fe2000f8e0203 */
[----:B------:R-:W-:Y:S02]  /*28950*/  ULDC.64 UR4, c[0x0][0x3e0] ;  /* 0x0000f80000047ab9 */ /* 0x000fe40000000a00 */
[----:B---3--:R-:W-:Y:S02]  /*28960*/  IMAD R0, R0, UR4, RZ ;  /* 0x0000000400007c24 */ /* 0x008fe4000f8e02ff */
[----:B----4-:R-:W-:-:S04]  /*28970*/  IMAD.WIDE.U32 R2, R4, UR4, R2 ;  /* 0x0000000404027c25 */ /* 0x010fc8000f8e0002 */
[----:B------:R-:W-:Y:S01]  /*28980*/  IMAD R0, R4, UR5, R0 ;  /* 0x0000000504007c24 */ /* 0x000fe2000f8e0200 */
[----:B------:R-:W-:Y:S01]  /*28990*/  ULDC.64 UR4, c[0x0][0x3d0] ;  /* 0x0000f40000047ab9 */ /* 0x000fe20000000a00 */
[----:B------:R-:W2:Y:S02]  /*289a0*/  @P0 LDC R4, c[0x0][0x44c] ;  /* 0x00011300ff040b82 */ /* 0x000ea40000000800 */
[----:B------:R-:W-:Y:S02]  /*289b0*/  IMAD.IADD R3, R3, 0x1, R0 ;  /* 0x0000000103037824 */ /* 0x000fe400078e0200 */
[----:B-----5:R-:W-:Y:S02]  /*289c0*/  IMAD.MOV.U32 R0, RZ, RZ, R8 ;  /* 0x000000ffff007224 */ /* 0x020fe400078e0008 */
[----:B--2---:R-:W-:-:S05]  /*289d0*/  @P0 IMAD.HI.U32 R4, R8, R4, RZ ;  /* 0x0000000408040227 */ /* 0x004fca00078e00ff */
[----:B-1----:R-:W-:-:S04]  /*289e0*/  @P0 SHF.R.U32.HI R0, RZ, R5, R4 ;  /* 0x00000005ff000219 */ /* 0x002fc80000011604 */
[--C-:B------:R-:W-:Y:S01]  /*289f0*/  SHF.R.S32.HI R4, RZ, 0x1f, R0.reuse ;  /* 0x0000001fff047819 */ /* 0x100fe20000011400 */
[----:B------:R-:W-:Y:S02]  /*28a00*/  IMAD.MOV R6, RZ, RZ, -R0 ;  /* 0x000000ffff067224 */ /* 0x000fe400078e0a00 */
[----:B------:R-:W-:-:S04]  /*28a10*/  IMAD.WIDE.U32 R2, R0, UR4, R2 ;  /* 0x0000000400027c25 */ /* 0x000fc8000f8e0002 */
[----:B------:R-:W-:Y:S02]  /*28a20*/  IMAD R4, R4, UR4, RZ ;  /* 0x0000000404047c24 */ /* 0x000fe4000f8e02ff */
[----:B------:R-:W-:Y:S02]  /*28a30*/  IMAD R6, R7, R6, R8 ;  /* 0x0000000607067224 */ /* 0x000fe400078e0208 */
[----:B------:R-:W-:Y:S01]  /*28a40*/  IMAD R0, R0, UR5, R4 ;  /* 0x0000000500007c24 */ /* 0x000fe2000f8e0204 */
[----:B------:R-:W-:Y:S01]  /*28a50*/  ULDC.64 UR4, c[0x0][0x3c8] ;  /* 0x0000f20000047ab9 */ /* 0x000fe20000000a00 */
[----:B0-----:R-:W-:Y:S02]  /*28a60*/  IMAD.SHL.U32 R8, R9, 0x8, RZ ;  /* 0x0000000809087824 */ /* 0x001fe400078e00ff */
[----:B------:R-:W-:Y:S01]  /*28a70*/  IMAD.IADD R3, R3, 0x1, R0 ;  /* 0x0000000103037824 */ /* 0x000fe200078e0200 */
[----:B------:R-:W-:Y:S01]  /*28a80*/  SHF.R.S32.HI R0, RZ, 0x1f, R6 ;  /* 0x0000001fff007819 */ /* 0x000fe20000011406 */
[----:B------:R-:W-:Y:S01]  /*28a90*/  IMAD.SHL.U32 R9, R9, 0x8, RZ ;  /* 0x0000000809097824 */ /* 0x000fe200078e00ff */
[----:B------:R-:W-:Y:S01]  /*28aa0*/  LOP3.LUT R8, R8, 0x38, RZ, 0xc0, !PT ;  /* 0x0000003808087812 */ /* 0x000fe200078ec0ff */
[----:B------:R-:W-:-:S03]  /*28ab0*/  IMAD.WIDE.U32 R4, R6, UR4, R2 ;  /* 0x0000000406047c25 */ /* 0x000fc6000f8e0002 */
[----:B------:R-:W-:Y:S01]  /*28ac0*/  LOP3.LUT R9, R9, 0x38, RZ, 0xc0, !PT ;  /* 0x0000003809097812 */ /* 0x000fe200078ec0ff */
[----:B------:R-:W-:Y:S01]  /*28ad0*/  IMAD R0, R0, UR4, RZ ;  /* 0x0000000400007c24 */ /* 0x000fe2000f8e02ff */
[----:B------:R-:W-:Y:S01]  /*28ae0*/  ULDC UR4, c[0x0][0x3b8] ;  /* 0x0000ee0000047ab9 */ /* 0x000fe20000000800 */
[----:B------:R-:W-:Y:S02]  /*28af0*/  LEA R2, P4, R4, UR6, 0x1 ;  /* 0x0000000604027c11 */ /* 0x000fe4000f8808ff */
[----:B------:R-:W-:Y:S01]  /*28b00*/  IMAD R6, R6, UR5, R0 ;  /* 0x0000000506067c24 */ /* 0x000fe2000f8e0200 */
[C---:B------:R-:W-:Y:S02]  /*28b10*/  LOP3.LUT R11, R9.reuse, 0x40, RZ, 0xfc, !PT ;  /* 0x00000040090b7812 */ /* 0x040fe400078efcff */
[----:B------:R-:W-:Y:S01]  /*28b20*/  LOP3.LUT R10, R9, 0x80, RZ, 0xfc, !PT ;  /* 0x00000080090a7812 */ /* 0x000fe200078efcff */
[----:B------:R-:W-:Y:S01]  /*28b30*/  IMAD.IADD R0, R5, 0x1, R6 ;  /* 0x0000000105007824 */ /* 0x000fe200078e0206 */
[----:B------:R-:W-:-:S02]  /*28b40*/  LOP3.LUT R9, R9, 0xc0, RZ, 0xfc, !PT ;  /* 0x000000c009097812 */ /* 0x000fc400078efcff */
[----:B------:R-:W-:Y:S02]  /*28b50*/  ISETP.GE.AND P3, PT, R8, UR4, PT ;  /* 0x0000000408007c0c */ /* 0x000fe4000bf66270 */
[----:B------:R-:W-:Y:S02]  /*28b60*/  ISETP.GE.AND P2, PT, R11, UR4, PT ;  /* 0x000000040b007c0c */ /* 0x000fe4000bf46270 */
[----:B------:R-:W-:Y:S02]  /*28b70*/  ISETP.GE.AND P1, PT, R10, UR4, PT ;  /* 0x000000040a007c0c */ /* 0x000fe4000bf26270 */
[----:B------:R-:W-:Y:S01]  /*28b80*/  ISETP.GE.AND P0, PT, R9, UR4, PT ;  /* 0x0000000409007c0c */ /* 0x000fe2000bf06270 */
[----:B------:R-:W-:Y:S01]  /*28b90*/  UMOV UR4, 0xffffffff ;  /* 0xffffffff00047882 */ /* 0x000fe20000000000 */
[----:B------:R-:W-:Y:S02]  /*28ba0*/  LEA.HI.X R0, R4, UR7, R0, 0x1, P4 ;  /* 0x0000000704007c11 */ /* 0x000fe4000a0f0c00 */
[----:B------:R-:W-:Y:S09]  /*28bb0*/  BRA.DIV UR4, `(.L_x_12404) ;  /* 0x0000005204c87947 */ /* 0x000ff2000b800000 */
[----:B------:R-:W2:Y:S04]  /*28bc0*/  LDL.LU R10, [R1+0x4a0] ;  /* 0x0004a000010a7983 */ /* 0x000ea80000300800 */
[----:B------:R-:W3:Y:S04]  /*28bd0*/  LDL.LU R5, [R1+0x494] ;  /* 0x0004940001057983 */ /* 0x000ee80000300800 */
[----:B------:R-:W4:Y:S04]  /*28be0*/  LDL.LU R4, [R1+0x4c8] ;  /* 0x0004c80001047983 */ /* 0x000f280000300800 */
[----:B------:R-:W5:Y:S04]  /*28bf0*/  LDL R9, [R1+0x480] ;  /* 0x0004800001097983 */ /* 0x000f680000100800 */
[----:B------:R-:W5:Y:S04]  /*28c00*/  LDL.LU R11, [R1+0x4cc] ;  /* 0x0004cc00010b7983 */ /* 0x000f680000300800 */
[----:B------:R-:W5:Y:S04]  /*28c10*/  LDL.LU R12, [R1+0x4d8] ;  /* 0x0004d800010c7983 */ /* 0x000f680000300800 */
[----:B------:R-:W-:Y:S01]  /*28c20*/  SHFL.IDX PT, R6, R0, 0x1, 0x181f ;  /* 0x00381f0000067f89 */ /* 0x000fe200000e0000 */
[----:B--2---:R-:W-:-:S03]  /*28c30*/  IMAD R3, R10, R7, RZ ;  /* 0x000000070a037224 */ /* 0x004fc600078e02ff */
[----:B------:R-:W2:Y:S02]  /*28c40*/  LDL.LU R10, [R1+0x4d4] ;  /* 0x0004d400010a7983 */ /* 0x000ea40000300800 */
[-C--:B---3--:R-:W-:Y:S02]  /*28c50*/  ISETP.GE.AND P5, PT, R5, R3.reuse, PT ;  /* 0x000000030500720c */ /* 0x088fe40003fa6270 */
[----:B------:R-:W0:Y:S01]  /*28c60*/  SHFL.IDX PT, R5, R2, RZ, 0x181f ;  /* 0x00181fff02057589 */ /* 0x000e2200000e0000 */
[----:B----4-:R-:W-:-:S03]  /*28c70*/  ISETP.GE.AND P4, PT, R4, R3, PT ;  /* 0x000000030400720c */ /* 0x010fc60003f86270 */
[----:B------:R-:W1:Y:S07]  /*28c80*/  SHFL.IDX PT, R4, R0, RZ, 0x181f ;  /* 0x00181fff00047589 */ /* 0x000e6e00000e0000 */
        /* <DEDUP_REMOVED lines=17> */
[----:B------:R-:W3:Y:S04]  /*28da0*/  LDL.LU R11, [R1+0x4dc] ;  /* 0x0004dc00010b7983 */ /* 0x000ee80000300800 */
        /* <DEDUP_REMOVED lines=47> */
.L_x_12544:
        /* <DEDUP_REMOVED lines=14> */
.L_x_12406:
[----:B------:R-:W-:Y:S05]  /*29180*/  BSYNC B0 ;  /* 0x0000000000007941 */ /* 0x000fea0003800000 */
.L_x_12405:
[----:B------:R-:W-:Y:S01]  /*29190*/  NOP ;  /* 0x0000000000007918 */ /* 0x000fe20000000000 */
[----:B------:R-:W-:-:S13]  /*291a0*/  PLOP3.LUT P0, PT, PT, PT, PT, 0x80, 0x0 ;  /* 0x000000000000781c */ /* 0x000fda0003f0f070 */
.L_x_12407:
        /* <DEDUP_REMOVED lines=18> */
.L_x_12545:
[----:B------:R-:W-:Y:S05]  /*292d0*/  BSYNC B0 ;  /* 0x0000000000007941 */ /* 0x000fea0003800000 */
.L_x_12408:
        /* <DEDUP_REMOVED lines=13> */
.L_x_12546:
[----:B------:R-:W-:Y:S05]  /*293b0*/  BSYNC B1 ;  /* 0x0000000000017941 */ /* 0x000fea0003800000 */
.L_x_12412:
        /* <DEDUP_REMOVED lines=9> */
.L_x_12415:
[----:B------:R-:W-:Y:S05]  /*29450*/  BSYNC B1 ;  /* 0x0000000000017941 */ /* 0x000fea0003800000 */
.L_x_12414:
        /* <DEDUP_REMOVED lines=12> */
.L_x_12416:
        /* <DEDUP_REMOVED lines=15> */
.L_x_12417:
        /* <DEDUP_REMOVED lines=15> */
.L_x_12418:
        /* <DEDUP_REMOVED lines=15> */
.L_x_12419:
        /* <DEDUP_REMOVED lines=10> */
.L_x_12411:
[----:B------:R-:W-:Y:S05]  /*29890*/  BSYNC B0 ;  /* 0x0000000000007941 */ /* 0x000fea0003800000 */
.L_x_12410:
        /* <DEDUP_REMOVED lines=8> */
[----:B------:R-:W5:Y:S04]  /*29920*/  LDL.LU R7, [R1+0x4f0] ;  /* 0x0004f00001077983 */ /* 0x000f680000300800 */
[----:B--2---:R-:W2:Y:S04]  /*29930*/  LDL.LU R6, [R1+0x4b8] ;  /* 0x0004b80001067983 */ /* 0x004ea80000300800 */
[----:B------:R-:W2:Y:S01]  /*29940*/  LDL.LU R4, [R1+0x4f4] ;  /* 0x0004f40001047983 */ /* 0x000ea20000300800 */
[----:B------:R-:W-:Y:S01]  /*29950*/  BSSY B2, `(.L_x_12422) ;  /* 0x00000ad000027945 */ /* 0x000fe20003800000 */
[----:B---3--:R-:W-:-:S04]  /*29960*/  VIADD R2, R9, 0x1 ;  /* 0x0000000109027836 */ /* 0x008fc80000000000 */
[----:B----4-:R-:W-:Y:S01]  /*29970*/  IMAD R2, R2, R8, RZ ;  /* 0x0000000802027224 */ /* 0x010fe200078e02ff */
[----:B------:R-:W-:Y:S02]  /*29980*/  LOP3.LUT R8, RZ, R5, RZ, 0x33, !PT ;  /* 0x00000005ff087212 */ /* 0x000fe400078e33ff */
[----:B-----5:R-:W-:Y:S02]  /*29990*/  LOP3.LUT R3, RZ, R7, RZ, 0x33, !PT ;  /* 0x00000007ff037212 */ /* 0x020fe400078e33ff */
[----:B------:R-:W-:-:S04]  /*299a0*/  LOP3.LUT R2, RZ, R2, RZ, 0x33, !PT ;  /* 0x00000002ff027212 */ /* 0x000fc800078e33ff */
[----:B--2---:R-:W-:Y:S02]  /*299b0*/  VIADDMNMX R2, R2, -R6, R3, !PT ;  /* 0x8000000602027246 */ /* 0x004fe40007800103 */
        /* <DEDUP_REMOVED lines=9> */
[----:B------:R-:W3:Y:S01]  /*29a50*/  LDL R5, [R1+0x490] ;  /* 0x0004900001057983 */ /* 0x000ee20000100800 */
[----:B------:R-:W-:-:S05]  /*29a60*/  VIADD R19, R19, 0x1 ;  /* 0x0000000113137836 */ /* 0x000fca0000000000 */
[----:B------:R-:W-:-:S04]  /*29a70*/  ISETP.NE.AND P0, PT, R19, 0x2, PT ;  /* 0x000000021300780c */ /* 0x000fc80003f05270 */
[----:B------:R-:W-:Y:S01]  /*29a80*/  SEL R2, RZ, 0x1, P0 ;  /* 0x00000001ff027807 */ /* 0x000fe20000000000 */
[----:B------:R-:W-:Y:S01]  /*29a90*/  BSSY B1, `(.L_x_12424) ;  /* 0x0000096000017945 */ /* 0x000fe20003800000 */
[----:B------:R-:W-:Y:S02]  /*29aa0*/  SEL R19, R19, RZ, P0 ;  /* 0x000000ff13137207 */ /* 0x000fe40000000000 */
[----:B--2---:R-:W-:-:S05]  /*29ab0*/  LOP3.LUT R9, R9, R2, RZ, 0x3c, !PT ;  /* 0x0000000209097212 */ /* 0x004fca00078e3cff */
[----:B------:R0:W-:Y:S01]  /*29ac0*/  STL [R1+0x484], R9 ;  /* 0x0004840901007387 */ /* 0x0001e20000100800 */
[----:B---3--:R-:W-:-:S13]  /*29ad0*/  LOP3.LUT P2, RZ, R5, 0x1, RZ, 0xc0, !PT ;  /* 0x0000000105ff7812 */ /* 0x008fda000784c0ff */
[----:B0-----:R-:W-:Y:S05]  /*29ae0*/  @!P2 BRA `(.L_x_12425) ;  /* 0x000000080040a947 */ /* 0x001fea0003800000 */
[----:B------:R-:W-:Y:S02]  /*29af0*/  ULDC.64 UR4, c[0x0][0x418] ;  /* 0x0001060000047ab9 */ /* 0x000fe40000000a00 */
        /* <DEDUP_REMOVED lines=22> */
.L_x_12426:
[----:B------:R-:W1:Y:S01]  /*29c60*/  S2R R2, SR_TID.X ;  /* 0x0000000000027919 */ /* 0x000e620000002100 */
[----:B0-----:R-:W-:Y:S01]  /*29c70*/  SHF.L.U32 R6, R9, 0x1f, RZ ;  /* 0x0000001f09067819 */ /* 0x001fe200000006ff */
[----:B------:R-:W-:Y:S01]  /*29c80*/  BSSY B3, `(.L_x_12427) ;  /* 0x0000006000037945 */ /* 0x000fe20003800000 */
[----:B-1----:R-:W-:Y:S01]  /*29c90*/  LOP3.LUT R3, R2, 0x7f, RZ, 0xc0, !PT ;  /* 0x0000007f02037812 */ /* 0x002fe200078ec0ff */
[----:B------:R-:W-:-:S03]  /*29ca0*/  IMAD R2, R19, 0x8, R18 ;  /* 0x0000000813027824 */ /* 0x000fc600078e0212 */
[----:B------:R-:W-:Y:S01]  /*29cb0*/  ISETP.NE.AND P1, PT, R3, RZ, PT ;  /* 0x000000ff0300720c */ /* 0x000fe20003f25270 */
[----:B------:R-:W0:Y:S02]  /*29cc0*/  SYNCS.PHASECHK.TRANS64.TRYWAIT P0, [R2+URZ+0x32440], R6 ;  /* 0x03244006020075a7 */ /* 0x000e24000800017f */
[----:B0-----:R-:W-:Y:S10]  /*29cd0*/  @!P0 BRA `(.L_x_12428) ;  /* 0x0000005000088947 */ /* 0x001ff40003800000 */
.L_x_12547:
[----:B------:R-:W-:Y:S05]  /*29ce0*/  BSYNC B3 ;  /* 0x0000000000037941 */ /* 0x000fea0003800000 */
.L_x_12427:
[----:B------:R-:W-:Y:S04]  /*29cf0*/  BSSY B3, `(.L_x_12429) ;  /* 0x0000009000037945 */ /* 0x000fe80003800000 */
[----:B------:R-:W-:Y:S05]  /*29d00*/  @P1 BRA `(.L_x_12430) ;  /* 0x00000000001c1947 */ /* 0x000fea0003800000 */
[----:B------:R-:W1:Y:S02]  /*29d10*/  S2R R3, SR_TID.X ;  /* 0x0000000000037919 */ /* 0x000e640000002100 */
[----:B-1----:R-:W-:Y:S01]  /*29d20*/  LOP3.LUT R5, R3, 0x1f, RZ, 0xc0, !PT ;  /* 0x0000001f03057812 */ /* 0x002fe200078ec0ff */
[----:B------:R-:W-:-:S03]  /*29d30*/  IMAD.MOV.U32 R3, RZ, RZ, 0x3000 ;  /* 0x00003000ff037424 */ /* 0x000fc600078e00ff */
[----:B------:R-:W-:Y:S01]  /*29d40*/  ISETP.NE.AND P0, PT, R5, RZ, PT ;  /* 0x000000ff0500720c */ /* 0x000fe20003f05270 */
[----:B------:R1:W-:-:S12]  /*29d50*/  SYNCS.ARRIVE.TRANS64 RZ, [R2+URZ+0x32430], R3 ;  /* 0x0324300302ff79a7 */ /* 0x0003d8000800003f */
[----:B-1----:R-:W-:Y:S05]  /*29d60*/  @!P0 BRA `(.L_x_12430) ;  /* 0x0000000000048947 */ /* 0x002fea0003800000 */
[----:B------:R-:W-:Y:S01]  /*29d70*/  BPT.TRAP 0x1 ;  /* 0x000000040000795c */ /* 0x000fe20000300000 */
.L_x_12430:
[----:B------:R-:W-:Y:S05]  /*29d80*/  BSYNC B3 ;  /* 0x0000000000037941 */ /* 0x000fea0003800000 */
.L_x_12429:
        /* <DEDUP_REMOVED lines=12> */
.L_x_12431:
        /* <DEDUP_REMOVED lines=13> */
.L_x_12548:
[----:B------:R-:W-:Y:S05]  /*29f20*/  BSYNC B3 ;  /* 0x0000000000037941 */ /* 0x000fea0003800000 */
.L_x_12432:
        /* <DEDUP_REMOVED lines=11> */
.L_x_12435:
[----:B------:R-:W-:Y:S05]  /*29fe0*/  BSYNC B3 ;  /* 0x0000000000037941 */ /* 0x000fea0003800000 */
.L_x_12434:
        /* <DEDUP_REMOVED lines=9> */
.L_x_12436:
        /* <DEDUP_REMOVED lines=15> */
.L_x_12437:
        /* <DEDUP_REMOVED lines=15> */
.L_x_12438:
        /* <DEDUP_REMOVED lines=15> */
.L_x_12439:
        /* <DEDUP_REMOVED lines=10> */
.L_x_12425:
[----:B------:R-:W-:Y:S05]  /*2a3f0*/  BSYNC B1 ;  /* 0x0000000000017941 */ /* 0x000fea0003800000 */
.L_x_12424:
[----:B------:R-:W2:Y:S02]  /*2a400*/  LDL.LU R5, [R1+0x4b4] ;  /* 0x0004b40001057983 */ /* 0x000ea40000300800 */
[----:B--2---:R-:W-:-:S07]  /*2a410*/  VIADD R0, R5, 0xfffffffd ;  /* 0xfffffffd05007836 */ /* 0x004fce0000000000 */
.L_x_12423:
[----:B------:R-:W-:Y:S05]  /*2a420*/  BSYNC B2 ;  /* 0x0000000000027941 */ /* 0x000fea0003800000 */
.L_x_12422:
[----:B------:R-:W-:-:S05]  /*2a430*/  VIADD R8, R8, 0xfffffffe ;  /* 0xfffffffe08087836 */ /* 0x000fca0000000000 */
[----:B------:R-:W-:-:S13]  /*2a440*/  ISETP.NE.AND P0, PT, R8, R4, PT ;  /* 0x000000040800720c */ /* 0x000fda0003f05270 */
[----:B------:R-:W-:Y:S05]  /*2a450*/  @!P0 BRA `(.L_x_12421) ;  /* 0x0000001000f88947 */ /* 0x000fea0003800000 */
.L_x_12472:
        /* <DEDUP_REMOVED lines=35> */
.L_x_12442:
[----:B------:R-:W0:Y:S01]  /*2a690*/  S2R R2, SR_TID.X ;  /* 0x0000000000027919 */ /* 0x000e220000002100 */
[----:B------:R-:W-:Y:S01]  /*2a6a0*/  SHF.L.U32 R3, R6, 0x1f, RZ ;  /* 0x0000001f06037819 */ /* 0x000fe200000006ff */
[----:B------:R-:W-:Y:S01]  /*2a6b0*/  BSSY B2, `(.L_x_12443) ;  /* 0x0000006000027945 */ /* 0x000fe20003800000 */
[----:B0-----:R-:W-:Y:S01]  /*2a6c0*/  LOP3.LUT R4, R2, 0x7f, RZ, 0xc0, !PT ;  /* 0x0000007f02047812 */ /* 0x001fe200078ec0ff */
[----:B------:R-:W-:-:S03]  /*2a6d0*/  IMAD R2, R7, 0x8, R18 ;  /* 0x0000000807027824 */ /* 0x000fc600078e0212 */
[----:B------:R-:W-:Y:S01]  /*2a6e0*/  ISETP.NE.AND P1, PT, R4, RZ, PT ;  /* 0x000000ff0400720c */ /* 0x000fe20003f25270 */
[----:B------:R-:W0:Y:S02]  /*2a6f0*/  SYNCS.PHASECHK.TRANS64.TRYWAIT P0, [R2+URZ+0x32440], R3 ;  /* 0x03244003020075a7 */ /* 0x000e24000800017f */
[----:B0-----:R-:W-:Y:S10]  /*2a700*/  @!P0 BRA `(.L_x_12444) ;  /* 0x0000004400a48947 */ /* 0x001ff40003800000 */
.L_x_12549:
[----:B------:R-:W-:Y:S05]  /*2a710*/  BSYNC B2 ;  /* 0x0000000000027941 */ /* 0x000fea0003800000 */
.L_x_12443:
        /* <DEDUP_REMOVED lines=9> */
.L_x_12446:
[----:B------:R-:W-:Y:S05]  /*2a7b0*/  BSYNC B2 ;  /* 0x0000000000027941 */ /* 0x000fea0003800000 */
.L_x_12445:
        /* <DEDUP_REMOVED lines=12> */
.L_x_12447:
        /* <DEDUP_REMOVED lines=13> */
.L_x_12550:
[----:B------:R-:W-:Y:S05]  /*2a950*/  BSYNC B2 ;  /* 0x0000000000027941 */ /* 0x000fea0003800000 */
.L_x_12448:
        /* <DEDUP_REMOVED lines=11> */
.L_x_12451:
[----:B------:R-:W-:Y:S05]  /*2aa10*/  BSYNC B2 ;  /* 0x0000000000027941 */ /* 0x000fea0003800000 */
.L_x_12450:
        /* <DEDUP_REMOVED lines=9> */
.L_x_12452:
        /* <DEDUP_REMOVED lines=15> */
.L_x_12453:
        /* <DEDUP_REMOVED lines=15> */
.L_x_12454:
        /* <DEDUP_REMOVED lines=15> */
.L_x_12455:
        /* <DEDUP_REMOVED lines=10> */
.L_x_12441:
[----:B------:R-:W-:Y:S05]  /*2ae20*/  BSYNC B1 ;  /* 0x0000000000017941 */ /* 0x000fea0003800000 */
.L_x_12440:
        /* <DEDUP_REMOVED lines=10> */
[----:B0-----:R-:W-:Y:S05]  /*2aed0*/  @!P2 BRA `(.L_x_12457) ;  /* 0x000000080044a947 */ /* 0x001fea0003800000 */
        /* <DEDUP_REMOVED lines=24> */
.L_x_12458:
[----:B------:R-:W0:Y:S01]  /*2b060*/  S2R R2, SR_TID.X ;  /* 0x0000000000027919 */ /* 0x000e220000002100 */
[----:B------:R-:W-:Y:S01]  /*2b070*/  IMAD R3, R19, 0x8, R18 ;  /* 0x0000000813037824 */ /* 0x000fe200078e0212 */
[----:B------:R-:W-:Y:S01]  /*2b080*/  BSSY B2, `(.L_x_12459) ;  /* 0x0000006000027945 */ /* 0x000fe20003800000 */
[----:B0-----:R-:W-:Y:S02]  /*2b090*/  LOP3.LUT R4, R2, 0x7f, RZ, 0xc0, !PT ;  /* 0x0000007f02047812 */ /* 0x001fe400078ec0ff */
[----:B------:R-:W-:Y:S02]  /*2b0a0*/  SHF.L.U32 R2, R8, 0x1f, RZ ;  /* 0x0000001f08027819 */ /* 0x000fe400000006ff */
[----:B------:R-:W-:Y:S02]  /*2b0b0*/  ISETP.NE.AND P1, PT, R4, RZ, PT ;  /* 0x000000ff0400720c */ /* 0x000fe40003f25270 */
[----:B------:R-:W0:Y:S02]  /*2b0c0*/  SYNCS.PHASECHK.TRANS64.TRYWAIT P0, [R3+URZ+0x32440], R2 ;  /* 0x03244002030075a7 */ /* 0x000e24000800017f */
[----:B0-----:R-:W-:Y:S09]  /*2b0d0*/  @!P0 BRA `(.L_x_12460) ;  /* 0x0000003c00588947 */ /* 0x001ff20003800000 */
.L_x_12551:
[----:B------:R-:W-:Y:S05]  /*2b0e0*/  BSYNC B2 ;  /* 0x0000000000027941 */ /* 0x000fea0003800000 */
.L_x_12459:
        /* <DEDUP_REMOVED lines=9> */
.L_x_12462:
[----:B------:R-:W-:Y:S05]  /*2b180*/  BSYNC B2 ;  /* 0x0000000000027941 */ /* 0x000fea0003800000 */
.L_x_12461:
        /* <DEDUP_REMOVED lines=12> */
.L_x_12463:
        /* <DEDUP_REMOVED lines=13> */
.L_x_12552:
[----:B------:R-:W-:Y:S05]  /*2b320*/  BSYNC B2 ;  /* 0x0000000000027941 */ /* 0x000fea0003800000 */
.L_x_12464:
        /* <DEDUP_REMOVED lines=11> */
.L_x_12467:
[----:B------:R-:W-:Y:S05]  /*2b3e0*/  BSYNC B2 ;  /* 0x0000000000027941 */ /* 0x000fea0003800000 */
.L_x_12466:
        /* <DEDUP_REMOVED lines=9> */
.L_x_12468:
        /* <DEDUP_REMOVED lines=15> */
.L_x_12469:
        /* <DEDUP_REMOVED lines=15> */
.L_x_12470:
        /* <DEDUP_REMOVED lines=15> */
.L_x_12471:
        /* <DEDUP_REMOVED lines=10> */
.L_x_12457:
[----:B------:R-:W-:Y:S05]  /*2b7f0*/  BSYNC B1 ;  /* 0x0000000000017941 */ /* 0x000fea0003800000 */
.L_x_12456:
[----:B------:R-:W2:Y:S01]  /*2b800*/  LDL R5, [R1+0x48c] ;  /* 0x00048c0001057983 */ /* 0x000ea20000100800 */
[----:B------:R-:W-:Y:S01]  /*2b810*/  VIADD R0, R0, 0xfffffffe ;  /* 0xfffffffe00007836 */ /* 0x000fe20000000000 */
[----:B--2---:R-:W-:-:S13]  /*2b820*/  ISETP.GT.AND P0, PT, R6, R5, PT ;  /* 0x000000050600720c */ /* 0x004fda0003f04270 */
[----:B------:R-:W-:Y:S05]  /*2b830*/  @P0 BRA `(.L_x_12472) ;  /* 0xffffffec00080947 */ /* 0x000fea000383ffff */
.L_x_12421:
[----:B------:R-:W-:Y:S05]  /*2b840*/  BSYNC B0 ;  /* 0x0000000000007941 */ /* 0x000fea0003800000 */
.L_x_12420:
[----:B------:R-:W0:Y:S02]  /*2b850*/  S2R R2, SR_TID.X ;  /* 0x0000000000027919 */ /* 0x000e240000002100 */
[----:B0-----:R-:W-:Y:S02]  /*2b860*/  LOP3.LUT R3, R2, 0x7f, RZ, 0xc0, !PT ;  /* 0x0000007f02037812 */ /* 0x001fe400078ec0ff */
        /* <DEDUP_REMOVED lines=9> */
[----:B------:R-:W1:Y:S01]  /*2b900*/  S2R R3, SR_LANEID ;  /* 0x0000000000037919 */ /* 0x000e620000000000 */
[----:B------:R-:W-:Y:S02]  /*2b910*/  VOTEU.ANY UR4, UPT, PT ;  /* 0x0000000000047886 */ /* 0x000fe400038e0100 */
[----:B------:R-:W1:Y:S08]  /*2b920*/  FLO.U32 R0, UR4 ;  /* 0x0000000400007d00 */ /* 0x000e7000080e0000 */
[----:B------:R-:W3:Y:S01]  /*2b930*/  POPC R5, UR4 ;  /* 0x0000000400057d09 */ /* 0x000ee20008000000 */
[----:B-1----:R-:W-:-:S02]  /*2b940*/  ISETP.EQ.U32.AND P1, PT, R0, R3, PT ;  /* 0x000000030000720c */ /* 0x002fc40003f22070 */
[----:B0-----:R-:W3:Y:S11]  /*2b950*/  LDC.64 R2, c[0x0][0xd60] ;  /* 0x00035800ff027b82 */ /* 0x001ef60000000a00 */
[----:B---3--:R-:W3:Y:S01]  /*2b960*/  @P1 ATOMG.E.ADD.STRONG.GPU PT, R3, desc[UR40][R2.64], R5 ;  /* 0x00000005020319a8 */ /* 0x008ee200081ee1e8 */
[----:B------:R-:W0:Y:S02]  /*2b970*/  S2R R4, SR_LTMASK ;  /* 0x0000000000047919 */ /* 0x000e240000003900 */
[----:B0-----:R-:W-:-:S04]  /*2b980*/  LOP3.LUT R4, R4, UR4, RZ, 0xc0, !PT ;  /* 0x0000000404047c12 */ /* 0x001fc8000f8ec0ff */
[----:B------:R-:W0:Y:S01]  /*2b990*/  POPC R7, R4 ;  /* 0x0000000400077309 */ /* 0x000e220000000000 */
[----:B---3--:R-:W0:Y:S02]  /*2b9a0*/  SHFL.IDX PT, R0, R3, R0, 0x1f ;  /* 0x00001f0003007589 */ /* 0x008e2400000e0000 */
[----:B0-----:R-:W-:-:S05]  /*2b9b0*/  IADD3 R0, R0, UR37, R7 ;  /* 0x0000002500007c10 */ /* 0x001fca000fffe007 */
[----:B------:R1:W-:Y:S02]  /*2b9c0*/  STL [R1+0x470], R0 ;  /* 0x0004700001007387 */ /* 0x0003e40000100800 */
.L_x_12474:
[----:B------:R-:W-:Y:S05]  /*2b9d0*/  BSYNC B0 ;  /* 0x0000000000007941 */ /* 0x000fea0003800000 */
.L_x_12473:
[----:B------:R-:W-:-:S07]  /*2b9e0*/  SEL R19, R19, RZ, P0 ;  /* 0x000000ff13137207 */ /* 0x000fce0000000000 */
.L_x_12386:
[----:B------:R-:W-:Y:S05]  /*2b9f0*/  BSYNC B7 ;  /* 0x0000000000077941 */ /* 0x000fea0003800000 */
.L_x_12384:
[----:B-1-3--:R-:W3:Y:S02]  /*2ba00*/  LDL R0, [R1+0x490] ;  /* 0x0004900001007983 */ /* 0x00aee40000100800 */
[----:B---3--:R-:W-:-:S13]  /*2ba10*/  LOP3.LUT P0, RZ, R0, 0x40, RZ, 0xc0, !PT ;  /* 0x0000004000ff7812 */ /* 0x008fda000780c0ff */
[----:B------:R-:W-:Y:S05]  /*2ba20*/  @!P0 BRA `(.L_x_12475) ;  /* 0x0000000000288947 */ /* 0x000fea0003800000 */
[----:B------:R-:W-:Y:S05]  /*2ba30*/  WARPSYNC.ALL ;  /* 0x0000000000007948 */ /* 0x000fea0003800000 */
[----:B------:R-:W1:Y:S08]  /*2ba40*/  S2UR UR5, SR_CgaCtaId ;  /* 0x00000000000579c3 */ /* 0x000e700000008800 */
[----:B------:R-:W-:Y:S06]  /*2ba50*/  BAR.SYNC.DEFER_BLOCKING 0x5, 0x180 ;  /* 0x0146000000007b1d */ /* 0x000fec0000010000 */
[----:B------:R-:W-:-:S02]  /*2ba60*/  UMOV UR4, 0x400 ;  /* 0x0000040000047882 */ /* 0x000fc40000000000 */
[----:B-1----:R-:W-:-:S06]  /*2ba70*/  ULEA UR4, UR5, UR4, 0x18 ;  /* 0x0000000405047291 */ /* 0x002fcc000f8ec03f */
[----:B------:R-:W-:-:S05]  /*2ba80*/  IMAD.U32 R18, RZ, RZ, UR4 ;  /* 0x00000004ff127e24 */ /* 0x000fca000f8e00ff */
[----:B0-2---:R-:W0:Y:S04]  /*2ba90*/  LDS.128 R4, [R18+0x324d0] ;  /* 0x0324d00012047984 */ /* 0x005e280000000c00 */
[----:B0-----:R1:W-:Y:S01]  /*2baa0*/  STL.128 [R1+0x470], R4 ;  /* 0x0004700401007387 */ /* 0x0013e20000100c00 */
[----:B------:R-:W-:Y:S06]  /*2bab0*/  BAR.ARV 0x4, 0x180 ;  /* 0x0106000000007b1d */ /* 0x000fec0000002000 */
[----:B------:R-:W-:Y:S05]  /*2bac0*/  BRA `(.L_x_12476) ;  /* 0x0000001000347947 */ /* 0x000fea0003800000 */
.L_x_12475:
[----:B------:R-:W1:Y:S01]  /*2bad0*/  S2R R0, SR_TID.X ;  /* 0x0000000000007919 */ /* 0x000e620000002100 */
[----:B------:R-:W-:Y:S01]  /*2bae0*/  UMOV UR4, 0xffffffff ;  /* 0xffffffff00047882 */ /* 0x000fe20000000000 */
[----:B-1----:R-:W-:-:S04]  /*2baf0*/  LOP3.LUT R16, R0, 0x1f, RZ, 0xc0, !PT ;  /* 0x0000001f00107812 */ /* 0x002fc800078ec0ff */
[----:B------:R-:W-:Y:S01]  /*2bb00*/  ISETP.NE.AND P0, PT, R16, 0x1f, PT ;  /* 0x0000001f1000780c */ /* 0x000fe20003f05270 */
[----:B------:R-:W-:-:S12]  /*2bb10*/  BRA.DIV UR4, `(.L_x_12477) ;  /* 0x0000003204f07947 */ /* 0x000fd8000b800000 */
[----:B0-----:R-:W3:Y:S01]  /*2bb20*/  LDL R4, [R1+0x47c] ;  /* 0x00047c0001047983 */ /* 0x001ee20000100800 */
[----:B------:R-:W-:-:S03]  /*2bb30*/  ULDC UR4, c[0x0][0xd3c] ;  /* 0x00034f0000047ab9 */ /* 0x000fc60000000800 */
[----:B------:R-:W4:Y:S01]  /*2bb40*/  LDL.LU R3, [R1+0x470] ;  /* 0x0004700001037983 */ /* 0x000f220000300800 */
[----:B---3--:R-:W-:-:S05]  /*2bb50*/  IMAD.IADD R0, R4, 0x1, R16 ;  /* 0x0000000104007824 */ /* 0x008fca00078e0210 */
[----:B------:R-:W-:Y:S01]  /*2bb60*/  ISETP.GE.OR P1, PT, R0, UR4, !P0 ;  /* 0x0000000400007c0c */ /* 0x000fe2000c726670 */
[----:B----4-:R-:W-:-:S12]  /*2bb70*/  IMAD.MOV.U32 R11, RZ, RZ, R3 ;  /* 0x000000ffff0b7224 */ /* 0x010fd800078e0003 */
[----:B------:R-:W0:Y:S08]  /*2bb80*/  @!P1 LDC.64 R2, c[0x0][0xd80] ;  /* 0x00036000ff029b82 */ /* 0x000e300000000a00 */
[----:B------:R-:W1:Y:S01]  /*2bb90*/  @!P1 LDC.64 R4, c[0x0][0xd78] ;  /* 0x00035e00ff049b82 */ /* 0x000e620000000a00 */
[----:B0-----:R-:W-:-:S05]  /*2bba0*/  @!P1 IMAD.WIDE R2, R0, 0x4, R2 ;  /* 0x0000000400029825 */ /* 0x001fca00078e0202 */
[----:B--2---:R1:W2:Y:S02]  /*2bbb0*/  @!P1 LDG.E R6, desc[UR40][R2.64] ;  /* 0x0000002802069981 */ /* 0x0042a4000c1e1900 */
        /* <DEDUP_REMOVED lines=9> */
[----:B------:R-:W-:-:S02]  /*2bc50*/  IMAD.MOV.U32 R8, RZ, RZ, RZ ;  /* 0x000000ffff087224 */ /* 0x000fc400078e00ff */
[----:B--2---:R-:W-:Y:S02]  /*2bc60*/  @!P1 IMAD.MOV.U32 R5, RZ, RZ, R6 ;  /* 0x000000ffff059224 */ /* 0x004fe400078e0006 */
[----:B------:R-:W-:Y:S02]  /*2bc70*/  IMAD.MOV.U32 R6, RZ, RZ, RZ ;  /* 0x000000ffff067224 */ /* 0x000fe400078e00ff */
        /* <DEDUP_REMOVED lines=19> */
.L_x_12562:
[----:B------:R-:W-:Y:S02]  /*2bdb0*/  ULDC UR4, c[0x0][0xd38] ;  /* 0x00034e0000047ab9 */ /* 0x000fe40000000800 */
[----:B------:R-:W-:-:S04]  /*2bdc0*/  IMAD.U32 R7, RZ, RZ, UR4 ;  /* 0x00000004ff077e24 */ /* 0x000fc8000f8e00ff */
[----:B-1----:R-:W-:-:S04]  /*2bdd0*/  IMAD R10, R10, R7, RZ ;  /* 0x000000070a0a7224 */ /* 0x002fc800078e02ff */
[----:B------:R-:W-:-:S05]  /*2bde0*/  IMAD.IADD R4, R9, 0x1, R10 ;  /* 0x0000000109047824 */ /* 0x000fca00078e020a */
[----:B------:R-:W-:-:S13]  /*2bdf0*/  ISETP.GT.AND P6, PT, R4, R0, PT ;  /* 0x000000000400720c */ /* 0x000fda0003fc4270 */
[----:B------:R-:W-:Y:S05]  /*2be00*/  @P6 BRA `(.L_x_12478) ;  /* 0x0000000000ac6947 */ /* 0x000fea0003800000 */
.L_x_12481:
        /* <DEDUP_REMOVED lines=37> */
.L_x_12570:
[----:B------:R-:W-:Y:S02]  /*2c060*/  ULDC UR4, c[0x0][0xd38] ;  /* 0x00034e0000047ab9 */ /* 0x000fe40000000800 */
[----:B------:R-:W-:-:S04]  /*2c070*/  IMAD.U32 R7, RZ, RZ, UR4 ;  /* 0x00000004ff077e24 */ /* 0x000fc8000f8e00ff */
[----:B-1----:R-:W-:-:S04]  /*2c080*/  IMAD R10, R10, R7, RZ ;  /* 0x000000070a0a7224 */ /* 0x002fc800078e02ff */
[----:B------:R-:W-:-:S05]  /*2c090*/  IMAD.IADD R4, R10, 0x1, R4 ;  /* 0x000000010a047824 */ /* 0x000fca00078e0204 */
[----:B------:R-:W-:-:S13]  /*2c0a0*/  ISETP.GT.AND P6, PT, R4, R0, PT ;  /* 0x000000000400720c */ /* 0x000fda0003fc4270 */
[----:B------:R-:W-:Y:S05]  /*2c0b0*/  @!P6 BRA `(.L_x_12481) ;  /* 0xfffffffc0054e947 */ /* 0x000fea000383ffff */
.L_x_12478:
        /* <DEDUP_REMOVED lines=12> */
.L_x_12575:
[----:B------:R-:W-:-:S13]  /*2c180*/  ISETP.NE.AND P0, PT, R3, RZ, PT ;  /* 0x000000ff0300720c */ /* 0x000fda0003f05270 */
[----:B------:R-:W-:Y:S05]  /*2c190*/  @!P0 BRA `(.L_x_12483) ;  /* 0x0000000000148947 */ /* 0x000fea0003800000 */
[----:B------:R-:W-:Y:S01]  /*2c1a0*/  UMOV UR4, 0xffffffff ;  /* 0xffffffff00047882 */ /* 0x000fe20000000000 */
[----:B---3--:R-:W-:Y:S02]  /*2c1b0*/  VIADD R9, R9, 0xffffffff ;  /* 0xffffffff09097836 */ /* 0x008fe40000000000 */
[----:B------:R-:W-:Y:S05]  /*2c1c0*/  BRA.DIV UR4, `(.L_x_12484) ;  /* 0x0000003604e47947 */ /* 0x000fea000b800000 */
[----:B0-----:R0:W2:Y:S02]  /*2c1d0*/  SHFL.IDX PT, R2, R2, R9, 0x1f ;  /* 0x00001f0902027589 */ /* 0x0010a400000e0000 */
.L_x_12578:
[----:B--2---:R-:W-:-:S07]  /*2c1e0*/  IMAD.MOV.U32 R8, RZ, RZ, R2 ;  /* 0x000000ffff087224 */ /* 0x004fce00078e0002 */
.L_x_12483:
        /* <DEDUP_REMOVED lines=62> */
.L_x_12485:
        /* <DEDUP_REMOVED lines=54> */
[----:B------:R-:W-:Y:S02]  /*2c930*/  ISETP.GE.AND P2, PT, R3, RZ, PT ;  /* 0x000000ff0300720c */ /* 0x000fe40003f46270 */
[----:B------:R-:W-:-:S05]  /*2c940*/  IADD3 R3, R8, 0x1000000, R0 ;  /* 0x0100000008037810 */ /* 0x000fca0007ffe000 */
[----:B------:R-:W-:-:S06]  /*2c950*/  @P0 VIADD R2, R2, 0x1 ;  /* 0x0000000102020836 */ /* 0x000fcc0000000000 */
[----:B------:R-:W-:Y:S01]  /*2c960*/  @!P2 IMAD.MOV R2, RZ, RZ, -R2 ;  /* 0x000000ffff02a224 */ /* 0x000fe200078e0a02 */
[----:B------:R-:W-:Y:S01]  /*2c970*/  @!P1 LOP3.LUT R2, RZ, R6, RZ, 0x33, !PT ;  /* 0x00000006ff029212 */ /* 0x000fe200078e33ff */
[----:B------:R-:W-:-:S04]  /*2c980*/  IMAD.MOV R6, RZ, RZ, -R6 ;  /* 0x000000ffff067224 */ /* 0x000fc800078e0a06 */
[----:B------:R-:W-:Y:S02]  /*2c990*/  IMAD R3, R2, R6, R3 ;  /* 0x0000000602037224 */ /* 0x000fe400078e0203 */
[----:B------:R-:W-:-:S03]  /*2c9a0*/  IMAD.MOV.U32 R0, RZ, RZ, R2 ;  /* 0x000000ffff007224 */ /* 0x000fc600078e0002 */
[----:B------:R1:W-:Y:S04]  /*2c9b0*/  STL [R1+0x478], R3 ;  /* 0x0004780301007387 */ /* 0x0003e80000100800 */
.L_x_12486:
[----:B-1----:R-:W-:-:S05]  /*2c9c0*/  LOP3.LUT R3, RZ, R0, RZ, 0x33, !PT ;  /* 0x00000000ff037212 */ /* 0x002fca00078e33ff */
[----:B------:R-:W-:-:S05]  /*2c9d0*/  IMAD.IADD R0, R4, 0x1, R3 ;  /* 0x0000000104007824 */ /* 0x000fca00078e0203 */
[----:B------:R2:W-:Y:S01]  /*2c9e0*/  STL [R1+0x474], R0 ;  /* 0x0004740001007387 */ /* 0x0005e20000100800 */
[----:B------:R-:W-:Y:S05]  /*2c9f0*/  BRA `(.L_x_12487) ;  /* 0x0000000000287947 */ /* 0x000fea0003800000 */
.L_x_12479:
        /* <DEDUP_REMOVED lines=10> */
.L_x_12487:
[----:B-1----:R-:W3:Y:S04]  /*2caa0*/  LDL R3, [R1+0x478] ;  /* 0x0004780001037983 */ /* 0x002ee80000100800 */
[----:B0-----:R-:W4:Y:S04]  /*2cab0*/  LDL R2, [R1+0x47c] ;  /* 0x00047c0001027983 */ /* 0x001f280000100800 */
[----:B------:R-:W5:Y:S04]  /*2cac0*/  LDL R4, [R1+0x470] ;  /* 0x0004700001047983 */ /* 0x000f680000100800 */
        /* <DEDUP_REMOVED lines=13> */
.L_x_12476:
[----:B------:R-:W2:Y:S01]  /*2cba0*/  LDL R0, [R1+0x47c] ;  /* 0x00047c0001007983 */ /* 0x000ea20000100800 */
[----:B------:R-:W-:Y:S02]  /*2cbb0*/  ULDC UR4, c[0x0][0xd3c] ;  /* 0x00034f0000047ab9 */ /* 0x000fe40000000800 */
[----:B--2---:R-:W-:-:S13]  /*2cbc0*/  ISETP.GE.AND P0, PT, R0, UR4, PT ;  /* 0x0000000400007c0c */ /* 0x004fda000bf06270 */
[----:B------:R-:W-:Y:S05]  /*2cbd0*/  @!P0 BRA `(.L_x_12488) ;  /* 0xffffff9400dc8947 */ /* 0x000fea000383ffff */
[----:B------:R-:W-:Y:S05]  /*2cbe0*/  BSYNC B8 ;  /* 0x0000000000087941 */ /* 0x000fea0003800000 */
.L_x_12370:
[----:B----4-:R-:W2:Y:S01]  /*2cbf0*/  LDL.LU R0, [R1+0x4e8] ;  /* 0x0004e80001007983 */ /* 0x010ea20000300800 */
[----:B------:R-:W-:Y:S01]  /*2cc00*/  BSSY B0, `(.L_x_12489) ;  /* 0x000000b000007945 */ /* 0x000fe20003800000 */
[----:B01-3--:R-:W0:Y:S01]  /*2cc10*/  S2R R5, SR_CgaCtaId ;  /* 0x0000000000057919 */ /* 0x00be220000008800 */
        /* <DEDUP_REMOVED lines=9> */
.L_x_12579:
[----:B------:R-:W-:Y:S05]  /*2ccb0*/  BSYNC B0 ;  /* 0x0000000000007941 */ /* 0x000fea0003800000 */
.L_x_12489:
[----:B------:R-:W-:-:S03]  /*2ccc0*/  UMOV UR4, 0xffffffff ;  /* 0xffffffff00047882 */ /* 0x000fc60000000000 */
[----:B------:R-:W-:Y:S05]  /*2ccd0*/  BRA.DIV UR4, `(.L_x_12491) ;  /* 0x0000002e04607947 */ /* 0x000fea000b800000 */
[----:B------:R-:W1:Y:S02]  /*2cce0*/  S2R R2, SR_TID.X ;  /* 0x0000000000027919 */ /* 0x000e640000002100 */
[----:B-1----:R-:W-:-:S04]  /*2ccf0*/  SHF.R.U32.HI R2, RZ, 0x5, R2 ;  /* 0x00000005ff027819 */ /* 0x002fc80000011602 */
[----:B------:R-:W-:-:S05]  /*2cd00*/  LOP3.LUT R2, R2, 0x3, RZ, 0xc0, !PT ;  /* 0x0000000302027812 */ /* 0x000fca00078ec0ff */
[----:B------:R1:W2:Y:S02]  /*2cd10*/  SHFL.IDX PT, R14, R2, RZ, 0x1f ;  /* 0x00001fff020e7589 */ /* 0x0002a400000e0000 */
.L_x_12582:
[----:B--2---:R-:W-:Y:S01]  /*2cd20*/  ISETP.NE.AND P0, PT, R14, RZ, PT ;  /* 0x000000ff0e00720c */ /* 0x004fe20003f05270 */
[----:B------:R-:W-:-:S12]  /*2cd30*/  BSSY B0, `(.L_x_12492) ;  /* 0x0000025000007945 */ /* 0x000fd80003800000 */
[----:B------:R-:W-:Y:S05]  /*2cd40*/  @P0 BRA `(.L_x_12493) ;  /* 0x00000000008c0947 */ /* 0x000fea0003800000 */
[----:B------:R-:W-:-:S03]  /*2cd50*/  UMOV UR4, 0xffffffff ;  /* 0xffffffff00047882 */ /* 0x000fc60000000000 */
[----:B------:R-:W-:Y:S05]  /*2cd60*/  BRA.DIV UR4, `(.L_x_12494) ;  /* 0x0000002e04707947 */ /* 0x000fea000b800000 */
[----:B------:R-:W-:-:S13]  /*2cd70*/  ELECT P6, URZ, PT ;  /* 0x00000000003f782f */ /* 0x000fda00038c0000 */
.L_x_12585:
[----:B------:R-:W-:Y:S05]  /*2cd80*/  @!P6 BRA `(.L_x_12493) ;  /* 0x00000000007ce947 */ /* 0x000fea0003800000 */
[----:B------:R-:W-:-:S06]  /*2cd90*/  ULOP3.LUT UR4, UR36, 0x2, URZ, 0xfc, !UPT ;  /* 0x0000000224047892 */ /* 0x000fcc000f8efc3f */
[----:B-1----:R-:W-:-:S05]  /*2cda0*/  IMAD.U32 R2, RZ, RZ, UR4 ;  /* 0x00000004ff027e24 */ /* 0x002fca000f8e00ff */
[----:B------:R-:W-:-:S13]  /*2cdb0*/  ISETP.NE.AND P2, PT, R2, 0x3, PT ;  /* 0x000000030200780c */ /* 0x000fda0003f45270 */
[----:B------:R-:W-:Y:S05]  /*2cdc0*/  @!P2 BRA `(.L_x_12495) ;  /* 0x000000000004a947 */ /* 0x000fea0003800000 */
[----:B------:R-:W-:Y:S01]  /*2cdd0*/  BPT.TRAP 0x1 ;  /* 0x000000040000795c */ /* 0x000fe20000300000 */
.L_x_12495:
        /* <DEDUP_REMOVED lines=13> */
.L_x_12586:
[----:B------:R-:W1:Y:S02]  /*2ceb0*/  SYNCS.PHASECHK.TRANS64.TRYWAIT P0, [R7+URZ], R2 ;  /* 0x00000002070075a7 */ /* 0x000e64000800017f */
[----:B-1----:R-:W-:Y:S05]  /*2cec0*/  @!P0 BRA `(.L_x_12497) ;  /* 0x0000002c004c8947 */ /* 0x002fea0003800000 */
.L_x_12587:
[----:B------:R-:W-:Y:S05]  /*2ced0*/  @!P2 BRA `(.L_x_12498) ;  /* 0x000000000004a947 */ /* 0x000fea0003800000 */
[----:B------:R-:W-:Y:S01]  /*2cee0*/  BPT.TRAP 0x1 ;  /* 0x000000040000795c */ /* 0x000fe20000300000 */
.L_x_12498:
[----:B------:R-:W-:-:S04]  /*2cef0*/  VIADD R0, R0, 0x32460 ;  /* 0x0003246000007836 */ /* 0x000fc80000000000 */
[----:B------:R-:W-:-:S04]  /*2cf00*/  IMAD R4, R19, 0x8, R0 ;  /* 0x0000000813047824 */ /* 0x000fc800078e0200 */
[----:B------:R-:W2:Y:S02]  /*2cf10*/  SYNCS.PHASECHK.TRANS64.TRYWAIT P0, [R4+URZ], R5 ;  /* 0x00000005040075a7 */ /* 0x000ea4000800017f */
[----:B--2---:R-:W-:Y:S05]  /*2cf20*/  @!P0 BRA `(.L_x_12499) ;  /* 0x0000002c00488947 */ /* 0x004fea0003800000 */
.L_x_12588:
[----:B------:R-:W-:-:S07]  /*2cf30*/  IMAD R3, R3, 0x8, R0 ;  /* 0x0000000803037824 */ /* 0x000fce00078e0200 */
.L_x_12500:
[----:B---3--:R3:W4:Y:S02]  /*2cf40*/  SYNCS.PHASECHK.TRANS64.TRYWAIT P0, [R3+URZ], R2 ;  /* 0x00000002030075a7 */ /* 0x008724000800017f */
[----:B----4-:R-:W-:Y:S05]  /*2cf50*/  @!P0 NANOSLEEP.SYNCS 0x989680 ;  /* 0x009896800000895d */ /* 0x010fea0003900000 */
[----:B------:R-:W4:Y:S02]  /*2cf60*/  @!P0 SYNCS.PHASECHK.TRANS64 P0, [R3+URZ], R2 ;  /* 0x00000002030085a7 */ /* 0x000f24000800007f */
[----:B----4-:R-:W-:Y:S05]  /*2cf70*/  @!P0 BRA `(.L_x_12500) ;  /* 0xfffffffc00f08947 */ /* 0x010fea000383ffff */
.L_x_12493:
[----:B------:R-:W-:Y:S05]  /*2cf80*/  BSYNC B0 ;  /* 0x0000000000007941 */ /* 0x000fea0003800000 */
.L_x_12492:
[----:B------:R-:W-:Y:S05]  /*2cf90*/  EXIT ;  /* 0x000000000000794d */ /* 0x000fea0003800000 */
.L_x_12250:
[----:B0-----:R0:W1:Y:S02]  /*2cfa0*/  SYNCS.PHASECHK.TRANS64.TRYWAIT P0, [R72+URZ+0x32400], R11 ;  /* 0x0324000b480075a7 */ /* 0x001064000800017f */
[----:B-1----:R-:W-:Y:S05]  /*2cfb0*/  @!P0 NANOSLEEP.SYNCS 0x989680 ;  /* 0x009896800000895d */ /* 0x002fea0003900000 */
[----:B------:R-:W1:Y:S02]  /*2cfc0*/  @!P0 SYNCS.PHASECHK.TRANS64 P0, [R72+URZ+0x32400], R11 ;  /* 0x0324000b480085a7 */ /* 0x000e64000800007f */
[----:B-1----:R-:W-:Y:S05]  /*2cfd0*/  @!P0 BRA `(.L_x_12250) ;  /* 0xfffffffc00f08947 */ /* 0x002fea000383ffff */
[----:B------:R-:W-:Y:S05]  /*2cfe0*/  BRA `(.L_x_12501) ;  /* 0xfffffd5c00847947 */ /* 0x000fea000383ffff */
.L_x_12257:
[----:B-1----:R1:W2:Y:S02]  /*2cff0*/  SYNCS.PHASECHK.TRANS64.TRYWAIT P0, [R10+URZ], R11 ;  /* 0x0000000b0a0075a7 */ /* 0x0022a4000800017f */
[----:B--2---:R-:W-:Y:S05]  /*2d000*/  @!P0 NANOSLEEP.SYNCS 0x989680 ;  /* 0x009896800000895d */ /* 0x004fea0003900000 */
[----:B------:R-:W2:Y:S02]  /*2d010*/  @!P0 SYNCS.PHASECHK.TRANS64 P0, [R10+URZ], R11 ;  /* 0x0000000b0a0085a7 */ /* 0x000ea4000800007f */
[----:B--2---:R-:W-:Y:S05]  /*2d020*/  @!P0 BRA `(.L_x_12257) ;  /* 0xfffffffc00f08947 */ /* 0x004fea000383ffff */
[----:B------:R-:W-:Y:S05]  /*2d030*/  BRA `(.L_x_12256) ;  /* 0xfffffd6000ac7947 */ /* 0x000fea000383ffff */
.L_x_12259:
[----:B0-----:R0:W1:Y:S02]  /*2d040*/  SYNCS.PHASECHK.TRANS64.TRYWAIT P0, [R72+URZ+0x32410], R11 ;  /* 0x0324100b480075a7 */ /* 0x001064000800017f */
[----:B-1----:R-:W-:Y:S05]  /*2d050*/  @!P0 NANOSLEEP.SYNCS 0x989680 ;  /* 0x009896800000895d */ /* 0x002fea0003900000 */
[----:B------:R-:W1:Y:S02]  /*2d060*/  @!P0 SYNCS.PHASECHK.TRANS64 P0, [R72+URZ+0x32410], R11 ;  /* 0x0324100b480085a7 */ /* 0x000e64000800007f */
[----:B-1----:R-:W-:Y:S05]  /*2d070*/  @!P0 BRA `(.L_x_12259) ;  /* 0xfffffffc00f08947 */ /* 0x002fea000383ffff */
[----:B------:R-:W-:Y:S05]  /*2d080*/  BRA `(.L_x_12502) ;  /* 0xfffffd6400847947 */ /* 0x000fea000383ffff */
.L_x_12266:
[----:B-1----:R1:W2:Y:S02]  /*2d090*/  SYNCS.PHASECHK.TRANS64.TRYWAIT P0, [R10+URZ], R11 ;  /* 0x0000000b0a0075a7 */ /* 0x0022a4000800017f */
[----:B--2---:R-:W-:Y:S05]  /*2d0a0*/  @!P0 NANOSLEEP.SYNCS 0x989680 ;  /* 0x009896800000895d */ /* 0x004fea0003900000 */
[----:B------:R-:W2:Y:S02]  /*2d0b0*/  @!P0 SYNCS.PHASECHK.TRANS64 P0, [R10+URZ], R11 ;  /* 0x0000000b0a0085a7 */ /* 0x000ea4000800007f */
[----:B--2---:R-:W-:Y:S05]  /*2d0c0*/  @!P0 BRA `(.L_x_12266) ;  /* 0xfffffffc00f08947 */ /* 0x004fea000383ffff */
[----:B------:R-:W-:Y:S05]  /*2d0d0*/  BRA `(.L_x_12265) ;  /* 0xfffffd6400c87947 */ /* 0x000fea000383ffff */
.L_x_12297:
[----:B0-----:R0:W1:Y:S02]  /*2d0e0*/  SYNCS.PHASECHK.TRANS64.TRYWAIT P2, [R0+URZ], R3 ;  /* 0x00000003000075a7 */ /* 0x001064000804017f */
[----:B-1----:R-:W-:Y:S05]  /*2d0f0*/  @!P2 NANOSLEEP.SYNCS 0x989680 ;  /* 0x009896800000a95d */ /* 0x002fea0003900000 */
[----:B------:R-:W1:Y:S02]  /*2d100*/  @!P2 SYNCS.PHASECHK.TRANS64 P2, [R0+URZ], R3 ;  /* 0x000000030000a5a7 */ /* 0x000e64000804007f */
[----:B-1----:R-:W-:Y:S05]  /*2d110*/  @!P2 BRA `(.L_x_12297) ;  /* 0xfffffffc00f0a947 */ /* 0x002fea000383ffff */
[----:B------:R-:W-:Y:S05]  /*2d120*/  BRA `(.L_x_12296) ;  /* 0xfffffdd000f47947 */ /* 0x000fea000383ffff */
.L_x_12304:
[----:B-1----:R1:W2:Y:S02]  /*2d130*/  SYNCS.PHASECHK.TRANS64.TRYWAIT P2, [R4+URZ], R5 ;  /* 0x00000005040075a7 */ /* 0x0022a4000804017f */
[----:B--2---:R-:W-:Y:S05]  /*2d140*/  @!P2 NANOSLEEP.SYNCS 0x989680 ;  /* 0x009896800000a95d */ /* 0x004fea0003900000 */
[----:B------:R-:W2:Y:S02]  /*2d150*/  @!P2 SYNCS.PHASECHK.TRANS64 P2, [R4+URZ], R5 ;  /* 0x000000050400a5a7 */ /* 0x000ea4000804007f */
[----:B--2---:R-:W-:Y:S05]  /*2d160*/  @!P2 BRA `(.L_x_12304) ;  /* 0xfffffffc00f0a947 */ /* 0x004fea000383ffff */
[----:B------:R-:W-:Y:S05]  /*2d170*/  BRA `(.L_x_12303) ;  /* 0xfffffdd800187947 */ /* 0x000fea000383ffff */
.L_x_12315:
[----:B-1----:R1:W2:Y:S02]  /*2d180*/  SYNCS.PHASECHK.TRANS64.TRYWAIT P1, [R0+URZ], R7 ;  /* 0x00000007000075a7 */ /* 0x0022a4000802017f */
[----:B--2---:R-:W-:Y:S05]  /*2d190*/  @!P1 NANOSLEEP.SYNCS 0x989680 ;  /* 0x009896800000995d */ /* 0x004fea0003900000 */
[----:B------:R-:W2:Y:S02]  /*2d1a0*/  @!P1 SYNCS.PHASECHK.TRANS64 P1, [R0+URZ], R7 ;  /* 0x00000007000095a7 */ /* 0x000ea4000802007f */
[----:B--2---:R-:W-:Y:S05]  /*2d1b0*/  @!P1 BRA `(.L_x_12315) ;  /* 0xfffffffc00f09947 */ /* 0x004fea000383ffff */
[----:B------:R-:W-:Y:S05]  /*2d1c0*/  BRA `(.L_x_12314) ;  /* 0xfffffe7000747947 */ /* 0x000fea000383ffff */
.L_x_12322:
[----:B--2---:R2:W3:Y:S02]  /*2d1d0*/  SYNCS.PHASECHK.TRANS64.TRYWAIT P1, [R4+URZ], R5 ;  /* 0x00000005040075a7 */ /* 0x0044e4000802017f */
[----:B---3--:R-:W-:Y:S05]  /*2d1e0*/  @!P1 NANOSLEEP.SYNCS 0x989680 ;  /* 0x009896800000995d */ /* 0x008fea0003900000 */
[----:B------:R-:W3:Y:S02]  /*2d1f0*/  @!P1 SYNCS.PHASECHK.TRANS64 P1, [R4+URZ], R5 ;  /* 0x00000005040095a7 */ /* 0x000ee4000802007f */
[----:B---3--:R-:W-:Y:S05]  /*2d200*/  @!P1 BRA `(.L_x_12322) ;  /* 0xfffffffc00f09947 */ /* 0x008fea000383ffff */
[----:B------:R-:W-:Y:S05]  /*2d210*/  BRA `(.L_x_12321) ;  /* 0xfffffe7400987947 */ /* 0x000fea000383ffff */
.L_x_12392:
        /* <DEDUP_REMOVED lines=8> */
[----:B-1----:R-:W-:Y:S05]  /*2d2a0*/  WARPSYNC.COLLECTIVE R15, `(.L_x_12504) ;  /* 0x000000000f087348 */ /* 0x002fea0003c00000 */
[----:B------:R0:W2:Y:S02]  /*2d2b0*/  SHFL.IDX P6, R14, R13, R12, R11 ;  /* 0x0000000c0d0e7389 */ /* 0x0000a400000c000b */
[----:B012---:R-:W-:Y:S01]  /*2d2c0*/  ENDCOLLECTIVE ;  /* 0x000000000000791b */ /* 0x007fe20003800000 */
.L_x_12504:
[----:B------:R-:W-:Y:S05]  /*2d2d0*/  BSYNC B0 ;  /* 0x0000000000007941 */ /* 0x000fea0003800000 */
.L_x_12503:
[----:B------:R-:W-:Y:S05]  /*2d2e0*/  BRA `(.L_x_12505) ;  /* 0xffffffa000a87947 */ /* 0x000fea000383ffff */
.L_x_12394:
[----:B------:R-:W-:Y:S01]  /*2d2f0*/  BSSY B0, `(.L_x_12506) ;  /* 0x0000006000007945 */ /* 0x000fe20003800000 */
[----:B------:R-:W-:-:S07]  /*2d300*/  IMAD.MOV.U32 R15, RZ, RZ, -0x1 ;  /* 0xffffffffff0f7424 */ /* 0x000fce00078e00ff */
[----:B01----:R-:W-:Y:S05]  /*2d310*/  WARPSYNC.COLLECTIVE R15, `(.L_x_12507) ;  /* 0x000000000f0c7348 */ /* 0x003fea0003c00000 */
[----:B------:R-:W-:Y:S02]  /*2d320*/  ELECT P6, UR62, PT ;  /* 0x00000000003e782f */ /* 0x000fe400038c0000 */
[----:B------:R-:W-:Y:S01]  /*2d330*/  MOV R14, UR62 ;  /* 0x0000003e000e7c02 */ /* 0x000fe20008000f00 */
[----:B01----:R-:W-:Y:S10]  /*2d340*/  ENDCOLLECTIVE ;  /* 0x000000000000791b */ /* 0x003ff40003800000 */
.L_x_12507:
[----:B------:R-:W-:Y:S05]  /*2d350*/  BSYNC B0 ;  /* 0x0000000000007941 */ /* 0x000fea0003800000 */
.L_x_12506:
[----:B------:R-:W-:Y:S05]  /*2d360*/  BRA `(.L_x_12508) ;  /* 0xffffffa000b47947 */ /* 0x000fea000383ffff */
.L_x_12396:
[----:B0-----:R0:W2:Y:S02]  /*2d370*/  SYNCS.PHASECHK.TRANS64.TRYWAIT P0, [R0+URZ+0x32440], R2 ;  /* 0x03244002000075a7 */ /* 0x0010a4000800017f */
[----:B--2---:R-:W-:Y:S05]  /*2d380*/  @!P0 NANOSLEEP.SYNCS 0x989680 ;  /* 0x009896800000895d */ /* 0x004fea0003900000 */
[----:B------:R-:W2:Y:S02]  /*2d390*/  @!P0 SYNCS.PHASECHK.TRANS64 P0, [R0+URZ+0x32440], R2 ;  /* 0x03244002000085a7 */ /* 0x000ea4000800007f */
[----:B--2---:R-:W-:Y:S05]  /*2d3a0*/  @!P0 BRA `(.L_x_12396) ;  /* 0xfffffffc00f08947 */ /* 0x004fea000383ffff */
[----:B------:R-:W-:Y:S05]  /*2d3b0*/  BRA `(.L_x_12509) ;  /* 0xffffffa400147947 */ /* 0x000fea000383ffff */
.L_x_12400:
        /* <DEDUP_REMOVED lines=10> */
.L_x_12510:
[----:B------:R0:W-:Y:S01]  /*2d460*/  STL [R1+0x494], R10 ;  /* 0x0004940a01007387 */ /* 0x0001e20000100800 */
[----:B------:R-:W-:Y:S02]  /*2d470*/  IMAD.MOV.U32 R13, RZ, RZ, R3 ;  /* 0x000000ffff0d7224 */ /* 0x000fe400078e0003 */
[----:B------:R-:W-:-:S07]  /*2d480*/  IMAD.MOV.U32 R4, RZ, RZ, R14 ;  /* 0x000000ffff047224 */ /* 0x000fce00078e000e */
[----:B0-----:R-:W-:Y:S05]  /*2d490*/  WARPSYNC.COLLECTIVE R15, `(.L_x_12511) ;  /* 0x000000000f087348 */ /* 0x001fea0003c00000 */
[----:B------:R1:W2:Y:S02]  /*2d4a0*/  SHFL.IDX P6, R14, R13, R12, R11 ;  /* 0x0000000c0d0e7389 */ /* 0x0002a400000c000b */
[----:B012---:R-:W-:Y:S01]  /*2d4b0*/  ENDCOLLECTIVE ;  /* 0x000000000000791b */ /* 0x007fe20003800000 */
.L_x_12511:
[----:B------:R-:W-:Y:S02]  /*2d4c0*/  IMAD.MOV.U32 R13, RZ, RZ, R0 ;  /* 0x000000ffff0d7224 */ /* 0x000fe400078e0000 */
[----:B------:R-:W-:Y:S02]  /*2d4d0*/  IMAD.MOV.U32 R12, RZ, RZ, 0x1 ;  /* 0x00000001ff0c7424 */ /* 0x000fe400078e00ff */
[----:B------:R-:W-:-:S07]  /*2d4e0*/  IMAD.MOV.U32 R5, RZ, RZ, R14 ;  /* 0x000000ffff057224 */ /* 0x000fce00078e000e */
[----:B------:R-:W-:Y:S05]  /*2d4f0*/  WARPSYNC.COLLECTIVE R15, `(.L_x_12512) ;  /* 0x000000000f087348 */ /* 0x000fea0003c00000 */
[----:B------:R0:W1:Y:S02]  /*2d500*/  SHFL.IDX P6, R14, R13, R12, R11 ;  /* 0x0000000c0d0e7389 */ /* 0x00006400000c000b */
[----:B01----:R-:W-:Y:S01]  /*2d510*/  ENDCOLLECTIVE ;  /* 0x000000000000791b */ /* 0x003fe20003800000 */
.L_x_12512:
[----:B------:R-:W-:Y:S02]  /*2d520*/  IMAD.MOV.U32 R13, RZ, RZ, R3 ;  /* 0x000000ffff0d7224 */ /* 0x000fe400078e0003 */
[----:B------:R-:W-:Y:S02]  /*2d530*/  IMAD R2, R2, R7, RZ ;  /* 0x0000000702027224 */ /* 0x000fe400078e02ff */
[----:B------:R-:W-:-:S07]  /*2d540*/  IMAD.MOV.U32 R7, RZ, RZ, R14 ;  /* 0x000000ffff077224 */ /* 0x000fce00078e000e */
[----:B------:R-:W-:Y:S05]  /*2d550*/  WARPSYNC.COLLECTIVE R15, `(.L_x_12513) ;  /* 0x000000000f087348 */ /* 0x000fea0003c00000 */
[----:B------:R0:W1:Y:S02]  /*2d560*/  SHFL.IDX P6, R14, R13, R12, R11 ;  /* 0x0000000c0d0e7389 */ /* 0x00006400000c000b */
[----:B01----:R-:W-:Y:S01]  /*2d570*/  ENDCOLLECTIVE ;  /* 0x000000000000791b */ /* 0x003fe20003800000 */
.L_x_12513:
[----:B------:R-:W-:-:S13]  /*2d580*/  ISETP.GE.AND P1, PT, R10, R2, PT ;  /* 0x000000020a00720c */ /* 0x000fda0003f26270 */
[----:B------:R-:W-:Y:S01]  /*2d590*/  @!P1 LEA R5, P3, R9, R5, 0x1 ;  /* 0x0000000509059211 */ /* 0x000fe200078608ff */
[----:B------:R-:W-:Y:S02]  /*2d5a0*/  IMAD.MOV.U32 R13, RZ, RZ, R0 ;  /* 0x000000ffff0d7224 */ /* 0x000fe400078e0000 */
[----:B------:R-:W-:Y:S02]  /*2d5b0*/  IMAD.MOV.U32 R12, RZ, RZ, 0x2 ;  /* 0x00000002ff0c7424 */ /* 0x000fe400078e00ff */
[----:B------:R-:W-:-:S05]  /*2d5c0*/  @!P1 IMAD.X R4, RZ, RZ, R4, P3 ;  /* 0x000000ffff049224 */ /* 0x000fca00018e0604 */
[----:B------:R-:W-:Y:S01]  /*2d5d0*/  @!P1 LOP3.LUT R5, R5, R4, RZ, 0x3c, !PT ;  /* 0x0000000405059212 */ /* 0x000fe200078e3cff */
[----:B------:R-:W-:-:S07]  /*2d5e0*/  IMAD.MOV.U32 R6, RZ, RZ, R14 ;  /* 0x000000ffff067224 */ /* 0x000fce00078e000e */
[----:B------:R-:W-:Y:S05]  /*2d5f0*/  WARPSYNC.COLLECTIVE R15, `(.L_x_12514) ;  /* 0x000000000f087348 */ /* 0x000fea0003c00000 */
[----:B------:R0:W1:Y:S02]  /*2d600*/  SHFL.IDX P6, R14, R13, R12, R11 ;  /* 0x0000000c0d0e7389 */ /* 0x00006400000c000b */
[----:B01----:R-:W-:Y:S01]  /*2d610*/  ENDCOLLECTIVE ;  /* 0x000000000000791b */ /* 0x003fe20003800000 */
.L_x_12514:
        /* <DEDUP_REMOVED lines=15> */
.L_x_12515:
        /* <DEDUP_REMOVED lines=19> */
.L_x_12516:
        /* <DEDUP_REMOVED lines=10> */
.L_x_12517:
        /* <DEDUP_REMOVED lines=13> */
.L_x_12518:
        /* <DEDUP_REMOVED lines=10> */
.L_x_12519:
        /* <DEDUP_REMOVED lines=13> */
.L_x_12520:
        /* <DEDUP_REMOVED lines=10> */
.L_x_12521:
        /* <DEDUP_REMOVED lines=13> */
.L_x_12522:
        /* <DEDUP_REMOVED lines=10> */
.L_x_12523:
        /* <DEDUP_REMOVED lines=11> */
.L_x_12524:
        /* <DEDUP_REMOVED lines=10> */
.L_x_12525:
[----:B------:R-:W-:Y:S01]  /*2de80*/  @!PT LDS RZ, [RZ] ;  /* 0x00000000fffff984 */ /* 0x000fe20000000800 */
[----:B------:R-:W-:Y:S01]  /*2de90*/  @!PT LDS RZ, [RZ] ;  /* 0x00000000fffff984 */ /* 0x000fe20000000800 */
[----:B------:R-:W-:Y:S01]  /*2dea0*/  @!PT LDS RZ, [RZ] ;  /* 0x00000000fffff984 */ /* 0x000fe20000000800 */
[----:B------:R1:W-:Y:S01]  /*2deb0*/  @!P1 LDGSTS.E.BYPASS.LTC128B.128 [R8+0x1b400], desc[UR40][R4.64], !P0 ;  /* 0x1b40000004089fae */ /* 0x0003e2000c101d68 */
[----:B------:R-:W-:Y:S01]  /*2dec0*/  IMAD.MOV.U32 R3, RZ, RZ, R14 ;  /* 0x000000ffff037224 */ /* 0x000fe200078e000e */
[----:B------:R-:W-:Y:S06]  /*2ded0*/  BRA `(.L_x_12526) ;  /* 0xffffffa4009c7947 */ /* 0x000fec000383ffff */
.L_x_12404:
        /* <DEDUP_REMOVED lines=11> */
[-C--:B---3--:R-:W-:Y:S02]  /*2df90*/  ISETP.GE.AND P4, PT, R6, R3.reuse, PT ;  /* 0x000000030600720c */ /* 0x088fe40003f86270 */
[----:B----4-:R-:W-:Y:S02]  /*2dfa0*/  ISETP.GE.AND P5, PT, R15, R3, PT ;  /* 0x000000030f00720c */ /* 0x010fe40003fa6270 */
[----:B-----5:R-:W-:-:S09]  /*2dfb0*/  LOP3.LUT R9, R9, 0xffffffef, RZ, 0xc0, !PT ;  /* 0xffffffef09097812 */ /* 0x020fd200078ec0ff */
        /* <DEDUP_REMOVED lines=9> */
[----:B------:R-:W-:-:S04]  /*2e050*/  @P4 LOP3.LUT R9, R9, 0x2, RZ, 0xfc, !PT ;  /* 0x0000000209094812 */ /* 0x000fc800078efcff */
[----:B------:R-:W-:-:S04]  /*2e060*/  LOP3.LUT R9, R9, 0xffffffdf, RZ, 0xc0, !PT ;  /* 0xffffffdf09097812 */ /* 0x000fc800078ec0ff */
[----:B------:R-:W-:-:S05]  /*2e070*/  @P6 LOP3.LUT R9, R9, 0x20, RZ, 0xfc, !PT ;  /* 0x0000002009096812 */ /* 0x000fca00078efcff */
[----:B------:R0:W-:Y:S01]  /*2e080*/  STL [R1+0x490], R9 ;  /* 0x0004900901007387 */ /* 0x0001e20000100800 */
[-C--:B------:R-:W-:Y:S01]  /*2e090*/  ISETP.GE.AND P5, PT, R12, R3.reuse, PT ;  /* 0x000000030c00720c */ /* 0x080fe20003fa6270 */
[----:B------:R-:W-:Y:S01]  /*2e0a0*/  IMAD.MOV.U32 R13, RZ, RZ, R0 ;  /* 0x000000ffff0d7224 */ /* 0x000fe200078e0000 */
[----:B------:R-:W-:Y:S01]  /*2e0b0*/  ISETP.GE.AND P4, PT, R10, R3, PT ;  /* 0x000000030a00720c */ /* 0x000fe20003f86270 */
[----:B------:R-:W-:Y:S02]  /*2e0c0*/  IMAD.MOV.U32 R12, RZ, RZ, RZ ;  /* 0x000000ffff0c7224 */ /* 0x000fe400078e00ff */
[----:B------:R-:W-:Y:S02]  /*2e0d0*/  IMAD.MOV.U32 R11, RZ, RZ, 0x181f ;  /* 0x0000181fff0b7424 */ /* 0x000fe400078e00ff */
[----:B------:R-:W-:-:S08]  /*2e0e0*/  IMAD.MOV.U32 R15, RZ, RZ, -0x1 ;  /* 0xffffffffff0f7424 */ /* 0x000fd000078e00ff */
[----:B0-----:R-:W-:Y:S05]  /*2e0f0*/  WARPSYNC.COLLECTIVE R15, `(.L_x_12528) ;  /* 0x000000000f087348 */ /* 0x001fea0003c00000 */
[----:B------:R1:W2:Y:S02]  /*2e100*/  SHFL.IDX P6, R14, R13, R12, R11 ;  /* 0x0000000c0d0e7389 */ /* 0x0002a400000c000b */
[----:B012---:R-:W-:Y:S01]  /*2e110*/  ENDCOLLECTIVE ;  /* 0x000000000000791b */ /* 0x007fe20003800000 */
.L_x_12528:
[----:B------:R-:W-:Y:S05]  /*2e120*/  BSYNC B0 ;  /* 0x0000000000007941 */ /* 0x000fea0003800000 */
.L_x_12527:
        /* <DEDUP_REMOVED lines=10> */
.L_x_12529:
        /* <DEDUP_REMOVED lines=16> */
.L_x_12530:
        /* <DEDUP_REMOVED lines=15> */
.L_x_12531:
        /* <DEDUP_REMOVED lines=12> */
.L_x_12532:
        /* <DEDUP_REMOVED lines=12> */
.L_x_12533:
        /* <DEDUP_REMOVED lines=12> */
.L_x_12534:
        /* <DEDUP_REMOVED lines=12> */
.L_x_12535:
        /* <DEDUP_REMOVED lines=12> */
.L_x_12536:
        /* <DEDUP_REMOVED lines=12> */
.L_x_12537:
        /* <DEDUP_REMOVED lines=12> */
.L_x_12538:
        /* <DEDUP_REMOVED lines=11> */
.L_x_12539:
        /* <DEDUP_REMOVED lines=16> */
.L_x_12540:
[----:B------:R-:W-:Y:S02]  /*2eab0*/  IMAD.MOV.U32 R13, RZ, RZ, R2 ;  /* 0x000000ffff0d7224 */ /* 0x000fe400078e0002 */
[----:B------:R-:W-:-:S07]  /*2eac0*/  IMAD.MOV.U32 R6, RZ, RZ, R14 ;  /* 0x000000ffff067224 */ /* 0x000fce00078e000e */
[----:B------:R-:W-:Y:S05]  /*2ead0*/  WARPSYNC.COLLECTIVE R15, `(.L_x_12541) ;  /* 0x000000000f087348 */ /* 0x000fea0003c00000 */
[----:B------:R0:W1:Y:S02]  /*2eae0*/  SHFL.IDX P6, R14, R13, R12, R11 ;  /* 0x0000000c0d0e7389 */ /* 0x00006400000c000b */
[----:B01----:R-:W-:Y:S01]  /*2eaf0*/  ENDCOLLECTIVE ;  /* 0x000000000000791b */ /* 0x003fe20003800000 */
.L_x_12541:
[----:B------:R-:W-:Y:S02]  /*2eb00*/  IMAD.MOV.U32 R13, RZ, RZ, R0 ;  /* 0x000000ffff0d7224 */ /* 0x000fe400078e0000 */
[----:B------:R-:W-:Y:S02]  /*2eb10*/  IMAD.MOV.U32 R12, RZ, RZ, 0x7 ;  /* 0x00000007ff0c7424 */ /* 0x000fe400078e00ff */
[----:B------:R-:W-:-:S07]  /*2eb20*/  IMAD.MOV.U32 R4, RZ, RZ, R14 ;  /* 0x000000ffff047224 */ /* 0x000fce00078e000e */
[----:B------:R-:W-:Y:S05]  /*2eb30*/  WARPSYNC.COLLECTIVE R15, `(.L_x_12542) ;  /* 0x000000000f087348 */ /* 0x000fea0003c00000 */
[----:B------:R0:W1:Y:S02]  /*2eb40*/  SHFL.IDX P6, R14, R13, R12, R11 ;  /* 0x0000000c0d0e7389 */ /* 0x00006400000c000b */
[----:B01----:R-:W-:Y:S01]  /*2eb50*/  ENDCOLLECTIVE ;  /* 0x000000000000791b */ /* 0x003fe20003800000 */
.L_x_12542:
        /* <DEDUP_REMOVED lines=14> */
.L_x_12543:
[----:B------:R-:W-:Y:S01]  /*2ec40*/  IMAD.MOV.U32 R2, RZ, RZ, R14 ;  /* 0x000000ffff027224 */ /* 0x000fe200078e000e */
[----:B------:R-:W-:Y:S06]  /*2ec50*/  BRA `(.L_x_12544) ;  /* 0xffffffa400107947 */ /* 0x000fec000383ffff */
.L_x_12409:
[----:B0-----:R0:W1:Y:S02]  /*2ec60*/  SYNCS.PHASECHK.TRANS64.TRYWAIT P0, [R18+URZ+0x32420], R0 ;  /* 0x03242000120075a7 */ /* 0x001064000800017f */
[----:B-1----:R-:W-:Y:S05]  /*2ec70*/  @!P0 NANOSLEEP.SYNCS 0x989680 ;  /* 0x009896800000895d */ /* 0x002fea0003900000 */
[----:B------:R-:W1:Y:S02]  /*2ec80*/  @!P0 SYNCS.PHASECHK.TRANS64 P0, [R18+URZ+0x32420], R0 ;  /* 0x03242000120085a7 */ /* 0x000e64000800007f */
[----:B-1----:R-:W-:Y:S05]  /*2ec90*/  @!P0 BRA `(.L_x_12409) ;  /* 0xfffffffc00f08947 */ /* 0x002fea000383ffff */
[----:B------:R-:W-:Y:S05]  /*2eca0*/  BRA `(.L_x_12545) ;  /* 0xffffffa400887947 */ /* 0x000fea000383ffff */
.L_x_12413:
[----:B0-----:R0:W1:Y:S02]  /*2ecb0*/  SYNCS.PHASECHK.TRANS64.TRYWAIT P0, [R2+URZ+0x32460], R0 ;  /* 0x03246000020075a7 */ /* 0x001064000800017f */
[----:B-1----:R-:W-:Y:S05]  /*2ecc0*/  @!P0 NANOSLEEP.SYNCS 0x989680 ;  /* 0x009896800000895d */ /* 0x002fea0003900000 */
[----:B------:R-:W1:Y:S02]  /*2ecd0*/  @!P0 SYNCS.PHASECHK.TRANS64 P0, [R2+URZ+0x32460], R0 ;  /* 0x03246000020085a7 */ /* 0x000e64000800007f */
[----:B-1----:R-:W-:Y:S05]  /*2ece0*/  @!P0 BRA `(.L_x_12413) ;  /* 0xfffffffc00f08947 */ /* 0x002fea000383ffff */
[----:B------:R-:W-:Y:S05]  /*2ecf0*/  BRA `(.L_x_12546) ;  /* 0xffffffa400ac7947 */ /* 0x000fea000383ffff */
.L_x_12428:
[----:B0-----:R0:W1:Y:S02]  /*2ed00*/  SYNCS.PHASECHK.TRANS64.TRYWAIT P0, [R2+URZ+0x32440], R6 ;  /* 0x03244006020075a7 */ /* 0x001064000800017f */
[----:B-1----:R-:W-:Y:S05]  /*2ed10*/  @!P0 NANOSLEEP.SYNCS 0x989680 ;  /* 0x009896800000895d */ /* 0x002fea0003900000 */
[----:B------:R-:W1:Y:S02]  /*2ed20*/  @!P0 SYNCS.PHASECHK.TRANS64 P0, [R2+URZ+0x32440], R6 ;  /* 0x03244006020085a7 */ /* 0x000e64000800007f */
[----:B-1----:R-:W-:Y:S05]  /*2ed30*/  @!P0 BRA `(.L_x_12428) ;  /* 0xfffffffc00f08947 */ /* 0x002fea000383ffff */
[----:B------:R-:W-:Y:S05]  /*2ed40*/  BRA `(.L_x_12547) ;  /* 0xffffffac00e47947 */ /* 0x000fea000383ffff */
.L_x_12433:
[----:B-1----:R1:W2:Y:S02]  /*2ed50*/  SYNCS.PHASECHK.TRANS64.TRYWAIT P0, [R2+URZ+0x32460], R6 ;  /* 0x03246006020075a7 */ /* 0x0022a4000800017f */
[----:B--2---:R-:W-:Y:S05]  /*2ed60*/  @!P0 NANOSLEEP.SYNCS 0x989680 ;  /* 0x009896800000895d */ /* 0x004fea0003900000 */
[----:B------:R-:W2:Y:S02]  /*2ed70*/  @!P0 SYNCS.PHASECHK.TRANS64 P0, [R2+URZ+0x32460], R6 ;  /* 0x03246006020085a7 */ /* 0x000ea4000800007f */
[----:B--2---:R-:W-:Y:S05]  /*2ed80*/  @!P0 BRA `(.L_x_12433) ;  /* 0xfffffffc00f08947 */ /* 0x004fea000383ffff */
[----:B------:R-:W-:Y:S05]  /*2ed90*/  BRA `(.L_x_12548) ;  /* 0xffffffb000607947 */ /* 0x000fea000383ffff */
.L_x_12444:
[----:B0-----:R0:W1:Y:S02]  /*2eda0*/  SYNCS.PHASECHK.TRANS64.TRYWAIT P0, [R2+URZ+0x32440], R3 ;  /* 0x03244003020075a7 */ /* 0x001064000800017f */
[----:B-1----:R-:W-:Y:S05]  /*2edb0*/  @!P0 NANOSLEEP.SYNCS 0x989680 ;  /* 0x009896800000895d */ /* 0x002fea0003900000 */
[----:B------:R-:W1:Y:S02]  /*2edc0*/  @!P0 SYNCS.PHASECHK.TRANS64 P0, [R2+URZ+0x32440], R3 ;  /* 0x03244003020085a7 */ /* 0x000e64000800007f */
[----:B-1----:R-:W-:Y:S05]  /*2edd0*/  @!P0 BRA `(.L_x_12444) ;  /* 0xfffffffc00f08947 */ /* 0x002fea000383ffff */
[----:B------:R-:W-:Y:S05]  /*2ede0*/  BRA `(.L_x_12549) ;  /* 0xffffffb800487947 */ /* 0x000fea000383ffff */
.L_x_12449:
[----:B-1----:R1:W2:Y:S02]  /*2edf0*/  SYNCS.PHASECHK.TRANS64.TRYWAIT P0, [R2+URZ+0x32460], R3 ;  /* 0x03246003020075a7 */ /* 0x0022a4000800017f */
[----:B--2---:R-:W-:Y:S05]  /*2ee00*/  @!P0 NANOSLEEP.SYNCS 0x989680 ;  /* 0x009896800000895d */ /* 0x004fea0003900000 */
[----:B------:R-:W2:Y:S02]  /*2ee10*/  @!P0 SYNCS.PHASECHK.TRANS64 P0, [R2+URZ+0x32460], R3 ;  /* 0x03246003020085a7 */ /* 0x000ea4000800007f */
[----:B--2---:R-:W-:Y:S05]  /*2ee20*/  @!P0 BRA `(.L_x_12449) ;  /* 0xfffffffc00f08947 */ /* 0x004fea000383ffff */
[----:B------:R-:W-:Y:S05]  /*2ee30*/  BRA `(.L_x_12550) ;  /* 0xffffffb800c47947 */ /* 0x000fea000383ffff */
.L_x_12460:
[----:B0-----:R0:W1:Y:S02]  /*2ee40*/  SYNCS.PHASECHK.TRANS64.TRYWAIT P0, [R3+URZ+0x32440], R2 ;  /* 0x03244002030075a7 */ /* 0x001064000800017f */
[----:B-1----:R-:W-:Y:S05]  /*2ee50*/  @!P0 NANOSLEEP.SYNCS 0x989680 ;  /* 0x009896800000895d */ /* 0x002fea0003900000 */
[----:B------:R-:W1:Y:S02]  /*2ee60*/  @!P0 SYNCS.PHASECHK.TRANS64 P0, [R3+URZ+0x32440], R2 ;  /* 0x03244002030085a7 */ /* 0x000e64000800007f */
[----:B-1----:R-:W-:Y:S05]  /*2ee70*/  @!P0 BRA `(.L_x_12460) ;  /* 0xfffffffc00f08947 */ /* 0x002fea000383ffff */
[----:B------:R-:W-:Y:S05]  /*2ee80*/  BRA `(.L_x_12551) ;  /* 0xffffffc000947947 */ /* 0x000fea000383ffff */
.L_x_12465:
[----:B-1----:R1:W2:Y:S02]  /*2ee90*/  SYNCS.PHASECHK.TRANS64.TRYWAIT P0, [R3+URZ+0x32460], R2 ;  /* 0x03246002030075a7 */ /* 0x0022a4000800017f */
[----:B--2---:R-:W-:Y:S05]  /*2eea0*/  @!P0 NANOSLEEP.SYNCS 0x989680 ;  /* 0x009896800000895d */ /* 0x004fea0003900000 */
[----:B------:R-:W2:Y:S02]  /*2eeb0*/  @!P0 SYNCS.PHASECHK.TRANS64 P0, [R3+URZ+0x32460], R2 ;  /* 0x03246002030085a7 */ /* 0x000ea4000800007f */
[----:B--2---:R-:W-:Y:S05]  /*2eec0*/  @!P0 BRA `(.L_x_12465) ;  /* 0xfffffffc00f08947 */ /* 0x004fea000383ffff */
[----:B------:R-:W-:Y:S05]  /*2eed0*/  BRA `(.L_x_12552) ;  /* 0xffffffc400107947 */ /* 0x000fea000383ffff */
.L_x_12477:
[----:B------:R-:W3:Y:S01]  /*2eee0*/  LDL R3, [R1+0x470] ;  /* 0x0004700001037983 */ /* 0x000ee20000100800 */
[----:B------:R-:W-:Y:S01]  /*2eef0*/  BSSY B0, `(.L_x_12553) ;  /* 0x0000008000007945 */ /* 0x000fe20003800000 */
[----:B------:R-:W-:Y:S02]  /*2ef00*/  IMAD.MOV.U32 R12, RZ, RZ, RZ ;  /* 0x000000ffff0c7224 */ /* 0x000fe400078e00ff */
[----:B------:R-:W-:Y:S02]  /*2ef10*/  IMAD.MOV.U32 R11, RZ, RZ, 0x1f ;  /* 0x0000001fff0b7424 */ /* 0x000fe400078e00ff */
[----:B------:R-:W-:Y:S02]  /*2ef20*/  IMAD.MOV.U32 R15, RZ, RZ, -0x1 ;  /* 0xffffffffff0f7424 */ /* 0x000fe400078e00ff */
[----:B---3--:R-:W-:-:S07]  /*2ef30*/  IMAD.MOV.U32 R13, RZ, RZ, R3 ;  /* 0x000000ffff0d7224 */ /* 0x008fce00078e0003 */
[----:B0-2---:R-:W-:Y:S05]  /*2ef40*/  WARPSYNC.COLLECTIVE R15, `(.L_x_12554) ;  /* 0x000000000f087348 */ /* 0x005fea0003c00000 */
[----:B------:R1:W3:Y:S02]  /*2ef50*/  SHFL.IDX P6, R14, R13, R12, R11 ;  /* 0x0000000c0d0e7389 */ /* 0x0002e400000c000b */
[----:B0123--:R-:W-:Y:S01]  /*2ef60*/  ENDCOLLECTIVE ;  /* 0x000000000000791b */ /* 0x00ffe20003800000 */
.L_x_12554:
[----:B------:R-:W-:Y:S05]  /*2ef70*/  BSYNC B0 ;  /* 0x0000000000007941 */ /* 0x000fea0003800000 */
.L_x_12553:
        /* <DEDUP_REMOVED lines=9> */
.L_x_12555:
        /* <DEDUP_REMOVED lines=26> */
.L_x_12556:
        /* <DEDUP_REMOVED lines=8> */
.L_x_12557:
        /* <DEDUP_REMOVED lines=8> */
.L_x_12558:
        /* <DEDUP_REMOVED lines=8> */
.L_x_12559:
        /* <DEDUP_REMOVED lines=8> */
.L_x_12560:
        /* <DEDUP_REMOVED lines=9> */
.L_x_12561:
[----:B------:R-:W-:Y:S01]  /*2f440*/  IMAD.MOV.U32 R10, RZ, RZ, R14 ;  /* 0x000000ffff0a7224 */ /* 0x000fe200078e000e */
[----:B------:R-:W-:Y:S06]  /*2f450*/  BRA `(.L_x_12562) ;  /* 0xffffffc800547947 */ /* 0x000fec000383ffff */
.L_x_12480:
        /* <DEDUP_REMOVED lines=8> */
.L_x_12564:
[----:B------:R-:W-:Y:S05]  /*2f4e0*/  BSYNC B0 ;  /* 0x0000000000007941 */ /* 0x000fea0003800000 */
.L_x_12563:
        /* <DEDUP_REMOVED lines=10> */
.L_x_12565:
        /* <DEDUP_REMOVED lines=8> */
.L_x_12566:
        /* <DEDUP_REMOVED lines=8> */
.L_x_12567:
        /* <DEDUP_REMOVED lines=8> */
.L_x_12568:
        /* <DEDUP_REMOVED lines=9> */
.L_x_12569:
[----:B------:R-:W-:Y:S01]  /*2f7a0*/  IMAD.MOV.U32 R10, RZ, RZ, R14 ;  /* 0x000000ffff0a7224 */ /* 0x000fe200078e000e */
[----:B------:R-:W-:Y:S06]  /*2f7b0*/  BRA `(.L_x_12570) ;  /* 0xffffffc800287947 */ /* 0x000fec000383ffff */
.L_x_12482:
[----:B------:R-:W-:Y:S01]  /*2f7c0*/  BSSY B0, `(.L_x_12571) ;  /* 0x0000006000007945 */ /* 0x000fe20003800000 */
[----:B------:R-:W-:Y:S01]  /*2f7d0*/  PLOP3.LUT P6, PT, P6, PT, PT, 0x8, 0x0 ;  /* 0x000000000000781c */ /* 0x000fe200037ce170 */
[----:B------:R-:W-:-:S12]  /*2f7e0*/  IMAD.MOV.U32 R15, RZ, RZ, -0x1 ;  /* 0xffffffffff0f7424 */ /* 0x000fd800078e00ff */
[----:B0-----:R-:W-:Y:S05]  /*2f7f0*/  WARPSYNC.COLLECTIVE R15, `(.L_x_12572) ;  /* 0x000000000f087348 */ /* 0x001fea0003c00000 */
[----:B------:R-:W-:Y:S01]  /*2f800*/  VOTE.ANY R14, PT, P6 ;  /* 0x00000000000e7806 */ /* 0x000fe200030e0100 */
[----:B0-----:R-:W-:Y:S06]  /*2f810*/  ENDCOLLECTIVE ;  /* 0x000000000000791b */ /* 0x001fec0003800000 */
.L_x_12572:
[----:B------:R-:W-:Y:S05]  /*2f820*/  BSYNC B0 ;  /* 0x0000000000007941 */ /* 0x000fea0003800000 */
.L_x_12571:
        /* <DEDUP_REMOVED lines=10> */
.L_x_12573:
[----:B------:R-:W-:Y:S02]  /*2f8d0*/  IMAD.MOV.U32 R13, RZ, RZ, R6 ;  /* 0x000000ffff0d7224 */ /* 0x000fe400078e0006 */
[----:B------:R-:W-:-:S07]  /*2f8e0*/  IMAD.MOV.U32 R4, RZ, RZ, R14 ;  /* 0x000000ffff047224 */ /* 0x000fce00078e000e */
[----:B------:R-:W-:Y:S05]  /*2f8f0*/  WARPSYNC.COLLECTIVE R15, `(.L_x_12574) ;  /* 0x000000000f087348 */ /* 0x000fea0003c00000 */
[----:B------:R0:W1:Y:S02]  /*2f900*/  SHFL.IDX P6, R14, R13, R12, R11 ;  /* 0x0000000c0d0e7389 */ /* 0x00006400000c000b */
[----:B01----:R-:W-:Y:S01]  /*2f910*/  ENDCOLLECTIVE ;  /* 0x000000000000791b */ /* 0x003fe20003800000 */
.L_x_12574:
[----:B------:R-:W-:Y:S02]  /*2f920*/  IMAD.MOV.U32 R6, RZ, RZ, R14 ;  /* 0x000000ffff067224 */ /* 0x000fe400078e000e */
[----:B------:R-:W-:-:S05]  /*2f930*/  IMAD.IADD R5, R9, 0x1, R16 ;  /* 0x0000000109057824 */ /* 0x000fca00078e0210 */
[----:B------:R1:W-:Y:S01]  /*2f940*/  STL [R1+0x47c], R5 ;  /* 0x00047c0501007387 */ /* 0x0003e20000100800 */
[----:B------:R-:W-:Y:S05]  /*2f950*/  BRA `(.L_x_12575) ;  /* 0xffffffc800087947 */ /* 0x000fea000383ffff */
.L_x_12484:
        /* <DEDUP_REMOVED lines=8> */
.L_x_12577:
[----:B------:R-:W-:Y:S05]  /*2f9e0*/  BSYNC B0 ;  /* 0x0000000000007941 */ /* 0x000fea0003800000 */
.L_x_12576:
[----:B------:R-:W-:Y:S01]  /*2f9f0*/  IMAD.MOV.U32 R2, RZ, RZ, R14 ;  /* 0x000000ffff027224 */ /* 0x000fe200078e000e */
[----:B------:R-:W-:Y:S06]  /*2fa00*/  BRA `(.L_x_12578) ;  /* 0xffffffc400f47947 */ /* 0x000fec000383ffff */
.L_x_12490:
[----:B0-----:R0:W1:Y:S02]  /*2fa10*/  SYNCS.PHASECHK.TRANS64.TRYWAIT P0, [R0+URZ+0x32420], R3 ;  /* 0x03242003000075a7 */ /* 0x001064000800017f */
[----:B-1----:R-:W-:Y:S05]  /*2fa20*/  @!P0 NANOSLEEP.SYNCS 0x989680 ;  /* 0x009896800000895d */ /* 0x002fea0003900000 */
[----:B------:R-:W1:Y:S02]  /*2fa30*/  @!P0 SYNCS.PHASECHK.TRANS64 P0, [R0+URZ+0x32420], R3 ;  /* 0x03242003000085a7 */ /* 0x000e64000800007f */
[----:B-1----:R-:W-:Y:S05]  /*2fa40*/  @!P0 BRA `(.L_x_12490) ;  /* 0xfffffffc00f08947 */ /* 0x002fea000383ffff */
[----:B------:R-:W-:Y:S05]  /*2fa50*/  BRA `(.L_x_12579) ;  /* 0xffffffd000947947 */ /* 0x000fea000383ffff */
.L_x_12491:
        /* <DEDUP_REMOVED lines=11> */
.L_x_12581:
[----:B------:R-:W-:Y:S05]  /*2fb10*/  BSYNC B0 ;  /* 0x0000000000007941 */ /* 0x000fea0003800000 */
.L_x_12580:
[----:B------:R-:W-:Y:S05]  /*2fb20*/  BRA `(.L_x_12582) ;  /* 0xffffffd0007c7947 */ /* 0x000fea000383ffff */
.L_x_12494:
[----:B------:R-:W-:Y:S01]  /*2fb30*/  BSSY B1, `(.L_x_12583) ;  /* 0x0000006000017945 */ /* 0x000fe20003800000 */
[----:B------:R-:W-:-:S07]  /*2fb40*/  IMAD.MOV.U32 R15, RZ, RZ, -0x1 ;  /* 0xffffffffff0f7424 */ /* 0x000fce00078e00ff */
[----:B01----:R-:W-:Y:S05]  /*2fb50*/  WARPSYNC.COLLECTIVE R15, `(.L_x_12584) ;  /* 0x000000000f0c7348 */ /* 0x003fea0003c00000 */
[----:B------:R-:W-:Y:S02]  /*2fb60*/  ELECT P6, UR62, PT ;  /* 0x00000000003e782f */ /* 0x000fe400038c0000 */
[----:B------:R-:W-:Y:S01]  /*2fb70*/  MOV R14, UR62 ;  /* 0x0000003e000e7c02 */ /* 0x000fe20008000f00 */
[----:B01----:R-:W-:Y:S10]  /*2fb80*/  ENDCOLLECTIVE ;  /* 0x000000000000791b */ /* 0x003ff40003800000 */
.L_x_12584:
[----:B------:R-:W-:Y:S05]  /*2fb90*/  BSYNC B1 ;  /* 0x0000000000017941 */ /* 0x000fea0003800000 */
.L_x_12583:
[----:B------:R-:W-:Y:S05]  /*2fba0*/  BRA `(.L_x_12585) ;  /* 0xffffffd000747947 */ /* 0x000fea000383ffff */
.L_x_12496:
[----:B0-----:R0:W1:Y:S02]  /*2fbb0*/  SYNCS.PHASECHK.TRANS64.TRYWAIT P0, [R6+URZ], R5 ;  /* 0x00000005060075a7 */ /* 0x001064000800017f */
[----:B-1----:R-:W-:Y:S05]  /*2fbc0*/  @!P0 NANOSLEEP.SYNCS 0x989680 ;  /* 0x009896800000895d */ /* 0x002fea0003900000 */
[----:B------:R-:W1:Y:S02]  /*2fbd0*/  @!P0 SYNCS.PHASECHK.TRANS64 P0, [R6+URZ], R5 ;  /* 0x00000005060085a7 */ /* 0x000e64000800007f */
[----:B-1----:R-:W-:Y:S05]  /*2fbe0*/  @!P0 BRA `(.L_x_12496) ;  /* 0xfffffffc00f08947 */ /* 0x002fea000383ffff */
[----:B------:R-:W-:Y:S05]  /*2fbf0*/  BRA `(.L_x_12586) ;  /* 0xffffffd000ac7947 */ /* 0x000fea000383ffff */
.L_x_12497:
[----:B-1----:R1:W2:Y:S02]  /*2fc00*/  SYNCS.PHASECHK.TRANS64.TRYWAIT P0, [R7+URZ], R2 ;  /* 0x00000002070075a7 */ /* 0x0022a4000800017f */
[----:B--2---:R-:W-:Y:S05]  /*2fc10*/  @!P0 NANOSLEEP.SYNCS 0x989680 ;  /* 0x009896800000895d */ /* 0x004fea0003900000 */
[----:B------:R-:W2:Y:S02]  /*2fc20*/  @!P0 SYNCS.PHASECHK.TRANS64 P0, [R7+URZ], R2 ;  /* 0x00000002070085a7 */ /* 0x000ea4000800007f */
[----:B--2---:R-:W-:Y:S05]  /*2fc30*/  @!P0 BRA `(.L_x_12497) ;  /* 0xfffffffc00f08947 */ /* 0x004fea000383ffff */
[----:B------:R-:W-:Y:S05]  /*2fc40*/  BRA `(.L_x_12587) ;  /* 0xffffffd000a07947 */ /* 0x000fea000383ffff */
.L_x_12499:
[----:B--2---:R2:W3:Y:S02]  /*2fc50*/  SYNCS.PHASECHK.TRANS64.TRYWAIT P0, [R4+URZ], R5 ;  /* 0x00000005040075a7 */ /* 0x0044e4000800017f */
[----:B---3--:R-:W-:Y:S05]  /*2fc60*/  @!P0 NANOSLEEP.SYNCS 0x989680 ;  /* 0x009896800000895d */ /* 0x008fea0003900000 */
[----:B------:R-:W3:Y:S02]  /*2fc70*/  @!P0 SYNCS.PHASECHK.TRANS64 P0, [R4+URZ], R5 ;  /* 0x00000005040085a7 */ /* 0x000ee4000800007f */
[----:B---3--:R-:W-:Y:S05]  /*2fc80*/  @!P0 BRA `(.L_x_12499) ;  /* 0xfffffffc00f08947 */ /* 0x008fea000383ffff */
[----:B------:R-:W-:Y:S05]  /*2fc90*/  BRA `(.L_x_12588) ;  /* 0xffffffd000a47947 */ /* 0x000fea000383ffff */
        .type           $_ZN7cutlass13device_kernelIN5flash11enable_sm90INS1_16FlashAttnFwdSm90INS1_25CollectiveMainloopFwdSm90ILi2EN4cute5tupleIJNS5_1CILi1EEES8_S8_EEENS6_IJNS7_ILi128EEENS7_ILi96EEENS7_ILi64EEEEEELi256ENS_10bfloat16_tEfNS_4arch4Sm90ELb0ELb1ELb1ELb1ELb0ELb0ELb1ELb1ELb0ELb1ELb1ELb0EEENS1_21CollectiveEpilogueFwdINS6_IJSA_NS7_ILi256EEESB_EEES9_SE_SG_Li256ELb1ELb1ELb1ELb0EEENS1_36VarlenDynamicPersistentTileSchedulerILi128ELi96ELi256ELi128ELb1ELb1ELb1ELb1ELb0ELb1EEEEEEEEEvNT_6ParamsE$_ZZN5flash25CollectiveMainloopFwdSm90ILi2EN4cute5tupleIJNS1_1CILi1EEES4_S4_EEENS2_IJNS3_ILi128EEENS3_ILi96EEENS3_ILi64EEEEEELi256EN7cutlass10bfloat16_tEfNSA_4arch4Sm90ELb0ELb1ELb1ELb1ELb0ELb0ELb1ELb1ELb0ELb1ELb1ELb0EE3mmaINS_16FlashAttnFwdSm90ISE_NS_21CollectiveEpilogueFwdINS2_IJS6_NS3_ILi256EEES7_EEES5_SB_SD_Li256ELb1ELb1ELb1ELb0EEENS_36VarlenDynamicPersistentTileSchedulerILi128ELi96ELi256ELi128ELb1ELb1ELb1ELb1ELb0ELb1EEEE13SharedStorageENS1_6TensorINS1_11ArrayEngineIfLm128EEENS1_6LayoutINS2_IJNS2_IJNS3_ILi2EEEST_NS3_ILi32EEEEEES4_S4_EEENS2_IJNS2_IJS4_ST_NS3_ILi4EEEEEENS3_ILi0EEESZ_EEEEEEENS_7SoftmaxILi2ELi0EEEEEbRKNSE_6ParamsENSA_25PipelineTmaAsyncNoClusterILi2ENSA_16PipelineTmaAsyncILi2EEEEES1B_RNSA_13PipelineStateILj2EEERT0_RT1_iRiRKNS_16SeqlenInfoQKNewKILb1ELb0EEENS2_IJiiiiEEERT_ENKUliT_T0_T1_E_clIZSF_ISO_S12_S14_EbS17_S1B_S1B_S1E_S1G_S1I_iS1J_S1N_S1O_S1Q_EUlRS1R_iE1_NS3_ILb0EEENS3_ILb1EEEEEDaiS1R_S1S_S1T_,@function
        .size           $_ZN7cutlass13device_kernelIN5flash11enable_sm90INS1_16FlashAttnFwdSm90INS1_25CollectiveMainloopFwdSm90ILi2EN4cute5tupleIJNS5_1CILi1EEES8_S8_EEENS6_IJNS7_ILi128EEENS7_ILi96EEENS7_ILi64EEEEEELi256ENS_10bfloat16_tEfNS_4arch4Sm90ELb0ELb1ELb1ELb1ELb0ELb0ELb1ELb1ELb0ELb1ELb1ELb0EEENS1_21CollectiveEpilogueFwdINS6_IJSA_NS7_ILi256EEESB_EEES9_SE_SG_Li256ELb1ELb1ELb1ELb0EEENS1_36VarlenDynamicPersistentTileSchedulerILi128ELi96ELi256ELi128ELb1ELb1ELb1ELb1ELb0ELb1EEEEEEEEEvNT_6ParamsE$_ZZN5flash25CollectiveMainloopFwdSm90ILi2EN4cute5tupleIJNS1_1CILi1EEES4_S4_EEENS2_IJNS3_ILi128EEENS3_ILi96EEENS3_ILi64EEEEEELi256EN7cutlass10bfloat16_tEfNSA_4arch4Sm90ELb0ELb1ELb1ELb1ELb0ELb0ELb1ELb1ELb0ELb1ELb1ELb0EE3mmaINS_16FlashAttnFwdSm90ISE_NS_21CollectiveEpilogueFwdINS2_IJS6_NS3_ILi256EEES7_EEES5_SB_SD_Li256ELb1ELb1ELb1ELb0EEENS_36VarlenDynamicPersistentTileSchedulerILi128ELi96ELi256ELi128ELb1ELb1ELb1ELb1ELb0ELb1EEEE13SharedStorageENS1_6TensorINS1_11ArrayEngineIfLm128EEENS1_6LayoutINS2_IJNS2_IJNS3_ILi2EEEST_NS3_ILi32EEEEEES4_S4_EEENS2_IJNS2_IJS4_ST_NS3_ILi4EEEEEENS3_ILi0EEESZ_EEEEEEENS_7SoftmaxILi2ELi0EEEEEbRKNSE_6ParamsENSA_25PipelineTmaAsyncNoClusterILi2ENSA_16PipelineTmaAsyncILi2EEEEES1B_RNSA_13PipelineStateILj2EEERT0_RT1_iRiRKNS_16SeqlenInfoQKNewKILb1ELb0EEENS2_IJiiiiEEERT_ENKUliT_T0_T1_E_clIZSF_ISO_S12_S14_EbS17_S1B_S1B_S1E_S1G_S1I_iS1J_S1N_S1O_S1Q_EUlRS1R_iE1_NS3_ILb0EEENS3_ILb1EEEEEDaiS1R_S1S_S1T_,(.L_x_15199 - $_ZN7cutlass13device_kernelIN5flash11enable_sm90INS1_16FlashAttnFwdSm90INS1_25CollectiveMainloopFwdSm90ILi2EN4cute5tupleIJNS5_1CILi1EEES8_S8_EEENS6_IJNS7_ILi128EEENS7_ILi96EEENS7_ILi64EEEEEELi256ENS_10bfloat16_tEfNS_4arch4Sm90ELb0ELb1ELb1ELb1ELb0ELb0ELb1ELb1ELb0ELb1ELb1ELb0EEENS1_21CollectiveEpilogueFwdINS6_IJSA_NS7_ILi256EEESB_EEES9_SE_SG_Li256ELb1ELb1ELb1ELb0EEENS1_36VarlenDynamicPersistentTileSchedulerILi128ELi96ELi256ELi128ELb1ELb1ELb1ELb1ELb0ELb1EEEEEEEEEvNT_6ParamsE$_ZZN5flash25CollectiveMainloopFwdSm90ILi2EN4cute5tupleIJNS1_1CILi1EEES4_S4_EEENS2_IJNS3_ILi128EEENS3_ILi96EEENS3_ILi64EEEEEELi256EN7cutlass10bfloat16_tEfNSA_4arch4Sm90ELb0ELb1ELb1ELb1ELb0ELb0ELb1ELb1ELb0ELb1ELb1ELb0EE3mmaINS_16FlashAttnFwdSm90ISE_NS_21CollectiveEpilogueFwdINS2_IJS6_NS3_ILi256EEES7_EEES5_SB_SD_Li256ELb1ELb1ELb1ELb0EEENS_36VarlenDynamicPersistentTileSchedulerILi128ELi96ELi256ELi128ELb1ELb1ELb1ELb1ELb0ELb1EEEE13SharedStorageENS1_6TensorINS1_11ArrayEngineIfLm128EEENS1_6LayoutINS2_IJNS2_IJNS3_ILi2EEEST_NS3_ILi32EEEEEES4_S4_EEENS2_IJNS2_IJS4_ST_NS3_ILi4EEEEEENS3_ILi0EEESZ_EEEEEEENS_7SoftmaxILi2ELi0EEEEEbRKNSE_6ParamsENSA_25PipelineTmaAsyncNoClusterILi2ENSA_16PipelineTmaAsyncILi2EEEEES1B_RNSA_13PipelineStateILj2EEERT0_RT1_iRiRKNS_16SeqlenInfoQKNewKILb1ELb0EEENS2_IJiiiiEEERT_ENKUliT_T0_T1_E_clIZSF_ISO_S12_S14_EbS17_S1B_S1B_S1E_S1G_S1I_iS1J_S1N_S1O_S1Q_EUlRS1R_iE1_NS3_ILb0EEENS3_ILb1EEEEEDaiS1R_S1S_S1T_)
$_ZN7cutlass13device_kernelIN5flash11enable_sm90INS1_16FlashAttnFwdSm90INS1_25CollectiveMainloopFwdSm90ILi2EN4cute5tupleIJNS5_1CILi1EEES8_S8_EEENS6_IJNS7_ILi128EEENS7_ILi96EEENS7_ILi64EEEEEELi256ENS_10bfloat16_tEfNS_4arch4Sm90ELb0ELb1ELb1ELb1ELb0ELb0ELb1ELb1ELb0ELb1ELb1ELb0EEENS1_21CollectiveEpilogueFwdINS6_IJSA_NS7_ILi256EEESB_EEES9_SE_SG_Li256ELb1ELb1ELb1ELb0EEENS1_36VarlenDynamicPersistentTileSchedulerILi128ELi96ELi256ELi128ELb1ELb1ELb1ELb1ELb0ELb1EEEEEEEEEvNT_6ParamsE$_ZZN5flash25CollectiveMainloopFwdSm90ILi2EN4cute5tupleIJNS1_1CILi1EEES4_S4_EEENS2_IJNS3_ILi128EEENS3_ILi96EEENS3_ILi64EEEEEELi256EN7cutlass10bfloat16_tEfNSA_4arch4Sm90ELb0ELb1ELb1ELb1ELb0ELb0ELb1ELb1ELb0ELb1ELb1ELb0EE3mmaINS_16FlashAttnFwdSm90ISE_NS_21CollectiveEpilogueFwdINS2_IJS6_NS3_ILi256EEES7_EEES5_SB_SD_Li256ELb1ELb1ELb1ELb0EEENS_36VarlenDynamicPersistentTileSchedulerILi128ELi96ELi256ELi128ELb1ELb1ELb1ELb1ELb0ELb1EEEE13SharedStorageENS1_6TensorINS1_11ArrayEngineIfLm128EEENS1_6LayoutINS2_IJNS2_IJNS3_ILi2EEEST_NS3_ILi32EEEEEES4_S4_EEENS2_IJNS2_IJS4_ST_NS3_ILi4EEEEEENS3_ILi0EEESZ_EEEEEEENS_7SoftmaxILi2ELi0EEEEEbRKNSE_6ParamsENSA_25PipelineTmaAsyncNoClusterILi2ENSA_16PipelineTmaAsyncILi2EEEEES1B_RNSA_13PipelineStateILj2EEERT0_RT1_iRiRKNS_16SeqlenInfoQKNewKILb1ELb0EEENS2_IJiiiiEEERT_ENKUliT_T0_T1_E_clIZSF_ISO_S12_S14_EbS17_S1B_S1B_S1E_S1G_S1I_iS1J_S1N_S1O_S1Q_EUlRS1R_iE1_NS3_ILb0EEENS3_ILb1EEEEEDaiS1R_S1S_S1T_:
        /* <DEDUP_REMOVED lines=48> */
.L_x_12590:
[----:B------:R-:W-:Y:S05]  /*2ffa0*/  BSYNC B3 ;  /* 0x0000000000037941 */ /* 0x000fea0003800000 */
.L_x_12589:
        /* <DEDUP_REMOVED lines=17> */
.L_x_12592:
[----:B------:R-:W-:Y:S05]  /*300c0*/  BSYNC B3 ;  /* 0x0000000000037941 */ /* 0x000fea0003800000 */
.L_x_12591:
        /* <DEDUP_REMOVED lines=10> */
.L_x_12594:
[----:B------:R-:W-:Y:S05]  /*30170*/  BSYNC B3 ;  /* 0x0000000000037941 */ /* 0x000fea0003800000 */
.L_x_12593:
[----:B------:R-:W2:Y:S04]  /*30180*/  LDL.64 R12, [R0] ;  /* 0x00000000000c7983 */ /* 0x000ea80000100a00 */
[----:B------:R-:W3:Y:S01]  /*30190*/  LDL.64 R8, [R0+0x28] ;  /* 0x0000280000087983 */ /* 0x000ee20000100a00 */
[C---:B------:R-:W-:Y:S02]  /*301a0*/  R2UR UR6, R4.reuse ;  /* 0x00000000040672ca */ /* 0x040fe400000e0000 */
[C---:B------:R-:W-:Y:S01]  /*301b0*/  R2UR UR7, R5.reuse ;  /* 0x00000000050772ca */ /* 0x040fe200000e0000 */
[----:B------:R-:W4:Y:S01]  /*301c0*/  LDL.64 R18, [R0+0x20] ;  /* 0x0000200000127983 */ /* 0x000f220000100a00 */
[C---:B------:R-:W-:Y:S02]  /*301d0*/  R2UR UR4, R4.reuse ;  /* 0x00000000040472ca */ /* 0x040fe400000e0000 */
[----:B------:R-:W-:Y:S01]  /*301e0*/  R2UR UR5, R5 ;  /* 0x00000000050572ca */ /* 0x000fe200000e0000 */
[----:B0----5:R-:W4:Y:S08]  /*301f0*/  LDL.64 R14, [R0+0x8] ;  /* 0x00000800000e7983 */ /* 0x021f300000100a00 */
        /* <DEDUP_REMOVED lines=11> */
[----:B------:R-:W-:Y:S01]  /*302b0*/  WARPGROUP.ARRIVE ;  /* 0x00000000000079c5 */ /* 0x000fe20000000000 */
[----:B------:R-:W-:Y:S02]  /*302c0*/  R2UR UR8, R4 ;  /* 0x00000000040872ca */ /* 0x000fe400000e0000 */
[----:B------:R-:W-:-:S02]  /*302d0*/  R2UR UR6, R8 ;  /* 0x00000000080672ca */ /* 0x000fc400000e0000 */
[C---:B------:R-:W-:Y:S02]  /*302e0*/  R2UR UR9, R5.reuse ;  /* 0x00000000050972ca */ /* 0x040fe400000e0000 */
[----:B------:R-:W-:Y:S02]  /*302f0*/  R2UR UR10, R4 ;  /* 0x00000000040a72ca */ /* 0x000fe400000e0000 */
[----:B------:R-:W-:Y:S02]  /*30300*/  R2UR UR11, R5 ;  /* 0x00000000050b72ca */ /* 0x000fe400000e0000 */
[----:B---3--:R-:W-:Y:S01]  /*30310*/  R2UR UR4, R12 ;  /* 0x000000000c0472ca */ /* 0x008fe200000e0000 */
[----:B------:R-:W-:Y:S01]  /*30320*/  IMAD.MOV.U32 R12, RZ, RZ, 0x1 ;  /* 0x00000001ff0c7424 */ /* 0x000fe200078e00ff */
[----:B------:R-:W-:-:S13]  /*30330*/  R2UR UR5, R13 ;  /* 0x000000000d0572ca */ /* 0x000fda00000e0000 */
[----:B------:R-:W-:Y:S03]  /*30340*/  HGMMA.64x96x16.F32.BF16 R24, gdesc[UR4], RZ, !UPT, gsb0 ;  /* 0x01600000041879f0 */ /* 0x000fe6000c0018ff */
        /* <DEDUP_REMOVED lines=63> */
.L_x_12597:
[----:B------:R-:W-:Y:S05]  /*30740*/  BSYNC B3 ;  /* 0x0000000000037941 */ /* 0x000fea0003800000 */
.L_x_12596:
        /* <DEDUP_REMOVED lines=17> */
.L_x_12599:
[----:B------:R-:W-:Y:S05]  /*30860*/  BSYNC B3 ;  /* 0x0000000000037941 */ /* 0x000fea0003800000 */
.L_x_12598:
        /* <DEDUP_REMOVED lines=10> */
.L_x_12601:
[----:B------:R-:W-:Y:S05]  /*30910*/  BSYNC B3 ;  /* 0x0000000000037941 */ /* 0x000fea0003800000 */
.L_x_12600:
[----:B------:R-:W2:Y:S04]  /*30920*/  LDL.64 R8, [R0] ;  /* 0x0000000000087983 */ /* 0x000ea80000100a00 */
[----:B------:R-:W3:Y:S04]  /*30930*/  LDL.64 R20, [R0+0x58] ;  /* 0x0000580000147983 */ /* 0x000ee80000100a00 */
[----:B------:R-:W4:Y:S04]  /*30940*/  LDL.64 R14, [R0+0x48] ;  /* 0x00004800000e7983 */ /* 0x000f280000100a00 */
[----:B0----5:R-:W4:Y:S01]  /*30950*/  LDL.64 R18, [R0+0x50] ;  /* 0x0000500000127983 */ /* 0x021f220000100a00 */
[----:B------:R-:W-:-:S02]  /*30960*/  R2UR UR6, R4 ;  /* 0x00000000040672ca */ /* 0x000fc400000e0000 */
[C---:B------:R-:W-:Y:S01]  /*30970*/  R2UR UR7, R5.reuse ;  /* 0x00000000050772ca */ /* 0x040fe200000e0000 */
[----:B------:R-:W4:Y:S01]  /*30980*/  LDL.LU R74, [R1+0x490] ;  /* 0x00049000014a7983 */ /* 0x000f220000300800 */
        /* <DEDUP_REMOVED lines=27> */
[----:B------:R-:W-:-:S02]  /*30b40*/  VIADD R72, R8, 0x2 ;  /* 0x0000000208487836 */ /* 0x000fc40000000000 */
[----:B------:R-:W-:-:S03]  /*30b50*/  IMAD.MOV.U32 R73, RZ, RZ, R9 ;  /* 0x000000ffff497224 */ /* 0x000fc600078e0009 */
[----:B------:R-:W-:Y:S02]  /*30b60*/  R2UR UR6, R72 ;  /* 0x00000000480672ca */ /* 0x000fe400000e0000 */
        /* <DEDUP_REMOVED lines=235> */
[----:B------:R-:W2:Y:S04]  /*31a20*/  @!P2 LDL.64 R8, [R0] ;  /* 0x000000000008a983 */ /* 0x000ea80000100a00 */
[----:B0-----:R-:W3:Y:S01]  /*31a30*/  @!P2 LDL.64 R14, [R0+0x18] ;  /* 0x00001800000ea983 */ /* 0x001ee20000100a00 */
[----:B------:R-:W-:-:S02]  /*31a40*/  @!P2 R2UR UR4, R4 ;  /* 0x000000000404a2ca */ /* 0x000fc400000e0000 */
[C---:B------:R-:W-:Y:S02]  /*31a50*/  @!P2 R2UR UR5, R5.reuse ;  /* 0x000000000505a2ca */ /* 0x040fe400000e0000 */
[----:B------:R-:W-:Y:S02]  /*31a60*/  SHF.R.U32.HI R18, RZ, 0x7, R13 ;  /* 0x00000007ff127819 */ /* 0x000fe4000001160d */
[----:B------:R-:W-:Y:S02]  /*31a70*/  @!P2 R2UR UR6, R4 ;  /* 0x000000000406a2ca */ /* 0x000fe400000e0000 */
[----:B------:R-:W-:Y:S02]  /*31a80*/  @!P2 R2UR UR7, R5 ;  /* 0x000000000507a2ca */ /* 0x000fe400000e0000 */
[----:B------:R-:W-:-:S05]  /*31a90*/  IADD3 R18, -R18, 0xb, RZ ;  /* 0x0000000b12127810 */ /* 0x000fca0007ffe1ff */
[----:B------:R0:W-:Y:S06]  /*31aa0*/  BAR.ARV R18, 0x100 ;  /* 0x000400120000751d */ /* 0x0001ec0000002000 */
        /* <DEDUP_REMOVED lines=12> */
[----:B0-----:R-:W3:Y:S01]  /*31b70*/  LD.E R18, desc[UR4][R6.64+0x24] ;  /* 0x0000240406127980 */ /* 0x001ee2000c101900 */
[C---:B------:R-:W-:Y:S02]  /*31b80*/  R2UR UR4, R4.reuse ;  /* 0x00000000040472ca */ /* 0x040fe400000e0000 */
[C---:B------:R-:W-:Y:S02]  /*31b90*/  R2UR UR5, R5.reuse ;  /* 0x00000000050572ca */ /* 0x040fe400000e0000 */
[C---:B------:R-:W-:Y:S02]  /*31ba0*/  R2UR UR14, R4.reuse ;  /* 0x00000000040e72ca */ /* 0x040fe400000e0000 */
[C---:B------:R-:W-:Y:S02]  /*31bb0*/  R2UR UR15, R5.reuse ;  /* 0x00000000050f72ca */ /* 0x040fe400000e0000 */
[----:B------:R-:W-:Y:S02]  /*31bc0*/  R2UR UR10, R4 ;  /* 0x00000000040a72ca */ /* 0x000fe400000e0000 */
[----:B------:R-:W-:-:S02]  /*31bd0*/  R2UR UR11, R5 ;  /* 0x00000000050b72ca */ /* 0x000fc400000e0000 */
[----:B------:R-:W-:Y:S02]  /*31be0*/  R2UR UR8, R4 ;  /* 0x00000000040872ca */ /* 0x000fe400000e0000 */
[C---:B------:R-:W-:Y:S02]  /*31bf0*/  R2UR UR9, R5.reuse ;  /* 0x00000000050972ca */ /* 0x040fe400000e0000 */
[----:B------:R-:W-:Y:S02]  /*31c00*/  LOP3.LUT R74, R74, 0xfff7ffff, RZ, 0xc0, !PT ;  /* 0xfff7ffff4a4a7812 */ /* 0x000fe400078ec0ff */
[----:B------:R-:W-:Y:S02]  /*31c10*/  R2UR UR12, R4 ;  /* 0x00000000040c72ca */ /* 0x000fe400000e0000 */
[----:B------:R-:W-:Y:S02]  /*31c20*/  R2UR UR13, R5 ;  /* 0x00000000050d72ca */ /* 0x000fe400000e0000 */
[----:B------:R-:W-:Y:S01]  /*31c30*/  @P2 LOP3.LUT R74, R74, 0x80000, RZ, 0xfc, !PT ;  /* 0x000800004a4a2812 */ /* 0x000fe200078efcff */
[----:B------:R-:W4:Y:S04]  /*31c40*/  LD.E R73, desc[UR10][R6.64+0xc] ;  /* 0x00000c0a06497980 */ /* 0x000f28000c101900 */
[----:B------:R0:W-:Y:S06]  /*31c50*/  STL [R1+0x490], R74 ;  /* 0x0004904a01007387 */ /* 0x0001ec0000100800 */
[----:B------:R-:W4:Y:S04]  /*31c60*/  LD.E R75, desc[UR12][R6.64+0x14] ;  /* 0x0000140c064b7980 */ /* 0x000f28000c101900 */
[----:B0-----:R-:W4:Y:S04]  /*31c70*/  LD.E R74, desc[UR8][R6.64+0x10] ;  /* 0x00001008064a7980 */ /* 0x001f28000c101900 */
[----:B--2---:R-:W2:Y:S01]  /*31c80*/  LD.E R72, desc[UR4][R8.64] ;  /* 0x0000000408487980 */ /* 0x004ea2000c101900 */
[----:B------:R-:W-:-:S02]  /*31c90*/  R2UR UR4, R4 ;  /* 0x00000000040472ca */ /* 0x000fc400000e0000 */
[----:B------:R-:W-:Y:S01]  /*31ca0*/  R2UR UR5, R5 ;  /* 0x00000000050572ca */ /* 0x000fe200000e0000 */
[----:B------:R-:W2:-:S12]  /*31cb0*/  LD.E R9, desc[UR14][R6.64+0x18] ;  /* 0x0000180e06097980 */ /* 0x000e98000c101900 */
        /* <DEDUP_REMOVED lines=17> */
[----:B------:R-:W-:Y:S01]  /*31dd0*/  BSSY B3, `(.L_x_12603) ;  /* 0x00000af000037945 */ /* 0x000fe20003800000 */
[----:B----4-:R-:W-:Y:S02]  /*31de0*/  IMAD R75, R10, -0x60, R75 ;  /* 0xffffffa00a4b7824 */ /* 0x010fe400078e024b */
[-C--:B--2---:R-:W-:Y:S01]  /*31df0*/  FMUL.FTZ R81, R45, R72.reuse ;  /* 0x000000482d517220 */ /* 0x084fe20000410000 */
        /* <DEDUP_REMOVED lines=8> */
[----:B------:R-:W-:Y:S01]  /*31e80*/  FMUL.FTZ R52, R57, R72 ;  /* 0x0000004839347220 */ /* 0x000fe20000410000 */
[----:B------:R-:W-:-:S04]  /*31e90*/  SHF.R.S32.HI R45, RZ, 0x1f, R78 ;  /* 0x0000001fff2d7819 */ /* 0x000fc8000001144e */
[----:B------:R-:W-:Y:S01]  /*31ea0*/  LEA.HI R54, R45, R78, RZ, 0x7 ;  /* 0x0000004e2d367211 */ /* 0x000fe200078f38ff */
[----:B0-----:R-:W-:-:S03]  /*31eb0*/  FMUL.FTZ R2, R26, R72 ;  /* 0x000000481a027220 */ /* 0x001fc60000410000 */
[----:B------:R-:W-:Y:S01]  /*31ec0*/  LOP3.LUT R57, R54, 0xffffff80, RZ, 0xc0, !PT ;  /* 0xffffff8036397812 */ /* 0x000fe200078ec0ff */
[-C--:B------:R-:W-:Y:S01]  /*31ed0*/  FMUL.FTZ R26, R42, R72.reuse ;  /* 0x000000482a1a7220 */ /* 0x080fe20000410000 */
[----:B------:R-:W-:-:S03]  /*31ee0*/  FMUL.FTZ R42, R58, R72 ;  /* 0x000000483a2a7220 */ /* 0x000fc60000410000 */
[----:B------:R-:W-:Y:S02]  /*31ef0*/  IMAD.IADD R58, R78, 0x1, -R57 ;  /* 0x000000014e3a7824 */ /* 0x000fe400078e0a39 */
[-C--:B------:R-:W-:Y:S01]  /*31f00*/  FMUL.FTZ R79, R25, R72.reuse ;  /* 0x00000048194f7220 */ /* 0x080fe20000410000 */
        /* <DEDUP_REMOVED lines=8> */
[----:B------:R-:W-:Y:S01]  /*31f90*/  FMUL.FTZ R15, R27, R72 ;  /* 0x000000481b0f7220 */ /* 0x000fe20000410000 */
[----:B------:R-:W-:Y:S01]  /*31fa0*/  LEA.HI R61, R57, R58, RZ, 0x2 ;  /* 0x0000003a393d7211 */ /* 0x000fe200078f10ff */
[-C--:B------:R-:W-:Y:S01]  /*31fb0*/  FMUL.FTZ R27, R43, R72.reuse ;  /* 0x000000482b1b7220 */ /* 0x080fe20000410000 */
[-C--:B------:R-:W-:Y:S01]  /*31fc0*/  FMUL.FTZ R43, R59, R72.reuse ;  /* 0x000000483b2b7220 */ /* 0x080fe20000410000 */
[-C--:B------:R-:W-:Y:S01]  /*31fd0*/  FMUL.FTZ R20, R34, R72.reuse ;  /* 0x0000004822147220 */ /* 0x080fe20000410000 */
[----:B------:R-:W-:Y:S01]  /*31fe0*/  LOP3.LUT R59, R56, 0xfffffffc, RZ, 0xc0, !PT ;  /* 0xfffffffc383b7812 */ /* 0x000fe200078ec0ff */
[-C--:B------:R-:W-:Y:S01]  /*31ff0*/  FMUL.FTZ R34, R50, R72.reuse ;  /* 0x0000004832227220 */ /* 0x080fe20000410000 */
[--C-:B------:R-:W-:Y:S01]  /*32000*/  SHF.R.S32.HI R56, RZ, 0x2, R61.reuse ;  /* 0x00000002ff387819 */ /* 0x100fe2000001143d */
[-C--:B------:R-:W-:Y:S01]  /*32010*/  FMUL.FTZ R50, R53, R72.reuse ;  /* 0x0000004835327220 */ /* 0x080fe20000410000 */
[----:B------:R-:W-:Y:S01]  /*32020*/  SHF.R.S32.HI R83, RZ, 0x1f, R61 ;  /* 0x0000001fff537819 */ /* 0x000fe2000001143d */
[----:B------:R-:W-:Y:S01]  /*32030*/  FMUL.FTZ R53, R60, R72 ;  /* 0x000000483c357220 */ /* 0x000fe20000410000 */
[----:B------:R-:W-:-:S02]  /*32040*/  LEA.HI R60, R57, R58, RZ, 0x5 ;  /* 0x0000003a393c7211 */ /* 0x000fc400078f28ff */
[----:B------:R-:W-:Y:S02]  /*32050*/  SHF.R.S32.HI R57, RZ, 0x7, R54 ;  /* 0x00000007ff397819 */ /* 0x000fe40000011436 */
[----:B------:R-:W-:Y:S01]  /*32060*/  LEA.HI R83, R83, R56, RZ, 0x3 ;  /* 0x0000003853537211 */ /* 0x000fe200078f18ff */
[-C--:B------:R-:W-:Y:S01]  /*32070*/  FMUL.FTZ R45, R63, R72.reuse ;  /* 0x000000483f2d7220 */ /* 0x080fe20000410000 */
[----:B------:R-:W-:Y:S01]  /*32080*/  IMAD.IADD R78, R78, 0x1, -R59 ;  /* 0x000000014e4e7824 */ /* 0x000fe200078e0a3b */
[----:B------:R-:W-:Y:S01]  /*32090*/  SHF.R.S32.HI R63, RZ, 0x5, R60 ;  /* 0x00000005ff3f7819 */ /* 0x000fe2000001143c */
[-C--:B------:R-:W-:Y:S01]  /*320a0*/  FMUL.FTZ R18, R30, R72.reuse ;  /* 0x000000481e127220 */ /* 0x080fe20000410000 */
[----:B------:R-:W-:Y:S02]  /*320b0*/  LEA.HI R54, R54, R57, RZ, 0x1 ;  /* 0x0000003936367211 */ /* 0x000fe400078f08ff */
[----:B------:R-:W-:Y:S01]  /*320c0*/  LOP3.LUT R83, R83, 0xfffffff8, RZ, 0xc0, !PT ;  /* 0xfffffff853537812 */ /* 0x000fe200078ec0ff */
[-C--:B------:R-:W-:Y:S01]  /*320d0*/  FMUL.FTZ R30, R46, R72.reuse ;  /* 0x000000482e1e7220 */ /* 0x080fe20000410000 */
[----:B------:R-:W-:Y:S01]  /*320e0*/  FMUL.FTZ R46, R62, R72 ;  /* 0x000000483e2e7220 */ /* 0x000fe20000410000 */
[----:B------:R-:W-:Y:S01]  /*320f0*/  LOP3.LUT R54, R54, 0x3fffffe, RZ, 0xc0, !PT ;  /* 0x03fffffe36367812 */ /* 0x000fe200078ec0ff */
[----:B---3--:R-:W-:Y:S01]  /*32100*/  IMAD R80, R80, 0x8, R63 ;  /* 0x0000000850507824 */ /* 0x008fe200078e023f */
[----:B------:R-:W-:Y:S01]  /*32110*/  LEA.HI R62, R78, R78, RZ, 0x1 ;  /* 0x0000004e4e3e7211 */ /* 0x000fe200078f08ff */
[----:B------:R-:W-:-:S02]  /*32120*/  IMAD.IADD R83, R56, 0x1, -R83 ;  /* 0x0000000138537824 */ /* 0x000fc400078e0a53 */
        /* <DEDUP_REMOVED lines=8> */
[----:B------:R-:W-:Y:S01]  /*321b0*/  LOP3.LUT R61, R61, 0x7ffffffc, RZ, 0xc0, !PT ;  /* 0x7ffffffc3d3d7812 */ /* 0x000fe200078ec0ff */
[----:B------:R-:W-:Y:S02]  /*321c0*/  IMAD.MOV.U32 R63, RZ, RZ, -0x60 ;  /* 0xffffffa0ff3f7424 */ /* 0x000fe400078e00ff */
        /* <DEDUP_REMOVED lines=18> */
[-C--:B------:R-:W-:Y:S01]  /*322f0*/  FMUL.FTZ R58, R71, R72.reuse ;  /* 0x00000048473a7220 */ /* 0x080fe20000410000 */
[----:B------:R-:W-:Y:S01]  /*32300*/  FMUL.FTZ R68, R68, R72 ;  /* 0x0000004844447220 */ /* 0x000fe20000410000 */
[----:B------:R-:W-:Y:S01]  /*32310*/  ISETP.GE.AND P2, PT, R9, 0x1, PT ;  /* 0x000000010900780c */ /* 0x000fe20003f46270 */
[----:B------:R-:W-:Y:S01]  /*32320*/  IMAD R61, R61, -0x2, R64 ;  /* 0xfffffffe3d3d7824 */ /* 0x000fe200078e0240 */
[----:B------:R-:W1:Y:S01]  /*32330*/  MUFU.TANH R14, R14 ;  /* 0x0000000e000e7308 */ /* 0x000e620000002400 */
[----:B------:R-:W-:-:S03]  /*32340*/  LOP3.LUT R64, RZ, R73, RZ, 0x33, !PT ;  /* 0x00000049ff407212 */ /* 0x000fc600078e33ff */
[----:B------:R-:W-:-:S04]  /*32350*/  IADD3 R63, -R8, R61, R3 ;  /* 0x0000003d083f7210 */ /* 0x000fc80007ffe103 */
        /* <DEDUP_REMOVED lines=45> */
[----:B------:R-:W1:Y:S08]  /*32630*/  MUFU.TANH R57, R57 ;  /* 0x0000003900397308 */ /* 0x000e700000002400 */
[----:B------:R-:W1:Y:S01]  /*32640*/  MUFU.TANH R58, R58 ;  /* 0x0000003a003a7308 */ /* 0x000e620000002400 */
[----:B------:R-:W-:-:S02]  /*32650*/  IMAD.IADD R74, R63, 0x1, R74 ;  /* 0x000000013f4a7824 */ /* 0x000fc400078e024a */
[----:B------:R-:W-:Y:S02]  /*32660*/  IMAD.IADD R70, R63, 0x1, R64 ;  /* 0x000000013f467824 */ /* 0x000fe400078e0240 */
[----:B------:R-:W-:Y:S02]  /*32670*/  VIADD R71, R61, 0xffffffff ;  /* 0xffffffff3d477836 */ /* 0x000fe40000000000 */
[--C-:B0-----:R-:W-:Y:S02]  /*32680*/  IMAD.IADD R64, R74, 0x1, R77.reuse ;  /* 0x000000014a407824 */ /* 0x101fe400078e024d */
        /* <DEDUP_REMOVED lines=18> */
.L_x_12608:
[----:B------:R-:W-:Y:S05]  /*327b0*/  BSYNC B5 ;  /* 0x0000000000057941 */ /* 0x000fea0003800000 */
.L_x_12607:
[----:B------:R-:W-:Y:S01]  /*327c0*/  LOP3.LUT R66, RZ, R66, RZ, 0x33, !PT ;  /* 0x00000042ff427212 */ /* 0x000fe200078e33ff */
[----:B------:R-:W-:Y:S06]  /*327d0*/  BRA `(.L_x_12609) ;  /* 0x0000000000287947 */ /* 0x000fec0003800000 */
.L_x_12606:
        /* <DEDUP_REMOVED lines=10> */
.L_x_12609:
[----:B------:R-:W-:Y:S05]  /*32880*/  BSYNC B4 ;  /* 0x0000000000047941 */ /* 0x000fea0003800000 */
.L_x_12605:
[----:B------:R-:W-:-:S05]  /*32890*/  IMAD R66, R9, R66, R71 ;  /* 0x0000004209427224 */ /* 0x000fca00078e0247 */
[----:B------:R-:W-:Y:S02]  /*328a0*/  VIMNMX R65, R65, R66, !PT ;  /* 0x0000004241417248 */ /* 0x000fe40007fe0100 */
[----:B------:R-:W-:-:S07]  /*328b0*/  VIADDMNMX R64, R66, R9, R64, PT ;  /* 0x0000000942407246 */ /* 0x000fce0003800140 */
.L_x_12604:
[----:B------:R-:W-:Y:S05]  /*328c0*/  BSYNC B3 ;  /* 0x0000000000037941 */ /* 0x000fea0003800000 */
.L_x_12603:
        /* <DEDUP_REMOVED lines=137> */
.L_x_12615:
[----:B------:R-:W-:Y:S05]  /*33160*/  BSYNC B5 ;  /* 0x0000000000057941 */ /* 0x000fea0003800000 */
.L_x_12614:
[----:B------:R-:W-:Y:S01]  /*33170*/  LOP3.LUT R8, RZ, R8, RZ, 0x33, !PT ;  /* 0x00000008ff087212 */ /* 0x000fe200078e33ff */
[----:B------:R-:W-:Y:S06]  /*33180*/  BRA `(.L_x_12616) ;  /* 0x0000000000287947 */ /* 0x000fec0003800000 */
.L_x_12613:
        /* <DEDUP_REMOVED lines=10> */
.L_x_12616:
[----:B------:R-:W-:Y:S05]  /*33230*/  BSYNC B4 ;  /* 0x0000000000047941 */ /* 0x000fea0003800000 */
.L_x_12612:
[----:B------:R-:W-:-:S05]  /*33240*/  IMAD R3, R9, R8, R71 ;  /* 0x0000000809037224 */ /* 0x000fca00078e0247 */
[----:B------:R-:W-:Y:S02]  /*33250*/  VIADDMNMX R66, R3, R9, R66, PT ;  /* 0x0000000903427246 */ /* 0x000fe40003800142 */
[----:B------:R-:W-:-:S07]  /*33260*/  VIMNMX R64, R64, R3, !PT ;  /* 0x0000000340407248 */ /* 0x000fce0007fe0100 */
.L_x_12611:
[----:B------:R-:W-:Y:S05]  /*33270*/  BSYNC B3 ;  /* 0x0000000000037941 */ /* 0x000fea0003800000 */
.L_x_12610:
        /* <DEDUP_REMOVED lines=69> */
[----:B------:R-:W-:Y:S02]  /*336d0*/  R2UR UR4, R4 ;  /* 0x00000000040472ca */ /* 0x000fe400000e0000 */
[----:B------:R-:W-:Y:S02]  /*336e0*/  ISETP.LT.OR P1, PT, R66, 0x49, P1 ;  /* 0x000000494200780c */ /* 0x000fe40000f21670 */
[----:B------:R-:W-:Y:S02]  /*336f0*/  R2UR UR5, R5 ;  /* 0x00000000050572ca */ /* 0x000fe400000e0000 */
[----:B------:R-:W-:-:S02]  /*33700*/  FSEL R46, R46, -INF , !P1 ;  /* 0xff8000002e2e7808 */ /* 0x000fc40004800000 */
[----:B------:R-:W-:Y:S02]  /*33710*/  ISETP.GT.AND P1, PT, R64, RZ, !P6 ;  /* 0x000000ff4000720c */ /* 0x000fe40007724270 */
[----:B------:R-:W-:Y:S02]  /*33720*/  ISETP.NE.AND P2, PT, R91, RZ, PT ;  /* 0x000000ff5b00720c */ /* 0x000fe40003f45270 */
[----:B------:R-:W-:Y:S02]  /*33730*/  ISETP.LT.OR P1, PT, R66, 0x1, P1 ;  /* 0x000000014200780c */ /* 0x000fe40000f21670 */
[----:B------:R-:W-:Y:S02]  /*33740*/  ISETP.NE.AND P6, PT, R75, RZ, PT ;  /* 0x000000ff4b00720c */ /* 0x000fe40003fc5270 */
[----:B------:R-:W-:Y:S02]  /*33750*/  FSEL R62, R2, -INF , !P1 ;  /* 0xff800000023e7808 */ /* 0x000fe40004800000 */
[----:B------:R-:W2:Y:S04]  /*33760*/  LDL.64 R2, [R0+0x70] ;  /* 0x0000700000027983 */ /* 0x000ea80000100a00 */
[----:B--2---:R-:W2:Y:S01]  /*33770*/  LD.E.64 R6, desc[UR4][R2.64] ;  /* 0x0000000402067980 */ /* 0x004ea2000c101b00 */
[----:B------:R-:W-:-:S02]  /*33780*/  ISETP.GT.AND P1, PT, R64, 0x49, !P2 ;  /* 0x000000494000780c */ /* 0x000fc40005724270 */
[C---:B------:R-:W-:Y:S02]  /*33790*/  ISETP.GT.AND P3, PT, R64.reuse, 0x50, !P3 ;  /* 0x000000504000780c */ /* 0x040fe40005f64270 */
[C---:B------:R-:W-:Y:S02]  /*337a0*/  ISETP.GT.AND P4, PT, R64.reuse, 0x51, !P4 ;  /* 0x000000514000780c */ /* 0x040fe40006784270 */
[C---:B------:R-:W-:Y:S02]  /*337b0*/  ISETP.GT.AND P5, PT, R64.reuse, 0x58, !P5 ;  /* 0x000000584000780c */ /* 0x040fe40006fa4270 */
[----:B------:R-:W-:Y:S02]  /*337c0*/  ISETP.GT.AND P2, PT, R64, 0x59, !P6 ;  /* 0x000000594000780c */ /* 0x000fe40007744270 */
[C---:B------:R-:W-:Y:S02]  /*337d0*/  ISETP.LT.OR P1, PT, R66.reuse, 0x4a, P1 ;  /* 0x0000004a4200780c */ /* 0x040fe40000f21670 */
[----:B------:R-:W-:-:S02]  /*337e0*/  ISETP.LT.OR P3, PT, R66, 0x51, P3 ;  /* 0x000000514200780c */ /* 0x000fc40001f61670 */
[C---:B------:R-:W-:Y:S02]  /*337f0*/  ISETP.LT.OR P4, PT, R66.reuse, 0x52, P4 ;  /* 0x000000524200780c */ /* 0x040fe40002781670 */
[----:B------:R-:W-:Y:S02]  /*33800*/  ISETP.LT.OR P5, PT, R66, 0x59, P5 ;  /* 0x000000594200780c */ /* 0x000fe40002fa1670 */
[----:B------:R-:W-:Y:S02]  /*33810*/  FSEL R56, R56, -INF , !P4 ;  /* 0xff80000038387808 */ /* 0x000fe40006000000 */
[----:B------:R-:W-:Y:S02]  /*33820*/  ISETP.LT.OR P2, PT, R66, 0x5a, P2 ;  /* 0x0000005a4200780c */ /* 0x000fe40001741670 */
[----:B------:R-:W-:Y:S01]  /*33830*/  FSEL R57, R57, -INF , !P5 ;  /* 0xff80000039397808 */ /* 0x000fe20006800000 */
[----:B------:R-:W3:Y:S01]  /*33840*/  LD.E R66, desc[UR4][R2.64+0x10] ;  /* 0x0000100402427980 */ /* 0x000ee2000c101900 */
[----:B------:R-:W-:-:S02]  /*33850*/  R2UR UR6, R4 ;  /* 0x00000000040672ca */ /* 0x000fc400000e0000 */
        /* <DEDUP_REMOVED lines=40> */
[----:B------:R-:W-:Y:S02]  /*33ae0*/  FSEL R64, R45, -INF , !P1 ;  /* 0xff8000002d407808 */ /* 0x000fe40004800000 */
[----:B------:R-:W-:Y:S02]  /*33af0*/  FMNMX.FTZ R9, R46, R9, !PT ;  /* 0x000000092e097209 */ /* 0x000fe40007810000 */
[----:B------:R-:W-:Y:S02]  /*33b00*/  FMNMX.FTZ R8, R55, R8, !PT ;  /* 0x0000000837087209 */ /* 0x000fe40007810000 */
[----:B------:R-:W-:Y:S02]  /*33b10*/  FSEL R65, R54, -INF , !P3 ;  /* 0xff80000036417808 */ /* 0x000fe40005800000 */
        /* <DEDUP_REMOVED lines=34> */
[----:B------:R-:W-:Y:S01]  /*33d40*/  ST.E desc[UR4][R2.64+0x4], R9 ;  /* 0x0000040902007985 */ /* 0x000fe2000c101904 */
[----:B0-----:R-:W-:Y:S01]  /*33d50*/  FMUL.FTZ R67, R45, R66 ;  /* 0x000000422d437220 */ /* 0x001fe20000410000 */
[----:B----4-:R-:W-:-:S04]  /*33d60*/  FMUL.FTZ R69, R54, R71 ;  /* 0x0000004736457220 */ /* 0x010fc80000410000 */
[----:B------:R0:W-:Y:S04]  /*33d70*/  ST.E desc[UR6][R2.64+0x10], R67 ;  /* 0x0000104302007985 */ /* 0x0001e8000c101906 */
        /* <DEDUP_REMOVED lines=13> */
[----:B------:R-:W-:-:S04]  /*33e50*/  FFMA.FTZ R172, R63, R66, -R3 ;  /* 0x000000423fac7223 */ /* 0x000fc80000010803 */
[-C--:B------:R-:W-:Y:S01]  /*33e60*/  FFMA.FTZ R173, R62, R66.reuse, -R71 ;  /* 0x000000423ead7223 */ /* 0x080fe20000010847 */
[-C--:B------:R-:W-:Y:S01]  /*33e70*/  FFMA.FTZ R79, R79, R66.reuse, -R3 ;  /* 0x000000424f4f7223 */ /* 0x080fe20000010803 */
[----:B------:R-:W3:Y:S01]  /*33e80*/  MUFU.EX2 R172, R172 ;  /* 0x000000ac00ac7308 */ /* 0x000ee20000000800 */
[-C--:B------:R-:W-:Y:S01]  /*33e90*/  FFMA.FTZ R15, R15, R66.reuse, -R71 ;  /* 0x000000420f0f7223 */ /* 0x080fe20000010847 */
[-CC-:B------:R-:W-:Y:S01]  /*33ea0*/  FFMA.FTZ R154, R36, R66.reuse, -R3.reuse ;  /* 0x00000042249a7223 */ /* 0x180fe20000010803 */
[-C--:B------:R-:W-:Y:S01]  /*33eb0*/  FFMA.FTZ R174, R28, R66.reuse, -R3 ;  /* 0x000000421cae7223 */ /* 0x080fe20000010803 */
[-CC-:B------:R-:W-:Y:S01]  /*33ec0*/  FFMA.FTZ R175, R18, R66.reuse, -R71.reuse ;  /* 0x0000004212af7223 */ /* 0x180fe20000010847 */
[----:B------:R-:W-:-:S03]  /*33ed0*/  FFMA.FTZ R36, R21, R66, -R71 ;  /* 0x0000004215247223 */ /* 0x000fc60000010847 */
[----:B------:R-:W-:Y:S01]  /*33ee0*/  MUFU.EX2 R173, R173 ;  /* 0x000000ad00ad7308 */ /* 0x000fe20000000800 */
[-CC-:B------:R-:W-:Y:S01]  /*33ef0*/  FFMA.FTZ R152, R32, R66.reuse, -R3.reuse ;  /* 0x0000004220987223 */ /* 0x180fe20000010803 */
[-C--:B------:R-:W-:Y:S01]  /*33f00*/  FFMA.FTZ R8, R29, R66.reuse, -R3 ;  /* 0x000000421d087223 */ /* 0x080fe20000010803 */
[----:B------:R-:W-:-:S05]  /*33f10*/  FFMA.FTZ R32, R19, R66, -R71 ;  /* 0x0000004213207223 */ /* 0x000fca0000010847 */
[----:B------:R-:W0:Y:S01]  /*33f20*/  MUFU.EX2 R21, R79 ;  /* 0x0000004f00157308 */ /* 0x000e220000000800 */
[----:B------:R-:W-:-:S07]  /*33f30*/  FFMA.FTZ R153, R20, R66, -R71 ;  /* 0x0000004214997223 */ /* 0x000fce0000010847 */
[----:B------:R-:W1:Y:S01]  /*33f40*/  MUFU.EX2 R18, R15 ;  /* 0x0000000f00127308 */ /* 0x000e620000000800 */
[-CC-:B------:R-:W-:Y:S01]  /*33f50*/  FFMA.FTZ R9, R33, R66.reuse, -R3.reuse ;  /* 0x0000004221097223 */ /* 0x180fe20000010803 */
[----:B------:R-:W-:-:S06]  /*33f60*/  FFMA.FTZ R156, R40, R66, -R3 ;  /* 0x00000042289c7223 */ /* 0x000fcc0000010803 */
[----:B------:R-:W-:Y:S01]  /*33f70*/  MUFU.EX2 R174, R174 ;  /* 0x000000ae00ae7308 */ /* 0x000fe20000000800 */
[----:B------:R-:W-:-:S07]  /*33f80*/  FFMA.FTZ R40, R25, R66, -R71 ;  /* 0x0000004219287223 */ /* 0x000fce0000010847 */
[----:B------:R-:W2:Y:S01]  /*33f90*/  MUFU.EX2 R175, R175 ;  /* 0x000000af00af7308 */ /* 0x000ea20000000800 */
[----:B------:R-:W-:-:S07]  /*33fa0*/  FFMA.FTZ R155, R24, R66, -R71 ;  /* 0x00000042189b7223 */ /* 0x000fce0000010847 */
[----:B------:R3:W-:Y:S01]  /*33fb0*/  MUFU.EX2 R19, R8 ;  /* 0x0000000800137308 */ /* 0x0007e20000000800 */
[----:B------:R-:W-:-:S07]  /*33fc0*/  FFMA.FTZ R162, R49, R66, -R3 ;  /* 0x0000004231a27223 */ /* 0x000fce0000010803 */
[----:B------:R-:W5:Y:S01]  /*33fd0*/  MUFU.EX2 R20, R32 ;  /* 0x0000002000147308 */ /* 0x000f620000000800 */
[----:B---3--:R-:W-:Y:S01]  /*33fe0*/  FADD.FTZ R8, R172, R67 ;  /* 0x00000043ac087221 */ /* 0x008fe20000010000 */
[----:B------:R-:W-:-:S06]  /*33ff0*/  FFMA.FTZ R14, R14, R66, -R3 ;  /* 0x000000420e0e7223 */ /* 0x000fcc0000010803 */
[----:B------:R-:W3:Y:S01]  /*34000*/  MUFU.EX2 R152, R152 ;  /* 0x0000009800987308 */ /* 0x000ee20000000800 */
[----:B0-----:R-:W-:Y:S01]  /*34010*/  FADD.FTZ R49, R21, R8 ;  /* 0x0000000815317221 */ /* 0x001fe20000010000 */
[----:B------:R-:W-:-:S06]  /*34020*/  FFMA.FTZ R165, R42, R66, -R71 ;  /* 0x000000422aa57223 */ /* 0x000fcc0000010847 */
[----:B------:R4:W-:Y:S01]  /*34030*/  MUFU.EX2 R25, R9 ;  /* 0x0000000900197308 */ /* 0x0009e20000000800 */
[----:B------:R-:W-:-:S07]  /*34040*/  FFMA.FTZ R42, R43, R66, -R71 ;  /* 0x000000422b2a7223 */ /* 0x000fce0000010847 */
[----:B------:R-:W0:Y:S01]  /*34050*/  MUFU.EX2 R153, R153 ;  /* 0x0000009900997308 */ /* 0x000e220000000800 */
[----:B----4-:R-:W-:Y:S01]  /*34060*/  FADD.FTZ R9, R173, R68 ;  /* 0x00000044ad097221 */ /* 0x010fe20000010000 */
[----:B------:R-:W-:-:S03]  /*34070*/  FFMA.FTZ R28, R37, R66, -R3 ;  /* 0x00000042251c7223 */ /* 0x000fc60000010803 */
[----:B-1----:R-:W-:-:S03]  /*34080*/  FADD.FTZ R8, R18, R9 ;  /* 0x0000000912087221 */ /* 0x002fc60000010000 */
[----:B------:R-:W1:Y:S01]  /*34090*/  MUFU.EX2 R24, R36 ;  /* 0x0000002400187308 */ /* 0x000e620000000800 */
[----:B--2---:R-:W-:Y:S01]  /*340a0*/  FADD.FTZ R9, R175, R8 ;  /* 0x00000008af097221 */ /* 0x004fe20000010000 */
[-C--:B------:R-:W-:Y:S01]  /*340b0*/  FFMA.FTZ R158, R44, R66.reuse, -R3 ;  /* 0x000000422c9e7223 */ /* 0x080fe20000010803 */
[-CC-:B------:R-:W-:Y:S01]  /*340c0*/  FFMA.FTZ R157, R26, R66.reuse, -R71.reuse ;  /* 0x000000421a9d7223 */ /* 0x180fe20000010847 */
[----:B------:R-:W-:-:S04]  /*340d0*/  FFMA.FTZ R44, R27, R66, -R71 ;  /* 0x000000421b2c7223 */ /* 0x000fc80000010847 */
[----:B------:R-:W2:Y:S01]  /*340e0*/  MUFU.EX2 R154, R154 ;  /* 0x0000009a009a7308 */ /* 0x000ea20000000800 */
[----:B-----5:R-:W-:Y:S01]  /*340f0*/  FADD.FTZ R8, R20, R9 ;  /* 0x0000000914087221 */ /* 0x020fe20000010000 */
[----:B------:R-:W-:-:S06]  /*34100*/  FFMA.FTZ R29, R41, R66, -R3 ;  /* 0x00000042291d7223 */ /* 0x000fcc0000010803 */
[----:B------:R4:W-:Y:S08]  /*34110*/  MUFU.EX2 R43, R14 ;  /* 0x0000000e002b7308 */ /* 0x0009f00000000800 */
[----:B------:R-:W5:Y:S01]  /*34120*/  MUFU.EX2 R155, R155 ;  /* 0x0000009b009b7308 */ /* 0x000f620000000800 */
[----:B----4-:R-:W-:-:S04]  /*34130*/  FADD.FTZ R14, R174, R49 ;  /* 0x00000031ae0e7221 */ /* 0x010fc80000010000 */
[----:B------:R-:W-:-:S03]  /*34140*/  FADD.FTZ R15, R19, R14 ;  /* 0x0000000e130f7221 */ /* 0x000fc60000010000 */
[----:B------:R-:W4:Y:S01]  /*34150*/  MUFU.EX2 R27, R28 ;  /* 0x0000001c001b7308 */ /* 0x000f220000000800 */
[----:B---3--:R-:W-:Y:S01]  /*34160*/  FADD.FTZ R14, R152, R15 ;  /* 0x0000000f980e7221 */ /* 0x008fe20000010000 */
[----:B0-----:R-:W-:-:S06]  /*34170*/  FADD.FTZ R9, R153, R8 ;  /* 0x0000000899097221 */ /* 0x001fcc0000010000 */
[----:B------:R-:W0:Y:S01]  /*34180*/  MUFU.EX2 R26, R40 ;  /* 0x00000028001a7308 */ /* 0x000e220000000800 */
[----:B------:R-:W-:Y:S01]  /*34190*/  FFMA.FTZ R159, R30, R66, -R71 ;  /* 0x000000421e9f7223 */ /* 0x000fe20000010847 */
[----:B------:R-:W-:Y:S01]  /*341a0*/  FADD.FTZ R15, R25, R14 ;  /* 0x0000000e190f7221 */ /* 0x000fe20000010000 */
[----:B-1----:R-:W-:-:S05]  /*341b0*/  FADD.FTZ R8, R24, R9 ;  /* 0x0000000918087221 */ /* 0x002fca0000010000 */
[----:B------:R-:W1:Y:S01]  /*341c0*/  MUFU.EX2 R156, R156 ;  /* 0x0000009c009c7308 */ /* 0x000e620000000800 */
[----:B------:R-:W-:-:S07]  /*341d0*/  FFMA.FTZ R30, R31, R66, -R71 ;  /* 0x000000421f1e7223 */ /* 0x000fce0000010847 */
[----:B------:R-:W3:Y:S01]  /*341e0*/  MUFU.EX2 R157, R157 ;  /* 0x0000009d009d7308 */ /* 0x000ee20000000800 */
[----:B------:R-:W-:Y:S01]  /*341f0*/  FFMA.FTZ R81, R81, R66, -R3 ;  /* 0x0000004251517223 */ /* 0x000fe20000010803 */
[----:B--2---:R-:W-:Y:S01]  /*34200*/  FADD.FTZ R14, R154, R15 ;  /* 0x0000000f9a0e7221 */ /* 0x004fe20000010000 */
[----:B-----5:R-:W-:-:S05]  /*34210*/  FADD.FTZ R9, R155, R8 ;  /* 0x000000089b097221 */ /* 0x020fca0000010000 */
[----:B------:R-:W2:Y:S01]  /*34220*/  MUFU.EX2 R29, R29 ;  /* 0x0000001d001d7308 */ /* 0x000ea20000000800 */
[-C--:B------:R-:W-:Y:S01]  /*34230*/  FFMA.FTZ R160, R47, R66.reuse, -R3 ;  /* 0x000000422fa07223 */ /* 0x080fe20000010803 */
[----:B------:R-:W-:-:S06]  /*34240*/  FFMA.FTZ R161, R34, R66, -R71 ;  /* 0x0000004222a17223 */ /* 0x000fcc0000010847 */
[----:B------:R-:W5:Y:S01]  /*34250*/  MUFU.EX2 R28, R44 ;  /* 0x0000002c001c7308 */ /* 0x000f620000000800 */
[----:B----4-:R-:W-:Y:S01]  /*34260*/  FADD.FTZ R15, R27, R14 ;  /* 0x0000000e1b0f7221 */ /* 0x010fe20000010000 */
[----:B0-----:R-:W-:-:S06]  /*34270*/  FADD.FTZ R8, R26, R9 ;  /* 0x000000091a087221 */ /* 0x001fcc0000010000 */
[----:B------:R-:W0:Y:S01]  /*34280*/  MUFU.EX2 R158, R158 ;  /* 0x0000009e009e7308 */ /* 0x000e220000000800 */
[----:B------:R-:W-:-:S07]  /*34290*/  FFMA.FTZ R33, R48, R66, -R3 ;  /* 0x0000004230217223 */ /* 0x000fce0000010803 */
[----:B------:R-:W4:Y:S01]  /*342a0*/  MUFU.EX2 R159, R159 ;  /* 0x0000009f009f7308 */ /* 0x000f220000000800 */
[----:B------:R-:W-:Y:S01]  /*342b0*/  FFMA.FTZ R47, R35, R66, -R71 ;  /* 0x00000042232f7223 */ /* 0x000fe20000010847 */
[----:B-1----:R-:W-:Y:S01]  /*342c0*/  FADD.FTZ R14, R156, R15 ;  /* 0x0000000f9c0e7221 */ /* 0x002fe20000010000 */
[----:B---3--:R-:W-:-:S05]  /*342d0*/  FADD.FTZ R9, R157, R8 ;  /* 0x000000089d097221 */ /* 0x008fca0000010000 */
[----:B------:R-:W1:Y:S01]  /*342e0*/  MUFU.EX2 R31, R81 ;  /* 0x00000051001f7308 */ /* 0x000e620000000800 */
[----:B------:R-:W-:-:S07]  /*342f0*/  FFMA.FTZ R163, R38, R66, -R71 ;  /* 0x0000004226a37223 */ /* 0x000fce0000010847 */
[----:B------:R-:W3:Y:S01]  /*34300*/  MUFU.EX2 R30, R30 ;  /* 0x0000001e001e7308 */ /* 0x000ee20000000800 */
[----:B--2---:R-:W-:Y:S01]  /*34310*/  FADD.FTZ R15, R29, R14 ;  /* 0x0000000e1d0f7221 */ /* 0x004fe20000010000 */
[----:B-----5:R-:W-:-:S06]  /*34320*/  FADD.FTZ R8, R28, R9 ;  /* 0x000000091c087221 */ /* 0x020fcc0000010000 */
[----:B------:R-:W2:Y:S01]  /*34330*/  MUFU.EX2 R160, R160 ;  /* 0x000000a000a07308 */ /* 0x000ea20000000800 */
[----:B------:R-:W-:-:S07]  /*34340*/  FFMA.FTZ R34, R39, R66, -R71 ;  /* 0x0000004227227223 */ /* 0x000fce0000010847 */
[----:B------:R-:W5:Y:S01]  /*34350*/  MUFU.EX2 R161, R161 ;  /* 0x000000a100a17308 */ /* 0x000f620000000800 */
[----:B------:R-:W-:Y:S01]  /*34360*/  FFMA.FTZ R50, R50, R66, -R3 ;  /* 0x0000004232327223 */ /* 0x000fe20000010803 */
[----:B0-----:R-:W-:Y:S01]  /*34370*/  FADD.FTZ R14, R158, R15 ;  /* 0x0000000f9e0e7221 */ /* 0x001fe20000010000 */
[----:B----4-:R-:W-:-:S05]  /*34380*/  FADD.FTZ R9, R159, R8 ;  /* 0x000000089f097221 */ /* 0x010fca0000010000 */
[----:B------:R-:W0:Y:S01]  /*34390*/  MUFU.EX2 R33, R33 ;  /* 0x0000002100217308 */ /* 0x000e220000000800 */
[----:B------:R-:W-:-:S07]  /*343a0*/  FFMA.FTZ R164, R51, R66, -R3 ;  /* 0x0000004233a47223 */ /* 0x000fce0000010803 */
[----:B------:R-:W4:Y:S01]  /*343b0*/  MUFU.EX2 R32, R47 ;  /* 0x0000002f00207308 */ /* 0x000f220000000800 */
[----:B-1----:R-:W-:Y:S01]  /*343c0*/  FADD.FTZ R15, R31, R14 ;  /* 0x0000000e1f0f7221 */ /* 0x002fe20000010000 */
[----:B---3--:R-:W-:-:S06]  /*343d0*/  FADD.FTZ R8, R30, R9 ;  /* 0x000000091e087221 */ /* 0x008fcc0000010000 */
[----:B------:R-:W1:Y:S01]  /*343e0*/  MUFU.EX2 R162, R162 ;  /* 0x000000a200a27308 */ /* 0x000e620000000800 */
[----:B------:R-:W-:-:S07]  /*343f0*/  FFMA.FTZ R37, R52, R66, -R3 ;  /* 0x0000004234257223 */ /* 0x000fce0000010803 */
[----:B------:R-:W3:Y:S01]  /*34400*/  MUFU.EX2 R163, R163 ;  /* 0x000000a300a37308 */ /* 0x000ee20000000800 */
[----:B--2---:R-:W-:Y:S01]  /*34410*/  FADD.FTZ R14, R160, R15 ;  /* 0x0000000fa00e7221 */ /* 0x004fe20000010000 */
[----:B-----5:R-:W-:-:S06]  /*34420*/  FADD.FTZ R9, R161, R8 ;  /* 0x00000008a1097221 */ /* 0x020fcc0000010000 */
[----:B------:R-:W2:Y:S01]  /*34430*/  MUFU.EX2 R35, R50 ;  /* 0x0000003200237308 */ /* 0x000ea20000000800 */
[-C--:B------:R-:W-:Y:S01]  /*34440*/  FFMA.FTZ R166, R53, R66.reuse, -R3 ;  /* 0x0000004235a67223 */ /* 0x080fe20000010803 */
[----:B------:R-:W-:-:S06]  /*34450*/  FFMA.FTZ R167, R46, R66, -R71 ;  /* 0x000000422ea77223 */ /* 0x000fcc0000010847 */
[----:B------:R-:W5:Y:S01]  /*34460*/  MUFU.EX2 R34, R34 ;  /* 0x0000002200227308 */ /* 0x000f620000000800 */
[----:B0-----:R-:W-:Y:S01]  /*34470*/  FADD.FTZ R15, R33, R14 ;  /* 0x0000000e210f7221 */ /* 0x001fe20000010000 */
[----:B----4-:R-:W-:-:S06]  /*34480*/  FADD.FTZ R8, R32, R9 ;  /* 0x0000000920087221 */ /* 0x010fcc0000010000 */
[----:B------:R-:W0:Y:S01]  /*34490*/  MUFU.EX2 R164, R164 ;  /* 0x000000a400a47308 */ /* 0x000e220000000800 */
[----:B------:R-:W-:-:S07]  /*344a0*/  FFMA.FTZ R38, R64, R66, -R71 ;  /* 0x0000004240267223 */ /* 0x000fce0000010847 */
[----:B------:R-:W4:Y:S01]  /*344b0*/  MUFU.EX2 R165, R165 ;  /* 0x000000a500a57308 */ /* 0x000f220000000800 */
[----:B------:R-:W-:Y:S01]  /*344c0*/  FFMA.FTZ R55, R55, R66, -R3 ;  /* 0x0000004237377223 */ /* 0x000fe20000010803 */
[----:B-1----:R-:W-:Y:S01]  /*344d0*/  FADD.FTZ R14, R162, R15 ;  /* 0x0000000fa20e7221 */ /* 0x002fe20000010000 */
[----:B---3--:R-:W-:-:S05]  /*344e0*/  FADD.FTZ R9, R163, R8 ;  /* 0x00000008a3097221 */ /* 0x008fca0000010000 */
[----:B------:R-:W1:Y:S01]  /*344f0*/  MUFU.EX2 R37, R37 ;  /* 0x0000002500257308 */ /* 0x000e620000000800 */
[-C--:B------:R-:W-:Y:S01]  /*34500*/  FFMA.FTZ R168, R59, R66.reuse, -R3 ;  /* 0x000000423ba87223 */ /* 0x080fe20000010803 */
[----:B------:R-:W-:-:S06]  /*34510*/  FFMA.FTZ R169, R65, R66, -R71 ;  /* 0x0000004241a97223 */ /* 0x000fcc0000010847 */
        /* <DEDUP_REMOVED lines=15> */
[----:B------:R-:W1:Y:S08]  /*34610*/  MUFU.EX2 R168, R168 ;  /* 0x000000a800a87308 */ /* 0x000e700000000800 */
[----:B------:R-:W3:Y:S01]  /*34620*/  MUFU.EX2 R169, R169 ;  /* 0x000000a900a97308 */ /* 0x000ee20000000800 */
[----:B------:R-:W-:Y:S01]  /*34630*/  FFMA.FTZ R3, R58, R66, -R71 ;  /* 0x000000423a037223 */ /* 0x000fe20000010847 */
[----:B--2---:R-:W-:Y:S01]  /*34640*/  FADD.FTZ R14, R166, R15 ;  /* 0x0000000fa60e7221 */ /* 0x004fe20000010000 */
[----:B-----5:R-:W-:-:S05]  /*34650*/  FADD.FTZ R9, R167, R8 ;  /* 0x00000008a7097221 */ /* 0x020fca0000010000 */
[----:B------:R-:W2:Y:S08]  /*34660*/  MUFU.EX2 R41, R41 ;  /* 0x0000002900297308 */ /* 0x000eb00000000800 */
[----:B------:R-:W5:Y:S01]  /*34670*/  MUFU.EX2 R56, R56 ;  /* 0x0000003800387308 */ /* 0x000f620000000800 */
[----:B0-----:R-:W-:Y:S01]  /*34680*/  FADD.FTZ R15, R39, R14 ;  /* 0x0000000e270f7221 */ /* 0x001fe20000010000 */
[----:B----4-:R-:W-:-:S06]  /*34690*/  FADD.FTZ R8, R38, R9 ;  /* 0x0000000926087221 */ /* 0x010fcc0000010000 */
[----:B------:R-:W0:Y:S08]  /*346a0*/  MUFU.EX2 R170, R170 ;  /* 0x000000aa00aa7308 */ /* 0x000e300000000800 */
[----:B------:R-:W4:Y:S01]  /*346b0*/  MUFU.EX2 R171, R2 ;  /* 0x0000000200ab7308 */ /* 0x000f220000000800 */
[----:B-1----:R-:W-:Y:S01]  /*346c0*/  FADD.FTZ R14, R168, R15 ;  /* 0x0000000fa80e7221 */ /* 0x002fe20000010000 */
[----:B---3--:R-:W-:-:S06]  /*346d0*/  FADD.FTZ R9, R169, R8 ;  /* 0x00000008a9097221 */ /* 0x008fcc0000010000 */
[----:B------:R1:W3:Y:S01]  /*346e0*/  MUFU.EX2 R40, R3 ;  /* 0x0000000300287308 */ /* 0x0002e20000000800 */
[----:B--2---:R-:W-:Y:S01]  /*346f0*/  FADD.FTZ R15, R41, R14 ;  /* 0x0000000e290f7221 */ /* 0x004fe20000010000 */
[----:B-----5:R-:W-:-:S03]  /*34700*/  FADD.FTZ R8, R56, R9 ;  /* 0x0000000938087221 */ /* 0x020fc60000010000 */
[----:B0-----:R-:W-:Y:S01]  /*34710*/  FADD.FTZ R14, R170, R15 ;  /* 0x0000000faa0e7221 */ /* 0x001fe20000010000 */
[----:B----4-:R-:W-:-:S03]  /*34720*/  FADD.FTZ R9, R171, R8 ;  /* 0x00000008ab097221 */ /* 0x010fc60000010000 */
[----:B-1----:R-:W-:Y:S01]  /*34730*/  FADD.FTZ R3, R43, R14 ;  /* 0x0000000e2b037221 */ /* 0x002fe20000010000 */
[----:B---3--:R-:W-:-:S04]  /*34740*/  FADD.FTZ R15, R40, R9 ;  /* 0x00000009280f7221 */ /* 0x008fc80000010000 */
[----:B------:R-:W-:Y:S04]  /*34750*/  ST.E desc[UR4][R6.64+0x10], R3 ;  /* 0x0000100306007985 */ /* 0x000fe8000c101904 */
[----:B------:R0:W-:Y:S04]  /*34760*/  ST.E desc[UR6][R6.64+0x14], R15 ;  /* 0x0000140f06007985 */ /* 0x0001e8000c101906 */
[----:B------:R-:W2:Y:S01]  /*34770*/  LDL.64 R8, [R0+0x80] ;  /* 0x0000800000087983 */ /* 0x000ea20000100a00 */
[C---:B------:R-:W-:Y:S02]  /*34780*/  R2UR UR18, R4.reuse ;  /* 0x00000000041272ca */ /* 0x040fe400000e0000 */
[----:B------:R-:W-:Y:S01]  /*34790*/  R2UR UR19, R5 ;  /* 0x00000000051372ca */ /* 0x000fe200000e0000 */
[----:B--2---:R-:W2:Y:S04]  /*347a0*/  LD.E R2, desc[UR4][R8.64] ;  /* 0x0000000408027980 */ /* 0x004ea8000c101900 */
        /* <DEDUP_REMOVED lines=49> */
[----:B--2---:R-:W-:-:S03]  /*34ac0*/  FMUL.FTZ R3, R45, R2 ;  /* 0x000000022d037220 */ /* 0x004fc60000410000 */
[----:B------:R-:W2:Y:S04]  /*34ad0*/  LD.E R2, desc[UR18][R8.64+0x150] ;  /* 0x0001501208027980 */ /* 0x000ea8000c101900 */
[----:B------:R3:W-:Y:S02]  /*34ae0*/  ST.E desc[UR4][R8.64], R3 ;  /* 0x0000000308007985 */ /* 0x0007e4000c101904 */
[----:B---3--:R-:W-:-:S05]  /*34af0*/  FMUL.FTZ R3, R45, R48 ;  /* 0x000000302d037220 */ /* 0x008fca0000410000 */
        /* <DEDUP_REMOVED lines=87> */
[----:B------:R-:W-:Y:S04]  /*35070*/  ST.E desc[UR4][R8.64+0x1d0], R7 ;  /* 0x0001d00708007985 */ /* 0x000fe8000c101904 */
[----:B------:R0:W-:Y:S04]  /*35080*/  ST.E desc[UR4][R8.64+0x1e0], R3 ;  /* 0x0001e00308007985 */ /* 0x0001e8000c101904 */
[----:B0-----:R-:W3:Y:S01]  /*35090*/  LD.E R3, desc[UR6][R8.64+0x8] ;  /* 0x0000080608037980 */ /* 0x001ee2000c101900 */
[----:B--2---:R-:W-:-:S03]  /*350a0*/  FMUL.FTZ R7, R45, R2 ;  /* 0x000000022d077220 */ /* 0x004fc60000410000 */
[----:B------:R-:W2:Y:S04]  /*350b0*/  LD.E R2, desc[UR6][R8.64+0x1f0] ;  /* 0x0001f00608027980 */ /* 0x000ea8000c101900 */
[----:B------:R0:W-:Y:S04]  /*350c0*/  ST.E desc[UR4][R8.64+0x1e4], R7 ;  /* 0x0001e40708007985 */ /* 0x0001e8000c101904 */
[----:B0-----:R-:W4:Y:S01]  /*350d0*/  LD.E R7, desc[UR6][R8.64+0xc] ;  /* 0x00000c0608077980 */ /* 0x001f22000c101900 */
[----:B---3--:R-:W-:-:S03]  /*350e0*/  FMUL.FTZ R3, R54, R3 ;  /* 0x0000000336037220 */ /* 0x008fc60000410000 */
[----:B------:R-:W-:Y:S04]  /*350f0*/  ST.E desc[UR4][R8.64+0x1d4], R15 ;  /* 0x0001d40f08007985 */ /* 0x000fe8000c101904 */
[----:B------:R0:W-:Y:S04]  /*35100*/  ST.E desc[UR4][R8.64+0x8], R3 ;  /* 0x0000080308007985 */ /* 0x0001e8000c101904 */
[----:B0-----:R-:W3:Y:S01]  /*35110*/  LD.E R3, desc[UR6][R8.64+0x1c] ;  /* 0x00001c0608037980 */ /* 0x001ee2000c101900 */
[----:B--2---:R-:W-:-:S03]  /*35120*/  FMUL.FTZ R15, R45, R2 ;  /* 0x000000022d0f7220 */ /* 0x004fc60000410000 */
[----:B------:R-:W2:Y:S04]  /*35130*/  LD.E R2, desc[UR6][R8.64+0x1f4] ;  /* 0x0001f40608027980 */ /* 0x000ea8000c101900 */
[----:B------:R0:W-:Y:S01]  /*35140*/  ST.E desc[UR4][R8.64+0x1f0], R15 ;  /* 0x0001f00f08007985 */ /* 0x0001e2000c101904 */
[----:B----4-:R-:W-:-:S03]  /*35150*/  FMUL.FTZ R7, R54, R7 ;  /* 0x0000000736077220 */ /* 0x010fc60000410000 */
[----:B0-----:R-:W4:Y:S04]  /*35160*/  LD.E R15, desc[UR6][R8.64+0x18] ;  /* 0x00001806080f7980 */ /* 0x001f28000c101900 */
[----:B------:R0:W-:Y:S04]  /*35170*/  ST.E desc[UR4][R8.64+0xc], R7 ;  /* 0x00000c0708007985 */ /* 0x0001e8000c101904 */
[----:B0-----:R-:W5:Y:S01]  /*35180*/  LD.E R7, desc[UR6][R8.64+0x28] ;  /* 0x0000280608077980 */ /* 0x001f62000c101900 */
[----:B---3--:R-:W-:-:S05]  /*35190*/  FMUL.FTZ R3, R54, R3 ;  /* 0x0000000336037220 */ /* 0x008fca0000410000 */
[----:B------:R0:W-:Y:S04]  /*351a0*/  ST.E desc[UR4][R8.64+0x1c], R3 ;  /* 0x00001c0308007985 */ /* 0x0001e8000c101904 */
[----:B0-----:R-:W3:Y:S01]  /*351b0*/  LD.E R3, desc[UR6][R8.64+0x38] ;  /* 0x0000380608037980 */ /* 0x001ee2000c101900 */
[----:B----4-:R-:W-:-:S05]  /*351c0*/  FMUL.FTZ R15, R54, R15 ;  /* 0x0000000f360f7220 */ /* 0x010fca0000410000 */
[----:B------:R0:W-:Y:S01]  /*351d0*/  ST.E desc[UR4][R8.64+0x18], R15 ;  /* 0x0000180f08007985 */ /* 0x0001e2000c101904 */
[----:B-----5:R-:W-:-:S03]  /*351e0*/  FMUL.FTZ R7, R54, R7 ;  /* 0x0000000736077220 */ /* 0x020fc60000410000 */
        /* <DEDUP_REMOVED lines=39> */
[C---:B------:R-:W-:Y:S01]  /*35460*/  FMUL.FTZ R47, R45.reuse, R6 ;  /* 0x000000062d2f7220 */ /* 0x040fe20000410000 */
[C---:B------:R-:W-:Y:S01]  /*35470*/  FMUL.FTZ R49, R45.reuse, R44 ;  /* 0x0000002c2d317220 */ /* 0x040fe20000410000 */
[C---:B------:R-:W-:Y:S01]  /*35480*/  FMUL.FTZ R51, R45.reuse, R46 ;  /* 0x0000002e2d337220 */ /* 0x040fe20000410000 */
[----:B------:R-:W-:-:S02]  /*35490*/  FMUL.FTZ R53, R45, R60 ;  /* 0x0000003c2d357220 */ /* 0x000fc40000410000 */
[----:B------:R0:W-:Y:S04]  /*354a0*/  ST.E desc[UR10][R8.64+0x14], R47 ;  /* 0x0000142f08007985 */ /* 0x0001e8000c10190a */
[----:B------:R1:W-:Y:S01]  /*354b0*/  ST.E desc[UR12][R8.64+0x20], R49 ;  /* 0x0000203108007985 */ /* 0x0003e2000c10190c */
[C---:B0-----:R-:W-:Y:S01]  /*354c0*/  FMUL.FTZ R47, R45.reuse, R58 ;  /* 0x0000003a2d2f7220 */ /* 0x041fe20000410000 */
[C---:B-1----:R-:W-:Y:S02]  /*354d0*/  FMUL.FTZ R49, R45.reuse, R62 ;  /* 0x0000003e2d317220 */ /* 0x042fe40000410000 */
[----:B------:R0:W-:Y:S04]  /*354e0*/  ST.E desc[UR14][R8.64+0x24], R51 ;  /* 0x0000243308007985 */ /* 0x0001e8000c10190e */
[----:B------:R1:W-:Y:S04]  /*354f0*/  ST.E desc[UR10][R8.64+0x44], R47 ;  /* 0x0000442f08007985 */ /* 0x0003e8000c10190a */
[----:B------:R2:W-:Y:S04]  /*35500*/  ST.E desc[UR16][R8.64+0x50], R53 ;  /* 0x0000503508007985 */ /* 0x0005e8000c101910 */
[----:B------:R3:W-:Y:S01]  /*35510*/  ST.E desc[UR12][R8.64+0x54], R49 ;  /* 0x0000543108007985 */ /* 0x0007e2000c10190c */
[C---:B0-----:R-:W-:Y:S01]  /*35520*/  FMUL.FTZ R51, R45.reuse, R72 ;  /* 0x000000482d337220 */ /* 0x041fe20000410000 */
[C---:B-1----:R-:W-:Y:S01]  /*35530*/  FMUL.FTZ R47, R45.reuse, R70 ;  /* 0x000000462d2f7220 */ /* 0x042fe20000410000 */
[C---:B--2---:R-:W-:Y:S01]  /*35540*/  FMUL.FTZ R53, R45.reuse, R76 ;  /* 0x0000004c2d357220 */ /* 0x044fe20000410000 */
[----:B---3--:R-:W-:-:S03]  /*35550*/  FMUL.FTZ R49, R45, R74 ;  /* 0x0000004a2d317220 */ /* 0x008fc60000410000 */
[----:B------:R0:W-:Y:S04]  /*35560*/  ST.E desc[UR10][R8.64+0x74], R47 ;  /* 0x0000742f08007985 */ /* 0x0001e8000c10190a */
[----:B------:R1:W-:Y:S04]  /*35570*/  ST.E desc[UR14][R8.64+0x80], R51 ;  /* 0x0000803308007985 */ /* 0x0003e8000c10190e */
[----:B------:R2:W-:Y:S04]  /*35580*/  ST.E desc[UR12][R8.64+0x84], R49 ;  /* 0x0000843108007985 */ /* 0x0005e8000c10190c */
[----:B------:R3:W-:Y:S01]  /*35590*/  ST.E desc[UR16][R8.64+0x90], R53 ;  /* 0x0000903508007985 */ /* 0x0007e2000c101910 */
[C---:B0-----:R-:W-:Y:S01]  /*355a0*/  FMUL.FTZ R47, R45.reuse, R84 ;  /* 0x000000542d2f7220 */ /* 0x041fe20000410000 */
[C---:B-1----:R-:W-:Y:S01]  /*355b0*/  FMUL.FTZ R51, R45.reuse, R88 ;  /* 0x000000582d337220 */ /* 0x042fe20000410000 */
[C---:B--2---:R-:W-:Y:S01]  /*355c0*/  FMUL.FTZ R49, R45.reuse, R86 ;  /* 0x000000562d317220 */ /* 0x044fe20000410000 */
[----:B---3--:R-:W-:-:S02]  /*355d0*/  FMUL.FTZ R53, R45, R90 ;  /* 0x0000005a2d357220 */ /* 0x008fc40000410000 */
[----:B------:R0:W-:Y:S01]  /*355e0*/  ST.E desc[UR10][R8.64+0xb0], R47 ;  /* 0x0000b02f08007985 */ /* 0x0001e2000c10190a */
[----:B------:R-:W-:-:S03]  /*355f0*/  FMUL.FTZ R55, R45, R92 ;  /* 0x0000005c2d377220 */ /* 0x000fc60000410000 */
[----:B------:R1:W-:Y:S04]  /*35600*/  ST.E desc[UR12][R8.64+0xb4], R49 ;  /* 0x0000b43108007985 */ /* 0x0003e8000c10190c */
[----:B------:R2:W-:Y:S04]  /*35610*/  ST.E desc[UR14][R8.64+0xc0], R51 ;  /* 0x0000c03308007985 */ /* 0x0005e8000c10190e */
[----:B------:R3:W-:Y:S01]  /*35620*/  ST.E desc[UR16][R8.64+0xc4], R53 ;  /* 0x0000c43508007985 */ /* 0x0007e2000c101910 */
[C---:B0-----:R-:W-:Y:S01]  /*35630*/  FMUL.FTZ R47, R45.reuse, R100 ;  /* 0x000000642d2f7220 */ /* 0x041fe20000410000 */
[C---:B-1----:R-:W-:Y:S01]  /*35640*/  FMUL.FTZ R49, R45.reuse, R102 ;  /* 0x000000662d317220 */ /* 0x042fe20000410000 */
[C---:B--2---:R-:W-:Y:S01]  /*35650*/  FMUL.FTZ R51, R45.reuse, R104 ;  /* 0x000000682d337220 */ /* 0x044fe20000410000 */
[----:B---3--:R-:W-:Y:S01]  /*35660*/  FMUL.FTZ R53, R45, R106 ;  /* 0x0000006a2d357220 */ /* 0x008fe20000410000 */
[----:B------:R0:W-:Y:S01]  /*35670*/  ST.E desc[UR18][R8.64+0xd0], R55 ;  /* 0x0000d03708007985 */ /* 0x0001e2000c101912 */
[----:B------:R-:W-:-:S03]  /*35680*/  FMUL.FTZ R3, R54, R3 ;  /* 0x0000000336037220 */ /* 0x000fc60000410000 */
[----:B------:R1:W-:Y:S04]  /*35690*/  ST.E desc[UR10][R8.64+0xf0], R47 ;  /* 0x0000f02f08007985 */ /* 0x0003e8000c10190a */
[----:B------:R2:W-:Y:S04]  /*356a0*/  ST.E desc[UR12][R8.64+0xf4], R49 ;  /* 0x0000f43108007985 */ /* 0x0005e8000c10190c */
[----:B------:R3:W-:Y:S01]  /*356b0*/  ST.E desc[UR14][R8.64+0x100], R51 ;  /* 0x0001003308007985 */ /* 0x0007e2000c10190e */
[----:B0-----:R-:W-:-:S03]  /*356c0*/  FMUL.FTZ R55, R45, R108 ;  /* 0x0000006c2d377220 */ /* 0x001fc60000410000 */
[----:B------:R0:W-:Y:S01]  /*356d0*/  ST.E desc[UR16][R8.64+0x104], R53 ;  /* 0x0001043508007985 */ /* 0x0001e2000c101910 */
[C---:B-1----:R-:W-:Y:S01]  /*356e0*/  FMUL.FTZ R47, R45.reuse, R116 ;  /* 0x000000742d2f7220 */ /* 0x042fe20000410000 */
[C---:B--2---:R-:W-:Y:S01]  /*356f0*/  FMUL.FTZ R49, R45.reuse, R118 ;  /* 0x000000762d317220 */ /* 0x044fe20000410000 */
[C---:B---3--:R-:W-:Y:S01]  /*35700*/  FMUL.FTZ R51, R45.reuse, R120 ;  /* 0x000000782d337220 */ /* 0x048fe20000410000 */
[C---:B0-----:R-:W-:Y:S01]  /*35710*/  FMUL.FTZ R53, R45.reuse, R122 ;  /* 0x0000007a2d357220 */ /* 0x041fe20000410000 */
[----:B------:R-:W-:Y:S01]  /*35720*/  FMUL.FTZ R45, R45, R2 ;  /* 0x000000022d2d7220 */ /* 0x000fe20000410000 */
[----:B------:R-:W-:Y:S04]  /*35730*/  ST.E desc[UR18][R8.64+0x110], R55 ;  /* 0x0001103708007985 */ /* 0x000fe8000c101912 */
[----:B------:R-:W-:Y:S04]  /*35740*/  ST.E desc[UR10][R8.64+0x130], R47 ;  /* 0x0001302f08007985 */ /* 0x000fe8000c10190a */
[----:B------:R-:W-:Y:S04]  /*35750*/  ST.E desc[UR12][R8.64+0x134], R49 ;  /* 0x0001343108007985 */ /* 0x000fe8000c10190c */
[----:B------:R-:W-:Y:S04]  /*35760*/  ST.E desc[UR14][R8.64+0x140], R51 ;  /* 0x0001403308007985 */ /* 0x000fe8000c10190e */
[----:B------:R-:W-:Y:S04]  /*35770*/  ST.E desc[UR16][R8.64+0x144], R53 ;  /* 0x0001443508007985 */ /* 0x000fe8000c101910 */
[----:B------:R-:W-:Y:S04]  /*35780*/  ST.E desc[UR4][R8.64+0x1f4], R45 ;  /* 0x0001f42d08007985 */ /* 0x000fe8000c101904 */
[----:B------:R-:W-:Y:S01]  /*35790*/  ST.E desc[UR4][R8.64+0x98], R3 ;  /* 0x0000980308007985 */ /* 0x000fe2000c101904 */
[----:B----4-:R-:W-:-:S05]  /*357a0*/  FMUL.FTZ R15, R54, R15 ;  /* 0x0000000f360f7220 */ /* 0x010fca0000410000 */
[----:B------:R0:W-:Y:S01]  /*357b0*/  ST.E desc[UR4][R8.64+0x8c], R15 ;  /* 0x00008c0f08007985 */ /* 0x0001e2000c101904 */
[----:B-----5:R-:W-:-:S05]  /*357c0*/  FMUL.FTZ R7, R54, R7 ;  /* 0x0000000736077220 */ /* 0x020fca0000410000 */
[----:B------:R1:W-:Y:S04]  /*357d0*/  ST.E desc[UR4][R8.64+0x9c], R7 ;  /* 0x00009c0708007985 */ /* 0x0003e8000c101904 */
[----:B0-----:R-:W2:Y:S02]  /*357e0*/  LD.E R15, desc[UR6][R8.64+0xa8] ;  /* 0x0000a806080f7980 */ /* 0x001ea4000c101900 */
[----:B--2---:R-:W-:-:S05]  /*357f0*/  FMUL.FTZ R15, R54, R15 ;  /* 0x0000000f360f7220 */ /* 0x004fca0000410000 */
[----:B------:R0:W-:Y:S04]  /*35800*/  ST.E desc[UR4][R8.64+0xa8], R15 ;  /* 0x0000a80f08007985 */ /* 0x0001e8000c101904 */
[----:B------:R-:W2:Y:S02]  /*35810*/  LD.E R3, desc[UR6][R8.64+0xac] ;  /* 0x0000ac0608037980 */ /* 0x000ea4000c101900 */
[----:B--2---:R-:W-:-:S05]  /*35820*/  FMUL.FTZ R3, R54, R3 ;  /* 0x0000000336037220 */ /* 0x004fca0000410000 */
[----:B------:R2:W-:Y:S04]  /*35830*/  ST.E desc[UR4][R8.64+0xac], R3 ;  /* 0x0000ac0308007985 */ /* 0x0005e8000c101904 */
[----:B-1----:R-:W3:Y:S02]  /*35840*/  LD.E R7, desc[UR6][R8.64+0xb8] ;  /* 0x0000b80608077980 */ /* 0x002ee4000c101900 */
[----:B---3--:R-:W-:-:S05]  /*35850*/  FMUL.FTZ R7, R54, R7 ;  /* 0x0000000736077220 */ /* 0x008fca0000410000 */
[----:B------:R1:W-:Y:S04]  /*35860*/  ST.E desc[UR4][R8.64+0xb8], R7 ;  /* 0x0000b80708007985 */ /* 0x0003e8000c101904 */
[----:B0-----:R-:W3:Y:S02]  /*35870*/  LD.E R15, desc[UR6][R8.64+0xbc] ;  /* 0x0000bc06080f7980 */ /* 0x001ee4000c101900 */
[----:B---3--:R-:W-:-:S05]  /*35880*/  FMUL.FTZ R15, R54, R15 ;  /* 0x0000000f360f7220 */ /* 0x008fca0000410000 */
[----:B------:R0:W-:Y:S04]  /*35890*/  ST.E desc[UR4][R8.64+0xbc], R15 ;  /* 0x0000bc0f08007985 */ /* 0x0001e8000c101904 */
[----:B--2---:R-:W2:Y:S02]  /*358a0*/  LD.E R3, desc[UR6][R8.64+0xc8] ;  /* 0x0000c80608037980 */ /* 0x004ea4000c101900 */
        /* <DEDUP_REMOVED lines=115> */
[----:B------:R-:W-:Y:S04]  /*35fe0*/  ST.E desc[UR4][R8.64+0x1f8], R45 ;  /* 0x0001f82d08007985 */ /* 0x000fe8000c101904 */
[----:B--2---:R-:W2:Y:S01]  /*35ff0*/  LD.E R3, desc[UR6][R8.64+0x1fc] ;  /* 0x0001fc0608037980 */ /* 0x004ea2000c101900 */
[----:B------:R-:W-:Y:S01]  /*36000*/  LEA.HI R42, R13, 0x8, RZ, 0x19 ;  /* 0x000000080d2a7811 */ /* 0x000fe200078fc8ff */
[----:B--2---:R-:W-:-:S05]  /*36010*/  FMUL.FTZ R47, R54, R3 ;  /* 0x00000003362f7220 */ /* 0x004fca0000410000 */
[----:B------:R0:W-:Y:S04]  /*36020*/  ST.E desc[UR4][R8.64+0x1fc], R47 ;  /* 0x0001fc2f08007985 */ /* 0x0001e8000c101904 */
[----:B------:R-:W2:Y:S01]  /*36030*/  LDL.64 R2, [R0+0x80] ;  /* 0x0000800000027983 */ /* 0x000ea20000100a00 */
[----:B------:R3:W-:Y:S06]  /*36040*/  BAR.SYNC.DEFER_BLOCKING R42, 0x100 ;  /* 0x0004002a0000751d */ /* 0x0007ec0000010000 */
[----:B------:R-:W4:Y:S04]  /*36050*/  LDL.64 R14, [R0] ;  /* 0x00000000000e7983 */ /* 0x000f280000100a00 */
[----:B-1----:R-:W5:Y:S04]  /*36060*/  LDL.64 R6, [R0+0x98] ;  /* 0x0000980000067983 */ /* 0x002f680000100a00 */
[----:B0-----:R-:W3:Y:S04]  /*36070*/  LDL.64 R8, [R0+0x88] ;  /* 0x0000880000087983 */ /* 0x001ee80000100a00 */
[----:B--2---:R-:W2:Y:S04]  /*36080*/  LD.E R45, desc[UR4][R2.64] ;  /* 0x00000004022d7980 */ /* 0x004ea8000c101900 */
[----:B----4-:R-:W4:Y:S04]  /*36090*/  LD.E R15, desc[UR6][R14.64] ;  /* 0x000000060e0f7980 */ /* 0x010f28000c101900 */
[----:B-----5:R-:W4:Y:S04]  /*360a0*/  LD.E.64 R6, desc[UR4][R6.64] ;  /* 0x0000000406067980 */ /* 0x020f28000c101b00 */
[----:B--2---:R0:W-:Y:S04]  /*360b0*/  ST.E desc[UR8][R2.64], R45 ;  /* 0x0000002d02007985 */ /* 0x0041e8000c101908 */
[----:B------:R-:W2:Y:S04]  /*360c0*/  LD.E R47, desc[UR10][R2.64+0x4] ;  /* 0x0000040a022f7980 */ /* 0x000ea8000c101900 */
[----:B--2---:R1:W-:Y:S04]  /*360d0*/  ST.E desc[UR4][R2.64+0x4], R47 ;  /* 0x0000042f02007985 */ /* 0x0043e8000c101904 */
[----:B------:R-:W2:Y:S04]  /*360e0*/  LD.E R49, desc[UR6][R2.64+0x8] ;  /* 0x0000080602317980 */ /* 0x000ea8000c101900 */
[----:B--2---:R2:W-:Y:S04]  /*360f0*/  ST.E desc[UR4][R2.64+0x8], R49 ;  /* 0x0000083102007985 */ /* 0x0045e8000c101904 */
[----:B------:R-:W5:Y:S04]  /*36100*/  LD.E R51, desc[UR6][R2.64+0xc] ;  /* 0x00000c0602337980 */ /* 0x000f68000c101900 */
[----:B-----5:R5:W-:Y:S04]  /*36110*/  ST.E desc[UR4][R2.64+0xc], R51 ;  /* 0x00000c3302007985 */ /* 0x020be8000c101904 */
[----:B0-----:R-:W3:Y:S04]  /*36120*/  LD.E R45, desc[UR6][R2.64+0x10] ;  /* 0x00001006022d7980 */ /* 0x001ee8000c101900 */
[----:B---3--:R0:W-:Y:S04]  /*36130*/  ST.E desc[UR4][R2.64+0x10], R45 ;  /* 0x0000102d02007985 */ /* 0x0081e8000c101904 */
[----:B-1----:R-:W3:Y:S04]  /*36140*/  LD.E R47, desc[UR6][R2.64+0x14] ;  /* 0x00001406022f7980 */ /* 0x002ee8000c101900 */
[----:B---3--:R1:W-:Y:S04]  /*36150*/  ST.E desc[UR4][R2.64+0x14], R47 ;  /* 0x0000142f02007985 */ /* 0x0083e8000c101904 */
[----:B--2---:R-:W2:Y:S04]  /*36160*/  LD.E R49, desc[UR6][R2.64+0x18] ;  /* 0x0000180602317980 */ /* 0x004ea8000c101900 */
[----:B--2---:R2:W-:Y:S04]  /*36170*/  ST.E desc[UR4][R2.64+0x18], R49 ;  /* 0x0000183102007985 */ /* 0x0045e8000c101904 */
[----:B-----5:R-:W3:Y:S04]  /*36180*/  LD.E R51, desc[UR6][R2.64+0x1c] ;  /* 0x00001c0602337980 */ /* 0x020ee8000c101900 */
[----:B---3--:R3:W-:Y:S04]  /*36190*/  ST.E desc[UR4][R2.64+0x1c], R51 ;  /* 0x00001c3302007985 */ /* 0x0087e8000c101904 */
[----:B0-----:R-:W5:Y:S04]  /*361a0*/  LD.E R45, desc[UR6][R2.64+0x20] ;  /* 0x00002006022d7980 */ /* 0x001f68000c101900 */
[----:B-----5:R0:W-:Y:S04]  /*361b0*/  ST.E desc[UR4][R2.64+0x20], R45 ;  /* 0x0000202d02007985 */ /* 0x0201e8000c101904 */
[----:B-1----:R-:W5:Y:S04]  /*361c0*/  LD.E R47, desc[UR6][R2.64+0x24] ;  /* 0x00002406022f7980 */ /* 0x002f68000c101900 */
[----:B-----5:R1:W-:Y:S04]  /*361d0*/  ST.E desc[UR4][R2.64+0x24], R47 ;  /* 0x0000242f02007985 */ /* 0x0203e8000c101904 */
[----:B--2---:R-:W2:Y:S04]  /*361e0*/  LD.E R49, desc[UR6][R2.64+0x28] ;  /* 0x0000280602317980 */ /* 0x004ea8000c101900 */
[----:B--2---:R2:W-:Y:S04]  /*361f0*/  ST.E desc[UR4][R2.64+0x28], R49 ;  /* 0x0000283102007985 */ /* 0x0045e8000c101904 */
[----:B---3--:R-:W3:Y:S04]  /*36200*/  LD.E R51, desc[UR6][R2.64+0x2c] ;  /* 0x00002c0602337980 */ /* 0x008ee8000c101900 */
        /* <DEDUP_REMOVED lines=231> */
[----:B---3--:R-:W3:Y:S01]  /*37080*/  LD.E R51, desc[UR6][R2.64+0x1fc] ;  /* 0x0001fc0602337980 */ /* 0x008ee2000c101900 */
        /* <DEDUP_REMOVED lines=52> */
[----:B---3--:R3:W-:Y:S04]  /*373d0*/  ST.E desc[UR4][R2.64+0x1fc], R51 ;  /* 0x0001fc3302007985 */ /* 0x0087e8000c101904 */
        /* <DEDUP_REMOVED lines=24> */
[----:B-1----:R-:W5:Y:S04]  /*37560*/  LD.E R47, desc[UR26][R2.64+0x5c] ;  /* 0x00005c1a022f7980 */ /* 0x002f68000c101900 */
[----:B------:R-:W5:Y:S04]  /*37570*/  LD.E R48, desc[UR28][R2.64+0x60] ;  /* 0x0000601c02307980 */ /* 0x000f68000c101900 */
[----:B--2---:R-:W2:Y:S04]  /*37580*/  LD.E R49, desc[UR30][R2.64+0x64] ;  /* 0x0000641e02317980 */ /* 0x004ea8000c101900 */
[----:B------:R-:W2:Y:S04]  /*37590*/  LD.E R50, desc[UR32][R2.64+0x68] ;  /* 0x0000682002327980 */ /* 0x000ea8000c101900 */
[----:B---3--:R-:W2:Y:S04]  /*375a0*/  LD.E R51, desc[UR34][R2.64+0x6c] ;  /* 0x00006c2202337980 */ /* 0x008ea8000c101900 */
        /* <DEDUP_REMOVED lines=101> */
[----:B-----5:R-:W-:-:S02]  /*37c00*/  ISETP.NE.U32.AND P1, PT, R14, RZ, PT ;  /* 0x000000ff0e00720c */ /* 0x020fc40003f25070 */
        /* <DEDUP_REMOVED lines=31> */
[----:B--2---:R-:W-:-:S06]  /*37e00*/  WARPGROUP.ARRIVE ;  /* 0x00000000000079c5 */ /* 0x004fcc0000000000 */
        /* <DEDUP_REMOVED lines=24> */
[----:B------:R-:W-:Y:S01]  /*37f90*/  R2UR UR55, R5 ;  /* 0x00000000053772ca */ /* 0x000fe200000e0000 */
[----:B------:R-:W-:-:S02]  /*37fa0*/  WARPGROUP.DEPBAR.LE gsb0, 0x0 ;  /* 0x00008000000079c5 */ /* 0x000fc40000010000 */
[----:B------:R0:W-:Y:S01]  /*37fb0*/  ST.E desc[UR4][R2.64], R24 ;  /* 0x0000001802007985 */ /* 0x0001e2000c101904 */
[C---:B------:R-:W-:Y:S02]  /*37fc0*/  R2UR UR4, R4.reuse ;  /* 0x00000000040472ca */ /* 0x040fe400000e0000 */
[C---:B------:R-:W-:Y:S01]  /*37fd0*/  R2UR UR5, R5.reuse ;  /* 0x00000000050572ca */ /* 0x040fe200000e0000 */
[----:B------:R1:W-:Y:S01]  /*37fe0*/  ST.E desc[UR6][R2.64+0x4], R25 ;  /* 0x0000041902007985 */ /* 0x0003e2000c101906 */
[----:B------:R-:W-:Y:S02]  /*37ff0*/  R2UR UR6, R4 ;  /* 0x00000000040672ca */ /* 0x000fe400000e0000 */
[----:B------:R-:W-:-:S09]  /*38000*/  R2UR UR7, R5 ;  /* 0x00000000050772ca */ /* 0x000fd200000e0000 */
[----:B------:R2:W-:Y:S01]  /*38010*/  ST.E desc[UR4][R2.64+0x8], R26 ;  /* 0x0000081a02007985 */ /* 0x0005e2000c101904 */
[C---:B------:R-:W-:Y:S02]  /*38020*/  R2UR UR4, R4.reuse ;  /* 0x00000000040472ca */ /* 0x040fe400000e0000 */
        /* <DEDUP_REMOVED lines=349> */
[----:B------:R-:W-:-:S02]  /*39600*/  R2UR UR26, R4 ;  /* 0x00000000041a72ca */ /* 0x000fc400000e0000 */
[C---:B------:R-:W-:Y:S01]  /*39610*/  R2UR UR27, R5.reuse ;  /* 0x00000000051b72ca */ /* 0x040fe200000e0000 */
[----:B------:R5:W-:Y:S01]  /*39620*/  ST.E desc[UR28][R2.64+0x1fc], R151 ;  /* 0x0001fc9702007985 */ /* 0x000be2000c10191c */
[C---:B------:R-:W-:Y:S02]  /*39630*/  R2UR UR28, R4.reuse ;  /* 0x00000000041c72ca */ /* 0x040fe400000e0000 */
[C---:B------:R-:W-:Y:S02]  /*39640*/  R2UR UR29, R5.reuse ;  /* 0x00000000051d72ca */ /* 0x040fe400000e0000 */
[C---:B------:R-:W-:Y:S02]  /*39650*/  R2UR UR4, R4.reuse ;  /* 0x00000000040472ca */ /* 0x040fe400000e0000 */
[----:B------:R-:W-:Y:S02]  /*39660*/  R2UR UR5, R5 ;  /* 0x00000000050572ca */ /* 0x000fe400000e0000 */
        /* <DEDUP_REMOVED lines=3097> */
[----:B------:R5:W-:Y:S04]  /*45800*/  ST.E desc[UR24][R2.64+0x1dc], R143 ;  /* 0x0001dc8f02007985 */ /* 0x000be8000c101918 */
[----:B------:R5:W-:Y:S01]  /*45810*/  ST.E desc[UR26][R2.64+0x1e0], R144 ;  /* 0x0001e09002007985 */ /* 0x000be2000c10191a */
[C---:B------:R-:W-:Y:S02]  /*45820*/  R2UR UR26, R4.reuse ;  /* 0x00000000041a72ca */ /* 0x040fe400000e0000 */
[----:B------:R-:W-:Y:S01]  /*45830*/  R2UR UR27, R5 ;  /* 0x00000000051b72ca */ /* 0x000fe200000e0000 */
[----:B------:R5:W-:Y:S01]  /*45840*/  ST.E desc[UR28][R2.64+0x1e4], R145 ;  /* 0x0001e49102007985 */ /* 0x000be2000c10191c */
[----:B------:R-:W-:-:S02]  /*45850*/  R2UR UR28, R4 ;  /* 0x00000000041c72ca */ /* 0x000fc400000e0000 */
[----:B------:R-:W-:Y:S01]  /*45860*/  R2UR UR29, R5 ;  /* 0x00000000051d72ca */ /* 0x000fe200000e0000 */
[----:B------:R-:W-:Y:S04]  /*45870*/  ST.E desc[UR6][R2.64+0x1ec], R147 ;  /* 0x0001ec9302007985 */ /* 0x000fe8000c101906 */
[----:B------:R-:W-:Y:S04]  /*45880*/  ST.E desc[UR8][R2.64+0x1f0], R148 ;  /* 0x0001f09402007985 */ /* 0x000fe8000c101908 */
[----:B------:R-:W-:Y:S04]  /*45890*/  ST.E desc[UR10][R2.64+0x1f4], R149 ;  /* 0x0001f49502007985 */ /* 0x000fe8000c10190a */
[----:B------:R-:W-:Y:S04]  /*458a0*/  ST.E desc[UR12][R2.64+0x1f8], R150 ;  /* 0x0001f89602007985 */ /* 0x000fe8000c10190c */
[----:B------:R-:W-:Y:S01]  /*458b0*/  ST.E desc[UR14][R2.64+0x1fc], R151 ;  /* 0x0001fc9702007985 */ /* 0x000fe2000c10190e */
        /* <DEDUP_REMOVED lines=1537> */
.L_x_12617:
[----:B-1----:R-:W-:Y:S02]  /*4b8d0*/  IMAD.MOV.U32 R2, RZ, RZ, R225 ;  /* 0x000000ffff027224 */ /* 0x002fe400078e00e1 */
[----:B------:R-:W-:-:S04]  /*4b8e0*/  IMAD.MOV.U32 R3, RZ, RZ, 0x0 ;  /* 0x00000000ff037424 */ /* 0x000fc800078e00ff */
[----:B0-----:R-:W-:Y:S05]  /*4b8f0*/  RET.REL.NODEC R2 `(_ZN7cutlass13device_kernelIN5flash11enable_sm90INS1_16FlashAttnFwdSm90INS1_25CollectiveMainloopFwdSm90ILi2EN4cute5tupleIJNS5_1CILi1EEES8_S8_EEENS6_IJNS7_ILi128EEENS7_ILi96EEENS7_ILi64EEEEEELi256ENS_10bfloat16_tEfNS_4arch4Sm90ELb0ELb1ELb1ELb1ELb0ELb0ELb1ELb1ELb0ELb1ELb1ELb0EEENS1_21CollectiveEpilogueFwdINS6_IJSA_NS7_ILi256EEESB_EEES9_SE_SG_Li256ELb1ELb1ELb1ELb0EEENS1_36VarlenDynamicPersistentTileSchedulerILi128ELi96ELi256ELi128ELb1ELb1ELb1ELb1ELb0ELb1EEEEEEEEEvNT_6ParamsE) ;  /* 0xfffffb4402c07950 */ /* 0x001fea0003c3ffff */
.L_x_12595:
[----:B0-----:R0:W1:Y:S02]  /*4b900*/  SYNCS.PHASECHK.TRANS64.TRYWAIT P1, [R14+URZ], R15 ;  /* 0x0000000f0e0075a7 */ /* 0x001064000802017f */
[----:B-1----:R-:W-:Y:S05]  /*4b910*/  @!P1 NANOSLEEP.SYNCS 0x989680 ;  /* 0x009896800000995d */ /* 0x002fea0003900000 */
[----:B------:R-:W1:Y:S02]  /*4b920*/  @!P1 SYNCS.PHASECHK.TRANS64 P1, [R14+URZ], R15 ;  /* 0x0000000f0e0095a7 */ /* 0x000e64000802007f */
[----:B-1----:R-:W-:Y:S05]  /*4b930*/  @!P1 BRA `(.L_x_12595) ;  /* 0xfffffffc00f09947 */ /* 0x002fea000383ffff */
[----:B------:R-:W-:Y:S05]  /*4b940*/  BRA `(.L_x_12594) ;  /* 0xfffffe4800087947 */ /* 0x000fea000383ffff */
.L_x_12602:
[----:B0-----:R0:W1:Y:S02]  /*4b950*/  SYNCS.PHASECHK.TRANS64.TRYWAIT P1, [R18+URZ], R19 ;  /* 0x00000013120075a7 */ /* 0x001064000802017f */
[----:B-1----:R-:W-:Y:S05]  /*4b960*/  @!P1 NANOSLEEP.SYNCS 0x989680 ;  /* 0x009896800000995d */ /* 0x002fea0003900000 */
[----:B------:R-:W1:Y:S02]  /*4b970*/  @!P1 SYNCS.PHASECHK.TRANS64 P1, [R18+URZ], R19 ;  /* 0x00000013120095a7 */ /* 0x000e64000802007f */
[----:B-1----:R-:W-:Y:S05]  /*4b980*/  @!P1 BRA `(.L_x_12602) ;  /* 0xfffffffc00f09947 */ /* 0x002fea000383ffff */
[----:B------:R-:W-:Y:S05]  /*4b990*/  BRA `(.L_x_12601) ;  /* 0xfffffe4c00dc7947 */ /* 0x000fea000383ffff */
.L_x_12618:
        /* <DEDUP_REMOVED lines=14> */
.L_x_15199:


//--------------------- .text._ZN7cutlass13device_kernelIN5flash11enable_sm90INS1_16FlashAttnFwdSm90INS1_25CollectiveMainloopFwdSm90ILi2EN4cute5tupleIJNS5_1CILi1EEES8_S8_EEENS6_IJNS7_ILi128EEENS7_ILi96EEENS7_ILi64EEEEEELi256ENS_10bfloat16_tEfNS_4arch4Sm90ELb0ELb1ELb1ELb1ELb0ELb1ELb1ELb1ELb0ELb1ELb1ELb0EEENS1_21CollectiveEpilogueFwdINS6_IJSA_NS7_ILi256EEESB_EEES9_SE_SG_Li256ELb1ELb1ELb1ELb0EEENS1_36VarlenDynamicPersistentTileSchedulerILi128ELi96ELi256ELi128ELb1ELb1ELb1ELb1ELb0ELb1EEEEEEEEEvNT_6ParamsE --------------------------
	.section	.text._ZN7cutlass13device_kernelIN5flash11enable_sm90INS1_16FlashAttnFwdSm90INS1_25CollectiveMainloopFwdSm90ILi2EN4cute5tupleIJNS5_1CILi1EEES8_S8_EEENS6_IJNS7_ILi128EEENS7_ILi96EEENS7_ILi64EEEEEELi256ENS_10bfloat16_tEfNS_4arch4Sm90ELb0ELb1ELb1ELb1ELb0ELb1ELb1ELb1ELb0ELb1ELb1ELb0EEENS1_21CollectiveEpilogueFwdINS6_IJSA_NS7_ILi256EEESB_EEES9_SE_SG_Li256ELb1ELb1ELb1ELb0EEENS1_36VarlenDynamicPersistentTileSchedulerILi128ELi96ELi256ELi128ELb1ELb1ELb1ELb1ELb0ELb1EEEEEEEEEvNT_6ParamsE,"ax",@progbits
	.align	128
.text._ZN7cutlass13device_kernelIN5flash11enable_sm90INS1_16FlashAttnFwdSm90INS1_25CollectiveMainloopFwdSm90ILi2EN4cute5tupleIJNS5_1CILi1EEES8_S8_EEENS6_IJNS7_ILi128EEENS7_ILi96EEENS7_ILi64EEEEEELi256ENS_10bfloat16_tEfNS_4arch4Sm90ELb0ELb1ELb1ELb1ELb0ELb1ELb1ELb1ELb0ELb1ELb1ELb0EEENS1_21CollectiveEpilogueFwdINS6_IJSA_NS7_ILi256EEESB_EEES9_SE_SG_Li256ELb1ELb1ELb1ELb0EEENS1_36VarlenDynamicPersistentTileSchedulerILi128ELi96ELi256ELi128ELb1ELb1ELb1ELb1ELb0ELb1EEEEEEEEEvNT_6ParamsE:
        .type           _ZN7cutlass13device_kernelIN5flash11enable_sm90INS1_16FlashAttnFwdSm90INS1_25CollectiveMainloopFwdSm90ILi2EN4cute5tupleIJNS5_1CILi1EEES8_S8_EEENS6_IJNS7_ILi128EEENS7_ILi96EEENS7_ILi64EEEEEELi256ENS_10bfloat16_tEfNS_4arch4Sm90ELb0ELb1ELb1ELb1ELb0ELb1ELb1ELb1ELb0ELb1ELb1ELb0EEENS1_21CollectiveEpilogueFwdINS6_IJSA_NS7_ILi256EEESB_EEES9_SE_SG_Li256ELb1ELb1ELb1ELb0EEENS1_36VarlenDynamicPersistentTileSchedulerILi128ELi96ELi256ELi128ELb1ELb1ELb1ELb1ELb0ELb1EEEEEEEEEvNT_6ParamsE,@function
        .size           _ZN7cutlass13device_kernelIN5flash11enable_sm90INS1_16FlashAttnFwdSm90INS1_25CollectiveMainloopFwdSm90ILi2EN4cute5tupleIJNS5_1CILi1EEES8_S8_EEENS6_IJNS7_ILi128EEENS7_ILi96EEENS7_ILi64EEEEEELi256ENS_10bfloat16_tEfNS_4arch4Sm90ELb0ELb1ELb1ELb1ELb0ELb1ELb1ELb1ELb0ELb1ELb1ELb0EEENS1_21CollectiveEpilogueFwdINS6_IJSA_NS7_ILi256EEESB_EEES9_SE_SG_Li256ELb1ELb1ELb1ELb0EEENS1_36VarlenDynamicPersistentTileSchedulerILi128ELi96ELi256ELi128ELb1ELb1ELb1ELb1ELb0ELb1EEEEEEEEEvNT_6ParamsE,(.L_x_15201 - _ZN7cutlass13device_kernelIN5flash11enable_sm90INS1_16FlashAttnFwdSm90INS1_25CollectiveMainloopFwdSm90ILi2EN4cute5tupleIJNS5_1CILi1EEES8_S8_EEENS6_IJNS7_ILi128EEENS7_ILi96EEENS7_ILi64EEEEEELi256ENS_10bfloat16_tEfNS_4arch4Sm90ELb0ELb1ELb1ELb1ELb0ELb1ELb1ELb1ELb0ELb1ELb1ELb0EEENS1_21CollectiveEpilogueFwdINS6_IJSA_NS7_ILi256EEESB_EEES9_SE_SG_Li256ELb1ELb1ELb1ELb0EEENS1_36VarlenDynamicPersistentTileSchedulerILi128ELi96ELi256ELi128ELb1ELb1ELb1ELb1ELb0ELb1EEEEEEEEEvNT_6ParamsE)
        .other          _ZN7cutlass13device_kernelIN5flash11enable_sm90INS1_16FlashAttnFwdSm90INS1_25CollectiveMainloopFwdSm90ILi2EN4cute5tupleIJNS5_1CILi1EEES8_S8_EEENS6_IJNS7_ILi128EEENS7_ILi96EEENS7_ILi64EEEEEELi256ENS_10bfloat16_tEfNS_4arch4Sm90ELb0ELb1ELb1ELb1ELb0ELb1ELb1ELb1ELb0ELb1ELb1ELb0EEENS1_21CollectiveEpilogueFwdINS6_IJSA_NS7_ILi256EEESB_EEES9_SE_SG_Li256ELb1ELb1ELb1ELb0EEENS1_36VarlenDynamicPersistentTileSchedulerILi128ELi96ELi256ELi128ELb1ELb1ELb1ELb1ELb0ELb1EEEEEEEEEvNT_6ParamsE,@"STO_CUDA_ENTRY STV_DEFAULT"
_ZN7cutlass13device_kernelIN5flash11enable_sm90INS1_16FlashAttnFwdSm90INS1_25CollectiveMainloopFwdSm90ILi2EN4cute5tupleIJNS5_1CILi1EEES8_S8_EEENS6_IJNS7_ILi128EEENS7_ILi96EEENS7_ILi64EEEEEELi256ENS_10bfloat16_tEfNS_4arch4Sm90ELb0ELb1ELb1ELb1ELb0ELb1ELb1ELb1ELb0ELb1ELb1ELb0EEENS1_21CollectiveEpilogueFwdINS6_IJSA_NS7_ILi256EEESB_EEES9_SE_SG_Li256ELb1ELb1ELb1ELb0EEENS1_36VarlenDynamicPersistentTileSchedulerILi128ELi96ELi256ELi128ELb1ELb1ELb1ELb1ELb0ELb1EEEEEEEEEvNT_6ParamsE:
        /* <DEDUP_REMOVED lines=29> */
.L_x_12620:
[----:B------:R-:W-:Y:S05]  /*01d0*/  BSYNC B0 ;  /* 0x0000000000007941 */ /* 0x000fea0003800000 */
.L_x_12619:
        /* <DEDUP_REMOVED lines=43> */
.L_x_12621:
        /* <DEDUP_REMOVED lines=22> */
.L_x_12622:
        /* <DEDUP_REMOVED lines=18> */
.L_x_12623:
        /* <DEDUP_REMOVED lines=22> */
.L_x_12624:
        /* <DEDUP_REMOVED lines=22> */
.L_x_12625:
[----:B------:R-:W-:Y:S01]  /*09d0*/  PLOP3.LUT P0, PT, PT, PT, UP0, 0x80, 0x0 ;  /* 0x000000000000781c */ /* 0x000fe20003f0f008 */
[----:B------:R-:W-:Y:S01]  /*09e0*/  UMOV UR38, 0x1 ;  /* 0x0000000100267882 */ /* 0x000fe20000000000 */
[----:B------:R-:W-:Y:S01]  /*09f0*/  NOP ;  /* 0x0000000000007918 */ /* 0x000fe20000000000 */
[----:B------:R-:W-:Y:S01]  /*0a00*/  USEL UR38, UR38, 0x2, !UP0 ;  /* 0x0000000226267887 */ /* 0x000fe2000c000000 */
[----:B------:R-:W-:Y:S01]  /*0a10*/  BSSY B9, `(.L_x_12626) ;  /* 0x0003ae7000097945 */ /* 0x000fe20003800000 */
[----:B------:R-:W-:Y:S01]  /*0a20*/  ULDC.64 UR42, c[0x0][0x208] ;  /* 0x00008200002a7ab9 */ /* 0x000fe20000000a00 */
[----:B------:R-:W-:Y:S02]  /*0a30*/  IMAD.U32 R16, RZ, RZ, UR37 ;  /* 0x00000025ff107e24 */ /* 0x000fe4000f8e00ff */
[----:B------:R-:W-:Y:S01]  /*0a40*/  IMAD.U32 R17, RZ, RZ, UR36 ;  /* 0x00000024ff117e24 */ /* 0x000fe2000f8e00ff */
[----:B0123--:R-:W-:Y:S06]  /*0a50*/  BAR.SYNC.DEFER_BLOCKING 0x0 ;  /* 0x0000000000007b1d */ /* 0x00ffec0000010000 */
[----:B------:R-:W-:Y:S05]  /*0a60*/  @!P0 BRA `(.L_x_12627) ;  /* 0x0000031000c08947 */ /* 0x000fea0003800000 */
.L_x_12628:
[----:B------:R-:W-:-:S08]  /*0a70*/  NOP ;  /* 0x0000000000007918 */ /* 0x000fd00000000000 */
[----:B------:R-:W0:Y:S02]  /*0a80*/  USETMAXREG.TRY_ALLOC.CTAPOOL UP0, 0xf0 ;  /* 0x000000f0000079c8 */ /* 0x000e240008000600 */
[----:B0-----:R-:W-:-:S13]  /*0a90*/  PLOP3.LUT P0, PT, PT, PT, UP0, 0x80, 0x0 ;  /* 0x000000000000781c */ /* 0x001fda0003f0f008 */
[----:B------:R-:W-:Y:S05]  /*0aa0*/  @!P0 BRA `(.L_x_12628) ;  /* 0xfffffffc00f08947 */ /* 0x000fea000383ffff */
[----:B------:R-:W2:Y:S01]  /*0ab0*/  LDL.LU R0, [R1+0x48c] ;  /* 0x00048c0001007983 */ /* 0x000ea20000300800 */
[----:B------:R-:W0:Y:S01]  /*0ac0*/  S2R R2, SR_TID.X ;  /* 0x0000000000027919 */ /* 0x000e220000002100 */
[----:B------:R-:W1:Y:S01]  /*0ad0*/  S2UR UR5, SR_CgaCtaId ;  /* 0x00000000000579c3 */ /* 0x000e620000008800 */
[----:B------:R-:W-:Y:S01]  /*0ae0*/  UMOV UR4, 0x400 ;  /* 0x0000040000047882 */ /* 0x000fe20000000000 */
[----:B0-----:R-:W-:-:S04]  /*0af0*/  SHF.R.U32.HI R2, RZ, 0x7, R2 ;  /* 0x00000007ff027819 */ /* 0x001fc80000011602 */
[----:B------:R-:W-:Y:S01]  /*0b00*/  ISETP.NE.AND P0, PT, R2, 0x1, PT ;  /* 0x000000010200780c */ /* 0x000fe20003f05270 */
[----:B-1----:R-:W-:-:S06]  /*0b10*/  ULEA UR4, UR5, UR4, 0x18 ;  /* 0x0000000405047291 */ /* 0x002fcc000f8ec03f */
[----:B------:R-:W-:Y:S01]  /*0b20*/  IMAD.U32 R2, RZ, RZ, UR4 ;  /* 0x00000004ff027e24 */ /* 0x000fe2000f8e00ff */
[----:B------:R-:W-:Y:S06]  /*0b30*/  BAR.ARV 0x8, 0x180 ;  /* 0x0206000000007b1d */ /* 0x000fec0000002000 */
[----:B------:R-:W-:Y:S01]  /*0b40*/  ULDC UR4, c[0x0][0xd3c] ;  /* 0x00034f0000047ab9 */ /* 0x000fe20000000800 */
[----:B------:R-:W-:Y:S04]  /*0b50*/  STL.64 [R1+0x218], RZ ;  /* 0x000218ff01007387 */ /* 0x000fe80000100a00 */
[----:B------:R-:W-:Y:S04]  /*0b60*/  STL [R1+0x220], RZ ;  /* 0x000220ff01007387 */ /* 0x000fe80000100800 */
[----:B------:R-:W-:Y:S01]  /*0b70*/  STL [R1+0x224], RZ ;  /* 0x000224ff01007387 */ /* 0x000fe20000100800 */
[----:B------:R-:W-:-:S02]  /*0b80*/  UIADD3 UR39, UP0, UR37, 0x218, URZ ;  /* 0x0000021825277890 */ /* 0x000fc4000ff1e03f */
[----:B------:R-:W-:Y:S02]  /*0b90*/  UIADD3 UR46, UP1, UR37, 0x224, URZ ;  /* 0x00000224252e7890 */ /* 0x000fe4000ff3e03f */
[----:B------:R-:W-:Y:S02]  /*0ba0*/  UIADD3.X UR47, URZ, UR36, URZ, UP0, !UPT ;  /* 0x000000243f2f7290 */ /* 0x000fe400087fe43f */
[----:B------:R-:W-:Y:S01]  /*0bb0*/  UIADD3.X UR48, URZ, UR36, URZ, UP1, !UPT ;  /* 0x000000243f307290 */ /* 0x000fe20008ffe43f */
[----:B------:R-:W-:Y:S08]  /*0bc0*/  @!P0 BAR.ARV 0x9, 0x100 ;  /* 0x0244000000008b1d */ /* 0x000ff00000002000 */
[----:B------:R-:W-:Y:S06]  /*0bd0*/  BAR.SYNC.DEFER_BLOCKING 0x5, 0x180 ;  /* 0x0146000000007b1d */ /* 0x000fec0000010000 */
[----:B------:R-:W0:Y:S02]  /*0be0*/  LDS.128 R88, [R2+0x324d0] ;  /* 0x0324d00002587984 */ /* 0x000e240000000c00 */
[----:B------:R-:W-:Y:S06]  /*0bf0*/  BAR.ARV 0x4, 0x180 ;  /* 0x0106000000007b1d */ /* 0x000fec0000002000 */
[----:B--2---:R-:W-:-:S04]  /*0c00*/  LOP3.LUT R0, R0, 0xffefffff, RZ, 0xc0, !PT ;  /* 0xffefffff00007812 */ /* 0x004fc800078ec0ff */
[----:B------:R-:W-:-:S05]  /*0c10*/  @P0 LOP3.LUT R0, R0, 0x100000, RZ, 0xfc, !PT ;  /* 0x0010000000000812 */ /* 0x000fca00078efcff */
[----:B------:R4:W-:Y:S01]  /*0c20*/  STL [R1+0x48c], R0 ;  /* 0x00048c0001007387 */ /* 0x0009e20000100800 */
[----:B0-----:R-:W-:-:S13]  /*0c30*/  ISETP.GE.AND P0, PT, R91, UR4, PT ;  /* 0x000000045b007c0c */ /* 0x001fda000bf06270 */
[----:B----4-:R-:W-:Y:S05]  /*0c40*/  @P0 BRA `(.L_x_12629) ;  /* 0x000003ac000c0947 */ /* 0x010fea0003800000 */
[----:B------:R-:W0:Y:S01]  /*0c50*/  S2R R0, SR_TID.X ;  /* 0x0000000000007919 */ /* 0x000e220000002100 */
[----:B------:R-:W-:Y:S02]  /*0c60*/  IMAD.MOV.U32 R23, RZ, RZ, RZ ;  /* 0x000000ffff177224 */ /* 0x000fe400078e00ff */
[----:B------:R-:W-:Y:S02]  /*0c70*/  IMAD.MOV.U32 R158, RZ, RZ, RZ ;  /* 0x000000ffff9e7224 */ /* 0x000fe400078e00ff */
[----:B0-----:R-:W-:-:S05]  /*0c80*/  VIADD R12, R0, 0xffffff80 ;  /* 0xffffff80000c7836 */ /* 0x001fca0000000000 */
[----:B------:R-:W-:Y:S01]  /*0c90*/  SHF.R.S32.HI R0, RZ, 0x1f, R12 ;  /* 0x0000001fff007819 */ /* 0x000fe2000001140c */
[----:B------:R-:W-:Y:S03]  /*0ca0*/  STL [R1+0x480], R12 ;  /* 0x0004800c01007387 */ /* 0x000fe60000100800 */
[CC--:B------:R-:W-:Y:S02]  /*0cb0*/  LEA.HI R3, R0.reuse, R12.reuse, RZ, 0x7 ;  /* 0x0000000c00037211 */ /* 0x0c0fe400078f38ff */
[----:B------:R-:W-:Y:S02]  /*0cc0*/  LEA.HI R8, R0, R12, RZ, 0x4 ;  /* 0x0000000c00087211 */ /* 0x000fe400078f20ff */
[----:B------:R-:W-:Y:S02]  /*0cd0*/  LOP3.LUT R4, R3, 0xffffff80, RZ, 0xc0, !PT ;  /* 0xffffff8003047812 */ /* 0x000fe400078ec0ff */
[----:B------:R-:W-:-:S02]  /*0ce0*/  SHF.R.S32.HI R13, RZ, 0x7, R3 ;  /* 0x00000007ff0d7819 */ /* 0x000fc40000011403 */
[----:B------:R-:W-:Y:S01]  /*0cf0*/  SHF.R.S32.HI R11, RZ, 0x4, R8 ;  /* 0x00000004ff0b7819 */ /* 0x000fe20000011408 */
[----:B------:R-:W-:Y:S01]  /*0d00*/  IMAD.IADD R10, R12, 0x1, -R4 ;  /* 0x000000010c0a7824 */ /* 0x000fe200078e0a04 */
[----:B------:R-:W-:Y:S01]  /*0d10*/  LEA.HI R3, R3, R13, RZ, 0x1 ;  /* 0x0000000d03037211 */ /* 0x000fe200078f08ff */
[----:B------:R-:W-:Y:S01]  /*0d20*/  STL [R1+0x518], R13 ;  /* 0x0005180d01007387 */ /* 0x000fe20000100800 */
[----:B------:R-:W-:Y:S02]  /*0d30*/  LEA.HI R180, R0, R12, RZ, 0x5 ;  /* 0x0000000c00b47211 */ /* 0x000fe400078f28ff */
[----:B------:R-:W-:Y:S01]  /*0d40*/  SHF.R.S32.HI R4, RZ, 0x1f, R10 ;  /* 0x0000001fff047819 */ /* 0x000fe2000001140a */
[----:B------:R-:W-:Y:S01]  /*0d50*/  STL [R1+0x514], R10 ;  /* 0x0005140a01007387 */ /* 0x000fe20000100800 */
[----:B------:R-:W-:Y:S02]  /*0d60*/  LOP3.LUT R3, R3, 0x3fffffe, RZ, 0xc0, !PT ;  /* 0x03fffffe03037812 */ /* 0x000fe400078ec0ff */
[----:B------:R-:W-:-:S02]  /*0d70*/  LEA.HI R5, R4, R10, RZ, 0x2 ;  /* 0x0000000a04057211 */ /* 0x000fc400078f10ff */
[----:B------:R-:W-:Y:S01]  /*0d80*/  LEA.HI R4, R4, R10, RZ, 0x5 ;  /* 0x0000000a04047211 */ /* 0x000fe200078f28ff */
[----:B------:R-:W-:Y:S01]  /*0d90*/  IMAD.IADD R3, R13, 0x1, -R3 ;  /* 0x000000010d037824 */ /* 0x000fe200078e0a03 */
[--C-:B------:R-:W-:Y:S02]  /*0da0*/  SHF.R.S32.HI R6, RZ, 0x2, R5.reuse ;  /* 0x00000002ff067819 */ /* 0x100fe40000011405 */
[----:B------:R-:W-:Y:S02]  /*0db0*/  SHF.R.S32.HI R7, RZ, 0x1f, R5 ;  /* 0x0000001fff077819 */ /* 0x000fe40000011405 */
[----:B------:R-:W-:Y:S02]  /*0dc0*/  SHF.R.S32.HI R4, RZ, 0x5, R4 ;  /* 0x00000005ff047819 */ /* 0x000fe40000011404 */
[----:B------:R-:W-:Y:S02]  /*0dd0*/  LEA.HI R7, R7, R6, RZ, 0x3 ;  /* 0x0000000607077211 */ /* 0x000fe400078f18ff */
[----:B------:R-:W-:-:S02]  /*0de0*/  SHF.R.S32.HI R180, RZ, 0x5, R180 ;  /* 0x00000005ffb47819 */ /* 0x000fc400000114b4 */
[----:B------:R-:W-:Y:S02]  /*0df0*/  LOP3.LUT R7, R7, 0xfffffff8, RZ, 0xc0, !PT ;  /* 0xfffffff807077812 */ /* 0x000fe400078ec0ff */
[----:B------:R-:W-:-:S03]  /*0e00*/  LOP3.LUT R5, R5, 0x7ffffffc, RZ, 0xc0, !PT ;  /* 0x7ffffffc05057812 */ /* 0x000fc600078ec0ff */
[----:B------:R-:W-:Y:S01]  /*0e10*/  IMAD.IADD R7, R6, 0x1, -R7 ;  /* 0x0000000106077824 */ /* 0x000fe200078e0a07 */
[----:B------:R-:W-:Y:S01]  /*0e20*/  LOP3.LUT R6, R8, 0x3fffff0, RZ, 0xc0, !PT ;  /* 0x03fffff008067812 */ /* 0x000fe200078ec0ff */
[----:B------:R-:W-:Y:S01]  /*0e30*/  IMAD.IADD R5, R10, 0x1, -R5 ;  /* 0x000000010a057824 */ /* 0x000fe200078e0a05 */
[----:B------:R-:W-:Y:S01]  /*0e40*/  LEA.HI R8, R8, R11, RZ, 0x1 ;  /* 0x0000000b08087211 */ /* 0x000fe200078f08ff */
[----:B------:R-:W-:Y:S02]  /*0e50*/  IMAD R4, R4, 0x10, R7 ;  /* 0x0000001004047824 */ /* 0x000fe400078e0207 */
[----:B------:R-:W-:Y:S01]  /*0e60*/  IMAD.IADD R9, R12, 0x1, -R6 ;  /* 0x000000010c097824 */ /* 0x000fe200078e0a06 */
[----:B------:R-:W-:Y:S01]  /*0e70*/  LOP3.LUT R8, R8, 0x1ffffffe, RZ, 0xc0, !PT ;  /* 0x1ffffffe08087812 */ /* 0x000fe200078ec0ff */
[----:B------:R-:W-:Y:S01]  /*0e80*/  IMAD R196, R3, 0x40, R4 ;  /* 0x0000004003c47824 */ /* 0x000fe200078e0204 */
[-C--:B------:R-:W-:Y:S01]  /*0e90*/  LEA.HI R3, R0, R12.reuse, RZ, 0x2 ;  /* 0x0000000c00037211 */ /* 0x080fe200078f10ff */
[----:B------:R-:W-:Y:S01]  /*0ea0*/  IMAD R9, R180, 0x10, R9 ;  /* 0x00000010b4097824 */ /* 0x000fe200078e0209 */
[----:B------:R-:W-:Y:S01]  /*0eb0*/  LEA.HI R4, R0, R12, RZ, 0x3 ;  /* 0x0000000c00047211 */ /* 0x000fe200078f18ff */
[----:B------:R-:W-:Y:S01]  /*0ec0*/  IMAD.IADD R8, R11, 0x1, -R8 ;  /* 0x000000010b087824 */ /* 0x000fe200078e0a08 */
[--C-:B------:R-:W-:Y:S01]  /*0ed0*/  SHF.R.S32.HI R22, RZ, 0x2, R3.reuse ;  /* 0x00000002ff167819 */ /* 0x100fe20000011403 */
[----:B------:R-:W-:Y:S01]  /*0ee0*/  IMAD.SHL.U32 R197, R5, 0x2, RZ ;  /* 0x0000000205c57824 */ /* 0x000fe200078e00ff */
[----:B------:R-:W-:Y:S01]  /*0ef0*/  LOP3.LUT R0, R3, 0xfffffffc, RZ, 0xc0, !PT ;  /* 0xfffffffc03007812 */ /* 0x000fe200078ec0ff */
[----:B------:R-:W-:Y:S01]  /*0f00*/  IMAD R8, R9, 0x8, R8 ;  /* 0x0000000809087824 */ /* 0x000fe200078e0208 */
[----:B------:R-:W-:Y:S01]  /*0f10*/  SHF.R.S32.HI R3, RZ, 0x1f, R3 ;  /* 0x0000001fff037819 */ /* 0x000fe20000011403 */
[----:B------:R-:W-:Y:S01]  /*0f20*/  VIADD R156, R22, 0x40 ;  /* 0x00000040169c7836 */ /* 0x000fe20000000000 */
[----:B------:R-:W-:Y:S01]  /*0f30*/  LOP3.LUT R6, R4, 0xfffffff8, RZ, 0xc0, !PT ;  /* 0xfffffff804067812 */ /* 0x000fe200078ec0ff */
[----:B------:R-:W-:Y:S01]  /*0f40*/  IMAD.IADD R9, R12, 0x1, -R0 ;  /* 0x000000010c097824 */ /* 0x000fe200078e0a00 */
[----:B------:R-:W-:Y:S01]  /*0f50*/  LEA.HI R3, R3, R22, RZ, 0x3 ;  /* 0x0000001603037211 */ /* 0x000fe200078f18ff */
[----:B------:R-:W-:Y:S01]  /*0f60*/  IMAD.SHL.U32 R190, R156, 0x40, RZ ;  /* 0x000000409cbe7824 */ /* 0x000fe200078e00ff */
[----:B------:R-:W-:Y:S01]  /*0f70*/  SHF.R.S32.HI R4, RZ, 0x3, R4 ;  /* 0x00000003ff047819 */ /* 0x000fe20000011404 */
[C---:B------:R-:W-:Y:S01]  /*0f80*/  IMAD.SHL.U32 R154, R9.reuse, 0x4, RZ ;  /* 0x00000004099a7824 */ /* 0x040fe200078e00ff */
[----:B------:R-:W-:Y:S01]  /*0f90*/  SHF.R.S32.HI R7, RZ, 0x1f, R156 ;  /* 0x0000001fff077819 */ /* 0x000fe2000001149c */
[----:B------:R-:W-:Y:S01]  /*0fa0*/  IMAD.SHL.U32 R152, R9, 0x8, RZ ;  /* 0x0000000809987824 */ /* 0x000fe200078e00ff */
[----:B------:R-:W-:Y:S01]  /*0fb0*/  LOP3.LUT R3, R3, 0xfffffff8, RZ, 0xc0, !PT ;  /* 0xfffffff803037812 */ /* 0x000fe200078ec0ff */
[----:B------:R0:W-:Y:S01]  /*0fc0*/  STL [R1+0x47c], R4 ;  /* 0x00047c0401007387 */ /* 0x0001e20000100800 */
[----:B------:R-:W-:Y:S01]  /*0fd0*/  LEA.HI R0, R9, R9, RZ, 0x1 ;  /* 0x0000000909007211 */ /* 0x000fe200078f08ff */
[----:B------:R-:W-:Y:S01]  /*0fe0*/  VIADD R159, R154, 0x10 ;  /* 0x000000109a9f7836 */ /* 0x000fe20000000000 */
[----:B------:R-:W-:Y:S01]  /*0ff0*/  LEA.HI R7, R7, R156, RZ, 0x3 ;  /* 0x0000009c07077211 */ /* 0x000fe200078f18ff */
[----:B------:R-:W-:Y:S01]  /*1000*/  IMAD.IADD R3, R22, 0x1, -R3 ;  /* 0x0000000116037824 */ /* 0x000fe200078e0a03 */
[----:B------:R-:W-:Y:S01]  /*1010*/  LOP3.LUT R0, R0, 0x1ffffffe, RZ, 0xc0, !PT ;  /* 0x1ffffffe00007812 */ /* 0x000fe200078ec0ff */
[----:B------:R-:W-:Y:S01]  /*1020*/  VIADD R5, R197, 0x18 ;  /* 0x00000018c5057836 */ /* 0x000fe20000000000 */
[----:B------:R-:W-:Y:S01]  /*1030*/  LOP3.LUT R190, R190, 0x1c0, RZ, 0xc0, !PT ;  /* 0x000001c0bebe7812 */ /* 0x000fe200078ec0ff */
[----:B------:R-:W-:Y:S01]  /*1040*/  IMAD.SHL.U32 R7, R7, 0x40, RZ ;  /* 0x0000004007077824 */ /* 0x000fe200078e00ff */
[----:B------:R1:W-:Y:S01]  /*1050*/  STL [R1+0x478], R3 ;  /* 0x0004780301007387 */ /* 0x0003e20000100800 */
[----:B0-----:R-:W-:Y:S01]  /*1060*/  IMAD.IADD R4, R12, 0x1, -R6 ;  /* 0x000000010c047824 */ /* 0x001fe200078e0a06 */
[----:B------:R-:W-:Y:S01]  /*1070*/  SHF.R.U32.HI R191, RZ, 0x3, R190 ;  /* 0x00000003ffbf7819 */ /* 0x000fe200000116be */
[----:B------:R-:W-:Y:S01]  /*1080*/  VIADD R6, R197, 0x10 ;  /* 0x00000010c5067836 */ /* 0x000fe20000000000 */
[----:B------:R-:W-:Y:S01]  /*1090*/  LOP3.LUT R192, R7, 0xfffffe00, RZ, 0xc0, !PT ;  /* 0xfffffe0007c07812 */ /* 0x000fe200078ec0ff */
[----:B------:R-:W-:Y:S01]  /*10a0*/  IMAD.SHL.U32 R181, R4, 0x8, RZ ;  /* 0x0000000804b57824 */ /* 0x000fe200078e00ff */
[----:B------:R0:W-:Y:S01]  /*10b0*/  STL [R1+0x490], R4 ;  /* 0x0004900401007387 */ /* 0x0001e20000100800 */
[C---:B------:R-:W-:Y:S01]  /*10c0*/  VIADD R235, R197.reuse, 0x30 ;  /* 0x00000030c5eb7836 */ /* 0x040fe20000000000 */
[----:B------:R-:W-:Y:S01]  /*10d0*/  SHF.R.S32.HI R157, RZ, 0x1f, R22 ;  /* 0x0000001fff9d7819 */ /* 0x000fe20000011416 */
[----:B------:R-:W-:Y:S01]  /*10e0*/  VIADD R237, R197, 0x20 ;  /* 0x00000020c5ed7836 */ /* 0x000fe20000000000 */
[----:B------:R2:W-:Y:S01]  /*10f0*/  STL [R1+0x464], R5 ;  /* 0x0004640501007387 */ /* 0x0005e20000100800 */
[----:B-1----:R-:W-:Y:S01]  /*1100*/  IMAD.IADD R3, R9, 0x1, -R0 ;  /* 0x0000000109037824 */ /* 0x002fe200078e0a00 */
[--C-:B------:R-:W-:Y:S01]  /*1110*/  LOP3.LUT R0, R190, 0x38, R152.reuse, 0xf8, !PT ;  /* 0x00000038be007812 */ /* 0x100fe200078ef898 */
[C---:B------:R-:W-:Y:S01]  /*1120*/  VIADD R236, R197.reuse, 0x28 ;  /* 0x00000028c5ec7836 */ /* 0x040fe20000000000 */
[----:B------:R1:W-:Y:S01]  /*1130*/  STL [R1+0x468], R6 ;  /* 0x0004680601007387 */ /* 0x0003e20000100800 */
[C---:B------:R-:W-:Y:S01]  /*1140*/  VIADD R226, R197.reuse, 0x48 ;  /* 0x00000048c5e27836 */ /* 0x040fe20000000000 */
[----:B0-----:R-:W-:Y:S01]  /*1150*/  SHF.R.S32.HI R4, RZ, 0x1f, R159 ;  /* 0x0000001fff047819 */ /* 0x001fe2000001149f */
[C---:B------:R-:W-:Y:S01]  /*1160*/  VIADD R234, R197.reuse, 0x38 ;  /* 0x00000038c5ea7836 */ /* 0x040fe20000000000 */
[----:B------:R-:W-:Y:S01]  /*1170*/  LOP3.LUT R7, R192, R0, R191, 0xf6, !PT ;  /* 0x00000000c0077212 */ /* 0x000fe200078ef6bf */
[C---:B------:R-:W-:Y:S01]  /*1180*/  VIADD R233, R197.reuse, 0x40 ;  /* 0x00000040c5e97836 */ /* 0x040fe20000000000 */
[----:B--2---:R-:W-:Y:S01]  /*1190*/  SHF.R.S32.HI R5, RZ, 0x1f, R5 ;  /* 0x0000001fff057819 */ /* 0x004fe20000011405 */
[----:B------:R0:W-:Y:S01]  /*11a0*/  STL [R1+0x488], R4 ;  /* 0x0004880401007387 */ /* 0x0001e20000100800 */
[----:B------:R-:W-:Y:S01]  /*11b0*/  VIADD R223, R197, 0x60 ;  /* 0x00000060c5df7836 */ /* 0x000fe20000000000 */
[----:B------:R-:W-:Y:S01]  /*11c0*/  SHF.R.S32.HI R153, RZ, 0x1f, R152 ;  /* 0x0000001fff997819 */ /* 0x000fe20000011498 */
[----:B------:R-:W-:Y:S01]  /*11d0*/  IMAD R0, R7, 0x2, R2 ;  /* 0x0000000207007824 */ /* 0x000fe200078e0202 */
[----:B-1----:R-:W-:Y:S01]  /*11e0*/  SHF.R.S32.HI R6, RZ, 0x1f, R6 ;  /* 0x0000001fff067819 */ /* 0x002fe20000011406 */
[----:B------:R1:W-:Y:S01]  /*11f0*/  STL [R1+0x504], R5 ;  /* 0x0005040501007387 */ /* 0x0003e20000100800 */
[C---:B------:R-:W-:Y:S01]  /*1200*/  VIADD R225, R197.reuse, 0x50 ;  /* 0x00000050c5e17836 */ /* 0x040fe20000000000 */
[----:B------:R-:W-:Y:S01]  /*1210*/  SHF.R.S32.HI R202, RZ, 0x1f, R181 ;  /* 0x0000001fffca7819 */ /* 0x000fe200000114b5 */
[----:B------:R-:W-:Y:S01]  /*1220*/  VIADD R224, R197, 0x58 ;  /* 0x00000058c5e07836 */ /* 0x000fe20000000000 */
[----:B------:R2:W-:Y:S01]  /*1230*/  STL [R1+0x508], R6 ;  /* 0x0005080601007387 */ /* 0x0005e20000100800 */
[----:B0-----:R-:W-:-:S02]  /*1240*/  IMAD.SHL.U32 R4, R8, 0x8, RZ ;  /* 0x0000000808047824 */ /* 0x001fc400078e00ff */
[C---:B------:R-:W-:Y:S01]  /*1250*/  VIADD R8, R197.reuse, 0x8 ;  /* 0x00000008c5087836 */ /* 0x040fe20000000000 */
[----:B------:R-:W-:Y:S01]  /*1260*/  STL [R1+0x510], R0 ;  /* 0x0005100001007387 */ /* 0x000fe20000100800 */
[C---:B------:R-:W-:Y:S01]  /*1270*/  VIADD R220, R197.reuse, 0x78 ;  /* 0x00000078c5dc7836 */ /* 0x040fe20000000000 */
[----:B-1----:R-:W-:Y:S01]  /*1280*/  SHF.R.S32.HI R5, RZ, 0x1f, R235 ;  /* 0x0000001fff057819 */ /* 0x002fe200000114eb */
[C---:B------:R-:W-:Y:S01]  /*1290*/  VIADD R222, R197.reuse, 0x68 ;  /* 0x00000068c5de7836 */ /* 0x040fe20000000000 */
[----:B------:R-:W-:Y:S01]  /*12a0*/  SHF.R.S32.HI R7, RZ, 0x1f, R8 ;  /* 0x0000001fff077819 */ /* 0x000fe20000011408 */
[C---:B------:R-:W-:Y:S01]  /*12b0*/  VIADD R221, R197.reuse, 0x70 ;  /* 0x00000070c5dd7836 */ /* 0x040fe20000000000 */
[----:B--2---:R-:W-:Y:S01]  /*12c0*/  SHF.R.S32.HI R6, RZ, 0x1f, R236 ;  /* 0x0000001fff067819 */ /* 0x004fe200000114ec */
[----:B------:R0:W-:Y:S01]  /*12d0*/  STL [R1+0x4f8], R5 ;  /* 0x0004f80501007387 */ /* 0x0001e20000100800 */
[C---:B------:R-:W-:Y:S02]  /*12e0*/  VIADD R217, R197.reuse, 0x90 ;  /* 0x00000090c5d97836 */ /* 0x040fe40000000000 */
        /* <DEDUP_REMOVED lines=8> */
[----:B------:R0:W-:Y:S01]  /*1370*/  STL [R1+0x520], R4 ;  /* 0x0005200401007387 */ /* 0x0001e20000100800 */
        /* <DEDUP_REMOVED lines=11> */
[C---:B0-----:R-:W-:Y:S01]  /*1430*/  VIADD R4, R197.reuse, 0xf0 ;  /* 0x000000f0c5047836 */ /* 0x041fe20000000000 */
[----:B-1----:R-:W-:Y:S01]  /*1440*/  SHF.R.S32.HI R5, RZ, 0x1f, R223 ;  /* 0x0000001fff057819 */ /* 0x002fe200000114df */
[C---:B------:R-:W-:Y:S01]  /*1450*/  VIADD R0, R197.reuse, 0xf8 ;  /* 0x000000f8c5007836 */ /* 0x040fe20000000000 */
[----:B------:R-:W-:Y:S01]  /*1460*/  STL [R1+0x484], R9 ;  /* 0x0004840901007387 */ /* 0x000fe20000100800 */
[C---:B------:R-:W-:Y:S01]  /*1470*/  VIADD R207, R197.reuse, 0xe0 ;  /* 0x000000e0c5cf7836 */ /* 0x040fe20000000000 */
[----:B--2---:R-:W-:Y:S01]  /*1480*/  SHF.R.S32.HI R7, RZ, 0x1f, R234 ;  /* 0x0000001fff077819 */ /* 0x004fe200000114ea */
[----:B------:R-:W-:Y:S01]  /*1490*/  VIADD R206, R197, 0xe8 ;  /* 0x000000e8c5ce7836 */ /* 0x000fe20000000000 */
[----:B------:R0:W-:Y:S01]  /*14a0*/  STL [R1+0x4e0], R5 ;  /* 0x0004e00501007387 */ /* 0x0001e20000100800 */
[C---:B------:R-:W-:Y:S01]  /*14b0*/  VIADD R183, R181.reuse, 0x40 ;  /* 0x00000040b5b77836 */ /* 0x040fe20000000000 */
[----:B---3--:R-:W-:Y:S01]  /*14c0*/  SHF.R.S32.HI R6, RZ, 0x1f, R224 ;  /* 0x0000001fff067819 */ /* 0x008fe200000114e0 */
[C---:B------:R-:W-:Y:S01]  /*14d0*/  VIADD R182, R181.reuse, 0x80 ;  /* 0x00000080b5b67836 */ /* 0x040fe20000000000 */
[----:B------:R1:W-:Y:S01]  /*14e0*/  STL [R1+0x4f4], R7 ;  /* 0x0004f40701007387 */ /* 0x0003e20000100800 */
[----:B------:R-:W-:Y:S01]  /*14f0*/  VIADD R188, R181, 0xc0 ;  /* 0x000000c0b5bc7836 */ /* 0x000fe20000000000 */
[----:B------:R-:W-:-:S02]  /*1500*/  SHF.R.S32.HI R201, RZ, 0x1f, R183 ;  /* 0x0000001fffc97819 */ /* 0x000fc400000114b7 */
[----:B------:R2:W-:Y:S01]  /*1510*/  STL [R1+0x4e4], R6 ;  /* 0x0004e40601007387 */ /* 0x0005e20000100800 */
[----:B------:R-:W-:Y:S02]  /*1520*/  SHF.R.S32.HI R200, RZ, 0x1f, R182 ;  /* 0x0000001fffc87819 */ /* 0x000fe400000114b6 */
[----:B0-----:R-:W-:Y:S01]  /*1530*/  SHF.R.S32.HI R5, RZ, 0x1f, R220 ;  /* 0x0000001fff057819 */ /* 0x001fe200000114dc */
[----:B------:R-:W-:Y:S01]  /*1540*/  STL [R1+0x474], R4 ;  /* 0x0004740401007387 */ /* 0x000fe20000100800 */
[----:B------:R-:W-:Y:S02]  /*1550*/  SHF.R.S32.HI R199, RZ, 0x1f, R188 ;  /* 0x0000001fffc77819 */ /* 0x000fe400000114bc */
[----:B-1----:R-:W-:Y:S01]  /*1560*/  SHF.R.S32.HI R7, RZ, 0x1f, R225 ;  /* 0x0000001fff077819 */ /* 0x002fe200000114e1 */
[----:B------:R0:W-:Y:S01]  /*1570*/  STL [R1+0x4d4], R5 ;  /* 0x0004d40501007387 */ /* 0x0001e20000100800 */
[----:B--2---:R-:W-:-:S03]  /*1580*/  SHF.R.S32.HI R6, RZ, 0x1f, R221 ;  /* 0x0000001fff067819 */ /* 0x004fc600000114dd */
[----:B------:R1:W-:Y:S04]  /*1590*/  STL [R1+0x4e8], R7 ;  /* 0x0004e80701007387 */ /* 0x0003e80000100800 */
[----:B------:R2:W-:Y:S01]  /*15a0*/  STL [R1+0x4d8], R6 ;  /* 0x0004d80601007387 */ /* 0x0005e20000100800 */
[----:B0-----:R-:W-:-:S03]  /*15b0*/  SHF.R.S32.HI R5, RZ, 0x1f, R217 ;  /* 0x0000001fff057819 */ /* 0x001fc600000114d9 */
[----:B------:R-:W-:Y:S01]  /*15c0*/  STL [R1+0x470], R0 ;  /* 0x0004700001007387 */ /* 0x000fe20000100800 */
[----:B-1----:R-:W-:-:S03]  /*15d0*/  SHF.R.S32.HI R7, RZ, 0x1f, R222 ;  /* 0x0000001fff077819 */ /* 0x002fc600000114de */
        /* <DEDUP_REMOVED lines=24> */
[----:B------:R-:W-:Y:S01]  /*1760*/  SHF.R.S32.HI R4, RZ, 0x1f, R0 ;  /* 0x0000001fff047819 */ /* 0x000fe20000011400 */
[----:B------:R-:W-:Y:S01]  /*1770*/  IMAD R0, R3, 0x8, R196 ;  /* 0x0000000803007824 */ /* 0x000fe200078e02c4 */
[----:B-1----:R-:W-:Y:S01]  /*1780*/  SHF.R.S32.HI R7, RZ, 0x1f, R210 ;  /* 0x0000001fff077819 */ /* 0x002fe200000114d2 */
[----:B------:R-:W-:Y:S01]  /*1790*/  STL [R1+0x498], R5 ;  /* 0x0004980501007387 */ /* 0x000fe20000100800 */
[----:B--2---:R-:W-:-:S03]  /*17a0*/  SHF.R.S32.HI R6, RZ, 0x1f, R206 ;  /* 0x0000001fff067819 */ /* 0x004fc600000114ce */
[----:B------:R0:W-:Y:S04]  /*17b0*/  STL [R1+0x4ac], R7 ;  /* 0x0004ac0701007387 */ /* 0x0001e80000100800 */
[----:B------:R1:W-:Y:S04]  /*17c0*/  STL [R1+0x49c], R6 ;  /* 0x00049c0601007387 */ /* 0x0003e80000100800 */
[----:B------:R1:W-:Y:S01]  /*17d0*/  STL [R1+0x51c], R0 ;  /* 0x00051c0001007387 */ /* 0x0003e20000100800 */
[----:B0-----:R-:W-:-:S03]  /*17e0*/  SHF.R.S32.HI R7, RZ, 0x1f, R207 ;  /* 0x0000001fff077819 */ /* 0x001fc600000114cf */
[----:B------:R1:W-:Y:S04]  /*17f0*/  STL [R1+0x494], R4 ;  /* 0x0004940401007387 */ /* 0x0003e80000100800 */
[----:B------:R1:W-:Y:S02]  /*1800*/  STL [R1+0x4a0], R7 ;  /* 0x0004a00701007387 */ /* 0x0003e40000100800 */
.L_x_12863:
[----:B------:R-:W-:Y:S05]  /*1810*/  YIELD ;  /* 0x0000000000007946 */ /* 0x000fea0003800000 */
[----:B------:R-:W-:Y:S01]  /*1820*/  ULDC.64 UR4, c[0x0][0xb20] ;  /* 0x0002c80000047ab9 */ /* 0x000fe20000000a00 */
[----:B012-4-:R-:W0:Y:S01]  /*1830*/  LDC.64 R4, c[0x0][0xb00] ;  /* 0x0002c000ff047b82 */ /* 0x017e220000000a00 */
        /* <DEDUP_REMOVED lines=9> */
[----:B---3--:R-:W1:Y:S01]  /*18d0*/  @P1 LDC.64 R6, c[0x0][0xb20] ;  /* 0x0002c800ff061b82 */ /* 0x008e620000000a00 */
        /* <DEDUP_REMOVED lines=30> */
.L_x_12630:
        /* <DEDUP_REMOVED lines=14> */
.L_x_12631:
[----:B------:R-:W-:Y:S05]  /*1ba0*/  @!P0 BRA `(.L_x_12632) ;  /* 0x00000000000c8947 */ /* 0x000fea0003800000 */
[----:B------:R-:W2:Y:S04]  /*1bb0*/  LDG.E R0, desc[UR42][R4.64] ;  /* 0x0000002a04007981 */ /* 0x000ea8000c1e1900 */
[----:B------:R-:W2:Y:S02]  /*1bc0*/  LDG.E R19, desc[UR42][R4.64+0x4] ;  /* 0x0000042a04137981 */ /* 0x000ea4000c1e1900 */
[----:B--2---:R-:W-:-:S07]  /*1bd0*/  IMAD.IADD R19, R19, 0x1, -R0 ;  /* 0x0000000113137824 */ /* 0x004fce00078e0a00 */
.L_x_12632:
        /* <DEDUP_REMOVED lines=27> */
[----:B------:R-:W-:Y:S01]  /*1d90*/  VIADD R0, R29, 0x5f ;  /* 0x0000005f1d007836 */ /* 0x000fe20000000000 */
[----:B----4-:R-:W-:-:S03]  /*1da0*/  @P1 SHF.R.U32.HI R3, RZ, R11, R6 ;  /* 0x0000000bff031219 */ /* 0x010fc60000011606 */
        /* <DEDUP_REMOVED lines=17> */
.L_x_12635:
[----:B------:R-:W-:-:S13]  /*1ec0*/  ISETP.NE.AND P0, PT, R5, 0x1, PT ;  /* 0x000000010500780c */ /* 0x000fda0003f05270 */
[----:B------:R-:W0:Y:S02]  /*1ed0*/  @P0 LDC.64 R6, c[0x0][0xae0] ;  /* 0x0002b800ff060b82 */ /* 0x000e240000000a00 */
[----:B0-----:R-:W-:-:S05]  /*1ee0*/  @P0 IMAD.HI.U32 R6, R0, R6, RZ ;  /* 0x0000000600060227 */ /* 0x001fca00078e00ff */
[----:B------:R-:W-:-:S07]  /*1ef0*/  @P0 SHF.R.U32.HI R0, RZ, R7, R6 ;  /* 0x00000007ff000219 */ /* 0x000fce0000011606 */
.L_x_12636:
[----:B------:R-:W-:Y:S05]  /*1f00*/  BSYNC B0 ;  /* 0x0000000000007941 */ /* 0x000fea0003800000 */
.L_x_12634:
[----:B------:R-:W-:-:S05]  /*1f10*/  IMAD R3, R0, R5, R5 ;  /* 0x0000000500037224 */ /* 0x000fca00078e0205 */
[----:B------:R-:W-:-:S07]  /*1f20*/  VIMNMX R4, R4, R3, PT ;  /* 0x0000000304047248 */ /* 0x000fce0003fe0100 */
.L_x_12633:
        /* <DEDUP_REMOVED lines=25> */
.L_x_12639:
[----:B------:R-:W-:-:S13]  /*20c0*/  ISETP.NE.AND P0, PT, R5, 0x1, PT ;  /* 0x000000010500780c */ /* 0x000fda0003f05270 */
[----:B------:R-:W0:Y:S02]  /*20d0*/  @P0 LDC.64 R6, c[0x0][0xae0] ;  /* 0x0002b800ff060b82 */ /* 0x000e240000000a00 */
[----:B0-----:R-:W-:-:S05]  /*20e0*/  @P0 IMAD.HI.U32 R6, R0, R6, RZ ;  /* 0x0000000600060227 */ /* 0x001fca00078e00ff */
[----:B------:R-:W-:-:S07]  /*20f0*/  @P0 SHF.R.U32.HI R0, RZ, R7, R6 ;  /* 0x00000007ff000219 */ /* 0x000fce0000011606 */
.L_x_12640:
[----:B------:R-:W-:Y:S05]  /*2100*/  BSYNC B0 ;  /* 0x0000000000007941 */ /* 0x000fea0003800000 */
.L_x_12638:
[----:B------:R-:W-:-:S05]  /*2110*/  IMAD R0, R0, R5, RZ ;  /* 0x0000000500007224 */ /* 0x000fca00078e02ff */
[----:B------:R-:W-:-:S07]  /*2120*/  VIMNMX R3, R3, R0, !PT ;  /* 0x0000000003037248 */ /* 0x000fce0007fe0100 */
.L_x_12637:
        /* <DEDUP_REMOVED lines=41> */
.L_x_12642:
[----:B------:R-:W-:Y:S05]  /*23c0*/  BSYNC B0 ;  /* 0x0000000000007941 */ /* 0x000fea0003800000 */
.L_x_12641:
        /* <DEDUP_REMOVED lines=37> */
.L_x_12645:
[----:B------:R-:W-:Y:S05]  /*2620*/  BSYNC B6 ;  /* 0x0000000000067941 */ /* 0x000fea0003800000 */
.L_x_12644:
        /* <DEDUP_REMOVED lines=20> */
.L_x_12647:
[----:B------:R-:W-:Y:S05]  /*2770*/  BSYNC B6 ;  /* 0x0000000000067941 */ /* 0x000fea0003800000 */
.L_x_12646:
[----:B------:R-:W-:Y:S01]  /*2780*/  ULDC.64 UR4, c[0x0][0xaf0] ;  /* 0x0002bc0000047ab9 */ /* 0x000fe20000000a00 */
[----:B------:R-:W2:Y:S01]  /*2790*/  LDL R12, [R1+0x478] ;  /* 0x00047800010c7983 */ /* 0x000ea20000100800 */
[----:B------:R-:W-:Y:S01]  /*27a0*/  ISETP.NE.U32.AND P0, PT, RZ, UR4, PT ;  /* 0x00000004ff007c0c */ /* 0x000fe2000bf05070 */
[----:B------:R-:W-:Y:S01]  /*27b0*/  IMAD.IADD R43, R18, 0x1, R19 ;  /* 0x00000001122b7824 */ /* 0x000fe200078e0213 */
[----:B------:R-:W-:Y:S01]  /*27c0*/  ULDC.64 UR8, c[0x0][0x408] ;  /* 0x0001020000087ab9 */ /* 0x000fe20000000a00 */
[----:B------:R-:W-:Y:S01]  /*27d0*/  SHF.R.S32.HI R155, RZ, 0x1f, R154 ;  /* 0x0000001fff9b7819 */ /* 0x000fe2000001149a */
[----:B------:R-:W-:Y:S01]  /*27e0*/  ULDC.64 UR10, c[0x0][0xb00] ;  /* 0x0002c000000a7ab9 */ /* 0x000fe20000000a00 */
[----:B------:R-:W-:Y:S01]  /*27f0*/  ISETP.NE.AND.EX P0, PT, RZ, UR5, PT, P0 ;  /* 0x00000005ff007c0c */ /* 0x000fe2000bf05300 */
[----:B------:R-:W0:Y:S01]  /*2800*/  S2R R24, SR_TID.X ;  /* 0x0000000000187919 */ /* 0x000e220000002100 */
[----:B------:R-:W-:Y:S01]  /*2810*/  SHF.R.S32.HI R10, RZ, 0x1f, R43 ;  /* 0x0000001fff0a7819 */ /* 0x000fe2000001142b */
[----:B------:R-:W-:Y:S01]  /*2820*/  ULDC.64 UR4, c[0x0][0x300] ;  /* 0x0000c00000047ab9 */ /* 0x000fe20000000a00 */
[----:B------:R-:W-:-:S09]  /*2830*/  ULDC.64 UR6, c[0x0][0x3f8] ;  /* 0x0000fe0000067ab9 */ /* 0x000fd20000000a00 */
[----:B------:R-:W1:Y:S02]  /*2840*/  @P0 LDC.64 R4, c[0x0][0xaf0] ;  /* 0x0002bc00ff040b82 */ /* 0x000e640000000a00 */
[----:B-1----:R-:W-:-:S05]  /*2850*/  @P0 IMAD.WIDE R4, R91, 0x4, R4 ;  /* 0x000000045b040825 */ /* 0x002fca00078e0204 */
[----:B------:R1:W3:Y:S01]  /*2860*/  @P0 LDG.E R91, desc[UR42][R4.64] ;  /* 0x0000002a045b0981 */ /* 0x0002e2000c1e1900 */
[----:B------:R-:W-:Y:S01]  /*2870*/  IMAD R0, R10, UR4, RZ ;  /* 0x000000040a007c24 */ /* 0x000fe2000f8e02ff */
[----:B------:R-:W-:Y:S01]  /*2880*/  ISETP.NE.U32.AND P0, PT, RZ, UR10, PT ;  /* 0x0000000aff007c0c */ /* 0x000fe2000bf05070 */
[C---:B------:R-:W-:Y:S01]  /*2890*/  IMAD.WIDE.U32 R30, R43.reuse, UR4, RZ ;  /* 0x000000042b1e7c25 */ /* 0x040fe2000f8e00ff */
[----:B0-----:R-:W-:Y:S02]  /*28a0*/  SHF.R.U32.HI R24, RZ, 0x7, R24 ;  /* 0x00000007ff187819 */ /* 0x001fe40000011618 */
[----:B------:R-:W-:Y:S01]  /*28b0*/  ISETP.NE.AND.EX P0, PT, RZ, UR11, PT, P0 ;  /* 0x0000000bff007c0c */ /* 0x000fe2000bf05300 */
[----:B------:R-:W-:Y:S01]  /*28c0*/  IMAD R3, R43, UR5, R0 ;  /* 0x000000052b037c24 */ /* 0x000fe2000f8e0200 */
[----:B------:R-:W-:Y:S01]  /*28d0*/  ULDC.64 UR4, c[0x0][0x308] ;  /* 0x0000c20000047ab9 */ /* 0x000fe20000000a00 */
[----:B------:R-:W-:Y:S01]  /*28e0*/  IMAD.WIDE.U32 R20, R22, UR8, R154 ;  /* 0x0000000816147c25 */ /* 0x000fe2000f8e009a */
[----:B------:R-:W-:-:S02]  /*28f0*/  ISETP.NE.AND P6, PT, R24, 0x1, PT ;  /* 0x000000011800780c */ /* 0x000fc40003fc5270 */
[----:B-----5:R-:W-:Y:S01]  /*2900*/  SHF.R.S32.HI R0, RZ, 0x1f, R44 ;  /* 0x0000001fff007819 */ /* 0x020fe2000001142c */
[----:B------:R-:W-:Y:S02]  /*2910*/  IMAD.IADD R31, R31, 0x1, R3 ;  /* 0x000000011f1f7824 */ /* 0x000fe400078e0203 */
[C---:B------:R-:W-:Y:S02]  /*2920*/  IMAD R3, R157.reuse, UR8, RZ ;  /* 0x000000089d037c24 */ /* 0x040fe4000f8e02ff */
[----:B------:R-:W-:Y:S02]  /*2930*/  IMAD R7, R157, UR6, RZ ;  /* 0x000000069d077c24 */ /* 0x000fe4000f8e02ff */
[----:B------:R-:W-:Y:S02]  /*2940*/  IMAD R3, R22, UR9, R3 ;  /* 0x0000000916037c24 */ /* 0x000fe4000f8e0203 */
[----:B------:R-:W-:-:S04]  /*2950*/  IMAD.WIDE.U32 R30, R193, UR4, R30 ;  /* 0x00000004c11e7c25 */ /* 0x000fc8000f8e001e */
[----:B------:R-:W-:Y:S02]  /*2960*/  IMAD.IADD R21, R21, 0x1, R3 ;  /* 0x0000000115157824 */ /* 0x000fe400078e0203 */
[C---:B------:R-:W-:Y:S02]  /*2970*/  IMAD R7, R22.reuse, UR7, R7 ;  /* 0x0000000716077c24 */ /* 0x040fe4000f8e0207 */
[----:B------:R-:W-:-:S04]  /*2980*/  IMAD.WIDE.U32 R18, R22, UR6, R154 ;  /* 0x0000000616127c25 */ /* 0x000fc8000f8e009a */
[----:B------:R-:W-:Y:S01]  /*2990*/  IMAD R31, R193, UR5, R31 ;  /* 0x00000005c11f7c24 */ /* 0x000fe2000f8e021f */
[----:B------:R-:W-:Y:S01]  /*29a0*/  ULDC.64 UR4, c[0x0][0x310] ;  /* 0x0000c40000047ab9 */ /* 0x000fe20000000a00 */
[----:B------:R-:W-:Y:S02]  /*29b0*/  IMAD.IADD R19, R19, 0x1, R7 ;  /* 0x0000000113137824 */ /* 0x000fe400078e0207 */
[C---:B-1----:R-:W-:Y:S02]  /*29c0*/  IMAD R5, R0.reuse, UR6, RZ ;  /* 0x0000000600057c24 */ /* 0x042fe4000f8e02ff */
[----:B------:R-:W-:Y:S02]  /*29d0*/  IMAD R7, R0, UR8, RZ ;  /* 0x0000000800077c24 */ /* 0x000fe4000f8e02ff */
[C---:B------:R-:W-:Y:S02]  /*29e0*/  IMAD R13, R44.reuse, UR7, R5 ;  /* 0x000000072c0d7c24 */ /* 0x040fe4000f8e0205 */
[----:B------:R-:W-:-:S04]  /*29f0*/  IMAD.WIDE.U32 R18, R44, UR6, R18 ;  /* 0x000000062c127c25 */ /* 0x000fc8000f8e0012 */
[C---:B------:R-:W-:Y:S02]  /*2a00*/  IMAD R61, R44.reuse, UR9, R7 ;  /* 0x000000092c3d7c24 */ /* 0x040fe4000f8e0207 */
[----:B------:R-:W-:Y:S01]  /*2a10*/  IMAD.WIDE.U32 R20, R44, UR8, R20 ;  /* 0x000000082c147c25 */ /* 0x000fe2000f8e0014 */
[----:B------:R-:W0:Y:S03]  /*2a20*/  LDC R7, c[0x0][0x3f4] ;  /* 0x0000fd00ff077b82 */ /* 0x000e260000000800 */
[C---:B------:R-:W-:Y:S02]  /*2a30*/  VIADD R4, R152.reuse, 0xc0 ;  /* 0x000000c098047836 */ /* 0x040fe40000000000 */
[C---:B------:R-:W-:Y:S02]  /*2a40*/  VIADD R51, R152.reuse, 0x40 ;  /* 0x0000004098337836 */ /* 0x040fe40000000000 */
[----:B------:R-:W-:-:S02]  /*2a50*/  VIADD R52, R152, 0x60 ;  /* 0x0000006098347836 */ /* 0x000fc40000000000 */
[C---:B------:R-:W-:Y:S02]  /*2a60*/  VIADD R53, R152.reuse, 0x80 ;  /* 0x0000008098357836 */ /* 0x040fe40000000000 */
[C---:B------:R-:W-:Y:S02]  /*2a70*/  VIADD R54, R152.reuse, 0xa0 ;  /* 0x000000a098367836 */ /* 0x040fe40000000000 */
[----:B------:R-:W-:Y:S02]  /*2a80*/  VIADD R9, R152, 0xe0 ;  /* 0x000000e098097836 */ /* 0x000fe40000000000 */
[----:B------:R-:W-:Y:S02]  /*2a90*/  IMAD.MOV.U32 R57, RZ, RZ, 0x20 ;  /* 0x00000020ff397424 */ /* 0x000fe400078e00ff */
[----:B------:R-:W-:Y:S02]  /*2aa0*/  IMAD.IADD R60, R19, 0x1, R13 ;  /* 0x00000001133c7824 */ /* 0x000fe400078e020d */
[----:B------:R-:W-:Y:S01]  /*2ab0*/  IMAD.IADD R61, R21, 0x1, R61 ;  /* 0x00000001153d7824 */ /* 0x000fe200078e023d */
[----:B---3--:R-:W-:-:S02]  /*2ac0*/  SHF.R.S32.HI R3, RZ, 0x1f, R91 ;  /* 0x0000001fff037819 */ /* 0x008fc4000001145b */
[----:B------:R-:W-:Y:S02]  /*2ad0*/  SEL R91, R91, RZ, !P0 ;  /* 0x000000ff5b5b7207 */ /* 0x000fe40004000000 */
[----:B------:R-:W-:-:S05]  /*2ae0*/  SEL R8, R3, RZ, !P0 ;  /* 0x000000ff03087207 */ /* 0x000fca0004000000 */
[----:B------:R-:W-:Y:S02]  /*2af0*/  IMAD R3, R8, UR4, RZ ;  /* 0x0000000408037c24 */ /* 0x000fe4000f8e02ff */
[----:B------:R-:W-:-:S04]  /*2b00*/  IMAD.WIDE.U32 R30, R91, UR4, R30 ;  /* 0x000000045b1e7c25 */ /* 0x000fc8000f8e001e */
[----:B------:R-:W-:Y:S02]  /*2b10*/  IMAD R11, R91, UR5, R3 ;  /* 0x000000055b0b7c24 */ /* 0x000fe4000f8e0203 */
[----:B------:R-:W-:Y:S01]  /*2b20*/  VIADD R3, R152, 0x20 ;  /* 0x0000002098037836 */ /* 0x000fe20000000000 */
[----:B------:R-:W-:Y:S05]  /*2b30*/  @!P6 WARPSYNC.ALL ;  /* 0x000000000000e948 */ /* 0x000fea0003800000 */
[----:B------:R-:W-:Y:S01]  /*2b40*/  ULDC UR4, c[0x0][0x320] ;  /* 0x0000c80000047ab9 */ /* 0x000fe20000000800 */
[----:B--2---:R-:W-:Y:S01]  /*2b50*/  IMAD.SHL.U32 R55, R12, 0x40, RZ ;  /* 0x000000400c377824 */ /* 0x004fe200078e00ff */
[----:B------:R-:W-:Y:S01]  /*2b60*/  @!P6 BAR.SYNC.DEFER_BLOCKING 0x9, 0x100 ;  /* 0x024400000000eb1d */ /* 0x000fe20000010000 */
[----:B------:R-:W-:-:S02]  /*2b70*/  ISETP.GE.AND P0, PT, R3, UR4, PT ;  /* 0x0000000403007c0c */ /* 0x000fc4000bf06270 */
[----:B------:R-:W-:Y:S02]  /*2b80*/  ISETP.GE.AND P1, PT, R152, UR4, PT ;  /* 0x0000000498007c0c */ /* 0x000fe4000bf26270 */
[----:B------:R-:W-:Y:S01]  /*2b90*/  SEL R5, RZ, 0xffffffff, P0 ;  /* 0xffffffffff057807 */ /* 0x000fe20000000000 */
[----:B------:R-:W-:Y:S01]  /*2ba0*/  ULDC.64 UR6, c[0x0][0x330] ;  /* 0x0000cc0000067ab9 */ /* 0x000fe20000000a00 */
[----:B------:R-:W-:Y:S02]  /*2bb0*/  ISETP.GE.AND P0, PT, R4, UR4, PT ;  /* 0x0000000404007c0c */ /* 0x000fe4000bf06270 */
[----:B------:R-:W-:Y:S01]  /*2bc0*/  SEL R4, RZ, 0x1, P1 ;  /* 0x00000001ff047807 */ /* 0x000fe20000800000 */
[----:B------:R-:W-:Y:S01]  /*2bd0*/  IMAD.SHL.U32 R5, R5, 0x2, RZ ;  /* 0x0000000205057824 */ /* 0x000fe200078e00ff */
[----:B------:R-:W-:Y:S02]  /*2be0*/  ISETP.GE.AND P1, PT, R51, UR4, PT ;  /* 0x0000000433007c0c */ /* 0x000fe4000bf26270 */
[----:B------:R-:W-:-:S02]  /*2bf0*/  ISETP.GE.AND P2, PT, R52, UR4, PT ;  /* 0x0000000434007c0c */ /* 0x000fc4000bf46270 */
[----:B------:R-:W-:Y:S02]  /*2c00*/  LOP3.LUT R4, R5, 0x2, R4, 0xe2, !PT ;  /* 0x0000000205047812 */ /* 0x000fe400078ee204 */
[----:B------:R-:W-:Y:S02]  /*2c10*/  SEL R5, RZ, 0x4, P1 ;  /* 0x00000004ff057807 */ /* 0x000fe40000800000 */
[----:B------:R-:W-:Y:S02]  /*2c20*/  SEL R6, RZ, 0x8, P2 ;  /* 0x00000008ff067807 */ /* 0x000fe40001000000 */
[----:B------:R-:W-:Y:S02]  /*2c30*/  ISETP.GE.AND P1, PT, R53, UR4, PT ;  /* 0x0000000435007c0c */ /* 0x000fe4000bf26270 */
[----:B------:R-:W-:Y:S02]  /*2c40*/  ISETP.GE.AND P2, PT, R54, UR4, PT ;  /* 0x0000000436007c0c */ /* 0x000fe4000bf46270 */
[----:B------:R-:W-:-:S02]  /*2c50*/  LOP3.LUT R4, R6, R4, R5, 0xfe, !PT ;  /* 0x0000000406047212 */ /* 0x000fc400078efe05 */
[----:B------:R-:W-:Y:S02]  /*2c60*/  SEL R5, RZ, 0x10, P1 ;  /* 0x00000010ff057807 */ /* 0x000fe40000800000 */
[----:B------:R-:W-:-:S04]  /*2c70*/  SEL R6, RZ, 0x20, P2 ;  /* 0x00000020ff067807 */ /* 0x000fc80001000000 */
[----:B------:R-:W-:Y:S02]  /*2c80*/  LOP3.LUT R5, R6, R4, R5, 0xfe, !PT ;  /* 0x0000000406057212 */ /* 0x000fe400078efe05 */
[----:B------:R-:W-:Y:S02]  /*2c90*/  SEL R4, RZ, 0x40, P0 ;  /* 0x00000040ff047807 */ /* 0x000fe40000000000 */
[----:B0-----:R-:W-:-:S04]  /*2ca0*/  ISETP.GE.AND P0, PT, R152, R7, PT ;  /* 0x000000079800720c */ /* 0x001fc80003f06270 */
[----:B------:R-:W-:-:S05]  /*2cb0*/  SEL R7, R7, RZ, P0 ;  /* 0x000000ff07077207 */ /* 0x000fca0000000000 */
[----:B------:R-:W-:Y:S01]  /*2cc0*/  IMAD.IADD R7, R152, 0x1, R7 ;  /* 0x0000000198077824 */ /* 0x000fe200078e0207 */
[----:B------:R-:W-:Y:S02]  /*2cd0*/  LOP3.LUT R5, R5, R4, RZ, 0xfc, !PT ;  /* 0x0000000405057212 */ /* 0x000fe400078efcff */
[----:B------:R-:W-:Y:S02]  /*2ce0*/  LOP3.LUT R55, R55, 0x1c0, RZ, 0xc0, !PT ;  /* 0x000001c037377812 */ /* 0x000fe400078ec0ff */
[----:B------:R-:W-:Y:S02]  /*2cf0*/  SHF.R.S32.HI R4, RZ, 0x1f, R7 ;  /* 0x0000001fff047819 */ /* 0x000fe40000011407 */
[----:B------:R-:W-:Y:S01]  /*2d00*/  ISETP.GE.AND P3, PT, R9, UR4, PT ;  /* 0x0000000409007c0c */ /* 0x000fe2000bf66270 */
[----:B------:R-:W-:Y:S01]  /*2d10*/  IMAD.WIDE.U32 R40, R193, UR6, R152 ;  /* 0x00000006c1287c25 */ /* 0x000fe2000f8e0098 */
[----:B------:R-:W-:Y:S01]  /*2d20*/  LOP3.LUT R9, R55, 0x18, R152, 0xf8, !PT ;  /* 0x0000001837097812 */ /* 0x000fe200078ef898 */
[----:B------:R-:W-:Y:S01]  /*2d30*/  ULDC.64 UR4, c[0x0][0x338] ;  /* 0x0000ce0000047ab9 */ /* 0x000fe20000000a00 */
[----:B------:R-:W-:-:S02]  /*2d40*/  SHF.R.U32.HI R56, RZ, 0x3, R55 ;  /* 0x00000003ff387819 */ /* 0x000fc40000011637 */
[----:B------:R-:W-:Y:S01]  /*2d50*/  LEA.HI R7, R4, R7, RZ, 0x3 ;  /* 0x0000000704077211 */ /* 0x000fe200078f18ff */
[----:B------:R-:W-:Y:S01]  /*2d60*/  IMAD R41, R193, UR7, R41 ;  /* 0x00000007c1297c24 */ /* 0x000fe2000f8e0229 */
[----:B------:R-:W-:Y:S01]  /*2d70*/  LOP3.LUT P1, RZ, R12, 0x4, RZ, 0xc0, !PT ;  /* 0x000000040cff7812 */ /* 0x000fe2000782c0ff */
[----:B------:R-:W-:Y:S01]  /*2d80*/  IMAD R6, R8, UR4, RZ ;  /* 0x0000000408067c24 */ /* 0x000fe2000f8e02ff */
[----:B------:R-:W-:Y:S02]  /*2d90*/  LOP3.LUT R9, R9, R56, RZ, 0x3c, !PT ;  /* 0x0000003809097212 */ /* 0x000fe400078e3cff */
[----:B------:R-:W-:Y:S02]  /*2da0*/  LOP3.LUT R4, R190, 0x38, R7, 0xf8, !PT ;  /* 0x00000038be047812 */ /* 0x000fe400078ef807 */
[----:B------:R-:W-:Y:S01]  /*2db0*/  IADD3 R42, P2, R22, R43, RZ ;  /* 0x0000002b162a7210 */ /* 0x000fe20007f5e0ff */
[----:B------:R-:W-:Y:S01]  /*2dc0*/  IMAD R65, R91, UR5, R6 ;  /* 0x000000055b417c24 */ /* 0x000fe2000f8e0206 */
[----:B------:R-:W-:Y:S01]  /*2dd0*/  SEL R57, R57, 0xffffffe0, !P1 ;  /* 0xffffffe039397807 */ /* 0x000fe20004800000 */
[----:B------:R-:W-:Y:S01]  /*2de0*/  IMAD.WIDE.U32 R40, R91, UR4, R40 ;  /* 0x000000045b287c25 */ /* 0x000fe2000f8e0028 */
[----:B------:R-:W-:Y:S01]  /*2df0*/  LOP3.LUT R63, R4, R191, RZ, 0x3c, !PT ;  /* 0x000000bf043f7212 */ /* 0x000fe200078e3cff */
[----:B------:R-:W-:Y:S01]  /*2e00*/  ULDC UR4, c[0x0][0x2f4] ;  /* 0x0000bd0000047ab9 */ /* 0x000fe20000000800 */
[----:B------:R-:W-:Y:S01]  /*2e10*/  SEL R66, RZ, 0xffffff80, P3 ;  /* 0xffffff80ff427807 */ /* 0x000fe20001800000 */
[----:B------:R-:W-:Y:S01]  /*2e20*/  IMAD R58, R180, 0x200, R9 ;  /* 0x00000200b43a7824 */ /* 0x000fe200078e0209 */
[----:B------:R-:W-:Y:S01]  /*2e30*/  SHF.R.S32.HI R62, RZ, 0x3, R7 ;  /* 0x00000003ff3e7819 */ /* 0x000fe20000011407 */
[----:B------:R-:W-:Y:S01]  /*2e40*/  IMAD.X R43, R157, 0x1, R10, P2 ;  /* 0x000000019d2b7824 */ /* 0x000fe200010e060a */
[----:B------:R-:W-:Y:S01]  /*2e50*/  ISETP.GE.AND P1, PT, R152, UR4, PT ;  /* 0x0000000498007c0c */ /* 0x000fe2000bf26270 */
[----:B------:R-:W-:Y:S01]  /*2e60*/  IMAD.IADD R59, R57, 0x1, R58 ;  /* 0x00000001393b7824 */ /* 0x000fe200078e023a */
[----:B------:R-:W-:Y:S01]  /*2e70*/  ISETP.GE.AND P2, PT, R3, UR4, PT ;  /* 0x0000000403007c0c */ /* 0x000fe2000bf46270 */
[----:B------:R-:W-:Y:S01]  /*2e80*/  IMAD.IADD R63, R192, 0x1, R63 ;  /* 0x00000001c03f7824 */ /* 0x000fe200078e023f */
[----:B------:R-:W-:Y:S01]  /*2e90*/  LOP3.LUT R66, R5, 0x80, R66, 0xc8, !PT ;  /* 0x0000008005427812 */ /* 0x000fe200078ec842 */
[----:B------:R-:W-:Y:S01]  /*2ea0*/  IMAD.IADD R64, R31, 0x1, R11 ;  /* 0x000000011f407824 */ /* 0x000fe200078e020b */
[----:B------:R-:W-:Y:S01]  /*2eb0*/  LOP3.LUT R67, R5, 0x40, RZ, 0xc0, !PT ;  /* 0x0000004005437812 */ /* 0x000fe200078ec0ff */
[----:B------:R-:W-:-:S08]  /*2ec0*/  IMAD.IADD R65, R41, 0x1, R65 ;  /* 0x0000000129417824 */ /* 0x000fd000078e0241 */
.L_x_12699:
[----:B------:R-:W0:Y:S01]  /*2ed0*/  LDC.64 R76, c[0x0][0x300] ;  /* 0x0000c000ff4c7b82 */ /* 0x000e220000000a00 */
[----:B------:R-:W-:Y:S01]  /*2ee0*/  VIADD R49, R49, 0xffffffff ;  /* 0xffffffff31317836 */ /* 0x000fe20000000000 */
[----:B------:R-:W-:Y:S05]  /*2ef0*/  YIELD ;  /* 0x0000000000007946 */ /* 0x000fea0003800000 */
[----:B------:R-:W-:Y:S01]  /*2f00*/  SHF.R.S32.HI R9, RZ, 0x1f, R49 ;  /* 0x0000001fff097819 */ /* 0x000fe20000011431 */
[----:B------:R-:W1:Y:S01]  /*2f10*/  LDC.64 R70, c[0x0][0x2e8] ;  /* 0x0000ba00ff467b82 */ /* 0x000e620000000a00 */
[----:B------:R-:W-:Y:S01]  /*2f20*/  IMAD.MOV.U32 R78, RZ, RZ, R152 ;  /* 0x000000ffff4e7224 */ /* 0x000fe200078e0098 */
[----:B------:R-:W-:Y:S01]  /*2f30*/  BSSY B0, `(.L_x_12648) ;  /* 0x000032a000007945 */ /* 0x000fe20003800000 */
[----:B------:R-:W-:-:S02]  /*2f40*/  IMAD.MOV.U32 R79, RZ, RZ, R153 ;  /* 0x000000ffff4f7224 */ /* 0x000fc400078e0099 */
[----:B------:R-:W-:-:S03]  /*2f50*/  IMAD R83, R23, 0x1800, R59 ;  /* 0x0000180017537824 */ /* 0x000fc600078e023b */
[----:B------:R-:W2:Y:S01]  /*2f60*/  LDC R73, c[0x0][0x3f4] ;  /* 0x0000fd00ff497b82 */ /* 0x000ea20000000800 */
[----:B------:R-:W-:Y:S02]  /*2f70*/  IMAD R83, R83, 0x2, R48 ;  /* 0x0000000253537824 */ /* 0x000fe400078e0230 */
[-C--:B0-----:R-:W-:Y:S02]  /*2f80*/  IMAD R4, R9, R76.reuse, RZ ;  /* 0x0000004c09047224 */ /* 0x081fe400078e02ff */
[----:B------:R-:W-:-:S04]  /*2f90*/  IMAD.WIDE.U32 R74, R49, R76, RZ ;  /* 0x0000004c314a7225 */ /* 0x000fc800078e00ff */
[----:B------:R-:W-:Y:S02]  /*2fa0*/  IMAD R5, R49, R77, R4 ;  /* 0x0000004d31057224 */ /* 0x000fe400078e0204 */
[-C--:B------:R-:W-:Y:S02]  /*2fb0*/  IMAD R82, R157, R76.reuse, RZ ;  /* 0x0000004c9d527224 */ /* 0x080fe400078e02ff */
[----:B------:R-:W-:Y:S02]  /*2fc0*/  IMAD.IADD R6, R75, 0x1, R5 ;  /* 0x000000014b067824 */ /* 0x000fe400078e0205 */
[----:B------:R-:W-:-:S04]  /*2fd0*/  IMAD.WIDE.U32 R4, R22, R76, R78 ;  /* 0x0000004c16047225 */ /* 0x000fc800078e004e */
[----:B------:R-:W-:Y:S01]  /*2fe0*/  IMAD.WIDE.U32 R74, R74, 0x60, RZ ;  /* 0x000000604a4a7825 */ /* 0x000fe200078e00ff */
[----:B------:R-:W-:-:S03]  /*2ff0*/  IADD3 R7, P3, R30, R4, RZ ;  /* 0x000000041e077210 */ /* 0x000fc60007f7e0ff */
[----:B------:R-:W-:Y:S01]  /*3000*/  IMAD R81, R6, 0x60, RZ ;  /* 0x0000006006517824 */ /* 0x000fe200078e02ff */
[-C--:B------:R-:W-:Y:S01]  /*3010*/  LEA R4, P5, R76, R74.reuse, 0x6 ;  /* 0x0000004a4c047211 */ /* 0x080fe200078a30ff */
[----:B------:R-:W-:Y:S02]  /*3020*/  IMAD R82, R22, R77, R82 ;  /* 0x0000004d16527224 */ /* 0x000fe400078e0252 */
[----:B------:R-:W-:Y:S01]  /*3030*/  IMAD.IADD R81, R75, 0x1, R81 ;  /* 0x000000014b517824 */ /* 0x000fe200078e0251 */
[----:B------:R-:W-:Y:S02]  /*3040*/  IADD3 R4, P4, R4, R7, RZ ;  /* 0x0000000704047210 */ /* 0x000fe40007f9e0ff */
[----:B------:R-:W-:Y:S02]  /*3050*/  IADD3.X R8, R64, R5, R82, P3, !PT ;  /* 0x0000000540087210 */ /* 0x000fe40001ffe452 */
[----:B------:R-:W-:Y:S02]  /*3060*/  IADD3 R6, P3, R7, R74, RZ ;  /* 0x0000004a07067210 */ /* 0x000fe40007f7e0ff */
[----:B------:R-:W-:-:S02]  /*3070*/  LEA.HI.X R5, R76, R81, R77, 0x6, P5 ;  /* 0x000000514c057211 */ /* 0x000fc400028f344d */
[-C--:B-1----:R-:W-:Y:S01]  /*3080*/  LEA R14, P5, R6, R70.reuse, 0x1 ;  /* 0x00000046060e7211 */ /* 0x082fe200078a08ff */
[----:B------:R-:W-:Y:S01]  /*3090*/  IMAD.X R7, R8, 0x1, R81, P3 ;  /* 0x0000000108077824 */ /* 0x000fe200018e0651 */
[----:B----4-:R-:W-:Y:S01]  /*30a0*/  LEA R12, P3, R4, R70, 0x1 ;  /* 0x00000046040c7211 */ /* 0x010fe200078608ff */
[----:B------:R-:W-:Y:S01]  /*30b0*/  IMAD.X R5, R5, 0x1, R8, P4 ;  /* 0x0000000105057824 */ /* 0x000fe200020e0608 */
[----:B------:R-:W-:Y:S02]  /*30c0*/  ISETP.GT.AND P4, PT, R49, R50, PT ;  /* 0x000000323100720c */ /* 0x000fe40003f84270 */
[-C--:B------:R-:W-:Y:S02]  /*30d0*/  LEA.HI.X R15, R6, R71.reuse, R7, 0x1, P5 ;  /* 0x00000047060f7211 */ /* 0x080fe400028f0c07 */
[----:B------:R-:W-:Y:S01]  /*30e0*/  LEA.HI.X R13, R4, R71, R5, 0x1, P3 ;  /* 0x00000047040d7211 */ /* 0x000fe200018f0c05 */
[----:B------:R-:W-:Y:S01]  /*30f0*/  IMAD R5, R23, 0x1800, R58 ;  /* 0x0000180017057824 */ /* 0x000fe200078e023a */
[----:B--2---:R-:W-:-:S02]  /*3100*/  ISETP.GE.AND P3, PT, R73, 0x1, PT ;  /* 0x000000014900780c */ /* 0x004fc40003f66270 */
[----:B------:R-:W-:Y:S01]  /*3110*/  P2R R69, PR, RZ, 0x10 ;  /* 0x00000010ff457803 */ /* 0x000fe20000000000 */
[----:B------:R-:W-:-:S10]  /*3120*/  IMAD R84, R5, 0x2, R48 ;  /* 0x0000000205547824 */ /* 0x000fd400078e0230 */
[----:B------:R-:W-:Y:S05]  /*3130*/  @!P3 BRA `(.L_x_12649) ;  /* 0x0000002c00b8b947 */ /* 0x000fea0003800000 */
[----:B------:R-:W0:Y:S01]  /*3140*/  LDC.64 R38, c[0x0][0x3f8] ;  /* 0x0000fe00ff267b82 */ /* 0x000e220000000a00 */
[----:B------:R-:W-:Y:S01]  /*3150*/  ULDC.U8 UR4, c[0x0][0x410] ;  /* 0x0001040000047ab9 */ /* 0x000fe20000000000 */
[----:B------:R-:W-:Y:S01]  /*3160*/  IMAD R72, R49, -0x60, R46 ;  /* 0xffffffa031487824 */ /* 0x000fe200078e022e */
[----:B------:R-:W-:-:S04]  /*3170*/  ISETP.NE.AND P3, PT, RZ, UR4, PT ;  /* 0x00000004ff007c0c */ /* 0x000fc8000bf65270 */
[----:B------:R-:W-:Y:S01]  /*3180*/  VIMNMX R72, R72, 0x60, PT ;  /* 0x0000006048487848 */ /* 0x000fe20003fe0100 */
[----:B------:R-:W1:Y:S01]  /*3190*/  LDC.64 R36, c[0x0][0x408] ;  /* 0x00010200ff247b82 */ /* 0x000e620000000a00 */
[-C--:B0-----:R-:W-:Y:S02]  /*31a0*/  IMAD R4, R9, R38.reuse, RZ ;  /* 0x0000002609047224 */ /* 0x081fe400078e02ff */
[----:B------:R-:W-:-:S04]  /*31b0*/  IMAD.WIDE.U32 R34, R49, R38, RZ ;  /* 0x0000002631227225 */ /* 0x000fc800078e00ff */
[----:B------:R-:W-:Y:S02]  /*31c0*/  IMAD R5, R49, R39, R4 ;  /* 0x0000002731057224 */ /* 0x000fe400078e0204 */
[-C--:B-1----:R-:W-:Y:S02]  /*31d0*/  IMAD R6, R9, R36.reuse, RZ ;  /* 0x0000002409067224 */ /* 0x082fe400078e02ff */
[----:B------:R-:W-:-:S04]  /*31e0*/  IMAD.WIDE.U32 R32, R49, R36, RZ ;  /* 0x0000002431207225 */ /* 0x000fc800078e00ff */
[----:B------:R-:W-:Y:S02]  /*31f0*/  IMAD R7, R49, R37, R6 ;  /* 0x0000002531077224 */ /* 0x000fe400078e0206 */
        /* <DEDUP_REMOVED lines=11> */
[----:B------:R-:W-:Y:S01]  /*32b0*/  IMAD.MOV.U32 R4, RZ, RZ, R18 ;  /* 0x000000ffff047224 */ /* 0x000fe200078e0012 */
[----:B------:R-:W-:Y:S01]  /*32c0*/  ULDC.64 UR4, c[0x0][0x3e8] ;  /* 0x0000fa0000047ab9 */ /* 0x000fe20000000a00 */
[----:B------:R-:W-:Y:S01]  /*32d0*/  IMAD.MOV.U32 R5, RZ, RZ, R60 ;  /* 0x000000ffff057224 */ /* 0x000fe200078e003c */
[----:B------:R-:W-:Y:S01]  /*32e0*/  ULDC.64 UR6, c[0x0][0x400] ;  /* 0x0001000000067ab9 */ /* 0x000fe20000000a00 */
[----:B------:R-:W-:Y:S01]  /*32f0*/  IMAD R25, R80, 0x60, RZ ;  /* 0x0000006050197824 */ /* 0x000fe200078e02ff */
[----:B------:R-:W-:Y:S01]  /*3300*/  CS2R R76, SRZ ;  /* 0x00000000004c7805 */ /* 0x000fe2000001ff00 */
[----:B------:R-:W-:Y:S01]  /*3310*/  IMAD.WIDE.U32 R6, R34, 0x60, R4 ;  /* 0x0000006022067825 */ /* 0x000fe200078e0004 */
[----:B------:R-:W-:-:S03]  /*3320*/  CS2R R78, SRZ ;  /* 0x00000000004e7805 */ /* 0x000fc6000001ff00 */
[----:B------:R-:W-:Y:S02]  /*3330*/  IMAD.MOV.U32 R4, RZ, RZ, R20 ;  /* 0x000000ffff047224 */ /* 0x000fe400078e0014 */
[----:B------:R-:W-:Y:S02]  /*3340*/  IMAD.MOV.U32 R5, RZ, RZ, R61 ;  /* 0x000000ffff057224 */ /* 0x000fe400078e003d */
[----:B------:R-:W-:Y:S02]  /*3350*/  IMAD R27, R68, 0x60, RZ ;  /* 0x00000060441b7824 */ /* 0x000fe400078e02ff */
[----:B------:R-:W-:Y:S01]  /*3360*/  IMAD.WIDE.U32 R10, R32, 0x60, R4 ;  /* 0x00000060200a7825 */ /* 0x000fe200078e0004 */
[----:B------:R-:W-:-:S03]  /*3370*/  LEA R4, P3, R6, UR4, 0x1 ;  /* 0x0000000406047c11 */ /* 0x000fc6000f8608ff */
[----:B------:R-:W-:Y:S02]  /*3380*/  IMAD.IADD R5, R7, 0x1, R25 ;  /* 0x0000000107057824 */ /* 0x000fe400078e0219 */
[----:B------:R-:W-:-:S03]  /*3390*/  IMAD.IADD R7, R11, 0x1, R27 ;  /* 0x000000010b077824 */ /* 0x000fc600078e021b */
        /* <DEDUP_REMOVED lines=11> */
.L_x_12652:
[----:B------:R-:W-:Y:S05]  /*3450*/  BSYNC B1 ;  /* 0x0000000000017941 */ /* 0x000fea0003800000 */
.L_x_12651:
[----:B------:R-:W-:Y:S01]  /*3460*/  ISETP.GE.AND P5, PT, R156, R72, PT ;  /* 0x000000489c00720c */ /* 0x000fe20003fa6270 */
[----:B------:R-:W-:Y:S01]  /*3470*/  BSSY B1, `(.L_x_12653) ;  /* 0x0000023000017945 */ /* 0x000fe20003800000 */
[----:B------:R-:W-:Y:S02]  /*3480*/  CS2R R24, SRZ ;  /* 0x0000000000187805 */ /* 0x000fe4000001ff00 */
[----:B------:R-:W-:Y:S01]  /*3490*/  CS2R R10, SRZ ;  /* 0x00000000000a7805 */ /* 0x000fe2000001ff00 */
[----:B-----5:R-:W-:Y:S01]  /*34a0*/  IMAD.MOV.U32 R81, RZ, RZ, R70 ;  /* 0x000000ffff517224 */ /* 0x020fe200078e0046 */
[----:B------:R-:W-:Y:S01]  /*34b0*/  CS2R R26, SRZ ;  /* 0x00000000001a7805 */ /* 0x000fe2000001ff00 */
[----:B------:R-:W-:-:S06]  /*34c0*/  IMAD.MOV.U32 R82, RZ, RZ, R71 ;  /* 0x000000ffff527224 */ /* 0x000fcc00078e0047 */
[----:B------:R-:W-:Y:S05]  /*34d0*/  @P5 BRA `(.L_x_12654) ;  /* 0x0000000000705947 */ /* 0x000fea0003800000 */
[C---:B0-----:R-:W-:Y:S01]  /*34e0*/  SHF.L.U64.HI R5, R38.reuse, 0x6, R39 ;  /* 0x0000000626057819 */ /* 0x041fe20000010227 */
[----:B------:R-:W-:Y:S01]  /*34f0*/  IMAD.SHL.U32 R4, R38, 0x40, RZ ;  /* 0x0000004026047824 */ /* 0x000fe200078e00ff */
[----:B------:R-:W-:Y:S01]  /*3500*/  ULDC.64 UR4, c[0x0][0x3e8] ;  /* 0x0000fa0000047ab9 */ /* 0x000fe20000000a00 */
[----:B------:R-:W-:Y:S01]  /*3510*/  IMAD R9, R80, 0x60, RZ ;  /* 0x0000006050097824 */ /* 0x000fe200078e02ff */
[----:B------:R-:W-:Y:S01]  /*3520*/  CS2R R24, SRZ ;  /* 0x0000000000187805 */ /* 0x000fe2000001ff00 */
[----:B------:R-:W-:Y:S01]  /*3530*/  IMAD.WIDE.U32 R4, R34, 0x60, R4 ;  /* 0x0000006022047825 */ /* 0x000fe200078e0004 */
[----:B------:R-:W-:-:S03]  /*3540*/  CS2R R26, SRZ ;  /* 0x00000000001a7805 */ /* 0x000fc6000001ff00 */
[----:B------:R-:W-:Y:S01]  /*3550*/  IMAD R8, R68, 0x60, RZ ;  /* 0x0000006044087824 */ /* 0x000fe200078e02ff */
[----:B------:R-:W-:Y:S01]  /*3560*/  IADD3 R6, P3, R18, R4, RZ ;  /* 0x0000000412067210 */ /* 0x000fe20007f7e0ff */
[----:B------:R-:W-:-:S03]  /*3570*/  IMAD.SHL.U32 R4, R36, 0x40, RZ ;  /* 0x0000004024047824 */ /* 0x000fc600078e00ff */
[----:B------:R-:W-:Y:S02]  /*3580*/  IADD3.X R9, R60, R9, R5, P3, !PT ;  /* 0x000000093c097210 */ /* 0x000fe40001ffe405 */
[----:B------:R-:W-:-:S03]  /*3590*/  SHF.L.U64.HI R5, R36, 0x6, R37 ;  /* 0x0000000624057819 */ /* 0x000fc60000010225 */
[----:B------:R-:W-:-:S03]  /*35a0*/  IMAD.WIDE.U32 R4, R32, 0x60, R4 ;  /* 0x0000006020047825 */ /* 0x000fc600078e0004 */
[----:B------:R-:W-:-:S04]  /*35b0*/  IADD3 R7, P3, R20, R4, RZ ;  /* 0x0000000414077210 */ /* 0x000fc80007f7e0ff */
[----:B------:R-:W-:Y:S02]  /*35c0*/  IADD3.X R8, R61, R8, R5, P3, !PT ;  /* 0x000000083d087210 */ /* 0x000fe40001ffe405 */
        /* <DEDUP_REMOVED lines=13> */
.L_x_12654:
[----:B------:R-:W-:Y:S05]  /*36a0*/  BSYNC B1 ;  /* 0x0000000000017941 */ /* 0x000fea0003800000 */
.L_x_12653:
[----:B------:R-:W-:Y:S01]  /*36b0*/  ULOP3.LUT UR4, UR38, 0x1, URZ, 0xfc, !UPT ;  /* 0x0000000126047892 */ /* 0x000fe2000f8efc3f */
[----:B01----:R-:W-:Y:S01]  /*36c0*/  IMAD.MOV.U32 R4, RZ, RZ, R76 ;  /* 0x000000ffff047224 */ /* 0x003fe200078e004c */
[----:B------:R-:W-:Y:S01]  /*36d0*/  PRMT R33, R33, 0x5410, R82 ;  /* 0x0000541021217816 */ /* 0x000fe20000000052 */
[----:B------:R-:W-:Y:S01]  /*36e0*/  IMAD.MOV.U32 R5, RZ, RZ, R77 ;  /* 0x000000ffff057224 */ /* 0x000fe200078e004d */
[----:B------:R-:W-:Y:S01]  /*36f0*/  UISETP.NE.AND UP0, UPT, UR4, 0x3, UPT ;  /* 0x000000030400788c */ /* 0x000fe2000bf05270 */
        /* <DEDUP_REMOVED lines=30> */
.L_x_12655:
[----:B------:R-:W-:Y:S01]  /*38e0*/  IMAD R68, R23, 0x8, R2 ;  /* 0x0000000817447824 */ /* 0x000fe200078e0202 */
[----:B------:R-:W-:Y:S01]  /*38f0*/  SHF.L.U32 R80, R158, 0x1f, RZ ;  /* 0x0000001f9e507819 */ /* 0x000fe200000006ff */
[----:B------:R-:W-:Y:S03]  /*3900*/  BSSY B1, `(.L_x_12656) ;  /* 0x0000003000017945 */ /* 0x000fe60003800000 */
[----:B------:R-:W0:Y:S02]  /*3910*/  SYNCS.PHASECHK.TRANS64.TRYWAIT P6, [R68+URZ+0x32490], R80 ;  /* 0x03249050440075a7 */ /* 0x000e2400080c017f */
[----:B0-----:R-:W-:Y:S05]  /*3920*/  @!P6 BRA `(.L_x_12657) ;  /* 0x0000037c00dce947 */ /* 0x001fea0003800000 */
.L_x_13050:
[----:B------:R-:W-:Y:S05]  /*3930*/  BSYNC B1 ;  /* 0x0000000000017941 */ /* 0x000fea0003800000 */
.L_x_12656:
        /* <DEDUP_REMOVED lines=32> */
[----:B------:R-:W-:Y:S01]  /*3b40*/  LOP3.LUT R90, R90, 0xffff0000, RZ, 0xc0, !PT ;  /* 0xffff00005a5a7812 */ /* 0x000fe200078ec0ff */
[----:B------:R-:W-:Y:S01]  /*3b50*/  FMUL.FTZ R77, R77, R86 ;  /* 0x000000564d4d7220 */ /* 0x000fe20000410000 */
[----:B------:R-:W-:Y:S01]  /*3b60*/  LOP3.LUT R85, R85, 0xffff0000, RZ, 0xc0, !PT ;  /* 0xffff000055557812 */ /* 0x000fe200078ec0ff */
[----:B------:R-:W-:Y:S02]  /*3b70*/  IMAD.U32 R81, R81, 0x10000, RZ ;  /* 0x0001000051517824 */ /* 0x000fe400078e00ff */
[C---:B------:R-:W-:Y:S01]  /*3b80*/  FFMA.FTZ R93, R6.reuse, R82, -R93 ;  /* 0x00000052065d7223 */ /* 0x040fe2000001085d */
[----:B------:R-:W-:Y:S01]  /*3b90*/  FFMA.FTZ R88, R6, R88, R7 ;  /* 0x0000005806587223 */ /* 0x000fe20000010007 */
[----:B------:R-:W-:Y:S01]  /*3ba0*/  FFMA.FTZ R95, R76, R86, -R95 ;  /* 0x000000564c5f7223 */ /* 0x000fe2000001085f */
[----:B------:R-:W-:Y:S01]  /*3bb0*/  FMUL.FTZ R6, R4, R87 ;  /* 0x0000005704067220 */ /* 0x000fe20000410000 */
[----:B------:R-:W-:Y:S01]  /*3bc0*/  FFMA.FTZ R76, R76, R91, R77 ;  /* 0x0000005b4c4c7223 */ /* 0x000fe2000001004d */
[CC--:B------:R-:W-:Y:S01]  /*3bd0*/  FMUL.FTZ R7, R79.reuse, R90.reuse ;  /* 0x0000005a4f077220 */ /* 0x0c0fe20000410000 */
[----:B------:R-:W-:Y:S01]  /*3be0*/  FMUL.FTZ R4, R4, R81 ;  /* 0x0000005104047220 */ /* 0x000fe20000410000 */
[----:B------:R-:W-:Y:S01]  /*3bf0*/  FMUL.FTZ R79, R79, R85 ;  /* 0x000000554f4f7220 */ /* 0x000fe20000410000 */
        /* <DEDUP_REMOVED lines=10> */
.L_x_12663:
[----:B------:R-:W-:Y:S05]  /*3ca0*/  BSYNC B3 ;  /* 0x0000000000037941 */ /* 0x000fea0003800000 */
.L_x_12662:
[----:B--2---:R1:W-:Y:S02]  /*3cb0*/  STG.E.128 desc[UR42][R14.64], R4 ;  /* 0x000000040e007986 */ /* 0x0043e4000c101d2a */
.L_x_12661:
[----:B------:R-:W-:Y:S05]  /*3cc0*/  BSYNC B2 ;  /* 0x0000000000027941 */ /* 0x000fea0003800000 */
.L_x_12660:
[----:B------:R-:W-:Y:S05]  /*3cd0*/  @P2 BRA `(.L_x_12659) ;  /* 0x0000000000d02947 */ /* 0x000fea0003800000 */
[----:B-1----:R1:W2:Y:S01]  /*3ce0*/  LDS.128 R4, [R83] ;  /* 0x0000000053047984 */ /* 0x0022a20000000c00 */
        /* <DEDUP_REMOVED lines=49> */
.L_x_12665:
[----:B------:R-:W-:Y:S05]  /*4000*/  BSYNC B2 ;  /* 0x0000000000027941 */ /* 0x000fea0003800000 */
.L_x_12664:
[----:B--2---:R2:W-:Y:S02]  /*4010*/  STG.E.128 desc[UR42][R14.64+0x40], R4 ;  /* 0x000040040e007986 */ /* 0x0045e4000c101d2a */
.L_x_12659:
[----:B------:R-:W-:Y:S05]  /*4020*/  BSYNC B1 ;  /* 0x0000000000017941 */ /* 0x000fea0003800000 */
.L_x_12658:
        /* <DEDUP_REMOVED lines=31> */
[----:B------:R-:W-:Y:S01]  /*4220*/  LOP3.LUT R70, R70, 0xffff0000, RZ, 0xc0, !PT ;  /* 0xffff000046467812 */ /* 0x000fe200078ec0ff */
[-C--:B------:R-:W-:Y:S01]  /*4230*/  FMUL.FTZ R15, R15, R27.reuse ;  /* 0x0000001b0f0f7220 */ /* 0x080fe20000410000 */
[----:B------:R-:W-:Y:S01]  /*4240*/  LOP3.LUT R38, R38, 0xffff0000, RZ, 0xc0, !PT ;  /* 0xffff000026267812 */ /* 0x000fe200078ec0ff */
[----:B------:R-:W-:Y:S02]  /*4250*/  IMAD.U32 R39, R39, 0x10000, RZ ;  /* 0x0001000027277824 */ /* 0x000fe400078e00ff */
[C---:B------:R-:W-:Y:S01]  /*4260*/  FFMA.FTZ R75, R6.reuse, R26, -R75 ;  /* 0x0000001a064b7223 */ /* 0x040fe2000001084b */
[----:B------:R-:W-:Y:S01]  /*4270*/  FFMA.FTZ R36, R6, R36, R7 ;  /* 0x0000002406247223 */ /* 0x000fe20000010007 */
[----:B------:R-:W-:Y:S01]  /*4280*/  FFMA.FTZ R77, R14, R27, -R77 ;  /* 0x0000001b0e4d7223 */ /* 0x000fe2000001084d */
[----:B------:R-:W-:Y:S01]  /*4290*/  FMUL.FTZ R6, R4, R37 ;  /* 0x0000002504067220 */ /* 0x000fe20000410000 */
[----:B------:R-:W-:Y:S01]  /*42a0*/  FFMA.FTZ R14, R14, R71, R15 ;  /* 0x000000470e0e7223 */ /* 0x000fe2000001000f */
        /* <DEDUP_REMOVED lines=13> */
.L_x_12670:
[----:B------:R-:W-:Y:S05]  /*4380*/  BSYNC B2 ;  /* 0x0000000000027941 */ /* 0x000fea0003800000 */
.L_x_12669:
[----:B--2---:R3:W-:Y:S02]  /*4390*/  STG.E.128 desc[UR42][R12.64], R4 ;  /* 0x000000040c007986 */ /* 0x0047e4000c101d2a */
.L_x_12668:
[----:B------:R-:W-:Y:S05]  /*43a0*/  BSYNC B1 ;  /* 0x0000000000017941 */ /* 0x000fea0003800000 */
.L_x_12667:
        /* <DEDUP_REMOVED lines=51> */
.L_x_12672:
[----:B------:R-:W-:Y:S05]  /*46e0*/  BSYNC B1 ;  /* 0x0000000000017941 */ /* 0x000fea0003800000 */
.L_x_12671:
[----:B--2---:R1:W-:Y:S01]  /*46f0*/  STG.E.128 desc[UR42][R12.64+0x40], R4 ;  /* 0x000040040c007986 */ /* 0x0043e2000c101d2a */
[----:B------:R-:W-:Y:S05]  /*4700*/  BRA `(.L_x_12666) ;  /* 0x0000001800b07947 */ /* 0x000fea0003800000 */
.L_x_12650:
[-C--:B------:R-:W-:Y:S01]  /*4710*/  ISETP.GE.AND P3, PT, R22, R72.reuse, PT ;  /* 0x000000481600720c */ /* 0x080fe20003f66270 */
[----:B------:R-:W-:Y:S01]  /*4720*/  BSSY B1, `(.L_x_12673) ;  /* 0x000002a000017945 */ /* 0x000fe20003800000 */
[----:B------:R-:W-:Y:S02]  /*4730*/  ISETP.GE.AND P4, PT, R156, R72, PT ;  /* 0x000000489c00720c */ /* 0x000fe40003f86270 */
[----:B------:R-:W-:Y:S02]  /*4740*/  CS2R R10, SRZ ;  /* 0x00000000000a7805 */ /* 0x000fe4000001ff00 */
[CC--:B------:R-:W-:Y:S02]  /*4750*/  ISETP.GE.OR P3, PT, R152.reuse, R73.reuse, P3 ;  /* 0x000000499800720c */ /* 0x0c0fe40001f66670 */
[----:B------:R-:W-:Y:S02]  /*4760*/  CS2R R6, SRZ ;  /* 0x0000000000067805 */ /* 0x000fe4000001ff00 */
[----:B------:R-:W-:-:S02]  /*4770*/  ISETP.GE.OR P4, PT, R152, R73, P4 ;  /* 0x000000499800720c */ /* 0x000fc40002786670 */
[----:B------:R-:W-:Y:S02]  /*4780*/  CS2R R4, SRZ ;  /* 0x0000000000047805 */ /* 0x000fe4000001ff00 */
[----:B------:R-:W-:Y:S02]  /*4790*/  CS2R R14, SRZ ;  /* 0x00000000000e7805 */ /* 0x000fe4000001ff00 */
[----:B------:R-:W-:Y:S02]  /*47a0*/  CS2R R8, SRZ ;  /* 0x0000000000087805 */ /* 0x000fe4000001ff00 */
[----:B------:R-:W-:Y:S02]  /*47b0*/  CS2R R26, SRZ ;  /* 0x00000000001a7805 */ /* 0x000fe4000001ff00 */
[----:B------:R-:W-:Y:S01]  /*47c0*/  CS2R R12, SRZ ;  /* 0x00000000000c7805 */ /* 0x000fe2000001ff00 */
[----:B------:R-:W-:Y:S06]  /*47d0*/  @P3 BRA `(.L_x_12674) ;  /* 0x0000000000783947 */ /* 0x000fec0003800000 */
[C---:B------:R-:W-:Y:S01]  /*47e0*/  IMAD R4, R157.reuse, R38, RZ ;  /* 0x000000269d047224 */ /* 0x040fe200078e02ff */
[----:B------:R-:W-:Y:S01]  /*47f0*/  ULDC.64 UR4, c[0x0][0x3e8] ;  /* 0x0000fa0000047ab9 */ /* 0x000fe20000000a00 */
[----:B------:R-:W-:Y:S01]  /*4800*/  IMAD R6, R157, R36, RZ ;  /* 0x000000249d067224 */ /* 0x000fe200078e02ff */
[----:B------:R-:W-:Y:S01]  /*4810*/  ULDC.64 UR6, c[0x0][0x400] ;  /* 0x0001000000067ab9 */ /* 0x000fe20000000a00 */
[----:B------:R-:W-:-:S04]  /*4820*/  IMAD.WIDE.U32 R12, R22, R38, R78 ;  /* 0x00000026160c7225 */ /* 0x000fc800078e004e */
[C---:B------:R-:W-:Y:S02]  /*4830*/  IMAD R7, R22.reuse, R39, R4 ;  /* 0x0000002716077224 */ /* 0x040fe400078e0204 */
[----:B------:R-:W-:Y:S02]  /*4840*/  IMAD R15, R22, R37, R6 ;  /* 0x00000025160f7224 */ /* 0x000fe400078e0206 */
[----:B------:R-:W-:Y:S02]  /*4850*/  IMAD.IADD R13, R7, 0x1, R13 ;  /* 0x00000001070d7824 */ /* 0x000fe400078e020d */
[----:B------:R-:W-:Y:S02]  /*4860*/  IMAD R6, R0, R38, RZ ;  /* 0x0000002600067224 */ /* 0x000fe400078e02ff */
[----:B------:R-:W-:-:S04]  /*4870*/  IMAD.WIDE.U32 R4, R22, R36, R78 ;  /* 0x0000002416047225 */ /* 0x000fc800078e004e */
[C---:B------:R-:W-:Y:S02]  /*4880*/  IMAD R7, R44.reuse, R39, R6 ;  /* 0x000000272c077224 */ /* 0x040fe400078e0206 */
[----:B------:R-:W-:-:S04]  /*4890*/  IMAD.WIDE.U32 R12, R44, R38, R12 ;  /* 0x000000262c0c7225 */ /* 0x000fc800078e000c */
[----:B------:R-:W-:Y:S02]  /*48a0*/  IMAD.IADD R5, R15, 0x1, R5 ;  /* 0x000000010f057824 */ /* 0x000fe400078e0205 */
[-C--:B------:R-:W-:Y:S02]  /*48b0*/  IMAD R14, R0, R36.reuse, RZ ;  /* 0x00000024000e7224 */ /* 0x080fe400078e02ff */
[----:B------:R-:W-:Y:S02]  /*48c0*/  IMAD.IADD R13, R7, 0x1, R13 ;  /* 0x00000001070d7824 */ /* 0x000fe400078e020d */
[C---:B------:R-:W-:Y:S02]  /*48d0*/  IMAD R15, R44.reuse, R37, R14 ;  /* 0x000000252c0f7224 */ /* 0x040fe400078e020e */
[----:B------:R-:W-:-:S04]  /*48e0*/  IMAD.WIDE.U32 R4, R44, R36, R4 ;  /* 0x000000242c047225 */ /* 0x000fc800078e0004 */
[----:B------:R-:W-:Y:S02]  /*48f0*/  IMAD R7, R80, 0x60, RZ ;  /* 0x0000006050077824 */ /* 0x000fe400078e02ff */
[----:B------:R-:W-:-:S04]  /*4900*/  IMAD.WIDE.U32 R12, R34, 0x60, R12 ;  /* 0x00000060220c7825 */ /* 0x000fc800078e000c */
[----:B------:R-:W-:Y:S01]  /*4910*/  IMAD.IADD R5, R15, 0x1, R5 ;  /* 0x000000010f057824 */ /* 0x000fe200078e0205 */
[----:B------:R-:W-:Y:S01]  /*4920*/  LEA R6, P3, R12, UR4, 0x1 ;  /* 0x000000040c067c11 */ /* 0x000fe2000f8608ff */
[----:B------:R-:W-:Y:S02]  /*4930*/  IMAD.IADD R7, R7, 0x1, R13 ;  /* 0x0000000107077824 */ /* 0x000fe400078e020d */
[----:B------:R-:W-:Y:S02]  /*4940*/  IMAD R15, R68, 0x60, RZ ;  /* 0x00000060440f7824 */ /* 0x000fe400078e02ff */
[----:B------:R-:W-:Y:S01]  /*4950*/  IMAD.WIDE.U32 R4, R32, 0x60, R4 ;  /* 0x0000006020047825 */ /* 0x000fe200078e0004 */
[----:B------:R-:W-:-:S03]  /*4960*/  LEA.HI.X R7, R12, UR5, R7, 0x1, P3 ;  /* 0x000000050c077c11 */ /* 0x000fc600098f0c07 */
[----:B------:R-:W-:Y:S01]  /*4970*/  IMAD.IADD R5, R15, 0x1, R5 ;  /* 0x000000010f057824 */ /* 0x000fe200078e0205 */
[----:B------:R-:W-:-:S04]  /*4980*/  LEA R12, P3, R4, UR6, 0x1 ;  /* 0x00000006040c7c11 */ /* 0x000fc8000f8608ff */
[----:B------:R-:W-:Y:S02]  /*4990*/  LEA.HI.X R13, R4, UR7, R5, 0x1, P3 ;  /* 0x00000007040d7c11 */ /* 0x000fe400098f0c05 */
[----:B------:R-:W5:Y:S04]  /*49a0*/  LDG.E.128 R4, desc[UR42][R6.64] ;  /* 0x0000002a06047981 */ /* 0x000f68000c1e1d00 */
[----:B------:R-:W5:Y:S03]  /*49b0*/  LDG.E.128 R12, desc[UR42][R12.64] ;  /* 0x0000002a0c0c7981 */ /* 0x000f66000c1e1d00 */
.L_x_12674:
[----:B------:R-:W-:Y:S05]  /*49c0*/  BSYNC B1 ;  /* 0x0000000000017941 */ /* 0x000fea0003800000 */
.L_x_12673:
[----:B------:R-:W-:Y:S01]  /*49d0*/  BSSY B1, `(.L_x_12675) ;  /* 0x0000029000017945 */ /* 0x000fe20003800000 */
[----:B-----5:R-:W-:Y:S01]  /*49e0*/  IMAD.MOV.U32 R83, RZ, RZ, R6 ;  /* 0x000000ffff537224 */ /* 0x020fe200078e0006 */
[----:B------:R-:W-:Y:S01]  /*49f0*/  CS2R R24, SRZ ;  /* 0x0000000000187805 */ /* 0x000fe2000001ff00 */
[----:B------:R-:W-:Y:S01]  /*4a00*/  IMAD.MOV.U32 R84, RZ, RZ, R7 ;  /* 0x000000ffff547224 */ /* 0x000fe200078e0007 */
[----:B------:R-:W-:Y:S06]  /*4a10*/  @P4 BRA `(.L_x_12676) ;  /* 0x0000000000904947 */ /* 0x000fec0003800000 */
[CC--:B------:R-:W-:Y:S01]  /*4a20*/  IMAD R8, R157.reuse, R38.reuse, RZ ;  /* 0x000000269d087224 */ /* 0x0c0fe200078e02ff */
[----:B------:R-:W-:Y:S01]  /*4a30*/  SHF.L.U64.HI R9, R38, 0x6, R39 ;  /* 0x0000000626097819 */ /* 0x000fe20000010227 */
[----:B------:R-:W-:Y:S01]  /*4a40*/  IMAD R10, R0, R38, RZ ;  /* 0x00000026000a7224 */ /* 0x000fe200078e02ff */
[----:B------:R-:W-:Y:S01]  /*4a50*/  SHF.L.U64.HI R25, R36, 0x6, R37 ;  /* 0x0000000624197819 */ /* 0x000fe20000010225 */
[----:B------:R-:W-:Y:S01]  /*4a60*/  IMAD R24, R157, R36, RZ ;  /* 0x000000249d187224 */ /* 0x000fe200078e02ff */
[----:B------:R-:W-:Y:S01]  /*4a70*/  ULDC.64 UR4, c[0x0][0x3e8] ;  /* 0x0000fa0000047ab9 */ /* 0x000fe20000000a00 */
[-C--:B------:R-:W-:Y:S01]  /*4a80*/  IMAD R27, R22, R39.reuse, R8 ;  /* 0x00000027161b7224 */ /* 0x080fe200078e0208 */
[----:B------:R-:W-:Y:S01]  /*4a90*/  ULDC.64 UR6, c[0x0][0x400] ;  /* 0x0001000000067ab9 */ /* 0x000fe20000000a00 */
[----:B------:R-:W-:Y:S02]  /*4aa0*/  IMAD R39, R44, R39, R10 ;  /* 0x000000272c277224 */ /* 0x000fe400078e020a */
[----:B------:R-:W-:-:S04]  /*4ab0*/  IMAD.WIDE.U32 R10, R22, R38, R78 ;  /* 0x00000026160a7225 */ /* 0x000fc800078e004e */
[----:B------:R-:W-:-:S04]  /*4ac0*/  IMAD.WIDE.U32 R78, R22, R36, R78 ;  /* 0x00000024164e7225 */ /* 0x000fc800078e004e */
[----:B------:R-:W-:Y:S02]  /*4ad0*/  IMAD R33, R22, R37, R24 ;  /* 0x0000002516217224 */ /* 0x000fe400078e0218 */
[----:B------:R-:W-:Y:S02]  /*4ae0*/  IMAD.SHL.U32 R8, R38, 0x40, RZ ;  /* 0x0000004026087824 */ /* 0x000fe400078e00ff */
[----:B------:R-:W-:Y:S02]  /*4af0*/  IMAD.SHL.U32 R24, R36, 0x40, RZ ;  /* 0x0000004024187824 */ /* 0x000fe400078e00ff */
[----:B------:R-:W-:Y:S02]  /*4b00*/  IMAD.IADD R11, R27, 0x1, R11 ;  /* 0x000000011b0b7824 */ /* 0x000fe400078e020b */
[----:B------:R-:W-:Y:S02]  /*4b10*/  IMAD.IADD R79, R33, 0x1, R79 ;  /* 0x00000001214f7824 */ /* 0x000fe400078e024f */
[----:B------:R-:W-:-:S04]  /*4b20*/  IMAD.WIDE.U32 R8, R34, 0x60, R8 ;  /* 0x0000006022087825 */ /* 0x000fc800078e0008 */
[----:B------:R-:W-:-:S04]  /*4b30*/  IMAD.WIDE.U32 R24, R32, 0x60, R24 ;  /* 0x0000006020187825 */ /* 0x000fc800078e0018 */
[----:B------:R-:W-:Y:S02]  /*4b40*/  IMAD R27, R80, 0x60, RZ ;  /* 0x00000060501b7824 */ /* 0x000fe400078e02ff */
[----:B------:R-:W-:Y:S02]  /*4b50*/  IMAD R26, R0, R36, RZ ;  /* 0x00000024001a7224 */ /* 0x000fe400078e02ff */
[----:B------:R-:W-:-:S04]  /*4b60*/  IMAD.WIDE.U32 R10, R44, R38, R10 ;  /* 0x000000262c0a7225 */ /* 0x000fc800078e000a */
[----:B------:R-:W-:Y:S02]  /*4b70*/  IMAD R33, R68, 0x60, RZ ;  /* 0x0000006044217824 */ /* 0x000fe400078e02ff */
[----:B------:R-:W-:-:S04]  /*4b80*/  IMAD.WIDE.U32 R78, R44, R36, R78 ;  /* 0x000000242c4e7225 */ /* 0x000fc800078e004e */
[----:B------:R-:W-:Y:S02]  /*4b90*/  IMAD R26, R44, R37, R26 ;  /* 0x000000252c1a7224 */ /* 0x000fe400078e021a */
[----:B------:R-:W-:Y:S01]  /*4ba0*/  IMAD.IADD R27, R27, 0x1, R9 ;  /* 0x000000011b1b7824 */ /* 0x000fe200078e0209 */
[----:B------:R-:W-:Y:S01]  /*4bb0*/  IADD3 R9, P3, R8, R10, RZ ;  /* 0x0000000a08097210 */ /* 0x000fe20007f7e0ff */
[----:B------:R-:W-:Y:S01]  /*4bc0*/  IMAD.IADD R33, R33, 0x1, R25 ;  /* 0x0000000121217824 */ /* 0x000fe200078e0219 */
[----:B------:R-:W-:Y:S02]  /*4bd0*/  IADD3 R25, P4, R24, R78, RZ ;  /* 0x0000004e18197210 */ /* 0x000fe40007f9e0ff */
[----:B------:R-:W-:Y:S02]  /*4be0*/  IADD3.X R10, R27, R39, R11, P3, !PT ;  /* 0x000000271b0a7210 */ /* 0x000fe40001ffe40b */
[----:B------:R-:W-:Y:S02]  /*4bf0*/  IADD3.X R78, R33, R26, R79, P4, !PT ;  /* 0x0000001a214e7210 */ /* 0x000fe400027fe44f */
[----:B------:R-:W-:-:S02]  /*4c00*/  LEA R8, P3, R9, UR4, 0x1 ;  /* 0x0000000409087c11 */ /* 0x000fc4000f8608ff */
[----:B------:R-:W-:Y:S02]  /*4c10*/  LEA R24, P4, R25, UR6, 0x1 ;  /* 0x0000000619187c11 */ /* 0x000fe4000f8808ff */
[----:B------:R-:W-:Y:S02]  /*4c20*/  LEA.HI.X R9, R9, UR5, R10, 0x1, P3 ;  /* 0x0000000509097c11 */ /* 0x000fe400098f0c0a */
[----:B------:R-:W-:-:S04]  /*4c30*/  LEA.HI.X R25, R25, UR7, R78, 0x1, P4 ;  /* 0x0000000719197c11 */ /* 0x000fc8000a0f0c4e */
[----:B------:R-:W5:Y:S04]  /*4c40*/  LDG.E.128 R8, desc[UR42][R8.64] ;  /* 0x0000002a08087981 */ /* 0x000f68000c1e1d00 */
[----:B------:R-:W5:Y:S02]  /*4c50*/  LDG.E.128 R24, desc[UR42][R24.64] ;  /* 0x0000002a18187981 */ /* 0x000f64000c1e1d00 */
.L_x_12676:
[----:B------:R-:W-:Y:S05]  /*4c60*/  BSYNC B1 ;  /* 0x0000000000017941 */ /* 0x000fea0003800000 */
.L_x_12675:
[----:B------:R-:W-:Y:S01]  /*4c70*/  ULOP3.LUT UR4, UR38, 0x1, URZ, 0xfc, !UPT ;  /* 0x0000000126047892 */ /* 0x000fe2000f8efc3f */
[----:B------:R-:W-:Y:S01]  /*4c80*/  IMAD.MOV.U32 R32, RZ, RZ, R4 ;  /* 0x000000ffff207224 */ /* 0x000fe200078e0004 */
        /* <DEDUP_REMOVED lines=11> */
[----:B-----5:R-:W-:Y:S01]  /*4d40*/  IMAD.MOV.U32 R35, RZ, RZ, R10 ;  /* 0x000000ffff237224 */ /* 0x020fe200078e000a */
        /* <DEDUP_REMOVED lines=15> */
[----:B------:R-:W-:Y:S02]  /*4e40*/  ISETP.GE.AND P4, PT, R152, R73, PT ;  /* 0x000000499800720c */ /* 0x000fe40003f86270 */
[----:B------:R-:W-:Y:S02]  /*4e50*/  PRMT R92, R32, 0x7610, R92 ;  /* 0x00007610205c7816 */ /* 0x000fe4000000005c */
[----:B------:R-:W-:Y:S02]  /*4e60*/  PRMT R93, R33, 0x7610, R93 ;  /* 0x00007610215d7816 */ /* 0x000fe4000000005d */
[----:B------:R-:W-:Y:S02]  /*4e70*/  PRMT R94, R34, 0x7610, R94 ;  /* 0x00007610225e7816 */ /* 0x000fe4000000005e */
[----:B------:R-:W-:Y:S01]  /*4e80*/  PRMT R95, R35, 0x7610, R95 ;  /* 0x00007610235f7816 */ /* 0x000fe2000000005f */
[----:B------:R-:W-:Y:S06]  /*4e90*/  @!P3 BRA `(.L_x_12677) ;  /* 0x000000000004b947 */ /* 0x000fec0003800000 */
[----:B------:R-:W-:Y:S01]  /*4ea0*/  BPT.TRAP 0x1 ;  /* 0x000000040000795c */ /* 0x000fe20000300000 */
.L_x_12677:
[----:B------:R-:W-:Y:S01]  /*4eb0*/  IMAD R68, R23, 0x8, R2 ;  /* 0x0000000817447824 */ /* 0x000fe200078e0202 */
[----:B------:R-:W-:Y:S01]  /*4ec0*/  SHF.L.U32 R80, R158, 0x1f, RZ ;  /* 0x0000001f9e507819 */ /* 0x000fe200000006ff */
[----:B------:R-:W-:Y:S01]  /*4ed0*/  BSSY B1, `(.L_x_12678) ;  /* 0x0000004000017945 */ /* 0x000fe20003800000 */
[----:B------:R-:W-:Y:S02]  /*4ee0*/  IMAD.SHL.U32 R73, R73, 0x2, RZ ;  /* 0x0000000249497824 */ /* 0x000fe400078e00ff */
[----:B------:R-:W0:Y:S02]  /*4ef0*/  SYNCS.PHASECHK.TRANS64.TRYWAIT P5, [R68+URZ+0x32490], R80 ;  /* 0x03249050440075a7 */ /* 0x000e2400080a017f */
[----:B0-----:R-:W-:Y:S05]  /*4f00*/  @!P5 BRA `(.L_x_12679) ;  /* 0x000003680078d947 */ /* 0x001fea0003800000 */
.L_x_13051:
[----:B------:R-:W-:Y:S05]  /*4f10*/  BSYNC B1 ;  /* 0x0000000000017941 */ /* 0x000fea0003800000 */
.L_x_12678:
[----:B------:R-:W-:Y:S01]  /*4f20*/  ISETP.GE.OR P5, PT, R22, R72, P1 ;  /* 0x000000481600720c */ /* 0x000fe20000fa6670 */
[----:B------:R-:W-:-:S12]  /*4f30*/  BSSY B1, `(.L_x_12680) ;  /* 0x0000086000017945 */ /* 0x000fd80003800000 */
[----:B------:R-:W-:Y:S05]  /*4f40*/  @P5 BRA `(.L_x_12681) ;  /* 0x0000000800105947 */ /* 0x000fea0003800000 */
[----:B------:R-:W1:Y:S01]  /*4f50*/  LDC R84, c[0x0][0x2f4] ;  /* 0x0000bd00ff547b82 */ /* 0x000e620000000800 */
[----:B------:R-:W-:Y:S01]  /*4f60*/  IMAD.MOV.U32 R32, RZ, RZ, R74 ;  /* 0x000000ffff207224 */ /* 0x000fe200078e004a */
[----:B------:R-:W-:Y:S01]  /*4f70*/  BSSY B2, `(.L_x_12682) ;  /* 0x0000075000027945 */ /* 0x000fe20003800000 */
[----:B------:R-:W-:Y:S02]  /*4f80*/  IMAD.MOV.U32 R33, RZ, RZ, R81 ;  /* 0x000000ffff217224 */ /* 0x000fe400078e0051 */
[----:B------:R-:W-:Y:S02]  /*4f90*/  IMAD.SHL.U32 R35, R62, 0x8, RZ ;  /* 0x000000083e237824 */ /* 0x000fe400078e00ff */
[----:B------:R-:W-:-:S03]  /*4fa0*/  IMAD.WIDE.U32 R78, R22, R76, R32 ;  /* 0x0000004c164e7225 */ /* 0x000fc600078e0020 */
[----:B------:R-:W-:Y:S01]  /*4fb0*/  SHF.R.S32.HI R83, RZ, 0x1f, R35 ;  /* 0x0000001fff537819 */ /* 0x000fe20000011423 */
[----:B------:R-:W-:Y:S01]  /*4fc0*/  IMAD.IADD R85, R82, 0x1, R79 ;  /* 0x0000000152557824 */ /* 0x000fe200078e024f */
[--C-:B------:R-:W-:Y:S02]  /*4fd0*/  IADD3 R82, P5, P6, R30, R78, R35.reuse ;  /* 0x0000004e1e527210 */ /* 0x100fe40007ebe023 */
[----:B------:R-:W-:Y:S02]  /*4fe0*/  LOP3.LUT R35, R55, 0x38, R35, 0xf8, !PT ;  /* 0x0000003837237812 */ /* 0x000fe400078ef823 */
[----:B------:R-:W-:Y:S02]  /*4ff0*/  IADD3.X R83, R64, R85, R83, P5, P6 ;  /* 0x0000005540537210 */ /* 0x000fe40002fec453 */
[----:B------:R-:W-:Y:S01]  /*5000*/  LOP3.LUT R35, R35, R56, RZ, 0x3c, !PT ;  /* 0x0000003823237212 */ /* 0x000fe200078e3cff */
[----:B-1----:R-:W-:-:S05]  /*5010*/  IMAD.IADD R32, R84, 0x1, -R73 ;  /* 0x0000000154207824 */ /* 0x002fca00078e0a49 */
[----:B------:R-:W-:-:S04]  /*5020*/  SEL R32, R73, R32, !P0 ;  /* 0x0000002049207207 */ /* 0x000fc80004000000 */
[----:B------:R-:W-:-:S04]  /*5030*/  SHF.R.S32.HI R33, RZ, 0x1f, R32 ;  /* 0x0000001fff217819 */ /* 0x000fc80000011420 */
[----:B------:R-:W-:Y:S01]  /*5040*/  LEA.HI R33, R33, R32, RZ, 0x4 ;  /* 0x0000002021217211 */ /* 0x000fe200078f20ff */
[----:B------:R-:W-:-:S03]  /*5050*/  IMAD R32, R180, 0x200, R35 ;  /* 0x00000200b4207824 */ /* 0x000fc600078e0223 */
[----:B------:R-:W-:-:S05]  /*5060*/  LEA.HI.SX32 R33, R33, R62, 0x1c ;  /* 0x0000003e21217211 */ /* 0x000fca00078fe2ff */
[----:B------:R-:W-:-:S05]  /*5070*/  IMAD.SHL.U32 R87, R33, 0x8, RZ ;  /* 0x0000000821577824 */ /* 0x000fca00078e00ff */
[----:B------:R-:W-:-:S04]  /*5080*/  LOP3.LUT R33, R55, 0x38, R87, 0xf8, !PT ;  /* 0x0000003837217812 */ /* 0x000fc800078ef857 */
[----:B------:R-:W-:-:S05]  /*5090*/  LOP3.LUT R33, R33, R56, RZ, 0x3c, !PT ;  /* 0x0000003821217212 */ /* 0x000fca00078e3cff */
[----:B------:R-:W-:Y:S02]  /*50a0*/  IMAD R34, R180, 0x200, R33 ;  /* 0x00000200b4227824 */ /* 0x000fe400078e0221 */
[C---:B------:R-:W-:Y:S02]  /*50b0*/  IMAD R33, R23.reuse, 0x1800, R32 ;  /* 0x0000180017217824 */ /* 0x040fe400078e0220 */
[----:B------:R-:W-:Y:S02]  /*50c0*/  IMAD R35, R23, 0x1800, R34 ;  /* 0x0000180017237824 */ /* 0x000fe400078e0222 */
[--C-:B------:R-:W-:Y:S02]  /*50d0*/  IMAD R33, R33, 0x2, R2.reuse ;  /* 0x0000000221217824 */ /* 0x100fe400078e0202 */
[----:B------:R-:W-:-:S04]  /*50e0*/  IMAD R36, R35, 0x2, R2 ;  /* 0x0000000223247824 */ /* 0x000fc800078e0202 */
[----:B------:R-:W1:Y:S04]  /*50f0*/  LDS.128 R32, [R33+0x1c400] ;  /* 0x01c4000021207984 */ /* 0x000e680000000c00 */
[----:B------:R-:W2:Y:S01]  /*5100*/  LDS.128 R36, [R36+0x1c400] ;  /* 0x01c4000024247984 */ /* 0x000ea20000000c00 */
[----:B------:R-:W-:Y:S05]  /*5110*/  @P4 BRA `(.L_x_12683) ;  /* 0x0000000400684947 */ /* 0x000fea0003800000 */
[----:B------:R-:W-:Y:S02]  /*5120*/  SHF.R.U32.HI R101, RZ, 0x10, R13 ;  /* 0x00000010ff657819 */ /* 0x000fe4000001160d */
[----:B------:R-:W-:Y:S02]  /*5130*/  SHF.R.U32.HI R100, RZ, 0x10, R5 ;  /* 0x00000010ff647819 */ /* 0x000fe40000011605 */
[----:B------:R-:W-:Y:S01]  /*5140*/  SHF.R.U64 R99, R12, 0x10, R13 ;  /* 0x000000100c637819 */ /* 0x000fe2000000120d */
[----:B--2---:R-:W-:Y:S01]  /*5150*/  IMAD.U32 R13, R37, 0x10000, RZ ;  /* 0x00010000250d7824 */ /* 0x004fe200078e00ff */
[----:B------:R-:W-:Y:S01]  /*5160*/  SHF.R.U64 R104, R4, 0x10, R5 ;  /* 0x0000001004687819 */ /* 0x000fe20000001205 */
[----:B-1----:R-:W-:Y:S01]  /*5170*/  IMAD.U32 R5, R32, 0x10000, RZ ;  /* 0x0001000020057824 */ /* 0x002fe200078e00ff */
[--C-:B------:R-:W-:Y:S01]  /*5180*/  SHF.R.U64 R12, R14, 0x10, R15.reuse ;  /* 0x000000100e0c7819 */ /* 0x100fe2000000120f */
[----:B------:R-:W-:Y:S01]  /*5190*/  IMAD.U32 R14, R36, 0x10000, RZ ;  /* 0x00010000240e7824 */ /* 0x000fe200078e00ff */
[----:B------:R-:W-:Y:S01]  /*51a0*/  SHF.R.U32.HI R106, RZ, 0x10, R15 ;  /* 0x00000010ff6a7819 */ /* 0x000fe2000001160f */
[C---:B------:R-:W-:Y:S01]  /*51b0*/  IMAD.U32 R15, R33.reuse, 0x10000, RZ ;  /* 0x00010000210f7824 */ /* 0x040fe200078e00ff */
[----:B------:R-:W-:Y:S01]  /*51c0*/  PRMT R101, R108, 0x5410, R101 ;  /* 0x000054106c657816 */ /* 0x000fe20000000065 */
[----:B------:R-:W-:Y:S01]  /*51d0*/  IMAD.U32 R4, R34, 0x10000, RZ ;  /* 0x0001000022047824 */ /* 0x000fe200078e00ff */
[----:B------:R-:W-:-:S02]  /*51e0*/  LOP3.LUT R98, R33, 0xffff0000, RZ, 0xc0, !PT ;  /* 0xffff000021627812 */ /* 0x000fc400078ec0ff */
[----:B------:R-:W-:Y:S01]  /*51f0*/  LOP3.LUT R96, R37, 0xffff0000, RZ, 0xc0, !PT ;  /* 0xffff000025607812 */ /* 0x000fe200078ec0ff */
[C---:B------:R-:W-:Y:S01]  /*5200*/  IMAD.U32 R37, R35.reuse, 0x10000, RZ ;  /* 0x0001000023257824 */ /* 0x040fe200078e00ff */
[----:B------:R-:W-:Y:S01]  /*5210*/  LOP3.LUT R33, R35, 0xffff0000, RZ, 0xc0, !PT ;  /* 0xffff000023217812 */ /* 0x000fe200078ec0ff */
[C---:B------:R-:W-:Y:S01]  /*5220*/  IMAD.U32 R35, R39.reuse, 0x10000, RZ ;  /* 0x0001000027237824 */ /* 0x040fe200078e00ff */
[--C-:B------:R-:W-:Y:S01]  /*5230*/  SHF.R.U64 R102, R6, 0x10, R7.reuse ;  /* 0x0000001006667819 */ /* 0x100fe20000001207 */
[----:B------:R-:W-:Y:S01]  /*5240*/  IMAD.U32 R6, R38, 0x10000, RZ ;  /* 0x0001000026067824 */ /* 0x000fe200078e00ff */
[----:B------:R-:W-:Y:S02]  /*5250*/  LOP3.LUT R97, R39, 0xffff0000, RZ, 0xc0, !PT ;  /* 0xffff000027617812 */ /* 0x000fe400078ec0ff */
[----:B------:R-:W-:Y:S02]  /*5260*/  PRMT R100, R90, 0x5432, R100 ;  /* 0x000054325a647816 */ /* 0x000fe40000000064 */
[----:B------:R-:W-:Y:S01]  /*5270*/  PRMT R39, R88, 0x5432, R104 ;  /* 0x0000543258277816 */ /* 0x000fe20000000068 */
[----:B------:R-:W-:Y:S01]  /*5280*/  IMAD.U32 R104, R101, 0x10000, RZ ;  /* 0x0001000065687824 */ /* 0x000fe200078e00ff */
[----:B------:R-:W-:-:S02]  /*5290*/  SHF.R.U32.HI R103, RZ, 0x10, R7 ;  /* 0x00000010ff677819 */ /* 0x000fc40000011607 */
[----:B------:R-:W-:Y:S01]  /*52a0*/  PRMT R7, R86, 0x5432, R102 ;  /* 0x0000543256077816 */ /* 0x000fe20000000066 */
[----:B------:R-:W-:Y:S02]  /*52b0*/  IMAD.U32 R102, R100, 0x10000, RZ ;  /* 0x0001000064667824 */ /* 0x000fe400078e00ff */
[----:B------:R-:W-:Y:S01]  /*52c0*/  FMUL.FTZ R108, R13, R104 ;  /* 0x000000680d6c7220 */ /* 0x000fe20000410000 */
[----:B------:R-:W-:Y:S02]  /*52d0*/  PRMT R106, R92, 0x5432, R106 ;  /* 0x000054325c6a7816 */ /* 0x000fe4000000006a */
[----:B------:R-:W-:Y:S01]  /*52e0*/  PRMT R103, R105, 0x5410, R103 ;  /* 0x0000541069677816 */ /* 0x000fe20000000067 */
[-C--:B------:R-:W-:Y:S01]  /*52f0*/  FMUL.FTZ R110, R13, R102.reuse ;  /* 0x000000660d6e7220 */ /* 0x080fe20000410000 */
[----:B------:R-:W-:Y:S01]  /*5300*/  LOP3.LUT R105, R101, 0xffff0000, RZ, 0xc0, !PT ;  /* 0xffff000065697812 */ /* 0x000fe200078ec0ff */
[----:B------:R-:W-:Y:S01]  /*5310*/  FFMA.FTZ R13, R15, R102, -R108 ;  /* 0x000000660f0d7223 */ /* 0x000fe2000001086c */
[----:B------:R-:W-:Y:S01]  /*5320*/  LOP3.LUT R101, R100, 0xffff0000, RZ, 0xc0, !PT ;  /* 0xffff000064657812 */ /* 0x000fe200078ec0ff */
[----:B------:R-:W-:Y:S01]  /*5330*/  IMAD.U32 R108, R106, 0x10000, RZ ;  /* 0x000100006a6c7824 */ /* 0x000fe200078e00ff */
[----:B------:R-:W-:Y:S01]  /*5340*/  PRMT R99, R107, 0x5410, R99 ;  /* 0x000054106b637816 */ /* 0x000fe20000000063 */
[----:B------:R-:W-:Y:S01]  /*5350*/  FMUL.FTZ R107, R96, R105 ;  /* 0x00000069606b7220 */ /* 0x000fe20000410000 */
[----:B------:R-:W-:-:S02]  /*5360*/  IMAD.U32 R100, R103, 0x10000, RZ ;  /* 0x0001000067647824 */ /* 0x000fc400078e00ff */
[C---:B------:R-:W-:Y:S01]  /*5370*/  FMUL.FTZ R102, R35.reuse, R108 ;  /* 0x0000006c23667220 */ /* 0x040fe20000410000 */
[-C--:B------:R-:W-:Y:S01]  /*5380*/  FMUL.FTZ R109, R96, R101.reuse ;  /* 0x00000065606d7220 */ /* 0x080fe20000410000 */
[----:B------:R-:W-:Y:S01]  /*5390*/  FFMA.FTZ R96, R98, R101, -R107 ;  /* 0x0000006562607223 */ /* 0x000fe2000001086b */
[----:B------:R-:W-:Y:S01]  /*53a0*/  LOP3.LUT R106, R106, 0xffff0000, RZ, 0xc0, !PT ;  /* 0xffff00006a6a7812 */ /* 0x000fe200078ec0ff */
[-C--:B------:R-:W-:Y:S01]  /*53b0*/  FMUL.FTZ R101, R35, R100.reuse ;  /* 0x0000006423657220 */ /* 0x080fe20000410000 */
[----:B------:R-:W-:Y:S01]  /*53c0*/  FFMA.FTZ R35, R37, R100, -R102 ;  /* 0x0000006425237223 */ /* 0x000fe20000010866 */
[----:B------:R-:W-:Y:S01]  /*53d0*/  LOP3.LUT R102, R103, 0xffff0000, RZ, 0xc0, !PT ;  /* 0xffff000067667812 */ /* 0x000fe200078ec0ff */
[----:B------:R-:W-:Y:S01]  /*53e0*/  FFMA.FTZ R15, R15, R104, R110 ;  /* 0x000000680f0f7223 */ /* 0x000fe2000001006e */
[----:B------:R-:W-:Y:S01]  /*53f0*/  FFMA.FTZ R37, R37, R108, R101 ;  /* 0x0000006c25257223 */ /* 0x000fe20000010065 */
[----:B------:R-:W-:Y:S01]  /*5400*/  FMUL.FTZ R104, R97, R106 ;  /* 0x0000006a61687220 */ /* 0x000fe20000410000 */
[----:B------:R-:W-:Y:S01]  /*5410*/  IMAD.U32 R101, R99, 0x10000, RZ ;  /* 0x0001000063657824 */ /* 0x000fe200078e00ff */
[----:B------:R-:W-:Y:S01]  /*5420*/  LOP3.LUT R36, R36, 0xffff0000, RZ, 0xc0, !PT ;  /* 0xffff000024247812 */ /* 0x000fe200078ec0ff */
[----:B------:R-:W-:-:S02]  /*5430*/  IMAD.U32 R100, R39, 0x10000, RZ ;  /* 0x0001000027647824 */ /* 0x000fc400078e00ff */
[-C--:B------:R-:W-:Y:S01]  /*5440*/  FMUL.FTZ R108, R97, R102.reuse ;  /* 0x00000066616c7220 */ /* 0x080fe20000410000 */
[----:B------:R-:W-:Y:S01]  /*5450*/  LOP3.LUT R99, R99, 0xffff0000, RZ, 0xc0, !PT ;  /* 0xffff000063637812 */ /* 0x000fe200078ec0ff */
[----:B------:R-:W-:Y:S01]  /*5460*/  FFMA.FTZ R104, R33, R102, -R104 ;  /* 0x0000006621687223 */ /* 0x000fe20000010868 */
[----:B------:R-:W-:Y:S01]  /*5470*/  FMUL.FTZ R102, R14, R101 ;  /* 0x000000650e667220 */ /* 0x000fe20000410000 */
[----:B------:R-:W-:Y:S01]  /*5480*/  LOP3.LUT R32, R32, 0xffff0000, RZ, 0xc0, !PT ;  /* 0xffff000020207812 */ /* 0x000fe200078ec0ff */
[----:B------:R-:W-:Y:S01]  /*5490*/  FMUL.FTZ R14, R14, R100 ;  /* 0x000000640e0e7220 */ /* 0x000fe20000410000 */
[----:B------:R-:W-:Y:S01]  /*54a0*/  LOP3.LUT R39, R39, 0xffff0000, RZ, 0xc0, !PT ;  /* 0xffff000027277812 */ /* 0x000fe200078ec0ff */
[----:B------:R-:W-:Y:S01]  /*54b0*/  FFMA.FTZ R108, R33, R106, R108 ;  /* 0x0000006a216c7223 */ /* 0x000fe2000001006c */
[C---:B------:R-:W-:Y:S01]  /*54c0*/  FMUL.FTZ R33, R36.reuse, R99 ;  /* 0x0000006324217220 */ /* 0x040fe20000410000 */
[----:B------:R-:W-:Y:S01]  /*54d0*/  PRMT R12, R91, 0x5432, R12 ;  /* 0x000054325b0c7816 */ /* 0x000fe2000000000c */
[C---:B------:R-:W-:Y:S01]  /*54e0*/  FFMA.FTZ R14, R5.reuse, R101, R14 ;  /* 0x00000065050e7223 */ /* 0x040fe2000001000e */
[----:B------:R-:W-:Y:S01]  /*54f0*/  FFMA.FTZ R102, R5, R100, -R102 ;  /* 0x0000006405667223 */ /* 0x000fe20000010866 */
[-C--:B------:R-:W-:Y:S01]  /*5500*/  FMUL.FTZ R101, R36, R39.reuse ;  /* 0x0000002724657220 */ /* 0x080fe20000410000 */
[----:B------:R-:W-:Y:S01]  /*5510*/  FFMA.FTZ R97, R32, R39, -R33 ;  /* 0x0000002720617223 */ /* 0x000fe20000010821 */
[----:B------:R-:W-:Y:S01]  /*5520*/  LOP3.LUT R38, R38, 0xffff0000, RZ, 0xc0, !PT ;  /* 0xffff000026267812 */ /* 0x000fe200078ec0ff */
[C---:B------:R-:W-:Y:S01]  /*5530*/  IMAD.U32 R5, R7.reuse, 0x10000, RZ ;  /* 0x0001000007057824 */ /* 0x040fe200078e00ff */
[C---:B------:R-:W-:Y:S01]  /*5540*/  LOP3.LUT R39, R12.reuse, 0xffff0000, RZ, 0xc0, !PT ;  /* 0xffff00000c277812 */ /* 0x040fe200078ec0ff */
[----:B------:R-:W-:Y:S01]  /*5550*/  IMAD.U32 R33, R12, 0x10000, RZ ;  /* 0x000100000c217824 */ /* 0x000fe200078e00ff */
[----:B------:R-:W-:Y:S01]  /*5560*/  LOP3.LUT R7, R7, 0xffff0000, RZ, 0xc0, !PT ;  /* 0xffff000007077812 */ /* 0x000fe200078ec0ff */
[----:B------:R-:W-:Y:S01]  /*5570*/  FFMA.FTZ R101, R32, R99, R101 ;  /* 0x0000006320657223 */ /* 0x000fe20000010065 */
[----:B------:R-:W-:Y:S01]  /*5580*/  LOP3.LUT R34, R34, 0xffff0000, RZ, 0xc0, !PT ;  /* 0xffff000022227812 */ /* 0x000fe200078ec0ff */
[----:B------:R-:W-:Y:S01]  /*5590*/  FMUL.FTZ R99, R6, R33 ;  /* 0x0000002106637220 */ /* 0x000fe20000410000 */
[----:B------:R-:W-:Y:S01]  /*55a0*/  FMUL.FTZ R103, R38, R39 ;  /* 0x0000002726677220 */ /* 0x000fe20000410000 */
[----:B------:R-:W-:Y:S01]  /*55b0*/  FFMA.FTZ R98, R98, R105, R109 ;  /* 0x0000006962627223 */ /* 0x000fe2000001006d */
[----:B------:R-:W-:Y:S01]  /*55c0*/  FMUL.FTZ R6, R6, R5 ;  /* 0x0000000506067220 */ /* 0x000fe20000410000 */
[----:B------:R-:W-:Y:S01]  /*55d0*/  FMUL.FTZ R38, R38, R7 ;  /* 0x0000000726267220 */ /* 0x000fe20000410000 */
[----:B------:R-:W-:Y:S01]  /*55e0*/  FFMA.FTZ R99, R4, R5, -R99 ;  /* 0x0000000504637223 */ /* 0x000fe20000010863 */
[----:B------:R-:W-:Y:S01]  /*55f0*/  F2FP.BF16.F32.PACK_AB R108, R108, R37 ;  /* 0x000000256c6c723e */ /* 0x000fe200000010ff */
[----:B------:R-:W-:Y:S01]  /*5600*/  FFMA.FTZ R6, R4, R33, R6 ;  /* 0x0000002104067223 */ /* 0x000fe20000010006 */
[C---:B------:R-:W-:Y:S01]  /*5610*/  FFMA.FTZ R39, R34.reuse, R39, R38 ;  /* 0x0000002722277223 */ /* 0x040fe20000010026 */
[----:B------:R-:W-:Y:S01]  /*5620*/  FFMA.FTZ R4, R34, R7, -R103 ;  /* 0x0000000722047223 */ /* 0x000fe20000010867 */
        /* <DEDUP_REMOVED lines=8> */
[----:B------:R-:W-:-:S07]  /*56b0*/  F2FP.BF16.F32.PACK_AB R34, R4, R99 ;  /* 0x000000630422723e */ /* 0x000fce00000010ff */
.L_x_12683:
[----:B------:R-:W-:Y:S05]  /*56c0*/  BSYNC B2 ;  /* 0x0000000000027941 */ /* 0x000fea0003800000 */
.L_x_12682:
        /* <DEDUP_REMOVED lines=12> */
.L_x_12681:
[----:B------:R-:W-:Y:S05]  /*5790*/  BSYNC B1 ;  /* 0x0000000000017941 */ /* 0x000fea0003800000 */
.L_x_12680:
[----:B------:R-:W-:Y:S01]  /*57a0*/  ISETP.GE.OR P5, PT, R156, R72, P1 ;  /* 0x000000489c00720c */ /* 0x000fe20000fa6670 */
[----:B-1----:R-:W-:Y:S01]  /*57b0*/  IMAD.MOV.U32 R32, RZ, RZ, R74 ;  /* 0x000000ffff207224 */ /* 0x002fe200078e004a */
[----:B------:R-:W-:Y:S01]  /*57c0*/  SHF.R.S32.HI R5, RZ, 0x1f, R156 ;  /* 0x0000001fff057819 */ /* 0x000fe2000001149c */
[----:B------:R-:W-:-:S04]  /*57d0*/  IMAD.MOV.U32 R33, RZ, RZ, R81 ;  /* 0x000000ffff217224 */ /* 0x000fc800078e0051 */
[-C--:B------:R-:W-:Y:S02]  /*57e0*/  IMAD R5, R5, R76.reuse, RZ ;  /* 0x0000004c05057224 */ /* 0x080fe400078e02ff */
[----:B------:R-:W-:-:S04]  /*57f0*/  IMAD.WIDE.U32 R32, R156, R76, R32 ;  /* 0x0000004c9c207225 */ /* 0x000fc800078e0020 */
[----:B------:R-:W-:Y:S01]  /*5800*/  IMAD R5, R156, R77, R5 ;  /* 0x0000004d9c057224 */ /* 0x000fe200078e0205 */
[----:B------:R-:W-:Y:S06]  /*5810*/  @P5 BRA `(.L_x_12666) ;  /* 0x00000008006c5947 */ /* 0x000fec0003800000 */
[----:B------:R-:W1:Y:S01]  /*5820*/  LDC R36, c[0x0][0x2f4] ;  /* 0x0000bd00ff247b82 */ /* 0x000e620000000800 */
[----:B------:R-:W-:Y:S01]  /*5830*/  IMAD.SHL.U32 R7, R62, 0x8, RZ ;  /* 0x000000083e077824 */ /* 0x000fe200078e00ff */
[----:B------:R-:W-:Y:S01]  /*5840*/  BSSY B1, `(.L_x_12684) ;  /* 0x0000073000017945 */ /* 0x000fe20003800000 */
[----:B------:R-:W-:-:S03]  /*5850*/  IMAD.IADD R37, R33, 0x1, R5 ;  /* 0x0000000121257824 */ /* 0x000fc600078e0205 */
[--C-:B------:R-:W-:Y:S02]  /*5860*/  SHF.R.S32.HI R5, RZ, 0x1f, R7.reuse ;  /* 0x0000001fff057819 */ /* 0x100fe40000011407 */
[----:B------:R-:W-:-:S04]  /*5870*/  IADD3 R4, P5, P6, R30, R32, R7 ;  /* 0x000000201e047210 */ /* 0x000fc80007ebe007 */
[----:B------:R-:W-:Y:S02]  /*5880*/  IADD3.X R5, R64, R37, R5, P5, P6 ;  /* 0x0000002540057210 */ /* 0x000fe40002fec405 */
[----:B------:R-:W-:-:S04]  /*5890*/  LEA R34, P5, R4, R70, 0x1 ;  /* 0x0000004604227211 */ /* 0x000fc800078a08ff */
[----:B------:R-:W-:Y:S01]  /*58a0*/  LEA.HI.X R35, R4, R71, R5, 0x1, P5 ;  /* 0x0000004704237211 */ /* 0x000fe200028f0c05 */
[----:B-1----:R-:W-:-:S05]  /*58b0*/  @P0 IMAD.IADD R73, R36, 0x1, -R73 ;  /* 0x0000000124490824 */ /* 0x002fca00078e0a49 */
        /* <DEDUP_REMOVED lines=16> */
[----:B------:R-:W-:Y:S02]  /*59c0*/  PRMT R95, R95, 0x5410, R38 ;  /* 0x000054105f5f7816 */ /* 0x000fe40000000026 */
[----:B------:R-:W-:Y:S02]  /*59d0*/  PRMT R91, R91, 0x5410, R74 ;  /* 0x000054105b5b7816 */ /* 0x000fe4000000004a */
[----:B------:R-:W-:Y:S01]  /*59e0*/  SHF.R.U64 R75, R24, 0x10, R25 ;  /* 0x00000010184b7819 */ /* 0x000fe20000001219 */
[----:B--2---:R-:W-:Y:S01]  /*59f0*/  IMAD.U32 R25, R13, 0x10000, RZ ;  /* 0x000100000d197824 */ /* 0x004fe200078e00ff */
[----:B------:R-:W-:Y:S01]  /*5a00*/  SHF.R.U32.HI R78, RZ, 0x10, R27 ;  /* 0x00000010ff4e7819 */ /* 0x000fe2000001161b */
[----:B------:R-:W-:Y:S01]  /*5a10*/  IMAD.U32 R74, R95, 0x10000, RZ ;  /* 0x000100005f4a7824 */ /* 0x000fe200078e00ff */
[----:B------:R-:W-:Y:S01]  /*5a20*/  SHF.R.U32.HI R77, RZ, 0x10, R11 ;  /* 0x00000010ff4d7819 */ /* 0x000fe2000001160b */
[----:B------:R-:W-:Y:S01]  /*5a30*/  IMAD.U32 R38, R91, 0x10000, RZ ;  /* 0x000100005b267824 */ /* 0x000fe200078e00ff */
[----:B------:R-:W-:Y:S01]  /*5a40*/  SHF.R.U64 R81, R8, 0x10, R9 ;  /* 0x0000001008517819 */ /* 0x000fe20000001209 */
[----:B-1----:R-:W-:-:S02]  /*5a50*/  IMAD.U32 R9, R5, 0x10000, RZ ;  /* 0x0001000005097824 */ /* 0x002fc400078e00ff */
[----:B------:R-:W-:Y:S01]  /*5a60*/  FMUL.FTZ R76, R25, R74 ;  /* 0x0000004a194c7220 */ /* 0x000fe20000410000 */
[----:B------:R-:W-:Y:S01]  /*5a70*/  PRMT R93, R93, 0x5410, R78 ;  /* 0x000054105d5d7816 */ /* 0x000fe2000000004e */
[-C--:B------:R-:W-:Y:S01]  /*5a80*/  FMUL.FTZ R78, R25, R38.reuse ;  /* 0x00000026194e7220 */ /* 0x080fe20000410000 */
[----:B------:R-:W-:Y:S01]  /*5a90*/  PRMT R88, R88, 0x5410, R77 ;  /* 0x0000541058587816 */ /* 0x000fe2000000004d */
[----:B------:R-:W-:Y:S01]  /*5aa0*/  FFMA.FTZ R25, R9, R38, -R76 ;  /* 0x0000002609197223 */ /* 0x000fe2000001084c */
[----:B------:R-:W-:Y:S01]  /*5ab0*/  SHF.R.U64 R73, R26, 0x10, R27 ;  /* 0x000000101a497819 */ /* 0x000fe2000000121b */
[----:B------:R-:W-:Y:S01]  /*5ac0*/  IMAD.U32 R27, R15, 0x10000, RZ ;  /* 0x000100000f1b7824 */ /* 0x000fe200078e00ff */
[----:B------:R-:W-:Y:S01]  /*5ad0*/  LOP3.LUT R26, R13, 0xffff0000, RZ, 0xc0, !PT ;  /* 0xffff00000d1a7812 */ /* 0x000fe200078ec0ff */
[----:B------:R-:W-:Y:S01]  /*5ae0*/  IMAD.U32 R76, R93, 0x10000, RZ ;  /* 0x000100005d4c7824 */ /* 0x000fe200078e00ff */
[----:B------:R-:W-:Y:S01]  /*5af0*/  LOP3.LUT R95, R95, 0xffff0000, RZ, 0xc0, !PT ;  /* 0xffff00005f5f7812 */ /* 0x000fe200078ec0ff */
[----:B------:R-:W-:Y:S01]  /*5b00*/  IMAD.U32 R38, R88, 0x10000, RZ ;  /* 0x0001000058267824 */ /* 0x000fe200078e00ff */
[----:B------:R-:W-:Y:S01]  /*5b10*/  LOP3.LUT R91, R91, 0xffff0000, RZ, 0xc0, !PT ;  /* 0xffff00005b5b7812 */ /* 0x000fe200078ec0ff */
[----:B------:R-:W-:Y:S01]  /*5b20*/  FFMA.FTZ R78, R9, R74, R78 ;  /* 0x0000004a094e7223 */ /* 0x000fe2000001004e */
[----:B------:R-:W-:Y:S01]  /*5b30*/  SHF.R.U64 R79, R10, 0x10, R11 ;  /* 0x000000100a4f7819 */ /* 0x000fe2000000120b */
[----:B------:R-:W-:Y:S01]  /*5b40*/  FMUL.FTZ R82, R27, R76 ;  /* 0x0000004c1b527220 */ /* 0x000fe20000410000 */
[----:B------:R-:W-:Y:S01]  /*5b50*/  PRMT R92, R92, 0x5410, R73 ;  /* 0x000054105c5c7816 */ /* 0x000fe20000000049 */
[----:B------:R-:W-:Y:S01]  /*5b60*/  IMAD.U32 R11, R7, 0x10000, RZ ;  /* 0x00010000070b7824 */ /* 0x000fe200078e00ff */
[----:B------:R-:W-:Y:S01]  /*5b70*/  LOP3.LUT R10, R5, 0xffff0000, RZ, 0xc0, !PT ;  /* 0xffff0000050a7812 */ /* 0x000fe200078ec0ff */
[----:B------:R-:W-:Y:S01]  /*5b80*/  FMUL.FTZ R73, R26, R95 ;  /* 0x0000005f1a497220 */ /* 0x000fe20000410000 */
[----:B------:R-:W-:Y:S01]  /*5b90*/  PRMT R94, R94, 0x5410, R75 ;  /* 0x000054105e5e7816 */ /* 0x000fe2000000004b */
[-C--:B------:R-:W-:Y:S01]  /*5ba0*/  FMUL.FTZ R9, R26, R91.reuse ;  /* 0x0000005b1a097220 */ /* 0x080fe20000410000 */
[-C--:B------:R-:W-:Y:S01]  /*5bb0*/  FMUL.FTZ R27, R27, R38.reuse ;  /* 0x000000261b1b7220 */ /* 0x080fe20000410000 */
[----:B------:R-:W-:Y:S01]  /*5bc0*/  LOP3.LUT R15, R15, 0xffff0000, RZ, 0xc0, !PT ;  /* 0xffff00000f0f7812 */ /* 0x000fe200078ec0ff */
[----:B------:R-:W-:Y:S01]  /*5bd0*/  FFMA.FTZ R82, R11, R38, -R82 ;  /* 0x000000260b527223 */ /* 0x000fe20000010852 */
[----:B------:R-:W-:Y:S01]  /*5be0*/  LOP3.LUT R26, R93, 0xffff0000, RZ, 0xc0, !PT ;  /* 0xffff00005d1a7812 */ /* 0x000fe200078ec0ff */
[----:B------:R-:W-:Y:S01]  /*5bf0*/  FFMA.FTZ R76, R11, R76, R27 ;  /* 0x0000004c0b4c7223 */ /* 0x000fe2000001001b */
[----:B------:R-:W-:Y:S01]  /*5c00*/  PRMT R90, R90, 0x5410, R81 ;  /* 0x000054105a5a7816 */ /* 0x000fe20000000051 */
[----:B------:R-:W-:Y:S01]  /*5c10*/  IMAD.U32 R24, R12, 0x10000, RZ ;  /* 0x000100000c187824 */ /* 0x000fe200078e00ff */
[----:B------:R-:W-:Y:S01]  /*5c20*/  LOP3.LUT R88, R88, 0xffff0000, RZ, 0xc0, !PT ;  /* 0xffff000058587812 */ /* 0x000fe200078ec0ff */
[C---:B------:R-:W-:Y:S01]  /*5c30*/  FFMA.FTZ R74, R10.reuse, R91, -R73 ;  /* 0x0000005b0a4a7223 */ /* 0x040fe20000010849 */
        /* <DEDUP_REMOVED lines=12> */
[----:B------:R-:W-:Y:S02]  /*5d00*/  IMAD.U32 R8, R4, 0x10000, RZ ;  /* 0x0001000004087824 */ /* 0x000fe400078e00ff */
[----:B------:R-:W-:Y:S01]  /*5d10*/  FMUL.FTZ R24, R24, R9 ;  /* 0x0000000918187220 */ /* 0x000fe20000410000 */
[----:B------:R-:W-:Y:S01]  /*5d20*/  FMUL.FTZ R10, R12, R94 ;  /* 0x0000005e0c0a7220 */ /* 0x000fe20000410000 */
[----:B------:R-:W-:Y:S01]  /*5d30*/  PRMT R86, R86, 0x5410, R79 ;  /* 0x0000541056567816 */ /* 0x000fe2000000004f */
[----:B------:R-:W-:Y:S01]  /*5d40*/  FMUL.FTZ R12, R12, R90 ;  /* 0x0000005a0c0c7220 */ /* 0x000fe20000410000 */
[----:B------:R-:W-:-:S02]  /*5d50*/  IMAD.U32 R7, R14, 0x10000, RZ ;  /* 0x000100000e077824 */ /* 0x000fc400078e00ff */
[----:B------:R-:W-:Y:S01]  /*5d60*/  FFMA.FTZ R24, R8, R11, R24 ;  /* 0x0000000b08187223 */ /* 0x000fe20000010018 */
[----:B------:R-:W-:Y:S01]  /*5d70*/  FFMA.FTZ R90, R5, R90, -R10 ;  /* 0x0000005a055a7223 */ /* 0x000fe2000001080a */
[----:B------:R-:W-:Y:S01]  /*5d80*/  LOP3.LUT R14, R14, 0xffff0000, RZ, 0xc0, !PT ;  /* 0xffff00000e0e7812 */ /* 0x000fe200078ec0ff */
[----:B------:R-:W-:Y:S01]  /*5d90*/  FFMA.FTZ R15, R8, R9, -R15 ;  /* 0x00000009080f7223 */ /* 0x000fe2000001080f */
[C---:B------:R-:W-:Y:S01]  /*5da0*/  IMAD.U32 R10, R92.reuse, 0x10000, RZ ;  /* 0x000100005c0a7824 */ /* 0x040fe200078e00ff */
[----:B------:R-:W-:Y:S01]  /*5db0*/  LOP3.LUT R11, R92, 0xffff0000, RZ, 0xc0, !PT ;  /* 0xffff00005c0b7812 */ /* 0x000fe200078ec0ff */
[C---:B------:R-:W-:Y:S01]  /*5dc0*/  IMAD.U32 R8, R86.reuse, 0x10000, RZ ;  /* 0x0001000056087824 */ /* 0x040fe200078e00ff */
[----:B------:R-:W-:Y:S01]  /*5dd0*/  LOP3.LUT R9, R86, 0xffff0000, RZ, 0xc0, !PT ;  /* 0xffff000056097812 */ /* 0x000fe200078ec0ff */
[----:B------:R-:W-:Y:S01]  /*5de0*/  FFMA.FTZ R75, R13, R26, R38 ;  /* 0x0000001a0d4b7223 */ /* 0x000fe20000010026 */
[C---:B------:R-:W-:Y:S02]  /*5df0*/  IMAD.U32 R4, R6.reuse, 0x10000, RZ ;  /* 0x0001000006047824 */ /* 0x040fe400078e00ff */
[C---:B------:R-:W-:Y:S01]  /*5e00*/  FMUL.FTZ R13, R7.reuse, R10 ;  /* 0x0000000a070d7220 */ /* 0x040fe20000410000 */
[----:B------:R-:W-:Y:S01]  /*5e10*/  LOP3.LUT R6, R6, 0xffff0000, RZ, 0xc0, !PT ;  /* 0xffff000006067812 */ /* 0x000fe200078ec0ff */
[-C--:B------:R-:W-:Y:S01]  /*5e20*/  FMUL.FTZ R7, R7, R8.reuse ;  /* 0x0000000807077220 */ /* 0x080fe20000410000 */
[C---:B------:R-:W-:Y:S01]  /*5e30*/  FMUL.FTZ R27, R14.reuse, R11 ;  /* 0x0000000b0e1b7220 */ /* 0x040fe20000410000 */
[-C--:B------:R-:W-:Y:S01]  /*5e40*/  FMUL.FTZ R14, R14, R9.reuse ;  /* 0x000000090e0e7220 */ /* 0x080fe20000410000 */
        /* <DEDUP_REMOVED lines=18> */
.L_x_12685:
[----:B------:R-:W-:Y:S05]  /*5f70*/  BSYNC B1 ;  /* 0x0000000000017941 */ /* 0x000fea0003800000 */
.L_x_12684:
        /* <DEDUP_REMOVED lines=10> */
.L_x_12649:
[----:B------:R-:W-:-:S04]  /*6020*/  ULOP3.LUT UR4, UR38, 0x1, URZ, 0xfc, !UPT ;  /* 0x0000000126047892 */ /* 0x000fc8000f8efc3f */
[----:B------:R-:W-:-:S06]  /*6030*/  UISETP.NE.AND UP0, UPT, UR4, 0x3, UPT ;  /* 0x000000030400788c */ /* 0x000fcc000bf05270 */
[----:B------:R-:W-:-:S13]  /*6040*/  PLOP3.LUT P3, PT, PT, PT, UP0, 0x80, 0x0 ;  /* 0x000000000000781c */ /* 0x000fda0003f6f008 */
[----:B------:R-:W-:Y:S05]  /*6050*/  @!P3 BRA `(.L_x_12686) ;  /* 0x000000000004b947 */ /* 0x000fea0003800000 */
[----:B------:R-:W-:Y:S01]  /*6060*/  BPT.TRAP 0x1 ;  /* 0x000000040000795c */ /* 0x000fe20000300000 */
.L_x_12686:
[----:B------:R-:W-:Y:S01]  /*6070*/  IMAD R68, R23, 0x8, R2 ;  /* 0x0000000817447824 */ /* 0x000fe200078e0202 */
[----:B------:R-:W-:Y:S01]  /*6080*/  SHF.L.U32 R80, R158, 0x1f, RZ ;  /* 0x0000001f9e507819 */ /* 0x000fe200000006ff */
[----:B------:R-:W-:Y:S01]  /*6090*/  IMAD R72, R49, -0x60, R46 ;  /* 0xffffffa031487824 */ /* 0x000fe200078e022e */
[----:B------:R-:W-:Y:S02]  /*60a0*/  BSSY B1, `(.L_x_12687) ;  /* 0x0000004000017945 */ /* 0x000fe40003800000 */
[----:B------:R-:W0:Y:S02]  /*60b0*/  SYNCS.PHASECHK.TRANS64.TRYWAIT P4, [R68+URZ+0x32490], R80 ;  /* 0x03249050440075a7 */ /* 0x000e24000808017f */
[----:B------:R-:W-:Y:S01]  /*60c0*/  VIMNMX R72, R72, 0x60, PT ;  /* 0x0000006048487848 */ /* 0x000fe20003fe0100 */
[----:B0-----:R-:W-:Y:S06]  /*60d0*/  @!P4 BRA `(.L_x_12688) ;  /* 0x000003580018c947 */ /* 0x001fec0003800000 */
.L_x_13052:
[----:B------:R-:W-:Y:S05]  /*60e0*/  BSYNC B1 ;  /* 0x0000000000017941 */ /* 0x000fea0003800000 */
.L_x_12687:
        /* <DEDUP_REMOVED lines=8> */
.L_x_12690:
[----:B------:R-:W-:Y:S05]  /*6170*/  BSYNC B1 ;  /* 0x0000000000017941 */ /* 0x000fea0003800000 */
.L_x_12689:
[----:B------:R-:W-:Y:S05]  /*6180*/  @P4 BRA `(.L_x_12666) ;  /* 0x0000000000104947 */ /* 0x000fea0003800000 */
[----:B-1----:R-:W1:Y:S04]  /*6190*/  @!P1 LDS.128 R4, [R84+0x2000] ;  /* 0x0020000054049984 */ /* 0x002e680000000c00 */
[----:B------:R-:W2:Y:S04]  /*61a0*/  @!P2 LDS.128 R8, [R83+0x2000] ;  /* 0x002000005308a984 */ /* 0x000ea80000000c00 */
[----:B-1----:R3:W-:Y:S04]  /*61b0*/  @!P1 STG.E.128 desc[UR42][R12.64], R4 ;  /* 0x000000040c009986 */ /* 0x0027e8000c101d2a */
[----:B--2---:R3:W-:Y:S02]  /*61c0*/  @!P2 STG.E.128 desc[UR42][R12.64+0x40], R8 ;  /* 0x000040080c00a986 */ /* 0x0047e4000c101d2a */
.L_x_12666:
[----:B------:R-:W-:Y:S05]  /*61d0*/  BSYNC B0 ;  /* 0x0000000000007941 */ /* 0x000fea0003800000 */
.L_x_12648:
        /* <DEDUP_REMOVED lines=15> */
[----:B--2---:R1:W-:Y:S06]  /*62d0*/  BAR.SYNC.DEFER_BLOCKING R12, 0x80 ;  /* 0x0002000c0000751d */ /* 0x0043ec0000010000 */
[----:B------:R1:W-:Y:S01]  /*62e0*/  @!P4 SYNCS.ARRIVE.TRANS64.RED.A1T0 RZ, [R4+URZ], RZ ;  /* 0x000000ff04ffc9a7 */ /* 0x0003e2000810043f */
[----:B------:R-:W-:Y:S05]  /*62f0*/  @!P3 BRA `(.L_x_12692) ;  /* 0x000000000004b947 */ /* 0x000fea0003800000 */
[----:B------:R-:W-:Y:S01]  /*6300*/  BPT.TRAP 0x1 ;  /* 0x000000040000795c */ /* 0x000fe20000300000 */
.L_x_12692:
[----:B------:R-:W-:Y:S05]  /*6310*/  BSYNC B0 ;  /* 0x0000000000007941 */ /* 0x000fea0003800000 */
.L_x_12691:
[----:B------:R-:W2:Y:S01]  /*6320*/  SYNCS.PHASECHK.TRANS64.TRYWAIT P3, [R68+URZ+0x324b0], R80 ;  /* 0x0324b050440075a7 */ /* 0x000ea2000806017f */
[----:B------:R-:W-:Y:S01]  /*6330*/  ULDC UR49, c[0x0][0x320] ;  /* 0x0000c80000317ab9 */ /* 0x000fe20000000800 */
[----:B------:R-:W-:Y:S01]  /*6340*/  ULDC.64 UR44, c[0x0][0x328] ;  /* 0x0000ca00002c7ab9 */ /* 0x000fe20000000a00 */
[----:B------:R-:W-:Y:S01]  /*6350*/  ULDC.64 UR40, c[0x0][0x318] ;  /* 0x0000c60000287ab9 */ /* 0x000fe20000000a00 */
[----:B------:R-:W-:Y:S01]  /*6360*/  BSSY B0, `(.L_x_12693) ;  /* 0x0000003000007945 */ /* 0x000fe20003800000 */
[----:B-1----:R-:W-:-:S03]  /*6370*/  IMAD R4, R23, 0x6000, R58 ;  /* 0x0000600017047824 */ /* 0x002fc600078e023a */
[----:B--2---:R-:W-:Y:S05]  /*6380*/  @!P3 BRA `(.L_x_12694) ;  /* 0x000003540080b947 */ /* 0x004fea0003800000 */
.L_x_13053:
[----:B------:R-:W-:Y:S05]  /*6390*/  BSYNC B0 ;  /* 0x0000000000007941 */ /* 0x000fea0003800000 */
.L_x_12693:
        /* <DEDUP_REMOVED lines=16> */
[----:B------:R-:W2:Y:S04]  /*64a0*/  @!P3 LDS.128 R4, [R14] ;  /* 0x000000000e04b984 */ /* 0x000ea80000000c00 */
[----:B--2---:R-:W-:Y:S01]  /*64b0*/  @!P3 STG.E.128 desc[UR42][R10.64], R4 ;  /* 0x000000040a00b986 */ /* 0x004fe2000c101d2a */
[----:B------:R-:W-:-:S13]  /*64c0*/  ISETP.GE.AND P3, PT, R3, UR49, PT ;  /* 0x0000003103007c0c */ /* 0x000fda000bf66270 */
[----:B------:R-:W2:Y:S04]  /*64d0*/  @!P3 LDS.128 R4, [R13] ;  /* 0x000000000d04b984 */ /* 0x000ea80000000c00 */
[----:B--2---:R-:W-:Y:S01]  /*64e0*/  @!P3 STG.E.128 desc[UR42][R10.64+0x40], R4 ;  /* 0x000040040a00b986 */ /* 0x004fe2000c101d2a */
[----:B------:R-:W-:-:S13]  /*64f0*/  ISETP.GE.AND P3, PT, R51, UR49, PT ;  /* 0x0000003133007c0c */ /* 0x000fda000bf66270 */
[----:B------:R-:W2:Y:S04]  /*6500*/  @!P3 LDS.128 R4, [R14+0x3000] ;  /* 0x003000000e04b984 */ /* 0x000ea80000000c00 */
        /* <DEDUP_REMOVED lines=10> */
[----:B------:R-:W-:-:S13]  /*65b0*/  ISETP.NE.AND P3, PT, R67, RZ, PT ;  /* 0x000000ff4300720c */ /* 0x000fda0003f65270 */
[----:B------:R-:W2:Y:S04]  /*65c0*/  @P3 LDS.128 R4, [R14+0x9000] ;  /* 0x009000000e043984 */ /* 0x000ea80000000c00 */
[----:B--2---:R-:W-:Y:S01]  /*65d0*/  @P3 STG.E.128 desc[UR42][R10.64+0x180], R4 ;  /* 0x000180040a003986 */ /* 0x004fe2000c101d2a */
[----:B------:R-:W-:-:S13]  /*65e0*/  ISETP.NE.AND P3, PT, R66, RZ, PT ;  /* 0x000000ff4200720c */ /* 0x000fda0003f65270 */
[----:B------:R-:W2:Y:S04]  /*65f0*/  @P3 LDS.128 R4, [R13+0x9000] ;  /* 0x009000000d043984 */ /* 0x000ea80000000c00 */
[----:B--2---:R2:W-:Y:S02]  /*6600*/  @P3 STG.E.128 desc[UR42][R10.64+0x1c0], R4 ;  /* 0x0001c0040a003986 */ /* 0x0045e4000c101d2a */
.L_x_12696:
[----:B------:R-:W-:Y:S05]  /*6610*/  BSYNC B0 ;  /* 0x0000000000007941 */ /* 0x000fea0003800000 */
.L_x_12695:
[----:B------:R-:W-:Y:S01]  /*6620*/  ISETP.GE.AND P3, PT, R156, R72, PT ;  /* 0x000000489c00720c */ /* 0x000fe20003f66270 */
[----:B------:R-:W-:-:S12]  /*6630*/  BSSY B0, `(.L_x_12697) ;  /* 0x0000024000007945 */ /* 0x000fd80003800000 */
[----:B------:R-:W-:Y:S05]  /*6640*/  @P3 BRA `(.L_x_12698) ;  /* 0x0000000000883947 */ /* 0x000fea0003800000 */
[----:B--2---:R-:W-:Y:S01]  /*6650*/  IADD3 R7, P3, R8, 0x40, RZ ;  /* 0x0000004008077810 */ /* 0x004fe20007f7e0ff */
        /* <DEDUP_REMOVED lines=32> */
[----:B--2---:R3:W-:Y:S02]  /*6860*/  @P3 STG.E.128 desc[UR42][R8.64+0x1c0], R4 ;  /* 0x0001c00408003986 */ /* 0x0047e4000c101d2a */
.L_x_12698:
[----:B------:R-:W-:Y:S05]  /*6870*/  BSYNC B0 ;  /* 0x0000000000007941 */ /* 0x000fea0003800000 */
.L_x_12697:
[----:B------:R-:W-:Y:S01]  /*6880*/  @!PT LDS RZ, [RZ] ;  /* 0x00000000fffff984 */ /* 0x000fe20000000800 */
[----:B------:R-:W-:Y:S01]  /*6890*/  @!PT LDS RZ, [RZ] ;  /* 0x00000000fffff984 */ /* 0x000fe20000000800 */
[----:B------:R-:W-:Y:S01]  /*68a0*/  @!PT LDS RZ, [RZ] ;  /* 0x00000000fffff984 */ /* 0x000fe20000000800 */
[----:B------:R-:W-:Y:S01]  /*68b0*/  @!PT LDS RZ, [RZ] ;  /* 0x00000000fffff984 */ /* 0x000fe20000000800 */
[----:B------:R4:W-:Y:S06]  /*68c0*/  MEMBAR.ALL.CTA ;  /* 0x0000000000007992 */ /* 0x0009ec0000008000 */
[----:B----4-:R-:W4:Y:S02]  /*68d0*/  FENCE.VIEW.ASYNC.S ;  /* 0x00000000000073c6 */ /* 0x010f240000000000 */
[----:B----4-:R4:W-:Y:S01]  /*68e0*/  BAR.SYNC.DEFER_BLOCKING R12, 0x80 ;  /* 0x0002000c0000751d */ /* 0x0109e20000010000 */
[----:B------:R-:W-:Y:S01]  /*68f0*/  ISETP.NE.AND P5, PT, R69, RZ, PT ;  /* 0x000000ff4500720c */ /* 0x000fe20003fa5270 */
[----:B------:R-:W-:-:S02]  /*6900*/  VIADD R23, R23, 0x1 ;  /* 0x0000000117177836 */ /* 0x000fc40000000000 */
[----:B01----:R-:W-:-:S03]  /*6910*/  @!P4 VIADD R68, R68, 0x324c0 ;  /* 0x000324c04444c836 */ /* 0x003fc60000000000 */
[C---:B------:R-:W-:Y:S02]  /*6920*/  ISETP.NE.AND P3, PT, R23.reuse, 0x2, PT ;  /* 0x000000021700780c */ /* 0x040fe40003f65270 */
[----:B------:R-:W-:Y:S02]  /*6930*/  @!P4 PRMT R68, RZ, 0x654, R68 ;  /* 0x00000654ff44c816 */ /* 0x000fe40000000044 */
[----:B--23--:R-:W-:Y:S02]  /*6940*/  SEL R5, RZ, 0x1, P3 ;  /* 0x00000001ff057807 */ /* 0x00cfe40001800000 */
[----:B------:R-:W-:Y:S02]  /*6950*/  SEL R23, R23, RZ, P3 ;  /* 0x000000ff17177207 */ /* 0x000fe40001800000 */
[----:B------:R-:W-:Y:S01]  /*6960*/  LOP3.LUT R158, R158, R5, RZ, 0x3c, !PT ;  /* 0x000000059e9e7212 */ /* 0x000fe200078e3cff */
[----:B------:R4:W-:Y:S01]  /*6970*/  @!P4 SYNCS.ARRIVE.TRANS64.RED.A1T0 RZ, [R68+URZ], RZ ;  /* 0x000000ff44ffc9a7 */ /* 0x0009e2000810043f */
[----:B------:R-:W-:Y:S05]  /*6980*/  @P5 BRA `(.L_x_12699) ;  /* 0xffffffc400505947 */ /* 0x000fea000383ffff */
[----:B------:R-:W0:Y:S01]  /*6990*/  S2R R4, SR_TID.X ;  /* 0x0000000000047919 */ /* 0x000e220000002100 */
[----:B------:R-:W-:Y:S02]  /*69a0*/  PLOP3.LUT P0, PT, PT, PT, PT, 0x8, 0x0 ;  /* 0x000000000000781c */ /* 0x000fe40003f0e170 */
[----:B0-----:R-:W-:-:S04]  /*69b0*/  SHF.R.U32.HI R4, RZ, 0x7, R4 ;  /* 0x00000007ff047819 */ /* 0x001fc80000011604 */
[----:B------:R-:W-:-:S13]  /*69c0*/  ISETP.NE.AND P5, PT, R4, 0x1, PT ;  /* 0x000000010400780c */ /* 0x000fda0003fa5270 */
[----:B------:R-:W-:Y:S06]  /*69d0*/  @!P5 BAR.ARV 0x9, 0x100 ;  /* 0x024400000000db1d */ /* 0x000fec0000002000 */
.L_x_12643:
[----:B------:R-:W0:Y:S01]  /*69e0*/  S2R R0, SR_TID.X ;  /* 0x0000000000007919 */ /* 0x000e220000002100 */
[----:B------:R-:W1:Y:S01]  /*69f0*/  LDC R19, c[0x0][0x448] ;  /* 0x00011200ff137b82 */ /* 0x000e620000000800 */
[----:B----4-:R-:W-:Y:S01]  /*6a00*/  IMAD.MOV.U32 R12, RZ, RZ, 0x3000 ;  /* 0x00003000ff0c7424 */ /* 0x010fe200078e00ff */
[----:B------:R-:W2:Y:S01]  /*6a10*/  S2R R3, SR_SWINHI ;  /* 0x0000000000037919 */ /* 0x000ea20000002f00 */
[----:B------:R-:W-:Y:S02]  /*6a20*/  IMAD.U32 R13, RZ, RZ, UR38 ;  /* 0x00000026ff0d7e24 */ /* 0x000fe4000f8e00ff */
[----:B------:R-:W-:Y:S01]  /*6a30*/  IMAD.MOV.U32 R14, RZ, RZ, 0x1 ;  /* 0x00000001ff0e7424 */ /* 0x000fe200078e00ff */
[----:B------:R-:W-:Y:S01]  /*6a40*/  STL [R1+0x70], R89 ;  /* 0x0000705901007387 */ /* 0x000fe20000100800 */
[----:B------:R-:W-:Y:S01]  /*6a50*/  IMAD.MOV.U32 R15, RZ, RZ, RZ ;  /* 0x000000ffff0f7224 */ /* 0x000fe200078e00ff */
[----:B------:R-:W3:Y:S01]  /*6a60*/  LDC R18, c[0x0][0xa80] ;  /* 0x0002a000ff127b82 */ /* 0x000ee20000000800 */
[----:B------:R-:W-:Y:S01]  /*6a70*/  IMAD.MOV.U32 R5, RZ, RZ, 0x100 ;  /* 0x00000100ff057424 */ /* 0x000fe200078e00ff */
[----:B------:R4:W-:Y:S01]  /*6a80*/  STL.64 [R1+0x18], R12 ;  /* 0x0000180c01007387 */ /* 0x0009e20000100a00 */
[----:B------:R-:W-:-:S02]  /*6a90*/  IMAD.MOV.U32 R6, RZ, RZ, 0x1 ;  /* 0x00000001ff067424 */ /* 0x000fc400078e00ff */
[----:B------:R-:W-:Y:S01]  /*6aa0*/  IMAD.MOV.U32 R7, RZ, RZ, RZ ;  /* 0x000000ffff077224 */ /* 0x000fe200078e00ff */
[----:B------:R1:W-:Y:S01]  /*6ab0*/  STL.64 [R1+0x60], R14 ;  /* 0x0000600e01007387 */ /* 0x0003e20000100a00 */
[----:B------:R-:W-:Y:S02]  /*6ac0*/  IMAD.MOV.U32 R8, RZ, RZ, 0xc000 ;  /* 0x0000c000ff087424 */ /* 0x000fe400078e00ff */
[----:B------:R-:W-:Y:S01]  /*6ad0*/  IMAD.U32 R9, RZ, RZ, UR38 ;  /* 0x00000026ff097e24 */ /* 0x000fe2000f8e00ff */
[----:B------:R-:W-:Y:S01]  /*6ae0*/  STL.128 [R1+0x230], RZ ;  /* 0x000230ff01007387 */ /* 0x000fe20000100c00 */
[----:B------:R-:W-:Y:S02]  /*6af0*/  IMAD.MOV.U32 R11, RZ, RZ, 0x100 ;  /* 0x00000100ff0b7424 */ /* 0x000fe400078e00ff */
[----:B------:R-:W-:Y:S01]  /*6b00*/  IMAD.U32 R34, RZ, RZ, UR37 ;  /* 0x00000025ff227e24 */ /* 0x000fe2000f8e00ff */
[----:B------:R-:W-:Y:S01]  /*6b10*/  STL.128 [R1+0x240], RZ ;  /* 0x000240ff01007387 */ /* 0x000fe20000100c00 */
[----:B------:R-:W-:-:S03]  /*6b20*/  IMAD.U32 R72, RZ, RZ, UR37 ;  /* 0x00000025ff487e24 */ /* 0x000fc6000f8e00ff */
[----:B------:R-:W-:Y:S02]  /*6b30*/  STL.128 [R1+0x260], RZ ;  /* 0x000260ff01007387 */ /* 0x000fe40000100c00 */
[----:B------:R-:W-:Y:S02]  /*6b40*/  IADD3 R72, P5, R72, 0x70, RZ ;  /* 0x0000007048487810 */ /* 0x000fe40007fbe0ff */
[----:B0-----:R-:W-:Y:S01]  /*6b50*/  LOP3.LUT R0, R0, 0x7f, RZ, 0xc0, !PT ;  /* 0x0000007f00007812 */ /* 0x001fe200078ec0ff */
[----:B------:R-:W-:Y:S03]  /*6b60*/  STL.128 [R1+0x270], RZ ;  /* 0x000270ff01007387 */ /* 0x000fe60000100c00 */
[----:B------:R-:W-:Y:S01]  /*6b70*/  ISETP.NE.AND P1, PT, R0, RZ, PT ;  /* 0x000000ff0000720c */ /* 0x000fe20003f25270 */
[----:B------:R-:W-:Y:S01]  /*6b80*/  STL.128 [R1+0x280], RZ ;  /* 0x000280ff01007387 */ /* 0x000fe20000100c00 */
[----:B------:R-:W-:-:S02]  /*6b90*/  MOV R26, R2 ;  /* 0x00000002001a7202 */ /* 0x000fc40000000f00 */
[----:B--2---:R-:W-:Y:S02]  /*6ba0*/  MOV R27, R3 ;  /* 0x00000003001b7202 */ /* 0x004fe40000000f00 */
[----:B------:R-:W-:Y:S01]  /*6bb0*/  SEL R4, RZ, 0x1, P1 ;  /* 0x00000001ff047807 */ /* 0x000fe20000800000 */
[----:B------:R-:W-:Y:S01]  /*6bc0*/  STL.128 [R1+0x290], RZ ;  /* 0x000290ff01007387 */ /* 0x000fe20000100c00 */
[C---:B----4-:R-:W-:Y:S02]  /*6bd0*/  IADD3 R12, P1, R26.reuse, 0x32430, RZ ;  /* 0x000324301a0c7810 */ /* 0x050fe40007f3e0ff */
[C---:B------:R-:W-:Y:S01]  /*6be0*/  IADD3 R0, P3, R26.reuse, 0x32450, RZ ;  /* 0x000324501a007810 */ /* 0x040fe20007f7e0ff */
[----:B------:R0:W-:Y:S01]  /*6bf0*/  STL.128 [R1+0x20], R4 ;  /* 0x0000200401007387 */ /* 0x0001e20000100c00 */
[C---:B------:R-:W-:Y:S01]  /*6c00*/  IADD3 R3, P4, R26.reuse, 0x32460, RZ ;  /* 0x000324601a037810 */ /* 0x040fe20007f9e0ff */
[----:B------:R-:W-:Y:S01]  /*6c10*/  IMAD.X R13, RZ, RZ, R27, P1 ;  /* 0x000000ffff0d7224 */ /* 0x000fe200008e061b */
[----:B-1----:R-:W-:Y:S01]  /*6c20*/  ISETP.NE.AND P1, PT, R19, 0x1, PT ;  /* 0x000000011300780c */ /* 0x002fe20003f25270 */
[----:B------:R-:W-:Y:S01]  /*6c30*/  IMAD.MOV.U32 R10, RZ, RZ, R4 ;  /* 0x000000ffff0a7224 */ /* 0x000fe200078e0004 */
[----:B------:R-:W-:Y:S01]  /*6c40*/  IADD3 R14, P2, R26, 0x32440, RZ ;  /* 0x000324401a0e7810 */ /* 0x000fe20007f5e0ff */
[----:B------:R-:W-:Y:S01]  /*6c50*/  STL.128 [R1+0x2a0], RZ ;  /* 0x0002a0ff01007387 */ /* 0x000fe20000100c00 */
[----:B------:R-:W-:-:S03]  /*6c60*/  IMAD.U32 R19, RZ, RZ, UR37 ;  /* 0x00000025ff137e24 */ /* 0x000fc6000f8e00ff */
[----:B------:R-:W-:Y:S01]  /*6c70*/  IMAD.X R15, RZ, RZ, R27, P2 ;  /* 0x000000ffff0f7224 */ /* 0x000fe200010e061b */
[----:B------:R-:W-:Y:S01]  /*6c80*/  STL.128 [R1+0x50], R8 ;  /* 0x0000500801007387 */ /* 0x000fe20000100c00 */
[----:B------:R-:W-:-:S03]  /*6c90*/  IADD3 R19, P2, R19, 0x230, RZ ;  /* 0x0000023013137810 */ /* 0x000fc60007f5e0ff */
[----:B------:R-:W-:Y:S01]  /*6ca0*/  STL.64 [R1+0x8], R12 ;  /* 0x0000080c01007387 */ /* 0x000fe20000100a00 */
[--C-:B0-----:R-:W-:Y:S02]  /*6cb0*/  IMAD.X R5, RZ, RZ, R27.reuse, P3 ;  /* 0x000000ffff057224 */ /* 0x101fe400018e061b */
[----:B------:R-:W-:Y:S01]  /*6cc0*/  IMAD.X R7, RZ, RZ, R27, P4 ;  /* 0x000000ffff077224 */ /* 0x000fe200020e061b */
[----:B------:R-:W-:Y:S01]  /*6cd0*/  STL.64 [R1+0x10], R14 ;  /* 0x0000100e01007387 */ /* 0x000fe20000100a00 */
[----:B------:R-:W-:Y:S01]  /*6ce0*/  IMAD.MOV.U32 R4, RZ, RZ, R0 ;  /* 0x000000ffff047224 */ /* 0x000fe200078e0000 */
[----:B------:R-:W-:Y:S01]  /*6cf0*/  IADD3 R34, P4, R34, 0x38, RZ ;  /* 0x0000003822227810 */ /* 0x000fe20007f9e0ff */
[----:B------:R-:W-:Y:S01]  /*6d00*/  IMAD.MOV.U32 R6, RZ, RZ, R3 ;  /* 0x000000ffff067224 */ /* 0x000fe200078e0003 */
[----:B------:R-:W-:Y:S01]  /*6d10*/  STL.64 [R1+0x30], R14 ;  /* 0x0000300e01007387 */ /* 0x000fe20000100a00 */
[----:B------:R-:W0:Y:S01]  /*6d20*/  @P1 LDC R3, c[0x0][0x44c] ;  /* 0x00011300ff031b82 */ /* 0x000e220000000800 */
[----:B------:R-:W-:-:S02]  /*6d30*/  VIADD R0, R194, 0x7f ;  /* 0x0000007fc2007836 */ /* 0x000fc40000000000 */
[----:B------:R-:W-:Y:S04]  /*6d40*/  STL.128 [R1+0x40], R4 ;  /* 0x0000400401007387 */ /* 0x000fe80000100c00 */
[----:B------:R1:W-:Y:S04]  /*6d50*/  STL.64 [R1+0x68], R6 ;  /* 0x0000680601007387 */ /* 0x0003e80000100a00 */
[----:B------:R-:W-:Y:S04]  /*6d60*/  STL.128 [R1+0x2b0], RZ ;  /* 0x0002b0ff01007387 */ /* 0x000fe80000100c00 */
[----:B------:R-:W-:Y:S01]  /*6d70*/  STL.128 [R1+0x2c0], RZ ;  /* 0x0002c0ff01007387 */ /* 0x000fe20000100c00 */
[----:B-1----:R-:W1:Y:S03]  /*6d80*/  @P1 LDC R6, c[0x0][0x450] ;  /* 0x00011400ff061b82 */ /* 0x002e660000000800 */
[----:B------:R-:W-:Y:S04]  /*6d90*/  STL.128 [R1+0x2d0], RZ ;  /* 0x0002d0ff01007387 */ /* 0x000fe80000100c00 */
[----:B------:R-:W-:Y:S01]  /*6da0*/  STL.128 [R1+0x2e0], RZ ;  /* 0x0002e0ff01007387 */ /* 0x000fe20000100c00 */
[----:B0-----:R-:W-:Y:S01]  /*6db0*/  @P1 IMAD.HI.U32 R3, R0, R3, RZ ;  /* 0x0000000300031227 */ /* 0x001fe200078e00ff */
[----:B------:R-:W0:Y:S02]  /*6dc0*/  LDC.64 R4, c[0x0][0xad8] ;  /* 0x0002b600ff047b82 */ /* 0x000e240000000a00 */
[----:B------:R-:W-:Y:S04]  /*6dd0*/  STL.128 [R1+0x2f0], RZ ;  /* 0x0002f0ff01007387 */ /* 0x000fe80000100c00 */
[----:B------:R-:W-:Y:S04]  /*6de0*/  STL.128 [R1+0x300], RZ ;  /* 0x000300ff01007387 */ /* 0x000fe80000100c00 */
[----:B------:R-:W-:Y:S04]  /*6df0*/  STL.128 [R1+0x310], RZ ;  /* 0x000310ff01007387 */ /* 0x000fe80000100c00 */
[----:B------:R-:W-:Y:S01]  /*6e00*/  STL.128 [R1+0x320], RZ ;  /* 0x000320ff01007387 */ /* 0x000fe20000100c00 */
[----:B-1----:R-:W-:-:S03]  /*6e10*/  @P1 SHF.R.U32.HI R0, RZ, R6, R3 ;  /* 0x00000006ff001219 */ /* 0x002fc60000011603 */
[----:B------:R-:W-:Y:S04]  /*6e20*/  STL.128 [R1+0x330], RZ ;  /* 0x000330ff01007387 */ /* 0x000fe80000100c00 */
[----:B------:R-:W-:Y:S01]  /*6e30*/  STL.128 [R1+0x340], RZ ;  /* 0x000340ff01007387 */ /* 0x000fe20000100c00 */
[----:B0-----:R-:W-:-:S03]  /*6e40*/  ISETP.GE.AND P6, PT, R5, 0x1, PT ;  /* 0x000000010500780c */ /* 0x001fc60003fc6270 */
        /* <DEDUP_REMOVED lines=18> */
[----:B------:R-:W-:Y:S04]  /*6f70*/  STL.64 [R1+0x38], RZ ;  /* 0x000038ff01007387 */ /* 0x000fe80000100a00 */
[----:B---3--:R0:W-:Y:S02]  /*6f80*/  STL [R1+0x250], R18 ;  /* 0x0002501201007387 */ /* 0x0081e40000100800 */
[----:B0-----:R-:W-:-:S05]  /*6f90*/  IMAD.U32 R18, RZ, RZ, UR37 ;  /* 0x00000025ff127e24 */ /* 0x001fca000f8e00ff */
[----:B------:R-:W-:Y:S01]  /*6fa0*/  IADD3 R18, P3, R18, 0x260, RZ ;  /* 0x0000026012127810 */ /* 0x000fe20007f7e0ff */
[----:B------:R-:W-:-:S12]  /*6fb0*/  @P0 BRA `(.L_x_12700) ;  /* 0x00000000000c0947 */ /* 0x000fd80003800000 */
[----:B------:R-:W0:Y:S01]  /*6fc0*/  FENCE.VIEW.ASYNC.G ;  /* 0x00000000000073c6 */ /* 0x000e220000000100 */
[----:B------:R-:W-:Y:S05]  /*6fd0*/  WARPSYNC.ALL ;  /* 0x0000000000007948 */ /* 0x000fea0003800000 */
[----:B0-----:R-:W-:Y:S06]  /*6fe0*/  BAR.ARV 0xc, 0x180 ;  /* 0x0306000000007b1d */ /* 0x001fec0000002000 */
.L_x_12700:
[----:B------:R-:W-:Y:S02]  /*6ff0*/  IMAD.IADD R3, R231, 0x1, R0 ;  /* 0x00000001e7037824 */ /* 0x000fe400078e0200 */
[----:B------:R-:W-:Y:S02]  /*7000*/  IMAD.X R47, RZ, RZ, UR36, P2 ;  /* 0x00000024ff2f7e24 */ /* 0x000fe400090e06ff */
[----:B------:R-:W-:Y:S02]  /*7010*/  IMAD.X R46, RZ, RZ, UR36, P3 ;  /* 0x00000024ff2e7e24 */ /* 0x000fe400098e06ff */
[----:B------:R-:W-:Y:S02]  /*7020*/  IMAD.X R39, RZ, RZ, UR36, P4 ;  /* 0x00000024ff277e24 */ /* 0x000fe4000a0e06ff */
[----:B------:R-:W-:Y:S02]  /*7030*/  IMAD.X R73, RZ, RZ, UR36, P5 ;  /* 0x00000024ff497e24 */ /* 0x000fe4000a8e06ff */
        /* <DEDUP_REMOVED lines=13> */
.L_x_12703:
[----:B------:R-:W-:-:S13]  /*7110*/  ISETP.NE.AND P0, PT, R5, 0x1, PT ;  /* 0x000000010500780c */ /* 0x000fda0003f05270 */
[----:B------:R-:W0:Y:S02]  /*7120*/  @P0 LDC.64 R6, c[0x0][0xae0] ;  /* 0x0002b800ff060b82 */ /* 0x000e240000000a00 */
[----:B0-----:R-:W-:-:S05]  /*7130*/  @P0 IMAD.HI.U32 R6, R0, R6, RZ ;  /* 0x0000000600060227 */ /* 0x001fca00078e00ff */
[----:B------:R-:W-:-:S07]  /*7140*/  @P0 SHF.R.U32.HI R0, RZ, R7, R6 ;  /* 0x00000007ff000219 */ /* 0x000fce0000011606 */
.L_x_12704:
[----:B------:R-:W-:Y:S05]  /*7150*/  BSYNC B0 ;  /* 0x0000000000007941 */ /* 0x000fea0003800000 */
.L_x_12702:
[----:B------:R-:W-:-:S05]  /*7160*/  IMAD R3, R0, R5, R5 ;  /* 0x0000000500037224 */ /* 0x000fca00078e0205 */
[----:B------:R-:W-:-:S07]  /*7170*/  VIMNMX R4, R4, R3, PT ;  /* 0x0000000304047248 */ /* 0x000fce0003fe0100 */
.L_x_12701:
[----:B------:R-:W0:Y:S01]  /*7180*/  @P1 LDC R3, c[0x0][0x44c] ;  /* 0x00011300ff031b82 */ /* 0x000e220000000800 */
[----:B------:R-:W-:Y:S01]  /*7190*/  VIADD R4, R4, 0x5f ;  /* 0x0000005f04047836 */ /* 0x000fe20000000000 */
[----:B------:R-:W-:Y:S01]  /*71a0*/  ULDC UR4, c[0x0][0xad4] ;  /* 0x0002b50000047ab9 */ /* 0x000fe20000000800 */
[----:B------:R-:W-:Y:S02]  /*71b0*/  IMAD.MOV.U32 R0, RZ, RZ, R194 ;  /* 0x000000ffff007224 */ /* 0x000fe400078e00c2 */
[----:B------:R-:W-:-:S03]  /*71c0*/  IMAD.HI R4, R4, 0x2aaaaaab, RZ ;  /* 0x2aaaaaab04047827 */ /* 0x000fc600078e02ff */
[----:B------:R-:W1:Y:S01]  /*71d0*/  @P1 LDC R7, c[0x0][0x450] ;  /* 0x00011400ff071b82 */ /* 0x000e620000000800 */
        /* <DEDUP_REMOVED lines=18> */
.L_x_12707:
[----:B------:R-:W-:-:S13]  /*7300*/  ISETP.NE.AND P0, PT, R5, 0x1, PT ;  /* 0x000000010500780c */ /* 0x000fda0003f05270 */
[----:B------:R-:W0:Y:S02]  /*7310*/  @P0 LDC.64 R6, c[0x0][0xae0] ;  /* 0x0002b800ff060b82 */ /* 0x000e240000000a00 */
[----:B0-----:R-:W-:-:S05]  /*7320*/  @P0 IMAD.HI.U32 R6, R0, R6, RZ ;  /* 0x0000000600060227 */ /* 0x001fca00078e00ff */
[----:B------:R-:W-:-:S07]  /*7330*/  @P0 SHF.R.U32.HI R0, RZ, R7, R6 ;  /* 0x00000007ff000219 */ /* 0x000fce0000011606 */
.L_x_12708:
[----:B------:R-:W-:Y:S05]  /*7340*/  BSYNC B0 ;  /* 0x0000000000007941 */ /* 0x000fea0003800000 */
.L_x_12706:
[----:B------:R-:W-:-:S05]  /*7350*/  IMAD R0, R0, R5, RZ ;  /* 0x0000000500007224 */ /* 0x000fca00078e02ff */
[----:B------:R-:W-:-:S07]  /*7360*/  VIMNMX R3, R3, R0, !PT ;  /* 0x0000000003037248 */ /* 0x000fce0007fe0100 */
.L_x_12705:
        /* <DEDUP_REMOVED lines=39> */
.L_x_12710:
[----:B------:R-:W-:Y:S05]  /*75e0*/  BSYNC B0 ;  /* 0x0000000000007941 */ /* 0x000fea0003800000 */
.L_x_12709:
[----:B------:R-:W-:Y:S01]  /*75f0*/  IMAD R189, R203, R204, R189 ;  /* 0x000000cccbbd7224 */ /* 0x000fe200078e02bd */
[----:B------:R-:W-:-:S04]  /*7600*/  PLOP3.LUT P0, PT, PT, PT, PT, 0x80, 0x0 ;  /* 0x000000000000781c */ /* 0x000fc80003f0f070 */
[----:B------:R-:W-:-:S04]  /*7610*/  VIADDMNMX R204, R189, R204, R45, PT ;  /* 0x000000ccbdcc7246 */ /* 0x000fc8000380012d */
[----:B------:R-:W-:-:S13]  /*7620*/  ISETP.GT.AND P1, PT, R204, R189, PT ;  /* 0x000000bdcc00720c */ /* 0x000fda0003f24270 */
[----:B------:R-:W-:Y:S05]  /*7630*/  @!P1 BRA `(.L_x_12711) ;  /* 0x0000025800149947 */ /* 0x000fea0003800000 */
[----:B------:R0:W-:Y:S01]  /*7640*/  STL.64 [R1+0x78], RZ ;  /* 0x000078ff01007387 */ /* 0x0001e20000100a00 */
[----:B------:R-:W-:Y:S01]  /*7650*/  IMAD.U32 R32, RZ, RZ, UR37 ;  /* 0x00000025ff207e24 */ /* 0x000fe2000f8e00ff */
[----:B------:R-:W-:Y:S01]  /*7660*/  UMOV UR4, 0xffffffff ;  /* 0xffffffff00047882 */ /* 0x000fe20000000000 */
[----:B------:R-:W-:Y:S02]  /*7670*/  IMAD.U32 R24, RZ, RZ, UR37 ;  /* 0x00000025ff187e24 */ /* 0x000fe4000f8e00ff */
[----:B------:R-:W-:Y:S01]  /*7680*/  IMAD.U32 R38, RZ, RZ, UR37 ;  /* 0x00000025ff267e24 */ /* 0x000fe2000f8e00ff */
[----:B------:R-:W-:Y:S02]  /*7690*/  IADD3 R32, P0, R32, 0xa8, RZ ;  /* 0x000000a820207810 */ /* 0x000fe40007f1e0ff */
[----:B------:R-:W-:Y:S02]  /*76a0*/  IADD3 R24, P1, R24, 0x78, RZ ;  /* 0x0000007818187810 */ /* 0x000fe40007f3e0ff */
[----:B------:R-:W-:Y:S01]  /*76b0*/  IADD3 R38, P2, R38, 0x80, RZ ;  /* 0x0000008026267810 */ /* 0x000fe20007f5e0ff */
[----:B------:R-:W-:-:S02]  /*76c0*/  IMAD.X R33, RZ, RZ, UR36, P0 ;  /* 0x00000024ff217e24 */ /* 0x000fc400080e06ff */
[----:B------:R-:W-:Y:S02]  /*76d0*/  IMAD.X R25, RZ, RZ, UR36, P1 ;  /* 0x00000024ff197e24 */ /* 0x000fe400088e06ff */
[----:B------:R-:W-:Y:S01]  /*76e0*/  IMAD.X R53, RZ, RZ, UR36, P2 ;  /* 0x00000024ff357e24 */ /* 0x000fe200090e06ff */
[----:B0-----:R-:W-:Y:S07]  /*76f0*/  BRA.DIV UR4, `(.L_x_12712) ;  /* 0x0000034204b87947 */ /* 0x001fee000b800000 */
[----:B------:R-:W2:Y:S04]  /*7700*/  LDL R0, [R1+0x518] ;  /* 0x0005180001007983 */ /* 0x000ea80000100800 */
[----:B--2---:R0:W1:Y:S02]  /*7710*/  SHFL.IDX PT, R14, R0, RZ, 0x1f ;  /* 0x00001fff000e7589 */ /* 0x00406400000e0000 */
.L_x_13056:
[----:B01----:R-:W-:Y:S01]  /*7720*/  LEA.HI R0, R14, R14, RZ, 0x1 ;  /* 0x0000000e0e007211 */ /* 0x003fe200078f08ff */
[C---:B------:R-:W-:Y:S01]  /*7730*/  VIADD R63, R2.reuse, 0x18400 ;  /* 0x00018400023f7836 */ /* 0x040fe20000000000 */
[----:B------:R-:W-:Y:S01]  /*7740*/  STL.128 [R1+0xb0], RZ ;  /* 0x0000b0ff01007387 */ /* 0x000fe20000100c00 */
[----:B------:R-:W-:Y:S01]  /*7750*/  VIADD R10, R2, 0x400 ;  /* 0x00000400020a7836 */ /* 0x000fe20000000000 */
[----:B------:R-:W-:Y:S01]  /*7760*/  LOP3.LUT R3, R0, 0x7fffe, RZ, 0xc0, !PT ;  /* 0x0007fffe00037812 */ /* 0x000fe200078ec0ff */
[----:B------:R-:W-:Y:S01]  /*7770*/  IMAD.MOV.U32 R4, RZ, RZ, 0x1 ;  /* 0x00000001ff047424 */ /* 0x000fe200078e00ff */
[----:B------:R-:W-:Y:S01]  /*7780*/  STL.128 [R1+0xc0], RZ ;  /* 0x0000c0ff01007387 */ /* 0x000fe20000100c00 */
[----:B------:R-:W-:Y:S01]  /*7790*/  IMAD.MOV.U32 R5, RZ, RZ, RZ ;  /* 0x000000ffff057224 */ /* 0x000fe200078e00ff */
[----:B------:R-:W-:Y:S01]  /*77a0*/  SHF.R.U32.HI R10, RZ, 0x4, R10 ;  /* 0x00000004ff0a7819 */ /* 0x000fe2000001160a */
[----:B------:R-:W-:Y:S01]  /*77b0*/  IMAD.IADD R0, R14, 0x1, -R3 ;  /* 0x000000010e007824 */ /* 0x000fe200078e0a03 */
[----:B------:R-:W-:Y:S01]  /*77c0*/  STL.128 [R1+0xd0], RZ ;  /* 0x0000d0ff01007387 */ /* 0x000fe20000100c00 */
[----:B------:R-:W-:Y:S01]  /*77d0*/  VIADD R3, R2, 0x1c400 ;  /* 0x0001c40002037836 */ /* 0x000fe20000000000 */
[----:B------:R-:W-:Y:S01]  /*77e0*/  LOP3.LUT R10, R10, 0x3fff, RZ, 0xc0, !PT ;  /* 0x00003fff0a0a7812 */ /* 0x000fe200078ec0ff */
[----:B------:R-:W-:Y:S01]  /*77f0*/  IMAD R0, R0, 0x2000, R63 ;  /* 0x0000200000007824 */ /* 0x000fe200078e023f */
[----:B------:R-:W-:Y:S01]  /*7800*/  STL.128 [R1+0xe0], RZ ;  /* 0x0000e0ff01007387 */ /* 0x000fe20000100c00 */
[----:B------:R-:W-:Y:S01]  /*7810*/  IMAD.MOV.U32 R6, RZ, RZ, 0x1 ;  /* 0x00000001ff067424 */ /* 0x000fe200078e00ff */
[----:B------:R-:W-:Y:S01]  /*7820*/  SHF.R.U32.HI R3, RZ, 0x4, R3 ;  /* 0x00000004ff037819 */ /* 0x000fe20000011603 */
[----:B------:R-:W-:Y:S01]  /*7830*/  VIADD R11, R0, 0xa000 ;  /* 0x0000a000000b7836 */ /* 0x000fe20000000000 */
[----:B------:R-:W-:Y:S01]  /*7840*/  SHF.R.U32.HI R0, RZ, 0x4, R0 ;  /* 0x00000004ff007819 */ /* 0x000fe20000011600 */
[----:B------:R-:W-:Y:S01]  /*7850*/  IMAD.MOV.U32 R7, RZ, RZ, RZ ;  /* 0x000000ffff077224 */ /* 0x000fe200078e00ff */
[----:B------:R-:W-:Y:S01]  /*7860*/  LOP3.LUT R3, R3, 0x3fff, RZ, 0xc0, !PT ;  /* 0x00003fff03037812 */ /* 0x000fe200078ec0ff */
[----:B------:R-:W-:Y:S01]  /*7870*/  IMAD.MOV.U32 R8, RZ, RZ, 0x1 ;  /* 0x00000001ff087424 */ /* 0x000fe200078e00ff */
[----:B------:R-:W-:Y:S01]  /*7880*/  SHF.R.U32.HI R11, RZ, 0x4, R11 ;  /* 0x00000004ff0b7819 */ /* 0x000fe2000001160b */
[----:B------:R-:W-:Y:S01]  /*7890*/  IMAD.MOV.U32 R9, RZ, RZ, RZ ;  /* 0x000000ffff097224 */ /* 0x000fe200078e00ff */
[----:B------:R-:W-:Y:S01]  /*78a0*/  LOP3.LUT R3, R3, 0x10000, RZ, 0xfc, !PT ;  /* 0x0001000003037812 */ /* 0x000fe200078efcff */
[----:B------:R0:W-:Y:S01]  /*78b0*/  STL.128 [R1+0x80], R4 ;  /* 0x0000800401007387 */ /* 0x0001e20000100c00 */
[----:B------:R-:W-:Y:S01]  /*78c0*/  LOP3.LUT R11, R11, 0x3fff, RZ, 0xc0, !PT ;  /* 0x00003fff0b0b7812 */ /* 0x000fe200078ec0ff */
[----:B------:R-:W-:Y:S01]  /*78d0*/  IMAD.U32 R40, RZ, RZ, UR37 ;  /* 0x00000025ff287e24 */ /* 0x000fe2000f8e00ff */
[----:B------:R-:W-:Y:S01]  /*78e0*/  LOP3.LUT R0, R0, 0x3fff, RZ, 0xc0, !PT ;  /* 0x00003fff00007812 */ /* 0x000fe200078ec0ff */
[----:B------:R1:W-:Y:S01]  /*78f0*/  STL.64 [R1+0x90], R8 ;  /* 0x0000900801007387 */ /* 0x0003e20000100a00 */
[----:B------:R-:W-:Y:S01]  /*7900*/  LOP3.LUT R11, R11, 0x10000, RZ, 0xfc, !PT ;  /* 0x000100000b0b7812 */ /* 0x000fe200078efcff */
[----:B------:R-:W-:Y:S01]  /*7910*/  IMAD.U32 R37, RZ, RZ, UR37 ;  /* 0x00000025ff257e24 */ /* 0x000fe2000f8e00ff */
[----:B------:R-:W-:Y:S01]  /*7920*/  IADD3 R40, P5, R40, 0x90, RZ ;  /* 0x0000009028287810 */ /* 0x000fe20007fbe0ff */
[----:B------:R-:W-:Y:S01]  /*7930*/  STL.128 [R1+0xf0], RZ ;  /* 0x0000f0ff01007387 */ /* 0x000fe20000100c00 */
[----:B------:R-:W-:Y:S01]  /*7940*/  IMAD.U32 R35, RZ, RZ, UR37 ;  /* 0x00000025ff237e24 */ /* 0x000fe2000f8e00ff */
[----:B------:R-:W-:Y:S01]  /*7950*/  BSSY B6, `(.L_x_12713) ;  /* 0x0000031000067945 */ /* 0x000fe20003800000 */
[----:B------:R-:W-:Y:S01]  /*7960*/  IADD3 R37, P0, R37, 0x88, RZ ;  /* 0x0000008825257810 */ /* 0x000fe20007f1e0ff */
[----:B------:R-:W-:Y:S01]  /*7970*/  STL.128 [R1+0x100], RZ ;  /* 0x000100ff01007387 */ /* 0x000fe20000100c00 */
[----:B------:R-:W-:Y:S01]  /*7980*/  IMAD.X R56, RZ, RZ, UR36, P5 ;  /* 0x00000024ff387e24 */ /* 0x000fe2000a8e06ff */
[----:B------:R-:W-:Y:S01]  /*7990*/  LOP3.LUT P5, RZ, R63, 0x1bf, RZ, 0xc0, !PT ;  /* 0x000001bf3fff7812 */ /* 0x000fe200078ac0ff */
[----:B------:R-:W-:Y:S01]  /*79a0*/  IMAD.U32 R58, RZ, RZ, UR37 ;  /* 0x00000025ff3a7e24 */ /* 0x000fe2000f8e00ff */
[C---:B0-----:R-:W-:Y:S01]  /*79b0*/  LOP3.LUT R6, R10.reuse, 0x3000000, RZ, 0xfc, !PT ;  /* 0x030000000a067812 */ /* 0x041fe200078efcff */
[----:B------:R-:W-:Y:S01]  /*79c0*/  IMAD.MOV.U32 R4, RZ, RZ, R3 ;  /* 0x000000ffff047224 */ /* 0x000fe200078e0003 */
[----:B------:R-:W-:Y:S01]  /*79d0*/  LOP3.LUT R10, R10, 0x10000, RZ, 0xfc, !PT ;  /* 0x000100000a0a7812 */ /* 0x000fe200078efcff */
[----:B------:R-:W-:Y:S01]  /*79e0*/  IMAD.MOV.U32 R5, RZ, RZ, 0x40000040 ;  /* 0x40000040ff057424 */ /* 0x000fe200078e00ff */
[----:B-1----:R-:W-:Y:S01]  /*79f0*/  LOP3.LUT R8, R0, 0x10000, RZ, 0xfc, !PT ;  /* 0x0001000000087812 */ /* 0x002fe200078efcff */
[----:B------:R-:W-:Y:S01]  /*7a00*/  IMAD.MOV.U32 R7, RZ, RZ, 0x40000040 ;  /* 0x40000040ff077424 */ /* 0x000fe200078e00ff */
[----:B------:R-:W-:Y:S01]  /*7a10*/  IADD3 R35, P4, R35, 0x98, RZ ;  /* 0x0000009823237810 */ /* 0x000fe20007f9e0ff */
[----:B------:R-:W-:Y:S01]  /*7a20*/  IMAD.MOV.U32 R9, RZ, RZ, 0x40000040 ;  /* 0x40000040ff097424 */ /* 0x000fe200078e00ff */
[----:B------:R-:W-:Y:S01]  /*7a30*/  IADD3 R58, P3, R58, 0xa0, RZ ;  /* 0x000000a03a3a7810 */ /* 0x000fe20007f7e0ff */
[----:B------:R-:W-:Y:S01]  /*7a40*/  IMAD.U32 R49, RZ, RZ, UR37 ;  /* 0x00000025ff317e24 */ /* 0x000fe2000f8e00ff */
[----:B------:R0:W-:Y:S01]  /*7a50*/  STL.128 [R1+0xa0], R4 ;  /* 0x0000a00401007387 */ /* 0x0001e20000100c00 */
[----:B------:R-:W-:-:S02]  /*7a60*/  IMAD.U32 R54, RZ, RZ, UR37 ;  /* 0x00000025ff367e24 */ /* 0x000fc4000f8e00ff */
[----:B------:R-:W-:Y:S01]  /*7a70*/  IMAD.U32 R45, RZ, RZ, UR37 ;  /* 0x00000025ff2d7e24 */ /* 0x000fe2000f8e00ff */
[----:B------:R1:W-:Y:S01]  /*7a80*/  STL.64 [R1+0x98], R8 ;  /* 0x0000980801007387 */ /* 0x0003e20000100a00 */
[----:B------:R-:W-:Y:S01]  /*7a90*/  IMAD.X R52, RZ, RZ, UR36, P0 ;  /* 0x00000024ff347e24 */ /* 0x000fe200080e06ff */
[----:B------:R-:W-:Y:S01]  /*7aa0*/  IADD3 R49, P2, R49, 0xb0, RZ ;  /* 0x000000b031317810 */ /* 0x000fe20007f5e0ff */
[----:B------:R-:W-:Y:S01]  /*7ab0*/  IMAD.X R48, RZ, RZ, UR36, P4 ;  /* 0x00000024ff307e24 */ /* 0x000fe2000a0e06ff */
[----:B------:R-:W-:Y:S01]  /*7ac0*/  IADD3 R54, P1, R54, 0x110, RZ ;  /* 0x0000011036367810 */ /* 0x000fe20007f3e0ff */
[----:B------:R-:W-:Y:S01]  /*7ad0*/  IMAD.X R57, RZ, RZ, UR36, P3 ;  /* 0x00000024ff397e24 */ /* 0x000fe200098e06ff */
[----:B------:R-:W-:Y:S01]  /*7ae0*/  IADD3 R45, P0, R45, 0x118, RZ ;  /* 0x000001182d2d7810 */ /* 0x000fe20007f1e0ff */
[----:B------:R-:W-:Y:S02]  /*7af0*/  IMAD.X R50, RZ, RZ, UR36, P2 ;  /* 0x00000024ff327e24 */ /* 0x000fe400090e06ff */
[----:B------:R-:W-:-:S02]  /*7b00*/  IMAD.X R55, RZ, RZ, UR36, P1 ;  /* 0x00000024ff377e24 */ /* 0x000fc400088e06ff */
[----:B------:R-:W-:Y:S02]  /*7b10*/  IMAD.X R43, RZ, RZ, UR36, P0 ;  /* 0x00000024ff2b7e24 */ /* 0x000fe400080e06ff */
[----:B0-----:R-:W-:Y:S02]  /*7b20*/  IMAD.MOV.U32 R6, RZ, RZ, R10 ;  /* 0x000000ffff067224 */ /* 0x001fe400078e000a */
[----:B------:R-:W-:-:S05]  /*7b30*/  IMAD.MOV.U32 R4, RZ, RZ, R11 ;  /* 0x000000ffff047224 */ /* 0x000fca00078e000b */
[----:B------:R1:W-:Y:S01]  /*7b40*/  STL.128 [R1+0x110], R4 ;  /* 0x0001100401007387 */ /* 0x0003e20000100c00 */
[----:B------:R-:W-:Y:S05]  /*7b50*/  @!P5 BRA `(.L_x_12714) ;  /* 0x000000000040d947 */ /* 0x000fea0003800000 */
[----:B------:R-:W-:Y:S01]  /*7b60*/  MOV R14, 0x0 ;  /* 0x00000000000e7802 */ /* 0x000fe20000000f00 */
[----:B------:R-:W-:Y:S01]  /*7b70*/  ULDC.64 UR4, c[0x4][0x118] ;  /* 0x0100460000047ab9 */ /* 0x000fe20000000a00 */
[----:B------:R-:W-:Y:S01]  /*7b80*/  ULDC.64 UR6, c[0x4][0x120] ;  /* 0x0100480000067ab9 */ /* 0x000fe20000000a00 */
[----:B-1----:R-:W-:Y:S02]  /*7b90*/  IMAD.U32 R4, RZ, RZ, UR4 ;  /* 0x00000004ff047e24 */ /* 0x002fe4000f8e00ff */
        /* <DEDUP_REMOVED lines=12> */
.L_x_12714:
[----:B------:R-:W-:Y:S05]  /*7c60*/  BSYNC B6 ;  /* 0x0000000000067941 */ /* 0x000fea0003800000 */
.L_x_12713:
[----:B------:R-:W0:Y:S01]  /*7c70*/  S2R R36, SR_TID.X ;  /* 0x0000000000247919 */ /* 0x000e220000002100 */
[----:B------:R-:W2:Y:S01]  /*7c80*/  LDC.64 R10, c[0x0][0xad0] ;  /* 0x0002b400ff0a7b82 */ /* 0x000ea20000000a00 */
[----:B------:R-:W-:Y:S02]  /*7c90*/  UIADD3 UR5, UP0, UR37, 0x120, URZ ;  /* 0x0000012025057890 */ /* 0x000fe4000ff1e03f */
[----:B------:R-:W-:Y:S01]  /*7ca0*/  IMAD.U32 R61, RZ, RZ, UR37 ;  /* 0x00000025ff3d7e24 */ /* 0x000fe2000f8e00ff */
[----:B------:R-:W-:Y:S01]  /*7cb0*/  STL.64 [R1+0x130], R24 ;  /* 0x0001301801007387 */ /* 0x000fe20000100a00 */
[----:B------:R-:W-:Y:S01]  /*7cc0*/  IMAD.U32 R41, RZ, RZ, UR37 ;  /* 0x00000025ff297e24 */ /* 0x000fe2000f8e00ff */
[----:B------:R-:W-:Y:S01]  /*7cd0*/  UIADD3.X UR6, URZ, UR36, URZ, UP0, !UPT ;  /* 0x000000243f067290 */ /* 0x000fe200087fe43f */
[----:B------:R-:W-:Y:S01]  /*7ce0*/  IMAD.U32 R42, RZ, RZ, UR37 ;  /* 0x00000025ff2a7e24 */ /* 0x000fe2000f8e00ff */
[----:B------:R-:W-:Y:S01]  /*7cf0*/  UIADD3 UR4, UP0, UR37, 0x16c, URZ ;  /* 0x0000016c25047890 */ /* 0x000fe2000ff1e03f */
[----:B------:R-:W3:Y:S01]  /*7d00*/  LDC.64 R14, c[0x0][0xad8] ;  /* 0x0002b600ff0e7b82 */ /* 0x000ee20000000a00 */
[----:B-1----:R-:W-:Y:S01]  /*7d10*/  IMAD.U32 R8, RZ, RZ, UR5 ;  /* 0x00000005ff087e24 */ /* 0x002fe2000f8e00ff */
[----:B------:R-:W-:Y:S01]  /*7d20*/  STL.64 [R1+0x120], R196 ;  /* 0x000120c401007387 */ /* 0x000fe20000100a00 */
[----:B------:R-:W-:Y:S01]  /*7d30*/  IMAD.U32 R9, RZ, RZ, UR6 ;  /* 0x00000006ff097e24 */ /* 0x000fe2000f8e00ff */
[----:B------:R-:W-:Y:S01]  /*7d40*/  UIADD3.X UR5, URZ, UR36, URZ, UP0, !UPT ;  /* 0x000000243f057290 */ /* 0x000fe200087fe43f */
[----:B------:R-:W-:Y:S01]  /*7d50*/  IMAD.U32 R12, RZ, RZ, UR4 ;  /* 0x00000004ff0c7e24 */ /* 0x000fe2000f8e00ff */
[----:B------:R-:W-:Y:S01]  /*7d60*/  STL.U8 [R1+0x138], RZ ;  /* 0x000138ff01007387 */ /* 0x000fe20000100000 */
[----:B------:R-:W-:Y:S01]  /*7d70*/  ULDC UR4, c[0x0][0x3f4] ;  /* 0x0000fd0000047ab9 */ /* 0x000fe20000000800 */
[----:B------:R-:W1:Y:S01]  /*7d80*/  LDC.64 R20, c[0x0][0xae0] ;  /* 0x0002b800ff147b82 */ /* 0x000e620000000a00 */
[----:B------:R-:W-:Y:S01]  /*7d90*/  ISETP.LT.AND P0, PT, RZ, UR4, PT ;  /* 0x00000004ff007c0c */ /* 0x000fe2000bf01270 */
[----:B------:R4:W-:Y:S01]  /*7da0*/  STL.64 [R1+0x128], R8 ;  /* 0x0001280801007387 */ /* 0x0009e20000100a00 */
[----:B------:R-:W-:Y:S01]  /*7db0*/  IMAD.U32 R13, RZ, RZ, UR5 ;  /* 0x00000005ff0d7e24 */ /* 0x000fe2000f8e00ff */
[----:B------:R-:W-:-:S02]  /*7dc0*/  IADD3 R61, P2, R61, 0x138, RZ ;  /* 0x000001383d3d7810 */ /* 0x000fc40007f5e0ff */
[----:B------:R-:W-:Y:S02]  /*7dd0*/  IADD3 R41, P3, R41, 0x128, RZ ;  /* 0x0000012829297810 */ /* 0x000fe40007f7e0ff */
[----:B------:R-:W1:Y:S01]  /*7de0*/  LDC R6, c[0x0][0x450] ;  /* 0x00011400ff067b82 */ /* 0x000e620000000800 */
[----:B--2---:R-:W-:Y:S01]  /*7df0*/  IMAD.MOV.U32 R30, RZ, RZ, R11 ;  /* 0x000000ffff1e7224 */ /* 0x004fe200078e000b */
[----:B------:R2:W-:Y:S01]  /*7e00*/  STL.64 [R1+0x170], R12 ;  /* 0x0001700c01007387 */ /* 0x0005e20000100a00 */
[----:B------:R-:W-:Y:S01]  /*7e10*/  IMAD.MOV.U32 R7, RZ, RZ, R10 ;  /* 0x000000ffff077224 */ /* 0x000fe200078e000a */
[----:B------:R-:W-:Y:S01]  /*7e20*/  IADD3 R42, P4, R42, 0x170, RZ ;  /* 0x000001702a2a7810 */ /* 0x000fe20007f9e0ff */
[----:B------:R-:W-:Y:S02]  /*7e30*/  IMAD.X R62, RZ, RZ, UR36, P2 ;  /* 0x00000024ff3e7e24 */ /* 0x000fe400090e06ff */
[----:B----4-:R-:W-:Y:S01]  /*7e40*/  IMAD.MOV.U32 R8, RZ, RZ, RZ ;  /* 0x000000ffff087224 */ /* 0x010fe200078e00ff */
[----:B------:R-:W4:Y:S01]  /*7e50*/  LDC.64 R4, c[0x0][0x448] ;  /* 0x00011200ff047b82 */ /* 0x000f220000000a00 */
[----:B---3--:R-:W-:-:S02]  /*7e60*/  IMAD.MOV.U32 R31, RZ, RZ, R14 ;  /* 0x000000ffff1f7224 */ /* 0x008fc400078e000e */
[----:B------:R-:W-:Y:S02]  /*7e70*/  IMAD.MOV.U32 R9, RZ, RZ, R15 ;  /* 0x000000ffff097224 */ /* 0x000fe400078e000f */
[----:B0-----:R-:W-:Y:S01]  /*7e80*/  VIADD R0, R36, 0xffffff80 ;  /* 0xffffff8024007836 */ /* 0x001fe20000000000 */
[----:B------:R2:W-:Y:S01]  /*7e90*/  STL.128 [R1+0x140], R28 ;  /* 0x0001401c01007387 */ /* 0x0005e20000100c00 */
[----:B------:R-:W-:Y:S02]  /*7ea0*/  IMAD.U32 R36, RZ, RZ, UR37 ;  /* 0x00000025ff247e24 */ /* 0x000fe4000f8e00ff */
[----:B-1----:R-:W-:Y:S01]  /*7eb0*/  IMAD.MOV.U32 R10, RZ, RZ, R20 ;  /* 0x000000ffff0a7224 */ /* 0x002fe200078e0014 */
[----:B------:R2:W-:Y:S01]  /*7ec0*/  STL [R1+0x480], R0 ;  /* 0x0004800001007387 */ /* 0x0005e20000100800 */
[----:B------:R-:W-:Y:S01]  /*7ed0*/  IMAD.MOV.U32 R11, RZ, RZ, R21 ;  /* 0x000000ffff0b7224 */ /* 0x000fe200078e0015 */
[----:B------:R-:W-:Y:S01]  /*7ee0*/  IADD3 R36, P1, R36, 0x13c, RZ ;  /* 0x0000013c24247810 */ /* 0x000fe20007f3e0ff */
[----:B------:R-:W-:Y:S01]  /*7ef0*/  IMAD.X R59, RZ, RZ, UR36, P3 ;  /* 0x00000024ff3b7e24 */ /* 0x000fe200098e06ff */
[----:B------:R2:W-:Y:S01]  /*7f00*/  STL [R1+0x13c], R0 ;  /* 0x00013c0001007387 */ /* 0x0005e20000100800 */
[----:B------:R-:W-:-:S02]  /*7f10*/  IMAD.X R60, RZ, RZ, UR36, P4 ;  /* 0x00000024ff3c7e24 */ /* 0x000fc4000a0e06ff */
[----:B------:R-:W-:Y:S01]  /*7f20*/  IMAD.X R51, RZ, RZ, UR36, P1 ;  /* 0x00000024ff337e24 */ /* 0x000fe200088e06ff */
[----:B------:R2:W-:Y:S04]  /*7f30*/  STL.128 [R1+0x150], R8 ;  /* 0x0001500801007387 */ /* 0x0005e80000100c00 */
[----:B----4-:R2:W-:Y:S01]  /*7f40*/  STL.128 [R1+0x160], R4 ;  /* 0x0001600401007387 */ /* 0x0105e20000100c00 */
[----:B------:R-:W-:Y:S05]  /*7f50*/  @P0 BRA `(.L_x_12715) ;  /* 0x0000000000400947 */ /* 0x000fea0003800000 */
        /* <DEDUP_REMOVED lines=10> */
.L_x_12718:
[----:B-1----:R1:W2:Y:S02]  /*8000*/  SYNCS.PHASECHK.TRANS64.TRYWAIT P0, [R2+URZ+0x32400], R3 ;  /* 0x03240003020075a7 */ /* 0x0022a4000800017f */
[----:B--2---:R-:W-:Y:S05]  /*8010*/  @!P0 NANOSLEEP.SYNCS 0x989680 ;  /* 0x009896800000895d */ /* 0x004fea0003900000 */
[----:B------:R-:W2:Y:S02]  /*8020*/  @!P0 SYNCS.PHASECHK.TRANS64 P0, [R2+URZ+0x32400], R3 ;  /* 0x03240003020085a7 */ /* 0x000ea4000800007f */
[----:B--2---:R-:W-:Y:S05]  /*8030*/  @!P0 BRA `(.L_x_12718) ;  /* 0xfffffffc00f08947 */ /* 0x004fea000383ffff */
.L_x_12717:
[----:B------:R-:W-:Y:S05]  /*8040*/  BSYNC B0 ;  /* 0x0000000000007941 */ /* 0x000fea0003800000 */
.L_x_12716:
[----:B------:R-:W-:Y:S05]  /*8050*/  BRA `(.L_x_12719) ;  /* 0x0000002c00a07947 */ /* 0x000fea0003800000 */
.L_x_12715:
[----:B------:R-:W-:Y:S01]  /*8060*/  LOP3.LUT P0, RZ, R63, 0x3ff, RZ, 0xc0, !PT ;  /* 0x000003ff3fff7812 */ /* 0x000fe2000780c0ff */
[----:B------:R-:W-:Y:S01]  /*8070*/  ULDC.64 UR4, c[0x0][0x3f8] ;  /* 0x0000fe0000047ab9 */ /* 0x000fe20000000a00 */
[----:B--2--5:R-:W-:Y:S01]  /*8080*/  SHF.R.S32.HI R5, RZ, 0x1f, R44 ;  /* 0x0000001fff057819 */ /* 0x024fe2000001142c */
        /* <DEDUP_REMOVED lines=27> */
.L_x_12721:
[----:B------:R-:W-:Y:S05]  /*8240*/  BSYNC B6 ;  /* 0x0000000000067941 */ /* 0x000fea0003800000 */
.L_x_12720:
        /* <DEDUP_REMOVED lines=39> */
.L_x_13062:
        /* <DEDUP_REMOVED lines=31> */
.L_x_12726:
[----:B------:R-:W-:Y:S05]  /*86b0*/  BSYNC B1 ;  /* 0x0000000000017941 */ /* 0x000fea0003800000 */
.L_x_12725:
[----:B-1---5:R-:W-:Y:S01]  /*86c0*/  IMAD.MOV.U32 R3, RZ, RZ, R24 ;  /* 0x000000ffff037224 */ /* 0x022fe200078e0018 */
[----:B------:R-:W-:Y:S01]  /*86d0*/  UMOV UR4, 0xffffffff ;  /* 0xffffffff00047882 */ /* 0x000fe20000000000 */
[----:B------:R-:W-:Y:S01]  /*86e0*/  IMAD.MOV.U32 R4, RZ, RZ, R25 ;  /* 0x000000ffff047224 */ /* 0x000fe200078e0019 */
[----:B------:R-:W-:Y:S01]  /*86f0*/  CS2R R20, SRZ ;  /* 0x0000000000147805 */ /* 0x000fe2000001ff00 */
[----:B------:R-:W-:Y:S01]  /*8700*/  IMAD.MOV.U32 R5, RZ, RZ, R30 ;  /* 0x000000ffff057224 */ /* 0x000fe200078e001e */
[----:B------:R-:W-:Y:S01]  /*8710*/  PRMT R70, R3, 0x7610, R70 ;  /* 0x0000761003467816 */ /* 0x000fe20000000046 */
        /* <DEDUP_REMOVED lines=17> */
.L_x_13068:
        /* <DEDUP_REMOVED lines=21> */
[C---:B------:R-:W-:Y:S01]  /*8980*/  @!P3 IMAD.SHL.U32 R9, R159.reuse, 0x2, RZ ;  /* 0x000000029f09b824 */ /* 0x040fe200078e00ff */
        /* <DEDUP_REMOVED lines=14> */
.L_x_12729:
[----:B------:R-:W-:Y:S05]  /*8a70*/  BSYNC B1 ;  /* 0x0000000000017941 */ /* 0x000fea0003800000 */
.L_x_12728:
[----:B------:R-:W1:Y:S01]  /*8a80*/  SYNCS.PHASECHK.TRANS64.TRYWAIT P0, [R2+URZ+0x32400], R63 ;  /* 0x0324003f020075a7 */ /* 0x000e62000800017f */
[----:B------:R-:W-:Y:S04]  /*8a90*/  BSSY B1, `(.L_x_12730) ;  /* 0x0000002000017945 */ /* 0x000fe80003800000 */
[----:B-1----:R-:W-:Y:S05]  /*8aa0*/  @!P0 BRA `(.L_x_12731) ;  /* 0x0000033000d88947 */ /* 0x002fea0003800000 */
.L_x_13069:
[----:B------:R-:W-:Y:S05]  /*8ab0*/  BSYNC B1 ;  /* 0x0000000000017941 */ /* 0x000fea0003800000 */
.L_x_12730:
[----:B0--3--:R-:W3:Y:S04]  /*8ac0*/  LDL R7, [R1+0x478] ;  /* 0x0004780001077983 */ /* 0x009ee80000100800 */
[----:B------:R-:W4:Y:S01]  /*8ad0*/  LDL R6, [R1+0x70] ;  /* 0x0000700001067983 */ /* 0x000f220000100800 */
[----:B-----5:R-:W-:Y:S01]  /*8ae0*/  IMAD.MOV.U32 R4, RZ, RZ, R21 ;  /* 0x000000ffff047224 */ /* 0x020fe200078e0015 */
[----:B------:R-:W-:Y:S01]  /*8af0*/  BSSY B1, `(.L_x_12732) ;  /* 0x0000081000017945 */ /* 0x000fe20003800000 */
[----:B------:R-:W-:-:S03]  /*8b00*/  IMAD.MOV.U32 R5, RZ, RZ, R8 ;  /* 0x000000ffff057224 */ /* 0x000fc600078e0008 */
[----:B------:R-:W-:Y:S01]  /*8b10*/  PRMT R14, R4, 0x7610, R14 ;  /* 0x00007610040e7816 */ /* 0x000fe2000000000e */
[----:B------:R-:W-:Y:S01]  /*8b20*/  IMAD.MOV.U32 R4, RZ, RZ, R11 ;  /* 0x000000ffff047224 */ /* 0x000fe200078e000b */
[----:B------:R-:W-:Y:S01]  /*8b30*/  PRMT R44, R5, 0x7610, R44 ;  /* 0x00007610052c7816 */ /* 0x000fe2000000002c */
[----:B------:R-:W-:-:S05]  /*8b40*/  IMAD.MOV.U32 R5, RZ, RZ, R12 ;  /* 0x000000ffff057224 */ /* 0x000fca00078e000c */
[----:B------:R-:W-:Y:S01]  /*8b50*/  PRMT R68, R5, 0x7610, R68 ;  /* 0x0000761005447816 */ /* 0x000fe20000000044 */
[C---:B---3--:R-:W-:Y:S01]  /*8b60*/  IMAD.SHL.U32 R0, R7.reuse, 0x40, RZ ;  /* 0x0000004007007824 */ /* 0x048fe200078e00ff */
[----:B------:R-:W-:Y:S01]  /*8b70*/  LOP3.LUT P1, RZ, R7, 0x4, RZ, 0xc0, !PT ;  /* 0x0000000407ff7812 */ /* 0x000fe2000782c0ff */
[----:B----4-:R-:W-:-:S03]  /*8b80*/  IMAD R6, R6, -0x80, R67 ;  /* 0xffffff8006067824 */ /* 0x010fc600078e0243 */
[----:B--2---:R-:W-:Y:S02]  /*8b90*/  LOP3.LUT R3, R0, 0x1c0, RZ, 0xc0, !PT ;  /* 0x000001c000037812 */ /* 0x004fe400078ec0ff */
[----:B------:R-:W-:Y:S01]  /*8ba0*/  PRMT R67, R4, 0x7610, R67 ;  /* 0x0000761004437816 */ /* 0x000fe20000000043 */
[----:B------:R-:W-:Y:S01]  /*8bb0*/  IMAD.MOV.U32 R4, RZ, RZ, R9 ;  /* 0x000000ffff047224 */ /* 0x000fe200078e0009 */
[----:B------:R-:W-:Y:S02]  /*8bc0*/  LOP3.LUT R0, R3, 0x18, R152, 0xf8, !PT ;  /* 0x0000001803007812 */ /* 0x000fe400078ef898 */
[----:B------:R-:W-:Y:S02]  /*8bd0*/  SHF.R.U32.HI R3, RZ, 0x3, R3 ;  /* 0x00000003ff037819 */ /* 0x000fe40000011603 */
[----:B------:R-:W-:Y:S01]  /*8be0*/  VIMNMX R15, R6, 0x80, PT ;  /* 0x00000080060f7848 */ /* 0x000fe20003fe0100 */
[----:B------:R-:W-:Y:S01]  /*8bf0*/  IMAD.MOV.U32 R6, RZ, RZ, R13 ;  /* 0x000000ffff067224 */ /* 0x000fe200078e000d */
[----:B------:R-:W-:Y:S01]  /*8c00*/  LOP3.LUT R3, R0, R3, RZ, 0x3c, !PT ;  /* 0x0000000300037212 */ /* 0x000fe200078e3cff */
[----:B------:R-:W-:Y:S01]  /*8c10*/  IMAD.MOV.U32 R0, RZ, RZ, R20 ;  /* 0x000000ffff007224 */ /* 0x000fe200078e0014 */
[----:B------:R-:W-:-:S02]  /*8c20*/  ISETP.GE.AND P0, PT, R22, R15, PT ;  /* 0x0000000f1600720c */ /* 0x000fc40003f06270 */
[----:B-1----:R-:W-:Y:S01]  /*8c30*/  PRMT R63, R4, 0x7610, R63 ;  /* 0x00007610043f7816 */ /* 0x002fe2000000003f */
[----:B------:R-:W-:Y:S01]  /*8c40*/  IMAD R3, R180, 0x200, R3 ;  /* 0x00000200b4037824 */ /* 0x000fe200078e0203 */
[----:B------:R-:W-:-:S03]  /*8c50*/  PRMT R66, R6, 0x7610, R66 ;  /* 0x0000761006427816 */ /* 0x000fc60000000042 */
[----:B------:R-:W-:Y:S02]  /*8c60*/  IMAD R2, R3, 0x2, R2 ;  /* 0x0000000203027824 */ /* 0x000fe400078e0202 */
[----:B------:R-:W-:Y:S02]  /*8c70*/  IMAD.MOV.U32 R3, RZ, RZ, R10 ;  /* 0x000000ffff037224 */ /* 0x000fe400078e000a */
[----:B------:R-:W-:-:S03]  /*8c80*/  VIADD R7, R2, 0x18400 ;  /* 0x0001840002077836 */ /* 0x000fc60000000000 */
[----:B------:R-:W-:Y:S01]  /*8c90*/  PRMT R69, R3, 0x7610, R69 ;  /* 0x0000761003457816 */ /* 0x000fe20000000045 */
[----:B------:R-:W-:Y:S02]  /*8ca0*/  VIADD R3, R2, 0x18440 ;  /* 0x0001844002037836 */ /* 0x000fe40000000000 */
[----:B------:R-:W-:Y:S01]  /*8cb0*/  @P1 VIADD R3, R7, 0xffffffc0 ;  /* 0xffffffc007031836 */ /* 0x000fe20000000000 */
[----:B------:R-:W-:Y:S06]  /*8cc0*/  @P0 BRA `(.L_x_12733) ;  /* 0x00000004008c0947 */ /* 0x000fec0003800000 */
        /* <DEDUP_REMOVED lines=51> */
.L_x_12735:
[----:B------:R-:W-:Y:S05]  /*9000*/  BSYNC B2 ;  /* 0x0000000000027941 */ /* 0x000fea0003800000 */
.L_x_12734:
        /* <DEDUP_REMOVED lines=46> */
[----:B------:R1:W-:Y:S02]  /*92f0*/  STS.128 [R3], R4 ;  /* 0x0000000403007388 */ /* 0x0003e40000000c00 */
.L_x_12733:
[----:B------:R-:W-:Y:S05]  /*9300*/  BSYNC B1 ;  /* 0x0000000000017941 */ /* 0x000fea0003800000 */
.L_x_12732:
[----:B------:R-:W-:-:S13]  /*9310*/  ISETP.GE.AND P0, PT, R156, R15, PT ;  /* 0x0000000f9c00720c */ /* 0x000fda0003f06270 */
[----:B------:R-:W-:Y:S05]  /*9320*/  @P0 BRA `(.L_x_12736) ;  /* 0x0000001800c80947 */ /* 0x000fea0003800000 */
[----:B01----:R-:W0:Y:S01]  /*9330*/  LDC R4, c[0x0][0x3f4] ;  /* 0x0000fd00ff047b82 */ /* 0x003e220000000800 */
        /* <DEDUP_REMOVED lines=25> */
[C---:B------:R-:W-:Y:S01]  /*94d0*/  FFMA.FTZ R28, R10.reuse, R15, -R25 ;  /* 0x0000000f0a1c7223 */ /* 0x040fe20000010819 */
[-C--:B------:R-:W-:Y:S01]  /*94e0*/  FMUL.FTZ R15, R13, R67.reuse ;  /* 0x000000430d0f7220 */ /* 0x080fe20000410000 */
        /* <DEDUP_REMOVED lines=23> */
.L_x_12738:
[----:B------:R-:W-:Y:S05]  /*9660*/  BSYNC B1 ;  /* 0x0000000000017941 */ /* 0x000fea0003800000 */
.L_x_12737:
        /* <DEDUP_REMOVED lines=48> */
.L_x_12723:
        /* <DEDUP_REMOVED lines=29> */
[----:B------:R-:W0:Y:S01]  /*9b40*/  LDC R69, c[0x0][0x3f4] ;  /* 0x0000fd00ff457b82 */ /* 0x000e220000000800 */
[----:B------:R-:W1:Y:S01]  /*9b50*/  SHFL.IDX PT, R5, R29, RZ, 0x1c1f ;  /* 0x001c1fff1d057589 */ /* 0x000e6200000e0000 */
[----:B------:R-:W-:-:S03]  /*9b60*/  IMAD R3, R28, R7, RZ ;  /* 0x000000071c037224 */ /* 0x000fc600078e02ff */
[----:B------:R-:W2:Y:S04]  /*9b70*/  SHFL.IDX PT, R4, R31, RZ, 0x1c1f ;  /* 0x001c1fff1f047589 */ /* 0x000ea800000e0000 */
[----:B------:R-:W3:Y:S04]  /*9b80*/  SHFL.IDX PT, R14, R44, RZ, 0x1c1f ;  /* 0x001c1fff2c0e7589 */ /* 0x000ee800000e0000 */
[----:B------:R-:W4:Y:S01]  /*9b90*/  SHFL.IDX PT, R6, R30, RZ, 0x1c1f ;  /* 0x001c1fff1e067589 */ /* 0x000f2200000e0000 */
[----:B0-----:R-:W-:-:S04]  /*9ba0*/  ISETP.GE.AND P0, PT, R152, R69, PT ;  /* 0x000000459800720c */ /* 0x001fc80003f06270 */
[----:B------:R-:W-:-:S13]  /*9bb0*/  ISETP.GE.OR P1, PT, R0, R3, P0 ;  /* 0x000000030000720c */ /* 0x000fda0000726670 */
[C---:B------:R-:W-:Y:S01]  /*9bc0*/  @!P1 IMAD.SHL.U32 R7, R152.reuse, 0x2, RZ ;  /* 0x0000000298079824 */ /* 0x040fe200078e00ff */
[----:B------:R-:W-:-:S04]  /*9bd0*/  @!P1 SHF.L.U64.HI R21, R152, 0x1, R153 ;  /* 0x0000000198159819 */ /* 0x000fc80000010299 */
[----:B-1----:R-:W-:-:S05]  /*9be0*/  @!P1 IADD3 R8, P2, R5, R7, RZ ;  /* 0x0000000705089210 */ /* 0x002fca0007f5e0ff */
[----:B--2---:R-:W-:Y:S01]  /*9bf0*/  @!P1 IMAD.X R9, R4, 0x1, R21, P2 ;  /* 0x0000000104099824 */ /* 0x004fe200010e0615 */
[----:B---3--:R-:W-:-:S05]  /*9c00*/  @!P1 IADD3 R4, P2, R14, R7, RZ ;  /* 0x000000070e049210 */ /* 0x008fca0007f5e0ff */
[----:B----4-:R-:W-:Y:S01]  /*9c10*/  @!P1 IMAD.X R5, R6, 0x1, R21, P2 ;  /* 0x0000000106059824 */ /* 0x010fe200010e0615 */
[----:B------:R-:W2:Y:S05]  /*9c20*/  @!P1 LD.E.128 R8, desc[UR42][R8.64] ;  /* 0x0000002a08089980 */ /* 0x000eaa000c101d00 */
[----:B------:R-:W3:Y:S01]  /*9c30*/  @!P1 LD.E.128 R4, desc[UR42][R4.64] ;  /* 0x0000002a04049980 */ /* 0x000ee2000c101d00 */
[----:B------:R-:W-:Y:S02]  /*9c40*/  CS2R R20, SRZ ;  /* 0x0000000000147805 */ /* 0x000fe4000001ff00 */
[----:B------:R-:W-:Y:S02]  /*9c50*/  CS2R R66, SRZ ;  /* 0x0000000000427805 */ /* 0x000fe4000001ff00 */
[----:B------:R-:W-:Y:S01]  /*9c60*/  CS2R R24, SRZ ;  /* 0x0000000000187805 */ /* 0x000fe2000001ff00 */
[----:B------:R-:W0:Y:S01]  /*9c70*/  SHFL.IDX PT, R29, R29, 0x1, 0x1c1f ;  /* 0x003c1f001d1d7f89 */ /* 0x000e2200000e0000 */
[----:B------:R-:W-:-:S03]  /*9c80*/  CS2R R64, SRZ ;  /* 0x0000000000407805 */ /* 0x000fc6000001ff00 */
[----:B------:R-:W1:Y:S04]  /*9c90*/  SHFL.IDX PT, R28, R31, 0x1, 0x1c1f ;  /* 0x003c1f001f1c7f89 */ /* 0x000e6800000e0000 */
[----:B------:R-:W4:Y:S04]  /*9ca0*/  SHFL.IDX PT, R30, R30, 0x1, 0x1c1f ;  /* 0x003c1f001e1e7f89 */ /* 0x000f2800000e0000 */
[----:B------:R5:W0:Y:S01]  /*9cb0*/  SHFL.IDX PT, R14, R44, 0x1, 0x1c1f ;  /* 0x003c1f002c0e7f89 */ /* 0x000a2200000e0000 */
[----:B--2---:R-:W-:Y:S02]  /*9cc0*/  @!P1 IMAD.MOV.U32 R20, RZ, RZ, R10 ;  /* 0x000000ffff149224 */ /* 0x004fe400078e000a */
[----:B------:R-:W-:-:S02]  /*9cd0*/  @!P1 IMAD.MOV.U32 R21, RZ, RZ, R11 ;  /* 0x000000ffff159224 */ /* 0x000fc400078e000b */
[----:B------:R-:W-:Y:S02]  /*9ce0*/  IMAD.MOV.U32 R10, RZ, RZ, R20 ;  /* 0x000000ffff0a7224 */ /* 0x000fe400078e0014 */
[----:B---3--:R-:W-:Y:S02]  /*9cf0*/  @!P1 IMAD.MOV.U32 R66, RZ, RZ, R4 ;  /* 0x000000ffff429224 */ /* 0x008fe400078e0004 */
[----:B------:R-:W-:Y:S01]  /*9d00*/  @!P1 IMAD.MOV.U32 R67, RZ, RZ, R5 ;  /* 0x000000ffff439224 */ /* 0x000fe200078e0005 */
[----:B------:R-:W-:Y:S01]  /*9d10*/  PRMT R63, R63, 0x5410, R10 ;  /* 0x000054103f3f7816 */ /* 0x000fe2000000000a */
[----:B------:R-:W-:Y:S02]  /*9d20*/  IMAD.MOV.U32 R11, RZ, RZ, R21 ;  /* 0x000000ffff0b7224 */ /* 0x000fe400078e0015 */
[----:B------:R-:W-:Y:S02]  /*9d30*/  @!P1 IMAD.MOV.U32 R24, RZ, RZ, R8 ;  /* 0x000000ffff189224 */ /* 0x000fe400078e0008 */
[----:B------:R-:W-:Y:S01]  /*9d40*/  @!P1 IMAD.MOV.U32 R25, RZ, RZ, R9 ;  /* 0x000000ffff199224 */ /* 0x000fe200078e0009 */
[----:B------:R-:W-:Y:S01]  /*9d50*/  PRMT R68, R68, 0x5410, R11 ;  /* 0x0000541044447816 */ /* 0x000fe2000000000b */
[----:B------:R-:W-:-:S02]  /*9d60*/  @!P1 IMAD.MOV.U32 R64, RZ, RZ, R6 ;  /* 0x000000ffff409224 */ /* 0x000fc400078e0006 */
[----:B------:R-:W-:Y:S02]  /*9d70*/  @!P1 IMAD.MOV.U32 R65, RZ, RZ, R7 ;  /* 0x000000ffff419224 */ /* 0x000fe400078e0007 */
        /* <DEDUP_REMOVED lines=12> */
[----:B01--45:R-:W-:-:S07]  /*9e40*/  PRMT R44, R44, 0x5410, R5 ;  /* 0x000054102c2c7816 */ /* 0x033fce0000000005 */
.L_x_13079:
[----:B------:R-:W2:Y:S01]  /*9e50*/  LDL R5, [R1+0x224] ;  /* 0x0002240001057983 */ /* 0x000ea20000100800 */
[----:B------:R-:W-:Y:S01]  /*9e60*/  VIADD R0, R0, 0x40 ;  /* 0x0000004000007836 */ /* 0x000fe20000000000 */
[----:B------:R-:W-:Y:S01]  /*9e70*/  BSSY B1, `(.L_x_12740) ;  /* 0x0000016000017945 */ /* 0x000fe20003800000 */
        /* <DEDUP_REMOVED lines=15> */
[-C--:B------:R-:W-:Y:S02]  /*9f70*/  IADD3 R4, P1, R29, R8.reuse, RZ ;  /* 0x000000081d047210 */ /* 0x080fe40007f3e0ff */
[----:B------:R-:W-:-:S03]  /*9f80*/  IADD3 R8, P2, R14, R8, RZ ;  /* 0x000000080e087210 */ /* 0x000fc60007f5e0ff */
[--C-:B------:R-:W-:Y:S02]  /*9f90*/  IMAD.X R5, R28, 0x1, R7.reuse, P1 ;  /* 0x000000011c057824 */ /* 0x100fe400008e0607 */
[----:B------:R-:W-:-:S04]  /*9fa0*/  IMAD.X R9, R30, 0x1, R7, P2 ;  /* 0x000000011e097824 */ /* 0x000fc800010e0607 */
[----:B------:R-:W5:Y:S04]  /*9fb0*/  LD.E.128 R4, desc[UR42][R4.64] ;  /* 0x0000002a04047980 */ /* 0x000f68000c101d00 */
[----:B------:R-:W5:Y:S02]  /*9fc0*/  LD.E.128 R8, desc[UR42][R8.64] ;  /* 0x0000002a08087980 */ /* 0x000f64000c101d00 */
.L_x_12741:
[----:B------:R-:W-:Y:S05]  /*9fd0*/  BSYNC B1 ;  /* 0x0000000000017941 */ /* 0x000fea0003800000 */
.L_x_12740:
[----:B------:R-:W0:Y:S01]  /*9fe0*/  SYNCS.PHASECHK.TRANS64.TRYWAIT P1, [R2+URZ+0x32400], R13 ;  /* 0x0324000d020075a7 */ /* 0x000e22000802017f */
[----:B------:R-:W-:Y:S04]  /*9ff0*/  BSSY B1, `(.L_x_12742) ;  /* 0x0000002000017945 */ /* 0x000fe80003800000 */
[----:B0-----:R-:W-:Y:S05]  /*a000*/  @!P1 BRA `(.L_x_12743) ;  /* 0x0000032000fc9947 */ /* 0x001fea0003800000 */
.L_x_13080:
[----:B------:R-:W-:Y:S05]  /*a010*/  BSYNC B1 ;  /* 0x0000000000017941 */ /* 0x000fea0003800000 */
.L_x_12742:
[----:B------:R-:W2:Y:S01]  /*a020*/  LDL R0, [R1+0x70] ;  /* 0x0000700001007983 */ /* 0x000ea20000100800 */
[----:B-----5:R-:W-:Y:S01]  /*a030*/  IMAD.MOV.U32 R12, RZ, RZ, R7 ;  /* 0x000000ffff0c7224 */ /* 0x020fe200078e0007 */
[----:B------:R-:W-:Y:S01]  /*a040*/  BSSY B1, `(.L_x_12744) ;  /* 0x000007b000017945 */ /* 0x000fe20003800000 */
[----:B0-----:R-:W-:Y:S02]  /*a050*/  IMAD.MOV.U32 R13, RZ, RZ, R10 ;  /* 0x000000ffff0d7224 */ /* 0x001fe400078e000a */
[----:B------:R-:W-:Y:S01]  /*a060*/  IMAD.MOV.U32 R14, RZ, RZ, R11 ;  /* 0x000000ffff0e7224 */ /* 0x000fe200078e000b */
[----:B------:R-:W-:Y:S01]  /*a070*/  PRMT R44, R12, 0x7610, R44 ;  /* 0x000076100c2c7816 */ /* 0x000fe2000000002c */
[----:B------:R-:W-:Y:S01]  /*a080*/  IMAD.MOV.U32 R12, RZ, RZ, R5 ;  /* 0x000000ffff0c7224 */ /* 0x000fe200078e0005 */
[----:B------:R-:W-:Y:S01]  /*a090*/  PRMT R76, R13, 0x7610, R76 ;  /* 0x000076100d4c7816 */ /* 0x000fe2000000004c */
[----:B------:R-:W-:Y:S01]  /*a0a0*/  IMAD.MOV.U32 R70, RZ, RZ, R9 ;  /* 0x000000ffff467224 */ /* 0x000fe200078e0009 */
[----:B------:R-:W-:-:S02]  /*a0b0*/  PRMT R75, R14, 0x7610, R75 ;  /* 0x000076100e4b7816 */ /* 0x000fc4000000004b */
[----:B------:R-:W-:Y:S01]  /*a0c0*/  PRMT R78, R12, 0x7610, R78 ;  /* 0x000076100c4e7816 */ /* 0x000fe2000000004e */
[----:B--2---:R-:W-:Y:S02]  /*a0d0*/  IMAD R3, R0, -0x80, R3 ;  /* 0xffffff8000037824 */ /* 0x004fe400078e0203 */
[----:B------:R-:W-:-:S03]  /*a0e0*/  IMAD.MOV.U32 R0, RZ, RZ, R6 ;  /* 0x000000ffff007224 */ /* 0x000fc600078e0006 */
[----:B------:R-:W-:-:S04]  /*a0f0*/  VIMNMX R3, R3, 0x80, PT ;  /* 0x0000008003037848 */ /* 0x000fc80003fe0100 */
[-C--:B------:R-:W-:Y:S02]  /*a100*/  ISETP.GE.OR P1, PT, R22, R3.reuse, P0 ;  /* 0x000000031600720c */ /* 0x080fe40000726670 */
[----:B------:R-:W-:Y:S01]  /*a110*/  ISETP.GE.OR P0, PT, R156, R3, P0 ;  /* 0x000000039c00720c */ /* 0x000fe20000706670 */
[----:B------:R-:W-:-:S05]  /*a120*/  IMAD.MOV.U32 R3, RZ, RZ, R4 ;  /* 0x000000ffff037224 */ /* 0x000fca00078e0004 */
[----:B------:R-:W-:Y:S01]  /*a130*/  PRMT R77, R3, 0x7610, R77 ;  /* 0x00007610034d7816 */ /* 0x000fe2000000004d */
[----:B------:R-:W-:-:S04]  /*a140*/  IMAD.MOV.U32 R3, RZ, RZ, R8 ;  /* 0x000000ffff037224 */ /* 0x000fc800078e0008 */
[----:B------:R-:W-:Y:S05]  /*a150*/  @P1 BRA `(.L_x_12745) ;  /* 0x0000000400a41947 */ /* 0x000fea0003800000 */
[----:B------:R-:W2:Y:S01]  /*a160*/  LDL R15, [R1+0x478] ;  /* 0x00047800010f7983 */ /* 0x000ea20000100800 */
[----:B------:R-:W-:Y:S01]  /*a170*/  IMAD.IADD R14, R152, 0x1, R69 ;  /* 0x00000001980e7824 */ /* 0x000fe200078e0245 */
[----:B------:R-:W-:Y:S02]  /*a180*/  SHF.R.U64 R80, R24, 0x10, R25 ;  /* 0x0000001018507819 */ /* 0x000fe40000001219 */
[----:B------:R-:W-:Y:S02]  /*a190*/  SHF.R.U64 R82, R66, 0x10, R67 ;  /* 0x0000001042527819 */ /* 0x000fe40000001243 */
[--C-:B------:R-:W-:Y:S02]  /*a1a0*/  SHF.R.U64 R24, R20, 0x10, R21.reuse ;  /* 0x0000001014187819 */ /* 0x100fe40000001215 */
[----:B------:R-:W-:Y:S02]  /*a1b0*/  SHF.R.U32.HI R20, RZ, 0x10, R21 ;  /* 0x00000010ff147819 */ /* 0x000fe40000011615 */
[----:B------:R-:W-:-:S02]  /*a1c0*/  SHF.R.U64 R85, R64, 0x10, R65 ;  /* 0x0000001040557819 */ /* 0x000fc40000001241 */
[----:B------:R-:W-:Y:S02]  /*a1d0*/  PRMT R82, R75, 0x5432, R82 ;  /* 0x000054324b527816 */ /* 0x000fe40000000052 */
[----:B------:R-:W-:Y:S02]  /*a1e0*/  SHF.R.U32.HI R81, RZ, 0x10, R25 ;  /* 0x00000010ff517819 */ /* 0x000fe40000011619 */
[C---:B------:R-:W-:Y:S02]  /*a1f0*/  PRMT R21, R63.reuse, 0x5432, R24 ;  /* 0x000054323f157816 */ /* 0x040fe40000000018 */
[----:B------:R-:W-:Y:S02]  /*a200*/  SHF.R.U32.HI R86, RZ, 0x10, R65 ;  /* 0x00000010ff567819 */ /* 0x000fe40000011641 */
[----:B------:R-:W-:Y:S02]  /*a210*/  PRMT R79, R63, 0x5410, R80 ;  /* 0x000054103f4f7816 */ /* 0x000fe40000000050 */
[----:B------:R-:W-:Y:S01]  /*a220*/  PRMT R85, R83, 0x5410, R85 ;  /* 0x0000541053557816 */ /* 0x000fe20000000055 */
[C---:B------:R-:W-:Y:S01]  /*a230*/  IMAD.U32 R83, R82.reuse, 0x10000, RZ ;  /* 0x0001000052537824 */ /* 0x040fe200078e00ff */
[----:B------:R-:W-:Y:S01]  /*a240*/  SHF.R.U32.HI R84, RZ, 0x10, R67 ;  /* 0x00000010ff547819 */ /* 0x000fe20000011643 */
[----:B------:R-:W-:Y:S01]  /*a250*/  IMAD.U32 R80, R79, 0x10000, RZ ;  /* 0x000100004f507824 */ /* 0x000fe200078e00ff */
[----:B------:R-:W-:-:S02]  /*a260*/  LOP3.LUT R82, R82, 0xffff0000, RZ, 0xc0, !PT ;  /* 0xffff000052527812 */ /* 0x000fc400078ec0ff */
[----:B------:R-:W-:Y:S02]  /*a270*/  PRMT R84, R76, 0x5432, R84 ;  /* 0x000054324c547816 */ /* 0x000fe40000000054 */
[----:B------:R-:W-:Y:S02]  /*a280*/  PRMT R81, R68, 0x5410, R81 ;  /* 0x0000541044517816 */ /* 0x000fe40000000051 */
[----:B------:R-:W-:Y:S02]  /*a290*/  LOP3.LUT R79, R79, 0xffff0000, RZ, 0xc0, !PT ;  /* 0xffff00004f4f7812 */ /* 0x000fe400078ec0ff */
[----:B------:R-:W-:Y:S02]  /*a2a0*/  PRMT R86, R44, 0x5432, R86 ;  /* 0x000054322c567816 */ /* 0x000fe40000000056 */
[----:B------:R-:W-:Y:S01]  /*a2b0*/  PRMT R20, R68, 0x5432, R20 ;  /* 0x0000543244147816 */ /* 0x000fe20000000014 */
[----:B--2---:R-:W-:-:S05]  /*a2c0*/  IMAD.SHL.U32 R12, R15, 0x40, RZ ;  /* 0x000000400f0c7824 */ /* 0x004fca00078e00ff */
[----:B------:R-:W-:-:S04]  /*a2d0*/  LOP3.LUT R15, R12, 0x1c0, RZ, 0xc0, !PT ;  /* 0x000001c00c0f7812 */ /* 0x000fc800078ec0ff */
[C---:B------:R-:W-:Y:S02]  /*a2e0*/  LOP3.LUT R12, R15.reuse, 0x38, R152, 0xf8, !PT ;  /* 0x000000380f0c7812 */ /* 0x040fe400078ef898 */
[----:B------:R-:W-:Y:S02]  /*a2f0*/  SHF.R.U32.HI R29, RZ, 0x3, R15 ;  /* 0x00000003ff1d7819 */ /* 0x000fe4000001160f */
[----:B------:R-:W-:Y:S02]  /*a300*/  LOP3.LUT R14, R15, 0x38, R14, 0xf8, !PT ;  /* 0x000000380f0e7812 */ /* 0x000fe400078ef80e */
[-C--:B------:R-:W-:Y:S02]  /*a310*/  LOP3.LUT R13, R12, R29.reuse, RZ, 0x3c, !PT ;  /* 0x0000001d0c0d7212 */ /* 0x080fe400078e3cff */
[----:B------:R-:W-:-:S03]  /*a320*/  LOP3.LUT R15, R14, R29, RZ, 0x3c, !PT ;  /* 0x0000001d0e0f7212 */ /* 0x000fc600078e3cff */
[C---:B------:R-:W-:Y:S02]  /*a330*/  IMAD R13, R180.reuse, 0x200, R13 ;  /* 0x00000200b40d7824 */ /* 0x040fe400078e020d */
[----:B------:R-:W-:Y:S02]  /*a340*/  IMAD R29, R180, 0x200, R15 ;  /* 0x00000200b41d7824 */ /* 0x000fe400078e020f */
[--C-:B------:R-:W-:Y:S02]  /*a350*/  IMAD R71, R13, 0x2, R2.reuse ;  /* 0x000000020d477824 */ /* 0x100fe400078e0202 */
[----:B------:R-:W-:-:S03]  /*a360*/  IMAD R74, R29, 0x2, R2 ;  /* 0x000000021d4a7824 */ /* 0x000fc600078e0202 */
[----:B------:R-:W0:Y:S04]  /*a370*/  LDS.128 R12, [R71+0x18400] ;  /* 0x01840000470c7984 */ /* 0x000e280000000c00 */
[----:B------:R-:W1:Y:S01]  /*a380*/  LDS.128 R28, [R74+0x18400] ;  /* 0x018400004a1c7984 */ /* 0x000e620000000c00 */
        /* <DEDUP_REMOVED lines=12> */
[----:B------:R-:W-:Y:S01]  /*a450*/  FMUL.FTZ R88, R28, R82 ;  /* 0x000000521c587220 */ /* 0x000fe20000410000 */
[----:B------:R-:W-:-:S02]  /*a460*/  IMAD.U32 R63, R13, 0x10000, RZ ;  /* 0x000100000d3f7824 */ /* 0x000fc400078e00ff */
[----:B------:R-:W-:Y:S01]  /*a470*/  FFMA.FTZ R87, R24, R80, -R87 ;  /* 0x0000005018577223 */ /* 0x000fe20000010857 */
[----:B------:R-:W-:Y:S02]  /*a480*/  IMAD.U32 R80, R84, 0x10000, RZ ;  /* 0x0001000054507824 */ /* 0x000fe400078e00ff */
[----:B------:R-:W-:Y:S01]  /*a490*/  FFMA.FTZ R83, R24, R83, R15 ;  /* 0x0000005318537223 */ /* 0x000fe2000001000f */
[----:B------:R-:W-:Y:S02]  /*a4a0*/  IMAD.U32 R15, R81, 0x10000, RZ ;  /* 0x00010000510f7824 */ /* 0x000fe400078e00ff */
[-C--:B------:R-:W-:Y:S01]  /*a4b0*/  FMUL.FTZ R28, R28, R79.reuse ;  /* 0x0000004f1c1c7220 */ /* 0x080fe20000410000 */
[----:B------:R-:W-:Y:S01]  /*a4c0*/  FMUL.FTZ R24, R66, R80 ;  /* 0x0000005042187220 */ /* 0x000fe20000410000 */
[----:B------:R-:W-:Y:S01]  /*a4d0*/  FFMA.FTZ R88, R25, R79, -R88 ;  /* 0x0000004f19587223 */ /* 0x000fe20000010858 */
[----:B------:R-:W-:Y:S01]  /*a4e0*/  LOP3.LUT R84, R84, 0xffff0000, RZ, 0xc0, !PT ;  /* 0xffff000054547812 */ /* 0x000fe200078ec0ff */
[-C--:B------:R-:W-:Y:S01]  /*a4f0*/  FMUL.FTZ R79, R66, R15.reuse ;  /* 0x0000000f424f7220 */ /* 0x080fe20000410000 */
[----:B------:R-:W-:Y:S01]  /*a500*/  FFMA.FTZ R66, R63, R15, -R24 ;  /* 0x0000000f3f427223 */ /* 0x000fe20000010818 */
[----:B------:R-:W-:Y:S01]  /*a510*/  LOP3.LUT R24, R81, 0xffff0000, RZ, 0xc0, !PT ;  /* 0xffff000051187812 */ /* 0x000fe200078ec0ff */
[----:B------:R-:W-:Y:S01]  /*a520*/  FFMA.FTZ R82, R25, R82, R28 ;  /* 0x0000005219527223 */ /* 0x000fe2000001001c */
[----:B------:R-:W-:Y:S01]  /*a530*/  LOP3.LUT R13, R13, 0xffff0000, RZ, 0xc0, !PT ;  /* 0xffff00000d0d7812 */ /* 0x000fe200078ec0ff */
[----:B------:R-:W-:Y:S01]  /*a540*/  FMUL.FTZ R28, R29, R84 ;  /* 0x000000541d1c7220 */ /* 0x000fe20000410000 */
[----:B------:R-:W-:-:S02]  /*a550*/  IMAD.U32 R67, R30, 0x10000, RZ ;  /* 0x000100001e437824 */ /* 0x000fc400078e00ff */
[----:B------:R-:W-:Y:S01]  /*a560*/  FFMA.FTZ R79, R63, R80, R79 ;  /* 0x000000503f4f7223 */ /* 0x000fe2000001004f */
[----:B------:R-:W-:Y:S02]  /*a570*/  IMAD.U32 R15, R21, 0x10000, RZ ;  /* 0x00010000150f7824 */ /* 0x000fe400078e00ff */
[-C--:B------:R-:W-:Y:S01]  /*a580*/  FMUL.FTZ R80, R29, R24.reuse ;  /* 0x000000181d507220 */ /* 0x080fe20000410000 */
[----:B------:R-:W-:Y:S01]  /*a590*/  FFMA.FTZ R29, R13, R24, -R28 ;  /* 0x000000180d1d7223 */ /* 0x000fe2000001081c */
[----:B------:R-:W-:Y:S01]  /*a5a0*/  IMAD.U32 R68, R31, 0x10000, RZ ;  /* 0x000100001f447824 */ /* 0x000fe200078e00ff */
[----:B------:R-:W-:Y:S01]  /*a5b0*/  LOP3.LUT R30, R30, 0xffff0000, RZ, 0xc0, !PT ;  /* 0xffff00001e1e7812 */ /* 0x000fe200078ec0ff */
[----:B------:R-:W-:Y:S01]  /*a5c0*/  IMAD.U32 R25, R85, 0x10000, RZ ;  /* 0x0001000055197824 */ /* 0x000fe200078e00ff */
[----:B------:R-:W-:Y:S01]  /*a5d0*/  LOP3.LUT R31, R31, 0xffff0000, RZ, 0xc0, !PT ;  /* 0xffff00001f1f7812 */ /* 0x000fe200078ec0ff */
[----:B------:R-:W-:Y:S02]  /*a5e0*/  IMAD.U32 R28, R86, 0x10000, RZ ;  /* 0x00010000561c7824 */ /* 0x000fe400078e00ff */
[----:B------:R-:W-:Y:S01]  /*a5f0*/  FMUL.FTZ R90, R67, R15 ;  /* 0x0000000f435a7220 */ /* 0x000fe20000410000 */
[----:B------:R-:W-:Y:S01]  /*a600*/  IMAD.U32 R24, R20, 0x10000, RZ ;  /* 0x0001000014187824 */ /* 0x000fe200078e00ff */
[----:B------:R-:W-:Y:S01]  /*a610*/  LOP3.LUT R85, R85, 0xffff0000, RZ, 0xc0, !PT ;  /* 0xffff000055557812 */ /* 0x000fe200078ec0ff */
[-C--:B------:R-:W-:Y:S01]  /*a620*/  FMUL.FTZ R63, R67, R25.reuse ;  /* 0x00000019433f7220 */ /* 0x080fe20000410000 */
[----:B------:R-:W-:Y:S01]  /*a630*/  LOP3.LUT R86, R86, 0xffff0000, RZ, 0xc0, !PT ;  /* 0xffff000056567812 */ /* 0x000fe200078ec0ff */
[----:B------:R-:W-:Y:S01]  /*a640*/  FFMA.FTZ R80, R13, R84, R80 ;  /* 0x000000540d507223 */ /* 0x000fe20000010050 */
[----:B------:R-:W-:Y:S01]  /*a650*/  LOP3.LUT R21, R21, 0xffff0000, RZ, 0xc0, !PT ;  /* 0xffff000015157812 */ /* 0x000fe200078ec0ff */
[----:B------:R-:W-:Y:S01]  /*a660*/  FMUL.FTZ R84, R68, R28 ;  /* 0x0000001c44547220 */ /* 0x000fe20000410000 */
[----:B------:R-:W-:Y:S01]  /*a670*/  LOP3.LUT R20, R20, 0xffff0000, RZ, 0xc0, !PT ;  /* 0xffff000014147812 */ /* 0x000fe200078ec0ff */
[----:B------:R-:W-:Y:S01]  /*a680*/  FFMA.FTZ R90, R64, R25, R90 ;  /* 0x00000019405a7223 */ /* 0x000fe2000001005a */
[----:B------:R-:W-:Y:S01]  /*a690*/  FMUL.FTZ R13, R30, R85 ;  /* 0x000000551e0d7220 */ /* 0x000fe20000410000 */
[C---:B------:R-:W-:Y:S01]  /*a6a0*/  FMUL.FTZ R25, R31.reuse, R86 ;  /* 0x000000561f197220 */ /* 0x040fe20000410000 */
[----:B------:R-:W-:Y:S01]  /*a6b0*/  FMUL.FTZ R68, R68, R24 ;  /* 0x0000001844447220 */ /* 0x000fe20000410000 */
[----:B------:R-:W-:Y:S01]  /*a6c0*/  FMUL.FTZ R30, R30, R21 ;  /* 0x000000151e1e7220 */ /* 0x000fe20000410000 */
[----:B------:R-:W-:Y:S01]  /*a6d0*/  FMUL.FTZ R31, R31, R20 ;  /* 0x000000141f1f7220 */ /* 0x000fe20000410000 */
[----:B------:R-:W-:Y:S01]  /*a6e0*/  FFMA.FTZ R63, R64, R15, -R63 ;  /* 0x0000000f403f7223 */ /* 0x000fe2000001083f */
[C---:B------:R-:W-:Y:S01]  /*a6f0*/  FFMA.FTZ R15, R65.reuse, R24, -R84 ;  /* 0x00000018410f7223 */ /* 0x040fe20000010854 */
        /* <DEDUP_REMOVED lines=15> */
.L_x_12745:
[----:B------:R-:W-:Y:S05]  /*a7f0*/  BSYNC B1 ;  /* 0x0000000000017941 */ /* 0x000fea0003800000 */
.L_x_12744:
[----:B------:R-:W-:Y:S02]  /*a800*/  PRMT R0, R0, 0x5410, R3 ;  /* 0x0000541000007816 */ /* 0x000fe40000000003 */
[----:B------:R-:W-:Y:S01]  /*a810*/  PRMT R25, R70, 0x7610, R25 ;  /* 0x0000761046197816 */ /* 0x000fe20000000019 */
[----:B------:R-:W-:Y:S06]  /*a820*/  @P0 BRA `(.L_x_12736) ;  /* 0x0000000400880947 */ /* 0x000fec0003800000 */
[----:B------:R-:W2:Y:S01]  /*a830*/  LDL R66, [R1+0x510] ;  /* 0x0005100001427983 */ /* 0x000ea20000100800 */
[----:B------:R-:W-:Y:S01]  /*a840*/  IMAD.IADD R69, R152, 0x1, R69 ;  /* 0x0000000198457824 */ /* 0x000fe200078e0245 */
[----:B------:R-:W-:Y:S02]  /*a850*/  SHF.R.U64 R24, R8, 0x10, R9 ;  /* 0x0000001008187819 */ /* 0x000fe40000001209 */
[----:B------:R-:W-:Y:S02]  /*a860*/  SHF.R.U64 R4, R4, 0x10, R5 ;  /* 0x0000001004047819 */ /* 0x000fe40000001205 */
[----:B0-----:R-:W-:Y:S02]  /*a870*/  LOP3.LUT R12, R190, 0x38, R69, 0xf8, !PT ;  /* 0x00000038be0c7812 */ /* 0x001fe400078ef845 */
[----:B------:R-:W-:Y:S02]  /*a880*/  SHF.R.U32.HI R63, RZ, 0x10, R9 ;  /* 0x00000010ff3f7819 */ /* 0x000fe40000011609 */
[----:B------:R-:W-:-:S02]  /*a890*/  LOP3.LUT R3, R12, R191, RZ, 0x3c, !PT ;  /* 0x000000bf0c037212 */ /* 0x000fc400078e3cff */
[----:B------:R-:W-:Y:S02]  /*a8a0*/  PRMT R24, R0, 0x5432, R24 ;  /* 0x0000543200187816 */ /* 0x000fe40000000018 */
[----:B------:R-:W-:Y:S01]  /*a8b0*/  SHF.R.U32.HI R21, RZ, 0x10, R5 ;  /* 0x00000010ff157819 */ /* 0x000fe20000011605 */
[----:B------:R-:W-:Y:S01]  /*a8c0*/  IMAD.IADD R3, R192, 0x1, R3 ;  /* 0x00000001c0037824 */ /* 0x000fe200078e0203 */
[----:B------:R-:W-:Y:S02]  /*a8d0*/  SHF.R.U64 R5, R6, 0x10, R7 ;  /* 0x0000001006057819 */ /* 0x000fe40000001207 */
[----:B------:R-:W-:Y:S01]  /*a8e0*/  PRMT R77, R77, 0x5410, R4 ;  /* 0x000054104d4d7816 */ /* 0x000fe20000000004 */
[----:B------:R-:W-:Y:S01]  /*a8f0*/  IMAD R2, R3, 0x2, R2 ;  /* 0x0000000203027824 */ /* 0x000fe200078e0202 */
[----:B------:R-:W-:Y:S02]  /*a900*/  SHF.R.U64 R3, R10, 0x10, R11 ;  /* 0x000000100a037819 */ /* 0x000fe4000000120b */
[----:B------:R-:W-:Y:S01]  /*a910*/  PRMT R63, R25, 0x5410, R63 ;  /* 0x00005410193f7816 */ /* 0x000fe2000000003f */
[----:B------:R-:W-:Y:S01]  /*a920*/  IMAD.U32 R25, R24, 0x10000, RZ ;  /* 0x0001000018197824 */ /* 0x000fe200078e00ff */
[----:B------:R-:W0:Y:S01]  /*a930*/  LDS.128 R28, [R2+0x18400] ;  /* 0x01840000021c7984 */ /* 0x000e220000000c00 */
[----:B------:R-:W-:-:S02]  /*a940*/  SHF.R.U32.HI R7, RZ, 0x10, R7 ;  /* 0x00000010ff077819 */ /* 0x000fc40000011607 */
[----:B------:R-:W-:Y:S02]  /*a950*/  SHF.R.U32.HI R10, RZ, 0x10, R11 ;  /* 0x00000010ff0a7819 */ /* 0x000fe4000001160b */
[----:B------:R-:W-:Y:S01]  /*a960*/  PRMT R78, R78, 0x5410, R21 ;  /* 0x000054104e4e7816 */ /* 0x000fe20000000015 */
[----:B------:R-:W-:Y:S01]  /*a970*/  IMAD.U32 R21, R77, 0x10000, RZ ;  /* 0x000100004d157824 */ /* 0x000fe200078e00ff */
[----:B------:R-:W-:Y:S02]  /*a980*/  PRMT R20, R0, 0x5410, R5 ;  /* 0x0000541000147816 */ /* 0x000fe40000000005 */
[----:B------:R-:W-:Y:S02]  /*a990*/  PRMT R76, R76, 0x5410, R3 ;  /* 0x000054104c4c7816 */ /* 0x000fe40000000003 */
[----:B------:R-:W-:Y:S02]  /*a9a0*/  PRMT R44, R44, 0x5410, R7 ;  /* 0x000054102c2c7816 */ /* 0x000fe40000000007 */
[----:B------:R-:W-:-:S02]  /*a9b0*/  PRMT R75, R75, 0x5410, R10 ;  /* 0x000054104b4b7816 */ /* 0x000fc4000000000a */
[----:B------:R-:W-:Y:S01]  /*a9c0*/  LOP3.LUT R24, R24, 0xffff0000, RZ, 0xc0, !PT ;  /* 0xffff000018187812 */ /* 0x000fe200078ec0ff */
[C---:B0-----:R-:W-:Y:S01]  /*a9d0*/  IMAD.U32 R8, R28.reuse, 0x10000, RZ ;  /* 0x000100001c087824 */ /* 0x041fe200078e00ff */
[----:B------:R-:W-:Y:S01]  /*a9e0*/  LOP3.LUT R9, R28, 0xffff0000, RZ, 0xc0, !PT ;  /* 0xffff00001c097812 */ /* 0x000fe200078ec0ff */
[----:B------:R-:W-:Y:S01]  /*a9f0*/  IMAD.U32 R11, R30, 0x10000, RZ ;  /* 0x000100001e0b7824 */ /* 0x000fe200078e00ff */
[C---:B------:R-:W-:Y:S01]  /*aa00*/  LOP3.LUT R28, R29.reuse, 0xffff0000, RZ, 0xc0, !PT ;  /* 0xffff00001d1c7812 */ /* 0x040fe200078ec0ff */
[----:B------:R-:W-:Y:S01]  /*aa10*/  FMUL.FTZ R65, R8, R25 ;  /* 0x0000001908417220 */ /* 0x000fe20000410000 */
[----:B------:R-:W-:Y:S02]  /*aa20*/  IMAD.U32 R10, R29, 0x10000, RZ ;  /* 0x000100001d0a7824 */ /* 0x000fe400078e00ff */
[C---:B------:R-:W-:Y:S01]  /*aa30*/  IMAD.U32 R29, R63.reuse, 0x10000, RZ ;  /* 0x000100003f1d7824 */ /* 0x040fe200078e00ff */
[----:B------:R-:W-:-:S03]  /*aa40*/  LOP3.LUT R63, R63, 0xffff0000, RZ, 0xc0, !PT ;  /* 0xffff00003f3f7812 */ /* 0x000fc600078ec0ff */
[----:B------:R-:W-:Y:S01]  /*aa50*/  FMUL.FTZ R67, R10, R29 ;  /* 0x0000001d0a437220 */ /* 0x000fe20000410000 */
[----:B--2---:R-:W0:Y:S02]  /*aa60*/  LDS.128 R12, [R66+0x18400] ;  /* 0x01840000420c7984 */ /* 0x004e240000000c00 */
        /* <DEDUP_REMOVED lines=9> */
[----:B------:R-:W-:Y:S01]  /*ab00*/  LOP3.LUT R13, R30, 0xffff0000, RZ, 0xc0, !PT ;  /* 0xffff00001e0d7812 */ /* 0x000fe200078ec0ff */
[-C--:B------:R-:W-:Y:S01]  /*ab10*/  FFMA.FTZ R65, R0, R21.reuse, -R65 ;  /* 0x0000001500417223 */ /* 0x080fe20000010841 */
[----:B------:R-:W-:Y:S01]  /*ab20*/  LOP3.LUT R30, R31, 0xffff0000, RZ, 0xc0, !PT ;  /* 0xffff00001f1e7812 */ /* 0x000fe200078ec0ff */
[----:B------:R-:W-:Y:S01]  /*ab30*/  FMUL.FTZ R31, R8, R21 ;  /* 0x00000015081f7220 */ /* 0x000fe20000410000 */
[----:B------:R-:W-:-:S02]  /*ab40*/  IMAD.U32 R21, R78, 0x10000, RZ ;  /* 0x000100004e157824 */ /* 0x000fc400078e00ff */
[----:B------:R-:W-:Y:S02]  /*ab50*/  IMAD.U32 R8, R75, 0x10000, RZ ;  /* 0x000100004b087824 */ /* 0x000fe400078e00ff */
[----:B------:R-:W-:Y:S01]  /*ab60*/  FFMA.FTZ R31, R0, R25, R31 ;  /* 0x00000019001f7223 */ /* 0x000fe2000001001f */
[----:B------:R-:W-:Y:S02]  /*ab70*/  IMAD.U32 R0, R44, 0x10000, RZ ;  /* 0x000100002c007824 */ /* 0x000fe400078e00ff */
[-C--:B------:R-:W-:Y:S01]  /*ab80*/  FMUL.FTZ R25, R10, R21.reuse ;  /* 0x000000150a197220 */ /* 0x080fe20000410000 */
[C---:B------:R-:W-:Y:S01]  /*ab90*/  FMUL.FTZ R10, R15.reuse, R8 ;  /* 0x000000080f0a7220 */ /* 0x040fe20000410000 */
[C---:B------:R-:W-:Y:S01]  /*aba0*/  FFMA.FTZ R67, R4.reuse, R21, -R67 ;  /* 0x0000001504437223 */ /* 0x040fe20000010843 */
[-C--:B------:R-:W-:Y:S01]  /*abb0*/  FMUL.FTZ R21, R15, R0.reuse ;  /* 0x000000000f157220 */ /* 0x080fe20000410000 */
[----:B------:R-:W-:Y:S01]  /*abc0*/  FFMA.FTZ R25, R4, R29, R25 ;  /* 0x0000001d04197223 */ /* 0x000fe20000010019 */
[----:B------:R-:W-:Y:S01]  /*abd0*/  FFMA.FTZ R15, R7, R0, -R10 ;  /* 0x00000000070f7223 */ /* 0x000fe2000001080a */
[----:B------:R-:W-:Y:S01]  /*abe0*/  LOP3.LUT R0, R77, 0xffff0000, RZ, 0xc0, !PT ;  /* 0xffff00004d007812 */ /* 0x000fe200078ec0ff */
[----:B------:R-:W-:Y:S01]  /*abf0*/  FFMA.FTZ R21, R7, R8, R21 ;  /* 0x0000000807157223 */ /* 0x000fe20000010015 */
[----:B------:R-:W-:Y:S01]  /*ac00*/  LOP3.LUT R7, R78, 0xffff0000, RZ, 0xc0, !PT ;  /* 0xffff00004e077812 */ /* 0x000fe200078ec0ff */
[----:B------:R-:W-:Y:S01]  /*ac10*/  FMUL.FTZ R4, R9, R24 ;  /* 0x0000001809047220 */ /* 0x000fe20000410000 */
[----:B------:R-:W-:Y:S01]  /*ac20*/  LOP3.LUT R75, R75, 0xffff0000, RZ, 0xc0, !PT ;  /* 0xffff00004b4b7812 */ /* 0x000fe200078ec0ff */
        /* <DEDUP_REMOVED lines=17> */
[C---:B------:R-:W-:Y:S01]  /*ad40*/  FMUL.FTZ R5, R13.reuse, R76 ;  /* 0x0000004c0d057220 */ /* 0x040fe20000410000 */
[-C--:B------:R-:W-:Y:S01]  /*ad50*/  FMUL.FTZ R13, R13, R20.reuse ;  /* 0x000000140d0d7220 */ /* 0x080fe20000410000 */
[----:B------:R-:W-:Y:S01]  /*ad60*/  F2FP.BF16.F32.PACK_AB R4, R8, R65 ;  /* 0x000000410804723e */ /* 0x000fe200000010ff */
        /* <DEDUP_REMOVED lines=14> */
.L_x_12736:
[----:B------:R-:W-:Y:S05]  /*ae50*/  BSYNC B0 ;  /* 0x0000000000007941 */ /* 0x000fea0003800000 */
.L_x_12722:
        /* <DEDUP_REMOVED lines=8> */
.L_x_12719:
[----:B------:R-:W4:Y:S01]  /*aee0*/  S2R R0, SR_TID.X ;  /* 0x0000000000007919 */ /* 0x000f220000002100 */
[----:B------:R-:W-:Y:S05]  /*aef0*/  WARPSYNC.ALL ;  /* 0x0000000000007948 */ /* 0x000fea0003800000 */
[----:B----4-:R-:W-:-:S05]  /*af00*/  SHF.R.U32.HI R0, RZ, 0x7, R0 ;  /* 0x00000007ff007819 */ /* 0x010fca0000011600 */
[----:B------:R-:W-:Y:S02]  /*af10*/  VIADD R0, R0, 0x8 ;  /* 0x0000000800007836 */ /* 0x000fe40000000000 */
[----:B0123--:R-:W-:Y:S01]  /*af20*/  IMAD.MOV.U32 R4, RZ, RZ, R38 ;  /* 0x000000ffff047224 */ /* 0x00ffe200078e0026 */
[----:B------:R-:W-:Y:S01]  /*af30*/  UIADD3 UR4, UP0, UR37, 0x228, URZ ;  /* 0x0000022825047890 */ /* 0x000fe2000ff1e03f */
[----:B------:R-:W-:Y:S01]  /*af40*/  IMAD.MOV.U32 R5, RZ, RZ, R53 ;  /* 0x000000ffff057224 */ /* 0x000fe200078e0035 */
[----:B------:R0:W-:Y:S01]  /*af50*/  BAR.SYNC.DEFER_BLOCKING R0, 0x100 ;  /* 0x000400000000751d */ /* 0x0001e20000010000 */
[----:B------:R-:W-:Y:S01]  /*af60*/  IMAD.MOV.U32 R6, RZ, RZ, R61 ;  /* 0x000000ffff067224 */ /* 0x000fe200078e003d */
[----:B------:R-:W-:Y:S01]  /*af70*/  UIADD3.X UR5, URZ, UR36, URZ, UP0, !UPT ;  /* 0x000000243f057290 */ /* 0x000fe200087fe43f */
[----:B------:R-:W-:Y:S01]  /*af80*/  IMAD.MOV.U32 R7, RZ, RZ, R62 ;  /* 0x000000ffff077224 */ /* 0x000fe200078e003e */
[----:B------:R-:W-:Y:S01]  /*af90*/  MOV R228, 0xb2b0 ;  /* 0x0000b2b000e47802 */ /* 0x000fe20000000f00 */
[----:B------:R-:W-:Y:S01]  /*afa0*/  IMAD.U32 R9, RZ, RZ, UR48 ;  /* 0x00000030ff097e24 */ /* 0x000fe2000f8e00ff */
[----:B------:R-:W-:Y:S01]  /*afb0*/  BSSY B0, `(.L_x_12746) ;  /* 0x0000030000007945 */ /* 0x000fe20003800000 */
[----:B------:R-:W-:Y:S01]  /*afc0*/  IMAD.U32 R8, RZ, RZ, UR4 ;  /* 0x00000004ff087e24 */ /* 0x000fe2000f8e00ff */
[----:B------:R1:W-:Y:S01]  /*afd0*/  STL.128 [R1+0x180], R4 ;  /* 0x0001800401007387 */ /* 0x0003e20000100c00 */
[----:B0-----:R-:W-:-:S02]  /*afe0*/  IMAD.U32 R0, RZ, RZ, UR46 ;  /* 0x0000002eff007e24 */ /* 0x001fc4000f8e00ff */
[----:B------:R-:W-:Y:S01]  /*aff0*/  IMAD.MOV.U32 R24, RZ, RZ, R58 ;  /* 0x000000ffff187224 */ /* 0x000fe200078e003a */
[----:B------:R-:W-:Y:S01]  /*b000*/  STL.64 [R1+0x210], R32 ;  /* 0x0002102001007387 */ /* 0x000fe20000100a00 */
[----:B------:R-:W-:Y:S02]  /*b010*/  IMAD.MOV.U32 R25, RZ, RZ, R57 ;  /* 0x000000ffff197224 */ /* 0x000fe400078e0039 */
[----:B------:R-:W-:Y:S02]  /*b020*/  IMAD.U32 R2, RZ, RZ, UR39 ;  /* 0x00000027ff027e24 */ /* 0x000fe4000f8e00ff */
[----:B------:R-:W-:Y:S01]  /*b030*/  IMAD.U32 R3, RZ, RZ, UR47 ;  /* 0x0000002fff037e24 */ /* 0x000fe2000f8e00ff */
[----:B------:R-:W-:Y:S04]  /*b040*/  STL.128 [R1+0x1a0], R24 ;  /* 0x0001a01801007387 */ /* 0x000fe80000100c00 */
[----:B------:R0:W-:Y:S01]  /*b050*/  STL.64 [R1+0x178], R2 ;  /* 0x0001780201007387 */ /* 0x0001e20000100a00 */
[----:B-1----:R-:W-:-:S02]  /*b060*/  IMAD.MOV.U32 R4, RZ, RZ, R40 ;  /* 0x000000ffff047224 */ /* 0x002fc400078e0028 */
[----:B------:R-:W-:Y:S02]  /*b070*/  IMAD.MOV.U32 R5, RZ, RZ, R56 ;  /* 0x000000ffff057224 */ /* 0x000fe400078e0038 */
[----:B------:R-:W-:Y:S02]  /*b080*/  IMAD.MOV.U32 R6, RZ, RZ, R54 ;  /* 0x000000ffff067224 */ /* 0x000fe400078e0036 */
[----:B------:R-:W-:Y:S02]  /*b090*/  IMAD.MOV.U32 R7, RZ, RZ, R55 ;  /* 0x000000ffff077224 */ /* 0x000fe400078e0037 */
[----:B0-----:R-:W-:-:S03]  /*b0a0*/  VIADD R2, R204, 0xffffffff ;  /* 0xffffffffcc027836 */ /* 0x001fc60000000000 */
        /* <DEDUP_REMOVED lines=10> */
[----:B------:R-:W-:Y:S02]  /*b150*/  IMAD.MOV.U32 R7, RZ, RZ, R46 ;  /* 0x000000ffff077224 */ /* 0x000fe400078e002e */
[----:B------:R-:W-:-:S03]  /*b160*/  IMAD.MOV.U32 R18, RZ, RZ, R35 ;  /* 0x000000ffff127224 */ /* 0x000fc600078e0023 */
[----:B------:R0:W-:Y:S04]  /*b170*/  STL.128 [R1+0x1f0], R4 ;  /* 0x0001f00401007387 */ /* 0x0001e80000100c00 */
        /* <DEDUP_REMOVED lines=10> */
[----:B------:R-:W-:Y:S01]  /*b220*/  IMAD.U32 R9, RZ, RZ, UR5 ;  /* 0x00000005ff097e24 */ /* 0x000fe2000f8e00ff */
[----:B------:R-:W-:-:S02]  /*b230*/  UIADD3 UR5, UR37, 0x178, URZ ;  /* 0x0000017825057890 */ /* 0x000fc4000fffe03f */
[----:B------:R0:W-:Y:S02]  /*b240*/  STL.128 [R1+0x1b0], R4 ;  /* 0x0001b00401007387 */ /* 0x0001e40000100c00 */
[----:B0-----:R-:W-:Y:S02]  /*b250*/  IMAD.MOV.U32 R4, RZ, RZ, R45 ;  /* 0x000000ffff047224 */ /* 0x001fe400078e002d */
[----:B------:R-:W-:Y:S02]  /*b260*/  IMAD.MOV.U32 R5, RZ, RZ, R43 ;  /* 0x000000ffff057224 */ /* 0x000fe400078e002b */
[----:B------:R-:W-:Y:S02]  /*b270*/  IMAD.MOV.U32 R6, RZ, RZ, R8 ;  /* 0x000000ffff067224 */ /* 0x000fe400078e0008 */
[----:B------:R-:W-:-:S05]  /*b280*/  IMAD.MOV.U32 R7, RZ, RZ, R9 ;  /* 0x000000ffff077224 */ /* 0x000fca00078e0009 */
[----:B------:R0:W-:Y:S02]  /*b290*/  STL.128 [R1+0x1d0], R4 ;  /* 0x0001d00401007387 */ /* 0x0001e40000100c00 */
[----:B0----5:R-:W-:Y:S05]  /*b2a0*/  CALL.REL.NOINC `($_ZN7cutlass13device_kernelIN5flash11enable_sm90INS1_16FlashAttnFwdSm90INS1_25CollectiveMainloopFwdSm90ILi2EN4cute5tupleIJNS5_1CILi1EEES8_S8_EEENS6_IJNS7_ILi128EEENS7_ILi96EEENS7_ILi64EEEEEELi256ENS_10bfloat16_tEfNS_4arch4Sm90ELb0ELb1ELb1ELb1ELb0ELb1ELb1ELb1ELb0ELb1ELb1ELb0EEENS1_21CollectiveEpilogueFwdINS6_IJSA_NS7_ILi256EEESB_EEES9_SE_SG_Li256ELb1ELb1ELb1ELb0EEENS1_36VarlenDynamicPersistentTileSchedulerILi128ELi96ELi256ELi128ELb1ELb1ELb1ELb1ELb0ELb1EEEEEEEEEvNT_6ParamsE$_ZZN5flash25CollectiveMainloopFwdSm90ILi2EN4cute5tupleIJNS1_1CILi1EEES4_S4_EEENS2_IJNS3_ILi128EEENS3_ILi96EEENS3_ILi64EEEEEELi256EN7cutlass10bfloat16_tEfNSA_4arch4Sm90ELb0ELb1ELb1ELb1ELb0ELb1ELb1ELb1ELb0ELb1ELb1ELb0EE3mmaINS_16FlashAttnFwdSm90ISE_NS_21CollectiveEpilogueFwdINS2_IJS6_NS3_ILi256EEES7_EEES5_SB_SD_Li256ELb1ELb1ELb1ELb0EEENS_36VarlenDynamicPersistentTileSchedulerILi128ELi96ELi256ELi128ELb1ELb1ELb1ELb1ELb0ELb1EEEE13SharedStorageENS1_6TensorINS1_11ArrayEngineIfLm128EEENS1_6LayoutINS2_IJNS2_IJNS3_ILi2EEEST_NS3_ILi32EEEEEES4_S4_EEENS2_IJNS2_IJS4_ST_NS3_ILi4EEEEEENS3_ILi0EEESZ_EEEEEEENS_7SoftmaxILi2ELi0EEEEEbRKNSE_6ParamsENSA_25PipelineTmaAsyncNoClusterILi2ENSA_16PipelineTmaAsyncILi2EEEEES1B_RNSA_13PipelineStateILj2EEERT0_RT1_iRiRKNS_16SeqlenInfoQKNewKILb1ELb1EEENS2_IJiiiiEEERT_ENKUliT_T0_T1_E_clIZSF_ISO_S12_S14_EbS17_S1B_S1B_S1E_S1G_S1I_iS1J_S1N_S1O_S1Q_EUlRS1R_iE0_NS3_ILb1EEES1Y_EEDaiS1R_S1S_S1T_) ;  /* 0x0000034800e47944 */ /* 0x021fea0003c00000 */
[----:B------:R-:W-:Y:S05]  /*b2b0*/  BSYNC B0 ;  /* 0x0000000000007941 */ /* 0x000fea0003800000 */
.L_x_12746:
        /* <DEDUP_REMOVED lines=9> */
[----:B---3--:R-:W-:Y:S02]  /*b350*/  @P0 SHF.R.U32.HI R0, RZ, R6, R5 ;  /* 0x00000006ff000219 */ /* 0x008fe40000011605 */
[----:B-1----:R-:W-:-:S03]  /*b360*/  ISETP.GE.AND P0, PT, R3, 0x1, PT ;  /* 0x000000010300780c */ /* 0x002fc60003f06270 */
[----:B------:R-:W-:Y:S02]  /*b370*/  IMAD.IADD R205, R205, 0x1, R0 ;  /* 0x00000001cdcd7824 */ /* 0x000fe400078e0200 */
[----:B------:R-:W-:Y:S02]  /*b380*/  VIADD R0, R204, 0xfffffffe ;  /* 0xfffffffecc007836 */ /* 0x000fe40000000000 */
        /* <DEDUP_REMOVED lines=13> */
.L_x_12749:
[----:B------:R-:W-:-:S13]  /*b460*/  ISETP.NE.AND P0, PT, R3, 0x1, PT ;  /* 0x000000010300780c */ /* 0x000fda0003f05270 */
[----:B------:R-:W0:Y:S02]  /*b470*/  @P0 LDC.64 R6, c[0x0][0xae0] ;  /* 0x0002b800ff060b82 */ /* 0x000e240000000a00 */
[----:B0-----:R-:W-:-:S05]  /*b480*/  @P0 IMAD.HI.U32 R6, R5, R6, RZ ;  /* 0x0000000605060227 */ /* 0x001fca00078e00ff */
[----:B------:R-:W-:-:S07]  /*b490*/  @P0 SHF.R.U32.HI R5, RZ, R7, R6 ;  /* 0x00000007ff050219 */ /* 0x000fce0000011606 */
.L_x_12750:
[----:B------:R-:W-:Y:S05]  /*b4a0*/  BSYNC B0 ;  /* 0x0000000000007941 */ /* 0x000fea0003800000 */
.L_x_12748:
[----:B------:R-:W-:-:S05]  /*b4b0*/  IMAD R3, R5, R3, R3 ;  /* 0x0000000305037224 */ /* 0x000fca00078e0203 */
[----:B------:R-:W-:-:S07]  /*b4c0*/  VIMNMX R2, R2, R3, PT ;  /* 0x0000000302027248 */ /* 0x000fce0003fe0100 */
.L_x_12747:
[----:B------:R-:W-:-:S05]  /*b4d0*/  IMAD.HI R2, R2, 0x2aaaaaab, RZ ;  /* 0x2aaaaaab02027827 */ /* 0x000fca00078e02ff */
[----:B------:R-:W-:-:S04]  /*b4e0*/  SHF.R.U32.HI R3, RZ, 0x1f, R2 ;  /* 0x0000001fff037819 */ /* 0x000fc80000011602 */
[----:B------:R-:W-:-:S04]  /*b4f0*/  LEA.HI.SX32 R2, R2, R3, 0x1c ;  /* 0x0000000302027211 */ /* 0x000fc800078fe2ff */
[----:B------:R-:W-:-:S04]  /*b500*/  VIMNMX R3, R189, R2, !PT ;  /* 0x00000002bd037248 */ /* 0x000fc80007fe0100 */
[----:B------:R-:W-:-:S13]  /*b510*/  ISETP.GE.AND P0, PT, R0, R3, PT ;  /* 0x000000030000720c */ /* 0x000fda0003f06270 */
[----:B------:R-:W-:Y:S05]  /*b520*/  @!P0 BRA `(.L_x_12751) ;  /* 0x000000b000808947 */ /* 0x000fea0003800000 */
.L_x_12778:
        /* <DEDUP_REMOVED lines=16> */
[----:B-1----:R-:W-:Y:S01]  /*b630*/  @!P0 IMAD.MOV.U32 R5, RZ, RZ, RZ ;  /* 0x000000ffff058224 */ /* 0x002fe200078e00ff */
[----:B--2---:R-:W-:-:S04]  /*b640*/  LOP3.LUT R2, R2, 0x1, RZ, 0xfc, !PT ;  /* 0x0000000102027812 */ /* 0x004fc800078efcff */
[----:B------:R-:W-:-:S13]  /*b650*/  ISETP.NE.AND P1, PT, R2, 0x3, PT ;  /* 0x000000030200780c */ /* 0x000fda0003f25270 */
[----:B0-----:R-:W-:Y:S05]  /*b660*/  @!P1 BRA `(.L_x_12753) ;  /* 0x0000000000049947 */ /* 0x001fea0003800000 */
[----:B------:R-:W-:Y:S01]  /*b670*/  BPT.TRAP 0x1 ;  /* 0x000000040000795c */ /* 0x000fe20000300000 */
.L_x_12753:
[----:B------:R-:W-:Y:S05]  /*b680*/  BSYNC B0 ;  /* 0x0000000000007941 */ /* 0x000fea0003800000 */
.L_x_12752:
        /* <DEDUP_REMOVED lines=13> */
.L_x_12755:
[----:B------:R-:W-:Y:S05]  /*b760*/  BSYNC B0 ;  /* 0x0000000000007941 */ /* 0x000fea0003800000 */
.L_x_12754:
        /* <DEDUP_REMOVED lines=8> */
.L_x_12757:
[----:B------:R-:W-:Y:S05]  /*b7f0*/  BSYNC B0 ;  /* 0x0000000000007941 */ /* 0x000fea0003800000 */
.L_x_12756:
[----:B------:R-:W2:Y:S04]  /*b800*/  LD.E R13, desc[UR42][R16.64+0x218] ;  /* 0x0002182a100d7980 */ /* 0x000ea8000c101900 */
[----:B------:R-:W2:Y:S01]  /*b810*/  LDL.64 R10, [R1+0xa0] ;  /* 0x0000a000010a7983 */ /* 0x000ea20000100a00 */
[----:B------:R-:W-:Y:S05]  /*b820*/  WARPSYNC.ALL ;  /* 0x0000000000007948 */ /* 0x000fea0003800000 */
[----:B------:R-:W3:Y:S04]  /*b830*/  LDL.64 R18, [R1+0x98] ;  /* 0x0000980001127983 */ /* 0x000ee80000100a00 */
[----:B------:R-:W4:Y:S04]  /*b840*/  LDL.64 R4, [R1+0x98] ;  /* 0x0000980001047983 */ /* 0x000f280000100a00 */
[----:B0----5:R-:W4:Y:S01]  /*b850*/  LDL.64 R6, [R1+0x98] ;  /* 0x0000980001067983 */ /* 0x021f220000100a00 */
[----:B--2---:R-:W-:-:S03]  /*b860*/  IMAD R10, R13, 0x300, R10 ;  /* 0x000003000d0a7824 */ /* 0x004fc600078e020a */
[----:B------:R-:W2:Y:S01]  /*b870*/  LDL.64 R8, [R1+0x98] ;  /* 0x0000980001087983 */ /* 0x000ea20000100a00 */
[----:B------:R-:W-:Y:S01]  /*b880*/  R2UR UR7, R11 ;  /* 0x000000000b0772ca */ /* 0x000fe200000e0000 */
[----:B------:R-:W-:Y:S01]  /*b890*/  WARPGROUP.ARRIVE ;  /* 0x00000000000079c5 */ /* 0x000fe20000000000 */
[C---:B------:R-:W-:Y:S01]  /*b8a0*/  R2UR UR6, R10.reuse ;  /* 0x000000000a0672ca */ /* 0x040fe200000e0000 */
[----:B------:R-:W2:Y:S01]  /*b8b0*/  LDL R20, [R1+0x54] ;  /* 0x0000540001147983 */ /* 0x000ea20000100800 */
[----:B------:R-:W-:Y:S02]  /*b8c0*/  VIADD R12, R10, 0x2 ;  /* 0x000000020a0c7836 */ /* 0x000fe40000000000 */
[----:B------:R-:W-:Y:S02]  /*b8d0*/  IMAD.MOV.U32 R13, RZ, RZ, R11 ;  /* 0x000000ffff0d7224 */ /* 0x000fe400078e000b */
[----:B------:R-:W-:Y:S01]  /*b8e0*/  IMAD.MOV.U32 R2, RZ, RZ, 0x1 ;  /* 0x00000001ff027424 */ /* 0x000fe200078e00ff */
        /* <DEDUP_REMOVED lines=44> */
.L_x_12760:
[----:B------:R-:W-:Y:S05]  /*bbb0*/  BSYNC B0 ;  /* 0x0000000000007941 */ /* 0x000fea0003800000 */
.L_x_12759:
        /* <DEDUP_REMOVED lines=10> */
.L_x_12762:
[----:B------:R-:W-:Y:S05]  /*bc60*/  BSYNC B0 ;  /* 0x0000000000007941 */ /* 0x000fea0003800000 */
.L_x_12761:
[----:B------:R-:W-:Y:S04]  /*bc70*/  BSSY B0, `(.L_x_12763) ;  /* 0x0000006000007945 */ /* 0x000fe80003800000 */
[----:B-1----:R-:W-:Y:S05]  /*bc80*/  @P0 BRA `(.L_x_12764) ;  /* 0x0000000000100947 */ /* 0x002fea0003800000 */
[----:B-----5:R-:W-:Y:S01]  /*bc90*/  IMAD R4, R4, 0x8, R7 ;  /* 0x0000000804047824 */ /* 0x020fe200078e0207 */
[----:B------:R-:W-:-:S04]  /*bca0*/  SHF.L.U32 R5, R5, 0x1f, RZ ;  /* 0x0000001f05057819 */ /* 0x000fc800000006ff */
[----:B------:R-:W1:Y:S02]  /*bcb0*/  SYNCS.PHASECHK.TRANS64.TRYWAIT P0, [R4+URZ], R5 ;  /* 0x00000005040075a7 */ /* 0x000e64000800017f */
[----:B-1----:R-:W-:Y:S05]  /*bcc0*/  @!P0 BRA `(.L_x_12765) ;  /* 0x0000030400f48947 */ /* 0x002fea0003800000 */
.L_x_12764:
[----:B------:R-:W-:Y:S05]  /*bcd0*/  BSYNC B0 ;  /* 0x0000000000007941 */ /* 0x000fea0003800000 */
.L_x_12763:
[----:B0-----:R-:W2:Y:S04]  /*bce0*/  LD.E R19, desc[UR42][R16.64+0x218] ;  /* 0x0002182a10137980 */ /* 0x001ea8000c101900 */
[----:B-1---5:R-:W2:Y:S04]  /*bcf0*/  LDL.64 R4, [R1+0x118] ;  /* 0x0001180001047983 */ /* 0x022ea80000100a00 */
[----:B------:R-:W3:Y:S04]  /*bd00*/  LDL R18, [R1+0x90] ;  /* 0x0000900001127983 */ /* 0x000ee80000100800 */
        /* <DEDUP_REMOVED lines=178> */
[----:B0-----:R-:W-:Y:S01]  /*c830*/  LOP3.LUT R21, R20, 0x7f, RZ, 0xc0, !PT ;  /* 0x0000007f14157812 */ /* 0x001fe200078ec0ff */
[----:B------:R-:W-:Y:S03]  /*c840*/  STL [R1+0x90], R2 ;  /* 0x0000900201007387 */ /* 0x000fe60000100800 */
[----:B------:R-:W-:Y:S01]  /*c850*/  ISETP.NE.AND P0, PT, R21, RZ, PT ;  /* 0x000000ff1500720c */ /* 0x000fe20003f05270 */
[----:B------:R-:W-:Y:S01]  /*c860*/  STL [R1+0x90], R2 ;  /* 0x0000900201007387 */ /* 0x000fe20000100800 */
[----:B------:R-:W-:-:S03]  /*c870*/  SHF.R.U32.HI R20, RZ, 0x7, R20 ;  /* 0x00000007ff147819 */ /* 0x000fc60000011614 */
        /* <DEDUP_REMOVED lines=21> */
[----:B------:R-:W2:Y:S04]  /*c9d0*/  LDL R73, [R1+0x13c] ;  /* 0x00013c0001497983 */ /* 0x000ea80000100800 */
[----:B------:R-:W3:Y:S04]  /*c9e0*/  LDL R72, [R1+0x70] ;  /* 0x0000700001487983 */ /* 0x000ee80000100800 */
[----:B-1----:R-:W4:Y:S04]  /*c9f0*/  LDL.64 R4, [R1+0x170] ;  /* 0x0001700001047983 */ /* 0x002f280000100a00 */
[----:B------:R-:W2:Y:S04]  /*ca00*/  LDL.64 R12, [R1+0x160] ;  /* 0x00016000010c7983 */ /* 0x000ea80000100a00 */
[----:B------:R-:W3:Y:S04]  /*ca10*/  LDL R21, [R1+0x168] ;  /* 0x0001680001157983 */ /* 0x000ee80000100800 */
[----:B------:R-:W3:Y:S04]  /*ca20*/  LDL.128 R8, [R1+0x150] ;  /* 0x0001500001087983 */ /* 0x000ee80000100c00 */
[----:B----4-:R-:W4:Y:S04]  /*ca30*/  LD.E R19, desc[UR42][R4.64] ;  /* 0x0000002a04137980 */ /* 0x010f28000c101900 */
[----:B0-----:R-:W4:Y:S01]  /*ca40*/  LDL.128 R4, [R1+0x140] ;  /* 0x0001400001047983 */ /* 0x001f220000100c00 */
[----:B--2---:R-:W-:-:S02]  /*ca50*/  ISETP.NE.AND P1, PT, R12, 0x1, PT ;  /* 0x000000010c00780c */ /* 0x004fc40003f25270 */
[----:B---3--:R-:W-:Y:S01]  /*ca60*/  ISETP.GE.AND P2, PT, R9, 0x1, PT ;  /* 0x000000010900780c */ /* 0x008fe20003f46270 */
[----:B------:R-:W-:Y:S01]  /*ca70*/  BSSY B0, `(.L_x_12766) ;  /* 0x000009e000007945 */ /* 0x000fe20003800000 */
[-C--:B----4-:R-:W-:Y:S01]  /*ca80*/  FMUL.FTZ R15, R26, R19.reuse ;  /* 0x000000131a0f7220 */ /* 0x090fe20000410000 */
[-C--:B------:R-:W-:Y:S01]  /*ca90*/  FMUL.FTZ R26, R30, R19.reuse ;  /* 0x000000131e1a7220 */ /* 0x080fe20000410000 */
[-C--:B------:R-:W-:Y:S01]  /*caa0*/  FMUL.FTZ R30, R32, R19.reuse ;  /* 0x00000013201e7220 */ /* 0x080fe20000410000 */
[-C--:B------:R-:W-:Y:S01]  /*cab0*/  FMUL.FTZ R32, R36, R19.reuse ;  /* 0x0000001324207220 */ /* 0x080fe20000410000 */
[----:B------:R-:W-:Y:S01]  /*cac0*/  SHF.R.S32.HI R36, RZ, 0x1f, R73 ;  /* 0x0000001fff247819 */ /* 0x000fe20000011449 */
[-C--:B------:R-:W-:Y:S01]  /*cad0*/  FMUL.FTZ R74, R50, R19.reuse ;  /* 0x00000013324a7220 */ /* 0x080fe20000410000 */
[----:B------:R-:W-:Y:S02]  /*cae0*/  FMUL.FTZ R50, R52, R19 ;  /* 0x0000001334327220 */ /* 0x000fe40000410000 */
[----:B------:R-:W-:Y:S01]  /*caf0*/  LEA.HI R52, R36, R73, RZ, 0x7 ;  /* 0x0000004924347211 */ /* 0x000fe200078f38ff */
[----:B------:R-:W-:-:S03]  /*cb00*/  FMUL.FTZ R76, R54, R19 ;  /* 0x00000013364c7220 */ /* 0x000fc60000410000 */
        /* <DEDUP_REMOVED lines=24> */
[-C--:B------:R-:W-:Y:S01]  /*cc90*/  FMUL.FTZ R57, R58, R19.reuse ;  /* 0x000000133a397220 */ /* 0x080fe20000410000 */
[----:B------:R-:W-:Y:S01]  /*cca0*/  FMUL.FTZ R53, R61, R19 ;  /* 0x000000133d357220 */ /* 0x000fe20000410000 */
        /* <DEDUP_REMOVED lines=26> */
[----:B------:R-:W-:Y:S02]  /*ce50*/  IMAD.MOV.U32 R21, RZ, RZ, -0x60 ;  /* 0xffffffa0ff157424 */ /* 0x000fe400078e00ff */
[----:B------:R-:W-:Y:S01]  /*ce60*/  FMUL.FTZ R20, R25, R19 ;  /* 0x0000001319147220 */ /* 0x000fe20000410000 */
[----:B------:R-:W-:Y:S01]  /*ce70*/  IMAD.IADD R54, R54, 0x1, -R13 ;  /* 0x0000000136367824 */ /* 0x000fe200078e0a0d */
[----:B------:R-:W0:Y:S01]  /*ce80*/  SHFL.IDX PT, R52, R80, RZ, 0x1c1f ;  /* 0x001c1fff50347589 */ /* 0x000e2200000e0000 */
[----:B------:R-:W-:Y:S02]  /*ce90*/  IMAD R21, R0, R21, 0x1 ;  /* 0x0000000100157424 */ /* 0x000fe400078e0215 */
[-C--:B------:R-:W-:Y:S01]  /*cea0*/  FMUL.FTZ R25, R31, R19.reuse ;  /* 0x000000131f197220 */ /* 0x080fe20000410000 */
[-C--:B------:R-:W-:Y:S01]  /*ceb0*/  FMUL.FTZ R31, R33, R19.reuse ;  /* 0x00000013211f7220 */ /* 0x080fe20000410000 */
[-C--:B------:R-:W-:Y:S01]  /*cec0*/  FMUL.FTZ R33, R63, R19.reuse ;  /* 0x000000133f217220 */ /* 0x080fe20000410000 */
[----:B------:R-:W-:Y:S01]  /*ced0*/  FMUL.FTZ R61, R67, R19 ;  /* 0x00000013433d7220 */ /* 0x000fe20000410000 */
[----:B------:R-:W-:-:S02]  /*cee0*/  IMAD R54, R54, -0x2, R21 ;  /* 0xfffffffe36367824 */ /* 0x000fc400078e0215 */
        /* <DEDUP_REMOVED lines=12> */
[----:B------:R-:W1:Y:S01]  /*cfb0*/  MUFU.TANH R14, R14 ;  /* 0x0000000e000e7308 */ /* 0x000e620000002400 */
[----:B------:R-:W-:-:S02]  /*cfc0*/  IADD3 R36, -R4, R54, R5 ;  /* 0x0000003604247210 */ /* 0x000fc40007ffe105 */
[----:B------:R-:W-:-:S05]  /*cfd0*/  LOP3.LUT R19, RZ, R6, RZ, 0x33, !PT ;  /* 0x00000006ff137212 */ /* 0x000fca00078e33ff */
        /* <DEDUP_REMOVED lines=47> */
[----:B------:R-:W-:-:S02]  /*d2d0*/  IMAD.IADD R71, R36, 0x1, R7 ;  /* 0x0000000124477824 */ /* 0x000fc400078e0207 */
[----:B------:R-:W-:Y:S02]  /*d2e0*/  IMAD.IADD R73, R36, 0x1, R19 ;  /* 0x0000000124497824 */ /* 0x000fe400078e0213 */
[----:B------:R-:W-:Y:S02]  /*d2f0*/  IMAD R79, R0, -0x60, R8 ;  /* 0xffffffa0004f7824 */ /* 0x000fe400078e0208 */
        /* <DEDUP_REMOVED lines=14> */
.L_x_12769:
[----:B------:R-:W-:-:S13]  /*d3e0*/  ISETP.NE.AND P1, PT, R9, 0x1, PT ;  /* 0x000000010900780c */ /* 0x000fda0003f25270 */
[----:B------:R-:W-:-:S05]  /*d3f0*/  @P1 IMAD.HI.U32 R36, R8, R10, RZ ;  /* 0x0000000a08241227 */ /* 0x000fca00078e00ff */
[----:B------:R-:W-:-:S07]  /*d400*/  @P1 SHF.R.U32.HI R8, RZ, R11, R36 ;  /* 0x0000000bff081219 */ /* 0x000fce0000011624 */
.L_x_12770:
[----:B------:R-:W-:Y:S05]  /*d410*/  BSYNC B1 ;  /* 0x0000000000017941 */ /* 0x000fea0003800000 */
.L_x_12768:
[----:B------:R-:W-:-:S05]  /*d420*/  IMAD R8, R8, R9, R81 ;  /* 0x0000000908087224 */ /* 0x000fca00078e0251 */
[----:B------:R-:W-:Y:S02]  /*d430*/  VIMNMX R7, R7, R8, !PT ;  /* 0x0000000807077248 */ /* 0x000fe40007fe0100 */
[----:B------:R-:W-:-:S07]  /*d440*/  VIADDMNMX R6, R8, R9, R6, PT ;  /* 0x0000000908067246 */ /* 0x000fce0003800106 */
.L_x_12767:
[----:B------:R-:W-:Y:S05]  /*d450*/  BSYNC B0 ;  /* 0x0000000000007941 */ /* 0x000fea0003800000 */
.L_x_12766:
[C---:B------:R-:W-:Y:S01]  /*d460*/  ISETP.GE.AND P1, PT, R79.reuse, 0x9, PT ;  /* 0x000000094f00780c */ /* 0x040fe20003f26270 */
[----:B------:R-:W0:Y:S01]  /*d470*/  SHFL.IDX PT, R80, R80, 0x1, 0x1c1f ;  /* 0x003c1f0050507f89 */ /* 0x000e2200000e0000 */
[----:B------:R-:W-:Y:S01]  /*d480*/  ISETP.GE.AND P2, PT, R79, 0x2, PT ;  /* 0x000000024f00780c */ /* 0x000fe20003f46270 */
[----:B------:R-:W-:Y:S01]  /*d490*/  BSSY B0, `(.L_x_12771) ;  /* 0x0000087000007945 */ /* 0x000fe20003800000 */
[----:B------:R-:W-:Y:S02]  /*d4a0*/  P2R R19, PR, RZ, 0x2 ;  /* 0x00000002ff137803 */ /* 0x000fe40000000000 */
[----:B------:R-:W-:Y:S02]  /*d4b0*/  ISETP.GT.AND P1, PT, R7, 0x8, !P1 ;  /* 0x000000080700780c */ /* 0x000fe40004f24270 */
[----:B------:R-:W-:Y:S02]  /*d4c0*/  P2R R8, PR, RZ, 0x4 ;  /* 0x00000004ff087803 */ /* 0x000fe40000000000 */
[----:B------:R-:W-:-:S02]  /*d4d0*/  ISETP.LT.OR P1, PT, R6, 0x9, P1 ;  /* 0x000000090600780c */ /* 0x000fc40000f21670 */
[----:B------:R-:W-:Y:S02]  /*d4e0*/  ISETP.GT.AND P2, PT, R7, 0x1, !P2 ;  /* 0x000000010700780c */ /* 0x000fe40005744270 */
[----:B------:R-:W-:Y:S02]  /*d4f0*/  ISETP.GE.AND P3, PT, R79, 0xa, PT ;  /* 0x0000000a4f00780c */ /* 0x000fe40003f66270 */
[----:B------:R-:W-:Y:S02]  /*d500*/  FSEL R162, R24, -INF , !P1 ;  /* 0xff80000018a27808 */ /* 0x000fe40004800000 */
[----:B------:R-:W-:Y:S02]  /*d510*/  ISETP.LT.OR P2, PT, R6, 0x2, P2 ;  /* 0x000000020600780c */ /* 0x000fe40001741670 */
[----:B------:R-:W-:Y:S02]  /*d520*/  ISETP.GT.AND P1, PT, R7, 0x9, !P3 ;  /* 0x000000090700780c */ /* 0x000fe40005f24270 */
[----:B------:R-:W-:-:S02]  /*d530*/  FSEL R72, R20, -INF , !P2 ;  /* 0xff80000014487808 */ /* 0x000fc40005000000 */
        /* <DEDUP_REMOVED lines=86> */
[----:B0-----:R-:W-:Y:S01]  /*daa0*/  IMAD.IADD R63, R73, 0x1, R80 ;  /* 0x00000001493f7824 */ /* 0x001fe200078e0250 */
        /* <DEDUP_REMOVED lines=11> */
[----:B-1----:R-:W-:Y:S01]  /*db60*/  FSEL R160, R14, -INF , !P6 ;  /* 0xff8000000ea07808 */ /* 0x002fe20007000000 */
        /* <DEDUP_REMOVED lines=18> */
.L_x_12774:
[----:B------:R-:W-:-:S13]  /*dc90*/  ISETP.NE.AND P6, PT, R9, 0x1, PT ;  /* 0x000000010900780c */ /* 0x000fda0003fc5270 */
[----:B------:R-:W-:-:S05]  /*dca0*/  @P6 IMAD.HI.U32 R10, R4, R10, RZ ;  /* 0x0000000a040a6227 */ /* 0x000fca00078e00ff */
[----:B------:R-:W-:-:S07]  /*dcb0*/  @P6 SHF.R.U32.HI R4, RZ, R11, R10 ;  /* 0x0000000bff046219 */ /* 0x000fce000001160a */
.L_x_12775:
[----:B------:R-:W-:Y:S05]  /*dcc0*/  BSYNC B1 ;  /* 0x0000000000017941 */ /* 0x000fea0003800000 */
.L_x_12773:
[----:B------:R-:W-:-:S05]  /*dcd0*/  IMAD R4, R4, R9, R81 ;  /* 0x0000000904047224 */ /* 0x000fca00078e0251 */
[----:B------:R-:W-:Y:S02]  /*dce0*/  VIADDMNMX R14, R4, R9, R14, PT ;  /* 0x00000009040e7246 */ /* 0x000fe4000380010e */
[----:B------:R-:W-:-:S07]  /*dcf0*/  VIMNMX R63, R63, R4, !PT ;  /* 0x000000043f3f7248 */ /* 0x000fce0007fe0100 */
.L_x_12772:
[----:B------:R-:W-:Y:S05]  /*dd00*/  BSYNC B0 ;  /* 0x0000000000007941 */ /* 0x000fea0003800000 */
.L_x_12771:
[----:B------:R-:W2:Y:S01]  /*dd10*/  LDL.64 R6, [R1+0x230] ;  /* 0x0002300001067983 */ /* 0x000ea20000100a00 */
        /* <DEDUP_REMOVED lines=52> */
[----:B------:R-:W-:Y:S01]  /*e060*/  ISETP.NE.AND P5, PT, R90, RZ, PT ;  /* 0x000000ff5a00720c */ /* 0x000fe20003fa5270 */
[----:B------:R-:W3:Y:S03]  /*e070*/  LDL R74, [R1+0x250] ;  /* 0x00025000014a7983 */ /* 0x000ee60000100800 */
        /* <DEDUP_REMOVED lines=22> */
[----:B--2---:R-:W-:Y:S02]  /*e1e0*/  FMNMX.FTZ R4, R160, R6, !PT ;  /* 0x00000006a0047209 */ /* 0x004fe40007810000 */
[----:B------:R-:W-:-:S02]  /*e1f0*/  FSEL R19, R78, -INF , !P5 ;  /* 0xff8000004e137808 */ /* 0x000fc40006800000 */
[----:B------:R-:W-:Y:S02]  /*e200*/  FMNMX.FTZ R4, R72, R4, !PT ;  /* 0x0000000448047209 */ /* 0x000fe40007810000 */
[C---:B------:R-:W-:Y:S02]  /*e210*/  ISETP.GT.AND P2, PT, R63.reuse, 0x50, !P2 ;  /* 0x000000503f00780c */ /* 0x040fe40005744270 */
[----:B------:R-:W-:Y:S02]  /*e220*/  FMNMX.FTZ R4, R162, R4, !PT ;  /* 0x00000004a2047209 */ /* 0x000fe40007810000 */
[----:B------:R-:W-:Y:S02]  /*e230*/  ISETP.GT.AND P3, PT, R63, 0x51, !P3 ;  /* 0x000000513f00780c */ /* 0x000fe40005f64270 */
[----:B------:R-:W-:Y:S02]  /*e240*/  FMNMX.FTZ R4, R70, R4, !PT ;  /* 0x0000000446047209 */ /* 0x000fe40007810000 */
[----:B------:R-:W-:-:S02]  /*e250*/  ISETP.NE.AND P6, PT, R65, RZ, PT ;  /* 0x000000ff4100720c */ /* 0x000fc40003fc5270 */
        /* <DEDUP_REMOVED lines=18> */
[----:B------:R-:W-:-:S04]  /*e380*/  FMNMX.FTZ R5, R44, R5, !PT ;  /* 0x000000052c057209 */ /* 0x000fc80007810000 */
[----:B------:R-:W-:Y:S02]  /*e390*/  FMNMX.FTZ R9, R42, R5, !PT ;  /* 0x000000052a097209 */ /* 0x000fe40007810000 */
        /* <DEDUP_REMOVED lines=16> */
[----:B------:R-:W-:Y:S01]  /*e4a0*/  FMNMX.FTZ R5, R25, R4, !PT ;  /* 0x0000000419057209 */ /* 0x000fe20007810000 */
[----:B------:R-:W0:Y:S01]  /*e4b0*/  SHFL.BFLY PT, R9, R8, 0x2, 0x1f ;  /* 0x0c401f0008097f89 */ /* 0x000e2200000e0000 */
[----:B------:R-:W-:Y:S02]  /*e4c0*/  ISETP.LT.OR P1, PT, R14, 0x4a, P1 ;  /* 0x0000004a0e00780c */ /* 0x000fe40000f21670 */
        /* <DEDUP_REMOVED lines=17> */
[----:B0-----:R-:W-:Y:S02]  /*e5e0*/  FMNMX.FTZ R10, R8, R9, !PT ;  /* 0x00000009080a7209 */ /* 0x001fe40007810000 */
[----:B------:R-:W-:-:S05]  /*e5f0*/  FMNMX.FTZ R9, R63, R4, !PT ;  /* 0x000000043f097209 */ /* 0x000fca0007810000 */
[----:B------:R-:W-:Y:S04]  /*e600*/  STL.64 [R1+0x230], R8 ;  /* 0x0002300801007387 */ /* 0x000fe80000100a00 */
[----:B------:R-:W2:Y:S04]  /*e610*/  LDL R12, [R1+0x234] ;  /* 0x00023400010c7983 */ /* 0x000ea80000100800 */
[----:B------:R-:W0:Y:S02]  /*e620*/  SHFL.BFLY PT, R5, R10, 0x1, 0x1f ;  /* 0x0c201f000a057f89 */ /* 0x000e2400000e0000 */
[----:B0-----:R-:W-:-:S02]  /*e630*/  FMNMX.FTZ R10, R10, R5, !PT ;  /* 0x000000050a0a7209 */ /* 0x001fc40007810000 */
[----:B------:R-:W4:Y:S04]  /*e640*/  LDL.64 R4, [R1+0x240] ;  /* 0x0002400001047983 */ /* 0x000f280000100a00 */
[----:B------:R-:W-:Y:S04]  /*e650*/  STL [R1+0x230], R10 ;  /* 0x0002300a01007387 */ /* 0x000fe80000100800 */
[----:B------:R-:W5:Y:S04]  /*e660*/  LDL R14, [R1+0x230] ;  /* 0x00023000010e7983 */ /* 0x000f680000100800 */
[----:B--2---:R-:W0:Y:S02]  /*e670*/  SHFL.BFLY PT, R9, R12, 0x2, 0x1f ;  /* 0x0c401f000c097f89 */ /* 0x004e2400000e0000 */
[----:B0-----:R-:W-:-:S05]  /*e680*/  FMNMX.FTZ R9, R9, R12, !PT ;  /* 0x0000000c09097209 */ /* 0x001fca0007810000 */
[----:B------:R-:W0:Y:S01]  /*e690*/  SHFL.BFLY PT, R8, R9, 0x1, 0x1f ;  /* 0x0c201f0009087f89 */ /* 0x000e2200000e0000 */
[----:B-----5:R-:W-:Y:S01]  /*e6a0*/  FSETP.NEU.FTZ.AND P1, PT, R14, -INF , PT ;  /* 0xff8000000e00780b */ /* 0x020fe20003f3d000 */
[----:B---3--:R-:W-:-:S03]  /*e6b0*/  FMUL.FTZ R11, R74, R14 ;  /* 0x0000000e4a0b7220 */ /* 0x008fc60000410000 */
[----:B------:R-:W-:Y:S02]  /*e6c0*/  FSEL R65, R14, RZ, P1 ;  /* 0x000000ff0e417208 */ /* 0x000fe40000800000 */
[----:B------:R-:W-:-:S03]  /*e6d0*/  FSEL R11, R11, RZ, P1 ;  /* 0x000000ff0b0b7208 */ /* 0x000fc60000800000 */
[----:B------:R-:W-:Y:S01]  /*e6e0*/  FADD.FTZ R65, R6, -R65 ;  /* 0x8000004106417221 */ /* 0x000fe20000010000 */
[----:B0-----:R-:W-:-:S04]  /*e6f0*/  FMNMX.FTZ R8, R9, R8, !PT ;  /* 0x0000000809087209 */ /* 0x001fc80007810000 */
[C---:B------:R-:W-:Y:S01]  /*e700*/  FSETP.NEU.FTZ.AND P1, PT, R8.reuse, -INF , PT ;  /* 0xff8000000800780b */ /* 0x040fe20003f3d000 */
[----:B------:R-:W-:-:S03]  /*e710*/  FMUL.FTZ R6, R8, R74 ;  /* 0x0000004a08067220 */ /* 0x000fc60000410000 */
[----:B------:R-:W-:Y:S02]  /*e720*/  FSEL R10, R8, RZ, P1 ;  /* 0x000000ff080a7208 */ /* 0x000fe40000800000 */
[----:B------:R-:W-:Y:S01]  /*e730*/  FSEL R6, R6, RZ, P1 ;  /* 0x000000ff06067208 */ /* 0x000fe20000800000 */
        /* <DEDUP_REMOVED lines=24> */
[----:B------:R-:W-:Y:S01]  /*e8c0*/  FADD.FTZ R7, R7, -R10 ;  /* 0x8000000a07077221 */ /* 0x000fe20000010000 */
[-C--:B------:R-:W-:Y:S01]  /*e8d0*/  FMUL.FTZ R11, R65, R74.reuse ;  /* 0x0000004a410b7220 */ /* 0x080fe20000410000 */
[----:B------:R-:W-:-:S02]  /*e8e0*/  FFMA.FTZ R32, R40, R74, -R6 ;  /* 0x0000004a28207223 */ /* 0x000fc40000010806 */
[----:B------:R-:W-:Y:S01]  /*e8f0*/  FMUL.FTZ R7, R74, R7 ;  /* 0x000000074a077220 */ /* 0x000fe20000410000 */
[-CC-:B------:R-:W-:Y:S01]  /*e900*/  FFMA.FTZ R161, R31, R74.reuse, -R6.reuse ;  /* 0x0000004a1fa17223 */ /* 0x180fe20000010806 */
[----:B------:R-:W-:Y:S01]  /*e910*/  MUFU.EX2 R160, R160 ;  /* 0x000000a000a07308 */ /* 0x000fe20000000800 */
[----:B------:R-:W-:-:S07]  /*e920*/  FFMA.FTZ R31, R29, R74, -R6 ;  /* 0x0000004a1d1f7223 */ /* 0x000fce0000010806 */
[----:B------:R-:W4:Y:S01]  /*e930*/  MUFU.EX2 R11, R11 ;  /* 0x0000000b000b7308 */ /* 0x000f220000000800 */
[----:B------:R-:W-:-:S07]  /*e940*/  FFMA.FTZ R163, R53, R74, -R6 ;  /* 0x0000004a35a37223 */ /* 0x000fce0000010806 */
[----:B------:R-:W-:Y:S08]  /*e950*/  MUFU.EX2 R32, R32 ;  /* 0x0000002000207308 */ /* 0x000ff00000000800 */
[----:B------:R-:W0:Y:S01]  /*e960*/  MUFU.EX2 R10, R7 ;  /* 0x00000007000a7308 */ /* 0x000e220000000800 */
[----:B------:R-:W-:-:S07]  /*e970*/  FFMA.FTZ R30, R45, R74, -R6 ;  /* 0x0000004a2d1e7223 */ /* 0x000fce0000010806 */
[----:B------:R-:W1:Y:S08]  /*e980*/  MUFU.EX2 R13, R13 ;  /* 0x0000000d000d7308 */ /* 0x000e700000000800 */
[----:B------:R-:W2:Y:S01]  /*e990*/  MUFU.EX2 R161, R161 ;  /* 0x000000a100a17308 */ /* 0x000ea20000000800 */
[----:B------:R-:W-:-:S07]  /*e9a0*/  FFMA.FTZ R165, R51, R74, -R6 ;  /* 0x0000004a33a57223 */ /* 0x000fce0000010806 */
[----:B------:R-:W3:Y:S08]  /*e9b0*/  MUFU.EX2 R162, R162 ;  /* 0x000000a200a27308 */ /* 0x000ef00000000800 */
[----:B------:R-:W5:Y:S01]  /*e9c0*/  MUFU.EX2 R31, R31 ;  /* 0x0000001f001f7308 */ /* 0x000f620000000800 */
[----:B----4-:R-:W-:Y:S01]  /*e9d0*/  FFMA.FTZ R4, R11, R4, R160 ;  /* 0x000000040b047223 */ /* 0x010fe200000100a0 */
[----:B0-----:R-:W-:-:S06]  /*e9e0*/  FFMA.FTZ R14, R5, R10, R32 ;  /* 0x0000000a050e7223 */ /* 0x001fcc0000010020 */
[----:B------:R-:W0:Y:S01]  /*e9f0*/  MUFU.EX2 R37, R37 ;  /* 0x0000002500257308 */ /* 0x000e220000000800 */
[----:B------:R-:W-:-:S07]  /*ea00*/  FFMA.FTZ R29, R28, R74, -R6 ;  /* 0x0000004a1c1d7223 */ /* 0x000fce0000010806 */
[----:B------:R-:W4:Y:S01]  /*ea10*/  MUFU.EX2 R163, R163 ;  /* 0x000000a300a37308 */ /* 0x000f220000000800 */
[----:B-1----:R-:W-:Y:S01]  /*ea20*/  FADD.FTZ R5, R13, R4 ;  /* 0x000000040d057221 */ /* 0x002fe20000010000 */
[----:B--2---:R-:W-:-:S06]  /*ea30*/  FADD.FTZ R14, R161, R14 ;  /* 0x0000000ea10e7221 */ /* 0x004fcc0000010000 */
[----:B------:R-:W1:Y:S01]  /*ea40*/  MUFU.EX2 R36, R36 ;  /* 0x0000002400247308 */ /* 0x000e620000000800 */
[----:B------:R-:W-:-:S07]  /*ea50*/  FFMA.FTZ R167, R49, R74, -R6 ;  /* 0x0000004a31a77223 */ /* 0x000fce0000010806 */
[----:B------:R-:W2:Y:S01]  /*ea60*/  MUFU.EX2 R30, R30 ;  /* 0x0000001e001e7308 */ /* 0x000ea20000000800 */
[----:B---3--:R-:W-:Y:S01]  /*ea70*/  FADD.FTZ R4, R162, R5 ;  /* 0x00000005a2047221 */ /* 0x008fe20000010000 */
[----:B-----5:R-:W-:-:S06]  /*ea80*/  FADD.FTZ R14, R31, R14 ;  /* 0x0000000e1f0e7221 */ /* 0x020fcc0000010000 */
[----:B------:R-:W3:Y:S01]  /*ea90*/  MUFU.EX2 R164, R164 ;  /* 0x000000a400a47308 */ /* 0x000ee20000000800 */
[----:B------:R-:W-:-:S07]  /*eaa0*/  FFMA.FTZ R28, R41, R74, -R6 ;  /* 0x0000004a291c7223 */ /* 0x000fce0000010806 */
[----:B------:R-:W5:Y:S01]  /*eab0*/  MUFU.EX2 R165, R165 ;  /* 0x000000a500a57308 */ /* 0x000f620000000800 */
[----:B0-----:R-:W-:Y:S01]  /*eac0*/  FADD.FTZ R5, R37, R4 ;  /* 0x0000000425057221 */ /* 0x001fe20000010000 */
[----:B----4-:R-:W-:-:S06]  /*ead0*/  FADD.FTZ R7, R163, R14 ;  /* 0x0000000ea3077221 */ /* 0x010fcc0000010000 */
        /* <DEDUP_REMOVED lines=75> */
[----:B------:R-:W0:Y:S08]  /*ef90*/  MUFU.EX2 R173, R173 ;  /* 0x000000ad00ad7308 */ /* 0x000e300000000800 */
[----:B------:R-:W4:Y:S01]  /*efa0*/  MUFU.EX2 R19, R19 ;  /* 0x0000001300137308 */ /* 0x000f220000000800 */
[----:B-1----:R-:W-:Y:S01]  /*efb0*/  FADD.FTZ R7, R178, R7 ;  /* 0x00000007b2077221 */ /* 0x002fe20000010000 */
[----:B--2---:R-:W-:-:S06]  /*efc0*/  FADD.FTZ R5, R175, R4 ;  /* 0x00000004af057221 */ /* 0x004fcc0000010000 */
[----:B------:R-:W1:Y:S08]  /*efd0*/  MUFU.EX2 R21, R21 ;  /* 0x0000001500157308 */ /* 0x000e700000000800 */
[----:B------:R-:W2:Y:S01]  /*efe0*/  MUFU.EX2 R14, R14 ;  /* 0x0000000e000e7308 */ /* 0x000ea20000000800 */
[----:B---3--:R-:W-:Y:S01]  /*eff0*/  FADD.FTZ R4, R172, R7 ;  /* 0x00000007ac047221 */ /* 0x008fe20000010000 */
[----:B-----5:R-:W-:-:S06]  /*f000*/  FADD.FTZ R6, R18, R5 ;  /* 0x0000000512067221 */ /* 0x020fcc0000010000 */
[----:B------:R-:W3:Y:S08]  /*f010*/  MUFU.EX2 R20, R20 ;  /* 0x0000001400147308 */ /* 0x000ef00000000800 */
[----:B------:R-:W5:Y:S01]  /*f020*/  MUFU.EX2 R15, R15 ;  /* 0x0000000f000f7308 */ /* 0x000f620000000800 */
[----:B0-----:R-:W-:Y:S01]  /*f030*/  FADD.FTZ R4, R173, R4 ;  /* 0x00000004ad047221 */ /* 0x001fe20000010000 */
[----:B----4-:R-:W-:-:S03]  /*f040*/  FADD.FTZ R5, R19, R6 ;  /* 0x0000000613057221 */ /* 0x010fc60000010000 */
[----:B-1----:R-:W-:Y:S01]  /*f050*/  FADD.FTZ R7, R21, R4 ;  /* 0x0000000415077221 */ /* 0x002fe20000010000 */
[----:B--2---:R-:W-:-:S03]  /*f060*/  FADD.FTZ R6, R14, R5 ;  /* 0x000000050e067221 */ /* 0x004fc60000010000 */
[----:B---3--:R-:W-:Y:S01]  /*f070*/  FADD.FTZ R4, R20, R7 ;  /* 0x0000000714047221 */ /* 0x008fe20000010000 */
[----:B------:R-:W-:Y:S01]  /*f080*/  STL [R1+0x234], R8 ;  /* 0x0002340801007387 */ /* 0x000fe20000100800 */
[----:B-----5:R-:W-:-:S05]  /*f090*/  FADD.FTZ R5, R15, R6 ;  /* 0x000000060f057221 */ /* 0x020fca0000010000 */
[----:B------:R0:W-:Y:S04]  /*f0a0*/  STL.64 [R1+0x240], R4 ;  /* 0x0002400401007387 */ /* 0x0001e80000100a00 */
[----:B------:R-:W2:Y:S01]  /*f0b0*/  LD.E R6, desc[UR42][R16.64+0x260] ;  /* 0x0002602a10067980 */ /* 0x000ea2000c101900 */
[----:B------:R-:W-:-:S04]  /*f0c0*/  UIADD3 UR4, UP0, UR37, 0x260, URZ ;  /* 0x0000026025047890 */ /* 0x000fc8000ff1e03f */
[----:B------:R-:W-:Y:S02]  /*f0d0*/  ULOP3.LUT UR5, UR4, 0x4, URZ, 0xfc, !UPT ;  /* 0x0000000404057892 */ /* 0x000fe4000f8efc3f */
[----:B------:R-:W-:-:S04]  /*f0e0*/  UIADD3.X UR6, URZ, UR36, URZ, UP0, !UPT ;  /* 0x000000243f067290 */ /* 0x000fc800087fe43f */
[----:B0-----:R-:W-:Y:S02]  /*f0f0*/  IMAD.U32 R4, RZ, RZ, UR5 ;  /* 0x00000005ff047e24 */ /* 0x001fe4000f8e00ff */
[----:B------:R-:W-:Y:S02]  /*f100*/  IMAD.U32 R5, RZ, RZ, UR6 ;  /* 0x00000006ff057e24 */ /* 0x000fe4000f8e00ff */
[----:B--2---:R-:W-:-:S05]  /*f110*/  FMUL.FTZ R7, R11, R6 ;  /* 0x000000060b077220 */ /* 0x004fca0000410000 */
[----:B------:R-:W-:Y:S04]  /*f120*/  ST.E desc[UR42][R16.64+0x260], R7 ;  /* 0x0002600710007985 */ /* 0x000fe8000c10192a */
[----:B------:R-:W2:Y:S02]  /*f130*/  LD.E R6, desc[UR42][R4.64] ;  /* 0x0000002a04067980 */ /* 0x000ea4000c101900 */
[----:B--2---:R-:W-:-:S05]  /*f140*/  FMUL.FTZ R9, R11, R6 ;  /* 0x000000060b097220 */ /* 0x004fca0000410000 */
        /* <DEDUP_REMOVED lines=173> */
[----:B------:R-:W-:Y:S02]  /*fc20*/  IMAD.U32 R8, RZ, RZ, UR5 ;  /* 0x00000005ff087e24 */ /* 0x000fe4000f8e00ff */
[C---:B0-----:R-:W-:Y:S01]  /*fc30*/  FMUL.FTZ R39, R11.reuse, R44 ;  /* 0x0000002c0b277220 */ /* 0x041fe20000410000 */
[----:B------:R0:W-:Y:S01]  /*fc40*/  ST.E desc[UR42][R16.64+0x404], R9 ;  /* 0x0004040910007985 */ /* 0x0001e2000c10192a */
[C---:B--2---:R-:W-:Y:S01]  /*fc50*/  FMUL.FTZ R45, R11.reuse, R26 ;  /* 0x0000001a0b2d7220 */ /* 0x044fe20000410000 */
[C---:B-1----:R-:W-:Y:S01]  /*fc60*/  FMUL.FTZ R47, R11.reuse, R6 ;  /* 0x000000060b2f7220 */ /* 0x042fe20000410000 */
[----:B------:R-:W-:Y:S01]  /*fc70*/  FMUL.FTZ R11, R11, R24 ;  /* 0x000000180b0b7220 */ /* 0x000fe20000410000 */
[----:B0-----:R-:W-:Y:S01]  /*fc80*/  IMAD.U32 R9, RZ, RZ, UR6 ;  /* 0x00000006ff097e24 */ /* 0x001fe2000f8e00ff */
        /* <DEDUP_REMOVED lines=9> */
[----:B------:R3:W-:Y:S04]  /*fd20*/  ST.E desc[UR42][R16.64+0x450], R11 ;  /* 0x0004500b10007985 */ /* 0x0007e8000c10192a */
[----:B0-----:R-:W4:Y:S01]  /*fd30*/  LD.E R25, desc[UR42][R8.64] ;  /* 0x0000002a08197980 */ /* 0x001f22000c101900 */
[----:B------:R-:W-:Y:S01]  /*fd40*/  ULOP3.LUT UR4, UR4, 0xc, URZ, 0xfc, !UPT ;  /* 0x0000000c04047892 */ /* 0x000fe2000f8efc3f */
[----:B------:R-:W-:-:S05]  /*fd50*/  IMAD.U32 R7, RZ, RZ, UR6 ;  /* 0x00000006ff077e24 */ /* 0x000fca000f8e00ff */
[----:B------:R-:W-:Y:S02]  /*fd60*/  IMAD.U32 R6, RZ, RZ, UR4 ;  /* 0x00000004ff067e24 */ /* 0x000fe4000f8e00ff */
[----:B----4-:R-:W-:-:S05]  /*fd70*/  FMUL.FTZ R25, R10, R25 ;  /* 0x000000190a197220 */ /* 0x010fca0000410000 */
[----:B------:R0:W-:Y:S04]  /*fd80*/  ST.E desc[UR42][R8.64], R25 ;  /* 0x0000001908007985 */ /* 0x0001e8000c10192a */
[----:B-1----:R-:W4:Y:S01]  /*fd90*/  LD.E R27, desc[UR42][R6.64] ;  /* 0x0000002a061b7980 */ /* 0x002f22000c101900 */
[----:B------:R-:W1:Y:S01]  /*fda0*/  S2R R232, SR_TID.X ;  /* 0x0000000000e87919 */ /* 0x000e620000002100 */
[----:B----4-:R-:W-:-:S05]  /*fdb0*/  FMUL.FTZ R27, R10, R27 ;  /* 0x0000001b0a1b7220 */ /* 0x010fca0000410000 */
[----:B------:R4:W-:Y:S04]  /*fdc0*/  ST.E desc[UR42][R6.64], R27 ;  /* 0x0000001b06007985 */ /* 0x0009e8000c10192a */
        /* <DEDUP_REMOVED lines=59> */
[----:B---3--:R-:W3:Y:S04]  /*10180*/  LD.E R11, desc[UR42][R16.64+0x448] ;  /* 0x0004482a100b7980 */ /* 0x008ee8000c101900 */
[----:B0-----:R-:W3:Y:S04]  /*10190*/  LD.E R25, desc[UR42][R16.64+0x44c] ;  /* 0x00044c2a10197980 */ /* 0x001ee8000c101900 */
[----:B----4-:R-:W4:Y:S01]  /*101a0*/  LD.E R27, desc[UR42][R16.64+0x458] ;  /* 0x0004582a101b7980 */ /* 0x010f22000c101900 */
[----:B-1----:R-:W-:Y:S01]  /*101b0*/  SHF.R.U32.HI R232, RZ, 0x7, R232 ;  /* 0x00000007ffe87819 */ /* 0x002fe200000116e8 */
[C---:B-----5:R-:W-:Y:S01]  /*101c0*/  FMUL.FTZ R51, R10.reuse, R51 ;  /* 0x000000330a337220 */ /* 0x060fe20000410000 */
[----:B------:R-:W-:-:S04]  /*101d0*/  FMUL.FTZ R26, R10, R26 ;  /* 0x0000001a0a1a7220 */ /* 0x000fc80000410000 */
[----:B------:R-:W-:Y:S01]  /*101e0*/  ST.E desc[UR42][R16.64+0x3f8], R51 ;  /* 0x0003f83310007985 */ /* 0x000fe2000c10192a */
[----:B------:R-:W-:-:S03]  /*101f0*/  FMUL.FTZ R141, R10, R141 ;  /* 0x0000008d0a8d7220 */ /* 0x000fc60000410000 */
[----:B------:R0:W-:Y:S01]  /*10200*/  ST.E desc[UR42][R16.64+0x45c], R26 ;  /* 0x00045c1a10007985 */ /* 0x0001e2000c10192a */
[C---:B------:R-:W-:Y:S01]  /*10210*/  FMUL.FTZ R143, R10.reuse, R143 ;  /* 0x0000008f0a8f7220 */ /* 0x040fe20000410000 */
[C---:B------:R-:W-:Y:S01]  /*10220*/  FMUL.FTZ R145, R10.reuse, R145 ;  /* 0x000000910a917220 */ /* 0x040fe20000410000 */
[----:B------:R-:W-:Y:S01]  /*10230*/  FMUL.FTZ R147, R10, R147 ;  /* 0x000000930a937220 */ /* 0x000fe20000410000 */
[----:B0-----:R-:W-:Y:S02]  /*10240*/  VIADD R26, R232, 0x8 ;  /* 0x00000008e81a7836 */ /* 0x001fe40000000000 */
        /* <DEDUP_REMOVED lines=53> */
[C---:B---3--:R-:W-:Y:S01]  /*105a0*/  FMUL.FTZ R51, R10.reuse, R11 ;  /* 0x0000000b0a337220 */ /* 0x048fe20000410000 */
[C---:B------:R-:W-:Y:S01]  /*105b0*/  FMUL.FTZ R25, R10.reuse, R25 ;  /* 0x000000190a197220 */ /* 0x040fe20000410000 */
[----:B----4-:R-:W-:Y:S01]  /*105c0*/  FMUL.FTZ R27, R10, R27 ;  /* 0x0000001b0a1b7220 */ /* 0x010fe20000410000 */
        /* <DEDUP_REMOVED lines=57> */
[----:B------:R-:W-:Y:S04]  /*10960*/  ST.E desc[UR42][R16.64+0x448], R51 ;  /* 0x0004483310007985 */ /* 0x000fe8000c10192a */
[----:B------:R3:W-:Y:S04]  /*10970*/  ST.E desc[UR42][R16.64+0x44c], R25 ;  /* 0x00044c1910007985 */ /* 0x0007e8000c10192a */
[----:B------:R4:W-:Y:S01]  /*10980*/  ST.E desc[UR42][R16.64+0x458], R27 ;  /* 0x0004581b10007985 */ /* 0x0009e2000c10192a */
        /* <DEDUP_REMOVED lines=11> */
[----:B----4-:R-:W4:Y:S04]  /*10a40*/  LD.E R27, desc[UR42][R16.64+0x270] ;  /* 0x0002702a101b7980 */ /* 0x010f28000c101900 */
[----:B------:R-:W4:Y:S04]  /*10a50*/  LD.E R45, desc[UR42][R16.64+0x274] ;  /* 0x0002742a102d7980 */ /* 0x000f28000c101900 */
[----:B0-----:R-:W4:Y:S04]  /*10a60*/  LD.E R41, desc[UR42][R16.64+0x278] ;  /* 0x0002782a10297980 */ /* 0x001f28000c101900 */
[----:B------:R-:W4:Y:S04]  /*10a70*/  LD.E R47, desc[UR42][R16.64+0x27c] ;  /* 0x00027c2a102f7980 */ /* 0x000f28000c101900 */
[----:B------:R-:W4:Y:S04]  /*10a80*/  LD.E R49, desc[UR42][R16.64+0x280] ;  /* 0x0002802a10317980 */ /* 0x000f28000c101900 */
        /* <DEDUP_REMOVED lines=11> */
[----:B---3--:R-:W3:Y:S04]  /*10b40*/  LD.E R25, desc[UR42][R16.64+0x2b0] ;  /* 0x0002b02a10197980 */ /* 0x008ee8000c101900 */
        /* <DEDUP_REMOVED lines=58> */
[----:B----4-:R0:W-:Y:S04]  /*10ef0*/  ST.E desc[UR42][R16.64+0x270], R27 ;  /* 0x0002701b10007985 */ /* 0x0101e8000c10192a */
        /* <DEDUP_REMOVED lines=25> */
[----:B----4-:R-:W4:Y:S04]  /*11090*/  LD.E R57, desc[UR42][R16.64+0x308] ;  /* 0x0003082a10397980 */ /* 0x010f28000c101900 */
[----:B------:R-:W4:Y:S04]  /*110a0*/  LD.E R59, desc[UR42][R16.64+0x310] ;  /* 0x0003102a103b7980 */ /* 0x000f28000c101900 */
        /* <DEDUP_REMOVED lines=73> */
[----:B----4-:R4:W-:Y:S04]  /*11540*/  ST.E desc[UR42][R16.64+0x308], R57 ;  /* 0x0003083910007985 */ /* 0x0109e8000c10192a */
        /* <DEDUP_REMOVED lines=71> */
[----:B0-----:R-:W3:Y:S01]  /*119c0*/  LDL R25, [R1+0x88] ;  /* 0x0000880001197983 */ /* 0x001ee20000100800 */
[----:B------:R-:W-:-:S02]  /*119d0*/  IMAD R10, R24, 0xc00, R10 ;  /* 0x00000c00180a7824 */ /* 0x000fc400078e020a */
[----:B-1----:R-:W-:Y:S01]  /*119e0*/  IMAD.MOV.U32 R27, RZ, RZ, R11 ;  /* 0x000000ffff1b7224 */ /* 0x002fe200078e000b */
[----:B------:R-:W-:Y:S01]  /*119f0*/  F2FP.BF16.F32.PACK_AB R162, R37, R162 ;  /* 0x000000a225a2723e */ /* 0x000fe200000010ff */
[----:B------:R-:W-:Y:S01]  /*11a00*/  VIADD R24, R10, 0x80 ;  /* 0x000000800a187836 */ /* 0x000fe20000000000 */
[----:B------:R-:W-:Y:S01]  /*11a10*/  F2FP.BF16.F32.PACK_AB R164, R164, R36 ;  /* 0x00000024a4a4723e */ /* 0x000fe200000010ff */
[----:B------:R-:W-:Y:S01]  /*11a20*/  VIADD R26, R10, 0x100 ;  /* 0x000001000a1a7836 */ /* 0x000fe20000000000 */
[----:B------:R-:W-:Y:S01]  /*11a30*/  R2UR UR15, R27 ;  /* 0x000000001b0f72ca */ /* 0x000fe200000e0000 */
[----:B------:R-:W3:Y:S01]  /*11a40*/  LD.E R36, desc[UR42][R16.64+0x290] ;  /* 0x0002902a10247980 */ /* 0x000ee2000c101900 */
[----:B------:R-:W-:Y:S02]  /*11a50*/  R2UR UR10, R24 ;  /* 0x00000000180a72ca */ /* 0x000fe400000e0000 */
[----:B------:R-:W-:Y:S01]  /*11a60*/  R2UR UR14, R26 ;  /* 0x000000001a0e72ca */ /* 0x000fe200000e0000 */
[----:B------:R-:W3:Y:S01]  /*11a70*/  LD.E R24, desc[UR42][R16.64+0x260] ;  /* 0x0002602a10187980 */ /* 0x000ee2000c101900 */
[----:B------:R-:W-:-:S02]  /*11a80*/  F2FP.BF16.F32.PACK_AB R166, R166, R35 ;  /* 0x00000023a6a6723e */ /* 0x000fc400000010ff */
[----:B------:R-:W-:Y:S01]  /*11a90*/  F2FP.BF16.F32.PACK_AB R168, R168, R34 ;  /* 0x00000022a8a8723e */ /* 0x000fe200000010ff */
[----:B------:R-:W3:Y:S01]  /*11aa0*/  LD.E R35, desc[UR42][R16.64+0x28c] ;  /* 0x00028c2a10237980 */ /* 0x000ee2000c101900 */
[----:B------:R-:W-:Y:S02]  /*11ab0*/  F2FP.BF16.F32.PACK_AB R170, R170, R33 ;  /* 0x00000021aaaa723e */ /* 0x000fe400000010ff */
[----:B------:R-:W-:Y:S01]  /*11ac0*/  F2FP.BF16.F32.PACK_AB R161, R161, R32 ;  /* 0x00000020a1a1723e */ /* 0x000fe200000010ff */
[----:B------:R-:W3:Y:S01]  /*11ad0*/  LD.E R33, desc[UR42][R16.64+0x284] ;  /* 0x0002842a10217980 */ /* 0x000ee2000c101900 */
[----:B------:R-:W-:Y:S02]  /*11ae0*/  F2FP.BF16.F32.PACK_AB R163, R163, R31 ;  /* 0x0000001fa3a3723e */ /* 0x000fe400000010ff */
[----:B------:R-:W-:Y:S01]  /*11af0*/  F2FP.BF16.F32.PACK_AB R165, R165, R30 ;  /* 0x0000001ea5a5723e */ /* 0x000fe200000010ff */
[----:B------:R-:W3:Y:S01]  /*11b00*/  LD.E R31, desc[UR42][R16.64+0x27c] ;  /* 0x00027c2a101f7980 */ /* 0x000ee2000c101900 */
[----:B------:R-:W-:-:S02]  /*11b10*/  F2FP.BF16.F32.PACK_AB R167, R167, R29 ;  /* 0x0000001da7a7723e */ /* 0x000fc400000010ff */
[----:B------:R-:W-:Y:S01]  /*11b20*/  F2FP.BF16.F32.PACK_AB R169, R169, R28 ;  /* 0x0000001ca9a9723e */ /* 0x000fe200000010ff */
[----:B------:R-:W3:Y:S04]  /*11b30*/  LD.E R29, desc[UR42][R16.64+0x274] ;  /* 0x0002742a101d7980 */ /* 0x000ee8000c101900 */
[----:B------:R-:W3:Y:S04]  /*11b40*/  LD.E R28, desc[UR42][R16.64+0x270] ;  /* 0x0002702a101c7980 */ /* 0x000ee8000c101900 */
[----:B------:R-:W3:Y:S04]  /*11b50*/  LD.E R30, desc[UR42][R16.64+0x278] ;  /* 0x0002782a101e7980 */ /* 0x000ee8000c101900 */
[----:B------:R-:W3:Y:S04]  /*11b60*/  LD.E R32, desc[UR42][R16.64+0x280] ;  /* 0x0002802a10207980 */ /* 0x000ee8000c101900 */
[----:B------:R-:W3:Y:S04]  /*11b70*/  LD.E R34, desc[UR42][R16.64+0x288] ;  /* 0x0002882a10227980 */ /* 0x000ee8000c101900 */
[----:B------:R-:W3:Y:S04]  /*11b80*/  LD.E R37, desc[UR42][R16.64+0x294] ;  /* 0x0002942a10257980 */ /* 0x000ee8000c101900 */
[----:B------:R-:W3:Y:S04]  /*11b90*/  LD.E R38, desc[UR42][R16.64+0x298] ;  /* 0x0002982a10267980 */ /* 0x000ee8000c101900 */
        /* <DEDUP_REMOVED lines=16> */
[----:B--2---:R-:W5:Y:S04]  /*11ca0*/  LD.E R55, desc[UR42][R16.64+0x2dc] ;  /* 0x0002dc2a10377980 */ /* 0x004f68000c101900 */
[----:B------:R-:W5:Y:S04]  /*11cb0*/  LD.E R56, desc[UR42][R16.64+0x2e0] ;  /* 0x0002e02a10387980 */ /* 0x000f68000c101900 */
[----:B----4-:R-:W5:Y:S04]  /*11cc0*/  LD.E R57, desc[UR42][R16.64+0x2e4] ;  /* 0x0002e42a10397980 */ /* 0x010f68000c101900 */
[----:B------:R-:W5:Y:S04]  /*11cd0*/  LD.E R58, desc[UR42][R16.64+0x2e8] ;  /* 0x0002e82a103a7980 */ /* 0x000f68000c101900 */
[----:B------:R-:W5:Y:S04]  /*11ce0*/  LD.E R59, desc[UR42][R16.64+0x2ec] ;  /* 0x0002ec2a103b7980 */ /* 0x000f68000c101900 */
[----:B------:R-:W5:Y:S04]  /*11cf0*/  LD.E R60, desc[UR42][R16.64+0x2f0] ;  /* 0x0002f02a103c7980 */ /* 0x000f68000c101900 */
[----:B---3--:R-:W5:Y:S04]  /*11d00*/  LD.E R61, desc[UR42][R16.64+0x2f4] ;  /* 0x0002f42a103d7980 */ /* 0x008f68000c101900 */
        /* <DEDUP_REMOVED lines=38> */
[----:B------:R-:W-:Y:S01]  /*11f70*/  ISETP.NE.U32.AND P1, PT, R25, RZ, PT ;  /* 0x000000ff1900720c */ /* 0x000fe20003f25070 */
[----:B------:R-:W-:-:S02]  /*11f80*/  IMAD.MOV.U32 R25, RZ, RZ, R11 ;  /* 0x000000ffff197224 */ /* 0x000fc400078e000b */
[----:B------:R-:W5:Y:S03]  /*11f90*/  LD.E R100, desc[UR42][R16.64+0x390] ;  /* 0x0003902a10647980 */ /* 0x000f66000c101900 */
        /* <DEDUP_REMOVED lines=56> */
[----:B------:R-:W-:Y:S02]  /*12320*/  R2UR UR7, R11 ;  /* 0x000000000b0772ca */ /* 0x000fe400000e0000 */
[----:B------:R-:W-:Y:S01]  /*12330*/  F2FP.BF16.F32.PACK_AB R160, R13, R160 ;  /* 0x000000a00da0723e */ /* 0x000fe200000010ff */
[----:B------:R-:W-:-:S03]  /*12340*/  VOTEU.ANY UP0, P1 ;  /* 0x00000000003f7886 */ /* 0x000fc60000800100 */
[----:B-----5:R-:W-:-:S07]  /*12350*/  WARPGROUP.ARRIVE ;  /* 0x00000000000079c5 */ /* 0x020fce0000000000 */
[----:B------:R-:W-:Y:S01]  /*12360*/  HGMMA.64x256x16.F32.BF16 R24, R160, gdesc[UR4].tnspB, R24, UP0, gsb0 ;  /* 0x43e00004a0187df0 */ /* 0x000fe2000b801818 */
[----:B------:R-:W-:Y:S02]  /*12370*/  F2FP.BF16.F32.PACK_AB R171, R12, R171 ;  /* 0x000000ab0cab723e */ /* 0x000fe400000010ff */
        /* <DEDUP_REMOVED lines=1077> */
.L_x_12777:
[----:B------:R-:W-:Y:S05]  /*166d0*/  BSYNC B0 ;  /* 0x0000000000007941 */ /* 0x000fea0003800000 */
.L_x_12776:
[C---:B------:R-:W-:Y:S01]  /*166e0*/  ISETP.GT.AND P0, PT, R0.reuse, R3, PT ;  /* 0x000000030000720c */ /* 0x040fe20003f04270 */
[----:B------:R-:W-:-:S12]  /*166f0*/  VIADD R0, R0, 0xffffffff ;  /* 0xffffffff00007836 */ /* 0x000fd80000000000 */
[----:B------:R-:W-:Y:S05]  /*16700*/  @P0 BRA `(.L_x_12778) ;  /* 0xffffff4c00880947 */ /* 0x000fea000383ffff */
[----:B0-----:R-:W2:Y:S02]  /*16710*/  LDL R4, [R1+0x70] ;  /* 0x0000700001047983 */ /* 0x001ea40000100800 */
[----:B--2---:R-:W-:-:S07]  /*16720*/  IMAD.SHL.U32 R4, R4, 0x80, RZ ;  /* 0x0000008004047824 */ /* 0x004fce00078e00ff */
.L_x_12751:
[----:B-1----:R-:W0:Y:S01]  /*16730*/  LDC R2, c[0x0][0x448] ;  /* 0x00011200ff027b82 */ /* 0x002e220000000800 */
        /* <DEDUP_REMOVED lines=22> */
.L_x_12781:
[----:B------:R-:W-:-:S13]  /*168a0*/  ISETP.NE.AND P0, PT, R7, 0x1, PT ;  /* 0x000000010700780c */ /* 0x000fda0003f05270 */
[----:B------:R-:W0:Y:S02]  /*168b0*/  @P0 LDC.64 R8, c[0x0][0xae0] ;  /* 0x0002b800ff080b82 */ /* 0x000e240000000a00 */
[----:B0-----:R-:W-:-:S05]  /*168c0*/  @P0 IMAD.HI.U32 R6, R4, R8, RZ ;  /* 0x0000000804060227 */ /* 0x001fca00078e00ff */
[----:B------:R-:W-:-:S07]  /*168d0*/  @P0 SHF.R.U32.HI R4, RZ, R9, R6 ;  /* 0x00000009ff040219 */ /* 0x000fce0000011606 */
.L_x_12782:
[----:B------:R-:W-:Y:S05]  /*168e0*/  BSYNC B0 ;  /* 0x0000000000007941 */ /* 0x000fea0003800000 */
.L_x_12780:
[----:B------:R-:W-:-:S05]  /*168f0*/  IMAD R3, R4, R7, RZ ;  /* 0x0000000704037224 */ /* 0x000fca00078e02ff */
[----:B------:R-:W-:-:S07]  /*16900*/  VIMNMX R2, R2, R3, !PT ;  /* 0x0000000302027248 */ /* 0x000fce0007fe0100 */
.L_x_12779:
        /* <DEDUP_REMOVED lines=9> */
.L_x_12800:
        /* <DEDUP_REMOVED lines=24> */
.L_x_12785:
[----:B------:R-:W-:Y:S05]  /*16b20*/  BSYNC B0 ;  /* 0x0000000000007941 */ /* 0x000fea0003800000 */
.L_x_12784:
        /* <DEDUP_REMOVED lines=13> */
.L_x_12787:
[----:B------:R-:W-:Y:S05]  /*16c00*/  BSYNC B0 ;  /* 0x0000000000007941 */ /* 0x000fea0003800000 */
.L_x_12786:
        /* <DEDUP_REMOVED lines=8> */
.L_x_12789:
[----:B------:R-:W-:Y:S05]  /*16c90*/  BSYNC B0 ;  /* 0x0000000000007941 */ /* 0x000fea0003800000 */
.L_x_12788:
        /* <DEDUP_REMOVED lines=59> */
.L_x_12792:
[----:B------:R-:W-:Y:S05]  /*17050*/  BSYNC B0 ;  /* 0x0000000000007941 */ /* 0x000fea0003800000 */
.L_x_12791:
        /* <DEDUP_REMOVED lines=10> */
.L_x_12794:
[----:B------:R-:W-:Y:S05]  /*17100*/  BSYNC B0 ;  /* 0x0000000000007941 */ /* 0x000fea0003800000 */
.L_x_12793:
[----:B------:R-:W-:Y:S04]  /*17110*/  BSSY B0, `(.L_x_12795) ;  /* 0x0000006000007945 */ /* 0x000fe80003800000 */
[----:B--2---:R-:W-:Y:S05]  /*17120*/  @P1 BRA `(.L_x_12796) ;  /* 0x0000000000101947 */ /* 0x004fea0003800000 */
[----:B-----5:R-:W-:Y:S01]  /*17130*/  IMAD R6, R6, 0x8, R9 ;  /* 0x0000000806067824 */ /* 0x020fe200078e0209 */
[----:B------:R-:W-:-:S04]  /*17140*/  SHF.L.U32 R7, R7, 0x1f, RZ ;  /* 0x0000001f07077819 */ /* 0x000fc800000006ff */
[----:B------:R-:W2:Y:S02]  /*17150*/  SYNCS.PHASECHK.TRANS64.TRYWAIT P1, [R6+URZ], R7 ;  /* 0x00000007060075a7 */ /* 0x000ea4000802017f */
[----:B--2---:R-:W-:Y:S05]  /*17160*/  @!P1 BRA `(.L_x_12797) ;  /* 0x0000025000f49947 */ /* 0x004fea0003800000 */
.L_x_12796:
[----:B------:R-:W-:Y:S05]  /*17170*/  BSYNC B0 ;  /* 0x0000000000007941 */ /* 0x000fea0003800000 */
.L_x_12795:
[----:B-1----:R-:W3:Y:S04]  /*17180*/  LD.E R21, desc[UR42][R2.64] ;  /* 0x0000002a02157980 */ /* 0x002ee8000c101900 */
[----:B--2--5:R-:W3:Y:S04]  /*17190*/  LDL.64 R6, [R1+0x118] ;  /* 0x0001180001067983 */ /* 0x024ee80000100a00 */
[----:B------:R-:W2:Y:S04]  /*171a0*/  LDL R20, [R1+0x90] ;  /* 0x0000900001147983 */ /* 0x000ea80000100800 */
        /* <DEDUP_REMOVED lines=178> */
[----:B-1----:R-:W-:Y:S01]  /*17cd0*/  LOP3.LUT R72, R73, 0x7f, RZ, 0xc0, !PT ;  /* 0x0000007f49487812 */ /* 0x002fe200078ec0ff */
        /* <DEDUP_REMOVED lines=24> */
[----:B------:R2:W-:Y:S02]  /*17e60*/  @!P2 SYNCS.ARRIVE.TRANS64.RED.A1T0 RZ, [R6+URZ], RZ ;  /* 0x000000ff06ffa9a7 */ /* 0x0005e4000810043f */
[----:B--2---:R-:W2:Y:S04]  /*17e70*/  LDL.64 R6, [R1+0x170] ;  /* 0x0001700001067983 */ /* 0x004ea80000100a00 */
[----:B--2---:R-:W2:Y:S04]  /*17e80*/  LD.E R12, desc[UR42][R6.64] ;  /* 0x0000002a060c7980 */ /* 0x004ea8000c101900 */
[----:B------:R-:W3:Y:S01]  /*17e90*/  LD.E.64 R6, desc[UR42][R16.64+0x230] ;  /* 0x0002302a10067980 */ /* 0x000ee2000c101b00 */
[----:B------:R-:W-:-:S04]  /*17ea0*/  UIADD3 UR4, UP0, UR37, 0x230, URZ ;  /* 0x0000023025047890 */ /* 0x000fc8000ff1e03f */
[----:B------:R-:W-:Y:S02]  /*17eb0*/  ULOP3.LUT UR4, UR4, 0x4, URZ, 0xfc, !UPT ;  /* 0x0000000404047892 */ /* 0x000fe4000f8efc3f */
[----:B------:R-:W-:Y:S01]  /*17ec0*/  UIADD3.X UR5, URZ, UR36, URZ, UP0, !UPT ;  /* 0x000000243f057290 */ /* 0x000fe200087fe43f */
        /* <DEDUP_REMOVED lines=9> */
[-C--:B-1----:R-:W-:Y:S01]  /*17f60*/  FMUL.FTZ R8, R26, R12.reuse ;  /* 0x0000000c1a087220 */ /* 0x082fe20000410000 */
[-C--:B------:R-:W-:Y:S01]  /*17f70*/  FMUL.FTZ R14, R30, R12.reuse ;  /* 0x0000000c1e0e7220 */ /* 0x080fe20000410000 */
[----:B------:R-:W-:-:S05]  /*17f80*/  FMUL.FTZ R26, R39, R12 ;  /* 0x0000000c271a7220 */ /* 0x000fca0000410000 */
[----:B------:R-:W1:Y:S01]  /*17f90*/  MUFU.TANH R20, R20 ;  /* 0x0000001400147308 */ /* 0x000e620000002400 */
[----:B---3--:R-:W-:Y:S01]  /*17fa0*/  FMNMX.FTZ R13, R11, R6, !PT ;  /* 0x000000060b0d7209 */ /* 0x008fe20007810000 */
[-C--:B------:R-:W-:Y:S01]  /*17fb0*/  FMUL.FTZ R30, R36, R12.reuse ;  /* 0x0000000c241e7220 */ /* 0x080fe20000410000 */
[-C--:B------:R-:W-:Y:S01]  /*17fc0*/  FMUL.FTZ R39, R46, R12.reuse ;  /* 0x0000000c2e277220 */ /* 0x080fe20000410000 */
[----:B------:R-:W-:-:S04]  /*17fd0*/  FMUL.FTZ R46, R48, R12 ;  /* 0x0000000c302e7220 */ /* 0x000fc80000410000 */
[----:B------:R-:W3:Y:S01]  /*17fe0*/  MUFU.TANH R21, R21 ;  /* 0x0000001500157308 */ /* 0x000ee20000002400 */
[-C--:B------:R-:W-:Y:S01]  /*17ff0*/  FMUL.FTZ R48, R52, R12.reuse ;  /* 0x0000000c34307220 */ /* 0x080fe20000410000 */
[----:B--2---:R-:W-:Y:S01]  /*18000*/  FMNMX.FTZ R52, R10, R13, !PT ;  /* 0x0000000d0a347209 */ /* 0x004fe20007810000 */
[----:B------:R-:W-:-:S05]  /*18010*/  FMUL.FTZ R32, R37, R12 ;  /* 0x0000000c25207220 */ /* 0x000fca0000410000 */
[----:B------:R-:W2:Y:S01]  /*18020*/  MUFU.TANH R29, R29 ;  /* 0x0000001d001d7308 */ /* 0x000ea20000002400 */
[----:B------:R-:W-:Y:S01]  /*18030*/  FMUL.FTZ R19, R34, R12 ;  /* 0x0000000c22137220 */ /* 0x000fe20000410000 */
[----:B----4-:R-:W-:Y:S01]  /*18040*/  FMNMX.FTZ R13, R15, R52, !PT ;  /* 0x000000340f0d7209 */ /* 0x010fe20007810000 */
[----:B------:R-:W-:-:S05]  /*18050*/  FMUL.FTZ R34, R40, R12 ;  /* 0x0000000c28227220 */ /* 0x000fca0000410000 */
[----:B------:R-:W4:Y:S01]  /*18060*/  MUFU.TANH R30, R30 ;  /* 0x0000001e001e7308 */ /* 0x000f220000002400 */
[----:B-1----:R-:W-:Y:S01]  /*18070*/  FMNMX.FTZ R52, R20, R13, !PT ;  /* 0x0000000d14347209 */ /* 0x002fe20007810000 */
[----:B------:R-:W-:-:S06]  /*18080*/  FMUL.FTZ R36, R41, R12 ;  /* 0x0000000c29247220 */ /* 0x000fcc0000410000 */
[----:B------:R-:W1:Y:S01]  /*18090*/  MUFU.TANH R32, R32 ;  /* 0x0000002000207308 */ /* 0x000e620000002400 */
[----:B---3--:R-:W-:Y:S01]  /*180a0*/  FMNMX.FTZ R52, R21, R52, !PT ;  /* 0x0000003415347209 */ /* 0x008fe20007810000 */
[----:B------:R-:W-:-:S06]  /*180b0*/  FMUL.FTZ R72, R44, R12 ;  /* 0x0000000c2c487220 */ /* 0x000fcc0000410000 */
[----:B------:R-:W3:Y:S01]  /*180c0*/  MUFU.TANH R34, R34 ;  /* 0x0000002200227308 */ /* 0x000ee20000002400 */
[----:B--2---:R-:W-:Y:S01]  /*180d0*/  FMNMX.FTZ R13, R29, R52, !PT ;  /* 0x000000341d0d7209 */ /* 0x004fe20007810000 */
[----:B------:R-:W-:-:S06]  /*180e0*/  FMUL.FTZ R73, R45, R12 ;  /* 0x0000000c2d497220 */ /* 0x000fcc0000410000 */
[----:B------:R-:W2:Y:S01]  /*180f0*/  MUFU.TANH R36, R36 ;  /* 0x0000002400247308 */ /* 0x000ea20000002400 */
[----:B----4-:R-:W-:Y:S01]  /*18100*/  FMNMX.FTZ R13, R30, R13, !PT ;  /* 0x0000000d1e0d7209 */ /* 0x010fe20007810000 */
[----:B------:R-:W-:-:S06]  /*18110*/  FMUL.FTZ R40, R47, R12 ;  /* 0x0000000c2f287220 */ /* 0x000fcc0000410000 */
        /* <DEDUP_REMOVED lines=8> */
[-C--:B------:R-:W-:Y:S01]  /*181a0*/  FMUL.FTZ R9, R27, R12.reuse ;  /* 0x0000000c1b097220 */ /* 0x080fe20000410000 */
[-C--:B------:R-:W-:Y:S01]  /*181b0*/  FMUL.FTZ R41, R50, R12.reuse ;  /* 0x0000000c32297220 */ /* 0x080fe20000410000 */
[----:B------:R-:W-:-:S04]  /*181c0*/  FMUL.FTZ R50, R56, R12 ;  /* 0x0000000c38327220 */ /* 0x000fc80000410000 */
[----:B------:R-:W2:Y:S01]  /*181d0*/  MUFU.TANH R47, R47 ;  /* 0x0000002f002f7308 */ /* 0x000ea20000002400 */
[----:B----4-:R-:W-:Y:S01]  /*181e0*/  FMNMX.FTZ R56, R72, R13, !PT ;  /* 0x0000000d48387209 */ /* 0x010fe20007810000 */
[-C--:B------:R-:W-:Y:S01]  /*181f0*/  FMUL.FTZ R28, R42, R12.reuse ;  /* 0x0000000c2a1c7220 */ /* 0x080fe20000410000 */
[----:B------:R-:W-:-:S05]  /*18200*/  FMUL.FTZ R42, R51, R12 ;  /* 0x0000000c332a7220 */ /* 0x000fca0000410000 */
[----:B------:R-:W4:Y:S01]  /*18210*/  MUFU.TANH R48, R48 ;  /* 0x0000003000307308 */ /* 0x000f220000002400 */
[----:B-1----:R-:W-:Y:S01]  /*18220*/  FMNMX.FTZ R13, R73, R56, !PT ;  /* 0x00000038490d7209 */ /* 0x002fe20007810000 */
[----:B------:R-:W-:-:S06]  /*18230*/  FMUL.FTZ R51, R57, R12 ;  /* 0x0000000c39337220 */ /* 0x000fcc0000410000 */
[----:B------:R-:W1:Y:S01]  /*18240*/  MUFU.TANH R8, R8 ;  /* 0x0000000800087308 */ /* 0x000e620000002400 */
[----:B------:R-:W-:Y:S01]  /*18250*/  FMUL.FTZ R18, R31, R12 ;  /* 0x0000000c1f127220 */ /* 0x000fe20000410000 */
[----:B---3--:R-:W-:-:S06]  /*18260*/  FMNMX.FTZ R56, R46, R13, !PT ;  /* 0x0000000d2e387209 */ /* 0x008fcc0007810000 */
[----:B------:R-:W3:Y:S01]  /*18270*/  MUFU.TANH R49, R49 ;  /* 0x0000003100317308 */ /* 0x000ee20000002400 */
[-C--:B------:R-:W-:Y:S01]  /*18280*/  FMUL.FTZ R52, R60, R12.reuse ;  /* 0x0000000c3c347220 */ /* 0x080fe20000410000 */
[----:B------:R-:W-:-:S06]  /*18290*/  FMUL.FTZ R25, R38, R12 ;  /* 0x0000000c26197220 */ /* 0x000fcc0000410000 */
[----:B------:R-:W0:Y:S01]  /*182a0*/  MUFU.TANH R9, R9 ;  /* 0x0000000900097308 */ /* 0x000e220000002400 */
[-C--:B------:R-:W-:Y:S01]  /*182b0*/  FMUL.FTZ R38, R43, R12.reuse ;  /* 0x0000000c2b267220 */ /* 0x080fe20000410000 */
[----:B------:R-:W-:Y:S01]  /*182c0*/  FMUL.FTZ R43, R54, R12 ;  /* 0x0000000c362b7220 */ /* 0x000fe20000410000 */
[----:B--2---:R-:W-:-:S05]  /*182d0*/  FMNMX.FTZ R13, R47, R56, !PT ;  /* 0x000000382f0d7209 */ /* 0x004fca0007810000 */
[----:B------:R-:W2:Y:S01]  /*182e0*/  MUFU.TANH R50, R50 ;  /* 0x0000003200327308 */ /* 0x000ea20000002400 */
[-C--:B------:R-:W-:Y:S01]  /*182f0*/  FMUL.FTZ R54, R61, R12.reuse ;  /* 0x0000000c3d367220 */ /* 0x080fe20000410000 */
[----:B------:R-:W-:-:S06]  /*18300*/  FMUL.FTZ R24, R35, R12 ;  /* 0x0000000c23187220 */ /* 0x000fcc0000410000 */
[----:B------:R-:W2:Y:S01]  /*18310*/  MUFU.TANH R14, R14 ;  /* 0x0000000e000e7308 */ /* 0x000ea20000002400 */
[-C--:B------:R-:W-:Y:S01]  /*18320*/  FMUL.FTZ R45, R58, R12.reuse ;  /* 0x0000000c3a2d7220 */ /* 0x080fe20000410000 */
[----:B------:R-:W-:Y:S01]  /*18330*/  FMUL.FTZ R44, R55, R12 ;  /* 0x0000000c372c7220 */ /* 0x000fe20000410000 */
[----:B----4-:R-:W-:-:S05]  /*18340*/  FMNMX.FTZ R58, R48, R13, !PT ;  /* 0x0000000d303a7209 */ /* 0x010fca0007810000 */
[----:B------:R-:W4:Y:S01]  /*18350*/  MUFU.TANH R51, R51 ;  /* 0x0000003300337308 */ /* 0x000f220000002400 */
[----:B------:R-:W-:Y:S01]  /*18360*/  FMUL.FTZ R55, R64, R12 ;  /* 0x0000000c40377220 */ /* 0x000fe20000410000 */
[----:B-1----:R-:W-:-:S06]  /*18370*/  FMNMX.FTZ R56, R8, R7, !PT ;  /* 0x0000000708387209 */ /* 0x002fcc0007810000 */
[----:B------:R-:W1:Y:S01]  /*18380*/  MUFU.TANH R18, R18 ;  /* 0x0000001200127308 */ /* 0x000e620000002400 */
[----:B---3--:R-:W-:Y:S01]  /*18390*/  FMNMX.FTZ R27, R49, R58, !PT ;  /* 0x0000003a311b7209 */ /* 0x008fe20007810000 */
[----:B------:R-:W-:-:S06]  /*183a0*/  FMUL.FTZ R57, R65, R12 ;  /* 0x0000000c41397220 */ /* 0x000fcc0000410000 */
[----:B------:R-:W3:Y:S01]  /*183b0*/  MUFU.TANH R52, R52 ;  /* 0x0000003400347308 */ /* 0x000ee20000002400 */
[----:B0-----:R-:W-:-:S07]  /*183c0*/  FMNMX.FTZ R13, R9, R56, !PT ;  /* 0x00000038090d7209 */ /* 0x001fce0007810000 */
[----:B------:R-:W0:Y:S01]  /*183d0*/  MUFU.TANH R19, R19 ;  /* 0x0000001300137308 */ /* 0x000e220000002400 */
[----:B--2---:R-:W-:Y:S01]  /*183e0*/  FMNMX.FTZ R60, R50, R27, !PT ;  /* 0x0000001b323c7209 */ /* 0x004fe20007810000 */
[----:B------:R-:W-:-:S06]  /*183f0*/  FMUL.FTZ R58, R68, R12 ;  /* 0x0000000c443a7220 */ /* 0x000fcc0000410000 */
[----:B------:R-:W2:Y:S01]  /*18400*/  MUFU.TANH R54, R54 ;  /* 0x0000003600367308 */ /* 0x000ea20000002400 */
[----:B------:R-:W-:-:S07]  /*18410*/  FMNMX.FTZ R13, R14, R13, !PT ;  /* 0x0000000d0e0d7209 */ /* 0x000fce0007810000 */
[----:B------:R-:W2:Y:S01]  /*18420*/  MUFU.TANH R24, R24 ;  /* 0x0000001800187308 */ /* 0x000ea20000002400 */
[----:B----4-:R-:W-:Y:S01]  /*18430*/  FMNMX.FTZ R27, R51, R60, !PT ;  /* 0x0000003c331b7209 */ /* 0x010fe20007810000 */
[----:B------:R-:W-:-:S06]  /*18440*/  FMUL.FTZ R61, R69, R12 ;  /* 0x0000000c453d7220 */ /* 0x000fcc0000410000 */
[----:B------:R-:W4:Y:S01]  /*18450*/  MUFU.TANH R55, R55 ;  /* 0x0000003700377308 */ /* 0x000f220000002400 */
[----:B-1----:R-:W-:-:S07]  /*18460*/  FMNMX.FTZ R56, R18, R13, !PT ;  /* 0x0000000d12387209 */ /* 0x002fce0007810000 */
[----:B------:R-:W1:Y:S01]  /*18470*/  MUFU.TANH R25, R25 ;  /* 0x0000001900197308 */ /* 0x000e620000002400 */
[----:B---3--:R-:W-:-:S07]  /*18480*/  FMNMX.FTZ R27, R52, R27, !PT ;  /* 0x0000001b341b7209 */ /* 0x008fce0007810000 */
[----:B------:R-:W3:Y:S01]  /*18490*/  MUFU.TANH R57, R57 ;  /* 0x0000003900397308 */ /* 0x000ee20000002400 */
[----:B0-----:R-:W-:-:S07]  /*184a0*/  FMNMX.FTZ R13, R19, R56, !PT ;  /* 0x00000038130d7209 */ /* 0x001fce0007810000 */
[----:B------:R-:W0:Y:S01]  /*184b0*/  MUFU.TANH R26, R26 ;  /* 0x0000001a001a7308 */ /* 0x000e220000002400 */
[----:B--2---:R-:W-:-:S07]  /*184c0*/  FMNMX.FTZ R60, R54, R27, !PT ;  /* 0x0000001b363c7209 */ /* 0x004fce0007810000 */
[----:B------:R-:W2:Y:S01]  /*184d0*/  MUFU.TANH R58, R58 ;  /* 0x0000003a003a7308 */ /* 0x000ea20000002400 */
[----:B------:R-:W-:-:S07]  /*184e0*/  FMNMX.FTZ R56, R24, R13, !PT ;  /* 0x0000000d18387209 */ /* 0x000fce0007810000 */
[----:B------:R-:W2:Y:S01]  /*184f0*/  MUFU.TANH R28, R28 ;  /* 0x0000001c001c7308 */ /* 0x000ea20000002400 */
[----:B----4-:R-:W-:-:S07]  /*18500*/  FMNMX.FTZ R60, R55, R60, !PT ;  /* 0x0000003c373c7209 */ /* 0x010fce0007810000 */
[----:B------:R-:W4:Y:S01]  /*18510*/  MUFU.TANH R61, R61 ;  /* 0x0000003d003d7308 */ /* 0x000f220000002400 */
[----:B-1----:R-:W-:-:S07]  /*18520*/  FMNMX.FTZ R13, R25, R56, !PT ;  /* 0x00000038190d7209 */ /* 0x002fce0007810000 */
[----:B------:R-:W1:Y:S01]  /*18530*/  MUFU.TANH R38, R38 ;  /* 0x0000002600267308 */ /* 0x000e620000002400 */
[----:B---3--:R-:W-:Y:S02]  /*18540*/  FMNMX.FTZ R27, R57, R60, !PT ;  /* 0x0000003c391b7209 */ /* 0x008fe40007810000 */
[----:B0-----:R-:W-:-:S05]  /*18550*/  FMNMX.FTZ R13, R26, R13, !PT ;  /* 0x0000000d1a0d7209 */ /* 0x001fca0007810000 */
[----:B------:R-:W0:Y:S01]  /*18560*/  MUFU.TANH R39, R39 ;  /* 0x0000002700277308 */ /* 0x000e220000002400 */
[----:B------:R-:W-:Y:S01]  /*18570*/  FMUL.FTZ R56, R62, R12 ;  /* 0x0000000c3e387220 */ /* 0x000fe20000410000 */
[----:B--2---:R-:W-:-:S06]  /*18580*/  FMNMX.FTZ R62, R58, R27, !PT ;  /* 0x0000001b3a3e7209 */ /* 0x004fcc0007810000 */
[----:B------:R-:W2:Y:S01]  /*18590*/  MUFU.TANH R40, R40 ;  /* 0x0000002800287308 */ /* 0x000ea20000002400 */
[----:B------:R-:W-:Y:S02]  /*185a0*/  FMNMX.FTZ R13, R28, R13, !PT ;  /* 0x0000000d1c0d7209 */ /* 0x000fe40007810000 */
[----:B----4-:R-:W-:-:S05]  /*185b0*/  FMNMX.FTZ R31, R61, R62, !PT ;  /* 0x0000003e3d1f7209 */ /* 0x010fca0007810000 */
[----:B------:R-:W3:Y:S01]  /*185c0*/  MUFU.TANH R41, R41 ;  /* 0x0000002900297308 */ /* 0x000ee20000002400 */
[----:B-1----:R-:W-:Y:S01]  /*185d0*/  FMNMX.FTZ R60, R38, R13, !PT ;  /* 0x0000000d263c7209 */ /* 0x002fe20007810000 */
[----:B------:R-:W1:Y:S06]  /*185e0*/  SHFL.BFLY PT, R68, R31, 0x2, 0x1f ;  /* 0x0c401f001f447f89 */ /* 0x000e6c00000e0000 */
[----:B------:R-:W4:Y:S01]  /*185f0*/  MUFU.TANH R42, R42 ;  /* 0x0000002a002a7308 */ /* 0x000f220000002400 */
[----:B0-----:R-:W-:Y:S01]  /*18600*/  FMNMX.FTZ R13, R39, R60, !PT ;  /* 0x0000003c270d7209 */ /* 0x001fe20007810000 */
[----:B------:R-:W-:-:S06]  /*18610*/  FMUL.FTZ R53, R59, R12 ;  /* 0x0000000c3b357220 */ /* 0x000fcc0000410000 */
[----:B------:R-:W0:Y:S01]  /*18620*/  MUFU.TANH R43, R43 ;  /* 0x0000002b002b7308 */ /* 0x000e220000002400 */
[----:B--2---:R-:W-:-:S07]  /*18630*/  FMNMX.FTZ R62, R40, R13, !PT ;  /* 0x0000000d283e7209 */ /* 0x004fce0007810000 */
[----:B------:R-:W2:Y:S01]  /*18640*/  MUFU.TANH R44, R44 ;  /* 0x0000002c002c7308 */ /* 0x000ea20000002400 */
[----:B---3--:R-:W-:Y:S01]  /*18650*/  FMNMX.FTZ R13, R41, R62, !PT ;  /* 0x0000003e290d7209 */ /* 0x008fe20007810000 */
[----:B------:R-:W-:-:S06]  /*18660*/  FMUL.FTZ R59, R63, R12 ;  /* 0x0000000c3f3b7220 */ /* 0x000fcc0000410000 */
[----:B------:R-:W3:Y:S01]  /*18670*/  MUFU.TANH R45, R45 ;  /* 0x0000002d002d7308 */ /* 0x000ee20000002400 */
[----:B----4-:R-:W-:Y:S01]  /*18680*/  FMNMX.FTZ R64, R42, R13, !PT ;  /* 0x0000000d2a407209 */ /* 0x010fe20007810000 */
[----:B------:R-:W-:-:S06]  /*18690*/  FMUL.FTZ R60, R66, R12 ;  /* 0x0000000c423c7220 */ /* 0x000fcc0000410000 */
[----:B------:R-:W4:Y:S01]  /*186a0*/  MUFU.TANH R53, R53 ;  /* 0x0000003500357308 */ /* 0x000f220000002400 */
        /* <DEDUP_REMOVED lines=10> */
[----:B----4-:R-:W-:Y:S01]  /*18750*/  FMNMX.FTZ R13, R53, R64, !PT ;  /* 0x00000040350d7209 */ /* 0x010fe20007810000 */
[----:B------:R-:W-:-:S06]  /*18760*/  FMUL.FTZ R64, R71, R12 ;  /* 0x0000000c47407220 */ /* 0x000fcc0000410000 */
[----:B------:R-:W4:Y:S01]  /*18770*/  MUFU.TANH R62, R62 ;  /* 0x0000003e003e7308 */ /* 0x000f220000002400 */
[----:B0-----:R-:W-:-:S07]  /*18780*/  FMNMX.FTZ R12, R56, R13, !PT ;  /* 0x0000000d380c7209 */ /* 0x001fce0007810000 */
[----:B------:R-:W0:Y:S01]  /*18790*/  MUFU.TANH R63, R63 ;  /* 0x0000003f003f7308 */ /* 0x000e220000002400 */
[----:B-1----:R-:W-:-:S07]  /*187a0*/  FMNMX.FTZ R13, R59, R12, !PT ;  /* 0x0000000c3b0d7209 */ /* 0x002fce0007810000 */
[----:B------:R-:W1:Y:S01]  /*187b0*/  MUFU.TANH R64, R64 ;  /* 0x0000004000407308 */ /* 0x000e620000002400 */
[----:B---3--:R-:W-:-:S04]  /*187c0*/  FMNMX.FTZ R13, R60, R13, !PT ;  /* 0x0000000d3c0d7209 */ /* 0x008fc80007810000 */
[----:B----4-:R-:W-:-:S04]  /*187d0*/  FMNMX.FTZ R12, R62, R13, !PT ;  /* 0x0000000d3e0c7209 */ /* 0x010fc80007810000 */
[----:B0-----:R-:W-:Y:S01]  /*187e0*/  FMNMX.FTZ R27, R63, R12, !PT ;  /* 0x0000000c3f1b7209 */ /* 0x001fe20007810000 */
[----:B------:R-:W-:Y:S01]  /*187f0*/  IMAD.U32 R12, RZ, RZ, UR4 ;  /* 0x00000004ff0c7e24 */ /* 0x000fe2000f8e00ff */
[----:B--2---:R-:W-:Y:S01]  /*18800*/  FMNMX.FTZ R33, R68, R33, !PT ;  /* 0x0000002144217209 */ /* 0x004fe20007810000 */
[----:B------:R-:W-:Y:S01]  /*18810*/  IMAD.U32 R13, RZ, RZ, UR5 ;  /* 0x00000005ff0d7e24 */ /* 0x000fe2000f8e00ff */
[----:B------:R-:W-:Y:S01]  /*18820*/  ST.E desc[UR42][R16.64+0x230], R31 ;  /* 0x0002301f10007985 */ /* 0x000fe2000c10192a */
[----:B-1----:R-:W-:-:S05]  /*18830*/  FMNMX.FTZ R27, R64, R27, !PT ;  /* 0x0000001b401b7209 */ /* 0x002fca0007810000 */
        /* <DEDUP_REMOVED lines=12> */
[----:B------:R-:W4:Y:S01]  /*18900*/  LD.E R66, desc[UR42][R16.64+0x260] ;  /* 0x0002602a10427980 */ /* 0x000f22000c101900 */
[----:B------:R-:W-:Y:S01]  /*18910*/  FADD.FTZ R74, R7, -R70 ;  /* 0x80000046074a7221 */ /* 0x000fe20000010000 */
[----:B------:R-:W-:-:S04]  /*18920*/  UIADD3 UR4, UP0, UR37, 0x260, URZ ;  /* 0x0000026025047890 */ /* 0x000fc8000ff1e03f */
[----:B------:R-:W-:Y:S02]  /*18930*/  ULOP3.LUT UR6, UR4, 0x4, URZ, 0xfc, !UPT ;  /* 0x0000000404067892 */ /* 0x000fe4000f8efc3f */
[----:B------:R-:W-:Y:S01]  /*18940*/  UIADD3.X UR5, URZ, UR36, URZ, UP0, !UPT ;  /* 0x000000243f057290 */ /* 0x000fe200087fe43f */
[----:B--2---:R-:W-:-:S04]  /*18950*/  FADD.FTZ R6, R6, -R69 ;  /* 0x8000004506067221 */ /* 0x004fc80000010000 */
[-C--:B---3--:R-:W-:Y:S01]  /*18960*/  FMUL.FTZ R6, R6, R65.reuse ;  /* 0x0000004106067220 */ /* 0x088fe20000410000 */
[----:B0-----:R-:W-:-:S03]  /*18970*/  FMUL.FTZ R12, R69, R65 ;  /* 0x00000041450c7220 */ /* 0x001fc60000410000 */
[----:B------:R0:W-:Y:S01]  /*18980*/  MUFU.EX2 R7, R6 ;  /* 0x0000000600077308 */ /* 0x0001e20000000800 */
[-CC-:B------:R-:W-:Y:S01]  /*18990*/  FFMA.FTZ R160, R11, R65.reuse, -R12.reuse ;  /* 0x000000410ba07223 */ /* 0x180fe2000001080c */
[-CC-:B------:R-:W-:Y:S01]  /*189a0*/  FFMA.FTZ R168, R36, R65.reuse, -R12.reuse ;  /* 0x0000004124a87223 */ /* 0x180fe2000001080c */
[----:B------:R-:W-:Y:S01]  /*189b0*/  FMUL.FTZ R27, R65, R74 ;  /* 0x0000004a411b7220 */ /* 0x000fe20000410000 */
[-C--:B0-----:R-:W-:Y:S01]  /*189c0*/  FMUL.FTZ R6, R70, R65.reuse ;  /* 0x0000004146067220 */ /* 0x081fe20000410000 */
[----:B------:R-:W-:-:S03]  /*189d0*/  FFMA.FTZ R37, R10, R65, -R12 ;  /* 0x000000410a257223 */ /* 0x000fc6000001080c */
[-CC-:B------:R-:W-:Y:S01]  /*189e0*/  FFMA.FTZ R36, R8, R65.reuse, -R6.reuse ;  /* 0x0000004108247223 */ /* 0x180fe20000010806 */
[-C--:B------:R-:W-:Y:S01]  /*189f0*/  FFMA.FTZ R161, R9, R65.reuse, -R6 ;  /* 0x0000004109a17223 */ /* 0x080fe20000010806 */
[----:B------:R-:W4:Y:S01]  /*18a00*/  MUFU.EX2 R160, R160 ;  /* 0x000000a000a07308 */ /* 0x000f220000000800 */
[-CC-:B------:R-:W-:Y:S01]  /*18a10*/  FFMA.FTZ R164, R29, R65.reuse, -R12.reuse ;  /* 0x000000411da47223 */ /* 0x180fe2000001080c */
[-CC-:B------:R-:W-:Y:S01]  /*18a20*/  FFMA.FTZ R35, R15, R65.reuse, -R12.reuse ;  /* 0x000000410f237223 */ /* 0x180fe2000001080c */
[-C--:B------:R-:W-:Y:S01]  /*18a30*/  FFMA.FTZ R29, R34, R65.reuse, -R12 ;  /* 0x00000041221d7223 */ /* 0x080fe2000001080c */
[----:B------:R-:W-:-:S04]  /*18a40*/  FFMA.FTZ R34, R14, R65, -R6 ;  /* 0x000000410e227223 */ /* 0x000fc80000010806 */
[----:B------:R-:W-:Y:S01]  /*18a50*/  MUFU.EX2 R27, R27 ;  /* 0x0000001b001b7308 */ /* 0x000fe20000000800 */
[-C--:B------:R-:W-:Y:S01]  /*18a60*/  FFMA.FTZ R162, R20, R65.reuse, -R12 ;  /* 0x0000004114a27223 */ /* 0x080fe2000001080c */
[----:B------:R-:W-:-:S06]  /*18a70*/  FFMA.FTZ R163, R18, R65, -R6 ;  /* 0x0000004112a37223 */ /* 0x000fcc0000010806 */
[----:B------:R-:W0:Y:S01]  /*18a80*/  MUFU.EX2 R36, R36 ;  /* 0x0000002400247308 */ /* 0x000e220000000800 */
[-CC-:B------:R-:W-:Y:S01]  /*18a90*/  FFMA.FTZ R33, R21, R65.reuse, -R12.reuse ;  /* 0x0000004115217223 */ /* 0x180fe2000001080c */
[----:B------:R-:W-:-:S06]  /*18aa0*/  FFMA.FTZ R166, R32, R65, -R12 ;  /* 0x0000004120a67223 */ /* 0x000fcc000001080c */
[----:B------:R-:W1:Y:S01]  /*18ab0*/  MUFU.EX2 R37, R37 ;  /* 0x0000002500257308 */ /* 0x000e620000000800 */
[----:B------:R-:W-:-:S07]  /*18ac0*/  FFMA.FTZ R32, R19, R65, -R6 ;  /* 0x0000004113207223 */ /* 0x000fce0000010806 */
[----:B------:R-:W2:Y:S01]  /*18ad0*/  MUFU.EX2 R161, R161 ;  /* 0x000000a100a17308 */ /* 0x000ea20000000800 */
[----:B------:R-:W-:-:S07]  /*18ae0*/  FFMA.FTZ R165, R24, R65, -R6 ;  /* 0x0000004118a57223 */ /* 0x000fce0000010806 */
[----:B------:R-:W3:Y:S08]  /*18af0*/  MUFU.EX2 R35, R35 ;  /* 0x0000002300237308 */ /* 0x000ef00000000800 */
[----:B------:R-:W3:Y:S01]  /*18b00*/  MUFU.EX2 R34, R34 ;  /* 0x0000002200227308 */ /* 0x000ee20000000800 */
[----:B----4-:R-:W-:Y:S01]  /*18b10*/  FFMA.FTZ R8, R7, R67, R160 ;  /* 0x0000004307087223 */ /* 0x010fe200000100a0 */
[----:B------:R-:W-:-:S06]  /*18b20*/  FFMA.FTZ R31, R30, R65, -R12 ;  /* 0x000000411e1f7223 */ /* 0x000fcc000001080c */
[----:B------:R-:W4:Y:S01]  /*18b30*/  MUFU.EX2 R162, R162 ;  /* 0x000000a200a27308 */ /* 0x000f220000000800 */
[----:B0-----:R-:W-:Y:S01]  /*18b40*/  FFMA.FTZ R68, R27, R68, R36 ;  /* 0x000000441b447223 */ /* 0x001fe20000010024 */
[----:B------:R-:W-:-:S06]  /*18b50*/  FFMA.FTZ R30, R25, R65, -R6 ;  /* 0x00000041191e7223 */ /* 0x000fcc0000010806 */
[----:B------:R-:W0:Y:S01]  /*18b60*/  MUFU.EX2 R163, R163 ;  /* 0x000000a300a37308 */ /* 0x000e220000000800 */
[----:B-1----:R-:W-:Y:S01]  /*18b70*/  FADD.FTZ R8, R37, R8 ;  /* 0x0000000825087221 */ /* 0x002fe20000010000 */
[----:B--2---:R-:W-:-:S06]  /*18b80*/  FADD.FTZ R9, R161, R68 ;  /* 0x00000044a1097221 */ /* 0x004fcc0000010000 */
[----:B------:R-:W1:Y:S01]  /*18b90*/  MUFU.EX2 R33, R33 ;  /* 0x0000002100217308 */ /* 0x000e620000000800 */
[----:B------:R-:W-:-:S07]  /*18ba0*/  FFMA.FTZ R167, R26, R65, -R6 ;  /* 0x000000411aa77223 */ /* 0x000fce0000010806 */
[----:B------:R-:W2:Y:S01]  /*18bb0*/  MUFU.EX2 R32, R32 ;  /* 0x0000002000207308 */ /* 0x000ea20000000800 */
[----:B---3--:R-:W-:Y:S01]  /*18bc0*/  FADD.FTZ R11, R35, R8 ;  /* 0x00000008230b7221 */ /* 0x008fe20000010000 */
[----:B------:R-:W-:-:S06]  /*18bd0*/  FADD.FTZ R8, R34, R9 ;  /* 0x0000000922087221 */ /* 0x000fcc0000010000 */
[----:B------:R-:W3:Y:S01]  /*18be0*/  MUFU.EX2 R164, R164 ;  /* 0x000000a400a47308 */ /* 0x000ee20000000800 */
[----:B------:R-:W-:-:S07]  /*18bf0*/  FFMA.FTZ R28, R28, R65, -R6 ;  /* 0x000000411c1c7223 */ /* 0x000fce0000010806 */
[----:B------:R-:W3:Y:S01]  /*18c00*/  MUFU.EX2 R165, R165 ;  /* 0x000000a500a57308 */ /* 0x000ee20000000800 */
[----:B----4-:R-:W-:Y:S01]  /*18c10*/  FADD.FTZ R10, R162, R11 ;  /* 0x0000000ba20a7221 */ /* 0x010fe20000010000 */
[----:B0-----:R-:W-:-:S06]  /*18c20*/  FADD.FTZ R9, R163, R8 ;  /* 0x00000008a3097221 */ /* 0x001fcc0000010000 */
[----:B------:R-:W0:Y:S01]  /*18c30*/  MUFU.EX2 R31, R31 ;  /* 0x0000001f001f7308 */ /* 0x000e220000000800 */
[----:B------:R-:W-:-:S07]  /*18c40*/  FFMA.FTZ R169, R38, R65, -R6 ;  /* 0x0000004126a97223 */ /* 0x000fce0000010806 */
[----:B------:R-:W4:Y:S01]  /*18c50*/  MUFU.EX2 R30, R30 ;  /* 0x0000001e001e7308 */ /* 0x000f220000000800 */
[----:B-1----:R-:W-:Y:S01]  /*18c60*/  FADD.FTZ R11, R33, R10 ;  /* 0x0000000a210b7221 */ /* 0x002fe20000010000 */
[----:B------:R-:W-:-:S06]  /*18c70*/  FFMA.FTZ R15, R72, R65, -R12 ;  /* 0x00000041480f7223 */ /* 0x000fcc000001080c */
[----:B------:R-:W1:Y:S01]  /*18c80*/  MUFU.EX2 R166, R166 ;  /* 0x000000a600a67308 */ /* 0x000e620000000800 */
[----:B--2---:R-:W-:Y:S01]  /*18c90*/  FADD.FTZ R8, R32, R9 ;  /* 0x0000000920087221 */ /* 0x004fe20000010000 */
[----:B------:R-:W-:-:S06]  /*18ca0*/  FFMA.FTZ R171, R39, R65, -R6 ;  /* 0x0000004127ab7223 */ /* 0x000fcc0000010806 */
[----:B------:R-:W2:Y:S01]  /*18cb0*/  MUFU.EX2 R167, R167 ;  /* 0x000000a700a77308 */ /* 0x000ea20000000800 */
[----:B---3--:R-:W-:Y:S01]  /*18cc0*/  FADD.FTZ R10, R164, R11 ;  /* 0x0000000ba40a7221 */ /* 0x008fe20000010000 */
[----:B------:R-:W-:-:S06]  /*18cd0*/  FFMA.FTZ R170, R73, R65, -R12 ;  /* 0x0000004149aa7223 */ /* 0x000fcc000001080c */
[----:B------:R-:W3:Y:S01]  /*18ce0*/  MUFU.EX2 R29, R29 ;  /* 0x0000001d001d7308 */ /* 0x000ee20000000800 */
[----:B------:R-:W-:Y:S01]  /*18cf0*/  FADD.FTZ R9, R165, R8 ;  /* 0x00000008a5097221 */ /* 0x000fe20000010000 */
[----:B------:R-:W-:-:S06]  /*18d00*/  FFMA.FTZ R14, R40, R65, -R6 ;  /* 0x00000041280e7223 */ /* 0x000fcc0000010806 */
[----:B------:R-:W3:Y:S01]  /*18d10*/  MUFU.EX2 R28, R28 ;  /* 0x0000001c001c7308 */ /* 0x000ee20000000800 */
[----:B0-----:R-:W-:Y:S01]  /*18d20*/  FADD.FTZ R11, R31, R10 ;  /* 0x0000000a1f0b7221 */ /* 0x001fe20000010000 */
[----:B------:R-:W-:-:S06]  /*18d30*/  FFMA.FTZ R231, R46, R65, -R12 ;  /* 0x000000412ee77223 */ /* 0x000fcc000001080c */
[----:B------:R-:W0:Y:S01]  /*18d40*/  MUFU.EX2 R168, R168 ;  /* 0x000000a800a87308 */ /* 0x000e220000000800 */
[----:B----4-:R-:W-:Y:S01]  /*18d50*/  FADD.FTZ R8, R30, R9 ;  /* 0x000000091e087221 */ /* 0x010fe20000010000 */
[----:B------:R-:W-:-:S06]  /*18d60*/  FFMA.FTZ R229, R41, R65, -R6 ;  /* 0x0000004129e57223 */ /* 0x000fcc0000010806 */
        /* <DEDUP_REMOVED lines=14> */
[----:B----4-:R-:W-:-:S06]  /*18e50*/  FADD.FTZ R8, R169, R8 ;  /* 0x00000008a9087221 */ /* 0x010fcc0000010000 */
[----:B------:R-:W0:Y:S01]  /*18e60*/  MUFU.EX2 R231, R231 ;  /* 0x000000e700e77308 */ /* 0x000e220000000800 */
[-C--:B------:R-:W-:Y:S01]  /*18e70*/  FFMA.FTZ R228, R49, R65.reuse, -R12 ;  /* 0x0000004131e47223 */ /* 0x080fe2000001080c */
[----:B------:R-:W-:-:S06]  /*18e80*/  FFMA.FTZ R205, R44, R65, -R6 ;  /* 0x000000412ccd7223 */ /* 0x000fcc0000010806 */
[----:B------:R-:W4:Y:S01]  /*18e90*/  MUFU.EX2 R229, R229 ;  /* 0x000000e500e57308 */ /* 0x000f220000000800 */
[----:B-1----:R-:W-:Y:S01]  /*18ea0*/  FADD.FTZ R9, R15, R10 ;  /* 0x0000000a0f097221 */ /* 0x002fe20000010000 */
[----:B--2---:R-:W-:-:S06]  /*18eb0*/  FADD.FTZ R11, R171, R8 ;  /* 0x00000008ab0b7221 */ /* 0x004fcc0000010000 */
[----:B------:R-:W1:Y:S01]  /*18ec0*/  MUFU.EX2 R232, R232 ;  /* 0x000000e800e87308 */ /* 0x000e620000000800 */
[-C--:B------:R-:W-:Y:S01]  /*18ed0*/  FFMA.FTZ R186, R50, R65.reuse, -R12 ;  /* 0x0000004132ba7223 */ /* 0x080fe2000001080c */
[----:B------:R-:W-:-:S06]  /*18ee0*/  FFMA.FTZ R184, R45, R65, -R6 ;  /* 0x000000412db87223 */ /* 0x000fcc0000010806 */
[----:B------:R-:W2:Y:S01]  /*18ef0*/  MUFU.EX2 R230, R230 ;  /* 0x000000e600e67308 */ /* 0x000ea20000000800 */
[----:B---3--:R-:W-:Y:S01]  /*18f00*/  FADD.FTZ R8, R170, R9 ;  /* 0x00000009aa087221 */ /* 0x008fe20000010000 */
[----:B------:R-:W-:-:S06]  /*18f10*/  FADD.FTZ R10, R14, R11 ;  /* 0x0000000b0e0a7221 */ /* 0x000fcc0000010000 */
[----:B------:R-:W3:Y:S01]  /*18f20*/  MUFU.EX2 R227, R227 ;  /* 0x000000e300e37308 */ /* 0x000ee20000000800 */
[-C--:B------:R-:W-:Y:S01]  /*18f30*/  FFMA.FTZ R187, R51, R65.reuse, -R12 ;  /* 0x0000004133bb7223 */ /* 0x080fe2000001080c */
        /* <DEDUP_REMOVED lines=47> */
[----:B------:R-:W-:-:S06]  /*19230*/  FADD.FTZ R8, R172, R9 ;  /* 0x00000009ac087221 */ /* 0x000fcc0000010000 */
[----:B------:R-:W3:Y:S08]  /*19240*/  MUFU.EX2 R21, R21 ;  /* 0x0000001500157308 */ /* 0x000ef00000000800 */
[----:B------:R-:W3:Y:S01]  /*19250*/  MUFU.EX2 R19, R19 ;  /* 0x0000001300137308 */ /* 0x000ee20000000800 */
[----:B0-----:R-:W-:Y:S01]  /*19260*/  FADD.FTZ R9, R175, R6 ;  /* 0x00000006af097221 */ /* 0x001fe20000010000 */
[----:B----4-:R-:W-:-:S03]  /*19270*/  FADD.FTZ R11, R173, R8 ;  /* 0x00000008ad0b7221 */ /* 0x010fc60000010000 */
[----:B-1----:R-:W-:Y:S01]  /*19280*/  FADD.FTZ R6, R20, R9 ;  /* 0x0000000914067221 */ /* 0x002fe20000010000 */
[----:B--2---:R-:W-:Y:S01]  /*19290*/  FADD.FTZ R8, R18, R11 ;  /* 0x0000000b12087221 */ /* 0x004fe20000010000 */
[----:B------:R-:W-:Y:S01]  /*192a0*/  FMUL.FTZ R25, R7, R66 ;  /* 0x0000004207197220 */ /* 0x000fe20000410000 */
[----:B------:R-:W-:Y:S02]  /*192b0*/  IMAD.U32 R10, RZ, RZ, UR6 ;  /* 0x00000006ff0a7e24 */ /* 0x000fe4000f8e00ff */
[----:B---3--:R-:W-:Y:S01]  /*192c0*/  FADD.FTZ R9, R21, R6 ;  /* 0x0000000615097221 */ /* 0x008fe20000010000 */
[----:B------:R-:W-:Y:S01]  /*192d0*/  IMAD.U32 R11, RZ, RZ, UR5 ;  /* 0x00000005ff0b7e24 */ /* 0x000fe2000f8e00ff */
[----:B------:R-:W-:Y:S01]  /*192e0*/  ST.E desc[UR42][R16.64+0x260], R25 ;  /* 0x0002601910007985 */ /* 0x000fe2000c10192a */
[----:B------:R-:W-:-:S03]  /*192f0*/  FADD.FTZ R13, R19, R8 ;  /* 0x00000008130d7221 */ /* 0x000fc60000010000 */
[----:B------:R-:W-:Y:S04]  /*19300*/  ST.E desc[UR42][R16.64+0x240], R9 ;  /* 0x0002400910007985 */ /* 0x000fe8000c10192a */
[----:B------:R0:W-:Y:S04]  /*19310*/  ST.E desc[UR42][R16.64+0x244], R13 ;  /* 0x0002440d10007985 */ /* 0x0001e8000c10192a */
[----:B------:R-:W2:Y:S02]  /*19320*/  LD.E R6, desc[UR42][R10.64] ;  /* 0x0000002a0a067980 */ /* 0x000ea4000c101900 */
[----:B--2---:R-:W-:-:S05]  /*19330*/  FMUL.FTZ R39, R7, R6 ;  /* 0x0000000607277220 */ /* 0x004fca0000410000 */
[----:B------:R1:W-:Y:S04]  /*19340*/  ST.E desc[UR42][R10.64], R39 ;  /* 0x000000270a007985 */ /* 0x0003e8000c10192a */
[----:B------:R-:W0:Y:S04]  /*19350*/  LD.E R136, desc[UR42][R16.64+0x274] ;  /* 0x0002742a10887980 */ /* 0x000e28000c101900 */
[----:B------:R-:W2:Y:S04]  /*19360*/  LD.E R134, desc[UR42][R16.64+0x270] ;  /* 0x0002702a10867980 */ /* 0x000ea8000c101900 */
[----:B------:R-:W3:Y:S04]  /*19370*/  LD.E R150, desc[UR42][R16.64+0x454] ;  /* 0x0004542a10967980 */ /* 0x000ee8000c101900 */
[----:B------:R-:W4:Y:S04]  /*19380*/  LD.E R138, desc[UR42][R16.64+0x280] ;  /* 0x0002802a108a7980 */ /* 0x000f28000c101900 */
        /* <DEDUP_REMOVED lines=58> */
[----:B------:R-:W-:Y:S01]  /*19730*/  ULOP3.LUT UR6, UR4, 0x8, URZ, 0xfc, !UPT ;  /* 0x0000000804067892 */ /* 0x000fe2000f8efc3f */
[C---:B0-----:R-:W-:Y:S01]  /*19740*/  FMUL.FTZ R13, R7.reuse, R136 ;  /* 0x00000088070d7220 */ /* 0x041fe20000410000 */
[----:B--2---:R-:W-:-:S04]  /*19750*/  FMUL.FTZ R9, R7, R134 ;  /* 0x0000008607097220 */ /* 0x004fc80000410000 */
[----:B------:R0:W-:Y:S01]  /*19760*/  ST.E desc[UR42][R16.64+0x274], R13 ;  /* 0x0002740d10007985 */ /* 0x0001e2000c10192a */
[----:B---3--:R-:W-:-:S03]  /*19770*/  FMUL.FTZ R47, R7, R150 ;  /* 0x00000096072f7220 */ /* 0x008fc60000410000 */
[----:B------:R2:W-:Y:S01]  /*19780*/  ST.E desc[UR42][R16.64+0x270], R9 ;  /* 0x0002700910007985 */ /* 0x0005e2000c10192a */
[C---:B----4-:R-:W-:Y:S01]  /*19790*/  FMUL.FTZ R25, R7.reuse, R138 ;  /* 0x0000008a07197220 */ /* 0x050fe20000410000 */
[C---:B-1----:R-:W-:Y:S01]  /*197a0*/  FMUL.FTZ R39, R7.reuse, R140 ;  /* 0x0000008c07277220 */ /* 0x042fe20000410000 */
[C---:B------:R-:W-:Y:S01]  /*197b0*/  FMUL.FTZ R41, R7.reuse, R142 ;  /* 0x0000008e07297220 */ /* 0x040fe20000410000 */
[C---:B0-----:R-:W-:Y:S01]  /*197c0*/  FMUL.FTZ R13, R7.reuse, R132 ;  /* 0x00000084070d7220 */ /* 0x041fe20000410000 */
[C---:B--2---:R-:W-:Y:S01]  /*197d0*/  FMUL.FTZ R9, R7.reuse, R148 ;  /* 0x0000009407097220 */ /* 0x044fe20000410000 */
        /* <DEDUP_REMOVED lines=104> */
[----:B------:R-:W-:Y:S02]  /*19e60*/  IMAD.U32 R8, RZ, RZ, UR6 ;  /* 0x00000006ff087e24 */ /* 0x000fe4000f8e00ff */
[----:B---3--:R-:W-:Y:S01]  /*19e70*/  FMUL.FTZ R13, R7, R24 ;  /* 0x00000018070d7220 */ /* 0x008fe20000410000 */
[----:B0-----:R-:W-:Y:S01]  /*19e80*/  IMAD.U32 R9, RZ, RZ, UR5 ;  /* 0x00000005ff097e24 */ /* 0x001fe2000f8e00ff */
        /* <DEDUP_REMOVED lines=8> */
[----:B------:R-:W-:Y:S04]  /*19f10*/  ST.E desc[UR42][R16.64+0x450], R51 ;  /* 0x0004503310007985 */ /* 0x000fe8000c10192a */
[----:B------:R-:W0:Y:S01]  /*19f20*/  LD.E R12, desc[UR42][R8.64] ;  /* 0x0000002a080c7980 */ /* 0x000e22000c101900 */
[----:B------:R-:W-:Y:S01]  /*19f30*/  ULOP3.LUT UR4, UR4, 0xc, URZ, 0xfc, !UPT ;  /* 0x0000000c04047892 */ /* 0x000fe2000f8efc3f */
[----:B------:R-:W-:-:S05]  /*19f40*/  IMAD.U32 R7, RZ, RZ, UR5 ;  /* 0x00000005ff077e24 */ /* 0x000fca000f8e00ff */
[----:B------:R-:W-:Y:S02]  /*19f50*/  IMAD.U32 R6, RZ, RZ, UR4 ;  /* 0x00000004ff067e24 */ /* 0x000fe4000f8e00ff */
[----:B0-----:R-:W-:-:S05]  /*19f60*/  FMUL.FTZ R25, R27, R12 ;  /* 0x0000000c1b197220 */ /* 0x001fca0000410000 */
[----:B------:R0:W-:Y:S04]  /*19f70*/  ST.E desc[UR42][R8.64], R25 ;  /* 0x0000001908007985 */ /* 0x0001e8000c10192a */
[----:B------:R-:W1:Y:S02]  /*19f80*/  LD.E R12, desc[UR42][R6.64] ;  /* 0x0000002a060c7980 */ /* 0x000e64000c101900 */
[----:B-1----:R-:W-:-:S05]  /*19f90*/  FMUL.FTZ R13, R27, R12 ;  /* 0x0000000c1b0d7220 */ /* 0x002fca0000410000 */
[----:B------:R1:W-:Y:S04]  /*19fa0*/  ST.E desc[UR42][R6.64], R13 ;  /* 0x0000000d06007985 */ /* 0x0003e8000c10192a */
[----:B------:R-:W2:Y:S04]  /*19fb0*/  LD.E R39, desc[UR42][R16.64+0x45c] ;  /* 0x00045c2a10277980 */ /* 0x000ea8000c101900 */
[----:B------:R-:W0:Y:S04]  /*19fc0*/  LD.E R146, desc[UR42][R16.64+0x27c] ;  /* 0x00027c2a10927980 */ /* 0x000e28000c101900 */
        /* <DEDUP_REMOVED lines=60> */
[C---:B--2---:R-:W-:Y:S01]  /*1a390*/  FMUL.FTZ R49, R27.reuse, R39 ;  /* 0x000000271b317220 */ /* 0x044fe20000410000 */
[----:B0-----:R-:W-:-:S04]  /*1a3a0*/  FMUL.FTZ R25, R27, R146 ;  /* 0x000000921b197220 */ /* 0x001fc80000410000 */
[----:B------:R-:W-:Y:S01]  /*1a3b0*/  ST.E desc[UR42][R16.64+0x45c], R49 ;  /* 0x00045c3110007985 */ /* 0x000fe2000c10192a */
[----:B-1----:R-:W-:-:S03]  /*1a3c0*/  FMUL.FTZ R13, R27, R144 ;  /* 0x000000901b0d7220 */ /* 0x002fc60000410000 */
[----:B------:R0:W-:Y:S01]  /*1a3d0*/  ST.E desc[UR42][R16.64+0x27c], R25 ;  /* 0x00027c1910007985 */ /* 0x0001e2000c10192a */
[C---:B---3--:R-:W-:Y:S01]  /*1a3e0*/  FMUL.FTZ R39, R27.reuse, R148 ;  /* 0x000000941b277220 */ /* 0x048fe20000410000 */
[C---:B----4-:R-:W-:Y:S01]  /*1a3f0*/  FMUL.FTZ R41, R27.reuse, R150 ;  /* 0x000000961b297220 */ /* 0x050fe20000410000 */
[C---:B------:R-:W-:Y:S01]  /*1a400*/  FMUL.FTZ R43, R27.reuse, R43 ;  /* 0x0000002b1b2b7220 */ /* 0x040fe20000410000 */
        /* <DEDUP_REMOVED lines=130> */
[----:B------:R-:W3:Y:S04]  /*1ac30*/  LD.E R47, desc[UR42][R16.64+0x278] ;  /* 0x0002782a102f7980 */ /* 0x000ee8000c101900 */
[----:B0-----:R-:W3:Y:S04]  /*1ac40*/  LD.E R39, desc[UR42][R16.64+0x27c] ;  /* 0x00027c2a10277980 */ /* 0x001ee8000c101900 */
        /* <DEDUP_REMOVED lines=73> */
[----:B------:R-:W-:Y:S04]  /*1b0e0*/  ST.E desc[UR42][R16.64+0x278], R47 ;  /* 0x0002782f10007985 */ /* 0x000fe8000c10192a */
[----:B------:R1:W-:Y:S04]  /*1b0f0*/  ST.E desc[UR42][R16.64+0x27c], R39 ;  /* 0x00027c2710007985 */ /* 0x0003e8000c10192a */
        /* <DEDUP_REMOVED lines=169> */
[----:B0-----:R-:W2:Y:S01]  /*1bb90*/  LDL R25, [R1+0x88] ;  /* 0x0000880001197983 */ /* 0x001ea20000100800 */
[----:B------:R-:W-:-:S02]  /*1bba0*/  IMAD R12, R24, 0xc00, R12 ;  /* 0x00000c00180c7824 */ /* 0x000fc400078e020c */
[----:B-1----:R-:W-:Y:S01]  /*1bbb0*/  IMAD.MOV.U32 R27, RZ, RZ, R13 ;  /* 0x000000ffff1b7224 */ /* 0x002fe200078e000d */
[----:B------:R-:W-:Y:S01]  /*1bbc0*/  F2FP.BF16.F32.PACK_AB R160, R37, R160 ;  /* 0x000000a025a0723e */ /* 0x000fe200000010ff */
[C---:B------:R-:W-:Y:S01]  /*1bbd0*/  VIADD R24, R12.reuse, 0x80 ;  /* 0x000000800c187836 */ /* 0x040fe20000000000 */
[----:B------:R-:W-:Y:S01]  /*1bbe0*/  F2FP.BF16.F32.PACK_AB R161, R161, R36 ;  /* 0x00000024a1a1723e */ /* 0x000fe200000010ff */
[----:B------:R-:W-:Y:S01]  /*1bbf0*/  VIADD R26, R12, 0x100 ;  /* 0x000001000c1a7836 */ /* 0x000fe20000000000 */
[----:B------:R-:W-:Y:S01]  /*1bc00*/  R2UR UR15, R27 ;  /* 0x000000001b0f72ca */ /* 0x000fe200000e0000 */
[----:B------:R-:W2:Y:S01]  /*1bc10*/  LD.E R36, desc[UR42][R16.64+0x290] ;  /* 0x0002902a10247980 */ /* 0x000ea2000c101900 */
[----:B------:R-:W-:Y:S02]  /*1bc20*/  R2UR UR10, R24 ;  /* 0x00000000180a72ca */ /* 0x000fe400000e0000 */
[----:B------:R-:W-:Y:S01]  /*1bc30*/  R2UR UR14, R26 ;  /* 0x000000001a0e72ca */ /* 0x000fe200000e0000 */
[----:B------:R-:W2:Y:S01]  /*1bc40*/  LD.E R24, desc[UR42][R16.64+0x260] ;  /* 0x0002602a10187980 */ /* 0x000ea2000c101900 */
[----:B------:R-:W-:-:S02]  /*1bc50*/  F2FP.BF16.F32.PACK_AB R162, R162, R35 ;  /* 0x00000023a2a2723e */ /* 0x000fc400000010ff */
[----:B------:R-:W-:Y:S01]  /*1bc60*/  F2FP.BF16.F32.PACK_AB R163, R163, R34 ;  /* 0x00000022a3a3723e */ /* 0x000fe200000010ff */
[----:B------:R-:W2:Y:S01]  /*1bc70*/  LD.E R35, desc[UR42][R16.64+0x28c] ;  /* 0x00028c2a10237980 */ /* 0x000ea2000c101900 */
[----:B------:R-:W-:Y:S02]  /*1bc80*/  F2FP.BF16.F32.PACK_AB R164, R164, R33 ;  /* 0x00000021a4a4723e */ /* 0x000fe400000010ff */
[----:B------:R-:W-:Y:S01]  /*1bc90*/  F2FP.BF16.F32.PACK_AB R165, R165, R32 ;  /* 0x00000020a5a5723e */ /* 0x000fe200000010ff */
[----:B------:R-:W2:Y:S01]  /*1bca0*/  LD.E R33, desc[UR42][R16.64+0x284] ;  /* 0x0002842a10217980 */ /* 0x000ea2000c101900 */
[----:B------:R-:W-:Y:S02]  /*1bcb0*/  F2FP.BF16.F32.PACK_AB R166, R166, R31 ;  /* 0x0000001fa6a6723e */ /* 0x000fe400000010ff */
[----:B------:R-:W-:Y:S01]  /*1bcc0*/  F2FP.BF16.F32.PACK_AB R167, R167, R30 ;  /* 0x0000001ea7a7723e */ /* 0x000fe200000010ff */
[----:B------:R-:W2:Y:S01]  /*1bcd0*/  LD.E R31, desc[UR42][R16.64+0x27c] ;  /* 0x00027c2a101f7980 */ /* 0x000ea2000c101900 */
[----:B------:R-:W-:-:S02]  /*1bce0*/  F2FP.BF16.F32.PACK_AB R168, R168, R29 ;  /* 0x0000001da8a8723e */ /* 0x000fc400000010ff */
[----:B------:R-:W-:Y:S01]  /*1bcf0*/  F2FP.BF16.F32.PACK_AB R169, R169, R28 ;  /* 0x0000001ca9a9723e */ /* 0x000fe200000010ff */
[----:B------:R-:W2:Y:S04]  /*1bd00*/  LD.E R29, desc[UR42][R16.64+0x274] ;  /* 0x0002742a101d7980 */ /* 0x000ea8000c101900 */
        /* <DEDUP_REMOVED lines=8> */
[----:B---3--:R-:W4:Y:S04]  /*1bd90*/  LD.E R41, desc[UR42][R16.64+0x2a4] ;  /* 0x0002a42a10297980 */ /* 0x008f28000c101900 */
[----:B------:R-:W4:Y:S04]  /*1bda0*/  LD.E R42, desc[UR42][R16.64+0x2a8] ;  /* 0x0002a82a102a7980 */ /* 0x000f28000c101900 */
[----:B--2---:R-:W4:Y:S04]  /*1bdb0*/  LD.E R43, desc[UR42][R16.64+0x2ac] ;  /* 0x0002ac2a102b7980 */ /* 0x004f28000c101900 */
        /* <DEDUP_REMOVED lines=56> */
[----:B------:R-:W-:Y:S01]  /*1c140*/  ISETP.NE.U32.AND P1, PT, R25, RZ, PT ;  /* 0x000000ff1900720c */ /* 0x000fe20003f25070 */
[----:B------:R-:W-:-:S02]  /*1c150*/  IMAD.MOV.U32 R25, RZ, RZ, R13 ;  /* 0x000000ffff197224 */ /* 0x000fc400078e000d */
[----:B------:R-:W4:Y:S03]  /*1c160*/  LD.E R100, desc[UR42][R16.64+0x390] ;  /* 0x0003902a10647980 */ /* 0x000f26000c101900 */
[----:B------:R-:W-:Y:S01]  /*1c170*/  R2UR UR11, R25 ;  /* 0x00000000190b72ca */ /* 0x000fe200000e0000 */
        /* <DEDUP_REMOVED lines=54> */
[----:B------:R-:W-:-:S02]  /*1c4e0*/  R2UR UR6, R12 ;  /* 0x000000000c0672ca */ /* 0x000fc400000e0000 */
[----:B------:R-:W-:Y:S01]  /*1c4f0*/  R2UR UR7, R13 ;  /* 0x000000000d0772ca */ /* 0x000fe200000e0000 */
[----:B------:R-:W-:Y:S01]  /*1c500*/  VOTEU.ANY UP0, P1 ;  /* 0x00000000003f7886 */ /* 0x000fe20000800100 */
[----:B----4-:R-:W-:-:S11]  /*1c510*/  WARPGROUP.ARRIVE ;  /* 0x00000000000079c5 */ /* 0x010fd60000000000 */
        /* <DEDUP_REMOVED lines=815> */
[----:B------:R0:W-:Y:S04]  /*1f810*/  STL [R1+0x88], R0 ;  /* 0x0000880001007387 */ /* 0x0001e80000100800 */
[----:B------:R-:W2:Y:S04]  /*1f820*/  LD.E R13, desc[UR42][R16.64+0x260] ;  /* 0x0002602a100d7980 */ /* 0x000ea8000c101900 */
[----:B--2---:R-:W-:Y:S04]  /*1f830*/  ST.E desc[UR42][R16.64+0x260], R13 ;  /* 0x0002600d10007985 */ /* 0x004fe8000c10192a */
[----:B------:R-:W2:Y:S04]  /*1f840*/  LD.E R15, desc[UR42][R10.64] ;  /* 0x0000002a0a0f7980 */ /* 0x000ea8000c101900 */
[----:B--2---:R-:W-:Y:S04]  /*1f850*/  ST.E desc[UR42][R10.64], R15 ;  /* 0x0000000f0a007985 */ /* 0x004fe8000c10192a */
[----:B------:R-:W2:Y:S04]  /*1f860*/  LD.E R19, desc[UR42][R8.64] ;  /* 0x0000002a08137980 */ /* 0x000ea8000c101900 */
[----:B--2---:R1:W-:Y:S04]  /*1f870*/  ST.E desc[UR42][R8.64], R19 ;  /* 0x0000001308007985 */ /* 0x0043e8000c10192a */
[----:B------:R-:W2:Y:S04]  /*1f880*/  LD.E R21, desc[UR42][R6.64] ;  /* 0x0000002a06157980 */ /* 0x000ea8000c101900 */
[----:B--2---:R2:W-:Y:S04]  /*1f890*/  ST.E desc[UR42][R6.64], R21 ;  /* 0x0000001506007985 */ /* 0x0045e8000c10192a */
[----:B0-----:R-:W3:Y:S04]  /*1f8a0*/  LD.E R0, desc[UR42][R16.64+0x270] ;  /* 0x0002702a10007980 */ /* 0x001ee8000c101900 */
[----:B-1----:R-:W4:Y:S04]  /*1f8b0*/  LD.E R8, desc[UR42][R16.64+0x27c] ;  /* 0x00027c2a10087980 */ /* 0x002f28000c101900 */
[----:B--2---:R-:W2:Y:S04]  /*1f8c0*/  LD.E R6, desc[UR42][R16.64+0x274] ;  /* 0x0002742a10067980 */ /* 0x004ea8000c101900 */
        /* <DEDUP_REMOVED lines=122> */
[----:B--2---:R0:W-:Y:S04]  /*20070*/  ST.E desc[UR42][R16.64+0x274], R6 ;  /* 0x0002740610007985 */ /* 0x0041e8000c10192a */
        /* <DEDUP_REMOVED lines=130> */
.L_x_12799:
[----:B------:R-:W-:Y:S05]  /*208a0*/  BSYNC B0 ;  /* 0x0000000000007941 */ /* 0x000fea0003800000 */
.L_x_12798:
[----:B------:R-:W-:Y:S05]  /*208b0*/  @P0 BRA `(.L_x_12800) ;  /* 0xffffff6000380947 */ /* 0x000fea000383ffff */
[----:B01----:R-:W-:-:S07]  /*208c0*/  IMAD.MOV.U32 R0, RZ, RZ, R5 ;  /* 0x000000ffff007224 */ /* 0x003fce00078e0005 */
.L_x_12783:
[----:B------:R-:W-:-:S13]  /*208d0*/  ISETP.GE.AND P0, PT, R0, R189, PT ;  /* 0x000000bd0000720c */ /* 0x000fda0003f06270 */
[----:B------:R-:W-:Y:S05]  /*208e0*/  @!P0 BRA `(.L_x_12801) ;  /* 0x000000b000888947 */ /* 0x000fea0003800000 */
[----:B------:R0:W5:Y:S02]  /*208f0*/  LDL.64 R2, [R1+0x178] ;  /* 0x0001780001027983 */ /* 0x0001640000100a00 */
.L_x_12828:
        /* <DEDUP_REMOVED lines=21> */
.L_x_12803:
[----:B------:R-:W-:Y:S05]  /*20a50*/  BSYNC B0 ;  /* 0x0000000000007941 */ /* 0x000fea0003800000 */
.L_x_12802:
        /* <DEDUP_REMOVED lines=13> */
.L_x_12805:
[----:B------:R-:W-:Y:S05]  /*20b30*/  BSYNC B0 ;  /* 0x0000000000007941 */ /* 0x000fea0003800000 */
.L_x_12804:
        /* <DEDUP_REMOVED lines=8> */
.L_x_12807:
[----:B------:R-:W-:Y:S05]  /*20bc0*/  BSYNC B0 ;  /* 0x0000000000007941 */ /* 0x000fea0003800000 */
.L_x_12806:
        /* <DEDUP_REMOVED lines=59> */
.L_x_12810:
[----:B------:R-:W-:Y:S05]  /*20f80*/  BSYNC B0 ;  /* 0x0000000000007941 */ /* 0x000fea0003800000 */
.L_x_12809:
        /* <DEDUP_REMOVED lines=10> */
.L_x_12812:
[----:B------:R-:W-:Y:S05]  /*21030*/  BSYNC B0 ;  /* 0x0000000000007941 */ /* 0x000fea0003800000 */
.L_x_12811:
[----:B------:R-:W-:Y:S04]  /*21040*/  BSSY B0, `(.L_x_12813) ;  /* 0x0000006000007945 */ /* 0x000fe80003800000 */
[----:B--2---:R-:W-:Y:S05]  /*21050*/  @P0 BRA `(.L_x_12814) ;  /* 0x0000000000100947 */ /* 0x004fea0003800000 */
[----:B-----5:R-:W-:Y:S01]  /*21060*/  IMAD R6, R6, 0x8, R8 ;  /* 0x0000000806067824 */ /* 0x020fe200078e0208 */
[----:B------:R-:W-:-:S04]  /*21070*/  SHF.L.U32 R7, R7, 0x1f, RZ ;  /* 0x0000001f07077819 */ /* 0x000fc800000006ff */
[----:B------:R-:W2:Y:S02]  /*21080*/  SYNCS.PHASECHK.TRANS64.TRYWAIT P0, [R6+URZ], R7 ;  /* 0x00000007060075a7 */ /* 0x000ea4000800017f */
[----:B--2---:R-:W-:Y:S05]  /*21090*/  @!P0 BRA `(.L_x_12815) ;  /* 0x000001b400508947 */ /* 0x004fea0003800000 */
.L_x_12814:
[----:B------:R-:W-:Y:S05]  /*210a0*/  BSYNC B0 ;  /* 0x0000000000007941 */ /* 0x000fea0003800000 */
.L_x_12813:
        /* <DEDUP_REMOVED lines=210> */
[----:B------:R-:W4:Y:S04]  /*21dd0*/  LDL R72, [R1+0x168] ;  /* 0x0001680001487983 */ /* 0x000f280000100800 */
[----:B------:R-:W2:Y:S04]  /*21de0*/  LDL.128 R12, [R1+0x150] ;  /* 0x00015000010c7983 */ /* 0x000ea80000100c00 */
[----:B-1----:R-:W4:Y:S04]  /*21df0*/  LDL.128 R8, [R1+0x140] ;  /* 0x0001400001087983 */ /* 0x002f280000100c00 */
[----:B---3--:R-:W3:Y:S04]  /*21e00*/  LD.E R20, desc[UR42][R6.64] ;  /* 0x0000002a06147980 */ /* 0x008ee8000c101900 */
[----:B------:R-:W4:Y:S01]  /*21e10*/  LDL.64 R6, [R1+0x160] ;  /* 0x0001600001067983 */ /* 0x000f220000100a00 */
[----:B--2---:R-:W-:Y:S01]  /*21e20*/  ISETP.GE.AND P2, PT, R13, 0x1, PT ;  /* 0x000000010d00780c */ /* 0x004fe20003f46270 */
[----:B------:R-:W-:Y:S01]  /*21e30*/  BSSY B0, `(.L_x_12816) ;  /* 0x000009f000007945 */ /* 0x000fe20003800000 */
[-C--:B---3--:R-:W-:Y:S01]  /*21e40*/  FMUL.FTZ R75, R29, R20.reuse ;  /* 0x000000141d4b7220 */ /* 0x088fe20000410000 */
[-C--:B------:R-:W-:Y:S01]  /*21e50*/  FMUL.FTZ R29, R39, R20.reuse ;  /* 0x00000014271d7220 */ /* 0x080fe20000410000 */
[-C--:B------:R-:W-:Y:S01]  /*21e60*/  FMUL.FTZ R39, R55, R20.reuse ;  /* 0x0000001437277220 */ /* 0x080fe20000410000 */
[-C--:B------:R-:W-:Y:S01]  /*21e70*/  FMUL.FTZ R5, R24, R20.reuse ;  /* 0x0000001418057220 */ /* 0x080fe20000410000 */
[----:B----4-:R-:W-:Y:S01]  /*21e80*/  SHF.R.S32.HI R55, RZ, 0x1f, R74 ;  /* 0x0000001fff377819 */ /* 0x010fe2000001144a */
[-C--:B------:R-:W-:Y:S01]  /*21e90*/  FMUL.FTZ R24, R28, R20.reuse ;  /* 0x000000141c187220 */ /* 0x080fe20000410000 */
[-C--:B------:R-:W-:Y:S01]  /*21ea0*/  FMUL.FTZ R78, R36, R20.reuse ;  /* 0x00000014244e7220 */ /* 0x080fe20000410000 */
        /* <DEDUP_REMOVED lines=11> */
[----:B------:R-:W-:-:S03]  /*21f60*/  FMUL.FTZ R32, R42, R20 ;  /* 0x000000142a207220 */ /* 0x000fc60000410000 */
[----:B------:R-:W-:Y:S02]  /*21f70*/  IMAD.IADD R57, R74, 0x1, -R57 ;  /* 0x000000014a397824 */ /* 0x000fe400078e0a39 */
        /* <DEDUP_REMOVED lines=19> */
[--C-:B------:R-:W-:Y:S01]  /*220b0*/  SHF.R.S32.HI R60, RZ, 0x2, R62.reuse ;  /* 0x00000002ff3c7819 */ /* 0x100fe2000001143e */
[-C--:B------:R-:W-:Y:S01]  /*220c0*/  FMUL.FTZ R38, R54, R20.reuse ;  /* 0x0000001436267220 */ /* 0x080fe20000410000 */
[----:B------:R-:W-:Y:S01]  /*220d0*/  SHF.R.S32.HI R55, RZ, 0x1f, R62 ;  /* 0x0000001fff377819 */ /* 0x000fe2000001143e */
[----:B------:R-:W-:Y:S01]  /*220e0*/  FMUL.FTZ R54, R61, R20 ;  /* 0x000000143d367220 */ /* 0x000fe20000410000 */
[----:B------:R-:W-:-:S02]  /*220f0*/  LOP3.LUT R61, R59, 0xfffffffc, RZ, 0xc0, !PT ;  /* 0xfffffffc3b3d7812 */ /* 0x000fc400078ec0ff */
[----:B------:R-:W-:Y:S02]  /*22100*/  LEA.HI R59, R55, R60, RZ, 0x3 ;  /* 0x0000003c373b7211 */ /* 0x000fe400078f18ff */
[----:B------:R-:W-:Y:S02]  /*22110*/  SHF.R.S32.HI R55, RZ, 0x7, R56 ;  /* 0x00000007ff377819 */ /* 0x000fe40000011438 */
[----:B------:R-:W-:Y:S01]  /*22120*/  LEA.HI R58, R58, R57, RZ, 0x5 ;  /* 0x000000393a3a7211 */ /* 0x000fe200078f28ff */
[----:B------:R-:W-:Y:S01]  /*22130*/  IMAD.IADD R74, R74, 0x1, -R61 ;  /* 0x000000014a4a7824 */ /* 0x000fe200078e0a3d */
[----:B------:R-:W-:Y:S02]  /*22140*/  LOP3.LUT R61, R59, 0xfffffff8, RZ, 0xc0, !PT ;  /* 0xfffffff83b3d7812 */ /* 0x000fe400078ec0ff */
[----:B------:R-:W-:Y:S02]  /*22150*/  LEA.HI R56, R56, R55, RZ, 0x1 ;  /* 0x0000003738387211 */ /* 0x000fe400078f08ff */
[----:B------:R-:W-:Y:S01]  /*22160*/  SHF.R.S32.HI R58, RZ, 0x5, R58 ;  /* 0x00000005ff3a7819 */ /* 0x000fe2000001143a */
[-C--:B------:R-:W-:Y:S01]  /*22170*/  FMUL.FTZ R79, R44, R20.reuse ;  /* 0x000000142c4f7220 */ /* 0x080fe20000410000 */
[----:B------:R-:W-:Y:S01]  /*22180*/  FMUL.FTZ R44, R63, R20 ;  /* 0x000000143f2c7220 */ /* 0x000fe20000410000 */
[----:B------:R-:W-:Y:S01]  /*22190*/  LOP3.LUT R56, R56, 0x3fffffe, RZ, 0xc0, !PT ;  /* 0x03fffffe38387812 */ /* 0x000fe200078ec0ff */
[----:B------:R-:W-:Y:S01]  /*221a0*/  IMAD.IADD R61, R60, 0x1, -R61 ;  /* 0x000000013c3d7824 */ /* 0x000fe200078e0a3d */
[----:B------:R-:W-:Y:S01]  /*221b0*/  LEA.HI R63, R74, R74, RZ, 0x1 ;  /* 0x0000004a4a3f7211 */ /* 0x000fe200078f08ff */
[----:B------:R-:W-:Y:S01]  /*221c0*/  IMAD R58, R73, 0x8, R58 ;  /* 0x00000008493a7824 */ /* 0x000fe200078e023a */
[----:B------:R-:W-:Y:S01]  /*221d0*/  ISETP.NE.AND P1, PT, R6, 0x1, PT ;  /* 0x000000010600780c */ /* 0x000fe20003f25270 */
        /* <DEDUP_REMOVED lines=9> */
[----:B------:R-:W-:Y:S01]  /*22270*/  FMUL.FTZ R61, R69, R20 ;  /* 0x00000014453d7220 */ /* 0x000fe20000410000 */
[----:B------:R-:W-:-:S03]  /*22280*/  IMAD.MOV.U32 R63, RZ, RZ, -0x60 ;  /* 0xffffffa0ff3f7424 */ /* 0x000fc600078e00ff */
        /* <DEDUP_REMOVED lines=82> */
.L_x_12819:
[----:B------:R-:W-:-:S13]  /*227b0*/  ISETP.NE.AND P1, PT, R13, 0x1, PT ;  /* 0x000000010d00780c */ /* 0x000fda0003f25270 */
[----:B------:R-:W-:-:S05]  /*227c0*/  @P1 IMAD.HI.U32 R12, R10, R14, RZ ;  /* 0x0000000e0a0c1227 */ /* 0x000fca00078e00ff */
[----:B------:R-:W-:-:S07]  /*227d0*/  @P1 SHF.R.U32.HI R10, RZ, R15, R12 ;  /* 0x0000000fff0a1219 */ /* 0x000fce000001160c */
.L_x_12820:
[----:B------:R-:W-:Y:S05]  /*227e0*/  BSYNC B1 ;  /* 0x0000000000017941 */ /* 0x000fea0003800000 */
.L_x_12818:
[----:B------:R-:W-:-:S05]  /*227f0*/  IMAD R10, R10, R13, R67 ;  /* 0x0000000d0a0a7224 */ /* 0x000fca00078e0243 */
[----:B------:R-:W-:Y:S02]  /*22800*/  VIMNMX R63, R63, R10, !PT ;  /* 0x0000000a3f3f7248 */ /* 0x000fe40007fe0100 */
[----:B------:R-:W-:-:S07]  /*22810*/  VIADDMNMX R62, R10, R13, R62, PT ;  /* 0x0000000d0a3e7246 */ /* 0x000fce000380013e */
.L_x_12817:
[----:B------:R-:W-:Y:S05]  /*22820*/  BSYNC B0 ;  /* 0x0000000000007941 */ /* 0x000fea0003800000 */
.L_x_12816:
[C---:B------:R-:W-:Y:S01]  /*22830*/  ISETP.GE.AND P1, PT, R65.reuse, 0x9, PT ;  /* 0x000000094100780c */ /* 0x040fe20003f26270 */
[----:B------:R-:W-:Y:S01]  /*22840*/  BSSY B0, `(.L_x_12821) ;  /* 0x0000089000007945 */ /* 0x000fe20003800000 */
[----:B------:R-:W-:Y:S02]  /*22850*/  ISETP.GE.AND P2, PT, R65, 0x2, PT ;  /* 0x000000024100780c */ /* 0x000fe40003f46270 */
[----:B------:R-:W-:Y:S02]  /*22860*/  P2R R69, PR, RZ, 0x2 ;  /* 0x00000002ff457803 */ /* 0x000fe40000000000 */
[----:B------:R-:W-:Y:S02]  /*22870*/  ISETP.GT.AND P1, PT, R63, 0x8, !P1 ;  /* 0x000000083f00780c */ /* 0x000fe40004f24270 */
[----:B------:R-:W-:Y:S02]  /*22880*/  P2R R68, PR, RZ, 0x4 ;  /* 0x00000004ff447803 */ /* 0x000fe40000000000 */
[----:B------:R-:W-:-:S02]  /*22890*/  ISETP.LT.OR P1, PT, R62, 0x9, P1 ;  /* 0x000000093e00780c */ /* 0x000fc40000f21670 */
[----:B------:R-:W-:Y:S02]  /*228a0*/  ISETP.GT.AND P2, PT, R63, 0x1, !P2 ;  /* 0x000000013f00780c */ /* 0x000fe40005744270 */
[----:B------:R-:W-:Y:S02]  /*228b0*/  ISETP.GE.AND P3, PT, R65, 0xa, PT ;  /* 0x0000000a4100780c */ /* 0x000fe40003f66270 */
[----:B0-----:R-:W-:Y:S02]  /*228c0*/  FSEL R24, R24, -INF , !P1 ;  /* 0xff80000018187808 */ /* 0x001fe40004800000 */
        /* <DEDUP_REMOVED lines=99> */
[----:B------:R-:W-:-:S04]  /*22f00*/  ISETP.GT.AND P6, PT, R63, RZ, !P5 ;  /* 0x000000ff3f00720c */ /* 0x000fc80006fc4270 */
[----:B------:R-:W-:-:S04]  /*22f10*/  ISETP.LT.OR P6, PT, R62, 0x1, P6 ;  /* 0x000000013e00780c */ /* 0x000fc800037c1670 */
[----:B------:R-:W-:Y:S02]  /*22f20*/  FSEL R37, R5, -INF , !P6 ;  /* 0xff80000005257808 */ /* 0x000fe40007000000 */
[----:B------:R-:W-:-:S04]  /*22f30*/  ISETP.GE.AND P6, PT, R65, 0x5a, PT ;  /* 0x0000005a4100780c */ /* 0x000fc80003fc6270 */
[----:B------:R-:W-:Y:S02]  /*22f40*/  P2R R65, PR, RZ, 0x40 ;  /* 0x00000040ff417803 */ /* 0x000fe40000000000 */
[----:B------:R-:W-:-:S04]  /*22f50*/  ISETP.GT.AND P6, PT, R63, 0x59, !P6 ;  /* 0x000000593f00780c */ /* 0x000fc800077c4270 */
[----:B------:R-:W-:Y:S01]  /*22f60*/  ISETP.LT.OR P6, PT, R62, 0x5a, P6 ;  /* 0x0000005a3e00780c */ /* 0x000fe200037c1670 */
[--C-:B0-----:R-:W-:Y:S02]  /*22f70*/  IMAD.IADD R66, R66, 0x1, R7.reuse ;  /* 0x0000000142427824 */ /* 0x101fe400078e0207 */
[----:B------:R-:W-:Y:S01]  /*22f80*/  IMAD.IADD R63, R64, 0x1, R7 ;  /* 0x00000001403f7824 */ /* 0x000fe200078e0207 */
        /* <DEDUP_REMOVED lines=13> */
.L_x_12824:
[----:B------:R-:W-:-:S13]  /*23060*/  ISETP.NE.AND P6, PT, R13, 0x1, PT ;  /* 0x000000010d00780c */ /* 0x000fda0003fc5270 */
[----:B------:R-:W-:-:S05]  /*23070*/  @P6 IMAD.HI.U32 R14, R8, R14, RZ ;  /* 0x0000000e080e6227 */ /* 0x000fca00078e00ff */
[----:B------:R-:W-:-:S07]  /*23080*/  @P6 SHF.R.U32.HI R8, RZ, R15, R14 ;  /* 0x0000000fff086219 */ /* 0x000fce000001160e */
.L_x_12825:
[----:B------:R-:W-:Y:S05]  /*23090*/  BSYNC B1 ;  /* 0x0000000000017941 */ /* 0x000fea0003800000 */
.L_x_12823:
[----:B------:R-:W-:-:S05]  /*230a0*/  IMAD R8, R8, R13, R67 ;  /* 0x0000000d08087224 */ /* 0x000fca00078e0243 */
[----:B------:R-:W-:Y:S02]  /*230b0*/  VIADDMNMX R66, R8, R13, R66, PT ;  /* 0x0000000d08427246 */ /* 0x000fe40003800142 */
[----:B------:R-:W-:-:S07]  /*230c0*/  VIMNMX R63, R63, R8, !PT ;  /* 0x000000083f3f7248 */ /* 0x000fce0007fe0100 */
.L_x_12822:
[----:B------:R-:W-:Y:S05]  /*230d0*/  BSYNC B0 ;  /* 0x0000000000007941 */ /* 0x000fea0003800000 */
.L_x_12821:
[----:B------:R-:W2:Y:S01]  /*230e0*/  LD.E.64 R6, desc[UR42][R16.64+0x230] ;  /* 0x0002302a10067980 */ /* 0x000ea2000c101b00 */
[----:B------:R-:W-:Y:S02]  /*230f0*/  ISETP.GT.AND P5, PT, R63, RZ, !P5 ;  /* 0x000000ff3f00720c */ /* 0x000fe40006fa4270 */
[----:B------:R-:W-:Y:S01]  /*23100*/  ISETP.NE.AND P6, PT, R74, RZ, PT ;  /* 0x000000ff4a00720c */ /* 0x000fe20003fc5270 */
[----:B------:R-:W3:Y:S01]  /*23110*/  LD.E R64, desc[UR42][R16.64+0x250] ;  /* 0x0002502a10407980 */ /* 0x000ee2000c101900 */
        /* <DEDUP_REMOVED lines=101> */
[----:B------:R-:W-:-:S04]  /*23770*/  FMNMX.FTZ R9, R14, R7, !PT ;  /* 0x000000070e097209 */ /* 0x000fc80007810000 */
[----:B------:R-:W-:Y:S02]  /*23780*/  FMNMX.FTZ R9, R62, R9, !PT ;  /* 0x000000093e097209 */ /* 0x000fe40007810000 */
[----:B0-----:R-:W-:Y:S02]  /*23790*/  FMNMX.FTZ R29, R31, R30, !PT ;  /* 0x0000001e1f1d7209 */ /* 0x001fe40007810000 */
[----:B------:R-:W-:-:S04]  /*237a0*/  FMNMX.FTZ R30, R26, R9, !PT ;  /* 0x000000091a1e7209 */ /* 0x000fc80007810000 */
[----:B------:R-:W-:Y:S01]  /*237b0*/  FMNMX.FTZ R9, R61, R30, !PT ;  /* 0x0000001e3d097209 */ /* 0x000fe20007810000 */
[----:B------:R-:W0:Y:S03]  /*237c0*/  SHFL.BFLY PT, R32, R29, 0x1, 0x1f ;  /* 0x0c201f001d207f89 */ /* 0x000e2600000e0000 */
[----:B------:R-:W-:-:S04]  /*237d0*/  FMNMX.FTZ R9, R28, R9, !PT ;  /* 0x000000091c097209 */ /* 0x000fc80007810000 */
[----:B------:R-:W-:-:S04]  /*237e0*/  FMNMX.FTZ R30, R60, R9, !PT ;  /* 0x000000093c1e7209 */ /* 0x000fc80007810000 */
[----:B------:R-:W-:-:S04]  /*237f0*/  FMNMX.FTZ R30, R15, R30, !PT ;  /* 0x0000001e0f1e7209 */ /* 0x000fc80007810000 */
[----:B------:R-:W-:-:S04]  /*23800*/  FMNMX.FTZ R30, R59, R30, !PT ;  /* 0x0000001e3b1e7209 */ /* 0x000fc80007810000 */
[----:B------:R-:W-:-:S04]  /*23810*/  FMNMX.FTZ R30, R19, R30, !PT ;  /* 0x0000001e131e7209 */ /* 0x000fc80007810000 */
[----:B------:R-:W-:Y:S02]  /*23820*/  FMNMX.FTZ R30, R27, R30, !PT ;  /* 0x0000001e1b1e7209 */ /* 0x000fe40007810000 */
[----:B0-----:R-:W-:Y:S02]  /*23830*/  FMNMX.FTZ R33, R29, R32, !PT ;  /* 0x000000201d217209 */ /* 0x001fe40007810000 */
[----:B------:R-:W-:-:S04]  /*23840*/  FMNMX.FTZ R29, R25, R30, !PT ;  /* 0x0000001e191d7209 */ /* 0x000fc80007810000 */
[----:B------:R-:W-:-:S04]  /*23850*/  FMNMX.FTZ R29, R8, R29, !PT ;  /* 0x0000001d081d7209 */ /* 0x000fc80007810000 */
[----:B------:R-:W-:-:S04]  /*23860*/  FMNMX.FTZ R30, R18, R29, !PT ;  /* 0x0000001d121e7209 */ /* 0x000fc80007810000 */
[----:B------:R-:W-:-:S04]  /*23870*/  FMNMX.FTZ R29, R13, R30, !PT ;  /* 0x0000001e0d1d7209 */ /* 0x000fc80007810000 */
[----:B------:R-:W-:-:S04]  /*23880*/  FMNMX.FTZ R30, R38, R29, !PT ;  /* 0x0000001d261e7209 */ /* 0x000fc80007810000 */
[----:B------:R-:W-:-:S04]  /*23890*/  FMNMX.FTZ R29, R39, R30, !PT ;  /* 0x0000001e271d7209 */ /* 0x000fc80007810000 */
[----:B------:R-:W-:Y:S02]  /*238a0*/  FMNMX.FTZ R30, R42, R29, !PT ;  /* 0x0000001d2a1e7209 */ /* 0x000fe40007810000 */
[C---:B------:R-:W-:Y:S02]  /*238b0*/  ISETP.LT.OR P1, PT, R66.reuse, 0x4a, P1 ;  /* 0x0000004a4200780c */ /* 0x040fe40000f21670 */
[----:B------:R-:W-:Y:S02]  /*238c0*/  FMNMX.FTZ R29, R43, R30, !PT ;  /* 0x0000001e2b1d7209 */ /* 0x000fe40007810000 */
[----:B------:R-:W-:Y:S02]  /*238d0*/  ISETP.GT.AND P3, PT, R63, 0x51, !P3 ;  /* 0x000000513f00780c */ /* 0x000fe40005f64270 */
[----:B------:R-:W-:Y:S02]  /*238e0*/  ISETP.LT.OR P2, PT, R66, 0x51, P2 ;  /* 0x000000514200780c */ /* 0x000fe40001741670 */
[----:B------:R-:W-:-:S02]  /*238f0*/  FSEL R65, R44, -INF , !P1 ;  /* 0xff8000002c417808 */ /* 0x000fc40004800000 */
[----:B------:R-:W-:Y:S02]  /*23900*/  FMNMX.FTZ R30, R46, R29, !PT ;  /* 0x0000001d2e1e7209 */ /* 0x000fe40007810000 */
[----:B------:R-:W-:Y:S01]  /*23910*/  ISETP.GT.AND P4, PT, R63, 0x58, !P4 ;  /* 0x000000583f00780c */ /* 0x000fe20006784270 */
[----:B------:R3:W-:Y:S01]  /*23920*/  ST.E desc[UR42][R16.64+0x230], R31 ;  /* 0x0002301f10007985 */ /* 0x0007e2000c10192a */
[----:B------:R-:W-:Y:S02]  /*23930*/  ISETP.LT.OR P3, PT, R66, 0x52, P3 ;  /* 0x000000524200780c */ /* 0x000fe40001f61670 */
[----:B------:R-:W-:Y:S01]  /*23940*/  FSEL R55, R55, -INF , !P2 ;  /* 0xff80000037377808 */ /* 0x000fe20005000000 */
[----:B------:R-:W2:Y:S01]  /*23950*/  LD.E R44, desc[UR42][R16.64+0x260] ;  /* 0x0002602a102c7980 */ /* 0x000ea2000c101900 */
[----:B------:R-:W-:Y:S02]  /*23960*/  FMNMX.FTZ R30, R65, R30, !PT ;  /* 0x0000001e411e7209 */ /* 0x000fe40007810000 */
[----:B------:R-:W-:-:S02]  /*23970*/  ISETP.GT.AND P1, PT, R63, 0x59, !P6 ;  /* 0x000000593f00780c */ /* 0x000fc40007724270 */
[----:B------:R-:W-:Y:S02]  /*23980*/  ISETP.LT.OR P4, PT, R66, 0x59, P4 ;  /* 0x000000594200780c */ /* 0x000fe40002781670 */
[----:B------:R-:W-:Y:S02]  /*23990*/  FSEL R63, R56, -INF , !P3 ;  /* 0xff800000383f7808 */ /* 0x000fe40005800000 */
[----:B------:R-:W-:Y:S01]  /*239a0*/  FMNMX.FTZ R30, R55, R30, !PT ;  /* 0x0000001e371e7209 */ /* 0x000fe20007810000 */
[----:B------:R-:W-:Y:S01]  /*239b0*/  ST.E desc[UR42][R16.64+0x230], R33 ;  /* 0x0002302110007985 */ /* 0x000fe2000c10192a */
[----:B------:R-:W-:Y:S02]  /*239c0*/  ISETP.LT.OR P1, PT, R66, 0x5a, P1 ;  /* 0x0000005a4200780c */ /* 0x000fe40000f21670 */
[----:B------:R-:W-:Y:S01]  /*239d0*/  FSEL R57, R57, -INF , !P4 ;  /* 0xff80000039397808 */ /* 0x000fe20006000000 */
[----:B------:R-:W3:Y:S01]  /*239e0*/  LD.E R9, desc[UR42][R16.64+0x230] ;  /* 0x0002302a10097980 */ /* 0x000ee2000c101900 */
[----:B------:R-:W-:-:S02]  /*239f0*/  FMNMX.FTZ R30, R63, R30, !PT ;  /* 0x0000001e3f1e7209 */ /* 0x000fc40007810000 */
[----:B------:R-:W-:Y:S01]  /*23a00*/  FSEL R67, R20, -INF , !P1 ;  /* 0xff80000014437808 */ /* 0x000fe20004800000 */
[----:B------:R-:W4:Y:S01]  /*23a10*/  LD.E R56, desc[UR42][R16.64+0x244] ;  /* 0x0002442a10387980 */ /* 0x000f22000c101900 */
[----:B------:R-:W-:-:S03]  /*23a20*/  FMNMX.FTZ R30, R57, R30, !PT ;  /* 0x0000001e391e7209 */ /* 0x000fc60007810000 */
[----:B------:R-:W5:Y:S01]  /*23a30*/  LD.E R20, desc[UR42][R16.64+0x240] ;  /* 0x0002402a10147980 */ /* 0x000f62000c101900 */
[----:B------:R-:W-:-:S05]  /*23a40*/  FMNMX.FTZ R29, R67, R30, !PT ;  /* 0x0000001e431d7209 */ /* 0x000fca0007810000 */
[----:B------:R-:W-:Y:S04]  /*23a50*/  ST.E desc[UR42][R16.64+0x234], R29 ;  /* 0x0002341d10007985 */ /* 0x000fe8000c10192a */
[----:B------:R-:W2:Y:S01]  /*23a60*/  LD.E R30, desc[UR42][R16.64+0x234] ;  /* 0x0002342a101e7980 */ /* 0x000ea2000c101900 */
[----:B------:R-:W-:-:S04]  /*23a70*/  UIADD3 UR4, UP0, UR37, 0x260, URZ ;  /* 0x0000026025047890 */ /* 0x000fc8000ff1e03f */
[----:B------:R-:W-:Y:S02]  /*23a80*/  ULOP3.LUT UR6, UR4, 0x4, URZ, 0xfc, !UPT ;  /* 0x0000000404067892 */ /* 0x000fe4000f8efc3f */
[----:B------:R-:W-:Y:S01]  /*23a90*/  UIADD3.X UR5, URZ, UR36, URZ, UP0, !UPT ;  /* 0x000000243f057290 */ /* 0x000fe200087fe43f */
[C---:B---3--:R-:W-:Y:S01]  /*23aa0*/  FMUL.FTZ R31, R9.reuse, R64 ;  /* 0x00000040091f7220 */ /* 0x048fe20000410000 */
[----:B------:R-:W-:-:S04]  /*23ab0*/  FSETP.NEU.FTZ.AND P1, PT, R9, -INF , PT ;  /* 0xff8000000900780b */ /* 0x000fc80003f3d000 */
[----:B------:R-:W-:-:S05]  /*23ac0*/  FSEL R31, R31, RZ, P1 ;  /* 0x000000ff1f1f7208 */ /* 0x000fca0000800000 */
[-CC-:B------:R-:W-:Y:S01]  /*23ad0*/  FFMA.FTZ R160, R37, R64.reuse, -R31.reuse ;  /* 0x0000004025a07223 */ /* 0x180fe2000001081f */
[-CC-:B------:R-:W-:Y:S02]  /*23ae0*/  FFMA.FTZ R37, R21, R64.reuse, -R31.reuse ;  /* 0x0000004015257223 */ /* 0x180fe4000001081f */
[----:B--2---:R-:W0:Y:S01]  /*23af0*/  SHFL.BFLY PT, R21, R30, 0x2, 0x1f ;  /* 0x0c401f001e157f89 */ /* 0x004e2200000e0000 */
[----:B------:R-:W-:Y:S01]  /*23b00*/  FFMA.FTZ R36, R24, R64, -R31 ;  /* 0x0000004018247223 */ /* 0x000fe2000001081f */
[----:B0-----:R-:W-:-:S05]  /*23b10*/  FMNMX.FTZ R21, R30, R21, !PT ;  /* 0x000000151e157209 */ /* 0x001fca0007810000 */
[----:B------:R-:W0:Y:S01]  /*23b20*/  SHFL.BFLY PT, R24, R21, 0x1, 0x1f ;  /* 0x0c201f0015187f89 */ /* 0x000e2200000e0000 */
[-CC-:B------:R-:W-:Y:S01]  /*23b30*/  FFMA.FTZ R168, R41, R64.reuse, -R31.reuse ;  /* 0x0000004029a87223 */ /* 0x180fe2000001081f */
[----:B------:R-:W-:Y:S01]  /*23b40*/  FSEL R9, R9, RZ, P1 ;  /* 0x000000ff09097208 */ /* 0x000fe20000800000 */
[----:B------:R-:W-:-:S04]  /*23b50*/  FFMA.FTZ R172, R11, R64, -R31 ;  /* 0x000000400bac7223 */ /* 0x000fc8000001081f */
[----:B------:R-:W-:Y:S01]  /*23b60*/  FADD.FTZ R9, R6, -R9 ;  /* 0x8000000906097221 */ /* 0x000fe20000010000 */
[-CC-:B------:R-:W-:Y:S01]  /*23b70*/  FFMA.FTZ R162, R75, R64.reuse, -R31.reuse ;  /* 0x000000404ba27223 */ /* 0x180fe2000001081f */
[-CC-:B------:R-:W-:Y:S01]  /*23b80*/  FFMA.FTZ R35, R76, R64.reuse, -R31.reuse ;  /* 0x000000404c237223 */ /* 0x180fe2000001081f */
[----:B------:R-:W-:Y:S01]  /*23b90*/  FFMA.FTZ R164, R77, R64, -R31 ;  /* 0x000000404da47223 */ /* 0x000fe2000001081f */
[----:B0-----:R-:W-:-:S04]  /*23ba0*/  FMNMX.FTZ R41, R21, R24, !PT ;  /* 0x0000001815297209 */ /* 0x001fc80007810000 */
[C---:B------:R-:W-:Y:S01]  /*23bb0*/  FSETP.NEU.FTZ.AND P1, PT, R41.reuse, -INF , PT ;  /* 0xff8000002900780b */ /* 0x040fe20003f3d000 */
[----:B------:R-:W-:-:S03]  /*23bc0*/  FMUL.FTZ R11, R41, R64 ;  /* 0x00000040290b7220 */ /* 0x000fc60000410000 */
[----:B------:R-:W-:Y:S02]  /*23bd0*/  FSEL R6, R41, RZ, P1 ;  /* 0x000000ff29067208 */ /* 0x000fe40000800000 */
[----:B------:R-:W-:Y:S01]  /*23be0*/  FSEL R11, R11, RZ, P1 ;  /* 0x000000ff0b0b7208 */ /* 0x000fe20000800000 */
[-CC-:B------:R-:W-:Y:S01]  /*23bf0*/  FFMA.FTZ R34, R78, R64.reuse, -R31.reuse ;  /* 0x000000404e227223 */ /* 0x180fe2000001081f */
[-CC-:B------:R-:W-:Y:S01]  /*23c00*/  FFMA.FTZ R166, R58, R64.reuse, -R31.reuse ;  /* 0x000000403aa67223 */ /* 0x180fe2000001081f */
[----:B------:R-:W-:Y:S01]  /*23c10*/  FADD.FTZ R7, R7, -R6 ;  /* 0x8000000607077221 */ /* 0x000fe20000010000 */
        /* <DEDUP_REMOVED lines=14> */
[-C--:B------:R-:W-:Y:S01]  /*23d00*/  FMUL.FTZ R9, R9, R64.reuse ;  /* 0x0000004009097220 */ /* 0x080fe20000410000 */
[-CC-:B------:R-:W-:Y:S01]  /*23d10*/  FFMA.FTZ R31, R14, R64.reuse, -R11.reuse ;  /* 0x000000400e1f7223 */ /* 0x180fe2000001080b */
[----:B------:R-:W-:Y:S01]  /*23d20*/  FMUL.FTZ R7, R64, R7 ;  /* 0x0000000740077220 */ /* 0x000fe20000410000 */
[-CC-:B------:R-:W-:Y:S01]  /*23d30*/  FFMA.FTZ R161, R62, R64.reuse, -R11.reuse ;  /* 0x000000403ea17223 */ /* 0x180fe2000001080b */
[----:B------:R-:W-:Y:S01]  /*23d40*/  MUFU.EX2 R160, R160 ;  /* 0x000000a000a07308 */ /* 0x000fe20000000800 */
[----:B------:R-:W-:-:S07]  /*23d50*/  FFMA.FTZ R30, R26, R64, -R11 ;  /* 0x000000401a1e7223 */ /* 0x000fce000001080b */
[----:B------:R-:W5:Y:S01]  /*23d60*/  MUFU.EX2 R9, R9 ;  /* 0x0000000900097308 */ /* 0x000f620000000800 */
[----:B------:R-:W-:-:S07]  /*23d70*/  FFMA.FTZ R163, R61, R64, -R11 ;  /* 0x000000403da37223 */ /* 0x000fce000001080b */
[----:B------:R-:W-:Y:S08]  /*23d80*/  MUFU.EX2 R31, R31 ;  /* 0x0000001f001f7308 */ /* 0x000ff00000000800 */
[----:B------:R-:W4:Y:S01]  /*23d90*/  MUFU.EX2 R12, R7 ;  /* 0x00000007000c7308 */ /* 0x000f220000000800 */
[----:B------:R-:W-:-:S07]  /*23da0*/  FFMA.FTZ R29, R28, R64, -R11 ;  /* 0x000000401c1d7223 */ /* 0x000fce000001080b */
[----:B------:R-:W0:Y:S08]  /*23db0*/  MUFU.EX2 R37, R37 ;  /* 0x0000002500257308 */ /* 0x000e300000000800 */
[----:B------:R-:W1:Y:S01]  /*23dc0*/  MUFU.EX2 R161, R161 ;  /* 0x000000a100a17308 */ /* 0x000e620000000800 */
[----:B------:R-:W-:-:S07]  /*23dd0*/  FFMA.FTZ R165, R60, R64, -R11 ;  /* 0x000000403ca57223 */ /* 0x000fce000001080b */
[----:B------:R-:W2:Y:S08]  /*23de0*/  MUFU.EX2 R36, R36 ;  /* 0x0000002400247308 */ /* 0x000eb00000000800 */
[----:B------:R-:W3:Y:S01]  /*23df0*/  MUFU.EX2 R30, R30 ;  /* 0x0000001e001e7308 */ /* 0x000ee20000000800 */
[----:B-----5:R-:W-:Y:S01]  /*23e00*/  FFMA.FTZ R20, R9, R20, R160 ;  /* 0x0000001409147223 */ /* 0x020fe200000100a0 */
[----:B----4-:R-:W-:-:S06]  /*23e10*/  FFMA.FTZ R56, R12, R56, R31 ;  /* 0x000000380c387223 */ /* 0x010fcc000001001f */
        /* <DEDUP_REMOVED lines=101> */
[----:B-----5:R-:W-:-:S03]  /*24470*/  FADD.FTZ R6, R20, R11 ;  /* 0x0000000b14067221 */ /* 0x020fc60000010000 */
[----:B0-----:R-:W-:Y:S01]  /*24480*/  FADD.FTZ R8, R172, R7 ;  /* 0x00000007ac087221 */ /* 0x001fe20000010000 */
[----:B-1----:R-:W-:Y:S01]  /*24490*/  FADD.FTZ R7, R5, R6 ;  /* 0x0000000605077221 */ /* 0x002fe20000010000 */
[----:B------:R-:W-:Y:S01]  /*244a0*/  FMUL.FTZ R25, R9, R44 ;  /* 0x0000002c09197220 */ /* 0x000fe20000410000 */
[----:B------:R-:W-:Y:S02]  /*244b0*/  IMAD.U32 R10, RZ, RZ, UR6 ;  /* 0x00000006ff0a7e24 */ /* 0x000fe4000f8e00ff */
[----:B--2---:R-:W-:Y:S01]  /*244c0*/  FADD.FTZ R13, R21, R8 ;  /* 0x00000008150d7221 */ /* 0x004fe20000010000 */
[----:B------:R-:W-:Y:S01]  /*244d0*/  IMAD.U32 R11, RZ, RZ, UR5 ;  /* 0x00000005ff0b7e24 */ /* 0x000fe2000f8e00ff */
[----:B------:R-:W-:Y:S01]  /*244e0*/  ST.E desc[UR42][R16.64+0x234], R41 ;  /* 0x0002342910007985 */ /* 0x000fe2000c10192a */
[----:B---3--:R-:W-:-:S03]  /*244f0*/  FADD.FTZ R7, R18, R7 ;  /* 0x0000000712077221 */ /* 0x008fc60000010000 */
[----:B------:R0:W-:Y:S04]  /*24500*/  ST.E desc[UR42][R16.64+0x240], R13 ;  /* 0x0002400d10007985 */ /* 0x0001e8000c10192a */
[----:B------:R1:W-:Y:S04]  /*24510*/  ST.E desc[UR42][R16.64+0x244], R7 ;  /* 0x0002440710007985 */ /* 0x0003e8000c10192a */
[----:B------:R2:W-:Y:S04]  /*24520*/  ST.E desc[UR42][R16.64+0x260], R25 ;  /* 0x0002601910007985 */ /* 0x0005e8000c10192a */
[----:B------:R-:W3:Y:S02]  /*24530*/  LD.E R6, desc[UR42][R10.64] ;  /* 0x0000002a0a067980 */ /* 0x000ee4000c101900 */
[----:B---3--:R-:W-:-:S05]  /*24540*/  FMUL.FTZ R27, R9, R6 ;  /* 0x00000006091b7220 */ /* 0x008fca0000410000 */
[----:B------:R3:W-:Y:S04]  /*24550*/  ST.E desc[UR42][R10.64], R27 ;  /* 0x0000001b0a007985 */ /* 0x0007e8000c10192a */
[----:B------:R-:W0:Y:S04]  /*24560*/  LD.E R134, desc[UR42][R16.64+0x274] ;  /* 0x0002742a10867980 */ /* 0x000e28000c101900 */
[----:B------:R-:W4:Y:S04]  /*24570*/  LD.E R232, desc[UR42][R16.64+0x454] ;  /* 0x0004542a10e87980 */ /* 0x000f28000c101900 */
[----:B------:R-:W1:Y:S04]  /*24580*/  LD.E R132, desc[UR42][R16.64+0x270] ;  /* 0x0002702a10847980 */ /* 0x000e68000c101900 */
[----:B------:R-:W2:Y:S04]  /*24590*/  LD.E R136, desc[UR42][R16.64+0x280] ;  /* 0x0002802a10887980 */ /* 0x000ea8000c101900 */
[----:B------:R-:W3:Y:S04]  /*245a0*/  LD.E R138, desc[UR42][R16.64+0x284] ;  /* 0x0002842a108a7980 */ /* 0x000ee8000c101900 */
        /* <DEDUP_REMOVED lines=59> */
[----:B----4-:R-:W-:-:S04]  /*24960*/  FMUL.FTZ R45, R9, R232 ;  /* 0x000000e8092d7220 */ /* 0x010fc80000410000 */
[----:B------:R0:W-:Y:S01]  /*24970*/  ST.E desc[UR42][R16.64+0x274], R13 ;  /* 0x0002740d10007985 */ /* 0x0001e2000c10192a */
[C---:B-1----:R-:W-:Y:S01]  /*24980*/  FMUL.FTZ R7, R9.reuse, R132 ;  /* 0x0000008409077220 */ /* 0x042fe20000410000 */
[C---:B--2---:R-:W-:Y:S01]  /*24990*/  FMUL.FTZ R25, R9.reuse, R136 ;  /* 0x0000008809197220 */ /* 0x044fe20000410000 */
[C---:B---3--:R-:W-:Y:S01]  /*249a0*/  FMUL.FTZ R27, R9.reuse, R138 ;  /* 0x0000008a091b7220 */ /* 0x048fe20000410000 */
[C---:B-----5:R-:W-:Y:S01]  /*249b0*/  FMUL.FTZ R39, R9.reuse, R140 ;  /* 0x0000008c09277220 */ /* 0x060fe20000410000 */
[C---:B0-----:R-:W-:Y:S01]  /*249c0*/  FMUL.FTZ R13, R9.reuse, R148 ;  /* 0x00000094090d7220 */ /* 0x041fe20000410000 */
        /* <DEDUP_REMOVED lines=8> */
[C---:B-1----:R-:W-:Y:S01]  /*24a50*/  FMUL.FTZ R7, R9.reuse, R146 ;  /* 0x0000009209077220 */ /* 0x042fe20000410000 */
[C---:B------:R-:W-:Y:S02]  /*24a60*/  FMUL.FTZ R47, R9.reuse, R130 ;  /* 0x00000082092f7220 */ /* 0x040fe40000410000 */
        /* <DEDUP_REMOVED lines=95> */
[----:B------:R-:W-:Y:S02]  /*25060*/  IMAD.U32 R8, RZ, RZ, UR6 ;  /* 0x00000006ff087e24 */ /* 0x000fe4000f8e00ff */
[----:B0-----:R-:W-:Y:S01]  /*25070*/  FMUL.FTZ R13, R9, R26 ;  /* 0x0000001a090d7220 */ /* 0x001fe20000410000 */
[----:B------:R-:W-:Y:S01]  /*25080*/  IMAD.U32 R9, RZ, RZ, UR5 ;  /* 0x00000005ff097e24 */ /* 0x000fe2000f8e00ff */
        /* <DEDUP_REMOVED lines=10> */
[----:B0-----:R-:W3:Y:S01]  /*25130*/  LD.E R25, desc[UR42][R8.64] ;  /* 0x0000002a08197980 */ /* 0x001ee2000c101900 */
[----:B------:R-:W-:Y:S01]  /*25140*/  ULOP3.LUT UR4, UR4, 0xc, URZ, 0xfc, !UPT ;  /* 0x0000000c04047892 */ /* 0x000fe2000f8efc3f */
[----:B------:R-:W-:-:S05]  /*25150*/  IMAD.U32 R7, RZ, RZ, UR5 ;  /* 0x00000005ff077e24 */ /* 0x000fca000f8e00ff */
[----:B------:R-:W-:Y:S02]  /*25160*/  IMAD.U32 R6, RZ, RZ, UR4 ;  /* 0x00000004ff067e24 */ /* 0x000fe4000f8e00ff */
[----:B---3--:R-:W-:-:S05]  /*25170*/  FMUL.FTZ R25, R12, R25 ;  /* 0x000000190c197220 */ /* 0x008fca0000410000 */
[----:B------:R0:W-:Y:S04]  /*25180*/  ST.E desc[UR42][R8.64], R25 ;  /* 0x0000001908007985 */ /* 0x0001e8000c10192a */
[----:B-1----:R-:W3:Y:S01]  /*25190*/  LD.E R27, desc[UR42][R6.64] ;  /* 0x0000002a061b7980 */ /* 0x002ee2000c101900 */
[----:B------:R-:W1:Y:S01]  /*251a0*/  S2R R232, SR_TID.X ;  /* 0x0000000000e87919 */ /* 0x000e620000002100 */
[----:B---3--:R-:W-:-:S05]  /*251b0*/  FMUL.FTZ R27, R12, R27 ;  /* 0x0000001b0c1b7220 */ /* 0x008fca0000410000 */
[----:B------:R3:W-:Y:S04]  /*251c0*/  ST.E desc[UR42][R6.64], R27 ;  /* 0x0000001b06007985 */ /* 0x0007e8000c10192a */
        /* <DEDUP_REMOVED lines=60> */
[----:B0-----:R-:W2:Y:S04]  /*25590*/  LD.E R25, desc[UR42][R16.64+0x44c] ;  /* 0x00044c2a10197980 */ /* 0x001ea8000c101900 */
[----:B---3--:R-:W3:Y:S01]  /*255a0*/  LD.E R27, desc[UR42][R16.64+0x458] ;  /* 0x0004582a101b7980 */ /* 0x008ee2000c101900 */
[----:B-1----:R-:W-:Y:S01]  /*255b0*/  SHF.R.U32.HI R232, RZ, 0x7, R232 ;  /* 0x00000007ffe87819 */ /* 0x002fe200000116e8 */
[C---:B----4-:R-:W-:Y:S01]  /*255c0*/  FMUL.FTZ R51, R12.reuse, R51 ;  /* 0x000000330c337220 */ /* 0x050fe20000410000 */
[----:B-----5:R-:W-:-:S04]  /*255d0*/  FMUL.FTZ R26, R12, R26 ;  /* 0x0000001a0c1a7220 */ /* 0x020fc80000410000 */
        /* <DEDUP_REMOVED lines=61> */
[C---:B------:R-:W-:Y:S01]  /*259b0*/  FMUL.FTZ R25, R12.reuse, R25 ;  /* 0x000000190c197220 */ /* 0x040fe20000410000 */
[----:B---3--:R-:W-:Y:S01]  /*259c0*/  FMUL.FTZ R27, R12, R27 ;  /* 0x0000001b0c1b7220 */ /* 0x008fe20000410000 */
        /* <DEDUP_REMOVED lines=73> */
[----:B------:R-:W4:Y:S04]  /*25e60*/  LD.E R47, desc[UR42][R16.64+0x278] ;  /* 0x0002782a102f7980 */ /* 0x000f28000c101900 */
[----:B0-----:R-:W4:Y:S04]  /*25e70*/  LD.E R41, desc[UR42][R16.64+0x27c] ;  /* 0x00027c2a10297980 */ /* 0x001f28000c101900 */
        /* <DEDUP_REMOVED lines=394> */
[----:B------:R-:W-:Y:S01]  /*27720*/  R2UR UR7, R13 ;  /* 0x000000000d0772ca */ /* 0x000fe200000e0000 */
[----:B------:R-:W-:Y:S01]  /*27730*/  VOTEU.ANY UP0, P1 ;  /* 0x00000000003f7886 */ /* 0x000fe20000800100 */
[----:B-----5:R-:W-:-:S11]  /*27740*/  WARPGROUP.ARRIVE ;  /* 0x00000000000079c5 */ /* 0x020fd60000000000 */
        /* <DEDUP_REMOVED lines=1080> */
.L_x_12827:
[----:B------:R-:W-:Y:S05]  /*2bad0*/  BSYNC B0 ;  /* 0x0000000000007941 */ /* 0x000fea0003800000 */
.L_x_12826:
[C---:B------:R-:W-:Y:S01]  /*2bae0*/  ISETP.GT.AND P0, PT, R0.reuse, R189, PT ;  /* 0x000000bd0000720c */ /* 0x040fe20003f04270 */
[----:B------:R-:W-:-:S12]  /*2baf0*/  VIADD R0, R0, 0xffffffff ;  /* 0xffffffff00007836 */ /* 0x000fd80000000000 */
[----:B------:R-:W-:Y:S05]  /*2bb00*/  @P0 BRA `(.L_x_12828) ;  /* 0xffffff4c007c0947 */ /* 0x000fea000383ffff */
.L_x_12801:
[----:B0-----:R-:W2:Y:S01]  /*2bb10*/  LDL R5, [R1+0x240] ;  /* 0x0002400001057983 */ /* 0x001ea20000100800 */
[----:B------:R-:W-:Y:S05]  /*2bb20*/  WARPSYNC.ALL ;  /* 0x0000000000007948 */ /* 0x000fea0003800000 */
[----:B------:R-:W3:Y:S04]  /*2bb30*/  LDL R6, [R1+0x244] ;  /* 0x0002440001067983 */ /* 0x000ee80000100800 */
[----:B------:R-:W4:Y:S04]  /*2bb40*/  LDL.64 R8, [R1+0x260] ;  /* 0x0002600001087983 */ /* 0x000f280000100a00 */
[----:B------:R-:W5:Y:S04]  /*2bb50*/  LDL R126, [R1+0x218] ;  /* 0x00021800017e7983 */ /* 0x000f680000100800 */
[----:B------:R-:W4:Y:S01]  /*2bb60*/  LDL.64 R112, [R1+0x300] ;  /* 0x0003000001707983 */ /* 0x000f220000100a00 */
[----:B------:R-:W-:-:S02]  /*2bb70*/  IMAD.MOV.U32 R132, RZ, RZ, -0x800000 ;  /* 0xff800000ff847424 */ /* 0x000fc400078e00ff */
[----:B------:R-:W-:Y:S01]  /*2bb80*/  IMAD.MOV.U32 R130, RZ, RZ, -0x800000 ;  /* 0xff800000ff827424 */ /* 0x000fe200078e00ff */
        /* <DEDUP_REMOVED lines=52> */
[----:B------:R-:W4:Y:S04]  /*2bed0*/  LDL R129, [R1+0x224] ;  /* 0x0002240001817983 */ /* 0x000f280000100800 */
[----:B--2---:R-:W0:Y:S02]  /*2bee0*/  SHFL.BFLY PT, R0, R5, 0x2, 0x1f ;  /* 0x0c401f0005007f89 */ /* 0x004e2400000e0000 */
[----:B0-----:R-:W-:-:S05]  /*2bef0*/  FADD.FTZ R0, R5, R0 ;  /* 0x0000000005007221 */ /* 0x001fca0000010000 */
[----:B------:R-:W0:Y:S02]  /*2bf00*/  SHFL.BFLY PT, R3, R0, 0x1, 0x1f ;  /* 0x0c201f0000037f89 */ /* 0x000e2400000e0000 */
[----:B0-----:R-:W-:-:S05]  /*2bf10*/  FADD.FTZ R2, R0, R3 ;  /* 0x0000000300027221 */ /* 0x001fca0000010000 */
[----:B------:R-:W-:Y:S04]  /*2bf20*/  STL [R1+0x240], R2 ;  /* 0x0002400201007387 */ /* 0x000fe80000100800 */
[----:B------:R-:W2:Y:S04]  /*2bf30*/  LDL R18, [R1+0x240] ;  /* 0x0002400001127983 */ /* 0x000ea80000100800 */
[----:B---3--:R-:W0:Y:S02]  /*2bf40*/  SHFL.BFLY PT, R3, R6, 0x2, 0x1f ;  /* 0x0c401f0006037f89 */ /* 0x008e2400000e0000 */
[----:B0-----:R-:W-:-:S02]  /*2bf50*/  FADD.FTZ R3, R3, R6 ;  /* 0x0000000603037221 */ /* 0x001fc40000010000 */
[----:B------:R-:W3:Y:S04]  /*2bf60*/  LDL.64 R6, [R1+0x270] ;  /* 0x0002700001067983 */ /* 0x000ee80000100a00 */
[----:B-1----:R-:W0:Y:S02]  /*2bf70*/  SHFL.BFLY PT, R4, R3, 0x1, 0x1f ;  /* 0x0c201f0003047f89 */ /* 0x002e2400000e0000 */
[----:B0-----:R-:W-:Y:S02]  /*2bf80*/  FADD.FTZ R131, R3, R4 ;  /* 0x0000000403837221 */ /* 0x001fe40000010000 */
[----:B------:R-:W3:Y:S03]  /*2bf90*/  LDL.64 R4, [R1+0x280] ;  /* 0x0002800001047983 */ /* 0x000ee60000100a00 */
[----:B------:R-:W-:Y:S01]  /*2bfa0*/  FSETP.NE.FTZ.AND P1, PT, R131, RZ, PT ;  /* 0x000000ff8300720b */ /* 0x000fe20003f35000 */
[----:B------:R-:W3:-:S12]  /*2bfb0*/  LDL.64 R2, [R1+0x290] ;  /* 0x0002900001027983 */ /* 0x000ed80000100a00 */
[----:B------:R-:W3:Y:S04]  /*2bfc0*/  @P1 LDL R14, [R1+0x250] ;  /* 0x00025000010e1983 */ /* 0x000ee80000100800 */
[----:B------:R-:W3:Y:S01]  /*2bfd0*/  @P1 LDL R15, [R1+0x234] ;  /* 0x00023400010f1983 */ /* 0x000ee20000100800 */
[----:B--2---:R-:W-:-:S13]  /*2bfe0*/  FSETP.NE.FTZ.AND P0, PT, R18, RZ, PT ;  /* 0x000000ff1200720b */ /* 0x004fda0003f15000 */
[----:B------:R-:W2:Y:S04]  /*2bff0*/  @P0 LDL R10, [R1+0x250] ;  /* 0x00025000010a0983 */ /* 0x000ea80000100800 */
[----:B------:R-:W2:Y:S01]  /*2c000*/  @P0 LDL R11, [R1+0x230] ;  /* 0x00023000010b0983 */ /* 0x000ea20000100800 */
[----:B------:R-:W0:Y:S01]  /*2c010*/  @P1 MUFU.LG2 R13, R131 ;  /* 0x00000083000d1308 */ /* 0x000e220000000c00 */
[----:B------:R-:W-:-:S07]  /*2c020*/  IMAD.MOV.U32 R0, RZ, RZ, RZ ;  /* 0x000000ffff007224 */ /* 0x000fce00078e00ff */
[----:B------:R-:W1:Y:S08]  /*2c030*/  @P0 MUFU.LG2 R12, R18 ;  /* 0x00000012000c0308 */ /* 0x000e700000000c00 */
[----:B------:R-:W4:Y:S01]  /*2c040*/  @P0 MUFU.RCP R0, R18 ;  /* 0x0000001200000308 */ /* 0x000f220000001000 */
[----:B0-----:R-:W-:Y:S01]  /*2c050*/  @P1 FMUL.FTZ R19, R13, 0.69314718246459960938 ;  /* 0x3f3172180d131820 */ /* 0x001fe20000410000 */
[----:B-1----:R-:W-:Y:S01]  /*2c060*/  @P0 FMUL.FTZ R13, R12, 0.69314718246459960938 ;  /* 0x3f3172180c0d0820 */ /* 0x002fe20000410000 */
[----:B-----5:R-:W-:-:S02]  /*2c070*/  VIADD R126, R126, 0x1 ;  /* 0x000000017e7e7836 */ /* 0x020fc40000000000 */
[-C--:B----4-:R-:W-:Y:S01]  /*2c080*/  FMUL.FTZ R9, R9, R0.reuse ;  /* 0x0000000009097220 */ /* 0x090fe20000410000 */
[-C--:B------:R-:W-:Y:S01]  /*2c090*/  FMUL.FTZ R8, R8, R0.reuse ;  /* 0x0000000008087220 */ /* 0x080fe20000410000 */
[-C--:B---3--:R-:W-:Y:S01]  /*2c0a0*/  FMUL.FTZ R7, R7, R0.reuse ;  /* 0x0000000007077220 */ /* 0x088fe20000410000 */
[-C--:B------:R-:W-:Y:S01]  /*2c0b0*/  FMUL.FTZ R6, R6, R0.reuse ;  /* 0x0000000006067220 */ /* 0x080fe20000410000 */
[-C--:B------:R-:W-:Y:S01]  /*2c0c0*/  FMUL.FTZ R5, R5, R0.reuse ;  /* 0x0000000005057220 */ /* 0x080fe20000410000 */
[-C--:B------:R-:W-:Y:S01]  /*2c0d0*/  FMUL.FTZ R4, R4, R0.reuse ;  /* 0x0000000004047220 */ /* 0x080fe20000410000 */
[-C--:B------:R-:W-:Y:S01]  /*2c0e0*/  FMUL.FTZ R3, R3, R0.reuse ;  /* 0x0000000003037220 */ /* 0x080fe20000410000 */
[----:B------:R-:W-:Y:S01]  /*2c0f0*/  FMUL.FTZ R2, R2, R0 ;  /* 0x0000000002027220 */ /* 0x000fe20000410000 */
[----:B------:R0:W-:Y:S04]  /*2c100*/  STL.64 [R1+0x260], R8 ;  /* 0x0002600801007387 */ /* 0x0001e80000100a00 */
[----:B------:R-:W-:Y:S01]  /*2c110*/  STL.64 [R1+0x270], R6 ;  /* 0x0002700601007387 */ /* 0x000fe20000100a00 */
[----:B------:R-:W-:-:S03]  /*2c120*/  @P1 FMUL.FTZ R14, R14, 0.69314718246459960938 ;  /* 0x3f3172180e0e1820 */ /* 0x000fc60000410000 */
[----:B------:R1:W-:Y:S01]  /*2c130*/  STL.64 [R1+0x280], R4 ;  /* 0x0002800401007387 */ /* 0x0003e20000100a00 */
[----:B------:R-:W-:-:S03]  /*2c140*/  @P1 FFMA.FTZ R130, R14, R15, R19 ;  /* 0x0000000f0e821223 */ /* 0x000fc60000010013 */
[----:B------:R3:W-:Y:S04]  /*2c150*/  STL.64 [R1+0x290], R2 ;  /* 0x0002900201007387 */ /* 0x0007e80000100a00 */
[----:B------:R-:W4:Y:S04]  /*2c160*/  LDL.64 R18, [R1+0x3f8] ;  /* 0x0003f80001127983 */ /* 0x000f280000100a00 */
[----:B------:R-:W5:Y:S04]  /*2c170*/  LDL.64 R14, [R1+0x408] ;  /* 0x00040800010e7983 */ /* 0x000f680000100a00 */
[----:B0-----:R-:W5:Y:S04]  /*2c180*/  LDL.64 R8, [R1+0x418] ;  /* 0x0004180001087983 */ /* 0x001f680000100a00 */
[----:B-1----:R-:W5:Y:S04]  /*2c190*/  LDL.64 R4, [R1+0x428] ;  /* 0x0004280001047983 */ /* 0x002f680000100a00 */
[----:B---3--:R-:W3:Y:S04]  /*2c1a0*/  LDL.64 R2, [R1+0x448] ;  /* 0x0004480001027983 */ /* 0x008ee80000100a00 */
[----:B------:R-:W3:Y:S01]  /*2c1b0*/  LDL.64 R6, [R1+0x458] ;  /* 0x0004580001067983 */ /* 0x000ee20000100a00 */
[----:B--2---:R-:W-:-:S04]  /*2c1c0*/  @P0 FMUL.FTZ R10, R10, 0.69314718246459960938 ;  /* 0x3f3172180a0a0820 */ /* 0x004fc80000410000 */
[----:B------:R-:W-:Y:S02]  /*2c1d0*/  @P0 FFMA.FTZ R132, R10, R11, R13 ;  /* 0x0000000b0a840223 */ /* 0x000fe4000001000d */
[----:B------:R-:W2:Y:S04]  /*2c1e0*/  LDL.64 R12, [R1+0x3c8] ;  /* 0x0003c800010c7983 */ /* 0x000ea80000100a00 */
[----:B------:R-:W2:Y:S01]  /*2c1f0*/  LDL.64 R10, [R1+0x438] ;  /* 0x00043800010a7983 */ /* 0x000ea20000100a00 */
[----:B------:R-:W-:-:S13]  /*2c200*/  ISETP.NE.AND P0, PT, R126, 0x2, PT ;  /* 0x000000027e00780c */ /* 0x000fda0003f05270 */
[----:B------:R-:W2:Y:S01]  /*2c210*/  @!P0 LDL R128, [R1+0x21c] ;  /* 0x00021c0001808983 */ /* 0x000ea20000100800 */
[-C--:B------:R-:W-:Y:S01]  /*2c220*/  FMUL.FTZ R113, R113, R0.reuse ;  /* 0x0000000071717220 */ /* 0x080fe20000410000 */
[----:B------:R-:W-:Y:S01]  /*2c230*/  FMUL.FTZ R112, R112, R0 ;  /* 0x0000000070707220 */ /* 0x000fe20000410000 */
[----:B------:R-:W0:Y:S04]  /*2c240*/  S2R R133, SR_TID.X ;  /* 0x0000000000857919 */ /* 0x000e280000002100 */
[----:B------:R1:W-:Y:S02]  /*2c250*/  STL.64 [R1+0x300], R112 ;  /* 0x0003007001007387 */ /* 0x0003e40000100a00 */
[----:B-1----:R-:W-:-:S06]  /*2c260*/  IMAD.MOV.U32 R112, RZ, RZ, RZ ;  /* 0x000000ffff707224 */ /* 0x002fcc00078e00ff */
[----:B------:R-:W1:Y:S01]  /*2c270*/  @P1 MUFU.RCP R112, R131 ;  /* 0x0000008300701308 */ /* 0x000e620000001000 */
[-C--:B------:R-:W-:Y:S01]  /*2c280*/  FMUL.FTZ R125, R125, R0.reuse ;  /* 0x000000007d7d7220 */ /* 0x080fe20000410000 */
[-C--:B------:R-:W-:Y:S01]  /*2c290*/  FMUL.FTZ R124, R124, R0.reuse ;  /* 0x000000007c7c7220 */ /* 0x080fe20000410000 */
[-C--:B------:R-:W-:Y:S01]  /*2c2a0*/  FMUL.FTZ R123, R123, R0.reuse ;  /* 0x000000007b7b7220 */ /* 0x080fe20000410000 */
[-C--:B------:R-:W-:Y:S01]  /*2c2b0*/  FMUL.FTZ R122, R122, R0.reuse ;  /* 0x000000007a7a7220 */ /* 0x080fe20000410000 */
[-C--:B------:R-:W-:Y:S01]  /*2c2c0*/  FMUL.FTZ R121, R121, R0.reuse ;  /* 0x0000000079797220 */ /* 0x080fe20000410000 */
[-C--:B------:R-:W-:Y:S01]  /*2c2d0*/  FMUL.FTZ R120, R120, R0.reuse ;  /* 0x0000000078787220 */ /* 0x080fe20000410000 */
[----:B0-----:R-:W-:Y:S01]  /*2c2e0*/  SHF.R.U32.HI R133, RZ, 0x7, R133 ;  /* 0x00000007ff857819 */ /* 0x001fe20000011685 */
        /* <DEDUP_REMOVED lines=105> */
[-C--:B---3--:R-:W-:Y:S01]  /*2c980*/  FMUL.FTZ R3, R3, R112.reuse ;  /* 0x0000007003037220 */ /* 0x088fe20000410000 */
[-C--:B------:R-:W-:Y:S01]  /*2c990*/  FMUL.FTZ R2, R2, R112.reuse ;  /* 0x0000007002027220 */ /* 0x080fe20000410000 */
[-C--:B------:R-:W-:Y:S01]  /*2c9a0*/  FMUL.FTZ R7, R7, R112.reuse ;  /* 0x0000007007077220 */ /* 0x080fe20000410000 */
[-C--:B------:R-:W-:Y:S01]  /*2c9b0*/  FMUL.FTZ R6, R6, R112.reuse ;  /* 0x0000007006067220 */ /* 0x080fe20000410000 */
        /* <DEDUP_REMOVED lines=8> */
[----:B------:R-:W-:Y:S04]  /*2ca40*/  STL [R1+0x240], R132 ;  /* 0x0002408401007387 */ /* 0x000fe80000100800 */
        /* <DEDUP_REMOVED lines=24> */
[-C--:B--2---:R-:W-:Y:S01]  /*2cbd0*/  FMUL.FTZ R13, R13, R112.reuse ;  /* 0x000000700d0d7220 */ /* 0x084fe20000410000 */
[-C--:B------:R-:W-:Y:S01]  /*2cbe0*/  FMUL.FTZ R12, R12, R112.reuse ;  /* 0x000000700c0c7220 */ /* 0x080fe20000410000 */
[-C--:B------:R-:W-:Y:S01]  /*2cbf0*/  FMUL.FTZ R11, R11, R112.reuse ;  /* 0x000000700b0b7220 */ /* 0x080fe20000410000 */
[----:B------:R-:W-:-:S03]  /*2cc00*/  FMUL.FTZ R10, R10, R112 ;  /* 0x000000700a0a7220 */ /* 0x000fc60000410000 */
[----:B------:R0:W-:Y:S04]  /*2cc10*/  STL.64 [R1+0x3c8], R12 ;  /* 0x0003c80c01007387 */ /* 0x0001e80000100a00 */
[----:B------:R1:W-:Y:S01]  /*2cc20*/  STL.64 [R1+0x288], R56 ;  /* 0x0002883801007387 */ /* 0x0003e20000100a00 */
[----:B0-----:R-:W-:-:S03]  /*2cc30*/  VIADD R12, R129, 0x1 ;  /* 0x00000001810c7836 */ /* 0x001fc60000000000 */
        /* <DEDUP_REMOVED lines=30> */
[----:B------:R-:W-:-:S03]  /*2ce20*/  @!P0 LOP3.LUT R128, R128, 0x1, RZ, 0x3c, !PT ;  /* 0x0000000180808812 */ /* 0x000fc600078e3cff */
[----:B------:R1:W-:Y:S04]  /*2ce30*/  STL [R1+0x218], R126 ;  /* 0x0002187e01007387 */ /* 0x0003e80000100800 */
[----:B------:R1:W-:Y:S04]  /*2ce40*/  @!P0 STL [R1+0x21c], R128 ;  /* 0x00021c8001008387 */ /* 0x0003e80000100800 */
[----:B------:R1:W-:Y:S01]  /*2ce50*/  @!P0 STL [R1+0x218], RZ ;  /* 0x000218ff01008387 */ /* 0x0003e20000100800 */
[----:B------:R1:W-:Y:S08]  /*2ce60*/  BAR.ARV R113, 0x100 ;  /* 0x000400710000751d */ /* 0x0003f00000002000 */
[----:B------:R-:W-:Y:S06]  /*2ce70*/  BAR.ARV 0x8, 0x180 ;  /* 0x0206000000007b1d */ /* 0x000fec0000002000 */
[----:B------:R-:W-:-:S13]  /*2ce80*/  PLOP3.LUT P0, PT, PT, PT, PT, 0x8, 0x0 ;  /* 0x000000000000781c */ /* 0x000fda0003f0e170 */
.L_x_12711:
[----:B------:R-:W-:Y:S05]  /*2ce90*/  WARPSYNC.ALL ;  /* 0x0000000000007948 */ /* 0x000fea0003800000 */
[----:B------:R-:W0:Y:S08]  /*2cea0*/  S2UR UR5, SR_CgaCtaId ;  /* 0x00000000000579c3 */ /* 0x000e300000008800 */
[----:B------:R-:W-:Y:S06]  /*2ceb0*/  BAR.SYNC.DEFER_BLOCKING 0x5, 0x180 ;  /* 0x0146000000007b1d */ /* 0x000fec0000010000 */
[----:B------:R-:W-:Y:S01]  /*2cec0*/  UMOV UR4, 0x400 ;  /* 0x0000040000047882 */ /* 0x000fe20000000000 */
[----:B------:R-:W-:Y:S01]  /*2ced0*/  BSSY B0, `(.L_x_12829) ;  /* 0x00004e5000007945 */ /* 0x000fe20003800000 */
[----:B0-----:R-:W-:-:S06]  /*2cee0*/  ULEA UR4, UR5, UR4, 0x18 ;  /* 0x0000000405047291 */ /* 0x001fcc000f8ec03f */
[----:B-1----:R-:W-:-:S05]  /*2cef0*/  IMAD.U32 R2, RZ, RZ, UR4 ;  /* 0x00000004ff027e24 */ /* 0x002fca000f8e00ff */
[----:B------:R0:W1:Y:S01]  /*2cf00*/  LDS.128 R88, [R2+0x324d0] ;  /* 0x0324d00002587984 */ /* 0x0000620000000c00 */
[----:B------:R-:W-:Y:S06]  /*2cf10*/  BAR.ARV 0x4, 0x180 ;  /* 0x0106000000007b1d */ /* 0x000fec0000002000 */
[----:B------:R-:W-:Y:S05]  /*2cf20*/  @P0 BRA `(.L_x_12830) ;  /* 0x0000003c00f40947 */ /* 0x000fea0003800000 */
[----:B------:R-:W2:Y:S04]  /*2cf30*/  LDL R0, [R1+0x520] ;  /* 0x0005200001007983 */ /* 0x000ea80000100800 */
[----:B------:R-:W3:Y:S04]  /*2cf40*/  LDL.128 R28, [R1+0x260] ;  /* 0x00026000011c7983 */ /* 0x000ee80000100c00 */
[----:B------:R-:W4:Y:S04]  /*2cf50*/  LDL.128 R24, [R1+0x270] ;  /* 0x0002700001187983 */ /* 0x000f280000100c00 */
[----:B------:R-:W4:Y:S04]  /*2cf60*/  LDL.128 R32, [R1+0x280] ;  /* 0x0002800001207983 */ /* 0x000f280000100c00 */
[----:B------:R-:W4:Y:S04]  /*2cf70*/  LDL.128 R12, [R1+0x290] ;  /* 0x00029000010c7983 */ /* 0x000f280000100c00 */
[----:B------:R-:W4:Y:S04]  /*2cf80*/  LDL.128 R4, [R1+0x2a0] ;  /* 0x0002a00001047983 */ /* 0x000f280000100c00 */
[----:B------:R-:W4:Y:S01]  /*2cf90*/  LDL.128 R8, [R1+0x2b0] ;  /* 0x0002b00001087983 */ /* 0x000f220000100c00 */
[C---:B------:R-:W-:Y:S01]  /*2cfa0*/  ISETP.NE.AND P0, PT, R195.reuse, RZ, PT ;  /* 0x000000ffc300720c */ /* 0x040fe20003f05270 */
[----:B------:R-:W-:Y:S01]  /*2cfb0*/  ULDC UR4, c[0x0][0xbd4] ;  /* 0x0002f50000047ab9 */ /* 0x000fe20000000800 */
[----:B------:R-:W0:Y:S02]  /*2cfc0*/  S2R R3, SR_SWINHI ;  /* 0x0000000000037919 */ /* 0x000e240000002f00 */
[----:B------:R-:W-:Y:S01]  /*2cfd0*/  SEL R195, R195, UR4, P0 ;  /* 0x00000004c3c37c07 */ /* 0x000fe20008000000 */
[----:B------:R-:W-:Y:S05]  /*2cfe0*/  WARPSYNC.ALL ;  /* 0x0000000000007948 */ /* 0x000fea0003800000 */
[----:B------:R-:W4:Y:S01]  /*2cff0*/  LDL.128 R116, [R1+0x2c0] ;  /* 0x0002c00001747983 */ /* 0x000f220000100c00 */
[----:B------:R-:W-:Y:S01]  /*2d000*/  ULDC.64 UR6, c[0x0][0xd08] ;  /* 0x0003420000067ab9 */ /* 0x000fe20000000a00 */
[----:B------:R-:W-:-:S02]  /*2d010*/  ULDC.64 UR4, c[0x0][0xd00] ;  /* 0x0003400000047ab9 */ /* 0x000fc40000000a00 */
[----:B------:R-:W4:Y:S04]  /*2d020*/  LDL.128 R108, [R1+0x2e0] ;  /* 0x0002e000016c7983 */ /* 0x000f280000100c00 */
[----:B------:R-:W4:Y:S04]  /*2d030*/  LDL.128 R112, [R1+0x2d0] ;  /* 0x0002d00001707983 */ /* 0x000f280000100c00 */
[----:B------:R-:W4:Y:S04]  /*2d040*/  LDL.128 R100, [R1+0x300] ;  /* 0x0003000001647983 */ /* 0x000f280000100c00 */
[----:B------:R-:W4:Y:S04]  /*2d050*/  LDL.128 R104, [R1+0x2f0] ;  /* 0x0002f00001687983 */ /* 0x000f280000100c00 */
[----:B------:R-:W4:Y:S04]  /*2d060*/  LDL.128 R92, [R1+0x320] ;  /* 0x00032000015c7983 */ /* 0x000f280000100c00 */
[----:B------:R-:W4:Y:S01]  /*2d070*/  LDL.128 R96, [R1+0x310] ;  /* 0x0003100001607983 */ /* 0x000f220000100c00 */
[----:B------:R-:W-:-:S02]  /*2d080*/  MOV R18, R2 ;  /* 0x0000000200127202 */ /* 0x000fc40000000f00 */
[----:B0-----:R-:W-:Y:S01]  /*2d090*/  MOV R19, R3 ;  /* 0x0000000300137202 */ /* 0x001fe20000000f00 */
        /* <DEDUP_REMOVED lines=10> */
[----:B-----5:R-:W4:Y:S01]  /*2d140*/  LDL.128 R44, [R1+0x3d0] ;  /* 0x0003d000012c7983 */ /* 0x020f220000100c00 */
[----:B--2---:R-:W-:Y:S01]  /*2d150*/  IMAD.WIDE R20, R0, 0x2, R18 ;  /* 0x0000000200147825 */ /* 0x004fe200078e0212 */
[----:B---3--:R-:W-:-:S02]  /*2d160*/  F2FP.BF16.F32.PACK_AB R28, R29, R28 ;  /* 0x0000001c1d1c723e */ /* 0x008fc400000010ff */
[C---:B------:R-:W-:Y:S02]  /*2d170*/  IADD3 R37, P3, R20.reuse, 0x20, RZ ;  /* 0x0000002014257810 */ /* 0x040fe40007f7e0ff */
[C---:B------:R-:W-:Y:S02]  /*2d180*/  LOP3.LUT R41, R20.reuse, 0x380, RZ, 0xc0, !PT ;  /* 0x0000038014297812 */ /* 0x040fe400078ec0ff */
[----:B------:R-:W-:Y:S02]  /*2d190*/  IADD3 R38, P2, R20, 0x40, RZ ;  /* 0x0000004014267810 */ /* 0x000fe40007f5e0ff */
[----:B------:R-:W-:Y:S02]  /*2d1a0*/  LOP3.LUT R36, R37, 0x380, RZ, 0xc0, !PT ;  /* 0x0000038025247812 */ /* 0x000fe400078ec0ff */
[----:B------:R-:W-:Y:S02]  /*2d1b0*/  SHF.R.U64 R41, R41, 0x3, RZ ;  /* 0x0000000329297819 */ /* 0x000fe400000012ff */
[----:B------:R-:W-:-:S02]  /*2d1c0*/  LOP3.LUT R0, R38, 0x380, RZ, 0xc0, !PT ;  /* 0x0000038026007812 */ /* 0x000fc400078ec0ff */
[----:B------:R-:W-:Y:S02]  /*2d1d0*/  SHF.R.U64 R36, R36, 0x3, RZ ;  /* 0x0000000324247819 */ /* 0x000fe400000012ff */
[----:B------:R-:W-:Y:S01]  /*2d1e0*/  LOP3.LUT R40, R41, R20, RZ, 0x3c, !PT ;  /* 0x0000001429287212 */ /* 0x000fe200078e3cff */
[--C-:B------:R-:W-:Y:S01]  /*2d1f0*/  IMAD.MOV.U32 R41, RZ, RZ, R21.reuse ;  /* 0x000000ffff297224 */ /* 0x100fe200078e0015 */
[----:B------:R-:W-:Y:S02]  /*2d200*/  SHF.R.U64 R39, R0, 0x3, RZ ;  /* 0x0000000300277819 */ /* 0x000fe400000012ff */
[----:B------:R-:W-:Y:S01]  /*2d210*/  LOP3.LUT R36, R36, R37, RZ, 0x3c, !PT ;  /* 0x0000002524247212 */ /* 0x000fe200078e3cff */
[--C-:B------:R-:W-:Y:S01]  /*2d220*/  IMAD.X R37, RZ, RZ, R21.reuse, P3 ;  /* 0x000000ffff257224 */ /* 0x100fe200018e0615 */
[----:B------:R-:W-:Y:S01]  /*2d230*/  LOP3.LUT R38, R39, R38, RZ, 0x3c, !PT ;  /* 0x0000002627267212 */ /* 0x000fe200078e3cff */
[----:B------:R-:W-:Y:S01]  /*2d240*/  IMAD.X R39, RZ, RZ, R21, P2 ;  /* 0x000000ffff277224 */ /* 0x000fe200010e0615 */
[----:B------:R-:W-:-:S02]  /*2d250*/  F2FP.BF16.F32.PACK_AB R29, R31, R30 ;  /* 0x0000001e1f1d723e */ /* 0x000fc400000010ff */
[----:B------:R-:W-:Y:S02]  /*2d260*/  MOV R40, R40 ;  /* 0x0000002800287202 */ /* 0x000fe40000000f00 */
[----:B----4-:R-:W-:Y:S02]  /*2d270*/  F2FP.BF16.F32.PACK_AB R30, R25, R24 ;  /* 0x00000018191e723e */ /* 0x010fe400000010ff */
[----:B------:R-:W-:Y:S01]  /*2d280*/  F2FP.BF16.F32.PACK_AB R31, R27, R26 ;  /* 0x0000001a1b1f723e */ /* 0x000fe200000010ff */
[----:B------:R-:W-:Y:S01]  /*2d290*/  BAR.SYNC.DEFER_BLOCKING 0x1, 0x100 ;  /* 0x0044000000007b1d */ /* 0x000fe20000010000 */
[----:B------:R-:W-:Y:S02]  /*2d2a0*/  MOV R36, R36 ;  /* 0x0000002400247202 */ /* 0x000fe40000000f00 */
[----:B------:R-:W-:Y:S02]  /*2d2b0*/  F2FP.BF16.F32.PACK_AB R24, R33, R32 ;  /* 0x000000202118723e */ /* 0x000fe400000010ff */
[----:B------:R-:W-:-:S02]  /*2d2c0*/  F2FP.BF16.F32.PACK_AB R25, R35, R34 ;  /* 0x000000222319723e */ /* 0x000fc400000010ff */
[----:B------:R-:W-:Y:S01]  /*2d2d0*/  F2FP.BF16.F32.PACK_AB R26, R13, R12 ;  /* 0x0000000c0d1a723e */ /* 0x000fe200000010ff */
[----:B------:R-:W2:Y:S01]  /*2d2e0*/  LDL.128 R32, [R1+0x400] ;  /* 0x0004000001207983 */ /* 0x000ea20000100c00 */
[----:B------:R-:W-:Y:S02]  /*2d2f0*/  F2FP.BF16.F32.PACK_AB R27, R15, R14 ;  /* 0x0000000e0f1b723e */ /* 0x000fe400000010ff */
[----:B------:R-:W-:Y:S01]  /*2d300*/  F2FP.BF16.F32.PACK_AB R4, R5, R4 ;  /* 0x000000040504723e */ /* 0x000fe200000010ff */
[----:B------:R-:W3:Y:S01]  /*2d310*/  LDL.128 R12, [R1+0x430] ;  /* 0x00043000010c7983 */ /* 0x000ee20000100c00 */
[----:B------:R-:W-:Y:S02]  /*2d320*/  F2FP.BF16.F32.PACK_AB R5, R7, R6 ;  /* 0x000000060705723e */ /* 0x000fe400000010ff */
[----:B------:R-:W-:Y:S02]  /*2d330*/  MOV R0, R38 ;  /* 0x0000002600007202 */ /* 0x000fe40000000f00 */
[----:B------:R-:W-:-:S02]  /*2d340*/  F2FP.BF16.F32.PACK_AB R6, R9, R8 ;  /* 0x000000080906723e */ /* 0x000fc400000010ff */
[----:B------:R-:W-:Y:S02]  /*2d350*/  F2FP.BF16.F32.PACK_AB R7, R11, R10 ;  /* 0x0000000a0b07723e */ /* 0x000fe400000010ff */
[----:B------:R-:W4:Y:S01]  /*2d360*/  LDL.128 R8, [R1+0x440] ;  /* 0x0004400001087983 */ /* 0x000f220000100c00 */
[C---:B------:R-:W-:Y:S02]  /*2d370*/  IADD3 R135, P0, R20.reuse, 0x4000, RZ ;  /* 0x0000400014877810 */ /* 0x040fe40007f1e0ff */
[C---:B------:R-:W-:Y:S01]  /*2d380*/  IADD3 R136, P1, R20.reuse, 0x60, RZ ;  /* 0x0000006014887810 */ /* 0x040fe20007f3e0ff */
[----:B------:R0:W-:Y:S01]  /*2d390*/  STSM.16.M88.4 [R40], R28 ;  /* 0x0000001c28007844 */ /* 0x0001e20000000200 */
[----:B------:R-:W-:Y:S02]  /*2d3a0*/  LOP3.LUT R134, R135, 0x380, RZ, 0xc0, !PT ;  /* 0x0000038087867812 */ /* 0x000fe400078ec0ff */
[----:B------:R-:W-:Y:S01]  /*2d3b0*/  IADD3 R129, P5, R20, 0x4020, RZ ;  /* 0x0000402014817810 */ /* 0x000fe20007fbe0ff */
[----:B------:R1:W-:Y:S01]  /*2d3c0*/  STSM.16.M88.4 [R36], R24 ;  /* 0x0000001824007844 */ /* 0x0003e20000000200 */
[----:B------:R-:W-:Y:S01]  /*2d3d0*/  SHF.R.U64 R134, R134, 0x3, RZ ;  /* 0x0000000386867819 */ /* 0x000fe200000012ff */
[----:B------:R-:W-:Y:S01]  /*2d3e0*/  IMAD.X R137, RZ, RZ, R21, P1 ;  /* 0x000000ffff897224 */ /* 0x000fe200008e0615 */
[C---:B------:R-:W-:Y:S01]  /*2d3f0*/  IADD3 R121, P4, R20.reuse, 0x4040, RZ ;  /* 0x0000404014797810 */ /* 0x040fe20007f9e0ff */
[----:B------:R1:W-:Y:S01]  /*2d400*/  STSM.16.M88.4 [R0], R4 ;  /* 0x0000000400007844 */ /* 0x0003e20000000200 */
[----:B------:R-:W-:-:S02]  /*2d410*/  IADD3 R123, P3, R20, 0x4060, RZ ;  /* 0x00004060147b7810 */ /* 0x000fc40007f7e0ff */
[----:B------:R-:W-:Y:S02]  /*2d420*/  IADD3 R125, P2, R20, 0x8000, RZ ;  /* 0x00008000147d7810 */ /* 0x000fe40007f5e0ff */
[----:B------:R-:W-:Y:S02]  /*2d430*/  LOP3.LUT R128, R129, 0x380, RZ, 0xc0, !PT ;  /* 0x0000038081807812 */ /* 0x000fe400078ec0ff */
[----:B------:R-:W-:Y:S01]  /*2d440*/  LOP3.LUT R134, R134, R135, RZ, 0x3c, !PT ;  /* 0x0000008786867212 */ /* 0x000fe200078e3cff */
[----:B0-----:R-:W3:Y:S01]  /*2d450*/  LDL.128 R40, [R1+0x3e0] ;  /* 0x0003e00001287983 */ /* 0x001ee20000100c00 */
[----:B------:R-:W-:Y:S01]  /*2d460*/  LOP3.LUT R120, R121, 0x380, RZ, 0xc0, !PT ;  /* 0x0000038079787812 */ /* 0x000fe200078ec0ff */
[----:B------:R-:W-:Y:S01]  /*2d470*/  IMAD.X R135, RZ, RZ, R21, P0 ;  /* 0x000000ffff877224 */ /* 0x000fe200000e0615 */
[----:B------:R-:W-:Y:S01]  /*2d480*/  LOP3.LUT R122, R123, 0x380, RZ, 0xc0, !PT ;  /* 0x000003807b7a7812 */ /* 0x000fe200078ec0ff */
[----:B-1----:R-:W3:Y:S01]  /*2d490*/  LDL.128 R36, [R1+0x3f0] ;  /* 0x0003f00001247983 */ /* 0x002ee20000100c00 */
[----:B------:R-:W-:-:S02]  /*2d4a0*/  IADD3 R127, P1, R20, 0x8020, RZ ;  /* 0x00008020147f7810 */ /* 0x000fc40007f3e0ff */
[----:B------:R-:W-:Y:S01]  /*2d4b0*/  IADD3 R131, P0, R20, 0x8040, RZ ;  /* 0x0000804014837810 */ /* 0x000fe20007f1e0ff */
[----:B------:R-:W3:Y:S01]  /*2d4c0*/  LDL.128 R24, [R1+0x420] ;  /* 0x0004200001187983 */ /* 0x000ee20000100c00 */
[----:B------:R-:W-:Y:S02]  /*2d4d0*/  LOP3.LUT R124, R125, 0x380, RZ, 0xc0, !PT ;  /* 0x000003807d7c7812 */ /* 0x000fe400078ec0ff */
[----:B------:R-:W-:Y:S01]  /*2d4e0*/  SHF.R.U64 R128, R128, 0x3, RZ ;  /* 0x0000000380807819 */ /* 0x000fe200000012ff */
[----:B------:R-:W3:Y:S01]  /*2d4f0*/  LDL.128 R28, [R1+0x410] ;  /* 0x00041000011c7983 */ /* 0x000ee20000100c00 */
[----:B------:R-:W-:Y:S02]  /*2d500*/  SHF.R.U64 R120, R120, 0x3, RZ ;  /* 0x0000000378787819 */ /* 0x000fe400000012ff */
[----:B------:R-:W-:Y:S01]  /*2d510*/  SHF.R.U64 R122, R122, 0x3, RZ ;  /* 0x000000037a7a7819 */ /* 0x000fe200000012ff */
[----:B------:R-:W3:Y:S01]  /*2d520*/  LDL.128 R4, [R1+0x450] ;  /* 0x0004500001047983 */ /* 0x000ee20000100c00 */
[----:B------:R-:W-:-:S02]  /*2d530*/  LOP3.LUT R126, R127, 0x380, RZ, 0xc0, !PT ;  /* 0x000003807f7e7812 */ /* 0x000fc400078ec0ff */
[----:B------:R-:W-:Y:S02]  /*2d540*/  LOP3.LUT R130, R131, 0x380, RZ, 0xc0, !PT ;  /* 0x0000038083827812 */ /* 0x000fe400078ec0ff */
[----:B------:R-:W-:Y:S02]  /*2d550*/  SHF.R.U64 R124, R124, 0x3, RZ ;  /* 0x000000037c7c7819 */ /* 0x000fe400000012ff */
[----:B------:R-:W-:Y:S02]  /*2d560*/  LOP3.LUT R3, R136, 0x380, RZ, 0xc0, !PT ;  /* 0x0000038088037812 */ /* 0x000fe400078ec0ff */
[----:B------:R-:W-:Y:S01]  /*2d570*/  LOP3.LUT R128, R128, R129, RZ, 0x3c, !PT ;  /* 0x0000008180807212 */ /* 0x000fe200078e3cff */
[--C-:B------:R-:W-:Y:S01]  /*2d580*/  IMAD.X R129, RZ, RZ, R21.reuse, P5 ;  /* 0x000000ffff817224 */ /* 0x100fe200028e0615 */
[----:B------:R-:W-:Y:S01]  /*2d590*/  LOP3.LUT R120, R120, R121, RZ, 0x3c, !PT ;  /* 0x0000007978787212 */ /* 0x000fe200078e3cff */
[--C-:B------:R-:W-:Y:S01]  /*2d5a0*/  IMAD.X R121, RZ, RZ, R21.reuse, P4 ;  /* 0x000000ffff797224 */ /* 0x100fe200020e0615 */
[----:B------:R-:W-:Y:S01]  /*2d5b0*/  LOP3.LUT R122, R122, R123, RZ, 0x3c, !PT ;  /* 0x0000007b7a7a7212 */ /* 0x000fe200078e3cff */
[----:B------:R-:W-:Y:S01]  /*2d5c0*/  IMAD.X R123, RZ, RZ, R21, P3 ;  /* 0x000000ffff7b7224 */ /* 0x000fe200018e0615 */
[----:B------:R-:W-:-:S02]  /*2d5d0*/  IADD3 R133, P5, R20, 0x8060, RZ ;  /* 0x0000806014857810 */ /* 0x000fc40007fbe0ff */
[----:B------:R-:W-:Y:S02]  /*2d5e0*/  SHF.R.U64 R126, R126, 0x3, RZ ;  /* 0x000000037e7e7819 */ /* 0x000fe400000012ff */
[----:B------:R-:W-:Y:S02]  /*2d5f0*/  SHF.R.U64 R130, R130, 0x3, RZ ;  /* 0x0000000382827819 */ /* 0x000fe400000012ff */
[----:B------:R-:W-:Y:S01]  /*2d600*/  LOP3.LUT R124, R124, R125, RZ, 0x3c, !PT ;  /* 0x0000007d7c7c7212 */ /* 0x000fe200078e3cff */
[----:B------:R-:W-:Y:S01]  /*2d610*/  IMAD.X R125, RZ, RZ, R21, P2 ;  /* 0x000000ffff7d7224 */ /* 0x000fe200010e0615 */
[C---:B------:R-:W-:Y:S02]  /*2d620*/  IADD3 R139, P4, R20.reuse, 0xc000, RZ ;  /* 0x0000c000148b7810 */ /* 0x040fe40007f9e0ff */
[----:B------:R-:W-:Y:S02]  /*2d630*/  SHF.R.U64 R3, R3, 0x3, RZ ;  /* 0x0000000303037819 */ /* 0x000fe400000012ff */
[----:B------:R-:W-:-:S02]  /*2d640*/  IADD3 R141, P3, R20, 0xc020, RZ ;  /* 0x0000c020148d7810 */ /* 0x000fc40007f7e0ff */
[----:B------:R-:W-:Y:S02]  /*2d650*/  IADD3 R143, P2, R20, 0xc040, RZ ;  /* 0x0000c040148f7810 */ /* 0x000fe40007f5e0ff */
[----:B------:R-:W-:Y:S02]  /*2d660*/  LOP3.LUT R132, R133, 0x380, RZ, 0xc0, !PT ;  /* 0x0000038085847812 */ /* 0x000fe400078ec0ff */
[----:B------:R-:W-:Y:S01]  /*2d670*/  LOP3.LUT R126, R126, R127, RZ, 0x3c, !PT ;  /* 0x0000007f7e7e7212 */ /* 0x000fe200078e3cff */
[--C-:B------:R-:W-:Y:S01]  /*2d680*/  IMAD.X R127, RZ, RZ, R21.reuse, P1 ;  /* 0x000000ffff7f7224 */ /* 0x100fe200008e0615 */
[----:B------:R-:W-:Y:S01]  /*2d690*/  LOP3.LUT R130, R130, R131, RZ, 0x3c, !PT ;  /* 0x0000008382827212 */ /* 0x000fe200078e3cff */
[----:B------:R-:W-:Y:S01]  /*2d6a0*/  IMAD.X R131, RZ, RZ, R21, P0 ;  /* 0x000000ffff837224 */ /* 0x000fe200000e0615 */
[----:B------:R-:W-:Y:S02]  /*2d6b0*/  LOP3.LUT R138, R139, 0x380, RZ, 0xc0, !PT ;  /* 0x000003808b8a7812 */ /* 0x000fe400078ec0ff */
[----:B------:R-:W-:-:S02]  /*2d6c0*/  LOP3.LUT R136, R3, R136, RZ, 0x3c, !PT ;  /* 0x0000008803887212 */ /* 0x000fc400078e3cff */
[----:B------:R-:W-:Y:S02]  /*2d6d0*/  LOP3.LUT R140, R141, 0x380, RZ, 0xc0, !PT ;  /* 0x000003808d8c7812 */ /* 0x000fe400078ec0ff */
[----:B------:R-:W-:Y:S02]  /*2d6e0*/  IADD3 R20, P1, R20, 0xc060, RZ ;  /* 0x0000c06014147810 */ /* 0x000fe40007f3e0ff */
[----:B------:R-:W-:Y:S02]  /*2d6f0*/  ISETP.NE.U32.AND P0, PT, RZ, UR6, PT ;  /* 0x00000006ff007c0c */ /* 0x000fe4000bf05070 */
[----:B------:R-:W-:Y:S02]  /*2d700*/  LOP3.LUT R142, R143, 0x380, RZ, 0xc0, !PT ;  /* 0x000003808f8e7812 */ /* 0x000fe400078ec0ff */
[----:B------:R-:W-:Y:S02]  /*2d710*/  SHF.R.U64 R132, R132, 0x3, RZ ;  /* 0x0000000384847819 */ /* 0x000fe400000012ff */
[----:B------:R-:W-:-:S02]  /*2d720*/  F2FP.BF16.F32.PACK_AB R116, R117, R116 ;  /* 0x000000747574723e */ /* 0x000fc400000010ff */
[----:B------:R-:W-:Y:S02]  /*2d730*/  SHF.R.U64 R138, R138, 0x3, RZ ;  /* 0x000000038a8a7819 */ /* 0x000fe400000012ff */
[----:B------:R-:W-:Y:S02]  /*2d740*/  F2FP.BF16.F32.PACK_AB R117, R119, R118 ;  /* 0x000000767775723e */ /* 0x000fe400000010ff */
[----:B------:R-:W-:Y:S02]  /*2d750*/  F2FP.BF16.F32.PACK_AB R108, R109, R108 ;  /* 0x0000006c6d6c723e */ /* 0x000fe400000010ff */
[----:B------:R-:W-:Y:S02]  /*2d760*/  SHF.R.U64 R140, R140, 0x3, RZ ;  /* 0x000000038c8c7819 */ /* 0x000fe400000012ff */
[----:B------:R-:W-:Y:S02]  /*2d770*/  MOV R136, R136 ;  /* 0x0000008800887202 */ /* 0x000fe40000000f00 */
[----:B------:R-:W-:-:S02]  /*2d780*/  LOP3.LUT R0, R20, 0x380, RZ, 0xc0, !PT ;  /* 0x0000038014007812 */ /* 0x000fc400078ec0ff */
[----:B------:R-:W-:Y:S02]  /*2d790*/  F2FP.BF16.F32.PACK_AB R118, R113, R112 ;  /* 0x000000707176723e */ /* 0x000fe400000010ff */
[----:B------:R-:W-:Y:S02]  /*2d7a0*/  F2FP.BF16.F32.PACK_AB R119, R115, R114 ;  /* 0x000000727377723e */ /* 0x000fe400000010ff */
[----:B------:R-:W-:Y:S02]  /*2d7b0*/  F2FP.BF16.F32.PACK_AB R109, R111, R110 ;  /* 0x0000006e6f6d723e */ /* 0x000fe400000010ff */
[----:B------:R-:W-:Y:S02]  /*2d7c0*/  F2FP.BF16.F32.PACK_AB R100, R101, R100 ;  /* 0x000000646564723e */ /* 0x000fe400000010ff */
[----:B------:R-:W-:Y:S02]  /*2d7d0*/  ISETP.NE.AND.EX P0, PT, RZ, UR7, PT, P0 ;  /* 0x00000007ff007c0c */ /* 0x000fe4000bf05300 */
[----:B------:R-:W-:-:S02]  /*2d7e0*/  SHF.R.U64 R142, R142, 0x3, RZ ;  /* 0x000000038e8e7819 */ /* 0x000fc400000012ff */
[----:B------:R-:W-:Y:S02]  /*2d7f0*/  MOV R134, R134 ;  /* 0x0000008600867202 */ /* 0x000fe40000000f00 */
[----:B------:R-:W-:Y:S02]  /*2d800*/  F2FP.BF16.F32.PACK_AB R110, R105, R104 ;  /* 0x00000068696e723e */ /* 0x000fe400000010ff */
[----:B------:R-:W-:Y:S02]  /*2d810*/  F2FP.BF16.F32.PACK_AB R111, R107, R106 ;  /* 0x0000006a6b6f723e */ /* 0x000fe400000010ff */
[----:B------:R-:W-:Y:S02]  /*2d820*/  F2FP.BF16.F32.PACK_AB R101, R103, R102 ;  /* 0x000000666765723e */ /* 0x000fe400000010ff */
[----:B------:R-:W-:Y:S02]  /*2d830*/  F2FP.BF16.F32.PACK_AB R92, R93, R92 ;  /* 0x0000005c5d5c723e */ /* 0x000fe400000010ff */
[----:B------:R-:W-:Y:S01]  /*2d840*/  LOP3.LUT R132, R132, R133, RZ, 0x3c, !PT ;  /* 0x0000008584847212 */ /* 0x000fe200078e3cff */
[----:B------:R-:W-:Y:S01]  /*2d850*/  IMAD.X R133, RZ, RZ, R21, P5 ;  /* 0x000000ffff857224 */ /* 0x000fe200028e0615 */
[----:B------:R-:W-:-:S02]  /*2d860*/  MOV R128, R128 ;  /* 0x0000008000807202 */ /* 0x000fc40000000f00 */
        /* <DEDUP_REMOVED lines=10> */
[----:B------:R-:W-:Y:S01]  /*2d910*/  F2FP.BF16.F32.PACK_AB R72, R73, R72 ;  /* 0x000000484948723e */ /* 0x000fe200000010ff */
[----:B------:R0:W-:Y:S01]  /*2d920*/  STSM.16.M88.4 [R136], R116 ;  /* 0x0000007488007844 */ /* 0x0001e20000000200 */
[----:B------:R-:W-:Y:S01]  /*2d930*/  LOP3.LUT R140, R140, R141, RZ, 0x3c, !PT ;  /* 0x0000008d8c8c7212 */ /* 0x000fe200078e3cff */
[----:B------:R-:W-:Y:S01]  /*2d940*/  IMAD.X R141, RZ, RZ, R21, P3 ;  /* 0x000000ffff8d7224 */ /* 0x000fe200018e0615 */
[----:B------:R-:W-:-:S02]  /*2d950*/  SHF.R.U64 R0, R0, 0x3, RZ ;  /* 0x0000000300007819 */ /* 0x000fc400000012ff */
[----:B------:R-:W-:Y:S02]  /*2d960*/  MOV R122, R122 ;  /* 0x0000007a007a7202 */ /* 0x000fe40000000f00 */
[----:B------:R-:W-:Y:S02]  /*2d970*/  F2FP.BF16.F32.PACK_AB R82, R77, R76 ;  /* 0x0000004c4d52723e */ /* 0x000fe400000010ff */
[----:B------:R-:W-:Y:S02]  /*2d980*/  F2FP.BF16.F32.PACK_AB R83, R79, R78 ;  /* 0x0000004e4f53723e */ /* 0x000fe400000010ff */
[----:B------:R-:W-:Y:S02]  /*2d990*/  F2FP.BF16.F32.PACK_AB R73, R75, R74 ;  /* 0x0000004a4b49723e */ /* 0x000fe400000010ff */
[----:B------:R-:W-:Y:S01]  /*2d9a0*/  F2FP.BF16.F32.PACK_AB R64, R65, R64 ;  /* 0x000000404140723e */ /* 0x000fe200000010ff */
[----:B------:R0:W-:Y:S01]  /*2d9b0*/  STSM.16.M88.4 [R134], R108 ;  /* 0x0000006c86007844 */ /* 0x0001e20000000200 */
[----:B------:R-:W-:Y:S01]  /*2d9c0*/  LOP3.LUT R142, R142, R143, RZ, 0x3c, !PT ;  /* 0x0000008f8e8e7212 */ /* 0x000fe200078e3cff */
[----:B------:R-:W-:Y:S01]  /*2d9d0*/  IMAD.X R143, RZ, RZ, R21, P2 ;  /* 0x000000ffff8f7224 */ /* 0x000fe200010e0615 */
[----:B------:R-:W-:-:S02]  /*2d9e0*/  MOV R124, R124 ;  /* 0x0000007c007c7202 */ /* 0x000fc40000000f00 */
[----:B------:R-:W-:Y:S02]  /*2d9f0*/  F2FP.BF16.F32.PACK_AB R74, R69, R68 ;  /* 0x00000044454a723e */ /* 0x000fe400000010ff */
[----:B------:R-:W-:Y:S02]  /*2da00*/  F2FP.BF16.F32.PACK_AB R75, R71, R70 ;  /* 0x00000046474b723e */ /* 0x000fe400000010ff */
[----:B------:R-:W-:Y:S02]  /*2da10*/  F2FP.BF16.F32.PACK_AB R65, R67, R66 ;  /* 0x000000424341723e */ /* 0x000fe400000010ff */
[----:B------:R-:W-:Y:S01]  /*2da20*/  F2FP.BF16.F32.PACK_AB R56, R57, R56 ;  /* 0x000000383938723e */ /* 0x000fe200000010ff */
[----:B------:R-:W-:Y:S01]  /*2da30*/  IMAD.X R21, RZ, RZ, R21, P1 ;  /* 0x000000ffff157224 */ /* 0x000fe200008e0615 */
[----:B------:R-:W-:Y:S01]  /*2da40*/  MOV R126, R126 ;  /* 0x0000007e007e7202 */ /* 0x000fe20000000f00 */
[----:B------:R0:W-:Y:S01]  /*2da50*/  STSM.16.M88.4 [R128], R100 ;  /* 0x0000006480007844 */ /* 0x0001e20000000200 */
[----:B------:R-:W-:-:S02]  /*2da60*/  F2FP.BF16.F32.PACK_AB R66, R61, R60 ;  /* 0x0000003c3d42723e */ /* 0x000fc400000010ff */
[----:B------:R-:W-:Y:S02]  /*2da70*/  F2FP.BF16.F32.PACK_AB R67, R63, R62 ;  /* 0x0000003e3f43723e */ /* 0x000fe400000010ff */
[----:B------:R-:W-:Y:S02]  /*2da80*/  F2FP.BF16.F32.PACK_AB R57, R59, R58 ;  /* 0x0000003a3b39723e */ /* 0x000fe400000010ff */
[----:B------:R-:W-:Y:S01]  /*2da90*/  F2FP.BF16.F32.PACK_AB R48, R49, R48 ;  /* 0x000000303130723e */ /* 0x000fe200000010ff */
[----:B------:R0:W-:Y:S01]  /*2daa0*/  STSM.16.M88.4 [R120], R92 ;  /* 0x0000005c78007844 */ /* 0x0001e20000000200 */
[----:B------:R-:W-:Y:S02]  /*2dab0*/  MOV R130, R130 ;  /* 0x0000008200827202 */ /* 0x000fe40000000f00 */
[----:B------:R-:W-:Y:S02]  /*2dac0*/  F2FP.BF16.F32.PACK_AB R58, R53, R52 ;  /* 0x00000034353a723e */ /* 0x000fe400000010ff */
[----:B------:R-:W-:-:S02]  /*2dad0*/  F2FP.BF16.F32.PACK_AB R59, R55, R54 ;  /* 0x00000036373b723e */ /* 0x000fc400000010ff */
[----:B------:R-:W-:Y:S01]  /*2dae0*/  F2FP.BF16.F32.PACK_AB R49, R51, R50 ;  /* 0x000000323331723e */ /* 0x000fe200000010ff */
[----:B------:R0:W-:Y:S01]  /*2daf0*/  STSM.16.M88.4 [R122], R80 ;  /* 0x000000507a007844 */ /* 0x0001e20000000200 */
[----:B------:R-:W-:Y:S02]  /*2db00*/  LOP3.LUT R20, R0, R20, RZ, 0x3c, !PT ;  /* 0x0000001400147212 */ /* 0x000fe400078e3cff */
[----:B------:R-:W-:Y:S02]  /*2db10*/  MOV R132, R132 ;  /* 0x0000008400847202 */ /* 0x000fe40000000f00 */
[----:B------:R-:W-:Y:S02]  /*2db20*/  F2FP.BF16.F32.PACK_AB R50, R45, R44 ;  /* 0x0000002c2d32723e */ /* 0x000fe400000010ff */
[----:B------:R-:W-:Y:S01]  /*2db30*/  F2FP.BF16.F32.PACK_AB R51, R47, R46 ;  /* 0x0000002e2f33723e */ /* 0x000fe200000010ff */
[----:B------:R0:W-:Y:S01]  /*2db40*/  STSM.16.M88.4 [R124], R72 ;  /* 0x000000487c007844 */ /* 0x0001e20000000200 */
[----:B------:R-:W-:Y:S01]  /*2db50*/  MOV R138, R138 ;  /* 0x0000008a008a7202 */ /* 0x000fe20000000f00 */
[----:B------:R-:W1:Y:S01]  /*2db60*/  LDC.64 R44, c[0x0][0xd00] ;  /* 0x00034000ff2c7b82 */ /* 0x000e620000000a00 */
        /* <DEDUP_REMOVED lines=8> */
[----:B------:R-:W-:Y:S01]  /*2dbf0*/  ULDC UR6, c[0x0][0xb88] ;  /* 0x0002e20000067ab9 */ /* 0x000fe20000000800 */
[----:B------:R-:W-:Y:S02]  /*2dc00*/  IMAD.MOV.U32 R3, RZ, RZ, RZ ;  /* 0x000000ffff037224 */ /* 0x000fe400078e00ff */
[----:B-1----:R-:W-:Y:S01]  /*2dc10*/  IMAD.WIDE R44, R198, 0x4, R44 ;  /* 0x00000004c62c7825 */ /* 0x002fe200078e022c */
[----:B--2---:R-:W-:Y:S02]  /*2dc20*/  F2FP.BF16.F32.PACK_AB R32, R33, R32 ;  /* 0x000000202120723e */ /* 0x004fe400000010ff */
[----:B------:R-:W-:Y:S02]  /*2dc30*/  F2FP.BF16.F32.PACK_AB R33, R35, R34 ;  /* 0x000000222321723e */ /* 0x000fe400000010ff */
[----:B----4-:R-:W-:Y:S02]  /*2dc40*/  F2FP.BF16.F32.PACK_AB R8, R9, R8 ;  /* 0x000000080908723e */ /* 0x010fe400000010ff */
[----:B------:R-:W-:-:S02]  /*2dc50*/  F2FP.BF16.F32.PACK_AB R9, R11, R10 ;  /* 0x0000000a0b09723e */ /* 0x000fc400000010ff */
[----:B---3--:R-:W-:Y:S02]  /*2dc60*/  F2FP.BF16.F32.PACK_AB R40, R41, R40 ;  /* 0x000000282928723e */ /* 0x008fe400000010ff */
        /* <DEDUP_REMOVED lines=10> */
[----:B------:R-:W-:Y:S01]  /*2dd10*/  F2FP.BF16.F32.PACK_AB R11, R7, R6 ;  /* 0x00000006070b723e */ /* 0x000fe200000010ff */
[----:B------:R-:W1:Y:S01]  /*2dd20*/  @P0 LDC.64 R4, c[0x0][0xd08] ;  /* 0x00034200ff040b82 */ /* 0x000e620000000a00 */
[----:B------:R0:W-:Y:S04]  /*2dd30*/  STSM.16.M88.4 [R138], R40 ;  /* 0x000000288a007844 */ /* 0x0001e80000000200 */
[----:B------:R0:W-:Y:S03]  /*2dd40*/  STSM.16.M88.4 [R140], R32 ;  /* 0x000000208c007844 */ /* 0x0001e60000000200 */
[----:B------:R-:W2:Y:S01]  /*2dd50*/  LDC R12, c[0x0][0xce8] ;  /* 0x00033a00ff0c7b82 */ /* 0x000ea20000000800 */
[----:B------:R0:W-:Y:S04]  /*2dd60*/  STSM.16.M88.4 [R142], R24 ;  /* 0x000000188e007844 */ /* 0x0001e80000000200 */
[----:B------:R0:W-:Y:S03]  /*2dd70*/  STSM.16.M88.4 [R20], R8 ;  /* 0x0000000814007844 */ /* 0x0001e60000000200 */
[----:B------:R-:W-:Y:S01]  /*2dd80*/  BAR.SYNC.DEFER_BLOCKING 0x1, 0x100 ;  /* 0x0044000000007b1d */ /* 0x000fe20000010000 */
[----:B------:R-:W-:-:S02]  /*2dd90*/  IMAD.U32 R7, RZ, RZ, UR6 ;  /* 0x00000006ff077e24 */ /* 0x000fc4000f8e00ff */
[----:B-1----:R-:W-:-:S03]  /*2dda0*/  @P0 IMAD.WIDE R4, R198, 0x4, R4 ;  /* 0x00000004c6040825 */ /* 0x002fc600078e0204 */
[----:B------:R0:W5:Y:S04]  /*2ddb0*/  @P1 LDG.E R3, desc[UR42][R44.64] ;  /* 0x0000002a2c031981 */ /* 0x000168000c1e1900 */
[----:B------:R0:W5:Y:S01]  /*2ddc0*/  @P0 LDG.E R7, desc[UR42][R4.64] ;  /* 0x0000002a04070981 */ /* 0x000162000c1e1900 */
[----:B------:R-:W-:Y:S05]  /*2ddd0*/  @P0 BRA `(.L_x_12831) ;  /* 0x0000000000100947 */ /* 0x000fea0003800000 */
[----:B------:R-:W-:Y:S05]  /*2dde0*/  @!P1 BRA `(.L_x_12831) ;  /* 0x00000000000c9947 */ /* 0x000fea0003800000 */
[----:B------:R-:W3:Y:S04]  /*2ddf0*/  LDG.E R0, desc[UR42][R44.64] ;  /* 0x0000002a2c007981 */ /* 0x000ee8000c1e1900 */
[----:B-----5:R-:W3:Y:S02]  /*2de00*/  LDG.E R7, desc[UR42][R44.64+0x4] ;  /* 0x0000042a2c077981 */ /* 0x020ee4000c1e1900 */
[----:B---3--:R-:W-:-:S07]  /*2de10*/  IMAD.IADD R7, R7, 0x1, -R0 ;  /* 0x0000000107077824 */ /* 0x008fce00078e0a00 */
.L_x_12831:
[----:B------:R-:W3:Y:S04]  /*2de20*/  LDL R0, [R1+0x514] ;  /* 0x0005140001007983 */ /* 0x000ee80000100800 */
[----:B0-----:R-:W4:Y:S01]  /*2de30*/  LDL R26, [R1+0x51c] ;  /* 0x00051c00011a7983 */ /* 0x001f220000100800 */
[----:B------:R-:W-:Y:S01]  /*2de40*/  IMAD.IADD R37, R196, 0x1, R194 ;  /* 0x00000001c4257824 */ /* 0x000fe200078e02c2 */
[----:B------:R-:W-:Y:S01]  /*2de50*/  ISETP.GT.AND P3, PT, R195, 0x1, PT ;  /* 0x00000001c300780c */ /* 0x000fe20003f64270 */
[----:B------:R-:W-:Y:S01]  /*2de60*/  IMAD.MOV.U32 R13, RZ, RZ, 0xab8 ;  /* 0x00000ab8ff0d7424 */ /* 0x000fe200078e00ff */
[----:B--2---:R-:W-:Y:S01]  /*2de70*/  ISETP.NE.AND P2, PT, R12, 0x1, PT ;  /* 0x000000010c00780c */ /* 0x004fe20003f45270 */
[----:B------:R-:W0:Y:S03]  /*2de80*/  LDC.64 R20, c[0x0][0xca8] ;  /* 0x00032a00ff147b82 */ /* 0x000e260000000a00 */
[----:B------:R-:W-:-:S05]  /*2de90*/  SEL R13, R13, 0xa78, P3 ;  /* 0x00000a780d0d7807 */ /* 0x000fca0001800000 */
[----:B------:R-:W1:Y:S08]  /*2dea0*/  LDC.64 R10, c[0x0][R13+0x218] ;  /* 0x000086000d0a7b82 */ /* 0x000e700000000a00 */
[----:B------:R-:W2:Y:S08]  /*2deb0*/  LDC.64 R4, c[0x0][R13+0x228] ;  /* 0x00008a000d047b82 */ /* 0x000eb00000000a00 */
[----:B------:R2:W2:Y:S01]  /*2dec0*/  LDC.64 R8, c[0x0][R13+0x210] ;  /* 0x000084000d087b82 */ /* 0x0004a20000000a00 */
[----:B------:R-:W-:-:S07]  /*2ded0*/  ISETP.NE.U32.AND P1, PT, RZ, UR4, PT ;  /* 0x00000004ff007c0c */ /* 0x000fce000bf25070 */
[----:B------:R-:W1:Y:S01]  /*2dee0*/  @P2 LDC R14, c[0x0][0xcec] ;  /* 0x00033b00ff0e2b82 */ /* 0x000e620000000800 */
[----:B------:R-:W-:-:S07]  /*2def0*/  ISETP.NE.AND.EX P1, PT, RZ, UR5, PT, P1 ;  /* 0x00000005ff007c0c */ /* 0x000fce000bf25310 */
[----:B------:R-:W2:Y:S01]  /*2df00*/  @P2 LDC R33, c[0x0][0xcf0] ;  /* 0x00033c00ff212b82 */ /* 0x000ea20000000800 */
[----:B------:R-:W-:Y:S02]  /*2df10*/  SHF.R.S32.HI R24, RZ, 0x1f, R198 ;  /* 0x0000001fff187819 */ /* 0x000fe400000114c6 */
[----:B------:R-:W-:Y:S02]  /*2df20*/  SEL R15, R198, RZ, !P1 ;  /* 0x000000ffc60f7207 */ /* 0x000fe40004800000 */
[----:B---3--:R-:W-:Y:S01]  /*2df30*/  LOP3.LUT P0, RZ, R0, 0x3, RZ, 0xc0, !PT ;  /* 0x0000000300ff7812 */ /* 0x008fe2000780c0ff */
[----:B-----5:R-:W-:Y:S02]  /*2df40*/  IMAD R0, R7, R12, RZ ;  /* 0x0000000c07007224 */ /* 0x020fe400078e02ff */
[----:B0-----:R-:W0:Y:S03]  /*2df50*/  @!P3 LDC R20, c[0x0][0xc50] ;  /* 0x00031400ff14bb82 */ /* 0x001e260000000800 */
[----:B------:R-:W-:Y:S01]  /*2df60*/  ISETP.GE.OR P4, PT, R37, R0, P0 ;  /* 0x000000002500720c */ /* 0x000fe20000786670 */
[----:B----4-:R-:W-:-:S04]  /*2df70*/  IMAD.IADD R35, R26, 0x1, R194 ;  /* 0x000000011a237824 */ /* 0x010fc800078e02c2 */
[----:B------:R-:W3:Y:S08]  /*2df80*/  @!P3 LDC R21, c[0x0][0xc54] ;  /* 0x00031500ff15bb82 */ /* 0x000ef00000000800 */
[----:B------:R-:W4:Y:S01]  /*2df90*/  @!P4 LDL R27, [R1+0x240] ;  /* 0x00024000011bc983 */ /* 0x000f220000100800 */
[----:B------:R-:W2:Y:S01]  /*2dfa0*/  LDC.64 R6, c[0x0][R13+0x220] ;  /* 0x000088000d067b82 */ /* 0x000ea20000000a00 */
[----:B------:R-:W-:Y:S01]  /*2dfb0*/  SEL R25, R24, RZ, !P1 ;  /* 0x000000ff18197207 */ /* 0x000fe20004800000 */
[----:B-1----:R-:W-:-:S04]  /*2dfc0*/  @P2 IMAD.HI.U32 R14, R35, R14, RZ ;  /* 0x0000000e230e2227 */ /* 0x002fc800078e00ff */
[-C--:B------:R-:W-:Y:S02]  /*2dfd0*/  IMAD R29, R11, R193.reuse, RZ ;  /* 0x000000c10b1d7224 */ /* 0x080fe400078e02ff */
[----:B------:R-:W-:-:S04]  /*2dfe0*/  IMAD.WIDE.U32 R10, R10, R193, RZ ;  /* 0x000000c10a0a7225 */ /* 0x000fc800078e00ff */
[----:B------:R-:W-:Y:S02]  /*2dff0*/  IMAD.IADD R29, R11, 0x1, R29 ;  /* 0x000000010b1d7824 */ /* 0x000fe400078e021d */
[----:B--2---:R-:W-:-:S04]  /*2e000*/  IMAD R7, R7, R15, RZ ;  /* 0x0000000f07077224 */ /* 0x004fc800078e02ff */
[C---:B------:R-:W-:Y:S01]  /*2e010*/  IMAD R31, R6.reuse, R25, R7 ;  /* 0x00000019061f7224 */ /* 0x040fe200078e0207 */
[----:B------:R-:W-:Y:S01]  /*2e020*/  SEL R25, R203, RZ, P3 ;  /* 0x000000ffcb197207 */ /* 0x000fe20001800000 */
[----:B------:R-:W-:-:S04]  /*2e030*/  IMAD.WIDE.U32 R6, R6, R15, RZ ;  /* 0x0000000f06067225 */ /* 0x000fc800078e00ff */
[----:B------:R-:W-:Y:S01]  /*2e040*/  IMAD.IADD R31, R7, 0x1, R31 ;  /* 0x00000001071f7824 */ /* 0x000fe200078e021f */
[----:B------:R-:W-:Y:S01]  /*2e050*/  IADD3 R6, P1, P5, R6, R10, R3 ;  /* 0x0000000a06067210 */ /* 0x000fe20007d3e003 */
[----:B------:R-:W-:Y:S01]  /*2e060*/  IMAD.MOV.U32 R7, RZ, RZ, R35 ;  /* 0x000000ffff077224 */ /* 0x000fe200078e0023 */
[----:B------:R-:W-:Y:S01]  /*2e070*/  @P2 SHF.R.U32.HI R7, RZ, R33, R14 ;  /* 0x00000021ff072219 */ /* 0x000fe2000001160e */
[-C--:B------:R-:W-:Y:S01]  /*2e080*/  IMAD R11, R5, R25.reuse, RZ ;  /* 0x00000019050b7224 */ /* 0x080fe200078e02ff */
[----:B------:R-:W-:Y:S01]  /*2e090*/  SHF.R.S32.HI R10, RZ, 0x1f, R3 ;  /* 0x0000001fff0a7819 */ /* 0x000fe20000011403 */
[----:B------:R-:W-:-:S03]  /*2e0a0*/  IMAD.WIDE.U32 R4, R4, R25, RZ ;  /* 0x0000001904047225 */ /* 0x000fc600078e00ff */
[----:B------:R-:W-:Y:S01]  /*2e0b0*/  IADD3.X R14, R31, R29, R10, P1, P5 ;  /* 0x0000001d1f0e7210 */ /* 0x000fe20000fea40a */
[----:B------:R-:W-:Y:S01]  /*2e0c0*/  IMAD.MOV R13, RZ, RZ, -R7 ;  /* 0x000000ffff0d7224 */ /* 0x000fe200078e0a07 */
[----:B------:R-:W-:Y:S01]  /*2e0d0*/  IADD3 R4, P1, P5, R7, R6, R4 ;  /* 0x0000000607047210 */ /* 0x000fe20007d3e004 */
[----:B------:R-:W-:Y:S01]  /*2e0e0*/  IMAD.IADD R11, R5, 0x1, R11 ;  /* 0x00000001050b7824 */ /* 0x000fe200078e020b */
[----:B------:R-:W-:Y:S01]  /*2e0f0*/  SHF.R.S32.HI R5, RZ, 0x1f, R7 ;  /* 0x0000001fff057819 */ /* 0x000fe20000011407 */
[----:B------:R-:W-:Y:S02]  /*2e100*/  IMAD R7, R12, R13, R35 ;  /* 0x0000000d0c077224 */ /* 0x000fe400078e0223 */
[----:B------:R-:W-:Y:S01]  /*2e110*/  VIADD R25, R37, 0x8 ;  /* 0x0000000825197836 */ /* 0x000fe20000000000 */
[----:B------:R-:W-:Y:S01]  /*2e120*/  IADD3.X R5, R5, R14, R11, P1, P5 ;  /* 0x0000000e05057210 */ /* 0x000fe20000fea40b */
[----:B------:R-:W-:Y:S01]  /*2e130*/  IMAD R6, R9, R7, RZ ;  /* 0x0000000709067224 */ /* 0x000fe200078e02ff */
[----:B------:R-:W-:-:S02]  /*2e140*/  SHF.R.S32.HI R11, RZ, 0x1f, R7 ;  /* 0x0000001fff0b7819 */ /* 0x000fc40000011407 */
[----:B------:R-:W-:Y:S01]  /*2e150*/  ISETP.GE.OR P0, PT, R25, R0, P0 ;  /* 0x000000001900720c */ /* 0x000fe20000706670 */
[----:B------:R-:W-:-:S04]  /*2e160*/  IMAD.WIDE.U32 R4, R8, R7, R4 ;  /* 0x0000000708047225 */ /* 0x000fc800078e0004 */
[----:B------:R-:W-:Y:S01]  /*2e170*/  IMAD R11, R8, R11, R6 ;  /* 0x0000000b080b7224 */ /* 0x000fe200078e0206 */
[----:B0-----:R-:W-:-:S03]  /*2e180*/  LEA R20, P1, R4, R20, 0x2 ;  /* 0x0000001404147211 */ /* 0x001fc600078210ff */
[----:B------:R-:W-:Y:S02]  /*2e190*/  IMAD.IADD R5, R5, 0x1, R11 ;  /* 0x0000000105057824 */ /* 0x000fe400078e020b */
[----:B------:R-:W-:Y:S03]  /*2e1a0*/  SHFL.IDX PT, R6, R20, RZ, 0x1c1f ;  /* 0x001c1fff14067589 */ /* 0x000fe600000e0000 */
[----:B---3--:R-:W-:-:S05]  /*2e1b0*/  LEA.HI.X R21, R4, R21, R5, 0x2, P1 ;  /* 0x0000001504157211 */ /* 0x008fca00008f1405 */
[----:B------:R-:W4:Y:S04]  /*2e1c0*/  SHFL.IDX PT, R7, R21, RZ, 0x1c1f ;  /* 0x001c1fff15077589 */ /* 0x000f2800000e0000 */
[----:B----4-:R-:W-:Y:S04]  /*2e1d0*/  @!P4 ST.E desc[UR42][R6.64], R27 ;  /* 0x0000001b0600c985 */ /* 0x010fe8000c10192a */
[----:B------:R-:W2:Y:S04]  /*2e1e0*/  @!P0 LDL R9, [R1+0x244] ;  /* 0x0002440001098983 */ /* 0x000ea80000100800 */
[----:B------:R-:W-:Y:S04]  /*2e1f0*/  SHFL.IDX PT, R4, R20, 0x1, 0x1c1f ;  /* 0x003c1f0014047f89 */ /* 0x000fe800000e0000 */
[----:B------:R-:W2:Y:S04]  /*2e200*/  SHFL.IDX PT, R5, R21, 0x1, 0x1c1f ;  /* 0x003c1f0015057f89 */ /* 0x000ea800000e0000 */
[----:B--2---:R0:W-:Y:S01]  /*2e210*/  @!P0 ST.E desc[UR42][R4.64], R9 ;  /* 0x0000000904008985 */ /* 0x0041e2000c10192a */
[----:B------:R-:W-:Y:S05]  /*2e220*/  @P3 BRA `(.L_x_12832) ;  /* 0x0000000c00e83947 */ /* 0x000fea0003800000 */
[----:B------:R-:W2:Y:S01]  /*2e230*/  LDL R84, [R1+0x47c] ;  /* 0x00047c0001547983 */ /* 0x000ea20000100800 */
[----:B------:R-:W1:Y:S01]  /*2e240*/  @P2 LDC R13, c[0x0][0xcec] ;  /* 0x00033b00ff0d2b82 */ /* 0x000e620000000800 */
[----:B------:R-:W-:Y:S02]  /*2e250*/  ULDC.64 UR4, c[0x0][0xba0] ;  /* 0x0002e80000047ab9 */ /* 0x000fe40000000a00 */
[----:B------:R-:W3:Y:S01]  /*2e260*/  LDL R85, [R1+0x490] ;  /* 0x0004900001557983 */ /* 0x000ee20000100800 */
[----:B------:R-:W-:Y:S02]  /*2e270*/  IMAD R10, R10, UR4, RZ ;  /* 0x000000040a0a7c24 */ /* 0x000fe4000f8e02ff */
[----:B0-----:R-:W-:-:S04]  /*2e280*/  IMAD.WIDE.U32 R8, R3, UR4, RZ ;  /* 0x0000000403087c25 */ /* 0x001fc8000f8e00ff */
[----:B------:R-:W-:Y:S01]  /*2e290*/  IMAD R11, R3, UR5, R10 ;  /* 0x00000005030b7c24 */ /* 0x000fe2000f8e020a */
        /* <DEDUP_REMOVED lines=8> */
[----:B--2---:R-:W-:-:S04]  /*2e320*/  IMAD R5, R84, 0x40, R181 ;  /* 0x0000004054057824 */ /* 0x004fc800078e02b5 */
        /* <DEDUP_REMOVED lines=27> */
[----:B---3--:R-:W-:Y:S01]  /*2e4e0*/  IMAD R3, R85, 0x20, R84 ;  /* 0x0000002055037824 */ /* 0x008fe200078e0254 */
        /* <DEDUP_REMOVED lines=9> */
[----:B------:R-:W-:Y:S01]  /*2e580*/  LOP3.LUT R52, R53, 0x380, RZ, 0xc0, !PT ;  /* 0x0000038035347812 */ /* 0x000fe200078ec0ff */
[----:B------:R-:W5:Y:S01]  /*2e590*/  LD.E.128 R36, desc[UR42][R36.64] ;  /* 0x0000002a24247980 */ /* 0x000f62000c101d00 */
[----:B------:R-:W-:-:S02]  /*2e5a0*/  LOP3.LUT R56, R57, 0x380, RZ, 0xc0, !PT ;  /* 0x0000038039387812 */ /* 0x000fc400078ec0ff */
[----:B------:R-:W-:Y:S01]  /*2e5b0*/  LOP3.LUT R60, R61, 0x380, RZ, 0xc0, !PT ;  /* 0x000003803d3c7812 */ /* 0x000fe200078ec0ff */
        /* <DEDUP_REMOVED lines=14> */
[----:B------:R-:W-:Y:S01]  /*2e6a0*/  LOP3.LUT R5, R18, 0x380, RZ, 0xc0, !PT ;  /* 0x0000038012057812 */ /* 0x000fe200078ec0ff */
[----:B------:R-:W5:Y:S01]  /*2e6b0*/  LD.E.128 R44, desc[UR42][R44.64] ;  /* 0x0000002a2c2c7980 */ /* 0x000f62000c101d00 */
        /* <DEDUP_REMOVED lines=10> */
[----:B------:R-:W-:Y:S02]  /*2e760*/  SHF.R.U64 R5, R5, 0x3, RZ ;  /* 0x0000000305057819 */ /* 0x000fe400000012ff */
[----:B------:R-:W-:Y:S01]  /*2e770*/  LOP3.LUT R64, R65, 0x380, RZ, 0xc0, !PT ;  /* 0x0000038041407812 */ /* 0x000fe200078ec0ff */
[----:B------:R-:W5:Y:S01]  /*2e780*/  LD.E.128 R60, desc[UR42][R60.64] ;  /* 0x0000002a3c3c7980 */ /* 0x000f62000c101d00 */
[----:B------:R-:W-:-:S02]  /*2e790*/  LOP3.LUT R68, R69, 0x380, RZ, 0xc0, !PT ;  /* 0x0000038045447812 */ /* 0x000fc400078ec0ff */
[----:B------:R-:W-:Y:S02]  /*2e7a0*/  LOP3.LUT R72, R73, 0x380, RZ, 0xc0, !PT ;  /* 0x0000038049487812 */ /* 0x000fe400078ec0ff */
[----:B------:R-:W-:Y:S02]  /*2e7b0*/  LOP3.LUT R76, R77, 0x380, RZ, 0xc0, !PT ;  /* 0x000003804d4c7812 */ /* 0x000fe400078ec0ff */
[----:B------:R-:W-:Y:S02]  /*2e7c0*/  LOP3.LUT R6, R7, 0x380, RZ, 0xc0, !PT ;  /* 0x0000038007067812 */ /* 0x000fe400078ec0ff */
[----:B------:R-:W-:Y:S02]  /*2e7d0*/  LOP3.LUT R4, R5, R18, RZ, 0x3c, !PT ;  /* 0x0000001205047212 */ /* 0x000fe400078e3cff */
[----:B------:R-:W0:Y:S01]  /*2e7e0*/  @P2 LDC R18, c[0x0][0xcf0] ;  /* 0x00033c00ff122b82 */ /* 0x000e220000000800 */
[----:B------:R-:W-:Y:S02]  /*2e7f0*/  SHF.R.U64 R64, R64, 0x3, RZ ;  /* 0x0000000340407819 */ /* 0x000fe400000012ff */
[----:B------:R-:W-:-:S02]  /*2e800*/  SHF.R.U64 R68, R68, 0x3, RZ ;  /* 0x0000000344447819 */ /* 0x000fc400000012ff */
[----:B------:R-:W-:Y:S02]  /*2e810*/  SHF.R.U64 R72, R72, 0x3, RZ ;  /* 0x0000000348487819 */ /* 0x000fe400000012ff */
[----:B------:R-:W-:Y:S02]  /*2e820*/  SHF.R.U64 R76, R76, 0x3, RZ ;  /* 0x000000034c4c7819 */ /* 0x000fe400000012ff */
[----:B------:R-:W-:Y:S01]  /*2e830*/  SHF.R.U64 R6, R6, 0x3, RZ ;  /* 0x0000000306067819 */ /* 0x000fe200000012ff */
        /* <DEDUP_REMOVED lines=12> */
[----:B------:R-:W-:-:S03]  /*2e900*/  IMAD.IADD R14, R194, 0x1, R3 ;  /* 0x00000001c20e7824 */ /* 0x000fc600078e0203 */
        /* <DEDUP_REMOVED lines=10> */
[----:B--2---:R-:W2:Y:S01]  /*2e9b0*/  FENCE.VIEW.ASYNC.S ;  /* 0x00000000000073c6 */ /* 0x004ea20000000000 */
[----:B-1----:R-:W-:-:S04]  /*2e9c0*/  @P2 IMAD.HI.U32 R3, R14, R13, RZ ;  /* 0x0000000d0e032227 */ /* 0x002fc800078e00ff */
[----:B------:R-:W-:Y:S01]  /*2e9d0*/  IMAD.MOV.U32 R11, RZ, RZ, R14 ;  /* 0x000000ffff0b7224 */ /* 0x000fe200078e000e */
[----:B0-----:R-:W-:Y:S01]  /*2e9e0*/  @P2 SHF.R.U32.HI R11, RZ, R18, R3 ;  /* 0x00000012ff0b2219 */ /* 0x001fe20000011603 */
[----:B------:R-:W-:Y:S01]  /*2e9f0*/  IMAD R13, R15, UR5, R10 ;  /* 0x000000050f0d7c24 */ /* 0x000fe2000f8e020a */
[----:B------:R-:W-:Y:S01]  /*2ea00*/  ULDC.64 UR4, c[0x0][0xbe0] ;  /* 0x0002f80000047ab9 */ /* 0x000fe20000000a00 */
[----:B------:R-:W-:Y:S02]  /*2ea10*/  VIADD R3, R2, 0x32420 ;  /* 0x0003242002037836 */ /* 0x000fe40000000000 */
[----:B------:R-:W-:Y:S01]  /*2ea20*/  IMAD.IADD R9, R9, 0x1, R13 ;  /* 0x0000000109097824 */ /* 0x000fe200078e020d */
[--C-:B------:R-:W-:Y:S01]  /*2ea30*/  SHF.R.S32.HI R10, RZ, 0x1f, R11.reuse ;  /* 0x0000001fff0a7819 */ /* 0x100fe2000001140b */
[----:B------:R-:W-:Y:S01]  /*2ea40*/  IMAD.MOV R13, RZ, RZ, -R11 ;  /* 0x000000ffff0d7224 */ /* 0x000fe200078e0a0b */
[----:B------:R-:W-:-:S03]  /*2ea50*/  PRMT R3, RZ, 0x654, R3 ;  /* 0x00000654ff037816 */ /* 0x000fc60000000003 */
[----:B------:R-:W-:Y:S02]  /*2ea60*/  IMAD R13, R12, R13, R14 ;  /* 0x0000000d0c0d7224 */ /* 0x000fe400078e020e */
[----:B------:R-:W-:Y:S02]  /*2ea70*/  IMAD R10, R10, UR4, RZ ;  /* 0x000000040a0a7c24 */ /* 0x000fe4000f8e02ff */
[C---:B------:R-:W-:Y:S01]  /*2ea80*/  IMAD.WIDE.U32 R8, R11.reuse, UR4, R8 ;  /* 0x000000040b087c25 */ /* 0x040fe2000f8e0008 */
[----:B--2---:R0:W-:Y:S03]  /*2ea90*/  SYNCS.ARRIVE.TRANS64.RED.A1T0 RZ, [R3+URZ], RZ ;  /* 0x000000ff03ff79a7 */ /* 0x0041e6000810043f */
[----:B------:R-:W-:Y:S01]  /*2eaa0*/  IMAD R15, R11, UR5, R10 ;  /* 0x000000050b0f7c24 */ /* 0x000fe2000f8e020a */
[----:B------:R-:W-:Y:S01]  /*2eab0*/  ULDC.64 UR4, c[0x0][0xbd8] ;  /* 0x0002f60000047ab9 */ /* 0x000fe20000000a00 */
[----:B0-----:R-:W-:-:S02]  /*2eac0*/  SHF.R.S32.HI R3, RZ, 0x1f, R13 ;  /* 0x0000001fff037819 */ /* 0x001fc4000001140d */
[----:B------:R-:W-:-:S03]  /*2ead0*/  IMAD.IADD R9, R9, 0x1, R15 ;  /* 0x0000000109097824 */ /* 0x000fc600078e020f */
[----:B------:R-:W-:Y:S02]  /*2eae0*/  IMAD R10, R3, UR4, RZ ;  /* 0x00000004030a7c24 */ /* 0x000fe4000f8e02ff */
[----:B------:R-:W-:-:S04]  /*2eaf0*/  IMAD.WIDE.U32 R8, R13, UR4, R8 ;  /* 0x000000040d087c25 */ /* 0x000fc8000f8e0008 */
        /* <DEDUP_REMOVED lines=9> */
.L_x_13083:
[----:B------:R-:W-:Y:S01]  /*2eb90*/  IMAD.IADD R21, R84, 0x1, R194 ;  /* 0x0000000154157824 */ /* 0x000fe200078e02c2 */
[----:B------:R-:W-:Y:S04]  /*2eba0*/  BSSY B1, `(.L_x_12834) ;  /* 0x0000014000017945 */ /* 0x000fe80003800000 */
[----:B------:R-:W-:-:S13]  /*2ebb0*/  ISETP.GE.AND P0, PT, R21, R0, PT ;  /* 0x000000001500720c */ /* 0x000fda0003f06270 */
[----:B------:R-:W-:Y:S05]  /*2ebc0*/  @P0 BRA `(.L_x_12835) ;  /* 0x0000000000440947 */ /* 0x000fea0003800000 */
[----:B------:R-:W-:Y:S02]  /*2ebd0*/  ULDC UR4, c[0x0][0xbc8] ;  /* 0x0002f20000047ab9 */ /* 0x000fe40000000800 */
[----:B------:R-:W-:Y:S02]  /*2ebe0*/  ISETP.GE.AND P3, PT, R181, UR4, PT ;  /* 0x00000004b5007c0c */ /* 0x000fe4000bf66270 */
[----:B------:R-:W-:Y:S02]  /*2ebf0*/  ISETP.GE.AND P2, PT, R183, UR4, PT ;  /* 0x00000004b7007c0c */ /* 0x000fe4000bf46270 */
[----:B------:R-:W-:Y:S02]  /*2ec00*/  ISETP.GE.AND P1, PT, R182, UR4, PT ;  /* 0x00000004b6007c0c */ /* 0x000fe4000bf26270 */
[----:B------:R-:W-:-:S07]  /*2ec10*/  ISETP.GE.AND P0, PT, R188, UR4, PT ;  /* 0x00000004bc007c0c */ /* 0x000fce000bf06270 */
[-C--:B--2---:R-:W-:Y:S02]  /*2ec20*/  @!P3 LEA R8, P5, R181, R14.reuse, 0x1 ;  /* 0x0000000eb508b211 */ /* 0x084fe400078a08ff */
[-C--:B------:R-:W-:Y:S02]  /*2ec30*/  @!P2 LEA R10, P4, R183, R14.reuse, 0x1 ;  /* 0x0000000eb70aa211 */ /* 0x080fe400078808ff */
[-C--:B-1----:R-:W-:Y:S02]  /*2ec40*/  @!P3 LEA.HI.X R9, R181, R3.reuse, R202, 0x1, P5 ;  /* 0x00000003b509b211 */ /* 0x082fe400028f0cca */
[-C--:B------:R-:W-:Y:S02]  /*2ec50*/  @!P1 LEA R12, P5, R182, R14.reuse, 0x1 ;  /* 0x0000000eb60c9211 */ /* 0x080fe400078a08ff */
[----:B------:R-:W-:Y:S01]  /*2ec60*/  @!P2 LEA.HI.X R11, R183, R3, R201, 0x1, P4 ;  /* 0x00000003b70ba211 */ /* 0x000fe200020f0cc9 */
[----:B-----5:R3:W-:Y:S01]  /*2ec70*/  @!P3 ST.E.128 desc[UR42][R8.64], R4 ;  /* 0x000000040800b985 */ /* 0x0207e2000c101d2a */
[----:B------:R-:W-:-:S02]  /*2ec80*/  @!P0 LEA R14, P4, R188, R14, 0x1 ;  /* 0x0000000ebc0e8211 */ /* 0x000fc400078808ff */
[-C--:B------:R-:W-:Y:S01]  /*2ec90*/  @!P1 LEA.HI.X R13, R182, R3.reuse, R200, 0x1, P5 ;  /* 0x00000003b60d9211 */ /* 0x080fe200028f0cc8 */
[----:B------:R3:W-:Y:S01]  /*2eca0*/  @!P2 ST.E.128 desc[UR42][R10.64], R36 ;  /* 0x000000240a00a985 */ /* 0x0007e2000c101d2a */
[----:B------:R-:W-:-:S03]  /*2ecb0*/  @!P0 LEA.HI.X R15, R188, R3, R199, 0x1, P4 ;  /* 0x00000003bc0f8211 */ /* 0x000fc600020f0cc7 */
[----:B------:R3:W-:Y:S04]  /*2ecc0*/  @!P1 ST.E.128 desc[UR42][R12.64], R52 ;  /* 0x000000340c009985 */ /* 0x0007e8000c101d2a */
[----:B------:R3:W-:Y:S02]  /*2ecd0*/  @!P0 ST.E.128 desc[UR42][R14.64], R68 ;  /* 0x000000440e008985 */ /* 0x0007e4000c101d2a */
.L_x_12835:
[----:B------:R-:W-:Y:S05]  /*2ece0*/  BSYNC B1 ;  /* 0x0000000000017941 */ /* 0x000fea0003800000 */
.L_x_12834:
[----:B------:R-:W-:-:S03]  /*2ecf0*/  UMOV UR4, 0xffffffff ;  /* 0xffffffff00047882 */ /* 0x000fc60000000000 */
[----:B------:R-:W-:Y:S05]  /*2ed00*/  BRA.DIV UR4, `(.L_x_12836) ;  /* 0x000000da047c7947 */ /* 0x000fea000b800000 */
[----:B-1----:R1:W4:Y:S04]  /*2ed10*/  SHFL.IDX PT, R3, R19, 0x1, 0x181f ;  /* 0x00381f0013037f89 */ /* 0x00232800000e0000 */
[----:B--23--:R1:W2:Y:S02]  /*2ed20*/  SHFL.IDX PT, R14, R18, 0x1, 0x181f ;  /* 0x00381f00120e7f89 */ /* 0x00c2a400000e0000 */
.L_x_13087:
[----:B-----5:R-:W-:Y:S01]  /*2ed30*/  VIADD R5, R21, 0x20 ;  /* 0x0000002015057836 */ /* 0x020fe20000000000 */
        /* <DEDUP_REMOVED lines=10> */
[-C--:B----4-:R-:W-:Y:S02]  /*2ede0*/  @!P3 LEA.HI.X R5, R181, R3.reuse, R202, 0x1, P5 ;  /* 0x00000003b505b211 */ /* 0x090fe400028f0cca */
        /* <DEDUP_REMOVED lines=9> */
.L_x_12838:
[----:B------:R-:W-:Y:S05]  /*2ee80*/  BSYNC B1 ;  /* 0x0000000000017941 */ /* 0x000fea0003800000 */
.L_x_12837:
[----:B------:R-:W-:-:S03]  /*2ee90*/  UMOV UR4, 0xffffffff ;  /* 0xffffffff00047882 */ /* 0x000fc60000000000 */
[----:B------:R-:W-:Y:S05]  /*2eea0*/  BRA.DIV UR4, `(.L_x_12839) ;  /* 0x000000da045c7947 */ /* 0x000fea000b800000 */
[----:B----4-:R4:W0:Y:S04]  /*2eeb0*/  SHFL.IDX PT, R3, R19, 0x2, 0x181f ;  /* 0x00581f0013037f89 */ /* 0x01082800000e0000 */
[----:B--2---:R4:W2:Y:S02]  /*2eec0*/  SHFL.IDX PT, R14, R18, 0x2, 0x181f ;  /* 0x00581f00120e7f89 */ /* 0x0048a400000e0000 */
.L_x_13091:
[----:B---3--:R-:W-:Y:S01]  /*2eed0*/  VIADD R5, R21, 0x40 ;  /* 0x0000004015057836 */ /* 0x008fe20000000000 */
        /* <DEDUP_REMOVED lines=20> */
.L_x_12841:
[----:B------:R-:W-:Y:S05]  /*2f020*/  BSYNC B1 ;  /* 0x0000000000017941 */ /* 0x000fea0003800000 */
.L_x_12840:
[----:B------:R-:W-:-:S03]  /*2f030*/  UMOV UR4, 0xffffffff ;  /* 0xffffffff00047882 */ /* 0x000fc60000000000 */
[----:B------:R-:W-:Y:S05]  /*2f040*/  BRA.DIV UR4, `(.L_x_12842) ;  /* 0x000000da043c7947 */ /* 0x000fea000b800000 */
[----:B0-----:R0:W0:Y:S04]  /*2f050*/  SHFL.IDX PT, R3, R19, 0x3, 0x181f ;  /* 0x00781f0013037f89 */ /* 0x00102800000e0000 */
[----:B--2---:R2:W0:Y:S02]  /*2f060*/  SHFL.IDX PT, R14, R18, 0x3, 0x181f ;  /* 0x00781f00120e7f89 */ /* 0x00442400000e0000 */
.L_x_13095:
[----:B---3--:R-:W-:-:S05]  /*2f070*/  VIADD R5, R21, 0x60 ;  /* 0x0000006015057836 */ /* 0x008fca0000000000 */
[----:B------:R-:W-:-:S13]  /*2f080*/  ISETP.GE.AND P0, PT, R5, R0, PT ;  /* 0x000000000500720c */ /* 0x000fda0003f06270 */
[----:B------:R-:W-:Y:S05]  /*2f090*/  @P0 BRA `(.L_x_12843) ;  /* 0x0000002c00200947 */ /* 0x000fea0003800000 */
[----:B------:R-:W-:Y:S02]  /*2f0a0*/  ULDC UR4, c[0x0][0xbc8] ;  /* 0x0002f20000047ab9 */ /* 0x000fe40000000800 */
[----:B------:R-:W-:Y:S02]  /*2f0b0*/  ISETP.GE.AND P3, PT, R181, UR4, PT ;  /* 0x00000004b5007c0c */ /* 0x000fe4000bf66270 */
[----:B------:R-:W-:Y:S02]  /*2f0c0*/  ISETP.GE.AND P4, PT, R183, UR4, PT ;  /* 0x00000004b7007c0c */ /* 0x000fe4000bf86270 */
[----:B------:R-:W-:-:S09]  /*2f0d0*/  ISETP.GE.AND P5, PT, R182, UR4, PT ;  /* 0x00000004b6007c0c */ /* 0x000fd2000bfa6270 */
[-C--:B0-----:R-:W-:Y:S02]  /*2f0e0*/  @!P3 LEA R4, P0, R181, R14.reuse, 0x1 ;  /* 0x0000000eb504b211 */ /* 0x081fe400078008ff */
        /* <DEDUP_REMOVED lines=14> */
.L_x_12832:
[----:B------:R-:W-:Y:S01]  /*2f1d0*/  ULDC.64 UR4, c[0x0][0xc08] ;  /* 0x0003020000047ab9 */ /* 0x000fe20000000a00 */
[----:B------:R-:W1:Y:S01]  /*2f1e0*/  @P2 LDC R8, c[0x0][0xcec] ;  /* 0x00033b00ff082b82 */ /* 0x000e620000000800 */
[----:B------:R-:W-:Y:S01]  /*2f1f0*/  IMAD R10, R10, UR4, RZ ;  /* 0x000000040a0a7c24 */ /* 0x000fe2000f8e02ff */
[----:B------:R-:W-:Y:S01]  /*2f200*/  SHF.R.S32.HI R6, RZ, 0x1f, R15 ;  /* 0x0000001fff067819 */ /* 0x000fe2000001140f */
[----:B0-----:R-:W-:-:S04]  /*2f210*/  IMAD.WIDE.U32 R4, R3, UR4, RZ ;  /* 0x0000000403047c25 */ /* 0x001fc8000f8e00ff */
[----:B------:R-:W-:Y:S01]  /*2f220*/  IMAD R3, R3, UR5, R10 ;  /* 0x0000000503037c24 */ /* 0x000fe2000f8e020a */
[----:B------:R-:W0:Y:S01]  /*2f230*/  @P2 LDC R9, c[0x0][0xcf0] ;  /* 0x00033c00ff092b82 */ /* 0x000e220000000800 */
[----:B------:R-:W-:Y:S02]  /*2f240*/  ULDC.64 UR4, c[0x0][0xc38] ;  /* 0x00030e0000047ab9 */ /* 0x000fe40000000a00 */
[----:B------:R-:W-:Y:S02]  /*2f250*/  IMAD.IADD R5, R5, 0x1, R3 ;  /* 0x0000000105057824 */ /* 0x000fe400078e0203 */
[----:B------:R-:W-:Y:S02]  /*2f260*/  IMAD.MOV.U32 R3, RZ, RZ, R35 ;  /* 0x000000ffff037224 */ /* 0x000fe400078e0023 */
[----:B------:R-:W-:-:S04]  /*2f270*/  IMAD.WIDE.U32 R4, R193, UR4, R4 ;  /* 0x00000004c1047c25 */ /* 0x000fc8000f8e0004 */
[----:B------:R-:W-:Y:S01]  /*2f280*/  IMAD R5, R193, UR5, R5 ;  /* 0x00000005c1057c24 */ /* 0x000fe2000f8e0205 */
[----:B------:R-:W-:Y:S02]  /*2f290*/  ULDC.64 UR4, c[0x0][0xc40] ;  /* 0x0003100000047ab9 */ /* 0x000fe40000000a00 */
[----:B------:R-:W-:Y:S02]  /*2f2a0*/  IMAD R6, R6, UR4, RZ ;  /* 0x0000000406067c24 */ /* 0x000fe4000f8e02ff */
[----:B------:R-:W-:-:S04]  /*2f2b0*/  IMAD.WIDE.U32 R4, R15, UR4, R4 ;  /* 0x000000040f047c25 */ /* 0x000fc8000f8e0004 */
[----:B------:R-:W-:Y:S01]  /*2f2c0*/  IMAD R7, R15, UR5, R6 ;  /* 0x000000050f077c24 */ /* 0x000fe2000f8e0206 */
[----:B------:R-:W-:Y:S01]  /*2f2d0*/  ULDC.64 UR4, c[0x0][0xc48] ;  /* 0x0003120000047ab9 */ /* 0x000fe20000000a00 */
[----:B-1----:R-:W-:-:S04]  /*2f2e0*/  @P2 IMAD.HI.U32 R8, R35, R8, RZ ;  /* 0x0000000823082227 */ /* 0x002fc800078e00ff */
[----:B------:R-:W-:Y:S01]  /*2f2f0*/  IMAD.IADD R5, R5, 0x1, R7 ;  /* 0x0000000105057824 */ /* 0x000fe200078e0207 */
[----:B0-----:R-:W-:Y:S01]  /*2f300*/  @P2 SHF.R.U32.HI R3, RZ, R9, R8 ;  /* 0x00000009ff032219 */ /* 0x001fe20000011608 */
[----:B------:R-:W-:Y:S02]  /*2f310*/  VIADD R8, R2, 0x32420 ;  /* 0x0003242002087836 */ /* 0x000fe40000000000 */
[C---:B------:R-:W-:Y:S01]  /*2f320*/  IMAD.WIDE.U32 R4, R203.reuse, UR4, R4 ;  /* 0x00000004cb047c25 */ /* 0x040fe2000f8e0004 */
[--C-:B------:R-:W-:Y:S02]  /*2f330*/  SHF.R.S32.HI R6, RZ, 0x1f, R3.reuse ;  /* 0x0000001fff067819 */ /* 0x100fe40000011403 */
[----:B------:R-:W-:Y:S01]  /*2f340*/  PRMT R8, RZ, 0x654, R8 ;  /* 0x00000654ff087816 */ /* 0x000fe20000000008 */
[----:B------:R-:W-:Y:S02]  /*2f350*/  IMAD.MOV R7, RZ, RZ, -R3 ;  /* 0x000000ffff077224 */ /* 0x000fe400078e0a03 */
[----:B------:R-:W-:Y:S01]  /*2f360*/  IMAD R5, R203, UR5, R5 ;  /* 0x00000005cb057c24 */ /* 0x000fe2000f8e0205 */
[----:B------:R-:W-:Y:S01]  /*2f370*/  ULDC.64 UR4, c[0x0][0xc30] ;  /* 0x00030c0000047ab9 */ /* 0x000fe20000000a00 */
[----:B------:R-:W-:Y:S01]  /*2f380*/  IMAD R7, R12, R7, R35 ;  /* 0x000000070c077224 */ /* 0x000fe200078e0223 */
[----:B------:R0:W-:Y:S01]  /*2f390*/  SYNCS.ARRIVE.TRANS64.RED.A1T0 RZ, [R8+URZ], RZ ;  /* 0x000000ff08ff79a7 */ /* 0x0001e2000810043f */
[----:B------:R-:W-:-:S02]  /*2f3a0*/  IMAD R6, R6, UR4, RZ ;  /* 0x0000000406067c24 */ /* 0x000fc4000f8e02ff */
        /* <DEDUP_REMOVED lines=16> */
.L_x_13098:
[----:B------:R-:W-:Y:S01]  /*2f4b0*/  ISETP.GE.AND P0, PT, R37, R0, PT ;  /* 0x000000002500720c */ /* 0x000fe20003f06270 */
[----:B------:R-:W-:-:S12]  /*2f4c0*/  BSSY B1, `(.L_x_12845) ;  /* 0x00000c7000017945 */ /* 0x000fd80003800000 */
[----:B------:R-:W-:Y:S05]  /*2f4d0*/  @P0 BRA `(.L_x_12846) ;  /* 0x0000000c00140947 */ /* 0x000fea0003800000 */
[----:B------:R-:W-:Y:S01]  /*2f4e0*/  ULDC UR4, c[0x0][0xbc8] ;  /* 0x0002f20000047ab9 */ /* 0x000fe20000000800 */
[----:B------:R-:W3:Y:S01]  /*2f4f0*/  LDL R10, [R1+0x46c] ;  /* 0x00046c00010a7983 */ /* 0x000ee20000100800 */
[----:B------:R-:W-:-:S03]  /*2f500*/  ISETP.GE.AND P0, PT, R197, UR4, PT ;  /* 0x00000004c5007c0c */ /* 0x000fc6000bf06270 */
[----:B------:R-:W4:Y:S04]  /*2f510*/  LDL R28, [R1+0x468] ;  /* 0x00046800011c7983 */ /* 0x000f280000100800 */
[----:B------:R-:W5:Y:S04]  /*2f520*/  LDL R11, [R1+0x50c] ;  /* 0x00050c00010b7983 */ /* 0x000f680000100800 */
[----:B------:R-:W5:Y:S04]  /*2f530*/  LDL R27, [R1+0x464] ;  /* 0x00046400011b7983 */ /* 0x000f680000100800 */
[----:B------:R-:W4:Y:S01]  /*2f540*/  @!P0 LDL.64 R20, [R1+0x260] ;  /* 0x0002600001148983 */ /* 0x000f220000100a00 */
[----:B-1----:R-:W-:-:S03]  /*2f550*/  @!P0 IMAD.MOV.U32 R15, RZ, RZ, R5 ;  /* 0x000000ffff0f8224 */ /* 0x002fc600078e0005 */
[----:B------:R-:W5:Y:S01]  /*2f560*/  LDL R32, [R1+0x508] ;  /* 0x0005080001207983 */ /* 0x000f620000100800 */
[----:B--2---:R-:W-:-:S03]  /*2f570*/  @!P0 IMAD.WIDE R6, R197, 0x4, R14 ;  /* 0x00000004c5068825 */ /* 0x004fc600078e020e */
[----:B------:R-:W2:Y:S04]  /*2f580*/  LDL R31, [R1+0x504] ;  /* 0x00050400011f7983 */ /* 0x000ea80000100800 */
[----:B------:R-:W2:Y:S04]  /*2f590*/  LDL R24, [R1+0x500] ;  /* 0x0005000001187983 */ /* 0x000ea80000100800 */
[----:B------:R-:W2:Y:S04]  /*2f5a0*/  LDL R30, [R1+0x4fc] ;  /* 0x0004fc00011e7983 */ /* 0x000ea80000100800 */
[----:B------:R-:W2:Y:S04]  /*2f5b0*/  LDL R29, [R1+0x4f8] ;  /* 0x0004f800011d7983 */ /* 0x000ea80000100800 */
[----:B------:R-:W2:Y:S04]  /*2f5c0*/  LDL R26, [R1+0x4f4] ;  /* 0x0004f400011a7983 */ /* 0x000ea80000100800 */
[----:B------:R-:W2:Y:S01]  /*2f5d0*/  LDL R15, [R1+0x4e4] ;  /* 0x0004e400010f7983 */ /* 0x000ea20000100800 */
[----:B---3--:R-:W-:-:S03]  /*2f5e0*/  ISETP.GE.AND P1, PT, R10, UR4, PT ;  /* 0x000000040a007c0c */ /* 0x008fc6000bf26270 */
[----:B----4-:R1:W-:Y:S10]  /*2f5f0*/  @!P0 ST.E.64 desc[UR42][R6.64], R20 ;  /* 0x0000001406008985 */ /* 0x0103f4000c101b2a */
[----:B------:R-:W3:Y:S01]  /*2f600*/  @!P1 LDL.64 R8, [R1+0x270] ;  /* 0x0002700001089983 */ /* 0x000ee20000100a00 */
[----:B------:R-:W-:-:S02]  /*2f610*/  ISETP.GE.AND P0, PT, R28, UR4, PT ;  /* 0x000000041c007c0c */ /* 0x000fc4000bf06270 */
[----:B------:R-:W-:-:S04]  /*2f620*/  @!P1 LEA R12, P2, R10, R14, 0x2 ;  /* 0x0000000e0a0c9211 */ /* 0x000fc800078410ff */
[----:B-----5:R-:W-:-:S05]  /*2f630*/  @!P1 LEA.HI.X R13, R10, R5, R11, 0x2, P2 ;  /* 0x000000050a0d9211 */ /* 0x020fca00010f140b */
[----:B---3--:R3:W-:Y:S04]  /*2f640*/  @!P1 ST.E.64 desc[UR42][R12.64], R8 ;  /* 0x000000080c009985 */ /* 0x0087e8000c101b2a */
[----:B------:R-:W4:Y:S01]  /*2f650*/  @!P0 LDL.64 R10, [R1+0x280] ;  /* 0x00028000010a8983 */ /* 0x000f220000100a00 */
[----:B------:R-:W-:Y:S02]  /*2f660*/  ISETP.GE.AND P1, PT, R27, UR4, PT ;  /* 0x000000041b007c0c */ /* 0x000fe4000bf26270 */
[----:B------:R-:W-:-:S04]  /*2f670*/  @!P0 LEA R18, P2, R28, R14, 0x2 ;  /* 0x0000000e1c128211 */ /* 0x000fc800078410ff */
[----:B------:R-:W-:Y:S02]  /*2f680*/  @!P0 LEA.HI.X R19, R28, R5, R32, 0x2, P2 ;  /* 0x000000051c138211 */ /* 0x000fe400010f1420 */
[----:B------:R-:W5:Y:S04]  /*2f690*/  LDL R28, [R1+0x4f0] ;  /* 0x0004f000011c7983 */ /* 0x000f680000100800 */
[----:B------:R-:W5:Y:S04]  /*2f6a0*/  LDL R32, [R1+0x4ac] ;  /* 0x0004ac0001207983 */ /* 0x000f680000100800 */
[----:B----4-:R4:W-:Y:S04]  /*2f6b0*/  @!P0 ST.E.64 desc[UR42][R18.64], R10 ;  /* 0x0000000a12008985 */ /* 0x0109e8000c101b2a */
[----:B-1----:R-:W3:Y:S01]  /*2f6c0*/  @!P1 LDL.64 R6, [R1+0x290] ;  /* 0x0002900001069983 */ /* 0x002ee20000100a00 */
[----:B------:R-:W-:-:S02]  /*2f6d0*/  ISETP.GE.AND P0, PT, R237, UR4, PT ;  /* 0x00000004ed007c0c */ /* 0x000fc4000bf06270 */
[----:B------:R-:W-:-:S04]  /*2f6e0*/  @!P1 LEA R20, P2, R27, R14, 0x2 ;  /* 0x0000000e1b149211 */ /* 0x000fc800078410ff */
[----:B--2---:R-:W-:Y:S02]  /*2f6f0*/  @!P1 LEA.HI.X R21, R27, R5, R31, 0x2, P2 ;  /* 0x000000051b159211 */ /* 0x004fe400010f141f */
[----:B------:R-:W2:Y:S04]  /*2f700*/  LDL R27, [R1+0x4ec] ;  /* 0x0004ec00011b7983 */ /* 0x000ea80000100800 */
[----:B------:R-:W2:Y:S04]  /*2f710*/  LDL R31, [R1+0x4a8] ;  /* 0x0004a800011f7983 */ /* 0x000ea80000100800 */
[----:B---3--:R1:W-:Y:S04]  /*2f720*/  @!P1 ST.E.64 desc[UR42][R20.64], R6 ;  /* 0x0000000614009985 */ /* 0x0083e8000c101b2a */
[----:B------:R-:W3:Y:S01]  /*2f730*/  @!P0 LDL.64 R8, [R1+0x2a0] ;  /* 0x0002a00001088983 */ /* 0x000ee20000100a00 */
[----:B------:R-:W-:-:S02]  /*2f740*/  ISETP.GE.AND P1, PT, R236, UR4, PT ;  /* 0x00000004ec007c0c */ /* 0x000fc4000bf26270 */
[----:B------:R-:W-:-:S04]  /*2f750*/  @!P0 LEA R12, P2, R237, R14, 0x2 ;  /* 0x0000000eed0c8211 */ /* 0x000fc800078410ff */
[----:B------:R-:W-:Y:S02]  /*2f760*/  @!P0 LEA.HI.X R13, R237, R5, R24, 0x2, P2 ;  /* 0x00000005ed0d8211 */ /* 0x000fe400010f1418 */
[----:B------:R-:W2:Y:S04]  /*2f770*/  LDL R24, [R1+0x4e8] ;  /* 0x0004e80001187983 */ /* 0x000ea80000100800 */
[----:B---3--:R3:W-:Y:S04]  /*2f780*/  @!P0 ST.E.64 desc[UR42][R12.64], R8 ;  /* 0x000000080c008985 */ /* 0x0087e8000c101b2a */
[----:B----4-:R-:W4:Y:S01]  /*2f790*/  @!P1 LDL.64 R10, [R1+0x2b0] ;  /* 0x0002b000010a9983 */ /* 0x010f220000100a00 */
[----:B------:R-:W-:-:S02]  /*2f7a0*/  ISETP.GE.AND P0, PT, R235, UR4, PT ;  /* 0x00000004eb007c0c */ /* 0x000fc4000bf06270 */
[----:B------:R-:W-:-:S04]  /*2f7b0*/  @!P1 LEA R18, P2, R236, R14, 0x2 ;  /* 0x0000000eec129211 */ /* 0x000fc800078410ff */
[----:B------:R-:W-:Y:S02]  /*2f7c0*/  @!P1 LEA.HI.X R19, R236, R5, R30, 0x2, P2 ;  /* 0x00000005ec139211 */ /* 0x000fe400010f141e */
[----:B------:R-:W2:Y:S04]  /*2f7d0*/  LDL R30, [R1+0x4a4] ;  /* 0x0004a400011e7983 */ /* 0x000ea80000100800 */
[----:B----4-:R4:W-:Y:S04]  /*2f7e0*/  @!P1 ST.E.64 desc[UR42][R18.64], R10 ;  /* 0x0000000a12009985 */ /* 0x0109e8000c101b2a */
[----:B-1----:R-:W5:Y:S01]  /*2f7f0*/  @!P0 LDL.64 R6, [R1+0x2c0] ;  /* 0x0002c00001068983 */ /* 0x002f620000100a00 */
[----:B------:R-:W-:-:S02]  /*2f800*/  ISETP.GE.AND P1, PT, R234, UR4, PT ;  /* 0x00000004ea007c0c */ /* 0x000fc4000bf26270 */
[----:B------:R-:W-:-:S04]  /*2f810*/  @!P0 LEA R20, P2, R235, R14, 0x2 ;  /* 0x0000000eeb148211 */ /* 0x000fc800078410ff */
[----:B------:R-:W-:Y:S02]  /*2f820*/  @!P0 LEA.HI.X R21, R235, R5, R29, 0x2, P2 ;  /* 0x00000005eb158211 */ /* 0x000fe400010f141d */
[----:B------:R-:W2:Y:S04]  /*2f830*/  LDL R29, [R1+0x4e0] ;  /* 0x0004e000011d7983 */ /* 0x000ea80000100800 */
[----:B-----5:R1:W-:Y:S04]  /*2f840*/  @!P0 ST.E.64 desc[UR42][R20.64], R6 ;  /* 0x0000000614008985 */ /* 0x0203e8000c101b2a */
[----:B---3--:R-:W3:Y:S01]  /*2f850*/  @!P1 LDL.64 R8, [R1+0x2d0] ;  /* 0x0002d00001089983 */ /* 0x008ee20000100a00 */
[----:B------:R-:W-:-:S02]  /*2f860*/  ISETP.GE.AND P0, PT, R233, UR4, PT ;  /* 0x00000004e9007c0c */ /* 0x000fc4000bf06270 */
[----:B------:R-:W-:-:S04]  /*2f870*/  @!P1 LEA R12, P2, R234, R14, 0x2 ;  /* 0x0000000eea0c9211 */ /* 0x000fc800078410ff */
[----:B------:R-:W-:Y:S02]  /*2f880*/  @!P1 LEA.HI.X R13, R234, R5, R26, 0x2, P2 ;  /* 0x00000005ea0d9211 */ /* 0x000fe400010f141a */
[----:B------:R-:W5:Y:S04]  /*2f890*/  LDL R26, [R1+0x4dc] ;  /* 0x0004dc00011a7983 */ /* 0x000f680000100800 */
[----:B---3--:R3:W-:Y:S04]  /*2f8a0*/  @!P1 ST.E.64 desc[UR42][R12.64], R8 ;  /* 0x000000080c009985 */ /* 0x0087e8000c101b2a */
[----:B----4-:R-:W4:Y:S01]  /*2f8b0*/  @!P0 LDL.64 R10, [R1+0x2e0] ;  /* 0x0002e000010a8983 */ /* 0x010f220000100a00 */
[----:B------:R-:W-:-:S02]  /*2f8c0*/  ISETP.GE.AND P1, PT, R226, UR4, PT ;  /* 0x00000004e2007c0c */ /* 0x000fc4000bf26270 */
[----:B------:R-:W-:-:S04]  /*2f8d0*/  @!P0 LEA R18, P2, R233, R14, 0x2 ;  /* 0x0000000ee9128211 */ /* 0x000fc800078410ff */
[----:B------:R-:W-:Y:S02]  /*2f8e0*/  @!P0 LEA.HI.X R19, R233, R5, R28, 0x2, P2 ;  /* 0x00000005e9138211 */ /* 0x000fe400010f141c */
[----:B------:R-:W5:Y:S04]  /*2f8f0*/  LDL R28, [R1+0x4d8] ;  /* 0x0004d800011c7983 */ /* 0x000f680000100800 */
[----:B----4-:R4:W-:Y:S04]  /*2f900*/  @!P0 ST.E.64 desc[UR42][R18.64], R10 ;  /* 0x0000000a12008985 */ /* 0x0109e8000c101b2a */
[----:B-1----:R-:W3:Y:S01]  /*2f910*/  @!P1 LDL.64 R6, [R1+0x2f0] ;  /* 0x0002f00001069983 */ /* 0x002ee20000100a00 */
[----:B------:R-:W-:-:S02]  /*2f920*/  ISETP.GE.AND P0, PT, R225, UR4, PT ;  /* 0x00000004e1007c0c */ /* 0x000fc4000bf06270 */
[----:B------:R-:W-:-:S04]  /*2f930*/  @!P1 LEA R20, P2, R226, R14, 0x2 ;  /* 0x0000000ee2149211 */ /* 0x000fc800078410ff */
[----:B--2---:R-:W-:Y:S02]  /*2f940*/  @!P1 LEA.HI.X R21, R226, R5, R27, 0x2, P2 ;  /* 0x00000005e2159211 */ /* 0x004fe400010f141b */
        /* <DEDUP_REMOVED lines=86> */
[----:B-1----:R-:W3:Y:S01]  /*2feb0*/  @!P0 LDL.64 R6, [R1+0x3e0] ;  /* 0x0003e00001068983 */ /* 0x002ee20000100a00 */
[----:B------:R-:W-:-:S02]  /*2fec0*/  ISETP.GE.AND P1, PT, R210, UR4, PT ;  /* 0x00000004d2007c0c */ /* 0x000fc4000bf26270 */
[----:B------:R-:W-:-:S04]  /*2fed0*/  @!P0 LEA R20, P2, R211, R14, 0x2 ;  /* 0x0000000ed3148211 */ /* 0x000fc800078410ff */
[----:B-----5:R-:W-:Y:S02]  /*2fee0*/  @!P0 LEA.HI.X R21, R211, R5, R26, 0x2, P2 ;  /* 0x00000005d3158211 */ /* 0x020fe400010f141a */
[----:B------:R-:W5:Y:S04]  /*2fef0*/  LDL R26, [R1+0x494] ;  /* 0x00049400011a7983 */ /* 0x000f680000100800 */
[----:B---3--:R1:W-:Y:S04]  /*2ff00*/  @!P0 ST.E.64 desc[UR42][R20.64], R6 ;  /* 0x0000000614008985 */ /* 0x0083e8000c101b2a */
[----:B------:R-:W3:Y:S01]  /*2ff10*/  @!P1 LDL.64 R8, [R1+0x3f0] ;  /* 0x0003f00001089983 */ /* 0x000ee20000100a00 */
[----:B------:R-:W-:-:S02]  /*2ff20*/  ISETP.GE.AND P0, PT, R209, UR4, PT ;  /* 0x00000004d1007c0c */ /* 0x000fc4000bf06270 */
[----:B------:R-:W-:-:S04]  /*2ff30*/  @!P1 LEA R12, P2, R210, R14, 0x2 ;  /* 0x0000000ed20c9211 */ /* 0x000fc800078410ff */
[----:B------:R-:W-:-:S05]  /*2ff40*/  @!P1 LEA.HI.X R13, R210, R5, R32, 0x2, P2 ;  /* 0x00000005d20d9211 */ /* 0x000fca00010f1420 */
[----:B---3--:R3:W-:Y:S04]  /*2ff50*/  @!P1 ST.E.64 desc[UR42][R12.64], R8 ;  /* 0x000000080c009985 */ /* 0x0087e8000c101b2a */
[----:B----4-:R-:W4:Y:S01]  /*2ff60*/  @!P0 LDL.64 R10, [R1+0x400] ;  /* 0x00040000010a8983 */ /* 0x010f220000100a00 */
[----:B------:R-:W-:Y:S02]  /*2ff70*/  ISETP.GE.AND P1, PT, R208, UR4, PT ;  /* 0x00000004d0007c0c */ /* 0x000fe4000bf26270 */
[----:B------:R-:W-:-:S04]  /*2ff80*/  @!P0 LEA R18, P2, R209, R14, 0x2 ;  /* 0x0000000ed1128211 */ /* 0x000fc800078410ff */
[----:B------:R-:W-:-:S05]  /*2ff90*/  @!P0 LEA.HI.X R19, R209, R5, R31, 0x2, P2 ;  /* 0x00000005d1138211 */ /* 0x000fca00010f141f */
[----:B----4-:R4:W-:Y:S04]  /*2ffa0*/  @!P0 ST.E.64 desc[UR42][R18.64], R10 ;  /* 0x0000000a12008985 */ /* 0x0109e8000c101b2a */
[----:B-1----:R-:W2:Y:S01]  /*2ffb0*/  @!P1 LDL.64 R6, [R1+0x410] ;  /* 0x0004100001069983 */ /* 0x002ea20000100a00 */
[----:B------:R-:W-:Y:S02]  /*2ffc0*/  ISETP.GE.AND P0, PT, R207, UR4, PT ;  /* 0x00000004cf007c0c */ /* 0x000fe4000bf06270 */
[----:B------:R-:W-:-:S04]  /*2ffd0*/  @!P1 LEA R20, P2, R208, R14, 0x2 ;  /* 0x0000000ed0149211 */ /* 0x000fc800078410ff */
[----:B------:R-:W-:-:S05]  /*2ffe0*/  @!P1 LEA.HI.X R21, R208, R5, R30, 0x2, P2 ;  /* 0x00000005d0159211 */ /* 0x000fca00010f141e */
[----:B--2---:R1:W-:Y:S04]  /*2fff0*/  @!P1 ST.E.64 desc[UR42][R20.64], R6 ;  /* 0x0000000614009985 */ /* 0x0043e8000c101b2a */
[----:B---3--:R-:W2:Y:S01]  /*30000*/  @!P0 LDL.64 R8, [R1+0x420] ;  /* 0x0004200001088983 */ /* 0x008ea20000100a00 */
[----:B------:R-:W-:Y:S02]  /*30010*/  ISETP.GE.AND P1, PT, R206, UR4, PT ;  /* 0x00000004ce007c0c */ /* 0x000fe4000bf26270 */
[----:B------:R-:W-:-:S04]  /*30020*/  @!P0 LEA R12, P2, R207, R14, 0x2 ;  /* 0x0000000ecf0c8211 */ /* 0x000fc800078410ff */
[----:B------:R-:W-:-:S05]  /*30030*/  @!P0 LEA.HI.X R13, R207, R5, R29, 0x2, P2 ;  /* 0x00000005cf0d8211 */ /* 0x000fca00010f141d */
[----:B--2---:R2:W-:Y:S04]  /*30040*/  @!P0 ST.E.64 desc[UR42][R12.64], R8 ;  /* 0x000000080c008985 */ /* 0x0045e8000c101b2a */
[----:B----4-:R-:W3:Y:S01]  /*30050*/  @!P1 LDL.64 R10, [R1+0x430] ;  /* 0x00043000010a9983 */ /* 0x010ee20000100a00 */
        /* <DEDUP_REMOVED lines=11> */
[----:B-----5:R-:W-:-:S05]  /*30110*/  @!P1 LEA.HI.X R15, R24, R5, R26, 0x2, P0 ;  /* 0x00000005180f9211 */ /* 0x020fca00000f141a */
[----:B--2---:R3:W-:Y:S04]  /*30120*/  @!P1 ST.E.64 desc[UR42][R14.64], R8 ;  /* 0x000000080e009985 */ /* 0x0047e8000c101b2a */
.L_x_12846:
[----:B------:R-:W-:Y:S05]  /*30130*/  BSYNC B1 ;  /* 0x0000000000017941 */ /* 0x000fea0003800000 */
.L_x_12845:
[----:B------:R-:W-:-:S03]  /*30140*/  UMOV UR4, 0xffffffff ;  /* 0xffffffff00047882 */ /* 0x000fc60000000000 */
[----:B------:R-:W-:Y:S05]  /*30150*/  BRA.DIV UR4, `(.L_x_12847) ;  /* 0x000000ca04747947 */ /* 0x000fea000b800000 */
[----:B-1----:R1:W4:Y:S04]  /*30160*/  SHFL.IDX PT, R5, R4, 0x1, 0x1c1f ;  /* 0x003c1f0004057f89 */ /* 0x00232800000e0000 */
[----:B--23--:R1:W2:Y:S02]  /*30170*/  SHFL.IDX PT, R14, R3, 0x1, 0x1c1f ;  /* 0x003c1f00030e7f89 */ /* 0x00c2a400000e0000 */
.L_x_13102:
[----:B------:R-:W-:-:S13]  /*30180*/  ISETP.GE.AND P0, PT, R25, R0, PT ;  /* 0x000000001900720c */ /* 0x000fda0003f06270 */
[----:B------:R-:W-:Y:S05]  /*30190*/  @P0 BRA `(.L_x_12843) ;  /* 0x0000001800e00947 */ /* 0x000fea0003800000 */
[----:B------:R-:W3:Y:S01]  /*301a0*/  LDC R0, c[0x0][0xbc8] ;  /* 0x0002f200ff007b82 */ /* 0x000ee20000000800 */
[----:B------:R-:W5:Y:S04]  /*301b0*/  LDL R49, [R1+0x46c] ;  /* 0x00046c0001317983 */ /* 0x000f680000100800 */
[----:B------:R-:W5:Y:S04]  /*301c0*/  LDL R53, [R1+0x468] ;  /* 0x0004680001357983 */ /* 0x000f680000100800 */
[----:B------:R-:W5:Y:S04]  /*301d0*/  LDL R50, [R1+0x50c] ;  /* 0x00050c0001327983 */ /* 0x000f680000100800 */
[----:B------:R-:W5:Y:S04]  /*301e0*/  LDL R45, [R1+0x4fc] ;  /* 0x0004fc00012d7983 */ /* 0x000f680000100800 */
[----:B------:R-:W5:Y:S04]  /*301f0*/  LDL R42, [R1+0x4ec] ;  /* 0x0004ec00012a7983 */ /* 0x000f680000100800 */
[----:B------:R-:W5:Y:S01]  /*30200*/  LDL R46, [R1+0x500] ;  /* 0x00050000012e7983 */ /* 0x000f620000100800 */
[----:B---3--:R-:W-:-:S03]  /*30210*/  ISETP.GE.AND P0, PT, R197, R0, PT ;  /* 0x00000000c500720c */ /* 0x008fc60003f06270 */
[----:B------:R-:W3:Y:S04]  /*30220*/  LDL R40, [R1+0x4e0] ;  /* 0x0004e00001287983 */ /* 0x000ee80000100800 */
[----:B------:R-:W3:Y:S04]  /*30230*/  LDL R10, [R1+0x4f0] ;  /* 0x0004f000010a7983 */ /* 0x000ee80000100800 */
[----:B------:R-:W3:Y:S04]  /*30240*/  LDL R11, [R1+0x4d8] ;  /* 0x0004d800010b7983 */ /* 0x000ee80000100800 */
[----:B------:R-:W3:Y:S01]  /*30250*/  @!P0 LDL.64 R20, [R1+0x268] ;  /* 0x0002680001148983 */ /* 0x000ee20000100a00 */
[----:B012---:R-:W-:-:S03]  /*30260*/  @!P0 IMAD.MOV.U32 R4, RZ, RZ, R14 ;  /* 0x000000ffff048224 */ /* 0x007fc600078e000e */
[----:B------:R-:W2:Y:S01]  /*30270*/  LDL R51, [R1+0x464] ;  /* 0x0004640001337983 */ /* 0x000ea20000100800 */
[----:B----4-:R-:W-:-:S03]  /*30280*/  @!P0 IMAD.WIDE R6, R197, 0x4, R4 ;  /* 0x00000004c5068825 */ /* 0x010fc600078e0204 */
        /* <DEDUP_REMOVED lines=24> */
[----:B-----5:R-:W-:-:S03]  /*30410*/  ISETP.GE.AND P1, PT, R49, R0, PT ;  /* 0x000000003100720c */ /* 0x020fc60003f26270 */
[----:B---3--:R0:W-:Y:S10]  /*30420*/  @!P0 ST.E.64 desc[UR42][R6.64], R20 ;  /* 0x0000001406008985 */ /* 0x0081f4000c101b2a */
[----:B------:R-:W3:Y:S01]  /*30430*/  @!P1 LDL.64 R8, [R1+0x278] ;  /* 0x0002780001089983 */ /* 0x000ee20000100a00 */
[----:B------:R-:W-:-:S02]  /*30440*/  ISETP.GE.AND P2, PT, R53, R0, PT ;  /* 0x000000003500720c */ /* 0x000fc40003f46270 */
[----:B------:R-:W-:-:S04]  /*30450*/  @!P1 LEA R12, P0, R49, R14, 0x2 ;  /* 0x0000000e310c9211 */ /* 0x000fc800078010ff */
[----:B------:R-:W-:Y:S01]  /*30460*/  @!P1 LEA.HI.X R13, R49, R5, R50, 0x2, P0 ;  /* 0x00000005310d9211 */ /* 0x000fe200000f1432 */
[----:B------:R-:W-:Y:S02]  /*30470*/  IMAD.MOV.U32 R49, RZ, RZ, R45 ;  /* 0x000000ffff317224 */ /* 0x000fe400078e002d */
[----:B------:R-:W-:Y:S02]  /*30480*/  IMAD.MOV.U32 R45, RZ, RZ, R42 ;  /* 0x000000ffff2d7224 */ /* 0x000fe400078e002a */
[----:B------:R-:W-:Y:S02]  /*30490*/  IMAD.MOV.U32 R50, RZ, RZ, R46 ;  /* 0x000000ffff327224 */ /* 0x000fe400078e002e */
[----:B------:R-:W-:Y:S02]  /*304a0*/  IMAD.MOV.U32 R42, RZ, RZ, R40 ;  /* 0x000000ffff2a7224 */ /* 0x000fe400078e0028 */
[----:B------:R-:W-:Y:S02]  /*304b0*/  IMAD.MOV.U32 R40, RZ, RZ, R11 ;  /* 0x000000ffff287224 */ /* 0x000fe400078e000b */
[----:B------:R-:W-:Y:S01]  /*304c0*/  IMAD.MOV.U32 R46, RZ, RZ, R10 ;  /* 0x000000ffff2e7224 */ /* 0x000fe200078e000a */
[----:B---3--:R1:W-:Y:S04]  /*304d0*/  @!P1 ST.E.64 desc[UR42][R12.64], R8 ;  /* 0x000000080c009985 */ /* 0x0083e8000c101b2a */
[----:B------:R-:W3:Y:S01]  /*304e0*/  @!P2 LDL.64 R10, [R1+0x288] ;  /* 0x00028800010aa983 */ /* 0x000ee20000100a00 */
[----:B--2---:R-:W-:Y:S01]  /*304f0*/  ISETP.GE.AND P1, PT, R51, R0, PT ;  /* 0x000000003300720c */ /* 0x004fe20003f26270 */
[----:B----4-:R-:W-:-:S02]  /*30500*/  IMAD.MOV.U32 R54, RZ, RZ, R48 ;  /* 0x000000ffff367224 */ /* 0x010fc400078e0030 */
[----:B------:R-:W-:Y:S01]  /*30510*/  IMAD.MOV.U32 R48, RZ, RZ, R18 ;  /* 0x000000ffff307224 */ /* 0x000fe200078e0012 */
[C---:B------:R-:W-:Y:S01]  /*30520*/  @!P2 LEA R18, P0, R53.reuse, R14, 0x2 ;  /* 0x0000000e3512a211 */ /* 0x040fe200078010ff */
[----:B------:R-:W-:Y:S02]  /*30530*/  IMAD.MOV.U32 R52, RZ, RZ, R47 ;  /* 0x000000ffff347224 */ /* 0x000fe400078e002f */
[----:B------:R-:W-:Y:S02]  /*30540*/  IMAD.MOV.U32 R47, RZ, RZ, R43 ;  /* 0x000000ffff2f7224 */ /* 0x000fe400078e002b */
[----:B------:R-:W-:Y:S02]  /*30550*/  IMAD.MOV.U32 R43, RZ, RZ, R36 ;  /* 0x000000ffff2b7224 */ /* 0x000fe400078e0024 */
[----:B------:R-:W-:Y:S01]  /*30560*/  IMAD.MOV.U32 R36, RZ, RZ, R19 ;  /* 0x000000ffff247224 */ /* 0x000fe200078e0013 */
[----:B------:R-:W-:-:S05]  /*30570*/  @!P2 LEA.HI.X R19, R53, R5, R54, 0x2, P0 ;  /* 0x000000053513a211 */ /* 0x000fca00000f1436 */
[----:B---3--:R2:W-:Y:S04]  /*30580*/  @!P2 ST.E.64 desc[UR42][R18.64], R10 ;  /* 0x0000000a1200a985 */ /* 0x0085e8000c101b2a */
        /* <DEDUP_REMOVED lines=132> */
[----:B------:R-:W-:Y:S02]  /*30dd0*/  @!P1 LEA.HI.X R19, R206, R5, R24, 0x2, P0 ;  /* 0x00000005ce139211 */ /* 0x000fe400000f1418 */
[-C--:B------:R-:W-:Y:S01]  /*30de0*/  ISETP.GE.AND P0, PT, R15, R0.reuse, PT ;  /* 0x000000000f00720c */ /* 0x080fe20003f06270 */
[----:B------:R-:W-:Y:S02]  /*30df0*/  BSSY B1, `(.L_x_12848) ;  /* 0x0000009000017945 */ /* 0x000fe40003800000 */
[----:B--2---:R0:W-:Y:S01]  /*30e00*/  @!P1 ST.E.64 desc[UR42][R18.64], R10 ;  /* 0x0000000a12009985 */ /* 0x0041e2000c101b2a */
[----:B------:R-:W-:-:S09]  /*30e10*/  ISETP.GE.AND P1, PT, R3, R0, PT ;  /* 0x000000000300720c */ /* 0x000fd20003f26270 */
[----:B------:R-:W-:Y:S05]  /*30e20*/  @P0 BRA `(.L_x_12849) ;  /* 0x0000000000140947 */ /* 0x000fea0003800000 */
[----:B------:R-:W2:Y:S04]  /*30e30*/  LDL R24, [R1+0x498] ;  /* 0x0004980001187983 */ /* 0x000ea80000100800 */
[----:B0-----:R-:W3:Y:S01]  /*30e40*/  LDL.64 R8, [R1+0x448] ;  /* 0x0004480001087983 */ /* 0x001ee20000100a00 */
[----:B------:R-:W-:-:S04]  /*30e50*/  LEA R6, P0, R15, R14, 0x2 ;  /* 0x0000000e0f067211 */ /* 0x000fc800078010ff */
[----:B--2---:R-:W-:-:S05]  /*30e60*/  LEA.HI.X R7, R15, R5, R24, 0x2, P0 ;  /* 0x000000050f077211 */ /* 0x004fca00000f1418 */
[----:B---3--:R1:W-:Y:S04]  /*30e70*/  ST.E.64 desc[UR42][R6.64], R8 ;  /* 0x0000000806007985 */ /* 0x0083e8000c101b2a */
.L_x_12849:
[----:B------:R-:W-:Y:S05]  /*30e80*/  BSYNC B1 ;  /* 0x0000000000017941 */ /* 0x000fea0003800000 */
.L_x_12848:
[----:B------:R-:W-:Y:S05]  /*30e90*/  @P1 BRA `(.L_x_12843) ;  /* 0x0000000c00a01947 */ /* 0x000fea0003800000 */
[----:B------:R-:W2:Y:S04]  /*30ea0*/  LDL R0, [R1+0x494] ;  /* 0x0004940001007983 */ /* 0x000ea80000100800 */
[----:B01----:R-:W3:Y:S01]  /*30eb0*/  LDL.64 R6, [R1+0x458] ;  /* 0x0004580001067983 */ /* 0x003ee20000100a00 */
[----:B------:R-:W-:-:S04]  /*30ec0*/  LEA R14, P0, R3, R14, 0x2 ;  /* 0x0000000e030e7211 */ /* 0x000fc800078010ff */
[----:B--2---:R-:W-:-:S05]  /*30ed0*/  LEA.HI.X R15, R3, R5, R0, 0x2, P0 ;  /* 0x00000005030f7211 */ /* 0x004fca00000f1400 */
[----:B---3--:R3:W-:Y:S01]  /*30ee0*/  ST.E.64 desc[UR42][R14.64], R6 ;  /* 0x000000060e007985 */ /* 0x0087e2000c101b2a */
[----:B------:R-:W-:Y:S05]  /*30ef0*/  BRA `(.L_x_12843) ;  /* 0x0000000c00887947 */ /* 0x000fea0003800000 */
.L_x_12830:
[----:B------:R-:W-:Y:S01]  /*30f00*/  ULDC.64 UR4, c[0x0][0xd08] ;  /* 0x0003420000047ab9 */ /* 0x000fe20000000a00 */
[----:B------:R-:W2:Y:S01]  /*30f10*/  LDC.64 R4, c[0x0][0xd00] ;  /* 0x00034000ff047b82 */ /* 0x000ea20000000a00 */
[----:B------:R-:W-:Y:S01]  /*30f20*/  ISETP.NE.U32.AND P0, PT, RZ, UR4, PT ;  /* 0x00000004ff007c0c */ /* 0x000fe2000bf05070 */
[----:B------:R-:W3:Y:S01]  /*30f30*/  LDL R0, [R1+0x480] ;  /* 0x0004800001007983 */ /* 0x000ee20000100800 */
[----:B------:R-:W-:Y:S02]  /*30f40*/  IMAD.MOV.U32 R3, RZ, RZ, RZ ;  /* 0x000000ffff037224 */ /* 0x000fe400078e00ff */
[----:B------:R-:W-:Y:S01]  /*30f50*/  ISETP.NE.AND.EX P1, PT, RZ, UR5, PT, P0 ;  /* 0x00000005ff007c0c */ /* 0x000fe2000bf25300 */
[----:B------:R-:W-:Y:S02]  /*30f60*/  ULDC.64 UR4, c[0x0][0xd00] ;  /* 0x0003400000047ab9 */ /* 0x000fe40000000a00 */
[----:B------:R-:W-:-:S04]  /*30f70*/  ISETP.NE.U32.AND P0, PT, RZ, UR4, PT ;  /* 0x00000004ff007c0c */ /* 0x000fc8000bf05070 */
[----:B------:R-:W-:-:S06]  /*30f80*/  ISETP.NE.AND.EX P0, PT, RZ, UR5, PT, P0 ;  /* 0x00000005ff007c0c */ /* 0x000fcc000bf05300 */
[----:B------:R-:W4:Y:S01]  /*30f90*/  @P1 LDC.64 R6, c[0x0][0xd08] ;  /* 0x00034200ff061b82 */ /* 0x000f220000000a00 */
[----:B------:R-:W-:Y:S02]  /*30fa0*/  ULDC UR4, c[0x0][0xb88] ;  /* 0x0002e20000047ab9 */ /* 0x000fe40000000800 */
[----:B------:R-:W-:Y:S02]  /*30fb0*/  IMAD.U32 R18, RZ, RZ, UR4 ;  /* 0x00000004ff127e24 */ /* 0x000fe4000f8e00ff */
[----:B--2---:R-:W-:-:S05]  /*30fc0*/  IMAD.WIDE R4, R198, 0x4, R4 ;  /* 0x00000004c6047825 */ /* 0x004fca00078e0204 */
[----:B------:R2:W5:Y:S01]  /*30fd0*/  @P0 LDG.E R3, desc[UR42][R4.64] ;  /* 0x0000002a04030981 */ /* 0x000562000c1e1900 */
[----:B----4-:R-:W-:-:S05]  /*30fe0*/  @P1 IMAD.WIDE R6, R198, 0x4, R6 ;  /* 0x00000004c6061825 */ /* 0x010fca00078e0206 */
[----:B------:R2:W5:Y:S01]  /*30ff0*/  @P1 LDG.E R18, desc[UR42][R6.64] ;  /* 0x0000002a06121981 */ /* 0x000562000c1e1900 */
[----:B------:R-:W-:Y:S02]  /*31000*/  ISETP.NE.AND P2, PT, R195, RZ, PT ;  /* 0x000000ffc300720c */ /* 0x000fe40003f45270 */
[----:B------:R-:W-:-:S11]  /*31010*/  SHF.R.S32.HI R26, RZ, 0x1f, R198 ;  /* 0x0000001fff1a7819 */ /* 0x000fd600000114c6 */
[----:B------:R-:W4:Y:S02]  /*31020*/  @!P2 LDC R195, c[0x0][0xbd4] ;  /* 0x0002f500ffc3ab82 */ /* 0x000f240000000800 */
[----:B----4-:R-:W-:Y:S02]  /*31030*/  ISETP.GT.AND P2, PT, R195, 0x1, PT ;  /* 0x00000001c300780c */ /* 0x010fe40003f44270 */
[----:B---3--:R-:W-:Y:S01]  /*31040*/  ISETP.GT.AND P3, PT, R0, 0x7f, PT ;  /* 0x0000007f0000780c */ /* 0x008fe20003f64270 */
[----:B--2---:R-:W-:-:S12]  /*31050*/  @P1 BRA `(.L_x_12850) ;  /* 0x0000000000101947 */ /* 0x004fd80003800000 */
[----:B------:R-:W-:Y:S05]  /*31060*/  @!P0 BRA `(.L_x_12850) ;  /* 0x00000000000c8947 */ /* 0x000fea0003800000 */
[----:B------:R-:W2:Y:S04]  /*31070*/  LDG.E R7, desc[UR42][R4.64] ;  /* 0x0000002a04077981 */ /* 0x000ea8000c1e1900 */
[----:B-----5:R-:W2:Y:S02]  /*31080*/  LDG.E R18, desc[UR42][R4.64+0x4] ;  /* 0x0000042a04127981 */ /* 0x020ea4000c1e1900 */
[----:B--2---:R-:W-:-:S07]  /*31090*/  IMAD.IADD R18, R18, 0x1, -R7 ;  /* 0x0000000112127824 */ /* 0x004fce00078e0a07 */
.L_x_12850:
        /* <DEDUP_REMOVED lines=50> */
[----:B--2---:R-:W-:-:S03]  /*313c0*/  LEA R4, P0, R8, R4, 0x2 ;  /* 0x0000000408047211 */ /* 0x004fc600078010ff */
[----:B------:R-:W-:-:S05]  /*313d0*/  IMAD.IADD R0, R9, 0x1, R13 ;  /* 0x0000000109007824 */ /* 0x000fca00078e020d */
[----:B-1----:R-:W-:-:S05]  /*313e0*/  LEA.HI.X R5, R8, R5, R0, 0x2, P0 ;  /* 0x0000000508057211 */ /* 0x002fca00000f1400 */
[----:B------:R2:W-:Y:S02]  /*313f0*/  STG.E desc[UR42][R4.64], R7 ;  /* 0x0000000704007986 */ /* 0x0005e4000c10192a */
.L_x_12852:
[----:B------:R-:W-:Y:S05]  /*31400*/  BSYNC B1 ;  /* 0x0000000000017941 */ /* 0x000fea0003800000 */
.L_x_12851:
[----:B------:R-:W-:Y:S05]  /*31410*/  @P2 BRA `(.L_x_12843) ;  /* 0x0000000800402947 */ /* 0x000fea0003800000 */
[----:B------:R-:W3:Y:S01]  /*31420*/  LDL R6, [R1+0x490] ;  /* 0x0004900001067983 */ /* 0x000ee20000100800 */
[----:B------:R-:W4:Y:S01]  /*31430*/  LDC R19, c[0x0][0xce8] ;  /* 0x00033a00ff137b82 */ /* 0x000f220000000800 */
[----:B------:R-:W-:Y:S01]  /*31440*/  ULDC.64 UR4, c[0x0][0xba0] ;  /* 0x0002e80000047ab9 */ /* 0x000fe20000000a00 */
[----:B------:R-:W-:Y:S01]  /*31450*/  ULDC.64 UR6, c[0x0][0xbf0] ;  /* 0x0002fc0000067ab9 */ /* 0x000fe20000000a00 */
[----:B------:R-:W3:Y:S01]  /*31460*/  LDL R10, [R1+0x47c] ;  /* 0x00047c00010a7983 */ /* 0x000ee20000100800 */
[----:B------:R-:W-:Y:S02]  /*31470*/  IMAD R0, R24, UR4, RZ ;  /* 0x0000000418007c24 */ /* 0x000fe4000f8e02ff */
[----:B--2---:R-:W-:-:S04]  /*31480*/  IMAD.WIDE.U32 R4, R3, UR4, RZ ;  /* 0x0000000403047c25 */ /* 0x004fc8000f8e00ff */
[----:B------:R-:W-:Y:S01]  /*31490*/  IMAD R7, R3, UR5, R0 ;  /* 0x0000000503077c24 */ /* 0x000fe2000f8e0200 */
[----:B------:R-:W-:-:S03]  /*314a0*/  ULDC.64 UR4, c[0x0][0xbe8] ;  /* 0x0002fa0000047ab9 */ /* 0x000fc60000000a00 */
[----:B------:R-:W-:Y:S02]  /*314b0*/  IMAD.IADD R5, R5, 0x1, R7 ;  /* 0x0000000105057824 */ /* 0x000fe400078e0207 */
[----:B------:R-:W-:-:S04]  /*314c0*/  IMAD.WIDE.U32 R4, R193, UR4, R4 ;  /* 0x00000004c1047c25 */ /* 0x000fc8000f8e0004 */
[----:B------:R-:W-:Y:S01]  /*314d0*/  IMAD R5, R193, UR5, R5 ;  /* 0x00000005c1057c24 */ /* 0x000fe2000f8e0205 */
[----:B------:R-:W-:Y:S01]  /*314e0*/  ULDC.64 UR4, c[0x0][0xbe0] ;  /* 0x0002f80000047ab9 */ /* 0x000fe20000000a00 */
[----:B----4-:R-:W-:Y:S01]  /*314f0*/  ISETP.NE.AND P0, PT, R19, 0x1, PT ;  /* 0x000000011300780c */ /* 0x010fe20003f05270 */
[----:B------:R-:W-:-:S12]  /*31500*/  IMAD.WIDE.U32 R4, R25, UR6, R4 ;  /* 0x0000000619047c25 */ /* 0x000fd8000f8e0004 */
[----:B------:R-:W2:Y:S08]  /*31510*/  @P0 LDC R9, c[0x0][0xcec] ;  /* 0x00033b00ff090b82 */ /* 0x000eb00000000800 */
[----:B------:R-:W4:Y:S01]  /*31520*/  @P0 LDC R11, c[0x0][0xcf0] ;  /* 0x00033c00ff0b0b82 */ /* 0x000f220000000800 */
[----:B---3--:R-:W-:Y:S02]  /*31530*/  IMAD R3, R6, 0x20, R10 ;  /* 0x0000002006037824 */ /* 0x008fe400078e020a */
[----:B------:R-:W-:-:S02]  /*31540*/  IMAD R6, R26, UR6, RZ ;  /* 0x000000061a067c24 */ /* 0x000fc4000f8e02ff */
[----:B------:R-:W-:-:S04]  /*31550*/  IMAD.IADD R8, R194, 0x1, R3 ;  /* 0x00000001c2087824 */ /* 0x000fc800078e0203 */
[----:B--2---:R-:W-:-:S04]  /*31560*/  @P0 IMAD.HI.U32 R0, R8, R9, RZ ;  /* 0x0000000908000227 */ /* 0x004fc800078e00ff */
[----:B------:R-:W-:Y:S01]  /*31570*/  IMAD.MOV.U32 R3, RZ, RZ, R8 ;  /* 0x000000ffff037224 */ /* 0x000fe200078e0008 */
[----:B----4-:R-:W-:Y:S01]  /*31580*/  @P0 SHF.R.U32.HI R3, RZ, R11, R0 ;  /* 0x0000000bff030219 */ /* 0x010fe20000011600 */
[----:B------:R-:W-:-:S03]  /*31590*/  IMAD R9, R25, UR7, R6 ;  /* 0x0000000719097c24 */ /* 0x000fc6000f8e0206 */
        /* <DEDUP_REMOVED lines=21> */
.L_x_13105:
[----:B------:R-:W-:Y:S01]  /*316f0*/  IMAD R18, R18, R19, RZ ;  /* 0x0000001312127224 */ /* 0x000fe200078e02ff */
[----:B------:R-:W-:Y:S01]  /*31700*/  BSSY B1, `(.L_x_12854) ;  /* 0x0000015000017945 */ /* 0x000fe20003800000 */
[----:B------:R-:W-:-:S05]  /*31710*/  IMAD.IADD R7, R10, 0x1, R194 ;  /* 0x000000010a077824 */ /* 0x000fca00078e02c2 */
[----:B------:R-:W-:-:S13]  /*31720*/  ISETP.GE.AND P0, PT, R7, R18, PT ;  /* 0x000000120700720c */ /* 0x000fda0003f06270 */
[----:B------:R-:W-:Y:S05]  /*31730*/  @P0 BRA `(.L_x_12855) ;  /* 0x0000000000440947 */ /* 0x000fea0003800000 */
[----:B------:R-:W-:Y:S02]  /*31740*/  ULDC UR4, c[0x0][0xbc8] ;  /* 0x0002f20000047ab9 */ /* 0x000fe40000000800 */
[----:B------:R-:W-:Y:S02]  /*31750*/  ISETP.GE.AND P3, PT, R181, UR4, PT ;  /* 0x00000004b5007c0c */ /* 0x000fe4000bf66270 */
[----:B------:R-:W-:Y:S02]  /*31760*/  ISETP.GE.AND P2, PT, R183, UR4, PT ;  /* 0x00000004b7007c0c */ /* 0x000fe4000bf46270 */
[----:B------:R-:W-:Y:S02]  /*31770*/  ISETP.GE.AND P1, PT, R182, UR4, PT ;  /* 0x00000004b6007c0c */ /* 0x000fe4000bf26270 */
[----:B------:R-:W-:-:S07]  /*31780*/  ISETP.GE.AND P0, PT, R188, UR4, PT ;  /* 0x00000004bc007c0c */ /* 0x000fce000bf06270 */
[-C--:B----4-:R-:W-:Y:S02]  /*31790*/  @!P3 LEA R8, P5, R181, R14.reuse, 0x1 ;  /* 0x0000000eb508b211 */ /* 0x090fe400078a08ff */
[----:B------:R-:W-:Y:S02]  /*317a0*/  @!P2 LEA R10, P4, R183, R14, 0x1 ;  /* 0x0000000eb70aa211 */ /* 0x000fe400078808ff */
[----:B---3--:R-:W-:Y:S02]  /*317b0*/  @!P3 LEA.HI.X R9, R181, R0, R202, 0x1, P5 ;  /* 0x00000000b509b211 */ /* 0x008fe400028f0cca */
        /* <DEDUP_REMOVED lines=9> */
.L_x_12855:
[----:B------:R-:W-:Y:S05]  /*31850*/  BSYNC B1 ;  /* 0x0000000000017941 */ /* 0x000fea0003800000 */
.L_x_12854:
[----:B------:R-:W-:-:S03]  /*31860*/  UMOV UR4, 0xffffffff ;  /* 0xffffffff00047882 */ /* 0x000fc60000000000 */
[----:B------:R-:W-:Y:S05]  /*31870*/  BRA.DIV UR4, `(.L_x_12856) ;  /* 0x000000b604287947 */ /* 0x000fea000b800000 */
[----:B---3--:R3:W0:Y:S04]  /*31880*/  SHFL.IDX PT, R0, R4, 0x1, 0x181f ;  /* 0x00381f0004007f89 */ /* 0x00862800000e0000 */
[----:B----4-:R3:W4:Y:S02]  /*31890*/  SHFL.IDX PT, R14, R3, 0x1, 0x181f ;  /* 0x00381f00030e7f89 */ /* 0x01072400000e0000 */
.L_x_13109:
[----:B------:R-:W-:Y:S01]  /*318a0*/  VIADD R5, R7, 0x20 ;  /* 0x0000002007057836 */ /* 0x000fe20000000000 */
        /* <DEDUP_REMOVED lines=20> */
.L_x_12858:
[----:B------:R-:W-:Y:S05]  /*319f0*/  BSYNC B1 ;  /* 0x0000000000017941 */ /* 0x000fea0003800000 */
.L_x_12857:
[----:B------:R-:W-:-:S03]  /*31a00*/  UMOV UR4, 0xffffffff ;  /* 0xffffffff00047882 */ /* 0x000fc60000000000 */
[----:B------:R-:W-:Y:S05]  /*31a10*/  BRA.DIV UR4, `(.L_x_12859) ;  /* 0x000000b604087947 */ /* 0x000fea000b800000 */
[----:B0-----:R0:W0:Y:S04]  /*31a20*/  SHFL.IDX PT, R0, R4, 0x2, 0x181f ;  /* 0x00581f0004007f89 */ /* 0x00102800000e0000 */
[----:B----4-:R4:W0:Y:S02]  /*31a30*/  SHFL.IDX PT, R14, R3, 0x2, 0x181f ;  /* 0x00581f00030e7f89 */ /* 0x01082400000e0000 */
.L_x_13113:
        /* <DEDUP_REMOVED lines=21> */
.L_x_12861:
[----:B------:R-:W-:Y:S05]  /*31b90*/  BSYNC B1 ;  /* 0x0000000000017941 */ /* 0x000fea0003800000 */
.L_x_12860:
[----:B------:R-:W-:-:S03]  /*31ba0*/  UMOV UR4, 0xffffffff ;  /* 0xffffffff00047882 */ /* 0x000fc60000000000 */
[----:B------:R-:W-:Y:S05]  /*31bb0*/  BRA.DIV UR4, `(.L_x_12862) ;  /* 0x000000b204e87947 */ /* 0x000fea000b800000 */
[----:B0-----:R0:W0:Y:S04]  /*31bc0*/  SHFL.IDX PT, R0, R4, 0x3, 0x181f ;  /* 0x00781f0004007f89 */ /* 0x00102800000e0000 */
[----:B------:R0:W0:Y:S02]  /*31bd0*/  SHFL.IDX PT, R14, R3, 0x3, 0x181f ;  /* 0x00781f00030e7f89 */ /* 0x00002400000e0000 */
.L_x_13117:
[----:B0-234-:R-:W-:-:S05]  /*31be0*/  VIADD R3, R7, 0x60 ;  /* 0x0000006007037836 */ /* 0x01dfca0000000000 */
[----:B------:R-:W-:-:S13]  /*31bf0*/  ISETP.GE.AND P0, PT, R3, R18, PT ;  /* 0x000000120300720c */ /* 0x000fda0003f06270 */
[----:B------:R-:W-:Y:S05]  /*31c00*/  @P0 BRA `(.L_x_12843) ;  /* 0x0000000000440947 */ /* 0x000fea0003800000 */
[----:B------:R-:W-:Y:S02]  /*31c10*/  ULDC UR4, c[0x0][0xbc8] ;  /* 0x0002f20000047ab9 */ /* 0x000fe40000000800 */
[----:B------:R-:W-:Y:S02]  /*31c20*/  ISETP.GE.AND P3, PT, R181, UR4, PT ;  /* 0x00000004b5007c0c */ /* 0x000fe4000bf66270 */
[----:B------:R-:W-:Y:S02]  /*31c30*/  ISETP.GE.AND P2, PT, R183, UR4, PT ;  /* 0x00000004b7007c0c */ /* 0x000fe4000bf46270 */
[----:B------:R-:W-:Y:S02]  /*31c40*/  ISETP.GE.AND P1, PT, R182, UR4, PT ;  /* 0x00000004b6007c0c */ /* 0x000fe4000bf26270 */
[----:B------:R-:W-:-:S07]  /*31c50*/  ISETP.GE.AND P0, PT, R188, UR4, PT ;  /* 0x00000004bc007c0c */ /* 0x000fce000bf06270 */
        /* <DEDUP_REMOVED lines=12> */
.L_x_12843:
[----:B------:R-:W-:Y:S05]  /*31d20*/  BSYNC B0 ;  /* 0x0000000000007941 */ /* 0x000fea0003800000 */
.L_x_12829:
[----:B------:R-:W-:Y:S02]  /*31d30*/  ULDC UR4, c[0x0][0xd3c] ;  /* 0x00034f0000047ab9 */ /* 0x000fe40000000800 */
[----:B-1----:R-:W-:-:S13]  /*31d40*/  ISETP.GE.AND P0, PT, R91, UR4, PT ;  /* 0x000000045b007c0c */ /* 0x002fda000bf06270 */
[----:B------:R-:W-:Y:S05]  /*31d50*/  @!P0 BRA `(.L_x_12863) ;  /* 0xfffffcf800ac8947 */ /* 0x000fea000383ffff */
[----:B------:R-:W-:Y:S05]  /*31d60*/  BRA `(.L_x_12629) ;  /* 0x0000009800c47947 */ /* 0x000fea0003800000 */
.L_x_12627:
        /* <DEDUP_REMOVED lines=19> */
.L_x_12864:
        /* <DEDUP_REMOVED lines=44> */
.L_x_12868:
        /* <DEDUP_REMOVED lines=39> */
.L_x_12866:
        /* <DEDUP_REMOVED lines=12> */
.L_x_12869:
        /* <DEDUP_REMOVED lines=63> */
.L_x_12870:
        /* <DEDUP_REMOVED lines=61> */
.L_x_12871:
[----:B01----:R-:W-:-:S05]  /*32c50*/  LOP3.LUT R3, RZ, R2, RZ, 0x33, !PT ;  /* 0x00000002ff037212 */ /* 0x003fca00078e33ff */
[----:B------:R-:W-:-:S05]  /*32c60*/  IMAD.IADD R2, R4, 0x1, R3 ;  /* 0x0000000104027824 */ /* 0x000fca00078e0203 */
[----:B------:R1:W-:Y:S01]  /*32c70*/  STL [R1+0x464], R2 ;  /* 0x0004640201007387 */ /* 0x0003e20000100800 */
[----:B------:R-:W-:Y:S05]  /*32c80*/  BRA `(.L_x_12872) ;  /* 0x0000000000107947 */ /* 0x000fea0003800000 */
.L_x_12867:
[----:B------:R-:W-:Y:S01]  /*32c90*/  IMAD.U32 R2, RZ, RZ, UR6 ;  /* 0x00000006ff027e24 */ /* 0x000fe2000f8e00ff */
[----:B------:R0:W-:Y:S04]  /*32ca0*/  STL [R1+0x464], RZ ;  /* 0x000464ff01007387 */ /* 0x0001e80000100800 */
[----:B------:R0:W-:Y:S04]  /*32cb0*/  STL [R1+0x468], RZ ;  /* 0x000468ff01007387 */ /* 0x0001e80000100800 */
[----:B------:R0:W-:Y:S02]  /*32cc0*/  STL [R1+0x460], R2 ;  /* 0x0004600201007387 */ /* 0x0001e40000100800 */
.L_x_12872:
        /* <DEDUP_REMOVED lines=10> */
.L_x_12865:
        /* <DEDUP_REMOVED lines=8> */
[----:B-1----:R-:W1:Y:S01]  /*32df0*/  S2R R5, SR_TID.X ;  /* 0x0000000000057919 */ /* 0x002e620000002100 */
[----:B------:R-:W2:Y:S01]  /*32e00*/  S2UR UR5, SR_CgaCtaId ;  /* 0x00000000000579c3 */ /* 0x000ea20000008800 */
[----:B------:R-:W-:Y:S01]  /*32e10*/  UMOV UR4, 0x400 ;  /* 0x0000040000047882 */ /* 0x000fe20000000000 */
[----:B------:R-:W-:Y:S01]  /*32e20*/  BSSY B8, `(.L_x_12873) ;  /* 0x000086d000087945 */ /* 0x000fe20003800000 */
[----:B------:R-:W-:Y:S01]  /*32e30*/  STL [R1+0x4e0], RZ ;  /* 0x0004e0ff01007387 */ /* 0x000fe20000100800 */
[----:B------:R-:W-:Y:S01]  /*32e40*/  IMAD.MOV.U32 R19, RZ, RZ, RZ ;  /* 0x000000ffff137224 */ /* 0x000fe200078e00ff */
[----:B------:R-:W-:Y:S01]  /*32e50*/  ULDC.64 UR40, c[0x0][0x198] ;  /* 0x0000660000287ab9 */ /* 0x000fe20000000a00 */
[----:B------:R-:W-:Y:S01]  /*32e60*/  ULDC UR39, c[0x0][0xc] ;  /* 0x0000030000277ab9 */ /* 0x000fe20000000800 */
[----:B------:R-:W-:Y:S01]  /*32e70*/  STL [R1+0x470], RZ ;  /* 0x000470ff01007387 */ /* 0x000fe20000100800 */
[----:B--2---:R-:W-:-:S06]  /*32e80*/  ULEA UR4, UR5, UR4, 0x18 ;  /* 0x0000000405047291 */ /* 0x004fcc000f8ec03f */
[----:B------:R-:W-:Y:S01]  /*32e90*/  IMAD.U32 R18, RZ, RZ, UR4 ;  /* 0x00000004ff127e24 */ /* 0x000fe2000f8e00ff */
[C---:B-1----:R-:W-:Y:S01]  /*32ea0*/  LOP3.LUT R4, R5.reuse, 0x7f, RZ, 0xc0, !PT ;  /* 0x0000007f05047812 */ /* 0x042fe200078ec0ff */
[----:B---3--:R-:W-:-:S05]  /*32eb0*/  IMAD.SHL.U32 R0, R5, 0x8, RZ ;  /* 0x0000000805007824 */ /* 0x008fca00078e00ff */
        /* <DEDUP_REMOVED lines=9> */
[----:B------:R-:W-:Y:S02]  /*32f50*/  IMAD.MOV.U32 R4, RZ, RZ, 0x1 ;  /* 0x00000001ff047424 */ /* 0x000fe400078e00ff */
[----:B------:R-:W-:Y:S01]  /*32f60*/  IMAD.MOV.U32 R2, RZ, RZ, 0x1 ;  /* 0x00000001ff027424 */ /* 0x000fe200078e00ff */
[----:B------:R0:W-:Y:S04]  /*32f70*/  STL [R1+0x474], R3 ;  /* 0x0004740301007387 */ /* 0x0001e80000100800 */
[----:B------:R-:W-:Y:S04]  /*32f80*/  STL [R1+0x478], R4 ;  /* 0x0004780401007387 */ /* 0x000fe80000100800 */
[----:B------:R1:W-:Y:S01]  /*32f90*/  STL [R1+0x47c], R2 ;  /* 0x00047c0201007387 */ /* 0x0003e20000100800 */
[----:B0-----:R-:W-:-:S02]  /*32fa0*/  LOP3.LUT R3, R0, 0x40, RZ, 0xfc, !PT ;  /* 0x0000004000037812 */ /* 0x001fc400078efcff */
[C---:B-1----:R-:W-:Y:S02]  /*32fb0*/  LOP3.LUT R2, R0.reuse, 0x80, RZ, 0xfc, !PT ;  /* 0x0000008000027812 */ /* 0x042fe400078efcff */
[----:B------:R-:W-:-:S07]  /*32fc0*/  LOP3.LUT R0, R0, 0xc0, RZ, 0xfc, !PT ;  /* 0x000000c000007812 */ /* 0x000fce00078efcff */
.L_x_13039:
[----:B------:R-:W2:Y:S01]  /*32fd0*/  LDL R14, [R1+0x46c] ;  /* 0x00046c00010e7983 */ /* 0x000ea20000100800 */
[----:B------:R-:W-:Y:S05]  /*32fe0*/  YIELD ;  /* 0x0000000000007946 */ /* 0x000fea0003800000 */
[----:B------:R-:W-:Y:S01]  /*32ff0*/  ULDC.64 UR4, c[0x0][0xb20] ;  /* 0x0002c80000047ab9 */ /* 0x000fe20000000a00 */
[----:B01----:R-:W-:Y:S02]  /*33000*/  CS2R R6, SRZ ;  /* 0x0000000000067805 */ /* 0x003fe4000001ff00 */
[----:B------:R-:W-:Y:S01]  /*33010*/  ISETP.NE.U32.AND P0, PT, RZ, UR4, PT ;  /* 0x00000004ff007c0c */ /* 0x000fe2000bf05070 */
[----:B------:R-:W0:Y:S01]  /*33020*/  LDC.64 R12, c[0x0][0xaf8] ;  /* 0x0002be00ff0c7b82 */ /* 0x000e220000000a00 */
[----:B------:R-:W-:Y:S01]  /*33030*/  ULDC.64 UR6, c[0x0][0xb00] ;  /* 0x0002c00000067ab9 */ /* 0x000fe20000000a00 */
[----:B------:R-:W-:Y:S01]  /*33040*/  ULDC.64 UR8, c[0x0][0xb08] ;  /* 0x0002c20000087ab9 */ /* 0x000fe20000000a00 */
[----:B------:R-:W-:Y:S01]  /*33050*/  ISETP.NE.AND.EX P0, PT, RZ, UR5, PT, P0 ;  /* 0x00000005ff007c0c */ /* 0x000fe2000bf05300 */
[----:B------:R-:W-:-:S04]  /*33060*/  ULDC.64 UR4, c[0x0][0xb10] ;  /* 0x0002c40000047ab9 */ /* 0x000fc80000000a00 */
[----:B------:R-:W1:Y:S08]  /*33070*/  LDC.64 R4, c[0x0][0xb00] ;  /* 0x0002c000ff047b82 */ /* 0x000e700000000a00 */
        /* <DEDUP_REMOVED lines=45> */
.L_x_12874:
        /* <DEDUP_REMOVED lines=16> */
.L_x_12875:
[----:B------:R-:W-:Y:S05]  /*33450*/  @!P1 BRA `(.L_x_12876) ;  /* 0x00000000000c9947 */ /* 0x000fea0003800000 */
[----:B------:R-:W2:Y:S04]  /*33460*/  LDG.E R7, desc[UR42][R4.64] ;  /* 0x0000002a04077981 */ /* 0x000ea8000c1e1900 */
[----:B------:R-:W2:Y:S02]  /*33470*/  LDG.E R4, desc[UR42][R4.64+0x4] ;  /* 0x0000042a04047981 */ /* 0x000ea4000c1e1900 */
[----:B--2---:R-:W-:-:S07]  /*33480*/  IMAD.IADD R7, R4, 0x1, -R7 ;  /* 0x0000000104077824 */ /* 0x004fce00078e0a07 */
.L_x_12876:
        /* <DEDUP_REMOVED lines=37> */
.L_x_12879:
[----:B------:R-:W-:-:S13]  /*336e0*/  ISETP.NE.AND P0, PT, R3, 0x1, PT ;  /* 0x000000010300780c */ /* 0x000fda0003f05270 */
[----:B------:R-:W1:Y:S02]  /*336f0*/  @P0 LDC.64 R4, c[0x0][0xae0] ;  /* 0x0002b800ff040b82 */ /* 0x000e640000000a00 */
[----:B-1----:R-:W-:-:S05]  /*33700*/  @P0 IMAD.HI.U32 R4, R2, R4, RZ ;  /* 0x0000000402040227 */ /* 0x002fca00078e00ff */
[----:B------:R-:W-:-:S07]  /*33710*/  @P0 SHF.R.U32.HI R2, RZ, R5, R4 ;  /* 0x00000005ff020219 */ /* 0x000fce0000011604 */
.L_x_12880:
[----:B------:R-:W-:Y:S05]  /*33720*/  BSYNC B0 ;  /* 0x0000000000007941 */ /* 0x000fea0003800000 */
.L_x_12878:
[----:B------:R-:W-:-:S05]  /*33730*/  IMAD R2, R2, R3, R3 ;  /* 0x0000000302027224 */ /* 0x000fca00078e0203 */
[----:B------:R-:W-:-:S07]  /*33740*/  VIMNMX R8, R8, R2, PT ;  /* 0x0000000208087248 */ /* 0x000fce0003fe0100 */
.L_x_12877:
        /* <DEDUP_REMOVED lines=25> */
.L_x_12883:
[----:B------:R-:W-:-:S13]  /*338e0*/  ISETP.NE.AND P0, PT, R3, 0x1, PT ;  /* 0x000000010300780c */ /* 0x000fda0003f05270 */
[----:B------:R-:W1:Y:S02]  /*338f0*/  @P0 LDC.64 R4, c[0x0][0xae0] ;  /* 0x0002b800ff040b82 */ /* 0x000e640000000a00 */
[----:B-1----:R-:W-:-:S05]  /*33900*/  @P0 IMAD.HI.U32 R4, R2, R4, RZ ;  /* 0x0000000402040227 */ /* 0x002fca00078e00ff */
[----:B------:R-:W-:-:S07]  /*33910*/  @P0 SHF.R.U32.HI R2, RZ, R5, R4 ;  /* 0x00000005ff020219 */ /* 0x000fce0000011604 */
.L_x_12884:
[----:B------:R-:W-:Y:S05]  /*33920*/  BSYNC B0 ;  /* 0x0000000000007941 */ /* 0x000fea0003800000 */
.L_x_12882:
[----:B------:R-:W-:-:S05]  /*33930*/  IMAD R2, R2, R3, RZ ;  /* 0x0000000302027224 */ /* 0x000fca00078e02ff */
[----:B------:R-:W-:-:S07]  /*33940*/  VIMNMX R6, R6, R2, !PT ;  /* 0x0000000206067248 */ /* 0x000fce0007fe0100 */
.L_x_12881:
        /* <DEDUP_REMOVED lines=41> */
.L_x_12886:
[----:B------:R-:W-:Y:S05]  /*33be0*/  BSYNC B0 ;  /* 0x0000000000007941 */ /* 0x000fea0003800000 */
.L_x_12885:
        /* <DEDUP_REMOVED lines=25> */
.L_x_13120:
[----:B--2---:R-:W-:Y:S02]  /*33d80*/  ISETP.NE.AND P0, PT, R14, RZ, PT ;  /* 0x000000ff0e00720c */ /* 0x004fe40003f05270 */
[----:B------:R-:W-:-:S11]  /*33d90*/  PLOP3.LUT P6, PT, PT, PT, PT, 0x8, 0x0 ;  /* 0x000000000000781c */ /* 0x000fd60003fce170 */
[----:B------:R-:W-:Y:S05]  /*33da0*/  @P0 BRA `(.L_x_12890) ;  /* 0x00000000000c0947 */ /* 0x000fea0003800000 */
[----:B------:R-:W-:-:S03]  /*33db0*/  UMOV UR4, 0xffffffff ;  /* 0xffffffff00047882 */ /* 0x000fc60000000000 */
[----:B------:R-:W-:Y:S05]  /*33dc0*/  BRA.DIV UR4, `(.L_x_12891) ;  /* 0x0000009204e07947 */ /* 0x000fea000b800000 */
[----:B------:R-:W-:-:S13]  /*33dd0*/  ELECT P6, URZ, PT ;  /* 0x00000000003f782f */ /* 0x000fda00038c0000 */
.L_x_12890:
        /* <DEDUP_REMOVED lines=9> */
.L_x_13123:
[----:B------:R-:W-:Y:S05]  /*33e70*/  BSYNC B1 ;  /* 0x0000000000017941 */ /* 0x000fea0003800000 */
.L_x_12892:
[----:B------:R-:W-:Y:S04]  /*33e80*/  BSSY B1, `(.L_x_12894) ;  /* 0x000007f000017945 */ /* 0x000fe80003800000 */
[----:B------:R-:W-:Y:S05]  /*33e90*/  @!P6 BRA `(.L_x_12895) ;  /* 0x0000000400f4e947 */ /* 0x000fea0003800000 */
[----:B------:R-:W1:Y:S04]  /*33ea0*/  LDL R8, [R1+0x470] ;  /* 0x0004700001087983 */ /* 0x000e680000100800 */
[----:B------:R-:W2:Y:S01]  /*33eb0*/  LDL R7, [R1+0x47c] ;  /* 0x00047c0001077983 */ /* 0x000ea20000100800 */
[----:B------:R-:W3:Y:S01]  /*33ec0*/  S2R R6, SR_TID.X ;  /* 0x0000000000067919 */ /* 0x000ee20000002100 */
[----:B------:R-:W-:Y:S01]  /*33ed0*/  BSSY B2, `(.L_x_12896) ;  /* 0x0000007000027945 */ /* 0x000fe20003800000 */
[----:B---3--:R-:W-:-:S04]  /*33ee0*/  LOP3.LUT R6, R6, 0x7f, RZ, 0xc0, !PT ;  /* 0x0000007f06067812 */ /* 0x008fc800078ec0ff */
[----:B------:R-:W-:Y:S01]  /*33ef0*/  ISETP.NE.AND P1, PT, R6, RZ, PT ;  /* 0x000000ff0600720c */ /* 0x000fe20003f25270 */
[----:B-1----:R-:W-:Y:S01]  /*33f00*/  IMAD R5, R8, 0x8, R18 ;  /* 0x0000000808057824 */ /* 0x002fe200078e0212 */
[----:B--2---:R-:W-:-:S04]  /*33f10*/  SHF.L.U32 R10, R7, 0x1f, RZ ;  /* 0x0000001f070a7819 */ /* 0x004fc800000006ff */
[----:B------:R-:W1:Y:S02]  /*33f20*/  SYNCS.PHASECHK.TRANS64.TRYWAIT P0, [R5+URZ+0x324a0], R10 ;  /* 0x0324a00a050075a7 */ /* 0x000e64000800017f */
[----:B-1----:R-:W-:Y:S05]  /*33f30*/  @!P0 BRA `(.L_x_12897) ;  /* 0x0000009000b88947 */ /* 0x002fea0003800000 */
.L_x_13124:
[----:B------:R-:W-:Y:S05]  /*33f40*/  BSYNC B2 ;  /* 0x0000000000027941 */ /* 0x000fea0003800000 */
.L_x_12896:
        /* <DEDUP_REMOVED lines=9> */
.L_x_12899:
[----:B------:R-:W-:Y:S05]  /*33fe0*/  BSYNC B2 ;  /* 0x0000000000027941 */ /* 0x000fea0003800000 */
.L_x_12898:
        /* <DEDUP_REMOVED lines=13> */
.L_x_12900:
        /* <DEDUP_REMOVED lines=13> */
.L_x_13125:
[----:B------:R-:W-:Y:S05]  /*34190*/  BSYNC B2 ;  /* 0x0000000000027941 */ /* 0x000fea0003800000 */
.L_x_12901:
        /* <DEDUP_REMOVED lines=11> */
.L_x_12904:
[----:B------:R-:W-:Y:S05]  /*34250*/  BSYNC B2 ;  /* 0x0000000000027941 */ /* 0x000fea0003800000 */
.L_x_12903:
        /* <DEDUP_REMOVED lines=10> */
.L_x_12905:
        /* <DEDUP_REMOVED lines=15> */
.L_x_12906:
        /* <DEDUP_REMOVED lines=15> */
.L_x_12907:
        /* <DEDUP_REMOVED lines=15> */
.L_x_12908:
        /* <DEDUP_REMOVED lines=10> */
.L_x_12895:
[----:B------:R-:W-:Y:S05]  /*34670*/  BSYNC B1 ;  /* 0x0000000000017941 */ /* 0x000fea0003800000 */
.L_x_12894:
        /* <DEDUP_REMOVED lines=13> */
.L_x_12924:
        /* <DEDUP_REMOVED lines=13> */
.L_x_13126:
[----:B------:R-:W-:Y:S05]  /*34820*/  BSYNC B2 ;  /* 0x0000000000027941 */ /* 0x000fea0003800000 */
.L_x_12911:
        /* <DEDUP_REMOVED lines=9> */
.L_x_12914:
[----:B------:R-:W-:Y:S05]  /*348c0*/  BSYNC B2 ;  /* 0x0000000000027941 */ /* 0x000fea0003800000 */
.L_x_12913:
        /* <DEDUP_REMOVED lines=12> */
.L_x_12915:
        /* <DEDUP_REMOVED lines=13> */
.L_x_13127:
[----:B------:R-:W-:Y:S05]  /*34a60*/  BSYNC B2 ;  /* 0x0000000000027941 */ /* 0x000fea0003800000 */
.L_x_12916:
        /* <DEDUP_REMOVED lines=11> */
.L_x_12919:
[----:B------:R-:W-:Y:S05]  /*34b20*/  BSYNC B2 ;  /* 0x0000000000027941 */ /* 0x000fea0003800000 */
.L_x_12918:
        /* <DEDUP_REMOVED lines=10> */
.L_x_12920:
        /* <DEDUP_REMOVED lines=15> */
.L_x_12921:
        /* <DEDUP_REMOVED lines=15> */
.L_x_12922:
        /* <DEDUP_REMOVED lines=15> */
.L_x_12923:
        /* <DEDUP_REMOVED lines=10> */
.L_x_12910:
[----:B------:R-:W-:Y:S05]  /*34f40*/  BSYNC B1 ;  /* 0x0000000000017941 */ /* 0x000fea0003800000 */
.L_x_12909:
        /* <DEDUP_REMOVED lines=12> */
.L_x_12888:
[----:B------:R-:W-:Y:S05]  /*35010*/  BSYNC B0 ;  /* 0x0000000000007941 */ /* 0x000fea0003800000 */
.L_x_12887:
        /* <DEDUP_REMOVED lines=26> */
.L_x_12927:
[----:B------:R-:W-:-:S13]  /*351c0*/  ISETP.NE.AND P0, PT, R3, 0x1, PT ;  /* 0x000000010300780c */ /* 0x000fda0003f05270 */
[----:B------:R-:W1:Y:S02]  /*351d0*/  @P0 LDC.64 R6, c[0x0][0xae0] ;  /* 0x0002b800ff060b82 */ /* 0x000e640000000a00 */
[----:B-1----:R-:W-:-:S05]  /*351e0*/  @P0 IMAD.HI.U32 R6, R2, R6, RZ ;  /* 0x0000000602060227 */ /* 0x002fca00078e00ff */
[----:B------:R-:W-:-:S07]  /*351f0*/  @P0 SHF.R.U32.HI R2, RZ, R7, R6 ;  /* 0x00000007ff020219 */ /* 0x000fce0000011606 */
.L_x_12928:
[----:B------:R-:W-:Y:S05]  /*35200*/  BSYNC B0 ;  /* 0x0000000000007941 */ /* 0x000fea0003800000 */
.L_x_12926:
[----:B------:R-:W-:-:S05]  /*35210*/  IMAD R2, R2, R3, R3 ;  /* 0x0000000302027224 */ /* 0x000fca00078e0203 */
[----:B------:R-:W-:-:S07]  /*35220*/  VIMNMX R5, R5, R2, PT ;  /* 0x0000000205057248 */ /* 0x000fce0003fe0100 */
.L_x_12925:
[----:B------:R-:W2:Y:S01]  /*35230*/  LDL R7, [R1+0x4e8] ;  /* 0x0004e80001077983 */ /* 0x000ea20000100800 */
[----:B------:R-:W1:Y:S01]  /*35240*/  @P1 LDC R2, c[0x0][0x44c] ;  /* 0x00011300ff021b82 */ /* 0x000e620000000800 */
[----:B------:R-:W-:Y:S01]  /*35250*/  VIADD R5, R5, 0x5f ;  /* 0x0000005f05057836 */ /* 0x000fe20000000000 */
[----:B------:R-:W-:Y:S01]  /*35260*/  ULDC UR4, c[0x0][0xad4] ;  /* 0x0002b50000047ab9 */ /* 0x000fe20000000800 */
[----:B------:R-:W-:Y:S02]  /*35270*/  IMAD.MOV.U32 R0, RZ, RZ, R8 ;  /* 0x000000ffff007224 */ /* 0x000fe400078e0008 */
[----:B------:R-:W-:-:S03]  /*35280*/  IMAD.HI R5, R5, 0x2aaaaaab, RZ ;  /* 0x2aaaaaab05057827 */ /* 0x000fc600078e02ff */
[----:B------:R-:W3:Y:S01]  /*35290*/  @P1 LDC R6, c[0x0][0x450] ;  /* 0x00011400ff061b82 */ /* 0x000ee20000000800 */
[----:B-1----:R-:W-:-:S05]  /*352a0*/  @P1 IMAD.HI.U32 R2, R8, R2, RZ ;  /* 0x0000000208021227 */ /* 0x002fca00078e00ff */
[----:B---3--:R-:W-:Y:S02]  /*352b0*/  @P1 SHF.R.U32.HI R0, RZ, R6, R2 ;  /* 0x00000006ff001219 */ /* 0x008fe40000011602 */
[----:B------:R-:W-:-:S03]  /*352c0*/  SHF.R.U32.HI R2, RZ, 0x1f, R5 ;  /* 0x0000001fff027819 */ /* 0x000fc60000011605 */
[----:B------:R-:W-:Y:S01]  /*352d0*/  IMAD.IADD R0, R17, 0x1, R0 ;  /* 0x0000000111007824 */ /* 0x000fe200078e0200 */
[----:B------:R-:W-:-:S03]  /*352e0*/  LEA.HI.SX32 R8, R5, R2, 0x1c ;  /* 0x0000000205087211 */ /* 0x000fc600078fe2ff */
[----:B------:R-:W-:Y:S02]  /*352f0*/  VIADD R2, R0, -UR4 ;  /* 0x8000000400027c36 */ /* 0x000fe40008000000 */
        /* <DEDUP_REMOVED lines=13> */
.L_x_12931:
[----:B------:R-:W-:-:S13]  /*353d0*/  ISETP.NE.AND P0, PT, R3, 0x1, PT ;  /* 0x000000010300780c */ /* 0x000fda0003f05270 */
[----:B------:R-:W1:Y:S02]  /*353e0*/  @P0 LDC.64 R6, c[0x0][0xae0] ;  /* 0x0002b800ff060b82 */ /* 0x000e640000000a00 */
[----:B-1----:R-:W-:-:S05]  /*353f0*/  @P0 IMAD.HI.U32 R6, R0, R6, RZ ;  /* 0x0000000600060227 */ /* 0x002fca00078e00ff */
[----:B------:R-:W-:-:S07]  /*35400*/  @P0 SHF.R.U32.HI R0, RZ, R7, R6 ;  /* 0x00000007ff000219 */ /* 0x000fce0000011606 */
.L_x_12932:
[----:B------:R-:W-:Y:S05]  /*35410*/  BSYNC B0 ;  /* 0x0000000000007941 */ /* 0x000fea0003800000 */
.L_x_12930:
[----:B------:R-:W-:-:S05]  /*35420*/  IMAD R0, R0, R3, RZ ;  /* 0x0000000300007224 */ /* 0x000fca00078e02ff */
[----:B------:R-:W-:-:S07]  /*35430*/  VIMNMX R2, R2, R0, !PT ;  /* 0x0000000002027248 */ /* 0x000fce0007fe0100 */
.L_x_12929:
[----:B------:R-:W-:Y:S01]  /*35440*/  IMAD.HI R2, R2, 0x2aaaaaab, RZ ;  /* 0x2aaaaaab02027827 */ /* 0x000fe200078e02ff */
[----:B------:R-:W-:Y:S01]  /*35450*/  ISETP.NE.AND P1, PT, R4, RZ, PT ;  /* 0x000000ff0400720c */ /* 0x000fe20003f25270 */
[----:B------:R1:W-:Y:S01]  /*35460*/  STL [R1+0x4ac], RZ ;  /* 0x0004acff01007387 */ /* 0x0003e20000100800 */
[----:B------:R-:W-:Y:S02]  /*35470*/  BSSY B0, `(.L_x_12933) ;  /* 0x0000024000007945 */ /* 0x000fe40003800000 */
[----:B------:R-:W-:-:S04]  /*35480*/  SHF.R.U32.HI R0, RZ, 0x1f, R2 ;  /* 0x0000001fff007819 */ /* 0x000fc80000011602 */
[----:B------:R-:W-:-:S04]  /*35490*/  LEA.HI.SX32 R0, R2, R0, 0x1c ;  /* 0x0000000002007211 */ /* 0x000fc800078fe2ff */
[----:B------:R-:W-:Y:S01]  /*354a0*/  VIMNMX R9, RZ, R0, !PT ;  /* 0x00000000ff097248 */ /* 0x000fe20007fe0100 */
[----:B------:R-:W2:Y:S03]  /*354b0*/  @!P1 LDC R4, c[0x0][0xae8] ;  /* 0x0002ba00ff049b82 */ /* 0x000ea60000000800 */
        /* <DEDUP_REMOVED lines=31> */
.L_x_12934:
[----:B------:R-:W-:Y:S05]  /*356b0*/  BSYNC B0 ;  /* 0x0000000000007941 */ /* 0x000fea0003800000 */
.L_x_12933:
        /* <DEDUP_REMOVED lines=16> */
[----:B------:R-:W1:Y:S08]  /*357c0*/  FLO.U32 R0, UR4 ;  /* 0x0000000400007d00 */ /* 0x000e7000080e0000 */
[----:B------:R-:W2:Y:S01]  /*357d0*/  POPC R2, UR4 ;  /* 0x0000000400027d09 */ /* 0x000ea20008000000 */
[----:B-1----:R-:W-:-:S13]  /*357e0*/  ISETP.EQ.U32.AND P0, PT, R0, R3, PT ;  /* 0x000000030000720c */ /* 0x002fda0003f02070 */
[----:B--2---:R-:W2:Y:S01]  /*357f0*/  @P0 ATOMG.E.ADD.STRONG.GPU PT, R5, desc[UR42][R4.64], R2 ;  /* 0x00000002040509a8 */ /* 0x004ea200081ee1ea */
[----:B------:R-:W1:Y:S02]  /*35800*/  S2R R3, SR_LTMASK ;  /* 0x0000000000037919 */ /* 0x000e640000003900 */
[----:B-1----:R-:W-:-:S06]  /*35810*/  LOP3.LUT R3, R3, UR4, RZ, 0xc0, !PT ;  /* 0x0000000403037c12 */ /* 0x002fcc000f8ec0ff */
[----:B------:R-:W1:Y:S01]  /*35820*/  POPC R3, R3 ;  /* 0x0000000300037309 */ /* 0x000e620000000000 */
[----:B--2---:R-:W1:Y:S02]  /*35830*/  SHFL.IDX PT, R0, R5, R0, 0x1f ;  /* 0x00001f0005007589 */ /* 0x004e6400000e0000 */
[----:B-1----:R-:W-:-:S05]  /*35840*/  IADD3 R0, R0, UR39, R3 ;  /* 0x0000002700007c10 */ /* 0x002fca000fffe003 */
[----:B------:R4:W-:Y:S01]  /*35850*/  STL [R1+0x460], R0 ;  /* 0x0004600001007387 */ /* 0x0009e20000100800 */
[----:B------:R-:W-:Y:S05]  /*35860*/  BRA `(.L_x_12937) ;  /* 0x0000004800a47947 */ /* 0x000fea0003800000 */
.L_x_12936:
        /* <DEDUP_REMOVED lines=20> */
.L_x_12939:
[----:B------:R-:W-:Y:S05]  /*359b0*/  BSYNC B6 ;  /* 0x0000000000067941 */ /* 0x000fea0003800000 */
.L_x_12938:
        /* <DEDUP_REMOVED lines=20> */
.L_x_12942:
        /* <DEDUP_REMOVED lines=15> */
.L_x_12941:
[----:B------:R-:W-:Y:S05]  /*35bf0*/  BSYNC B6 ;  /* 0x0000000000067941 */ /* 0x000fea0003800000 */
.L_x_12940:
        /* <DEDUP_REMOVED lines=24> */
.L_x_13130:
        /* <DEDUP_REMOVED lines=11> */
.L_x_13133:
        /* <DEDUP_REMOVED lines=24> */
.L_x_12946:
[----:B--2---:R-:W2:Y:S01]  /*35fb0*/  LDL R2, [R1+0x478] ;  /* 0x0004780001027983 */ /* 0x004ea20000100800 */
[----:B---3--:R-:W-:Y:S01]  /*35fc0*/  IMAD R0, R19, 0x8, R18 ;  /* 0x0000000813007824 */ /* 0x008fe200078e0212 */
[----:B--2---:R-:W-:-:S04]  /*35fd0*/  SHF.L.U32 R2, R2, 0x1f, RZ ;  /* 0x0000001f02027819 */ /* 0x004fc800000006ff */
[----:B------:R-:W2:Y:S02]  /*35fe0*/  SYNCS.PHASECHK.TRANS64.TRYWAIT P0, [R0+URZ+0x32440], R2 ;  /* 0x03244002000075a7 */ /* 0x000ea4000800017f */
[----:B--2---:R-:W-:Y:S05]  /*35ff0*/  @!P0 BRA `(.L_x_12947) ;  /* 0x00000074002c8947 */ /* 0x004fea0003800000 */
.L_x_13134:
        /* <DEDUP_REMOVED lines=11> */
.L_x_12948:
        /* <DEDUP_REMOVED lines=24> */
.L_x_12944:
[----:B--2---:R-:W2:Y:S04]  /*36230*/  LDL R2, [R1+0x46c] ;  /* 0x00046c0001027983 */ /* 0x004ea80000100800 */
[----:B------:R-:W4:Y:S01]  /*36240*/  LDL R3, [R1+0x498] ;  /* 0x0004980001037983 */ /* 0x000f220000100800 */
[----:B------:R-:W-:Y:S05]  /*36250*/  WARPSYNC.ALL ;  /* 0x0000000000007948 */ /* 0x000fea0003800000 */
[----:B------:R-:W-:Y:S01]  /*36260*/  ULDC.64 UR4, c[0x0][0xaf8] ;  /* 0x0002be0000047ab9 */ /* 0x000fe20000000a00 */
[----:B---3--:R-:W-:Y:S01]  /*36270*/  VIADD R0, R18, 0x18400 ;  /* 0x0001840012007836 */ /* 0x008fe20000000000 */
[----:B------:R-:W-:Y:S01]  /*36280*/  BAR.SYNC.DEFER_BLOCKING 0x8, 0x180 ;  /* 0x0206000000007b1d */ /* 0x000fe20000010000 */
[----:B------:R-:W-:-:S03]  /*36290*/  ISETP.NE.U32.AND P0, PT, RZ, UR4, PT ;  /* 0x00000004ff007c0c */ /* 0x000fc6000bf05070 */
[----:B------:R-:W-:Y:S02]  /*362a0*/  LOP3.LUT P1, RZ, R0, 0x3ff, RZ, 0xc0, !PT ;  /* 0x000003ff00ff7812 */ /* 0x000fe4000782c0ff */
[----:B------:R-:W-:Y:S01]  /*362b0*/  ISETP.NE.AND.EX P0, PT, RZ, UR5, PT, P0 ;  /* 0x00000005ff007c0c */ /* 0x000fe2000bf05300 */
[----:B------:R-:W-:Y:S01]  /*362c0*/  BSSY B6, `(.L_x_12949) ;  /* 0x0000019000067945 */ /* 0x000fe20003800000 */
[----:B--2---:R-:W-:-:S04]  /*362d0*/  SHF.R.S32.HI R0, RZ, 0x1f, R2 ;  /* 0x0000001fff007819 */ /* 0x004fc80000011402 */
[----:B------:R-:W-:Y:S02]  /*362e0*/  SEL R4, R0, RZ, !P0 ;  /* 0x000000ff00047207 */ /* 0x000fe40004000000 */
        /* <DEDUP_REMOVED lines=22> */
.L_x_12950:
[----:B------:R-:W-:Y:S05]  /*36450*/  BSYNC B6 ;  /* 0x0000000000067941 */ /* 0x000fea0003800000 */
.L_x_12949:
        /* <DEDUP_REMOVED lines=64> */
[----:B--2---:R-:W-:-:S03]  /*36860*/  IMAD R0, R11, R7, RZ ;  /* 0x000000070b007224 */ /* 0x004fc600078e02ff */
[----:B------:R-:W-:Y:S01]  /*36870*/  SHFL.IDX PT, R7, R2, 0x1, 0x181f ;  /* 0x00381f0002077f89 */ /* 0x000fe200000e0000 */
[----:B---3--:R-:W-:-:S03]  /*36880*/  IMAD.IADD R10, R10, 0x1, R6 ;  /* 0x000000010a0a7824 */ /* 0x008fc600078e0206 */
[----:B------:R-:W2:Y:S01]  /*36890*/  SHFL.IDX PT, R6, R3, 0x1, 0x181f ;  /* 0x00381f0003067f89 */ /* 0x000ea200000e0000 */
[C---:B------:R-:W-:Y:S01]  /*368a0*/  VIADD R11, R10.reuse, 0x10 ;  /* 0x000000100a0b7836 */ /* 0x040fe20000000000 */
[CC--:B------:R-:W-:Y:S02]  /*368b0*/  ISETP.GE.AND P1, PT, R10.reuse, R0.reuse, PT ;  /* 0x000000000a00720c */ /* 0x0c0fe40003f26270 */
[----:B------:R-:W-:Y:S02]  /*368c0*/  STL [R1+0x488], R10 ;  /* 0x0004880a01007387 */ /* 0x000fe40000100800 */
[----:B------:R-:W-:Y:S02]  /*368d0*/  ISETP.GE.AND P2, PT, R11, R0, PT ;  /* 0x000000000b00720c */ /* 0x000fe40003f46270 */
[----:B------:R3:W-:Y:S07]  /*368e0*/  STL [R1+0x4c0], R11 ;  /* 0x0004c00b01007387 */ /* 0x0007ee0000100800 */
[----:B0-----:R-:W-:Y:S01]  /*368f0*/  @!P1 LEA R5, P3, R9, R5, 0x1 ;  /* 0x0000000509059211 */ /* 0x001fe200078608ff */
[----:B---3--:R-:W-:-:S04]  /*36900*/  VIADD R11, R10, 0x20 ;  /* 0x000000200a0b7836 */ /* 0x008fc80000000000 */
        /* <DEDUP_REMOVED lines=67> */
.L_x_13151:
        /* <DEDUP_REMOVED lines=12> */
.L_x_12952:
        /* <DEDUP_REMOVED lines=37> */
.L_x_12954:
[----:B------:R-:W-:Y:S05]  /*37050*/  BSYNC B6 ;  /* 0x0000000000067941 */ /* 0x000fea0003800000 */
.L_x_12953:
        /* <DEDUP_REMOVED lines=144> */
[----:B------:R2:W3:Y:S04]  /*37960*/  SHFL.IDX PT, R6, R0, 0x7, 0x181f ;  /* 0x00f81f0000067f89 */ /* 0x0004e800000e0000 */
[----:B------:R2:W-:Y:S04]  /*37970*/  @!P4 LDGSTS.E.BYPASS.LTC128B.128 [R9+0x25400], desc[UR42][R4.64], !P3 ;  /* 0x254000000409cfae */ /* 0x0005e8000d901d6a */
[----:B------:R2:W-:Y:S04]  /*37980*/  @!P4 LDGSTS.E.BYPASS.LTC128B.128 [R9+0x29400], desc[UR42][R4.64+0x80], !P2 ;  /* 0x294000800409cfae */ /* 0x0005e8000d101d6a */
[----:B------:R2:W-:Y:S04]  /*37990*/  @!P4 LDGSTS.E.BYPASS.LTC128B.128 [R9+0x2d400], desc[UR42][R4.64+0x100], !P1 ;  /* 0x2d4001000409cfae */ /* 0x0005e8000c901d6a */
[----:B-1----:R2:W-:Y:S02]  /*379a0*/  @!P4 LDGSTS.E.BYPASS.LTC128B.128 [R9+0x31400], desc[UR42][R4.64+0x180], !P0 ;  /* 0x314001800409cfae */ /* 0x0025e4000c101d6a */
.L_x_13169:
[----:B--2---:R-:W2:Y:S01]  /*379b0*/  LDL.LU R0, [R1+0x4dc] ;  /* 0x0004dc0001007983 */ /* 0x004ea20000300800 */
[----:B------:R-:W-:Y:S01]  /*379c0*/  BSSY B0, `(.L_x_12956) ;  /* 0x000000d000007945 */ /* 0x000fe20003800000 */
[----:B--2---:R-:W-:-:S13]  /*379d0*/  ISETP.GE.AND P4, PT, R0, R3, PT ;  /* 0x000000030000720c */ /* 0x004fda0003f86270 */
[----:B------:R-:W-:Y:S05]  /*379e0*/  @P4 BRA `(.L_x_12957) ;  /* 0x0000000000284947 */ /* 0x000fea0003800000 */
[----:B------:R-:W2:Y:S01]  /*379f0*/  LDL R0, [R1+0x474] ;  /* 0x0004740001007983 */ /* 0x000ea20000100800 */
[----:B------:R-:W-:-:S05]  /*37a00*/  LEA R2, P4, R8, R2, 0x1 ;  /* 0x0000000208027211 */ /* 0x000fca00078808ff */
[----:B---3--:R-:W-:-:S05]  /*37a10*/  IMAD.X R3, RZ, RZ, R6, P4 ;  /* 0x000000ffff037224 */ /* 0x008fca00020e0606 */
[----:B------:R-:W-:Y:S01]  /*37a20*/  @!PT LDS RZ, [RZ] ;  /* 0x00000000fffff984 */ /* 0x000fe20000000800 */
[----:B------:R-:W-:Y:S01]  /*37a30*/  @!PT LDS RZ, [RZ] ;  /* 0x00000000fffff984 */ /* 0x000fe20000000800 */
[----:B------:R-:W-:Y:S01]  /*37a40*/  @!PT LDS RZ, [RZ] ;  /* 0x00000000fffff984 */ /* 0x000fe20000000800 */
[----:B--2---:R1:W-:Y:S04]  /*37a50*/  LDGSTS.E.BYPASS.LTC128B.128 [R0+0x25c00], desc[UR42][R2.64], !P3 ;  /* 0x25c0000002007fae */ /* 0x0043e8000d901d6a */
[----:B------:R1:W-:Y:S04]  /*37a60*/  LDGSTS.E.BYPASS.LTC128B.128 [R0+0x29c00], desc[UR42][R2.64+0x80], !P2 ;  /* 0x29c0008002007fae */ /* 0x0003e8000d101d6a */
[----:B------:R1:W-:Y:S04]  /*37a70*/  LDGSTS.E.BYPASS.LTC128B.128 [R0+0x2dc00], desc[UR42][R2.64+0x100], !P1 ;  /* 0x2dc0010002007fae */ /* 0x0003e8000c901d6a */
[----:B------:R1:W-:Y:S02]  /*37a80*/  LDGSTS.E.BYPASS.LTC128B.128 [R0+0x31c00], desc[UR42][R2.64+0x180], !P0 ;  /* 0x31c0018002007fae */ /* 0x0003e4000c101d6a */
.L_x_12957:
[----:B------:R-:W-:Y:S05]  /*37a90*/  BSYNC B0 ;  /* 0x0000000000007941 */ /* 0x000fea0003800000 */
.L_x_12956:
[----:B------:R-:W-:Y:S01]  /*37aa0*/  NOP ;  /* 0x0000000000007918 */ /* 0x000fe20000000000 */
[----:B------:R-:W-:-:S13]  /*37ab0*/  PLOP3.LUT P0, PT, PT, PT, PT, 0x80, 0x0 ;  /* 0x000000000000781c */ /* 0x000fda0003f0f070 */
.L_x_12958:
        /* <DEDUP_REMOVED lines=18> */
.L_x_13170:
[----:B------:R-:W-:Y:S05]  /*37be0*/  BSYNC B0 ;  /* 0x0000000000007941 */ /* 0x000fea0003800000 */
.L_x_12959:
[----:B------:R-:W2:Y:S01]  /*37bf0*/  LDL R2, [R1+0x48c] ;  /* 0x00048c0001027983 */ /* 0x000ea20000100800 */
[----:B------:R-:W-:Y:S01]  /*37c00*/  BSSY B0, `(.L_x_12961) ;  /* 0x000005a000007945 */ /* 0x000fe20003800000 */
[----:B--2---:R-:W-:-:S13]  /*37c10*/  LOP3.LUT P0, RZ, R2, 0x1, RZ, 0xc0, !PT ;  /* 0x0000000102ff7812 */ /* 0x004fda000780c0ff */
[----:B------:R-:W-:Y:S05]  /*37c20*/  @!P0 BRA `(.L_x_12962) ;  /* 0x00000004005c8947 */ /* 0x000fea0003800000 */
[----:B0-----:R-:W1:Y:S01]  /*37c30*/  LDL R4, [R1+0x478] ;  /* 0x0004780001047983 */ /* 0x001e620000100800 */
[----:B------:R-:W0:Y:S02]  /*37c40*/  S2R R2, SR_TID.X ;  /* 0x0000000000027919 */ /* 0x000e240000002100 */
[----:B0-----:R-:W-:Y:S01]  /*37c50*/  LOP3.LUT R3, R2, 0x7f, RZ, 0xc0, !PT ;  /* 0x0000007f02037812 */ /* 0x001fe200078ec0ff */
[----:B------:R-:W-:Y:S01]  /*37c60*/  IMAD R2, R19, 0x8, R18 ;  /* 0x0000000813027824 */ /* 0x000fe200078e0212 */
[----:B------:R-:W-:Y:S02]  /*37c70*/  BSSY B1, `(.L_x_12963) ;  /* 0x0000005000017945 */ /* 0x000fe40003800000 */
[----:B------:R-:W-:Y:S02]  /*37c80*/  ISETP.NE.AND P1, PT, R3, RZ, PT ;  /* 0x000000ff0300720c */ /* 0x000fe40003f25270 */
[----:B-1----:R-:W-:-:S04]  /*37c90*/  SHF.L.U32 R0, R4, 0x1f, RZ ;  /* 0x0000001f04007819 */ /* 0x002fc800000006ff */
[----:B------:R-:W0:Y:S02]  /*37ca0*/  SYNCS.PHASECHK.TRANS64.TRYWAIT P0, [R2+URZ+0x32460], R0 ;  /* 0x03246000020075a7 */ /* 0x000e24000800017f */
[----:B0-----:R-:W-:Y:S05]  /*37cb0*/  @!P0 BRA `(.L_x_12964) ;  /* 0x0000007000648947 */ /* 0x001fea0003800000 */
.L_x_13171:
[----:B------:R-:W-:Y:S05]  /*37cc0*/  BSYNC B1 ;  /* 0x0000000000017941 */ /* 0x000fea0003800000 */
.L_x_12963:
        /* <DEDUP_REMOVED lines=9> */
.L_x_12966:
[----:B------:R-:W-:Y:S05]  /*37d60*/  BSYNC B1 ;  /* 0x0000000000017941 */ /* 0x000fea0003800000 */
.L_x_12965:
        /* <DEDUP_REMOVED lines=12> */
.L_x_12967:
        /* <DEDUP_REMOVED lines=15> */
.L_x_12968:
        /* <DEDUP_REMOVED lines=15> */
.L_x_12969:
        /* <DEDUP_REMOVED lines=15> */
.L_x_12970:
        /* <DEDUP_REMOVED lines=10> */
.L_x_12962:
[----:B------:R-:W-:Y:S05]  /*381a0*/  BSYNC B0 ;  /* 0x0000000000007941 */ /* 0x000fea0003800000 */
.L_x_12961:
[----:B0-----:R-:W1:Y:S04]  /*381b0*/  LDL R4, [R1+0x4b0] ;  /* 0x0004b00001047983 */ /* 0x001e680000100800 */
[----:B------:R-:W2:Y:S01]  /*381c0*/  LDL R5, [R1+0x484] ;  /* 0x0004840001057983 */ /* 0x000ea20000100800 */
[----:B------:R-:W-:Y:S01]  /*381d0*/  BSSY B0, `(.L_x_12971) ;  /* 0x00001f8000007945 */ /* 0x000fe20003800000 */
[----:B-1----:R-:W-:-:S05]  /*381e0*/  VIADD R0, R4, 0xfffffffe ;  /* 0xfffffffe04007836 */ /* 0x002fca0000000000 */
[----:B--2---:R-:W-:-:S13]  /*381f0*/  ISETP.GE.AND P0, PT, R0, R5, PT ;  /* 0x000000050000720c */ /* 0x004fda0003f06270 */
[----:B------:R-:W-:Y:S05]  /*38200*/  @!P0 BRA `(.L_x_12972) ;  /* 0x0000001c00d08947 */ /* 0x000fea0003800000 */
[----:B------:R-:W2:Y:S04]  /*38210*/  LDL.LU R9, [R1+0x4e4] ;  /* 0x0004e40001097983 */ /* 0x000ea80000300800 */
[----:B------:R-:W4:Y:S04]  /*38220*/  LDL.LU R8, [R1+0x4ac] ;  /* 0x0004ac0001087983 */ /* 0x000f280000300800 */
[----:B------:R-:W5:Y:S04]  /*38230*/  LDL.LU R7, [R1+0x4ec] ;  /* 0x0004ec0001077983 */ /* 0x000f680000300800 */
[----:B---3--:R-:W3:Y:S04]  /*38240*/  LDL.LU R6, [R1+0x4a8] ;  /* 0x0004a80001067983 */ /* 0x008ee80000300800 */
[----:B------:R-:W3:Y:S01]  /*38250*/  LDL.LU R4, [R1+0x4e8] ;  /* 0x0004e80001047983 */ /* 0x000ee20000300800 */
[----:B------:R-:W-:Y:S01]  /*38260*/  BSSY B2, `(.L_x_12973) ;  /* 0x00000ad000027945 */ /* 0x000fe20003800000 */
[----:B--2---:R-:W-:-:S04]  /*38270*/  VIADD R3, R9, 0x1 ;  /* 0x0000000109037836 */ /* 0x004fc80000000000 */
[----:B----4-:R-:W-:Y:S01]  /*38280*/  IMAD R3, R3, R8, RZ ;  /* 0x0000000803037224 */ /* 0x010fe200078e02ff */
[----:B------:R-:W-:Y:S02]  /*38290*/  LOP3.LUT R8, RZ, R5, RZ, 0x33, !PT ;  /* 0x00000005ff087212 */ /* 0x000fe400078e33ff */
[----:B-----5:R-:W-:Y:S02]  /*382a0*/  LOP3.LUT R2, RZ, R7, RZ, 0x33, !PT ;  /* 0x00000007ff027212 */ /* 0x020fe400078e33ff */
[----:B------:R-:W-:-:S04]  /*382b0*/  LOP3.LUT R3, RZ, R3, RZ, 0x33, !PT ;  /* 0x00000003ff037212 */ /* 0x000fc800078e33ff */
[----:B---3--:R-:W-:Y:S02]  /*382c0*/  VIADDMNMX R2, R3, -R6, R2, !PT ;  /* 0x8000000603027246 */ /* 0x008fe40007800102 */
        /* <DEDUP_REMOVED lines=42> */
.L_x_12977:
        /* <DEDUP_REMOVED lines=8> */
.L_x_13172:
[----:B------:R-:W-:Y:S05]  /*385f0*/  BSYNC B3 ;  /* 0x0000000000037941 */ /* 0x000fea0003800000 */
.L_x_12978:
        /* <DEDUP_REMOVED lines=9> */
.L_x_12981:
[----:B------:R-:W-:Y:S05]  /*38690*/  BSYNC B3 ;  /* 0x0000000000037941 */ /* 0x000fea0003800000 */
.L_x_12980:
        /* <DEDUP_REMOVED lines=12> */
.L_x_12982:
        /* <DEDUP_REMOVED lines=13> */
.L_x_13173:
[----:B------:R-:W-:Y:S05]  /*38830*/  BSYNC B3 ;  /* 0x0000000000037941 */ /* 0x000fea0003800000 */
.L_x_12983:
        /* <DEDUP_REMOVED lines=11> */
.L_x_12986:
[----:B------:R-:W-:Y:S05]  /*388f0*/  BSYNC B3 ;  /* 0x0000000000037941 */ /* 0x000fea0003800000 */
.L_x_12985:
        /* <DEDUP_REMOVED lines=9> */
.L_x_12987:
        /* <DEDUP_REMOVED lines=15> */
.L_x_12988:
        /* <DEDUP_REMOVED lines=15> */
.L_x_12989:
        /* <DEDUP_REMOVED lines=15> */
.L_x_12990:
        /* <DEDUP_REMOVED lines=10> */
.L_x_12976:
[----:B------:R-:W-:Y:S05]  /*38d00*/  BSYNC B1 ;  /* 0x0000000000017941 */ /* 0x000fea0003800000 */
.L_x_12975:
[----:B------:R-:W2:Y:S02]  /*38d10*/  LDL.LU R5, [R1+0x4b0] ;  /* 0x0004b00001057983 */ /* 0x000ea40000300800 */
[----:B--2---:R-:W-:-:S07]  /*38d20*/  VIADD R0, R5, 0xfffffffd ;  /* 0xfffffffd05007836 */ /* 0x004fce0000000000 */
.L_x_12974:
[----:B------:R-:W-:Y:S05]  /*38d30*/  BSYNC B2 ;  /* 0x0000000000027941 */ /* 0x000fea0003800000 */
.L_x_12973:
[----:B------:R-:W-:-:S05]  /*38d40*/  VIADD R8, R8, 0xfffffffe ;  /* 0xfffffffe08087836 */ /* 0x000fca0000000000 */
[----:B------:R-:W-:-:S13]  /*38d50*/  ISETP.NE.AND P0, PT, R8, R4, PT ;  /* 0x000000040800720c */ /* 0x000fda0003f05270 */
[----:B------:R-:W-:Y:S05]  /*38d60*/  @!P0 BRA `(.L_x_12972) ;  /* 0x0000001000f88947 */ /* 0x000fea0003800000 */
.L_x_13023:
        /* <DEDUP_REMOVED lines=35> */
.L_x_12993:
        /* <DEDUP_REMOVED lines=8> */
.L_x_13174:
[----:B------:R-:W-:Y:S05]  /*39020*/  BSYNC B2 ;  /* 0x0000000000027941 */ /* 0x000fea0003800000 */
.L_x_12994:
        /* <DEDUP_REMOVED lines=9> */
.L_x_12997:
[----:B------:R-:W-:Y:S05]  /*390c0*/  BSYNC B2 ;  /* 0x0000000000027941 */ /* 0x000fea0003800000 */
.L_x_12996:
        /* <DEDUP_REMOVED lines=12> */
.L_x_12998:
        /* <DEDUP_REMOVED lines=13> */
.L_x_13175:
[----:B------:R-:W-:Y:S05]  /*39260*/  BSYNC B2 ;  /* 0x0000000000027941 */ /* 0x000fea0003800000 */
.L_x_12999:
        /* <DEDUP_REMOVED lines=11> */
.L_x_13002:
[----:B------:R-:W-:Y:S05]  /*39320*/  BSYNC B2 ;  /* 0x0000000000027941 */ /* 0x000fea0003800000 */
.L_x_13001:
        /* <DEDUP_REMOVED lines=9> */
.L_x_13003:
        /* <DEDUP_REMOVED lines=15> */
.L_x_13004:
        /* <DEDUP_REMOVED lines=15> */
.L_x_13005:
        /* <DEDUP_REMOVED lines=15> */
.L_x_13006:
        /* <DEDUP_REMOVED lines=10> */
.L_x_12992:
[----:B------:R-:W-:Y:S05]  /*39730*/  BSYNC B1 ;  /* 0x0000000000017941 */ /* 0x000fea0003800000 */
.L_x_12991:
        /* <DEDUP_REMOVED lines=35> */
.L_x_13009:
        /* <DEDUP_REMOVED lines=8> */
.L_x_13176:
[----:B------:R-:W-:Y:S05]  /*399f0*/  BSYNC B2 ;  /* 0x0000000000027941 */ /* 0x000fea0003800000 */
.L_x_13010:
        /* <DEDUP_REMOVED lines=9> */
.L_x_13013:
[----:B------:R-:W-:Y:S05]  /*39a90*/  BSYNC B2 ;  /* 0x0000000000027941 */ /* 0x000fea0003800000 */
.L_x_13012:
        /* <DEDUP_REMOVED lines=12> */
.L_x_13014:
        /* <DEDUP_REMOVED lines=13> */
.L_x_13177:
[----:B------:R-:W-:Y:S05]  /*39c30*/  BSYNC B2 ;  /* 0x0000000000027941 */ /* 0x000fea0003800000 */
.L_x_13015:
        /* <DEDUP_REMOVED lines=11> */
.L_x_13018:
[----:B------:R-:W-:Y:S05]  /*39cf0*/  BSYNC B2 ;  /* 0x0000000000027941 */ /* 0x000fea0003800000 */
.L_x_13017:
        /* <DEDUP_REMOVED lines=9> */
.L_x_13019:
        /* <DEDUP_REMOVED lines=15> */
.L_x_13020:
        /* <DEDUP_REMOVED lines=15> */
.L_x_13021:
        /* <DEDUP_REMOVED lines=15> */
.L_x_13022:
        /* <DEDUP_REMOVED lines=10> */
.L_x_13008:
[----:B------:R-:W-:Y:S05]  /*3a100*/  BSYNC B1 ;  /* 0x0000000000017941 */ /* 0x000fea0003800000 */
.L_x_13007:
[----:B------:R-:W2:Y:S01]  /*3a110*/  LDL R5, [R1+0x484] ;  /* 0x0004840001057983 */ /* 0x000ea20000100800 */
[----:B------:R-:W-:Y:S01]  /*3a120*/  VIADD R0, R0, 0xfffffffe ;  /* 0xfffffffe00007836 */ /* 0x000fe20000000000 */
[----:B--2---:R-:W-:-:S13]  /*3a130*/  ISETP.GT.AND P0, PT, R6, R5, PT ;  /* 0x000000050600720c */ /* 0x004fda0003f04270 */
[----:B------:R-:W-:Y:S05]  /*3a140*/  @P0 BRA `(.L_x_13023) ;  /* 0xffffffec00080947 */ /* 0x000fea000383ffff */
.L_x_12972:
[----:B------:R-:W-:Y:S05]  /*3a150*/  BSYNC B0 ;  /* 0x0000000000007941 */ /* 0x000fea0003800000 */
.L_x_12971:
[----:B------:R-:W0:Y:S02]  /*3a160*/  S2R R2, SR_TID.X ;  /* 0x0000000000027919 */ /* 0x000e240000002100 */
[----:B0-----:R-:W-:Y:S02]  /*3a170*/  LOP3.LUT R3, R2, 0x7f, RZ, 0xc0, !PT ;  /* 0x0000007f02037812 */ /* 0x001fe400078ec0ff */
[----:B------:R-:W2:Y:S01]  /*3a180*/  LDL.LU R2, [R1+0x478] ;  /* 0x0004780001027983 */ /* 0x000ea20000300800 */
[----:B------:R-:W-:Y:S01]  /*3a190*/  VIADD R19, R19, 0x1 ;  /* 0x0000000113137836 */ /* 0x000fe20000000000 */
[----:B------:R-:W-:Y:S01]  /*3a1a0*/  ISETP.NE.AND P1, PT, R3, RZ, PT ;  /* 0x000000ff0300720c */ /* 0x000fe20003f25270 */
[----:B------:R-:W-:Y:S03]  /*3a1b0*/  BSSY B0, `(.L_x_13024) ;  /* 0x0000013000007945 */ /* 0x000fe60003800000 */
[----:B------:R-:W-:-:S04]  /*3a1c0*/  ISETP.NE.AND P0, PT, R19, 0x2, PT ;  /* 0x000000021300780c */ /* 0x000fc80003f05270 */
[----:B------:R-:W-:-:S04]  /*3a1d0*/  SEL R0, RZ, 0x1, P0 ;  /* 0x00000001ff007807 */ /* 0x000fc80000000000 */
[----:B--2---:R-:W-:-:S05]  /*3a1e0*/  LOP3.LUT R2, R2, R0, RZ, 0x3c, !PT ;  /* 0x0000000002027212 */ /* 0x004fca00078e3cff */
[----:B------:R0:W-:Y:S01]  /*3a1f0*/  STL [R1+0x478], R2 ;  /* 0x0004780201007387 */ /* 0x0001e20000100800 */
[----:B------:R-:W-:Y:S05]  /*3a200*/  @P1 BRA `(.L_x_13025) ;  /* 0x0000000000341947 */ /* 0x000fea0003800000 */
[----:B------:R-:W1:Y:S01]  /*3a210*/  S2R R3, SR_LANEID ;  /* 0x0000000000037919 */ /* 0x000e620000000000 */
[----:B------:R-:W-:Y:S01]  /*3a220*/  VOTEU.ANY UR4, UPT, PT ;  /* 0x0000000000047886 */ /* 0x000fe200038e0100 */
[----:B------:R-:W2:Y:S01]  /*3a230*/  LDC.64 R4, c[0x0][0xd60] ;  /* 0x00035800ff047b82 */ /* 0x000ea20000000a00 */
[----:B------:R-:W1:Y:S08]  /*3a240*/  FLO.U32 R0, UR4 ;  /* 0x0000000400007d00 */ /* 0x000e7000080e0000 */
[----:B0-----:R-:W2:Y:S01]  /*3a250*/  POPC R2, UR4 ;  /* 0x0000000400027d09 */ /* 0x001ea20008000000 */
[----:B-1----:R-:W-:-:S13]  /*3a260*/  ISETP.EQ.U32.AND P1, PT, R0, R3, PT ;  /* 0x000000030000720c */ /* 0x002fda0003f22070 */
[----:B--2---:R-:W2:Y:S01]  /*3a270*/  @P1 ATOMG.E.ADD.STRONG.GPU PT, R5, desc[UR42][R4.64], R2 ;  /* 0x00000002040519a8 */ /* 0x004ea200081ee1ea */
[----:B------:R-:W0:Y:S02]  /*3a280*/  S2R R3, SR_LTMASK ;  /* 0x0000000000037919 */ /* 0x000e240000003900 */
[----:B0-----:R-:W-:-:S06]  /*3a290*/  LOP3.LUT R3, R3, UR4, RZ, 0xc0, !PT ;  /* 0x0000000403037c12 */ /* 0x001fcc000f8ec0ff */
[----:B------:R-:W0:Y:S01]  /*3a2a0*/  POPC R3, R3 ;  /* 0x0000000300037309 */ /* 0x000e220000000000 */
[----:B--2---:R-:W0:Y:S02]  /*3a2b0*/  SHFL.IDX PT, R0, R5, R0, 0x1f ;  /* 0x00001f0005007589 */ /* 0x004e2400000e0000 */
[----:B0-----:R-:W-:-:S05]  /*3a2c0*/  IADD3 R0, R0, UR39, R3 ;  /* 0x0000002700007c10 */ /* 0x001fca000fffe003 */
[----:B------:R1:W-:Y:S02]  /*3a2d0*/  STL [R1+0x460], R0 ;  /* 0x0004600001007387 */ /* 0x0003e40000100800 */
.L_x_13025:
[----:B------:R-:W-:Y:S05]  /*3a2e0*/  BSYNC B0 ;  /* 0x0000000000007941 */ /* 0x000fea0003800000 */
.L_x_13024:
[----:B------:R-:W-:-:S07]  /*3a2f0*/  SEL R19, R19, RZ, P0 ;  /* 0x000000ff13137207 */ /* 0x000fce0000000000 */
.L_x_12937:
[----:B------:R-:W-:Y:S05]  /*3a300*/  BSYNC B7 ;  /* 0x0000000000077941 */ /* 0x000fea0003800000 */
.L_x_12935:
[----:B-1--4-:R-:W4:Y:S02]  /*3a310*/  LDL R0, [R1+0x48c] ;  /* 0x00048c0001007983 */ /* 0x012f240000100800 */
[----:B----4-:R-:W-:-:S13]  /*3a320*/  LOP3.LUT P0, RZ, R0, 0x40, RZ, 0xc0, !PT ;  /* 0x0000004000ff7812 */ /* 0x010fda000780c0ff */
[----:B------:R-:W-:Y:S05]  /*3a330*/  @!P0 BRA `(.L_x_13026) ;  /* 0x0000000000288947 */ /* 0x000fea0003800000 */
[----:B------:R-:W-:Y:S05]  /*3a340*/  WARPSYNC.ALL ;  /* 0x0000000000007948 */ /* 0x000fea0003800000 */
[----:B------:R-:W1:Y:S08]  /*3a350*/  S2UR UR5, SR_CgaCtaId ;  /* 0x00000000000579c3 */ /* 0x000e700000008800 */
[----:B------:R-:W-:Y:S06]  /*3a360*/  BAR.SYNC.DEFER_BLOCKING 0x5, 0x180 ;  /* 0x0146000000007b1d */ /* 0x000fec0000010000 */
[----:B------:R-:W-:-:S02]  /*3a370*/  UMOV UR4, 0x400 ;  /* 0x0000040000047882 */ /* 0x000fc40000000000 */
[----:B-1----:R-:W-:-:S06]  /*3a380*/  ULEA UR4, UR5, UR4, 0x18 ;  /* 0x0000000405047291 */ /* 0x002fcc000f8ec03f */
[----:B------:R-:W-:-:S05]  /*3a390*/  IMAD.U32 R18, RZ, RZ, UR4 ;  /* 0x00000004ff127e24 */ /* 0x000fca000f8e00ff */
[----:B--23--:R-:W1:Y:S04]  /*3a3a0*/  LDS.128 R4, [R18+0x324d0] ;  /* 0x0324d00012047984 */ /* 0x00ce680000000c00 */
[----:B-1----:R1:W-:Y:S01]  /*3a3b0*/  STL.128 [R1+0x460], R4 ;  /* 0x0004600401007387 */ /* 0x0023e20000100c00 */
[----:B------:R-:W-:Y:S06]  /*3a3c0*/  BAR.ARV 0x4, 0x180 ;  /* 0x0106000000007b1d */ /* 0x000fec0000002000 */
[----:B------:R-:W-:Y:S05]  /*3a3d0*/  BRA `(.L_x_13027) ;  /* 0x0000001000347947 */ /* 0x000fea0003800000 */
.L_x_13026:
[----:B------:R-:W1:Y:S01]  /*3a3e0*/  S2R R0, SR_TID.X ;  /* 0x0000000000007919 */ /* 0x000e620000002100 */
[----:B------:R-:W-:Y:S01]  /*3a3f0*/  UMOV UR4, 0xffffffff ;  /* 0xffffffff00047882 */ /* 0x000fe20000000000 */
[----:B-1----:R-:W-:-:S04]  /*3a400*/  LOP3.LUT R16, R0, 0x1f, RZ, 0xc0, !PT ;  /* 0x0000001f00107812 */ /* 0x002fc800078ec0ff */
[----:B------:R-:W-:Y:S01]  /*3a410*/  ISETP.NE.AND P0, PT, R16, 0x1f, PT ;  /* 0x0000001f1000780c */ /* 0x000fe20003f05270 */
[----:B------:R-:W-:-:S12]  /*3a420*/  BRA.DIV UR4, `(.L_x_13028) ;  /* 0x0000004e04147947 */ /* 0x000fd8000b800000 */
[----:B------:R-:W4:Y:S01]  /*3a430*/  LDL R3, [R1+0x46c] ;  /* 0x00046c0001037983 */ /* 0x000f220000100800 */
[----:B------:R-:W-:-:S03]  /*3a440*/  ULDC UR4, c[0x0][0xd3c] ;  /* 0x00034f0000047ab9 */ /* 0x000fc60000000800 */
[----:B0-----:R-:W5:Y:S01]  /*3a450*/  LDL.LU R2, [R1+0x460] ;  /* 0x0004600001027983 */ /* 0x001f620000300800 */
[----:B----4-:R-:W-:-:S05]  /*3a460*/  IMAD.IADD R0, R3, 0x1, R16 ;  /* 0x0000000103007824 */ /* 0x010fca00078e0210 */
[----:B------:R-:W-:Y:S01]  /*3a470*/  ISETP.GE.OR P1, PT, R0, UR4, !P0 ;  /* 0x0000000400007c0c */ /* 0x000fe2000c726670 */
[----:B-----5:R-:W-:-:S12]  /*3a480*/  IMAD.MOV.U32 R10, RZ, RZ, R2 ;  /* 0x000000ffff0a7224 */ /* 0x020fd800078e0002 */
[----:B------:R-:W0:Y:S08]  /*3a490*/  @!P1 LDC.64 R2, c[0x0][0xd80] ;  /* 0x00036000ff029b82 */ /* 0x000e300000000a00 */
[----:B---3--:R-:W1:Y:S01]  /*3a4a0*/  @!P1 LDC.64 R6, c[0x0][0xd78] ;  /* 0x00035e00ff069b82 */ /* 0x008e620000000a00 */
[----:B0-----:R-:W-:-:S05]  /*3a4b0*/  @!P1 IMAD.WIDE R2, R0, 0x4, R2 ;  /* 0x0000000400029825 */ /* 0x001fca00078e0202 */
[----:B------:R1:W3:Y:S02]  /*3a4c0*/  @!P1 LDG.E R8, desc[UR42][R2.64] ;  /* 0x0000002a02089981 */ /* 0x0002e4000c1e1900 */
[----:B-1----:R-:W-:-:S06]  /*3a4d0*/  @!P1 IMAD.WIDE R2, R0, 0x4, R6 ;  /* 0x0000000400029825 */ /* 0x002fcc00078e0206 */
[----:B------:R-:W4:Y:S01]  /*3a4e0*/  @!P1 LDG.E R2, desc[UR42][R2.64] ;  /* 0x0000002a02029981 */ /* 0x000f22000c1e1900 */
[----:B--2---:R-:W-:Y:S02]  /*3a4f0*/  IMAD.MOV.U32 R4, RZ, RZ, RZ ;  /* 0x000000ffff047224 */ /* 0x004fe400078e00ff */
[----:B------:R-:W-:Y:S01]  /*3a500*/  IMAD.MOV.U32 R6, RZ, RZ, RZ ;  /* 0x000000ffff067224 */ /* 0x000fe200078e00ff */
[C---:B------:R-:W-:Y:S02]  /*3a510*/  ISETP.GE.U32.AND P2, PT, R16.reuse, 0x2, PT ;  /* 0x000000021000780c */ /* 0x040fe40003f46070 */
[C---:B------:R-:W-:Y:S02]  /*3a520*/  ISETP.GE.U32.AND P3, PT, R16.reuse, 0x4, PT ;  /* 0x000000041000780c */ /* 0x040fe40003f66070 */
[C---:B------:R-:W-:Y:S02]  /*3a530*/  ISETP.GE.U32.AND P4, PT, R16.reuse, 0x8, PT ;  /* 0x000000081000780c */ /* 0x040fe40003f86070 */
[----:B------:R-:W-:Y:S01]  /*3a540*/  ISETP.GE.U32.AND P5, PT, R16, 0x10, PT ;  /* 0x000000101000780c */ /* 0x000fe20003fa6070 */
[----:B------:R-:W-:Y:S04]  /*3a550*/  SHFL.IDX PT, R5, R10, RZ, 0x1f ;  /* 0x00001fff0a057589 */ /* 0x000fe800000e0000 */
[----:B------:R-:W-:Y:S01]  /*3a560*/  SHFL.IDX PT, R0, R10, 0x1, 0x1f ;  /* 0x00201f000a007f89 */ /* 0x000fe200000e0000 */
[----:B---3--:R-:W-:-:S02]  /*3a570*/  @!P1 IMAD.MOV.U32 R4, RZ, RZ, R8 ;  /* 0x000000ffff049224 */ /* 0x008fc400078e0008 */
[----:B----4-:R-:W-:-:S04]  /*3a580*/  @!P1 IMAD.MOV.U32 R6, RZ, RZ, R2 ;  /* 0x000000ffff069224 */ /* 0x010fc800078e0002 */
        /* <DEDUP_REMOVED lines=19> */
.L_x_13187:
[----:B------:R-:W-:Y:S02]  /*3a6c0*/  ULDC UR4, c[0x0][0xd38] ;  /* 0x00034e0000047ab9 */ /* 0x000fe40000000800 */
[----:B------:R-:W-:-:S04]  /*3a6d0*/  IMAD.U32 R2, RZ, RZ, UR4 ;  /* 0x00000004ff027e24 */ /* 0x000fc8000f8e00ff */
[----:B-1----:R-:W-:-:S04]  /*3a6e0*/  IMAD R9, R9, R2, RZ ;  /* 0x0000000209097224 */ /* 0x002fc800078e02ff */
[----:B------:R-:W-:-:S05]  /*3a6f0*/  IMAD.IADD R0, R0, 0x1, R9 ;  /* 0x0000000100007824 */ /* 0x000fca00078e0209 */
[----:B------:R-:W-:-:S13]  /*3a700*/  ISETP.GT.AND P6, PT, R0, R5, PT ;  /* 0x000000050000720c */ /* 0x000fda0003fc4270 */
[----:B------:R-:W-:Y:S05]  /*3a710*/  @P6 BRA `(.L_x_13029) ;  /* 0x0000000000ac6947 */ /* 0x000fea0003800000 */
.L_x_13032:
        /* <DEDUP_REMOVED lines=37> */
.L_x_13195:
[----:B------:R-:W-:Y:S02]  /*3a970*/  ULDC UR4, c[0x0][0xd38] ;  /* 0x00034e0000047ab9 */ /* 0x000fe40000000800 */
[----:B------:R-:W-:-:S04]  /*3a980*/  IMAD.U32 R2, RZ, RZ, UR4 ;  /* 0x00000004ff027e24 */ /* 0x000fc8000f8e00ff */
[----:B-1----:R-:W-:-:S04]  /*3a990*/  IMAD R9, R9, R2, RZ ;  /* 0x0000000209097224 */ /* 0x002fc800078e02ff */
[----:B------:R-:W-:-:S05]  /*3a9a0*/  IMAD.IADD R0, R9, 0x1, R0 ;  /* 0x0000000109007824 */ /* 0x000fca00078e0200 */
[----:B------:R-:W-:-:S13]  /*3a9b0*/  ISETP.GT.AND P6, PT, R0, R5, PT ;  /* 0x000000050000720c */ /* 0x000fda0003fc4270 */
[----:B------:R-:W-:Y:S05]  /*3a9c0*/  @!P6 BRA `(.L_x_13032) ;  /* 0xfffffffc0054e947 */ /* 0x000fea000383ffff */
.L_x_13029:
        /* <DEDUP_REMOVED lines=12> */
.L_x_13200:
[----:B------:R-:W-:-:S13]  /*3aa90*/  ISETP.NE.AND P0, PT, R0, RZ, PT ;  /* 0x000000ff0000720c */ /* 0x000fda0003f05270 */
[----:B------:R-:W-:Y:S05]  /*3aaa0*/  @!P0 BRA `(.L_x_13034) ;  /* 0x0000000000148947 */ /* 0x000fea0003800000 */
[----:B------:R-:W-:Y:S01]  /*3aab0*/  UMOV UR4, 0xffffffff ;  /* 0xffffffff00047882 */ /* 0x000fe20000000000 */
[----:B-1----:R-:W-:Y:S02]  /*3aac0*/  VIADD R3, R3, 0xffffffff ;  /* 0xffffffff03037836 */ /* 0x002fe40000000000 */
[----:B------:R-:W-:Y:S05]  /*3aad0*/  BRA.DIV UR4, `(.L_x_13035) ;  /* 0x0000005204087947 */ /* 0x000fea000b800000 */
[----:B------:R1:W3:Y:S02]  /*3aae0*/  SHFL.IDX PT, R3, R7, R3, 0x1f ;  /* 0x00001f0307037589 */ /* 0x0002e400000e0000 */
.L_x_13203:
[----:B---3--:R-:W-:-:S07]  /*3aaf0*/  IMAD.MOV.U32 R8, RZ, RZ, R3 ;  /* 0x000000ffff087224 */ /* 0x008fce00078e0003 */
.L_x_13034:
[----:B------:R-:W-:Y:S01]  /*3ab00*/  ISETP.NE.AND P0, PT, R6, 0x1, PT ;  /* 0x000000010600780c */ /* 0x000fe20003f05270 */
[----:B------:R-:W-:-:S05]  /*3ab10*/  IMAD R0, R8, R2, R9 ;  /* 0x0000000208007224 */ /* 0x000fca00078e0209 */
[----:B------:R3:W-:Y:S02]  /*3ab20*/  STL [R1+0x460], R0 ;  /* 0x0004600001007387 */ /* 0x0007e40000100800 */
[----:B---3--:R-:W-:-:S05]  /*3ab30*/  IMAD.IADD R0, R5, 0x1, -R0 ;  /* 0x0000000105007824 */ /* 0x008fca00078e0a00 */
[----:B------:R-:W-:Y:S05]  /*3ab40*/  @!P0 BRA `(.L_x_13036) ;  /* 0x0000000000e48947 */ /* 0x000fea0003800000 */
[----:B------:R-:W-:-:S04]  /*3ab50*/  IABS R5, R4 ;  /* 0x0000000400057213 */ /* 0x000fc80000000000 */
[----:B------:R-:W3:Y:S08]  /*3ab60*/  I2F.RP R2, R5 ;  /* 0x0000000500027306 */ /* 0x000ef00000209400 */
[----:B---3--:R-:W3:Y:S02]  /*3ab70*/  MUFU.RCP R2, R2 ;  /* 0x0000000200027308 */ /* 0x008ee40000001000 */
[----:B---3--:R-:W-:-:S06]  /*3ab80*/  VIADD R2, R2, 0xffffffe ;  /* 0x0ffffffe02027836 */ /* 0x008fcc0000000000 */
        /* <DEDUP_REMOVED lines=53> */
.L_x_13036:
[----:B-1----:R-:W3:Y:S01]  /*3aee0*/  LDL R3, [R1+0x46c] ;  /* 0x00046c0001037983 */ /* 0x002ee20000100800 */
        /* <DEDUP_REMOVED lines=62> */
.L_x_13037:
[----:B------:R-:W-:-:S05]  /*3b2d0*/  LOP3.LUT R0, RZ, R0, RZ, 0x33, !PT ;  /* 0x00000000ff007212 */ /* 0x000fca00078e33ff */
[----:B------:R-:W-:-:S05]  /*3b2e0*/  IMAD.IADD R0, R4, 0x1, R0 ;  /* 0x0000000104007824 */ /* 0x000fca00078e0200 */
[----:B------:R3:W-:Y:S01]  /*3b2f0*/  STL [R1+0x464], R0 ;  /* 0x0004640001007387 */ /* 0x0007e20000100800 */
[----:B------:R-:W-:Y:S05]  /*3b300*/  BRA `(.L_x_13038) ;  /* 0x0000000000287947 */ /* 0x000fea0003800000 */
.L_x_13030:
        /* <DEDUP_REMOVED lines=10> */
.L_x_13038:
        /* <DEDUP_REMOVED lines=16> */
.L_x_13027:
[----:B------:R-:W2:Y:S01]  /*3b4b0*/  LDL R0, [R1+0x46c] ;  /* 0x00046c0001007983 */ /* 0x000ea20000100800 */
[----:B------:R-:W-:Y:S02]  /*3b4c0*/  ULDC UR4, c[0x0][0xd3c] ;  /* 0x00034f0000047ab9 */ /* 0x000fe40000000800 */
[----:B--2---:R-:W-:-:S13]  /*3b4d0*/  ISETP.GE.AND P0, PT, R0, UR4, PT ;  /* 0x0000000400007c0c */ /* 0x004fda000bf06270 */
[----:B------:R-:W-:Y:S05]  /*3b4e0*/  @!P0 BRA `(.L_x_13039) ;  /* 0xffffff7800b88947 */ /* 0x000fea000383ffff */
[----:B------:R-:W-:Y:S05]  /*3b4f0*/  BSYNC B8 ;  /* 0x0000000000087941 */ /* 0x000fea0003800000 */
.L_x_12873:
[----:B---3--:R-:W2:Y:S01]  /*3b500*/  LDL.LU R0, [R1+0x4e0] ;  /* 0x0004e00001007983 */ /* 0x008ea20000300800 */
        /* <DEDUP_REMOVED lines=11> */
.L_x_13204:
[----:B------:R-:W-:Y:S05]  /*3b5c0*/  BSYNC B0 ;  /* 0x0000000000007941 */ /* 0x000fea0003800000 */
.L_x_13040:
[----:B------:R-:W-:-:S03]  /*3b5d0*/  UMOV UR4, 0xffffffff ;  /* 0xffffffff00047882 */ /* 0x000fc60000000000 */
[----:B------:R-:W-:Y:S05]  /*3b5e0*/  BRA.DIV UR4, `(.L_x_13042) ;  /* 0x0000004604847947 */ /* 0x000fea000b800000 */
[----:B------:R-:W1:Y:S02]  /*3b5f0*/  S2R R2, SR_TID.X ;  /* 0x0000000000027919 */ /* 0x000e640000002100 */
[----:B-1----:R-:W-:-:S04]  /*3b600*/  SHF.R.U32.HI R2, RZ, 0x5, R2 ;  /* 0x00000005ff027819 */ /* 0x002fc80000011602 */
[----:B------:R-:W-:-:S05]  /*3b610*/  LOP3.LUT R2, R2, 0x3, RZ, 0xc0, !PT ;  /* 0x0000000302027812 */ /* 0x000fca00078ec0ff */
[----:B------:R1:W2:Y:S02]  /*3b620*/  SHFL.IDX PT, R14, R2, RZ, 0x1f ;  /* 0x00001fff020e7589 */ /* 0x0002a400000e0000 */
.L_x_13207:
[----:B--2---:R-:W-:-:S13]  /*3b630*/  ISETP.NE.AND P0, PT, R14, RZ, PT ;  /* 0x000000ff0e00720c */ /* 0x004fda0003f05270 */
[----:B------:R-:W-:Y:S05]  /*3b640*/  @P0 BRA `(.L_x_12629) ;  /* 0x00000000008c0947 */ /* 0x000fea0003800000 */
[----:B------:R-:W-:-:S03]  /*3b650*/  UMOV UR4, 0xffffffff ;  /* 0xffffffff00047882 */ /* 0x000fc60000000000 */
[----:B------:R-:W-:Y:S05]  /*3b660*/  BRA.DIV UR4, `(.L_x_13043) ;  /* 0x0000004604987947 */ /* 0x000fea000b800000 */
[----:B------:R-:W-:-:S13]  /*3b670*/  ELECT P6, URZ, PT ;  /* 0x00000000003f782f */ /* 0x000fda00038c0000 */
.L_x_13210:
[----:B------:R-:W-:Y:S05]  /*3b680*/  @!P6 BRA `(.L_x_12629) ;  /* 0x00000000007ce947 */ /* 0x000fea0003800000 */
[----:B------:R-:W-:-:S06]  /*3b690*/  ULOP3.LUT UR4, UR38, 0x2, URZ, 0xfc, !UPT ;  /* 0x0000000226047892 */ /* 0x000fcc000f8efc3f */
[----:B-1----:R-:W-:-:S05]  /*3b6a0*/  IMAD.U32 R2, RZ, RZ, UR4 ;  /* 0x00000004ff027e24 */ /* 0x002fca000f8e00ff */
[----:B------:R-:W-:-:S13]  /*3b6b0*/  ISETP.NE.AND P2, PT, R2, 0x3, PT ;  /* 0x000000030200780c */ /* 0x000fda0003f45270 */
[----:B------:R-:W-:Y:S05]  /*3b6c0*/  @!P2 BRA `(.L_x_13044) ;  /* 0x000000000004a947 */ /* 0x000fea0003800000 */
[----:B------:R-:W-:Y:S01]  /*3b6d0*/  BPT.TRAP 0x1 ;  /* 0x000000040000795c */ /* 0x000fe20000300000 */
.L_x_13044:
        /* <DEDUP_REMOVED lines=13> */
.L_x_13211:
[----:B------:R-:W1:Y:S02]  /*3b7b0*/  SYNCS.PHASECHK.TRANS64.TRYWAIT P0, [R7+URZ], R2 ;  /* 0x00000002070075a7 */ /* 0x000e64000800017f */
[----:B-1----:R-:W-:Y:S05]  /*3b7c0*/  @!P0 BRA `(.L_x_13046) ;  /* 0x0000004400748947 */ /* 0x002fea0003800000 */
.L_x_13212:
[----:B------:R-:W-:Y:S05]  /*3b7d0*/  @!P2 BRA `(.L_x_13047) ;  /* 0x000000000004a947 */ /* 0x000fea0003800000 */
[----:B------:R-:W-:Y:S01]  /*3b7e0*/  BPT.TRAP 0x1 ;  /* 0x000000040000795c */ /* 0x000fe20000300000 */
.L_x_13047:
[----:B------:R-:W-:-:S04]  /*3b7f0*/  VIADD R0, R0, 0x32460 ;  /* 0x0003246000007836 */ /* 0x000fc80000000000 */
[----:B------:R-:W-:-:S04]  /*3b800*/  IMAD R4, R19, 0x8, R0 ;  /* 0x0000000813047824 */ /* 0x000fc800078e0200 */
[----:B------:R-:W2:Y:S02]  /*3b810*/  SYNCS.PHASECHK.TRANS64.TRYWAIT P0, [R4+URZ], R5 ;  /* 0x00000005040075a7 */ /* 0x000ea4000800017f */
[----:B--2---:R-:W-:Y:S05]  /*3b820*/  @!P0 BRA `(.L_x_13048) ;  /* 0x0000004400708947 */ /* 0x004fea0003800000 */
.L_x_13213:
[----:B------:R-:W-:-:S07]  /*3b830*/  IMAD R3, R3, 0x8, R0 ;  /* 0x0000000803037824 */ /* 0x000fce00078e0200 */
.L_x_13049:
[----:B---3--:R3:W4:Y:S02]  /*3b840*/  SYNCS.PHASECHK.TRANS64.TRYWAIT P0, [R3+URZ], R2 ;  /* 0x00000002030075a7 */ /* 0x008724000800017f */
[----:B----4-:R-:W-:Y:S05]  /*3b850*/  @!P0 NANOSLEEP.SYNCS 0x989680 ;  /* 0x009896800000895d */ /* 0x010fea0003900000 */
[----:B------:R-:W4:Y:S02]  /*3b860*/  @!P0 SYNCS.PHASECHK.TRANS64 P0, [R3+URZ], R2 ;  /* 0x00000002030085a7 */ /* 0x000f24000800007f */
[----:B----4-:R-:W-:Y:S05]  /*3b870*/  @!P0 BRA `(.L_x_13049) ;  /* 0xfffffffc00f08947 */ /* 0x010fea000383ffff */
.L_x_12629:
[----:B------:R-:W-:Y:S05]  /*3b880*/  BSYNC B9 ;  /* 0x0000000000097941 */ /* 0x000fea0003800000 */
.L_x_12626:
[----:B------:R-:W-:Y:S05]  /*3b890*/  EXIT ;  /* 0x000000000000794d */ /* 0x000fea0003800000 */
.L_x_12657:
[----:B0-----:R0:W1:Y:S02]  /*3b8a0*/  SYNCS.PHASECHK.TRANS64.TRYWAIT P6, [R68+URZ+0x32490], R80 ;  /* 0x03249050440075a7 */ /* 0x00106400080c017f */
[----:B-1----:R-:W-:Y:S05]  /*3b8b0*/  @!P6 NANOSLEEP.SYNCS 0x989680 ;  /* 0x009896800000e95d */ /* 0x002fea0003900000 */
[----:B------:R-:W1:Y:S02]  /*3b8c0*/  @!P6 SYNCS.PHASECHK.TRANS64 P6, [R68+URZ+0x32490], R80 ;  /* 0x032490504400e5a7 */ /* 0x000e6400080c007f */
[----:B-1----:R-:W-:Y:S05]  /*3b8d0*/  @!P6 BRA `(.L_x_12657) ;  /* 0xfffffffc00f0e947 */ /* 0x002fea000383ffff */
[----:B------:R-:W-:Y:S05]  /*3b8e0*/  BRA `(.L_x_13050) ;  /* 0xfffffc8000107947 */ /* 0x000fea000383ffff */
.L_x_12679:
[----:B0-----:R0:W1:Y:S02]  /*3b8f0*/  SYNCS.PHASECHK.TRANS64.TRYWAIT P5, [R68+URZ+0x32490], R80 ;  /* 0x03249050440075a7 */ /* 0x00106400080a017f */
[----:B-1----:R-:W-:Y:S05]  /*3b900*/  @!P5 NANOSLEEP.SYNCS 0x989680 ;  /* 0x009896800000d95d */ /* 0x002fea0003900000 */
[----:B------:R-:W1:Y:S02]  /*3b910*/  @!P5 SYNCS.PHASECHK.TRANS64 P5, [R68+URZ+0x32490], R80 ;  /* 0x032490504400d5a7 */ /* 0x000e6400080a007f */
[----:B-1----:R-:W-:Y:S05]  /*3b920*/  @!P5 BRA `(.L_x_12679) ;  /* 0xfffffffc00f0d947 */ /* 0x002fea000383ffff */
[----:B------:R-:W-:Y:S05]  /*3b930*/  BRA `(.L_x_13051) ;  /* 0xfffffc9400747947 */ /* 0x000fea000383ffff */
.L_x_12688:
[----:B0-----:R0:W1:Y:S02]  /*3b940*/  SYNCS.PHASECHK.TRANS64.TRYWAIT P4, [R68+URZ+0x32490], R80 ;  /* 0x03249050440075a7 */ /* 0x001064000808017f */
[----:B-1----:R-:W-:Y:S05]  /*3b950*/  @!P4 NANOSLEEP.SYNCS 0x989680 ;  /* 0x009896800000c95d */ /* 0x002fea0003900000 */
[----:B------:R-:W1:Y:S02]  /*3b960*/  @!P4 SYNCS.PHASECHK.TRANS64 P4, [R68+URZ+0x32490], R80 ;  /* 0x032490504400c5a7 */ /* 0x000e64000808007f */
[----:B-1----:R-:W-:Y:S05]  /*3b970*/  @!P4 BRA `(.L_x_12688) ;  /* 0xfffffffc00f0c947 */ /* 0x002fea000383ffff */
[----:B------:R-:W-:Y:S05]  /*3b980*/  BRA `(.L_x_13052) ;  /* 0xfffffca400d47947 */ /* 0x000fea000383ffff */
.L_x_12694:
[----:B-1----:R1:W2:Y:S02]  /*3b990*/  SYNCS.PHASECHK.TRANS64.TRYWAIT P3, [R68+URZ+0x324b0], R80 ;  /* 0x0324b050440075a7 */ /* 0x0022a4000806017f */
[----:B--2---:R-:W-:Y:S05]  /*3b9a0*/  @!P3 NANOSLEEP.SYNCS 0x989680 ;  /* 0x009896800000b95d */ /* 0x004fea0003900000 */
[----:B------:R-:W2:Y:S02]  /*3b9b0*/  @!P3 SYNCS.PHASECHK.TRANS64 P3, [R68+URZ+0x324b0], R80 ;  /* 0x0324b0504400b5a7 */ /* 0x000ea4000806007f */
[----:B--2---:R-:W-:Y:S05]  /*3b9c0*/  @!P3 BRA `(.L_x_12694) ;  /* 0xfffffffc00f0b947 */ /* 0x004fea000383ffff */
[----:B------:R-:W-:Y:S05]  /*3b9d0*/  BRA `(.L_x_13053) ;  /* 0xfffffca8006c7947 */ /* 0x000fea000383ffff */
.L_x_12712:
[----:B------:R0:W5:Y:S01]  /*3b9e0*/  LDL R13, [R1+0x518] ;  /* 0x00051800010d7983 */ /* 0x0001620000100800 */
[----:B------:R-:W-:Y:S01]  /*3b9f0*/  BSSY B0, `(.L_x_13054) ;  /* 0x0000007000007945 */ /* 0x000fe20003800000 */
[----:B------:R-:W-:Y:S02]  /*3ba00*/  IMAD.MOV.U32 R12, RZ, RZ, RZ ;  /* 0x000000ffff0c7224 */ /* 0x000fe400078e00ff */
[----:B------:R-:W-:Y:S02]  /*3ba10*/  IMAD.MOV.U32 R11, RZ, RZ, 0x1f ;  /* 0x0000001fff0b7424 */ /* 0x000fe400078e00ff */
[----:B------:R-:W-:-:S07]  /*3ba20*/  IMAD.MOV.U32 R15, RZ, RZ, -0x1 ;  /* 0xffffffffff0f7424 */ /* 0x000fce00078e00ff */
[----:B0----5:R-:W-:Y:S05]  /*3ba30*/  WARPSYNC.COLLECTIVE R15, `(.L_x_13055) ;  /* 0x000000000f087348 */ /* 0x021fea0003c00000 */
[----:B-----5:R1:W2:Y:S02]  /*3ba40*/  SHFL.IDX P6, R14, R13, R12, R11 ;  /* 0x0000000c0d0e7389 */ /* 0x0202a400000c000b */
[----:B012---:R-:W-:Y:S01]  /*3ba50*/  ENDCOLLECTIVE ;  /* 0x000000000000791b */ /* 0x007fe20003800000 */
.L_x_13055:
[----:B------:R-:W-:Y:S05]  /*3ba60*/  BSYNC B0 ;  /* 0x0000000000007941 */ /* 0x000fea0003800000 */
.L_x_13054:
[----:B------:R-:W-:Y:S05]  /*3ba70*/  BRA `(.L_x_13056) ;  /* 0xfffffcbc00287947 */ /* 0x000fea000383ffff */
.L_x_12724:
        /* <DEDUP_REMOVED lines=8> */
.L_x_13058:
[----:B------:R-:W-:Y:S05]  /*3bb00*/  BSYNC B1 ;  /* 0x0000000000017941 */ /* 0x000fea0003800000 */
.L_x_13057:
        /* <DEDUP_REMOVED lines=8> */
.L_x_13059:
[----:B------:R-:W-:Y:S02]  /*3bb90*/  IMAD.MOV.U32 R13, RZ, RZ, R66 ;  /* 0x000000ffff0d7224 */ /* 0x000fe400078e0042 */
[----:B------:R-:W-:-:S07]  /*3bba0*/  IMAD.MOV.U32 R6, RZ, RZ, R14 ;  /* 0x000000ffff067224 */ /* 0x000fce00078e000e */
[----:B------:R-:W-:Y:S05]  /*3bbb0*/  WARPSYNC.COLLECTIVE R15, `(.L_x_13060) ;  /* 0x000000000f087348 */ /* 0x000fea0003c00000 */
[----:B------:R0:W1:Y:S02]  /*3bbc0*/  SHFL.IDX P6, R14, R13, R12, R11 ;  /* 0x0000000c0d0e7389 */ /* 0x00006400000c000b */
[----:B01----:R-:W-:Y:S01]  /*3bbd0*/  ENDCOLLECTIVE ;  /* 0x000000000000791b */ /* 0x003fe20003800000 */
.L_x_13060:
[----:B------:R-:W-:Y:S02]  /*3bbe0*/  IMAD.MOV.U32 R13, RZ, RZ, R63 ;  /* 0x000000ffff0d7224 */ /* 0x000fe400078e003f */
[----:B------:R-:W-:-:S07]  /*3bbf0*/  IMAD.MOV.U32 R7, RZ, RZ, R14 ;  /* 0x000000ffff077224 */ /* 0x000fce00078e000e */
[----:B------:R-:W-:Y:S05]  /*3bc00*/  WARPSYNC.COLLECTIVE R15, `(.L_x_13061) ;  /* 0x000000000f087348 */ /* 0x000fea0003c00000 */
[----:B------:R0:W1:Y:S02]  /*3bc10*/  SHFL.IDX P6, R14, R13, R12, R11 ;  /* 0x0000000c0d0e7389 */ /* 0x00006400000c000b */
[----:B01----:R-:W-:Y:S01]  /*3bc20*/  ENDCOLLECTIVE ;  /* 0x000000000000791b */ /* 0x003fe20003800000 */
.L_x_13061:
[----:B------:R-:W-:Y:S01]  /*3bc30*/  IMAD.MOV.U32 R8, RZ, RZ, R14 ;  /* 0x000000ffff087224 */ /* 0x000fe200078e000e */
[----:B------:R-:W-:Y:S06]  /*3bc40*/  BRA `(.L_x_13062) ;  /* 0xfffffcc8001c7947 */ /* 0x000fec000383ffff */
.L_x_12727:
        /* <DEDUP_REMOVED lines=8> */
.L_x_13064:
[----:B------:R-:W-:Y:S05]  /*3bcd0*/  BSYNC B1 ;  /* 0x0000000000017941 */ /* 0x000fea0003800000 */
.L_x_13063:
        /* <DEDUP_REMOVED lines=8> */
.L_x_13065:
[----:B------:R-:W-:Y:S02]  /*3bd60*/  IMAD.MOV.U32 R13, RZ, RZ, R66 ;  /* 0x000000ffff0d7224 */ /* 0x000fe400078e0042 */
[----:B------:R-:W-:-:S07]  /*3bd70*/  IMAD.MOV.U32 R6, RZ, RZ, R14 ;  /* 0x000000ffff067224 */ /* 0x000fce00078e000e */
[----:B------:R-:W-:Y:S05]  /*3bd80*/  WARPSYNC.COLLECTIVE R15, `(.L_x_13066) ;  /* 0x000000000f087348 */ /* 0x000fea0003c00000 */
[----:B------:R0:W1:Y:S02]  /*3bd90*/  SHFL.IDX P6, R14, R13, R12, R11 ;  /* 0x0000000c0d0e7389 */ /* 0x00006400000c000b */
[----:B01----:R-:W-:Y:S01]  /*3bda0*/  ENDCOLLECTIVE ;  /* 0x000000000000791b */ /* 0x003fe20003800000 */
.L_x_13066:
[----:B------:R-:W-:Y:S02]  /*3bdb0*/  IMAD.MOV.U32 R13, RZ, RZ, R63 ;  /* 0x000000ffff0d7224 */ /* 0x000fe400078e003f */
[----:B------:R-:W-:-:S07]  /*3bdc0*/  IMAD.MOV.U32 R7, RZ, RZ, R14 ;  /* 0x000000ffff077224 */ /* 0x000fce00078e000e */
[----:B------:R-:W-:Y:S05]  /*3bdd0*/  WARPSYNC.COLLECTIVE R15, `(.L_x_13067) ;  /* 0x000000000f087348 */ /* 0x000fea0003c00000 */
[----:B------:R0:W1:Y:S02]  /*3bde0*/  SHFL.IDX P6, R14, R13, R12, R11 ;  /* 0x0000000c0d0e7389 */ /* 0x00006400000c000b */
[----:B01----:R-:W-:Y:S01]  /*3bdf0*/  ENDCOLLECTIVE ;  /* 0x000000000000791b */ /* 0x003fe20003800000 */
.L_x_13067:
[----:B------:R-:W-:Y:S05]  /*3be00*/  BRA `(.L_x_13068) ;  /* 0xfffffcc800887947 */ /* 0x000fea000383ffff */
.L_x_12731:
[----:B-1----:R1:W4:Y:S02]  /*3be10*/  SYNCS.PHASECHK.TRANS64.TRYWAIT P0, [R2+URZ+0x32400], R63 ;  /* 0x0324003f020075a7 */ /* 0x002324000800017f */
[----:B----4-:R-:W-:Y:S05]  /*3be20*/  @!P0 NANOSLEEP.SYNCS 0x989680 ;  /* 0x009896800000895d */ /* 0x010fea0003900000 */
[----:B------:R-:W4:Y:S02]  /*3be30*/  @!P0 SYNCS.PHASECHK.TRANS64 P0, [R2+URZ+0x32400], R63 ;  /* 0x0324003f020085a7 */ /* 0x000f24000800007f */
[----:B----4-:R-:W-:Y:S05]  /*3be40*/  @!P0 BRA `(.L_x_12731) ;  /* 0xfffffffc00f08947 */ /* 0x010fea000383ffff */
[----:B------:R-:W-:Y:S05]  /*3be50*/  BRA `(.L_x_13069) ;  /* 0xfffffccc00147947 */ /* 0x000fea000383ffff */
.L_x_12739:
[----:B------:R-:W0:Y:S01]  /*3be60*/  LDC R69, c[0x0][0x3f4] ;  /* 0x0000fd00ff457b82 */ /* 0x000e220000000800 */
        /* <DEDUP_REMOVED lines=8> */
.L_x_13071:
[----:B------:R-:W-:Y:S05]  /*3bef0*/  BSYNC B1 ;  /* 0x0000000000017941 */ /* 0x000fea0003800000 */
.L_x_13070:
        /* <DEDUP_REMOVED lines=10> */
.L_x_13072:
        /* <DEDUP_REMOVED lines=8> */
.L_x_13073:
[----:B------:R-:W-:-:S05]  /*3c020*/  @!P1 IADD3 R8, P2, R5, R7, RZ ;  /* 0x0000000705089210 */ /* 0x000fca0007f5e0ff */
[----:B------:R-:W-:Y:S02]  /*3c030*/  @!P1 IMAD.X R9, R4, 0x1, R21, P2 ;  /* 0x0000000104099824 */ /* 0x000fe400010e0615 */
[----:B------:R-:W-:Y:S02]  /*3c040*/  IMAD.MOV.U32 R13, RZ, RZ, R44 ;  /* 0x000000ffff0d7224 */ /* 0x000fe400078e002c */
[----:B------:R-:W-:-:S07]  /*3c050*/  IMAD.MOV.U32 R6, RZ, RZ, R14 ;  /* 0x000000ffff067224 */ /* 0x000fce00078e000e */
[----:B------:R-:W-:Y:S05]  /*3c060*/  WARPSYNC.COLLECTIVE R15, `(.L_x_13074) ;  /* 0x000000000f087348 */ /* 0x000fea0003c00000 */
[----:B------:R0:W1:Y:S02]  /*3c070*/  SHFL.IDX P6, R14, R13, R12, R11 ;  /* 0x0000000c0d0e7389 */ /* 0x00006400000c000b */
[----:B01----:R-:W-:Y:S01]  /*3c080*/  ENDCOLLECTIVE ;  /* 0x000000000000791b */ /* 0x003fe20003800000 */
.L_x_13074:
[----:B------:R-:W2:Y:S01]  /*3c090*/  @!P1 LD.E.128 R8, desc[UR42][R8.64] ;  /* 0x0000002a08089980 */ /* 0x000ea2000c101d00 */
[----:B------:R-:W-:-:S05]  /*3c0a0*/  @!P1 IADD3 R4, P2, R14, R7, RZ ;  /* 0x000000070e049210 */ /* 0x000fca0007f5e0ff */
[----:B------:R-:W-:-:S06]  /*3c0b0*/  @!P1 IMAD.X R5, R6, 0x1, R21, P2 ;  /* 0x0000000106059824 */ /* 0x000fcc00010e0615 */
[----:B------:R-:W5:Y:S01]  /*3c0c0*/  @!P1 LD.E.128 R4, desc[UR42][R4.64] ;  /* 0x0000002a04049980 */ /* 0x000f62000c101d00 */
[----:B------:R-:W-:Y:S01]  /*3c0d0*/  CS2R R20, SRZ ;  /* 0x0000000000147805 */ /* 0x000fe2000001ff00 */
[----:B------:R-:W-:Y:S01]  /*3c0e0*/  IMAD.MOV.U32 R13, RZ, RZ, R31 ;  /* 0x000000ffff0d7224 */ /* 0x000fe200078e001f */
[----:B------:R-:W-:Y:S01]  /*3c0f0*/  CS2R R66, SRZ ;  /* 0x0000000000427805 */ /* 0x000fe2000001ff00 */
[----:B------:R-:W-:Y:S01]  /*3c100*/  IMAD.MOV.U32 R12, RZ, RZ, 0x1 ;  /* 0x00000001ff0c7424 */ /* 0x000fe200078e00ff */
[----:B------:R-:W-:Y:S02]  /*3c110*/  CS2R R24, SRZ ;  /* 0x0000000000187805 */ /* 0x000fe4000001ff00 */
[----:B------:R-:W-:Y:S01]  /*3c120*/  CS2R R64, SRZ ;  /* 0x0000000000407805 */ /* 0x000fe2000001ff00 */
[----:B--2---:R-:W-:Y:S02]  /*3c130*/  @!P1 IMAD.MOV.U32 R21, RZ, RZ, R11 ;  /* 0x000000ffff159224 */ /* 0x004fe400078e000b */
[----:B------:R-:W-:-:S02]  /*3c140*/  @!P1 IMAD.MOV.U32 R20, RZ, RZ, R10 ;  /* 0x000000ffff149224 */ /* 0x000fc400078e000a */
[----:B------:R-:W-:Y:S02]  /*3c150*/  IMAD.MOV.U32 R11, RZ, RZ, R21 ;  /* 0x000000ffff0b7224 */ /* 0x000fe400078e0015 */
[----:B------:R-:W-:Y:S02]  /*3c160*/  IMAD.MOV.U32 R10, RZ, RZ, R20 ;  /* 0x000000ffff0a7224 */ /* 0x000fe400078e0014 */
[----:B------:R-:W-:Y:S01]  /*3c170*/  @!P1 IMAD.MOV.U32 R24, RZ, RZ, R8 ;  /* 0x000000ffff189224 */ /* 0x000fe200078e0008 */
[----:B------:R-:W-:Y:S01]  /*3c180*/  PRMT R68, R68, 0x5410, R11 ;  /* 0x0000541044447816 */ /* 0x000fe2000000000b */
[----:B------:R-:W-:Y:S01]  /*3c190*/  IMAD.MOV.U32 R11, RZ, RZ, 0x1c1f ;  /* 0x00001c1fff0b7424 */ /* 0x000fe200078e00ff */
[----:B------:R-:W-:Y:S01]  /*3c1a0*/  PRMT R63, R63, 0x5410, R10 ;  /* 0x000054103f3f7816 */ /* 0x000fe2000000000a */
[----:B------:R-:W-:Y:S02]  /*3c1b0*/  @!P1 IMAD.MOV.U32 R25, RZ, RZ, R9 ;  /* 0x000000ffff199224 */ /* 0x000fe400078e0009 */
[----:B------:R-:W-:-:S07]  /*3c1c0*/  IMAD.MOV.U32 R8, RZ, RZ, R24 ;  /* 0x000000ffff087224 */ /* 0x000fce00078e0018 */
[----:B-----5:R-:W-:Y:S05]  /*3c1d0*/  WARPSYNC.COLLECTIVE R15, `(.L_x_13075) ;  /* 0x000000000f087348 */ /* 0x020fea0003c00000 */
[----:B------:R0:W1:Y:S02]  /*3c1e0*/  SHFL.IDX P6, R14, R13, R12, R11 ;  /* 0x0000000c0d0e7389 */ /* 0x00006400000c000b */
[----:B01---5:R-:W-:Y:S01]  /*3c1f0*/  ENDCOLLECTIVE ;  /* 0x000000000000791b */ /* 0x023fe20003800000 */
.L_x_13075:
[----:B------:R-:W-:Y:S01]  /*3c200*/  IMAD.MOV.U32 R9, RZ, RZ, R25 ;  /* 0x000000ffff097224 */ /* 0x000fe200078e0019 */
[----:B------:R-:W-:Y:S01]  /*3c210*/  PRMT R63, R8, 0x7610, R63 ;  /* 0x00007610083f7816 */ /* 0x000fe2000000003f */
[----:B------:R-:W-:-:S03]  /*3c220*/  @!P1 IMAD.MOV.U32 R66, RZ, RZ, R4 ;  /* 0x000000ffff429224 */ /* 0x000fc600078e0004 */
[----:B------:R-:W-:Y:S01]  /*3c230*/  PRMT R68, R9, 0x7610, R68 ;  /* 0x0000761009447816 */ /* 0x000fe20000000044 */
[----:B------:R-:W-:Y:S02]  /*3c240*/  @!P1 IMAD.MOV.U32 R67, RZ, RZ, R5 ;  /* 0x000000ffff439224 */ /* 0x000fe400078e0005 */
[----:B------:R-:W-:Y:S02]  /*3c250*/  @!P1 IMAD.MOV.U32 R64, RZ, RZ, R6 ;  /* 0x000000ffff409224 */ /* 0x000fe400078e0006 */
[----:B------:R-:W-:Y:S02]  /*3c260*/  @!P1 IMAD.MOV.U32 R65, RZ, RZ, R7 ;  /* 0x000000ffff419224 */ /* 0x000fe400078e0007 */
[----:B------:R-:W-:Y:S02]  /*3c270*/  IMAD.MOV.U32 R13, RZ, RZ, R29 ;  /* 0x000000ffff0d7224 */ /* 0x000fe400078e001d */
[----:B------:R-:W-:Y:S02]  /*3c280*/  IMAD.MOV.U32 R6, RZ, RZ, R66 ;  /* 0x000000ffff067224 */ /* 0x000fe400078e0042 */
[----:B------:R-:W-:-:S02]  /*3c290*/  IMAD.MOV.U32 R7, RZ, RZ, R67 ;  /* 0x000000ffff077224 */ /* 0x000fc400078e0043 */
[----:B------:R-:W-:Y:S01]  /*3c2a0*/  IMAD.MOV.U32 R4, RZ, RZ, R64 ;  /* 0x000000ffff047224 */ /* 0x000fe200078e0040 */
[----:B------:R-:W-:Y:S01]  /*3c2b0*/  PRMT R75, R75, 0x5410, R6 ;  /* 0x000054104b4b7816 */ /* 0x000fe20000000006 */
[----:B------:R-:W-:Y:S01]  /*3c2c0*/  IMAD.MOV.U32 R5, RZ, RZ, R65 ;  /* 0x000000ffff057224 */ /* 0x000fe200078e0041 */
[----:B------:R-:W-:Y:S01]  /*3c2d0*/  PRMT R76, R76, 0x5410, R7 ;  /* 0x000054104c4c7816 */ /* 0x000fe20000000007 */
[----:B------:R-:W-:Y:S01]  /*3c2e0*/  IMAD.MOV.U32 R28, RZ, RZ, R14 ;  /* 0x000000ffff1c7224 */ /* 0x000fe200078e000e */
[----:B------:R-:W-:-:S07]  /*3c2f0*/  PRMT R83, R4, 0x7610, R83 ;  /* 0x0000761004537816 */ /* 0x000fce0000000053 */
[----:B------:R-:W-:Y:S05]  /*3c300*/  WARPSYNC.COLLECTIVE R15, `(.L_x_13076) ;  /* 0x000000000f087348 */ /* 0x000fea0003c00000 */
[----:B------:R0:W1:Y:S02]  /*3c310*/  SHFL.IDX P6, R14, R13, R12, R11 ;  /* 0x0000000c0d0e7389 */ /* 0x00006400000c000b */
[----:B01----:R-:W-:Y:S01]  /*3c320*/  ENDCOLLECTIVE ;  /* 0x000000000000791b */ /* 0x003fe20003800000 */
.L_x_13076:
[----:B------:R-:W-:Y:S01]  /*3c330*/  CS2R R6, SRZ ;  /* 0x0000000000067805 */ /* 0x000fe2000001ff00 */
[----:B------:R-:W-:Y:S02]  /*3c340*/  IMAD.MOV.U32 R13, RZ, RZ, R30 ;  /* 0x000000ffff0d7224 */ /* 0x000fe400078e001e */
[----:B------:R-:W-:-:S07]  /*3c350*/  IMAD.MOV.U32 R29, RZ, RZ, R14 ;  /* 0x000000ffff1d7224 */ /* 0x000fce00078e000e */
[----:B------:R-:W-:Y:S05]  /*3c360*/  WARPSYNC.COLLECTIVE R15, `(.L_x_13077) ;  /* 0x000000000f087348 */ /* 0x000fea0003c00000 */
[----:B------:R0:W1:Y:S02]  /*3c370*/  SHFL.IDX P6, R14, R13, R12, R11 ;  /* 0x0000000c0d0e7389 */ /* 0x00006400000c000b */
[----:B01----:R-:W-:Y:S01]  /*3c380*/  ENDCOLLECTIVE ;  /* 0x000000000000791b */ /* 0x003fe20003800000 */
.L_x_13077:
[----:B------:R-:W-:Y:S01]  /*3c390*/  IMAD.MOV.U32 R13, RZ, RZ, R44 ;  /* 0x000000ffff0d7224 */ /* 0x000fe200078e002c */
[----:B------:R-:W-:Y:S01]  /*3c3a0*/  PRMT R44, R44, 0x5410, R5 ;  /* 0x000054102c2c7816 */ /* 0x000fe20000000005 */
[----:B------:R-:W-:-:S07]  /*3c3b0*/  IMAD.MOV.U32 R30, RZ, RZ, R14 ;  /* 0x000000ffff1e7224 */ /* 0x000fce00078e000e */
[----:B------:R-:W-:Y:S05]  /*3c3c0*/  WARPSYNC.COLLECTIVE R15, `(.L_x_13078) ;  /* 0x000000000f087348 */ /* 0x000fea0003c00000 */
[----:B------:R0:W1:Y:S02]  /*3c3d0*/  SHFL.IDX P6, R14, R13, R12, R11 ;  /* 0x0000000c0d0e7389 */ /* 0x00006400000c000b */
[----:B01----:R-:W-:Y:S01]  /*3c3e0*/  ENDCOLLECTIVE ;  /* 0x000000000000791b */ /* 0x003fe20003800000 */
.L_x_13078:
[----:B------:R-:W-:Y:S05]  /*3c3f0*/  BRA `(.L_x_13079) ;  /* 0xfffffcd800947947 */ /* 0x000fea000383ffff */
.L_x_12743:
[----:B0-----:R0:W1:Y:S02]  /*3c400*/  SYNCS.PHASECHK.TRANS64.TRYWAIT P1, [R2+URZ+0x32400], R13 ;  /* 0x0324000d020075a7 */ /* 0x001064000802017f */
[----:B-1----:R-:W-:Y:S05]  /*3c410*/  @!P1 NANOSLEEP.SYNCS 0x989680 ;  /* 0x009896800000995d */ /* 0x002fea0003900000 */
[----:B------:R-:W1:Y:S02]  /*3c420*/  @!P1 SYNCS.PHASECHK.TRANS64 P1, [R2+URZ+0x32400], R13 ;  /* 0x0324000d020095a7 */ /* 0x000e64000802007f */
[----:B-1----:R-:W-:Y:S05]  /*3c430*/  @!P1 BRA `(.L_x_12743) ;  /* 0xfffffffc00f09947 */ /* 0x002fea000383ffff */
[----:B------:R-:W-:Y:S05]  /*3c440*/  BRA `(.L_x_13080) ;  /* 0xfffffcd800f07947 */ /* 0x000fea000383ffff */
.L_x_12758:
[----:B0-----:R0:W1:Y:S02]  /*3c450*/  SYNCS.PHASECHK.TRANS64.TRYWAIT P0, [R2+URZ], R7 ;  /* 0x00000007020075a7 */ /* 0x001064000800017f */
[----:B-1----:R-:W-:Y:S05]  /*3c460*/  @!P0 NANOSLEEP.SYNCS 0x989680 ;  /* 0x009896800000895d */ /* 0x002fea0003900000 */
[----:B------:R-:W1:Y:S02]  /*3c470*/  @!P0 SYNCS.PHASECHK.TRANS64 P0, [R2+URZ], R7 ;  /* 0x00000007020085a7 */ /* 0x000e64000800007f */
[----:B-1----:R-:W-:Y:S05]  /*3c480*/  @!P0 BRA `(.L_x_12758) ;  /* 0xfffffffc00f08947 */ /* 0x002fea000383ffff */
[----:B------:R-:W-:Y:S05]  /*3c490*/  BRA `(.L_x_12757) ;  /* 0xfffffcf000d47947 */ /* 0x000fea000383ffff */
.L_x_12765:
[----:B-1----:R1:W2:Y:S02]  /*3c4a0*/  SYNCS.PHASECHK.TRANS64.TRYWAIT P0, [R4+URZ], R5 ;  /* 0x00000005040075a7 */ /* 0x0022a4000800017f */
[----:B--2---:R-:W-:Y:S05]  /*3c4b0*/  @!P0 NANOSLEEP.SYNCS 0x989680 ;  /* 0x009896800000895d */ /* 0x004fea0003900000 */
[----:B------:R-:W2:Y:S02]  /*3c4c0*/  @!P0 SYNCS.PHASECHK.TRANS64 P0, [R4+URZ], R5 ;  /* 0x00000005040085a7 */ /* 0x000ea4000800007f */
[----:B--2---:R-:W-:Y:S05]  /*3c4d0*/  @!P0 BRA `(.L_x_12765) ;  /* 0xfffffffc00f08947 */ /* 0x004fea000383ffff */
[----:B------:R-:W-:Y:S05]  /*3c4e0*/  BRA `(.L_x_12764) ;  /* 0xfffffcf400f87947 */ /* 0x000fea000383ffff */
.L_x_12790:
[----:B-1----:R1:W2:Y:S02]  /*3c4f0*/  SYNCS.PHASECHK.TRANS64.TRYWAIT P1, [R0+URZ], R9 ;  /* 0x00000009000075a7 */ /* 0x0022a4000802017f */
[----:B--2---:R-:W-:Y:S05]  /*3c500*/  @!P1 NANOSLEEP.SYNCS 0x989680 ;  /* 0x009896800000995d */ /* 0x004fea0003900000 */
[----:B------:R-:W2:Y:S02]  /*3c510*/  @!P1 SYNCS.PHASECHK.TRANS64 P1, [R0+URZ], R9 ;  /* 0x00000009000095a7 */ /* 0x000ea4000802007f */
[----:B--2---:R-:W-:Y:S05]  /*3c520*/  @!P1 BRA `(.L_x_12790) ;  /* 0xfffffffc00f09947 */ /* 0x004fea000383ffff */
[----:B------:R-:W-:Y:S05]  /*3c530*/  BRA `(.L_x_12789) ;  /* 0xfffffda400d47947 */ /* 0x000fea000383ffff */
.L_x_12797:
[----:B--2---:R2:W3:Y:S02]  /*3c540*/  SYNCS.PHASECHK.TRANS64.TRYWAIT P1, [R6+URZ], R7 ;  /* 0x00000007060075a7 */ /* 0x0044e4000802017f */
[----:B---3--:R-:W-:Y:S05]  /*3c550*/  @!P1 NANOSLEEP.SYNCS 0x989680 ;  /* 0x009896800000995d */ /* 0x008fea0003900000 */
[----:B------:R-:W3:Y:S02]  /*3c560*/  @!P1 SYNCS.PHASECHK.TRANS64 P1, [R6+URZ], R7 ;  /* 0x00000007060095a7 */ /* 0x000ee4000802007f */
[----:B---3--:R-:W-:Y:S05]  /*3c570*/  @!P1 BRA `(.L_x_12797) ;  /* 0xfffffffc00f09947 */ /* 0x008fea000383ffff */
[----:B------:R-:W-:Y:S05]  /*3c580*/  BRA `(.L_x_12796) ;  /* 0xfffffda800f87947 */ /* 0x000fea000383ffff */
.L_x_12808:
[----:B-1----:R1:W2:Y:S02]  /*3c590*/  SYNCS.PHASECHK.TRANS64.TRYWAIT P0, [R6+URZ], R7 ;  /* 0x00000007060075a7 */ /* 0x0022a4000800017f */
[----:B--2---:R-:W-:Y:S05]  /*3c5a0*/  @!P0 NANOSLEEP.SYNCS 0x989680 ;  /* 0x009896800000895d */ /* 0x004fea0003900000 */
[----:B------:R-:W2:Y:S02]  /*3c5b0*/  @!P0 SYNCS.PHASECHK.TRANS64 P0, [R6+URZ], R7 ;  /* 0x00000007060085a7 */ /* 0x000ea4000800007f */
[----:B--2---:R-:W-:Y:S05]  /*3c5c0*/  @!P0 BRA `(.L_x_12808) ;  /* 0xfffffffc00f08947 */ /* 0x004fea000383ffff */
[----:B------:R-:W-:Y:S05]  /*3c5d0*/  BRA `(.L_x_12807) ;  /* 0xfffffe4400787947 */ /* 0x000fea000383ffff */
.L_x_12815:
[----:B--2---:R2:W3:Y:S02]  /*3c5e0*/  SYNCS.PHASECHK.TRANS64.TRYWAIT P0, [R6+URZ], R7 ;  /* 0x00000007060075a7 */ /* 0x0044e4000800017f */
[----:B---3--:R-:W-:Y:S05]  /*3c5f0*/  @!P0 NANOSLEEP.SYNCS 0x989680 ;  /* 0x009896800000895d */ /* 0x008fea0003900000 */
[----:B------:R-:W3:Y:S02]  /*3c600*/  @!P0 SYNCS.PHASECHK.TRANS64 P0, [R6+URZ], R7 ;  /* 0x00000007060085a7 */ /* 0x000ee4000800007f */
[----:B---3--:R-:W-:Y:S05]  /*3c610*/  @!P0 BRA `(.L_x_12815) ;  /* 0xfffffffc00f08947 */ /* 0x008fea000383ffff */
[----:B------:R-:W-:Y:S05]  /*3c620*/  BRA `(.L_x_12814) ;  /* 0xfffffe48009c7947 */ /* 0x000fea000383ffff */
.L_x_12833:
[----:B------:R-:W-:Y:S02]  /*3c630*/  IMAD.MOV.U32 R13, RZ, RZ, R19 ;  /* 0x000000ffff0d7224 */ /* 0x000fe400078e0013 */
[----:B------:R-:W-:Y:S02]  /*3c640*/  IMAD.MOV.U32 R12, RZ, RZ, RZ ;  /* 0x000000ffff0c7224 */ /* 0x000fe400078e00ff */
[----:B------:R-:W-:Y:S02]  /*3c650*/  IMAD.MOV.U32 R11, RZ, RZ, 0x181f ;  /* 0x0000181fff0b7424 */ /* 0x000fe400078e00ff */
[----:B------:R-:W-:-:S07]  /*3c660*/  IMAD.MOV.U32 R15, RZ, RZ, -0x1 ;  /* 0xffffffffff0f7424 */ /* 0x000fce00078e00ff */
[----:B-----5:R-:W-:Y:S05]  /*3c670*/  WARPSYNC.COLLECTIVE R15, `(.L_x_13081) ;  /* 0x000000000f087348 */ /* 0x020fea0003c00000 */
[----:B------:R0:W1:Y:S02]  /*3c680*/  SHFL.IDX P6, R14, R13, R12, R11 ;  /* 0x0000000c0d0e7389 */ /* 0x00006400000c000b */
[----:B01---5:R-:W-:Y:S01]  /*3c690*/  ENDCOLLECTIVE ;  /* 0x000000000000791b */ /* 0x023fe20003800000 */
.L_x_13081:
[----:B------:R-:W-:Y:S02]  /*3c6a0*/  IMAD.MOV.U32 R13, RZ, RZ, R18 ;  /* 0x000000ffff0d7224 */ /* 0x000fe400078e0012 */
[----:B------:R-:W-:-:S07]  /*3c6b0*/  IMAD.MOV.U32 R3, RZ, RZ, R14 ;  /* 0x000000ffff037224 */ /* 0x000fce00078e000e */
[----:B------:R-:W-:Y:S05]  /*3c6c0*/  WARPSYNC.COLLECTIVE R15, `(.L_x_13082) ;  /* 0x000000000f087348 */ /* 0x000fea0003c00000 */
[----:B------:R0:W1:Y:S02]  /*3c6d0*/  SHFL.IDX P6, R14, R13, R12, R11 ;  /* 0x0000000c0d0e7389 */ /* 0x00006400000c000b */
[----:B01----:R-:W-:Y:S01]  /*3c6e0*/  ENDCOLLECTIVE ;  /* 0x000000000000791b */ /* 0x003fe20003800000 */
.L_x_13082:
[----:B------:R-:W-:Y:S05]  /*3c6f0*/  BRA `(.L_x_13083) ;  /* 0xffffff2400247947 */ /* 0x000fea000383ffff */
.L_x_12836:
[----:B------:R-:W-:Y:S01]  /*3c700*/  BSSY B1, `(.L_x_13084) ;  /* 0x0000008000017945 */ /* 0x000fe20003800000 */
[----:B---3--:R-:W-:Y:S02]  /*3c710*/  IMAD.MOV.U32 R13, RZ, RZ, R19 ;  /* 0x000000ffff0d7224 */ /* 0x008fe400078e0013 */
[----:B------:R-:W-:Y:S02]  /*3c720*/  IMAD.MOV.U32 R12, RZ, RZ, 0x1 ;  /* 0x00000001ff0c7424 */ /* 0x000fe400078e00ff */
[----:B------:R-:W-:Y:S02]  /*3c730*/  IMAD.MOV.U32 R11, RZ, RZ, 0x181f ;  /* 0x0000181fff0b7424 */ /* 0x000fe400078e00ff */
[----:B------:R-:W-:-:S07]  /*3c740*/  IMAD.MOV.U32 R15, RZ, RZ, -0x1 ;  /* 0xffffffffff0f7424 */ /* 0x000fce00078e00ff */
[----:B012--5:R-:W-:Y:S05]  /*3c750*/  WARPSYNC.COLLECTIVE R15, `(.L_x_13085) ;  /* 0x000000000f087348 */ /* 0x027fea0003c00000 */
[----:B--2---:R2:W3:Y:S02]  /*3c760*/  SHFL.IDX P6, R14, R13, R12, R11 ;  /* 0x0000000c0d0e7389 */ /* 0x0044e400000c000b */
[----:B0123-5:R-:W-:Y:S01]  /*3c770*/  ENDCOLLECTIVE ;  /* 0x000000000000791b */ /* 0x02ffe20003800000 */
.L_x_13085:
[----:B------:R-:W-:Y:S05]  /*3c780*/  BSYNC B1 ;  /* 0x0000000000017941 */ /* 0x000fea0003800000 */
.L_x_13084:
        /* <DEDUP_REMOVED lines=8> */
.L_x_13086:
[----:B------:R-:W-:Y:S05]  /*3c810*/  BRA `(.L_x_13087) ;  /* 0xffffff2400447947 */ /* 0x000fea000383ffff */
.L_x_12839:
[----:B------:R-:W-:Y:S01]  /*3c820*/  BSSY B1, `(.L_x_13088) ;  /* 0x0000008000017945 */ /* 0x000fe20003800000 */
[----:B------:R-:W-:Y:S02]  /*3c830*/  IMAD.MOV.U32 R13, RZ, RZ, R19 ;  /* 0x000000ffff0d7224 */ /* 0x000fe400078e0013 */
[----:B------:R-:W-:Y:S02]  /*3c840*/  IMAD.MOV.U32 R12, RZ, RZ, 0x2 ;  /* 0x00000002ff0c7424 */ /* 0x000fe400078e00ff */
[----:B---3--:R-:W-:Y:S02]  /*3c850*/  IMAD.MOV.U32 R11, RZ, RZ, 0x181f ;  /* 0x0000181fff0b7424 */ /* 0x008fe400078e00ff */
[----:B------:R-:W-:-:S07]  /*3c860*/  IMAD.MOV.U32 R15, RZ, RZ, -0x1 ;  /* 0xffffffffff0f7424 */ /* 0x000fce00078e00ff */
[----:B012-4-:R-:W-:Y:S05]  /*3c870*/  WARPSYNC.COLLECTIVE R15, `(.L_x_13089) ;  /* 0x000000000f087348 */ /* 0x017fea0003c00000 */
[----:B--2---:R2:W3:Y:S02]  /*3c880*/  SHFL.IDX P6, R14, R13, R12, R11 ;  /* 0x0000000c0d0e7389 */ /* 0x0044e400000c000b */
[----:B01234-:R-:W-:Y:S01]  /*3c890*/  ENDCOLLECTIVE ;  /* 0x000000000000791b */ /* 0x01ffe20003800000 */
.L_x_13089:
[----:B------:R-:W-:Y:S05]  /*3c8a0*/  BSYNC B1 ;  /* 0x0000000000017941 */ /* 0x000fea0003800000 */
.L_x_13088:
        /* <DEDUP_REMOVED lines=8> */
.L_x_13090:
[----:B------:R-:W-:Y:S05]  /*3c930*/  BRA `(.L_x_13091) ;  /* 0xffffff2400647947 */ /* 0x000fea000383ffff */
.L_x_12842:
        /* <DEDUP_REMOVED lines=8> */
.L_x_13093:
[----:B------:R-:W-:Y:S05]  /*3c9c0*/  BSYNC B1 ;  /* 0x0000000000017941 */ /* 0x000fea0003800000 */
.L_x_13092:
        /* <DEDUP_REMOVED lines=8> */
.L_x_13094:
[----:B------:R-:W-:Y:S05]  /*3ca50*/  BRA `(.L_x_13095) ;  /* 0xffffff2400847947 */ /* 0x000fea000383ffff */
.L_x_12844:
[----:B------:R-:W-:Y:S02]  /*3ca60*/  IMAD.MOV.U32 R13, RZ, RZ, R4 ;  /* 0x000000ffff0d7224 */ /* 0x000fe400078e0004 */
[----:B------:R-:W-:Y:S02]  /*3ca70*/  IMAD.MOV.U32 R12, RZ, RZ, RZ ;  /* 0x000000ffff0c7224 */ /* 0x000fe400078e00ff */
[----:B------:R-:W-:Y:S02]  /*3ca80*/  IMAD.MOV.U32 R11, RZ, RZ, 0x1c1f ;  /* 0x00001c1fff0b7424 */ /* 0x000fe400078e00ff */
[----:B------:R-:W-:-:S07]  /*3ca90*/  IMAD.MOV.U32 R15, RZ, RZ, -0x1 ;  /* 0xffffffffff0f7424 */ /* 0x000fce00078e00ff */
[----:B------:R-:W-:Y:S05]  /*3caa0*/  WARPSYNC.COLLECTIVE R15, `(.L_x_13096) ;  /* 0x000000000f087348 */ /* 0x000fea0003c00000 */
[----:B------:R0:W1:Y:S02]  /*3cab0*/  SHFL.IDX P6, R14, R13, R12, R11 ;  /* 0x0000000c0d0e7389 */ /* 0x00006400000c000b */
[----:B01----:R-:W-:Y:S01]  /*3cac0*/  ENDCOLLECTIVE ;  /* 0x000000000000791b */ /* 0x003fe20003800000 */
.L_x_13096:
[----:B------:R-:W-:Y:S02]  /*3cad0*/  IMAD.MOV.U32 R13, RZ, RZ, R3 ;  /* 0x000000ffff0d7224 */ /* 0x000fe400078e0003 */
[----:B------:R-:W-:-:S07]  /*3cae0*/  IMAD.MOV.U32 R5, RZ, RZ, R14 ;  /* 0x000000ffff057224 */ /* 0x000fce00078e000e */
[----:B------:R-:W-:Y:S05]  /*3caf0*/  WARPSYNC.COLLECTIVE R15, `(.L_x_13097) ;  /* 0x000000000f087348 */ /* 0x000fea0003c00000 */
[----:B------:R0:W1:Y:S02]  /*3cb00*/  SHFL.IDX P6, R14, R13, R12, R11 ;  /* 0x0000000c0d0e7389 */ /* 0x00006400000c000b */
[----:B01----:R-:W-:Y:S01]  /*3cb10*/  ENDCOLLECTIVE ;  /* 0x000000000000791b */ /* 0x003fe20003800000 */
.L_x_13097:
[----:B------:R-:W-:Y:S05]  /*3cb20*/  BRA `(.L_x_13098) ;  /* 0xffffff2800607947 */ /* 0x000fea000383ffff */
.L_x_12847:
[----:B------:R-:W-:Y:S01]  /*3cb30*/  BSSY B1, `(.L_x_13099) ;  /* 0x0000008000017945 */ /* 0x000fe20003800000 */
[----:B------:R-:W-:Y:S02]  /*3cb40*/  IMAD.MOV.U32 R13, RZ, RZ, R4 ;  /* 0x000000ffff0d7224 */ /* 0x000fe400078e0004 */
[----:B------:R-:W-:Y:S02]  /*3cb50*/  IMAD.MOV.U32 R12, RZ, RZ, 0x1 ;  /* 0x00000001ff0c7424 */ /* 0x000fe400078e00ff */
[----:B---3--:R-:W-:Y:S02]  /*3cb60*/  IMAD.MOV.U32 R11, RZ, RZ, 0x1c1f ;  /* 0x00001c1fff0b7424 */ /* 0x008fe400078e00ff */
[----:B------:R-:W-:-:S07]  /*3cb70*/  IMAD.MOV.U32 R15, RZ, RZ, -0x1 ;  /* 0xffffffffff0f7424 */ /* 0x000fce00078e00ff */
[----:B012---:R-:W-:Y:S05]  /*3cb80*/  WARPSYNC.COLLECTIVE R15, `(.L_x_13100) ;  /* 0x000000000f087348 */ /* 0x007fea0003c00000 */
[----:B--2---:R2:W3:Y:S02]  /*3cb90*/  SHFL.IDX P6, R14, R13, R12, R11 ;  /* 0x0000000c0d0e7389 */ /* 0x0044e400000c000b */
[----:B0123--:R-:W-:Y:S01]  /*3cba0*/  ENDCOLLECTIVE ;  /* 0x000000000000791b */ /* 0x00ffe20003800000 */
.L_x_13100:
[----:B------:R-:W-:Y:S05]  /*3cbb0*/  BSYNC B1 ;  /* 0x0000000000017941 */ /* 0x000fea0003800000 */
.L_x_13099:
        /* <DEDUP_REMOVED lines=8> */
.L_x_13101:
[----:B------:R-:W-:Y:S05]  /*3cc40*/  BRA `(.L_x_13102) ;  /* 0xffffff34004c7947 */ /* 0x000fea000383ffff */
.L_x_12853:
[----:B------:R-:W-:Y:S02]  /*3cc50*/  IMAD.MOV.U32 R13, RZ, RZ, R4 ;  /* 0x000000ffff0d7224 */ /* 0x000fe400078e0004 */
[----:B------:R-:W-:Y:S02]  /*3cc60*/  IMAD.MOV.U32 R12, RZ, RZ, RZ ;  /* 0x000000ffff0c7224 */ /* 0x000fe400078e00ff */
[----:B------:R-:W-:Y:S02]  /*3cc70*/  IMAD.MOV.U32 R11, RZ, RZ, 0x181f ;  /* 0x0000181fff0b7424 */ /* 0x000fe400078e00ff */
[----:B------:R-:W-:-:S07]  /*3cc80*/  IMAD.MOV.U32 R15, RZ, RZ, -0x1 ;  /* 0xffffffffff0f7424 */ /* 0x000fce00078e00ff */
[----:B01----:R-:W-:Y:S05]  /*3cc90*/  WARPSYNC.COLLECTIVE R15, `(.L_x_13103) ;  /* 0x000000000f087348 */ /* 0x003fea0003c00000 */
[----:B------:R2:W3:Y:S02]  /*3cca0*/  SHFL.IDX P6, R14, R13, R12, R11 ;  /* 0x0000000c0d0e7389 */ /* 0x0004e400000c000b */
[----:B0123--:R-:W-:Y:S01]  /*3ccb0*/  ENDCOLLECTIVE ;  /* 0x000000000000791b */ /* 0x00ffe20003800000 */
.L_x_13103:
[----:B------:R-:W-:Y:S02]  /*3ccc0*/  IMAD.MOV.U32 R13, RZ, RZ, R3 ;  /* 0x000000ffff0d7224 */ /* 0x000fe400078e0003 */
[----:B------:R-:W-:-:S07]  /*3ccd0*/  IMAD.MOV.U32 R0, RZ, RZ, R14 ;  /* 0x000000ffff007224 */ /* 0x000fce00078e000e */
[----:B------:R-:W-:Y:S05]  /*3cce0*/  WARPSYNC.COLLECTIVE R15, `(.L_x_13104) ;  /* 0x000000000f087348 */ /* 0x000fea0003c00000 */
[----:B------:R0:W1:Y:S02]  /*3ccf0*/  SHFL.IDX P6, R14, R13, R12, R11 ;  /* 0x0000000c0d0e7389 */ /* 0x00006400000c000b */
[----:B01----:R-:W-:Y:S01]  /*3cd00*/  ENDCOLLECTIVE ;  /* 0x000000000000791b */ /* 0x003fe20003800000 */
.L_x_13104:
[----:B------:R-:W-:Y:S05]  /*3cd10*/  BRA `(.L_x_13105) ;  /* 0xffffff4800747947 */ /* 0x000fea000383ffff */
.L_x_12856:
        /* <DEDUP_REMOVED lines=8> */
.L_x_13107:
[----:B------:R-:W-:Y:S05]  /*3cda0*/  BSYNC B1 ;  /* 0x0000000000017941 */ /* 0x000fea0003800000 */
.L_x_13106:
        /* <DEDUP_REMOVED lines=8> */
.L_x_13108:
[----:B------:R-:W-:Y:S05]  /*3ce30*/  BRA `(.L_x_13109) ;  /* 0xffffff4800987947 */ /* 0x000fea000383ffff */
.L_x_12859:
        /* <DEDUP_REMOVED lines=8> */
.L_x_13111:
[----:B------:R-:W-:Y:S05]  /*3cec0*/  BSYNC B1 ;  /* 0x0000000000017941 */ /* 0x000fea0003800000 */
.L_x_13110:
        /* <DEDUP_REMOVED lines=8> */
.L_x_13112:
[----:B------:R-:W-:Y:S05]  /*3cf50*/  BRA `(.L_x_13113) ;  /* 0xffffff4800b87947 */ /* 0x000fea000383ffff */
.L_x_12862:
        /* <DEDUP_REMOVED lines=8> */
.L_x_13115:
[----:B------:R-:W-:Y:S05]  /*3cfe0*/  BSYNC B1 ;  /* 0x0000000000017941 */ /* 0x000fea0003800000 */
.L_x_13114:
        /* <DEDUP_REMOVED lines=8> */
.L_x_13116:
[----:B------:R-:W-:Y:S05]  /*3d070*/  BRA `(.L_x_13117) ;  /* 0xffffff4800d87947 */ /* 0x000fea000383ffff */
.L_x_12889:
        /* <DEDUP_REMOVED lines=11> */
.L_x_13119:
[----:B------:R-:W-:Y:S05]  /*3d130*/  BSYNC B1 ;  /* 0x0000000000017941 */ /* 0x000fea0003800000 */
.L_x_13118:
[----:B------:R-:W-:Y:S05]  /*3d140*/  BRA `(.L_x_13120) ;  /* 0xffffff6c000c7947 */ /* 0x000fea000383ffff */
.L_x_12891:
[----:B------:R-:W-:Y:S01]  /*3d150*/  BSSY B1, `(.L_x_13121) ;  /* 0x0000006000017945 */ /* 0x000fe20003800000 */
[----:B0-----:R-:W-:-:S07]  /*3d160*/  IMAD.MOV.U32 R15, RZ, RZ, -0x1 ;  /* 0xffffffffff0f7424 */ /* 0x001fce00078e00ff */
[----:B-1----:R-:W-:Y:S05]  /*3d170*/  WARPSYNC.COLLECTIVE R15, `(.L_x_13122) ;  /* 0x000000000f0c7348 */ /* 0x002fea0003c00000 */
[----:B------:R-:W-:Y:S02]  /*3d180*/  ELECT P6, UR62, PT ;  /* 0x00000000003e782f */ /* 0x000fe400038c0000 */
[----:B------:R-:W-:Y:S01]  /*3d190*/  MOV R14, UR62 ;  /* 0x0000003e000e7c02 */ /* 0x000fe20008000f00 */
[----:B-1----:R-:W-:Y:S10]  /*3d1a0*/  ENDCOLLECTIVE ;  /* 0x000000000000791b */ /* 0x002ff40003800000 */
.L_x_13122:
[----:B------:R-:W-:Y:S05]  /*3d1b0*/  BSYNC B1 ;  /* 0x0000000000017941 */ /* 0x000fea0003800000 */
.L_x_13121:
[----:B------:R-:W-:Y:S05]  /*3d1c0*/  BRA `(.L_x_12890) ;  /* 0xffffff6c00047947 */ /* 0x000fea000383ffff */
.L_x_12893:
[----:B-1----:R1:W2:Y:S02]  /*3d1d0*/  SYNCS.PHASECHK.TRANS64.TRYWAIT P0, [R18+URZ+0x32420], R5 ;  /* 0x03242005120075a7 */ /* 0x0022a4000800017f */
[----:B--2---:R-:W-:Y:S05]  /*3d1e0*/  @!P0 NANOSLEEP.SYNCS 0x989680 ;  /* 0x009896800000895d */ /* 0x004fea0003900000 */
[----:B------:R-:W2:Y:S02]  /*3d1f0*/  @!P0 SYNCS.PHASECHK.TRANS64 P0, [R18+URZ+0x32420], R5 ;  /* 0x03242005120085a7 */ /* 0x000ea4000800007f */
[----:B--2---:R-:W-:Y:S05]  /*3d200*/  @!P0 BRA `(.L_x_12893) ;  /* 0xfffffffc00f08947 */ /* 0x004fea000383ffff */
[----:B------:R-:W-:Y:S05]  /*3d210*/  BRA `(.L_x_13123) ;  /* 0xffffff6c00147947 */ /* 0x000fea000383ffff */
.L_x_12897:
[----:B-1----:R1:W2:Y:S02]  /*3d220*/  SYNCS.PHASECHK.TRANS64.TRYWAIT P0, [R5+URZ+0x324a0], R10 ;  /* 0x0324a00a050075a7 */ /* 0x0022a4000800017f */
[----:B--2---:R-:W-:Y:S05]  /*3d230*/  @!P0 NANOSLEEP.SYNCS 0x989680 ;  /* 0x009896800000895d */ /* 0x004fea0003900000 */
[----:B------:R-:W2:Y:S02]  /*3d240*/  @!P0 SYNCS.PHASECHK.TRANS64 P0, [R5+URZ+0x324a0], R10 ;  /* 0x0324a00a050085a7 */ /* 0x000ea4000800007f */
[----:B--2---:R-:W-:Y:S05]  /*3d250*/  @!P0 BRA `(.L_x_12897) ;  /* 0xfffffffc00f08947 */ /* 0x004fea000383ffff */
[----:B------:R-:W-:Y:S05]  /*3d260*/  BRA `(.L_x_13124) ;  /* 0xffffff6c00347947 */ /* 0x000fea000383ffff */
.L_x_12902:
[----:B--2---:R2:W3:Y:S02]  /*3d270*/  SYNCS.PHASECHK.TRANS64.TRYWAIT P0, [R5+URZ+0x324c0], R10 ;  /* 0x0324c00a050075a7 */ /* 0x0044e4000800017f */
[----:B---3--:R-:W-:Y:S05]  /*3d280*/  @!P0 NANOSLEEP.SYNCS 0x989680 ;  /* 0x009896800000895d */ /* 0x008fea0003900000 */
[----:B------:R-:W3:Y:S02]  /*3d290*/  @!P0 SYNCS.PHASECHK.TRANS64 P0, [R5+URZ+0x324c0], R10 ;  /* 0x0324c00a050085a7 */ /* 0x000ee4000800007f */
[----:B---3--:R-:W-:Y:S05]  /*3d2a0*/  @!P0 BRA `(.L_x_12902) ;  /* 0xfffffffc00f08947 */ /* 0x008fea000383ffff */
[----:B------:R-:W-:Y:S05]  /*3d2b0*/  BRA `(.L_x_13125) ;  /* 0xffffff6c00b47947 */ /* 0x000fea000383ffff */
.L_x_12912:
[----:B-1----:R1:W2:Y:S02]  /*3d2c0*/  SYNCS.PHASECHK.TRANS64.TRYWAIT P1, [R6+URZ+0x324a0], R7 ;  /* 0x0324a007060075a7 */ /* 0x0022a4000802017f */
[----:B--2---:R-:W-:Y:S05]  /*3d2d0*/  @!P1 NANOSLEEP.SYNCS 0x989680 ;  /* 0x009896800000995d */ /* 0x004fea0003900000 */
[----:B------:R-:W2:Y:S02]  /*3d2e0*/  @!P1 SYNCS.PHASECHK.TRANS64 P1, [R6+URZ+0x324a0], R7 ;  /* 0x0324a007060095a7 */ /* 0x000ea4000802007f */
[----:B--2---:R-:W-:Y:S05]  /*3d2f0*/  @!P1 BRA `(.L_x_12912) ;  /* 0xfffffffc00f09947 */ /* 0x004fea000383ffff */
[----:B------:R-:W-:Y:S05]  /*3d300*/  BRA `(.L_x_13126) ;  /* 0xffffff7400447947 */ /* 0x000fea000383ffff */
.L_x_12917:
[----:B--2---:R2:W3:Y:S02]  /*3d310*/  SYNCS.PHASECHK.TRANS64.TRYWAIT P1, [R6+URZ+0x324c0], R7 ;  /* 0x0324c007060075a7 */ /* 0x0044e4000802017f */
[----:B---3--:R-:W-:Y:S05]  /*3d320*/  @!P1 NANOSLEEP.SYNCS 0x989680 ;  /* 0x009896800000995d */ /* 0x008fea0003900000 */
[----:B------:R-:W3:Y:S02]  /*3d330*/  @!P1 SYNCS.PHASECHK.TRANS64 P1, [R6+URZ+0x324c0], R7 ;  /* 0x0324c007060095a7 */ /* 0x000ee4000802007f */
[----:B---3--:R-:W-:Y:S05]  /*3d340*/  @!P1 BRA `(.L_x_12917) ;  /* 0xfffffffc00f09947 */ /* 0x008fea000383ffff */
[----:B------:R-:W-:Y:S05]  /*3d350*/  BRA `(.L_x_13127) ;  /* 0xffffff7400c07947 */ /* 0x000fea000383ffff */
.L_x_12943:
        /* <DEDUP_REMOVED lines=11> */
.L_x_13129:
[----:B------:R-:W-:Y:S05]  /*3d410*/  BSYNC B0 ;  /* 0x0000000000007941 */ /* 0x000fea0003800000 */
.L_x_13128:
[----:B------:R-:W-:Y:S05]  /*3d420*/  BRA `(.L_x_13130) ;  /* 0xffffff8800547947 */ /* 0x000fea000383ffff */
.L_x_12945:
[----:B------:R-:W-:Y:S01]  /*3d430*/  BSSY B0, `(.L_x_13131) ;  /* 0x0000006000007945 */ /* 0x000fe20003800000 */
[----:B0-----:R-:W-:-:S07]  /*3d440*/  IMAD.MOV.U32 R15, RZ, RZ, -0x1 ;  /* 0xffffffffff0f7424 */ /* 0x001fce00078e00ff */
[----:B-1-3--:R-:W-:Y:S05]  /*3d450*/  WARPSYNC.COLLECTIVE R15, `(.L_x_13132) ;  /* 0x000000000f0c7348 */ /* 0x00afea0003c00000 */
[----:B------:R-:W-:Y:S02]  /*3d460*/  ELECT P6, UR62, PT ;  /* 0x00000000003e782f */ /* 0x000fe400038c0000 */
[----:B------:R-:W-:Y:S01]  /*3d470*/  MOV R14, UR62 ;  /* 0x0000003e000e7c02 */ /* 0x000fe20008000f00 */
[----:B-1-3--:R-:W-:Y:S10]  /*3d480*/  ENDCOLLECTIVE ;  /* 0x000000000000791b */ /* 0x00aff40003800000 */
.L_x_13132:
[----:B------:R-:W-:Y:S05]  /*3d490*/  BSYNC B0 ;  /* 0x0000000000007941 */ /* 0x000fea0003800000 */
.L_x_13131:
[----:B------:R-:W-:Y:S05]  /*3d4a0*/  BRA `(.L_x_13133) ;  /* 0xffffff8800607947 */ /* 0x000fea000383ffff */
.L_x_12947:
[----:B--2---:R2:W3:Y:S02]  /*3d4b0*/  SYNCS.PHASECHK.TRANS64.TRYWAIT P0, [R0+URZ+0x32440], R2 ;  /* 0x03244002000075a7 */ /* 0x0044e4000800017f */
[----:B---3--:R-:W-:Y:S05]  /*3d4c0*/  @!P0 NANOSLEEP.SYNCS 0x989680 ;  /* 0x009896800000895d */ /* 0x008fea0003900000 */
[----:B------:R-:W3:Y:S02]  /*3d4d0*/  @!P0 SYNCS.PHASECHK.TRANS64 P0, [R0+URZ+0x32440], R2 ;  /* 0x03244002000085a7 */ /* 0x000ee4000800007f */
[----:B---3--:R-:W-:Y:S05]  /*3d4e0*/  @!P0 BRA `(.L_x_12947) ;  /* 0xfffffffc00f08947 */ /* 0x008fea000383ffff */
[----:B------:R-:W-:Y:S05]  /*3d4f0*/  BRA `(.L_x_13134) ;  /* 0xffffff8800c07947 */ /* 0x000fea000383ffff */
.L_x_12951:
        /* <DEDUP_REMOVED lines=10> */
.L_x_13135:
[----:B------:R0:W-:Y:S01]  /*3d5a0*/  STL [R1+0x488], R10 ;  /* 0x0004880a01007387 */ /* 0x0001e20000100800 */
[----:B------:R-:W-:Y:S02]  /*3d5b0*/  IMAD.MOV.U32 R13, RZ, RZ, R3 ;  /* 0x000000ffff0d7224 */ /* 0x000fe400078e0003 */
[----:B------:R-:W-:-:S07]  /*3d5c0*/  IMAD.MOV.U32 R4, RZ, RZ, R14 ;  /* 0x000000ffff047224 */ /* 0x000fce00078e000e */
[----:B0-----:R-:W-:Y:S05]  /*3d5d0*/  WARPSYNC.COLLECTIVE R15, `(.L_x_13136) ;  /* 0x000000000f087348 */ /* 0x001fea0003c00000 */
[----:B------:R1:W2:Y:S02]  /*3d5e0*/  SHFL.IDX P6, R14, R13, R12, R11 ;  /* 0x0000000c0d0e7389 */ /* 0x0002a400000c000b */
[----:B012---:R-:W-:Y:S01]  /*3d5f0*/  ENDCOLLECTIVE ;  /* 0x000000000000791b */ /* 0x007fe20003800000 */
.L_x_13136:
[----:B------:R-:W-:Y:S02]  /*3d600*/  IMAD.MOV.U32 R13, RZ, RZ, R2 ;  /* 0x000000ffff0d7224 */ /* 0x000fe400078e0002 */
[----:B------:R-:W-:Y:S02]  /*3d610*/  IMAD.MOV.U32 R12, RZ, RZ, 0x1 ;  /* 0x00000001ff0c7424 */ /* 0x000fe400078e00ff */
[----:B------:R-:W-:-:S07]  /*3d620*/  IMAD.MOV.U32 R5, RZ, RZ, R14 ;  /* 0x000000ffff057224 */ /* 0x000fce00078e000e */
[----:B------:R-:W-:Y:S05]  /*3d630*/  WARPSYNC.COLLECTIVE R15, `(.L_x_13137) ;  /* 0x000000000f087348 */ /* 0x000fea0003c00000 */
[----:B------:R0:W1:Y:S02]  /*3d640*/  SHFL.IDX P6, R14, R13, R12, R11 ;  /* 0x0000000c0d0e7389 */ /* 0x00006400000c000b */
[----:B01----:R-:W-:Y:S01]  /*3d650*/  ENDCOLLECTIVE ;  /* 0x000000000000791b */ /* 0x003fe20003800000 */
.L_x_13137:
[----:B------:R-:W-:Y:S02]  /*3d660*/  IMAD.MOV.U32 R13, RZ, RZ, R3 ;  /* 0x000000ffff0d7224 */ /* 0x000fe400078e0003 */
[----:B------:R-:W-:Y:S02]  /*3d670*/  IMAD R0, R0, R7, RZ ;  /* 0x0000000700007224 */ /* 0x000fe400078e02ff */
[----:B------:R-:W-:-:S07]  /*3d680*/  IMAD.MOV.U32 R7, RZ, RZ, R14 ;  /* 0x000000ffff077224 */ /* 0x000fce00078e000e */
[----:B------:R-:W-:Y:S05]  /*3d690*/  WARPSYNC.COLLECTIVE R15, `(.L_x_13138) ;  /* 0x000000000f087348 */ /* 0x000fea0003c00000 */
[----:B------:R0:W1:Y:S02]  /*3d6a0*/  SHFL.IDX P6, R14, R13, R12, R11 ;  /* 0x0000000c0d0e7389 */ /* 0x00006400000c000b */
[----:B01----:R-:W-:Y:S01]  /*3d6b0*/  ENDCOLLECTIVE ;  /* 0x000000000000791b */ /* 0x003fe20003800000 */
.L_x_13138:
        /* <DEDUP_REMOVED lines=10> */
.L_x_13139:
        /* <DEDUP_REMOVED lines=15> */
.L_x_13140:
        /* <DEDUP_REMOVED lines=19> */
.L_x_13141:
        /* <DEDUP_REMOVED lines=10> */
.L_x_13142:
        /* <DEDUP_REMOVED lines=13> */
.L_x_13143:
        /* <DEDUP_REMOVED lines=10> */
.L_x_13144:
        /* <DEDUP_REMOVED lines=13> */
.L_x_13145:
        /* <DEDUP_REMOVED lines=10> */
.L_x_13146:
        /* <DEDUP_REMOVED lines=13> */
.L_x_13147:
        /* <DEDUP_REMOVED lines=10> */
.L_x_13148:
        /* <DEDUP_REMOVED lines=11> */
.L_x_13149:
        /* <DEDUP_REMOVED lines=14> */
.L_x_13150:
[----:B------:R-:W-:Y:S01]  /*3e000*/  IMAD.MOV.U32 R3, RZ, RZ, R14 ;  /* 0x000000ffff037224 */ /* 0x000fe200078e000e */
[----:B------:R-:W-:Y:S06]  /*3e010*/  BRA `(.L_x_13151) ;  /* 0xffffff8c00487947 */ /* 0x000fec000383ffff */
.L_x_12955:
        /* <DEDUP_REMOVED lines=36> */
.L_x_13153:
[----:B------:R-:W-:Y:S05]  /*3e260*/  BSYNC B0 ;  /* 0x0000000000007941 */ /* 0x000fea0003800000 */
.L_x_13152:
        /* <DEDUP_REMOVED lines=10> */
.L_x_13154:
        /* <DEDUP_REMOVED lines=16> */
.L_x_13155:
        /* <DEDUP_REMOVED lines=15> */
.L_x_13156:
        /* <DEDUP_REMOVED lines=9> */
.L_x_13157:
        /* <DEDUP_REMOVED lines=15> */
.L_x_13158:
        /* <DEDUP_REMOVED lines=9> */
.L_x_13159:
        /* <DEDUP_REMOVED lines=15> */
.L_x_13160:
        /* <DEDUP_REMOVED lines=9> */
.L_x_13161:
        /* <DEDUP_REMOVED lines=15> */
.L_x_13162:
        /* <DEDUP_REMOVED lines=9> */
.L_x_13163:
        /* <DEDUP_REMOVED lines=14> */
.L_x_13164:
        /* <DEDUP_REMOVED lines=19> */
.L_x_13165:
[----:B------:R-:W-:Y:S02]  /*3ec20*/  IMAD.MOV.U32 R13, RZ, RZ, R2 ;  /* 0x000000ffff0d7224 */ /* 0x000fe400078e0002 */
[----:B------:R-:W-:-:S07]  /*3ec30*/  IMAD.MOV.U32 R6, RZ, RZ, R14 ;  /* 0x000000ffff067224 */ /* 0x000fce00078e000e */
[----:B------:R-:W-:Y:S05]  /*3ec40*/  WARPSYNC.COLLECTIVE R15, `(.L_x_13166) ;  /* 0x000000000f087348 */ /* 0x000fea0003c00000 */
[----:B------:R0:W1:Y:S02]  /*3ec50*/  SHFL.IDX P6, R14, R13, R12, R11 ;  /* 0x0000000c0d0e7389 */ /* 0x00006400000c000b */
[----:B01----:R-:W-:Y:S01]  /*3ec60*/  ENDCOLLECTIVE ;  /* 0x000000000000791b */ /* 0x003fe20003800000 */
.L_x_13166:
[----:B------:R-:W-:Y:S02]  /*3ec70*/  IMAD.MOV.U32 R13, RZ, RZ, R0 ;  /* 0x000000ffff0d7224 */ /* 0x000fe400078e0000 */
[----:B------:R-:W-:Y:S02]  /*3ec80*/  IMAD.MOV.U32 R12, RZ, RZ, 0x7 ;  /* 0x00000007ff0c7424 */ /* 0x000fe400078e00ff */
[----:B------:R-:W-:-:S07]  /*3ec90*/  IMAD.MOV.U32 R5, RZ, RZ, R14 ;  /* 0x000000ffff057224 */ /* 0x000fce00078e000e */
[----:B------:R-:W-:Y:S05]  /*3eca0*/  WARPSYNC.COLLECTIVE R15, `(.L_x_13167) ;  /* 0x000000000f087348 */ /* 0x000fea0003c00000 */
[----:B------:R0:W1:Y:S02]  /*3ecb0*/  SHFL.IDX P6, R14, R13, R12, R11 ;  /* 0x0000000c0d0e7389 */ /* 0x00006400000c000b */
[----:B01----:R-:W-:Y:S01]  /*3ecc0*/  ENDCOLLECTIVE ;  /* 0x000000000000791b */ /* 0x003fe20003800000 */
.L_x_13167:
        /* <DEDUP_REMOVED lines=10> */
.L_x_13168:
        /* <DEDUP_REMOVED lines=9> */
.L_x_12960:
[----:B-1----:R1:W2:Y:S02]  /*3ee00*/  SYNCS.PHASECHK.TRANS64.TRYWAIT P0, [R18+URZ+0x32420], R0 ;  /* 0x03242000120075a7 */ /* 0x0022a4000800017f */
[----:B--2---:R-:W-:Y:S05]  /*3ee10*/  @!P0 NANOSLEEP.SYNCS 0x989680 ;  /* 0x009896800000895d */ /* 0x004fea0003900000 */
[----:B------:R-:W2:Y:S02]  /*3ee20*/  @!P0 SYNCS.PHASECHK.TRANS64 P0, [R18+URZ+0x32420], R0 ;  /* 0x03242000120085a7 */ /* 0x000ea4000800007f */
[----:B--2---:R-:W-:Y:S05]  /*3ee30*/  @!P0 BRA `(.L_x_12960) ;  /* 0xfffffffc00f08947 */ /* 0x004fea000383ffff */
[----:B------:R-:W-:Y:S05]  /*3ee40*/  BRA `(.L_x_13170) ;  /* 0xffffff8c00647947 */ /* 0x000fea000383ffff */
.L_x_12964:
[----:B0-----:R0:W1:Y:S02]  /*3ee50*/  SYNCS.PHASECHK.TRANS64.TRYWAIT P0, [R2+URZ+0x32460], R0 ;  /* 0x03246000020075a7 */ /* 0x001064000800017f */
[----:B-1----:R-:W-:Y:S05]  /*3ee60*/  @!P0 NANOSLEEP.SYNCS 0x989680 ;  /* 0x009896800000895d */ /* 0x002fea0003900000 */
[----:B------:R-:W1:Y:S02]  /*3ee70*/  @!P0 SYNCS.PHASECHK.TRANS64 P0, [R2+URZ+0x32460], R0 ;  /* 0x03246000020085a7 */ /* 0x000e64000800007f */
[----:B-1----:R-:W-:Y:S05]  /*3ee80*/  @!P0 BRA `(.L_x_12964) ;  /* 0xfffffffc00f08947 */ /* 0x002fea000383ffff */
[----:B------:R-:W-:Y:S05]  /*3ee90*/  BRA `(.L_x_13171) ;  /* 0xffffff8c00887947 */ /* 0x000fea000383ffff */
.L_x_12979:
[----:B0-----:R0:W1:Y:S02]  /*3eea0*/  SYNCS.PHASECHK.TRANS64.TRYWAIT P0, [R2+URZ+0x32440], R6 ;  /* 0x03244006020075a7 */ /* 0x001064000800017f */
[----:B-1----:R-:W-:Y:S05]  /*3eeb0*/  @!P0 NANOSLEEP.SYNCS 0x989680 ;  /* 0x009896800000895d */ /* 0x002fea0003900000 */
[----:B------:R-:W1:Y:S02]  /*3eec0*/  @!P0 SYNCS.PHASECHK.TRANS64 P0, [R2+URZ+0x32440], R6 ;  /* 0x03244006020085a7 */ /* 0x000e64000800007f */
[----:B-1----:R-:W-:Y:S05]  /*3eed0*/  @!P0 BRA `(.L_x_12979) ;  /* 0xfffffffc00f08947 */ /* 0x002fea000383ffff */
[----:B------:R-:W-:Y:S05]  /*3eee0*/  BRA `(.L_x_13172) ;  /* 0xffffff9400c07947 */ /* 0x000fea000383ffff */
.L_x_12984:
[----:B-1----:R1:W2:Y:S02]  /*3eef0*/  SYNCS.PHASECHK.TRANS64.TRYWAIT P0, [R2+URZ+0x32460], R6 ;  /* 0x03246006020075a7 */ /* 0x0022a4000800017f */
[----:B--2---:R-:W-:Y:S05]  /*3ef00*/  @!P0 NANOSLEEP.SYNCS 0x989680 ;  /* 0x009896800000895d */ /* 0x004fea0003900000 */
[----:B------:R-:W2:Y:S02]  /*3ef10*/  @!P0 SYNCS.PHASECHK.TRANS64 P0, [R2+URZ+0x32460], R6 ;  /* 0x03246006020085a7 */ /* 0x000ea4000800007f */
[----:B--2---:R-:W-:Y:S05]  /*3ef20*/  @!P0 BRA `(.L_x_12984) ;  /* 0xfffffffc00f08947 */ /* 0x004fea000383ffff */
[----:B------:R-:W-:Y:S05]  /*3ef30*/  BRA `(.L_x_13173) ;  /* 0xffffff98003c7947 */ /* 0x000fea000383ffff */
.L_x_12995:
[----:B0-----:R0:W1:Y:S02]  /*3ef40*/  SYNCS.PHASECHK.TRANS64.TRYWAIT P0, [R3+URZ+0x32440], R2 ;  /* 0x03244002030075a7 */ /* 0x001064000800017f */
[----:B-1----:R-:W-:Y:S05]  /*3ef50*/  @!P0 NANOSLEEP.SYNCS 0x989680 ;  /* 0x009896800000895d */ /* 0x002fea0003900000 */
[----:B------:R-:W1:Y:S02]  /*3ef60*/  @!P0 SYNCS.PHASECHK.TRANS64 P0, [R3+URZ+0x32440], R2 ;  /* 0x03244002030085a7 */ /* 0x000e64000800007f */
[----:B-1----:R-:W-:Y:S05]  /*3ef70*/  @!P0 BRA `(.L_x_12995) ;  /* 0xfffffffc00f08947 */ /* 0x002fea000383ffff */
[----:B------:R-:W-:Y:S05]  /*3ef80*/  BRA `(.L_x_13174) ;  /* 0xffffffa000247947 */ /* 0x000fea000383ffff */
.L_x_13000:
[----:B-1----:R1:W2:Y:S02]  /*3ef90*/  SYNCS.PHASECHK.TRANS64.TRYWAIT P0, [R3+URZ+0x32460], R2 ;  /* 0x03246002030075a7 */ /* 0x0022a4000800017f */
[----:B--2---:R-:W-:Y:S05]  /*3efa0*/  @!P0 NANOSLEEP.SYNCS 0x989680 ;  /* 0x009896800000895d */ /* 0x004fea0003900000 */
[----:B------:R-:W2:Y:S02]  /*3efb0*/  @!P0 SYNCS.PHASECHK.TRANS64 P0, [R3+URZ+0x32460], R2 ;  /* 0x03246002030085a7 */ /* 0x000ea4000800007f */
[----:B--2---:R-:W-:Y:S05]  /*3efc0*/  @!P0 BRA `(.L_x_13000) ;  /* 0xfffffffc00f08947 */ /* 0x004fea000383ffff */
[----:B------:R-:W-:Y:S05]  /*3efd0*/  BRA `(.L_x_13175) ;  /* 0xffffffa000a07947 */ /* 0x000fea000383ffff */
.L_x_13011:
[----:B0-----:R0:W1:Y:S02]  /*3efe0*/  SYNCS.PHASECHK.TRANS64.TRYWAIT P0, [R3+URZ+0x32440], R2 ;  /* 0x03244002030075a7 */ /* 0x001064000800017f */
[----:B-1----:R-:W-:Y:S05]  /*3eff0*/  @!P0 NANOSLEEP.SYNCS 0x989680 ;  /* 0x009896800000895d */ /* 0x002fea0003900000 */
[----:B------:R-:W1:Y:S02]  /*3f000*/  @!P0 SYNCS.PHASECHK.TRANS64 P0, [R3+URZ+0x32440], R2 ;  /* 0x03244002030085a7 */ /* 0x000e64000800007f */
[----:B-1----:R-:W-:Y:S05]  /*3f010*/  @!P0 BRA `(.L_x_13011) ;  /* 0xfffffffc00f08947 */ /* 0x002fea000383ffff */
[----:B------:R-:W-:Y:S05]  /*3f020*/  BRA `(.L_x_13176) ;  /* 0xffffffa800707947 */ /* 0x000fea000383ffff */
.L_x_13016:
[----:B-1----:R1:W2:Y:S02]  /*3f030*/  SYNCS.PHASECHK.TRANS64.TRYWAIT P0, [R3+URZ+0x32460], R2 ;  /* 0x03246002030075a7 */ /* 0x0022a4000800017f */
[----:B--2---:R-:W-:Y:S05]  /*3f040*/  @!P0 NANOSLEEP.SYNCS 0x989680 ;  /* 0x009896800000895d */ /* 0x004fea0003900000 */
[----:B------:R-:W2:Y:S02]  /*3f050*/  @!P0 SYNCS.PHASECHK.TRANS64 P0, [R3+URZ+0x32460], R2 ;  /* 0x03246002030085a7 */ /* 0x000ea4000800007f */
[----:B--2---:R-:W-:Y:S05]  /*3f060*/  @!P0 BRA `(.L_x_13016) ;  /* 0xfffffffc00f08947 */ /* 0x004fea000383ffff */
[----:B------:R-:W-:Y:S05]  /*3f070*/  BRA `(.L_x_13177) ;  /* 0xffffffa800ec7947 */ /* 0x000fea000383ffff */
.L_x_13028:
[----:B------:R-:W4:Y:S01]  /*3f080*/  LDL R0, [R1+0x460] ;  /* 0x0004600001007983 */ /* 0x000f220000100800 */
[----:B------:R-:W-:Y:S01]  /*3f090*/  BSSY B0, `(.L_x_13178) ;  /* 0x0000008000007945 */ /* 0x000fe20003800000 */
[----:B------:R-:W-:Y:S02]  /*3f0a0*/  IMAD.MOV.U32 R12, RZ, RZ, RZ ;  /* 0x000000ffff0c7224 */ /* 0x000fe400078e00ff */
[----:B------:R-:W-:Y:S02]  /*3f0b0*/  IMAD.MOV.U32 R11, RZ, RZ, 0x1f ;  /* 0x0000001fff0b7424 */ /* 0x000fe400078e00ff */
[----:B0-----:R-:W-:Y:S02]  /*3f0c0*/  IMAD.MOV.U32 R15, RZ, RZ, -0x1 ;  /* 0xffffffffff0f7424 */ /* 0x001fe400078e00ff */
[----:B----4-:R-:W-:-:S07]  /*3f0d0*/  IMAD.MOV.U32 R13, RZ, RZ, R0 ;  /* 0x000000ffff0d7224 */ /* 0x010fce00078e0000 */
[----:B--23--:R-:W-:Y:S05]  /*3f0e0*/  WARPSYNC.COLLECTIVE R15, `(.L_x_13179) ;  /* 0x000000000f087348 */ /* 0x00cfea0003c00000 */
[----:B------:R0:W1:Y:S02]  /*3f0f0*/  SHFL.IDX P6, R14, R13, R12, R11 ;  /* 0x0000000c0d0e7389 */ /* 0x00006400000c000b */
[----:B0123--:R-:W-:Y:S01]  /*3f100*/  ENDCOLLECTIVE ;  /* 0x000000000000791b */ /* 0x00ffe20003800000 */
.L_x_13179:
[----:B------:R-:W-:Y:S05]  /*3f110*/  BSYNC B0 ;  /* 0x0000000000007941 */ /* 0x000fea0003800000 */
.L_x_13178:
        /* <DEDUP_REMOVED lines=9> */
.L_x_13180:
        /* <DEDUP_REMOVED lines=26> */
.L_x_13181:
        /* <DEDUP_REMOVED lines=8> */
.L_x_13182:
        /* <DEDUP_REMOVED lines=8> */
.L_x_13183:
        /* <DEDUP_REMOVED lines=8> */
.L_x_13184:
        /* <DEDUP_REMOVED lines=8> */
.L_x_13185:
        /* <DEDUP_REMOVED lines=9> */
.L_x_13186:
[----:B------:R-:W-:Y:S01]  /*3f5e0*/  IMAD.MOV.U32 R9, RZ, RZ, R14 ;  /* 0x000000ffff097224 */ /* 0x000fe200078e000e */
[----:B------:R-:W-:Y:S06]  /*3f5f0*/  BRA `(.L_x_13187) ;  /* 0xffffffb000307947 */ /* 0x000fec000383ffff */
.L_x_13031:
        /* <DEDUP_REMOVED lines=8> */
.L_x_13189:
[----:B------:R-:W-:Y:S05]  /*3f680*/  BSYNC B0 ;  /* 0x0000000000007941 */ /* 0x000fea0003800000 */
.L_x_13188:
        /* <DEDUP_REMOVED lines=10> */
.L_x_13190:
        /* <DEDUP_REMOVED lines=8> */
.L_x_13191:
        /* <DEDUP_REMOVED lines=8> */
.L_x_13192:
        /* <DEDUP_REMOVED lines=8> */
.L_x_13193:
        /* <DEDUP_REMOVED lines=9> */
.L_x_13194:
[----:B------:R-:W-:Y:S01]  /*3f940*/  IMAD.MOV.U32 R9, RZ, RZ, R14 ;  /* 0x000000ffff097224 */ /* 0x000fe200078e000e */
[----:B------:R-:W-:Y:S06]  /*3f950*/  BRA `(.L_x_13195) ;  /* 0xffffffb000047947 */ /* 0x000fec000383ffff */
.L_x_13033:
[----:B------:R-:W-:Y:S01]  /*3f960*/  BSSY B0, `(.L_x_13196) ;  /* 0x0000006000007945 */ /* 0x000fe20003800000 */
[----:B------:R-:W-:Y:S01]  /*3f970*/  PLOP3.LUT P6, PT, P6, PT, PT, 0x8, 0x0 ;  /* 0x000000000000781c */ /* 0x000fe200037ce170 */
[----:B------:R-:W-:-:S12]  /*3f980*/  IMAD.MOV.U32 R15, RZ, RZ, -0x1 ;  /* 0xffffffffff0f7424 */ /* 0x000fd800078e00ff */
[----:B0-----:R-:W-:Y:S05]  /*3f990*/  WARPSYNC.COLLECTIVE R15, `(.L_x_13197) ;  /* 0x000000000f087348 */ /* 0x001fea0003c00000 */
[----:B------:R-:W-:Y:S01]  /*3f9a0*/  VOTE.ANY R14, PT, P6 ;  /* 0x00000000000e7806 */ /* 0x000fe200030e0100 */
[----:B0-----:R-:W-:Y:S06]  /*3f9b0*/  ENDCOLLECTIVE ;  /* 0x000000000000791b */ /* 0x001fec0003800000 */
.L_x_13197:
[----:B------:R-:W-:Y:S05]  /*3f9c0*/  BSYNC B0 ;  /* 0x0000000000007941 */ /* 0x000fea0003800000 */
.L_x_13196:
        /* <DEDUP_REMOVED lines=10> */
.L_x_13198:
[----:B------:R-:W-:Y:S02]  /*3fa70*/  IMAD.MOV.U32 R13, RZ, RZ, R6 ;  /* 0x000000ffff0d7224 */ /* 0x000fe400078e0006 */
[----:B------:R-:W-:-:S07]  /*3fa80*/  IMAD.MOV.U32 R4, RZ, RZ, R14 ;  /* 0x000000ffff047224 */ /* 0x000fce00078e000e */
[----:B------:R-:W-:Y:S05]  /*3fa90*/  WARPSYNC.COLLECTIVE R15, `(.L_x_13199) ;  /* 0x000000000f087348 */ /* 0x000fea0003c00000 */
[----:B------:R0:W1:Y:S02]  /*3faa0*/  SHFL.IDX P6, R14, R13, R12, R11 ;  /* 0x0000000c0d0e7389 */ /* 0x00006400000c000b */
[----:B01----:R-:W-:Y:S01]  /*3fab0*/  ENDCOLLECTIVE ;  /* 0x000000000000791b */ /* 0x003fe20003800000 */
.L_x_13199:
[----:B------:R-:W-:Y:S02]  /*3fac0*/  IMAD.MOV.U32 R6, RZ, RZ, R14 ;  /* 0x000000ffff067224 */ /* 0x000fe400078e000e */
[----:B------:R-:W-:-:S05]  /*3fad0*/  IMAD.IADD R10, R3, 0x1, R10 ;  /* 0x00000001030a7824 */ /* 0x000fca00078e020a */
[----:B------:R2:W-:Y:S01]  /*3fae0*/  STL [R1+0x46c], R10 ;  /* 0x00046c0a01007387 */ /* 0x0005e20000100800 */
[----:B------:R-:W-:Y:S05]  /*3faf0*/  BRA `(.L_x_13200) ;  /* 0xffffffac00e47947 */ /* 0x000fea000383ffff */
.L_x_13035:
        /* <DEDUP_REMOVED lines=8> */
.L_x_13202:
[----:B------:R-:W-:Y:S05]  /*3fb80*/  BSYNC B0 ;  /* 0x0000000000007941 */ /* 0x000fea0003800000 */
.L_x_13201:
[----:B------:R-:W-:Y:S01]  /*3fb90*/  IMAD.MOV.U32 R3, RZ, RZ, R14 ;  /* 0x000000ffff037224 */ /* 0x000fe200078e000e */
[----:B------:R-:W-:Y:S06]  /*3fba0*/  BRA `(.L_x_13203) ;  /* 0xffffffac00d07947 */ /* 0x000fec000383ffff */
.L_x_13041:
[----:B0-----:R0:W1:Y:S02]  /*3fbb0*/  SYNCS.PHASECHK.TRANS64.TRYWAIT P0, [R0+URZ+0x32420], R3 ;  /* 0x03242003000075a7 */ /* 0x001064000800017f */
[----:B-1----:R-:W-:Y:S05]  /*3fbc0*/  @!P0 NANOSLEEP.SYNCS 0x989680 ;  /* 0x009896800000895d */ /* 0x002fea0003900000 */
[----:B------:R-:W1:Y:S02]  /*3fbd0*/  @!P0 SYNCS.PHASECHK.TRANS64 P0, [R0+URZ+0x32420], R3 ;  /* 0x03242003000085a7 */ /* 0x000e64000800007f */
[----:B-1----:R-:W-:Y:S05]  /*3fbe0*/  @!P0 BRA `(.L_x_13041) ;  /* 0xfffffffc00f08947 */ /* 0x002fea000383ffff */
[----:B------:R-:W-:Y:S05]  /*3fbf0*/  BRA `(.L_x_13204) ;  /* 0xffffffb800707947 */ /* 0x000fea000383ffff */
.L_x_13042:
        /* <DEDUP_REMOVED lines=11> */
.L_x_13206:
[----:B------:R-:W-:Y:S05]  /*3fcb0*/  BSYNC B0 ;  /* 0x0000000000007941 */ /* 0x000fea0003800000 */
.L_x_13205:
[----:B------:R-:W-:Y:S05]  /*3fcc0*/  BRA `(.L_x_13207) ;  /* 0xffffffb800587947 */ /* 0x000fea000383ffff */
.L_x_13043:
[----:B------:R-:W-:Y:S01]  /*3fcd0*/  BSSY B0, `(.L_x_13208) ;  /* 0x0000006000007945 */ /* 0x000fe20003800000 */
[----:B------:R-:W-:-:S07]  /*3fce0*/  IMAD.MOV.U32 R15, RZ, RZ, -0x1 ;  /* 0xffffffffff0f7424 */ /* 0x000fce00078e00ff */
[----:B01----:R-:W-:Y:S05]  /*3fcf0*/  WARPSYNC.COLLECTIVE R15, `(.L_x_13209) ;  /* 0x000000000f0c7348 */ /* 0x003fea0003c00000 */
[----:B------:R-:W-:Y:S02]  /*3fd00*/  ELECT P6, UR62, PT ;  /* 0x00000000003e782f */ /* 0x000fe400038c0000 */
[----:B------:R-:W-:Y:S01]  /*3fd10*/  MOV R14, UR62 ;  /* 0x0000003e000e7c02 */ /* 0x000fe20008000f00 */
[----:B01----:R-:W-:Y:S10]  /*3fd20*/  ENDCOLLECTIVE ;  /* 0x000000000000791b */ /* 0x003ff40003800000 */
.L_x_13209:
[----:B------:R-:W-:Y:S05]  /*3fd30*/  BSYNC B0 ;  /* 0x0000000000007941 */ /* 0x000fea0003800000 */
.L_x_13208:
[----:B------:R-:W-:Y:S05]  /*3fd40*/  BRA `(.L_x_13210) ;  /* 0xffffffb8004c7947 */ /* 0x000fea000383ffff */
.L_x_13045:
[----:B0-----:R0:W1:Y:S02]  /*3fd50*/  SYNCS.PHASECHK.TRANS64.TRYWAIT P0, [R6+URZ], R5 ;  /* 0x00000005060075a7 */ /* 0x001064000800017f */
[----:B-1----:R-:W-:Y:S05]  /*3fd60*/  @!P0 NANOSLEEP.SYNCS 0x989680 ;  /* 0x009896800000895d */ /* 0x002fea0003900000 */
[----:B------:R-:W1:Y:S02]  /*3fd70*/  @!P0 SYNCS.PHASECHK.TRANS64 P0, [R6+URZ], R5 ;  /* 0x00000005060085a7 */ /* 0x000e64000800007f */
[----:B-1----:R-:W-:Y:S05]  /*3fd80*/  @!P0 BRA `(.L_x_13045) ;  /* 0xfffffffc00f08947 */ /* 0x002fea000383ffff */
[----:B------:R-:W-:Y:S05]  /*3fd90*/  BRA `(.L_x_13211) ;  /* 0xffffffb800847947 */ /* 0x000fea000383ffff */
.L_x_13046:
[----:B-1----:R1:W2:Y:S02]  /*3fda0*/  SYNCS.PHASECHK.TRANS64.TRYWAIT P0, [R7+URZ], R2 ;  /* 0x00000002070075a7 */ /* 0x0022a4000800017f */
[----:B--2---:R-:W-:Y:S05]  /*3fdb0*/  @!P0 NANOSLEEP.SYNCS 0x989680 ;  /* 0x009896800000895d */ /* 0x004fea0003900000 */
[----:B------:R-:W2:Y:S02]  /*3fdc0*/  @!P0 SYNCS.PHASECHK.TRANS64 P0, [R7+URZ], R2 ;  /* 0x00000002070085a7 */ /* 0x000ea4000800007f */
[----:B--2---:R-:W-:Y:S05]  /*3fdd0*/  @!P0 BRA `(.L_x_13046) ;  /* 0xfffffffc00f08947 */ /* 0x004fea000383ffff */
[----:B------:R-:W-:Y:S05]  /*3fde0*/  BRA `(.L_x_13212) ;  /* 0xffffffb800787947 */ /* 0x000fea000383ffff */
.L_x_13048:
[----:B--2---:R2:W3:Y:S02]  /*3fdf0*/  SYNCS.PHASECHK.TRANS64.TRYWAIT P0, [R4+URZ], R5 ;  /* 0x00000005040075a7 */ /* 0x0044e4000800017f */
[----:B---3--:R-:W-:Y:S05]  /*3fe00*/  @!P0 NANOSLEEP.SYNCS 0x989680 ;  /* 0x009896800000895d */ /* 0x008fea0003900000 */
[----:B------:R-:W3:Y:S02]  /*3fe10*/  @!P0 SYNCS.PHASECHK.TRANS64 P0, [R4+URZ], R5 ;  /* 0x00000005040085a7 */ /* 0x000ee4000800007f */
[----:B---3--:R-:W-:Y:S05]  /*3fe20*/  @!P0 BRA `(.L_x_13048) ;  /* 0xfffffffc00f08947 */ /* 0x008fea000383ffff */
[----:B------:R-:W-:Y:S05]  /*3fe30*/  BRA `(.L_x_13213) ;  /* 0xffffffb8007c7947 */ /* 0x000fea000383ffff */
        .type           $_ZN7cutlass13device_kernelIN5flash11enable_sm90INS1_16FlashAttnFwdSm90INS1_25CollectiveMainloopFwdSm90ILi2EN4cute5tupleIJNS5_1CILi1EEES8_S8_EEENS6_IJNS7_ILi128EEENS7_ILi96EEENS7_ILi64EEEEEELi256ENS_10bfloat16_tEfNS_4arch4Sm90ELb0ELb1ELb1ELb1ELb0ELb1ELb1ELb1ELb0ELb1ELb1ELb0EEENS1_21CollectiveEpilogueFwdINS6_IJSA_NS7_ILi256EEESB_EEES9_SE_SG_Li256ELb1ELb1ELb1ELb0EEENS1_36VarlenDynamicPersistentTileSchedulerILi128ELi96ELi256ELi128ELb1ELb1ELb1ELb1ELb0ELb1EEEEEEEEEvNT_6ParamsE$_ZZN5flash25CollectiveMainloopFwdSm90ILi2EN4cute5tupleIJNS1_1CILi1EEES4_S4_EEENS2_IJNS3_ILi128EEENS3_ILi96EEENS3_ILi64EEEEEELi256EN7cutlass10bfloat16_tEfNSA_4arch4Sm90ELb0ELb1ELb1ELb1ELb0ELb1ELb1ELb1ELb0ELb1ELb1ELb0EE3mmaINS_16FlashAttnFwdSm90ISE_NS_21CollectiveEpilogueFwdINS2_IJS6_NS3_ILi256EEES7_EEES5_SB_SD_Li256ELb1ELb1ELb1ELb0EEENS_36VarlenDynamicPersistentTileSchedulerILi128ELi96ELi256ELi128ELb1ELb1ELb1ELb1ELb0ELb1EEEE13SharedStorageENS1_6TensorINS1_11ArrayEngineIfLm128EEENS1_6LayoutINS2_IJNS2_IJNS3_ILi2EEEST_NS3_ILi32EEEEEES4_S4_EEENS2_IJNS2_IJS4_ST_NS3_ILi4EEEEEENS3_ILi0EEESZ_EEEEEEENS_7SoftmaxILi2ELi0EEEEEbRKNSE_6ParamsENSA_25PipelineTmaAsyncNoClusterILi2ENSA_16PipelineTmaAsyncILi2EEEEES1B_RNSA_13PipelineStateILj2EEERT0_RT1_iRiRKNS_16SeqlenInfoQKNewKILb1ELb1EEENS2_IJiiiiEEERT_ENKUliT_T0_T1_E_clIZSF_ISO_S12_S14_EbS17_S1B_S1B_S1E_S1G_S1I_iS1J_S1N_S1O_S1Q_EUlRS1R_iE0_NS3_ILb1EEES1Y_EEDaiS1R_S1S_S1T_,@function
        .size           $_ZN7cutlass13device_kernelIN5flash11enable_sm90INS1_16FlashAttnFwdSm90INS1_25CollectiveMainloopFwdSm90ILi2EN4cute5tupleIJNS5_1CILi1EEES8_S8_EEENS6_IJNS7_ILi128EEENS7_ILi96EEENS7_ILi64EEEEEELi256ENS_10bfloat16_tEfNS_4arch4Sm90ELb0ELb1ELb1ELb1ELb0ELb1ELb1ELb1ELb0ELb1ELb1ELb0EEENS1_21CollectiveEpilogueFwdINS6_IJSA_NS7_ILi256EEESB_EEES9_SE_SG_Li256ELb1ELb1ELb1ELb0EEENS1_36VarlenDynamicPersistentTileSchedulerILi128ELi96ELi256ELi128ELb1ELb1ELb1ELb1ELb0ELb1EEEEEEEEEvNT_6ParamsE$_ZZN5flash25CollectiveMainloopFwdSm90ILi2EN4cute5tupleIJNS1_1CILi1EEES4_S4_EEENS2_IJNS3_ILi128EEENS3_ILi96EEENS3_ILi64EEEEEELi256EN7cutlass10bfloat16_tEfNSA_4arch4Sm90ELb0ELb1ELb1ELb1ELb0ELb1ELb1ELb1ELb0ELb1ELb1ELb0EE3mmaINS_16FlashAttnFwdSm90ISE_NS_21CollectiveEpilogueFwdINS2_IJS6_NS3_ILi256EEES7_EEES5_SB_SD_Li256ELb1ELb1ELb1ELb0EEENS_36VarlenDynamicPersistentTileSchedulerILi128ELi96ELi256ELi128ELb1ELb1ELb1ELb1ELb0ELb1EEEE13SharedStorageENS1_6TensorINS1_11ArrayEngineIfLm128EEENS1_6LayoutINS2_IJNS2_IJNS3_ILi2EEEST_NS3_ILi32EEEEEES4_S4_EEENS2_IJNS2_IJS4_ST_NS3_ILi4EEEEEENS3_ILi0EEESZ_EEEEEEENS_7SoftmaxILi2ELi0EEEEEbRKNSE_6ParamsENSA_25PipelineTmaAsyncNoClusterILi2ENSA_16PipelineTmaAsyncILi2EEEEES1B_RNSA_13PipelineStateILj2EEERT0_RT1_iRiRKNS_16SeqlenInfoQKNewKILb1ELb1EEENS2_IJiiiiEEERT_ENKUliT_T0_T1_E_clIZSF_ISO_S12_S14_EbS17_S1B_S1B_S1E_S1G_S1I_iS1J_S1N_S1O_S1Q_EUlRS1R_iE0_NS3_ILb1EEES1Y_EEDaiS1R_S1S_S1T_,(.L_x_15201 - $_ZN7cutlass13device_kernelIN5flash11enable_sm90INS1_16FlashAttnFwdSm90INS1_25CollectiveMainloopFwdSm90ILi2EN4cute5tupleIJNS5_1CILi1EEES8_S8_EEENS6_IJNS7_ILi128EEENS7_ILi96EEENS7_ILi64EEEEEELi256ENS_10bfloat16_tEfNS_4arch4Sm90ELb0ELb1ELb1ELb1ELb0ELb1ELb1ELb1ELb0ELb1ELb1ELb0EEENS1_21CollectiveEpilogueFwdINS6_IJSA_NS7_ILi256EEESB_EEES9_SE_SG_Li256ELb1ELb1ELb1ELb0EEENS1_36VarlenDynamicPersistentTileSchedulerILi128ELi96ELi256ELi128ELb1ELb1ELb1ELb1ELb0ELb1EEEEEEEEEvNT_6ParamsE$_ZZN5flash25CollectiveMainloopFwdSm90ILi2EN4cute5tupleIJNS1_1CILi1EEES4_S4_EEENS2_IJNS3_ILi128EEENS3_ILi96EEENS3_ILi64EEEEEELi256EN7cutlass10bfloat16_tEfNSA_4arch4Sm90ELb0ELb1ELb1ELb1ELb0ELb1ELb1ELb1ELb0ELb1ELb1ELb0EE3mmaINS_16FlashAttnFwdSm90ISE_NS_21CollectiveEpilogueFwdINS2_IJS6_NS3_ILi256EEES7_EEES5_SB_SD_Li256ELb1ELb1ELb1ELb0EEENS_36VarlenDynamicPersistentTileSchedulerILi128ELi96ELi256ELi128ELb1ELb1ELb1ELb1ELb0ELb1EEEE13SharedStorageENS1_6TensorINS1_11ArrayEngineIfLm128EEENS1_6LayoutINS2_IJNS2_IJNS3_ILi2EEEST_NS3_ILi32EEEEEES4_S4_EEENS2_IJNS2_IJS4_ST_NS3_ILi4EEEEEENS3_ILi0EEESZ_EEEEEEENS_7SoftmaxILi2ELi0EEEEEbRKNSE_6ParamsENSA_25PipelineTmaAsyncNoClusterILi2ENSA_16PipelineTmaAsyncILi2EEEEES1B_RNSA_13PipelineStateILj2EEERT0_RT1_iRiRKNS_16SeqlenInfoQKNewKILb1ELb1EEENS2_IJiiiiEEERT_ENKUliT_T0_T1_E_clIZSF_ISO_S12_S14_EbS17_S1B_S1B_S1E_S1G_S1I_iS1J_S1N_S1O_S1Q_EUlRS1R_iE0_NS3_ILb1EEES1Y_EEDaiS1R_S1S_S1T_)
$_ZN7cutlass13device_kernelIN5flash11enable_sm90INS1_16FlashAttnFwdSm90INS1_25CollectiveMainloopFwdSm90ILi2EN4cute5tupleIJNS5_1CILi1EEES8_S8_EEENS6_IJNS7_ILi128EEENS7_ILi96EEENS7_ILi64EEEEEELi256ENS_10bfloat16_tEfNS_4arch4Sm90ELb0ELb1ELb1ELb1ELb0ELb1ELb1ELb1ELb0ELb1ELb1ELb0EEENS1_21CollectiveEpilogueFwdINS6_IJSA_NS7_ILi256EEESB_EEES9_SE_SG_Li256ELb1ELb1ELb1ELb0EEENS1_36VarlenDynamicPersistentTileSchedulerILi128ELi96ELi256ELi128ELb1ELb1ELb1ELb1ELb0ELb1EEEEEEEEEvNT_6ParamsE$_ZZN5flash25CollectiveMainloopFwdSm90ILi2EN4cute5tupleIJNS1_1CILi1EEES4_S4_EEENS2_IJNS3_ILi128EEENS3_ILi96EEENS3_ILi64EEEEEELi256EN7cutlass10bfloat16_tEfNSA_4arch4Sm90ELb0ELb1ELb1ELb1ELb0ELb1ELb1ELb1ELb0ELb1ELb1ELb0EE3mmaINS_16FlashAttnFwdSm90ISE_NS_21CollectiveEpilogueFwdINS2_IJS6_NS3_ILi256EEES7_EEES5_SB_SD_Li256ELb1ELb1ELb1ELb0EEENS_36VarlenDynamicPersistentTileSchedulerILi128ELi96ELi256ELi128ELb1ELb1ELb1ELb1ELb0ELb1EEEE13SharedStorageENS1_6TensorINS1_11ArrayEngineIfLm128EEENS1_6LayoutINS2_IJNS2_IJNS3_ILi2EEEST_NS3_ILi32EEEEEES4_S4_EEENS2_IJNS2_IJS4_ST_NS3_ILi4EEEEEENS3_ILi0EEESZ_EEEEEEENS_7SoftmaxILi2ELi0EEEEEbRKNSE_6ParamsENSA_25PipelineTmaAsyncNoClusterILi2ENSA_16PipelineTmaAsyncILi2EEEEES1B_RNSA_13PipelineStateILj2EEERT0_RT1_iRiRKNS_16SeqlenInfoQKNewKILb1ELb1EEENS2_IJiiiiEEERT_ENKUliT_T0_T1_E_clIZSF_ISO_S12_S14_EbS17_S1B_S1B_S1E_S1G_S1I_iS1J_S1N_S1O_S1Q_EUlRS1R_iE0_NS3_ILb1EEES1Y_EEDaiS1R_S1S_S1T_:
[----:B------:R-:W-:Y:S02]  /*3fe40*/  ULDC UR4, c[0x0][0x20] ;  /* 0x0000080000047ab9 */ /* 0x000fe40000000800 */
[----:B------:R-:W-:-:S09]  /*3fe50*/  UIADD3 UR4, -UR4, UR5, URZ ;  /* 0x0000000504047290 */ /* 0x000fd2000fffe13f */
[----:B------:R-:W2:Y:S04]  /*3fe60*/  LDL.64 R8, [UR4+0x18] ;  /* 0x00001804ff087983 */ /* 0x000ea80008100a00 */
[----:B------:R-:W3:Y:S01]  /*3fe70*/  LDL.64 R4, [UR4] ;  /* 0x00000004ff047983 */ /* 0x000ee20008100a00 */
[----:B------:R-:W-:-:S03]  /*3fe80*/  ULDC.64 UR6, c[0x0][0x208] ;  /* 0x0000820000067ab9 */ /* 0x000fc60000000a00 */
[----:B--2---:R-:W2:Y:S04]  /*3fe90*/  LD.E R6, desc[UR6][R8.64+0x1c] ;  /* 0x00001c0608067980 */ /* 0x004ea8000c101900 */
[----:B---3--:R0:W5:Y:S04]  /*3fea0*/  LD.E R0, desc[UR6][R4.64] ;  /* 0x0000000604007980 */ /* 0x008168000c101900 */
[----:B------:R0:W5:Y:S01]  /*3feb0*/  LD.E R3, desc[UR6][R4.64+0x4] ;  /* 0x0000040604037980 */ /* 0x000162000c101900 */
[----:B------:R-:W-:Y:S01]  /*3fec0*/  BSSY B1, `(.L_x_13214) ;  /* 0x0000007000017945 */ /* 0x000fe20003800000 */
[----:B------:R-:W-:Y:S01]  /*3fed0*/  IMAD.MOV.U32 R7, RZ, RZ, R51 ;  /* 0x000000ffff077224 */ /* 0x000fe200078e0033 */
[----:B--2---:R-:W-:-:S04]  /*3fee0*/  LOP3.LUT R6, R6, 0x1, RZ, 0xfc, !PT ;  /* 0x0000000106067812 */ /* 0x004fc800078efcff */
[----:B------:R-:W-:Y:S01]  /*3fef0*/  ISETP.NE.AND P0, PT, R6, 0x3, PT ;  /* 0x000000030600780c */ /* 0x000fe20003f05270 */
[----:B------:R-:W-:-:S12]  /*3ff00*/  IMAD.MOV.U32 R6, RZ, RZ, R36 ;  /* 0x000000ffff067224 */ /* 0x000fd800078e0024 */
[----:B0-----:R-:W-:Y:S05]  /*3ff10*/  @!P0 BRA `(.L_x_13215) ;  /* 0x0000000000048947 */ /* 0x001fea0003800000 */
[----:B------:R-:W-:Y:S01]  /*3ff20*/  BPT.TRAP 0x1 ;  /* 0x000000040000795c */ /* 0x000fe20000300000 */
.L_x_13215:
[----:B------:R-:W-:Y:S05]  /*3ff30*/  BSYNC B1 ;  /* 0x0000000000017941 */ /* 0x000fea0003800000 */
.L_x_13214:
        /* <DEDUP_REMOVED lines=13> */
.L_x_13217:
[----:B------:R-:W-:Y:S05]  /*40010*/  BSYNC B1 ;  /* 0x0000000000017941 */ /* 0x000fea0003800000 */
.L_x_13216:
        /* <DEDUP_REMOVED lines=8> */
.L_x_13219:
[----:B------:R-:W-:Y:S05]  /*400a0*/  BSYNC B1 ;  /* 0x0000000000017941 */ /* 0x000fea0003800000 */
.L_x_13218:
[----:B------:R-:W2:Y:S04]  /*400b0*/  LDL.64 R12, [UR4] ;  /* 0x00000004ff0c7983 */ /* 0x000ea80008100a00 */
[----:B------:R-:W3:Y:S04]  /*400c0*/  LDL.64 R4, [UR4+0x28] ;  /* 0x00002804ff047983 */ /* 0x000ee80008100a00 */
[----:B0----5:R-:W4:Y:S04]  /*400d0*/  LDL.64 R10, [UR4+0x20] ;  /* 0x00002004ff0a7983 */ /* 0x021f280008100a00 */
[----:B------:R-:W4:Y:S04]  /*400e0*/  LDL.64 R8, [UR4+0x8] ;  /* 0x00000804ff087983 */ /* 0x000f280008100a00 */
[----:B--2---:R-:W2:Y:S04]  /*400f0*/  LD.E R3, desc[UR6][R12.64] ;  /* 0x000000060c037980 */ /* 0x004ea8000c101900 */
[----:B---3--:R-:W2:Y:S01]  /*40100*/  LD.E.64 R4, desc[UR6][R4.64] ;  /* 0x0000000604047980 */ /* 0x008ea2000c101b00 */
[----:B------:R-:W-:Y:S05]  /*40110*/  WARPSYNC.ALL ;  /* 0x0000000000007948 */ /* 0x000fea0003800000 */
[----:B----4-:R0:W-:Y:S04]  /*40120*/  ST.E desc[UR6][R8.64], RZ ;  /* 0x000000ff08007985 */ /* 0x0101e8000c101906 */
[----:B------:R-:W3:Y:S01]  /*40130*/  LD.E.64 R12, desc[UR6][R10.64] ;  /* 0x000000060a0c7980 */ /* 0x000ee2000c101b00 */
[----:B--2---:R-:W-:Y:S01]  /*40140*/  IMAD R4, R3, 0x300, R4 ;  /* 0x0000030003047824 */ /* 0x004fe200078e0204 */
[----:B------:R-:W-:Y:S01]  /*40150*/  R2UR UR11, R5 ;  /* 0x00000000050b72ca */ /* 0x000fe200000e0000 */
[----:B------:R-:W-:Y:S01]  /*40160*/  WARPGROUP.ARRIVE ;  /* 0x00000000000079c5 */ /* 0x000fe20000000000 */
[----:B------:R-:W-:-:S02]  /*40170*/  IMAD.MOV.U32 R0, RZ, RZ, 0x1 ;  /* 0x00000001ff007424 */ /* 0x000fc400078e00ff */
        /* <DEDUP_REMOVED lines=8> */
[----:B------:R-:W-:Y:S01]  /*40200*/  WARPGROUP.ARRIVE ;  /* 0x00000000000079c5 */ /* 0x000fe20000000000 */
[----:B------:R-:W-:-:S03]  /*40210*/  IMAD.MOV.U32 R15, RZ, RZ, R5 ;  /* 0x000000ffff0f7224 */ /* 0x000fc600078e0005 */
        /* <DEDUP_REMOVED lines=23> */
[----:B------:R-:W-:-:S03]  /*40390*/  WARPGROUP.ARRIVE ;  /* 0x00000000000079c5 */ /* 0x000fc60000000000 */
[----:B------:R-:W-:Y:S01]  /*403a0*/  R2UR UR10, R4 ;  /* 0x00000000040a72ca */ /* 0x000fe200000e0000 */
[----:B--2---:R-:W-:Y:S01]  /*403b0*/  VIADD R10, R10, 0x6 ;  /* 0x000000060a0a7836 */ /* 0x004fe20000000000 */
[----:B------:R-:W-:-:S04]  /*403c0*/  R2UR UR9, R11 ;  /* 0x000000000b0972ca */ /* 0x000fc800000e0000 */
[----:B------:R-:W-:-:S13]  /*403d0*/  R2UR UR8, R10 ;  /* 0x000000000a0872ca */ /* 0x000fda00000e0000 */
[----:B------:R-:W-:Y:S03]  /*403e0*/  HGMMA.64x96x16.F32.BF16 R24, gdesc[UR8], R24, gsb0 ;  /* 0x01600000081879f0 */ /* 0x000fe60008001818 */
[----:B------:R-:W-:Y:S02]  /*403f0*/  WARPGROUP.DEPBAR.LE gsb0, 0x0 ;  /* 0x00008000000079c5 */ /* 0x000fe40000010000 */
[----:B------:R0:W-:Y:S04]  /*40400*/  ST.E desc[UR6][R8.64], R0 ;  /* 0x0000000008007985 */ /* 0x0001e8000c101906 */
[----:B------:R-:W2:Y:S04]  /*40410*/  LDL.64 R4, [UR4+0x38] ;  /* 0x00003804ff047983 */ /* 0x000ea80008100a00 */
[----:B--2---:R-:W2:Y:S04]  /*40420*/  LD.E R3, desc[UR6][R4.64] ;  /* 0x0000000604037980 */ /* 0x004ea8000c101900 */
[----:B------:R-:W3:Y:S01]  /*40430*/  LDL.64 R4, [UR4+0x30] ;  /* 0x00003004ff047983 */ /* 0x000ee20008100a00 */
        /* <DEDUP_REMOVED lines=8> */
.L_x_13245:
[----:B------:R-:W-:Y:S05]  /*404c0*/  BSYNC B1 ;  /* 0x0000000000017941 */ /* 0x000fea0003800000 */
.L_x_13221:
[----:B------:R-:W0:Y:S04]  /*404d0*/  LDL.64 R4, [UR4+0x40] ;  /* 0x00004004ff047983 */ /* 0x000e280008100a00 */
[----:B------:R-:W2:Y:S04]  /*404e0*/  LDL.64 R8, [UR4] ;  /* 0x00000004ff087983 */ /* 0x000ea80008100a00 */
[----:B0-----:R-:W3:Y:S04]  /*404f0*/  LD.E R10, desc[UR6][R4.64+0x1c] ;  /* 0x00001c06040a7980 */ /* 0x001ee8000c101900 */
[----:B--2---:R0:W5:Y:S04]  /*40500*/  LD.E R3, desc[UR6][R8.64] ;  /* 0x0000000608037980 */ /* 0x004168000c101900 */
[----:B------:R0:W5:Y:S01]  /*40510*/  LD.E R12, desc[UR6][R8.64+0x4] ;  /* 0x00000406080c7980 */ /* 0x000162000c101900 */
[----:B------:R-:W-:Y:S01]  /*40520*/  BSSY B1, `(.L_x_13223) ;  /* 0x0000005000017945 */ /* 0x000fe20003800000 */
[----:B---3--:R-:W-:-:S04]  /*40530*/  LOP3.LUT R10, R10, 0x1, RZ, 0xfc, !PT ;  /* 0x000000010a0a7812 */ /* 0x008fc800078efcff */
[----:B------:R-:W-:-:S13]  /*40540*/  ISETP.NE.AND P0, PT, R10, 0x3, PT ;  /* 0x000000030a00780c */ /* 0x000fda0003f05270 */
[----:B0-----:R-:W-:Y:S05]  /*40550*/  @!P0 BRA `(.L_x_13224) ;  /* 0x0000000000048947 */ /* 0x001fea0003800000 */
[----:B------:R-:W-:Y:S01]  /*40560*/  BPT.TRAP 0x1 ;  /* 0x000000040000795c */ /* 0x000fe20000300000 */
.L_x_13224:
[----:B------:R-:W-:Y:S05]  /*40570*/  BSYNC B1 ;  /* 0x0000000000017941 */ /* 0x000fea0003800000 */
.L_x_13223:
        /* <DEDUP_REMOVED lines=13> */
.L_x_13226:
[----:B------:R-:W-:Y:S05]  /*40650*/  BSYNC B1 ;  /* 0x0000000000017941 */ /* 0x000fea0003800000 */
.L_x_13225:
        /* <DEDUP_REMOVED lines=8> */
.L_x_13228:
[----:B------:R-:W-:Y:S05]  /*406e0*/  BSYNC B1 ;  /* 0x0000000000017941 */ /* 0x000fea0003800000 */
.L_x_13227:
[----:B------:R-:W2:Y:S04]  /*406f0*/  LDL.64 R4, [UR4] ;  /* 0x00000004ff047983 */ /* 0x000ea80008100a00 */
[----:B------:R-:W3:Y:S04]  /*40700*/  LDL.64 R12, [UR4+0x58] ;  /* 0x00005804ff0c7983 */ /* 0x000ee80008100a00 */
[----:B------:R-:W4:Y:S04]  /*40710*/  LDL.64 R8, [UR4+0x48] ;  /* 0x00004804ff087983 */ /* 0x000f280008100a00 */
[----:B0----5:R-:W3:Y:S04]  /*40720*/  LDL.64 R10, [UR4+0x50] ;  /* 0x00005004ff0a7983 */ /* 0x021ee80008100a00 */
[----:B------:R-:W3:Y:S04]  /*40730*/  LDL.LU R18, [R1+0x48c] ;  /* 0x00048c0001127983 */ /* 0x000ee80000300800 */
[----:B--2---:R-:W2:Y:S04]  /*40740*/  LD.E R3, desc[UR6][R4.64] ;  /* 0x0000000604037980 */ /* 0x004ea8000c101900 */
[----:B----4-:R-:W4:Y:S04]  /*40750*/  LD.E R14, desc[UR6][R8.64] ;  /* 0x00000006080e7980 */ /* 0x010f28000c101900 */
[----:B---3--:R-:W2:Y:S04]  /*40760*/  LD.E.64 R4, desc[UR6][R12.64] ;  /* 0x000000060c047980 */ /* 0x008ea8000c101b00 */
[----:B------:R-:W3:Y:S01]  /*40770*/  LD.E.64 R12, desc[UR6][R10.64] ;  /* 0x000000060a0c7980 */ /* 0x000ee2000c101b00 */
[----:B------:R-:W-:Y:S05]  /*40780*/  WARPSYNC.ALL ;  /* 0x0000000000007948 */ /* 0x000fea0003800000 */
[----:B------:R-:W-:Y:S01]  /*40790*/  WARPGROUP.ARRIVE ;  /* 0x00000000000079c5 */ /* 0x000fe20000000000 */
[----:B----4-:R-:W-:Y:S01]  /*407a0*/  ISETP.NE.U32.AND P0, PT, R14, RZ, PT ;  /* 0x000000ff0e00720c */ /* 0x010fe20003f05070 */
[----:B--2---:R-:W-:Y:S01]  /*407b0*/  IMAD R4, R3, 0xc00, R4 ;  /* 0x00000c0003047824 */ /* 0x004fe200078e0204 */
[----:B------:R-:W-:-:S04]  /*407c0*/  R2UR UR11, R5 ;  /* 0x00000000050b72ca */ /* 0x000fc800000e0000 */
[----:B------:R-:W-:Y:S02]  /*407d0*/  R2UR UR10, R4 ;  /* 0x00000000040a72ca */ /* 0x000fe400000e0000 */
[----:B---3--:R-:W-:Y:S02]  /*407e0*/  R2UR UR8, R12 ;  /* 0x000000000c0872ca */ /* 0x008fe400000e0000 */
[----:B------:R-:W-:-:S03]  /*407f0*/  R2UR UR9, R13 ;  /* 0x000000000d0972ca */ /* 0x000fc600000e0000 */
[----:B------:R-:W-:-:S10]  /*40800*/  VOTEU.ANY UP0, P0 ;  /* 0x00000000003f7886 */ /* 0x000fd40000000100 */
        /* <DEDUP_REMOVED lines=176> */
[----:B------:R-:W0:Y:S02]  /*41310*/  S2R R227, SR_TID.X ;  /* 0x0000000000e37919 */ /* 0x000e240000002100 */
[----:B0-----:R-:W-:Y:S01]  /*41320*/  LOP3.LUT P1, RZ, R227, 0x7f, RZ, 0xc0, !PT ;  /* 0x0000007fe3ff7812 */ /* 0x001fe2000782c0ff */
[----:B--2---:R-:W-:Y:S01]  /*41330*/  VIADD R10, R10, 0xc06 ;  /* 0x00000c060a0a7836 */ /* 0x004fe20000000000 */
[----:B------:R-:W-:-:S04]  /*41340*/  R2UR UR9, R11 ;  /* 0x000000000b0972ca */ /* 0x000fc800000e0000 */
[----:B------:R-:W-:-:S13]  /*41350*/  R2UR UR8, R10 ;  /* 0x000000000a0872ca */ /* 0x000fda00000e0000 */
[----:B------:R-:W-:Y:S03]  /*41360*/  HGMMA.64x96x16.F32.BF16 R24, gdesc[UR8], R24, gsb0 ;  /* 0x01600000081879f0 */ /* 0x000fe60008001818 */
[----:B------:R-:W-:Y:S02]  /*41370*/  WARPGROUP.DEPBAR.LE gsb0, 0x0 ;  /* 0x00008000000079c5 */ /* 0x000fe40000010000 */
[----:B------:R0:W-:Y:S04]  /*41380*/  ST.E desc[UR6][R8.64], R0 ;  /* 0x0000000008007985 */ /* 0x0001e8000c101906 */
[----:B------:R-:W2:Y:S04]  /*41390*/  @!P1 LDL.64 R4, [UR4] ;  /* 0x00000004ff049983 */ /* 0x000ea80008100a00 */
[----:B0-----:R-:W3:Y:S01]  /*413a0*/  @!P1 LDL.64 R8, [UR4+0x18] ;  /* 0x00001804ff089983 */ /* 0x001ee20008100a00 */
[----:B------:R-:W-:-:S04]  /*413b0*/  SHF.R.U32.HI R3, RZ, 0x7, R227 ;  /* 0x00000007ff037819 */ /* 0x000fc800000116e3 */
        /* <DEDUP_REMOVED lines=8> */
[----:B------:R-:W2:Y:S04]  /*41440*/  LDL.64 R4, [UR4+0x68] ;  /* 0x00006804ff047983 */ /* 0x000ea80008100a00 */
[----:B------:R-:W3:Y:S04]  /*41450*/  LD.E R80, desc[UR6][R6.64] ;  /* 0x0000000606507980 */ /* 0x000ee8000c101900 */
[----:B-1----:R-:W4:Y:S04]  /*41460*/  LD.E R10, desc[UR6][R6.64+0x24] ;  /* 0x00002406060a7980 */ /* 0x002f28000c101900 */
[----:B------:R-:W3:Y:S04]  /*41470*/  LD.E R72, desc[UR6][R72.64] ;  /* 0x0000000648487980 */ /* 0x000ee8000c101900 */
[----:B------:R-:W3:Y:S04]  /*41480*/  LD.E R9, desc[UR6][R6.64+0x8] ;  /* 0x0000080606097980 */ /* 0x000ee8000c101900 */
[----:B0-----:R-:W3:Y:S04]  /*41490*/  LD.E R3, desc[UR6][R6.64+0x18] ;  /* 0x0000180606037980 */ /* 0x001ee8000c101900 */
[----:B------:R-:W3:Y:S04]  /*414a0*/  LD.E R77, desc[UR6][R6.64+0xc] ;  /* 0x00000c06064d7980 */ /* 0x000ee8000c101900 */
[----:B------:R-:W3:Y:S04]  /*414b0*/  LD.E R8, desc[UR6][R6.64+0x4] ;  /* 0x0000040606087980 */ /* 0x000ee8000c101900 */
[----:B------:R-:W3:Y:S04]  /*414c0*/  LD.E R76, desc[UR6][R6.64+0x10] ;  /* 0x00001006064c7980 */ /* 0x000ee8000c101900 */
[----:B------:R-:W3:Y:S04]  /*414d0*/  LD.E R75, desc[UR6][R6.64+0x14] ;  /* 0x00001406064b7980 */ /* 0x000ee8000c101900 */
[----:B--2---:R-:W2:Y:S01]  /*414e0*/  LD.E.64 R4, desc[UR6][R4.64] ;  /* 0x0000000604047980 */ /* 0x004ea2000c101b00 */
[----:B----4-:R-:W-:-:S13]  /*414f0*/  ISETP.NE.AND P0, PT, R10, 0x1, PT ;  /* 0x000000010a00780c */ /* 0x010fda0003f05270 */
[----:B------:R-:W4:Y:S04]  /*41500*/  @P0 LD.E R78, desc[UR6][R6.64+0x28] ;  /* 0x00002806064e0980 */ /* 0x000f28000c101900 */
[----:B------:R-:W4:Y:S04]  /*41510*/  @P0 LD.E R79, desc[UR6][R6.64+0x2c] ;  /* 0x00002c06064f0980 */ /* 0x000f28000c101900 */
[----:B--2---:R-:W2:Y:S01]  /*41520*/  LD.E R74, desc[UR6][R4.64] ;  /* 0x00000006044a7980 */ /* 0x004ea2000c101900 */
[----:B------:R-:W-:-:S04]  /*41530*/  LOP3.LUT R18, R18, 0xfff7ffff, RZ, 0xc0, !PT ;  /* 0xfff7ffff12127812 */ /* 0x000fc800078ec0ff */
[----:B------:R-:W-:-:S05]  /*41540*/  @P1 LOP3.LUT R18, R18, 0x80000, RZ, 0xfc, !PT ;  /* 0x0008000012121812 */ /* 0x000fca00078efcff */
[----:B------:R0:W-:Y:S01]  /*41550*/  STL [R1+0x48c], R18 ;  /* 0x00048c1201007387 */ /* 0x0001e20000100800 */
[----:B---3--:R-:W-:Y:S01]  /*41560*/  ISETP.GE.AND P1, PT, R3, 0x1, PT ;  /* 0x000000010300780c */ /* 0x008fe20003f26270 */
[----:B------:R-:W-:Y:S01]  /*41570*/  BSSY B1, `(.L_x_13230) ;  /* 0x00000a8000017945 */ /* 0x000fe20003800000 */
[----:B------:R-:W-:Y:S02]  /*41580*/  IMAD R75, R2, -0x60, R75 ;  /* 0xffffffa0024b7824 */ /* 0x000fe400078e024b */
        /* <DEDUP_REMOVED lines=23> */
[-C--:B------:R-:W-:Y:S01]  /*41700*/  FMUL.FTZ R30, R50, R74.reuse ;  /* 0x0000004a321e7220 */ /* 0x080fe20000410000 */
[----:B------:R-:W-:Y:S01]  /*41710*/  SHF.R.S32.HI R54, RZ, 0x1f, R55 ;  /* 0x0000001fff367819 */ /* 0x000fe20000011437 */
[----:B------:R-:W-:Y:S01]  /*41720*/  FMUL.FTZ R50, R56, R74 ;  /* 0x0000004a38327220 */ /* 0x000fe20000410000 */
[----:B------:R-:W-:Y:S01]  /*41730*/  LEA.HI R49, R49, R80, RZ, 0x2 ;  /* 0x0000005031317211 */ /* 0x000fe200078f10ff */
[-C--:B------:R-:W-:Y:S01]  /*41740*/  FMUL.FTZ R12, R31, R74.reuse ;  /* 0x0000004a1f0c7220 */ /* 0x080fe20000410000 */
[----:B------:R-:W-:Y:S01]  /*41750*/  LEA.HI R56, R54, R55, RZ, 0x2 ;  /* 0x0000003736387211 */ /* 0x000fe200078f10ff */
[-C--:B0-----:R-:W-:Y:S01]  /*41760*/  FMUL.FTZ R18, R38, R74.reuse ;  /* 0x0000004a26127220 */ /* 0x081fe20000410000 */
[-C--:B------:R-:W-:Y:S01]  /*41770*/  FMUL.FTZ R31, R51, R74.reuse ;  /* 0x0000004a331f7220 */ /* 0x080fe20000410000 */
[----:B------:R-:W-:Y:S01]  /*41780*/  LOP3.LUT R49, R49, 0xfffffffc, RZ, 0xc0, !PT ;  /* 0xfffffffc31317812 */ /* 0x000fe200078ec0ff */
[-C--:B------:R-:W-:Y:S01]  /*41790*/  FMUL.FTZ R51, R57, R74.reuse ;  /* 0x0000004a39337220 */ /* 0x080fe20000410000 */
[----:B------:R-:W-:Y:S01]  /*417a0*/  FMUL.FTZ R38, R58, R74 ;  /* 0x0000004a3a267220 */ /* 0x000fe20000410000 */
[----:B------:R-:W-:-:S02]  /*417b0*/  SHF.R.S32.HI R57, RZ, 0x2, R56 ;  /* 0x00000002ff397819 */ /* 0x000fc40000011438 */
[----:B------:R-:W-:Y:S01]  /*417c0*/  SHF.R.S32.HI R58, RZ, 0x1f, R56 ;  /* 0x0000001fff3a7819 */ /* 0x000fe20000011438 */
[----:B------:R-:W-:Y:S01]  /*417d0*/  IMAD.IADD R80, R80, 0x1, -R49 ;  /* 0x0000000150507824 */ /* 0x000fe200078e0a31 */
[----:B------:R-:W-:Y:S01]  /*417e0*/  LEA.HI R54, R54, R55, RZ, 0x5 ;  /* 0x0000003736367211 */ /* 0x000fe200078f28ff */
[-C--:B------:R-:W-:Y:S01]  /*417f0*/  FMUL.FTZ R15, R39, R74.reuse ;  /* 0x0000004a270f7220 */ /* 0x080fe20000410000 */
[----:B------:R-:W-:Y:S01]  /*41800*/  SHF.R.S32.HI R49, RZ, 0x7, R48 ;  /* 0x00000007ff317819 */ /* 0x000fe20000011430 */
[-C--:B------:R-:W-:Y:S01]  /*41810*/  FMUL.FTZ R39, R59, R74.reuse ;  /* 0x0000004a3b277220 */ /* 0x080fe20000410000 */
[----:B------:R-:W-:Y:S02]  /*41820*/  LEA.HI R58, R58, R57, RZ, 0x3 ;  /* 0x000000393a3a7211 */ /* 0x000fe400078f18ff */
[----:B------:R-:W-:Y:S01]  /*41830*/  SHF.R.S32.HI R59, RZ, 0x5, R54 ;  /* 0x00000005ff3b7819 */ /* 0x000fe20000011436 */
[-C--:B------:R-:W-:Y:S01]  /*41840*/  FMUL.FTZ R21, R47, R74.reuse ;  /* 0x0000004a2f157220 */ /* 0x080fe20000410000 */
[----:B------:R-:W-:Y:S01]  /*41850*/  LEA.HI R48, R48, R49, RZ, 0x1 ;  /* 0x0000003130307211 */ /* 0x000fe200078f08ff */
[-C--:B------:R-:W-:Y:S01]  /*41860*/  FMUL.FTZ R47, R53, R74.reuse ;  /* 0x0000004a352f7220 */ /* 0x080fe20000410000 */
[----:B------:R-:W-:Y:S01]  /*41870*/  LOP3.LUT R58, R58, 0xfffffff8, RZ, 0xc0, !PT ;  /* 0xfffffff83a3a7812 */ /* 0x000fe200078ec0ff */
[----:B------:R-:W-:Y:S01]  /*41880*/  FMUL.FTZ R53, R61, R74 ;  /* 0x0000004a3d357220 */ /* 0x000fe20000410000 */
[----:B------:R-:W-:Y:S01]  /*41890*/  IMAD R61, R72, 0x8, R59 ;  /* 0x00000008483d7824 */ /* 0x000fe200078e023b */
[----:B------:R-:W-:-:S02]  /*418a0*/  LOP3.LUT R48, R48, 0x3fffffe, RZ, 0xc0, !PT ;  /* 0x03fffffe30307812 */ /* 0x000fc400078ec0ff */
[----:B------:R-:W-:Y:S01]  /*418b0*/  LEA.HI R59, R80, R80, RZ, 0x1 ;  /* 0x00000050503b7211 */ /* 0x000fe200078f08ff */
[----:B------:R-:W-:Y:S02]  /*418c0*/  IMAD.IADD R58, R57, 0x1, -R58 ;  /* 0x00000001393a7824 */ /* 0x000fe400078e0a3a */
[----:B------:R-:W-:Y:S01]  /*418d0*/  IMAD.IADD R49, R49, 0x1, -R48 ;  /* 0x0000000131317824 */ /* 0x000fe200078e0a30 */
[----:B------:R-:W-:Y:S01]  /*418e0*/  LOP3.LUT R59, R59, 0x1ffffffe, RZ, 0xc0, !PT ;  /* 0x1ffffffe3b3b7812 */ /* 0x000fe200078ec0ff */
[----:B------:R-:W-:-:S04]  /*418f0*/  IMAD.U32 R58, R61, 0x10, R58 ;  /* 0x000000103d3a7824 */ /* 0x000fc800078e003a */
[----:B------:R-:W-:Y:S02]  /*41900*/  IMAD.IADD R59, R80, 0x1, -R59 ;  /* 0x00000001503b7824 */ /* 0x000fe400078e0a3b */
[----:B------:R-:W-:-:S04]  /*41910*/  IMAD R58, R49, 0x40, R58 ;  /* 0x00000040313a7824 */ /* 0x000fc800078e023a */
[----:B------:R-:W-:-:S04]  /*41920*/  IMAD R61, R59, 0x8, R58 ;  /* 0x000000083b3d7824 */ /* 0x000fc800078e023a */
[----:B----4-:R-:W-:-:S04]  /*41930*/  @P0 IMAD.HI.U32 R78, R61, R78, RZ ;  /* 0x0000004e3d4e0227 */ /* 0x010fc800078e00ff */
[-C--:B------:R-:W-:Y:S01]  /*41940*/  FMUL.FTZ R19, R43, R74.reuse ;  /* 0x0000004a2b137220 */ /* 0x080fe20000410000 */
[-C--:B------:R-:W-:Y:S01]  /*41950*/  FMUL.FTZ R43, R62, R74.reuse ;  /* 0x0000004a3e2b7220 */ /* 0x080fe20000410000 */
[----:B------:R-:W-:Y:S01]  /*41960*/  @P0 SHF.R.U32.HI R61, RZ, R79, R78 ;  /* 0x0000004fff3d0219 */ /* 0x000fe2000001164e */
[-C--:B------:R-:W-:Y:S01]  /*41970*/  FMUL.FTZ R62, R69, R74.reuse ;  /* 0x0000004a453e7220 */ /* 0x080fe20000410000 */
[----:B------:R-:W-:Y:S01]  /*41980*/  LOP3.LUT R56, R56, 0x7ffffffc, RZ, 0xc0, !PT ;  /* 0x7ffffffc38387812 */ /* 0x000fe200078ec0ff */
[-C--:B------:R-:W-:Y:S02]  /*41990*/  FMUL.FTZ R4, R24, R74.reuse ;  /* 0x0000004a18047220 */ /* 0x080fe40000410000 */
[----:B------:R-:W0:Y:S01]  /*419a0*/  SHFL.IDX PT, R69, R61, RZ, 0x1c1f ;  /* 0x001c1fff3d457589 */ /* 0x000e2200000e0000 */
[-C--:B------:R-:W-:Y:S01]  /*419b0*/  FMUL.FTZ R54, R64, R74.reuse ;  /* 0x0000004a40367220 */ /* 0x080fe20000410000 */
[----:B------:R-:W-:Y:S01]  /*419c0*/  FMUL.FTZ R24, R46, R74 ;  /* 0x0000004a2e187220 */ /* 0x000fe20000410000 */
[----:B------:R-:W-:-:S02]  /*419d0*/  IMAD R64, R2, -0x60, R9 ;  /* 0xffffffa002407824 */ /* 0x000fc400078e0209 */
[-C--:B------:R-:W-:Y:S01]  /*419e0*/  FMUL.FTZ R20, R42, R74.reuse ;  /* 0x0000004a2a147220 */ /* 0x080fe20000410000 */
[-C--:B------:R-:W-:Y:S01]  /*419f0*/  FMUL.FTZ R46, R52, R74.reuse ;  /* 0x0000004a342e7220 */ /* 0x080fe20000410000 */
[-C--:B------:R-:W-:Y:S01]  /*41a00*/  FMUL.FTZ R52, R60, R74.reuse ;  /* 0x0000004a3c347220 */ /* 0x080fe20000410000 */
        /* <DEDUP_REMOVED lines=8> */
[----:B------:R-:W-:Y:S01]  /*41a90*/  FMUL.FTZ R56, R71, R74 ;  /* 0x0000004a47387220 */ /* 0x000fe20000410000 */
[----:B------:R-:W-:Y:S01]  /*41aa0*/  VIADD R58, R64, 0x1 ;  /* 0x00000001403a7836 */ /* 0x000fe20000000000 */
[----:B------:R-:W1:Y:S03]  /*41ab0*/  MUFU.TANH R4, R4 ;  /* 0x0000000400047308 */ /* 0x000e660000002400 */
[----:B------:R-:W-:Y:S01]  /*41ac0*/  IMAD R59, R57, -0x2, R58 ;  /* 0xfffffffe393b7824 */ /* 0x000fe200078e023a */
[----:B------:R-:W-:-:S04]  /*41ad0*/  LOP3.LUT R58, RZ, R77, RZ, 0x33, !PT ;  /* 0x0000004dff3a7212 */ /* 0x000fc800078e33ff */
[----:B------:R-:W2:Y:S01]  /*41ae0*/  MUFU.TANH R25, R25 ;  /* 0x0000001900197308 */ /* 0x000ea20000002400 */
[----:B------:R-:W-:-:S07]  /*41af0*/  IMAD.IADD R65, R59, 0x1, -R8 ;  /* 0x000000013b417824 */ /* 0x000fce00078e0a08 */
[----:B------:R-:W3:Y:S01]  /*41b00*/  MUFU.TANH R5, R5 ;  /* 0x0000000500057308 */ /* 0x000ee20000002400 */
[----:B------:R-:W-:-:S07]  /*41b10*/  IMAD.SHL.U32 R59, R57, 0x2, RZ ;  /* 0x00000002393b7824 */ /* 0x000fce00078e00ff */
[----:B------:R-:W4:Y:S01]  /*41b20*/  MUFU.TANH R10, R10 ;  /* 0x0000000a000a7308 */ /* 0x000f220000002400 */
        /* <DEDUP_REMOVED lines=47> */
[----:B------:R-:W-:Y:S01]  /*41e20*/  IMAD R64, R2, -0x60, -R59 ;  /* 0xffffffa002407824 */ /* 0x000fe200078e0a3b */
[----:B0-----:R-:W-:Y:S01]  /*41e30*/  VIADDMNMX R2, R69, R76, R67, PT ;  /* 0x0000004c45027246 */ /* 0x001fe20003800143 */
        /* <DEDUP_REMOVED lines=10> */
[----:B------:R-:W2:Y:S04]  /*41ee0*/  LD.E R58, desc[UR6][R6.64+0x1c] ;  /* 0x00001c06063a7980 */ /* 0x000ea8000c101900 */
[----:B------:R-:W3:Y:S01]  /*41ef0*/  LD.E R66, desc[UR6][R6.64+0x20] ;  /* 0x0000200606427980 */ /* 0x000ee2000c101900 */
[----:B--2---:R-:W-:-:S05]  /*41f00*/  IMAD.HI.U32 R57, R57, R58, RZ ;  /* 0x0000003a39397227 */ /* 0x004fca00078e00ff */
[----:B---3--:R-:W-:-:S07]  /*41f10*/  SHF.R.U32.HI R57, RZ, R66, R57 ;  /* 0x00000042ff397219 */ /* 0x008fce0000011639 */
.L_x_13235:
[----:B------:R-:W-:Y:S05]  /*41f20*/  BSYNC B3 ;  /* 0x0000000000037941 */ /* 0x000fea0003800000 */
.L_x_13234:
[----:B------:R-:W-:Y:S01]  /*41f30*/  LOP3.LUT R57, RZ, R57, RZ, 0x33, !PT ;  /* 0x00000039ff397212 */ /* 0x000fe200078e33ff */
[----:B------:R-:W-:Y:S06]  /*41f40*/  BRA `(.L_x_13236) ;  /* 0x0000000000187947 */ /* 0x000fec0003800000 */
.L_x_13233:
[----:B------:R-:W-:-:S13]  /*41f50*/  ISETP.NE.AND P0, PT, R3, 0x1, PT ;  /* 0x000000010300780c */ /* 0x000fda0003f05270 */
[----:B------:R-:W-:Y:S05]  /*41f60*/  @!P0 BRA `(.L_x_13236) ;  /* 0x0000000000108947 */ /* 0x000fea0003800000 */
[----:B------:R-:W2:Y:S04]  /*41f70*/  LD.E R58, desc[UR6][R6.64+0x1c] ;  /* 0x00001c06063a7980 */ /* 0x000ea8000c101900 */
[----:B------:R-:W3:Y:S01]  /*41f80*/  LD.E R66, desc[UR6][R6.64+0x20] ;  /* 0x0000200606427980 */ /* 0x000ee2000c101900 */
[----:B--2---:R-:W-:-:S05]  /*41f90*/  IMAD.HI.U32 R57, R57, R58, RZ ;  /* 0x0000003a39397227 */ /* 0x004fca00078e00ff */
[----:B---3--:R-:W-:-:S07]  /*41fa0*/  SHF.R.U32.HI R57, RZ, R66, R57 ;  /* 0x00000042ff397219 */ /* 0x008fce0000011639 */
.L_x_13236:
[----:B------:R-:W-:Y:S05]  /*41fb0*/  BSYNC B2 ;  /* 0x0000000000027941 */ /* 0x000fea0003800000 */
.L_x_13232:
[----:B------:R-:W-:-:S05]  /*41fc0*/  IMAD R58, R3, R57, R64 ;  /* 0x00000039033a7224 */ /* 0x000fca00078e0240 */
[----:B------:R-:W-:Y:S02]  /*41fd0*/  VIMNMX R65, R65, R58, !PT ;  /* 0x0000003a41417248 */ /* 0x000fe40007fe0100 */
[----:B------:R-:W-:-:S07]  /*41fe0*/  VIADDMNMX R2, R58, R3, R2, PT ;  /* 0x000000033a027246 */ /* 0x000fce0003800102 */
.L_x_13231:
[----:B------:R-:W-:Y:S05]  /*41ff0*/  BSYNC B1 ;  /* 0x0000000000017941 */ /* 0x000fea0003800000 */
.L_x_13230:
        /* <DEDUP_REMOVED lines=34> */
[----:B------:R-:W-:Y:S01]  /*42220*/  FSEL R59, R33, -INF , !P2 ;  /* 0xff800000213b7808 */ /* 0x000fe20005000000 */
[----:B0-----:R-:W-:Y:S01]  /*42230*/  IMAD.IADD R33, R68, 0x1, R61 ;  /* 0x0000000144217824 */ /* 0x001fe200078e023d */
        /* <DEDUP_REMOVED lines=96> */
.L_x_13242:
[----:B------:R-:W-:Y:S05]  /*42840*/  BSYNC B3 ;  /* 0x0000000000037941 */ /* 0x000fea0003800000 */
.L_x_13241:
[----:B------:R-:W-:Y:S01]  /*42850*/  LOP3.LUT R8, RZ, R8, RZ, 0x33, !PT ;  /* 0x00000008ff087212 */ /* 0x000fe200078e33ff */
[----:B------:R-:W-:Y:S06]  /*42860*/  BRA `(.L_x_13243) ;  /* 0x0000000000187947 */ /* 0x000fec0003800000 */
.L_x_13240:
[----:B------:R-:W-:-:S13]  /*42870*/  ISETP.NE.AND P6, PT, R3, 0x1, PT ;  /* 0x000000010300780c */ /* 0x000fda0003fc5270 */
[----:B------:R-:W-:Y:S05]  /*42880*/  @!P6 BRA `(.L_x_13243) ;  /* 0x000000000010e947 */ /* 0x000fea0003800000 */
[----:B------:R-:W2:Y:S04]  /*42890*/  LD.E R9, desc[UR6][R6.64+0x1c] ;  /* 0x00001c0606097980 */ /* 0x000ea8000c101900 */
[----:B------:R-:W3:Y:S01]  /*428a0*/  LD.E R61, desc[UR6][R6.64+0x20] ;  /* 0x00002006063d7980 */ /* 0x000ee2000c101900 */
[----:B--2---:R-:W-:-:S05]  /*428b0*/  IMAD.HI.U32 R8, R8, R9, RZ ;  /* 0x0000000908087227 */ /* 0x004fca00078e00ff */
[----:B---3--:R-:W-:-:S07]  /*428c0*/  SHF.R.U32.HI R8, RZ, R61, R8 ;  /* 0x0000003dff087219 */ /* 0x008fce0000011608 */
.L_x_13243:
[----:B------:R-:W-:Y:S05]  /*428d0*/  BSYNC B2 ;  /* 0x0000000000027941 */ /* 0x000fea0003800000 */
.L_x_13239:
[----:B------:R-:W-:-:S05]  /*428e0*/  IMAD R8, R3, R8, R64 ;  /* 0x0000000803087224 */ /* 0x000fca00078e0240 */
[----:B------:R-:W-:Y:S02]  /*428f0*/  VIADDMNMX R2, R8, R3, R2, PT ;  /* 0x0000000308027246 */ /* 0x000fe40003800102 */
[----:B------:R-:W-:-:S07]  /*42900*/  VIMNMX R33, R33, R8, !PT ;  /* 0x0000000821217248 */ /* 0x000fce0007fe0100 */
.L_x_13238:
[----:B------:R-:W-:Y:S05]  /*42910*/  BSYNC B1 ;  /* 0x0000000000017941 */ /* 0x000fea0003800000 */
.L_x_13237:
        /* <DEDUP_REMOVED lines=71> */
[----:B------:R-:W-:Y:S02]  /*42d90*/  ISETP.GT.AND P0, PT, R33, RZ, !P6 ;  /* 0x000000ff2100720c */ /* 0x000fe40007704270 */
[----:B------:R-:W-:Y:S02]  /*42da0*/  ISETP.NE.AND P6, PT, R4, RZ, PT ;  /* 0x000000ff0400720c */ /* 0x000fe40003fc5270 */
[----:B------:R-:W-:-:S04]  /*42db0*/  ISETP.LT.OR P0, PT, R2, 0x1, P0 ;  /* 0x000000010200780c */ /* 0x000fc80000701670 */
[----:B------:R-:W-:Y:S02]  /*42dc0*/  FSEL R19, R5, -INF , !P0 ;  /* 0xff80000005137808 */ /* 0x000fe40004000000 */
[----:B------:R-:W2:Y:S01]  /*42dd0*/  LDL.64 R4, [UR4+0x70] ;  /* 0x00007004ff047983 */ /* 0x000ea20008100a00 */
[----:B------:R-:W-:Y:S02]  /*42de0*/  ISETP.GT.AND P2, PT, R33, 0x49, !P2 ;  /* 0x000000492100780c */ /* 0x000fe40005744270 */
[----:B------:R-:W-:Y:S02]  /*42df0*/  FMNMX.FTZ R20, R19, R64, !PT ;  /* 0x0000004013147209 */ /* 0x000fe40007810000 */
[----:B------:R-:W-:Y:S02]  /*42e00*/  ISETP.GT.AND P3, PT, R33, 0x50, !P3 ;  /* 0x000000502100780c */ /* 0x000fe40005f64270 */
[----:B------:R-:W-:Y:S02]  /*42e10*/  FMNMX.FTZ R20, R11, R20, !PT ;  /* 0x000000140b147209 */ /* 0x000fe40007810000 */
[----:B------:R-:W-:-:S02]  /*42e20*/  ISETP.LT.OR P2, PT, R2, 0x4a, P2 ;  /* 0x0000004a0200780c */ /* 0x000fc40001741670 */
[----:B------:R-:W-:Y:S02]  /*42e30*/  FMNMX.FTZ R3, R63, R20, !PT ;  /* 0x000000143f037209 */ /* 0x000fe40007810000 */
[----:B------:R-:W-:Y:S02]  /*42e40*/  ISETP.GT.AND P4, PT, R33, 0x51, !P4 ;  /* 0x000000512100780c */ /* 0x000fe40006784270 */
[----:B------:R-:W-:Y:S02]  /*42e50*/  FMNMX.FTZ R3, R14, R3, !PT ;  /* 0x000000030e037209 */ /* 0x000fe40007810000 */
[----:B------:R-:W-:Y:S02]  /*42e60*/  ISETP.LT.OR P3, PT, R2, 0x51, P3 ;  /* 0x000000510200780c */ /* 0x000fe40001f61670 */
[----:B------:R-:W-:Y:S02]  /*42e70*/  FMNMX.FTZ R3, R62, R3, !PT ;  /* 0x000000033e037209 */ /* 0x000fe40007810000 */
[----:B------:R-:W-:-:S02]  /*42e80*/  FSEL R42, R42, -INF , !P2 ;  /* 0xff8000002a2a7808 */ /* 0x000fc40005000000 */
        /* <DEDUP_REMOVED lines=13> */
[----:B------:R-:W-:Y:S02]  /*42f60*/  ISETP.LT.OR P0, PT, R2, 0x5a, P0 ;  /* 0x0000005a0200780c */ /* 0x000fe40000701670 */
[----:B------:R-:W-:Y:S02]  /*42f70*/  FMNMX.FTZ R3, R12, R3, !PT ;  /* 0x000000030c037209 */ /* 0x000fe40007810000 */
[----:B------:R-:W-:Y:S02]  /*42f80*/  FSEL R55, R55, -INF , !P5 ;  /* 0xff80000037377808 */ /* 0x000fe40006800000 */
[----:B------:R-:W-:Y:S02]  /*42f90*/  FMNMX.FTZ R3, R8, R3, !PT ;  /* 0x0000000308037209 */ /* 0x000fe40007810000 */
[----:B------:R-:W-:-:S02]  /*42fa0*/  FSEL R56, R56, -INF , !P0 ;  /* 0xff80000038387808 */ /* 0x000fc40004000000 */
        /* <DEDUP_REMOVED lines=9> */
[----:B--2---:R0:W-:Y:S04]  /*43040*/  ST.E desc[UR6][R4.64+0x4], R21 ;  /* 0x0000041504007985 */ /* 0x0041e8000c101906 */
        /* <DEDUP_REMOVED lines=23> */
[----:B0-----:R-:W-:-:S05]  /*431c0*/  FMNMX.FTZ R21, R60, R3, !PT ;  /* 0x000000033c157209 */ /* 0x001fca0007810000 */
[----:B------:R-:W0:Y:S04]  /*431d0*/  SHFL.BFLY PT, R2, R21, 0x2, 0x1f ;  /* 0x0c401f0015027f89 */ /* 0x000e2800000e0000 */
[----:B------:R-:W-:Y:S01]  /*431e0*/  ST.E desc[UR6][R4.64], R21 ;  /* 0x0000001504007985 */ /* 0x000fe2000c101906 */
[----:B0-----:R-:W-:-:S03]  /*431f0*/  FMNMX.FTZ R20, R21, R2, !PT ;  /* 0x0000000215147209 */ /* 0x001fc60007810000 */
[----:B--2---:R-:W0:Y:S02]  /*43200*/  SHFL.BFLY PT, R3, R24, 0x2, 0x1f ;  /* 0x0c401f0018037f89 */ /* 0x004e2400000e0000 */
[----:B0-----:R-:W-:Y:S02]  /*43210*/  FMNMX.FTZ R30, R24, R3, !PT ;  /* 0x00000003181e7209 */ /* 0x001fe40007810000 */
[----:B------:R-:W0:Y:S04]  /*43220*/  SHFL.BFLY PT, R3, R20, 0x1, 0x1f ;  /* 0x0c201f0014037f89 */ /* 0x000e2800000e0000 */
[----:B------:R-:W1:Y:S01]  /*43230*/  SHFL.BFLY PT, R33, R30, 0x1, 0x1f ;  /* 0x0c201f001e217f89 */ /* 0x000e6200000e0000 */
[----:B0-----:R-:W-:Y:S02]  /*43240*/  FMNMX.FTZ R31, R20, R3, !PT ;  /* 0x00000003141f7209 */ /* 0x001fe40007810000 */
[----:B-1----:R-:W-:-:S03]  /*43250*/  FMNMX.FTZ R33, R30, R33, !PT ;  /* 0x000000211e217209 */ /* 0x002fc60007810000 */
[----:B------:R-:W-:Y:S04]  /*43260*/  ST.E desc[UR6][R4.64], R31 ;  /* 0x0000001f04007985 */ /* 0x000fe8000c101906 */
[----:B------:R0:W-:Y:S04]  /*43270*/  ST.E desc[UR6][R4.64+0x4], R33 ;  /* 0x0000042104007985 */ /* 0x0001e8000c101906 */
[----:B------:R-:W2:Y:S04]  /*43280*/  LDL.64 R2, [UR4+0x70] ;  /* 0x00007004ff027983 */ /* 0x000ea80008100a00 */
[----:B--2---:R-:W2:Y:S04]  /*43290*/  LD.E R65, desc[UR6][R2.64+0x20] ;  /* 0x0000200602417980 */ /* 0x004ea8000c101900 */
[----:B------:R-:W2:Y:S04]  /*432a0*/  LD.E R24, desc[UR6][R2.64] ;  /* 0x0000000602187980 */ /* 0x000ea8000c101900 */
[----:B------:R-:W0:Y:S01]  /*432b0*/  LD.E R68, desc[UR6][R2.64+0x4] ;  /* 0x0000040602447980 */ /* 0x000e22000c101900 */
[C---:B--2---:R-:W-:Y:S01]  /*432c0*/  FMUL.FTZ R20, R24.reuse, R65 ;  /* 0x0000004118147220 */ /* 0x044fe20000410000 */
[----:B------:R-:W-:Y:S01]  /*432d0*/  FSETP.NEU.FTZ.AND P0, PT, R24, -INF , PT ;  /* 0xff8000001800780b */ /* 0x000fe20003f1d000 */
[----:B0-----:R-:W-:-:S03]  /*432e0*/  FMUL.FTZ R4, R65, R68 ;  /* 0x0000004441047220 */ /* 0x001fc60000410000 */
        /* <DEDUP_REMOVED lines=55> */
[----:B------:R-:W0:Y:S08]  /*43660*/  MUFU.EX2 R34, R34 ;  /* 0x0000002200227308 */ /* 0x000e300000000800 */
        /* <DEDUP_REMOVED lines=44> */
[----:B------:R-:W-:-:S06]  /*43930*/  FFMA.FTZ R8, R55, R65, -R4 ;  /* 0x0000004137087223 */ /* 0x000fcc0000010804 */
        /* <DEDUP_REMOVED lines=45> */
[----:B------:R0:W-:Y:S04]  /*43c10*/  ST.E desc[UR6][R2.64+0x14], R39 ;  /* 0x0000142702007985 */ /* 0x0001e8000c101906 */
[----:B------:R-:W2:Y:S04]  /*43c20*/  LDL.64 R4, [UR4] ;  /* 0x00000004ff047983 */ /* 0x000ea80008100a00 */
[----:B------:R-:W3:Y:S04]  /*43c30*/  LDL.64 R6, [UR4+0x98] ;  /* 0x00009804ff067983 */ /* 0x000ee80008100a00 */
[----:B0-----:R-:W4:Y:S01]  /*43c40*/  LDL.64 R2, [UR4+0x80] ;  /* 0x00008004ff027983 */ /* 0x001f220008100a00 */
[----:B------:R-:W-:-:S05]  /*43c50*/  LEA.HI R36, R227, 0x8, RZ, 0x19 ;  /* 0x00000008e3247811 */ /* 0x000fca00078fc8ff */
[----:B------:R0:W-:Y:S06]  /*43c60*/  BAR.SYNC.DEFER_BLOCKING R36, 0x100 ;  /* 0x000400240000751d */ /* 0x0001ec0000010000 */
[----:B--2---:R-:W2:Y:S04]  /*43c70*/  LD.E R41, desc[UR6][R4.64] ;  /* 0x0000000604297980 */ /* 0x004ea8000c101900 */
[----:B----4-:R-:W4:Y:S04]  /*43c80*/  LD.E R43, desc[UR6][R2.64] ;  /* 0x00000006022b7980 */ /* 0x010f28000c101900 */
[----:B---3--:R-:W2:Y:S04]  /*43c90*/  LD.E.64 R4, desc[UR6][R6.64] ;  /* 0x0000000606047980 */ /* 0x008ea8000c101b00 */
        /* <DEDUP_REMOVED lines=27> */
[----:B------:R-:W5:Y:S04]  /*43e50*/  LDL.64 R6, [UR4+0x88] ;  /* 0x00008804ff067983 */ /* 0x000f680008100a00 */
        /* <DEDUP_REMOVED lines=45> */
[----:B----4-:R-:W-:Y:S01]  /*44130*/  ST.E desc[UR6][R2.64], R43 ;  /* 0x0000002b02007985 */ /* 0x010fe2000c101906 */
[----:B--2---:R-:W-:-:S03]  /*44140*/  IMAD R4, R41, 0xc00, R4 ;  /* 0x00000c0029047824 */ /* 0x004fc600078e0204 */
[----:B------:R-:W2:Y:S04]  /*44150*/  LD.E R110, desc[UR6][R2.64+0x198] ;  /* 0x00019806026e7980 */ /* 0x000ea8000c101900 */
[----:B---3--:R-:W-:Y:S04]  /*44160*/  ST.E desc[UR6][R2.64+0x4], R45 ;  /* 0x0000042d02007985 */ /* 0x008fe8000c101906 */
        /* <DEDUP_REMOVED lines=26> */
[----:B0-----:R-:W2:Y:S04]  /*44310*/  LD.E R37, desc[UR6][R2.64+0x74] ;  /* 0x0000740602257980 */ /* 0x001ea8000c101900 */
[----:B-1----:R-:W2:Y:S04]  /*44320*/  LD.E R39, desc[UR6][R2.64+0x7c] ;  /* 0x00007c0602277980 */ /* 0x002ea8000c101900 */
[----:B------:R-:W2:Y:S04]  /*44330*/  LD.E R41, desc[UR6][R2.64+0x84] ;  /* 0x0000840602297980 */ /* 0x000ea8000c101900 */
[----:B------:R-:W2:Y:S04]  /*44340*/  LD.E R43, desc[UR6][R2.64+0x8c] ;  /* 0x00008c06022b7980 */ /* 0x000ea8000c101900 */
[----:B------:R-:W2:Y:S04]  /*44350*/  LD.E R45, desc[UR6][R2.64+0x94] ;  /* 0x00009406022d7980 */ /* 0x000ea8000c101900 */
        /* <DEDUP_REMOVED lines=51> */
[----:B------:R-:W-:Y:S02]  /*44690*/  F2FP.BF16.F32.PACK_AB R184, R184, R35 ;  /* 0x00000023b8b8723e */ /* 0x000fe400000010ff */
[----:B------:R-:W-:Y:S02]  /*446a0*/  F2FP.BF16.F32.PACK_AB R186, R186, R34 ;  /* 0x00000022baba723e */ /* 0x000fe400000010ff */
[----:B------:R-:W-:Y:S02]  /*446b0*/  F2FP.BF16.F32.PACK_AB R185, R185, R21 ;  /* 0x00000015b9b9723e */ /* 0x000fe400000010ff */
[----:B------:R-:W-:Y:S01]  /*446c0*/  F2FP.BF16.F32.PACK_AB R187, R187, R20 ;  /* 0x00000014bbbb723e */ /* 0x000fe200000010ff */
[----:B------:R-:W-:Y:S01]  /*446d0*/  ST.E desc[UR6][R2.64+0x70], R36 ;  /* 0x0000702402007985 */ /* 0x000fe2000c101906 */
[----:B------:R-:W-:-:S02]  /*446e0*/  F2FP.BF16.F32.PACK_AB R160, R160, R33 ;  /* 0x00000021a0a0723e */ /* 0x000fc400000010ff */
[----:B------:R-:W-:Y:S01]  /*446f0*/  F2FP.BF16.F32.PACK_AB R162, R162, R32 ;  /* 0x00000020a2a2723e */ /* 0x000fe200000010ff */
[----:B------:R-:W-:Y:S01]  /*44700*/  ST.E desc[UR6][R2.64+0x78], R38 ;  /* 0x0000782602007985 */ /* 0x000fe2000c101906 */
[----:B------:R-:W-:Y:S02]  /*44710*/  F2FP.BF16.F32.PACK_AB R164, R164, R31 ;  /* 0x0000001fa4a4723e */ /* 0x000fe400000010ff */
[----:B------:R-:W-:Y:S01]  /*44720*/  F2FP.BF16.F32.PACK_AB R166, R166, R30 ;  /* 0x0000001ea6a6723e */ /* 0x000fe200000010ff */
[----:B------:R-:W-:Y:S01]  /*44730*/  ST.E desc[UR6][R2.64+0x80], R40 ;  /* 0x0000802802007985 */ /* 0x000fe2000c101906 */
        /* <DEDUP_REMOVED lines=24> */
[----:B------:R-:W-:Y:S04]  /*448c0*/  ST.E desc[UR6][R2.64+0x84], R41 ;  /* 0x0000842902007985 */ /* 0x000fe8000c101906 */
[----:B------:R-:W-:Y:S04]  /*448d0*/  ST.E desc[UR6][R2.64+0x8c], R43 ;  /* 0x00008c2b02007985 */ /* 0x000fe8000c101906 */
[----:B------:R-:W-:Y:S04]  /*448e0*/  ST.E desc[UR6][R2.64+0x94], R45 ;  /* 0x0000942d02007985 */ /* 0x000fe8000c101906 */
[----:B---3--:R-:W-:Y:S04]  /*448f0*/  ST.E desc[UR6][R2.64+0x9c], R47 ;  /* 0x00009c2f02007985 */ /* 0x008fe8000c101906 */
        /* <DEDUP_REMOVED lines=75> */
[----:B------:R-:W-:Y:S01]  /*44db0*/  ST.E desc[UR6][R6.64], RZ ;  /* 0x000000ff06007985 */ /* 0x000fe2000c101906 */
[----:B0-----:R-:W-:-:S06]  /*44dc0*/  WARPGROUP.ARRIVE ;  /* 0x00000000000079c5 */ /* 0x001fcc0000000000 */
[----:B------:R-:W-:Y:S03]  /*44dd0*/  HGMMA.64x256x16.F32.BF16 R24, R184, gdesc[UR8].tnspB, RZ, !UPT, gsb0 ;  /* 0x43e00008b8187df0 */ /* 0x000fe6000c0018ff */
[----:B------:R-:W-:Y:S02]  /*44de0*/  WARPGROUP.DEPBAR.LE gsb0, 0x0 ;  /* 0x00008000000079c5 */ /* 0x000fe40000010000 */
        /* <DEDUP_REMOVED lines=128> */
[----:B------:R-:W-:Y:S04]  /*455f0*/  ST.E desc[UR6][R6.64], R0 ;  /* 0x0000000006007985 */ /* 0x000fe8000c101906 */
        /* <DEDUP_REMOVED lines=128> */
[----:B------:R-:W-:Y:S01]  /*45e00*/  F2FP.BF16.F32.PACK_AB R177, R177, R9 ;  /* 0x00000009b1b1723e */ /* 0x000fe200000010ff */
[----:B------:R-:W-:Y:S01]  /*45e10*/  IMAD.MOV.U32 R9, RZ, RZ, R5 ;  /* 0x000000ffff097224 */ /* 0x000fe200078e0005 */
[----:B------:R-:W-:Y:S01]  /*45e20*/  F2FP.BF16.F32.PACK_AB R179, R179, R8 ;  /* 0x00000008b3b3723e */ /* 0x000fe200000010ff */
[----:B------:R-:W-:-:S03]  /*45e30*/  VIADD R8, R4, 0x80 ;  /* 0x0000008004087836 */ /* 0x000fc60000000000 */
[----:B------:R-:W-:Y:S02]  /*45e40*/  R2UR UR11, R9 ;  /* 0x00000000090b72ca */ /* 0x000fe400000e0000 */
[----:B------:R-:W-:Y:S02]  /*45e50*/  R2UR UR10, R8 ;  /* 0x00000000080a72ca */ /* 0x000fe400000e0000 */
[----:B------:R-:W-:Y:S02]  /*45e60*/  F2FP.BF16.F32.PACK_AB R161, R161, R19 ;  /* 0x00000013a1a1723e */ /* 0x000fe400000010ff */
[----:B------:R-:W-:-:S04]  /*45e70*/  F2FP.BF16.F32.PACK_AB R163, R163, R18 ;  /* 0x00000012a3a3723e */ /* 0x000fc800000010ff */
[----:B--2---:R-:W-:-:S06]  /*45e80*/  WARPGROUP.ARRIVE ;  /* 0x00000000000079c5 */ /* 0x004fcc0000000000 */
[----:B------:R-:W-:Y:S03]  /*45e90*/  HGMMA.64x256x16.F32.BF16 R24, R160, gdesc[UR8].tnspB, R24, gsb0 ;  /* 0x43e00008a0187df0 */ /* 0x000fe60008001818 */
        /* <DEDUP_REMOVED lines=1058> */
[----:B------:R-:W-:Y:S01]  /*4a0c0*/  R2UR UR10, R4 ;  /* 0x00000000040a72ca */ /* 0x000fe200000e0000 */
[----:B--2---:R-:W-:-:S12]  /*4a0d0*/  WARPGROUP.ARRIVE ;  /* 0x00000000000079c5 */ /* 0x004fd80000000000 */
        /* <DEDUP_REMOVED lines=131> */
[----:B------:R-:W2:Y:S04]  /*4a910*/  LD.E R4, desc[UR6][R2.64] ;  /* 0x0000000602047980 */ /* 0x000ea8000c101900 */
[----:B------:R-:W3:Y:S04]  /*4a920*/  LD.E R5, desc[UR6][R2.64+0x4] ;  /* 0x0000040602057980 */ /* 0x000ee8000c101900 */
[----:B0-----:R-:W4:Y:S04]  /*4a930*/  LD.E R0, desc[UR6][R2.64+0x1fc] ;  /* 0x0001fc0602007980 */ /* 0x001f28000c101900 */
        /* <DEDUP_REMOVED lines=126> */
[----:B--2---:R0:W-:Y:S04]  /*4b120*/  ST.E desc[UR6][R2.64], R4 ;  /* 0x0000000402007985 */ /* 0x0041e8000c101906 */
[----:B---3--:R0:W-:Y:S04]  /*4b130*/  ST.E desc[UR6][R2.64+0x4], R5 ;  /* 0x0000040502007985 */ /* 0x0081e8000c101906 */
        /* <DEDUP_REMOVED lines=125> */
[----:B------:R-:W-:-:S13]  /*4b910*/  LOP3.LUT P6, RZ, R227, 0x7f, RZ, 0xc0, !PT ;  /* 0x0000007fe3ff7812 */ /* 0x000fda00078cc0ff */
[----:B0-----:R-:W-:Y:S05]  /*4b920*/  @P6 BRA `(.L_x_13244) ;  /* 0x0000000000206947 */ /* 0x001fea0003800000 */
[----:B------:R-:W2:Y:S04]  /*4b930*/  LDL.64 R2, [UR4+0x40] ;  /* 0x00004004ff027983 */ /* 0x000ea80008100a00 */
[----:B------:R-:W3:Y:S04]  /*4b940*/  LDL.64 R4, [UR4] ;  /* 0x00000004ff047983 */ /* 0x000ee80008100a00 */
[----:B--2---:R-:W2:Y:S04]  /*4b950*/  LD.E.64 R2, desc[UR6][R2.64+0x30] ;  /* 0x0000300602027980 */ /* 0x004ea8000c101b00 */
[----:B---3--:R-:W3:Y:S01]  /*4b960*/  LD.E R4, desc[UR6][R4.64] ;  /* 0x0000000604047980 */ /* 0x008ee2000c101900 */
[----:B--2---:R-:W-:-:S05]  /*4b970*/  MOV R7, R2 ;  /* 0x0000000200077202 */ /* 0x004fca0000000f00 */
[----:B---3--:R-:W-:-:S05]  /*4b980*/  IMAD R0, R4, 0x8, R7 ;  /* 0x0000000804007824 */ /* 0x008fca00078e0207 */
[----:B------:R-:W-:-:S04]  /*4b990*/  PRMT R0, RZ, 0x654, R0 ;  /* 0x00000654ff007816 */ /* 0x000fc80000000000 */
[----:B------:R0:W-:Y:S03]  /*4b9a0*/  SYNCS.ARRIVE.TRANS64.RED.A1T0 RZ, [R0+URZ], RZ ;  /* 0x000000ff00ff79a7 */ /* 0x0001e6000810043f */
.L_x_13244:
[----:B------:R-:W-:-:S04]  /*4b9b0*/  IMAD.MOV.U32 R229, RZ, RZ, 0x0 ;  /* 0x00000000ffe57424 */ /* 0x000fc800078e00ff */
[----:B0-----:R-:W-:Y:S05]  /*4b9c0*/  RET.REL.NODEC R228 `(_ZN7cutlass13device_kernelIN5flash11enable_sm90INS1_16FlashAttnFwdSm90INS1_25CollectiveMainloopFwdSm90ILi2EN4cute5tupleIJNS5_1CILi1EEES8_S8_EEENS6_IJNS7_ILi128EEENS7_ILi96EEENS7_ILi64EEEEEELi256ENS_10bfloat16_tEfNS_4arch4Sm90ELb0ELb1ELb1ELb1ELb0ELb1ELb1ELb1ELb0ELb1ELb1ELb0EEENS1_21CollectiveEpilogueFwdINS6_IJSA_NS7_ILi256EEESB_EEES9_SE_SG_Li256ELb1ELb1ELb1ELb0EEENS1_36VarlenDynamicPersistentTileSchedulerILi128ELi96ELi256ELi128ELb1ELb1ELb1ELb1ELb0ELb1EEEEEEEEEvNT_6ParamsE) ;  /* 0xfffffb44e48c7950 */ /* 0x001fea0003c3ffff */
.L_x_13220:
[----:B0-----:R0:W1:Y:S02]  /*4b9d0*/  SYNCS.PHASECHK.TRANS64.TRYWAIT P0, [R3+URZ], R10 ;  /* 0x0000000a030075a7 */ /* 0x001064000800017f */
[----:B-1----:R-:W-:Y:S05]  /*4b9e0*/  @!P0 NANOSLEEP.SYNCS 0x989680 ;  /* 0x009896800000895d */ /* 0x002fea0003900000 */
[----:B------:R-:W1:Y:S02]  /*4b9f0*/  @!P0 SYNCS.PHASECHK.TRANS64 P0, [R3+URZ], R10 ;  /* 0x0000000a030085a7 */ /* 0x000e64000800007f */
[----:B-1----:R-:W-:Y:S05]  /*4ba00*/  @!P0 BRA `(.L_x_13220) ;  /* 0xfffffffc00f08947 */ /* 0x002fea000383ffff */
[----:B------:R-:W-:Y:S05]  /*4ba10*/  BRA `(.L_x_13219) ;  /* 0xffffff4400a07947 */ /* 0x000fea000383ffff */
.L_x_13222:
[----:B0-----:R0:W1:Y:S02]  /*4ba20*/  SYNCS.PHASECHK.TRANS64.TRYWAIT P0, [R3+URZ+0x32410], R10 ;  /* 0x0324100a030075a7 */ /* 0x001064000800017f */
[----:B-1----:R-:W-:Y:S05]  /*4ba30*/  @!P0 NANOSLEEP.SYNCS 0x989680 ;  /* 0x009896800000895d */ /* 0x002fea0003900000 */
[----:B------:R-:W1:Y:S02]  /*4ba40*/  @!P0 SYNCS.PHASECHK.TRANS64 P0, [R3+URZ+0x32410], R10 ;  /* 0x0324100a030085a7 */ /* 0x000e64000800007f */
[----:B-1----:R-:W-:Y:S05]  /*4ba50*/  @!P0 BRA `(.L_x_13222) ;  /* 0xfffffffc00f08947 */ /* 0x002fea000383ffff */
[----:B------:R-:W-:Y:S05]  /*4ba60*/  BRA `(.L_x_13245) ;  /* 0xffffff4800947947 */ /* 0x000fea000383ffff */
.L_x_13229:
[----:B0-----:R0:W1:Y:S02]  /*4ba70*/  SYNCS.PHASECHK.TRANS64.TRYWAIT P0, [R10+URZ], R11 ;  /* 0x0000000b0a0075a7 */ /* 0x001064000800017f */
[----:B-1----:R-:W-:Y:S05]  /*4ba80*/  @!P0 NANOSLEEP.SYNCS 0x989680 ;  /* 0x009896800000895d */ /* 0x002fea0003900000 */
[----:B------:R-:W1:Y:S02]  /*4ba90*/  @!P0 SYNCS.PHASECHK.TRANS64 P0, [R10+URZ], R11 ;  /* 0x0000000b0a0085a7 */ /* 0x000e64000800007f */
[----:B-1----:R-:W-:Y:S05]  /*4baa0*/  @!P0 BRA `(.L_x_13229) ;  /* 0xfffffffc00f08947 */ /* 0x002fea000383ffff */
[----:B------:R-:W-:Y:S05]  /*4bab0*/  BRA `(.L_x_13228) ;  /* 0xffffff4c00087947 */ /* 0x000fea000383ffff */
.L_x_13246:
        /* <DEDUP_REMOVED lines=12> */
.L_x_15201:


//--------------------- .text._ZN7cutlass13device_kernelIN5flash11enable_sm90INS1_16FlashAttnFwdSm90INS1_25CollectiveMainloopFwdSm90ILi2EN4cute5tupleIJNS5_1CILi1EEES8_S8_EEENS6_IJNS7_ILi128EEENS7_ILi96EEENS7_ILi64EEEEEELi256ENS_10bfloat16_tEfNS_4arch4Sm90ELb1ELb0ELb1ELb0ELb0ELb0ELb0ELb1ELb0ELb1ELb1ELb0EEENS1_21CollectiveEpilogueFwdINS6_IJSA_NS7_ILi256EEESB_EEES9_SE_SG_Li256ELb0ELb1ELb1ELb0EEENS1_19SingleTileSchedulerILb0ELb1ELb1ELi128EEEEEEEEEvNT_6ParamsE --------------------------
	.section	.text._ZN7cutlass13device_kernelIN5flash11enable_sm90INS1_16FlashAttnFwdSm90INS1_25CollectiveMainloopFwdSm90ILi2EN4cute5tupleIJNS5_1CILi1EEES8_S8_EEENS6_IJNS7_ILi128EEENS7_ILi96EEENS7_ILi64EEEEEELi256ENS_10bfloat16_tEfNS_4arch4Sm90ELb1ELb0ELb1ELb0ELb0ELb0ELb0ELb1ELb0ELb1ELb1ELb0EEENS1_21CollectiveEpilogueFwdINS6_IJSA_NS7_ILi256EEESB_EEES9_SE_SG_Li256ELb0ELb1ELb1ELb0EEENS1_19SingleTileSchedulerILb0ELb1ELb1ELi128EEEEEEEEEvNT_6ParamsE,"ax",@progbits
	.align	128
.text._ZN7cutlass13device_kernelIN5flash11enable_sm90INS1_16FlashAttnFwdSm90INS1_25CollectiveMainloopFwdSm90ILi2EN4cute5tupleIJNS5_1CILi1EEES8_S8_EEENS6_IJNS7_ILi128EEENS7_ILi96EEENS7_ILi64EEEEEELi256ENS_10bfloat16_tEfNS_4arch4Sm90ELb1ELb0ELb1ELb0ELb0ELb0ELb0ELb1ELb0ELb1ELb1ELb0EEENS1_21CollectiveEpilogueFwdINS6_IJSA_NS7_ILi256EEESB_EEES9_SE_SG_Li256ELb0ELb1ELb1ELb0EEENS1_19SingleTileSchedulerILb0ELb1ELb1ELi128EEEEEEEEEvNT_6ParamsE:
        .type           _ZN7cutlass13device_kernelIN5flash11enable_sm90INS1_16FlashAttnFwdSm90INS1_25CollectiveMainloopFwdSm90ILi2EN4cute5tupleIJNS5_1CILi1EEES8_S8_EEENS6_IJNS7_ILi128EEENS7_ILi96EEENS7_ILi64EEEEEELi256ENS_10bfloat16_tEfNS_4arch4Sm90ELb1ELb0ELb1ELb0ELb0ELb0ELb0ELb1ELb0ELb1ELb1ELb0EEENS1_21CollectiveEpilogueFwdINS6_IJSA_NS7_ILi256EEESB_EEES9_SE_SG_Li256ELb0ELb1ELb1ELb0EEENS1_19SingleTileSchedulerILb0ELb1ELb1ELi128EEEEEEEEEvNT_6ParamsE,@function
        .size           _ZN7cutlass13device_kernelIN5flash11enable_sm90INS1_16FlashAttnFwdSm90INS1_25CollectiveMainloopFwdSm90ILi2EN4cute5tupleIJNS5_1CILi1EEES8_S8_EEENS6_IJNS7_ILi128EEENS7_ILi96EEENS7_ILi64EEEEEELi256ENS_10bfloat16_tEfNS_4arch4Sm90ELb1ELb0ELb1ELb0ELb0ELb0ELb0ELb1ELb0ELb1ELb1ELb0EEENS1_21CollectiveEpilogueFwdINS6_IJSA_NS7_ILi256EEESB_EEES9_SE_SG_Li256ELb0ELb1ELb1ELb0EEENS1_19SingleTileSchedulerILb0ELb1ELb1ELi128EEEEEEEEEvNT_6ParamsE,(.L_x_15203 - _ZN7cutlass13device_kernelIN5flash11enable_sm90INS1_16FlashAttnFwdSm90INS1_25CollectiveMainloopFwdSm90ILi2EN4cute5tupleIJNS5_1CILi1EEES8_S8_EEENS6_IJNS7_ILi128EEENS7_ILi96EEENS7_ILi64EEEEEELi256ENS_10bfloat16_tEfNS_4arch4Sm90ELb1ELb0ELb1ELb0ELb0ELb0ELb0ELb1ELb0ELb1ELb1ELb0EEENS1_21CollectiveEpilogueFwdINS6_IJSA_NS7_ILi256EEESB_EEES9_SE_SG_Li256ELb0ELb1ELb1ELb0EEENS1_19SingleTileSchedulerILb0ELb1ELb1ELi128EEEEEEEEEvNT_6ParamsE)
        .other          _ZN7cutlass13device_kernelIN5flash11enable_sm90INS1_16FlashAttnFwdSm90INS1_25CollectiveMainloopFwdSm90ILi2EN4cute5tupleIJNS5_1CILi1EEES8_S8_EEENS6_IJNS7_ILi128EEENS7_ILi96EEENS7_ILi64EEEEEELi256ENS_10bfloat16_tEfNS_4arch4Sm90ELb1ELb0ELb1ELb0ELb0ELb0ELb0ELb1ELb0ELb1ELb1ELb0EEENS1_21CollectiveEpilogueFwdINS6_IJSA_NS7_ILi256EEESB_EEES9_SE_SG_Li256ELb0ELb1ELb1ELb0EEENS1_19SingleTileSchedulerILb0ELb1ELb1ELi128EEEEEEEEEvNT_6ParamsE,@"STO_CUDA_ENTRY STV_DEFAULT"
_ZN7cutlass13device_kernelIN5flash11enable_sm90INS1_16FlashAttnFwdSm90INS1_25CollectiveMainloopFwdSm90ILi2EN4cute5tupleIJNS5_1CILi1EEES8_S8_EEENS6_IJNS7_ILi128EEENS7_ILi96EEENS7_ILi64EEEEEELi256ENS_10bfloat16_tEfNS_4arch4Sm90ELb1ELb0ELb1ELb0ELb0ELb0ELb0ELb1ELb0ELb1ELb1ELb0EEENS1_21CollectiveEpilogueFwdINS6_IJSA_NS7_ILi256EEESB_EEES9_SE_SG_Li256ELb0ELb1ELb1ELb0EEENS1_19SingleTileSchedulerILb0ELb1ELb1ELi128EEEEEEEEEvNT_6ParamsE:
        /* <DEDUP_REMOVED lines=18> */
.L_x_13248:
[----:B------:R-:W-:Y:S05]  /*0120*/  BSYNC B0 ;  /* 0x0000000000007941 */ /* 0x000fea0003800000 */
.L_x_13247:
        /* <DEDUP_REMOVED lines=41> */
.L_x_13249:
        /* <DEDUP_REMOVED lines=22> */
.L_x_13250:
        /* <DEDUP_REMOVED lines=18> */
.L_x_13251:
        /* <DEDUP_REMOVED lines=22> */
.L_x_13252:
        /* <DEDUP_REMOVED lines=22> */
.L_x_13253:
        /* <DEDUP_REMOVED lines=8> */
.L_x_13256:
        /* <DEDUP_REMOVED lines=20> */
[----:B------:R-:W0:Y:S01]  /*0ac0*/  S2UR UR43, SR_CTAID.X ;  /* 0x00000000002b79c3 */ /* 0x000e220000002500 */
[----:B------:R-:W-:Y:S01]  /*0ad0*/  ULDC UR4, c[0x0][0x448] ;  /* 0x0001120000047ab9 */ /* 0x000fe20000000800 */
[----:B------:R-:W-:Y:S01]  /*0ae0*/  ULDC UR36, c[0x0][0x424] ;  /* 0x0001090000247ab9 */ /* 0x000fe20000000800 */
[----:B------:R-:W-:Y:S01]  /*0af0*/  UISETP.NE.AND UP1, UPT, UR4, 0x1, UPT ;  /* 0x000000010400788c */ /* 0x000fe2000bf25270 */
[----:B------:R-:W-:Y:S02]  /*0b00*/  ULDC UR40, c[0x0][0x2f0] ;  /* 0x0000bc0000287ab9 */ /* 0x000fe40000000800 */
[----:B------:R-:W-:Y:S01]  /*0b10*/  ULDC.64 UR4, c[0x0][0x418] ;  /* 0x0001060000047ab9 */ /* 0x000fe20000000a00 */
[----:B------:R-:W-:Y:S01]  /*0b20*/  ULDC UR7, c[0x0][0x288] ;  /* 0x0000a20000077ab9 */ /* 0x000fe20000000800 */
[----:B------:R-:W-:Y:S02]  /*0b30*/  UISETP.NE.U32.AND UP0, UPT, UR4, URZ, UPT ;  /* 0x0000003f0400728c */ /* 0x000fe4000bf05070 */
[----:B------:R-:W-:-:S02]  /*0b40*/  USHF.R.U32.HI UR10, URZ, 0x10, UR38 ;  /* 0x000000103f0a7899 */ /* 0x000fc40008011626 */
[----:B------:R-:W-:Y:S02]  /*0b50*/  UISETP.NE.AND.EX UP0, UPT, UR5, URZ, UPT, UP0 ;  /* 0x0000003f0500728c */ /* 0x000fe4000bf05300 */
[----:B------:R-:W-:Y:S01]  /*0b60*/  @UP1 ULDC UR4, c[0x0][0x44c] ;  /* 0x0001130000041ab9 */ /* 0x000fe20000000800 */
[----:B------:R-:W-:Y:S01]  /*0b70*/  @UP1 ULDC UR8, c[0x0][0x450] ;  /* 0x0001140000081ab9 */ /* 0x000fe20000000800 */
[----:B------:R-:W-:Y:S02]  /*0b80*/  USEL UR36, UR36, 0x1, UP0 ;  /* 0x0000000124247887 */ /* 0x000fe40008000000 */
[----:B------:R-:W-:Y:S02]  /*0b90*/  ULOP3.LUT UR38, UR38, 0xffff, URZ, 0xc0, !UPT ;  /* 0x0000ffff26267892 */ /* 0x000fe4000f8ec03f */
[----:B------:R-:W-:Y:S02]  /*0ba0*/  UIMAD UR40, UR36, UR40, URZ ;  /* 0x00000028242872a4 */ /* 0x000fe4000f8e023f */
[----:B0-----:R-:W-:-:S04]  /*0bb0*/  USHF.L.U32 UR43, UR43, 0x7, URZ ;  /* 0x000000072b2b7899 */ /* 0x001fc8000800063f */
[----:B------:R-:W-:-:S04]  /*0bc0*/  UIADD3 UR6, UR43, 0x7f, URZ ;  /* 0x0000007f2b067890 */ /* 0x000fc8000fffe03f */
[----:B------:R-:W-:Y:S02]  /*0bd0*/  UIMAD.WIDE.U32 UR4, UR6, UR4, URZ ;  /* 0x00000004060472a5 */ /* 0x000fe4000f8e003f */
[----:B------:R-:W-:Y:S02]  /*0be0*/  UIADD3 UR4, UR40, 0x5f, URZ ;  /* 0x0000005f28047890 */ /* 0x000fe4000fffe03f */
[----:B------:R-:W-:Y:S02]  /*0bf0*/  @UP1 USHF.R.U32.HI UR6, URZ, UR8, UR5 ;  /* 0x000000083f061299 */ /* 0x000fe40008011605 */
[----:B------:R-:W-:-:S04]  /*0c00*/  UIADD3 UR5, UR40, 0x60, -UR7 ;  /* 0x0000006028057890 */ /* 0x000fc8000fffe807 */
[----:B------:R-:W-:Y:S02]  /*0c10*/  UIADD3 UR6, UR5, UR6, URZ ;  /* 0x0000000605067290 */ /* 0x000fe4000fffe03f */
[----:B------:R-:W-:Y:S02]  /*0c20*/  UIMAD.WIDE UR4, UR4, 0x2aaaaaab, URZ ;  /* 0x2aaaaaab040478a5 */ /* 0x000fe4000f8e023f */
[----:B------:R-:W-:Y:S02]  /*0c30*/  UIMAD.WIDE UR6, UR6, 0x2aaaaaab, URZ ;  /* 0x2aaaaaab060678a5 */ /* 0x000fe4000f8e023f */
[----:B------:R-:W-:Y:S02]  /*0c40*/  USHF.R.U32.HI UR4, URZ, 0x1f, UR5 ;  /* 0x0000001f3f047899 */ /* 0x000fe40008011605 */
[----:B------:R-:W-:Y:S02]  /*0c50*/  USHF.R.U32.HI UR6, URZ, 0x1f, UR7 ;  /* 0x0000001f3f067899 */ /* 0x000fe40008011607 */
[----:B------:R-:W-:-:S02]  /*0c60*/  ULEA.HI.SX32 UR4, UR5, UR4, 0x1c ;  /* 0x0000000405047291 */ /* 0x000fc4000f8fe23f */
[----:B------:R-:W-:-:S04]  /*0c70*/  ULEA.HI.SX32 UR6, UR7, UR6, 0x1c ;  /* 0x0000000607067291 */ /* 0x000fc8000f8fe23f */
[----:B------:R-:W-:-:S04]  /*0c80*/  UISETP.LT.AND UP0, UPT, UR4, UR6, UPT ;  /* 0x000000060400728c */ /* 0x000fc8000bf01270 */
[----:B------:R-:W-:Y:S02]  /*0c90*/  USEL UR9, UR4, UR6, UP0 ;  /* 0x0000000604097287 */ /* 0x000fe40008000000 */
[----:B------:R-:W-:Y:S02]  /*0ca0*/  UISETP.NE.AND UP0, UPT, UR10, URZ, UPT ;  /* 0x0000003f0a00728c */ /* 0x000fe4000bf05270 */
[----:B------:R-:W-:Y:S01]  /*0cb0*/  UISETP.GE.AND UP1, UPT, UR9, 0x1, UPT ;  /* 0x000000010900788c */ /* 0x000fe2000bf26270 */
[----:B------:R-:W-:-:S05]  /*0cc0*/  UMOV UR4, URZ ;  /* 0x0000003f00047c82 */ /* 0x000fca0008000000 */
[----:B------:R-:W-:-:S03]  /*0cd0*/  PLOP3.LUT P0, PT, PT, PT, UP1, 0x80, 0x0 ;  /* 0x000000000000781c */ /* 0x000fc60003f0f018 */
[----:B------:R-:W-:-:S10]  /*0ce0*/  @!UP0 ULDC UR10, c[0x0][0x9f0] ;  /* 0x00027c00000a8ab9 */ /* 0x000fd40000000800 */
        /* <DEDUP_REMOVED lines=34> */
.L_x_13258:
[----:B------:R-:W-:Y:S01]  /*0f10*/  UIMAD UR38, UR38, UR4, URZ ;  /* 0x00000004262672a4 */ /* 0x000fe2000f8e023f */
[----:B------:R-:W-:Y:S01]  /*0f20*/  IMAD.U32 R0, RZ, RZ, UR9 ;  /* 0x00000009ff007e24 */ /* 0x000fe2000f8e00ff */
[----:B------:R-:W-:Y:S01]  /*0f30*/  MOV R3, UR4 ;  /* 0x0000000400037c02 */ /* 0x000fe20008000f00 */
[----:B------:R-:W0:Y:S01]  /*0f40*/  S2R R4, SR_TID.X ;  /* 0x0000000000047919 */ /* 0x000e220000002100 */
[----:B------:R-:W-:Y:S02]  /*0f50*/  PLOP3.LUT P0, PT, PT, PT, PT, 0x80, 0x0 ;  /* 0x000000000000781c */ /* 0x000fe40003f0f070 */
        /* <DEDUP_REMOVED lines=29> */
[----:B------:R-:W-:Y:S01]  /*1130*/  CS2R R102, SRZ ;  /* 0x0000000000667805 */ /* 0x000fe2000001ff00 */
[----:B0-----:R-:W-:Y:S01]  /*1140*/  VIADD R16, R4, 0xffffff80 ;  /* 0xffffff8004107836 */ /* 0x001fe20000000000 */
[----:B------:R-:W-:Y:S01]  /*1150*/  CS2R R100, SRZ ;  /* 0x0000000000647805 */ /* 0x000fe2000001ff00 */
        /* <DEDUP_REMOVED lines=74> */
.L_x_13260:
[----:B------:R-:W-:Y:S01]  /*1600*/  SHF.L.U32 R7, RZ, 0x1f, RZ ;  /* 0x0000001fff077819 */ /* 0x000fe200000006ff */
[----:B------:R-:W-:-:S03]  /*1610*/  VIADD R0, R2, 0x8 ;  /* 0x0000000802007836 */ /* 0x000fc60000000000 */
[----:B------:R-:W0:Y:S02]  /*1620*/  SYNCS.PHASECHK.TRANS64.TRYWAIT P0, [UR39+0x22800], R7 ;  /* 0x02280007ff0075a7 */ /* 0x000e240008000167 */
[----:B0-----:R-:W-:Y:S05]  /*1630*/  @!P0 BRA `(.L_x_13261) ;  /* 0x000000dc00648947 */ /* 0x001fea0003800000 */
.L_x_13377:
[----:B------:R-:W-:Y:S05]  /*1640*/  WARPSYNC.ALL ;  /* 0x0000000000007948 */ /* 0x000fea0003800000 */
[----:B------:R-:W-:Y:S01]  /*1650*/  ULOP3.LUT UR4, UR42, 0x1, URZ, 0xfc, !UPT ;  /* 0x000000012a047892 */ /* 0x000fe2000f8efc3f */
[----:B------:R1:W-:Y:S03]  /*1660*/  BAR.SYNC.DEFER_BLOCKING R0, 0x100 ;  /* 0x000400000000751d */ /* 0x0003e60000010000 */
[----:B------:R-:W-:-:S06]  /*1670*/  UISETP.NE.AND UP0, UPT, UR4, 0x3, UPT ;  /* 0x000000030400788c */ /* 0x000fcc000bf05270 */
[----:B------:R-:W-:-:S13]  /*1680*/  PLOP3.LUT P0, PT, PT, PT, UP0, 0x80, 0x0 ;  /* 0x000000000000781c */ /* 0x000fda0003f0f008 */
[----:B-1----:R-:W-:Y:S05]  /*1690*/  @!P0 BRA `(.L_x_13262) ;  /* 0x0000000000048947 */ /* 0x002fea0003800000 */
[----:B------:R-:W-:Y:S01]  /*16a0*/  BPT.TRAP 0x1 ;  /* 0x000000040000795c */ /* 0x000fe20000300000 */
.L_x_13262:
[----:B------:R1:W2:Y:S01]  /*16b0*/  SYNCS.PHASECHK.TRANS64.TRYWAIT P1, [UR39+0x22830], R7 ;  /* 0x02283007ff0075a7 */ /* 0x0002a20008020167 */
[----:B------:R-:W-:Y:S05]  /*16c0*/  @!P0 BRA `(.L_x_13263) ;  /* 0x0000000000048947 */ /* 0x000fea0003800000 */
[----:B------:R-:W-:Y:S01]  /*16d0*/  BPT.TRAP 0x1 ;  /* 0x000000040000795c */ /* 0x000fe20000300000 */
.L_x_13263:
[----:B--2---:R-:W-:Y:S05]  /*16e0*/  @P1 BRA `(.L_x_13264) ;  /* 0x0000000000081947 */ /* 0x004fea0003800000 */
[----:B------:R-:W2:Y:S02]  /*16f0*/  SYNCS.PHASECHK.TRANS64.TRYWAIT P1, [UR39+0x22830], R7 ;  /* 0x02283007ff0075a7 */ /* 0x000ea40008020167 */
[----:B--2---:R-:W-:Y:S05]  /*1700*/  @!P1 BRA `(.L_x_13265) ;  /* 0x000000dc00489947 */ /* 0x004fea0003800000 */
.L_x_13264:
[----:B------:R-:W-:Y:S01]  /*1710*/  UIADD3 UR4, UR39, 0x1c400, URZ ;  /* 0x0001c40027047890 */ /* 0x000fe2000fffe03f */
[----:B------:R-:W-:Y:S01]  /*1720*/  WARPGROUP.ARRIVE ;  /* 0x00000000000079c5 */ /* 0x000fe20000000000 */
[----:B------:R-:W-:Y:S01]  /*1730*/  ULOP3.LUT UR8, UR46, 0x10000, URZ, 0xfc, !UPT ;  /* 0x000100002e087892 */ /* 0x000fe2000f8efc3f */
[----:B------:R-:W-:Y:S01]  /*1740*/  LOP3.LUT R5, R18, 0xffffff80, RZ, 0xc0, !PT ;  /* 0xffffff8012057812 */ /* 0x000fe200078ec0ff */
[----:B------:R-:W-:Y:S01]  /*1750*/  USHF.R.U32.HI UR4, URZ, 0x4, UR4 ;  /* 0x000000043f047899 */ /* 0x000fe20008011604 */
[----:B------:R-:W-:Y:S01]  /*1760*/  LEA.HI R17, R17, R16, RZ, 0x2 ;  /* 0x0000001011117211 */ /* 0x000fe200078f10ff */
[----:B------:R-:W-:Y:S01]  /*1770*/  UMOV UR9, 0x40000040 ;  /* 0x4000004000097882 */ /* 0x000fe20000000000 */
[----:B------:R-:W-:Y:S01]  /*1780*/  UMOV UR7, 0x40000040 ;  /* 0x4000004000077882 */ /* 0x000fe20000000000 */
[----:B------:R-:W-:Y:S01]  /*1790*/  ULOP3.LUT UR4, UR4, 0x3fff, URZ, 0xc0, !UPT ;  /* 0x00003fff04047892 */ /* 0x000fe2000f8ec03f */
[C---:B------:R-:W-:Y:S01]  /*17a0*/  IMAD.IADD R6, R16.reuse, 0x1, -R5 ;  /* 0x0000000110067824 */ /* 0x040fe200078e0a05 */
[----:B------:R-:W-:Y:S01]  /*17b0*/  UMOV UR5, UR9 ;  /* 0x0000000900057c82 */ /* 0x000fe20008000000 */
[----:B------:R-:W-:Y:S01]  /*17c0*/  UIADD3 UR12, UR8, 0x2, URZ ;  /* 0x00000002080c7890 */ /* 0x000fe2000fffe03f */
[----:B------:R-:W-:Y:S01]  /*17d0*/  LOP3.LUT R17, R17, 0xfffffffc, RZ, 0xc0, !PT ;  /* 0xfffffffc11117812 */ /* 0x000fe200078ec0ff */
[----:B------:R-:W-:Y:S01]  /*17e0*/  ULOP3.LUT UR6, UR4, 0x10000, URZ, 0xfc, !UPT ;  /* 0x0001000004067892 */ /* 0x000fe2000f8efc3f */
[----:B------:R-:W-:Y:S01]  /*17f0*/  SHF.R.S32.HI R5, RZ, 0x1f, R6 ;  /* 0x0000001fff057819 */ /* 0x000fe20000011406 */
[----:B------:R-:W-:Y:S01]  /*1800*/  UMOV UR13, 0x40000040 ;  /* 0x40000040000d7882 */ /* 0x000fe20000000000 */
[----:B------:R-:W-:Y:S01]  /*1810*/  UMOV UR4, UR8 ;  /* 0x0000000800047c82 */ /* 0x000fe20008000000 */
[----:B------:R-:W-:Y:S01]  /*1820*/  UIADD3 UR14, UR6, 0x2, URZ ;  /* 0x00000002060e7890 */ /* 0x000fe2000fffe03f */
[----:B------:R-:W-:Y:S01]  /*1830*/  LEA.HI R12, R19, R19, RZ, 0x1 ;  /* 0x00000013130c7211 */ /* 0x000fe200078f08ff */
[----:B------:R-:W-:Y:S01]  /*1840*/  UMOV UR15, 0x40000040 ;  /* 0x40000040000f7882 */ /* 0x000fe20000000000 */
[----:B------:R-:W-:Y:S01]  /*1850*/  UIADD3 UR16, UR8, 0x4, URZ ;  /* 0x0000000408107890 */ /* 0x000fe2000fffe03f */
[CC--:B------:R-:W-:Y:S01]  /*1860*/  LEA.HI R8, R5.reuse, R6.reuse, RZ, 0x2 ;  /* 0x0000000605087211 */ /* 0x0c0fe200078f10ff */
[----:B------:R-:W-:Y:S01]  /*1870*/  HGMMA.64x96x16.F32.BF16 R24, gdesc[UR4], RZ, !UPT, gsb0 ;  /* 0x01600000041879f0 */ /* 0x000fe2000c0018ff */
[----:B------:R-:W-:Y:S01]  /*1880*/  UIADD3 UR18, UR6, 0x4, URZ ;  /* 0x0000000406127890 */ /* 0x000fe2000fffe03f */
[----:B------:R-:W-:Y:S01]  /*1890*/  IMAD.IADD R17, R16, 0x1, -R17 ;  /* 0x0000000110117824 */ /* 0x000fe200078e0a11 */
[----:B------:R-:W-:Y:S01]  /*18a0*/  UMOV UR17, 0x40000040 ;  /* 0x4000004000117882 */ /* 0x000fe20000000000 */
[----:B------:R-:W-:Y:S01]  /*18b0*/  UMOV UR19, 0x40000040 ;  /* 0x4000004000137882 */ /* 0x000fe20000000000 */
[----:B------:R-:W-:Y:S01]  /*18c0*/  UIADD3 UR20, UR8, 0x6, URZ ;  /* 0x0000000608147890 */ /* 0x000fe2000fffe03f */
[----:B------:R-:W-:Y:S01]  /*18d0*/  LOP3.LUT R16, R12, 0x3fffffe, RZ, 0xc0, !PT ;  /* 0x03fffffe0c107812 */ /* 0x000fe200078ec0ff */
[----:B------:R-:W-:Y:S01]  /*18e0*/  UIADD3 UR22, UR6, 0x6, URZ ;  /* 0x0000000606167890 */ /* 0x000fe2000fffe03f */
[----:B------:R-:W-:Y:S01]  /*18f0*/  LEA.HI R12, R5, R6, RZ, 0x5 ;  /* 0x00000006050c7211 */ /* 0x000fe200078f28ff */
[----:B------:R-:W-:Y:S01]  /*1900*/  UMOV UR21, 0x40000040 ;  /* 0x4000004000157882 */ /* 0x000fe20000000000 */
[----:B------:R-:W-:Y:S01]  /*1910*/  UMOV UR23, 0x40000040 ;  /* 0x4000004000177882 */ /* 0x000fe20000000000 */
[--C-:B------:R-:W-:Y:S01]  /*1920*/  SHF.R.S32.HI R5, RZ, 0x2, R8.reuse ;  /* 0x00000002ff057819 */ /* 0x100fe20000011408 */
[----:B------:R-:W-:Y:S01]  /*1930*/  ULDC UR4, c[0x0][0x448] ;  /* 0x0001120000047ab9 */ /* 0x000fe20000000800 */
[----:B------:R-:W-:Y:S01]  /*1940*/  SHF.R.S32.HI R14, RZ, 0x1f, R8 ;  /* 0x0000001fff0e7819 */ /* 0x000fe20000011408 */
[----:B------:R-:W-:Y:S01]  /*1950*/  UISETP.NE.AND UP0, UPT, UR4, 0x1, UPT ;  /* 0x000000010400788c */ /* 0x000fe2000bf05270 */
[----:B------:R-:W-:Y:S01]  /*1960*/  SHF.R.S32.HI R12, RZ, 0x5, R12 ;  /* 0x00000005ff0c7819 */ /* 0x000fe2000001140c */
[----:B------:R-:W-:Y:S01]  /*1970*/  ULDC UR5, c[0x0][0x9d8] ;  /* 0x0002760000057ab9 */ /* 0x000fe20000000800 */
[----:B------:R-:W-:Y:S01]  /*1980*/  LEA.HI R14, R14, R5, RZ, 0x3 ;  /* 0x000000050e0e7211 */ /* 0x000fe200078f18ff */
[----:B------:R-:W-:Y:S01]  /*1990*/  ULDC UR11, c[0x0][0x288] ;  /* 0x0000a200000b7ab9 */ /* 0x000fe20000000800 */
[----:B------:R-:W-:Y:S01]  /*19a0*/  LEA R12, R12, UR43, 0x4 ;  /* 0x0000002b0c0c7c11 */ /* 0x000fe2000f8e20ff */
[----:B------:R-:W-:Y:S01]  /*19b0*/  ULDC UR7, c[0x0][0x988] ;  /* 0x0002620000077ab9 */ /* 0x000fe20000000800 */
[----:B------:R-:W-:Y:S01]  /*19c0*/  LOP3.LUT R14, R14, 0xfffffff8, RZ, 0xc0, !PT ;  /* 0xfffffff80e0e7812 */ /* 0x000fe200078ec0ff */
[----:B------:R-:W2:Y:S01]  /*19d0*/  S2R R75, SR_TID.X ;  /* 0x00000000004b7919 */ /* 0x000ea20000002100 */
[----:B------:R-:W-:-:S02]  /*19e0*/  LEA.HI R13, R17, R17, RZ, 0x1 ;  /* 0x00000011110d7211 */ /* 0x000fc400078f08ff */
[----:B------:R-:W-:Y:S01]  /*19f0*/  IADD3 R15, R12, R5, -R14 ;  /* 0x000000050c0f7210 */ /* 0x000fe20007ffe80e */
[----:B------:R-:W-:Y:S01]  /*1a00*/  @UP0 ULDC UR4, c[0x0][0x44c] ;  /* 0x0001130000040ab9 */ /* 0x000fe20000000800 */
[----:B------:R-:W-:Y:S02]  /*1a10*/  IADD3 R16, R19, -R16, RZ ;  /* 0x8000001013107210 */ /* 0x000fe40007ffe0ff */
[----:B------:R-:W-:Y:S02]  /*1a20*/  LOP3.LUT R12, R13, 0x1ffffffe, RZ, 0xc0, !PT ;  /* 0x1ffffffe0d0c7812 */ /* 0x000fe400078ec0ff */
[----:B------:R-:W-:Y:S01]  /*1a30*/  PLOP3.LUT P1, PT, PT, PT, UP0, 0x80, 0x0 ;  /* 0x000000000000781c */ /* 0x000fe20003f2f008 */
[----:B------:R-:W-:Y:S02]  /*1a40*/  IMAD R16, R16, 0x40, R15 ;  /* 0x0000004010107824 */ /* 0x000fe400078e020f */
[----:B------:R-:W-:-:S04]  /*1a50*/  IMAD.IADD R5, R17, 0x1, -R12 ;  /* 0x0000000111057824 */ /* 0x000fc800078e0a0c */
[----:B------:R-:W-:-:S05]  /*1a60*/  IMAD R5, R5, 0x8, R16 ;  /* 0x0000000805057824 */ /* 0x000fca00078e0210 */
[----:B------:R-:W-:Y:S01]  /*1a70*/  MOV R12, R5 ;  /* 0x00000005000c7202 */ /* 0x000fe20000000f00 */
[----:B------:R-:W-:Y:S01]  /*1a80*/  @P1 IMAD.HI.U32 R13, R5, UR4, RZ ;  /* 0x00000004050d1c27 */ /* 0x000fe2000f8e00ff */
[----:B------:R-:W-:-:S04]  /*1a90*/  @UP0 ULDC UR4, c[0x0][0x450] ;  /* 0x0001140000040ab9 */ /* 0x000fc80000000800 */
[----:B------:R-:W-:Y:S01]  /*1aa0*/  @P1 SHF.R.U32.HI R12, RZ, UR4, R13 ;  /* 0x00000004ff0c1c19 */ /* 0x000fe2000801160d */
[----:B------:R-:W-:Y:S01]  /*1ab0*/  UIMAD UR4, UR41, -0x60, UR40 ;  /* 0xffffffa0290478a4 */ /* 0x000fe2000f8e0228 */
[----:B------:R-:W-:-:S03]  /*1ac0*/  LOP3.LUT R13, R8, 0x7ffffffc, RZ, 0xc0, !PT ;  /* 0x7ffffffc080d7812 */ /* 0x000fc600078ec0ff */
[----:B------:R-:W3:Y:S01]  /*1ad0*/  SHFL.IDX PT, R14, R12, 0x1, 0x1c1f ;  /* 0x003c1f000c0e7f89 */ /* 0x000ee200000e0000 */
[----:B------:R-:W-:Y:S01]  /*1ae0*/  UIADD3 UR4, UR4, 0x60, URZ ;  /* 0x0000006004047890 */ /* 0x000fe2000fffe03f */
[----:B------:R-:W-:Y:S01]  /*1af0*/  IMAD.IADD R6, R6, 0x1, -R13 ;  /* 0x0000000106067824 */ /* 0x000fe200078e0a0d */
[----:B--2---:R-:W-:Y:S01]  /*1b00*/  LOP3.LUT R75, R75, 0x7f, RZ, 0xc0, !PT ;  /* 0x0000007f4b4b7812 */ /* 0x004fe200078ec0ff */
[----:B------:R-:W2:Y:S03]  /*1b10*/  SHFL.IDX PT, R12, R12, RZ, 0x1c1f ;  /* 0x001c1fff0c0c7589 */ /* 0x000ea600000e0000 */
[----:B------:R-:W-:-:S04]  /*1b20*/  IMAD.U32 R13, RZ, RZ, UR4 ;  /* 0x00000004ff0d7e24 */ /* 0x000fc8000f8e00ff */
[----:B------:R-:W-:Y:S02]  /*1b30*/  IMAD R8, R6, -0x2, R13 ;  /* 0xfffffffe06087824 */ /* 0x000fe400078e020d */
[----:B------:R-:W-:-:S05]  /*1b40*/  IMAD.U32 R13, RZ, RZ, UR11 ;  /* 0x0000000bff0d7e24 */ /* 0x000fca000f8e00ff */
[----:B------:R-:W-:-:S04]  /*1b50*/  IADD3 R13, R8, 0x1, -R13 ;  /* 0x00000001080d7810 */ /* 0x000fc80007ffe80d */
[----:B---3--:R-:W-:-:S04]  /*1b60*/  VIADDMNMX R14, R14, R13, R8, PT ;  /* 0x0000000d0e0e7246 */ /* 0x008fc80003800108 */
[C---:B------:R-:W-:Y:S02]  /*1b70*/  ISETP.GT.AND P2, PT, R14.reuse, RZ, PT ;  /* 0x000000ff0e00720c */ /* 0x040fe40003f44270 */
[C---:B------:R-:W-:Y:S02]  /*1b80*/  ISETP.GT.AND P3, PT, R14.reuse, 0x1, PT ;  /* 0x000000010e00780c */ /* 0x040fe40003f64270 */
[----:B------:R-:W-:Y:S02]  /*1b90*/  ISETP.GT.AND P4, PT, R14, 0x8, PT ;  /* 0x000000080e00780c */ /* 0x000fe40003f84270 */
[----:B--2---:R-:W-:-:S04]  /*1ba0*/  VIADDMNMX R12, R12, R13, R8, PT ;  /* 0x0000000d0c0c7246 */ /* 0x004fc80003800108 */
[----:B------:R-:W-:Y:S01]  /*1bb0*/  ISETP.GT.AND P5, PT, R12, 0x8, PT ;  /* 0x000000080c00780c */ /* 0x000fe20003fa4270 */
        /* <DEDUP_REMOVED lines=44> */
[----:B0-----:R-:W-:Y:S01]  /*1e80*/  FMUL.FTZ R4, R41, UR5 ;  /* 0x0000000529047c20 */ /* 0x001fe20008410000 */
[----:B------:R-:W-:Y:S01]  /*1e90*/  FMNMX.FTZ R15, R18, R19, !PT ;  /* 0x00000013120f7209 */ /* 0x000fe20007810000 */
[----:B------:R-:W-:Y:S01]  /*1ea0*/  FMUL.FTZ R63, R63, UR5 ;  /* 0x000000053f3f7c20 */ /* 0x000fe20008410000 */
[----:B------:R-:W-:Y:S01]  /*1eb0*/  FMUL.FTZ R66, R66, UR5 ;  /* 0x0000000542427c20 */ /* 0x000fe20008410000 */
[----:B------:R-:W0:Y:S01]  /*1ec0*/  MUFU.TANH R22, R34 ;  /* 0x0000002200167308 */ /* 0x000e220000002400 */
[----:B----4-:R-:W-:Y:S01]  /*1ed0*/  FSEL R20, R20, -INF , P4 ;  /* 0xff80000014147808 */ /* 0x010fe20002000000 */
[----:B------:R-:W-:Y:S01]  /*1ee0*/  FMUL.FTZ R67, R67, UR5 ;  /* 0x0000000543437c20 */ /* 0x000fe20008410000 */
[----:B------:R-:W-:Y:S01]  /*1ef0*/  FMUL.FTZ R3, R44, UR5 ;  /* 0x000000052c037c20 */ /* 0x000fe20008410000 */
[----:B------:R-:W-:Y:S01]  /*1f00*/  FMUL.FTZ R70, R70, UR5 ;  /* 0x0000000546467c20 */ /* 0x000fe20008410000 */
[----:B------:R-:W-:Y:S01]  /*1f10*/  FMNMX.FTZ R16, R20, R15, !PT ;  /* 0x0000000f14107209 */ /* 0x000fe20007810000 */
[----:B------:R-:W-:Y:S01]  /*1f20*/  FMUL.FTZ R71, R71, UR5 ;  /* 0x0000000547477c20 */ /* 0x000fe20008410000 */
[----:B------:R-:W-:Y:S01]  /*1f30*/  FMUL.FTZ R25, R25, UR5 ;  /* 0x0000000519197c20 */ /* 0x000fe20008410000 */
[----:B------:R-:W-:Y:S01]  /*1f40*/  MUFU.TANH R23, R24 ;  /* 0x0000001800177308 */ /* 0x000fe20000002400 */
[----:B--2---:R-:W-:Y:S01]  /*1f50*/  FSEL R21, R21, -INF , P2 ;  /* 0xff80000015157808 */ /* 0x004fe20001000000 */
[----:B------:R-:W-:Y:S01]  /*1f60*/  FMUL.FTZ R29, R29, UR5 ;  /* 0x000000051d1d7c20 */ /* 0x000fe20008410000 */
[----:B------:R-:W-:Y:S01]  /*1f70*/  ISETP.GT.AND P2, PT, R14, 0x11, PT ;  /* 0x000000110e00780c */ /* 0x000fe20003f44270 */
[----:B------:R-:W-:Y:S01]  /*1f80*/  FMUL.FTZ R48, R48, UR5 ;  /* 0x0000000530307c20 */ /* 0x000fe20008410000 */
[----:B------:R-:W-:Y:S01]  /*1f90*/  FMNMX.FTZ R15, R21, R16, !PT ;  /* 0x00000010150f7209 */ /* 0x000fe20007810000 */
[----:B------:R-:W-:Y:S01]  /*1fa0*/  FMUL.FTZ R49, R49, UR5 ;  /* 0x0000000531317c20 */ /* 0x000fe20008410000 */
[----:B------:R-:W-:Y:S01]  /*1fb0*/  ISETP.GT.AND P4, PT, R12, 0x1, PT ;  /* 0x000000010c00780c */ /* 0x000fe20003f84270 */
[----:B------:R-:W2:Y:S01]  /*1fc0*/  MUFU.TANH R24, R35 ;  /* 0x0000002300187308 */ /* 0x000ea20000002400 */
[----:B0-----:R-:W-:Y:S01]  /*1fd0*/  FSEL R22, R22, -INF , P3 ;  /* 0xff80000016167808 */ /* 0x001fe20001800000 */
[----:B------:R-:W-:Y:S01]  /*1fe0*/  FMUL.FTZ R45, R45, UR5 ;  /* 0x000000052d2d7c20 */ /* 0x000fe20008410000 */
[----:B------:R-:W-:Y:S01]  /*1ff0*/  ISETP.GT.AND P3, PT, R14, 0x18, PT ;  /* 0x000000180e00780c */ /* 0x000fe20003f64270 */
[----:B------:R-:W-:Y:S01]  /*2000*/  FMUL.FTZ R52, R52, UR5 ;  /* 0x0000000534347c20 */ /* 0x000fe20008410000 */
[----:B------:R-:W-:Y:S01]  /*2010*/  FMNMX.FTZ R15, R22, R15, !PT ;  /* 0x0000000f160f7209 */ /* 0x000fe20007810000 */
        /* <DEDUP_REMOVED lines=11> */
[----:B--2---:R-:W-:-:S02]  /*20d0*/  FSEL R24, R24, -INF , P2 ;  /* 0xff80000018187808 */ /* 0x004fc40001000000 */
[----:B------:R-:W-:Y:S02]  /*20e0*/  ISETP.GT.AND P2, PT, R14, 0x19, PT ;  /* 0x000000190e00780c */ /* 0x000fe40003f44270 */
[----:B------:R-:W-:-:S03]  /*20f0*/  FMNMX.FTZ R15, R24, R15, !PT ;  /* 0x0000000f180f7209 */ /* 0x000fc60007810000 */
[----:B------:R-:W2:Y:S01]  /*2100*/  MUFU.TANH R28, R39 ;  /* 0x00000027001c7308 */ /* 0x000ea20000002400 */
[----:B0-----:R-:W-:Y:S02]  /*2110*/  FSEL R26, R38, -INF , P3 ;  /* 0xff800000261a7808 */ /* 0x001fe40001800000 */
[----:B------:R-:W-:Y:S02]  /*2120*/  ISETP.GT.AND P3, PT, R14, 0x20, PT ;  /* 0x000000200e00780c */ /* 0x000fe40003f64270 */
[----:B------:R-:W-:-:S03]  /*2130*/  FMNMX.FTZ R15, R26, R15, !PT ;  /* 0x0000000f1a0f7209 */ /* 0x000fc60007810000 */
[----:B------:R-:W0:Y:S08]  /*2140*/  MUFU.TANH R30, R42 ;  /* 0x0000002a001e7308 */ /* 0x000e300000002400 */
[----:B------:R-:W-:Y:S01]  /*2150*/  MUFU.TANH R73, R32 ;  /* 0x0000002000497308 */ /* 0x000fe20000002400 */
[----:B--2---:R-:W-:Y:S02]  /*2160*/  FSEL R28, R28, -INF , P2 ;  /* 0xff8000001c1c7808 */ /* 0x004fe40001000000 */
[----:B------:R-:W-:-:S02]  /*2170*/  ISETP.GT.AND P2, PT, R14, 0x21, PT ;  /* 0x000000210e00780c */ /* 0x000fc40003f44270 */
[----:B------:R-:W-:-:S03]  /*2180*/  FMNMX.FTZ R15, R28, R15, !PT ;  /* 0x0000000f1c0f7209 */ /* 0x000fc60007810000 */
[----:B------:R-:W2:Y:S01]  /*2190*/  MUFU.TANH R32, R43 ;  /* 0x0000002b00207308 */ /* 0x000ea20000002400 */
[----:B0-----:R-:W-:Y:S02]  /*21a0*/  FSEL R30, R30, -INF , P3 ;  /* 0xff8000001e1e7808 */ /* 0x001fe40001800000 */
[----:B------:R-:W-:Y:S02]  /*21b0*/  ISETP.GT.AND P3, PT, R14, 0x28, PT ;  /* 0x000000280e00780c */ /* 0x000fe40003f64270 */
[----:B------:R-:W-:-:S03]  /*21c0*/  FMNMX.FTZ R15, R30, R15, !PT ;  /* 0x0000000f1e0f7209 */ /* 0x000fc60007810000 */
[----:B------:R-:W-:Y:S08]  /*21d0*/  MUFU.TANH R74, R33 ;  /* 0x00000021004a7308 */ /* 0x000ff00000002400 */
[----:B------:R-:W0:Y:S01]  /*21e0*/  MUFU.TANH R33, R46 ;  /* 0x0000002e00217308 */ /* 0x000e220000002400 */
[----:B--2---:R-:W-:Y:S02]  /*21f0*/  FSEL R32, R32, -INF , P2 ;  /* 0xff80000020207808 */ /* 0x004fe40001000000 */
[----:B------:R-:W-:-:S02]  /*2200*/  ISETP.GT.AND P2, PT, R14, 0x29, PT ;  /* 0x000000290e00780c */ /* 0x000fc40003f44270 */
[----:B------:R-:W-:-:S03]  /*2210*/  FMNMX.FTZ R16, R32, R15, !PT ;  /* 0x0000000f20107209 */ /* 0x000fc60007810000 */
[----:B------:R-:W2:Y:S08]  /*2220*/  MUFU.TANH R34, R47 ;  /* 0x0000002f00227308 */ /* 0x000eb00000002400 */
[----:B------:R-:W3:Y:S01]  /*2230*/  MUFU.TANH R35, R50 ;  /* 0x0000003200237308 */ /* 0x000ee20000002400 */
[----:B0-----:R-:W-:Y:S02]  /*2240*/  FSEL R33, R33, -INF , P3 ;  /* 0xff80000021217808 */ /* 0x001fe40001800000 */
[----:B------:R-:W-:-:S02]  /*2250*/  ISETP.GT.AND P3, PT, R14, 0x30, PT ;  /* 0x000000300e00780c */ /* 0x000fc40003f64270 */
[----:B------:R-:W-:-:S03]  /*2260*/  FMNMX.FTZ R15, R33, R16, !PT ;  /* 0x00000010210f7209 */ /* 0x000fc60007810000 */
[----:B------:R-:W0:Y:S01]  /*2270*/  MUFU.TANH R36, R51 ;  /* 0x0000003300247308 */ /* 0x000e220000002400 */
        /* <DEDUP_REMOVED lines=43> */
[----:B------:R-:W-:Y:S01]  /*2530*/  MUFU.TANH R25, R25 ;  /* 0x0000001900197308 */ /* 0x000fe20000002400 */
[----:B0-----:R-:W-:Y:S02]  /*2540*/  FSEL R46, R46, -INF , P3 ;  /* 0xff8000002e2e7808 */ /* 0x001fe40001800000 */
[----:B------:R-:W-:Y:S02]  /*2550*/  ISETP.GT.AND P3, PT, R12, RZ, PT ;  /* 0x000000ff0c00720c */ /* 0x000fe40003f64270 */
[----:B------:R-:W-:Y:S02]  /*2560*/  FMNMX.FTZ R14, R46, R15, !PT ;  /* 0x0000000f2e0e7209 */ /* 0x000fe40007810000 */
[----:B------:R-:W-:Y:S01]  /*2570*/  FSEL R13, R23, -INF , P3 ;  /* 0xff800000170d7808 */ /* 0x000fe20001800000 */
[----:B------:R-:W-:Y:S01]  /*2580*/  MUFU.TANH R29, R29 ;  /* 0x0000001d001d7308 */ /* 0x000fe20000002400 */
[----:B--2---:R-:W-:Y:S02]  /*2590*/  FSEL R47, R47, -INF , P2 ;  /* 0xff8000002f2f7808 */ /* 0x004fe40001000000 */
[----:B------:R-:W-:-:S02]  /*25a0*/  ISETP.GT.AND P2, PT, R12, 0x9, PT ;  /* 0x000000090c00780c */ /* 0x000fc40003f44270 */
[----:B------:R-:W-:Y:S02]  /*25b0*/  FMNMX.FTZ R14, R47, R14, !PT ;  /* 0x0000000e2f0e7209 */ /* 0x000fe40007810000 */
[C---:B------:R-:W-:Y:S01]  /*25c0*/  ISETP.GT.AND P3, PT, R12.reuse, 0x10, PT ;  /* 0x000000100c00780c */ /* 0x040fe20003f64270 */
[----:B------:R-:W0:Y:S02]  /*25d0*/  MUFU.TANH R11, R11 ;  /* 0x0000000b000b7308 */ /* 0x000e240000002400 */
[----:B------:R-:W2:Y:S01]  /*25e0*/  SHFL.BFLY PT, R15, R14, 0x2, 0x1f ;  /* 0x0c401f000e0f7f89 */ /* 0x000ea200000e0000 */
[----:B------:R-:W-:Y:S02]  /*25f0*/  FSEL R17, R73, -INF , P3 ;  /* 0xff80000049117808 */ /* 0x000fe40001800000 */
[----:B------:R-:W-:-:S03]  /*2600*/  ISETP.GT.AND P3, PT, R12, 0x18, PT ;  /* 0x000000180c00780c */ /* 0x000fc60003f64270 */
[----:B------:R-:W-:Y:S08]  /*2610*/  MUFU.TANH R31, R48 ;  /* 0x00000030001f7308 */ /* 0x000ff00000002400 */
[----:B------:R-:W-:Y:S01]  /*2620*/  MUFU.TANH R51, R49 ;  /* 0x0000003100337308 */ /* 0x000fe20000002400 */
[----:B0-----:R-:W-:Y:S02]  /*2630*/  FSEL R11, R11, -INF , P3 ;  /* 0xff8000000b0b7808 */ /* 0x001fe40001800000 */
[----:B------:R-:W-:-:S05]  /*2640*/  ISETP.GT.AND P3, PT, R12, 0x20, PT ;  /* 0x000000200c00780c */ /* 0x000fca0003f64270 */
[----:B------:R-:W-:Y:S01]  /*2650*/  MUFU.TANH R10, R10 ;  /* 0x0000000a000a7308 */ /* 0x000fe20000002400 */
[----:B--2---:R-:W-:-:S05]  /*2660*/  FMNMX.FTZ R15, R14, R15, !PT ;  /* 0x0000000f0e0f7209 */ /* 0x004fca0007810000 */
[----:B------:R-:W0:Y:S02]  /*2670*/  SHFL.BFLY PT, R14, R15, 0x1, 0x1f ;  /* 0x0c201f000f0e7f89 */ /* 0x000e2400000e0000 */
[----:B------:R-:W2:Y:S08]  /*2680*/  MUFU.TANH R9, R9 ;  /* 0x0000000900097308 */ /* 0x000eb00000002400 */
[----:B------:R-:W3:Y:S08]  /*2690*/  MUFU.TANH R4, R4 ;  /* 0x0000000400047308 */ /* 0x000ef00000002400 */
[----:B------:R-:W4:Y:S01]  /*26a0*/  MUFU.TANH R3, R3 ;  /* 0x0000000300037308 */ /* 0x000f220000002400 */
[----:B--2---:R-:W-:-:S02]  /*26b0*/  FSEL R9, R9, -INF , P3 ;  /* 0xff80000009097808 */ /* 0x004fc40001800000 */
[----:B------:R-:W-:Y:S02]  /*26c0*/  ISETP.GT.AND P3, PT, R12, 0x28, PT ;  /* 0x000000280c00780c */ /* 0x000fe40003f64270 */
[----:B0-----:R-:W-:-:S03]  /*26d0*/  FMNMX.FTZ R8, R15, R14, !PT ;  /* 0x0000000e0f087209 */ /* 0x001fc60007810000 */
[----:B------:R-:W0:Y:S01]  /*26e0*/  MUFU.TANH R45, R45 ;  /* 0x0000002d002d7308 */ /* 0x000e220000002400 */
[----:B------:R-:W-:Y:S02]  /*26f0*/  FSEL R14, R25, -INF , P4 ;  /* 0xff800000190e7808 */ /* 0x000fe40002000000 */
[C---:B------:R-:W-:Y:S01]  /*2700*/  FSETP.NEU.FTZ.AND P4, PT, R8.reuse, -INF , PT ;  /* 0xff8000000800780b */ /* 0x040fe20003f9d000 */
[----:B------:R-:W-:Y:S01]  /*2710*/  FMUL.FTZ R16, R8, UR7 ;  /* 0x0000000708107c20 */ /* 0x000fe20008410000 */
[----:B------:R-:W-:Y:S02]  /*2720*/  FSEL R15, R72, -INF , P5 ;  /* 0xff800000480f7808 */ /* 0x000fe40002800000 */
[----:B------:R-:W-:Y:S01]  /*2730*/  FMNMX.FTZ R48, R13, R14, !PT ;  /* 0x0000000e0d307209 */ /* 0x000fe20007810000 */
[----:B------:R-:W2:Y:S01]  /*2740*/  MUFU.TANH R52, R52 ;  /* 0x0000003400347308 */ /* 0x000ea20000002400 */
[----:B------:R-:W-:Y:S02]  /*2750*/  FSEL R49, R16, RZ, P4 ;  /* 0x000000ff10317208 */ /* 0x000fe40002000000 */
[----:B------:R-:W-:-:S02]  /*2760*/  FSEL R16, R29, -INF , P2 ;  /* 0xff8000001d107808 */ /* 0x000fc40001000000 */
[----:B------:R-:W-:Y:S01]  /*2770*/  FMNMX.FTZ R23, R15, R48, !PT ;  /* 0x000000300f177209 */ /* 0x000fe20007810000 */
[--C-:B------:R-:W-:Y:S01]  /*2780*/  FFMA.FTZ R25, R18, UR7, -R49.reuse ;  /* 0x0000000712197c23 */ /* 0x100fe20008010831 */
[----:B------:R-:W-:Y:S01]  /*2790*/  ISETP.GT.AND P2, PT, R12, 0x11, PT ;  /* 0x000000110c00780c */ /* 0x000fe20003f44270 */
[--C-:B------:R-:W-:Y:S01]  /*27a0*/  FFMA.FTZ R27, R19, UR7, -R49.reuse ;  /* 0x00000007131b7c23 */ /* 0x100fe20008010831 */
[----:B------:R-:W-:Y:S01]  /*27b0*/  FMNMX.FTZ R48, R16, R23, !PT ;  /* 0x0000001710307209 */ /* 0x000fe20007810000 */
[----:B------:R5:W-:Y:S01]  /*27c0*/  MUFU.EX2 R153, R25 ;  /* 0x0000001900997308 */ /* 0x000be20000000800 */
[----:B------:R-:W-:Y:S01]  /*27d0*/  FSEL R18, R74, -INF , P2 ;  /* 0xff8000004a127808 */ /* 0x000fe20001000000 */
[--C-:B------:R-:W-:Y:S01]  /*27e0*/  FFMA.FTZ R29, R22, UR7, -R49.reuse ;  /* 0x00000007161d7c23 */ /* 0x100fe20008010831 */
[----:B------:R-:W-:Y:S01]  /*27f0*/  FMNMX.FTZ R23, R17, R48, !PT ;  /* 0x0000003011177209 */ /* 0x000fe20007810000 */
[--C-:B------:R-:W-:Y:S01]  /*2800*/  FFMA.FTZ R33, R33, UR7, -R49.reuse ;  /* 0x0000000721217c23 */ /* 0x100fe20008010831 */
[----:B------:R-:W-:Y:S01]  /*2810*/  ISETP.GT.AND P2, PT, R12, 0x19, PT ;  /* 0x000000190c00780c */ /* 0x000fe20003f44270 */
[--C-:B------:R-:W-:Y:S01]  /*2820*/  FFMA.FTZ R34, R34, UR7, -R49.reuse ;  /* 0x0000000722227c23 */ /* 0x100fe20008010831 */
[----:B------:R-:W-:Y:S01]  /*2830*/  FMNMX.FTZ R48, R18, R23, !PT ;  /* 0x0000001712307209 */ /* 0x000fe20007810000 */
[----:B------:R-:W1:Y:S01]  /*2840*/  MUFU.TANH R53, R53 ;  /* 0x0000003500357308 */ /* 0x000e620000002400 */
[----:B------:R-:W-:Y:S01]  /*2850*/  FSEL R19, R10, -INF , P2 ;  /* 0xff8000000a137808 */ /* 0x000fe20001000000 */
[--C-:B-----5:R-:W-:Y:S01]  /*2860*/  FFMA.FTZ R25, R20, UR7, -R49.reuse ;  /* 0x0000000714197c23 */ /* 0x120fe20008010831 */
[----:B------:R-:W-:Y:S01]  /*2870*/  FMNMX.FTZ R48, R11, R48, !PT ;  /* 0x000000300b307209 */ /* 0x000fe20007810000 */
[--C-:B------:R-:W-:Y:S01]  /*2880*/  FFMA.FTZ R35, R35, UR7, -R49.reuse ;  /* 0x0000000723237c23 */ /* 0x100fe20008010831 */
[----:B------:R-:W-:Y:S01]  /*2890*/  ISETP.GT.AND P2, PT, R12, 0x21, PT ;  /* 0x000000210c00780c */ /* 0x000fe20003f44270 */
[--C-:B------:R-:W-:Y:S01]  /*28a0*/  FFMA.FTZ R36, R36, UR7, -R49.reuse ;  /* 0x0000000724247c23 */ /* 0x100fe20008010831 */
[----:B------:R-:W-:Y:S01]  /*28b0*/  FMNMX.FTZ R48, R19, R48, !PT ;  /* 0x0000003013307209 */ /* 0x000fe20007810000 */
[----:B------:R5:W-:Y:S01]  /*28c0*/  MUFU.EX2 R50, R27 ;  /* 0x0000001b00327308 */ /* 0x000be20000000800 */
[----:B---3--:R-:W-:Y:S01]  /*28d0*/  FSEL R4, R4, -INF , P2 ;  /* 0xff80000004047808 */ /* 0x008fe20001000000 */
[--C-:B------:R-:W-:Y:S01]  /*28e0*/  FFMA.FTZ R37, R37, UR7, -R49.reuse ;  /* 0x0000000725257c23 */ /* 0x100fe20008010831 */
[----:B------:R-:W-:Y:S01]  /*28f0*/  FMNMX.FTZ R23, R9, R48, !PT ;  /* 0x0000003009177209 */ /* 0x000fe20007810000 */
[--C-:B------:R-:W-:Y:S01]  /*2900*/  FFMA.FTZ R38, R38, UR7, -R49.reuse ;  /* 0x0000000726267c23 */ /* 0x100fe20008010831 */
[----:B------:R-:W-:Y:S01]  /*2910*/  ISETP.GT.AND P2, PT, R12, 0x29, PT ;  /* 0x000000290c00780c */ /* 0x000fe20003f44270 */
[--C-:B------:R-:W-:Y:S01]  /*2920*/  FFMA.FTZ R39, R39, UR7, -R49.reuse ;  /* 0x0000000727277c23 */ /* 0x100fe20008010831 */
[----:B----4-:R-:W-:Y:S01]  /*2930*/  FSEL R3, R3, -INF , P3 ;  /* 0xff80000003037808 */ /* 0x010fe20001800000 */
[----:B------:R-:W3:Y:S01]  /*2940*/  MUFU.TANH R56, R56 ;  /* 0x0000003800387308 */ /* 0x000ee20000002400 */
[----:B------:R-:W-:Y:S01]  /*2950*/  FMNMX.FTZ R10, R4, R23, !PT ;  /* 0x00000017040a7209 */ /* 0x000fe20007810000 */
[--C-:B-----5:R-:W-:Y:S01]  /*2960*/  FFMA.FTZ R27, R21, UR7, -R49.reuse ;  /* 0x00000007151b7c23 */ /* 0x120fe20008010831 */
[----:B------:R-:W-:Y:S01]  /*2970*/  ISETP.GT.AND P3, PT, R12, 0x30, PT ;  /* 0x000000300c00780c */ /* 0x000fe20003f64270 */
[--C-:B------:R-:W-:Y:S01]  /*2980*/  FFMA.FTZ R40, R40, UR7, -R49.reuse ;  /* 0x0000000728287c23 */ /* 0x100fe20008010831 */
[----:B0-----:R-:W-:Y:S01]  /*2990*/  FSEL R20, R45, -INF , P2 ;  /* 0xff8000002d147808 */ /* 0x001fe20001000000 */
[--C-:B------:R-:W-:Y:S01]  /*29a0*/  FFMA.FTZ R45, R26, UR7, -R49.reuse ;  /* 0x000000071a2d7c23 */ /* 0x100fe20008010831 */
[----:B------:R-:W-:Y:S01]  /*29b0*/  FMNMX.FTZ R23, R3, R10, !PT ;  /* 0x0000000a03177209 */ /* 0x000fe20007810000 */
[----:B------:R-:W0:Y:S01]  /*29c0*/  MUFU.TANH R57, R57 ;  /* 0x0000003900397308 */ /* 0x000e220000002400 */
[----:B------:R-:W-:Y:S01]  /*29d0*/  ISETP.GT.AND P2, PT, R12, 0x31, PT ;  /* 0x000000310c00780c */ /* 0x000fe20003f44270 */
[--C-:B------:R-:W-:Y:S01]  /*29e0*/  FFMA.FTZ R41, R41, UR7, -R49.reuse ;  /* 0x0000000729297c23 */ /* 0x100fe20008010831 */
[----:B------:R-:W-:Y:S01]  /*29f0*/  FSEL R21, R31, -INF , P3 ;  /* 0xff8000001f157808 */ /* 0x000fe20001800000 */
[--C-:B------:R-:W-:Y:S01]  /*2a00*/  FFMA.FTZ R31, R24, UR7, -R49.reuse ;  /* 0x00000007181f7c23 */ /* 0x100fe20008010831 */
[----:B------:R-:W-:Y:S01]  /*2a10*/  FMNMX.FTZ R10, R20, R23, !PT ;  /* 0x00000017140a7209 */ /* 0x000fe20007810000 */
[--C-:B------:R-:W-:Y:S01]  /*2a20*/  FFMA.FTZ R42, R42, UR7, -R49.reuse ;  /* 0x000000072a2a7c23 */ /* 0x100fe20008010831 */
[----:B------:R-:W-:Y:S01]  /*2a30*/  ISETP.GT.AND P3, PT, R12, 0x38, PT ;  /* 0x000000380c00780c */ /* 0x000fe20003f64270 */
[----:B------:R4:W-:Y:S01]  /*2a40*/  MUFU.EX2 R155, R25 ;  /* 0x00000019009b7308 */ /* 0x0009e20000000800 */
[----:B------:R-:W-:Y:S01]  /*2a50*/  FSEL R22, R51, -INF , P2 ;  /* 0xff80000033167808 */ /* 0x000fe20001000000 */
[--C-:B------:R-:W-:Y:S01]  /*2a60*/  FFMA.FTZ R51, R28, UR7, -R49.reuse ;  /* 0x000000071c337c23 */ /* 0x100fe20008010831 */
[----:B------:R-:W-:Y:S01]  /*2a70*/  ISETP.GT.AND P2, PT, R12, 0x39, PT ;  /* 0x000000390c00780c */ /* 0x000fe20003f44270 */
[--C-:B------:R-:W-:Y:S01]  /*2a80*/  FFMA.FTZ R43, R43, UR7, -R49.reuse ;  /* 0x000000072b2b7c23 */ /* 0x100fe20008010831 */
[----:B--2---:R-:W-:Y:S01]  /*2a90*/  FSEL R23, R52, -INF , P3 ;  /* 0xff80000034177808 */ /* 0x004fe20001800000 */
[--C-:B------:R-:W-:Y:S01]  /*2aa0*/  FFMA.FTZ R44, R44, UR7, -R49.reuse ;  /* 0x000000072c2c7c23 */ /* 0x100fe20008010831 */
[----:B------:R-:W-:Y:S01]  /*2ab0*/  ISETP.GT.AND P3, PT, R12, 0x40, PT ;  /* 0x000000400c00780c */ /* 0x000fe20003f64270 */
[----:B------:R-:W-:Y:S01]  /*2ac0*/  MUFU.TANH R60, R60 ;  /* 0x0000003c003c7308 */ /* 0x000fe20000002400 */
[----:B----4-:R-:W-:Y:S01]  /*2ad0*/  FMNMX.FTZ R25, R21, R10, !PT ;  /* 0x0000000a15197209 */ /* 0x010fe20007810000 */
[--C-:B------:R-:W-:Y:S01]  /*2ae0*/  FFMA.FTZ R46, R46, UR7, -R49.reuse ;  /* 0x000000072e2e7c23 */ /* 0x100fe20008010831 */
[----:B-1----:R-:W-:Y:S01]  /*2af0*/  FSEL R24, R53, -INF , P2 ;  /* 0xff80000035187808 */ /* 0x002fe20001000000 */
[--C-:B------:R-:W-:Y:S01]  /*2b00*/  FFMA.FTZ R53, R30, UR7, -R49.reuse ;  /* 0x000000071e357c23 */ /* 0x100fe20008010831 */
[----:B------:R-:W-:Y:S01]  /*2b10*/  FMNMX.FTZ R10, R22, R25, !PT ;  /* 0x00000019160a7209 */ /* 0x000fe20007810000 */
[----:B------:R-:W-:Y:S01]  /*2b20*/  FFMA.FTZ R47, R47, UR7, -R49 ;  /* 0x000000072f2f7c23 */ /* 0x000fe20008010831 */
[----:B------:R-:W-:Y:S01]  /*2b30*/  ISETP.GT.AND P2, PT, R12, 0x41, PT ;  /* 0x000000410c00780c */ /* 0x000fe20003f44270 */
[----:B------:R-:W1:Y:S01]  /*2b40*/  MUFU.TANH R61, R61 ;  /* 0x0000003d003d7308 */ /* 0x000e620000002400 */
[----:B---3--:R-:W-:-:S02]  /*2b50*/  FSEL R25, R56, -INF , P3 ;  /* 0xff80000038197808 */ /* 0x008fc40001800000 */
[C---:B------:R-:W-:Y:S02]  /*2b60*/  ISETP.GT.AND P3, PT, R12.reuse, 0x48, PT ;  /* 0x000000480c00780c */ /* 0x040fe40003f64270 */
[----:B0-----:R-:W-:Y:S02]  /*2b70*/  FSEL R26, R57, -INF , P2 ;  /* 0xff800000391a7808 */ /* 0x001fe40001000000 */
[----:B------:R-:W-:Y:S01]  /*2b80*/  ISETP.GT.AND P2, PT, R12, 0x49, PT ;  /* 0x000000490c00780c */ /* 0x000fe20003f44270 */
[----:B------:R0:W-:Y:S08]  /*2b90*/  MUFU.EX2 R48, R27 ;  /* 0x0000001b00307308 */ /* 0x0001f00000000800 */
[----:B------:R-:W-:Y:S01]  /*2ba0*/  MUFU.TANH R64, R64 ;  /* 0x0000004000407308 */ /* 0x000fe20000002400 */
[----:B0-----:R-:W-:-:S02]  /*2bb0*/  FMNMX.FTZ R27, R23, R10, !PT ;  /* 0x0000000a171b7209 */ /* 0x001fc40007810000 */
[----:B-1----:R-:W-:Y:S02]  /*2bc0*/  FSEL R28, R61, -INF , P2 ;  /* 0xff8000003d1c7808 */ /* 0x002fe40001000000 */
[----:B------:R-:W-:Y:S02]  /*2bd0*/  FMNMX.FTZ R10, R24, R27, !PT ;  /* 0x0000001b180a7209 */ /* 0x000fe40007810000 */
[----:B------:R-:W-:Y:S01]  /*2be0*/  FSEL R27, R60, -INF , P3 ;  /* 0xff8000003c1b7808 */ /* 0x000fe20001800000 */
[----:B------:R-:W0:Y:S01]  /*2bf0*/  MUFU.TANH R65, R65 ;  /* 0x0000004100417308 */ /* 0x000e220000002400 */
[C---:B------:R-:W-:Y:S02]  /*2c00*/  ISETP.GT.AND P3, PT, R12.reuse, 0x50, PT ;  /* 0x000000500c00780c */ /* 0x040fe40003f64270 */
[----:B------:R-:W-:-:S05]  /*2c10*/  ISETP.GT.AND P2, PT, R12, 0x51, PT ;  /* 0x000000510c00780c */ /* 0x000fca0003f44270 */
[----:B------:R1:W-:Y:S08]  /*2c20*/  MUFU.EX2 R157, R29 ;  /* 0x0000001d009d7308 */ /* 0x0003f00000000800 */
[----:B------:R-:W-:Y:S01]  /*2c30*/  MUFU.TANH R68, R68 ;  /* 0x0000004400447308 */ /* 0x000fe20000002400 */
[----:B-1----:R-:W-:Y:S02]  /*2c40*/  FMNMX.FTZ R29, R25, R10, !PT ;  /* 0x0000000a191d7209 */ /* 0x002fe40007810000 */
[----:B0-----:R-:W-:-:S02]  /*2c50*/  FSEL R30, R65, -INF , P2 ;  /* 0xff800000411e7808 */ /* 0x001fc40001000000 */
[----:B------:R-:W-:Y:S02]  /*2c60*/  FMNMX.FTZ R10, R26, R29, !PT ;  /* 0x0000001d1a0a7209 */ /* 0x000fe40007810000 */
[----:B------:R-:W-:Y:S01]  /*2c70*/  FSEL R29, R64, -INF , P3 ;  /* 0xff800000401d7808 */ /* 0x000fe20001800000 */
[----:B------:R-:W0:Y:S01]  /*2c80*/  MUFU.TANH R69, R69 ;  /* 0x0000004500457308 */ /* 0x000e220000002400 */
[C---:B------:R-:W-:Y:S02]  /*2c90*/  ISETP.GT.AND P3, PT, R12.reuse, 0x58, PT ;  /* 0x000000580c00780c */ /* 0x040fe40003f64270 */
[----:B------:R-:W-:Y:S01]  /*2ca0*/  ISETP.GT.AND P2, PT, R12, 0x59, PT ;  /* 0x000000590c00780c */ /* 0x000fe20003f44270 */
[----:B------:R-:W-:-:S04]  /*2cb0*/  FFMA.FTZ R12, R32, UR7, -R49 ;  /* 0x00000007200c7c23 */ /* 0x000fc80008010831 */
[----:B------:R1:W-:Y:S08]  /*2cc0*/  MUFU.EX2 R52, R31 ;  /* 0x0000001f00347308 */ /* 0x0003f00000000800 */
[----:B------:R2:W-:Y:S01]  /*2cd0*/  MUFU.EX2 R159, R45 ;  /* 0x0000002d009f7308 */ /* 0x0005e20000000800 */
[----:B-1----:R-:W-:Y:S02]  /*2ce0*/  FMNMX.FTZ R31, R27, R10, !PT ;  /* 0x0000000a1b1f7209 */ /* 0x002fe40007810000 */
[----:B0-----:R-:W-:-:S02]  /*2cf0*/  FSEL R32, R69, -INF , P2 ;  /* 0xff80000045207808 */ /* 0x001fc40001000000 */
[----:B------:R-:W-:Y:S02]  /*2d00*/  FMNMX.FTZ R10, R28, R31, !PT ;  /* 0x0000001f1c0a7209 */ /* 0x000fe40007810000 */
[----:B------:R-:W-:Y:S01]  /*2d10*/  FSEL R31, R68, -INF , P3 ;  /* 0xff800000441f7808 */ /* 0x000fe20001800000 */
[----:B------:R0:W-:Y:S01]  /*2d20*/  MUFU.EX2 R56, R12 ;  /* 0x0000000c00387308 */ /* 0x0001e20000000800 */
[----:B--2---:R-:W-:-:S04]  /*2d30*/  FMNMX.FTZ R45, R29, R10, !PT ;  /* 0x0000000a1d2d7209 */ /* 0x004fc80007810000 */
[----:B------:R-:W-:-:S03]  /*2d40*/  FMNMX.FTZ R10, R30, R45, !PT ;  /* 0x0000002d1e0a7209 */ /* 0x000fc60007810000 */
[----:B------:R1:W-:Y:S01]  /*2d50*/  MUFU.EX2 R163, R33 ;  /* 0x0000002100a37308 */ /* 0x0003e20000000800 */
[----:B------:R-:W-:-:S04]  /*2d60*/  FMNMX.FTZ R45, R31, R10, !PT ;  /* 0x0000000a1f2d7209 */ /* 0x000fc80007810000 */
[----:B------:R-:W-:-:S03]  /*2d70*/  FMNMX.FTZ R45, R32, R45, !PT ;  /* 0x0000002d202d7209 */ /* 0x000fc60007810000 */
[----:B------:R-:W-:Y:S02]  /*2d80*/  MUFU.EX2 R58, R34 ;  /* 0x00000022003a7308 */ /* 0x000fe40000000800 */
[----:B------:R-:W0:Y:S06]  /*2d90*/  SHFL.BFLY PT, R10, R45, 0x2, 0x1f ;  /* 0x0c401f002d0a7f89 */ /* 0x000e2c00000e0000 */
[----:B------:R-:W-:Y:S08]  /*2da0*/  MUFU.EX2 R54, R51 ;  /* 0x0000003300367308 */ /* 0x000ff00000000800 */
[----:B------:R-:W2:Y:S08]  /*2db0*/  MUFU.EX2 R53, R53 ;  /* 0x0000003500357308 */ /* 0x000eb00000000800 */
[----:B------:R-:W-:Y:S01]  /*2dc0*/  MUFU.EX2 R165, R35 ;  /* 0x0000002300a57308 */ /* 0x000fe20000000800 */
[----:B0-----:R-:W-:-:S05]  /*2dd0*/  FMNMX.FTZ R12, R45, R10, !PT ;  /* 0x0000000a2d0c7209 */ /* 0x001fca0007810000 */
[----:B-1----:R-:W0:Y:S02]  /*2de0*/  SHFL.BFLY PT, R33, R12, 0x1, 0x1f ;  /* 0x0c201f000c217f89 */ /* 0x002e2400000e0000 */
[----:B------:R-:W-:Y:S01]  /*2df0*/  MUFU.EX2 R36, R36 ;  /* 0x0000002400247308 */ /* 0x000fe20000000800 */
[----:B--2---:R-:W-:-:S07]  /*2e00*/  F2FP.BF16.F32.PACK_AB R161, R56, R53 ;  /* 0x0000003538a1723e */ /* 0x004fce00000010ff */
[----:B------:R-:W-:Y:S08]  /*2e10*/  MUFU.EX2 R37, R37 ;  /* 0x0000002500257308 */ /* 0x000ff00000000800 */
[----:B------:R-:W1:Y:S01]  /*2e20*/  MUFU.EX2 R38, R38 ;  /* 0x0000002600267308 */ /* 0x000e620000000800 */
[----:B0-----:R-:W-:-:S07]  /*2e30*/  FMNMX.FTZ R10, R12, R33, !PT ;  /* 0x000000210c0a7209 */ /* 0x001fce0007810000 */
[----:B------:R-:W-:Y:S01]  /*2e40*/  MUFU.EX2 R39, R39 ;  /* 0x0000002700277308 */ /* 0x000fe20000000800 */
[C---:B------:R-:W-:Y:S01]  /*2e50*/  FSETP.NEU.FTZ.AND P2, PT, R10.reuse, -INF , PT ;  /* 0xff8000000a00780b */ /* 0x040fe20003f5d000 */
[----:B------:R-:W-:-:S06]  /*2e60*/  FMUL.FTZ R12, R10, UR7 ;  /* 0x000000070a0c7c20 */ /* 0x000fcc0008410000 */
[----:B------:R-:W0:Y:S01]  /*2e70*/  MUFU.EX2 R40, R40 ;  /* 0x0000002800287308 */ /* 0x000e220000000800 */
[----:B------:R-:W-:Y:S01]  /*2e80*/  FSEL R34, R12, RZ, P2 ;  /* 0x000000ff0c227208 */ /* 0x000fe20001000000 */
[----:B------:R-:W-:Y:S01]  /*2e90*/  FADD.FTZ R12, R153, R50 ;  /* 0x00000032990c7221 */ /* 0x000fe20000010000 */
[----:B------:R-:W-:Y:S02]  /*2ea0*/  ISETP.NE.AND P2, PT, R75, RZ, PT ;  /* 0x000000ff4b00720c */ /* 0x000fe40003f45270 */
[----:B------:R-:W-:Y:S01]  /*2eb0*/  F2FP.BF16.F32.PACK_AB R153, R50, R153 ;  /* 0x000000993299723e */ /* 0x000fe200000010ff */
        /* <DEDUP_REMOVED lines=27> */
[----:B-1----:R-:W-:-:S02]  /*3070*/  F2FP.BF16.F32.PACK_AB R167, R38, R37 ;  /* 0x0000002526a7723e */ /* 0x002fc400000010ff */
[----:B0-----:R-:W-:Y:S01]  /*3080*/  F2FP.BF16.F32.PACK_AB R169, R40, R39 ;  /* 0x0000002728a9723e */ /* 0x001fe200000010ff */
[----:B------:R0:W-:Y:S01]  /*3090*/  MUFU.EX2 R158, R19 ;  /* 0x00000013009e7308 */ /* 0x0001e20000000800 */
[----:B--2---:R-:W-:-:S07]  /*30a0*/  F2FP.BF16.F32.PACK_AB R152, R14, R13 ;  /* 0x0000000d0e98723e */ /* 0x004fce00000010ff */
[----:B------:R-:W1:Y:S01]  /*30b0*/  MUFU.EX2 R16, R16 ;  /* 0x0000001000107308 */ /* 0x000e620000000800 */
[----:B0-----:R-:W-:Y:S01]  /*30c0*/  FADD.FTZ R19, R155, R12 ;  /* 0x0000000c9b137221 */ /* 0x001fe20000010000 */
[----:B------:R-:W-:-:S03]  /*30d0*/  F2FP.BF16.F32.PACK_AB R155, R48, R155 ;  /* 0x0000009b309b723e */ /* 0x000fc600000010ff */
[----:B------:R-:W-:-:S03]  /*30e0*/  FADD.FTZ R12, R48, R19 ;  /* 0x00000013300c7221 */ /* 0x000fc60000010000 */
[----:B------:R-:W-:Y:S08]  /*30f0*/  MUFU.EX2 R17, R17 ;  /* 0x0000001100117308 */ /* 0x000ff00000000800 */
[----:B------:R0:W-:Y:S01]  /*3100*/  MUFU.EX2 R162, R3 ;  /* 0x0000000300a27308 */ /* 0x0001e20000000800 */
[----:B-1----:R-:W-:-:S07]  /*3110*/  F2FP.BF16.F32.PACK_AB R154, R16, R15 ;  /* 0x0000000f109a723e */ /* 0x002fce00000010ff */
[----:B------:R-:W1:Y:S01]  /*3120*/  MUFU.EX2 R18, R18 ;  /* 0x0000001200127308 */ /* 0x000e620000000800 */
[----:B0-----:R-:W-:Y:S01]  /*3130*/  FADD.FTZ R3, R157, R12 ;  /* 0x0000000c9d037221 */ /* 0x001fe20000010000 */
[----:B------:R-:W-:-:S03]  /*3140*/  F2FP.BF16.F32.PACK_AB R157, R52, R157 ;  /* 0x0000009d349d723e */ /* 0x000fc600000010ff */
[----:B------:R-:W-:-:S03]  /*3150*/  FADD.FTZ R12, R52, R3 ;  /* 0x00000003340c7221 */ /* 0x000fc60000010000 */
[----:B------:R0:W-:Y:S01]  /*3160*/  MUFU.EX2 R33, R4 ;  /* 0x0000000400217308 */ /* 0x0001e20000000800 */
[----:B------:R-:W-:Y:S01]  /*3170*/  FADD.FTZ R19, R159, R12 ;  /* 0x0000000c9f137221 */ /* 0x000fe20000010000 */
[----:B------:R-:W-:Y:S02]  /*3180*/  MOV R12, UR39 ;  /* 0x00000027000c7c02 */ /* 0x000fe40008000f00 */
[----:B------:R-:W-:-:S04]  /*3190*/  F2FP.BF16.F32.PACK_AB R159, R54, R159 ;  /* 0x0000009f369f723e */ /* 0x000fc800000010ff */
[----:B------:R-:W2:Y:S01]  /*31a0*/  MUFU.EX2 R11, R11 ;  /* 0x0000000b000b7308 */ /* 0x000ea20000000800 */
[----:B0-----:R-:W-:Y:S01]  /*31b0*/  FADD.FTZ R4, R13, R14 ;  /* 0x0000000e0d047221 */ /* 0x001fe20000010000 */
[----:B-1----:R-:W-:-:S03]  /*31c0*/  F2FP.BF16.F32.PACK_AB R156, R18, R17 ;  /* 0x00000011129c723e */ /* 0x002fc600000010ff */
[----:B------:R-:W-:-:S03]  /*31d0*/  FADD.FTZ R3, R15, R4 ;  /* 0x000000040f037221 */ /* 0x000fc60000010000 */
[----:B------:R0:W-:Y:S01]  /*31e0*/  MUFU.EX2 R35, R20 ;  /* 0x0000001400237308 */ /* 0x0001e20000000800 */
[----:B------:R-:W-:Y:S01]  /*31f0*/  FADD.FTZ R4, R16, R3 ;  /* 0x0000000310047221 */ /* 0x000fe20000010000 */
[----:B------:R-:W-:-:S05]  /*3200*/  @!P2 VIADD R3, R12, 0x22840 ;  /* 0x000228400c03a836 */ /* 0x000fca0000000000 */
[----:B------:R-:W-:Y:S01]  /*3210*/  @!P2 PRMT R3, RZ, 0x654, R3 ;  /* 0x00000654ff03a816 */ /* 0x000fe20000000003 */
[----:B------:R1:W3:Y:S01]  /*3220*/  MUFU.EX2 R160, R9 ;  /* 0x0000000900a07308 */ /* 0x0002e20000000800 */
[----:B0-----:R-:W-:Y:S01]  /*3230*/  FADD.FTZ R20, R54, R19 ;  /* 0x0000001336147221 */ /* 0x001fe20000010000 */
[----:B------:R-:W-:-:S03]  /*3240*/  FADD.FTZ R19, R17, R4 ;  /* 0x0000000411137221 */ /* 0x000fc60000010000 */
[----:B------:R-:W-:Y:S01]  /*3250*/  FADD.FTZ R45, R53, R20 ;  /* 0x00000014352d7221 */ /* 0x000fe20000010000 */
[----:B------:R-:W-:Y:S02]  /*3260*/  FADD.FTZ R4, R18, R19 ;  /* 0x0000001312047221 */ /* 0x000fe40000010000 */
[----:B------:R-:W-:Y:S01]  /*3270*/  MUFU.EX2 R21, R21 ;  /* 0x0000001500157308 */ /* 0x000fe20000000800 */
[----:B------:R-:W-:Y:S01]  /*3280*/  FADD.FTZ R20, R56, R45 ;  /* 0x0000002d38147221 */ /* 0x000fe20000010000 */
[----:B--2---:R-:W-:Y:S01]  /*3290*/  FADD.FTZ R19, R11, R4 ;  /* 0x000000040b137221 */ /* 0x004fe20000010000 */
[----:B-1----:R-:W-:Y:S02]  /*32a0*/  IADD3 R9, -R2, 0xb, RZ ;  /* 0x0000000b02097810 */ /* 0x002fe40007ffe1ff */
[----:B------:R-:W-:Y:S01]  /*32b0*/  FADD.FTZ R45, R163, R20 ;  /* 0x00000014a32d7221 */ /* 0x000fe20000010000 */
[C---:B------:R-:W-:Y:S01]  /*32c0*/  FADD.FTZ R19, R158.reuse, R19 ;  /* 0x000000139e137221 */ /* 0x040fe20000010000 */
[----:B------:R-:W-:Y:S01]  /*32d0*/  F2FP.BF16.F32.PACK_AB R158, R158, R11 ;  /* 0x0000000b9e9e723e */ /* 0x000fe200000010ff */
[----:B------:R0:W-:Y:S06]  /*32e0*/  BAR.ARV R9, 0x100 ;  /* 0x000400090000751d */ /* 0x0001ec0000002000 */
[----:B------:R-:W-:Y:S01]  /*32f0*/  FADD.FTZ R20, R58, R45 ;  /* 0x0000002d3a147221 */ /* 0x000fe20000010000 */
[----:B---3--:R-:W-:Y:S01]  /*3300*/  FADD.FTZ R4, R160, R19 ;  /* 0x00000013a0047221 */ /* 0x008fe20000010000 */
[----:B------:R-:W1:Y:S01]  /*3310*/  MUFU.EX2 R22, R22 ;  /* 0x0000001600167308 */ /* 0x000e620000000800 */
[----:B------:R2:W-:Y:S01]  /*3320*/  @!P2 SYNCS.ARRIVE.TRANS64.RED.A1T0 RZ, [R3+URZ], RZ ;  /* 0x000000ff03ffa9a7 */ /* 0x0005e2000810043f */
[----:B------:R-:W-:Y:S01]  /*3330*/  FADD.FTZ R19, R165, R20 ;  /* 0x00000014a5137221 */ /* 0x000fe20000010000 */
[----:B------:R-:W-:-:S02]  /*3340*/  F2FP.BF16.F32.PACK_AB R163, R58, R163 ;  /* 0x000000a33aa3723e */ /* 0x000fc400000010ff */
[C---:B------:R-:W-:Y:S01]  /*3350*/  F2FP.BF16.F32.PACK_AB R165, R36.reuse, R165 ;  /* 0x000000a524a5723e */ /* 0x040fe200000010ff */
[----:B------:R-:W-:Y:S01]  /*3360*/  FADD.FTZ R20, R36, R19 ;  /* 0x0000001324147221 */ /* 0x000fe20000010000 */
[C---:B------:R-:W-:Y:S01]  /*3370*/  F2FP.BF16.F32.PACK_AB R160, R33.reuse, R160 ;  /* 0x000000a021a0723e */ /* 0x040fe200000010ff */
[----:B------:R-:W3:Y:S01]  /*3380*/  MUFU.EX2 R23, R23 ;  /* 0x0000001700177308 */ /* 0x000ee20000000800 */
[----:B--2---:R-:W-:-:S04]  /*3390*/  FADD.FTZ R3, R33, R4 ;  /* 0x0000000421037221 */ /* 0x004fc80000010000 */
[----:B------:R-:W-:Y:S01]  /*33a0*/  FADD.FTZ R4, R162, R3 ;  /* 0x00000003a2047221 */ /* 0x000fe20000010000 */
[----:B------:R-:W-:Y:S01]  /*33b0*/  FADD.FTZ R3, R37, R20 ;  /* 0x0000001425037221 */ /* 0x000fe20000010000 */
[C---:B------:R-:W-:Y:S01]  /*33c0*/  F2FP.BF16.F32.PACK_AB R162, R35.reuse, R162 ;  /* 0x000000a223a2723e */ /* 0x040fe200000010ff */
[----:B------:R-:W2:Y:S01]  /*33d0*/  MUFU.EX2 R24, R24 ;  /* 0x0000001800187308 */ /* 0x000ea20000000800 */
[----:B------:R-:W-:Y:S01]  /*33e0*/  FADD.FTZ R4, R35, R4 ;  /* 0x0000000423047221 */ /* 0x000fe20000010000 */
[----:B------:R-:W-:Y:S01]  /*33f0*/  FADD.FTZ R20, R38, R3 ;  /* 0x0000000326147221 */ /* 0x000fe20000010000 */
[C---:B-1----:R-:W-:Y:S02]  /*3400*/  F2FP.BF16.F32.PACK_AB R164, R22.reuse, R21 ;  /* 0x0000001516a4723e */ /* 0x042fe400000010ff */
[----:B------:R-:W-:Y:S01]  /*3410*/  FADD.FTZ R3, R21, R4 ;  /* 0x0000000415037221 */ /* 0x000fe20000010000 */
[----:B------:R-:W-:Y:S02]  /*3420*/  FADD.FTZ R19, R39, R20 ;  /* 0x0000001427137221 */ /* 0x000fe40000010000 */
[----:B------:R-:W1:Y:S01]  /*3430*/  MUFU.EX2 R25, R25 ;  /* 0x0000001900197308 */ /* 0x000e620000000800 */
[----:B------:R-:W-:Y:S01]  /*3440*/  FADD.FTZ R4, R22, R3 ;  /* 0x0000000316047221 */ /* 0x000fe20000010000 */
[----:B------:R-:W-:-:S03]  /*3450*/  FADD.FTZ R20, R40, R19 ;  /* 0x0000001328147221 */ /* 0x000fc60000010000 */
[----:B---3--:R-:W-:-:S03]  /*3460*/  FADD.FTZ R3, R23, R4 ;  /* 0x0000000417037221 */ /* 0x008fc60000010000 */
[----:B------:R-:W3:Y:S01]  /*3470*/  MUFU.EX2 R26, R26 ;  /* 0x0000001a001a7308 */ /* 0x000ee20000000800 */
[C---:B--2---:R-:W-:Y:S01]  /*3480*/  FADD.FTZ R4, R24.reuse, R3 ;  /* 0x0000000318047221 */ /* 0x044fe20000010000 */
[----:B------:R-:W-:-:S06]  /*3490*/  F2FP.BF16.F32.PACK_AB R166, R24, R23 ;  /* 0x0000001718a6723e */ /* 0x000fcc00000010ff */
[----:B------:R-:W2:Y:S01]  /*34a0*/  MUFU.EX2 R41, R41 ;  /* 0x0000002900297308 */ /* 0x000ea20000000800 */
[----:B-1----:R-:W-:-:S07]  /*34b0*/  FADD.FTZ R3, R25, R4 ;  /* 0x0000000419037221 */ /* 0x002fce0000010000 */
[----:B------:R-:W1:Y:S01]  /*34c0*/  MUFU.EX2 R27, R27 ;  /* 0x0000001b001b7308 */ /* 0x000e620000000800 */
[C---:B---3--:R-:W-:Y:S01]  /*34d0*/  FADD.FTZ R4, R26.reuse, R3 ;  /* 0x000000031a047221 */ /* 0x048fe20000010000 */
[----:B------:R-:W-:-:S06]  /*34e0*/  F2FP.BF16.F32.PACK_AB R168, R26, R25 ;  /* 0x000000191aa8723e */ /* 0x000fcc00000010ff */
[----:B------:R-:W3:Y:S01]  /*34f0*/  MUFU.EX2 R42, R42 ;  /* 0x0000002a002a7308 */ /* 0x000ee20000000800 */
[----:B--2---:R-:W-:-:S07]  /*3500*/  FADD.FTZ R19, R41, R20 ;  /* 0x0000001429137221 */ /* 0x004fce0000010000 */
[----:B------:R-:W2:Y:S01]  /*3510*/  MUFU.EX2 R28, R28 ;  /* 0x0000001c001c7308 */ /* 0x000ea20000000800 */
[----:B-1----:R-:W-:-:S07]  /*3520*/  FADD.FTZ R3, R27, R4 ;  /* 0x000000041b037221 */ /* 0x002fce0000010000 */
[----:B------:R-:W1:Y:S01]  /*3530*/  MUFU.EX2 R43, R43 ;  /* 0x0000002b002b7308 */ /* 0x000e620000000800 */
[C---:B---3--:R-:W-:Y:S01]  /*3540*/  FADD.FTZ R20, R42.reuse, R19 ;  /* 0x000000132a147221 */ /* 0x048fe20000010000 */
[----:B------:R-:W-:-:S06]  /*3550*/  F2FP.BF16.F32.PACK_AB R171, R42, R41 ;  /* 0x000000292aab723e */ /* 0x000fcc00000010ff */
[----:B------:R-:W3:Y:S01]  /*3560*/  MUFU.EX2 R29, R29 ;  /* 0x0000001d001d7308 */ /* 0x000ee20000000800 */
[C---:B--2---:R-:W-:Y:S01]  /*3570*/  FADD.FTZ R4, R28.reuse, R3 ;  /* 0x000000031c047221 */ /* 0x044fe20000010000 */
[----:B------:R-:W-:-:S06]  /*3580*/  F2FP.BF16.F32.PACK_AB R170, R28, R27 ;  /* 0x0000001b1caa723e */ /* 0x000fcc00000010ff */
[----:B------:R-:W2:Y:S01]  /*3590*/  MUFU.EX2 R44, R44 ;  /* 0x0000002c002c7308 */ /* 0x000ea20000000800 */
[----:B-1----:R-:W-:-:S07]  /*35a0*/  FADD.FTZ R19, R43, R20 ;  /* 0x000000142b137221 */ /* 0x002fce0000010000 */
[----:B------:R-:W1:Y:S01]  /*35b0*/  MUFU.EX2 R30, R30 ;  /* 0x0000001e001e7308 */ /* 0x000e620000000800 */
[----:B---3--:R-:W-:-:S07]  /*35c0*/  FADD.FTZ R13, R29, R4 ;  /* 0x000000041d0d7221 */ /* 0x008fce0000010000 */
[----:B------:R-:W3:Y:S01]  /*35d0*/  MUFU.EX2 R46, R46 ;  /* 0x0000002e002e7308 */ /* 0x000ee20000000800 */
[C---:B--2---:R-:W-:Y:S01]  /*35e0*/  FADD.FTZ R19, R44.reuse, R19 ;  /* 0x000000132c137221 */ /* 0x044fe20000010000 */
[----:B------:R-:W-:-:S06]  /*35f0*/  F2FP.BF16.F32.PACK_AB R173, R44, R43 ;  /* 0x0000002b2cad723e */ /* 0x000fcc00000010ff */
[----:B------:R-:W2:Y:S01]  /*3600*/  MUFU.EX2 R31, R31 ;  /* 0x0000001f001f7308 */ /* 0x000ea20000000800 */
[C---:B-1----:R-:W-:Y:S01]  /*3610*/  FADD.FTZ R4, R30.reuse, R13 ;  /* 0x0000000d1e047221 */ /* 0x042fe20000010000 */
[----:B------:R-:W-:-:S06]  /*3620*/  F2FP.BF16.F32.PACK_AB R172, R30, R29 ;  /* 0x0000001d1eac723e */ /* 0x000fcc00000010ff */
[----:B------:R-:W1:Y:S01]  /*3630*/  MUFU.EX2 R47, R47 ;  /* 0x0000002f002f7308 */ /* 0x000e620000000800 */
[----:B---3--:R-:W-:-:S07]  /*3640*/  FADD.FTZ R20, R46, R19 ;  /* 0x000000132e147221 */ /* 0x008fce0000010000 */
[----:B------:R-:W3:Y:S01]  /*3650*/  MUFU.EX2 R32, R32 ;  /* 0x0000002000207308 */ /* 0x000ee20000000800 */
[----:B--2---:R-:W-:Y:S01]  /*3660*/  FADD.FTZ R11, R31, R4 ;  /* 0x000000041f0b7221 */ /* 0x004fe20000010000 */
[C---:B-1----:R-:W-:Y:S01]  /*3670*/  FADD.FTZ R3, R47.reuse, R20 ;  /* 0x000000142f037221 */ /* 0x042fe20000010000 */
[----:B------:R-:W-:Y:S02]  /*3680*/  F2FP.BF16.F32.PACK_AB R175, R47, R46 ;  /* 0x0000002e2faf723e */ /* 0x000fe400000010ff */
[C---:B---3--:R-:W-:Y:S01]  /*3690*/  FADD.FTZ R4, R32.reuse, R11 ;  /* 0x0000000b20047221 */ /* 0x048fe20000010000 */
[----:B------:R-:W-:Y:S01]  /*36a0*/  F2FP.BF16.F32.PACK_AB R174, R32, R31 ;  /* 0x0000001f20ae723e */ /* 0x000fe200000010ff */
[----:B0-----:R-:W-:Y:S06]  /*36b0*/  @!P0 BRA `(.L_x_13266) ;  /* 0x0000000000048947 */ /* 0x001fec0003800000 */
[----:B------:R-:W-:Y:S01]  /*36c0*/  BPT.TRAP 0x1 ;  /* 0x000000040000795c */ /* 0x000fe20000300000 */
.L_x_13266:
[----:B------:R0:W1:Y:S01]  /*36d0*/  SYNCS.PHASECHK.TRANS64.TRYWAIT P3, [UR39+0x22850], R7 ;  /* 0x02285007ff0075a7 */ /* 0x0000620008060167 */
[----:B------:R-:W-:Y:S05]  /*36e0*/  @!P0 BRA `(.L_x_13267) ;  /* 0x0000000000048947 */ /* 0x000fea0003800000 */
[----:B------:R-:W-:Y:S01]  /*36f0*/  BPT.TRAP 0x1 ;  /* 0x000000040000795c */ /* 0x000fe20000300000 */
.L_x_13267:
[----:B-1----:R-:W-:Y:S05]  /*3700*/  @P3 BRA `(.L_x_13268) ;  /* 0x0000000000083947 */ /* 0x002fea0003800000 */
[----:B------:R-:W1:Y:S02]  /*3710*/  SYNCS.PHASECHK.TRANS64.TRYWAIT P3, [UR39+0x22850], R7 ;  /* 0x02285007ff0075a7 */ /* 0x000e640008060167 */
[----:B-1----:R-:W-:Y:S05]  /*3720*/  @!P3 BRA `(.L_x_13269) ;  /* 0x000000bc0058b947 */ /* 0x002fea0003800000 */
.L_x_13268:
[----:B------:R2:W-:Y:S01]  /*3730*/  BAR.SYNC.DEFER_BLOCKING R0, 0x100 ;  /* 0x000400000000751d */ /* 0x0005e20000010000 */
[----:B------:R-:W-:Y:S01]  /*3740*/  UIADD3 UR4, UR39, 0x400, URZ ;  /* 0x0000040027047890 */ /* 0x000fe2000fffe03f */
[----:B-1----:R-:W-:Y:S01]  /*3750*/  @!P2 VIADD R12, R12, 0x22860 ;  /* 0x000228600c0ca836 */ /* 0x002fe20000000000 */
[----:B------:R-:W-:Y:S02]  /*3760*/  UIADD3 UR41, UR41, -0x2, URZ ;  /* 0xfffffffe29297890 */ /* 0x000fe4000fffe03f */
[----:B------:R-:W-:Y:S01]  /*3770*/  USHF.R.U32.HI UR4, URZ, 0x4, UR4 ;  /* 0x000000043f047899 */ /* 0x000fe20008011604 */
[----:B------:R-:W-:Y:S01]  /*3780*/  UMOV UR15, 0x40000040 ;  /* 0x40000040000f7882 */ /* 0x000fe20000000000 */
[----:B------:R-:W-:Y:S02]  /*3790*/  @!P2 PRMT R12, RZ, 0x654, R12 ;  /* 0x00000654ff0ca816 */ /* 0x000fe4000000000c */
[----:B------:R-:W-:-:S04]  /*37a0*/  ULOP3.LUT UR4, UR4, 0x3fff, URZ, 0xc0, !UPT ;  /* 0x00003fff04047892 */ /* 0x000fc8000f8ec03f */
[----:B------:R-:W-:-:S04]  /*37b0*/  ULOP3.LUT UR24, UR4, 0x3000000, URZ, 0xfc, !UPT ;  /* 0x0300000004187892 */ /* 0x000fc8000f8efc3f */
        /* <DEDUP_REMOVED lines=34> */
[----:B------:R-:W1:Y:S02]  /*39e0*/  S2UR UR4, SR_CTAID.X ;  /* 0x00000000000479c3 */ /* 0x000e640000002500 */
[----:B-1----:R-:W-:-:S03]  /*39f0*/  USHF.L.U32 UR10, UR4, 0x7, URZ ;  /* 0x00000007040a7899 */ /* 0x002fc6000800063f */
[----:B------:R-:W-:Y:S02]  /*3a00*/  @UP0 ULDC UR4, c[0x0][0x44c] ;  /* 0x0001130000040ab9 */ /* 0x000fe40000000800 */
[----:B------:R-:W-:Y:S01]  /*3a10*/  UIMAD.WIDE.U32 UR4, UR10, UR4, URZ ;  /* 0x000000040a0472a5 */ /* 0x000fe2000f8e003f */
[----:B------:R-:W-:Y:S02]  /*3a20*/  WARPGROUP.DEPBAR.LE gsb0, 0x0 ;  /* 0x00008000000079c5 */ /* 0x000fe40000010000 */
[----:B------:R-:W-:-:S15]  /*3a30*/  WARPGROUP.ARRIVE ;  /* 0x00000000000079c5 */ /* 0x000fde0000000000 */
[----:B------:R-:W-:Y:S01]  /*3a40*/  HGMMA.64x256x16.F32.BF16 R24, R172, gdesc[UR12].tnspB, R24, gsb0 ;  /* 0x43e0000cac187df0 */ /* 0x000fe20008001818 */
[----:B------:R-:W-:Y:S02]  /*3a50*/  @UP0 ULDC UR14, c[0x0][0x450] ;  /* 0x00011400000e0ab9 */ /* 0x000fe40000000800 */
[----:B------:R-:W-:-:S04]  /*3a60*/  @UP0 USHF.R.U32.HI UR10, URZ, UR14, UR5 ;  /* 0x0000000e3f0a0299 */ /* 0x000fc80008011605 */
[----:B------:R-:W-:-:S04]  /*3a70*/  UIADD3 UR4, UR10, -UR11, UR40 ;  /* 0x8000000b0a047290 */ /* 0x000fc8000fffe028 */
[----:B------:R-:W-:-:S04]  /*3a80*/  UIMAD.WIDE UR4, UR4, 0x2aaaaaab, URZ ;  /* 0x2aaaaaab040478a5 */ /* 0x000fc8000f8e023f */
[----:B------:R-:W-:-:S04]  /*3a90*/  USHF.R.U32.HI UR4, URZ, 0x1f, UR5 ;  /* 0x0000001f3f047899 */ /* 0x000fc80008011605 */
[----:B------:R-:W-:-:S03]  /*3aa0*/  ULEA.HI.SX32 UR4, UR5, UR4, 0x1c ;  /* 0x0000000405047291 */ /* 0x000fc6000f8fe23f */
[----:B------:R-:W-:Y:S01]  /*3ab0*/  UMOV UR5, URZ ;  /* 0x0000003f00057c82 */ /* 0x000fe20008000000 */
[----:B------:R-:W-:-:S04]  /*3ac0*/  UISETP.LT.AND UP1, UPT, UR38, UR4, UPT ;  /* 0x000000042600728c */ /* 0x000fc8000bf21270 */
[----:B------:R-:W-:-:S03]  /*3ad0*/  USEL UR25, UR38, UR4, !UP1 ;  /* 0x0000000426197287 */ /* 0x000fc6000c800000 */
[----:B------:R-:W-:Y:S01]  /*3ae0*/  UMOV UR4, URZ ;  /* 0x0000003f00047c82 */ /* 0x000fe20008000000 */
[----:B------:R-:W-:-:S06]  /*3af0*/  UISETP.GE.AND UP1, UPT, UR41, UR25, UPT ;  /* 0x000000192900728c */ /* 0x000fcc000bf26270 */
[----:B------:R-:W-:Y:S01]  /*3b00*/  PLOP3.LUT P3, PT, PT, PT, UP1, 0x80, 0x0 ;  /* 0x000000000000781c */ /* 0x000fe20003f6f018 */
[----:B------:R-:W-:Y:S02]  /*3b10*/  WARPGROUP.DEPBAR.LE gsb0, 0x0 ;  /* 0x00008000000079c5 */ /* 0x000fe40000010000 */
[----:B------:R2:W-:Y:S10]  /*3b20*/  @!P2 SYNCS.ARRIVE.TRANS64.RED.A1T0 RZ, [R12+URZ], RZ ;  /* 0x000000ff0cffa9a7 */ /* 0x0005f4000810043f */
[----:B--2---:R-:W-:Y:S05]  /*3b30*/  @!P3 BRA `(.L_x_13270) ;  /* 0x000000280094b947 */ /* 0x004fea0003800000 */
[----:B------:R-:W-:Y:S01]  /*3b40*/  IMAD.MOV.U32 R11, RZ, RZ, R8 ;  /* 0x000000ffff0b7224 */ /* 0x000fe200078e0008 */
[----:B------:R-:W-:Y:S01]  /*3b50*/  MOV R12, R10 ;  /* 0x0000000a000c7202 */ /* 0x000fe20000000f00 */
[----:B------:R-:W-:Y:S01]  /*3b60*/  UMOV UR5, URZ ;  /* 0x0000003f00057c82 */ /* 0x000fe20008000000 */
[----:B------:R-:W-:Y:S01]  /*3b70*/  UMOV UR4, URZ ;  /* 0x0000003f00047c82 */ /* 0x000fe20008000000 */
[----:B------:R-:W-:Y:S01]  /*3b80*/  ULDC UR28, c[0x0][0x288] ;  /* 0x0000a200001c7ab9 */ /* 0x000fe20000000800 */
[----:B------:R-:W-:Y:S01]  /*3b90*/  ULDC UR27, c[0x0][0x2f0] ;  /* 0x0000bc00001b7ab9 */ /* 0x000fe20000000800 */
[----:B------:R-:W-:Y:S01]  /*3ba0*/  ULDC UR26, c[0x0][0x9d8] ;  /* 0x00027600001a7ab9 */ /* 0x000fe20000000800 */
[----:B------:R-:W-:-:S05]  /*3bb0*/  ULDC UR7, c[0x0][0x988] ;  /* 0x0002620000077ab9 */ /* 0x000fca0000000800 */
.L_x_13279:
[----:B------:R-:W-:-:S04]  /*3bc0*/  UIADD3 UR4, UR4, 0x1, URZ ;  /* 0x0000000104047890 */ /* 0x000fc8000fffe03f */
[----:B------:R-:W-:-:S04]  /*3bd0*/  UISETP.NE.AND UP1, UPT, UR4, 0x2, UPT ;  /* 0x000000020400788c */ /* 0x000fc8000bf25270 */
[----:B------:R-:W-:Y:S02]  /*3be0*/  USEL UR10, URZ, 0x1, UP1 ;  /* 0x000000013f0a7887 */ /* 0x000fe40008800000 */
[----:B------:R-:W-:Y:S02]  /*3bf0*/  USEL UR4, UR4, URZ, UP1 ;  /* 0x0000003f04047287 */ /* 0x000fe40008800000 */
[----:B------:R-:W-:Y:S01]  /*3c00*/  ULOP3.LUT UR5, UR5, UR10, URZ, 0x3c, !UPT ;  /* 0x0000000a05057292 */ /* 0x000fe2000f8e3c3f */
[----:B--2---:R-:W-:Y:S11]  /*3c10*/  @!P0 BRA `(.L_x_13271) ;  /* 0x0000000000048947 */ /* 0x004ff60003800000 */
[----:B------:R-:W-:Y:S01]  /*3c20*/  BPT.TRAP 0x1 ;  /* 0x000000040000795c */ /* 0x000fe20000300000 */
.L_x_13271:
[----:B------:R-:W-:Y:S01]  /*3c30*/  ULEA UR29, UR4, UR39, 0x3 ;  /* 0x00000027041d7291 */ /* 0x000fe2000f8e183f */
[----:B0-----:R-:W-:-:S05]  /*3c40*/  IMAD.U32 R7, RZ, RZ, UR5 ;  /* 0x00000005ff077e24 */ /* 0x001fca000f8e00ff */
[----:B------:R-:W-:-:S04]  /*3c50*/  SHF.L.U32 R7, R7, 0x1f, RZ ;  /* 0x0000001f07077819 */ /* 0x000fc800000006ff */
[----:B------:R0:W1:Y:S01]  /*3c60*/  SYNCS.PHASECHK.TRANS64.TRYWAIT P3, [UR29+0x22830], R7 ;  /* 0x02283007ff0075a7 */ /* 0x000062000806015d */
[----:B------:R-:W-:Y:S05]  /*3c70*/  @!P0 BRA `(.L_x_13272) ;  /* 0x0000000000048947 */ /* 0x000fea0003800000 */
[----:B------:R-:W-:Y:S01]  /*3c80*/  BPT.TRAP 0x1 ;  /* 0x000000040000795c */ /* 0x000fe20000300000 */
.L_x_13272:
[----:B-1----:R-:W-:Y:S05]  /*3c90*/  @P3 BRA `(.L_x_13273) ;  /* 0x0000000000083947 */ /* 0x002fea0003800000 */
[----:B------:R-:W1:Y:S02]  /*3ca0*/  SYNCS.PHASECHK.TRANS64.TRYWAIT P3, [UR29+0x22830], R7 ;  /* 0x02283007ff0075a7 */ /* 0x000e64000806015d */
[----:B-1----:R-:W-:Y:S05]  /*3cb0*/  @!P3 BRA `(.L_x_13274) ;  /* 0x000000b80008b947 */ /* 0x002fea0003800000 */
.L_x_13273:
[----:B------:R-:W-:Y:S01]  /*3cc0*/  UIMAD UR10, UR4, 0x300, UR6 ;  /* 0x00000300040a78a4 */ /* 0x000fe2000f8e0206 */
[----:B------:R-:W-:Y:S01]  /*3cd0*/  WARPGROUP.ARRIVE ;  /* 0x00000000000079c5 */ /* 0x000fe20000000000 */
[----:B------:R-:W-:Y:S01]  /*3ce0*/  UMOV UR11, 0x40000040 ;  /* 0x40000040000b7882 */ /* 0x000fe20000000000 */
[----:B------:R-:W-:Y:S01]  /*3cf0*/  UMOV UR15, 0x40000040 ;  /* 0x40000040000f7882 */ /* 0x000fe20000000000 */
[----:B------:R-:W-:Y:S01]  /*3d00*/  UIADD3 UR14, UR10, 0x2, URZ ;  /* 0x000000020a0e7890 */ /* 0x000fe2000fffe03f */
[----:B------:R-:W-:Y:S01]  /*3d10*/  IMAD.MOV.U32 R21, RZ, RZ, -0x2 ;  /* 0xfffffffeff157424 */ /* 0x000fe200078e00ff */
[----:B------:R-:W-:Y:S01]  /*3d20*/  UIADD3 UR18, UR10, 0x4, URZ ;  /* 0x000000040a127890 */ /* 0x000fe2000fffe03f */
[----:B------:R-:W-:Y:S01]  /*3d30*/  MOV R19, UR27 ;  /* 0x0000001b00137c02 */ /* 0x000fe20008000f00 */
[----:B------:R-:W-:Y:S01]  /*3d40*/  UMOV UR19, 0x40000040 ;  /* 0x4000004000137882 */ /* 0x000fe20000000000 */
[----:B------:R-:W-:Y:S01]  /*3d50*/  HGMMA.64x96x16.F32.BF16 R152, gdesc[UR8], RZ, !UPT, gsb0 ;  /* 0x01600000089879f0 */ /* 0x000fe2000c0018ff */
[----:B------:R-:W-:Y:S01]  /*3d60*/  UIADD3 UR22, UR10, 0x6, URZ ;  /* 0x000000060a167890 */ /* 0x000fe2000fffe03f */
[----:B------:R-:W-:-:S02]  /*3d70*/  UMOV UR23, 0x40000040 ;  /* 0x4000004000177882 */ /* 0x000fc40000000000 */
[----:B------:R-:W-:Y:S02]  /*3d80*/  @UP0 ULDC UR10, c[0x0][0x44c] ;  /* 0x00011300000a0ab9 */ /* 0x000fe40000000800 */
[----:B------:R-:W-:Y:S01]  /*3d90*/  @P1 IMAD.HI.U32 R13, R5, UR10, RZ ;  /* 0x0000000a050d1c27 */ /* 0x000fe2000f8e00ff */
[----:B------:R-:W-:Y:S01]  /*3da0*/  @UP0 ULDC UR10, c[0x0][0x450] ;  /* 0x00011400000a0ab9 */ /* 0x000fe20000000800 */
        /* <DEDUP_REMOVED lines=10> */
[----:B-1----:R-:W-:Y:S01]  /*3e50*/  FMUL.FTZ R8, R167, UR26 ;  /* 0x0000001aa7087c20 */ /* 0x002fe20008410000 */
[----:B------:R-:W-:Y:S01]  /*3e60*/  IMAD.MOV.U32 R167, RZ, RZ, R5 ;  /* 0x000000ffffa77224 */ /* 0x000fe200078e0005 */
[----:B------:R-:W-:Y:S01]  /*3e70*/  @P1 SHF.R.U32.HI R167, RZ, UR10, R13 ;  /* 0x0000000affa71c19 */ /* 0x000fe2000801160d */
[----:B------:R-:W-:Y:S01]  /*3e80*/  UMOV UR10, 0x1 ;  /* 0x00000001000a7882 */ /* 0x000fe20000000000 */
[----:B------:R-:W-:Y:S01]  /*3e90*/  FMUL.FTZ R154, R154, UR26 ;  /* 0x0000001a9a9a7c20 */ /* 0x000fe20008410000 */
[----:B------:R-:W-:Y:S01]  /*3ea0*/  UIMAD UR10, UR41, -0x60, UR10 ;  /* 0xffffffa0290a78a4 */ /* 0x000fe2000f8e020a */
[----:B------:R-:W-:Y:S01]  /*3eb0*/  FMUL.FTZ R155, R155, UR26 ;  /* 0x0000001a9b9b7c20 */ /* 0x000fe20008410000 */
[----:B------:R-:W1:Y:S01]  /*3ec0*/  SHFL.IDX PT, R13, R167, 0x1, 0x1c1f ;  /* 0x003c1f00a70d7f89 */ /* 0x000e6200000e0000 */
        /* <DEDUP_REMOVED lines=9> */
[----:B--2---:R-:W-:-:S02]  /*3f60*/  IMAD R8, R6, R21, UR10 ;  /* 0x0000000a06087e24 */ /* 0x004fc4000f8e0215 */
[----:B------:R-:W-:Y:S01]  /*3f70*/  FMUL.FTZ R200, R160, UR26 ;  /* 0x0000001aa0c87c20 */ /* 0x000fe20008410000 */
[----:B------:R-:W-:Y:S01]  /*3f80*/  FMUL.FTZ R160, R161, UR26 ;  /* 0x0000001aa1a07c20 */ /* 0x000fe20008410000 */
[----:B------:R-:W-:Y:S01]  /*3f90*/  FMUL.FTZ R15, R165, UR26 ;  /* 0x0000001aa50f7c20 */ /* 0x000fe20008410000 */
[----:B------:R-:W-:Y:S02]  /*3fa0*/  IMAD R8, R19, UR36, R8 ;  /* 0x0000002413087c24 */ /* 0x000fe4000f8e0208 */
        /* <DEDUP_REMOVED lines=9> */
[----:B-1----:R-:W-:Y:S01]  /*4040*/  IADD3 R156, R13, -UR28, R8 ;  /* 0x8000001c0d9c7c10 */ /* 0x002fe2000fffe008 */
[----:B------:R-:W1:Y:S01]  /*4050*/  MUFU.TANH R158, R158 ;  /* 0x0000009e009e7308 */ /* 0x000e620000002400 */
[----:B------:R-:W-:Y:S01]  /*4060*/  FMUL.FTZ R183, R183, UR26 ;  /* 0x0000001ab7b77c20 */ /* 0x000fe20008410000 */
[----:B------:R-:W-:Y:S01]  /*4070*/  FMUL.FTZ R186, R186, UR26 ;  /* 0x0000001ababa7c20 */ /* 0x000fe20008410000 */
[C---:B------:R-:W-:Y:S01]  /*4080*/  ISETP.GT.AND P3, PT, R156.reuse, RZ, PT ;  /* 0x000000ff9c00720c */ /* 0x040fe20003f64270 */
[----:B------:R-:W-:Y:S01]  /*4090*/  FMUL.FTZ R187, R187, UR26 ;  /* 0x0000001abbbb7c20 */ /* 0x000fe20008410000 */
[----:B------:R-:W-:Y:S01]  /*40a0*/  ISETP.GT.AND P4, PT, R156, 0x1, PT ;  /* 0x000000019c00780c */ /* 0x000fe20003f84270 */
[----:B------:R-:W-:Y:S01]  /*40b0*/  FMUL.FTZ R190, R190, UR26 ;  /* 0x0000001abebe7c20 */ /* 0x000fe20008410000 */
[----:B---3--:R-:W-:Y:S01]  /*40c0*/  FSEL R168, R154, -INF , P3 ;  /* 0xff8000009aa87808 */ /* 0x008fe20001800000 */
[----:B------:R-:W2:Y:S01]  /*40d0*/  MUFU.TANH R159, R159 ;  /* 0x0000009f009f7308 */ /* 0x000ea20000002400 */
[----:B------:R-:W-:Y:S01]  /*40e0*/  ISETP.GT.AND P3, PT, R156, 0x8, PT ;  /* 0x000000089c00780c */ /* 0x000fe20003f64270 */
[----:B------:R-:W-:Y:S01]  /*40f0*/  FMUL.FTZ R191, R191, UR26 ;  /* 0x0000001abfbf7c20 */ /* 0x000fe20008410000 */
[----:B------:R-:W-:Y:S01]  /*4100*/  FMNMX.FTZ R13, R168, R11, !PT ;  /* 0x0000000ba80d7209 */ /* 0x000fe20007810000 */
        /* <DEDUP_REMOVED lines=10> */
[----:B------:R-:W-:-:S02]  /*41b0*/  FMUL.FTZ R10, R169, UR26 ;  /* 0x0000001aa90a7c20 */ /* 0x000fc40008410000 */
[----:B------:R-:W1:Y:S08]  /*41c0*/  MUFU.TANH R163, R163 ;  /* 0x000000a300a37308 */ /* 0x000e700000002400 */
[----:B------:R4:W5:Y:S08]  /*41d0*/  MUFU.TANH R161, R166 ;  /* 0x000000a600a17308 */ /* 0x0009700000002400 */
[----:B------:R-:W0:Y:S01]  /*41e0*/  MUFU.TANH R170, R170 ;  /* 0x000000aa00aa7308 */ /* 0x000e220000002400 */
[----:B----4-:R-:W-:-:S02]  /*41f0*/  FSEL R166, R155, -INF , P4 ;  /* 0xff8000009ba67808 */ /* 0x010fc40002000000 */
[----:B------:R-:W-:Y:S02]  /*4200*/  ISETP.GT.AND P4, PT, R156, 0x9, PT ;  /* 0x000000099c00780c */ /* 0x000fe40003f84270 */
[----:B------:R-:W-:Y:S02]  /*4210*/  FMNMX.FTZ R14, R166, R13, !PT ;  /* 0x0000000da60e7209 */ /* 0x000fe40007810000 */
[----:B--2---:R-:W-:Y:S01]  /*4220*/  FSEL R162, R159, -INF , P4 ;  /* 0xff8000009fa27808 */ /* 0x004fe20002000000 */
[----:B------:R-:W2:Y:S01]  /*4230*/  MUFU.TANH R171, R171 ;  /* 0x000000ab00ab7308 */ /* 0x000ea20000002400 */
[----:B------:R-:W-:Y:S02]  /*4240*/  FMNMX.FTZ R13, R165, R14, !PT ;  /* 0x0000000ea50d7209 */ /* 0x000fe40007810000 */
[----:B------:R-:W-:Y:S02]  /*4250*/  ISETP.GT.AND P4, PT, R156, 0x11, PT ;  /* 0x000000119c00780c */ /* 0x000fe40003f84270 */
[----:B---3--:R-:W-:-:S02]  /*4260*/  FSEL R159, R16, -INF , P3 ;  /* 0xff800000109f7808 */ /* 0x008fc40001800000 */
[----:B------:R-:W-:Y:S01]  /*4270*/  FMNMX.FTZ R14, R162, R13, !PT ;  /* 0x0000000da20e7209 */ /* 0x000fe20007810000 */
[----:B------:R-:W3:Y:S01]  /*4280*/  MUFU.TANH R174, R174 ;  /* 0x000000ae00ae7308 */ /* 0x000ee20000002400 */
[C---:B------:R-:W-:Y:S02]  /*4290*/  ISETP.GT.AND P3, PT, R156.reuse, 0x18, PT ;  /* 0x000000189c00780c */ /* 0x040fe40003f64270 */
[----:B-1----:R-:W-:Y:S02]  /*42a0*/  FSEL R164, R163, -INF , P4 ;  /* 0xff800000a3a47808 */ /* 0x002fe40002000000 */
[----:B------:R-:W-:Y:S02]  /*42b0*/  FMNMX.FTZ R13, R159, R14, !PT ;  /* 0x0000000e9f0d7209 */ /* 0x000fe40007810000 */
[----:B------:R-:W-:Y:S01]  /*42c0*/  ISETP.GT.AND P4, PT, R156, 0x19, PT ;  /* 0x000000199c00780c */ /* 0x000fe20003f84270 */
[----:B------:R-:W1:Y:S01]  /*42d0*/  MUFU.TANH R175, R175 ;  /* 0x000000af00af7308 */ /* 0x000e620000002400 */
[----:B-----5:R-:W-:-:S02]  /*42e0*/  FSEL R161, R161, -INF , P3 ;  /* 0xff800000a1a17808 */ /* 0x020fc40001800000 */
[----:B------:R-:W-:Y:S02]  /*42f0*/  FMNMX.FTZ R14, R164, R13, !PT ;  /* 0x0000000da40e7209 */ /* 0x000fe40007810000 */
[----:B------:R-:W-:Y:S02]  /*4300*/  ISETP.GT.AND P3, PT, R156, 0x20, PT ;  /* 0x000000209c00780c */ /* 0x000fe40003f64270 */
[----:B------:R-:W-:Y:S01]  /*4310*/  FSEL R163, R18, -INF , P4 ;  /* 0xff80000012a37808 */ /* 0x000fe20002000000 */
[----:B------:R-:W4:Y:S01]  /*4320*/  MUFU.TANH R178, R178 ;  /* 0x000000b200b27308 */ /* 0x000f220000002400 */
[----:B------:R-:W-:Y:S02]  /*4330*/  FMNMX.FTZ R14, R161, R14, !PT ;  /* 0x0000000ea10e7209 */ /* 0x000fe40007810000 */
[----:B------:R-:W-:Y:S02]  /*4340*/  ISETP.GT.AND P4, PT, R156, 0x21, PT ;  /* 0x000000219c00780c */ /* 0x000fe40003f84270 */
[----:B0-----:R-:W-:Y:S01]  /*4350*/  FSEL R16, R170, -INF , P3 ;  /* 0xff800000aa107808 */ /* 0x001fe20001800000 */
[----:B------:R-:W-:Y:S01]  /*4360*/  FMUL.FTZ R170, R172, UR26 ;  /* 0x0000001aacaa7c20 */ /* 0x000fe20008410000 */
[----:B------:R-:W-:Y:S01]  /*4370*/  FMNMX.FTZ R19, R163, R14, !PT ;  /* 0x0000000ea3137209 */ /* 0x000fe20007810000 */
[----:B------:R0:W5:Y:S01]  /*4380*/  MUFU.TANH R20, R179 ;  /* 0x000000b300147308 */ /* 0x0001620000002400 */
[----:B------:R-:W-:-:S02]  /*4390*/  ISETP.GT.AND P3, PT, R156, 0x28, PT ;  /* 0x000000289c00780c */ /* 0x000fc40003f64270 */
[----:B--2---:R-:W-:Y:S02]  /*43a0*/  FSEL R13, R171, -INF , P4 ;  /* 0xff800000ab0d7808 */ /* 0x004fe40002000000 */
[----:B------:R-:W-:Y:S02]  /*43b0*/  FMNMX.FTZ R18, R16, R19, !PT ;  /* 0x0000001310127209 */ /* 0x000fe40007810000 */
[----:B------:R-:W-:Y:S01]  /*43c0*/  ISETP.GT.AND P4, PT, R156, 0x29, PT ;  /* 0x000000299c00780c */ /* 0x000fe20003f84270 */
[----:B------:R-:W2:Y:S01]  /*43d0*/  MUFU.TANH R182, R182 ;  /* 0x000000b600b67308 */ /* 0x000ea20000002400 */
[----:B---3--:R-:W-:Y:S01]  /*43e0*/  FSEL R14, R174, -INF , P3 ;  /* 0xff800000ae0e7808 */ /* 0x008fe20001800000 */
[----:B0-----:R-:W-:Y:S01]  /*43f0*/  FMUL.FTZ R179, R188, UR26 ;  /* 0x0000001abcb37c20 */ /* 0x001fe20008410000 */
[----:B------:R-:W-:Y:S01]  /*4400*/  FMNMX.FTZ R19, R13, R18, !PT ;  /* 0x000000120d137209 */ /* 0x000fe20007810000 */
[----:B------:R-:W-:Y:S01]  /*4410*/  FMUL.FTZ R174, R173, UR26 ;  /* 0x0000001aadae7c20 */ /* 0x000fe20008410000 */
[----:B------:R-:W-:Y:S01]  /*4420*/  ISETP.GT.AND P3, PT, R156, 0x30, PT ;  /* 0x000000309c00780c */ /* 0x000fe20003f64270 */
[----:B------:R-:W-:Y:S01]  /*4430*/  FMUL.FTZ R173, R176, UR26 ;  /* 0x0000001ab0ad7c20 */ /* 0x000fe20008410000 */
[----:B-1----:R-:W-:Y:S01]  /*4440*/  FSEL R18, R175, -INF , P4 ;  /* 0xff800000af127808 */ /* 0x002fe20002000000 */
[----:B------:R-:W0:Y:S01]  /*4450*/  MUFU.TANH R183, R183 ;  /* 0x000000b700b77308 */ /* 0x000e220000002400 */
[----:B------:R-:W-:Y:S01]  /*4460*/  FMNMX.FTZ R21, R14, R19, !PT ;  /* 0x000000130e157209 */ /* 0x000fe20007810000 */
[----:B------:R-:W-:Y:S01]  /*4470*/  FMUL.FTZ R176, R177, UR26 ;  /* 0x0000001ab1b07c20 */ /* 0x000fe20008410000 */
[----:B------:R-:W-:Y:S01]  /*4480*/  ISETP.GT.AND P4, PT, R156, 0x31, PT ;  /* 0x000000319c00780c */ /* 0x000fe20003f84270 */
[----:B------:R-:W-:Y:S01]  /*4490*/  FMUL.FTZ R175, R180, UR26 ;  /* 0x0000001ab4af7c20 */ /* 0x000fe20008410000 */
[----:B----4-:R-:W-:Y:S01]  /*44a0*/  FSEL R19, R178, -INF , P3 ;  /* 0xff800000b2137808 */ /* 0x010fe20001800000 */
[----:B------:R-:W-:Y:S01]  /*44b0*/  FMUL.FTZ R177, R181, UR26 ;  /* 0x0000001ab5b17c20 */ /* 0x000fe20008410000 */
[----:B------:R-:W-:Y:S01]  /*44c0*/  FMNMX.FTZ R22, R18, R21, !PT ;  /* 0x0000001512167209 */ /* 0x000fe20007810000 */
[----:B------:R-:W1:Y:S01]  /*44d0*/  MUFU.TANH R186, R186 ;  /* 0x000000ba00ba7308 */ /* 0x000e620000002400 */
[----:B------:R-:W-:Y:S01]  /*44e0*/  ISETP.GT.AND P3, PT, R156, 0x38, PT ;  /* 0x000000389c00780c */ /* 0x000fe20003f64270 */
[----:B------:R-:W-:Y:S01]  /*44f0*/  FMUL.FTZ R178, R184, UR26 ;  /* 0x0000001ab8b27c20 */ /* 0x000fe20008410000 */
[----:B-----5:R-:W-:Y:S01]  /*4500*/  FSEL R20, R20, -INF , P4 ;  /* 0xff80000014147808 */ /* 0x020fe20002000000 */
[----:B------:R-:W-:Y:S01]  /*4510*/  FMUL.FTZ R180, R185, UR26 ;  /* 0x0000001ab9b47c20 */ /* 0x000fe20008410000 */
[----:B------:R-:W-:Y:S01]  /*4520*/  FMNMX.FTZ R23, R19, R22, !PT ;  /* 0x0000001613177209 */ /* 0x000fe20007810000 */
        /* <DEDUP_REMOVED lines=9> */
[----:B0-----:R-:W-:Y:S01]  /*45c0*/  FSEL R22, R183, -INF , P4 ;  /* 0xff800000b7167808 */ /* 0x001fe20002000000 */
[----:B------:R-:W0:Y:S01]  /*45d0*/  MUFU.TANH R190, R190 ;  /* 0x000000be00be7308 */ /* 0x000e220000002400 */
[----:B------:R-:W-:Y:S01]  /*45e0*/  FMNMX.FTZ R23, R21, R152, !PT ;  /* 0x0000009815177209 */ /* 0x000fe20007810000 */
[----:B------:R-:W2:Y:S01]  /*45f0*/  SHFL.IDX PT, R183, R167, RZ, 0x1c1f ;  /* 0x001c1fffa7b77589 */ /* 0x000ea200000e0000 */
[----:B------:R-:W-:-:S02]  /*4600*/  ISETP.GT.AND P4, PT, R156, 0x41, PT ;  /* 0x000000419c00780c */ /* 0x000fc40003f84270 */
[----:B-1----:R-:W-:Y:S01]  /*4610*/  FSEL R152, R186, -INF , P3 ;  /* 0xff800000ba987808 */ /* 0x002fe20001800000 */
[----:B------:R-:W-:Y:S01]  /*4620*/  FMUL.FTZ R186, R197, UR26 ;  /* 0x0000001ac5ba7c20 */ /* 0x000fe20008410000 */
[----:B------:R-:W-:Y:S01]  /*4630*/  FMNMX.FTZ R153, R22, R23, !PT ;  /* 0x0000001716997209 */ /* 0x000fe20007810000 */
[----:B------:R-:W1:Y:S01]  /*4640*/  MUFU.TANH R191, R191 ;  /* 0x000000bf00bf7308 */ /* 0x000e620000002400 */
[----:B------:R-:W-:Y:S02]  /*4650*/  ISETP.GT.AND P3, PT, R156, 0x48, PT ;  /* 0x000000489c00780c */ /* 0x000fe40003f64270 */
[----:B---3--:R-:W-:Y:S02]  /*4660*/  FSEL R23, R187, -INF , P4 ;  /* 0xff800000bb177808 */ /* 0x008fe40002000000 */
[----:B------:R-:W-:Y:S02]  /*4670*/  FMNMX.FTZ R154, R152, R153, !PT ;  /* 0x00000099989a7209 */ /* 0x000fe40007810000 */
[----:B------:R-:W-:Y:S01]  /*4680*/  ISETP.GT.AND P4, PT, R156, 0x49, PT ;  /* 0x000000499c00780c */ /* 0x000fe20003f84270 */
[----:B------:R-:W3:Y:S01]  /*4690*/  MUFU.TANH R155, R194 ;  /* 0x000000c2009b7308 */ /* 0x000ee20000002400 */
[----:B0-----:R-:W-:-:S02]  /*46a0*/  FSEL R153, R190, -INF , P3 ;  /* 0xff800000be997808 */ /* 0x001fc40001800000 */
[----:B------:R-:W-:Y:S02]  /*46b0*/  FMNMX.FTZ R158, R23, R154, !PT ;  /* 0x0000009a179e7209 */ /* 0x000fe40007810000 */
[C---:B------:R-:W-:Y:S02]  /*46c0*/  ISETP.GT.AND P3, PT, R156.reuse, 0x50, PT ;  /* 0x000000509c00780c */ /* 0x040fe40003f64270 */
[----:B------:R-:W-:Y:S01]  /*46d0*/  FMNMX.FTZ R157, R153, R158, !PT ;  /* 0x0000009e999d7209 */ /* 0x000fe20007810000 */
[----:B------:R-:W0:Y:S01]  /*46e0*/  MUFU.TANH R195, R195 ;  /* 0x000000c300c37308 */ /* 0x000e220000002400 */
[----:B-1----:R-:W-:Y:S02]  /*46f0*/  FSEL R154, R191, -INF , P4 ;  /* 0xff800000bf9a7808 */ /* 0x002fe40002000000 */
[----:B------:R-:W-:Y:S02]  /*4700*/  ISETP.GT.AND P4, PT, R156, 0x51, PT ;  /* 0x000000519c00780c */ /* 0x000fe40003f84270 */
[----:B------:R-:W-:-:S02]  /*4710*/  FMNMX.FTZ R172, R154, R157, !PT ;  /* 0x0000009d9aac7209 */ /* 0x000fc40007810000 */
[----:B--2---:R-:W-:Y:S01]  /*4720*/  IADD3 R183, R183, -UR28, R8 ;  /* 0x8000001cb7b77c10 */ /* 0x004fe2000fffe008 */
[----:B------:R-:W1:Y:S01]  /*4730*/  MUFU.TANH R198, R198 ;  /* 0x000000c600c67308 */ /* 0x000e620000002400 */
[----:B---3--:R-:W-:Y:S02]  /*4740*/  FSEL R155, R155, -INF , P3 ;  /* 0xff8000009b9b7808 */ /* 0x008fe40001800000 */
[----:B------:R-:W-:Y:S02]  /*4750*/  ISETP.GT.AND P3, PT, R156, 0x58, PT ;  /* 0x000000589c00780c */ /* 0x000fe40003f64270 */
[----:B------:R-:W-:Y:S02]  /*4760*/  FMNMX.FTZ R157, R155, R172, !PT ;  /* 0x000000ac9b9d7209 */ /* 0x000fe40007810000 */
[----:B------:R-:W-:Y:S01]  /*4770*/  ISETP.GT.AND P6, PT, R183, 0x1, PT ;  /* 0x00000001b700780c */ /* 0x000fe20003fc4270 */
[----:B------:R-:W2:Y:S01]  /*4780*/  MUFU.TANH R199, R199 ;  /* 0x000000c700c77308 */ /* 0x000ea20000002400 */
[----:B0-----:R-:W-:-:S02]  /*4790*/  FSEL R158, R195, -INF , P4 ;  /* 0xff800000c39e7808 */ /* 0x001fc40002000000 */
[----:B------:R-:W-:Y:S02]  /*47a0*/  ISETP.GT.AND P4, PT, R156, 0x59, PT ;  /* 0x000000599c00780c */ /* 0x000fe40003f84270 */
[----:B------:R-:W-:Y:S02]  /*47b0*/  FMNMX.FTZ R169, R158, R157, !PT ;  /* 0x0000009d9ea97209 */ /* 0x000fe40007810000 */
[C---:B------:R-:W-:Y:S01]  /*47c0*/  ISETP.GT.AND P5, PT, R183.reuse, 0x8, PT ;  /* 0x00000008b700780c */ /* 0x040fe20003fa4270 */
[----:B------:R-:W0:Y:S01]  /*47d0*/  MUFU.TANH R202, R202 ;  /* 0x000000ca00ca7308 */ /* 0x000e220000002400 */
[----:B-1----:R-:W-:Y:S02]  /*47e0*/  FSEL R156, R198, -INF , P3 ;  /* 0xff800000c69c7808 */ /* 0x002fe40001800000 */
[----:B------:R-:W-:Y:S02]  /*47f0*/  ISETP.GT.AND P3, PT, R183, RZ, PT ;  /* 0x000000ffb700720c */ /* 0x000fe40003f64270 */
[----:B------:R-:W-:-:S03]  /*4800*/  FMNMX.FTZ R172, R156, R169, !PT ;  /* 0x000000a99cac7209 */ /* 0x000fc60007810000 */
[----:B------:R-:W1:Y:S01]  /*4810*/  MUFU.TANH R204, R204 ;  /* 0x000000cc00cc7308 */ /* 0x000e620000002400 */
[----:B--2---:R-:W-:Y:S02]  /*4820*/  FSEL R157, R199, -INF , P4 ;  /* 0xff800000c79d7808 */ /* 0x004fe40002000000 */
[----:B------:R-:W-:Y:S02]  /*4830*/  ISETP.GT.AND P4, PT, R183, 0x9, PT ;  /* 0x00000009b700780c */ /* 0x000fe40003f84270 */
[----:B------:R-:W-:-:S03]  /*4840*/  FMNMX.FTZ R172, R157, R172, !PT ;  /* 0x000000ac9dac7209 */ /* 0x000fc60007810000 */
[----:B------:R-:W2:Y:S01]  /*4850*/  MUFU.TANH R203, R203 ;  /* 0x000000cb00cb7308 */ /* 0x000ea20000002400 */
[----:B0-----:R-:W-:Y:S01]  /*4860*/  FSEL R167, R202, -INF , P3 ;  /* 0xff800000caa77808 */ /* 0x001fe20001800000 */
[----:B------:R-:W0:Y:S01]  /*4870*/  SHFL.BFLY PT, R169, R172, 0x2, 0x1f ;  /* 0x0c401f00aca97f89 */ /* 0x000e2200000e0000 */
[----:B------:R-:W-:-:S05]  /*4880*/  ISETP.GT.AND P3, PT, R183, 0x10, PT ;  /* 0x00000010b700780c */ /* 0x000fca0003f64270 */
[----:B------:R-:W3:Y:S01]  /*4890*/  MUFU.TANH R201, R201 ;  /* 0x000000c900c97308 */ /* 0x000ee20000002400 */
[----:B-1----:R-:W-:-:S07]  /*48a0*/  FSEL R204, R204, -INF , P6 ;  /* 0xff800000cccc7808 */ /* 0x002fce0003000000 */
[----:B------:R-:W1:Y:S01]  /*48b0*/  MUFU.TANH R200, R200 ;  /* 0x000000c800c87308 */ /* 0x000e620000002400 */
[----:B--2---:R-:W-:-:S07]  /*48c0*/  FSEL R203, R203, -INF , P5 ;  /* 0xff800000cbcb7808 */ /* 0x004fce0002800000 */
[----:B------:R-:W2:Y:S01]  /*48d0*/  MUFU.TANH R160, R160 ;  /* 0x000000a000a07308 */ /* 0x000ea20000002400 */
[----:B---3--:R-:W-:Y:S02]  /*48e0*/  FSEL R201, R201, -INF , P4 ;  /* 0xff800000c9c97808 */ /* 0x008fe40002000000 */
[----:B0-----:R-:W-:Y:S02]  /*48f0*/  FMNMX.FTZ R169, R172, R169, !PT ;  /* 0x000000a9aca97209 */ /* 0x001fe40007810000 */
[----:B------:R-:W-:-:S03]  /*4900*/  ISETP.GT.AND P4, PT, R183, 0x11, PT ;  /* 0x00000011b700780c */ /* 0x000fc60003f84270 */
[----:B------:R-:W0:Y:S01]  /*4910*/  SHFL.BFLY PT, R172, R169, 0x1, 0x1f ;  /* 0x0c201f00a9ac7f89 */ /* 0x000e2200000e0000 */
[----:B------:R-:W3:Y:S01]  /*4920*/  MUFU.TANH R17, R17 ;  /* 0x0000001100117308 */ /* 0x000ee20000002400 */
[----:B-1----:R-:W-:Y:S02]  /*4930*/  FSEL R200, R200, -INF , P3 ;  /* 0xff800000c8c87808 */ /* 0x002fe40001800000 */
[----:B------:R-:W-:-:S05]  /*4940*/  ISETP.GT.AND P3, PT, R183, 0x18, PT ;  /* 0x00000018b700780c */ /* 0x000fca0003f64270 */
[----:B------:R-:W1:Y:S08]  /*4950*/  MUFU.TANH R15, R15 ;  /* 0x0000000f000f7308 */ /* 0x000e700000002400 */
[----:B------:R-:W4:Y:S01]  /*4960*/  MUFU.TANH R9, R9 ;  /* 0x0000000900097308 */ /* 0x000f220000002400 */
[----:B0-----:R-:W-:-:S07]  /*4970*/  FMNMX.FTZ R8, R169, R172, !PT ;  /* 0x000000aca9087209 */ /* 0x001fce0007810000 */
[----:B------:R-:W-:Y:S01]  /*4980*/  MUFU.TANH R10, R10 ;  /* 0x0000000a000a7308 */ /* 0x000fe20000002400 */
[----:B------:R-:W-:Y:S02]  /*4990*/  FMNMX.FTZ R169, R167, R12, !PT ;  /* 0x0000000ca7a97209 */ /* 0x000fe40007810000 */
[C---:B------:R-:W-:Y:S01]  /*49a0*/  FSETP.NEU.FTZ.AND P6, PT, R8.reuse, -INF , PT ;  /* 0xff8000000800780b */ /* 0x040fe20003fdd000 */
[----:B------:R-:W-:Y:S01]  /*49b0*/  FMUL.FTZ R171, R8, UR7 ;  /* 0x0000000708ab7c20 */ /* 0x000fe20008410000 */
[----:B------:R-:W-:Y:S02]  /*49c0*/  FMNMX.FTZ R172, R204, R169, !PT ;  /* 0x000000a9ccac7209 */ /* 0x000fe40007810000 */
[----:B------:R-:W-:Y:S01]  /*49d0*/  FSEL R192, R8, RZ, P6 ;  /* 0x000000ff08c07208 */ /* 0x000fe20003000000 */
[----:B------:R-:W0:Y:S01]  /*49e0*/  MUFU.TANH R170, R170 ;  /* 0x000000aa00aa7308 */ /* 0x000e220000002400 */
[----:B------:R-:W-:Y:S02]  /*49f0*/  FMNMX.FTZ R172, R203, R172, !PT ;  /* 0x000000accbac7209 */ /* 0x000fe40007810000 */
[----:B------:R-:W-:Y:S01]  /*4a00*/  FSEL R171, R171, RZ, P6 ;  /* 0x000000ffabab7208 */ /* 0x000fe20003000000 */
[----:B------:R-:W-:Y:S01]  /*4a10*/  FADD.FTZ R192, -R192, R11 ;  /* 0x0000000bc0c07221 */ /* 0x000fe20000010100 */
[----:B------:R-:W-:-:S03]  /*4a20*/  FMNMX.FTZ R169, R201, R172, !PT ;  /* 0x000000acc9a97209 */ /* 0x000fc60007810000 */
[--C-:B------:R-:W-:Y:S01]  /*4a30*/  FFMA.FTZ R188, R168, UR7, -R171.reuse ;  /* 0x00000007a8bc7c23 */ /* 0x100fe200080108ab */
[----:B--2---:R-:W-:Y:S01]  /*4a40*/  FSEL R168, R160, -INF , P4 ;  /* 0xff800000a0a87808 */ /* 0x004fe20002000000 */
[--C-:B------:R-:W-:Y:S01]  /*4a50*/  FFMA.FTZ R189, R166, UR7, -R171.reuse ;  /* 0x00000007a6bd7c23 */ /* 0x100fe200080108ab */
[----:B------:R-:W-:Y:S01]  /*4a60*/  FMNMX.FTZ R187, R200, R169, !PT ;  /* 0x000000a9c8bb7209 */ /* 0x000fe20007810000 */
[----:B------:R-:W2:Y:S01]  /*4a70*/  MUFU.TANH R174, R174 ;  /* 0x000000ae00ae7308 */ /* 0x000ea20000002400 */
[----:B------:R-:W-:Y:S01]  /*4a80*/  ISETP.GT.AND P4, PT, R183, 0x19, PT ;  /* 0x00000019b700780c */ /* 0x000fe20003f84270 */
[----:B------:R-:W-:Y:S01]  /*4a90*/  FMUL.FTZ R11, R192, UR7 ;  /* 0x00000007c00b7c20 */ /* 0x000fe20008410000 */
[----:B---3--:R-:W-:Y:S01]  /*4aa0*/  FSEL R169, R17, -INF , P3 ;  /* 0xff80000011a97808 */ /* 0x008fe20001800000 */
[--C-:B------:R-:W-:Y:S01]  /*4ab0*/  FFMA.FTZ R162, R162, UR7, -R171.reuse ;  /* 0x00000007a2a27c23 */ /* 0x100fe200080108ab */
[----:B------:R-:W-:Y:S01]  /*4ac0*/  FMNMX.FTZ R166, R168, R187, !PT ;  /* 0x000000bba8a67209 */ /* 0x000fe20007810000 */
[--C-:B------:R-:W-:Y:S01]  /*4ad0*/  FFMA.FTZ R159, R159, UR7, -R171.reuse ;  /* 0x000000079f9f7c23 */ /* 0x100fe200080108ab */
[----:B------:R-:W-:Y:S01]  /*4ae0*/  ISETP.GT.AND P3, PT, R183, 0x20, PT ;  /* 0x00000020b700780c */ /* 0x000fe20003f64270 */
[----:B------:R-:W3:Y:S01]  /*4af0*/  MUFU.TANH R173, R173 ;  /* 0x000000ad00ad7308 */ /* 0x000ee20000002400 */
[----:B-1----:R-:W-:Y:S01]  /*4b00*/  FSEL R172, R15, -INF , P4 ;  /* 0xff8000000fac7808 */ /* 0x002fe20002000000 */
[--C-:B------:R-:W-:Y:S01]  /*4b10*/  FFMA.FTZ R164, R164, UR7, -R171.reuse ;  /* 0x00000007a4a47c23 */ /* 0x100fe200080108ab */
[----:B------:R-:W-:Y:S01]  /*4b20*/  FMNMX.FTZ R17, R169, R166, !PT ;  /* 0x000000a6a9117209 */ /* 0x000fe20007810000 */
[--C-:B------:R-:W-:Y:S01]  /*4b30*/  FFMA.FTZ R161, R161, UR7, -R171.reuse ;  /* 0x00000007a1a17c23 */ /* 0x100fe200080108ab */
[----:B------:R-:W-:Y:S01]  /*4b40*/  ISETP.GT.AND P4, PT, R183, 0x21, PT ;  /* 0x00000021b700780c */ /* 0x000fe20003f84270 */
[--C-:B------:R-:W-:Y:S01]  /*4b50*/  FFMA.FTZ R16, R16, UR7, -R171.reuse ;  /* 0x0000000710107c23 */ /* 0x100fe200080108ab */
[----:B----4-:R-:W-:Y:S01]  /*4b60*/  FSEL R9, R9, -INF , P3 ;  /* 0xff80000009097808 */ /* 0x010fe20001800000 */
[----:B------:R1:W-:Y:S01]  /*4b70*/  MUFU.EX2 R160, R188 ;  /* 0x000000bc00a07308 */ /* 0x0003e20000000800 */
[----:B------:R-:W-:Y:S01]  /*4b80*/  FMNMX.FTZ R166, R172, R17, !PT ;  /* 0x00000011aca67209 */ /* 0x000fe20007810000 */
[--C-:B------:R-:W-:Y:S01]  /*4b90*/  FFMA.FTZ R13, R13, UR7, -R171.reuse ;  /* 0x000000070d0d7c23 */ /* 0x100fe200080108ab */
[----:B------:R-:W-:Y:S01]  /*4ba0*/  ISETP.GT.AND P3, PT, R183, 0x28, PT ;  /* 0x00000028b700780c */ /* 0x000fe20003f64270 */
[--C-:B------:R-:W-:Y:S01]  /*4bb0*/  FFMA.FTZ R23, R23, UR7, -R171.reuse ;  /* 0x0000000717177c23 */ /* 0x100fe200080108ab */
[----:B------:R-:W-:Y:S01]  /*4bc0*/  FMNMX.FTZ R166, R9, R166, !PT ;  /* 0x000000a609a67209 */ /* 0x000fe20007810000 */
[--C-:B------:R-:W-:Y:S01]  /*4bd0*/  FFMA.FTZ R156, R156, UR7, -R171.reuse ;  /* 0x000000079c9c7c23 */ /* 0x100fe200080108ab */
[----:B0-----:R-:W-:Y:S01]  /*4be0*/  FSEL R170, R170, -INF , P3 ;  /* 0xff800000aaaa7808 */ /* 0x001fe20001800000 */
[----:B------:R-:W0:Y:S01]  /*4bf0*/  MUFU.TANH R176, R176 ;  /* 0x000000b000b07308 */ /* 0x000e220000002400 */
[----:B-1----:R-:W-:Y:S01]  /*4c00*/  FFMA.FTZ R188, R165, UR7, -R171 ;  /* 0x00000007a5bc7c23 */ /* 0x002fe200080108ab */
[----:B------:R-:W-:-:S02]  /*4c10*/  FSEL R165, R10, -INF , P4 ;  /* 0xff8000000aa57808 */ /* 0x000fc40002000000 */
[----:B------:R-:W-:Y:S02]  /*4c20*/  ISETP.GT.AND P4, PT, R183, 0x29, PT ;  /* 0x00000029b700780c */ /* 0x000fe40003f84270 */
[----:B------:R-:W-:Y:S01]  /*4c30*/  FMNMX.FTZ R187, R165, R166, !PT ;  /* 0x000000a6a5bb7209 */ /* 0x000fe20007810000 */
[----:B------:R-:W-:Y:S01]  /*4c40*/  FFMA.FTZ R166, R163, UR7, -R171 ;  /* 0x00000007a3a67c23 */ /* 0x000fe200080108ab */
[----:B------:R-:W1:Y:S01]  /*4c50*/  MUFU.TANH R175, R175 ;  /* 0x000000af00af7308 */ /* 0x000e620000002400 */
[C---:B------:R-:W-:Y:S02]  /*4c60*/  ISETP.GT.AND P3, PT, R183.reuse, 0x30, PT ;  /* 0x00000030b700780c */ /* 0x040fe40003f64270 */
[----:B--2---:R-:W-:Y:S02]  /*4c70*/  FSEL R174, R174, -INF , P4 ;  /* 0xff800000aeae7808 */ /* 0x004fe40002000000 */
[----:B------:R-:W-:Y:S02]  /*4c80*/  FMNMX.FTZ R187, R170, R187, !PT ;  /* 0x000000bbaabb7209 */ /* 0x000fe40007810000 */
[----:B------:R-:W-:Y:S01]  /*4c90*/  ISETP.GT.AND P4, PT, R183, 0x31, PT ;  /* 0x00000031b700780c */ /* 0x000fe20003f84270 */
[----:B------:R-:W2:Y:S01]  /*4ca0*/  MUFU.TANH R177, R177 ;  /* 0x000000b100b17308 */ /* 0x000ea20000002400 */
[----:B---3--:R-:W-:-:S02]  /*4cb0*/  FSEL R173, R173, -INF , P3 ;  /* 0xff800000adad7808 */ /* 0x008fc40001800000 */
[----:B------:R-:W-:Y:S02]  /*4cc0*/  FMNMX.FTZ R10, R174, R187, !PT ;  /* 0x000000bbae0a7209 */ /* 0x000fe40007810000 */
[----:B------:R-:W-:Y:S02]  /*4cd0*/  ISETP.GT.AND P3, PT, R183, 0x38, PT ;  /* 0x00000038b700780c */ /* 0x000fe40003f64270 */
[----:B0-----:R-:W-:Y:S01]  /*4ce0*/  FSEL R176, R176, -INF , P4 ;  /* 0xff800000b0b07808 */ /* 0x001fe20002000000 */
[----:B------:R-:W0:Y:S01]  /*4cf0*/  MUFU.TANH R178, R178 ;  /* 0x000000b200b27308 */ /* 0x000e220000002400 */
[----:B------:R-:W-:Y:S02]  /*4d00*/  FMNMX.FTZ R187, R173, R10, !PT ;  /* 0x0000000aadbb7209 */ /* 0x000fe40007810000 */
[----:B------:R-:W-:Y:S02]  /*4d10*/  ISETP.GT.AND P4, PT, R183, 0x39, PT ;  /* 0x00000039b700780c */ /* 0x000fe40003f84270 */
[----:B-1----:R-:W-:-:S02]  /*4d20*/  FSEL R175, R175, -INF , P3 ;  /* 0xff800000afaf7808 */ /* 0x002fc40001800000 */
[----:B------:R-:W-:Y:S01]  /*4d30*/  FMNMX.FTZ R10, R176, R187, !PT ;  /* 0x000000bbb00a7209 */ /* 0x000fe20007810000 */
[----:B------:R-:W1:Y:S01]  /*4d40*/  MUFU.TANH R180, R180 ;  /* 0x000000b400b47308 */ /* 0x000e620000002400 */
[----:B------:R-:W-:Y:S02]  /*4d50*/  ISETP.GT.AND P3, PT, R183, 0x40, PT ;  /* 0x00000040b700780c */ /* 0x000fe40003f64270 */
[----:B--2---:R-:W-:Y:S02]  /*4d60*/  FSEL R177, R177, -INF , P4 ;  /* 0xff800000b1b17808 */ /* 0x004fe40002000000 */
[----:B------:R-:W-:Y:S02]  /*4d70*/  FMNMX.FTZ R10, R175, R10, !PT ;  /* 0x0000000aaf0a7209 */ /* 0x000fe40007810000 */
[----:B------:R-:W-:Y:S01]  /*4d80*/  ISETP.GT.AND P4, PT, R183, 0x41, PT ;  /* 0x00000041b700780c */ /* 0x000fe20003f84270 */
[----:B------:R-:W2:Y:S01]  /*4d90*/  MUFU.TANH R179, R179 ;  /* 0x000000b300b37308 */ /* 0x000ea20000002400 */
[----:B0-----:R-:W-:-:S02]  /*4da0*/  FSEL R178, R178, -INF , P3 ;  /* 0xff800000b2b27808 */ /* 0x001fc40001800000 */
[----:B------:R-:W-:Y:S02]  /*4db0*/  FMNMX.FTZ R187, R177, R10, !PT ;  /* 0x0000000ab1bb7209 */ /* 0x000fe40007810000 */
[C---:B------:R-:W-:Y:S02]  /*4dc0*/  ISETP.GT.AND P3, PT, R183.reuse, 0x48, PT ;  /* 0x00000048b700780c */ /* 0x040fe40003f64270 */
[----:B------:R-:W-:Y:S01]  /*4dd0*/  FMNMX.FTZ R187, R178, R187, !PT ;  /* 0x000000bbb2bb7209 */ /* 0x000fe20007810000 */
[----:B------:R-:W0:Y:S01]  /*4de0*/  MUFU.TANH R182, R182 ;  /* 0x000000b600b67308 */ /* 0x000e220000002400 */
[----:B-1----:R-:W-:Y:S02]  /*4df0*/  FSEL R180, R180, -INF , P4 ;  /* 0xff800000b4b47808 */ /* 0x002fe40002000000 */
[----:B------:R-:W-:Y:S02]  /*4e00*/  ISETP.GT.AND P4, PT, R183, 0x49, PT ;  /* 0x00000049b700780c */ /* 0x000fe40003f84270 */
[----:B------:R-:W-:Y:S01]  /*4e10*/  FMNMX.FTZ R10, R180, R187, !PT ;  /* 0x000000bbb40a7209 */ /* 0x000fe20007810000 */
[--C-:B------:R-:W-:Y:S01]  /*4e20*/  FFMA.FTZ R187, R14, UR7, -R171.reuse ;  /* 0x000000070ebb7c23 */ /* 0x100fe200080108ab */
[--C-:B------:R-:W-:Y:S01]  /*4e30*/  FFMA.FTZ R14, R18, UR7, -R171.reuse ;  /* 0x00000007120e7c23 */ /* 0x100fe200080108ab */
[----:B------:R-:W1:Y:S01]  /*4e40*/  MUFU.TANH R181, R181 ;  /* 0x000000b500b57308 */ /* 0x000e620000002400 */
[----:B--2---:R-:W-:Y:S01]  /*4e50*/  FSEL R179, R179, -INF , P3 ;  /* 0xff800000b3b37808 */ /* 0x004fe20001800000 */
[--C-:B------:R-:W-:Y:S01]  /*4e60*/  FFMA.FTZ R18, R19, UR7, -R171.reuse ;  /* 0x0000000713127c23 */ /* 0x100fe200080108ab */
[----:B------:R-:W-:Y:S01]  /*4e70*/  ISETP.GT.AND P3, PT, R183, 0x50, PT ;  /* 0x00000050b700780c */ /* 0x000fe20003f64270 */
[--C-:B------:R-:W-:Y:S01]  /*4e80*/  FFMA.FTZ R19, R20, UR7, -R171.reuse ;  /* 0x0000000714137c23 */ /* 0x100fe200080108ab */
[----:B------:R-:W-:Y:S01]  /*4e90*/  FMNMX.FTZ R163, R179, R10, !PT ;  /* 0x0000000ab3a37209 */ /* 0x000fe20007810000 */
[--C-:B------:R-:W-:Y:S01]  /*4ea0*/  FFMA.FTZ R20, R21, UR7, -R171.reuse ;  /* 0x0000000715147c23 */ /* 0x100fe200080108ab */
[--C-:B------:R-:W-:Y:S01]  /*4eb0*/  FFMA.FTZ R21, R22, UR7, -R171.reuse ;  /* 0x0000000716157c23 */ /* 0x100fe200080108ab */
[----:B------:R-:W2:Y:S01]  /*4ec0*/  MUFU.TANH R184, R184 ;  /* 0x000000b800b87308 */ /* 0x000ea20000002400 */
[----:B0-----:R-:W-:Y:S01]  /*4ed0*/  FSEL R182, R182, -INF , P4 ;  /* 0xff800000b6b67808 */ /* 0x001fe20002000000 */
[--C-:B------:R-:W-:Y:S01]  /*4ee0*/  FFMA.FTZ R22, R152, UR7, -R171.reuse ;  /* 0x0000000798167c23 */ /* 0x100fe200080108ab */
[----:B------:R-:W-:Y:S01]  /*4ef0*/  ISETP.GT.AND P4, PT, R183, 0x51, PT ;  /* 0x00000051b700780c */ /* 0x000fe20003f84270 */
[----:B------:R-:W-:Y:S01]  /*4f00*/  FFMA.FTZ R152, R153, UR7, -R171 ;  /* 0x0000000799987c23 */ /* 0x000fe200080108ab */
        /* <DEDUP_REMOVED lines=9> */
[----:B------:R-:W2:Y:S01]  /*4fa0*/  MUFU.EX2 R11, R11 ;  /* 0x0000000b000b7308 */ /* 0x000ea20000000800 */
[----:B0-----:R-:W-:-:S04]  /*4fb0*/  FSEL R185, R185, -INF , P3 ;  /* 0xff800000b9b97808 */ /* 0x001fc80001800000 */
[----:B------:R-:W-:-:S03]  /*4fc0*/  FMNMX.FTZ R163, R185, R10, !PT ;  /* 0x0000000ab9a37209 */ /* 0x000fc60007810000 */
[----:B------:R0:W3:Y:S01]  /*4fd0*/  MUFU.EX2 R15, R189 ;  /* 0x000000bd000f7308 */ /* 0x0000e20000000800 */
[----:B-1----:R-:W-:-:S04]  /*4fe0*/  FSEL R186, R186, -INF , P4 ;  /* 0xff800000baba7808 */ /* 0x002fc80002000000 */
[----:B------:R-:W-:-:S03]  /*4ff0*/  FMNMX.FTZ R10, R186, R163, !PT ;  /* 0x000000a3ba0a7209 */ /* 0x000fc60007810000 */
[----:B------:R-:W-:Y:S01]  /*5000*/  MUFU.EX2 R163, R187 ;  /* 0x000000bb00a37308 */ /* 0x000fe20000000800 */
[----:B--2---:R-:W-:Y:S01]  /*5010*/  FFMA.FTZ R192, R11, R3, R160 ;  /* 0x000000030bc07223 */ /* 0x004fe200000100a0 */
[----:B------:R-:W1:Y:S01]  /*5020*/  SHFL.BFLY PT, R183, R10, 0x2, 0x1f ;  /* 0x0c401f000ab77f89 */ /* 0x000e6200000e0000 */
[--C-:B0-----:R-:W-:Y:S01]  /*5030*/  FFMA.FTZ R189, R157, UR7, -R171.reuse ;  /* 0x000000079dbd7c23 */ /* 0x101fe200080108ab */
        /* <DEDUP_REMOVED lines=22> */
[----:B-1----:R-:W-:Y:S01]  /*51a0*/  FMNMX.FTZ R187, R10, R183, !PT ;  /* 0x000000b70abb7209 */ /* 0x002fe20007810000 */
[--C-:B------:R-:W-:Y:S01]  /*51b0*/  FFMA.FTZ R183, R154, UR7, -R171.reuse ;  /* 0x000000079ab77c23 */ /* 0x100fe200080108ab */
[--C-:B------:R-:W-:Y:S01]  /*51c0*/  FFMA.FTZ R154, R155, UR7, -R171.reuse ;  /* 0x000000079b9a7c23 */ /* 0x100fe200080108ab */
[----:B------:R-:W-:Y:S01]  /*51d0*/  FFMA.FTZ R155, R158, UR7, -R171 ;  /* 0x000000079e9b7c23 */ /* 0x000fe200080108ab */
        /* <DEDUP_REMOVED lines=25> */
[----:B0-----:R-:W-:Y:S01]  /*5370*/  FMNMX.FTZ R10, R187, R10, !PT ;  /* 0x0000000abb0a7209 */ /* 0x001fe20007810000 */
[----:B------:R-:W-:Y:S01]  /*5380*/  MUFU.EX2 R16, R16 ;  /* 0x0000001000107308 */ /* 0x000fe20000000800 */
[-C--:B------:R-:W-:Y:S01]  /*5390*/  FMUL.FTZ R102, R102, R11.reuse ;  /* 0x0000000b66667220 */ /* 0x080fe20000410000 */
[-C--:B------:R-:W-:Y:S01]  /*53a0*/  FMUL.FTZ R103, R103, R11.reuse ;  /* 0x0000000b67677220 */ /* 0x080fe20000410000 */
[C---:B------:R-:W-:Y:S01]  /*53b0*/  FSETP.NEU.FTZ.AND P3, PT, R10.reuse, -INF , PT ;  /* 0xff8000000a00780b */ /* 0x040fe20003f7d000 */
[----:B------:R-:W-:Y:S01]  /*53c0*/  FMUL.FTZ R153, R10, UR7 ;  /* 0x000000070a997c20 */ /* 0x000fe20008410000 */
[-C--:B------:R-:W-:Y:S01]  /*53d0*/  FMUL.FTZ R106, R106, R11.reuse ;  /* 0x0000000b6a6a7220 */ /* 0x080fe20000410000 */
[-C--:B------:R-:W-:Y:S01]  /*53e0*/  FMUL.FTZ R107, R107, R11.reuse ;  /* 0x0000000b6b6b7220 */ /* 0x080fe20000410000 */
[-C--:B------:R-:W-:Y:S01]  /*53f0*/  FMUL.FTZ R110, R110, R11.reuse ;  /* 0x0000000b6e6e7220 */ /* 0x080fe20000410000 */
[----:B------:R-:W-:Y:S01]  /*5400*/  MUFU.EX2 R13, R13 ;  /* 0x0000000d000d7308 */ /* 0x000fe20000000800 */
[----:B------:R-:W-:Y:S01]  /*5410*/  FSEL R153, R153, RZ, P3 ;  /* 0x000000ff99997208 */ /* 0x000fe20001800000 */
[-C--:B------:R-:W-:Y:S01]  /*5420*/  FMUL.FTZ R111, R111, R11.reuse ;  /* 0x0000000b6f6f7220 */ /* 0x080fe20000410000 */
[-C--:B------:R-:W-:Y:S01]  /*5430*/  FMUL.FTZ R114, R114, R11.reuse ;  /* 0x0000000b72727220 */ /* 0x080fe20000410000 */
[-C--:B------:R-:W-:Y:S01]  /*5440*/  FMUL.FTZ R115, R115, R11.reuse ;  /* 0x0000000b73737220 */ /* 0x080fe20000410000 */
[-C--:B------:R-:W-:Y:S01]  /*5450*/  FMUL.FTZ R118, R118, R11.reuse ;  /* 0x0000000b76767220 */ /* 0x080fe20000410000 */
[--C-:B------:R-:W-:Y:S01]  /*5460*/  FFMA.FTZ R197, R172, UR7, -R153.reuse ;  /* 0x00000007acc57c23 */ /* 0x100fe20008010899 */
[--C-:B------:R-:W-:Y:S01]  /*5470*/  FFMA.FTZ R172, R9, UR7, -R153.reuse ;  /* 0x0000000709ac7c23 */ /* 0x100fe20008010899 */
[----:B------:R-:W-:Y:S01]  /*5480*/  FSEL R9, R10, RZ, P3 ;  /* 0x000000ff0a097208 */ /* 0x000fe20001800000 */
[--C-:B------:R-:W-:Y:S01]  /*5490*/  FFMA.FTZ R191, R167, UR7, -R153.reuse ;  /* 0x00000007a7bf7c23 */ /* 0x100fe20008010899 */
[--C-:B------:R-:W-:Y:S01]  /*54a0*/  FFMA.FTZ R158, R204, UR7, -R153.reuse ;  /* 0x00000007cc9e7c23 */ /* 0x100fe20008010899 */
[--C-:B------:R-:W-:Y:S01]  /*54b0*/  FFMA.FTZ R188, R203, UR7, -R153.reuse ;  /* 0x00000007cbbc7c23 */ /* 0x100fe20008010899 */
[--C-:B------:R-:W-:Y:S01]  /*54c0*/  FFMA.FTZ R193, R201, UR7, -R153.reuse ;  /* 0x00000007c9c17c23 */ /* 0x100fe20008010899 */
[----:B------:R-:W-:Y:S01]  /*54d0*/  FADD.FTZ R9, -R9, R12 ;  /* 0x0000000c09097221 */ /* 0x000fe20000010100 */
[--C-:B------:R-:W-:Y:S01]  /*54e0*/  FFMA.FTZ R190, R200, UR7, -R153.reuse ;  /* 0x00000007c8be7c23 */ /* 0x100fe20008010899 */
[----:B------:R-:W-:Y:S01]  /*54f0*/  MUFU.EX2 R191, R191 ;  /* 0x000000bf00bf7308 */ /* 0x000fe20000000800 */
[--C-:B------:R-:W-:Y:S01]  /*5500*/  FFMA.FTZ R195, R168, UR7, -R153.reuse ;  /* 0x00000007a8c37c23 */ /* 0x100fe20008010899 */
[----:B------:R-:W-:Y:S01]  /*5510*/  FMUL.FTZ R9, R9, UR7 ;  /* 0x0000000709097c20 */ /* 0x000fe20008410000 */
[----:B------:R-:W-:Y:S01]  /*5520*/  FFMA.FTZ R203, R176, UR7, -R153 ;  /* 0x00000007b0cb7c23 */ /* 0x000fe20008010899 */
[----:B--2---:R-:W-:Y:S01]  /*5530*/  FADD.FTZ R176, R162, R3 ;  /* 0x00000003a2b07221 */ /* 0x004fe20000010000 */
[--C-:B------:R-:W-:Y:S01]  /*5540*/  FFMA.FTZ R168, R169, UR7, -R153.reuse ;  /* 0x00000007a9a87c23 */ /* 0x100fe20008010899 */
[--C-:B------:R-:W-:Y:S01]  /*5550*/  FFMA.FTZ R199, R165, UR7, -R153.reuse ;  /* 0x00000007a5c77c23 */ /* 0x100fe20008010899 */
[--C-:B------:R-:W-:Y:S01]  /*5560*/  FFMA.FTZ R170, R170, UR7, -R153.reuse ;  /* 0x00000007aaaa7c23 */ /* 0x100fe20008010899 */
[----:B------:R3:W0:Y:S01]  /*5570*/  MUFU.EX2 R12, R9 ;  /* 0x00000009000c7308 */ /* 0x0006220000000800 */
        /* <DEDUP_REMOVED lines=8> */
[----:B---3--:R-:W-:Y:S01]  /*5600*/  FADD.FTZ R9, R159, R176 ;  /* 0x000000b09f097221 */ /* 0x008fe20000010000 */
[--C-:B------:R-:W-:Y:S01]  /*5610*/  FFMA.FTZ R181, R181, UR7, -R153.reuse ;  /* 0x00000007b5b57c23 */ /* 0x100fe20008010899 */
[--C-:B------:R-:W-:Y:S01]  /*5620*/  FFMA.FTZ R184, R184, UR7, -R153.reuse ;  /* 0x00000007b8b87c23 */ /* 0x100fe20008010899 */
[----:B------:R-:W-:Y:S01]  /*5630*/  FFMA.FTZ R185, R185, UR7, -R153 ;  /* 0x00000007b9b97c23 */ /* 0x000fe20008010899 */
[----:B-1----:R-:W-:Y:S01]  /*5640*/  FADD.FTZ R176, R164, R9 ;  /* 0x00000009a4b07221 */ /* 0x002fe20000010000 */
[----:B------:R-:W-:Y:S01]  /*5650*/  IADD3 R9, -R2, 0xb, RZ ;  /* 0x0000000b02097810 */ /* 0x000fe20007ffe1ff */
[----:B------:R-:W-:Y:S01]  /*5660*/  FFMA.FTZ R186, R186, UR7, -R153 ;  /* 0x00000007baba7c23 */ /* 0x000fe20008010899 */
[----:B------:R-:W1:Y:S01]  /*5670*/  MUFU.EX2 R188, R188 ;  /* 0x000000bc00bc7308 */ /* 0x000e620000000800 */
[----:B0-----:R-:W-:Y:S01]  /*5680*/  FFMA.FTZ R3, R12, R4, R191 ;  /* 0x000000040c037223 */ /* 0x001fe200000100bf */
[----:B------:R-:W-:Y:S01]  /*5690*/  FFMA.FTZ R4, R175, UR7, -R153 ;  /* 0x00000007af047c23 */ /* 0x000fe20008010899 */
[----:B------:R-:W-:Y:S01]  /*56a0*/  F2FP.BF16.F32.PACK_AB R153, R15, R160 ;  /* 0x000000a00f99723e */ /* 0x000fe200000010ff */
        /* <DEDUP_REMOVED lines=14> */
[----:B------:R-:W-:Y:S01]  /*5790*/  FADD.FTZ R3, R161, R176 ;  /* 0x000000b0a1037221 */ /* 0x000fe20000010000 */
[----:B------:R-:W-:-:S02]  /*57a0*/  IMAD.U32 R176, RZ, RZ, UR29 ;  /* 0x0000001dffb07e24 */ /* 0x000fc4000f8e00ff */
[-C--:B------:R-:W-:Y:S01]  /*57b0*/  FMUL.FTZ R139, R139, R11.reuse ;  /* 0x0000000b8b8b7220 */ /* 0x080fe20000410000 */
[-C--:B------:R-:W-:Y:S01]  /*57c0*/  FMUL.FTZ R142, R142, R11.reuse ;  /* 0x0000000b8e8e7220 */ /* 0x080fe20000410000 */
[----:B------:R-:W-:Y:S01]  /*57d0*/  FADD.FTZ R157, R166, R3 ;  /* 0x00000003a69d7221 */ /* 0x000fe20000010000 */
[----:B------:R-:W-:Y:S01]  /*57e0*/  @!P2 VIADD R3, R176, 0x22840 ;  /* 0x00022840b003a836 */ /* 0x000fe20000000000 */
[----:B------:R-:W1:Y:S01]  /*57f0*/  MUFU.EX2 R195, R195 ;  /* 0x000000c300c37308 */ /* 0x000e620000000800 */
[-C--:B------:R-:W-:Y:S01]  /*5800*/  FMUL.FTZ R143, R143, R11.reuse ;  /* 0x0000000b8f8f7220 */ /* 0x080fe20000410000 */
[----:B------:R-:W-:Y:S01]  /*5810*/  FADD.FTZ R194, R16, R157 ;  /* 0x0000009d10c27221 */ /* 0x000fe20000010000 */
[-C--:B------:R-:W-:Y:S01]  /*5820*/  FMUL.FTZ R146, R146, R11.reuse ;  /* 0x0000000b92927220 */ /* 0x080fe20000410000 */
[----:B------:R-:W-:Y:S01]  /*5830*/  @!P2 PRMT R3, RZ, 0x654, R3 ;  /* 0x00000654ff03a816 */ /* 0x000fe20000000003 */
[----:B------:R3:W-:Y:S06]  /*5840*/  BAR.ARV R9, 0x100 ;  /* 0x000400090000751d */ /* 0x0007ec0000002000 */
[----:B------:R-:W4:Y:S01]  /*5850*/  MUFU.EX2 R168, R168 ;  /* 0x000000a800a87308 */ /* 0x000f220000000800 */
[----:B------:R-:W-:Y:S01]  /*5860*/  FADD.FTZ R194, R13, R194 ;  /* 0x000000c20dc27221 */ /* 0x000fe20000010000 */
[----:B------:R5:W-:Y:S01]  /*5870*/  @!P2 SYNCS.ARRIVE.TRANS64.RED.A1T0 RZ, [R3+URZ], RZ ;  /* 0x000000ff03ffa9a7 */ /* 0x000be2000810043f */
[-C--:B------:R-:W-:Y:S01]  /*5880*/  FMUL.FTZ R147, R147, R11.reuse ;  /* 0x0000000b93937220 */ /* 0x080fe20000410000 */
[-C--:B------:R-:W-:Y:S01]  /*5890*/  FMUL.FTZ R150, R150, R11.reuse ;  /* 0x0000000b96967220 */ /* 0x080fe20000410000 */
[----:B------:R-:W-:Y:S01]  /*58a0*/  FADD.FTZ R157, R163, R194 ;  /* 0x000000c2a39d7221 */ /* 0x000fe20000010000 */
[----:B------:R-:W-:Y:S01]  /*58b0*/  FMUL.FTZ R151, R151, R11 ;  /* 0x0000000b97977220 */ /* 0x000fe20000410000 */
        /* <DEDUP_REMOVED lines=14> */
[----:B--2---:R-:W-:Y:S01]  /*59a0*/  FADD.FTZ R192, R190, R155 ;  /* 0x0000009bbec07221 */ /* 0x004fe20000010000 */
[-C--:B------:R-:W-:Y:S01]  /*59b0*/  FMUL.FTZ R45, R45, R12.reuse ;  /* 0x0000000c2d2d7220 */ /* 0x080fe20000410000 */
[-C--:B------:R-:W-:Y:S01]  /*59c0*/  FMUL.FTZ R48, R48, R12.reuse ;  /* 0x0000000c30307220 */ /* 0x080fe20000410000 */
[----:B------:R-:W0:Y:S01]  /*59d0*/  MUFU.EX2 R172, R172 ;  /* 0x000000ac00ac7308 */ /* 0x000e220000000800 */
[----:B-1----:R-:W-:Y:S01]  /*59e0*/  FADD.FTZ R155, R195, R192 ;  /* 0x000000c0c39b7221 */ /* 0x002fe20000010000 */
[-C--:B------:R-:W-:Y:S01]  /*59f0*/  FMUL.FTZ R49, R49, R12.reuse ;  /* 0x0000000c31317220 */ /* 0x080fe20000410000 */
[-C--:B------:R-:W-:Y:S01]  /*5a00*/  FMUL.FTZ R52, R52, R12.reuse ;  /* 0x0000000c34347220 */ /* 0x080fe20000410000 */
[-C--:B------:R-:W-:Y:S01]  /*5a10*/  FMUL.FTZ R53, R53, R12.reuse ;  /* 0x0000000c35357220 */ /* 0x080fe20000410000 */
[----:B----4-:R-:W-:Y:S01]  /*5a20*/  FADD.FTZ R180, R168, R155 ;  /* 0x0000009ba8b47221 */ /* 0x010fe20000010000 */
        /* <DEDUP_REMOVED lines=10> */
[----:B------:R-:W5:Y:S01]  /*5ad0*/  MUFU.EX2 R199, R199 ;  /* 0x000000c700c77308 */ /* 0x000f620000000800 */
        /* <DEDUP_REMOVED lines=16> */
[----:B-----5:R-:W-:Y:S01]  /*5be0*/  FADD.FTZ R3, R199, R180 ;  /* 0x000000b4c7037221 */ /* 0x020fe20000010000 */
        /* <DEDUP_REMOVED lines=8> */
[----:B------:R-:W-:Y:S01]  /*5c70*/  F2FP.BF16.F32.PACK_AB R157, R164, R159 ;  /* 0x0000009fa49d723e */ /* 0x000fe200000010ff */
[-C--:B------:R-:W-:Y:S01]  /*5c80*/  FMUL.FTZ R105, R105, R12.reuse ;  /* 0x0000000c69697220 */ /* 0x080fe20000410000 */
[----:B------:R-:W-:Y:S01]  /*5c90*/  F2FP.BF16.F32.PACK_AB R159, R166, R161 ;  /* 0x000000a1a69f723e */ /* 0x000fe200000010ff */
[----:B------:R-:W-:Y:S01]  /*5ca0*/  FMUL.FTZ R108, R108, R12 ;  /* 0x0000000c6c6c7220 */ /* 0x000fe20000410000 */
[----:B------:R-:W-:Y:S01]  /*5cb0*/  F2FP.BF16.F32.PACK_AB R161, R13, R16 ;  /* 0x000000100da1723e */ /* 0x000fe200000010ff */
        /* <DEDUP_REMOVED lines=29> */
[----:B------:R-:W-:-:S04]  /*5e90*/  FMUL.FTZ R149, R149, R12 ;  /* 0x0000000c95957220 */ /* 0x000fc80000410000 */
        /* <DEDUP_REMOVED lines=9> */
[----:B--2---:R-:W-:Y:S01]  /*5f30*/  FADD.FTZ R180, R22, R155 ;  /* 0x0000009b16b47221 */ /* 0x004fe20000010000 */
        /* <DEDUP_REMOVED lines=8> */
[----:B------:R-:W-:Y:S02]  /*5fc0*/  F2FP.BF16.F32.PACK_AB R160, R199, R172 ;  /* 0x000000acc7a0723e */ /* 0x000fe400000010ff */
[----:B------:R-:W-:-:S04]  /*5fd0*/  F2FP.BF16.F32.PACK_AB R166, R177, R4 ;  /* 0x00000004b1a6723e */ /* 0x000fc800000010ff */
[----:B------:R-:W2:Y:S01]  /*5fe0*/  MUFU.EX2 R183, R183 ;  /* 0x000000b700b77308 */ /* 0x000ea20000000800 */
[----:B0-----:R-:W-:-:S07]  /*5ff0*/  FADD.FTZ R162, R152, R15 ;  /* 0x0000000f98a27221 */ /* 0x001fce0000010000 */
[----:B------:R-:W0:Y:S01]  /*6000*/  MUFU.EX2 R205, R205 ;  /* 0x000000cd00cd7308 */ /* 0x000e220000000800 */
[----:B-1----:R-:W-:-:S07]  /*6010*/  FADD.FTZ R14, R178, R3 ;  /* 0x00000003b20e7221 */ /* 0x002fce0000010000 */
[----:B------:R-:W1:Y:S01]  /*6020*/  MUFU.EX2 R154, R154 ;  /* 0x0000009a009a7308 */ /* 0x000e620000000800 */
[C---:B--2---:R-:W-:Y:S01]  /*6030*/  FADD.FTZ R13, R183.reuse, R162 ;  /* 0x000000a2b70d7221 */ /* 0x044fe20000010000 */
[----:B------:R-:W-:Y:S02]  /*6040*/  F2FP.BF16.F32.PACK_AB R171, R183, R152 ;  /* 0x00000098b7ab723e */ /* 0x000fe400000010ff */
[----:B------:R-:W-:Y:S02]  /*6050*/  F2FP.BF16.F32.PACK_AB R152, R158, R191 ;  /* 0x000000bf9e98723e */ /* 0x000fe400000010ff */
[----:B------:R-:W-:Y:S02]  /*6060*/  F2FP.BF16.F32.PACK_AB R158, R197, R168 ;  /* 0x000000a8c59e723e */ /* 0x000fe400000010ff */
[----:B------:R-:W2:Y:S01]  /*6070*/  MUFU.EX2 R179, R179 ;  /* 0x000000b300b37308 */ /* 0x000ea20000000800 */
[----:B0-----:R-:W-:Y:S01]  /*6080*/  FADD.FTZ R14, R205, R14 ;  /* 0x0000000ecd0e7221 */ /* 0x001fe20000010000 */
[----:B------:R-:W-:-:S02]  /*6090*/  F2FP.BF16.F32.PACK_AB R162, R201, R170 ;  /* 0x000000aac9a2723e */ /* 0x000fc400000010ff */
[----:B------:R-:W-:-:S04]  /*60a0*/  F2FP.BF16.F32.PACK_AB R168, R205, R178 ;  /* 0x000000b2cda8723e */ /* 0x000fc800000010ff */
[----:B------:R-:W0:Y:S01]  /*60b0*/  MUFU.EX2 R182, R182 ;  /* 0x000000b600b67308 */ /* 0x000e220000000800 */
[----:B-1----:R-:W-:Y:S01]  /*60c0*/  FADD.FTZ R16, R154, R13 ;  /* 0x0000000d9a107221 */ /* 0x002fe20000010000 */
[----:B------:R-:W-:Y:S02]  /*60d0*/  F2FP.BF16.F32.PACK_AB R173, R187, R154 ;  /* 0x0000009abbad723e */ /* 0x000fe400000010ff */
[----:B------:R-:W-:Y:S01]  /*60e0*/  F2FP.BF16.F32.PACK_AB R154, R193, R188 ;  /* 0x000000bcc19a723e */ /* 0x000fe200000010ff */
[----:B------:R-:W-:-:S03]  /*60f0*/  FADD.FTZ R13, R187, R16 ;  /* 0x00000010bb0d7221 */ /* 0x000fc60000010000 */
        /* <DEDUP_REMOVED lines=13> */
[----:B-1----:R-:W-:Y:S01]  /*61d0*/  FADD.FTZ R13, R185, R14 ;  /* 0x0000000eb90d7221 */ /* 0x002fe20000010000 */
[C---:B--2---:R-:W-:Y:S01]  /*61e0*/  F2FP.BF16.F32.PACK_AB R175, R189.reuse, R156 ;  /* 0x0000009cbdaf723e */ /* 0x044fe200000010ff */
[----:B------:R-:W-:Y:S01]  /*61f0*/  FADD.FTZ R3, R189, R16 ;  /* 0x00000010bd037221 */ /* 0x000fe20000010000 */
[----:B------:R-:W-:Y:S01]  /*6200*/  F2FP.BF16.F32.PACK_AB R156, R195, R190 ;  /* 0x000000bec39c723e */ /* 0x000fe200000010ff */
[C---:B0-----:R-:W-:Y:S01]  /*6210*/  FADD.FTZ R4, R186.reuse, R13 ;  /* 0x0000000dba047221 */ /* 0x041fe20000010000 */
[----:B------:R-:W-:Y:S01]  /*6220*/  F2FP.BF16.F32.PACK_AB R174, R186, R185 ;  /* 0x000000b9baae723e */ /* 0x000fe200000010ff */
[----:B------:R-:W-:Y:S06]  /*6230*/  @!P0 BRA `(.L_x_13275) ;  /* 0x0000000000048947 */ /* 0x000fec0003800000 */
[----:B------:R-:W-:Y:S01]  /*6240*/  BPT.TRAP 0x1 ;  /* 0x000000040000795c */ /* 0x000fe20000300000 */
.L_x_13275:
[----:B------:R0:W1:Y:S01]  /*6250*/  SYNCS.PHASECHK.TRANS64.TRYWAIT P3, [UR29+0x22850], R7 ;  /* 0x02285007ff0075a7 */ /* 0x000062000806015d */
[----:B------:R-:W-:Y:S05]  /*6260*/  @!P0 BRA `(.L_x_13276) ;  /* 0x0000000000048947 */ /* 0x000fea0003800000 */
[----:B------:R-:W-:Y:S01]  /*6270*/  BPT.TRAP 0x1 ;  /* 0x000000040000795c */ /* 0x000fe20000300000 */
.L_x_13276:
[----:B-1----:R-:W-:Y:S05]  /*6280*/  @P3 BRA `(.L_x_13277) ;  /* 0x0000000000083947 */ /* 0x002fea0003800000 */
[----:B------:R-:W1:Y:S02]  /*6290*/  SYNCS.PHASECHK.TRANS64.TRYWAIT P3, [UR29+0x22850], R7 ;  /* 0x02285007ff0075a7 */ /* 0x000e64000806015d */
[----:B-1----:R-:W-:Y:S05]  /*62a0*/  @!P3 BRA `(.L_x_13278) ;  /* 0x0000009000a4b947 */ /* 0x002fea0003800000 */
.L_x_13277:
[----:B------:R2:W-:Y:S01]  /*62b0*/  BAR.SYNC.DEFER_BLOCKING R0, 0x100 ;  /* 0x000400000000751d */ /* 0x0005e20000010000 */
[----:B------:R-:W-:Y:S01]  /*62c0*/  UIMAD UR14, UR4, 0xc00, UR24 ;  /* 0x00000c00040e78a4 */ /* 0x000fe2000f8e0218 */
[----:B-1----:R-:W-:Y:S01]  /*62d0*/  @!P2 VIADD R176, R176, 0x22860 ;  /* 0x00022860b0b0a836 */ /* 0x002fe20000000000 */
[----:B------:R-:W-:Y:S01]  /*62e0*/  UISETP.GT.AND UP1, UPT, UR41, UR25, UPT ;  /* 0x000000192900728c */ /* 0x000fe2000bf24270 */
[----:B------:R-:W-:Y:S01]  /*62f0*/  MOV R11, R8 ;  /* 0x00000008000b7202 */ /* 0x000fe20000000f00 */
[----:B------:R-:W-:Y:S01]  /*6300*/  UIADD3 UR41, UR41, -0x1, URZ ;  /* 0xffffffff29297890 */ /* 0x000fe2000fffe03f */
[----:B------:R-:W-:Y:S01]  /*6310*/  IMAD.MOV.U32 R12, RZ, RZ, R10 ;  /* 0x000000ffff0c7224 */ /* 0x000fe200078e000a */
[----:B------:R-:W-:Y:S01]  /*6320*/  UMOV UR11, 0x40000040 ;  /* 0x40000040000b7882 */ /* 0x000fe20000000000 */
[----:B------:R-:W-:Y:S01]  /*6330*/  UMOV UR10, UR14 ;  /* 0x0000000e000a7c82 */ /* 0x000fe20008000000 */
[----:B------:R-:W-:Y:S02]  /*6340*/  PLOP3.LUT P3, PT, PT, PT, UP1, 0x80, 0x0 ;  /* 0x000000000000781c */ /* 0x000fe40003f6f018 */
[----:B------:R-:W-:Y:S01]  /*6350*/  @!P2 PRMT R176, RZ, 0x654, R176 ;  /* 0x00000654ffb0a816 */ /* 0x000fe200000000b0 */
        /* <DEDUP_REMOVED lines=35> */
.L_x_13270:
[----:B------:R-:W-:-:S06]  /*6590*/  UISETP.GE.AND UP0, UPT, UR41, UR38, UPT ;  /* 0x000000262900728c */ /* 0x000fcc000bf06270 */
[----:B------:R-:W-:-:S13]  /*65a0*/  PLOP3.LUT P1, PT, PT, PT, UP0, 0x80, 0x0 ;  /* 0x000000000000781c */ /* 0x000fda0003f2f008 */
[----:B------:R-:W-:Y:S05]  /*65b0*/  @!P1 BRA `(.L_x_13280) ;  /* 0x0000002000a89947 */ /* 0x000fea0003800000 */
[----:B0-----:R-:W-:Y:S01]  /*65c0*/  IMAD.MOV.U32 R7, RZ, RZ, R8 ;  /* 0x000000ffff077224 */ /* 0x001fe200078e0008 */
[----:B------:R-:W-:Y:S01]  /*65d0*/  ULDC UR25, c[0x0][0x9d8] ;  /* 0x0002760000197ab9 */ /* 0x000fe20000000800 */
[----:B------:R-:W-:Y:S01]  /*65e0*/  IMAD.MOV.U32 R201, RZ, RZ, R10 ;  /* 0x000000ffffc97224 */ /* 0x000fe200078e000a */
[----:B------:R-:W-:-:S06]  /*65f0*/  ULDC UR7, c[0x0][0x988] ;  /* 0x0002620000077ab9 */ /* 0x000fcc0000000800 */
.L_x_13289:
[----:B------:R-:W-:-:S04]  /*6600*/  UIADD3 UR4, UR4, 0x1, URZ ;  /* 0x0000000104047890 */ /* 0x000fc8000fffe03f */
[----:B------:R-:W-:-:S04]  /*6610*/  UISETP.NE.AND UP0, UPT, UR4, 0x2, UPT ;  /* 0x000000020400788c */ /* 0x000fc8000bf05270 */
[----:B------:R-:W-:Y:S02]  /*6620*/  USEL UR10, URZ, 0x1, UP0 ;  /* 0x000000013f0a7887 */ /* 0x000fe40008000000 */
[----:B------:R-:W-:Y:S02]  /*6630*/  USEL UR4, UR4, URZ, UP0 ;  /* 0x0000003f04047287 */ /* 0x000fe40008000000 */
[----:B------:R-:W-:Y:S01]  /*6640*/  ULOP3.LUT UR5, UR5, UR10, URZ, 0x3c, !UPT ;  /* 0x0000000a05057292 */ /* 0x000fe2000f8e3c3f */
[----:B0--3--:R-:W-:Y:S11]  /*6650*/  @!P0 BRA `(.L_x_13281) ;  /* 0x0000000000048947 */ /* 0x009ff60003800000 */
[----:B------:R-:W-:Y:S01]  /*6660*/  BPT.TRAP 0x1 ;  /* 0x000000040000795c */ /* 0x000fe20000300000 */
.L_x_13281:
[----:B------:R-:W-:Y:S01]  /*6670*/  ULEA UR26, UR4, UR39, 0x3 ;  /* 0x00000027041a7291 */ /* 0x000fe2000f8e183f */
[----:B------:R-:W-:-:S04]  /*6680*/  MOV R5, UR5 ;  /* 0x0000000500057c02 */ /* 0x000fc80008000f00 */
[----:B------:R-:W-:-:S04]  /*6690*/  SHF.L.U32 R5, R5, 0x1f, RZ ;  /* 0x0000001f05057819 */ /* 0x000fc800000006ff */
[----:B------:R0:W1:Y:S01]  /*66a0*/  SYNCS.PHASECHK.TRANS64.TRYWAIT P1, [UR26+0x22830], R5 ;  /* 0x02283005ff0075a7 */ /* 0x000062000802015a */
[----:B------:R-:W-:Y:S05]  /*66b0*/  @!P0 BRA `(.L_x_13282) ;  /* 0x0000000000048947 */ /* 0x000fea0003800000 */
[----:B------:R-:W-:Y:S01]  /*66c0*/  BPT.TRAP 0x1 ;  /* 0x000000040000795c */ /* 0x000fe20000300000 */
.L_x_13282:
[----:B-1----:R-:W-:Y:S05]  /*66d0*/  @P1 BRA `(.L_x_13283) ;  /* 0x0000000000081947 */ /* 0x002fea0003800000 */
[----:B------:R-:W1:Y:S02]  /*66e0*/  SYNCS.PHASECHK.TRANS64.TRYWAIT P1, [UR26+0x22830], R5 ;  /* 0x02283005ff0075a7 */ /* 0x000e64000802015a */
[----:B-1----:R-:W-:Y:S05]  /*66f0*/  @!P1 BRA `(.L_x_13284) ;  /* 0x0000008c00a49947 */ /* 0x002fea0003800000 */
.L_x_13283:
[----:B------:R-:W-:Y:S01]  /*6700*/  UIMAD UR10, UR4, 0x300, UR6 ;  /* 0x00000300040a78a4 */ /* 0x000fe2000f8e0206 */
[----:B--2---:R-:W-:Y:S01]  /*6710*/  WARPGROUP.ARRIVE ;  /* 0x00000000000079c5 */ /* 0x004fe20000000000 */
        /* <DEDUP_REMOVED lines=21> */
[----:B-1----:R-:W-:Y:S01]  /*6870*/  FMUL.FTZ R6, R154, UR25 ;  /* 0x000000199a067c20 */ /* 0x002fe20008410000 */
        /* <DEDUP_REMOVED lines=55> */
[----:B------:R-:W-:-:S03]  /*6bf0*/  IMAD.U32 R198, RZ, RZ, UR26 ;  /* 0x0000001affc67e24 */ /* 0x000fc6000f8e00ff */
        /* <DEDUP_REMOVED lines=37> */
[----:B---3--:R-:W-:-:S05]  /*6e50*/  FMNMX.FTZ R10, R189, R10, !PT ;  /* 0x0000000abd0a7209 */ /* 0x008fca0007810000 */
[----:B------:R-:W3:Y:S02]  /*6e60*/  SHFL.BFLY PT, R21, R10, 0x2, 0x1f ;  /* 0x0c401f000a157f89 */ /* 0x000ee400000e0000 */
[----:B------:R-:W4:Y:S01]  /*6e70*/  MUFU.TANH R12, R12 ;  /* 0x0000000c000c7308 */ /* 0x000f220000002400 */
[----:B-1----:R-:W-:-:S07]  /*6e80*/  FMNMX.FTZ R182, R6, R7, !PT ;  /* 0x0000000706b67209 */ /* 0x002fce0007810000 */
[----:B------:R-:W1:Y:S01]  /*6e90*/  MUFU.TANH R13, R13 ;  /* 0x0000000d000d7308 */ /* 0x000e620000002400 */
[----:B--2---:R-:W-:-:S07]  /*6ea0*/  FMNMX.FTZ R183, R11, R182, !PT ;  /* 0x000000b60bb77209 */ /* 0x004fce0007810000 */
[----:B------:R-:W2:Y:S01]  /*6eb0*/  MUFU.TANH R14, R14 ;  /* 0x0000000e000e7308 */ /* 0x000ea20000002400 */
[----:B---3--:R-:W-:Y:S01]  /*6ec0*/  FMNMX.FTZ R179, R10, R21, !PT ;  /* 0x000000150ab37209 */ /* 0x008fe20007810000 */
[----:B------:R-:W-:-:S06]  /*6ed0*/  FMUL.FTZ R21, R194, UR25 ;  /* 0x00000019c2157c20 */ /* 0x000fcc0008410000 */
[----:B------:R-:W3:Y:S01]  /*6ee0*/  MUFU.TANH R15, R15 ;  /* 0x0000000f000f7308 */ /* 0x000ee20000002400 */
[----:B------:R-:W5:Y:S07]  /*6ef0*/  SHFL.BFLY PT, R10, R179, 0x1, 0x1f ;  /* 0x0c201f00b30a7f89 */ /* 0x000f6e00000e0000 */
[----:B------:R-:W0:Y:S08]  /*6f00*/  MUFU.TANH R16, R16 ;  /* 0x0000001000107308 */ /* 0x000e300000002400 */
[----:B------:R-:W0:Y:S08]  /*6f10*/  MUFU.TANH R17, R17 ;  /* 0x0000001100117308 */ /* 0x000e300000002400 */
[----:B------:R-:W0:Y:S01]  /*6f20*/  MUFU.TANH R18, R18 ;  /* 0x0000001200127308 */ /* 0x000e220000002400 */
[----:B-----5:R-:W-:-:S05]  /*6f30*/  FMNMX.FTZ R10, R179, R10, !PT ;  /* 0x0000000ab30a7209 */ /* 0x020fca0007810000 */
[C---:B------:R-:W-:Y:S02]  /*6f40*/  FMUL.FTZ R186, R10.reuse, UR7 ;  /* 0x000000070aba7c20 */ /* 0x040fe40008410000 */
[----:B------:R-:W5:Y:S01]  /*6f50*/  MUFU.TANH R19, R19 ;  /* 0x0000001300137308 */ /* 0x000f620000002400 */
[----:B------:R-:W-:Y:S01]  /*6f60*/  FADD.FTZ R179, -R10, R201 ;  /* 0x000000c90ab37221 */ /* 0x000fe20000010100 */
[--C-:B------:R-:W-:Y:S01]  /*6f70*/  FFMA.FTZ R190, R8, UR7, -R186.reuse ;  /* 0x0000000708be7c23 */ /* 0x100fe200080108ba */
[----:B----4-:R-:W-:Y:S01]  /*6f80*/  FMNMX.FTZ R8, R12, R183, !PT ;  /* 0x000000b70c087209 */ /* 0x010fe20007810000 */
[--C-:B------:R-:W-:Y:S01]  /*6f90*/  FFMA.FTZ R183, R152, UR7, -R186.reuse ;  /* 0x0000000798b77c23 */ /* 0x100fe200080108ba */
[----:B------:R-:W-:Y:S01]  /*6fa0*/  FMUL.FTZ R179, R179, UR7 ;  /* 0x00000007b3b37c20 */ /* 0x000fe20008410000 */
[--C-:B------:R-:W-:Y:S01]  /*6fb0*/  FFMA.FTZ R153, R153, UR7, -R186.reuse ;  /* 0x0000000799997c23 */ /* 0x100fe200080108ba */
[----:B-1----:R-:W-:Y:S01]  /*6fc0*/  FMNMX.FTZ R187, R13, R8, !PT ;  /* 0x000000080dbb7209 */ /* 0x002fe20007810000 */
[----:B------:R-:W1:Y:S01]  /*6fd0*/  MUFU.TANH R20, R20 ;  /* 0x0000001400147308 */ /* 0x000e620000002400 */
[--C-:B------:R-:W-:Y:S01]  /*6fe0*/  FFMA.FTZ R154, R154, UR7, -R186.reuse ;  /* 0x000000079a9a7c23 */ /* 0x100fe200080108ba */
[--C-:B------:R-:W-:Y:S01]  /*6ff0*/  FFMA.FTZ R155, R155, UR7, -R186.reuse ;  /* 0x000000079b9b7c23 */ /* 0x100fe200080108ba */
[----:B--2---:R-:W-:Y:S01]  /*7000*/  FMNMX.FTZ R8, R14, R187, !PT ;  /* 0x000000bb0e087209 */ /* 0x004fe20007810000 */
[--C-:B------:R-:W-:Y:S01]  /*7010*/  FFMA.FTZ R156, R156, UR7, -R186.reuse ;  /* 0x000000079c9c7c23 */ /* 0x100fe200080108ba */
[--C-:B------:R-:W-:Y:S01]  /*7020*/  FFMA.FTZ R157, R157, UR7, -R186.reuse ;  /* 0x000000079d9d7c23 */ /* 0x100fe200080108ba */
[--C-:B------:R-:W-:Y:S01]  /*7030*/  FFMA.FTZ R158, R158, UR7, -R186.reuse ;  /* 0x000000079e9e7c23 */ /* 0x100fe200080108ba */
[----:B---3--:R-:W-:Y:S01]  /*7040*/  FMNMX.FTZ R187, R15, R8, !PT ;  /* 0x000000080fbb7209 */ /* 0x008fe20007810000 */
[----:B------:R-:W2:Y:S01]  /*7050*/  MUFU.TANH R159, R159 ;  /* 0x0000009f009f7308 */ /* 0x000ea20000002400 */
[--C-:B------:R-:W-:Y:S01]  /*7060*/  FFMA.FTZ R160, R160, UR7, -R186.reuse ;  /* 0x00000007a0a07c23 */ /* 0x100fe200080108ba */
[--C-:B------:R-:W-:Y:S01]  /*7070*/  FFMA.FTZ R161, R161, UR7, -R186.reuse ;  /* 0x00000007a1a17c23 */ /* 0x100fe200080108ba */
[----:B0-----:R-:W-:Y:S01]  /*7080*/  FMNMX.FTZ R8, R16, R187, !PT ;  /* 0x000000bb10087209 */ /* 0x001fe20007810000 */
[--C-:B------:R-:W-:Y:S01]  /*7090*/  FFMA.FTZ R165, R165, UR7, -R186.reuse ;  /* 0x00000007a5a57c23 */ /* 0x100fe200080108ba */
[--C-:B------:R-:W-:Y:S01]  /*70a0*/  FFMA.FTZ R192, R171, UR7, -R186.reuse ;  /* 0x00000007abc07c23 */ /* 0x100fe200080108ba */
[--C-:B------:R-:W-:Y:S01]  /*70b0*/  FFMA.FTZ R171, R176, UR7, -R186.reuse ;  /* 0x00000007b0ab7c23 */ /* 0x100fe200080108ba */
[----:B------:R-:W-:Y:S01]  /*70c0*/  FMNMX.FTZ R187, R17, R8, !PT ;  /* 0x0000000811bb7209 */ /* 0x000fe20007810000 */
[----:B------:R-:W0:Y:S01]  /*70d0*/  MUFU.TANH R162, R162 ;  /* 0x000000a200a27308 */ /* 0x000e220000002400 */
[--C-:B------:R-:W-:Y:S01]  /*70e0*/  FFMA.FTZ R176, R177, UR7, -R186.reuse ;  /* 0x00000007b1b07c23 */ /* 0x100fe200080108ba */
[--C-:B------:R-:W-:Y:S01]  /*70f0*/  FFMA.FTZ R177, R184, UR7, -R186.reuse ;  /* 0x00000007b8b17c23 */ /* 0x100fe200080108ba */
[----:B------:R-:W-:Y:S01]  /*7100*/  FMNMX.FTZ R8, R18, R187, !PT ;  /* 0x000000bb12087209 */ /* 0x000fe20007810000 */
[----:B------:R-:W-:-:S03]  /*7110*/  FFMA.FTZ R184, R185, UR7, -R186 ;  /* 0x00000007b9b87c23 */ /* 0x000fc600080108ba */
[----:B-----5:R-:W-:Y:S01]  /*7120*/  FMNMX.FTZ R187, R19, R8, !PT ;  /* 0x0000000813bb7209 */ /* 0x020fe20007810000 */
[----:B------:R-:W3:Y:S03]  /*7130*/  MUFU.TANH R163, R163 ;  /* 0x000000a300a37308 */ /* 0x000ee60000002400 */
[----:B-1----:R-:W-:-:S04]  /*7140*/  FMNMX.FTZ R8, R20, R187, !PT ;  /* 0x000000bb14087209 */ /* 0x002fc80007810000 */
[----:B--2---:R-:W-:Y:S01]  /*7150*/  FMNMX.FTZ R187, R159, R8, !PT ;  /* 0x000000089fbb7209 */ /* 0x004fe20007810000 */
[----:B------:R-:W1:Y:S03]  /*7160*/  MUFU.TANH R164, R164 ;  /* 0x000000a400a47308 */ /* 0x000e660000002400 */
[----:B0-----:R-:W-:-:S05]  /*7170*/  FMNMX.FTZ R8, R162, R187, !PT ;  /* 0x000000bba2087209 */ /* 0x001fca0007810000 */
[----:B------:R-:W0:Y:S01]  /*7180*/  MUFU.TANH R166, R166 ;  /* 0x000000a600a67308 */ /* 0x000e220000002400 */
[----:B---3--:R-:W-:-:S07]  /*7190*/  FMNMX.FTZ R187, R163, R8, !PT ;  /* 0x00000008a3bb7209 */ /* 0x008fce0007810000 */
[----:B------:R-:W2:Y:S01]  /*71a0*/  MUFU.TANH R168, R168 ;  /* 0x000000a800a87308 */ /* 0x000ea20000002400 */
[----:B-1----:R-:W-:-:S07]  /*71b0*/  FMNMX.FTZ R187, R164, R187, !PT ;  /* 0x000000bba4bb7209 */ /* 0x002fce0007810000 */
[----:B------:R-:W1:Y:S01]  /*71c0*/  MUFU.TANH R170, R170 ;  /* 0x000000aa00aa7308 */ /* 0x000e620000002400 */
[----:B0-----:R-:W-:-:S07]  /*71d0*/  FMNMX.FTZ R187, R166, R187, !PT ;  /* 0x000000bba6bb7209 */ /* 0x001fce0007810000 */
[----:B------:R-:W0:Y:S01]  /*71e0*/  MUFU.TANH R174, R174 ;  /* 0x000000ae00ae7308 */ /* 0x000e220000002400 */
[----:B--2---:R-:W-:-:S07]  /*71f0*/  FMNMX.FTZ R187, R168, R187, !PT ;  /* 0x000000bba8bb7209 */ /* 0x004fce0007810000 */
        /* <DEDUP_REMOVED lines=10> */
[----:B------:R-:W-:Y:S01]  /*72a0*/  MUFU.EX2 R179, R179 ;  /* 0x000000b300b37308 */ /* 0x000fe20000000800 */
[----:B--2---:R-:W-:-:S07]  /*72b0*/  FMNMX.FTZ R187, R175, R8, !PT ;  /* 0x00000008afbb7209 */ /* 0x004fce0007810000 */
[----:B------:R0:W2:Y:S01]  /*72c0*/  MUFU.EX2 R182, R190 ;  /* 0x000000be00b67308 */ /* 0x0000a20000000800 */
[----:B-1----:R-:W-:-:S05]  /*72d0*/  FMNMX.FTZ R187, R178, R187, !PT ;  /* 0x000000bbb2bb7209 */ /* 0x002fca0007810000 */
[----:B------:R-:W1:Y:S02]  /*72e0*/  SHFL.BFLY PT, R8, R187, 0x2, 0x1f ;  /* 0x0c401f00bb087f89 */ /* 0x000e6400000e0000 */
[----:B------:R-:W3:Y:S01]  /*72f0*/  MUFU.EX2 R183, R183 ;  /* 0x000000b700b77308 */ /* 0x000ee20000000800 */
[--C-:B0-----:R-:W-:Y:S01]  /*7300*/  FFMA.FTZ R190, R167, UR7, -R186.reuse ;  /* 0x00000007a7be7c23 */ /* 0x101fe200080108ba */
[--C-:B------:R-:W-:Y:S01]  /*7310*/  FFMA.FTZ R167, R169, UR7, -R186.reuse ;  /* 0x00000007a9a77c23 */ /* 0x100fe200080108ba */
[--C-:B------:R-:W-:Y:S01]  /*7320*/  FFMA.FTZ R169, R172, UR7, -R186.reuse ;  /* 0x00000007aca97c23 */ /* 0x100fe200080108ba */
[--C-:B------:R-:W-:Y:S01]  /*7330*/  FFMA.FTZ R172, R173, UR7, -R186.reuse ;  /* 0x00000007adac7c23 */ /* 0x100fe200080108ba */
[--C-:B------:R-:W-:Y:S01]  /*7340*/  FFMA.FTZ R173, R180, UR7, -R186.reuse ;  /* 0x00000007b4ad7c23 */ /* 0x100fe200080108ba */
[--C-:B------:R-:W-:Y:S01]  /*7350*/  FFMA.FTZ R180, R181, UR7, -R186.reuse ;  /* 0x00000007b5b47c23 */ /* 0x100fe200080108ba */
[----:B------:R-:W-:Y:S01]  /*7360*/  FFMA.FTZ R181, R188, UR7, -R186 ;  /* 0x00000007bcb57c23 */ /* 0x000fe200080108ba */
[----:B------:R-:W0:Y:S01]  /*7370*/  MUFU.EX2 R153, R153 ;  /* 0x0000009900997308 */ /* 0x000e220000000800 */
[----:B--2---:R-:W-:Y:S01]  /*7380*/  FFMA.FTZ R4, R179, R4, R182 ;  /* 0x00000004b3047223 */ /* 0x004fe200000100b6 */
[----:B------:R-:W-:Y:S01]  /*7390*/  FFMA.FTZ R186, R189, UR7, -R186 ;  /* 0x00000007bdba7c23 */ /* 0x000fe200080108ba */
        /* <DEDUP_REMOVED lines=11> */
[----:B-1----:R-:W-:Y:S01]  /*7450*/  FMNMX.FTZ R152, R187, R8, !PT ;  /* 0x00000008bb987209 */ /* 0x002fe20007810000 */
[-C--:B------:R-:W-:Y:S01]  /*7460*/  FMUL.FTZ R41, R41, R179.reuse ;  /* 0x000000b329297220 */ /* 0x080fe20000410000 */
[----:B------:R-:W1:Y:S01]  /*7470*/  MUFU.EX2 R155, R155 ;  /* 0x0000009b009b7308 */ /* 0x000e620000000800 */
[-C--:B------:R-:W-:Y:S01]  /*7480*/  FMUL.FTZ R44, R44, R179.reuse ;  /* 0x000000b32c2c7220 */ /* 0x080fe20000410000 */
[-C--:B------:R-:W-:Y:S01]  /*7490*/  FMUL.FTZ R45, R45, R179.reuse ;  /* 0x000000b32d2d7220 */ /* 0x080fe20000410000 */
[----:B------:R-:W3:Y:S01]  /*74a0*/  SHFL.BFLY PT, R187, R152, 0x1, 0x1f ;  /* 0x0c201f0098bb7f89 */ /* 0x000ee200000e0000 */
        /* <DEDUP_REMOVED lines=24> */
[----:B------:R-:W-:-:S02]  /*7630*/  @!P2 VIADD R152, R198, 0x22840 ;  /* 0x00022840c698a836 */ /* 0x000fc40000000000 */
[-C--:B------:R-:W-:Y:S01]  /*7640*/  FMUL.FTZ R88, R88, R179.reuse ;  /* 0x000000b358587220 */ /* 0x080fe20000410000 */
[-C--:B------:R-:W-:Y:S01]  /*7650*/  FMUL.FTZ R89, R89, R179.reuse ;  /* 0x000000b359597220 */ /* 0x080fe20000410000 */
[----:B------:R-:W-:Y:S01]  /*7660*/  FMUL.FTZ R92, R92, R179 ;  /* 0x000000b35c5c7220 */ /* 0x000fe20000410000 */
[C---:B------:R-:W-:Y:S01]  /*7670*/  FADD.FTZ R7, -R8.reuse, R7 ;  /* 0x0000000708077221 */ /* 0x040fe20000010100 */
[----:B------:R-:W-:Y:S01]  /*7680*/  FMUL.FTZ R193, R8, UR7 ;  /* 0x0000000708c17c20 */ /* 0x000fe20008410000 */
[----:B------:R-:W3:Y:S01]  /*7690*/  MUFU.EX2 R160, R160 ;  /* 0x000000a000a07308 */ /* 0x000ee20000000800 */
[----:B------:R-:W-:Y:S01]  /*76a0*/  @!P2 PRMT R152, RZ, 0x654, R152 ;  /* 0x00000654ff98a816 */ /* 0x000fe20000000098 */
[----:B------:R-:W-:Y:S01]  /*76b0*/  FMUL.FTZ R188, R7, UR7 ;  /* 0x0000000707bc7c20 */ /* 0x000fe20008410000 */
        /* <DEDUP_REMOVED lines=12> */
[----:B0-----:R-:W-:Y:S01]  /*7780*/  FADD.FTZ R159, R153, R4 ;  /* 0x00000004999f7221 */ /* 0x001fe20000010000 */
[----:B------:R-:W0:Y:S01]  /*7790*/  MUFU.EX2 R161, R161 ;  /* 0x000000a100a17308 */ /* 0x000e220000000800 */
[--C-:B------:R-:W-:Y:S01]  /*77a0*/  FFMA.FTZ R200, R170, UR7, -R193.reuse ;  /* 0x00000007aac87c23 */ /* 0x100fe200080108c1 */
[----:B------:R-:W-:Y:S01]  /*77b0*/  FFMA.FTZ R185, R162, UR7, -R193 ;  /* 0x00000007a2b97c23 */ /* 0x000fe200080108c1 */
[----:B--2---:R-:W-:Y:S01]  /*77c0*/  FADD.FTZ R4, R154, R159 ;  /* 0x0000009f9a047221 */ /* 0x004fe20000010000 */
[--C-:B------:R-:W-:Y:S01]  /*77d0*/  FFMA.FTZ R194, R163, UR7, -R193.reuse ;  /* 0x00000007a3c27c23 */ /* 0x100fe200080108c1 */
[--C-:B------:R-:W-:Y:S01]  /*77e0*/  FFMA.FTZ R187, R164, UR7, -R193.reuse ;  /* 0x00000007a4bb7c23 */ /* 0x100fe200080108c1 */
[--C-:B------:R-:W-:Y:S01]  /*77f0*/  FFMA.FTZ R196, R166, UR7, -R193.reuse ;  /* 0x00000007a6c47c23 */ /* 0x100fe200080108c1 */
[----:B-1----:R-:W-:Y:S01]  /*7800*/  FADD.FTZ R159, R155, R4 ;  /* 0x000000049b9f7221 */ /* 0x002fe20000010000 */
[----:B------:R-:W1:Y:S01]  /*7810*/  MUFU.EX2 R165, R165 ;  /* 0x000000a500a57308 */ /* 0x000e620000000800 */
[--C-:B------:R-:W-:Y:S01]  /*7820*/  FFMA.FTZ R189, R168, UR7, -R193.reuse ;  /* 0x00000007a8bd7c23 */ /* 0x100fe200080108c1 */
[----:B------:R-:W-:Y:S01]  /*7830*/  FFMA.FTZ R191, R174, UR7, -R193 ;  /* 0x00000007aebf7c23 */ /* 0x000fe200080108c1 */
[----:B----4-:R-:W-:Y:S01]  /*7840*/  FADD.FTZ R4, R156, R159 ;  /* 0x0000009f9c047221 */ /* 0x010fe20000010000 */
[--C-:B------:R-:W-:Y:S01]  /*7850*/  FFMA.FTZ R22, R22, UR7, -R193.reuse ;  /* 0x0000000716167c23 */ /* 0x100fe200080108c1 */
[--C-:B------:R-:W-:Y:S01]  /*7860*/  FFMA.FTZ R21, R21, UR7, -R193.reuse ;  /* 0x0000000715157c23 */ /* 0x100fe200080108c1 */
[--C-:B------:R-:W-:Y:S01]  /*7870*/  FFMA.FTZ R23, R23, UR7, -R193.reuse ;  /* 0x0000000717177c23 */ /* 0x100fe200080108c1 */
[----:B-----5:R-:W-:Y:S01]  /*7880*/  FADD.FTZ R159, R157, R4 ;  /* 0x000000049d9f7221 */ /* 0x020fe20000010000 */
[----:B------:R-:W2:Y:S01]  /*7890*/  MUFU.EX2 R190, R190 ;  /* 0x000000be00be7308 */ /* 0x000ea20000000800 */
[--C-:B------:R-:W-:Y:S01]  /*78a0*/  FFMA.FTZ R175, R175, UR7, -R193.reuse ;  /* 0x00000007afaf7c23 */ /* 0x100fe200080108c1 */
[----:B------:R-:W-:Y:S01]  /*78b0*/  FFMA.FTZ R193, R178, UR7, -R193 ;  /* 0x00000007b2c17c23 */ /* 0x000fe200080108c1 */
[----:B------:R-:W-:Y:S01]  /*78c0*/  FADD.FTZ R159, R158, R159 ;  /* 0x0000009f9e9f7221 */ /* 0x000fe20000010000 */
[----:B------:R-:W-:Y:S01]  /*78d0*/  F2FP.BF16.F32.PACK_AB R154, R154, R153 ;  /* 0x000000999a9a723e */ /* 0x000fe200000010ff */
[----:B------:R4:W-:Y:S06]  /*78e0*/  BAR.ARV R9, 0x100 ;  /* 0x000400090000751d */ /* 0x0009ec0000002000 */
[----:B------:R-:W5:Y:S01]  /*78f0*/  MUFU.EX2 R167, R167 ;  /* 0x000000a700a77308 */ /* 0x000f620000000800 */
[----:B---3--:R-:W-:Y:S01]  /*7900*/  FADD.FTZ R4, R160, R159 ;  /* 0x0000009fa0047221 */ /* 0x008fe20000010000 */
[----:B------:R3:W-:Y:S01]  /*7910*/  @!P2 SYNCS.ARRIVE.TRANS64.RED.A1T0 RZ, [R152+URZ], RZ ;  /* 0x000000ff98ffa9a7 */ /* 0x0007e2000810043f */
[----:B------:R-:W-:Y:S01]  /*7920*/  F2FP.BF16.F32.PACK_AB R156, R156, R155 ;  /* 0x0000009b9c9c723e */ /* 0x000fe200000010ff */
[----:B------:R-:W-:Y:S01]  /*7930*/  FMUL.FTZ R93, R93, R179 ;  /* 0x000000b35d5d7220 */ /* 0x000fe20000410000 */
[----:B0-----:R-:W-:Y:S01]  /*7940*/  FADD.FTZ R4, R161, R4 ;  /* 0x00000004a1047221 */ /* 0x001fe20000010000 */
[----:B------:R-:W-:Y:S01]  /*7950*/  F2FP.BF16.F32.PACK_AB R158, R158, R157 ;  /* 0x0000009d9e9e723e */ /* 0x000fe200000010ff */
[-C--:B------:R-:W-:Y:S01]  /*7960*/  FMUL.FTZ R96, R96, R179.reuse ;  /* 0x000000b360607220 */ /* 0x080fe20000410000 */
[----:B------:R-:W0:Y:S01]  /*7970*/  MUFU.EX2 R192, R192 ;  /* 0x000000c000c07308 */ /* 0x000e220000000800 */
[----:B-1----:R-:W-:Y:S01]  /*7980*/  FADD.FTZ R159, R165, R4 ;  /* 0x00000004a59f7221 */ /* 0x002fe20000010000 */
[----:B------:R-:W-:Y:S01]  /*7990*/  F2FP.BF16.F32.PACK_AB R160, R161, R160 ;  /* 0x000000a0a1a0723e */ /* 0x000fe200000010ff */
[----:B------:R-:W-:Y:S01]  /*79a0*/  FMUL.FTZ R97, R97, R179 ;  /* 0x000000b361617220 */ /* 0x000fe20000410000 */
[C---:B--2---:R-:W-:Y:S01]  /*79b0*/  F2FP.BF16.F32.PACK_AB R162, R190.reuse, R165 ;  /* 0x000000a5bea2723e */ /* 0x044fe200000010ff */
[----:B------:R-:W-:Y:S01]  /*79c0*/  FADD.FTZ R4, R190, R159 ;  /* 0x0000009fbe047221 */ /* 0x000fe20000010000 */
        /* <DEDUP_REMOVED lines=37> */
[----:B------:R-:W-:Y:S01]  /*7c20*/  FMUL.FTZ R149, R149, R179 ;  /* 0x000000b395957220 */ /* 0x000fe20000410000 */
[----:B---3--:R-:W-:-:S04]  /*7c30*/  F2FP.BF16.F32.PACK_AB R152, R183, R182 ;  /* 0x000000b6b798723e */ /* 0x008fc800000010ff */
[----:B------:R-:W0:Y:S01]  /*7c40*/  MUFU.EX2 R188, R188 ;  /* 0x000000bc00bc7308 */ /* 0x000e220000000800 */
[C---:B-1----:R-:W-:Y:S01]  /*7c50*/  FADD.FTZ R4, R176.reuse, R159 ;  /* 0x0000009fb0047221 */ /* 0x042fe20000010000 */
[----:B------:R-:W-:-:S06]  /*7c60*/  F2FP.BF16.F32.PACK_AB R168, R176, R171 ;  /* 0x000000abb0a8723e */ /* 0x000fcc00000010ff */
[----:B------:R-:W1:Y:S01]  /*7c70*/  MUFU.EX2 R7, R7 ;  /* 0x0000000700077308 */ /* 0x000e620000000800 */
[----:B--2---:R-:W-:-:S07]  /*7c80*/  FADD.FTZ R159, R173, R4 ;  /* 0x00000004ad9f7221 */ /* 0x004fce0000010000 */
[----:B------:R-:W2:Y:S01]  /*7c90*/  MUFU.EX2 R180, R180 ;  /* 0x000000b400b47308 */ /* 0x000ea20000000800 */
        /* <DEDUP_REMOVED lines=8> */
[----:B-1----:R-:W-:Y:S01]  /*7d20*/  FFMA.FTZ R3, R188, R3, R7 ;  /* 0x00000003bc037223 */ /* 0x002fe20000010007 */
        /* <DEDUP_REMOVED lines=75> */
[----:B------:R-:W-:Y:S01]  /*81e0*/  FMUL.FTZ R151, R151, R188 ;  /* 0x000000bc97977220 */ /* 0x000fe20000410000 */
[----:B------:R-:W-:-:S02]  /*81f0*/  F2FP.BF16.F32.PACK_AB R155, R12, R11 ;  /* 0x0000000b0c9b723e */ /* 0x000fc400000010ff */
        /* <DEDUP_REMOVED lines=40> */
[----:B--2---:R-:W-:Y:S01]  /*8480*/  FADD.FTZ R4, R186, R153 ;  /* 0x00000099ba047221 */ /* 0x004fe20000010000 */
[----:B------:R-:W-:Y:S02]  /*8490*/  F2FP.BF16.F32.PACK_AB R153, R6, R7 ;  /* 0x000000070699723e */ /* 0x000fe400000010ff */
[----:B------:R-:W-:-:S04]  /*84a0*/  F2FP.BF16.F32.PACK_AB R174, R186, R181 ;  /* 0x000000b5baae723e */ /* 0x000fc800000010ff */
[----:B------:R-:W2:Y:S01]  /*84b0*/  MUFU.EX2 R176, R193 ;  /* 0x000000c100b07308 */ /* 0x000ea20000000800 */
[C---:B0-----:R-:W-:Y:S01]  /*84c0*/  FADD.FTZ R6, R178.reuse, R3 ;  /* 0x00000003b2067221 */ /* 0x041fe20000010000 */
[----:B------:R-:W-:-:S03]  /*84d0*/  F2FP.BF16.F32.PACK_AB R173, R178, R21 ;  /* 0x00000015b2ad723e */ /* 0x000fc600000010ff */
[----:B-1----:R-:W-:-:S04]  /*84e0*/  FADD.FTZ R3, R175, R6 ;  /* 0x00000006af037221 */ /* 0x002fc80000010000 */
[C---:B--2---:R-:W-:Y:S01]  /*84f0*/  FADD.FTZ R3, R176.reuse, R3 ;  /* 0x00000003b0037221 */ /* 0x044fe20000010000 */
[----:B------:R-:W-:Y:S01]  /*8500*/  F2FP.BF16.F32.PACK_AB R175, R176, R175 ;  /* 0x000000afb0af723e */ /* 0x000fe200000010ff */
[----:B----4-:R-:W-:Y:S06]  /*8510*/  @!P0 BRA `(.L_x_13285) ;  /* 0x0000000000048947 */ /* 0x010fec0003800000 */
[----:B------:R-:W-:Y:S01]  /*8520*/  BPT.TRAP 0x1 ;  /* 0x000000040000795c */ /* 0x000fe20000300000 */
.L_x_13285:
[----:B------:R0:W1:Y:S01]  /*8530*/  SYNCS.PHASECHK.TRANS64.TRYWAIT P1, [UR26+0x22850], R5 ;  /* 0x02285005ff0075a7 */ /* 0x000062000802015a */
[----:B------:R-:W-:Y:S05]  /*8540*/  @!P0 BRA `(.L_x_13286) ;  /* 0x0000000000048947 */ /* 0x000fea0003800000 */
[----:B------:R-:W-:Y:S01]  /*8550*/  BPT.TRAP 0x1 ;  /* 0x000000040000795c */ /* 0x000fe20000300000 */
.L_x_13286:
[----:B-1----:R-:W-:Y:S05]  /*8560*/  @P1 BRA `(.L_x_13287) ;  /* 0x0000000000081947 */ /* 0x002fea0003800000 */
[----:B------:R-:W1:Y:S02]  /*8570*/  SYNCS.PHASECHK.TRANS64.TRYWAIT P1, [UR26+0x22850], R5 ;  /* 0x02285005ff0075a7 */ /* 0x000e64000802015a */
[----:B-1----:R-:W-:Y:S05]  /*8580*/  @!P1 BRA `(.L_x_13288) ;  /* 0x0000007000189947 */ /* 0x002fea0003800000 */
.L_x_13287:
[----:B------:R3:W-:Y:S01]  /*8590*/  BAR.SYNC.DEFER_BLOCKING R0, 0x100 ;  /* 0x000400000000751d */ /* 0x0007e20000010000 */
[----:B------:R-:W-:Y:S01]  /*85a0*/  UIMAD UR10, UR4, 0xc00, UR24 ;  /* 0x00000c00040a78a4 */ /* 0x000fe2000f8e0218 */
[----:B-1----:R-:W-:Y:S01]  /*85b0*/  @!P2 VIADD R198, R198, 0x22860 ;  /* 0x00022860c6c6a836 */ /* 0x002fe20000000000 */
[----:B------:R-:W-:Y:S01]  /*85c0*/  UISETP.GT.AND UP0, UPT, UR41, UR38, UPT ;  /* 0x000000262900728c */ /* 0x000fe2000bf04270 */
[----:B------:R-:W-:Y:S01]  /*85d0*/  MOV R7, R8 ;  /* 0x0000000800077202 */ /* 0x000fe20000000f00 */
[----:B------:R-:W-:Y:S01]  /*85e0*/  UIADD3 UR14, UR10, 0x80, URZ ;  /* 0x000000800a0e7890 */ /* 0x000fe2000fffe03f */
[----:B------:R-:W-:Y:S01]  /*85f0*/  IMAD.MOV.U32 R201, RZ, RZ, R10 ;  /* 0x000000ffffc97224 */ /* 0x000fe200078e000a */
[----:B------:R-:W-:Y:S01]  /*8600*/  UMOV UR11, 0x40000040 ;  /* 0x40000040000b7882 */ /* 0x000fe20000000000 */
[----:B------:R-:W-:Y:S01]  /*8610*/  UMOV UR15, 0x40000040 ;  /* 0x40000040000f7882 */ /* 0x000fe20000000000 */
[----:B------:R-:W-:Y:S01]  /*8620*/  PLOP3.LUT P1, PT, PT, PT, UP0, 0x80, 0x0 ;  /* 0x000000000000781c */ /* 0x000fe20003f2f008 */
[----:B------:R-:W-:Y:S01]  /*8630*/  UIADD3 UR41, UR41, -0x1, URZ ;  /* 0xffffffff29297890 */ /* 0x000fe2000fffe03f */
        /* <DEDUP_REMOVED lines=34> */
.L_x_13280:
[----:B0-----:R-:W0:Y:S01]  /*8860*/  SHFL.BFLY PT, R5, R4, 0x2, 0x1f ;  /* 0x0c401f0004057f89 */ /* 0x001e2200000e0000 */
[----:B------:R-:W-:-:S05]  /*8870*/  IADD3 R2, -R2, 0xb, RZ ;  /* 0x0000000b02027810 */ /* 0x000fca0007ffe1ff */
[----:B------:R1:W-:Y:S08]  /*8880*/  BAR.ARV R2, 0x100 ;  /* 0x000400020000751d */ /* 0x0003f00000002000 */
[----:B------:R-:W-:Y:S06]  /*8890*/  BAR.ARV 0x8, 0x180 ;  /* 0x0206000000007b1d */ /* 0x000fec0000002000 */
[----:B------:R-:W-:Y:S01]  /*88a0*/  PLOP3.LUT P0, PT, PT, PT, PT, 0x8, 0x0 ;  /* 0x000000000000781c */ /* 0x000fe20003f0e170 */
[----:B------:R-:W4:Y:S01]  /*88b0*/  SHFL.BFLY PT, R6, R3, 0x2, 0x1f ;  /* 0x0c401f0003067f89 */ /* 0x000f2200000e0000 */
[----:B0-----:R-:W-:Y:S01]  /*88c0*/  FADD.FTZ R5, R5, R4 ;  /* 0x0000000405057221 */ /* 0x001fe20000010000 */
[----:B------:R-:W-:-:S04]  /*88d0*/  IMAD.MOV.U32 R4, RZ, RZ, -0x800000 ;  /* 0xff800000ff047424 */ /* 0x000fc800078e00ff */
[----:B--23--:R-:W0:Y:S01]  /*88e0*/  SHFL.BFLY PT, R0, R5, 0x1, 0x1f ;  /* 0x0c201f0005007f89 */ /* 0x00ce2200000e0000 */
[----:B----4-:R-:W-:Y:S01]  /*88f0*/  FADD.FTZ R6, R6, R3 ;  /* 0x0000000306067221 */ /* 0x010fe20000010000 */
[----:B------:R-:W-:-:S04]  /*8900*/  IMAD.MOV.U32 R3, RZ, RZ, -0x800000 ;  /* 0xff800000ff037424 */ /* 0x000fc800078e00ff */
[----:B------:R-:W2:Y:S01]  /*8910*/  SHFL.BFLY PT, R7, R6, 0x1, 0x1f ;  /* 0x0c201f0006077f89 */ /* 0x000ea200000e0000 */
[----:B0-----:R-:W-:Y:S01]  /*8920*/  FADD.FTZ R11, R5, R0 ;  /* 0x00000000050b7221 */ /* 0x001fe20000010000 */
[----:B------:R-:W-:Y:S01]  /*8930*/  IMAD.MOV.U32 R0, RZ, RZ, RZ ;  /* 0x000000ffff007224 */ /* 0x000fe200078e00ff */
[----:B------:R-:W-:-:S03]  /*8940*/  MOV R5, UR7 ;  /* 0x0000000700057c02 */ /* 0x000fc60008000f00 */
[----:B------:R-:W-:-:S13]  /*8950*/  FSETP.NE.FTZ.AND P1, PT, R11, RZ, PT ;  /* 0x000000ff0b00720b */ /* 0x000fda0003f35000 */
[----:B------:R-:W1:Y:S01]  /*8960*/  @P1 MUFU.LG2 R9, R11 ;  /* 0x0000000b00091308 */ /* 0x000e620000000c00 */
[----:B------:R-:W-:Y:S01]  /*8970*/  @P1 FMUL.FTZ R5, R5, 0.69314718246459960938 ;  /* 0x3f31721805051820 */ /* 0x000fe20000410000 */
[----:B--2---:R-:W-:Y:S01]  /*8980*/  FADD.FTZ R12, R6, R7 ;  /* 0x00000007060c7221 */ /* 0x004fe20000010000 */
[----:B------:R-:W-:-:S04]  /*8990*/  IMAD.MOV.U32 R7, RZ, RZ, RZ ;  /* 0x000000ffff077224 */ /* 0x000fc800078e00ff */
[----:B------:R-:W-:Y:S02]  /*89a0*/  FSETP.NE.FTZ.AND P2, PT, R12, RZ, PT ;  /* 0x000000ff0c00720b */ /* 0x000fe40003f55000 */
[----:B------:R-:W0:Y:S01]  /*89b0*/  @P1 MUFU.RCP R7, R11 ;  /* 0x0000000b00071308 */ /* 0x000e220000001000 */
[----:B-1----:R-:W-:-:S04]  /*89c0*/  @P1 FMUL.FTZ R2, R9, 0.69314718246459960938 ;  /* 0x3f31721809021820 */ /* 0x002fc80000410000 */
[----:B------:R-:W-:-:S06]  /*89d0*/  @P1 FFMA.FTZ R4, R5, R10, R2 ;  /* 0x0000000a05041223 */ /* 0x000fcc0000010002 */
[----:B------:R-:W1:Y:S01]  /*89e0*/  @P2 MUFU.LG2 R6, R12 ;  /* 0x0000000c00062308 */ /* 0x000e620000000c00 */
[-C--:B0-----:R-:W-:Y:S01]  /*89f0*/  FMUL.FTZ R24, R24, R7.reuse ;  /* 0x0000000718187220 */ /* 0x081fe20000410000 */
[----:B------:R-:W-:-:S06]  /*8a00*/  FMUL.FTZ R25, R25, R7 ;  /* 0x0000000719197220 */ /* 0x000fcc0000410000 */
        /* <DEDUP_REMOVED lines=9> */
[----:B0-----:R-:W-:Y:S02]  /*8aa0*/  IMAD.U32 R12, RZ, RZ, UR7 ;  /* 0x00000007ff0c7e24 */ /* 0x001fe4000f8e00ff */
        /* <DEDUP_REMOVED lines=121> */
.L_x_13259:
        /* <DEDUP_REMOVED lines=18> */
[----:B0-----:R-:W-:Y:S01]  /*9360*/  IADD3 R5, R0, -0x80, RZ ;  /* 0xffffff8000057810 */ /* 0x001fe20007ffe0ff */
[----:B---3--:R-:W-:-:S06]  /*9370*/  USHF.R.S32.HI UR10, URZ, 0x1f, UR12 ;  /* 0x0000001f3f0a7899 */ /* 0x008fcc000801140c */
[----:B------:R-:W1:Y:S01]  /*9380*/  LDC R23, c[0x0][0xc50] ;  /* 0x00031400ff177b82 */ /* 0x000e620000000800 */
[----:B------:R-:W-:-:S04]  /*9390*/  SHF.R.S32.HI R2, RZ, 0x1f, R5 ;  /* 0x0000001fff027819 */ /* 0x000fc80000011405 */
[CC--:B------:R-:W-:Y:S02]  /*93a0*/  LEA.HI R6, R2.reuse, R5.reuse, RZ, 0x7 ;  /* 0x0000000502067211 */ /* 0x0c0fe400078f38ff */
[----:B------:R-:W-:Y:S01]  /*93b0*/  LEA.HI R13, R2, R5, RZ, 0x2 ;  /* 0x00000005020d7211 */ /* 0x000fe200078f10ff */
[----:B------:R-:W0:Y:S01]  /*93c0*/  @P0 LDC R14, c[0x0][0xbec] ;  /* 0x0002fb00ff0e0b82 */ /* 0x000e220000000800 */
        /* <DEDUP_REMOVED lines=17> */
[----:B------:R-:W-:Y:S02]  /*94e0*/  LEA.HI R12, R12, R11, RZ, 0x3 ;  /* 0x0000000b0c0c7211 */ /* 0x000fe400078f18ff */
[----:B------:R-:W-:Y:S01]  /*94f0*/  MOV R7, UR5 ;  /* 0x0000000500077c02 */ /* 0x000fe20008000f00 */
[----:B------:R-:W-:Y:S01]  /*9500*/  IMAD.U32 R7, RZ, RZ, UR6 ;  /* 0x00000006ff077e24 */ /* 0x000fe2000f8e00ff */
[----:B------:R-:W-:Y:S01]  /*9510*/  LOP3.LUT R12, R12, 0xfffffff8, RZ, 0xc0, !PT ;  /* 0xfffffff80c0c7812 */ /* 0x000fe200078ec0ff */
[----:B------:R-:W-:Y:S02]  /*9520*/  UIMAD UR6, UR37, UR9, UR7 ;  /* 0x00000009250672a4 */ /* 0x000fe4000f8e0207 */
[----:B------:R-:W5:Y:S01]  /*9530*/  @P0 LDC R153, c[0x0][0xbf0] ;  /* 0x0002fc00ff990b82 */ /* 0x000f620000000800 */
[----:B------:R-:W-:-:S02]  /*9540*/  IADD3 R5, R11, -R12, RZ ;  /* 0x8000000c0b057210 */ /* 0x000fc40007ffe0ff */
[----:B------:R-:W-:Y:S02]  /*9550*/  LOP3.LUT R12, R6, 0x1ffffffe, RZ, 0xc0, !PT ;  /* 0x1ffffffe060c7812 */ /* 0x000fe400078ec0ff */
[----:B------:R-:W-:-:S03]  /*9560*/  SHF.R.S32.HI R6, RZ, 0x5, R9 ;  /* 0x00000005ff067819 */ /* 0x000fc60000011409 */
[----:B------:R-:W-:Y:S02]  /*9570*/  IMAD.IADD R16, R13, 0x1, -R12 ;  /* 0x000000010d107824 */ /* 0x000fe400078e0a0c */
[----:B------:R-:W-:Y:S02]  /*9580*/  IMAD R5, R6, 0x10, R5 ;  /* 0x0000001006057824 */ /* 0x000fe400078e0205 */
[----:B------:R-:W-:Y:S01]  /*9590*/  IMAD.U32 R6, RZ, RZ, UR4 ;  /* 0x00000004ff067e24 */ /* 0x000fe2000f8e00ff */
[----:B------:R-:W-:Y:S01]  /*95a0*/  UIMAD.WIDE.U32 UR4, UR37, UR8, URZ ;  /* 0x00000008250472a5 */ /* 0x000fe2000f8e003f */
[----:B------:R-:W-:Y:S02]  /*95b0*/  IMAD R9, R2, 0x40, R5 ;  /* 0x0000004002097824 */ /* 0x000fe400078e0205 */
[----:B----4-:R-:W-:Y:S01]  /*95c0*/  IMAD R12, R18, UR10, RZ ;  /* 0x0000000a120c7c24 */ /* 0x010fe2000f8e02ff */
[----:B------:R-:W-:Y:S01]  /*95d0*/  UIADD3 UR6, UR5, UR6, URZ ;  /* 0x0000000605067290 */ /* 0x000fe2000fffe03f */
[----:B------:R-:W-:Y:S01]  /*95e0*/  IMAD R2, R16, 0x8, R9 ;  /* 0x0000000810027824 */ /* 0x000fe200078e0209 */
[----:B------:R-:W-:Y:S01]  /*95f0*/  IADD3 R16, RZ, -UR37, RZ ;  /* 0x80000025ff107c10 */ /* 0x000fe2000fffe0ff */
[----:B------:R-:W-:Y:S01]  /*9600*/  IMAD R15, R19, UR12, R12 ;  /* 0x0000000c130f7c24 */ /* 0x000fe2000f8e020c */
[----:B------:R-:W-:Y:S01]  /*9610*/  ULDC.64 UR8, c[0x0][0xb28] ;  /* 0x0002ca0000087ab9 */ /* 0x000fe20000000a00 */
[----:B------:R-:W-:Y:S01]  /*9620*/  IMAD.WIDE.U32 R6, R18, UR12, R6 ;  /* 0x0000000c12067c25 */ /* 0x000fe2000f8e0006 */
[----:B--2---:R-:W-:-:S03]  /*9630*/  LEA R5, R22, R2, 0x7 ;  /* 0x0000000216057211 */ /* 0x004fc600078e38ff */
[----:B-1----:R-:W-:Y:S02]  /*9640*/  IMAD R23, R23, R16, UR11 ;  /* 0x0000000b17177e24 */ /* 0x002fe4000f8e0210 */
[----:B0-----:R-:W-:-:S03]  /*9650*/  @P0 IMAD.HI.U32 R2, R5, R14, RZ ;  /* 0x0000000e05020227 */ /* 0x001fc600078e00ff */
[----:B------:R-:W-:Y:S01]  /*9660*/  SHF.R.S32.HI R16, RZ, 0x1f, R23 ;  /* 0x0000001fff107819 */ /* 0x000fe20000011417 */
[----:B------:R-:W-:Y:S02]  /*9670*/  IMAD.U32 R13, RZ, RZ, UR5 ;  /* 0x00000005ff0d7e24 */ /* 0x000fe4000f8e00ff */
[----:B------:R-:W-:Y:S01]  /*9680*/  IMAD.U32 R12, RZ, RZ, UR4 ;  /* 0x00000004ff0c7e24 */ /* 0x000fe2000f8e00ff */
[----:B------:R-:W-:Y:S01]  /*9690*/  ULDC.64 UR4, c[0x0][0xbe0] ;  /* 0x0002f80000047ab9 */ /* 0x000fe20000000a00 */
[----:B------:R-:W-:Y:S01]  /*96a0*/  IMAD.U32 R13, RZ, RZ, UR6 ;  /* 0x00000006ff0d7e24 */ /* 0x000fe2000f8e00ff */
[----:B------:R-:W-:Y:S01]  /*96b0*/  ULDC.64 UR6, c[0x0][0xb48] ;  /* 0x0002d20000067ab9 */ /* 0x000fe20000000a00 */
[----:B---3--:R-:W-:Y:S02]  /*96c0*/  IMAD R14, R20, UR10, RZ ;  /* 0x0000000a140e7c24 */ /* 0x008fe4000f8e02ff */
[----:B------:R-:W-:Y:S02]  /*96d0*/  IMAD.IADD R7, R7, 0x1, R15 ;  /* 0x0000000107077824 */ /* 0x000fe400078e020f */
[----:B-----5:R-:W-:-:S04]  /*96e0*/  @P0 IMAD.HI.U32 R152, R5, R152, RZ ;  /* 0x0000009805980227 */ /* 0x020fc800078e00ff */
[----:B------:R-:W-:Y:S01]  /*96f0*/  IMAD.MOV.U32 R11, RZ, RZ, R5 ;  /* 0x000000ffff0b7224 */ /* 0x000fe200078e0005 */
[----:B------:R-:W-:Y:S01]  /*9700*/  @P0 SHF.R.U32.HI R11, RZ, R17, R2 ;  /* 0x00000011ff0b0219 */ /* 0x000fe20000011602 */
[----:B------:R-:W-:Y:S02]  /*9710*/  IMAD R17, R21, UR12, R14 ;  /* 0x0000000c15117c24 */ /* 0x000fe4000f8e020e */
[----:B------:R-:W-:-:S04]  /*9720*/  IMAD.WIDE.U32 R12, R20, UR12, R12 ;  /* 0x0000000c140c7c25 */ /* 0x000fc8000f8e000c */
[----:B------:R-:W-:Y:S01]  /*9730*/  IMAD.MOV.U32 R15, RZ, RZ, R5 ;  /* 0x000000ffff0f7224 */ /* 0x000fe200078e0005 */
[----:B------:R-:W-:Y:S01]  /*9740*/  @P0 SHF.R.U32.HI R15, RZ, R153, R152 ;  /* 0x00000099ff0f0219 */ /* 0x000fe20000011698 */
[----:B------:R-:W-:Y:S01]  /*9750*/  IMAD R2, R16, UR4, RZ ;  /* 0x0000000410027c24 */ /* 0x000fe2000f8e02ff */
[----:B------:R-:W-:Y:S01]  /*9760*/  IADD3 R13, R13, R17, RZ ;  /* 0x000000110d0d7210 */ /* 0x000fe20007ffe0ff */
[----:B------:R-:W-:Y:S01]  /*9770*/  IMAD.WIDE.U32 R6, R23, UR4, R6 ;  /* 0x0000000417067c25 */ /* 0x000fe2000f8e0006 */
[----:B------:R-:W-:-:S03]  /*9780*/  SHF.R.S32.HI R17, RZ, 0x1f, R11 ;  /* 0x0000001fff117819 */ /* 0x000fc6000001140b */
        /* <DEDUP_REMOVED lines=8> */
[----:B------:R-:W-:Y:S01]  /*9810*/  IMAD.WIDE.U32 R12, R23, UR6, R12 ;  /* 0x00000006170c7c25 */ /* 0x000fe2000f8e000c */
[----:B------:R-:W-:-:S03]  /*9820*/  ULDC.64 UR6, c[0x0][0xbc8] ;  /* 0x0002f20000067ab9 */ /* 0x000fc60000000a00 */
        /* <DEDUP_REMOVED lines=33> */
[----:B------:R-:W-:Y:S01]  /*9a40*/  UIADD3 UR4, UR4, 0x22820, URZ ;  /* 0x0002282004047890 */ /* 0x000fe2000fffe03f */
[C---:B------:R-:W-:Y:S01]  /*9a50*/  IADD3 R9, R11.reuse, 0x8, RZ ;  /* 0x000000080b097810 */ /* 0x040fe20007ffe0ff */
[----:B------:R-:W0:Y:S01]  /*9a60*/  SHFL.IDX PT, R13, R17, RZ, 0x1c1f ;  /* 0x001c1fff110d7589 */ /* 0x000e2200000e0000 */
[-C--:B------:R-:W-:Y:S01]  /*9a70*/  ISETP.GE.OR P1, PT, R11, R8.reuse, P0 ;  /* 0x000000080b00720c */ /* 0x080fe20000726670 */
[----:B------:R-:W-:Y:S01]  /*9a80*/  UPRMT UR4, URZ, 0x654, UR4 ;  /* 0x000006543f047896 */ /* 0x000fe20008000004 */
[-C--:B------:R-:W-:Y:S01]  /*9a90*/  ISETP.GE.OR P0, PT, R9, R8.reuse, P0 ;  /* 0x000000080900720c */ /* 0x080fe20000706670 */
[----:B------:R1:W2:Y:S01]  /*9aa0*/  SHFL.IDX PT, R15, R17, 0x1, 0x1c1f ;  /* 0x003c1f00110f7f89 */ /* 0x0002a200000e0000 */
[----:B------:R-:W-:-:S03]  /*9ab0*/  ISETP.GE.AND P2, PT, R11, R8, PT ;  /* 0x000000080b00720c */ /* 0x000fc60003f46270 */
[----:B------:R3:W4:Y:S03]  /*9ac0*/  SHFL.IDX PT, R6, R2, RZ, 0x1c1f ;  /* 0x001c1fff02067589 */ /* 0x00072600000e0000 */
[----:B------:R-:W-:Y:S01]  /*9ad0*/  SYNCS.ARRIVE.TRANS64.RED.A1T0 RZ, [UR4], RZ ;  /* 0x000000ffffff79a7 */ /* 0x000fe20008100404 */
[----:B-1----:R-:W-:Y:S01]  /*9ae0*/  LOP3.LUT R17, R10, 0x7ffffffc, RZ, 0xc0, !PT ;  /* 0x7ffffffc0a117812 */ /* 0x002fe200078ec0ff */
[----:B------:R3:W1:Y:S04]  /*9af0*/  SHFL.IDX PT, R7, R5, RZ, 0x1c1f ;  /* 0x001c1fff05077589 */ /* 0x00066800000e0000 */
[----:B------:R-:W-:-:S04]  /*9b00*/  IMAD.IADD R0, R0, 0x1, -R17 ;  /* 0x0000000100007824 */ /* 0x000fc800078e0a11 */
[----:B------:R-:W-:Y:S01]  /*9b10*/  IMAD.SHL.U32 R0, R0, 0x2, RZ ;  /* 0x0000000200007824 */ /* 0x000fe200078e00ff */
[----:B0-----:R3:W-:Y:S04]  /*9b20*/  @!P1 ST.E desc[UR44][R12.64], R4 ;  /* 0x000000040c009985 */ /* 0x0017e8000c10192c */
[----:B--2---:R3:W-:Y:S01]  /*9b30*/  @!P0 ST.E desc[UR44][R14.64], R3 ;  /* 0x000000030e008985 */ /* 0x0047e2000c10192c */
[----:B------:R-:W-:Y:S05]  /*9b40*/  @P2 BRA `(.L_x_13292) ;  /* 0x0000000800f82947 */ /* 0x000fea0003800000 */
[C---:B---3--:R-:W-:Y:S01]  /*9b50*/  VIADD R3, R0.reuse, 0x8 ;  /* 0x0000000800037836 */ /* 0x048fe20000000000 */
[C---:B------:R-:W-:Y:S01]  /*9b60*/  IADD3 R4, R0.reuse, 0x10, RZ ;  /* 0x0000001000047810 */ /* 0x040fe20007ffe0ff */
[C---:B------:R-:W-:Y:S01]  /*9b70*/  VIADD R10, R0.reuse, 0x18 ;  /* 0x00000018000a7836 */ /* 0x040fe20000000000 */
[----:B------:R-:W-:Y:S01]  /*9b80*/  ULDC UR4, c[0x0][0xac8] ;  /* 0x0002b20000047ab9 */ /* 0x000fe20000000800 */
        /* <DEDUP_REMOVED lines=19> */
[--C-:B-1--4-:R-:W-:Y:S01]  /*9cc0*/  @!P2 IMAD.WIDE R10, R0, 0x4, R6.reuse ;  /* 0x00000004000aa825 */ /* 0x112fe200078e0206 */
[----:B------:R-:W-:Y:S02]  /*9cd0*/  ISETP.GE.AND P6, PT, R22, UR4, PT ;  /* 0x0000000416007c0c */ /* 0x000fe4000bfc6270 */
[----:B------:R-:W-:Y:S01]  /*9ce0*/  @!P0 LEA.HI R18, R18, R18, RZ, 0x1 ;  /* 0x0000001212128211 */ /* 0x000fe200078f08ff */
[--C-:B------:R-:W-:Y:S01]  /*9cf0*/  @!P3 IMAD.WIDE R12, R3, 0x4, R6.reuse ;  /* 0x00000004030cb825 */ /* 0x100fe200078e0206 */
[----:B------:R-:W-:Y:S01]  /*9d00*/  IADD3 R3, R0, 0x30, RZ ;  /* 0x0000003000037810 */ /* 0x000fe20007ffe0ff */
[----:B------:R0:W-:Y:S01]  /*9d10*/  @!P2 ST.E.64 desc[UR44][R10.64], R24 ;  /* 0x000000180a00a985 */ /* 0x0001e2000c101b2c */
[----:B------:R-:W-:Y:S01]  /*9d20*/  @!P1 LEA.HI R19, R19, R19, RZ, 0x1 ;  /* 0x0000001313139211 */ /* 0x000fe200078f08ff */
[--C-:B------:R-:W-:Y:S01]  /*9d30*/  @!P4 IMAD.WIDE R14, R15, 0x4, R6.reuse ;  /* 0x000000040f0ec825 */ /* 0x100fe200078e0206 */
[----:B------:R-:W-:Y:S01]  /*9d40*/  ISETP.GE.AND P2, PT, R3, UR4, PT ;  /* 0x0000000403007c0c */ /* 0x000fe2000bf46270 */
[----:B------:R1:W-:Y:S01]  /*9d50*/  @!P3 ST.E.64 desc[UR44][R12.64], R28 ;  /* 0x0000001c0c00b985 */ /* 0x0003e2000c101b2c */
[----:B------:R-:W-:Y:S01]  /*9d60*/  ISETP.GE.AND P3, PT, R4, UR4, PT ;  /* 0x0000000404007c0c */ /* 0x000fe2000bf66270 */
[----:B------:R-:W-:-:S02]  /*9d70*/  @!P5 IMAD.WIDE R16, R17, 0x4, R6 ;  /* 0x000000041110d825 */ /* 0x000fc400078e0206 */
[----:B------:R2:W-:Y:S01]  /*9d80*/  @!P4 ST.E.64 desc[UR44][R14.64], R32 ;  /* 0x000000200e00c985 */ /* 0x0005e2000c101b2c */
[----:B------:R-:W-:Y:S02]  /*9d90*/  ISETP.GE.AND P4, PT, R20, UR4, PT ;  /* 0x0000000414007c0c */ /* 0x000fe4000bf86270 */
[----:B------:R-:W-:Y:S01]  /*9da0*/  @!P6 LEA.HI R22, R22, R22, RZ, 0x1 ;  /* 0x000000161616e211 */ /* 0x000fe200078f08ff */
[----:B------:R3:W-:Y:S01]  /*9db0*/  @!P5 ST.E.64 desc[UR44][R16.64], R36 ;  /* 0x000000241000d985 */ /* 0x0007e2000c101b2c */
[----:B------:R-:W-:Y:S01]  /*9dc0*/  ISETP.GE.AND P5, PT, R21, UR4, PT ;  /* 0x0000000415007c0c */ /* 0x000fe2000bfa6270 */
[----:B0-----:R-:W-:Y:S01]  /*9dd0*/  VIADD R24, R0, 0x60 ;  /* 0x0000006000187836 */ /* 0x001fe20000000000 */
[----:B------:R-:W-:Y:S02]  /*9de0*/  @!P0 LOP3.LUT R11, R18, 0xfffffffe, RZ, 0xc0, !PT ;  /* 0xfffffffe120b8812 */ /* 0x000fe400078ec0ff */
[----:B------:R-:W-:Y:S02]  /*9df0*/  @!P2 LEA.HI R3, R3, R3, RZ, 0x1 ;  /* 0x000000030303a211 */ /* 0x000fe400078f08ff */
[----:B-1----:R-:W-:Y:S01]  /*9e00*/  @!P1 LOP3.LUT R13, R19, 0xfffffffe, RZ, 0xc0, !PT ;  /* 0xfffffffe130d9812 */ /* 0x002fe200078ec0ff */
[----:B------:R-:W-:Y:S01]  /*9e10*/  @!P0 IMAD.WIDE R10, R11, 0x4, R6 ;  /* 0x000000040b0a8825 */ /* 0x000fe200078e0206 */
[----:B------:R-:W-:-:S02]  /*9e20*/  @!P3 LEA.HI R4, R4, R4, RZ, 0x1 ;  /* 0x000000040404b211 */ /* 0x000fc400078f08ff */
        /* <DEDUP_REMOVED lines=8> */
[----:B------:R-:W-:Y:S01]  /*9eb0*/  VIADD R20, R0, 0x78 ;  /* 0x0000007800147836 */ /* 0x000fe20000000000 */
[----:B------:R-:W-:-:S02]  /*9ec0*/  @!P5 LOP3.LUT R21, R21, 0xfffffffe, RZ, 0xc0, !PT ;  /* 0xfffffffe1515d812 */ /* 0x000fc400078ec0ff */
[----:B------:R-:W-:Y:S01]  /*9ed0*/  @!P6 LOP3.LUT R19, R22, 0xfffffffe, RZ, 0xc0, !PT ;  /* 0xfffffffe1613e812 */ /* 0x000fe200078ec0ff */
[----:B------:R-:W-:Y:S01]  /*9ee0*/  VIADD R22, R0, 0x88 ;  /* 0x0000008800167836 */ /* 0x000fe20000000000 */
[----:B------:R-:W-:Y:S02]  /*9ef0*/  ISETP.GE.AND P1, PT, R23, UR4, PT ;  /* 0x0000000417007c0c */ /* 0x000fe4000bf26270 */
[----:B------:R-:W-:Y:S01]  /*9f00*/  ISETP.GE.AND P0, PT, R24, UR4, PT ;  /* 0x0000000418007c0c */ /* 0x000fe2000bf06270 */
[----:B0-----:R-:W-:Y:S01]  /*9f10*/  @!P2 IMAD.WIDE R10, R3, 0x4, R6 ;  /* 0x00000004030aa825 */ /* 0x001fe200078e0206 */
[----:B------:R-:W-:-:S03]  /*9f20*/  IADD3 R4, R0, 0x70, RZ ;  /* 0x0000007000047810 */ /* 0x000fc60007ffe0ff */
        /* <DEDUP_REMOVED lines=8> */
[----:B------:R-:W-:Y:S01]  /*9fb0*/  VIADD R3, R0, 0x68 ;  /* 0x0000006800037836 */ /* 0x000fe20000000000 */
[----:B------:R3:W-:Y:S01]  /*9fc0*/  @!P5 ST.E.64 desc[UR44][R16.64], R60 ;  /* 0x0000003c1000d985 */ /* 0x0007e2000c101b2c */
[----:B------:R-:W-:Y:S01]  /*9fd0*/  @!P6 IMAD.WIDE R18, R19, 0x4, R6 ;  /* 0x000000041312e825 */ /* 0x000fe200078e0206 */
[----:B------:R-:W-:Y:S02]  /*9fe0*/  ISETP.GE.AND P5, PT, R20, UR4, PT ;  /* 0x0000000414007c0c */ /* 0x000fe4000bfa6270 */
[----:B------:R-:W-:Y:S01]  /*9ff0*/  ISETP.GE.AND P2, PT, R3, UR4, PT ;  /* 0x0000000403007c0c */ /* 0x000fe2000bf46270 */
[----:B------:R-:W-:Y:S01]  /*a000*/  VIADD R21, R0, 0x80 ;  /* 0x0000008000157836 */ /* 0x000fe20000000000 */
[----:B------:R4:W-:Y:S01]  /*a010*/  @!P6 ST.E.64 desc[UR44][R18.64], R64 ;  /* 0x000000401200e985 */ /* 0x0009e2000c101b2c */
[----:B------:R-:W-:Y:S02]  /*a020*/  ISETP.GE.AND P6, PT, R4, UR4, PT ;  /* 0x0000000404007c0c */ /* 0x000fe4000bfc6270 */
[----:B------:R-:W-:-:S02]  /*a030*/  @!P0 LEA.HI R24, R24, R24, RZ, 0x1 ;  /* 0x0000001818188211 */ /* 0x000fc400078f08ff */
[----:B------:R-:W-:Y:S02]  /*a040*/  ISETP.GE.AND P4, PT, R21, UR4, PT ;  /* 0x0000000415007c0c */ /* 0x000fe4000bf86270 */
        /* <DEDUP_REMOVED lines=15> */
[----:B---3--:R-:W-:Y:S02]  /*a140*/  @!P5 LOP3.LUT R17, R20, 0xfffffffe, RZ, 0xc0, !PT ;  /* 0xfffffffe1411d812 */ /* 0x008fe400078ec0ff */
[----:B------:R-:W-:Y:S02]  /*a150*/  @!P4 LOP3.LUT R21, R21, 0xfffffffe, RZ, 0xc0, !PT ;  /* 0xfffffffe1515c812 */ /* 0x000fe400078ec0ff */
[----:B------:R-:W-:Y:S02]  /*a160*/  IADD3 R23, R0, 0x90, RZ ;  /* 0x0000009000177810 */ /* 0x000fe40007ffe0ff */
[----:B----4-:R-:W-:Y:S01]  /*a170*/  @!P3 LOP3.LUT R19, R22, 0xfffffffe, RZ, 0xc0, !PT ;  /* 0xfffffffe1613b812 */ /* 0x010fe200078ec0ff */
[----:B0-----:R-:W-:Y:S01]  /*a180*/  @!P2 IMAD.WIDE R10, R3, 0x4, R6 ;  /* 0x00000004030aa825 */ /* 0x001fe200078e0206 */
[----:B------:R-:W-:-:S02]  /*a190*/  ISETP.GE.AND P0, PT, R23, UR4, PT ;  /* 0x0000000417007c0c */ /* 0x000fc4000bf06270 */
[----:B------:R-:W-:Y:S01]  /*a1a0*/  ISETP.GE.AND P1, PT, R24, UR4, PT ;  /* 0x0000000418007c0c */ /* 0x000fe2000bf26270 */
[C---:B------:R-:W-:Y:S01]  /*a1b0*/  VIADD R3, R0.reuse, 0xa0 ;  /* 0x000000a000037836 */ /* 0x040fe20000000000 */
[----:B------:R0:W-:Y:S01]  /*a1c0*/  @!P2 ST.E.64 desc[UR44][R10.64], R76 ;  /* 0x0000004c0a00a985 */ /* 0x0001e2000c101b2c */
[--C-:B-1----:R-:W-:Y:S01]  /*a1d0*/  @!P6 IMAD.WIDE R12, R15, 0x4, R6.reuse ;  /* 0x000000040f0ce825 */ /* 0x102fe200078e0206 */
[----:B------:R-:W-:Y:S02]  /*a1e0*/  IADD3 R20, R0, 0xb0, RZ ;  /* 0x000000b000147810 */ /* 0x000fe40007ffe0ff */
[----:B------:R-:W-:Y:S01]  /*a1f0*/  ISETP.GE.AND P2, PT, R3, UR4, PT ;  /* 0x0000000403007c0c */ /* 0x000fe2000bf46270 */
[--C-:B------:R-:W-:Y:S01]  /*a200*/  @!P5 IMAD.WIDE R14, R17, 0x4, R6.reuse ;  /* 0x00000004110ed825 */ /* 0x100fe200078e0206 */
[----:B------:R1:W-:Y:S03]  /*a210*/  @!P6 ST.E.64 desc[UR44][R12.64], R80 ;  /* 0x000000500c00e985 */ /* 0x0003e6000c101b2c */
        /* <DEDUP_REMOVED lines=13> */
[----:B------:R-:W-:Y:S02]  /*a2f0*/  @!P2 LEA.HI R3, R3, R3, RZ, 0x1 ;  /* 0x000000030303a211 */ /* 0x000fe400078f08ff */
[----:B0-----:R-:W-:Y:S02]  /*a300*/  @!P0 LOP3.LUT R11, R23, 0xfffffffe, RZ, 0xc0, !PT ;  /* 0xfffffffe170b8812 */ /* 0x001fe400078ec0ff */
[----:B-1----:R-:W-:Y:S02]  /*a310*/  @!P1 LOP3.LUT R13, R24, 0xfffffffe, RZ, 0xc0, !PT ;  /* 0xfffffffe180d9812 */ /* 0x002fe400078ec0ff */
[----:B------:R-:W-:Y:S01]  /*a320*/  @!P2 LOP3.LUT R3, R3, 0xfffffffe, RZ, 0xc0, !PT ;  /* 0xfffffffe0303a812 */ /* 0x000fe200078ec0ff */
[----:B------:R-:W-:Y:S01]  /*a330*/  @!P0 IMAD.WIDE R10, R11, 0x4, R6 ;  /* 0x000000040b0a8825 */ /* 0x000fe200078e0206 */
[----:B------:R-:W-:-:S02]  /*a340*/  @!P3 LEA.HI R4, R4, R4, RZ, 0x1 ;  /* 0x000000040404b211 */ /* 0x000fc400078f08ff */
[----:B------:R-:W-:Y:S01]  /*a350*/  @!P4 LEA.HI R20, R20, R20, RZ, 0x1 ;  /* 0x000000141414c211 */ /* 0x000fe200078f08ff */
[--C-:B------:R-:W-:Y:S01]  /*a360*/  @!P1 IMAD.WIDE R12, R13, 0x4, R6.reuse ;  /* 0x000000040d0c9825 */ /* 0x100fe200078e0206 */
[----:B------:R-:W-:Y:S01]  /*a370*/  @!P6 LEA.HI R22, R22, R22, RZ, 0x1 ;  /* 0x000000161616e211 */ /* 0x000fe200078f08ff */
[----:B------:R0:W-:Y:S01]  /*a380*/  @!P0 ST.E.64 desc[UR44][R10.64], R96 ;  /* 0x000000600a008985 */ /* 0x0001e2000c101b2c */
[----:B------:R-:W-:Y:S01]  /*a390*/  @!P5 LEA.HI R21, R21, R21, RZ, 0x1 ;  /* 0x000000151515d211 */ /* 0x000fe200078f08ff */
[----:B--2---:R-:W-:Y:S01]  /*a3a0*/  @!P2 IMAD.WIDE R14, R3, 0x4, R6 ;  /* 0x00000004030ea825 */ /* 0x004fe200078e0206 */
[----:B---3--:R-:W-:Y:S01]  /*a3b0*/  @!P3 LOP3.LUT R17, R4, 0xfffffffe, RZ, 0xc0, !PT ;  /* 0xfffffffe0411b812 */ /* 0x008fe200078ec0ff */
[----:B------:R1:W-:Y:S01]  /*a3c0*/  @!P1 ST.E.64 desc[UR44][R12.64], R100 ;  /* 0x000000640c009985 */ /* 0x0003e2000c101b2c */
[----:B----4-:R-:W-:Y:S01]  /*a3d0*/  @!P4 LOP3.LUT R19, R20, 0xfffffffe, RZ, 0xc0, !PT ;  /* 0xfffffffe1413c812 */ /* 0x010fe200078ec0ff */
[----:B------:R-:W-:Y:S01]  /*a3e0*/  VIADD R20, R0, 0xd8 ;  /* 0x000000d800147836 */ /* 0x000fe20000000000 */
[----:B------:R-:W-:Y:S01]  /*a3f0*/  @!P6 LOP3.LUT R3, R22, 0xfffffffe, RZ, 0xc0, !PT ;  /* 0xfffffffe1603e812 */ /* 0x000fe200078ec0ff */
[----:B------:R2:W-:Y:S01]  /*a400*/  @!P2 ST.E.64 desc[UR44][R14.64], R104 ;  /* 0x000000680e00a985 */ /* 0x0005e2000c101b2c */
[----:B------:R-:W-:-:S02]  /*a410*/  @!P5 LOP3.LUT R21, R21, 0xfffffffe, RZ, 0xc0, !PT ;  /* 0xfffffffe1515d812 */ /* 0x000fc400078ec0ff */
[----:B------:R-:W-:Y:S02]  /*a420*/  IADD3 R4, R0, 0xd0, RZ ;  /* 0x000000d000047810 */ /* 0x000fe40007ffe0ff */
[----:B------:R-:W-:Y:S01]  /*a430*/  ISETP.GE.AND P2, PT, R20, UR4, PT ;  /* 0x0000000414007c0c */ /* 0x000fe2000bf46270 */
[----:B0-----:R-:W-:Y:S01]  /*a440*/  @!P3 IMAD.WIDE R10, R17, 0x4, R6 ;  /* 0x00000004110ab825 */ /* 0x001fe200078e0206 */
[----:B------:R-:W-:-:S03]  /*a450*/  ISETP.GE.AND P1, PT, R4, UR4, PT ;  /* 0x0000000404007c0c */ /* 0x000fc6000bf26270 */
[--C-:B-1----:R-:W-:Y:S01]  /*a460*/  @!P4 IMAD.WIDE R12, R19, 0x4, R6.reuse ;  /* 0x00000004130cc825 */ /* 0x102fe200078e0206 */
[----:B------:R0:W-:Y:S03]  /*a470*/  @!P3 ST.E.64 desc[UR44][R10.64], R108 ;  /* 0x0000006c0a00b985 */ /* 0x0001e6000c101b2c */
[--C-:B------:R-:W-:Y:S01]  /*a480*/  @!P6 IMAD.WIDE R18, R3, 0x4, R6.reuse ;  /* 0x000000040312e825 */ /* 0x100fe200078e0206 */
[C---:B--2---:R-:W-:Y:S01]  /*a490*/  IADD3 R15, R0.reuse, 0xf0, RZ ;  /* 0x000000f0000f7810 */ /* 0x044fe20007ffe0ff */
[----:B------:R1:W-:Y:S02]  /*a4a0*/  @!P4 ST.E.64 desc[UR44][R12.64], R112 ;  /* 0x000000700c00c985 */ /* 0x0003e4000c101b2c */
[----:B------:R-:W-:Y:S01]  /*a4b0*/  VIADD R3, R0, 0xc8 ;  /* 0x000000c800037836 */ /* 0x000fe20000000000 */
[----:B------:R-:W-:Y:S01]  /*a4c0*/  @!P2 LEA.HI R20, R20, R20, RZ, 0x1 ;  /* 0x000000141414a211 */ /* 0x000fe200078f08ff */
[----:B------:R-:W-:Y:S01]  /*a4d0*/  @!P5 IMAD.WIDE R16, R21, 0x4, R6 ;  /* 0x000000041510d825 */ /* 0x000fe200078e0206 */
[----:B------:R-:W-:-:S02]  /*a4e0*/  @!P1 LEA.HI R4, R4, R4, RZ, 0x1 ;  /* 0x0000000404049211 */ /* 0x000fc400078f08ff */
[----:B------:R-:W-:Y:S01]  /*a4f0*/  ISETP.GE.AND P0, PT, R3, UR4, PT ;  /* 0x0000000403007c0c */ /* 0x000fe2000bf06270 */
[C---:B------:R-:W-:Y:S01]  /*a500*/  VIADD R21, R0.reuse, 0xe0 ;  /* 0x000000e000157836 */ /* 0x040fe20000000000 */
[----:B------:R2:W-:Y:S01]  /*a510*/  @!P5 ST.E.64 desc[UR44][R16.64], R116 ;  /* 0x000000741000d985 */ /* 0x0005e2000c101b2c */
[C---:B------:R-:W-:Y:S01]  /*a520*/  VIADD R14, R0.reuse, 0xe8 ;  /* 0x000000e8000e7836 */ /* 0x040fe20000000000 */
[----:B------:R-:W-:Y:S01]  /*a530*/  ISETP.GE.AND P5, PT, R15, UR4, PT ;  /* 0x000000040f007c0c */ /* 0x000fe2000bfa6270 */
[----:B0-----:R-:W-:Y:S01]  /*a540*/  VIADD R11, R0, 0xf8 ;  /* 0x000000f8000b7836 */ /* 0x001fe20000000000 */
[----:B------:R0:W-:Y:S01]  /*a550*/  @!P6 ST.E.64 desc[UR44][R18.64], R120 ;  /* 0x000000781200e985 */ /* 0x0001e2000c101b2c */
[----:B------:R-:W-:Y:S02]  /*a560*/  ISETP.GE.AND P3, PT, R21, UR4, PT ;  /* 0x0000000415007c0c */ /* 0x000fe4000bf66270 */
[----:B------:R-:W-:Y:S02]  /*a570*/  ISETP.GE.AND P4, PT, R14, UR4, PT ;  /* 0x000000040e007c0c */ /* 0x000fe4000bf86270 */
[----:B------:R-:W-:-:S02]  /*a580*/  ISETP.GE.AND P6, PT, R11, UR4, PT ;  /* 0x000000040b007c0c */ /* 0x000fc4000bfc6270 */
[----:B------:R-:W-:Y:S02]  /*a590*/  @!P0 LEA.HI R3, R3, R3, RZ, 0x1 ;  /* 0x0000000303038211 */ /* 0x000fe400078f08ff */
[----:B-1----:R-:W-:Y:S02]  /*a5a0*/  @!P1 LOP3.LUT R13, R4, 0xfffffffe, RZ, 0xc0, !PT ;  /* 0xfffffffe040d9812 */ /* 0x002fe400078ec0ff */
[----:B------:R-:W-:Y:S02]  /*a5b0*/  @!P5 LEA.HI R10, R15, R15, RZ, 0x1 ;  /* 0x0000000f0f0ad211 */ /* 0x000fe400078f08ff */
[----:B------:R-:W-:Y:S01]  /*a5c0*/  @!P0 LOP3.LUT R3, R3, 0xfffffffe, RZ, 0xc0, !PT ;  /* 0xfffffffe03038812 */ /* 0x000fe200078ec0ff */
[----:B------:R-:W-:Y:S01]  /*a5d0*/  @!P1 IMAD.WIDE R12, R13, 0x4, R6 ;  /* 0x000000040d0c9825 */ /* 0x000fe200078e0206 */
[----:B------:R-:W-:Y:S02]  /*a5e0*/  @!P3 LEA.HI R21, R21, R21, RZ, 0x1 ;  /* 0x000000151515b211 */ /* 0x000fe400078f08ff */
[----:B------:R-:W-:-:S02]  /*a5f0*/  @!P4 LEA.HI R14, R14, R14, RZ, 0x1 ;  /* 0x0000000e0e0ec211 */ /* 0x000fc400078f08ff */
[----:B------:R-:W-:Y:S02]  /*a600*/  @!P6 LEA.HI R11, R11, R11, RZ, 0x1 ;  /* 0x0000000b0b0be211 */ /* 0x000fe400078f08ff */
[----:B------:R-:W-:Y:S02]  /*a610*/  @!P2 LOP3.LUT R15, R20, 0xfffffffe, RZ, 0xc0, !PT ;  /* 0xfffffffe140fa812 */ /* 0x000fe400078ec0ff */
[----:B--2---:R-:W-:Y:S02]  /*a620*/  @!P3 LOP3.LUT R17, R21, 0xfffffffe, RZ, 0xc0, !PT ;  /* 0xfffffffe1511b812 */ /* 0x004fe400078ec0ff */
[----:B0-----:R-:W-:Y:S01]  /*a630*/  @!P4 LOP3.LUT R19, R14, 0xfffffffe, RZ, 0xc0, !PT ;  /* 0xfffffffe0e13c812 */ /* 0x001fe200078ec0ff */
        /* <DEDUP_REMOVED lines=15> */
.L_x_13292:
[----:B------:R-:W-:Y:S05]  /*a730*/  BSYNC B0 ;  /* 0x0000000000007941 */ /* 0x000fea0003800000 */
.L_x_13291:
[----:B------:R-:W-:Y:S01]  /*a740*/  ISETP.GE.AND P0, PT, R9, R8, PT ;  /* 0x000000080900720c */ /* 0x000fe20003f06270 */
[----:B---3--:R2:W3:Y:S04]  /*a750*/  SHFL.IDX PT, R3, R5, 0x1, 0x1c1f ;  /* 0x003c1f0005037f89 */ /* 0x0084e800000e0000 */
[----:B------:R-:W0:Y:S08]  /*a760*/  SHFL.IDX PT, R2, R2, 0x1, 0x1c1f ;  /* 0x003c1f0002027f89 */ /* 0x000e3000000e0000 */
[----:B--2---:R-:W-:Y:S05]  /*a770*/  @P0 BRA `(.L_x_13257) ;  /* 0x0000004c000c0947 */ /* 0x004fea0003800000 */
[C---:B------:R-:W-:Y:S01]  /*a780*/  VIADD R4, R0.reuse, 0x8 ;  /* 0x0000000800047836 */ /* 0x040fe20000000000 */
[----:B------:R-:W-:Y:S01]  /*a790*/  ULDC UR4, c[0x0][0xac8] ;  /* 0x0002b20000047ab9 */ /* 0x000fe20000000800 */
[C---:B------:R-:W-:Y:S01]  /*a7a0*/  VIADD R5, R0.reuse, 0x10 ;  /* 0x0000001000057836 */ /* 0x040fe20000000000 */
[C---:B------:R-:W-:Y:S01]  /*a7b0*/  ISETP.GE.AND P0, PT, R0.reuse, UR4, PT ;  /* 0x0000000400007c0c */ /* 0x040fe2000bf06270 */
[----:B0-----:R-:W-:Y:S01]  /*a7c0*/  VIADD R11, R0, 0x20 ;  /* 0x00000020000b7836 */ /* 0x001fe20000000000 */
        /* <DEDUP_REMOVED lines=13> */
[----:B------:R-:W-:Y:S02]  /*a8a0*/  @!P1 LEA.HI R4, R4, R4, RZ, 0x1 ;  /* 0x0000000404049211 */ /* 0x000fe400078f08ff */
[----:B------:R-:W-:Y:S02]  /*a8b0*/  @!P2 LEA.HI R5, R5, R5, RZ, 0x1 ;  /* 0x000000050505a211 */ /* 0x000fe400078f08ff */
[----:B-1----:R-:W-:Y:S02]  /*a8c0*/  @!P1 LOP3.LUT R7, R4, 0xfffffffe, RZ, 0xc0, !PT ;  /* 0xfffffffe04079812 */ /* 0x002fe400078ec0ff */
[----:B------:R-:W-:Y:S01]  /*a8d0*/  @!P2 LOP3.LUT R9, R5, 0xfffffffe, RZ, 0xc0, !PT ;  /* 0xfffffffe0509a812 */ /* 0x000fe200078ec0ff */
[--C-:B---3--:R-:W-:Y:S01]  /*a8e0*/  @!P0 IMAD.WIDE R4, R0, 0x4, R2.reuse ;  /* 0x0000000400048825 */ /* 0x108fe200078e0202 */
[----:B------:R-:W-:Y:S02]  /*a8f0*/  ISETP.GE.AND P4, PT, R16, UR4, PT ;  /* 0x0000000410007c0c */ /* 0x000fe4000bf86270 */
[----:B------:R-:W-:Y:S01]  /*a900*/  @!P5 LEA.HI R10, R10, R10, RZ, 0x1 ;  /* 0x0000000a0a0ad211 */ /* 0x000fe200078f08ff */
[----:B----4-:R-:W-:Y:S01]  /*a910*/  @!P1 IMAD.WIDE R6, R7, 0x4, R2 ;  /* 0x0000000407069825 */ /* 0x010fe200078e0202 */
        /* <DEDUP_REMOVED lines=66> */
[----:B----4-:R-:W-:Y:S01]  /*ad40*/  @!P0 LOP3.LUT R13, R20, 0xfffffffe, RZ, 0xc0, !PT ;  /* 0xfffffffe140d8812 */ /* 0x010fe200078ec0ff */
[----:B------:R-:W-:Y:S01]  /*ad50*/  VIADD R20, R0, 0xb8 ;  /* 0x000000b800147836 */ /* 0x000fe20000000000 */
[----:B------:R-:W-:Y:S01]  /*ad60*/  ISETP.GE.AND P6, PT, R18, UR4, PT ;  /* 0x0000000412007c0c */ /* 0x000fe2000bfc6270 */
[----:B0-----:R-:W-:Y:S01]  /*ad70*/  @!P4 IMAD.WIDE R4, R9, 0x4, R2 ;  /* 0x000000040904c825 */ /* 0x001fe200078e0202 */
[----:B------:R-:W-:-:S02]  /*ad80*/  ISETP.GE.AND P5, PT, R19, UR4, PT ;  /* 0x0000000413007c0c */ /* 0x000fc4000bfa6270 */
[----:B------:R-:W-:Y:S01]  /*ad90*/  IADD3 R14, R0, 0x98, RZ ;  /* 0x00000098000e7810 */ /* 0x000fe20007ffe0ff */
        /* <DEDUP_REMOVED lines=19> */
[----:B------:R-:W-:Y:S01]  /*aed0*/  VIADD R18, R0, 0xc0 ;  /* 0x000000c000127836 */ /* 0x000fe20000000000 */
        /* <DEDUP_REMOVED lines=15> */
[----:B----4-:R-:W-:Y:S01]  /*afd0*/  @!P1 LOP3.LUT R13, R20, 0xfffffffe, RZ, 0xc0, !PT ;  /* 0xfffffffe140d9812 */ /* 0x010fe200078ec0ff */
[C---:B------:R-:W-:Y:S01]  /*afe0*/  VIADD R20, R0.reuse, 0xf0 ;  /* 0x000000f000147836 */ /* 0x040fe20000000000 */
[----:B------:R-:W-:Y:S01]  /*aff0*/  IADD3 R19, R0, 0xc8, RZ ;  /* 0x000000c800137810 */ /* 0x000fe20007ffe0ff */
[--C-:B0-----:R-:W-:Y:S01]  /*b000*/  @!P0 IMAD.WIDE R4, R9, 0x4, R2.reuse ;  /* 0x0000000409048825 */ /* 0x101fe200078e0202 */
[----:B------:R-:W-:Y:S02]  /*b010*/  ISETP.GE.AND P5, PT, R18, UR4, PT ;  /* 0x0000000412007c0c */ /* 0x000fe4000bfa6270 */
[----:B------:R-:W-:Y:S01]  /*b020*/  ISETP.GE.AND P6, PT, R19, UR4, PT ;  /* 0x0000000413007c0c */ /* 0x000fe2000bfc6270 */
[----:B-1----:R-:W-:Y:S01]  /*b030*/  @!P4 IMAD.WIDE R6, R15, 0x4, R2 ;  /* 0x000000040f06c825 */ /* 0x002fe200078e0202 */
[----:B------:R0:W-:Y:S01]  /*b040*/  @!P0 ST.E.64 desc[UR44][R4.64], R102 ;  /* 0x0000006604008985 */ /* 0x0001e2000c101b2c */
[----:B------:R-:W-:-:S02]  /*b050*/  IADD3 R16, R0, 0xe0, RZ ;  /* 0x000000e000107810 */ /* 0x000fc40007ffe0ff */
        /* <DEDUP_REMOVED lines=15> */
[----:B------:R-:W-:Y:S02]  /*b150*/  @!P6 LEA.HI R19, R19, R19, RZ, 0x1 ;  /* 0x000000131313e211 */ /* 0x000fe400078f08ff */
[----:B0-----:R-:W-:-:S02]  /*b160*/  @!P5 LOP3.LUT R5, R18, 0xfffffffe, RZ, 0xc0, !PT ;  /* 0xfffffffe1205d812 */ /* 0x001fc400078ec0ff */
        /* <DEDUP_REMOVED lines=33> */
.L_x_13290:
        /* <DEDUP_REMOVED lines=38> */
[----:B0-----:R-:W-:-:S03]  /*b5e0*/  IMAD R9, R8, R7, UR10 ;  /* 0x0000000a08097e24 */ /* 0x001fc6000f8e0207 */
[----:B------:R-:W-:Y:S01]  /*b5f0*/  IADD3 R7, -R5, RZ, RZ ;  /* 0x000000ff05077210 */ /* 0x000fe20007ffe1ff */
        /* <DEDUP_REMOVED lines=16> */
[----:B------:R-:W-:Y:S02]  /*b700*/  LEA.HI.X R5, R2, UR5, R3, 0x2, P0 ;  /* 0x0000000502057c11 */ /* 0x000fe400080f1403 */
[----:B------:R-:W-:-:S05]  /*b710*/  MOV R3, 0xff800000 ;  /* 0xff80000000037802 */ /* 0x000fca0000000f00 */
[----:B------:R0:W-:Y:S01]  /*b720*/  STG.E desc[UR44][R4.64], R3 ;  /* 0x0000000304007986 */ /* 0x0001e2000c10192c */
[----:B------:R-:W-:Y:S05]  /*b730*/  BRA `(.L_x_13257) ;  /* 0x0000003c001c7947 */ /* 0x000fea0003800000 */
.L_x_13255:
        /* <DEDUP_REMOVED lines=18> */
.L_x_13293:
[----:B------:R-:W-:Y:S01]  /*b860*/  ULDC UR40, c[0x0][0xc50] ;  /* 0x0003140000287ab9 */ /* 0x000fe20000000800 */
[----:B------:R-:W-:Y:S01]  /*b870*/  UMOV UR36, UR6 ;  /* 0x0000000600247c82 */ /* 0x000fe20008000000 */
[----:B------:R-:W-:-:S11]  /*b880*/  UISETP.NE.AND UP0, UPT, UR40, 0x1, UPT ;  /* 0x000000012800788c */ /* 0x000fd6000bf05270 */
[----:B------:R-:W-:Y:S01]  /*b890*/  @UP0 ULDC UR4, c[0x0][0xc54] ;  /* 0x0003150000040ab9 */ /* 0x000fe20000000800 */
[----:B------:R-:W-:Y:S01]  /*b8a0*/  @UP0 ULDC UR7, c[0x0][0xc58] ;  /* 0x0003160000070ab9 */ /* 0x000fe20000000800 */
[----:B------:R-:W-:-:S04]  /*b8b0*/  UIMAD.WIDE.U32 UR4, UR6, UR4, URZ ;  /* 0x00000004060472a5 */ /* 0x000fc8000f8e003f */
[----:B------:R-:W-:-:S12]  /*b8c0*/  @UP0 USHF.R.U32.HI UR36, URZ, UR7, UR5 ;  /* 0x000000073f240299 */ /* 0x000fd80008011605 */
.L_x_13294:
[----:B------:R-:W-:Y:S01]  /*b8d0*/  ISETP.GE.AND P0, PT, R17, RZ, PT ;  /* 0x000000ff1100720c */ /* 0x000fe20003f06270 */
[----:B------:R-:W-:Y:S01]  /*b8e0*/  UIADD3 UR4, -UR36, URZ, URZ ;  /* 0x0000003f24047290 */ /* 0x000fe2000fffe13f */
[----:B------:R-:W-:Y:S01]  /*b8f0*/  IMAD.MOV.U32 R0, RZ, RZ, 0x1 ;  /* 0x00000001ff007424 */ /* 0x000fe200078e00ff */
[----:B------:R-:W-:Y:S01]  /*b900*/  MOV R9, 0x1 ;  /* 0x0000000100097802 */ /* 0x000fe20000000f00 */
[----:B------:R-:W-:Y:S01]  /*b910*/  IMAD.MOV.U32 R6, RZ, RZ, RZ ;  /* 0x000000ffff067224 */ /* 0x000fe200078e00ff */
[----:B------:R-:W-:-:S08]  /*b920*/  UIMAD UR40, UR40, UR4, UR6 ;  /* 0x00000004282872a4 */ /* 0x000fd0000f8e0206 */
[----:B------:R-:W-:Y:S05]  /*b930*/  @!P0 BRA `(.L_x_13295) ;  /* 0x0000003400dc8947 */ /* 0x000fea0003800000 */
[----:B------:R-:W0:Y:S01]  /*b940*/  S2UR UR6, SR_CTAID.X ;  /* 0x00000000000679c3 */ /* 0x000e220000002500 */
[----:B------:R-:W-:Y:S01]  /*b950*/  ULDC UR7, c[0x0][0x448] ;  /* 0x0001120000077ab9 */ /* 0x000fe20000000800 */
[----:B------:R-:W-:Y:S01]  /*b960*/  ULDC.64 UR4, c[0x0][0x418] ;  /* 0x0001060000047ab9 */ /* 0x000fe20000000a00 */
[----:B------:R-:W-:Y:S02]  /*b970*/  UISETP.NE.AND UP1, UPT, UR7, 0x1, UPT ;  /* 0x000000010700788c */ /* 0x000fe4000bf25270 */
[----:B------:R-:W-:Y:S01]  /*b980*/  UISETP.NE.U32.AND UP0, UPT, UR4, URZ, UPT ;  /* 0x0000003f0400728c */ /* 0x000fe2000bf05070 */
[----:B------:R-:W-:Y:S01]  /*b990*/  ULDC UR8, c[0x0][0x424] ;  /* 0x0001090000087ab9 */ /* 0x000fe20000000800 */
[----:B------:R-:W-:Y:S02]  /*b9a0*/  ULDC UR7, c[0x0][0x288] ;  /* 0x0000a20000077ab9 */ /* 0x000fe40000000800 */
[----:B------:R-:W-:Y:S02]  /*b9b0*/  UISETP.NE.AND.EX UP0, UPT, UR5, URZ, UPT, UP0 ;  /* 0x0000003f0500728c */ /* 0x000fe4000bf05300 */
[----:B------:R-:W-:-:S02]  /*b9c0*/  UIADD3 UR7, -UR7, 0x60, URZ ;  /* 0x0000006007077890 */ /* 0x000fc4000fffe13f */
[----:B------:R-:W-:Y:S01]  /*b9d0*/  USEL UR8, UR8, 0x1, UP0 ;  /* 0x0000000108087887 */ /* 0x000fe20008000000 */
[----:B------:R-:W-:Y:S01]  /*b9e0*/  @UP1 ULDC UR4, c[0x0][0x44c] ;  /* 0x0001130000041ab9 */ /* 0x000fe20000000800 */
[----:B------:R-:W-:Y:S01]  /*b9f0*/  ULDC UR9, c[0x0][0x2f0] ;  /* 0x0000bc0000097ab9 */ /* 0x000fe20000000800 */
[----:B------:R-:W-:Y:S01]  /*ba00*/  @UP1 ULDC UR10, c[0x0][0x450] ;  /* 0x00011400000a1ab9 */ /* 0x000fe20000000800 */
[----:B------:R-:W-:Y:S01]  /*ba10*/  UIMAD UR7, UR8, UR9, UR7 ;  /* 0x00000009080772a4 */ /* 0x000fe2000f8e0207 */
[----:B------:R-:W-:Y:S01]  /*ba20*/  UMOV UR43, URZ ;  /* 0x0000003f002b7c82 */ /* 0x000fe20008000000 */
[----:B0-----:R-:W-:-:S04]  /*ba30*/  ULEA UR6, UR6, 0x7f, 0x7 ;  /* 0x0000007f06067891 */ /* 0x001fc8000f8e383f */
[----:B------:R-:W-:Y:S02]  /*ba40*/  UIMAD.WIDE.U32 UR4, UR6, UR4, URZ ;  /* 0x00000004060472a5 */ /* 0x000fe4000f8e003f */
[----:B------:R-:W-:Y:S02]  /*ba50*/  UIMAD UR4, UR8, UR9, 0x5f ;  /* 0x0000005f080474a4 */ /* 0x000fe4000f8e0209 */
[----:B------:R-:W-:Y:S02]  /*ba60*/  @UP1 USHF.R.U32.HI UR6, URZ, UR10, UR5 ;  /* 0x0000000a3f061299 */ /* 0x000fe40008011605 */
[----:B------:R-:W-:Y:S02]  /*ba70*/  UIMAD.WIDE UR4, UR4, 0x2aaaaaab, URZ ;  /* 0x2aaaaaab040478a5 */ /* 0x000fe4000f8e023f */
[----:B------:R-:W-:Y:S02]  /*ba80*/  UIADD3 UR7, UR7, UR6, URZ ;  /* 0x0000000607077290 */ /* 0x000fe4000fffe03f */
[----:B------:R-:W-:-:S02]  /*ba90*/  USHF.R.U32.HI UR4, URZ, 0x1f, UR5 ;  /* 0x0000001f3f047899 */ /* 0x000fc40008011605 */
[----:B------:R-:W-:Y:S02]  /*baa0*/  UIMAD.WIDE UR6, UR7, 0x2aaaaaab, URZ ;  /* 0x2aaaaaab070678a5 */ /* 0x000fe4000f8e023f */
[----:B------:R-:W-:Y:S02]  /*bab0*/  ULEA.HI.SX32 UR4, UR5, UR4, 0x1c ;  /* 0x0000000405047291 */ /* 0x000fe4000f8fe23f */
[----:B------:R-:W-:Y:S02]  /*bac0*/  USHF.R.U32.HI UR6, URZ, 0x1f, UR7 ;  /* 0x0000001f3f067899 */ /* 0x000fe40008011607 */
[----:B------:R-:W-:Y:S02]  /*bad0*/  USHF.R.U32.HI UR10, URZ, 0x10, UR40 ;  /* 0x000000103f0a7899 */ /* 0x000fe40008011628 */
[----:B------:R-:W-:Y:S02]  /*bae0*/  ULEA.HI.SX32 UR6, UR7, UR6, 0x1c ;  /* 0x0000000607067291 */ /* 0x000fe4000f8fe23f */
[----:B------:R-:W-:-:S02]  /*baf0*/  ULOP3.LUT UR40, UR40, 0xffff, URZ, 0xc0, !UPT ;  /* 0x0000ffff28287892 */ /* 0x000fc4000f8ec03f */
        /* <DEDUP_REMOVED lines=11> */
[----:B------:R-:W-:Y:S02]  /*bbb0*/  IABS R5, R4 ;  /* 0x0000000400057213 */ /* 0x000fe40000000000 */
[----:B------:R-:W-:Y:S02]  /*bbc0*/  R2UR UR11, R2 ;  /* 0x00000000020b72ca */ /* 0x000fe400000e0000 */
[----:B------:R-:W-:Y:S01]  /*bbd0*/  MOV R4, UR6 ;  /* 0x0000000600047c02 */ /* 0x000fe20008000f00 */
[----:B------:R-:W-:Y:S01]  /*bbe0*/  IMAD.MOV R5, RZ, RZ, -R5 ;  /* 0x000000ffff057224 */ /* 0x000fe200078e0a05 */
[----:B------:R-:W-:-:S09]  /*bbf0*/  ULOP3.LUT UR6, UR6, UR10, URZ, 0x3c, !UPT ;  /* 0x0000000a06067292 */ /* 0x000fd2000f8e3c3f */
        /* <DEDUP_REMOVED lines=24> */
.L_x_13296:
[----:B------:R-:W-:Y:S01]  /*bd80*/  UIMAD UR39, UR40, UR43, URZ ;  /* 0x0000002b282772a4 */ /* 0x000fe2000f8e023f */
[----:B------:R-:W-:Y:S01]  /*bd90*/  MOV R2, UR41 ;  /* 0x0000002900027c02 */ /* 0x000fe20008000f00 */
[----:B------:R-:W-:Y:S01]  /*bda0*/  IMAD.MOV.U32 R6, RZ, RZ, RZ ;  /* 0x000000ffff067224 */ /* 0x000fe200078e00ff */
[----:B------:R-:W-:-:S03]  /*bdb0*/  MOV R9, 0x1 ;  /* 0x0000000100097802 */ /* 0x000fc60000000f00 */
        /* <DEDUP_REMOVED lines=28> */
.L_x_13297:
        /* <DEDUP_REMOVED lines=20> */
.L_x_13299:
        /* <DEDUP_REMOVED lines=15> */
.L_x_13298:
        /* <DEDUP_REMOVED lines=17> */
.L_x_13379:
        /* <DEDUP_REMOVED lines=8> */
.L_x_13382:
[----:B------:R-:W-:Y:S05]  /*c340*/  @!P6 BRA `(.L_x_13301) ;  /* 0x0000000000d4e947 */ /* 0x000fea0003800000 */
[----:B------:R-:W-:Y:S01]  /*c350*/  IMAD.MOV.U32 R16, RZ, RZ, R17 ;  /* 0x000000ffff107224 */ /* 0x000fe200078e0011 */
[----:B------:R-:W-:Y:S06]  /*c360*/  @!P1 BRA `(.L_x_13303) ;  /* 0x0000000000509947 */ /* 0x000fec0003800000 */
[----:B------:R-:W-:Y:S01]  /*c370*/  MOV R8, R0 ;  /* 0x0000000000087202 */ /* 0x000fe20000000f00 */
        /* <DEDUP_REMOVED lines=11> */
[----:B------:R-:W-:-:S03]  /*c430*/  IMAD.WIDE.U32 R4, R17, UR4, R4 ;  /* 0x0000000411047c25 */ /* 0x000fc6000f8e0004 */
[----:B------:R-:W-:Y:S02]  /*c440*/  LEA R2, P0, R4, R2, 0x2 ;  /* 0x0000000204027211 */ /* 0x000fe400078010ff */
[----:B------:R-:W-:-:S04]  /*c450*/  IADD3 R5, R5, R9, RZ ;  /* 0x0000000905057210 */ /* 0x000fc80007ffe0ff */
[----:B------:R-:W-:-:S05]  /*c460*/  LEA.HI.X R3, R4, R3, R5, 0x2, P0 ;  /* 0x0000000304037211 */ /* 0x000fca00000f1405 */
[----:B------:R0:W5:Y:S01]  /*c470*/  LDG.E R16, desc[UR44][R2.64] ;  /* 0x0000002c02107981 */ /* 0x000162000c1e1900 */
[----:B------:R-:W-:-:S04]  /*c480*/  IMAD.MOV R5, RZ, RZ, -R7 ;  /* 0x000000ffff057224 */ /* 0x000fc800078e0a07 */
[----:B------:R-:W-:-:S05]  /*c490*/  IMAD R8, R0, R5, R8 ;  /* 0x0000000500087224 */ /* 0x000fca00078e0208 */
[----:B------:R0:W-:Y:S02]  /*c4a0*/  STL [R1+0x4], R8 ;  /* 0x0000040801007387 */ /* 0x0001e40000100800 */
.L_x_13303:
[----:B------:R-:W-:Y:S01]  /*c4b0*/  IMAD.MOV.U32 R0, RZ, RZ, 0x1 ;  /* 0x00000001ff007424 */ /* 0x000fe200078e00ff */
[----:B0-----:R-:W0:Y:S04]  /*c4c0*/  S2R R8, SR_TID.X ;  /* 0x0000000000087919 */ /* 0x001e280000002100 */
[----:B------:R-:W-:-:S04]  /*c4d0*/  SHF.L.U32 R0, R0, 0x1f, RZ ;  /* 0x0000001f00007819 */ /* 0x000fc800000006ff */
[----:B------:R-:W1:Y:S01]  /*c4e0*/  SYNCS.PHASECHK.TRANS64.TRYWAIT P0, [UR38+0x22840], R0 ;  /* 0x02284000ff0075a7 */ /* 0x000e620008000166 */
[----:B0-----:R-:W-:-:S04]  /*c4f0*/  LOP3.LUT R2, R8, 0x7f, RZ, 0xc0, !PT ;  /* 0x0000007f08027812 */ /* 0x001fc800078ec0ff */
[----:B------:R-:W-:Y:S01]  /*c500*/  ISETP.NE.AND P1, PT, R2, RZ, PT ;  /* 0x000000ff0200720c */ /* 0x000fe20003f25270 */
[----:B-1----:R-:W-:-:S12]  /*c510*/  @!P0 BRA `(.L_x_13304) ;  /* 0x0000003000888947 */ /* 0x002fd80003800000 */
.L_x_13383:
[----:B------:R-:W-:Y:S05]  /*c520*/  @P1 BRA `(.L_x_13305) ;  /* 0x0000000000181947 */ /* 0x000fea0003800000 */
[----:B------:R-:W1:Y:S01]  /*c530*/  S2R R2, SR_TID.X ;  /* 0x0000000000027919 */ /* 0x000e620000002100 */
[----:B0-----:R-:W-:-:S04]  /*c540*/  MOV R0, 0x3000 ;  /* 0x0000300000007802 */ /* 0x001fc80000000f00 */
[----:B------:R2:W-:Y:S01]  /*c550*/  SYNCS.ARRIVE.TRANS64 RZ, [UR38+0x22830], R0 ;  /* 0x02283000ffff79a7 */ /* 0x0005e20008000026 */
[----:B-1----:R-:W-:-:S13]  /*c560*/  LOP3.LUT P0, RZ, R2, 0x1f, RZ, 0xc0, !PT ;  /* 0x0000001f02ff7812 */ /* 0x002fda000780c0ff */
[----:B--2---:R-:W-:Y:S05]  /*c570*/  @!P0 BRA `(.L_x_13305) ;  /* 0x0000000000048947 */ /* 0x004fea0003800000 */
[----:B------:R-:W-:Y:S01]  /*c580*/  BPT.TRAP 0x1 ;  /* 0x000000040000795c */ /* 0x000fe20000300000 */
.L_x_13305:
        /* <DEDUP_REMOVED lines=17> */
.L_x_13301:
        /* <DEDUP_REMOVED lines=22> */
.L_x_13306:
        /* <DEDUP_REMOVED lines=19> */
[----:B---3--:R-:W-:Y:S02]  /*c930*/  IMAD R8, R11, R2, RZ ;  /* 0x000000020b087224 */ /* 0x008fe400078e02ff */
[----:B----4-:R-:W-:Y:S02]  /*c940*/  IMAD R0, R10, 0x80, R9 ;  /* 0x000000800a007824 */ /* 0x010fe400078e0209 */
[----:B------:R-:W-:Y:S02]  /*c950*/  IMAD R9, R14, R3, R8 ;  /* 0x000000030e097224 */ /* 0x000fe400078e0208 */
[----:B0-----:R-:W-:Y:S01]  /*c960*/  @P0 IMAD.HI.U32 R3, R0, R5, RZ ;  /* 0x0000000500030227 */ /* 0x001fe200078e00ff */
[----:B------:R-:W-:-:S04]  /*c970*/  MOV R5, R0 ;  /* 0x0000000000057202 */ /* 0x000fc80000000f00 */
[----:B-1----:R-:W-:Y:S01]  /*c980*/  @P0 SHF.R.U32.HI R5, RZ, R6, R3 ;  /* 0x00000006ff050219 */ /* 0x002fe20000011603 */
[----:B------:R-:W-:Y:S01]  /*c990*/  IMAD.WIDE.U32 R2, R14, R2, UR4 ;  /* 0x000000040e027e25 */ /* 0x000fe2000f8e0002 */
[----:B------:R-:W-:Y:S02]  /*c9a0*/  ULDC.64 UR4, c[0x0][0x2d0] ;  /* 0x0000b40000047ab9 */ /* 0x000fe40000000a00 */
[----:B------:R-:W-:Y:S01]  /*c9b0*/  SHF.R.S32.HI R6, RZ, 0x1f, R5 ;  /* 0x0000001fff067819 */ /* 0x000fe20000011405 */
[----:B------:R-:W-:Y:S02]  /*c9c0*/  IMAD.IADD R3, R3, 0x1, R9 ;  /* 0x0000000103037824 */ /* 0x000fe400078e0209 */
[----:B------:R-:W-:Y:S02]  /*c9d0*/  IMAD.MOV R9, RZ, RZ, -R5 ;  /* 0x000000ffff097224 */ /* 0x000fe400078e0a05 */
[----:B------:R-:W-:Y:S02]  /*c9e0*/  IMAD R6, R6, UR4, RZ ;  /* 0x0000000406067c24 */ /* 0x000fe4000f8e02ff */
[----:B------:R-:W-:-:S02]  /*c9f0*/  IMAD R0, R4, R9, R0 ;  /* 0x0000000904007224 */ /* 0x000fc400078e0200 */
[C---:B------:R-:W-:Y:S01]  /*ca00*/  IMAD R9, R5.reuse, UR5, R6 ;  /* 0x0000000505097c24 */ /* 0x040fe2000f8e0206 */
[----:B------:R-:W-:Y:S01]  /*ca10*/  SHF.L.U32 R6, R12, 0x3, RZ ;  /* 0x000000030c067819 */ /* 0x000fe200000006ff */
[----:B------:R-:W-:Y:S01]  /*ca20*/  IMAD.WIDE.U32 R2, R5, UR4, R2 ;  /* 0x0000000405027c25 */ /* 0x000fe2000f8e0002 */
        /* <DEDUP_REMOVED lines=35> */
[----:B------:R-:W-:-:S09]  /*cc60*/  VIADD R9, R7, 0x20 ;  /* 0x0000002007097836 */ /* 0x000fd20000000000 */
[----:B------:R-:W-:Y:S02]  /*cc70*/  @!P1 LEA R21, R6, UR38, 0x1 ;  /* 0x0000002606159c11 */ /* 0x000fe4000f8e08ff */
[----:B0-----:R-:W-:-:S05]  /*cc80*/  @!P1 LEA R14, P2, R8, R14, 0x1 ;  /* 0x0000000e080e9211 */ /* 0x001fca00078408ff */
[----:B-1----:R-:W-:Y:S01]  /*cc90*/  @!P1 IMAD.X R3, RZ, RZ, R2, P2 ;  /* 0x000000ffff039224 */ /* 0x002fe200010e0602 */
[----:B------:R-:W-:Y:S02]  /*cca0*/  @!P1 MOV R2, R14 ;  /* 0x0000000e00029202 */ /* 0x000fe40000000f00 */
        /* <DEDUP_REMOVED lines=28> */
[----:B------:R-:W-:-:S03]  /*ce70*/  ISETP.GE.AND P1, PT, R11, R4, PT ;  /* 0x000000040b00720c */ /* 0x000fc60003f26270 */
        /* <DEDUP_REMOVED lines=17> */
.L_x_13400:
[----:B------:R-:W-:-:S05]  /*cf90*/  VIADD R7, R7, 0x70 ;  /* 0x0000007007077836 */ /* 0x000fca0000000000 */
[----:B------:R-:W-:Y:S02]  /*cfa0*/  ISETP.GE.AND P1, PT, R7, R4, PT ;  /* 0x000000040700720c */ /* 0x000fe40003f26270 */
[----:B------:R-:W-:-:S04]  /*cfb0*/  MOV R4, 0x1 ;  /* 0x0000000100047802 */ /* 0x000fc80000000f00 */
        /* <DEDUP_REMOVED lines=15> */
.L_x_13401:
        /* <DEDUP_REMOVED lines=9> */
.L_x_13402:
        /* <DEDUP_REMOVED lines=8> */
.L_x_13313:
[----:B------:R-:W-:Y:S05]  /*d1c0*/  BSYNC B1 ;  /* 0x0000000000017941 */ /* 0x000fea0003800000 */
.L_x_13312:
        /* <DEDUP_REMOVED lines=11> */
.L_x_13314:
        /* <DEDUP_REMOVED lines=13> */
.L_x_13315:
        /* <DEDUP_REMOVED lines=13> */
.L_x_13316:
        /* <DEDUP_REMOVED lines=13> */
.L_x_13317:
        /* <DEDUP_REMOVED lines=8> */
.L_x_13310:
[----:B------:R-:W-:Y:S05]  /*d570*/  BSYNC B0 ;  /* 0x0000000000007941 */ /* 0x000fea0003800000 */
.L_x_13309:
[----:B0-----:R-:W2:Y:S01]  /*d580*/  LDL.LU R3, [R1+0x8] ;  /* 0x0000080001037983 */ /* 0x001ea20000300800 */
[----:B------:R-:W-:Y:S02]  /*d590*/  IMAD.MOV.U32 R9, RZ, RZ, RZ ;  /* 0x000000ffff097224 */ /* 0x000fe400078e00ff */
[----:B------:R-:W-:Y:S01]  /*d5a0*/  IMAD.MOV.U32 R6, RZ, RZ, 0x1 ;  /* 0x00000001ff067424 */ /* 0x000fe200078e00ff */
[----:B--2---:R-:W-:-:S04]  /*d5b0*/  IADD3 R7, R3, -0x2, RZ ;  /* 0xfffffffe03077810 */ /* 0x004fc80007ffe0ff */
        /* <DEDUP_REMOVED lines=9> */
[----:B------:R-:W-:-:S04]  /*d650*/  IADD3 R3, RZ, -UR4, RZ ;  /* 0x80000004ff037c10 */ /* 0x000fc8000fffe0ff */
        /* <DEDUP_REMOVED lines=16> */
.L_x_13351:
[----:B------:R-:W-:Y:S01]  /*d760*/  ISETP.NE.AND P0, PT, R19, RZ, PT ;  /* 0x000000ff1300720c */ /* 0x000fe20003f05270 */
[----:B------:R-:W-:Y:S01]  /*d770*/  BSSY B1, `(.L_x_13319) ;  /* 0x0000083000017945 */ /* 0x000fe20003800000 */
[----:B------:R-:W-:-:S04]  /*d780*/  IADD3 R8, R8, -0x2, RZ ;  /* 0xfffffffe08087810 */ /* 0x000fc80007ffe0ff */
[----:B------:R-:W-:-:S07]  /*d790*/  ISETP.NE.AND P1, PT, R8, RZ, PT ;  /* 0x000000ff0800720c */ /* 0x000fce0003f25270 */
[----:B------:R-:W-:Y:S06]  /*d7a0*/  @!P0 BRA `(.L_x_13320) ;  /* 0x0000000400fc8947 */ /* 0x000fec0003800000 */
[----:B------:R-:W2:Y:S01]  /*d7b0*/  LDL R2, [R1] ;  /* 0x0000000001027983 */ /* 0x000ea20000100800 */
[----:B------:R-:W-:Y:S01]  /*d7c0*/  IMAD.MOV.U32 R13, RZ, RZ, R7 ;  /* 0x000000ffff0d7224 */ /* 0x000fe200078e0007 */
        /* <DEDUP_REMOVED lines=21> */
.L_x_13321:
[----:B------:R-:W1:Y:S01]  /*d920*/  S2R R2, SR_TID.X ;  /* 0x0000000000027919 */ /* 0x000e620000002100 */
[----:B------:R-:W-:Y:S01]  /*d930*/  BSSY B2, `(.L_x_13322) ;  /* 0x0000006000027945 */ /* 0x000fe20003800000 */
[----:B-1----:R-:W-:Y:S02]  /*d940*/  LOP3.LUT R3, R2, 0x7f, RZ, 0xc0, !PT ;  /* 0x0000007f02037812 */ /* 0x002fe400078ec0ff */
[----:B------:R-:W-:Y:S02]  /*d950*/  SHF.L.U32 R2, R0, 0x1f, RZ ;  /* 0x0000001f00027819 */ /* 0x000fe400000006ff */
[----:B------:R-:W-:Y:S02]  /*d960*/  ISETP.NE.AND P2, PT, R3, RZ, PT ;  /* 0x000000ff0300720c */ /* 0x000fe40003f45270 */
[----:B------:R-:W1:Y:S02]  /*d970*/  SYNCS.PHASECHK.TRANS64.TRYWAIT P0, [UR38+0x22848], R2 ;  /* 0x02284802ff0075a7 */ /* 0x000e640008000166 */
[----:B-1----:R-:W-:Y:S09]  /*d980*/  @!P0 BRA `(.L_x_13323) ;  /* 0x0000002800208947 */ /* 0x002ff20003800000 */
.L_x_13403:
[----:B------:R-:W-:Y:S05]  /*d990*/  BSYNC B2 ;  /* 0x0000000000027941 */ /* 0x000fea0003800000 */
.L_x_13322:
[----:B------:R-:W-:Y:S04]  /*d9a0*/  BSSY B2, `(.L_x_13324) ;  /* 0x0000007000027945 */ /* 0x000fe80003800000 */
[----:B------:R-:W-:Y:S05]  /*d9b0*/  @P2 BRA `(.L_x_13325) ;  /* 0x0000000000142947 */ /* 0x000fea0003800000 */
[----:B------:R-:W-:Y:S02]  /*d9c0*/  ISETP.NE.AND P0, PT, R10, RZ, PT ;  /* 0x000000ff0a00720c */ /* 0x000fe40003f05270 */
[----:B-1----:R-:W-:-:S04]  /*d9d0*/  MOV R3, 0x3000 ;  /* 0x0000300000037802 */ /* 0x002fc80000000f00 */
[----:B------:R2:W-:Y:S07]  /*d9e0*/  SYNCS.ARRIVE.TRANS64 RZ, [UR38+0x22838], R3 ;  /* 0x02283803ffff79a7 */ /* 0x0005ee0008000026 */
[----:B------:R-:W-:Y:S05]  /*d9f0*/  @!P0 BRA `(.L_x_13325) ;  /* 0x0000000000048947 */ /* 0x000fea0003800000 */
[----:B------:R-:W-:Y:S01]  /*da00*/  BPT.TRAP 0x1 ;  /* 0x000000040000795c */ /* 0x000fe20000300000 */
.L_x_13325:
[----:B------:R-:W-:Y:S05]  /*da10*/  BSYNC B2 ;  /* 0x0000000000027941 */ /* 0x000fea0003800000 */
.L_x_13324:
        /* <DEDUP_REMOVED lines=11> */
.L_x_13326:
        /* <DEDUP_REMOVED lines=10> */
.L_x_13404:
[----:B------:R-:W-:Y:S05]  /*db70*/  BSYNC B2 ;  /* 0x0000000000027941 */ /* 0x000fea0003800000 */
.L_x_13327:
        /* <DEDUP_REMOVED lines=9> */
.L_x_13330:
[----:B------:R-:W-:Y:S05]  /*dc10*/  BSYNC B2 ;  /* 0x0000000000027941 */ /* 0x000fea0003800000 */
.L_x_13329:
        /* <DEDUP_REMOVED lines=9> */
.L_x_13331:
        /* <DEDUP_REMOVED lines=13> */
.L_x_13332:
        /* <DEDUP_REMOVED lines=13> */
.L_x_13333:
        /* <DEDUP_REMOVED lines=13> */
.L_x_13334:
        /* <DEDUP_REMOVED lines=8> */
.L_x_13320:
[----:B------:R-:W-:Y:S05]  /*dfa0*/  BSYNC B1 ;  /* 0x0000000000017941 */ /* 0x000fea0003800000 */
.L_x_13319:
        /* <DEDUP_REMOVED lines=27> */
.L_x_13337:
[----:B------:R-:W1:Y:S01]  /*e160*/  S2R R2, SR_TID.X ;  /* 0x0000000000027919 */ /* 0x000e620000002100 */
[----:B------:R-:W-:Y:S01]  /*e170*/  BSSY B2, `(.L_x_13338) ;  /* 0x0000006000027945 */ /* 0x000fe20003800000 */
[----:B-1----:R-:W-:Y:S02]  /*e180*/  LOP3.LUT R3, R2, 0x7f, RZ, 0xc0, !PT ;  /* 0x0000007f02037812 */ /* 0x002fe400078ec0ff */
[----:B------:R-:W-:Y:S02]  /*e190*/  SHF.L.U32 R2, R0, 0x1f, RZ ;  /* 0x0000001f00027819 */ /* 0x000fe400000006ff */
[----:B------:R-:W-:Y:S02]  /*e1a0*/  ISETP.NE.AND P2, PT, R3, RZ, PT ;  /* 0x000000ff0300720c */ /* 0x000fe40003f45270 */
[----:B------:R-:W1:Y:S02]  /*e1b0*/  SYNCS.PHASECHK.TRANS64.TRYWAIT P0, [UR38+0x22840], R2 ;  /* 0x02284002ff0075a7 */ /* 0x000e640008000166 */
[----:B-1----:R-:W-:Y:S09]  /*e1c0*/  @!P0 BRA `(.L_x_13339) ;  /* 0x0000002000408947 */ /* 0x002ff20003800000 */
.L_x_13405:
[----:B------:R-:W-:Y:S05]  /*e1d0*/  BSYNC B2 ;  /* 0x0000000000027941 */ /* 0x000fea0003800000 */
.L_x_13338:
[----:B------:R-:W-:Y:S04]  /*e1e0*/  BSSY B2, `(.L_x_13340) ;  /* 0x0000007000027945 */ /* 0x000fe80003800000 */
[----:B------:R-:W-:Y:S05]  /*e1f0*/  @P2 BRA `(.L_x_13341) ;  /* 0x0000000000142947 */ /* 0x000fea0003800000 */
[----:B------:R-:W-:Y:S01]  /*e200*/  ISETP.NE.AND P0, PT, R10, RZ, PT ;  /* 0x000000ff0a00720c */ /* 0x000fe20003f05270 */
[----:B-1----:R-:W-:-:S04]  /*e210*/  IMAD.MOV.U32 R3, RZ, RZ, 0x3000 ;  /* 0x00003000ff037424 */ /* 0x002fc800078e00ff */
[----:B------:R2:W-:Y:S08]  /*e220*/  SYNCS.ARRIVE.TRANS64 RZ, [UR38+0x22830], R3 ;  /* 0x02283003ffff79a7 */ /* 0x0005f00008000026 */
[----:B--2---:R-:W-:Y:S05]  /*e230*/  @!P0 BRA `(.L_x_13341) ;  /* 0x0000000000048947 */ /* 0x004fea0003800000 */
[----:B------:R-:W-:Y:S01]  /*e240*/  BPT.TRAP 0x1 ;  /* 0x000000040000795c */ /* 0x000fe20000300000 */
.L_x_13341:
[----:B------:R-:W-:Y:S05]  /*e250*/  BSYNC B2 ;  /* 0x0000000000027941 */ /* 0x000fea0003800000 */
.L_x_13340:
        /* <DEDUP_REMOVED lines=11> */
.L_x_13342:
        /* <DEDUP_REMOVED lines=11> */
.L_x_13406:
[----:B------:R-:W-:Y:S05]  /*e3c0*/  BSYNC B2 ;  /* 0x0000000000027941 */ /* 0x000fea0003800000 */
.L_x_13343:
        /* <DEDUP_REMOVED lines=9> */
.L_x_13346:
[----:B------:R-:W-:Y:S05]  /*e460*/  BSYNC B2 ;  /* 0x0000000000027941 */ /* 0x000fea0003800000 */
.L_x_13345:
        /* <DEDUP_REMOVED lines=9> */
.L_x_13347:
        /* <DEDUP_REMOVED lines=13> */
.L_x_13348:
        /* <DEDUP_REMOVED lines=13> */
.L_x_13349:
        /* <DEDUP_REMOVED lines=13> */
.L_x_13350:
        /* <DEDUP_REMOVED lines=8> */
.L_x_13336:
[----:B------:R-:W-:Y:S05]  /*e7f0*/  BSYNC B1 ;  /* 0x0000000000017941 */ /* 0x000fea0003800000 */
.L_x_13335:
[----:B------:R-:W-:Y:S01]  /*e800*/  IADD3 R7, R7, -0x2, RZ ;  /* 0xfffffffe07077810 */ /* 0x000fe20007ffe0ff */
[----:B------:R-:W-:Y:S06]  /*e810*/  @P1 BRA `(.L_x_13351) ;  /* 0xffffffec00d01947 */ /* 0x000fec000383ffff */
[----:B------:R-:W-:Y:S05]  /*e820*/  BSYNC B0 ;  /* 0x0000000000007941 */ /* 0x000fea0003800000 */
.L_x_13318:
        /* <DEDUP_REMOVED lines=27> */
.L_x_13354:
[----:B------:R-:W1:Y:S01]  /*e9e0*/  S2R R2, SR_TID.X ;  /* 0x0000000000027919 */ /* 0x000e620000002100 */
[----:B------:R-:W-:Y:S01]  /*e9f0*/  BSSY B1, `(.L_x_13355) ;  /* 0x0000006000017945 */ /* 0x000fe20003800000 */
[----:B-1----:R-:W-:Y:S02]  /*ea00*/  LOP3.LUT R3, R2, 0x7f, RZ, 0xc0, !PT ;  /* 0x0000007f02037812 */ /* 0x002fe400078ec0ff */
[----:B------:R-:W-:Y:S02]  /*ea10*/  SHF.L.U32 R2, R0, 0x1f, RZ ;  /* 0x0000001f00027819 */ /* 0x000fe400000006ff */
[----:B------:R-:W-:Y:S02]  /*ea20*/  ISETP.NE.AND P1, PT, R3, RZ, PT ;  /* 0x000000ff0300720c */ /* 0x000fe40003f25270 */
[----:B------:R-:W1:Y:S02]  /*ea30*/  SYNCS.PHASECHK.TRANS64.TRYWAIT P0, [UR38+0x22848], R2 ;  /* 0x02284802ff0075a7 */ /* 0x000e640008000166 */
[----:B-1----:R-:W-:Y:S09]  /*ea40*/  @!P0 BRA `(.L_x_13356) ;  /* 0x0000001800508947 */ /* 0x002ff20003800000 */
.L_x_13407:
[----:B------:R-:W-:Y:S05]  /*ea50*/  BSYNC B1 ;  /* 0x0000000000017941 */ /* 0x000fea0003800000 */
.L_x_13355:
[----:B------:R-:W-:Y:S04]  /*ea60*/  BSSY B1, `(.L_x_13357) ;  /* 0x0000007000017945 */ /* 0x000fe80003800000 */
[----:B------:R-:W-:Y:S05]  /*ea70*/  @P1 BRA `(.L_x_13358) ;  /* 0x0000000000141947 */ /* 0x000fea0003800000 */
[----:B------:R-:W-:Y:S01]  /*ea80*/  ISETP.NE.AND P0, PT, R10, RZ, PT ;  /* 0x000000ff0a00720c */ /* 0x000fe20003f05270 */
[----:B-1----:R-:W-:-:S04]  /*ea90*/  IMAD.MOV.U32 R3, RZ, RZ, 0x3000 ;  /* 0x00003000ff037424 */ /* 0x002fc800078e00ff */
[----:B------:R2:W-:Y:S08]  /*eaa0*/  SYNCS.ARRIVE.TRANS64 RZ, [UR38+0x22838], R3 ;  /* 0x02283803ffff79a7 */ /* 0x0005f00008000026 */
[----:B--2---:R-:W-:Y:S05]  /*eab0*/  @!P0 BRA `(.L_x_13358) ;  /* 0x0000000000048947 */ /* 0x004fea0003800000 */
[----:B------:R-:W-:Y:S01]  /*eac0*/  BPT.TRAP 0x1 ;  /* 0x000000040000795c */ /* 0x000fe20000300000 */
.L_x_13358:
[----:B------:R-:W-:Y:S05]  /*ead0*/  BSYNC B1 ;  /* 0x0000000000017941 */ /* 0x000fea0003800000 */
.L_x_13357:
[----:B------:R-:W-:Y:S01]  /*eae0*/  MOV R4, RZ ;  /* 0x000000ff00047202 */ /* 0x000fe20000000f00 */
        /* <DEDUP_REMOVED lines=10> */
.L_x_13359:
        /* <DEDUP_REMOVED lines=11> */
.L_x_13408:
[----:B------:R-:W-:Y:S05]  /*ec40*/  BSYNC B1 ;  /* 0x0000000000017941 */ /* 0x000fea0003800000 */
.L_x_13360:
[----:B------:R-:W-:Y:S01]  /*ec50*/  BSSY B1, `(.L_x_13362) ;  /* 0x0000009000017945 */ /* 0x000fe20003800000 */
[----:B-1----:R-:W-:Y:S02]  /*ec60*/  IMAD.MOV.U32 R2, RZ, RZ, 0x0 ;  /* 0x00000000ff027424 */ /* 0x002fe400078e00ff */
[----:B------:R-:W-:Y:S01]  /*ec70*/  IMAD.MOV.U32 R3, RZ, RZ, 0x14f00000 ;  /* 0x14f00000ff037424 */ /* 0x000fe200078e00ff */
[----:B------:R-:W-:Y:S06]  /*ec80*/  @P1 BRA `(.L_x_13363) ;  /* 0x0000000000141947 */ /* 0x000fec0003800000 */
[----:B------:R-:W-:Y:S02]  /*ec90*/  ISETP.NE.AND P0, PT, R10, RZ, PT ;  /* 0x000000ff0a00720c */ /* 0x000fe40003f05270 */
[----:B------:R-:W-:-:S04]  /*eca0*/  MOV R5, 0xc000 ;  /* 0x0000c00000057802 */ /* 0x000fc80000000f00 */
[----:B------:R1:W-:Y:S07]  /*ecb0*/  SYNCS.ARRIVE.TRANS64 RZ, [UR38+0x22858], R5 ;  /* 0x02285805ffff79a7 */ /* 0x0003ee0008000026 */
[----:B------:R-:W-:Y:S05]  /*ecc0*/  @!P0 BRA `(.L_x_13363) ;  /* 0x0000000000048947 */ /* 0x000fea0003800000 */
[----:B------:R-:W-:Y:S01]  /*ecd0*/  BPT.TRAP 0x1 ;  /* 0x000000040000795c */ /* 0x000fe20000300000 */
.L_x_13363:
[----:B------:R-:W-:Y:S05]  /*ece0*/  BSYNC B1 ;  /* 0x0000000000017941 */ /* 0x000fea0003800000 */
.L_x_13362:
        /* <DEDUP_REMOVED lines=9> */
.L_x_13364:
        /* <DEDUP_REMOVED lines=13> */
.L_x_13365:
        /* <DEDUP_REMOVED lines=13> */
.L_x_13366:
        /* <DEDUP_REMOVED lines=13> */
.L_x_13367:
        /* <DEDUP_REMOVED lines=8> */
.L_x_13353:
[----:B------:R-:W-:Y:S05]  /*f070*/  BSYNC B0 ;  /* 0x0000000000007941 */ /* 0x000fea0003800000 */
.L_x_13352:
[----:B------:R-:W-:Y:S01]  /*f080*/  LOP3.LUT R0, R0, 0x1, RZ, 0x3c, !PT ;  /* 0x0000000100007812 */ /* 0x000fe200078e3cff */
[----:B------:R-:W-:Y:S02]  /*f090*/  IMAD.MOV.U32 R6, RZ, RZ, RZ ;  /* 0x000000ffff067224 */ /* 0x000fe400078e00ff */
[----:B------:R-:W-:-:S07]  /*f0a0*/  IMAD.MOV.U32 R9, RZ, RZ, RZ ;  /* 0x000000ffff097224 */ /* 0x000fce00078e00ff */
.L_x_13295:
[----:B------:R-:W2:Y:S01]  /*f0b0*/  S2R R3, SR_CgaCtaId ;  /* 0x0000000000037919 */ /* 0x000ea20000008800 */
[----:B------:R-:W-:Y:S02]  /*f0c0*/  MOV R2, 0x400 ;  /* 0x0000040000027802 */ /* 0x000fe40000000f00 */
[----:B------:R-:W-:Y:S02]  /*f0d0*/  SHF.L.U32 R9, R9, 0x1f, RZ ;  /* 0x0000001f09097819 */ /* 0x000fe400000006ff */
[----:B--2---:R-:W-:-:S04]  /*f0e0*/  LEA R2, R3, R2, 0x18 ;  /* 0x0000000203027211 */ /* 0x004fc800078ec0ff */
[----:B------:R-:W2:Y:S02]  /*f0f0*/  SYNCS.PHASECHK.TRANS64.TRYWAIT P0, [R2+URZ+0x22820], R9 ;  /* 0x02282009020075a7 */ /* 0x000ea4000800017f */
[----:B--2---:R-:W-:Y:S05]  /*f100*/  @!P0 BRA `(.L_x_13368) ;  /* 0x0000001000d08947 */ /* 0x004fea0003800000 */
.L_x_13409:
[----:B------:R-:W-:-:S03]  /*f110*/  UMOV UR4, 0xffffffff ;  /* 0xffffffff00047882 */ /* 0x000fc60000000000 */
[----:B------:R-:W-:Y:S05]  /*f120*/  BRA.DIV UR4, `(.L_x_13369) ;  /* 0x0000001204dc7947 */ /* 0x000fea000b800000 */
[----:B------:R-:W3:Y:S02]  /*f130*/  S2R R3, SR_TID.X ;  /* 0x0000000000037919 */ /* 0x000ee40000002100 */
[----:B---3--:R-:W-:-:S04]  /*f140*/  SHF.R.U32.HI R3, RZ, 0x5, R3 ;  /* 0x00000005ff037819 */ /* 0x008fc80000011603 */
[----:B------:R-:W-:-:S05]  /*f150*/  LOP3.LUT R3, R3, 0x3, RZ, 0xc0, !PT ;  /* 0x0000000303037812 */ /* 0x000fca00078ec0ff */
[----:B------:R3:W4:Y:S02]  /*f160*/  SHFL.IDX PT, R14, R3, RZ, 0x1f ;  /* 0x00001fff030e7589 */ /* 0x00072400000e0000 */
.L_x_13412:
[----:B----4-:R-:W-:-:S13]  /*f170*/  ISETP.NE.AND P0, PT, R14, RZ, PT ;  /* 0x000000ff0e00720c */ /* 0x010fda0003f05270 */
[----:B------:R-:W-:Y:S05]  /*f180*/  @P0 BRA `(.L_x_13257) ;  /* 0x0000000000880947 */ /* 0x000fea0003800000 */
[----:B------:R-:W-:-:S03]  /*f190*/  UMOV UR4, 0xffffffff ;  /* 0xffffffff00047882 */ /* 0x000fc60000000000 */
[----:B------:R-:W-:Y:S05]  /*f1a0*/  BRA.DIV UR4, `(.L_x_13370) ;  /* 0x0000001204f07947 */ /* 0x000fea000b800000 */
[----:B------:R-:W-:-:S13]  /*f1b0*/  ELECT P6, URZ, PT ;  /* 0x00000000003f782f */ /* 0x000fda00038c0000 */
.L_x_13415:
[----:B------:R-:W-:Y:S05]  /*f1c0*/  @!P6 BRA `(.L_x_13257) ;  /* 0x000000000078e947 */ /* 0x000fea0003800000 */
[----:B------:R-:W-:-:S06]  /*f1d0*/  ULOP3.LUT UR4, UR42, 0x2, URZ, 0xfc, !UPT ;  /* 0x000000022a047892 */ /* 0x000fcc000f8efc3f */
[----:B---3--:R-:W-:-:S04]  /*f1e0*/  MOV R3, UR4 ;  /* 0x0000000400037c02 */ /* 0x008fc80008000f00 */
[----:B------:R-:W-:-:S13]  /*f1f0*/  ISETP.NE.AND P2, PT, R3, 0x3, PT ;  /* 0x000000030300780c */ /* 0x000fda0003f45270 */
[----:B------:R-:W-:Y:S05]  /*f200*/  @!P2 BRA `(.L_x_13371) ;  /* 0x000000000004a947 */ /* 0x000fea0003800000 */
[----:B------:R-:W-:Y:S01]  /*f210*/  BPT.TRAP 0x1 ;  /* 0x000000040000795c */ /* 0x000fe20000300000 */
.L_x_13371:
        /* <DEDUP_REMOVED lines=12> */
.L_x_13416:
[----:B------:R-:W3:Y:S02]  /*f2e0*/  SYNCS.PHASECHK.TRANS64.TRYWAIT P0, [R5+URZ], R0 ;  /* 0x00000000050075a7 */ /* 0x000ee4000800017f */
[----:B---3--:R-:W-:Y:S05]  /*f2f0*/  @!P0 BRA `(.L_x_13373) ;  /* 0x0000001000d08947 */ /* 0x008fea0003800000 */
.L_x_13417:
[----:B------:R-:W-:Y:S05]  /*f300*/  @!P2 BRA `(.L_x_13374) ;  /* 0x000000000004a947 */ /* 0x000fea0003800000 */
[----:B------:R-:W-:Y:S01]  /*f310*/  BPT.TRAP 0x1 ;  /* 0x000000040000795c */ /* 0x000fe20000300000 */
.L_x_13374:
[----:B--2---:R-:W-:-:S05]  /*f320*/  VIADD R2, R2, 0x22860 ;  /* 0x0002286002027836 */ /* 0x004fca0000000000 */
[----:B---3--:R-:W-:-:S04]  /*f330*/  LEA R5, R6, R2, 0x3 ;  /* 0x0000000206057211 */ /* 0x008fc800078e18ff */
[----:B------:R-:W2:Y:S02]  /*f340*/  SYNCS.PHASECHK.TRANS64.TRYWAIT P0, [R5+URZ], R4 ;  /* 0x00000004050075a7 */ /* 0x000ea4000800017f */
[----:B--2---:R-:W-:Y:S05]  /*f350*/  @!P0 BRA `(.L_x_13375) ;  /* 0x0000001000cc8947 */ /* 0x004fea0003800000 */
.L_x_13418:
[----:B------:R-:W-:-:S07]  /*f360*/  IMAD R3, R3, 0x8, R2 ;  /* 0x0000000803037824 */ /* 0x000fce00078e0202 */
.L_x_13376:
[----:B---3--:R3:W4:Y:S02]  /*f370*/  SYNCS.PHASECHK.TRANS64.TRYWAIT P0, [R3+URZ], R0 ;  /* 0x00000000030075a7 */ /* 0x008724000800017f */
[----:B----4-:R-:W-:Y:S05]  /*f380*/  @!P0 NANOSLEEP.SYNCS 0x989680 ;  /* 0x009896800000895d */ /* 0x010fea0003900000 */
[----:B------:R-:W4:Y:S02]  /*f390*/  @!P0 SYNCS.PHASECHK.TRANS64 P0, [R3+URZ], R0 ;  /* 0x00000000030085a7 */ /* 0x000f24000800007f */
[----:B----4-:R-:W-:Y:S05]  /*f3a0*/  @!P0 BRA `(.L_x_13376) ;  /* 0xfffffffc00f08947 */ /* 0x010fea000383ffff */
.L_x_13257:
[----:B------:R-:W-:Y:S05]  /*f3b0*/  BSYNC B6 ;  /* 0x0000000000067941 */ /* 0x000fea0003800000 */
.L_x_13254:
[----:B------:R-:W-:Y:S05]  /*f3c0*/  EXIT ;  /* 0x000000000000794d */ /* 0x000fea0003800000 */
.L_x_13261:
[----:B0-----:R-:W-:-:S04]  /*f3d0*/  IMAD.U32 R4, RZ, RZ, UR39 ;  /* 0x00000027ff047e24 */ /* 0x001fc8000f8e00ff */
[----:B------:R0:W1:Y:S03]  /*f3e0*/  SYNCS.PHASECHK.TRANS64.TRYWAIT P0, [R4+URZ+0x22800], R7 ;  /* 0x02280007040075a7 */ /* 0x000066000800017f */
[----:B-1----:R-:W-:Y:S05]  /*f3f0*/  @!P0 NANOSLEEP.SYNCS 0x989680 ;  /* 0x009896800000895d */ /* 0x002fea0003900000 */
[----:B------:R-:W1:Y:S02]  /*f400*/  @!P0 SYNCS.PHASECHK.TRANS64 P0, [R4+URZ+0x22800], R7 ;  /* 0x02280007040085a7 */ /* 0x000e64000800007f */
[----:B-1----:R-:W-:Y:S05]  /*f410*/  @!P0 BRA `(.L_x_13261) ;  /* 0xfffffffc00ec8947 */ /* 0x002fea000383ffff */
[----:B------:R-:W-:Y:S05]  /*f420*/  BRA `(.L_x_13377) ;  /* 0xffffff2000847947 */ /* 0x000fea000383ffff */
.L_x_13265:
[----:B0-----:R-:W-:-:S04]  /*f430*/  MOV R4, UR39 ;  /* 0x0000002700047c02 */ /* 0x001fc80008000f00 */
[----:B------:R0:W2:Y:S03]  /*f440*/  SYNCS.PHASECHK.TRANS64.TRYWAIT P1, [R4+URZ+0x22830], R7 ;  /* 0x02283007040075a7 */ /* 0x0000a6000802017f */
[----:B--2---:R-:W-:Y:S05]  /*f450*/  @!P1 NANOSLEEP.SYNCS 0x989680 ;  /* 0x009896800000995d */ /* 0x004fea0003900000 */
[----:B------:R-:W2:Y:S02]  /*f460*/  @!P1 SYNCS.PHASECHK.TRANS64 P1, [R4+URZ+0x22830], R7 ;  /* 0x02283007040095a7 */ /* 0x000ea4000802007f */
[----:B--2---:R-:W-:Y:S05]  /*f470*/  @!P1 BRA `(.L_x_13265) ;  /* 0xfffffffc00ec9947 */ /* 0x004fea000383ffff */
[----:B------:R-:W-:Y:S05]  /*f480*/  BRA `(.L_x_13264) ;  /* 0xffffff2000a07947 */ /* 0x000fea000383ffff */
.L_x_13269:
[----:B-1----:R1:W2:Y:S02]  /*f490*/  SYNCS.PHASECHK.TRANS64.TRYWAIT P3, [R12+URZ+0x22850], R7 ;  /* 0x022850070c0075a7 */ /* 0x0022a4000806017f */
[----:B--2---:R-:W-:Y:S05]  /*f4a0*/  @!P3 NANOSLEEP.SYNCS 0x989680 ;  /* 0x009896800000b95d */ /* 0x004fea0003900000 */
[----:B------:R-:W2:Y:S02]  /*f4b0*/  @!P3 SYNCS.PHASECHK.TRANS64 P3, [R12+URZ+0x22850], R7 ;  /* 0x022850070c00b5a7 */ /* 0x000ea4000806007f */
[----:B--2---:R-:W-:Y:S05]  /*f4c0*/  @!P3 BRA `(.L_x_13269) ;  /* 0xfffffffc00f0b947 */ /* 0x004fea000383ffff */
[----:B------:R-:W-:Y:S05]  /*f4d0*/  BRA `(.L_x_13268) ;  /* 0xffffff4000947947 */ /* 0x000fea000383ffff */
.L_x_13274:
[----:B-1----:R-:W-:-:S04]  /*f4e0*/  IMAD.U32 R8, RZ, RZ, UR29 ;  /* 0x0000001dff087e24 */ /* 0x002fc8000f8e00ff */
[----:B------:R1:W2:Y:S03]  /*f4f0*/  SYNCS.PHASECHK.TRANS64.TRYWAIT P3, [R8+URZ+0x22830], R7 ;  /* 0x02283007080075a7 */ /* 0x0002a6000806017f */
[----:B--2---:R-:W-:Y:S05]  /*f500*/  @!P3 NANOSLEEP.SYNCS 0x989680 ;  /* 0x009896800000b95d */ /* 0x004fea0003900000 */
[----:B------:R-:W2:Y:S02]  /*f510*/  @!P3 SYNCS.PHASECHK.TRANS64 P3, [R8+URZ+0x22830], R7 ;  /* 0x022830070800b5a7 */ /* 0x000ea4000806007f */
[----:B--2---:R-:W-:Y:S05]  /*f520*/  @!P3 BRA `(.L_x_13274) ;  /* 0xfffffffc00ecb947 */ /* 0x004fea000383ffff */
[----:B------:R-:W-:Y:S05]  /*f530*/  BRA `(.L_x_13273) ;  /* 0xffffff4400e07947 */ /* 0x000fea000383ffff */
.L_x_13278:
[----:B-1----:R1:W2:Y:S02]  /*f540*/  SYNCS.PHASECHK.TRANS64.TRYWAIT P3, [R176+URZ+0x22850], R7 ;  /* 0x02285007b00075a7 */ /* 0x0022a4000806017f */
[----:B--2---:R-:W-:Y:S05]  /*f550*/  @!P3 NANOSLEEP.SYNCS 0x989680 ;  /* 0x009896800000b95d */ /* 0x004fea0003900000 */
[----:B------:R-:W2:Y:S02]  /*f560*/  @!P3 SYNCS.PHASECHK.TRANS64 P3, [R176+URZ+0x22850], R7 ;  /* 0x02285007b000b5a7 */ /* 0x000ea4000806007f */
[----:B--2---:R-:W-:Y:S05]  /*f570*/  @!P3 BRA `(.L_x_13278) ;  /* 0xfffffffc00f0b947 */ /* 0x004fea000383ffff */
[----:B------:R-:W-:Y:S05]  /*f580*/  BRA `(.L_x_13277) ;  /* 0xffffff6c00487947 */ /* 0x000fea000383ffff */
.L_x_13284:
[----:B-1----:R-:W-:-:S04]  /*f590*/  IMAD.U32 R6, RZ, RZ, UR26 ;  /* 0x0000001aff067e24 */ /* 0x002fc8000f8e00ff */
[----:B------:R1:W3:Y:S03]  /*f5a0*/  SYNCS.PHASECHK.TRANS64.TRYWAIT P1, [R6+URZ+0x22830], R5 ;  /* 0x02283005060075a7 */ /* 0x0002e6000802017f */
[----:B---3--:R-:W-:Y:S05]  /*f5b0*/  @!P1 NANOSLEEP.SYNCS 0x989680 ;  /* 0x009896800000995d */ /* 0x008fea0003900000 */
[----:B------:R-:W3:Y:S02]  /*f5c0*/  @!P1 SYNCS.PHASECHK.TRANS64 P1, [R6+URZ+0x22830], R5 ;  /* 0x02283005060095a7 */ /* 0x000ee4000802007f */
[----:B---3--:R-:W-:Y:S05]  /*f5d0*/  @!P1 BRA `(.L_x_13284) ;  /* 0xfffffffc00ec9947 */ /* 0x008fea000383ffff */
[----:B------:R-:W-:Y:S05]  /*f5e0*/  BRA `(.L_x_13283) ;  /* 0xffffff7000447947 */ /* 0x000fea000383ffff */
.L_x_13288:
[----:B-1----:R1:W2:Y:S02]  /*f5f0*/  SYNCS.PHASECHK.TRANS64.TRYWAIT P1, [R198+URZ+0x22850], R5 ;  /* 0x02285005c60075a7 */ /* 0x0022a4000802017f */
[----:B--2---:R-:W-:Y:S05]  /*f600*/  @!P1 NANOSLEEP.SYNCS 0x989680 ;  /* 0x009896800000995d */ /* 0x004fea0003900000 */
[----:B------:R-:W2:Y:S02]  /*f610*/  @!P1 SYNCS.PHASECHK.TRANS64 P1, [R198+URZ+0x22850], R5 ;  /* 0x02285005c60095a7 */ /* 0x000ea4000802007f */
[----:B--2---:R-:W-:Y:S05]  /*f620*/  @!P1 BRA `(.L_x_13288) ;  /* 0xfffffffc00f09947 */ /* 0x004fea000383ffff */
[----:B------:R-:W-:Y:S05]  /*f630*/  BRA `(.L_x_13287) ;  /* 0xffffff8c00d47947 */ /* 0x000fea000383ffff */
.L_x_13300:
[----:B------:R-:W-:Y:S01]  /*f640*/  MOV R13, R19 ;  /* 0x00000013000d7202 */ /* 0x000fe20000000f00 */
[----:B------:R-:W-:Y:S01]  /*f650*/  IMAD.MOV.U32 R12, RZ, RZ, RZ ;  /* 0x000000ffff0c7224 */ /* 0x000fe200078e00ff */
[----:B------:R-:W-:Y:S01]  /*f660*/  MOV R15, 0xffffffff ;  /* 0xffffffff000f7802 */ /* 0x000fe20000000f00 */
[----:B------:R-:W-:-:S07]  /*f670*/  IMAD.MOV.U32 R11, RZ, RZ, 0x1f ;  /* 0x0000001fff0b7424 */ /* 0x000fce00078e00ff */
[----:B------:R-:W-:Y:S05]  /*f680*/  WARPSYNC.COLLECTIVE R15, `(.L_x_13378) ;  /* 0x000000000f087348 */ /* 0x000fea0003c00000 */
[----:B------:R0:W1:Y:S02]  /*f690*/  SHFL.IDX P6, R14, R13, R12, R11 ;  /* 0x0000000c0d0e7389 */ /* 0x00006400000c000b */
[----:B01----:R-:W-:Y:S01]  /*f6a0*/  ENDCOLLECTIVE ;  /* 0x000000000000791b */ /* 0x003fe20003800000 */
.L_x_13378:
[----:B------:R-:W-:Y:S05]  /*f6b0*/  BRA `(.L_x_13379) ;  /* 0xffffffcc00007947 */ /* 0x000fea000383ffff */
.L_x_13302:
[----:B------:R-:W-:Y:S01]  /*f6c0*/  BSSY B0, `(.L_x_13380) ;  /* 0x0000006000007945 */ /* 0x000fe20003800000 */
[----:B------:R-:W-:-:S07]  /*f6d0*/  IMAD.MOV.U32 R15, RZ, RZ, -0x1 ;  /* 0xffffffffff0f7424 */ /* 0x000fce00078e00ff */
[----:B------:R-:W-:Y:S05]  /*f6e0*/  WARPSYNC.COLLECTIVE R15, `(.L_x_13381) ;  /* 0x000000000f0c7348 */ /* 0x000fea0003c00000 */
[----:B------:R-:W-:Y:S02]  /*f6f0*/  ELECT P6, UR62, PT ;  /* 0x00000000003e782f */ /* 0x000fe400038c0000 */
[----:B------:R-:W-:Y:S01]  /*f700*/  MOV R14, UR62 ;  /* 0x0000003e000e7c02 */ /* 0x000fe20008000f00 */
[----:B------:R-:W-:Y:S10]  /*f710*/  ENDCOLLECTIVE ;  /* 0x000000000000791b */ /* 0x000ff40003800000 */
.L_x_13381:
[----:B------:R-:W-:Y:S05]  /*f720*/  BSYNC B0 ;  /* 0x0000000000007941 */ /* 0x000fea0003800000 */
.L_x_13380:
[----:B------:R-:W-:Y:S05]  /*f730*/  BRA `(.L_x_13382) ;  /* 0xffffffcc00007947 */ /* 0x000fea000383ffff */
.L_x_13304:
[----:B0-----:R-:W-:-:S04]  /*f740*/  IMAD.U32 R3, RZ, RZ, UR38 ;  /* 0x00000026ff037e24 */ /* 0x001fc8000f8e00ff */
[----:B------:R0:W1:Y:S03]  /*f750*/  SYNCS.PHASECHK.TRANS64.TRYWAIT P0, [R3+URZ+0x22840], R0 ;  /* 0x02284000030075a7 */ /* 0x000066000800017f */
[----:B-1----:R-:W-:Y:S05]  /*f760*/  @!P0 NANOSLEEP.SYNCS 0x989680 ;  /* 0x009896800000895d */ /* 0x002fea0003900000 */
[----:B------:R-:W1:Y:S02]  /*f770*/  @!P0 SYNCS.PHASECHK.TRANS64 P0, [R3+URZ+0x22840], R0 ;  /* 0x02284000030085a7 */ /* 0x000e64000800007f */
[----:B-1----:R-:W-:Y:S05]  /*f780*/  @!P0 BRA `(.L_x_13304) ;  /* 0xfffffffc00ec8947 */ /* 0x002fea000383ffff */
[----:B------:R-:W-:Y:S05]  /*f790*/  BRA `(.L_x_13383) ;  /* 0xffffffcc00607947 */ /* 0x000fea000383ffff */
.L_x_13307:
[----:B------:R-:W-:Y:S01]  /*f7a0*/  IMAD.MOV.U32 R13, RZ, RZ, R5 ;  /* 0x000000ffff0d7224 */ /* 0x000fe200078e0005 */
[----:B------:R-:W-:Y:S01]  /*f7b0*/  MOV R11, 0x181f ;  /* 0x0000181f000b7802 */ /* 0x000fe20000000f00 */
[----:B------:R-:W-:Y:S01]  /*f7c0*/  IMAD.MOV.U32 R12, RZ, RZ, RZ ;  /* 0x000000ffff0c7224 */ /* 0x000fe200078e00ff */
[----:B------:R-:W-:Y:S01]  /*f7d0*/  LEA R7, R10, R7, 0x7 ;  /* 0x000000070a077211 */ /* 0x000fe200078e38ff */
[----:B------:R-:W-:-:S03]  /*f7e0*/  IMAD.MOV.U32 R15, RZ, RZ, -0x1 ;  /* 0xffffffffff0f7424 */ /* 0x000fc600078e00ff */
[----:B------:R-:W-:-:S07]  /*f7f0*/  IADD3 R21, R7, 0x10, RZ ;  /* 0x0000001007157810 */ /* 0x000fce0007ffe0ff */
[----:B------:R-:W-:Y:S05]  /*f800*/  WARPSYNC.COLLECTIVE R15, `(.L_x_13384) ;  /* 0x000000000f087348 */ /* 0x000fea0003c00000 */
[----:B------:R0:W1:Y:S02]  /*f810*/  SHFL.IDX P6, R14, R13, R12, R11 ;  /* 0x0000000c0d0e7389 */ /* 0x00006400000c000b */
[----:B01----:R-:W-:Y:S01]  /*f820*/  ENDCOLLECTIVE ;  /* 0x000000000000791b */ /* 0x003fe20003800000 */
.L_x_13384:
[----:B------:R-:W-:Y:S01]  /*f830*/  MOV R13, R0 ;  /* 0x00000000000d7202 */ /* 0x000fe20000000f00 */
[----:B------:R-:W-:-:S07]  /*f840*/  IMAD.MOV.U32 R2, RZ, RZ, R14 ;  /* 0x000000ffff027224 */ /* 0x000fce00078e000e */
[----:B------:R-:W-:Y:S05]  /*f850*/  WARPSYNC.COLLECTIVE R15, `(.L_x_13385) ;  /* 0x000000000f087348 */ /* 0x000fea0003c00000 */
[----:B------:R0:W1:Y:S02]  /*f860*/  SHFL.IDX P6, R14, R13, R12, R11 ;  /* 0x0000000c0d0e7389 */ /* 0x00006400000c000b */
[----:B01----:R-:W-:Y:S01]  /*f870*/  ENDCOLLECTIVE ;  /* 0x000000000000791b */ /* 0x003fe20003800000 */
.L_x_13385:
        /* <DEDUP_REMOVED lines=12> */
.L_x_13386:
[----:B------:R-:W-:Y:S01]  /*f940*/  @!PT LDS RZ, [RZ] ;  /* 0x00000000fffff984 */ /* 0x000fe20000000800 */
[----:B------:R-:W-:Y:S01]  /*f950*/  @!PT LDS RZ, [RZ] ;  /* 0x00000000fffff984 */ /* 0x000fe20000000800 */
[----:B------:R-:W-:Y:S01]  /*f960*/  @!PT LDS RZ, [RZ] ;  /* 0x00000000fffff984 */ /* 0x000fe20000000800 */
[----:B------:R0:W-:Y:S01]  /*f970*/  @!P1 LDGSTS.E.BYPASS.LTC128B.128 [R9+0x18400], desc[UR44][R2.64], !P0 ;  /* 0x1840000002099fae */ /* 0x0001e2000c101d6c */
[----:B------:R-:W-:Y:S01]  /*f980*/  ISETP.GE.AND P1, PT, R21, R4, PT ;  /* 0x000000041500720c */ /* 0x000fe20003f26270 */
[----:B------:R-:W-:Y:S02]  /*f990*/  IMAD.MOV.U32 R13, RZ, RZ, R0 ;  /* 0x000000ffff0d7224 */ /* 0x000fe400078e0000 */
[----:B0-----:R-:W-:-:S10]  /*f9a0*/  VIADD R9, R7, 0x20 ;  /* 0x0000002007097836 */ /* 0x001fd40000000000 */
[----:B------:R-:W-:Y:S02]  /*f9b0*/  @!P1 LEA R21, R6, UR38, 0x1 ;  /* 0x0000002606159c11 */ /* 0x000fe4000f8e08ff */
[----:B------:R-:W-:-:S07]  /*f9c0*/  MOV R2, R14 ;  /* 0x0000000e00027202 */ /* 0x000fce0000000f00 */
[----:B------:R-:W-:Y:S05]  /*f9d0*/  WARPSYNC.COLLECTIVE R15, `(.L_x_13387) ;  /* 0x000000000f087348 */ /* 0x000fea0003c00000 */
[----:B------:R0:W1:Y:S02]  /*f9e0*/  SHFL.IDX P6, R14, R13, R12, R11 ;  /* 0x0000000c0d0e7389 */ /* 0x00006400000c000b */
[----:B01----:R-:W-:Y:S01]  /*f9f0*/  ENDCOLLECTIVE ;  /* 0x000000000000791b */ /* 0x003fe20003800000 */
.L_x_13387:
[----:B------:R-:W-:Y:S01]  /*fa00*/  IMAD.MOV.U32 R13, RZ, RZ, R5 ;  /* 0x000000ffff0d7224 */ /* 0x000fe200078e0005 */
[----:B------:R-:W-:Y:S02]  /*fa10*/  MOV R12, 0x2 ;  /* 0x00000002000c7802 */ /* 0x000fe40000000f00 */
[----:B------:R-:W-:-:S05]  /*fa20*/  @!P1 LEA R14, P2, R8, R14, 0x1 ;  /* 0x0000000e080e9211 */ /* 0x000fca00078408ff */
[----:B------:R-:W-:Y:S01]  /*fa30*/  @!P1 IMAD.X R3, RZ, RZ, R2, P2 ;  /* 0x000000ffff039224 */ /* 0x000fe200010e0602 */
[----:B------:R-:W-:-:S07]  /*fa40*/  @!P1 MOV R2, R14 ;  /* 0x0000000e00029202 */ /* 0x000fce0000000f00 */
[----:B------:R-:W-:Y:S05]  /*fa50*/  WARPSYNC.COLLECTIVE R15, `(.L_x_13388) ;  /* 0x000000000f087348 */ /* 0x000fea0003c00000 */
[----:B------:R0:W1:Y:S02]  /*fa60*/  SHFL.IDX P6, R14, R13, R12, R11 ;  /* 0x0000000c0d0e7389 */ /* 0x00006400000c000b */
[----:B01----:R-:W-:Y:S01]  /*fa70*/  ENDCOLLECTIVE ;  /* 0x000000000000791b */ /* 0x003fe20003800000 */
.L_x_13388:
        /* <DEDUP_REMOVED lines=12> */
.L_x_13389:
        /* <DEDUP_REMOVED lines=8> */
.L_x_13390:
[----:B------:R-:W-:Y:S01]  /*fbc0*/  @!PT LDS RZ, [RZ] ;  /* 0x00000000fffff984 */ /* 0x000fe20000000800 */
[----:B------:R-:W-:Y:S01]  /*fbd0*/  @!PT LDS RZ, [RZ] ;  /* 0x00000000fffff984 */ /* 0x000fe20000000800 */
[----:B------:R-:W-:Y:S01]  /*fbe0*/  @!PT LDS RZ, [RZ] ;  /* 0x00000000fffff984 */ /* 0x000fe20000000800 */
[----:B------:R0:W-:Y:S01]  /*fbf0*/  @!P1 LDGSTS.E.BYPASS.LTC128B.128 [R9+0x19400], desc[UR44][R2.64], !P0 ;  /* 0x1940000002099fae */ /* 0x0001e2000c101d6c */
[----:B------:R-:W-:Y:S02]  /*fc00*/  ISETP.GE.AND P1, PT, R21, R4, PT ;  /* 0x000000041500720c */ /* 0x000fe40003f26270 */
[----:B------:R-:W-:Y:S02]  /*fc10*/  MOV R13, R0 ;  /* 0x00000000000d7202 */ /* 0x000fe40000000f00 */
[----:B0-----:R-:W-:-:S09]  /*fc20*/  IADD3 R9, R7, 0x40, RZ ;  /* 0x0000004007097810 */ /* 0x001fd20007ffe0ff */
[----:B------:R-:W-:Y:S01]  /*fc30*/  @!P1 LEA R21, R6, UR38, 0x1 ;  /* 0x0000002606159c11 */ /* 0x000fe2000f8e08ff */
[----:B------:R-:W-:-:S07]  /*fc40*/  IMAD.MOV.U32 R2, RZ, RZ, R14 ;  /* 0x000000ffff027224 */ /* 0x000fce00078e000e */
[----:B------:R-:W-:Y:S05]  /*fc50*/  WARPSYNC.COLLECTIVE R15, `(.L_x_13391) ;  /* 0x000000000f087348 */ /* 0x000fea0003c00000 */
[----:B------:R0:W1:Y:S02]  /*fc60*/  SHFL.IDX P6, R14, R13, R12, R11 ;  /* 0x0000000c0d0e7389 */ /* 0x00006400000c000b */
[----:B01----:R-:W-:Y:S01]  /*fc70*/  ENDCOLLECTIVE ;  /* 0x000000000000791b */ /* 0x003fe20003800000 */
.L_x_13391:
        /* <DEDUP_REMOVED lines=8> */
.L_x_13392:
        /* <DEDUP_REMOVED lines=12> */
.L_x_13393:
        /* <DEDUP_REMOVED lines=8> */
.L_x_13394:
        /* <DEDUP_REMOVED lines=11> */
.L_x_13395:
        /* <DEDUP_REMOVED lines=8> */
.L_x_13396:
[----:B------:R-:W-:Y:S01]  /*ff70*/  @!PT LDS RZ, [RZ] ;  /* 0x00000000fffff984 */ /* 0x000fe20000000800 */
[----:B------:R-:W-:Y:S01]  /*ff80*/  @!PT LDS RZ, [RZ] ;  /* 0x00000000fffff984 */ /* 0x000fe20000000800 */
[----:B------:R-:W-:Y:S01]  /*ff90*/  @!PT LDS RZ, [RZ] ;  /* 0x00000000fffff984 */ /* 0x000fe20000000800 */
[----:B------:R0:W-:Y:S01]  /*ffa0*/  @!P1 LDGSTS.E.BYPASS.LTC128B.128 [R21+0x1ac00], desc[UR44][R2.64], !P0 ;  /* 0x1ac0000002159fae */ /* 0x0001e2000c101d6c */
[----:B------:R-:W-:Y:S01]  /*ffb0*/  IMAD.MOV.U32 R13, RZ, RZ, R0 ;  /* 0x000000ffff0d7224 */ /* 0x000fe200078e0000 */
[----:B0-----:R-:W-:-:S04]  /*ffc0*/  IADD3 R3, R7, 0x60, RZ ;  /* 0x0000006007037810 */ /* 0x001fc80007ffe0ff */
[----:B------:R-:W-:Y:S01]  /*ffd0*/  ISETP.GE.AND P1, PT, R3, R4, PT ;  /* 0x000000040300720c */ /* 0x000fe20003f26270 */
[----:B------:R-:W-:-:S12]  /*ffe0*/  IMAD.MOV.U32 R2, RZ, RZ, R14 ;  /* 0x000000ffff027224 */ /* 0x000fd800078e000e */
[----:B------:R-:W-:Y:S05]  /*fff0*/  WARPSYNC.COLLECTIVE R15, `(.L_x_13397) ;  /* 0x000000000f087348 */ /* 0x000fea0003c00000 */
[----:B------:R0:W1:Y:S02]  /*10000*/  SHFL.IDX P6, R14, R13, R12, R11 ;  /* 0x0000000c0d0e7389 */ /* 0x00006400000c000b */
[----:B01----:R-:W-:Y:S01]  /*10010*/  ENDCOLLECTIVE ;  /* 0x000000000000791b */ /* 0x003fe20003800000 */
.L_x_13397:
[----:B------:R-:W-:Y:S02]  /*10020*/  @!P1 LEA R9, R6, UR38, 0x1 ;  /* 0x0000002606099c11 */ /* 0x000fe4000f8e08ff */
        /* <DEDUP_REMOVED lines=8> */
.L_x_13398:
        /* <DEDUP_REMOVED lines=9> */
.L_x_13399:
[----:B------:R-:W-:Y:S05]  /*10140*/  BRA `(.L_x_13400) ;  /* 0xffffffcc00907947 */ /* 0x000fea000383ffff */
.L_x_13308:
[----:B0-----:R-:W-:-:S04]  /*10150*/  IMAD.U32 R3, RZ, RZ, UR38 ;  /* 0x00000026ff037e24 */ /* 0x001fc8000f8e00ff */
[----:B------:R0:W1:Y:S03]  /*10160*/  SYNCS.PHASECHK.TRANS64.TRYWAIT P0, [R3+URZ+0x22820], R4 ;  /* 0x02282004030075a7 */ /* 0x000066000800017f */
[----:B-1----:R-:W-:Y:S05]  /*10170*/  @!P0 NANOSLEEP.SYNCS 0x989680 ;  /* 0x009896800000895d */ /* 0x002fea0003900000 */
[----:B------:R-:W1:Y:S02]  /*10180*/  @!P0 SYNCS.PHASECHK.TRANS64 P0, [R3+URZ+0x22820], R4 ;  /* 0x02282004030085a7 */ /* 0x000e64000800007f */
[----:B-1----:R-:W-:Y:S05]  /*10190*/  @!P0 BRA `(.L_x_13308) ;  /* 0xfffffffc00ec8947 */ /* 0x002fea000383ffff */
[----:B------:R-:W-:Y:S05]  /*101a0*/  BRA `(.L_x_13401) ;  /* 0xffffffcc00c07947 */ /* 0x000fea000383ffff */
.L_x_13311:
[----:B0-----:R-:W-:-:S04]  /*101b0*/  IMAD.U32 R3, RZ, RZ, UR38 ;  /* 0x00000026ff037e24 */ /* 0x001fc8000f8e00ff */
[----:B------:R0:W1:Y:S03]  /*101c0*/  SYNCS.PHASECHK.TRANS64.TRYWAIT P0, [R3+URZ+0x22860], R4 ;  /* 0x02286004030075a7 */ /* 0x000066000800017f */
[----:B-1----:R-:W-:Y:S05]  /*101d0*/  @!P0 NANOSLEEP.SYNCS 0x989680 ;  /* 0x009896800000895d */ /* 0x002fea0003900000 */
[----:B------:R-:W1:Y:S02]  /*101e0*/  @!P0 SYNCS.PHASECHK.TRANS64 P0, [R3+URZ+0x22860], R4 ;  /* 0x02286004030085a7 */ /* 0x000e64000800007f */
[----:B-1----:R-:W-:Y:S05]  /*101f0*/  @!P0 BRA `(.L_x_13311) ;  /* 0xfffffffc00ec8947 */ /* 0x002fea000383ffff */
[----:B------:R-:W-:Y:S05]  /*10200*/  BRA `(.L_x_13402) ;  /* 0xffffffcc00cc7947 */ /* 0x000fea000383ffff */
.L_x_13323:
[----:B-1----:R-:W-:-:S04]  /*10210*/  MOV R3, UR38 ;  /* 0x0000002600037c02 */ /* 0x002fc80008000f00 */
[----:B------:R1:W2:Y:S03]  /*10220*/  SYNCS.PHASECHK.TRANS64.TRYWAIT P0, [R3+URZ+0x22848], R2 ;  /* 0x02284802030075a7 */ /* 0x0002a6000800017f */
[----:B--2---:R-:W-:Y:S05]  /*10230*/  @!P0 NANOSLEEP.SYNCS 0x989680 ;  /* 0x009896800000895d */ /* 0x004fea0003900000 */
[----:B------:R-:W2:Y:S02]  /*10240*/  @!P0 SYNCS.PHASECHK.TRANS64 P0, [R3+URZ+0x22848], R2 ;  /* 0x02284802030085a7 */ /* 0x000ea4000800007f */
[----:B--2---:R-:W-:Y:S05]  /*10250*/  @!P0 BRA `(.L_x_13323) ;  /* 0xfffffffc00ec8947 */ /* 0x004fea000383ffff */
[----:B------:R-:W-:Y:S05]  /*10260*/  BRA `(.L_x_13403) ;  /* 0xffffffd400c87947 */ /* 0x000fea000383ffff */
.L_x_13328:
[----:B012---:R-:W-:-:S04]  /*10270*/  IMAD.U32 R3, RZ, RZ, UR38 ;  /* 0x00000026ff037e24 */ /* 0x007fc8000f8e00ff */
[----:B------:R0:W1:Y:S03]  /*10280*/  SYNCS.PHASECHK.TRANS64.TRYWAIT P0, [R3+URZ+0x22868], R2 ;  /* 0x02286802030075a7 */ /* 0x000066000800017f */
[----:B-1----:R-:W-:Y:S05]  /*10290*/  @!P0 NANOSLEEP.SYNCS 0x989680 ;  /* 0x009896800000895d */ /* 0x002fea0003900000 */
[----:B------:R-:W1:Y:S02]  /*102a0*/  @!P0 SYNCS.PHASECHK.TRANS64 P0, [R3+URZ+0x22868], R2 ;  /* 0x02286802030085a7 */ /* 0x000e64000800007f */
[----:B-1----:R-:W-:Y:S05]  /*102b0*/  @!P0 BRA `(.L_x_13328) ;  /* 0xfffffffc00ec8947 */ /* 0x002fea000383ffff */
[----:B------:R-:W-:Y:S05]  /*102c0*/  BRA `(.L_x_13404) ;  /* 0xffffffd800287947 */ /* 0x000fea000383ffff */
.L_x_13339:
[----:B-1----:R-:W-:-:S04]  /*102d0*/  IMAD.U32 R3, RZ, RZ, UR38 ;  /* 0x00000026ff037e24 */ /* 0x002fc8000f8e00ff */
[----:B------:R1:W2:Y:S03]  /*102e0*/  SYNCS.PHASECHK.TRANS64.TRYWAIT P0, [R3+URZ+0x22840], R2 ;  /* 0x02284002030075a7 */ /* 0x0002a6000800017f */
[----:B--2---:R-:W-:Y:S05]  /*102f0*/  @!P0 NANOSLEEP.SYNCS 0x989680 ;  /* 0x009896800000895d */ /* 0x004fea0003900000 */
[----:B------:R-:W2:Y:S02]  /*10300*/  @!P0 SYNCS.PHASECHK.TRANS64 P0, [R3+URZ+0x22840], R2 ;  /* 0x02284002030085a7 */ /* 0x000ea4000800007f */
[----:B--2---:R-:W-:Y:S05]  /*10310*/  @!P0 BRA `(.L_x_13339) ;  /* 0xfffffffc00ec8947 */ /* 0x004fea000383ffff */
[----:B------:R-:W-:Y:S05]  /*10320*/  BRA `(.L_x_13405) ;  /* 0xffffffdc00a87947 */ /* 0x000fea000383ffff */
.L_x_13344:
[----:B01----:R-:W-:-:S04]  /*10330*/  MOV R3, UR38 ;  /* 0x0000002600037c02 */ /* 0x003fc80008000f00 */
[----:B------:R0:W1:Y:S03]  /*10340*/  SYNCS.PHASECHK.TRANS64.TRYWAIT P0, [R3+URZ+0x22860], R2 ;  /* 0x02286002030075a7 */ /* 0x000066000800017f */
[----:B-1----:R-:W-:Y:S05]  /*10350*/  @!P0 NANOSLEEP.SYNCS 0x989680 ;  /* 0x009896800000895d */ /* 0x002fea0003900000 */
[----:B------:R-:W1:Y:S02]  /*10360*/  @!P0 SYNCS.PHASECHK.TRANS64 P0, [R3+URZ+0x22860], R2 ;  /* 0x02286002030085a7 */ /* 0x000e64000800007f */
[----:B-1----:R-:W-:Y:S05]  /*10370*/  @!P0 BRA `(.L_x_13344) ;  /* 0xfffffffc00ec8947 */ /* 0x002fea000383ffff */
[----:B------:R-:W-:Y:S05]  /*10380*/  BRA `(.L_x_13406) ;  /* 0xffffffe0000c7947 */ /* 0x000fea000383ffff */
.L_x_13356:
[----:B-1----:R-:W-:-:S04]  /*10390*/  IMAD.U32 R3, RZ, RZ, UR38 ;  /* 0x00000026ff037e24 */ /* 0x002fc8000f8e00ff */
[----:B------:R1:W2:Y:S03]  /*103a0*/  SYNCS.PHASECHK.TRANS64.TRYWAIT P0, [R3+URZ+0x22848], R2 ;  /* 0x02284802030075a7 */ /* 0x0002a6000800017f */
[----:B--2---:R-:W-:Y:S05]  /*103b0*/  @!P0 NANOSLEEP.SYNCS 0x989680 ;  /* 0x009896800000895d */ /* 0x004fea0003900000 */
[----:B------:R-:W2:Y:S02]  /*103c0*/  @!P0 SYNCS.PHASECHK.TRANS64 P0, [R3+URZ+0x22848], R2 ;  /* 0x02284802030085a7 */ /* 0x000ea4000800007f */
[----:B--2---:R-:W-:Y:S05]  /*103d0*/  @!P0 BRA `(.L_x_13356) ;  /* 0xfffffffc00ec8947 */ /* 0x004fea000383ffff */
[----:B------:R-:W-:Y:S05]  /*103e0*/  BRA `(.L_x_13407) ;  /* 0xffffffe400987947 */ /* 0x000fea000383ffff */
.L_x_13361:
[----:B-1----:R-:W-:-:S04]  /*103f0*/  IMAD.U32 R3, RZ, RZ, UR38 ;  /* 0x00000026ff037e24 */ /* 0x002fc8000f8e00ff */
[----:B------:R1:W2:Y:S03]  /*10400*/  SYNCS.PHASECHK.TRANS64.TRYWAIT P0, [R3+URZ+0x22868], R2 ;  /* 0x02286802030075a7 */ /* 0x0002a6000800017f */
[----:B--2---:R-:W-:Y:S05]  /*10410*/  @!P0 NANOSLEEP.SYNCS 0x989680 ;  /* 0x009896800000895d */ /* 0x004fea0003900000 */
[----:B------:R-:W2:Y:S02]  /*10420*/  @!P0 SYNCS.PHASECHK.TRANS64 P0, [R3+URZ+0x22868], R2 ;  /* 0x02286802030085a7 */ /* 0x000ea4000800007f */
[----:B--2---:R-:W-:Y:S05]  /*10430*/  @!P0 BRA `(.L_x_13361) ;  /* 0xfffffffc00ec8947 */ /* 0x004fea000383ffff */
[----:B------:R-:W-:Y:S05]  /*10440*/  BRA `(.L_x_13408) ;  /* 0xffffffe400fc7947 */ /* 0x000fea000383ffff */
.L_x_13368:
[----:B--2---:R2:W3:Y:S02]  /*10450*/  SYNCS.PHASECHK.TRANS64.TRYWAIT P0, [R2+URZ+0x22820], R9 ;  /* 0x02282009020075a7 */ /* 0x0044e4000800017f */
[----:B---3--:R-:W-:Y:S05]  /*10460*/  @!P0 NANOSLEEP.SYNCS 0x989680 ;  /* 0x009896800000895d */ /* 0x008fea0003900000 */
[----:B------:R-:W3:Y:S02]  /*10470*/  @!P0 SYNCS.PHASECHK.TRANS64 P0, [R2+URZ+0x22820], R9 ;  /* 0x02282009020085a7 */ /* 0x000ee4000800007f */
[----:B---3--:R-:W-:Y:S05]  /*10480*/  @!P0 BRA `(.L_x_13368) ;  /* 0xfffffffc00f08947 */ /* 0x008fea000383ffff */
[----:B------:R-:W-:Y:S05]  /*10490*/  BRA `(.L_x_13409) ;  /* 0xffffffec001c7947 */ /* 0x000fea000383ffff */
.L_x_13369:
        /* <DEDUP_REMOVED lines=11> */
.L_x_13411:
[----:B------:R-:W-:Y:S05]  /*10550*/  BSYNC B0 ;  /* 0x0000000000007941 */ /* 0x000fea0003800000 */
.L_x_13410:
[----:B------:R-:W-:Y:S05]  /*10560*/  BRA `(.L_x_13412) ;  /* 0xffffffec00007947 */ /* 0x000fea000383ffff */
.L_x_13370:
[----:B------:R-:W-:Y:S01]  /*10570*/  BSSY B0, `(.L_x_13413) ;  /* 0x0000006000007945 */ /* 0x000fe20003800000 */
[----:B------:R-:W-:-:S07]  /*10580*/  IMAD.MOV.U32 R15, RZ, RZ, -0x1 ;  /* 0xffffffffff0f7424 */ /* 0x000fce00078e00ff */
[----:B0123--:R-:W-:Y:S05]  /*10590*/  WARPSYNC.COLLECTIVE R15, `(.L_x_13414) ;  /* 0x000000000f0c7348 */ /* 0x00ffea0003c00000 */
[----:B------:R-:W-:Y:S02]  /*105a0*/  ELECT P6, UR62, PT ;  /* 0x00000000003e782f */ /* 0x000fe400038c0000 */
[----:B------:R-:W-:Y:S01]  /*105b0*/  MOV R14, UR62 ;  /* 0x0000003e000e7c02 */ /* 0x000fe20008000f00 */
[----:B0123--:R-:W-:Y:S10]  /*105c0*/  ENDCOLLECTIVE ;  /* 0x000000000000791b */ /* 0x00fff40003800000 */
.L_x_13414:
[----:B------:R-:W-:Y:S05]  /*105d0*/  BSYNC B0 ;  /* 0x0000000000007941 */ /* 0x000fea0003800000 */
.L_x_13413:
[----:B------:R-:W-:Y:S05]  /*105e0*/  BRA `(.L_x_13415) ;  /* 0xffffffe800f47947 */ /* 0x000fea000383ffff */
.L_x_13372:
[----:B-1----:R1:W3:Y:S02]  /*105f0*/  SYNCS.PHASECHK.TRANS64.TRYWAIT P0, [R7+URZ], R4 ;  /* 0x00000004070075a7 */ /* 0x0022e4000800017f */
[----:B---3--:R-:W-:Y:S05]  /*10600*/  @!P0 NANOSLEEP.SYNCS 0x989680 ;  /* 0x009896800000895d */ /* 0x008fea0003900000 */
[----:B------:R-:W3:Y:S02]  /*10610*/  @!P0 SYNCS.PHASECHK.TRANS64 P0, [R7+URZ], R4 ;  /* 0x00000004070085a7 */ /* 0x000ee4000800007f */
[----:B---3--:R-:W-:Y:S05]  /*10620*/  @!P0 BRA `(.L_x_13372) ;  /* 0xfffffffc00f08947 */ /* 0x008fea000383ffff */
[----:B------:R-:W-:Y:S05]  /*10630*/  BRA `(.L_x_13416) ;  /* 0xffffffec00287947 */ /* 0x000fea000383ffff */
.L_x_13373:
[----:B---3--:R3:W4:Y:S02]  /*10640*/  SYNCS.PHASECHK.TRANS64.TRYWAIT P0, [R5+URZ], R0 ;  /* 0x00000000050075a7 */ /* 0x008724000800017f */
[----:B----4-:R-:W-:Y:S05]  /*10650*/  @!P0 NANOSLEEP.SYNCS 0x989680 ;  /* 0x009896800000895d */ /* 0x010fea0003900000 */
[----:B------:R-:W4:Y:S02]  /*10660*/  @!P0 SYNCS.PHASECHK.TRANS64 P0, [R5+URZ], R0 ;  /* 0x00000000050085a7 */ /* 0x000f24000800007f */
[----:B----4-:R-:W-:Y:S05]  /*10670*/  @!P0 BRA `(.L_x_13373) ;  /* 0xfffffffc00f08947 */ /* 0x010fea000383ffff */
[----:B------:R-:W-:Y:S05]  /*10680*/  BRA `(.L_x_13417) ;  /* 0xffffffec001c7947 */ /* 0x000fea000383ffff */
.L_x_13375:
[----:B--2---:R2:W3:Y:S02]  /*10690*/  SYNCS.PHASECHK.TRANS64.TRYWAIT P0, [R5+URZ], R4 ;  /* 0x00000004050075a7 */ /* 0x0044e4000800017f */
[----:B---3--:R-:W-:Y:S05]  /*106a0*/  @!P0 NANOSLEEP.SYNCS 0x989680 ;  /* 0x009896800000895d */ /* 0x008fea0003900000 */
[----:B------:R-:W3:Y:S02]  /*106b0*/  @!P0 SYNCS.PHASECHK.TRANS64 P0, [R5+URZ], R4 ;  /* 0x00000004050085a7 */ /* 0x000ee4000800007f */
[----:B---3--:R-:W-:Y:S05]  /*106c0*/  @!P0 BRA `(.L_x_13375) ;  /* 0xfffffffc00f08947 */ /* 0x008fea000383ffff */
[----:B------:R-:W-:Y:S05]  /*106d0*/  BRA `(.L_x_13418) ;  /* 0xffffffec00207947 */ /* 0x000fea000383ffff */
.L_x_13419:
        /* <DEDUP_REMOVED lines=10> */
.L_x_15203:


//--------------------- .text._ZN7cutlass13device_kernelIN5flash11enable_sm90INS1_16FlashAttnFwdSm90INS1_25CollectiveMainloopFwdSm90ILi2EN4cute5tupleIJNS5_1CILi1EEES8_S8_EEENS6_IJNS7_ILi128EEENS7_ILi96EEENS7_ILi64EEEEEELi256ENS_10bfloat16_tEfNS_4arch4Sm90ELb1ELb0ELb1ELb0ELb0ELb0ELb1ELb1ELb0ELb1ELb1ELb0EEENS1_21CollectiveEpilogueFwdINS6_IJSA_NS7_ILi256EEESB_EEES9_SE_SG_Li256ELb0ELb1ELb1ELb0EEENS1_19SingleTileSchedulerILb0ELb1ELb1ELi128EEEEEEEEEvNT_6ParamsE --------------------------
	.section	.text._ZN7cutlass13device_kernelIN5flash11enable_sm90INS1_16FlashAttnFwdSm90INS1_25CollectiveMainloopFwdSm90ILi2EN4cute5tupleIJNS5_1CILi1EEES8_S8_EEENS6_IJNS7_ILi128EEENS7_ILi96EEENS7_ILi64EEEEEELi256ENS_10bfloat16_tEfNS_4arch4Sm90ELb1ELb0ELb1ELb0ELb0ELb0ELb1ELb1ELb0ELb1ELb1ELb0EEENS1_21CollectiveEpilogueFwdINS6_IJSA_NS7_ILi256EEESB_EEES9_SE_SG_Li256ELb0ELb1ELb1ELb0EEENS1_19SingleTileSchedulerILb0ELb1ELb1ELi128EEEEEEEEEvNT_6ParamsE,"ax",@progbits
	.align	128
.text._ZN7cutlass13device_kernelIN5flash11enable_sm90INS1_16FlashAttnFwdSm90INS1_25CollectiveMainloopFwdSm90ILi2EN4cute5tupleIJNS5_1CILi1EEES8_S8_EEENS6_IJNS7_ILi128EEENS7_ILi96EEENS7_ILi64EEEEEELi256ENS_10bfloat16_tEfNS_4arch4Sm90ELb1ELb0ELb1ELb0ELb0ELb0ELb1ELb1ELb0ELb1ELb1ELb0EEENS1_21CollectiveEpilogueFwdINS6_IJSA_NS7_ILi256EEESB_EEES9_SE_SG_Li256ELb0ELb1ELb1ELb0EEENS1_19SingleTileSchedulerILb0ELb1ELb1ELi128EEEEEEEEEvNT_6ParamsE:
        .type           _ZN7cutlass13device_kernelIN5flash11enable_sm90INS1_16FlashAttnFwdSm90INS1_25CollectiveMainloopFwdSm90ILi2EN4cute5tupleIJNS5_1CILi1EEES8_S8_EEENS6_IJNS7_ILi128EEENS7_ILi96EEENS7_ILi64EEEEEELi256ENS_10bfloat16_tEfNS_4arch4Sm90ELb1ELb0ELb1ELb0ELb0ELb0ELb1ELb1ELb0ELb1ELb1ELb0EEENS1_21CollectiveEpilogueFwdINS6_IJSA_NS7_ILi256EEESB_EEES9_SE_SG_Li256ELb0ELb1ELb1ELb0EEENS1_19SingleTileSchedulerILb0ELb1ELb1ELi128EEEEEEEEEvNT_6ParamsE,@function
        .size           _ZN7cutlass13device_kernelIN5flash11enable_sm90INS1_16FlashAttnFwdSm90INS1_25CollectiveMainloopFwdSm90ILi2EN4cute5tupleIJNS5_1CILi1EEES8_S8_EEENS6_IJNS7_ILi128EEENS7_ILi96EEENS7_ILi64EEEEEELi256ENS_10bfloat16_tEfNS_4arch4Sm90ELb1ELb0ELb1ELb0ELb0ELb0ELb1ELb1ELb0ELb1ELb1ELb0EEENS1_21CollectiveEpilogueFwdINS6_IJSA_NS7_ILi256EEESB_EEES9_SE_SG_Li256ELb0ELb1ELb1ELb0EEENS1_19SingleTileSchedulerILb0ELb1ELb1ELi128EEEEEEEEEvNT_6ParamsE,(.L_x_15204 - _ZN7cutlass13device_kernelIN5flash11enable_sm90INS1_16FlashAttnFwdSm90INS1_25CollectiveMainloopFwdSm90ILi2EN4cute5tupleIJNS5_1CILi1EEES8_S8_EEENS6_IJNS7_ILi128EEENS7_ILi96EEENS7_ILi64EEEEEELi256ENS_10bfloat16_tEfNS_4arch4Sm90ELb1ELb0ELb1ELb0ELb0ELb0ELb1ELb1ELb0ELb1ELb1ELb0EEENS1_21CollectiveEpilogueFwdINS6_IJSA_NS7_ILi256EEESB_EEES9_SE_SG_Li256ELb0ELb1ELb1ELb0EEENS1_19SingleTileSchedulerILb0ELb1ELb1ELi128EEEEEEEEEvNT_6ParamsE)
        .other          _ZN7cutlass13device_kernelIN5flash11enable_sm90INS1_16FlashAttnFwdSm90INS1_25CollectiveMainloopFwdSm90ILi2EN4cute5tupleIJNS5_1CILi1EEES8_S8_EEENS6_IJNS7_ILi128EEENS7_ILi96EEENS7_ILi64EEEEEELi256ENS_10bfloat16_tEfNS_4arch4Sm90ELb1ELb0ELb1ELb0ELb0ELb0ELb1ELb1ELb0ELb1ELb1ELb0EEENS1_21CollectiveEpilogueFwdINS6_IJSA_NS7_ILi256EEESB_EEES9_SE_SG_Li256ELb0ELb1ELb1ELb0EEENS1_19SingleTileSchedulerILb0ELb1ELb1ELi128EEEEEEEEEvNT_6ParamsE,@"STO_CUDA_ENTRY STV_DEFAULT"
_ZN7cutlass13device_kernelIN5flash11enable_sm90INS1_16FlashAttnFwdSm90INS1_25CollectiveMainloopFwdSm90ILi2EN4cute5tupleIJNS5_1CILi1EEES8_S8_EEENS6_IJNS7_ILi128EEENS7_ILi96EEENS7_ILi64EEEEEELi256ENS_10bfloat16_tEfNS_4arch4Sm90ELb1ELb0ELb1ELb0ELb0ELb0ELb1ELb1ELb0ELb1ELb1ELb0EEENS1_21CollectiveEpilogueFwdINS6_IJSA_NS7_ILi256EEESB_EEES9_SE_SG_Li256ELb0ELb1ELb1ELb0EEENS1_19SingleTileSchedulerILb0ELb1ELb1ELi128EEEEEEEEEvNT_6ParamsE:
        /* <DEDUP_REMOVED lines=17> */
.L_x_13421:
[----:B------:R-:W-:Y:S05]  /*0110*/  BSYNC B0 ;  /* 0x0000000000007941 */ /* 0x000fea0003800000 */
.L_x_13420:
        /* <DEDUP_REMOVED lines=42> */
.L_x_13422:
        /* <DEDUP_REMOVED lines=22> */
.L_x_13423:
        /* <DEDUP_REMOVED lines=18> */
.L_x_13424:
        /* <DEDUP_REMOVED lines=22> */
.L_x_13425:
        /* <DEDUP_REMOVED lines=22> */
.L_x_13426:
[----:B--2---:R-:W-:Y:S01]  /*0900*/  ISETP.NE.AND P0, PT, R2, RZ, PT ;  /* 0x000000ff0200720c */ /* 0x004fe20003f05270 */
[----:B------:R-:W-:Y:S01]  /*0910*/  IMAD.MOV.U32 R2, RZ, RZ, 0x1 ;  /* 0x00000001ff027424 */ /* 0x000fe200078e00ff */
[----:B------:R-:W-:Y:S01]  /*0920*/  NOP ;  /* 0x0000000000007918 */ /* 0x000fe20000000000 */
[----:B------:R-:W-:Y:S03]  /*0930*/  BSSY B6, `(.L_x_13427) ;  /* 0x000114f000067945 */ /* 0x000fe60003800000 */
[----:B------:R-:W-:-:S05]  /*0940*/  SEL R2, R2, 0x2, !P0 ;  /* 0x0000000202027807 */ /* 0x000fca0004000000 */
[----:B------:R2:W-:Y:S01]  /*0950*/  STL [R1+0x3c], R2 ;  /* 0x00003c0201007387 */ /* 0x0005e20000100800 */
[----:B01-34-:R-:W-:Y:S06]  /*0960*/  BAR.SYNC.DEFER_BLOCKING 0x0 ;  /* 0x0000000000007b1d */ /* 0x01bfec0000010000 */
[----:B------:R-:W-:Y:S05]  /*0970*/  @!P0 BRA `(.L_x_13428) ;  /* 0x000000c8003c8947 */ /* 0x000fea0003800000 */
.L_x_13429:
        /* <DEDUP_REMOVED lines=8> */
[----:B------:R-:W3:Y:S06]  /*0a00*/  S2UR UR8, SR_CTAID.Z ;  /* 0x00000000000879c3 */ /* 0x000eec0000002700 */
[----:B------:R-:W-:Y:S01]  /*0a10*/  @UP0 ULDC UR4, c[0x0][0xd54] ;  /* 0x0003550000040ab9 */ /* 0x000fe20000000800 */
[----:B------:R-:W-:Y:S01]  /*0a20*/  @UP0 ULDC UR9, c[0x0][0xd58] ;  /* 0x0003560000090ab9 */ /* 0x000fe20000000800 */
[----:B-1----:R-:W-:Y:S02]  /*0a30*/  UIMAD.WIDE.U32 UR4, UR6, UR4, URZ ;  /* 0x00000004060472a5 */ /* 0x002fe4000f8e003f */
[----:B------:R-:W-:-:S02]  /*0a40*/  UMOV UR10, UR6 ;  /* 0x00000006000a7c82 */ /* 0x000fc40008000000 */
[----:B------:R-:W-:Y:S01]  /*0a50*/  @UP0 USHF.R.U32.HI UR10, URZ, UR9, UR5 ;  /* 0x000000093f0a0299 */ /* 0x000fe20008011605 */
[----:B0-----:R-:W-:-:S03]  /*0a60*/  SHF.R.U32.HI R16, RZ, 0x7, R0 ;  /* 0x00000007ff107819 */ /* 0x001fc60000011600 */
[----:B------:R-:W-:Y:S02]  /*0a70*/  UIADD3 UR4, -UR10, URZ, URZ ;  /* 0x0000003f0a047290 */ /* 0x000fe4000fffe13f */
[----:B------:R-:W-:Y:S01]  /*0a80*/  IMAD.U32 R0, RZ, RZ, UR10 ;  /* 0x0000000aff007e24 */ /* 0x000fe2000f8e00ff */
[----:B------:R-:W-:Y:S06]  /*0a90*/  BAR.ARV 0x8, 0x180 ;  /* 0x0206000000007b1d */ /* 0x000fec0000002000 */
[----:B------:R-:W-:Y:S01]  /*0aa0*/  ISETP.NE.AND P0, PT, R16, 0x1, PT ;  /* 0x000000011000780c */ /* 0x000fe20003f05270 */
[----:B------:R0:W-:-:S12]  /*0ab0*/  STL [R1], R0 ;  /* 0x0000000001007387 */ /* 0x0001d80000100800 */
[----:B------:R-:W-:Y:S06]  /*0ac0*/  @!P0 BAR.ARV 0x9, 0x100 ;  /* 0x0244000000008b1d */ /* 0x000fec0000002000 */
[----:B---3--:R-:W-:Y:S01]  /*0ad0*/  ISETP.LE.AND P0, PT, RZ, UR8, PT ;  /* 0x00000008ff007c0c */ /* 0x008fe2000bf03270 */
[----:B------:R-:W-:-:S12]  /*0ae0*/  UIMAD UR8, UR7, UR4, UR6 ;  /* 0x00000004070872a4 */ /* 0x000fd8000f8e0206 */
[----:B0-----:R-:W-:Y:S05]  /*0af0*/  @!P0 BRA `(.L_x_13430) ;  /* 0x0000011000c88947 */ /* 0x001fea0003800000 */
        /* <DEDUP_REMOVED lines=12> */
[----:B------:R-:W-:-:S04]  /*0bc0*/  USEL UR57, UR57, 0x1, UP0 ;  /* 0x0000000139397887 */ /* 0x000fc80008000000 */
[----:B------:R-:W-:Y:S02]  /*0bd0*/  UIMAD UR39, UR57, UR39, URZ ;  /* 0x00000027392772a4 */ /* 0x000fe4000f8e023f */
[----:B0-----:R-:W-:-:S04]  /*0be0*/  USHF.L.U32 UR38, UR38, 0x7, URZ ;  /* 0x0000000726267899 */ /* 0x001fc8000800063f */
[----:B------:R-:W-:Y:S02]  /*0bf0*/  @UP1 UIADD3 UR4, UR38, 0x7f, URZ ;  /* 0x0000007f26041890 */ /* 0x000fe4000fffe03f */
[----:B------:R-:W-:Y:S02]  /*0c00*/  UIADD3 UR6, UR38, 0x7f, URZ ;  /* 0x0000007f26067890 */ /* 0x000fe4000fffe03f */
        /* <DEDUP_REMOVED lines=10> */
[----:B------:R-:W-:Y:S02]  /*0cb0*/  ULEA.HI.SX32 UR6, UR7, UR6, 0x1c ;  /* 0x0000000607067291 */ /* 0x000fe4000f8fe23f */
[----:B------:R-:W-:Y:S02]  /*0cc0*/  ULOP3.LUT UR7, UR8, 0xffff, URZ, 0xc0, !UPT ;  /* 0x0000ffff08077892 */ /* 0x000fe4000f8ec03f */
        /* <DEDUP_REMOVED lines=20> */
[----:B0-----:R-:W2:Y:S02]  /*0e10*/  MUFU.RCP R0, R0 ;  /* 0x0000000000007308 */ /* 0x001ea40000001000 */
[----:B--2---:R-:W-:-:S02]  /*0e20*/  VIADD R2, R0, 0xffffffe ;  /* 0x0ffffffe00027836 */ /* 0x004fc40000000000 */
        /* <DEDUP_REMOVED lines=19> */
.L_x_13431:
[----:B------:R-:W-:Y:S02]  /*0f60*/  UIMAD UR5, UR7, UR4, URZ ;  /* 0x00000004070572a4 */ /* 0x000fe4000f8e023f */
[----:B------:R-:W-:Y:S01]  /*0f70*/  IMAD.U32 R3, RZ, RZ, UR4 ;  /* 0x00000004ff037e24 */ /* 0x000fe2000f8e00ff */
[----:B------:R-:W-:Y:S01]  /*0f80*/  MOV R0, UR10 ;  /* 0x0000000a00007c02 */ /* 0x000fe20008000f00 */
[----:B--2---:R-:W0:Y:S01]  /*0f90*/  S2R R2, SR_TID.X ;  /* 0x0000000000027919 */ /* 0x004e220000002100 */
[----:B------:R-:W-:Y:S02]  /*0fa0*/  PLOP3.LUT P0, PT, PT, PT, PT, 0x80, 0x0 ;  /* 0x000000000000781c */ /* 0x000fe40003f0f070 */
[----:B------:R-:W-:Y:S02]  /*0fb0*/  CS2R R150, SRZ ;  /* 0x0000000000967805 */ /* 0x000fe4000001ff00 */
[----:B------:R-:W-:Y:S01]  /*0fc0*/  VIADDMNMX R0, R3, UR5, R0, PT ;  /* 0x0000000503007c46 */ /* 0x000fe2000b800100 */
[----:B------:R-:W-:Y:S01]  /*0fd0*/  IMAD.U32 R23, RZ, RZ, UR5 ;  /* 0x00000005ff177e24 */ /* 0x000fe2000f8e00ff */
        /* <DEDUP_REMOVED lines=83> */
[----:B------:R-:W-:-:S04]  /*1510*/  UIADD3 UR5, UR4, -UR5, URZ ;  /* 0x8000000504057290 */ /* 0x000fc8000fffe03f */
[----:B------:R-:W-:-:S04]  /*1520*/  ULEA UR5, UR5, UR6, 0xd ;  /* 0x0000000605057291 */ /* 0x000fc8000f8e683f */
[----:B------:R-:W-:Y:S02]  /*1530*/  USHF.R.U32.HI UR4, URZ, 0x4, UR5 ;  /* 0x000000043f047899 */ /* 0x000fe40008011605 */
[----:B------:R-:W-:Y:S02]  /*1540*/  UIADD3 UR5, UR5, 0xa000, URZ ;  /* 0x0000a00005057890 */ /* 0x000fe4000fffe03f */
[----:B------:R-:W-:Y:S02]  /*1550*/  ULOP3.LUT UR4, UR4, 0x3fff, URZ, 0xc0, !UPT ;  /* 0x00003fff04047892 */ /* 0x000fe4000f8ec03f */
[----:B------:R-:W-:Y:S02]  /*1560*/  USHF.R.U32.HI UR5, URZ, 0x4, UR5 ;  /* 0x000000043f057899 */ /* 0x000fe40008011605 */
[----:B------:R-:W-:Y:S02]  /*1570*/  ULOP3.LUT UR37, UR4, 0x10000, URZ, 0xfc, !UPT ;  /* 0x0001000004257892 */ /* 0x000fe4000f8efc3f */
[----:B------:R-:W-:-:S03]  /*1580*/  ULOP3.LUT UR36, UR5, 0x3fff, URZ, 0xc0, !UPT ;  /* 0x00003fff05247892 */ /* 0x000fc6000f8ec03f */
[----:B------:R-:W-:Y:S02]  /*1590*/  UMOV UR5, 0x40000040 ;  /* 0x4000004000057882 */ /* 0x000fe40000000000 */
[----:B------:R-:W-:Y:S01]  /*15a0*/  UMOV UR4, UR37 ;  /* 0x0000002500047c82 */ /* 0x000fe20008000000 */
[----:B------:R-:W-:Y:S02]  /*15b0*/  IMAD.U32 R19, RZ, RZ, UR5 ;  /* 0x00000005ff137e24 */ /* 0x000fe4000f8e00ff */
[----:B------:R-:W-:Y:S01]  /*15c0*/  IMAD.U32 R18, RZ, RZ, UR4 ;  /* 0x00000004ff127e24 */ /* 0x000fe2000f8e00ff */
[----:B------:R-:W-:Y:S06]  /*15d0*/  @!P0 BRA `(.L_x_13433) ;  /* 0x0000000000408947 */ /* 0x000fec0003800000 */
[----:B------:R-:W-:Y:S01]  /*15e0*/  MOV R0, 0x0 ;  /* 0x0000000000007802 */ /* 0x000fe20000000f00 */
[----:B------:R-:W-:Y:S01]  /*15f0*/  ULDC.64 UR4, c[0x4][0x118] ;  /* 0x0100460000047ab9 */ /* 0x000fe20000000a00 */
[----:B------:R-:W-:Y:S01]  /*1600*/  ULDC.64 UR6, c[0x4][0x38] ;  /* 0x01000e0000067ab9 */ /* 0x000fe20000000a00 */
[----:B------:R-:W-:Y:S01]  /*1610*/  IMAD.U32 R4, RZ, RZ, UR4 ;  /* 0x00000004ff047e24 */ /* 0x000fe2000f8e00ff */
[----:B------:R0:W1:Y:S01]  /*1620*/  LDC.64 R2, c[0x4][R0] ;  /* 0x0100000000027b82 */ /* 0x0000620000000a00 */
[----:B------:R-:W-:Y:S01]  /*1630*/  MOV R5, UR5 ;  /* 0x0000000500057c02 */ /* 0x000fe20008000f00 */
        /* <DEDUP_REMOVED lines=10> */
.L_x_13433:
[----:B------:R-:W-:Y:S02]  /*16e0*/  R2UR UR4, R22 ;  /* 0x00000000160472ca */ /* 0x000fe400000e0000 */
[----:B------:R-:W-:Y:S02]  /*16f0*/  SHF.L.U32 R2, RZ, 0x1f, RZ ;  /* 0x0000001fff027819 */ /* 0x000fe400000006ff */
[----:B------:R-:W-:-:S09]  /*1700*/  IADD3 R200, R16, 0x8, RZ ;  /* 0x0000000810c87810 */ /* 0x000fd20007ffe0ff */
[----:B------:R-:W0:Y:S02]  /*1710*/  SYNCS.PHASECHK.TRANS64.TRYWAIT P0, [UR4+0x32400], R2 ;  /* 0x03240002ff0075a7 */ /* 0x000e240008000144 */
[----:B0-----:R-:W-:Y:S05]  /*1720*/  @!P0 BRA `(.L_x_13434) ;  /* 0x0000010400c48947 */ /* 0x001fea0003800000 */
.L_x_13555:
[----:B------:R-:W-:Y:S05]  /*1730*/  WARPSYNC.ALL ;  /* 0x0000000000007948 */ /* 0x000fea0003800000 */
[----:B------:R-:W2:Y:S01]  /*1740*/  LDL.LU R0, [R1+0x3c] ;  /* 0x00003c0001007983 */ /* 0x000ea20000300800 */
[----:B------:R1:W-:Y:S01]  /*1750*/  BAR.SYNC.DEFER_BLOCKING R200, 0x100 ;  /* 0x000400c80000751d */ /* 0x0003e20000010000 */
[----:B--2---:R-:W-:-:S04]  /*1760*/  LOP3.LUT R0, R0, 0x1, RZ, 0xfc, !PT ;  /* 0x0000000100007812 */ /* 0x004fc800078efcff */
[----:B------:R-:W-:-:S13]  /*1770*/  ISETP.NE.AND P0, PT, R0, 0x3, PT ;  /* 0x000000030000780c */ /* 0x000fda0003f05270 */
[----:B-1----:R-:W-:Y:S05]  /*1780*/  @!P0 BRA `(.L_x_13435) ;  /* 0x0000000000048947 */ /* 0x002fea0003800000 */
[----:B------:R-:W-:Y:S01]  /*1790*/  BPT.TRAP 0x1 ;  /* 0x000000040000795c */ /* 0x000fe20000300000 */
.L_x_13435:
[----:B------:R-:W-:-:S13]  /*17a0*/  R2UR UR4, R22 ;  /* 0x00000000160472ca */ /* 0x000fda00000e0000 */
[----:B------:R1:W2:Y:S01]  /*17b0*/  SYNCS.PHASECHK.TRANS64.TRYWAIT P1, [UR4+0x32430], R2 ;  /* 0x03243002ff0075a7 */ /* 0x0002a20008020144 */
[----:B------:R-:W-:Y:S05]  /*17c0*/  @!P0 BRA `(.L_x_13436) ;  /* 0x0000000000048947 */ /* 0x000fea0003800000 */
[----:B------:R-:W-:Y:S01]  /*17d0*/  BPT.TRAP 0x1 ;  /* 0x000000040000795c */ /* 0x000fe20000300000 */
.L_x_13436:
[----:B--2---:R-:W-:Y:S05]  /*17e0*/  @P1 BRA `(.L_x_13437) ;  /* 0x00000000000c1947 */ /* 0x004fea0003800000 */
[----:B------:R-:W-:-:S13]  /*17f0*/  R2UR UR4, R22 ;  /* 0x00000000160472ca */ /* 0x000fda00000e0000 */
[----:B------:R-:W2:Y:S02]  /*1800*/  SYNCS.PHASECHK.TRANS64.TRYWAIT P1, [UR4+0x32430], R2 ;  /* 0x03243002ff0075a7 */ /* 0x000ea40008020144 */
[----:B--2---:R-:W-:Y:S05]  /*1810*/  @!P1 BRA `(.L_x_13438) ;  /* 0x0000010400a49947 */ /* 0x004fea0003800000 */
.L_x_13437:
[----:B------:R-:W-:Y:S01]  /*1820*/  R2UR UR8, R22 ;  /* 0x00000000160872ca */ /* 0x000fe200000e0000 */
[----:B------:R-:W-:Y:S01]  /*1830*/  WARPGROUP.ARRIVE ;  /* 0x00000000000079c5 */ /* 0x000fe20000000000 */
[----:B------:R-:W-:Y:S01]  /*1840*/  UMOV UR6, UR37 ;  /* 0x0000002500067c82 */ /* 0x000fe20008000000 */
[----:B------:R-:W-:Y:S01]  /*1850*/  UMOV UR7, 0x40000040 ;  /* 0x4000004000077882 */ /* 0x000fe20000000000 */
[----:B------:R-:W-:Y:S01]  /*1860*/  UMOV UR11, 0x40000040 ;  /* 0x40000040000b7882 */ /* 0x000fe20000000000 */
[----:B------:R-:W-:Y:S01]  /*1870*/  UMOV UR5, UR7 ;  /* 0x0000000700057c82 */ /* 0x000fe20008000000 */
[----:B------:R-:W-:-:S07]  /*1880*/  IMAD.U32 R9, RZ, RZ, UR11 ;  /* 0x0000000bff097e24 */ /* 0x000fce000f8e00ff */
[----:B------:R-:W-:-:S04]  /*1890*/  UIADD3 UR4, UR8, 0x1c400, URZ ;  /* 0x0001c40008047890 */ /* 0x000fc8000fffe03f */
[----:B------:R-:W-:-:S04]  /*18a0*/  USHF.R.U32.HI UR4, URZ, 0x4, UR4 ;  /* 0x000000043f047899 */ /* 0x000fc80008011604 */
[----:B------:R-:W-:-:S04]  /*18b0*/  ULOP3.LUT UR4, UR4, 0x3fff, URZ, 0xc0, !UPT ;  /* 0x00003fff04047892 */ /* 0x000fc8000f8ec03f */
[----:B------:R-:W-:-:S03]  /*18c0*/  ULOP3.LUT UR9, UR4, 0x10000, URZ, 0xfc, !UPT ;  /* 0x0001000004097892 */ /* 0x000fc6000f8efc3f */
[----:B------:R-:W-:-:S03]  /*18d0*/  UMOV UR4, UR6 ;  /* 0x0000000600047c82 */ /* 0x000fc60008000000 */
[----:B------:R-:W-:Y:S01]  /*18e0*/  IMAD.U32 R20, RZ, RZ, UR9 ;  /* 0x00000009ff147e24 */ /* 0x000fe2000f8e00ff */
[----:B------:R-:W-:Y:S02]  /*18f0*/  UMOV UR6, UR9 ;  /* 0x0000000900067c82 */ /* 0x000fe40008000000 */
[----:B------:R-:W-:Y:S01]  /*1900*/  HGMMA.64x96x16.F32.BF16 R24, gdesc[UR4], RZ, !UPT, gsb0 ;  /* 0x01600000041879f0 */ /* 0x000fe2000c0018ff */
[----:B------:R-:W-:Y:S02]  /*1910*/  UIADD3 UR4, UR37, 0x2, URZ ;  /* 0x0000000225047890 */ /* 0x000fe4000fffe03f */
[----:B------:R-:W-:Y:S01]  /*1920*/  UIADD3 UR6, UR9, 0x2, URZ ;  /* 0x0000000209067890 */ /* 0x000fe2000fffe03f */
[----:B------:R-:W-:Y:S01]  /*1930*/  UMOV UR5, UR11 ;  /* 0x0000000b00057c82 */ /* 0x000fe20008000000 */
[----:B------:R-:W-:Y:S01]  /*1940*/  UMOV UR7, 0x40000040 ;  /* 0x4000004000077882 */ /* 0x000fe20000000000 */
[----:B------:R-:W-:Y:S02]  /*1950*/  UMOV UR11, 0x40000040 ;  /* 0x40000040000b7882 */ /* 0x000fe40000000000 */
[----:B------:R-:W-:Y:S01]  /*1960*/  UMOV UR10, UR4 ;  /* 0x00000004000a7c82 */ /* 0x000fe20008000000 */
[----:B------:R-:W-:Y:S01]  /*1970*/  IMAD.U32 R7, RZ, RZ, UR11 ;  /* 0x0000000bff077e24 */ /* 0x000fe2000f8e00ff */
[----:B------:R-:W-:Y:S01]  /*1980*/  UMOV UR4, UR10 ;  /* 0x0000000a00047c82 */ /* 0x000fe20008000000 */
[----:B------:R-:W-:Y:S01]  /*1990*/  IMAD.U32 R8, RZ, RZ, UR10 ;  /* 0x0000000aff087e24 */ /* 0x000fe2000f8e00ff */
[----:B------:R-:W-:-:S02]  /*19a0*/  WARPGROUP.DEPBAR.LE gsb0, 0x0 ;  /* 0x00008000000079c5 */ /* 0x000fc40000010000 */
        /* <DEDUP_REMOVED lines=22> */
[----:B------:R-:W2:Y:S02]  /*1b10*/  SYNCS.PHASECHK.TRANS64.TRYWAIT P1, [UR8+0x32410], R2 ;  /* 0x03241002ff0075a7 */ /* 0x000ea40008020148 */
[----:B--2---:R-:W-:Y:S05]  /*1b20*/  @!P1 BRA `(.L_x_13439) ;  /* 0x0000010000fc9947 */ /* 0x004fea0003800000 */
.L_x_13556:
[----:B------:R-:W-:Y:S05]  /*1b30*/  @!P0 BRA `(.L_x_13440) ;  /* 0x0000000000048947 */ /* 0x000fea0003800000 */
[----:B------:R-:W-:Y:S01]  /*1b40*/  BPT.TRAP 0x1 ;  /* 0x000000040000795c */ /* 0x000fe20000300000 */
.L_x_13440:
[----:B------:R-:W-:-:S13]  /*1b50*/  R2UR UR4, R22 ;  /* 0x00000000160472ca */ /* 0x000fda00000e0000 */
[----:B------:R2:W3:Y:S01]  /*1b60*/  SYNCS.PHASECHK.TRANS64.TRYWAIT P1, [UR4+0x32450], R2 ;  /* 0x03245002ff0075a7 */ /* 0x0004e20008020144 */
[----:B------:R-:W-:Y:S05]  /*1b70*/  @!P0 BRA `(.L_x_13441) ;  /* 0x0000000000048947 */ /* 0x000fea0003800000 */
[----:B------:R-:W-:Y:S01]  /*1b80*/  BPT.TRAP 0x1 ;  /* 0x000000040000795c */ /* 0x000fe20000300000 */
.L_x_13441:
[----:B---3--:R-:W-:Y:S05]  /*1b90*/  @P1 BRA `(.L_x_13442) ;  /* 0x00000000000c1947 */ /* 0x008fea0003800000 */
[----:B------:R-:W-:-:S13]  /*1ba0*/  R2UR UR4, R22 ;  /* 0x00000000160472ca */ /* 0x000fda00000e0000 */
[----:B------:R-:W3:Y:S02]  /*1bb0*/  SYNCS.PHASECHK.TRANS64.TRYWAIT P1, [UR4+0x32450], R2 ;  /* 0x03245002ff0075a7 */ /* 0x000ee40008020144 */
[----:B---3--:R-:W-:Y:S05]  /*1bc0*/  @!P1 BRA `(.L_x_13443) ;  /* 0x0000010000f09947 */ /* 0x008fea0003800000 */
.L_x_13442:
[----:B------:R-:W-:Y:S01]  /*1bd0*/  R2UR UR14, R22 ;  /* 0x00000000160e72ca */ /* 0x000fe200000e0000 */
[----:B------:R-:W-:Y:S01]  /*1be0*/  ULOP3.LUT UR10, UR36, 0x10000, URZ, 0xfc, !UPT ;  /* 0x00010000240a7892 */ /* 0x000fe2000f8efc3f */
[----:B------:R-:W-:Y:S01]  /*1bf0*/  WARPGROUP.ARRIVE ;  /* 0x00000000000079c5 */ /* 0x000fe20000000000 */
[----:B------:R-:W-:Y:S01]  /*1c00*/  UMOV UR7, 0x40000040 ;  /* 0x4000004000077882 */ /* 0x000fe20000000000 */
[----:B------:R-:W-:Y:S01]  /*1c10*/  UMOV UR9, 0x40000040 ;  /* 0x4000004000097882 */ /* 0x000fe20000000000 */
[----:B------:R-:W-:Y:S01]  /*1c20*/  UMOV UR5, UR7 ;  /* 0x0000000700057c82 */ /* 0x000fe20008000000 */
[----:B------:R-:W-:Y:S01]  /*1c30*/  IMAD.U32 R5, RZ, RZ, UR7 ;  /* 0x00000007ff057e24 */ /* 0x000fe2000f8e00ff */
[----:B------:R-:W-:Y:S01]  /*1c40*/  UIADD3 UR12, UR10, 0x400, URZ ;  /* 0x000004000a0c7890 */ /* 0x000fe2000fffe03f */
[----:B0-----:R-:W-:Y:S01]  /*1c50*/  IMAD.U32 R3, RZ, RZ, UR9 ;  /* 0x00000009ff037e24 */ /* 0x001fe2000f8e00ff */
[----:B------:R-:W-:Y:S01]  /*1c60*/  UMOV UR6, UR10 ;  /* 0x0000000a00067c82 */ /* 0x000fe20008000000 */
[----:B------:R-:W-:Y:S01]  /*1c70*/  UMOV UR13, 0x40000040 ;  /* 0x40000040000d7882 */ /* 0x000fe20000000000 */
[----:B------:R-:W-:Y:S01]  /*1c80*/  MOV R4, UR6 ;  /* 0x0000000600047c02 */ /* 0x000fe20008000f00 */
[----:B------:R-:W-:Y:S01]  /*1c90*/  UIADD3 UR16, UR10, 0x402, URZ ;  /* 0x000004020a107890 */ /* 0x000fe2000fffe03f */
[----:B------:R-:W-:Y:S01]  /*1ca0*/  LOP3.LUT R13, R72, 0xffffff80, RZ, 0xc0, !PT ;  /* 0xffffff80480d7812 */ /* 0x000fe200078ec0ff */
[----:B------:R-:W-:Y:S01]  /*1cb0*/  UIADD3 UR4, UR14, 0x400, URZ ;  /* 0x000004000e047890 */ /* 0x000fe2000fffe03f */
[----:B------:R-:W-:Y:S01]  /*1cc0*/  LEA.HI R73, R73, R152, RZ, 0x2 ;  /* 0x0000009849497211 */ /* 0x000fe200078f10ff */
[----:B------:R-:W-:Y:S01]  /*1cd0*/  UMOV UR17, 0x40000040 ;  /* 0x4000004000117882 */ /* 0x000fe20000000000 */
[----:B------:R-:W-:Y:S01]  /*1ce0*/  UIADD3 UR20, UR10, 0x404, URZ ;  /* 0x000004040a147890 */ /* 0x000fe2000fffe03f */
[C---:B------:R-:W-:Y:S01]  /*1cf0*/  IMAD.IADD R13, R152.reuse, 0x1, -R13 ;  /* 0x00000001980d7824 */ /* 0x040fe200078e0a0d */
[----:B------:R-:W-:Y:S01]  /*1d00*/  USHF.R.U32.HI UR4, URZ, 0x4, UR4 ;  /* 0x000000043f047899 */ /* 0x000fe20008011604 */
[----:B------:R-:W-:Y:S01]  /*1d10*/  LOP3.LUT R73, R73, 0xfffffffc, RZ, 0xc0, !PT ;  /* 0xfffffffc49497812 */ /* 0x000fe200078ec0ff */
[----:B------:R-:W-:Y:S01]  /*1d20*/  UMOV UR21, 0x40000040 ;  /* 0x4000004000157882 */ /* 0x000fe20000000000 */
[----:B------:R-:W-:Y:S01]  /*1d30*/  UIADD3 UR24, UR10, 0x406, URZ ;  /* 0x000004060a187890 */ /* 0x000fe2000fffe03f */
[----:B------:R-:W-:Y:S01]  /*1d40*/  SHF.R.S32.HI R0, RZ, 0x1f, R13 ;  /* 0x0000001fff007819 */ /* 0x000fe2000001140d */
[----:B------:R-:W-:Y:S01]  /*1d50*/  ULOP3.LUT UR11, UR4, 0x3fff, URZ, 0xc0, !UPT ;  /* 0x00003fff040b7892 */ /* 0x000fe2000f8ec03f */
[----:B------:R-:W-:Y:S01]  /*1d60*/  IMAD.IADD R73, R152, 0x1, -R73 ;  /* 0x0000000198497824 */ /* 0x000fe200078e0a49 */
[----:B------:R-:W-:Y:S01]  /*1d70*/  UMOV UR25, 0x40000040 ;  /* 0x4000004000197882 */ /* 0x000fe20000000000 */
[----:B------:R-:W-:Y:S01]  /*1d80*/  UMOV UR4, UR6 ;  /* 0x0000000600047c82 */ /* 0x000fe20008000000 */
[----:B------:R-:W-:Y:S01]  /*1d90*/  ULOP3.LUT UR15, UR11, 0x10000, URZ, 0xfc, !UPT ;  /* 0x000100000b0f7892 */ /* 0x000fe2000f8efc3f */
[----:B------:R-:W-:Y:S01]  /*1da0*/  LEA.HI R12, R0, R13, RZ, 0x2 ;  /* 0x0000000d000c7211 */ /* 0x000fe200078f10ff */
[----:B------:R-:W-:Y:S01]  /*1db0*/  UIADD3 UR28, UR10, 0x800, URZ ;  /* 0x000008000a1c7890 */ /* 0x000fe2000fffe03f */
[----:B------:R-:W0:Y:S01]  /*1dc0*/  S2R R81, SR_TID.X ;  /* 0x0000000000517919 */ /* 0x000e220000002100 */
[----:B------:R-:W-:Y:S01]  /*1dd0*/  UMOV UR29, 0x40000040 ;  /* 0x40000040001d7882 */ /* 0x000fe20000000000 */
[----:B------:R-:W-:Y:S01]  /*1de0*/  UIADD3 UR32, UR10, 0x802, URZ ;  /* 0x000008020a207890 */ /* 0x000fe2000fffe03f */
[----:B------:R-:W-:Y:S01]  /*1df0*/  LOP3.LUT R202, R12, 0x7ffffffc, RZ, 0xc0, !PT ;  /* 0x7ffffffc0cca7812 */ /* 0x000fe200078ec0ff */
[----:B------:R-:W-:Y:S01]  /*1e00*/  UMOV UR6, UR15 ;  /* 0x0000000f00067c82 */ /* 0x000fe20008000000 */
[----:B------:R-:W-:Y:S01]  /*1e10*/  UMOV UR33, 0x40000040 ;  /* 0x4000004000217882 */ /* 0x000fe20000000000 */
[----:B------:R-:W-:Y:S01]  /*1e20*/  HGMMA.64x96x16.F32.BF16 R24, gdesc[UR4], R24, gsb0 ;  /* 0x01600000041879f0 */ /* 0x000fe20008001818 */
[----:B------:R-:W-:Y:S01]  /*1e30*/  UIADD3 UR4, UR10, 0x2, URZ ;  /* 0x000000020a047890 */ /* 0x000fe2000fffe03f */
[----:B------:R-:W-:Y:S01]  /*1e40*/  IADD3 R202, R13, -R202, RZ ;  /* 0x800000ca0dca7210 */ /* 0x000fe20007ffe0ff */
[----:B------:R-:W-:Y:S01]  /*1e50*/  UIADD3 UR6, UR15, 0x2, URZ ;  /* 0x000000020f067890 */ /* 0x000fe2000fffe03f */
[----:B------:R-:W-:Y:S01]  /*1e60*/  IMAD.U32 R170, RZ, RZ, UR14 ;  /* 0x0000000effaa7e24 */ /* 0x000fe2000f8e00ff */
[----:B------:R-:W-:Y:S01]  /*1e70*/  UMOV UR5, UR9 ;  /* 0x0000000900057c82 */ /* 0x000fe20008000000 */
[----:B------:R-:W-:Y:S01]  /*1e80*/  UMOV UR7, 0x40000040 ;  /* 0x4000004000077882 */ /* 0x000fe20000000000 */
[----:B------:R-:W-:Y:S01]  /*1e90*/  UMOV UR9, 0x40000040 ;  /* 0x4000004000097882 */ /* 0x000fe20000000000 */
[----:B------:R-:W-:Y:S01]  /*1ea0*/  UMOV UR8, UR4 ;  /* 0x0000000400087c82 */ /* 0x000fe20008000000 */
[----:B------:R-:W-:Y:S01]  /*1eb0*/  IMAD.U32 R15, RZ, RZ, UR9 ;  /* 0x00000009ff0f7e24 */ /* 0x000fe2000f8e00ff */
[----:B------:R-:W-:Y:S01]  /*1ec0*/  UMOV UR4, UR8 ;  /* 0x0000000800047c82 */ /* 0x000fe20008000000 */
[----:B-12---:R-:W-:Y:S01]  /*1ed0*/  IMAD.U32 R2, RZ, RZ, UR8 ;  /* 0x00000008ff027e24 */ /* 0x006fe2000f8e00ff */
[----:B------:R-:W-:Y:S01]  /*1ee0*/  UIADD3 UR36, UR10, 0x804, URZ ;  /* 0x000008040a247890 */ /* 0x000fe2000fffe03f */
[----:B------:R-:W-:Y:S01]  /*1ef0*/  IMAD.U32 R21, RZ, RZ, UR15 ;  /* 0x0000000fff157e24 */ /* 0x000fe2000f8e00ff */
        /* <DEDUP_REMOVED lines=9> */
[----:B0-----:R-:W-:Y:S01]  /*1f90*/  LOP3.LUT R81, R81, 0x7f, RZ, 0xc0, !PT ;  /* 0x0000007f51517812 */ /* 0x001fe200078ec0ff */
[----:B------:R-:W-:Y:S01]  /*1fa0*/  UMOV UR60, URZ ;  /* 0x0000003f003c7c82 */ /* 0x000fe20008000000 */
[----:B------:R-:W-:-:S02]  /*1fb0*/  WARPGROUP.DEPBAR.LE gsb0, 0x0 ;  /* 0x00008000000079c5 */ /* 0x000fc40000010000 */
[----:B------:R-:W-:-:S06]  /*1fc0*/  WARPGROUP.ARRIVE ;  /* 0x00000000000079c5 */ /* 0x000fcc0000000000 */
[----:B------:R-:W-:Y:S01]  /*1fd0*/  HGMMA.64x96x16.F32.BF16 R24, gdesc[UR4], R24, gsb0 ;  /* 0x01600000041879f0 */ /* 0x000fe20008001818 */
[----:B------:R-:W-:Y:S02]  /*1fe0*/  UIADD3 UR4, UR10, 0x4, URZ ;  /* 0x000000040a047890 */ /* 0x000fe4000fffe03f */
[----:B------:R-:W-:Y:S01]  /*1ff0*/  UIADD3 UR6, UR15, 0x4, URZ ;  /* 0x000000040f067890 */ /* 0x000fe2000fffe03f */
[----:B------:R-:W-:Y:S01]  /*2000*/  UMOV UR5, UR9 ;  /* 0x0000000900057c82 */ /* 0x000fe20008000000 */
[----:B------:R-:W-:Y:S01]  /*2010*/  UMOV UR7, 0x40000040 ;  /* 0x4000004000077882 */ /* 0x000fe20000000000 */
[----:B------:R-:W-:Y:S02]  /*2020*/  UMOV UR9, 0x40000040 ;  /* 0x4000004000097882 */ /* 0x000fe40000000000 */
[----:B------:R-:W-:Y:S02]  /*2030*/  UMOV UR8, UR4 ;  /* 0x0000000400087c82 */ /* 0x000fe40008000000 */
[----:B------:R-:W-:Y:S01]  /*2040*/  UMOV UR4, UR8 ;  /* 0x0000000800047c82 */ /* 0x000fe20008000000 */
[----:B------:R-:W-:Y:S01]  /*2050*/  IMAD.U32 R14, RZ, RZ, UR8 ;  /* 0x00000008ff0e7e24 */ /* 0x000fe2000f8e00ff */
[----:B------:R-:W-:Y:S01]  /*2060*/  UIADD3 UR8, UR10, 0x6, URZ ;  /* 0x000000060a087890 */ /* 0x000fe2000fffe03f */
        /* <DEDUP_REMOVED lines=91> */
[----:B------:R-:W-:Y:S01]  /*2620*/  MOV R11, UR5 ;  /* 0x00000005000b7c02 */ /* 0x000fe20008000f00 */
[----:B------:R-:W-:Y:S01]  /*2630*/  IMAD.U32 R10, RZ, RZ, UR4 ;  /* 0x00000004ff0a7e24 */ /* 0x000fe2000f8e00ff */
[----:B------:R-:W-:Y:S01]  /*2640*/  ULDC UR10, c[0x0][0xa80] ;  /* 0x0002a000000a7ab9 */ /* 0x000fe20000000800 */
[----:B------:R-:W-:Y:S01]  /*2650*/  UMOV UR15, 0x40000040 ;  /* 0x40000040000f7882 */ /* 0x000fe20000000000 */
[----:B------:R-:W-:-:S02]  /*2660*/  WARPGROUP.DEPBAR.LE gsb0, 0x0 ;  /* 0x00008000000079c5 */ /* 0x000fc40000010000 */
[----:B------:R-:W-:-:S06]  /*2670*/  WARPGROUP.ARRIVE ;  /* 0x00000000000079c5 */ /* 0x000fcc0000000000 */
[----:B------:R-:W-:Y:S01]  /*2680*/  HGMMA.64x96x16.F32.BF16 R24, gdesc[UR4], R24, gsb0 ;  /* 0x01600000041879f0 */ /* 0x000fe20008001818 */
[----:B------:R-:W-:Y:S01]  /*2690*/  ULDC UR5, c[0x0][0xad0] ;  /* 0x0002b40000057ab9 */ /* 0x000fe20000000800 */
[----:B------:R-:W-:Y:S01]  /*26a0*/  ULDC UR4, c[0x0][0x448] ;  /* 0x0001120000047ab9 */ /* 0x000fe20000000800 */
[----:B------:R-:W-:Y:S01]  /*26b0*/  ULDC UR6, c[0x0][0x288] ;  /* 0x0000a20000067ab9 */ /* 0x000fe20000000800 */
[----:B------:R-:W-:-:S06]  /*26c0*/  UISETP.NE.AND UP0, UPT, UR4, 0x1, UPT ;  /* 0x000000010400788c */ /* 0x000fcc000bf05270 */
[----:B------:R-:W-:-:S05]  /*26d0*/  PLOP3.LUT P1, PT, PT, PT, UP0, 0x80, 0x0 ;  /* 0x000000000000781c */ /* 0x000fca0003f2f008 */
[----:B------:R-:W-:Y:S01]  /*26e0*/  @UP0 ULDC UR4, c[0x0][0x44c] ;  /* 0x0001130000040ab9 */ /* 0x000fe20000000800 */
[----:B------:R-:W-:Y:S01]  /*26f0*/  @UP0 ULDC UR7, c[0x0][0x450] ;  /* 0x0001140000070ab9 */ /* 0x000fe20000000800 */
[----:B------:R-:W-:Y:S02]  /*2700*/  WARPGROUP.DEPBAR.LE gsb0, 0x0 ;  /* 0x00008000000079c5 */ /* 0x000fe40000010000 */
        /* <DEDUP_REMOVED lines=13> */
[----:B0-----:R-:W-:Y:S01]  /*27e0*/  LEA.HI R24, R74, R74, RZ, 0x1 ;  /* 0x0000004a4a187211 */ /* 0x001fe200078f08ff */
[----:B------:R-:W-:Y:S01]  /*27f0*/  FMUL.FTZ R37, R37, UR5 ;  /* 0x0000000525257c20 */ /* 0x000fe20008410000 */
[----:B------:R-:W-:Y:S01]  /*2800*/  FMUL.FTZ R45, R45, UR5 ;  /* 0x000000052d2d7c20 */ /* 0x000fe20008410000 */
[----:B------:R-:W-:Y:S01]  /*2810*/  FMUL.FTZ R52, R52, UR5 ;  /* 0x0000000534347c20 */ /* 0x000fe20008410000 */
[----:B------:R-:W-:Y:S01]  /*2820*/  FMUL.FTZ R53, R53, UR5 ;  /* 0x0000000535357c20 */ /* 0x000fe20008410000 */
[----:B------:R-:W-:Y:S01]  /*2830*/  FMUL.FTZ R40, R40, UR5 ;  /* 0x0000000528287c20 */ /* 0x000fe20008410000 */
[----:B------:R-:W-:Y:S01]  /*2840*/  FMUL.FTZ R48, R48, UR5 ;  /* 0x0000000530307c20 */ /* 0x000fe20008410000 */
[----:B------:R0:W3:Y:S01]  /*2850*/  MUFU.TANH R76, R25 ;  /* 0x00000019004c7308 */ /* 0x0000e20000002400 */
[----:B--2---:R-:W-:Y:S01]  /*2860*/  LOP3.LUT R27, R24, 0x3fffffe, RZ, 0xc0, !PT ;  /* 0x03fffffe181b7812 */ /* 0x004fe200078ec0ff */
[----:B------:R-:W-:Y:S01]  /*2870*/  FMUL.FTZ R56, R56, UR5 ;  /* 0x0000000538387c20 */ /* 0x000fe20008410000 */
[----:B------:R-:W-:Y:S01]  /*2880*/  LEA.HI R24, R0, R13, RZ, 0x5 ;  /* 0x0000000d00187211 */ /* 0x000fe200078f28ff */
[----:B------:R-:W-:Y:S01]  /*2890*/  FMUL.FTZ R61, R61, UR5 ;  /* 0x000000053d3d7c20 */ /* 0x000fe20008410000 */
[----:B------:R-:W-:Y:S01]  /*28a0*/  SHF.R.S32.HI R0, RZ, 0x2, R12 ;  /* 0x00000002ff007819 */ /* 0x000fe2000001140c */
[----:B------:R-:W-:Y:S01]  /*28b0*/  IMAD.IADD R27, R74, 0x1, -R27 ;  /* 0x000000014a1b7824 */ /* 0x000fe200078e0a1b */
[----:B------:R-:W-:Y:S01]  /*28c0*/  SHF.R.S32.HI R24, RZ, 0x5, R24 ;  /* 0x00000005ff187819 */ /* 0x000fe20000011418 */
[----:B------:R2:W-:Y:S01]  /*28d0*/  MUFU.TANH R77, R26 ;  /* 0x0000001a004d7308 */ /* 0x0005e20000002400 */
[----:B0-----:R-:W-:Y:S01]  /*28e0*/  SHF.R.S32.HI R25, RZ, 0x1f, R12 ;  /* 0x0000001fff197819 */ /* 0x001fe2000001140c */
[----:B------:R-:W-:Y:S01]  /*28f0*/  FMUL.FTZ R64, R64, UR5 ;  /* 0x0000000540407c20 */ /* 0x000fe20008410000 */
[----:B------:R-:W-:Y:S01]  /*2900*/  LEA R24, R24, UR38, 0x4 ;  /* 0x0000002618187c11 */ /* 0x000fe2000f8e20ff */
[----:B------:R-:W-:Y:S01]  /*2910*/  FMUL.FTZ R49, R49, UR5 ;  /* 0x0000000531317c20 */ /* 0x000fe20008410000 */
[-C--:B------:R-:W-:Y:S01]  /*2920*/  LEA.HI R25, R25, R0.reuse, RZ, 0x3 ;  /* 0x0000000019197211 */ /* 0x080fe200078f18ff */
[----:B------:R-:W-:Y:S01]  /*2930*/  FMUL.FTZ R65, R65, UR5 ;  /* 0x0000000541417c20 */ /* 0x000fe20008410000 */
[----:B------:R-:W-:Y:S01]  /*2940*/  FMUL.FTZ R57, R57, UR5 ;  /* 0x0000000539397c20 */ /* 0x000fe20008410000 */
[----:B------:R-:W0:Y:S01]  /*2950*/  MUFU.TANH R182, R32 ;  /* 0x0000002000b67308 */ /* 0x000e220000002400 */
[----:B--2---:R-:W-:Y:S01]  /*2960*/  LEA.HI R26, R73, R73, RZ, 0x1 ;  /* 0x00000049491a7211 */ /* 0x004fe200078f08ff */
[----:B------:R-:W-:Y:S01]  /*2970*/  FMUL.FTZ R30, R30, UR5 ;  /* 0x000000051e1e7c20 */ /* 0x000fe20008410000 */
[----:B------:R-:W-:Y:S01]  /*2980*/  LOP3.LUT R25, R25, 0xfffffff8, RZ, 0xc0, !PT ;  /* 0xfffffff819197812 */ /* 0x000fe200078ec0ff */
[----:B------:R-:W-:Y:S01]  /*2990*/  FMUL.FTZ R68, R68, UR5 ;  /* 0x0000000544447c20 */ /* 0x000fe20008410000 */
[----:B------:R-:W-:Y:S01]  /*29a0*/  LOP3.LUT R26, R26, 0x1ffffffe, RZ, 0xc0, !PT ;  /* 0x1ffffffe1a1a7812 */ /* 0x000fe200078ec0ff */
[----:B------:R-:W-:Y:S01]  /*29b0*/  FMUL.FTZ R60, R60, UR5 ;  /* 0x000000053c3c7c20 */ /* 0x000fe20008410000 */
[----:B------:R-:W-:Y:S01]  /*29c0*/  IADD3 R24, R24, R0, -R25 ;  /* 0x0000000018187210 */ /* 0x000fe20007ffe819 */
[----:B------:R-:W2:Y:S01]  /*29d0*/  MUFU.TANH R33, R33 ;  /* 0x0000002100217308 */ /* 0x000ea20000002400 */
[----:B------:R-:W-:Y:S01]  /*29e0*/  FMUL.FTZ R31, R31, UR5 ;  /* 0x000000051f1f7c20 */ /* 0x000fe20008410000 */
[----:B------:R-:W-:-:S02]  /*29f0*/  IMAD.IADD R26, R73, 0x1, -R26 ;  /* 0x00000001491a7824 */ /* 0x000fc400078e0a1a */
[----:B------:R-:W-:Y:S01]  /*2a00*/  FMUL.FTZ R34, R34, UR5 ;  /* 0x0000000522227c20 */ /* 0x000fe20008410000 */
[----:B------:R-:W-:Y:S02]  /*2a10*/  IMAD R27, R27, 0x40, R24 ;  /* 0x000000401b1b7824 */ /* 0x000fe400078e0218 */
[----:B------:R-:W-:Y:S01]  /*2a20*/  FMUL.FTZ R35, R35, UR5 ;  /* 0x0000000523237c20 */ /* 0x000fe20008410000 */
[----:B------:R-:W-:Y:S01]  /*2a30*/  FMUL.FTZ R38, R38, UR5 ;  /* 0x0000000526267c20 */ /* 0x000fe20008410000 */
[----:B------:R-:W-:Y:S01]  /*2a40*/  FMUL.FTZ R39, R39, UR5 ;  /* 0x0000000527277c20 */ /* 0x000fe20008410000 */
[----:B------:R-:W-:Y:S01]  /*2a50*/  IMAD R201, R26, 0x8, R27 ;  /* 0x000000081ac97824 */ /* 0x000fe200078e021b */
[----:B------:R3:W-:Y:S01]  /*2a60*/  MUFU.TANH R79, R28 ;  /* 0x0000001c004f7308 */ /* 0x0007e20000002400 */
[----:B------:R-:W-:Y:S01]  /*2a70*/  FMUL.FTZ R42, R42, UR5 ;  /* 0x000000052a2a7c20 */ /* 0x000fe20008410000 */
[----:B------:R-:W-:Y:S01]  /*2a80*/  FMUL.FTZ R43, R43, UR5 ;  /* 0x000000052b2b7c20 */ /* 0x000fe20008410000 */
[----:B------:R-:W-:Y:S01]  /*2a90*/  @P1 IMAD.HI.U32 R24, R201, UR4, RZ ;  /* 0x00000004c9181c27 */ /* 0x000fe2000f8e00ff */
[----:B------:R-:W-:-:S03]  /*2aa0*/  @UP0 ULDC UR4, c[0x0][0x450] ;  /* 0x0001140000040ab9 */ /* 0x000fc60000000800 */
[----:B------:R-:W-:Y:S01]  /*2ab0*/  FMUL.FTZ R46, R46, UR5 ;  /* 0x000000052e2e7c20 */ /* 0x000fe20008410000 */
[----:B------:R-:W-:Y:S01]  /*2ac0*/  FMUL.FTZ R47, R47, UR5 ;  /* 0x000000052f2f7c20 */ /* 0x000fe20008410000 */
[----:B------:R-:W-:Y:S01]  /*2ad0*/  IMAD.MOV.U32 R0, RZ, RZ, R201 ;  /* 0x000000ffff007224 */ /* 0x000fe200078e00c9 */
[----:B------:R-:W-:Y:S01]  /*2ae0*/  @P1 SHF.R.U32.HI R0, RZ, UR4, R24 ;  /* 0x00000004ff001c19 */ /* 0x000fe20008011618 */
[----:B------:R-:W-:Y:S01]  /*2af0*/  UIMAD UR4, UR61, -0x60, UR39 ;  /* 0xffffffa03d0478a4 */ /* 0x000fe2000f8e0227 */
[----:B------:R-:W4:Y:S01]  /*2b00*/  MUFU.TANH R36, R36 ;  /* 0x0000002400247308 */ /* 0x000f220000002400 */
[----:B------:R-:W-:Y:S01]  /*2b10*/  FMUL.FTZ R50, R50, UR5 ;  /* 0x0000000532327c20 */ /* 0x000fe20008410000 */
[----:B------:R-:W-:Y:S01]  /*2b20*/  FMUL.FTZ R51, R51, UR5 ;  /* 0x0000000533337c20 */ /* 0x000fe20008410000 */
[----:B------:R-:W5:Y:S01]  /*2b30*/  SHFL.IDX PT, R24, R0, RZ, 0x1c1f ;  /* 0x001c1fff00187589 */ /* 0x000f6200000e0000 */
[----:B------:R-:W-:Y:S01]  /*2b40*/  UIADD3 UR4, UR4, 0x60, URZ ;  /* 0x0000006004047890 */ /* 0x000fe2000fffe03f */
[----:B------:R-:W-:Y:S01]  /*2b50*/  FMUL.FTZ R54, R54, UR5 ;  /* 0x0000000536367c20 */ /* 0x000fe20008410000 */
[----:B------:R-:W-:Y:S01]  /*2b60*/  FMUL.FTZ R55, R55, UR5 ;  /* 0x0000000537377c20 */ /* 0x000fe20008410000 */
[----:B------:R-:W4:Y:S01]  /*2b70*/  SHFL.IDX PT, R25, R0, 0x1, 0x1c1f ;  /* 0x003c1f0000197f89 */ /* 0x000f2200000e0000 */
[----:B------:R-:W4:Y:S01]  /*2b80*/  MUFU.TANH R41, R41 ;  /* 0x0000002900297308 */ /* 0x000f220000002400 */
[----:B------:R-:W-:Y:S01]  /*2b90*/  FMUL.FTZ R58, R58, UR5 ;  /* 0x000000053a3a7c20 */ /* 0x000fe20008410000 */
[----:B------:R-:W-:-:S02]  /*2ba0*/  IMAD.U32 R13, RZ, RZ, UR4 ;  /* 0x00000004ff0d7e24 */ /* 0x000fc4000f8e00ff */
[----:B------:R-:W-:Y:S01]  /*2bb0*/  FMUL.FTZ R59, R59, UR5 ;  /* 0x000000053b3b7c20 */ /* 0x000fe20008410000 */
[----:B------:R-:W-:Y:S01]  /*2bc0*/  FMUL.FTZ R62, R62, UR5 ;  /* 0x000000053e3e7c20 */ /* 0x000fe20008410000 */
[----:B------:R-:W-:Y:S01]  /*2bd0*/  FMUL.FTZ R63, R63, UR5 ;  /* 0x000000053f3f7c20 */ /* 0x000fe20008410000 */
[----:B------:R-:W-:Y:S02]  /*2be0*/  IMAD R12, R202, -0x2, R13 ;  /* 0xfffffffeca0c7824 */ /* 0x000fe400078e020d */
[----:B------:R-:W-:Y:S01]  /*2bf0*/  FMUL.FTZ R66, R66, UR5 ;  /* 0x0000000542427c20 */ /* 0x000fe20008410000 */
[----:B------:R-:W-:Y:S01]  /*2c00*/  IMAD.U32 R13, RZ, RZ, UR6 ;  /* 0x00000006ff0d7e24 */ /* 0x000fe2000f8e00ff */
[----:B------:R-:W4:Y:S01]  /*2c10*/  MUFU.TANH R44, R44 ;  /* 0x0000002c002c7308 */ /* 0x000f220000002400 */
[----:B------:R-:W-:Y:S01]  /*2c20*/  FMUL.FTZ R67, R67, UR5 ;  /* 0x0000000543437c20 */ /* 0x000fe20008410000 */
[----:B------:R-:W-:Y:S01]  /*2c30*/  FMUL.FTZ R69, R69, UR5 ;  /* 0x0000000545457c20 */ /* 0x000fe20008410000 */
[----:B------:R-:W-:Y:S01]  /*2c40*/  FMUL.FTZ R70, R70, UR5 ;  /* 0x0000000546467c20 */ /* 0x000fe20008410000 */
[----:B------:R-:W-:Y:S01]  /*2c50*/  IADD3 R13, R12, 0x1, -R13 ;  /* 0x000000010c0d7810 */ /* 0x000fe20007ffe80d */
[----:B------:R-:W-:Y:S01]  /*2c60*/  FMUL.FTZ R71, R71, UR5 ;  /* 0x0000000547477c20 */ /* 0x000fe20008410000 */
[----:B------:R-:W-:Y:S01]  /*2c70*/  ULOP3.LUT UR5, UR11, 0x3000000, URZ, 0xfc, !UPT ;  /* 0x030000000b057892 */ /* 0x000fe2000f8efc3f */
[----:B------:R-:W-:Y:S01]  /*2c80*/  R2UR UR11, R23 ;  /* 0x00000000170b72ca */ /* 0x000fe200000e0000 */
[----:B------:R-:W4:Y:S01]  /*2c90*/  MUFU.TANH R29, R29 ;  /* 0x0000001d001d7308 */ /* 0x000f220000002400 */
[----:B------:R-:W-:Y:S01]  /*2ca0*/  UIADD3 UR61, UR61, -0x2, URZ ;  /* 0xfffffffe3d3d7890 */ /* 0x000fe2000fffe03f */
[----:B-----5:R-:W-:Y:S01]  /*2cb0*/  VIADDMNMX R24, R24, R13, R12, PT ;  /* 0x0000000d18187246 */ /* 0x020fe2000380010c */
[----:B------:R-:W-:-:S02]  /*2cc0*/  UIADD3 UR4, UR5, 0x80, URZ ;  /* 0x0000008005047890 */ /* 0x000fc4000fffe03f */
[----:B------:R-:W-:Y:S01]  /*2cd0*/  UMOV UR14, UR5 ;  /* 0x00000005000e7c82 */ /* 0x000fe20008000000 */
[C---:B------:R-:W-:Y:S02]  /*2ce0*/  ISETP.GT.AND P6, PT, R24.reuse, RZ, PT ;  /* 0x000000ff1800720c */ /* 0x040fe40003fc4270 */
[----:B------:R-:W-:Y:S01]  /*2cf0*/  MUFU.TANH R37, R37 ;  /* 0x0000002500257308 */ /* 0x000fe20000002400 */
[C---:B------:R-:W-:Y:S02]  /*2d00*/  ISETP.GT.AND P5, PT, R24.reuse, 0x1, PT ;  /* 0x000000011800780c */ /* 0x040fe40003fa4270 */
[----:B-1----:R-:W-:Y:S02]  /*2d10*/  FSEL R26, R75, -INF , P6 ;  /* 0xff8000004b1a7808 */ /* 0x002fe40003000000 */
[C---:B------:R-:W-:Y:S02]  /*2d20*/  ISETP.GT.AND P3, PT, R24.reuse, 0x10, PT ;  /* 0x000000101800780c */ /* 0x040fe40003f64270 */
[C---:B------:R-:W-:Y:S01]  /*2d30*/  ISETP.GT.AND P6, PT, R24.reuse, 0x11, PT ;  /* 0x000000111800780c */ /* 0x040fe20003fc4270 */
[----:B------:R-:W1:Y:S01]  /*2d40*/  MUFU.TANH R45, R45 ;  /* 0x0000002d002d7308 */ /* 0x000e620000002400 */
[----:B------:R-:W-:-:S02]  /*2d50*/  ISETP.GT.AND P2, PT, R24, 0x8, PT ;  /* 0x000000081800780c */ /* 0x000fc40003f44270 */
[----:B---3--:R-:W-:Y:S02]  /*2d60*/  FSEL R28, R76, -INF , P5 ;  /* 0xff8000004c1c7808 */ /* 0x008fe40002800000 */
[----:B------:R-:W-:Y:S02]  /*2d70*/  ISETP.GT.AND P5, PT, R24, 0x18, PT ;  /* 0x000000181800780c */ /* 0x000fe40003fa4270 */
[----:B0-----:R-:W-:Y:S01]  /*2d80*/  FSEL R182, R182, -INF , P3 ;  /* 0xff800000b6b67808 */ /* 0x001fe20001800000 */
[----:B------:R-:W0:Y:S01]  /*2d90*/  MUFU.TANH R52, R52 ;  /* 0x0000003400347308 */ /* 0x000e220000002400 */
[----:B--2---:R-:W-:Y:S02]  /*2da0*/  FSEL R186, R33, -INF , P6 ;  /* 0xff80000021ba7808 */ /* 0x004fe40003000000 */
[C---:B------:R-:W-:Y:S02]  /*2db0*/  ISETP.GT.AND P3, PT, R24.reuse, 0x21, PT ;  /* 0x000000211800780c */ /* 0x040fe40003f64270 */
[----:B------:R-:W-:-:S02]  /*2dc0*/  ISETP.GT.AND P6, PT, R24, 0x28, PT ;  /* 0x000000281800780c */ /* 0x000fc40003fc4270 */
[----:B------:R-:W-:Y:S01]  /*2dd0*/  ISETP.GT.AND P4, PT, R24, 0x9, PT ;  /* 0x000000091800780c */ /* 0x000fe20003f84270 */
[----:B------:R-:W2:Y:S01]  /*2de0*/  MUFU.TANH R53, R53 ;  /* 0x0000003500357308 */ /* 0x000ea20000002400 */
[----:B----4-:R-:W-:Y:S02]  /*2df0*/  VIADDMNMX R25, R25, R13, R12, PT ;  /* 0x0000000d19197246 */ /* 0x010fe4000380010c */
[----:B------:R-:W-:Y:S02]  /*2e00*/  FSEL R188, R36, -INF , P5 ;  /* 0xff80000024bc7808 */ /* 0x000fe40002800000 */
[----:B------:R-:W-:Y:S02]  /*2e10*/  ISETP.GT.AND P5, PT, R24, 0x29, PT ;  /* 0x000000291800780c */ /* 0x000fe40003fa4270 */
[----:B------:R-:W-:Y:S01]  /*2e20*/  FSEL R196, R41, -INF , P3 ;  /* 0xff80000029c47808 */ /* 0x000fe20001800000 */
[----:B------:R-:W3:Y:S01]  /*2e30*/  MUFU.TANH R40, R40 ;  /* 0x0000002800287308 */ /* 0x000ee20000002400 */
[----:B------:R-:W-:-:S02]  /*2e40*/  FSEL R194, R44, -INF , P6 ;  /* 0xff8000002cc27808 */ /* 0x000fc40003000000 */
[C---:B------:R-:W-:Y:S02]  /*2e50*/  ISETP.GT.AND P3, PT, R24.reuse, 0x38, PT ;  /* 0x000000381800780c */ /* 0x040fe40003f64270 */
[C---:B------:R-:W-:Y:S02]  /*2e60*/  ISETP.GT.AND P6, PT, R24.reuse, 0x39, PT ;  /* 0x000000391800780c */ /* 0x040fe40003fc4270 */
[----:B------:R-:W-:Y:S01]  /*2e70*/  FSEL R32, R29, -INF , P4 ;  /* 0xff8000001d207808 */ /* 0x000fe20002000000 */
[----:B------:R-:W-:Y:S01]  /*2e80*/  MUFU.TANH R48, R48 ;  /* 0x0000003000307308 */ /* 0x000fe20000002400 */
[C---:B------:R-:W-:Y:S02]  /*2e90*/  ISETP.GT.AND P4, PT, R24.reuse, 0x20, PT ;  /* 0x000000201800780c */ /* 0x040fe40003f84270 */
[----:B-1----:R-:W-:Y:S02]  /*2ea0*/  FSEL R192, R45, -INF , P5 ;  /* 0xff8000002dc07808 */ /* 0x002fe40002800000 */
[----:B------:R-:W-:-:S02]  /*2eb0*/  ISETP.GT.AND P5, PT, R24, 0x40, PT ;  /* 0x000000401800780c */ /* 0x000fc40003fa4270 */
[----:B0-----:R-:W-:Y:S01]  /*2ec0*/  FSEL R160, R52, -INF , P3 ;  /* 0xff80000034a07808 */ /* 0x001fe20001800000 */
[----:B------:R-:W0:Y:S01]  /*2ed0*/  MUFU.TANH R56, R56 ;  /* 0x0000003800387308 */ /* 0x000e220000002400 */
[----:B--2---:R-:W-:Y:S02]  /*2ee0*/  FSEL R167, R53, -INF , P6 ;  /* 0xff80000035a77808 */ /* 0x004fe40003000000 */
[C---:B------:R-:W-:Y:S02]  /*2ef0*/  ISETP.GT.AND P3, PT, R24.reuse, 0x49, PT ;  /* 0x000000491800780c */ /* 0x040fe40003f64270 */
[----:B------:R-:W-:Y:S02]  /*2f00*/  ISETP.GT.AND P6, PT, R24, 0x50, PT ;  /* 0x000000501800780c */ /* 0x000fe40003fc4270 */
[----:B---3--:R-:W-:Y:S01]  /*2f10*/  FSEL R198, R40, -INF , P4 ;  /* 0xff80000028c67808 */ /* 0x008fe20002000000 */
[----:B------:R-:W1:Y:S01]  /*2f20*/  MUFU.TANH R61, R61 ;  /* 0x0000003d003d7308 */ /* 0x000e620000002400 */
[----:B------:R-:W-:-:S02]  /*2f30*/  ISETP.GT.AND P4, PT, R24, 0x31, PT ;  /* 0x000000311800780c */ /* 0x000fc40003f84270 */
[----:B------:R-:W-:-:S05]  /*2f40*/  FMNMX.FTZ R27, R26, R28, !PT ;  /* 0x0000001c1a1b7209 */ /* 0x000fca0007810000 */
[----:B------:R-:W2:Y:S01]  /*2f50*/  MUFU.TANH R64, R64 ;  /* 0x0000004000407308 */ /* 0x000ea20000002400 */
[----:B0-----:R-:W-:Y:S02]  /*2f60*/  FSEL R158, R56, -INF , P5 ;  /* 0xff800000389e7808 */ /* 0x001fe40002800000 */
[----:B------:R-:W-:-:S05]  /*2f70*/  ISETP.GT.AND P5, PT, R24, 0x51, PT ;  /* 0x000000511800780c */ /* 0x000fca0003fa4270 */
[----:B------:R-:W0:Y:S01]  /*2f80*/  MUFU.TANH R49, R49 ;  /* 0x0000003100317308 */ /* 0x000e220000002400 */
[----:B-1----:R-:W-:Y:S02]  /*2f90*/  FSEL R190, R61, -INF , P3 ;  /* 0xff8000003dbe7808 */ /* 0x002fe40001800000 */
[----:B------:R-:W-:-:S04]  /*2fa0*/  ISETP.GT.AND P3, PT, R25, RZ, PT ;  /* 0x000000ff1900720c */ /* 0x000fc80003f64270 */
[----:B------:R-:W-:Y:S01]  /*2fb0*/  FSEL R13, R77, -INF , P3 ;  /* 0xff8000004d0d7808 */ /* 0x000fe20001800000 */
[----:B------:R-:W-:Y:S01]  /*2fc0*/  MUFU.TANH R0, R57 ;  /* 0x0000003900007308 */ /* 0x000fe20000002400 */
[----:B--2---:R-:W-:Y:S02]  /*2fd0*/  FSEL R180, R64, -INF , P6 ;  /* 0xff80000040b47808 */ /* 0x004fe40003000000 */
[C---:B------:R-:W-:Y:S02]  /*2fe0*/  ISETP.GT.AND P6, PT, R25.reuse, 0x1, PT ;  /* 0x000000011900780c */ /* 0x040fe40003fc4270 */
[----:B------:R-:W-:-:S03]  /*2ff0*/  ISETP.GT.AND P3, PT, R25, 0x10, PT ;  /* 0x000000101900780c */ /* 0x000fc60003f64270 */
[----:B------:R1:W-:Y:S01]  /*3000*/  MUFU.TANH R80, R30 ;  /* 0x0000001e00507308 */ /* 0x0003e20000002400 */
[----:B0-----:R-:W-:Y:S02]  /*3010*/  FSEL R159, R49, -INF , P4 ;  /* 0xff800000319f7808 */ /* 0x001fe40002000000 */
[----:B------:R-:W-:-:S05]  /*3020*/  ISETP.GT.AND P4, PT, R24, 0x48, PT ;  /* 0x000000481800780c */ /* 0x000fca0003f84270 */
[----:B------:R-:W0:Y:S01]  /*3030*/  MUFU.TANH R65, R65 ;  /* 0x0000004100417308 */ /* 0x000e220000002400 */
[----:B-1----:R-:W-:Y:S02]  /*3040*/  FSEL R30, R79, -INF , P2 ;  /* 0xff8000004f1e7808 */ /* 0x002fe40001000000 */
[----:B------:R-:W-:Y:S02]  /*3050*/  ISETP.GT.AND P2, PT, R24, 0x19, PT ;  /* 0x000000191800780c */ /* 0x000fe40003f44270 */
[----:B------:R-:W-:Y:S02]  /*3060*/  FMNMX.FTZ R29, R30, R27, !PT ;  /* 0x0000001b1e1d7209 */ /* 0x000fe40007810000 */
[----:B------:R-:W-:Y:S01]  /*3070*/  FSEL R184, R37, -INF , P2 ;  /* 0xff80000025b87808 */ /* 0x000fe20001000000 */
[----:B------:R-:W1:Y:S01]  /*3080*/  MUFU.TANH R12, R60 ;  /* 0x0000003c000c7308 */ /* 0x000e620000002400 */
[----:B------:R-:W-:Y:S02]  /*3090*/  ISETP.GT.AND P2, PT, R24, 0x30, PT ;  /* 0x000000301800780c */ /* 0x000fe40003f44270 */
[----:B------:R-:W-:-:S02]  /*30a0*/  FSEL R27, R78, -INF , P6 ;  /* 0xff8000004e1b7808 */ /* 0x000fc40003000000 */
[----:B------:R-:W-:Y:S02]  /*30b0*/  FSEL R161, R48, -INF , P2 ;  /* 0xff80000030a17808 */ /* 0x000fe40001000000 */
[----:B------:R-:W-:Y:S01]  /*30c0*/  ISETP.GT.AND P2, PT, R24, 0x41, PT ;  /* 0x000000411800780c */ /* 0x000fe20003f44270 */
[----:B------:R-:W2:Y:S01]  /*30d0*/  MUFU.TANH R68, R68 ;  /* 0x0000004400447308 */ /* 0x000ea20000002400 */
[----:B0-----:R-:W-:Y:S02]  /*30e0*/  FSEL R172, R65, -INF , P5 ;  /* 0xff80000041ac7808 */ /* 0x001fe40002800000 */
[----:B------:R-:W-:Y:S02]  /*30f0*/  FSEL R0, R0, -INF , P2 ;  /* 0xff80000000007808 */ /* 0x000fe40001000000 */
[----:B------:R-:W-:Y:S02]  /*3100*/  ISETP.GT.AND P2, PT, R24, 0x58, PT ;  /* 0x000000581800780c */ /* 0x000fe40003f44270 */
[----:B------:R-:W-:Y:S01]  /*3110*/  ISETP.GT.AND P5, PT, R25, 0x8, PT ;  /* 0x000000081900780c */ /* 0x000fe20003fa4270 */
[----:B------:R-:W0:Y:S01]  /*3120*/  MUFU.TANH R31, R31 ;  /* 0x0000001f001f7308 */ /* 0x000e220000002400 */
[----:B-1----:R-:W-:-:S02]  /*3130*/  FSEL R12, R12, -INF , P4 ;  /* 0xff8000000c0c7808 */ /* 0x002fc40002000000 */
[----:B------:R-:W-:Y:S02]  /*3140*/  ISETP.GT.AND P4, PT, R24, 0x59, PT ;  /* 0x000000591800780c */ /* 0x000fe40003f84270 */
[----:B------:R-:W-:Y:S02]  /*3150*/  FMNMX.FTZ R33, R32, R29, !PT ;  /* 0x0000001d20217209 */ /* 0x000fe40007810000 */
[----:B------:R-:W-:Y:S01]  /*3160*/  FSEL R29, R80, -INF , P5 ;  /* 0xff800000501d7808 */ /* 0x000fe20002800000 */
[----:B------:R-:W1:Y:S01]  /*3170*/  MUFU.TANH R34, R34 ;  /* 0x0000002200227308 */ /* 0x000e620000002400 */
[----:B--2---:R-:W-:Y:S02]  /*3180*/  FSEL R174, R68, -INF , P2 ;  /* 0xff80000044ae7808 */ /* 0x004fe40001000000 */
[----:B------:R-:W-:Y:S02]  /*3190*/  ISETP.GT.AND P2, PT, R25, 0x9, PT ;  /* 0x000000091900780c */ /* 0x000fe40003f44270 */
[----:B------:R-:W-:-:S02]  /*31a0*/  FMNMX.FTZ R24, R13, R27, !PT ;  /* 0x0000001b0d187209 */ /* 0x000fc40007810000 */
[----:B------:R-:W-:Y:S01]  /*31b0*/  FMNMX.FTZ R33, R182, R33, !PT ;  /* 0x00000021b6217209 */ /* 0x000fe20007810000 */
[----:B------:R-:W2:Y:S01]  /*31c0*/  MUFU.TANH R35, R35 ;  /* 0x0000002300237308 */ /* 0x000ea20000002400 */
[----:B0-----:R-:W-:Y:S02]  /*31d0*/  FSEL R31, R31, -INF , P2 ;  /* 0xff8000001f1f7808 */ /* 0x001fe40001000000 */
[----:B------:R-:W-:Y:S02]  /*31e0*/  FMNMX.FTZ R24, R29, R24, !PT ;  /* 0x000000181d187209 */ /* 0x000fe40007810000 */
[----:B------:R-:W-:Y:S02]  /*31f0*/  ISETP.GT.AND P6, PT, R25, 0x11, PT ;  /* 0x000000111900780c */ /* 0x000fe40003fc4270 */
[----:B------:R-:W-:Y:S01]  /*3200*/  FMNMX.FTZ R24, R31, R24, !PT ;  /* 0x000000181f187209 */ /* 0x000fe20007810000 */
[----:B------:R-:W0:Y:S01]  /*3210*/  MUFU.TANH R38, R38 ;  /* 0x0000002600267308 */ /* 0x000e220000002400 */
[----:B-1----:R-:W-:-:S02]  /*3220*/  FSEL R183, R34, -INF , P3 ;  /* 0xff80000022b77808 */ /* 0x002fc40001800000 */
[----:B------:R-:W-:Y:S02]  /*3230*/  FMNMX.FTZ R33, R186, R33, !PT ;  /* 0x00000021ba217209 */ /* 0x000fe40007810000 */
[----:B------:R-:W-:Y:S02]  /*3240*/  ISETP.GT.AND P5, PT, R25, 0x18, PT ;  /* 0x000000181900780c */ /* 0x000fe40003fa4270 */
[----:B------:R-:W-:Y:S01]  /*3250*/  FMNMX.FTZ R24, R183, R24, !PT ;  /* 0x00000018b7187209 */ /* 0x000fe20007810000 */
[----:B------:R-:W1:Y:S01]  /*3260*/  MUFU.TANH R39, R39 ;  /* 0x0000002700277308 */ /* 0x000e620000002400 */
[----:B--2---:R-:W-:Y:S02]  /*3270*/  FSEL R211, R35, -INF , P6 ;  /* 0xff80000023d37808 */ /* 0x004fe40003000000 */
[----:B------:R-:W-:Y:S02]  /*3280*/  FMNMX.FTZ R33, R188, R33, !PT ;  /* 0x00000021bc217209 */ /* 0x000fe40007810000 */
[----:B------:R-:W-:-:S02]  /*3290*/  ISETP.GT.AND P2, PT, R25, 0x19, PT ;  /* 0x000000191900780c */ /* 0x000fc40003f44270 */
        /* <DEDUP_REMOVED lines=82> */
[----:B-1----:R-:W-:-:S04]  /*37c0*/  FSEL R178, R69, -INF , P4 ;  /* 0xff80000045b27808 */ /* 0x002fc80002000000 */
[----:B------:R-:W-:Y:S02]  /*37d0*/  FMNMX.FTZ R33, R178, R33, !PT ;  /* 0x00000021b2217209 */ /* 0x000fe40007810000 */
[----:B--2---:R-:W-:-:S03]  /*37e0*/  FSEL R175, R70, -INF , P3 ;  /* 0xff80000046af7808 */ /* 0x004fc60001800000 */
[----:B------:R-:W1:Y:S01]  /*37f0*/  SHFL.BFLY PT, R34, R33, 0x2, 0x1f ;  /* 0x0c401f0021227f89 */ /* 0x000e6200000e0000 */
[----:B------:R-:W-:Y:S02]  /*3800*/  FMNMX.FTZ R24, R175, R24, !PT ;  /* 0x00000018af187209 */ /* 0x000fe40007810000 */
[----:B0-----:R-:W-:-:S04]  /*3810*/  FSEL R181, R71, -INF , P2 ;  /* 0xff80000047b57808 */ /* 0x001fc80001000000 */
[----:B------:R-:W-:-:S05]  /*3820*/  FMNMX.FTZ R24, R181, R24, !PT ;  /* 0x00000018b5187209 */ /* 0x000fca0007810000 */
[----:B------:R-:W0:Y:S01]  /*3830*/  SHFL.BFLY PT, R35, R24, 0x2, 0x1f ;  /* 0x0c401f0018237f89 */ /* 0x000e2200000e0000 */
[----:B-1----:R-:W-:-:S05]  /*3840*/  FMNMX.FTZ R34, R33, R34, !PT ;  /* 0x0000002221227209 */ /* 0x002fca0007810000 */
[----:B------:R-:W1:Y:S01]  /*3850*/  SHFL.BFLY PT, R25, R34, 0x1, 0x1f ;  /* 0x0c201f0022197f89 */ /* 0x000e6200000e0000 */
[----:B0-----:R-:W-:-:S05]  /*3860*/  FMNMX.FTZ R35, R24, R35, !PT ;  /* 0x0000002318237209 */ /* 0x001fca0007810000 */
[----:B------:R-:W0:Y:S01]  /*3870*/  SHFL.BFLY PT, R36, R35, 0x1, 0x1f ;  /* 0x0c201f0023247f89 */ /* 0x000e2200000e0000 */
[----:B-1----:R-:W-:-:S04]  /*3880*/  FMNMX.FTZ R156, R34, R25, !PT ;  /* 0x00000019229c7209 */ /* 0x002fc80007810000 */
[C---:B------:R-:W-:Y:S01]  /*3890*/  FSETP.NEU.FTZ.AND P2, PT, R156.reuse, -INF , PT ;  /* 0xff8000009c00780b */ /* 0x040fe20003f5d000 */
[----:B------:R-:W-:-:S05]  /*38a0*/  FMUL.FTZ R177, R156, UR10 ;  /* 0x0000000a9cb17c20 */ /* 0x000fca0008410000 */
[----:B------:R-:W-:-:S05]  /*38b0*/  FSEL R177, R177, RZ, P2 ;  /* 0x000000ffb1b17208 */ /* 0x000fca0001000000 */
[--C-:B------:R-:W-:Y:S01]  /*38c0*/  FFMA.FTZ R163, R26, UR10, -R177.reuse ;  /* 0x0000000a1aa37c23 */ /* 0x100fe200080108b1 */
[----:B0-----:R-:W-:Y:S01]  /*38d0*/  FMNMX.FTZ R157, R35, R36, !PT ;  /* 0x00000024239d7209 */ /* 0x001fe20007810000 */
[--C-:B------:R-:W-:Y:S01]  /*38e0*/  FFMA.FTZ R162, R28, UR10, -R177.reuse ;  /* 0x0000000a1ca27c23 */ /* 0x100fe200080108b1 */
[--C-:B------:R-:W-:Y:S01]  /*38f0*/  FFMA.FTZ R165, R30, UR10, -R177.reuse ;  /* 0x0000000a1ea57c23 */ /* 0x100fe200080108b1 */
[--C-:B------:R-:W-:Y:S01]  /*3900*/  FFMA.FTZ R166, R32, UR10, -R177.reuse ;  /* 0x0000000a20a67c23 */ /* 0x100fe200080108b1 */
[C---:B------:R-:W-:Y:S01]  /*3910*/  FSETP.NEU.FTZ.AND P2, PT, R157.reuse, -INF , PT ;  /* 0xff8000009d00780b */ /* 0x040fe20003f5d000 */
[----:B------:R-:W-:Y:S01]  /*3920*/  FMUL.FTZ R176, R157, UR10 ;  /* 0x0000000a9db07c20 */ /* 0x000fe20008410000 */
[----:B------:R-:W-:Y:S01]  /*3930*/  MUFU.EX2 R163, R163 ;  /* 0x000000a300a37308 */ /* 0x000fe20000000800 */
[--C-:B------:R-:W-:Y:S01]  /*3940*/  FFMA.FTZ R185, R186, UR10, -R177.reuse ;  /* 0x0000000abab97c23 */ /* 0x100fe200080108b1 */
[--C-:B------:R-:W-:Y:S01]  /*3950*/  FFMA.FTZ R186, R188, UR10, -R177.reuse ;  /* 0x0000000abcba7c23 */ /* 0x100fe200080108b1 */
[--C-:B------:R-:W-:Y:S01]  /*3960*/  FFMA.FTZ R189, R184, UR10, -R177.reuse ;  /* 0x0000000ab8bd7c23 */ /* 0x100fe200080108b1 */
[----:B------:R-:W-:Y:S01]  /*3970*/  FSEL R176, R176, RZ, P2 ;  /* 0x000000ffb0b07208 */ /* 0x000fe20001000000 */
[--C-:B------:R-:W-:Y:S01]  /*3980*/  FFMA.FTZ R182, R182, UR10, -R177.reuse ;  /* 0x0000000ab6b67c23 */ /* 0x100fe200080108b1 */
[----:B------:R-:W-:Y:S01]  /*3990*/  ISETP.NE.AND P2, PT, R81, RZ, PT ;  /* 0x000000ff5100720c */ /* 0x000fe20003f45270 */
[--C-:B------:R-:W-:Y:S01]  /*39a0*/  FFMA.FTZ R198, R198, UR10, -R177.reuse ;  /* 0x0000000ac6c67c23 */ /* 0x100fe200080108b1 */
[----:B------:R-:W0:Y:S01]  /*39b0*/  S2R R81, SR_TID.X ;  /* 0x0000000000517919 */ /* 0x000e220000002100 */
        /* <DEDUP_REMOVED lines=11> */
[----:B------:R-:W-:Y:S01]  /*3a70*/  FFMA.FTZ R213, R192, UR10, -R177 ;  /* 0x0000000ac0d57c23 */ /* 0x000fe200080108b1 */
[----:B------:R-:W-:Y:S01]  /*3a80*/  MUFU.EX2 R165, R165 ;  /* 0x000000a500a57308 */ /* 0x000fe20000000800 */
[--C-:B------:R-:W-:Y:S01]  /*3a90*/  FFMA.FTZ R192, R215, UR10, -R176.reuse ;  /* 0x0000000ad7c07c23 */ /* 0x100fe200080108b0 */
[--C-:B------:R-:W-:Y:S01]  /*3aa0*/  FFMA.FTZ R196, R217, UR10, -R176.reuse ;  /* 0x0000000ad9c47c23 */ /* 0x100fe200080108b0 */
[----:B------:R-:W-:Y:S01]  /*3ab0*/  @!P2 PRMT R13, RZ, 0x654, R13 ;  /* 0x00000654ff0da816 */ /* 0x000fe2000000000d */
[--C-:B------:R-:W-:Y:S01]  /*3ac0*/  FFMA.FTZ R194, R194, UR10, -R177.reuse ;  /* 0x0000000ac2c27c23 */ /* 0x100fe200080108b1 */
[--C-:B------:R-:W-:Y:S01]  /*3ad0*/  FFMA.FTZ R215, R221, UR10, -R176.reuse ;  /* 0x0000000addd77c23 */ /* 0x100fe200080108b0 */
[--C-:B------:R-:W-:Y:S01]  /*3ae0*/  FFMA.FTZ R217, R219, UR10, -R176.reuse ;  /* 0x0000000adbd97c23 */ /* 0x100fe200080108b0 */
[--C-:B------:R-:W-:Y:S01]  /*3af0*/  FFMA.FTZ R204, R159, UR10, -R177.reuse ;  /* 0x0000000a9fcc7c23 */ /* 0x100fe200080108b1 */
[----:B------:R-:W2:Y:S01]  /*3b00*/  MUFU.EX2 R166, R166 ;  /* 0x000000a600a67308 */ /* 0x000ea20000000800 */
        /* <DEDUP_REMOVED lines=10> */
[----:B0-----:R-:W-:Y:S01]  /*3bb0*/  SHF.R.U32.HI R81, RZ, 0x7, R81 ;  /* 0x00000007ff517819 */ /* 0x001fe20000011651 */
[--C-:B------:R-:W-:Y:S01]  /*3bc0*/  FFMA.FTZ R0, R12, UR10, -R177.reuse ;  /* 0x0000000a0c007c23 */ /* 0x100fe200080108b1 */
[--C-:B------:R-:W-:Y:S01]  /*3bd0*/  FFMA.FTZ R12, R191, UR10, -R176.reuse ;  /* 0x0000000abf0c7c23 */ /* 0x100fe200080108b0 */
[--C-:B------:R-:W-:Y:S01]  /*3be0*/  FFMA.FTZ R207, R190, UR10, -R177.reuse ;  /* 0x0000000abecf7c23 */ /* 0x100fe200080108b1 */
[----:B------:R-:W-:Y:S01]  /*3bf0*/  IADD3 R203, -R81, 0xb, RZ ;  /* 0x0000000b51cb7810 */ /* 0x000fe20007ffe1ff */
[----:B------:R-:W0:Y:S01]  /*3c00*/  MUFU.EX2 R171, R171 ;  /* 0x000000ab00ab7308 */ /* 0x000e220000000800 */
[----:B--2---:R-:W-:Y:S01]  /*3c10*/  F2FP.BF16.F32.PACK_AB R154, R166, R165 ;  /* 0x000000a5a69a723e */ /* 0x004fe200000010ff */
[--C-:B------:R-:W-:Y:S01]  /*3c20*/  FFMA.FTZ R191, R193, UR10, -R176.reuse ;  /* 0x0000000ac1bf7c23 */ /* 0x100fe200080108b0 */
[--C-:B------:R-:W-:Y:S01]  /*3c30*/  FFMA.FTZ R158, R158, UR10, -R177.reuse ;  /* 0x0000000a9e9e7c23 */ /* 0x100fe200080108b1 */
[----:B------:R1:W-:Y:S06]  /*3c40*/  BAR.ARV R203, 0x100 ;  /* 0x000400cb0000751d */ /* 0x0003ec0000002000 */
[----:B------:R2:W-:Y:S01]  /*3c50*/  @!P2 SYNCS.ARRIVE.TRANS64.RED.A1T0 RZ, [R13+URZ], RZ ;  /* 0x000000ff0dffa9a7 */ /* 0x0005e2000810043f */
[----:B------:R-:W-:Y:S01]  /*3c60*/  MUFU.EX2 R168, R168 ;  /* 0x000000a800a87308 */ /* 0x000fe20000000800 */
[--C-:B------:R-:W-:Y:S01]  /*3c70*/  FFMA.FTZ R190, R195, UR10, -R176.reuse ;  /* 0x0000000ac3be7c23 */ /* 0x100fe200080108b0 */
[--C-:B------:R-:W-:Y:S01]  /*3c80*/  FFMA.FTZ R193, R197, UR10, -R176.reuse ;  /* 0x0000000ac5c17c23 */ /* 0x100fe200080108b0 */
[--C-:B------:R-:W-:Y:S01]  /*3c90*/  FFMA.FTZ R195, R172, UR10, -R177.reuse ;  /* 0x0000000aacc37c23 */ /* 0x100fe200080108b1 */
[--C-:B------:R-:W-:Y:S01]  /*3ca0*/  FFMA.FTZ R172, R174, UR10, -R177.reuse ;  /* 0x0000000aaeac7c23 */ /* 0x100fe200080108b1 */
[--C-:B------:R-:W-:Y:S01]  /*3cb0*/  FFMA.FTZ R180, R180, UR10, -R177.reuse ;  /* 0x0000000ab4b47c23 */ /* 0x100fe200080108b1 */
[----:B0-----:R-:W-:Y:S01]  /*3cc0*/  F2FP.BF16.F32.PACK_AB R153, R171, R164 ;  /* 0x000000a4ab99723e */ /* 0x001fe200000010ff */
[--C-:B------:R-:W-:Y:S01]  /*3cd0*/  FFMA.FTZ R174, R179, UR10, -R176.reuse ;  /* 0x0000000ab3ae7c23 */ /* 0x100fe200080108b0 */
[----:B------:R-:W0:Y:S01]  /*3ce0*/  MUFU.EX2 R169, R169 ;  /* 0x000000a900a97308 */ /* 0x000e220000000800 */
[--C-:B------:R-:W-:Y:S01]  /*3cf0*/  FFMA.FTZ R173, R173, UR10, -R176.reuse ;  /* 0x0000000aadad7c23 */ /* 0x100fe200080108b0 */
[--C-:B------:R-:W-:Y:S01]  /*3d00*/  FFMA.FTZ R175, R175, UR10, -R176.reuse ;  /* 0x0000000aafaf7c23 */ /* 0x100fe200080108b0 */
[----:B------:R-:W-:Y:S01]  /*3d10*/  FFMA.FTZ R177, R178, UR10, -R177 ;  /* 0x0000000ab2b17c23 */ /* 0x000fe200080108b1 */
[----:B------:R-:W-:Y:S01]  /*3d20*/  FFMA.FTZ R176, R181, UR10, -R176 ;  /* 0x0000000ab5b07c23 */ /* 0x000fe200080108b0 */
[----:B------:R-:W-:Y:S01]  /*3d30*/  FADD.FTZ R162, R163, R162 ;  /* 0x000000a2a3a27221 */ /* 0x000fe20000010000 */
[----:B------:R-:W-:Y:S01]  /*3d40*/  FADD.FTZ R171, R164, R171 ;  /* 0x000000aba4ab7221 */ /* 0x000fe20000010000 */
[----:B--2---:R-:W-:Y:S01]  /*3d50*/  IMAD.U32 R13, RZ, RZ, UR5 ;  /* 0x00000005ff0d7e24 */ /* 0x004fe2000f8e00ff */
[----:B------:R-:W-:Y:S01]  /*3d60*/  MUFU.EX2 R182, R182 ;  /* 0x000000b600b67308 */ /* 0x000fe20000000800 */
[----:B------:R-:W-:Y:S01]  /*3d70*/  FADD.FTZ R165, R165, R162 ;  /* 0x000000a2a5a57221 */ /* 0x000fe20000010000 */
[----:B------:R-:W-:-:S03]  /*3d80*/  @!P2 VIADD R170, R170, 0x32460 ;  /* 0x00032460aaaaa836 */ /* 0x000fc60000000000 */
[----:B------:R-:W-:Y:S02]  /*3d90*/  FADD.FTZ R165, R166, R165 ;  /* 0x000000a5a6a57221 */ /* 0x000fe40000010000 */
[----:B------:R-:W-:Y:S01]  /*3da0*/  @!P2 PRMT R170, RZ, 0x654, R170 ;  /* 0x00000654ffaaa816 */ /* 0x000fe200000000aa */
[----:B------:R-:W2:Y:S01]  /*3db0*/  MUFU.EX2 R185, R185 ;  /* 0x000000b900b97308 */ /* 0x000ea20000000800 */
[----:B0-----:R-:W-:Y:S01]  /*3dc0*/  F2FP.BF16.F32.PACK_AB R155, R169, R168 ;  /* 0x000000a8a99b723e */ /* 0x001fe200000010ff */
[----:B------:R1:W-:Y:S01]  /*3dd0*/  BAR.SYNC.DEFER_BLOCKING R200, 0x100 ;  /* 0x000400c80000751d */ /* 0x0003e20000010000 */
[----:B------:R-:W-:-:S04]  /*3de0*/  FADD.FTZ R168, R168, R171 ;  /* 0x000000aba8a87221 */ /* 0x000fc80000010000 */
[----:B------:R-:W-:Y:S01]  /*3df0*/  FADD.FTZ R168, R169, R168 ;  /* 0x000000a8a9a87221 */ /* 0x000fe20000010000 */
[----:B------:R-:W-:Y:S08]  /*3e00*/  MUFU.EX2 R186, R186 ;  /* 0x000000ba00ba7308 */ /* 0x000ff00000000800 */
[----:B------:R-:W-:Y:S08]  /*3e10*/  MUFU.EX2 R189, R189 ;  /* 0x000000bd00bd7308 */ /* 0x000ff00000000800 */
[----:B------:R-:W-:Y:S01]  /*3e20*/  MUFU.EX2 R183, R183 ;  /* 0x000000b700b77308 */ /* 0x000fe20000000800 */
[----:B------:R-:W-:-:S06]  /*3e30*/  WARPGROUP.ARRIVE ;  /* 0x00000000000079c5 */ /* 0x000fcc0000000000 */
[----:B------:R-:W-:Y:S01]  /*3e40*/  HGMMA.64x256x16.F32.BF16 R24, R152, gdesc[UR12].tnspB, RZ, !UPT, gsb0 ;  /* 0x43e0000c98187df0 */ /* 0x000fe2000c0018ff */
[----:B------:R-:W0:Y:S01]  /*3e50*/  MUFU.EX2 R184, R184 ;  /* 0x000000b800b87308 */ /* 0x000e220000000800 */
[----:B------:R-:W-:Y:S01]  /*3e60*/  UMOV UR14, UR4 ;  /* 0x00000004000e7c82 */ /* 0x000fe20008000000 */
[----:B------:R-:W-:Y:S01]  /*3e70*/  UMOV UR15, 0x40000040 ;  /* 0x40000040000f7882 */ /* 0x000fe20000000000 */
[----:B------:R-:W-:-:S05]  /*3e80*/  UIADD3 UR4, UR5, 0x100, URZ ;  /* 0x0000010005047890 */ /* 0x000fca000fffe03f */
        /* <DEDUP_REMOVED lines=9> */
[----:B------:R-:W1:Y:S08]  /*3f20*/  MUFU.EX2 R217, R217 ;  /* 0x000000d900d97308 */ /* 0x000e700000000800 */
[----:B------:R-:W-:Y:S08]  /*3f30*/  MUFU.EX2 R161, R161 ;  /* 0x000000a100a17308 */ /* 0x000ff00000000800 */
[----:B------:R-:W1:Y:S08]  /*3f40*/  MUFU.EX2 R204, R204 ;  /* 0x000000cc00cc7308 */ /* 0x000e700000000800 */
[----:B------:R-:W-:Y:S08]  /*3f50*/  MUFU.EX2 R159, R159 ;  /* 0x0000009f009f7308 */ /* 0x000ff00000000800 */
[----:B------:R-:W-:Y:S08]  /*3f60*/  MUFU.EX2 R160, R160 ;  /* 0x000000a000a07308 */ /* 0x000ff00000000800 */
[----:B------:R-:W-:Y:S08]  /*3f70*/  MUFU.EX2 R167, R167 ;  /* 0x000000a700a77308 */ /* 0x000ff00000000800 */
[----:B------:R-:W1:Y:S08]  /*3f80*/  MUFU.EX2 R206, R206 ;  /* 0x000000ce00ce7308 */ /* 0x000e700000000800 */
        /* <DEDUP_REMOVED lines=16> */
[----:B------:R-:W-:Y:S01]  /*4090*/  MUFU.EX2 R175, R175 ;  /* 0x000000af00af7308 */ /* 0x000fe20000000800 */
[----:B------:R-:W-:-:S02]  /*40a0*/  WARPGROUP.DEPBAR.LE gsb0, 0x0 ;  /* 0x00008000000079c5 */ /* 0x000fc40000010000 */
[----:B--2---:R-:W-:-:S05]  /*40b0*/  F2FP.BF16.F32.PACK_AB R152, R185, R182 ;  /* 0x000000b6b998723e */ /* 0x004fca00000010ff */
[----:B------:R-:W2:Y:S01]  /*40c0*/  MUFU.EX2 R176, R176 ;  /* 0x000000b000b07308 */ /* 0x000ea20000000800 */
[----:B0-----:R-:W-:Y:S01]  /*40d0*/  F2FP.BF16.F32.PACK_AB R153, R184, R183 ;  /* 0x000000b7b899723e */ /* 0x001fe200000010ff */
        /* <DEDUP_REMOVED lines=11> */
[----:B------:R-:W-:Y:S01]  /*4190*/  UMOV UR14, UR4 ;  /* 0x00000004000e7c82 */ /* 0x000fe20008000000 */
[----:B------:R-:W-:Y:S01]  /*41a0*/  UMOV UR15, 0x40000040 ;  /* 0x40000040000f7882 */ /* 0x000fe20000000000 */
[----:B------:R-:W-:Y:S01]  /*41b0*/  UIADD3 UR4, UR5, 0x180, URZ ;  /* 0x0000018005047890 */ /* 0x000fe2000fffe03f */
        /* <DEDUP_REMOVED lines=14> */
[----:B------:R-:W-:-:S06]  /*42a0*/  FADD.FTZ R196, R217, R196 ;  /* 0x000000c4d9c47221 */ /* 0x000fcc0000010000 */
[----:B------:R-:W-:Y:S01]  /*42b0*/  HGMMA.64x256x16.F32.BF16 R24, R152, gdesc[UR12].tnspB, R24, gsb0 ;  /* 0x43e0000c98187df0 */ /* 0x000fe20008001818 */
[----:B------:R-:W-:Y:S01]  /*42c0*/  UMOV UR14, UR4 ;  /* 0x00000004000e7c82 */ /* 0x000fe20008000000 */
[----:B------:R-:W-:Y:S01]  /*42d0*/  UMOV UR15, 0x40000040 ;  /* 0x40000040000f7882 */ /* 0x000fe20000000000 */
[----:B------:R-:W-:Y:S01]  /*42e0*/  UIADD3 UR4, UR5, 0x200, URZ ;  /* 0x0000020005047890 */ /* 0x000fe2000fffe03f */
        /* <DEDUP_REMOVED lines=13> */
[----:B------:R-:W-:-:S07]  /*43c0*/  FADD.FTZ R199, R208, R199 ;  /* 0x000000c7d0c77221 */ /* 0x000fce0000010000 */
        /* <DEDUP_REMOVED lines=21> */
[----:B------:R-:W-:Y:S02]  /*4520*/  @UP0 ULDC UR4, c[0x0][0x44c] ;  /* 0x0001130000040ab9 */ /* 0x000fe40000000800 */
[----:B------:R-:W-:-:S04]  /*4530*/  UIMAD.WIDE.U32 UR4, UR38, UR4, URZ ;  /* 0x00000004260472a5 */ /* 0x000fc8000f8e003f */
[----:B------:R-:W-:-:S04]  /*4540*/  @UP0 USHF.R.U32.HI UR38, URZ, UR7, UR5 ;  /* 0x000000073f260299 */ /* 0x000fc80008011605 */
[----:B------:R-:W-:-:S04]  /*4550*/  UIADD3 UR4, UR38, -UR6, UR39 ;  /* 0x8000000626047290 */ /* 0x000fc8000fffe027 */
[----:B------:R-:W-:-:S04]  /*4560*/  UIMAD.WIDE UR4, UR4, 0x2aaaaaab, URZ ;  /* 0x2aaaaaab040478a5 */ /* 0x000fc8000f8e023f */
[----:B------:R-:W-:-:S04]  /*4570*/  USHF.R.U32.HI UR4, URZ, 0x1f, UR5 ;  /* 0x0000001f3f047899 */ /* 0x000fc80008011605 */
[----:B------:R-:W-:-:S04]  /*4580*/  ULEA.HI.SX32 UR4, UR5, UR4, 0x1c ;  /* 0x0000000405047291 */ /* 0x000fc8000f8fe23f */
[----:B------:R-:W-:-:S04]  /*4590*/  UISETP.LT.AND UP1, UPT, UR11, UR4, UPT ;  /* 0x000000040b00728c */ /* 0x000fc8000bf21270 */
[----:B------:R-:W-:-:S03]  /*45a0*/  USEL UR56, UR11, UR4, !UP1 ;  /* 0x000000040b387287 */ /* 0x000fc6000c800000 */
[----:B------:R-:W-:Y:S01]  /*45b0*/  UMOV UR4, URZ ;  /* 0x0000003f00047c82 */ /* 0x000fe20008000000 */
        /* <DEDUP_REMOVED lines=20> */
[----:B------:R-:W-:Y:S01]  /*4700*/  IMAD.MOV.U32 R204, RZ, RZ, R157 ;  /* 0x000000ffffcc7224 */ /* 0x000fe200078e009d */
[----:B------:R-:W-:Y:S01]  /*4710*/  MOV R205, R156 ;  /* 0x0000009c00cd7202 */ /* 0x000fe20000000f00 */
[----:B------:R-:W-:Y:S01]  /*4720*/  UMOV UR60, URZ ;  /* 0x0000003f003c7c82 */ /* 0x000fe20008000000 */
[----:B------:R-:W-:Y:S01]  /*4730*/  UMOV UR7, UR61 ;  /* 0x0000003d00077c82 */ /* 0x000fe20008000000 */
[----:B------:R-:W-:-:S05]  /*4740*/  UMOV UR4, URZ ;  /* 0x0000003f00047c82 */ /* 0x000fca0008000000 */
.L_x_13453:
[----:B------:R-:W-:-:S04]  /*4750*/  UIADD3 UR4, UR4, 0x1, URZ ;  /* 0x0000000104047890 */ /* 0x000fc8000fffe03f */
[----:B------:R-:W-:-:S04]  /*4760*/  UISETP.NE.AND UP1, UPT, UR4, 0x2, UPT ;  /* 0x000000020400788c */ /* 0x000fc8000bf25270 */
[----:B------:R-:W-:Y:S02]  /*4770*/  USEL UR5, URZ, 0x1, UP1 ;  /* 0x000000013f057887 */ /* 0x000fe40008800000 */
[----:B------:R-:W-:Y:S02]  /*4780*/  USEL UR4, UR4, URZ, UP1 ;  /* 0x0000003f04047287 */ /* 0x000fe40008800000 */
[----:B------:R-:W-:Y:S01]  /*4790*/  ULOP3.LUT UR60, UR60, UR5, URZ, 0x3c, !UPT ;  /* 0x000000053c3c7292 */ /* 0x000fe2000f8e3c3f */
[----:B-1----:R-:W-:Y:S11]  /*47a0*/  @!P0 BRA `(.L_x_13445) ;  /* 0x0000000000048947 */ /* 0x002ff60003800000 */
[----:B------:R-:W-:Y:S01]  /*47b0*/  BPT.TRAP 0x1 ;  /* 0x000000040000795c */ /* 0x000fe20000300000 */
.L_x_13445:
[----:B------:R-:W-:Y:S01]  /*47c0*/  R2UR UR5, R22 ;  /* 0x00000000160572ca */ /* 0x000fe200000e0000 */
[----:B------:R-:W-:-:S05]  /*47d0*/  IMAD.U32 R203, RZ, RZ, UR60 ;  /* 0x0000003cffcb7e24 */ /* 0x000fca000f8e00ff */
[----:B------:R-:W-:-:S07]  /*47e0*/  SHF.L.U32 R203, R203, 0x1f, RZ ;  /* 0x0000001fcbcb7819 */ /* 0x000fce00000006ff */
[----:B------:R-:W-:-:S09]  /*47f0*/  ULEA UR5, UR4, UR5, 0x3 ;  /* 0x0000000504057291 */ /* 0x000fd2000f8e183f */
[----:B------:R1:W2:Y:S01]  /*4800*/  SYNCS.PHASECHK.TRANS64.TRYWAIT P3, [UR5+0x32430], R203 ;  /* 0x032430cbff0075a7 */ /* 0x0002a20008060145 */
[----:B------:R-:W-:Y:S05]  /*4810*/  @!P0 BRA `(.L_x_13446) ;  /* 0x0000000000048947 */ /* 0x000fea0003800000 */
[----:B------:R-:W-:Y:S01]  /*4820*/  BPT.TRAP 0x1 ;  /* 0x000000040000795c */ /* 0x000fe20000300000 */
.L_x_13446:
[----:B--2---:R-:W-:Y:S05]  /*4830*/  @P3 BRA `(.L_x_13447) ;  /* 0x0000000000083947 */ /* 0x004fea0003800000 */
[----:B------:R-:W2:Y:S02]  /*4840*/  SYNCS.PHASECHK.TRANS64.TRYWAIT P3, [UR5+0x32430], R203 ;  /* 0x032430cbff0075a7 */ /* 0x000ea40008060145 */
[----:B--2---:R-:W-:Y:S05]  /*4850*/  @!P3 BRA `(.L_x_13448) ;  /* 0x000000d400e8b947 */ /* 0x004fea0003800000 */
.L_x_13447:
        /* <DEDUP_REMOVED lines=51> */
.L_x_13449:
[----:B------:R0:W2:Y:S01]  /*4b90*/  SYNCS.PHASECHK.TRANS64.TRYWAIT P3, [UR5+0x32450], R203 ;  /* 0x032450cbff0075a7 */ /* 0x0000a20008060145 */
[----:B------:R-:W-:Y:S05]  /*4ba0*/  @!P0 BRA `(.L_x_13450) ;  /* 0x0000000000048947 */ /* 0x000fea0003800000 */
[----:B------:R-:W-:Y:S01]  /*4bb0*/  BPT.TRAP 0x1 ;  /* 0x000000040000795c */ /* 0x000fe20000300000 */
.L_x_13450:
[----:B--2---:R-:W-:Y:S05]  /*4bc0*/  @P3 BRA `(.L_x_13451) ;  /* 0x0000000000083947 */ /* 0x004fea0003800000 */
[----:B------:R-:W2:Y:S02]  /*4bd0*/  SYNCS.PHASECHK.TRANS64.TRYWAIT P3, [UR5+0x32450], R203 ;  /* 0x032450cbff0075a7 */ /* 0x000ea40008060145 */
[----:B--2---:R-:W-:Y:S05]  /*4be0*/  @!P3 BRA `(.L_x_13452) ;  /* 0x000000d4001cb947 */ /* 0x004fea0003800000 */
.L_x_13451:
        /* <DEDUP_REMOVED lines=17> */
[----:B------:R-:W-:Y:S01]  /*4d00*/  UIADD3 UR10, UR6, 0x2, URZ ;  /* 0x00000002060a7890 */ /* 0x000fe2000fffe03f */
[----:B------:R-:W-:Y:S01]  /*4d10*/  MOV R209, UR57 ;  /* 0x0000003900d17c02 */ /* 0x000fe20008000f00 */
[----:B------:R-:W-:Y:S01]  /*4d20*/  UIADD3 UR14, UR6, 0x300, URZ ;  /* 0x00000300060e7890 */ /* 0x000fe2000fffe03f */
[----:B------:R-:W-:Y:S01]  /*4d30*/  MOV R210, UR56 ;  /* 0x0000003800d27c02 */ /* 0x000fe20008000f00 */
[----:B------:R-:W-:Y:S01]  /*4d40*/  UMOV UR50, UR6 ;  /* 0x0000000600327c82 */ /* 0x000fe20008000000 */
[----:B------:R-:W-:Y:S01]  /*4d50*/  R2UR UR56, R14 ;  /* 0x000000000e3872ca */ /* 0x000fe200000e0000 */
[----:B------:R-:W-:Y:S01]  /*4d60*/  HGMMA.64x96x16.F32.BF16 R152, gdesc[UR48], R152, gsb0 ;  /* 0x01600000309879f0 */ /* 0x000fe20008001898 */
[----:B------:R-:W-:Y:S01]  /*4d70*/  UMOV UR54, UR10 ;  /* 0x0000000a00367c82 */ /* 0x000fe20008000000 */
[----:B------:R-:W-:Y:S01]  /*4d80*/  R2UR UR57, R15 ;  /* 0x000000000f3972ca */ /* 0x000fe200000e0000 */
[----:B------:R-:W-:Y:S01]  /*4d90*/  UIADD3 UR10, UR6, 0x4, URZ ;  /* 0x00000004060a7890 */ /* 0x000fe2000fffe03f */
[----:B------:R-:W-:Y:S01]  /*4da0*/  R2UR UR49, R203 ;  /* 0x00000000cb3172ca */ /* 0x000fe200000e0000 */
[----:B------:R-:W-:Y:S01]  /*4db0*/  UIADD3 UR18, UR6, 0x302, URZ ;  /* 0x0000030206127890 */ /* 0x000fe2000fffe03f */
[----:B------:R-:W-:Y:S01]  /*4dc0*/  R2UR UR48, R206 ;  /* 0x00000000ce3072ca */ /* 0x000fe200000e0000 */
[----:B------:R-:W-:Y:S01]  /*4dd0*/  UIADD3 UR22, UR6, 0x304, URZ ;  /* 0x0000030406167890 */ /* 0x000fe2000fffe03f */
[----:B------:R-:W0:Y:S01]  /*4de0*/  S2R R212, SR_TID.X ;  /* 0x0000000000d47919 */ /* 0x000e220000002100 */
[----:B------:R-:W-:Y:S01]  /*4df0*/  UMOV UR23, 0x40000040 ;  /* 0x4000004000177882 */ /* 0x000fe20000000000 */
[----:B------:R-:W-:Y:S01]  /*4e00*/  UMOV UR58, UR10 ;  /* 0x0000000a003a7c82 */ /* 0x000fe20008000000 */
[----:B------:R-:W-:-:S02]  /*4e10*/  UIADD3 UR10, UR6, 0x6, URZ ;  /* 0x00000006060a7890 */ /* 0x000fc4000fffe03f */
        /* <DEDUP_REMOVED lines=14> */
[----:B0-----:R-:W-:Y:S01]  /*4f00*/  SHF.R.U32.HI R212, RZ, 0x7, R212 ;  /* 0x00000007ffd47819 */ /* 0x001fe200000116d4 */
        /* <DEDUP_REMOVED lines=11> */
[----:B------:R-:W-:Y:S01]  /*4fc0*/  R2UR UR56, R10 ;  /* 0x000000000a3872ca */ /* 0x000fe200000e0000 */
[----:B------:R-:W-:Y:S01]  /*4fd0*/  UMOV UR58, UR6 ;  /* 0x00000006003a7c82 */ /* 0x000fe20008000000 */
[----:B------:R-:W-:Y:S01]  /*4fe0*/  R2UR UR57, R11 ;  /* 0x000000000b3972ca */ /* 0x000fe200000e0000 */
[----:B------:R-:W-:Y:S01]  /*4ff0*/  UMOV UR59, 0x40000040 ;  /* 0x40000040003b7882 */ /* 0x000fe20000000000 */
[----:B------:R-:W-:Y:S01]  /*5000*/  @UP0 ULDC UR6, c[0x0][0x44c] ;  /* 0x0001130000060ab9 */ /* 0x000fe20000000800 */
[----:B------:R-:W-:Y:S02]  /*5010*/  WARPGROUP.DEPBAR.LE gsb0, 0x0 ;  /* 0x00008000000079c5 */ /* 0x000fe40000010000 */
[----:B------:R-:W-:-:S06]  /*5020*/  WARPGROUP.ARRIVE ;  /* 0x00000000000079c5 */ /* 0x000fcc0000000000 */
[----:B------:R-:W-:Y:S01]  /*5030*/  HGMMA.64x96x16.F32.BF16 R152, gdesc[UR8], R152, gsb0 ;  /* 0x01600000089879f0 */ /* 0x000fe20008001898 */
[----:B------:R-:W-:Y:S01]  /*5040*/  ULDC UR10, c[0x0][0xad0] ;  /* 0x0002b400000a7ab9 */ /* 0x000fe20000000800 */
[----:B------:R-:W-:Y:S01]  /*5050*/  ULDC UR11, c[0x0][0x2f0] ;  /* 0x0000bc00000b7ab9 */ /* 0x000fe20000000800 */
[----:B------:R-:W-:Y:S02]  /*5060*/  WARPGROUP.DEPBAR.LE gsb0, 0x0 ;  /* 0x00008000000079c5 */ /* 0x000fe40000010000 */
[----:B------:R-:W-:-:S06]  /*5070*/  WARPGROUP.ARRIVE ;  /* 0x00000000000079c5 */ /* 0x000fcc0000000000 */
[----:B------:R-:W-:Y:S01]  /*5080*/  HGMMA.64x96x16.F32.BF16 R152, gdesc[UR12], R152, gsb0 ;  /* 0x016000000c9879f0 */ /* 0x000fe20008001898 */
[----:B------:R-:W-:Y:S01]  /*5090*/  R2UR UR14, R13 ;  /* 0x000000000d0e72ca */ /* 0x000fe200000e0000 */
        /* <DEDUP_REMOVED lines=34> */
[----:B------:R-:W-:Y:S02]  /*52c0*/  R2UR UR57, R209 ;  /* 0x00000000d13972ca */ /* 0x000fe400000e0000 */
[----:B------:R-:W-:-:S13]  /*52d0*/  R2UR UR56, R210 ;  /* 0x00000000d23872ca */ /* 0x000fda00000e0000 */
[----:B------:R-:W-:Y:S01]  /*52e0*/  UISETP.GT.AND UP1, UPT, UR7, UR56, UPT ;  /* 0x000000380700728c */ /* 0x000fe2000bf24270 */
[----:B------:R-:W-:Y:S02]  /*52f0*/  WARPGROUP.DEPBAR.LE gsb0, 0x0 ;  /* 0x00008000000079c5 */ /* 0x000fe40000010000 */
[----:B------:R-:W-:Y:S01]  /*5300*/  FMUL.FTZ R219, R162, UR10 ;  /* 0x0000000aa2db7c20 */ /* 0x000fe20008410000 */
[----:B------:R-:W-:-:S04]  /*5310*/  @P1 IMAD.HI.U32 R162, R201, UR6, RZ ;  /* 0x00000006c9a21c27 */ /* 0x000fc8000f8e00ff */
[----:B------:R-:W-:Y:S01]  /*5320*/  FMUL.FTZ R206, R153, UR10 ;  /* 0x0000000a99ce7c20 */ /* 0x000fe20008410000 */
[----:B------:R-:W-:Y:S01]  /*5330*/  @UP0 ULDC UR6, c[0x0][0x450] ;  /* 0x0001140000060ab9 */ /* 0x000fe20000000800 */
[----:B------:R-:W-:Y:S01]  /*5340*/  FMUL.FTZ R221, R166, UR10 ;  /* 0x0000000aa6dd7c20 */ /* 0x000fe20008410000 */
[----:B------:R-:W-:Y:S01]  /*5350*/  IMAD.MOV.U32 R153, RZ, RZ, R201 ;  /* 0x000000ffff997224 */ /* 0x000fe200078e00c9 */
[----:B------:R-:W-:Y:S01]  /*5360*/  @P1 SHF.R.U32.HI R153, RZ, UR6, R162 ;  /* 0x00000006ff991c19 */ /* 0x000fe200080116a2 */
[----:B------:R-:W-:Y:S01]  /*5370*/  FMUL.FTZ R166, R169, UR10 ;  /* 0x0000000aa9a67c20 */ /* 0x000fe20008410000 */
[----:B------:R-:W-:Y:S01]  /*5380*/  UMOV UR6, 0x1 ;  /* 0x0000000100067882 */ /* 0x000fe20000000000 */
[----:B------:R-:W-:Y:S01]  /*5390*/  FMUL.FTZ R207, R171, UR10 ;  /* 0x0000000aabcf7c20 */ /* 0x000fe20008410000 */
[----:B------:R-:W-:Y:S01]  /*53a0*/  FMUL.FTZ R152, R152, UR10 ;  /* 0x0000000a98987c20 */ /* 0x000fe20008410000 */
[----:B------:R-:W0:Y:S01]  /*53b0*/  SHFL.IDX PT, R169, R153, RZ, 0x1c1f ;  /* 0x001c1fff99a97589 */ /* 0x000e2200000e0000 */
[----:B------:R-:W-:Y:S01]  /*53c0*/  FMUL.FTZ R208, R157, UR10 ;  /* 0x0000000a9dd07c20 */ /* 0x000fe20008410000 */
[----:B------:R-:W-:Y:S01]  /*53d0*/  UIMAD UR6, UR7, -0x60, UR6 ;  /* 0xffffffa0070678a4 */ /* 0x000fe2000f8e0206 */
[----:B------:R-:W-:Y:S01]  /*53e0*/  FMUL.FTZ R157, R159, UR10 ;  /* 0x0000000a9f9d7c20 */ /* 0x000fe20008410000 */
[----:B------:R0:W1:Y:S01]  /*53f0*/  SHFL.IDX PT, R171, R153, 0x1, 0x1c1f ;  /* 0x003c1f0099ab7f89 */ /* 0x00006200000e0000 */
[----:B------:R-:W-:Y:S01]  /*5400*/  FMUL.FTZ R215, R175, UR10 ;  /* 0x0000000aafd77c20 */ /* 0x000fe20008410000 */
[----:B------:R-:W-:Y:S01]  /*5410*/  FMUL.FTZ R203, R154, UR10 ;  /* 0x0000000a9acb7c20 */ /* 0x000fe20008410000 */
[----:B------:R-:W-:Y:S01]  /*5420*/  FMUL.FTZ R159, R161, UR10 ;  /* 0x0000000aa19f7c20 */ /* 0x000fe20008410000 */
[----:B------:R-:W-:-:S02]  /*5430*/  IMAD.MOV.U32 R175, RZ, RZ, -0x2 ;  /* 0xfffffffeffaf7424 */ /* 0x000fc400078e00ff */
[----:B------:R-:W-:Y:S01]  /*5440*/  FMUL.FTZ R154, R156, UR10 ;  /* 0x0000000a9c9a7c20 */ /* 0x000fe20008410000 */
[----:B------:R-:W-:Y:S01]  /*5450*/  FMUL.FTZ R161, R165, UR10 ;  /* 0x0000000aa5a17c20 */ /* 0x000fe20008410000 */
[----:B------:R-:W-:Y:S01]  /*5460*/  FMUL.FTZ R156, R158, UR10 ;  /* 0x0000000a9e9c7c20 */ /* 0x000fe20008410000 */
[----:B------:R-:W-:Y:S01]  /*5470*/  FMUL.FTZ R165, R168, UR10 ;  /* 0x0000000aa8a57c20 */ /* 0x000fe20008410000 */
[----:B------:R-:W-:Y:S01]  /*5480*/  FMUL.FTZ R158, R160, UR10 ;  /* 0x0000000aa09e7c20 */ /* 0x000fe20008410000 */
[----:B------:R-:W-:Y:S01]  /*5490*/  FMUL.FTZ R168, R173, UR10 ;  /* 0x0000000aada87c20 */ /* 0x000fe20008410000 */
[----:B------:R-:W2:Y:S01]  /*54a0*/  MUFU.TANH R152, R152 ;  /* 0x0000009800987308 */ /* 0x000ea20000002400 */
[----:B------:R-:W-:Y:S02]  /*54b0*/  IMAD.U32 R173, RZ, RZ, UR11 ;  /* 0x0000000bffad7e24 */ /* 0x000fe4000f8e00ff */
[----:B------:R-:W-:Y:S01]  /*54c0*/  FMUL.FTZ R160, R164, UR10 ;  /* 0x0000000aa4a07c20 */ /* 0x000fe20008410000 */
[----:B------:R-:W-:Y:S01]  /*54d0*/  IMAD R162, R202, R175, UR6 ;  /* 0x00000006caa27e24 */ /* 0x000fe2000f8e02af */
[----:B------:R-:W-:Y:S01]  /*54e0*/  ULDC UR6, c[0x0][0x288] ;  /* 0x0000a20000067ab9 */ /* 0x000fe20000000800 */
[----:B------:R-:W-:Y:S01]  /*54f0*/  FMUL.FTZ R223, R163, UR10 ;  /* 0x0000000aa3df7c20 */ /* 0x000fe20008410000 */
[----:B------:R-:W-:Y:S01]  /*5500*/  FMUL.FTZ R163, R176, UR10 ;  /* 0x0000000ab0a37c20 */ /* 0x000fe20008410000 */
[----:B------:R-:W-:Y:S01]  /*5510*/  IMAD R162, R173, UR57, R162 ;  /* 0x00000039ada27c24 */ /* 0x000fe2000f8e02a2 */
[----:B------:R-:W3:Y:S01]  /*5520*/  MUFU.TANH R206, R206 ;  /* 0x000000ce00ce7308 */ /* 0x000ee20000002400 */
[----:B------:R-:W-:Y:S01]  /*5530*/  FMUL.FTZ R177, R177, UR10 ;  /* 0x0000000ab1b17c20 */ /* 0x000fe20008410000 */
[----:B------:R-:W-:Y:S01]  /*5540*/  FMUL.FTZ R217, R167, UR10 ;  /* 0x0000000aa7d97c20 */ /* 0x000fe20008410000 */
[----:B------:R-:W-:Y:S01]  /*5550*/  FMUL.FTZ R209, R174, UR10 ;  /* 0x0000000aaed17c20 */ /* 0x000fe20008410000 */
[--C-:B0-----:R-:W-:Y:S01]  /*5560*/  IADD3 R153, R169, -UR6, R162.reuse ;  /* 0x80000006a9997c10 */ /* 0x101fe2000fffe0a2 */
[----:B------:R-:W-:Y:S01]  /*5570*/  FMUL.FTZ R167, R172, UR10 ;  /* 0x0000000aaca77c20 */ /* 0x000fe20008410000 */
[----:B------:R-:W-:Y:S01]  /*5580*/  FMUL.FTZ R180, R180, UR10 ;  /* 0x0000000ab4b47c20 */ /* 0x000fe20008410000 */
[----:B------:R-:W-:Y:S01]  /*5590*/  FMUL.FTZ R181, R181, UR10 ;  /* 0x0000000ab5b57c20 */ /* 0x000fe20008410000 */
[----:B------:R-:W0:Y:S01]  /*55a0*/  MUFU.TANH R154, R154 ;  /* 0x0000009a009a7308 */ /* 0x000e220000002400 */
[----:B------:R-:W-:Y:S01]  /*55b0*/  ISETP.GT.AND P6, PT, R153, RZ, PT ;  /* 0x000000ff9900720c */ /* 0x000fe20003fc4270 */
[----:B------:R-:W-:Y:S01]  /*55c0*/  FMUL.FTZ R185, R185, UR10 ;  /* 0x0000000ab9b97c20 */ /* 0x000fe20008410000 */
[----:B------:R-:W-:Y:S01]  /*55d0*/  ISETP.GT.AND P5, PT, R153, 0x1, PT ;  /* 0x000000019900780c */ /* 0x000fe20003fa4270 */
[----:B------:R-:W-:Y:S01]  /*55e0*/  FMUL.FTZ R155, R155, UR10 ;  /* 0x0000000a9b9b7c20 */ /* 0x000fe20008410000 */
[----:B--2---:R-:W-:Y:S01]  /*55f0*/  FSEL R174, R152, -INF , P6 ;  /* 0xff80000098ae7808 */ /* 0x004fe20003000000 */
[----:B------:R-:W-:Y:S01]  /*5600*/  FMUL.FTZ R188, R188, UR10 ;  /* 0x0000000abcbc7c20 */ /* 0x000fe20008410000 */
[----:B-1----:R-:W-:Y:S01]  /*5610*/  IADD3 R169, R171, -UR6, R162 ;  /* 0x80000006aba97c10 */ /* 0x002fe2000fffe0a2 */
[----:B------:R-:W-:Y:S01]  /*5620*/  MUFU.TANH R158, R158 ;  /* 0x0000009e009e7308 */ /* 0x000fe20000002400 */
[C---:B------:R-:W-:Y:S01]  /*5630*/  ISETP.GT.AND P3, PT, R153.reuse, 0x8, PT ;  /* 0x000000089900780c */ /* 0x040fe20003f64270 */
[----:B------:R-:W-:Y:S01]  /*5640*/  FMUL.FTZ R162, R184, UR10 ;  /* 0x0000000ab8a27c20 */ /* 0x000fe20008410000 */
[C---:B------:R-:W-:Y:S01]  /*5650*/  ISETP.GT.AND P6, PT, R153.reuse, 0x10, PT ;  /* 0x000000109900780c */ /* 0x040fe20003fc4270 */
[----:B------:R-:W-:Y:S01]  /*5660*/  FMUL.FTZ R170, R170, UR10 ;  /* 0x0000000aaaaa7c20 */ /* 0x000fe20008410000 */
[C---:B------:R-:W-:Y:S01]  /*5670*/  ISETP.GT.AND P4, PT, R153.reuse, 0x9, PT ;  /* 0x000000099900780c */ /* 0x040fe20003f84270 */
[----:B------:R-:W-:Y:S01]  /*5680*/  FMUL.FTZ R175, R178, UR10 ;  /* 0x0000000ab2af7c20 */ /* 0x000fe20008410000 */
[----:B---3--:R-:W-:Y:S01]  /*5690*/  FSEL R176, R206, -INF , P5 ;  /* 0xff800000ceb07808 */ /* 0x008fe20002800000 */
[----:B------:R-:W1:Y:S01]  /*56a0*/  MUFU.TANH R208, R208 ;  /* 0x000000d000d07308 */ /* 0x000e620000002400 */
[----:B------:R-:W-:Y:S01]  /*56b0*/  ISETP.GT.AND P5, PT, R153, 0x11, PT ;  /* 0x000000119900780c */ /* 0x000fe20003fa4270 */
[----:B------:R-:W-:Y:S01]  /*56c0*/  FMUL.FTZ R178, R179, UR10 ;  /* 0x0000000ab3b27c20 */ /* 0x000fe20008410000 */
[----:B0-----:R-:W-:Y:S01]  /*56d0*/  FSEL R152, R154, -INF , P3 ;  /* 0xff8000009a987808 */ /* 0x001fe20001800000 */
[----:B------:R-:W-:Y:S01]  /*56e0*/  FMUL.FTZ R211, R183, UR10 ;  /* 0x0000000ab7d37c20 */ /* 0x000fe20008410000 */
[----:B------:R-:W-:Y:S01]  /*56f0*/  ISETP.GT.AND P3, PT, R153, 0x18, PT ;  /* 0x000000189900780c */ /* 0x000fe20003f64270 */
[----:B------:R-:W-:Y:S01]  /*5700*/  FMUL.FTZ R187, R187, UR10 ;  /* 0x0000000abbbb7c20 */ /* 0x000fe20008410000 */
[----:B------:R-:W-:Y:S01]  /*5710*/  FMUL.FTZ R190, R190, UR10 ;  /* 0x0000000abebe7c20 */ /* 0x000fe20008410000 */
[----:B------:R-:W-:Y:S01]  /*5720*/  MUFU.TANH R159, R159 ;  /* 0x0000009f009f7308 */ /* 0x000fe20000002400 */
[----:B------:R-:W-:Y:S01]  /*5730*/  FMUL.FTZ R213, R191, UR10 ;  /* 0x0000000abfd57c20 */ /* 0x000fe20008410000 */
[----:B------:R-:W-:Y:S01]  /*5740*/  FMUL.FTZ R198, R198, UR10 ;  /* 0x0000000ac6c67c20 */ /* 0x000fe20008410000 */
[----:B------:R-:W-:Y:S01]  /*5750*/  FMUL.FTZ R195, R195, UR10 ;  /* 0x0000000ac3c37c20 */ /* 0x000fe20008410000 */
[----:B------:R-:W-:Y:S01]  /*5760*/  FMUL.FTZ R197, R197, UR10 ;  /* 0x0000000ac5c57c20 */ /* 0x000fe20008410000 */
[----:B------:R-:W-:-:S03]  /*5770*/  UIADD3 UR7, UR7, -0x1, URZ ;  /* 0xffffffff07077890 */ /* 0x000fc6000fffe03f */
[----:B------:R-:W0:Y:S01]  /*5780*/  MUFU.TANH R161, R161 ;  /* 0x000000a100a17308 */ /* 0x000e220000002400 */
[----:B-1----:R-:W-:Y:S01]  /*5790*/  FSEL R154, R208, -INF , P4 ;  /* 0xff800000d09a7808 */ /* 0x002fe20002000000 */
[----:B------:R-:W-:Y:S01]  /*57a0*/  FMUL.FTZ R208, R189, UR10 ;  /* 0x0000000abdd07c20 */ /* 0x000fe20008410000 */
[----:B------:R-:W-:-:S05]  /*57b0*/  ISETP.GT.AND P4, PT, R153, 0x19, PT ;  /* 0x000000199900780c */ /* 0x000fca0003f84270 */
[----:B------:R-:W-:Y:S08]  /*57c0*/  MUFU.TANH R165, R165 ;  /* 0x000000a500a57308 */ /* 0x000ff00000002400 */
[----:B------:R-:W-:Y:S01]  /*57d0*/  MUFU.TANH R166, R166 ;  /* 0x000000a600a67308 */ /* 0x000fe20000002400 */
[----:B0-----:R-:W-:Y:S02]  /*57e0*/  FSEL R184, R161, -INF , P4 ;  /* 0xff800000a1b87808 */ /* 0x001fe40002000000 */
[----:B------:R-:W-:-:S05]  /*57f0*/  ISETP.GT.AND P4, PT, R153, 0x29, PT ;  /* 0x000000299900780c */ /* 0x000fca0003f84270 */
[----:B------:R-:W-:Y:S08]  /*5800*/  MUFU.TANH R160, R160 ;  /* 0x000000a000a07308 */ /* 0x000ff00000002400 */
[----:B------:R-:W0:Y:S08]  /*5810*/  MUFU.TANH R168, R168 ;  /* 0x000000a800a87308 */ /* 0x000e300000002400 */
[----:B------:R-:W1:Y:S08]  /*5820*/  MUFU.TANH R163, R163 ;  /* 0x000000a300a37308 */ /* 0x000e700000002400 */
[----:B------:R2:W3:Y:S01]  /*5830*/  MUFU.TANH R164, R177 ;  /* 0x000000b100a47308 */ /* 0x0004e20000002400 */
[----:B0-----:R-:W-:-:S02]  /*5840*/  FSEL R168, R168, -INF , P4 ;  /* 0xff800000a8a87808 */ /* 0x001fc40002000000 */
[----:B------:R-:W-:-:S05]  /*5850*/  ISETP.GT.AND P4, PT, R153, 0x39, PT ;  /* 0x000000399900780c */ /* 0x000fca0003f84270 */
[----:B------:R0:W-:Y:S01]  /*5860*/  MUFU.TANH R171, R180 ;  /* 0x000000b400ab7308 */ /* 0x0001e20000002400 */
[----:B--2---:R-:W-:Y:S02]  /*5870*/  FSEL R177, R159, -INF , P5 ;  /* 0xff8000009fb17808 */ /* 0x004fe40002800000 */
[----:B------:R-:W-:-:S04]  /*5880*/  ISETP.GT.AND P5, PT, R153, 0x21, PT ;  /* 0x000000219900780c */ /* 0x000fc80003fa4270 */
[----:B------:R-:W-:Y:S01]  /*5890*/  FSEL R166, R166, -INF , P5 ;  /* 0xff800000a6a67808 */ /* 0x000fe20002800000 */
[----:B------:R2:W4:Y:S01]  /*58a0*/  MUFU.TANH R172, R181 ;  /* 0x000000b500ac7308 */ /* 0x0005220000002400 */
[----:B0-----:R-:W-:Y:S02]  /*58b0*/  FSEL R180, R158, -INF , P6 ;  /* 0xff8000009eb47808 */ /* 0x001fe40003000000 */
[C---:B------:R-:W-:Y:S02]  /*58c0*/  ISETP.GT.AND P6, PT, R153.reuse, 0x20, PT ;  /* 0x000000209900780c */ /* 0x040fe40003fc4270 */
[----:B------:R-:W-:Y:S02]  /*58d0*/  ISETP.GT.AND P5, PT, R153, 0x31, PT ;  /* 0x000000319900780c */ /* 0x000fe40003fa4270 */
[----:B------:R-:W-:Y:S01]  /*58e0*/  FSEL R165, R165, -INF , P6 ;  /* 0xff800000a5a57808 */ /* 0x000fe20003000000 */
[----:B------:R-:W0:Y:S01]  /*58f0*/  MUFU.TANH R167, R167 ;  /* 0x000000a700a77308 */ /* 0x000e220000002400 */
[----:B------:R-:W-:-:S02]  /*5900*/  ISETP.GT.AND P6, PT, R153, 0x30, PT ;  /* 0x000000309900780c */ /* 0x000fc40003fc4270 */
[----:B--2---:R-:W-:Y:S02]  /*5910*/  FSEL R181, R160, -INF , P3 ;  /* 0xff800000a0b57808 */ /* 0x004fe40001800000 */
[----:B-1----:R-:W-:Y:S02]  /*5920*/  FSEL R163, R163, -INF , P6 ;  /* 0xff800000a3a37808 */ /* 0x002fe40003000000 */
[C---:B------:R-:W-:Y:S01]  /*5930*/  ISETP.GT.AND P3, PT, R153.reuse, 0x28, PT ;  /* 0x000000289900780c */ /* 0x040fe20003f64270 */
[----:B------:R-:W1:Y:S01]  /*5940*/  MUFU.TANH R158, R162 ;  /* 0x000000a2009e7308 */ /* 0x000e620000002400 */
[C---:B------:R-:W-:Y:S02]  /*5950*/  ISETP.GT.AND P6, PT, R153.reuse, 0x40, PT ;  /* 0x000000409900780c */ /* 0x040fe40003fc4270 */
[----:B---3--:R-:W-:Y:S02]  /*5960*/  FSEL R161, R164, -INF , P5 ;  /* 0xff800000a4a17808 */ /* 0x008fe40002800000 */
[----:B------:R-:W-:-:S02]  /*5970*/  ISETP.GT.AND P5, PT, R153, 0x41, PT ;  /* 0x000000419900780c */ /* 0x000fc40003fa4270 */
[----:B----4-:R-:W-:Y:S01]  /*5980*/  FSEL R164, R172, -INF , P4 ;  /* 0xff800000aca47808 */ /* 0x010fe20002000000 */
[----:B------:R-:W2:Y:S01]  /*5990*/  MUFU.TANH R185, R185 ;  /* 0x000000b900b97308 */ /* 0x000ea20000002400 */
[----:B------:R-:W-:Y:S01]  /*59a0*/  ISETP.GT.AND P4, PT, R169, RZ, PT ;  /* 0x000000ffa900720c */ /* 0x000fe20003f84270 */
[----:B------:R-:W-:Y:S01]  /*59b0*/  FMUL.FTZ R172, R182, UR10 ;  /* 0x0000000ab6ac7c20 */ /* 0x000fe20008410000 */
[----:B0-----:R-:W-:Y:S02]  /*59c0*/  FSEL R167, R167, -INF , P3 ;  /* 0xff800000a7a77808 */ /* 0x001fe40001800000 */
[----:B------:R-:W-:-:S03]  /*59d0*/  ISETP.GT.AND P3, PT, R153, 0x38, PT ;  /* 0x000000389900780c */ /* 0x000fc60003f64270 */
[----:B------:R-:W0:Y:S01]  /*59e0*/  MUFU.TANH R203, R203 ;  /* 0x000000cb00cb7308 */ /* 0x000e220000002400 */
[----:B-1----:R-:W-:Y:S02]  /*59f0*/  FSEL R159, R158, -INF , P6 ;  /* 0xff8000009e9f7808 */ /* 0x002fe40003000000 */
[----:B------:R-:W-:Y:S02]  /*5a00*/  ISETP.GT.AND P6, PT, R169, 0x1, PT ;  /* 0x00000001a900780c */ /* 0x000fe40003fc4270 */
[----:B------:R-:W-:Y:S02]  /*5a10*/  FSEL R162, R171, -INF , P3 ;  /* 0xff800000aba27808 */ /* 0x000fe40001800000 */
[----:B------:R-:W-:Y:S01]  /*5a20*/  ISETP.GT.AND P3, PT, R153, 0x48, PT ;  /* 0x000000489900780c */ /* 0x000fe20003f64270 */
        /* <DEDUP_REMOVED lines=9> */
[----:B------:R-:W-:Y:S02]  /*5ac0*/  FMNMX.FTZ R156, R203, R204, !PT ;  /* 0x000000cccb9c7209 */ /* 0x000fe40007810000 */
[----:B------:R-:W-:-:S03]  /*5ad0*/  ISETP.GT.AND P5, PT, R169, 0x18, PT ;  /* 0x00000018a900780c */ /* 0x000fc60003fa4270 */
        /* <DEDUP_REMOVED lines=10> */
[----:B------:R-:W-:Y:S02]  /*5b80*/  FMNMX.FTZ R157, R174, R205, !PT ;  /* 0x000000cdae9d7209 */ /* 0x000fe40007810000 */
[----:B------:R-:W-:Y:S02]  /*5b90*/  FMNMX.FTZ R156, R171, R156, !PT ;  /* 0x0000009cab9c7209 */ /* 0x000fe40007810000 */
[----:B------:R-:W-:Y:S01]  /*5ba0*/  ISETP.GT.AND P3, PT, R169, 0x19, PT ;  /* 0x00000019a900780c */ /* 0x000fe20003f64270 */
[----:B------:R-:W1:Y:S01]  /*5bb0*/  MUFU.TANH R221, R221 ;  /* 0x000000dd00dd7308 */ /* 0x000e620000002400 */
[----:B--2---:R-:W-:Y:S02]  /*5bc0*/  FSEL R219, R219, -INF , P4 ;  /* 0xff800000dbdb7808 */ /* 0x004fe40002000000 */
[----:B------:R-:W-:-:S02]  /*5bd0*/  ISETP.GT.AND P4, PT, R169, 0x20, PT ;  /* 0x00000020a900780c */ /* 0x000fc40003f84270 */
[----:B------:R-:W-:Y:S02]  /*5be0*/  FMNMX.FTZ R156, R219, R156, !PT ;  /* 0x0000009cdb9c7209 */ /* 0x000fe40007810000 */
[----:B------:R-:W-:Y:S01]  /*5bf0*/  FMNMX.FTZ R157, R176, R157, !PT ;  /* 0x0000009db09d7209 */ /* 0x000fe20007810000 */
[----:B------:R-:W2:Y:S01]  /*5c00*/  MUFU.TANH R170, R170 ;  /* 0x000000aa00aa7308 */ /* 0x000ea20000002400 */
[----:B0-----:R-:W-:Y:S02]  /*5c10*/  FSEL R223, R223, -INF , P6 ;  /* 0xff800000dfdf7808 */ /* 0x001fe40003000000 */
[----:B------:R-:W-:Y:S02]  /*5c20*/  FMNMX.FTZ R157, R152, R157, !PT ;  /* 0x0000009d989d7209 */ /* 0x000fe40007810000 */
[----:B------:R-:W-:Y:S02]  /*5c30*/  FMNMX.FTZ R156, R223, R156, !PT ;  /* 0x0000009cdf9c7209 */ /* 0x000fe40007810000 */
[----:B------:R-:W-:Y:S01]  /*5c40*/  ISETP.GT.AND P6, PT, R169, 0x21, PT ;  /* 0x00000021a900780c */ /* 0x000fe20003fc4270 */
[----:B------:R-:W0:Y:S01]  /*5c50*/  MUFU.TANH R217, R217 ;  /* 0x000000d900d97308 */ /* 0x000e220000002400 */
[----:B-1----:R-:W-:-:S02]  /*5c60*/  FSEL R221, R221, -INF , P5 ;  /* 0xff800000dddd7808 */ /* 0x002fc40002800000 */
[----:B------:R-:W-:-:S05]  /*5c70*/  ISETP.GT.AND P5, PT, R169, 0x28, PT ;  /* 0x00000028a900780c */ /* 0x000fca0003fa4270 */
[----:B------:R-:W1:Y:S01]  /*5c80*/  MUFU.TANH R209, R209 ;  /* 0x000000d100d17308 */ /* 0x000e620000002400 */
[----:B--2---:R-:W-:Y:S02]  /*5c90*/  FSEL R188, R170, -INF , P4 ;  /* 0xff800000aabc7808 */ /* 0x004fe40002000000 */
[----:B------:R-:W-:Y:S02]  /*5ca0*/  ISETP.GT.AND P4, PT, R169, 0x30, PT ;  /* 0x00000030a900780c */ /* 0x000fe40003f84270 */
[----:B------:R-:W-:Y:S01]  /*5cb0*/  FMNMX.FTZ R170, R221, R156, !PT ;  /* 0x0000009cddaa7209 */ /* 0x000fe20007810000 */
[----:B------:R-:W-:Y:S02]  /*5cc0*/  FMUL.FTZ R156, R192, UR10 ;  /* 0x0000000ac09c7c20 */ /* 0x000fe40008410000 */
[----:B------:R-:W2:Y:S01]  /*5cd0*/  MUFU.TANH R175, R175 ;  /* 0x000000af00af7308 */ /* 0x000ea20000002400 */
[----:B0-----:R-:W-:Y:S02]  /*5ce0*/  FSEL R217, R217, -INF , P3 ;  /* 0xff800000d9d97808 */ /* 0x001fe40001800000 */
[----:B------:R-:W-:-:S02]  /*5cf0*/  ISETP.GT.AND P3, PT, R169, 0x29, PT ;  /* 0x00000029a900780c */ /* 0x000fc40003f64270 */
[----:B------:R-:W-:-:S03]  /*5d00*/  FMNMX.FTZ R179, R217, R170, !PT ;  /* 0x000000aad9b37209 */ /* 0x000fc60007810000 */
[----:B------:R-:W0:Y:S01]  /*5d10*/  MUFU.TANH R172, R172 ;  /* 0x000000ac00ac7308 */ /* 0x000e220000002400 */
[----:B-1----:R-:W-:Y:S02]  /*5d20*/  FSEL R209, R209, -INF , P5 ;  /* 0xff800000d1d17808 */ /* 0x002fe40002800000 */
[----:B------:R-:W-:-:S05]  /*5d30*/  ISETP.GT.AND P5, PT, R169, 0x38, PT ;  /* 0x00000038a900780c */ /* 0x000fca0003fa4270 */
[----:B------:R-:W1:Y:S01]  /*5d40*/  MUFU.TANH R207, R207 ;  /* 0x000000cf00cf7308 */ /* 0x000e620000002400 */
[----:B--2---:R-:W-:Y:S02]  /*5d50*/  FSEL R183, R175, -INF , P4 ;  /* 0xff800000afb77808 */ /* 0x004fe40002000000 */
[----:B------:R-:W-:Y:S01]  /*5d60*/  FMNMX.FTZ R175, R154, R157, !PT ;  /* 0x0000009d9aaf7209 */ /* 0x000fe20007810000 */
[----:B------:R-:W-:Y:S01]  /*5d70*/  FMUL.FTZ R157, R194, UR10 ;  /* 0x0000000ac29d7c20 */ /* 0x000fe20008410000 */
[----:B------:R-:W-:Y:S02]  /*5d80*/  ISETP.GT.AND P4, PT, R169, 0x40, PT ;  /* 0x00000040a900780c */ /* 0x000fe40003f84270 */
[----:B------:R-:W-:Y:S01]  /*5d90*/  FMNMX.FTZ R170, R180, R175, !PT ;  /* 0x000000afb4aa7209 */ /* 0x000fe20007810000 */
[----:B------:R-:W2:Y:S01]  /*5da0*/  MUFU.TANH R215, R215 ;  /* 0x000000d700d77308 */ /* 0x000ea20000002400 */
[----:B0-----:R-:W-:Y:S02]  /*5db0*/  FSEL R189, R172, -INF , P5 ;  /* 0xff800000acbd7808 */ /* 0x001fe40002800000 */
[----:B------:R-:W-:-:S02]  /*5dc0*/  FMNMX.FTZ R172, R188, R179, !PT ;  /* 0x000000b3bcac7209 */ /* 0x000fc40007810000 */
[----:B------:R-:W-:Y:S02]  /*5dd0*/  FMNMX.FTZ R170, R177, R170, !PT ;  /* 0x000000aab1aa7209 */ /* 0x000fe40007810000 */
[----:B------:R-:W-:Y:S01]  /*5de0*/  ISETP.GT.AND P5, PT, R169, 0x48, PT ;  /* 0x00000048a900780c */ /* 0x000fe20003fa4270 */
[----:B------:R-:W0:Y:S01]  /*5df0*/  MUFU.TANH R178, R178 ;  /* 0x000000b200b27308 */ /* 0x000e220000002400 */
[----:B-1----:R-:W-:Y:S02]  /*5e00*/  FSEL R207, R207, -INF , P6 ;  /* 0xff800000cfcf7808 */ /* 0x002fe40003000000 */
[----:B------:R-:W-:Y:S02]  /*5e10*/  FMNMX.FTZ R175, R181, R170, !PT ;  /* 0x000000aab5af7209 */ /* 0x000fe40007810000 */
[----:B------:R-:W-:Y:S02]  /*5e20*/  FMNMX.FTZ R172, R207, R172, !PT ;  /* 0x000000accfac7209 */ /* 0x000fe40007810000 */
[----:B------:R-:W-:Y:S01]  /*5e30*/  ISETP.GT.AND P6, PT, R169, 0x31, PT ;  /* 0x00000031a900780c */ /* 0x000fe20003fc4270 */
[----:B------:R-:W1:Y:S01]  /*5e40*/  MUFU.TANH R211, R211 ;  /* 0x000000d300d37308 */ /* 0x000e620000002400 */
[----:B--2---:R-:W-:-:S02]  /*5e50*/  FSEL R215, R215, -INF , P3 ;  /* 0xff800000d7d77808 */ /* 0x004fc40001800000 */
[----:B------:R-:W-:Y:S02]  /*5e60*/  FMNMX.FTZ R172, R209, R172, !PT ;  /* 0x000000acd1ac7209 */ /* 0x000fe40007810000 */
[----:B------:R-:W-:Y:S02]  /*5e70*/  FMNMX.FTZ R170, R184, R175, !PT ;  /* 0x000000afb8aa7209 */ /* 0x000fe40007810000 */
[----:B------:R-:W-:Y:S01]  /*5e80*/  FMNMX.FTZ R172, R215, R172, !PT ;  /* 0x000000acd7ac7209 */ /* 0x000fe20007810000 */
[----:B------:R-:W2:Y:S01]  /*5e90*/  MUFU.TANH R185, R185 ;  /* 0x000000b900b97308 */ /* 0x000ea20000002400 */
[----:B0-----:R-:W-:Y:S02]  /*5ea0*/  FSEL R186, R178, -INF , P6 ;  /* 0xff800000b2ba7808 */ /* 0x001fe40003000000 */
[----:B------:R-:W-:Y:S02]  /*5eb0*/  FMNMX.FTZ R179, R183, R172, !PT ;  /* 0x000000acb7b37209 */ /* 0x000fe40007810000 */
[----:B------:R-:W-:-:S02]  /*5ec0*/  FMNMX.FTZ R175, R165, R170, !PT ;  /* 0x000000aaa5af7209 */ /* 0x000fc40007810000 */
[----:B------:R-:W-:Y:S01]  /*5ed0*/  ISETP.GT.AND P3, PT, R169, 0x39, PT ;  /* 0x00000039a900780c */ /* 0x000fe20003f64270 */
[----:B------:R-:W0:Y:S01]  /*5ee0*/  MUFU.TANH R187, R187 ;  /* 0x000000bb00bb7308 */ /* 0x000e220000002400 */
[----:B------:R-:W-:Y:S02]  /*5ef0*/  FMNMX.FTZ R172, R186, R179, !PT ;  /* 0x000000b3baac7209 */ /* 0x000fe40007810000 */
[----:B------:R-:W-:Y:S02]  /*5f00*/  FMNMX.FTZ R170, R166, R175, !PT ;  /* 0x000000afa6aa7209 */ /* 0x000fe40007810000 */
[----:B-1----:R-:W-:Y:S02]  /*5f10*/  FSEL R211, R211, -INF , P3 ;  /* 0xff800000d3d37808 */ /* 0x002fe40001800000 */
[----:B------:R-:W-:Y:S01]  /*5f20*/  FMNMX.FTZ R178, R189, R172, !PT ;  /* 0x000000acbdb27209 */ /* 0x000fe20007810000 */
[----:B------:R-:W1:Y:S01]  /*5f30*/  MUFU.TANH R190, R190 ;  /* 0x000000be00be7308 */ /* 0x000e620000002400 */
[----:B------:R-:W-:Y:S01]  /*5f40*/  FMNMX.FTZ R175, R167, R170, !PT ;  /* 0x000000aaa7af7209 */ /* 0x000fe20007810000 */
[----:B------:R-:W-:Y:S01]  /*5f50*/  FMUL.FTZ R172, R199, UR10 ;  /* 0x0000000ac7ac7c20 */ /* 0x000fe20008410000 */
[----:B--2---:R-:W-:-:S02]  /*5f60*/  FSEL R185, R185, -INF , P4 ;  /* 0xff800000b9b97808 */ /* 0x004fc40002000000 */
[----:B------:R-:W-:Y:S02]  /*5f70*/  FMNMX.FTZ R178, R211, R178, !PT ;  /* 0x000000b2d3b27209 */ /* 0x000fe40007810000 */
[----:B------:R-:W-:Y:S01]  /*5f80*/  FMNMX.FTZ R170, R168, R175, !PT ;  /* 0x000000afa8aa7209 */ /* 0x000fe20007810000 */
[----:B------:R-:W2:Y:S01]  /*5f90*/  MUFU.TANH R213, R213 ;  /* 0x000000d500d57308 */ /* 0x000ea20000002400 */
[----:B------:R-:W-:Y:S02]  /*5fa0*/  FMNMX.FTZ R182, R185, R178, !PT ;  /* 0x000000b2b9b67209 */ /* 0x000fe40007810000 */
[----:B------:R-:W-:Y:S01]  /*5fb0*/  FMNMX.FTZ R178, R163, R170, !PT ;  /* 0x000000aaa3b27209 */ /* 0x000fe20007810000 */
[----:B------:R-:W-:Y:S01]  /*5fc0*/  FMUL.FTZ R170, R196, UR10 ;  /* 0x0000000ac4aa7c20 */ /* 0x000fe20008410000 */
[----:B------:R-:W-:Y:S02]  /*5fd0*/  ISETP.GT.AND P6, PT, R169, 0x41, PT ;  /* 0x00000041a900780c */ /* 0x000fe40003fc4270 */
[----:B------:R-:W-:Y:S01]  /*5fe0*/  FMNMX.FTZ R175, R161, R178, !PT ;  /* 0x000000b2a1af7209 */ /* 0x000fe20007810000 */
[----:B------:R-:W3:Y:S01]  /*5ff0*/  MUFU.TANH R157, R157 ;  /* 0x0000009d009d7308 */ /* 0x000ee20000002400 */
[----:B------:R-:W-:-:S02]  /*6000*/  ISETP.GT.AND P3, PT, R169, 0x49, PT ;  /* 0x00000049a900780c */ /* 0x000fc40003f64270 */
[----:B------:R-:W-:Y:S02]  /*6010*/  FMNMX.FTZ R175, R162, R175, !PT ;  /* 0x000000afa2af7209 */ /* 0x000fe40007810000 */
[----:B0-----:R-:W-:Y:S02]  /*6020*/  FSEL R187, R187, -INF , P6 ;  /* 0xff800000bbbb7808 */ /* 0x001fe40003000000 */
[----:B-1----:R-:W-:Y:S01]  /*6030*/  FSEL R190, R190, -INF , P5 ;  /* 0xff800000bebe7808 */ /* 0x002fe20002800000 */
[----:B------:R-:W0:Y:S01]  /*6040*/  MUFU.TANH R198, R198 ;  /* 0x000000c600c67308 */ /* 0x000e220000002400 */
[----:B--2---:R-:W-:Y:S02]  /*6050*/  FSEL R213, R213, -INF , P3 ;  /* 0xff800000d5d57808 */ /* 0x004fe40001800000 */
[C---:B------:R-:W-:Y:S02]  /*6060*/  ISETP.GT.AND P4, PT, R169.reuse, 0x50, PT ;  /* 0x00000050a900780c */ /* 0x040fe40003f84270 */
[----:B------:R-:W-:-:S02]  /*6070*/  ISETP.GT.AND P6, PT, R169, 0x51, PT ;  /* 0x00000051a900780c */ /* 0x000fc40003fc4270 */
[C---:B------:R-:W-:Y:S01]  /*6080*/  ISETP.GT.AND P5, PT, R169.reuse, 0x58, PT ;  /* 0x00000058a900780c */ /* 0x040fe20003fa4270 */
[----:B------:R-:W1:Y:S01]  /*6090*/  MUFU.TANH R208, R208 ;  /* 0x000000d000d07308 */ /* 0x000e620000002400 */
[----:B------:R-:W-:Y:S01]  /*60a0*/  ISETP.GT.AND P3, PT, R169, 0x59, PT ;  /* 0x00000059a900780c */ /* 0x000fe20003f64270 */
[----:B------:R-:W-:Y:S01]  /*60b0*/  FMUL.FTZ R169, R193, UR10 ;  /* 0x0000000ac1a97c20 */ /* 0x000fe20008410000 */
[----:B---3--:R-:W-:Y:S01]  /*60c0*/  FSEL R199, R157, -INF , P4 ;  /* 0xff8000009dc77808 */ /* 0x008fe20002000000 */
[----:B------:R-:W-:Y:S01]  /*60d0*/  ULDC UR10, c[0x0][0xa80] ;  /* 0x0002a000000a7ab9 */ /* 0x000fe20000000800 */
[----:B------:R-:W-:Y:S02]  /*60e0*/  FMNMX.FTZ R179, R187, R182, !PT ;  /* 0x000000b6bbb37209 */ /* 0x000fe40007810000 */
[----:B------:R-:W-:Y:S01]  /*60f0*/  ISETP.GT.AND P4, PT, R153, 0x49, PT ;  /* 0x000000499900780c */ /* 0x000fe20003f84270 */
[----:B------:R-:W2:Y:S01]  /*6100*/  MUFU.TANH R191, R195 ;  /* 0x000000c300bf7308 */ /* 0x000ea20000002400 */
[----:B0-----:R-:W-:-:S02]  /*6110*/  FSEL R193, R198, -INF , P5 ;  /* 0xff800000c6c17808 */ /* 0x001fc40002800000 */
[----:B------:R-:W-:Y:S02]  /*6120*/  FMNMX.FTZ R178, R190, R179, !PT ;  /* 0x000000b3beb27209 */ /* 0x000fe40007810000 */
[----:B------:R-:W-:Y:S02]  /*6130*/  ISETP.GT.AND P5, PT, R153, 0x50, PT ;  /* 0x000000509900780c */ /* 0x000fe40003fa4270 */
[----:B------:R-:W-:Y:S01]  /*6140*/  FMNMX.FTZ R178, R213, R178, !PT ;  /* 0x000000b2d5b27209 */ /* 0x000fe20007810000 */
[----:B------:R0:W3:Y:S01]  /*6150*/  MUFU.TANH R195, R172 ;  /* 0x000000ac00c37308 */ /* 0x0000e20000002400 */
[----:B-1----:R-:W-:Y:S02]  /*6160*/  FSEL R208, R208, -INF , P4 ;  /* 0xff800000d0d07808 */ /* 0x002fe40002000000 */
[----:B------:R-:W-:Y:S02]  /*6170*/  FMNMX.FTZ R178, R199, R178, !PT ;  /* 0x000000b2c7b27209 */ /* 0x000fe40007810000 */
[----:B------:R-:W-:-:S03]  /*6180*/  ISETP.GT.AND P4, PT, R153, 0x58, PT ;  /* 0x000000589900780c */ /* 0x000fc60003f84270 */
[----:B------:R-:W1:Y:S01]  /*6190*/  MUFU.TANH R156, R156 ;  /* 0x0000009c009c7308 */ /* 0x000e620000002400 */
[----:B0-----:R-:W-:Y:S02]  /*61a0*/  FMNMX.FTZ R172, R164, R175, !PT ;  /* 0x000000afa4ac7209 */ /* 0x001fe40007810000 */
[----:B--2---:R-:W-:Y:S02]  /*61b0*/  FSEL R191, R191, -INF , P6 ;  /* 0xff800000bfbf7808 */ /* 0x004fe40003000000 */
[----:B------:R-:W-:Y:S02]  /*61c0*/  FMNMX.FTZ R157, R159, R172, !PT ;  /* 0x000000ac9f9d7209 */ /* 0x000fe40007810000 */
[----:B------:R-:W-:Y:S01]  /*61d0*/  FMNMX.FTZ R178, R191, R178, !PT ;  /* 0x000000b2bfb27209 */ /* 0x000fe20007810000 */
[----:B------:R0:W2:Y:S01]  /*61e0*/  MUFU.TANH R192, R169 ;  /* 0x000000a900c07308 */ /* 0x0000a20000002400 */
[----:B------:R-:W-:Y:S02]  /*61f0*/  FMNMX.FTZ R157, R158, R157, !PT ;  /* 0x0000009d9e9d7209 */ /* 0x000fe40007810000 */
[----:B---3--:R-:W-:-:S02]  /*6200*/  FSEL R196, R195, -INF , P3 ;  /* 0xff800000c3c47808 */ /* 0x008fc40001800000 */
[----:B------:R-:W-:Y:S02]  /*6210*/  FMNMX.FTZ R157, R160, R157, !PT ;  /* 0x0000009da09d7209 */ /* 0x000fe40007810000 */
[----:B------:R-:W-:Y:S01]  /*6220*/  ISETP.GT.AND P3, PT, R153, 0x51, PT ;  /* 0x000000519900780c */ /* 0x000fe20003f64270 */
[----:B------:R-:W3:Y:S01]  /*6230*/  MUFU.TANH R194, R170 ;  /* 0x000000aa00c27308 */ /* 0x000ee20000002400 */
[----:B-1----:R-:W-:Y:S02]  /*6240*/  FSEL R195, R156, -INF , P5 ;  /* 0xff8000009cc37808 */ /* 0x002fe40002800000 */
[----:B------:R-:W-:Y:S02]  /*6250*/  FMNMX.FTZ R156, R208, R157, !PT ;  /* 0x0000009dd09c7209 */ /* 0x000fe40007810000 */
[----:B0-----:R-:W-:Y:S01]  /*6260*/  FMNMX.FTZ R169, R193, R178, !PT ;  /* 0x000000b2c1a97209 */ /* 0x001fe20007810000 */
[----:B------:R-:W-:Y:S01]  /*6270*/  IMAD.U32 R178, RZ, RZ, UR5 ;  /* 0x00000005ffb27e24 */ /* 0x000fe2000f8e00ff */
[----:B------:R-:W-:Y:S01]  /*6280*/  FMNMX.FTZ R157, R195, R156, !PT ;  /* 0x0000009cc39d7209 */ /* 0x000fe20007810000 */
[----:B------:R-:W0:Y:S01]  /*6290*/  MUFU.TANH R197, R197 ;  /* 0x000000c500c57308 */ /* 0x000e220000002400 */
[----:B--2---:R-:W-:Y:S01]  /*62a0*/  FSEL R192, R192, -INF , P3 ;  /* 0xff800000c0c07808 */ /* 0x004fe20001800000 */
[----:B------:R-:W-:Y:S01]  /*62b0*/  UIMAD UR5, UR4, 0xc00, UR14 ;  /* 0x00000c00040578a4 */ /* 0x000fe2000f8e020e */
[----:B------:R-:W-:-:S02]  /*62c0*/  ISETP.GT.AND P3, PT, R153, 0x59, PT ;  /* 0x000000599900780c */ /* 0x000fc40003f64270 */
[----:B------:R-:W-:Y:S01]  /*62d0*/  FMNMX.FTZ R157, R192, R157, !PT ;  /* 0x0000009dc09d7209 */ /* 0x000fe20007810000 */
[----:B------:R-:W-:Y:S01]  /*62e0*/  UIADD3 UR6, UR5, 0x280, URZ ;  /* 0x0000028005067890 */ /* 0x000fe2000fffe03f */
[----:B------:R-:W-:Y:S02]  /*62f0*/  FMNMX.FTZ R169, R196, R169, !PT ;  /* 0x000000a9c4a97209 */ /* 0x000fe40007810000 */
[----:B---3--:R-:W-:Y:S01]  /*6300*/  FSEL R194, R194, -INF , P4 ;  /* 0xff800000c2c27808 */ /* 0x008fe20002000000 */
[----:B------:R-:W-:Y:S02]  /*6310*/  UMOV UR14, UR5 ;  /* 0x00000005000e7c82 */ /* 0x000fe40008000000 */
        /* <DEDUP_REMOVED lines=11> */
[----:B------:R-:W-:-:S03]  /*63d0*/  FMUL.FTZ R198, R157, UR10 ;  /* 0x0000000a9dc67c20 */ /* 0x000fc60008410000 */
[----:B------:R-:W-:Y:S02]  /*63e0*/  FSEL R153, R157, RZ, P4 ;  /* 0x000000ff9d997208 */ /* 0x000fe40002000000 */
[----:B------:R-:W-:-:S03]  /*63f0*/  FSEL R198, R198, RZ, P4 ;  /* 0x000000ffc6c67208 */ /* 0x000fc60002000000 */
[----:B------:R-:W-:Y:S01]  /*6400*/  FADD.FTZ R153, -R153, R204 ;  /* 0x000000cc99997221 */ /* 0x000fe20000010100 */
[----:B0-----:R-:W-:Y:S01]  /*6410*/  FMNMX.FTZ R156, R172, R175, !PT ;  /* 0x000000afac9c7209 */ /* 0x001fe20007810000 */
[--C-:B------:R-:W-:Y:S01]  /*6420*/  FFMA.FTZ R172, R173, UR10, -R198.reuse ;  /* 0x0000000aadac7c23 */ /* 0x100fe200080108c6 */
[--C-:B------:R-:W-:Y:S01]  /*6430*/  FFMA.FTZ R169, R203, UR10, -R198.reuse ;  /* 0x0000000acba97c23 */ /* 0x100fe200080108c6 */
[----:B------:R-:W-:Y:S01]  /*6440*/  IADD3 R203, -R212, 0xb, RZ ;  /* 0x0000000bd4cb7810 */ /* 0x000fe20007ffe1ff */
[--C-:B------:R-:W-:Y:S01]  /*6450*/  FFMA.FTZ R175, R171, UR10, -R198.reuse ;  /* 0x0000000aabaf7c23 */ /* 0x100fe200080108c6 */
[C---:B------:R-:W-:Y:S01]  /*6460*/  FMUL.FTZ R197, R156.reuse, UR10 ;  /* 0x0000000a9cc57c20 */ /* 0x040fe20008410000 */
[----:B------:R-:W-:Y:S01]  /*6470*/  FSETP.NEU.FTZ.AND P3, PT, R156, -INF , PT ;  /* 0xff8000009c00780b */ /* 0x000fe20003f7d000 */
[----:B------:R-:W-:Y:S01]  /*6480*/  FMUL.FTZ R182, R153, UR10 ;  /* 0x0000000a99b67c20 */ /* 0x000fe20008410000 */
[--C-:B------:R-:W-:Y:S01]  /*6490*/  FFMA.FTZ R170, R155, UR10, -R198.reuse ;  /* 0x0000000a9baa7c23 */ /* 0x100fe200080108c6 */
[----:B------:R-:W-:Y:S01]  /*64a0*/  MUFU.EX2 R169, R169 ;  /* 0x000000a900a97308 */ /* 0x000fe20000000800 */
[----:B------:R-:W-:Y:S01]  /*64b0*/  FSEL R197, R197, RZ, P3 ;  /* 0x000000ffc5c57208 */ /* 0x000fe20001800000 */
[--C-:B------:R-:W-:Y:S01]  /*64c0*/  FFMA.FTZ R204, R219, UR10, -R198.reuse ;  /* 0x0000000adbcc7c23 */ /* 0x100fe200080108c6 */
[--C-:B------:R-:W-:Y:S01]  /*64d0*/  FFMA.FTZ R210, R221, UR10, -R198.reuse ;  /* 0x0000000addd27c23 */ /* 0x100fe200080108c6 */
[--C-:B------:R-:W-:Y:S01]  /*64e0*/  FFMA.FTZ R217, R217, UR10, -R198.reuse ;  /* 0x0000000ad9d97c23 */ /* 0x100fe200080108c6 */
[--C-:B------:R-:W-:Y:S01]  /*64f0*/  FFMA.FTZ R188, R188, UR10, -R198.reuse ;  /* 0x0000000abcbc7c23 */ /* 0x100fe200080108c6 */
[--C-:B------:R-:W-:Y:S01]  /*6500*/  FFMA.FTZ R173, R152, UR10, -R197.reuse ;  /* 0x0000000a98ad7c23 */ /* 0x100fe200080108c5 */
[----:B------:R-:W-:Y:S01]  /*6510*/  FSEL R152, R156, RZ, P3 ;  /* 0x000000ff9c987208 */ /* 0x000fe20001800000 */
[--C-:B------:R-:W-:Y:S01]  /*6520*/  FFMA.FTZ R171, R176, UR10, -R197.reuse ;  /* 0x0000000ab0ab7c23 */ /* 0x100fe200080108c5 */
[--C-:B------:R-:W-:Y:S01]  /*6530*/  FFMA.FTZ R174, R174, UR10, -R197.reuse ;  /* 0x0000000aaeae7c23 */ /* 0x100fe200080108c5 */
[----:B------:R-:W-:Y:S01]  /*6540*/  FFMA.FTZ R176, R154, UR10, -R197 ;  /* 0x0000000a9ab07c23 */ /* 0x000fe200080108c5 */
[----:B------:R-:W0:Y:S01]  /*6550*/  MUFU.EX2 R182, R182 ;  /* 0x000000b600b67308 */ /* 0x000e220000000800 */
[----:B------:R-:W-:Y:S01]  /*6560*/  FADD.FTZ R152, -R152, R205 ;  /* 0x000000cd98987221 */ /* 0x000fe20000010100 */
[----:B------:R-:W-:Y:S01]  /*6570*/  FFMA.FTZ R205, R223, UR10, -R198 ;  /* 0x0000000adfcd7c23 */ /* 0x000fe200080108c6 */
[--C-:B------:R-:W-:Y:S01]  /*6580*/  FFMA.FTZ R180, R180, UR10, -R197.reuse ;  /* 0x0000000ab4b47c23 */ /* 0x100fe200080108c5 */
[----:B------:R-:W-:Y:S01]  /*6590*/  FFMA.FTZ R177, R177, UR10, -R197 ;  /* 0x0000000ab1b17c23 */ /* 0x000fe200080108c5 */
[----:B------:R-:W-:Y:S01]  /*65a0*/  FMUL.FTZ R179, R152, UR10 ;  /* 0x0000000a98b37c20 */ /* 0x000fe20008410000 */
[----:B------:R-:W-:-:S02]  /*65b0*/  @!P2 VIADD R152, R178, 0x32440 ;  /* 0x00032440b298a836 */ /* 0x000fc40000000000 */
[--C-:B------:R-:W-:Y:S01]  /*65c0*/  FFMA.FTZ R181, R181, UR10, -R197.reuse ;  /* 0x0000000ab5b57c23 */ /* 0x100fe200080108c5 */
[----:B------:R-:W-:Y:S01]  /*65d0*/  MUFU.EX2 R170, R170 ;  /* 0x000000aa00aa7308 */ /* 0x000fe20000000800 */
[--C-:B------:R-:W-:Y:S01]  /*65e0*/  FFMA.FTZ R184, R184, UR10, -R197.reuse ;  /* 0x0000000ab8b87c23 */ /* 0x100fe200080108c5 */
[----:B------:R-:W-:Y:S01]  /*65f0*/  FFMA.FTZ R207, R207, UR10, -R198 ;  /* 0x0000000acfcf7c23 */ /* 0x000fe200080108c6 */
[----:B------:R-:W-:Y:S01]  /*6600*/  @!P2 PRMT R152, RZ, 0x654, R152 ;  /* 0x00000654ff98a816 */ /* 0x000fe20000000098 */
[----:B------:R1:W-:Y:S06]  /*6610*/  BAR.ARV R203, 0x100 ;  /* 0x000400cb0000751d */ /* 0x0003ec0000002000 */
[----:B------:R2:W-:Y:S01]  /*6620*/  @!P2 SYNCS.ARRIVE.TRANS64.RED.A1T0 RZ, [R152+URZ], RZ ;  /* 0x000000ff98ffa9a7 */ /* 0x0005e2000810043f */
        /* <DEDUP_REMOVED lines=135> */
[----:B------:R-:W-:Y:S01]  /*6ea0*/  F2FP.BF16.F32.PACK_AB R153, R170, R169 ;  /* 0x000000a9aa99723e */ /* 0x000fe200000010ff */
[----:B------:R-:W-:Y:S01]  /*6eb0*/  MUFU.EX2 R204, R204 ;  /* 0x000000cc00cc7308 */ /* 0x000fe20000000800 */
[----:B0-----:R-:W-:Y:S01]  /*6ec0*/  F2FP.BF16.F32.PACK_AB R155, R175, R172 ;  /* 0x000000acaf9b723e */ /* 0x001fe200000010ff */
[--C-:B------:R-:W-:Y:S01]  /*6ed0*/  FFMA.FTZ R209, R209, UR10, -R198.reuse ;  /* 0x0000000ad1d17c23 */ /* 0x100fe200080108c6 */
[----:B--2---:R-:W-:Y:S01]  /*6ee0*/  F2FP.BF16.F32.PACK_AB R152, R171, R174 ;  /* 0x000000aeab98723e */ /* 0x004fe200000010ff */
[--C-:B------:R-:W-:Y:S01]  /*6ef0*/  FFMA.FTZ R165, R165, UR10, -R197.reuse ;  /* 0x0000000aa5a57c23 */ /* 0x100fe200080108c5 */
[----:B---3--:R-:W-:Y:S01]  /*6f00*/  F2FP.BF16.F32.PACK_AB R154, R176, R173 ;  /* 0x000000adb09a723e */ /* 0x008fe200000010ff */
[----:B------:R1:W-:Y:S01]  /*6f10*/  BAR.SYNC.DEFER_BLOCKING R200, 0x100 ;  /* 0x000400c80000751d */ /* 0x0003e20000010000 */
        /* <DEDUP_REMOVED lines=23> */
[----:B------:R-:W-:Y:S01]  /*7090*/  WARPGROUP.ARRIVE ;  /* 0x00000000000079c5 */ /* 0x000fe20000000000 */
[--C-:B------:R-:W-:Y:S01]  /*70a0*/  FFMA.FTZ R208, R191, UR10, -R198.reuse ;  /* 0x0000000abfd07c23 */ /* 0x100fe200080108c6 */
[--C-:B------:R-:W-:Y:S01]  /*70b0*/  FFMA.FTZ R191, R193, UR10, -R198.reuse ;  /* 0x0000000ac1bf7c23 */ /* 0x100fe200080108c6 */
[--C-:B------:R-:W-:Y:S01]  /*70c0*/  FFMA.FTZ R193, R195, UR10, -R197.reuse ;  /* 0x0000000ac3c17c23 */ /* 0x100fe200080108c5 */
[--C-:B------:R-:W-:Y:S01]  /*70d0*/  FFMA.FTZ R199, R199, UR10, -R198.reuse ;  /* 0x0000000ac7c77c23 */ /* 0x100fe200080108c6 */
[--C-:B------:R-:W-:Y:S01]  /*70e0*/  FFMA.FTZ R192, R192, UR10, -R197.reuse ;  /* 0x0000000ac0c07c23 */ /* 0x100fe200080108c5 */
[----:B------:R-:W-:Y:S01]  /*70f0*/  HGMMA.64x256x16.F32.BF16 R24, R152, gdesc[UR12].tnspB, R24, gsb0 ;  /* 0x43e0000c98187df0 */ /* 0x000fe20008001818 */
[----:B------:R-:W-:Y:S01]  /*7100*/  MUFU.EX2 R180, R180 ;  /* 0x000000b400b47308 */ /* 0x000fe20000000800 */
[----:B------:R-:W-:Y:S01]  /*7110*/  UIADD3 UR14, UR5, 0x80, URZ ;  /* 0x00000080050e7890 */ /* 0x000fe2000fffe03f */
[--C-:B------:R-:W-:Y:S01]  /*7120*/  FFMA.FTZ R194, R194, UR10, -R197.reuse ;  /* 0x0000000ac2c27c23 */ /* 0x100fe200080108c5 */
[----:B------:R-:W-:Y:S01]  /*7130*/  UMOV UR15, 0x40000040 ;  /* 0x40000040000f7882 */ /* 0x000fe20000000000 */
[----:B------:R-:W-:Y:S01]  /*7140*/  FFMA.FTZ R195, R206, UR10, -R197 ;  /* 0x0000000acec37c23 */ /* 0x000fe200080108c5 */
[----:B------:R-:W-:Y:S01]  /*7150*/  FFMA.FTZ R196, R196, UR10, -R198 ;  /* 0x0000000ac4c47c23 */ /* 0x000fe200080108c6 */
[----:B------:R-:W-:Y:S01]  /*7160*/  FFMA.FTZ R169, R182, R12, R169 ;  /* 0x0000000cb6a97223 */ /* 0x000fe200000100a9 */
[----:B------:R-:W-:Y:S01]  /*7170*/  FFMA.FTZ R0, R179, R0, R174 ;  /* 0x00000000b3007223 */ /* 0x000fe200000100ae */
[----:B------:R-:W3:Y:S01]  /*7180*/  MUFU.EX2 R177, R177 ;  /* 0x000000b100b17308 */ /* 0x000ee20000000800 */
[----:B------:R-:W-:Y:S01]  /*7190*/  PLOP3.LUT P3, PT, PT, PT, UP1, 0x80, 0x0 ;  /* 0x000000000000781c */ /* 0x000fe20003f6f018 */
        /* <DEDUP_REMOVED lines=8> */
[----:B------:R-:W-:-:S05]  /*7220*/  FADD.FTZ R173, R176, R173 ;  /* 0x000000adb0ad7221 */ /* 0x000fca0000010000 */
[----:B------:R-:W4:Y:S08]  /*7230*/  MUFU.EX2 R184, R184 ;  /* 0x000000b800b87308 */ /* 0x000f300000000800 */
[----:B------:R-:W-:Y:S08]  /*7240*/  MUFU.EX2 R188, R188 ;  /* 0x000000bc00bc7308 */ /* 0x000ff00000000800 */
[----:B------:R-:W5:Y:S08]  /*7250*/  MUFU.EX2 R207, R207 ;  /* 0x000000cf00cf7308 */ /* 0x000f700000000800 */
[----:B------:R-:W-:Y:S08]  /*7260*/  MUFU.EX2 R209, R209 ;  /* 0x000000d100d17308 */ /* 0x000ff00000000800 */
[----:B------:R-:W-:Y:S08]  /*7270*/  MUFU.EX2 R165, R165 ;  /* 0x000000a500a57308 */ /* 0x000ff00000000800 */
[----:B------:R-:W1:Y:S08]  /*7280*/  MUFU.EX2 R166, R166 ;  /* 0x000000a600a67308 */ /* 0x000e700000000800 */
[----:B------:R-:W-:Y:S08]  /*7290*/  MUFU.EX2 R167, R167 ;  /* 0x000000a700a77308 */ /* 0x000ff00000000800 */
[----:B------:R-:W1:Y:S08]  /*72a0*/  MUFU.EX2 R168, R168 ;  /* 0x000000a800a87308 */ /* 0x000e700000000800 */
[----:B------:R-:W1:Y:S08]  /*72b0*/  MUFU.EX2 R212, R212 ;  /* 0x000000d400d47308 */ /* 0x000e700000000800 */
[----:B------:R-:W-:Y:S08]  /*72c0*/  MUFU.EX2 R183, R183 ;  /* 0x000000b700b77308 */ /* 0x000ff00000000800 */
[----:B------:R-:W-:Y:S08]  /*72d0*/  MUFU.EX2 R186, R186 ;  /* 0x000000ba00ba7308 */ /* 0x000ff00000000800 */
        /* <DEDUP_REMOVED lines=19> */
[----:B------:R-:W-:Y:S01]  /*7410*/  MUFU.EX2 R194, R194 ;  /* 0x000000c200c27308 */ /* 0x000fe20000000800 */
[----:B------:R-:W-:-:S02]  /*7420*/  WARPGROUP.DEPBAR.LE gsb0, 0x0 ;  /* 0x00008000000079c5 */ /* 0x000fc40000010000 */
[----:B0-----:R-:W-:-:S05]  /*7430*/  F2FP.BF16.F32.PACK_AB R153, R205, R204 ;  /* 0x000000cccd99723e */ /* 0x001fca00000010ff */
[----:B------:R-:W0:Y:S01]  /*7440*/  MUFU.EX2 R195, R195 ;  /* 0x000000c300c37308 */ /* 0x000e220000000800 */
[----:B--2---:R-:W-:Y:S01]  /*7450*/  F2FP.BF16.F32.PACK_AB R155, R217, R210 ;  /* 0x000000d2d99b723e */ /* 0x004fe200000010ff */
[----:B------:R-:W-:Y:S01]  /*7460*/  FADD.FTZ R204, R204, R175 ;  /* 0x000000afcccc7221 */ /* 0x000fe20000010000 */
[----:B---3--:R-:W-:Y:S01]  /*7470*/  F2FP.BF16.F32.PACK_AB R152, R177, R180 ;  /* 0x000000b4b198723e */ /* 0x008fe200000010ff */
[----:B------:R-:W-:Y:S01]  /*7480*/  FADD.FTZ R180, R180, R173 ;  /* 0x000000adb4b47221 */ /* 0x000fe20000010000 */
[----:B----4-:R-:W-:Y:S01]  /*7490*/  F2FP.BF16.F32.PACK_AB R154, R184, R181 ;  /* 0x000000b5b89a723e */ /* 0x010fe200000010ff */
[----:B------:R-:W-:Y:S01]  /*74a0*/  FADD.FTZ R205, R205, R204 ;  /* 0x000000cccdcd7221 */ /* 0x000fe20000010000 */
[----:B------:R-:W-:Y:S01]  /*74b0*/  MOV R204, R157 ;  /* 0x0000009d00cc7202 */ /* 0x000fe20000000f00 */
[----:B------:R-:W2:Y:S01]  /*74c0*/  MUFU.EX2 R196, R196 ;  /* 0x000000c400c47308 */ /* 0x000ea20000000800 */
[----:B------:R-:W-:Y:S01]  /*74d0*/  WARPGROUP.ARRIVE ;  /* 0x00000000000079c5 */ /* 0x000fe20000000000 */
[----:B------:R-:W-:Y:S01]  /*74e0*/  FADD.FTZ R180, R177, R180 ;  /* 0x000000b4b1b47221 */ /* 0x000fe20000010000 */
[----:B------:R-:W-:Y:S01]  /*74f0*/  FADD.FTZ R210, R210, R205 ;  /* 0x000000cdd2d27221 */ /* 0x000fe20000010000 */
[----:B------:R-:W-:-:S02]  /*7500*/  IMAD.MOV.U32 R205, RZ, RZ, R156 ;  /* 0x000000ffffcd7224 */ /* 0x000fc400078e009c */
[----:B------:R-:W-:Y:S01]  /*7510*/  FADD.FTZ R181, R181, R180 ;  /* 0x000000b4b5b57221 */ /* 0x000fe20000010000 */
[----:B------:R-:W-:Y:S01]  /*7520*/  HGMMA.64x256x16.F32.BF16 R24, R152, gdesc[UR12].tnspB, R24, gsb0 ;  /* 0x43e0000c98187df0 */ /* 0x000fe20008001818 */
[----:B------:R-:W-:Y:S01]  /*7530*/  UIADD3 UR14, UR5, 0x100, URZ ;  /* 0x00000100050e7890 */ /* 0x000fe2000fffe03f */
[----:B------:R-:W-:Y:S01]  /*7540*/  FADD.FTZ R217, R217, R210 ;  /* 0x000000d2d9d97221 */ /* 0x000fe20000010000 */
[----:B------:R-:W-:Y:S01]  /*7550*/  UMOV UR15, 0x40000040 ;  /* 0x40000040000f7882 */ /* 0x000fe20000000000 */
[----:B------:R-:W-:Y:S01]  /*7560*/  FADD.FTZ R184, R184, R181 ;  /* 0x000000b5b8b87221 */ /* 0x000fe20000010000 */
[----:B------:R-:W-:Y:S02]  /*7570*/  WARPGROUP.DEPBAR.LE gsb0, 0x0 ;  /* 0x00008000000079c5 */ /* 0x000fe40000010000 */
[----:B-----5:R-:W-:Y:S01]  /*7580*/  F2FP.BF16.F32.PACK_AB R153, R207, R188 ;  /* 0x000000bccf99723e */ /* 0x020fe200000010ff */
[----:B------:R-:W-:Y:S01]  /*7590*/  FADD.FTZ R188, R188, R217 ;  /* 0x000000d9bcbc7221 */ /* 0x000fe20000010000 */
[----:B-1----:R-:W-:Y:S01]  /*75a0*/  F2FP.BF16.F32.PACK_AB R152, R166, R165 ;  /* 0x000000a5a698723e */ /* 0x002fe200000010ff */
        /* <DEDUP_REMOVED lines=9> */
[----:B------:R-:W-:-:S06]  /*7640*/  FADD.FTZ R168, R168, R167 ;  /* 0x000000a7a8a87221 */ /* 0x000fcc0000010000 */
        /* <DEDUP_REMOVED lines=35> */
[----:B------:R-:W-:Y:S01]  /*7880*/  UMOV UR14, UR6 ;  /* 0x00000006000e7c82 */ /* 0x000fe20008000000 */
[----:B------:R-:W-:Y:S01]  /*7890*/  UMOV UR15, 0x40000040 ;  /* 0x40000040000f7882 */ /* 0x000fe20000000000 */
[----:B------:R-:W-:Y:S02]  /*78a0*/  WARPGROUP.DEPBAR.LE gsb0, 0x0 ;  /* 0x00008000000079c5 */ /* 0x000fe40000010000 */
[----:B------:R-:W-:Y:S01]  /*78b0*/  F2FP.BF16.F32.PACK_AB R152, R192, R193 ;  /* 0x000000c1c098723e */ /* 0x000fe200000010ff */
[----:B------:R-:W-:Y:S01]  /*78c0*/  FADD.FTZ R193, R193, R160 ;  /* 0x000000a0c1c17221 */ /* 0x000fe20000010000 */
[----:B------:R-:W-:Y:S01]  /*78d0*/  F2FP.BF16.F32.PACK_AB R153, R208, R199 ;  /* 0x000000c7d099723e */ /* 0x000fe200000010ff */
[----:B------:R-:W-:Y:S01]  /*78e0*/  FADD.FTZ R199, R199, R190 ;  /* 0x000000bec7c77221 */ /* 0x000fe20000010000 */
[----:B0-----:R-:W-:Y:S01]  /*78f0*/  F2FP.BF16.F32.PACK_AB R154, R195, R194 ;  /* 0x000000c2c39a723e */ /* 0x001fe200000010ff */
[----:B------:R-:W-:Y:S01]  /*7900*/  FADD.FTZ R193, R192, R193 ;  /* 0x000000c1c0c17221 */ /* 0x000fe20000010000 */
[----:B--2---:R-:W-:Y:S01]  /*7910*/  F2FP.BF16.F32.PACK_AB R155, R196, R191 ;  /* 0x000000bfc49b723e */ /* 0x004fe200000010ff */
        /* <DEDUP_REMOVED lines=10> */
[----:B------:R-:W-:-:S05]  /*79c0*/  UMOV UR61, UR7 ;  /* 0x00000007003d7c82 */ /* 0x000fca0008000000 */
.L_x_13444:
[----:B------:R-:W-:-:S13]  /*79d0*/  R2UR UR5, R23 ;  /* 0x00000000170572ca */ /* 0x000fda00000e0000 */
[----:B------:R-:W-:-:S06]  /*79e0*/  UISETP.GE.AND UP0, UPT, UR61, UR5, UPT ;  /* 0x000000053d00728c */ /* 0x000fcc000bf06270 */
[----:B------:R-:W-:-:S13]  /*79f0*/  PLOP3.LUT P1, PT, PT, PT, UP0, 0x80, 0x0 ;  /* 0x000000000000781c */ /* 0x000fda0003f2f008 */
[----:B------:R-:W-:Y:S05]  /*7a00*/  @!P1 BRA `(.L_x_13454) ;  /* 0x0000002800349947 */ /* 0x000fea0003800000 */
[----:B------:R-:W-:Y:S01]  /*7a10*/  IMAD.MOV.U32 R202, RZ, RZ, R157 ;  /* 0x000000ffffca7224 */ /* 0x000fe200078e009d */
[----:B------:R-:W-:Y:S01]  /*7a20*/  ULDC UR6, c[0x0][0xad0] ;  /* 0x0002b40000067ab9 */ /* 0x000fe20000000800 */
[----:B------:R-:W-:-:S07]  /*7a30*/  IMAD.MOV.U32 R201, RZ, RZ, R156 ;  /* 0x000000ffffc97224 */ /* 0x000fce00078e009c */
.L_x_13463:
[----:B------:R-:W-:-:S04]  /*7a40*/  UIADD3 UR4, UR4, 0x1, URZ ;  /* 0x0000000104047890 */ /* 0x000fc8000fffe03f */
[----:B------:R-:W-:-:S04]  /*7a50*/  UISETP.NE.AND UP0, UPT, UR4, 0x2, UPT ;  /* 0x000000020400788c */ /* 0x000fc8000bf05270 */
[----:B------:R-:W-:Y:S02]  /*7a60*/  USEL UR5, URZ, 0x1, UP0 ;  /* 0x000000013f057887 */ /* 0x000fe40008000000 */
[----:B------:R-:W-:Y:S02]  /*7a70*/  USEL UR4, UR4, URZ, UP0 ;  /* 0x0000003f04047287 */ /* 0x000fe40008000000 */
[----:B------:R-:W-:Y:S01]  /*7a80*/  ULOP3.LUT UR60, UR60, UR5, URZ, 0x3c, !UPT ;  /* 0x000000053c3c7292 */ /* 0x000fe2000f8e3c3f */
[----:B--2---:R-:W-:Y:S11]  /*7a90*/  @!P0 BRA `(.L_x_13455) ;  /* 0x0000000000048947 */ /* 0x004ff60003800000 */
[----:B------:R-:W-:Y:S01]  /*7aa0*/  BPT.TRAP 0x1 ;  /* 0x000000040000795c */ /* 0x000fe20000300000 */
.L_x_13455:
[----:B------:R-:W-:Y:S01]  /*7ab0*/  R2UR UR5, R22 ;  /* 0x00000000160572ca */ /* 0x000fe200000e0000 */
[----:B------:R-:W-:-:S05]  /*7ac0*/  IMAD.U32 R204, RZ, RZ, UR60 ;  /* 0x0000003cffcc7e24 */ /* 0x000fca000f8e00ff */
[----:B------:R-:W-:-:S07]  /*7ad0*/  SHF.L.U32 R204, R204, 0x1f, RZ ;  /* 0x0000001fcccc7819 */ /* 0x000fce00000006ff */
[----:B------:R-:W-:-:S09]  /*7ae0*/  ULEA UR7, UR4, UR5, 0x3 ;  /* 0x0000000504077291 */ /* 0x000fd2000f8e183f */
[----:B------:R2:W3:Y:S01]  /*7af0*/  SYNCS.PHASECHK.TRANS64.TRYWAIT P1, [UR7+0x32430], R204 ;  /* 0x032430ccff0075a7 */ /* 0x0004e20008020147 */
[----:B------:R-:W-:Y:S05]  /*7b00*/  @!P0 BRA `(.L_x_13456) ;  /* 0x0000000000048947 */ /* 0x000fea0003800000 */
[----:B------:R-:W-:Y:S01]  /*7b10*/  BPT.TRAP 0x1 ;  /* 0x000000040000795c */ /* 0x000fe20000300000 */
.L_x_13456:
[----:B---3--:R-:W-:Y:S05]  /*7b20*/  @P1 BRA `(.L_x_13457) ;  /* 0x0000000000081947 */ /* 0x008fea0003800000 */
[----:B------:R-:W3:Y:S02]  /*7b30*/  SYNCS.PHASECHK.TRANS64.TRYWAIT P1, [UR7+0x32430], R204 ;  /* 0x032430ccff0075a7 */ /* 0x000ee40008020147 */
[----:B---3--:R-:W-:Y:S05]  /*7b40*/  @!P1 BRA `(.L_x_13458) ;  /* 0x000000a4005c9947 */ /* 0x008fea0003800000 */
.L_x_13457:
[----:B------:R-:W-:Y:S01]  /*7b50*/  R2UR UR5, R20 ;  /* 0x00000000140572ca */ /* 0x000fe200000e0000 */
[----:B01-3--:R-:W-:Y:S01]  /*7b60*/  WARPGROUP.ARRIVE ;  /* 0x00000000000079c5 */ /* 0x00bfe20000000000 */
[----:B------:R-:W-:Y:S01]  /*7b70*/  R2UR UR56, R18 ;  /* 0x00000000123872ca */ /* 0x000fe200000e0000 */
[----:B------:R-:W-:Y:S01]  /*7b80*/  UMOV UR59, 0x40000040 ;  /* 0x40000040003b7882 */ /* 0x000fe20000000000 */
[----:B------:R-:W-:-:S09]  /*7b90*/  R2UR UR57, R19 ;  /* 0x00000000133972ca */ /* 0x000fd200000e0000 */
[----:B------:R-:W-:-:S07]  /*7ba0*/  UIMAD UR5, UR4, 0x300, UR5 ;  /* 0x00000300040578a4 */ /* 0x000fce000f8e0205 */
[----:B------:R-:W-:Y:S02]  /*7bb0*/  UMOV UR58, UR5 ;  /* 0x00000005003a7c82 */ /* 0x000fe40008000000 */
        /* <DEDUP_REMOVED lines=25> */
.L_x_13459:
[----:B------:R0:W1:Y:S01]  /*7d50*/  SYNCS.PHASECHK.TRANS64.TRYWAIT P1, [UR7+0x32450], R204 ;  /* 0x032450ccff0075a7 */ /* 0x0000620008020147 */
[----:B------:R-:W-:Y:S05]  /*7d60*/  @!P0 BRA `(.L_x_13460) ;  /* 0x0000000000048947 */ /* 0x000fea0003800000 */
[----:B------:R-:W-:Y:S01]  /*7d70*/  BPT.TRAP 0x1 ;  /* 0x000000040000795c */ /* 0x000fe20000300000 */
.L_x_13460:
[----:B-1----:R-:W-:Y:S05]  /*7d80*/  @P1 BRA `(.L_x_13461) ;  /* 0x0000000000081947 */ /* 0x002fea0003800000 */
[----:B------:R-:W1:Y:S02]  /*7d90*/  SYNCS.PHASECHK.TRANS64.TRYWAIT P1, [UR7+0x32450], R204 ;  /* 0x032450ccff0075a7 */ /* 0x000e640008020147 */
[----:B-1----:R-:W-:Y:S05]  /*7da0*/  @!P1 BRA `(.L_x_13462) ;  /* 0x000000a000dc9947 */ /* 0x002fea0003800000 */
.L_x_13461:
        /* <DEDUP_REMOVED lines=14> */
[----:B------:R-:W-:Y:S01]  /*7e90*/  UMOV UR43, 0x40000040 ;  /* 0x40000040002b7882 */ /* 0x000fe20000000000 */
[----:B------:R-:W-:-:S02]  /*7ea0*/  UMOV UR47, 0x40000040 ;  /* 0x40000040002f7882 */ /* 0x000fc40000000000 */
[----:B------:R-:W-:Y:S02]  /*7eb0*/  UIADD3 UR10, UR5, 0x6, URZ ;  /* 0x00000006050a7890 */ /* 0x000fe4000fffe03f */
[----:B------:R-:W-:Y:S02]  /*7ec0*/  UIADD3 UR14, UR5, 0x300, URZ ;  /* 0x00000300050e7890 */ /* 0x000fe4000fffe03f */
[----:B------:R-:W-:Y:S01]  /*7ed0*/  UMOV UR58, UR5 ;  /* 0x00000005003a7c82 */ /* 0x000fe20008000000 */
[----:B------:R-:W-:Y:S01]  /*7ee0*/  UIADD3 UR18, UR5, 0x302, URZ ;  /* 0x0000030205127890 */ /* 0x000fe2000fffe03f */
[----:B------:R-:W-:Y:S01]  /*7ef0*/  HGMMA.64x96x16.F32.BF16 R152, gdesc[UR56], R152, gsb0 ;  /* 0x01600000389879f0 */ /* 0x000fe20008001898 */
[----:B------:R-:W-:Y:S01]  /*7f00*/  R2UR UR56, R2 ;  /* 0x00000000023872ca */ /* 0x000fe200000e0000 */
[----:B------:R-:W-:Y:S01]  /*7f10*/  UIADD3 UR58, UR5, 0x2, URZ ;  /* 0x00000002053a7890 */ /* 0x000fe2000fffe03f */
[----:B------:R-:W-:Y:S01]  /*7f20*/  R2UR UR57, R3 ;  /* 0x00000000033972ca */ /* 0x000fe200000e0000 */
[----:B------:R-:W-:Y:S01]  /*7f30*/  UMOV UR59, 0x40000040 ;  /* 0x40000040003b7882 */ /* 0x000fe20000000000 */
[----:B------:R-:W-:-:S02]  /*7f40*/  UIADD3 UR22, UR5, 0x304, URZ ;  /* 0x0000030405167890 */ /* 0x000fc4000fffe03f */
[----:B------:R-:W-:Y:S02]  /*7f50*/  UIADD3 UR26, UR5, 0x306, URZ ;  /* 0x00000306051a7890 */ /* 0x000fe4000fffe03f */
[----:B------:R-:W-:Y:S02]  /*7f60*/  UIADD3 UR30, UR5, 0x600, URZ ;  /* 0x00000600051e7890 */ /* 0x000fe4000fffe03f */
[----:B------:R-:W-:Y:S02]  /*7f70*/  UIADD3 UR34, UR5, 0x602, URZ ;  /* 0x0000060205227890 */ /* 0x000fe4000fffe03f */
[----:B------:R-:W-:Y:S02]  /*7f80*/  UIADD3 UR38, UR5, 0x604, URZ ;  /* 0x0000060405267890 */ /* 0x000fe4000fffe03f */
[----:B------:R-:W-:Y:S02]  /*7f90*/  UIADD3 UR42, UR5, 0x606, URZ ;  /* 0x00000606052a7890 */ /* 0x000fe4000fffe03f */
[----:B------:R-:W-:-:S02]  /*7fa0*/  UIADD3 UR46, UR5, 0x900, URZ ;  /* 0x00000900052e7890 */ /* 0x000fc4000fffe03f */
[----:B------:R-:W-:Y:S01]  /*7fb0*/  UIADD3 UR50, UR5, 0x902, URZ ;  /* 0x0000090205327890 */ /* 0x000fe2000fffe03f */
[----:B------:R-:W-:Y:S01]  /*7fc0*/  UMOV UR51, 0x40000040 ;  /* 0x4000004000337882 */ /* 0x000fe20000000000 */
[----:B------:R-:W-:Y:S01]  /*7fd0*/  UIADD3 UR54, UR5, 0x904, URZ ;  /* 0x0000090405367890 */ /* 0x000fe2000fffe03f */
[----:B------:R-:W-:Y:S01]  /*7fe0*/  UMOV UR55, 0x40000040 ;  /* 0x4000004000377882 */ /* 0x000fe20000000000 */
[----:B------:R-:W-:Y:S02]  /*7ff0*/  WARPGROUP.DEPBAR.LE gsb0, 0x0 ;  /* 0x00008000000079c5 */ /* 0x000fe40000010000 */
        /* <DEDUP_REMOVED lines=13> */
[----:B------:R-:W-:-:S13]  /*80d0*/  R2UR UR5, R13 ;  /* 0x000000000d0572ca */ /* 0x000fda00000e0000 */
[----:B------:R-:W-:Y:S01]  /*80e0*/  UIMAD UR5, UR4, 0xc00, UR5 ;  /* 0x00000c00040578a4 */ /* 0x000fe2000f8e0205 */
[----:B------:R-:W-:Y:S02]  /*80f0*/  WARPGROUP.DEPBAR.LE gsb0, 0x0 ;  /* 0x00008000000079c5 */ /* 0x000fe40000010000 */
[----:B------:R-:W-:-:S06]  /*8100*/  WARPGROUP.ARRIVE ;  /* 0x00000000000079c5 */ /* 0x000fcc0000000000 */
[----:B------:R-:W-:Y:S01]  /*8110*/  HGMMA.64x96x16.F32.BF16 R152, gdesc[UR8], R152, gsb0 ;  /* 0x01600000089879f0 */ /* 0x000fe20008001898 */
[----:B------:R-:W-:Y:S02]  /*8120*/  ULDC UR10, c[0x0][0xa80] ;  /* 0x0002a000000a7ab9 */ /* 0x000fe40000000800 */
        /* <DEDUP_REMOVED lines=41> */
[----:B-1----:R-:W-:Y:S01]  /*83c0*/  FMUL.FTZ R205, R154, UR6 ;  /* 0x000000069acd7c20 */ /* 0x002fe20008410000 */
[----:B------:R-:W-:Y:S01]  /*83d0*/  FMUL.FTZ R154, R155, UR6 ;  /* 0x000000069b9a7c20 */ /* 0x000fe20008410000 */
[----:B------:R-:W-:Y:S01]  /*83e0*/  FMUL.FTZ R155, R156, UR6 ;  /* 0x000000069c9b7c20 */ /* 0x000fe20008410000 */
[----:B0-2---:R-:W-:Y:S01]  /*83f0*/  FMUL.FTZ R204, R157, UR6 ;  /* 0x000000069dcc7c20 */ /* 0x005fe20008410000 */
        /* <DEDUP_REMOVED lines=125> */
[----:B-1----:R-:W-:-:S05]  /*8bd0*/  FMNMX.FTZ R193, R194, R193, !PT ;  /* 0x000000c1c2c17209 */ /* 0x002fca0007810000 */
[----:B------:R-:W1:Y:S02]  /*8be0*/  SHFL.BFLY PT, R196, R193, 0x2, 0x1f ;  /* 0x0c401f00c1c47f89 */ /* 0x000e6400000e0000 */
        /* <DEDUP_REMOVED lines=8> */
[----:B--2---:R-:W-:-:S07]  /*8c70*/  FMNMX.FTZ R156, R190, R157, !PT ;  /* 0x0000009dbe9c7209 */ /* 0x004fce0007810000 */
[----:B------:R-:W2:Y:S01]  /*8c80*/  MUFU.TANH R209, R209 ;  /* 0x000000d100d17308 */ /* 0x000ea20000002400 */
[----:B0-----:R-:W-:-:S04]  /*8c90*/  FMNMX.FTZ R157, R195, R156, !PT ;  /* 0x0000009cc39d7209 */ /* 0x001fc80007810000 */
[----:B-1----:R-:W-:-:S04]  /*8ca0*/  FMNMX.FTZ R156, R198, R157, !PT ;  /* 0x0000009dc69c7209 */ /* 0x002fc80007810000 */
[----:B--2---:R-:W-:Y:S02]  /*8cb0*/  FMNMX.FTZ R157, R209, R156, !PT ;  /* 0x0000009cd19d7209 */ /* 0x004fe40007810000 */
[----:B------:R-:W0:Y:S04]  /*8cc0*/  SHFL.BFLY PT, R156, R197, 0x1, 0x1f ;  /* 0x0c201f00c59c7f89 */ /* 0x000e2800000e0000 */
[----:B------:R-:W1:Y:S01]  /*8cd0*/  SHFL.BFLY PT, R196, R157, 0x2, 0x1f ;  /* 0x0c401f009dc47f89 */ /* 0x000e6200000e0000 */
[----:B0-----:R-:W-:Y:S02]  /*8ce0*/  FMNMX.FTZ R156, R197, R156, !PT ;  /* 0x0000009cc59c7209 */ /* 0x001fe40007810000 */
[----:B-1----:R-:W-:-:S03]  /*8cf0*/  FMNMX.FTZ R199, R157, R196, !PT ;  /* 0x000000c49dc77209 */ /* 0x002fc60007810000 */
[C---:B------:R-:W-:Y:S01]  /*8d00*/  FADD.FTZ R193, -R156.reuse, R201 ;  /* 0x000000c99cc17221 */ /* 0x040fe20000010100 */
[----:B------:R-:W-:Y:S01]  /*8d10*/  FMUL.FTZ R201, R156, UR10 ;  /* 0x0000000a9cc97c20 */ /* 0x000fe20008410000 */
[----:B------:R-:W0:Y:S03]  /*8d20*/  SHFL.BFLY PT, R210, R199, 0x1, 0x1f ;  /* 0x0c201f00c7d27f89 */ /* 0x000e2600000e0000 */
        /* <DEDUP_REMOVED lines=14> */
[----:B------:R-:W1:Y:S08]  /*8e10*/  MUFU.EX2 R193, R193 ;  /* 0x000000c100c17308 */ /* 0x000e700000000800 */
[----:B------:R-:W-:Y:S01]  /*8e20*/  MUFU.EX2 R197, R197 ;  /* 0x000000c500c57308 */ /* 0x000fe20000000800 */
[----:B0-----:R-:W-:Y:S01]  /*8e30*/  FMNMX.FTZ R157, R199, R210, !PT ;  /* 0x000000d2c79d7209 */ /* 0x001fe20007810000 */
[----:B------:R-:W-:Y:S01]  /*8e40*/  IMAD.U32 R210, RZ, RZ, UR7 ;  /* 0x00000007ffd27e24 */ /* 0x000fe2000f8e00ff */
[----:B------:R-:W-:-:S03]  /*8e50*/  R2UR UR7, R23 ;  /* 0x00000000170772ca */ /* 0x000fc600000e0000 */
[C---:B------:R-:W-:Y:S01]  /*8e60*/  FADD.FTZ R152, -R157.reuse, R202 ;  /* 0x000000ca9d987221 */ /* 0x040fe20000010100 */
[----:B------:R-:W-:Y:S01]  /*8e70*/  FMUL.FTZ R212, R157, UR10 ;  /* 0x0000000a9dd47c20 */ /* 0x000fe20008410000 */
[----:B------:R-:W-:Y:S01]  /*8e80*/  MUFU.EX2 R199, R155 ;  /* 0x0000009b00c77308 */ /* 0x000fe20000000800 */
[-C--:B-1----:R-:W-:Y:S01]  /*8e90*/  FMUL.FTZ R24, R24, R193.reuse ;  /* 0x000000c118187220 */ /* 0x082fe20000410000 */
[----:B------:R-:W-:Y:S01]  /*8ea0*/  FMUL.FTZ R211, R152, UR10 ;  /* 0x0000000a98d37c20 */ /* 0x000fe20008410000 */
[----:B------:R-:W-:Y:S02]  /*8eb0*/  @!P2 VIADD R152, R210, 0x32440 ;  /* 0x00032440d298a836 */ /* 0x000fe40000000000 */
[--C-:B------:R-:W-:Y:S01]  /*8ec0*/  FFMA.FTZ R204, R205, UR10, -R212.reuse ;  /* 0x0000000acdcc7c23 */ /* 0x100fe200080108d4 */
[--C-:B------:R-:W-:Y:S01]  /*8ed0*/  FFMA.FTZ R205, R154, UR10, -R212.reuse ;  /* 0x0000000a9acd7c23 */ /* 0x100fe200080108d4 */
[--C-:B------:R-:W-:Y:S01]  /*8ee0*/  FFMA.FTZ R206, R206, UR10, -R212.reuse ;  /* 0x0000000acece7c23 */ /* 0x100fe200080108d4 */
[----:B------:R-:W-:Y:S01]  /*8ef0*/  FFMA.FTZ R207, R207, UR10, -R212 ;  /* 0x0000000acfcf7c23 */ /* 0x000fe200080108d4 */
[----:B------:R-:W-:Y:S01]  /*8f00*/  @!P2 PRMT R152, RZ, 0x654, R152 ;  /* 0x00000654ff98a816 */ /* 0x000fe20000000098 */
[----:B------:R2:W-:Y:S06]  /*8f10*/  BAR.ARV R203, 0x100 ;  /* 0x000400cb0000751d */ /* 0x0005ec0000002000 */
[----:B------:R0:W-:Y:S01]  /*8f20*/  @!P2 SYNCS.ARRIVE.TRANS64.RED.A1T0 RZ, [R152+URZ], RZ ;  /* 0x000000ff98ffa9a7 */ /* 0x0001e2000810043f */
        /* <DEDUP_REMOVED lines=135> */
[----:B---3--:R-:W-:Y:S01]  /*97a0*/  F2FP.BF16.F32.PACK_AB R154, R202, R199 ;  /* 0x000000c7ca9a723e */ /* 0x008fe200000010ff */
[--C-:B------:R-:W-:Y:S01]  /*97b0*/  FFMA.FTZ R161, R161, UR10, -R212.reuse ;  /* 0x0000000aa1a17c23 */ /* 0x100fe200080108d4 */
[----:B----4-:R-:W-:Y:S01]  /*97c0*/  F2FP.BF16.F32.PACK_AB R153, R205, R204 ;  /* 0x000000cccd99723e */ /* 0x010fe200000010ff */
[--C-:B------:R-:W-:Y:S01]  /*97d0*/  FFMA.FTZ R164, R166, UR10, -R212.reuse ;  /* 0x0000000aa6a47c23 */ /* 0x100fe200080108d4 */
[----:B-----5:R-:W-:Y:S01]  /*97e0*/  F2FP.BF16.F32.PACK_AB R155, R207, R206 ;  /* 0x000000cecf9b723e */ /* 0x020fe200000010ff */
[----:B------:R2:W-:Y:S01]  /*97f0*/  BAR.SYNC.DEFER_BLOCKING R200, 0x100 ;  /* 0x000400c80000751d */ /* 0x0005e20000010000 */
        /* <DEDUP_REMOVED lines=30> */
[----:B------:R-:W1:Y:S01]  /*99e0*/  MUFU.EX2 R213, R213 ;  /* 0x000000d500d57308 */ /* 0x000e620000000800 */
[----:B------:R-:W-:Y:S01]  /*99f0*/  UIADD3 UR14, UR5, 0x80, URZ ;  /* 0x00000080050e7890 */ /* 0x000fe2000fffe03f */
[----:B------:R-:W-:Y:S01]  /*9a00*/  FFMA.FTZ R189, R194, UR10, -R201 ;  /* 0x0000000ac2bd7c23 */ /* 0x000fe200080108c9 */
[----:B------:R-:W-:Y:S01]  /*9a10*/  UMOV UR15, 0x40000040 ;  /* 0x40000040000f7882 */ /* 0x000fe20000000000 */
[--C-:B------:R-:W-:Y:S01]  /*9a20*/  FFMA.FTZ R190, R190, UR10, -R212.reuse ;  /* 0x0000000abebe7c23 */ /* 0x100fe200080108d4 */
[--C-:B------:R-:W-:Y:S01]  /*9a30*/  FFMA.FTZ R192, R198, UR10, -R212.reuse ;  /* 0x0000000ac6c07c23 */ /* 0x100fe200080108d4 */
[----:B------:R-:W-:Y:S01]  /*9a40*/  FFMA.FTZ R195, R209, UR10, -R212 ;  /* 0x0000000ad1c37c23 */ /* 0x000fe200080108d4 */
[----:B------:R-:W-:Y:S01]  /*9a50*/  FFMA.FTZ R0, R193, R0, R196 ;  /* 0x00000000c1007223 */ /* 0x000fe200000100c4 */
[----:B------:R-:W-:Y:S01]  /*9a60*/  MUFU.EX2 R160, R160 ;  /* 0x000000a000a07308 */ /* 0x000fe20000000800 */
[----:B------:R-:W-:Y:S01]  /*9a70*/  FFMA.FTZ R12, R211, R12, R204 ;  /* 0x0000000cd30c7223 */ /* 0x000fe200000100cc */
[----:B------:R-:W-:Y:S01]  /*9a80*/  UISETP.GT.AND UP0, UPT, UR61, UR7, UPT ;  /* 0x000000073d00728c */ /* 0x000fe2000bf04270 */
[----:B------:R-:W-:Y:S01]  /*9a90*/  FADD.FTZ R0, R197, R0 ;  /* 0x00000000c5007221 */ /* 0x000fe20000010000 */
[----:B------:R-:W-:-:S02]  /*9aa0*/  @!P2 VIADD R210, R210, 0x32460 ;  /* 0x00032460d2d2a836 */ /* 0x000fc40000000000 */
[----:B------:R-:W-:Y:S01]  /*9ab0*/  FADD.FTZ R205, R205, R12 ;  /* 0x0000000ccdcd7221 */ /* 0x000fe20000010000 */
[----:B------:R-:W-:Y:S01]  /*9ac0*/  UIADD3 UR61, UR61, -0x1, URZ ;  /* 0xffffffff3d3d7890 */ /* 0x000fe2000fffe03f */
[----:B------:R-:W-:Y:S01]  /*9ad0*/  FADD.FTZ R199, R199, R0 ;  /* 0x00000000c7c77221 */ /* 0x000fe20000010000 */
[----:B------:R-:W3:Y:S01]  /*9ae0*/  MUFU.EX2 R161, R161 ;  /* 0x000000a100a17308 */ /* 0x000ee20000000800 */
[----:B------:R-:W-:Y:S01]  /*9af0*/  FADD.FTZ R206, R206, R205 ;  /* 0x000000cdcece7221 */ /* 0x000fe20000010000 */
[----:B------:R-:W-:Y:S01]  /*9b00*/  PLOP3.LUT P1, PT, PT, PT, UP0, 0x80, 0x0 ;  /* 0x000000000000781c */ /* 0x000fe20003f2f008 */
[----:B------:R-:W-:Y:S01]  /*9b10*/  FADD.FTZ R199, R202, R199 ;  /* 0x000000c7cac77221 */ /* 0x000fe20000010000 */
[----:B------:R-:W-:Y:S01]  /*9b20*/  @!P2 PRMT R210, RZ, 0x654, R210 ;  /* 0x00000654ffd2a816 */ /* 0x000fe200000000d2 */
[----:B------:R-:W-:Y:S01]  /*9b30*/  FADD.FTZ R207, R207, R206 ;  /* 0x000000cecfcf7221 */ /* 0x000fe20000010000 */
[----:B------:R-:W-:Y:S01]  /*9b40*/  MOV R202, R157 ;  /* 0x0000009d00ca7202 */ /* 0x000fe20000000f00 */
[----:B------:R-:W-:Y:S01]  /*9b50*/  IMAD.MOV.U32 R201, RZ, RZ, R156 ;  /* 0x000000ffffc97224 */ /* 0x000fe200078e009c */
[----:B------:R-:W-:Y:S08]  /*9b60*/  MUFU.EX2 R164, R164 ;  /* 0x000000a400a47308 */ /* 0x000ff00000000800 */
[----:B------:R-:W4:Y:S08]  /*9b70*/  MUFU.EX2 R215, R215 ;  /* 0x000000d700d77308 */ /* 0x000f300000000800 */
[----:B------:R-:W-:Y:S08]  /*9b80*/  MUFU.EX2 R163, R163 ;  /* 0x000000a300a37308 */ /* 0x000ff00000000800 */
[----:B------:R-:W5:Y:S08]  /*9b90*/  MUFU.EX2 R166, R166 ;  /* 0x000000a600a67308 */ /* 0x000f700000000800 */
[----:B------:R-:W-:Y:S08]  /*9ba0*/  MUFU.EX2 R165, R165 ;  /* 0x000000a500a57308 */ /* 0x000ff00000000800 */
[----:B------:R-:W2:Y:S08]  /*9bb0*/  MUFU.EX2 R208, R208 ;  /* 0x000000d000d07308 */ /* 0x000eb00000000800 */
        /* <DEDUP_REMOVED lines=24> */
[----:B------:R-:W-:Y:S01]  /*9d40*/  MUFU.EX2 R190, R190 ;  /* 0x000000be00be7308 */ /* 0x000fe20000000800 */
[----:B------:R-:W-:-:S02]  /*9d50*/  WARPGROUP.DEPBAR.LE gsb0, 0x0 ;  /* 0x00008000000079c5 */ /* 0x000fc40000010000 */
[----:B0-----:R-:W-:-:S05]  /*9d60*/  F2FP.BF16.F32.PACK_AB R152, R159, R158 ;  /* 0x0000009e9f98723e */ /* 0x001fca00000010ff */
[----:B------:R-:W0:Y:S01]  /*9d70*/  MUFU.EX2 R191, R191 ;  /* 0x000000bf00bf7308 */ /* 0x000e220000000800 */
[----:B-1----:R-:W-:Y:S01]  /*9d80*/  F2FP.BF16.F32.PACK_AB R154, R213, R162 ;  /* 0x000000a2d59a723e */ /* 0x002fe200000010ff */
[----:B------:R-:W-:Y:S01]  /*9d90*/  FADD.FTZ R158, R158, R199 ;  /* 0x000000c79e9e7221 */ /* 0x000fe20000010000 */
[----:B---3--:R-:W-:Y:S01]  /*9da0*/  F2FP.BF16.F32.PACK_AB R153, R161, R160 ;  /* 0x000000a0a199723e */ /* 0x008fe200000010ff */
[----:B------:R-:W-:Y:S01]  /*9db0*/  FADD.FTZ R160, R160, R207 ;  /* 0x000000cfa0a07221 */ /* 0x000fe20000010000 */
[----:B----4-:R-:W-:Y:S01]  /*9dc0*/  F2FP.BF16.F32.PACK_AB R155, R215, R164 ;  /* 0x000000a4d79b723e */ /* 0x010fe200000010ff */
        /* <DEDUP_REMOVED lines=13> */
[----:B-----5:R-:W-:Y:S01]  /*9ea0*/  F2FP.BF16.F32.PACK_AB R152, R166, R163 ;  /* 0x000000a3a698723e */ /* 0x020fe200000010ff */
[----:B------:R-:W-:Y:S01]  /*9eb0*/  FADD.FTZ R163, R163, R162 ;  /* 0x000000a2a3a37221 */ /* 0x000fe20000010000 */
[----:B--2---:R-:W-:-:S02]  /*9ec0*/  F2FP.BF16.F32.PACK_AB R154, R208, R165 ;  /* 0x000000a5d09a723e */ /* 0x004fc400000010ff */
[----:B------:R-:W-:Y:S01]  /*9ed0*/  F2FP.BF16.F32.PACK_AB R153, R168, R167 ;  /* 0x000000a7a899723e */ /* 0x000fe200000010ff */
[----:B------:R-:W-:Y:S01]  /*9ee0*/  FADD.FTZ R167, R167, R164 ;  /* 0x000000a4a7a77221 */ /* 0x000fe20000010000 */
[----:B------:R-:W-:Y:S01]  /*9ef0*/  F2FP.BF16.F32.PACK_AB R155, R214, R169 ;  /* 0x000000a9d69b723e */ /* 0x000fe200000010ff */
[----:B------:R-:W-:Y:S02]  /*9f00*/  FADD.FTZ R166, R166, R163 ;  /* 0x000000a3a6a67221 */ /* 0x000fe40000010000 */
[----:B------:R-:W-:Y:S01]  /*9f10*/  FADD.FTZ R168, R168, R167 ;  /* 0x000000a7a8a87221 */ /* 0x000fe20000010000 */
[----:B------:R-:W-:Y:S01]  /*9f20*/  WARPGROUP.ARRIVE ;  /* 0x00000000000079c5 */ /* 0x000fe20000000000 */
[----:B------:R-:W-:Y:S02]  /*9f30*/  FADD.FTZ R165, R165, R166 ;  /* 0x000000a6a5a57221 */ /* 0x000fe40000010000 */
[----:B------:R-:W-:Y:S02]  /*9f40*/  FADD.FTZ R169, R169, R168 ;  /* 0x000000a8a9a97221 */ /* 0x000fe40000010000 */
[----:B------:R-:W-:-:S05]  /*9f50*/  FADD.FTZ R165, R208, R165 ;  /* 0x000000a5d0a57221 */ /* 0x000fca0000010000 */
[----:B------:R-:W-:Y:S01]  /*9f60*/  HGMMA.64x256x16.F32.BF16 R24, R152, gdesc[UR12].tnspB, R24, gsb0 ;  /* 0x43e0000c98187df0 */ /* 0x000fe20008001818 */
[----:B------:R-:W-:Y:S01]  /*9f70*/  UIADD3 UR14, UR5, 0x180, URZ ;  /* 0x00000180050e7890 */ /* 0x000fe2000fffe03f */
[----:B------:R-:W-:Y:S01]  /*9f80*/  FADD.FTZ R169, R214, R169 ;  /* 0x000000a9d6a97221 */ /* 0x000fe20000010000 */
[----:B------:R-:W-:Y:S01]  /*9f90*/  UMOV UR15, 0x40000040 ;  /* 0x40000040000f7882 */ /* 0x000fe20000000000 */
[----:B------:R-:W-:Y:S02]  /*9fa0*/  WARPGROUP.DEPBAR.LE gsb0, 0x0 ;  /* 0x00008000000079c5 */ /* 0x000fe40000010000 */
[----:B------:R-:W-:Y:S01]  /*9fb0*/  F2FP.BF16.F32.PACK_AB R152, R171, R170 ;  /* 0x000000aaab98723e */ /* 0x000fe200000010ff */
[----:B------:R-:W-:Y:S01]  /*9fc0*/  FADD.FTZ R170, R170, R165 ;  /* 0x000000a5aaaa7221 */ /* 0x000fe20000010000 */
[----:B------:R-:W-:Y:S02]  /*9fd0*/  F2FP.BF16.F32.PACK_AB R154, R173, R172 ;  /* 0x000000acad9a723e */ /* 0x000fe400000010ff */
        /* <DEDUP_REMOVED lines=34> */
[----:B0-----:R-:W-:Y:S01]  /*a200*/  F2FP.BF16.F32.PACK_AB R153, R191, R190 ;  /* 0x000000bebf99723e */ /* 0x001fe200000010ff */
[----:B------:R-:W-:Y:S01]  /*a210*/  FADD.FTZ R190, R190, R185 ;  /* 0x000000b9bebe7221 */ /* 0x000fe20000010000 */
[----:B-1----:R-:W-:Y:S01]  /*a220*/  F2FP.BF16.F32.PACK_AB R155, R195, R192 ;  /* 0x000000c0c39b723e */ /* 0x002fe200000010ff */
[----:B------:R-:W-:-:S02]  /*a230*/  FADD.FTZ R187, R187, R186 ;  /* 0x000000babbbb7221 */ /* 0x000fc40000010000 */
[----:B------:R-:W-:Y:S01]  /*a240*/  FADD.FTZ R191, R191, R190 ;  /* 0x000000bebfbf7221 */ /* 0x000fe20000010000 */
[----:B------:R-:W-:Y:S01]  /*a250*/  WARPGROUP.ARRIVE ;  /* 0x00000000000079c5 */ /* 0x000fe20000000000 */
[----:B------:R-:W-:Y:S02]  /*a260*/  FADD.FTZ R0, R188, R187 ;  /* 0x000000bbbc007221 */ /* 0x000fe40000010000 */
[----:B------:R-:W-:Y:S02]  /*a270*/  FADD.FTZ R12, R192, R191 ;  /* 0x000000bfc00c7221 */ /* 0x000fe40000010000 */
[----:B------:R-:W-:-:S07]  /*a280*/  FADD.FTZ R0, R189, R0 ;  /* 0x00000000bd007221 */ /* 0x000fce0000010000 */
[----:B------:R-:W-:Y:S01]  /*a290*/  HGMMA.64x256x16.F32.BF16 R24, R152, gdesc[UR12].tnspB, R24, gsb0 ;  /* 0x43e0000c98187df0 */ /* 0x000fe20008001818 */
[----:B------:R-:W-:Y:S02]  /*a2a0*/  FADD.FTZ R12, R195, R12 ;  /* 0x0000000cc30c7221 */ /* 0x000fe40000010000 */
[----:B------:R-:W-:Y:S02]  /*a2b0*/  WARPGROUP.DEPBAR.LE gsb0, 0x0 ;  /* 0x00008000000079c5 */ /* 0x000fe40000010000 */
[----:B------:R2:W-:Y:S01]  /*a2c0*/  @!P2 SYNCS.ARRIVE.TRANS64.RED.A1T0 RZ, [R210+URZ], RZ ;  /* 0x000000ffd2ffa9a7 */ /* 0x0005e2000810043f */
[----:B------:R-:W-:Y:S05]  /*a2d0*/  @P1 BRA `(.L_x_13463) ;  /* 0xffffffd400d81947 */ /* 0x000fea000383ffff */
.L_x_13454:
[----:B------:R-:W3:Y:S01]  /*a2e0*/  SHFL.BFLY PT, R3, R0, 0x2, 0x1f ;  /* 0x0c401f0000037f89 */ /* 0x000ee200000e0000 */
[----:B------:R-:W-:-:S03]  /*a2f0*/  PLOP3.LUT P0, PT, PT, PT, PT, 0x8, 0x0 ;  /* 0x000000000000781c */ /* 0x000fc60003f0e170 */
[----:B------:R-:W4:Y:S01]  /*a300*/  SHFL.BFLY PT, R5, R12, 0x2, 0x1f ;  /* 0x0c401f000c057f89 */ /* 0x000f2200000e0000 */
[----:B------:R-:W5:Y:S01]  /*a310*/  S2R R152, SR_TID.X ;  /* 0x0000000000987919 */ /* 0x000f620000002100 */
[----:B---3--:R-:W-:Y:S01]  /*a320*/  FADD.FTZ R3, R3, R0 ;  /* 0x0000000003037221 */ /* 0x008fe20000010000 */
[----:B------:R-:W-:Y:S02]  /*a330*/  IMAD.MOV.U32 R0, RZ, RZ, RZ ;  /* 0x000000ffff007224 */ /* 0x000fe400078e00ff */
[----:B----4-:R-:W-:Y:S02]  /*a340*/  FADD.FTZ R5, R5, R12 ;  /* 0x0000000c05057221 */ /* 0x010fe40000010000 */
[----:B------:R-:W3:Y:S04]  /*a350*/  SHFL.BFLY PT, R2, R3, 0x1, 0x1f ;  /* 0x0c201f0003027f89 */ /* 0x000ee800000e0000 */
[----:B------:R-:W4:Y:S01]  /*a360*/  SHFL.BFLY PT, R4, R5, 0x1, 0x1f ;  /* 0x0c201f0005047f89 */ /* 0x000f2200000e0000 */
[----:B-----5:R-:W-:Y:S01]  /*a370*/  SHF.R.U32.HI R152, RZ, 0x7, R152 ;  /* 0x00000007ff987819 */ /* 0x020fe20000011698 */
[----:B---3--:R-:W-:-:S03]  /*a380*/  FADD.FTZ R7, R3, R2 ;  /* 0x0000000203077221 */ /* 0x008fc60000010000 */
[----:B------:R-:W-:Y:S01]  /*a390*/  IADD3 R3, -R152, 0xb, RZ ;  /* 0x0000000b98037810 */ /* 0x000fe20007ffe1ff */
[----:B------:R-:W-:Y:S02]  /*a3a0*/  IMAD.MOV.U32 R2, RZ, RZ, RZ ;  /* 0x000000ffff027224 */ /* 0x000fe400078e00ff */
[----:B----4-:R-:W-:Y:S02]  /*a3b0*/  FADD.FTZ R8, R5, R4 ;  /* 0x0000000405087221 */ /* 0x010fe40000010000 */
[----:B------:R3:W-:Y:S08]  /*a3c0*/  BAR.ARV R3, 0x100 ;  /* 0x000400030000751d */ /* 0x0007f00000002000 */
[----:B------:R-:W-:Y:S06]  /*a3d0*/  BAR.ARV 0x8, 0x180 ;  /* 0x0206000000007b1d */ /* 0x000fec0000002000 */
[----:B------:R-:W-:Y:S01]  /*a3e0*/  FSETP.NE.FTZ.AND P1, PT, R7, RZ, PT ;  /* 0x000000ff0700720b */ /* 0x000fe20003f35000 */
[----:B------:R-:W-:Y:S01]  /*a3f0*/  IMAD.U32 R5, RZ, RZ, UR10 ;  /* 0x0000000aff057e24 */ /* 0x000fe2000f8e00ff */
[----:B------:R-:W-:Y:S01]  /*a400*/  FSETP.NE.FTZ.AND P2, PT, R8, RZ, PT ;  /* 0x000000ff0800720b */ /* 0x000fe20003f55000 */
[----:B---3--:R-:W-:-:S10]  /*a410*/  IMAD.MOV.U32 R3, RZ, RZ, -0x800000 ;  /* 0xff800000ff037424 */ /* 0x008fd400078e00ff */
[----:B------:R-:W3:Y:S01]  /*a420*/  @P1 MUFU.LG2 R4, R7 ;  /* 0x0000000700041308 */ /* 0x000ee20000000c00 */
[----:B------:R-:W-:-:S07]  /*a430*/  @P1 FMUL.FTZ R5, R5, 0.69314718246459960938 ;  /* 0x3f31721805051820 */ /* 0x000fce0000410000 */
[----:B------:R-:W4:Y:S08]  /*a440*/  @P2 MUFU.LG2 R6, R8 ;  /* 0x0000000800062308 */ /* 0x000f300000000c00 */
[----:B------:R5:W0:Y:S01]  /*a450*/  @P1 MUFU.RCP R2, R7 ;  /* 0x0000000700021308 */ /* 0x000a220000001000 */
[----:B---3--:R-:W-:-:S04]  /*a460*/  @P1 FMUL.FTZ R4, R4, 0.69314718246459960938 ;  /* 0x3f31721804041820 */ /* 0x008fc80000410000 */
[----:B------:R-:W-:-:S03]  /*a470*/  @P1 FFMA.FTZ R3, R5, R156, R4 ;  /* 0x0000009c05031223 */ /* 0x000fc60000010004 */
[----:B------:R-:W3:Y:S01]  /*a480*/  @P2 MUFU.RCP R0, R8 ;  /* 0x0000000800002308 */ /* 0x000ee20000001000 */
[----:B-----5:R-:W-:Y:S02]  /*a490*/  IMAD.U32 R7, RZ, RZ, UR10 ;  /* 0x0000000aff077e24 */ /* 0x020fe4000f8e00ff */
[----:B----4-:R-:W-:Y:S02]  /*a4a0*/  @P2 FMUL.FTZ R6, R6, 0.69314718246459960938 ;  /* 0x3f31721806062820 */ /* 0x010fe40000410000 */
[----:B------:R-:W-:Y:S01]  /*a4b0*/  @P2 FMUL.FTZ R7, R7, 0.69314718246459960938 ;  /* 0x3f31721807072820 */ /* 0x000fe20000410000 */
        /* <DEDUP_REMOVED lines=130> */
.L_x_13432:
[----:B------:R-:W-:Y:S05]  /*ace0*/  @P0 BRA `(.L_x_13464) ;  /* 0x0000002000640947 */ /* 0x000fea0003800000 */
[----:B------:R-:W3:Y:S01]  /*acf0*/  LDL R0, [R1] ;  /* 0x0000000001007983 */ /* 0x000ee20000100800 */
[----:B------:R-:W0:Y:S01]  /*ad00*/  LDC R8, c[0x0][0xce8] ;  /* 0x00033a00ff087b82 */ /* 0x000e220000000800 */
[----:B------:R-:W-:Y:S01]  /*ad10*/  ULDC.64 UR8, c[0x0][0xcd0] ;  /* 0x0003340000087ab9 */ /* 0x000fe20000000a00 */
[----:B------:R-:W-:Y:S01]  /*ad20*/  ULDC.64 UR14, c[0x0][0x208] ;  /* 0x00008200000e7ab9 */ /* 0x000fe20000000a00 */
[----:B------:R-:W4:Y:S01]  /*ad30*/  S2R R22, SR_CTAID.X ;  /* 0x0000000000167919 */ /* 0x000f220000002500 */
[----:B------:R-:W-:Y:S04]  /*ad40*/  BSSY B0, `(.L_x_13465) ;  /* 0x000014d000007945 */ /* 0x000fe80003800000 */
[----:B------:R-:W5:Y:S08]  /*ad50*/  S2UR UR12, SR_CTAID.Z ;  /* 0x00000000000c79c3 */ /* 0x000f700000002700 */
[----:B------:R-:W1:Y:S08]  /*ad60*/  LDC.64 R18, c[0x0][0xcd8] ;  /* 0x00033600ff127b82 */ /* 0x000e700000000a00 */
[----:B------:R-:W-:Y:S01]  /*ad70*/  BAR.SYNC.DEFER_BLOCKING 0x1, 0x100 ;  /* 0x0044000000007b1d */ /* 0x000fe20000010000 */
[----:B0-----:R-:W-:-:S07]  /*ad80*/  ISETP.NE.AND P0, PT, R8, 0x1, PT ;  /* 0x000000010800780c */ /* 0x001fce0003f05270 */
[----:B------:R-:W0:Y:S01]  /*ad90*/  S2UR UR11, SR_CTAID.Y ;  /* 0x00000000000b79c3 */ /* 0x000e220000002600 */
[----:B-----5:R-:W-:-:S07]  /*ada0*/  USHF.R.S32.HI UR10, URZ, 0x1f, UR12 ;  /* 0x0000001f3f0a7899 */ /* 0x020fce000801140c */
[----:B------:R-:W0:Y:S08]  /*adb0*/  LDC R23, c[0x0][0xd50] ;  /* 0x00035400ff177b82 */ /* 0x000e300000000800 */
[----:B------:R-:W5:Y:S08]  /*adc0*/  @P0 LDC R14, c[0x0][0xcec] ;  /* 0x00033b00ff0e0b82 */ /* 0x000f700000000800 */
[----:B------:R-:W2:Y:S08]  /*add0*/  LDC.64 R20, c[0x0][0xc40] ;  /* 0x00031000ff147b82 */ /* 0x000eb00000000a00 */
[----:B------:R-:W2:Y:S08]  /*ade0*/  @P0 LDC R152, c[0x0][0xcec] ;  /* 0x00033b00ff980b82 */ /* 0x000eb00000000800 */
[----:B------:R-:W2:Y:S08]  /*adf0*/  @P0 LDC R17, c[0x0][0xcf0] ;  /* 0x00033c00ff110b82 */ /* 0x000eb00000000800 */
[----:B------:R-:W2:Y:S01]  /*ae00*/  @P0 LDC R153, c[0x0][0xcf0] ;  /* 0x00033c00ff990b82 */ /* 0x000ea20000000800 */
[----:B---3--:R-:W-:-:S02]  /*ae10*/  R2UR UR13, R0 ;  /* 0x00000000000d72ca */ /* 0x008fc400000e0000 */
[----:B------:R-:W3:Y:S11]  /*ae20*/  S2R R0, SR_TID.X ;  /* 0x0000000000007919 */ /* 0x000ef60000002100 */
[----:B------:R-:W-:-:S02]  /*ae30*/  USHF.R.S32.HI UR7, URZ, 0x1f, UR13 ;  /* 0x0000001f3f077899 */ /* 0x000fc4000801140d */
[----:B------:R-:W-:Y:S02]  /*ae40*/  UIMAD.WIDE.U32 UR4, UR13, UR8, URZ ;  /* 0x000000080d0472a5 */ /* 0x000fe4000f8e003f */
[----:B------:R-:W-:-:S04]  /*ae50*/  UIMAD UR6, UR7, UR8, URZ ;  /* 0x00000008070672a4 */ /* 0x000fc8000f8e023f */
[----:B------:R-:W-:-:S03]  /*ae60*/  UIMAD UR6, UR13, UR9, UR6 ;  /* 0x000000090d0672a4 */ /* 0x000fc6000f8e0206 */
[----:B------:R-:W-:Y:S01]  /*ae70*/  ULDC.64 UR8, c[0x0][0xc38] ;  /* 0x00030e0000087ab9 */ /* 0x000fe20000000a00 */
[----:B------:R-:W-:Y:S02]  /*ae80*/  UIADD3 UR6, UR5, UR6, URZ ;  /* 0x0000000605067290 */ /* 0x000fe4000fffe03f */
[----:B------:R-:W-:Y:S01]  /*ae90*/  UIMAD UR7, UR7, UR8, URZ ;  /* 0x00000008070772a4 */ /* 0x000fe2000f8e023f */
[----:B---3--:R-:W-:-:S04]  /*aea0*/  IADD3 R5, R0, -0x80, RZ ;  /* 0xffffff8000057810 */ /* 0x008fc80007ffe0ff */
[----:B------:R-:W-:-:S04]  /*aeb0*/  SHF.R.S32.HI R4, RZ, 0x1f, R5 ;  /* 0x0000001fff047819 */ /* 0x000fc80000011405 */
[CC--:B------:R-:W-:Y:S02]  /*aec0*/  LEA.HI R6, R4.reuse, R5.reuse, RZ, 0x7 ;  /* 0x0000000504067211 */ /* 0x0c0fe400078f38ff */
[----:B------:R-:W-:Y:S02]  /*aed0*/  LEA.HI R13, R4, R5, RZ, 0x2 ;  /* 0x00000005040d7211 */ /* 0x000fe400078f10ff */
[----:B------:R-:W-:Y:S02]  /*aee0*/  LOP3.LUT R0, R6, 0xffffff80, RZ, 0xc0, !PT ;  /* 0xffffff8006007812 */ /* 0x000fe400078ec0ff */
[----:B------:R-:W-:-:S03]  /*aef0*/  SHF.R.S32.HI R7, RZ, 0x7, R6 ;  /* 0x00000007ff077819 */ /* 0x000fc60000011406 */
[----:B------:R-:W-:Y:S01]  /*af00*/  IMAD.IADD R0, R5, 0x1, -R0 ;  /* 0x0000000105007824 */ /* 0x000fe200078e0a00 */
[----:B------:R-:W-:Y:S02]  /*af10*/  LEA.HI R4, R6, R7, RZ, 0x1 ;  /* 0x0000000706047211 */ /* 0x000fe400078f08ff */
[----:B------:R-:W-:Y:S02]  /*af20*/  LOP3.LUT R6, R13, 0xfffffffc, RZ, 0xc0, !PT ;  /* 0xfffffffc0d067812 */ /* 0x000fe400078ec0ff */
[----:B------:R-:W-:Y:S02]  /*af30*/  SHF.R.S32.HI R9, RZ, 0x1f, R0 ;  /* 0x0000001fff097819 */ /* 0x000fe40000011400 */
[----:B------:R-:W-:Y:S01]  /*af40*/  LOP3.LUT R4, R4, 0x3fffffe, RZ, 0xc0, !PT ;  /* 0x03fffffe04047812 */ /* 0x000fe200078ec0ff */
[----:B------:R-:W-:Y:S01]  /*af50*/  IMAD.IADD R5, R5, 0x1, -R6 ;  /* 0x0000000105057824 */ /* 0x000fe200078e0a06 */
[CC--:B------:R-:W-:Y:S02]  /*af60*/  LEA.HI R10, R9.reuse, R0.reuse, RZ, 0x2 ;  /* 0x00000000090a7211 */ /* 0x0c0fe400078f10ff */
[----:B------:R-:W-:Y:S01]  /*af70*/  LEA.HI R9, R9, R0, RZ, 0x5 ;  /* 0x0000000009097211 */ /* 0x000fe200078f28ff */
[----:B------:R-:W-:Y:S01]  /*af80*/  IMAD.IADD R6, R7, 0x1, -R4 ;  /* 0x0000000107067824 */ /* 0x000fe200078e0a04 */
[----:B------:R-:W-:-:S02]  /*af90*/  SHF.R.S32.HI R11, RZ, 0x2, R10 ;  /* 0x00000002ff0b7819 */ /* 0x000fc4000001140a */
[----:B------:R-:W-:Y:S02]  /*afa0*/  SHF.R.S32.HI R12, RZ, 0x1f, R10 ;  /* 0x0000001fff0c7819 */ /* 0x000fe4000001140a */
[----:B------:R-:W-:Y:S02]  /*afb0*/  LEA.HI R7, R5, R5, RZ, 0x1 ;  /* 0x0000000505077211 */ /* 0x000fe400078f08ff */
[----:B------:R-:W-:-:S04]  /*afc0*/  LEA.HI R12, R12, R11, RZ, 0x3 ;  /* 0x0000000b0c0c7211 */ /* 0x000fc800078f18ff */
[----:B------:R-:W-:-:S05]  /*afd0*/  LOP3.LUT R12, R12, 0xfffffff8, RZ, 0xc0, !PT ;  /* 0xfffffff80c0c7812 */ /* 0x000fca00078ec0ff */
[----:B------:R-:W-:Y:S01]  /*afe0*/  IMAD.IADD R4, R11, 0x1, -R12 ;  /* 0x000000010b047824 */ /* 0x000fe200078e0a0c */
[----:B------:R-:W-:Y:S02]  /*aff0*/  LOP3.LUT R12, R7, 0x1ffffffe, RZ, 0xc0, !PT ;  /* 0x1ffffffe070c7812 */ /* 0x000fe400078ec0ff */
[----:B------:R-:W-:-:S03]  /*b000*/  SHF.R.S32.HI R7, RZ, 0x5, R9 ;  /* 0x00000005ff077819 */ /* 0x000fc60000011409 */
[----:B------:R-:W-:Y:S01]  /*b010*/  IMAD.IADD R16, R5, 0x1, -R12 ;  /* 0x0000000105107824 */ /* 0x000fe200078e0a0c */
[----:B------:R-:W-:Y:S01]  /*b020*/  MOV R5, UR5 ;  /* 0x0000000500057c02 */ /* 0x000fe20008000f00 */
[----:B------:R-:W-:Y:S02]  /*b030*/  IMAD R7, R7, 0x10, R4 ;  /* 0x0000001007077824 */ /* 0x000fe400078e0204 */
[----:B------:R-:W-:Y:S01]  /*b040*/  IMAD.U32 R4, RZ, RZ, UR4 ;  /* 0x00000004ff047e24 */ /* 0x000fe2000f8e00ff */
[----:B------:R-:W-:Y:S01]  /*b050*/  UIMAD.WIDE.U32 UR4, UR13, UR8, URZ ;  /* 0x000000080d0472a5 */ /* 0x000fe2000f8e003f */
[----:B------:R-:W-:Y:S02]  /*b060*/  IMAD R9, R6, 0x40, R7 ;  /* 0x0000004006097824 */ /* 0x000fe400078e0207 */
[----:B------:R-:W-:Y:S01]  /*b070*/  IMAD.U32 R5, RZ, RZ, UR6 ;  /* 0x00000006ff057e24 */ /* 0x000fe2000f8e00ff */
[----:B------:R-:W-:Y:S01]  /*b080*/  UIMAD UR6, UR13, UR9, UR7 ;  /* 0x000000090d0672a4 */ /* 0x000fe2000f8e0207 */
[----:B------:R-:W-:Y:S01]  /*b090*/  IMAD R6, R16, 0x8, R9 ;  /* 0x0000000810067824 */ /* 0x000fe200078e0209 */
[----:B------:R-:W-:Y:S01]  /*b0a0*/  IADD3 R16, RZ, -UR13, RZ ;  /* 0x8000000dff107c10 */ /* 0x000fe2000fffe0ff */
[----:B-1----:R-:W-:Y:S01]  /*b0b0*/  IMAD R12, R18, UR10, RZ ;  /* 0x0000000a120c7c24 */ /* 0x002fe2000f8e02ff */
[----:B------:R-:W-:Y:S01]  /*b0c0*/  UIADD3 UR6, UR5, UR6, URZ ;  /* 0x0000000605067290 */ /* 0x000fe2000fffe03f */
[----:B----4-:R-:W-:Y:S01]  /*b0d0*/  IMAD R11, R22, 0x80, R6 ;  /* 0x00000080160b7824 */ /* 0x010fe200078e0206 */
[----:B------:R-:W-:Y:S01]  /*b0e0*/  ULDC.64 UR8, c[0x0][0xc28] ;  /* 0x00030a0000087ab9 */ /* 0x000fe20000000a00 */
[----:B0-----:R-:W-:-:S02]  /*b0f0*/  IMAD R23, R23, R16, UR11 ;  /* 0x0000000b17177e24 */ /* 0x001fc4000f8e0210 */
[----:B------:R-:W-:Y:S02]  /*b100*/  IMAD R15, R19, UR12, R12 ;  /* 0x0000000c130f7c24 */ /* 0x000fe4000f8e020c */
[----:B------:R-:W-:Y:S01]  /*b110*/  IMAD.WIDE.U32 R4, R18, UR12, R4 ;  /* 0x0000000c12047c25 */ /* 0x000fe2000f8e0004 */
[----:B------:R-:W-:-:S03]  /*b120*/  SHF.R.S32.HI R16, RZ, 0x1f, R23 ;  /* 0x0000001fff107819 */ /* 0x000fc60000011417 */
[----:B-----5:R-:W-:-:S04]  /*b130*/  @P0 IMAD.HI.U32 R12, R11, R14, RZ ;  /* 0x0000000e0b0c0227 */ /* 0x020fc800078e00ff */
[----:B------:R-:W-:Y:S02]  /*b140*/  IMAD.U32 R7, RZ, RZ, UR5 ;  /* 0x00000005ff077e24 */ /* 0x000fe4000f8e00ff */
[----:B------:R-:W-:Y:S01]  /*b150*/  IMAD.U32 R6, RZ, RZ, UR4 ;  /* 0x00000004ff067e24 */ /* 0x000fe2000f8e00ff */
[----:B------:R-:W-:Y:S01]  /*b160*/  ULDC.64 UR4, c[0x0][0xce0] ;  /* 0x0003380000047ab9 */ /* 0x000fe20000000a00 */
[----:B------:R-:W-:Y:S01]  /*b170*/  IMAD.U32 R7, RZ, RZ, UR6 ;  /* 0x00000006ff077e24 */ /* 0x000fe2000f8e00ff */
[----:B------:R-:W-:Y:S01]  /*b180*/  ULDC.64 UR6, c[0x0][0xc48] ;  /* 0x0003120000067ab9 */ /* 0x000fe20000000a00 */
[----:B------:R-:W-:Y:S02]  /*b190*/  IMAD.IADD R5, R5, 0x1, R15 ;  /* 0x0000000105057824 */ /* 0x000fe400078e020f */
[----:B--2---:R-:W-:Y:S02]  /*b1a0*/  IMAD R14, R20, UR10, RZ ;  /* 0x0000000a140e7c24 */ /* 0x004fe4000f8e02ff */
[----:B------:R-:W-:-:S04]  /*b1b0*/  @P0 IMAD.HI.U32 R152, R11, R152, RZ ;  /* 0x000000980b980227 */ /* 0x000fc800078e00ff */
        /* <DEDUP_REMOVED lines=83> */
[----:B------:R-:W-:Y:S01]  /*b6f0*/  ISETP.GE.AND P0, PT, R16, UR4, PT ;  /* 0x0000000410007c0c */ /* 0x000fe2000bf06270 */
[C---:B------:R-:W-:Y:S01]  /*b700*/  VIADD R20, R0.reuse, 0x40 ;  /* 0x0000004000147836 */ /* 0x040fe20000000000 */
[----:B------:R-:W-:Y:S01]  /*b710*/  ISETP.GE.AND P1, PT, R17, UR4, PT ;  /* 0x0000000411007c0c */ /* 0x000fe2000bf26270 */
[C---:B------:R-:W-:Y:S01]  /*b720*/  VIADD R21, R0.reuse, 0x48 ;  /* 0x0000004800157836 */ /* 0x040fe20000000000 */
[C---:B------:R-:W-:Y:S01]  /*b730*/  IADD3 R22, R0.reuse, 0x50, RZ ;  /* 0x0000005000167810 */ /* 0x040fe20007ffe0ff */
[----:B------:R-:W-:Y:S01]  /*b740*/  VIADD R23, R0, 0x58 ;  /* 0x0000005800177836 */ /* 0x000fe20000000000 */
[----:B------:R-:W-:-:S02]  /*b750*/  @!P3 LEA.HI R2, R2, R2, RZ, 0x1 ;  /* 0x000000020202b211 */ /* 0x000fc400078f08ff */
[----:B------:R-:W-:Y:S02]  /*b760*/  @!P4 LEA.HI R3, R3, R3, RZ, 0x1 ;  /* 0x000000030303c211 */ /* 0x000fe400078f08ff */
[----:B------:R-:W-:Y:S02]  /*b770*/  @!P5 LEA.HI R10, R10, R10, RZ, 0x1 ;  /* 0x0000000a0a0ad211 */ /* 0x000fe400078f08ff */
[----:B------:R-:W-:Y:S02]  /*b780*/  @!P3 LOP3.LUT R11, R2, 0xfffffffe, RZ, 0xc0, !PT ;  /* 0xfffffffe020bb812 */ /* 0x000fe400078ec0ff */
[----:B------:R-:W-:Y:S01]  /*b790*/  @!P4 LOP3.LUT R13, R3, 0xfffffffe, RZ, 0xc0, !PT ;  /* 0xfffffffe030dc812 */ /* 0x000fe200078ec0ff */
[--C-:B-1--4-:R-:W-:Y:S01]  /*b7a0*/  @!P2 IMAD.WIDE R2, R0, 0x4, R4.reuse ;  /* 0x000000040002a825 */ /* 0x112fe200078e0204 */
        /* <DEDUP_REMOVED lines=119> */
[--C-:B0-----:R-:W-:Y:S01]  /*bf20*/  @!P3 IMAD.WIDE R2, R19, 0x4, R4.reuse ;  /* 0x000000041302b825 */ /* 0x101fe200078e0204 */
[----:B------:R-:W-:Y:S02]  /*bf30*/  IADD3 R19, R0, 0xd0, RZ ;  /* 0x000000d000137810 */ /* 0x000fe40007ffe0ff */
[----:B------:R-:W-:Y:S01]  /*bf40*/  ISETP.GE.AND P2, PT, R20, UR4, PT ;  /* 0x0000000414007c0c */ /* 0x000fe2000bf46270 */
[--C-:B-1----:R-:W-:Y:S01]  /*bf50*/  @!P4 IMAD.WIDE R10, R15, 0x4, R4.reuse ;  /* 0x000000040f0ac825 */ /* 0x102fe200078e0204 */
[----:B------:R0:W-:Y:S01]  /*bf60*/  @!P3 ST.E.64 desc[UR6][R2.64], R108 ;  /* 0x0000006c0200b985 */ /* 0x0001e2000c101b06 */
[----:B------:R-:W-:Y:S02]  /*bf70*/  ISETP.GE.AND P1, PT, R19, UR4, PT ;  /* 0x0000000413007c0c */ /* 0x000fe4000bf26270 */
[--C-:B------:R-:W-:Y:S01]  /*bf80*/  @!P5 IMAD.WIDE R14, R21, 0x4, R4.reuse ;  /* 0x00000004150ed825 */ /* 0x100fe200078e0204 */
[----:B------:R1:W-:Y:S03]  /*bf90*/  @!P4 ST.E.64 desc[UR6][R10.64], R112 ;  /* 0x000000700a00c985 */ /* 0x0003e6000c101b06 */
[----:B------:R-:W-:Y:S01]  /*bfa0*/  @!P6 IMAD.WIDE R16, R17, 0x4, R4 ;  /* 0x000000041110e825 */ /* 0x000fe200078e0204 */
[----:B------:R3:W-:Y:S01]  /*bfb0*/  @!P5 ST.E.64 desc[UR6][R14.64], R116 ;  /* 0x000000740e00d985 */ /* 0x0007e2000c101b06 */
[----:B------:R-:W-:-:S02]  /*bfc0*/  @!P0 LEA.HI R18, R18, R18, RZ, 0x1 ;  /* 0x0000001212128211 */ /* 0x000fc400078f08ff */
[C---:B------:R-:W-:Y:S01]  /*bfd0*/  VIADD R21, R0.reuse, 0xe0 ;  /* 0x000000e000157836 */ /* 0x040fe20000000000 */
[----:B------:R4:W-:Y:S01]  /*bfe0*/  @!P6 ST.E.64 desc[UR6][R16.64], R120 ;  /* 0x000000781000e985 */ /* 0x0009e2000c101b06 */
[C---:B--2---:R-:W-:Y:S01]  /*bff0*/  VIADD R12, R0.reuse, 0xe8 ;  /* 0x000000e8000c7836 */ /* 0x044fe20000000000 */
[----:B------:R-:W-:Y:S01]  /*c000*/  @!P1 LEA.HI R19, R19, R19, RZ, 0x1 ;  /* 0x0000001313139211 */ /* 0x000fe200078f08ff */
[C---:B0-----:R-:W-:Y:S01]  /*c010*/  VIADD R3, R0.reuse, 0xf8 ;  /* 0x000000f800037836 */ /* 0x041fe20000000000 */
[----:B------:R-:W-:Y:S01]  /*c020*/  ISETP.GE.AND P3, PT, R21, UR4, PT ;  /* 0x0000000415007c0c */ /* 0x000fe2000bf66270 */
[----:B------:R-:W-:Y:S01]  /*c030*/  VIADD R13, R0, 0xf0 ;  /* 0x000000f0000d7836 */ /* 0x000fe20000000000 */
[----:B------:R-:W-:Y:S02]  /*c040*/  ISETP.GE.AND P4, PT, R12, UR4, PT ;  /* 0x000000040c007c0c */ /* 0x000fe4000bf86270 */
[----:B------:R-:W-:Y:S02]  /*c050*/  ISETP.GE.AND P6, PT, R3, UR4, PT ;  /* 0x0000000403007c0c */ /* 0x000fe4000bfc6270 */
[----:B------:R-:W-:-:S02]  /*c060*/  ISETP.GE.AND P5, PT, R13, UR4, PT ;  /* 0x000000040d007c0c */ /* 0x000fc4000bfa6270 */
[----:B------:R-:W-:Y:S02]  /*c070*/  @!P2 LEA.HI R20, R20, R20, RZ, 0x1 ;  /* 0x000000141414a211 */ /* 0x000fe400078f08ff */
[----:B-1----:R-:W-:-:S03]  /*c080*/  @!P1 LOP3.LUT R11, R19, 0xfffffffe, RZ, 0xc0, !PT ;  /* 0xfffffffe130b9812 */ /* 0x002fc600078ec0ff */
[----:B------:R-:W-:Y:S02]  /*c090*/  @!P3 LEA.HI R21, R21, R21, RZ, 0x1 ;  /* 0x000000151515b211 */ /* 0x000fe400078f08ff */
[----:B------:R-:W-:Y:S02]  /*c0a0*/  @!P4 LEA.HI R12, R12, R12, RZ, 0x1 ;  /* 0x0000000c0c0cc211 */ /* 0x000fe400078f08ff */
[----:B------:R-:W-:Y:S02]  /*c0b0*/  @!P6 LEA.HI R10, R3, R3, RZ, 0x1 ;  /* 0x00000003030ae211 */ /* 0x000fe400078f08ff */
[----:B------:R-:W-:Y:S02]  /*c0c0*/  @!P5 LEA.HI R2, R13, R13, RZ, 0x1 ;  /* 0x0000000d0d02d211 */ /* 0x000fe400078f08ff */
[----:B------:R-:W-:Y:S02]  /*c0d0*/  @!P0 LOP3.LUT R3, R18, 0xfffffffe, RZ, 0xc0, !PT ;  /* 0xfffffffe12038812 */ /* 0x000fe400078ec0ff */
[----:B------:R-:W-:-:S02]  /*c0e0*/  @!P2 LOP3.LUT R13, R20, 0xfffffffe, RZ, 0xc0, !PT ;  /* 0xfffffffe140da812 */ /* 0x000fc400078ec0ff */
[----:B---3--:R-:W-:Y:S02]  /*c0f0*/  @!P3 LOP3.LUT R15, R21, 0xfffffffe, RZ, 0xc0, !PT ;  /* 0xfffffffe150fb812 */ /* 0x008fe400078ec0ff */
[----:B----4-:R-:W-:Y:S01]  /*c100*/  @!P4 LOP3.LUT R17, R12, 0xfffffffe, RZ, 0xc0, !PT ;  /* 0xfffffffe0c11c812 */ /* 0x010fe200078ec0ff */
        /* <DEDUP_REMOVED lines=16> */
.L_x_13466:
[----:B------:R-:W-:Y:S05]  /*c210*/  BSYNC B0 ;  /* 0x0000000000007941 */ /* 0x000fea0003800000 */
.L_x_13465:
[----:B------:R-:W-:Y:S01]  /*c220*/  ISETP.GE.AND P0, PT, R9, R8, PT ;  /* 0x000000080900720c */ /* 0x000fe20003f06270 */
[----:B0--3--:R0:W3:Y:S04]  /*c230*/  SHFL.IDX PT, R3, R7, 0x1, 0x1c1f ;  /* 0x003c1f0007037f89 */ /* 0x0090e800000e0000 */
[----:B------:R0:W2:Y:S08]  /*c240*/  SHFL.IDX PT, R2, R6, 0x1, 0x1c1f ;  /* 0x003c1f0006027f89 */ /* 0x0000b000000e0000 */
        /* <DEDUP_REMOVED lines=9> */
[C---:B------:R-:W-:Y:S01]  /*c2e0*/  VIADD R13, R0.reuse, 0x30 ;  /* 0x00000030000d7836 */ /* 0x040fe20000000000 */
[C---:B------:R-:W-:Y:S01]  /*c2f0*/  IADD3 R10, R0.reuse, 0x18, RZ ;  /* 0x00000018000a7810 */ /* 0x040fe20007ffe0ff */
[----:B------:R-:W-:Y:S01]  /*c300*/  ULDC.64 UR6, c[0x0][0x208] ;  /* 0x0000820000067ab9 */ /* 0x000fe20000000a00 */
[----:B------:R-:W-:Y:S01]  /*c310*/  ISETP.GE.AND P6, PT, R11, UR4, PT ;  /* 0x000000040b007c0c */ /* 0x000fe2000bfc6270 */
[----:B------:R-:W-:Y:S01]  /*c320*/  VIADD R14, R0, 0x38 ;  /* 0x00000038000e7836 */ /* 0x000fe20000000000 */
[----:B------:R-:W-:Y:S01]  /*c330*/  ISETP.GE.AND P5, PT, R10, UR4, PT ;  /* 0x000000040a007c0c */ /* 0x000fe2000bfa6270 */
[C---:B------:R-:W-:Y:S01]  /*c340*/  VIADD R15, R0.reuse, 0x40 ;  /* 0x00000040000f7836 */ /* 0x040fe20000000000 */
[C---:B------:R-:W-:Y:S01]  /*c350*/  IADD3 R19, R0.reuse, 0x58, RZ ;  /* 0x0000005800137810 */ /* 0x040fe20007ffe0ff */
[----:B------:R-:W-:-:S02]  /*c360*/  VIADD R16, R0, 0x48 ;  /* 0x0000004800107836 */ /* 0x000fc40000000000 */
[----:B------:R-:W-:Y:S01]  /*c370*/  @!P1 LEA.HI R4, R4, R4, RZ, 0x1 ;  /* 0x0000000404049211 */ /* 0x000fe200078f08ff */
[C---:B------:R-:W-:Y:S01]  /*c380*/  VIADD R18, R0.reuse, 0x50 ;  /* 0x0000005000127836 */ /* 0x040fe20000000000 */
[----:B------:R-:W-:Y:S01]  /*c390*/  @!P2 LEA.HI R5, R5, R5, RZ, 0x1 ;  /* 0x000000050505a211 */ /* 0x000fe200078f08ff */
[----:B------:R-:W-:Y:S01]  /*c3a0*/  VIADD R20, R0, 0x80 ;  /* 0x0000008000147836 */ /* 0x000fe20000000000 */
[----:B------:R-:W-:Y:S02]  /*c3b0*/  @!P1 LOP3.LUT R7, R4, 0xfffffffe, RZ, 0xc0, !PT ;  /* 0xfffffffe04079812 */ /* 0x000fe400078ec0ff */
[----:B------:R-:W-:Y:S01]  /*c3c0*/  @!P2 LOP3.LUT R9, R5, 0xfffffffe, RZ, 0xc0, !PT ;  /* 0xfffffffe0509a812 */ /* 0x000fe200078ec0ff */
[--C-:B--23--:R-:W-:Y:S01]  /*c3d0*/  @!P0 IMAD.WIDE R4, R0, 0x4, R2.reuse ;  /* 0x0000000400048825 */ /* 0x10cfe200078e0202 */
        /* <DEDUP_REMOVED lines=125> */
[----:B------:R-:W-:Y:S01]  /*cbb0*/  @!P1 IMAD.WIDE R12, R13, 0x4, R2 ;  /* 0x000000040d0c9825 */ /* 0x000fe200078e0202 */
[----:B------:R-:W-:Y:S01]  /*cbc0*/  @!P2 ST.E.64 desc[UR6][R10.64], R114 ;  /* 0x000000720a00a985 */ /* 0x000fe2000c101b06 */
[----:B------:R-:W-:Y:S02]  /*cbd0*/  ISETP.GE.AND P2, PT, R16, UR4, PT ;  /* 0x0000000410007c0c */ /* 0x000fe4000bf46270 */
[C---:B------:R-:W-:Y:S01]  /*cbe0*/  VIADD R17, R0.reuse, 0xe8 ;  /* 0x000000e800117836 */ /* 0x040fe20000000000 */
[----:B------:R-:W-:Y:S01]  /*cbf0*/  @!P1 ST.E.64 desc[UR6][R12.64], R118 ;  /* 0x000000760c009985 */ /* 0x000fe2000c101b06 */
[C---:B------:R-:W-:Y:S01]  /*cc00*/  VIADD R20, R0.reuse, 0xf0 ;  /* 0x000000f000147836 */ /* 0x040fe20000000000 */
[----:B------:R-:W-:Y:S01]  /*cc10*/  ISETP.GE.AND P1, PT, R15, UR4, PT ;  /* 0x000000040f007c0c */ /* 0x000fe2000bf26270 */
[----:B------:R-:W-:Y:S01]  /*cc20*/  VIADD R0, R0, 0xf8 ;  /* 0x000000f800007836 */ /* 0x000fe20000000000 */
[----:B0-----:R-:W-:-:S02]  /*cc30*/  @!P5 LOP3.LUT R5, R18, 0xfffffffe, RZ, 0xc0, !PT ;  /* 0xfffffffe1205d812 */ /* 0x001fc400078ec0ff */
[----:B------:R-:W-:Y:S02]  /*cc40*/  @!P6 LEA.HI R19, R19, R19, RZ, 0x1 ;  /* 0x000000131313e211 */ /* 0x000fe400078f08ff */
[----:B------:R-:W-:Y:S01]  /*cc50*/  ISETP.GE.AND P3, PT, R17, UR4, PT ;  /* 0x0000000411007c0c */ /* 0x000fe2000bf66270 */
[----:B------:R-:W-:Y:S01]  /*cc60*/  @!P5 IMAD.WIDE R4, R5, 0x4, R2 ;  /* 0x000000040504d825 */ /* 0x000fe200078e0202 */
[----:B------:R-:W-:Y:S02]  /*cc70*/  ISETP.GE.AND P4, PT, R20, UR4, PT ;  /* 0x0000000414007c0c */ /* 0x000fe4000bf86270 */
[----:B------:R-:W-:Y:S02]  /*cc80*/  @!P0 LEA.HI R14, R14, R14, RZ, 0x1 ;  /* 0x0000000e0e0e8211 */ /* 0x000fe400078f08ff */
[----:B-1----:R-:W-:Y:S01]  /*cc90*/  @!P6 LOP3.LUT R7, R19, 0xfffffffe, RZ, 0xc0, !PT ;  /* 0xfffffffe1307e812 */ /* 0x002fe200078ec0ff */
[----:B------:R0:W-:Y:S01]  /*cca0*/  @!P5 ST.E.64 desc[UR6][R4.64], R122 ;  /* 0x0000007a0400d985 */ /* 0x0001e2000c101b06 */
[----:B--2---:R-:W-:-:S02]  /*ccb0*/  @!P0 LOP3.LUT R9, R14, 0xfffffffe, RZ, 0xc0, !PT ;  /* 0xfffffffe0e098812 */ /* 0x004fc400078ec0ff */
[----:B------:R-:W-:Y:S01]  /*ccc0*/  @!P1 LEA.HI R15, R15, R15, RZ, 0x1 ;  /* 0x0000000f0f0f9211 */ /* 0x000fe200078f08ff */
[--C-:B------:R-:W-:Y:S01]  /*ccd0*/  @!P6 IMAD.WIDE R6, R7, 0x4, R2.reuse ;  /* 0x000000040706e825 */ /* 0x100fe200078e0202 */
[----:B------:R-:W-:Y:S02]  /*cce0*/  @!P2 LEA.HI R16, R16, R16, RZ, 0x1 ;  /* 0x000000101010a211 */ /* 0x000fe400078f08ff */
[----:B------:R-:W-:Y:S02]  /*ccf0*/  @!P3 LEA.HI R17, R17, R17, RZ, 0x1 ;  /* 0x000000111111b211 */ /* 0x000fe400078f08ff */
[----:B------:R1:W-:Y:S01]  /*cd00*/  @!P6 ST.E.64 desc[UR6][R6.64], R126 ;  /* 0x0000007e0600e985 */ /* 0x0003e2000c101b06 */
[----:B------:R-:W-:Y:S02]  /*cd10*/  @!P4 LEA.HI R20, R20, R20, RZ, 0x1 ;  /* 0x000000141414c211 */ /* 0x000fe400078f08ff */
[----:B------:R-:W-:Y:S01]  /*cd20*/  @!P1 LOP3.LUT R15, R15, 0xfffffffe, RZ, 0xc0, !PT ;  /* 0xfffffffe0f0f9812 */ /* 0x000fe200078ec0ff */
[----:B0-----:R-:W-:Y:S01]  /*cd30*/  @!P0 IMAD.WIDE R4, R9, 0x4, R2 ;  /* 0x0000000409048825 */ /* 0x001fe200078e0202 */
[----:B------:R-:W-:-:S02]  /*cd40*/  @!P2 LOP3.LUT R11, R16, 0xfffffffe, RZ, 0xc0, !PT ;  /* 0xfffffffe100ba812 */ /* 0x000fc400078ec0ff */
        /* <DEDUP_REMOVED lines=19> */
.L_x_13464:
[----:B------:R-:W0:Y:S02]  /*ce80*/  S2R R0, SR_TID.X ;  /* 0x0000000000007919 */ /* 0x000e240000002100 */
[----:B0-----:R-:W-:-:S05]  /*ce90*/  VIADD R2, R0, 0xffffff80 ;  /* 0xffffff8000027836 */ /* 0x001fca0000000000 */
[----:B------:R-:W-:-:S13]  /*cea0*/  ISETP.GT.AND P0, PT, R2, 0x7f, PT ;  /* 0x0000007f0200780c */ /* 0x000fda0003f04270 */
[----:B------:R-:W-:Y:S05]  /*ceb0*/  @P0 BRA `(.L_x_13430) ;  /* 0x0000004c00d80947 */ /* 0x000fea0003800000 */
[----:B------:R-:W0:Y:S01]  /*cec0*/  S2R R3, SR_CTAID.X ;  /* 0x0000000000037919 */ /* 0x000e220000002500 */
[----:B------:R-:W3:Y:S01]  /*ced0*/  LDC R6, c[0x0][0xce8] ;  /* 0x00033a00ff067b82 */ /* 0x000ee20000000800 */
[----:B------:R-:W-:Y:S01]  /*cee0*/  ULDC UR4, c[0x0][0xb88] ;  /* 0x0002e20000047ab9 */ /* 0x000fe20000000800 */
[----:B0-----:R-:W-:Y:S02]  /*cef0*/  IMAD R0, R3, 0x80, R0 ;  /* 0x0000008003007824 */ /* 0x001fe400078e0200 */
[----:B---3--:R-:W-:Y:S02]  /*cf00*/  IMAD R3, R6, UR4, RZ ;  /* 0x0000000406037c24 */ /* 0x008fe4000f8e02ff */
[----:B------:R-:W-:-:S05]  /*cf10*/  VIADD R0, R0, 0xffffff80 ;  /* 0xffffff8000007836 */ /* 0x000fca0000000000 */
[----:B------:R-:W-:-:S13]  /*cf20*/  ISETP.GE.AND P0, PT, R0, R3, PT ;  /* 0x000000030000720c */ /* 0x000fda0003f06270 */
[----:B------:R-:W-:Y:S05]  /*cf30*/  @P0 BRA `(.L_x_13430) ;  /* 0x0000004c00b80947 */ /* 0x000fea0003800000 */
[----:B------:R-:W3:Y:S01]  /*cf40*/  LDL R4, [R1] ;  /* 0x0000000001047983 */ /* 0x000ee20000100800 */
[----:B------:R-:W-:Y:S01]  /*cf50*/  ISETP.NE.AND P0, PT, R6, 0x1, PT ;  /* 0x000000010600780c */ /* 0x000fe20003f05270 */
[----:B------:R-:W-:Y:S01]  /*cf60*/  S2UR UR7, SR_CTAID.Z ;  /* 0x00000000000779c3 */ /* 0x000fe20000002700 */
[----:B------:R-:W-:Y:S01]  /*cf70*/  ULDC.64 UR8, c[0x0][0xcd0] ;  /* 0x0003340000087ab9 */ /* 0x000fe20000000a00 */
[----:B------:R-:W-:Y:S01]  /*cf80*/  MOV R5, R0 ;  /* 0x0000000000057202 */ /* 0x000fe20000000f00 */
[----:B------:R-:W-:-:S05]  /*cf90*/  ULDC.64 UR12, c[0x0][0x208] ;  /* 0x00008200000c7ab9 */ /* 0x000fca0000000a00 */
[----:B------:R-:W0:Y:S08]  /*cfa0*/  LDC.64 R10, c[0x0][0xcd8] ;  /* 0x00033600ff0a7b82 */ /* 0x000e300000000a00 */
[----:B------:R-:W4:Y:S08]  /*cfb0*/  @P0 LDC R7, c[0x0][0xcec] ;  /* 0x00033b00ff070b82 */ /* 0x000f300000000800 */
[----:B------:R-:W5:Y:S08]  /*cfc0*/  @P0 LDC R9, c[0x0][0xcf0] ;  /* 0x00033c00ff090b82 */ /* 0x000f700000000800 */
[----:B------:R-:W1:Y:S08]  /*cfd0*/  S2UR UR10, SR_CTAID.Y ;  /* 0x00000000000a79c3 */ /* 0x000e700000002600 */
[----:B------:R-:W1:Y:S01]  /*cfe0*/  LDC R8, c[0x0][0xd50] ;  /* 0x00035400ff087b82 */ /* 0x000e620000000800 */
[----:B---3--:R-:W-:Y:S01]  /*cff0*/  R2UR UR11, R4 ;  /* 0x00000000040b72ca */ /* 0x008fe200000e0000 */
[----:B----4-:R-:W-:-:S05]  /*d000*/  @P0 IMAD.HI.U32 R4, R0, R7, RZ ;  /* 0x0000000700040227 */ /* 0x010fca00078e00ff */
[----:B-----5:R-:W-:-:S07]  /*d010*/  @P0 SHF.R.U32.HI R5, RZ, R9, R4 ;  /* 0x00000009ff050219 */ /* 0x020fce0000011604 */
[----:B------:R-:W-:Y:S02]  /*d020*/  USHF.R.S32.HI UR6, URZ, 0x1f, UR11 ;  /* 0x0000001f3f067899 */ /* 0x000fe4000801140b */
[----:B------:R-:W-:Y:S01]  /*d030*/  IMAD R7, RZ, RZ, -UR11 ;  /* 0x8000000bff077e24 */ /* 0x000fe2000f8e02ff */
[----:B------:R-:W-:Y:S02]  /*d040*/  UIMAD.WIDE.U32 UR4, UR11, UR8, URZ ;  /* 0x000000080b0472a5 */ /* 0x000fe4000f8e003f */
[----:B------:R-:W-:Y:S01]  /*d050*/  UIMAD UR6, UR6, UR8, URZ ;  /* 0x00000008060672a4 */ /* 0x000fe2000f8e023f */
[----:B-1----:R-:W-:Y:S01]  /*d060*/  IMAD R9, R8, R7, UR10 ;  /* 0x0000000a08097e24 */ /* 0x002fe2000f8e0207 */
        /* <DEDUP_REMOVED lines=32> */
.L_x_13428:
[----:B------:R-:W-:-:S08]  /*d270*/  NOP ;  /* 0x0000000000007918 */ /* 0x000fd00000000000 */
[----:B--2---:R-:W0:-:S00]  /*d280*/  USETMAXREG.DEALLOC.CTAPOOL 0x18 ;  /* 0x00000018000079c8 */ /* 0x004e0000080e0500 */
        /* <DEDUP_REMOVED lines=16> */
.L_x_13467:
[----:B------:R-:W-:Y:S01]  /*d390*/  ULDC UR43, c[0x0][0xd50] ;  /* 0x00035400002b7ab9 */ /* 0x000fe20000000800 */
[----:B------:R-:W-:Y:S01]  /*d3a0*/  UMOV UR36, UR6 ;  /* 0x0000000600247c82 */ /* 0x000fe20008000000 */
[----:B------:R-:W-:-:S11]  /*d3b0*/  UISETP.NE.AND UP0, UPT, UR43, 0x1, UPT ;  /* 0x000000012b00788c */ /* 0x000fd6000bf05270 */
[----:B------:R-:W-:Y:S01]  /*d3c0*/  @UP0 ULDC UR4, c[0x0][0xd54] ;  /* 0x0003550000040ab9 */ /* 0x000fe20000000800 */
[----:B------:R-:W-:Y:S01]  /*d3d0*/  @UP0 ULDC UR7, c[0x0][0xd58] ;  /* 0x0003560000070ab9 */ /* 0x000fe20000000800 */
[----:B------:R-:W-:-:S04]  /*d3e0*/  UIMAD.WIDE.U32 UR4, UR6, UR4, URZ ;  /* 0x00000004060472a5 */ /* 0x000fc8000f8e003f */
[----:B------:R-:W-:-:S12]  /*d3f0*/  @UP0 USHF.R.U32.HI UR36, URZ, UR7, UR5 ;  /* 0x000000073f240299 */ /* 0x000fd80008011605 */
.L_x_13468:
        /* <DEDUP_REMOVED lines=75> */
.L_x_13470:
        /* <DEDUP_REMOVED lines=32> */
.L_x_13471:
        /* <DEDUP_REMOVED lines=20> */
.L_x_13473:
        /* <DEDUP_REMOVED lines=15> */
.L_x_13472:
[----:B------:R-:W-:Y:S01]  /*dce0*/  ULDC.64 UR4, c[0x0][0xaf0] ;  /* 0x0002bc0000047ab9 */ /* 0x000fe20000000a00 */
[----:B------:R-:W-:Y:S01]  /*dcf0*/  MOV R18, UR44 ;  /* 0x0000002c00127c02 */ /* 0x000fe20008000f00 */
        /* <DEDUP_REMOVED lines=23> */
.L_x_13558:
        /* <DEDUP_REMOVED lines=9> */
.L_x_13561:
        /* <DEDUP_REMOVED lines=24> */
.L_x_13477:
[----:B------:R-:W-:Y:S01]  /*e080*/  IMAD.MOV.U32 R0, RZ, RZ, 0x1 ;  /* 0x00000001ff007424 */ /* 0x000fe200078e00ff */
[----:B01----:R-:W0:Y:S04]  /*e090*/  S2R R6, SR_TID.X ;  /* 0x0000000000067919 */ /* 0x003e280000002100 */
[----:B------:R-:W-:-:S04]  /*e0a0*/  SHF.L.U32 R0, R0, 0x1f, RZ ;  /* 0x0000001f00007819 */ /* 0x000fc800000006ff */
[----:B------:R-:W1:Y:S01]  /*e0b0*/  SYNCS.PHASECHK.TRANS64.TRYWAIT P0, [UR38+0x32440], R0 ;  /* 0x03244000ff0075a7 */ /* 0x000e620008000166 */
[----:B0-----:R-:W-:-:S04]  /*e0c0*/  LOP3.LUT R2, R6, 0x7f, RZ, 0xc0, !PT ;  /* 0x0000007f06027812 */ /* 0x001fc800078ec0ff */
[----:B------:R-:W-:Y:S01]  /*e0d0*/  ISETP.NE.AND P1, PT, R2, RZ, PT ;  /* 0x000000ff0200720c */ /* 0x000fe20003f25270 */
[----:B-1----:R-:W-:-:S12]  /*e0e0*/  @!P0 BRA `(.L_x_13478) ;  /* 0x0000004000648947 */ /* 0x002fd80003800000 */
.L_x_13562:
[----:B------:R-:W-:Y:S05]  /*e0f0*/  @P1 BRA `(.L_x_13479) ;  /* 0x0000000000181947 */ /* 0x000fea0003800000 */
[----:B------:R-:W1:Y:S01]  /*e100*/  S2R R2, SR_TID.X ;  /* 0x0000000000027919 */ /* 0x000e620000002100 */
[----:B0-----:R-:W-:-:S04]  /*e110*/  IMAD.MOV.U32 R0, RZ, RZ, 0x3000 ;  /* 0x00003000ff007424 */ /* 0x001fc800078e00ff */
[----:B------:R2:W-:Y:S01]  /*e120*/  SYNCS.ARRIVE.TRANS64 RZ, [UR38+0x32430], R0 ;  /* 0x03243000ffff79a7 */ /* 0x0005e20008000026 */
[----:B-1----:R-:W-:-:S13]  /*e130*/  LOP3.LUT P0, RZ, R2, 0x1f, RZ, 0xc0, !PT ;  /* 0x0000001f02ff7812 */ /* 0x002fda000780c0ff */
[----:B--2---:R-:W-:Y:S05]  /*e140*/  @!P0 BRA `(.L_x_13479) ;  /* 0x0000000000048947 */ /* 0x004fea0003800000 */
[----:B------:R-:W-:Y:S01]  /*e150*/  BPT.TRAP 0x1 ;  /* 0x000000040000795c */ /* 0x000fe20000300000 */
.L_x_13479:
        /* <DEDUP_REMOVED lines=18> */
.L_x_13475:
        /* <DEDUP_REMOVED lines=15> */
[----:B------:R-:W-:Y:S02]  /*e370*/  IMAD.U32 R5, RZ, RZ, UR7 ;  /* 0x00000007ff057e24 */ /* 0x000fe4000f8e00ff */
[----:B0-----:R-:W-:Y:S02]  /*e380*/  IMAD.U32 R6, RZ, RZ, UR8 ;  /* 0x00000008ff067e24 */ /* 0x001fe4000f8e00ff */
[----:B------:R-:W-:-:S02]  /*e390*/  IMAD.U32 R7, RZ, RZ, UR9 ;  /* 0x00000009ff077e24 */ /* 0x000fc4000f8e00ff */
[----:B------:R-:W-:Y:S02]  /*e3a0*/  IMAD.U32 R11, RZ, RZ, UR5 ;  /* 0x00000005ff0b7e24 */ /* 0x000fe4000f8e00ff */
[----:B------:R-:W-:Y:S02]  /*e3b0*/  IMAD.MOV.U32 R8, RZ, RZ, 0x70 ;  /* 0x00000070ff087424 */ /* 0x000fe400078e00ff */
[----:B------:R-:W-:Y:S02]  /*e3c0*/  IMAD.MOV.U32 R12, RZ, RZ, 0x1 ;  /* 0x00000001ff0c7424 */ /* 0x000fe400078e00ff */
[----:B------:R-:W-:-:S07]  /*e3d0*/  IMAD.MOV.U32 R13, RZ, RZ, RZ ;  /* 0x000000ffff0d7224 */ /* 0x000fce00078e00ff */
[----:B------:R-:W-:-:S07]  /*e3e0*/  LEPC R20, `(.L_x_13480) ;  /* 0x000000001014794e */ /* 0x000fce0000000000 */
[----:B-1----:R-:W-:Y:S05]  /*e3f0*/  CALL.ABS.NOINC R2 ;  /* 0x0000000002007343 */ /* 0x002fea0003c00000 */
.L_x_13480:
        /* <DEDUP_REMOVED lines=22> */
[----:B---3--:R-:W-:Y:S01]  /*e560*/  IMAD R10, R8, 0x80, R3 ;  /* 0x00000080080a7824 */ /* 0x008fe200078e0203 */
[----:B------:R-:W-:-:S03]  /*e570*/  MOV R3, UR6 ;  /* 0x0000000600037c02 */ /* 0x000fc60008000f00 */
        /* <DEDUP_REMOVED lines=24> */
[C---:B--2---:R-:W-:Y:S02]  /*e700*/  LOP3.LUT R10, R2.reuse, 0x38, RZ, 0xc0, !PT ;  /* 0x00000038020a7812 */ /* 0x044fe400078ec0ff */
[----:B------:R-:W-:Y:S02]  /*e710*/  LOP3.LUT R2, R2, 0x1f8, RZ, 0xc0, !PT ;  /* 0x000001f802027812 */ /* 0x000fe400078ec0ff */
[----:B------:R-:W-:Y:S01]  /*e720*/  ISETP.GE.AND P0, PT, R10, UR4, PT ;  /* 0x000000040a007c0c */ /* 0x000fe2000bf06270 */
[----:B------:R-:W-:Y:S01]  /*e730*/  UMOV UR4, 0xffffffff ;  /* 0xffffffff00047882 */ /* 0x000fe20000000000 */
[----:B------:R-:W-:Y:S02]  /*e740*/  LOP3.LUT R5, R2, 0x38, R13, 0x78, !PT ;  /* 0x0000003802057812 */ /* 0x000fe400078e780d */
[----:B------:R-:W-:-:S04]  /*e750*/  SHF.L.U32 R2, R12, 0x3, RZ ;  /* 0x000000030c027819 */ /* 0x000fc800000006ff */
[----:B------:R-:W-:-:S05]  /*e760*/  LOP3.LUT R9, R5, 0x200, R2, 0xf8, !PT ;  /* 0x0000020005097812 */ /* 0x000fca00078ef802 */
[----:B------:R0:W-:Y:S01]  /*e770*/  STL [R1], R9 ;  /* 0x0000000901007387 */ /* 0x0001e20000100800 */
[----:B------:R-:W-:Y:S05]  /*e780*/  BRA.DIV UR4, `(.L_x_13481) ;  /* 0x0000003a04d47947 */ /* 0x000fea000b800000 */
[----:B------:R-:W1:Y:S01]  /*e790*/  SHFL.IDX PT, R5, R0, RZ, 0x181f ;  /* 0x00181fff00057589 */ /* 0x000e6200000e0000 */
[----:B------:R-:W-:Y:S01]  /*e7a0*/  ULDC UR4, c[0x0][0x288] ;  /* 0x0000a20000047ab9 */ /* 0x000fe20000000800 */
[----:B------:R-:W-:Y:S01]  /*e7b0*/  IMAD R11, R8, 0x80, R6 ;  /* 0x00000080080b7824 */ /* 0x000fe200078e0206 */
[----:B------:R-:W-:Y:S01]  /*e7c0*/  ULDC.64 UR6, c[0x0][0x208] ;  /* 0x0000820000067ab9 */ /* 0x000fe20000000a00 */
[----:B------:R-:W2:Y:S01]  /*e7d0*/  SHFL.IDX PT, R4, R3, RZ, 0x181f ;  /* 0x00181fff03047589 */ /* 0x000ea200000e0000 */
[----:B------:R-:W-:Y:S02]  /*e7e0*/  IMAD R2, R7, UR4, RZ ;  /* 0x0000000407027c24 */ /* 0x000fe4000f8e02ff */
[C---:B------:R-:W-:Y:S01]  /*e7f0*/  VIADD R12, R11.reuse, 0x10 ;  /* 0x000000100b0c7836 */ /* 0x040fe20000000000 */
[----:B------:R-:W3:Y:S02]  /*e800*/  SHFL.IDX PT, R7, R0, 0x1, 0x181f ;  /* 0x00381f0000077f89 */ /* 0x000ee400000e0000 */
[----:B------:R-:W-:-:S02]  /*e810*/  ISETP.GE.AND P1, PT, R11, R2, PT ;  /* 0x000000020b00720c */ /* 0x000fc40003f26270 */
[----:B------:R-:W4:Y:S01]  /*e820*/  SHFL.IDX PT, R6, R3, 0x1, 0x181f ;  /* 0x00381f0003067f89 */ /* 0x000f2200000e0000 */
[----:B------:R-:W-:-:S03]  /*e830*/  ISETP.GE.AND P2, PT, R12, R2, PT ;  /* 0x000000020c00720c */ /* 0x000fc60003f46270 */
[----:B------:R-:W5:Y:S04]  /*e840*/  SHFL.IDX PT, R14, R0, 0x2, 0x181f ;  /* 0x00581f00000e7f89 */ /* 0x000f6800000e0000 */
[----:B------:R-:W-:Y:S03]  /*e850*/  STL [R1+0x4], R11 ;  /* 0x0000040b01007387 */ /* 0x000fe60000100800 */
[----:B------:R-:W-:Y:S01]  /*e860*/  @!P1 LEA R8, R9, UR38, 0x1 ;  /* 0x0000002609089c11 */ /* 0x000fe2000f8e08ff */
[----:B------:R0:W-:Y:S01]  /*e870*/  STL [R1+0x14], R12 ;  /* 0x0000140c01007387 */ /* 0x0001e20000100800 */
[----:B-1----:R-:W-:-:S05]  /*e880*/  @!P1 LEA R5, P3, R10, R5, 0x1 ;  /* 0x000000050a059211 */ /* 0x002fca00078608ff */
[----:B--2---:R-:W-:Y:S02]  /*e890*/  @!P1 IMAD.X R4, RZ, RZ, R4, P3 ;  /* 0x000000ffff049224 */ /* 0x004fe400018e0604 */
[----:B0-----:R-:W-:-:S03]  /*e8a0*/  VIADD R12, R11, 0x20 ;  /* 0x000000200b0c7836 */ /* 0x001fc60000000000 */
[----:B------:R-:W-:-:S04]  /*e8b0*/  @!P1 LOP3.LUT R5, R5, R4, RZ, 0x3c, !PT ;  /* 0x0000000405059212 */ /* 0x000fc800078e3cff */
[C---:B------:R-:W-:Y:S01]  /*e8c0*/  @!P1 LOP3.LUT R4, R5.reuse, R4, RZ, 0x3c, !PT ;  /* 0x0000000405049212 */ /* 0x040fe200078e3cff */
[----:B------:R-:W-:Y:S03]  /*e8d0*/  STL [R1+0x18], R12 ;  /* 0x0000180c01007387 */ /* 0x000fe60000100800 */
[----:B------:R-:W-:-:S05]  /*e8e0*/  @!P1 LOP3.LUT R5, R5, R4, RZ, 0x3c, !PT ;  /* 0x0000000405059212 */ /* 0x000fca00078e3cff */
[----:B------:R3:W-:Y:S02]  /*e8f0*/  @!P1 LDGSTS.E.BYPASS.LTC128B.128 [R8+0x18400], desc[UR6][R4.64], !P0 ;  /* 0x1840000004089fae */ /* 0x0007e4000c101d46 */
[----:B---3--:R-:W-:Y:S02]  /*e900*/  @!P2 LEA R4, P1, R10, R7, 0x1 ;  /* 0x000000070a04a211 */ /* 0x008fe400078208ff */
[----:B------:R-:W-:-:S03]  /*e910*/  @!P2 LEA R7, R9, UR38, 0x1 ;  /* 0x000000260907ac11 */ /* 0x000fc6000f8e08ff */
[----:B----4-:R-:W-:Y:S01]  /*e920*/  @!P2 IMAD.X R5, RZ, RZ, R6, P1 ;  /* 0x000000ffff05a224 */ /* 0x010fe200008e0606 */
[----:B------:R-:W-:-:S04]  /*e930*/  ISETP.GE.AND P1, PT, R12, R2, PT ;  /* 0x000000020c00720c */ /* 0x000fc80003f26270 */
[----:B------:R0:W-:Y:S09]  /*e940*/  @!P2 LDGSTS.E.BYPASS.LTC128B.128 [R7+0x18c00], desc[UR6][R4.64], !P0 ;  /* 0x18c000000407afae */ /* 0x0001f2000c101d46 */
[----:B------:R-:W-:Y:S01]  /*e950*/  @!P1 LEA R6, R9, UR38, 0x1 ;  /* 0x0000002609069c11 */ /* 0x000fe2000f8e08ff */
[----:B0-----:R-:W0:Y:S01]  /*e960*/  SHFL.IDX PT, R4, R3, 0x2, 0x181f ;  /* 0x00581f0003047f89 */ /* 0x001e2200000e0000 */
[----:B-----5:R-:W-:Y:S01]  /*e970*/  @!P1 LEA R5, P2, R10, R14, 0x1 ;  /* 0x0000000e0a059211 */ /* 0x020fe200078408ff */
[----:B------:R-:W-:-:S05]  /*e980*/  VIADD R7, R11, 0x30 ;  /* 0x000000300b077836 */ /* 0x000fca0000000000 */
[----:B------:R1:W-:Y:S01]  /*e990*/  STL [R1+0x1c], R7 ;  /* 0x00001c0701007387 */ /* 0x0003e20000100800 */
[----:B0-----:R-:W-:-:S05]  /*e9a0*/  @!P1 IMAD.X R4, RZ, RZ, R4, P2 ;  /* 0x000000ffff049224 */ /* 0x001fca00010e0604 */
[----:B------:R-:W-:-:S04]  /*e9b0*/  @!P1 LOP3.LUT R5, R5, R4, RZ, 0x3c, !PT ;  /* 0x0000000405059212 */ /* 0x000fc800078e3cff */
[----:B------:R-:W-:-:S04]  /*e9c0*/  @!P1 LOP3.LUT R4, R5, R4, RZ, 0x3c, !PT ;  /* 0x0000000405049212 */ /* 0x000fc800078e3cff */
[----:B------:R-:W-:-:S05]  /*e9d0*/  @!P1 LOP3.LUT R5, R5, R4, RZ, 0x3c, !PT ;  /* 0x0000000405059212 */ /* 0x000fca00078e3cff */
[----:B------:R0:W-:Y:S01]  /*e9e0*/  @!P1 LDGSTS.E.BYPASS.LTC128B.128 [R6+0x19400], desc[UR6][R4.64], !P0 ;  /* 0x1940000004069fae */ /* 0x0001e2000c101d46 */
[----:B------:R-:W-:Y:S01]  /*e9f0*/  ISETP.GE.AND P1, PT, R7, R2, PT ;  /* 0x000000020700720c */ /* 0x000fe20003f26270 */
[----:B-1----:R-:W-:-:S05]  /*ea00*/  VIADD R7, R11, 0x40 ;  /* 0x000000400b077836 */ /* 0x002fca0000000000 */
[----:B------:R-:W-:Y:S04]  /*ea10*/  STL [R1+0x20], R7 ;  /* 0x0000200701007387 */ /* 0x000fe80000100800 */
[----:B0-----:R-:W0:Y:S03]  /*ea20*/  SHFL.IDX PT, R5, R0, 0x3, 0x181f ;  /* 0x00781f0000057f89 */ /* 0x001e2600000e0000 */
[----:B------:R-:W-:Y:S01]  /*ea30*/  @!P1 LEA R6, R9, UR38, 0x1 ;  /* 0x0000002609069c11 */ /* 0x000fe2000f8e08ff */
[----:B------:R-:W1:Y:S01]  /*ea40*/  SHFL.IDX PT, R4, R3, 0x3, 0x181f ;  /* 0x00781f0003047f89 */ /* 0x000e6200000e0000 */
[----:B0-----:R-:W-:-:S04]  /*ea50*/  @!P1 LEA R5, P2, R10, R5, 0x1 ;  /* 0x000000050a059211 */ /* 0x001fc800078408ff */
[----:B-1----:R-:W-:-:S04]  /*ea60*/  @!P1 IADD3.X R4, RZ, R4, RZ, P2, !PT ;  /* 0x00000004ff049210 */ /* 0x002fc800017fe4ff */
        /* <DEDUP_REMOVED lines=40> */
.L_x_13579:
[----:B0-----:R-:W2:Y:S01]  /*ecf0*/  LDL R4, [R1+0x4] ;  /* 0x0000040001047983 */ /* 0x001ea20000100800 */
[----:B------:R-:W-:Y:S01]  /*ed00*/  ULDC.64 UR4, c[0x0][0x208] ;  /* 0x0000820000047ab9 */ /* 0x000fe20000000a00 */
[----:B--2---:R-:W-:-:S05]  /*ed10*/  VIADD R4, R4, 0x70 ;  /* 0x0000007004047836 */ /* 0x004fca0000000000 */
[----:B------:R-:W-:Y:S01]  /*ed20*/  ISETP.GE.AND P1, PT, R4, R2, PT ;  /* 0x000000020400720c */ /* 0x000fe20003f26270 */
[----:B------:R0:W-:-:S12]  /*ed30*/  STL [R1+0x38], R4 ;  /* 0x0000380401007387 */ /* 0x0001d80000100800 */
[----:B------:R-:W-:Y:S02]  /*ed40*/  @!P1 LEA R2, P2, R10, R0, 0x1 ;  /* 0x000000000a029211 */ /* 0x000fe400078408ff */
        /* <DEDUP_REMOVED lines=26> */
[----:B0-----:R-:W-:Y:S01]  /*eef0*/  IMAD.U32 R4, RZ, RZ, UR6 ;  /* 0x00000006ff047e24 */ /* 0x001fe2000f8e00ff */
        /* <DEDUP_REMOVED lines=11> */
.L_x_13482:
[----:B------:R-:W2:Y:S01]  /*efb0*/  LDL.LU.64 R6, [R1+0x30] ;  /* 0x0000300001067983 */ /* 0x000ea20000300a00 */
[----:B------:R-:W-:-:S03]  /*efc0*/  ULDC.64 UR8, c[0x0][0x3e0] ;  /* 0x0000f80000087ab9 */ /* 0x000fc60000000a00 */
[----:B------:R-:W3:Y:S04]  /*efd0*/  LDL.LU R2, [R1+0x40] ;  /* 0x0000400001027983 */ /* 0x000ee80000300800 */
[----:B0-----:R-:W4:Y:S01]  /*efe0*/  LDL.LU R4, [R1+0x8] ;  /* 0x0000080001047983 */ /* 0x001f220000300800 */
[----:B------:R-:W-:Y:S01]  /*eff0*/  UIMAD UR6, UR45, UR8, URZ ;  /* 0x000000082d0672a4 */ /* 0x000fe2000f8e023f */
[----:B------:R-:W0:Y:S03]  /*f000*/  S2R R5, SR_TID.X ;  /* 0x0000000000057919 */ /* 0x000e260000002100 */
[----:B------:R-:W-:Y:S01]  /*f010*/  UIMAD UR6, UR44, UR9, UR6 ;  /* 0x000000092c0672a4 */ /* 0x000fe2000f8e0206 */
[----:B0-----:R-:W-:-:S05]  /*f020*/  IMAD.SHL.U32 R8, R5, 0x8, RZ ;  /* 0x0000000805087824 */ /* 0x001fca00078e00ff */
[----:B------:R-:W-:Y:S02]  /*f030*/  LOP3.LUT R8, R8, 0x38, RZ, 0xc0, !PT ;  /* 0x0000003808087812 */ /* 0x000fe400078ec0ff */
[----:B--2---:R-:W-:Y:S02]  /*f040*/  R2UR UR4, R6 ;  /* 0x00000000060472ca */ /* 0x004fe400000e0000 */
[----:B------:R-:W0:Y:S01]  /*f050*/  LDC R6, c[0x0][0x448] ;  /* 0x00011200ff067b82 */ /* 0x000e220000000800 */
[----:B------:R-:W-:Y:S02]  /*f060*/  R2UR UR5, R7 ;  /* 0x00000000070572ca */ /* 0x000fe400000e0000 */
[----:B---3--:R-:W-:Y:S01]  /*f070*/  R2UR UR5, R2 ;  /* 0x00000000020572ca */ /* 0x008fe200000e0000 */
[----:B----4-:R-:W-:-:S12]  /*f080*/  IMAD.MOV.U32 R2, RZ, RZ, R4 ;  /* 0x000000ffff027224 */ /* 0x010fd800078e0004 */
[----:B------:R-:W-:-:S03]  /*f090*/  UIMAD.WIDE.U32 UR4, UR44, UR8, UR4 ;  /* 0x000000082c0472a5 */ /* 0x000fc6000f8e0004 */
[----:B------:R-:W-:Y:S01]  /*f0a0*/  ULDC.64 UR8, c[0x0][0x3d0] ;  /* 0x0000f40000087ab9 */ /* 0x000fe20000000a00 */
[----:B------:R-:W-:Y:S01]  /*f0b0*/  UIADD3 UR5, UR5, UR6, URZ ;  /* 0x0000000605057290 */ /* 0x000fe2000fffe03f */
[----:B0-----:R-:W-:-:S13]  /*f0c0*/  ISETP.NE.AND P0, PT, R6, 0x1, PT ;  /* 0x000000010600780c */ /* 0x001fda0003f05270 */
[----:B------:R-:W0:Y:S08]  /*f0d0*/  @P0 LDC R0, c[0x0][0x44c] ;  /* 0x00011300ff000b82 */ /* 0x000e300000000800 */
[----:B------:R-:W1:Y:S01]  /*f0e0*/  @P0 LDC R3, c[0x0][0x450] ;  /* 0x00011400ff030b82 */ /* 0x000e620000000800 */
[----:B0-----:R-:W-:-:S05]  /*f0f0*/  @P0 IMAD.HI.U32 R0, R4, R0, RZ ;  /* 0x0000000004000227 */ /* 0x001fca00078e00ff */
[----:B-1----:R-:W-:Y:S01]  /*f100*/  @P0 SHF.R.U32.HI R2, RZ, R3, R0 ;  /* 0x00000003ff020219 */ /* 0x002fe20000011600 */
[----:B------:R-:W-:-:S04]  /*f110*/  IMAD.U32 R3, RZ, RZ, UR8 ;  /* 0x00000008ff037e24 */ /* 0x000fc8000f8e00ff */
        /* <DEDUP_REMOVED lines=14> */
[----:B------:R-:W-:Y:S01]  /*f200*/  LEA R5, P0, R2, UR4, 0x1 ;  /* 0x0000000402057c11 */ /* 0x000fe2000f8008ff */
[----:B------:R-:W-:Y:S01]  /*f210*/  ULDC UR4, c[0x0][0x3b8] ;  /* 0x0000ee0000047ab9 */ /* 0x000fe20000000800 */
[----:B------:R-:W-:Y:S02]  /*f220*/  IADD3 R4, R3, R4, RZ ;  /* 0x0000000403047210 */ /* 0x000fe40007ffe0ff */
        /* <DEDUP_REMOVED lines=13> */
[----:B------:R-:W4:Y:S04]  /*f300*/  LDL.LU R15, [R1+0x18] ;  /* 0x00001800010f7983 */ /* 0x000f280000300800 */
[----:B------:R-:W5:Y:S01]  /*f310*/  LDL.LU R13, [R1+0x1c] ;  /* 0x00001c00010d7983 */ /* 0x000f620000300800 */
[----:B------:R-:W0:Y:S01]  /*f320*/  S2R R7, SR_TID.X ;  /* 0x0000000000077919 */ /* 0x000e220000002100 */
[----:B------:R-:W1:Y:S01]  /*f330*/  S2R R10, SR_TID.X ;  /* 0x00000000000a7919 */ /* 0x000e620000002100 */
[----:B------:R-:W-:Y:S01]  /*f340*/  ULDC.64 UR6, c[0x0][0x208] ;  /* 0x0000820000067ab9 */ /* 0x000fe20000000a00 */
[----:B------:R-:W-:Y:S04]  /*f350*/  SHFL.IDX PT, R6, R4, 0x1, 0x181f ;  /* 0x00381f0004067f89 */ /* 0x000fe800000e0000 */
[----:B------:R-:W5:Y:S01]  /*f360*/  LDL.LU R8, [R1+0x20] ;  /* 0x0000200001087983 */ /* 0x000f620000300800 */
[----:B0-----:R-:W-:Y:S01]  /*f370*/  IMAD.SHL.U32 R12, R7, 0x8, RZ ;  /* 0x00000008070c7824 */ /* 0x001fe200078e00ff */
[----:B-1----:R-:W-:-:S04]  /*f380*/  LOP3.LUT R10, R10, 0x7f, RZ, 0xc0, !PT ;  /* 0x0000007f0a0a7812 */ /* 0x002fc800078ec0ff */
[----:B------:R-:W-:Y:S01]  /*f390*/  LOP3.LUT R12, R12, 0x38, RZ, 0xc0, !PT ;  /* 0x000000380c0c7812 */ /* 0x000fe200078ec0ff */
[----:B------:R-:W-:Y:S02]  /*f3a0*/  IMAD.SHL.U32 R11, R10, 0x8, RZ ;  /* 0x000000080a0b7824 */ /* 0x000fe400078e00ff */
[----:B------:R-:W-:-:S05]  /*f3b0*/  IMAD.SHL.U32 R10, R7, 0x8, RZ ;  /* 0x00000008070a7824 */ /* 0x000fca00078e00ff */
[----:B------:R-:W-:-:S04]  /*f3c0*/  LOP3.LUT R10, R10, 0x1f8, RZ, 0xc0, !PT ;  /* 0x000001f80a0a7812 */ /* 0x000fc800078ec0ff */
[----:B------:R-:W-:-:S04]  /*f3d0*/  LOP3.LUT R10, R10, 0x38, R7, 0x78, !PT ;  /* 0x000000380a0a7812 */ /* 0x000fc800078e7807 */
[----:B------:R-:W-:Y:S02]  /*f3e0*/  LOP3.LUT R10, R10, 0x200, R11, 0xf8, !PT ;  /* 0x000002000a0a7812 */ /* 0x000fe400078ef80b */
[-C--:B--2---:R-:W-:Y:S02]  /*f3f0*/  ISETP.GE.AND P5, PT, R3, R0.reuse, PT ;  /* 0x000000000300720c */ /* 0x084fe40003fa6270 */
[----:B------:R-:W0:Y:S01]  /*f400*/  SHFL.IDX PT, R3, R5, RZ, 0x181f ;  /* 0x00181fff05037589 */ /* 0x000e2200000e0000 */
[----:B---3--:R-:W-:-:S03]  /*f410*/  ISETP.GE.AND P4, PT, R2, R0, PT ;  /* 0x000000000200720c */ /* 0x008fc60003f86270 */
[----:B------:R-:W1:Y:S07]  /*f420*/  SHFL.IDX PT, R2, R4, RZ, 0x181f ;  /* 0x00181fff04027589 */ /* 0x000e6e00000e0000 */
        /* <DEDUP_REMOVED lines=19> */
[----:B------:R-:W-:Y:S04]  /*f560*/  SHFL.IDX PT, R6, R4, 0x2, 0x181f ;  /* 0x00581f0004067f89 */ /* 0x000fe800000e0000 */
[----:B------:R-:W2:Y:S04]  /*f570*/  LDL.LU R15, [R1+0x24] ;  /* 0x00002400010f7983 */ /* 0x000ea80000300800 */
[----:B0-----:R-:W0:Y:S02]  /*f580*/  SHFL.IDX PT, R2, R5, 0x2, 0x181f ;  /* 0x00581f0005027f89 */ /* 0x001e2400000e0000 */
[----:B------:R-:W-:-:S02]  /*f590*/  @!P4 LEA R9, R10, UR38, 0x1 ;  /* 0x000000260a09cc11 */ /* 0x000fc4000f8e08ff */
[----:B0-----:R-:W-:-:S05]  /*f5a0*/  @!P4 LEA R2, P6, R12, R2, 0x1 ;  /* 0x000000020c02c211 */ /* 0x001fca00078c08ff */
[----:B------:R-:W-:-:S05]  /*f5b0*/  @!P4 IMAD.X R3, RZ, RZ, R6, P6 ;  /* 0x000000ffff03c224 */ /* 0x000fca00030e0606 */
[----:B------:R-:W-:Y:S04]  /*f5c0*/  @!P4 LDGSTS.E.BYPASS.LTC128B.128 [R9+0x23400], desc[UR6][R2.64], !P3 ;  /* 0x234000000209cfae */ /* 0x000fe8000d901d46 */
[----:B------:R-:W-:Y:S04]  /*f5d0*/  @!P4 LDGSTS.E.BYPASS.LTC128B.128 [R9+0x27400], desc[UR6][R2.64+0x80], !P0 ;  /* 0x274000800209cfae */ /* 0x000fe8000c101d46 */
[----:B------:R-:W-:Y:S04]  /*f5e0*/  @!P4 LDGSTS.E.BYPASS.LTC128B.128 [R9+0x2b400], desc[UR6][R2.64+0x100], !P1 ;  /* 0x2b4001000209cfae */ /* 0x000fe8000c901d46 */
[----:B------:R0:W-:Y:S01]  /*f5f0*/  @!P4 LDGSTS.E.BYPASS.LTC128B.128 [R9+0x2f400], desc[UR6][R2.64+0x180], !P2 ;  /* 0x2f4001800209cfae */ /* 0x0001e2000d101d46 */
[----:B-----5:R-:W-:-:S03]  /*f600*/  ISETP.GE.AND P4, PT, R13, R0, PT ;  /* 0x000000000d00720c */ /* 0x020fc60003f86270 */
[----:B------:R-:W3:Y:S04]  /*f610*/  LDL.LU R13, [R1+0x28] ;  /* 0x00002800010d7983 */ /* 0x000ee80000300800 */
[----:B------:R-:W0:Y:S04]  /*f620*/  SHFL.IDX PT, R14, R5, 0x3, 0x181f ;  /* 0x00781f00050e7f89 */ /* 0x000e2800000e0000 */
[----:B------:R-:W1:Y:S02]  /*f630*/  SHFL.IDX PT, R6, R4, 0x3, 0x181f ;  /* 0x00781f0004067f89 */ /* 0x000e6400000e0000 */
[----:B------:R-:W-:-:S02]  /*f640*/  @!P4 LEA R7, R10, UR38, 0x1 ;  /* 0x000000260a07cc11 */ /* 0x000fc4000f8e08ff */
[----:B0-----:R-:W-:Y:S02]  /*f650*/  @!P4 LEA R2, P6, R12, R14, 0x1 ;  /* 0x0000000e0c02c211 */ /* 0x001fe400078c08ff */
[----:B------:R-:W0:Y:S03]  /*f660*/  SHFL.IDX PT, R14, R5, 0x4, 0x181f ;  /* 0x00981f00050e7f89 */ /* 0x000e2600000e0000 */
[----:B-1----:R-:W-:Y:S02]  /*f670*/  @!P4 IMAD.X R3, RZ, RZ, R6, P6 ;  /* 0x000000ffff03c224 */ /* 0x002fe400030e0606 */
[----:B------:R-:W1:Y:S04]  /*f680*/  SHFL.IDX PT, R6, R4, 0x4, 0x181f ;  /* 0x00981f0004067f89 */ /* 0x000e6800000e0000 */
[----:B------:R-:W-:Y:S04]  /*f690*/  @!P4 LDGSTS.E.BYPASS.LTC128B.128 [R7+0x23c00], desc[UR6][R2.64], !P3 ;  /* 0x23c000000207cfae */ /* 0x000fe8000d901d46 */
[----:B------:R-:W-:Y:S04]  /*f6a0*/  @!P4 LDGSTS.E.BYPASS.LTC128B.128 [R7+0x27c00], desc[UR6][R2.64+0x80], !P0 ;  /* 0x27c000800207cfae */ /* 0x000fe8000c101d46 */
[----:B------:R-:W-:Y:S04]  /*f6b0*/  @!P4 LDGSTS.E.BYPASS.LTC128B.128 [R7+0x2bc00], desc[UR6][R2.64+0x100], !P1 ;  /* 0x2bc001000207cfae */ /* 0x000fe8000c901d46 */
[----:B------:R4:W-:Y:S01]  /*f6c0*/  @!P4 LDGSTS.E.BYPASS.LTC128B.128 [R7+0x2fc00], desc[UR6][R2.64+0x180], !P2 ;  /* 0x2fc001800207cfae */ /* 0x0009e2000d101d46 */
[----:B------:R-:W-:-:S13]  /*f6d0*/  ISETP.GE.AND P4, PT, R8, R0, PT ;  /* 0x000000000800720c */ /* 0x000fda0003f86270 */
[----:B0-----:R-:W-:-:S04]  /*f6e0*/  @!P4 LEA R8, P6, R12, R14, 0x1 ;  /* 0x0000000e0c08c211 */ /* 0x001fc800078c08ff */
[----:B-1----:R-:W-:Y:S01]  /*f6f0*/  @!P4 IADD3.X R21, RZ, R6, RZ, P6, !PT ;  /* 0x00000006ff15c210 */ /* 0x002fe200037fe4ff */
[----:B------:R-:W0:Y:S01]  /*f700*/  SHFL.IDX PT, R14, R5, 0x5, 0x181f ;  /* 0x00b81f00050e7f89 */ /* 0x000e2200000e0000 */
[----:B------:R-:W-:Y:S01]  /*f710*/  @!P4 LEA R9, R10, UR38, 0x1 ;  /* 0x000000260a09cc11 */ /* 0x000fe2000f8e08ff */
[----:B----4-:R-:W-:Y:S02]  /*f720*/  @!P4 IMAD.MOV.U32 R2, RZ, RZ, R8 ;  /* 0x000000ffff02c224 */ /* 0x010fe400078e0008 */
[----:B------:R-:W-:Y:S01]  /*f730*/  @!P4 IMAD.MOV.U32 R3, RZ, RZ, R21 ;  /* 0x000000ffff03c224 */ /* 0x000fe200078e0015 */
[----:B------:R-:W1:Y:S04]  /*f740*/  SHFL.IDX PT, R6, R4, 0x5, 0x181f ;  /* 0x00b81f0004067f89 */ /* 0x000e6800000e0000 */
[----:B------:R-:W-:Y:S04]  /*f750*/  @!P4 LDGSTS.E.BYPASS.LTC128B.128 [R9+0x24400], desc[UR6][R2.64], !P3 ;  /* 0x244000000209cfae */ /* 0x000fe8000d901d46 */
[----:B------:R-:W-:Y:S04]  /*f760*/  @!P4 LDGSTS.E.BYPASS.LTC128B.128 [R9+0x28400], desc[UR6][R2.64+0x80], !P0 ;  /* 0x284000800209cfae */ /* 0x000fe8000c101d46 */
[----:B------:R-:W-:Y:S04]  /*f770*/  @!P4 LDGSTS.E.BYPASS.LTC128B.128 [R9+0x2c400], desc[UR6][R2.64+0x100], !P1 ;  /* 0x2c4001000209cfae */ /* 0x000fe8000c901d46 */
[----:B------:R4:W-:Y:S01]  /*f780*/  @!P4 LDGSTS.E.BYPASS.LTC128B.128 [R9+0x30400], desc[UR6][R2.64+0x180], !P2 ;  /* 0x304001800209cfae */ /* 0x0009e2000d101d46 */
[----:B--2---:R-:W-:-:S13]  /*f790*/  ISETP.GE.AND P4, PT, R15, R0, PT ;  /* 0x000000000f00720c */ /* 0x004fda0003f86270 */
[----:B0-----:R-:W-:-:S05]  /*f7a0*/  @!P4 LEA R14, P6, R12, R14, 0x1 ;  /* 0x0000000e0c0ec211 */ /* 0x001fca00078c08ff */
[----:B-1----:R-:W-:Y:S02]  /*f7b0*/  @!P4 IMAD.X R21, RZ, RZ, R6, P6 ;  /* 0x000000ffff15c224 */ /* 0x002fe400030e0606 */
[----:B----4-:R-:W-:Y:S02]  /*f7c0*/  @!P4 IMAD.MOV.U32 R2, RZ, RZ, R14 ;  /* 0x000000ffff02c224 */ /* 0x010fe400078e000e */
        /* <DEDUP_REMOVED lines=8> */
[----:B---3--:R-:W-:-:S13]  /*f850*/  ISETP.GE.AND P4, PT, R13, R0, PT ;  /* 0x000000000d00720c */ /* 0x008fda0003f86270 */
[----:B0-----:R-:W-:-:S05]  /*f860*/  @!P4 LEA R14, P6, R12, R14, 0x1 ;  /* 0x0000000e0c0ec211 */ /* 0x001fca00078c08ff */
[----:B-1----:R-:W-:Y:S01]  /*f870*/  @!P4 IMAD.X R9, RZ, RZ, R6, P6 ;  /* 0x000000ffff09c224 */ /* 0x002fe200030e0606 */
[----:B------:R-:W-:Y:S01]  /*f880*/  @!P4 LEA R21, R10, UR38, 0x1 ;  /* 0x000000260a15cc11 */ /* 0x000fe2000f8e08ff */
[----:B--2---:R-:W-:-:S03]  /*f890*/  @!P4 IMAD.MOV.U32 R2, RZ, RZ, R14 ;  /* 0x000000ffff02c224 */ /* 0x004fc600078e000e */
[----:B------:R-:W-:Y:S01]  /*f8a0*/  @!P4 MOV R3, R9 ;  /* 0x000000090003c202 */ /* 0x000fe20000000f00 */
[----:B------:R0:W1:Y:S04]  /*f8b0*/  SHFL.IDX PT, R6, R4, 0x7, 0x181f ;  /* 0x00f81f0004067f89 */ /* 0x00006800000e0000 */
[----:B------:R0:W-:Y:S04]  /*f8c0*/  @!P4 LDGSTS.E.BYPASS.LTC128B.128 [R21+0x25400], desc[UR6][R2.64], !P3 ;  /* 0x254000000215cfae */ /* 0x0001e8000d901d46 */
[----:B------:R0:W-:Y:S04]  /*f8d0*/  @!P4 LDGSTS.E.BYPASS.LTC128B.128 [R21+0x29400], desc[UR6][R2.64+0x80], !P0 ;  /* 0x294000800215cfae */ /* 0x0001e8000c101d46 */
[----:B------:R0:W-:Y:S04]  /*f8e0*/  @!P4 LDGSTS.E.BYPASS.LTC128B.128 [R21+0x2d400], desc[UR6][R2.64+0x100], !P1 ;  /* 0x2d4001000215cfae */ /* 0x0001e8000c901d46 */
[----:B------:R0:W-:Y:S04]  /*f8f0*/  @!P4 LDGSTS.E.BYPASS.LTC128B.128 [R21+0x31400], desc[UR6][R2.64+0x180], !P2 ;  /* 0x314001800215cfae */ /* 0x0001e8000d101d46 */
[----:B------:R0:W2:Y:S02]  /*f900*/  SHFL.IDX PT, R14, R5, 0x7, 0x181f ;  /* 0x00f81f00050e7f89 */ /* 0x0000a400000e0000 */
.L_x_13597:
[----:B------:R-:W3:Y:S01]  /*f910*/  LDL.LU R10, [R1+0x38] ;  /* 0x00003800010a7983 */ /* 0x000ee20000300800 */
[----:B------:R-:W-:Y:S01]  /*f920*/  BSSY B0, `(.L_x_13484) ;  /* 0x0000018000007945 */ /* 0x000fe20003800000 */
[----:B---3--:R-:W-:-:S13]  /*f930*/  ISETP.GE.AND P4, PT, R10, R0, PT ;  /* 0x000000000a00720c */ /* 0x008fda0003f86270 */
[----:B------:R-:W-:Y:S05]  /*f940*/  @P4 BRA `(.L_x_13485) ;  /* 0x0000000000544947 */ /* 0x000fea0003800000 */
[----:B------:R-:W3:Y:S01]  /*f950*/  S2R R10, SR_TID.X ;  /* 0x00000000000a7919 */ /* 0x000ee20000002100 */
[----:B------:R-:W-:Y:S01]  /*f960*/  ULDC.64 UR4, c[0x0][0x208] ;  /* 0x0000820000047ab9 */ /* 0x000fe20000000a00 */
[----:B0-----:R-:W0:Y:S01]  /*f970*/  S2R R3, SR_TID.X ;  /* 0x0000000000037919 */ /* 0x001e220000002100 */
[----:B---3--:R-:W-:Y:S01]  /*f980*/  LOP3.LUT R10, R10, 0x7f, RZ, 0xc0, !PT ;  /* 0x0000007f0a0a7812 */ /* 0x008fe200078ec0ff */
[----:B0-----:R-:W-:-:S04]  /*f990*/  IMAD.SHL.U32 R2, R3, 0x8, RZ ;  /* 0x0000000803027824 */ /* 0x001fc800078e00ff */
        /* <DEDUP_REMOVED lines=16> */
.L_x_13485:
[----:B------:R-:W-:Y:S05]  /*faa0*/  BSYNC B0 ;  /* 0x0000000000007941 */ /* 0x000fea0003800000 */
.L_x_13484:
        /* <DEDUP_REMOVED lines=9> */
.L_x_13598:
        /* <DEDUP_REMOVED lines=9> */
.L_x_13599:
        /* <DEDUP_REMOVED lines=8> */
.L_x_13491:
[----:B------:R-:W-:Y:S05]  /*fc50*/  BSYNC B1 ;  /* 0x0000000000017941 */ /* 0x000fea0003800000 */
.L_x_13490:
        /* <DEDUP_REMOVED lines=11> */
.L_x_13492:
        /* <DEDUP_REMOVED lines=13> */
.L_x_13493:
        /* <DEDUP_REMOVED lines=13> */
.L_x_13494:
        /* <DEDUP_REMOVED lines=13> */
.L_x_13495:
        /* <DEDUP_REMOVED lines=8> */
.L_x_13488:
[----:B------:R-:W-:Y:S05]  /*10000*/  BSYNC B0 ;  /* 0x0000000000007941 */ /* 0x000fea0003800000 */
.L_x_13487:
[----:B0-----:R-:W3:Y:S01]  /*10010*/  LDL.LU R3, [R1+0x2c] ;  /* 0x00002c0001037983 */ /* 0x001ee20000300800 */
[----:B------:R-:W-:Y:S02]  /*10020*/  IMAD.MOV.U32 R8, RZ, RZ, RZ ;  /* 0x000000ffff087224 */ /* 0x000fe400078e00ff */
[----:B-1----:R-:W-:Y:S01]  /*10030*/  IMAD.MOV.U32 R6, RZ, RZ, 0x1 ;  /* 0x00000001ff067424 */ /* 0x002fe200078e00ff */
[----:B---3--:R-:W-:-:S04]  /*10040*/  IADD3 R7, R3, -0x2, RZ ;  /* 0xfffffffe03077810 */ /* 0x008fc80007ffe0ff */
        /* <DEDUP_REMOVED lines=25> */
[----:B------:R-:W-:-:S07]  /*101e0*/  MOV R9, UR4 ;  /* 0x0000000400097c02 */ /* 0x000fce0008000f00 */
.L_x_13529:
        /* <DEDUP_REMOVED lines=28> */
.L_x_13499:
[----:B------:R-:W1:Y:S01]  /*103b0*/  S2R R2, SR_TID.X ;  /* 0x0000000000027919 */ /* 0x000e620000002100 */
[----:B------:R-:W-:Y:S01]  /*103c0*/  BSSY B2, `(.L_x_13500) ;  /* 0x0000006000027945 */ /* 0x000fe20003800000 */
[----:B-1----:R-:W-:Y:S02]  /*103d0*/  LOP3.LUT R3, R2, 0x7f, RZ, 0xc0, !PT ;  /* 0x0000007f02037812 */ /* 0x002fe400078ec0ff */
[----:B------:R-:W-:Y:S02]  /*103e0*/  SHF.L.U32 R2, R0, 0x1f, RZ ;  /* 0x0000001f00027819 */ /* 0x000fe400000006ff */
[----:B------:R-:W-:Y:S02]  /*103f0*/  ISETP.NE.AND P2, PT, R3, RZ, PT ;  /* 0x000000ff0300720c */ /* 0x000fe40003f45270 */
[----:B------:R-:W1:Y:S02]  /*10400*/  SYNCS.PHASECHK.TRANS64.TRYWAIT P0, [UR38+0x32448], R2 ;  /* 0x03244802ff0075a7 */ /* 0x000e640008000166 */
[----:B-1----:R-:W-:Y:S09]  /*10410*/  @!P0 BRA `(.L_x_13501) ;  /* 0x0000003800388947 */ /* 0x002ff20003800000 */
.L_x_13600:
[----:B------:R-:W-:Y:S05]  /*10420*/  BSYNC B2 ;  /* 0x0000000000027941 */ /* 0x000fea0003800000 */
.L_x_13500:
[----:B------:R-:W-:Y:S04]  /*10430*/  BSSY B2, `(.L_x_13502) ;  /* 0x0000007000027945 */ /* 0x000fe80003800000 */
[----:B------:R-:W-:Y:S05]  /*10440*/  @P2 BRA `(.L_x_13503) ;  /* 0x0000000000142947 */ /* 0x000fea0003800000 */
[----:B------:R-:W-:Y:S01]  /*10450*/  ISETP.NE.AND P0, PT, R10, RZ, PT ;  /* 0x000000ff0a00720c */ /* 0x000fe20003f05270 */
[----:B-1----:R-:W-:-:S04]  /*10460*/  IMAD.MOV.U32 R3, RZ, RZ, 0x3000 ;  /* 0x00003000ff037424 */ /* 0x002fc800078e00ff */
[----:B------:R3:W-:Y:S08]  /*10470*/  SYNCS.ARRIVE.TRANS64 RZ, [UR38+0x32438], R3 ;  /* 0x03243803ffff79a7 */ /* 0x0007f00008000026 */
[----:B---3--:R-:W-:Y:S05]  /*10480*/  @!P0 BRA `(.L_x_13503) ;  /* 0x0000000000048947 */ /* 0x008fea0003800000 */
[----:B------:R-:W-:Y:S01]  /*10490*/  BPT.TRAP 0x1 ;  /* 0x000000040000795c */ /* 0x000fe20000300000 */
.L_x_13503:
[----:B------:R-:W-:Y:S05]  /*104a0*/  BSYNC B2 ;  /* 0x0000000000027941 */ /* 0x000fea0003800000 */
.L_x_13502:
        /* <DEDUP_REMOVED lines=11> */
.L_x_13504:
        /* <DEDUP_REMOVED lines=10> */
.L_x_13601:
[----:B------:R-:W-:Y:S05]  /*10600*/  BSYNC B2 ;  /* 0x0000000000027941 */ /* 0x000fea0003800000 */
.L_x_13505:
        /* <DEDUP_REMOVED lines=9> */
.L_x_13508:
[----:B------:R-:W-:Y:S05]  /*106a0*/  BSYNC B2 ;  /* 0x0000000000027941 */ /* 0x000fea0003800000 */
.L_x_13507:
        /* <DEDUP_REMOVED lines=9> */
.L_x_13509:
        /* <DEDUP_REMOVED lines=13> */
.L_x_13510:
        /* <DEDUP_REMOVED lines=13> */
.L_x_13511:
        /* <DEDUP_REMOVED lines=13> */
.L_x_13512:
        /* <DEDUP_REMOVED lines=8> */
.L_x_13498:
[----:B------:R-:W-:Y:S05]  /*10a30*/  BSYNC B1 ;  /* 0x0000000000017941 */ /* 0x000fea0003800000 */
.L_x_13497:
        /* <DEDUP_REMOVED lines=26> */
.L_x_13515:
[----:B------:R-:W1:Y:S01]  /*10be0*/  S2R R2, SR_TID.X ;  /* 0x0000000000027919 */ /* 0x000e620000002100 */
[----:B------:R-:W-:Y:S01]  /*10bf0*/  BSSY B2, `(.L_x_13516) ;  /* 0x0000006000027945 */ /* 0x000fe20003800000 */
[----:B-1----:R-:W-:Y:S02]  /*10c00*/  LOP3.LUT R3, R2, 0x7f, RZ, 0xc0, !PT ;  /* 0x0000007f02037812 */ /* 0x002fe400078ec0ff */
[----:B------:R-:W-:Y:S02]  /*10c10*/  SHF.L.U32 R2, R0, 0x1f, RZ ;  /* 0x0000001f00027819 */ /* 0x000fe400000006ff */
[----:B------:R-:W-:Y:S02]  /*10c20*/  ISETP.NE.AND P2, PT, R3, RZ, PT ;  /* 0x000000ff0300720c */ /* 0x000fe40003f45270 */
[----:B------:R-:W1:Y:S02]  /*10c30*/  SYNCS.PHASECHK.TRANS64.TRYWAIT P0, [UR38+0x32440], R2 ;  /* 0x03244002ff0075a7 */ /* 0x000e640008000166 */
[----:B-1----:R-:W-:Y:S09]  /*10c40*/  @!P0 BRA `(.L_x_13517) ;  /* 0x00000030005c8947 */ /* 0x002ff20003800000 */
.L_x_13602:
[----:B------:R-:W-:Y:S05]  /*10c50*/  BSYNC B2 ;  /* 0x0000000000027941 */ /* 0x000fea0003800000 */
.L_x_13516:
[----:B------:R-:W-:Y:S04]  /*10c60*/  BSSY B2, `(.L_x_13518) ;  /* 0x0000007000027945 */ /* 0x000fe80003800000 */
[----:B------:R-:W-:Y:S05]  /*10c70*/  @P2 BRA `(.L_x_13519) ;  /* 0x0000000000142947 */ /* 0x000fea0003800000 */
[----:B------:R-:W-:Y:S02]  /*10c80*/  ISETP.NE.AND P0, PT, R10, RZ, PT ;  /* 0x000000ff0a00720c */ /* 0x000fe40003f05270 */
[----:B-1----:R-:W-:-:S04]  /*10c90*/  MOV R3, 0x3000 ;  /* 0x0000300000037802 */ /* 0x002fc80000000f00 */
[----:B------:R3:W-:Y:S07]  /*10ca0*/  SYNCS.ARRIVE.TRANS64 RZ, [UR38+0x32430], R3 ;  /* 0x03243003ffff79a7 */ /* 0x0007ee0008000026 */
[----:B------:R-:W-:Y:S05]  /*10cb0*/  @!P0 BRA `(.L_x_13519) ;  /* 0x0000000000048947 */ /* 0x000fea0003800000 */
[----:B------:R-:W-:Y:S01]  /*10cc0*/  BPT.TRAP 0x1 ;  /* 0x000000040000795c */ /* 0x000fe20000300000 */
.L_x_13519:
[----:B------:R-:W-:Y:S05]  /*10cd0*/  BSYNC B2 ;  /* 0x0000000000027941 */ /* 0x000fea0003800000 */
.L_x_13518:
        /* <DEDUP_REMOVED lines=11> */
.L_x_13520:
        /* <DEDUP_REMOVED lines=11> */
.L_x_13603:
[----:B------:R-:W-:Y:S05]  /*10e40*/  BSYNC B2 ;  /* 0x0000000000027941 */ /* 0x000fea0003800000 */
.L_x_13521:
[----:B------:R-:W-:Y:S01]  /*10e50*/  BSSY B2, `(.L_x_13523) ;  /* 0x0000009000027945 */ /* 0x000fe20003800000 */
[----:B01----:R-:W-:Y:S02]  /*10e60*/  IMAD.MOV.U32 R2, RZ, RZ, 0x0 ;  /* 0x00000000ff027424 */ /* 0x003fe400078e00ff */
[----:B---3--:R-:W-:Y:S01]  /*10e70*/  IMAD.MOV.U32 R3, RZ, RZ, 0x14f00000 ;  /* 0x14f00000ff037424 */ /* 0x008fe200078e00ff */
[----:B------:R-:W-:Y:S06]  /*10e80*/  @P2 BRA `(.L_x_13524) ;  /* 0x0000000000142947 */ /* 0x000fec0003800000 */
[----:B------:R-:W-:Y:S01]  /*10e90*/  ISETP.NE.AND P0, PT, R10, RZ, PT ;  /* 0x000000ff0a00720c */ /* 0x000fe20003f05270 */
[----:B------:R-:W-:-:S04]  /*10ea0*/  IMAD.MOV.U32 R5, RZ, RZ, 0xc000 ;  /* 0x0000c000ff057424 */ /* 0x000fc800078e00ff */
[----:B------:R0:W-:Y:S08]  /*10eb0*/  SYNCS.ARRIVE.TRANS64 RZ, [UR38+0x32450], R5 ;  /* 0x03245005ffff79a7 */ /* 0x0001f00008000026 */
[----:B0-----:R-:W-:Y:S05]  /*10ec0*/  @!P0 BRA `(.L_x_13524) ;  /* 0x0000000000048947 */ /* 0x001fea0003800000 */
[----:B------:R-:W-:Y:S01]  /*10ed0*/  BPT.TRAP 0x1 ;  /* 0x000000040000795c */ /* 0x000fe20000300000 */
.L_x_13524:
[----:B------:R-:W-:Y:S05]  /*10ee0*/  BSYNC B2 ;  /* 0x0000000000027941 */ /* 0x000fea0003800000 */
.L_x_13523:
        /* <DEDUP_REMOVED lines=9> */
.L_x_13525:
        /* <DEDUP_REMOVED lines=13> */
.L_x_13526:
        /* <DEDUP_REMOVED lines=13> */
.L_x_13527:
        /* <DEDUP_REMOVED lines=13> */
.L_x_13528:
        /* <DEDUP_REMOVED lines=8> */
.L_x_13514:
[----:B------:R-:W-:Y:S05]  /*11270*/  BSYNC B1 ;  /* 0x0000000000017941 */ /* 0x000fea0003800000 */
.L_x_13513:
[----:B------:R-:W-:Y:S01]  /*11280*/  VIADD R7, R7, 0xfffffffe ;  /* 0xfffffffe07077836 */ /* 0x000fe20000000000 */
[----:B------:R-:W-:Y:S06]  /*11290*/  @P1 BRA `(.L_x_13529) ;  /* 0xffffffec00d41947 */ /* 0x000fec000383ffff */
[----:B------:R-:W-:Y:S05]  /*112a0*/  BSYNC B0 ;  /* 0x0000000000007941 */ /* 0x000fea0003800000 */
.L_x_13496:
        /* <DEDUP_REMOVED lines=26> */
.L_x_13532:
[----:B------:R-:W1:Y:S01]  /*11450*/  S2R R2, SR_TID.X ;  /* 0x0000000000027919 */ /* 0x000e620000002100 */
[----:B------:R-:W-:Y:S01]  /*11460*/  BSSY B1, `(.L_x_13533) ;  /* 0x0000006000017945 */ /* 0x000fe20003800000 */
[----:B-1----:R-:W-:Y:S02]  /*11470*/  LOP3.LUT R3, R2, 0x7f, RZ, 0xc0, !PT ;  /* 0x0000007f02037812 */ /* 0x002fe400078ec0ff */
[----:B------:R-:W-:Y:S02]  /*11480*/  SHF.L.U32 R2, R0, 0x1f, RZ ;  /* 0x0000001f00027819 */ /* 0x000fe400000006ff */
[----:B------:R-:W-:Y:S02]  /*11490*/  ISETP.NE.AND P1, PT, R3, RZ, PT ;  /* 0x000000ff0300720c */ /* 0x000fe40003f25270 */
[----:B------:R-:W1:Y:S02]  /*114a0*/  SYNCS.PHASECHK.TRANS64.TRYWAIT P0, [UR38+0x32448], R2 ;  /* 0x03244802ff0075a7 */ /* 0x000e640008000166 */
[----:B-1----:R-:W-:Y:S09]  /*114b0*/  @!P0 BRA `(.L_x_13534) ;  /* 0x0000002800708947 */ /* 0x002ff20003800000 */
.L_x_13604:
[----:B------:R-:W-:Y:S05]  /*114c0*/  BSYNC B1 ;  /* 0x0000000000017941 */ /* 0x000fea0003800000 */
.L_x_13533:
[----:B------:R-:W-:Y:S04]  /*114d0*/  BSSY B1, `(.L_x_13535) ;  /* 0x0000007000017945 */ /* 0x000fe80003800000 */
[----:B------:R-:W-:Y:S05]  /*114e0*/  @P1 BRA `(.L_x_13536) ;  /* 0x0000000000141947 */ /* 0x000fea0003800000 */
[----:B------:R-:W-:Y:S01]  /*114f0*/  ISETP.NE.AND P0, PT, R10, RZ, PT ;  /* 0x000000ff0a00720c */ /* 0x000fe20003f05270 */
[----:B-1----:R-:W-:-:S04]  /*11500*/  IMAD.MOV.U32 R3, RZ, RZ, 0x3000 ;  /* 0x00003000ff037424 */ /* 0x002fc800078e00ff */
[----:B------:R3:W-:Y:S08]  /*11510*/  SYNCS.ARRIVE.TRANS64 RZ, [UR38+0x32438], R3 ;  /* 0x03243803ffff79a7 */ /* 0x0007f00008000026 */
[----:B---3--:R-:W-:Y:S05]  /*11520*/  @!P0 BRA `(.L_x_13536) ;  /* 0x0000000000048947 */ /* 0x008fea0003800000 */
[----:B------:R-:W-:Y:S01]  /*11530*/  BPT.TRAP 0x1 ;  /* 0x000000040000795c */ /* 0x000fe20000300000 */
.L_x_13536:
[----:B------:R-:W-:Y:S05]  /*11540*/  BSYNC B1 ;  /* 0x0000000000017941 */ /* 0x000fea0003800000 */
.L_x_13535:
        /* <DEDUP_REMOVED lines=11> */
.L_x_13537:
        /* <DEDUP_REMOVED lines=11> */
.L_x_13605:
[----:B------:R-:W-:Y:S05]  /*116b0*/  BSYNC B1 ;  /* 0x0000000000017941 */ /* 0x000fea0003800000 */
.L_x_13538:
        /* <DEDUP_REMOVED lines=9> */
.L_x_13541:
[----:B------:R-:W-:Y:S05]  /*11750*/  BSYNC B1 ;  /* 0x0000000000017941 */ /* 0x000fea0003800000 */
.L_x_13540:
        /* <DEDUP_REMOVED lines=9> */
.L_x_13542:
        /* <DEDUP_REMOVED lines=13> */
.L_x_13543:
        /* <DEDUP_REMOVED lines=13> */
.L_x_13544:
        /* <DEDUP_REMOVED lines=13> */
.L_x_13545:
        /* <DEDUP_REMOVED lines=8> */
.L_x_13531:
[----:B------:R-:W-:Y:S05]  /*11ae0*/  BSYNC B0 ;  /* 0x0000000000007941 */ /* 0x000fea0003800000 */
.L_x_13530:
[----:B------:R-:W-:Y:S01]  /*11af0*/  LOP3.LUT R0, R0, 0x1, RZ, 0x3c, !PT ;  /* 0x0000000100007812 */ /* 0x000fe200078e3cff */
[----:B------:R-:W-:Y:S02]  /*11b00*/  IMAD.MOV.U32 R6, RZ, RZ, RZ ;  /* 0x000000ffff067224 */ /* 0x000fe400078e00ff */
[----:B------:R-:W-:-:S07]  /*11b10*/  IMAD.MOV.U32 R8, RZ, RZ, RZ ;  /* 0x000000ffff087224 */ /* 0x000fce00078e00ff */
.L_x_13469:
[----:B------:R-:W1:Y:S01]  /*11b20*/  S2R R3, SR_CgaCtaId ;  /* 0x0000000000037919 */ /* 0x000e620000008800 */
[----:B------:R-:W-:-:S04]  /*11b30*/  MOV R2, 0x400 ;  /* 0x0000040000027802 */ /* 0x000fc80000000f00 */
[----:B-1----:R-:W-:Y:S02]  /*11b40*/  LEA R2, R3, R2, 0x18 ;  /* 0x0000000203027211 */ /* 0x002fe400078ec0ff */
[----:B------:R-:W-:-:S04]  /*11b50*/  SHF.L.U32 R3, R8, 0x1f, RZ ;  /* 0x0000001f08037819 */ /* 0x000fc800000006ff */
[----:B------:R-:W1:Y:S02]  /*11b60*/  SYNCS.PHASECHK.TRANS64.TRYWAIT P0, [R2+URZ+0x32420], R3 ;  /* 0x03242003020075a7 */ /* 0x000e64000800017f */
[----:B-1----:R-:W-:Y:S05]  /*11b70*/  @!P0 BRA `(.L_x_13546) ;  /* 0x0000002000f08947 */ /* 0x002fea0003800000 */
.L_x_13606:
[----:B------:R-:W-:-:S03]  /*11b80*/  UMOV UR4, 0xffffffff ;  /* 0xffffffff00047882 */ /* 0x000fc60000000000 */
[----:B------:R-:W-:Y:S05]  /*11b90*/  BRA.DIV UR4, `(.L_x_13547) ;  /* 0x0000002204fc7947 */ /* 0x000fea000b800000 */
[----:B-1----:R-:W1:Y:S02]  /*11ba0*/  S2R R3, SR_TID.X ;  /* 0x0000000000037919 */ /* 0x002e640000002100 */
[----:B-1----:R-:W-:-:S04]  /*11bb0*/  SHF.R.U32.HI R3, RZ, 0x5, R3 ;  /* 0x00000005ff037819 */ /* 0x002fc80000011603 */
[----:B------:R-:W-:-:S05]  /*11bc0*/  LOP3.LUT R3, R3, 0x3, RZ, 0xc0, !PT ;  /* 0x0000000303037812 */ /* 0x000fca00078ec0ff */
[----:B--2---:R1:W2:Y:S02]  /*11bd0*/  SHFL.IDX PT, R14, R3, RZ, 0x1f ;  /* 0x00001fff030e7589 */ /* 0x0042a400000e0000 */
.L_x_13609:
[----:B--2---:R-:W-:-:S13]  /*11be0*/  ISETP.NE.AND P0, PT, R14, RZ, PT ;  /* 0x000000ff0e00720c */ /* 0x004fda0003f05270 */
[----:B------:R-:W-:Y:S05]  /*11bf0*/  @P0 BRA `(.L_x_13430) ;  /* 0x0000000000880947 */ /* 0x000fea0003800000 */
[----:B------:R-:W-:-:S03]  /*11c00*/  UMOV UR4, 0xffffffff ;  /* 0xffffffff00047882 */ /* 0x000fc60000000000 */
[----:B------:R-:W-:Y:S05]  /*11c10*/  BRA.DIV UR4, `(.L_x_13548) ;  /* 0x0000002604107947 */ /* 0x000fea000b800000 */
[----:B------:R-:W-:-:S13]  /*11c20*/  ELECT P6, URZ, PT ;  /* 0x00000000003f782f */ /* 0x000fda00038c0000 */
.L_x_13612:
[----:B------:R-:W-:Y:S05]  /*11c30*/  @!P6 BRA `(.L_x_13430) ;  /* 0x000000000078e947 */ /* 0x000fea0003800000 */
[----:B-1----:R-:W2:Y:S02]  /*11c40*/  LDL.LU R3, [R1+0x3c] ;  /* 0x00003c0001037983 */ /* 0x002ea40000300800 */
[----:B--2---:R-:W-:-:S04]  /*11c50*/  LOP3.LUT R3, R3, 0x2, RZ, 0xfc, !PT ;  /* 0x0000000203037812 */ /* 0x004fc800078efcff */
[----:B------:R-:W-:-:S13]  /*11c60*/  ISETP.NE.AND P2, PT, R3, 0x3, PT ;  /* 0x000000030300780c */ /* 0x000fda0003f45270 */
[----:B------:R-:W-:Y:S05]  /*11c70*/  @!P2 BRA `(.L_x_13549) ;  /* 0x000000000004a947 */ /* 0x000fea0003800000 */
[----:B------:R-:W-:Y:S01]  /*11c80*/  BPT.TRAP 0x1 ;  /* 0x000000040000795c */ /* 0x000fe20000300000 */
.L_x_13549:
[----:B------:R-:W-:Y:S01]  /*11c90*/  IADD3 R8, R2, 0x32440, RZ ;  /* 0x0003244002087810 */ /* 0x000fe20007ffe0ff */
[----:B------:R-:W-:Y:S01]  /*11ca0*/  VIADD R3, R6, 0x1 ;  /* 0x0000000106037836 */ /* 0x000fe20000000000 */
[----:B------:R-:W-:-:S03]  /*11cb0*/  SHF.L.U32 R4, R0, 0x1f, RZ ;  /* 0x0000001f00047819 */ /* 0x000fc600000006ff */
[----:B------:R-:W-:Y:S01]  /*11cc0*/  IMAD R7, R6, 0x8, R8 ;  /* 0x0000000806077824 */ /* 0x000fe200078e0208 */
[----:B------:R-:W-:-:S03]  /*11cd0*/  ISETP.NE.AND P1, PT, R3, 0x2, PT ;  /* 0x000000020300780c */ /* 0x000fc60003f25270 */
[----:B------:R-:W1:Y:S01]  /*11ce0*/  SYNCS.PHASECHK.TRANS64.TRYWAIT P0, [R7+URZ], R4 ;  /* 0x00000004070075a7 */ /* 0x000e62000800017f */
[----:B------:R-:W-:Y:S02]  /*11cf0*/  SEL R5, RZ, 0x1, P1 ;  /* 0x00000001ff057807 */ /* 0x000fe40000800000 */
[----:B------:R-:W-:Y:S02]  /*11d00*/  SEL R3, R3, RZ, P1 ;  /* 0x000000ff03037207 */ /* 0x000fe40000800000 */
[----:B------:R-:W-:-:S03]  /*11d10*/  LOP3.LUT R0, R0, R5, RZ, 0x3c, !PT ;  /* 0x0000000500007212 */ /* 0x000fc600078e3cff */
[----:B------:R-:W-:Y:S01]  /*11d20*/  IMAD R5, R3, 0x8, R8 ;  /* 0x0000000803057824 */ /* 0x000fe200078e0208 */
[----:B------:R-:W-:Y:S01]  /*11d30*/  SHF.L.U32 R0, R0, 0x1f, RZ ;  /* 0x0000001f00007819 */ /* 0x000fe200000006ff */
[----:B-1----:R-:W-:Y:S06]  /*11d40*/  @!P0 BRA `(.L_x_13550) ;  /* 0x0000002000e48947 */ /* 0x002fec0003800000 */
.L_x_13613:
[----:B------:R-:W2:Y:S02]  /*11d50*/  SYNCS.PHASECHK.TRANS64.TRYWAIT P0, [R5+URZ], R0 ;  /* 0x00000000050075a7 */ /* 0x000ea4000800017f */
[----:B--2---:R-:W-:Y:S05]  /*11d60*/  @!P0 BRA `(.L_x_13551) ;  /* 0x0000002000f08947 */ /* 0x004fea0003800000 */
.L_x_13614:
[----:B------:R-:W-:Y:S05]  /*11d70*/  @!P2 BRA `(.L_x_13552) ;  /* 0x000000000004a947 */ /* 0x000fea0003800000 */
[----:B------:R-:W-:Y:S01]  /*11d80*/  BPT.TRAP 0x1 ;  /* 0x000000040000795c */ /* 0x000fe20000300000 */
.L_x_13552:
[----:B------:R-:W-:-:S04]  /*11d90*/  VIADD R2, R2, 0x32460 ;  /* 0x0003246002027836 */ /* 0x000fc80000000000 */
[----:B--2---:R-:W-:-:S04]  /*11da0*/  IMAD R5, R6, 0x8, R2 ;  /* 0x0000000806057824 */ /* 0x004fc800078e0202 */
[----:B------:R-:W2:Y:S02]  /*11db0*/  SYNCS.PHASECHK.TRANS64.TRYWAIT P0, [R5+URZ], R4 ;  /* 0x00000004050075a7 */ /* 0x000ea4000800017f */
[----:B--2---:R-:W-:Y:S05]  /*11dc0*/  @!P0 BRA `(.L_x_13553) ;  /* 0x0000002000ec8947 */ /* 0x004fea0003800000 */
.L_x_13615:
[----:B------:R-:W-:-:S07]  /*11dd0*/  IMAD R3, R3, 0x8, R2 ;  /* 0x0000000803037824 */ /* 0x000fce00078e0202 */
.L_x_13554:
[----:B---3--:R3:W4:Y:S02]  /*11de0*/  SYNCS.PHASECHK.TRANS64.TRYWAIT P0, [R3+URZ], R0 ;  /* 0x00000000030075a7 */ /* 0x008724000800017f */
[----:B----4-:R-:W-:Y:S05]  /*11df0*/  @!P0 NANOSLEEP.SYNCS 0x989680 ;  /* 0x009896800000895d */ /* 0x010fea0003900000 */
[----:B------:R-:W4:Y:S02]  /*11e00*/  @!P0 SYNCS.PHASECHK.TRANS64 P0, [R3+URZ], R0 ;  /* 0x00000000030085a7 */ /* 0x000f24000800007f */
[----:B----4-:R-:W-:Y:S05]  /*11e10*/  @!P0 BRA `(.L_x_13554) ;  /* 0xfffffffc00f08947 */ /* 0x010fea000383ffff */
.L_x_13430:
[----:B------:R-:W-:Y:S05]  /*11e20*/  BSYNC B6 ;  /* 0x0000000000067941 */ /* 0x000fea0003800000 */
.L_x_13427:
[----:B------:R-:W-:Y:S05]  /*11e30*/  EXIT ;  /* 0x000000000000794d */ /* 0x000fea0003800000 */
.L_x_13434:
[----:B------:R-:W-:-:S13]  /*11e40*/  R2UR UR4, R22 ;  /* 0x00000000160472ca */ /* 0x000fda00000e0000 */
[----:B0-----:R-:W-:-:S04]  /*11e50*/  IMAD.U32 R3, RZ, RZ, UR4 ;  /* 0x00000004ff037e24 */ /* 0x001fc8000f8e00ff */
[----:B------:R0:W1:Y:S03]  /*11e60*/  SYNCS.PHASECHK.TRANS64.TRYWAIT P0, [R3+URZ+0x32400], R2 ;  /* 0x03240002030075a7 */ /* 0x000066000800017f */
[----:B-1----:R-:W-:Y:S05]  /*11e70*/  @!P0 NANOSLEEP.SYNCS 0x989680 ;  /* 0x009896800000895d */ /* 0x002fea0003900000 */
[----:B------:R-:W1:Y:S02]  /*11e80*/  @!P0 SYNCS.PHASECHK.TRANS64 P0, [R3+URZ+0x32400], R2 ;  /* 0x03240002030085a7 */ /* 0x000e64000800007f */
[----:B-1----:R-:W-:Y:S05]  /*11e90*/  @!P0 BRA `(.L_x_13434) ;  /* 0xfffffffc00e88947 */ /* 0x002fea000383ffff */
[----:B------:R-:W-:Y:S05]  /*11ea0*/  BRA `(.L_x_13555) ;  /* 0xfffffef800207947 */ /* 0x000fea000383ffff */
.L_x_13438:
[----:B------:R-:W-:-:S13]  /*11eb0*/  R2UR UR4, R22 ;  /* 0x00000000160472ca */ /* 0x000fda00000e0000 */
[----:B0-----:R-:W-:-:S04]  /*11ec0*/  MOV R3, UR4 ;  /* 0x0000000400037c02 */ /* 0x001fc80008000f00 */
[----:B------:R0:W2:Y:S03]  /*11ed0*/  SYNCS.PHASECHK.TRANS64.TRYWAIT P1, [R3+URZ+0x32430], R2 ;  /* 0x03243002030075a7 */ /* 0x0000a6000802017f */
[----:B--2---:R-:W-:Y:S05]  /*11ee0*/  @!P1 NANOSLEEP.SYNCS 0x989680 ;  /* 0x009896800000995d */ /* 0x004fea0003900000 */
[----:B------:R-:W2:Y:S02]  /*11ef0*/  @!P1 SYNCS.PHASECHK.TRANS64 P1, [R3+URZ+0x32430], R2 ;  /* 0x03243002030095a7 */ /* 0x000ea4000802007f */
[----:B--2---:R-:W-:Y:S05]  /*11f00*/  @!P1 BRA `(.L_x_13438) ;  /* 0xfffffffc00e89947 */ /* 0x004fea000383ffff */
[----:B------:R-:W-:Y:S05]  /*11f10*/  BRA `(.L_x_13437) ;  /* 0xfffffef800407947 */ /* 0x000fea000383ffff */
.L_x_13439:
[----:B------:R-:W-:-:S13]  /*11f20*/  R2UR UR4, R22 ;  /* 0x00000000160472ca */ /* 0x000fda00000e0000 */
[----:B0-----:R-:W-:-:S04]  /*11f30*/  IMAD.U32 R3, RZ, RZ, UR4 ;  /* 0x00000004ff037e24 */ /* 0x001fc8000f8e00ff */
[----:B------:R0:W2:Y:S03]  /*11f40*/  SYNCS.PHASECHK.TRANS64.TRYWAIT P1, [R3+URZ+0x32410], R2 ;  /* 0x03241002030075a7 */ /* 0x0000a6000802017f */
[----:B--2---:R-:W-:Y:S05]  /*11f50*/  @!P1 NANOSLEEP.SYNCS 0x989680 ;  /* 0x009896800000995d */ /* 0x004fea0003900000 */
[----:B------:R-:W2:Y:S02]  /*11f60*/  @!P1 SYNCS.PHASECHK.TRANS64 P1, [R3+URZ+0x32410], R2 ;  /* 0x03241002030095a7 */ /* 0x000ea4000802007f */
[----:B--2---:R-:W-:Y:S05]  /*11f70*/  @!P1 BRA `(.L_x_13439) ;  /* 0xfffffffc00e89947 */ /* 0x004fea000383ffff */
[----:B------:R-:W-:Y:S05]  /*11f80*/  BRA `(.L_x_13556) ;  /* 0xfffffef800e87947 */ /* 0x000fea000383ffff */
.L_x_13443:
[----:B------:R-:W-:-:S13]  /*11f90*/  R2UR UR4, R22 ;  /* 0x00000000160472ca */ /* 0x000fda00000e0000 */
[----:B0-----:R-:W-:-:S04]  /*11fa0*/  IMAD.U32 R3, RZ, RZ, UR4 ;  /* 0x00000004ff037e24 */ /* 0x001fc8000f8e00ff */
[----:B------:R0:W3:Y:S03]  /*11fb0*/  SYNCS.PHASECHK.TRANS64.TRYWAIT P1, [R3+URZ+0x32450], R2 ;  /* 0x03245002030075a7 */ /* 0x0000e6000802017f */
[----:B---3--:R-:W-:Y:S05]  /*11fc0*/  @!P1 NANOSLEEP.SYNCS 0x989680 ;  /* 0x009896800000995d */ /* 0x008fea0003900000 */
[----:B------:R-:W3:Y:S02]  /*11fd0*/  @!P1 SYNCS.PHASECHK.TRANS64 P1, [R3+URZ+0x32450], R2 ;  /* 0x03245002030095a7 */ /* 0x000ee4000802007f */
[----:B---3--:R-:W-:Y:S05]  /*11fe0*/  @!P1 BRA `(.L_x_13443) ;  /* 0xfffffffc00e89947 */ /* 0x008fea000383ffff */
[----:B------:R-:W-:Y:S05]  /*11ff0*/  BRA `(.L_x_13442) ;  /* 0xfffffef800f47947 */ /* 0x000fea000383ffff */
.L_x_13448:
[----:B--2---:R-:W-:-:S04]  /*12000*/  IMAD.U32 R152, RZ, RZ, UR5 ;  /* 0x00000005ff987e24 */ /* 0x004fc8000f8e00ff */
[----:B------:R2:W3:Y:S03]  /*12010*/  SYNCS.PHASECHK.TRANS64.TRYWAIT P3, [R152+URZ+0x32430], R203 ;  /* 0x032430cb980075a7 */ /* 0x0004e6000806017f */
[----:B---3--:R-:W-:Y:S05]  /*12020*/  @!P3 NANOSLEEP.SYNCS 0x989680 ;  /* 0x009896800000b95d */ /* 0x008fea0003900000 */
[----:B------:R-:W3:Y:S02]  /*12030*/  @!P3 SYNCS.PHASECHK.TRANS64 P3, [R152+URZ+0x32430], R203 ;  /* 0x032430cb9800b5a7 */ /* 0x000ee4000806007f */
[----:B---3--:R-:W-:Y:S05]  /*12040*/  @!P3 BRA `(.L_x_13448) ;  /* 0xfffffffc00ecb947 */ /* 0x008fea000383ffff */
[----:B------:R-:W-:Y:S05]  /*12050*/  BRA `(.L_x_13447) ;  /* 0xffffff2800007947 */ /* 0x000fea000383ffff */
.L_x_13452:
[----:B--2---:R-:W-:-:S04]  /*12060*/  IMAD.U32 R206, RZ, RZ, UR5 ;  /* 0x00000005ffce7e24 */ /* 0x004fc8000f8e00ff */
[----:B------:R2:W3:Y:S03]  /*12070*/  SYNCS.PHASECHK.TRANS64.TRYWAIT P3, [R206+URZ+0x32450], R203 ;  /* 0x032450cbce0075a7 */ /* 0x0004e6000806017f */
[----:B---3--:R-:W-:Y:S05]  /*12080*/  @!P3 NANOSLEEP.SYNCS 0x989680 ;  /* 0x009896800000b95d */ /* 0x008fea0003900000 */
[----:B------:R-:W3:Y:S02]  /*12090*/  @!P3 SYNCS.PHASECHK.TRANS64 P3, [R206+URZ+0x32450], R203 ;  /* 0x032450cbce00b5a7 */ /* 0x000ee4000806007f */
[----:B---3--:R-:W-:Y:S05]  /*120a0*/  @!P3 BRA `(.L_x_13452) ;  /* 0xfffffffc00ecb947 */ /* 0x008fea000383ffff */
[----:B------:R-:W-:Y:S05]  /*120b0*/  BRA `(.L_x_13451) ;  /* 0xffffff2800cc7947 */ /* 0x000fea000383ffff */
.L_x_13458:
[----:B---3--:R-:W-:-:S04]  /*120c0*/  IMAD.U32 R153, RZ, RZ, UR7 ;  /* 0x00000007ff997e24 */ /* 0x008fc8000f8e00ff */
[----:B------:R3:W4:Y:S03]  /*120d0*/  SYNCS.PHASECHK.TRANS64.TRYWAIT P1, [R153+URZ+0x32430], R204 ;  /* 0x032430cc990075a7 */ /* 0x000726000802017f */
[----:B----4-:R-:W-:Y:S05]  /*120e0*/  @!P1 NANOSLEEP.SYNCS 0x989680 ;  /* 0x009896800000995d */ /* 0x010fea0003900000 */
[----:B------:R-:W4:Y:S02]  /*120f0*/  @!P1 SYNCS.PHASECHK.TRANS64 P1, [R153+URZ+0x32430], R204 ;  /* 0x032430cc990095a7 */ /* 0x000f24000802007f */
[----:B----4-:R-:W-:Y:S05]  /*12100*/  @!P1 BRA `(.L_x_13458) ;  /* 0xfffffffc00ec9947 */ /* 0x010fea000383ffff */
[----:B------:R-:W-:Y:S05]  /*12110*/  BRA `(.L_x_13457) ;  /* 0xffffff58008c7947 */ /* 0x000fea000383ffff */
.L_x_13462:
[----:B-1----:R-:W-:-:S04]  /*12120*/  IMAD.U32 R205, RZ, RZ, UR7 ;  /* 0x00000007ffcd7e24 */ /* 0x002fc8000f8e00ff */
[----:B------:R1:W3:Y:S03]  /*12130*/  SYNCS.PHASECHK.TRANS64.TRYWAIT P1, [R205+URZ+0x32450], R204 ;  /* 0x032450cccd0075a7 */ /* 0x0002e6000802017f */
[----:B---3--:R-:W-:Y:S05]  /*12140*/  @!P1 NANOSLEEP.SYNCS 0x989680 ;  /* 0x009896800000995d */ /* 0x008fea0003900000 */
[----:B------:R-:W3:Y:S02]  /*12150*/  @!P1 SYNCS.PHASECHK.TRANS64 P1, [R205+URZ+0x32450], R204 ;  /* 0x032450cccd0095a7 */ /* 0x000ee4000802007f */
[----:B---3--:R-:W-:Y:S05]  /*12160*/  @!P1 BRA `(.L_x_13462) ;  /* 0xfffffffc00ec9947 */ /* 0x008fea000383ffff */
[----:B------:R-:W-:Y:S05]  /*12170*/  BRA `(.L_x_13461) ;  /* 0xffffff5c000c7947 */ /* 0x000fea000383ffff */
.L_x_13474:
[----:B------:R-:W-:Y:S01]  /*12180*/  IMAD.MOV.U32 R13, RZ, RZ, R6 ;  /* 0x000000ffff0d7224 */ /* 0x000fe200078e0006 */
[----:B------:R-:W-:Y:S01]  /*12190*/  MOV R12, RZ ;  /* 0x000000ff000c7202 */ /* 0x000fe20000000f00 */
[----:B------:R-:W-:Y:S02]  /*121a0*/  IMAD.MOV.U32 R11, RZ, RZ, 0x1f ;  /* 0x0000001fff0b7424 */ /* 0x000fe400078e00ff */
[----:B------:R-:W-:-:S07]  /*121b0*/  IMAD.MOV.U32 R15, RZ, RZ, -0x1 ;  /* 0xffffffffff0f7424 */ /* 0x000fce00078e00ff */
[----:B------:R-:W-:Y:S05]  /*121c0*/  WARPSYNC.COLLECTIVE R15, `(.L_x_13557) ;  /* 0x000000000f087348 */ /* 0x000fea0003c00000 */
[----:B------:R0:W1:Y:S02]  /*121d0*/  SHFL.IDX P6, R14, R13, R12, R11 ;  /* 0x0000000c0d0e7389 */ /* 0x00006400000c000b */
[----:B01----:R-:W-:Y:S01]  /*121e0*/  ENDCOLLECTIVE ;  /* 0x000000000000791b */ /* 0x003fe20003800000 */
.L_x_13557:
[----:B------:R-:W-:Y:S05]  /*121f0*/  BRA `(.L_x_13558) ;  /* 0xffffffbc001c7947 */ /* 0x000fea000383ffff */
.L_x_13476:
[----:B------:R-:W-:Y:S01]  /*12200*/  BSSY B0, `(.L_x_13559) ;  /* 0x0000006000007945 */ /* 0x000fe20003800000 */
[----:B------:R-:W-:-:S07]  /*12210*/  IMAD.MOV.U32 R15, RZ, RZ, -0x1 ;  /* 0xffffffffff0f7424 */ /* 0x000fce00078e00ff */
[----:B0-----:R-:W-:Y:S05]  /*12220*/  WARPSYNC.COLLECTIVE R15, `(.L_x_13560) ;  /* 0x000000000f0c7348 */ /* 0x001fea0003c00000 */
[----:B------:R-:W-:Y:S02]  /*12230*/  ELECT P6, UR62, PT ;  /* 0x00000000003e782f */ /* 0x000fe400038c0000 */
[----:B------:R-:W-:Y:S01]  /*12240*/  MOV R14, UR62 ;  /* 0x0000003e000e7c02 */ /* 0x000fe20008000f00 */
[----:B0-----:R-:W-:Y:S10]  /*12250*/  ENDCOLLECTIVE ;  /* 0x000000000000791b */ /* 0x001ff40003800000 */
.L_x_13560:
[----:B------:R-:W-:Y:S05]  /*12260*/  BSYNC B0 ;  /* 0x0000000000007941 */ /* 0x000fea0003800000 */
.L_x_13559:
[----:B------:R-:W-:Y:S05]  /*12270*/  BRA `(.L_x_13561) ;  /* 0xffffffbc00207947 */ /* 0x000fea000383ffff */
.L_x_13478:
[----:B0-----:R-:W-:-:S04]  /*12280*/  IMAD.U32 R3, RZ, RZ, UR38 ;  /* 0x00000026ff037e24 */ /* 0x001fc8000f8e00ff */
[----:B------:R0:W1:Y:S03]  /*12290*/  SYNCS.PHASECHK.TRANS64.TRYWAIT P0, [R3+URZ+0x32440], R0 ;  /* 0x03244000030075a7 */ /* 0x000066000800017f */
[----:B-1----:R-:W-:Y:S05]  /*122a0*/  @!P0 NANOSLEEP.SYNCS 0x989680 ;  /* 0x009896800000895d */ /* 0x002fea0003900000 */
[----:B------:R-:W1:Y:S02]  /*122b0*/  @!P0 SYNCS.PHASECHK.TRANS64 P0, [R3+URZ+0x32440], R0 ;  /* 0x03244000030085a7 */ /* 0x000e64000800007f */
[----:B-1----:R-:W-:Y:S05]  /*122c0*/  @!P0 BRA `(.L_x_13478) ;  /* 0xfffffffc00ec8947 */ /* 0x002fea000383ffff */
[----:B------:R-:W-:Y:S05]  /*122d0*/  BRA `(.L_x_13562) ;  /* 0xffffffbc00847947 */ /* 0x000fea000383ffff */
.L_x_13481:
[----:B------:R-:W-:Y:S01]  /*122e0*/  IMAD.MOV.U32 R13, RZ, RZ, R3 ;  /* 0x000000ffff0d7224 */ /* 0x000fe200078e0003 */
[----:B------:R-:W-:Y:S01]  /*122f0*/  MOV R11, 0x181f ;  /* 0x0000181f000b7802 */ /* 0x000fe20000000f00 */
[----:B------:R-:W-:Y:S02]  /*12300*/  IMAD.MOV.U32 R12, RZ, RZ, RZ ;  /* 0x000000ffff0c7224 */ /* 0x000fe400078e00ff */
[----:B------:R-:W-:Y:S02]  /*12310*/  IMAD.MOV.U32 R15, RZ, RZ, -0x1 ;  /* 0xffffffffff0f7424 */ /* 0x000fe400078e00ff */
[----:B------:R-:W-:-:S07]  /*12320*/  IMAD R6, R8, 0x80, R6 ;  /* 0x0000008008067824 */ /* 0x000fce00078e0206 */
[----:B0-----:R-:W-:Y:S05]  /*12330*/  WARPSYNC.COLLECTIVE R15, `(.L_x_13563) ;  /* 0x000000000f087348 */ /* 0x001fea0003c00000 */
[----:B------:R1:W2:Y:S02]  /*12340*/  SHFL.IDX P6, R14, R13, R12, R11 ;  /* 0x0000000c0d0e7389 */ /* 0x0002a400000c000b */
[----:B012---:R-:W-:Y:S01]  /*12350*/  ENDCOLLECTIVE ;  /* 0x000000000000791b */ /* 0x007fe20003800000 */
.L_x_13563:
[----:B------:R0:W-:Y:S01]  /*12360*/  STL [R1+0x4], R6 ;  /* 0x0000040601007387 */ /* 0x0001e20000100800 */
[----:B------:R-:W-:Y:S02]  /*12370*/  IMAD.MOV.U32 R13, RZ, RZ, R0 ;  /* 0x000000ffff0d7224 */ /* 0x000fe400078e0000 */
[----:B------:R-:W-:-:S07]  /*12380*/  IMAD.MOV.U32 R4, RZ, RZ, R14 ;  /* 0x000000ffff047224 */ /* 0x000fce00078e000e */
[----:B0-----:R-:W-:Y:S05]  /*12390*/  WARPSYNC.COLLECTIVE R15, `(.L_x_13564) ;  /* 0x000000000f087348 */ /* 0x001fea0003c00000 */
[----:B------:R1:W2:Y:S02]  /*123a0*/  SHFL.IDX P6, R14, R13, R12, R11 ;  /* 0x0000000c0d0e7389 */ /* 0x0002a400000c000b */
[----:B012---:R-:W-:Y:S01]  /*123b0*/  ENDCOLLECTIVE ;  /* 0x000000000000791b */ /* 0x007fe20003800000 */
.L_x_13564:
[----:B------:R-:W-:Y:S01]  /*123c0*/  ULDC UR4, c[0x0][0x288] ;  /* 0x0000a20000047ab9 */ /* 0x000fe20000000800 */
[----:B------:R-:W-:Y:S01]  /*123d0*/  ULDC.64 UR6, c[0x0][0x208] ;  /* 0x0000820000067ab9 */ /* 0x000fe20000000a00 */
[----:B------:R-:W-:-:S05]  /*123e0*/  IMAD R2, R7, UR4, RZ ;  /* 0x0000000407027c24 */ /* 0x000fca000f8e02ff */
[----:B------:R-:W-:Y:S01]  /*123f0*/  ISETP.GE.AND P1, PT, R6, R2, PT ;  /* 0x000000020600720c */ /* 0x000fe20003f26270 */
[----:B------:R-:W-:Y:S01]  /*12400*/  IMAD.MOV.U32 R13, RZ, RZ, R3 ;  /* 0x000000ffff0d7224 */ /* 0x000fe200078e0003 */
[----:B------:R-:W-:-:S11]  /*12410*/  MOV R12, 0x1 ;  /* 0x00000001000c7802 */ /* 0x000fd60000000f00 */
[----:B------:R-:W-:Y:S01]  /*12420*/  @!P1 LEA R8, R9, UR38, 0x1 ;  /* 0x0000002609089c11 */ /* 0x000fe2000f8e08ff */
        /* <DEDUP_REMOVED lines=13> */
.L_x_13565:
[----:B------:R-:W-:-:S04]  /*12500*/  IMAD.MOV.U32 R8, RZ, RZ, R6 ;  /* 0x000000ffff087224 */ /* 0x000fc800078e0006 */
[----:B------:R-:W-:Y:S02]  /*12510*/  VIADD R4, R8, 0x10 ;  /* 0x0000001008047836 */ /* 0x000fe40000000000 */
[----:B------:R-:W-:-:S03]  /*12520*/  IMAD.MOV.U32 R13, RZ, RZ, R0 ;  /* 0x000000ffff0d7224 */ /* 0x000fc600078e0000 */
[----:B------:R-:W-:Y:S01]  /*12530*/  ISETP.GE.AND P2, PT, R4, R2, PT ;  /* 0x000000020400720c */ /* 0x000fe20003f46270 */
[----:B------:R0:W-:Y:S01]  /*12540*/  STL [R1+0x14], R4 ;  /* 0x0000140401007387 */ /* 0x0001e20000100800 */
[----:B------:R-:W-:-:S11]  /*12550*/  IMAD.MOV.U32 R6, RZ, RZ, R14 ;  /* 0x000000ffff067224 */ /* 0x000fd600078e000e */
[----:B0-----:R-:W-:Y:S05]  /*12560*/  WARPSYNC.COLLECTIVE R15, `(.L_x_13566) ;  /* 0x000000000f087348 */ /* 0x001fea0003c00000 */
[----:B------:R1:W2:Y:S02]  /*12570*/  SHFL.IDX P6, R14, R13, R12, R11 ;  /* 0x0000000c0d0e7389 */ /* 0x0002a400000c000b */
[----:B012---:R-:W-:Y:S01]  /*12580*/  ENDCOLLECTIVE ;  /* 0x000000000000791b */ /* 0x007fe20003800000 */
.L_x_13566:
[----:B------:R-:W-:Y:S01]  /*12590*/  ULDC.64 UR4, c[0x0][0x208] ;  /* 0x0000820000047ab9 */ /* 0x000fe20000000a00 */
[----:B------:R-:W-:Y:S02]  /*125a0*/  IMAD.MOV.U32 R13, RZ, RZ, R3 ;  /* 0x000000ffff0d7224 */ /* 0x000fe400078e0003 */
[----:B------:R-:W-:Y:S02]  /*125b0*/  IMAD.MOV.U32 R12, RZ, RZ, 0x2 ;  /* 0x00000002ff0c7424 */ /* 0x000fe400078e00ff */
[----:B------:R-:W-:-:S05]  /*125c0*/  IMAD.MOV.U32 R7, RZ, RZ, R14 ;  /* 0x000000ffff077224 */ /* 0x000fca00078e000e */
[----:B------:R-:W-:Y:S02]  /*125d0*/  @!P2 LEA R4, P1, R10, R7, 0x1 ;  /* 0x000000070a04a211 */ /* 0x000fe400078208ff */
[----:B------:R-:W-:-:S03]  /*125e0*/  @!P2 LEA R7, R9, UR38, 0x1 ;  /* 0x000000260907ac11 */ /* 0x000fc6000f8e08ff */
[----:B------:R-:W-:Y:S02]  /*125f0*/  @!P2 IMAD.X R5, RZ, RZ, R6, P1 ;  /* 0x000000ffff05a224 */ /* 0x000fe400008e0606 */
        /* <DEDUP_REMOVED lines=9> */
.L_x_13567:
[----:B------:R0:W-:Y:S01]  /*12690*/  STL [R1+0x18], R6 ;  /* 0x0000180601007387 */ /* 0x0001e20000100800 */
[----:B------:R-:W-:-:S05]  /*126a0*/  VIADD R7, R8, 0x30 ;  /* 0x0000003008077836 */ /* 0x000fca0000000000 */
[----:B------:R1:W-:Y:S01]  /*126b0*/  STL [R1+0x1c], R7 ;  /* 0x00001c0701007387 */ /* 0x0003e20000100800 */
[----:B------:R-:W-:Y:S01]  /*126c0*/  IMAD.MOV.U32 R13, RZ, RZ, R0 ;  /* 0x000000ffff0d7224 */ /* 0x000fe200078e0000 */
[----:B0-----:R-:W-:Y:S02]  /*126d0*/  @!P1 LEA R6, R9, UR38, 0x1 ;  /* 0x0000002609069c11 */ /* 0x001fe4000f8e08ff */
[----:B------:R-:W-:-:S07]  /*126e0*/  MOV R4, R14 ;  /* 0x0000000e00047202 */ /* 0x000fce0000000f00 */
[----:B-1----:R-:W-:Y:S05]  /*126f0*/  WARPSYNC.COLLECTIVE R15, `(.L_x_13568) ;  /* 0x000000000f087348 */ /* 0x002fea0003c00000 */
[----:B------:R0:W2:Y:S02]  /*12700*/  SHFL.IDX P6, R14, R13, R12, R11 ;  /* 0x0000000c0d0e7389 */ /* 0x0000a400000c000b */
[----:B012---:R-:W-:Y:S01]  /*12710*/  ENDCOLLECTIVE ;  /* 0x000000000000791b */ /* 0x007fe20003800000 */
.L_x_13568:
        /* <DEDUP_REMOVED lines=17> */
.L_x_13569:
[----:B------:R0:W-:Y:S01]  /*12830*/  STL [R1+0x20], R7 ;  /* 0x0000200701007387 */ /* 0x0001e20000100800 */
[----:B------:R-:W-:Y:S01]  /*12840*/  @!P1 LEA R6, R9, UR38, 0x1 ;  /* 0x0000002609069c11 */ /* 0x000fe2000f8e08ff */
[----:B------:R-:W-:Y:S02]  /*12850*/  IMAD.MOV.U32 R13, RZ, RZ, R0 ;  /* 0x000000ffff0d7224 */ /* 0x000fe400078e0000 */
[----:B------:R-:W-:-:S07]  /*12860*/  IMAD.MOV.U32 R4, RZ, RZ, R14 ;  /* 0x000000ffff047224 */ /* 0x000fce00078e000e */
[----:B0-----:R-:W-:Y:S05]  /*12870*/  WARPSYNC.COLLECTIVE R15, `(.L_x_13570) ;  /* 0x000000000f087348 */ /* 0x001fea0003c00000 */
[----:B------:R1:W2:Y:S02]  /*12880*/  SHFL.IDX P6, R14, R13, R12, R11 ;  /* 0x0000000c0d0e7389 */ /* 0x0002a400000c000b */
[----:B012---:R-:W-:Y:S01]  /*12890*/  ENDCOLLECTIVE ;  /* 0x000000000000791b */ /* 0x007fe20003800000 */
.L_x_13570:
[----:B------:R-:W-:Y:S01]  /*128a0*/  ULDC.64 UR4, c[0x0][0x208] ;  /* 0x0000820000047ab9 */ /* 0x000fe20000000a00 */
[----:B------:R-:W-:Y:S02]  /*128b0*/  IMAD.MOV.U32 R13, RZ, RZ, R3 ;  /* 0x000000ffff0d7224 */ /* 0x000fe400078e0003 */
[----:B------:R-:W-:Y:S01]  /*128c0*/  IMAD.MOV.U32 R12, RZ, RZ, 0x4 ;  /* 0x00000004ff0c7424 */ /* 0x000fe200078e00ff */
[----:B------:R-:W-:-:S04]  /*128d0*/  MOV R5, R14 ;  /* 0x0000000e00057202 */ /* 0x000fc80000000f00 */
        /* <DEDUP_REMOVED lines=14> */
.L_x_13571:
[----:B------:R0:W-:Y:S01]  /*129c0*/  STL [R1+0x24], R7 ;  /* 0x0000240701007387 */ /* 0x0001e20000100800 */
[----:B------:R-:W-:Y:S01]  /*129d0*/  @!P1 LEA R6, R9, UR38, 0x1 ;  /* 0x0000002609069c11 */ /* 0x000fe2000f8e08ff */
[----:B------:R-:W-:Y:S02]  /*129e0*/  IMAD.MOV.U32 R13, RZ, RZ, R0 ;  /* 0x000000ffff0d7224 */ /* 0x000fe400078e0000 */
[----:B------:R-:W-:-:S07]  /*129f0*/  IMAD.MOV.U32 R4, RZ, RZ, R14 ;  /* 0x000000ffff047224 */ /* 0x000fce00078e000e */
[----:B0-----:R-:W-:Y:S05]  /*12a00*/  WARPSYNC.COLLECTIVE R15, `(.L_x_13572) ;  /* 0x000000000f087348 */ /* 0x001fea0003c00000 */
[----:B------:R1:W2:Y:S02]  /*12a10*/  SHFL.IDX P6, R14, R13, R12, R11 ;  /* 0x0000000c0d0e7389 */ /* 0x0002a400000c000b */
[----:B012---:R-:W-:Y:S01]  /*12a20*/  ENDCOLLECTIVE ;  /* 0x000000000000791b */ /* 0x007fe20003800000 */
.L_x_13572:
        /* <DEDUP_REMOVED lines=18> */
.L_x_13573:
[----:B------:R0:W-:Y:S01]  /*12b50*/  STL [R1+0x28], R7 ;  /* 0x0000280701007387 */ /* 0x0001e20000100800 */
[----:B------:R-:W-:Y:S01]  /*12b60*/  @!P1 LEA R6, R9, UR38, 0x1 ;  /* 0x0000002609069c11 */ /* 0x000fe2000f8e08ff */
[----:B------:R-:W-:Y:S02]  /*12b70*/  IMAD.MOV.U32 R13, RZ, RZ, R0 ;  /* 0x000000ffff0d7224 */ /* 0x000fe400078e0000 */
[----:B------:R-:W-:-:S07]  /*12b80*/  IMAD.MOV.U32 R4, RZ, RZ, R14 ;  /* 0x000000ffff047224 */ /* 0x000fce00078e000e */
[----:B0-----:R-:W-:Y:S05]  /*12b90*/  WARPSYNC.COLLECTIVE R15, `(.L_x_13574) ;  /* 0x000000000f087348 */ /* 0x001fea0003c00000 */
[----:B------:R1:W2:Y:S02]  /*12ba0*/  SHFL.IDX P6, R14, R13, R12, R11 ;  /* 0x0000000c0d0e7389 */ /* 0x0002a400000c000b */
[----:B012---:R-:W-:Y:S01]  /*12bb0*/  ENDCOLLECTIVE ;  /* 0x000000000000791b */ /* 0x007fe20003800000 */
.L_x_13574:
[----:B------:R-:W-:Y:S01]  /*12bc0*/  ULDC.64 UR4, c[0x0][0x208] ;  /* 0x0000820000047ab9 */ /* 0x000fe20000000a00 */
[----:B------:R-:W-:Y:S02]  /*12bd0*/  IMAD.MOV.U32 R13, RZ, RZ, R3 ;  /* 0x000000ffff0d7224 */ /* 0x000fe400078e0003 */
[----:B------:R-:W-:Y:S02]  /*12be0*/  IMAD.MOV.U32 R12, RZ, RZ, 0x6 ;  /* 0x00000006ff0c7424 */ /* 0x000fe400078e00ff */
[----:B------:R-:W-:-:S05]  /*12bf0*/  IMAD.MOV.U32 R5, RZ, RZ, R14 ;  /* 0x000000ffff057224 */ /* 0x000fca00078e000e */
[----:B------:R-:W-:-:S04]  /*12c00*/  @!P1 LEA R5, P2, R10, R5, 0x1 ;  /* 0x000000050a059211 */ /* 0x000fc800078408ff */
[----:B------:R-:W-:-:S04]  /*12c10*/  @!P1 IADD3.X R4, RZ, R4, RZ, P2, !PT ;  /* 0x00000004ff049210 */ /* 0x000fc800017fe4ff */
        /* <DEDUP_REMOVED lines=11> */
.L_x_13575:
[----:B------:R-:W-:Y:S01]  /*12cd0*/  @!P1 LEA R6, R9, UR38, 0x1 ;  /* 0x0000002609069c11 */ /* 0x000fe2000f8e08ff */
[----:B------:R-:W-:Y:S02]  /*12ce0*/  IMAD.MOV.U32 R13, RZ, RZ, R0 ;  /* 0x000000ffff0d7224 */ /* 0x000fe400078e0000 */
[----:B------:R-:W-:-:S07]  /*12cf0*/  IMAD.MOV.U32 R4, RZ, RZ, R14 ;  /* 0x000000ffff047224 */ /* 0x000fce00078e000e */
[----:B------:R-:W-:Y:S05]  /*12d00*/  WARPSYNC.COLLECTIVE R15, `(.L_x_13576) ;  /* 0x000000000f087348 */ /* 0x000fea0003c00000 */
[----:B------:R0:W1:Y:S02]  /*12d10*/  SHFL.IDX P6, R14, R13, R12, R11 ;  /* 0x0000000c0d0e7389 */ /* 0x00006400000c000b */
[----:B01----:R-:W-:Y:S01]  /*12d20*/  ENDCOLLECTIVE ;  /* 0x000000000000791b */ /* 0x003fe20003800000 */
.L_x_13576:
[----:B------:R-:W-:Y:S01]  /*12d30*/  ULDC.64 UR4, c[0x0][0x208] ;  /* 0x0000820000047ab9 */ /* 0x000fe20000000a00 */
[----:B------:R-:W-:Y:S01]  /*12d40*/  MOV R13, R3 ;  /* 0x00000003000d7202 */ /* 0x000fe20000000f00 */
        /* <DEDUP_REMOVED lines=14> */
.L_x_13577:
[----:B------:R-:W-:Y:S02]  /*12e30*/  IMAD.MOV.U32 R13, RZ, RZ, R0 ;  /* 0x000000ffff0d7224 */ /* 0x000fe400078e0000 */
[----:B------:R-:W-:-:S07]  /*12e40*/  IMAD.MOV.U32 R3, RZ, RZ, R14 ;  /* 0x000000ffff037224 */ /* 0x000fce00078e000e */
[----:B------:R-:W-:Y:S05]  /*12e50*/  WARPSYNC.COLLECTIVE R15, `(.L_x_13578) ;  /* 0x000000000f087348 */ /* 0x000fea0003c00000 */
[----:B------:R0:W1:Y:S02]  /*12e60*/  SHFL.IDX P6, R14, R13, R12, R11 ;  /* 0x0000000c0d0e7389 */ /* 0x00006400000c000b */
[----:B01----:R-:W-:Y:S01]  /*12e70*/  ENDCOLLECTIVE ;  /* 0x000000000000791b */ /* 0x003fe20003800000 */
.L_x_13578:
[----:B------:R-:W-:Y:S01]  /*12e80*/  IMAD.MOV.U32 R0, RZ, RZ, R14 ;  /* 0x000000ffff007224 */ /* 0x000fe200078e000e */
[----:B------:R-:W-:Y:S06]  /*12e90*/  BRA `(.L_x_13579) ;  /* 0xffffffbc00947947 */ /* 0x000fec000383ffff */
.L_x_13483:
[----:B------:R-:W-:Y:S01]  /*12ea0*/  BSSY B0, `(.L_x_13580) ;  /* 0x0000008000007945 */ /* 0x000fe20003800000 */
[----:B------:R-:W-:Y:S01]  /*12eb0*/  IMAD.MOV.U32 R13, RZ, RZ, R4 ;  /* 0x000000ffff0d7224 */ /* 0x000fe200078e0004 */
[----:B------:R-:W-:Y:S01]  /*12ec0*/  MOV R15, 0xffffffff ;  /* 0xffffffff000f7802 */ /* 0x000fe20000000f00 */
[----:B------:R-:W-:Y:S02]  /*12ed0*/  IMAD.MOV.U32 R12, RZ, RZ, RZ ;  /* 0x000000ffff0c7224 */ /* 0x000fe400078e00ff */
[----:B------:R-:W-:-:S07]  /*12ee0*/  IMAD.MOV.U32 R11, RZ, RZ, 0x181f ;  /* 0x0000181fff0b7424 */ /* 0x000fce00078e00ff */
[----:B------:R-:W-:Y:S05]  /*12ef0*/  WARPSYNC.COLLECTIVE R15, `(.L_x_13581) ;  /* 0x000000000f087348 */ /* 0x000fea0003c00000 */
[----:B------:R0:W1:Y:S02]  /*12f00*/  SHFL.IDX P6, R14, R13, R12, R11 ;  /* 0x0000000c0d0e7389 */ /* 0x00006400000c000b */
[----:B01----:R-:W-:Y:S01]  /*12f10*/  ENDCOLLECTIVE ;  /* 0x000000000000791b */ /* 0x003fe20003800000 */
.L_x_13581:
[----:B------:R-:W-:Y:S05]  /*12f20*/  BSYNC B0 ;  /* 0x0000000000007941 */ /* 0x000fea0003800000 */
.L_x_13580:
[----:B------:R-:W-:Y:S01]  /*12f30*/  IMAD.MOV.U32 R13, RZ, RZ, R5 ;  /* 0x000000ffff0d7224 */ /* 0x000fe200078e0005 */
[----:B------:R0:W5:Y:S01]  /*12f40*/  LDL.LU R9, [R1+0x24] ;  /* 0x0000240001097983 */ /* 0x0001620000300800 */
[----:B------:R-:W-:Y:S02]  /*12f50*/  IMAD.MOV.U32 R12, RZ, RZ, RZ ;  /* 0x000000ffff0c7224 */ /* 0x000fe400078e00ff */
[----:B------:R-:W-:Y:S01]  /*12f60*/  IMAD.MOV.U32 R11, RZ, RZ, 0x181f ;  /* 0x0000181fff0b7424 */ /* 0x000fe200078e00ff */
[----:B------:R0:W5:Y:S01]  /*12f70*/  LDL.LU R7, [R1+0x28] ;  /* 0x0000280001077983 */ /* 0x0001620000300800 */
[----:B------:R-:W-:Y:S02]  /*12f80*/  IMAD.MOV.U32 R15, RZ, RZ, -0x1 ;  /* 0xffffffffff0f7424 */ /* 0x000fe400078e00ff */
[----:B------:R-:W-:Y:S01]  /*12f90*/  IMAD.MOV.U32 R2, RZ, RZ, R14 ;  /* 0x000000ffff027224 */ /* 0x000fe200078e000e */
[----:B------:R0:W5:Y:S06]  /*12fa0*/  LDL R10, [R1] ;  /* 0x00000000010a7983 */ /* 0x00016c0000100800 */
[----:B0----5:R-:W-:Y:S05]  /*12fb0*/  WARPSYNC.COLLECTIVE R15, `(.L_x_13582) ;  /* 0x000000000f087348 */ /* 0x021fea0003c00000 */
[----:B------:R1:W2:Y:S02]  /*12fc0*/  SHFL.IDX P6, R14, R13, R12, R11 ;  /* 0x0000000c0d0e7389 */ /* 0x0002a400000c000b */
[----:B012--5:R-:W-:Y:S01]  /*12fd0*/  ENDCOLLECTIVE ;  /* 0x000000000000791b */ /* 0x027fe20003800000 */
.L_x_13582:
        /* <DEDUP_REMOVED lines=10> */
[----:B--2---:R-:W-:Y:S02]  /*13080*/  ISETP.GE.AND P6, PT, R13, R0, PT ;  /* 0x000000000d00720c */ /* 0x004fe40003fc6270 */
[----:B------:R-:W-:Y:S02]  /*13090*/  MOV R13, R4 ;  /* 0x00000004000d7202 */ /* 0x000fe40000000f00 */
[----:B---3--:R-:W-:Y:S01]  /*130a0*/  ISETP.GE.AND P5, PT, R12, R0, PT ;  /* 0x000000000c00720c */ /* 0x008fe20003fa6270 */
[----:B------:R-:W-:-:S08]  /*130b0*/  IMAD.MOV.U32 R12, RZ, RZ, 0x1 ;  /* 0x00000001ff0c7424 */ /* 0x000fd000078e00ff */
        /* <DEDUP_REMOVED lines=15> */
[----:B------:R-:W-:-:S04]  /*131b0*/  LOP3.LUT R17, R17, 0xffffff7f, RZ, 0xc0, !PT ;  /* 0xffffff7f11117812 */ /* 0x000fc800078ec0ff */
[----:B------:R-:W-:-:S04]  /*131c0*/  LOP3.LUT R17, R17, 0xfffffffb, RZ, 0xc0, !PT ;  /* 0xfffffffb11117812 */ /* 0x000fc800078ec0ff */
[----:B------:R-:W-:Y:S02]  /*131d0*/  @P6 LOP3.LUT R17, R17, 0x4, RZ, 0xfc, !PT ;  /* 0x0000000411116812 */ /* 0x000fe400078efcff */
[----:B------:R-:W-:Y:S02]  /*131e0*/  @!P4 LEA R3, P6, R8, R3, 0x1 ;  /* 0x000000030803c211 */ /* 0x000fe400078c08ff */
[----:B------:R-:W-:-:S03]  /*131f0*/  @P5 LOP3.LUT R17, R17, 0x80, RZ, 0xfc, !PT ;  /* 0x0000008011115812 */ /* 0x000fc600078efcff */
        /* <DEDUP_REMOVED lines=16> */
.L_x_13583:
[C---:B------:R-:W-:Y:S02]  /*13300*/  @!P5 LEA R9, R10.reuse, UR38, 0x1 ;  /* 0x000000260a09dc11 */ /* 0x040fe4000f8e08ff */
[----:B------:R-:W-:Y:S01]  /*13310*/  @!P4 LEA R7, R10, UR38, 0x1 ;  /* 0x000000260a07cc11 */ /* 0x000fe2000f8e08ff */
[----:B------:R-:W-:Y:S02]  /*13320*/  IMAD.MOV.U32 R13, RZ, RZ, R5 ;  /* 0x000000ffff0d7224 */ /* 0x000fe400078e0005 */
[----:B------:R-:W-:-:S07]  /*13330*/  IMAD.MOV.U32 R6, RZ, RZ, R14 ;  /* 0x000000ffff067224 */ /* 0x000fce00078e000e */
[----:B------:R-:W-:Y:S05]  /*13340*/  WARPSYNC.COLLECTIVE R15, `(.L_x_13584) ;  /* 0x000000000f087348 */ /* 0x000fea0003c00000 */
[----:B------:R0:W1:Y:S02]  /*13350*/  SHFL.IDX P6, R14, R13, R12, R11 ;  /* 0x0000000c0d0e7389 */ /* 0x00006400000c000b */
[----:B01----:R-:W-:Y:S01]  /*13360*/  ENDCOLLECTIVE ;  /* 0x000000000000791b */ /* 0x003fe20003800000 */
.L_x_13584:
        /* <DEDUP_REMOVED lines=17> */
.L_x_13585:
[----:B------:R-:W-:Y:S01]  /*13480*/  @!P4 LEA R7, R10, UR38, 0x1 ;  /* 0x000000260a07cc11 */ /* 0x000fe2000f8e08ff */
[----:B------:R-:W-:Y:S02]  /*13490*/  IMAD.MOV.U32 R13, RZ, RZ, R5 ;  /* 0x000000ffff0d7224 */ /* 0x000fe400078e0005 */
[----:B------:R-:W-:-:S07]  /*134a0*/  IMAD.MOV.U32 R6, RZ, RZ, R14 ;  /* 0x000000ffff067224 */ /* 0x000fce00078e000e */
[----:B------:R-:W-:Y:S05]  /*134b0*/  WARPSYNC.COLLECTIVE R15, `(.L_x_13586) ;  /* 0x000000000f087348 */ /* 0x000fea0003c00000 */
[----:B------:R0:W1:Y:S02]  /*134c0*/  SHFL.IDX P6, R14, R13, R12, R11 ;  /* 0x0000000c0d0e7389 */ /* 0x00006400000c000b */
[----:B01----:R-:W-:Y:S01]  /*134d0*/  ENDCOLLECTIVE ;  /* 0x000000000000791b */ /* 0x003fe20003800000 */
.L_x_13586:
        /* <DEDUP_REMOVED lines=17> */
.L_x_13587:
[----:B------:R-:W-:Y:S01]  /*135f0*/  IMAD.MOV.U32 R13, RZ, RZ, R5 ;  /* 0x000000ffff0d7224 */ /* 0x000fe200078e0005 */
[----:B------:R-:W-:-:S07]  /*13600*/  MOV R6, R14 ;  /* 0x0000000e00067202 */ /* 0x000fce0000000f00 */
[----:B------:R-:W-:Y:S05]  /*13610*/  WARPSYNC.COLLECTIVE R15, `(.L_x_13588) ;  /* 0x000000000f087348 */ /* 0x000fea0003c00000 */
[----:B------:R0:W1:Y:S02]  /*13620*/  SHFL.IDX P6, R14, R13, R12, R11 ;  /* 0x0000000c0d0e7389 */ /* 0x00006400000c000b */
[----:B01----:R-:W-:Y:S01]  /*13630*/  ENDCOLLECTIVE ;  /* 0x000000000000791b */ /* 0x003fe20003800000 */
.L_x_13588:
[----:B------:R-:W-:Y:S01]  /*13640*/  ULDC.64 UR4, c[0x0][0x208] ;  /* 0x0000820000047ab9 */ /* 0x000fe20000000a00 */
[----:B------:R-:W-:Y:S02]  /*13650*/  IMAD.MOV.U32 R13, RZ, RZ, R4 ;  /* 0x000000ffff0d7224 */ /* 0x000fe400078e0004 */
        /* <DEDUP_REMOVED lines=14> */
.L_x_13589:
[----:B------:R-:W0:Y:S01]  /*13740*/  S2R R7, SR_TID.X ;  /* 0x0000000000077919 */ /* 0x000e220000002100 */
[----:B------:R-:W-:Y:S02]  /*13750*/  IMAD.MOV.U32 R13, RZ, RZ, R5 ;  /* 0x000000ffff0d7224 */ /* 0x000fe400078e0005 */
[----:B------:R-:W-:-:S07]  /*13760*/  IMAD.MOV.U32 R6, RZ, RZ, R14 ;  /* 0x000000ffff067224 */ /* 0x000fce00078e000e */
[----:B0-----:R-:W-:Y:S05]  /*13770*/  WARPSYNC.COLLECTIVE R15, `(.L_x_13590) ;  /* 0x000000000f087348 */ /* 0x001fea0003c00000 */
[----:B------:R1:W2:Y:S02]  /*13780*/  SHFL.IDX P6, R14, R13, R12, R11 ;  /* 0x0000000c0d0e7389 */ /* 0x0002a400000c000b */
[----:B012---:R-:W-:Y:S01]  /*13790*/  ENDCOLLECTIVE ;  /* 0x000000000000791b */ /* 0x007fe20003800000 */
.L_x_13590:
[----:B------:R-:W-:Y:S01]  /*137a0*/  ULDC.64 UR4, c[0x0][0x208] ;  /* 0x0000820000047ab9 */ /* 0x000fe20000000a00 */
[----:B------:R-:W-:Y:S02]  /*137b0*/  IMAD.MOV.U32 R13, RZ, RZ, R4 ;  /* 0x000000ffff0d7224 */ /* 0x000fe400078e0004 */
[----:B------:R-:W-:Y:S01]  /*137c0*/  IMAD.MOV.U32 R12, RZ, RZ, 0x5 ;  /* 0x00000005ff0c7424 */ /* 0x000fe200078e00ff */
[----:B------:R-:W-:-:S05]  /*137d0*/  @!P5 LEA R8, P6, R8, R14, 0x1 ;  /* 0x0000000e0808d211 */ /* 0x000fca00078c08ff */
[----:B------:R-:W-:Y:S01]  /*137e0*/  @!P5 IMAD.X R21, RZ, RZ, R6, P6 ;  /* 0x000000ffff15d224 */ /* 0x000fe200030e0606 */
[C---:B------:R-:W-:Y:S02]  /*137f0*/  LOP3.LUT P6, RZ, R17.reuse, 0x8, RZ, 0xc0, !PT ;  /* 0x0000000811ff7812 */ /* 0x040fe400078cc0ff */
[----:B------:R-:W-:-:S11]  /*13800*/  LOP3.LUT P5, RZ, R17, 0x80, RZ, 0xc0, !PT ;  /* 0x0000008011ff7812 */ /* 0x000fd600078ac0ff */
[C---:B------:R-:W-:Y:S01]  /*13810*/  @!P6 LEA R9, R10.reuse, UR38, 0x1 ;  /* 0x000000260a09ec11 */ /* 0x040fe2000f8e08ff */
[----:B------:R-:W-:Y:S01]  /*13820*/  @!P6 IMAD.MOV.U32 R3, RZ, RZ, R21 ;  /* 0x000000ffff03e224 */ /* 0x000fe200078e0015 */
[----:B------:R-:W-:Y:S01]  /*13830*/  @!P6 MOV R2, R8 ;  /* 0x000000080002e202 */ /* 0x000fe20000000f00 */
[----:B------:R-:W-:Y:S01]  /*13840*/  IMAD.SHL.U32 R8, R7, 0x8, RZ ;  /* 0x0000000807087824 */ /* 0x000fe200078e00ff */
[----:B------:R-:W-:-:S03]  /*13850*/  @!P4 LEA R7, R10, UR38, 0x1 ;  /* 0x000000260a07cc11 */ /* 0x000fc6000f8e08ff */
[----:B------:R-:W-:Y:S01]  /*13860*/  @!PT LDS RZ, [RZ] ;  /* 0x00000000fffff984 */ /* 0x000fe20000000800 */
[----:B------:R-:W-:Y:S01]  /*13870*/  @!PT LDS RZ, [RZ] ;  /* 0x00000000fffff984 */ /* 0x000fe20000000800 */
[----:B------:R-:W-:Y:S01]  /*13880*/  @!PT LDS RZ, [RZ] ;  /* 0x00000000fffff984 */ /* 0x000fe20000000800 */
[----:B------:R0:W-:Y:S01]  /*13890*/  @!P6 LDGSTS.E.BYPASS.LTC128B.128 [R9+0x24400], desc[UR4][R2.64], !P3 ;  /* 0x244000000209efae */ /* 0x0001e2000d901d44 */
[----:B------:R-:W-:-:S03]  /*138a0*/  LOP3.LUT R8, R8, 0x38, RZ, 0xc0, !PT ;  /* 0x0000003808087812 */ /* 0x000fc600078ec0ff */
[----:B------:R0:W-:Y:S04]  /*138b0*/  @!P6 LDGSTS.E.BYPASS.LTC128B.128 [R9+0x28400], desc[UR4][R2.64+0x80], !P0 ;  /* 0x284000800209efae */ /* 0x0001e8000c101d44 */
[----:B------:R0:W-:Y:S04]  /*138c0*/  @!P6 LDGSTS.E.BYPASS.LTC128B.128 [R9+0x2c400], desc[UR4][R2.64+0x100], !P1 ;  /* 0x2c4001000209efae */ /* 0x0001e8000c901d44 */
[----:B------:R0:W-:Y:S02]  /*138d0*/  @!P6 LDGSTS.E.BYPASS.LTC128B.128 [R9+0x30400], desc[UR4][R2.64+0x180], !P2 ;  /* 0x304001800209efae */ /* 0x0001e4000d101d44 */
[----:B0-----:R-:W-:Y:S05]  /*138e0*/  WARPSYNC.COLLECTIVE R15, `(.L_x_13591) ;  /* 0x000000000f087348 */ /* 0x001fea0003c00000 */
[----:B------:R1:W2:Y:S02]  /*138f0*/  SHFL.IDX P6, R14, R13, R12, R11 ;  /* 0x0000000c0d0e7389 */ /* 0x0002a400000c000b */
[----:B012---:R-:W-:Y:S01]  /*13900*/  ENDCOLLECTIVE ;  /* 0x000000000000791b */ /* 0x007fe20003800000 */
.L_x_13591:
[----:B------:R-:W-:Y:S02]  /*13910*/  IMAD.MOV.U32 R13, RZ, RZ, R5 ;  /* 0x000000ffff0d7224 */ /* 0x000fe400078e0005 */
[----:B------:R-:W-:-:S07]  /*13920*/  IMAD.MOV.U32 R6, RZ, RZ, R14 ;  /* 0x000000ffff067224 */ /* 0x000fce00078e000e */
[----:B------:R-:W-:Y:S05]  /*13930*/  WARPSYNC.COLLECTIVE R15, `(.L_x_13592) ;  /* 0x000000000f087348 */ /* 0x000fea0003c00000 */
[----:B------:R0:W1:Y:S02]  /*13940*/  SHFL.IDX P6, R14, R13, R12, R11 ;  /* 0x0000000c0d0e7389 */ /* 0x00006400000c000b */
[----:B01----:R-:W-:Y:S01]  /*13950*/  ENDCOLLECTIVE ;  /* 0x000000000000791b */ /* 0x003fe20003800000 */
.L_x_13592:
[----:B------:R-:W-:Y:S01]  /*13960*/  ULDC.64 UR4, c[0x0][0x208] ;  /* 0x0000820000047ab9 */ /* 0x000fe20000000a00 */
[----:B------:R-:W-:Y:S02]  /*13970*/  IMAD.MOV.U32 R13, RZ, RZ, R4 ;  /* 0x000000ffff0d7224 */ /* 0x000fe400078e0004 */
[----:B------:R-:W-:Y:S01]  /*13980*/  IMAD.MOV.U32 R12, RZ, RZ, 0x6 ;  /* 0x00000006ff0c7424 */ /* 0x000fe200078e00ff */
[----:B------:R-:W-:-:S04]  /*13990*/  @!P4 LEA R14, P6, R8, R14, 0x1 ;  /* 0x0000000e080ec211 */ /* 0x000fc800078c08ff */
[----:B------:R-:W-:Y:S01]  /*139a0*/  @!P4 IADD3.X R21, RZ, R6, RZ, P6, !PT ;  /* 0x00000006ff15c210 */ /* 0x000fe200037fe4ff */
[----:B------:R-:W-:-:S04]  /*139b0*/  @!P4 IMAD.MOV.U32 R2, RZ, RZ, R14 ;  /* 0x000000ffff02c224 */ /* 0x000fc800078e000e */
        /* <DEDUP_REMOVED lines=12> */
.L_x_13593:
[----:B------:R-:W-:Y:S02]  /*13a80*/  IMAD.MOV.U32 R13, RZ, RZ, R5 ;  /* 0x000000ffff0d7224 */ /* 0x000fe400078e0005 */
[----:B------:R-:W-:-:S07]  /*13a90*/  IMAD.MOV.U32 R6, RZ, RZ, R14 ;  /* 0x000000ffff067224 */ /* 0x000fce00078e000e */
[----:B------:R-:W-:Y:S05]  /*13aa0*/  WARPSYNC.COLLECTIVE R15, `(.L_x_13594) ;  /* 0x000000000f087348 */ /* 0x000fea0003c00000 */
[----:B------:R0:W1:Y:S02]  /*13ab0*/  SHFL.IDX P6, R14, R13, R12, R11 ;  /* 0x0000000c0d0e7389 */ /* 0x00006400000c000b */
[----:B01----:R-:W-:Y:S01]  /*13ac0*/  ENDCOLLECTIVE ;  /* 0x000000000000791b */ /* 0x003fe20003800000 */
.L_x_13594:
[----:B------:R-:W-:Y:S01]  /*13ad0*/  ULDC.64 UR4, c[0x0][0x208] ;  /* 0x0000820000047ab9 */ /* 0x000fe20000000a00 */
[----:B------:R-:W-:Y:S02]  /*13ae0*/  IMAD.MOV.U32 R13, RZ, RZ, R4 ;  /* 0x000000ffff0d7224 */ /* 0x000fe400078e0004 */
[----:B------:R-:W-:Y:S01]  /*13af0*/  IMAD.MOV.U32 R12, RZ, RZ, 0x7 ;  /* 0x00000007ff0c7424 */ /* 0x000fe200078e00ff */
[----:B------:R-:W-:-:S04]  /*13b00*/  @!P5 LEA R14, P6, R8, R14, 0x1 ;  /* 0x0000000e080ed211 */ /* 0x000fc800078c08ff */
[----:B------:R-:W-:Y:S01]  /*13b10*/  @!P5 IADD3.X R9, RZ, R6, RZ, P6, !PT ;  /* 0x00000006ff09d210 */ /* 0x000fe200037fe4ff */
[----:B------:R-:W-:-:S04]  /*13b20*/  @!P5 IMAD.MOV.U32 R2, RZ, RZ, R14 ;  /* 0x000000ffff02d224 */ /* 0x000fc800078e000e */
        /* <DEDUP_REMOVED lines=11> */
.L_x_13595:
[----:B------:R-:W-:Y:S02]  /*13be0*/  IMAD.MOV.U32 R13, RZ, RZ, R5 ;  /* 0x000000ffff0d7224 */ /* 0x000fe400078e0005 */
[----:B------:R-:W-:-:S07]  /*13bf0*/  IMAD.MOV.U32 R6, RZ, RZ, R14 ;  /* 0x000000ffff067224 */ /* 0x000fce00078e000e */
[----:B------:R-:W-:Y:S05]  /*13c00*/  WARPSYNC.COLLECTIVE R15, `(.L_x_13596) ;  /* 0x000000000f087348 */ /* 0x000fea0003c00000 */
[----:B------:R0:W1:Y:S02]  /*13c10*/  SHFL.IDX P6, R14, R13, R12, R11 ;  /* 0x0000000c0d0e7389 */ /* 0x00006400000c000b */
[----:B01----:R-:W-:Y:S01]  /*13c20*/  ENDCOLLECTIVE ;  /* 0x000000000000791b */ /* 0x003fe20003800000 */
.L_x_13596:
[----:B------:R-:W-:Y:S05]  /*13c30*/  BRA `(.L_x_13597) ;  /* 0xffffffbc00347947 */ /* 0x000fea000383ffff */
.L_x_13486:
[----:B0-----:R-:W-:-:S04]  /*13c40*/  MOV R3, UR38 ;  /* 0x0000002600037c02 */ /* 0x001fc80008000f00 */
[----:B------:R0:W3:Y:S03]  /*13c50*/  SYNCS.PHASECHK.TRANS64.TRYWAIT P0, [R3+URZ+0x32420], R2 ;  /* 0x03242002030075a7 */ /* 0x0000e6000800017f */
[----:B---3--:R-:W-:Y:S05]  /*13c60*/  @!P0 NANOSLEEP.SYNCS 0x989680 ;  /* 0x009896800000895d */ /* 0x008fea0003900000 */
[----:B------:R-:W3:Y:S02]  /*13c70*/  @!P0 SYNCS.PHASECHK.TRANS64 P0, [R3+URZ+0x32420], R2 ;  /* 0x03242002030085a7 */ /* 0x000ee4000800007f */
[----:B---3--:R-:W-:Y:S05]  /*13c80*/  @!P0 BRA `(.L_x_13486) ;  /* 0xfffffffc00ec8947 */ /* 0x008fea000383ffff */
[----:B------:R-:W-:Y:S05]  /*13c90*/  BRA `(.L_x_13598) ;  /* 0xffffffbc00a87947 */ /* 0x000fea000383ffff */
.L_x_13489:
[----:B0-----:R-:W-:-:S04]  /*13ca0*/  IMAD.U32 R3, RZ, RZ, UR38 ;  /* 0x00000026ff037e24 */ /* 0x001fc8000f8e00ff */
[----:B------:R0:W3:Y:S03]  /*13cb0*/  SYNCS.PHASECHK.TRANS64.TRYWAIT P0, [R3+URZ+0x32460], R2 ;  /* 0x03246002030075a7 */ /* 0x0000e6000800017f */
[----:B---3--:R-:W-:Y:S05]  /*13cc0*/  @!P0 NANOSLEEP.SYNCS 0x989680 ;  /* 0x009896800000895d */ /* 0x008fea0003900000 */
[----:B------:R-:W3:Y:S02]  /*13cd0*/  @!P0 SYNCS.PHASECHK.TRANS64 P0, [R3+URZ+0x32460], R2 ;  /* 0x03246002030085a7 */ /* 0x000ee4000800007f */
[----:B---3--:R-:W-:Y:S05]  /*13ce0*/  @!P0 BRA `(.L_x_13489) ;  /* 0xfffffffc00ec8947 */ /* 0x008fea000383ffff */
[----:B------:R-:W-:Y:S05]  /*13cf0*/  BRA `(.L_x_13599) ;  /* 0xffffffbc00b47947 */ /* 0x000fea000383ffff */
.L_x_13501:
[----:B-1----:R-:W-:-:S04]  /*13d00*/  IMAD.U32 R3, RZ, RZ, UR38 ;  /* 0x00000026ff037e24 */ /* 0x002fc8000f8e00ff */
[----:B------:R1:W3:Y:S03]  /*13d10*/  SYNCS.PHASECHK.TRANS64.TRYWAIT P0, [R3+URZ+0x32448], R2 ;  /* 0x03244802030075a7 */ /* 0x0002e6000800017f */
[----:B---3--:R-:W-:Y:S05]  /*13d20*/  @!P0 NANOSLEEP.SYNCS 0x989680 ;  /* 0x009896800000895d */ /* 0x008fea0003900000 */
[----:B------:R-:W3:Y:S02]  /*13d30*/  @!P0 SYNCS.PHASECHK.TRANS64 P0, [R3+URZ+0x32448], R2 ;  /* 0x03244802030085a7 */ /* 0x000ee4000800007f */
[----:B---3--:R-:W-:Y:S05]  /*13d40*/  @!P0 BRA `(.L_x_13501) ;  /* 0xfffffffc00ec8947 */ /* 0x008fea000383ffff */
[----:B------:R-:W-:Y:S05]  /*13d50*/  BRA `(.L_x_13600) ;  /* 0xffffffc400b07947 */ /* 0x000fea000383ffff */
.L_x_13506:
[----:B01----:R-:W-:-:S04]  /*13d60*/  IMAD.U32 R3, RZ, RZ, UR38 ;  /* 0x00000026ff037e24 */ /* 0x003fc8000f8e00ff */
[----:B------:R0:W1:Y:S03]  /*13d70*/  SYNCS.PHASECHK.TRANS64.TRYWAIT P0, [R3+URZ+0x32468], R2 ;  /* 0x03246802030075a7 */ /* 0x000066000800017f */
[----:B-1----:R-:W-:Y:S05]  /*13d80*/  @!P0 NANOSLEEP.SYNCS 0x989680 ;  /* 0x009896800000895d */ /* 0x002fea0003900000 */
[----:B------:R-:W1:Y:S02]  /*13d90*/  @!P0 SYNCS.PHASECHK.TRANS64 P0, [R3+URZ+0x32468], R2 ;  /* 0x03246802030085a7 */ /* 0x000e64000800007f */
[----:B-1----:R-:W-:Y:S05]  /*13da0*/  @!P0 BRA `(.L_x_13506) ;  /* 0xfffffffc00ec8947 */ /* 0x002fea000383ffff */
[----:B------:R-:W-:Y:S05]  /*13db0*/  BRA `(.L_x_13601) ;  /* 0xffffffc800107947 */ /* 0x000fea000383ffff */
.L_x_13517:
[----:B-1----:R-:W-:-:S04]  /*13dc0*/  IMAD.U32 R3, RZ, RZ, UR38 ;  /* 0x00000026ff037e24 */ /* 0x002fc8000f8e00ff */
[----:B------:R1:W3:Y:S03]  /*13dd0*/  SYNCS.PHASECHK.TRANS64.TRYWAIT P0, [R3+URZ+0x32440], R2 ;  /* 0x03244002030075a7 */ /* 0x0002e6000800017f */
[----:B---3--:R-:W-:Y:S05]  /*13de0*/  @!P0 NANOSLEEP.SYNCS 0x989680 ;  /* 0x009896800000895d */ /* 0x008fea0003900000 */
[----:B------:R-:W3:Y:S02]  /*13df0*/  @!P0 SYNCS.PHASECHK.TRANS64 P0, [R3+URZ+0x32440], R2 ;  /* 0x03244002030085a7 */ /* 0x000ee4000800007f */
[----:B---3--:R-:W-:Y:S05]  /*13e00*/  @!P0 BRA `(.L_x_13517) ;  /* 0xfffffffc00ec8947 */ /* 0x008fea000383ffff */
[----:B------:R-:W-:Y:S05]  /*13e10*/  BRA `(.L_x_13602) ;  /* 0xffffffcc008c7947 */ /* 0x000fea000383ffff */
.L_x_13522:
[----:B01-3--:R-:W-:-:S04]  /*13e20*/  IMAD.U32 R3, RZ, RZ, UR38 ;  /* 0x00000026ff037e24 */ /* 0x00bfc8000f8e00ff */
[----:B------:R0:W1:Y:S03]  /*13e30*/  SYNCS.PHASECHK.TRANS64.TRYWAIT P0, [R3+URZ+0x32460], R2 ;  /* 0x03246002030075a7 */ /* 0x000066000800017f */
[----:B-1----:R-:W-:Y:S05]  /*13e40*/  @!P0 NANOSLEEP.SYNCS 0x989680 ;  /* 0x009896800000895d */ /* 0x002fea0003900000 */
[----:B------:R-:W1:Y:S02]  /*13e50*/  @!P0 SYNCS.PHASECHK.TRANS64 P0, [R3+URZ+0x32460], R2 ;  /* 0x03246002030085a7 */ /* 0x000e64000800007f */
[----:B-1----:R-:W-:Y:S05]  /*13e60*/  @!P0 BRA `(.L_x_13522) ;  /* 0xfffffffc00ec8947 */ /* 0x002fea000383ffff */
[----:B------:R-:W-:Y:S05]  /*13e70*/  BRA `(.L_x_13603) ;  /* 0xffffffcc00f07947 */ /* 0x000fea000383ffff */
.L_x_13534:
[----:B-1----:R-:W-:-:S04]  /*13e80*/  IMAD.U32 R3, RZ, RZ, UR38 ;  /* 0x00000026ff037e24 */ /* 0x002fc8000f8e00ff */
[----:B------:R1:W3:Y:S03]  /*13e90*/  SYNCS.PHASECHK.TRANS64.TRYWAIT P0, [R3+URZ+0x32448], R2 ;  /* 0x03244802030075a7 */ /* 0x0002e6000800017f */
[----:B---3--:R-:W-:Y:S05]  /*13ea0*/  @!P0 NANOSLEEP.SYNCS 0x989680 ;  /* 0x009896800000895d */ /* 0x008fea0003900000 */
[----:B------:R-:W3:Y:S02]  /*13eb0*/  @!P0 SYNCS.PHASECHK.TRANS64 P0, [R3+URZ+0x32448], R2 ;  /* 0x03244802030085a7 */ /* 0x000ee4000800007f */
[----:B---3--:R-:W-:Y:S05]  /*13ec0*/  @!P0 BRA `(.L_x_13534) ;  /* 0xfffffffc00ec8947 */ /* 0x008fea000383ffff */
[----:B------:R-:W-:Y:S05]  /*13ed0*/  BRA `(.L_x_13604) ;  /* 0xffffffd400787947 */ /* 0x000fea000383ffff */
.L_x_13539:
[----:B-1----:R-:W-:-:S04]  /*13ee0*/  MOV R3, UR38 ;  /* 0x0000002600037c02 */ /* 0x002fc80008000f00 */
[----:B------:R1:W3:Y:S03]  /*13ef0*/  SYNCS.PHASECHK.TRANS64.TRYWAIT P0, [R3+URZ+0x32468], R2 ;  /* 0x03246802030075a7 */ /* 0x0002e6000800017f */
[----:B---3--:R-:W-:Y:S05]  /*13f00*/  @!P0 NANOSLEEP.SYNCS 0x989680 ;  /* 0x009896800000895d */ /* 0x008fea0003900000 */
[----:B------:R-:W3:Y:S02]  /*13f10*/  @!P0 SYNCS.PHASECHK.TRANS64 P0, [R3+URZ+0x32468], R2 ;  /* 0x03246802030085a7 */ /* 0x000ee4000800007f */
[----:B---3--:R-:W-:Y:S05]  /*13f20*/  @!P0 BRA `(.L_x_13539) ;  /* 0xfffffffc00ec8947 */ /* 0x008fea000383ffff */
[----:B------:R-:W-:Y:S05]  /*13f30*/  BRA `(.L_x_13605) ;  /* 0xffffffd400dc7947 */ /* 0x000fea000383ffff */
.L_x_13546:
[----:B-1----:R1:W3:Y:S02]  /*13f40*/  SYNCS.PHASECHK.TRANS64.TRYWAIT P0, [R2+URZ+0x32420], R3 ;  /* 0x03242003020075a7 */ /* 0x0022e4000800017f */
[----:B---3--:R-:W-:Y:S05]  /*13f50*/  @!P0 NANOSLEEP.SYNCS 0x989680 ;  /* 0x009896800000895d */ /* 0x008fea0003900000 */
[----:B------:R-:W3:Y:S02]  /*13f60*/  @!P0 SYNCS.PHASECHK.TRANS64 P0, [R2+URZ+0x32420], R3 ;  /* 0x03242003020085a7 */ /* 0x000ee4000800007f */
[----:B---3--:R-:W-:Y:S05]  /*13f70*/  @!P0 BRA `(.L_x_13546) ;  /* 0xfffffffc00f08947 */ /* 0x008fea000383ffff */
[----:B------:R-:W-:Y:S05]  /*13f80*/  BRA `(.L_x_13606) ;  /* 0xffffffd800fc7947 */ /* 0x000fea000383ffff */
.L_x_13547:
        /* <DEDUP_REMOVED lines=11> */
.L_x_13608:
[----:B------:R-:W-:Y:S05]  /*14040*/  BSYNC B0 ;  /* 0x0000000000007941 */ /* 0x000fea0003800000 */
.L_x_13607:
[----:B------:R-:W-:Y:S05]  /*14050*/  BRA `(.L_x_13609) ;  /* 0xffffffd800e07947 */ /* 0x000fea000383ffff */
.L_x_13548:
[----:B------:R-:W-:Y:S01]  /*14060*/  BSSY B0, `(.L_x_13610) ;  /* 0x0000006000007945 */ /* 0x000fe20003800000 */
[----:B------:R-:W-:-:S07]  /*14070*/  IMAD.MOV.U32 R15, RZ, RZ, -0x1 ;  /* 0xffffffffff0f7424 */ /* 0x000fce00078e00ff */
[----:B01----:R-:W-:Y:S05]  /*14080*/  WARPSYNC.COLLECTIVE R15, `(.L_x_13611) ;  /* 0x000000000f0c7348 */ /* 0x003fea0003c00000 */
[----:B------:R-:W-:Y:S02]  /*14090*/  ELECT P6, UR62, PT ;  /* 0x00000000003e782f */ /* 0x000fe400038c0000 */
[----:B------:R-:W-:Y:S01]  /*140a0*/  MOV R14, UR62 ;  /* 0x0000003e000e7c02 */ /* 0x000fe20008000f00 */
[----:B01----:R-:W-:Y:S10]  /*140b0*/  ENDCOLLECTIVE ;  /* 0x000000000000791b */ /* 0x003ff40003800000 */
.L_x_13611:
[----:B------:R-:W-:Y:S05]  /*140c0*/  BSYNC B0 ;  /* 0x0000000000007941 */ /* 0x000fea0003800000 */
.L_x_13610:
[----:B------:R-:W-:Y:S05]  /*140d0*/  BRA `(.L_x_13612) ;  /* 0xffffffd800d47947 */ /* 0x000fea000383ffff */
.L_x_13550:
[----:B-1----:R1:W2:Y:S02]  /*140e0*/  SYNCS.PHASECHK.TRANS64.TRYWAIT P0, [R7+URZ], R4 ;  /* 0x00000004070075a7 */ /* 0x0022a4000800017f */
[----:B--2---:R-:W-:Y:S05]  /*140f0*/  @!P0 NANOSLEEP.SYNCS 0x989680 ;  /* 0x009896800000895d */ /* 0x004fea0003900000 */
[----:B------:R-:W2:Y:S02]  /*14100*/  @!P0 SYNCS.PHASECHK.TRANS64 P0, [R7+URZ], R4 ;  /* 0x00000004070085a7 */ /* 0x000ea4000800007f */
[----:B--2---:R-:W-:Y:S05]  /*14110*/  @!P0 BRA `(.L_x_13550) ;  /* 0xfffffffc00f08947 */ /* 0x004fea000383ffff */
[----:B------:R-:W-:Y:S05]  /*14120*/  BRA `(.L_x_13613) ;  /* 0xffffffdc00087947 */ /* 0x000fea000383ffff */
.L_x_13551:
[----:B--2---:R2:W3:Y:S02]  /*14130*/  SYNCS.PHASECHK.TRANS64.TRYWAIT P0, [R5+URZ], R0 ;  /* 0x00000000050075a7 */ /* 0x0044e4000800017f */
[----:B---3--:R-:W-:Y:S05]  /*14140*/  @!P0 NANOSLEEP.SYNCS 0x989680 ;  /* 0x009896800000895d */ /* 0x008fea0003900000 */
[----:B------:R-:W3:Y:S02]  /*14150*/  @!P0 SYNCS.PHASECHK.TRANS64 P0, [R5+URZ], R0 ;  /* 0x00000000050085a7 */ /* 0x000ee4000800007f */
[----:B---3--:R-:W-:Y:S05]  /*14160*/  @!P0 BRA `(.L_x_13551) ;  /* 0xfffffffc00f08947 */ /* 0x008fea000383ffff */
[----:B------:R-:W-:Y:S05]  /*14170*/  BRA `(.L_x_13614) ;  /* 0xffffffd800fc7947 */ /* 0x000fea000383ffff */
.L_x_13553:
[----:B--2---:R2:W3:Y:S02]  /*14180*/  SYNCS.PHASECHK.TRANS64.TRYWAIT P0, [R5+URZ], R4 ;  /* 0x00000004050075a7 */ /* 0x0044e4000800017f */
[----:B---3--:R-:W-:Y:S05]  /*14190*/  @!P0 NANOSLEEP.SYNCS 0x989680 ;  /* 0x009896800000895d */ /* 0x008fea0003900000 */
[----:B------:R-:W3:Y:S02]  /*141a0*/  @!P0 SYNCS.PHASECHK.TRANS64 P0, [R5+URZ], R4 ;  /* 0x00000004050085a7 */ /* 0x000ee4000800007f */
[----:B---3--:R-:W-:Y:S05]  /*141b0*/  @!P0 BRA `(.L_x_13553) ;  /* 0xfffffffc00f08947 */ /* 0x008fea000383ffff */
[----:B------:R-:W-:Y:S05]  /*141c0*/  BRA `(.L_x_13615) ;  /* 0xffffffdc00007947 */ /* 0x000fea000383ffff */
.L_x_13616:
        /* <DEDUP_REMOVED lines=11> */
.L_x_15204:


//--------------------- .text._ZN7cutlass13device_kernelIN5flash11enable_sm90INS1_16FlashAttnFwdSm90INS1_25CollectiveMainloopFwdSm90ILi2EN4cute5tupleIJNS5_1CILi1EEES8_S8_EEENS6_IJNS7_ILi128EEENS7_ILi96EEENS7_ILi64EEEEEELi256ENS_10bfloat16_tEfNS_4arch4Sm90ELb1ELb0ELb1ELb1ELb0ELb0ELb0ELb1ELb0ELb1ELb1ELb0EEENS1_21CollectiveEpilogueFwdINS6_IJSA_NS7_ILi256EEESB_EEES9_SE_SG_Li256ELb1ELb1ELb1ELb0EEENS1_36VarlenDynamicPersistentTileSchedulerILi128ELi96ELi256ELi128ELb1ELb1ELb1ELb1ELb1ELb1EEEEEEEEEvNT_6ParamsE --------------------------
	.section	.text._ZN7cutlass13device_kernelIN5flash11enable_sm90INS1_16FlashAttnFwdSm90INS1_25CollectiveMainloopFwdSm90ILi2EN4cute5tupleIJNS5_1CILi1EEES8_S8_EEENS6_IJNS7_ILi128EEENS7_ILi96EEENS7_ILi64EEEEEELi256ENS_10bfloat16_tEfNS_4arch4Sm90ELb1ELb0ELb1ELb1ELb0ELb0ELb0ELb1ELb0ELb1ELb1ELb0EEENS1_21CollectiveEpilogueFwdINS6_IJSA_NS7_ILi256EEESB_EEES9_SE_SG_Li256ELb1ELb1ELb1ELb0EEENS1_36VarlenDynamicPersistentTileSchedulerILi128ELi96ELi256ELi128ELb1ELb1ELb1ELb1ELb1ELb1EEEEEEEEEvNT_6ParamsE,"ax",@progbits
	.align	128
.text._ZN7cutlass13device_kernelIN5flash11enable_sm90INS1_16FlashAttnFwdSm90INS1_25CollectiveMainloopFwdSm90ILi2EN4cute5tupleIJNS5_1CILi1EEES8_S8_EEENS6_IJNS7_ILi128EEENS7_ILi96EEENS7_ILi64EEEEEELi256ENS_10bfloat16_tEfNS_4arch4Sm90ELb1ELb0ELb1ELb1ELb0ELb0ELb0ELb1ELb0ELb1ELb1ELb0EEENS1_21CollectiveEpilogueFwdINS6_IJSA_NS7_ILi256EEESB_EEES9_SE_SG_Li256ELb1ELb1ELb1ELb0EEENS1_36VarlenDynamicPersistentTileSchedulerILi128ELi96ELi256ELi128ELb1ELb1ELb1ELb1ELb1ELb1EEEEEEEEEvNT_6ParamsE:
        .type           _ZN7cutlass13device_kernelIN5flash11enable_sm90INS1_16FlashAttnFwdSm90INS1_25CollectiveMainloopFwdSm90ILi2EN4cute5tupleIJNS5_1CILi1EEES8_S8_EEENS6_IJNS7_ILi128EEENS7_ILi96EEENS7_ILi64EEEEEELi256ENS_10bfloat16_tEfNS_4arch4Sm90ELb1ELb0ELb1ELb1ELb0ELb0ELb0ELb1ELb0ELb1ELb1ELb0EEENS1_21CollectiveEpilogueFwdINS6_IJSA_NS7_ILi256EEESB_EEES9_SE_SG_Li256ELb1ELb1ELb1ELb0EEENS1_36VarlenDynamicPersistentTileSchedulerILi128ELi96ELi256ELi128ELb1ELb1ELb1ELb1ELb1ELb1EEEEEEEEEvNT_6ParamsE,@function
        .size           _ZN7cutlass13device_kernelIN5flash11enable_sm90INS1_16FlashAttnFwdSm90INS1_25CollectiveMainloopFwdSm90ILi2EN4cute5tupleIJNS5_1CILi1EEES8_S8_EEENS6_IJNS7_ILi128EEENS7_ILi96EEENS7_ILi64EEEEEELi256ENS_10bfloat16_tEfNS_4arch4Sm90ELb1ELb0ELb1ELb1ELb0ELb0ELb0ELb1ELb0ELb1ELb1ELb0EEENS1_21CollectiveEpilogueFwdINS6_IJSA_NS7_ILi256EEESB_EEES9_SE_SG_Li256ELb1ELb1ELb1ELb0EEENS1_36VarlenDynamicPersistentTileSchedulerILi128ELi96ELi256ELi128ELb1ELb1ELb1ELb1ELb1ELb1EEEEEEEEEvNT_6ParamsE,(.L_x_15205 - _ZN7cutlass13device_kernelIN5flash11enable_sm90INS1_16FlashAttnFwdSm90INS1_25CollectiveMainloopFwdSm90ILi2EN4cute5tupleIJNS5_1CILi1EEES8_S8_EEENS6_IJNS7_ILi128EEENS7_ILi96EEENS7_ILi64EEEEEELi256ENS_10bfloat16_tEfNS_4arch4Sm90ELb1ELb0ELb1ELb1ELb0ELb0ELb0ELb1ELb0ELb1ELb1ELb0EEENS1_21CollectiveEpilogueFwdINS6_IJSA_NS7_ILi256EEESB_EEES9_SE_SG_Li256ELb1ELb1ELb1ELb0EEENS1_36VarlenDynamicPersistentTileSchedulerILi128ELi96ELi256ELi128ELb1ELb1ELb1ELb1ELb1ELb1EEEEEEEEEvNT_6ParamsE)
        .other          _ZN7cutlass13device_kernelIN5flash11enable_sm90INS1_16FlashAttnFwdSm90INS1_25CollectiveMainloopFwdSm90ILi2EN4cute5tupleIJNS5_1CILi1EEES8_S8_EEENS6_IJNS7_ILi128EEENS7_ILi96EEENS7_ILi64EEEEEELi256ENS_10bfloat16_tEfNS_4arch4Sm90ELb1ELb0ELb1ELb1ELb0ELb0ELb0ELb1ELb0ELb1ELb1ELb0EEENS1_21CollectiveEpilogueFwdINS6_IJSA_NS7_ILi256EEESB_EEES9_SE_SG_Li256ELb1ELb1ELb1ELb0EEENS1_36VarlenDynamicPersistentTileSchedulerILi128ELi96ELi256ELi128ELb1ELb1ELb1ELb1ELb1ELb1EEEEEEEEEvNT_6ParamsE,@"STO_CUDA_ENTRY STV_DEFAULT"
_ZN7cutlass13device_kernelIN5flash11enable_sm90INS1_16FlashAttnFwdSm90INS1_25CollectiveMainloopFwdSm90ILi2EN4cute5tupleIJNS5_1CILi1EEES8_S8_EEENS6_IJNS7_ILi128EEENS7_ILi96EEENS7_ILi64EEEEEELi256ENS_10bfloat16_tEfNS_4arch4Sm90ELb1ELb0ELb1ELb1ELb0ELb0ELb0ELb1ELb0ELb1ELb1ELb0EEENS1_21CollectiveEpilogueFwdINS6_IJSA_NS7_ILi256EEESB_EEES9_SE_SG_Li256ELb1ELb1ELb1ELb0EEENS1_36VarlenDynamicPersistentTileSchedulerILi128ELi96ELi256ELi128ELb1ELb1ELb1ELb1ELb1ELb1EEEEEEEEEvNT_6ParamsE:
        /* <DEDUP_REMOVED lines=18> */
.L_x_13618:
[----:B------:R-:W-:Y:S05]  /*0120*/  BSYNC B0 ;  /* 0x0000000000007941 */ /* 0x000fea0003800000 */
.L_x_13617:
        /* <DEDUP_REMOVED lines=41> */
.L_x_13619:
        /* <DEDUP_REMOVED lines=22> */
.L_x_13620:
        /* <DEDUP_REMOVED lines=18> */
.L_x_13621:
        /* <DEDUP_REMOVED lines=22> */
.L_x_13622:
        /* <DEDUP_REMOVED lines=22> */
.L_x_13623:
[----:B------:R-:W-:Y:S01]  /*0900*/  PLOP3.LUT P0, PT, PT, PT, UP0, 0x80, 0x0 ;  /* 0x000000000000781c */ /* 0x000fe20003f0f008 */
[----:B------:R-:W-:Y:S01]  /*0910*/  UMOV UR36, 0x1 ;  /* 0x0000000100247882 */ /* 0x000fe20000000000 */
[----:B------:R-:W-:Y:S01]  /*0920*/  NOP ;  /* 0x0000000000007918 */ /* 0x000fe20000000000 */
[----:B------:R-:W-:Y:S01]  /*0930*/  USEL UR36, UR36, 0x2, !UP0 ;  /* 0x0000000224247887 */ /* 0x000fe2000c000000 */
[----:B------:R-:W-:Y:S01]  /*0940*/  ULDC.64 UR38, c[0x0][0x208] ;  /* 0x0000820000267ab9 */ /* 0x000fe20000000a00 */
[----:B012-4-:R-:W-:Y:S08]  /*0950*/  BAR.SYNC.DEFER_BLOCKING 0x0 ;  /* 0x0000000000007b1d */ /* 0x017ff00000010000 */
[----:B------:R-:W-:Y:S05]  /*0960*/  @!P0 BRA `(.L_x_13624) ;  /* 0x000000dc00108947 */ /* 0x000fea0003800000 */
.L_x_13625:
        /* <DEDUP_REMOVED lines=45> */
[----:B------:R-:W-:Y:S02]  /*0c40*/  LEA.HI R0, R0, R3, RZ, 0x1 ;  /* 0x0000000300007211 */ /* 0x000fe400078f08ff */
        /* <DEDUP_REMOVED lines=9> */
[----:B------:R-:W-:Y:S01]  /*0ce0*/  LEA.HI R2, R13, R13, RZ, 0x1 ;  /* 0x0000000d0d027211 */ /* 0x000fe200078f08ff */
[----:B------:R-:W-:Y:S01]  /*0cf0*/  IMAD.IADD R0, R3, 0x1, -R0 ;  /* 0x0000000103007824 */ /* 0x000fe200078e0a00 */
[----:B------:R-:W-:Y:S01]  /*0d00*/  LOP3.LUT R4, R9, 0x7ffffffc, RZ, 0xc0, !PT ;  /* 0x7ffffffc09047812 */ /* 0x000fe200078ec0ff */
[----:B------:R-:W-:Y:S01]  /*0d10*/  IMAD R11, R8, 0x10, R11 ;  /* 0x00000010080b7824 */ /* 0x000fe200078e020b */
[----:B------:R-:W-:Y:S01]  /*0d20*/  LOP3.LUT R2, R2, 0x1ffffffe, RZ, 0xc0, !PT ;  /* 0x1ffffffe02027812 */ /* 0x000fe200078ec0ff */
[----:B------:R-:W-:-:S02]  /*0d30*/  IMAD R3, R7, 0x8, R6 ;  /* 0x0000000807037824 */ /* 0x000fc400078e0206 */
[----:B------:R-:W-:Y:S02]  /*0d40*/  IMAD R0, R0, 0x40, R11 ;  /* 0x0000004000007824 */ /* 0x000fe400078e020b */
[----:B------:R-:W-:Y:S01]  /*0d50*/  IMAD.IADD R4, R223, 0x1, -R4 ;  /* 0x00000001df047824 */ /* 0x000fe200078e0a04 */
[----:B------:R0:W-:Y:S01]  /*0d60*/  STL [R1+0x3c], R3 ;  /* 0x00003c0301007387 */ /* 0x0001e20000100800 */
[----:B------:R-:W-:Y:S02]  /*0d70*/  IMAD.IADD R16, R13, 0x1, -R2 ;  /* 0x000000010d107824 */ /* 0x000fe400078e0a02 */
[----:B------:R-:W-:Y:S01]  /*0d80*/  IMAD.SHL.U32 R2, R4, 0x2, RZ ;  /* 0x0000000204027824 */ /* 0x000fe200078e00ff */
[----:B------:R1:W-:Y:S01]  /*0d90*/  STL [R1+0x38], R0 ;  /* 0x0000380001007387 */ /* 0x0003e20000100800 */
[----:B------:R-:W-:Y:S02]  /*0da0*/  IMAD R16, R16, 0x8, R0 ;  /* 0x0000000810107824 */ /* 0x000fe400078e0200 */
[----:B------:R-:W-:-:S02]  /*0db0*/  VIADD R222, R2, 0x8 ;  /* 0x0000000802de7836 */ /* 0x000fc40000000000 */
        /* <DEDUP_REMOVED lines=53> */
[----:B-1----:R-:W-:-:S07]  /*1110*/  SHF.R.S32.HI R224, RZ, 0x1f, R18 ;  /* 0x0000001fffe07819 */ /* 0x002fce0000011412 */
.L_x_13683:
        /* <DEDUP_REMOVED lines=9> */
[----:B--2---:R-:W2:Y:S01]  /*11b0*/  LDG.E R4, desc[UR38][R4.64] ;  /* 0x0000002604047981 */ /* 0x004ea2000c1e1900 */
        /* <DEDUP_REMOVED lines=48> */
.L_x_13626:
        /* <DEDUP_REMOVED lines=8> */
.L_x_13627:
        /* <DEDUP_REMOVED lines=13> */
.L_x_13628:
[----:B------:R-:W-:Y:S01]  /*1610*/  ULDC UR6, c[0x0][0x448] ;  /* 0x0001120000067ab9 */ /* 0x000fe20000000800 */
[----:B------:R-:W-:Y:S02]  /*1620*/  USHF.L.U32 UR43, UR5, 0x7, URZ ;  /* 0x00000007052b7899 */ /* 0x000fe4000800063f */
[----:B------:R-:W-:Y:S02]  /*1630*/  UISETP.NE.AND UP0, UPT, UR6, 0x1, UPT ;  /* 0x000000010600788c */ /* 0x000fe4000bf05270 */
[----:B------:R-:W-:Y:S02]  /*1640*/  UIADD3 UR6, UR43, 0x7f, URZ ;  /* 0x0000007f2b067890 */ /* 0x000fe4000fffe03f */
[----:B------:R-:W-:Y:S02]  /*1650*/  UIADD3 UR50, -UR50, UR4, URZ ;  /* 0x0000000432327290 */ /* 0x000fe4000fffe13f */
[----:B------:R-:W-:Y:S02]  /*1660*/  ULOP3.LUT UR42, UR41, 0xff, URZ, 0xc0, !UPT ;  /* 0x000000ff292a7892 */ /* 0x000fe4000f8ec03f */
[----:B------:R-:W-:-:S02]  /*1670*/  UIADD3 UR7, UR50, 0x60, -UR51 ;  /* 0x0000006032077890 */ /* 0x000fc4000fffe833 */
[----:B------:R-:W-:Y:S01]  /*1680*/  USHF.R.U32.HI UR41, URZ, 0x10, UR41 ;  /* 0x000000103f297899 */ /* 0x000fe20008011629 */
[----:B------:R-:W-:Y:S01]  /*1690*/  @UP0 ULDC UR4, c[0x0][0x44c] ;  /* 0x0001130000040ab9 */ /* 0x000fe20000000800 */
[----:B------:R-:W-:Y:S01]  /*16a0*/  @UP0 ULDC UR8, c[0x0][0x450] ;  /* 0x0001140000080ab9 */ /* 0x000fe20000000800 */
[----:B------:R-:W-:Y:S02]  /*16b0*/  UIMAD.WIDE.U32 UR4, UR6, UR4, URZ ;  /* 0x00000004060472a5 */ /* 0x000fe4000f8e003f */
[----:B------:R-:W-:Y:S02]  /*16c0*/  UIADD3 UR4, UR50, 0x5f, URZ ;  /* 0x0000005f32047890 */ /* 0x000fe4000fffe03f */
[----:B------:R-:W-:Y:S02]  /*16d0*/  @UP0 USHF.R.U32.HI UR6, URZ, UR8, UR5 ;  /* 0x000000083f060299 */ /* 0x000fe40008011605 */
[----:B------:R-:W-:Y:S02]  /*16e0*/  UIMAD.WIDE UR4, UR4, 0x2aaaaaab, URZ ;  /* 0x2aaaaaab040478a5 */ /* 0x000fe4000f8e023f */
[----:B------:R-:W-:-:S02]  /*16f0*/  UIADD3 UR6, UR7, UR6, URZ ;  /* 0x0000000607067290 */ /* 0x000fc4000fffe03f */
[----:B------:R-:W-:Y:S02]  /*1700*/  USHF.R.U32.HI UR4, URZ, 0x1f, UR5 ;  /* 0x0000001f3f047899 */ /* 0x000fe40008011605 */
[----:B------:R-:W-:Y:S02]  /*1710*/  UIMAD.WIDE UR6, UR6, 0x2aaaaaab, URZ ;  /* 0x2aaaaaab060678a5 */ /* 0x000fe4000f8e023f */
[----:B------:R-:W-:Y:S02]  /*1720*/  ULEA.HI.SX32 UR4, UR5, UR4, 0x1c ;  /* 0x0000000405047291 */ /* 0x000fe4000f8fe23f */
[----:B------:R-:W-:-:S04]  /*1730*/  USHF.R.U32.HI UR6, URZ, 0x1f, UR7 ;  /* 0x0000001f3f067899 */ /* 0x000fc80008011607 */
[----:B------:R-:W-:-:S04]  /*1740*/  ULEA.HI.SX32 UR6, UR7, UR6, 0x1c ;  /* 0x0000000607067291 */ /* 0x000fc8000f8fe23f */
[----:B------:R-:W-:-:S04]  /*1750*/  UISETP.LT.AND UP0, UPT, UR4, UR6, UPT ;  /* 0x000000060400728c */ /* 0x000fc8000bf01270 */
[----:B------:R-:W-:-:S03]  /*1760*/  USEL UR9, UR4, UR6, UP0 ;  /* 0x0000000604097287 */ /* 0x000fc60008000000 */
[----:B------:R-:W-:Y:S01]  /*1770*/  UMOV UR4, URZ ;  /* 0x0000003f00047c82 */ /* 0x000fe20008000000 */
[----:B------:R-:W-:-:S06]  /*1780*/  UISETP.GE.AND UP0, UPT, UR9, 0x1, UPT ;  /* 0x000000010900788c */ /* 0x000fcc000bf06270 */
[----:B------:R-:W-:-:S13]  /*1790*/  PLOP3.LUT P0, PT, PT, PT, UP0, 0x80, 0x0 ;  /* 0x000000000000781c */ /* 0x000fda0003f0f008 */
[----:B------:R-:W-:Y:S05]  /*17a0*/  @!P0 BRA `(.L_x_13629) ;  /* 0x0000000000908947 */ /* 0x000fea0003800000 */
        /* <DEDUP_REMOVED lines=36> */
.L_x_13629:
[----:B------:R-:W-:Y:S01]  /*19f0*/  UIMAD UR40, UR42, UR4, URZ ;  /* 0x000000042a2872a4 */ /* 0x000fe2000f8e023f */
        /* <DEDUP_REMOVED lines=110> */
.L_x_13631:
        /* <DEDUP_REMOVED lines=13> */
.L_x_13810:
[----:B------:R-:W-:Y:S01]  /*21b0*/  IMAD.U32 R0, RZ, RZ, UR49 ;  /* 0x00000031ff007e24 */ /* 0x000fe2000f8e00ff */
[----:B------:R-:W-:Y:S05]  /*21c0*/  WARPSYNC.ALL ;  /* 0x0000000000007948 */ /* 0x000fea0003800000 */
[----:B------:R1:W-:Y:S01]  /*21d0*/  BAR.SYNC.DEFER_BLOCKING R7, 0x100 ;  /* 0x000400070000751d */ /* 0x0003e20000010000 */
[----:B------:R-:W-:-:S13]  /*21e0*/  ISETP.NE.AND P0, PT, R0, 0x3, PT ;  /* 0x000000030000780c */ /* 0x000fda0003f05270 */
[----:B-1----:R-:W-:Y:S05]  /*21f0*/  @!P0 BRA `(.L_x_13633) ;  /* 0x0000000000048947 */ /* 0x002fea0003800000 */
[----:B------:R-:W-:Y:S01]  /*2200*/  BPT.TRAP 0x1 ;  /* 0x000000040000795c */ /* 0x000fe20000300000 */
.L_x_13633:
[----:B------:R-:W-:Y:S01]  /*2210*/  R2UR UR22, R6 ;  /* 0x00000000061672ca */ /* 0x000fe200000e0000 */
[----:B------:R-:W-:-:S05]  /*2220*/  IMAD.U32 R9, RZ, RZ, UR47 ;  /* 0x0000002fff097e24 */ /* 0x000fca000f8e00ff */
[----:B------:R-:W-:-:S07]  /*2230*/  SHF.L.U32 R9, R9, 0x1f, RZ ;  /* 0x0000001f09097819 */ /* 0x000fce00000006ff */
[----:B------:R-:W-:-:S09]  /*2240*/  ULEA UR22, UR37, UR22, 0x3 ;  /* 0x0000001625167291 */ /* 0x000fd2000f8e183f */
[----:B------:R1:W2:Y:S01]  /*2250*/  SYNCS.PHASECHK.TRANS64.TRYWAIT P1, [UR22+0x22830], R9 ;  /* 0x02283009ff0075a7 */ /* 0x0002a20008020156 */
[----:B------:R-:W-:Y:S05]  /*2260*/  @!P0 BRA `(.L_x_13634) ;  /* 0x0000000000048947 */ /* 0x000fea0003800000 */
[----:B------:R-:W-:Y:S01]  /*2270*/  BPT.TRAP 0x1 ;  /* 0x000000040000795c */ /* 0x000fe20000300000 */
.L_x_13634:
[----:B--2---:R-:W-:Y:S05]  /*2280*/  @P1 BRA `(.L_x_13635) ;  /* 0x0000000000081947 */ /* 0x004fea0003800000 */
[----:B------:R-:W2:Y:S02]  /*2290*/  SYNCS.PHASECHK.TRANS64.TRYWAIT P1, [UR22+0x22830], R9 ;  /* 0x02283009ff0075a7 */ /* 0x000ea40008020156 */
[----:B--2---:R-:W-:Y:S05]  /*22a0*/  @!P1 BRA `(.L_x_13636) ;  /* 0x0000013000809947 */ /* 0x004fea0003800000 */
.L_x_13635:
        /* <DEDUP_REMOVED lines=8> */
[----:B------:R-:W-:Y:S01]  /*2330*/  VIADD R5, R16, UR43 ;  /* 0x0000002b10057c36 */ /* 0x000fe20008000000 */
[----:B------:R-:W-:Y:S01]  /*2340*/  UMOV UR9, 0x40000040 ;  /* 0x4000004000097882 */ /* 0x000fe20000000000 */
[----:B------:R-:W-:Y:S01]  /*2350*/  UMOV UR11, 0x40000040 ;  /* 0x40000040000b7882 */ /* 0x000fe20000000000 */
[----:B------:R-:W-:Y:S01]  /*2360*/  UIADD3 UR12, UR16, 0x6, URZ ;  /* 0x00000006100c7890 */ /* 0x000fe2000fffe03f */
[----:B------:R-:W3:Y:S01]  /*2370*/  S2R R72, SR_TID.X ;  /* 0x0000000000487919 */ /* 0x000ee20000002100 */
[----:B------:R-:W-:Y:S01]  /*2380*/  UIADD3 UR4, UR4, 0x1c400, URZ ;  /* 0x0001c40004047890 */ /* 0x000fe2000fffe03f */
[----:B------:R-:W-:Y:S01]  /*2390*/  UMOV UR13, 0x40000040 ;  /* 0x40000040000d7882 */ /* 0x000fe20000000000 */
[----:B------:R-:W-:-:S02]  /*23a0*/  UMOV UR15, 0x40000040 ;  /* 0x40000040000f7882 */ /* 0x000fc40000000000 */
[----:B------:R-:W-:-:S04]  /*23b0*/  USHF.R.U32.HI UR4, URZ, 0x4, UR4 ;  /* 0x000000043f047899 */ /* 0x000fc80008011604 */
[----:B------:R-:W-:-:S04]  /*23c0*/  ULOP3.LUT UR4, UR4, 0x3fff, URZ, 0xc0, !UPT ;  /* 0x00003fff04047892 */ /* 0x000fc8000f8ec03f */
[----:B------:R-:W-:Y:S02]  /*23d0*/  ULOP3.LUT UR20, UR4, 0x10000, URZ, 0xfc, !UPT ;  /* 0x0001000004147892 */ /* 0x000fe4000f8efc3f */
[----:B------:R-:W-:Y:S02]  /*23e0*/  UIADD3 UR4, UR16, 0x2, URZ ;  /* 0x0000000210047890 */ /* 0x000fe4000fffe03f */
[----:B------:R-:W-:-:S04]  /*23f0*/  UIMAD UR18, UR37, 0x300, UR20 ;  /* 0x00000300251278a4 */ /* 0x000fc8000f8e0214 */
[----:B------:R-:W-:Y:S02]  /*2400*/  UIADD3 UR6, UR18, 0x2, URZ ;  /* 0x0000000212067890 */ /* 0x000fe4000fffe03f */
[----:B------:R-:W-:Y:S02]  /*2410*/  UIADD3 UR10, UR18, 0x4, URZ ;  /* 0x00000004120a7890 */ /* 0x000fe4000fffe03f */
[----:B------:R-:W-:Y:S02]  /*2420*/  UIADD3 UR14, UR18, 0x6, URZ ;  /* 0x00000006120e7890 */ /* 0x000fe4000fffe03f */
[----:B------:R-:W-:Y:S01]  /*2430*/  HGMMA.64x96x16.F32.BF16 R24, gdesc[UR16], RZ, !UPT, gsb0 ;  /* 0x01600000101879f0 */ /* 0x000fe2000c0018ff */
[----:B---3--:R-:W-:Y:S02]  /*2440*/  LOP3.LUT R72, R72, 0x7f, RZ, 0xc0, !PT ;  /* 0x0000007f48487812 */ /* 0x008fe400078ec0ff */
[----:B------:R-:W-:Y:S02]  /*2450*/  WARPGROUP.DEPBAR.LE gsb0, 0x0 ;  /* 0x00008000000079c5 */ /* 0x000fe40000010000 */
[----:B------:R-:W-:-:S06]  /*2460*/  WARPGROUP.ARRIVE ;  /* 0x00000000000079c5 */ /* 0x000fcc0000000000 */
[----:B------:R-:W-:Y:S01]  /*2470*/  HGMMA.64x96x16.F32.BF16 R24, gdesc[UR4], R24, gsb0 ;  /* 0x01600000041879f0 */ /* 0x000fe20008001818 */
[----:B------:R-:W-:Y:S01]  /*2480*/  ULDC UR6, c[0x0][0x448] ;  /* 0x0001120000067ab9 */ /* 0x000fe20000000800 */
[----:B------:R-:W-:Y:S01]  /*2490*/  ULDC UR7, c[0x0][0x9d8] ;  /* 0x0002760000077ab9 */ /* 0x000fe20000000800 */
[----:B------:R-:W-:-:S06]  /*24a0*/  UISETP.NE.AND UP0, UPT, UR6, 0x1, UPT ;  /* 0x000000010600788c */ /* 0x000fcc000bf05270 */
[----:B------:R-:W-:-:S05]  /*24b0*/  PLOP3.LUT P1, PT, PT, PT, UP0, 0x80, 0x0 ;  /* 0x000000000000781c */ /* 0x000fca0003f2f008 */
[----:B------:R-:W-:-:S08]  /*24c0*/  @UP0 ULDC UR6, c[0x0][0x44c] ;  /* 0x0001130000060ab9 */ /* 0x000fd00000000800 */
[----:B------:R-:W-:Y:S01]  /*24d0*/  @P1 IMAD.HI.U32 R20, R5, UR6, RZ ;  /* 0x0000000605141c27 */ /* 0x000fe2000f8e00ff */
[----:B------:R-:W-:-:S04]  /*24e0*/  @UP0 ULDC UR6, c[0x0][0x450] ;  /* 0x0001140000060ab9 */ /* 0x000fc80000000800 */
[----:B------:R-:W-:Y:S01]  /*24f0*/  @P1 SHF.R.U32.HI R5, RZ, UR6, R20 ;  /* 0x00000006ff051c19 */ /* 0x000fe20008011614 */
[----:B------:R-:W-:-:S04]  /*2500*/  UIMAD UR6, UR52, -0x60, UR50 ;  /* 0xffffffa0340678a4 */ /* 0x000fc8000f8e0232 */
[----:B------:R-:W3:Y:S04]  /*2510*/  SHFL.IDX PT, R21, R5, 0x1, 0x1c1f ;  /* 0x003c1f0005157f89 */ /* 0x000ee800000e0000 */
[----:B------:R-:W4:Y:S01]  /*2520*/  SHFL.IDX PT, R5, R5, RZ, 0x1c1f ;  /* 0x001c1fff05057589 */ /* 0x000f2200000e0000 */
        /* <DEDUP_REMOVED lines=11> */
[----:B------:R-:W-:Y:S02]  /*25e0*/  IMAD.U32 R33, RZ, RZ, UR6 ;  /* 0x00000006ff217e24 */ /* 0x000fe4000f8e00ff */
[----:B------:R-:W-:Y:S01]  /*25f0*/  FMUL.FTZ R30, R30, UR7 ;  /* 0x000000071e1e7c20 */ /* 0x000fe20008410000 */
[----:B------:R-:W-:Y:S01]  /*2600*/  FMUL.FTZ R43, R43, UR7 ;  /* 0x000000072b2b7c20 */ /* 0x000fe20008410000 */
[----:B------:R-:W-:Y:S01]  /*2610*/  FMUL.FTZ R42, R42, UR7 ;  /* 0x000000072a2a7c20 */ /* 0x000fe20008410000 */
[----:B------:R-:W5:Y:S01]  /*2620*/  MUFU.TANH R26, R26 ;  /* 0x0000001a001a7308 */ /* 0x000f620000002400 */
[----:B------:R-:W-:Y:S01]  /*2630*/  IADD3 R20, -R2, 0x61, R33 ;  /* 0x0000006102147810 */ /* 0x000fe20007ffe121 */
[----:B------:R-:W-:Y:S01]  /*2640*/  FMUL.FTZ R8, R36, UR7 ;  /* 0x0000000724087c20 */ /* 0x000fe20008410000 */
[----:B------:R-:W-:Y:S01]  /*2650*/  FMUL.FTZ R31, R31, UR7 ;  /* 0x000000071f1f7c20 */ /* 0x000fe20008410000 */
[----:B--2---:R-:W-:Y:S01]  /*2660*/  FMUL.FTZ R0, R37, UR7 ;  /* 0x0000000725007c20 */ /* 0x004fe20008410000 */
        /* <DEDUP_REMOVED lines=15> */
[----:B0-----:R-:W-:Y:S01]  /*2760*/  FMUL.FTZ R3, R41, UR7 ;  /* 0x0000000729037c20 */ /* 0x001fe20008410000 */
[----:B------:R-:W-:Y:S01]  /*2770*/  FMUL.FTZ R4, R40, UR7 ;  /* 0x0000000728047c20 */ /* 0x000fe20008410000 */
[----:B------:R-:W-:Y:S01]  /*2780*/  FMUL.FTZ R54, R54, UR7 ;  /* 0x0000000736367c20 */ /* 0x000fe20008410000 */
[----:B------:R-:W-:Y:S01]  /*2790*/  FMUL.FTZ R55, R55, UR7 ;  /* 0x0000000737377c20 */ /* 0x000fe20008410000 */
[----:B------:R-:W-:Y:S01]  /*27a0*/  MUFU.TANH R30, R30 ;  /* 0x0000001e001e7308 */ /* 0x000fe20000002400 */
[----:B-1----:R-:W-:-:S02]  /*27b0*/  VIADD R43, R20, -UR51 ;  /* 0x80000033142b7c36 */ /* 0x002fc40008000000 */
        /* <DEDUP_REMOVED lines=15> */
[----:B0-----:R-:W-:Y:S01]  /*28b0*/  IADD3 R42, -R2, 0x60, R33 ;  /* 0x00000060022a7810 */ /* 0x001fe20007ffe121 */
[----:B------:R-:W-:Y:S01]  /*28c0*/  FMUL.FTZ R52, R52, UR7 ;  /* 0x0000000734347c20 */ /* 0x000fe20008410000 */
[----:B------:R-:W-:Y:S01]  /*28d0*/  FMUL.FTZ R53, R53, UR7 ;  /* 0x0000000735357c20 */ /* 0x000fe20008410000 */
[----:B------:R-:W-:Y:S01]  /*28e0*/  FMUL.FTZ R57, R57, UR7 ;  /* 0x0000000739397c20 */ /* 0x000fe20008410000 */
[-CC-:B---3--:R-:W-:Y:S01]  /*28f0*/  VIADDMNMX R20, R21, R43.reuse, R42.reuse, PT ;  /* 0x0000002b15147246 */ /* 0x188fe2000380012a */
[----:B------:R-:W-:Y:S01]  /*2900*/  FMUL.FTZ R60, R60, UR7 ;  /* 0x000000073c3c7c20 */ /* 0x000fe20008410000 */
[----:B----4-:R-:W-:Y:S01]  /*2910*/  VIADDMNMX R42, R5, R43, R42, PT ;  /* 0x0000002b052a7246 */ /* 0x010fe2000380012a */
[----:B------:R-:W0:Y:S01]  /*2920*/  MUFU.TANH R34, R34 ;  /* 0x0000002200227308 */ /* 0x000e220000002400 */
[C---:B------:R-:W-:Y:S01]  /*2930*/  ISETP.GT.AND P2, PT, R20.reuse, RZ, PT ;  /* 0x000000ff1400720c */ /* 0x040fe20003f44270 */
[----:B------:R-:W-:Y:S01]  /*2940*/  FMUL.FTZ R61, R61, UR7 ;  /* 0x000000073d3d7c20 */ /* 0x000fe20008410000 */
[----:B------:R-:W-:Y:S01]  /*2950*/  ISETP.GT.AND P3, PT, R20, 0x1, PT ;  /* 0x000000011400780c */ /* 0x000fe20003f64270 */
[----:B------:R-:W-:Y:S01]  /*2960*/  FMUL.FTZ R64, R64, UR7 ;  /* 0x0000000740407c20 */ /* 0x000fe20008410000 */
[----:B------:R-:W-:Y:S01]  /*2970*/  ISETP.GT.AND P4, PT, R20, 0x8, PT ;  /* 0x000000081400780c */ /* 0x000fe20003f84270 */
[----:B------:R-:W-:Y:S01]  /*2980*/  FMUL.FTZ R65, R65, UR7 ;  /* 0x0000000741417c20 */ /* 0x000fe20008410000 */
[C---:B------:R-:W-:Y:S01]  /*2990*/  ISETP.GT.AND P5, PT, R42.reuse, RZ, PT ;  /* 0x000000ff2a00720c */ /* 0x040fe20003fa4270 */
[----:B------:R-:W-:Y:S01]  /*29a0*/  MUFU.TANH R35, R35 ;  /* 0x0000002300237308 */ /* 0x000fe20000002400 */
[----:B------:R-:W-:Y:S01]  /*29b0*/  ISETP.GT.AND P6, PT, R42, 0x1, PT ;  /* 0x000000012a00780c */ /* 0x000fe20003fc4270 */
[----:B------:R-:W-:Y:S01]  /*29c0*/  FMUL.FTZ R68, R68, UR7 ;  /* 0x0000000744447c20 */ /* 0x000fe20008410000 */
[----:B------:R-:W-:-:S05]  /*29d0*/  FMUL.FTZ R69, R69, UR7 ;  /* 0x0000000745457c20 */ /* 0x000fca0008410000 */
[----:B------:R5:W-:Y:S08]  /*29e0*/  MUFU.TANH R29, R46 ;  /* 0x0000002e001d7308 */ /* 0x000bf00000002400 */
[----:B------:R2:W-:Y:S01]  /*29f0*/  MUFU.TANH R32, R47 ;  /* 0x0000002f00207308 */ /* 0x0005e20000002400 */
[----:B-----5:R-:W-:Y:S02]  /*2a00*/  FSEL R46, R26, -INF , P2 ;  /* 0xff8000001a2e7808 */ /* 0x020fe40001000000 */
[----:B------:R-:W-:-:S05]  /*2a10*/  ISETP.GT.AND P2, PT, R20, 0x9, PT ;  /* 0x000000091400780c */ /* 0x000fca0003f44270 */
[----:B------:R-:W1:Y:S01]  /*2a20*/  MUFU.TANH R38, R38 ;  /* 0x0000002600267308 */ /* 0x000e620000002400 */
[----:B--2---:R-:W-:Y:S02]  /*2a30*/  FSEL R47, R27, -INF , P3 ;  /* 0xff8000001b2f7808 */ /* 0x004fe40001800000 */
[----:B------:R-:W-:Y:S02]  /*2a40*/  ISETP.GT.AND P3, PT, R20, 0x10, PT ;  /* 0x000000101400780c */ /* 0x000fe40003f64270 */
[----:B------:R-:W-:Y:S02]  /*2a50*/  FMNMX.FTZ R21, R46, R47, !PT ;  /* 0x0000002f2e157209 */ /* 0x000fe40007810000 */
[----:B0-----:R-:W-:Y:S01]  /*2a60*/  FSEL R41, R34, -INF , P3 ;  /* 0xff80000022297808 */ /* 0x001fe20001800000 */
[----:B------:R0:W-:Y:S01]  /*2a70*/  MUFU.TANH R28, R50 ;  /* 0x00000032001c7308 */ /* 0x0001e20000002400 */
[----:B------:R-:W-:-:S07]  /*2a80*/  ISETP.GT.AND P3, PT, R20, 0x18, PT ;  /* 0x000000181400780c */ /* 0x000fce0003f64270 */
[----:B------:R1:W2:Y:S01]  /*2a90*/  MUFU.TANH R25, R39 ;  /* 0x0000002700197308 */ /* 0x0002a20000002400 */
[----:B0-----:R-:W-:Y:S02]  /*2aa0*/  FSEL R50, R30, -INF , P4 ;  /* 0xff8000001e327808 */ /* 0x001fe40002000000 */
[----:B------:R-:W-:Y:S02]  /*2ab0*/  ISETP.GT.AND P4, PT, R42, 0x8, PT ;  /* 0x000000082a00780c */ /* 0x000fe40003f84270 */
[----:B------:R-:W-:-:S03]  /*2ac0*/  FMNMX.FTZ R24, R50, R21, !PT ;  /* 0x0000001532187209 */ /* 0x000fc60007810000 */
[----:B------:R0:W3:Y:S01]  /*2ad0*/  MUFU.TANH R33, R51 ;  /* 0x0000003300217308 */ /* 0x0000e20000002400 */
[----:B-1----:R-:W-:Y:S02]  /*2ae0*/  FSEL R39, R38, -INF , P3 ;  /* 0xff80000026277808 */ /* 0x002fe40001800000 */
[----:B------:R-:W-:-:S04]  /*2af0*/  ISETP.GT.AND P3, PT, R20, 0x20, PT ;  /* 0x000000201400780c */ /* 0x000fc80003f64270 */
[----:B------:R-:W-:Y:S01]  /*2b00*/  FSEL R37, R37, -INF , P3 ;  /* 0xff80000025257808 */ /* 0x000fe20001800000 */
[----:B------:R-:W1:Y:S01]  /*2b10*/  MUFU.TANH R54, R54 ;  /* 0x0000003600367308 */ /* 0x000e620000002400 */
[----:B0-----:R-:W-:Y:S02]  /*2b20*/  FSEL R51, R31, -INF , P2 ;  /* 0xff8000001f337808 */ /* 0x001fe40001000000 */
[----:B------:R-:W-:Y:S02]  /*2b30*/  ISETP.GT.AND P2, PT, R20, 0x11, PT ;  /* 0x000000111400780c */ /* 0x000fe40003f44270 */
[----:B------:R-:W-:Y:S02]  /*2b40*/  FMNMX.FTZ R24, R51, R24, !PT ;  /* 0x0000001833187209 */ /* 0x000fe40007810000 */
[----:B------:R-:W-:Y:S01]  /*2b50*/  FSEL R40, R35, -INF , P2 ;  /* 0xff80000023287808 */ /* 0x000fe20001000000 */
[----:B------:R-:W0:Y:S01]  /*2b60*/  MUFU.TANH R55, R55 ;  /* 0x0000003700377308 */ /* 0x000e220000002400 */
[----:B------:R-:W-:-:S02]  /*2b70*/  FMNMX.FTZ R21, R41, R24, !PT ;  /* 0x0000001829157209 */ /* 0x000fc40007810000 */
[----:B------:R-:W-:Y:S02]  /*2b80*/  ISETP.GT.AND P2, PT, R20, 0x19, PT ;  /* 0x000000191400780c */ /* 0x000fe40003f44270 */
[----:B------:R-:W-:Y:S02]  /*2b90*/  FMNMX.FTZ R24, R40, R21, !PT ;  /* 0x0000001528187209 */ /* 0x000fe40007810000 */
[----:B--2---:R-:W-:Y:S01]  /*2ba0*/  FSEL R38, R25, -INF , P2 ;  /* 0xff80000019267808 */ /* 0x004fe20001000000 */
[----:B------:R-:W2:Y:S01]  /*2bb0*/  MUFU.TANH R31, R58 ;  /* 0x0000003a001f7308 */ /* 0x000ea20000002400 */
[----:B------:R-:W-:Y:S02]  /*2bc0*/  FMNMX.FTZ R21, R39, R24, !PT ;  /* 0x0000001827157209 */ /* 0x000fe40007810000 */
[----:B------:R-:W-:Y:S02]  /*2bd0*/  ISETP.GT.AND P2, PT, R20, 0x21, PT ;  /* 0x000000211400780c */ /* 0x000fe40003f44270 */
[----:B------:R-:W-:-:S02]  /*2be0*/  FMNMX.FTZ R24, R38, R21, !PT ;  /* 0x0000001526187209 */ /* 0x000fc40007810000 */
[----:B------:R-:W-:Y:S01]  /*2bf0*/  ISETP.GT.AND P3, PT, R20, 0x28, PT ;  /* 0x000000281400780c */ /* 0x000fe20003f64270 */
[----:B------:R-:W4:Y:S01]  /*2c00*/  MUFU.TANH R59, R59 ;  /* 0x0000003b003b7308 */ /* 0x000f220000002400 */
[----:B------:R-:W-:Y:S02]  /*2c10*/  FSEL R36, R36, -INF , P2 ;  /* 0xff80000024247808 */ /* 0x000fe40001000000 */
        /* <DEDUP_REMOVED lines=8> */
[----:B------:R-:W5:Y:S01]  /*2ca0*/  MUFU.TANH R63, R63 ;  /* 0x0000003f003f7308 */ /* 0x000f620000002400 */
[----:B------:R-:W-:Y:S02]  /*2cb0*/  ISETP.GT.AND P2, PT, R20, 0x31, PT ;  /* 0x000000311400780c */ /* 0x000fe40003f44270 */
[----:B------:R-:W-:Y:S02]  /*2cc0*/  FSEL R30, R28, -INF , P3 ;  /* 0xff8000001c1e7808 */ /* 0x000fe40001800000 */
[----:B------:R-:W-:-:S02]  /*2cd0*/  FMNMX.FTZ R21, R32, R21, !PT ;  /* 0x0000001520157209 */ /* 0x000fc40007810000 */
[----:B------:R-:W-:Y:S01]  /*2ce0*/  ISETP.GT.AND P3, PT, R20, 0x38, PT ;  /* 0x000000381400780c */ /* 0x000fe20003f64270 */
[----:B------:R-:W5:Y:S01]  /*2cf0*/  MUFU.TANH R66, R66 ;  /* 0x0000004200427308 */ /* 0x000f620000002400 */
[----:B---3--:R-:W-:Y:S02]  /*2d00*/  FSEL R35, R33, -INF , P2 ;  /* 0xff80000021237808 */ /* 0x008fe40001000000 */
[----:B------:R-:W-:Y:S02]  /*2d10*/  FMNMX.FTZ R24, R30, R21, !PT ;  /* 0x000000151e187209 */ /* 0x000fe40007810000 */
[----:B------:R-:W-:Y:S02]  /*2d20*/  ISETP.GT.AND P2, PT, R20, 0x39, PT ;  /* 0x000000391400780c */ /* 0x000fe40003f44270 */
[----:B-1----:R-:W-:Y:S01]  /*2d30*/  FSEL R33, R54, -INF , P3 ;  /* 0xff80000036217808 */ /* 0x002fe20001800000 */
[----:B------:R-:W1:Y:S01]  /*2d40*/  MUFU.TANH R27, R67 ;  /* 0x00000043001b7308 */ /* 0x000e620000002400 */
[----:B------:R-:W-:-:S02]  /*2d50*/  FMNMX.FTZ R24, R35, R24, !PT ;  /* 0x0000001823187209 */ /* 0x000fc40007810000 */
[C---:B------:R-:W-:Y:S02]  /*2d60*/  ISETP.GT.AND P3, PT, R20.reuse, 0x40, PT ;  /* 0x000000401400780c */ /* 0x040fe40003f64270 */
[----:B0-----:R-:W-:Y:S02]  /*2d70*/  FSEL R34, R55, -INF , P2 ;  /* 0xff80000037227808 */ /* 0x001fe40001000000 */
[----:B------:R-:W-:Y:S01]  /*2d80*/  FMNMX.FTZ R21, R33, R24, !PT ;  /* 0x0000001821157209 */ /* 0x000fe20007810000 */
[----:B------:R-:W0:Y:S01]  /*2d90*/  MUFU.TANH R70, R70 ;  /* 0x0000004600467308 */ /* 0x000e220000002400 */
[----:B------:R-:W-:Y:S02]  /*2da0*/  ISETP.GT.AND P2, PT, R20, 0x41, PT ;  /* 0x000000411400780c */ /* 0x000fe40003f44270 */
[----:B--2---:R-:W-:Y:S02]  /*2db0*/  FSEL R31, R31, -INF , P3 ;  /* 0xff8000001f1f7808 */ /* 0x004fe40001800000 */
[----:B------:R-:W-:-:S02]  /*2dc0*/  FMNMX.FTZ R24, R34, R21, !PT ;  /* 0x0000001522187209 */ /* 0x000fc40007810000 */
[C---:B------:R-:W-:Y:S01]  /*2dd0*/  ISETP.GT.AND P3, PT, R20.reuse, 0x48, PT ;  /* 0x000000481400780c */ /* 0x040fe20003f64270 */
[----:B------:R-:W2:Y:S01]  /*2de0*/  MUFU.TANH R71, R71 ;  /* 0x0000004700477308 */ /* 0x000ea20000002400 */
[----:B----4-:R-:W-:Y:S02]  /*2df0*/  FSEL R21, R59, -INF , P2 ;  /* 0xff8000003b157808 */ /* 0x010fe40001000000 */
[----:B------:R-:W-:Y:S02]  /*2e00*/  FMNMX.FTZ R24, R31, R24, !PT ;  /* 0x000000181f187209 */ /* 0x000fe40007810000 */
[----:B------:R-:W-:Y:S02]  /*2e10*/  ISETP.GT.AND P2, PT, R20, 0x49, PT ;  /* 0x000000491400780c */ /* 0x000fe40003f44270 */
[----:B-----5:R-:W-:Y:S01]  /*2e20*/  FSEL R26, R26, -INF , P3 ;  /* 0xff8000001a1a7808 */ /* 0x020fe20001800000 */
[----:B------:R-:W-:Y:S01]  /*2e30*/  MUFU.TANH R58, R44 ;  /* 0x0000002c003a7308 */ /* 0x000fe20000002400 */
[----:B------:R-:W-:-:S02]  /*2e40*/  FMNMX.FTZ R25, R21, R24, !PT ;  /* 0x0000001815197209 */ /* 0x000fc40007810000 */
[----:B------:R-:W-:Y:S02]  /*2e50*/  ISETP.GT.AND P3, PT, R20, 0x50, PT ;  /* 0x000000501400780c */ /* 0x000fe40003f64270 */
[----:B------:R-:W-:Y:S02]  /*2e60*/  FSEL R28, R63, -INF , P2 ;  /* 0xff8000003f1c7808 */ /* 0x000fe40001000000 */
[----:B------:R-:W-:Y:S01]  /*2e70*/  FMNMX.FTZ R25, R26, R25, !PT ;  /* 0x000000191a197209 */ /* 0x000fe20007810000 */
[----:B------:R-:W-:Y:S01]  /*2e80*/  MUFU.TANH R59, R45 ;  /* 0x0000002d003b7308 */ /* 0x000fe20000002400 */
[----:B------:R-:W-:Y:S02]  /*2e90*/  ISETP.GT.AND P2, PT, R20, 0x51, PT ;  /* 0x000000511400780c */ /* 0x000fe40003f44270 */
[----:B------:R-:W-:Y:S02]  /*2ea0*/  FSEL R24, R66, -INF , P3 ;  /* 0xff80000042187808 */ /* 0x000fe40001800000 */
[----:B------:R-:W-:-:S02]  /*2eb0*/  FMNMX.FTZ R25, R28, R25, !PT ;  /* 0x000000191c197209 */ /* 0x000fc40007810000 */
[----:B------:R-:W-:Y:S01]  /*2ec0*/  ISETP.GT.AND P3, PT, R20, 0x58, PT ;  /* 0x000000581400780c */ /* 0x000fe20003f64270 */
[----:B------:R-:W3:Y:S01]  /*2ed0*/  MUFU.TANH R11, R11 ;  /* 0x0000000b000b7308 */ /* 0x000ee20000002400 */
[----:B-1----:R-:W-:Y:S02]  /*2ee0*/  FSEL R27, R27, -INF , P2 ;  /* 0xff8000001b1b7808 */ /* 0x002fe40001000000 */
[----:B------:R-:W-:Y:S02]  /*2ef0*/  FMNMX.FTZ R54, R24, R25, !PT ;  /* 0x0000001918367209 */ /* 0x000fe40007810000 */
[----:B------:R-:W-:Y:S02]  /*2f00*/  ISETP.GT.AND P2, PT, R20, 0x59, PT ;  /* 0x000000591400780c */ /* 0x000fe40003f44270 */
[----:B0-----:R-:W-:Y:S01]  /*2f10*/  FSEL R25, R70, -INF , P3 ;  /* 0xff80000046197808 */ /* 0x001fe20001800000 */
[----:B------:R-:W-:Y:S01]  /*2f20*/  MUFU.TANH R15, R15 ;  /* 0x0000000f000f7308 */ /* 0x000fe20000002400 */
[----:B------:R-:W-:-:S02]  /*2f30*/  FMNMX.FTZ R54, R27, R54, !PT ;  /* 0x000000361b367209 */ /* 0x000fc40007810000 */
[----:B--2---:R-:W-:Y:S02]  /*2f40*/  FSEL R20, R71, -INF , P2 ;  /* 0xff80000047147808 */ /* 0x004fe40001000000 */
[----:B------:R-:W-:Y:S02]  /*2f50*/  FMNMX.FTZ R55, R25, R54, !PT ;  /* 0x0000003619377209 */ /* 0x000fe40007810000 */
[----:B------:R-:W-:Y:S01]  /*2f60*/  ISETP.GT.AND P3, PT, R42, 0x9, PT ;  /* 0x000000092a00780c */ /* 0x000fe20003f64270 */
[----:B------:R-:W-:Y:S01]  /*2f70*/  MUFU.TANH R14, R14 ;  /* 0x0000000e000e7308 */ /* 0x000fe20000002400 */
[----:B------:R-:W-:Y:S02]  /*2f80*/  FMNMX.FTZ R55, R20, R55, !PT ;  /* 0x0000003714377209 */ /* 0x000fe40007810000 */
[----:B---3--:R-:W-:Y:S02]  /*2f90*/  FSEL R11, R11, -INF , P5 ;  /* 0xff8000000b0b7808 */ /* 0x008fe40002800000 */
[----:B------:R-:W-:Y:S01]  /*2fa0*/  ISETP.GT.AND P2, PT, R42, 0x10, PT ;  /* 0x000000102a00780c */ /* 0x000fe20003f44270 */
[----:B------:R-:W0:Y:S02]  /*2fb0*/  SHFL.BFLY PT, R44, R55, 0x2, 0x1f ;  /* 0x0c401f00372c7f89 */ /* 0x000e2400000e0000 */
[----:B------:R-:W1:Y:S08]  /*2fc0*/  MUFU.TANH R13, R13 ;  /* 0x0000000d000d7308 */ /* 0x000e700000002400 */
[----:B------:R-:W2:Y:S08]  /*2fd0*/  MUFU.TANH R12, R12 ;  /* 0x0000000c000c7308 */ /* 0x000eb00000002400 */
[----:B------:R-:W3:Y:S01]  /*2fe0*/  MUFU.TANH R10, R10 ;  /* 0x0000000a000a7308 */ /* 0x000ee20000002400 */
[----:B-1----:R-:W-:-:S02]  /*2ff0*/  FSEL R13, R13, -INF , P3 ;  /* 0xff8000000d0d7808 */ /* 0x002fc40001800000 */
[----:B------:R-:W-:Y:S02]  /*3000*/  ISETP.GT.AND P3, PT, R42, 0x11, PT ;  /* 0x000000112a00780c */ /* 0x000fe40003f64270 */
[----:B0-----:R-:W-:-:S03]  /*3010*/  FMNMX.FTZ R44, R55, R44, !PT ;  /* 0x0000002c372c7209 */ /* 0x001fc60007810000 */
[----:B------:R-:W0:Y:S02]  /*3020*/  MUFU.TANH R8, R8 ;  /* 0x0000000800087308 */ /* 0x000e240000002400 */
[----:B------:R-:W1:Y:S06]  /*3030*/  SHFL.BFLY PT, R45, R44, 0x1, 0x1f ;  /* 0x0c201f002c2d7f89 */ /* 0x000e6c00000e0000 */
[----:B------:R-:W4:Y:S08]  /*3040*/  MUFU.TANH R0, R0 ;  /* 0x0000000000007308 */ /* 0x000f300000002400 */
[----:B------:R-:W5:Y:S08]  /*3050*/  MUFU.TANH R4, R4 ;  /* 0x0000000400047308 */ /* 0x000f700000002400 */
[----:B------:R2:W-:Y:S01]  /*3060*/  MUFU.TANH R63, R56 ;  /* 0x00000038003f7308 */ /* 0x0005e20000002400 */
[----:B-1----:R-:W-:-:S02]  /*3070*/  FMNMX.FTZ R5, R44, R45, !PT ;  /* 0x0000002d2c057209 */ /* 0x002fc40007810000 */
[----:B------:R-:W-:Y:S02]  /*3080*/  FSEL R44, R15, -INF , P6 ;  /* 0xff8000000f2c7808 */ /* 0x000fe40003000000 */
[----:B------:R-:W-:Y:S01]  /*3090*/  FSEL R15, R14, -INF , P4 ;  /* 0xff8000000e0f7808 */ /* 0x000fe20002000000 */
[----:B------:R-:W-:Y:S01]  /*30a0*/  FMUL.FTZ R43, R5, UR10 ;  /* 0x0000000a052b7c20 */ /* 0x000fe20008410000 */
[----:B------:R-:W-:Y:S01]  /*30b0*/  FMNMX.FTZ R14, R11, R44, !PT ;  /* 0x0000002c0b0e7209 */ /* 0x000fe20007810000 */
[----:B------:R-:W1:Y:S01]  /*30c0*/  MUFU.TANH R3, R3 ;  /* 0x0000000300037308 */ /* 0x000e620000002400 */
[----:B------:R-:W-:Y:S02]  /*30d0*/  FSETP.NEU.FTZ.AND P5, PT, R5, -INF , PT ;  /* 0xff8000000500780b */ /* 0x000fe40003fbd000 */
[----:B------:R-:W-:Y:S02]  /*30e0*/  FMNMX.FTZ R14, R15, R14, !PT ;  /* 0x0000000e0f0e7209 */ /* 0x000fe40007810000 */
[----:B--2---:R-:W-:-:S02]  /*30f0*/  FSEL R56, R43, RZ, P5 ;  /* 0x000000ff2b387208 */ /* 0x004fc40002800000 */
[----:B------:R-:W-:Y:S01]  /*3100*/  FSEL R43, R12, -INF , P2 ;  /* 0xff8000000c2b7808 */ /* 0x000fe20001000000 */
[----:B------:R2:W-:Y:S01]  /*3110*/  MUFU.TANH R62, R49 ;  /* 0x00000031003e7308 */ /* 0x0005e20000002400 */
[----:B------:R-:W-:Y:S01]  /*3120*/  FMNMX.FTZ R14, R13, R14, !PT ;  /* 0x0000000e0d0e7209 */ /* 0x000fe20007810000 */
[--C-:B------:R-:W-:Y:S01]  /*3130*/  FFMA.FTZ R153, R46, UR10, -R56.reuse ;  /* 0x0000000a2e997c23 */ /* 0x100fe20008010838 */
[----:B------:R-:W-:Y:S01]  /*3140*/  ISETP.GT.AND P2, PT, R42, 0x18, PT ;  /* 0x000000182a00780c */ /* 0x000fe20003f44270 */
[--C-:B------:R-:W-:Y:S01]  /*3150*/  FFMA.FTZ R155, R50, UR10, -R56.reuse ;  /* 0x0000000a329b7c23 */ /* 0x100fe20008010838 */
[----:B---3--:R-:W-:Y:S01]  /*3160*/  FSEL R45, R10, -INF , P3 ;  /* 0xff8000000a2d7808 */ /* 0x008fe20001800000 */
[--C-:B------:R-:W-:Y:S01]  /*3170*/  FFMA.FTZ R10, R47, UR10, -R56.reuse ;  /* 0x0000000a2f0a7c23 */ /* 0x100fe20008010838 */
[----:B------:R-:W-:Y:S01]  /*3180*/  FMNMX.FTZ R14, R43, R14, !PT ;  /* 0x0000000e2b0e7209 */ /* 0x000fe20007810000 */
[----:B------:R-:W3:Y:S01]  /*3190*/  MUFU.TANH R54, R48 ;  /* 0x0000003000367308 */ /* 0x000ee20000002400 */
[----:B------:R-:W-:Y:S01]  /*31a0*/  ISETP.GT.AND P3, PT, R42, 0x19, PT ;  /* 0x000000192a00780c */ /* 0x000fe20003f64270 */
[--C-:B------:R-:W-:Y:S01]  /*31b0*/  FFMA.FTZ R157, R41, UR10, -R56.reuse ;  /* 0x0000000a299d7c23 */ /* 0x100fe20008010838 */
[----:B0-----:R-:W-:Y:S01]  /*31c0*/  FSEL R8, R8, -INF , P2 ;  /* 0xff80000008087808 */ /* 0x001fe20001000000 */
[--C-:B------:R-:W-:Y:S01]  /*31d0*/  FFMA.FTZ R12, R40, UR10, -R56.reuse ;  /* 0x0000000a280c7c23 */ /* 0x100fe20008010838 */
[----:B------:R-:W-:Y:S01]  /*31e0*/  FMNMX.FTZ R47, R45, R14, !PT ;  /* 0x0000000e2d2f7209 */ /* 0x000fe20007810000 */
[--C-:B------:R-:W-:Y:S01]  /*31f0*/  FFMA.FTZ R159, R39, UR10, -R56.reuse ;  /* 0x0000000a279f7c23 */ /* 0x100fe20008010838 */
[----:B------:R-:W-:Y:S01]  /*3200*/  ISETP.GT.AND P2, PT, R42, 0x20, PT ;  /* 0x000000202a00780c */ /* 0x000fe20003f44270 */
[----:B------:R-:W0:Y:S01]  /*3210*/  MUFU.TANH R52, R52 ;  /* 0x0000003400347308 */ /* 0x000e220000002400 */
[----:B----4-:R-:W-:Y:S01]  /*3220*/  FSEL R46, R0, -INF , P3 ;  /* 0xff800000002e7808 */ /* 0x010fe20001800000 */
[--C-:B------:R-:W-:Y:S01]  /*3230*/  FFMA.FTZ R14, R38, UR10, -R56.reuse ;  /* 0x0000000a260e7c23 */ /* 0x100fe20008010838 */
[----:B--2---:R-:W-:Y:S01]  /*3240*/  FMNMX.FTZ R49, R8, R47, !PT ;  /* 0x0000002f08317209 */ /* 0x004fe20007810000 */
[--C-:B------:R-:W-:Y:S01]  /*3250*/  FFMA.FTZ R161, R37, UR10, -R56.reuse ;  /* 0x0000000a25a17c23 */ /* 0x100fe20008010838 */
[----:B-----5:R-:W-:Y:S01]  /*3260*/  FSEL R47, R4, -INF , P2 ;  /* 0xff800000042f7808 */ /* 0x020fe20001000000 */
[--C-:B------:R-:W-:Y:S01]  /*3270*/  FFMA.FTZ R29, R29, UR10, -R56.reuse ;  /* 0x0000000a1d1d7c23 */ /* 0x100fe20008010838 */
[----:B------:R-:W-:Y:S01]  /*3280*/  ISETP.GT.AND P3, PT, R42, 0x21, PT ;  /* 0x000000212a00780c */ /* 0x000fe20003f64270 */
[----:B------:R2:W-:Y:S01]  /*3290*/  MUFU.EX2 R0, R10 ;  /* 0x0000000a00007308 */ /* 0x0005e20000000800 */
[----:B------:R-:W-:Y:S01]  /*32a0*/  FMNMX.FTZ R4, R46, R49, !PT ;  /* 0x000000312e047209 */ /* 0x000fe20007810000 */
[--C-:B------:R-:W-:Y:S01]  /*32b0*/  FFMA.FTZ R21, R21, UR10, -R56.reuse ;  /* 0x0000000a15157c23 */ /* 0x100fe20008010838 */
[----:B------:R-:W-:Y:S01]  /*32c0*/  ISETP.GT.AND P2, PT, R42, 0x28, PT ;  /* 0x000000282a00780c */ /* 0x000fe20003f44270 */
[--C-:B------:R-:W-:Y:S01]  /*32d0*/  FFMA.FTZ R32, R32, UR10, -R56.reuse ;  /* 0x0000000a20207c23 */ /* 0x100fe20008010838 */
[----:B-1----:R-:W-:Y:S01]  /*32e0*/  FSEL R3, R3, -INF , P3 ;  /* 0xff80000003037808 */ /* 0x002fe20001800000 */
[--C-:B------:R-:W-:Y:S01]  /*32f0*/  FFMA.FTZ R30, R30, UR10, -R56.reuse ;  /* 0x0000000a1e1e7c23 */ /* 0x100fe20008010838 */
[----:B------:R-:W-:Y:S01]  /*3300*/  FMNMX.FTZ R4, R47, R4, !PT ;  /* 0x000000042f047209 */ /* 0x000fe20007810000 */
[----:B------:R-:W1:Y:S01]  /*3310*/  MUFU.TANH R53, R53 ;  /* 0x0000003500357308 */ /* 0x000e620000002400 */
[--C-:B--2---:R-:W-:Y:S01]  /*3320*/  FFMA.FTZ R10, R51, UR10, -R56.reuse ;  /* 0x0000000a330a7c23 */ /* 0x104fe20008010838 */
[----:B------:R-:W-:Y:S01]  /*3330*/  ISETP.GT.AND P3, PT, R42, 0x29, PT ;  /* 0x000000292a00780c */ /* 0x000fe20003f64270 */
[--C-:B------:R-:W-:Y:S01]  /*3340*/  FFMA.FTZ R35, R35, UR10, -R56.reuse ;  /* 0x0000000a23237c23 */ /* 0x100fe20008010838 */
[----:B------:R-:W-:Y:S01]  /*3350*/  FSEL R48, R58, -INF , P2 ;  /* 0xff8000003a307808 */ /* 0x000fe20001000000 */
[--C-:B------:R-:W-:Y:S01]  /*3360*/  FFMA.FTZ R33, R33, UR10, -R56.reuse ;  /* 0x0000000a21217c23 */ /* 0x100fe20008010838 */
[----:B------:R-:W-:Y:S01]  /*3370*/  FMNMX.FTZ R51, R3, R4, !PT ;  /* 0x0000000403337209 */ /* 0x000fe20007810000 */
[--C-:B------:R-:W-:Y:S01]  /*3380*/  FFMA.FTZ R34, R34, UR10, -R56.reuse ;  /* 0x0000000a22227c23 */ /* 0x100fe20008010838 */
[----:B------:R-:W-:Y:S01]  /*3390*/  ISETP.GT.AND P2, PT, R42, 0x30, PT ;  /* 0x000000302a00780c */ /* 0x000fe20003f44270 */
[----:B------:R-:W2:Y:S01]  /*33a0*/  MUFU.TANH R57, R57 ;  /* 0x0000003900397308 */ /* 0x000ea20000002400 */
[----:B------:R-:W-:Y:S01]  /*33b0*/  FSEL R49, R59, -INF , P3 ;  /* 0xff8000003b317808 */ /* 0x000fe20001800000 */
[--C-:B------:R-:W-:Y:S01]  /*33c0*/  FFMA.FTZ R31, R31, UR10, -R56.reuse ;  /* 0x0000000a1f1f7c23 */ /* 0x100fe20008010838 */
[----:B------:R-:W-:Y:S01]  /*33d0*/  FMNMX.FTZ R4, R48, R51, !PT ;  /* 0x0000003330047209 */ /* 0x000fe20007810000 */
[--C-:B------:R-:W-:Y:S01]  /*33e0*/  FFMA.FTZ R26, R26, UR10, -R56.reuse ;  /* 0x0000000a1a1a7c23 */ /* 0x100fe20008010838 */
[----:B------:R-:W-:Y:S01]  /*33f0*/  ISETP.GT.AND P3, PT, R42, 0x31, PT ;  /* 0x000000312a00780c */ /* 0x000fe20003f64270 */
[--C-:B------:R-:W-:Y:S01]  /*3400*/  FFMA.FTZ R28, R28, UR10, -R56.reuse ;  /* 0x0000000a1c1c7c23 */ /* 0x100fe20008010838 */
[----:B---3--:R-:W-:Y:S01]  /*3410*/  FSEL R50, R54, -INF , P2 ;  /* 0xff80000036327808 */ /* 0x008fe20001000000 */
[----:B------:R-:W3:Y:S01]  /*3420*/  MUFU.TANH R60, R60 ;  /* 0x0000003c003c7308 */ /* 0x000ee20000002400 */
[----:B------:R-:W-:Y:S01]  /*3430*/  FMNMX.FTZ R51, R49, R4, !PT ;  /* 0x0000000431337209 */ /* 0x000fe20007810000 */
[--C-:B------:R-:W-:Y:S01]  /*3440*/  FFMA.FTZ R24, R24, UR10, -R56.reuse ;  /* 0x0000000a18187c23 */ /* 0x100fe20008010838 */
[----:B------:R-:W-:Y:S01]  /*3450*/  ISETP.GT.AND P2, PT, R42, 0x38, PT ;  /* 0x000000382a00780c */ /* 0x000fe20003f44270 */
[--C-:B------:R-:W-:Y:S01]  /*3460*/  FFMA.FTZ R27, R27, UR10, -R56.reuse ;  /* 0x0000000a1b1b7c23 */ /* 0x100fe20008010838 */
[----:B------:R-:W-:Y:S01]  /*3470*/  FSEL R41, R62, -INF , P3 ;  /* 0xff8000003e297808 */ /* 0x000fe20001800000 */
[----:B------:R-:W-:Y:S01]  /*3480*/  FFMA.FTZ R25, R25, UR10, -R56 ;  /* 0x0000000a19197c23 */ /* 0x000fe20008010838 */
[----:B------:R-:W-:Y:S01]  /*3490*/  FMNMX.FTZ R4, R50, R51, !PT ;  /* 0x0000003332047209 */ /* 0x000fe20007810000 */
[----:B------:R-:W4:Y:S01]  /*34a0*/  MUFU.TANH R61, R61 ;  /* 0x0000003d003d7308 */ /* 0x000f220000002400 */
[----:B------:R-:W-:-:S02]  /*34b0*/  ISETP.GT.AND P3, PT, R42, 0x39, PT ;  /* 0x000000392a00780c */ /* 0x000fc40003f64270 */
[----:B0-----:R-:W-:Y:S02]  /*34c0*/  FSEL R51, R52, -INF , P2 ;  /* 0xff80000034337808 */ /* 0x001fe40001000000 */
[----:B------:R-:W-:Y:S02]  /*34d0*/  FMNMX.FTZ R4, R41, R4, !PT ;  /* 0x0000000429047209 */ /* 0x000fe40007810000 */
[----:B-1----:R-:W-:Y:S01]  /*34e0*/  FSEL R40, R53, -INF , P3 ;  /* 0xff80000035287808 */ /* 0x002fe20001800000 */
[----:B------:R-:W0:Y:S01]  /*34f0*/  MUFU.TANH R64, R64 ;  /* 0x0000004000407308 */ /* 0x000e220000002400 */
[C---:B------:R-:W-:Y:S02]  /*3500*/  ISETP.GT.AND P2, PT, R42.reuse, 0x40, PT ;  /* 0x000000402a00780c */ /* 0x040fe40003f44270 */
[----:B------:R-:W-:Y:S02]  /*3510*/  FMNMX.FTZ R53, R51, R4, !PT ;  /* 0x0000000433357209 */ /* 0x000fe40007810000 */
[----:B------:R-:W-:-:S02]  /*3520*/  ISETP.GT.AND P3, PT, R42, 0x41, PT ;  /* 0x000000412a00780c */ /* 0x000fc40003f64270 */
[----:B------:R-:W-:Y:S01]  /*3530*/  FSEL R52, R63, -INF , P2 ;  /* 0xff8000003f347808 */ /* 0x000fe20001000000 */
[----:B------:R-:W1:Y:S01]  /*3540*/  MUFU.TANH R65, R65 ;  /* 0x0000004100417308 */ /* 0x000e620000002400 */
[----:B------:R-:W-:Y:S02]  /*3550*/  FMNMX.FTZ R53, R40, R53, !PT ;  /* 0x0000003528357209 */ /* 0x000fe40007810000 */
[----:B------:R-:W-:Y:S02]  /*3560*/  ISETP.GT.AND P2, PT, R42, 0x48, PT ;  /* 0x000000482a00780c */ /* 0x000fe40003f44270 */
[----:B--2---:R-:W-:Y:S01]  /*3570*/  FSEL R39, R57, -INF , P3 ;  /* 0xff80000039277808 */ /* 0x004fe20001800000 */
[--C-:B------:R-:W-:Y:S01]  /*3580*/  FFMA.FTZ R57, R36, UR10, -R56.reuse ;  /* 0x0000000a24397c23 */ /* 0x100fe20008010838 */
[----:B------:R-:W-:Y:S01]  /*3590*/  FMNMX.FTZ R4, R52, R53, !PT ;  /* 0x0000003534047209 */ /* 0x000fe20007810000 */
[----:B------:R-:W2:Y:S01]  /*35a0*/  MUFU.TANH R68, R68 ;  /* 0x0000004400447308 */ /* 0x000ea20000002400 */
[----:B------:R-:W-:Y:S01]  /*35b0*/  ISETP.GT.AND P3, PT, R42, 0x49, PT ;  /* 0x000000492a00780c */ /* 0x000fe20003f64270 */
[----:B------:R-:W-:Y:S01]  /*35c0*/  FFMA.FTZ R56, R20, UR10, -R56 ;  /* 0x0000000a14387c23 */ /* 0x000fe20008010838 */
[----:B---3--:R-:W-:-:S02]  /*35d0*/  FSEL R53, R60, -INF , P2 ;  /* 0xff8000003c357808 */ /* 0x008fc40001000000 */
[----:B------:R-:W-:Y:S02]  /*35e0*/  FMNMX.FTZ R4, R39, R4, !PT ;  /* 0x0000000427047209 */ /* 0x000fe40007810000 */
[C---:B------:R-:W-:Y:S01]  /*35f0*/  ISETP.GT.AND P2, PT, R42.reuse, 0x50, PT ;  /* 0x000000502a00780c */ /* 0x040fe20003f44270 */
[----:B------:R-:W3:Y:S01]  /*3600*/  MUFU.TANH R69, R69 ;  /* 0x0000004500457308 */ /* 0x000ee20000002400 */
[----:B----4-:R-:W-:Y:S02]  /*3610*/  FSEL R38, R61, -INF , P3 ;  /* 0xff8000003d267808 */ /* 0x010fe40001800000 */
[----:B------:R-:W-:Y:S02]  /*3620*/  FMNMX.FTZ R55, R53, R4, !PT ;  /* 0x0000000435377209 */ /* 0x000fe40007810000 */
[----:B------:R-:W-:Y:S02]  /*3630*/  ISETP.GT.AND P3, PT, R42, 0x51, PT ;  /* 0x000000512a00780c */ /* 0x000fe40003f64270 */
[----:B0-----:R-:W-:Y:S01]  /*3640*/  FSEL R54, R64, -INF , P2 ;  /* 0xff80000040367808 */ /* 0x001fe20001000000 */
[----:B------:R0:W-:Y:S01]  /*3650*/  MUFU.EX2 R163, R29 ;  /* 0x0000001d00a37308 */ /* 0x0001e20000000800 */
[----:B------:R-:W-:-:S02]  /*3660*/  FMNMX.FTZ R55, R38, R55, !PT ;  /* 0x0000003726377209 */ /* 0x000fc40007810000 */
[----:B------:R-:W-:Y:S02]  /*3670*/  ISETP.GT.AND P2, PT, R42, 0x58, PT ;  /* 0x000000582a00780c */ /* 0x000fe40003f44270 */
[----:B-1----:R-:W-:Y:S02]  /*3680*/  FSEL R37, R65, -INF , P3 ;  /* 0xff80000041257808 */ /* 0x002fe40001800000 */
[----:B------:R-:W-:Y:S01]  /*3690*/  FMNMX.FTZ R4, R54, R55, !PT ;  /* 0x0000003736047209 */ /* 0x000fe20007810000 */
[----:B------:R1:W-:Y:S01]  /*36a0*/  MUFU.EX2 R60, R21 ;  /* 0x00000015003c7308 */ /* 0x0003e20000000800 */
[----:B------:R-:W-:Y:S02]  /*36b0*/  ISETP.GT.AND P3, PT, R42, 0x59, PT ;  /* 0x000000592a00780c */ /* 0x000fe40003f64270 */
[----:B--2---:R-:W-:Y:S02]  /*36c0*/  FSEL R42, R68, -INF , P2 ;  /* 0xff800000442a7808 */ /* 0x004fe40001000000 */
[----:B------:R-:W-:-:S02]  /*36d0*/  FMNMX.FTZ R55, R37, R4, !PT ;  /* 0x0000000425377209 */ /* 0x000fc40007810000 */
[----:B---3--:R-:W-:Y:S01]  /*36e0*/  FSEL R36, R69, -INF , P3 ;  /* 0xff80000045247808 */ /* 0x008fe20001800000 */
[----:B------:R-:W2:Y:S01]  /*36f0*/  MUFU.EX2 R153, R153 ;  /* 0x0000009900997308 */ /* 0x000ea20000000800 */
        /* <DEDUP_REMOVED lines=14> */
[----:B------:R-:W-:Y:S01]  /*37e0*/  IMAD.U32 R29, RZ, RZ, UR22 ;  /* 0x00000016ff1d7e24 */ /* 0x000fe2000f8e00ff */
[C---:B------:R-:W-:Y:S01]  /*37f0*/  FSETP.NEU.FTZ.AND P2, PT, R4.reuse, -INF , PT ;  /* 0xff8000000400780b */ /* 0x040fe20003f5d000 */
[----:B-1----:R-:W-:-:S05]  /*3800*/  FMUL.FTZ R21, R4, UR10 ;  /* 0x0000000a04157c20 */ /* 0x002fca0008410000 */
        /* <DEDUP_REMOVED lines=30> */
[----:B------:R-:W-:-:S04]  /*39f0*/  FFMA.FTZ R20, R36, UR10, -R20 ;  /* 0x0000000a24147c23 */ /* 0x000fc80008010814 */
[----:B------:R-:W3:Y:S01]  /*3a00*/  MUFU.EX2 R15, R15 ;  /* 0x0000000f000f7308 */ /* 0x000ee20000000800 */
[----:B--2---:R-:W-:Y:S01]  /*3a10*/  FADD.FTZ R8, R153, R0 ;  /* 0x0000000099087221 */ /* 0x004fe20000010000 */
[----:B0-----:R-:W-:Y:S02]  /*3a20*/  SHF.R.U32.HI R72, RZ, 0x7, R72 ;  /* 0x00000007ff487819 */ /* 0x001fe40000011648 */
[----:B------:R-:W-:Y:S02]  /*3a30*/  F2FP.BF16.F32.PACK_AB R153, R0, R153 ;  /* 0x000000990099723e */ /* 0x000fe400000010ff */
[----:B-1----:R-:W-:Y:S02]  /*3a40*/  F2FP.BF16.F32.PACK_AB R152, R44, R11 ;  /* 0x0000000b2c98723e */ /* 0x002fe400000010ff */
[----:B------:R0:W1:Y:S08]  /*3a50*/  MUFU.EX2 R154, R13 ;  /* 0x0000000d009a7308 */ /* 0x0000700000000800 */
[----:B------:R-:W2:Y:S01]  /*3a60*/  MUFU.EX2 R43, R43 ;  /* 0x0000002b002b7308 */ /* 0x000ea20000000800 */
[----:B0-----:R-:W-:Y:S01]  /*3a70*/  FADD.FTZ R13, R155, R8 ;  /* 0x000000089b0d7221 */ /* 0x001fe20000010000 */
[----:B------:R-:W-:-:S03]  /*3a80*/  F2FP.BF16.F32.PACK_AB R155, R10, R155 ;  /* 0x0000009b0a9b723e */ /* 0x000fc600000010ff */
[----:B------:R-:W-:-:S03]  /*3a90*/  FADD.FTZ R8, R10, R13 ;  /* 0x0000000d0a087221 */ /* 0x000fc60000010000 */
[----:B------:R0:W-:Y:S08]  /*3aa0*/  MUFU.EX2 R160, R3 ;  /* 0x0000000300a07308 */ /* 0x0001f00000000800 */
[----:B------:R-:W4:Y:S01]  /*3ab0*/  MUFU.EX2 R156, R45 ;  /* 0x0000002d009c7308 */ /* 0x000f220000000800 */
[----:B0-----:R-:W-:Y:S01]  /*3ac0*/  FADD.FTZ R3, R157, R8 ;  /* 0x000000089d037221 */ /* 0x001fe20000010000 */
[----:B------:R-:W-:Y:S01]  /*3ad0*/  FADD.FTZ R8, R11, R44 ;  /* 0x0000002c0b087221 */ /* 0x000fe20000010000 */
[----:B------:R-:W-:-:S02]  /*3ae0*/  F2FP.BF16.F32.PACK_AB R157, R12, R157 ;  /* 0x0000009d0c9d723e */ /* 0x000fc400000010ff */
[----:B------:R-:W-:Y:S01]  /*3af0*/  FADD.FTZ R28, R12, R3 ;  /* 0x000000030c1c7221 */ /* 0x000fe20000010000 */
[----:B---3--:R-:W-:Y:S01]  /*3b00*/  FADD.FTZ R3, R15, R8 ;  /* 0x000000080f037221 */ /* 0x008fe20000010000 */
[----:B------:R-:W-:Y:S01]  /*3b10*/  IADD3 R8, -R72, 0xb, RZ ;  /* 0x0000000b48087810 */ /* 0x000fe20007ffe1ff */
[----:B------:R0:W3:Y:S01]  /*3b20*/  MUFU.EX2 R21, R46 ;  /* 0x0000002e00157308 */ /* 0x0000e20000000800 */
[----:B------:R-:W-:Y:S01]  /*3b30*/  FADD.FTZ R13, R159, R28 ;  /* 0x0000001c9f0d7221 */ /* 0x000fe20000010000 */
[----:B-1----:R-:W-:Y:S01]  /*3b40*/  FADD.FTZ R28, R154, R3 ;  /* 0x000000039a1c7221 */ /* 0x002fe20000010000 */
[----:B------:R-:W-:Y:S01]  /*3b50*/  @!P2 VIADD R3, R29, 0x22840 ;  /* 0x000228401d03a836 */ /* 0x000fe20000000000 */
[----:B------:R-:W-:Y:S02]  /*3b60*/  F2FP.BF16.F32.PACK_AB R159, R14, R159 ;  /* 0x0000009f0e9f723e */ /* 0x000fe400000010ff */
[----:B------:R-:W-:Y:S02]  /*3b70*/  F2FP.BF16.F32.PACK_AB R154, R154, R15 ;  /* 0x0000000f9a9a723e */ /* 0x000fe400000010ff */
[----:B------:R-:W1:Y:S01]  /*3b80*/  MUFU.EX2 R32, R32 ;  /* 0x0000002000207308 */ /* 0x000e620000000800 */
[----:B0-----:R-:W-:Y:S01]  /*3b90*/  FADD.FTZ R46, R14, R13 ;  /* 0x0000000d0e2e7221 */ /* 0x001fe20000010000 */
[----:B--2---:R-:W-:Y:S01]  /*3ba0*/  FADD.FTZ R13, R43, R28 ;  /* 0x0000001c2b0d7221 */ /* 0x004fe20000010000 */
[----:B------:R-:W-:Y:S01]  /*3bb0*/  @!P2 PRMT R3, RZ, 0x654, R3 ;  /* 0x00000654ff03a816 */ /* 0x000fe20000000003 */
[----:B------:R0:W-:Y:S06]  /*3bc0*/  BAR.ARV R8, 0x100 ;  /* 0x000400080000751d */ /* 0x0001ec0000002000 */
[----:B------:R-:W2:Y:S01]  /*3bd0*/  MUFU.EX2 R47, R47 ;  /* 0x0000002f002f7308 */ /* 0x000ea20000000800 */
[----:B------:R-:W-:Y:S01]  /*3be0*/  FADD.FTZ R29, R161, R46 ;  /* 0x0000002ea11d7221 */ /* 0x000fe20000010000 */
[----:B----4-:R-:W-:Y:S01]  /*3bf0*/  FADD.FTZ R13, R156, R13 ;  /* 0x0000000d9c0d7221 */ /* 0x010fe20000010000 */
[----:B------:R2:W-:Y:S01]  /*3c00*/  @!P2 SYNCS.ARRIVE.TRANS64.RED.A1T0 RZ, [R3+URZ], RZ ;  /* 0x000000ff03ffa9a7 */ /* 0x0005e2000810043f */
[C---:B------:R-:W-:Y:S01]  /*3c10*/  F2FP.BF16.F32.PACK_AB R161, R58.reuse, R161 ;  /* 0x000000a13aa1723e */ /* 0x040fe200000010ff */
[----:B------:R-:W-:Y:S01]  /*3c20*/  FADD.FTZ R46, R58, R29 ;  /* 0x0000001d3a2e7221 */ /* 0x000fe20000010000 */
[----:B------:R-:W-:Y:S01]  /*3c30*/  FADD.FTZ R28, R158, R13 ;  /* 0x0000000d9e1c7221 */ /* 0x000fe20000010000 */
[----:B------:R-:W-:Y:S01]  /*3c40*/  F2FP.BF16.F32.PACK_AB R156, R156, R43 ;  /* 0x0000002b9c9c723e */ /* 0x000fe200000010ff */
[----:B------:R-:W4:Y:S01]  /*3c50*/  MUFU.EX2 R30, R30 ;  /* 0x0000001e001e7308 */ /* 0x000f220000000800 */
[----:B------:R-:W-:Y:S01]  /*3c60*/  FADD.FTZ R13, R163, R46 ;  /* 0x0000002ea30d7221 */ /* 0x000fe20000010000 */
[----:B---3--:R-:W-:Y:S01]  /*3c70*/  FADD.FTZ R28, R21, R28 ;  /* 0x0000001c151c7221 */ /* 0x008fe20000010000 */
[----:B-1----:R-:W-:-:S02]  /*3c80*/  F2FP.BF16.F32.PACK_AB R163, R32, R163 ;  /* 0x000000a320a3723e */ /* 0x002fc400000010ff */
[----:B------:R-:W-:Y:S01]  /*3c90*/  FADD.FTZ R13, R32, R13 ;  /* 0x0000000d200d7221 */ /* 0x000fe20000010000 */
[----:B------:R-:W-:Y:S02]  /*3ca0*/  F2FP.BF16.F32.PACK_AB R158, R21, R158 ;  /* 0x0000009e159e723e */ /* 0x000fe400000010ff */
[----:B------:R-:W1:Y:S01]  /*3cb0*/  MUFU.EX2 R35, R35 ;  /* 0x0000002300237308 */ /* 0x000e620000000800 */
[----:B--2---:R-:W-:-:S04]  /*3cc0*/  FADD.FTZ R3, R47, R28 ;  /* 0x0000001c2f037221 */ /* 0x004fc80000010000 */
[C---:B------:R-:W-:Y:S01]  /*3cd0*/  FADD.FTZ R3, R160.reuse, R3 ;  /* 0x00000003a0037221 */ /* 0x040fe20000010000 */
[----:B------:R-:W-:Y:S02]  /*3ce0*/  F2FP.BF16.F32.PACK_AB R160, R160, R47 ;  /* 0x0000002fa0a0723e */ /* 0x000fe400000010ff */
[----:B------:R-:W2:Y:S01]  /*3cf0*/  MUFU.EX2 R48, R48 ;  /* 0x0000003000307308 */ /* 0x000ea20000000800 */
[----:B----4-:R-:W-:-:S07]  /*3d00*/  FADD.FTZ R28, R30, R13 ;  /* 0x0000000d1e1c7221 */ /* 0x010fce0000010000 */
        /* <DEDUP_REMOVED lines=16> */
[----:B-1----:R-:W-:Y:S01]  /*3e10*/  FADD.FTZ R3, R31, R28 ;  /* 0x0000001c1f037221 */ /* 0x002fe20000010000 */
[----:B------:R-:W-:-:S03]  /*3e20*/  F2FP.BF16.F32.PACK_AB R169, R60, R31 ;  /* 0x0000001f3ca9723e */ /* 0x000fc600000010ff */
[----:B------:R-:W-:-:S03]  /*3e30*/  FADD.FTZ R13, R60, R3 ;  /* 0x000000033c0d7221 */ /* 0x000fc60000010000 */
[----:B------:R-:W1:Y:S01]  /*3e40*/  MUFU.EX2 R26, R26 ;  /* 0x0000001a001a7308 */ /* 0x000e620000000800 */
[C---:B--2---:R-:W-:Y:S01]  /*3e50*/  FADD.FTZ R0, R41.reuse, R0 ;  /* 0x0000000029007221 */ /* 0x044fe20000010000 */
[----:B------:R-:W-:-:S06]  /*3e60*/  F2FP.BF16.F32.PACK_AB R164, R41, R50 ;  /* 0x0000003229a4723e */ /* 0x000fcc00000010ff */
[----:B------:R-:W2:Y:S01]  /*3e70*/  MUFU.EX2 R40, R40 ;  /* 0x0000002800287308 */ /* 0x000ea20000000800 */
[----:B---3--:R-:W-:-:S07]  /*3e80*/  FADD.FTZ R3, R51, R0 ;  /* 0x0000000033037221 */ /* 0x008fce0000010000 */
[----:B------:R-:W3:Y:S01]  /*3e90*/  MUFU.EX2 R52, R52 ;  /* 0x0000003400347308 */ /* 0x000ee20000000800 */
[----:B-1----:R-:W-:-:S04]  /*3ea0*/  FADD.FTZ R0, R26, R13 ;  /* 0x0000000d1a007221 */ /* 0x002fc80000010000 */
[C---:B------:R-:W-:Y:S01]  /*3eb0*/  FADD.FTZ R13, R171.reuse, R0 ;  /* 0x00000000ab0d7221 */ /* 0x040fe20000010000 */
[----:B------:R-:W-:Y:S02]  /*3ec0*/  F2FP.BF16.F32.PACK_AB R171, R171, R26 ;  /* 0x0000001aabab723e */ /* 0x000fe400000010ff */
        /* <DEDUP_REMOVED lines=26> */
[----:B---3--:R-:W-:Y:S01]  /*4070*/  FADD.FTZ R10, R42, R3 ;  /* 0x000000032a0a7221 */ /* 0x008fe20000010000 */
[C---:B-1----:R-:W-:Y:S01]  /*4080*/  FADD.FTZ R0, R56.reuse, R29 ;  /* 0x0000001d38007221 */ /* 0x042fe20000010000 */
[----:B------:R-:W-:Y:S02]  /*4090*/  F2FP.BF16.F32.PACK_AB R175, R56, R25 ;  /* 0x0000001938af723e */ /* 0x000fe400000010ff */
[C---:B--2---:R-:W-:Y:S01]  /*40a0*/  FADD.FTZ R3, R13.reuse, R10 ;  /* 0x0000000a0d037221 */ /* 0x044fe20000010000 */
[----:B------:R-:W-:Y:S01]  /*40b0*/  F2FP.BF16.F32.PACK_AB R174, R13, R42 ;  /* 0x0000002a0dae723e */ /* 0x000fe200000010ff */
[----:B0-----:R-:W-:Y:S06]  /*40c0*/  @!P0 BRA `(.L_x_13637) ;  /* 0x0000000000048947 */ /* 0x001fec0003800000 */
[----:B------:R-:W-:Y:S01]  /*40d0*/  BPT.TRAP 0x1 ;  /* 0x000000040000795c */ /* 0x000fe20000300000 */
.L_x_13637:
[----:B------:R0:W1:Y:S01]  /*40e0*/  SYNCS.PHASECHK.TRANS64.TRYWAIT P3, [UR22+0x22850], R9 ;  /* 0x02285009ff0075a7 */ /* 0x0000620008060156 */
[----:B------:R-:W-:Y:S05]  /*40f0*/  @!P0 BRA `(.L_x_13638) ;  /* 0x0000000000048947 */ /* 0x000fea0003800000 */
[----:B------:R-:W-:Y:S01]  /*4100*/  BPT.TRAP 0x1 ;  /* 0x000000040000795c */ /* 0x000fe20000300000 */
.L_x_13638:
[----:B-1----:R-:W-:Y:S05]  /*4110*/  @P3 BRA `(.L_x_13639) ;  /* 0x0000000000083947 */ /* 0x002fea0003800000 */
[----:B------:R-:W1:Y:S02]  /*4120*/  SYNCS.PHASECHK.TRANS64.TRYWAIT P3, [UR22+0x22850], R9 ;  /* 0x02285009ff0075a7 */ /* 0x000e640008060156 */
[----:B-1----:R-:W-:Y:S05]  /*4130*/  @!P3 BRA `(.L_x_13640) ;  /* 0x0000011000f4b947 */ /* 0x002fea0003800000 */
.L_x_13639:
[----:B------:R-:W-:Y:S01]  /*4140*/  R2UR UR6, R6 ;  /* 0x00000000060672ca */ /* 0x000fe200000e0000 */
[----:B------:R2:W-:Y:S01]  /*4150*/  BAR.SYNC.DEFER_BLOCKING R7, 0x100 ;  /* 0x000400070000751d */ /* 0x0005e20000010000 */
[----:B------:R-:W-:-:S05]  /*4160*/  UIADD3 UR23, UR52, -0x2, URZ ;  /* 0xfffffffe34177890 */ /* 0x000fca000fffe03f */
[----:B------:R-:W-:Y:S01]  /*4170*/  UMOV UR7, 0x40000040 ;  /* 0x4000004000077882 */ /* 0x000fe20000000000 */
[----:B------:R-:W-:Y:S01]  /*4180*/  @UP0 ULDC UR14, c[0x0][0x450] ;  /* 0x00011400000e0ab9 */ /* 0x000fe20000000800 */
[----:B------:R-:W-:-:S04]  /*4190*/  VOTEU.ALL UP1, P2 ;  /* 0x00000000003f7886 */ /* 0x000fc80001020000 */
        /* <DEDUP_REMOVED lines=45> */
[----:B------:R-:W-:-:S04]  /*4470*/  UIMAD.WIDE UR6, UR6, 0x2aaaaaab, URZ ;  /* 0x2aaaaaab060678a5 */ /* 0x000fc8000f8e023f */
[----:B------:R-:W-:-:S04]  /*4480*/  USHF.R.U32.HI UR6, URZ, 0x1f, UR7 ;  /* 0x0000001f3f067899 */ /* 0x000fc80008011607 */
[----:B------:R-:W-:-:S04]  /*4490*/  ULEA.HI.SX32 UR6, UR7, UR6, 0x1c ;  /* 0x0000000607067291 */ /* 0x000fc8000f8fe23f */
[----:B------:R-:W-:Y:S01]  /*44a0*/  UISETP.LT.AND UP1, UPT, UR40, UR6, UPT ;  /* 0x000000062800728c */ /* 0x000fe2000bf21270 */
[----:B------:R-:W-:Y:S02]  /*44b0*/  WARPGROUP.DEPBAR.LE gsb0, 0x0 ;  /* 0x00008000000079c5 */ /* 0x000fe40000010000 */
[----:B------:R-:W-:Y:S01]  /*44c0*/  @!P2 SYNCS.ARRIVE.TRANS64.RED.A1T0 RZ, [UR22], RZ ;  /* 0x000000ffffffa9a7 */ /* 0x000fe20008100416 */
[----:B------:R-:W-:-:S04]  /*44d0*/  USEL UR22, UR40, UR6, !UP1 ;  /* 0x0000000628167287 */ /* 0x000fc8000c800000 */
[----:B------:R-:W-:-:S06]  /*44e0*/  UISETP.GE.AND UP1, UPT, UR23, UR22, UPT ;  /* 0x000000161700728c */ /* 0x000fcc000bf26270 */
[----:B------:R-:W-:-:S13]  /*44f0*/  PLOP3.LUT P3, PT, PT, PT, UP1, 0x80, 0x0 ;  /* 0x000000000000781c */ /* 0x000fda0003f6f018 */
[----:B--2---:R-:W-:Y:S05]  /*4500*/  @!P3 BRA `(.L_x_13641) ;  /* 0x0000002800e0b947 */ /* 0x004fea0003800000 */
[----:B-1----:R-:W-:Y:S01]  /*4510*/  IMAD.MOV.U32 R10, RZ, RZ, R5 ;  /* 0x000000ffff0a7224 */ /* 0x002fe200078e0005 */
[----:B------:R-:W-:Y:S01]  /*4520*/  ULDC UR24, c[0x0][0x9d8] ;  /* 0x0002760000187ab9 */ /* 0x000fe20000000800 */
[----:B------:R-:W-:Y:S01]  /*4530*/  IMAD.MOV.U32 R7, RZ, RZ, R4 ;  /* 0x000000ffff077224 */ /* 0x000fe200078e0004 */
[----:B------:R-:W-:-:S06]  /*4540*/  ULDC UR25, c[0x0][0x988] ;  /* 0x0002620000197ab9 */ /* 0x000fcc0000000800 */
.L_x_13650:
[----:B------:R-:W-:-:S04]  /*4550*/  UIADD3 UR37, UR37, 0x1, URZ ;  /* 0x0000000125257890 */ /* 0x000fc8000fffe03f */
[----:B------:R-:W-:-:S04]  /*4560*/  UISETP.NE.AND UP1, UPT, UR37, 0x2, UPT ;  /* 0x000000022500788c */ /* 0x000fc8000bf25270 */
[----:B------:R-:W-:Y:S02]  /*4570*/  USEL UR6, URZ, 0x1, UP1 ;  /* 0x000000013f067887 */ /* 0x000fe40008800000 */
[----:B------:R-:W-:Y:S02]  /*4580*/  USEL UR37, UR37, URZ, UP1 ;  /* 0x0000003f25257287 */ /* 0x000fe40008800000 */
[----:B------:R-:W-:Y:S01]  /*4590*/  ULOP3.LUT UR47, UR47, UR6, URZ, 0x3c, !UPT ;  /* 0x000000062f2f7292 */ /* 0x000fe2000f8e3c3f */
[----:B------:R-:W-:Y:S11]  /*45a0*/  @!P0 BRA `(.L_x_13642) ;  /* 0x0000000000048947 */ /* 0x000ff60003800000 */
[----:B------:R-:W-:Y:S01]  /*45b0*/  BPT.TRAP 0x1 ;  /* 0x000000040000795c */ /* 0x000fe20000300000 */
.L_x_13642:
[----:B------:R-:W1:Y:S01]  /*45c0*/  S2UR UR7, SR_CgaCtaId ;  /* 0x00000000000779c3 */ /* 0x000e620000008800 */
[----:B------:R-:W-:Y:S01]  /*45d0*/  UMOV UR6, 0x400 ;  /* 0x0000040000067882 */ /* 0x000fe20000000000 */
[----:B------:R-:W-:-:S05]  /*45e0*/  IMAD.U32 R6, RZ, RZ, UR47 ;  /* 0x0000002fff067e24 */ /* 0x000fca000f8e00ff */
[----:B------:R-:W-:Y:S01]  /*45f0*/  SHF.L.U32 R6, R6, 0x1f, RZ ;  /* 0x0000001f06067819 */ /* 0x000fe200000006ff */
[----:B-1----:R-:W-:-:S04]  /*4600*/  ULEA UR6, UR7, UR6, 0x18 ;  /* 0x0000000607067291 */ /* 0x002fc8000f8ec03f */
[----:B------:R-:W-:-:S09]  /*4610*/  ULEA UR26, UR37, UR6, 0x3 ;  /* 0x00000006251a7291 */ /* 0x000fd2000f8e183f */
[----:B------:R1:W2:Y:S01]  /*4620*/  SYNCS.PHASECHK.TRANS64.TRYWAIT P3, [UR26+0x22830], R6 ;  /* 0x02283006ff0075a7 */ /* 0x0002a2000806015a */
[----:B------:R-:W-:Y:S05]  /*4630*/  @!P0 BRA `(.L_x_13643) ;  /* 0x0000000000048947 */ /* 0x000fea0003800000 */
[----:B------:R-:W-:Y:S01]  /*4640*/  BPT.TRAP 0x1 ;  /* 0x000000040000795c */ /* 0x000fe20000300000 */
.L_x_13643:
[----:B------:R-:W-:Y:S01]  /*4650*/  VIADD R8, R16, UR43 ;  /* 0x0000002b10087c36 */ /* 0x000fe20008000000 */
[----:B--2---:R-:W-:Y:S06]  /*4660*/  @P3 BRA `(.L_x_13644) ;  /* 0x0000000000083947 */ /* 0x004fec0003800000 */
[----:B------:R-:W2:Y:S02]  /*4670*/  SYNCS.PHASECHK.TRANS64.TRYWAIT P3, [UR26+0x22830], R6 ;  /* 0x02283006ff0075a7 */ /* 0x000ea4000806015a */
[----:B--2---:R-:W-:Y:S05]  /*4680*/  @!P3 BRA `(.L_x_13645) ;  /* 0x0000010c00b8b947 */ /* 0x004fea0003800000 */
.L_x_13644:
[----:B------:R-:W-:Y:S01]  /*4690*/  UIMAD UR18, UR37, 0x300, UR20 ;  /* 0x00000300251278a4 */ /* 0x000fe2000f8e0214 */
[----:B------:R-:W-:Y:S01]  /*46a0*/  WARPGROUP.ARRIVE ;  /* 0x00000000000079c5 */ /* 0x000fe20000000000 */
[----:B------:R-:W-:Y:S01]  /*46b0*/  UMOV UR19, 0x40000040 ;  /* 0x4000004000137882 */ /* 0x000fe20000000000 */
[----:B------:R-:W-:Y:S01]  /*46c0*/  @UP0 ULDC UR6, c[0x0][0x44c] ;  /* 0x0001130000060ab9 */ /* 0x000fe20000000800 */
[----:B------:R-:W-:Y:S01]  /*46d0*/  UMOV UR7, 0x40000040 ;  /* 0x4000004000077882 */ /* 0x000fe20000000000 */
[----:B------:R-:W-:Y:S01]  /*46e0*/  @P1 IMAD.HI.U32 R4, R8, UR6, RZ ;  /* 0x0000000608041c27 */ /* 0x000fe2000f8e00ff */
[----:B------:R-:W-:Y:S01]  /*46f0*/  @UP0 ULDC UR6, c[0x0][0x450] ;  /* 0x0001140000060ab9 */ /* 0x000fe20000000800 */
[----:B------:R-:W-:Y:S01]  /*4700*/  UIADD3 UR10, UR18, 0x4, URZ ;  /* 0x00000004120a7890 */ /* 0x000fe2000fffe03f */
[----:B--2---:R-:W-:Y:S01]  /*4710*/  LOP3.LUT R5, R5, 0xffffdfff, RZ, 0xc0, !PT ;  /* 0xffffdfff05057812 */ /* 0x004fe200078ec0ff */
[----:B------:R-:W-:Y:S01]  /*4720*/  HGMMA.64x96x16.F32.BF16 R152, gdesc[UR16], RZ, !UPT, gsb0 ;  /* 0x01600000109879f0 */ /* 0x000fe2000c0018ff */
[----:B------:R-:W-:Y:S01]  /*4730*/  @P1 SHF.R.U32.HI R8, RZ, UR6, R4 ;  /* 0x00000006ff081c19 */ /* 0x000fe20008011604 */
[----:B------:R-:W-:Y:S01]  /*4740*/  UIMAD UR6, UR23, -0x60, URZ ;  /* 0xffffffa0170678a4 */ /* 0x000fe2000f8e023f */
[----:B------:R-:W-:Y:S01]  /*4750*/  @P2 LOP3.LUT R5, R5, 0x2000, RZ, 0xfc, !PT ;  /* 0x0000200005052812 */ /* 0x000fe200078efcff */
[----:B------:R-:W-:Y:S01]  /*4760*/  UMOV UR11, 0x40000040 ;  /* 0x40000040000b7882 */ /* 0x000fe20000000000 */
[----:B------:R-:W-:Y:S01]  /*4770*/  UIADD3 UR14, UR18, 0x6, URZ ;  /* 0x00000006120e7890 */ /* 0x000fe2000fffe03f */
[----:B0-----:R-:W0:Y:S01]  /*4780*/  SHFL.IDX PT, R9, R8, RZ, 0x1c1f ;  /* 0x001c1fff08097589 */ /* 0x001e2200000e0000 */
[----:B------:R-:W-:Y:S01]  /*4790*/  UMOV UR15, 0x40000040 ;  /* 0x40000040000f7882 */ /* 0x000fe20000000000 */
[----:B------:R-:W-:Y:S01]  /*47a0*/  IMAD.U32 R13, RZ, RZ, UR6 ;  /* 0x00000006ff0d7e24 */ /* 0x000fe2000f8e00ff */
[----:B------:R-:W-:Y:S01]  /*47b0*/  UIADD3 UR6, UR18, 0x2, URZ ;  /* 0x0000000212067890 */ /* 0x000fe2000fffe03f */
[----:B------:R-:W2:Y:S01]  /*47c0*/  SHFL.IDX PT, R11, R8, 0x1, 0x1c1f ;  /* 0x003c1f00080b7f89 */ /* 0x000ea200000e0000 */
[----:B------:R-:W-:Y:S01]  /*47d0*/  IMAD.U32 R15, RZ, RZ, UR51 ;  /* 0x00000033ff0f7e24 */ /* 0x000fe2000f8e00ff */
[----:B------:R-:W-:-:S02]  /*47e0*/  LOP3.LUT R5, R5, 0xffffefff, RZ, 0xc0, !PT ;  /* 0xffffefff05057812 */ /* 0x000fc400078ec0ff */
[----:B------:R-:W-:Y:S02]  /*47f0*/  IADD3 R4, -R2, 0x1, R13 ;  /* 0x0000000102047810 */ /* 0x000fe40007ffe10d */
[----:B------:R-:W-:Y:S02]  /*4800*/  @P0 LOP3.LUT R5, R5, 0x1000, RZ, 0xfc, !PT ;  /* 0x0000100005050812 */ /* 0x000fe400078efcff */
[----:B------:R-:W-:Y:S02]  /*4810*/  IADD3 R14, -R15, UR50, R4 ;  /* 0x000000320f0e7c10 */ /* 0x000fe4000fffe104 */
[----:B------:R-:W-:-:S04]  /*4820*/  LOP3.LUT R5, R5, 0xffffbfff, RZ, 0xc0, !PT ;  /* 0xffffbfff05057812 */ /* 0x000fc800078ec0ff */
[----:B------:R-:W-:-:S04]  /*4830*/  @P1 LOP3.LUT R5, R5, 0x4000, RZ, 0xfc, !PT ;  /* 0x0000400005051812 */ /* 0x000fc800078efcff */
[----:B------:R-:W-:Y:S01]  /*4840*/  LOP3.LUT R5, R5, 0xffff7fff, RZ, 0xc0, !PT ;  /* 0xffff7fff05057812 */ /* 0x000fe200078ec0ff */
[C---:B0-----:R-:W-:Y:S02]  /*4850*/  IMAD.IADD R4, R14.reuse, 0x1, R9 ;  /* 0x000000010e047824 */ /* 0x041fe400078e0209 */
[----:B--2---:R-:W-:-:S05]  /*4860*/  IMAD.IADD R14, R14, 0x1, R11 ;  /* 0x000000010e0e7824 */ /* 0x004fca00078e020b */
        /* <DEDUP_REMOVED lines=8> */
[----:B------:R-:W-:Y:S02]  /*48f0*/  ISETP.GT.AND P1, PT, R4, 0x1, PT ;  /* 0x000000010400780c */ /* 0x000fe40003f24270 */
[----:B------:R-:W-:-:S04]  /*4900*/  LOP3.LUT R5, R5, 0xfffeffff, RZ, 0xc0, !PT ;  /* 0xfffeffff05057812 */ /* 0x000fc800078ec0ff */
[----:B------:R-:W-:Y:S02]  /*4910*/  @P2 LOP3.LUT R5, R5, 0x10000, RZ, 0xfc, !PT ;  /* 0x0001000005052812 */ /* 0x000fe400078efcff */
[----:B------:R-:W-:Y:S01]  /*4920*/  ISETP.GT.AND P2, PT, R4, RZ, PT ;  /* 0x000000ff0400720c */ /* 0x000fe20003f44270 */
[----:B------:R-:W-:Y:S02]  /*4930*/  WARPGROUP.DEPBAR.LE gsb0, 0x0 ;  /* 0x00008000000079c5 */ /* 0x000fe40000010000 */
        /* <DEDUP_REMOVED lines=79> */
[----:B0-----:R-:W-:-:S02]  /*4e30*/  FSEL R20, R20, -INF , P2 ;  /* 0xff80000014147808 */ /* 0x001fc40001000000 */
[----:B------:R-:W-:-:S05]  /*4e40*/  ISETP.GT.AND P2, PT, R4, 0x20, PT ;  /* 0x000000200400780c */ /* 0x000fca0003f44270 */
[----:B------:R-:W0:Y:S01]  /*4e50*/  MUFU.TANH R156, R169 ;  /* 0x000000a9009c7308 */ /* 0x000e220000002400 */
[----:B--2---:R-:W-:Y:S02]  /*4e60*/  FSEL R21, R21, -INF , P1 ;  /* 0xff80000015157808 */ /* 0x004fe40000800000 */
[----:B------:R-:W-:-:S05]  /*4e70*/  ISETP.GT.AND P1, PT, R4, 0x21, PT ;  /* 0x000000210400780c */ /* 0x000fca0003f24270 */
[----:B------:R-:W2:Y:S01]  /*4e80*/  MUFU.TANH R160, R172 ;  /* 0x000000ac00a07308 */ /* 0x000ea20000002400 */
[----:B---3--:R-:W-:Y:S02]  /*4e90*/  FSEL R152, R152, -INF , P2 ;  /* 0xff80000098987808 */ /* 0x008fe40001000000 */
[----:B------:R-:W-:-:S05]  /*4ea0*/  ISETP.GT.AND P2, PT, R4, 0x28, PT ;  /* 0x000000280400780c */ /* 0x000fca0003f44270 */
[----:B------:R-:W3:Y:S01]  /*4eb0*/  MUFU.TANH R161, R173 ;  /* 0x000000ad00a17308 */ /* 0x000ee20000002400 */
[----:B0-----:R-:W-:Y:S02]  /*4ec0*/  FSEL R156, R156, -INF , P1 ;  /* 0xff8000009c9c7808 */ /* 0x001fe40000800000 */
        /* <DEDUP_REMOVED lines=24> */
[----:B------:R-:W-:-:S05]  /*5050*/  ISETP.GT.AND P1, PT, R14, RZ, PT ;  /* 0x000000ff0e00720c */ /* 0x000fca0003f24270 */
        /* <DEDUP_REMOVED lines=50> */
[----:B------:R-:W-:-:S05]  /*5380*/  LOP3.LUT P2, RZ, R5, 0x10000, RZ, 0xc0, !PT ;  /* 0x0001000005ff7812 */ /* 0x000fca000784c0ff */
[----:B------:R-:W2:Y:S01]  /*5390*/  MUFU.TANH R180, R190 ;  /* 0x000000be00b47308 */ /* 0x000ea20000002400 */
[----:B---3--:R-:W-:Y:S02]  /*53a0*/  FSEL R178, R178, -INF , P1 ;  /* 0xff800000b2b27808 */ /* 0x008fe40000800000 */
[----:B------:R-:W-:-:S05]  /*53b0*/  LOP3.LUT P1, RZ, R5, 0x8000, RZ, 0xc0, !PT ;  /* 0x0000800005ff7812 */ /* 0x000fca000782c0ff */
[----:B------:R-:W3:Y:S01]  /*53c0*/  MUFU.TANH R181, R191 ;  /* 0x000000bf00b57308 */ /* 0x000ee20000002400 */
[----:B0-----:R-:W-:Y:S02]  /*53d0*/  FSEL R179, R179, -INF , P1 ;  /* 0xff800000b3b37808 */ /* 0x001fe40000800000 */
[----:B------:R-:W-:-:S05]  /*53e0*/  LOP3.LUT P1, RZ, R5, 0x4000, RZ, 0xc0, !PT ;  /* 0x0000400005ff7812 */ /* 0x000fca000782c0ff */
[----:B------:R-:W0:Y:S01]  /*53f0*/  MUFU.TANH R182, R194 ;  /* 0x000000c200b67308 */ /* 0x000e220000002400 */
[----:B--2---:R-:W-:Y:S02]  /*5400*/  FSEL R180, R180, -INF , P2 ;  /* 0xff800000b4b47808 */ /* 0x004fe40001000000 */
[----:B------:R-:W-:-:S05]  /*5410*/  LOP3.LUT P2, RZ, R5, 0x2000, RZ, 0xc0, !PT ;  /* 0x0000200005ff7812 */ /* 0x000fca000784c0ff */
[----:B------:R2:W4:Y:S01]  /*5420*/  MUFU.TANH R183, R195 ;  /* 0x000000c300b77308 */ /* 0x0005220000002400 */
[----:B---3--:R-:W-:Y:S02]  /*5430*/  FSEL R181, R181, -INF , P0 ;  /* 0xff800000b5b57808 */ /* 0x008fe40000000000 */
[----:B------:R-:W-:Y:S02]  /*5440*/  LOP3.LUT P0, RZ, R5, 0x1000, RZ, 0xc0, !PT ;  /* 0x0000100005ff7812 */ /* 0x000fe4000780c0ff */
[----:B------:R-:W-:-:S03]  /*5450*/  FMNMX.FTZ R5, R153, R10, !PT ;  /* 0x0000000a99057209 */ /* 0x000fc60007810000 */
[----:B------:R-:W3:Y:S01]  /*5460*/  MUFU.TANH R184, R198 ;  /* 0x000000c600b87308 */ /* 0x000ee20000002400 */
[----:B------:R-:W-:Y:S01]  /*5470*/  FMNMX.FTZ R5, R154, R5, !PT ;  /* 0x000000059a057209 */ /* 0x000fe20007810000 */
[----:B--2---:R-:W2:Y:S01]  /*5480*/  S2R R195, SR_TID.X ;  /* 0x0000000000c37919 */ /* 0x004ea20000002100 */
[----:B0-----:R-:W-:Y:S02]  /*5490*/  FSEL R182, R182, -INF , P3 ;  /* 0xff800000b6b67808 */ /* 0x001fe40001800000 */
[----:B------:R-:W-:-:S03]  /*54a0*/  FMNMX.FTZ R5, R155, R5, !PT ;  /* 0x000000059b057209 */ /* 0x000fc60007810000 */
[----:B------:R-:W0:Y:S01]  /*54b0*/  MUFU.TANH R185, R199 ;  /* 0x000000c700b97308 */ /* 0x000e220000002400 */
[----:B------:R-:W-:Y:S02]  /*54c0*/  FMNMX.FTZ R5, R157, R5, !PT ;  /* 0x000000059d057209 */ /* 0x000fe40007810000 */
[----:B----4-:R-:W-:Y:S02]  /*54d0*/  FSEL R183, R183, -INF , P4 ;  /* 0xff800000b7b77808 */ /* 0x010fe40002000000 */
[----:B------:R-:W-:Y:S02]  /*54e0*/  FMNMX.FTZ R5, R158, R5, !PT ;  /* 0x000000059e057209 */ /* 0x000fe40007810000 */
[----:B------:R-:W-:Y:S02]  /*54f0*/  ISETP.GT.AND P4, PT, R4, 0x49, PT ;  /* 0x000000490400780c */ /* 0x000fe40003f84270 */
[----:B------:R-:W-:Y:S02]  /*5500*/  FMNMX.FTZ R5, R159, R5, !PT ;  /* 0x000000059f057209 */ /* 0x000fe40007810000 */
[----:B---3--:R-:W-:-:S02]  /*5510*/  FSEL R184, R184, -INF , P5 ;  /* 0xff800000b8b87808 */ /* 0x008fc40002800000 */
[----:B------:R-:W-:Y:S02]  /*5520*/  FMNMX.FTZ R5, R162, R5, !PT ;  /* 0x00000005a2057209 */ /* 0x000fe40007810000 */
[----:B------:R-:W-:Y:S02]  /*5530*/  ISETP.GT.AND P5, PT, R4, 0x50, PT ;  /* 0x000000500400780c */ /* 0x000fe40003fa4270 */
[----:B------:R-:W-:Y:S02]  /*5540*/  FMNMX.FTZ R5, R163, R5, !PT ;  /* 0x00000005a3057209 */ /* 0x000fe40007810000 */
[----:B0-----:R-:W-:Y:S02]  /*5550*/  FSEL R185, R185, -INF , P6 ;  /* 0xff800000b9b97808 */ /* 0x001fe40003000000 */
[----:B------:R-:W-:-:S04]  /*5560*/  FMNMX.FTZ R5, R166, R5, !PT ;  /* 0x00000005a6057209 */ /* 0x000fc80007810000 */
[----:B------:R-:W-:Y:S02]  /*5570*/  FMNMX.FTZ R5, R167, R5, !PT ;  /* 0x00000005a7057209 */ /* 0x000fe40007810000 */
[----:B--2---:R-:W-:Y:S02]  /*5580*/  SHF.R.U32.HI R195, RZ, 0x7, R195 ;  /* 0x00000007ffc37819 */ /* 0x004fe400000116c3 */
        /* <DEDUP_REMOVED lines=26> */
[--C-:B------:R-:W-:Y:S01]  /*5730*/  FFMA.FTZ R154, R154, UR10, -R186.reuse ;  /* 0x0000000a9a9a7c23 */ /* 0x100fe200080108ba */
[--C-:B------:R-:W-:Y:S01]  /*5740*/  FFMA.FTZ R188, R157, UR10, -R186.reuse ;  /* 0x0000000a9dbc7c23 */ /* 0x100fe200080108ba */
[--C-:B------:R-:W-:Y:S01]  /*5750*/  FFMA.FTZ R155, R155, UR10, -R186.reuse ;  /* 0x0000000a9b9b7c23 */ /* 0x100fe200080108ba */
[----:B------:R0:W2:Y:S01]  /*5760*/  MUFU.TANH R10, R189 ;  /* 0x000000bd000a7308 */ /* 0x0000a20000002400 */
        /* <DEDUP_REMOVED lines=20> */
[----:B------:R-:W-:Y:S01]  /*58b0*/  FFMA.FTZ R185, R185, UR10, -R186 ;  /* 0x0000000ab9b97c23 */ /* 0x000fe200080108ba */
[----:B--2---:R-:W-:-:S02]  /*58c0*/  FSEL R10, R10, -INF , P4 ;  /* 0xff8000000a0a7808 */ /* 0x004fc40002000000 */
[----:B------:R-:W2:Y:S01]  /*58d0*/  MUFU.EX2 R154, R154 ;  /* 0x0000009a009a7308 */ /* 0x000ea20000000800 */
[----:B------:R-:W-:-:S07]  /*58e0*/  ISETP.GT.AND P4, PT, R4, 0x51, PT ;  /* 0x000000510400780c */ /* 0x000fce0003f84270 */
[----:B------:R-:W3:Y:S01]  /*58f0*/  MUFU.EX2 R155, R155 ;  /* 0x0000009b009b7308 */ /* 0x000ee20000000800 */
        /* <DEDUP_REMOVED lines=11> */
[----:B------:R-:W-:Y:S01]  /*59b0*/  FMNMX.FTZ R154, R8, R7, !PT ;  /* 0x00000007089a7209 */ /* 0x000fe20007810000 */
[-C--:B------:R-:W-:Y:S01]  /*59c0*/  FMUL.FTZ R39, R39, R14.reuse ;  /* 0x0000000e27277220 */ /* 0x080fe20000410000 */
[-C--:B------:R-:W-:Y:S01]  /*59d0*/  FMUL.FTZ R42, R42, R14.reuse ;  /* 0x0000000e2a2a7220 */ /* 0x080fe20000410000 */
[----:B------:R-:W-:Y:S01]  /*59e0*/  FMUL.FTZ R43, R43, R14 ;  /* 0x0000000e2b2b7220 */ /* 0x000fe20000410000 */
[----:B------:R-:W-:Y:S01]  /*59f0*/  FMNMX.FTZ R154, R9, R154, !PT ;  /* 0x0000009a099a7209 */ /* 0x000fe20007810000 */
[----:B---3--:R-:W-:Y:S01]  /*5a00*/  FADD.FTZ R0, R155, R0 ;  /* 0x000000009b007221 */ /* 0x008fe20000010000 */
[----:B------:R-:W2:Y:S01]  /*5a10*/  MUFU.EX2 R153, R158 ;  /* 0x0000009e00997308 */ /* 0x000ea20000000800 */
[----:B------:R-:W-:Y:S01]  /*5a20*/  FMUL.FTZ R46, R46, R14 ;  /* 0x0000000e2e2e7220 */ /* 0x000fe20000410000 */
[----:B------:R-:W-:Y:S01]  /*5a30*/  FMNMX.FTZ R154, R11, R154, !PT ;  /* 0x0000009a0b9a7209 */ /* 0x000fe20007810000 */
[-C--:B------:R-:W-:Y:S01]  /*5a40*/  FMUL.FTZ R47, R47, R14.reuse ;  /* 0x0000000e2f2f7220 */ /* 0x080fe20000410000 */
[-C--:B------:R-:W-:Y:S01]  /*5a50*/  FMUL.FTZ R50, R50, R14.reuse ;  /* 0x0000000e32327220 */ /* 0x080fe20000410000 */
[----:B------:R-:W-:Y:S01]  /*5a60*/  FMUL.FTZ R51, R51, R14 ;  /* 0x0000000e33337220 */ /* 0x000fe20000410000 */
[----:B------:R-:W-:Y:S01]  /*5a70*/  FMNMX.FTZ R154, R12, R154, !PT ;  /* 0x0000009a0c9a7209 */ /* 0x000fe20007810000 */
[C---:B0-----:R-:W-:Y:S01]  /*5a80*/  FADD.FTZ R0, R159.reuse, R0 ;  /* 0x000000009f007221 */ /* 0x041fe20000010000 */
[----:B------:R-:W-:Y:S01]  /*5a90*/  F2FP.BF16.F32.PACK_AB R159, R159, R155 ;  /* 0x0000009b9f9f723e */ /* 0x000fe200000010ff */
        /* <DEDUP_REMOVED lines=31> */
[-C--:B------:R-:W-:Y:S01]  /*5c90*/  FMUL.FTZ R83, R83, R14.reuse ;  /* 0x0000000e53537220 */ /* 0x080fe20000410000 */
[----:B------:R-:W3:Y:S01]  /*5ca0*/  MUFU.TANH R154, R192 ;  /* 0x000000c0009a7308 */ /* 0x000ee20000002400 */
[----:B------:R-:W-:Y:S01]  /*5cb0*/  FMNMX.FTZ R155, R164, R155, !PT ;  /* 0x0000009ba49b7209 */ /* 0x000fe20007810000 */
[----:B--2---:R-:W-:Y:S01]  /*5cc0*/  FADD.FTZ R0, R163, R0 ;  /* 0x00000000a3007221 */ /* 0x004fe20000010000 */
[-C--:B------:R-:W-:Y:S01]  /*5cd0*/  FMUL.FTZ R86, R86, R14.reuse ;  /* 0x0000000e56567220 */ /* 0x080fe20000410000 */
[-C--:B------:R-:W-:Y:S01]  /*5ce0*/  FMUL.FTZ R87, R87, R14.reuse ;  /* 0x0000000e57577220 */ /* 0x080fe20000410000 */
[----:B------:R-:W-:Y:S01]  /*5cf0*/  FMNMX.FTZ R158, R165, R155, !PT ;  /* 0x0000009ba59e7209 */ /* 0x000fe20007810000 */
[-C--:B------:R-:W-:Y:S01]  /*5d00*/  FMUL.FTZ R90, R90, R14.reuse ;  /* 0x0000000e5a5a7220 */ /* 0x080fe20000410000 */
[----:B------:R-:W-:Y:S01]  /*5d10*/  FMUL.FTZ R91, R91, R14 ;  /* 0x0000000e5b5b7220 */ /* 0x000fe20000410000 */
[----:B------:R-:W2:Y:S01]  /*5d20*/  MUFU.TANH R155, R193 ;  /* 0x000000c1009b7308 */ /* 0x000ea20000002400 */
[----:B------:R-:W-:Y:S01]  /*5d30*/  FMNMX.FTZ R158, R168, R158, !PT ;  /* 0x0000009ea89e7209 */ /* 0x000fe20007810000 */
[----:B0-----:R-:W-:Y:S01]  /*5d40*/  FADD.FTZ R0, R166, R0 ;  /* 0x00000000a6007221 */ /* 0x001fe20000010000 */
[-C--:B------:R-:W-:Y:S01]  /*5d50*/  FMUL.FTZ R94, R94, R14.reuse ;  /* 0x0000000e5e5e7220 */ /* 0x080fe20000410000 */
[----:B------:R-:W-:Y:S01]  /*5d60*/  FMUL.FTZ R95, R95, R14 ;  /* 0x0000000e5f5f7220 */ /* 0x000fe20000410000 */
[----:B------:R-:W-:Y:S01]  /*5d70*/  FMNMX.FTZ R186, R169, R158, !PT ;  /* 0x0000009ea9ba7209 */ /* 0x000fe20007810000 */
[-C--:B------:R-:W-:Y:S01]  /*5d80*/  FMUL.FTZ R98, R98, R14.reuse ;  /* 0x0000000e62627220 */ /* 0x080fe20000410000 */
[----:B------:R-:W-:Y:S01]  /*5d90*/  FMUL.FTZ R99, R99, R14 ;  /* 0x0000000e63637220 */ /* 0x000fe20000410000 */
[----:B------:R-:W0:Y:S01]  /*5da0*/  MUFU.TANH R158, R196 ;  /* 0x000000c4009e7308 */ /* 0x000e220000002400 */
[----:B------:R-:W-:Y:S01]  /*5db0*/  FMNMX.FTZ R186, R172, R186, !PT ;  /* 0x000000baacba7209 */ /* 0x000fe20007810000 */
[-C--:B------:R-:W-:Y:S01]  /*5dc0*/  FMUL.FTZ R102, R102, R14.reuse ;  /* 0x0000000e66667220 */ /* 0x080fe20000410000 */
[----:B---3--:R-:W-:Y:S01]  /*5dd0*/  FSEL R154, R154, -INF , P5 ;  /* 0xff8000009a9a7808 */ /* 0x008fe20002800000 */
[----:B------:R-:W-:Y:S01]  /*5de0*/  FMUL.FTZ R103, R103, R14 ;  /* 0x0000000e67677220 */ /* 0x000fe20000410000 */
[----:B------:R-:W-:Y:S01]  /*5df0*/  FMNMX.FTZ R187, R173, R186, !PT ;  /* 0x000000baadbb7209 */ /* 0x000fe20007810000 */
[-C--:B------:R-:W-:Y:S01]  /*5e00*/  FMUL.FTZ R106, R106, R14.reuse ;  /* 0x0000000e6a6a7220 */ /* 0x080fe20000410000 */
[----:B------:R-:W-:Y:S01]  /*5e10*/  ISETP.GT.AND P5, PT, R4, 0x58, PT ;  /* 0x000000580400780c */ /* 0x000fe20003fa4270 */
[----:B------:R-:W3:Y:S01]  /*5e20*/  MUFU.TANH R186, R197 ;  /* 0x000000c500ba7308 */ /* 0x000ee20000002400 */
[----:B------:R-:W-:Y:S01]  /*5e30*/  FMNMX.FTZ R187, R176, R187, !PT ;  /* 0x000000bbb0bb7209 */ /* 0x000fe20007810000 */
[-C--:B------:R-:W-:Y:S01]  /*5e40*/  FMUL.FTZ R107, R107, R14.reuse ;  /* 0x0000000e6b6b7220 */ /* 0x080fe20000410000 */
[----:B--2---:R-:W-:Y:S01]  /*5e50*/  FSEL R155, R155, -INF , P4 ;  /* 0xff8000009b9b7808 */ /* 0x004fe20002000000 */
[-C--:B------:R-:W-:Y:S01]  /*5e60*/  FMUL.FTZ R110, R110, R14.reuse ;  /* 0x0000000e6e6e7220 */ /* 0x080fe20000410000 */
[----:B------:R-:W-:Y:S01]  /*5e70*/  FMNMX.FTZ R187, R10, R187, !PT ;  /* 0x000000bb0abb7209 */ /* 0x000fe20007810000 */
[-C--:B------:R-:W-:Y:S01]  /*5e80*/  FMUL.FTZ R111, R111, R14.reuse ;  /* 0x0000000e6f6f7220 */ /* 0x080fe20000410000 */
[----:B------:R-:W-:Y:S01]  /*5e90*/  ISETP.GT.AND P4, PT, R4, 0x59, PT ;  /* 0x000000590400780c */ /* 0x000fe20003f84270 */
[----:B------:R-:W2:Y:S01]  /*5ea0*/  MUFU.EX2 R167, R167 ;  /* 0x000000a700a77308 */ /* 0x000ea20000000800 */
[----:B------:R-:W-:Y:S01]  /*5eb0*/  FMNMX.FTZ R187, R154, R187, !PT ;  /* 0x000000bb9abb7209 */ /* 0x000fe20007810000 */
[-C--:B------:R-:W-:Y:S01]  /*5ec0*/  FMUL.FTZ R114, R114, R14.reuse ;  /* 0x0000000e72727220 */ /* 0x080fe20000410000 */
[----:B0-----:R-:W-:Y:S01]  /*5ed0*/  FSEL R158, R158, -INF , P5 ;  /* 0xff8000009e9e7808 */ /* 0x001fe20002800000 */
[-C--:B------:R-:W-:Y:S01]  /*5ee0*/  FMUL.FTZ R115, R115, R14.reuse ;  /* 0x0000000e73737220 */ /* 0x080fe20000410000 */
[----:B------:R-:W-:Y:S01]  /*5ef0*/  FMNMX.FTZ R187, R155, R187, !PT ;  /* 0x000000bb9bbb7209 */ /* 0x000fe20007810000 */
[-C--:B------:R-:W-:Y:S01]  /*5f00*/  FMUL.FTZ R118, R118, R14.reuse ;  /* 0x0000000e76767220 */ /* 0x080fe20000410000 */
[-C--:B------:R-:W-:Y:S01]  /*5f10*/  FMUL.FTZ R119, R119, R14.reuse ;  /* 0x0000000e77777220 */ /* 0x080fe20000410000 */
[----:B------:R-:W0:Y:S01]  /*5f20*/  MUFU.EX2 R170, R170 ;  /* 0x000000aa00aa7308 */ /* 0x000e220000000800 */
[----:B---3--:R-:W-:Y:S01]  /*5f30*/  FSEL R186, R186, -INF , P4 ;  /* 0xff800000baba7808 */ /* 0x008fe20002000000 */
[-C--:B------:R-:W-:Y:S01]  /*5f40*/  FMUL.FTZ R122, R122, R14.reuse ;  /* 0x0000000e7a7a7220 */ /* 0x080fe20000410000 */
[----:B------:R-:W-:Y:S01]  /*5f50*/  FMNMX.FTZ R4, R158, R187, !PT ;  /* 0x000000bb9e047209 */ /* 0x000fe20007810000 */
[-C--:B------:R-:W-:Y:S01]  /*5f60*/  FMUL.FTZ R123, R123, R14.reuse ;  /* 0x0000000e7b7b7220 */ /* 0x080fe20000410000 */
[-C--:B------:R-:W-:Y:S01]  /*5f70*/  FMUL.FTZ R126, R126, R14.reuse ;  /* 0x0000000e7e7e7220 */ /* 0x080fe20000410000 */
[----:B------:R-:W-:Y:S01]  /*5f80*/  FMUL.FTZ R127, R127, R14 ;  /* 0x0000000e7f7f7220 */ /* 0x000fe20000410000 */
[----:B------:R-:W-:Y:S01]  /*5f90*/  FMNMX.FTZ R4, R186, R4, !PT ;  /* 0x00000004ba047209 */ /* 0x000fe20007810000 */
[----:B------:R-:W3:Y:S01]  /*5fa0*/  MUFU.EX2 R171, R171 ;  /* 0x000000ab00ab7308 */ /* 0x000ee20000000800 */
[----:B--2---:R-:W-:Y:S01]  /*5fb0*/  FADD.FTZ R0, R167, R0 ;  /* 0x00000000a7007221 */ /* 0x004fe20000010000 */
[-C--:B------:R-:W-:Y:S01]  /*5fc0*/  FMUL.FTZ R130, R130, R14.reuse ;  /* 0x0000000e82827220 */ /* 0x080fe20000410000 */
[-C--:B------:R-:W-:Y:S01]  /*5fd0*/  FMUL.FTZ R131, R131, R14.reuse ;  /* 0x0000000e83837220 */ /* 0x080fe20000410000 */
[----:B------:R-:W2:Y:S01]  /*5fe0*/  SHFL.BFLY PT, R187, R4, 0x2, 0x1f ;  /* 0x0c401f0004bb7f89 */ /* 0x000ea200000e0000 */
[-C--:B------:R-:W-:Y:S01]  /*5ff0*/  FMUL.FTZ R134, R134, R14.reuse ;  /* 0x0000000e86867220 */ /* 0x080fe20000410000 */
[-C--:B------:R-:W-:Y:S01]  /*6000*/  FMUL.FTZ R135, R135, R14.reuse ;  /* 0x0000000e87877220 */ /* 0x080fe20000410000 */
        /* <DEDUP_REMOVED lines=10> */
[----:B---3--:R-:W-:Y:S01]  /*60b0*/  FADD.FTZ R0, R171, R0 ;  /* 0x00000000ab007221 */ /* 0x008fe20000010000 */
[----:B------:R-:W-:-:S06]  /*60c0*/  FMUL.FTZ R151, R151, R14 ;  /* 0x0000000e97977220 */ /* 0x000fcc0000410000 */
[----:B------:R-:W3:Y:S01]  /*60d0*/  MUFU.EX2 R177, R177 ;  /* 0x000000b100b17308 */ /* 0x000ee20000000800 */
[----:B----4-:R-:W-:Y:S01]  /*60e0*/  FADD.FTZ R0, R174, R0 ;  /* 0x00000000ae007221 */ /* 0x010fe20000010000 */
[----:B--2---:R-:W-:-:S06]  /*60f0*/  FMNMX.FTZ R4, R4, R187, !PT ;  /* 0x000000bb04047209 */ /* 0x004fcc0007810000 */
[----:B------:R-:W2:Y:S01]  /*6100*/  MUFU.EX2 R190, R190 ;  /* 0x000000be00be7308 */ /* 0x000ea20000000800 */
[----:B------:R-:W4:Y:S01]  /*6110*/  SHFL.BFLY PT, R187, R4, 0x1, 0x1f ;  /* 0x0c201f0004bb7f89 */ /* 0x000f2200000e0000 */
[----:B0-----:R-:W-:-:S06]  /*6120*/  FADD.FTZ R0, R175, R0 ;  /* 0x00000000af007221 */ /* 0x001fcc0000010000 */
[----:B------:R-:W0:Y:S01]  /*6130*/  MUFU.EX2 R178, R178 ;  /* 0x000000b200b27308 */ /* 0x000e220000000800 */
[----:B---3--:R-:W-:-:S07]  /*6140*/  FADD.FTZ R0, R177, R0 ;  /* 0x00000000b1007221 */ /* 0x008fce0000010000 */
[----:B------:R-:W3:Y:S01]  /*6150*/  MUFU.EX2 R179, R179 ;  /* 0x000000b300b37308 */ /* 0x000ee20000000800 */
[----:B--2---:R-:W-:-:S07]  /*6160*/  FADD.FTZ R0, R190, R0 ;  /* 0x00000000be007221 */ /* 0x004fce0000010000 */
[----:B------:R-:W2:Y:S01]  /*6170*/  MUFU.EX2 R180, R180 ;  /* 0x000000b400b47308 */ /* 0x000ea20000000800 */
[----:B----4-:R-:W-:Y:S01]  /*6180*/  FMNMX.FTZ R4, R4, R187, !PT ;  /* 0x000000bb04047209 */ /* 0x010fe20007810000 */
[----:B0-----:R-:W-:-:S03]  /*6190*/  FADD.FTZ R0, R178, R0 ;  /* 0x00000000b2007221 */ /* 0x001fc60000010000 */
[C---:B------:R-:W-:Y:S01]  /*61a0*/  FSETP.NEU.FTZ.AND P3, PT, R4.reuse, -INF , PT ;  /* 0xff8000000400780b */ /* 0x040fe20003f7d000 */
[----:B------:R-:W-:Y:S02]  /*61b0*/  FMUL.FTZ R187, R4, UR10 ;  /* 0x0000000a04bb7c20 */ /* 0x000fe40008410000 */
[----:B------:R-:W0:Y:S01]  /*61c0*/  MUFU.EX2 R181, R181 ;  /* 0x000000b500b57308 */ /* 0x000e220000000800 */
[----:B---3--:R-:W-:Y:S02]  /*61d0*/  FADD.FTZ R0, R179, R0 ;  /* 0x00000000b3007221 */ /* 0x008fe40000010000 */
[----:B------:R-:W-:-:S05]  /*61e0*/  FSEL R187, R187, RZ, P3 ;  /* 0x000000ffbbbb7208 */ /* 0x000fca0001800000 */
[--C-:B------:R-:W-:Y:S01]  /*61f0*/  FFMA.FTZ R152, R152, UR10, -R187.reuse ;  /* 0x0000000a98987c23 */ /* 0x100fe200080108bb */
[--C-:B------:R-:W-:Y:S01]  /*6200*/  FFMA.FTZ R191, R176, UR10, -R187.reuse ;  /* 0x0000000ab0bf7c23 */ /* 0x100fe200080108bb */
        /* <DEDUP_REMOVED lines=13> */
[----:B---3--:R-:W-:Y:S01]  /*62e0*/  FSEL R152, R4, RZ, P3 ;  /* 0x000000ff04987208 */ /* 0x008fe20001800000 */
[--C-:B------:R-:W-:Y:S01]  /*62f0*/  FFMA.FTZ R21, R21, UR10, -R187.reuse ;  /* 0x0000000a15157c23 */ /* 0x100fe200080108bb */
[--C-:B------:R-:W-:Y:S01]  /*6300*/  FFMA.FTZ R156, R156, UR10, -R187.reuse ;  /* 0x0000000a9c9c7c23 */ /* 0x100fe200080108bb */
[--C-:B------:R-:W-:Y:S01]  /*6310*/  FFMA.FTZ R194, R161, UR10, -R187.reuse ;  /* 0x0000000aa1c27c23 */ /* 0x100fe200080108bb */
[----:B------:R-:W-:Y:S01]  /*6320*/  FFMA.FTZ R164, R165, UR10, -R187 ;  /* 0x0000000aa5a47c23 */ /* 0x000fe200080108bb */
[----:B------:R-:W-:Y:S01]  /*6330*/  FADD.FTZ R152, -R152, R7 ;  /* 0x0000000798987221 */ /* 0x000fe20000010100 */
[--C-:B------:R-:W-:Y:S01]  /*6340*/  FFMA.FTZ R168, R168, UR10, -R187.reuse ;  /* 0x0000000aa8a87c23 */ /* 0x100fe200080108bb */
[--C-:B------:R-:W-:Y:S01]  /*6350*/  FFMA.FTZ R160, R169, UR10, -R187.reuse ;  /* 0x0000000aa9a07c23 */ /* 0x100fe200080108bb */
[--C-:B------:R-:W-:Y:S01]  /*6360*/  FFMA.FTZ R172, R172, UR10, -R187.reuse ;  /* 0x0000000aacac7c23 */ /* 0x100fe200080108bb */
[----:B------:R-:W-:Y:S01]  /*6370*/  FMUL.FTZ R152, R152, UR10 ;  /* 0x0000000a98987c20 */ /* 0x000fe20008410000 */
[--C-:B------:R-:W-:Y:S01]  /*6380*/  FFMA.FTZ R188, R173, UR10, -R187.reuse ;  /* 0x0000000aadbc7c23 */ /* 0x100fe200080108bb */
[--C-:B------:R-:W-:Y:S01]  /*6390*/  FFMA.FTZ R154, R154, UR10, -R187.reuse ;  /* 0x0000000a9a9a7c23 */ /* 0x100fe200080108bb */
[--C-:B------:R-:W-:Y:S01]  /*63a0*/  FFMA.FTZ R189, R158, UR10, -R187.reuse ;  /* 0x0000000a9ebd7c23 */ /* 0x100fe200080108bb */
[----:B------:R-:W-:Y:S01]  /*63b0*/  FFMA.FTZ R186, R186, UR10, -R187 ;  /* 0x0000000ababa7c23 */ /* 0x000fe200080108bb */
[----:B------:R3:W-:Y:S01]  /*63c0*/  MUFU.EX2 R158, R8 ;  /* 0x00000008009e7308 */ /* 0x0007e20000000800 */
[----:B------:R-:W-:Y:S01]  /*63d0*/  F2FP.BF16.F32.PACK_AB R161, R167, R166 ;  /* 0x000000a6a7a1723e */ /* 0x000fe200000010ff */
[----:B------:R-:W-:Y:S01]  /*63e0*/  IMAD.U32 R7, RZ, RZ, UR26 ;  /* 0x0000001aff077e24 */ /* 0x000fe2000f8e00ff */
[----:B------:R-:W-:Y:S01]  /*63f0*/  F2FP.BF16.F32.PACK_AB R167, R190, R177 ;  /* 0x000000b1bea7723e */ /* 0x000fe200000010ff */
[----:B--2---:R-:W-:Y:S01]  /*6400*/  FADD.FTZ R0, R180, R0 ;  /* 0x00000000b4007221 */ /* 0x004fe20000010000 */
[----:B------:R-:W-:-:S02]  /*6410*/  F2FP.BF16.F32.PACK_AB R163, R171, R170 ;  /* 0x000000aaaba3723e */ /* 0x000fc400000010ff */
[----:B------:R-:W-:Y:S01]  /*6420*/  F2FP.BF16.F32.PACK_AB R165, R175, R174 ;  /* 0x000000aeafa5723e */ /* 0x000fe200000010ff */
[----:B------:R-:W2:Y:S01]  /*6430*/  MUFU.EX2 R187, R152 ;  /* 0x0000009800bb7308 */ /* 0x000ea20000000800 */
[----:B---3--:R-:W-:Y:S01]  /*6440*/  IADD3 R8, -R195, 0xb, RZ ;  /* 0x0000000bc3087810 */ /* 0x008fe20007ffe1ff */
[----:B0-----:R-:W-:Y:S01]  /*6450*/  FADD.FTZ R0, R181, R0 ;  /* 0x00000000b5007221 */ /* 0x001fe20000010000 */
[----:B------:R-:W-:Y:S02]  /*6460*/  F2FP.BF16.F32.PACK_AB R169, R179, R178 ;  /* 0x000000b2b3a9723e */ /* 0x000fe400000010ff */
[----:B------:R-:W-:-:S03]  /*6470*/  F2FP.BF16.F32.PACK_AB R171, R181, R180 ;  /* 0x000000b4b5ab723e */ /* 0x000fc600000010ff */
[----:B------:R-:W0:Y:S08]  /*6480*/  MUFU.EX2 R9, R9 ;  /* 0x0000000900097308 */ /* 0x000e300000000800 */
[----:B------:R-:W3:Y:S01]  /*6490*/  MUFU.EX2 R11, R11 ;  /* 0x0000000b000b7308 */ /* 0x000ee20000000800 */
        /* <DEDUP_REMOVED lines=56> */
[----:B0-----:R-:W-:Y:S01]  /*6820*/  FADD.FTZ R177, R21, R152 ;  /* 0x0000009815b17221 */ /* 0x001fe20000010000 */
[----:B---3--:R-:W-:-:S02]  /*6830*/  @!P2 VIADD R156, R7, 0x22840 ;  /* 0x00022840079ca836 */ /* 0x008fc40000000000 */
[-C--:B------:R-:W-:Y:S01]  /*6840*/  FMUL.FTZ R108, R108, R187.reuse ;  /* 0x000000bb6c6c7220 */ /* 0x080fe20000410000 */
[-C--:B------:R-:W-:Y:S01]  /*6850*/  FMUL.FTZ R109, R109, R187.reuse ;  /* 0x000000bb6d6d7220 */ /* 0x080fe20000410000 */
[----:B------:R-:W-:Y:S01]  /*6860*/  FADD.FTZ R177, R162, R177 ;  /* 0x000000b1a2b17221 */ /* 0x000fe20000010000 */
[-C--:B------:R-:W-:Y:S01]  /*6870*/  FMUL.FTZ R112, R112, R187.reuse ;  /* 0x000000bb70707220 */ /* 0x080fe20000410000 */
[----:B------:R-:W-:Y:S01]  /*6880*/  @!P2 PRMT R156, RZ, 0x654, R156 ;  /* 0x00000654ff9ca816 */ /* 0x000fe2000000009c */
[----:B------:R-:W0:Y:S01]  /*6890*/  MUFU.EX2 R194, R194 ;  /* 0x000000c200c27308 */ /* 0x000e220000000800 */
[----:B----4-:R-:W-:Y:S01]  /*68a0*/  FADD.FTZ R152, R166, R177 ;  /* 0x000000b1a6987221 */ /* 0x010fe20000010000 */
[----:B------:R3:W-:Y:S06]  /*68b0*/  BAR.ARV R8, 0x100 ;  /* 0x000400080000751d */ /* 0x0007ec0000002000 */
[----:B------:R-:W4:Y:S01]  /*68c0*/  MUFU.EX2 R192, R192 ;  /* 0x000000c000c07308 */ /* 0x000f220000000800 */
[----:B------:R5:W-:Y:S01]  /*68d0*/  @!P2 SYNCS.ARRIVE.TRANS64.RED.A1T0 RZ, [R156+URZ], RZ ;  /* 0x000000ff9cffa9a7 */ /* 0x000be2000810043f */
[-C--:B------:R-:W-:Y:S01]  /*68e0*/  FMUL.FTZ R113, R113, R187.reuse ;  /* 0x000000bb71717220 */ /* 0x080fe20000410000 */
[-C--:B------:R-:W-:Y:S01]  /*68f0*/  FMUL.FTZ R116, R116, R187.reuse ;  /* 0x000000bb74747220 */ /* 0x080fe20000410000 */
[-C--:B------:R-:W-:Y:S01]  /*6900*/  FMUL.FTZ R117, R117, R187.reuse ;  /* 0x000000bb75757220 */ /* 0x080fe20000410000 */
[-C--:B------:R-:W-:Y:S01]  /*6910*/  FMUL.FTZ R120, R120, R187.reuse ;  /* 0x000000bb78787220 */ /* 0x080fe20000410000 */
[-C--:B------:R-:W-:Y:S01]  /*6920*/  FMUL.FTZ R121, R121, R187.reuse ;  /* 0x000000bb79797220 */ /* 0x080fe20000410000 */
[----:B------:R-:W-:Y:S01]  /*6930*/  FMUL.FTZ R124, R124, R187 ;  /* 0x000000bb7c7c7220 */ /* 0x000fe20000410000 */
[----:B------:R-:W1:Y:S01]  /*6940*/  MUFU.EX2 R164, R164 ;  /* 0x000000a400a47308 */ /* 0x000e620000000800 */
[----:B-----5:R-:W-:Y:S01]  /*6950*/  F2FP.BF16.F32.PACK_AB R156, R9, R158 ;  /* 0x0000009e099c723e */ /* 0x020fe200000010ff */
[----:B--2---:R-:W-:Y:S01]  /*6960*/  FADD.FTZ R9, R193, R152 ;  /* 0x00000098c1097221 */ /* 0x004fe20000010000 */
[----:B------:R-:W-:Y:S01]  /*6970*/  F2FP.BF16.F32.PACK_AB R158, R12, R11 ;  /* 0x0000000b0c9e723e */ /* 0x000fe200000010ff */
[----:B------:R-:W-:Y:S01]  /*6980*/  FMUL.FTZ R125, R125, R187 ;  /* 0x000000bb7d7d7220 */ /* 0x000fe20000410000 */
[----:B------:R-:W-:Y:S01]  /*6990*/  F2FP.BF16.F32.PACK_AB R152, R15, R13 ;  /* 0x0000000d0f98723e */ /* 0x000fe200000010ff */
[----:B0-----:R-:W-:Y:S01]  /*69a0*/  FADD.FTZ R9, R194, R9 ;  /* 0x00000009c2097221 */ /* 0x001fe20000010000 */
        /* <DEDUP_REMOVED lines=9> */
[----:B------:R2:W4:Y:S01]  /*6a40*/  MUFU.EX2 R3, R160 ;  /* 0x000000a000037308 */ /* 0x0005220000000800 */
[C---:B-1----:R-:W-:Y:S01]  /*6a50*/  FADD.FTZ R11, R164.reuse, R11 ;  /* 0x0000000ba40b7221 */ /* 0x042fe20000010000 */
[----:B------:R-:W-:Y:S01]  /*6a60*/  F2FP.BF16.F32.PACK_AB R164, R164, R192 ;  /* 0x000000c0a4a4723e */ /* 0x000fe200000010ff */
[-C--:B------:R-:W-:Y:S01]  /*6a70*/  FMUL.FTZ R141, R141, R187.reuse ;  /* 0x000000bb8d8d7220 */ /* 0x080fe20000410000 */
[-C--:B------:R-:W-:Y:S01]  /*6a80*/  FMUL.FTZ R144, R144, R187.reuse ;  /* 0x000000bb90907220 */ /* 0x080fe20000410000 */
[-C--:B------:R-:W-:Y:S01]  /*6a90*/  FMUL.FTZ R145, R145, R187.reuse ;  /* 0x000000bb91917220 */ /* 0x080fe20000410000 */
[-C--:B------:R-:W-:Y:S01]  /*6aa0*/  FMUL.FTZ R148, R148, R187.reuse ;  /* 0x000000bb94947220 */ /* 0x080fe20000410000 */
[----:B------:R-:W-:Y:S01]  /*6ab0*/  FMUL.FTZ R149, R149, R187 ;  /* 0x000000bb95957220 */ /* 0x000fe20000410000 */
[----:B------:R-:W1:Y:S01]  /*6ac0*/  MUFU.EX2 R172, R172 ;  /* 0x000000ac00ac7308 */ /* 0x000e620000000800 */
[----:B0-----:R-:W-:Y:S01]  /*6ad0*/  FADD.FTZ R12, R168, R11 ;  /* 0x0000000ba80c7221 */ /* 0x001fe20000010000 */
[----:B--2---:R-:W-:-:S02]  /*6ae0*/  F2FP.BF16.F32.PACK_AB R160, R166, R162 ;  /* 0x000000a2a6a0723e */ /* 0x004fc400000010ff */
[----:B------:R-:W-:-:S04]  /*6af0*/  F2FP.BF16.F32.PACK_AB R162, R194, R193 ;  /* 0x000000c1c2a2723e */ /* 0x000fc800000010ff */
[----:B------:R-:W0:Y:S01]  /*6b00*/  MUFU.EX2 R188, R188 ;  /* 0x000000bc00bc7308 */ /* 0x000e220000000800 */
[C---:B----4-:R-:W-:Y:S01]  /*6b10*/  FADD.FTZ R11, R3.reuse, R12 ;  /* 0x0000000c030b7221 */ /* 0x050fe20000010000 */
        /* <DEDUP_REMOVED lines=8> */
[----:B------:R2:W4:Y:S01]  /*6ba0*/  MUFU.EX2 R9, R154 ;  /* 0x0000009a00097308 */ /* 0x0005220000000800 */
[C---:B-1----:R-:W-:Y:S01]  /*6bb0*/  FADD.FTZ R12, R176.reuse, R13 ;  /* 0x0000000db00c7221 */ /* 0x042fe20000010000 */
[----:B------:R-:W-:-:S06]  /*6bc0*/  F2FP.BF16.F32.PACK_AB R170, R176, R170 ;  /* 0x000000aab0aa723e */ /* 0x000fcc00000010ff */
[----:B------:R-:W1:Y:S01]  /*6bd0*/  MUFU.EX2 R183, R183 ;  /* 0x000000b700b77308 */ /* 0x000e620000000800 */
[----:B0-----:R-:W-:Y:S01]  /*6be0*/  FADD.FTZ R0, R182, R0 ;  /* 0x00000000b6007221 */ /* 0x001fe20000010000 */
[----:B--2---:R-:W-:-:S06]  /*6bf0*/  F2FP.BF16.F32.PACK_AB R154, R21, R20 ;  /* 0x00000014159a723e */ /* 0x004fcc00000010ff */
[----:B------:R-:W0:Y:S01]  /*6c00*/  MUFU.EX2 R10, R10 ;  /* 0x0000000a000a7308 */ /* 0x000e220000000800 */
[----:B----4-:R-:W-:-:S07]  /*6c10*/  FADD.FTZ R13, R9, R12 ;  /* 0x0000000c090d7221 */ /* 0x010fce0000010000 */
        /* <DEDUP_REMOVED lines=11> */
[----:B------:R-:W-:Y:S02]  /*6cd0*/  F2FP.BF16.F32.PACK_AB R175, R185, R184 ;  /* 0x000000b8b9af723e */ /* 0x000fe400000010ff */
[C---:B--2---:R-:W-:Y:S01]  /*6ce0*/  FADD.FTZ R3, R11.reuse, R12 ;  /* 0x0000000c0b037221 */ /* 0x044fe20000010000 */
[----:B------:R-:W-:Y:S01]  /*6cf0*/  F2FP.BF16.F32.PACK_AB R174, R11, R174 ;  /* 0x000000ae0bae723e */ /* 0x000fe200000010ff */
[----:B---3--:R-:W-:Y:S06]  /*6d00*/  @!P0 BRA `(.L_x_13646) ;  /* 0x0000000000048947 */ /* 0x008fec0003800000 */
[----:B------:R-:W-:Y:S01]  /*6d10*/  BPT.TRAP 0x1 ;  /* 0x000000040000795c */ /* 0x000fe20000300000 */
.L_x_13646:
[----:B------:R0:W1:Y:S01]  /*6d20*/  SYNCS.PHASECHK.TRANS64.TRYWAIT P3, [UR26+0x22850], R6 ;  /* 0x02285006ff0075a7 */ /* 0x000062000806015a */
[----:B------:R-:W-:Y:S05]  /*6d30*/  @!P0 BRA `(.L_x_13647) ;  /* 0x0000000000048947 */ /* 0x000fea0003800000 */
[----:B------:R-:W-:Y:S01]  /*6d40*/  BPT.TRAP 0x1 ;  /* 0x000000040000795c */ /* 0x000fe20000300000 */
.L_x_13647:
[----:B-1----:R-:W-:Y:S05]  /*6d50*/  @P3 BRA `(.L_x_13648) ;  /* 0x0000000000083947 */ /* 0x002fea0003800000 */
[----:B------:R-:W1:Y:S02]  /*6d60*/  SYNCS.PHASECHK.TRANS64.TRYWAIT P3, [UR26+0x22850], R6 ;  /* 0x02285006ff0075a7 */ /* 0x000e64000806015a */
[----:B-1----:R-:W-:Y:S05]  /*6d70*/  @!P3 BRA `(.L_x_13649) ;  /* 0x000000e80014b947 */ /* 0x002fea0003800000 */
.L_x_13648:
[----:B------:R-:W2:Y:S01]  /*6d80*/  S2R R9, SR_TID.X ;  /* 0x0000000000097919 */ /* 0x000ea20000002100 */
[----:B------:R-:W-:Y:S01]  /*6d90*/  UIMAD UR11, UR37, 0xc00, UR21 ;  /* 0x00000c00250b78a4 */ /* 0x000fe2000f8e0215 */
[----:B-1----:R-:W-:Y:S01]  /*6da0*/  @!P2 VIADD R7, R7, 0x22860 ;  /* 0x000228600707a836 */ /* 0x002fe20000000000 */
[----:B------:R-:W-:Y:S01]  /*6db0*/  UMOV UR7, 0x40000040 ;  /* 0x4000004000077882 */ /* 0x000fe20000000000 */
[----:B------:R-:W-:Y:S01]  /*6dc0*/  UISETP.GT.AND UP1, UPT, UR23, UR22, UPT ;  /* 0x000000161700728c */ /* 0x000fe2000bf24270 */
[----:B------:R-:W-:Y:S01]  /*6dd0*/  IMAD.MOV.U32 R10, RZ, RZ, R5 ;  /* 0x000000ffff0a7224 */ /* 0x000fe200078e0005 */
[----:B------:R-:W-:Y:S01]  /*6de0*/  UIADD3 UR23, UR23, -0x1, URZ ;  /* 0xffffffff17177890 */ /* 0x000fe2000fffe03f */
[----:B------:R-:W-:Y:S01]  /*6df0*/  @!P2 PRMT R7, RZ, 0x654, R7 ;  /* 0x00000654ff07a816 */ /* 0x000fe20000000007 */
[----:B------:R-:W-:Y:S02]  /*6e00*/  UMOV UR6, UR11 ;  /* 0x0000000b00067c82 */ /* 0x000fe40008000000 */
[----:B------:R-:W-:-:S02]  /*6e10*/  PLOP3.LUT P3, PT, PT, PT, UP1, 0x80, 0x0 ;  /* 0x000000000000781c */ /* 0x000fc40003f6f018 */
[----:B--2---:R-:W-:-:S05]  /*6e20*/  SHF.R.U32.HI R9, RZ, 0x7, R9 ;  /* 0x00000007ff097819 */ /* 0x004fca0000011609 */
[----:B0-----:R-:W-:-:S05]  /*6e30*/  VIADD R6, R9, 0x8 ;  /* 0x0000000809067836 */ /* 0x001fca0000000000 */
        /* <DEDUP_REMOVED lines=34> */
[----:B------:R0:W-:Y:S02]  /*7060*/  @!P2 SYNCS.ARRIVE.TRANS64.RED.A1T0 RZ, [R7+URZ], RZ ;  /* 0x000000ff07ffa9a7 */ /* 0x0001e4000810043f */
[----:B0-----:R-:W-:Y:S01]  /*7070*/  IMAD.MOV.U32 R7, RZ, RZ, R4 ;  /* 0x000000ffff077224 */ /* 0x001fe200078e0004 */
[----:B--2---:R-:W-:Y:S06]  /*7080*/  @P3 BRA `(.L_x_13650) ;  /* 0xffffffd400303947 */ /* 0x004fec000383ffff */
.L_x_13641:
[----:B------:R-:W-:-:S06]  /*7090*/  UISETP.GE.AND UP0, UPT, UR23, UR40, UPT ;  /* 0x000000281700728c */ /* 0x000fcc000bf06270 */
[----:B------:R-:W-:-:S13]  /*70a0*/  PLOP3.LUT P1, PT, PT, PT, UP0, 0x80, 0x0 ;  /* 0x000000000000781c */ /* 0x000fda0003f2f008 */
[----:B------:R-:W-:Y:S05]  /*70b0*/  @!P1 BRA `(.L_x_13651) ;  /* 0x0000002000d49947 */ /* 0x000fea0003800000 */
[----:B------:R-:W-:Y:S01]  /*70c0*/  IMAD.MOV.U32 R7, RZ, RZ, R5 ;  /* 0x000000ffff077224 */ /* 0x000fe200078e0005 */
[----:B------:R-:W-:Y:S01]  /*70d0*/  ULDC UR24, c[0x0][0x9d8] ;  /* 0x0002760000187ab9 */ /* 0x000fe20000000800 */
[----:B01----:R-:W-:Y:S01]  /*70e0*/  IMAD.MOV.U32 R9, RZ, RZ, R4 ;  /* 0x000000ffff097224 */ /* 0x003fe200078e0004 */
[----:B------:R-:W-:-:S06]  /*70f0*/  ULDC UR22, c[0x0][0x988] ;  /* 0x0002620000167ab9 */ /* 0x000fcc0000000800 */
.L_x_13660:
[----:B------:R-:W-:-:S04]  /*7100*/  UIADD3 UR37, UR37, 0x1, URZ ;  /* 0x0000000125257890 */ /* 0x000fc8000fffe03f */
[----:B------:R-:W-:-:S04]  /*7110*/  UISETP.NE.AND UP0, UPT, UR37, 0x2, UPT ;  /* 0x000000022500788c */ /* 0x000fc8000bf05270 */
[----:B------:R-:W-:Y:S02]  /*7120*/  USEL UR6, URZ, 0x1, UP0 ;  /* 0x000000013f067887 */ /* 0x000fe40008000000 */
[----:B------:R-:W-:Y:S02]  /*7130*/  USEL UR37, UR37, URZ, UP0 ;  /* 0x0000003f25257287 */ /* 0x000fe40008000000 */
[----:B------:R-:W-:Y:S01]  /*7140*/  ULOP3.LUT UR47, UR47, UR6, URZ, 0x3c, !UPT ;  /* 0x000000062f2f7292 */ /* 0x000fe2000f8e3c3f */
[----:B--2---:R-:W-:Y:S11]  /*7150*/  @!P0 BRA `(.L_x_13652) ;  /* 0x0000000000048947 */ /* 0x004ff60003800000 */
[----:B------:R-:W-:Y:S01]  /*7160*/  BPT.TRAP 0x1 ;  /* 0x000000040000795c */ /* 0x000fe20000300000 */
.L_x_13652:
        /* <DEDUP_REMOVED lines=9> */
.L_x_13653:
[----:B-1----:R-:W-:Y:S05]  /*7200*/  @P1 BRA `(.L_x_13654) ;  /* 0x0000000000081947 */ /* 0x002fea0003800000 */
[----:B------:R-:W1:Y:S02]  /*7210*/  SYNCS.PHASECHK.TRANS64.TRYWAIT P1, [UR25+0x22830], R6 ;  /* 0x02283006ff0075a7 */ /* 0x000e640008020159 */
[----:B-1----:R-:W-:Y:S05]  /*7220*/  @!P1 BRA `(.L_x_13655) ;  /* 0x000000e000fc9947 */ /* 0x002fea0003800000 */
.L_x_13654:
        /* <DEDUP_REMOVED lines=343> */
[----:B------:R1:W-:Y:S01]  /*87a0*/  MUFU.EX2 R192, R162 ;  /* 0x000000a200c07308 */ /* 0x0003e20000000800 */
[----:B0-----:R-:W-:Y:S01]  /*87b0*/  FADD.FTZ R3, R14, R156 ;  /* 0x0000009c0e037221 */ /* 0x001fe20000010000 */
[----:B------:R-:W-:Y:S01]  /*87c0*/  F2FP.BF16.F32.PACK_AB R156, R13, R12 ;  /* 0x0000000c0d9c723e */ /* 0x000fe200000010ff */
[----:B------:R-:W-:-:S02]  /*87d0*/  IMAD.U32 R12, RZ, RZ, UR25 ;  /* 0x00000019ff0c7e24 */ /* 0x000fc4000f8e00ff */
[-C--:B------:R-:W-:Y:S01]  /*87e0*/  FMUL.FTZ R59, R59, R9.reuse ;  /* 0x000000093b3b7220 */ /* 0x080fe20000410000 */
[----:B------:R-:W-:Y:S01]  /*87f0*/  FADD.FTZ R3, R15, R3 ;  /* 0x000000030f037221 */ /* 0x000fe20000010000 */
[----:B------:R-:W-:Y:S01]  /*8800*/  FMUL.FTZ R62, R62, R9 ;  /* 0x000000093e3e7220 */ /* 0x000fe20000410000 */
[----:B------:R-:W-:Y:S01]  /*8810*/  @!P2 VIADD R15, R12, 0x22840 ;  /* 0x000228400c0fa836 */ /* 0x000fe20000000000 */
[----:B------:R-:W-:Y:S01]  /*8820*/  MUFU.EX2 R163, R163 ;  /* 0x000000a300a37308 */ /* 0x000fe20000000800 */
[----:B------:R-:W-:Y:S01]  /*8830*/  FADD.FTZ R3, R20, R3 ;  /* 0x0000000314037221 */ /* 0x000fe20000010000 */
[----:B-1----:R-:W-:Y:S01]  /*8840*/  F2FP.BF16.F32.PACK_AB R162, R153, R167 ;  /* 0x000000a799a2723e */ /* 0x002fe200000010ff */
[-C--:B------:R-:W-:Y:S01]  /*8850*/  FMUL.FTZ R63, R63, R9.reuse ;  /* 0x000000093f3f7220 */ /* 0x080fe20000410000 */
[----:B------:R-:W-:Y:S01]  /*8860*/  @!P2 PRMT R15, RZ, 0x654, R15 ;  /* 0x00000654ff0fa816 */ /* 0x000fe2000000000f */
[----:B------:R-:W-:Y:S01]  /*8870*/  FADD.FTZ R3, R21, R3 ;  /* 0x0000000315037221 */ /* 0x000fe20000010000 */
[-C--:B------:R-:W-:Y:S01]  /*8880*/  FMUL.FTZ R66, R66, R9.reuse ;  /* 0x0000000942427220 */ /* 0x080fe20000410000 */
[-C--:B------:R-:W-:Y:S01]  /*8890*/  FMUL.FTZ R67, R67, R9.reuse ;  /* 0x0000000943437220 */ /* 0x080fe20000410000 */
[----:B------:R-:W-:Y:S01]  /*88a0*/  MUFU.EX2 R193, R166 ;  /* 0x000000a600c17308 */ /* 0x000fe20000000800 */
[----:B------:R-:W-:Y:S01]  /*88b0*/  FADD.FTZ R3, R167, R3 ;  /* 0x00000003a7037221 */ /* 0x000fe20000010000 */
[-C--:B------:R-:W-:Y:S01]  /*88c0*/  FMUL.FTZ R70, R70, R9.reuse ;  /* 0x0000000946467220 */ /* 0x080fe20000410000 */
[-C--:B------:R-:W-:Y:S01]  /*88d0*/  FMUL.FTZ R71, R71, R9.reuse ;  /* 0x0000000947477220 */ /* 0x080fe20000410000 */
[-C--:B------:R-:W-:Y:S01]  /*88e0*/  FMUL.FTZ R74, R74, R9.reuse ;  /* 0x000000094a4a7220 */ /* 0x080fe20000410000 */
        /* <DEDUP_REMOVED lines=20> */
[----:B-1----:R-:W-:Y:S01]  /*8a30*/  F2FP.BF16.F32.PACK_AB R160, R21, R20 ;  /* 0x0000001415a0723e */ /* 0x002fe200000010ff */
[----:B--2---:R-:W-:Y:S01]  /*8a40*/  FADD.FTZ R21, R159, R0 ;  /* 0x000000009f157221 */ /* 0x004fe20000010000 */
[----:B0-----:R-:W-:Y:S01]  /*8a50*/  FADD.FTZ R3, R157, R3 ;  /* 0x000000039d037221 */ /* 0x001fe20000010000 */
[-C--:B------:R-:W-:Y:S01]  /*8a60*/  FMUL.FTZ R106, R106, R9.reuse ;  /* 0x000000096a6a7220 */ /* 0x080fe20000410000 */
[-C--:B------:R-:W-:Y:S01]  /*8a70*/  FMUL.FTZ R107, R107, R9.reuse ;  /* 0x000000096b6b7220 */ /* 0x080fe20000410000 */
[----:B------:R-:W-:Y:S01]  /*8a80*/  FADD.FTZ R0, R192, R21 ;  /* 0x00000015c0007221 */ /* 0x000fe20000010000 */
[----:B------:R-:W-:Y:S01]  /*8a90*/  FADD.FTZ R3, R189, R3 ;  /* 0x00000003bd037221 */ /* 0x000fe20000010000 */
[----:B------:R0:W1:Y:S01]  /*8aa0*/  MUFU.EX2 R13, R8 ;  /* 0x00000008000d7308 */ /* 0x0000620000000800 */
        /* <DEDUP_REMOVED lines=8> */
[----:B0-----:R-:W-:Y:S01]  /*8b30*/  IADD3 R8, -R196, 0xb, RZ ;  /* 0x0000000bc4087810 */ /* 0x001fe20007ffe1ff */
[----:B---3--:R-:W-:Y:S01]  /*8b40*/  FADD.FTZ R0, R194, R21 ;  /* 0x00000015c2007221 */ /* 0x008fe20000010000 */
[----:B----4-:R-:W-:Y:S01]  /*8b50*/  FADD.FTZ R3, R161, R3 ;  /* 0x00000003a1037221 */ /* 0x010fe20000010000 */
[-C--:B------:R-:W-:Y:S01]  /*8b60*/  FMUL.FTZ R119, R119, R9.reuse ;  /* 0x0000000977777220 */ /* 0x080fe20000410000 */
[-C--:B------:R-:W-:Y:S01]  /*8b70*/  FMUL.FTZ R122, R122, R9.reuse ;  /* 0x000000097a7a7220 */ /* 0x080fe20000410000 */
[----:B------:R-:W-:Y:S01]  /*8b80*/  FADD.FTZ R0, R171, R0 ;  /* 0x00000000ab007221 */ /* 0x000fe20000010000 */
[----:B------:R0:W-:Y:S06]  /*8b90*/  BAR.ARV R8, 0x100 ;  /* 0x000400080000751d */ /* 0x0001ec0000002000 */
[----:B------:R-:W3:Y:S01]  /*8ba0*/  MUFU.EX2 R14, R170 ;  /* 0x000000aa000e7308 */ /* 0x000ee20000000800 */
[----:B------:R4:W-:Y:S01]  /*8bb0*/  @!P2 SYNCS.ARRIVE.TRANS64.RED.A1T0 RZ, [R15+URZ], RZ ;  /* 0x000000ff0fffa9a7 */ /* 0x0009e2000810043f */
[----:B-1----:R-:W-:Y:S01]  /*8bc0*/  FADD.FTZ R21, R13, R0 ;  /* 0x000000000d157221 */ /* 0x002fe20000010000 */
[-C--:B------:R-:W-:Y:S01]  /*8bd0*/  FMUL.FTZ R123, R123, R9.reuse ;  /* 0x000000097b7b7220 */ /* 0x080fe20000410000 */
[----:B--2---:R-:W-:Y:S01]  /*8be0*/  FADD.FTZ R3, R190, R3 ;  /* 0x00000003be037221 */ /* 0x004fe20000010000 */
        /* <DEDUP_REMOVED lines=16> */
[----:B------:R-:W-:Y:S01]  /*8cf0*/  FMUL.FTZ R151, R151, R9 ;  /* 0x0000000997977220 */ /* 0x000fe20000410000 */
[----:B------:R-:W-:-:S02]  /*8d00*/  F2FP.BF16.F32.PACK_AB R164, R157, R188 ;  /* 0x000000bc9da4723e */ /* 0x000fc400000010ff */
[----:B------:R3:W5:Y:S01]  /*8d10*/  MUFU.EX2 R191, R168 ;  /* 0x000000a800bf7308 */ /* 0x0007620000000800 */
[----:B-1----:R-:W-:Y:S01]  /*8d20*/  FADD.FTZ R3, R165, R3 ;  /* 0x00000003a5037221 */ /* 0x002fe20000010000 */
[----:B------:R-:W-:Y:S02]  /*8d30*/  F2FP.BF16.F32.PACK_AB R166, R161, R189 ;  /* 0x000000bda1a6723e */ /* 0x000fe400000010ff */
[----:B------:R-:W-:Y:S02]  /*8d40*/  F2FP.BF16.F32.PACK_AB R153, R155, R176 ;  /* 0x000000b09b99723e */ /* 0x000fe400000010ff */
[----:B------:R-:W-:Y:S02]  /*8d50*/  F2FP.BF16.F32.PACK_AB R155, R159, R187 ;  /* 0x000000bb9f9b723e */ /* 0x000fe400000010ff */
[----:B------:R-:W1:Y:S01]  /*8d60*/  MUFU.EX2 R11, R11 ;  /* 0x0000000b000b7308 */ /* 0x000e620000000800 */
[----:B--2---:R-:W-:Y:S01]  /*8d70*/  FADD.FTZ R0, R10, R21 ;  /* 0x000000150a007221 */ /* 0x004fe20000010000 */
[----:B---3--:R-:W-:-:S02]  /*8d80*/  F2FP.BF16.F32.PACK_AB R168, R165, R190 ;  /* 0x000000bea5a8723e */ /* 0x008fc400000010ff */
[----:B------:R-:W-:Y:S02]  /*8d90*/  F2FP.BF16.F32.PACK_AB R157, R163, R192 ;  /* 0x000000c0a39d723e */ /* 0x000fe400000010ff */
[----:B------:R-:W-:Y:S02]  /*8da0*/  F2FP.BF16.F32.PACK_AB R161, R13, R171 ;  /* 0x000000ab0da1723e */ /* 0x000fe400000010ff */
[----:B------:R-:W2:Y:S01]  /*8db0*/  MUFU.EX2 R169, R169 ;  /* 0x000000a900a97308 */ /* 0x000ea20000000800 */
[----:B-----5:R-:W-:Y:S01]  /*8dc0*/  FADD.FTZ R3, R191, R3 ;  /* 0x00000003bf037221 */ /* 0x020fe20000010000 */
[----:B------:R-:W-:Y:S02]  /*8dd0*/  F2FP.BF16.F32.PACK_AB R159, R194, R193 ;  /* 0x000000c1c29f723e */ /* 0x000fe400000010ff */
[----:B------:R-:W-:-:S04]  /*8de0*/  F2FP.BF16.F32.PACK_AB R163, R10, R14 ;  /* 0x0000000e0aa3723e */ /* 0x000fc800000010ff */
[----:B----4-:R-:W3:Y:S01]  /*8df0*/  MUFU.EX2 R15, R174 ;  /* 0x000000ae000f7308 */ /* 0x010ee20000000800 */
        /* <DEDUP_REMOVED lines=42> */
.L_x_13656:
[----:B------:R0:W1:Y:S01]  /*90a0*/  SYNCS.PHASECHK.TRANS64.TRYWAIT P1, [UR25+0x22850], R6 ;  /* 0x02285006ff0075a7 */ /* 0x0000620008020159 */
[----:B------:R-:W-:Y:S05]  /*90b0*/  @!P0 BRA `(.L_x_13657) ;  /* 0x0000000000048947 */ /* 0x000fea0003800000 */
[----:B------:R-:W-:Y:S01]  /*90c0*/  BPT.TRAP 0x1 ;  /* 0x000000040000795c */ /* 0x000fe20000300000 */
.L_x_13657:
[----:B-1----:R-:W-:Y:S05]  /*90d0*/  @P1 BRA `(.L_x_13658) ;  /* 0x0000000000081947 */ /* 0x002fea0003800000 */
[----:B------:R-:W1:Y:S02]  /*90e0*/  SYNCS.PHASECHK.TRANS64.TRYWAIT P1, [UR25+0x22850], R6 ;  /* 0x02285006ff0075a7 */ /* 0x000e640008020159 */
[----:B-1----:R-:W-:Y:S05]  /*90f0*/  @!P1 BRA `(.L_x_13659) ;  /* 0x000000c400609947 */ /* 0x002fea0003800000 */
.L_x_13658:
        /* <DEDUP_REMOVED lines=49> */
.L_x_13651:
[----:B--2---:R-:W2:Y:S01]  /*9410*/  SHFL.BFLY PT, R6, R3, 0x2, 0x1f ;  /* 0x0c401f0003067f89 */ /* 0x004ea200000e0000 */
[----:B------:R-:W-:Y:S01]  /*9420*/  UIADD3 UR37, UR37, 0x1, URZ ;  /* 0x0000000125257890 */ /* 0x000fe2000fffe03f */
[----:B------:R3:W-:Y:S06]  /*9430*/  BAR.ARV R8, 0x100 ;  /* 0x000400080000751d */ /* 0x0007ec0000002000 */
[----:B------:R-:W-:Y:S02]  /*9440*/  UISETP.NE.AND UP0, UPT, UR37, 0x2, UPT ;  /* 0x000000022500788c */ /* 0x000fe4000bf05270 */
[----:B------:R-:W-:Y:S06]  /*9450*/  BAR.ARV 0x8, 0x180 ;  /* 0x0206000000007b1d */ /* 0x000fec0000002000 */
[----:B---3--:R-:W-:Y:S01]  /*9460*/  IMAD.U32 R8, RZ, RZ, UR10 ;  /* 0x0000000aff087e24 */ /* 0x008fe2000f8e00ff */
[----:B------:R-:W-:Y:S01]  /*9470*/  USEL UR4, URZ, 0x1, UP0 ;  /* 0x000000013f047887 */ /* 0x000fe20008000000 */
[----:B01----:R-:W0:Y:S01]  /*9480*/  SHFL.BFLY PT, R9, R0, 0x2, 0x1f ;  /* 0x0c401f0000097f89 */ /* 0x003e2200000e0000 */
[----:B------:R-:W-:Y:S01]  /*9490*/  PLOP3.LUT P0, PT, PT, PT, PT, 0x8, 0x0 ;  /* 0x000000000000781c */ /* 0x000fe20003f0e170 */
[----:B------:R-:W-:Y:S01]  /*94a0*/  UIADD3 UR48, UR48, 0x1, URZ ;  /* 0x0000000130307890 */ /* 0x000fe2000fffe03f */
[----:B--2---:R-:W-:Y:S01]  /*94b0*/  FADD.FTZ R7, R6, R3 ;  /* 0x0000000306077221 */ /* 0x004fe20000010000 */
[----:B------:R-:W-:-:S02]  /*94c0*/  USEL UR37, UR37, URZ, UP0 ;  /* 0x0000003f25257287 */ /* 0x000fc40008000000 */
[----:B------:R-:W-:Y:S02]  /*94d0*/  ULOP3.LUT UR47, UR47, UR4, URZ, 0x3c, !UPT ;  /* 0x000000042f2f7292 */ /* 0x000fe4000f8e3c3f */
[----:B------:R-:W1:Y:S01]  /*94e0*/  SHFL.BFLY PT, R6, R7, 0x1, 0x1f ;  /* 0x0c201f0007067f89 */ /* 0x000e6200000e0000 */
[----:B0-----:R-:W-:Y:S01]  /*94f0*/  FADD.FTZ R10, R9, R0 ;  /* 0x00000000090a7221 */ /* 0x001fe20000010000 */
[----:B------:R-:W-:-:S04]  /*9500*/  IMAD.MOV.U32 R0, RZ, RZ, RZ ;  /* 0x000000ffff007224 */ /* 0x000fc800078e00ff */
[----:B------:R-:W0:Y:S01]  /*9510*/  SHFL.BFLY PT, R9, R10, 0x1, 0x1f ;  /* 0x0c201f000a097f89 */ /* 0x000e2200000e0000 */
[----:B-1----:R-:W-:Y:S01]  /*9520*/  FADD.FTZ R11, R7, R6 ;  /* 0x00000006070b7221 */ /* 0x002fe20000010000 */
[----:B------:R-:W-:Y:S02]  /*9530*/  IMAD.MOV.U32 R6, RZ, RZ, RZ ;  /* 0x000000ffff067224 */ /* 0x000fe400078e00ff */
[----:B------:R-:W-:Y:S02]  /*9540*/  IMAD.U32 R7, RZ, RZ, UR10 ;  /* 0x0000000aff077e24 */ /* 0x000fe4000f8e00ff */
[----:B------:R-:W-:-:S13]  /*9550*/  FSETP.NE.FTZ.AND P1, PT, R11, RZ, PT ;  /* 0x000000ff0b00720b */ /* 0x000fda0003f35000 */
[----:B------:R-:W1:Y:S01]  /*9560*/  @P1 MUFU.RCP R6, R11 ;  /* 0x0000000b00061308 */ /* 0x000e620000001000 */
[----:B------:R-:W-:Y:S01]  /*9570*/  @P1 FMUL.FTZ R7, R7, 0.69314718246459960938 ;  /* 0x3f31721807071820 */ /* 0x000fe20000410000 */
[----:B0-----:R-:W-:-:S05]  /*9580*/  FADD.FTZ R3, R10, R9 ;  /* 0x000000090a037221 */ /* 0x001fca0000010000 */
        /* <DEDUP_REMOVED lines=139> */
.L_x_13630:
        /* <DEDUP_REMOVED lines=17> */
[----:B------:R-:W-:Y:S01]  /*9f50*/  ULDC.64 UR12, c[0x0][0xc00] ;  /* 0x00030000000c7ab9 */ /* 0x000fe20000000a00 */
[----:B------:R-:W-:Y:S01]  /*9f60*/  ULDC.64 UR14, c[0x0][0xc08] ;  /* 0x00030200000e7ab9 */ /* 0x000fe20000000a00 */
[----:B------:R-:W-:Y:S01]  /*9f70*/  UIMAD.WIDE UR12, UR46, 0x4, UR12 ;  /* 0x000000042e0c78a5 */ /* 0x000fe2000f8e020c */
[----:B------:R-:W-:Y:S01]  /*9f80*/  ULDC UR22, c[0x0][0xbe8] ;  /* 0x0002fa0000167ab9 */ /* 0x000fe20000000800 */
[----:B------:R-:W-:Y:S01]  /*9f90*/  UMOV UR10, UR8 ;  /* 0x00000008000a7c82 */ /* 0x000fe20008000000 */
[----:B0-----:R-:W-:Y:S01]  /*9fa0*/  UMOV UR11, UR4 ;  /* 0x00000004000b7c82 */ /* 0x001fe20008000000 */
[----:B------:R-:W-:Y:S01]  /*9fb0*/  UISETP.NE.U32.AND UP0, UPT, UR14, URZ, UPT ;  /* 0x0000003f0e00728c */ /* 0x000fe2000bf05070 */
[----:B------:R-:W-:-:S03]  /*9fc0*/  ULDC UR4, c[0x0][0xad4] ;  /* 0x0002b50000047ab9 */ /* 0x000fc60000000800 */
[----:B------:R-:W-:-:S11]  /*9fd0*/  UISETP.NE.AND.EX UP0, UPT, UR15, URZ, UPT, UP0 ;  /* 0x0000003f0f00728c */ /* 0x000fd6000bf05300 */
[----:B------:R-:W-:-:S04]  /*9fe0*/  @UP0 ULEA UR14, UP1, UR46, UR14, 0x2 ;  /* 0x0000000e2e0e0291 */ /* 0x000fc8000f82103f */
[----:B------:R-:W-:Y:S01]  /*9ff0*/  @UP0 ULEA.HI.X UR15, UR46, UR15, UR45, 0x2, UP1 ;  /* 0x0000000f2e0f0291 */ /* 0x000fe200088f142d */
[----:B------:R-:W-:Y:S01]  /*a000*/  BAR.SYNC.DEFER_BLOCKING 0x1, 0x100 ;  /* 0x0044000000007b1d */ /* 0x000fe20000010000 */
[----:B--2---:R-:W-:-:S03]  /*a010*/  IMAD.WIDE R4, R0, R4, UR10 ;  /* 0x0000000a00047e25 */ /* 0x004fc6000f8e0204 */
        /* <DEDUP_REMOVED lines=10> */
[C---:B------:R-:W-:Y:S02]  /*a0c0*/  IADD3 R161, P6, R4.reuse, 0x4020, RZ ;  /* 0x0000402004a17810 */ /* 0x040fe40007fde0ff */
[C---:B------:R-:W-:Y:S02]  /*a0d0*/  IADD3 R163, P5, R4.reuse, 0x4040, RZ ;  /* 0x0000404004a37810 */ /* 0x040fe40007fbe0ff */
[----:B------:R-:W-:-:S02]  /*a0e0*/  IADD3 R167, P1, R4, 0x8000, RZ ;  /* 0x0000800004a77810 */ /* 0x000fc40007f3e0ff */
[----:B------:R-:W-:Y:S02]  /*a0f0*/  SHF.R.U64 R14, R14, 0x3, RZ ;  /* 0x000000030e0e7819 */ /* 0x000fe400000012ff */
[----:B------:R-:W-:Y:S02]  /*a100*/  SHF.R.U64 R156, R156, 0x3, RZ ;  /* 0x000000039c9c7819 */ /* 0x000fe400000012ff */
[----:B------:R-:W-:Y:S02]  /*a110*/  IADD3 R165, P2, R4, 0x4060, RZ ;  /* 0x0000406004a57810 */ /* 0x000fe40007f5e0ff */
[----:B------:R-:W-:Y:S02]  /*a120*/  LOP3.LUT R158, R159, 0x380, RZ, 0xc0, !PT ;  /* 0x000003809f9e7812 */ /* 0x000fe400078ec0ff */
[----:B------:R-:W-:Y:S02]  /*a130*/  LOP3.LUT R160, R161, 0x380, RZ, 0xc0, !PT ;  /* 0x00000380a1a07812 */ /* 0x000fe400078ec0ff */
[----:B------:R-:W-:-:S02]  /*a140*/  LOP3.LUT R162, R163, 0x380, RZ, 0xc0, !PT ;  /* 0x00000380a3a27812 */ /* 0x000fc400078ec0ff */
[----:B------:R-:W-:Y:S02]  /*a150*/  LOP3.LUT R9, R4, 0x380, RZ, 0xc0, !PT ;  /* 0x0000038004097812 */ /* 0x000fe400078ec0ff */
[----:B------:R-:W-:Y:S02]  /*a160*/  LOP3.LUT R166, R167, 0x380, RZ, 0xc0, !PT ;  /* 0x00000380a7a67812 */ /* 0x000fe400078ec0ff */
[----:B------:R-:W-:Y:S01]  /*a170*/  LOP3.LUT R14, R14, R15, RZ, 0x3c, !PT ;  /* 0x0000000f0e0e7212 */ /* 0x000fe200078e3cff */
[--C-:B------:R-:W-:Y:S01]  /*a180*/  IMAD.X R15, RZ, RZ, R5.reuse, P0 ;  /* 0x000000ffff0f7224 */ /* 0x100fe200000e0605 */
[----:B------:R-:W-:Y:S01]  /*a190*/  LOP3.LUT R156, R156, R157, RZ, 0x3c, !PT ;  /* 0x0000009d9c9c7212 */ /* 0x000fe200078e3cff */
[----:B------:R-:W-:Y:S01]  /*a1a0*/  IMAD.X R157, RZ, RZ, R5, P4 ;  /* 0x000000ffff9d7224 */ /* 0x000fe200020e0605 */
[----:B------:R-:W-:Y:S02]  /*a1b0*/  LOP3.LUT R164, R165, 0x380, RZ, 0xc0, !PT ;  /* 0x00000380a5a47812 */ /* 0x000fe400078ec0ff */
[----:B------:R-:W-:-:S02]  /*a1c0*/  SHF.R.U64 R158, R158, 0x3, RZ ;  /* 0x000000039e9e7819 */ /* 0x000fc400000012ff */
[----:B------:R-:W-:Y:S02]  /*a1d0*/  SHF.R.U64 R160, R160, 0x3, RZ ;  /* 0x00000003a0a07819 */ /* 0x000fe400000012ff */
[----:B------:R-:W-:Y:S02]  /*a1e0*/  SHF.R.U64 R162, R162, 0x3, RZ ;  /* 0x00000003a2a27819 */ /* 0x000fe400000012ff */
[----:B------:R-:W-:Y:S02]  /*a1f0*/  SHF.R.U64 R166, R166, 0x3, RZ ;  /* 0x00000003a6a67819 */ /* 0x000fe400000012ff */
[----:B------:R-:W-:Y:S02]  /*a200*/  SHF.R.U64 R9, R9, 0x3, RZ ;  /* 0x0000000309097819 */ /* 0x000fe400000012ff */
[C---:B------:R-:W-:Y:S02]  /*a210*/  IADD3 R169, P0, R4.reuse, 0x8020, RZ ;  /* 0x0000802004a97810 */ /* 0x040fe40007f1e0ff */
[----:B------:R-:W-:-:S02]  /*a220*/  IADD3 R171, P4, R4, 0x8040, RZ ;  /* 0x0000804004ab7810 */ /* 0x000fc40007f9e0ff */
        /* <DEDUP_REMOVED lines=11> */
[----:B------:R-:W-:-:S02]  /*a2e0*/  LOP3.LUT R168, R169, 0x380, RZ, 0xc0, !PT ;  /* 0x00000380a9a87812 */ /* 0x000fc400078ec0ff */
[----:B------:R-:W-:Y:S02]  /*a2f0*/  LOP3.LUT R170, R171, 0x380, RZ, 0xc0, !PT ;  /* 0x00000380abaa7812 */ /* 0x000fe400078ec0ff */
[C---:B------:R-:W-:Y:S02]  /*a300*/  IADD3 R173, P3, R4.reuse, 0x8060, RZ ;  /* 0x0000806004ad7810 */ /* 0x040fe40007f7e0ff */
[C---:B------:R-:W-:Y:S02]  /*a310*/  IADD3 R153, P6, R4.reuse, 0xc000, RZ ;  /* 0x0000c00004997810 */ /* 0x040fe40007fde0ff */
[C---:B------:R-:W-:Y:S02]  /*a320*/  IADD3 R155, P5, R4.reuse, 0xc020, RZ ;  /* 0x0000c020049b7810 */ /* 0x040fe40007fbe0ff */
[----:B------:R-:W-:Y:S02]  /*a330*/  IADD3 R7, P1, R4, 0xc060, RZ ;  /* 0x0000c06004077810 */ /* 0x000fe40007f3e0ff */
[----:B------:R-:W-:Y:S01]  /*a340*/  LOP3.LUT R164, R164, R165, RZ, 0x3c, !PT ;  /* 0x000000a5a4a47212 */ /* 0x000fe200078e3cff */
[----:B------:R-:W-:Y:S01]  /*a350*/  IMAD.X R165, RZ, RZ, R5, P2 ;  /* 0x000000ffffa57224 */ /* 0x000fe200010e0605 */
[----:B------:R-:W-:-:S02]  /*a360*/  SHF.R.U64 R168, R168, 0x3, RZ ;  /* 0x00000003a8a87819 */ /* 0x000fc400000012ff */
[----:B------:R-:W-:Y:S02]  /*a370*/  SHF.R.U64 R170, R170, 0x3, RZ ;  /* 0x00000003aaaa7819 */ /* 0x000fe400000012ff */
[----:B------:R-:W-:Y:S02]  /*a380*/  LOP3.LUT R172, R173, 0x380, RZ, 0xc0, !PT ;  /* 0x00000380adac7812 */ /* 0x000fe400078ec0ff */
[----:B------:R-:W-:Y:S02]  /*a390*/  IADD3 R21, P2, R4, 0xc040, RZ ;  /* 0x0000c04004157810 */ /* 0x000fe40007f5e0ff */
[----:B------:R-:W-:Y:S02]  /*a3a0*/  MOV R0, R8 ;  /* 0x0000000800007202 */ /* 0x000fe40000000f00 */
[----:B------:R-:W-:Y:S02]  /*a3b0*/  LOP3.LUT R152, R153, 0x380, RZ, 0xc0, !PT ;  /* 0x0000038099987812 */ /* 0x000fe400078ec0ff */
[----:B------:R-:W-:-:S02]  /*a3c0*/  LOP3.LUT R154, R155, 0x380, RZ, 0xc0, !PT ;  /* 0x000003809b9a7812 */ /* 0x000fc400078ec0ff */
[----:B------:R-:W-:Y:S02]  /*a3d0*/  LOP3.LUT R4, R7, 0x380, RZ, 0xc0, !PT ;  /* 0x0000038007047812 */ /* 0x000fe400078ec0ff */
[----:B------:R-:W-:Y:S02]  /*a3e0*/  F2FP.BF16.F32.PACK_AB R8, R25, R24 ;  /* 0x000000181908723e */ /* 0x000fe400000010ff */
[----:B------:R-:W-:Y:S02]  /*a3f0*/  F2FP.BF16.F32.PACK_AB R9, R27, R26 ;  /* 0x0000001a1b09723e */ /* 0x000fe400000010ff */
[----:B------:R-:W-:Y:S01]  /*a400*/  LOP3.LUT R168, R168, R169, RZ, 0x3c, !PT ;  /* 0x000000a9a8a87212 */ /* 0x000fe200078e3cff */
[--C-:B------:R-:W-:Y:S01]  /*a410*/  IMAD.X R169, RZ, RZ, R5.reuse, P0 ;  /* 0x000000ffffa97224 */ /* 0x100fe200000e0605 */
[----:B------:R-:W-:Y:S01]  /*a420*/  LOP3.LUT R170, R170, R171, RZ, 0x3c, !PT ;  /* 0x000000abaaaa7212 */ /* 0x000fe200078e3cff */
[----:B------:R-:W-:Y:S01]  /*a430*/  IMAD.X R171, RZ, RZ, R5, P4 ;  /* 0x000000ffffab7224 */ /* 0x000fe200020e0605 */
[----:B------:R-:W-:Y:S01]  /*a440*/  SHF.R.U64 R172, R172, 0x3, RZ ;  /* 0x00000003acac7819 */ /* 0x000fe200000012ff */
[----:B------:R0:W-:Y:S01]  /*a450*/  STSM.16.M88.4 [R0], R8 ;  /* 0x0000000800007844 */ /* 0x0001e20000000200 */
[----:B------:R-:W-:-:S02]  /*a460*/  SHF.R.U64 R152, R152, 0x3, RZ ;  /* 0x0000000398987819 */ /* 0x000fc400000012ff */
[----:B------:R-:W-:Y:S02]  /*a470*/  SHF.R.U64 R154, R154, 0x3, RZ ;  /* 0x000000039a9a7819 */ /* 0x000fe400000012ff */
[----:B------:R-:W-:Y:S02]  /*a480*/  SHF.R.U64 R4, R4, 0x3, RZ ;  /* 0x0000000304047819 */ /* 0x000fe400000012ff */
[----:B------:R-:W-:Y:S01]  /*a490*/  LOP3.LUT R172, R172, R173, RZ, 0x3c, !PT ;  /* 0x000000adacac7212 */ /* 0x000fe200078e3cff */
[--C-:B------:R-:W-:Y:S01]  /*a4a0*/  IMAD.X R173, RZ, RZ, R5.reuse, P3 ;  /* 0x000000ffffad7224 */ /* 0x100fe200018e0605 */
[----:B------:R-:W-:Y:S02]  /*a4b0*/  MOV R179, R12 ;  /* 0x0000000c00b37202 */ /* 0x000fe40000000f00 */
[----:B------:R-:W-:Y:S02]  /*a4c0*/  MOV R180, R14 ;  /* 0x0000000e00b47202 */ /* 0x000fe40000000f00 */
[----:B------:R-:W-:Y:S01]  /*a4d0*/  LOP3.LUT R152, R152, R153, RZ, 0x3c, !PT ;  /* 0x0000009998987212 */ /* 0x000fe200078e3cff */
[--C-:B------:R-:W-:Y:S01]  /*a4e0*/  IMAD.X R153, RZ, RZ, R5.reuse, P6 ;  /* 0x000000ffff997224 */ /* 0x100fe200030e0605 */
[----:B------:R-:W-:Y:S01]  /*a4f0*/  LOP3.LUT R154, R154, R155, RZ, 0x3c, !PT ;  /* 0x0000009b9a9a7212 */ /* 0x000fe200078e3cff */
[----:B------:R-:W-:Y:S01]  /*a500*/  IMAD.X R155, RZ, RZ, R5, P5 ;  /* 0x000000ffff9b7224 */ /* 0x000fe200028e0605 */
[----:B0-----:R-:W-:-:S02]  /*a510*/  F2FP.BF16.F32.PACK_AB R8, R33, R32 ;  /* 0x000000202108723e */ /* 0x001fc400000010ff */
[----:B------:R-:W-:Y:S02]  /*a520*/  F2FP.BF16.F32.PACK_AB R9, R35, R34 ;  /* 0x000000222309723e */ /* 0x000fe400000010ff */
[----:B------:R-:W-:Y:S02]  /*a530*/  F2FP.BF16.F32.PACK_AB R10, R37, R36 ;  /* 0x00000024250a723e */ /* 0x000fe400000010ff */
[----:B------:R-:W-:Y:S02]  /*a540*/  F2FP.BF16.F32.PACK_AB R11, R39, R38 ;  /* 0x00000026270b723e */ /* 0x000fe400000010ff */
[----:B------:R-:W-:Y:S02]  /*a550*/  LOP3.LUT R4, R4, R7, RZ, 0x3c, !PT ;  /* 0x0000000704047212 */ /* 0x000fe400078e3cff */
[----:B------:R-:W-:Y:S01]  /*a560*/  MOV R178, R164 ;  /* 0x000000a400b27202 */ /* 0x000fe20000000f00 */
[----:B------:R-:W-:Y:S01]  /*a570*/  STSM.16.M88.4 [R179], R8 ;  /* 0x00000008b3007844 */ /* 0x000fe20000000200 */
[----:B------:R-:W-:-:S02]  /*a580*/  MOV R0, R166 ;  /* 0x000000a600007202 */ /* 0x000fc40000000f00 */
[----:B------:R-:W-:Y:S02]  /*a590*/  F2FP.BF16.F32.PACK_AB R12, R41, R40 ;  /* 0x00000028290c723e */ /* 0x000fe400000010ff */
[----:B------:R-:W-:Y:S02]  /*a5a0*/  F2FP.BF16.F32.PACK_AB R13, R43, R42 ;  /* 0x0000002a2b0d723e */ /* 0x000fe400000010ff */
[----:B------:R-:W-:Y:S02]  /*a5b0*/  F2FP.BF16.F32.PACK_AB R14, R45, R44 ;  /* 0x0000002c2d0e723e */ /* 0x000fe400000010ff */
[----:B------:R-:W-:Y:S02]  /*a5c0*/  F2FP.BF16.F32.PACK_AB R15, R47, R46 ;  /* 0x0000002e2f0f723e */ /* 0x000fe400000010ff */
[----:B------:R-:W-:Y:S02]  /*a5d0*/  MOV R156, R156 ;  /* 0x0000009c009c7202 */ /* 0x000fe40000000f00 */
        /* <DEDUP_REMOVED lines=13> */
[----:B------:R-:W-:Y:S02]  /*a6b0*/  LOP3.LUT R20, R21, 0x380, RZ, 0xc0, !PT ;  /* 0x0000038015147812 */ /* 0x000fe400078ec0ff */
[----:B------:R-:W-:Y:S01]  /*a6c0*/  MOV R175, R172 ;  /* 0x000000ac00af7202 */ /* 0x000fe20000000f00 */
[----:B------:R1:W-:Y:S01]  /*a6d0*/  STSM.16.M88.4 [R158], R168 ;  /* 0x000000a89e007844 */ /* 0x0003e20000000200 */
[----:B------:R-:W-:Y:S02]  /*a6e0*/  MOV R172, R152 ;  /* 0x0000009800ac7202 */ /* 0x000fe40000000f00 */
[----:B------:R-:W-:-:S02]  /*a6f0*/  MOV R173, R154 ;  /* 0x0000009a00ad7202 */ /* 0x000fc40000000f00 */
[----:B------:R-:W-:Y:S02]  /*a700*/  SHF.R.U64 R20, R20, 0x3, RZ ;  /* 0x0000000314147819 */ /* 0x000fe400000012ff */
[----:B------:R-:W-:Y:S02]  /*a710*/  MOV R176, R160 ;  /* 0x000000a000b07202 */ /* 0x000fe40000000f00 */
[----:B------:R-:W-:Y:S02]  /*a720*/  F2FP.BF16.F32.PACK_AB R152, R65, R64 ;  /* 0x000000404198723e */ /* 0x000fe400000010ff */
[----:B------:R-:W-:Y:S02]  /*a730*/  F2FP.BF16.F32.PACK_AB R153, R67, R66 ;  /* 0x000000424399723e */ /* 0x000fe400000010ff */
[----:B------:R-:W-:Y:S02]  /*a740*/  F2FP.BF16.F32.PACK_AB R154, R69, R68 ;  /* 0x00000044459a723e */ /* 0x000fe400000010ff */
[----:B------:R-:W-:-:S02]  /*a750*/  F2FP.BF16.F32.PACK_AB R155, R71, R70 ;  /* 0x00000046479b723e */ /* 0x000fc400000010ff */
[----:B------:R-:W-:Y:S02]  /*a760*/  MOV R177, R162 ;  /* 0x000000a200b17202 */ /* 0x000fe40000000f00 */
[----:B0-----:R-:W-:Y:S01]  /*a770*/  F2FP.BF16.F32.PACK_AB R156, R73, R72 ;  /* 0x00000048499c723e */ /* 0x001fe200000010ff */
[----:B------:R0:W-:Y:S01]  /*a780*/  STSM.16.M88.4 [R176], R152 ;  /* 0x00000098b0007844 */ /* 0x0001e20000000200 */
[----:B------:R-:W-:Y:S02]  /*a790*/  F2FP.BF16.F32.PACK_AB R157, R75, R74 ;  /* 0x0000004a4b9d723e */ /* 0x000fe400000010ff */
[----:B-1----:R-:W-:Y:S02]  /*a7a0*/  F2FP.BF16.F32.PACK_AB R158, R77, R76 ;  /* 0x0000004c4d9e723e */ /* 0x002fe400000010ff */
[----:B------:R-:W-:Y:S02]  /*a7b0*/  F2FP.BF16.F32.PACK_AB R159, R79, R78 ;  /* 0x0000004e4f9f723e */ /* 0x000fe400000010ff */
[----:B------:R-:W-:-:S02]  /*a7c0*/  F2FP.BF16.F32.PACK_AB R160, R81, R80 ;  /* 0x0000005051a0723e */ /* 0x000fc400000010ff */
[----:B------:R-:W-:Y:S01]  /*a7d0*/  F2FP.BF16.F32.PACK_AB R161, R83, R82 ;  /* 0x0000005253a1723e */ /* 0x000fe200000010ff */
[----:B------:R1:W-:Y:S01]  /*a7e0*/  STSM.16.M88.4 [R177], R156 ;  /* 0x0000009cb1007844 */ /* 0x0003e20000000200 */
[----:B------:R-:W-:Y:S02]  /*a7f0*/  F2FP.BF16.F32.PACK_AB R162, R85, R84 ;  /* 0x0000005455a2723e */ /* 0x000fe400000010ff */
[----:B------:R-:W-:Y:S02]  /*a800*/  F2FP.BF16.F32.PACK_AB R163, R87, R86 ;  /* 0x0000005657a3723e */ /* 0x000fe400000010ff */
[----:B------:R-:W-:Y:S01]  /*a810*/  LOP3.LUT R20, R20, R21, RZ, 0x3c, !PT ;  /* 0x0000001514147212 */ /* 0x000fe200078e3cff */
[--C-:B------:R-:W-:Y:S01]  /*a820*/  IMAD.X R21, RZ, RZ, R5.reuse, P2 ;  /* 0x000000ffff157224 */ /* 0x100fe200010e0605 */
[----:B------:R-:W-:Y:S01]  /*a830*/  F2FP.BF16.F32.PACK_AB R8, R89, R88 ;  /* 0x000000585908723e */ /* 0x000fe200000010ff */
[----:B------:R-:W-:Y:S01]  /*a840*/  IMAD.X R5, RZ, RZ, R5, P1 ;  /* 0x000000ffff057224 */ /* 0x000fe200008e0605 */
[----:B------:R-:W-:Y:S01]  /*a850*/  F2FP.BF16.F32.PACK_AB R9, R91, R90 ;  /* 0x0000005a5b09723e */ /* 0x000fe200000010ff */
[----:B------:R2:W-:Y:S01]  /*a860*/  STSM.16.M88.4 [R178], R160 ;  /* 0x000000a0b2007844 */ /* 0x0005e20000000200 */
[----:B------:R-:W-:-:S02]  /*a870*/  F2FP.BF16.F32.PACK_AB R10, R93, R92 ;  /* 0x0000005c5d0a723e */ /* 0x000fc400000010ff */
[----:B------:R-:W-:Y:S02]  /*a880*/  F2FP.BF16.F32.PACK_AB R11, R95, R94 ;  /* 0x0000005e5f0b723e */ /* 0x000fe400000010ff */
[----:B------:R-:W-:Y:S02]  /*a890*/  F2FP.BF16.F32.PACK_AB R12, R97, R96 ;  /* 0x00000060610c723e */ /* 0x000fe400000010ff */
[----:B------:R-:W-:Y:S01]  /*a8a0*/  F2FP.BF16.F32.PACK_AB R13, R99, R98 ;  /* 0x00000062630d723e */ /* 0x000fe200000010ff */
[----:B------:R3:W-:Y:S01]  /*a8b0*/  STSM.16.M88.4 [R0], R8 ;  /* 0x0000000800007844 */ /* 0x0007e20000000200 */
[----:B------:R-:W-:Y:S02]  /*a8c0*/  F2FP.BF16.F32.PACK_AB R14, R101, R100 ;  /* 0x00000064650e723e */ /* 0x000fe400000010ff */
[----:B------:R-:W-:Y:S02]  /*a8d0*/  F2FP.BF16.F32.PACK_AB R15, R103, R102 ;  /* 0x00000066670f723e */ /* 0x000fe400000010ff */
[----:B0-----:R-:W-:-:S02]  /*a8e0*/  F2FP.BF16.F32.PACK_AB R152, R105, R104 ;  /* 0x000000686998723e */ /* 0x001fc400000010ff */
[----:B------:R-:W-:Y:S01]  /*a8f0*/  F2FP.BF16.F32.PACK_AB R153, R107, R106 ;  /* 0x0000006a6b99723e */ /* 0x000fe200000010ff */
[----:B------:R0:W-:Y:S01]  /*a900*/  STSM.16.M88.4 [R7], R12 ;  /* 0x0000000c07007844 */ /* 0x0001e20000000200 */
[----:B------:R-:W-:Y:S02]  /*a910*/  F2FP.BF16.F32.PACK_AB R154, R109, R108 ;  /* 0x0000006c6d9a723e */ /* 0x000fe400000010ff */
[----:B------:R-:W-:Y:S02]  /*a920*/  F2FP.BF16.F32.PACK_AB R155, R111, R110 ;  /* 0x0000006e6f9b723e */ /* 0x000fe400000010ff */
[----:B-1----:R-:W-:Y:S02]  /*a930*/  F2FP.BF16.F32.PACK_AB R156, R113, R112 ;  /* 0x00000070719c723e */ /* 0x002fe400000010ff */
[----:B------:R-:W-:Y:S01]  /*a940*/  F2FP.BF16.F32.PACK_AB R157, R115, R114 ;  /* 0x00000072739d723e */ /* 0x000fe200000010ff */
[----:B------:R-:W-:Y:S01]  /*a950*/  STSM.16.M88.4 [R174], R152 ;  /* 0x00000098ae007844 */ /* 0x000fe20000000200 */
[----:B------:R-:W-:-:S02]  /*a960*/  F2FP.BF16.F32.PACK_AB R158, R117, R116 ;  /* 0x00000074759e723e */ /* 0x000fc400000010ff */
[----:B------:R-:W-:Y:S02]  /*a970*/  F2FP.BF16.F32.PACK_AB R159, R119, R118 ;  /* 0x00000076779f723e */ /* 0x000fe400000010ff */
[----:B--2---:R-:W-:Y:S02]  /*a980*/  F2FP.BF16.F32.PACK_AB R160, R121, R120 ;  /* 0x0000007879a0723e */ /* 0x004fe400000010ff */
[----:B------:R-:W-:Y:S01]  /*a990*/  F2FP.BF16.F32.PACK_AB R161, R123, R122 ;  /* 0x0000007a7ba1723e */ /* 0x000fe200000010ff */
[----:B------:R-:W-:Y:S01]  /*a9a0*/  STSM.16.M88.4 [R175], R156 ;  /* 0x0000009caf007844 */ /* 0x000fe20000000200 */
[----:B------:R-:W-:Y:S02]  /*a9b0*/  F2FP.BF16.F32.PACK_AB R162, R125, R124 ;  /* 0x0000007c7da2723e */ /* 0x000fe400000010ff */
[----:B------:R-:W-:Y:S02]  /*a9c0*/  F2FP.BF16.F32.PACK_AB R163, R127, R126 ;  /* 0x0000007e7fa3723e */ /* 0x000fe400000010ff */
[----:B------:R-:W-:-:S02]  /*a9d0*/  F2FP.BF16.F32.PACK_AB R164, R129, R128 ;  /* 0x0000008081a4723e */ /* 0x000fc400000010ff */
[----:B------:R-:W-:Y:S01]  /*a9e0*/  F2FP.BF16.F32.PACK_AB R165, R131, R130 ;  /* 0x0000008283a5723e */ /* 0x000fe200000010ff */
[----:B------:R-:W-:Y:S01]  /*a9f0*/  STSM.16.M88.4 [R172], R160 ;  /* 0x000000a0ac007844 */ /* 0x000fe20000000200 */
[----:B------:R-:W-:Y:S02]  /*aa00*/  F2FP.BF16.F32.PACK_AB R166, R133, R132 ;  /* 0x0000008485a6723e */ /* 0x000fe400000010ff */
[----:B------:R-:W-:Y:S02]  /*aa10*/  F2FP.BF16.F32.PACK_AB R167, R135, R134 ;  /* 0x0000008687a7723e */ /* 0x000fe400000010ff */
[----:B------:R-:W-:Y:S02]  /*aa20*/  MOV R20, R20 ;  /* 0x0000001400147202 */ /* 0x000fe40000000f00 */
[----:B---3--:R-:W-:Y:S01]  /*aa30*/  F2FP.BF16.F32.PACK_AB R8, R137, R136 ;  /* 0x000000888908723e */ /* 0x008fe200000010ff */
[----:B------:R-:W-:Y:S01]  /*aa40*/  STSM.16.M88.4 [R173], R164 ;  /* 0x000000a4ad007844 */ /* 0x000fe20000000200 */
[----:B------:R-:W-:-:S02]  /*aa50*/  F2FP.BF16.F32.PACK_AB R9, R139, R138 ;  /* 0x0000008a8b09723e */ /* 0x000fc400000010ff */
[----:B------:R-:W-:Y:S02]  /*aa60*/  F2FP.BF16.F32.PACK_AB R10, R141, R140 ;  /* 0x0000008c8d0a723e */ /* 0x000fe400000010ff */
[----:B------:R-:W-:Y:S02]  /*aa70*/  F2FP.BF16.F32.PACK_AB R11, R143, R142 ;  /* 0x0000008e8f0b723e */ /* 0x000fe400000010ff */
[----:B------:R-:W-:Y:S01]  /*aa80*/  MOV R21, R4 ;  /* 0x0000000400157202 */ /* 0x000fe20000000f00 */
[----:B------:R-:W-:Y:S01]  /*aa90*/  IMAD.U32 R4, RZ, RZ, UR12 ;  /* 0x0000000cff047e24 */ /* 0x000fe2000f8e00ff */
[----:B0-----:R-:W-:Y:S01]  /*aaa0*/  F2FP.BF16.F32.PACK_AB R12, R145, R144 ;  /* 0x00000090910c723e */ /* 0x001fe200000010ff */
[----:B------:R-:W-:Y:S01]  /*aab0*/  STSM.16.M88.4 [R20], R8 ;  /* 0x0000000814007844 */ /* 0x000fe20000000200 */
[----:B------:R-:W-:Y:S01]  /*aac0*/  F2FP.BF16.F32.PACK_AB R13, R147, R146 ;  /* 0x00000092930d723e */ /* 0x000fe200000010ff */
[----:B------:R-:W-:Y:S01]  /*aad0*/  IMAD.U32 R5, RZ, RZ, UR13 ;  /* 0x0000000dff057e24 */ /* 0x000fe2000f8e00ff */
[----:B------:R-:W-:-:S02]  /*aae0*/  F2FP.BF16.F32.PACK_AB R14, R149, R148 ;  /* 0x00000094950e723e */ /* 0x000fc400000010ff */
[----:B------:R-:W-:Y:S02]  /*aaf0*/  F2FP.BF16.F32.PACK_AB R15, R151, R150 ;  /* 0x00000096970f723e */ /* 0x000fe400000010ff */
[----:B------:R-:W-:-:S03]  /*ab00*/  ISETP.NE.U32.AND P0, PT, RZ, UR16, PT ;  /* 0x00000010ff007c0c */ /* 0x000fc6000bf05070 */
[----:B------:R0:W-:Y:S01]  /*ab10*/  STSM.16.M88.4 [R21], R12 ;  /* 0x0000000c15007844 */ /* 0x0001e20000000200 */
[----:B------:R-:W-:Y:S01]  /*ab20*/  BAR.SYNC.DEFER_BLOCKING 0x1, 0x100 ;  /* 0x0044000000007b1d */ /* 0x000fe20000010000 */
[----:B------:R-:W-:-:S13]  /*ab30*/  ISETP.NE.AND.EX P0, PT, RZ, UR17, PT, P0 ;  /* 0x00000011ff007c0c */ /* 0x000fda000bf05300 */
[----:B------:R1:W2:Y:S01]  /*ab40*/  @P0 LDG.E R0, desc[UR38][R4.64] ;  /* 0x0000002604000981 */ /* 0x0002a2000c1e1900 */
[----:B------:R-:W-:Y:S01]  /*ab50*/  PLOP3.LUT P4, PT, PT, PT, UP0, 0x80, 0x0 ;  /* 0x000000000000781c */ /* 0x000fe20003f8f008 */
[----:B-1----:R-:W-:Y:S02]  /*ab60*/  IMAD.U32 R4, RZ, RZ, UR14 ;  /* 0x0000000eff047e24 */ /* 0x002fe4000f8e00ff */
[----:B------:R-:W-:-:S10]  /*ab70*/  IMAD.U32 R5, RZ, RZ, UR15 ;  /* 0x0000000fff057e24 */ /* 0x000fd4000f8e00ff */
[----:B------:R1:W3:Y:S01]  /*ab80*/  @P4 LDG.E R7, desc[UR38][R4.64] ;  /* 0x0000002604074981 */ /* 0x0002e2000c1e1900 */
[----:B------:R-:W-:Y:S01]  /*ab90*/  UISETP.NE.AND UP0, UPT, UR41, URZ, UPT ;  /* 0x0000003f2900728c */ /* 0x000fe2000bf05270 */
[----:B0-----:R-:W-:Y:S01]  /*aba0*/  VIADD R14, R16, UR43 ;  /* 0x0000002b100e7c36 */ /* 0x001fe20008000000 */
[----:B------:R-:W-:Y:S02]  /*abb0*/  UISETP.NE.AND UP1, UPT, UR22, 0x1, UPT ;  /* 0x000000011600788c */ /* 0x000fe4000bf25270 */
[----:B------:R-:W-:Y:S01]  /*abc0*/  USEL UR4, UR41, UR4, UP0 ;  /* 0x0000000429047287 */ /* 0x000fe20008000000 */
[----:B------:R-:W-:Y:S01]  /*abd0*/  UMOV UR23, 0x9b8 ;  /* 0x000009b800177882 */ /* 0x000fe20000000000 */
[----:B------:R-:W-:Y:S02]  /*abe0*/  UISETP.NE.U32.AND UP0, UPT, UR16, URZ, UPT ;  /* 0x0000003f1000728c */ /* 0x000fe4000bf05070 */
[----:B------:R-:W-:Y:S01]  /*abf0*/  PLOP3.LUT P1, PT, PT, PT, UP1, 0x80, 0x0 ;  /* 0x000000000000781c */ /* 0x000fe20003f2f018 */
[----:B------:R-:W-:-:S02]  /*ac00*/  UISETP.GT.AND UP2, UPT, UR4, 0x1, UPT ;  /* 0x000000010400788c */ /* 0x000fc4000bf44270 */
[----:B------:R-:W-:Y:S02]  /*ac10*/  UISETP.NE.AND.EX UP0, UPT, UR17, URZ, UPT, UP0 ;  /* 0x0000003f1100728c */ /* 0x000fe4000bf05300 */
[----:B------:R-:W-:Y:S01]  /*ac20*/  USEL UR23, UR23, 0x978, UP2 ;  /* 0x0000097817177887 */ /* 0x000fe20009000000 */
[----:B------:R-:W-:Y:S01]  /*ac30*/  UMOV UR4, URZ ;  /* 0x0000003f00047c82 */ /* 0x000fe20008000000 */
[----:B------:R-:W-:Y:S01]  /*ac40*/  USEL UR46, UR46, URZ, !UP0 ;  /* 0x0000003f2e2e7287 */ /* 0x000fe2000c000000 */
[----:B------:R-:W-:Y:S01]  /*ac50*/  @UP1 ULDC UR25, c[0x0][0xbec] ;  /* 0x0002fb0000191ab9 */ /* 0x000fe20000000800 */
[----:B------:R-:W-:-:S04]  /*ac60*/  USEL UR9, UR42, URZ, UP2 ;  /* 0x0000003f2a097287 */ /* 0x000fc80009000000 */
[----:B-1----:R-:W-:Y:S01]  /*ac70*/  @P1 IMAD.HI.U32 R4, R14, UR25, RZ ;  /* 0x000000190e041c27 */ /* 0x002fe2000f8e00ff */
[----:B------:R-:W-:Y:S01]  /*ac80*/  USEL UR45, UR45, URZ, !UP0 ;  /* 0x0000003f2d2d7287 */ /* 0x000fe2000c000000 */
[----:B------:R-:W-:Y:S02]  /*ac90*/  @UP1 ULDC UR28, c[0x0][0xbf0] ;  /* 0x0002fc00001c1ab9 */ /* 0x000fe40000000800 */
[----:B------:R-:W-:Y:S01]  /*aca0*/  ULDC.64 UR18, c[0x0][UR23+0x220] ;  /* 0x0000880017127abb */ /* 0x000fe20008000a00 */
[----:B------:R-:W-:Y:S01]  /*acb0*/  ULDC.64 UR16, c[0x0][UR23+0x218] ;  /* 0x0000860017107abb */ /* 0x000fe20008000a00 */
[----:B------:R-:W-:Y:S01]  /*acc0*/  ULDC.64 UR20, c[0x0][UR23+0x228] ;  /* 0x00008a0017147abb */ /* 0x000fe20008000a00 */
[----:B------:R-:W-:Y:S02]  /*acd0*/  UIMAD UR19, UR19, UR46, URZ ;  /* 0x0000002e131372a4 */ /* 0x000fe4000f8e023f */
[----:B------:R-:W-:Y:S02]  /*ace0*/  UIMAD.WIDE.U32 UR14, UR16, UR44, URZ ;  /* 0x0000002c100e72a5 */ /* 0x000fe4000f8e003f */
[----:B------:R-:W-:-:S02]  /*acf0*/  UIMAD UR24, UR17, UR44, URZ ;  /* 0x0000002c111872a4 */ /* 0x000fc4000f8e023f */
[----:B------:R-:W-:Y:S02]  /*ad00*/  UIMAD.WIDE.U32 UR26, UR20, UR9, URZ ;  /* 0x00000009141a72a5 */ /* 0x000fe4000f8e003f */
[----:B------:R-:W-:Y:S02]  /*ad10*/  UIMAD.WIDE.U32 UR16, UR18, UR46, URZ ;  /* 0x0000002e121072a5 */ /* 0x000fe4000f8e003f */
[----:B------:R-:W-:Y:S02]  /*ad20*/  UIMAD UR9, UR21, UR9, URZ ;  /* 0x00000009150972a4 */ /* 0x000fe4000f8e023f */
[----:B------:R-:W-:Y:S01]  /*ad30*/  UIMAD UR19, UR18, UR45, UR19 ;  /* 0x0000002d121372a4 */ /* 0x000fe2000f8e0213 */
[----:B------:R-:W-:Y:S01]  /*ad40*/  IMAD.U32 R5, RZ, RZ, UR26 ;  /* 0x0000001aff057e24 */ /* 0x000fe2000f8e00ff */
[----:B------:R-:W-:Y:S02]  /*ad50*/  UIADD3 UR24, UR15, UR24, URZ ;  /* 0x000000180f187290 */ /* 0x000fe4000fffe03f */
[----:B------:R-:W-:-:S02]  /*ad60*/  UIADD3 UR15, UR27, UR9, URZ ;  /* 0x000000091b0f7290 */ /* 0x000fc4000fffe03f */
[----:B------:R-:W-:-:S03]  /*ad70*/  UIADD3 UR9, UR17, UR19, URZ ;  /* 0x0000001311097290 */ /* 0x000fc6000fffe03f */
[----:B------:R-:W-:Y:S01]  /*ad80*/  ULDC.64 UR18, c[0x0][0xba8] ;  /* 0x0002ea0000127ab9 */ /* 0x000fe20000000a00 */
[----:B------:R-:W-:Y:S01]  /*ad90*/  IMAD.U32 R8, RZ, RZ, UR15 ;  /* 0x0000000fff087e24 */ /* 0x000fe2000f8e00ff */
[----:B------:R-:W-:Y:S01]  /*ada0*/  @!UP2 ULDC UR18, c[0x0][0xb50] ;  /* 0x0002d4000012aab9 */ /* 0x000fe20000000800 */
[----:B------:R-:W-:Y:S01]  /*adb0*/  @!UP2 ULDC UR19, c[0x0][0xb54] ;  /* 0x0002d5000013aab9 */ /* 0x000fe20000000800 */
[----:B--2---:R-:W-:Y:S01]  /*adc0*/  @P0 R2UR UR4, R0 ;  /* 0x00000000000402ca */ /* 0x004fe200000e0000 */
[----:B------:R-:W-:Y:S01]  /*add0*/  IMAD.MOV.U32 R0, RZ, RZ, R14 ;  /* 0x000000ffff007224 */ /* 0x000fe200078e000e */
[----:B------:R-:W-:-:S05]  /*ade0*/  @P1 SHF.R.U32.HI R0, RZ, UR28, R4 ;  /* 0x0000001cff001c19 */ /* 0x000fca0008011604 */
[----:B------:R-:W-:-:S04]  /*adf0*/  IMAD.MOV R9, RZ, RZ, -R0 ;  /* 0x000000ffff097224 */ /* 0x000fc800078e0a00 */
[----:B------:R-:W-:Y:S02]  /*ae00*/  IMAD R9, R9, UR22, R14 ;  /* 0x0000001609097c24 */ /* 0x000fe4000f8e020e */
[----:B------:R-:W-:Y:S02]  /*ae10*/  UIADD3 UR14, UP0, UP3, UR16, UR14, UR4 ;  /* 0x0000000e100e7290 */ /* 0x000fe4000fb1e004 */
[----:B------:R-:W-:-:S04]  /*ae20*/  USHF.R.S32.HI UR16, URZ, 0x1f, UR4 ;  /* 0x0000001f3f107899 */ /* 0x000fc80008011404 */
[----:B------:R-:W-:Y:S01]  /*ae30*/  UIADD3.X UR9, UR9, UR24, UR16, UP0, UP3 ;  /* 0x0000001809097290 */ /* 0x000fe200087e6410 */
[----:B------:R-:W-:Y:S01]  /*ae40*/  IADD3 R4, P2, P3, R0, UR14, R5 ;  /* 0x0000000e00047c10 */ /* 0x000fe2000fb5e005 */
[----:B------:R-:W-:Y:S01]  /*ae50*/  ULDC.64 UR14, c[0x0][UR23+0x210] ;  /* 0x00008400170e7abb */ /* 0x000fe20008000a00 */
[----:B------:R-:W-:Y:S01]  /*ae60*/  SHF.R.S32.HI R5, RZ, 0x1f, R0 ;  /* 0x0000001fff057819 */ /* 0x000fe20000011400 */
[----:B------:R-:W-:Y:S01]  /*ae70*/  IMAD R11, R9, UR15, RZ ;  /* 0x0000000f090b7c24 */ /* 0x000fe2000f8e02ff */
[----:B------:R-:W-:Y:S02]  /*ae80*/  SHF.R.S32.HI R0, RZ, 0x1f, R9 ;  /* 0x0000001fff007819 */ /* 0x000fe40000011409 */
[----:B------:R-:W-:Y:S01]  /*ae90*/  IADD3.X R5, R5, UR9, R8, P2, P3 ;  /* 0x0000000905057c10 */ /* 0x000fe200097e6408 */
[----:B------:R-:W-:Y:S01]  /*aea0*/  ULDC UR9, c[0x0][0xa88] ;  /* 0x0002a20000097ab9 */ /* 0x000fe20000000800 */
[----:B---3--:R-:W-:Y:S01]  /*aeb0*/  @P4 R2UR UR9, R7 ;  /* 0x00000000070942ca */ /* 0x008fe200000e0000 */
[----:B------:R-:W-:-:S02]  /*aec0*/  IMAD R11, R0, UR14, R11 ;  /* 0x0000000e000b7c24 */ /* 0x000fc4000f8e020b */
[----:B------:R-:W-:-:S04]  /*aed0*/  IMAD.WIDE.U32 R4, R9, UR14, R4 ;  /* 0x0000000e09047c25 */ /* 0x000fc8000f8e0004 */
[----:B------:R-:W-:Y:S01]  /*aee0*/  IMAD.IADD R5, R5, 0x1, R11 ;  /* 0x0000000105057824 */ /* 0x000fe200078e020b */
[----:B------:R-:W-:-:S04]  /*aef0*/  LEA R10, P2, R4, UR18, 0x2 ;  /* 0x00000012040a7c11 */ /* 0x000fc8000f8410ff */
[----:B------:R-:W-:Y:S01]  /*af00*/  LEA.HI.X R11, R4, UR19, R5, 0x2, P2 ;  /* 0x00000013040b7c11 */ /* 0x000fe200090f1405 */
[----:B------:R-:W-:Y:S08]  /*af10*/  @P4 BRA `(.L_x_13663) ;  /* 0x0000000000284947 */ /* 0x000ff00003800000 */
[----:B------:R-:W-:Y:S05]  /*af20*/  @!P0 BRA `(.L_x_13663) ;  /* 0x0000000000248947 */ /* 0x000fea0003800000 */
[----:B------:R-:W-:Y:S02]  /*af30*/  IMAD.U32 R4, RZ, RZ, UR12 ;  /* 0x0000000cff047e24 */ /* 0x000fe4000f8e00ff */
[----:B------:R-:W-:Y:S02]  /*af40*/  IMAD.U32 R8, RZ, RZ, UR12 ;  /* 0x0000000cff087e24 */ /* 0x000fe4000f8e00ff */
[----:B------:R-:W-:Y:S02]  /*af50*/  IMAD.U32 R5, RZ, RZ, UR13 ;  /* 0x0000000dff057e24 */ /* 0x000fe4000f8e00ff */
[----:B------:R-:W-:-:S03]  /*af60*/  IMAD.U32 R9, RZ, RZ, UR13 ;  /* 0x0000000dff097e24 */ /* 0x000fc6000f8e00ff */
[----:B------:R-:W2:Y:S04]  /*af70*/  LDG.E R4, desc[UR38][R4.64] ;  /* 0x0000002604047981 */ /* 0x000ea8000c1e1900 */
[----:B------:R-:W3:Y:S01]  /*af80*/  LDG.E R8, desc[UR38][R8.64+0x4] ;  /* 0x0000042608087981 */ /* 0x000ee2000c1e1900 */
[----:B--2---:R-:W-:Y:S02]  /*af90*/  R2UR UR12, R4 ;  /* 0x00000000040c72ca */ /* 0x004fe400000e0000 */
[----:B---3--:R-:W-:-:S13]  /*afa0*/  R2UR UR9, R8 ;  /* 0x00000000080972ca */ /* 0x008fda00000e0000 */
[----:B------:R-:W-:-:S12]  /*afb0*/  UIADD3 UR9, -UR12, UR9, URZ ;  /* 0x000000090c097290 */ /* 0x000fd8000fffe13f */
.L_x_13663:
        /* <DEDUP_REMOVED lines=35> */
[----:B------:R-:W-:Y:S01]  /*b1f0*/  IMAD.X R25, RZ, RZ, R5, P2 ;  /* 0x000000ffff197224 */ /* 0x000fe200010e0605 */
[----:B------:R-:W-:Y:S02]  /*b200*/  IADD3 R49, P2, R4, 0x9000, RZ ;  /* 0x0000900004317810 */ /* 0x000fe40007f5e0ff */
[----:B------:R-:W-:Y:S02]  /*b210*/  LOP3.LUT R12, R13, 0x380, RZ, 0xc0, !PT ;  /* 0x000003800d0c7812 */ /* 0x000fe400078ec0ff */
[----:B------:R-:W-:Y:S01]  /*b220*/  LOP3.LUT R48, R49, 0x380, RZ, 0xc0, !PT ;  /* 0x0000038031307812 */ /* 0x000fe200078ec0ff */
[----:B------:R-:W-:Y:S01]  /*b230*/  UIMAD UR12, UR4, UR15, UR12 ;  /* 0x0000000f040c72a4 */ /* 0x000fe2000f8e020c */
[----:B------:R-:W-:Y:S01]  /*b240*/  SHF.R.U64 R8, R8, 0x3, RZ ;  /* 0x0000000308087819 */ /* 0x000fe200000012ff */
[----:B------:R-:W-:Y:S01]  /*b250*/  UIMAD.WIDE.U32 UR10, UR4, UR14, URZ ;  /* 0x0000000e040a72a5 */ /* 0x000fe2000f8e003f */
[----:B------:R-:W-:Y:S01]  /*b260*/  SHF.R.U64 R48, R48, 0x3, RZ ;  /* 0x0000000330307819 */ /* 0x000fe200000012ff */
[----:B------:R-:W5:Y:S01]  /*b270*/  LD.E.128 R24, desc[UR38][R24.64] ;  /* 0x0000002618187980 */ /* 0x000f62000c101d00 */
[----:B------:R-:W-:-:S02]  /*b280*/  SHF.R.U64 R12, R12, 0x3, RZ ;  /* 0x000000030c0c7819 */ /* 0x000fc400000012ff */
[----:B------:R-:W-:Y:S01]  /*b290*/  LOP3.LUT R8, R8, R9, RZ, 0x3c, !PT ;  /* 0x0000000908087212 */ /* 0x000fe200078e3cff */
[----:B------:R-:W-:Y:S01]  /*b2a0*/  UIADD3 UR11, UR11, UR12, URZ ;  /* 0x0000000c0b0b7290 */ /* 0x000fe2000fffe03f */
[----:B------:R-:W-:Y:S01]  /*b2b0*/  LOP3.LUT R48, R48, R49, RZ, 0x3c, !PT ;  /* 0x0000003130307212 */ /* 0x000fe200078e3cff */
[--C-:B------:R-:W-:Y:S01]  /*b2c0*/  IMAD.X R49, RZ, RZ, R5.reuse, P2 ;  /* 0x000000ffff317224 */ /* 0x100fe200010e0605 */
[----:B------:R-:W-:Y:S01]  /*b2d0*/  IADD3 R6, P2, R4, 0xf000, RZ ;  /* 0x0000f00004067810 */ /* 0x000fe20007f5e0ff */
[--C-:B------:R-:W-:Y:S01]  /*b2e0*/  IMAD.X R9, RZ, RZ, R5.reuse, P4 ;  /* 0x000000ffff097224 */ /* 0x100fe200020e0605 */
[----:B------:R-:W-:Y:S01]  /*b2f0*/  LOP3.LUT R12, R12, R13, RZ, 0x3c, !PT ;  /* 0x0000000d0c0c7212 */ /* 0x000fe200078e3cff */
[----:B------:R-:W-:Y:S01]  /*b300*/  IMAD.X R13, RZ, RZ, R5, P3 ;  /* 0x000000ffff0d7224 */ /* 0x000fe200018e0605 */
[----:B------:R-:W-:Y:S01]  /*b310*/  LOP3.LUT R3, R6, 0x380, RZ, 0xc0, !PT ;  /* 0x0000038006037812 */ /* 0x000fe200078ec0ff */
[----:B------:R-:W-:Y:S01]  /*b320*/  ULDC.64 UR12, c[0x0][0xae8] ;  /* 0x0002ba00000c7ab9 */ /* 0x000fe20000000a00 */
[----:B------:R-:W-:-:S02]  /*b330*/  IADD3 R29, P0, R4, 0x4000, RZ ;  /* 0x00004000041d7810 */ /* 0x000fc40007f1e0ff */
[C---:B------:R-:W-:Y:S02]  /*b340*/  IADD3 R33, P6, R4.reuse, 0x5000, RZ ;  /* 0x0000500004217810 */ /* 0x040fe40007fde0ff */
[C---:B------:R-:W-:Y:S01]  /*b350*/  IADD3 R37, P5, R4.reuse, 0x6000, RZ ;  /* 0x0000600004257810 */ /* 0x040fe20007fbe0ff */
[----:B------:R-:W-:Y:S01]  /*b360*/  USHF.R.S32.HI UR4, URZ, 0x1f, UR46 ;  /* 0x0000001f3f047899 */ /* 0x000fe2000801142e */
[----:B------:R-:W-:Y:S01]  /*b370*/  SHF.R.U64 R3, R3, 0x3, RZ ;  /* 0x0000000303037819 */ /* 0x000fe200000012ff */
[----:B------:R-:W-:Y:S01]  /*b380*/  UIMAD.WIDE.U32 UR10, UR44, UR12, UR10 ;  /* 0x0000000c2c0a72a5 */ /* 0x000fe2000f8e000a */
[----:B------:R-:W-:Y:S01]  /*b390*/  IADD3 R41, P4, R4, 0x7000, RZ ;  /* 0x0000700004297810 */ /* 0x000fe20007f9e0ff */
[----:B------:R-:W-:Y:S01]  /*b3a0*/  @UP1 ULDC UR14, c[0x0][0xbec] ;  /* 0x0002fb00000e1ab9 */ /* 0x000fe20000000800 */
[----:B------:R-:W-:Y:S01]  /*b3b0*/  LOP3.LUT R72, R3, R6, RZ, 0x3c, !PT ;  /* 0x0000000603487212 */ /* 0x000fe200078e3cff */
[----:B------:R-:W-:Y:S01]  /*b3c0*/  IMAD R3, R20, 0x20, R81 ;  /* 0x0000002014037824 */ /* 0x000fe200078e0251 */
[----:B------:R-:W-:Y:S01]  /*b3d0*/  IADD3 R45, P3, R4, 0x8000, RZ ;  /* 0x00008000042d7810 */ /* 0x000fe20007f7e0ff */
[----:B------:R-:W-:Y:S01]  /*b3e0*/  UIMAD UR11, UR44, UR13, UR11 ;  /* 0x0000000d2c0b72a4 */ /* 0x000fe2000f8e020b */
[----:B------:R-:W-:Y:S01]  /*b3f0*/  LOP3.LUT R28, R29, 0x380, RZ, 0xc0, !PT ;  /* 0x000003801d1c7812 */ /* 0x000fe200078ec0ff */
[----:B------:R-:W-:Y:S01]  /*b400*/  VIADD R78, R3, UR43 ;  /* 0x0000002b034e7c36 */ /* 0x000fe20008000000 */
[----:B------:R-:W-:Y:S01]  /*b410*/  LOP3.LUT R32, R33, 0x380, RZ, 0xc0, !PT ;  /* 0x0000038021207812 */ /* 0x000fe200078ec0ff */
[----:B------:R-:W-:Y:S01]  /*b420*/  ULDC.64 UR12, c[0x0][0xaf0] ;  /* 0x0002bc00000c7ab9 */ /* 0x000fe20000000a00 */
[----:B------:R-:W-:Y:S01]  /*b430*/  LOP3.LUT R36, R37, 0x380, RZ, 0xc0, !PT ;  /* 0x0000038025247812 */ /* 0x000fe200078ec0ff */
[--C-:B------:R-:W-:Y:S01]  /*b440*/  IMAD.X R73, RZ, RZ, R5.reuse, P2 ;  /* 0x000000ffff497224 */ /* 0x100fe200010e0605 */
[----:B------:R-:W-:Y:S01]  /*b450*/  LOP3.LUT R40, R41, 0x380, RZ, 0xc0, !PT ;  /* 0x0000038029287812 */ /* 0x000fe200078ec0ff */
[----:B------:R-:W5:Y:S01]  /*b460*/  LD.E.128 R8, desc[UR38][R8.64] ;  /* 0x0000002608087980 */ /* 0x000f62000c101d00 */
[----:B------:R-:W-:Y:S01]  /*b470*/  LOP3.LUT R44, R45, 0x380, RZ, 0xc0, !PT ;  /* 0x000003802d2c7812 */ /* 0x000fe200078ec0ff */
[----:B------:R-:W-:Y:S01]  /*b480*/  UIMAD UR4, UR4, UR12, URZ ;  /* 0x0000000c040472a4 */ /* 0x000fe2000f8e023f */
[----:B------:R-:W-:Y:S01]  /*b490*/  SHF.R.U64 R28, R28, 0x3, RZ ;  /* 0x000000031c1c7819 */ /* 0x000fe200000012ff */
[----:B------:R-:W-:Y:S01]  /*b4a0*/  @P1 IMAD.HI.U32 R20, R78, UR14, RZ ;  /* 0x0000000e4e141c27 */ /* 0x000fe2000f8e00ff */
[----:B------:R-:W-:Y:S01]  /*b4b0*/  SHF.R.U64 R32, R32, 0x3, RZ ;  /* 0x0000000320207819 */ /* 0x000fe200000012ff */
[----:B------:R-:W-:Y:S01]  /*b4c0*/  UIMAD.WIDE.U32 UR10, UR46, UR12, UR10 ;  /* 0x0000000c2e0a72a5 */ /* 0x000fe2000f8e000a */
[----:B------:R-:W-:Y:S01]  /*b4d0*/  SHF.R.U64 R36, R36, 0x3, RZ ;  /* 0x0000000324247819 */ /* 0x000fe200000012ff */
[----:B------:R-:W-:Y:S01]  /*b4e0*/  IMAD.MOV.U32 R3, RZ, RZ, R78 ;  /* 0x000000ffff037224 */ /* 0x000fe200078e004e */
[----:B------:R-:W-:Y:S01]  /*b4f0*/  SHF.R.U64 R40, R40, 0x3, RZ ;  /* 0x0000000328287819 */ /* 0x000fe200000012ff */
[----:B------:R-:W-:Y:S01]  /*b500*/  @UP1 ULDC UR12, c[0x0][0xbf0] ;  /* 0x0002fc00000c1ab9 */ /* 0x000fe20000000800 */
[----:B------:R-:W-:Y:S01]  /*b510*/  SHF.R.U64 R44, R44, 0x3, RZ ;  /* 0x000000032c2c7819 */ /* 0x000fe200000012ff */
[----:B------:R-:W-:Y:S01]  /*b520*/  UIMAD UR4, UR46, UR13, UR4 ;  /* 0x0000000d2e0472a4 */ /* 0x000fe2000f8e0204 */
        /* <DEDUP_REMOVED lines=10> */
[----:B------:R-:W-:Y:S01]  /*b5d0*/  @P1 SHF.R.U32.HI R3, RZ, UR12, R20 ;  /* 0x0000000cff031c19 */ /* 0x000fe20008011614 */
[----:B------:R-:W-:Y:S01]  /*b5e0*/  UIADD3 UR4, UR11, UR4, URZ ;  /* 0x000000040b047290 */ /* 0x000fe2000fffe03f */
[C---:B------:R-:W-:Y:S01]  /*b5f0*/  IADD3 R53, P0, R4.reuse, 0xa000, RZ ;  /* 0x0000a00004357810 */ /* 0x040fe20007f1e0ff */
[----:B------:R-:W-:Y:S01]  /*b600*/  IMAD.U32 R21, RZ, RZ, UR11 ;  /* 0x0000000bff157e24 */ /* 0x000fe2000f8e00ff */
[C---:B------:R-:W-:Y:S01]  /*b610*/  IADD3 R57, P6, R4.reuse, 0xb000, RZ ;  /* 0x0000b00004397810 */ /* 0x040fe20007fde0ff */
[----:B------:R-:W5:Y:S01]  /*b620*/  LD.E.128 R12, desc[UR38][R12.64] ;  /* 0x000000260c0c7980 */ /* 0x000f62000c101d00 */
[----:B------:R-:W-:-:S02]  /*b630*/  IADD3 R61, P5, R4, 0xc000, RZ ;  /* 0x0000c000043d7810 */ /* 0x000fc40007fbe0ff */
[C---:B------:R-:W-:Y:S01]  /*b640*/  IADD3 R65, P4, R4.reuse, 0xd000, RZ ;  /* 0x0000d00004417810 */ /* 0x040fe20007f9e0ff */
[----:B------:R-:W5:Y:S01]  /*b650*/  LD.E.128 R28, desc[UR38][R28.64] ;  /* 0x000000261c1c7980 */ /* 0x000f62000c101d00 */
[----:B------:R-:W-:Y:S01]  /*b660*/  IADD3 R69, P3, R4, 0xe000, RZ ;  /* 0x0000e00004457810 */ /* 0x000fe20007f7e0ff */
[--C-:B------:R-:W-:Y:S01]  /*b670*/  IMAD.MOV R77, RZ, RZ, -R3.reuse ;  /* 0x000000ffff4d7224 */ /* 0x100fe200078e0a03 */
[----:B------:R-:W-:Y:S01]  /*b680*/  SHF.R.S32.HI R76, RZ, 0x1f, R3 ;  /* 0x0000001fff4c7819 */ /* 0x000fe20000011403 */
[----:B------:R-:W-:Y:S01]  /*b690*/  IMAD.U32 R20, RZ, RZ, UR10 ;  /* 0x0000000aff147e24 */ /* 0x000fe2000f8e00ff */
[----:B------:R-:W-:Y:S01]  /*b6a0*/  LOP3.LUT R52, R53, 0x380, RZ, 0xc0, !PT ;  /* 0x0000038035347812 */ /* 0x000fe200078ec0ff */
[----:B------:R-:W-:Y:S01]  /*b6b0*/  ULDC.64 UR10, c[0x0][0xae0] ;  /* 0x0002b800000a7ab9 */ /* 0x000fe20000000a00 */
[----:B------:R-:W-:Y:S01]  /*b6c0*/  LOP3.LUT R56, R57, 0x380, RZ, 0xc0, !PT ;  /* 0x0000038039387812 */ /* 0x000fe200078ec0ff */
[----:B------:R-:W5:Y:S01]  /*b6d0*/  LD.E.128 R32, desc[UR38][R32.64] ;  /* 0x0000002620207980 */ /* 0x000f62000c101d00 */
[----:B------:R-:W-:-:S02]  /*b6e0*/  LOP3.LUT R60, R61, 0x380, RZ, 0xc0, !PT ;  /* 0x000003803d3c7812 */ /* 0x000fc400078ec0ff */
[----:B------:R-:W-:Y:S01]  /*b6f0*/  LOP3.LUT R64, R65, 0x380, RZ, 0xc0, !PT ;  /* 0x0000038041407812 */ /* 0x000fe200078ec0ff */
[----:B------:R-:W5:Y:S01]  /*b700*/  LD.E.128 R36, desc[UR38][R36.64] ;  /* 0x0000002624247980 */ /* 0x000f62000c101d00 */
        /* <DEDUP_REMOVED lines=49> */
[----:B------:R-:W-:Y:S01]  /*ba20*/  VIADD R84, R81, UR43 ;  /* 0x0000002b51547c36 */ /* 0x000fe20008000000 */
        /* <DEDUP_REMOVED lines=37> */
.L_x_13666:
[----:B------:R-:W-:Y:S05]  /*bc80*/  BSYNC B1 ;  /* 0x0000000000017941 */ /* 0x000fea0003800000 */
.L_x_13665:
        /* <DEDUP_REMOVED lines=21> */
.L_x_13668:
[----:B------:R-:W-:Y:S05]  /*bde0*/  BSYNC B1 ;  /* 0x0000000000017941 */ /* 0x000fea0003800000 */
.L_x_13667:
        /* <DEDUP_REMOVED lines=21> */
.L_x_13670:
[----:B------:R-:W-:Y:S05]  /*bf40*/  BSYNC B1 ;  /* 0x0000000000017941 */ /* 0x000fea0003800000 */
.L_x_13669:
[----:B0-----:R-:W-:Y:S01]  /*bf50*/  VIADD R3, R84, 0x60 ;  /* 0x0000006054037836 */ /* 0x001fe20000000000 */
[----:B--23--:R-:W0:Y:S04]  /*bf60*/  SHFL.IDX PT, R83, R83, 0x3, 0x181f ;  /* 0x00781f0053537f89 */ /* 0x00ce2800000e0000 */
[----:B------:R-:W-:Y:S01]  /*bf70*/  ISETP.GE.AND P0, PT, R3, UR9, PT ;  /* 0x0000000903007c0c */ /* 0x000fe2000bf06270 */
[----:B----4-:R4:W2:-:S12]  /*bf80*/  SHFL.IDX PT, R11, R82, 0x3, 0x181f ;  /* 0x00781f00520b7f89 */ /* 0x01089800000e0000 */
[----:B----4-:R-:W-:Y:S05]  /*bf90*/  @P0 BRA `(.L_x_13671) ;  /* 0x00000024006c0947 */ /* 0x010fea0003800000 */
[----:B------:R-:W-:Y:S02]  /*bfa0*/  ULDC UR4, c[0x0][0xac8] ;  /* 0x0002b20000047ab9 */ /* 0x000fe40000000800 */
[----:B------:R-:W-:Y:S02]  /*bfb0*/  ISETP.GE.AND P3, PT, R0, UR4, PT ;  /* 0x0000000400007c0c */ /* 0x000fe4000bf66270 */
[----:B------:R-:W-:Y:S02]  /*bfc0*/  ISETP.GE.AND P4, PT, R86, UR4, PT ;  /* 0x0000000456007c0c */ /* 0x000fe4000bf86270 */
[----:B------:R-:W-:-:S09]  /*bfd0*/  ISETP.GE.AND P5, PT, R88, UR4, PT ;  /* 0x0000000458007c0c */ /* 0x000fd2000bfa6270 */
[-C--:B--2---:R-:W-:Y:S02]  /*bfe0*/  @!P3 LEA R4, P0, R0, R11.reuse, 0x1 ;  /* 0x0000000b0004b211 */ /* 0x084fe400078008ff */
        /* <DEDUP_REMOVED lines=10> */
[----:B----4-:R-:W-:-:S04]  /*c090*/  LEA R4, P0, R90, R11, 0x1 ;  /* 0x0000000b5a047211 */ /* 0x010fc800078008ff */
[----:B------:R-:W-:-:S05]  /*c0a0*/  LEA.HI.X R5, R90, R83, R89, 0x1, P0 ;  /* 0x000000535a057211 */ /* 0x000fca00000f0c59 */
[----:B------:R0:W-:Y:S01]  /*c0b0*/  ST.E.128 desc[UR38][R4.64], R72 ;  /* 0x0000004804007985 */ /* 0x0001e2000c101d26 */
[----:B------:R-:W-:Y:S05]  /*c0c0*/  BRA `(.L_x_13671) ;  /* 0x0000002400207947 */ /* 0x000fea0003800000 */
.L_x_13664:
        /* <DEDUP_REMOVED lines=44> */
[----:B------:R-:W-:Y:S01]  /*c390*/  IMAD R6, R4, UR12, RZ ;  /* 0x0000000c04067c24 */ /* 0x000fe2000f8e02ff */
[----:B------:R-:W-:Y:S01]  /*c3a0*/  SHF.R.S32.HI R164, RZ, 0x1f, R222 ;  /* 0x0000001fffa47819 */ /* 0x000fe200000114de */
[----:B------:R-:W-:Y:S01]  /*c3b0*/  IMAD.U32 R4, RZ, RZ, UR10 ;  /* 0x0000000aff047e24 */ /* 0x000fe2000f8e00ff */
[----:B------:R-:W-:Y:S01]  /*c3c0*/  ULDC.64 UR10, c[0x0][0xb28] ;  /* 0x0002ca00000a7ab9 */ /* 0x000fe20000000a00 */
[----:B------:R-:W-:-:S02]  /*c3d0*/  IMAD.U32 R5, RZ, RZ, UR42 ;  /* 0x0000002aff057e24 */ /* 0x000fc4000f8e00ff */
        /* <DEDUP_REMOVED lines=21> */
[-C--:B-1----:R-:W-:Y:S02]  /*c530*/  @!P4 LEA R6, P2, R222, R4.reuse, 0x2 ;  /* 0x00000004de06c211 */ /* 0x082fe400078410ff */
[C---:B------:R-:W-:Y:S02]  /*c540*/  @!P3 LEA R8, P6, R221.reuse, R4, 0x2 ;  /* 0x00000004dd08b211 */ /* 0x040fe400078c10ff */
        /* <DEDUP_REMOVED lines=9> */
[-C--:B-1----:R-:W-:Y:S01]  /*c5e0*/  @!P0 LEA R6, P6, R220, R4.reuse, 0x2 ;  /* 0x00000004dc068211 */ /* 0x082fe200078c10ff */
        /* <DEDUP_REMOVED lines=92> */
[CC--:B---3--:R-:W-:Y:S01]  /*cbb0*/  @!P2 LEA R10, P5, R19.reuse, R4.reuse, 0x2 ;  /* 0x00000004130aa211 */ /* 0x0c8fe200078a10ff */
[----:B-1----:R-:W-:Y:S01]  /*cbc0*/  VIADD R25, R2, 0xf8 ;  /* 0x000000f802197836 */ /* 0x002fe20000000000 */
        /* <DEDUP_REMOVED lines=9> */
[----:B--2---:R-:W-:Y:S02]  /*cc60*/  SHF.R.S32.HI R7, RZ, 0x1f, R13 ;  /* 0x0000001fff077819 */ /* 0x004fe4000001140d */
[CC--:B------:R-:W-:Y:S01]  /*cc70*/  @!P4 LEA R6, P5, R13.reuse, R4.reuse, 0x2 ;  /* 0x000000040d06c211 */ /* 0x0c0fe200078a10ff */
[----:B------:R3:W-:Y:S01]  /*cc80*/  @!P0 ST.E.64 desc[UR38][R20.64], R136 ;  /* 0x0000008814008985 */ /* 0x0007e2000c101b26 */
[----:B----4-:R-:W-:Y:S02]  /*cc90*/  SHF.R.S32.HI R9, RZ, 0x1f, R29 ;  /* 0x0000001fff097819 */ /* 0x010fe4000001141d */
[----:B------:R-:W-:Y:S02]  /*cca0*/  @!P4 LEA.HI.X R7, R13, R5, R7, 0x2, P5 ;  /* 0x000000050d07c211 */ /* 0x000fe400028f1407 */
[----:B------:R-:W-:-:S02]  /*ccb0*/  @!P3 LEA R8, P5, R29, R4, 0x2 ;  /* 0x000000041d08b211 */ /* 0x000fc400078a10ff */
[----:B------:R-:W-:Y:S01]  /*ccc0*/  SHF.R.S32.HI R13, RZ, 0x1f, R25 ;  /* 0x0000001fff0d7819 */ /* 0x000fe20000011419 */
[----:B------:R3:W-:Y:S01]  /*ccd0*/  @!P4 ST.E.64 desc[UR38][R6.64], R140 ;  /* 0x0000008c0600c985 */ /* 0x0007e2000c101b26 */
[----:B------:R-:W-:Y:S02]  /*cce0*/  @!P3 LEA.HI.X R9, R29, R5, R9, 0x2, P5 ;  /* 0x000000051d09b211 */ /* 0x000fe400028f1409 */
[----:B------:R-:W-:-:S03]  /*ccf0*/  @!P6 LEA R4, P5, R25, R4, 0x2 ;  /* 0x000000041904e211 */ /* 0x000fc600078a10ff */
[----:B------:R3:W-:Y:S01]  /*cd00*/  @!P3 ST.E.64 desc[UR38][R8.64], R144 ;  /* 0x000000900800b985 */ /* 0x0007e2000c101b26 */
[----:B------:R-:W-:-:S05]  /*cd10*/  @!P6 LEA.HI.X R5, R25, R5, R13, 0x2, P5 ;  /* 0x000000051905e211 */ /* 0x000fca00028f140d */
[----:B------:R3:W-:Y:S04]  /*cd20*/  @!P6 ST.E.64 desc[UR38][R4.64], R148 ;  /* 0x000000940400e985 */ /* 0x0007e8000c101b26 */
.L_x_13673:
[----:B------:R-:W-:Y:S05]  /*cd30*/  BSYNC B1 ;  /* 0x0000000000017941 */ /* 0x000fea0003800000 */
.L_x_13672:
[----:B------:R-:W-:Y:S01]  /*cd40*/  ISETP.GE.AND P0, PT, R0, UR9, PT ;  /* 0x0000000900007c0c */ /* 0x000fe2000bf06270 */
[----:B--23--:R2:W3:Y:S04]  /*cd50*/  SHFL.IDX PT, R5, R12, 0x1, 0x1c1f ;  /* 0x003c1f000c057f89 */ /* 0x00c4e800000e0000 */
[----:B-1----:R2:W1:Y:S08]  /*cd60*/  SHFL.IDX PT, R4, R3, 0x1, 0x1c1f ;  /* 0x003c1f0003047f89 */ /* 0x00247000000e0000 */
[----:B--2---:R-:W-:Y:S05]  /*cd70*/  @P0 BRA `(.L_x_13671) ;  /* 0x0000001400f40947 */ /* 0x004fea0003800000 */
[----:B------:R-:W-:Y:S01]  /*cd80*/  ULDC UR4, c[0x0][0xac8] ;  /* 0x0002b20000047ab9 */ /* 0x000fe20000000800 */
[----:B------:R-:W-:Y:S01]  /*cd90*/  VIADD R25, R2, 0xe8 ;  /* 0x000000e802197836 */ /* 0x000fe20000000000 */
[----:B------:R-:W-:Y:S01]  /*cda0*/  ISETP.GE.AND P5, PT, R222, UR4, PT ;  /* 0x00000004de007c0c */ /* 0x000fe2000bfa6270 */
[C---:B0-----:R-:W-:Y:S01]  /*cdb0*/  VIADD R3, R2.reuse, 0xf0 ;  /* 0x000000f002037836 */ /* 0x041fe20000000000 */
[----:B------:R-:W-:Y:S02]  /*cdc0*/  ISETP.GE.AND P4, PT, R2, UR4, PT ;  /* 0x0000000402007c0c */ /* 0x000fe4000bf86270 */
[----:B------:R-:W-:Y:S02]  /*cdd0*/  ISETP.GE.AND P2, PT, R221, UR4, PT ;  /* 0x00000004dd007c0c */ /* 0x000fe4000bf46270 */
[----:B------:R-:W-:Y:S02]  /*cde0*/  ISETP.GE.AND P1, PT, R220, UR4, PT ;  /* 0x00000004dc007c0c */ /* 0x000fe4000bf26270 */
[----:B------:R-:W-:-:S02]  /*cdf0*/  ISETP.GE.AND P0, PT, R219, UR4, PT ;  /* 0x00000004db007c0c */ /* 0x000fc4000bf06270 */
[----:B------:R-:W-:-:S03]  /*ce00*/  SHF.R.S32.HI R0, RZ, 0x1f, R25 ;  /* 0x0000001fff007819 */ /* 0x000fc60000011419 */
[-C--:B-1----:R-:W-:Y:S02]  /*ce10*/  @!P5 LEA R8, P3, R222, R4.reuse, 0x2 ;  /* 0x00000004de08d211 */ /* 0x082fe400078610ff */
        /* <DEDUP_REMOVED lines=78> */
[C---:B----4-:R-:W-:Y:S02]  /*d300*/  @!P2 LEA R12, P3, R202.reuse, R4, 0x2 ;  /* 0x00000004ca0ca211 */ /* 0x050fe400078610ff */
[----:B------:R-:W-:Y:S02]  /*d310*/  ISETP.GE.AND P5, PT, R23, UR4, PT ;  /* 0x0000000417007c0c */ /* 0x000fe4000bfa6270 */
[-C--:B------:R-:W-:Y:S02]  /*d320*/  @!P0 LEA.HI.X R11, R203, R5.reuse, R231, 0x2, P6 ;  /* 0x00000005cb0b8211 */ /* 0x080fe400030f14e7 */
[----:B------:R-:W-:-:S02]  /*d330*/  @!P2 LEA.HI.X R13, R202, R5, R230, 0x2, P3 ;  /* 0x00000005ca0da211 */ /* 0x000fc400018f14e6 */
[----:B------:R-:W-:Y:S01]  /*d340*/  ISETP.GE.AND P3, PT, R22, UR4, PT ;  /* 0x0000000416007c0c */ /* 0x000fe2000bf66270 */
[----:B------:R4:W-:Y:S01]  /*d350*/  @!P0 ST.E.64 desc[UR38][R10.64], R106 ;  /* 0x0000006a0a008985 */ /* 0x0009e2000c101b26 */
[CC--:B--2---:R-:W-:Y:S02]  /*d360*/  @!P1 LEA R14, P6, R201.reuse, R4.reuse, 0x2 ;  /* 0x00000004c90e9211 */ /* 0x0c4fe400078c10ff */
[CC--:B---3--:R-:W-:Y:S01]  /*d370*/  @!P4 LEA R6, P0, R200.reuse, R4.reuse, 0x2 ;  /* 0x00000004c806c211 */ /* 0x0c8fe200078010ff */
[----:B------:R-:W-:Y:S01]  /*d380*/  @!P2 ST.E.64 desc[UR38][R12.64], R110 ;  /* 0x0000006e0c00a985 */ /* 0x000fe2000c101b26 */
[-C--:B------:R-:W-:Y:S02]  /*d390*/  @!P1 LEA.HI.X R15, R201, R5.reuse, R229, 0x2, P6 ;  /* 0x00000005c90f9211 */ /* 0x080fe400030f14e5 */
[----:B------:R-:W-:Y:S02]  /*d3a0*/  @!P4 LEA.HI.X R7, R200, R5, R228, 0x2, P0 ;  /* 0x00000005c807c211 */ /* 0x000fe400000f14e4 */
[----:B------:R-:W-:Y:S01]  /*d3b0*/  ISETP.GE.AND P0, PT, R19, UR4, PT ;  /* 0x0000000413007c0c */ /* 0x000fe2000bf06270 */
[----:B------:R-:W-:Y:S01]  /*d3c0*/  @!P1 ST.E.64 desc[UR38][R14.64], R114 ;  /* 0x000000720e009985 */ /* 0x000fe2000c101b26 */
[----:B0-----:R-:W-:-:S02]  /*d3d0*/  @!P5 LEA R8, P6, R23, R4, 0x2 ;  /* 0x000000041708d211 */ /* 0x001fc400078c10ff */
[----:B-1----:R-:W-:Y:S01]  /*d3e0*/  @!P3 LEA R20, P2, R22, R4, 0x2 ;  /* 0x000000041614b211 */ /* 0x002fe200078410ff */
[----:B------:R0:W-:Y:S01]  /*d3f0*/  @!P4 ST.E.64 desc[UR38][R6.64], R118 ;  /* 0x000000760600c985 */ /* 0x0001e2000c101b26 */
[-C--:B------:R-:W-:Y:S02]  /*d400*/  @!P5 LEA.HI.X R9, R23, R5.reuse, R227, 0x2, P6 ;  /* 0x000000051709d211 */ /* 0x080fe400030f14e3 */
[----:B------:R-:W-:Y:S02]  /*d410*/  ISETP.GE.AND P4, PT, R18, UR4, PT ;  /* 0x0000000412007c0c */ /* 0x000fe4000bf86270 */
[----:B------:R-:W-:Y:S01]  /*d420*/  ISETP.GE.AND P1, PT, R25, UR4, PT ;  /* 0x0000000419007c0c */ /* 0x000fe2000bf26270 */
[----:B------:R1:W-:Y:S01]  /*d430*/  @!P5 ST.E.64 desc[UR38][R8.64], R122 ;  /* 0x0000007a0800d985 */ /* 0x0003e2000c101b26 */
[----:B------:R-:W-:Y:S02]  /*d440*/  @!P3 LEA.HI.X R21, R22, R5, R226, 0x2, P2 ;  /* 0x000000051615b211 */ /* 0x000fe400010f14e2 */
[----:B------:R-:W-:-:S02]  /*d450*/  ISETP.GE.AND P2, PT, R3, UR4, PT ;  /* 0x0000000403007c0c */ /* 0x000fc4000bf46270 */
[----:B------:R-:W-:Y:S01]  /*d460*/  ISETP.GE.AND P5, PT, R17, UR4, PT ;  /* 0x0000000411007c0c */ /* 0x000fe2000bfa6270 */
[----:B------:R2:W-:Y:S01]  /*d470*/  @!P3 ST.E.64 desc[UR38][R20.64], R126 ;  /* 0x0000007e1400b985 */ /* 0x0005e2000c101b26 */
[----:B----4-:R-:W-:-:S04]  /*d480*/  @!P0 LEA R10, P6, R19, R4, 0x2 ;  /* 0x00000004130a8211 */ /* 0x010fc800078c10ff */
[-C--:B------:R-:W-:Y:S02]  /*d490*/  @!P0 LEA.HI.X R11, R19, R5.reuse, R225, 0x2, P6 ;  /* 0x00000005130b8211 */ /* 0x080fe400030f14e1 */
[CC--:B0-----:R-:W-:Y:S02]  /*d4a0*/  @!P4 LEA R6, P6, R18.reuse, R4.reuse, 0x2 ;  /* 0x000000041206c211 */ /* 0x0c1fe400078c10ff */
[CC--:B------:R-:W-:Y:S01]  /*d4b0*/  @!P1 LEA R12, P3, R25.reuse, R4.reuse, 0x2 ;  /* 0x00000004190c9211 */ /* 0x0c0fe200078610ff */
[----:B------:R2:W-:Y:S01]  /*d4c0*/  @!P0 ST.E.64 desc[UR38][R10.64], R130 ;  /* 0x000000820a008985 */ /* 0x0005e2000c101b26 */
[-C--:B------:R-:W-:Y:S02]  /*d4d0*/  @!P4 LEA.HI.X R7, R18, R5.reuse, R224, 0x2, P6 ;  /* 0x000000051207c211 */ /* 0x080fe400030f14e0 */
[----:B------:R-:W-:Y:S02]  /*d4e0*/  @!P1 LEA.HI.X R13, R25, R5, R0, 0x2, P3 ;  /* 0x00000005190d9211 */ /* 0x000fe400018f1400 */
[----:B-1----:R-:W-:Y:S01]  /*d4f0*/  SHF.R.S32.HI R9, RZ, 0x1f, R3 ;  /* 0x0000001fff097819 */ /* 0x002fe20000011403 */
[----:B------:R2:W-:Y:S01]  /*d500*/  @!P4 ST.E.64 desc[UR38][R6.64], R134 ;  /* 0x000000860600c985 */ /* 0x0005e2000c101b26 */
[----:B------:R-:W-:-:S02]  /*d510*/  @!P2 LEA R14, P6, R3, R4, 0x2 ;  /* 0x00000004030ea211 */ /* 0x000fc400078c10ff */
[----:B------:R-:W-:Y:S02]  /*d520*/  SHF.R.S32.HI R0, RZ, 0x1f, R17 ;  /* 0x0000001fff007819 */ /* 0x000fe40000011411 */
[----:B------:R-:W-:Y:S02]  /*d530*/  @!P5 LEA R8, P3, R17, R4, 0x2 ;  /* 0x000000041108d211 */ /* 0x000fe400078610ff */
[-C--:B------:R-:W-:Y:S01]  /*d540*/  @!P2 LEA.HI.X R15, R3, R5.reuse, R9, 0x2, P6 ;  /* 0x00000005030fa211 */ /* 0x080fe200030f1409 */
[----:B------:R-:W-:Y:S01]  /*d550*/  VIADD R3, R2, 0xf8 ;  /* 0x000000f802037836 */ /* 0x000fe20000000000 */
[----:B------:R-:W-:-:S04]  /*d560*/  @!P5 LEA.HI.X R9, R17, R5, R0, 0x2, P3 ;  /* 0x000000051109d211 */ /* 0x000fc800018f1400 */
        /* <DEDUP_REMOVED lines=10> */
.L_x_13662:
        /* <DEDUP_REMOVED lines=33> */
.L_x_13674:
        /* <DEDUP_REMOVED lines=57> */
.L_x_13676:
[----:B------:R-:W-:Y:S05]  /*dbb0*/  BSYNC B1 ;  /* 0x0000000000017941 */ /* 0x000fea0003800000 */
.L_x_13675:
        /* <DEDUP_REMOVED lines=14> */
[----:B------:R-:W-:-:S03]  /*dca0*/  UIADD3 UR9, UR9, UR10, URZ ;  /* 0x0000000a09097290 */ /* 0x000fc6000fffe03f */
[----:B------:R-:W-:Y:S01]  /*dcb0*/  IMAD R3, R10, 0x20, R13 ;  /* 0x000000200a037824 */ /* 0x000fe200078e020d */
[----:B------:R-:W-:Y:S02]  /*dcc0*/  ULDC.64 UR10, c[0x0][0xae8] ;  /* 0x0002ba00000a7ab9 */ /* 0x000fe40000000a00 */
[----:B------:R-:W-:Y:S01]  /*dcd0*/  UIMAD.WIDE.U32 UR8, UR44, UR10, UR8 ;  /* 0x0000000a2c0872a5 */ /* 0x000fe2000f8e0008 */
[----:B------:R-:W-:Y:S01]  /*dce0*/  VIADD R8, R3, UR43 ;  /* 0x0000002b03087c36 */ /* 0x000fe20008000000 */
[----:B-1----:R-:W-:Y:S02]  /*dcf0*/  ISETP.NE.AND P0, PT, R11, 0x1, PT ;  /* 0x000000010b00780c */ /* 0x002fe40003f05270 */
[----:B------:R-:W-:Y:S01]  /*dd00*/  UIMAD UR9, UR44, UR11, UR9 ;  /* 0x0000000b2c0972a4 */ /* 0x000fe2000f8e0209 */
[----:B------:R-:W-:Y:S02]  /*dd10*/  IMAD.MOV.U32 R3, RZ, RZ, R8 ;  /* 0x000000ffff037224 */ /* 0x000fe400078e0008 */
[----:B------:R-:W-:-:S02]  /*dd20*/  ULDC.64 UR10, c[0x0][0xaf0] ;  /* 0x0002bc00000a7ab9 */ /* 0x000fc40000000a00 */
        /* <DEDUP_REMOVED lines=21> */
[----:B-----5:R-:W-:Y:S02]  /*de80*/  IMAD R11, R0, R11, RZ ;  /* 0x0000000b000b7224 */ /* 0x020fe400078e02ff */
[----:B------:R-:W-:-:S02]  /*de90*/  IMAD.IADD R5, R5, 0x1, R9 ;  /* 0x0000000105057824 */ /* 0x000fc400078e0209 */
        /* <DEDUP_REMOVED lines=15> */
[----:B------:R0:W1:Y:S01]  /*df90*/  SHFL.IDX PT, R4, R6, RZ, 0x181f ;  /* 0x00181fff06047589 */ /* 0x00006200000e0000 */
[----:B------:R-:W-:Y:S01]  /*dfa0*/  VIADD R13, R7, 0x80 ;  /* 0x00000080070d7836 */ /* 0x000fe20000000000 */
[----:B------:R-:W-:-:S02]  /*dfb0*/  SHF.R.S32.HI R20, RZ, 0x1f, R7 ;  /* 0x0000001fff147819 */ /* 0x000fc40000011407 */
[----:B------:R0:W2:Y:S01]  /*dfc0*/  SHFL.IDX PT, R0, R3, RZ, 0x181f ;  /* 0x00181fff03007589 */ /* 0x0000a200000e0000 */
        /* <DEDUP_REMOVED lines=21> */
.L_x_13678:
[----:B------:R-:W-:Y:S05]  /*e120*/  BSYNC B1 ;  /* 0x0000000000017941 */ /* 0x000fea0003800000 */
.L_x_13677:
        /* <DEDUP_REMOVED lines=21> */
.L_x_13680:
[----:B------:R-:W-:Y:S05]  /*e280*/  BSYNC B1 ;  /* 0x0000000000017941 */ /* 0x000fea0003800000 */
.L_x_13679:
        /* <DEDUP_REMOVED lines=21> */
.L_x_13682:
[----:B------:R-:W-:Y:S05]  /*e3e0*/  BSYNC B1 ;  /* 0x0000000000017941 */ /* 0x000fea0003800000 */
.L_x_13681:
        /* <DEDUP_REMOVED lines=10> */
[----:B---3--:R-:W-:-:S04]  /*e490*/  @!P3 LEA R6, P4, R7, R4, 0x1 ;  /* 0x000000040706b211 */ /* 0x008fc800078808ff */
[-C--:B--2---:R-:W-:Y:S02]  /*e4a0*/  @!P3 LEA.HI.X R7, R7, R3.reuse, R20, 0x1, P4 ;  /* 0x000000030707b211 */ /* 0x084fe400020f0c14 */
        /* <DEDUP_REMOVED lines=10> */
.L_x_13671:
[----:B------:R-:W-:Y:S05]  /*e550*/  BSYNC B0 ;  /* 0x0000000000007941 */ /* 0x000fea0003800000 */
.L_x_13661:
[----:B------:R-:W-:Y:S02]  /*e560*/  ULDC UR4, c[0x0][0xc3c] ;  /* 0x00030f0000047ab9 */ /* 0x000fe40000000800 */
[----:B------:R-:W-:-:S06]  /*e570*/  UISETP.GE.AND UP0, UPT, UR7, UR4, UPT ;  /* 0x000000040700728c */ /* 0x000fcc000bf06270 */
[----:B------:R-:W-:-:S13]  /*e580*/  PLOP3.LUT P0, PT, PT, PT, UP0, 0x80, 0x0 ;  /* 0x000000000000781c */ /* 0x000fda0003f0f008 */
[----:B------:R-:W-:Y:S05]  /*e590*/  @!P0 BRA `(.L_x_13683) ;  /* 0xffffff2800e08947 */ /* 0x000fea000383ffff */
[----:B------:R-:W-:Y:S05]  /*e5a0*/  EXIT ;  /* 0x000000000000794d */ /* 0x000fea0003800000 */
.L_x_13624:
        /* <DEDUP_REMOVED lines=20> */
.L_x_13684:
        /* <DEDUP_REMOVED lines=43> */
.L_x_13688:
        /* <DEDUP_REMOVED lines=39> */
.L_x_13686:
        /* <DEDUP_REMOVED lines=12> */
.L_x_13689:
        /* <DEDUP_REMOVED lines=63> */
.L_x_13690:
        /* <DEDUP_REMOVED lines=61> */
.L_x_13691:
[----:B01----:R-:W-:-:S05]  /*f490*/  LOP3.LUT R3, RZ, R2, RZ, 0x33, !PT ;  /* 0x00000002ff037212 */ /* 0x003fca00078e33ff */
[----:B------:R-:W-:-:S05]  /*f4a0*/  IMAD.IADD R2, R4, 0x1, R3 ;  /* 0x0000000104027824 */ /* 0x000fca00078e0203 */
[----:B------:R1:W-:Y:S01]  /*f4b0*/  STL [R1+0x4], R2 ;  /* 0x0000040201007387 */ /* 0x0003e20000100800 */
[----:B------:R-:W-:Y:S05]  /*f4c0*/  BRA `(.L_x_13692) ;  /* 0x0000000000107947 */ /* 0x000fea0003800000 */
.L_x_13687:
[----:B------:R-:W-:Y:S01]  /*f4d0*/  IMAD.U32 R2, RZ, RZ, UR6 ;  /* 0x00000006ff027e24 */ /* 0x000fe2000f8e00ff */
[----:B------:R0:W-:Y:S04]  /*f4e0*/  STL [R1+0x4], RZ ;  /* 0x000004ff01007387 */ /* 0x0001e80000100800 */
[----:B------:R0:W-:Y:S04]  /*f4f0*/  STL [R1+0x8], RZ ;  /* 0x000008ff01007387 */ /* 0x0001e80000100800 */
[----:B------:R0:W-:Y:S02]  /*f500*/  STL [R1], R2 ;  /* 0x0000000201007387 */ /* 0x0001e40000100800 */
.L_x_13692:
        /* <DEDUP_REMOVED lines=10> */
.L_x_13685:
        /* <DEDUP_REMOVED lines=9> */
[C---:B----4-:R-:W-:Y:S01]  /*f640*/  IMAD.SHL.U32 R0, R6.reuse, 0x8, RZ ;  /* 0x0000000806007824 */ /* 0x050fe200078e00ff */
[----:B------:R-:W-:Y:S01]  /*f650*/  LOP3.LUT R4, R6, 0x7f, RZ, 0xc0, !PT ;  /* 0x0000007f06047812 */ /* 0x000fe200078ec0ff */
[----:B------:R-:W-:Y:S01]  /*f660*/  UMOV UR4, 0x400 ;  /* 0x0000040000047882 */ /* 0x000fe20000000000 */
[----:B------:R-:W-:Y:S01]  /*f670*/  BSSY B8, `(.L_x_13693) ;  /* 0x00005a3000087945 */ /* 0x000fe20003800000 */
[----:B------:R-:W-:Y:S01]  /*f680*/  IMAD.MOV.U32 R19, RZ, RZ, RZ ;  /* 0x000000ffff137224 */ /* 0x000fe200078e00ff */
[----:B------:R-:W-:Y:S01]  /*f690*/  LOP3.LUT R3, R0, 0x1f8, RZ, 0xc0, !PT ;  /* 0x000001f800037812 */ /* 0x000fe200078ec0ff */
[----:B01----:R-:W-:Y:S01]  /*f6a0*/  IMAD.SHL.U32 R2, R4, 0x8, RZ ;  /* 0x0000000804027824 */ /* 0x003fe200078e00ff */
        /* <DEDUP_REMOVED lines=14> */
.L_x_13797:
[----:B0-2---:R-:W2:Y:S01]  /*f790*/  LDL R0, [R1+0xc] ;  /* 0x00000c0001007983 */ /* 0x005ea20000100800 */
        /* <DEDUP_REMOVED lines=8> */
[----:B---3--:R-:W2:Y:S01]  /*f820*/  LDG.E R11, desc[UR38][R2.64] ;  /* 0x00000026020b7981 */ /* 0x008ea2000c1e1900 */
        /* <DEDUP_REMOVED lines=46> */
.L_x_13694:
        /* <DEDUP_REMOVED lines=18> */
.L_x_13695:
[----:B------:R-:W-:Y:S05]  /*fc30*/  @!P0 BRA `(.L_x_13696) ;  /* 0x00000000000c8947 */ /* 0x000fea0003800000 */
[----:B------:R-:W3:Y:S04]  /*fc40*/  LDG.E R6, desc[UR38][R4.64] ;  /* 0x0000002604067981 */ /* 0x000ee8000c1e1900 */
[----:B------:R-:W3:Y:S02]  /*fc50*/  LDG.E R4, desc[UR38][R4.64+0x4] ;  /* 0x0000042604047981 */ /* 0x000ee4000c1e1900 */
[----:B---3--:R-:W-:-:S07]  /*fc60*/  IMAD.IADD R6, R4, 0x1, -R6 ;  /* 0x0000000104067824 */ /* 0x008fce00078e0a06 */
.L_x_13696:
        /* <DEDUP_REMOVED lines=12> */
[----:B--2---:R-:W-:Y:S01]  /*fd30*/  @P0 SHF.R.U32.HI R0, RZ, R4, R3 ;  /* 0x00000004ff000219 */ /* 0x004fe20000011603 */
[C---:B------:R-:W-:Y:S01]  /*fd40*/  VIADD R4, R6.reuse, 0x5f ;  /* 0x0000005f06047836 */ /* 0x040fe20000000000 */
[----:B------:R-:W-:Y:S02]  /*fd50*/  IADD3 R6, R6, 0x60, -R9 ;  /* 0x0000006006067810 */ /* 0x000fe40007ffe809 */
[----:B-1----:R-:W-:Y:S01]  /*fd60*/  LOP3.LUT R9, R2, 0xff, RZ, 0xc0, !PT ;  /* 0x000000ff02097812 */ /* 0x002fe200078ec0ff */
[----:B------:R-:W-:-:S04]  /*fd70*/  IMAD.HI R4, R4, 0x2aaaaaab, RZ ;  /* 0x2aaaaaab04047827 */ /* 0x000fc800078e02ff */
[----:B------:R-:W-:Y:S01]  /*fd80*/  IMAD.IADD R0, R6, 0x1, R0 ;  /* 0x0000000106007824 */ /* 0x000fe200078e0200 */
[----:B------:R-:W-:-:S03]  /*fd90*/  SHF.R.U32.HI R3, RZ, 0x1f, R4 ;  /* 0x0000001fff037819 */ /* 0x000fc60000011604 */
[----:B------:R-:W-:Y:S01]  /*fda0*/  IMAD.HI R0, R0, 0x2aaaaaab, RZ ;  /* 0x2aaaaaab00007827 */ /* 0x000fe200078e02ff */
[----:B------:R-:W-:-:S04]  /*fdb0*/  LEA.HI.SX32 R4, R4, R3, 0x1c ;  /* 0x0000000304047211 */ /* 0x000fc800078fe2ff */
[----:B------:R-:W-:-:S04]  /*fdc0*/  SHF.R.U32.HI R3, RZ, 0x1f, R0 ;  /* 0x0000001fff037819 */ /* 0x000fc80000011600 */
[----:B------:R-:W-:Y:S02]  /*fdd0*/  LEA.HI.SX32 R3, R0, R3, 0x1c ;  /* 0x0000000300037211 */ /* 0x000fe400078fe2ff */
[----:B------:R-:W-:Y:S02]  /*fde0*/  SHF.R.U32.HI R0, RZ, 0x10, R2 ;  /* 0x00000010ff007819 */ /* 0x000fe40000011602 */
[----:B------:R-:W-:Y:S02]  /*fdf0*/  VIMNMX R8, R4, R3, PT ;  /* 0x0000000304087248 */ /* 0x000fe40003fe0100 */
[----:B------:R-:W-:Y:S02]  /*fe00*/  ISETP.NE.AND P0, PT, R0, RZ, PT ;  /* 0x000000ff0000720c */ /* 0x000fe40003f05270 */
[----:B------:R-:W-:Y:S01]  /*fe10*/  ISETP.GE.AND P1, PT, R8, 0x1, PT ;  /* 0x000000010800780c */ /* 0x000fe20003f26270 */
[----:B------:R0:W-:Y:S04]  /*fe20*/  STL [R1+0x34], R8 ;  /* 0x0000340801007387 */ /* 0x0001e80000100800 */
[----:B------:R0:W-:Y:S04]  /*fe30*/  STL [R1+0x40], R5 ;  /* 0x0000400501007387 */ /* 0x0001e80000100800 */
[----:B------:R0:W-:Y:S02]  /*fe40*/  STL [R1+0x58], R9 ;  /* 0x0000580901007387 */ /* 0x0001e40000100800 */
[----:B------:R-:W1:Y:S02]  /*fe50*/  @!P0 LDC R0, c[0x0][0x9f0] ;  /* 0x00027c00ff008b82 */ /* 0x000e640000000800 */
        /* <DEDUP_REMOVED lines=29> */
.L_x_13698:
[----:B------:R-:W-:Y:S05]  /*10030*/  BSYNC B0 ;  /* 0x0000000000007941 */ /* 0x000fea0003800000 */
.L_x_13697:
        /* <DEDUP_REMOVED lines=18> */
[----:B-1----:R-:W4:Y:S01]  /*10160*/  @P0 ATOMG.E.ADD.STRONG.GPU PT, R3, desc[UR38][R2.64], R5 ;  /* 0x00000005020309a8 */ /* 0x002f2200081ee1e6 */
[----:B------:R-:W0:Y:S02]  /*10170*/  S2R R4, SR_LTMASK ;  /* 0x0000000000047919 */ /* 0x000e240000003900 */
[----:B0-----:R-:W-:-:S04]  /*10180*/  LOP3.LUT R4, R4, UR4, RZ, 0xc0, !PT ;  /* 0x0000000404047c12 */ /* 0x001fc8000f8ec0ff */
[----:B---3--:R-:W0:Y:S01]  /*10190*/  POPC R7, R4 ;  /* 0x0000000400077309 */ /* 0x008e220000000000 */
[----:B----4-:R-:W0:Y:S02]  /*101a0*/  SHFL.IDX PT, R0, R3, R0, 0x1f ;  /* 0x00001f0003007589 */ /* 0x010e2400000e0000 */
[----:B0-----:R-:W-:-:S05]  /*101b0*/  IADD3 R0, R0, UR37, R7 ;  /* 0x0000002500007c10 */ /* 0x001fca000fffe007 */
[----:B------:R4:W-:Y:S01]  /*101c0*/  STL [R1], R0 ;  /* 0x0000000001007387 */ /* 0x0009e20000100800 */
[----:B------:R-:W-:Y:S05]  /*101d0*/  BRA `(.L_x_13701) ;  /* 0x0000003c00347947 */ /* 0x000fea0003800000 */
.L_x_13700:
        /* <DEDUP_REMOVED lines=20> */
.L_x_13703:
[----:B------:R-:W-:Y:S05]  /*10320*/  BSYNC B6 ;  /* 0x0000000000067941 */ /* 0x000fea0003800000 */
.L_x_13702:
        /* <DEDUP_REMOVED lines=20> */
.L_x_13706:
        /* <DEDUP_REMOVED lines=16> */
.L_x_13705:
[----:B------:R-:W-:Y:S05]  /*10570*/  BSYNC B6 ;  /* 0x0000000000067941 */ /* 0x000fea0003800000 */
.L_x_13704:
        /* <DEDUP_REMOVED lines=24> */
.L_x_13813:
[----:B0-----:R-:W3:Y:S01]  /*10700*/  LDL.LU R4, [R1+0x14] ;  /* 0x0000140001047983 */ /* 0x001ee20000300800 */
[----:B------:R-:W-:Y:S02]  /*10710*/  PLOP3.LUT P1, PT, PT, PT, PT, 0x8, 0x0 ;  /* 0x000000000000781c */ /* 0x000fe40003f2e170 */
[----:B-1----:R-:W-:Y:S01]  /*10720*/  ISETP.NE.AND P0, PT, R14, RZ, PT ;  /* 0x000000ff0e00720c */ /* 0x002fe20003f05270 */
        /* <DEDUP_REMOVED lines=8> */
.L_x_13816:
        /* <DEDUP_REMOVED lines=24> */
.L_x_13710:
[----:B-1----:R-:W3:Y:S01]  /*10930*/  LDL R2, [R1+0x10] ;  /* 0x0000100001027983 */ /* 0x002ee20000100800 */
[----:B0-----:R-:W-:Y:S01]  /*10940*/  IMAD R0, R19, 0x8, R18 ;  /* 0x0000000813007824 */ /* 0x001fe200078e0212 */
[----:B---3--:R-:W-:-:S04]  /*10950*/  SHF.L.U32 R2, R2, 0x1f, RZ ;  /* 0x0000001f02027819 */ /* 0x008fc800000006ff */
[----:B------:R-:W0:Y:S02]  /*10960*/  SYNCS.PHASECHK.TRANS64.TRYWAIT P0, [R0+URZ+0x22840], R2 ;  /* 0x02284002000075a7 */ /* 0x000e24000800017f */
[----:B0-----:R-:W-:Y:S05]  /*10970*/  @!P0 BRA `(.L_x_13711) ;  /* 0x0000004c00a88947 */ /* 0x001fea0003800000 */
.L_x_13817:
        /* <DEDUP_REMOVED lines=11> */
.L_x_13712:
[----:B------:R-:W3:Y:S04]  /*10a30*/  LDL R4, [R1+0x2c] ;  /* 0x00002c0001047983 */ /* 0x000ee80000100800 */
[----:B------:R-:W4:Y:S04]  /*10a40*/  LDL R3, [R1+0x1c] ;  /* 0x00001c0001037983 */ /* 0x000f280000100800 */
[----:B0-----:R-:W2:Y:S01]  /*10a50*/  LDL.LU R2, [R1+0x14] ;  /* 0x0000140001027983 */ /* 0x001ea20000300800 */
        /* <DEDUP_REMOVED lines=21> */
.L_x_13708:
[----:B------:R-:W3:Y:S04]  /*10bb0*/  LDL.LU R3, [R1+0x3c] ;  /* 0x00003c0001037983 */ /* 0x000ee80000300800 */
[----:B------:R-:W4:Y:S04]  /*10bc0*/  LDL.LU R5, [R1+0x24] ;  /* 0x0000240001057983 */ /* 0x000f280000300800 */
[----:B0-----:R-:W5:Y:S01]  /*10bd0*/  LDL.LU R4, [R1+0x48] ;  /* 0x0000480001047983 */ /* 0x001f620000300800 */
        /* <DEDUP_REMOVED lines=37> */
.L_x_13714:
[----:B------:R-:W-:Y:S05]  /*10e30*/  BSYNC B6 ;  /* 0x0000000000067941 */ /* 0x000fea0003800000 */
.L_x_13713:
[----:B0-----:R-:W3:Y:S01]  /*10e40*/  LDL.LU R0, [R1+0x48] ;  /* 0x0000480001007983 */ /* 0x001ee20000300800 */
[----:B------:R-:W-:Y:S01]  /*10e50*/  ULDC.64 UR4, c[0x0][0x2d8] ;  /* 0x0000b60000047ab9 */ /* 0x000fe20000000a00 */
[----:B------:R-:W0:Y:S01]  /*10e60*/  LDC R7, c[0x0][0x448] ;  /* 0x00011200ff077b82 */ /* 0x000e220000000800 */
[----:B------:R-:W-:Y:S01]  /*10e70*/  ULDC UR6, c[0x0][0x2b8] ;  /* 0x0000ae0000067ab9 */ /* 0x000fe20000000800 */
[----:B------:R-:W4:Y:S04]  /*10e80*/  LDL.LU R4, [R1+0x3c] ;  /* 0x00003c0001047983 */ /* 0x000f280000300800 */
[----:B------:R-:W4:Y:S04]  /*10e90*/  LDL.LU.64 R2, [R1+0x50] ;  /* 0x0000500001027983 */ /* 0x000f280000300a00 */
[----:B------:R-:W3:Y:S04]  /*10ea0*/  LDL.LU R5, [R1+0x24] ;  /* 0x0000240001057983 */ /* 0x000ee80000300800 */
[----:B------:R-:W3:Y:S04]  /*10eb0*/  LDL R8, [R1+0x4] ;  /* 0x0000040001087983 */ /* 0x000ee80000100800 */
[----:B------:R1:W5:Y:S01]  /*10ec0*/  LDL R9, [R1+0x28] ;  /* 0x0000280001097983 */ /* 0x0003620000100800 */
[----:B0-----:R-:W-:-:S13]  /*10ed0*/  ISETP.NE.AND P0, PT, R7, 0x1, PT ;  /* 0x000000010700780c */ /* 0x001fda0003f05270 */
[----:B------:R-:W0:Y:S01]  /*10ee0*/  @P0 LDC R6, c[0x0][0x450] ;  /* 0x00011400ff060b82 */ /* 0x000e220000000800 */
[----:B--2---:R-:W2:Y:S02]  /*10ef0*/  S2R R10, SR_TID.X ;  /* 0x00000000000a7919 */ /* 0x004ea40000002100 */
[----:B--2---:R-:W-:-:S05]  /*10f00*/  IMAD.SHL.U32 R10, R10, 0x8, RZ ;  /* 0x000000080a0a7824 */ /* 0x004fca00078e00ff */
[----:B------:R-:W-:Y:S01]  /*10f10*/  LOP3.LUT R10, R10, 0x38, RZ, 0xc0, !PT ;  /* 0x000000380a0a7812 */ /* 0x000fe200078ec0ff */
[----:B----4-:R-:W-:Y:S02]  /*10f20*/  IMAD.MOV.U32 R3, RZ, RZ, R4 ;  /* 0x000000ffff037224 */ /* 0x010fe400078e0004 */
[----:B------:R-:W2:Y:S01]  /*10f30*/  S2R R4, SR_TID.X ;  /* 0x0000000000047919 */ /* 0x000ea20000002100 */
        /* <DEDUP_REMOVED lines=8> */
[----:B--2---:R-:W-:-:S04]  /*10fc0*/  LOP3.LUT R4, R4, 0x7f, RZ, 0xc0, !PT ;  /* 0x0000007f04047812 */ /* 0x004fc800078ec0ff */
[----:B------:R-:W-:Y:S02]  /*10fd0*/  SHF.R.U32.HI R5, RZ, 0x3, R4 ;  /* 0x00000003ff057819 */ /* 0x000fe40000011604 */
[----:B------:R-:W2:Y:S02]  /*10fe0*/  S2R R4, SR_TID.X ;  /* 0x0000000000047919 */ /* 0x000ea40000002100 */
[----:B--2---:R-:W-:-:S05]  /*10ff0*/  IMAD.SHL.U32 R4, R4, 0x10, RZ ;  /* 0x0000001004047824 */ /* 0x004fca00078e00ff */
[----:B------:R-:W-:Y:S02]  /*11000*/  LOP3.LUT R4, R5, 0x70, R4, 0xf8, !PT ;  /* 0x0000007005047812 */ /* 0x000fe400078ef804 */
[----:B------:R-:W2:Y:S03]  /*11010*/  @P0 LDC R5, c[0x0][0x44c] ;  /* 0x00011300ff050b82 */ /* 0x000ea60000000800 */
[----:B------:R-:W-:-:S04]  /*11020*/  IMAD R4, R8, 0x80, R4 ;  /* 0x0000008008047824 */ /* 0x000fc800078e0204 */
[----:B------:R-:W-:Y:S02]  /*11030*/  IMAD.MOV.U32 R0, RZ, RZ, R4 ;  /* 0x000000ffff007224 */ /* 0x000fe400078e0004 */
[----:B--2---:R-:W-:-:S05]  /*11040*/  @P0 IMAD.HI.U32 R5, R4, R5, RZ ;  /* 0x0000000504050227 */ /* 0x004fca00078e00ff */
        /* <DEDUP_REMOVED lines=20> */
[----:B------:R-:W2:Y:S04]  /*11190*/  LDL.LU R6, [R1+0x44] ;  /* 0x0000440001067983 */ /* 0x000ea80000300800 */
[----:B------:R-:W3:Y:S01]  /*111a0*/  LDL.LU R5, [R1+0x4] ;  /* 0x0000040001057983 */ /* 0x000ee20000300800 */
[----:B------:R-:W0:Y:S02]  /*111b0*/  S2R R8, SR_TID.X ;  /* 0x0000000000087919 */ /* 0x000e240000002100 */
[----:B0-----:R-:W-:-:S04]  /*111c0*/  LOP3.LUT R8, R8, 0x7f, RZ, 0xc0, !PT ;  /* 0x0000007f08087812 */ /* 0x001fc800078ec0ff */
[----:B------:R-:W-:Y:S01]  /*111d0*/  SHF.R.U32.HI R8, RZ, 0x3, R8 ;  /* 0x00000003ff087819 */ /* 0x000fe20000011608 */
[----:B--2---:R-:W-:Y:S02]  /*111e0*/  IMAD R3, R6, R7, RZ ;  /* 0x0000000706037224 */ /* 0x004fe400078e02ff */
[----:B------:R-:W0:Y:S02]  /*111f0*/  SHFL.IDX PT, R7, R2, RZ, 0x181f ;  /* 0x00181fff02077589 */ /* 0x000e2400000e0000 */
[----:B---3--:R-:W-:Y:S02]  /*11200*/  IMAD R4, R5, 0x80, R8 ;  /* 0x0000008005047824 */ /* 0x008fe400078e0208 */
[----:B------:R-:W1:Y:S03]  /*11210*/  SHFL.IDX PT, R6, R0, RZ, 0x181f ;  /* 0x00181fff00067589 */ /* 0x000e6600000e0000 */
[----:B------:R-:W-:-:S13]  /*11220*/  ISETP.GE.AND P1, PT, R4, R3, PT ;  /* 0x000000030400720c */ /* 0x000fda0003f26270 */
[----:B0-----:R-:W-:-:S05]  /*11230*/  @!P1 LEA R7, P2, R10, R7, 0x1 ;  /* 0x000000070a079211 */ /* 0x001fca00078408ff */
[----:B-1----:R-:W-:-:S05]  /*11240*/  @!P1 IMAD.X R6, RZ, RZ, R6, P2 ;  /* 0x000000ffff069224 */ /* 0x002fca00010e0606 */
[----:B------:R-:W-:-:S04]  /*11250*/  @!P1 LOP3.LUT R7, R7, R6, RZ, 0x3c, !PT ;  /* 0x0000000607079212 */ /* 0x000fc800078e3cff */
[----:B------:R-:W-:Y:S01]  /*11260*/  @!P1 LOP3.LUT R6, R7, R6, RZ, 0x3c, !PT ;  /* 0x0000000607069212 */ /* 0x000fe200078e3cff */
[----:B------:R-:W-:-:S03]  /*11270*/  VIADD R5, R4, 0x10 ;  /* 0x0000001004057836 */ /* 0x000fc60000000000 */
        /* <DEDUP_REMOVED lines=58> */
.L_x_13834:
        /* <DEDUP_REMOVED lines=10> */
.L_x_13716:
        /* <DEDUP_REMOVED lines=18> */
.L_x_13835:
[----:B------:R-:W-:Y:S05]  /*117e0*/  BSYNC B0 ;  /* 0x0000000000007941 */ /* 0x000fea0003800000 */
.L_x_13717:
[----:B------:R-:W2:Y:S01]  /*117f0*/  LDL R2, [R1+0x14] ;  /* 0x0000140001027983 */ /* 0x000ea20000100800 */
[----:B------:R-:W-:Y:S01]  /*11800*/  BSSY B0, `(.L_x_13719) ;  /* 0x000005a000007945 */ /* 0x000fe20003800000 */
[----:B--2---:R-:W-:-:S13]  /*11810*/  LOP3.LUT P0, RZ, R2, 0x1, RZ, 0xc0, !PT ;  /* 0x0000000102ff7812 */ /* 0x004fda000780c0ff */
[----:B------:R-:W-:Y:S05]  /*11820*/  @!P0 BRA `(.L_x_13720) ;  /* 0x00000004005c8947 */ /* 0x000fea0003800000 */
[----:B------:R-:W0:Y:S01]  /*11830*/  LDL R4, [R1+0x10] ;  /* 0x0000100001047983 */ /* 0x000e220000100800 */
[----:B------:R-:W-:Y:S01]  /*11840*/  IMAD R2, R19, 0x8, R18 ;  /* 0x0000000813027824 */ /* 0x000fe200078e0212 */
[----:B------:R-:W-:Y:S01]  /*11850*/  BSSY B1, `(.L_x_13721) ;  /* 0x0000007000017945 */ /* 0x000fe20003800000 */
[----:B------:R-:W2:Y:S02]  /*11860*/  S2R R3, SR_TID.X ;  /* 0x0000000000037919 */ /* 0x000ea40000002100 */
[----:B--2---:R-:W-:-:S04]  /*11870*/  LOP3.LUT R3, R3, 0x7f, RZ, 0xc0, !PT ;  /* 0x0000007f03037812 */ /* 0x004fc800078ec0ff */
[----:B------:R-:W-:Y:S02]  /*11880*/  ISETP.NE.AND P1, PT, R3, RZ, PT ;  /* 0x000000ff0300720c */ /* 0x000fe40003f25270 */
[----:B0-----:R-:W-:-:S04]  /*11890*/  SHF.L.U32 R0, R4, 0x1f, RZ ;  /* 0x0000001f04007819 */ /* 0x001fc800000006ff */
[----:B------:R-:W0:Y:S02]  /*118a0*/  SYNCS.PHASECHK.TRANS64.TRYWAIT P0, [R2+URZ+0x22860], R0 ;  /* 0x02286000020075a7 */ /* 0x000e24000800017f */
[----:B0-----:R-:W-:Y:S05]  /*118b0*/  @!P0 BRA `(.L_x_13722) ;  /* 0x00000048009c8947 */ /* 0x001fea0003800000 */
.L_x_13836:
[----:B------:R-:W-:Y:S05]  /*118c0*/  BSYNC B1 ;  /* 0x0000000000017941 */ /* 0x000fea0003800000 */
.L_x_13721:
        /* <DEDUP_REMOVED lines=9> */
.L_x_13724:
[----:B------:R-:W-:Y:S05]  /*11960*/  BSYNC B1 ;  /* 0x0000000000017941 */ /* 0x000fea0003800000 */
.L_x_13723:
        /* <DEDUP_REMOVED lines=12> */
.L_x_13725:
        /* <DEDUP_REMOVED lines=15> */
.L_x_13726:
        /* <DEDUP_REMOVED lines=15> */
.L_x_13727:
        /* <DEDUP_REMOVED lines=15> */
.L_x_13728:
        /* <DEDUP_REMOVED lines=10> */
.L_x_13720:
[----:B------:R-:W-:Y:S05]  /*11da0*/  BSYNC B0 ;  /* 0x0000000000007941 */ /* 0x000fea0003800000 */
.L_x_13719:
        /* <DEDUP_REMOVED lines=54> */
.L_x_13735:
        /* <DEDUP_REMOVED lines=8> */
.L_x_13837:
[----:B------:R-:W-:Y:S05]  /*12190*/  BSYNC B3 ;  /* 0x0000000000037941 */ /* 0x000fea0003800000 */
.L_x_13736:
        /* <DEDUP_REMOVED lines=9> */
.L_x_13739:
[----:B------:R-:W-:Y:S05]  /*12230*/  BSYNC B3 ;  /* 0x0000000000037941 */ /* 0x000fea0003800000 */
.L_x_13738:
        /* <DEDUP_REMOVED lines=12> */
.L_x_13740:
        /* <DEDUP_REMOVED lines=13> */
.L_x_13838:
[----:B------:R-:W-:Y:S05]  /*123d0*/  BSYNC B3 ;  /* 0x0000000000037941 */ /* 0x000fea0003800000 */
.L_x_13741:
        /* <DEDUP_REMOVED lines=11> */
.L_x_13744:
[----:B------:R-:W-:Y:S05]  /*12490*/  BSYNC B3 ;  /* 0x0000000000037941 */ /* 0x000fea0003800000 */
.L_x_13743:
        /* <DEDUP_REMOVED lines=9> */
.L_x_13745:
        /* <DEDUP_REMOVED lines=15> */
.L_x_13746:
        /* <DEDUP_REMOVED lines=15> */
.L_x_13747:
        /* <DEDUP_REMOVED lines=15> */
.L_x_13748:
        /* <DEDUP_REMOVED lines=10> */
.L_x_13734:
[----:B------:R-:W-:Y:S05]  /*128a0*/  BSYNC B1 ;  /* 0x0000000000017941 */ /* 0x000fea0003800000 */
.L_x_13733:
[----:B------:R-:W2:Y:S02]  /*128b0*/  LDL.LU R5, [R1+0x38] ;  /* 0x0000380001057983 */ /* 0x000ea40000300800 */
[----:B--2---:R-:W-:-:S07]  /*128c0*/  VIADD R0, R5, 0xfffffffd ;  /* 0xfffffffd05007836 */ /* 0x004fce0000000000 */
.L_x_13732:
[----:B------:R-:W-:Y:S05]  /*128d0*/  BSYNC B2 ;  /* 0x0000000000027941 */ /* 0x000fea0003800000 */
.L_x_13731:
[----:B------:R-:W-:Y:S01]  /*128e0*/  VIADD R8, R8, 0xfffffffe ;  /* 0xfffffffe08087836 */ /* 0x000fe20000000000 */
[----:B------:R-:W-:-:S04]  /*128f0*/  LOP3.LUT R4, RZ, R4, RZ, 0x33, !PT ;  /* 0x00000004ff047212 */ /* 0x000fc800078e33ff */
[----:B------:R-:W-:-:S13]  /*12900*/  ISETP.NE.AND P0, PT, R8, R4, PT ;  /* 0x000000040800720c */ /* 0x000fda0003f05270 */
[----:B------:R-:W-:Y:S05]  /*12910*/  @!P0 BRA `(.L_x_13730) ;  /* 0x0000001000f88947 */ /* 0x000fea0003800000 */
.L_x_13781:
        /* <DEDUP_REMOVED lines=35> */
.L_x_13751:
        /* <DEDUP_REMOVED lines=8> */
.L_x_13839:
[----:B------:R-:W-:Y:S05]  /*12bd0*/  BSYNC B2 ;  /* 0x0000000000027941 */ /* 0x000fea0003800000 */
.L_x_13752:
        /* <DEDUP_REMOVED lines=9> */
.L_x_13755:
[----:B------:R-:W-:Y:S05]  /*12c70*/  BSYNC B2 ;  /* 0x0000000000027941 */ /* 0x000fea0003800000 */
.L_x_13754:
        /* <DEDUP_REMOVED lines=12> */
.L_x_13756:
        /* <DEDUP_REMOVED lines=13> */
.L_x_13840:
[----:B------:R-:W-:Y:S05]  /*12e10*/  BSYNC B2 ;  /* 0x0000000000027941 */ /* 0x000fea0003800000 */
.L_x_13757:
        /* <DEDUP_REMOVED lines=11> */
.L_x_13760:
[----:B------:R-:W-:Y:S05]  /*12ed0*/  BSYNC B2 ;  /* 0x0000000000027941 */ /* 0x000fea0003800000 */
.L_x_13759:
        /* <DEDUP_REMOVED lines=9> */
.L_x_13761:
        /* <DEDUP_REMOVED lines=15> */
.L_x_13762:
        /* <DEDUP_REMOVED lines=15> */
.L_x_13763:
        /* <DEDUP_REMOVED lines=15> */
.L_x_13764:
        /* <DEDUP_REMOVED lines=10> */
.L_x_13750:
[----:B------:R-:W-:Y:S05]  /*132e0*/  BSYNC B1 ;  /* 0x0000000000017941 */ /* 0x000fea0003800000 */
.L_x_13749:
[----:B------:R-:W2:Y:S01]  /*132f0*/  LDL R2, [R1+0x14] ;  /* 0x0000140001027983 */ /* 0x000ea20000100800 */
[----:B------:R-:W-:Y:S01]  /*13300*/  VIADD R7, R7, 0x1 ;  /* 0x0000000107077836 */ /* 0x000fe20000000000 */
[----:B------:R-:W-:Y:S04]  /*13310*/  BSSY B1, `(.L_x_13765) ;  /* 0x000009a000017945 */ /* 0x000fe80003800000 */
[----:B------:R-:W-:-:S04]  /*13320*/  ISETP.NE.AND P0, PT, R7, 0x2, PT ;  /* 0x000000020700780c */ /* 0x000fc80003f05270 */
[----:B------:R-:W-:Y:S02]  /*13330*/  SEL R19, R7, RZ, P0 ;  /* 0x000000ff07137207 */ /* 0x000fe40000000000 */
[----:B--2---:R-:W-:Y:S02]  /*13340*/  LOP3.LUT P2, RZ, R2, 0x1, RZ, 0xc0, !PT ;  /* 0x0000000102ff7812 */ /* 0x004fe4000784c0ff */
        /* <DEDUP_REMOVED lines=29> */
.L_x_13767:
        /* <DEDUP_REMOVED lines=8> */
.L_x_13841:
[----:B------:R-:W-:Y:S05]  /*135a0*/  BSYNC B2 ;  /* 0x0000000000027941 */ /* 0x000fea0003800000 */
.L_x_13768:
        /* <DEDUP_REMOVED lines=9> */
.L_x_13771:
[----:B------:R-:W-:Y:S05]  /*13640*/  BSYNC B2 ;  /* 0x0000000000027941 */ /* 0x000fea0003800000 */
.L_x_13770:
        /* <DEDUP_REMOVED lines=12> */
.L_x_13772:
        /* <DEDUP_REMOVED lines=13> */
.L_x_13842:
[----:B------:R-:W-:Y:S05]  /*137e0*/  BSYNC B2 ;  /* 0x0000000000027941 */ /* 0x000fea0003800000 */
.L_x_13773:
        /* <DEDUP_REMOVED lines=11> */
.L_x_13776:
[----:B------:R-:W-:Y:S05]  /*138a0*/  BSYNC B2 ;  /* 0x0000000000027941 */ /* 0x000fea0003800000 */
.L_x_13775:
        /* <DEDUP_REMOVED lines=9> */
.L_x_13777:
        /* <DEDUP_REMOVED lines=15> */
.L_x_13778:
        /* <DEDUP_REMOVED lines=15> */
.L_x_13779:
        /* <DEDUP_REMOVED lines=15> */
.L_x_13780:
        /* <DEDUP_REMOVED lines=10> */
.L_x_13766:
[----:B------:R-:W-:Y:S05]  /*13cb0*/  BSYNC B1 ;  /* 0x0000000000017941 */ /* 0x000fea0003800000 */
.L_x_13765:
[----:B------:R-:W2:Y:S01]  /*13cc0*/  LDL R5, [R1+0x20] ;  /* 0x0000200001057983 */ /* 0x000ea20000100800 */
[----:B------:R-:W-:Y:S01]  /*13cd0*/  VIADD R0, R0, 0xfffffffe ;  /* 0xfffffffe00007836 */ /* 0x000fe20000000000 */
[----:B--2---:R-:W-:-:S13]  /*13ce0*/  ISETP.GT.AND P0, PT, R6, R5, PT ;  /* 0x000000050600720c */ /* 0x004fda0003f04270 */
[----:B------:R-:W-:Y:S05]  /*13cf0*/  @P0 BRA `(.L_x_13781) ;  /* 0xffffffec00080947 */ /* 0x000fea000383ffff */
.L_x_13730:
[----:B------:R-:W-:Y:S05]  /*13d00*/  BSYNC B0 ;  /* 0x0000000000007941 */ /* 0x000fea0003800000 */
.L_x_13729:
        /* <DEDUP_REMOVED lines=20> */
[----:B-1----:R-:W1:Y:S01]  /*13e50*/  POPC R7, R4 ;  /* 0x0000000400077309 */ /* 0x002e620000000000 */
[----:B--2---:R-:W1:Y:S02]  /*13e60*/  SHFL.IDX PT, R0, R3, R0, 0x1f ;  /* 0x00001f0003007589 */ /* 0x004e6400000e0000 */
[----:B-1----:R-:W-:-:S05]  /*13e70*/  IADD3 R0, R0, UR37, R7 ;  /* 0x0000002500007c10 */ /* 0x002fca000fffe007 */
[----:B------:R3:W-:Y:S02]  /*13e80*/  STL [R1], R0 ;  /* 0x0000000001007387 */ /* 0x0007e40000100800 */
.L_x_13783:
[----:B------:R-:W-:Y:S05]  /*13e90*/  BSYNC B0 ;  /* 0x0000000000007941 */ /* 0x000fea0003800000 */
.L_x_13782:
[----:B------:R-:W-:-:S07]  /*13ea0*/  SEL R19, R19, RZ, P0 ;  /* 0x000000ff13137207 */ /* 0x000fce0000000000 */
.L_x_13701:
[----:B------:R-:W-:Y:S05]  /*13eb0*/  BSYNC B7 ;  /* 0x0000000000077941 */ /* 0x000fea0003800000 */
.L_x_13699:
        /* <DEDUP_REMOVED lines=9> */
[----:B01----:R-:W0:Y:S04]  /*13f50*/  LDS.128 R4, [R18+0x228d0] ;  /* 0x0228d00012047984 */ /* 0x003e280000000c00 */
[----:B0-----:R1:W-:Y:S04]  /*13f60*/  STL.64 [R1], R4 ;  /* 0x0000000401007387 */ /* 0x0013e80000100a00 */
[----:B------:R1:W-:Y:S01]  /*13f70*/  STL.64 [R1+0x8], R6 ;  /* 0x0000080601007387 */ /* 0x0003e20000100a00 */
[----:B------:R-:W-:Y:S06]  /*13f80*/  BAR.ARV 0x4, 0x180 ;  /* 0x0106000000007b1d */ /* 0x000fec0000002000 */
[----:B------:R-:W-:Y:S05]  /*13f90*/  BRA `(.L_x_13785) ;  /* 0x0000001000307947 */ /* 0x000fea0003800000 */
.L_x_13784:
[----:B------:R-:W3:Y:S01]  /*13fa0*/  S2R R16, SR_TID.X ;  /* 0x0000000000107919 */ /* 0x000ee20000002100 */
[----:B------:R-:W-:Y:S01]  /*13fb0*/  UMOV UR4, 0xffffffff ;  /* 0xffffffff00047882 */ /* 0x000fe20000000000 */
[----:B---3--:R-:W-:-:S04]  /*13fc0*/  LOP3.LUT R16, R16, 0x1f, RZ, 0xc0, !PT ;  /* 0x0000001f10107812 */ /* 0x008fc800078ec0ff */
        /* <DEDUP_REMOVED lines=8> */
[----:B------:R-:W2:Y:S08]  /*14050*/  @!P1 LDC.64 R2, c[0x0][0xc80] ;  /* 0x00032000ff029b82 */ /* 0x000eb00000000a00 */
[----:B0-----:R-:W0:Y:S01]  /*14060*/  @!P1 LDC.64 R4, c[0x0][0xc78] ;  /* 0x00031e00ff049b82 */ /* 0x001e220000000a00 */
[----:B--2---:R-:W-:-:S05]  /*14070*/  @!P1 IMAD.WIDE R2, R0, 0x4, R2 ;  /* 0x0000000400029825 */ /* 0x004fca00078e0202 */
[----:B-1----:R0:W2:Y:S02]  /*14080*/  @!P1 LDG.E R6, desc[UR38][R2.64] ;  /* 0x0000002602069981 */ /* 0x0020a4000c1e1900 */
[----:B0-----:R-:W-:-:S05]  /*14090*/  @!P1 IMAD.WIDE R2, R0, 0x4, R4 ;  /* 0x0000000400029825 */ /* 0x001fca00078e0204 */
        /* <DEDUP_REMOVED lines=30> */
.L_x_13852:
[----:B------:R-:W-:Y:S02]  /*14280*/  ULDC UR4, c[0x0][0xc38] ;  /* 0x00030e0000047ab9 */ /* 0x000fe40000000800 */
[----:B------:R-:W-:-:S04]  /*14290*/  IMAD.U32 R7, RZ, RZ, UR4 ;  /* 0x00000004ff077e24 */ /* 0x000fc8000f8e00ff */
[----:B-1----:R-:W-:-:S04]  /*142a0*/  IMAD R10, R14, R7, RZ ;  /* 0x000000070e0a7224 */ /* 0x002fc800078e02ff */
[----:B------:R-:W-:-:S05]  /*142b0*/  IMAD.IADD R4, R9, 0x1, R10 ;  /* 0x0000000109047824 */ /* 0x000fca00078e020a */
[----:B------:R-:W-:-:S13]  /*142c0*/  ISETP.GT.AND P6, PT, R4, R0, PT ;  /* 0x000000000400720c */ /* 0x000fda0003fc4270 */
[----:B------:R-:W-:Y:S05]  /*142d0*/  @P6 BRA `(.L_x_13787) ;  /* 0x0000000000ac6947 */ /* 0x000fea0003800000 */
.L_x_13790:
        /* <DEDUP_REMOVED lines=37> */
.L_x_13860:
[----:B------:R-:W-:Y:S02]  /*14530*/  ULDC UR4, c[0x0][0xc38] ;  /* 0x00030e0000047ab9 */ /* 0x000fe40000000800 */
[----:B------:R-:W-:-:S04]  /*14540*/  IMAD.U32 R7, RZ, RZ, UR4 ;  /* 0x00000004ff077e24 */ /* 0x000fc8000f8e00ff */
[----:B-1----:R-:W-:-:S04]  /*14550*/  IMAD R10, R14, R7, RZ ;  /* 0x000000070e0a7224 */ /* 0x002fc800078e02ff */
[----:B------:R-:W-:-:S05]  /*14560*/  IMAD.IADD R4, R10, 0x1, R4 ;  /* 0x000000010a047824 */ /* 0x000fca00078e0204 */
[----:B------:R-:W-:-:S13]  /*14570*/  ISETP.GT.AND P6, PT, R4, R0, PT ;  /* 0x000000000400720c */ /* 0x000fda0003fc4270 */
[----:B------:R-:W-:Y:S05]  /*14580*/  @!P6 BRA `(.L_x_13790) ;  /* 0xfffffffc0054e947 */ /* 0x000fea000383ffff */
.L_x_13787:
        /* <DEDUP_REMOVED lines=12> */
.L_x_13865:
[----:B------:R-:W-:-:S13]  /*14650*/  ISETP.NE.AND P0, PT, R3, RZ, PT ;  /* 0x000000ff0300720c */ /* 0x000fda0003f05270 */
[----:B------:R-:W-:Y:S05]  /*14660*/  @!P0 BRA `(.L_x_13792) ;  /* 0x0000000000108947 */ /* 0x000fea0003800000 */
[----:B------:R-:W-:Y:S01]  /*14670*/  UMOV UR4, 0xffffffff ;  /* 0xffffffff00047882 */ /* 0x000fe20000000000 */
[----:B------:R-:W-:Y:S02]  /*14680*/  VIADD R12, R9, 0xffffffff ;  /* 0xffffffff090c7836 */ /* 0x000fe40000000000 */
[----:B------:R-:W-:Y:S05]  /*14690*/  BRA.DIV UR4, `(.L_x_13793) ;  /* 0x0000002a04207947 */ /* 0x000fea000b800000 */
[----:B------:R2:W4:Y:S02]  /*146a0*/  SHFL.IDX PT, R8, R2, R12, 0x1f ;  /* 0x00001f0c02087589 */ /* 0x00052400000e0000 */
.L_x_13792:
        /* <DEDUP_REMOVED lines=62> */
.L_x_13794:
        /* <DEDUP_REMOVED lines=63> */
.L_x_13795:
[----:B-1----:R-:W-:-:S05]  /*14e80*/  LOP3.LUT R3, RZ, R0, RZ, 0x33, !PT ;  /* 0x00000000ff037212 */ /* 0x002fca00078e33ff */
[----:B------:R-:W-:-:S05]  /*14e90*/  IMAD.IADD R0, R4, 0x1, R3 ;  /* 0x0000000104007824 */ /* 0x000fca00078e0203 */
[----:B------:R2:W-:Y:S01]  /*14ea0*/  STL [R1+0x4], R0 ;  /* 0x0000040001007387 */ /* 0x0005e20000100800 */
[----:B------:R-:W-:Y:S05]  /*14eb0*/  BRA `(.L_x_13796) ;  /* 0x0000000000287947 */ /* 0x000fea0003800000 */
.L_x_13788:
        /* <DEDUP_REMOVED lines=10> */
.L_x_13796:
        /* <DEDUP_REMOVED lines=16> */
.L_x_13785:
[----:B------:R-:W3:Y:S01]  /*15060*/  LDL R0, [R1+0xc] ;  /* 0x00000c0001007983 */ /* 0x000ee20000100800 */
[----:B------:R-:W-:Y:S02]  /*15070*/  ULDC UR4, c[0x0][0xc3c] ;  /* 0x00030f0000047ab9 */ /* 0x000fe40000000800 */
[----:B---3--:R-:W-:-:S13]  /*15080*/  ISETP.GE.AND P0, PT, R0, UR4, PT ;  /* 0x0000000400007c0c */ /* 0x008fda000bf06270 */
[----:B------:R-:W-:Y:S05]  /*15090*/  @!P0 BRA `(.L_x_13797) ;  /* 0xffffffa400bc8947 */ /* 0x000fea000383ffff */
[----:B------:R-:W-:Y:S05]  /*150a0*/  BSYNC B8 ;  /* 0x0000000000087941 */ /* 0x000fea0003800000 */
.L_x_13693:
        /* <DEDUP_REMOVED lines=12> */
.L_x_13868:
[----:B------:R-:W-:Y:S05]  /*15170*/  BSYNC B0 ;  /* 0x0000000000007941 */ /* 0x000fea0003800000 */
.L_x_13798:
[----:B------:R-:W-:-:S03]  /*15180*/  UMOV UR4, 0xffffffff ;  /* 0xffffffff00047882 */ /* 0x000fc60000000000 */
[----:B------:R-:W-:Y:S05]  /*15190*/  BRA.DIV UR4, `(.L_x_13800) ;  /* 0x0000001e049c7947 */ /* 0x000fea000b800000 */
[----:B------:R-:W1:Y:S02]  /*151a0*/  S2R R2, SR_TID.X ;  /* 0x0000000000027919 */ /* 0x000e640000002100 */
[----:B-1----:R-:W-:-:S04]  /*151b0*/  SHF.R.U32.HI R2, RZ, 0x5, R2 ;  /* 0x00000005ff027819 */ /* 0x002fc80000011602 */
[----:B------:R-:W-:-:S05]  /*151c0*/  LOP3.LUT R2, R2, 0x3, RZ, 0xc0, !PT ;  /* 0x0000000302027812 */ /* 0x000fca00078ec0ff */
[----:B------:R1:W2:Y:S02]  /*151d0*/  SHFL.IDX PT, R14, R2, RZ, 0x1f ;  /* 0x00001fff020e7589 */ /* 0x0002a400000e0000 */
.L_x_13871:
[----:B--2---:R-:W-:Y:S01]  /*151e0*/  ISETP.NE.AND P0, PT, R14, RZ, PT ;  /* 0x000000ff0e00720c */ /* 0x004fe20003f05270 */
[----:B------:R-:W-:-:S12]  /*151f0*/  BSSY B0, `(.L_x_13801) ;  /* 0x0000025000007945 */ /* 0x000fd80003800000 */
[----:B------:R-:W-:Y:S05]  /*15200*/  @P0 BRA `(.L_x_13802) ;  /* 0x00000000008c0947 */ /* 0x000fea0003800000 */
[----:B------:R-:W-:-:S03]  /*15210*/  UMOV UR4, 0xffffffff ;  /* 0xffffffff00047882 */ /* 0x000fc60000000000 */
[----:B------:R-:W-:Y:S05]  /*15220*/  BRA.DIV UR4, `(.L_x_13803) ;  /* 0x0000001e04ac7947 */ /* 0x000fea000b800000 */
[----:B------:R-:W-:-:S13]  /*15230*/  ELECT P6, URZ, PT ;  /* 0x00000000003f782f */ /* 0x000fda00038c0000 */
.L_x_13874:
[----:B------:R-:W-:Y:S05]  /*15240*/  @!P6 BRA `(.L_x_13802) ;  /* 0x00000000007ce947 */ /* 0x000fea0003800000 */
[----:B------:R-:W-:-:S06]  /*15250*/  ULOP3.LUT UR4, UR36, 0x2, URZ, 0xfc, !UPT ;  /* 0x0000000224047892 */ /* 0x000fcc000f8efc3f */
[----:B-1----:R-:W-:-:S05]  /*15260*/  IMAD.U32 R2, RZ, RZ, UR4 ;  /* 0x00000004ff027e24 */ /* 0x002fca000f8e00ff */
[----:B------:R-:W-:-:S13]  /*15270*/  ISETP.NE.AND P2, PT, R2, 0x3, PT ;  /* 0x000000030200780c */ /* 0x000fda0003f45270 */
[----:B------:R-:W-:Y:S05]  /*15280*/  @!P2 BRA `(.L_x_13804) ;  /* 0x000000000004a947 */ /* 0x000fea0003800000 */
[----:B------:R-:W-:Y:S01]  /*15290*/  BPT.TRAP 0x1 ;  /* 0x000000040000795c */ /* 0x000fe20000300000 */
.L_x_13804:
        /* <DEDUP_REMOVED lines=13> */
.L_x_13875:
[----:B------:R-:W1:Y:S02]  /*15370*/  SYNCS.PHASECHK.TRANS64.TRYWAIT P0, [R7+URZ], R2 ;  /* 0x00000002070075a7 */ /* 0x000e64000800017f */
[----:B-1----:R-:W-:Y:S05]  /*15380*/  @!P0 BRA `(.L_x_13806) ;  /* 0x0000001c00888947 */ /* 0x002fea0003800000 */
.L_x_13876:
[----:B------:R-:W-:Y:S05]  /*15390*/  @!P2 BRA `(.L_x_13807) ;  /* 0x000000000004a947 */ /* 0x000fea0003800000 */
[----:B------:R-:W-:Y:S01]  /*153a0*/  BPT.TRAP 0x1 ;  /* 0x000000040000795c */ /* 0x000fe20000300000 */
.L_x_13807:
[----:B------:R-:W-:-:S04]  /*153b0*/  VIADD R0, R0, 0x22860 ;  /* 0x0002286000007836 */ /* 0x000fc80000000000 */
[----:B------:R-:W-:-:S04]  /*153c0*/  IMAD R4, R19, 0x8, R0 ;  /* 0x0000000813047824 */ /* 0x000fc800078e0200 */
[----:B------:R-:W2:Y:S02]  /*153d0*/  SYNCS.PHASECHK.TRANS64.TRYWAIT P0, [R4+URZ], R5 ;  /* 0x00000005040075a7 */ /* 0x000ea4000800017f */
[----:B--2---:R-:W-:Y:S05]  /*153e0*/  @!P0 BRA `(.L_x_13808) ;  /* 0x0000001c00848947 */ /* 0x004fea0003800000 */
.L_x_13877:
[----:B------:R-:W-:-:S07]  /*153f0*/  IMAD R3, R3, 0x8, R0 ;  /* 0x0000000803037824 */ /* 0x000fce00078e0200 */
.L_x_13809:
[----:B----4-:R4:W0:Y:S02]  /*15400*/  SYNCS.PHASECHK.TRANS64.TRYWAIT P0, [R3+URZ], R2 ;  /* 0x00000002030075a7 */ /* 0x010824000800017f */
[----:B0-----:R-:W-:Y:S05]  /*15410*/  @!P0 NANOSLEEP.SYNCS 0x989680 ;  /* 0x009896800000895d */ /* 0x001fea0003900000 */
[----:B------:R-:W0:Y:S02]  /*15420*/  @!P0 SYNCS.PHASECHK.TRANS64 P0, [R3+URZ], R2 ;  /* 0x00000002030085a7 */ /* 0x000e24000800007f */
[----:B0-----:R-:W-:Y:S05]  /*15430*/  @!P0 BRA `(.L_x_13809) ;  /* 0xfffffffc00f08947 */ /* 0x001fea000383ffff */
.L_x_13802:
[----:B------:R-:W-:Y:S05]  /*15440*/  BSYNC B0 ;  /* 0x0000000000007941 */ /* 0x000fea0003800000 */
.L_x_13801:
[----:B------:R-:W-:Y:S05]  /*15450*/  EXIT ;  /* 0x000000000000794d */ /* 0x000fea0003800000 */
.L_x_13632:
[----:B0-----:R0:W1:Y:S02]  /*15460*/  SYNCS.PHASECHK.TRANS64.TRYWAIT P0, [R6+URZ+0x22800], R3 ;  /* 0x02280003060075a7 */ /* 0x001064000800017f */
[----:B-1----:R-:W-:Y:S05]  /*15470*/  @!P0 NANOSLEEP.SYNCS 0x989680 ;  /* 0x009896800000895d */ /* 0x002fea0003900000 */
[----:B------:R-:W1:Y:S02]  /*15480*/  @!P0 SYNCS.PHASECHK.TRANS64 P0, [R6+URZ+0x22800], R3 ;  /* 0x02280003060085a7 */ /* 0x000e64000800007f */
[----:B-1----:R-:W-:Y:S05]  /*15490*/  @!P0 BRA `(.L_x_13632) ;  /* 0xfffffffc00f08947 */ /* 0x002fea000383ffff */
[----:B------:R-:W-:Y:S05]  /*154a0*/  BRA `(.L_x_13810) ;  /* 0xfffffecc00407947 */ /* 0x000fea000383ffff */
.L_x_13636:
[----:B--2---:R-:W-:-:S04]  /*154b0*/  IMAD.U32 R0, RZ, RZ, UR22 ;  /* 0x00000016ff007e24 */ /* 0x004fc8000f8e00ff */
[----:B------:R2:W3:Y:S03]  /*154c0*/  SYNCS.PHASECHK.TRANS64.TRYWAIT P1, [R0+URZ+0x22830], R9 ;  /* 0x02283009000075a7 */ /* 0x0004e6000802017f */
[----:B---3--:R-:W-:Y:S05]  /*154d0*/  @!P1 NANOSLEEP.SYNCS 0x989680 ;  /* 0x009896800000995d */ /* 0x008fea0003900000 */
[----:B------:R-:W3:Y:S02]  /*154e0*/  @!P1 SYNCS.PHASECHK.TRANS64 P1, [R0+URZ+0x22830], R9 ;  /* 0x02283009000095a7 */ /* 0x000ee4000802007f */
[----:B---3--:R-:W-:Y:S05]  /*154f0*/  @!P1 BRA `(.L_x_13636) ;  /* 0xfffffffc00ec9947 */ /* 0x008fea000383ffff */
[----:B------:R-:W-:Y:S05]  /*15500*/  BRA `(.L_x_13635) ;  /* 0xfffffecc00687947 */ /* 0x000fea000383ffff */
.L_x_13640:
[----:B-1----:R-:W-:-:S04]  /*15510*/  IMAD.U32 R10, RZ, RZ, UR22 ;  /* 0x00000016ff0a7e24 */ /* 0x002fc8000f8e00ff */
[----:B------:R1:W2:Y:S03]  /*15520*/  SYNCS.PHASECHK.TRANS64.TRYWAIT P3, [R10+URZ+0x22850], R9 ;  /* 0x022850090a0075a7 */ /* 0x0002a6000806017f */
[----:B--2---:R-:W-:Y:S05]  /*15530*/  @!P3 NANOSLEEP.SYNCS 0x989680 ;  /* 0x009896800000b95d */ /* 0x004fea0003900000 */
[----:B------:R-:W2:Y:S02]  /*15540*/  @!P3 SYNCS.PHASECHK.TRANS64 P3, [R10+URZ+0x22850], R9 ;  /* 0x022850090a00b5a7 */ /* 0x000ea4000806007f */
[----:B--2---:R-:W-:Y:S05]  /*15550*/  @!P3 BRA `(.L_x_13640) ;  /* 0xfffffffc00ecb947 */ /* 0x004fea000383ffff */
[----:B------:R-:W-:Y:S05]  /*15560*/  BRA `(.L_x_13639) ;  /* 0xfffffee800f47947 */ /* 0x000fea000383ffff */
.L_x_13645:
[----:B--2---:R-:W-:-:S04]  /*15570*/  IMAD.U32 R5, RZ, RZ, UR26 ;  /* 0x0000001aff057e24 */ /* 0x004fc8000f8e00ff */
[----:B------:R2:W3:Y:S03]  /*15580*/  SYNCS.PHASECHK.TRANS64.TRYWAIT P3, [R5+URZ+0x22830], R6 ;  /* 0x02283006050075a7 */ /* 0x0004e6000806017f */
[----:B---3--:R-:W-:Y:S05]  /*15590*/  @!P3 NANOSLEEP.SYNCS 0x989680 ;  /* 0x009896800000b95d */ /* 0x008fea0003900000 */
[----:B------:R-:W3:Y:S02]  /*155a0*/  @!P3 SYNCS.PHASECHK.TRANS64 P3, [R5+URZ+0x22830], R6 ;  /* 0x022830060500b5a7 */ /* 0x000ee4000806007f */
[----:B---3--:R-:W-:Y:S05]  /*155b0*/  @!P3 BRA `(.L_x_13645) ;  /* 0xfffffffc00ecb947 */ /* 0x008fea000383ffff */
[----:B------:R-:W-:Y:S05]  /*155c0*/  BRA `(.L_x_13644) ;  /* 0xfffffef000307947 */ /* 0x000fea000383ffff */
.L_x_13649:
[----:B-1----:R1:W2:Y:S02]  /*155d0*/  SYNCS.PHASECHK.TRANS64.TRYWAIT P3, [R7+URZ+0x22850], R6 ;  /* 0x02285006070075a7 */ /* 0x0022a4000806017f */
[----:B--2---:R-:W-:Y:S05]  /*155e0*/  @!P3 NANOSLEEP.SYNCS 0x989680 ;  /* 0x009896800000b95d */ /* 0x004fea0003900000 */
[----:B------:R-:W2:Y:S02]  /*155f0*/  @!P3 SYNCS.PHASECHK.TRANS64 P3, [R7+URZ+0x22850], R6 ;  /* 0x022850060700b5a7 */ /* 0x000ea4000806007f */
[----:B--2---:R-:W-:Y:S05]  /*15600*/  @!P3 BRA `(.L_x_13649) ;  /* 0xfffffffc00f0b947 */ /* 0x004fea000383ffff */
[----:B------:R-:W-:Y:S05]  /*15610*/  BRA `(.L_x_13648) ;  /* 0xffffff1400d87947 */ /* 0x000fea000383ffff */
.L_x_13655:
[----:B-1----:R-:W-:-:S04]  /*15620*/  IMAD.U32 R5, RZ, RZ, UR25 ;  /* 0x00000019ff057e24 */ /* 0x002fc8000f8e00ff */
[----:B------:R1:W2:Y:S03]  /*15630*/  SYNCS.PHASECHK.TRANS64.TRYWAIT P1, [R5+URZ+0x22830], R6 ;  /* 0x02283006050075a7 */ /* 0x0002a6000802017f */
[----:B--2---:R-:W-:Y:S05]  /*15640*/  @!P1 NANOSLEEP.SYNCS 0x989680 ;  /* 0x009896800000995d */ /* 0x004fea0003900000 */
[----:B------:R-:W2:Y:S02]  /*15650*/  @!P1 SYNCS.PHASECHK.TRANS64 P1, [R5+URZ+0x22830], R6 ;  /* 0x02283006050095a7 */ /* 0x000ea4000802007f */
[----:B--2---:R-:W-:Y:S05]  /*15660*/  @!P1 BRA `(.L_x_13655) ;  /* 0xfffffffc00ec9947 */ /* 0x004fea000383ffff */
[----:B------:R-:W-:Y:S05]  /*15670*/  BRA `(.L_x_13654) ;  /* 0xffffff1800ec7947 */ /* 0x000fea000383ffff */
.L_x_13659:
[----:B-1----:R1:W2:Y:S02]  /*15680*/  SYNCS.PHASECHK.TRANS64.TRYWAIT P1, [R12+URZ+0x22850], R6 ;  /* 0x022850060c0075a7 */ /* 0x0022a4000802017f */
[----:B--2---:R-:W-:Y:S05]  /*15690*/  @!P1 NANOSLEEP.SYNCS 0x989680 ;  /* 0x009896800000995d */ /* 0x004fea0003900000 */
[----:B------:R-:W2:Y:S02]  /*156a0*/  @!P1 SYNCS.PHASECHK.TRANS64 P1, [R12+URZ+0x22850], R6 ;  /* 0x022850060c0095a7 */ /* 0x000ea4000802007f */
[----:B--2---:R-:W-:Y:S05]  /*156b0*/  @!P1 BRA `(.L_x_13659) ;  /* 0xfffffffc00f09947 */ /* 0x004fea000383ffff */
[----:B------:R-:W-:Y:S05]  /*156c0*/  BRA `(.L_x_13658) ;  /* 0xffffff38008c7947 */ /* 0x000fea000383ffff */
.L_x_13707:
        /* <DEDUP_REMOVED lines=11> */
.L_x_13812:
[----:B------:R-:W-:Y:S05]  /*15780*/  BSYNC B0 ;  /* 0x0000000000007941 */ /* 0x000fea0003800000 */
.L_x_13811:
[----:B------:R-:W-:Y:S05]  /*15790*/  BRA `(.L_x_13813) ;  /* 0xffffffac00d87947 */ /* 0x000fea000383ffff */
.L_x_13709:
[----:B------:R-:W-:Y:S01]  /*157a0*/  BSSY B0, `(.L_x_13814) ;  /* 0x0000006000007945 */ /* 0x000fe20003800000 */
[----:B------:R-:W-:-:S07]  /*157b0*/  IMAD.MOV.U32 R15, RZ, RZ, -0x1 ;  /* 0xffffffffff0f7424 */ /* 0x000fce00078e00ff */
[----:B0-2---:R-:W-:Y:S05]  /*157c0*/  WARPSYNC.COLLECTIVE R15, `(.L_x_13815) ;  /* 0x000000000f0c7348 */ /* 0x005fea0003c00000 */
[----:B------:R-:W-:Y:S02]  /*157d0*/  ELECT P6, UR62, PT ;  /* 0x00000000003e782f */ /* 0x000fe400038c0000 */
[----:B------:R-:W-:Y:S01]  /*157e0*/  MOV R14, UR62 ;  /* 0x0000003e000e7c02 */ /* 0x000fe20008000f00 */
[----:B0-2---:R-:W-:Y:S10]  /*157f0*/  ENDCOLLECTIVE ;  /* 0x000000000000791b */ /* 0x005ff40003800000 */
.L_x_13815:
[----:B------:R-:W-:Y:S05]  /*15800*/  BSYNC B0 ;  /* 0x0000000000007941 */ /* 0x000fea0003800000 */
.L_x_13814:
[----:B------:R-:W-:Y:S05]  /*15810*/  BRA `(.L_x_13816) ;  /* 0xffffffac00e47947 */ /* 0x000fea000383ffff */
.L_x_13711:
[----:B0-----:R0:W1:Y:S02]  /*15820*/  SYNCS.PHASECHK.TRANS64.TRYWAIT P0, [R0+URZ+0x22840], R2 ;  /* 0x02284002000075a7 */ /* 0x001064000800017f */
[----:B-1----:R-:W-:Y:S05]  /*15830*/  @!P0 NANOSLEEP.SYNCS 0x989680 ;  /* 0x009896800000895d */ /* 0x002fea0003900000 */
[----:B------:R-:W1:Y:S02]  /*15840*/  @!P0 SYNCS.PHASECHK.TRANS64 P0, [R0+URZ+0x22840], R2 ;  /* 0x02284002000085a7 */ /* 0x000e64000800007f */
[----:B-1----:R-:W-:Y:S05]  /*15850*/  @!P0 BRA `(.L_x_13711) ;  /* 0xfffffffc00f08947 */ /* 0x002fea000383ffff */
[----:B------:R-:W-:Y:S05]  /*15860*/  BRA `(.L_x_13817) ;  /* 0xffffffb000447947 */ /* 0x000fea000383ffff */
.L_x_13715:
        /* <DEDUP_REMOVED lines=8> */
[C---:B------:R-:W-:Y:S02]  /*158f0*/  VIADD R5, R4.reuse, 0x10 ;  /* 0x0000001004057836 */ /* 0x040fe40000000000 */
[----:B------:R-:W-:Y:S02]  /*15900*/  VIADD R8, R4, 0x60 ;  /* 0x0000006004087836 */ /* 0x000fe40000000000 */
[----:B--2---:R-:W-:Y:S02]  /*15910*/  IMAD R3, R11, R7, RZ ;  /* 0x000000070b037224 */ /* 0x004fe400078e02ff */
[----:B------:R-:W-:-:S03]  /*15920*/  IMAD.MOV.U32 R11, RZ, RZ, 0x181f ;  /* 0x0000181fff0b7424 */ /* 0x000fc600078e00ff */
[----:B------:R-:W-:-:S13]  /*15930*/  ISETP.GE.AND P1, PT, R4, R3, PT ;  /* 0x000000030400720c */ /* 0x000fda0003f26270 */
[----:B-----5:R-:W-:Y:S05]  /*15940*/  WARPSYNC.COLLECTIVE R15, `(.L_x_13818) ;  /* 0x000000000f087348 */ /* 0x020fea0003c00000 */
[----:B------:R0:W1:Y:S02]  /*15950*/  SHFL.IDX P6, R14, R13, R12, R11 ;  /* 0x0000000c0d0e7389 */ /* 0x00006400000c000b */
[----:B01---5:R-:W-:Y:S01]  /*15960*/  ENDCOLLECTIVE ;  /* 0x000000000000791b */ /* 0x023fe20003800000 */
.L_x_13818:
[----:B------:R-:W-:Y:S02]  /*15970*/  IMAD.MOV.U32 R13, RZ, RZ, R2 ;  /* 0x000000ffff0d7224 */ /* 0x000fe400078e0002 */
[----:B------:R-:W-:-:S07]  /*15980*/  IMAD.MOV.U32 R6, RZ, RZ, R14 ;  /* 0x000000ffff067224 */ /* 0x000fce00078e000e */
[----:B------:R-:W-:Y:S05]  /*15990*/  WARPSYNC.COLLECTIVE R15, `(.L_x_13819) ;  /* 0x000000000f087348 */ /* 0x000fea0003c00000 */
[----:B------:R0:W1:Y:S02]  /*159a0*/  SHFL.IDX P6, R14, R13, R12, R11 ;  /* 0x0000000c0d0e7389 */ /* 0x00006400000c000b */
[----:B01----:R-:W-:Y:S01]  /*159b0*/  ENDCOLLECTIVE ;  /* 0x000000000000791b */ /* 0x003fe20003800000 */
.L_x_13819:
[----:B------:R-:W-:Y:S02]  /*159c0*/  IMAD.MOV.U32 R13, RZ, RZ, R0 ;  /* 0x000000ffff0d7224 */ /* 0x000fe400078e0000 */
[----:B------:R-:W-:Y:S02]  /*159d0*/  IMAD.MOV.U32 R12, RZ, RZ, 0x1 ;  /* 0x00000001ff0c7424 */ /* 0x000fe400078e00ff */
[----:B------:R-:W-:-:S07]  /*159e0*/  IMAD.MOV.U32 R7, RZ, RZ, R14 ;  /* 0x000000ffff077224 */ /* 0x000fce00078e000e */
[----:B------:R-:W-:Y:S05]  /*159f0*/  WARPSYNC.COLLECTIVE R15, `(.L_x_13820) ;  /* 0x000000000f087348 */ /* 0x000fea0003c00000 */
[----:B------:R0:W1:Y:S02]  /*15a00*/  SHFL.IDX P6, R14, R13, R12, R11 ;  /* 0x0000000c0d0e7389 */ /* 0x00006400000c000b */
[----:B01----:R-:W-:Y:S01]  /*15a10*/  ENDCOLLECTIVE ;  /* 0x000000000000791b */ /* 0x003fe20003800000 */
.L_x_13820:
        /* <DEDUP_REMOVED lines=15> */
.L_x_13821:
[----:B------:R-:W-:Y:S02]  /*15b10*/  IMAD.MOV.U32 R13, RZ, RZ, R0 ;  /* 0x000000ffff0d7224 */ /* 0x000fe400078e0000 */
[----:B------:R-:W-:Y:S02]  /*15b20*/  IMAD.MOV.U32 R12, RZ, RZ, 0x2 ;  /* 0x00000002ff0c7424 */ /* 0x000fe400078e00ff */
[----:B------:R-:W-:-:S07]  /*15b30*/  IMAD.MOV.U32 R5, RZ, RZ, R14 ;  /* 0x000000ffff057224 */ /* 0x000fce00078e000e */
[----:B------:R-:W-:Y:S05]  /*15b40*/  WARPSYNC.COLLECTIVE R15, `(.L_x_13822) ;  /* 0x000000000f087348 */ /* 0x000fea0003c00000 */
[----:B------:R0:W1:Y:S02]  /*15b50*/  SHFL.IDX P6, R14, R13, R12, R11 ;  /* 0x0000000c0d0e7389 */ /* 0x00006400000c000b */
[----:B01----:R-:W-:Y:S01]  /*15b60*/  ENDCOLLECTIVE ;  /* 0x000000000000791b */ /* 0x003fe20003800000 */
.L_x_13822:
        /* <DEDUP_REMOVED lines=15> */
.L_x_13823:
[----:B------:R-:W-:Y:S02]  /*15c60*/  IMAD.MOV.U32 R13, RZ, RZ, R0 ;  /* 0x000000ffff0d7224 */ /* 0x000fe400078e0000 */
[----:B------:R-:W-:Y:S02]  /*15c70*/  IMAD.MOV.U32 R12, RZ, RZ, 0x3 ;  /* 0x00000003ff0c7424 */ /* 0x000fe400078e00ff */
[----:B------:R-:W-:-:S07]  /*15c80*/  IMAD.MOV.U32 R5, RZ, RZ, R14 ;  /* 0x000000ffff057224 */ /* 0x000fce00078e000e */
[----:B------:R-:W-:Y:S05]  /*15c90*/  WARPSYNC.COLLECTIVE R15, `(.L_x_13824) ;  /* 0x000000000f087348 */ /* 0x000fea0003c00000 */
[----:B------:R0:W1:Y:S02]  /*15ca0*/  SHFL.IDX P6, R14, R13, R12, R11 ;  /* 0x0000000c0d0e7389 */ /* 0x00006400000c000b */
[----:B01----:R-:W-:Y:S01]  /*15cb0*/  ENDCOLLECTIVE ;  /* 0x000000000000791b */ /* 0x003fe20003800000 */
.L_x_13824:
        /* <DEDUP_REMOVED lines=15> */
.L_x_13825:
[----:B------:R-:W-:Y:S02]  /*15db0*/  IMAD.MOV.U32 R13, RZ, RZ, R0 ;  /* 0x000000ffff0d7224 */ /* 0x000fe400078e0000 */
[----:B------:R-:W-:Y:S02]  /*15dc0*/  IMAD.MOV.U32 R12, RZ, RZ, 0x4 ;  /* 0x00000004ff0c7424 */ /* 0x000fe400078e00ff */
[----:B------:R-:W-:-:S07]  /*15dd0*/  IMAD.MOV.U32 R5, RZ, RZ, R14 ;  /* 0x000000ffff057224 */ /* 0x000fce00078e000e */
[----:B------:R-:W-:Y:S05]  /*15de0*/  WARPSYNC.COLLECTIVE R15, `(.L_x_13826) ;  /* 0x000000000f087348 */ /* 0x000fea0003c00000 */
[----:B------:R0:W1:Y:S02]  /*15df0*/  SHFL.IDX P6, R14, R13, R12, R11 ;  /* 0x0000000c0d0e7389 */ /* 0x00006400000c000b */
[----:B01----:R-:W-:Y:S01]  /*15e00*/  ENDCOLLECTIVE ;  /* 0x000000000000791b */ /* 0x003fe20003800000 */
.L_x_13826:
        /* <DEDUP_REMOVED lines=15> */
.L_x_13827:
[----:B------:R-:W-:Y:S02]  /*15f00*/  IMAD.MOV.U32 R13, RZ, RZ, R0 ;  /* 0x000000ffff0d7224 */ /* 0x000fe400078e0000 */
[----:B------:R-:W-:Y:S02]  /*15f10*/  IMAD.MOV.U32 R12, RZ, RZ, 0x5 ;  /* 0x00000005ff0c7424 */ /* 0x000fe400078e00ff */
[----:B------:R-:W-:-:S07]  /*15f20*/  IMAD.MOV.U32 R5, RZ, RZ, R14 ;  /* 0x000000ffff057224 */ /* 0x000fce00078e000e */
[----:B------:R-:W-:Y:S05]  /*15f30*/  WARPSYNC.COLLECTIVE R15, `(.L_x_13828) ;  /* 0x000000000f087348 */ /* 0x000fea0003c00000 */
[----:B------:R0:W1:Y:S02]  /*15f40*/  SHFL.IDX P6, R14, R13, R12, R11 ;  /* 0x0000000c0d0e7389 */ /* 0x00006400000c000b */
[----:B01----:R-:W-:Y:S01]  /*15f50*/  ENDCOLLECTIVE ;  /* 0x000000000000791b */ /* 0x003fe20003800000 */
.L_x_13828:
        /* <DEDUP_REMOVED lines=15> */
.L_x_13829:
[----:B------:R-:W-:Y:S02]  /*16050*/  IMAD.MOV.U32 R13, RZ, RZ, R0 ;  /* 0x000000ffff0d7224 */ /* 0x000fe400078e0000 */
[----:B------:R-:W-:Y:S02]  /*16060*/  IMAD.MOV.U32 R12, RZ, RZ, 0x6 ;  /* 0x00000006ff0c7424 */ /* 0x000fe400078e00ff */
[----:B------:R-:W-:-:S07]  /*16070*/  IMAD.MOV.U32 R5, RZ, RZ, R14 ;  /* 0x000000ffff057224 */ /* 0x000fce00078e000e */
[----:B------:R-:W-:Y:S05]  /*16080*/  WARPSYNC.COLLECTIVE R15, `(.L_x_13830) ;  /* 0x000000000f087348 */ /* 0x000fea0003c00000 */
[----:B------:R0:W1:Y:S02]  /*16090*/  SHFL.IDX P6, R14, R13, R12, R11 ;  /* 0x0000000c0d0e7389 */ /* 0x00006400000c000b */
[----:B01----:R-:W-:Y:S01]  /*160a0*/  ENDCOLLECTIVE ;  /* 0x000000000000791b */ /* 0x003fe20003800000 */
.L_x_13830:
        /* <DEDUP_REMOVED lines=14> */
.L_x_13831:
[----:B------:R-:W-:Y:S02]  /*16190*/  IMAD.MOV.U32 R13, RZ, RZ, R0 ;  /* 0x000000ffff0d7224 */ /* 0x000fe400078e0000 */
[----:B------:R-:W-:Y:S02]  /*161a0*/  IMAD.MOV.U32 R12, RZ, RZ, 0x7 ;  /* 0x00000007ff0c7424 */ /* 0x000fe400078e00ff */
[----:B------:R-:W-:-:S07]  /*161b0*/  IMAD.MOV.U32 R5, RZ, RZ, R14 ;  /* 0x000000ffff057224 */ /* 0x000fce00078e000e */
[----:B------:R-:W-:Y:S05]  /*161c0*/  WARPSYNC.COLLECTIVE R15, `(.L_x_13832) ;  /* 0x000000000f087348 */ /* 0x000fea0003c00000 */
[----:B------:R0:W1:Y:S02]  /*161d0*/  SHFL.IDX P6, R14, R13, R12, R11 ;  /* 0x0000000c0d0e7389 */ /* 0x00006400000c000b */
[----:B01----:R-:W-:Y:S01]  /*161e0*/  ENDCOLLECTIVE ;  /* 0x000000000000791b */ /* 0x003fe20003800000 */
.L_x_13832:
        /* <DEDUP_REMOVED lines=13> */
.L_x_13833:
[----:B------:R-:W-:Y:S01]  /*162c0*/  IMAD.MOV.U32 R2, RZ, RZ, R14 ;  /* 0x000000ffff027224 */ /* 0x000fe200078e000e */
[----:B------:R-:W-:Y:S06]  /*162d0*/  BRA `(.L_x_13834) ;  /* 0xffffffb000d07947 */ /* 0x000fec000383ffff */
.L_x_13718:
[----:B0-----:R0:W2:Y:S02]  /*162e0*/  SYNCS.PHASECHK.TRANS64.TRYWAIT P0, [R18+URZ+0x22820], R0 ;  /* 0x02282000120075a7 */ /* 0x0010a4000800017f */
[----:B--2---:R-:W-:Y:S05]  /*162f0*/  @!P0 NANOSLEEP.SYNCS 0x989680 ;  /* 0x009896800000895d */ /* 0x004fea0003900000 */
[----:B------:R-:W2:Y:S02]  /*16300*/  @!P0 SYNCS.PHASECHK.TRANS64 P0, [R18+URZ+0x22820], R0 ;  /* 0x02282000120085a7 */ /* 0x000ea4000800007f */
[----:B--2---:R-:W-:Y:S05]  /*16310*/  @!P0 BRA `(.L_x_13718) ;  /* 0xfffffffc00f08947 */ /* 0x004fea000383ffff */
[----:B------:R-:W-:Y:S05]  /*16320*/  BRA `(.L_x_13835) ;  /* 0xffffffb4002c7947 */ /* 0x000fea000383ffff */
.L_x_13722:
[----:B0-----:R0:W2:Y:S02]  /*16330*/  SYNCS.PHASECHK.TRANS64.TRYWAIT P0, [R2+URZ+0x22860], R0 ;  /* 0x02286000020075a7 */ /* 0x0010a4000800017f */
[----:B--2---:R-:W-:Y:S05]  /*16340*/  @!P0 NANOSLEEP.SYNCS 0x989680 ;  /* 0x009896800000895d */ /* 0x004fea0003900000 */
[----:B------:R-:W2:Y:S02]  /*16350*/  @!P0 SYNCS.PHASECHK.TRANS64 P0, [R2+URZ+0x22860], R0 ;  /* 0x02286000020085a7 */ /* 0x000ea4000800007f */
[----:B--2---:R-:W-:Y:S05]  /*16360*/  @!P0 BRA `(.L_x_13722) ;  /* 0xfffffffc00f08947 */ /* 0x004fea000383ffff */
[----:B------:R-:W-:Y:S05]  /*16370*/  BRA `(.L_x_13836) ;  /* 0xffffffb400507947 */ /* 0x000fea000383ffff */
.L_x_13737:
[----:B--2---:R2:W3:Y:S02]  /*16380*/  SYNCS.PHASECHK.TRANS64.TRYWAIT P0, [R3+URZ+0x22840], R2 ;  /* 0x02284002030075a7 */ /* 0x0044e4000800017f */
[----:B---3--:R-:W-:Y:S05]  /*16390*/  @!P0 NANOSLEEP.SYNCS 0x989680 ;  /* 0x009896800000895d */ /* 0x008fea0003900000 */
[----:B------:R-:W3:Y:S02]  /*163a0*/  @!P0 SYNCS.PHASECHK.TRANS64 P0, [R3+URZ+0x22840], R2 ;  /* 0x02284002030085a7 */ /* 0x000ee4000800007f */
[----:B---3--:R-:W-:Y:S05]  /*163b0*/  @!P0 BRA `(.L_x_13737) ;  /* 0xfffffffc00f08947 */ /* 0x008fea000383ffff */
[----:B------:R-:W-:Y:S05]  /*163c0*/  BRA `(.L_x_13837) ;  /* 0xffffffbc00707947 */ /* 0x000fea000383ffff */
.L_x_13742:
[----:B0-----:R0:W1:Y:S02]  /*163d0*/  SYNCS.PHASECHK.TRANS64.TRYWAIT P0, [R3+URZ+0x22860], R2 ;  /* 0x02286002030075a7 */ /* 0x001064000800017f */
[----:B-1----:R-:W-:Y:S05]  /*163e0*/  @!P0 NANOSLEEP.SYNCS 0x989680 ;  /* 0x009896800000895d */ /* 0x002fea0003900000 */
[----:B------:R-:W1:Y:S02]  /*163f0*/  @!P0 SYNCS.PHASECHK.TRANS64 P0, [R3+URZ+0x22860], R2 ;  /* 0x02286002030085a7 */ /* 0x000e64000800007f */
[----:B-1----:R-:W-:Y:S05]  /*16400*/  @!P0 BRA `(.L_x_13742) ;  /* 0xfffffffc00f08947 */ /* 0x002fea000383ffff */
[----:B------:R-:W-:Y:S05]  /*16410*/  BRA `(.L_x_13838) ;  /* 0xffffffbc00ec7947 */ /* 0x000fea000383ffff */
.L_x_13753:
[----:B-1----:R1:W2:Y:S02]  /*16420*/  SYNCS.PHASECHK.TRANS64.TRYWAIT P0, [R4+URZ+0x22840], R2 ;  /* 0x02284002040075a7 */ /* 0x0022a4000800017f */
[----:B--2---:R-:W-:Y:S05]  /*16430*/  @!P0 NANOSLEEP.SYNCS 0x989680 ;  /* 0x009896800000895d */ /* 0x004fea0003900000 */
[----:B------:R-:W2:Y:S02]  /*16440*/  @!P0 SYNCS.PHASECHK.TRANS64 P0, [R4+URZ+0x22840], R2 ;  /* 0x02284002040085a7 */ /* 0x000ea4000800007f */
[----:B--2---:R-:W-:Y:S05]  /*16450*/  @!P0 BRA `(.L_x_13753) ;  /* 0xfffffffc00f08947 */ /* 0x004fea000383ffff */
[----:B------:R-:W-:Y:S05]  /*16460*/  BRA `(.L_x_13839) ;  /* 0xffffffc400d87947 */ /* 0x000fea000383ffff */
.L_x_13758:
[----:B0-----:R0:W2:Y:S02]  /*16470*/  SYNCS.PHASECHK.TRANS64.TRYWAIT P0, [R4+URZ+0x22860], R2 ;  /* 0x02286002040075a7 */ /* 0x0010a4000800017f */
[----:B--2---:R-:W-:Y:S05]  /*16480*/  @!P0 NANOSLEEP.SYNCS 0x989680 ;  /* 0x009896800000895d */ /* 0x004fea0003900000 */
[----:B------:R-:W2:Y:S02]  /*16490*/  @!P0 SYNCS.PHASECHK.TRANS64 P0, [R4+URZ+0x22860], R2 ;  /* 0x02286002040085a7 */ /* 0x000ea4000800007f */
[----:B--2---:R-:W-:Y:S05]  /*164a0*/  @!P0 BRA `(.L_x_13758) ;  /* 0xfffffffc00f08947 */ /* 0x004fea000383ffff */
[----:B------:R-:W-:Y:S05]  /*164b0*/  BRA `(.L_x_13840) ;  /* 0xffffffc800547947 */ /* 0x000fea000383ffff */
.L_x_13769:
[----:B--2---:R2:W3:Y:S02]  /*164c0*/  SYNCS.PHASECHK.TRANS64.TRYWAIT P0, [R2+URZ+0x22840], R3 ;  /* 0x02284003020075a7 */ /* 0x0044e4000800017f */
[----:B---3--:R-:W-:Y:S05]  /*164d0*/  @!P0 NANOSLEEP.SYNCS 0x989680 ;  /* 0x009896800000895d */ /* 0x008fea0003900000 */
[----:B------:R-:W3:Y:S02]  /*164e0*/  @!P0 SYNCS.PHASECHK.TRANS64 P0, [R2+URZ+0x22840], R3 ;  /* 0x02284003020085a7 */ /* 0x000ee4000800007f */
[----:B---3--:R-:W-:Y:S05]  /*164f0*/  @!P0 BRA `(.L_x_13769) ;  /* 0xfffffffc00f08947 */ /* 0x008fea000383ffff */
[----:B------:R-:W-:Y:S05]  /*16500*/  BRA `(.L_x_13841) ;  /* 0xffffffd000247947 */ /* 0x000fea000383ffff */
.L_x_13774:
[----:B---3--:R3:W4:Y:S02]  /*16510*/  SYNCS.PHASECHK.TRANS64.TRYWAIT P0, [R2+URZ+0x22860], R3 ;  /* 0x02286003020075a7 */ /* 0x008724000800017f */
[----:B----4-:R-:W-:Y:S05]  /*16520*/  @!P0 NANOSLEEP.SYNCS 0x989680 ;  /* 0x009896800000895d */ /* 0x010fea0003900000 */
[----:B------:R-:W4:Y:S02]  /*16530*/  @!P0 SYNCS.PHASECHK.TRANS64 P0, [R2+URZ+0x22860], R3 ;  /* 0x02286003020085a7 */ /* 0x000f24000800007f */
[----:B----4-:R-:W-:Y:S05]  /*16540*/  @!P0 BRA `(.L_x_13774) ;  /* 0xfffffffc00f08947 */ /* 0x010fea000383ffff */
[----:B------:R-:W-:Y:S05]  /*16550*/  BRA `(.L_x_13842) ;  /* 0xffffffd000a07947 */ /* 0x000fea000383ffff */
.L_x_13786:
[----:B------:R-:W3:Y:S01]  /*16560*/  LDL R3, [R1] ;  /* 0x0000000001037983 */ /* 0x000ee20000100800 */
        /* <DEDUP_REMOVED lines=8> */
.L_x_13844:
[----:B------:R-:W-:Y:S05]  /*165f0*/  BSYNC B0 ;  /* 0x0000000000007941 */ /* 0x000fea0003800000 */
.L_x_13843:
        /* <DEDUP_REMOVED lines=9> */
.L_x_13845:
        /* <DEDUP_REMOVED lines=26> */
.L_x_13846:
[----:B------:R-:W-:Y:S01]  /*16830*/  IMAD.MOV.U32 R12, RZ, RZ, 0x2 ;  /* 0x00000002ff0c7424 */ /* 0x000fe200078e00ff */
[----:B------:R-:W-:-:S05]  /*16840*/  SEL R3, R14, RZ, P1 ;  /* 0x000000ff0e037207 */ /* 0x000fca0000800000 */
[----:B------:R-:W-:-:S04]  /*16850*/  IMAD.IADD R2, R2, 0x1, R3 ;  /* 0x0000000102027824 */ /* 0x000fc800078e0203 */
[----:B------:R-:W-:-:S07]  /*16860*/  IMAD.MOV.U32 R13, RZ, RZ, R2 ;  /* 0x000000ffff0d7224 */ /* 0x000fce00078e0002 */
[----:B------:R-:W-:Y:S05]  /*16870*/  WARPSYNC.COLLECTIVE R15, `(.L_x_13847) ;  /* 0x000000000f087348 */ /* 0x000fea0003c00000 */
[----:B------:R0:W1:Y:S02]  /*16880*/  SHFL.UP P6, R14, R13, R12, R11 ;  /* 0x0400000c0d0e7389 */ /* 0x00006400000c000b */
[----:B01----:R-:W-:Y:S01]  /*16890*/  ENDCOLLECTIVE ;  /* 0x000000000000791b */ /* 0x003fe20003800000 */
.L_x_13847:
[----:B------:R-:W-:Y:S01]  /*168a0*/  IMAD.MOV.U32 R12, RZ, RZ, 0x4 ;  /* 0x00000004ff0c7424 */ /* 0x000fe200078e00ff */
[----:B------:R-:W-:-:S05]  /*168b0*/  SEL R3, R14, RZ, P2 ;  /* 0x000000ff0e037207 */ /* 0x000fca0001000000 */
[----:B------:R-:W-:-:S04]  /*168c0*/  IMAD.IADD R2, R2, 0x1, R3 ;  /* 0x0000000102027824 */ /* 0x000fc800078e0203 */
[----:B------:R-:W-:-:S07]  /*168d0*/  IMAD.MOV.U32 R13, RZ, RZ, R2 ;  /* 0x000000ffff0d7224 */ /* 0x000fce00078e0002 */
[----:B------:R-:W-:Y:S05]  /*168e0*/  WARPSYNC.COLLECTIVE R15, `(.L_x_13848) ;  /* 0x000000000f087348 */ /* 0x000fea0003c00000 */
[----:B------:R0:W1:Y:S02]  /*168f0*/  SHFL.UP P6, R14, R13, R12, R11 ;  /* 0x0400000c0d0e7389 */ /* 0x00006400000c000b */
[----:B01----:R-:W-:Y:S01]  /*16900*/  ENDCOLLECTIVE ;  /* 0x000000000000791b */ /* 0x003fe20003800000 */
.L_x_13848:
[----:B------:R-:W-:Y:S01]  /*16910*/  IMAD.MOV.U32 R12, RZ, RZ, 0x8 ;  /* 0x00000008ff0c7424 */ /* 0x000fe200078e00ff */
[----:B------:R-:W-:-:S05]  /*16920*/  SEL R3, R14, RZ, P3 ;  /* 0x000000ff0e037207 */ /* 0x000fca0001800000 */
[----:B------:R-:W-:-:S04]  /*16930*/  IMAD.IADD R2, R2, 0x1, R3 ;  /* 0x0000000102027824 */ /* 0x000fc800078e0203 */
[----:B------:R-:W-:-:S07]  /*16940*/  IMAD.MOV.U32 R13, RZ, RZ, R2 ;  /* 0x000000ffff0d7224 */ /* 0x000fce00078e0002 */
[----:B------:R-:W-:Y:S05]  /*16950*/  WARPSYNC.COLLECTIVE R15, `(.L_x_13849) ;  /* 0x000000000f087348 */ /* 0x000fea0003c00000 */
[----:B------:R0:W1:Y:S02]  /*16960*/  SHFL.UP P6, R14, R13, R12, R11 ;  /* 0x0400000c0d0e7389 */ /* 0x00006400000c000b */
[----:B01----:R-:W-:Y:S01]  /*16970*/  ENDCOLLECTIVE ;  /* 0x000000000000791b */ /* 0x003fe20003800000 */
.L_x_13849:
[----:B------:R-:W-:Y:S01]  /*16980*/  IMAD.MOV.U32 R12, RZ, RZ, 0x10 ;  /* 0x00000010ff0c7424 */ /* 0x000fe200078e00ff */
[----:B------:R-:W-:-:S05]  /*16990*/  SEL R3, R14, RZ, P4 ;  /* 0x000000ff0e037207 */ /* 0x000fca0002000000 */
[----:B------:R-:W-:-:S04]  /*169a0*/  IMAD.IADD R2, R2, 0x1, R3 ;  /* 0x0000000102027824 */ /* 0x000fc800078e0203 */
[----:B------:R-:W-:-:S07]  /*169b0*/  IMAD.MOV.U32 R13, RZ, RZ, R2 ;  /* 0x000000ffff0d7224 */ /* 0x000fce00078e0002 */
[----:B------:R-:W-:Y:S05]  /*169c0*/  WARPSYNC.COLLECTIVE R15, `(.L_x_13850) ;  /* 0x000000000f087348 */ /* 0x000fea0003c00000 */
[----:B------:R0:W1:Y:S02]  /*169d0*/  SHFL.UP P6, R14, R13, R12, R11 ;  /* 0x0400000c0d0e7389 */ /* 0x00006400000c000b */
[----:B01----:R-:W-:Y:S01]  /*169e0*/  ENDCOLLECTIVE ;  /* 0x000000000000791b */ /* 0x003fe20003800000 */
.L_x_13850:
        /* <DEDUP_REMOVED lines=8> */
.L_x_13851:
[----:B------:R-:W-:Y:S05]  /*16a70*/  BRA `(.L_x_13852) ;  /* 0xffffffd800007947 */ /* 0x000fea000383ffff */
.L_x_13789:
        /* <DEDUP_REMOVED lines=8> */
.L_x_13854:
[----:B------:R-:W-:Y:S05]  /*16b00*/  BSYNC B0 ;  /* 0x0000000000007941 */ /* 0x000fea0003800000 */
.L_x_13853:
        /* <DEDUP_REMOVED lines=9> */
.L_x_13855:
[----:B------:R-:W-:Y:S01]  /*16ba0*/  IMAD.MOV.U32 R12, RZ, RZ, 0x4 ;  /* 0x00000004ff0c7424 */ /* 0x000fe200078e00ff */
[----:B------:R-:W-:-:S05]  /*16bb0*/  SEL R3, R14, RZ, P2 ;  /* 0x000000ff0e037207 */ /* 0x000fca0001000000 */
[----:B------:R-:W-:-:S04]  /*16bc0*/  IMAD.IADD R2, R2, 0x1, R3 ;  /* 0x0000000102027824 */ /* 0x000fc800078e0203 */
[----:B------:R-:W-:-:S07]  /*16bd0*/  IMAD.MOV.U32 R13, RZ, RZ, R2 ;  /* 0x000000ffff0d7224 */ /* 0x000fce00078e0002 */
[----:B------:R-:W-:Y:S05]  /*16be0*/  WARPSYNC.COLLECTIVE R15, `(.L_x_13856) ;  /* 0x000000000f087348 */ /* 0x000fea0003c00000 */
[----:B------:R0:W1:Y:S02]  /*16bf0*/  SHFL.UP P6, R14, R13, R12, R11 ;  /* 0x0400000c0d0e7389 */ /* 0x00006400000c000b */
[----:B01----:R-:W-:Y:S01]  /*16c00*/  ENDCOLLECTIVE ;  /* 0x000000000000791b */ /* 0x003fe20003800000 */
.L_x_13856:
[----:B------:R-:W-:Y:S01]  /*16c10*/  IMAD.MOV.U32 R12, RZ, RZ, 0x8 ;  /* 0x00000008ff0c7424 */ /* 0x000fe200078e00ff */
[----:B------:R-:W-:-:S05]  /*16c20*/  SEL R3, R14, RZ, P3 ;  /* 0x000000ff0e037207 */ /* 0x000fca0001800000 */
[----:B------:R-:W-:-:S04]  /*16c30*/  IMAD.IADD R2, R2, 0x1, R3 ;  /* 0x0000000102027824 */ /* 0x000fc800078e0203 */
[----:B------:R-:W-:-:S07]  /*16c40*/  IMAD.MOV.U32 R13, RZ, RZ, R2 ;  /* 0x000000ffff0d7224 */ /* 0x000fce00078e0002 */
[----:B------:R-:W-:Y:S05]  /*16c50*/  WARPSYNC.COLLECTIVE R15, `(.L_x_13857) ;  /* 0x000000000f087348 */ /* 0x000fea0003c00000 */
[----:B------:R0:W1:Y:S02]  /*16c60*/  SHFL.UP P6, R14, R13, R12, R11 ;  /* 0x0400000c0d0e7389 */ /* 0x00006400000c000b */
[----:B01----:R-:W-:Y:S01]  /*16c70*/  ENDCOLLECTIVE ;  /* 0x000000000000791b */ /* 0x003fe20003800000 */
.L_x_13857:
[----:B------:R-:W-:Y:S01]  /*16c80*/  IMAD.MOV.U32 R12, RZ, RZ, 0x10 ;  /* 0x00000010ff0c7424 */ /* 0x000fe200078e00ff */
[----:B------:R-:W-:-:S05]  /*16c90*/  SEL R3, R14, RZ, P4 ;  /* 0x000000ff0e037207 */ /* 0x000fca0002000000 */
[----:B------:R-:W-:-:S04]  /*16ca0*/  IMAD.IADD R2, R2, 0x1, R3 ;  /* 0x0000000102027824 */ /* 0x000fc800078e0203 */
[----:B------:R-:W-:-:S07]  /*16cb0*/  IMAD.MOV.U32 R13, RZ, RZ, R2 ;  /* 0x000000ffff0d7224 */ /* 0x000fce00078e0002 */
[----:B------:R-:W-:Y:S05]  /*16cc0*/  WARPSYNC.COLLECTIVE R15, `(.L_x_13858) ;  /* 0x000000000f087348 */ /* 0x000fea0003c00000 */
[----:B------:R0:W1:Y:S02]  /*16cd0*/  SHFL.UP P6, R14, R13, R12, R11 ;  /* 0x0400000c0d0e7389 */ /* 0x00006400000c000b */
[----:B01----:R-:W-:Y:S01]  /*16ce0*/  ENDCOLLECTIVE ;  /* 0x000000000000791b */ /* 0x003fe20003800000 */
.L_x_13858:
        /* <DEDUP_REMOVED lines=8> */
.L_x_13859:
[----:B------:R-:W-:Y:S05]  /*16d70*/  BRA `(.L_x_13860) ;  /* 0xffffffd400ec7947 */ /* 0x000fea000383ffff */
.L_x_13791:
[----:B------:R-:W-:Y:S01]  /*16d80*/  BSSY B0, `(.L_x_13861) ;  /* 0x0000006000007945 */ /* 0x000fe20003800000 */
[----:B------:R-:W-:Y:S01]  /*16d90*/  PLOP3.LUT P6, PT, P6, PT, PT, 0x8, 0x0 ;  /* 0x000000000000781c */ /* 0x000fe200037ce170 */
[----:B------:R-:W-:-:S12]  /*16da0*/  IMAD.MOV.U32 R15, RZ, RZ, -0x1 ;  /* 0xffffffffff0f7424 */ /* 0x000fd800078e00ff */
[----:B0-----:R-:W-:Y:S05]  /*16db0*/  WARPSYNC.COLLECTIVE R15, `(.L_x_13862) ;  /* 0x000000000f087348 */ /* 0x001fea0003c00000 */
[----:B------:R-:W-:Y:S01]  /*16dc0*/  VOTE.ANY R14, PT, P6 ;  /* 0x00000000000e7806 */ /* 0x000fe200030e0100 */
[----:B0-----:R-:W-:Y:S06]  /*16dd0*/  ENDCOLLECTIVE ;  /* 0x000000000000791b */ /* 0x001fec0003800000 */
.L_x_13862:
[----:B------:R-:W-:Y:S05]  /*16de0*/  BSYNC B0 ;  /* 0x0000000000007941 */ /* 0x000fea0003800000 */
.L_x_13861:
        /* <DEDUP_REMOVED lines=10> */
.L_x_13863:
[----:B------:R-:W-:Y:S02]  /*16e90*/  IMAD.MOV.U32 R13, RZ, RZ, R6 ;  /* 0x000000ffff0d7224 */ /* 0x000fe400078e0006 */
[----:B------:R-:W-:-:S07]  /*16ea0*/  IMAD.MOV.U32 R4, RZ, RZ, R14 ;  /* 0x000000ffff047224 */ /* 0x000fce00078e000e */
[----:B------:R-:W-:Y:S05]  /*16eb0*/  WARPSYNC.COLLECTIVE R15, `(.L_x_13864) ;  /* 0x000000000f087348 */ /* 0x000fea0003c00000 */
[----:B------:R0:W1:Y:S02]  /*16ec0*/  SHFL.IDX P6, R14, R13, R12, R11 ;  /* 0x0000000c0d0e7389 */ /* 0x00006400000c000b */
[----:B01----:R-:W-:Y:S01]  /*16ed0*/  ENDCOLLECTIVE ;  /* 0x000000000000791b */ /* 0x003fe20003800000 */
.L_x_13864:
[----:B------:R-:W-:Y:S02]  /*16ee0*/  IMAD.MOV.U32 R6, RZ, RZ, R14 ;  /* 0x000000ffff067224 */ /* 0x000fe400078e000e */
[----:B------:R-:W-:-:S05]  /*16ef0*/  IMAD.IADD R5, R9, 0x1, R16 ;  /* 0x0000000109057824 */ /* 0x000fca00078e0210 */
[----:B------:R1:W-:Y:S01]  /*16f00*/  STL [R1+0xc], R5 ;  /* 0x00000c0501007387 */ /* 0x0003e20000100800 */
[----:B------:R-:W-:Y:S05]  /*16f10*/  BRA `(.L_x_13865) ;  /* 0xffffffd400cc7947 */ /* 0x000fea000383ffff */
.L_x_13793:
[----:B------:R-:W-:Y:S01]  /*16f20*/  BSSY B0, `(.L_x_13866) ;  /* 0x0000007000007945 */ /* 0x000fe20003800000 */
[----:B------:R-:W-:Y:S02]  /*16f30*/  IMAD.MOV.U32 R13, RZ, RZ, R2 ;  /* 0x000000ffff0d7224 */ /* 0x000fe400078e0002 */
[----:B------:R-:W-:Y:S02]  /*16f40*/  IMAD.MOV.U32 R11, RZ, RZ, 0x1f ;  /* 0x0000001fff0b7424 */ /* 0x000fe400078e00ff */
[----:B------:R-:W-:-:S07]  /*16f50*/  IMAD.MOV.U32 R15, RZ, RZ, -0x1 ;  /* 0xffffffffff0f7424 */ /* 0x000fce00078e00ff */
[----:B01-3--:R-:W-:Y:S05]  /*16f60*/  WARPSYNC.COLLECTIVE R15, `(.L_x_13867) ;  /* 0x000000000f087348 */ /* 0x00bfea0003c00000 */
[----:B------:R2:W4:Y:S02]  /*16f70*/  SHFL.IDX P6, R14, R13, R12, R11 ;  /* 0x0000000c0d0e7389 */ /* 0x00052400000c000b */
[----:B01234-:R-:W-:Y:S01]  /*16f80*/  ENDCOLLECTIVE ;  /* 0x000000000000791b */ /* 0x01ffe20003800000 */
.L_x_13867:
[----:B------:R-:W-:Y:S05]  /*16f90*/  BSYNC B0 ;  /* 0x0000000000007941 */ /* 0x000fea0003800000 */
.L_x_13866:
[----:B------:R-:W-:Y:S01]  /*16fa0*/  IMAD.MOV.U32 R8, RZ, RZ, R14 ;  /* 0x000000ffff087224 */ /* 0x000fe200078e000e */
[----:B------:R-:W-:Y:S06]  /*16fb0*/  BRA `(.L_x_13792) ;  /* 0xffffffd400bc7947 */ /* 0x000fec000383ffff */
.L_x_13799:
[----:B0-----:R0:W1:Y:S02]  /*16fc0*/  SYNCS.PHASECHK.TRANS64.TRYWAIT P0, [R0+URZ+0x22820], R3 ;  /* 0x02282003000075a7 */ /* 0x001064000800017f */
[----:B-1----:R-:W-:Y:S05]  /*16fd0*/  @!P0 NANOSLEEP.SYNCS 0x989680 ;  /* 0x009896800000895d */ /* 0x002fea0003900000 */
[----:B------:R-:W1:Y:S02]  /*16fe0*/  @!P0 SYNCS.PHASECHK.TRANS64 P0, [R0+URZ+0x22820], R3 ;  /* 0x02282003000085a7 */ /* 0x000e64000800007f */
[----:B-1----:R-:W-:Y:S05]  /*16ff0*/  @!P0 BRA `(.L_x_13799) ;  /* 0xfffffffc00f08947 */ /* 0x002fea000383ffff */
[----:B------:R-:W-:Y:S05]  /*17000*/  BRA `(.L_x_13868) ;  /* 0xffffffe000587947 */ /* 0x000fea000383ffff */
.L_x_13800:
        /* <DEDUP_REMOVED lines=11> */
.L_x_13870:
[----:B------:R-:W-:Y:S05]  /*170c0*/  BSYNC B0 ;  /* 0x0000000000007941 */ /* 0x000fea0003800000 */
.L_x_13869:
[----:B------:R-:W-:Y:S05]  /*170d0*/  BRA `(.L_x_13871) ;  /* 0xffffffe000407947 */ /* 0x000fea000383ffff */
.L_x_13803:
[----:B------:R-:W-:Y:S01]  /*170e0*/  BSSY B1, `(.L_x_13872) ;  /* 0x0000006000017945 */ /* 0x000fe20003800000 */
[----:B------:R-:W-:-:S07]  /*170f0*/  IMAD.MOV.U32 R15, RZ, RZ, -0x1 ;  /* 0xffffffffff0f7424 */ /* 0x000fce00078e00ff */
[----:B01-3--:R-:W-:Y:S05]  /*17100*/  WARPSYNC.COLLECTIVE R15, `(.L_x_13873) ;  /* 0x000000000f0c7348 */ /* 0x00bfea0003c00000 */
[----:B------:R-:W-:Y:S02]  /*17110*/  ELECT P6, UR62, PT ;  /* 0x00000000003e782f */ /* 0x000fe400038c0000 */
[----:B------:R-:W-:Y:S01]  /*17120*/  MOV R14, UR62 ;  /* 0x0000003e000e7c02 */ /* 0x000fe20008000f00 */
[----:B01-3--:R-:W-:Y:S10]  /*17130*/  ENDCOLLECTIVE ;  /* 0x000000000000791b */ /* 0x00bff40003800000 */
.L_x_13873:
[----:B------:R-:W-:Y:S05]  /*17140*/  BSYNC B1 ;  /* 0x0000000000017941 */ /* 0x000fea0003800000 */
.L_x_13872:
[----:B------:R-:W-:Y:S05]  /*17150*/  BRA `(.L_x_13874) ;  /* 0xffffffe000387947 */ /* 0x000fea000383ffff */
.L_x_13805:
[----:B0-----:R0:W1:Y:S02]  /*17160*/  SYNCS.PHASECHK.TRANS64.TRYWAIT P0, [R6+URZ], R5 ;  /* 0x00000005060075a7 */ /* 0x001064000800017f */
[----:B-1----:R-:W-:Y:S05]  /*17170*/  @!P0 NANOSLEEP.SYNCS 0x989680 ;  /* 0x009896800000895d */ /* 0x002fea0003900000 */
[----:B------:R-:W1:Y:S02]  /*17180*/  @!P0 SYNCS.PHASECHK.TRANS64 P0, [R6+URZ], R5 ;  /* 0x00000005060085a7 */ /* 0x000e64000800007f */
[----:B-1----:R-:W-:Y:S05]  /*17190*/  @!P0 BRA `(.L_x_13805) ;  /* 0xfffffffc00f08947 */ /* 0x002fea000383ffff */
[----:B------:R-:W-:Y:S05]  /*171a0*/  BRA `(.L_x_13875) ;  /* 0xffffffe000707947 */ /* 0x000fea000383ffff */
.L_x_13806:
[----:B-1----:R1:W2:Y:S02]  /*171b0*/  SYNCS.PHASECHK.TRANS64.TRYWAIT P0, [R7+URZ], R2 ;  /* 0x00000002070075a7 */ /* 0x0022a4000800017f */
[----:B--2---:R-:W-:Y:S05]  /*171c0*/  @!P0 NANOSLEEP.SYNCS 0x989680 ;  /* 0x009896800000895d */ /* 0x004fea0003900000 */
[----:B------:R-:W2:Y:S02]  /*171d0*/  @!P0 SYNCS.PHASECHK.TRANS64 P0, [R7+URZ], R2 ;  /* 0x00000002070085a7 */ /* 0x000ea4000800007f */
[----:B--2---:R-:W-:Y:S05]  /*171e0*/  @!P0 BRA `(.L_x_13806) ;  /* 0xfffffffc00f08947 */ /* 0x004fea000383ffff */
[----:B------:R-:W-:Y:S05]  /*171f0*/  BRA `(.L_x_13876) ;  /* 0xffffffe000647947 */ /* 0x000fea000383ffff */
.L_x_13808:
[----:B--2---:R2:W4:Y:S02]  /*17200*/  SYNCS.PHASECHK.TRANS64.TRYWAIT P0, [R4+URZ], R5 ;  /* 0x00000005040075a7 */ /* 0x004524000800017f */
[----:B----4-:R-:W-:Y:S05]  /*17210*/  @!P0 NANOSLEEP.SYNCS 0x989680 ;  /* 0x009896800000895d */ /* 0x010fea0003900000 */
[----:B------:R-:W4:Y:S02]  /*17220*/  @!P0 SYNCS.PHASECHK.TRANS64 P0, [R4+URZ], R5 ;  /* 0x00000005040085a7 */ /* 0x000f24000800007f */
[----:B----4-:R-:W-:Y:S05]  /*17230*/  @!P0 BRA `(.L_x_13808) ;  /* 0xfffffffc00f08947 */ /* 0x010fea000383ffff */
[----:B------:R-:W-:Y:S05]  /*17240*/  BRA `(.L_x_13877) ;  /* 0xffffffe000687947 */ /* 0x000fea000383ffff */
.L_x_13878:
        /* <DEDUP_REMOVED lines=11> */
.L_x_15205:


//--------------------- .text._ZN7cutlass13device_kernelIN5flash11enable_sm90INS1_16FlashAttnFwdSm90INS1_25CollectiveMainloopFwdSm90ILi2EN4cute5tupleIJNS5_1CILi1EEES8_S8_EEENS6_IJNS7_ILi128EEENS7_ILi96EEENS7_ILi64EEEEEELi256ENS_10bfloat16_tEfNS_4arch4Sm90ELb1ELb0ELb1ELb1ELb0ELb1ELb0ELb1ELb0ELb1ELb1ELb0EEENS1_21CollectiveEpilogueFwdINS6_IJSA_NS7_ILi256EEESB_EEES9_SE_SG_Li256ELb1ELb1ELb1ELb0EEENS1_36VarlenDynamicPersistentTileSchedulerILi128ELi96ELi256ELi128ELb1ELb1ELb1ELb1ELb1ELb1EEEEEEEEEvNT_6ParamsE --------------------------
	.section	.text._ZN7cutlass13device_kernelIN5flash11enable_sm90INS1_16FlashAttnFwdSm90INS1_25CollectiveMainloopFwdSm90ILi2EN4cute5tupleIJNS5_1CILi1EEES8_S8_EEENS6_IJNS7_ILi128EEENS7_ILi96EEENS7_ILi64EEEEEELi256ENS_10bfloat16_tEfNS_4arch4Sm90ELb1ELb0ELb1ELb1ELb0ELb1ELb0ELb1ELb0ELb1ELb1ELb0EEENS1_21CollectiveEpilogueFwdINS6_IJSA_NS7_ILi256EEESB_EEES9_SE_SG_Li256ELb1ELb1ELb1ELb0EEENS1_36VarlenDynamicPersistentTileSchedulerILi128ELi96ELi256ELi128ELb1ELb1ELb1ELb1ELb1ELb1EEEEEEEEEvNT_6ParamsE,"ax",@progbits
	.align	128
.text._ZN7cutlass13device_kernelIN5flash11enable_sm90INS1_16FlashAttnFwdSm90INS1_25CollectiveMainloopFwdSm90ILi2EN4cute5tupleIJNS5_1CILi1EEES8_S8_EEENS6_IJNS7_ILi128EEENS7_ILi96EEENS7_ILi64EEEEEELi256ENS_10bfloat16_tEfNS_4arch4Sm90ELb1ELb0ELb1ELb1ELb0ELb1ELb0ELb1ELb0ELb1ELb1ELb0EEENS1_21CollectiveEpilogueFwdINS6_IJSA_NS7_ILi256EEESB_EEES9_SE_SG_Li256ELb1ELb1ELb1ELb0EEENS1_36VarlenDynamicPersistentTileSchedulerILi128ELi96ELi256ELi128ELb1ELb1ELb1ELb1ELb1ELb1EEEEEEEEEvNT_6ParamsE:
        .type           _ZN7cutlass13device_kernelIN5flash11enable_sm90INS1_16FlashAttnFwdSm90INS1_25CollectiveMainloopFwdSm90ILi2EN4cute5tupleIJNS5_1CILi1EEES8_S8_EEENS6_IJNS7_ILi128EEENS7_ILi96EEENS7_ILi64EEEEEELi256ENS_10bfloat16_tEfNS_4arch4Sm90ELb1ELb0ELb1ELb1ELb0ELb1ELb0ELb1ELb0ELb1ELb1ELb0EEENS1_21CollectiveEpilogueFwdINS6_IJSA_NS7_ILi256EEESB_EEES9_SE_SG_Li256ELb1ELb1ELb1ELb0EEENS1_36VarlenDynamicPersistentTileSchedulerILi128ELi96ELi256ELi128ELb1ELb1ELb1ELb1ELb1ELb1EEEEEEEEEvNT_6ParamsE,@function
        .size           _ZN7cutlass13device_kernelIN5flash11enable_sm90INS1_16FlashAttnFwdSm90INS1_25CollectiveMainloopFwdSm90ILi2EN4cute5tupleIJNS5_1CILi1EEES8_S8_EEENS6_IJNS7_ILi128EEENS7_ILi96EEENS7_ILi64EEEEEELi256ENS_10bfloat16_tEfNS_4arch4Sm90ELb1ELb0ELb1ELb1ELb0ELb1ELb0ELb1ELb0ELb1ELb1ELb0EEENS1_21CollectiveEpilogueFwdINS6_IJSA_NS7_ILi256EEESB_EEES9_SE_SG_Li256ELb1ELb1ELb1ELb0EEENS1_36VarlenDynamicPersistentTileSchedulerILi128ELi96ELi256ELi128ELb1ELb1ELb1ELb1ELb1ELb1EEEEEEEEEvNT_6ParamsE,(.L_x_15206 - _ZN7cutlass13device_kernelIN5flash11enable_sm90INS1_16FlashAttnFwdSm90INS1_25CollectiveMainloopFwdSm90ILi2EN4cute5tupleIJNS5_1CILi1EEES8_S8_EEENS6_IJNS7_ILi128EEENS7_ILi96EEENS7_ILi64EEEEEELi256ENS_10bfloat16_tEfNS_4arch4Sm90ELb1ELb0ELb1ELb1ELb0ELb1ELb0ELb1ELb0ELb1ELb1ELb0EEENS1_21CollectiveEpilogueFwdINS6_IJSA_NS7_ILi256EEESB_EEES9_SE_SG_Li256ELb1ELb1ELb1ELb0EEENS1_36VarlenDynamicPersistentTileSchedulerILi128ELi96ELi256ELi128ELb1ELb1ELb1ELb1ELb1ELb1EEEEEEEEEvNT_6ParamsE)
        .other          _ZN7cutlass13device_kernelIN5flash11enable_sm90INS1_16FlashAttnFwdSm90INS1_25CollectiveMainloopFwdSm90ILi2EN4cute5tupleIJNS5_1CILi1EEES8_S8_EEENS6_IJNS7_ILi128EEENS7_ILi96EEENS7_ILi64EEEEEELi256ENS_10bfloat16_tEfNS_4arch4Sm90ELb1ELb0ELb1ELb1ELb0ELb1ELb0ELb1ELb0ELb1ELb1ELb0EEENS1_21CollectiveEpilogueFwdINS6_IJSA_NS7_ILi256EEESB_EEES9_SE_SG_Li256ELb1ELb1ELb1ELb0EEENS1_36VarlenDynamicPersistentTileSchedulerILi128ELi96ELi256ELi128ELb1ELb1ELb1ELb1ELb1ELb1EEEEEEEEEvNT_6ParamsE,@"STO_CUDA_ENTRY STV_DEFAULT"
_ZN7cutlass13device_kernelIN5flash11enable_sm90INS1_16FlashAttnFwdSm90INS1_25CollectiveMainloopFwdSm90ILi2EN4cute5tupleIJNS5_1CILi1EEES8_S8_EEENS6_IJNS7_ILi128EEENS7_ILi96EEENS7_ILi64EEEEEELi256ENS_10bfloat16_tEfNS_4arch4Sm90ELb1ELb0ELb1ELb1ELb0ELb1ELb0ELb1ELb0ELb1ELb1ELb0EEENS1_21CollectiveEpilogueFwdINS6_IJSA_NS7_ILi256EEESB_EEES9_SE_SG_Li256ELb1ELb1ELb1ELb0EEENS1_36VarlenDynamicPersistentTileSchedulerILi128ELi96ELi256ELi128ELb1ELb1ELb1ELb1ELb1ELb1EEEEEEEEEvNT_6ParamsE:
        /* <DEDUP_REMOVED lines=24> */
.L_x_13880:
[----:B------:R-:W-:Y:S05]  /*0180*/  BSYNC B0 ;  /* 0x0000000000007941 */ /* 0x000fea0003800000 */
.L_x_13879:
        /* <DEDUP_REMOVED lines=41> */
.L_x_13881:
        /* <DEDUP_REMOVED lines=22> */
.L_x_13882:
        /* <DEDUP_REMOVED lines=18> */
.L_x_13883:
        /* <DEDUP_REMOVED lines=22> */
.L_x_13884:
        /* <DEDUP_REMOVED lines=22> */
.L_x_13885:
        /* <DEDUP_REMOVED lines=8> */
.L_x_13888:
        /* <DEDUP_REMOVED lines=32> */
[----:B------:R-:W-:-:S02]  /*0be0*/  LEA.HI R4, R2, R7, RZ, 0x1 ;  /* 0x0000000702047211 */ /* 0x000fc400078f08ff */
[----:B------:R-:W-:Y:S02]  /*0bf0*/  SHF.R.S32.HI R5, RZ, 0x7, R0 ;  /* 0x00000007ff057819 */ /* 0x000fe40000011400 */
[----:B------:R-:W-:Y:S01]  /*0c00*/  SHF.R.S32.HI R8, RZ, 0x1f, R20 ;  /* 0x0000001fff087819 */ /* 0x000fe20000011414 */
[----:B------:R-:W-:Y:S01]  /*0c10*/  STL [R1+0x68], R20 ;  /* 0x0000681401007387 */ /* 0x000fe20000100800 */
[----:B------:R-:W-:Y:S02]  /*0c20*/  LOP3.LUT R4, R4, 0x1ffffffe, RZ, 0xc0, !PT ;  /* 0x1ffffffe04047812 */ /* 0x000fe400078ec0ff */
[----:B------:R-:W-:Y:S02]  /*0c30*/  LEA.HI R9, R8, R20, RZ, 0x2 ;  /* 0x0000001408097211 */ /* 0x000fe400078f10ff */
[----:B------:R-:W-:Y:S01]  /*0c40*/  LEA.HI R23, R3, R6, RZ, 0x2 ;  /* 0x0000000603177211 */ /* 0x000fe200078f10ff */
[----:B------:R-:W-:Y:S01]  /*0c50*/  IMAD.IADD R4, R7, 0x1, -R4 ;  /* 0x0000000107047824 */ /* 0x000fe200078e0a04 */
[----:B------:R-:W-:-:S02]  /*0c60*/  SHF.R.S32.HI R10, RZ, 0x2, R9 ;  /* 0x00000002ff0a7819 */ /* 0x000fc40000011409 */
[----:B------:R-:W-:Y:S02]  /*0c70*/  SHF.R.S32.HI R11, RZ, 0x1f, R9 ;  /* 0x0000001fff0b7819 */ /* 0x000fe40000011409 */
[----:B------:R-:W-:Y:S02]  /*0c80*/  LEA.HI R3, R3, R6, RZ, 0x3 ;  /* 0x0000000603037211 */ /* 0x000fe400078f18ff */
[----:B------:R-:W-:Y:S02]  /*0c90*/  LEA.HI R11, R11, R10, RZ, 0x3 ;  /* 0x0000000a0b0b7211 */ /* 0x000fe400078f18ff */
[----:B------:R-:W-:Y:S02]  /*0ca0*/  LEA.HI R0, R0, R5, RZ, 0x1 ;  /* 0x0000000500007211 */ /* 0x000fe400078f08ff */
[----:B------:R-:W-:Y:S02]  /*0cb0*/  LOP3.LUT R11, R11, 0xfffffff8, RZ, 0xc0, !PT ;  /* 0xfffffff80b0b7812 */ /* 0x000fe400078ec0ff */
[----:B------:R-:W-:-:S02]  /*0cc0*/  LEA.HI R8, R8, R20, RZ, 0x5 ;  /* 0x0000001408087211 */ /* 0x000fc400078f28ff */
[----:B------:R-:W-:Y:S01]  /*0cd0*/  LOP3.LUT R7, R3, 0xfffffff8, RZ, 0xc0, !PT ;  /* 0xfffffff803077812 */ /* 0x000fe200078ec0ff */
[----:B------:R-:W-:Y:S01]  /*0ce0*/  IMAD.IADD R11, R10, 0x1, -R11 ;  /* 0x000000010a0b7824 */ /* 0x000fe200078e0a0b */
[----:B------:R-:W-:Y:S02]  /*0cf0*/  LOP3.LUT R3, R23, 0xfffffffc, RZ, 0xc0, !PT ;  /* 0xfffffffc17037812 */ /* 0x000fe400078ec0ff */
[----:B------:R-:W-:Y:S01]  /*0d00*/  LOP3.LUT R0, R0, 0x3fffffe, RZ, 0xc0, !PT ;  /* 0x03fffffe00007812 */ /* 0x000fe200078ec0ff */
[C---:B------:R-:W-:Y:S01]  /*0d10*/  IMAD.IADD R205, R6.reuse, 0x1, -R7 ;  /* 0x0000000106cd7824 */ /* 0x040fe200078e0a07 */
[----:B------:R-:W-:Y:S01]  /*0d20*/  SHF.R.S32.HI R8, RZ, 0x5, R8 ;  /* 0x00000005ff087819 */ /* 0x000fe20000011408 */
[----:B------:R-:W-:Y:S01]  /*0d30*/  IMAD.IADD R3, R6, 0x1, -R3 ;  /* 0x0000000106037824 */ /* 0x000fe200078e0a03 */
[----:B------:R-:W-:Y:S01]  /*0d40*/  SHF.R.S32.HI R23, RZ, 0x2, R23 ;  /* 0x00000002ff177819 */ /* 0x000fe20000011417 */
[----:B------:R-:W-:Y:S01]  /*0d50*/  IMAD.IADD R0, R5, 0x1, -R0 ;  /* 0x0000000105007824 */ /* 0x000fe200078e0a00 */
[----:B------:R-:W-:Y:S01]  /*0d60*/  LOP3.LUT R5, R2, 0x3fffff0, RZ, 0xc0, !PT ;  /* 0x03fffff002057812 */ /* 0x000fe200078ec0ff */
[----:B------:R-:W-:Y:S01]  /*0d70*/  IMAD R11, R8, 0x10, R11 ;  /* 0x00000010080b7824 */ /* 0x000fe200078e020b */
[----:B------:R-:W-:Y:S01]  /*0d80*/  SHF.R.S32.HI R212, RZ, 0x5, R212 ;  /* 0x00000005ffd47819 */ /* 0x000fe200000114d4 */
[----:B------:R-:W-:Y:S01]  /*0d90*/  VIADD R228, R23, 0x40 ;  /* 0x0000004017e47836 */ /* 0x000fe20000000000 */
[----:B------:R-:W-:Y:S01]  /*0da0*/  LOP3.LUT R9, R9, 0x7ffffffc, RZ, 0xc0, !PT ;  /* 0x7ffffffc09097812 */ /* 0x000fe200078ec0ff */
[----:B------:R-:W-:Y:S01]  /*0db0*/  IMAD R12, R0, 0x40, R11 ;  /* 0x00000040000c7824 */ /* 0x000fe200078e020b */
[----:B------:R-:W-:Y:S01]  /*0dc0*/  LEA.HI R0, R3, R3, RZ, 0x1 ;  /* 0x0000000303007211 */ /* 0x000fe200078f08ff */
[----:B------:R-:W-:Y:S01]  /*0dd0*/  IMAD.SHL.U32 R208, R228, 0x40, RZ ;  /* 0x00000040e4d07824 */ /* 0x000fe200078e00ff */
[----:B------:R-:W-:Y:S01]  /*0de0*/  SHF.R.S32.HI R11, RZ, 0x1f, R228 ;  /* 0x0000001fff0b7819 */ /* 0x000fe200000114e4 */
[----:B------:R-:W-:Y:S01]  /*0df0*/  IMAD.SHL.U32 R205, R205, 0x8, RZ ;  /* 0x00000008cdcd7824 */ /* 0x000fe200078e00ff */
[----:B------:R-:W-:Y:S01]  /*0e00*/  LOP3.LUT R0, R0, 0x1ffffffe, RZ, 0xc0, !PT ;  /* 0x1ffffffe00007812 */ /* 0x000fe200078ec0ff */
[----:B------:R-:W-:Y:S01]  /*0e10*/  IMAD.SHL.U32 R16, R3, 0x8, RZ ;  /* 0x0000000803107824 */ /* 0x000fe200078e00ff */
[----:B------:R-:W-:Y:S01]  /*0e20*/  LEA.HI R11, R11, R228, RZ, 0x3 ;  /* 0x000000e40b0b7211 */ /* 0x000fe200078f18ff */
[----:B------:R-:W-:Y:S01]  /*0e30*/  IMAD.IADD R5, R6, 0x1, -R5 ;  /* 0x0000000106057824 */ /* 0x000fe200078e0a05 */
[----:B------:R-:W-:Y:S01]  /*0e40*/  LOP3.LUT R208, R208, 0x1c0, RZ, 0xc0, !PT ;  /* 0x000001c0d0d07812 */ /* 0x000fe200078ec0ff */
[----:B------:R-:W-:Y:S01]  /*0e50*/  IMAD.SHL.U32 R200, R3, 0x4, RZ ;  /* 0x0000000403c87824 */ /* 0x000fe200078e00ff */
[----:B------:R-:W-:Y:S01]  /*0e60*/  STL [R1+0x70], R12 ;  /* 0x0000700c01007387 */ /* 0x000fe20000100800 */
[----:B------:R-:W-:Y:S01]  /*0e70*/  IMAD.SHL.U32 R11, R11, 0x40, RZ ;  /* 0x000000400b0b7824 */ /* 0x000fe200078e00ff */
[----:B------:R-:W-:Y:S01]  /*0e80*/  SHF.R.U32.HI R8, RZ, 0x3, R208 ;  /* 0x00000003ff087819 */ /* 0x000fe200000116d0 */
[----:B------:R-:W-:Y:S01]  /*0e90*/  IMAD.IADD R0, R3, 0x1, -R0 ;  /* 0x0000000103007824 */ /* 0x000fe200078e0a00 */
[----:B------:R-:W-:Y:S01]  /*0ea0*/  SHF.R.S32.HI R3, RZ, 0x1f, R205 ;  /* 0x0000001fff037819 */ /* 0x000fe200000114cd */
[----:B------:R-:W-:Y:S01]  /*0eb0*/  IMAD R5, R212, 0x10, R5 ;  /* 0x00000010d4057824 */ /* 0x000fe200078e0205 */
[----:B------:R-:W-:Y:S01]  /*0ec0*/  LOP3.LUT R3, R208, 0x38, R16, 0xf8, !PT ;  /* 0x00000038d0037812 */ /* 0x000fe200078ef810 */
[----:B------:R-:W-:Y:S01]  /*0ed0*/  IMAD.IADD R9, R20, 0x1, -R9 ;  /* 0x0000000114097824 */ /* 0x000fe200078e0a09 */
[----:B------:R-:W-:Y:S01]  /*0ee0*/  LOP3.LUT R214, R11, 0xfffffe00, RZ, 0xc0, !PT ;  /* 0xfffffe000bd67812 */ /* 0x000fe200078ec0ff */
[----:B------:R-:W-:Y:S01]  /*0ef0*/  IMAD R4, R5, 0x8, R4 ;  /* 0x0000000805047824 */ /* 0x000fe200078e0204 */
[----:B------:R-:W-:Y:S01]  /*0f00*/  SHF.R.S32.HI R231, RZ, 0x1f, R23 ;  /* 0x0000001fffe77819 */ /* 0x000fe20000011417 */
[----:B------:R-:W-:Y:S01]  /*0f10*/  IMAD.SHL.U32 R210, R9, 0x2, RZ ;  /* 0x0000000209d27824 */ /* 0x000fe200078e00ff */
[----:B------:R-:W-:Y:S01]  /*0f20*/  LOP3.LUT R3, R214, R3, R8, 0xf6, !PT ;  /* 0x00000003d6037212 */ /* 0x000fe200078ef608 */
[----:B------:R-:W-:-:S02]  /*0f30*/  IMAD.SHL.U32 R4, R4, 0x8, RZ ;  /* 0x0000000804047824 */ /* 0x000fc400078e00ff */
[C---:B------:R-:W-:Y:S02]  /*0f40*/  VIADD R38, R210.reuse, 0x8 ;  /* 0x00000008d2267836 */ /* 0x040fe40000000000 */
[----:B------:R-:W-:Y:S01]  /*0f50*/  IMAD R3, R3, 0x2, R18 ;  /* 0x0000000203037824 */ /* 0x000fe200078e0212 */
[----:B------:R-:W-:Y:S01]  /*0f60*/  STL [R1+0x74], R4 ;  /* 0x0000740401007387 */ /* 0x000fe20000100800 */
[C---:B------:R-:W-:Y:S02]  /*0f70*/  VIADD R217, R205.reuse, 0x40 ;  /* 0x00000040cdd97836 */ /* 0x040fe40000000000 */
[C---:B------:R-:W-:Y:S01]  /*0f80*/  VIADD R35, R210.reuse, 0x20 ;  /* 0x00000020d2237836 */ /* 0x040fe20000000000 */
[----:B------:R0:W-:Y:S01]  /*0f90*/  STL [R1+0x6c], R3 ;  /* 0x00006c0301007387 */ /* 0x0001e20000100800 */
[----:B------:R-:W-:Y:S01]  /*0fa0*/  VIADD R32, R210, 0x38 ;  /* 0x00000038d2207836 */ /* 0x000fe20000000000 */
[----:B------:R-:W-:Y:S01]  /*0fb0*/  SHF.R.S32.HI R10, RZ, 0x1f, R217 ;  /* 0x0000001fff0a7819 */ /* 0x000fe200000114d9 */
[----:B------:R-:W-:-:S02]  /*0fc0*/  VIADD R216, R205, 0x80 ;  /* 0x00000080cdd87836 */ /* 0x000fc40000000000 */
[C---:B------:R-:W-:Y:S02]  /*0fd0*/  VIADD R29, R210.reuse, 0x50 ;  /* 0x00000050d21d7836 */ /* 0x040fe40000000000 */
[C---:B------:R-:W-:Y:S01]  /*0fe0*/  VIADD R26, R210.reuse, 0x68 ;  /* 0x00000068d21a7836 */ /* 0x040fe20000000000 */
[----:B------:R-:W-:Y:S01]  /*0ff0*/  SHF.R.S32.HI R8, RZ, 0x1f, R216 ;  /* 0x0000001fff087819 */ /* 0x000fe200000114d8 */
[----:B------:R-:W-:Y:S01]  /*1000*/  IMAD.MOV.U32 R6, RZ, RZ, R14 ;  /* 0x000000ffff067224 */ /* 0x000fe200078e000e */
        /* <DEDUP_REMOVED lines=13> */
[----:B------:R-:W-:Y:S01]  /*10e0*/  IMAD.MOV.U32 R5, RZ, RZ, R13 ;  /* 0x000000ffff057224 */ /* 0x000fe200078e000d */
[----:B------:R-:W-:Y:S01]  /*10f0*/  SHF.R.S32.HI R3, RZ, 0x1f, R10 ;  /* 0x0000001fff037819 */ /* 0x000fe2000001140a */
[----:B------:R-:W-:Y:S01]  /*1100*/  IMAD.MOV.U32 R7, RZ, RZ, R15 ;  /* 0x000000ffff077224 */ /* 0x000fe200078e000f */
        /* <DEDUP_REMOVED lines=41> */
[----:B------:R-:W-:Y:S01]  /*13a0*/  IMAD.MOV.U32 R2, RZ, RZ, RZ ;  /* 0x000000ffff027224 */ /* 0x000fe200078e00ff */
[----:B------:R-:W-:Y:S01]  /*13b0*/  SHF.R.S32.HI R4, RZ, 0x1f, R233 ;  /* 0x0000001fff047819 */ /* 0x000fe200000114e9 */
[----:B------:R-:W-:Y:S01]  /*13c0*/  VIADD R204, R200, 0x10 ;  /* 0x00000010c8cc7836 */ /* 0x000fe20000000000 */
[----:B------:R-:W-:Y:S01]  /*13d0*/  SHF.R.S32.HI R3, RZ, 0x1f, R232 ;  /* 0x0000001fff037819 */ /* 0x000fe200000114e8 */
[----:B------:R-:W-:-:S07]  /*13e0*/  IMAD R215, R0, 0x8, R12 ;  /* 0x0000000800d77824 */ /* 0x000fce00078e020c */
.L_x_14049:
[----:B01----:R-:W0:Y:S02]  /*13f0*/  LDC.64 R8, c[0x0][0xc88] ;  /* 0x00032200ff087b82 */ /* 0x003e240000000a00 */
[----:B0-----:R-:W-:-:S05]  /*1400*/  IMAD.WIDE R8, R7, 0x4, R8 ;  /* 0x0000000407087825 */ /* 0x001fca00078e0208 */
[----:B--2---:R-:W2:Y:S01]  /*1410*/  LDG.E R224, desc[UR40][R8.64] ;  /* 0x0000002808e07981 */ /* 0x004ea2000c1e1900 */
[----:B------:R-:W-:Y:S05]  /*1420*/  YIELD ;  /* 0x0000000000007946 */ /* 0x000fea0003800000 */
[----:B------:R-:W-:Y:S01]  /*1430*/  ULDC.64 UR4, c[0x0][0xa28] ;  /* 0x00028a0000047ab9 */ /* 0x000fe20000000a00 */
[----:B------:R-:W-:Y:S01]  /*1440*/  ULDC.64 UR8, c[0x0][0xa18] ;  /* 0x0002860000087ab9 */ /* 0x000fe20000000a00 */
[----:B------:R-:W-:Y:S01]  /*1450*/  ISETP.NE.U32.AND P1, PT, RZ, UR4, PT ;  /* 0x00000004ff007c0c */ /* 0x000fe2000bf25070 */
[----:B------:R-:W-:Y:S01]  /*1460*/  ULDC.64 UR6, c[0x0][0xa08] ;  /* 0x0002820000067ab9 */ /* 0x000fe20000000a00 */
[----:B------:R-:W-:Y:S01]  /*1470*/  IMAD.MOV.U32 R15, RZ, RZ, RZ ;  /* 0x000000ffff0f7224 */ /* 0x000fe200078e00ff */
        /* <DEDUP_REMOVED lines=31> */
[----:B0---4-:R-:W-:Y:S06]  /*1670*/  @P2 BRA `(.L_x_13890) ;  /* 0x0000000000242947 */ /* 0x011fec0003800000 */
        /* <DEDUP_REMOVED lines=9> */
.L_x_13890:
[----:B------:R-:W-:Y:S01]  /*1710*/  ULDC.64 UR4, c[0x0][0xa20] ;  /* 0x0002880000047ab9 */ /* 0x000fe20000000a00 */
[C---:B------:R-:W-:Y:S02]  /*1720*/  LOP3.LUT R3, R6.reuse, 0xff000000, RZ, 0xc0, !PT ;  /* 0xff00000006037812 */ /* 0x040fe400078ec0ff */
        /* <DEDUP_REMOVED lines=11> */
.L_x_13891:
[----:B------:R-:W-:Y:S05]  /*17e0*/  @!P0 BRA `(.L_x_13892) ;  /* 0x00000000000c8947 */ /* 0x000fea0003800000 */
[----:B------:R-:W2:Y:S04]  /*17f0*/  LDG.E R3, desc[UR40][R12.64] ;  /* 0x000000280c037981 */ /* 0x000ea8000c1e1900 */
[----:B------:R-:W2:Y:S02]  /*1800*/  LDG.E R30, desc[UR40][R12.64+0x4] ;  /* 0x000004280c1e7981 */ /* 0x000ea4000c1e1900 */
[----:B--2---:R-:W-:-:S07]  /*1810*/  IMAD.IADD R30, R30, 0x1, -R3 ;  /* 0x000000011e1e7824 */ /* 0x004fce00078e0a03 */
.L_x_13892:
        /* <DEDUP_REMOVED lines=29> */
[----:B------:R-:W-:-:S03]  /*19f0*/  IADD3 R60, R209, 0x60, -R207 ;  /* 0x00000060d13c7810 */ /* 0x000fc60007ffe8cf */
[----:B------:R-:W-:-:S04]  /*1a00*/  IMAD.HI R0, R0, 0x2aaaaaab, RZ ;  /* 0x2aaaaaab00007827 */ /* 0x000fc800078e02ff */
[----:B------:R-:W-:Y:S01]  /*1a10*/  IMAD.IADD R4, R60, 0x1, R4 ;  /* 0x000000013c047824 */ /* 0x000fe200078e0204 */
[----:B------:R-:W-:-:S03]  /*1a20*/  SHF.R.U32.HI R29, RZ, 0x1f, R0 ;  /* 0x0000001fff1d7819 */ /* 0x000fc60000011600 */
[----:B------:R-:W-:Y:S01]  /*1a30*/  IMAD.HI R4, R4, 0x2aaaaaab, RZ ;  /* 0x2aaaaaab04047827 */ /* 0x000fe200078e02ff */
[----:B------:R-:W-:-:S04]  /*1a40*/  LEA.HI.SX32 R29, R0, R29, 0x1c ;  /* 0x0000001d001d7211 */ /* 0x000fc800078fe2ff */
[----:B------:R-:W-:-:S04]  /*1a50*/  SHF.R.U32.HI R3, RZ, 0x1f, R4 ;  /* 0x0000001fff037819 */ /* 0x000fc80000011604 */
[----:B------:R-:W-:Y:S01]  /*1a60*/  LEA.HI.SX32 R4, R4, R3, 0x1c ;  /* 0x0000000304047211 */ /* 0x000fe200078fe2ff */
[----:B------:R-:W-:-:S03]  /*1a70*/  IMAD.MOV.U32 R3, RZ, RZ, RZ ;  /* 0x000000ffff037224 */ /* 0x000fc600078e00ff */
[----:B---3--:R-:W-:-:S04]  /*1a80*/  VIMNMX R9, R29, R4, PT ;  /* 0x000000041d097248 */ /* 0x008fc80003fe0100 */
        /* <DEDUP_REMOVED lines=31> */
.L_x_13894:
[----:B------:R-:W-:Y:S05]  /*1c80*/  BSYNC B0 ;  /* 0x0000000000007941 */ /* 0x000fea0003800000 */
.L_x_13893:
        /* <DEDUP_REMOVED lines=37> */
.L_x_13897:
[----:B------:R-:W-:Y:S05]  /*1ee0*/  BSYNC B6 ;  /* 0x0000000000067941 */ /* 0x000fea0003800000 */
.L_x_13896:
        /* <DEDUP_REMOVED lines=20> */
.L_x_13899:
[----:B------:R-:W-:Y:S05]  /*2030*/  BSYNC B6 ;  /* 0x0000000000067941 */ /* 0x000fea0003800000 */
.L_x_13898:
        /* <DEDUP_REMOVED lines=9> */
[----:B------:R-:W-:Y:S01]  /*20d0*/  VIADD R64, R16, 0x60 ;  /* 0x0000006010407836 */ /* 0x000fe20000000000 */
[----:B------:R-:W3:Y:S07]  /*20e0*/  LDC.64 R14, c[0x0][0x3f8] ;  /* 0x0000fe00ff0e7b82 */ /* 0x000eee0000000a00 */
[----:B------:R-:W-:-:S04]  /*20f0*/  @P0 IADD3 R6, P1, R225, UR4, RZ ;  /* 0x00000004e1060c10 */ /* 0x000fc8000ff3e0ff */
[----:B------:R-:W-:Y:S01]  /*2100*/  @P0 IADD3.X R7, R227, UR5, RZ, P1, !PT ;  /* 0x00000005e3070c10 */ /* 0x000fe20008ffe4ff */
[----:B------:R-:W-:Y:S01]  /*2110*/  ULDC.64 UR4, c[0x0][0xa08] ;  /* 0x0002820000047ab9 */ /* 0x000fe20000000a00 */
[----:B------:R-:W-:Y:S01]  /*2120*/  VIADD R12, R16, 0xe0 ;  /* 0x000000e0100c7836 */ /* 0x000fe20000000000 */
[----:B------:R-:W4:Y:S02]  /*2130*/  LDC R75, c[0x0][0x3f4] ;  /* 0x0000fd00ff4b7b82 */ /* 0x000f240000000800 */
[----:B------:R3:W4:Y:S01]  /*2140*/  @P0 LDG.E R0, desc[UR40][R6.64] ;  /* 0x0000002806000981 */ /* 0x000722000c1e1900 */
[----:B------:R-:W-:Y:S01]  /*2150*/  SHF.R.S32.HI R32, RZ, 0x1f, R58 ;  /* 0x0000001fff207819 */ /* 0x000fe2000001143a */
[-C--:B0-----:R-:W-:Y:S01]  /*2160*/  IMAD.WIDE.U32 R4, R58, R8.reuse, RZ ;  /* 0x000000083a047225 */ /* 0x081fe200078e00ff */
[----:B------:R-:W-:Y:S02]  /*2170*/  ISETP.NE.U32.AND P0, PT, RZ, UR4, PT ;  /* 0x00000004ff007c0c */ /* 0x000fe4000bf05070 */
[----:B------:R-:W-:Y:S01]  /*2180*/  SHF.R.S32.HI R201, RZ, 0x1f, R200 ;  /* 0x0000001fffc97819 */ /* 0x000fe200000114c8 */
[-C--:B------:R-:W-:Y:S01]  /*2190*/  IMAD R10, R32, R8.reuse, RZ ;  /* 0x00000008200a7224 */ /* 0x080fe200078e02ff */
[----:B------:R-:W-:Y:S01]  /*21a0*/  ISETP.NE.AND.EX P0, PT, RZ, UR5, PT, P0 ;  /* 0x00000005ff007c0c */ /* 0x000fe2000bf05300 */
[----:B------:R-:W-:Y:S01]  /*21b0*/  ULDC.64 UR4, c[0x0][0x308] ;  /* 0x0000c20000047ab9 */ /* 0x000fe20000000a00 */
[----:B------:R-:W-:Y:S01]  /*21c0*/  IMAD.WIDE.U32 R62, R23, R8, R16 ;  /* 0x00000008173e7225 */ /* 0x000fe200078e0010 */
[----:B------:R-:W0:Y:S01]  /*21d0*/  LDC.64 R56, c[0x0][0x408] ;  /* 0x00010200ff387b82 */ /* 0x000e220000000a00 */
[----:B-1----:R-:W-:-:S02]  /*21e0*/  SHF.R.U32.HI R40, RZ, 0x7, R40 ;  /* 0x00000007ff287819 */ /* 0x002fc40000011628 */
        /* <DEDUP_REMOVED lines=9> */
[----:B------:R-:W-:Y:S02]  /*2280*/  SHF.R.S32.HI R73, RZ, 0x1f, R228 ;  /* 0x0000001fff497819 */ /* 0x000fe400000114e4 */
[----:B------:R-:W-:Y:S01]  /*2290*/  LEA.HI R38, R6, R11, RZ, 0x2 ;  /* 0x0000000b06267211 */ /* 0x000fe200078f10ff */
[----:B------:R-:W-:Y:S01]  /*22a0*/  IMAD R5, R222, UR5, R5 ;  /* 0x00000005de057c24 */ /* 0x000fe2000f8e0205 */
[----:B------:R-:W-:Y:S01]  /*22b0*/  ULDC.64 UR4, c[0x0][0x310] ;  /* 0x0000c40000047ab9 */ /* 0x000fe20000000a00 */
[----:B------:R-:W-:Y:S01]  /*22c0*/  IMAD R6, R231, R8, RZ ;  /* 0x00000008e7067224 */ /* 0x000fe200078e02ff */
[----:B------:R-:W-:Y:S01]  /*22d0*/  SHF.R.S32.HI R38, RZ, 0x1f, R38 ;  /* 0x0000001fff267819 */ /* 0x000fe20000011426 */
[----:B------:R-:W-:-:S02]  /*22e0*/  VIADD R11, R16, 0xc0 ;  /* 0x000000c0100b7836 */ /* 0x000fc40000000000 */
[----:B------:R-:W-:Y:S01]  /*22f0*/  IMAD R10, R23, R9, R6 ;  /* 0x00000009170a7224 */ /* 0x000fe200078e0206 */
[----:B------:R-:W-:Y:S01]  /*2300*/  LEA.HI R38, R38, R23, RZ, 0x3 ;  /* 0x0000001726267211 */ /* 0x000fe200078f18ff */
[----:B------:R-:W-:Y:S01]  /*2310*/  VIADD R66, R16, 0xa0 ;  /* 0x000000a010427836 */ /* 0x000fe20000000000 */
[----:B0-----:R-:W-:Y:S01]  /*2320*/  SHF.L.U64.HI R71, R56, 0x6, R57 ;  /* 0x0000000638477819 */ /* 0x001fe20000010239 */
[----:B------:R-:W-:Y:S01]  /*2330*/  IMAD R30, R231, R56, RZ ;  /* 0x00000038e71e7224 */ /* 0x000fe200078e02ff */
[----:B------:R-:W-:Y:S01]  /*2340*/  LOP3.LUT R38, R38, 0xfffffff8, RZ, 0xc0, !PT ;  /* 0xfffffff826267812 */ /* 0x000fe200078ec0ff */
[----:B------:R-:W-:Y:S02]  /*2350*/  IMAD.SHL.U32 R68, R8, 0x40, RZ ;  /* 0x0000004008447824 */ /* 0x000fe400078e00ff */
[C---:B------:R-:W-:Y:S02]  /*2360*/  IMAD R37, R23.reuse, R57, R30 ;  /* 0x0000003917257224 */ /* 0x040fe400078e021e */
[----:B------:R-:W-:-:S02]  /*2370*/  IMAD.IADD R38, R23, 0x1, -R38 ;  /* 0x0000000117267824 */ /* 0x000fc400078e0a26 */
[----:B------:R-:W-:-:S04]  /*2380*/  IMAD.WIDE.U32 R30, R23, R56, R16 ;  /* 0x00000038171e7225 */ /* 0x000fc800078e0010 */
[----:B------:R-:W-:Y:S02]  /*2390*/  IMAD.SHL.U32 R83, R38, 0x40, RZ ;  /* 0x0000004026537824 */ /* 0x000fe400078e00ff */
[----:B------:R-:W-:Y:S02]  /*23a0*/  IMAD.IADD R31, R37, 0x1, R31 ;  /* 0x00000001251f7824 */ /* 0x000fe400078e021f */
[----:B------:R-:W-:Y:S01]  /*23b0*/  IMAD.MOV.U32 R89, RZ, RZ, 0x20 ;  /* 0x00000020ff597424 */ /* 0x000fe200078e00ff */
[----:B------:R-:W-:Y:S01]  /*23c0*/  LOP3.LUT R83, R83, 0x1c0, RZ, 0xc0, !PT ;  /* 0x000001c053537812 */ /* 0x000fe200078ec0ff */
[----:B-----5:R-:W-:-:S03]  /*23d0*/  IMAD.WIDE.U32 R30, R152, R56, R30 ;  /* 0x00000038981e7225 */ /* 0x020fc600078e001e */
[----:B------:R-:W-:Y:S01]  /*23e0*/  SHF.R.U32.HI R86, RZ, 0x3, R83 ;  /* 0x00000003ff567819 */ /* 0x000fe20000011653 */
[----:B------:R-:W-:Y:S01]  /*23f0*/  VIADD R74, R40, 0x8 ;  /* 0x00000008284a7836 */ /* 0x000fe20000000000 */
[----:B------:R-:W-:Y:S01]  /*2400*/  SHF.R.U32.HI R40, RZ, 0x3, R208 ;  /* 0x00000003ff287819 */ /* 0x000fe200000116d0 */
[----:B------:R-:W-:Y:S02]  /*2410*/  IMAD R77, R15, 0x60, RZ ;  /* 0x000000600f4d7824 */ /* 0x000fe400078e02ff */
[----:B------:R-:W-:Y:S02]  /*2420*/  IMAD.SHL.U32 R70, R14, 0x40, RZ ;  /* 0x000000400e467824 */ /* 0x000fe400078e00ff */
[----:B------:R-:W-:Y:S02]  /*2430*/  IMAD R39, R57, 0x60, RZ ;  /* 0x0000006039277824 */ /* 0x000fe400078e02ff */
[----:B------:R-:W-:Y:S01]  /*2440*/  IMAD.SHL.U32 R72, R56, 0x40, RZ ;  /* 0x0000004038487824 */ /* 0x000fe200078e00ff */
[----:B----4-:R-:W-:-:S02]  /*2450*/  SHF.R.S32.HI R3, RZ, 0x1f, R0 ;  /* 0x0000001fff037819 */ /* 0x010fc40000011400 */
[----:B------:R-:W-:Y:S02]  /*2460*/  SEL R21, R0, RZ, !P0 ;  /* 0x000000ff00157207 */ /* 0x000fe40004000000 */
[----:B------:R-:W-:-:S03]  /*2470*/  SEL R13, R3, RZ, !P0 ;  /* 0x000000ff030d7207 */ /* 0x000fc60004000000 */
[----:B------:R-:W-:-:S04]  /*2480*/  IMAD.WIDE.U32 R4, R21, UR4, R4 ;  /* 0x0000000415047c25 */ /* 0x000fc8000f8e0004 */
[----:B------:R-:W-:Y:S01]  /*2490*/  IMAD R0, R13, UR4, RZ ;  /* 0x000000040d007c24 */ /* 0x000fe2000f8e02ff */
[----:B------:R-:W-:-:S03]  /*24a0*/  IADD3 R3, P2, R4, R62, RZ ;  /* 0x0000003e04037210 */ /* 0x000fc60007f5e0ff */
[----:B------:R-:W-:Y:S01]  /*24b0*/  IMAD R61, R21, UR5, R0 ;  /* 0x00000005153d7c24 */ /* 0x000fe2000f8e0200 */
[----:B------:R-:W-:Y:S05]  /*24c0*/  @!P6 WARPSYNC.ALL ;  /* 0x000000000000e948 */ /* 0x000fea0003800000 */
[C---:B------:R-:W-:Y:S01]  /*24d0*/  VIADD R0, R16.reuse, 0x20 ;  /* 0x0000002010007836 */ /* 0x040fe20000000000 */
[----:B------:R-:W-:Y:S01]  /*24e0*/  ULDC UR4, c[0x0][0x320] ;  /* 0x0000c80000047ab9 */ /* 0x000fe20000000800 */
[----:B------:R-:W-:Y:S01]  /*24f0*/  IMAD.IADD R61, R5, 0x1, R61 ;  /* 0x00000001053d7824 */ /* 0x000fe200078e023d */
[----:B------:R-:W-:Y:S01]  /*2500*/  @!P6 BAR.SYNC.DEFER_BLOCKING 0x9, 0x100 ;  /* 0x024400000000eb1d */ /* 0x000fe20000010000 */
[----:B------:R-:W-:-:S02]  /*2510*/  ISETP.GE.AND P0, PT, R16, UR4, PT ;  /* 0x0000000410007c0c */ /* 0x000fc4000bf06270 */
[----:B------:R-:W-:Y:S02]  /*2520*/  ISETP.GE.AND P1, PT, R0, UR4, PT ;  /* 0x0000000400007c0c */ /* 0x000fe4000bf26270 */
[----:B------:R-:W-:Y:S01]  /*2530*/  IADD3.X R62, R61, R63, R10, P2, !PT ;  /* 0x0000003f3d3e7210 */ /* 0x000fe200017fe40a */
[----:B------:R-:W-:Y:S01]  /*2540*/  VIADD R63, R16, 0x40 ;  /* 0x00000040103f7836 */ /* 0x000fe20000000000 */
[----:B------:R-:W-:Y:S01]  /*2550*/  SEL R7, RZ, 0xffffffff, P1 ;  /* 0xffffffffff077807 */ /* 0x000fe20000800000 */
[----:B------:R-:W-:Y:S01]  /*2560*/  ULDC.64 UR6, c[0x0][0x330] ;  /* 0x0000cc0000067ab9 */ /* 0x000fe20000000a00 */
[----:B------:R-:W-:Y:S02]  /*2570*/  SEL R6, RZ, 0x1, P0 ;  /* 0x00000001ff067807 */ /* 0x000fe40000000000 */
[----:B------:R-:W-:Y:S01]  /*2580*/  ISETP.GE.AND P0, PT, R63, UR4, PT ;  /* 0x000000043f007c0c */ /* 0x000fe2000bf06270 */
[----:B------:R-:W-:Y:S01]  /*2590*/  IMAD.SHL.U32 R7, R7, 0x2, RZ ;  /* 0x0000000207077824 */ /* 0x000fe200078e00ff */
[----:B------:R-:W-:-:S02]  /*25a0*/  ISETP.GE.AND P1, PT, R64, UR4, PT ;  /* 0x0000000440007c0c */ /* 0x000fc4000bf26270 */
[----:B------:R-:W-:Y:S02]  /*25b0*/  ISETP.GE.AND P2, PT, R11, UR4, PT ;  /* 0x000000040b007c0c */ /* 0x000fe4000bf46270 */
[----:B------:R-:W-:Y:S02]  /*25c0*/  ISETP.GE.AND P3, PT, R12, UR4, PT ;  /* 0x000000040c007c0c */ /* 0x000fe4000bf66270 */
[----:B------:R-:W-:Y:S01]  /*25d0*/  LOP3.LUT R10, R7, 0x2, R6, 0xe2, !PT ;  /* 0x00000002070a7812 */ /* 0x000fe200078ee206 */
[C---:B------:R-:W-:Y:S01]  /*25e0*/  IMAD.WIDE.U32 R6, R222.reuse, UR6, R16 ;  /* 0x00000006de067c25 */ /* 0x040fe2000f8e0010 */
[----:B------:R-:W-:Y:S02]  /*25f0*/  SEL R11, RZ, 0x4, P0 ;  /* 0x00000004ff0b7807 */ /* 0x000fe40000000000 */
[----:B------:R-:W-:Y:S01]  /*2600*/  SEL R12, RZ, 0x8, P1 ;  /* 0x00000008ff0c7807 */ /* 0x000fe20000800000 */
[----:B------:R-:W-:Y:S01]  /*2610*/  IMAD R7, R222, UR7, R7 ;  /* 0x00000007de077c24 */ /* 0x000fe2000f8e0207 */
[----:B------:R-:W-:-:S02]  /*2620*/  ISETP.GE.AND P0, PT, R65, UR4, PT ;  /* 0x0000000441007c0c */ /* 0x000fc4000bf06270 */
        /* <DEDUP_REMOVED lines=8> */
[----:B------:R-:W-:Y:S01]  /*26b0*/  ISETP.GE.AND P0, PT, R16, R75, PT ;  /* 0x0000004b1000720c */ /* 0x000fe20003f06270 */
[----:B------:R-:W-:Y:S01]  /*26c0*/  IMAD R93, R21, UR5, R13 ;  /* 0x00000005155d7c24 */ /* 0x000fe2000f8e020d */
[----:B------:R-:W-:Y:S01]  /*26d0*/  LOP3.LUT R11, R12, R10, R11, 0xfe, !PT ;  /* 0x0000000a0c0b7212 */ /* 0x000fe200078efe0b */
[----:B------:R-:W-:Y:S01]  /*26e0*/  IMAD.WIDE.U32 R12, R23, R14, R16 ;  /* 0x0000000e170c7225 */ /* 0x000fe200078e0010 */
[----:B------:R-:W-:-:S02]  /*26f0*/  SEL R10, RZ, 0x40, P2 ;  /* 0x00000040ff0a7807 */ /* 0x000fc40001000000 */
[----:B------:R-:W-:Y:S01]  /*2700*/  SEL R33, R75, RZ, P0 ;  /* 0x000000ff4b217207 */ /* 0x000fe20000000000 */
[----:B------:R-:W-:Y:S01]  /*2710*/  IMAD.WIDE.U32 R20, R23, R56, R200 ;  /* 0x0000003817147225 */ /* 0x000fe200078e00c8 */
[----:B------:R-:W-:Y:S02]  /*2720*/  LOP3.LUT R95, R11, R10, RZ, 0xfc, !PT ;  /* 0x0000000a0b5f7212 */ /* 0x000fe400078efcff */
[----:B------:R-:W-:Y:S01]  /*2730*/  IADD3 R58, P1, R23, R58, RZ ;  /* 0x0000003a173a7210 */ /* 0x000fe20007f3e0ff */
[-C--:B------:R-:W-:Y:S01]  /*2740*/  IMAD R10, R231, R14.reuse, RZ ;  /* 0x0000000ee70a7224 */ /* 0x080fe200078e02ff */
[----:B------:R-:W-:Y:S01]  /*2750*/  SEL R94, RZ, 0xffffff80, P3 ;  /* 0xffffff80ff5e7807 */ /* 0x000fe20001800000 */
[----:B------:R-:W-:Y:S01]  /*2760*/  IMAD.IADD R33, R16, 0x1, R33 ;  /* 0x0000000110217824 */ /* 0x000fe200078e0221 */
[----:B------:R-:W-:Y:S01]  /*2770*/  ISETP.GE.AND P2, PT, R0, UR4, PT ;  /* 0x0000000400007c0c */ /* 0x000fe2000bf46270 */
[----:B------:R-:W-:Y:S01]  /*2780*/  IMAD R35, R23, R15, R10 ;  /* 0x0000000f17237224 */ /* 0x000fe200078e020a */
[----:B------:R-:W-:Y:S01]  /*2790*/  LOP3.LUT R94, R95, 0x80, R94, 0xc8, !PT ;  /* 0x000000805f5e7812 */ /* 0x000fe200078ec85e */
[----:B------:R-:W-:Y:S01]  /*27a0*/  IMAD.WIDE.U32 R10, R23, R14, R200 ;  /* 0x0000000e170a7225 */ /* 0x000fe200078e00c8 */
[----:B------:R-:W-:-:S02]  /*27b0*/  SHF.R.S32.HI R34, RZ, 0x1f, R33 ;  /* 0x0000001fff227819 */ /* 0x000fc40000011421 */
[----:B------:R-:W-:Y:S01]  /*27c0*/  LOP3.LUT R95, R95, 0x40, RZ, 0xc0, !PT ;  /* 0x000000405f5f7812 */ /* 0x000fe200078ec0ff */
[----:B------:R-:W-:Y:S01]  /*27d0*/  IMAD.IADD R11, R11, 0x1, R35 ;  /* 0x000000010b0b7824 */ /* 0x000fe200078e0223 */
[----:B------:R-:W-:Y:S01]  /*27e0*/  LEA.HI R34, R34, R33, RZ, 0x3 ;  /* 0x0000002122227211 */ /* 0x000fe200078f18ff */
[----:B------:R-:W-:Y:S01]  /*27f0*/  IMAD.IADD R13, R35, 0x1, R13 ;  /* 0x00000001230d7824 */ /* 0x000fe200078e020d */
[----:B------:R-:W-:Y:S01]  /*2800*/  SHF.R.S32.HI R35, RZ, 0x1f, R152 ;  /* 0x0000001fff237819 */ /* 0x000fe20000011498 */
[----:B------:R-:W-:Y:S01]  /*2810*/  IMAD.IADD R21, R21, 0x1, R37 ;  /* 0x0000000115157824 */ /* 0x000fe200078e0225 */
[----:B------:R-:W-:Y:S01]  /*2820*/  LOP3.LUT R85, R34, 0xfffffff8, RZ, 0xc0, !PT ;  /* 0xfffffff822557812 */ /* 0x000fe200078ec0ff */
[-C--:B------:R-:W-:Y:S01]  /*2830*/  IMAD.WIDE.U32 R10, R152, R14.reuse, R10 ;  /* 0x0000000e980a7225 */ /* 0x080fe200078e000a */
[----:B------:R-:W-:Y:S02]  /*2840*/  SHF.R.S32.HI R84, RZ, 0x3, R34 ;  /* 0x00000003ff547819 */ /* 0x000fe40000011422 */
[----:B------:R-:W-:Y:S01]  /*2850*/  SHF.R.S32.HI R87, RZ, 0x1f, R85 ;  /* 0x0000001fff577819 */ /* 0x000fe20000011455 */
[----:B------:R-:W-:-:S02]  /*2860*/  IMAD R36, R35, R14, RZ ;  /* 0x0000000e23247224 */ /* 0x000fc400078e02ff */
[----:B------:R-:W-:-:S04]  /*2870*/  IMAD.WIDE.U32 R12, R152, R14, R12 ;  /* 0x0000000e980c7225 */ /* 0x000fc800078e000c */
[----:B------:R-:W-:Y:S02]  /*2880*/  IMAD R37, R152, R15, R36 ;  /* 0x0000000f98257224 */ /* 0x000fe400078e0224 */
[----:B------:R-:W-:Y:S02]  /*2890*/  IMAD R33, R9, 0x60, RZ ;  /* 0x0000006009217824 */ /* 0x000fe400078e02ff */
[----:B------:R-:W-:-:S04]  /*28a0*/  IMAD.WIDE.U32 R8, R8, 0x60, RZ ;  /* 0x0000006008087825 */ /* 0x000fc800078e00ff */
[-C--:B------:R-:W-:Y:S02]  /*28b0*/  IMAD R35, R35, R56.reuse, RZ ;  /* 0x0000003823237224 */ /* 0x080fe400078e02ff */
[----:B------:R-:W-:Y:S02]  /*28c0*/  IMAD.IADD R79, R11, 0x1, R37 ;  /* 0x000000010b4f7824 */ /* 0x000fe400078e0225 */
[----:B------:R-:W-:Y:S01]  /*28d0*/  IMAD.IADD R80, R37, 0x1, R13 ;  /* 0x0000000125507824 */ /* 0x000fe200078e020d */
[----:B------:R-:W-:Y:S01]  /*28e0*/  LOP3.LUT R37, R83, 0x18, R16, 0xf8, !PT ;  /* 0x0000001853257812 */ /* 0x000fe200078ef810 */
[C---:B------:R-:W-:Y:S02]  /*28f0*/  IMAD R35, R152.reuse, R57, R35 ;  /* 0x0000003998237224 */ /* 0x040fe400078e0223 */
[----:B------:R-:W-:Y:S01]  /*2900*/  IMAD.WIDE.U32 R20, R152, R56, R20 ;  /* 0x0000003898147225 */ /* 0x000fe200078e0014 */
[----:B------:R-:W-:-:S03]  /*2910*/  LOP3.LUT R37, R37, R86, RZ, 0x3c, !PT ;  /* 0x0000005625257212 */ /* 0x000fc600078e3cff */
[----:B------:R-:W-:Y:S01]  /*2920*/  IMAD.X R59, R231, 0x1, R32, P1 ;  /* 0x00000001e73b7824 */ /* 0x000fe200008e0620 */
[----:B------:R-:W-:Y:S01]  /*2930*/  LOP3.LUT P1, RZ, R38, 0x4, RZ, 0xc0, !PT ;  /* 0x0000000426ff7812 */ /* 0x000fe2000782c0ff */
[----:B------:R-:W-:Y:S01]  /*2940*/  IMAD.IADD R76, R9, 0x1, R33 ;  /* 0x00000001094c7824 */ /* 0x000fe200078e0221 */
[--C-:B------:R-:W-:Y:S01]  /*2950*/  LOP3.LUT R32, R208, 0x38, R34.reuse, 0xf8, !PT ;  /* 0x00000038d0207812 */ /* 0x100fe200078ef822 */
[----:B------:R-:W-:Y:S01]  /*2960*/  IMAD.IADD R81, R21, 0x1, R35 ;  /* 0x0000000115517824 */ /* 0x000fe200078e0223 */
[----:B------:R-:W-:Y:S01]  /*2970*/  LOP3.LUT R33, R83, 0x38, R34, 0xf8, !PT ;  /* 0x0000003853217812 */ /* 0x000fe200078ef822 */
[----:B------:R-:W-:Y:S01]  /*2980*/  IMAD.IADD R82, R35, 0x1, R31 ;  /* 0x0000000123527824 */ /* 0x000fe200078e021f */
[----:B------:R-:W-:Y:S01]  /*2990*/  LOP3.LUT R35, R32, R40, RZ, 0x3c, !PT ;  /* 0x0000002820237212 */ /* 0x000fe200078e3cff */
[----:B------:R-:W-:Y:S01]  /*29a0*/  IMAD.WIDE.U32 R14, R14, 0x60, RZ ;  /* 0x000000600e0e7825 */ /* 0x000fe200078e00ff */
[----:B------:R-:W-:Y:S02]  /*29b0*/  SEL R89, R89, 0xffffffe0, !P1 ;  /* 0xffffffe059597807 */ /* 0x000fe40004800000 */
[----:B------:R-:W-:Y:S01]  /*29c0*/  LOP3.LUT R33, R33, R86, RZ, 0x3c, !PT ;  /* 0x0000005621217212 */ /* 0x000fe200078e3cff */
[----:B------:R-:W-:Y:S01]  /*29d0*/  IMAD.WIDE.U32 R56, R56, 0x60, RZ ;  /* 0x0000006038387825 */ /* 0x000fe200078e00ff */
[----:B------:R-:W-:-:S03]  /*29e0*/  ISETP.GE.AND P1, PT, R16, UR4, PT ;  /* 0x0000000410007c0c */ /* 0x000fc6000bf26270 */
[----:B------:R-:W-:Y:S02]  /*29f0*/  IMAD R90, R212, 0x200, R37 ;  /* 0x00000200d45a7824 */ /* 0x000fe400078e0225 */
[----:B------:R-:W-:Y:S02]  /*2a00*/  IMAD.SHL.U32 R75, R75, 0x2, RZ ;  /* 0x000000024b4b7824 */ /* 0x000fe400078e00ff */
[----:B------:R-:W-:Y:S02]  /*2a10*/  IMAD.IADD R77, R15, 0x1, R77 ;  /* 0x000000010f4d7824 */ /* 0x000fe400078e024d */
[----:B------:R-:W-:Y:S02]  /*2a20*/  IMAD.IADD R78, R57, 0x1, R39 ;  /* 0x00000001394e7824 */ /* 0x000fe400078e0227 */
[----:B------:R-:W-:Y:S02]  /*2a30*/  IMAD.IADD R88, R214, 0x1, R35 ;  /* 0x00000001d6587824 */ /* 0x000fe400078e0223 */
[----:B------:R-:W-:-:S02]  /*2a40*/  IMAD R91, R212, 0x200, R33 ;  /* 0x00000200d45b7824 */ /* 0x000fc400078e0221 */
[----:B------:R-:W-:Y:S02]  /*2a50*/  IMAD.IADD R92, R89, 0x1, R90 ;  /* 0x00000001595c7824 */ /* 0x000fe400078e025a */
[----:B------:R-:W-:-:S07]  /*2a60*/  IMAD.IADD R93, R7, 0x1, R93 ;  /* 0x00000001075d7824 */ /* 0x000fce00078e025d */
.L_x_13947:
        /* <DEDUP_REMOVED lines=26> */
[----:B----4-:R-:W-:Y:S05]  /*2c10*/  @!P3 BRA `(.L_x_13901) ;  /* 0x00000028007cb947 */ /* 0x010fea0003800000 */
        /* <DEDUP_REMOVED lines=41> */
.L_x_13904:
[----:B------:R-:W-:Y:S05]  /*2eb0*/  BSYNC B1 ;  /* 0x0000000000017941 */ /* 0x000fea0003800000 */
.L_x_13903:
        /* <DEDUP_REMOVED lines=28> */
.L_x_13906:
[----:B------:R-:W-:Y:S05]  /*3080*/  BSYNC B1 ;  /* 0x0000000000017941 */ /* 0x000fea0003800000 */
.L_x_13905:
        /* <DEDUP_REMOVED lines=34> */
.L_x_13907:
[----:B------:R-:W-:Y:S01]  /*32b0*/  IMAD R96, R2, 0x8, R18 ;  /* 0x0000000802607824 */ /* 0x000fe200078e0212 */
[----:B------:R-:W-:Y:S01]  /*32c0*/  SHF.L.U32 R107, R203, 0x1f, RZ ;  /* 0x0000001fcb6b7819 */ /* 0x000fe200000006ff */
[----:B------:R-:W-:Y:S03]  /*32d0*/  BSSY B1, `(.L_x_13908) ;  /* 0x0000003000017945 */ /* 0x000fe60003800000 */
[----:B------:R-:W0:Y:S02]  /*32e0*/  SYNCS.PHASECHK.TRANS64.TRYWAIT P6, [R96+URZ+0x22890], R107 ;  /* 0x0228906b600075a7 */ /* 0x000e2400080c017f */
[----:B0-----:R-:W-:Y:S05]  /*32f0*/  @!P6 BRA `(.L_x_13909) ;  /* 0x000001bc0078e947 */ /* 0x001fea0003800000 */
.L_x_14214:
[----:B------:R-:W-:Y:S05]  /*3300*/  BSYNC B1 ;  /* 0x0000000000017941 */ /* 0x000fea0003800000 */
.L_x_13908:
        /* <DEDUP_REMOVED lines=12> */
[----:B------:R-:W-:Y:S01]  /*33d0*/  LOP3.LUT R54, R34, 0xffff0000, RZ, 0xc0, !PT ;  /* 0xffff000022367812 */ /* 0x000fe200078ec0ff */
[C---:B------:R-:W-:Y:S01]  /*33e0*/  IMAD.U32 R34, R35.reuse, 0x10000, RZ ;  /* 0x0001000023227824 */ /* 0x040fe200078e00ff */
[----:B------:R-:W-:Y:S02]  /*33f0*/  SHF.R.U32.HI R117, RZ, 0x10, R55 ;  /* 0x00000010ff757819 */ /* 0x000fe40000011637 */
[----:B------:R-:W-:-:S02]  /*3400*/  LOP3.LUT R52, R35, 0xffff0000, RZ, 0xc0, !PT ;  /* 0xffff000023347812 */ /* 0x000fc400078ec0ff */
[----:B------:R-:W-:Y:S01]  /*3410*/  PRMT R35, R112, 0x5410, R111 ;  /* 0x0000541070237816 */ /* 0x000fe2000000006f */
[C---:B------:R-:W-:Y:S01]  /*3420*/  IMAD.U32 R111, R33.reuse, 0x10000, RZ ;  /* 0x00010000216f7824 */ /* 0x040fe200078e00ff */
[----:B------:R-:W-:Y:S02]  /*3430*/  PRMT R115, R116, 0x5410, R115 ;  /* 0x0000541074737816 */ /* 0x000fe40000000073 */
[----:B------:R-:W-:Y:S02]  /*3440*/  PRMT R117, R118, 0x5410, R117 ;  /* 0x0000541076757816 */ /* 0x000fe40000000075 */
[----:B------:R-:W-:Y:S01]  /*3450*/  LOP3.LUT R55, R33, 0xffff0000, RZ, 0xc0, !PT ;  /* 0xffff000021377812 */ /* 0x000fe200078ec0ff */
[----:B------:R-:W-:Y:S01]  /*3460*/  IMAD.U32 R33, R32, 0x10000, RZ ;  /* 0x0001000020217824 */ /* 0x000fe200078e00ff */
[----:B------:R-:W-:Y:S01]  /*3470*/  LOP3.LUT R116, R115, 0xffff0000, RZ, 0xc0, !PT ;  /* 0xffff000073747812 */ /* 0x000fe200078ec0ff */
[----:B------:R-:W-:Y:S01]  /*3480*/  IMAD.U32 R118, R117, 0x10000, RZ ;  /* 0x0001000075767824 */ /* 0x000fe200078e00ff */
[----:B------:R-:W-:-:S02]  /*3490*/  LOP3.LUT R112, R35, 0xffff0000, RZ, 0xc0, !PT ;  /* 0xffff000023707812 */ /* 0x000fc400078ec0ff */
[----:B------:R-:W-:Y:S01]  /*34a0*/  PRMT R113, R114, 0x5410, R113 ;  /* 0x0000541072717816 */ /* 0x000fe20000000071 */
[C---:B------:R-:W-:Y:S01]  /*34b0*/  FMUL.FTZ R120, R55.reuse, R116 ;  /* 0x0000007437787220 */ /* 0x040fe20000410000 */
[----:B------:R-:W-:Y:S01]  /*34c0*/  FMUL.FTZ R122, R54, R118 ;  /* 0x00000076367a7220 */ /* 0x000fe20000410000 */
[-C--:B------:R-:W-:Y:S01]  /*34d0*/  FMUL.FTZ R119, R55, R112.reuse ;  /* 0x0000007037777220 */ /* 0x080fe20000410000 */
[----:B------:R-:W-:Y:S01]  /*34e0*/  LOP3.LUT R55, R32, 0xffff0000, RZ, 0xc0, !PT ;  /* 0xffff000020377812 */ /* 0x000fe200078ec0ff */
[----:B------:R-:W-:Y:S01]  /*34f0*/  IMAD.U32 R114, R113, 0x10000, RZ ;  /* 0x0001000071727824 */ /* 0x000fe200078e00ff */
[----:B------:R-:W-:Y:S01]  /*3500*/  LOP3.LUT R117, R117, 0xffff0000, RZ, 0xc0, !PT ;  /* 0xffff000075757812 */ /* 0x000fe200078ec0ff */
[----:B------:R-:W-:Y:S01]  /*3510*/  FFMA.FTZ R32, R111, R112, -R120 ;  /* 0x000000706f207223 */ /* 0x000fe20000010878 */
[----:B------:R-:W-:Y:S01]  /*3520*/  LOP3.LUT R113, R113, 0xffff0000, RZ, 0xc0, !PT ;  /* 0xffff000071717812 */ /* 0x000fe200078ec0ff */
[----:B------:R-:W-:Y:S01]  /*3530*/  FFMA.FTZ R119, R111, R116, R119 ;  /* 0x000000746f777223 */ /* 0x000fe20000010077 */
[----:B------:R-:W-:Y:S01]  /*3540*/  FMUL.FTZ R116, R54, R114 ;  /* 0x0000007236747220 */ /* 0x000fe20000410000 */
[----:B------:R-:W-:-:S02]  /*3550*/  IMAD.U32 R112, R115, 0x10000, RZ ;  /* 0x0001000073707824 */ /* 0x000fc400078e00ff */
[----:B------:R-:W-:Y:S01]  /*3560*/  FFMA.FTZ R122, R53, R114, -R122 ;  /* 0x00000072357a7223 */ /* 0x000fe2000001087a */
[----:B------:R-:W-:Y:S02]  /*3570*/  IMAD.U32 R54, R35, 0x10000, RZ ;  /* 0x0001000023367824 */ /* 0x000fe400078e00ff */
[C---:B------:R-:W-:Y:S01]  /*3580*/  FMUL.FTZ R35, R52.reuse, R117 ;  /* 0x0000007534237220 */ /* 0x040fe20000410000 */
[-C--:B------:R-:W-:Y:S01]  /*3590*/  FMUL.FTZ R114, R52, R113.reuse ;  /* 0x0000007134727220 */ /* 0x080fe20000410000 */
[C---:B------:R-:W-:Y:S01]  /*35a0*/  FMUL.FTZ R52, R55.reuse, R112 ;  /* 0x0000007037347220 */ /* 0x040fe20000410000 */
        /* <DEDUP_REMOVED lines=9> */
[----:B------:R-:W-:-:S07]  /*3640*/  F2FP.BF16.F32.PACK_AB R32, R55, R52 ;  /* 0x000000343720723e */ /* 0x000fce00000010ff */
.L_x_13915:
[----:B------:R-:W-:Y:S05]  /*3650*/  BSYNC B3 ;  /* 0x0000000000037941 */ /* 0x000fea0003800000 */
.L_x_13914:
[----:B--2---:R1:W-:Y:S02]  /*3660*/  STG.E.128 desc[UR40][R42.64], R32 ;  /* 0x000000202a007986 */ /* 0x0043e4000c101d28 */
.L_x_13913:
[----:B------:R-:W-:Y:S05]  /*3670*/  BSYNC B2 ;  /* 0x0000000000027941 */ /* 0x000fea0003800000 */
.L_x_13912:
[----:B------:R-:W-:Y:S05]  /*3680*/  @P2 BRA `(.L_x_13911) ;  /* 0x0000000000cc2947 */ /* 0x000fea0003800000 */
[----:B-1----:R1:W2:Y:S01]  /*3690*/  LDS.128 R32, [R103] ;  /* 0x0000000067207984 */ /* 0x0022a20000000c00 */
[----:B------:R-:W-:Y:S01]  /*36a0*/  ISETP.GE.AND P4, PT, R204, R102, PT ;  /* 0x00000066cc00720c */ /* 0x000fe20003f86270 */
[----:B------:R-:W-:-:S12]  /*36b0*/  BSSY B2, `(.L_x_13916) ;  /* 0x000002f000027945 */ /* 0x000fd80003800000 */
[----:B-1----:R-:W-:Y:S05]  /*36c0*/  @P4 BRA `(.L_x_13917) ;  /* 0x0000000000b44947 */ /* 0x002fea0003800000 */
[----:B------:R-:W-:Y:S02]  /*36d0*/  SHF.R.U64 R111, R48, 0x10, R49 ;  /* 0x00000010306f7819 */ /* 0x000fe40000001231 */
[--C-:B------:R-:W-:Y:S01]  /*36e0*/  SHF.R.U64 R52, R50, 0x10, R51.reuse ;  /* 0x0000001032347819 */ /* 0x100fe20000001233 */
[----:B--2---:R-:W-:Y:S01]  /*36f0*/  IMAD.U32 R50, R34, 0x10000, RZ ;  /* 0x0001000022327824 */ /* 0x004fe200078e00ff */
        /* <DEDUP_REMOVED lines=12> */
[----:B------:R-:W-:Y:S01]  /*37c0*/  LOP3.LUT R51, R34, 0xffff0000, RZ, 0xc0, !PT ;  /* 0xffff000022337812 */ /* 0x000fe200078ec0ff */
[C---:B------:R-:W-:Y:S01]  /*37d0*/  IMAD.U32 R34, R35.reuse, 0x10000, RZ ;  /* 0x0001000023227824 */ /* 0x040fe200078e00ff */
[----:B------:R-:W-:Y:S01]  /*37e0*/  LOP3.LUT R48, R35, 0xffff0000, RZ, 0xc0, !PT ;  /* 0xffff000023307812 */ /* 0x000fe200078ec0ff */
[----:B------:R-:W-:-:S02]  /*37f0*/  IMAD.U32 R35, R33, 0x10000, RZ ;  /* 0x0001000021237824 */ /* 0x000fc400078e00ff */
[C---:B------:R-:W-:Y:S01]  /*3800*/  FMUL.FTZ R116, R49.reuse, R112 ;  /* 0x0000007031747220 */ /* 0x040fe20000410000 */
[----:B------:R-:W-:Y:S02]  /*3810*/  IMAD.U32 R33, R32, 0x10000, RZ ;  /* 0x0001000020217824 */ /* 0x000fe400078e00ff */
        /* <DEDUP_REMOVED lines=24> */
.L_x_13917:
[----:B------:R-:W-:Y:S05]  /*39a0*/  BSYNC B2 ;  /* 0x0000000000027941 */ /* 0x000fea0003800000 */
.L_x_13916:
[----:B--2---:R2:W-:Y:S02]  /*39b0*/  STG.E.128 desc[UR40][R42.64+0x40], R32 ;  /* 0x000040202a007986 */ /* 0x0045e4000c101d28 */
.L_x_13911:
[----:B------:R-:W-:Y:S05]  /*39c0*/  BSYNC B1 ;  /* 0x0000000000017941 */ /* 0x000fea0003800000 */
.L_x_13910:
        /* <DEDUP_REMOVED lines=10> */
[--C-:B------:R-:W-:Y:S02]  /*3a70*/  SHF.R.U32.HI R48, RZ, 0x10, R45.reuse ;  /* 0x00000010ff307819 */ /* 0x100fe4000001162d */
[----:B------:R-:W-:Y:S02]  /*3a80*/  PRMT R105, R105, 0x5410, R46 ;  /* 0x0000541069697816 */ /* 0x000fe4000000002e */
[----:B------:R-:W-:Y:S01]  /*3a90*/  SHF.R.U64 R51, R44, 0x10, R45 ;  /* 0x000000102c337819 */ /* 0x000fe2000000122d */
[----:B------:R-:W-:Y:S01]  /*3aa0*/  IMAD.U32 R44, R35, 0x10000, RZ ;  /* 0x00010000232c7824 */ /* 0x000fe200078e00ff */
[----:B------:R-:W-:-:S02]  /*3ab0*/  PRMT R109, R109, 0x5410, R48 ;  /* 0x000054106d6d7816 */ /* 0x000fc40000000030 */
[----:B------:R-:W-:Y:S01]  /*3ac0*/  PRMT R108, R108, 0x5410, R49 ;  /* 0x000054106c6c7816 */ /* 0x000fe20000000031 */
[----:B------:R-:W-:Y:S01]  /*3ad0*/  IMAD.U32 R49, R105, 0x10000, RZ ;  /* 0x0001000069317824 */ /* 0x000fe200078e00ff */
[----:B------:R-:W-:Y:S01]  /*3ae0*/  LOP3.LUT R43, R34, 0xffff0000, RZ, 0xc0, !PT ;  /* 0xffff0000222b7812 */ /* 0x000fe200078ec0ff */
[----:B------:R-:W-:Y:S01]  /*3af0*/  IMAD.U32 R47, R109, 0x10000, RZ ;  /* 0x000100006d2f7824 */ /* 0x000fe200078e00ff */
[----:B------:R-:W-:Y:S01]  /*3b00*/  LOP3.LUT R45, R35, 0xffff0000, RZ, 0xc0, !PT ;  /* 0xffff0000232d7812 */ /* 0x000fe200078ec0ff */
[----:B------:R-:W-:Y:S01]  /*3b10*/  IMAD.U32 R34, R33, 0x10000, RZ ;  /* 0x0001000021227824 */ /* 0x000fe200078e00ff */
[----:B------:R-:W-:Y:S01]  /*3b20*/  PRMT R110, R110, 0x5410, R51 ;  /* 0x000054106e6e7816 */ /* 0x000fe20000000033 */
[----:B------:R-:W-:Y:S01]  /*3b30*/  FMUL.FTZ R53, R43, R49 ;  /* 0x000000312b357220 */ /* 0x000fe20000410000 */
[----:B------:R-:W-:Y:S01]  /*3b40*/  LOP3.LUT R35, R33, 0xffff0000, RZ, 0xc0, !PT ;  /* 0xffff000021237812 */ /* 0x000fe200078ec0ff */
[-C--:B------:R-:W-:Y:S01]  /*3b50*/  FMUL.FTZ R43, R43, R47.reuse ;  /* 0x0000002f2b2b7220 */ /* 0x080fe20000410000 */
[----:B------:R-:W-:Y:S01]  /*3b60*/  LOP3.LUT R48, R108, 0xffff0000, RZ, 0xc0, !PT ;  /* 0xffff00006c307812 */ /* 0x000fe200078ec0ff */
[----:B------:R-:W-:Y:S01]  /*3b70*/  IMAD.U32 R33, R32, 0x10000, RZ ;  /* 0x0001000020217824 */ /* 0x000fe200078e00ff */
[----:B------:R-:W-:Y:S01]  /*3b80*/  LOP3.LUT R46, R110, 0xffff0000, RZ, 0xc0, !PT ;  /* 0xffff00006e2e7812 */ /* 0x000fe200078ec0ff */
[----:B------:R-:W-:Y:S01]  /*3b90*/  FFMA.FTZ R53, R42, R47, -R53 ;  /* 0x0000002f2a357223 */ /* 0x000fe20000010835 */
[----:B------:R-:W-:Y:S01]  /*3ba0*/  LOP3.LUT R105, R105, 0xffff0000, RZ, 0xc0, !PT ;  /* 0xffff000069697812 */ /* 0x000fe200078ec0ff */
[----:B------:R-:W-:Y:S01]  /*3bb0*/  FMUL.FTZ R51, R35, R48 ;  /* 0x0000003023337220 */ /* 0x000fe20000410000 */
[----:B------:R-:W-:Y:S01]  /*3bc0*/  LOP3.LUT R109, R109, 0xffff0000, RZ, 0xc0, !PT ;  /* 0xffff00006d6d7812 */ /* 0x000fe200078ec0ff */
        /* <DEDUP_REMOVED lines=21> */
.L_x_13922:
[----:B------:R-:W-:Y:S05]  /*3d20*/  BSYNC B2 ;  /* 0x0000000000027941 */ /* 0x000fea0003800000 */
.L_x_13921:
[----:B--2---:R3:W-:Y:S02]  /*3d30*/  STG.E.128 desc[UR40][R40.64], R32 ;  /* 0x0000002028007986 */ /* 0x0047e4000c101d28 */
.L_x_13920:
[----:B------:R-:W-:Y:S05]  /*3d40*/  BSYNC B1 ;  /* 0x0000000000017941 */ /* 0x000fea0003800000 */
.L_x_13919:
        /* <DEDUP_REMOVED lines=51> */
.L_x_13924:
[----:B------:R-:W-:Y:S05]  /*4080*/  BSYNC B1 ;  /* 0x0000000000017941 */ /* 0x000fea0003800000 */
.L_x_13923:
[----:B--2---:R4:W-:Y:S01]  /*4090*/  STG.E.128 desc[UR40][R40.64+0x40], R32 ;  /* 0x0000402028007986 */ /* 0x0049e2000c101d28 */
[----:B------:R-:W-:Y:S05]  /*40a0*/  BRA `(.L_x_13918) ;  /* 0x0000001400c07947 */ /* 0x000fea0003800000 */
.L_x_13902:
        /* <DEDUP_REMOVED lines=73> */
.L_x_13925:
        /* <DEDUP_REMOVED lines=9> */
.L_x_14215:
[----:B------:R-:W-:Y:S05]  /*45d0*/  BSYNC B1 ;  /* 0x0000000000017941 */ /* 0x000fea0003800000 */
.L_x_13926:
        /* <DEDUP_REMOVED lines=31> */
[----:B------:R-:W-:Y:S01]  /*47d0*/  LOP3.LUT R53, R53, 0xffff0000, RZ, 0xc0, !PT ;  /* 0xffff000035357812 */ /* 0x000fe200078ec0ff */
[C---:B------:R-:W-:Y:S01]  /*47e0*/  IMAD.U32 R128, R117.reuse, 0x10000, RZ ;  /* 0x0001000075807824 */ /* 0x040fe200078e00ff */
[----:B------:R-:W-:Y:S01]  /*47f0*/  LOP3.LUT R117, R117, 0xffff0000, RZ, 0xc0, !PT ;  /* 0xffff000075757812 */ /* 0x000fe200078ec0ff */
[C---:B------:R-:W-:Y:S01]  /*4800*/  IMAD.U32 R118, R116.reuse, 0x10000, RZ ;  /* 0x0001000074767824 */ /* 0x040fe200078e00ff */
[----:B------:R-:W-:Y:S01]  /*4810*/  LOP3.LUT R116, R116, 0xffff0000, RZ, 0xc0, !PT ;  /* 0xffff000074747812 */ /* 0x000fe200078ec0ff */
[C---:B------:R-:W-:Y:S01]  /*4820*/  FMUL.FTZ R130, R113.reuse, R128 ;  /* 0x0000008071827220 */ /* 0x040fe20000410000 */
[----:B------:R-:W-:Y:S01]  /*4830*/  SHF.R.U64 R32, R32, 0x10, R33 ;  /* 0x0000001020207819 */ /* 0x000fe20000001221 */
[-C--:B------:R-:W-:Y:S01]  /*4840*/  FMUL.FTZ R119, R113, R118.reuse ;  /* 0x0000007671777220 */ /* 0x080fe20000410000 */
[----:B------:R-:W-:Y:S01]  /*4850*/  SHF.R.U64 R37, R36, 0x10, R37 ;  /* 0x0000001024257819 */ /* 0x000fe20000001225 */
[----:B------:R-:W-:Y:S01]  /*4860*/  FFMA.FTZ R113, R115, R118, -R130 ;  /* 0x0000007673717223 */ /* 0x000fe20000010882 */
[----:B------:R-:W-:Y:S01]  /*4870*/  LOP3.LUT R118, R49, 0xffff0000, RZ, 0xc0, !PT ;  /* 0xffff000031767812 */ /* 0x000fe200078ec0ff */
[----:B------:R-:W-:Y:S01]  /*4880*/  FFMA.FTZ R115, R115, R128, R119 ;  /* 0x0000008073737223 */ /* 0x000fe20000010077 */
[C---:B------:R-:W-:Y:S01]  /*4890*/  FMUL.FTZ R49, R53.reuse, R117 ;  /* 0x0000007535317220 */ /* 0x040fe20000410000 */
[----:B------:R-:W-:Y:S01]  /*48a0*/  FMUL.FTZ R128, R53, R116 ;  /* 0x0000007435807220 */ /* 0x000fe20000410000 */
[----:B------:R-:W-:Y:S01]  /*48b0*/  SHF.R.U32.HI R53, RZ, 0x10, R39 ;  /* 0x00000010ff357819 */ /* 0x000fe20000011627 */
[----:B------:R-:W-:-:S02]  /*48c0*/  IMAD.U32 R119, R51, 0x10000, RZ ;  /* 0x0001000033777824 */ /* 0x000fc400078e00ff */
[C---:B------:R-:W-:Y:S01]  /*48d0*/  FFMA.FTZ R116, R118.reuse, R116, -R49 ;  /* 0x0000007476747223 */ /* 0x040fe20000010831 */
[----:B------:R-:W-:Y:S01]  /*48e0*/  SHF.R.U32.HI R49, RZ, 0x10, R35 ;  /* 0x00000010ff317819 */ /* 0x000fe20000011623 */
[----:B------:R-:W-:Y:S01]  /*48f0*/  FFMA.FTZ R118, R118, R117, R128 ;  /* 0x0000007576767223 */ /* 0x000fe20000010080 */
[----:B------:R-:W-:Y:S01]  /*4900*/  PRMT R53, R132, 0x5410, R53 ;  /* 0x0000541084357816 */ /* 0x000fe20000000035 */
[----:B------:R-:W-:Y:S01]  /*4910*/  IMAD.U32 R117, R55, 0x10000, RZ ;  /* 0x0001000037757824 */ /* 0x000fe200078e00ff */
[----:B------:R-:W-:Y:S01]  /*4920*/  PRMT R49, R131, 0x5410, R49 ;  /* 0x0000541083317816 */ /* 0x000fe20000000031 */
[----:B------:R-:W-:Y:S01]  /*4930*/  IMAD.U32 R36, R52, 0x10000, RZ ;  /* 0x0001000034247824 */ /* 0x000fe200078e00ff */
[----:B------:R-:W-:Y:S01]  /*4940*/  LOP3.LUT R55, R55, 0xffff0000, RZ, 0xc0, !PT ;  /* 0xffff000037377812 */ /* 0x000fe200078ec0ff */
[----:B------:R-:W-:Y:S01]  /*4950*/  IMAD.U32 R130, R53, 0x10000, RZ ;  /* 0x0001000035827824 */ /* 0x000fe200078e00ff */
[----:B------:R-:W-:Y:S01]  /*4960*/  PRMT R37, R133, 0x5410, R37 ;  /* 0x0000541085257816 */ /* 0x000fe20000000025 */
[----:B------:R-:W-:Y:S01]  /*4970*/  IMAD.U32 R128, R49, 0x10000, RZ ;  /* 0x0001000031807824 */ /* 0x000fe200078e00ff */
[----:B------:R-:W-:Y:S01]  /*4980*/  LOP3.LUT R51, R51, 0xffff0000, RZ, 0xc0, !PT ;  /* 0xffff000033337812 */ /* 0x000fe200078ec0ff */
[----:B------:R-:W-:Y:S01]  /*4990*/  FMUL.FTZ R132, R117, R130 ;  /* 0x0000008275847220 */ /* 0x000fe20000410000 */
[----:B------:R-:W-:-:S02]  /*49a0*/  IMAD.U32 R33, R48, 0x10000, RZ ;  /* 0x0001000030217824 */ /* 0x000fc400078e00ff */
[-C--:B------:R-:W-:Y:S01]  /*49b0*/  FMUL.FTZ R131, R117, R128.reuse ;  /* 0x0000008075837220 */ /* 0x080fe20000410000 */
[----:B------:R-:W-:Y:S01]  /*49c0*/  LOP3.LUT R52, R52, 0xffff0000, RZ, 0xc0, !PT ;  /* 0xffff000034347812 */ /* 0x000fe200078ec0ff */
[----:B------:R-:W-:Y:S01]  /*49d0*/  FFMA.FTZ R117, R119, R128, -R132 ;  /* 0x0000008077757223 */ /* 0x000fe20000010884 */
[----:B------:R-:W-:Y:S01]  /*49e0*/  LOP3.LUT R128, R53, 0xffff0000, RZ, 0xc0, !PT ;  /* 0xffff000035807812 */ /* 0x000fe200078ec0ff */
[----:B------:R-:W-:Y:S01]  /*49f0*/  FFMA.FTZ R119, R119, R130, R131 ;  /* 0x0000008277777223 */ /* 0x000fe20000010083 */
[----:B------:R-:W-:Y:S02]  /*4a00*/  PRMT R53, R121, 0x5432, R32 ;  /* 0x0000543279357816 */ /* 0x000fe40000000020 */
[----:B------:R-:W-:Y:S01]  /*4a10*/  LOP3.LUT R32, R49, 0xffff0000, RZ, 0xc0, !PT ;  /* 0xffff000031207812 */ /* 0x000fe200078ec0ff */
[C---:B------:R-:W-:Y:S01]  /*4a20*/  FMUL.FTZ R130, R55.reuse, R128 ;  /* 0x0000008037827220 */ /* 0x040fe20000410000 */
[----:B------:R-:W-:Y:S01]  /*4a30*/  SHF.R.U64 R39, R38, 0x10, R39 ;  /* 0x0000001026277819 */ /* 0x000fe20000001227 */
[----:B------:R-:W-:Y:S01]  /*4a40*/  IMAD.U32 R38, R54, 0x10000, RZ ;  /* 0x0001000036267824 */ /* 0x000fe200078e00ff */
[----:B------:R-:W-:Y:S01]  /*4a50*/  SHF.R.U64 R34, R34, 0x10, R35 ;  /* 0x0000001022227819 */ /* 0x000fe20000001223 */
[----:B------:R-:W-:Y:S01]  /*4a60*/  FMUL.FTZ R49, R55, R32 ;  /* 0x0000002037317220 */ /* 0x000fe20000410000 */
[----:B------:R-:W-:-:S02]  /*4a70*/  IMAD.U32 R55, R37, 0x10000, RZ ;  /* 0x0001000025377824 */ /* 0x000fc400078e00ff */
[----:B------:R-:W-:Y:S01]  /*4a80*/  FFMA.FTZ R32, R51, R32, -R130 ;  /* 0x0000002033207223 */ /* 0x000fe20000010882 */
[----:B------:R-:W-:Y:S01]  /*4a90*/  LOP3.LUT R37, R37, 0xffff0000, RZ, 0xc0, !PT ;  /* 0xffff000025257812 */ /* 0x000fe200078ec0ff */
[----:B------:R-:W-:Y:S01]  /*4aa0*/  FFMA.FTZ R128, R51, R128, R49 ;  /* 0x0000008033807223 */ /* 0x000fe20000010031 */
[C---:B------:R-:W-:Y:S02]  /*4ab0*/  IMAD.U32 R49, R53.reuse, 0x10000, RZ ;  /* 0x0001000035317824 */ /* 0x040fe400078e00ff */
[----:B------:R-:W-:Y:S01]  /*4ac0*/  FMUL.FTZ R130, R36, R55 ;  /* 0x0000003724827220 */ /* 0x000fe20000410000 */
[----:B------:R-:W-:Y:S01]  /*4ad0*/  LOP3.LUT R48, R48, 0xffff0000, RZ, 0xc0, !PT ;  /* 0xffff000030307812 */ /* 0x000fe200078ec0ff */
[----:B------:R-:W-:Y:S02]  /*4ae0*/  IMAD.U32 R35, R50, 0x10000, RZ ;  /* 0x0001000032237824 */ /* 0x000fe400078e00ff */
[-C--:B------:R-:W-:Y:S01]  /*4af0*/  FMUL.FTZ R132, R36, R49.reuse ;  /* 0x0000003124847220 */ /* 0x080fe20000410000 */
[----:B------:R-:W-:Y:S01]  /*4b00*/  LOP3.LUT R53, R53, 0xffff0000, RZ, 0xc0, !PT ;  /* 0xffff000035357812 */ /* 0x000fe200078ec0ff */
[----:B------:R-:W-:Y:S01]  /*4b10*/  FFMA.FTZ R36, R33, R49, -R130 ;  /* 0x0000003121247223 */ /* 0x000fe20000010882 */
[----:B------:R-:W-:Y:S01]  /*4b20*/  PRMT R39, R129, 0x5410, R39 ;  /* 0x0000541081277816 */ /* 0x000fe20000000027 */
[----:B------:R-:W-:Y:S01]  /*4b30*/  FMUL.FTZ R49, R52, R37 ;  /* 0x0000002534317220 */ /* 0x000fe20000410000 */
[----:B------:R-:W-:Y:S01]  /*4b40*/  PRMT R34, R120, 0x5432, R34 ;  /* 0x0000543278227816 */ /* 0x000fe20000000022 */
[----:B------:R-:W-:Y:S01]  /*4b50*/  FFMA.FTZ R33, R33, R55, R132 ;  /* 0x0000003721217223 */ /* 0x000fe20000010084 */
[-C--:B------:R-:W-:Y:S01]  /*4b60*/  FMUL.FTZ R55, R52, R53.reuse ;  /* 0x0000003534377220 */ /* 0x080fe20000410000 */
[----:B------:R-:W-:Y:S01]  /*4b70*/  FFMA.FTZ R49, R48, R53, -R49 ;  /* 0x0000003530317223 */ /* 0x000fe20000010831 */
[----:B------:R-:W-:Y:S01]  /*4b80*/  LOP3.LUT R54, R54, 0xffff0000, RZ, 0xc0, !PT ;  /* 0xffff000036367812 */ /* 0x000fe200078ec0ff */
[C---:B------:R-:W-:Y:S01]  /*4b90*/  IMAD.U32 R52, R39.reuse, 0x10000, RZ ;  /* 0x0001000027347824 */ /* 0x040fe200078e00ff */
[----:B------:R-:W-:Y:S01]  /*4ba0*/  LOP3.LUT R53, R39, 0xffff0000, RZ, 0xc0, !PT ;  /* 0xffff000027357812 */ /* 0x000fe200078ec0ff */
[C---:B------:R-:W-:Y:S01]  /*4bb0*/  IMAD.U32 R51, R34.reuse, 0x10000, RZ ;  /* 0x0001000022337824 */ /* 0x040fe200078e00ff */
[----:B------:R-:W-:Y:S01]  /*4bc0*/  LOP3.LUT R39, R34, 0xffff0000, RZ, 0xc0, !PT ;  /* 0xffff000022277812 */ /* 0x000fe200078ec0ff */
[----:B------:R-:W-:Y:S01]  /*4bd0*/  FFMA.FTZ R48, R48, R37, R55 ;  /* 0x0000002530307223 */ /* 0x000fe20000010037 */
[----:B------:R-:W-:Y:S01]  /*4be0*/  LOP3.LUT R50, R50, 0xffff0000, RZ, 0xc0, !PT ;  /* 0xffff000032327812 */ /* 0x000fe200078ec0ff */
[-C--:B------:R-:W-:Y:S01]  /*4bf0*/  FMUL.FTZ R34, R38, R52.reuse ;  /* 0x0000003426227220 */ /* 0x080fe20000410000 */
[----:B------:R-:W-:Y:S01]  /*4c00*/  FMUL.FTZ R55, R54, R53 ;  /* 0x0000003536377220 */ /* 0x000fe20000410000 */
        /* <DEDUP_REMOVED lines=17> */
.L_x_13931:
[----:B------:R-:W-:Y:S05]  /*4d20*/  BSYNC B2 ;  /* 0x0000000000027941 */ /* 0x000fea0003800000 */
.L_x_13930:
[----:B------:R-:W-:Y:S02]  /*4d30*/  ISETP.GE.AND P5, PT, R111, R108, PT ;  /* 0x0000006c6f00720c */ /* 0x000fe40003fa6270 */
[----:B------:R-:W-:-:S11]  /*4d40*/  P2R R33, PR, RZ, 0x1 ;  /* 0x00000001ff217803 */ /* 0x000fd60000000000 */
[--C-:B------:R-:W-:Y:S02]  /*4d50*/  @!P5 SHF.R.S32.HI R32, RZ, 0x1f, R111.reuse ;  /* 0x0000001fff20d819 */ /* 0x100fe4000001146f */
[----:B------:R-:W-:-:S04]  /*4d60*/  @!P5 IADD3 R104, P0, P6, R4, R104, R111 ;  /* 0x000000680468d210 */ /* 0x000fc80007e1e06f */
[----:B------:R-:W-:Y:S02]  /*4d70*/  @!P5 IADD3.X R114, R61, R114, R32, P0, P6 ;  /* 0x000000723d72d210 */ /* 0x000fe400007ec420 */
[-C--:B------:R-:W-:Y:S02]  /*4d80*/  LEA R32, P6, R109, R98.reuse, 0x1 ;  /* 0x000000626d207211 */ /* 0x080fe400078c08ff */
[----:B------:R-:W-:Y:S02]  /*4d90*/  ISETP.NE.AND P0, PT, R33, RZ, PT ;  /* 0x000000ff2100720c */ /* 0x000fe40003f05270 */
[----:B------:R-:W-:Y:S02]  /*4da0*/  LEA.HI.X R33, R109, R99, R112, 0x1, P6 ;  /* 0x000000636d217211 */ /* 0x000fe400030f0c70 */
[----:B------:R-:W-:-:S03]  /*4db0*/  @!P5 LEA R34, P6, R104, R98, 0x1 ;  /* 0x000000626822d211 */ /* 0x000fc600078c08ff */
[----:B-1----:R1:W-:Y:S01]  /*4dc0*/  STG.E.128 desc[UR40][R32.64], R48 ;  /* 0x0000003020007986 */ /* 0x0023e2000c101d28 */
[----:B------:R-:W-:-:S05]  /*4dd0*/  @!P5 LEA.HI.X R35, R104, R99, R114, 0x1, P6 ;  /* 0x000000636823d211 */ /* 0x000fca00030f0c72 */
[----:B--2---:R1:W-:Y:S04]  /*4de0*/  @!P5 STG.E.128 desc[UR40][R34.64], R52 ;  /* 0x000000342200d986 */ /* 0x0043e8000c101d28 */
.L_x_13929:
[----:B------:R-:W-:Y:S05]  /*4df0*/  BSYNC B1 ;  /* 0x0000000000017941 */ /* 0x000fea0003800000 */
.L_x_13928:
        /* <DEDUP_REMOVED lines=32> */
[----:B------:R-:W-:Y:S01]  /*5000*/  SHF.R.U32.HI R103, RZ, 0x10, R47 ;  /* 0x00000010ff677819 */ /* 0x000fe2000001162f */
[----:B------:R-:W-:Y:S01]  /*5010*/  IMAD.U32 R53, R124, 0x10000, RZ ;  /* 0x000100007c357824 */ /* 0x000fe200078e00ff */
[----:B------:R-:W-:-:S02]  /*5020*/  SHF.R.U32.HI R102, RZ, 0x10, R43 ;  /* 0x00000010ff667819 */ /* 0x000fc4000001162b */
[----:B------:R-:W-:Y:S02]  /*5030*/  SHF.R.U64 R54, R44, 0x10, R45 ;  /* 0x000000102c367819 */ /* 0x000fe4000000122d */
[----:B------:R-:W-:Y:S01]  /*5040*/  SHF.R.U64 R55, R46, 0x10, R47 ;  /* 0x000000102e377819 */ /* 0x000fe2000000122f */
[C---:B------:R-:W-:Y:S01]  /*5050*/  IMAD.U32 R47, R39.reuse, 0x10000, RZ ;  /* 0x00010000272f7824 */ /* 0x040fe200078e00ff */
[----:B------:R-:W-:Y:S01]  /*5060*/  LOP3.LUT R45, R39, 0xffff0000, RZ, 0xc0, !PT ;  /* 0xffff0000272d7812 */ /* 0x000fe200078ec0ff */
[----:B------:R-:W-:Y:S01]  /*5070*/  IMAD.U32 R39, R126, 0x10000, RZ ;  /* 0x000100007e277824 */ /* 0x000fe200078e00ff */
[----:B------:R-:W-:Y:S01]  /*5080*/  PRMT R120, R120, 0x5410, R103 ;  /* 0x0000541078787816 */ /* 0x000fe20000000067 */
[----:B-1----:R-:W-:Y:S01]  /*5090*/  IMAD.U32 R46, R35, 0x10000, RZ ;  /* 0x00010000232e7824 */ /* 0x002fe200078e00ff */
[----:B------:R-:W-:Y:S01]  /*50a0*/  PRMT R121, R121, 0x5410, R102 ;  /* 0x0000541079797816 */ /* 0x000fe20000000066 */
[----:B------:R-:W-:Y:S01]  /*50b0*/  FMUL.FTZ R103, R52, R39 ;  /* 0x0000002734677220 */ /* 0x000fe20000410000 */
[----:B------:R-:W-:Y:S01]  /*50c0*/  SHF.R.U64 R104, R42, 0x10, R43 ;  /* 0x000000102a687819 */ /* 0x000fe2000000122b */
[----:B------:R-:W-:Y:S01]  /*50d0*/  IMAD.U32 R42, R33, 0x10000, RZ ;  /* 0x00010000212a7824 */ /* 0x000fe200078e00ff */
[----:B------:R-:W-:Y:S01]  /*50e0*/  PRMT R122, R122, 0x5410, R55 ;  /* 0x000054107a7a7816 */ /* 0x000fe20000000037 */
[----:B------:R-:W-:Y:S01]  /*50f0*/  FMUL.FTZ R55, R52, R53 ;  /* 0x0000003534377220 */ /* 0x000fe20000410000 */
[----:B------:R-:W-:Y:S01]  /*5100*/  PRMT R123, R123, 0x5410, R54 ;  /* 0x000054107b7b7816 */ /* 0x000fe20000000036 */
[----:B------:R-:W-:Y:S01]  /*5110*/  IMAD.U32 R54, R120, 0x10000, RZ ;  /* 0x0001000078367824 */ /* 0x000fe200078e00ff */
[----:B------:R-:W-:Y:S01]  /*5120*/  SHF.R.U64 R110, R40, 0x10, R41 ;  /* 0x00000010286e7819 */ /* 0x000fe20000001229 */
[----:B------:R-:W-:-:S02]  /*5130*/  IMAD.U32 R52, R121, 0x10000, RZ ;  /* 0x0001000079347824 */ /* 0x000fc400078e00ff */
[C---:B------:R-:W-:Y:S01]  /*5140*/  FFMA.FTZ R39, R42.reuse, R39, -R55 ;  /* 0x000000272a277223 */ /* 0x040fe20000010837 */
[----:B------:R-:W-:Y:S01]  /*5150*/  FFMA.FTZ R42, R42, R53, R103 ;  /* 0x000000352a2a7223 */ /* 0x000fe20000010067 */
[----:B------:R-:W-:Y:S01]  /*5160*/  LOP3.LUT R44, R37, 0xffff0000, RZ, 0xc0, !PT ;  /* 0xffff0000252c7812 */ /* 0x000fe200078ec0ff */
[C---:B------:R-:W-:Y:S01]  /*5170*/  FMUL.FTZ R53, R47.reuse, R54 ;  /* 0x000000362f357220 */ /* 0x040fe20000410000 */
[----:B------:R-:W-:Y:S01]  /*5180*/  LOP3.LUT R124, R124, 0xffff0000, RZ, 0xc0, !PT ;  /* 0xffff00007c7c7812 */ /* 0x000fe200078ec0ff */
[-C--:B------:R-:W-:Y:S01]  /*5190*/  FMUL.FTZ R55, R47, R52.reuse ;  /* 0x000000342f377220 */ /* 0x080fe20000410000 */
[----:B------:R-:W-:Y:S01]  /*51a0*/  LOP3.LUT R120, R120, 0xffff0000, RZ, 0xc0, !PT ;  /* 0xffff000078787812 */ /* 0x000fe200078ec0ff */
[----:B------:R-:W-:Y:S01]  /*51b0*/  FFMA.FTZ R47, R46, R52, -R53 ;  /* 0x000000342e2f7223 */ /* 0x000fe20000010835 */
[----:B------:R-:W-:Y:S01]  /*51c0*/  PRMT R127, R127, 0x5410, R110 ;  /* 0x000054107f7f7816 */ /* 0x000fe2000000006e */
[----:B------:R-:W-:Y:S01]  /*51d0*/  FMUL.FTZ R102, R44, R124 ;  /* 0x0000007c2c667220 */ /* 0x000fe20000410000 */
[----:B------:R-:W-:Y:S01]  /*51e0*/  LOP3.LUT R126, R126, 0xffff0000, RZ, 0xc0, !PT ;  /* 0xffff00007e7e7812 */ /* 0x000fe200078ec0ff */
[----:B------:R-:W-:Y:S01]  /*51f0*/  FFMA.FTZ R55, R46, R54, R55 ;  /* 0x000000362e377223 */ /* 0x000fe20000010037 */
[----:B------:R-:W-:Y:S01]  /*5200*/  LOP3.LUT R43, R33, 0xffff0000, RZ, 0xc0, !PT ;  /* 0xffff0000212b7812 */ /* 0x000fe200078ec0ff */
[C---:B------:R-:W-:Y:S01]  /*5210*/  IMAD.U32 R37, R36.reuse, 0x10000, RZ ;  /* 0x0001000024257824 */ /* 0x040fe200078e00ff */
[----:B------:R-:W-:Y:S01]  /*5220*/  LOP3.LUT R41, R35, 0xffff0000, RZ, 0xc0, !PT ;  /* 0xffff000023297812 */ /* 0x000fe200078ec0ff */
[----:B------:R-:W-:Y:S01]  /*5230*/  FMUL.FTZ R54, R45, R120 ;  /* 0x000000782d367220 */ /* 0x000fe20000410000 */
[----:B------:R-:W-:Y:S01]  /*5240*/  LOP3.LUT R52, R121, 0xffff0000, RZ, 0xc0, !PT ;  /* 0xffff000079347812 */ /* 0x000fe200078ec0ff */
[----:B------:R-:W-:Y:S01]  /*5250*/  IMAD.U32 R53, R123, 0x10000, RZ ;  /* 0x000100007b357824 */ /* 0x000fe200078e00ff */
[----:B------:R-:W-:Y:S01]  /*5260*/  LOP3.LUT R36, R36, 0xffff0000, RZ, 0xc0, !PT ;  /* 0xffff000024247812 */ /* 0x000fe200078ec0ff */
[----:B------:R-:W-:Y:S01]  /*5270*/  IMAD.U32 R46, R127, 0x10000, RZ ;  /* 0x000100007f2e7824 */ /* 0x000fe200078e00ff */
[----:B------:R-:W-:Y:S01]  /*5280*/  PRMT R125, R125, 0x5410, R104 ;  /* 0x000054107d7d7816 */ /* 0x000fe20000000068 */
[-C--:B------:R-:W-:Y:S01]  /*5290*/  FMUL.FTZ R104, R44, R126.reuse ;  /* 0x0000007e2c687220 */ /* 0x080fe20000410000 */
[----:B------:R-:W-:Y:S01]  /*52a0*/  LOP3.LUT R123, R123, 0xffff0000, RZ, 0xc0, !PT ;  /* 0xffff00007b7b7812 */ /* 0x000fe200078ec0ff */
[----:B------:R-:W-:Y:S01]  /*52b0*/  FFMA.FTZ R44, R43, R126, -R102 ;  /* 0x0000007e2b2c7223 */ /* 0x000fe20000010866 */
[----:B------:R-:W-:-:S02]  /*52c0*/  IMAD.U32 R40, R32, 0x10000, RZ ;  /* 0x0001000020287824 */ /* 0x000fc400078e00ff */
[-C--:B------:R-:W-:Y:S01]  /*52d0*/  FMUL.FTZ R102, R45, R52.reuse ;  /* 0x000000342d667220 */ /* 0x080fe20000410000 */
[----:B------:R-:W-:Y:S01]  /*52e0*/  FFMA.FTZ R54, R41, R52, -R54 ;  /* 0x0000003429367223 */ /* 0x000fe20000010836 */
[----:B------:R-:W-:Y:S01]  /*52f0*/  LOP3.LUT R32, R32, 0xffff0000, RZ, 0xc0, !PT ;  /* 0xffff000020207812 */ /* 0x000fe200078ec0ff */
[----:B------:R-:W-:Y:S01]  /*5300*/  FMUL.FTZ R45, R37, R53 ;  /* 0x00000035252d7220 */ /* 0x000fe20000410000 */
[----:B------:R-:W-:Y:S01]  /*5310*/  LOP3.LUT R127, R127, 0xffff0000, RZ, 0xc0, !PT ;  /* 0xffff00007f7f7812 */ /* 0x000fe200078ec0ff */
[-C--:B------:R-:W-:Y:S01]  /*5320*/  FMUL.FTZ R52, R37, R46.reuse ;  /* 0x0000002e25347220 */ /* 0x080fe20000410000 */
[----:B------:R-:W-:Y:S01]  /*5330*/  FMUL.FTZ R37, R36, R123 ;  /* 0x0000007b24257220 */ /* 0x000fe20000410000 */
[----:B------:R-:W-:Y:S01]  /*5340*/  FFMA.FTZ R45, R40, R46, -R45 ;  /* 0x0000002e282d7223 */ /* 0x000fe2000001082d */
[----:B------:R-:W-:Y:S02]  /*5350*/  IMAD.U32 R33, R34, 0x10000, RZ ;  /* 0x0001000022217824 */ /* 0x000fe400078e00ff */
[----:B------:R-:W-:Y:S01]  /*5360*/  FFMA.FTZ R52, R40, R53, R52 ;  /* 0x0000003528347223 */ /* 0x000fe20000010034 */
[----:B------:R-:W-:Y:S01]  /*5370*/  LOP3.LUT R35, R34, 0xffff0000, RZ, 0xc0, !PT ;  /* 0xffff000022237812 */ /* 0x000fe200078ec0ff */
[----:B------:R-:W-:Y:S01]  /*5380*/  FFMA.FTZ R102, R41, R120, R102 ;  /* 0x0000007829667223 */ /* 0x000fe20000010066 */
[----:B------:R-:W-:Y:S01]  /*5390*/  FFMA.FTZ R40, R32, R127, -R37 ;  /* 0x0000007f20287223 */ /* 0x000fe20000010825 */
[----:B------:R-:W-:-:S02]  /*53a0*/  IMAD.U32 R34, R38, 0x10000, RZ ;  /* 0x0001000026227824 */ /* 0x000fc400078e00ff */
[----:B------:R-:W-:Y:S01]  /*53b0*/  FMUL.FTZ R41, R36, R127 ;  /* 0x0000007f24297220 */ /* 0x000fe20000410000 */
[----:B------:R-:W-:Y:S01]  /*53c0*/  IMAD.U32 R37, R122, 0x10000, RZ ;  /* 0x000100007a257824 */ /* 0x000fe200078e00ff */
[----:B------:R-:W-:Y:S01]  /*53d0*/  LOP3.LUT R38, R38, 0xffff0000, RZ, 0xc0, !PT ;  /* 0xffff000026267812 */ /* 0x000fe200078ec0ff */
[C---:B------:R-:W-:Y:S01]  /*53e0*/  IMAD.U32 R36, R125.reuse, 0x10000, RZ ;  /* 0x000100007d247824 */ /* 0x040fe200078e00ff */
[----:B------:R-:W-:Y:S01]  /*53f0*/  LOP3.LUT R122, R122, 0xffff0000, RZ, 0xc0, !PT ;  /* 0xffff00007a7a7812 */ /* 0x000fe200078ec0ff */
[----:B------:R-:W-:Y:S01]  /*5400*/  FFMA.FTZ R41, R32, R123, R41 ;  /* 0x0000007b20297223 */ /* 0x000fe20000010029 */
[----:B------:R-:W-:Y:S01]  /*5410*/  LOP3.LUT R125, R125, 0xffff0000, RZ, 0xc0, !PT ;  /* 0xffff00007d7d7812 */ /* 0x000fe200078ec0ff */
[C---:B------:R-:W-:Y:S01]  /*5420*/  FMUL.FTZ R32, R34.reuse, R37 ;  /* 0x0000002522207220 */ /* 0x040fe20000410000 */
[----:B------:R-:W-:Y:S01]  /*5430*/  FMUL.FTZ R34, R34, R36 ;  /* 0x0000002422227220 */ /* 0x000fe20000410000 */
        /* <DEDUP_REMOVED lines=18> */
.L_x_13933:
[----:B------:R-:W-:Y:S05]  /*5560*/  BSYNC B1 ;  /* 0x0000000000017941 */ /* 0x000fea0003800000 */
.L_x_13932:
        /* <DEDUP_REMOVED lines=10> */
.L_x_13901:
[----:B------:R-:W-:-:S06]  /*5610*/  UISETP.NE.AND UP0, UPT, UR45, 0x3, UPT ;  /* 0x000000032d00788c */ /* 0x000fcc000bf05270 */
[----:B------:R-:W-:-:S13]  /*5620*/  PLOP3.LUT P3, PT, PT, PT, UP0, 0x80, 0x0 ;  /* 0x000000000000781c */ /* 0x000fda0003f6f008 */
[----:B------:R-:W-:Y:S05]  /*5630*/  @!P3 BRA `(.L_x_13934) ;  /* 0x000000000004b947 */ /* 0x000fea0003800000 */
[----:B------:R-:W-:Y:S01]  /*5640*/  BPT.TRAP 0x1 ;  /* 0x000000040000795c */ /* 0x000fe20000300000 */
.L_x_13934:
[----:B------:R-:W-:Y:S01]  /*5650*/  IMAD R96, R2, 0x8, R18 ;  /* 0x0000000802607824 */ /* 0x000fe200078e0212 */
[----:B------:R-:W-:Y:S01]  /*5660*/  SHF.L.U32 R107, R203, 0x1f, RZ ;  /* 0x0000001fcb6b7819 */ /* 0x000fe200000006ff */
[----:B------:R-:W-:Y:S01]  /*5670*/  IMAD R106, R27, -0x60, R24 ;  /* 0xffffffa01b6a7824 */ /* 0x000fe200078e0218 */
[----:B------:R-:W-:Y:S02]  /*5680*/  BSSY B1, `(.L_x_13935) ;  /* 0x0000004000017945 */ /* 0x000fe40003800000 */
[----:B------:R-:W0:Y:S02]  /*5690*/  SYNCS.PHASECHK.TRANS64.TRYWAIT P4, [R96+URZ+0x22890], R107 ;  /* 0x0228906b600075a7 */ /* 0x000e24000808017f */
[----:B------:R-:W-:Y:S01]  /*56a0*/  VIMNMX R106, R106, 0x60, PT ;  /* 0x000000606a6a7848 */ /* 0x000fe20003fe0100 */
[----:B0-----:R-:W-:Y:S06]  /*56b0*/  @!P4 BRA `(.L_x_13936) ;  /* 0x0000019800b0c947 */ /* 0x001fec0003800000 */
.L_x_14216:
[----:B------:R-:W-:Y:S05]  /*56c0*/  BSYNC B1 ;  /* 0x0000000000017941 */ /* 0x000fea0003800000 */
.L_x_13935:
        /* <DEDUP_REMOVED lines=8> */
.L_x_13938:
[----:B------:R-:W-:Y:S05]  /*5750*/  BSYNC B1 ;  /* 0x0000000000017941 */ /* 0x000fea0003800000 */
.L_x_13937:
[----:B------:R-:W-:Y:S05]  /*5760*/  @P4 BRA `(.L_x_13918) ;  /* 0x0000000000104947 */ /* 0x000fea0003800000 */
[----:B-1----:R-:W1:Y:S04]  /*5770*/  @!P1 LDS.128 R32, [R104+0x2000] ;  /* 0x0020000068209984 */ /* 0x002e680000000c00 */
[----:B------:R-:W2:Y:S04]  /*5780*/  @!P2 LDS.128 R36, [R103+0x2000] ;  /* 0x002000006724a984 */ /* 0x000ea80000000c00 */
[----:B-1----:R1:W-:Y:S04]  /*5790*/  @!P1 STG.E.128 desc[UR40][R40.64], R32 ;  /* 0x0000002028009986 */ /* 0x0023e8000c101d28 */
[----:B--2---:R1:W-:Y:S02]  /*57a0*/  @!P2 STG.E.128 desc[UR40][R40.64+0x40], R36 ;  /* 0x000040242800a986 */ /* 0x0043e4000c101d28 */
.L_x_13918:
[----:B------:R-:W-:Y:S05]  /*57b0*/  BSYNC B0 ;  /* 0x0000000000007941 */ /* 0x000fea0003800000 */
.L_x_13900:
        /* <DEDUP_REMOVED lines=17> */
.L_x_13940:
[----:B------:R-:W-:Y:S05]  /*58d0*/  BSYNC B0 ;  /* 0x0000000000007941 */ /* 0x000fea0003800000 */
.L_x_13939:
[----:B------:R-:W2:Y:S01]  /*58e0*/  SYNCS.PHASECHK.TRANS64.TRYWAIT P3, [R96+URZ+0x228b0], R107 ;  /* 0x0228b06b600075a7 */ /* 0x000ea2000806017f */
[----:B------:R-:W-:Y:S01]  /*58f0*/  ULDC UR43, c[0x0][0x320] ;  /* 0x0000c800002b7ab9 */ /* 0x000fe20000000800 */
[----:B------:R-:W-:Y:S01]  /*5900*/  ULDC.64 UR48, c[0x0][0x328] ;  /* 0x0000ca0000307ab9 */ /* 0x000fe20000000a00 */
[----:B------:R-:W-:Y:S01]  /*5910*/  ULDC.64 UR46, c[0x0][0x318] ;  /* 0x0000c600002e7ab9 */ /* 0x000fe20000000a00 */
[----:B------:R-:W-:Y:S01]  /*5920*/  BSSY B0, `(.L_x_13941) ;  /* 0x0000003000007945 */ /* 0x000fe20003800000 */
[----:B-1----:R-:W-:-:S03]  /*5930*/  IMAD R32, R2, 0x6000, R90 ;  /* 0x0000600002207824 */ /* 0x002fc600078e025a */
[----:B--2---:R-:W-:Y:S05]  /*5940*/  @!P3 BRA `(.L_x_13942) ;  /* 0x000001980020b947 */ /* 0x004fea0003800000 */
.L_x_14217:
[----:B------:R-:W-:Y:S05]  /*5950*/  BSYNC B0 ;  /* 0x0000000000007941 */ /* 0x000fea0003800000 */
.L_x_13941:
        /* <DEDUP_REMOVED lines=39> */
.L_x_13944:
[----:B------:R-:W-:Y:S05]  /*5bd0*/  BSYNC B0 ;  /* 0x0000000000007941 */ /* 0x000fea0003800000 */
.L_x_13943:
        /* <DEDUP_REMOVED lines=37> */
.L_x_13946:
[----:B------:R-:W-:Y:S05]  /*5e30*/  BSYNC B0 ;  /* 0x0000000000007941 */ /* 0x000fea0003800000 */
.L_x_13945:
        /* <DEDUP_REMOVED lines=22> */
.L_x_13895:
[----:B------:R-:W0:Y:S01]  /*5fa0*/  LDC R0, c[0x0][0x448] ;  /* 0x00011200ff007b82 */ /* 0x000e220000000800 */
[----:B------:R-:W-:Y:S02]  /*5fb0*/  VIADD R3, R206, 0x7f ;  /* 0x0000007fce037836 */ /* 0x000fe40000000000 */
[----:B------:R-:W-:Y:S01]  /*5fc0*/  IMAD.MOV.U32 R178, RZ, RZ, RZ ;  /* 0x000000ffffb27224 */ /* 0x000fe200078e00ff */
[----:B0-----:R-:W-:-:S13]  /*5fd0*/  ISETP.NE.AND P1, PT, R0, 0x1, PT ;  /* 0x000000010000780c */ /* 0x001fda0003f25270 */
[----:B------:R-:W0:Y:S08]  /*5fe0*/  @P1 LDC R0, c[0x0][0x44c] ;  /* 0x00011300ff001b82 */ /* 0x000e300000000800 */
[----:B------:R-:W1:Y:S01]  /*5ff0*/  @P1 LDC R5, c[0x0][0x450] ;  /* 0x00011400ff051b82 */ /* 0x000e620000000800 */
[----:B0-----:R-:W-:-:S05]  /*6000*/  @P1 IMAD.HI.U32 R0, R3, R0, RZ ;  /* 0x0000000003001227 */ /* 0x001fca00078e00ff */
[----:B-1----:R-:W-:-:S05]  /*6010*/  @P1 SHF.R.U32.HI R3, RZ, R5, R0 ;  /* 0x00000005ff031219 */ /* 0x002fca0000011600 */
[----:B------:R-:W-:-:S04]  /*6020*/  IMAD.IADD R3, R60, 0x1, R3 ;  /* 0x000000013c037824 */ /* 0x000fc800078e0203 */
[----:B------:R-:W-:-:S05]  /*6030*/  IMAD.HI R3, R3, 0x2aaaaaab, RZ ;  /* 0x2aaaaaab03037827 */ /* 0x000fca00078e02ff */
[----:B------:R-:W-:-:S04]  /*6040*/  SHF.R.U32.HI R0, RZ, 0x1f, R3 ;  /* 0x0000001fff007819 */ /* 0x000fc80000011603 */
[----:B------:R-:W-:-:S04]  /*6050*/  LEA.HI.SX32 R0, R3, R0, 0x1c ;  /* 0x0000000003007211 */ /* 0x000fc800078fe2ff */
[----:B------:R-:W-:-:S04]  /*6060*/  VIMNMX R29, R29, R0, PT ;  /* 0x000000001d1d7248 */ /* 0x000fc80003fe0100 */
[----:B------:R-:W-:Y:S01]  /*6070*/  ISETP.GE.AND P1, PT, R29, 0x1, PT ;  /* 0x000000011d00780c */ /* 0x000fe20003f26270 */
[----:B------:R-:W-:-:S12]  /*6080*/  @P0 BRA `(.L_x_13948) ;  /* 0x00000000000c0947 */ /* 0x000fd80003800000 */
[----:B------:R-:W0:Y:S01]  /*6090*/  FENCE.VIEW.ASYNC.G ;  /* 0x00000000000073c6 */ /* 0x000e220000000100 */
[----:B------:R-:W-:Y:S05]  /*60a0*/  WARPSYNC.ALL ;  /* 0x0000000000007948 */ /* 0x000fea0003800000 */
[----:B0-----:R-:W-:Y:S06]  /*60b0*/  BAR.ARV 0xc, 0x180 ;  /* 0x0306000000007b1d */ /* 0x001fec0000002000 */
.L_x_13948:
[----:B------:R-:W-:Y:S04]  /*60c0*/  BSSY B0, `(.L_x_13949) ;  /* 0x000001f000007945 */ /* 0x000fe80003800000 */
        /* <DEDUP_REMOVED lines=30> */
.L_x_13950:
[----:B------:R-:W-:Y:S05]  /*62b0*/  BSYNC B0 ;  /* 0x0000000000007941 */ /* 0x000fea0003800000 */
.L_x_13949:
        /* <DEDUP_REMOVED lines=33> */
[----:B----4-:R-:W-:Y:S02]  /*64d0*/  CS2R R96, SRZ ;  /* 0x0000000000607805 */ /* 0x010fe4000001ff00 */
        /* <DEDUP_REMOVED lines=45> */
.L_x_14220:
        /* <DEDUP_REMOVED lines=26> */
.L_x_13954:
[----:B------:R-:W-:Y:S05]  /*6950*/  BSYNC B6 ;  /* 0x0000000000067941 */ /* 0x000fea0003800000 */
.L_x_13953:
        /* <DEDUP_REMOVED lines=12> */
.L_x_13958:
[----:B--2---:R2:W3:Y:S02]  /*6a20*/  SYNCS.PHASECHK.TRANS64.TRYWAIT P0, [R18+URZ+0x22800], R3 ;  /* 0x02280003120075a7 */ /* 0x0044e4000800017f */
[----:B---3--:R-:W-:Y:S05]  /*6a30*/  @!P0 NANOSLEEP.SYNCS 0x989680 ;  /* 0x009896800000895d */ /* 0x008fea0003900000 */
[----:B------:R-:W3:Y:S02]  /*6a40*/  @!P0 SYNCS.PHASECHK.TRANS64 P0, [R18+URZ+0x22800], R3 ;  /* 0x02280003120085a7 */ /* 0x000ee4000800007f */
[----:B---3--:R-:W-:Y:S05]  /*6a50*/  @!P0 BRA `(.L_x_13958) ;  /* 0xfffffffc00f08947 */ /* 0x008fea000383ffff */
.L_x_13957:
[----:B------:R-:W-:Y:S05]  /*6a60*/  BSYNC B0 ;  /* 0x0000000000007941 */ /* 0x000fea0003800000 */
.L_x_13956:
[----:B------:R-:W-:Y:S05]  /*6a70*/  BRA `(.L_x_13959) ;  /* 0x0000002c00947947 */ /* 0x000fea0003800000 */
.L_x_13955:
        /* <DEDUP_REMOVED lines=30> */
.L_x_13961:
[----:B------:R-:W-:Y:S05]  /*6c60*/  BSYNC B6 ;  /* 0x0000000000067941 */ /* 0x000fea0003800000 */
.L_x_13960:
        /* <DEDUP_REMOVED lines=47> */
.L_x_14226:
        /* <DEDUP_REMOVED lines=15> */
[----:B------:R-:W-:Y:S02]  /*7050*/  @!P2 IMAD.WIDE R34, R200, 0x2, R8 ;  /* 0x00000002c822a825 */ /* 0x000fe400078e0208 */
[C---:B------:R-:W-:Y:S02]  /*7060*/  @!P3 SHF.L.U64.HI R20, R204.reuse, 0x1, R33 ;  /* 0x00000001cc14b819 */ /* 0x040fe40000010221 */
[----:B------:R-:W-:Y:S01]  /*7070*/  @!P3 IMAD.SHL.U32 R9, R204, 0x2, RZ ;  /* 0x00000002cc09b824 */ /* 0x000fe200078e00ff */
[----:B------:R-:W-:Y:S02]  /*7080*/  CS2R R28, SRZ ;  /* 0x00000000001c7805 */ /* 0x000fe4000001ff00 */
[----:B------:R-:W-:Y:S01]  /*7090*/  CS2R R24, SRZ ;  /* 0x0000000000187805 */ /* 0x000fe2000001ff00 */
[----:B0-----:R-:W-:Y:S01]  /*70a0*/  @!P2 IMAD.WIDE R12, R200, 0x2, R14 ;  /* 0x00000002c80ca825 */ /* 0x001fe200078e020e */
        /* <DEDUP_REMOVED lines=9> */
.L_x_13966:
[----:B------:R-:W-:Y:S05]  /*7140*/  BSYNC B1 ;  /* 0x0000000000017941 */ /* 0x000fea0003800000 */
.L_x_13965:
[----:B----45:R-:W-:Y:S01]  /*7150*/  IMAD.MOV.U32 R5, RZ, RZ, R26 ;  /* 0x000000ffff057224 */ /* 0x030fe200078e001a */
[----:B------:R-:W-:Y:S01]  /*7160*/  UMOV UR4, 0xffffffff ;  /* 0xffffffff00047882 */ /* 0x000fe20000000000 */
[----:B0-----:R-:W-:Y:S02]  /*7170*/  IMAD.MOV.U32 R8, RZ, RZ, R27 ;  /* 0x000000ffff087224 */ /* 0x001fe400078e001b */
[----:B---3--:R-:W-:Y:S02]  /*7180*/  IMAD.MOV.U32 R0, RZ, RZ, R24 ;  /* 0x000000ffff007224 */ /* 0x008fe400078e0018 */
[----:B--2---:R-:W-:Y:S01]  /*7190*/  IMAD.MOV.U32 R3, RZ, RZ, R25 ;  /* 0x000000ffff037224 */ /* 0x004fe200078e0019 */
[----:B------:R-:W-:Y:S01]  /*71a0*/  PRMT R41, R5, 0x5410, R8 ;  /* 0x0000541005297816 */ /* 0x000fe20000000008 */
[----:B------:R-:W-:Y:S02]  /*71b0*/  IMAD.MOV.U32 R5, RZ, RZ, R28 ;  /* 0x000000ffff057224 */ /* 0x000fe400078e001c */
[----:B------:R-:W-:Y:S01]  /*71c0*/  IMAD.MOV.U32 R8, RZ, RZ, R29 ;  /* 0x000000ffff087224 */ /* 0x000fe200078e001d */
[----:B------:R-:W-:Y:S01]  /*71d0*/  PRMT R44, R3, 0x5410, R0 ;  /* 0x00005410032c7816 */ /* 0x000fe20000000000 */
[----:B------:R-:W-:-:S02]  /*71e0*/  IMAD.MOV.U32 R0, RZ, RZ, R20 ;  /* 0x000000ffff007224 */ /* 0x000fc400078e0014 */
[----:B------:R-:W-:Y:S01]  /*71f0*/  IMAD.MOV.U32 R3, RZ, RZ, R21 ;  /* 0x000000ffff037224 */ /* 0x000fe200078e0015 */
[----:B------:R-:W-:Y:S02]  /*7200*/  PRMT R42, R8, 0x5410, R5 ;  /* 0x00005410082a7816 */ /* 0x000fe40000000005 */
[----:B------:R-:W-:Y:S02]  /*7210*/  CS2R R8, SRZ ;  /* 0x0000000000087805 */ /* 0x000fe4000001ff00 */
[----:B------:R-:W-:Y:S02]  /*7220*/  PRMT R45, R0, 0x7610, R45 ;  /* 0x00007610002d7816 */ /* 0x000fe4000000002d */
[----:B------:R-:W-:Y:S01]  /*7230*/  PRMT R46, R3, 0x7610, R46 ;  /* 0x00007610032e7816 */ /* 0x000fe2000000002e */
[----:B------:R-:W-:Y:S06]  /*7240*/  BRA.DIV UR4, `(.L_x_13967) ;  /* 0x0000018204887947 */ /* 0x000fec000b800000 */
[----:B------:R0:W2:Y:S04]  /*7250*/  SHFL.IDX PT, R3, R6, 0x1, 0x1c1f ;  /* 0x003c1f0006037f89 */ /* 0x0000a800000e0000 */
[----:B------:R0:W3:Y:S04]  /*7260*/  SHFL.IDX PT, R0, R4, 0x1, 0x1c1f ;  /* 0x003c1f0004007f89 */ /* 0x0000e800000e0000 */
[----:B-1----:R-:W1:Y:S04]  /*7270*/  SHFL.IDX PT, R7, R7, 0x1, 0x1c1f ;  /* 0x003c1f0007077f89 */ /* 0x002e6800000e0000 */
[----:B0-----:R-:W4:Y:S02]  /*7280*/  SHFL.IDX PT, R32, R32, 0x1, 0x1c1f ;  /* 0x003c1f0020207f89 */ /* 0x001f2400000e0000 */
.L_x_14232:
[----:B------:R-:W-:Y:S01]  /*7290*/  VIADD R40, R40, 0x40 ;  /* 0x0000004028287836 */ /* 0x000fe20000000000 */
[----:B------:R-:W-:Y:S01]  /*72a0*/  LEA.HI R4, R229, R229, RZ, 0x1 ;  /* 0x000000e5e5047211 */ /* 0x000fe200078f08ff */
        /* <DEDUP_REMOVED lines=15> */
[----:B------:R-:W-:Y:S02]  /*73a0*/  @!P2 IMAD.WIDE R34, R200, 0x2, R4 ;  /* 0x00000002c822a825 */ /* 0x000fe400078e0204 */
[C---:B------:R-:W-:Y:S02]  /*73b0*/  @!P3 SHF.L.U64.HI R10, R204.reuse, 0x1, R33 ;  /* 0x00000001cc0ab819 */ /* 0x040fe40000010221 */
[----:B------:R-:W-:Y:S01]  /*73c0*/  @!P3 IMAD.SHL.U32 R5, R204, 0x2, RZ ;  /* 0x00000002cc05b824 */ /* 0x000fe200078e00ff */
[----:B------:R-:W-:Y:S01]  /*73d0*/  CS2R R14, SRZ ;  /* 0x00000000000e7805 */ /* 0x000fe2000001ff00 */
[----:B-1----:R-:W-:Y:S01]  /*73e0*/  IMAD.MOV.U32 R33, RZ, RZ, R7 ;  /* 0x000000ffff217224 */ /* 0x002fe200078e0007 */
[----:B------:R-:W-:Y:S01]  /*73f0*/  CS2R R8, SRZ ;  /* 0x0000000000087805 */ /* 0x000fe2000001ff00 */
[----:B------:R0:W5:Y:S01]  /*7400*/  @!P2 LD.E.64 R12, desc[UR40][R34.64] ;  /* 0x00000028220ca980 */ /* 0x000162000c101b00 */
[-C--:B------:R-:W-:Y:S02]  /*7410*/  @!P3 IADD3 R4, P0, R0, R5.reuse, RZ ;  /* 0x000000050004b210 */ /* 0x080fe40007f1e0ff */
[----:B----4-:R-:W-:Y:S01]  /*7420*/  @!P3 IADD3 R6, P1, R32, R5, RZ ;  /* 0x000000052006b210 */ /* 0x010fe20007f3e0ff */
[----:B------:R-:W-:-:S04]  /*7430*/  @!P2 IMAD.WIDE R32, R200, 0x2, R32 ;  /* 0x00000002c820a825 */ /* 0x000fc800078e0220 */
[--C-:B------:R-:W-:Y:S01]  /*7440*/  @!P3 IMAD.X R5, R3, 0x1, R10.reuse, P0 ;  /* 0x000000010305b824 */ /* 0x100fe200000e060a */
[----:B------:R0:W5:Y:S01]  /*7450*/  @!P2 LD.E.64 R14, desc[UR40][R32.64] ;  /* 0x00000028200ea980 */ /* 0x000162000c101b00 */
[----:B------:R-:W-:Y:S01]  /*7460*/  @!P3 IMAD.X R7, R7, 0x1, R10, P1 ;  /* 0x000000010707b824 */ /* 0x000fe200008e060a */
[----:B------:R-:W-:Y:S02]  /*7470*/  CS2R R10, SRZ ;  /* 0x00000000000a7805 */ /* 0x000fe4000001ff00 */
[----:B------:R0:W5:Y:S04]  /*7480*/  @!P3 LD.E.64 R8, desc[UR40][R4.64] ;  /* 0x000000280408b980 */ /* 0x000168000c101b00 */
[----:B------:R0:W5:Y:S02]  /*7490*/  @!P3 LD.E.64 R10, desc[UR40][R6.64] ;  /* 0x00000028060ab980 */ /* 0x000164000c101b00 */
.L_x_13969:
[----:B------:R-:W-:Y:S05]  /*74a0*/  BSYNC B1 ;  /* 0x0000000000017941 */ /* 0x000fea0003800000 */
.L_x_13968:
[----:B------:R-:W1:Y:S01]  /*74b0*/  SYNCS.PHASECHK.TRANS64.TRYWAIT P0, [R18+URZ+0x22800], R37 ;  /* 0x02280025120075a7 */ /* 0x000e62000800017f */
[----:B---3--:R-:W-:Y:S01]  /*74c0*/  IMAD.SHL.U32 R0, R38, 0x40, RZ ;  /* 0x0000004026007824 */ /* 0x008fe200078e00ff */
[----:B------:R-:W-:Y:S01]  /*74d0*/  VIADDMNMX R31, R31, -R206, 0x80, PT ;  /* 0x000000801f1f7446 */ /* 0x000fe200038009ce */
[----:B0----5:R-:W-:Y:S01]  /*74e0*/  IMAD.MOV.U32 R4, RZ, RZ, R8 ;  /* 0x000000ffff047224 */ /* 0x021fe200078e0008 */
[----:B------:R-:W-:Y:S01]  /*74f0*/  BSSY B1, `(.L_x_13970) ;  /* 0x0000019000017945 */ /* 0x000fe20003800000 */
[----:B------:R-:W-:Y:S01]  /*7500*/  IMAD.MOV.U32 R5, RZ, RZ, R13 ;  /* 0x000000ffff057224 */ /* 0x000fe200078e000d */
        /* <DEDUP_REMOVED lines=10> */
[----:B------:R-:W-:Y:S02]  /*75b0*/  LOP3.LUT P2, RZ, R38, 0x4, RZ, 0xc0, !PT ;  /* 0x0000000426ff7812 */ /* 0x000fe4000784c0ff */
[----:B------:R-:W-:Y:S01]  /*75c0*/  PRMT R34, R6, 0x7610, R34 ;  /* 0x0000761006227816 */ /* 0x000fe20000000022 */
[----:B------:R-:W-:Y:S01]  /*75d0*/  IMAD R3, R212, 0x200, R3 ;  /* 0x00000200d4037824 */ /* 0x000fe200078e0203 */
[----:B----4-:R-:W-:Y:S01]  /*75e0*/  PRMT R32, R0, 0x5410, R4 ;  /* 0x0000541000207816 */ /* 0x010fe20000000004 */
[----:B------:R-:W-:Y:S01]  /*75f0*/  IMAD.MOV.U32 R0, RZ, RZ, R11 ;  /* 0x000000ffff007224 */ /* 0x000fe200078e000b */
[----:B------:R-:W-:Y:S01]  /*7600*/  ISETP.GE.AND P1, PT, R23, R31, PT ;  /* 0x0000001f1700720c */ /* 0x000fe20003f26270 */
[----:B------:R-:W-:-:S02]  /*7610*/  IMAD.MOV.U32 R4, RZ, RZ, R14 ;  /* 0x000000ffff047224 */ /* 0x000fc400078e000e */
[----:B------:R-:W-:Y:S01]  /*7620*/  IMAD R3, R3, 0x2, R18 ;  /* 0x0000000203037824 */ /* 0x000fe200078e0212 */
[----:B------:R-:W-:Y:S02]  /*7630*/  PRMT R45, R45, 0x5410, R0 ;  /* 0x000054102d2d7816 */ /* 0x000fe40000000000 */
[----:B------:R-:W-:Y:S01]  /*7640*/  PRMT R48, R4, 0x7610, R48 ;  /* 0x0000761004307816 */ /* 0x000fe20000000030 */
[C---:B------:R-:W-:Y:S02]  /*7650*/  VIADD R4, R3.reuse, 0x18400 ;  /* 0x0001840003047836 */ /* 0x040fe40000000000 */
[----:B------:R-:W-:Y:S01]  /*7660*/  VIADD R0, R3, 0x18440 ;  /* 0x0001844003007836 */ /* 0x000fe20000000000 */
[----:B-1----:R-:W-:Y:S06]  /*7670*/  @!P0 BRA `(.L_x_13971) ;  /* 0x0000017c00f08947 */ /* 0x002fec0003800000 */
.L_x_14233:
[----:B------:R-:W-:Y:S05]  /*7680*/  BSYNC B1 ;  /* 0x0000000000017941 */ /* 0x000fea0003800000 */
.L_x_13970:
        /* <DEDUP_REMOVED lines=17> */
[----:B0-----:R-:W-:Y:S01]  /*77a0*/  IMAD.U32 R37, R36, 0x10000, RZ ;  /* 0x0001000024257824 */ /* 0x001fe200078e00ff */
[----:B------:R-:W-:-:S02]  /*77b0*/  PRMT R35, R41, 0x5410, R35 ;  /* 0x0000541029237816 */ /* 0x000fc40000000023 */
[----:B------:R-:W-:Y:S02]  /*77c0*/  LOP3.LUT R39, R39, 0xffff0000, RZ, 0xc0, !PT ;  /* 0xffff000027277812 */ /* 0x000fe400078ec0ff */
        /* <DEDUP_REMOVED lines=35> */
.L_x_13975:
[----:B------:R-:W-:Y:S05]  /*7a00*/  BSYNC B2 ;  /* 0x0000000000027941 */ /* 0x000fea0003800000 */
.L_x_13974:
        /* <DEDUP_REMOVED lines=18> */
[C---:B0-----:R-:W-:Y:S01]  /*7b30*/  FMUL.FTZ R37, R21.reuse, R36 ;  /* 0x0000002415257220 */ /* 0x041fe20000410000 */
        /* <DEDUP_REMOVED lines=28> */
.L_x_13973:
[----:B------:R-:W-:Y:S05]  /*7d00*/  BSYNC B1 ;  /* 0x0000000000017941 */ /* 0x000fea0003800000 */
.L_x_13972:
        /* <DEDUP_REMOVED lines=53> */
.L_x_13978:
[----:B------:R-:W-:Y:S05]  /*8060*/  BSYNC B1 ;  /* 0x0000000000017941 */ /* 0x000fea0003800000 */
.L_x_13977:
[----:B------:R-:W-:Y:S05]  /*8070*/  @P1 BRA `(.L_x_13976) ;  /* 0x0000001400f01947 */ /* 0x000fea0003800000 */
[----:B-1----:R-:W1:Y:S01]  /*8080*/  LDS.128 R4, [R0+0x2000] ;  /* 0x0020000000047984 */ /* 0x002e620000000c00 */
[----:B------:R-:W-:Y:S02]  /*8090*/  SHF.R.U64 R8, R8, 0x10, R9 ;  /* 0x0000001008087819 */ /* 0x000fe40000001209 */
[----:B------:R-:W-:Y:S02]  /*80a0*/  SHF.R.U32.HI R12, RZ, 0x10, R11 ;  /* 0x00000010ff0c7819 */ /* 0x000fe4000001160b */
[----:B------:R-:W-:Y:S02]  /*80b0*/  SHF.R.U32.HI R9, RZ, 0x10, R9 ;  /* 0x00000010ff097819 */ /* 0x000fe40000011609 */
[----:B------:R-:W-:Y:S02]  /*80c0*/  PRMT R12, R45, 0x5432, R12 ;  /* 0x000054322d0c7816 */ /* 0x000fe4000000000c */
[----:B------:R-:W-:Y:S02]  /*80d0*/  PRMT R32, R32, 0x5410, R9 ;  /* 0x0000541020207816 */ /* 0x000fe40000000009 */
[----:B------:R-:W-:Y:S01]  /*80e0*/  SHF.R.U64 R3, R10, 0x10, R11 ;  /* 0x000000100a037819 */ /* 0x000fe2000000120b */
[----:B------:R-:W-:Y:S01]  /*80f0*/  IMAD.U32 R13, R12, 0x10000, RZ ;  /* 0x000100000c0d7824 */ /* 0x000fe200078e00ff */
[----:B------:R-:W-:Y:S01]  /*8100*/  PRMT R33, R33, 0x5410, R8 ;  /* 0x0000541021217816 */ /* 0x000fe20000000008 */
[----:B------:R-:W-:Y:S01]  /*8110*/  IMAD.U32 R11, R32, 0x10000, RZ ;  /* 0x00010000200b7824 */ /* 0x000fe200078e00ff */
[----:B------:R-:W-:-:S02]  /*8120*/  LOP3.LUT R12, R12, 0xffff0000, RZ, 0xc0, !PT ;  /* 0xffff00000c0c7812 */ /* 0x000fc400078ec0ff */
[----:B------:R-:W-:Y:S02]  /*8130*/  LOP3.LUT R32, R32, 0xffff0000, RZ, 0xc0, !PT ;  /* 0xffff000020207812 */ /* 0x000fe400078ec0ff */
        /* <DEDUP_REMOVED lines=35> */
.L_x_13963:
        /* <DEDUP_REMOVED lines=71> */
[----:B------:R-:W-:Y:S02]  /*87e0*/  IMAD.MOV.U32 R6, RZ, RZ, R34 ;  /* 0x000000ffff067224 */ /* 0x000fe400078e0022 */
[----:B------:R-:W-:Y:S01]  /*87f0*/  IMAD.MOV.U32 R8, RZ, RZ, R28 ;  /* 0x000000ffff087224 */ /* 0x000fe200078e001c */
[----:B------:R-:W-:Y:S01]  /*8800*/  PRMT R37, R37, 0x5410, R5 ;  /* 0x0000541025257816 */ /* 0x000fe20000000005 */
[----:B------:R-:W-:Y:S01]  /*8810*/  IMAD.MOV.U32 R7, RZ, RZ, R35 ;  /* 0x000000ffff077224 */ /* 0x000fe200078e0023 */
[----:B------:R-:W-:Y:S02]  /*8820*/  PRMT R45, R4, 0x5410, R6 ;  /* 0x00005410042d7816 */ /* 0x000fe40000000006 */
[----:B------:R-:W-:Y:S02]  /*8830*/  CS2R R4, SRZ ;  /* 0x0000000000047805 */ /* 0x000fe4000001ff00 */
[----:B------:R-:W-:Y:S02]  /*8840*/  PRMT R36, R8, 0x7610, R36 ;  /* 0x0000761008247816 */ /* 0x000fe40000000024 */
[----:B012-4-:R-:W-:-:S07]  /*8850*/  PRMT R48, R7, 0x7610, R48 ;  /* 0x0000761007307816 */ /* 0x017fce0000000030 */
.L_x_14243:
        /* <DEDUP_REMOVED lines=23> */
.L_x_13981:
[----:B------:R-:W-:Y:S05]  /*89d0*/  BSYNC B1 ;  /* 0x0000000000017941 */ /* 0x000fea0003800000 */
.L_x_13980:
[----:B------:R-:W0:Y:S01]  /*89e0*/  SYNCS.PHASECHK.TRANS64.TRYWAIT P1, [R18+URZ+0x22800], R13 ;  /* 0x0228000d120075a7 */ /* 0x000e22000802017f */
[----:B-----5:R-:W-:Y:S01]  /*89f0*/  IMAD.MOV.U32 R0, RZ, RZ, R4 ;  /* 0x000000ffff007224 */ /* 0x020fe200078e0004 */
[----:B------:R-:W-:Y:S01]  /*8a00*/  VIADDMNMX R31, R31, -R206, 0x80, PT ;  /* 0x000000801f1f7446 */ /* 0x000fe200038009ce */
[----:B---3--:R-:W-:Y:S01]  /*8a10*/  IMAD.MOV.U32 R3, RZ, RZ, R5 ;  /* 0x000000ffff037224 */ /* 0x008fe200078e0005 */
[----:B------:R-:W-:Y:S01]  /*8a20*/  BSSY B1, `(.L_x_13982) ;  /* 0x0000010000017945 */ /* 0x000fe20003800000 */
[----:B------:R-:W-:Y:S01]  /*8a30*/  IMAD.MOV.U32 R12, RZ, RZ, R8 ;  /* 0x000000ffff0c7224 */ /* 0x000fe200078e0008 */
[----:B------:R-:W-:Y:S01]  /*8a40*/  PRMT R55, R0, 0x7610, R55 ;  /* 0x0000761000377816 */ /* 0x000fe20000000037 */
[----:B------:R-:W-:Y:S01]  /*8a50*/  IMAD.MOV.U32 R0, RZ, RZ, R6 ;  /* 0x000000ffff007224 */ /* 0x000fe200078e0006 */
[----:B------:R-:W-:Y:S01]  /*8a60*/  PRMT R56, R3, 0x7610, R56 ;  /* 0x0000761003387816 */ /* 0x000fe20000000038 */
[----:B------:R-:W-:Y:S01]  /*8a70*/  IMAD.MOV.U32 R3, RZ, RZ, R7 ;  /* 0x000000ffff037224 */ /* 0x000fe200078e0007 */
[-C--:B------:R-:W-:Y:S01]  /*8a80*/  ISETP.GE.OR P2, PT, R23, R31.reuse, P0 ;  /* 0x0000001f1700720c */ /* 0x080fe20000746670 */
[----:B------:R-:W-:Y:S01]  /*8a90*/  IMAD.MOV.U32 R14, RZ, RZ, R9 ;  /* 0x000000ffff0e7224 */ /* 0x000fe200078e0009 */
[----:B------:R-:W-:Y:S01]  /*8aa0*/  PRMT R57, R0, 0x7610, R57 ;  /* 0x0000761000397816 */ /* 0x000fe20000000039 */
[----:B------:R-:W-:Y:S01]  /*8ab0*/  IMAD.MOV.U32 R0, RZ, RZ, R10 ;  /* 0x000000ffff007224 */ /* 0x000fe200078e000a */
[----:B------:R-:W-:Y:S01]  /*8ac0*/  PRMT R55, R55, 0x5410, R3 ;  /* 0x0000541037377816 */ /* 0x000fe20000000003 */
[----:B------:R-:W-:Y:S01]  /*8ad0*/  IMAD.MOV.U32 R3, RZ, RZ, R11 ;  /* 0x000000ffff037224 */ /* 0x000fe200078e000b */
[----:B------:R-:W-:-:S02]  /*8ae0*/  ISETP.GE.OR P0, PT, R228, R31, P0 ;  /* 0x0000001fe400720c */ /* 0x000fc40000706670 */
[----:B------:R-:W-:Y:S02]  /*8af0*/  PRMT R58, R12, 0x7610, R58 ;  /* 0x000076100c3a7816 */ /* 0x000fe4000000003a */
[----:B------:R-:W-:Y:S01]  /*8b00*/  PRMT R56, R56, 0x5410, R14 ;  /* 0x0000541038387816 */ /* 0x000fe2000000000e */
[----:B0-----:R-:W-:Y:S08]  /*8b10*/  @!P1 BRA `(.L_x_13983) ;  /* 0x0000017000489947 */ /* 0x001ff00003800000 */
.L_x_14244:
[----:B------:R-:W-:Y:S05]  /*8b20*/  BSYNC B1 ;  /* 0x0000000000017941 */ /* 0x000fea0003800000 */
.L_x_13982:
        /* <DEDUP_REMOVED lines=8> */
[----:B------:R-:W-:Y:S02]  /*8bb0*/  SHF.R.U32.HI R25, RZ, 0x3, R15 ;  /* 0x00000003ff197819 */ /* 0x000fe4000001160f */
[----:B------:R-:W-:-:S02]  /*8bc0*/  LOP3.LUT R14, R15, 0x38, R14, 0xf8, !PT ;  /* 0x000000380f0e7812 */ /* 0x000fc400078ef80e */
[----:B------:R-:W-:Y:S02]  /*8bd0*/  LOP3.LUT R12, R15, 0x38, R16, 0xf8, !PT ;  /* 0x000000380f0c7812 */ /* 0x000fe400078ef810 */
[-C--:B------:R-:W-:Y:S02]  /*8be0*/  LOP3.LUT R15, R14, R25.reuse, RZ, 0x3c, !PT ;  /* 0x000000190e0f7212 */ /* 0x080fe400078e3cff */
[----:B0-----:R-:W-:Y:S02]  /*8bf0*/  LOP3.LUT R13, R12, R25, RZ, 0x3c, !PT ;  /* 0x000000190c0d7212 */ /* 0x001fe400078e3cff */
[----:B------:R-:W-:Y:S01]  /*8c00*/  PRMT R43, R45, 0x5410, R43 ;  /* 0x000054102d2b7816 */ /* 0x000fe2000000002b */
[C---:B------:R-:W-:Y:S01]  /*8c10*/  IMAD R25, R212.reuse, 0x200, R15 ;  /* 0x00000200d4197824 */ /* 0x040fe200078e020f */
[----:B------:R-:W-:Y:S01]  /*8c20*/  SHF.R.U32.HI R42, RZ, 0x10, R29 ;  /* 0x00000010ff2a7819 */ /* 0x000fe2000001161d */
[----:B------:R-:W-:Y:S01]  /*8c30*/  IMAD R13, R212, 0x200, R13 ;  /* 0x00000200d40d7824 */ /* 0x000fe200078e020d */
[----:B------:R-:W-:Y:S01]  /*8c40*/  SHF.R.U32.HI R44, RZ, 0x10, R33 ;  /* 0x00000010ff2c7819 */ /* 0x000fe20000011621 */
[----:B------:R-:W-:Y:S01]  /*8c50*/  IMAD R38, R25, 0x2, R18 ;  /* 0x0000000219267824 */ /* 0x000fe200078e0212 */
[----:B------:R-:W-:Y:S01]  /*8c60*/  PRMT R40, R36, 0x5432, R40 ;  /* 0x0000543224287816 */ /* 0x000fe20000000028 */
[----:B------:R-:W-:Y:S01]  /*8c70*/  IMAD R31, R13, 0x2, R18 ;  /* 0x000000020d1f7824 */ /* 0x000fe200078e0212 */
[----:B------:R-:W-:-:S02]  /*8c80*/  SHF.R.U32.HI R41, RZ, 0x10, R21 ;  /* 0x00000010ff297819 */ /* 0x000fc40000011615 */
[----:B------:R-:W0:Y:S01]  /*8c90*/  LDS.128 R24, [R38+0x18400] ;  /* 0x0184000026187984 */ /* 0x000e220000000c00 */
[----:B------:R-:W-:Y:S01]  /*8ca0*/  PRMT R46, R45, 0x5432, R46 ;  /* 0x000054322d2e7816 */ /* 0x000fe2000000002e */
[----:B------:R-:W-:Y:S01]  /*8cb0*/  IMAD.U32 R45, R43, 0x10000, RZ ;  /* 0x000100002b2d7824 */ /* 0x000fe200078e00ff */
[C---:B------:R-:W-:Y:S01]  /*8cc0*/  PRMT R42, R37.reuse, 0x5410, R42 ;  /* 0x00005410252a7816 */ /* 0x040fe2000000002a */
[----:B------:R-:W1:Y:S01]  /*8cd0*/  LDS.128 R12, [R31+0x18400] ;  /* 0x018400001f0c7984 */ /* 0x000e620000000c00 */
[----:B------:R-:W-:Y:S01]  /*8ce0*/  PRMT R44, R37, 0x5432, R44 ;  /* 0x00005432252c7816 */ /* 0x000fe2000000002c */
[----:B------:R-:W-:Y:S01]  /*8cf0*/  IMAD.U32 R37, R40, 0x10000, RZ ;  /* 0x0001000028257824 */ /* 0x000fe200078e00ff */
[----:B------:R-:W-:Y:S02]  /*8d00*/  PRMT R41, R49, 0x5410, R41 ;  /* 0x0000541031297816 */ /* 0x000fe40000000029 */
[----:B------:R-:W-:Y:S02]  /*8d10*/  SHF.R.U64 R21, R28, 0x10, R29 ;  /* 0x000000101c157819 */ /* 0x000fe4000000121d */
[----:B------:R-:W-:-:S02]  /*8d20*/  SHF.R.U32.HI R47, RZ, 0x10, R35 ;  /* 0x00000010ff2f7819 */ /* 0x000fc40000011623 */
[----:B------:R-:W-:Y:S02]  /*8d30*/  PRMT R36, R36, 0x5410, R21 ;  /* 0x0000541024247816 */ /* 0x000fe40000000015 */
[----:B------:R-:W-:Y:S02]  /*8d40*/  LOP3.LUT R43, R43, 0xffff0000, RZ, 0xc0, !PT ;  /* 0xffff00002b2b7812 */ /* 0x000fe400078ec0ff */
[----:B------:R-:W-:Y:S01]  /*8d50*/  PRMT R47, R48, 0x5410, R47 ;  /* 0x00005410302f7816 */ /* 0x000fe2000000002f */
[C---:B0-----:R-:W-:Y:S01]  /*8d60*/  IMAD.U32 R32, R24.reuse, 0x10000, RZ ;  /* 0x0001000018207824 */ /* 0x041fe200078e00ff */
[----:B------:R-:W-:Y:S01]  /*8d70*/  LOP3.LUT R24, R24, 0xffff0000, RZ, 0xc0, !PT ;  /* 0xffff000018187812 */ /* 0x000fe200078ec0ff */
[C---:B------:R-:W-:Y:S01]  /*8d80*/  IMAD.U32 R33, R25.reuse, 0x10000, RZ ;  /* 0x0001000019217824 */ /* 0x040fe200078e00ff */
[----:B------:R-:W-:Y:S01]  /*8d90*/  LOP3.LUT R25, R25, 0xffff0000, RZ, 0xc0, !PT ;  /* 0xffff000019197812 */ /* 0x000fe200078ec0ff */
[----:B-1----:R-:W-:Y:S02]  /*8da0*/  IMAD.U32 R20, R12, 0x10000, RZ ;  /* 0x000100000c147824 */ /* 0x002fe400078e00ff */
[C---:B------:R-:W-:Y:S01]  /*8db0*/  FMUL.FTZ R49, R32.reuse, R45 ;  /* 0x0000002d20317220 */ /* 0x040fe20000410000 */
[-C--:B------:R-:W-:Y:S01]  /*8dc0*/  FMUL.FTZ R51, R32, R37.reuse ;  /* 0x0000002520337220 */ /* 0x080fe20000410000 */
[----:B------:R-:W-:Y:S01]  /*8dd0*/  IMAD.U32 R32, R44, 0x10000, RZ ;  /* 0x000100002c207824 */ /* 0x000fe200078e00ff */
[----:B------:R-:W-:Y:S01]  /*8de0*/  LOP3.LUT R12, R12, 0xffff0000, RZ, 0xc0, !PT ;  /* 0xffff00000c0c7812 */ /* 0x000fe200078ec0ff */
[----:B------:R-:W-:Y:S01]  /*8df0*/  FFMA.FTZ R49, R20, R37, -R49 ;  /* 0x0000002514317223 */ /* 0x000fe20000010831 */
[----:B------:R-:W-:Y:S01]  /*8e00*/  LOP3.LUT R37, R40, 0xffff0000, RZ, 0xc0, !PT ;  /* 0xffff000028257812 */ /* 0x000fe200078ec0ff */
[----:B------:R-:W-:Y:S01]  /*8e10*/  FFMA.FTZ R51, R20, R45, R51 ;  /* 0x0000002d14337223 */ /* 0x000fe20000010033 */
[----:B------:R-:W-:-:S02]  /*8e20*/  IMAD.U32 R21, R13, 0x10000, RZ ;  /* 0x000100000d157824 */ /* 0x000fc400078e00ff */
[----:B------:R-:W-:Y:S01]  /*8e30*/  FMUL.FTZ R50, R33, R32 ;  /* 0x0000002021327220 */ /* 0x000fe20000410000 */
[----:B------:R-:W-:Y:S02]  /*8e40*/  IMAD.U32 R20, R41, 0x10000, RZ ;  /* 0x0001000029147824 */ /* 0x000fe400078e00ff */
[C---:B------:R-:W-:Y:S01]  /*8e50*/  FMUL.FTZ R53, R24.reuse, R43 ;  /* 0x0000002b18357220 */ /* 0x040fe20000410000 */
[-C--:B------:R-:W-:Y:S01]  /*8e60*/  FMUL.FTZ R45, R24, R37.reuse ;  /* 0x00000025182d7220 */ /* 0x080fe20000410000 */
[----:B------:R-:W-:Y:S02]  /*8e70*/  IMAD.U32 R35, R27, 0x10000, RZ ;  /* 0x000100001b237824 */ /* 0x000fe400078e00ff */
[-C--:B------:R-:W-:Y:S01]  /*8e80*/  FMUL.FTZ R33, R33, R20.reuse ;  /* 0x0000001421217220 */ /* 0x080fe20000410000 */
[----:B------:R-:W-:Y:S01]  /*8e90*/  FFMA.FTZ R50, R21, R20, -R50 ;  /* 0x0000001415327223 */ /* 0x000fe20000010832 */
[----:B------:R-:W-:Y:S02]  /*8ea0*/  IMAD.U32 R24, R47, 0x10000, RZ ;  /* 0x000100002f187824 */ /* 0x000fe400078e00ff */
[----:B------:R-:W-:Y:S01]  /*8eb0*/  FFMA.FTZ R40, R12, R37, -R53 ;  /* 0x000000250c287223 */ /* 0x000fe20000010835 */
[----:B------:R-:W-:-:S02]  /*8ec0*/  IMAD.U32 R20, R42, 0x10000, RZ ;  /* 0x000100002a147824 */ /* 0x000fc400078e00ff */
[----:B------:R-:W-:Y:S01]  /*8ed0*/  FFMA.FTZ R48, R12, R43, R45 ;  /* 0x0000002b0c307223 */ /* 0x000fe2000001002d */
[----:B------:R-:W-:Y:S02]  /*8ee0*/  IMAD.U32 R29, R15, 0x10000, RZ ;  /* 0x000100000f1d7824 */ /* 0x000fe400078e00ff */
[----:B------:R-:W-:Y:S01]  /*8ef0*/  FFMA.FTZ R32, R21, R32, R33 ;  /* 0x0000002015207223 */ /* 0x000fe20000010021 */
[C---:B------:R-:W-:Y:S01]  /*8f00*/  FMUL.FTZ R52, R35.reuse, R24 ;  /* 0x0000001823347220 */ /* 0x040fe20000410000 */
[-C--:B------:R-:W-:Y:S01]  /*8f10*/  FMUL.FTZ R54, R35, R20.reuse ;  /* 0x0000001423367220 */ /* 0x080fe20000410000 */
[----:B------:R-:W-:Y:S01]  /*8f20*/  IMAD.U32 R34, R26, 0x10000, RZ ;  /* 0x000100001a227824 */ /* 0x000fe200078e00ff */
[----:B------:R-:W-:Y:S01]  /*8f30*/  LOP3.LUT R12, R41, 0xffff0000, RZ, 0xc0, !PT ;  /* 0xffff0000290c7812 */ /* 0x000fe200078ec0ff */
[----:B------:R-:W-:Y:S01]  /*8f40*/  IMAD.U32 R33, R46, 0x10000, RZ ;  /* 0x000100002e217824 */ /* 0x000fe200078e00ff */
[----:B------:R-:W-:Y:S01]  /*8f50*/  LOP3.LUT R44, R44, 0xffff0000, RZ, 0xc0, !PT ;  /* 0xffff00002c2c7812 */ /* 0x000fe200078ec0ff */
[C---:B------:R-:W-:Y:S01]  /*8f60*/  FFMA.FTZ R52, R29.reuse, R20, -R52 ;  /* 0x000000141d347223 */ /* 0x040fe20000010834 */
[----:B------:R-:W-:Y:S01]  /*8f70*/  FFMA.FTZ R54, R29, R24, R54 ;  /* 0x000000181d367223 */ /* 0x000fe20000010036 */
[----:B------:R-:W-:Y:S01]  /*8f80*/  LOP3.LUT R13, R13, 0xffff0000, RZ, 0xc0, !PT ;  /* 0xffff00000d0d7812 */ /* 0x000fe200078ec0ff */
[----:B------:R-:W-:-:S02]  /*8f90*/  IMAD.U32 R28, R14, 0x10000, RZ ;  /* 0x000100000e1c7824 */ /* 0x000fc400078e00ff */
[----:B------:R-:W-:Y:S01]  /*8fa0*/  FMUL.FTZ R29, R34, R33 ;  /* 0x00000021221d7220 */ /* 0x000fe20000410000 */
[----:B------:R-:W-:Y:S02]  /*8fb0*/  IMAD.U32 R21, R36, 0x10000, RZ ;  /* 0x0001000024157824 */ /* 0x000fe400078e00ff */
[C---:B------:R-:W-:Y:S01]  /*8fc0*/  FMUL.FTZ R20, R25.reuse, R44 ;  /* 0x0000002c19147220 */ /* 0x040fe20000410000 */
[-C--:B------:R-:W-:Y:S01]  /*8fd0*/  FMUL.FTZ R35, R25, R12.reuse ;  /* 0x0000000c19237220 */ /* 0x080fe20000410000 */
[----:B------:R-:W-:Y:S01]  /*8fe0*/  LOP3.LUT R26, R26, 0xffff0000, RZ, 0xc0, !PT ;  /* 0xffff00001a1a7812 */ /* 0x000fe200078ec0ff */
[-C--:B------:R-:W-:Y:S01]  /*8ff0*/  FMUL.FTZ R37, R34, R21.reuse ;  /* 0x0000001522257220 */ /* 0x080fe20000410000 */
[----:B------:R-:W-:Y:S01]  /*9000*/  FFMA.FTZ R29, R28, R21, -R29 ;  /* 0x000000151c1d7223 */ /* 0x000fe2000001081d */
[C---:B------:R-:W-:Y:S01]  /*9010*/  FFMA.FTZ R25, R13.reuse, R12, -R20 ;  /* 0x0000000c0d197223 */ /* 0x040fe20000010814 */
[----:B------:R-:W-:Y:S01]  /*9020*/  FFMA.FTZ R35, R13, R44, R35 ;  /* 0x0000002c0d237223 */ /* 0x000fe20000010023 */
[----:B------:R-:W-:Y:S01]  /*9030*/  LOP3.LUT R21, R46, 0xffff0000, RZ, 0xc0, !PT ;  /* 0xffff00002e157812 */ /* 0x000fe200078ec0ff */
[----:B------:R-:W-:Y:S01]  /*9040*/  FFMA.FTZ R37, R28, R33, R37 ;  /* 0x000000211c257223 */ /* 0x000fe20000010025 */
[----:B------:R-:W-:-:S02]  /*9050*/  LOP3.LUT R13, R36, 0xffff0000, RZ, 0xc0, !PT ;  /* 0xffff0000240d7812 */ /* 0x000fc400078ec0ff */
[----:B------:R-:W-:Y:S01]  /*9060*/  LOP3.LUT R27, R27, 0xffff0000, RZ, 0xc0, !PT ;  /* 0xffff00001b1b7812 */ /* 0x000fe200078ec0ff */
[C---:B------:R-:W-:Y:S01]  /*9070*/  FMUL.FTZ R33, R26.reuse, R21 ;  /* 0x000000151a217220 */ /* 0x040fe20000410000 */
[----:B------:R-:W-:Y:S01]  /*9080*/  LOP3.LUT R12, R47, 0xffff0000, RZ, 0xc0, !PT ;  /* 0xffff00002f0c7812 */ /* 0x000fe200078ec0ff */
[----:B------:R-:W-:Y:S01]  /*9090*/  FMUL.FTZ R26, R26, R13 ;  /* 0x0000000d1a1a7220 */ /* 0x000fe20000410000 */
[----:B------:R-:W-:Y:S02]  /*90a0*/  LOP3.LUT R42, R42, 0xffff0000, RZ, 0xc0, !PT ;  /* 0xffff00002a2a7812 */ /* 0x000fe400078ec0ff */
[----:B------:R-:W-:Y:S01]  /*90b0*/  LOP3.LUT R14, R14, 0xffff0000, RZ, 0xc0, !PT ;  /* 0xffff00000e0e7812 */ /* 0x000fe200078ec0ff */
[----:B------:R-:W-:Y:S01]  /*90c0*/  FMUL.FTZ R24, R27, R12 ;  /* 0x0000000c1b187220 */ /* 0x000fe20000410000 */
[----:B------:R-:W-:Y:S01]  /*90d0*/  LOP3.LUT R15, R15, 0xffff0000, RZ, 0xc0, !PT ;  /* 0xffff00000f0f7812 */ /* 0x000fe200078ec0ff */
[-C--:B------:R-:W-:Y:S02]  /*90e0*/  FMUL.FTZ R27, R27, R42.reuse ;  /* 0x0000002a1b1b7220 */ /* 0x080fe40000410000 */
        /* <DEDUP_REMOVED lines=14> */
.L_x_13985:
[----:B------:R-:W-:Y:S05]  /*91d0*/  BSYNC B1 ;  /* 0x0000000000017941 */ /* 0x000fea0003800000 */
.L_x_13984:
[----:B------:R-:W-:Y:S02]  /*91e0*/  PRMT R20, R0, 0x7610, R20 ;  /* 0x0000761000147816 */ /* 0x000fe40000000014 */
[----:B------:R-:W-:Y:S01]  /*91f0*/  PRMT R32, R3, 0x7610, R32 ;  /* 0x0000761003207816 */ /* 0x000fe20000000020 */
[----:B------:R-:W-:Y:S06]  /*9200*/  @P0 BRA `(.L_x_13976) ;  /* 0x00000004008c0947 */ /* 0x000fec0003800000 */
[----:B------:R-:W0:Y:S01]  /*9210*/  LDL R41, [R1+0x6c] ;  /* 0x00006c0001297983 */ /* 0x000e220000100800 */
[----:B------:R-:W-:Y:S01]  /*9220*/  IMAD.IADD R39, R16, 0x1, R39 ;  /* 0x0000000110277824 */ /* 0x000fe200078e0227 */
[----:B-1----:R-:W-:-:S04]  /*9230*/  SHF.R.U32.HI R12, RZ, 0x3, R208 ;  /* 0x00000003ff0c7819 */ /* 0x002fc800000116d0 */
[----:B------:R-:W-:-:S04]  /*9240*/  LOP3.LUT R0, R208, 0x38, R39, 0xf8, !PT ;  /* 0x00000038d0007812 */ /* 0x000fc800078ef827 */
[----:B------:R-:W-:-:S05]  /*9250*/  LOP3.LUT R3, R0, R12, RZ, 0x3c, !PT ;  /* 0x0000000c00037212 */ /* 0x000fca00078e3cff */
[----:B------:R-:W-:-:S04]  /*9260*/  IMAD.IADD R3, R214, 0x1, R3 ;  /* 0x00000001d6037824 */ /* 0x000fc800078e0203 */
[----:B------:R-:W-:-:S05]  /*9270*/  IMAD R3, R3, 0x2, R18 ;  /* 0x0000000203037824 */ /* 0x000fca00078e0212 */
[----:B------:R-:W1:Y:S01]  /*9280*/  LDS.128 R24, [R3+0x18400] ;  /* 0x0184000003187984 */ /* 0x000e620000000c00 */
[----:B------:R-:W-:Y:S02]  /*9290*/  SHF.R.U64 R33, R4, 0x10, R5 ;  /* 0x0000001004217819 */ /* 0x000fe40000001205 */
[----:B------:R-:W-:Y:S02]  /*92a0*/  SHF.R.U64 R21, R8, 0x10, R9 ;  /* 0x0000001008157819 */ /* 0x000fe40000001209 */
[----:B------:R-:W-:Y:S02]  /*92b0*/  PRMT R33, R55, 0x5410, R33 ;  /* 0x0000541037217816 */ /* 0x000fe40000000021 */
[----:B------:R-:W-:Y:S02]  /*92c0*/  SHF.R.U32.HI R35, RZ, 0x10, R5 ;  /* 0x00000010ff237819 */ /* 0x000fe40000011605 */
[----:B------:R-:W-:Y:S02]  /*92d0*/  PRMT R21, R58, 0x5410, R21 ;  /* 0x000054103a157816 */ /* 0x000fe40000000015 */
[----:B------:R-:W-:-:S02]  /*92e0*/  SHF.R.U32.HI R28, RZ, 0x10, R9 ;  /* 0x00000010ff1c7819 */ /* 0x000fc40000011609 */
[--C-:B------:R-:W-:Y:S01]  /*92f0*/  SHF.R.U64 R29, R10, 0x10, R11.reuse ;  /* 0x000000100a1d7819 */ /* 0x100fe2000000120b */
[----:B------:R-:W-:Y:S01]  /*9300*/  IMAD.U32 R34, R33, 0x10000, RZ ;  /* 0x0001000021227824 */ /* 0x000fe200078e00ff */
[----:B------:R-:W-:Y:S02]  /*9310*/  SHF.R.U32.HI R31, RZ, 0x10, R11 ;  /* 0x00000010ff1f7819 */ /* 0x000fe4000001160b */
[----:B------:R-:W-:Y:S02]  /*9320*/  SHF.R.U32.HI R38, RZ, 0x10, R7 ;  /* 0x00000010ff267819 */ /* 0x000fe40000011607 */
[C---:B------:R-:W-:Y:S02]  /*9330*/  PRMT R35, R56.reuse, 0x5410, R35 ;  /* 0x0000541038237816 */ /* 0x040fe40000000023 */
[----:B------:R-:W-:Y:S02]  /*9340*/  PRMT R28, R56, 0x5432, R28 ;  /* 0x00005432381c7816 */ /* 0x000fe4000000001c */
[----:B------:R-:W-:Y:S01]  /*9350*/  PRMT R38, R55, 0x5432, R38 ;  /* 0x0000543237267816 */ /* 0x000fe20000000026 */
[----:B------:R-:W-:Y:S01]  /*9360*/  IMAD.U32 R36, R35, 0x10000, RZ ;  /* 0x0001000023247824 */ /* 0x000fe200078e00ff */
[----:B------:R-:W-:Y:S01]  /*9370*/  PRMT R31, R32, 0x5410, R31 ;  /* 0x00005410201f7816 */ /* 0x000fe2000000001f */
[----:B------:R-:W-:Y:S01]  /*9380*/  IMAD.U32 R32, R28, 0x10000, RZ ;  /* 0x000100001c207824 */ /* 0x000fe200078e00ff */
[----:B------:R-:W-:-:S02]  /*9390*/  PRMT R29, R20, 0x5410, R29 ;  /* 0x00005410141d7816 */ /* 0x000fc4000000001d */
[----:B------:R-:W-:Y:S01]  /*93a0*/  SHF.R.U64 R37, R6, 0x10, R7 ;  /* 0x0000001006257819 */ /* 0x000fe20000001207 */
[C---:B-1----:R-:W-:Y:S01]  /*93b0*/  IMAD.U32 R9, R24.reuse, 0x10000, RZ ;  /* 0x0001000018097824 */ /* 0x042fe200078e00ff */
[----:B------:R-:W-:Y:S01]  /*93c0*/  LOP3.LUT R10, R24, 0xffff0000, RZ, 0xc0, !PT ;  /* 0xffff0000180a7812 */ /* 0x000fe200078ec0ff */
[C---:B------:R-:W-:Y:S01]  /*93d0*/  IMAD.U32 R11, R25.reuse, 0x10000, RZ ;  /* 0x00010000190b7824 */ /* 0x040fe200078e00ff */
[----:B------:R-:W-:Y:S01]  /*93e0*/  LOP3.LUT R24, R25, 0xffff0000, RZ, 0xc0, !PT ;  /* 0xffff000019187812 */ /* 0x000fe200078ec0ff */
[----:B------:R-:W-:Y:S02]  /*93f0*/  IMAD.U32 R25, R21, 0x10000, RZ ;  /* 0x0001000015197824 */ /* 0x000fe400078e00ff */
[C---:B------:R-:W-:Y:S02]  /*9400*/  FMUL.FTZ R39, R9.reuse, R34 ;  /* 0x0000002209277220 */ /* 0x040fe40000410000 */
[----:B------:R-:W-:Y:S01]  /*9410*/  FMUL.FTZ R9, R9, R25 ;  /* 0x0000001909097220 */ /* 0x000fe20000410000 */
[----:B------:R-:W-:-:S02]  /*9420*/  IMAD.U32 R20, R27, 0x10000, RZ ;  /* 0x000100001b147824 */ /* 0x000fc400078e00ff */
[----:B------:R-:W-:Y:S01]  /*9430*/  FMUL.FTZ R40, R11, R36 ;  /* 0x000000240b287220 */ /* 0x000fe20000410000 */
[----:B------:R-:W-:Y:S02]  /*9440*/  LOP3.LUT R33, R33, 0xffff0000, RZ, 0xc0, !PT ;  /* 0xffff000021217812 */ /* 0x000fe400078ec0ff */
[----:B------:R-:W-:Y:S02]  /*9450*/  PRMT R37, R57, 0x5410, R37 ;  /* 0x0000541039257816 */ /* 0x000fe40000000025 */
[----:B------:R-:W-:Y:S02]  /*9460*/  LOP3.LUT R21, R21, 0xffff0000, RZ, 0xc0, !PT ;  /* 0xffff000015157812 */ /* 0x000fe400078ec0ff */
[----:B------:R-:W-:Y:S01]  /*9470*/  LOP3.LUT R35, R35, 0xffff0000, RZ, 0xc0, !PT ;  /* 0xffff000023237812 */ /* 0x000fe200078ec0ff */
[----:B0-----:R-:W0:Y:S02]  /*9480*/  LDS.128 R12, [R41+0x18400] ;  /* 0x01840000290c7984 */ /* 0x001e240000000c00 */
[----:B0-----:R-:W-:-:S02]  /*9490*/  IMAD.U32 R0, R12, 0x10000, RZ ;  /* 0x000100000c007824 */ /* 0x001fc400078e00ff */
[----:B------:R-:W-:Y:S02]  /*94a0*/  IMAD.U32 R5, R13, 0x10000, RZ ;  /* 0x000100000d057824 */ /* 0x000fe400078e00ff */
[----:B------:R-:W-:Y:S01]  /*94b0*/  FFMA.FTZ R39, R0, R25, -R39 ;  /* 0x0000001900277223 */ /* 0x000fe20000010827 */
[----:B------:R-:W-:Y:S02]  /*94c0*/  IMAD.U32 R25, R38, 0x10000, RZ ;  /* 0x0001000026197824 */ /* 0x000fe400078e00ff */
[----:B------:R-:W-:Y:S01]  /*94d0*/  FFMA.FTZ R34, R0, R34, R9 ;  /* 0x0000002200227223 */ /* 0x000fe20000010009 */
[----:B------:R-:W-:Y:S02]  /*94e0*/  IMAD.U32 R9, R31, 0x10000, RZ ;  /* 0x000100001f097824 */ /* 0x000fe400078e00ff */
[-C--:B------:R-:W-:Y:S01]  /*94f0*/  FMUL.FTZ R0, R11, R32.reuse ;  /* 0x000000200b007220 */ /* 0x080fe20000410000 */
[----:B------:R-:W-:Y:S02]  /*9500*/  IMAD.U32 R8, R15, 0x10000, RZ ;  /* 0x000100000f087824 */ /* 0x000fe400078e00ff */
[----:B------:R-:W-:Y:S01]  /*9510*/  FFMA.FTZ R40, R5, R32, -R40 ;  /* 0x0000002005287223 */ /* 0x000fe20000010828 */
[C---:B------:R-:W-:Y:S01]  /*9520*/  FMUL.FTZ R11, R20.reuse, R25 ;  /* 0x00000019140b7220 */ /* 0x040fe20000410000 */
[----:B------:R-:W-:Y:S01]  /*9530*/  FMUL.FTZ R32, R20, R9 ;  /* 0x0000000914207220 */ /* 0x000fe20000410000 */
[----:B------:R-:W-:-:S02]  /*9540*/  LOP3.LUT R4, R12, 0xffff0000, RZ, 0xc0, !PT ;  /* 0xffff00000c047812 */ /* 0x000fc400078ec0ff */
[C---:B------:R-:W-:Y:S01]  /*9550*/  FFMA.FTZ R20, R8.reuse, R9, -R11 ;  /* 0x0000000908147223 */ /* 0x040fe2000001080b */
[----:B------:R-:W-:Y:S01]  /*9560*/  LOP3.LUT R12, R13, 0xffff0000, RZ, 0xc0, !PT ;  /* 0xffff00000d0c7812 */ /* 0x000fe200078ec0ff */
[----:B------:R-:W-:Y:S01]  /*9570*/  FFMA.FTZ R32, R8, R25, R32 ;  /* 0x0000001908207223 */ /* 0x000fe20000010020 */
[----:B------:R-:W-:Y:S01]  /*9580*/  FMUL.FTZ R9, R10, R33 ;  /* 0x000000210a097220 */ /* 0x000fe20000410000 */
[----:B------:R-:W-:Y:S02]  /*9590*/  IMAD.U32 R13, R26, 0x10000, RZ ;  /* 0x000100001a0d7824 */ /* 0x000fe400078e00ff */
[----:B------:R-:W-:Y:S02]  /*95a0*/  IMAD.U32 R8, R37, 0x10000, RZ ;  /* 0x0001000025087824 */ /* 0x000fe400078e00ff */
[-C--:B------:R-:W-:Y:S01]  /*95b0*/  FMUL.FTZ R11, R10, R21.reuse ;  /* 0x000000150a0b7220 */ /* 0x080fe20000410000 */
[----:B------:R-:W-:Y:S01]  /*95c0*/  FFMA.FTZ R36, R5, R36, R0 ;  /* 0x0000002405247223 */ /* 0x000fe20000010000 */
[----:B------:R-:W-:Y:S01]  /*95d0*/  FFMA.FTZ R10, R4, R21, -R9 ;  /* 0x00000015040a7223 */ /* 0x000fe20000010809 */
[----:B------:R-:W-:Y:S01]  /*95e0*/  IMAD.U32 R6, R14, 0x10000, RZ ;  /* 0x000100000e067824 */ /* 0x000fe200078e00ff */
[----:B------:R-:W-:Y:S01]  /*95f0*/  LOP3.LUT R5, R28, 0xffff0000, RZ, 0xc0, !PT ;  /* 0xffff00001c057812 */ /* 0x000fe200078ec0ff */
[----:B------:R-:W-:-:S02]  /*9600*/  IMAD.U32 R0, R29, 0x10000, RZ ;  /* 0x000100001d007824 */ /* 0x000fc400078e00ff */
[----:B------:R-:W-:Y:S01]  /*9610*/  FMUL.FTZ R21, R13, R8 ;  /* 0x000000080d157220 */ /* 0x000fe20000410000 */
[----:B------:R-:W-:Y:S01]  /*9620*/  FMUL.FTZ R9, R24, R35 ;  /* 0x0000002318097220 */ /* 0x000fe20000410000 */
[----:B------:R-:W-:Y:S01]  /*9630*/  LOP3.LUT R7, R14, 0xffff0000, RZ, 0xc0, !PT ;  /* 0xffff00000e077812 */ /* 0x000fe200078ec0ff */
[----:B------:R-:W-:Y:S01]  /*9640*/  FFMA.FTZ R11, R4, R33, R11 ;  /* 0x00000021040b7223 */ /* 0x000fe2000001000b */
[----:B------:R-:W-:Y:S01]  /*9650*/  LOP3.LUT R14, R15, 0xffff0000, RZ, 0xc0, !PT ;  /* 0xffff00000f0e7812 */ /* 0x000fe200078ec0ff */
[-C--:B------:R-:W-:Y:S01]  /*9660*/  FMUL.FTZ R13, R13, R0.reuse ;  /* 0x000000000d0d7220 */ /* 0x080fe20000410000 */
[----:B------:R-:W-:Y:S01]  /*9670*/  LOP3.LUT R15, R26, 0xffff0000, RZ, 0xc0, !PT ;  /* 0xffff00001a0f7812 */ /* 0x000fe200078ec0ff */
[----:B------:R-:W-:Y:S01]  /*9680*/  FFMA.FTZ R21, R6, R0, -R21 ;  /* 0x0000000006157223 */ /* 0x000fe20000010815 */
[----:B------:R-:W-:Y:S01]  /*9690*/  LOP3.LUT R4, R37, 0xffff0000, RZ, 0xc0, !PT ;  /* 0xffff000025047812 */ /* 0x000fe200078ec0ff */
[-C--:B------:R-:W-:Y:S01]  /*96a0*/  FMUL.FTZ R24, R24, R5.reuse ;  /* 0x0000000518187220 */ /* 0x080fe20000410000 */
[----:B------:R-:W-:Y:S01]  /*96b0*/  FFMA.FTZ R9, R12, R5, -R9 ;  /* 0x000000050c097223 */ /* 0x000fe20000010809 */
[----:B------:R-:W-:-:S02]  /*96c0*/  LOP3.LUT R0, R29, 0xffff0000, RZ, 0xc0, !PT ;  /* 0xffff00001d007812 */ /* 0x000fc400078ec0ff */
[----:B------:R-:W-:Y:S02]  /*96d0*/  LOP3.LUT R26, R27, 0xffff0000, RZ, 0xc0, !PT ;  /* 0xffff00001b1a7812 */ /* 0x000fe400078ec0ff */
[----:B------:R-:W-:Y:S01]  /*96e0*/  LOP3.LUT R5, R38, 0xffff0000, RZ, 0xc0, !PT ;  /* 0xffff000026057812 */ /* 0x000fe200078ec0ff */
[----:B------:R-:W-:Y:S01]  /*96f0*/  FFMA.FTZ R13, R6, R8, R13 ;  /* 0x00000008060d7223 */ /* 0x000fe2000001000d */
[----:B------:R-:W-:Y:S01]  /*9700*/  LOP3.LUT R31, R31, 0xffff0000, RZ, 0xc0, !PT ;  /* 0xffff00001f1f7812 */ /* 0x000fe200078ec0ff */
[C---:B------:R-:W-:Y:S01]  /*9710*/  FMUL.FTZ R6, R15.reuse, R4 ;  /* 0x000000040f067220 */ /* 0x040fe20000410000 */
[-C--:B------:R-:W-:Y:S01]  /*9720*/  FMUL.FTZ R15, R15, R0.reuse ;  /* 0x000000000f0f7220 */ /* 0x080fe20000410000 */
[C---:B------:R-:W-:Y:S02]  /*9730*/  FMUL.FTZ R25, R26.reuse, R5 ;  /* 0x000000051a197220 */ /* 0x040fe40000410000 */
        /* <DEDUP_REMOVED lines=16> */
.L_x_13976:
[----:B------:R-:W-:Y:S05]  /*9840*/  BSYNC B0 ;  /* 0x0000000000007941 */ /* 0x000fea0003800000 */
.L_x_13962:
        /* <DEDUP_REMOVED lines=8> */
.L_x_13959:
[----:B-12---:R-:W1:Y:S01]  /*98d0*/  S2R R3, SR_TID.X ;  /* 0x0000000000037919 */ /* 0x006e620000002100 */
[----:B---3--:R-:W-:Y:S01]  /*98e0*/  IMAD.U32 R0, RZ, RZ, UR45 ;  /* 0x0000002dff007e24 */ /* 0x008fe2000f8e00ff */
[----:B------:R-:W-:Y:S05]  /*98f0*/  WARPSYNC.ALL ;  /* 0x0000000000007948 */ /* 0x000fea0003800000 */
[----:B------:R-:W-:Y:S02]  /*9900*/  ISETP.NE.AND P0, PT, R0, 0x3, PT ;  /* 0x000000030000780c */ /* 0x000fe40003f05270 */
[----:B-1----:R-:W-:-:S05]  /*9910*/  SHF.R.U32.HI R3, RZ, 0x7, R3 ;  /* 0x00000007ff037819 */ /* 0x002fca0000011603 */
[----:B------:R-:W-:-:S05]  /*9920*/  VIADD R72, R3, 0x8 ;  /* 0x0000000803487836 */ /* 0x000fca0000000000 */
[----:B------:R1:W-:Y:S06]  /*9930*/  BAR.SYNC.DEFER_BLOCKING R72, 0x100 ;  /* 0x000400480000751d */ /* 0x0003ec0000010000 */
[----:B------:R-:W-:Y:S05]  /*9940*/  @!P0 BRA `(.L_x_13986) ;  /* 0x0000000000048947 */ /* 0x000fea0003800000 */
[----:B------:R-:W-:Y:S01]  /*9950*/  BPT.TRAP 0x1 ;  /* 0x000000040000795c */ /* 0x000fe20000300000 */
.L_x_13986:
[----:B------:R-:W-:Y:S01]  /*9960*/  IMAD R15, R22, 0x8, R18 ;  /* 0x00000008160f7824 */ /* 0x000fe200078e0212 */
[----:B------:R-:W-:-:S04]  /*9970*/  SHF.L.U32 R74, R202, 0x1f, RZ ;  /* 0x0000001fca4a7819 */ /* 0x000fc800000006ff */
[----:B------:R2:W3:Y:S01]  /*9980*/  SYNCS.PHASECHK.TRANS64.TRYWAIT P2, [R15+URZ+0x22830], R74 ;  /* 0x0228304a0f0075a7 */ /* 0x0004e2000804017f */
[----:B------:R-:W-:Y:S05]  /*9990*/  @!P0 BRA `(.L_x_13987) ;  /* 0x0000000000048947 */ /* 0x000fea0003800000 */
[----:B------:R-:W-:Y:S01]  /*99a0*/  BPT.TRAP 0x1 ;  /* 0x000000040000795c */ /* 0x000fe20000300000 */
.L_x_13987:
        /* <DEDUP_REMOVED lines=9> */
.L_x_13988:
        /* <DEDUP_REMOVED lines=11> */
[----:B------:R-:W-:Y:S01]  /*9af0*/  R2UR UR4, R4 ;  /* 0x00000000040472ca */ /* 0x000fe200000e0000 */
[----:B------:R-:W-:Y:S01]  /*9b00*/  IMAD.MOV.U32 R9, RZ, RZ, 0x40000040 ;  /* 0x40000040ff097424 */ /* 0x000fe200078e00ff */
[----:B------:R-:W-:Y:S01]  /*9b10*/  R2UR UR5, R5 ;  /* 0x00000000050572ca */ /* 0x000fe200000e0000 */
[----:B------:R-:W-:Y:S01]  /*9b20*/  IMAD.MOV.U32 R11, RZ, RZ, 0x40000040 ;  /* 0x40000040ff0b7424 */ /* 0x000fe200078e00ff */
[----:B------:R-:W0:Y:S01]  /*9b30*/  LDC R14, c[0x0][0x448] ;  /* 0x00011200ff0e7b82 */ /* 0x000e220000000800 */
[----:B------:R-:W-:Y:S01]  /*9b40*/  VIADD R20, R6, 0x4 ;  /* 0x0000000406147836 */ /* 0x000fe20000000000 */
[----:B------:R-:W-:Y:S01]  /*9b50*/  LOP3.LUT R19, R19, 0xfff7ffff, RZ, 0xc0, !PT ;  /* 0xfff7ffff13137812 */ /* 0x000fe200078ec0ff */
[----:B------:R-:W-:Y:S01]  /*9b60*/  IMAD.MOV.U32 R21, RZ, RZ, 0x40000040 ;  /* 0x40000040ff157424 */ /* 0x000fe200078e00ff */
[----:B------:R-:W4:Y:S01]  /*9b70*/  S2R R76, SR_TID.X ;  /* 0x00000000004c7919 */ /* 0x000f220000002100 */
[----:B------:R-:W-:-:S06]  /*9b80*/  IMAD.MOV.U32 R7, RZ, RZ, 0x40000040 ;  /* 0x40000040ff077424 */ /* 0x000fcc00078e00ff */
[----:B------:R-:W-:Y:S01]  /*9b90*/  HGMMA.64x96x16.F32.BF16 R24, gdesc[UR4], RZ, !UPT, gsb0 ;  /* 0x01600000041879f0 */ /* 0x000fe2000c0018ff */
[----:B------:R-:W-:Y:S01]  /*9ba0*/  R2UR UR6, R8 ;  /* 0x00000000080672ca */ /* 0x000fe200000e0000 */
[----:B------:R-:W-:Y:S01]  /*9bb0*/  VIADD R8, R4, 0x4 ;  /* 0x0000000404087836 */ /* 0x000fe20000000000 */
[----:B------:R-:W-:Y:S01]  /*9bc0*/  R2UR UR7, R9 ;  /* 0x00000000090772ca */ /* 0x000fe200000e0000 */
[----:B------:R-:W-:Y:S01]  /*9bd0*/  IMAD.MOV.U32 R9, RZ, RZ, 0x40000040 ;  /* 0x40000040ff097424 */ /* 0x000fe200078e00ff */
[----:B------:R-:W-:Y:S02]  /*9be0*/  R2UR UR4, R10 ;  /* 0x000000000a0472ca */ /* 0x000fe400000e0000 */
[----:B------:R-:W-:Y:S02]  /*9bf0*/  R2UR UR5, R11 ;  /* 0x000000000b0572ca */ /* 0x000fe400000e0000 */
[----:B0-----:R-:W-:Y:S01]  /*9c00*/  ISETP.NE.AND P2, PT, R14, 0x1, PT ;  /* 0x000000010e00780c */ /* 0x001fe20003f45270 */
[----:B------:R-:W-:Y:S01]  /*9c10*/  IMAD.IADD R14, R215, 0x1, R206 ;  /* 0x00000001d70e7824 */ /* 0x000fe200078e02ce */
[----:B----4-:R-:W-:-:S11]  /*9c20*/  SHF.R.U32.HI R76, RZ, 0x7, R76 ;  /* 0x00000007ff4c7819 */ /* 0x010fd6000001164c */
[----:B------:R-:W-:Y:S02]  /*9c30*/  @P2 LOP3.LUT R19, R19, 0x80000, RZ, 0xfc, !PT ;  /* 0x0008000013132812 */ /* 0x000fe400078efcff */
[----:B------:R-:W-:Y:S01]  /*9c40*/  IADD3 R177, -R76, 0xb, RZ ;  /* 0x0000000b4cb17810 */ /* 0x000fe20007ffe1ff */
        /* <DEDUP_REMOVED lines=24> */
[----:B------:R-:W-:Y:S01]  /*9dd0*/  FMUL.FTZ R21, R32, UR4 ;  /* 0x0000000420157c20 */ /* 0x000fe20008410000 */
[----:B------:R-:W0:Y:S01]  /*9de0*/  @P2 LDC R37, c[0x0][0x44c] ;  /* 0x00011300ff252b82 */ /* 0x000e220000000800 */
[----:B------:R-:W-:Y:S01]  /*9df0*/  FMUL.FTZ R32, R41, UR4 ;  /* 0x0000000429207c20 */ /* 0x000fe20008410000 */
[----:B------:R-:W-:Y:S01]  /*9e00*/  FMUL.FTZ R26, R26, UR4 ;  /* 0x000000041a1a7c20 */ /* 0x000fe20008410000 */
[----:B------:R-:W-:Y:S01]  /*9e10*/  FMUL.FTZ R0, R24, UR4 ;  /* 0x0000000418007c20 */ /* 0x000fe20008410000 */
[----:B------:R-:W-:Y:S01]  /*9e20*/  FMUL.FTZ R24, R33, UR4 ;  /* 0x0000000421187c20 */ /* 0x000fe20008410000 */
[----:B------:R-:W-:Y:S01]  /*9e30*/  FMUL.FTZ R31, R31, UR4 ;  /* 0x000000041f1f7c20 */ /* 0x000fe20008410000 */
[----:B------:R0:W4:Y:S01]  /*9e40*/  MUFU.TANH R33, R26 ;  /* 0x0000001a00217308 */ /* 0x0001220000002400 */
[----:B------:R-:W-:Y:S01]  /*9e50*/  FMUL.FTZ R27, R27, UR4 ;  /* 0x000000041b1b7c20 */ /* 0x000fe20008410000 */
[----:B------:R-:W1:Y:S01]  /*9e60*/  @P2 LDC R41, c[0x0][0x450] ;  /* 0x00011400ff292b82 */ /* 0x000e620000000800 */
        /* <DEDUP_REMOVED lines=14> */
[----:B------:R-:W-:Y:S01]  /*9f50*/  FMUL.FTZ R51, R51, UR4 ;  /* 0x0000000433337c20 */ /* 0x000fe20008410000 */
[----:B0-----:R-:W-:-:S04]  /*9f60*/  @P2 IMAD.HI.U32 R26, R14, R37, RZ ;  /* 0x000000250e1a2227 */ /* 0x001fc800078e00ff */
[----:B------:R-:W-:Y:S01]  /*9f70*/  FMUL.FTZ R54, R54, UR4 ;  /* 0x0000000436367c20 */ /* 0x000fe20008410000 */
[----:B------:R-:W-:Y:S01]  /*9f80*/  FMUL.FTZ R55, R55, UR4 ;  /* 0x0000000437377c20 */ /* 0x000fe20008410000 */
[----:B------:R-:W-:Y:S01]  /*9f90*/  FMUL.FTZ R58, R58, UR4 ;  /* 0x000000043a3a7c20 */ /* 0x000fe20008410000 */
[----:B------:R-:W-:Y:S01]  /*9fa0*/  FMUL.FTZ R59, R59, UR4 ;  /* 0x000000043b3b7c20 */ /* 0x000fe20008410000 */
[----:B------:R-:W-:Y:S01]  /*9fb0*/  FMUL.FTZ R62, R62, UR4 ;  /* 0x000000043e3e7c20 */ /* 0x000fe20008410000 */
[----:B------:R0:W3:Y:S01]  /*9fc0*/  MUFU.TANH R89, R30 ;  /* 0x0000001e00597308 */ /* 0x0000e20000002400 */
[----:B--2---:R-:W-:Y:S01]  /*9fd0*/  IMAD R27, R178, -0x60, R209 ;  /* 0xffffffa0b21b7824 */ /* 0x004fe200078e02d1 */
[----:B-1----:R-:W-:Y:S01]  /*9fe0*/  @P2 SHF.R.U32.HI R14, RZ, R41, R26 ;  /* 0x00000029ff0e2219 */ /* 0x002fe2000001161a */
[----:B------:R-:W-:Y:S01]  /*9ff0*/  FMUL.FTZ R66, R66, UR4 ;  /* 0x0000000442427c20 */ /* 0x000fe20008410000 */
[----:B------:R-:W-:Y:S01]  /*a000*/  FMUL.FTZ R67, R67, UR4 ;  /* 0x0000000443437c20 */ /* 0x000fe20008410000 */
[----:B------:R-:W-:Y:S01]  /*a010*/  FMUL.FTZ R70, R70, UR4 ;  /* 0x0000000446467c20 */ /* 0x000fe20008410000 */
[C-C-:B------:R-:W-:Y:S01]  /*a020*/  IADD3 R26, -R210.reuse, 0x61, R27.reuse ;  /* 0x00000061d21a7810 */ /* 0x140fe20007ffe11b */
[----:B------:R-:W1:Y:S01]  /*a030*/  SHFL.IDX PT, R31, R14, 0x1, 0x1c1f ;  /* 0x003c1f000e1f7f89 */ /* 0x000e6200000e0000 */
[----:B------:R1:W2:Y:S01]  /*a040*/  MUFU.TANH R85, R34 ;  /* 0x0000002200557308 */ /* 0x0002a20000002400 */
[----:B0-----:R-:W-:Y:S01]  /*a050*/  IADD3 R30, -R210, 0x60, R27 ;  /* 0x00000060d21e7810 */ /* 0x001fe20007ffe11b */
[----:B------:R-:W-:Y:S01]  /*a060*/  FMUL.FTZ R27, R63, UR4 ;  /* 0x000000043f1b7c20 */ /* 0x000fe20008410000 */
[----:B------:R-:W-:-:S02]  /*a070*/  IMAD.IADD R93, R26, 0x1, -R207 ;  /* 0x000000011a5d7824 */ /* 0x000fc400078e0acf */
[----:B------:R-:W-:Y:S01]  /*a080*/  FMUL.FTZ R71, R71, UR4 ;  /* 0x0000000447477c20 */ /* 0x000fe20008410000 */
[----:B------:R-:W0:Y:S01]  /*a090*/  SHFL.IDX PT, R14, R14, RZ, 0x1c1f ;  /* 0x001c1fff0e0e7589 */ /* 0x000e2200000e0000 */
        /* <DEDUP_REMOVED lines=17> */
[----:B-1----:R-:W-:Y:S01]  /*a1b0*/  VIADDMNMX R34, R31, R93, R30, PT ;  /* 0x0000005d1f227246 */ /* 0x002fe2000380011e */
[----:B------:R-:W1:Y:S03]  /*a1c0*/  MUFU.TANH R39, R39 ;  /* 0x0000002700277308 */ /* 0x000e660000002400 */
[----:B------:R-:W-:-:S02]  /*a1d0*/  ISETP.GT.AND P3, PT, R34, RZ, PT ;  /* 0x000000ff2200720c */ /* 0x000fc40003f64270 */
[C---:B------:R-:W-:Y:S02]  /*a1e0*/  ISETP.GT.AND P4, PT, R34.reuse, 0x1, PT ;  /* 0x000000012200780c */ /* 0x040fe40003f84270 */
[C---:B------:R-:W-:Y:S01]  /*a1f0*/  ISETP.GT.AND P2, PT, R34.reuse, 0x8, PT ;  /* 0x000000082200780c */ /* 0x040fe20003f44270 */
[----:B------:R-:W1:Y:S01]  /*a200*/  MUFU.TANH R42, R42 ;  /* 0x0000002a002a7308 */ /* 0x000e620000002400 */
[----:B----4-:R-:W-:Y:S02]  /*a210*/  FSEL R26, R33, -INF , P3 ;  /* 0xff800000211a7808 */ /* 0x010fe40001800000 */
[----:B---3--:R-:W-:Y:S02]  /*a220*/  FSEL R91, R91, -INF , P4 ;  /* 0xff8000005b5b7808 */ /* 0x008fe40002000000 */
[----:B------:R-:W-:Y:S02]  /*a230*/  ISETP.GT.AND P3, PT, R34, 0x9, PT ;  /* 0x000000092200780c */ /* 0x000fe40003f64270 */
[----:B------:R-:W-:Y:S01]  /*a240*/  FSEL R89, R89, -INF , P2 ;  /* 0xff80000059597808 */ /* 0x000fe20001000000 */
[----:B------:R-:W3:Y:S01]  /*a250*/  MUFU.TANH R43, R43 ;  /* 0x0000002b002b7308 */ /* 0x000ee20000002400 */
[----:B------:R-:W-:-:S02]  /*a260*/  FMNMX.FTZ R36, R26, R91, !PT ;  /* 0x0000005b1a247209 */ /* 0x000fc40007810000 */
[C---:B------:R-:W-:Y:S02]  /*a270*/  ISETP.GT.AND P2, PT, R34.reuse, 0x10, PT ;  /* 0x000000102200780c */ /* 0x040fe40003f44270 */
[----:B------:R-:W-:Y:S02]  /*a280*/  FSEL R87, R87, -INF , P3 ;  /* 0xff80000057577808 */ /* 0x000fe40001800000 */
[----:B------:R-:W-:Y:S01]  /*a290*/  FMNMX.FTZ R36, R89, R36, !PT ;  /* 0x0000002459247209 */ /* 0x000fe20007810000 */
[----:B------:R-:W4:Y:S01]  /*a2a0*/  MUFU.TANH R46, R46 ;  /* 0x0000002e002e7308 */ /* 0x000f220000002400 */
[----:B------:R-:W-:Y:S02]  /*a2b0*/  ISETP.GT.AND P3, PT, R34, 0x11, PT ;  /* 0x000000112200780c */ /* 0x000fe40003f64270 */
[----:B--2---:R-:W-:Y:S02]  /*a2c0*/  FSEL R85, R85, -INF , P2 ;  /* 0xff80000055557808 */ /* 0x004fe40001000000 */
[----:B------:R-:W-:-:S02]  /*a2d0*/  FMNMX.FTZ R36, R87, R36, !PT ;  /* 0x0000002457247209 */ /* 0x000fc40007810000 */
[C---:B------:R-:W-:Y:S01]  /*a2e0*/  ISETP.GT.AND P2, PT, R34.reuse, 0x18, PT ;  /* 0x000000182200780c */ /* 0x040fe20003f44270 */
[----:B------:R-:W2:Y:S01]  /*a2f0*/  MUFU.TANH R47, R47 ;  /* 0x0000002f002f7308 */ /* 0x000ea20000002400 */
[----:B0-----:R-:W-:Y:S02]  /*a300*/  FSEL R83, R35, -INF , P3 ;  /* 0xff80000023537808 */ /* 0x001fe40001800000 */
[----:B------:R-:W-:Y:S02]  /*a310*/  FMNMX.FTZ R36, R85, R36, !PT ;  /* 0x0000002455247209 */ /* 0x000fe40007810000 */
[----:B------:R-:W-:Y:S02]  /*a320*/  ISETP.GT.AND P3, PT, R34, 0x19, PT ;  /* 0x000000192200780c */ /* 0x000fe40003f64270 */
[----:B------:R-:W-:Y:S01]  /*a330*/  FSEL R81, R38, -INF , P2 ;  /* 0xff80000026517808 */ /* 0x000fe20001000000 */
[----:B------:R-:W0:Y:S01]  /*a340*/  MUFU.TANH R41, R50 ;  /* 0x0000003200297308 */ /* 0x000e220000002400 */
[----:B------:R-:W-:-:S02]  /*a350*/  FMNMX.FTZ R36, R83, R36, !PT ;  /* 0x0000002453247209 */ /* 0x000fc40007810000 */
[C---:B------:R-:W-:Y:S02]  /*a360*/  ISETP.GT.AND P2, PT, R34.reuse, 0x20, PT ;  /* 0x000000202200780c */ /* 0x040fe40003f44270 */
[----:B-1----:R-:W-:Y:S02]  /*a370*/  FSEL R79, R39, -INF , P3 ;  /* 0xff800000274f7808 */ /* 0x002fe40001800000 */
[----:B------:R-:W-:Y:S01]  /*a380*/  FMNMX.FTZ R36, R81, R36, !PT ;  /* 0x0000002451247209 */ /* 0x000fe20007810000 */
[----:B------:R-:W1:Y:S01]  /*a390*/  MUFU.TANH R51, R51 ;  /* 0x0000003300337308 */ /* 0x000e620000002400 */
[----:B------:R-:W-:Y:S02]  /*a3a0*/  ISETP.GT.AND P3, PT, R34, 0x21, PT ;  /* 0x000000212200780c */ /* 0x000fe40003f64270 */
[----:B------:R-:W-:Y:S02]  /*a3b0*/  FSEL R77, R42, -INF , P2 ;  /* 0xff8000002a4d7808 */ /* 0x000fe40001000000 */
[----:B------:R-:W-:-:S02]  /*a3c0*/  FMNMX.FTZ R36, R79, R36, !PT ;  /* 0x000000244f247209 */ /* 0x000fc40007810000 */
[C---:B------:R-:W-:Y:S01]  /*a3d0*/  ISETP.GT.AND P2, PT, R34.reuse, 0x28, PT ;  /* 0x000000282200780c */ /* 0x040fe20003f44270 */
[----:B------:R-:W1:Y:S01]  /*a3e0*/  MUFU.TANH R31, R54 ;  /* 0x00000036001f7308 */ /* 0x000e620000002400 */
[----:B---3--:R-:W-:Y:S02]  /*a3f0*/  FSEL R75, R43, -INF , P3 ;  /* 0xff8000002b4b7808 */ /* 0x008fe40001800000 */
[----:B------:R-:W-:Y:S02]  /*a400*/  FMNMX.FTZ R36, R77, R36, !PT ;  /* 0x000000244d247209 */ /* 0x000fe40007810000 */
[----:B------:R-:W-:Y:S02]  /*a410*/  ISETP.GT.AND P3, PT, R34, 0x29, PT ;  /* 0x000000292200780c */ /* 0x000fe40003f64270 */
[----:B----4-:R-:W-:Y:S01]  /*a420*/  FSEL R35, R46, -INF , P2 ;  /* 0xff8000002e237808 */ /* 0x010fe20001000000 */
[----:B------:R-:W3:Y:S01]  /*a430*/  MUFU.TANH R55, R55 ;  /* 0x0000003700377308 */ /* 0x000ee20000002400 */
[----:B------:R-:W-:-:S02]  /*a440*/  FMNMX.FTZ R36, R75, R36, !PT ;  /* 0x000000244b247209 */ /* 0x000fc40007810000 */
[C---:B------:R-:W-:Y:S02]  /*a450*/  ISETP.GT.AND P2, PT, R34.reuse, 0x30, PT ;  /* 0x000000302200780c */ /* 0x040fe40003f44270 */
[----:B--2---:R-:W-:Y:S02]  /*a460*/  FSEL R73, R47, -INF , P3 ;  /* 0xff8000002f497808 */ /* 0x004fe40001800000 */
[----:B------:R-:W-:Y:S01]  /*a470*/  FMNMX.FTZ R36, R35, R36, !PT ;  /* 0x0000002423247209 */ /* 0x000fe20007810000 */
[----:B------:R-:W2:Y:S01]  /*a480*/  MUFU.TANH R58, R58 ;  /* 0x0000003a003a7308 */ /* 0x000ea20000002400 */
[----:B------:R-:W-:Y:S02]  /*a490*/  ISETP.GT.AND P3, PT, R34, 0x31, PT ;  /* 0x000000312200780c */ /* 0x000fe40003f64270 */
[----:B0-----:R-:W-:Y:S02]  /*a4a0*/  FSEL R41, R41, -INF , P2 ;  /* 0xff80000029297808 */ /* 0x001fe40001000000 */
[----:B------:R-:W-:-:S02]  /*a4b0*/  FMNMX.FTZ R36, R73, R36, !PT ;  /* 0x0000002449247209 */ /* 0x000fc40007810000 */
[C---:B------:R-:W-:Y:S01]  /*a4c0*/  ISETP.GT.AND P2, PT, R34.reuse, 0x38, PT ;  /* 0x000000382200780c */ /* 0x040fe20003f44270 */
[----:B------:R3:W0:Y:S01]  /*a4d0*/  MUFU.TANH R33, R59 ;  /* 0x0000003b00217308 */ /* 0x0006220000002400 */
[----:B-1----:R-:W-:Y:S02]  /*a4e0*/  FSEL R63, R51, -INF , P3 ;  /* 0xff800000333f7808 */ /* 0x002fe40001800000 */
[----:B------:R-:W-:Y:S02]  /*a4f0*/  FMNMX.FTZ R36, R41, R36, !PT ;  /* 0x0000002429247209 */ /* 0x000fe40007810000 */
[----:B------:R-:W-:Y:S02]  /*a500*/  ISETP.GT.AND P3, PT, R34, 0x39, PT ;  /* 0x000000392200780c */ /* 0x000fe40003f64270 */
[----:B------:R-:W-:Y:S01]  /*a510*/  FSEL R31, R31, -INF , P2 ;  /* 0xff8000001f1f7808 */ /* 0x000fe20001000000 */
[----:B------:R-:W1:Y:S01]  /*a520*/  MUFU.TANH R39, R62 ;  /* 0x0000003e00277308 */ /* 0x000e620000002400 */
[----:B------:R-:W-:-:S02]  /*a530*/  FMNMX.FTZ R36, R63, R36, !PT ;  /* 0x000000243f247209 */ /* 0x000fc40007810000 */
[C---:B------:R-:W-:Y:S02]  /*a540*/  ISETP.GT.AND P2, PT, R34.reuse, 0x40, PT ;  /* 0x000000402200780c */ /* 0x040fe40003f44270 */
[----:B---3--:R-:W-:Y:S02]  /*a550*/  FSEL R59, R55, -INF , P3 ;  /* 0xff800000373b7808 */ /* 0x008fe40001800000 */
[----:B------:R-:W-:Y:S01]  /*a560*/  FMNMX.FTZ R36, R31, R36, !PT ;  /* 0x000000241f247209 */ /* 0x000fe20007810000 */
[----:B------:R0:W3:Y:S01]  /*a570*/  MUFU.TANH R37, R27 ;  /* 0x0000001b00257308 */ /* 0x0000e20000002400 */
        /* <DEDUP_REMOVED lines=8> */
[----:B-1----:R-:W-:Y:S01]  /*a600*/  FSEL R39, R39, -INF , P2 ;  /* 0xff80000027277808 */ /* 0x002fe20001000000 */
[----:B------:R-:W0:Y:S01]  /*a610*/  MUFU.TANH R47, R67 ;  /* 0x00000043002f7308 */ /* 0x000e220000002400 */
[----:B------:R-:W-:-:S02]  /*a620*/  FMNMX.FTZ R36, R27, R36, !PT ;  /* 0x000000241b247209 */ /* 0x000fc40007810000 */
[C---:B------:R-:W-:Y:S02]  /*a630*/  ISETP.GT.AND P2, PT, R34.reuse, 0x50, PT ;  /* 0x000000502200780c */ /* 0x040fe40003f44270 */
[----:B---3--:R-:W-:Y:S02]  /*a640*/  FSEL R51, R37, -INF , P3 ;  /* 0xff80000025337808 */ /* 0x008fe40001800000 */
[----:B------:R-:W-:Y:S01]  /*a650*/  FMNMX.FTZ R36, R39, R36, !PT ;  /* 0x0000002427247209 */ /* 0x000fe20007810000 */
[----:B------:R-:W1:Y:S01]  /*a660*/  MUFU.TANH R70, R70 ;  /* 0x0000004600467308 */ /* 0x000e620000002400 */
[----:B------:R-:W-:Y:S02]  /*a670*/  ISETP.GT.AND P3, PT, R34, 0x51, PT ;  /* 0x000000512200780c */ /* 0x000fe40003f64270 */
[----:B--2---:R-:W-:Y:S02]  /*a680*/  FSEL R33, R66, -INF , P2 ;  /* 0xff80000042217808 */ /* 0x004fe40001000000 */
[----:B------:R-:W-:-:S02]  /*a690*/  FMNMX.FTZ R36, R51, R36, !PT ;  /* 0x0000002433247209 */ /* 0x000fc40007810000 */
[C---:B------:R-:W-:Y:S01]  /*a6a0*/  ISETP.GT.AND P2, PT, R34.reuse, 0x58, PT ;  /* 0x000000582200780c */ /* 0x040fe20003f44270 */
[----:B------:R2:W3:Y:S01]  /*a6b0*/  MUFU.TANH R43, R71 ;  /* 0x00000047002b7308 */ /* 0x0004e20000002400 */
[----:B0-----:R-:W-:Y:S02]  /*a6c0*/  FSEL R47, R47, -INF , P3 ;  /* 0xff8000002f2f7808 */ /* 0x001fe40001800000 */
[----:B------:R-:W-:Y:S02]  /*a6d0*/  FMNMX.FTZ R36, R33, R36, !PT ;  /* 0x0000002421247209 */ /* 0x000fe40007810000 */
[----:B------:R-:W-:Y:S02]  /*a6e0*/  ISETP.GT.AND P3, PT, R34, 0x59, PT ;  /* 0x000000592200780c */ /* 0x000fe40003f64270 */
[----:B------:R-:W-:Y:S01]  /*a6f0*/  FMNMX.FTZ R36, R47, R36, !PT ;  /* 0x000000242f247209 */ /* 0x000fe20007810000 */
[----:B------:R-:W0:Y:S01]  /*a700*/  MUFU.TANH R0, R0 ;  /* 0x0000000000007308 */ /* 0x000e220000002400 */
[----:B-1----:R-:W-:Y:S01]  /*a710*/  FSEL R37, R70, -INF , P2 ;  /* 0xff80000046257808 */ /* 0x002fe20001000000 */
[----:B--2---:R-:W-:Y:S01]  /*a720*/  FMUL.FTZ R71, R64, UR4 ;  /* 0x0000000440477c20 */ /* 0x004fe20008410000 */
[----:B------:R-:W-:Y:S01]  /*a730*/  VIADDMNMX R30, R14, R93, R30, PT ;  /* 0x0000005d0e1e7246 */ /* 0x000fe2000380011e */
[----:B------:R-:W-:Y:S01]  /*a740*/  ULDC UR4, c[0x0][0x988] ;  /* 0x0002620000047ab9 */ /* 0x000fe20000000800 */
[----:B------:R-:W-:Y:S01]  /*a750*/  FMNMX.FTZ R36, R37, R36, !PT ;  /* 0x0000002425247209 */ /* 0x000fe20007810000 */
[----:B------:R-:W-:Y:S01]  /*a760*/  IMAD.U32 R14, RZ, RZ, UR4 ;  /* 0x00000004ff0e7e24 */ /* 0x000fe2000f8e00ff */
[----:B------:R-:W-:Y:S01]  /*a770*/  ISETP.GT.AND P2, PT, R30, RZ, PT ;  /* 0x000000ff1e00720c */ /* 0x000fe20003f44270 */
[----:B------:R-:W1:Y:S01]  /*a780*/  MUFU.TANH R3, R3 ;  /* 0x0000000300037308 */ /* 0x000e620000002400 */
[----:B---3--:R-:W-:-:S02]  /*a790*/  FSEL R43, R43, -INF , P3 ;  /* 0xff8000002b2b7808 */ /* 0x008fc40001800000 */
[C---:B------:R-:W-:Y:S02]  /*a7a0*/  ISETP.GT.AND P3, PT, R30.reuse, 0x1, PT ;  /* 0x000000011e00780c */ /* 0x040fe40003f64270 */
[----:B------:R-:W-:Y:S02]  /*a7b0*/  FMNMX.FTZ R36, R43, R36, !PT ;  /* 0x000000242b247209 */ /* 0x000fe40007810000 */
[----:B------:R-:W-:Y:S01]  /*a7c0*/  ISETP.GT.AND P4, PT, R30, 0x8, PT ;  /* 0x000000081e00780c */ /* 0x000fe20003f84270 */
[----:B------:R-:W2:Y:S01]  /*a7d0*/  MUFU.TANH R13, R13 ;  /* 0x0000000d000d7308 */ /* 0x000ea20000002400 */
[----:B0-----:R-:W-:Y:S01]  /*a7e0*/  FSEL R40, R0, -INF , P2 ;  /* 0xff80000000287808 */ /* 0x001fe20001000000 */
[----:B------:R-:W0:Y:S01]  /*a7f0*/  SHFL.BFLY PT, R67, R36, 0x2, 0x1f ;  /* 0x0c401f0024437f89 */ /* 0x000e2200000e0000 */
[----:B------:R-:W-:-:S05]  /*a800*/  ISETP.GT.AND P2, PT, R30, 0x9, PT ;  /* 0x000000091e00780c */ /* 0x000fca0003f44270 */
[----:B------:R-:W-:Y:S08]  /*a810*/  MUFU.TANH R20, R20 ;  /* 0x0000001400147308 */ /* 0x000ff00000002400 */
[----:B------:R-:W3:Y:S08]  /*a820*/  MUFU.TANH R21, R21 ;  /* 0x0000001500157308 */ /* 0x000ef00000002400 */
[----:B------:R-:W-:Y:S01]  /*a830*/  MUFU.TANH R24, R24 ;  /* 0x0000001800187308 */ /* 0x000fe20000002400 */
[----:B0-----:R-:W-:-:S05]  /*a840*/  FMNMX.FTZ R67, R36, R67, !PT ;  /* 0x0000004324437209 */ /* 0x001fca0007810000 */
[----:B------:R-:W0:Y:S02]  /*a850*/  SHFL.BFLY PT, R176, R67, 0x1, 0x1f ;  /* 0x0c201f0043b07f89 */ /* 0x000e2400000e0000 */
[----:B------:R1:W-:Y:S08]  /*a860*/  MUFU.TANH R97, R45 ;  /* 0x0000002d00617308 */ /* 0x0003f00000002400 */
[----:B------:R-:W4:Y:S01]  /*a870*/  MUFU.TANH R25, R25 ;  /* 0x0000001900197308 */ /* 0x000f220000002400 */
[----:B-1----:R-:W-:-:S02]  /*a880*/  FSEL R45, R3, -INF , P3 ;  /* 0xff800000032d7808 */ /* 0x002fc40001800000 */
[----:B--2---:R-:W-:Y:S02]  /*a890*/  FSEL R3, R13, -INF , P4 ;  /* 0xff8000000d037808 */ /* 0x004fe40002000000 */
[----:B------:R-:W-:Y:S02]  /*a8a0*/  FMNMX.FTZ R0, R40, R45, !PT ;  /* 0x0000002d28007209 */ /* 0x000fe40007810000 */
[C---:B------:R-:W-:Y:S01]  /*a8b0*/  ISETP.GT.AND P3, PT, R30.reuse, 0x10, PT ;  /* 0x000000101e00780c */ /* 0x040fe20003f64270 */
[----:B------:R-:W-:Y:S01]  /*a8c0*/  MUFU.TANH R28, R28 ;  /* 0x0000001c001c7308 */ /* 0x000fe20000002400 */
[----:B------:R-:W-:Y:S02]  /*a8d0*/  FMNMX.FTZ R0, R3, R0, !PT ;  /* 0x0000000003007209 */ /* 0x000fe40007810000 */
[----:B---3--:R-:W-:Y:S02]  /*a8e0*/  FSEL R21, R21, -INF , P3 ;  /* 0xff80000015157808 */ /* 0x008fe40001800000 */
[----:B------:R-:W-:-:S02]  /*a8f0*/  ISETP.GT.AND P3, PT, R30, 0x18, PT ;  /* 0x000000181e00780c */ /* 0x000fc40003f64270 */
[----:B0-----:R-:W-:Y:S01]  /*a900*/  FMNMX.FTZ R176, R67, R176, !PT ;  /* 0x000000b043b07209 */ /* 0x001fe20007810000 */
[----:B------:R0:W-:Y:S01]  /*a910*/  MUFU.TANH R34, R49 ;  /* 0x0000003100227308 */ /* 0x0001e20000002400 */
[----:B----4-:R-:W-:Y:S02]  /*a920*/  FSEL R25, R25, -INF , P3 ;  /* 0xff80000019197808 */ /* 0x010fe40001800000 */
[C---:B------:R-:W-:Y:S01]  /*a930*/  FSETP.NEU.FTZ.AND P4, PT, R176.reuse, -INF , PT ;  /* 0xff800000b000780b */ /* 0x040fe20003f9d000 */
[----:B------:R-:W-:Y:S01]  /*a940*/  FMUL.FTZ R42, R176, R14 ;  /* 0x0000000eb02a7220 */ /* 0x000fe20000410000 */
[----:B------:R-:W-:-:S03]  /*a950*/  ISETP.GT.AND P3, PT, R30, 0x20, PT ;  /* 0x000000201e00780c */ /* 0x000fc60003f64270 */
[----:B------:R-:W1:Y:S01]  /*a960*/  MUFU.TANH R29, R29 ;  /* 0x0000001d001d7308 */ /* 0x000e620000002400 */
[----:B0-----:R-:W-:Y:S02]  /*a970*/  FSEL R49, R20, -INF , P2 ;  /* 0xff80000014317808 */ /* 0x001fe40001000000 */
[----:B------:R-:W-:Y:S02]  /*a980*/  ISETP.GT.AND P2, PT, R30, 0x11, PT ;  /* 0x000000111e00780c */ /* 0x000fe40003f44270 */
[----:B------:R-:W-:Y:S02]  /*a990*/  FMNMX.FTZ R0, R49, R0, !PT ;  /* 0x0000000031007209 */ /* 0x000fe40007810000 */
[----:B------:R-:W-:Y:S01]  /*a9a0*/  FSEL R42, R42, RZ, P4 ;  /* 0x000000ff2a2a7208 */ /* 0x000fe20002000000 */
[----:B------:R-:W0:Y:S01]  /*a9b0*/  MUFU.TANH R32, R32 ;  /* 0x0000002000207308 */ /* 0x000e220000002400 */
[----:B------:R-:W-:-:S03]  /*a9c0*/  FMNMX.FTZ R0, R21, R0, !PT ;  /* 0x0000000015007209 */ /* 0x000fc60007810000 */
[-CC-:B------:R-:W-:Y:S01]  /*a9d0*/  FFMA.FTZ R13, R91, R14.reuse, -R42.reuse ;  /* 0x0000000e5b0d7223 */ /* 0x180fe2000001082a */
[-CC-:B------:R-:W-:Y:S01]  /*a9e0*/  FFMA.FTZ R155, R89, R14.reuse, -R42.reuse ;  /* 0x0000000e599b7223 */ /* 0x180fe2000001082a */
[-CC-:B------:R-:W-:Y:S01]  /*a9f0*/  FFMA.FTZ R157, R85, R14.reuse, -R42.reuse ;  /* 0x0000000e559d7223 */ /* 0x180fe2000001082a */
[-CC-:B------:R-:W-:Y:S01]  /*aa00*/  FFMA.FTZ R153, R26, R14.reuse, -R42.reuse ;  /* 0x0000000e1a997223 */ /* 0x180fe2000001082a */
[----:B------:R2:W-:Y:S01]  /*aa10*/  MUFU.TANH R38, R53 ;  /* 0x0000003500267308 */ /* 0x0005e20000002400 */
[----:B-1----:R-:W-:Y:S01]  /*aa20*/  FSEL R93, R29, -INF , P3 ;  /* 0xff8000001d5d7808 */ /* 0x002fe20001800000 */
[-CC-:B------:R-:W-:Y:S01]  /*aa30*/  FFMA.FTZ R79, R79, R14.reuse, -R42.reuse ;  /* 0x0000000e4f4f7223 */ /* 0x180fe2000001082a */
[----:B------:R-:W-:Y:S01]  /*aa40*/  ISETP.GT.AND P3, PT, R30, 0x28, PT ;  /* 0x000000281e00780c */ /* 0x000fe20003f64270 */
[-CC-:B------:R-:W-:Y:S01]  /*aa50*/  FFMA.FTZ R161, R77, R14.reuse, -R42.reuse ;  /* 0x0000000e4da17223 */ /* 0x180fe2000001082a */
[-CC-:B------:R-:W-:Y:S01]  /*aa60*/  FFMA.FTZ R167, R31, R14.reuse, -R42.reuse ;  /* 0x0000000e1fa77223 */ /* 0x180fe2000001082a */
[-CC-:B------:R-:W-:Y:S01]  /*aa70*/  FFMA.FTZ R83, R83, R14.reuse, -R42.reuse ;  /* 0x0000000e53537223 */ /* 0x180fe2000001082a */
[-CC-:B------:R-:W-:Y:S01]  /*aa80*/  FFMA.FTZ R159, R81, R14.reuse, -R42.reuse ;  /* 0x0000000e519f7223 */ /* 0x180fe2000001082a */
[----:B------:R-:W1:Y:S01]  /*aa90*/  MUFU.TANH R95, R95 ;  /* 0x0000005f005f7308 */ /* 0x000e620000002400 */
[----:B--2---:R-:W-:Y:S01]  /*aaa0*/  FSEL R53, R24, -INF , P2 ;  /* 0xff80000018357808 */ /* 0x004fe20001000000 */
[-CC-:B------:R-:W-:Y:S01]  /*aab0*/  FFMA.FTZ R175, R37, R14.reuse, -R42.reuse ;  /* 0x0000000e25af7223 */ /* 0x180fe2000001082a */
[----:B------:R-:W-:Y:S01]  /*aac0*/  ISETP.GT.AND P2, PT, R30, 0x19, PT ;  /* 0x000000191e00780c */ /* 0x000fe20003f44270 */
[--C-:B------:R-:W-:Y:S01]  /*aad0*/  FFMA.FTZ R171, R39, R14, -R42.reuse ;  /* 0x0000000e27ab7223 */ /* 0x100fe2000001082a */
[----:B------:R-:W-:Y:S01]  /*aae0*/  FMNMX.FTZ R20, R53, R0, !PT ;  /* 0x0000000035147209 */ /* 0x000fe20007810000 */
[--C-:B------:R-:W-:Y:S01]  /*aaf0*/  FFMA.FTZ R163, R35, R14, -R42.reuse ;  /* 0x0000000e23a37223 */ /* 0x100fe2000001082a */
[----:B------:R-:W-:Y:S01]  /*ab00*/  FSEL R91, R28, -INF , P2 ;  /* 0xff8000001c5b7808 */ /* 0x000fe20001000000 */
[----:B------:R-:W2:Y:S01]  /*ab10*/  MUFU.TANH R48, R48 ;  /* 0x0000003000307308 */ /* 0x000ea20000002400 */
[----:B------:R-:W-:Y:S01]  /*ab20*/  FMNMX.FTZ R20, R25, R20, !PT ;  /* 0x0000001419147209 */ /* 0x000fe20007810000 */
[-CC-:B------:R-:W-:Y:S01]  /*ab30*/  FFMA.FTZ R165, R41, R14.reuse, -R42.reuse ;  /* 0x0000000e29a57223 */ /* 0x180fe2000001082a */
[----:B------:R-:W-:Y:S01]  /*ab40*/  ISETP.GT.AND P2, PT, R30, 0x21, PT ;  /* 0x000000211e00780c */ /* 0x000fe20003f44270 */
[--C-:B------:R-:W-:Y:S01]  /*ab50*/  FFMA.FTZ R63, R63, R14, -R42.reuse ;  /* 0x0000000e3f3f7223 */ /* 0x100fe2000001082a */
[----:B------:R-:W-:Y:S01]  /*ab60*/  FMNMX.FTZ R20, R91, R20, !PT ;  /* 0x000000145b147209 */ /* 0x000fe20007810000 */
[--C-:B------:R-:W-:Y:S01]  /*ab70*/  FFMA.FTZ R173, R33, R14, -R42.reuse ;  /* 0x0000000e21ad7223 */ /* 0x100fe2000001082a */
[----:B0-----:R-:W-:Y:S01]  /*ab80*/  FSEL R89, R32, -INF , P2 ;  /* 0xff80000020597808 */ /* 0x001fe20001000000 */
[----:B------:R-:W0:Y:S01]  /*ab90*/  MUFU.TANH R52, R52 ;  /* 0x0000003400347308 */ /* 0x000e220000002400 */
[----:B------:R-:W-:Y:S01]  /*aba0*/  FMNMX.FTZ R20, R93, R20, !PT ;  /* 0x000000145d147209 */ /* 0x000fe20007810000 */
[-CC-:B------:R-:W-:Y:S01]  /*abb0*/  FFMA.FTZ R32, R75, R14.reuse, -R42.reuse ;  /* 0x0000000e4b207223 */ /* 0x180fe2000001082a */
[C---:B------:R-:W-:Y:S01]  /*abc0*/  ISETP.GT.AND P2, PT, R30.reuse, 0x29, PT ;  /* 0x000000291e00780c */ /* 0x040fe20003f44270 */
[-CC-:B------:R-:W-:Y:S01]  /*abd0*/  FFMA.FTZ R169, R55, R14.reuse, -R42.reuse ;  /* 0x0000000e37a97223 */ /* 0x180fe2000001082a */
[----:B-1----:R-:W-:Y:S01]  /*abe0*/  FSEL R95, R95, -INF , P3 ;  /* 0xff8000005f5f7808 */ /* 0x002fe20001800000 */
[----:B------:R-:W-:Y:S01]  /*abf0*/  FFMA.FTZ R47, R47, R14, -R42 ;  /* 0x0000000e2f2f7223 */ /* 0x000fe2000001082a */
[----:B------:R-:W-:Y:S01]  /*ac00*/  FMNMX.FTZ R24, R89, R20, !PT ;  /* 0x0000001459187209 */ /* 0x000fe20007810000 */
[----:B------:R1:W-:Y:S01]  /*ac10*/  MUFU.EX2 R0, R13 ;  /* 0x0000000d00007308 */ /* 0x0003e20000000800 */
[----:B------:R-:W-:-:S02]  /*ac20*/  ISETP.GT.AND P3, PT, R30, 0x30, PT ;  /* 0x000000301e00780c */ /* 0x000fc40003f64270 */
[----:B------:R-:W-:Y:S02]  /*ac30*/  FSEL R97, R97, -INF , P2 ;  /* 0xff80000061617808 */ /* 0x000fe40001000000 */
[----:B------:R-:W-:Y:S02]  /*ac40*/  FMNMX.FTZ R24, R95, R24, !PT ;  /* 0x000000185f187209 */ /* 0x000fe40007810000 */
[----:B------:R-:W-:Y:S01]  /*ac50*/  ISETP.GT.AND P2, PT, R30, 0x31, PT ;  /* 0x000000311e00780c */ /* 0x000fe20003f44270 */
[----:B------:R-:W3:Y:S01]  /*ac60*/  MUFU.TANH R56, R56 ;  /* 0x0000003800387308 */ /* 0x000ee20000002400 */
[----:B-1----:R-:W-:Y:S01]  /*ac70*/  FFMA.FTZ R13, R87, R14, -R42 ;  /* 0x0000000e570d7223 */ /* 0x002fe2000001082a */
[----:B--2---:R-:W-:Y:S02]  /*ac80*/  FSEL R87, R48, -INF , P3 ;  /* 0xff80000030577808 */ /* 0x004fe40001800000 */
[----:B------:R-:W-:Y:S02]  /*ac90*/  FMNMX.FTZ R24, R97, R24, !PT ;  /* 0x0000001861187209 */ /* 0x000fe40007810000 */
[----:B------:R-:W-:-:S02]  /*aca0*/  ISETP.GT.AND P3, PT, R30, 0x38, PT ;  /* 0x000000381e00780c */ /* 0x000fc40003f64270 */
[----:B------:R1:W-:Y:S01]  /*acb0*/  MUFU.TANH R36, R57 ;  /* 0x0000003900247308 */ /* 0x0003e20000002400 */
[----:B------:R-:W-:Y:S01]  /*acc0*/  FSEL R85, R34, -INF , P2 ;  /* 0xff80000022557808 */ /* 0x000fe20001000000 */
[----:B------:R-:W-:Y:S01]  /*acd0*/  FFMA.FTZ R34, R59, R14, -R42 ;  /* 0x0000000e3b227223 */ /* 0x000fe2000001082a */
[----:B------:R-:W-:Y:S02]  /*ace0*/  FMNMX.FTZ R24, R87, R24, !PT ;  /* 0x0000001857187209 */ /* 0x000fe40007810000 */
[----:B------:R-:W-:Y:S02]  /*acf0*/  ISETP.GT.AND P2, PT, R30, 0x39, PT ;  /* 0x000000391e00780c */ /* 0x000fe40003f44270 */
[----:B0-----:R-:W-:Y:S01]  /*ad00*/  FSEL R67, R52, -INF , P3 ;  /* 0xff80000034437808 */ /* 0x001fe20001800000 */
[----:B------:R-:W0:Y:S01]  /*ad10*/  MUFU.TANH R60, R60 ;  /* 0x0000003c003c7308 */ /* 0x000e220000002400 */
[----:B------:R-:W-:Y:S02]  /*ad20*/  FMNMX.FTZ R26, R85, R24, !PT ;  /* 0x00000018551a7209 */ /* 0x000fe40007810000 */
[----:B------:R-:W-:-:S02]  /*ad30*/  ISETP.GT.AND P3, PT, R30, 0x40, PT ;  /* 0x000000401e00780c */ /* 0x000fc40003f64270 */
[----:B-1----:R-:W-:Y:S01]  /*ad40*/  FSEL R57, R38, -INF , P2 ;  /* 0xff80000026397808 */ /* 0x002fe20001000000 */
[----:B------:R-:W-:Y:S01]  /*ad50*/  FFMA.FTZ R38, R51, R14, -R42 ;  /* 0x0000000e33267223 */ /* 0x000fe2000001082a */
[----:B------:R-:W-:Y:S01]  /*ad60*/  FMNMX.FTZ R26, R67, R26, !PT ;  /* 0x0000001a431a7209 */ /* 0x000fe20007810000 */
[----:B------:R0:W-:Y:S01]  /*ad70*/  MUFU.TANH R44, R61 ;  /* 0x0000003d002c7308 */ /* 0x0001e20000002400 */
[----:B------:R-:W-:Y:S02]  /*ad80*/  ISETP.GT.AND P2, PT, R30, 0x41, PT ;  /* 0x000000411e00780c */ /* 0x000fe40003f44270 */
[----:B---3--:R-:W-:Y:S02]  /*ad90*/  FSEL R29, R56, -INF , P3 ;  /* 0xff800000381d7808 */ /* 0x008fe40001800000 */
[----:B------:R-:W-:Y:S02]  /*ada0*/  FMNMX.FTZ R26, R57, R26, !PT ;  /* 0x0000001a391a7209 */ /* 0x000fe40007810000 */
[----:B------:R-:W-:Y:S01]  /*adb0*/  ISETP.GT.AND P3, PT, R30, 0x48, PT ;  /* 0x000000481e00780c */ /* 0x000fe20003f64270 */
[----:B------:R-:W1:Y:S01]  /*adc0*/  MUFU.TANH R71, R71 ;  /* 0x0000004700477308 */ /* 0x000e620000002400 */
[----:B------:R-:W-:-:S02]  /*add0*/  FMNMX.FTZ R26, R29, R26, !PT ;  /* 0x0000001a1d1a7209 */ /* 0x000fc40007810000 */
[----:B0-----:R-:W-:Y:S02]  /*ade0*/  FSEL R61, R60, -INF , P3 ;  /* 0xff8000003c3d7808 */ /* 0x001fe40001800000 */
[----:B------:R-:W-:-:S03]  /*adf0*/  ISETP.GT.AND P3, PT, R30, 0x50, PT ;  /* 0x000000501e00780c */ /* 0x000fc60003f64270 */
[----:B------:R0:W2:Y:S08]  /*ae00*/  MUFU.TANH R46, R65 ;  /* 0x00000041002e7308 */ /* 0x0000b00000002400 */
[----:B------:R-:W3:Y:S01]  /*ae10*/  MUFU.TANH R68, R68 ;  /* 0x0000004400447308 */ /* 0x000ee20000002400 */
[----:B0-----:R-:W-:Y:S02]  /*ae20*/  FSEL R65, R36, -INF , P2 ;  /* 0xff80000024417808 */ /* 0x001fe40001000000 */
[----:B------:R-:W-:-:S02]  /*ae30*/  ISETP.GT.AND P2, PT, R30, 0x49, PT ;  /* 0x000000491e00780c */ /* 0x000fc40003f44270 */
[----:B------:R-:W-:Y:S02]  /*ae40*/  FMNMX.FTZ R28, R65, R26, !PT ;  /* 0x0000001a411c7209 */ /* 0x000fe40007810000 */
[----:B-1----:R-:W-:Y:S01]  /*ae50*/  FSEL R71, R71, -INF , P3 ;  /* 0xff80000047477808 */ /* 0x002fe20001800000 */
[----:B------:R0:W1:Y:S01]  /*ae60*/  MUFU.TANH R50, R69 ;  /* 0x0000004500327308 */ /* 0x0000620000002400 */
[----:B------:R-:W-:Y:S02]  /*ae70*/  FMNMX.FTZ R28, R61, R28, !PT ;  /* 0x0000001c3d1c7209 */ /* 0x000fe40007810000 */
[----:B------:R-:W-:-:S05]  /*ae80*/  ISETP.GT.AND P3, PT, R30, 0x58, PT ;  /* 0x000000581e00780c */ /* 0x000fca0003f64270 */
[----:B------:R3:W-:Y:S01]  /*ae90*/  MUFU.EX2 R26, R79 ;  /* 0x0000004f001a7308 */ /* 0x0007e20000000800 */
[----:B0-----:R-:W-:Y:S02]  /*aea0*/  FSEL R69, R44, -INF , P2 ;  /* 0xff8000002c457808 */ /* 0x001fe40001000000 */
[----:B------:R-:W-:Y:S02]  /*aeb0*/  ISETP.GT.AND P2, PT, R30, 0x51, PT ;  /* 0x000000511e00780c */ /* 0x000fe40003f44270 */
[----:B------:R-:W-:Y:S02]  /*aec0*/  FMNMX.FTZ R28, R69, R28, !PT ;  /* 0x0000001c451c7209 */ /* 0x000fe40007810000 */
[----:B--2---:R-:W-:Y:S01]  /*aed0*/  FSEL R77, R46, -INF , P2 ;  /* 0xff8000002e4d7808 */ /* 0x004fe20001000000 */
[----:B------:R0:W-:Y:S01]  /*aee0*/  MUFU.EX2 R20, R13 ;  /* 0x0000000d00147308 */ /* 0x0001e20000000800 */
[----:B------:R-:W-:Y:S02]  /*aef0*/  FMNMX.FTZ R28, R71, R28, !PT ;  /* 0x0000001c471c7209 */ /* 0x000fe40007810000 */
[----:B------:R-:W-:-:S02]  /*af00*/  ISETP.GT.AND P2, PT, R30, 0x59, PT ;  /* 0x000000591e00780c */ /* 0x000fc40003f44270 */
[----:B---3--:R-:W-:Y:S02]  /*af10*/  FSEL R79, R68, -INF , P3 ;  /* 0xff800000444f7808 */ /* 0x008fe40001800000 */
[----:B------:R-:W-:Y:S01]  /*af20*/  FMNMX.FTZ R30, R77, R28, !PT ;  /* 0x0000001c4d1e7209 */ /* 0x000fe20007810000 */
[----:B------:R-:W2:Y:S01]  /*af30*/  MUFU.EX2 R153, R153 ;  /* 0x0000009900997308 */ /* 0x000ea20000000800 */
[----:B-1----:R-:W-:Y:S02]  /*af40*/  FSEL R75, R50, -INF , P2 ;  /* 0xff800000324b7808 */ /* 0x002fe40001000000 */
[----:B------:R-:W-:-:S04]  /*af50*/  FMNMX.FTZ R30, R79, R30, !PT ;  /* 0x0000001e4f1e7209 */ /* 0x000fc80007810000 */
[----:B0-----:R-:W-:Y:S01]  /*af60*/  FMNMX.FTZ R13, R75, R30, !PT ;  /* 0x0000001e4b0d7209 */ /* 0x001fe20007810000 */
[----:B------:R-:W0:Y:S01]  /*af70*/  MUFU.EX2 R155, R155 ;  /* 0x0000009b009b7308 */ /* 0x000e220000000800 */
[----:B------:R-:W-:-:S03]  /*af80*/  FFMA.FTZ R30, R73, R14, -R42 ;  /* 0x0000000e491e7223 */ /* 0x000fc6000001082a */
[----:B------:R-:W1:Y:S04]  /*af90*/  SHFL.BFLY PT, R36, R13, 0x2, 0x1f ;  /* 0x0c401f000d247f89 */ /* 0x000e6800000e0000 */
[----:B------:R-:W3:Y:S08]  /*afa0*/  MUFU.EX2 R157, R157 ;  /* 0x0000009d009d7308 */ /* 0x000ef00000000800 */
[----:B------:R-:W4:Y:S08]  /*afb0*/  MUFU.EX2 R24, R83 ;  /* 0x0000005300187308 */ /* 0x000f300000000800 */
[----:B------:R-:W4:Y:S01]  /*afc0*/  MUFU.EX2 R159, R159 ;  /* 0x0000009f009f7308 */ /* 0x000f220000000800 */
[----:B-1----:R-:W-:Y:S01]  /*afd0*/  FMNMX.FTZ R31, R13, R36, !PT ;  /* 0x000000240d1f7209 */ /* 0x002fe20007810000 */
[-CC-:B------:R-:W-:Y:S01]  /*afe0*/  FFMA.FTZ R36, R27, R14.reuse, -R42.reuse ;  /* 0x0000000e1b247223 */ /* 0x180fe2000001082a */
[----:B------:R-:W-:-:S05]  /*aff0*/  FFMA.FTZ R42, R43, R14, -R42 ;  /* 0x0000000e2b2a7223 */ /* 0x000fca000001082a */
[----:B------:R-:W-:Y:S01]  /*b000*/  MUFU.EX2 R161, R161 ;  /* 0x000000a100a17308 */ /* 0x000fe20000000800 */
[----:B------:R-:W1:Y:S07]  /*b010*/  SHFL.BFLY PT, R44, R31, 0x1, 0x1f ;  /* 0x0c201f001f2c7f89 */ /* 0x000e6e00000e0000 */
[----:B------:R-:W-:Y:S08]  /*b020*/  MUFU.EX2 R28, R32 ;  /* 0x00000020001c7308 */ /* 0x000ff00000000800 */
[----:B------:R-:W-:Y:S08]  /*b030*/  MUFU.EX2 R163, R163 ;  /* 0x000000a300a37308 */ /* 0x000ff00000000800 */
[----:B------:R-:W-:Y:S01]  /*b040*/  MUFU.EX2 R30, R30 ;  /* 0x0000001e001e7308 */ /* 0x000fe20000000800 */
[----:B-1----:R-:W-:-:S04]  /*b050*/  FMNMX.FTZ R13, R31, R44, !PT ;  /* 0x0000002c1f0d7209 */ /* 0x002fc80007810000 */
[C---:B------:R-:W-:Y:S01]  /*b060*/  FSETP.NEU.FTZ.AND P2, PT, R13.reuse, -INF , PT ;  /* 0xff8000000d00780b */ /* 0x040fe20003f5d000 */
[----:B------:R-:W-:Y:S02]  /*b070*/  FMUL.FTZ R46, R13, R14 ;  /* 0x0000000e0d2e7220 */ /* 0x000fe40000410000 */
[----:B------:R-:W-:Y:S03]  /*b080*/  MUFU.EX2 R165, R165 ;  /* 0x000000a500a57308 */ /* 0x000fe60000000800 */
[----:B------:R-:W-:-:S05]  /*b090*/  FSEL R46, R46, RZ, P2 ;  /* 0x000000ff2e2e7208 */ /* 0x000fca0001000000 */
[-CC-:B-----5:R-:W-:Y:S01]  /*b0a0*/  FFMA.FTZ R152, R40, R14.reuse, -R46.reuse ;  /* 0x0000000e28987223 */ /* 0x1a0fe2000001082e */
[-CC-:B------:R-:W-:Y:S01]  /*b0b0*/  FFMA.FTZ R27, R45, R14.reuse, -R46.reuse ;  /* 0x0000000e2d1b7223 */ /* 0x180fe2000001082e */
[-CC-:B------:R-:W-:Y:S01]  /*b0c0*/  FFMA.FTZ R154, R3, R14.reuse, -R46.reuse ;  /* 0x0000000e039a7223 */ /* 0x180fe2000001082e */
[-C--:B------:R-:W-:Y:S01]  /*b0d0*/  FFMA.FTZ R3, R49, R14.reuse, -R46 ;  /* 0x0000000e31037223 */ /* 0x080fe2000001082e */
[----:B--2---:R-:W-:Y:S01]  /*b0e0*/  FADD.FTZ R40, R153, R0 ;  /* 0x0000000099287221 */ /* 0x004fe20000010000 */
[-CC-:B------:R-:W-:Y:S01]  /*b0f0*/  FFMA.FTZ R156, R21, R14.reuse, -R46.reuse ;  /* 0x0000000e159c7223 */ /* 0x180fe2000001082e */
[----:B------:R-:W-:Y:S01]  /*b100*/  MUFU.EX2 R152, R152 ;  /* 0x0000009800987308 */ /* 0x000fe20000000800 */
[-C--:B------:R-:W-:Y:S01]  /*b110*/  FFMA.FTZ R21, R53, R14.reuse, -R46 ;  /* 0x0000000e35157223 */ /* 0x080fe2000001082e */
[----:B0-----:R-:W-:Y:S01]  /*b120*/  FADD.FTZ R37, R155, R40 ;  /* 0x000000289b257221 */ /* 0x001fe20000010000 */
        /* <DEDUP_REMOVED lines=17> */
[----:B------:R-:W-:Y:S01]  /*b240*/  F2FP.BF16.F32.PACK_AB R153, R0, R153 ;  /* 0x000000990099723e */ /* 0x000fe200000010ff */
[-CC-:B------:R-:W-:Y:S01]  /*b250*/  FFMA.FTZ R61, R61, R14.reuse, -R46.reuse ;  /* 0x0000000e3d3d7223 */ /* 0x180fe2000001082e */
[----:B------:R-:W-:Y:S01]  /*b260*/  FADD.FTZ R48, R26, R39 ;  /* 0x000000271a307221 */ /* 0x000fe20000010000 */
[----:B------:R-:W-:Y:S01]  /*b270*/  @!P1 VIADD R39, R15, 0x22840 ;  /* 0x000228400f279836 */ /* 0x000fe20000000000 */
[----:B------:R-:W2:Y:S01]  /*b280*/  MUFU.EX2 R3, R3 ;  /* 0x0000000300037308 */ /* 0x000ea20000000800 */
[----:B0-----:R-:W-:Y:S01]  /*b290*/  FADD.FTZ R37, R152, R27 ;  /* 0x0000001b98257221 */ /* 0x001fe20000010000 */
[----:B------:R-:W-:Y:S01]  /*b2a0*/  F2FP.BF16.F32.PACK_AB R155, R20, R155 ;  /* 0x0000009b149b723e */ /* 0x000fe200000010ff */
[-CC-:B------:R-:W-:Y:S01]  /*b2b0*/  FFMA.FTZ R69, R69, R14.reuse, -R46.reuse ;  /* 0x0000000e45457223 */ /* 0x180fe2000001082e */
[----:B------:R-:W-:Y:S01]  /*b2c0*/  @!P1 PRMT R39, RZ, 0x654, R39 ;  /* 0x00000654ff279816 */ /* 0x000fe20000000027 */
[----:B------:R0:W-:Y:S06]  /*b2d0*/  BAR.ARV R177, 0x100 ;  /* 0x000400b10000751d */ /* 0x0001ec0000002000 */
[----:B------:R-:W3:Y:S01]  /*b2e0*/  MUFU.EX2 R156, R156 ;  /* 0x0000009c009c7308 */ /* 0x000ee20000000800 */
[----:B-1----:R-:W-:Y:S01]  /*b2f0*/  FADD.FTZ R40, R154, R37 ;  /* 0x000000259a287221 */ /* 0x002fe20000010000 */
[----:B------:R1:W-:Y:S01]  /*b300*/  @!P1 SYNCS.ARRIVE.TRANS64.RED.A1T0 RZ, [R39+URZ], RZ ;  /* 0x000000ff27ff99a7 */ /* 0x0003e2000810043f */
[-CC-:B------:R-:W-:Y:S01]  /*b310*/  FFMA.FTZ R37, R57, R14.reuse, -R46.reuse ;  /* 0x0000000e39257223 */ /* 0x180fe2000001082e */
[-CC-:B------:R-:W-:Y:S01]  /*b320*/  FFMA.FTZ R71, R71, R14.reuse, -R46.reuse ;  /* 0x0000000e47477223 */ /* 0x180fe2000001082e */
[-C--:B------:R-:W-:Y:S01]  /*b330*/  FFMA.FTZ R77, R77, R14.reuse, -R46 ;  /* 0x0000000e4d4d7223 */ /* 0x080fe2000001082e */
[----:B--2---:R-:W-:Y:S01]  /*b340*/  FADD.FTZ R41, R3, R40 ;  /* 0x0000002803297221 */ /* 0x004fe20000010000 */
[-CC-:B------:R-:W-:Y:S01]  /*b350*/  FFMA.FTZ R79, R79, R14.reuse, -R46.reuse ;  /* 0x0000000e4f4f7223 */ /* 0x180fe2000001082e */
[----:B------:R-:W2:Y:S01]  /*b360*/  MUFU.EX2 R21, R21 ;  /* 0x0000001500157308 */ /* 0x000ea20000000800 */
[----:B------:R-:W-:Y:S01]  /*b370*/  FFMA.FTZ R46, R75, R14, -R46 ;  /* 0x0000000e4b2e7223 */ /* 0x000fe2000001082e */
[----:B------:R-:W-:-:S02]  /*b380*/  F2FP.BF16.F32.PACK_AB R154, R3, R154 ;  /* 0x0000009a039a723e */ /* 0x000fc400000010ff */
[----:B------:R-:W-:Y:S02]  /*b390*/  F2FP.BF16.F32.PACK_AB R157, R24, R157 ;  /* 0x0000009d189d723e */ /* 0x000fe400000010ff */
[----:B------:R-:W-:Y:S02]  /*b3a0*/  F2FP.BF16.F32.PACK_AB R159, R26, R159 ;  /* 0x0000009f1a9f723e */ /* 0x000fe400000010ff */
[----:B------:R-:W4:Y:S01]  /*b3b0*/  MUFU.EX2 R158, R158 ;  /* 0x0000009e009e7308 */ /* 0x000f220000000800 */
[----:B---3--:R-:W-:Y:S01]  /*b3c0*/  FADD.FTZ R40, R156, R41 ;  /* 0x000000299c287221 */ /* 0x008fe20000010000 */
[----:B------:R-:W-:Y:S01]  /*b3d0*/  FADD.FTZ R41, R161, R48 ;  /* 0x00000030a1297221 */ /* 0x000fe20000010000 */
[C---:B------:R-:W-:Y:S02]  /*b3e0*/  F2FP.BF16.F32.PACK_AB R161, R28.reuse, R161 ;  /* 0x000000a11ca1723e */ /* 0x040fe400000010ff */
[----:B------:R-:W-:Y:S01]  /*b3f0*/  F2FP.BF16.F32.PACK_AB R152, R27, R152 ;  /* 0x000000981b98723e */ /* 0x000fe200000010ff */
[----:B------:R-:W-:-:S02]  /*b400*/  FADD.FTZ R48, R28, R41 ;  /* 0x000000291c307221 */ /* 0x000fc40000010000 */
[----:B------:R-:W3:Y:S01]  /*b410*/  MUFU.EX2 R25, R25 ;  /* 0x0000001900197308 */ /* 0x000ee20000000800 */
[----:B--2---:R-:W-:Y:S01]  /*b420*/  FADD.FTZ R29, R21, R40 ;  /* 0x00000028151d7221 */ /* 0x004fe20000010000 */
[----:B------:R-:W-:Y:S01]  /*b430*/  FADD.FTZ R41, R163, R48 ;  /* 0x00000030a3297221 */ /* 0x000fe20000010000 */
[C---:B------:R-:W-:Y:S02]  /*b440*/  F2FP.BF16.F32.PACK_AB R163, R30.reuse, R163 ;  /* 0x000000a31ea3723e */ /* 0x040fe400000010ff */
[----:B------:R-:W-:Y:S01]  /*b450*/  F2FP.BF16.F32.PACK_AB R156, R21, R156 ;  /* 0x0000009c159c723e */ /* 0x000fe200000010ff */
[----:B------:R-:W-:Y:S02]  /*b460*/  FADD.FTZ R48, R30, R41 ;  /* 0x000000291e307221 */ /* 0x000fe40000010000 */
[----:B------:R-:W2:Y:S01]  /*b470*/  MUFU.EX2 R160, R160 ;  /* 0x000000a000a07308 */ /* 0x000ea20000000800 */
[----:B----4-:R-:W-:Y:S01]  /*b480*/  FADD.FTZ R40, R158, R29 ;  /* 0x0000001d9e287221 */ /* 0x010fe20000010000 */
[----:B-1----:R-:W-:-:S06]  /*b490*/  FADD.FTZ R39, R165, R48 ;  /* 0x00000030a5277221 */ /* 0x002fcc0000010000 */
[----:B------:R-:W1:Y:S01]  /*b4a0*/  MUFU.EX2 R31, R31 ;  /* 0x0000001f001f7308 */ /* 0x000e620000000800 */
[C---:B---3--:R-:W-:Y:S01]  /*b4b0*/  FADD.FTZ R29, R25.reuse, R40 ;  /* 0x00000028191d7221 */ /* 0x048fe20000010000 */
[----:B------:R-:W-:-:S06]  /*b4c0*/  F2FP.BF16.F32.PACK_AB R158, R25, R158 ;  /* 0x0000009e199e723e */ /* 0x000fcc00000010ff */
[----:B------:R-:W3:Y:S01]  /*b4d0*/  MUFU.EX2 R32, R63 ;  /* 0x0000003f00207308 */ /* 0x000ee20000000800 */
[----:B--2---:R-:W-:-:S07]  /*b4e0*/  FADD.FTZ R40, R160, R29 ;  /* 0x0000001da0287221 */ /* 0x004fce0000010000 */
[----:B------:R-:W2:Y:S01]  /*b4f0*/  MUFU.EX2 R162, R162 ;  /* 0x000000a200a27308 */ /* 0x000ea20000000800 */
[C---:B-1----:R-:W-:Y:S01]  /*b500*/  FADD.FTZ R29, R31.reuse, R40 ;  /* 0x000000281f1d7221 */ /* 0x042fe20000010000 */
[----:B------:R-:W-:-:S06]  /*b510*/  F2FP.BF16.F32.PACK_AB R160, R31, R160 ;  /* 0x000000a01fa0723e */ /* 0x000fcc00000010ff */
        /* <DEDUP_REMOVED lines=63> */
.L_x_13990:
[----:B------:R0:W1:Y:S01]  /*b910*/  SYNCS.PHASECHK.TRANS64.TRYWAIT P2, [R15+URZ+0x22850], R74 ;  /* 0x0228504a0f0075a7 */ /* 0x000062000804017f */
[----:B------:R-:W-:Y:S05]  /*b920*/  @!P0 BRA `(.L_x_13991) ;  /* 0x0000000000048947 */ /* 0x000fea0003800000 */
[----:B------:R-:W-:Y:S01]  /*b930*/  BPT.TRAP 0x1 ;  /* 0x000000040000795c */ /* 0x000fe20000300000 */
.L_x_13991:
[----:B------:R-:W-:Y:S04]  /*b940*/  BSSY B0, `(.L_x_13992) ;  /* 0x0000004000007945 */ /* 0x000fe80003800000 */
[----:B-1----:R-:W-:Y:S05]  /*b950*/  @P2 BRA `(.L_x_13993) ;  /* 0x0000000000082947 */ /* 0x002fea0003800000 */
[----:B------:R-:W1:Y:S02]  /*b960*/  SYNCS.PHASECHK.TRANS64.TRYWAIT P2, [R15+URZ+0x22850], R74 ;  /* 0x0228504a0f0075a7 */ /* 0x000e64000804017f */
[----:B-1----:R-:W-:Y:S05]  /*b970*/  @!P2 BRA `(.L_x_13994) ;  /* 0x0000014000d8a947 */ /* 0x002fea0003800000 */
.L_x_13993:
[----:B------:R-:W-:Y:S05]  /*b980*/  BSYNC B0 ;  /* 0x0000000000007941 */ /* 0x000fea0003800000 */
.L_x_13992:
[----:B------:R-:W-:Y:S05]  /*b990*/  WARPSYNC.ALL ;  /* 0x0000000000007948 */ /* 0x000fea0003800000 */
[----:B------:R-:W2:Y:S01]  /*b9a0*/  LDC R20, c[0x0][0x448] ;  /* 0x00011200ff147b82 */ /* 0x000ea20000000800 */
[----:B------:R-:W-:Y:S01]  /*b9b0*/  R2UR UR4, R18 ;  /* 0x00000000120472ca */ /* 0x000fe200000e0000 */
[----:B------:R-:W-:Y:S01]  /*b9c0*/  IMAD.MOV.U32 R25, RZ, RZ, 0xc00 ;  /* 0x00000c00ff197424 */ /* 0x000fe200078e00ff */
[----:B------:R-:W-:Y:S01]  /*b9d0*/  ULDC UR39, c[0x0][0x9d8] ;  /* 0x0002760000277ab9 */ /* 0x000fe20000000800 */
[----:B------:R-:W-:Y:S01]  /*b9e0*/  IMAD.MOV.U32 R29, RZ, RZ, 0x40000040 ;  /* 0x40000040ff1d7424 */ /* 0x000fe200078e00ff */
[----:B------:R-:W-:Y:S01]  /*b9f0*/  ULDC UR42, c[0x0][0x9d8] ;  /* 0x00027600002a7ab9 */ /* 0x000fe20000000800 */
[----:B------:R-:W-:Y:S01]  /*ba00*/  IMAD.MOV.U32 R27, RZ, RZ, 0x40000040 ;  /* 0x40000040ff1b7424 */ /* 0x000fe200078e00ff */
[----:B------:R-:W-:Y:S01]  /*ba10*/  ULDC UR37, c[0x0][0x988] ;  /* 0x0002620000257ab9 */ /* 0x000fe20000000800 */
[----:B------:R-:W-:Y:S01]  /*ba20*/  IMAD.MOV.U32 R31, RZ, RZ, 0x40000040 ;  /* 0x40000040ff1f7424 */ /* 0x000fe200078e00ff */
[----:B------:R-:W-:Y:S01]  /*ba30*/  R2UR UR11, R29 ;  /* 0x000000001d0b72ca */ /* 0x000fe200000e0000 */
[----:B01----:R-:W-:Y:S01]  /*ba40*/  @!P1 VIADD R15, R15, 0x22860 ;  /* 0x000228600f0f9836 */ /* 0x003fe20000000000 */
[----:B------:R-:W-:Y:S01]  /*ba50*/  R2UR UR15, R27 ;  /* 0x000000001b0f72ca */ /* 0x000fe200000e0000 */
[----:B------:R-:W-:Y:S01]  /*ba60*/  ULDC UR38, c[0x0][0x988] ;  /* 0x0002620000267ab9 */ /* 0x000fe20000000800 */
[----:B------:R-:W-:Y:S01]  /*ba70*/  R2UR UR19, R29 ;  /* 0x000000001d1372ca */ /* 0x000fe200000e0000 */
[----:B------:R-:W-:Y:S01]  /*ba80*/  UIADD3 UR4, UR4, 0x400, URZ ;  /* 0x0000040004047890 */ /* 0x000fe2000fffe03f */
[----:B------:R-:W-:-:S02]  /*ba90*/  R2UR UR23, R31 ;  /* 0x000000001f1772ca */ /* 0x000fc400000e0000 */
[----:B------:R-:W-:Y:S01]  /*baa0*/  @!P1 PRMT R15, RZ, 0x654, R15 ;  /* 0x00000654ff0f9816 */ /* 0x000fe2000000000f */
[----:B------:R-:W-:-:S04]  /*bab0*/  USHF.R.U32.HI UR4, URZ, 0x4, UR4 ;  /* 0x000000043f047899 */ /* 0x000fc80008011604 */
[----:B------:R-:W-:Y:S01]  /*bac0*/  ULOP3.LUT UR4, UR4, 0x3fff, URZ, 0xc0, !UPT ;  /* 0x00003fff04047892 */ /* 0x000fe2000f8ec03f */
[----:B------:R0:W-:Y:S01]  /*bad0*/  BAR.SYNC.DEFER_BLOCKING R72, 0x100 ;  /* 0x000400480000751d */ /* 0x0001e20000010000 */
[----:B--2---:R-:W-:Y:S01]  /*bae0*/  ISETP.NE.AND P2, PT, R20, 0x1, PT ;  /* 0x000000011400780c */ /* 0x004fe20003f45270 */
[----:B------:R-:W-:Y:S01]  /*baf0*/  IMAD.MOV.U32 R20, RZ, RZ, R206 ;  /* 0x000000ffff147224 */ /* 0x000fe200078e00ce */
[----:B------:R-:W-:-:S06]  /*bb00*/  ULOP3.LUT UR44, UR4, 0x3000000, URZ, 0xfc, !UPT ;  /* 0x03000000042c7892 */ /* 0x000fcc000f8efc3f */
[----:B------:R-:W-:Y:S02]  /*bb10*/  IMAD R24, R22, R25, UR44 ;  /* 0x0000002c16187e24 */ /* 0x000fe4000f8e0219 */
[----:B------:R-:W-:Y:S02]  /*bb20*/  IMAD.MOV.U32 R25, RZ, RZ, 0x40000040 ;  /* 0x40000040ff197424 */ /* 0x000fe400078e00ff */
[C---:B------:R-:W-:Y:S01]  /*bb30*/  VIADD R28, R24.reuse, 0x80 ;  /* 0x00000080181c7836 */ /* 0x040fe20000000000 */
[----:B------:R-:W1:Y:S01]  /*bb40*/  @P2 LDC R21, c[0x0][0x44c] ;  /* 0x00011300ff152b82 */ /* 0x000e620000000800 */
[C---:B------:R-:W-:Y:S01]  /*bb50*/  R2UR UR6, R24.reuse ;  /* 0x00000000180672ca */ /* 0x040fe200000e0000 */
[----:B------:R-:W-:Y:S01]  /*bb60*/  VIADD R30, R24, 0x200 ;  /* 0x00000200181e7836 */ /* 0x000fe20000000000 */
[C---:B------:R-:W-:Y:S02]  /*bb70*/  R2UR UR7, R25.reuse ;  /* 0x00000000190772ca */ /* 0x040fe400000e0000 */
[----:B------:R-:W-:Y:S01]  /*bb80*/  R2UR UR10, R28 ;  /* 0x000000001c0a72ca */ /* 0x000fe200000e0000 */
[----:B------:R-:W-:Y:S01]  /*bb90*/  VIADD R28, R24, 0x180 ;  /* 0x00000180181c7836 */ /* 0x000fe20000000000 */
[----:B------:R-:W-:Y:S01]  /*bba0*/  R2UR UR22, R30 ;  /* 0x000000001e1672ca */ /* 0x000fe200000e0000 */
[----:B------:R-:W2:Y:S01]  /*bbb0*/  @P2 LDC R26, c[0x0][0x450] ;  /* 0x00011400ff1a2b82 */ /* 0x000ea20000000800 */
[----:B------:R-:W-:-:S02]  /*bbc0*/  R2UR UR27, R25 ;  /* 0x00000000191b72ca */ /* 0x000fc400000e0000 */
[----:B------:R-:W-:Y:S01]  /*bbd0*/  R2UR UR18, R28 ;  /* 0x000000001c1272ca */ /* 0x000fe200000e0000 */
[----:B-1----:R-:W-:-:S05]  /*bbe0*/  @P2 IMAD.HI.U32 R21, R206, R21, RZ ;  /* 0x00000015ce152227 */ /* 0x002fca00078e00ff */
[----:B--2---:R-:W-:Y:S01]  /*bbf0*/  @P2 SHF.R.U32.HI R20, RZ, R26, R21 ;  /* 0x0000001aff142219 */ /* 0x004fe20000011615 */
[C---:B------:R-:W-:Y:S02]  /*bc00*/  VIADD R26, R24.reuse, 0x100 ;  /* 0x00000100181a7836 */ /* 0x040fe40000000000 */
[----:B------:R-:W-:Y:S01]  /*bc10*/  VIADD R24, R24, 0x280 ;  /* 0x0000028018187836 */ /* 0x000fe20000000000 */
[----:B------:R-:W-:Y:S02]  /*bc20*/  IADD3 R20, R20, R209, -R207 ;  /* 0x000000d114147210 */ /* 0x000fe40007ffe8cf */
[----:B------:R-:W-:Y:S02]  /*bc30*/  R2UR UR14, R26 ;  /* 0x000000001a0e72ca */ /* 0x000fe400000e0000 */
[----:B------:R-:W-:Y:S01]  /*bc40*/  R2UR UR26, R24 ;  /* 0x00000000181a72ca */ /* 0x000fe200000e0000 */
[----:B------:R-:W-:Y:S01]  /*bc50*/  IMAD.HI R20, R20, 0x2aaaaaab, RZ ;  /* 0x2aaaaaab14147827 */ /* 0x000fe200078e02ff */
[----:B0-----:R-:W-:-:S06]  /*bc60*/  WARPGROUP.ARRIVE ;  /* 0x00000000000079c5 */ /* 0x001fcc0000000000 */
        /* <DEDUP_REMOVED lines=23> */
[----:B0-----:R-:W-:-:S04]  /*bde0*/  SHF.R.U32.HI R15, RZ, 0x1f, R20 ;  /* 0x0000001fff0f7819 */ /* 0x001fc80000011614 */
[----:B------:R-:W-:Y:S01]  /*bdf0*/  LEA.HI.SX32 R15, R20, R15, 0x1c ;  /* 0x0000000f140f7211 */ /* 0x000fe200078fe2ff */
[----:B------:R-:W-:-:S03]  /*be00*/  VIADD R20, R178, 0xfffffffe ;  /* 0xfffffffeb2147836 */ /* 0x000fc60000000000 */
[----:B------:R-:W-:-:S04]  /*be10*/  VIMNMX R15, R211, R15, !PT ;  /* 0x0000000fd30f7248 */ /* 0x000fc80007fe0100 */
[----:B------:R-:W-:-:S13]  /*be20*/  ISETP.GE.AND P2, PT, R20, R15, PT ;  /* 0x0000000f1400720c */ /* 0x000fda0003f46270 */
[----:B------:R-:W-:Y:S05]  /*be30*/  @!P2 BRA `(.L_x_13995) ;  /* 0x0000002c0030a947 */ /* 0x000fea0003800000 */
[----:B------:R-:W-:Y:S02]  /*be40*/  IMAD.MOV.U32 R218, RZ, RZ, R176 ;  /* 0x000000ffffda7224 */ /* 0x000fe400078e00b0 */
[----:B------:R-:W-:-:S07]  /*be50*/  IMAD.MOV.U32 R219, RZ, RZ, R13 ;  /* 0x000000ffffdb7224 */ /* 0x000fce00078e000d */
.L_x_14005:
[----:B------:R-:W-:Y:S01]  /*be60*/  VIADD R22, R22, 0x1 ;  /* 0x0000000116167836 */ /* 0x000fe20000000000 */
[----:B------:R-:W-:Y:S05]  /*be70*/  YIELD ;  /* 0x0000000000007946 */ /* 0x000fea0003800000 */
[----:B------:R-:W-:-:S04]  /*be80*/  ISETP.NE.AND P2, PT, R22, 0x2, PT ;  /* 0x000000021600780c */ /* 0x000fc80003f45270 */
[----:B------:R-:W-:Y:S02]  /*be90*/  SEL R13, RZ, 0x1, P2 ;  /* 0x00000001ff0d7807 */ /* 0x000fe40001000000 */
[----:B------:R-:W-:Y:S02]  /*bea0*/  SEL R22, R22, RZ, P2 ;  /* 0x000000ff16167207 */ /* 0x000fe40001000000 */
[----:B------:R-:W-:Y:S01]  /*beb0*/  LOP3.LUT R202, R202, R13, RZ, 0x3c, !PT ;  /* 0x0000000dcaca7212 */ /* 0x000fe200078e3cff */
[----:B0-----:R-:W-:Y:S06]  /*bec0*/  @!P0 BRA `(.L_x_13996) ;  /* 0x0000000000048947 */ /* 0x001fec0003800000 */
[----:B------:R-:W-:Y:S01]  /*bed0*/  BPT.TRAP 0x1 ;  /* 0x000000040000795c */ /* 0x000fe20000300000 */
.L_x_13996:
[----:B------:R-:W-:Y:S01]  /*bee0*/  IMAD R21, R22, 0x8, R18 ;  /* 0x0000000816157824 */ /* 0x000fe200078e0212 */
[----:B------:R-:W-:-:S04]  /*bef0*/  SHF.L.U32 R213, R202, 0x1f, RZ ;  /* 0x0000001fcad57819 */ /* 0x000fc800000006ff */
[----:B------:R0:W1:Y:S01]  /*bf00*/  SYNCS.PHASECHK.TRANS64.TRYWAIT P2, [R21+URZ+0x22830], R213 ;  /* 0x022830d5150075a7 */ /* 0x000062000804017f */
[----:B------:R-:W-:Y:S05]  /*bf10*/  @!P0 BRA `(.L_x_13997) ;  /* 0x0000000000048947 */ /* 0x000fea0003800000 */
[----:B------:R-:W-:Y:S01]  /*bf20*/  BPT.TRAP 0x1 ;  /* 0x000000040000795c */ /* 0x000fe20000300000 */
.L_x_13997:
[----:B------:R-:W2:Y:S01]  /*bf30*/  LDC R13, c[0x0][0x448] ;  /* 0x00011200ff0d7b82 */ /* 0x000ea20000000800 */
[----:B------:R-:W-:Y:S01]  /*bf40*/  IMAD.IADD R220, R215, 0x1, R206 ;  /* 0x00000001d7dc7824 */ /* 0x000fe200078e02ce */
[----:B--2---:R-:W-:-:S13]  /*bf50*/  ISETP.NE.AND P3, PT, R13, 0x1, PT ;  /* 0x000000010d00780c */ /* 0x004fda0003f65270 */
[----:B------:R-:W2:Y:S08]  /*bf60*/  @P3 LDC R14, c[0x0][0x44c] ;  /* 0x00011300ff0e3b82 */ /* 0x000eb00000000800 */
[----:B------:R-:W3:Y:S01]  /*bf70*/  @P3 LDC R13, c[0x0][0x450] ;  /* 0x00011400ff0d3b82 */ /* 0x000ee20000000800 */
[----:B--2---:R-:W-:-:S05]  /*bf80*/  @P3 IMAD.HI.U32 R14, R220, R14, RZ ;  /* 0x0000000edc0e3227 */ /* 0x004fca00078e00ff */
[----:B---3--:R-:W-:Y:S01]  /*bf90*/  @P3 SHF.R.U32.HI R220, RZ, R13, R14 ;  /* 0x0000000dffdc3219 */ /* 0x008fe2000001160e */
[----:B-1----:R-:W-:Y:S06]  /*bfa0*/  @P2 BRA `(.L_x_13998) ;  /* 0x0000000000082947 */ /* 0x002fec0003800000 */
[----:B------:R-:W1:Y:S02]  /*bfb0*/  SYNCS.PHASECHK.TRANS64.TRYWAIT P2, [R21+URZ+0x22830], R213 ;  /* 0x022830d5150075a7 */ /* 0x000e64000804017f */
[----:B-1----:R-:W-:Y:S05]  /*bfc0*/  @!P2 BRA `(.L_x_13999) ;  /* 0x0000013c0058a947 */ /* 0x002fea0003800000 */
.L_x_13998:
[----:B------:R-:W-:Y:S01]  /*bfd0*/  IMAD R156, R22, 0x300, R12 ;  /* 0x00000300169c7824 */ /* 0x000fe200078e020c */
[----:B------:R-:W-:Y:S05]  /*bfe0*/  WARPSYNC.ALL ;  /* 0x0000000000007948 */ /* 0x000fea0003800000 */
[----:B------:R-:W-:Y:S01]  /*bff0*/  IMAD.MOV.U32 R157, RZ, RZ, 0x40000040 ;  /* 0x40000040ff9d7424 */ /* 0x000fe200078e00ff */
[C---:B------:R-:W-:Y:S01]  /*c000*/  R2UR UR6, R156.reuse ;  /* 0x000000009c0672ca */ /* 0x040fe200000e0000 */
[----:B------:R-:W-:Y:S01]  /*c010*/  VIADD R154, R156, 0x2 ;  /* 0x000000029c9a7836 */ /* 0x000fe20000000000 */
[----:B------:R-:W-:Y:S01]  /*c020*/  R2UR UR4, R4 ;  /* 0x00000000040472ca */ /* 0x000fe200000e0000 */
[C---:B------:R-:W-:Y:S01]  /*c030*/  VIADD R152, R156.reuse, 0x4 ;  /* 0x000000049c987836 */ /* 0x040fe20000000000 */
[----:B------:R-:W-:Y:S01]  /*c040*/  R2UR UR7, R157 ;  /* 0x000000009d0772ca */ /* 0x000fe200000e0000 */
[----:B------:R-:W-:Y:S01]  /*c050*/  VIADD R156, R156, 0x6 ;  /* 0x000000069c9c7836 */ /* 0x000fe20000000000 */
[----:B------:R-:W-:Y:S01]  /*c060*/  R2UR UR5, R5 ;  /* 0x00000000050572ca */ /* 0x000fe200000e0000 */
[----:B------:R-:W-:Y:S01]  /*c070*/  IMAD.MOV.U32 R155, RZ, RZ, 0x40000040 ;  /* 0x40000040ff9b7424 */ /* 0x000fe200078e00ff */
[----:B------:R-:W-:Y:S01]  /*c080*/  R2UR UR10, R154 ;  /* 0x000000009a0a72ca */ /* 0x000fe200000e0000 */
[----:B------:R-:W-:Y:S01]  /*c090*/  IMAD.MOV.U32 R153, RZ, RZ, 0x40000040 ;  /* 0x40000040ff997424 */ /* 0x000fe200078e00ff */
[----:B------:R-:W-:Y:S01]  /*c0a0*/  R2UR UR14, R152 ;  /* 0x00000000980e72ca */ /* 0x000fe200000e0000 */
[----:B------:R-:W2:Y:S01]  /*c0b0*/  SHFL.IDX PT, R13, R220, RZ, 0x1c1f ;  /* 0x001c1fffdc0d7589 */ /* 0x000ea200000e0000 */
[----:B------:R-:W-:Y:S01]  /*c0c0*/  R2UR UR11, R155 ;  /* 0x000000009b0b72ca */ /* 0x000fe200000e0000 */
[----:B------:R-:W-:Y:S01]  /*c0d0*/  IMAD R14, R20, -0x60, RZ ;  /* 0xffffffa0140e7824 */ /* 0x000fe200078e02ff */
        /* <DEDUP_REMOVED lines=8> */
[----:B------:R-:W-:Y:S01]  /*c160*/  HGMMA.64x96x16.F32.BF16 R152, gdesc[UR4], RZ, !UPT, gsb0 ;  /* 0x01600000049879f0 */ /* 0x000fe2000c0018ff */
[----:B------:R-:W-:Y:S02]  /*c170*/  R2UR UR13, R9 ;  /* 0x00000000090d72ca */ /* 0x000fe400000e0000 */
[----:B------:R-:W-:-:S02]  /*c180*/  R2UR UR16, R6 ;  /* 0x00000000061072ca */ /* 0x000fc400000e0000 */
[----:B------:R-:W-:Y:S02]  /*c190*/  R2UR UR17, R7 ;  /* 0x00000000071172ca */ /* 0x000fe400000e0000 */
[----:B------:R-:W-:Y:S02]  /*c1a0*/  IADD3 R14, -R210, 0x1, R14 ;  /* 0x00000001d20e7810 */ /* 0x000fe40007ffe10e */
[----:B------:R-:W-:Y:S02]  /*c1b0*/  LOP3.LUT R19, R19, 0xffbfffff, RZ, 0xc0, !PT ;  /* 0xffbfffff13137812 */ /* 0x000fe400078ec0ff */
[----:B------:R-:W-:Y:S02]  /*c1c0*/  IADD3 R14, -R207, R14, R209 ;  /* 0x0000000ecf0e7210 */ /* 0x000fe40007ffe1d1 */
[----:B------:R-:W-:-:S03]  /*c1d0*/  @P1 LOP3.LUT R19, R19, 0x400000, RZ, 0xfc, !PT ;  /* 0x0040000013131812 */ /* 0x000fc600078efcff */
[C---:B--2---:R-:W-:Y:S01]  /*c1e0*/  IMAD.IADD R13, R14.reuse, 0x1, R13 ;  /* 0x000000010e0d7824 */ /* 0x044fe200078e020d */
[----:B------:R-:W-:Y:S01]  /*c1f0*/  LOP3.LUT R19, R19, 0xffdfffff, RZ, 0xc0, !PT ;  /* 0xffdfffff13137812 */ /* 0x000fe200078ec0ff */
[----:B---3--:R-:W-:-:S03]  /*c200*/  IMAD.IADD R220, R14, 0x1, R220 ;  /* 0x000000010edc7824 */ /* 0x008fc600078e02dc */
[----:B------:R-:W-:Y:S02]  /*c210*/  ISETP.GT.AND P1, PT, R13, 0x41, PT ;  /* 0x000000410d00780c */ /* 0x000fe40003f24270 */
[----:B------:R-:W-:Y:S02]  /*c220*/  @P0 LOP3.LUT R19, R19, 0x200000, RZ, 0xfc, !PT ;  /* 0x0020000013130812 */ /* 0x000fe400078efcff */
[----:B------:R-:W-:Y:S02]  /*c230*/  ISETP.GT.AND P0, PT, R13, 0x48, PT ;  /* 0x000000480d00780c */ /* 0x000fe40003f04270 */
[----:B------:R-:W-:Y:S02]  /*c240*/  LOP3.LUT R19, R19, 0xff7fffff, RZ, 0xc0, !PT ;  /* 0xff7fffff13137812 */ /* 0x000fe400078ec0ff */
[C---:B------:R-:W-:Y:S02]  /*c250*/  ISETP.GT.AND P2, PT, R13.reuse, 0x49, PT ;  /* 0x000000490d00780c */ /* 0x040fe40003f44270 */
[----:B------:R-:W-:-:S02]  /*c260*/  ISETP.GT.AND P3, PT, R13, 0x50, PT ;  /* 0x000000500d00780c */ /* 0x000fc40003f64270 */
[----:B------:R-:W-:Y:S02]  /*c270*/  ISETP.GT.AND P4, PT, R13, 0x51, PT ;  /* 0x000000510d00780c */ /* 0x000fe40003f84270 */
[----:B------:R-:W-:Y:S02]  /*c280*/  @P1 LOP3.LUT R19, R19, 0x800000, RZ, 0xfc, !PT ;  /* 0x0080000013131812 */ /* 0x000fe400078efcff */
[----:B------:R-:W-:Y:S02]  /*c290*/  ISETP.GT.AND P1, PT, R13, RZ, PT ;  /* 0x000000ff0d00720c */ /* 0x000fe40003f24270 */
[----:B------:R-:W-:Y:S02]  /*c2a0*/  LOP3.LUT R19, R19, 0xfeffffff, RZ, 0xc0, !PT ;  /* 0xfeffffff13137812 */ /* 0x000fe400078ec0ff */
[----:B------:R-:W-:Y:S02]  /*c2b0*/  ISETP.GT.AND P5, PT, R13, 0x58, PT ;  /* 0x000000580d00780c */ /* 0x000fe40003fa4270 */
[----:B------:R-:W-:-:S02]  /*c2c0*/  @P0 LOP3.LUT R19, R19, 0x1000000, RZ, 0xfc, !PT ;  /* 0x0100000013130812 */ /* 0x000fc400078efcff */
[C---:B------:R-:W-:Y:S02]  /*c2d0*/  ISETP.GT.AND P0, PT, R13.reuse, 0x1, PT ;  /* 0x000000010d00780c */ /* 0x040fe40003f04270 */
        /* <DEDUP_REMOVED lines=130> */
[----:B------:R-:W-:Y:S02]  /*cb00*/  FMNMX.FTZ R14, R173, R13, !PT ;  /* 0x0000000dad0e7209 */ /* 0x000fe40007810000 */
[----:B----4-:R-:W-:Y:S02]  /*cb10*/  FSEL R192, R192, -INF , P3 ;  /* 0xff800000c0c07808 */ /* 0x010fe40001800000 */
[----:B------:R-:W-:Y:S02]  /*cb20*/  FMNMX.FTZ R14, R176, R14, !PT ;  /* 0x0000000eb00e7209 */ /* 0x000fe40007810000 */
[----:B------:R-:W-:Y:S01]  /*cb30*/  ISETP.GT.AND P3, PT, R220, 0x8, PT ;  /* 0x00000008dc00780c */ /* 0x000fe20003f64270 */
[----:B------:R4:W5:Y:S01]  /*cb40*/  MUFU.TANH R13, R193 ;  /* 0x000000c1000d7308 */ /* 0x0009620000002400 */
[----:B------:R-:W-:Y:S02]  /*cb50*/  FMNMX.FTZ R14, R177, R14, !PT ;  /* 0x0000000eb10e7209 */ /* 0x000fe40007810000 */
[----:B--2---:R-:W-:-:S02]  /*cb60*/  FSEL R196, R196, -INF , P5 ;  /* 0xff800000c4c47808 */ /* 0x004fc40002800000 */
[----:B------:R-:W-:-:S03]  /*cb70*/  FMNMX.FTZ R14, R180, R14, !PT ;  /* 0x0000000eb40e7209 */ /* 0x000fc60007810000 */
[----:B------:R-:W-:Y:S01]  /*cb80*/  MUFU.TANH R154, R154 ;  /* 0x0000009a009a7308 */ /* 0x000fe20000002400 */
[----:B------:R-:W-:Y:S01]  /*cb90*/  FMNMX.FTZ R14, R181, R14, !PT ;  /* 0x0000000eb50e7209 */ /* 0x000fe20007810000 */
[----:B----4-:R-:W-:Y:S01]  /*cba0*/  FMUL.FTZ R193, R155, UR42 ;  /* 0x0000002a9bc17c20 */ /* 0x010fe20008410000 */
[----:B---3--:R-:W-:Y:S02]  /*cbb0*/  FSEL R197, R197, -INF , P6 ;  /* 0xff800000c5c57808 */ /* 0x008fe40003000000 */
[----:B------:R-:W-:-:S03]  /*cbc0*/  FMNMX.FTZ R14, R184, R14, !PT ;  /* 0x0000000eb80e7209 */ /* 0x000fc60007810000 */
[----:B------:R-:W2:Y:S01]  /*cbd0*/  MUFU.TANH R158, R158 ;  /* 0x0000009e009e7308 */ /* 0x000ea20000002400 */
[----:B------:R-:W-:Y:S02]  /*cbe0*/  FMNMX.FTZ R14, R185, R14, !PT ;  /* 0x0000000eb90e7209 */ /* 0x000fe40007810000 */
[----:B-----5:R-:W-:Y:S02]  /*cbf0*/  FSEL R155, R13, -INF , P4 ;  /* 0xff8000000d9b7808 */ /* 0x020fe40002000000 */
[----:B------:R-:W-:Y:S02]  /*cc00*/  FMNMX.FTZ R14, R188, R14, !PT ;  /* 0x0000000ebc0e7209 */ /* 0x000fe40007810000 */
[----:B------:R-:W-:Y:S01]  /*cc10*/  ISETP.GT.AND P4, PT, R220, 0x1, PT ;  /* 0x00000001dc00780c */ /* 0x000fe20003f84270 */
[----:B------:R-:W-:Y:S01]  /*cc20*/  MUFU.TANH R159, R159 ;  /* 0x0000009f009f7308 */ /* 0x000fe20000002400 */
[----:B------:R-:W-:-:S04]  /*cc30*/  FMNMX.FTZ R14, R189, R14, !PT ;  /* 0x0000000ebd0e7209 */ /* 0x000fc80007810000 */
[----:B------:R-:W-:-:S03]  /*cc40*/  FMNMX.FTZ R13, R192, R14, !PT ;  /* 0x0000000ec00d7209 */ /* 0x000fc60007810000 */
[----:B------:R-:W3:Y:S01]  /*cc50*/  MUFU.TANH R163, R163 ;  /* 0x000000a300a37308 */ /* 0x000ee20000002400 */
[----:B------:R-:W-:Y:S02]  /*cc60*/  FMNMX.FTZ R13, R155, R13, !PT ;  /* 0x0000000d9b0d7209 */ /* 0x000fe40007810000 */
[----:B--2---:R-:W-:Y:S02]  /*cc70*/  FSEL R158, R158, -INF , P3 ;  /* 0xff8000009e9e7808 */ /* 0x004fe40001800000 */
[----:B------:R-:W-:Y:S02]  /*cc80*/  FMNMX.FTZ R13, R196, R13, !PT ;  /* 0x0000000dc40d7209 */ /* 0x000fe40007810000 */
[----:B------:R-:W-:Y:S01]  /*cc90*/  ISETP.GT.AND P3, PT, R220, 0x11, PT ;  /* 0x00000011dc00780c */ /* 0x000fe20003f64270 */
[----:B------:R-:W-:Y:S01]  /*cca0*/  MUFU.TANH R166, R166 ;  /* 0x000000a600a67308 */ /* 0x000fe20000002400 */
[----:B------:R-:W-:-:S05]  /*ccb0*/  FMNMX.FTZ R13, R197, R13, !PT ;  /* 0x0000000dc50d7209 */ /* 0x000fca0007810000 */
[----:B------:R-:W2:Y:S02]  /*ccc0*/  SHFL.BFLY PT, R14, R13, 0x2, 0x1f ;  /* 0x0c401f000d0e7f89 */ /* 0x000ea400000e0000 */
[----:B------:R-:W4:Y:S01]  /*ccd0*/  MUFU.TANH R170, R170 ;  /* 0x000000aa00aa7308 */ /* 0x000f220000002400 */
[----:B---3--:R-:W-:Y:S02]  /*cce0*/  FSEL R163, R163, -INF , P3 ;  /* 0xff800000a3a37808 */ /* 0x008fe40001800000 */
[----:B------:R-:W-:-:S05]  /*ccf0*/  ISETP.GT.AND P3, PT, R220, 0x20, PT ;  /* 0x00000020dc00780c */ /* 0x000fca0003f64270 */
[----:B------:R-:W-:Y:S08]  /*cd00*/  MUFU.TANH R171, R171 ;  /* 0x000000ab00ab7308 */ /* 0x000ff00000002400 */
[----:B------:R-:W3:Y:S01]  /*cd10*/  MUFU.TANH R175, R175 ;  /* 0x000000af00af7308 */ /* 0x000ee20000002400 */
[----:B----4-:R-:W-:Y:S02]  /*cd20*/  FSEL R170, R170, -INF , P3 ;  /* 0xff800000aaaa7808 */ /* 0x010fe40001800000 */
[----:B------:R-:W-:-:S02]  /*cd30*/  ISETP.GT.AND P3, PT, R220, 0x29, PT ;  /* 0x00000029dc00780c */ /* 0x000fc40003f64270 */
[----:B--2---:R-:W-:-:S03]  /*cd40*/  FMNMX.FTZ R13, R13, R14, !PT ;  /* 0x0000000e0d0d7209 */ /* 0x004fc60007810000 */
[----:B------:R-:W-:Y:S02]  /*cd50*/  MUFU.TANH R178, R178 ;  /* 0x000000b200b27308 */ /* 0x000fe40000002400 */
[----:B------:R-:W2:Y:S06]  /*cd60*/  SHFL.BFLY PT, R14, R13, 0x1, 0x1f ;  /* 0x0c201f000d0e7f89 */ /* 0x000eac00000e0000 */
[----:B------:R-:W4:Y:S01]  /*cd70*/  MUFU.TANH R182, R182 ;  /* 0x000000b600b67308 */ /* 0x000f220000002400 */
[----:B---3--:R-:W-:Y:S02]  /*cd80*/  FSEL R175, R175, -INF , P3 ;  /* 0xff800000afaf7808 */ /* 0x008fe40001800000 */
[----:B------:R-:W-:-:S05]  /*cd90*/  ISETP.GT.AND P3, PT, R220, 0x38, PT ;  /* 0x00000038dc00780c */ /* 0x000fca0003f64270 */
[----:B------:R-:W3:Y:S08]  /*cda0*/  MUFU.TANH R183, R183 ;  /* 0x000000b700b77308 */ /* 0x000ef00000002400 */
[----:B------:R-:W-:Y:S01]  /*cdb0*/  MUFU.TANH R187, R187 ;  /* 0x000000bb00bb7308 */ /* 0x000fe20000002400 */
[----:B----4-:R-:W-:Y:S02]  /*cdc0*/  FSEL R182, R182, -INF , P3 ;  /* 0xff800000b6b67808 */ /* 0x010fe40001800000 */
[----:B--2---:R-:W-:Y:S01]  /*cdd0*/  FMNMX.FTZ R13, R13, R14, !PT ;  /* 0x0000000e0d0d7209 */ /* 0x004fe20007810000 */
[----:B------:R-:W-:Y:S01]  /*cde0*/  IMAD.U32 R14, RZ, RZ, UR38 ;  /* 0x00000026ff0e7e24 */ /* 0x000fe2000f8e00ff */
[----:B------:R-:W-:-:S02]  /*cdf0*/  ISETP.GT.AND P3, PT, R220, 0x41, PT ;  /* 0x00000041dc00780c */ /* 0x000fc40003f64270 */
[C---:B------:R-:W-:Y:S01]  /*ce00*/  FSETP.NEU.FTZ.AND P2, PT, R13.reuse, -INF , PT ;  /* 0xff8000000d00780b */ /* 0x040fe20003f5d000 */
[----:B------:R-:W-:Y:S03]  /*ce10*/  MUFU.TANH R190, R190 ;  /* 0x000000be00be7308 */ /* 0x000fe60000002400 */
[----:B------:R-:W-:-:S05]  /*ce20*/  FSEL R221, R13, RZ, P2 ;  /* 0x000000ff0ddd7208 */ /* 0x000fca0001000000 */
[----:B------:R-:W-:Y:S01]  /*ce30*/  FADD.FTZ R221, -R221, R219 ;  /* 0x000000dbdddd7221 */ /* 0x000fe20000010100 */
[-C--:B------:R-:W-:Y:S01]  /*ce40*/  FMUL.FTZ R219, R13, R14.reuse ;  /* 0x0000000e0ddb7220 */ /* 0x080fe20000410000 */
[----:B------:R-:W-:Y:S02]  /*ce50*/  MUFU.TANH R194, R194 ;  /* 0x000000c200c27308 */ /* 0x000fe40000002400 */
[-C--:B------:R-:W-:Y:S02]  /*ce60*/  FMUL.FTZ R221, R221, R14.reuse ;  /* 0x0000000edddd7220 */ /* 0x080fe40000410000 */
[----:B------:R-:W-:Y:S02]  /*ce70*/  FSEL R219, R219, RZ, P2 ;  /* 0x000000ffdbdb7208 */ /* 0x000fe40001000000 */
[----:B------:R-:W-:Y:S02]  /*ce80*/  ISETP.GT.AND P2, PT, R220, RZ, PT ;  /* 0x000000ffdc00720c */ /* 0x000fe40003f44270 */
[----:B------:R-:W2:Y:S01]  /*ce90*/  MUFU.TANH R193, R193 ;  /* 0x000000c100c17308 */ /* 0x000ea20000002400 */
[-CC-:B------:R-:W-:Y:S01]  /*cea0*/  FFMA.FTZ R153, R153, R14.reuse, -R219.reuse ;  /* 0x0000000e99997223 */ /* 0x180fe200000108db */
[----:B------:R-:W-:Y:S01]  /*ceb0*/  FSEL R154, R154, -INF , P2 ;  /* 0xff8000009a9a7808 */ /* 0x000fe20001000000 */
[-CC-:B------:R-:W-:Y:S01]  /*cec0*/  FFMA.FTZ R152, R152, R14.reuse, -R219.reuse ;  /* 0x0000000e98987223 */ /* 0x180fe200000108db */
[----:B------:R-:W-:Y:S01]  /*ced0*/  ISETP.GT.AND P2, PT, R220, 0x9, PT ;  /* 0x00000009dc00780c */ /* 0x000fe20003f44270 */
[-CC-:B------:R-:W-:Y:S01]  /*cee0*/  FFMA.FTZ R156, R156, R14.reuse, -R219.reuse ;  /* 0x0000000e9c9c7223 */ /* 0x180fe200000108db */
[-CC-:B------:R-:W-:Y:S01]  /*cef0*/  FFMA.FTZ R157, R157, R14.reuse, -R219.reuse ;  /* 0x0000000e9d9d7223 */ /* 0x180fe200000108db */
        /* <DEDUP_REMOVED lines=25> */
[-CC-:B------:R-:W-:Y:S01]  /*d090*/  FFMA.FTZ R155, R155, R14.reuse, -R219.reuse ;  /* 0x0000000e9b9b7223 */ /* 0x180fe200000108db */
[-CC-:B------:R-:W-:Y:S01]  /*d0a0*/  FFMA.FTZ R196, R196, R14.reuse, -R219.reuse ;  /* 0x0000000ec4c47223 */ /* 0x180fe200000108db */
[----:B------:R-:W-:Y:S01]  /*d0b0*/  FFMA.FTZ R197, R197, R14, -R219 ;  /* 0x0000000ec5c57223 */ /* 0x000fe200000108db */
[----:B---3--:R-:W-:Y:S01]  /*d0c0*/  FSEL R183, R183, -INF , P2 ;  /* 0xff800000b7b77808 */ /* 0x008fe20001000000 */
[----:B------:R3:W-:Y:S01]  /*d0d0*/  MUFU.EX2 R219, R153 ;  /* 0x0000009900db7308 */ /* 0x0007e20000000800 */
[----:B------:R-:W-:-:S02]  /*d0e0*/  ISETP.GT.AND P2, PT, R220, 0x48, PT ;  /* 0x00000048dc00780c */ /* 0x000fc40003f44270 */
[----:B--2---:R-:W-:Y:S02]  /*d0f0*/  FSEL R193, R193, -INF , P4 ;  /* 0xff800000c1c17808 */ /* 0x004fe40002000000 */
[----:B------:R-:W-:-:S03]  /*d100*/  ISETP.GT.AND P4, PT, R220, 0x10, PT ;  /* 0x00000010dc00780c */ /* 0x000fc60003f84270 */
[----:B------:R-:W2:Y:S01]  /*d110*/  MUFU.TANH R162, R162 ;  /* 0x000000a200a27308 */ /* 0x000ea20000002400 */
[----:B---3--:R-:W-:Y:S02]  /*d120*/  FSEL R153, R187, -INF , P3 ;  /* 0xff800000bb997808 */ /* 0x008fe40001800000 */
[----:B------:R-:W-:Y:S02]  /*d130*/  ISETP.GT.AND P3, PT, R220, 0x50, PT ;  /* 0x00000050dc00780c */ /* 0x000fe40003f64270 */
[----:B------:R-:W-:Y:S02]  /*d140*/  FSEL R187, R190, -INF , P2 ;  /* 0xff800000bebb7808 */ /* 0x000fe40001000000 */
[----:B------:R-:W-:Y:S01]  /*d150*/  FSEL R190, R194, -INF , P3 ;  /* 0xff800000c2be7808 */ /* 0x000fe20001800000 */
[----:B------:R-:W3:Y:S01]  /*d160*/  MUFU.TANH R167, R167 ;  /* 0x000000a700a77308 */ /* 0x000ee20000002400 */
[----:B------:R-:W-:Y:S02]  /*d170*/  FMNMX.FTZ R194, R154, R218, !PT ;  /* 0x000000da9ac27209 */ /* 0x000fe40007810000 */
[----:B------:R-:W-:-:S02]  /*d180*/  ISETP.GT.AND P2, PT, R220, 0x51, PT ;  /* 0x00000051dc00780c */ /* 0x000fc40003f44270 */
[----:B------:R-:W-:Y:S02]  /*d190*/  FMNMX.FTZ R194, R193, R194, !PT ;  /* 0x000000c2c1c27209 */ /* 0x000fe40007810000 */
[----:B------:R-:W-:Y:S01]  /*d1a0*/  ISETP.GT.AND P3, PT, R220, 0x59, PT ;  /* 0x00000059dc00780c */ /* 0x000fe20003f64270 */
[----:B------:R-:W4:Y:S01]  /*d1b0*/  MUFU.TANH R174, R174 ;  /* 0x000000ae00ae7308 */ /* 0x000f220000002400 */
[----:B------:R-:W-:Y:S02]  /*d1c0*/  FMNMX.FTZ R194, R158, R194, !PT ;  /* 0x000000c29ec27209 */ /* 0x000fe40007810000 */
[----:B--2---:R-:W-:Y:S02]  /*d1d0*/  FSEL R162, R162, -INF , P4 ;  /* 0xff800000a2a27808 */ /* 0x004fe40002000000 */
[----:B------:R-:W-:Y:S02]  /*d1e0*/  FMNMX.FTZ R194, R159, R194, !PT ;  /* 0x000000c29fc27209 */ /* 0x000fe40007810000 */
[----:B------:R-:W-:Y:S01]  /*d1f0*/  ISETP.GT.AND P4, PT, R220, 0x19, PT ;  /* 0x00000019dc00780c */ /* 0x000fe20003f84270 */
[----:B------:R-:W2:Y:S01]  /*d200*/  MUFU.TANH R179, R179 ;  /* 0x000000b300b37308 */ /* 0x000ea20000002400 */
[----:B------:R-:W-:-:S02]  /*d210*/  FMNMX.FTZ R194, R162, R194, !PT ;  /* 0x000000c2a2c27209 */ /* 0x000fc40007810000 */
[----:B---3--:R-:W-:Y:S02]  /*d220*/  FSEL R167, R167, -INF , P4 ;  /* 0xff800000a7a77808 */ /* 0x008fe40002000000 */
[----:B------:R-:W-:Y:S02]  /*d230*/  FMNMX.FTZ R194, R163, R194, !PT ;  /* 0x000000c2a3c27209 */ /* 0x000fe40007810000 */
[----:B------:R-:W-:Y:S01]  /*d240*/  ISETP.GT.AND P4, PT, R220, 0x28, PT ;  /* 0x00000028dc00780c */ /* 0x000fe20003f84270 */
[----:B------:R-:W3:Y:S01]  /*d250*/  MUFU.EX2 R221, R221 ;  /* 0x000000dd00dd7308 */ /* 0x000ee20000000800 */
[----:B------:R-:W-:Y:S02]  /*d260*/  FMNMX.FTZ R194, R166, R194, !PT ;  /* 0x000000c2a6c27209 */ /* 0x000fe40007810000 */
[----:B----4-:R-:W-:Y:S02]  /*d270*/  FSEL R174, R174, -INF , P4 ;  /* 0xff800000aeae7808 */ /* 0x010fe40002000000 */
[----:B------:R-:W-:-:S02]  /*d280*/  FMNMX.FTZ R194, R167, R194, !PT ;  /* 0x000000c2a7c27209 */ /* 0x000fc40007810000 */
[----:B------:R-:W-:Y:S01]  /*d290*/  ISETP.GT.AND P4, PT, R220, 0x31, PT ;  /* 0x00000031dc00780c */ /* 0x000fe20003f84270 */
[----:B------:R-:W4:Y:S01]  /*d2a0*/  MUFU.EX2 R152, R152 ;  /* 0x0000009800987308 */ /* 0x000f220000000800 */
[----:B------:R-:W-:Y:S02]  /*d2b0*/  FMNMX.FTZ R194, R170, R194, !PT ;  /* 0x000000c2aac27209 */ /* 0x000fe40007810000 */
[----:B--2---:R-:W-:Y:S02]  /*d2c0*/  FSEL R179, R179, -INF , P4 ;  /* 0xff800000b3b37808 */ /* 0x004fe40002000000 */
[----:B------:R-:W-:Y:S02]  /*d2d0*/  FMNMX.FTZ R194, R171, R194, !PT ;  /* 0x000000c2abc27209 */ /* 0x000fe40007810000 */
[----:B------:R-:W-:Y:S01]  /*d2e0*/  ISETP.GT.AND P4, PT, R220, 0x40, PT ;  /* 0x00000040dc00780c */ /* 0x000fe20003f84270 */
[----:B------:R-:W2:Y:S01]  /*d2f0*/  MUFU.TANH R186, R186 ;  /* 0x000000ba00ba7308 */ /* 0x000ea20000002400 */
[----:B------:R-:W-:Y:S01]  /*d300*/  FMNMX.FTZ R194, R174, R194, !PT ;  /* 0x000000c2aec27209 */ /* 0x000fe20007810000 */
[-C--:B---3--:R-:W-:Y:S01]  /*d310*/  FMUL.FTZ R24, R24, R221.reuse ;  /* 0x000000dd18187220 */ /* 0x088fe20000410000 */
[-C--:B------:R-:W-:Y:S01]  /*d320*/  FMUL.FTZ R25, R25, R221.reuse ;  /* 0x000000dd19197220 */ /* 0x080fe20000410000 */
[-C--:B------:R-:W-:Y:S01]  /*d330*/  FMUL.FTZ R28, R28, R221.reuse ;  /* 0x000000dd1c1c7220 */ /* 0x080fe20000410000 */
[----:B------:R-:W-:Y:S01]  /*d340*/  FMNMX.FTZ R194, R175, R194, !PT ;  /* 0x000000c2afc27209 */ /* 0x000fe20007810000 */
[-C--:B------:R-:W-:Y:S01]  /*d350*/  FMUL.FTZ R29, R29, R221.reuse ;  /* 0x000000dd1d1d7220 */ /* 0x080fe20000410000 */
[----:B------:R-:W-:Y:S01]  /*d360*/  FMUL.FTZ R32, R32, R221 ;  /* 0x000000dd20207220 */ /* 0x000fe20000410000 */
[----:B------:R-:W3:Y:S01]  /*d370*/  MUFU.TANH R191, R191 ;  /* 0x000000bf00bf7308 */ /* 0x000ee20000002400 */
[----:B------:R-:W-:Y:S01]  /*d380*/  FMNMX.FTZ R194, R178, R194, !PT ;  /* 0x000000c2b2c27209 */ /* 0x000fe20007810000 */
[----:B----4-:R-:W-:Y:S01]  /*d390*/  FFMA.FTZ R3, R221, R3, R152 ;  /* 0x00000003dd037223 */ /* 0x010fe20000010098 */
[----:B------:R-:W-:Y:S01]  /*d3a0*/  F2FP.BF16.F32.PACK_AB R152, R219, R152 ;  /* 0x00000098db98723e */ /* 0x000fe200000010ff */
[-C--:B------:R-:W-:Y:S01]  /*d3b0*/  FMUL.FTZ R33, R33, R221.reuse ;  /* 0x000000dd21217220 */ /* 0x080fe20000410000 */
[----:B------:R-:W-:Y:S01]  /*d3c0*/  FMNMX.FTZ R194, R179, R194, !PT ;  /* 0x000000c2b3c27209 */ /* 0x000fe20007810000 */
[----:B------:R-:W-:Y:S01]  /*d3d0*/  FADD.FTZ R3, R219, R3 ;  /* 0x00000003db037221 */ /* 0x000fe20000010000 */
[-C--:B------:R-:W-:Y:S01]  /*d3e0*/  FMUL.FTZ R36, R36, R221.reuse ;  /* 0x000000dd24247220 */ /* 0x080fe20000410000 */
[----:B------:R-:W4:Y:S01]  /*d3f0*/  MUFU.TANH R195, R195 ;  /* 0x000000c300c37308 */ /* 0x000f220000002400 */
[----:B------:R-:W-:Y:S01]  /*d400*/  FMNMX.FTZ R194, R182, R194, !PT ;  /* 0x000000c2b6c27209 */ /* 0x000fe20007810000 */
[-C--:B------:R-:W-:Y:S01]  /*d410*/  FMUL.FTZ R37, R37, R221.reuse ;  /* 0x000000dd25257220 */ /* 0x080fe20000410000 */
[----:B--2---:R-:W-:Y:S01]  /*d420*/  FSEL R186, R186, -INF , P4 ;  /* 0xff800000baba7808 */ /* 0x004fe20002000000 */
[-C--:B------:R-:W-:Y:S01]  /*d430*/  FMUL.FTZ R40, R40, R221.reuse ;  /* 0x000000dd28287220 */ /* 0x080fe20000410000 */
[----:B------:R-:W-:Y:S01]  /*d440*/  FMNMX.FTZ R219, R183, R194, !PT ;  /* 0x000000c2b7db7209 */ /* 0x000fe20007810000 */
[----:B------:R-:W-:Y:S01]  /*d450*/  FMUL.FTZ R41, R41, R221 ;  /* 0x000000dd29297220 */ /* 0x000fe20000410000 */
[----:B------:R-:W-:Y:S01]  /*d460*/  ISETP.GT.AND P4, PT, R220, 0x49, PT ;  /* 0x00000049dc00780c */ /* 0x000fe20003f84270 */
[----:B------:R2:W5:Y:S01]  /*d470*/  MUFU.TANH R194, R198 ;  /* 0x000000c600c27308 */ /* 0x0005620000002400 */
[----:B------:R-:W-:Y:S01]  /*d480*/  FMNMX.FTZ R219, R186, R219, !PT ;  /* 0x000000dbbadb7209 */ /* 0x000fe20007810000 */
[-C--:B------:R-:W-:Y:S01]  /*d490*/  FMUL.FTZ R44, R44, R221.reuse ;  /* 0x000000dd2c2c7220 */ /* 0x080fe20000410000 */
[----:B---3--:R-:W-:Y:S01]  /*d4a0*/  FSEL R191, R191, -INF , P4 ;  /* 0xff800000bfbf7808 */ /* 0x008fe20002000000 */
[----:B------:R-:W-:Y:S01]  /*d4b0*/  FMUL.FTZ R45, R45, R221 ;  /* 0x000000dd2d2d7220 */ /* 0x000fe20000410000 */
[----:B------:R-:W-:Y:S01]  /*d4c0*/  FMNMX.FTZ R219, R153, R219, !PT ;  /* 0x000000db99db7209 */ /* 0x000fe20007810000 */
[-C--:B------:R-:W-:Y:S01]  /*d4d0*/  FMUL.FTZ R48, R48, R221.reuse ;  /* 0x000000dd30307220 */ /* 0x080fe20000410000 */
[----:B------:R-:W-:Y:S01]  /*d4e0*/  ISETP.GT.AND P4, PT, R220, 0x58, PT ;  /* 0x00000058dc00780c */ /* 0x000fe20003f84270 */
[----:B------:R-:W-:Y:S01]  /*d4f0*/  FMUL.FTZ R49, R49, R221 ;  /* 0x000000dd31317220 */ /* 0x000fe20000410000 */
[----:B--2---:R-:W-:Y:S01]  /*d500*/  FMUL.FTZ R198, R199, UR42 ;  /* 0x0000002ac7c67c20 */ /* 0x004fe20008410000 */
[----:B------:R-:W-:Y:S01]  /*d510*/  FMNMX.FTZ R199, R187, R219, !PT ;  /* 0x000000dbbbc77209 */ /* 0x000fe20007810000 */
[-C--:B------:R-:W-:Y:S01]  /*d520*/  FMUL.FTZ R52, R52, R221.reuse ;  /* 0x000000dd34347220 */ /* 0x080fe20000410000 */
[----:B----4-:R-:W-:Y:S01]  /*d530*/  FSEL R195, R195, -INF , P2 ;  /* 0xff800000c3c37808 */ /* 0x010fe20001000000 */
[----:B------:R-:W-:Y:S01]  /*d540*/  FMUL.FTZ R53, R53, R221 ;  /* 0x000000dd35357220 */ /* 0x000fe20000410000 */
[----:B------:R-:W-:Y:S01]  /*d550*/  FMNMX.FTZ R199, R191, R199, !PT ;  /* 0x000000c7bfc77209 */ /* 0x000fe20007810000 */
[----:B------:R-:W2:Y:S01]  /*d560*/  MUFU.TANH R198, R198 ;  /* 0x000000c600c67308 */ /* 0x000ea20000002400 */
[-C--:B------:R-:W-:Y:S01]  /*d570*/  FMUL.FTZ R56, R56, R221.reuse ;  /* 0x000000dd38387220 */ /* 0x080fe20000410000 */
[----:B-----5:R-:W-:Y:S01]  /*d580*/  FSEL R194, R194, -INF , P4 ;  /* 0xff800000c2c27808 */ /* 0x020fe20002000000 */
        /* <DEDUP_REMOVED lines=12> */
[-C--:B------:R-:W-:Y:S01]  /*d650*/  FMUL.FTZ R76, R76, R221.reuse ;  /* 0x000000dd4c4c7220 */ /* 0x080fe20000410000 */
[-C--:B------:R-:W-:Y:S01]  /*d660*/  FMUL.FTZ R77, R77, R221.reuse ;  /* 0x000000dd4d4d7220 */ /* 0x080fe20000410000 */
[----:B--2---:R-:W-:Y:S01]  /*d670*/  FSEL R198, R198, -INF , P3 ;  /* 0xff800000c6c67808 */ /* 0x004fe20001800000 */
        /* <DEDUP_REMOVED lines=32> */
[----:B--2---:R-:W-:Y:S01]  /*d880*/  FMNMX.FTZ R220, R220, R219, !PT ;  /* 0x000000dbdcdc7209 */ /* 0x004fe20007810000 */
[-C--:B------:R-:W-:Y:S01]  /*d890*/  FMUL.FTZ R140, R140, R221.reuse ;  /* 0x000000dd8c8c7220 */ /* 0x080fe20000410000 */
[-C--:B------:R-:W-:Y:S01]  /*d8a0*/  FMUL.FTZ R141, R141, R221.reuse ;  /* 0x000000dd8d8d7220 */ /* 0x080fe20000410000 */
[-C--:B------:R-:W-:Y:S01]  /*d8b0*/  FMUL.FTZ R144, R144, R221.reuse ;  /* 0x000000dd90907220 */ /* 0x080fe20000410000 */
[-C--:B------:R-:W-:Y:S01]  /*d8c0*/  FMUL.FTZ R145, R145, R221.reuse ;  /* 0x000000dd91917220 */ /* 0x080fe20000410000 */
[-C--:B------:R-:W-:Y:S01]  /*d8d0*/  FMUL.FTZ R148, R148, R221.reuse ;  /* 0x000000dd94947220 */ /* 0x080fe20000410000 */
[----:B------:R-:W-:Y:S01]  /*d8e0*/  FMUL.FTZ R149, R149, R221 ;  /* 0x000000dd95957220 */ /* 0x000fe20000410000 */
[----:B------:R2:W-:Y:S01]  /*d8f0*/  MUFU.EX2 R219, R177 ;  /* 0x000000b100db7308 */ /* 0x0005e20000000800 */
[----:B------:R-:W3:Y:S07]  /*d900*/  SHFL.BFLY PT, R221, R220, 0x1, 0x1f ;  /* 0x0c201f00dcdd7f89 */ /* 0x000eee00000e0000 */
[----:B------:R-:W4:Y:S01]  /*d910*/  MUFU.EX2 R199, R156 ;  /* 0x0000009c00c77308 */ /* 0x000f220000000800 */
[----:B--2---:R-:W2:Y:S07]  /*d920*/  S2R R177, SR_TID.X ;  /* 0x0000000000b17919 */ /* 0x004eae0000002100 */
[----:B------:R-:W5:Y:S08]  /*d930*/  MUFU.EX2 R157, R157 ;  /* 0x0000009d009d7308 */ /* 0x000f700000000800 */
[----:B------:R-:W0:Y:S01]  /*d940*/  MUFU.EX2 R156, R160 ;  /* 0x000000a0009c7308 */ /* 0x000e220000000800 */
[----:B----4-:R-:W-:-:S07]  /*d950*/  FADD.FTZ R3, R199, R3 ;  /* 0x00000003c7037221 */ /* 0x010fce0000010000 */
[----:B------:R-:W-:Y:S01]  /*d960*/  MUFU.EX2 R160, R168 ;  /* 0x000000a800a07308 */ /* 0x000fe20000000800 */
[----:B-----5:R-:W-:-:S07]  /*d970*/  FADD.FTZ R3, R157, R3 ;  /* 0x000000039d037221 */ /* 0x020fce0000010000 */
[----:B------:R3:W-:Y:S01]  /*d980*/  MUFU.EX2 R168, R176 ;  /* 0x000000b000a87308 */ /* 0x0007e20000000800 */
[----:B0-----:R-:W-:Y:S01]  /*d990*/  FADD.FTZ R3, R156, R3 ;  /* 0x000000039c037221 */ /* 0x001fe20000010000 */
[----:B--2---:R-:W-:-:S04]  /*d9a0*/  SHF.R.U32.HI R177, RZ, 0x7, R177 ;  /* 0x00000007ffb17819 */ /* 0x004fc800000116b1 */
[----:B------:R-:W-:Y:S02]  /*d9b0*/  IADD3 R177, -R177, 0xb, RZ ;  /* 0x0000000bb1b17810 */ /* 0x000fe40007ffe1ff */
[----:B------:R-:W0:Y:S01]  /*d9c0*/  MUFU.EX2 R161, R161 ;  /* 0x000000a100a17308 */ /* 0x000e220000000800 */
[----:B---3--:R-:W-:-:S04]  /*d9d0*/  FMNMX.FTZ R176, R220, R221, !PT ;  /* 0x000000dddcb07209 */ /* 0x008fc80007810000 */
[C---:B------:R-:W-:Y:S01]  /*d9e0*/  FSETP.NEU.FTZ.AND P2, PT, R176.reuse, -INF , PT ;  /* 0xff800000b000780b */ /* 0x040fe20003f5d000 */
[----:B------:R-:W-:Y:S02]  /*d9f0*/  FMUL.FTZ R221, R176, R14 ;  /* 0x0000000eb0dd7220 */ /* 0x000fe40000410000 */
[----:B------:R-:W2:Y:S03]  /*da00*/  MUFU.EX2 R164, R164 ;  /* 0x000000a400a47308 */ /* 0x000ea60000000800 */
[----:B------:R-:W-:-:S05]  /*da10*/  FSEL R221, R221, RZ, P2 ;  /* 0x000000ffdddd7208 */ /* 0x000fca0001000000 */
[----:B------:R-:W3:Y:S01]  /*da20*/  MUFU.EX2 R165, R165 ;  /* 0x000000a500a57308 */ /* 0x000ee20000000800 */
[-CC-:B------:R-:W-:Y:S01]  /*da30*/  FFMA.FTZ R154, R154, R14.reuse, -R221.reuse ;  /* 0x0000000e9a9a7223 */ /* 0x180fe200000108dd */
[-CC-:B------:R-:W-:Y:S01]  /*da40*/  FFMA.FTZ R220, R170, R14.reuse, -R221.reuse ;  /* 0x0000000eaadc7223 */ /* 0x180fe200000108dd */
[-C--:B------:R-:W-:Y:S01]  /*da50*/  FFMA.FTZ R170, R174, R14.reuse, -R221 ;  /* 0x0000000eaeaa7223 */ /* 0x080fe200000108dd */
[----:B0-----:R-:W-:Y:S01]  /*da60*/  FADD.FTZ R3, R161, R3 ;  /* 0x00000003a1037221 */ /* 0x001fe20000010000 */
        /* <DEDUP_REMOVED lines=8> */
[-CC-:B------:R-:W-:Y:S01]  /*daf0*/  FFMA.FTZ R167, R167, R14.reuse, -R221.reuse ;  /* 0x0000000ea7a77223 */ /* 0x180fe200000108dd */
[-CC-:B------:R-:W-:Y:S01]  /*db00*/  FFMA.FTZ R171, R171, R14.reuse, -R221.reuse ;  /* 0x0000000eabab7223 */ /* 0x180fe200000108dd */
[-C--:B------:R-:W-:Y:S01]  /*db10*/  FFMA.FTZ R175, R175, R14.reuse, -R221 ;  /* 0x0000000eafaf7223 */ /* 0x080fe200000108dd */
[----:B------:R-:W0:Y:S01]  /*db20*/  MUFU.EX2 R169, R169 ;  /* 0x000000a900a97308 */ /* 0x000e220000000800 */
[----:B---3--:R-:W-:Y:S01]  /*db30*/  FADD.FTZ R3, R165, R3 ;  /* 0x00000003a5037221 */ /* 0x008fe20000010000 */
[-CC-:B------:R-:W-:Y:S01]  /*db40*/  FFMA.FTZ R178, R178, R14.reuse, -R221.reuse ;  /* 0x0000000eb2b27223 */ /* 0x180fe200000108dd */
[-CC-:B------:R-:W-:Y:S01]  /*db50*/  FFMA.FTZ R179, R179, R14.reuse, -R221.reuse ;  /* 0x0000000eb3b37223 */ /* 0x180fe200000108dd */
[-C--:B------:R-:W-:Y:S01]  /*db60*/  FFMA.FTZ R182, R182, R14.reuse, -R221 ;  /* 0x0000000eb6b67223 */ /* 0x080fe200000108dd */
[----:B------:R-:W-:Y:S01]  /*db70*/  FADD.FTZ R3, R160, R3 ;  /* 0x00000003a0037221 */ /* 0x000fe20000010000 */
        /* <DEDUP_REMOVED lines=11> */
[----:B--2---:R-:W-:Y:S01]  /*dc30*/  F2FP.BF16.F32.PACK_AB R154, R157, R199 ;  /* 0x000000c79d9a723e */ /* 0x004fe200000010ff */
[----:B------:R-:W-:-:S02]  /*dc40*/  @!P1 VIADD R157, R21, 0x22840 ;  /* 0x00022840159d9836 */ /* 0x000fc40000000000 */
[----:B0-----:R-:W-:Y:S01]  /*dc50*/  FADD.FTZ R3, R169, R3 ;  /* 0x00000003a9037221 */ /* 0x001fe20000010000 */
[----:B------:R-:W-:Y:S02]  /*dc60*/  F2FP.BF16.F32.PACK_AB R156, R161, R156 ;  /* 0x0000009ca19c723e */ /* 0x000fe400000010ff */
[----:B------:R-:W-:Y:S02]  /*dc70*/  F2FP.BF16.F32.PACK_AB R160, R169, R160 ;  /* 0x000000a0a9a0723e */ /* 0x000fe400000010ff */
[----:B------:R-:W-:Y:S01]  /*dc80*/  @!P1 PRMT R157, RZ, 0x654, R157 ;  /* 0x00000654ff9d9816 */ /* 0x000fe2000000009d */
[----:B------:R-:W0:Y:S01]  /*dc90*/  MUFU.EX2 R173, R173 ;  /* 0x000000ad00ad7308 */ /* 0x000e220000000800 */
[----:B------:R2:W-:Y:S06]  /*dca0*/  BAR.ARV R177, 0x100 ;  /* 0x000400b10000751d */ /* 0x0005ec0000002000 */
[----:B------:R4:W-:Y:S01]  /*dcb0*/  @!P1 SYNCS.ARRIVE.TRANS64.RED.A1T0 RZ, [R157+URZ], RZ ;  /* 0x000000ff9dff99a7 */ /* 0x0009e2000810043f */
[----:B------:R-:W5:Y:S01]  /*dcc0*/  MUFU.EX2 R180, R180 ;  /* 0x000000b400b47308 */ /* 0x000f620000000800 */
[----:B---3--:R-:W-:Y:S01]  /*dcd0*/  FADD.FTZ R3, R172, R3 ;  /* 0x00000003ac037221 */ /* 0x008fe20000010000 */
[----:B----4-:R-:W-:-:S06]  /*dce0*/  FSEL R157, R176, RZ, P2 ;  /* 0x000000ffb09d7208 */ /* 0x010fcc0001000000 */
[----:B------:R-:W3:Y:S01]  /*dcf0*/  MUFU.EX2 R181, R181 ;  /* 0x000000b500b57308 */ /* 0x000ee20000000800 */
[----:B0-----:R-:W-:Y:S01]  /*dd00*/  FADD.FTZ R3, R173, R3 ;  /* 0x00000003ad037221 */ /* 0x001fe20000010000 */
[----:B------:R-:W-:-:S03]  /*dd10*/  FADD.FTZ R157, -R157, R218 ;  /* 0x000000da9d9d7221 */ /* 0x000fc60000010100 */
[----:B------:R-:W-:Y:S01]  /*dd20*/  FADD.FTZ R3, R168, R3 ;  /* 0x00000003a8037221 */ /* 0x000fe20000010000 */
[----:B------:R-:W-:Y:S02]  /*dd30*/  FMUL.FTZ R157, R157, R14 ;  /* 0x0000000e9d9d7220 */ /* 0x000fe40000410000 */
[----:B------:R-:W0:Y:S01]  /*dd40*/  MUFU.EX2 R184, R184 ;  /* 0x000000b800b87308 */ /* 0x000e220000000800 */
[----:B------:R-:W-:-:S04]  /*dd50*/  FADD.FTZ R3, R219, R3 ;  /* 0x00000003db037221 */ /* 0x000fc80000010000 */
[----:B-----5:R-:W-:-:S03]  /*dd60*/  FADD.FTZ R3, R180, R3 ;  /* 0x00000003b4037221 */ /* 0x020fc60000010000 */
[----:B------:R-:W4:Y:S01]  /*dd70*/  MUFU.EX2 R218, R157 ;  /* 0x0000009d00da7308 */ /* 0x000f220000000800 */
[----:B---3--:R-:W-:-:S07]  /*dd80*/  FADD.FTZ R3, R181, R3 ;  /* 0x00000003b5037221 */ /* 0x008fce0000010000 */
[----:B------:R-:W3:Y:S01]  /*dd90*/  MUFU.EX2 R193, R193 ;  /* 0x000000c100c17308 */ /* 0x000ee20000000800 */
[----:B0-----:R-:W-:-:S07]  /*dda0*/  FADD.FTZ R3, R184, R3 ;  /* 0x00000003b8037221 */ /* 0x001fce0000010000 */
[----:B------:R-:W0:Y:S01]  /*ddb0*/  MUFU.EX2 R185, R185 ;  /* 0x000000b900b97308 */ /* 0x000e220000000800 */
[----:B----4-:R-:W-:Y:S01]  /*ddc0*/  FFMA.FTZ R0, R218, R0, R197 ;  /* 0x00000000da007223 */ /* 0x010fe200000100c5 */
        /* <DEDUP_REMOVED lines=16> */
[----:B----4-:R-:W-:Y:S01]  /*ded0*/  F2FP.BF16.F32.PACK_AB R158, R165, R164 ;  /* 0x000000a4a59e723e */ /* 0x010fe200000010ff */
[----:B------:R-:W-:Y:S01]  /*dee0*/  FMUL.FTZ R50, R50, R218 ;  /* 0x000000da32327220 */ /* 0x000fe20000410000 */
[----:B------:R-:W-:Y:S01]  /*def0*/  F2FP.BF16.F32.PACK_AB R164, R219, R168 ;  /* 0x000000a8dba4723e */ /* 0x000fe200000010ff */
[----:B------:R-:W-:Y:S01]  /*df00*/  FMUL.FTZ R51, R51, R218 ;  /* 0x000000da33337220 */ /* 0x000fe20000410000 */
[----:B------:R-:W-:Y:S01]  /*df10*/  F2FP.BF16.F32.PACK_AB R168, R185, R184 ;  /* 0x000000b8b9a8723e */ /* 0x000fe200000010ff */
[-C--:B------:R-:W-:Y:S01]  /*df20*/  FMUL.FTZ R54, R54, R218.reuse ;  /* 0x000000da36367220 */ /* 0x080fe20000410000 */
[----:B------:R-:W0:Y:S01]  /*df30*/  MUFU.EX2 R159, R159 ;  /* 0x0000009f009f7308 */ /* 0x000e220000000800 */
[----:B-----5:R-:W-:Y:S01]  /*df40*/  FADD.FTZ R0, R221, R0 ;  /* 0x00000000dd007221 */ /* 0x020fe20000010000 */
        /* <DEDUP_REMOVED lines=14> */
[----:B------:R3:W5:Y:S01]  /*e030*/  MUFU.EX2 R226, R162 ;  /* 0x000000a200e27308 */ /* 0x0007620000000800 */
        /* <DEDUP_REMOVED lines=8> */
[----:B----4-:R-:W-:Y:S01]  /*e0c0*/  FADD.FTZ R3, R189, R3 ;  /* 0x00000003bd037221 */ /* 0x010fe20000010000 */
[----:B---3--:R-:W-:Y:S01]  /*e0d0*/  F2FP.BF16.F32.PACK_AB R162, R173, R172 ;  /* 0x000000acada2723e */ /* 0x008fe200000010ff */
[-C--:B------:R-:W-:Y:S01]  /*e0e0*/  FMUL.FTZ R91, R91, R218.reuse ;  /* 0x000000da5b5b7220 */ /* 0x080fe20000410000 */
[-C--:B------:R-:W-:Y:S01]  /*e0f0*/  FMUL.FTZ R94, R94, R218.reuse ;  /* 0x000000da5e5e7220 */ /* 0x080fe20000410000 */
[-C--:B------:R-:W-:Y:S01]  /*e100*/  FMUL.FTZ R95, R95, R218.reuse ;  /* 0x000000da5f5f7220 */ /* 0x080fe20000410000 */
[-C--:B------:R-:W-:Y:S01]  /*e110*/  FMUL.FTZ R98, R98, R218.reuse ;  /* 0x000000da62627220 */ /* 0x080fe20000410000 */
[-C--:B------:R-:W-:Y:S01]  /*e120*/  FMUL.FTZ R99, R99, R218.reuse ;  /* 0x000000da63637220 */ /* 0x080fe20000410000 */
[----:B------:R-:W3:Y:S01]  /*e130*/  MUFU.EX2 R163, R163 ;  /* 0x000000a300a37308 */ /* 0x000ee20000000800 */
        /* <DEDUP_REMOVED lines=26> */
[----:B------:R-:W-:Y:S01]  /*e2e0*/  FMUL.FTZ R138, R138, R218 ;  /* 0x000000da8a8a7220 */ /* 0x000fe20000410000 */
[----:B0-----:R-:W-:Y:S01]  /*e2f0*/  F2FP.BF16.F32.PACK_AB R166, R181, R180 ;  /* 0x000000b4b5a6723e */ /* 0x001fe200000010ff */
[-C--:B------:R-:W-:Y:S01]  /*e300*/  FMUL.FTZ R139, R139, R218.reuse ;  /* 0x000000da8b8b7220 */ /* 0x080fe20000410000 */
[-C--:B------:R-:W-:Y:S01]  /*e310*/  FMUL.FTZ R142, R142, R218.reuse ;  /* 0x000000da8e8e7220 */ /* 0x080fe20000410000 */
[-C--:B------:R-:W-:Y:S01]  /*e320*/  FMUL.FTZ R143, R143, R218.reuse ;  /* 0x000000da8f8f7220 */ /* 0x080fe20000410000 */
[----:B------:R-:W0:Y:S01]  /*e330*/  MUFU.EX2 R220, R220 ;  /* 0x000000dc00dc7308 */ /* 0x000e220000000800 */
[----:B-----5:R-:W-:Y:S01]  /*e340*/  FADD.FTZ R155, R199, R0 ;  /* 0x00000000c79b7221 */ /* 0x020fe20000010000 */
[-C--:B------:R-:W-:Y:S01]  /*e350*/  FMUL.FTZ R146, R146, R218.reuse ;  /* 0x000000da92927220 */ /* 0x080fe20000410000 */
[-C--:B------:R-:W-:Y:S01]  /*e360*/  FMUL.FTZ R147, R147, R218.reuse ;  /* 0x000000da93937220 */ /* 0x080fe20000410000 */
[-C--:B------:R-:W-:Y:S01]  /*e370*/  FMUL.FTZ R150, R150, R218.reuse ;  /* 0x000000da96967220 */ /* 0x080fe20000410000 */
[----:B------:R-:W-:-:S03]  /*e380*/  FMUL.FTZ R151, R151, R218 ;  /* 0x000000da97977220 */ /* 0x000fc60000410000 */
[----:B------:R-:W4:Y:S01]  /*e390*/  MUFU.EX2 R161, R171 ;  /* 0x000000ab00a17308 */ /* 0x000f220000000800 */
[----:B---3--:R-:W-:-:S07]  /*e3a0*/  FADD.FTZ R155, R167, R155 ;  /* 0x0000009ba79b7221 */ /* 0x008fce0000010000 */
[----:B------:R3:W5:Y:S01]  /*e3b0*/  MUFU.EX2 R165, R170 ;  /* 0x000000aa00a57308 */ /* 0x0007620000000800 */
[----:B0-----:R-:W-:-:S07]  /*e3c0*/  FADD.FTZ R155, R220, R155 ;  /* 0x0000009bdc9b7221 */ /* 0x001fce0000010000 */
[----:B------:R-:W0:Y:S01]  /*e3d0*/  MUFU.EX2 R175, R175 ;  /* 0x000000af00af7308 */ /* 0x000e220000000800 */
[----:B----4-:R-:W-:Y:S01]  /*e3e0*/  FADD.FTZ R157, R161, R155 ;  /* 0x0000009ba19d7221 */ /* 0x010fe20000010000 */
[----:B------:R-:W-:Y:S02]  /*e3f0*/  F2FP.BF16.F32.PACK_AB R155, R159, R221 ;  /* 0x000000dd9f9b723e */ /* 0x000fe400000010ff */
[----:B---3--:R-:W-:Y:S02]  /*e400*/  F2FP.BF16.F32.PACK_AB R170, R189, R188 ;  /* 0x000000bcbdaa723e */ /* 0x008fe400000010ff */
[----:B------:R-:W-:Y:S02]  /*e410*/  F2FP.BF16.F32.PACK_AB R161, R161, R220 ;  /* 0x000000dca1a1723e */ /* 0x000fe400000010ff */
[----:B------:R-:W3:Y:S01]  /*e420*/  MUFU.EX2 R178, R178 ;  /* 0x000000b200b27308 */ /* 0x000ee20000000800 */
[----:B-----5:R-:W-:-:S07]  /*e430*/  FADD.FTZ R157, R165, R157 ;  /* 0x0000009da59d7221 */ /* 0x020fce0000010000 */
[----:B------:R-:W4:Y:S01]  /*e440*/  MUFU.EX2 R179, R179 ;  /* 0x000000b300b37308 */ /* 0x000f220000000800 */
[----:B0-----:R-:W-:Y:S01]  /*e450*/  FADD.FTZ R159, R175, R157 ;  /* 0x0000009daf9f7221 */ /* 0x001fe20000010000 */
[----:B------:R-:W-:-:S06]  /*e460*/  F2FP.BF16.F32.PACK_AB R157, R163, R226 ;  /* 0x000000e2a39d723e */ /* 0x000fcc00000010ff */
[----:B------:R-:W0:Y:S01]  /*e470*/  MUFU.EX2 R182, R182 ;  /* 0x000000b600b67308 */ /* 0x000e220000000800 */
[----:B---3--:R-:W-:-:S07]  /*e480*/  FADD.FTZ R159, R178, R159 ;  /* 0x0000009fb29f7221 */ /* 0x008fce0000010000 */
[----:B------:R-:W3:Y:S01]  /*e490*/  MUFU.EX2 R183, R183 ;  /* 0x000000b700b77308 */ /* 0x000ee20000000800 */
[----:B----4-:R-:W-:Y:S01]  /*e4a0*/  FADD.FTZ R163, R179, R159 ;  /* 0x0000009fb3a37221 */ /* 0x010fe20000010000 */
[----:B------:R-:W-:-:S06]  /*e4b0*/  F2FP.BF16.F32.PACK_AB R159, R167, R199 ;  /* 0x000000c7a79f723e */ /* 0x000fcc00000010ff */
[----:B------:R-:W4:Y:S01]  /*e4c0*/  MUFU.EX2 R169, R186 ;  /* 0x000000ba00a97308 */ /* 0x000f220000000800 */
[----:B0-----:R-:W-:-:S07]  /*e4d0*/  FADD.FTZ R163, R182, R163 ;  /* 0x000000a3b6a37221 */ /* 0x001fce0000010000 */
[----:B------:R0:W5:Y:S01]  /*e4e0*/  MUFU.EX2 R0, R153 ;  /* 0x0000009900007308 */ /* 0x0001620000000800 */
[----:B---3--:R-:W-:-:S07]  /*e4f0*/  FADD.FTZ R163, R183, R163 ;  /* 0x000000a3b7a37221 */ /* 0x008fce0000010000 */
[----:B------:R-:W3:Y:S01]  /*e500*/  MUFU.EX2 R171, R187 ;  /* 0x000000bb00ab7308 */ /* 0x000ee20000000800 */
[----:B----4-:R-:W-:Y:S01]  /*e510*/  FADD.FTZ R163, R169, R163 ;  /* 0x000000a3a9a37221 */ /* 0x010fe20000010000 */
[----:B0-----:R-:W-:-:S06]  /*e520*/  F2FP.BF16.F32.PACK_AB R153, R193, R197 ;  /* 0x000000c5c199723e */ /* 0x001fcc00000010ff */
[----:B------:R-:W0:Y:S01]  /*e530*/  MUFU.EX2 R191, R191 ;  /* 0x000000bf00bf7308 */ /* 0x000e220000000800 */
[C---:B-----5:R-:W-:Y:S01]  /*e540*/  FADD.FTZ R167, R0.reuse, R163 ;  /* 0x000000a300a77221 */ /* 0x060fe20000010000 */
[----:B------:R-:W-:Y:S02]  /*e550*/  F2FP.BF16.F32.PACK_AB R163, R175, R165 ;  /* 0x000000a5afa3723e */ /* 0x000fe400000010ff */
[----:B------:R-:W-:Y:S02]  /*e560*/  F2FP.BF16.F32.PACK_AB R165, R179, R178 ;  /* 0x000000b2b3a5723e */ /* 0x000fe400000010ff */
[----:B------:R-:W-:Y:S02]  /*e570*/  F2FP.BF16.F32.PACK_AB R169, R0, R169 ;  /* 0x000000a900a9723e */ /* 0x000fe400000010ff */
[----:B------:R-:W4:Y:S01]  /*e580*/  MUFU.EX2 R173, R190 ;  /* 0x000000be00ad7308 */ /* 0x000f220000000800 */
[----:B---3--:R-:W-:-:S07]  /*e590*/  FADD.FTZ R167, R171, R167 ;  /* 0x000000a7aba77221 */ /* 0x008fce0000010000 */
[----:B------:R-:W3:Y:S01]  /*e5a0*/  MUFU.EX2 R195, R195 ;  /* 0x000000c300c37308 */ /* 0x000ee20000000800 */
[C---:B0-----:R-:W-:Y:S01]  /*e5b0*/  FADD.FTZ R167, R191.reuse, R167 ;  /* 0x000000a7bfa77221 */ /* 0x041fe20000010000 */
[----:B------:R-:W-:-:S06]  /*e5c0*/  F2FP.BF16.F32.PACK_AB R171, R191, R171 ;  /* 0x000000abbfab723e */ /* 0x000fcc00000010ff */
[----:B------:R-:W0:Y:S01]  /*e5d0*/  MUFU.EX2 R196, R196 ;  /* 0x000000c400c47308 */ /* 0x000e220000000800 */
[----:B----4-:R-:W-:Y:S01]  /*e5e0*/  FADD.FTZ R178, R173, R167 ;  /* 0x000000a7adb27221 */ /* 0x010fe20000010000 */
[----:B------:R-:W-:-:S06]  /*e5f0*/  F2FP.BF16.F32.PACK_AB R167, R183, R182 ;  /* 0x000000b6b7a7723e */ /* 0x000fcc00000010ff */
[----:B------:R-:W4:Y:S01]  /*e600*/  MUFU.EX2 R194, R194 ;  /* 0x000000c200c27308 */ /* 0x000f220000000800 */
[C---:B---3--:R-:W-:Y:S01]  /*e610*/  FADD.FTZ R178, R195.reuse, R178 ;  /* 0x000000b2c3b27221 */ /* 0x048fe20000010000 */
[----:B------:R-:W-:-:S06]  /*e620*/  F2FP.BF16.F32.PACK_AB R173, R195, R173 ;  /* 0x000000adc3ad723e */ /* 0x000fcc00000010ff */
[----:B------:R-:W3:Y:S01]  /*e630*/  MUFU.EX2 R175, R198 ;  /* 0x000000c600af7308 */ /* 0x000ee20000000800 */
[----:B0-----:R-:W-:-:S04]  /*e640*/  FADD.FTZ R3, R196, R3 ;  /* 0x00000003c4037221 */ /* 0x001fc80000010000 */
[C---:B------:R-:W-:Y:S01]  /*e650*/  FADD.FTZ R3, R174.reuse, R3 ;  /* 0x00000003ae037221 */ /* 0x040fe20000010000 */
[----:B------:R-:W-:Y:S01]  /*e660*/  F2FP.BF16.F32.PACK_AB R174, R174, R196 ;  /* 0x000000c4aeae723e */ /* 0x000fe200000010ff */
[----:B----4-:R-:W-:-:S04]  /*e670*/  FADD.FTZ R178, R194, R178 ;  /* 0x000000b2c2b27221 */ /* 0x010fc80000010000 */
[C---:B---3--:R-:W-:Y:S01]  /*e680*/  FADD.FTZ R0, R175.reuse, R178 ;  /* 0x000000b2af007221 */ /* 0x048fe20000010000 */
[----:B------:R-:W-:Y:S01]  /*e690*/  F2FP.BF16.F32.PACK_AB R175, R175, R194 ;  /* 0x000000c2afaf723e */ /* 0x000fe200000010ff */
[----:B--2---:R-:W-:Y:S06]  /*e6a0*/  @!P0 BRA `(.L_x_14000) ;  /* 0x0000000000048947 */ /* 0x004fec0003800000 */
[----:B------:R-:W-:Y:S01]  /*e6b0*/  BPT.TRAP 0x1 ;  /* 0x000000040000795c */ /* 0x000fe20000300000 */
.L_x_14000:
[----:B------:R0:W2:Y:S01]  /*e6c0*/  SYNCS.PHASECHK.TRANS64.TRYWAIT P2, [R21+URZ+0x22850], R213 ;  /* 0x022850d5150075a7 */ /* 0x0000a2000804017f */
[----:B------:R-:W-:Y:S05]  /*e6d0*/  @!P0 BRA `(.L_x_14001) ;  /* 0x0000000000048947 */ /* 0x000fea0003800000 */
[----:B------:R-:W-:Y:S01]  /*e6e0*/  BPT.TRAP 0x1 ;  /* 0x000000040000795c */ /* 0x000fe20000300000 */
.L_x_14001:
[----:B------:R-:W-:Y:S04]  /*e6f0*/  BSSY B0, `(.L_x_14002) ;  /* 0x0000004000007945 */ /* 0x000fe80003800000 */
[----:B--2---:R-:W-:Y:S05]  /*e700*/  @P2 BRA `(.L_x_14003) ;  /* 0x0000000000082947 */ /* 0x004fea0003800000 */
[----:B------:R-:W2:Y:S02]  /*e710*/  SYNCS.PHASECHK.TRANS64.TRYWAIT P2, [R21+URZ+0x22850], R213 ;  /* 0x022850d5150075a7 */ /* 0x000ea4000804017f */
[----:B--2---:R-:W-:Y:S05]  /*e720*/  @!P2 BRA `(.L_x_14004) ;  /* 0x000001140094a947 */ /* 0x004fea0003800000 */
.L_x_14003:
[----:B------:R-:W-:Y:S05]  /*e730*/  BSYNC B0 ;  /* 0x0000000000007941 */ /* 0x000fea0003800000 */
.L_x_14002:
        /* <DEDUP_REMOVED lines=60> */
.L_x_13995:
[----:B------:R-:W-:-:S13]  /*eb00*/  ISETP.GE.AND P2, PT, R20, R211, PT ;  /* 0x000000d31400720c */ /* 0x000fda0003f46270 */
[----:B------:R-:W-:Y:S05]  /*eb10*/  @!P2 BRA `(.L_x_14006) ;  /* 0x000000240034a947 */ /* 0x000fea0003800000 */
[----:B------:R-:W-:Y:S02]  /*eb20*/  IMAD.MOV.U32 R207, RZ, RZ, R176 ;  /* 0x000000ffffcf7224 */ /* 0x000fe400078e00b0 */
[----:B------:R-:W-:-:S07]  /*eb30*/  IMAD.MOV.U32 R209, RZ, RZ, R13 ;  /* 0x000000ffffd17224 */ /* 0x000fce00078e000d */
.L_x_14016:
[----:B------:R-:W-:Y:S01]  /*eb40*/  VIADD R22, R22, 0x1 ;  /* 0x0000000116167836 */ /* 0x000fe20000000000 */
[----:B------:R-:W-:Y:S05]  /*eb50*/  YIELD ;  /* 0x0000000000007946 */ /* 0x000fea0003800000 */
[----:B------:R-:W-:-:S04]  /*eb60*/  ISETP.NE.AND P2, PT, R22, 0x2, PT ;  /* 0x000000021600780c */ /* 0x000fc80003f45270 */
[----:B------:R-:W-:Y:S02]  /*eb70*/  SEL R13, RZ, 0x1, P2 ;  /* 0x00000001ff0d7807 */ /* 0x000fe40001000000 */
[----:B------:R-:W-:Y:S02]  /*eb80*/  SEL R22, R22, RZ, P2 ;  /* 0x000000ff16167207 */ /* 0x000fe40001000000 */
[----:B------:R-:W-:Y:S01]  /*eb90*/  LOP3.LUT R202, R202, R13, RZ, 0x3c, !PT ;  /* 0x0000000dcaca7212 */ /* 0x000fe200078e3cff */
[----:B-1----:R-:W-:Y:S06]  /*eba0*/  @!P0 BRA `(.L_x_14007) ;  /* 0x0000000000048947 */ /* 0x002fec0003800000 */
[----:B------:R-:W-:Y:S01]  /*ebb0*/  BPT.TRAP 0x1 ;  /* 0x000000040000795c */ /* 0x000fe20000300000 */
.L_x_14007:
[----:B------:R-:W-:Y:S01]  /*ebc0*/  IMAD R15, R22, 0x8, R18 ;  /* 0x00000008160f7824 */ /* 0x000fe200078e0212 */
[----:B0-----:R-:W-:-:S04]  /*ebd0*/  SHF.L.U32 R21, R202, 0x1f, RZ ;  /* 0x0000001fca157819 */ /* 0x001fc800000006ff */
[----:B------:R0:W1:Y:S01]  /*ebe0*/  SYNCS.PHASECHK.TRANS64.TRYWAIT P2, [R15+URZ+0x22830], R21 ;  /* 0x022830150f0075a7 */ /* 0x000062000804017f */
[----:B------:R-:W-:Y:S05]  /*ebf0*/  @!P0 BRA `(.L_x_14008) ;  /* 0x0000000000048947 */ /* 0x000fea0003800000 */
[----:B------:R-:W-:Y:S01]  /*ec00*/  BPT.TRAP 0x1 ;  /* 0x000000040000795c */ /* 0x000fe20000300000 */
.L_x_14008:
[----:B------:R-:W-:Y:S02]  /*ec10*/  IMAD R156, R22, 0x300, R12 ;  /* 0x00000300169c7824 */ /* 0x000fe400078e020c */
[----:B------:R-:W-:Y:S01]  /*ec20*/  IMAD.MOV.U32 R157, RZ, RZ, 0x40000040 ;  /* 0x40000040ff9d7424 */ /* 0x000fe200078e00ff */
[----:B-1----:R-:W-:Y:S06]  /*ec30*/  @P2 BRA `(.L_x_14009) ;  /* 0x0000000000082947 */ /* 0x002fec0003800000 */
[----:B------:R-:W1:Y:S02]  /*ec40*/  SYNCS.PHASECHK.TRANS64.TRYWAIT P2, [R15+URZ+0x22830], R21 ;  /* 0x022830150f0075a7 */ /* 0x000e64000804017f */
[----:B-1----:R-:W-:Y:S05]  /*ec50*/  @!P2 BRA `(.L_x_14010) ;  /* 0x00000110005ca947 */ /* 0x002fea0003800000 */
.L_x_14009:
        /* <DEDUP_REMOVED lines=253> */
[----:B---3--:R-:W-:-:S04]  /*fc30*/  FADD.FTZ R154, R209, R154 ;  /* 0x0000009ad19a7221 */ /* 0x008fc80000010000 */
[C---:B------:R-:W-:Y:S01]  /*fc40*/  FADD.FTZ R171, R218.reuse, R154 ;  /* 0x0000009adaab7221 */ /* 0x040fe20000010000 */
[----:B------:R-:W-:Y:S02]  /*fc50*/  F2FP.BF16.F32.PACK_AB R154, R218, R209 ;  /* 0x000000d1da9a723e */ /* 0x000fe400000010ff */
        /* <DEDUP_REMOVED lines=32> */
[----:B------:R-:W-:Y:S01]  /*fe60*/  MUFU.EX2 R160, R160 ;  /* 0x000000a000a07308 */ /* 0x000fe20000000800 */
[----:B0-----:R-:W-:-:S05]  /*fe70*/  FMNMX.FTZ R199, R194, R195, !PT ;  /* 0x000000c3c2c77209 */ /* 0x001fca0007810000 */
[----:B------:R-:W0:Y:S02]  /*fe80*/  SHFL.BFLY PT, R195, R199, 0x2, 0x1f ;  /* 0x0c401f00c7c37f89 */ /* 0x000e2400000e0000 */
[----:B------:R-:W1:Y:S08]  /*fe90*/  MUFU.EX2 R161, R161 ;  /* 0x000000a100a17308 */ /* 0x000e700000000800 */
        /* <DEDUP_REMOVED lines=25> */
[----:B-1----:R-:W-:Y:S01]  /*10030*/  F2FP.BF16.F32.PACK_AB R156, R161, R160 ;  /* 0x000000a0a19c723e */ /* 0x002fe200000010ff */
        /* <DEDUP_REMOVED lines=14> */
[----:B------:R-:W-:Y:S01]  /*10120*/  FFMA.FTZ R194, R194, R14, -R177 ;  /* 0x0000000ec2c27223 */ /* 0x000fe200000108b1 */
[----:B------:R-:W-:Y:S01]  /*10130*/  IADD3 R177, -R219, 0xb, RZ ;  /* 0x0000000bdbb17810 */ /* 0x000fe20007ffe1ff */
[----:B------:R2:W3:Y:S01]  /*10140*/  MUFU.EX2 R209, R158 ;  /* 0x0000009e00d17308 */ /* 0x0004e20000000800 */
[----:B0-----:R-:W-:Y:S01]  /*10150*/  FFMA.FTZ R0, R199, R0, R196 ;  /* 0x00000000c7007223 */ /* 0x001fe200000100c4 */
        /* <DEDUP_REMOVED lines=8> */
[----:B-1----:R-:W-:Y:S01]  /*101e0*/  FADD.FTZ R0, R155, R0 ;  /* 0x000000009b007221 */ /* 0x002fe20000010000 */
[----:B------:R-:W-:-:S02]  /*101f0*/  @!P1 VIADD R160, R15, 0x22840 ;  /* 0x000228400fa09836 */ /* 0x000fc40000000000 */
[-C--:B------:R-:W-:Y:S01]  /*10200*/  FMUL.FTZ R38, R38, R199.reuse ;  /* 0x000000c726267220 */ /* 0x080fe20000410000 */
[----:B------:R-:W-:Y:S01]  /*10210*/  FADD.FTZ R158, R161, R158 ;  /* 0x0000009ea19e7221 */ /* 0x000fe20000010000 */
[-C--:B------:R-:W-:Y:S01]  /*10220*/  FMUL.FTZ R39, R39, R199.reuse ;  /* 0x000000c727277220 */ /* 0x080fe20000410000 */
[-C--:B------:R-:W-:Y:S01]  /*10230*/  FMUL.FTZ R42, R42, R199.reuse ;  /* 0x000000c72a2a7220 */ /* 0x080fe20000410000 */
[----:B------:R1:W2:Y:S01]  /*10240*/  MUFU.EX2 R218, R162 ;  /* 0x000000a200da7308 */ /* 0x0002a20000000800 */
[----:B------:R-:W-:Y:S01]  /*10250*/  FADD.FTZ R158, R164, R158 ;  /* 0x0000009ea49e7221 */ /* 0x000fe20000010000 */
[----:B---3--:R-:W-:Y:S01]  /*10260*/  FADD.FTZ R0, R209, R0 ;  /* 0x00000000d1007221 */ /* 0x008fe20000010000 */
[----:B------:R-:W-:Y:S01]  /*10270*/  @!P1 PRMT R160, RZ, 0x654, R160 ;  /* 0x00000654ffa09816 */ /* 0x000fe200000000a0 */
[----:B------:R3:W-:Y:S06]  /*10280*/  BAR.ARV R177, 0x100 ;  /* 0x000400b10000751d */ /* 0x0007ec0000002000 */
[----:B------:R-:W4:Y:S01]  /*10290*/  MUFU.EX2 R163, R163 ;  /* 0x000000a300a37308 */ /* 0x000f220000000800 */
[----:B------:R-:W-:Y:S01]  /*102a0*/  FADD.FTZ R158, R165, R158 ;  /* 0x0000009ea59e7221 */ /* 0x000fe20000010000 */
[----:B0-----:R-:W-:Y:S01]  /*102b0*/  FADD.FTZ R0, R159, R0 ;  /* 0x000000009f007221 */ /* 0x001fe20000010000 */
[----:B------:R0:W-:Y:S01]  /*102c0*/  @!P1 SYNCS.ARRIVE.TRANS64.RED.A1T0 RZ, [R160+URZ], RZ ;  /* 0x000000ffa0ff99a7 */ /* 0x0001e2000810043f */
[----:B-1----:R-:W-:Y:S01]  /*102d0*/  F2FP.BF16.F32.PACK_AB R162, R173, R172 ;  /* 0x000000acada2723e */ /* 0x002fe200000010ff */
[-C--:B------:R-:W-:Y:S01]  /*102e0*/  FMUL.FTZ R43, R43, R199.reuse ;  /* 0x000000c72b2b7220 */ /* 0x080fe20000410000 */
[-C--:B------:R-:W-:Y:S01]  /*102f0*/  FMUL.FTZ R46, R46, R199.reuse ;  /* 0x000000c72e2e7220 */ /* 0x080fe20000410000 */
[----:B--2---:R-:W-:Y:S01]  /*10300*/  FADD.FTZ R0, R218, R0 ;  /* 0x00000000da007221 */ /* 0x004fe20000010000 */
[----:B------:R-:W1:Y:S01]  /*10310*/  MUFU.EX2 R161, R166 ;  /* 0x000000a600a17308 */ /* 0x000e620000000800 */
[-C--:B------:R-:W-:Y:S01]  /*10320*/  FMUL.FTZ R47, R47, R199.reuse ;  /* 0x000000c72f2f7220 */ /* 0x080fe20000410000 */
[-C--:B------:R-:W-:Y:S01]  /*10330*/  FMUL.FTZ R50, R50, R199.reuse ;  /* 0x000000c732327220 */ /* 0x080fe20000410000 */
[----:B0-----:R-:W-:Y:S01]  /*10340*/  F2FP.BF16.F32.PACK_AB R160, R169, R168 ;  /* 0x000000a8a9a0723e */ /* 0x001fe200000010ff */
        /* <DEDUP_REMOVED lines=14> */
[----:B------:R-:W-:Y:S01]  /*10430*/  F2FP.BF16.F32.PACK_AB R158, R165, R164 ;  /* 0x000000a4a59e723e */ /* 0x000fe200000010ff */
[----:B-1----:R-:W-:Y:S01]  /*10440*/  FADD.FTZ R0, R161, R0 ;  /* 0x00000000a1007221 */ /* 0x002fe20000010000 */
        /* <DEDUP_REMOVED lines=29> */
[C---:B-1----:R-:W-:Y:S01]  /*10620*/  F2FP.BF16.F32.PACK_AB R166, R181.reuse, R180 ;  /* 0x000000b4b5a6723e */ /* 0x042fe200000010ff */
[----:B------:R-:W-:Y:S01]  /*10630*/  FADD.FTZ R3, R181, R3 ;  /* 0x00000003b5037221 */ /* 0x000fe20000010000 */
[----:B--2---:R-:W-:Y:S01]  /*10640*/  F2FP.BF16.F32.PACK_AB R153, R155, R196 ;  /* 0x000000c49b99723e */ /* 0x004fe200000010ff */
[----:B------:R-:W-:Y:S01]  /*10650*/  FMUL.FTZ R103, R103, R199 ;  /* 0x000000c767677220 */ /* 0x000fe20000410000 */
[----:B------:R-:W-:Y:S01]  /*10660*/  F2FP.BF16.F32.PACK_AB R155, R159, R209 ;  /* 0x000000d19f9b723e */ /* 0x000fe200000010ff */
[----:B------:R-:W-:Y:S01]  /*10670*/  FMUL.FTZ R106, R106, R199 ;  /* 0x000000c76a6a7220 */ /* 0x000fe20000410000 */
        /* <DEDUP_REMOVED lines=20> */
[----:B------:R-:W-:Y:S01]  /*107c0*/  FMUL.FTZ R130, R130, R199 ;  /* 0x000000c782827220 */ /* 0x000fe20000410000 */
        /* <DEDUP_REMOVED lines=16> */
[----:B------:R-:W-:-:S04]  /*108d0*/  FMUL.FTZ R151, R151, R199 ;  /* 0x000000c797977220 */ /* 0x000fc80000410000 */
        /* <DEDUP_REMOVED lines=45> */
.L_x_14011:
[----:B------:R0:W1:Y:S01]  /*10bb0*/  SYNCS.PHASECHK.TRANS64.TRYWAIT P2, [R15+URZ+0x22850], R21 ;  /* 0x022850150f0075a7 */ /* 0x000062000804017f */
[----:B------:R-:W-:Y:S05]  /*10bc0*/  @!P0 BRA `(.L_x_14012) ;  /* 0x0000000000048947 */ /* 0x000fea0003800000 */
[----:B------:R-:W-:Y:S01]  /*10bd0*/  BPT.TRAP 0x1 ;  /* 0x000000040000795c */ /* 0x000fe20000300000 */
.L_x_14012:
[----:B------:R-:W-:Y:S04]  /*10be0*/  BSSY B0, `(.L_x_14013) ;  /* 0x0000004000007945 */ /* 0x000fe80003800000 */
[----:B-1----:R-:W-:Y:S05]  /*10bf0*/  @P2 BRA `(.L_x_14014) ;  /* 0x0000000000082947 */ /* 0x002fea0003800000 */
[----:B------:R-:W1:Y:S02]  /*10c00*/  SYNCS.PHASECHK.TRANS64.TRYWAIT P2, [R15+URZ+0x22850], R21 ;  /* 0x022850150f0075a7 */ /* 0x000e64000804017f */
[----:B-1----:R-:W-:Y:S05]  /*10c10*/  @!P2 BRA `(.L_x_14015) ;  /* 0x000000f00080a947 */ /* 0x002fea0003800000 */
.L_x_14014:
[----:B------:R-:W-:Y:S05]  /*10c20*/  BSYNC B0 ;  /* 0x0000000000007941 */ /* 0x000fea0003800000 */
.L_x_14013:
[----:B------:R-:W2:Y:S01]  /*10c30*/  S2R R180, SR_TID.X ;  /* 0x0000000000b47919 */ /* 0x000ea20000002100 */
[----:B------:R-:W-:Y:S05]  /*10c40*/  WARPSYNC.ALL ;  /* 0x0000000000007948 */ /* 0x000fea0003800000 */
[----:B------:R-:W-:Y:S01]  /*10c50*/  IMAD.MOV.U32 R178, RZ, RZ, 0xc00 ;  /* 0x00000c00ffb27424 */ /* 0x000fe200078e00ff */
[----:B------:R-:W-:Y:S01]  /*10c60*/  ISETP.GT.AND P2, PT, R20, R211, PT ;  /* 0x000000d31400720c */ /* 0x000fe20003f44270 */
[----:B------:R-:W-:Y:S02]  /*10c70*/  IMAD.MOV.U32 R179, RZ, RZ, 0x40000040 ;  /* 0x40000040ffb37424 */ /* 0x000fe400078e00ff */
[----:B------:R-:W-:-:S02]  /*10c80*/  IMAD R178, R22, R178, UR44 ;  /* 0x0000002c16b27e24 */ /* 0x000fc4000f8e02b2 */
[----:B01----:R-:W-:Y:S01]  /*10c90*/  @!P1 VIADD R15, R15, 0x22860 ;  /* 0x000228600f0f9836 */ /* 0x003fe20000000000 */
[----:B------:R-:W-:Y:S01]  /*10ca0*/  R2UR UR7, R179 ;  /* 0x00000000b30772ca */ /* 0x000fe200000e0000 */
[----:B------:R-:W-:Y:S01]  /*10cb0*/  IMAD.MOV.U32 R179, RZ, RZ, 0x40000040 ;  /* 0x40000040ffb37424 */ /* 0x000fe200078e00ff */
[----:B------:R-:W-:Y:S01]  /*10cc0*/  R2UR UR6, R178 ;  /* 0x00000000b20672ca */ /* 0x000fe200000e0000 */
[----:B------:R-:W-:Y:S01]  /*10cd0*/  VIADD R20, R20, 0xffffffff ;  /* 0xffffffff14147836 */ /* 0x000fe20000000000 */
[----:B------:R-:W-:Y:S01]  /*10ce0*/  @!P1 PRMT R15, RZ, 0x654, R15 ;  /* 0x00000654ff0f9816 */ /* 0x000fe2000000000f */
[----:B------:R-:W-:Y:S02]  /*10cf0*/  IMAD.MOV.U32 R207, RZ, RZ, R176 ;  /* 0x000000ffffcf7224 */ /* 0x000fe400078e00b0 */
[----:B------:R-:W-:Y:S01]  /*10d00*/  IMAD.MOV.U32 R209, RZ, RZ, R13 ;  /* 0x000000ffffd17224 */ /* 0x000fe200078e000d */
[----:B--2---:R-:W-:-:S05]  /*10d10*/  SHF.R.U32.HI R180, RZ, 0x7, R180 ;  /* 0x00000007ffb47819 */ /* 0x004fca00000116b4 */
[----:B------:R-:W-:-:S05]  /*10d20*/  VIADD R21, R180, 0x8 ;  /* 0x00000008b4157836 */ /* 0x000fca0000000000 */
        /* <DEDUP_REMOVED lines=44> */
.L_x_14006:
[----:B------:R-:W-:Y:S05]  /*10ff0*/  WARPSYNC.ALL ;  /* 0x0000000000007948 */ /* 0x000fea0003800000 */
[----:B------:R-:W2:Y:S01]  /*11000*/  SHFL.BFLY PT, R4, R3, 0x2, 0x1f ;  /* 0x0c401f0003047f89 */ /* 0x000ea200000e0000 */
[----:B------:R-:W-:Y:S02]  /*11010*/  IMAD.MOV.U32 R154, RZ, RZ, -0x800000 ;  /* 0xff800000ff9a7424 */ /* 0x000fe400078e00ff */
[----:B------:R-:W-:Y:S01]  /*11020*/  VIADD R22, R22, 0x1 ;  /* 0x0000000116167836 */ /* 0x000fe20000000000 */
[----:B------:R3:W-:Y:S08]  /*11030*/  BAR.ARV R177, 0x100 ;  /* 0x000400b10000751d */ /* 0x0007f00000002000 */
[----:B------:R-:W-:Y:S06]  /*11040*/  BAR.ARV 0x8, 0x180 ;  /* 0x0206000000007b1d */ /* 0x000fec0000002000 */
[----:B------:R-:W-:Y:S01]  /*11050*/  ISETP.NE.AND P1, PT, R22, 0x2, PT ;  /* 0x000000021600780c */ /* 0x000fe20003f25270 */
[----:B------:R-:W-:-:S03]  /*11060*/  VIADD R229, R229, 0x1 ;  /* 0x00000001e5e57836 */ /* 0x000fc60000000000 */
[----:B------:R-:W-:Y:S01]  /*11070*/  SEL R22, R22, RZ, P1 ;  /* 0x000000ff16167207 */ /* 0x000fe20000800000 */
[----:B--2---:R-:W-:Y:S01]  /*11080*/  FADD.FTZ R6, R4, R3 ;  /* 0x0000000304067221 */ /* 0x004fe20000010000 */
[----:B------:R-:W-:-:S04]  /*11090*/  IMAD.MOV.U32 R4, RZ, RZ, RZ ;  /* 0x000000ffff047224 */ /* 0x000fc800078e00ff */
[----:B------:R-:W2:Y:S02]  /*110a0*/  SHFL.BFLY PT, R5, R6, 0x1, 0x1f ;  /* 0x0c201f0006057f89 */ /* 0x000ea400000e0000 */
[----:B--2---:R-:W-:-:S05]  /*110b0*/  FADD.FTZ R3, R6, R5 ;  /* 0x0000000506037221 */ /* 0x004fca0000010000 */
[----:B------:R-:W-:-:S13]  /*110c0*/  FSETP.NE.FTZ.AND P0, PT, R3, RZ, PT ;  /* 0x000000ff0300720b */ /* 0x000fda0003f15000 */
[----:B------:R-:W2:Y:S08]  /*110d0*/  @P0 MUFU.LG2 R5, R3 ;  /* 0x0000000300050308 */ /* 0x000eb00000000c00 */
[----:B------:R4:W5:Y:S01]  /*110e0*/  @P0 MUFU.RCP R4, R3 ;  /* 0x0000000300040308 */ /* 0x0009620000001000 */
[----:B--2---:R-:W-:Y:S01]  /*110f0*/  @P0 FMUL.FTZ R5, R5, 0.69314718246459960938 ;  /* 0x3f31721805050820 */ /* 0x004fe20000410000 */
[----:B----4-:R-:W-:-:S04]  /*11100*/  @P0 FMUL.FTZ R3, R14, 0.69314718246459960938 ;  /* 0x3f3172180e030820 */ /* 0x010fc80000410000 */
[----:B------:R-:W-:Y:S01]  /*11110*/  @P0 FFMA.FTZ R154, R3, R13, R5 ;  /* 0x0000000d039a0223 */ /* 0x000fe20000010005 */
[----:B------:R-:W-:Y:S01]  /*11120*/  IMAD.MOV.U32 R3, RZ, RZ, -0x800000 ;  /* 0xff800000ff037424 */ /* 0x000fe200078e00ff */
[----:B------:R-:W2:Y:S01]  /*11130*/  SHFL.BFLY PT, R5, R0, 0x2, 0x1f ;  /* 0x0c401f0000057f89 */ /* 0x000ea200000e0000 */
        /* <DEDUP_REMOVED lines=69> */
[----:B------:R-:W2:Y:S01]  /*11590*/  @P0 MUFU.LG2 R6, R8 ;  /* 0x0000000800060308 */ /* 0x000ea20000000c00 */
[----:B------:R-:W-:-:S07]  /*115a0*/  @P0 FMUL.FTZ R5, R14, 0.69314718246459960938 ;  /* 0x3f3172180e050820 */ /* 0x000fce0000410000 */
[----:B------:R-:W4:Y:S01]  /*115b0*/  @P0 MUFU.RCP R0, R8 ;  /* 0x0000000800000308 */ /* 0x000f220000001000 */
[----:B--2---:R-:W-:-:S04]  /*115c0*/  @P0 FMUL.FTZ R6, R6, 0.69314718246459960938 ;  /* 0x3f31721806060820 */ /* 0x004fc80000410000 */
[----:B------:R-:W-:Y:S01]  /*115d0*/  @P0 FFMA.FTZ R3, R5, R176, R6 ;  /* 0x000000b005030223 */ /* 0x000fe20000010006 */
[----:B------:R-:W-:Y:S02]  /*115e0*/  SEL R5, RZ, 0x1, P1 ;  /* 0x00000001ff057807 */ /* 0x000fe40000800000 */
[----:B------:R-:W-:Y:S01]  /*115f0*/  PLOP3.LUT P0, PT, PT, PT, PT, 0x8, 0x0 ;  /* 0x000000000000781c */ /* 0x000fe20003f0e170 */
        /* <DEDUP_REMOVED lines=64> */
[----:B---3--:R-:W-:-:S07]  /*11a00*/  LOP3.LUT R202, R202, R5, RZ, 0x3c, !PT ;  /* 0x00000005caca7212 */ /* 0x008fce00078e3cff */
.L_x_13951:
[----:B------:R-:W-:Y:S05]  /*11a10*/  WARPSYNC.ALL ;  /* 0x0000000000007948 */ /* 0x000fea0003800000 */
[----:B------:R-:W2:Y:S08]  /*11a20*/  S2UR UR5, SR_CgaCtaId ;  /* 0x00000000000579c3 */ /* 0x000eb00000008800 */
[----:B------:R-:W-:Y:S06]  /*11a30*/  BAR.SYNC.DEFER_BLOCKING 0x5, 0x180 ;  /* 0x0146000000007b1d */ /* 0x000fec0000010000 */
[----:B------:R-:W-:Y:S01]  /*11a40*/  UMOV UR4, 0x400 ;  /* 0x0000040000047882 */ /* 0x000fe20000000000 */
[----:B------:R-:W-:Y:S01]  /*11a50*/  BSSY B0, `(.L_x_14017) ;  /* 0x00004f6000007945 */ /* 0x000fe20003800000 */
[----:B--2---:R-:W-:-:S06]  /*11a60*/  ULEA UR4, UR5, UR4, 0x18 ;  /* 0x0000000405047291 */ /* 0x004fcc000f8ec03f */
[----:B------:R-:W-:-:S05]  /*11a70*/  IMAD.U32 R18, RZ, RZ, UR4 ;  /* 0x00000004ff127e24 */ /* 0x000fca000f8e00ff */
[----:B------:R2:W3:Y:S01]  /*11a80*/  LDS.128 R4, [R18+0x228d0] ;  /* 0x0228d00012047984 */ /* 0x0004e20000000c00 */
        /* <DEDUP_REMOVED lines=15> */
[----:B-1----:R-:W-:Y:S01]  /*11b80*/  F2FP.BF16.F32.PACK_AB R15, R39, R38 ;  /* 0x00000026270f723e */ /* 0x002fe200000010ff */
[----:B------:R-:W-:Y:S01]  /*11b90*/  BAR.SYNC.DEFER_BLOCKING 0x1, 0x100 ;  /* 0x0044000000007b1d */ /* 0x000fe20000010000 */
[----:B------:R-:W-:-:S04]  /*11ba0*/  ISETP.NE.U32.AND P1, PT, RZ, UR4, PT ;  /* 0x00000004ff007c0c */ /* 0x000fc8000bf25070 */
[----:B------:R-:W-:Y:S02]  /*11bb0*/  ISETP.NE.AND.EX P1, PT, RZ, UR5, PT, P1 ;  /* 0x00000005ff007c0c */ /* 0x000fe4000bf25310 */
[----:B------:R-:W-:Y:S02]  /*11bc0*/  MOV R20, R18 ;  /* 0x0000001200147202 */ /* 0x000fe40000000f00 */
[----:B0-----:R-:W-:-:S03]  /*11bd0*/  MOV R21, R0 ;  /* 0x0000000000157202 */ /* 0x001fc60000000f00 */
        /* <DEDUP_REMOVED lines=164> */
[----:B---3--:R-:W-:Y:S01]  /*12620*/  LOP3.LUT R4, R0, 0x380, RZ, 0xc0, !PT ;  /* 0x0000038000047812 */ /* 0x008fe200078ec0ff */
[----:B------:R-:W-:Y:S01]  /*12630*/  IMAD.X R153, RZ, RZ, R153, P0 ;  /* 0x000000ffff997224 */ /* 0x000fe200000e0699 */
[----:B------:R-:W-:Y:S02]  /*12640*/  IADD3 R8, P0, R225, UR4, RZ ;  /* 0x00000004e1087c10 */ /* 0x000fe4000ff1e0ff */
[----:B------:R-:W-:Y:S02]  /*12650*/  SHF.R.U64 R4, R4, 0x3, RZ ;  /* 0x0000000304047819 */ /* 0x000fe400000012ff */
[----:B------:R-:W-:Y:S02]  /*12660*/  IADD3.X R9, R227, UR5, RZ, P0, !PT ;  /* 0x00000005e3097c10 */ /* 0x000fe400087fe4ff */
[----:B------:R-:W-:Y:S01]  /*12670*/  LOP3.LUT R152, R4, R0, RZ, 0x3c, !PT ;  /* 0x0000000004987212 */ /* 0x000fe200078e3cff */
[----:B------:R-:W-:-:S03]  /*12680*/  IMAD.MOV.U32 R4, RZ, RZ, RZ ;  /* 0x000000ffff047224 */ /* 0x000fc600078e00ff */
[----:B------:R-:W-:-:S05]  /*12690*/  MOV R152, R152 ;  /* 0x0000009800987202 */ /* 0x000fca0000000f00 */
[----:B------:R0:W-:Y:S01]  /*126a0*/  STSM.16.M88.4 [R152], R12 ;  /* 0x0000000c98007844 */ /* 0x0001e20000000200 */
[----:B------:R-:W-:Y:S06]  /*126b0*/  BAR.SYNC.DEFER_BLOCKING 0x1, 0x100 ;  /* 0x0044000000007b1d */ /* 0x000fec0000010000 */
[----:B------:R-:W5:Y:S01]  /*126c0*/  @P1 LDG.E R4, desc[UR40][R8.64] ;  /* 0x0000002808041981 */ /* 0x000f62000c1e1900 */
[----:B------:R-:W-:-:S04]  /*126d0*/  ISETP.NE.U32.AND P0, PT, RZ, UR6, PT ;  /* 0x00000006ff007c0c */ /* 0x000fc8000bf05070 */
[----:B------:R-:W-:Y:S01]  /*126e0*/  ISETP.NE.AND.EX P0, PT, RZ, UR7, PT, P0 ;  /* 0x00000007ff007c0c */ /* 0x000fe2000bf05300 */
[----:B0-----:R-:W-:-:S12]  /*126f0*/  IMAD.MOV.U32 R14, RZ, RZ, 0x9b8 ;  /* 0x000009b8ff0e7424 */ /* 0x001fd800078e00ff */
[----:B------:R-:W-:Y:S01]  /*12700*/  @P0 IADD3 R10, P2, R225, UR6, RZ ;  /* 0x00000006e10a0c10 */ /* 0x000fe2000ff5e0ff */
[----:B------:R-:W-:Y:S02]  /*12710*/  ULDC UR6, c[0x0][0xa88] ;  /* 0x0002a20000067ab9 */ /* 0x000fe40000000800 */
[----:B------:R-:W-:Y:S01]  /*12720*/  IMAD.U32 R0, RZ, RZ, UR6 ;  /* 0x00000006ff007e24 */ /* 0x000fe2000f8e00ff */
[----:B------:R-:W-:Y:S02]  /*12730*/  @P0 IADD3.X R11, R227, UR7, RZ, P2, !PT ;  /* 0x00000007e30b0c10 */ /* 0x000fe400097fe4ff */
[----:B------:R-:W-:-:S03]  /*12740*/  ISETP.GT.AND P2, PT, R223, 0x1, PT ;  /* 0x00000001df00780c */ /* 0x000fc60003f44270 */
[----:B------:R0:W5:Y:S01]  /*12750*/  @P0 LDG.E R0, desc[UR40][R10.64] ;  /* 0x000000280a000981 */ /* 0x000162000c1e1900 */
[----:B------:R-:W-:-:S04]  /*12760*/  SEL R14, R14, 0x978, P2 ;  /* 0x000009780e0e7807 */ /* 0x000fc80001000000 */
[----:B------:R1:W3:Y:S08]  /*12770*/  LDC.64 R12, c[0x0][R14+0x220] ;  /* 0x000088000e0c7b82 */ /* 0x0002f00000000a00 */
[----:B0-----:R1:W0:Y:S01]  /*12780*/  LDC.64 R10, c[0x0][R14+0x218] ;  /* 0x000086000e0a7b82 */ /* 0x0012220000000a00 */
[----:B------:R-:W-:Y:S05]  /*12790*/  @P0 BRA `(.L_x_14019) ;  /* 0x0000000000100947 */ /* 0x000fea0003800000 */
[----:B------:R-:W-:Y:S05]  /*127a0*/  @!P1 BRA `(.L_x_14019) ;  /* 0x00000000000c9947 */ /* 0x000fea0003800000 */
[----:B-----5:R-:W4:Y:S04]  /*127b0*/  LDG.E R0, desc[UR40][R8.64] ;  /* 0x0000002808007981 */ /* 0x020f28000c1e1900 */
[----:B------:R-:W4:Y:S02]  /*127c0*/  LDG.E R8, desc[UR40][R8.64+0x4] ;  /* 0x0000042808087981 */ /* 0x000f24000c1e1900 */
[----:B----4-:R-:W-:-:S07]  /*127d0*/  IMAD.IADD R0, R8, 0x1, -R0 ;  /* 0x0000000108007824 */ /* 0x010fce00078e0a00 */
.L_x_14019:
[----:B------:R-:W4:Y:S01]  /*127e0*/  LDL.LU R15, [R1+0x64] ;  /* 0x00006400010f7983 */ /* 0x000f220000300800 */
[----:B------:R-:W2:Y:S01]  /*127f0*/  LDC R156, c[0x0][0xbe8] ;  /* 0x0002fa00ff9c7b82 */ /* 0x000ea20000000800 */
[----:B------:R-:W-:Y:S02]  /*12800*/  ISETP.NE.U32.AND P0, PT, RZ, UR4, PT ;  /* 0x00000004ff007c0c */ /* 0x000fe4000bf05070 */
[----:B------:R-:W4:Y:S02]  /*12810*/  LDL R158, [R1+0x70] ;  /* 0x00007000019e7983 */ /* 0x000f240000100800 */
[----:B------:R-:W-:Y:S02]  /*12820*/  ISETP.NE.AND.EX P0, PT, RZ, UR5, PT, P0 ;  /* 0x00000005ff007c0c */ /* 0x000fe4000bf05300 */
[----:B------:R-:W4:Y:S01]  /*12830*/  LDL R157, [R1+0x68] ;  /* 0x00006800019d7983 */ /* 0x000f220000100800 */
[----:B------:R-:W1:Y:S01]  /*12840*/  LDC.64 R8, c[0x0][R14+0x228] ;  /* 0x00008a000e087b82 */ /* 0x000e620000000a00 */
[----:B------:R-:W-:Y:S01]  /*12850*/  SEL R224, R224, RZ, !P0 ;  /* 0x000000ffe0e07207 */ /* 0x000fe20004000000 */
[----:B0-----:R-:W-:-:S02]  /*12860*/  IMAD R153, R11, R222, RZ ;  /* 0x000000de0b997224 */ /* 0x001fc400078e02ff */
[----:B------:R-:W-:-:S04]  /*12870*/  IMAD.WIDE.U32 R10, R10, R222, RZ ;  /* 0x000000de0a0a7225 */ /* 0x000fc800078e00ff */
[----:B---3--:R-:W-:Y:S01]  /*12880*/  IMAD R13, R13, R224, RZ ;  /* 0x000000e00d0d7224 */ /* 0x008fe200078e02ff */
[----:B--2---:R-:W-:Y:S01]  /*12890*/  ISETP.NE.AND P1, PT, R156, 0x1, PT ;  /* 0x000000019c00780c */ /* 0x004fe20003f25270 */
[----:B------:R-:W-:-:S12]  /*128a0*/  IMAD.IADD R153, R11, 0x1, R153 ;  /* 0x000000010b997824 */ /* 0x000fd800078e0299 */
[----:B------:R-:W0:Y:S01]  /*128b0*/  @P1 LDC R11, c[0x0][0xbec] ;  /* 0x0002fb00ff0b1b82 */ /* 0x000e220000000800 */
[----:B------:R-:W-:-:S04]  /*128c0*/  IMAD.IADD R155, R215, 0x1, R206 ;  /* 0x00000001d79b7824 */ /* 0x000fc800078e02ce */
[----:B0-----:R-:W-:-:S04]  /*128d0*/  @P1 IMAD.HI.U32 R11, R155, R11, RZ ;  /* 0x0000000b9b0b1227 */ /* 0x001fc800078e00ff */
[----:B-----5:R-:W-:Y:S01]  /*128e0*/  IMAD R0, R0, R156, RZ ;  /* 0x0000009c00007224 */ /* 0x020fe200078e02ff */
[----:B----4-:R-:W-:-:S05]  /*128f0*/  SEL R152, R15, RZ, !P0 ;  /* 0x000000ff0f987207 */ /* 0x010fca0004000000 */
[C---:B------:R-:W-:Y:S02]  /*12900*/  IMAD R152, R12.reuse, R152, R13 ;  /* 0x000000980c987224 */ /* 0x040fe400078e020d */
[----:B------:R-:W-:-:S03]  /*12910*/  IMAD.WIDE.U32 R12, R12, R224, RZ ;  /* 0x000000e00c0c7225 */ /* 0x000fc600078e00ff */
[----:B------:R-:W-:Y:S02]  /*12920*/  IADD3 R15, P0, P3, R12, R10, R4 ;  /* 0x0000000a0c0f7210 */ /* 0x000fe40007b1e004 */
[----:B------:R-:W0:Y:S01]  /*12930*/  @P1 LDC R10, c[0x0][0xbf0] ;  /* 0x0002fc00ff0a1b82 */ /* 0x000e220000000800 */
[----:B------:R-:W-:Y:S01]  /*12940*/  SEL R12, R230, RZ, P2 ;  /* 0x000000ffe60c7207 */ /* 0x000fe20001000000 */
[----:B------:R-:W-:-:S04]  /*12950*/  IMAD.IADD R152, R13, 0x1, R152 ;  /* 0x000000010d987824 */ /* 0x000fc800078e0298 */
[-C--:B-1----:R-:W-:Y:S02]  /*12960*/  IMAD R9, R9, R12.reuse, RZ ;  /* 0x0000000c09097224 */ /* 0x082fe400078e02ff */
[----:B------:R-:W-:Y:S01]  /*12970*/  IMAD.WIDE.U32 R12, R8, R12, RZ ;  /* 0x0000000c080c7225 */ /* 0x000fe200078e00ff */
[----:B------:R-:W-:-:S04]  /*12980*/  SHF.R.S32.HI R8, RZ, 0x1f, R4 ;  /* 0x0000001fff087819 */ /* 0x000fc80000011404 */
[----:B------:R-:W-:Y:S01]  /*12990*/  IADD3.X R152, R152, R153, R8, P0, P3 ;  /* 0x0000009998987210 */ /* 0x000fe200007e6408 */
[----:B------:R-:W-:Y:S01]  /*129a0*/  IMAD.MOV.U32 R153, RZ, RZ, R155 ;  /* 0x000000ffff997224 */ /* 0x000fe200078e009b */
[----:B0-----:R-:W-:Y:S02]  /*129b0*/  @P1 SHF.R.U32.HI R153, RZ, R10, R11 ;  /* 0x0000000aff991219 */ /* 0x001fe4000001160b */
[----:B------:R0:W1:Y:S02]  /*129c0*/  LDC.64 R10, c[0x0][R14+0x210] ;  /* 0x000084000e0a7b82 */ /* 0x0000640000000a00 */
[----:B------:R-:W-:-:S06]  /*129d0*/  IADD3 R12, P0, P3, R153, R15, R12 ;  /* 0x0000000f990c7210 */ /* 0x000fcc0007b1e00c */
[----:B0-----:R-:W0:Y:S01]  /*129e0*/  LDC.64 R14, c[0x0][0xba8] ;  /* 0x0002ea00ff0e7b82 */ /* 0x001e220000000a00 */
[----:B------:R-:W-:Y:S01]  /*129f0*/  IMAD.IADD R9, R13, 0x1, R9 ;  /* 0x000000010d097824 */ /* 0x000fe200078e0209 */
[----:B------:R-:W-:-:S04]  /*12a00*/  SHF.R.S32.HI R13, RZ, 0x1f, R153 ;  /* 0x0000001fff0d7819 */ /* 0x000fc80000011499 */
[----:B------:R-:W-:Y:S01]  /*12a10*/  IADD3.X R13, R13, R152, R9, P0, P3 ;  /* 0x000000980d0d7210 */ /* 0x000fe200007e6409 */
[----:B------:R-:W-:-:S04]  /*12a20*/  IMAD.MOV R152, RZ, RZ, -R153 ;  /* 0x000000ffff987224 */ /* 0x000fc800078e0a99 */
[----:B------:R-:W-:Y:S01]  /*12a30*/  IMAD R152, R156, R152, R155 ;  /* 0x000000989c987224 */ /* 0x000fe200078e029b */
[----:B0-----:R-:W0:Y:S08]  /*12a40*/  @!P2 LDC R14, c[0x0][0xb50] ;  /* 0x0002d400ff0eab82 */ /* 0x001e300000000800 */
[----:B------:R-:W2:Y:S01]  /*12a50*/  @!P2 LDC R15, c[0x0][0xb54] ;  /* 0x0002d500ff0fab82 */ /* 0x000ea20000000800 */
[----:B------:R-:W-:Y:S01]  /*12a60*/  SHF.R.S32.HI R9, RZ, 0x1f, R152 ;  /* 0x0000001fff097819 */ /* 0x000fe20000011498 */
[----:B-1----:R-:W-:-:S02]  /*12a70*/  IMAD R11, R11, R152, RZ ;  /* 0x000000980b0b7224 */ /* 0x002fc400078e02ff */
[----:B------:R-:W-:-:S04]  /*12a80*/  IMAD.WIDE.U32 R12, R10, R152, R12 ;  /* 0x000000980a0c7225 */ /* 0x000fc800078e000c */
[----:B------:R-:W-:Y:S01]  /*12a90*/  IMAD R9, R10, R9, R11 ;  /* 0x000000090a097224 */ /* 0x000fe200078e020b */
[----:B0-----:R-:W-:-:S03]  /*12aa0*/  LEA R14, P0, R12, R14, 0x2 ;  /* 0x0000000e0c0e7211 */ /* 0x001fc600078010ff */
[----:B------:R-:W-:-:S05]  /*12ab0*/  IMAD.IADD R9, R13, 0x1, R9 ;  /* 0x000000010d097824 */ /* 0x000fca00078e0209 */
[----:B--2---:R-:W-:Y:S01]  /*12ac0*/  LEA.HI.X R9, R12, R15, R9, 0x2, P0 ;  /* 0x0000000f0c097211 */ /* 0x004fe200000f1409 */
[----:B------:R-:W-:Y:S01]  /*12ad0*/  SHFL.IDX PT, R10, R14, RZ, 0x1c1f ;  /* 0x001c1fff0e0a7589 */ /* 0x000fe200000e0000 */
[----:B------:R-:W-:-:S03]  /*12ae0*/  IMAD.IADD R153, R158, 0x1, R206 ;  /* 0x000000019e997824 */ /* 0x000fc600078e02ce */
[----:B------:R-:W0:Y:S04]  /*12af0*/  SHFL.IDX PT, R11, R9, RZ, 0x1c1f ;  /* 0x001c1fff090b7589 */ /* 0x000e2800000e0000 */
[----:B------:R-:W-:Y:S04]  /*12b00*/  SHFL.IDX PT, R12, R14, 0x1, 0x1c1f ;  /* 0x003c1f000e0c7f89 */ /* 0x000fe800000e0000 */
[----:B------:R-:W1:Y:S01]  /*12b10*/  SHFL.IDX PT, R13, R9, 0x1, 0x1c1f ;  /* 0x003c1f00090d7f89 */ /* 0x000e6200000e0000 */
[----:B------:R-:W-:Y:S01]  /*12b20*/  LOP3.LUT P0, RZ, R157, 0x3, RZ, 0xc0, !PT ;  /* 0x000000039dff7812 */ /* 0x000fe2000780c0ff */
[----:B------:R-:W-:-:S03]  /*12b30*/  VIADD R152, R153, 0x8 ;  /* 0x0000000899987836 */ /* 0x000fc60000000000 */
[-C--:B------:R-:W-:Y:S02]  /*12b40*/  ISETP.GE.OR P3, PT, R153, R0.reuse, P0 ;  /* 0x000000009900720c */ /* 0x080fe40000766670 */
[----:B------:R-:W-:-:S11]  /*12b50*/  ISETP.GE.OR P0, PT, R152, R0, P0 ;  /* 0x000000009800720c */ /* 0x000fd60000706670 */
[----:B0-----:R0:W-:Y:S04]  /*12b60*/  @!P3 ST.E desc[UR40][R10.64], R154 ;  /* 0x0000009a0a00b985 */ /* 0x0011e8000c101928 */
[----:B-1----:R0:W-:Y:S01]  /*12b70*/  @!P0 ST.E desc[UR40][R12.64], R3 ;  /* 0x000000030c008985 */ /* 0x0021e2000c101928 */
[----:B------:R-:W-:Y:S05]  /*12b80*/  @P2 BRA `(.L_x_14020) ;  /* 0x0000001000382947 */ /* 0x000fea0003800000 */
[----:B0-----:R-:W0:Y:S01]  /*12b90*/  S2R R3, SR_TID.X ;  /* 0x0000000000037919 */ /* 0x001e220000002100 */
[----:B------:R-:W-:Y:S01]  /*12ba0*/  ULDC.64 UR4, c[0x0][0xaa0] ;  /* 0x0002a80000047ab9 */ /* 0x000fe20000000a00 */
[----:B------:R-:W1:Y:S01]  /*12bb0*/  @P1 LDC R15, c[0x0][0xbec] ;  /* 0x0002fb00ff0f1b82 */ /* 0x000e620000000800 */
        /* <DEDUP_REMOVED lines=15> */
[----:B------:R-:W-:Y:S02]  /*12cb0*/  IADD3 R41, P4, R20, 0x4000, RZ ;  /* 0x0000400014297810 */ /* 0x000fe40007f9e0ff */
[----:B------:R-:W-:Y:S01]  /*12cc0*/  LOP3.LUT R64, R65, 0x380, RZ, 0xc0, !PT ;  /* 0x0000038041407812 */ /* 0x000fe200078ec0ff */
[----:B------:R-:W5:Y:S01]  /*12cd0*/  LD.E.128 R44, desc[UR40][R44.64] ;  /* 0x000000282c2c7980 */ /* 0x000f62000c101d00 */
        /* <DEDUP_REMOVED lines=23> */
[----:B------:R-:W-:Y:S01]  /*12e50*/  IMAD.X R85, RZ, RZ, R21, P5 ;  /* 0x000000ffff557224 */ /* 0x000fe200028e0615 */
        /* <DEDUP_REMOVED lines=35> */
[C---:B------:R-:W-:Y:S01]  /*13090*/  IMAD R13, R4.reuse, UR5, R9 ;  /* 0x00000005040d7c24 */ /* 0x040fe2000f8e0209 */
[----:B------:R-:W-:Y:S01]  /*130a0*/  LOP3.LUT R12, R11, 0xfffffff8, RZ, 0xc0, !PT ;  /* 0xfffffff80b0c7812 */ /* 0x000fe200078ec0ff */
[----:B------:R-:W-:Y:S01]  /*130b0*/  IMAD.WIDE.U32 R8, R4, UR4, RZ ;  /* 0x0000000404087c25 */ /* 0x000fe2000f8e00ff */
[----:B------:R-:W-:Y:S01]  /*130c0*/  LOP3.LUT R68, R69, 0x380, RZ, 0xc0, !PT ;  /* 0x0000038045447812 */ /* 0x000fe200078ec0ff */
[----:B------:R-:W0:Y:S01]  /*130d0*/  @P1 LDC R4, c[0x0][0xbf0] ;  /* 0x0002fc00ff041b82 */ /* 0x000e220000000800 */
[----:B------:R-:W-:Y:S01]  /*130e0*/  LOP3.LUT R72, R73, 0x380, RZ, 0xc0, !PT ;  /* 0x0000038049487812 */ /* 0x000fe200078ec0ff */
[----:B------:R-:W-:Y:S01]  /*130f0*/  IMAD.IADD R3, R3, 0x1, -R12 ;  /* 0x0000000103037824 */ /* 0x000fe200078e0a0c */
[----:B------:R-:W-:Y:S01]  /*13100*/  LOP3.LUT R76, R77, 0x380, RZ, 0xc0, !PT ;  /* 0x000003804d4c7812 */ /* 0x000fe200078ec0ff */
[----:B------:R-:W-:Y:S01]  /*13110*/  IMAD.IADD R9, R9, 0x1, R13 ;  /* 0x0000000109097824 */ /* 0x000fe200078e020d */
[----:B------:R-:W-:Y:S01]  /*13120*/  LOP3.LUT R80, R81, 0x380, RZ, 0xc0, !PT ;  /* 0x0000038051507812 */ /* 0x000fe200078ec0ff */
[----:B------:R-:W-:Y:S01]  /*13130*/  ULDC.64 UR4, c[0x0][0xae8] ;  /* 0x0002ba0000047ab9 */ /* 0x000fe20000000a00 */
[----:B------:R-:W-:Y:S01]  /*13140*/  IMAD R3, R3, 0x20, R10 ;  /* 0x0000002003037824 */ /* 0x000fe200078e020a */
[----:B------:R-:W-:Y:S01]  /*13150*/  SHF.R.U64 R68, R68, 0x3, RZ ;  /* 0x0000000344447819 */ /* 0x000fe200000012ff */
[----:B------:R-:W-:Y:S01]  /*13160*/  IMAD.WIDE.U32 R8, R222, UR4, R8 ;  /* 0x00000004de087c25 */ /* 0x000fe2000f8e0008 */
[----:B------:R-:W-:Y:S01]  /*13170*/  SHF.R.U64 R72, R72, 0x3, RZ ;  /* 0x0000000348487819 */ /* 0x000fe200000012ff */
[----:B------:R2:W5:Y:S01]  /*13180*/  LD.E.128 R24, desc[UR40][R20.64] ;  /* 0x0000002814187980 */ /* 0x000562000c101d00 */
[----:B------:R-:W-:Y:S01]  /*13190*/  SHF.R.U64 R76, R76, 0x3, RZ ;  /* 0x000000034c4c7819 */ /* 0x000fe200000012ff */
[----:B------:R-:W-:Y:S01]  /*131a0*/  IMAD.IADD R12, R206, 0x1, R3 ;  /* 0x00000001ce0c7824 */ /* 0x000fe200078e0203 */
[----:B------:R-:W-:Y:S01]  /*131b0*/  SHF.R.U64 R80, R80, 0x3, RZ ;  /* 0x0000000350507819 */ /* 0x000fe200000012ff */
[----:B------:R-:W5:Y:S01]  /*131c0*/  LD.E.128 R56, desc[UR40][R56.64] ;  /* 0x0000002838387980 */ /* 0x000f62000c101d00 */
        /* <DEDUP_REMOVED lines=10> */
[--C-:B------:R-:W-:Y:S01]  /*13270*/  IMAD.X R73, RZ, RZ, R21.reuse, P2 ;  /* 0x000000ffff497224 */ /* 0x100fe200010e0615 */
[----:B------:R-:W5:Y:S01]  /*13280*/  LD.E.128 R84, desc[UR40][R84.64] ;  /* 0x0000002854547980 */ /* 0x000f62000c101d00 */
[----:B------:R-:W-:-:S02]  /*13290*/  IMAD.X R77, RZ, RZ, R21, P3 ;  /* 0x000000ffff4d7224 */ /* 0x000fc400018e0615 */
[----:B------:R-:W-:Y:S01]  /*132a0*/  IMAD.X R81, RZ, RZ, R21, P4 ;  /* 0x000000ffff517224 */ /* 0x000fe200020e0615 */
[----:B------:R-:W5:Y:S01]  /*132b0*/  LD.E.128 R68, desc[UR40][R68.64] ;  /* 0x0000002844447980 */ /* 0x000f62000c101d00 */
[----:B------:R-:W-:Y:S02]  /*132c0*/  IMAD R13, R13, UR4, RZ ;  /* 0x000000040d0d7c24 */ /* 0x000fe4000f8e02ff */
[----:B------:R-:W-:Y:S01]  /*132d0*/  IMAD.MOV.U32 R11, RZ, RZ, R12 ;  /* 0x000000ffff0b7224 */ /* 0x000fe200078e000c */
[----:B0-----:R-:W-:Y:S01]  /*132e0*/  @P1 SHF.R.U32.HI R11, RZ, R4, R3 ;  /* 0x00000004ff0b1219 */ /* 0x001fe20000011603 */
        /* <DEDUP_REMOVED lines=32> */
[----:B--2---:R-:W-:Y:S01]  /*134f0*/  LEA.HI.X R20, R8, UR5, R9, 0x1, P0 ;  /* 0x0000000508147c11 */ /* 0x004fe200080f0c09 */
[----:B------:R-:W-:Y:S08]  /*13500*/  BRA.DIV UR4, `(.L_x_14021) ;  /* 0x000000ca04587947 */ /* 0x000ff0000b800000 */
[----:B------:R0:W1:Y:S04]  /*13510*/  SHFL.IDX PT, R4, R20, RZ, 0x181f ;  /* 0x00181fff14047589 */ /* 0x00006800000e0000 */
[----:B------:R0:W2:Y:S02]  /*13520*/  SHFL.IDX PT, R14, R3, RZ, 0x181f ;  /* 0x00181fff030e7589 */ /* 0x0000a400000e0000 */
.L_x_14247:
        /* <DEDUP_REMOVED lines=27> */
.L_x_14023:
[----:B------:R-:W-:Y:S05]  /*136e0*/  BSYNC B1 ;  /* 0x0000000000017941 */ /* 0x000fea0003800000 */
.L_x_14022:
[----:B------:R-:W-:Y:S01]  /*136f0*/  UMOV UR4, 0xffffffff ;  /* 0xffffffff00047882 */ /* 0x000fe20000000000 */
[----:B---3-5:R-:W-:Y:S02]  /*13700*/  SHF.R.S32.HI R24, RZ, 0x1f, R89 ;  /* 0x0000001fff187819 */ /* 0x028fe40000011459 */
[----:B------:R-:W-:Y:S05]  /*13710*/  BRA.DIV UR4, `(.L_x_14024) ;  /* 0x000000ca04087947 */ /* 0x000fea000b800000 */
[----:B-1----:R1:W3:Y:S04]  /*13720*/  SHFL.IDX PT, R4, R20, 0x1, 0x181f ;  /* 0x00381f0014047f89 */ /* 0x0022e800000e0000 */
[----:B--2---:R1:W2:Y:S02]  /*13730*/  SHFL.IDX PT, R14, R3, 0x1, 0x181f ;  /* 0x00381f00030e7f89 */ /* 0x0042a400000e0000 */
.L_x_14251:
        /* <DEDUP_REMOVED lines=24> */
.L_x_14026:
[----:B------:R-:W-:Y:S05]  /*138c0*/  BSYNC B1 ;  /* 0x0000000000017941 */ /* 0x000fea0003800000 */
.L_x_14025:
[----:B------:R-:W-:-:S03]  /*138d0*/  UMOV UR4, 0xffffffff ;  /* 0xffffffff00047882 */ /* 0x000fc60000000000 */
[----:B------:R-:W-:Y:S05]  /*138e0*/  BRA.DIV UR4, `(.L_x_14027) ;  /* 0x000000c604dc7947 */ /* 0x000fea000b800000 */
[----:B---3--:R3:W0:Y:S04]  /*138f0*/  SHFL.IDX PT, R4, R20, 0x2, 0x181f ;  /* 0x00581f0014047f89 */ /* 0x00862800000e0000 */
[----:B--2-4-:R3:W2:Y:S02]  /*13900*/  SHFL.IDX PT, R14, R3, 0x2, 0x181f ;  /* 0x00581f00030e7f89 */ /* 0x0146a400000e0000 */
.L_x_14255:
        /* <DEDUP_REMOVED lines=24> */
.L_x_14029:
[----:B------:R-:W-:Y:S05]  /*13a90*/  BSYNC B1 ;  /* 0x0000000000017941 */ /* 0x000fea0003800000 */
.L_x_14028:
[----:B------:R-:W-:-:S03]  /*13aa0*/  UMOV UR4, 0xffffffff ;  /* 0xffffffff00047882 */ /* 0x000fc60000000000 */
[----:B------:R-:W-:Y:S05]  /*13ab0*/  BRA.DIV UR4, `(.L_x_14030) ;  /* 0x000000c604b07947 */ /* 0x000fea000b800000 */
[----:B0-----:R0:W0:Y:S04]  /*13ac0*/  SHFL.IDX PT, R4, R20, 0x3, 0x181f ;  /* 0x00781f0014047f89 */ /* 0x00102800000e0000 */
[----:B--2-4-:R2:W4:Y:S02]  /*13ad0*/  SHFL.IDX PT, R14, R3, 0x3, 0x181f ;  /* 0x00781f00030e7f89 */ /* 0x01452400000e0000 */
.L_x_14259:
[----:B-123--:R-:W-:-:S05]  /*13ae0*/  VIADD R3, R21, 0x60 ;  /* 0x0000006015037836 */ /* 0x00efca0000000000 */
[----:B------:R-:W-:-:S13]  /*13af0*/  ISETP.GE.AND P0, PT, R3, R0, PT ;  /* 0x000000000300720c */ /* 0x000fda0003f06270 */
[----:B------:R-:W-:Y:S05]  /*13b00*/  @P0 BRA `(.L_x_14031) ;  /* 0x0000002c00a80947 */ /* 0x000fea0003800000 */
[----:B------:R-:W-:Y:S01]  /*13b10*/  ULDC UR4, c[0x0][0xac8] ;  /* 0x0002b20000047ab9 */ /* 0x000fe20000000800 */
[----:B------:R-:W-:Y:S02]  /*13b20*/  SHF.R.S32.HI R25, RZ, 0x1f, R205 ;  /* 0x0000001fff197819 */ /* 0x000fe400000114cd */
[----:B------:R-:W-:Y:S02]  /*13b30*/  ISETP.GE.AND P3, PT, R205, UR4, PT ;  /* 0x00000004cd007c0c */ /* 0x000fe4000bf66270 */
[----:B------:R-:W-:Y:S02]  /*13b40*/  ISETP.GE.AND P4, PT, R217, UR4, PT ;  /* 0x00000004d9007c0c */ /* 0x000fe4000bf86270 */
[----:B------:R-:W-:Y:S02]  /*13b50*/  ISETP.GE.AND P5, PT, R216, UR4, PT ;  /* 0x00000004d8007c0c */ /* 0x000fe4000bfa6270 */
[----:B0-----:R-:W-:Y:S02]  /*13b60*/  SHF.R.S32.HI R20, RZ, 0x1f, R217 ;  /* 0x0000001fff147819 */ /* 0x001fe400000114d9 */
[----:B------:R-:W-:-:S05]  /*13b70*/  SHF.R.S32.HI R15, RZ, 0x1f, R216 ;  /* 0x0000001fff0f7819 */ /* 0x000fca00000114d8 */
[-C--:B----4-:R-:W-:Y:S02]  /*13b80*/  @!P3 LEA R8, P0, R205, R14.reuse, 0x1 ;  /* 0x0000000ecd08b211 */ /* 0x090fe400078008ff */
        /* <DEDUP_REMOVED lines=14> */
.L_x_14020:
[----:B0-----:R-:W0:Y:S01]  /*13c70*/  @P1 LDC R10, c[0x0][0xbec] ;  /* 0x0002fb00ff0a1b82 */ /* 0x001e220000000800 */
[----:B------:R-:W-:Y:S01]  /*13c80*/  IMAD.MOV.U32 R3, RZ, RZ, R155 ;  /* 0x000000ffff037224 */ /* 0x000fe200078e009b */
[----:B------:R-:W-:Y:S01]  /*13c90*/  ULDC.64 UR4, c[0x0][0xb08] ;  /* 0x0002c20000047ab9 */ /* 0x000fe20000000a00 */
[----:B------:R-:W-:-:S05]  /*13ca0*/  SHF.R.S32.HI R11, RZ, 0x1f, R224 ;  /* 0x0000001fff0b7819 */ /* 0x000fca00000114e0 */
[----:B------:R-:W1:Y:S01]  /*13cb0*/  @P1 LDC R9, c[0x0][0xbf0] ;  /* 0x0002fc00ff091b82 */ /* 0x000e620000000800 */
[----:B0-----:R-:W-:-:S05]  /*13cc0*/  @P1 IMAD.HI.U32 R10, R155, R10, RZ ;  /* 0x0000000a9b0a1227 */ /* 0x001fca00078e00ff */
[----:B-1----:R-:W-:Y:S01]  /*13cd0*/  @P1 SHF.R.U32.HI R3, RZ, R9, R10 ;  /* 0x00000009ff031219 */ /* 0x002fe2000001160a */
[----:B------:R-:W-:-:S04]  /*13ce0*/  IMAD R9, R8, UR4, RZ ;  /* 0x0000000408097c24 */ /* 0x000fc8000f8e02ff */
[C---:B------:R-:W-:Y:S02]  /*13cf0*/  IMAD R10, R4.reuse, UR5, R9 ;  /* 0x00000005040a7c24 */ /* 0x040fe4000f8e0209 */
[----:B------:R-:W-:Y:S01]  /*13d00*/  IMAD.WIDE.U32 R8, R4, UR4, RZ ;  /* 0x0000000404087c25 */ /* 0x000fe2000f8e00ff */
[----:B------:R-:W-:-:S03]  /*13d10*/  ULDC.64 UR4, c[0x0][0xb38] ;  /* 0x0002ce0000047ab9 */ /* 0x000fc60000000a00 */
[----:B------:R-:W-:Y:S02]  /*13d20*/  IMAD.IADD R9, R9, 0x1, R10 ;  /* 0x0000000109097824 */ /* 0x000fe400078e020a */
[----:B------:R-:W-:Y:S02]  /*13d30*/  IMAD.MOV R4, RZ, RZ, -R3 ;  /* 0x000000ffff047224 */ /* 0x000fe400078e0a03 */
[----:B------:R-:W-:-:S04]  /*13d40*/  IMAD.WIDE.U32 R8, R222, UR4, R8 ;  /* 0x00000004de087c25 */ /* 0x000fc8000f8e0008 */
[----:B------:R-:W-:Y:S01]  /*13d50*/  IMAD R9, R222, UR5, R9 ;  /* 0x00000005de097c24 */ /* 0x000fe2000f8e0209 */
[----:B------:R-:W-:Y:S01]  /*13d60*/  ULDC.64 UR4, c[0x0][0xb40] ;  /* 0x0002d00000047ab9 */ /* 0x000fe20000000a00 */
[----:B------:R-:W-:Y:S02]  /*13d70*/  IMAD R4, R156, R4, R155 ;  /* 0x000000049c047224 */ /* 0x000fe400078e029b */
[----:B------:R-:W-:Y:S02]  /*13d80*/  IMAD R11, R11, UR4, RZ ;  /* 0x000000040b0b7c24 */ /* 0x000fe4000f8e02ff */
[----:B------:R-:W-:-:S04]  /*13d90*/  IMAD.WIDE.U32 R8, R224, UR4, R8 ;  /* 0x00000004e0087c25 */ /* 0x000fc8000f8e0008 */
        /* <DEDUP_REMOVED lines=27> */
.L_x_14262:
        /* <DEDUP_REMOVED lines=17> */
[----:B------:R-:W-:-:S05]  /*14060*/  @!P0 IMAD.WIDE R8, R210, 0x4, R8 ;  /* 0x00000004d2088825 */ /* 0x000fca00078e0208 */
[----:B------:R1:W-:Y:S01]  /*14070*/  @!P0 ST.E.64 desc[UR40][R8.64], R24 ;  /* 0x0000001808008985 */ /* 0x0003e2000c101b28 */
[----:B------:R-:W-:Y:S02]  /*14080*/  ISETP.GE.AND P0, PT, R11, UR4, PT ;  /* 0x000000040b007c0c */ /* 0x000fe4000bf06270 */
[C---:B-1----:R-:W-:Y:S01]  /*14090*/  @!P1 LEA R8, P2, R13.reuse, R12, 0x2 ;  /* 0x0000000c0d089211 */ /* 0x042fe200078410ff */
[C---:B------:R-:W-:Y:S02]  /*140a0*/  VIADD R24, R210.reuse, 0x40 ;  /* 0x00000040d2187836 */ /* 0x040fe40000000000 */
[C---:B------:R-:W-:Y:S01]  /*140b0*/  VIADD R25, R210.reuse, 0x60 ;  /* 0x00000060d2197836 */ /* 0x040fe20000000000 */
[----:B------:R-:W-:Y:S01]  /*140c0*/  @!P1 LEA.HI.X R9, R13, R20, R14, 0x2, P2 ;  /* 0x000000140d099211 */ /* 0x000fe200010f140e */
[C---:B------:R-:W-:Y:S01]  /*140d0*/  VIADD R14, R210.reuse, 0x10 ;  /* 0x00000010d20e7836 */ /* 0x040fe20000000000 */
[----:B------:R-:W-:Y:S01]  /*140e0*/  SHF.R.S32.HI R24, RZ, 0x1f, R24 ;  /* 0x0000001fff187819 */ /* 0x000fe20000011418 */
[----:B------:R-:W-:Y:S01]  /*140f0*/  VIADD R13, R210, 0x20 ;  /* 0x00000020d20d7836 */ /* 0x000fe20000000000 */
[----:B------:R-:W-:Y:S01]  /*14100*/  SHF.R.S32.HI R25, RZ, 0x1f, R25 ;  /* 0x0000001fff197819 */ /* 0x000fe20000011419 */
[----:B------:R1:W-:Y:S01]  /*14110*/  @!P1 ST.E.64 desc[UR40][R8.64], R28 ;  /* 0x0000001c08009985 */ /* 0x0003e2000c101b28 */
[----:B------:R-:W-:-:S02]  /*14120*/  SHF.R.S32.HI R14, RZ, 0x1f, R14 ;  /* 0x0000001fff0e7819 */ /* 0x000fc4000001140e */
        /* <DEDUP_REMOVED lines=139> */
[----:B------:R-:W-:Y:S01]  /*149e0*/  @!P4 LEA.HI.X R9, R24, R20, R25, 0x2, P3 ;  /* 0x000000141809c211 */ /* 0x000fe200018f1419 */
[----:B------:R-:W-:Y:S01]  /*149f0*/  VIADD R24, R210, 0xc8 ;  /* 0x000000c8d2187836 */ /* 0x000fe20000000000 */
[----:B------:R-:W-:Y:S02]  /*14a00*/  ISETP.GE.AND P3, PT, R237, UR4, PT ;  /* 0x00000004ed007c0c */ /* 0x000fe4000bf66270 */
[C---:B--2---:R-:W-:Y:S01]  /*14a10*/  @!P1 LEA R10, P5, R14.reuse, R12, 0x2 ;  /* 0x0000000c0e0a9211 */ /* 0x044fe200078a10ff */
[----:B------:R1:W-:Y:S01]  /*14a20*/  @!P4 ST.E.64 desc[UR40][R8.64], R112 ;  /* 0x000000700800c985 */ /* 0x0003e2000c101b28 */
[----:B------:R-:W-:Y:S02]  /*14a30*/  SHF.R.S32.HI R24, RZ, 0x1f, R24 ;  /* 0x0000001fff187819 */ /* 0x000fe40000011418 */
[----:B------:R-:W-:Y:S01]  /*14a40*/  @!P1 LEA.HI.X R11, R14, R20, R15, 0x2, P5 ;  /* 0x000000140e0b9211 */ /* 0x000fe200028f140f */
[----:B------:R-:W-:-:S04]  /*14a50*/  VIADD R14, R210, 0xc0 ;  /* 0x000000c0d20e7836 */ /* 0x000fc80000000000 */
[----:B------:R2:W-:Y:S01]  /*14a60*/  @!P1 ST.E.64 desc[UR40][R10.64], R116 ;  /* 0x000000740a009985 */ /* 0x0005e2000c101b28 */
[----:B------:R-:W-:Y:S02]  /*14a70*/  SHF.R.S32.HI R14, RZ, 0x1f, R14 ;  /* 0x0000001fff0e7819 */ /* 0x000fe4000001140e */
[----:B------:R-:W-:Y:S02]  /*14a80*/  ISETP.GE.AND P1, PT, R236, UR4, PT ;  /* 0x00000004ec007c0c */ /* 0x000fe4000bf26270 */
[----:B-1----:R-:W-:-:S04]  /*14a90*/  @!P0 LEA R8, P4, R13, R12, 0x2 ;  /* 0x0000000c0d088211 */ /* 0x002fc800078810ff */
[----:B------:R-:W-:Y:S02]  /*14aa0*/  @!P0 LEA.HI.X R9, R13, R20, R14, 0x2, P4 ;  /* 0x000000140d098211 */ /* 0x000fe400020f140e */
[-C--:B------:R-:W-:Y:S02]  /*14ab0*/  @!P3 LEA R14, P4, R237, R12.reuse, 0x2 ;  /* 0x0000000ced0eb211 */ /* 0x080fe400078810ff */
[----:B--2---:R-:W-:Y:S01]  /*14ac0*/  @!P2 LEA R10, P5, R21, R12, 0x2 ;  /* 0x0000000c150aa211 */ /* 0x004fe200078a10ff */
        /* <DEDUP_REMOVED lines=12> */
[----:B------:R-:W-:Y:S02]  /*14b90*/  @!P1 LEA.HI.X R9, R236, R20, R13, 0x2, P5 ;  /* 0x00000014ec099211 */ /* 0x000fe400028f140d */
[----:B------:R-:W-:Y:S02]  /*14ba0*/  SHF.R.S32.HI R13, RZ, 0x1f, R235 ;  /* 0x0000001fff0d7819 */ /* 0x000fe400000114eb */
[----:B------:R-:W-:Y:S01]  /*14bb0*/  SHF.R.S32.HI R24, RZ, 0x1f, R233 ;  /* 0x0000001fff187819 */ /* 0x000fe200000114e9 */
[----:B------:R1:W-:Y:S01]  /*14bc0*/  @!P1 ST.E.64 desc[UR40][R8.64], R132 ;  /* 0x0000008408009985 */ /* 0x0003e2000c101b28 */
[C---:B--2---:R-:W-:Y:S02]  /*14bd0*/  @!P0 LEA R10, P5, R235.reuse, R12, 0x2 ;  /* 0x0000000ceb0a8211 */ /* 0x044fe400078a10ff */
[----:B------:R-:W-:Y:S02]  /*14be0*/  SHF.R.S32.HI R21, RZ, 0x1f, R232 ;  /* 0x0000001fff157819 */ /* 0x000fe400000114e8 */
[----:B------:R-:W-:-:S02]  /*14bf0*/  @!P0 LEA.HI.X R11, R235, R20, R13, 0x2, P5 ;  /* 0x00000014eb0b8211 */ /* 0x000fc400028f140d */
[C---:B---3--:R-:W-:Y:S02]  /*14c00*/  @!P4 LEA R14, P1, R234.reuse, R12, 0x2 ;  /* 0x0000000cea0ec211 */ /* 0x048fe400078210ff */
[----:B------:R-:W-:Y:S01]  /*14c10*/  SHF.R.S32.HI R13, RZ, 0x1f, R234 ;  /* 0x0000001fff0d7819 */ /* 0x000fe200000114ea */
[----:B------:R3:W-:Y:S03]  /*14c20*/  @!P0 ST.E.64 desc[UR40][R10.64], R136 ;  /* 0x000000880a008985 */ /* 0x0007e6000c101b28 */
[----:B------:R-:W-:Y:S02]  /*14c30*/  @!P4 LEA.HI.X R15, R234, R20, R13, 0x2, P1 ;  /* 0x00000014ea0fc211 */ /* 0x000fe400008f140d */
[CC--:B-1----:R-:W-:Y:S02]  /*14c40*/  @!P2 LEA R8, P5, R233.reuse, R12.reuse, 0x2 ;  /* 0x0000000ce908a211 */ /* 0x0c2fe400078a10ff */
[----:B------:R-:W-:Y:S01]  /*14c50*/  @!P3 LEA R12, P1, R232, R12, 0x2 ;  /* 0x0000000ce80cb211 */ /* 0x000fe200078210ff */
[----:B------:R3:W-:Y:S01]  /*14c60*/  @!P4 ST.E.64 desc[UR40][R14.64], R140 ;  /* 0x0000008c0e00c985 */ /* 0x0007e2000c101b28 */
[----:B------:R-:W-:-:S02]  /*14c70*/  @!P2 LEA.HI.X R9, R233, R20, R24, 0x2, P5 ;  /* 0x00000014e909a211 */ /* 0x000fc400028f1418 */
[----:B------:R-:W-:-:S03]  /*14c80*/  @!P3 LEA.HI.X R13, R232, R20, R21, 0x2, P1 ;  /* 0x00000014e80db211 */ /* 0x000fc600008f1415 */
[----:B------:R3:W-:Y:S04]  /*14c90*/  @!P2 ST.E.64 desc[UR40][R8.64], R144 ;  /* 0x000000900800a985 */ /* 0x0007e8000c101b28 */
[----:B------:R3:W-:Y:S02]  /*14ca0*/  @!P3 ST.E.64 desc[UR40][R12.64], R148 ;  /* 0x000000940c00b985 */ /* 0x0007e4000c101b28 */
.L_x_14034:
[----:B------:R-:W-:Y:S05]  /*14cb0*/  BSYNC B1 ;  /* 0x0000000000017941 */ /* 0x000fea0003800000 */
.L_x_14033:
[----:B------:R-:W-:-:S03]  /*14cc0*/  UMOV UR4, 0xffffffff ;  /* 0xffffffff00047882 */ /* 0x000fc60000000000 */
[----:B------:R-:W-:Y:S05]  /*14cd0*/  BRA.DIV UR4, `(.L_x_14035) ;  /* 0x000000b604a87947 */ /* 0x000fea000b800000 */
[----:B0-----:R-:W0:Y:S04]  /*14ce0*/  SHFL.IDX PT, R4, R4, 0x1, 0x1c1f ;  /* 0x003c1f0004047f89 */ /* 0x001e2800000e0000 */
[----:B------:R-:W4:Y:S02]  /*14cf0*/  SHFL.IDX PT, R3, R3, 0x1, 0x1c1f ;  /* 0x003c1f0003037f89 */ /* 0x000f2400000e0000 */
.L_x_14266:
[----:B------:R-:W-:-:S13]  /*14d00*/  ISETP.GE.AND P0, PT, R152, R0, PT ;  /* 0x000000009800720c */ /* 0x000fda0003f06270 */
[----:B------:R-:W-:Y:S05]  /*14d10*/  @P0 BRA `(.L_x_14031) ;  /* 0x0000001c00240947 */ /* 0x000fea0003800000 */
[----:B------:R-:W-:Y:S01]  /*14d20*/  ULDC UR4, c[0x0][0xac8] ;  /* 0x0002b20000047ab9 */ /* 0x000fe20000000800 */
[C---:B---3--:R-:W-:Y:S01]  /*14d30*/  VIADD R15, R210.reuse, 0x8 ;  /* 0x00000008d20f7836 */ /* 0x048fe20000000000 */
[C---:B------:R-:W-:Y:S01]  /*14d40*/  ISETP.GE.AND P2, PT, R210.reuse, UR4, PT ;  /* 0x00000004d2007c0c */ /* 0x040fe2000bf46270 */
[C---:B--2---:R-:W-:Y:S02]  /*14d50*/  VIADD R12, R210.reuse, 0x10 ;  /* 0x00000010d20c7836 */ /* 0x044fe40000000000 */
[C---:B-1----:R-:W-:Y:S01]  /*14d60*/  VIADD R20, R210.reuse, 0x18 ;  /* 0x00000018d2147836 */ /* 0x042fe20000000000 */
[----:B------:R-:W-:Y:S01]  /*14d70*/  ISETP.GE.AND P3, PT, R15, UR4, PT ;  /* 0x000000040f007c0c */ /* 0x000fe2000bf66270 */
[----:B------:R-:W-:Y:S01]  /*14d80*/  VIADD R21, R210, 0x8 ;  /* 0x00000008d2157836 */ /* 0x000fe20000000000 */
[----:B------:R-:W-:Y:S01]  /*14d90*/  ISETP.GE.AND P1, PT, R12, UR4, PT ;  /* 0x000000040c007c0c */ /* 0x000fe2000bf26270 */
[----:B------:R-:W-:Y:S01]  /*14da0*/  VIADD R13, R210, 0x20 ;  /* 0x00000020d20d7836 */ /* 0x000fe20000000000 */
[----:B------:R-:W-:Y:S01]  /*14db0*/  ISETP.GE.AND P0, PT, R20, UR4, PT ;  /* 0x0000000414007c0c */ /* 0x000fe2000bf06270 */
[C---:B------:R-:W-:Y:S01]  /*14dc0*/  VIADD R14, R210.reuse, 0x10 ;  /* 0x00000010d20e7836 */ /* 0x040fe20000000000 */
[----:B------:R-:W-:Y:S01]  /*14dd0*/  SHF.R.S32.HI R21, RZ, 0x1f, R21 ;  /* 0x0000001fff157819 */ /* 0x000fe20000011415 */
[----:B------:R-:W-:-:S02]  /*14de0*/  VIADD R29, R210, 0x68 ;  /* 0x00000068d21d7836 */ /* 0x000fc40000000000 */
[----:B----4-:R-:W-:Y:S01]  /*14df0*/  @!P2 IMAD.MOV.U32 R8, RZ, RZ, R3 ;  /* 0x000000ffff08a224 */ /* 0x010fe200078e0003 */
[----:B------:R-:W-:Y:S01]  /*14e00*/  SHF.R.S32.HI R14, RZ, 0x1f, R14 ;  /* 0x0000001fff0e7819 */ /* 0x000fe2000001140e */
[----:B0-----:R-:W-:Y:S02]  /*14e10*/  @!P2 IMAD.MOV.U32 R9, RZ, RZ, R4 ;  /* 0x000000ffff09a224 */ /* 0x001fe400078e0004 */
[C---:B------:R-:W-:Y:S01]  /*14e20*/  @!P3 LEA R10, P4, R15.reuse, R3, 0x2 ;  /* 0x000000030f0ab211 */ /* 0x040fe200078810ff */
[C---:B------:R-:W-:Y:S02]  /*14e30*/  VIADD R25, R210.reuse, 0x70 ;  /* 0x00000070d2197836 */ /* 0x040fe40000000000 */
[----:B------:R-:W-:Y:S01]  /*14e40*/  @!P2 IMAD.WIDE R8, R210, 0x4, R8 ;  /* 0x00000004d208a825 */ /* 0x000fe200078e0208 */
[----:B------:R-:W-:-:S03]  /*14e50*/  @!P3 LEA.HI.X R11, R15, R4, R21, 0x2, P4 ;  /* 0x000000040f0bb211 */ /* 0x000fc600020f1415 */
[C---:B------:R-:W-:Y:S01]  /*14e60*/  VIADD R15, R210.reuse, 0x28 ;  /* 0x00000028d20f7836 */ /* 0x040fe20000000000 */
        /* <DEDUP_REMOVED lines=8> */
[----:B------:R-:W-:-:S02]  /*14ef0*/  VIADD R24, R210, 0x80 ;  /* 0x00000080d2187836 */ /* 0x000fc40000000000 */
[C---:B------:R-:W-:Y:S01]  /*14f00*/  VIADD R28, R210.reuse, 0x70 ;  /* 0x00000070d21c7836 */ /* 0x040fe20000000000 */
[----:B------:R-:W-:Y:S01]  /*14f10*/  SHF.R.S32.HI R33, RZ, 0x1f, R33 ;  /* 0x0000001fff217819 */ /* 0x000fe20000011421 */
[----:B------:R-:W-:Y:S01]  /*14f20*/  VIADD R36, R210, 0x98 ;  /* 0x00000098d2247836 */ /* 0x000fe20000000000 */
[CC--:B0-----:R-:W-:Y:S02]  /*14f30*/  @!P1 LEA R8, P5, R12.reuse, R3.reuse, 0x2 ;  /* 0x000000030c089211 */ /* 0x0c1fe400078a10ff */
[----:B------:R-:W-:Y:S02]  /*14f40*/  SHF.R.S32.HI R28, RZ, 0x1f, R28 ;  /* 0x0000001fff1c7819 */ /* 0x000fe4000001141c */
[----:B------:R-:W-:Y:S01]  /*14f50*/  @!P1 LEA.HI.X R9, R12, R4, R14, 0x2, P5 ;  /* 0x000000040c099211 */ /* 0x000fe200028f140e */
[----:B------:R-:W-:Y:S01]  /*14f60*/  VIADD R12, R210, 0x30 ;  /* 0x00000030d20c7836 */ /* 0x000fe20000000000 */
[----:B-1----:R-:W-:Y:S01]  /*14f70*/  @!P0 LEA R10, P4, R20, R3, 0x2 ;  /* 0x00000003140a8211 */ /* 0x002fe200078810ff */
[----:B------:R-:W-:Y:S01]  /*14f80*/  VIADD R14, R210, 0x20 ;  /* 0x00000020d20e7836 */ /* 0x000fe20000000000 */
[----:B------:R-:W-:Y:S01]  /*14f90*/  SHF.R.S32.HI R36, RZ, 0x1f, R36 ;  /* 0x0000001fff247819 */ /* 0x000fe20000011424 */
        /* <DEDUP_REMOVED lines=10> */
[-C--:B------:R-:W-:Y:S01]  /*15040*/  @!P2 LEA.HI.X R9, R13, R4.reuse, R14, 0x2, P5 ;  /* 0x000000040d09a211 */ /* 0x080fe200028f140e */
[C---:B------:R-:W-:Y:S02]  /*15050*/  VIADD R13, R210.reuse, 0x40 ;  /* 0x00000040d20d7836 */ /* 0x040fe40000000000 */
[C---:B------:R-:W-:Y:S01]  /*15060*/  VIADD R14, R210.reuse, 0x30 ;  /* 0x00000030d20e7836 */ /* 0x040fe20000000000 */
[----:B-1----:R-:W-:Y:S01]  /*15070*/  @!P3 LEA R10, P4, R15, R3, 0x2 ;  /* 0x000000030f0ab211 */ /* 0x002fe200078810ff */
        /* <DEDUP_REMOVED lines=10> */
[-C--:B------:R-:W-:Y:S01]  /*15120*/  @!P1 LEA.HI.X R9, R12, R4.reuse, R14, 0x2, P5 ;  /* 0x000000040c099211 */ /* 0x080fe200028f140e */
[C---:B------:R-:W-:Y:S02]  /*15130*/  VIADD R12, R210.reuse, 0x50 ;  /* 0x00000050d20c7836 */ /* 0x040fe40000000000 */
[----:B------:R-:W-:Y:S01]  /*15140*/  VIADD R14, R210, 0x40 ;  /* 0x00000040d20e7836 */ /* 0x000fe20000000000 */
[----:B-1----:R-:W-:Y:S01]  /*15150*/  @!P0 LEA R10, P4, R20, R3, 0x2 ;  /* 0x00000003140a8211 */ /* 0x002fe200078810ff */
        /* <DEDUP_REMOVED lines=23> */
[----:B------:R-:W-:Y:S02]  /*152d0*/  SHF.R.S32.HI R15, RZ, 0x1f, R15 ;  /* 0x0000001fff0f7819 */ /* 0x000fe4000001140f */
[----:B0-----:R-:W-:-:S04]  /*152e0*/  @!P1 LEA R8, P5, R12, R3, 0x2 ;  /* 0x000000030c089211 */ /* 0x001fc800078a10ff */
[-C--:B------:R-:W-:Y:S02]  /*152f0*/  @!P1 LEA.HI.X R9, R12, R4.reuse, R13, 0x2, P5 ;  /* 0x000000040c099211 */ /* 0x080fe400028f140d */
[-C--:B------:R-:W-:Y:S02]  /*15300*/  @!P2 LEA R12, P5, R14, R3.reuse, 0x2 ;  /* 0x000000030e0ca211 */ /* 0x080fe400078a10ff */
[C---:B-1----:R-:W-:Y:S01]  /*15310*/  @!P0 LEA R10, P4, R20.reuse, R3, 0x2 ;  /* 0x00000003140a8211 */ /* 0x042fe200078810ff */
[----:B------:R0:W-:Y:S01]  /*15320*/  @!P1 ST.E.64 desc[UR40][R8.64], R66 ;  /* 0x0000004208009985 */ /* 0x0001e2000c101b28 */
[----:B------:R-:W-:Y:S02]  /*15330*/  ISETP.GE.AND P1, PT, R25, UR4, PT ;  /* 0x0000000419007c0c */ /* 0x000fe4000bf26270 */
[-C--:B------:R-:W-:Y:S02]  /*15340*/  @!P0 LEA.HI.X R11, R20, R4.reuse, R21, 0x2, P4 ;  /* 0x00000004140b8211 */ /* 0x080fe400020f1415 */
[----:B------:R-:W-:-:S02]  /*15350*/  @!P2 LEA.HI.X R13, R14, R4, R15, 0x2, P5 ;  /* 0x000000040e0da211 */ /* 0x000fc400028f140f */
[CC--:B------:R-:W-:Y:S01]  /*15360*/  @!P3 LEA R14, P4, R29.reuse, R3.reuse, 0x2 ;  /* 0x000000031d0eb211 */ /* 0x0c0fe200078810ff */
[----:B------:R1:W-:Y:S01]  /*15370*/  @!P0 ST.E.64 desc[UR40][R10.64], R70 ;  /* 0x000000460a008985 */ /* 0x0003e2000c101b28 */
[----:B------:R-:W-:Y:S02]  /*15380*/  ISETP.GE.AND P0, PT, R32, UR4, PT ;  /* 0x0000000420007c0c */ /* 0x000fe4000bf06270 */
[-C--:B------:R-:W-:Y:S01]  /*15390*/  @!P3 LEA.HI.X R15, R29, R4.reuse, R33, 0x2, P4 ;  /* 0x000000041d0fb211 */ /* 0x080fe200020f1421 */
[----:B------:R2:W-:Y:S01]  /*153a0*/  @!P2 ST.E.64 desc[UR40][R12.64], R74 ;  /* 0x0000004a0c00a985 */ /* 0x0005e2000c101b28 */
[----:B------:R-:W-:Y:S01]  /*153b0*/  ISETP.GE.AND P2, PT, R24, UR4, PT ;  /* 0x0000000418007c0c */ /* 0x000fe2000bf46270 */
[C---:B------:R-:W-:Y:S01]  /*153c0*/  VIADD R29, R210.reuse, 0x88 ;  /* 0x00000088d21d7836 */ /* 0x040fe20000000000 */
[CC--:B------:R-:W-:Y:S01]  /*153d0*/  @!P1 LEA R20, P5, R25.reuse, R3.reuse, 0x2 ;  /* 0x0000000319149211 */ /* 0x0c0fe200078a10ff */
[C---:B------:R-:W-:Y:S01]  /*153e0*/  VIADD R33, R210.reuse, 0x78 ;  /* 0x00000078d2217836 */ /* 0x040fe20000000000 */
[----:B------:R3:W-:Y:S02]  /*153f0*/  @!P3 ST.E.64 desc[UR40][R14.64], R78 ;  /* 0x0000004e0e00b985 */ /* 0x0007e4000c101b28 */
[----:B------:R-:W-:Y:S01]  /*15400*/  @!P1 LEA.HI.X R21, R25, R4, R28, 0x2, P5 ;  /* 0x0000000419159211 */ /* 0x000fe200028f141c */
[C---:B------:R-:W-:Y:S01]  /*15410*/  VIADD R25, R210.reuse, 0x90 ;  /* 0x00000090d2197836 */ /* 0x040fe20000000000 */
[----:B------:R-:W-:Y:S01]  /*15420*/  ISETP.GE.AND P3, PT, R29, UR4, PT ;  /* 0x000000041d007c0c */ /* 0x000fe2000bf66270 */
[----:B------:R-:W-:Y:S01]  /*15430*/  VIADD R28, R210, 0x80 ;  /* 0x00000080d21c7836 */ /* 0x000fe20000000000 */
[----:B0-----:R-:W-:Y:S01]  /*15440*/  @!P0 LEA R8, P4, R32, R3, 0x2 ;  /* 0x0000000320088211 */ /* 0x001fe200078810ff */
[----:B------:R0:W-:Y:S01]  /*15450*/  @!P1 ST.E.64 desc[UR40][R20.64], R82 ;  /* 0x0000005214009985 */ /* 0x0001e2000c101b28 */
[----:B------:R-:W-:-:S02]  /*15460*/  SHF.R.S32.HI R33, RZ, 0x1f, R33 ;  /* 0x0000001fff217819 */ /* 0x000fc40000011421 */
[----:B------:R-:W-:Y:S02]  /*15470*/  ISETP.GE.AND P1, PT, R25, UR4, PT ;  /* 0x0000000419007c0c */ /* 0x000fe4000bf26270 */
[----:B------:R-:W-:Y:S02]  /*15480*/  SHF.R.S32.HI R28, RZ, 0x1f, R28 ;  /* 0x0000001fff1c7819 */ /* 0x000fe4000001141c */
[-C--:B-1----:R-:W-:Y:S02]  /*15490*/  @!P2 LEA R10, P5, R24, R3.reuse, 0x2 ;  /* 0x00000003180aa211 */ /* 0x082fe400078a10ff */
        /* <DEDUP_REMOVED lines=12> */
[-C--:B------:R-:W-:Y:S01]  /*15560*/  @!P3 LEA.HI.X R13, R29, R4.reuse, R33, 0x2, P4 ;  /* 0x000000041d0db211 */ /* 0x080fe200020f1421 */
[C---:B------:R-:W-:Y:S01]  /*15570*/  VIADD R33, R210.reuse, 0xa8 ;  /* 0x000000a8d2217836 */ /* 0x040fe20000000000 */
[----:B------:R-:W-:Y:S01]  /*15580*/  SHF.R.S32.HI R28, RZ, 0x1f, R28 ;  /* 0x0000001fff1c7819 */ /* 0x000fe2000001141c */
[C---:B------:R-:W-:Y:S01]  /*15590*/  VIADD R29, R210.reuse, 0xb0 ;  /* 0x000000b0d21d7836 */ /* 0x040fe20000000000 */
[-C--:B---3--:R-:W-:Y:S01]  /*155a0*/  @!P1 LEA R14, P5, R25, R3.reuse, 0x2 ;  /* 0x00000003190e9211 */ /* 0x088fe200078a10ff */
[----:B------:R3:W-:Y:S01]  /*155b0*/  @!P3 ST.E.64 desc[UR40][R12.64], R94 ;  /* 0x0000005e0c00b985 */ /* 0x0007e2000c101b28 */
[----:B------:R-:W-:Y:S02]  /*155c0*/  ISETP.GE.AND P4, PT, R33, UR4, PT ;  /* 0x0000000421007c0c */ /* 0x000fe4000bf86270 */
[----:B------:R-:W-:Y:S01]  /*155d0*/  @!P1 LEA.HI.X R15, R25, R4, R28, 0x2, P5 ;  /* 0x00000004190f9211 */ /* 0x000fe200028f141c */
[C---:B------:R-:W-:Y:S01]  /*155e0*/  VIADD R28, R210.reuse, 0xa0 ;  /* 0x000000a0d21c7836 */ /* 0x040fe20000000000 */
[----:B------:R-:W-:Y:S01]  /*155f0*/  ISETP.GE.AND P3, PT, R29, UR4, PT ;  /* 0x000000041d007c0c */ /* 0x000fe2000bf66270 */
[----:B------:R-:W-:Y:S01]  /*15600*/  VIADD R25, R210, 0xb8 ;  /* 0x000000b8d2197836 */ /* 0x000fe20000000000 */
[----:B0-----:R-:W-:Y:S01]  /*15610*/  @!P0 LEA R20, P5, R32, R3, 0x2 ;  /* 0x0000000320148211 */ /* 0x001fe200078a10ff */
[----:B------:R0:W-:Y:S01]  /*15620*/  @!P1 ST.E.64 desc[UR40][R14.64], R98 ;  /* 0x000000620e009985 */ /* 0x0001e2000c101b28 */
[----:B------:R-:W-:-:S02]  /*15630*/  SHF.R.S32.HI R28, RZ, 0x1f, R28 ;  /* 0x0000001fff1c7819 */ /* 0x000fc4000001141c */
[-C--:B-1----:R-:W-:Y:S02]  /*15640*/  @!P2 LEA R8, P1, R24, R3.reuse, 0x2 ;  /* 0x000000031808a211 */ /* 0x082fe400078210ff */
[-C--:B------:R-:W-:Y:S01]  /*15650*/  @!P0 LEA.HI.X R21, R32, R4.reuse, R36, 0x2, P5 ;  /* 0x0000000420158211 */ /* 0x080fe200028f1424 */
[----:B------:R-:W-:Y:S01]  /*15660*/  VIADD R36, R210, 0xa8 ;  /* 0x000000a8d2247836 */ /* 0x000fe20000000000 */
[----:B------:R-:W-:Y:S01]  /*15670*/  @!P2 LEA.HI.X R9, R24, R4, R28, 0x2, P1 ;  /* 0x000000041809a211 */ /* 0x000fe200008f141c */
[C---:B------:R-:W-:Y:S01]  /*15680*/  VIADD R32, R210.reuse, 0xb0 ;  /* 0x000000b0d2207836 */ /* 0x040fe20000000000 */
[----:B------:R-:W-:Y:S01]  /*15690*/  ISETP.GE.AND P1, PT, R25, UR4, PT ;  /* 0x0000000419007c0c */ /* 0x000fe2000bf26270 */
[----:B------:R1:W-:Y:S01]  /*156a0*/  @!P0 ST.E.64 desc[UR40][R20.64], R102 ;  /* 0x0000006614008985 */ /* 0x0003e2000c101b28 */
[-C--:B--2---:R-:W-:Y:S01]  /*156b0*/  @!P4 LEA R10, P0, R33, R3.reuse, 0x2 ;  /* 0x00000003210ac211 */ /* 0x084fe200078010ff */
[C---:B------:R-:W-:Y:S01]  /*156c0*/  VIADD R28, R210.reuse, 0xc0 ;  /* 0x000000c0d21c7836 */ /* 0x040fe20000000000 */
[----:B------:R-:W-:Y:S01]  /*156d0*/  SHF.R.S32.HI R36, RZ, 0x1f, R36 ;  /* 0x0000001fff247819 */ /* 0x000fe20000011424 */
[----:B------:R-:W-:Y:S01]  /*156e0*/  VIADD R24, R210, 0xc8 ;  /* 0x000000c8d2187836 */ /* 0x000fe20000000000 */
[----:B------:R-:W-:Y:S01]  /*156f0*/  SHF.R.S32.HI R32, RZ, 0x1f, R32 ;  /* 0x0000001fff207819 */ /* 0x000fe20000011420 */
[----:B------:R2:W-:Y:S01]  /*15700*/  @!P2 ST.E.64 desc[UR40][R8.64], R106 ;  /* 0x0000006a0800a985 */ /* 0x0005e2000c101b28 */
[----:B---3--:R-:W-:-:S02]  /*15710*/  @!P3 LEA R12, P5, R29, R3, 0x2 ;  /* 0x000000031d0cb211 */ /* 0x008fc400078a10ff */
[-C--:B------:R-:W-:Y:S02]  /*15720*/  @!P4 LEA.HI.X R11, R33, R4.reuse, R36, 0x2, P0 ;  /* 0x00000004210bc211 */ /* 0x080fe400000f1424 */
[----:B------:R-:W-:Y:S01]  /*15730*/  @!P3 LEA.HI.X R13, R29, R4, R32, 0x2, P5 ;  /* 0x000000041d0db211 */ /* 0x000fe200028f1420 */
[----:B------:R-:W-:Y:S01]  /*15740*/  VIADD R29, R210, 0xb8 ;  /* 0x000000b8d21d7836 */ /* 0x000fe20000000000 */
[----:B------:R-:W-:Y:S01]  /*15750*/  ISETP.GE.AND P2, PT, R28, UR4, PT ;  /* 0x000000041c007c0c */ /* 0x000fe2000bf46270 */
[----:B------:R3:W-:Y:S01]  /*15760*/  @!P4 ST.E.64 desc[UR40][R10.64], R110 ;  /* 0x0000006e0a00c985 */ /* 0x0007e2000c101b28 */
[----:B------:R-:W-:Y:S02]  /*15770*/  ISETP.GE.AND P0, PT, R24, UR4, PT ;  /* 0x0000000418007c0c */ /* 0x000fe4000bf06270 */
[----:B0-----:R-:W-:Y:S01]  /*15780*/  @!P1 LEA R14, P4, R25, R3, 0x2 ;  /* 0x00000003190e9211 */ /* 0x001fe200078810ff */
[----:B------:R0:W-:Y:S01]  /*15790*/  @!P3 ST.E.64 desc[UR40][R12.64], R114 ;  /* 0x000000720c00b985 */ /* 0x0001e2000c101b28 */
[----:B------:R-:W-:-:S02]  /*157a0*/  SHF.R.S32.HI R29, RZ, 0x1f, R29 ;  /* 0x0000001fff1d7819 */ /* 0x000fc4000001141d */
[----:B------:R-:W-:Y:S02]  /*157b0*/  ISETP.GE.AND P3, PT, R237, UR4, PT ;  /* 0x00000004ed007c0c */ /* 0x000fe4000bf66270 */
[----:B------:R-:W-:Y:S01]  /*157c0*/  @!P1 LEA.HI.X R15, R25, R4, R29, 0x2, P4 ;  /* 0x00000004190f9211 */ /* 0x000fe200020f141d */
[C---:B------:R-:W-:Y:S02]  /*157d0*/  VIADD R29, R210.reuse, 0xc0 ;  /* 0x000000c0d21d7836 */ /* 0x040fe40000000000 */
[----:B------:R-:W-:Y:S01]  /*157e0*/  VIADD R25, R210, 0xc8 ;  /* 0x000000c8d2197836 */ /* 0x000fe20000000000 */
[-C--:B-1----:R-:W-:Y:S01]  /*157f0*/  @!P2 LEA R20, P5, R28, R3.reuse, 0x2 ;  /* 0x000000031c14a211 */ /* 0x082fe200078a10ff */
[----:B------:R1:W-:Y:S01]  /*15800*/  @!P1 ST.E.64 desc[UR40][R14.64], R118 ;  /* 0x000000760e009985 */ /* 0x0003e2000c101b28 */
[----:B------:R-:W-:Y:S02]  /*15810*/  SHF.R.S32.HI R29, RZ, 0x1f, R29 ;  /* 0x0000001fff1d7819 */ /* 0x000fe4000001141d */
[----:B--2---:R-:W-:-:S02]  /*15820*/  @!P0 LEA R8, P4, R24, R3, 0x2 ;  /* 0x0000000318088211 */ /* 0x004fc400078810ff */
[----:B------:R-:W-:Y:S02]  /*15830*/  SHF.R.S32.HI R25, RZ, 0x1f, R25 ;  /* 0x0000001fff197819 */ /* 0x000fe40000011419 */
[----:B------:R-:W-:Y:S02]  /*15840*/  ISETP.GE.AND P1, PT, R236, UR4, PT ;  /* 0x00000004ec007c0c */ /* 0x000fe4000bf26270 */
[-C--:B------:R-:W-:Y:S02]  /*15850*/  @!P2 LEA.HI.X R21, R28, R4.reuse, R29, 0x2, P5 ;  /* 0x000000041c15a211 */ /* 0x080fe400028f141d */
[----:B------:R-:W-:Y:S02]  /*15860*/  @!P0 LEA.HI.X R9, R24, R4, R25, 0x2, P4 ;  /* 0x0000000418098211 */ /* 0x000fe400020f1419 */
[----:B------:R-:W-:Y:S01]  /*15870*/  ISETP.GE.AND P4, PT, R235, UR4, PT ;  /* 0x00000004eb007c0c */ /* 0x000fe2000bf86270 */
[----:B------:R2:W-:Y:S01]  /*15880*/  @!P2 ST.E.64 desc[UR40][R20.64], R122 ;  /* 0x0000007a1400a985 */ /* 0x0005e2000c101b28 */
[----:B------:R-:W-:-:S02]  /*15890*/  SHF.R.S32.HI R24, RZ, 0x1f, R237 ;  /* 0x0000001fff187819 */ /* 0x000fc400000114ed */
[-C--:B---3--:R-:W-:Y:S01]  /*158a0*/  @!P3 LEA R10, P5, R237, R3.reuse, 0x2 ;  /* 0x00000003ed0ab211 */ /* 0x088fe200078a10ff */
[----:B------:R3:W-:Y:S01]  /*158b0*/  @!P0 ST.E.64 desc[UR40][R8.64], R126 ;  /* 0x0000007e08008985 */ /* 0x0007e2000c101b28 */
[----:B------:R-:W-:Y:S02]  /*158c0*/  ISETP.GE.AND P2, PT, R234, UR4, PT ;  /* 0x00000004ea007c0c */ /* 0x000fe4000bf46270 */
[----:B------:R-:W-:Y:S02]  /*158d0*/  ISETP.GE.AND P0, PT, R233, UR4, PT ;  /* 0x00000004e9007c0c */ /* 0x000fe4000bf06270 */
[----:B------:R-:W-:Y:S02]  /*158e0*/  @!P3 LEA.HI.X R11, R237, R4, R24, 0x2, P5 ;  /* 0x00000004ed0bb211 */ /* 0x000fe400028f1418 */
[----:B------:R-:W-:Y:S02]  /*158f0*/  SHF.R.S32.HI R24, RZ, 0x1f, R236 ;  /* 0x0000001fff187819 */ /* 0x000fe400000114ec */
[-C--:B0-----:R-:W-:Y:S01]  /*15900*/  @!P1 LEA R12, P5, R236, R3.reuse, 0x2 ;  /* 0x00000003ec0c9211 */ /* 0x081fe200078a10ff */
[----:B------:R3:W-:Y:S01]  /*15910*/  @!P3 ST.E.64 desc[UR40][R10.64], R130 ;  /* 0x000000820a00b985 */ /* 0x0007e2000c101b28 */
[----:B-1----:R-:W-:-:S02]  /*15920*/  @!P4 LEA R14, P3, R235, R3, 0x2 ;  /* 0x00000003eb0ec211 */ /* 0x002fc400078610ff */
[-C--:B------:R-:W-:Y:S02]  /*15930*/  @!P1 LEA.HI.X R13, R236, R4.reuse, R24, 0x2, P5 ;  /* 0x00000004ec0d9211 */ /* 0x080fe400028f1418 */
[----:B------:R-:W-:Y:S02]  /*15940*/  SHF.R.S32.HI R24, RZ, 0x1f, R235 ;  /* 0x0000001fff187819 */ /* 0x000fe400000114eb */
[----:B--2---:R-:W-:Y:S01]  /*15950*/  @!P2 LEA R20, P5, R234, R3, 0x2 ;  /* 0x00000003ea14a211 */ /* 0x004fe200078a10ff */
[----:B------:R3:W-:Y:S01]  /*15960*/  @!P1 ST.E.64 desc[UR40][R12.64], R134 ;  /* 0x000000860c009985 */ /* 0x0007e2000c101b28 */
[----:B------:R-:W-:Y:S02]  /*15970*/  SHF.R.S32.HI R29, RZ, 0x1f, R234 ;  /* 0x0000001fff1d7819 */ /* 0x000fe400000114ea */
[----:B------:R-:W-:Y:S02]  /*15980*/  @!P4 LEA.HI.X R15, R235, R4, R24, 0x2, P3 ;  /* 0x00000004eb0fc211 */ /* 0x000fe400018f1418 */
[----:B------:R-:W-:-:S02]  /*15990*/  SHF.R.S32.HI R28, RZ, 0x1f, R233 ;  /* 0x0000001fff1c7819 */ /* 0x000fc400000114e9 */
[C---:B------:R-:W-:Y:S01]  /*159a0*/  @!P0 LEA R24, P3, R233.reuse, R3, 0x2 ;  /* 0x00000003e9188211 */ /* 0x040fe200078610ff */
[----:B------:R3:W-:Y:S01]  /*159b0*/  @!P4 ST.E.64 desc[UR40][R14.64], R138 ;  /* 0x0000008a0e00c985 */ /* 0x0007e2000c101b28 */
[-C--:B------:R-:W-:Y:S02]  /*159c0*/  @!P2 LEA.HI.X R21, R234, R4.reuse, R29, 0x2, P5 ;  /* 0x00000004ea15a211 */ /* 0x080fe400028f141d */
[----:B------:R-:W-:-:S03]  /*159d0*/  @!P0 LEA.HI.X R25, R233, R4, R28, 0x2, P3 ;  /* 0x00000004e9198211 */ /* 0x000fc600018f141c */
[----:B------:R3:W-:Y:S04]  /*159e0*/  @!P2 ST.E.64 desc[UR40][R20.64], R142 ;  /* 0x0000008e1400a985 */ /* 0x0007e8000c101b28 */
[----:B------:R3:W-:Y:S01]  /*159f0*/  @!P0 ST.E.64 desc[UR40][R24.64], R146 ;  /* 0x0000009218008985 */ /* 0x0007e2000c101b28 */
[----:B------:R-:W-:-:S13]  /*15a00*/  ISETP.GE.AND P0, PT, R232, UR4, PT ;  /* 0x00000004e8007c0c */ /* 0x000fda000bf06270 */
[----:B---3--:R-:W-:Y:S05]  /*15a10*/  @P0 BRA `(.L_x_14031) ;  /* 0x0000000c00e40947 */ /* 0x008fea0003800000 */
[----:B------:R-:W-:Y:S02]  /*15a20*/  SHF.R.S32.HI R28, RZ, 0x1f, R232 ;  /* 0x0000001fff1c7819 */ /* 0x000fe400000114e8 */
[----:B------:R-:W-:-:S04]  /*15a30*/  LEA R8, P0, R232, R3, 0x2 ;  /* 0x00000003e8087211 */ /* 0x000fc800078010ff */
[----:B------:R-:W-:-:S05]  /*15a40*/  LEA.HI.X R9, R232, R4, R28, 0x2, P0 ;  /* 0x00000004e8097211 */ /* 0x000fca00000f141c */
[----:B------:R0:W-:Y:S01]  /*15a50*/  ST.E.64 desc[UR40][R8.64], R150 ;  /* 0x0000009608007985 */ /* 0x0001e2000c101b28 */
[----:B------:R-:W-:Y:S05]  /*15a60*/  BRA `(.L_x_14031) ;  /* 0x0000000c00d07947 */ /* 0x000fea0003800000 */
.L_x_14018:
        /* <DEDUP_REMOVED lines=16> */
[----:B------:R-:W0:-:S12]  /*15b70*/  S2R R0, SR_TID.X ;  /* 0x0000000000007919 */ /* 0x000e180000002100 */
        /* <DEDUP_REMOVED lines=9> */
.L_x_14036:
[----:B------:R-:W4:Y:S01]  /*15c10*/  LDL.LU R0, [R1+0x64] ;  /* 0x0000640001007983 */ /* 0x000f220000300800 */
[----:B------:R-:W-:Y:S01]  /*15c20*/  BSSY B1, `(.L_x_14037) ;  /* 0x0000036000017945 */ /* 0x000fe20003800000 */
[----:B------:R-:W-:Y:S02]  /*15c30*/  SEL R33, R224, RZ, !P0 ;  /* 0x000000ffe0217207 */ /* 0x000fe40004000000 */
[----:B-----5:R-:W-:Y:S02]  /*15c40*/  SHF.R.S32.HI R28, RZ, 0x1f, R3 ;  /* 0x0000001fff1c7819 */ /* 0x020fe40000011403 */
[----:B----4-:R-:W-:Y:S01]  /*15c50*/  SEL R30, R0, RZ, !P0 ;  /* 0x000000ff001e7207 */ /* 0x010fe20004000000 */
[----:B------:R-:W-:Y:S06]  /*15c60*/  @P3 BRA `(.L_x_14038) ;  /* 0x0000000000c43947 */ /* 0x000fec0003800000 */
[----:B------:R-:W0:Y:S01]  /*15c70*/  S2R R35, SR_TID.X ;  /* 0x0000000000237919 */ /* 0x000e220000002100 */
[----:B------:R-:W1:Y:S02]  /*15c80*/  LDC R37, c[0x0][0xbe8] ;  /* 0x0002fa00ff257b82 */ /* 0x000e640000000800 */
[----:B-1----:R-:W-:Y:S01]  /*15c90*/  IMAD R0, R26, R37, RZ ;  /* 0x000000251a007224 */ /* 0x002fe200078e02ff */
[----:B0-----:R-:W-:-:S04]  /*15ca0*/  IADD3 R35, R206, -0x80, R35 ;  /* 0xffffff80ce237810 */ /* 0x001fc80007ffe023 */
[----:B------:R-:W-:-:S13]  /*15cb0*/  ISETP.GE.AND P0, PT, R35, R0, PT ;  /* 0x000000002300720c */ /* 0x000fda0003f06270 */
[----:B------:R-:W-:Y:S05]  /*15cc0*/  @P0 BRA `(.L_x_14038) ;  /* 0x0000000000ac0947 */ /* 0x000fea0003800000 */
[----:B---3--:R-:W-:Y:S01]  /*15cd0*/  IMAD.MOV.U32 R4, RZ, RZ, 0x9b8 ;  /* 0x000009b8ff047424 */ /* 0x008fe200078e00ff */
[----:B------:R-:W-:Y:S01]  /*15ce0*/  ISETP.GT.AND P0, PT, R223, 0x1, PT ;  /* 0x00000001df00780c */ /* 0x000fe20003f04270 */
[----:B------:R-:W0:Y:S01]  /*15cf0*/  LDC.64 R8, c[0x0][0xba8] ;  /* 0x0002ea00ff087b82 */ /* 0x000e220000000a00 */
[----:B------:R-:W-:Y:S01]  /*15d00*/  ISETP.NE.AND P1, PT, R37, 0x1, PT ;  /* 0x000000012500780c */ /* 0x000fe20003f25270 */
[----:B------:R-:W-:Y:S01]  /*15d10*/  IMAD.MOV.U32 R27, RZ, RZ, R35 ;  /* 0x000000ffff1b7224 */ /* 0x000fe200078e0023 */
[----:B------:R-:W-:-:S05]  /*15d20*/  SEL R4, R4, 0x978, P0 ;  /* 0x0000097804047807 */ /* 0x000fca0000000000 */
[----:B------:R-:W1:Y:S08]  /*15d30*/  LDC.64 R20, c[0x0][R4+0x220] ;  /* 0x0000880004147b82 */ /* 0x000e700000000a00 */
[----:B------:R-:W3:Y:S08]  /*15d40*/  LDC.64 R24, c[0x0][R4+0x218] ;  /* 0x0000860004187b82 */ /* 0x000ef00000000a00 */
[----:B------:R-:W4:Y:S08]  /*15d50*/  LDC.64 R12, c[0x0][R4+0x228] ;  /* 0x00008a00040c7b82 */ /* 0x000f300000000a00 */
[----:B------:R-:W5:Y:S08]  /*15d60*/  @P1 LDC R0, c[0x0][0xbec] ;  /* 0x0002fb00ff001b82 */ /* 0x000f700000000800 */
[----:B------:R-:W2:Y:S08]  /*15d70*/  LDC.64 R10, c[0x0][R4+0x210] ;  /* 0x00008400040a7b82 */ /* 0x000eb00000000a00 */
[----:B------:R-:W4:Y:S01]  /*15d80*/  @P1 LDC R31, c[0x0][0xbf0] ;  /* 0x0002fc00ff1f1b82 */ /* 0x000f220000000800 */
[----:B-----5:R-:W-:-:S07]  /*15d90*/  @P1 IMAD.HI.U32 R0, R35, R0, RZ ;  /* 0x0000000023001227 */ /* 0x020fce00078e00ff */
[----:B0-----:R-:W0:Y:S01]  /*15da0*/  @!P0 LDC R8, c[0x0][0xb50] ;  /* 0x0002d400ff088b82 */ /* 0x001e220000000800 */
[-C--:B-1----:R-:W-:Y:S02]  /*15db0*/  IMAD R21, R21, R33.reuse, RZ ;  /* 0x0000002115157224 */ /* 0x082fe400078e02ff */
[----:B------:R-:W-:-:S05]  /*15dc0*/  IMAD.WIDE.U32 R14, R20, R33, RZ ;  /* 0x00000021140e7225 */ /* 0x000fca00078e00ff */
[----:B------:R-:W1:Y:S01]  /*15dd0*/  @!P0 LDC R9, c[0x0][0xb54] ;  /* 0x0002d500ff098b82 */ /* 0x000e620000000800 */
[-C--:B---3--:R-:W-:Y:S02]  /*15de0*/  IMAD R29, R25, R222.reuse, RZ ;  /* 0x000000de191d7224 */ /* 0x088fe400078e02ff */
[----:B------:R-:W-:Y:S01]  /*15df0*/  IMAD.WIDE.U32 R24, R24, R222, RZ ;  /* 0x000000de18187225 */ /* 0x000fe200078e00ff */
[----:B----4-:R-:W-:-:S03]  /*15e00*/  @P1 SHF.R.U32.HI R27, RZ, R31, R0 ;  /* 0x0000001fff1b1219 */ /* 0x010fc60000011600 */
        /* <DEDUP_REMOVED lines=12> */
[----:B------:R-:W-:Y:S02]  /*15ed0*/  SHF.R.S32.HI R27, RZ, 0x1f, R27 ;  /* 0x0000001fff1b7819 */ /* 0x000fe4000001141b */
[----:B------:R-:W-:Y:S02]  /*15ee0*/  SHF.R.S32.HI R21, RZ, 0x1f, R15 ;  /* 0x0000001fff157819 */ /* 0x000fe4000001140f */
[----:B------:R-:W-:Y:S01]  /*15ef0*/  IADD3.X R13, R27, R0, R25, P0, P1 ;  /* 0x000000001b0d7210 */ /* 0x000fe200007e2419 */
[----:B--2---:R-:W-:-:S04]  /*15f00*/  IMAD R0, R11, R15, RZ ;  /* 0x0000000f0b007224 */ /* 0x004fc800078e02ff */
[C---:B------:R-:W-:Y:S02]  /*15f10*/  IMAD R21, R10.reuse, R21, R0 ;  /* 0x000000150a157224 */ /* 0x040fe400078e0200 */
[----:B------:R-:W-:-:S04]  /*15f20*/  IMAD.WIDE.U32 R10, R10, R15, R12 ;  /* 0x0000000f0a0a7225 */ /* 0x000fc800078e000c */
[----:B------:R-:W-:Y:S01]  /*15f30*/  IMAD.IADD R0, R11, 0x1, R21 ;  /* 0x000000010b007824 */ /* 0x000fe200078e0215 */
[----:B0-----:R-:W-:Y:S01]  /*15f40*/  LEA R8, P0, R10, R8, 0x2 ;  /* 0x000000080a087211 */ /* 0x001fe200078010ff */
[----:B------:R-:W-:-:S03]  /*15f50*/  IMAD.MOV.U32 R11, RZ, RZ, -0x800000 ;  /* 0xff800000ff0b7424 */ /* 0x000fc600078e00ff */
[----:B-1----:R-:W-:-:S05]  /*15f60*/  LEA.HI.X R9, R10, R9, R0, 0x2, P0 ;  /* 0x000000090a097211 */ /* 0x002fca00000f1400 */
[----:B------:R0:W-:Y:S04]  /*15f70*/  STG.E desc[UR40][R8.64], R11 ;  /* 0x0000000b08007986 */ /* 0x0001e8000c101928 */
.L_x_14038:
[----:B------:R-:W-:Y:S05]  /*15f80*/  BSYNC B1 ;  /* 0x0000000000017941 */ /* 0x000fea0003800000 */
.L_x_14037:
[----:B------:R-:W-:Y:S05]  /*15f90*/  @P2 BRA `(.L_x_14031) ;  /* 0x0000000800842947 */ /* 0x000fea0003800000 */
[----:B------:R-:W1:Y:S01]  /*15fa0*/  LDC R21, c[0x0][0xbe8] ;  /* 0x0002fa00ff157b82 */ /* 0x000e620000000800 */
        /* <DEDUP_REMOVED lines=13> */
[----:B-1----:R-:W-:-:S03]  /*16080*/  ISETP.NE.AND P0, PT, R21, 0x1, PT ;  /* 0x000000011500780c */ /* 0x002fc60003f05270 */
[----:B------:R-:W-:Y:S02]  /*16090*/  IMAD.IADD R13, R206, 0x1, R3 ;  /* 0x00000001ce0d7824 */ /* 0x000fe400078e0203 */
[----:B------:R-:W-:Y:S01]  /*160a0*/  IMAD R9, R222, UR5, R9 ;  /* 0x00000005de097c24 */ /* 0x000fe2000f8e0209 */
[----:B------:R-:W-:Y:S01]  /*160b0*/  ULDC.64 UR4, c[0x0][0xaf0] ;  /* 0x0002bc0000047ab9 */ /* 0x000fe20000000a00 */
[----:B------:R-:W-:Y:S02]  /*160c0*/  IMAD.MOV.U32 R3, RZ, RZ, R13 ;  /* 0x000000ffff037224 */ /* 0x000fe400078e000d */
[----:B------:R-:W-:-:S04]  /*160d0*/  IMAD.WIDE.U32 R8, R33, UR4, R8 ;  /* 0x0000000421087c25 */ /* 0x000fc8000f8e0008 */
[----:B---3--:R-:W0:Y:S08]  /*160e0*/  @P0 LDC R4, c[0x0][0xbec] ;  /* 0x0002fb00ff040b82 */ /* 0x008e300000000800 */
[----:B------:R-:W1:Y:S01]  /*160f0*/  @P0 LDC R15, c[0x0][0xbf0] ;  /* 0x0002fc00ff0f0b82 */ /* 0x000e620000000800 */
[----:B0-----:R-:W-:-:S04]  /*16100*/  @P0 IMAD.HI.U32 R0, R13, R4, RZ ;  /* 0x000000040d000227 */ /* 0x001fc800078e00ff */
[----:B------:R-:W-:Y:S01]  /*16110*/  IMAD R4, R30, UR4, RZ ;  /* 0x000000041e047c24 */ /* 0x000fe2000f8e02ff */
[----:B-1----:R-:W-:-:S03]  /*16120*/  @P0 SHF.R.U32.HI R3, RZ, R15, R0 ;  /* 0x0000000fff030219 */ /* 0x002fc60000011600 */
        /* <DEDUP_REMOVED lines=20> */
[----:B------:R-:W-:-:S05]  /*16270*/  VIADD R9, R205, 0xc0 ;  /* 0x000000c0cd097836 */ /* 0x000fca0000000000 */
[----:B------:R-:W-:Y:S01]  /*16280*/  SHF.R.S32.HI R10, RZ, 0x1f, R9 ;  /* 0x0000001fff0a7819 */ /* 0x000fe20000011409 */
[----:B------:R-:W-:Y:S06]  /*16290*/  BRA.DIV UR4, `(.L_x_14039) ;  /* 0x000000a204847947 */ /* 0x000fec000b800000 */
[----:B------:R0:W1:Y:S04]  /*162a0*/  SHFL.IDX PT, R0, R4, RZ, 0x181f ;  /* 0x00181fff04007589 */ /* 0x00006800000e0000 */
[----:B------:R0:W3:Y:S02]  /*162b0*/  SHFL.IDX PT, R14, R3, RZ, 0x181f ;  /* 0x00181fff030e7589 */ /* 0x0000e400000e0000 */
.L_x_14269:
        /* <DEDUP_REMOVED lines=12> */
[-C--:B---3--:R-:W-:Y:S02]  /*16380*/  @!P3 LEA R12, P5, R205, R14.reuse, 0x1 ;  /* 0x0000000ecd0cb211 */ /* 0x088fe400078a08ff */
[----:B------:R-:W-:Y:S02]  /*16390*/  @!P2 LEA R24, P4, R217, R14, 0x1 ;  /* 0x0000000ed918a211 */ /* 0x000fe400078808ff */
[----:B-1----:R-:W-:Y:S02]  /*163a0*/  @!P3 LEA.HI.X R13, R205, R0, R8, 0x1, P5 ;  /* 0x00000000cd0db211 */ /* 0x002fe400028f0c08 */
        /* <DEDUP_REMOVED lines=10> */
.L_x_14041:
[----:B------:R-:W-:Y:S05]  /*16450*/  BSYNC B1 ;  /* 0x0000000000017941 */ /* 0x000fea0003800000 */
.L_x_14040:
[----:B------:R-:W-:-:S03]  /*16460*/  UMOV UR4, 0xffffffff ;  /* 0xffffffff00047882 */ /* 0x000fc60000000000 */
[----:B------:R-:W-:Y:S05]  /*16470*/  BRA.DIV UR4, `(.L_x_14042) ;  /* 0x000000a204407947 */ /* 0x000fea000b800000 */
[----:B-1----:R1:W0:Y:S04]  /*16480*/  SHFL.IDX PT, R0, R4, 0x1, 0x181f ;  /* 0x00381f0004007f89 */ /* 0x00222800000e0000 */
[----:B---34-:R1:W3:Y:S02]  /*16490*/  SHFL.IDX PT, R14, R3, 0x1, 0x181f ;  /* 0x00381f00030e7f89 */ /* 0x0182e400000e0000 */
.L_x_14273:
        /* <DEDUP_REMOVED lines=13> */
[----:B0-----:R-:W-:Y:S02]  /*16570*/  @!P3 LEA.HI.X R13, R205, R0, R11, 0x1, P5 ;  /* 0x00000000cd0db211 */ /* 0x001fe400028f0c0b */
        /* <DEDUP_REMOVED lines=10> */
.L_x_14044:
[----:B------:R-:W-:Y:S05]  /*16620*/  BSYNC B1 ;  /* 0x0000000000017941 */ /* 0x000fea0003800000 */
.L_x_14043:
[----:B------:R-:W-:-:S03]  /*16630*/  UMOV UR4, 0xffffffff ;  /* 0xffffffff00047882 */ /* 0x000fc60000000000 */
[----:B------:R-:W-:Y:S05]  /*16640*/  BRA.DIV UR4, `(.L_x_14045) ;  /* 0x000000a204147947 */ /* 0x000fea000b800000 */
[----:B0-----:R0:W0:Y:S04]  /*16650*/  SHFL.IDX PT, R0, R4, 0x2, 0x181f ;  /* 0x00581f0004007f89 */ /* 0x00102800000e0000 */
[----:B---34-:R3:W4:Y:S02]  /*16660*/  SHFL.IDX PT, R14, R3, 0x2, 0x181f ;  /* 0x00581f00030e7f89 */ /* 0x01872400000e0000 */
.L_x_14277:
        /* <DEDUP_REMOVED lines=24> */
.L_x_14047:
[----:B------:R-:W-:Y:S05]  /*167f0*/  BSYNC B1 ;  /* 0x0000000000017941 */ /* 0x000fea0003800000 */
.L_x_14046:
[----:B------:R-:W-:-:S03]  /*16800*/  UMOV UR4, 0xffffffff ;  /* 0xffffffff00047882 */ /* 0x000fc60000000000 */
[----:B------:R-:W-:Y:S05]  /*16810*/  BRA.DIV UR4, `(.L_x_14048) ;  /* 0x0000009e04e87947 */ /* 0x000fea000b800000 */
[----:B0-----:R0:W0:Y:S04]  /*16820*/  SHFL.IDX PT, R0, R4, 0x3, 0x181f ;  /* 0x00781f0004007f89 */ /* 0x00102800000e0000 */
[----:B----4-:R4:W0:Y:S02]  /*16830*/  SHFL.IDX PT, R14, R3, 0x3, 0x181f ;  /* 0x00781f00030e7f89 */ /* 0x01082400000e0000 */
.L_x_14281:
[----:B-1-34-:R-:W-:-:S05]  /*16840*/  VIADD R3, R206, 0x60 ;  /* 0x00000060ce037836 */ /* 0x01afca0000000000 */
[----:B------:R-:W-:-:S13]  /*16850*/  ISETP.GE.AND P0, PT, R3, R21, PT ;  /* 0x000000150300720c */ /* 0x000fda0003f06270 */
[----:B------:R-:W-:Y:S05]  /*16860*/  @P0 BRA `(.L_x_14031) ;  /* 0x0000000000500947 */ /* 0x000fea0003800000 */
[----:B------:R-:W-:Y:S01]  /*16870*/  ULDC UR4, c[0x0][0xac8] ;  /* 0x0002b20000047ab9 */ /* 0x000fe20000000800 */
[----:B0-----:R-:W-:Y:S02]  /*16880*/  SHF.R.S32.HI R4, RZ, 0x1f, R205 ;  /* 0x0000001fff047819 */ /* 0x001fe400000114cd */
[----:B------:R-:W-:Y:S02]  /*16890*/  ISETP.GE.AND P3, PT, R205, UR4, PT ;  /* 0x00000004cd007c0c */ /* 0x000fe4000bf66270 */
[----:B------:R-:W-:Y:S02]  /*168a0*/  ISETP.GE.AND P2, PT, R217, UR4, PT ;  /* 0x00000004d9007c0c */ /* 0x000fe4000bf46270 */
[----:B------:R-:W-:Y:S02]  /*168b0*/  ISETP.GE.AND P1, PT, R216, UR4, PT ;  /* 0x00000004d8007c0c */ /* 0x000fe4000bf26270 */
[----:B------:R-:W-:Y:S02]  /*168c0*/  ISETP.GE.AND P0, PT, R9, UR4, PT ;  /* 0x0000000409007c0c */ /* 0x000fe4000bf06270 */
[----:B------:R-:W-:-:S05]  /*168d0*/  SHF.R.S32.HI R8, RZ, 0x1f, R217 ;  /* 0x0000001fff087819 */ /* 0x000fca00000114d9 */
[-C--:B------:R-:W-:Y:S02]  /*168e0*/  @!P3 LEA R12, P5, R205, R14.reuse, 0x1 ;  /* 0x0000000ecd0cb211 */ /* 0x080fe400078a08ff */
[----:B------:R-:W-:Y:S02]  /*168f0*/  @!P2 LEA R20, P4, R217, R14, 0x1 ;  /* 0x0000000ed914a211 */ /* 0x000fe400078808ff */
[----:B------:R-:W-:Y:S02]  /*16900*/  @!P3 LEA.HI.X R13, R205, R0, R4, 0x1, P5 ;  /* 0x00000000cd0db211 */ /* 0x000fe400028f0c04 */
        /* <DEDUP_REMOVED lines=10> */
.L_x_14031:
[----:B------:R-:W-:Y:S05]  /*169b0*/  BSYNC B0 ;  /* 0x0000000000007941 */ /* 0x000fea0003800000 */
.L_x_14017:
[----:B------:R-:W-:Y:S02]  /*169c0*/  ULDC UR4, c[0x0][0xc3c] ;  /* 0x00030f0000047ab9 */ /* 0x000fe40000000800 */
[----:B---3--:R-:W-:-:S13]  /*169d0*/  ISETP.GE.AND P0, PT, R7, UR4, PT ;  /* 0x0000000407007c0c */ /* 0x008fda000bf06270 */
[----:B------:R-:W-:Y:S05]  /*169e0*/  @!P0 BRA `(.L_x_14049) ;  /* 0xfffffea800808947 */ /* 0x000fea000383ffff */
[----:B------:R-:W-:Y:S05]  /*169f0*/  BRA `(.L_x_13889) ;  /* 0x0000008400b07947 */ /* 0x000fea0003800000 */
.L_x_13887:
        /* <DEDUP_REMOVED lines=18> */
.L_x_14050:
        /* <DEDUP_REMOVED lines=43> */
.L_x_14054:
        /* <DEDUP_REMOVED lines=39> */
.L_x_14052:
        /* <DEDUP_REMOVED lines=12> */
.L_x_14055:
        /* <DEDUP_REMOVED lines=63> */
.L_x_14056:
        /* <DEDUP_REMOVED lines=61> */
.L_x_14057:
[----:B01----:R-:W-:-:S05]  /*178c0*/  LOP3.LUT R3, RZ, R2, RZ, 0x33, !PT ;  /* 0x00000002ff037212 */ /* 0x003fca00078e33ff */
[----:B------:R-:W-:-:S05]  /*178d0*/  IMAD.IADD R2, R4, 0x1, R3 ;  /* 0x0000000104027824 */ /* 0x000fca00078e0203 */
[----:B------:R1:W-:Y:S01]  /*178e0*/  STL [R1+0x4], R2 ;  /* 0x0000040201007387 */ /* 0x0003e20000100800 */
[----:B------:R-:W-:Y:S05]  /*178f0*/  BRA `(.L_x_14058) ;  /* 0x0000000000107947 */ /* 0x000fea0003800000 */
.L_x_14053:
[----:B------:R-:W-:Y:S01]  /*17900*/  IMAD.U32 R2, RZ, RZ, UR6 ;  /* 0x00000006ff027e24 */ /* 0x000fe2000f8e00ff */
[----:B------:R0:W-:Y:S04]  /*17910*/  STL [R1+0x4], RZ ;  /* 0x000004ff01007387 */ /* 0x0001e80000100800 */
[----:B------:R0:W-:Y:S04]  /*17920*/  STL [R1+0x8], RZ ;  /* 0x000008ff01007387 */ /* 0x0001e80000100800 */
[----:B------:R0:W-:Y:S02]  /*17930*/  STL [R1], R2 ;  /* 0x0000000201007387 */ /* 0x0001e40000100800 */
.L_x_14058:
        /* <DEDUP_REMOVED lines=10> */
.L_x_14051:
        /* <DEDUP_REMOVED lines=32> */
.L_x_14203:
        /* <DEDUP_REMOVED lines=65> */
.L_x_14060:
        /* <DEDUP_REMOVED lines=17> */
.L_x_14061:
[----:B------:R-:W-:Y:S05]  /*18100*/  @!P0 BRA `(.L_x_14062) ;  /* 0x00000000000c8947 */ /* 0x000fea0003800000 */
[----:B------:R-:W2:Y:S04]  /*18110*/  LDG.E R9, desc[UR40][R6.64] ;  /* 0x0000002806097981 */ /* 0x000ea8000c1e1900 */
[----:B------:R-:W2:Y:S02]  /*18120*/  LDG.E R6, desc[UR40][R6.64+0x4] ;  /* 0x0000042806067981 */ /* 0x000ea4000c1e1900 */
[----:B--2---:R-:W-:-:S07]  /*18130*/  IMAD.IADD R9, R6, 0x1, -R9 ;  /* 0x0000000106097824 */ /* 0x004fce00078e0a09 */
.L_x_14062:
[----:B------:R-:W2:Y:S01]  /*18140*/  LDL R7, [R1+0x4] ;  /* 0x0000040001077983 */ /* 0x000ea20000100800 */
[----:B-1----:R-:W1:Y:S03]  /*18150*/  LDC R3, c[0x0][0x448] ;  /* 0x00011200ff037b82 */ /* 0x002e660000000800 */
[----:B------:R-:W3:Y:S04]  /*18160*/  @P1 LDG.E R2, desc[UR40][R4.64] ;  /* 0x0000002804021981 */ /* 0x000ee8000c1e1900 */
[----:B------:R4:W3:Y:S01]  /*18170*/  @P1 LDG.E R4, desc[UR40][R4.64+0x4] ;  /* 0x0000042804041981 */ /* 0x0008e2000c1e1900 */
[----:B------:R-:W-:Y:S01]  /*18180*/  LOP3.LUT R12, R10, 0xff, RZ, 0xc0, !PT ;  /* 0x000000ff0a0c7812 */ /* 0x000fe200078ec0ff */
[----:B------:R-:W-:Y:S01]  /*18190*/  BSSY B0, `(.L_x_14063) ;  /* 0x0000037000007945 */ /* 0x000fe20003800000 */
[----:B------:R-:W-:-:S03]  /*181a0*/  SHF.R.U32.HI R10, RZ, 0x10, R10 ;  /* 0x00000010ff0a7819 */ /* 0x000fc6000001160a */
[----:B------:R0:W-:Y:S01]  /*181b0*/  STL [R1+0x60], R12 ;  /* 0x0000600c01007387 */ /* 0x0001e20000100800 */
[----:B-1----:R-:W-:-:S13]  /*181c0*/  ISETP.NE.AND P0, PT, R3, 0x1, PT ;  /* 0x000000010300780c */ /* 0x002fda0003f05270 */
[----:B----4-:R-:W1:Y:S08]  /*181d0*/  @P0 LDC R5, c[0x0][0x44c] ;  /* 0x00011300ff050b82 */ /* 0x010e700000000800 */
[----:B------:R-:W4:Y:S01]  /*181e0*/  @P0 LDC R6, c[0x0][0x450] ;  /* 0x00011400ff060b82 */ /* 0x000f220000000800 */
[----:B--2---:R-:W-:Y:S02]  /*181f0*/  IMAD.SHL.U32 R3, R7, 0x80, RZ ;  /* 0x0000008007037824 */ /* 0x004fe400078e00ff */
[----:B-----5:R-:W-:-:S02]  /*18200*/  IMAD.IADD R7, R9, 0x1, -R8 ;  /* 0x0000000109077824 */ /* 0x020fc400078e0a08 */
[----:B------:R-:W-:Y:S02]  /*18210*/  VIADD R3, R3, 0x7f ;  /* 0x0000007f03037836 */ /* 0x000fe40000000000 */
[----:B---3--:R-:W-:Y:S02]  /*18220*/  @P1 IMAD.IADD R11, R4, 0x1, -R2 ;  /* 0x00000001040b1824 */ /* 0x008fe400078e0a02 */
[----:B-1----:R-:W-:-:S05]  /*18230*/  @P0 IMAD.HI.U32 R2, R3, R5, RZ ;  /* 0x0000000503020227 */ /* 0x002fca00078e00ff */
[----:B----4-:R-:W-:Y:S01]  /*18240*/  @P0 SHF.R.U32.HI R3, RZ, R6, R2 ;  /* 0x00000006ff030219 */ /* 0x010fe20000011602 */
[----:B------:R-:W-:-:S04]  /*18250*/  IMAD.IADD R2, R7, 0x1, R11 ;  /* 0x0000000107027824 */ /* 0x000fc800078e020b */
[C---:B------:R-:W-:Y:S01]  /*18260*/  VIADD R4, R2.reuse, 0x5f ;  /* 0x0000005f02047836 */ /* 0x040fe20000000000 */
[----:B------:R-:W-:-:S03]  /*18270*/  IADD3 R21, R2, 0x60, -R14 ;  /* 0x0000006002157810 */ /* 0x000fc60007ffe80e */
[----:B------:R-:W-:-:S04]  /*18280*/  IMAD.HI R2, R4, 0x2aaaaaab, RZ ;  /* 0x2aaaaaab04027827 */ /* 0x000fc800078e02ff */
[----:B------:R-:W-:Y:S01]  /*18290*/  IMAD.IADD R3, R21, 0x1, R3 ;  /* 0x0000000115037824 */ /* 0x000fe200078e0203 */
[----:B------:R-:W-:Y:S01]  /*182a0*/  SHF.R.U32.HI R20, RZ, 0x1f, R2 ;  /* 0x0000001fff147819 */ /* 0x000fe20000011602 */
[----:B------:R-:W-:Y:S02]  /*182b0*/  IMAD.MOV.U32 R4, RZ, RZ, RZ ;  /* 0x000000ffff047224 */ /* 0x000fe400078e00ff */
[----:B------:R-:W-:Y:S01]  /*182c0*/  IMAD.HI R3, R3, 0x2aaaaaab, RZ ;  /* 0x2aaaaaab03037827 */ /* 0x000fe200078e02ff */
[----:B------:R-:W-:-:S04]  /*182d0*/  LEA.HI.SX32 R20, R2, R20, 0x1c ;  /* 0x0000001402147211 */ /* 0x000fc800078fe2ff */
[----:B------:R-:W-:-:S04]  /*182e0*/  SHF.R.U32.HI R6, RZ, 0x1f, R3 ;  /* 0x0000001fff067819 */ /* 0x000fc80000011603 */
[----:B------:R-:W-:-:S04]  /*182f0*/  LEA.HI.SX32 R6, R3, R6, 0x1c ;  /* 0x0000000603067211 */ /* 0x000fc800078fe2ff */
        /* <DEDUP_REMOVED lines=32> */
.L_x_14064:
[----:B------:R-:W-:Y:S05]  /*18500*/  BSYNC B0 ;  /* 0x0000000000007941 */ /* 0x000fea0003800000 */
.L_x_14063:
        /* <DEDUP_REMOVED lines=25> */
.L_x_14284:
[----:B-1----:R-:W-:Y:S02]  /*186a0*/  ISETP.NE.AND P0, PT, R14, RZ, PT ;  /* 0x000000ff0e00720c */ /* 0x002fe40003f05270 */
[----:B------:R-:W-:-:S11]  /*186b0*/  PLOP3.LUT P6, PT, PT, PT, PT, 0x8, 0x0 ;  /* 0x000000000000781c */ /* 0x000fd60003fce170 */
[----:B------:R-:W-:Y:S05]  /*186c0*/  @P0 BRA `(.L_x_14068) ;  /* 0x00000000000c0947 */ /* 0x000fea0003800000 */
[----:B------:R-:W-:-:S03]  /*186d0*/  UMOV UR4, 0xffffffff ;  /* 0xffffffff00047882 */ /* 0x000fc60000000000 */
[----:B------:R-:W-:Y:S05]  /*186e0*/  BRA.DIV UR4, `(.L_x_14069) ;  /* 0x0000008204b07947 */ /* 0x000fea000b800000 */
[----:B------:R-:W-:-:S13]  /*186f0*/  ELECT P6, URZ, PT ;  /* 0x00000000003f782f */ /* 0x000fda00038c0000 */
.L_x_14068:
        /* <DEDUP_REMOVED lines=9> */
.L_x_14287:
[----:B------:R-:W-:Y:S05]  /*18790*/  BSYNC B1 ;  /* 0x0000000000017941 */ /* 0x000fea0003800000 */
.L_x_14070:
        /* <DEDUP_REMOVED lines=12> */
.L_x_14288:
[----:B------:R-:W-:Y:S05]  /*18860*/  BSYNC B2 ;  /* 0x0000000000027941 */ /* 0x000fea0003800000 */
.L_x_14074:
        /* <DEDUP_REMOVED lines=9> */
.L_x_14077:
[----:B------:R-:W-:Y:S05]  /*18900*/  BSYNC B2 ;  /* 0x0000000000027941 */ /* 0x000fea0003800000 */
.L_x_14076:
        /* <DEDUP_REMOVED lines=13> */
.L_x_14078:
        /* <DEDUP_REMOVED lines=13> */
.L_x_14289:
[----:B------:R-:W-:Y:S05]  /*18ab0*/  BSYNC B2 ;  /* 0x0000000000027941 */ /* 0x000fea0003800000 */
.L_x_14079:
        /* <DEDUP_REMOVED lines=11> */
.L_x_14082:
[----:B------:R-:W-:Y:S05]  /*18b70*/  BSYNC B2 ;  /* 0x0000000000027941 */ /* 0x000fea0003800000 */
.L_x_14081:
        /* <DEDUP_REMOVED lines=10> */
.L_x_14083:
        /* <DEDUP_REMOVED lines=15> */
.L_x_14084:
        /* <DEDUP_REMOVED lines=15> */
.L_x_14085:
        /* <DEDUP_REMOVED lines=15> */
.L_x_14086:
        /* <DEDUP_REMOVED lines=10> */
.L_x_14073:
[----:B------:R-:W-:Y:S05]  /*18f90*/  BSYNC B1 ;  /* 0x0000000000017941 */ /* 0x000fea0003800000 */
.L_x_14072:
        /* <DEDUP_REMOVED lines=13> */
.L_x_14102:
        /* <DEDUP_REMOVED lines=13> */
.L_x_14290:
[----:B------:R-:W-:Y:S05]  /*19140*/  BSYNC B2 ;  /* 0x0000000000027941 */ /* 0x000fea0003800000 */
.L_x_14089:
        /* <DEDUP_REMOVED lines=9> */
.L_x_14092:
[----:B------:R-:W-:Y:S05]  /*191e0*/  BSYNC B2 ;  /* 0x0000000000027941 */ /* 0x000fea0003800000 */
.L_x_14091:
        /* <DEDUP_REMOVED lines=12> */
.L_x_14093:
        /* <DEDUP_REMOVED lines=13> */
.L_x_14291:
[----:B------:R-:W-:Y:S05]  /*19380*/  BSYNC B2 ;  /* 0x0000000000027941 */ /* 0x000fea0003800000 */
.L_x_14094:
        /* <DEDUP_REMOVED lines=11> */
.L_x_14097:
[----:B------:R-:W-:Y:S05]  /*19440*/  BSYNC B2 ;  /* 0x0000000000027941 */ /* 0x000fea0003800000 */
.L_x_14096:
        /* <DEDUP_REMOVED lines=10> */
.L_x_14098:
        /* <DEDUP_REMOVED lines=15> */
.L_x_14099:
        /* <DEDUP_REMOVED lines=15> */
.L_x_14100:
        /* <DEDUP_REMOVED lines=15> */
.L_x_14101:
        /* <DEDUP_REMOVED lines=10> */
.L_x_14088:
[----:B------:R-:W-:Y:S05]  /*19860*/  BSYNC B1 ;  /* 0x0000000000017941 */ /* 0x000fea0003800000 */
.L_x_14087:
        /* <DEDUP_REMOVED lines=12> */
.L_x_14066:
[----:B------:R-:W-:Y:S05]  /*19930*/  BSYNC B0 ;  /* 0x0000000000007941 */ /* 0x000fea0003800000 */
.L_x_14065:
        /* <DEDUP_REMOVED lines=13> */
[----:B------:R-:W-:-:S04]  /*19a10*/  IMAD.IADD R0, R21, 0x1, R0 ;  /* 0x0000000115007824 */ /* 0x000fc800078e0200 */
[----:B------:R-:W-:-:S05]  /*19a20*/  IMAD.HI R0, R0, 0x2aaaaaab, RZ ;  /* 0x2aaaaaab00007827 */ /* 0x000fca00078e02ff */
[----:B------:R-:W-:-:S04]  /*19a30*/  SHF.R.U32.HI R2, RZ, 0x1f, R0 ;  /* 0x0000001fff027819 */ /* 0x000fc80000011600 */
[----:B------:R-:W-:-:S04]  /*19a40*/  LEA.HI.SX32 R0, R0, R2, 0x1c ;  /* 0x0000000200007211 */ /* 0x000fc800078fe2ff */
        /* <DEDUP_REMOVED lines=32> */
.L_x_14104:
[----:B------:R-:W-:Y:S05]  /*19c50*/  BSYNC B0 ;  /* 0x0000000000007941 */ /* 0x000fea0003800000 */
.L_x_14103:
        /* <DEDUP_REMOVED lines=27> */
.L_x_14106:
        /* <DEDUP_REMOVED lines=20> */
.L_x_14109:
[----:B------:R-:W-:Y:S05]  /*19f50*/  BSYNC B6 ;  /* 0x0000000000067941 */ /* 0x000fea0003800000 */
.L_x_14108:
        /* <DEDUP_REMOVED lines=20> */
.L_x_14112:
        /* <DEDUP_REMOVED lines=16> */
.L_x_14111:
[----:B------:R-:W-:Y:S05]  /*1a1a0*/  BSYNC B6 ;  /* 0x0000000000067941 */ /* 0x000fea0003800000 */
.L_x_14110:
        /* <DEDUP_REMOVED lines=24> */
.L_x_14294:
        /* <DEDUP_REMOVED lines=9> */
.L_x_14297:
        /* <DEDUP_REMOVED lines=24> */
.L_x_14116:
[----:B------:R-:W2:Y:S04]  /*1a540*/  LDL R0, [R1+0x10] ;  /* 0x0000100001007983 */ /* 0x000ea80000100800 */
[----:B-1----:R-:W3:Y:S01]  /*1a550*/  LDL R2, [R1+0x18] ;  /* 0x0000180001027983 */ /* 0x002ee20000100800 */
[----:B--2---:R-:W-:Y:S01]  /*1a560*/  IMAD R0, R0, 0x8, R18 ;  /* 0x0000000800007824 */ /* 0x004fe200078e0212 */
[----:B---3--:R-:W-:-:S04]  /*1a570*/  SHF.L.U32 R2, R2, 0x1f, RZ ;  /* 0x0000001f02027819 */ /* 0x008fc800000006ff */
[----:B------:R-:W1:Y:S02]  /*1a580*/  SYNCS.PHASECHK.TRANS64.TRYWAIT P0, [R0+URZ+0x22840], R2 ;  /* 0x02284002000075a7 */ /* 0x000e64000800017f */
[----:B-1----:R-:W-:Y:S05]  /*1a590*/  @!P0 BRA `(.L_x_14117) ;  /* 0x0000006400dc8947 */ /* 0x002fea0003800000 */
.L_x_14298:
        /* <DEDUP_REMOVED lines=11> */
.L_x_14118:
[----:B0-----:R-:W2:Y:S04]  /*1a650*/  LDL R4, [R1+0x10] ;  /* 0x0000100001047983 */ /* 0x001ea80000100800 */
[----:B------:R-:W3:Y:S04]  /*1a660*/  LDL R3, [R1+0x30] ;  /* 0x0000300001037983 */ /* 0x000ee80000100800 */
[----:B-1----:R-:W4:Y:S01]  /*1a670*/  LDL R2, [R1+0x24] ;  /* 0x0000240001027983 */ /* 0x002f220000100800 */
        /* <DEDUP_REMOVED lines=11> */
[----:B--2---:R-:W-:Y:S01]  /*1a730*/  IMAD R0, R4, 0x3000, R18 ;  /* 0x0000300004007824 */ /* 0x004fe200078e0212 */
[----:B---3--:R-:W-:-:S04]  /*1a740*/  R2UR UR11, R3 ;  /* 0x00000000030b72ca */ /* 0x008fc800000e0000 */
[----:B------:R-:W-:Y:S02]  /*1a750*/  R2UR UR8, R0 ;  /* 0x00000000000872ca */ /* 0x000fe400000e0000 */
[----:B----4-:R-:W-:-:S11]  /*1a760*/  R2UR UR4, R2 ;  /* 0x00000000020472ca */ /* 0x010fd600000e0000 */
[----:B------:R-:W-:Y:S02]  /*1a770*/  UIADD3 UR8, UR8, 0x1c400, URZ ;  /* 0x0001c40008087890 */ /* 0x000fe4000fffe03f */
[----:B------:R-:W-:-:S03]  /*1a780*/  UIMAD UR11, UR11, 0x60, UR4 ;  /* 0x000000600b0b78a4 */ /* 0x000fc6000f8e0204 */
[----:B------:R-:W-:-:S06]  /*1a790*/  UMOV UR4, 0x0 ;  /* 0x0000000000047882 */ /* 0x000fcc0000000000 */
[----:B------:R1:W-:Y:S02]  /*1a7a0*/  UTMALDG.4D [UR8], [UR6], desc[UR4] ;  /* 0x00000408060075b4 */ /* 0x0003e40008019000 */
[----:B-1----:R-:W-:Y:S01]  /*1a7b0*/  NOP ;  /* 0x0000000000007918 */ /* 0x002fe20000000000 */
.L_x_14114:
        /* <DEDUP_REMOVED lines=40> */
.L_x_14120:
[----:B------:R-:W-:Y:S05]  /*1aa40*/  BSYNC B6 ;  /* 0x0000000000067941 */ /* 0x000fea0003800000 */
.L_x_14119:
        /* <DEDUP_REMOVED lines=125> */
.L_x_14315:
        /* <DEDUP_REMOVED lines=10> */
.L_x_14122:
        /* <DEDUP_REMOVED lines=18> */
.L_x_14316:
[----:B------:R-:W-:Y:S05]  /*1b3e0*/  BSYNC B0 ;  /* 0x0000000000007941 */ /* 0x000fea0003800000 */
.L_x_14123:
        /* <DEDUP_REMOVED lines=13> */
.L_x_14317:
[----:B------:R-:W-:Y:S05]  /*1b4c0*/  BSYNC B1 ;  /* 0x0000000000017941 */ /* 0x000fea0003800000 */
.L_x_14127:
        /* <DEDUP_REMOVED lines=9> */
.L_x_14130:
[----:B------:R-:W-:Y:S05]  /*1b560*/  BSYNC B1 ;  /* 0x0000000000017941 */ /* 0x000fea0003800000 */
.L_x_14129:
        /* <DEDUP_REMOVED lines=13> */
.L_x_14131:
        /* <DEDUP_REMOVED lines=15> */
.L_x_14132:
        /* <DEDUP_REMOVED lines=15> */
.L_x_14133:
        /* <DEDUP_REMOVED lines=15> */
.L_x_14134:
        /* <DEDUP_REMOVED lines=10> */
.L_x_14126:
[----:B------:R-:W-:Y:S05]  /*1b9b0*/  BSYNC B0 ;  /* 0x0000000000007941 */ /* 0x000fea0003800000 */
.L_x_14125:
        /* <DEDUP_REMOVED lines=55> */
.L_x_14141:
        /* <DEDUP_REMOVED lines=8> */
.L_x_14318:
[----:B------:R-:W-:Y:S05]  /*1bdb0*/  BSYNC B3 ;  /* 0x0000000000037941 */ /* 0x000fea0003800000 */
.L_x_14142:
        /* <DEDUP_REMOVED lines=9> */
.L_x_14145:
[----:B------:R-:W-:Y:S05]  /*1be50*/  BSYNC B3 ;  /* 0x0000000000037941 */ /* 0x000fea0003800000 */
.L_x_14144:
        /* <DEDUP_REMOVED lines=13> */
.L_x_14146:
        /* <DEDUP_REMOVED lines=13> */
.L_x_14319:
[----:B------:R-:W-:Y:S05]  /*1c000*/  BSYNC B3 ;  /* 0x0000000000037941 */ /* 0x000fea0003800000 */
.L_x_14147:
        /* <DEDUP_REMOVED lines=11> */
.L_x_14150:
[----:B------:R-:W-:Y:S05]  /*1c0c0*/  BSYNC B3 ;  /* 0x0000000000037941 */ /* 0x000fea0003800000 */
.L_x_14149:
        /* <DEDUP_REMOVED lines=10> */
.L_x_14151:
        /* <DEDUP_REMOVED lines=15> */
.L_x_14152:
        /* <DEDUP_REMOVED lines=15> */
.L_x_14153:
        /* <DEDUP_REMOVED lines=15> */
.L_x_14154:
        /* <DEDUP_REMOVED lines=10> */
.L_x_14140:
[----:B------:R-:W-:Y:S05]  /*1c4e0*/  BSYNC B1 ;  /* 0x0000000000017941 */ /* 0x000fea0003800000 */
.L_x_14139:
[----:B------:R-:W2:Y:S02]  /*1c4f0*/  LDL.LU R5, [R1+0x40] ;  /* 0x0000400001057983 */ /* 0x000ea40000300800 */
[----:B--2---:R-:W-:-:S07]  /*1c500*/  VIADD R0, R5, 0xfffffffd ;  /* 0xfffffffd05007836 */ /* 0x004fce0000000000 */
.L_x_14138:
[----:B------:R-:W-:Y:S05]  /*1c510*/  BSYNC B2 ;  /* 0x0000000000027941 */ /* 0x000fea0003800000 */
.L_x_14137:
[----:B------:R-:W-:Y:S01]  /*1c520*/  VIADD R8, R8, 0xfffffffe ;  /* 0xfffffffe08087836 */ /* 0x000fe20000000000 */
[----:B------:R-:W-:-:S04]  /*1c530*/  LOP3.LUT R4, RZ, R4, RZ, 0x33, !PT ;  /* 0x00000004ff047212 */ /* 0x000fc800078e33ff */
[----:B------:R-:W-:-:S13]  /*1c540*/  ISETP.NE.AND P0, PT, R8, R4, PT ;  /* 0x000000040800720c */ /* 0x000fda0003f05270 */
[----:B------:R-:W-:Y:S05]  /*1c550*/  @!P0 BRA `(.L_x_14136) ;  /* 0x0000001400008947 */ /* 0x000fea0003800000 */
.L_x_14187:
        /* <DEDUP_REMOVED lines=35> */
.L_x_14157:
        /* <DEDUP_REMOVED lines=8> */
.L_x_14320:
[----:B------:R-:W-:Y:S05]  /*1c810*/  BSYNC B2 ;  /* 0x0000000000027941 */ /* 0x000fea0003800000 */
.L_x_14158:
        /* <DEDUP_REMOVED lines=9> */
.L_x_14161:
[----:B------:R-:W-:Y:S05]  /*1c8b0*/  BSYNC B2 ;  /* 0x0000000000027941 */ /* 0x000fea0003800000 */
.L_x_14160:
        /* <DEDUP_REMOVED lines=12> */
.L_x_14162:
        /* <DEDUP_REMOVED lines=13> */
.L_x_14321:
[----:B------:R-:W-:Y:S05]  /*1ca50*/  BSYNC B2 ;  /* 0x0000000000027941 */ /* 0x000fea0003800000 */
.L_x_14163:
        /* <DEDUP_REMOVED lines=11> */
.L_x_14166:
[----:B------:R-:W-:Y:S05]  /*1cb10*/  BSYNC B2 ;  /* 0x0000000000027941 */ /* 0x000fea0003800000 */
.L_x_14165:
        /* <DEDUP_REMOVED lines=9> */
.L_x_14167:
        /* <DEDUP_REMOVED lines=15> */
.L_x_14168:
        /* <DEDUP_REMOVED lines=15> */
.L_x_14169:
        /* <DEDUP_REMOVED lines=15> */
.L_x_14170:
        /* <DEDUP_REMOVED lines=10> */
.L_x_14156:
[----:B------:R-:W-:Y:S05]  /*1cf20*/  BSYNC B1 ;  /* 0x0000000000017941 */ /* 0x000fea0003800000 */
.L_x_14155:
        /* <DEDUP_REMOVED lines=35> */
.L_x_14173:
        /* <DEDUP_REMOVED lines=8> */
.L_x_14322:
[----:B------:R-:W-:Y:S05]  /*1d1e0*/  BSYNC B2 ;  /* 0x0000000000027941 */ /* 0x000fea0003800000 */
.L_x_14174:
        /* <DEDUP_REMOVED lines=9> */
.L_x_14177:
[----:B------:R-:W-:Y:S05]  /*1d280*/  BSYNC B2 ;  /* 0x0000000000027941 */ /* 0x000fea0003800000 */
.L_x_14176:
        /* <DEDUP_REMOVED lines=13> */
.L_x_14178:
        /* <DEDUP_REMOVED lines=13> */
.L_x_14323:
[----:B------:R-:W-:Y:S05]  /*1d430*/  BSYNC B2 ;  /* 0x0000000000027941 */ /* 0x000fea0003800000 */
.L_x_14179:
        /* <DEDUP_REMOVED lines=11> */
.L_x_14182:
[----:B------:R-:W-:Y:S05]  /*1d4f0*/  BSYNC B2 ;  /* 0x0000000000027941 */ /* 0x000fea0003800000 */
.L_x_14181:
        /* <DEDUP_REMOVED lines=10> */
.L_x_14183:
        /* <DEDUP_REMOVED lines=15> */
.L_x_14184:
        /* <DEDUP_REMOVED lines=15> */
.L_x_14185:
        /* <DEDUP_REMOVED lines=15> */
.L_x_14186:
        /* <DEDUP_REMOVED lines=10> */
.L_x_14172:
[----:B------:R-:W-:Y:S05]  /*1d910*/  BSYNC B1 ;  /* 0x0000000000017941 */ /* 0x000fea0003800000 */
.L_x_14171:
[----:B------:R-:W2:Y:S01]  /*1d920*/  LDL R5, [R1+0x28] ;  /* 0x0000280001057983 */ /* 0x000ea20000100800 */
[----:B------:R-:W-:Y:S01]  /*1d930*/  VIADD R0, R0, 0xfffffffe ;  /* 0xfffffffe00007836 */ /* 0x000fe20000000000 */
[----:B--2---:R-:W-:-:S13]  /*1d940*/  ISETP.GT.AND P0, PT, R6, R5, PT ;  /* 0x000000050600720c */ /* 0x004fda0003f04270 */
[----:B------:R-:W-:Y:S05]  /*1d950*/  @P0 BRA `(.L_x_14187) ;  /* 0xffffffec00000947 */ /* 0x000fea000383ffff */
.L_x_14136:
[----:B------:R-:W-:Y:S05]  /*1d960*/  BSYNC B0 ;  /* 0x0000000000007941 */ /* 0x000fea0003800000 */
.L_x_14135:
        /* <DEDUP_REMOVED lines=25> */
.L_x_14189:
[----:B------:R-:W-:Y:S05]  /*1db00*/  BSYNC B0 ;  /* 0x0000000000007941 */ /* 0x000fea0003800000 */
.L_x_14188:
[----:B------:R-:W-:-:S05]  /*1db10*/  SEL R0, R0, RZ, P0 ;  /* 0x000000ff00007207 */ /* 0x000fca0000000000 */
[----:B------:R3:W-:Y:S02]  /*1db20*/  STL [R1+0x10], R0 ;  /* 0x0000100001007387 */ /* 0x0007e40000100800 */
.L_x_14107:
[----:B------:R-:W-:Y:S05]  /*1db30*/  BSYNC B7 ;  /* 0x0000000000077941 */ /* 0x000fea0003800000 */
.L_x_14105:
        /* <DEDUP_REMOVED lines=13> */
.L_x_14190:
        /* <DEDUP_REMOVED lines=46> */
.L_x_14333:
[----:B------:R-:W-:Y:S02]  /*1def0*/  ULDC UR4, c[0x0][0xc38] ;  /* 0x00030e0000047ab9 */ /* 0x000fe40000000800 */
[----:B------:R-:W-:-:S04]  /*1df00*/  IMAD.U32 R2, RZ, RZ, UR4 ;  /* 0x00000004ff027e24 */ /* 0x000fc8000f8e00ff */
[----:B-1----:R-:W-:-:S04]  /*1df10*/  IMAD R9, R9, R2, RZ ;  /* 0x0000000209097224 */ /* 0x002fc800078e02ff */
[----:B------:R-:W-:-:S05]  /*1df20*/  IMAD.IADD R0, R0, 0x1, R9 ;  /* 0x0000000100007824 */ /* 0x000fca00078e0209 */
[----:B------:R-:W-:-:S13]  /*1df30*/  ISETP.GT.AND P6, PT, R0, R5, PT ;  /* 0x000000050000720c */ /* 0x000fda0003fc4270 */
[----:B------:R-:W-:Y:S05]  /*1df40*/  @P6 BRA `(.L_x_14193) ;  /* 0x0000000000ac6947 */ /* 0x000fea0003800000 */
.L_x_14196:
        /* <DEDUP_REMOVED lines=37> */
.L_x_14341:
[----:B------:R-:W-:Y:S02]  /*1e1a0*/  ULDC UR4, c[0x0][0xc38] ;  /* 0x00030e0000047ab9 */ /* 0x000fe40000000800 */
[----:B------:R-:W-:-:S04]  /*1e1b0*/  IMAD.U32 R2, RZ, RZ, UR4 ;  /* 0x00000004ff027e24 */ /* 0x000fc8000f8e00ff */
[----:B-1----:R-:W-:-:S04]  /*1e1c0*/  IMAD R9, R9, R2, RZ ;  /* 0x0000000209097224 */ /* 0x002fc800078e02ff */
[----:B------:R-:W-:-:S05]  /*1e1d0*/  IMAD.IADD R0, R9, 0x1, R0 ;  /* 0x0000000109007824 */ /* 0x000fca00078e0200 */
[----:B------:R-:W-:-:S13]  /*1e1e0*/  ISETP.GT.AND P6, PT, R0, R5, PT ;  /* 0x000000050000720c */ /* 0x000fda0003fc4270 */
[----:B------:R-:W-:Y:S05]  /*1e1f0*/  @!P6 BRA `(.L_x_14196) ;  /* 0xfffffffc0054e947 */ /* 0x000fea000383ffff */
.L_x_14193:
        /* <DEDUP_REMOVED lines=12> */
.L_x_14346:
[----:B------:R-:W-:-:S13]  /*1e2c0*/  ISETP.NE.AND P0, PT, R0, RZ, PT ;  /* 0x000000ff0000720c */ /* 0x000fda0003f05270 */
[----:B------:R-:W-:Y:S05]  /*1e2d0*/  @!P0 BRA `(.L_x_14198) ;  /* 0x0000000000108947 */ /* 0x000fea0003800000 */
[----:B------:R-:W-:Y:S01]  /*1e2e0*/  UMOV UR4, 0xffffffff ;  /* 0xffffffff00047882 */ /* 0x000fe20000000000 */
[----:B-1----:R-:W-:Y:S02]  /*1e2f0*/  VIADD R3, R3, 0xffffffff ;  /* 0xffffffff03037836 */ /* 0x002fe40000000000 */
[----:B------:R-:W-:Y:S05]  /*1e300*/  BRA.DIV UR4, `(.L_x_14199) ;  /* 0x0000004204707947 */ /* 0x000fea000b800000 */
[----:B------:R2:W3:Y:S02]  /*1e310*/  SHFL.IDX PT, R8, R7, R3, 0x1f ;  /* 0x00001f0307087589 */ /* 0x0004e400000e0000 */
.L_x_14198:
[----:B------:R-:W-:Y:S01]  /*1e320*/  ISETP.NE.AND P0, PT, R6, 0x1, PT ;  /* 0x000000010600780c */ /* 0x000fe20003f05270 */
[----:B---3--:R-:W-:-:S05]  /*1e330*/  IMAD R0, R8, R2, R9 ;  /* 0x0000000208007224 */ /* 0x008fca00078e0209 */
[----:B------:R3:W-:Y:S02]  /*1e340*/  STL [R1], R0 ;  /* 0x0000000001007387 */ /* 0x0007e40000100800 */
[----:B---3--:R-:W-:-:S05]  /*1e350*/  IMAD.IADD R0, R5, 0x1, -R0 ;  /* 0x0000000105007824 */ /* 0x008fca00078e0a00 */
[----:B------:R-:W-:Y:S05]  /*1e360*/  @!P0 BRA `(.L_x_14200) ;  /* 0x0000000000e48947 */ /* 0x000fea0003800000 */
[----:B------:R-:W-:-:S04]  /*1e370*/  IABS R5, R4 ;  /* 0x0000000400057213 */ /* 0x000fc80000000000 */
[----:B0-2---:R-:W0:Y:S08]  /*1e380*/  I2F.RP R7, R5 ;  /* 0x0000000500077306 */ /* 0x005e300000209400 */
        /* <DEDUP_REMOVED lines=55> */
.L_x_14200:
[----:B-12---:R-:W2:Y:S01]  /*1e700*/  LDL R3, [R1+0xc] ;  /* 0x00000c0001037983 */ /* 0x006ea20000100800 */
        /* <DEDUP_REMOVED lines=62> */
.L_x_14201:
[----:B------:R-:W-:-:S05]  /*1eaf0*/  LOP3.LUT R3, RZ, R0, RZ, 0x33, !PT ;  /* 0x00000000ff037212 */ /* 0x000fca00078e33ff */
[----:B------:R-:W-:-:S05]  /*1eb00*/  IMAD.IADD R0, R4, 0x1, R3 ;  /* 0x0000000104007824 */ /* 0x000fca00078e0203 */
[----:B------:R2:W-:Y:S01]  /*1eb10*/  STL [R1+0x4], R0 ;  /* 0x0000040001007387 */ /* 0x0005e20000100800 */
[----:B------:R-:W-:Y:S05]  /*1eb20*/  BRA `(.L_x_14202) ;  /* 0x0000000000287947 */ /* 0x000fea0003800000 */
.L_x_14194:
        /* <DEDUP_REMOVED lines=10> */
.L_x_14202:
        /* <DEDUP_REMOVED lines=16> */
.L_x_14191:
[----:B---34-:R-:W3:Y:S01]  /*1ecd0*/  LDL R0, [R1+0xc] ;  /* 0x00000c0001007983 */ /* 0x018ee20000100800 */
[----:B------:R-:W-:Y:S02]  /*1ece0*/  ULDC UR4, c[0x0][0xc3c] ;  /* 0x00030f0000047ab9 */ /* 0x000fe40000000800 */
[----:B---3--:R-:W-:-:S13]  /*1ecf0*/  ISETP.GE.AND P0, PT, R0, UR4, PT ;  /* 0x0000000400007c0c */ /* 0x008fda000bf06270 */
[----:B------:R-:W-:Y:S05]  /*1ed00*/  @!P0 BRA `(.L_x_14203) ;  /* 0xffffff8c00b48947 */ /* 0x000fea000383ffff */
[----:B------:R-:W-:Y:S05]  /*1ed10*/  BSYNC B8 ;  /* 0x0000000000087941 */ /* 0x000fea0003800000 */
.L_x_14059:
        /* <DEDUP_REMOVED lines=12> */
.L_x_14349:
[----:B------:R-:W-:Y:S05]  /*1ede0*/  BSYNC B0 ;  /* 0x0000000000007941 */ /* 0x000fea0003800000 */
.L_x_14204:
[----:B------:R-:W-:-:S03]  /*1edf0*/  UMOV UR4, 0xffffffff ;  /* 0xffffffff00047882 */ /* 0x000fc60000000000 */
[----:B------:R-:W-:Y:S05]  /*1ee00*/  BRA.DIV UR4, `(.L_x_14206) ;  /* 0x0000003604f07947 */ /* 0x000fea000b800000 */
[----:B------:R-:W1:Y:S02]  /*1ee10*/  S2R R2, SR_TID.X ;  /* 0x0000000000027919 */ /* 0x000e640000002100 */
[----:B-1----:R-:W-:-:S04]  /*1ee20*/  SHF.R.U32.HI R2, RZ, 0x5, R2 ;  /* 0x00000005ff027819 */ /* 0x002fc80000011602 */
[----:B------:R-:W-:-:S05]  /*1ee30*/  LOP3.LUT R2, R2, 0x3, RZ, 0xc0, !PT ;  /* 0x0000000302027812 */ /* 0x000fca00078ec0ff */
[----:B------:R1:W2:Y:S02]  /*1ee40*/  SHFL.IDX PT, R14, R2, RZ, 0x1f ;  /* 0x00001fff020e7589 */ /* 0x0002a400000e0000 */
.L_x_14352:
[----:B--2---:R-:W-:-:S13]  /*1ee50*/  ISETP.NE.AND P0, PT, R14, RZ, PT ;  /* 0x000000ff0e00720c */ /* 0x004fda0003f05270 */
[----:B------:R-:W-:Y:S05]  /*1ee60*/  @P0 BRA `(.L_x_13889) ;  /* 0x0000000000940947 */ /* 0x000fea0003800000 */
[----:B------:R-:W-:-:S03]  /*1ee70*/  UMOV UR4, 0xffffffff ;  /* 0xffffffff00047882 */ /* 0x000fc60000000000 */
[----:B------:R-:W-:Y:S05]  /*1ee80*/  BRA.DIV UR4, `(.L_x_14207) ;  /* 0x0000003a04047947 */ /* 0x000fea000b800000 */
[----:B------:R-:W-:-:S13]  /*1ee90*/  ELECT P6, URZ, PT ;  /* 0x00000000003f782f */ /* 0x000fda00038c0000 */
.L_x_14355:
[----:B------:R-:W-:Y:S05]  /*1eea0*/  @!P6 BRA `(.L_x_13889) ;  /* 0x000000000084e947 */ /* 0x000fea0003800000 */
[----:B------:R-:W-:-:S06]  /*1eeb0*/  ULOP3.LUT UR4, UR36, 0x2, URZ, 0xfc, !UPT ;  /* 0x0000000224047892 */ /* 0x000fcc000f8efc3f */
[----:B-1----:R-:W-:-:S05]  /*1eec0*/  IMAD.U32 R2, RZ, RZ, UR4 ;  /* 0x00000004ff027e24 */ /* 0x002fca000f8e00ff */
[----:B------:R-:W-:-:S13]  /*1eed0*/  ISETP.NE.AND P2, PT, R2, 0x3, PT ;  /* 0x000000030200780c */ /* 0x000fda0003f45270 */
[----:B------:R-:W-:Y:S05]  /*1eee0*/  @!P2 BRA `(.L_x_14208) ;  /* 0x000000000004a947 */ /* 0x000fea0003800000 */
[----:B------:R-:W-:Y:S01]  /*1eef0*/  BPT.TRAP 0x1 ;  /* 0x000000040000795c */ /* 0x000fe20000300000 */
.L_x_14208:
        /* <DEDUP_REMOVED lines=14> */
.L_x_14356:
[----:B------:R-:W1:Y:S02]  /*1efe0*/  SYNCS.PHASECHK.TRANS64.TRYWAIT P0, [R7+URZ], R2 ;  /* 0x00000002070075a7 */ /* 0x000e64000800017f */
[----:B-1----:R-:W-:Y:S05]  /*1eff0*/  @!P0 BRA `(.L_x_14210) ;  /* 0x0000003400dc8947 */ /* 0x002fea0003800000 */
.L_x_14357:
[----:B------:R-:W-:Y:S05]  /*1f000*/  @!P2 BRA `(.L_x_14211) ;  /* 0x000000000004a947 */ /* 0x000fea0003800000 */
[----:B------:R-:W-:Y:S01]  /*1f010*/  BPT.TRAP 0x1 ;  /* 0x000000040000795c */ /* 0x000fe20000300000 */
.L_x_14211:
[----:B------:R-:W2:Y:S01]  /*1f020*/  LDL.LU R4, [R1+0x10] ;  /* 0x0000100001047983 */ /* 0x000ea20000300800 */
[----:B------:R-:W-:-:S04]  /*1f030*/  VIADD R0, R0, 0x22860 ;  /* 0x0002286000007836 */ /* 0x000fc80000000000 */
[----:B--2---:R-:W-:-:S04]  /*1f040*/  IMAD R4, R4, 0x8, R0 ;  /* 0x0000000804047824 */ /* 0x004fc800078e0200 */
[----:B------:R-:W2:Y:S02]  /*1f050*/  SYNCS.PHASECHK.TRANS64.TRYWAIT P0, [R4+URZ], R5 ;  /* 0x00000005040075a7 */ /* 0x000ea4000800017f */
[----:B--2---:R-:W-:Y:S05]  /*1f060*/  @!P0 BRA `(.L_x_14212) ;  /* 0x0000003400d48947 */ /* 0x004fea0003800000 */
.L_x_14358:
[----:B------:R-:W-:-:S07]  /*1f070*/  IMAD R3, R3, 0x8, R0 ;  /* 0x0000000803037824 */ /* 0x000fce00078e0200 */
.L_x_14213:
[----:B---3--:R3:W4:Y:S02]  /*1f080*/  SYNCS.PHASECHK.TRANS64.TRYWAIT P0, [R3+URZ], R2 ;  /* 0x00000002030075a7 */ /* 0x008724000800017f */
[----:B----4-:R-:W-:Y:S05]  /*1f090*/  @!P0 NANOSLEEP.SYNCS 0x989680 ;  /* 0x009896800000895d */ /* 0x010fea0003900000 */
[----:B------:R-:W4:Y:S02]  /*1f0a0*/  @!P0 SYNCS.PHASECHK.TRANS64 P0, [R3+URZ], R2 ;  /* 0x00000002030085a7 */ /* 0x000f24000800007f */
[----:B----4-:R-:W-:Y:S05]  /*1f0b0*/  @!P0 BRA `(.L_x_14213) ;  /* 0xfffffffc00f08947 */ /* 0x010fea000383ffff */
.L_x_13889:
[----:B------:R-:W-:Y:S05]  /*1f0c0*/  BSYNC B9 ;  /* 0x0000000000097941 */ /* 0x000fea0003800000 */
.L_x_13886:
[----:B------:R-:W-:Y:S05]  /*1f0d0*/  EXIT ;  /* 0x000000000000794d */ /* 0x000fea0003800000 */
.L_x_13909:
[----:B0-----:R0:W1:Y:S02]  /*1f0e0*/  SYNCS.PHASECHK.TRANS64.TRYWAIT P6, [R96+URZ+0x22890], R107 ;  /* 0x0228906b600075a7 */ /* 0x00106400080c017f */
[----:B-1----:R-:W-:Y:S05]  /*1f0f0*/  @!P6 NANOSLEEP.SYNCS 0x989680 ;  /* 0x009896800000e95d */ /* 0x002fea0003900000 */
[----:B------:R-:W1:Y:S02]  /*1f100*/  @!P6 SYNCS.PHASECHK.TRANS64 P6, [R96+URZ+0x22890], R107 ;  /* 0x0228906b6000e5a7 */ /* 0x000e6400080c007f */
[----:B-1----:R-:W-:Y:S05]  /*1f110*/  @!P6 BRA `(.L_x_13909) ;  /* 0xfffffffc00f0e947 */ /* 0x002fea000383ffff */
[----:B------:R-:W-:Y:S05]  /*1f120*/  BRA `(.L_x_14214) ;  /* 0xfffffe4000747947 */ /* 0x000fea000383ffff */
.L_x_13927:
[----:B0-----:R0:W1:Y:S02]  /*1f130*/  SYNCS.PHASECHK.TRANS64.TRYWAIT P5, [R96+URZ+0x22890], R107 ;  /* 0x0228906b600075a7 */ /* 0x00106400080a017f */
[----:B-1----:R-:W-:Y:S05]  /*1f140*/  @!P5 NANOSLEEP.SYNCS 0x989680 ;  /* 0x009896800000d95d */ /* 0x002fea0003900000 */
[----:B------:R-:W1:Y:S02]  /*1f150*/  @!P5 SYNCS.PHASECHK.TRANS64 P5, [R96+URZ+0x22890], R107 ;  /* 0x0228906b6000d5a7 */ /* 0x000e6400080a007f */
[----:B-1----:R-:W-:Y:S05]  /*1f160*/  @!P5 BRA `(.L_x_13927) ;  /* 0xfffffffc00f0d947 */ /* 0x002fea000383ffff */
[----:B------:R-:W-:Y:S05]  /*1f170*/  BRA `(.L_x_14215) ;  /* 0xfffffe5400147947 */ /* 0x000fea000383ffff */
.L_x_13936:
[----:B0-----:R0:W1:Y:S02]  /*1f180*/  SYNCS.PHASECHK.TRANS64.TRYWAIT P4, [R96+URZ+0x22890], R107 ;  /* 0x0228906b600075a7 */ /* 0x001064000808017f */
[----:B-1----:R-:W-:Y:S05]  /*1f190*/  @!P4 NANOSLEEP.SYNCS 0x989680 ;  /* 0x009896800000c95d */ /* 0x002fea0003900000 */
[----:B------:R-:W1:Y:S02]  /*1f1a0*/  @!P4 SYNCS.PHASECHK.TRANS64 P4, [R96+URZ+0x22890], R107 ;  /* 0x0228906b6000c5a7 */ /* 0x000e64000808007f */
[----:B-1----:R-:W-:Y:S05]  /*1f1b0*/  @!P4 BRA `(.L_x_13936) ;  /* 0xfffffffc00f0c947 */ /* 0x002fea000383ffff */
[----:B------:R-:W-:Y:S05]  /*1f1c0*/  BRA `(.L_x_14216) ;  /* 0xfffffe64003c7947 */ /* 0x000fea000383ffff */
.L_x_13942:
[----:B-1----:R1:W2:Y:S02]  /*1f1d0*/  SYNCS.PHASECHK.TRANS64.TRYWAIT P3, [R96+URZ+0x228b0], R107 ;  /* 0x0228b06b600075a7 */ /* 0x0022a4000806017f */
[----:B--2---:R-:W-:Y:S05]  /*1f1e0*/  @!P3 NANOSLEEP.SYNCS 0x989680 ;  /* 0x009896800000b95d */ /* 0x004fea0003900000 */
[----:B------:R-:W2:Y:S02]  /*1f1f0*/  @!P3 SYNCS.PHASECHK.TRANS64 P3, [R96+URZ+0x228b0], R107 ;  /* 0x0228b06b6000b5a7 */ /* 0x000ea4000806007f */
[----:B--2---:R-:W-:Y:S05]  /*1f200*/  @!P3 BRA `(.L_x_13942) ;  /* 0xfffffffc00f0b947 */ /* 0x004fea000383ffff */
[----:B------:R-:W-:Y:S05]  /*1f210*/  BRA `(.L_x_14217) ;  /* 0xfffffe6400cc7947 */ /* 0x000fea000383ffff */
.L_x_13952:
[----:B------:R-:W-:Y:S01]  /*1f220*/  BSSY B0, `(.L_x_14218) ;  /* 0x0000007000007945 */ /* 0x000fe20003800000 */
[----:B------:R-:W-:Y:S02]  /*1f230*/  IMAD.MOV.U32 R12, RZ, RZ, RZ ;  /* 0x000000ffff0c7224 */ /* 0x000fe400078e00ff */
[----:B------:R-:W-:Y:S02]  /*1f240*/  IMAD.MOV.U32 R11, RZ, RZ, 0x1f ;  /* 0x0000001fff0b7424 */ /* 0x000fe400078e00ff */
[----:B------:R-:W-:-:S07]  /*1f250*/  IMAD.MOV.U32 R15, RZ, RZ, -0x1 ;  /* 0xffffffffff0f7424 */ /* 0x000fce00078e00ff */
[----:B-----5:R-:W-:Y:S05]  /*1f260*/  WARPSYNC.COLLECTIVE R15, `(.L_x_14219) ;  /* 0x000000000f087348 */ /* 0x020fea0003c00000 */
[----:B------:R0:W1:Y:S02]  /*1f270*/  SHFL.IDX P6, R14, R13, R12, R11 ;  /* 0x0000000c0d0e7389 */ /* 0x00006400000c000b */
[----:B01---5:R-:W-:Y:S01]  /*1f280*/  ENDCOLLECTIVE ;  /* 0x000000000000791b */ /* 0x023fe20003800000 */
.L_x_14219:
[----:B------:R-:W-:Y:S05]  /*1f290*/  BSYNC B0 ;  /* 0x0000000000007941 */ /* 0x000fea0003800000 */
.L_x_14218:
[----:B------:R-:W-:Y:S05]  /*1f2a0*/  BRA `(.L_x_14220) ;  /* 0xfffffe7400407947 */ /* 0x000fea000383ffff */
.L_x_13964:
        /* <DEDUP_REMOVED lines=8> */
.L_x_14222:
[----:B------:R-:W-:Y:S05]  /*1f330*/  BSYNC B1 ;  /* 0x0000000000017941 */ /* 0x000fea0003800000 */
.L_x_14221:
        /* <DEDUP_REMOVED lines=8> */
.L_x_14223:
[----:B------:R-:W-:Y:S02]  /*1f3c0*/  IMAD.MOV.U32 R13, RZ, RZ, R7 ;  /* 0x000000ffff0d7224 */ /* 0x000fe400078e0007 */
[----:B------:R-:W-:-:S07]  /*1f3d0*/  IMAD.MOV.U32 R0, RZ, RZ, R14 ;  /* 0x000000ffff007224 */ /* 0x000fce00078e000e */
[----:B------:R-:W-:Y:S05]  /*1f3e0*/  WARPSYNC.COLLECTIVE R15, `(.L_x_14224) ;  /* 0x000000000f087348 */ /* 0x000fea0003c00000 */
[----:B------:R0:W1:Y:S02]  /*1f3f0*/  SHFL.IDX P6, R14, R13, R12, R11 ;  /* 0x0000000c0d0e7389 */ /* 0x00006400000c000b */
[----:B01----:R-:W-:Y:S01]  /*1f400*/  ENDCOLLECTIVE ;  /* 0x000000000000791b */ /* 0x003fe20003800000 */
.L_x_14224:
[----:B------:R-:W-:Y:S02]  /*1f410*/  IMAD.MOV.U32 R13, RZ, RZ, R32 ;  /* 0x000000ffff0d7224 */ /* 0x000fe400078e0020 */
[----:B------:R-:W-:-:S07]  /*1f420*/  IMAD.MOV.U32 R5, RZ, RZ, R14 ;  /* 0x000000ffff057224 */ /* 0x000fce00078e000e */
[----:B------:R-:W-:Y:S05]  /*1f430*/  WARPSYNC.COLLECTIVE R15, `(.L_x_14225) ;  /* 0x000000000f087348 */ /* 0x000fea0003c00000 */
[----:B------:R0:W1:Y:S02]  /*1f440*/  SHFL.IDX P6, R14, R13, R12, R11 ;  /* 0x0000000c0d0e7389 */ /* 0x00006400000c000b */
[----:B01----:R-:W-:Y:S01]  /*1f450*/  ENDCOLLECTIVE ;  /* 0x000000000000791b */ /* 0x003fe20003800000 */
.L_x_14225:
[----:B------:R-:W-:Y:S05]  /*1f460*/  BRA `(.L_x_14226) ;  /* 0xfffffe7800bc7947 */ /* 0x000fea000383ffff */
.L_x_13967:
        /* <DEDUP_REMOVED lines=8> */
.L_x_14228:
[----:B------:R-:W-:Y:S05]  /*1f4f0*/  BSYNC B1 ;  /* 0x0000000000017941 */ /* 0x000fea0003800000 */
.L_x_14227:
        /* <DEDUP_REMOVED lines=8> */
.L_x_14229:
[----:B------:R-:W-:Y:S02]  /*1f580*/  IMAD.MOV.U32 R13, RZ, RZ, R7 ;  /* 0x000000ffff0d7224 */ /* 0x000fe400078e0007 */
[----:B------:R-:W-:-:S07]  /*1f590*/  IMAD.MOV.U32 R0, RZ, RZ, R14 ;  /* 0x000000ffff007224 */ /* 0x000fce00078e000e */
[----:B------:R-:W-:Y:S05]  /*1f5a0*/  WARPSYNC.COLLECTIVE R15, `(.L_x_14230) ;  /* 0x000000000f087348 */ /* 0x000fea0003c00000 */
[----:B------:R0:W1:Y:S02]  /*1f5b0*/  SHFL.IDX P6, R14, R13, R12, R11 ;  /* 0x0000000c0d0e7389 */ /* 0x00006400000c000b */
[----:B01----:R-:W-:Y:S01]  /*1f5c0*/  ENDCOLLECTIVE ;  /* 0x000000000000791b */ /* 0x003fe20003800000 */
.L_x_14230:
[----:B------:R-:W-:Y:S02]  /*1f5d0*/  IMAD.MOV.U32 R13, RZ, RZ, R32 ;  /* 0x000000ffff0d7224 */ /* 0x000fe400078e0020 */
[----:B------:R-:W-:-:S07]  /*1f5e0*/  IMAD.MOV.U32 R7, RZ, RZ, R14 ;  /* 0x000000ffff077224 */ /* 0x000fce00078e000e */
[----:B------:R-:W-:Y:S05]  /*1f5f0*/  WARPSYNC.COLLECTIVE R15, `(.L_x_14231) ;  /* 0x000000000f087348 */ /* 0x000fea0003c00000 */
[----:B------:R0:W1:Y:S02]  /*1f600*/  SHFL.IDX P6, R14, R13, R12, R11 ;  /* 0x0000000c0d0e7389 */ /* 0x00006400000c000b */
[----:B01----:R-:W-:Y:S01]  /*1f610*/  ENDCOLLECTIVE ;  /* 0x000000000000791b */ /* 0x003fe20003800000 */
.L_x_14231:
[----:B------:R-:W-:Y:S01]  /*1f620*/  IMAD.MOV.U32 R32, RZ, RZ, R14 ;  /* 0x000000ffff207224 */ /* 0x000fe200078e000e */
[----:B------:R-:W-:Y:S06]  /*1f630*/  BRA `(.L_x_14232) ;  /* 0xfffffe7c00147947 */ /* 0x000fec000383ffff */
.L_x_13971:
[----:B0-----:R0:W1:Y:S02]  /*1f640*/  SYNCS.PHASECHK.TRANS64.TRYWAIT P0, [R18+URZ+0x22800], R37 ;  /* 0x02280025120075a7 */ /* 0x001064000800017f */
[----:B-1----:R-:W-:Y:S05]  /*1f650*/  @!P0 NANOSLEEP.SYNCS 0x989680 ;  /* 0x009896800000895d */ /* 0x002fea0003900000 */
[----:B------:R-:W1:Y:S02]  /*1f660*/  @!P0 SYNCS.PHASECHK.TRANS64 P0, [R18+URZ+0x22800], R37 ;  /* 0x02280025120085a7 */ /* 0x000e64000800007f */
[----:B-1----:R-:W-:Y:S05]  /*1f670*/  @!P0 BRA `(.L_x_13971) ;  /* 0xfffffffc00f08947 */ /* 0x002fea000383ffff */
[----:B------:R-:W-:Y:S05]  /*1f680*/  BRA `(.L_x_14233) ;  /* 0xfffffe7c00fc7947 */ /* 0x000fea000383ffff */
.L_x_13979:
        /* <DEDUP_REMOVED lines=9> */
.L_x_14235:
[----:B------:R-:W-:Y:S05]  /*1f720*/  BSYNC B1 ;  /* 0x0000000000017941 */ /* 0x000fea0003800000 */
.L_x_14234:
        /* <DEDUP_REMOVED lines=10> */
.L_x_14236:
        /* <DEDUP_REMOVED lines=8> */
.L_x_14237:
[----:B------:R-:W-:-:S05]  /*1f850*/  @!P1 IADD3 R6, P2, R3, R5, RZ ;  /* 0x0000000503069210 */ /* 0x000fca0007f5e0ff */
[----:B------:R-:W-:Y:S02]  /*1f860*/  @!P1 IMAD.X R7, R0, 0x1, R21, P2 ;  /* 0x0000000100079824 */ /* 0x000fe400010e0615 */
[----:B------:R-:W-:Y:S02]  /*1f870*/  IMAD.MOV.U32 R13, RZ, RZ, R27 ;  /* 0x000000ffff0d7224 */ /* 0x000fe400078e001b */
[----:B------:R-:W-:-:S07]  /*1f880*/  IMAD.MOV.U32 R4, RZ, RZ, R14 ;  /* 0x000000ffff047224 */ /* 0x000fce00078e000e */
[----:B------:R-:W-:Y:S05]  /*1f890*/  WARPSYNC.COLLECTIVE R15, `(.L_x_14238) ;  /* 0x000000000f087348 */ /* 0x000fea0003c00000 */
[----:B------:R0:W1:Y:S02]  /*1f8a0*/  SHFL.IDX P6, R14, R13, R12, R11 ;  /* 0x0000000c0d0e7389 */ /* 0x00006400000c000b */
[----:B01----:R-:W-:Y:S01]  /*1f8b0*/  ENDCOLLECTIVE ;  /* 0x000000000000791b */ /* 0x003fe20003800000 */
.L_x_14238:
        /* <DEDUP_REMOVED lines=19> */
.L_x_14239:
[----:B------:R-:W-:Y:S02]  /*1f9f0*/  IMAD.MOV.U32 R0, RZ, RZ, R20 ;  /* 0x000000ffff007224 */ /* 0x000fe400078e0014 */
[----:B------:R-:W-:Y:S02]  /*1fa00*/  IMAD.MOV.U32 R3, RZ, RZ, R21 ;  /* 0x000000ffff037224 */ /* 0x000fe400078e0015 */
[----:B------:R-:W-:Y:S01]  /*1fa10*/  IMAD.MOV.U32 R9, RZ, RZ, R29 ;  /* 0x000000ffff097224 */ /* 0x000fe200078e001d */
[----:B------:R-:W-:Y:S01]  /*1fa20*/  PRMT R36, R36, 0x5410, R0 ;  /* 0x0000541024247816 */ /* 0x000fe20000000000 */
[----:B------:R-:W-:Y:S01]  /*1fa30*/  @!P1 IMAD.MOV.U32 R28, RZ, RZ, R10 ;  /* 0x000000ffff1c9224 */ /* 0x000fe200078e000a */
[----:B------:R-:W-:Y:S02]  /*1fa40*/  PRMT R49, R3, 0x7610, R49 ;  /* 0x0000761003317816 */ /* 0x000fe40000000031 */
[----:B------:R-:W-:Y:S01]  /*1fa50*/  PRMT R37, R9, 0x7610, R37 ;  /* 0x0000761009257816 */ /* 0x000fe20000000025 */
[----:B------:R-:W-:-:S02]  /*1fa60*/  IMAD.MOV.U32 R8, RZ, RZ, R28 ;  /* 0x000000ffff087224 */ /* 0x000fc400078e001c */
[----:B------:R-:W-:-:S03]  /*1fa70*/  IMAD.MOV.U32 R13, RZ, RZ, R25 ;  /* 0x000000ffff0d7224 */ /* 0x000fc600078e0019 */
        /* <DEDUP_REMOVED lines=9> */
.L_x_14240:
[----:B------:R-:W-:Y:S02]  /*1fb10*/  IMAD.MOV.U32 R4, RZ, RZ, R32 ;  /* 0x000000ffff047224 */ /* 0x000fe400078e0020 */
[----:B------:R-:W-:Y:S02]  /*1fb20*/  IMAD.MOV.U32 R5, RZ, RZ, R33 ;  /* 0x000000ffff057224 */ /* 0x000fe400078e0021 */
[----:B------:R-:W-:Y:S02]  /*1fb30*/  IMAD.MOV.U32 R6, RZ, RZ, R34 ;  /* 0x000000ffff067224 */ /* 0x000fe400078e0022 */
[----:B------:R-:W-:Y:S01]  /*1fb40*/  IMAD.MOV.U32 R7, RZ, RZ, R35 ;  /* 0x000000ffff077224 */ /* 0x000fe200078e0023 */
[----:B------:R-:W-:Y:S02]  /*1fb50*/  PRMT R37, R37, 0x5410, R5 ;  /* 0x0000541025257816 */ /* 0x000fe40000000005 */
[----:B------:R-:W-:Y:S02]  /*1fb60*/  PRMT R45, R4, 0x5410, R6 ;  /* 0x00005410042d7816 */ /* 0x000fe40000000006 */
[----:B------:R-:W-:-:S02]  /*1fb70*/  CS2R R4, SRZ ;  /* 0x0000000000047805 */ /* 0x000fc4000001ff00 */
[----:B------:R-:W-:Y:S01]  /*1fb80*/  PRMT R48, R7, 0x7610, R48 ;  /* 0x0000761007307816 */ /* 0x000fe20000000030 */
[----:B------:R-:W-:Y:S02]  /*1fb90*/  IMAD.MOV.U32 R13, RZ, RZ, R24 ;  /* 0x000000ffff0d7224 */ /* 0x000fe400078e0018 */
[----:B------:R-:W-:-:S07]  /*1fba0*/  IMAD.MOV.U32 R3, RZ, RZ, R14 ;  /* 0x000000ffff037224 */ /* 0x000fce00078e000e */
[----:B------:R-:W-:Y:S05]  /*1fbb0*/  WARPSYNC.COLLECTIVE R15, `(.L_x_14241) ;  /* 0x000000000f087348 */ /* 0x000fea0003c00000 */
[----:B------:R0:W1:Y:S02]  /*1fbc0*/  SHFL.IDX P6, R14, R13, R12, R11 ;  /* 0x0000000c0d0e7389 */ /* 0x00006400000c000b */
[----:B01----:R-:W-:Y:S01]  /*1fbd0*/  ENDCOLLECTIVE ;  /* 0x000000000000791b */ /* 0x003fe20003800000 */
.L_x_14241:
[----:B------:R-:W-:Y:S02]  /*1fbe0*/  IMAD.MOV.U32 R13, RZ, RZ, R27 ;  /* 0x000000ffff0d7224 */ /* 0x000fe400078e001b */
[----:B------:R-:W-:-:S07]  /*1fbf0*/  IMAD.MOV.U32 R24, RZ, RZ, R14 ;  /* 0x000000ffff187224 */ /* 0x000fce00078e000e */
[----:B------:R-:W-:Y:S05]  /*1fc00*/  WARPSYNC.COLLECTIVE R15, `(.L_x_14242) ;  /* 0x000000000f087348 */ /* 0x000fea0003c00000 */
[----:B------:R0:W1:Y:S02]  /*1fc10*/  SHFL.IDX P6, R14, R13, R12, R11 ;  /* 0x0000000c0d0e7389 */ /* 0x00006400000c000b */
[----:B01----:R-:W-:Y:S01]  /*1fc20*/  ENDCOLLECTIVE ;  /* 0x000000000000791b */ /* 0x003fe20003800000 */
.L_x_14242:
[----:B------:R-:W-:Y:S05]  /*1fc30*/  BRA `(.L_x_14243) ;  /* 0xfffffe8c00087947 */ /* 0x000fea000383ffff */
.L_x_13983:
[----:B0-----:R0:W1:Y:S02]  /*1fc40*/  SYNCS.PHASECHK.TRANS64.TRYWAIT P1, [R18+URZ+0x22800], R13 ;  /* 0x0228000d120075a7 */ /* 0x001064000802017f */
[----:B-1----:R-:W-:Y:S05]  /*1fc50*/  @!P1 NANOSLEEP.SYNCS 0x989680 ;  /* 0x009896800000995d */ /* 0x002fea0003900000 */
[----:B------:R-:W1:Y:S02]  /*1fc60*/  @!P1 SYNCS.PHASECHK.TRANS64 P1, [R18+URZ+0x22800], R13 ;  /* 0x0228000d120095a7 */ /* 0x000e64000802007f */
[----:B-1----:R-:W-:Y:S05]  /*1fc70*/  @!P1 BRA `(.L_x_13983) ;  /* 0xfffffffc00f09947 */ /* 0x002fea000383ffff */
[----:B------:R-:W-:Y:S05]  /*1fc80*/  BRA `(.L_x_14244) ;  /* 0xfffffe8c00a47947 */ /* 0x000fea000383ffff */
.L_x_13989:
[----:B---3--:R3:W4:Y:S02]  /*1fc90*/  SYNCS.PHASECHK.TRANS64.TRYWAIT P2, [R15+URZ+0x22830], R74 ;  /* 0x0228304a0f0075a7 */ /* 0x008724000804017f */
[----:B----4-:R-:W-:Y:S05]  /*1fca0*/  @!P2 NANOSLEEP.SYNCS 0x989680 ;  /* 0x009896800000a95d */ /* 0x010fea0003900000 */
[----:B------:R-:W4:Y:S02]  /*1fcb0*/  @!P2 SYNCS.PHASECHK.TRANS64 P2, [R15+URZ+0x22830], R74 ;  /* 0x0228304a0f00a5a7 */ /* 0x000f24000804007f */
[----:B----4-:R-:W-:Y:S05]  /*1fcc0*/  @!P2 BRA `(.L_x_13989) ;  /* 0xfffffffc00f0a947 */ /* 0x010fea000383ffff */
[----:B------:R-:W-:Y:S05]  /*1fcd0*/  BRA `(.L_x_13988) ;  /* 0xfffffe9c00587947 */ /* 0x000fea000383ffff */
.L_x_13994:
[----:B-1----:R1:W2:Y:S02]  /*1fce0*/  SYNCS.PHASECHK.TRANS64.TRYWAIT P2, [R15+URZ+0x22850], R74 ;  /* 0x0228504a0f0075a7 */ /* 0x0022a4000804017f */
[----:B--2---:R-:W-:Y:S05]  /*1fcf0*/  @!P2 NANOSLEEP.SYNCS 0x989680 ;  /* 0x009896800000a95d */ /* 0x004fea0003900000 */
[----:B------:R-:W2:Y:S02]  /*1fd00*/  @!P2 SYNCS.PHASECHK.TRANS64 P2, [R15+URZ+0x22850], R74 ;  /* 0x0228504a0f00a5a7 */ /* 0x000ea4000804007f */
[----:B--2---:R-:W-:Y:S05]  /*1fd10*/  @!P2 BRA `(.L_x_13994) ;  /* 0xfffffffc00f0a947 */ /* 0x004fea000383ffff */
[----:B------:R-:W-:Y:S05]  /*1fd20*/  BRA `(.L_x_13993) ;  /* 0xfffffebc00147947 */ /* 0x000fea000383ffff */
.L_x_13999:
[----:B-1----:R1:W2:Y:S02]  /*1fd30*/  SYNCS.PHASECHK.TRANS64.TRYWAIT P2, [R21+URZ+0x22830], R213 ;  /* 0x022830d5150075a7 */ /* 0x0022a4000804017f */
[----:B--2---:R-:W-:Y:S05]  /*1fd40*/  @!P2 NANOSLEEP.SYNCS 0x989680 ;  /* 0x009896800000a95d */ /* 0x004fea0003900000 */
[----:B------:R-:W2:Y:S02]  /*1fd50*/  @!P2 SYNCS.PHASECHK.TRANS64 P2, [R21+URZ+0x22830], R213 ;  /* 0x022830d51500a5a7 */ /* 0x000ea4000804007f */
[----:B--2---:R-:W-:Y:S05]  /*1fd60*/  @!P2 BRA `(.L_x_13999) ;  /* 0xfffffffc00f0a947 */ /* 0x004fea000383ffff */
[----:B------:R-:W-:Y:S05]  /*1fd70*/  BRA `(.L_x_13998) ;  /* 0xfffffec000947947 */ /* 0x000fea000383ffff */
.L_x_14004:
[----:B--2---:R2:W3:Y:S02]  /*1fd80*/  SYNCS.PHASECHK.TRANS64.TRYWAIT P2, [R21+URZ+0x22850], R213 ;  /* 0x022850d5150075a7 */ /* 0x0044e4000804017f */
[----:B---3--:R-:W-:Y:S05]  /*1fd90*/  @!P2 NANOSLEEP.SYNCS 0x989680 ;  /* 0x009896800000a95d */ /* 0x008fea0003900000 */
[----:B------:R-:W3:Y:S02]  /*1fda0*/  @!P2 SYNCS.PHASECHK.TRANS64 P2, [R21+URZ+0x22850], R213 ;  /* 0x022850d51500a5a7 */ /* 0x000ee4000804007f */
[----:B---3--:R-:W-:Y:S05]  /*1fdb0*/  @!P2 BRA `(.L_x_14004) ;  /* 0xfffffffc00f0a947 */ /* 0x008fea000383ffff */
[----:B------:R-:W-:Y:S05]  /*1fdc0*/  BRA `(.L_x_14003) ;  /* 0xfffffee800587947 */ /* 0x000fea000383ffff */
.L_x_14010:
[----:B-1----:R1:W2:Y:S02]  /*1fdd0*/  SYNCS.PHASECHK.TRANS64.TRYWAIT P2, [R15+URZ+0x22830], R21 ;  /* 0x022830150f0075a7 */ /* 0x0022a4000804017f */
[----:B--2---:R-:W-:Y:S05]  /*1fde0*/  @!P2 NANOSLEEP.SYNCS 0x989680 ;  /* 0x009896800000a95d */ /* 0x004fea0003900000 */
[----:B------:R-:W2:Y:S02]  /*1fdf0*/  @!P2 SYNCS.PHASECHK.TRANS64 P2, [R15+URZ+0x22830], R21 ;  /* 0x022830150f00a5a7 */ /* 0x000ea4000804007f */
[----:B--2---:R-:W-:Y:S05]  /*1fe00*/  @!P2 BRA `(.L_x_14010) ;  /* 0xfffffffc00f0a947 */ /* 0x004fea000383ffff */
[----:B------:R-:W-:Y:S05]  /*1fe10*/  BRA `(.L_x_14009) ;  /* 0xfffffeec00907947 */ /* 0x000fea000383ffff */
.L_x_14015:
[----:B-1----:R1:W2:Y:S02]  /*1fe20*/  SYNCS.PHASECHK.TRANS64.TRYWAIT P2, [R15+URZ+0x22850], R21 ;  /* 0x022850150f0075a7 */ /* 0x0022a4000804017f */
[----:B--2---:R-:W-:Y:S05]  /*1fe30*/  @!P2 NANOSLEEP.SYNCS 0x989680 ;  /* 0x009896800000a95d */ /* 0x004fea0003900000 */
[----:B------:R-:W2:Y:S02]  /*1fe40*/  @!P2 SYNCS.PHASECHK.TRANS64 P2, [R15+URZ+0x22850], R21 ;  /* 0x022850150f00a5a7 */ /* 0x000ea4000804007f */
[----:B--2---:R-:W-:Y:S05]  /*1fe50*/  @!P2 BRA `(.L_x_14015) ;  /* 0xfffffffc00f0a947 */ /* 0x004fea000383ffff */
[----:B------:R-:W-:Y:S05]  /*1fe60*/  BRA `(.L_x_14014) ;  /* 0xffffff0c006c7947 */ /* 0x000fea000383ffff */
.L_x_14021:
[----:B------:R-:W-:Y:S02]  /*1fe70*/  IMAD.MOV.U32 R13, RZ, RZ, R20 ;  /* 0x000000ffff0d7224 */ /* 0x000fe400078e0014 */
[----:B------:R-:W-:Y:S02]  /*1fe80*/  IMAD.MOV.U32 R12, RZ, RZ, RZ ;  /* 0x000000ffff0c7224 */ /* 0x000fe400078e00ff */
[----:B------:R-:W-:Y:S02]  /*1fe90*/  IMAD.MOV.U32 R11, RZ, RZ, 0x181f ;  /* 0x0000181fff0b7424 */ /* 0x000fe400078e00ff */
[----:B------:R-:W-:-:S07]  /*1fea0*/  IMAD.MOV.U32 R15, RZ, RZ, -0x1 ;  /* 0xffffffffff0f7424 */ /* 0x000fce00078e00ff */
[----:B-----5:R-:W-:Y:S05]  /*1feb0*/  WARPSYNC.COLLECTIVE R15, `(.L_x_14245) ;  /* 0x000000000f087348 */ /* 0x020fea0003c00000 */
[----:B------:R0:W1:Y:S02]  /*1fec0*/  SHFL.IDX P6, R14, R13, R12, R11 ;  /* 0x0000000c0d0e7389 */ /* 0x00006400000c000b */
[----:B01---5:R-:W-:Y:S01]  /*1fed0*/  ENDCOLLECTIVE ;  /* 0x000000000000791b */ /* 0x023fe20003800000 */
.L_x_14245:
[----:B------:R-:W-:Y:S02]  /*1fee0*/  IMAD.MOV.U32 R13, RZ, RZ, R3 ;  /* 0x000000ffff0d7224 */ /* 0x000fe400078e0003 */
[----:B------:R-:W-:-:S07]  /*1fef0*/  IMAD.MOV.U32 R4, RZ, RZ, R14 ;  /* 0x000000ffff047224 */ /* 0x000fce00078e000e */
[----:B------:R-:W-:Y:S05]  /*1ff00*/  WARPSYNC.COLLECTIVE R15, `(.L_x_14246) ;  /* 0x000000000f087348 */ /* 0x000fea0003c00000 */
[----:B------:R0:W1:Y:S02]  /*1ff10*/  SHFL.IDX P6, R14, R13, R12, R11 ;  /* 0x0000000c0d0e7389 */ /* 0x00006400000c000b */
[----:B01----:R-:W-:Y:S01]  /*1ff20*/  ENDCOLLECTIVE ;  /* 0x000000000000791b */ /* 0x003fe20003800000 */
.L_x_14246:
[----:B------:R-:W-:Y:S05]  /*1ff30*/  BRA `(.L_x_14247) ;  /* 0xffffff34007c7947 */ /* 0x000fea000383ffff */
.L_x_14024:
        /* <DEDUP_REMOVED lines=8> */
.L_x_14249:
[----:B------:R-:W-:Y:S05]  /*1ffc0*/  BSYNC B1 ;  /* 0x0000000000017941 */ /* 0x000fea0003800000 */
.L_x_14248:
        /* <DEDUP_REMOVED lines=8> */
.L_x_14250:
[----:B------:R-:W-:Y:S05]  /*20050*/  BRA `(.L_x_14251) ;  /* 0xffffff3400b87947 */ /* 0x000fea000383ffff */
.L_x_14027:
[----:B------:R-:W-:Y:S01]  /*20060*/  BSSY B1, `(.L_x_14252) ;  /* 0x0000008000017945 */ /* 0x000fe20003800000 */
[----:B----4-:R-:W-:Y:S02]  /*20070*/  IMAD.MOV.U32 R13, RZ, RZ, R20 ;  /* 0x000000ffff0d7224 */ /* 0x010fe400078e0014 */
[----:B------:R-:W-:Y:S02]  /*20080*/  IMAD.MOV.U32 R12, RZ, RZ, 0x2 ;  /* 0x00000002ff0c7424 */ /* 0x000fe400078e00ff */
[----:B------:R-:W-:Y:S02]  /*20090*/  IMAD.MOV.U32 R11, RZ, RZ, 0x181f ;  /* 0x0000181fff0b7424 */ /* 0x000fe400078e00ff */
[----:B------:R-:W-:-:S07]  /*200a0*/  IMAD.MOV.U32 R15, RZ, RZ, -0x1 ;  /* 0xffffffffff0f7424 */ /* 0x000fce00078e00ff */
[----:B0123--:R-:W-:Y:S05]  /*200b0*/  WARPSYNC.COLLECTIVE R15, `(.L_x_14253) ;  /* 0x000000000f087348 */ /* 0x00ffea0003c00000 */
[----:B--2---:R2:W4:Y:S02]  /*200c0*/  SHFL.IDX P6, R14, R13, R12, R11 ;  /* 0x0000000c0d0e7389 */ /* 0x00452400000c000b */
[----:B01234-:R-:W-:Y:S01]  /*200d0*/  ENDCOLLECTIVE ;  /* 0x000000000000791b */ /* 0x01ffe20003800000 */
.L_x_14253:
[----:B------:R-:W-:Y:S05]  /*200e0*/  BSYNC B1 ;  /* 0x0000000000017941 */ /* 0x000fea0003800000 */
.L_x_14252:
        /* <DEDUP_REMOVED lines=8> */
.L_x_14254:
[----:B------:R-:W-:Y:S05]  /*20170*/  BRA `(.L_x_14255) ;  /* 0xffffff3400e47947 */ /* 0x000fea000383ffff */
.L_x_14030:
        /* <DEDUP_REMOVED lines=8> */
.L_x_14257:
[----:B------:R-:W-:Y:S05]  /*20200*/  BSYNC B1 ;  /* 0x0000000000017941 */ /* 0x000fea0003800000 */
.L_x_14256:
        /* <DEDUP_REMOVED lines=8> */
.L_x_14258:
[----:B------:R-:W-:Y:S05]  /*20290*/  BRA `(.L_x_14259) ;  /* 0xffffff3800107947 */ /* 0x000fea000383ffff */
.L_x_14032:
[----:B------:R-:W-:Y:S02]  /*202a0*/  IMAD.MOV.U32 R13, RZ, RZ, R4 ;  /* 0x000000ffff0d7224 */ /* 0x000fe400078e0004 */
[----:B------:R-:W-:Y:S02]  /*202b0*/  IMAD.MOV.U32 R12, RZ, RZ, RZ ;  /* 0x000000ffff0c7224 */ /* 0x000fe400078e00ff */
[----:B------:R-:W-:Y:S02]  /*202c0*/  IMAD.MOV.U32 R11, RZ, RZ, 0x1c1f ;  /* 0x00001c1fff0b7424 */ /* 0x000fe400078e00ff */
[----:B------:R-:W-:-:S07]  /*202d0*/  IMAD.MOV.U32 R15, RZ, RZ, -0x1 ;  /* 0xffffffffff0f7424 */ /* 0x000fce00078e00ff */
[----:B------:R-:W-:Y:S05]  /*202e0*/  WARPSYNC.COLLECTIVE R15, `(.L_x_14260) ;  /* 0x000000000f087348 */ /* 0x000fea0003c00000 */
[----:B------:R0:W1:Y:S02]  /*202f0*/  SHFL.IDX P6, R14, R13, R12, R11 ;  /* 0x0000000c0d0e7389 */ /* 0x00006400000c000b */
[----:B01----:R-:W-:Y:S01]  /*20300*/  ENDCOLLECTIVE ;  /* 0x000000000000791b */ /* 0x003fe20003800000 */
.L_x_14260:
[----:B------:R-:W-:Y:S02]  /*20310*/  IMAD.MOV.U32 R13, RZ, RZ, R3 ;  /* 0x000000ffff0d7224 */ /* 0x000fe400078e0003 */
[----:B------:R-:W-:-:S07]  /*20320*/  IMAD.MOV.U32 R20, RZ, RZ, R14 ;  /* 0x000000ffff147224 */ /* 0x000fce00078e000e */
[----:B------:R-:W-:Y:S05]  /*20330*/  WARPSYNC.COLLECTIVE R15, `(.L_x_14261) ;  /* 0x000000000f087348 */ /* 0x000fea0003c00000 */
[----:B------:R0:W1:Y:S02]  /*20340*/  SHFL.IDX P6, R14, R13, R12, R11 ;  /* 0x0000000c0d0e7389 */ /* 0x00006400000c000b */
[----:B01----:R-:W-:Y:S01]  /*20350*/  ENDCOLLECTIVE ;  /* 0x000000000000791b */ /* 0x003fe20003800000 */
.L_x_14261:
[----:B------:R-:W-:Y:S01]  /*20360*/  IMAD.MOV.U32 R12, RZ, RZ, R14 ;  /* 0x000000ffff0c7224 */ /* 0x000fe200078e000e */
[----:B------:R-:W-:Y:S06]  /*20370*/  BRA `(.L_x_14262) ;  /* 0xffffff3800f47947 */ /* 0x000fec000383ffff */
.L_x_14035:
        /* <DEDUP_REMOVED lines=8> */
.L_x_14264:
[----:B------:R-:W-:Y:S05]  /*20400*/  BSYNC B1 ;  /* 0x0000000000017941 */ /* 0x000fea0003800000 */
.L_x_14263:
        /* <DEDUP_REMOVED lines=8> */
.L_x_14265:
[----:B------:R-:W-:Y:S01]  /*20490*/  IMAD.MOV.U32 R3, RZ, RZ, R14 ;  /* 0x000000ffff037224 */ /* 0x000fe200078e000e */
[----:B------:R-:W-:Y:S06]  /*204a0*/  BRA `(.L_x_14266) ;  /* 0xffffff4800147947 */ /* 0x000fec000383ffff */
.L_x_14039:
[----:B------:R-:W-:Y:S02]  /*204b0*/  IMAD.MOV.U32 R13, RZ, RZ, R4 ;  /* 0x000000ffff0d7224 */ /* 0x000fe400078e0004 */
[----:B------:R-:W-:Y:S02]  /*204c0*/  IMAD.MOV.U32 R12, RZ, RZ, RZ ;  /* 0x000000ffff0c7224 */ /* 0x000fe400078e00ff */
[----:B------:R-:W-:Y:S02]  /*204d0*/  IMAD.MOV.U32 R11, RZ, RZ, 0x181f ;  /* 0x0000181fff0b7424 */ /* 0x000fe400078e00ff */
[----:B------:R-:W-:-:S07]  /*204e0*/  IMAD.MOV.U32 R15, RZ, RZ, -0x1 ;  /* 0xffffffffff0f7424 */ /* 0x000fce00078e00ff */
[----:B--2---:R-:W-:Y:S05]  /*204f0*/  WARPSYNC.COLLECTIVE R15, `(.L_x_14267) ;  /* 0x000000000f087348 */ /* 0x004fea0003c00000 */
[----:B------:R0:W1:Y:S02]  /*20500*/  SHFL.IDX P6, R14, R13, R12, R11 ;  /* 0x0000000c0d0e7389 */ /* 0x00006400000c000b */
[----:B012---:R-:W-:Y:S01]  /*20510*/  ENDCOLLECTIVE ;  /* 0x000000000000791b */ /* 0x007fe20003800000 */
.L_x_14267:
[----:B------:R-:W-:Y:S02]  /*20520*/  IMAD.MOV.U32 R13, RZ, RZ, R3 ;  /* 0x000000ffff0d7224 */ /* 0x000fe400078e0003 */
[----:B------:R-:W-:-:S07]  /*20530*/  IMAD.MOV.U32 R0, RZ, RZ, R14 ;  /* 0x000000ffff007224 */ /* 0x000fce00078e000e */
[----:B------:R-:W-:Y:S05]  /*20540*/  WARPSYNC.COLLECTIVE R15, `(.L_x_14268) ;  /* 0x000000000f087348 */ /* 0x000fea0003c00000 */
[----:B------:R0:W1:Y:S02]  /*20550*/  SHFL.IDX P6, R14, R13, R12, R11 ;  /* 0x0000000c0d0e7389 */ /* 0x00006400000c000b */
[----:B01----:R-:W-:Y:S01]  /*20560*/  ENDCOLLECTIVE ;  /* 0x000000000000791b */ /* 0x003fe20003800000 */
.L_x_14268:
[----:B------:R-:W-:Y:S05]  /*20570*/  BRA `(.L_x_14269) ;  /* 0xffffff5c00507947 */ /* 0x000fea000383ffff */
.L_x_14042:
[----:B------:R-:W-:Y:S01]  /*20580*/  BSSY B1, `(.L_x_14270) ;  /* 0x0000008000017945 */ /* 0x000fe20003800000 */
[----:B----4-:R-:W-:Y:S02]  /*20590*/  IMAD.MOV.U32 R13, RZ, RZ, R4 ;  /* 0x000000ffff0d7224 */ /* 0x010fe400078e0004 */
[----:B------:R-:W-:Y:S02]  /*205a0*/  IMAD.MOV.U32 R12, RZ, RZ, 0x1 ;  /* 0x00000001ff0c7424 */ /* 0x000fe400078e00ff */
[----:B------:R-:W-:Y:S02]  /*205b0*/  IMAD.MOV.U32 R11, RZ, RZ, 0x181f ;  /* 0x0000181fff0b7424 */ /* 0x000fe400078e00ff */
[----:B------:R-:W-:-:S07]  /*205c0*/  IMAD.MOV.U32 R15, RZ, RZ, -0x1 ;  /* 0xffffffffff0f7424 */ /* 0x000fce00078e00ff */
[----:B0123--:R-:W-:Y:S05]  /*205d0*/  WARPSYNC.COLLECTIVE R15, `(.L_x_14271) ;  /* 0x000000000f087348 */ /* 0x00ffea0003c00000 */
[----:B---3--:R3:W4:Y:S02]  /*205e0*/  SHFL.IDX P6, R14, R13, R12, R11 ;  /* 0x0000000c0d0e7389 */ /* 0x00872400000c000b */
[----:B01234-:R-:W-:Y:S01]  /*205f0*/  ENDCOLLECTIVE ;  /* 0x000000000000791b */ /* 0x01ffe20003800000 */
.L_x_14271:
[----:B------:R-:W-:Y:S05]  /*20600*/  BSYNC B1 ;  /* 0x0000000000017941 */ /* 0x000fea0003800000 */
.L_x_14270:
        /* <DEDUP_REMOVED lines=8> */
.L_x_14272:
[----:B------:R-:W-:Y:S05]  /*20690*/  BRA `(.L_x_14273) ;  /* 0xffffff5c00807947 */ /* 0x000fea000383ffff */
.L_x_14045:
        /* <DEDUP_REMOVED lines=8> */
.L_x_14275:
[----:B------:R-:W-:Y:S05]  /*20720*/  BSYNC B1 ;  /* 0x0000000000017941 */ /* 0x000fea0003800000 */
.L_x_14274:
        /* <DEDUP_REMOVED lines=8> */
.L_x_14276:
[----:B------:R-:W-:Y:S05]  /*207b0*/  BRA `(.L_x_14277) ;  /* 0xffffff5c00ac7947 */ /* 0x000fea000383ffff */
.L_x_14048:
        /* <DEDUP_REMOVED lines=8> */
.L_x_14279:
[----:B------:R-:W-:Y:S05]  /*20840*/  BSYNC B1 ;  /* 0x0000000000017941 */ /* 0x000fea0003800000 */
.L_x_14278:
        /* <DEDUP_REMOVED lines=8> */
.L_x_14280:
[----:B------:R-:W-:Y:S05]  /*208d0*/  BRA `(.L_x_14281) ;  /* 0xffffff5c00d87947 */ /* 0x000fea000383ffff */
.L_x_14067:
        /* <DEDUP_REMOVED lines=11> */
.L_x_14283:
[----:B------:R-:W-:Y:S05]  /*20990*/  BSYNC B1 ;  /* 0x0000000000017941 */ /* 0x000fea0003800000 */
.L_x_14282:
[----:B------:R-:W-:Y:S05]  /*209a0*/  BRA `(.L_x_14284) ;  /* 0xffffff7c003c7947 */ /* 0x000fea000383ffff */
.L_x_14069:
[----:B------:R-:W-:Y:S01]  /*209b0*/  BSSY B1, `(.L_x_14285) ;  /* 0x0000006000017945 */ /* 0x000fe20003800000 */
[----:B------:R-:W-:-:S07]  /*209c0*/  IMAD.MOV.U32 R15, RZ, RZ, -0x1 ;  /* 0xffffffffff0f7424 */ /* 0x000fce00078e00ff */
[----:B0-----:R-:W-:Y:S05]  /*209d0*/  WARPSYNC.COLLECTIVE R15, `(.L_x_14286) ;  /* 0x000000000f0c7348 */ /* 0x001fea0003c00000 */
[----:B------:R-:W-:Y:S02]  /*209e0*/  ELECT P6, UR62, PT ;  /* 0x00000000003e782f */ /* 0x000fe400038c0000 */
[----:B------:R-:W-:Y:S01]  /*209f0*/  MOV R14, UR62 ;  /* 0x0000003e000e7c02 */ /* 0x000fe20008000f00 */
[----:B0-----:R-:W-:Y:S10]  /*20a00*/  ENDCOLLECTIVE ;  /* 0x000000000000791b */ /* 0x001ff40003800000 */
.L_x_14286:
[----:B------:R-:W-:Y:S05]  /*20a10*/  BSYNC B1 ;  /* 0x0000000000017941 */ /* 0x000fea0003800000 */
.L_x_14285:
[----:B------:R-:W-:Y:S05]  /*20a20*/  BRA `(.L_x_14068) ;  /* 0xffffff7c00347947 */ /* 0x000fea000383ffff */
.L_x_14071:
[----:B0-----:R0:W1:Y:S02]  /*20a30*/  SYNCS.PHASECHK.TRANS64.TRYWAIT P0, [R18+URZ+0x22820], R4 ;  /* 0x02282004120075a7 */ /* 0x001064000800017f */
[----:B-1----:R-:W-:Y:S05]  /*20a40*/  @!P0 NANOSLEEP.SYNCS 0x989680 ;  /* 0x009896800000895d */ /* 0x002fea0003900000 */
[----:B------:R-:W1:Y:S02]  /*20a50*/  @!P0 SYNCS.PHASECHK.TRANS64 P0, [R18+URZ+0x22820], R4 ;  /* 0x02282004120085a7 */ /* 0x000e64000800007f */
[----:B-1----:R-:W-:Y:S05]  /*20a60*/  @!P0 BRA `(.L_x_14071) ;  /* 0xfffffffc00f08947 */ /* 0x002fea000383ffff */
[----:B------:R-:W-:Y:S05]  /*20a70*/  BRA `(.L_x_14287) ;  /* 0xffffff7c00447947 */ /* 0x000fea000383ffff */
.L_x_14075:
[----:B0-----:R0:W1:Y:S02]  /*20a80*/  SYNCS.PHASECHK.TRANS64.TRYWAIT P0, [R4+URZ+0x228a0], R9 ;  /* 0x0228a009040075a7 */ /* 0x001064000800017f */
[----:B-1----:R-:W-:Y:S05]  /*20a90*/  @!P0 NANOSLEEP.SYNCS 0x989680 ;  /* 0x009896800000895d */ /* 0x002fea0003900000 */
[----:B------:R-:W1:Y:S02]  /*20aa0*/  @!P0 SYNCS.PHASECHK.TRANS64 P0, [R4+URZ+0x228a0], R9 ;  /* 0x0228a009040085a7 */ /* 0x000e64000800007f */
[----:B-1----:R-:W-:Y:S05]  /*20ab0*/  @!P0 BRA `(.L_x_14075) ;  /* 0xfffffffc00f08947 */ /* 0x002fea000383ffff */
[----:B------:R-:W-:Y:S05]  /*20ac0*/  BRA `(.L_x_14288) ;  /* 0xffffff7c00647947 */ /* 0x000fea000383ffff */
.L_x_14080:
[----:B-1----:R1:W2:Y:S02]  /*20ad0*/  SYNCS.PHASECHK.TRANS64.TRYWAIT P0, [R4+URZ+0x228c0], R9 ;  /* 0x0228c009040075a7 */ /* 0x0022a4000800017f */
[----:B--2---:R-:W-:Y:S05]  /*20ae0*/  @!P0 NANOSLEEP.SYNCS 0x989680 ;  /* 0x009896800000895d */ /* 0x004fea0003900000 */
[----:B------:R-:W2:Y:S02]  /*20af0*/  @!P0 SYNCS.PHASECHK.TRANS64 P0, [R4+URZ+0x228c0], R9 ;  /* 0x0228c009040085a7 */ /* 0x000ea4000800007f */
[----:B--2---:R-:W-:Y:S05]  /*20b00*/  @!P0 BRA `(.L_x_14080) ;  /* 0xfffffffc00f08947 */ /* 0x004fea000383ffff */
[----:B------:R-:W-:Y:S05]  /*20b10*/  BRA `(.L_x_14289) ;  /* 0xffffff7c00e47947 */ /* 0x000fea000383ffff */
.L_x_14090:
[----:B0-----:R0:W1:Y:S02]  /*20b20*/  SYNCS.PHASECHK.TRANS64.TRYWAIT P1, [R5+URZ+0x228a0], R6 ;  /* 0x0228a006050075a7 */ /* 0x001064000802017f */
[----:B-1----:R-:W-:Y:S05]  /*20b30*/  @!P1 NANOSLEEP.SYNCS 0x989680 ;  /* 0x009896800000995d */ /* 0x002fea0003900000 */
[----:B------:R-:W1:Y:S02]  /*20b40*/  @!P1 SYNCS.PHASECHK.TRANS64 P1, [R5+URZ+0x228a0], R6 ;  /* 0x0228a006050095a7 */ /* 0x000e64000802007f */
[----:B-1----:R-:W-:Y:S05]  /*20b50*/  @!P1 BRA `(.L_x_14090) ;  /* 0xfffffffc00f09947 */ /* 0x002fea000383ffff */
[----:B------:R-:W-:Y:S05]  /*20b60*/  BRA `(.L_x_14290) ;  /* 0xffffff8400747947 */ /* 0x000fea000383ffff */
.L_x_14095:
[----:B-1----:R1:W2:Y:S02]  /*20b70*/  SYNCS.PHASECHK.TRANS64.TRYWAIT P1, [R5+URZ+0x228c0], R6 ;  /* 0x0228c006050075a7 */ /* 0x0022a4000802017f */
[----:B--2---:R-:W-:Y:S05]  /*20b80*/  @!P1 NANOSLEEP.SYNCS 0x989680 ;  /* 0x009896800000995d */ /* 0x004fea0003900000 */
[----:B------:R-:W2:Y:S02]  /*20b90*/  @!P1 SYNCS.PHASECHK.TRANS64 P1, [R5+URZ+0x228c0], R6 ;  /* 0x0228c006050095a7 */ /* 0x000ea4000802007f */
[----:B--2---:R-:W-:Y:S05]  /*20ba0*/  @!P1 BRA `(.L_x_14095) ;  /* 0xfffffffc00f09947 */ /* 0x004fea000383ffff */
[----:B------:R-:W-:Y:S05]  /*20bb0*/  BRA `(.L_x_14291) ;  /* 0xffffff8400f07947 */ /* 0x000fea000383ffff */
.L_x_14113:
        /* <DEDUP_REMOVED lines=11> */
.L_x_14293:
[----:B------:R-:W-:Y:S05]  /*20c70*/  BSYNC B0 ;  /* 0x0000000000007941 */ /* 0x000fea0003800000 */
.L_x_14292:
[----:B------:R-:W-:Y:S05]  /*20c80*/  BRA `(.L_x_14294) ;  /* 0xffffff9400a87947 */ /* 0x000fea000383ffff */
.L_x_14115:
[----:B------:R-:W-:Y:S01]  /*20c90*/  BSSY B0, `(.L_x_14295) ;  /* 0x0000006000007945 */ /* 0x000fe20003800000 */
[----:B------:R-:W-:-:S07]  /*20ca0*/  IMAD.MOV.U32 R15, RZ, RZ, -0x1 ;  /* 0xffffffffff0f7424 */ /* 0x000fce00078e00ff */
[----:B0-----:R-:W-:Y:S05]  /*20cb0*/  WARPSYNC.COLLECTIVE R15, `(.L_x_14296) ;  /* 0x000000000f0c7348 */ /* 0x001fea0003c00000 */
[----:B------:R-:W-:Y:S02]  /*20cc0*/  ELECT P6, UR62, PT ;  /* 0x00000000003e782f */ /* 0x000fe400038c0000 */
[----:B------:R-:W-:Y:S01]  /*20cd0*/  MOV R14, UR62 ;  /* 0x0000003e000e7c02 */ /* 0x000fe20008000f00 */
[----:B0-----:R-:W-:Y:S10]  /*20ce0*/  ENDCOLLECTIVE ;  /* 0x000000000000791b */ /* 0x001ff40003800000 */
.L_x_14296:
[----:B------:R-:W-:Y:S05]  /*20cf0*/  BSYNC B0 ;  /* 0x0000000000007941 */ /* 0x000fea0003800000 */
.L_x_14295:
[----:B------:R-:W-:Y:S05]  /*20d00*/  BRA `(.L_x_14297) ;  /* 0xffffff9400ac7947 */ /* 0x000fea000383ffff */
.L_x_14117:
[----:B-1----:R1:W2:Y:S02]  /*20d10*/  SYNCS.PHASECHK.TRANS64.TRYWAIT P0, [R0+URZ+0x22840], R2 ;  /* 0x02284002000075a7 */ /* 0x0022a4000800017f */
[----:B--2---:R-:W-:Y:S05]  /*20d20*/  @!P0 NANOSLEEP.SYNCS 0x989680 ;  /* 0x009896800000895d */ /* 0x004fea0003900000 */
[----:B------:R-:W2:Y:S02]  /*20d30*/  @!P0 SYNCS.PHASECHK.TRANS64 P0, [R0+URZ+0x22840], R2 ;  /* 0x02284002000085a7 */ /* 0x000ea4000800007f */
[----:B--2---:R-:W-:Y:S05]  /*20d40*/  @!P0 BRA `(.L_x_14117) ;  /* 0xfffffffc00f08947 */ /* 0x004fea000383ffff */
[----:B------:R-:W-:Y:S05]  /*20d50*/  BRA `(.L_x_14298) ;  /* 0xffffff9800107947 */ /* 0x000fea000383ffff */
.L_x_14121:
        /* <DEDUP_REMOVED lines=15> */
.L_x_14299:
[----:B------:R-:W-:Y:S02]  /*20e50*/  IMAD.MOV.U32 R13, RZ, RZ, R4 ;  /* 0x000000ffff0d7224 */ /* 0x000fe400078e0004 */
[----:B------:R-:W-:-:S07]  /*20e60*/  IMAD.MOV.U32 R6, RZ, RZ, R14 ;  /* 0x000000ffff067224 */ /* 0x000fce00078e000e */
[----:B------:R-:W-:Y:S05]  /*20e70*/  WARPSYNC.COLLECTIVE R15, `(.L_x_14300) ;  /* 0x000000000f087348 */ /* 0x000fea0003c00000 */
[----:B------:R0:W1:Y:S02]  /*20e80*/  SHFL.IDX P6, R14, R13, R12, R11 ;  /* 0x0000000c0d0e7389 */ /* 0x00006400000c000b */
[----:B01----:R-:W-:Y:S01]  /*20e90*/  ENDCOLLECTIVE ;  /* 0x000000000000791b */ /* 0x003fe20003800000 */
.L_x_14300:
[----:B------:R-:W-:Y:S02]  /*20ea0*/  IMAD.MOV.U32 R13, RZ, RZ, R3 ;  /* 0x000000ffff0d7224 */ /* 0x000fe400078e0003 */
[----:B------:R-:W-:Y:S02]  /*20eb0*/  IMAD.MOV.U32 R12, RZ, RZ, 0x1 ;  /* 0x00000001ff0c7424 */ /* 0x000fe400078e00ff */
[----:B------:R-:W-:-:S07]  /*20ec0*/  IMAD.MOV.U32 R7, RZ, RZ, R14 ;  /* 0x000000ffff077224 */ /* 0x000fce00078e000e */
[----:B------:R-:W-:Y:S05]  /*20ed0*/  WARPSYNC.COLLECTIVE R15, `(.L_x_14301) ;  /* 0x000000000f087348 */ /* 0x000fea0003c00000 */
[----:B------:R0:W1:Y:S02]  /*20ee0*/  SHFL.IDX P6, R14, R13, R12, R11 ;  /* 0x0000000c0d0e7389 */ /* 0x00006400000c000b */
[----:B01----:R-:W-:Y:S01]  /*20ef0*/  ENDCOLLECTIVE ;  /* 0x000000000000791b */ /* 0x003fe20003800000 */
.L_x_14301:
        /* <DEDUP_REMOVED lines=15> */
.L_x_14302:
[----:B------:R-:W-:Y:S02]  /*20ff0*/  IMAD.MOV.U32 R13, RZ, RZ, R3 ;  /* 0x000000ffff0d7224 */ /* 0x000fe400078e0003 */
[----:B------:R-:W-:Y:S02]  /*21000*/  IMAD.MOV.U32 R12, RZ, RZ, 0x2 ;  /* 0x00000002ff0c7424 */ /* 0x000fe400078e00ff */
[----:B------:R-:W-:-:S07]  /*21010*/  IMAD.MOV.U32 R5, RZ, RZ, R14 ;  /* 0x000000ffff057224 */ /* 0x000fce00078e000e */
[----:B------:R-:W-:Y:S05]  /*21020*/  WARPSYNC.COLLECTIVE R15, `(.L_x_14303) ;  /* 0x000000000f087348 */ /* 0x000fea0003c00000 */
[----:B------:R0:W1:Y:S02]  /*21030*/  SHFL.IDX P6, R14, R13, R12, R11 ;  /* 0x0000000c0d0e7389 */ /* 0x00006400000c000b */
[----:B01----:R-:W-:Y:S01]  /*21040*/  ENDCOLLECTIVE ;  /* 0x000000000000791b */ /* 0x003fe20003800000 */
.L_x_14303:
        /* <DEDUP_REMOVED lines=15> */
.L_x_14304:
[----:B------:R-:W-:Y:S02]  /*21140*/  IMAD.MOV.U32 R13, RZ, RZ, R3 ;  /* 0x000000ffff0d7224 */ /* 0x000fe400078e0003 */
[----:B------:R-:W-:Y:S02]  /*21150*/  IMAD.MOV.U32 R12, RZ, RZ, 0x3 ;  /* 0x00000003ff0c7424 */ /* 0x000fe400078e00ff */
[----:B------:R-:W-:-:S07]  /*21160*/  IMAD.MOV.U32 R5, RZ, RZ, R14 ;  /* 0x000000ffff057224 */ /* 0x000fce00078e000e */
[----:B------:R-:W-:Y:S05]  /*21170*/  WARPSYNC.COLLECTIVE R15, `(.L_x_14305) ;  /* 0x000000000f087348 */ /* 0x000fea0003c00000 */
[----:B------:R0:W1:Y:S02]  /*21180*/  SHFL.IDX P6, R14, R13, R12, R11 ;  /* 0x0000000c0d0e7389 */ /* 0x00006400000c000b */
[----:B01----:R-:W-:Y:S01]  /*21190*/  ENDCOLLECTIVE ;  /* 0x000000000000791b */ /* 0x003fe20003800000 */
.L_x_14305:
        /* <DEDUP_REMOVED lines=15> */
.L_x_14306:
[----:B------:R-:W-:Y:S02]  /*21290*/  IMAD.MOV.U32 R13, RZ, RZ, R3 ;  /* 0x000000ffff0d7224 */ /* 0x000fe400078e0003 */
[----:B------:R-:W-:Y:S02]  /*212a0*/  IMAD.MOV.U32 R12, RZ, RZ, 0x4 ;  /* 0x00000004ff0c7424 */ /* 0x000fe400078e00ff */
[----:B------:R-:W-:-:S07]  /*212b0*/  IMAD.MOV.U32 R5, RZ, RZ, R14 ;  /* 0x000000ffff057224 */ /* 0x000fce00078e000e */
[----:B------:R-:W-:Y:S05]  /*212c0*/  WARPSYNC.COLLECTIVE R15, `(.L_x_14307) ;  /* 0x000000000f087348 */ /* 0x000fea0003c00000 */
[----:B------:R0:W1:Y:S02]  /*212d0*/  SHFL.IDX P6, R14, R13, R12, R11 ;  /* 0x0000000c0d0e7389 */ /* 0x00006400000c000b */
[----:B01----:R-:W-:Y:S01]  /*212e0*/  ENDCOLLECTIVE ;  /* 0x000000000000791b */ /* 0x003fe20003800000 */
.L_x_14307:
        /* <DEDUP_REMOVED lines=15> */
.L_x_14308:
[----:B------:R-:W-:Y:S02]  /*213e0*/  IMAD.MOV.U32 R13, RZ, RZ, R3 ;  /* 0x000000ffff0d7224 */ /* 0x000fe400078e0003 */
[----:B------:R-:W-:Y:S02]  /*213f0*/  IMAD.MOV.U32 R12, RZ, RZ, 0x5 ;  /* 0x00000005ff0c7424 */ /* 0x000fe400078e00ff */
[----:B------:R-:W-:-:S07]  /*21400*/  IMAD.MOV.U32 R5, RZ, RZ, R14 ;  /* 0x000000ffff057224 */ /* 0x000fce00078e000e */
[----:B------:R-:W-:Y:S05]  /*21410*/  WARPSYNC.COLLECTIVE R15, `(.L_x_14309) ;  /* 0x000000000f087348 */ /* 0x000fea0003c00000 */
[----:B------:R0:W1:Y:S02]  /*21420*/  SHFL.IDX P6, R14, R13, R12, R11 ;  /* 0x0000000c0d0e7389 */ /* 0x00006400000c000b */
[----:B01----:R-:W-:Y:S01]  /*21430*/  ENDCOLLECTIVE ;  /* 0x000000000000791b */ /* 0x003fe20003800000 */
.L_x_14309:
        /* <DEDUP_REMOVED lines=15> */
.L_x_14310:
[----:B------:R-:W-:Y:S02]  /*21530*/  IMAD.MOV.U32 R13, RZ, RZ, R3 ;  /* 0x000000ffff0d7224 */ /* 0x000fe400078e0003 */
[----:B------:R-:W-:Y:S02]  /*21540*/  IMAD.MOV.U32 R12, RZ, RZ, 0x6 ;  /* 0x00000006ff0c7424 */ /* 0x000fe400078e00ff */
[----:B------:R-:W-:-:S07]  /*21550*/  IMAD.MOV.U32 R5, RZ, RZ, R14 ;  /* 0x000000ffff057224 */ /* 0x000fce00078e000e */
[----:B------:R-:W-:Y:S05]  /*21560*/  WARPSYNC.COLLECTIVE R15, `(.L_x_14311) ;  /* 0x000000000f087348 */ /* 0x000fea0003c00000 */
[----:B------:R0:W1:Y:S02]  /*21570*/  SHFL.IDX P6, R14, R13, R12, R11 ;  /* 0x0000000c0d0e7389 */ /* 0x00006400000c000b */
[----:B01----:R-:W-:Y:S01]  /*21580*/  ENDCOLLECTIVE ;  /* 0x000000000000791b */ /* 0x003fe20003800000 */
.L_x_14311:
        /* <DEDUP_REMOVED lines=13> */
.L_x_14312:
        /* <DEDUP_REMOVED lines=8> */
.L_x_14313:
        /* <DEDUP_REMOVED lines=13> */
.L_x_14314:
[----:B------:R-:W-:Y:S01]  /*217b0*/  IMAD.MOV.U32 R3, RZ, RZ, R14 ;  /* 0x000000ffff037224 */ /* 0x000fe200078e000e */
[----:B------:R-:W-:Y:S06]  /*217c0*/  BRA `(.L_x_14315) ;  /* 0xffffff9800947947 */ /* 0x000fec000383ffff */
.L_x_14124:
[----:B0-----:R0:W1:Y:S02]  /*217d0*/  SYNCS.PHASECHK.TRANS64.TRYWAIT P0, [R18+URZ+0x22820], R0 ;  /* 0x02282000120075a7 */ /* 0x001064000800017f */
[----:B-1----:R-:W-:Y:S05]  /*217e0*/  @!P0 NANOSLEEP.SYNCS 0x989680 ;  /* 0x009896800000895d */ /* 0x002fea0003900000 */
[----:B------:R-:W1:Y:S02]  /*217f0*/  @!P0 SYNCS.PHASECHK.TRANS64 P0, [R18+URZ+0x22820], R0 ;  /* 0x02282000120085a7 */ /* 0x000e64000800007f */
[----:B-1----:R-:W-:Y:S05]  /*21800*/  @!P0 BRA `(.L_x_14124) ;  /* 0xfffffffc00f08947 */ /* 0x002fea000383ffff */
[----:B------:R-:W-:Y:S05]  /*21810*/  BRA `(.L_x_14316) ;  /* 0xffffff9800f07947 */ /* 0x000fea000383ffff */
.L_x_14128:
[----:B0-----:R0:W1:Y:S02]  /*21820*/  SYNCS.PHASECHK.TRANS64.TRYWAIT P0, [R2+URZ+0x22860], R0 ;  /* 0x02286000020075a7 */ /* 0x001064000800017f */
[----:B-1----:R-:W-:Y:S05]  /*21830*/  @!P0 NANOSLEEP.SYNCS 0x989680 ;  /* 0x009896800000895d */ /* 0x002fea0003900000 */
[----:B------:R-:W1:Y:S02]  /*21840*/  @!P0 SYNCS.PHASECHK.TRANS64 P0, [R2+URZ+0x22860], R0 ;  /* 0x02286000020085a7 */ /* 0x000e64000800007f */
[----:B-1----:R-:W-:Y:S05]  /*21850*/  @!P0 BRA `(.L_x_14128) ;  /* 0xfffffffc00f08947 */ /* 0x002fea000383ffff */
[----:B------:R-:W-:Y:S05]  /*21860*/  BRA `(.L_x_14317) ;  /* 0xffffff9c00147947 */ /* 0x000fea000383ffff */
.L_x_14143:
[----:B-1----:R1:W2:Y:S02]  /*21870*/  SYNCS.PHASECHK.TRANS64.TRYWAIT P0, [R2+URZ+0x22840], R6 ;  /* 0x02284006020075a7 */ /* 0x0022a4000800017f */
[----:B--2---:R-:W-:Y:S05]  /*21880*/  @!P0 NANOSLEEP.SYNCS 0x989680 ;  /* 0x009896800000895d */ /* 0x004fea0003900000 */
[----:B------:R-:W2:Y:S02]  /*21890*/  @!P0 SYNCS.PHASECHK.TRANS64 P0, [R2+URZ+0x22840], R6 ;  /* 0x02284006020085a7 */ /* 0x000ea4000800007f */
[----:B--2---:R-:W-:Y:S05]  /*218a0*/  @!P0 BRA `(.L_x_14143) ;  /* 0xfffffffc00f08947 */ /* 0x004fea000383ffff */
[----:B------:R-:W-:Y:S05]  /*218b0*/  BRA `(.L_x_14318) ;  /* 0xffffffa4003c7947 */ /* 0x000fea000383ffff */
.L_x_14148:
[----:B0-----:R0:W2:Y:S02]  /*218c0*/  SYNCS.PHASECHK.TRANS64.TRYWAIT P0, [R2+URZ+0x22860], R6 ;  /* 0x02286006020075a7 */ /* 0x0010a4000800017f */
[----:B--2---:R-:W-:Y:S05]  /*218d0*/  @!P0 NANOSLEEP.SYNCS 0x989680 ;  /* 0x009896800000895d */ /* 0x004fea0003900000 */
[----:B------:R-:W2:Y:S02]  /*218e0*/  @!P0 SYNCS.PHASECHK.TRANS64 P0, [R2+URZ+0x22860], R6 ;  /* 0x02286006020085a7 */ /* 0x000ea4000800007f */
[----:B--2---:R-:W-:Y:S05]  /*218f0*/  @!P0 BRA `(.L_x_14148) ;  /* 0xfffffffc00f08947 */ /* 0x004fea000383ffff */
[----:B------:R-:W-:Y:S05]  /*21900*/  BRA `(.L_x_14319) ;  /* 0xffffffa400bc7947 */ /* 0x000fea000383ffff */
.L_x_14159:
[----:B-1----:R1:W2:Y:S02]  /*21910*/  SYNCS.PHASECHK.TRANS64.TRYWAIT P0, [R3+URZ+0x22840], R2 ;  /* 0x02284002030075a7 */ /* 0x0022a4000800017f */
[----:B--2---:R-:W-:Y:S05]  /*21920*/  @!P0 NANOSLEEP.SYNCS 0x989680 ;  /* 0x009896800000895d */ /* 0x004fea0003900000 */
[----:B------:R-:W2:Y:S02]  /*21930*/  @!P0 SYNCS.PHASECHK.TRANS64 P0, [R3+URZ+0x22840], R2 ;  /* 0x02284002030085a7 */ /* 0x000ea4000800007f */
[----:B--2---:R-:W-:Y:S05]  /*21940*/  @!P0 BRA `(.L_x_14159) ;  /* 0xfffffffc00f08947 */ /* 0x004fea000383ffff */
[----:B------:R-:W-:Y:S05]  /*21950*/  BRA `(.L_x_14320) ;  /* 0xffffffac00ac7947 */ /* 0x000fea000383ffff */
.L_x_14164:
[----:B0-----:R0:W2:Y:S02]  /*21960*/  SYNCS.PHASECHK.TRANS64.TRYWAIT P0, [R3+URZ+0x22860], R2 ;  /* 0x02286002030075a7 */ /* 0x0010a4000800017f */
[----:B--2---:R-:W-:Y:S05]  /*21970*/  @!P0 NANOSLEEP.SYNCS 0x989680 ;  /* 0x009896800000895d */ /* 0x004fea0003900000 */
[----:B------:R-:W2:Y:S02]  /*21980*/  @!P0 SYNCS.PHASECHK.TRANS64 P0, [R3+URZ+0x22860], R2 ;  /* 0x02286002030085a7 */ /* 0x000ea4000800007f */
[----:B--2---:R-:W-:Y:S05]  /*21990*/  @!P0 BRA `(.L_x_14164) ;  /* 0xfffffffc00f08947 */ /* 0x004fea000383ffff */
[----:B------:R-:W-:Y:S05]  /*219a0*/  BRA `(.L_x_14321) ;  /* 0xffffffb000287947 */ /* 0x000fea000383ffff */
.L_x_14175:
[----:B-1----:R1:W2:Y:S02]  /*219b0*/  SYNCS.PHASECHK.TRANS64.TRYWAIT P0, [R3+URZ+0x22840], R2 ;  /* 0x02284002030075a7 */ /* 0x0022a4000800017f */
[----:B--2---:R-:W-:Y:S05]  /*219c0*/  @!P0 NANOSLEEP.SYNCS 0x989680 ;  /* 0x009896800000895d */ /* 0x004fea0003900000 */
[----:B------:R-:W2:Y:S02]  /*219d0*/  @!P0 SYNCS.PHASECHK.TRANS64 P0, [R3+URZ+0x22840], R2 ;  /* 0x02284002030085a7 */ /* 0x000ea4000800007f */
[----:B--2---:R-:W-:Y:S05]  /*219e0*/  @!P0 BRA `(.L_x_14175) ;  /* 0xfffffffc00f08947 */ /* 0x004fea000383ffff */
[----:B------:R-:W-:Y:S05]  /*219f0*/  BRA `(.L_x_14322) ;  /* 0xffffffb400f87947 */ /* 0x000fea000383ffff */
.L_x_14180:
[----:B--2---:R2:W3:Y:S02]  /*21a00*/  SYNCS.PHASECHK.TRANS64.TRYWAIT P0, [R3+URZ+0x22860], R2 ;  /* 0x02286002030075a7 */ /* 0x0044e4000800017f */
[----:B---3--:R-:W-:Y:S05]  /*21a10*/  @!P0 NANOSLEEP.SYNCS 0x989680 ;  /* 0x009896800000895d */ /* 0x008fea0003900000 */
[----:B------:R-:W3:Y:S02]  /*21a20*/  @!P0 SYNCS.PHASECHK.TRANS64 P0, [R3+URZ+0x22860], R2 ;  /* 0x02286002030085a7 */ /* 0x000ee4000800007f */
[----:B---3--:R-:W-:Y:S05]  /*21a30*/  @!P0 BRA `(.L_x_14180) ;  /* 0xfffffffc00f08947 */ /* 0x008fea000383ffff */
[----:B------:R-:W-:Y:S05]  /*21a40*/  BRA `(.L_x_14323) ;  /* 0xffffffb800787947 */ /* 0x000fea000383ffff */
.L_x_14192:
        /* <DEDUP_REMOVED lines=9> */
.L_x_14325:
[----:B------:R-:W-:Y:S05]  /*21ae0*/  BSYNC B0 ;  /* 0x0000000000007941 */ /* 0x000fea0003800000 */
.L_x_14324:
        /* <DEDUP_REMOVED lines=9> */
.L_x_14326:
        /* <DEDUP_REMOVED lines=26> */
.L_x_14327:
        /* <DEDUP_REMOVED lines=8> */
.L_x_14328:
        /* <DEDUP_REMOVED lines=8> */
.L_x_14329:
        /* <DEDUP_REMOVED lines=8> */
.L_x_14330:
        /* <DEDUP_REMOVED lines=8> */
.L_x_14331:
        /* <DEDUP_REMOVED lines=9> */
.L_x_14332:
[----:B------:R-:W-:Y:S01]  /*21fb0*/  IMAD.MOV.U32 R9, RZ, RZ, R14 ;  /* 0x000000ffff097224 */ /* 0x000fe200078e000e */
[----:B------:R-:W-:Y:S06]  /*21fc0*/  BRA `(.L_x_14333) ;  /* 0xffffffbc00c87947 */ /* 0x000fec000383ffff */
.L_x_14195:
        /* <DEDUP_REMOVED lines=8> */
.L_x_14335:
[----:B------:R-:W-:Y:S05]  /*22050*/  BSYNC B0 ;  /* 0x0000000000007941 */ /* 0x000fea0003800000 */
.L_x_14334:
        /* <DEDUP_REMOVED lines=10> */
.L_x_14336:
        /* <DEDUP_REMOVED lines=8> */
.L_x_14337:
        /* <DEDUP_REMOVED lines=8> */
.L_x_14338:
        /* <DEDUP_REMOVED lines=8> */
.L_x_14339:
        /* <DEDUP_REMOVED lines=9> */
.L_x_14340:
[----:B------:R-:W-:Y:S01]  /*22310*/  IMAD.MOV.U32 R9, RZ, RZ, R14 ;  /* 0x000000ffff097224 */ /* 0x000fe200078e000e */
[----:B------:R-:W-:Y:S06]  /*22320*/  BRA `(.L_x_14341) ;  /* 0xffffffbc009c7947 */ /* 0x000fec000383ffff */
.L_x_14197:
[----:B------:R-:W-:Y:S01]  /*22330*/  BSSY B0, `(.L_x_14342) ;  /* 0x0000006000007945 */ /* 0x000fe20003800000 */
[----:B------:R-:W-:Y:S01]  /*22340*/  PLOP3.LUT P6, PT, P6, PT, PT, 0x8, 0x0 ;  /* 0x000000000000781c */ /* 0x000fe200037ce170 */
[----:B------:R-:W-:-:S12]  /*22350*/  IMAD.MOV.U32 R15, RZ, RZ, -0x1 ;  /* 0xffffffffff0f7424 */ /* 0x000fd800078e00ff */
[----:B0-----:R-:W-:Y:S05]  /*22360*/  WARPSYNC.COLLECTIVE R15, `(.L_x_14343) ;  /* 0x000000000f087348 */ /* 0x001fea0003c00000 */
[----:B------:R-:W-:Y:S01]  /*22370*/  VOTE.ANY R14, PT, P6 ;  /* 0x00000000000e7806 */ /* 0x000fe200030e0100 */
[----:B0-----:R-:W-:Y:S06]  /*22380*/  ENDCOLLECTIVE ;  /* 0x000000000000791b */ /* 0x001fec0003800000 */
.L_x_14343:
[----:B------:R-:W-:Y:S05]  /*22390*/  BSYNC B0 ;  /* 0x0000000000007941 */ /* 0x000fea0003800000 */
.L_x_14342:
        /* <DEDUP_REMOVED lines=10> */
.L_x_14344:
[----:B------:R-:W-:Y:S02]  /*22440*/  IMAD.MOV.U32 R13, RZ, RZ, R6 ;  /* 0x000000ffff0d7224 */ /* 0x000fe400078e0006 */
[----:B------:R-:W-:-:S07]  /*22450*/  IMAD.MOV.U32 R4, RZ, RZ, R14 ;  /* 0x000000ffff047224 */ /* 0x000fce00078e000e */
[----:B------:R-:W-:Y:S05]  /*22460*/  WARPSYNC.COLLECTIVE R15, `(.L_x_14345) ;  /* 0x000000000f087348 */ /* 0x000fea0003c00000 */
[----:B------:R0:W1:Y:S02]  /*22470*/  SHFL.IDX P6, R14, R13, R12, R11 ;  /* 0x0000000c0d0e7389 */ /* 0x00006400000c000b */
[----:B01----:R-:W-:Y:S01]  /*22480*/  ENDCOLLECTIVE ;  /* 0x000000000000791b */ /* 0x003fe20003800000 */
.L_x_14345:
[----:B------:R-:W-:Y:S02]  /*22490*/  IMAD.MOV.U32 R6, RZ, RZ, R14 ;  /* 0x000000ffff067224 */ /* 0x000fe400078e000e */
[----:B------:R-:W-:-:S05]  /*224a0*/  IMAD.IADD R10, R3, 0x1, R10 ;  /* 0x00000001030a7824 */ /* 0x000fca00078e020a */
[----:B------:R0:W-:Y:S01]  /*224b0*/  STL [R1+0xc], R10 ;  /* 0x00000c0a01007387 */ /* 0x0001e20000100800 */
[----:B------:R-:W-:Y:S05]  /*224c0*/  BRA `(.L_x_14346) ;  /* 0xffffffbc007c7947 */ /* 0x000fea000383ffff */
.L_x_14199:
        /* <DEDUP_REMOVED lines=8> */
.L_x_14348:
[----:B------:R-:W-:Y:S05]  /*22550*/  BSYNC B0 ;  /* 0x0000000000007941 */ /* 0x000fea0003800000 */
.L_x_14347:
[----:B------:R-:W-:Y:S01]  /*22560*/  IMAD.MOV.U32 R8, RZ, RZ, R14 ;  /* 0x000000ffff087224 */ /* 0x000fe200078e000e */
[----:B------:R-:W-:Y:S06]  /*22570*/  BRA `(.L_x_14198) ;  /* 0xffffffbc00687947 */ /* 0x000fec000383ffff */
.L_x_14205:
[----:B0-----:R0:W1:Y:S02]  /*22580*/  SYNCS.PHASECHK.TRANS64.TRYWAIT P0, [R0+URZ+0x22820], R3 ;  /* 0x02282003000075a7 */ /* 0x001064000800017f */
[----:B-1----:R-:W-:Y:S05]  /*22590*/  @!P0 NANOSLEEP.SYNCS 0x989680 ;  /* 0x009896800000895d */ /* 0x002fea0003900000 */
[----:B------:R-:W1:Y:S02]  /*225a0*/  @!P0 SYNCS.PHASECHK.TRANS64 P0, [R0+URZ+0x22820], R3 ;  /* 0x02282003000085a7 */ /* 0x000e64000800007f */
[----:B-1----:R-:W-:Y:S05]  /*225b0*/  @!P0 BRA `(.L_x_14205) ;  /* 0xfffffffc00f08947 */ /* 0x002fea000383ffff */
[----:B------:R-:W-:Y:S05]  /*225c0*/  BRA `(.L_x_14349) ;  /* 0xffffffc800047947 */ /* 0x000fea000383ffff */
.L_x_14206:
        /* <DEDUP_REMOVED lines=11> */
.L_x_14351:
[----:B------:R-:W-:Y:S05]  /*22680*/  BSYNC B0 ;  /* 0x0000000000007941 */ /* 0x000fea0003800000 */
.L_x_14350:
[----:B------:R-:W-:Y:S05]  /*22690*/  BRA `(.L_x_14352) ;  /* 0xffffffc400ec7947 */ /* 0x000fea000383ffff */
.L_x_14207:
[----:B------:R-:W-:Y:S01]  /*226a0*/  BSSY B0, `(.L_x_14353) ;  /* 0x0000006000007945 */ /* 0x000fe20003800000 */
[----:B------:R-:W-:-:S07]  /*226b0*/  IMAD.MOV.U32 R15, RZ, RZ, -0x1 ;  /* 0xffffffffff0f7424 */ /* 0x000fce00078e00ff */
[----:B01----:R-:W-:Y:S05]  /*226c0*/  WARPSYNC.COLLECTIVE R15, `(.L_x_14354) ;  /* 0x000000000f0c7348 */ /* 0x003fea0003c00000 */
[----:B------:R-:W-:Y:S02]  /*226d0*/  ELECT P6, UR62, PT ;  /* 0x00000000003e782f */ /* 0x000fe400038c0000 */
[----:B------:R-:W-:Y:S01]  /*226e0*/  MOV R14, UR62 ;  /* 0x0000003e000e7c02 */ /* 0x000fe20008000f00 */
[----:B01----:R-:W-:Y:S10]  /*226f0*/  ENDCOLLECTIVE ;  /* 0x000000000000791b */ /* 0x003ff40003800000 */
.L_x_14354:
[----:B------:R-:W-:Y:S05]  /*22700*/  BSYNC B0 ;  /* 0x0000000000007941 */ /* 0x000fea0003800000 */
.L_x_14353:
[----:B------:R-:W-:Y:S05]  /*22710*/  BRA `(.L_x_14355) ;  /* 0xffffffc400e07947 */ /* 0x000fea000383ffff */
.L_x_14209:
[----:B0-----:R0:W1:Y:S02]  /*22720*/  SYNCS.PHASECHK.TRANS64.TRYWAIT P0, [R6+URZ], R5 ;  /* 0x00000005060075a7 */ /* 0x001064000800017f */
[----:B-1----:R-:W-:Y:S05]  /*22730*/  @!P0 NANOSLEEP.SYNCS 0x989680 ;  /* 0x009896800000895d */ /* 0x002fea0003900000 */
[----:B------:R-:W1:Y:S02]  /*22740*/  @!P0 SYNCS.PHASECHK.TRANS64 P0, [R6+URZ], R5 ;  /* 0x00000005060085a7 */ /* 0x000e64000800007f */
[----:B-1----:R-:W-:Y:S05]  /*22750*/  @!P0 BRA `(.L_x_14209) ;  /* 0xfffffffc00f08947 */ /* 0x002fea000383ffff */
[----:B------:R-:W-:Y:S05]  /*22760*/  BRA `(.L_x_14356) ;  /* 0xffffffc8001c7947 */ /* 0x000fea000383ffff */
.L_x_14210:
[----:B-1----:R1:W2:Y:S02]  /*22770*/  SYNCS.PHASECHK.TRANS64.TRYWAIT P0, [R7+URZ], R2 ;  /* 0x00000002070075a7 */ /* 0x0022a4000800017f */
[----:B--2---:R-:W-:Y:S05]  /*22780*/  @!P0 NANOSLEEP.SYNCS 0x989680 ;  /* 0x009896800000895d */ /* 0x004fea0003900000 */
[----:B------:R-:W2:Y:S02]  /*22790*/  @!P0 SYNCS.PHASECHK.TRANS64 P0, [R7+URZ], R2 ;  /* 0x00000002070085a7 */ /* 0x000ea4000800007f */
[----:B--2---:R-:W-:Y:S05]  /*227a0*/  @!P0 BRA `(.L_x_14210) ;  /* 0xfffffffc00f08947 */ /* 0x004fea000383ffff */
[----:B------:R-:W-:Y:S05]  /*227b0*/  BRA `(.L_x_14357) ;  /* 0xffffffc800107947 */ /* 0x000fea000383ffff */
.L_x_14212:
[----:B--2---:R2:W3:Y:S02]  /*227c0*/  SYNCS.PHASECHK.TRANS64.TRYWAIT P0, [R4+URZ], R5 ;  /* 0x00000005040075a7 */ /* 0x0044e4000800017f */
[----:B---3--:R-:W-:Y:S05]  /*227d0*/  @!P0 NANOSLEEP.SYNCS 0x989680 ;  /* 0x009896800000895d */ /* 0x008fea0003900000 */
[----:B------:R-:W3:Y:S02]  /*227e0*/  @!P0 SYNCS.PHASECHK.TRANS64 P0, [R4+URZ], R5 ;  /* 0x00000005040085a7 */ /* 0x000ee4000800007f */
[----:B---3--:R-:W-:Y:S05]  /*227f0*/  @!P0 BRA `(.L_x_14212) ;  /* 0xfffffffc00f08947 */ /* 0x008fea000383ffff */
[----:B------:R-:W-:Y:S05]  /*22800*/  BRA `(.L_x_14358) ;  /* 0xffffffc800187947 */ /* 0x000fea000383ffff */
.L_x_14359:
        /* <DEDUP_REMOVED lines=15> */
.L_x_15206:


//--------------------- .text._ZN7cutlass13device_kernelIN5flash11enable_sm90INS1_16FlashAttnFwdSm90INS1_25CollectiveMainloopFwdSm90ILi2EN4cute5tupleIJNS5_1CILi1EEES8_S8_EEENS6_IJNS7_ILi128EEENS7_ILi96EEENS7_ILi64EEEEEELi256ENS_10bfloat16_tEfNS_4arch4Sm90ELb1ELb0ELb1ELb1ELb0ELb0ELb1ELb1ELb0ELb1ELb1ELb0EEENS1_21CollectiveEpilogueFwdINS6_IJSA_NS7_ILi256EEESB_EEES9_SE_SG_Li256ELb1ELb1ELb1ELb0EEENS1_36VarlenDynamicPersistentTileSchedulerILi128ELi96ELi256ELi128ELb1ELb1ELb1ELb1ELb1ELb1EEEEEEEEEvNT_6ParamsE --------------------------
	.section	.text._ZN7cutlass13device_kernelIN5flash11enable_sm90INS1_16FlashAttnFwdSm90INS1_25CollectiveMainloopFwdSm90ILi2EN4cute5tupleIJNS5_1CILi1EEES8_S8_EEENS6_IJNS7_ILi128EEENS7_ILi96EEENS7_ILi64EEEEEELi256ENS_10bfloat16_tEfNS_4arch4Sm90ELb1ELb0ELb1ELb1ELb0ELb0ELb1ELb1ELb0ELb1ELb1ELb0EEENS1_21CollectiveEpilogueFwdINS6_IJSA_NS7_ILi256EEESB_EEES9_SE_SG_Li256ELb1ELb1ELb1ELb0EEENS1_36VarlenDynamicPersistentTileSchedulerILi128ELi96ELi256ELi128ELb1ELb1ELb1ELb1ELb1ELb1EEEEEEEEEvNT_6ParamsE,"ax",@progbits
	.align	128
.text._ZN7cutlass13device_kernelIN5flash11enable_sm90INS1_16FlashAttnFwdSm90INS1_25CollectiveMainloopFwdSm90ILi2EN4cute5tupleIJNS5_1CILi1EEES8_S8_EEENS6_IJNS7_ILi128EEENS7_ILi96EEENS7_ILi64EEEEEELi256ENS_10bfloat16_tEfNS_4arch4Sm90ELb1ELb0ELb1ELb1ELb0ELb0ELb1ELb1ELb0ELb1ELb1ELb0EEENS1_21CollectiveEpilogueFwdINS6_IJSA_NS7_ILi256EEESB_EEES9_SE_SG_Li256ELb1ELb1ELb1ELb0EEENS1_36VarlenDynamicPersistentTileSchedulerILi128ELi96ELi256ELi128ELb1ELb1ELb1ELb1ELb1ELb1EEEEEEEEEvNT_6ParamsE:
        .type           _ZN7cutlass13device_kernelIN5flash11enable_sm90INS1_16FlashAttnFwdSm90INS1_25CollectiveMainloopFwdSm90ILi2EN4cute5tupleIJNS5_1CILi1EEES8_S8_EEENS6_IJNS7_ILi128EEENS7_ILi96EEENS7_ILi64EEEEEELi256ENS_10bfloat16_tEfNS_4arch4Sm90ELb1ELb0ELb1ELb1ELb0ELb0ELb1ELb1ELb0ELb1ELb1ELb0EEENS1_21CollectiveEpilogueFwdINS6_IJSA_NS7_ILi256EEESB_EEES9_SE_SG_Li256ELb1ELb1ELb1ELb0EEENS1_36VarlenDynamicPersistentTileSchedulerILi128ELi96ELi256ELi128ELb1ELb1ELb1ELb1ELb1ELb1EEEEEEEEEvNT_6ParamsE,@function
        .size           _ZN7cutlass13device_kernelIN5flash11enable_sm90INS1_16FlashAttnFwdSm90INS1_25CollectiveMainloopFwdSm90ILi2EN4cute5tupleIJNS5_1CILi1EEES8_S8_EEENS6_IJNS7_ILi128EEENS7_ILi96EEENS7_ILi64EEEEEELi256ENS_10bfloat16_tEfNS_4arch4Sm90ELb1ELb0ELb1ELb1ELb0ELb0ELb1ELb1ELb0ELb1ELb1ELb0EEENS1_21CollectiveEpilogueFwdINS6_IJSA_NS7_ILi256EEESB_EEES9_SE_SG_Li256ELb1ELb1ELb1ELb0EEENS1_36VarlenDynamicPersistentTileSchedulerILi128ELi96ELi256ELi128ELb1ELb1ELb1ELb1ELb1ELb1EEEEEEEEEvNT_6ParamsE,(.L_x_15207 - _ZN7cutlass13device_kernelIN5flash11enable_sm90INS1_16FlashAttnFwdSm90INS1_25CollectiveMainloopFwdSm90ILi2EN4cute5tupleIJNS5_1CILi1EEES8_S8_EEENS6_IJNS7_ILi128EEENS7_ILi96EEENS7_ILi64EEEEEELi256ENS_10bfloat16_tEfNS_4arch4Sm90ELb1ELb0ELb1ELb1ELb0ELb0ELb1ELb1ELb0ELb1ELb1ELb0EEENS1_21CollectiveEpilogueFwdINS6_IJSA_NS7_ILi256EEESB_EEES9_SE_SG_Li256ELb1ELb1ELb1ELb0EEENS1_36VarlenDynamicPersistentTileSchedulerILi128ELi96ELi256ELi128ELb1ELb1ELb1ELb1ELb1ELb1EEEEEEEEEvNT_6ParamsE)
        .other          _ZN7cutlass13device_kernelIN5flash11enable_sm90INS1_16FlashAttnFwdSm90INS1_25CollectiveMainloopFwdSm90ILi2EN4cute5tupleIJNS5_1CILi1EEES8_S8_EEENS6_IJNS7_ILi128EEENS7_ILi96EEENS7_ILi64EEEEEELi256ENS_10bfloat16_tEfNS_4arch4Sm90ELb1ELb0ELb1ELb1ELb0ELb0ELb1ELb1ELb0ELb1ELb1ELb0EEENS1_21CollectiveEpilogueFwdINS6_IJSA_NS7_ILi256EEESB_EEES9_SE_SG_Li256ELb1ELb1ELb1ELb0EEENS1_36VarlenDynamicPersistentTileSchedulerILi128ELi96ELi256ELi128ELb1ELb1ELb1ELb1ELb1ELb1EEEEEEEEEvNT_6ParamsE,@"STO_CUDA_ENTRY STV_DEFAULT"
_ZN7cutlass13device_kernelIN5flash11enable_sm90INS1_16FlashAttnFwdSm90INS1_25CollectiveMainloopFwdSm90ILi2EN4cute5tupleIJNS5_1CILi1EEES8_S8_EEENS6_IJNS7_ILi128EEENS7_ILi96EEENS7_ILi64EEEEEELi256ENS_10bfloat16_tEfNS_4arch4Sm90ELb1ELb0ELb1ELb1ELb0ELb0ELb1ELb1ELb0ELb1ELb1ELb0EEENS1_21CollectiveEpilogueFwdINS6_IJSA_NS7_ILi256EEESB_EEES9_SE_SG_Li256ELb1ELb1ELb1ELb0EEENS1_36VarlenDynamicPersistentTileSchedulerILi128ELi96ELi256ELi128ELb1ELb1ELb1ELb1ELb1ELb1EEEEEEEEEvNT_6ParamsE:
        /* <DEDUP_REMOVED lines=17> */
.L_x_14361:
[----:B------:R-:W-:Y:S05]  /*0110*/  BSYNC B0 ;  /* 0x0000000000007941 */ /* 0x000fea0003800000 */
.L_x_14360:
        /* <DEDUP_REMOVED lines=42> */
.L_x_14362:
        /* <DEDUP_REMOVED lines=22> */
.L_x_14363:
        /* <DEDUP_REMOVED lines=18> */
.L_x_14364:
        /* <DEDUP_REMOVED lines=22> */
.L_x_14365:
        /* <DEDUP_REMOVED lines=22> */
.L_x_14366:
        /* <DEDUP_REMOVED lines=8> */
.L_x_14368:
        /* <DEDUP_REMOVED lines=18> */
[----:B------:R-:W3:Y:S01]  /*0aa0*/  LDL R11, [R1+0x78] ;  /* 0x00007800010b7983 */ /* 0x000ee20000100800 */
        /* <DEDUP_REMOVED lines=24> */
[----:B------:R-:W-:Y:S02]  /*0c30*/  LEA.HI R7, R7, R12, RZ, 0x5 ;  /* 0x0000000c07077211 */ /* 0x000fe400078f28ff */
[----:B------:R-:W-:Y:S01]  /*0c40*/  LEA.HI R2, R2, R3, RZ, 0x1 ;  /* 0x0000000302027211 */ /* 0x000fe200078f08ff */
[----:B------:R-:W-:Y:S01]  /*0c50*/  IMAD.IADD R0, R0, 0x1, -R9 ;  /* 0x0000000100007824 */ /* 0x000fe200078e0a09 */
[----:B------:R-:W-:Y:S01]  /*0c60*/  SHF.R.S32.HI R7, RZ, 0x5, R7 ;  /* 0x00000005ff077819 */ /* 0x000fe20000011407 */
[----:B------:R-:W-:Y:S01]  /*0c70*/  IMAD.IADD R5, R6, 0x1, -R5 ;  /* 0x0000000106057824 */ /* 0x000fe200078e0a05 */
[----:B------:R-:W-:-:S03]  /*0c80*/  LOP3.LUT R2, R2, 0x3fffffe, RZ, 0xc0, !PT ;  /* 0x03fffffe02027812 */ /* 0x000fc600078ec0ff */
[----:B------:R-:W-:Y:S01]  /*0c90*/  IMAD R7, R7, 0x10, R0 ;  /* 0x0000001007077824 */ /* 0x000fe200078e0200 */
[----:B------:R-:W-:Y:S01]  /*0ca0*/  LOP3.LUT R10, R10, 0xfffffffc, RZ, 0xc0, !PT ;  /* 0xfffffffc0a0a7812 */ /* 0x000fe200078ec0ff */
[----:B------:R-:W-:Y:S01]  /*0cb0*/  IMAD R0, R5, 0x8, R4 ;  /* 0x0000000805007824 */ /* 0x000fe200078e0204 */
[----:B------:R-:W-:Y:S01]  /*0cc0*/  LOP3.LUT R8, R8, 0x7ffffffc, RZ, 0xc0, !PT ;  /* 0x7ffffffc08087812 */ /* 0x000fe200078ec0ff */
[----:B------:R-:W-:Y:S02]  /*0cd0*/  IMAD.IADD R2, R3, 0x1, -R2 ;  /* 0x0000000103027824 */ /* 0x000fe400078e0a02 */
[----:B------:R-:W-:Y:S01]  /*0ce0*/  IMAD.IADD R10, R16, 0x1, -R10 ;  /* 0x00000001100a7824 */ /* 0x000fe200078e0a0a */
[----:B------:R0:W-:Y:S01]  /*0cf0*/  STL [R1+0x80], R0 ;  /* 0x0000800001007387 */ /* 0x0001e20000100800 */
[----:B------:R-:W-:-:S03]  /*0d00*/  IMAD.IADD R8, R12, 0x1, -R8 ;  /* 0x000000010c087824 */ /* 0x000fc600078e0a08 */
[----:B------:R-:W-:Y:S01]  /*0d10*/  LEA.HI R6, R10, R10, RZ, 0x1 ;  /* 0x0000000a0a067211 */ /* 0x000fe200078f08ff */
[----:B0-----:R-:W-:Y:S02]  /*0d20*/  IMAD R0, R2, 0x40, R7 ;  /* 0x0000004002007824 */ /* 0x001fe400078e0207 */
[----:B------:R-:W-:-:S03]  /*0d30*/  IMAD.SHL.U32 R201, R8, 0x2, RZ ;  /* 0x0000000208c97824 */ /* 0x000fc600078e00ff */
[----:B------:R0:W-:Y:S01]  /*0d40*/  STL [R1+0x7c], R0 ;  /* 0x00007c0001007387 */ /* 0x0001e20000100800 */
[----:B------:R-:W-:-:S03]  /*0d50*/  LOP3.LUT R3, R6, 0x1ffffffe, RZ, 0xc0, !PT ;  /* 0x1ffffffe06037812 */ /* 0x000fc600078ec0ff */
[----:B------:R0:W-:Y:S01]  /*0d60*/  STL [R1+0x40], RZ ;  /* 0x000040ff01007387 */ /* 0x0001e20000100800 */
[C---:B------:R-:W-:Y:S02]  /*0d70*/  VIADD R21, R201.reuse, 0x8 ;  /* 0x00000008c9157836 */ /* 0x040fe40000000000 */
[C---:B------:R-:W-:Y:S02]  /*0d80*/  VIADD R20, R201.reuse, 0x10 ;  /* 0x00000010c9147836 */ /* 0x040fe40000000000 */
[C---:B------:R-:W-:Y:S02]  /*0d90*/  VIADD R19, R201.reuse, 0x18 ;  /* 0x00000018c9137836 */ /* 0x040fe40000000000 */
[----:B------:R-:W-:Y:S02]  /*0da0*/  VIADD R18, R201, 0x20 ;  /* 0x00000020c9127836 */ /* 0x000fe40000000000 */
[----:B------:R-:W-:Y:S02]  /*0db0*/  IMAD.MOV.U32 R6, RZ, RZ, R14 ;  /* 0x000000ffff067224 */ /* 0x000fe400078e000e */
[----:B------:R-:W-:-:S02]  /*0dc0*/  IMAD.MOV.U32 R7, RZ, RZ, R15 ;  /* 0x000000ffff077224 */ /* 0x000fc400078e000f */
[C---:B------:R-:W-:Y:S02]  /*0dd0*/  VIADD R17, R201.reuse, 0x28 ;  /* 0x00000028c9117836 */ /* 0x040fe40000000000 */
[C---:B------:R-:W-:Y:S02]  /*0de0*/  VIADD R16, R201.reuse, 0x30 ;  /* 0x00000030c9107836 */ /* 0x040fe40000000000 */
[----:B------:R-:W-:Y:S02]  /*0df0*/  IMAD.MOV.U32 R5, RZ, RZ, R13 ;  /* 0x000000ffff057224 */ /* 0x000fe400078e000d */
[C---:B------:R-:W-:Y:S02]  /*0e00*/  VIADD R15, R201.reuse, 0x38 ;  /* 0x00000038c90f7836 */ /* 0x040fe40000000000 */
[C---:B------:R-:W-:Y:S01]  /*0e10*/  VIADD R14, R201.reuse, 0x40 ;  /* 0x00000040c90e7836 */ /* 0x040fe20000000000 */
[----:B------:R-:W-:Y:S01]  /*0e20*/  SHF.R.S32.HI R23, RZ, 0x1f, R21 ;  /* 0x0000001fff177819 */ /* 0x000fe20000011415 */
[----:B------:R-:W-:Y:S01]  /*0e30*/  IMAD.IADD R3, R10, 0x1, -R3 ;  /* 0x000000010a037824 */ /* 0x000fe200078e0a03 */
[----:B------:R-:W-:Y:S01]  /*0e40*/  SHF.R.S32.HI R22, RZ, 0x1f, R20 ;  /* 0x0000001fff167819 */ /* 0x000fe20000011414 */
[----:B------:R-:W-:-:S02]  /*0e50*/  VIADD R13, R201, 0x48 ;  /* 0x00000048c90d7836 */ /* 0x000fc40000000000 */
        /* <DEDUP_REMOVED lines=19> */
[C---:B------:R-:W-:Y:S01]  /*0f90*/  VIADD R233, R201.reuse, 0xa8 ;  /* 0x000000a8c9e97836 */ /* 0x040fe20000000000 */
[----:B------:R-:W-:Y:S01]  /*0fa0*/  SHF.R.S32.HI R10, RZ, 0x1f, R8 ;  /* 0x0000001fff0a7819 */ /* 0x000fe20000011408 */
[C---:B------:R-:W-:Y:S02]  /*0fb0*/  VIADD R232, R201.reuse, 0xb0 ;  /* 0x000000b0c9e87836 */ /* 0x040fe40000000000 */
[C---:B------:R-:W-:Y:S02]  /*0fc0*/  VIADD R231, R201.reuse, 0xb8 ;  /* 0x000000b8c9e77836 */ /* 0x040fe40000000000 */
[C---:B------:R-:W-:Y:S01]  /*0fd0*/  VIADD R230, R201.reuse, 0xc0 ;  /* 0x000000c0c9e67836 */ /* 0x040fe20000000000 */
[----:B------:R-:W-:Y:S01]  /*0fe0*/  SHF.R.S32.HI R8, RZ, 0x1f, R2 ;  /* 0x0000001fff087819 */ /* 0x000fe20000011402 */
[C---:B------:R-:W-:Y:S02]  /*0ff0*/  VIADD R229, R201.reuse, 0xc8 ;  /* 0x000000c8c9e57836 */ /* 0x040fe40000000000 */
[----:B------:R-:W-:-:S02]  /*1000*/  VIADD R228, R201, 0xd0 ;  /* 0x000000d0c9e47836 */ /* 0x000fc40000000000 */
[C---:B------:R-:W-:Y:S01]  /*1010*/  VIADD R213, R201.reuse, 0xd8 ;  /* 0x000000d8c9d57836 */ /* 0x040fe20000000000 */
[----:B------:R-:W-:Y:S02]  /*1020*/  SHF.R.S32.HI R2, RZ, 0x1f, R236 ;  /* 0x0000001fff027819 */ /* 0x000fe400000114ec */
[----:B------:R-:W-:Y:S02]  /*1030*/  SHF.R.S32.HI R8, RZ, 0x1f, R235 ;  /* 0x0000001fff087819 */ /* 0x000fe400000114eb */
[----:B------:R-:W-:Y:S01]  /*1040*/  SHF.R.S32.HI R2, RZ, 0x1f, R233 ;  /* 0x0000001fff027819 */ /* 0x000fe200000114e9 */
[----:B------:R-:W-:Y:S01]  /*1050*/  VIADD R210, R201, 0xe0 ;  /* 0x000000e0c9d27836 */ /* 0x000fe20000000000 */
[----:B------:R-:W-:Y:S01]  /*1060*/  SHF.R.S32.HI R8, RZ, 0x1f, R232 ;  /* 0x0000001fff087819 */ /* 0x000fe200000114e8 */
[----:B------:R-:W-:Y:S01]  /*1070*/  IMAD R206, R3, 0x8, R0 ;  /* 0x0000000803ce7824 */ /* 0x000fe200078e0200 */
[----:B------:R-:W-:Y:S02]  /*1080*/  SHF.R.S32.HI R2, RZ, 0x1f, R230 ;  /* 0x0000001fff027819 */ /* 0x000fe400000114e6 */
[----:B------:R-:W-:-:S02]  /*1090*/  SHF.R.S32.HI R8, RZ, 0x1f, R229 ;  /* 0x0000001fff087819 */ /* 0x000fc400000114e5 */
[----:B------:R-:W-:Y:S01]  /*10a0*/  SHF.R.S32.HI R2, RZ, 0x1f, R213 ;  /* 0x0000001fff027819 */ /* 0x000fe200000114d5 */
[----:B------:R-:W-:Y:S01]  /*10b0*/  UMOV UR37, URZ ;  /* 0x0000003f00257c82 */ /* 0x000fe20008000000 */
[----:B------:R-:W-:Y:S01]  /*10c0*/  UMOV UR36, URZ ;  /* 0x0000003f00247c82 */ /* 0x000fe20008000000 */
[----:B---3--:R-:W-:Y:S01]  /*10d0*/  LOP3.LUT R202, R11, 0x1, RZ, 0xfc, !PT ;  /* 0x000000010bca7812 */ /* 0x008fe200078efcff */
[----:B------:R-:W-:-:S05]  /*10e0*/  VIADD R11, R201, 0x58 ;  /* 0x00000058c90b7836 */ /* 0x000fca0000000000 */
[----:B------:R-:W-:Y:S02]  /*10f0*/  SHF.R.S32.HI R13, RZ, 0x1f, R11 ;  /* 0x0000001fff0d7819 */ /* 0x000fe4000001140b */
[----:B------:R-:W-:Y:S02]  /*1100*/  SHF.R.S32.HI R11, RZ, 0x1f, R9 ;  /* 0x0000001fff0b7819 */ /* 0x000fe40000011409 */
[----:B------:R-:W-:Y:S02]  /*1110*/  SHF.R.S32.HI R9, RZ, 0x1f, R4 ;  /* 0x0000001fff097819 */ /* 0x000fe40000011404 */
[----:B------:R-:W-:Y:S02]  /*1120*/  SHF.R.S32.HI R4, RZ, 0x1f, R237 ;  /* 0x0000001fff047819 */ /* 0x000fe400000114ed */
[----:B------:R-:W-:Y:S02]  /*1130*/  SHF.R.S32.HI R4, RZ, 0x1f, R234 ;  /* 0x0000001fff047819 */ /* 0x000fe400000114ea */
[----:B------:R-:W-:-:S02]  /*1140*/  SHF.R.S32.HI R4, RZ, 0x1f, R231 ;  /* 0x0000001fff047819 */ /* 0x000fc400000114e7 */
[----:B0-----:R-:W-:-:S07]  /*1150*/  SHF.R.S32.HI R4, RZ, 0x1f, R228 ;  /* 0x0000001fff047819 */ /* 0x001fce00000114e4 */
.L_x_14427:
[----:B012-4-:R-:W0:Y:S01]  /*1160*/  LDC.64 R2, c[0x0][0xd88] ;  /* 0x00036200ff027b82 */ /* 0x017e220000000a00 */
[----:B------:R-:W-:Y:S01]  /*1170*/  ULDC.64 UR4, c[0x0][0xb20] ;  /* 0x0002c80000047ab9 */ /* 0x000fe20000000a00 */
[----:B------:R-:W-:-:S06]  /*1180*/  ULDC.64 UR6, c[0x0][0xb10] ;  /* 0x0002c40000067ab9 */ /* 0x000fcc0000000a00 */
[----:B------:R-:W1:Y:S08]  /*1190*/  LDC R203, c[0x0][0x288] ;  /* 0x0000a200ffcb7b82 */ /* 0x000e700000000800 */
[----:B------:R-:W2:Y:S01]  /*11a0*/  LDC.64 R12, c[0x0][0x418] ;  /* 0x00010600ff0c7b82 */ /* 0x000ea20000000a00 */
[----:B0-----:R-:W-:-:S07]  /*11b0*/  IMAD.WIDE R2, R7, 0x4, R2 ;  /* 0x0000000407027825 */ /* 0x001fce00078e0202 */
[----:B------:R-:W0:Y:S01]  /*11c0*/  LDC R10, c[0x0][0x424] ;  /* 0x00010900ff0a7b82 */ /* 0x000e220000000800 */
[----:B---3--:R-:W3:Y:S01]  /*11d0*/  LDG.E R207, desc[UR38][R2.64] ;  /* 0x0000002602cf7981 */ /* 0x008ee2000c1e1900 */
[----:B------:R-:W-:Y:S01]  /*11e0*/  ISETP.NE.U32.AND P1, PT, RZ, UR4, PT ;  /* 0x00000004ff007c0c */ /* 0x000fe2000bf25070 */
[----:B------:R-:W-:Y:S01]  /*11f0*/  IMAD.MOV.U32 R11, RZ, RZ, RZ ;  /* 0x000000ffff0b7224 */ /* 0x000fe200078e00ff */
[----:B------:R-:W-:-:S04]  /*1200*/  ISETP.NE.U32.AND P0, PT, RZ, UR6, PT ;  /* 0x00000006ff007c0c */ /* 0x000fc8000bf05070 */
[----:B------:R-:W4:Y:S01]  /*1210*/  LDC R15, c[0x0][0x2f0] ;  /* 0x0000bc00ff0f7b82 */ /* 0x000f220000000800 */
[----:B------:R-:W-:Y:S02]  /*1220*/  ISETP.NE.AND.EX P1, PT, RZ, UR5, PT, P1 ;  /* 0x00000005ff007c0c */ /* 0x000fe4000bf25310 */
[----:B------:R-:W-:Y:S02]  /*1230*/  ISETP.NE.AND.EX P0, PT, RZ, UR7, PT, P0 ;  /* 0x00000007ff007c0c */ /* 0x000fe4000bf05300 */
[----:B---3--:R-:W-:-:S09]  /*1240*/  SHF.R.S32.HI R211, RZ, 0x1f, R207 ;  /* 0x0000001fffd37819 */ /* 0x008fd200000114cf */
[----:B------:R-:W-:-:S04]  /*1250*/  @P1 LEA R8, P2, R207, UR4, 0x2 ;  /* 0x00000004cf081c11 */ /* 0x000fc8000f8410ff */
[C-C-:B------:R-:W-:Y:S02]  /*1260*/  @P1 LEA.HI.X R9, R207.reuse, UR5, R211.reuse, 0x2, P2 ;  /* 0x00000005cf091c11 */ /* 0x140fe400090f14d3 */
[C---:B------:R-:W-:Y:S02]  /*1270*/  @P0 LEA R2, P2, R207.reuse, UR6, 0x2 ;  /* 0x00000006cf020c11 */ /* 0x040fe4000f8410ff */
        /* <DEDUP_REMOVED lines=8> */
[----:B------:R-:W-:Y:S02]  /*1300*/  SHF.R.U32.HI R7, RZ, 0x8, R4 ;  /* 0x00000008ff077819 */ /* 0x000fe40000011604 */
[----:B------:R-:W-:Y:S02]  /*1310*/  ISETP.NE.AND.EX P1, PT, R13, RZ, PT, P1 ;  /* 0x000000ff0d00720c */ /* 0x000fe40003f25310 */
[----:B------:R-:W-:-:S02]  /*1320*/  ISETP.NE.AND.EX P2, PT, RZ, UR7, PT, P2 ;  /* 0x00000007ff007c0c */ /* 0x000fc4000bf45320 */
[----:B------:R-:W-:Y:S02]  /*1330*/  LEA.HI R209, R0, R7, RZ, 0x10 ;  /* 0x0000000700d17211 */ /* 0x000fe400078f80ff */
[----:B0-----:R-:W-:Y:S01]  /*1340*/  SEL R0, R10, 0x1, P1 ;  /* 0x000000010a007807 */ /* 0x001fe20000800000 */
[----:B---34-:R-:W-:Y:S08]  /*1350*/  @P0 BRA `(.L_x_14369) ;  /* 0x0000000000240947 */ /* 0x018ff00003800000 */
        /* <DEDUP_REMOVED lines=9> */
.L_x_14369:
[----:B------:R-:W-:Y:S01]  /*13f0*/  IMAD R204, R0, R15, RZ ;  /* 0x0000000f00cc7224 */ /* 0x000fe200078e02ff */
[----:B------:R-:W-:Y:S01]  /*1400*/  LOP3.LUT R208, R6, 0xffff, RZ, 0xc0, !PT ;  /* 0x0000ffff06d07812 */ /* 0x000fe200078ec0ff */
[----:B------:R-:W-:Y:S06]  /*1410*/  @!P2 BRA `(.L_x_14370) ;  /* 0x000000000010a947 */ /* 0x000fec0003800000 */
[----:B------:R-:W-:-:S04]  /*1420*/  LEA R2, P0, R207, UR6, 0x2 ;  /* 0x00000006cf027c11 */ /* 0x000fc8000f8010ff */
[----:B------:R-:W-:-:S05]  /*1430*/  LEA.HI.X R3, R207, UR7, R211, 0x2, P0 ;  /* 0x00000007cf037c11 */ /* 0x000fca00080f14d3 */
[----:B------:R0:W5:Y:S01]  /*1440*/  LDG.E R204, desc[UR38][R2.64] ;  /* 0x0000002602cc7981 */ /* 0x000162000c1e1900 */
[----:B------:R-:W-:Y:S05]  /*1450*/  BRA `(.L_x_14371) ;  /* 0x0000000000247947 */ /* 0x000fea0003800000 */
.L_x_14370:
        /* <DEDUP_REMOVED lines=9> */
.L_x_14371:
[----:B------:R-:W1:Y:S01]  /*14f0*/  LDC R0, c[0x0][0x448] ;  /* 0x00011200ff007b82 */ /* 0x000e620000000800 */
[----:B------:R-:W-:Y:S01]  /*1500*/  IMAD.SHL.U32 R200, R5, 0x80, RZ ;  /* 0x0000008005c87824 */ /* 0x000fe200078e00ff */
[----:B------:R-:W-:Y:S01]  /*1510*/  LOP3.LUT R12, R209, 0xff, RZ, 0xc0, !PT ;  /* 0x000000ffd10c7812 */ /* 0x000fe200078ec0ff */
[----:B-----5:R-:W-:Y:S01]  /*1520*/  IMAD.IADD R204, R204, 0x1, -R11 ;  /* 0x00000001cccc7824 */ /* 0x020fe200078e0a0b */
[----:B------:R-:W-:Y:S01]  /*1530*/  SHF.R.U32.HI R209, RZ, 0x10, R209 ;  /* 0x00000010ffd17819 */ /* 0x000fe200000116d1 */
[----:B------:R-:W-:Y:S02]  /*1540*/  IMAD.MOV.U32 R168, RZ, RZ, RZ ;  /* 0x000000ffffa87224 */ /* 0x000fe400078e00ff */
[----:B------:R2:W-:Y:S01]  /*1550*/  STL [R1+0x3c], R12 ;  /* 0x00003c0c01007387 */ /* 0x0005e20000100800 */
        /* <DEDUP_REMOVED lines=8> */
[----:B------:R-:W-:Y:S02]  /*15e0*/  IMAD.IADD R0, R3, 0x1, R0 ;  /* 0x0000000103007824 */ /* 0x000fe400078e0200 */
[----:B------:R-:W-:-:S04]  /*15f0*/  IMAD.HI R2, R2, 0x2aaaaaab, RZ ;  /* 0x2aaaaaab02027827 */ /* 0x000fc800078e02ff */
[----:B------:R-:W-:Y:S01]  /*1600*/  IMAD.HI R0, R0, 0x2aaaaaab, RZ ;  /* 0x2aaaaaab00007827 */ /* 0x000fe200078e02ff */
[----:B------:R-:W-:-:S04]  /*1610*/  SHF.R.U32.HI R3, RZ, 0x1f, R2 ;  /* 0x0000001fff037819 */ /* 0x000fc80000011602 */
[----:B------:R-:W-:Y:S02]  /*1620*/  SHF.R.U32.HI R5, RZ, 0x1f, R0 ;  /* 0x0000001fff057819 */ /* 0x000fe40000011600 */
[----:B------:R-:W-:Y:S02]  /*1630*/  LEA.HI.SX32 R3, R2, R3, 0x1c ;  /* 0x0000000302037211 */ /* 0x000fe400078fe2ff */
[----:B------:R-:W-:-:S04]  /*1640*/  LEA.HI.SX32 R0, R0, R5, 0x1c ;  /* 0x0000000500007211 */ /* 0x000fc800078fe2ff */
[----:B------:R-:W-:-:S04]  /*1650*/  VIMNMX R6, R3, R0, PT ;  /* 0x0000000003067248 */ /* 0x000fc80003fe0100 */
[----:B------:R-:W-:-:S13]  /*1660*/  ISETP.GE.AND P0, PT, R6, 0x1, PT ;  /* 0x000000010600780c */ /* 0x000fda0003f06270 */
[----:B--2---:R-:W-:Y:S05]  /*1670*/  @!P0 BRA `(.L_x_14372) ;  /* 0x0000000000788947 */ /* 0x004fea0003800000 */
        /* <DEDUP_REMOVED lines=30> */
.L_x_14372:
[-C--:B------:R-:W-:Y:S01]  /*1860*/  IMAD R205, R12, R168.reuse, RZ ;  /* 0x000000a80ccd7224 */ /* 0x080fe200078e02ff */
[----:B------:R-:W-:Y:S02]  /*1870*/  PLOP3.LUT P0, PT, PT, PT, PT, 0x80, 0x0 ;  /* 0x000000000000781c */ /* 0x000fe40003f0f070 */
[----:B------:R-:W-:Y:S02]  /*1880*/  CS2R R2, SRZ ;  /* 0x0000000000027805 */ /* 0x000fe4000001ff00 */
        /* <DEDUP_REMOVED lines=111> */
.L_x_14374:
[----:B------:R-:W2:Y:S01]  /*1f80*/  LDL R17, [R1+0x40] ;  /* 0x0000400001117983 */ /* 0x000ea20000100800 */
[----:B------:R-:W-:Y:S01]  /*1f90*/  MOV R2, 0x400 ;  /* 0x0000040000027802 */ /* 0x000fe20000000f00 */
[----:B------:R-:W0:Y:S01]  /*1fa0*/  S2R R3, SR_CgaCtaId ;  /* 0x0000000000037919 */ /* 0x000e220000008800 */
[----:B------:R-:W1:Y:S02]  /*1fb0*/  S2R R16, SR_TID.X ;  /* 0x0000000000107919 */ /* 0x000e640000002100 */
[----:B0-----:R-:W-:Y:S02]  /*1fc0*/  LEA R5, R3, R2, 0x18 ;  /* 0x0000000203057211 */ /* 0x001fe400078ec0ff */
[----:B-1----:R-:W-:-:S05]  /*1fd0*/  SHF.R.U32.HI R16, RZ, 0x7, R16 ;  /* 0x00000007ff107819 */ /* 0x002fca0000011610 */
[----:B------:R-:W-:Y:S01]  /*1fe0*/  VIADD R12, R16, 0x8 ;  /* 0x00000008100c7836 */ /* 0x000fe20000000000 */
[----:B--2---:R-:W-:-:S04]  /*1ff0*/  LEA.HI R0, R17, R17, RZ, 0x1 ;  /* 0x0000001111007211 */ /* 0x004fc800078f08ff */
[----:B------:R-:W-:-:S05]  /*2000*/  LOP3.LUT R0, R0, 0xfffffffe, RZ, 0xc0, !PT ;  /* 0xfffffffe00007812 */ /* 0x000fca00078ec0ff */
[----:B------:R-:W-:-:S05]  /*2010*/  IMAD.IADD R0, R17, 0x1, -R0 ;  /* 0x0000000111007824 */ /* 0x000fca00078e0a00 */
[----:B------:R-:W-:-:S04]  /*2020*/  SHF.L.U32 R2, R0, 0x1f, RZ ;  /* 0x0000001f00027819 */ /* 0x000fc800000006ff */
[----:B------:R-:W0:Y:S02]  /*2030*/  SYNCS.PHASECHK.TRANS64.TRYWAIT P0, [R5+URZ+0x32400], R2 ;  /* 0x03240002050075a7 */ /* 0x000e24000800017f */
[----:B0-----:R-:W-:Y:S05]  /*2040*/  @!P0 BRA `(.L_x_14375) ;  /* 0x0000015400008947 */ /* 0x001fea0003800000 */
.L_x_14560:
[----:B------:R-:W-:Y:S01]  /*2050*/  ISETP.NE.AND P0, PT, R202, 0x3, PT ;  /* 0x00000003ca00780c */ /* 0x000fe20003f05270 */
[----:B------:R-:W-:Y:S05]  /*2060*/  WARPSYNC.ALL ;  /* 0x0000000000007948 */ /* 0x000fea0003800000 */
[----:B------:R1:W-:Y:S07]  /*2070*/  BAR.SYNC.DEFER_BLOCKING R12, 0x100 ;  /* 0x0004000c0000751d */ /* 0x0003ee0000010000 */
[----:B------:R-:W-:Y:S05]  /*2080*/  @!P0 BRA `(.L_x_14376) ;  /* 0x0000000000048947 */ /* 0x000fea0003800000 */
[----:B------:R-:W-:Y:S01]  /*2090*/  BPT.TRAP 0x1 ;  /* 0x000000040000795c */ /* 0x000fe20000300000 */
.L_x_14376:
[----:B------:R-:W-:Y:S02]  /*20a0*/  IMAD.U32 R3, RZ, RZ, UR37 ;  /* 0x00000025ff037e24 */ /* 0x000fe4000f8e00ff */
[----:B------:R-:W-:-:S03]  /*20b0*/  IMAD.U32 R0, RZ, RZ, UR36 ;  /* 0x00000024ff007e24 */ /* 0x000fc6000f8e00ff */
[----:B------:R-:W-:Y:S01]  /*20c0*/  SHF.L.U32 R3, R3, 0x1f, RZ ;  /* 0x0000001f03037819 */ /* 0x000fe200000006ff */
[----:B------:R-:W-:-:S04]  /*20d0*/  IMAD R0, R0, 0x8, R5 ;  /* 0x0000000800007824 */ /* 0x000fc800078e0205 */
[----:B------:R2:W3:Y:S01]  /*20e0*/  SYNCS.PHASECHK.TRANS64.TRYWAIT P1, [R0+URZ+0x32430], R3 ;  /* 0x03243003000075a7 */ /* 0x0004e2000802017f */
[----:B------:R-:W-:Y:S05]  /*20f0*/  @!P0 BRA `(.L_x_14377) ;  /* 0x0000000000048947 */ /* 0x000fea0003800000 */
[----:B------:R-:W-:Y:S01]  /*2100*/  BPT.TRAP 0x1 ;  /* 0x000000040000795c */ /* 0x000fe20000300000 */
.L_x_14377:
[----:B---3--:R-:W-:Y:S05]  /*2110*/  @P1 BRA `(.L_x_14378) ;  /* 0x0000000000081947 */ /* 0x008fea0003800000 */
[----:B------:R-:W3:Y:S02]  /*2120*/  SYNCS.PHASECHK.TRANS64.TRYWAIT P1, [R0+URZ+0x32430], R3 ;  /* 0x03243003000075a7 */ /* 0x000ee4000802017f */
[----:B---3--:R-:W-:Y:S05]  /*2130*/  @!P1 BRA `(.L_x_14379) ;  /* 0x0000015000d89947 */ /* 0x008fea0003800000 */
.L_x_14378:
[----:B------:R-:W-:Y:S01]  /*2140*/  R2UR UR4, R5 ;  /* 0x00000000050472ca */ /* 0x000fe200000e0000 */
[----:B------:R-:W-:Y:S01]  /*2150*/  WARPGROUP.ARRIVE ;  /* 0x00000000000079c5 */ /* 0x000fe20000000000 */
[----:B------:R-:W-:Y:S01]  /*2160*/  UMOV UR8, UR41 ;  /* 0x0000002900087c82 */ /* 0x000fe20008000000 */
[----:B------:R-:W-:Y:S01]  /*2170*/  UMOV UR9, 0x40000040 ;  /* 0x4000004000097882 */ /* 0x000fe20000000000 */
[----:B------:R-:W-:Y:S01]  /*2180*/  UMOV UR11, 0x40000040 ;  /* 0x40000040000b7882 */ /* 0x000fe20000000000 */
[----:B------:R-:W-:-:S08]  /*2190*/  UIADD3 UR5, UR41, 0x2, URZ ;  /* 0x0000000229057890 */ /* 0x000fd0000fffe03f */
        /* <DEDUP_REMOVED lines=40> */
[----:B------:R-:W4:Y:S02]  /*2420*/  SYNCS.PHASECHK.TRANS64.TRYWAIT P1, [R5+URZ+0x32410], R2 ;  /* 0x03241002050075a7 */ /* 0x000f24000802017f */
[----:B----4-:R-:W-:Y:S05]  /*2430*/  @!P1 BRA `(.L_x_14380) ;  /* 0x00000150002c9947 */ /* 0x010fea0003800000 */
.L_x_14561:
[----:B------:R-:W-:Y:S05]  /*2440*/  @!P0 BRA `(.L_x_14381) ;  /* 0x0000000000048947 */ /* 0x000fea0003800000 */
[----:B------:R-:W-:Y:S01]  /*2450*/  BPT.TRAP 0x1 ;  /* 0x000000040000795c */ /* 0x000fe20000300000 */
.L_x_14381:
[----:B------:R0:W0:Y:S01]  /*2460*/  SYNCS.PHASECHK.TRANS64.TRYWAIT P1, [R0+URZ+0x32450], R3 ;  /* 0x03245003000075a7 */ /* 0x000022000802017f */
[----:B------:R-:W-:Y:S05]  /*2470*/  @!P0 BRA `(.L_x_14382) ;  /* 0x0000000000048947 */ /* 0x000fea0003800000 */
[----:B------:R-:W-:Y:S01]  /*2480*/  BPT.TRAP 0x1 ;  /* 0x000000040000795c */ /* 0x000fe20000300000 */
.L_x_14382:
[----:B0-----:R-:W-:Y:S05]  /*2490*/  @P1 BRA `(.L_x_14383) ;  /* 0x0000000000081947 */ /* 0x001fea0003800000 */
[----:B------:R-:W0:Y:S02]  /*24a0*/  SYNCS.PHASECHK.TRANS64.TRYWAIT P1, [R0+URZ+0x32450], R3 ;  /* 0x03245003000075a7 */ /* 0x000e24000802017f */
[----:B0-----:R-:W-:Y:S05]  /*24b0*/  @!P1 BRA `(.L_x_14384) ;  /* 0x0000015000209947 */ /* 0x001fea0003800000 */
.L_x_14383:
        /* <DEDUP_REMOVED lines=13> */
[----:B------:R-:W-:Y:S01]  /*2590*/  UIADD3 UR4, UR4, 0x400, URZ ;  /* 0x0000040004047890 */ /* 0x000fe2000fffe03f */
[----:B------:R-:W5:Y:S01]  /*25a0*/  LDL.LU R21, [R1+0x20] ;  /* 0x0000200001157983 */ /* 0x000f620000300800 */
[----:B------:R-:W-:Y:S01]  /*25b0*/  IMAD.U32 R9, RZ, RZ, UR13 ;  /* 0x0000000dff097e24 */ /* 0x000fe2000f8e00ff */
[----:B------:R-:W-:Y:S01]  /*25c0*/  UMOV UR31, 0x40000040 ;  /* 0x40000040001f7882 */ /* 0x000fe20000000000 */
[----:B------:R-:W-:Y:S01]  /*25d0*/  USHF.R.U32.HI UR4, URZ, 0x4, UR4 ;  /* 0x000000043f047899 */ /* 0x000fe20008011604 */
[----:B------:R-:W-:Y:S01]  /*25e0*/  IMAD.U32 R11, RZ, RZ, UR9 ;  /* 0x00000009ff0b7e24 */ /* 0x000fe2000f8e00ff */
[----:B------:R-:W-:Y:S01]  /*25f0*/  UMOV UR33, 0x40000040 ;  /* 0x4000004000217882 */ /* 0x000fe20000000000 */
[----:B------:R-:W-:Y:S01]  /*2600*/  UMOV UR35, 0x40000040 ;  /* 0x4000004000237882 */ /* 0x000fe20000000000 */
[----:B------:R-:W-:Y:S01]  /*2610*/  ULOP3.LUT UR7, UR4, 0x3fff, URZ, 0xc0, !UPT ;  /* 0x00003fff04077892 */ /* 0x000fe2000f8ec03f */
[----:B------:R-:W0:Y:S01]  /*2620*/  LDC R73, c[0x0][0x448] ;  /* 0x00011200ff497b82 */ /* 0x000e220000000800 */
[----:B------:R-:W-:Y:S01]  /*2630*/  ULOP3.LUT UR4, UR40, 0x10000, URZ, 0xfc, !UPT ;  /* 0x0001000028047892 */ /* 0x000fe2000f8efc3f */
[----:B------:R-:W1:Y:S01]  /*2640*/  S2R R81, SR_TID.X ;  /* 0x0000000000517919 */ /* 0x000e620000002100 */
[----:B------:R-:W-:Y:S01]  /*2650*/  ULOP3.LUT UR60, UR7, 0x10000, URZ, 0xfc, !UPT ;  /* 0x00010000073c7892 */ /* 0x000fe2000f8efc3f */
[----:B------:R-:W-:Y:S01]  /*2660*/  VIADD R212, R168, 0xfffffffe ;  /* 0xfffffffea8d47836 */ /* 0x000fe20000000000 */
[----:B------:R-:W-:-:S02]  /*2670*/  UIADD3 UR6, UR4, 0x2, URZ ;  /* 0x0000000204067890 */ /* 0x000fc4000fffe03f */
[----:B------:R-:W-:Y:S01]  /*2680*/  UIMAD UR5, UR36, 0xc00, UR60 ;  /* 0x00000c00240578a4 */ /* 0x000fe2000f8e023c */
[----:B------:R-:W-:Y:S01]  /*2690*/  UMOV UR8, UR4 ;  /* 0x0000000400087c82 */ /* 0x000fe20008000000 */
[----:B------:R-:W-:Y:S01]  /*26a0*/  UIADD3 UR16, UR4, 0x406, URZ ;  /* 0x0000040604107890 */ /* 0x000fe2000fffe03f */
[----:B------:R-:W-:Y:S02]  /*26b0*/  IMAD.U32 R10, RZ, RZ, UR8 ;  /* 0x00000008ff0a7e24 */ /* 0x000fe4000f8e00ff */
[----:B------:R-:W-:Y:S01]  /*26c0*/  UMOV UR12, UR6 ;  /* 0x00000006000c7c82 */ /* 0x000fe20008000000 */
[----:B------:R-:W-:Y:S01]  /*26d0*/  UIADD3 UR6, UR4, 0x4, URZ ;  /* 0x0000000404067890 */ /* 0x000fe2000fffe03f */
[----:B------:R-:W-:Y:S01]  /*26e0*/  IMAD.U32 R8, RZ, RZ, UR12 ;  /* 0x0000000cff087e24 */ /* 0x000fe2000f8e00ff */
[----:B------:R-:W-:Y:S01]  /*26f0*/  UMOV UR10, UR5 ;  /* 0x00000005000a7c82 */ /* 0x000fe20008000000 */
[----:B------:R-:W-:Y:S01]  /*2700*/  UIADD3 UR18, UR5, 0x306, URZ ;  /* 0x0000030605127890 */ /* 0x000fe2000fffe03f */
[----:B------:R-:W-:Y:S01]  /*2710*/  HGMMA.64x96x16.F32.BF16 R24, gdesc[UR8], R24, gsb0 ;  /* 0x01600000081879f0 */ /* 0x000fe20008001818 */
[----:B------:R-:W-:-:S02]  /*2720*/  UIADD3 UR8, UR5, 0x2, URZ ;  /* 0x0000000205087890 */ /* 0x000fc4000fffe03f */
[----:B------:R-:W-:Y:S01]  /*2730*/  UIADD3 UR10, UR5, 0x302, URZ ;  /* 0x00000302050a7890 */ /* 0x000fe2000fffe03f */
[----:B------:R-:W-:Y:S01]  /*2740*/  UMOV UR9, 0x40000040 ;  /* 0x4000004000097882 */ /* 0x000fe20000000000 */
[----:B------:R-:W-:Y:S01]  /*2750*/  UMOV UR11, 0x40000040 ;  /* 0x40000040000b7882 */ /* 0x000fe20000000000 */
[----:B------:R-:W-:Y:S01]  /*2760*/  UIADD3 UR20, UR4, 0x800, URZ ;  /* 0x0000080004147890 */ /* 0x000fe2000fffe03f */
[----:B0-----:R-:W-:Y:S01]  /*2770*/  ISETP.NE.AND P6, PT, R73, 0x1, PT ;  /* 0x000000014900780c */ /* 0x001fe20003fc5270 */
[----:B------:R-:W-:Y:S01]  /*2780*/  UMOV UR14, UR8 ;  /* 0x00000008000e7c82 */ /* 0x000fe20008000000 */
[----:B------:R-:W-:Y:S02]  /*2790*/  UIADD3 UR8, UR5, 0x4, URZ ;  /* 0x0000000405087890 */ /* 0x000fe4000fffe03f */
[----:B------:R-:W-:Y:S02]  /*27a0*/  UIADD3 UR22, UR5, 0x600, URZ ;  /* 0x0000060005167890 */ /* 0x000fe4000fffe03f */
        /* <DEDUP_REMOVED lines=22> */
[----:B------:R-:W-:Y:S01]  /*2910*/  ULOP3.LUT UR7, UR7, 0x3000000, URZ, 0xfc, !UPT ;  /* 0x0300000007077892 */ /* 0x000fe2000f8efc3f */
        /* <DEDUP_REMOVED lines=21> */
[----:B----4-:R-:W-:Y:S01]  /*2a70*/  IMAD.U32 R5, RZ, RZ, UR13 ;  /* 0x0000000dff057e24 */ /* 0x010fe2000f8e00ff */
[----:B-----5:R-:W-:-:S04]  /*2a80*/  LOP3.LUT R21, R21, 0xfffffffd, RZ, 0xc0, !PT ;  /* 0xfffffffd15157812 */ /* 0x020fc800078ec0ff */
[----:B------:R-:W-:-:S05]  /*2a90*/  @P6 LOP3.LUT R21, R21, 0x2, RZ, 0xfc, !PT ;  /* 0x0000000215156812 */ /* 0x000fca00078efcff */
[----:B------:R0:W-:Y:S02]  /*2aa0*/  STL [R1+0x20], R21 ;  /* 0x0000201501007387 */ /* 0x0001e40000100800 */
[----:B0-----:R-:W-:-:S04]  /*2ab0*/  IMAD.IADD R21, R206, 0x1, R200 ;  /* 0x00000001ce157824 */ /* 0x001fc800078e02c8 */
[----:B------:R-:W-:Y:S01]  /*2ac0*/  IMAD.MOV.U32 R73, RZ, RZ, R21 ;  /* 0x000000ffff497224 */ /* 0x000fe200078e0015 */
        /* <DEDUP_REMOVED lines=9> */
[----:B--23--:R-:W-:Y:S01]  /*2b60*/  IMAD.U32 R3, RZ, RZ, UR13 ;  /* 0x0000000dff037e24 */ /* 0x00cfe2000f8e00ff */
        /* <DEDUP_REMOVED lines=57> */
[----:B0-----:R-:W0:Y:S01]  /*2f00*/  @P6 LDC R24, c[0x0][0x44c] ;  /* 0x00011300ff186b82 */ /* 0x001e220000000800 */
        /* <DEDUP_REMOVED lines=8> */
[----:B------:R-:W-:Y:S01]  /*2f90*/  FMUL.FTZ R31, R35, UR4 ;  /* 0x00000004231f7c20 */ /* 0x000fe20008410000 */
[----:B------:R-:W-:Y:S01]  /*2fa0*/  FMUL.FTZ R49, R49, UR4 ;  /* 0x0000000431317c20 */ /* 0x000fe20008410000 */
[----:B------:R-:W3:Y:S01]  /*2fb0*/  @P6 LDC R35, c[0x0][0x450] ;  /* 0x00011400ff236b82 */ /* 0x000ee20000000800 */
        /* <DEDUP_REMOVED lines=12> */
[----:B0-----:R-:W-:-:S04]  /*3080*/  @P6 IMAD.HI.U32 R24, R21, R24, RZ ;  /* 0x0000001815186227 */ /* 0x001fc800078e00ff */
        /* <DEDUP_REMOVED lines=10> */
[----:B---3--:R-:W-:Y:S01]  /*3130*/  @P6 SHF.R.U32.HI R73, RZ, R35, R24 ;  /* 0x00000023ff496219 */ /* 0x008fe20000011618 */
[----:B------:R-:W-:-:S02]  /*3140*/  IMAD R24, R168, -0x60, R204 ;  /* 0xffffffa0a8187824 */ /* 0x000fc400078e02cc */
[----:B------:R-:W-:Y:S01]  /*3150*/  FMUL.FTZ R62, R62, UR4 ;  /* 0x000000043e3e7c20 */ /* 0x000fe20008410000 */
[----:B------:R-:W-:Y:S01]  /*3160*/  FMUL.FTZ R63, R63, UR4 ;  /* 0x000000043f3f7c20 */ /* 0x000fe20008410000 */
[----:B------:R-:W0:Y:S01]  /*3170*/  MUFU.TANH R30, R32 ;  /* 0x00000020001e7308 */ /* 0x000e220000002400 */
[----:B------:R-:W3:Y:S01]  /*3180*/  SHFL.IDX PT, R21, R73, RZ, 0x1c1f ;  /* 0x001c1fff49157589 */ /* 0x000ee200000e0000 */
[C-C-:B------:R-:W-:Y:S01]  /*3190*/  IADD3 R26, -R201.reuse, 0x61, R24.reuse ;  /* 0x00000061c91a7810 */ /* 0x140fe20007ffe118 */
[----:B------:R-:W-:Y:S01]  /*31a0*/  FMUL.FTZ R66, R66, UR4 ;  /* 0x0000000442427c20 */ /* 0x000fe20008410000 */
[----:B-1----:R-:W-:Y:S01]  /*31b0*/  IADD3 R37, -R201, 0x60, R24 ;  /* 0x00000060c9257810 */ /* 0x002fe20007ffe118 */
[----:B------:R-:W1:Y:S01]  /*31c0*/  SHFL.IDX PT, R73, R73, 0x1, 0x1c1f ;  /* 0x003c1f0049497f89 */ /* 0x000e6200000e0000 */
[----:B------:R-:W-:Y:S01]  /*31d0*/  FMUL.FTZ R67, R67, UR4 ;  /* 0x0000000443437c20 */ /* 0x000fe20008410000 */
[----:B------:R-:W-:Y:S01]  /*31e0*/  IMAD.IADD R76, R26, 0x1, -R203 ;  /* 0x000000011a4c7824 */ /* 0x000fe200078e0acb */
[----:B------:R2:W1:Y:S01]  /*31f0*/  MUFU.TANH R77, R33 ;  /* 0x00000021004d7308 */ /* 0x0004620000002400 */
[----:B------:R-:W-:Y:S01]  /*3200*/  FMUL.FTZ R70, R70, UR4 ;  /* 0x0000000446467c20 */ /* 0x000fe20008410000 */
[----:B------:R-:W-:-:S06]  /*3210*/  FMUL.FTZ R71, R71, UR4 ;  /* 0x0000000447477c20 */ /* 0x000fcc0008410000 */
[----:B------:R-:W1:Y:S01]  /*3220*/  MUFU.TANH R36, R36 ;  /* 0x0000002400247308 */ /* 0x000e620000002400 */
[----:B--2---:R-:W-:-:S07]  /*3230*/  FMUL.FTZ R33, R38, UR4 ;  /* 0x0000000426217c20 */ /* 0x004fce0008410000 */
[----:B------:R-:W2:Y:S01]  /*3240*/  MUFU.TANH R38, R40 ;  /* 0x0000002800267308 */ /* 0x000ea20000002400 */
[----:B---3--:R-:W-:-:S04]  /*3250*/  VIADDMNMX R41, R21, R76, R37, PT ;  /* 0x0000004c15297246 */ /* 0x008fc80003800125 */
[C---:B------:R-:W-:Y:S02]  /*3260*/  ISETP.GT.AND P1, PT, R41.reuse, RZ, PT ;  /* 0x000000ff2900720c */ /* 0x040fe40003f24270 */
[C---:B------:R-:W-:Y:S01]  /*3270*/  ISETP.GT.AND P2, PT, R41.reuse, 0x1, PT ;  /* 0x000000012900780c */ /* 0x040fe20003f44270 */
[----:B------:R3:W-:Y:S01]  /*3280*/  MUFU.TANH R29, R34 ;  /* 0x00000022001d7308 */ /* 0x0007e20000002400 */
[C---:B------:R-:W-:Y:S02]  /*3290*/  ISETP.GT.AND P3, PT, R41.reuse, 0x8, PT ;  /* 0x000000082900780c */ /* 0x040fe40003f64270 */
[----:B------:R-:W-:Y:S02]  /*32a0*/  FSEL R24, R72, -INF , P1 ;  /* 0xff80000048187808 */ /* 0x000fe40000800000 */
[----:B----4-:R-:W-:Y:S02]  /*32b0*/  FSEL R21, R74, -INF , P2 ;  /* 0xff8000004a157808 */ /* 0x010fe40001000000 */
[----:B------:R-:W-:Y:S01]  /*32c0*/  ISETP.GT.AND P1, PT, R41, 0x9, PT ;  /* 0x000000092900780c */ /* 0x000fe20003f24270 */
[----:B------:R-:W4:Y:S01]  /*32d0*/  MUFU.TANH R44, R44 ;  /* 0x0000002c002c7308 */ /* 0x000f220000002400 */
[----:B-----5:R-:W-:-:S02]  /*32e0*/  FSEL R26, R28, -INF , P3 ;  /* 0xff8000001c1a7808 */ /* 0x020fc40001800000 */
[----:B------:R-:W-:Y:S02]  /*32f0*/  FMNMX.FTZ R35, R24, R21, !PT ;  /* 0x0000001518237209 */ /* 0x000fe40007810000 */
[----:B------:R-:W-:Y:S02]  /*3300*/  ISETP.GT.AND P2, PT, R41, 0x10, PT ;  /* 0x000000102900780c */ /* 0x000fe40003f44270 */
[----:B------:R-:W-:Y:S01]  /*3310*/  FSEL R28, R75, -INF , P1 ;  /* 0xff8000004b1c7808 */ /* 0x000fe20000800000 */
[----:B------:R-:W5:Y:S01]  /*3320*/  MUFU.TANH R45, R45 ;  /* 0x0000002d002d7308 */ /* 0x000f620000002400 */
[----:B------:R-:W-:Y:S02]  /*3330*/  FMNMX.FTZ R35, R26, R35, !PT ;  /* 0x000000231a237209 */ /* 0x000fe40007810000 */
[----:B------:R-:W-:Y:S02]  /*3340*/  ISETP.GT.AND P1, PT, R41, 0x11, PT ;  /* 0x000000112900780c */ /* 0x000fe40003f24270 */
[----:B0-----:R-:W-:-:S02]  /*3350*/  FSEL R30, R30, -INF , P2 ;  /* 0xff8000001e1e7808 */ /* 0x001fc40001000000 */
[----:B------:R-:W-:Y:S01]  /*3360*/  FMNMX.FTZ R35, R28, R35, !PT ;  /* 0x000000231c237209 */ /* 0x000fe20007810000 */
[----:B------:R5:W0:Y:S01]  /*3370*/  MUFU.TANH R80, R48 ;  /* 0x0000003000507308 */ /* 0x000a220000002400 */
[----:B------:R-:W-:Y:S02]  /*3380*/  ISETP.GT.AND P2, PT, R41, 0x18, PT ;  /* 0x000000182900780c */ /* 0x000fe40003f44270 */
[----:B-1----:R-:W-:Y:S02]  /*3390*/  FSEL R32, R77, -INF , P1 ;  /* 0xff8000004d207808 */ /* 0x002fe40000800000 */
[----:B------:R-:W-:Y:S02]  /*33a0*/  FMNMX.FTZ R35, R30, R35, !PT ;  /* 0x000000231e237209 */ /* 0x000fe40007810000 */
[----:B------:R-:W-:Y:S01]  /*33b0*/  ISETP.GT.AND P1, PT, R41, 0x19, PT ;  /* 0x000000192900780c */ /* 0x000fe20003f24270 */
[----:B------:R-:W1:Y:S01]  /*33c0*/  MUFU.TANH R49, R49 ;  /* 0x0000003100317308 */ /* 0x000e620000002400 */
[----:B---3--:R-:W-:-:S02]  /*33d0*/  FSEL R34, R36, -INF , P2 ;  /* 0xff80000024227808 */ /* 0x008fc40001000000 */
[----:B------:R-:W-:Y:S02]  /*33e0*/  FMNMX.FTZ R35, R32, R35, !PT ;  /* 0x0000002320237209 */ /* 0x000fe40007810000 */
[C---:B------:R-:W-:Y:S02]  /*33f0*/  ISETP.GT.AND P2, PT, R41.reuse, 0x20, PT ;  /* 0x000000202900780c */ /* 0x040fe40003f44270 */
[----:B------:R-:W-:Y:S01]  /*3400*/  FSEL R36, R78, -INF , P1 ;  /* 0xff8000004e247808 */ /* 0x000fe20000800000 */
[----:B------:R0:W3:Y:S01]  /*3410*/  MUFU.TANH R188, R52 ;  /* 0x0000003400bc7308 */ /* 0x0000e20000002400 */
[----:B------:R-:W-:Y:S02]  /*3420*/  FMNMX.FTZ R35, R34, R35, !PT ;  /* 0x0000002322237209 */ /* 0x000fe40007810000 */
[----:B------:R-:W-:Y:S02]  /*3430*/  ISETP.GT.AND P1, PT, R41, 0x21, PT ;  /* 0x000000212900780c */ /* 0x000fe40003f24270 */
[----:B--2---:R-:W-:-:S02]  /*3440*/  FSEL R38, R38, -INF , P2 ;  /* 0xff80000026267808 */ /* 0x004fc40001000000 */
[----:B------:R-:W-:Y:S01]  /*3450*/  FMNMX.FTZ R35, R36, R35, !PT ;  /* 0x0000002324237209 */ /* 0x000fe20007810000 */
[----:B------:R-:W2:Y:S01]  /*3460*/  MUFU.TANH R53, R53 ;  /* 0x0000003500357308 */ /* 0x000ea20000002400 */
[----:B------:R-:W-:Y:S02]  /*3470*/  ISETP.GT.AND P2, PT, R41, 0x28, PT ;  /* 0x000000282900780c */ /* 0x000fe40003f44270 */
[----:B------:R-:W-:Y:S02]  /*3480*/  FSEL R40, R79, -INF , P1 ;  /* 0xff8000004f287808 */ /* 0x000fe40000800000 */
[----:B------:R-:W-:Y:S02]  /*3490*/  FMNMX.FTZ R35, R38, R35, !PT ;  /* 0x0000002326237209 */ /* 0x000fe40007810000 */
[----:B------:R-:W-:Y:S01]  /*34a0*/  ISETP.GT.AND P1, PT, R41, 0x29, PT ;  /* 0x000000292900780c */ /* 0x000fe20003f24270 */
[----:B------:R1:W-:Y:S01]  /*34b0*/  MUFU.TANH R72, R56 ;  /* 0x0000003800487308 */ /* 0x0003e20000002400 */
[----:B----4-:R-:W-:-:S02]  /*34c0*/  FSEL R44, R44, -INF , P2 ;  /* 0xff8000002c2c7808 */ /* 0x010fc40001000000 */
[----:B------:R-:W-:Y:S02]  /*34d0*/  FMNMX.FTZ R35, R40, R35, !PT ;  /* 0x0000002328237209 */ /* 0x000fe40007810000 */
[----:B------:R-:W-:Y:S02]  /*34e0*/  ISETP.GT.AND P2, PT, R41, 0x30, PT ;  /* 0x000000302900780c */ /* 0x000fe40003f44270 */
[----:B-----5:R-:W-:Y:S01]  /*34f0*/  FSEL R48, R45, -INF , P1 ;  /* 0xff8000002d307808 */ /* 0x020fe20000800000 */
[----:B------:R-:W4:Y:S01]  /*3500*/  MUFU.TANH R57, R57 ;  /* 0x0000003900397308 */ /* 0x000f220000002400 */
        /* <DEDUP_REMOVED lines=12> */
[----:B------:R-:W-:Y:S02]  /*35d0*/  ISETP.GT.AND P2, PT, R41, 0x40, PT ;  /* 0x000000402900780c */ /* 0x000fe40003f44270 */
[----:B--2---:R-:W-:Y:S01]  /*35e0*/  FSEL R60, R53, -INF , P1 ;  /* 0xff800000353c7808 */ /* 0x004fe20000800000 */
[----:B------:R2:W3:Y:S01]  /*35f0*/  MUFU.TANH R75, R64 ;  /* 0x00000040004b7308 */ /* 0x0004e20000002400 */
[----:B------:R-:W-:Y:S01]  /*3600*/  FMNMX.FTZ R45, R188, R35, !PT ;  /* 0x00000023bc2d7209 */ /* 0x000fe20007810000 */
[----:B------:R-:W-:Y:S01]  /*3610*/  FMUL.FTZ R35, R68, UR4 ;  /* 0x0000000444237c20 */ /* 0x000fe20008410000 */
[----:B------:R-:W-:Y:S02]  /*3620*/  ISETP.GT.AND P1, PT, R41, 0x41, PT ;  /* 0x000000412900780c */ /* 0x000fe40003f24270 */
[----:B------:R-:W-:-:S02]  /*3630*/  FMNMX.FTZ R45, R60, R45, !PT ;  /* 0x0000002d3c2d7209 */ /* 0x000fc40007810000 */
[----:B----4-:R-:W-:Y:S01]  /*3640*/  FSEL R184, R57, -INF , P1 ;  /* 0xff80000039b87808 */ /* 0x010fe20000800000 */
[----:B------:R-:W4:Y:S01]  /*3650*/  MUFU.TANH R65, R65 ;  /* 0x0000004100417308 */ /* 0x000f220000002400 */
[----:B--2---:R-:W-:Y:S02]  /*3660*/  FSEL R64, R72, -INF , P2 ;  /* 0xff80000048407808 */ /* 0x004fe40001000000 */
[C---:B------:R-:W-:Y:S02]  /*3670*/  ISETP.GT.AND P2, PT, R41.reuse, 0x48, PT ;  /* 0x000000482900780c */ /* 0x040fe40003f44270 */
[----:B------:R-:W-:Y:S02]  /*3680*/  FMNMX.FTZ R45, R64, R45, !PT ;  /* 0x0000002d402d7209 */ /* 0x000fe40007810000 */
[----:B------:R-:W-:Y:S01]  /*3690*/  ISETP.GT.AND P1, PT, R41, 0x49, PT ;  /* 0x000000492900780c */ /* 0x000fe20003f24270 */
[----:B------:R2:W5:Y:S01]  /*36a0*/  MUFU.TANH R172, R35 ;  /* 0x0000002300ac7308 */ /* 0x0005620000002400 */
[----:B0-----:R-:W-:-:S02]  /*36b0*/  FSEL R68, R74, -INF , P2 ;  /* 0xff8000004a447808 */ /* 0x001fc40001000000 */
[----:B------:R-:W-:Y:S02]  /*36c0*/  FMNMX.FTZ R45, R184, R45, !PT ;  /* 0x0000002db82d7209 */ /* 0x000fe40007810000 */
[----:B------:R-:W-:Y:S02]  /*36d0*/  ISETP.GT.AND P2, PT, R41, 0x50, PT ;  /* 0x000000502900780c */ /* 0x000fe40003f44270 */
[----:B-1----:R-:W-:Y:S01]  /*36e0*/  FSEL R186, R61, -INF , P1 ;  /* 0xff8000003dba7808 */ /* 0x002fe20000800000 */
[----:B------:R-:W0:Y:S01]  /*36f0*/  MUFU.TANH R69, R69 ;  /* 0x0000004500457308 */ /* 0x000e220000002400 */
[----:B------:R-:W-:Y:S01]  /*3700*/  FMNMX.FTZ R45, R68, R45, !PT ;  /* 0x0000002d442d7209 */ /* 0x000fe20007810000 */
[----:B--2---:R-:W-:Y:S01]  /*3710*/  FMUL.FTZ R35, R42, UR4 ;  /* 0x000000042a237c20 */ /* 0x004fe20008410000 */
[----:B------:R-:W-:Y:S01]  /*3720*/  ISETP.GT.AND P1, PT, R41, 0x51, PT ;  /* 0x000000512900780c */ /* 0x000fe20003f24270 */
[----:B------:R-:W-:Y:S01]  /*3730*/  ULDC UR4, c[0x0][0xa80] ;  /* 0x0002a00000047ab9 */ /* 0x000fe20000000800 */
[----:B---3--:R-:W-:-:S02]  /*3740*/  FSEL R72, R75, -INF , P2 ;  /* 0xff8000004b487808 */ /* 0x008fc40001000000 */
[----:B------:R-:W-:Y:S01]  /*3750*/  FMNMX.FTZ R45, R186, R45, !PT ;  /* 0x0000002dba2d7209 */ /* 0x000fe20007810000 */
[----:B------:R-:W-:Y:S01]  /*3760*/  MUFU.TANH R13, R13 ;  /* 0x0000000d000d7308 */ /* 0x000fe20000002400 */
[----:B------:R-:W-:Y:S02]  /*3770*/  ISETP.GT.AND P2, PT, R41, 0x58, PT ;  /* 0x000000582900780c */ /* 0x000fe40003f44270 */
[----:B----4-:R-:W-:Y:S02]  /*3780*/  FSEL R74, R65, -INF , P1 ;  /* 0xff800000414a7808 */ /* 0x010fe40000800000 */
[----:B------:R-:W-:Y:S02]  /*3790*/  FMNMX.FTZ R45, R72, R45, !PT ;  /* 0x0000002d482d7209 */ /* 0x000fe40007810000 */
[----:B------:R-:W-:Y:S01]  /*37a0*/  ISETP.GT.AND P1, PT, R41, 0x59, PT ;  /* 0x000000592900780c */ /* 0x000fe20003f24270 */
[----:B------:R-:W1:Y:S01]  /*37b0*/  MUFU.TANH R20, R20 ;  /* 0x0000001400147308 */ /* 0x000e620000002400 */
[----:B-----5:R-:W-:-:S02]  /*37c0*/  FSEL R172, R172, -INF , P2 ;  /* 0xff800000acac7808 */ /* 0x020fc40001000000 */
[----:B------:R-:W-:Y:S02]  /*37d0*/  FMNMX.FTZ R45, R74, R45, !PT ;  /* 0x0000002d4a2d7209 */ /* 0x000fe40007810000 */
[----:B0-----:R-:W-:Y:S02]  /*37e0*/  FSEL R42, R69, -INF , P1 ;  /* 0xff800000452a7808 */ /* 0x001fe40000800000 */
[----:B------:R-:W-:Y:S01]  /*37f0*/  FMNMX.FTZ R45, R172, R45, !PT ;  /* 0x0000002dac2d7209 */ /* 0x000fe20007810000 */
[----:B------:R-:W-:Y:S01]  /*3800*/  MUFU.TANH R27, R27 ;  /* 0x0000001b001b7308 */ /* 0x000fe20000002400 */
[----:B------:R-:W-:Y:S02]  /*3810*/  VIADDMNMX R76, R73, R76, R37, PT ;  /* 0x0000004c494c7246 */ /* 0x000fe40003800125 */
[----:B------:R-:W-:Y:S02]  /*3820*/  FMNMX.FTZ R45, R42, R45, !PT ;  /* 0x0000002d2a2d7209 */ /* 0x000fe40007810000 */
[----:B------:R-:W-:-:S02]  /*3830*/  ISETP.GT.AND P4, PT, R76, RZ, PT ;  /* 0x000000ff4c00720c */ /* 0x000fc40003f84270 */
[C---:B------:R-:W-:Y:S01]  /*3840*/  ISETP.GT.AND P5, PT, R76.reuse, 0x1, PT ;  /* 0x000000014c00780c */ /* 0x040fe20003fa4270 */
[----:B------:R-:W0:Y:S01]  /*3850*/  SHFL.BFLY PT, R78, R45, 0x2, 0x1f ;  /* 0x0c401f002d4e7f89 */ /* 0x000e2200000e0000 */
[----:B------:R-:W2:Y:S01]  /*3860*/  MUFU.TANH R25, R25 ;  /* 0x0000001900197308 */ /* 0x000ea20000002400 */
[----:B------:R-:W-:Y:S02]  /*3870*/  ISETP.GT.AND P3, PT, R76, 0x8, PT ;  /* 0x000000084c00780c */ /* 0x000fe40003f64270 */
[----:B-1----:R-:W-:Y:S02]  /*3880*/  FSEL R37, R20, -INF , P5 ;  /* 0xff80000014257808 */ /* 0x002fe40002800000 */
[C---:B------:R-:W-:Y:S02]  /*3890*/  ISETP.GT.AND P1, PT, R76.reuse, 0x9, PT ;  /* 0x000000094c00780c */ /* 0x040fe40003f24270 */
[----:B------:R-:W-:Y:S01]  /*38a0*/  ISETP.GT.AND P2, PT, R76, 0x10, PT ;  /* 0x000000104c00780c */ /* 0x000fe20003f44270 */
[----:B------:R-:W-:Y:S08]  /*38b0*/  MUFU.TANH R31, R31 ;  /* 0x0000001f001f7308 */ /* 0x000ff00000002400 */
[----:B------:R1:W-:Y:S01]  /*38c0*/  MUFU.TANH R53, R43 ;  /* 0x0000002b00357308 */ /* 0x0003e20000002400 */
[----:B--2---:R-:W-:-:S02]  /*38d0*/  FSEL R41, R25, -INF , P1 ;  /* 0xff80000019297808 */ /* 0x004fc40000800000 */
[----:B------:R-:W-:Y:S02]  /*38e0*/  ISETP.GT.AND P1, PT, R76, 0x19, PT ;  /* 0x000000194c00780c */ /* 0x000fe40003f24270 */
[----:B0-----:R-:W-:-:S03]  /*38f0*/  FMNMX.FTZ R78, R45, R78, !PT ;  /* 0x0000004e2d4e7209 */ /* 0x001fc60007810000 */
[----:B------:R-:W-:Y:S01]  /*3900*/  MUFU.TANH R33, R33 ;  /* 0x0000002100217308 */ /* 0x000fe20000002400 */
[----:B-1----:R-:W-:Y:S02]  /*3910*/  FSEL R43, R13, -INF , P4 ;  /* 0xff8000000d2b7808 */ /* 0x002fe40002000000 */
[C---:B------:R-:W-:Y:S02]  /*3920*/  ISETP.GT.AND P4, PT, R76.reuse, 0x11, PT ;  /* 0x000000114c00780c */ /* 0x040fe40003f84270 */
[----:B------:R-:W-:Y:S02]  /*3930*/  FMNMX.FTZ R20, R43, R37, !PT ;  /* 0x000000252b147209 */ /* 0x000fe40007810000 */
[----:B------:R-:W-:Y:S01]  /*3940*/  FSEL R45, R29, -INF , P2 ;  /* 0xff8000001d2d7808 */ /* 0x000fe20001000000 */
[----:B------:R0:W1:Y:S01]  /*3950*/  MUFU.TANH R49, R39 ;  /* 0x0000002700317308 */ /* 0x0000620000002400 */
[----:B------:R-:W-:-:S07]  /*3960*/  ISETP.GT.AND P2, PT, R76, 0x20, PT ;  /* 0x000000204c00780c */ /* 0x000fce0003f44270 */
[----:B------:R-:W2:Y:S01]  /*3970*/  MUFU.TANH R35, R35 ;  /* 0x0000002300237308 */ /* 0x000ea20000002400 */
[----:B0-----:R-:W-:Y:S02]  /*3980*/  FSEL R39, R27, -INF , P3 ;  /* 0xff8000001b277808 */ /* 0x001fe40001800000 */
[----:B------:R-:W-:Y:S02]  /*3990*/  ISETP.GT.AND P3, PT, R76, 0x18, PT ;  /* 0x000000184c00780c */ /* 0x000fe40003f64270 */
[----:B------:R-:W-:-:S03]  /*39a0*/  FMNMX.FTZ R20, R39, R20, !PT ;  /* 0x0000001427147209 */ /* 0x000fc60007810000 */
[----:B------:R0:W-:Y:S01]  /*39b0*/  MUFU.TANH R61, R51 ;  /* 0x00000033003d7308 */ /* 0x0001e20000002400 */
[----:B------:R-:W-:Y:S02]  /*39c0*/  FMNMX.FTZ R20, R41, R20, !PT ;  /* 0x0000001429147209 */ /* 0x000fe40007810000 */
[----:B-1----:R-:W-:Y:S02]  /*39d0*/  FSEL R49, R49, -INF , P1 ;  /* 0xff80000031317808 */ /* 0x002fe40000800000 */
[----:B------:R-:W-:Y:S02]  /*39e0*/  FMNMX.FTZ R20, R45, R20, !PT ;  /* 0x000000142d147209 */ /* 0x000fe40007810000 */
[C---:B------:R-:W-:Y:S01]  /*39f0*/  ISETP.GT.AND P1, PT, R76.reuse, 0x29, PT ;  /* 0x000000294c00780c */ /* 0x040fe20003f24270 */
[----:B------:R-:W1:Y:S01]  /*3a00*/  MUFU.TANH R46, R46 ;  /* 0x0000002e002e7308 */ /* 0x000e620000002400 */
[----:B0-----:R-:W-:Y:S02]  /*3a10*/  FSEL R51, R31, -INF , P4 ;  /* 0xff8000001f337808 */ /* 0x001fe40002000000 */
[----:B------:R-:W-:-:S02]  /*3a20*/  ISETP.GT.AND P4, PT, R76, 0x21, PT ;  /* 0x000000214c00780c */ /* 0x000fc40003f84270 */
[----:B------:R-:W-:Y:S02]  /*3a30*/  FMNMX.FTZ R20, R51, R20, !PT ;  /* 0x0000001433147209 */ /* 0x000fe40007810000 */
[----:B--2---:R-:W-:Y:S01]  /*3a40*/  FSEL R35, R35, -INF , P2 ;  /* 0xff80000023237808 */ /* 0x004fe20001000000 */
[----:B------:R0:W2:Y:S01]  /*3a50*/  MUFU.TANH R57, R47 ;  /* 0x0000002f00397308 */ /* 0x0000a20000002400 */
[----:B------:R-:W-:Y:S02]  /*3a60*/  FSEL R25, R53, -INF , P4 ;  /* 0xff80000035197808 */ /* 0x000fe40002000000 */
[C---:B------:R-:W-:Y:S01]  /*3a70*/  ISETP.GT.AND P2, PT, R76.reuse, 0x30, PT ;  /* 0x000000304c00780c */ /* 0x040fe20003f44270 */
[----:B------:R-:W3:Y:S01]  /*3a80*/  SHFL.BFLY PT, R53, R78, 0x1, 0x1f ;  /* 0x0c201f004e357f89 */ /* 0x000ee200000e0000 */
[----:B------:R-:W-:-:S03]  /*3a90*/  ISETP.GT.AND P4, PT, R76, 0x31, PT ;  /* 0x000000314c00780c */ /* 0x000fc60003f84270 */
[----:B------:R-:W4:Y:S01]  /*3aa0*/  MUFU.TANH R50, R50 ;  /* 0x0000003200327308 */ /* 0x000f220000002400 */
[----:B0-----:R-:W-:Y:S02]  /*3ab0*/  FSEL R47, R33, -INF , P3 ;  /* 0xff800000212f7808 */ /* 0x001fe40001800000 */
[----:B------:R-:W-:Y:S02]  /*3ac0*/  ISETP.GT.AND P3, PT, R76, 0x28, PT ;  /* 0x000000284c00780c */ /* 0x000fe40003f64270 */
[----:B------:R-:W-:Y:S02]  /*3ad0*/  FMNMX.FTZ R20, R47, R20, !PT ;  /* 0x000000142f147209 */ /* 0x000fe40007810000 */
[----:B-1----:R-:W-:Y:S01]  /*3ae0*/  FSEL R31, R46, -INF , P3 ;  /* 0xff8000002e1f7808 */ /* 0x002fe20001800000 */
[----:B------:R-:W0:Y:S01]  /*3af0*/  MUFU.TANH R54, R54 ;  /* 0x0000003600367308 */ /* 0x000e220000002400 */
[----:B------:R-:W-:Y:S02]  /*3b00*/  FMNMX.FTZ R20, R49, R20, !PT ;  /* 0x0000001431147209 */ /* 0x000fe40007810000 */
[----:B--2---:R-:W-:-:S02]  /*3b10*/  FSEL R33, R57, -INF , P1 ;  /* 0xff80000039217808 */ /* 0x004fc40000800000 */
[----:B------:R-:W-:Y:S02]  /*3b20*/  FMNMX.FTZ R20, R35, R20, !PT ;  /* 0x0000001423147209 */ /* 0x000fe40007810000 */
[----:B------:R-:W-:Y:S01]  /*3b30*/  ISETP.GT.AND P3, PT, R76, 0x38, PT ;  /* 0x000000384c00780c */ /* 0x000fe20003f64270 */
[----:B------:R-:W1:Y:S01]  /*3b40*/  MUFU.TANH R55, R55 ;  /* 0x0000003700377308 */ /* 0x000e620000002400 */
[----:B------:R-:W-:Y:S02]  /*3b50*/  FMNMX.FTZ R20, R25, R20, !PT ;  /* 0x0000001419147209 */ /* 0x000fe40007810000 */
[----:B----4-:R-:W-:Y:S02]  /*3b60*/  FSEL R27, R50, -INF , P2 ;  /* 0xff800000321b7808 */ /* 0x010fe40001000000 */
[----:B------:R-:W-:Y:S01]  /*3b70*/  FMNMX.FTZ R20, R31, R20, !PT ;  /* 0x000000141f147209 */ /* 0x000fe20007810000 */
[----:B------:R-:W2:Y:S01]  /*3b80*/  @P6 LDC R50, c[0x0][0x450] ;  /* 0x00011400ff326b82 */ /* 0x000ea20000000800 */
[----:B------:R-:W-:Y:S01]  /*3b90*/  FSEL R29, R61, -INF , P4 ;  /* 0xff8000003d1d7808 */ /* 0x000fe20002000000 */
[----:B------:R-:W4:Y:S01]  /*3ba0*/  MUFU.TANH R58, R58 ;  /* 0x0000003a003a7308 */ /* 0x000f220000002400 */
[----:B------:R-:W-:-:S02]  /*3bb0*/  FMNMX.FTZ R20, R33, R20, !PT ;  /* 0x0000001421147209 */ /* 0x000fc40007810000 */
[----:B------:R-:W-:Y:S02]  /*3bc0*/  ISETP.GT.AND P1, PT, R76, 0x39, PT ;  /* 0x000000394c00780c */ /* 0x000fe40003f24270 */
[----:B------:R-:W-:Y:S02]  /*3bd0*/  FMNMX.FTZ R20, R27, R20, !PT ;  /* 0x000000141b147209 */ /* 0x000fe40007810000 */
        /* <DEDUP_REMOVED lines=8> */
[----:B----4-:R-:W-:Y:S02]  /*3c60*/  FSEL R179, R58, -INF , P2 ;  /* 0xff8000003ab37808 */ /* 0x010fe40001000000 */
[----:B------:R-:W-:Y:S02]  /*3c70*/  FMNMX.FTZ R20, R167, R20, !PT ;  /* 0x00000014a7147209 */ /* 0x000fe40007810000 */
[----:B------:R-:W-:Y:S01]  /*3c80*/  ISETP.GT.AND P2, PT, R76, 0x48, PT ;  /* 0x000000484c00780c */ /* 0x000fe20003f44270 */
[----:B------:R-:W4:Y:S01]  /*3c90*/  MUFU.TANH R63, R63 ;  /* 0x0000003f003f7308 */ /* 0x000f220000002400 */
[----:B0-----:R-:W-:-:S02]  /*3ca0*/  FSEL R181, R59, -INF , P1 ;  /* 0xff8000003bb57808 */ /* 0x001fc40000800000 */
[----:B------:R-:W-:Y:S02]  /*3cb0*/  FMNMX.FTZ R46, R179, R20, !PT ;  /* 0x00000014b32e7209 */ /* 0x000fe40007810000 */
[----:B------:R-:W-:Y:S02]  /*3cc0*/  ISETP.GT.AND P1, PT, R76, 0x49, PT ;  /* 0x000000494c00780c */ /* 0x000fe40003f24270 */
[----:B------:R-:W-:Y:S01]  /*3cd0*/  FMNMX.FTZ R13, R181, R46, !PT ;  /* 0x0000002eb50d7209 */ /* 0x000fe20007810000 */
[----:B------:R-:W0:Y:S01]  /*3ce0*/  MUFU.TANH R66, R66 ;  /* 0x0000004200427308 */ /* 0x000e220000002400 */
[----:B-1----:R-:W-:Y:S02]  /*3cf0*/  FSEL R174, R62, -INF , P2 ;  /* 0xff8000003eae7808 */ /* 0x002fe40001000000 */
[----:B------:R-:W-:Y:S02]  /*3d00*/  ISETP.GT.AND P2, PT, R76, 0x50, PT ;  /* 0x000000504c00780c */ /* 0x000fe40003f44270 */
[----:B------:R-:W-:Y:S01]  /*3d10*/  FMNMX.FTZ R46, R174, R13, !PT ;  /* 0x0000000dae2e7209 */ /* 0x000fe20007810000 */
[----:B------:R-:W-:Y:S01]  /*3d20*/  IMAD.U32 R13, RZ, RZ, UR4 ;  /* 0x00000004ff0d7e24 */ /* 0x000fe2000f8e00ff */
[----:B---3--:R-:W-:Y:S01]  /*3d30*/  FMNMX.FTZ R20, R78, R53, !PT ;  /* 0x000000354e147209 */ /* 0x008fe20007810000 */
[----:B------:R-:W1:Y:S01]  /*3d40*/  MUFU.TANH R67, R67 ;  /* 0x0000004300437308 */ /* 0x000e620000002400 */
[----:B----4-:R-:W-:Y:S01]  /*3d50*/  FSEL R177, R63, -INF , P1 ;  /* 0xff8000003fb17808 */ /* 0x010fe20000800000 */
[----:B------:R-:W-:Y:S01]  /*3d60*/  UIMAD UR4, UR36, 0xc00, UR7 ;  /* 0x00000c00240478a4 */ /* 0x000fe2000f8e0207 */
[----:B------:R-:W-:-:S02]  /*3d70*/  ISETP.GT.AND P1, PT, R76, 0x51, PT ;  /* 0x000000514c00780c */ /* 0x000fc40003f24270 */
[----:B------:R-:W-:Y:S01]  /*3d80*/  FMNMX.FTZ R53, R177, R46, !PT ;  /* 0x0000002eb1357209 */ /* 0x000fe20007810000 */
[----:B------:R-:W-:Y:S02]  /*3d90*/  UIADD3 UR6, UR4, 0x80, URZ ;  /* 0x0000008004067890 */ /* 0x000fe4000fffe03f */
[----:B------:R-:W3:Y:S01]  /*3da0*/  MUFU.TANH R70, R70 ;  /* 0x0000004600467308 */ /* 0x000ee20000002400 */
[----:B0-----:R-:W-:Y:S01]  /*3db0*/  FSEL R180, R66, -INF , P2 ;  /* 0xff80000042b47808 */ /* 0x001fe20001000000 */
[----:B------:R-:W-:Y:S01]  /*3dc0*/  UMOV UR10, UR4 ;  /* 0x00000004000a7c82 */ /* 0x000fe20008000000 */
[----:B------:R-:W-:Y:S02]  /*3dd0*/  ISETP.GT.AND P2, PT, R76, 0x58, PT ;  /* 0x000000584c00780c */ /* 0x000fe40003f44270 */
[----:B------:R-:W-:Y:S01]  /*3de0*/  FMNMX.FTZ R46, R180, R53, !PT ;  /* 0x00000035b42e7209 */ /* 0x000fe20007810000 */
[----:B------:R-:W-:Y:S01]  /*3df0*/  UMOV UR14, UR6 ;  /* 0x00000006000e7c82 */ /* 0x000fe20008000000 */
[----:B------:R-:W-:Y:S01]  /*3e00*/  UIADD3 UR6, UR4, 0x100, URZ ;  /* 0x0000010004067890 */ /* 0x000fe2000fffe03f */
[----:B------:R-:W0:Y:S01]  /*3e10*/  MUFU.TANH R71, R71 ;  /* 0x0000004700477308 */ /* 0x000e220000002400 */
[----:B-1----:R-:W-:-:S02]  /*3e20*/  FSEL R175, R67, -INF , P1 ;  /* 0xff80000043af7808 */ /* 0x002fc40000800000 */
[----:B------:R-:W-:Y:S02]  /*3e30*/  ISETP.GT.AND P1, PT, R76, 0x59, PT ;  /* 0x000000594c00780c */ /* 0x000fe40003f24270 */
[----:B------:R-:W-:Y:S01]  /*3e40*/  FMNMX.FTZ R53, R175, R46, !PT ;  /* 0x0000002eaf357209 */ /* 0x000fe20007810000 */
[----:B------:R-:W-:Y:S01]  /*3e50*/  FMUL.FTZ R46, R20, R13 ;  /* 0x0000000d142e7220 */ /* 0x000fe20000410000 */
[----:B---3--:R-:W-:Y:S02]  /*3e60*/  FSEL R178, R70, -INF , P2 ;  /* 0xff80000046b27808 */ /* 0x008fe40001000000 */
[----:B------:R-:W-:Y:S02]  /*3e70*/  FSETP.NEU.FTZ.AND P2, PT, R20, -INF , PT ;  /* 0xff8000001400780b */ /* 0x000fe40003f5d000 */
[----:B------:R-:W-:Y:S02]  /*3e80*/  FMNMX.FTZ R53, R178, R53, !PT ;  /* 0x00000035b2357209 */ /* 0x000fe40007810000 */
[----:B------:R-:W-:-:S02]  /*3e90*/  FSEL R173, R46, RZ, P2 ;  /* 0x000000ff2ead7208 */ /* 0x000fc40001000000 */
[----:B0-----:R-:W-:-:S03]  /*3ea0*/  FSEL R182, R71, -INF , P1 ;  /* 0xff80000047b67808 */ /* 0x001fc60000800000 */
[--C-:B------:R-:W-:Y:S01]  /*3eb0*/  FFMA.FTZ R46, R24, R13, -R173.reuse ;  /* 0x0000000d182e7223 */ /* 0x100fe200000108ad */
[----:B------:R-:W-:Y:S01]  /*3ec0*/  FMNMX.FTZ R53, R182, R53, !PT ;  /* 0x00000035b6357209 */ /* 0x000fe20007810000 */
[-CC-:B------:R-:W-:Y:S01]  /*3ed0*/  FFMA.FTZ R21, R21, R13.reuse, -R173.reuse ;  /* 0x0000000d15157223 */ /* 0x180fe200000108ad */
[-CC-:B------:R-:W-:Y:S01]  /*3ee0*/  FFMA.FTZ R26, R26, R13.reuse, -R173.reuse ;  /* 0x0000000d1a1a7223 */ /* 0x180fe200000108ad */
[-CC-:B------:R-:W-:Y:S01]  /*3ef0*/  FFMA.FTZ R28, R28, R13.reuse, -R173.reuse ;  /* 0x0000000d1c1c7223 */ /* 0x180fe200000108ad */
[-CC-:B------:R-:W-:Y:S01]  /*3f00*/  FFMA.FTZ R30, R30, R13.reuse, -R173.reuse ;  /* 0x0000000d1e1e7223 */ /* 0x180fe200000108ad */
[----:B------:R-:W0:Y:S01]  /*3f10*/  SHFL.BFLY PT, R24, R53, 0x2, 0x1f ;  /* 0x0c401f0035187f89 */ /* 0x000e2200000e0000 */
        /* <DEDUP_REMOVED lines=19> */
[----:B------:R-:W-:Y:S01]  /*4050*/  FFMA.FTZ R172, R172, R13, -R173 ;  /* 0x0000000dacac7223 */ /* 0x000fe200000108ad */
[----:B0-----:R-:W-:-:S04]  /*4060*/  FMNMX.FTZ R24, R53, R24, !PT ;  /* 0x0000001835187209 */ /* 0x001fc80007810000 */
[----:B------:R-:W0:Y:S01]  /*4070*/  MUFU.EX2 R57, R28 ;  /* 0x0000001c00397308 */ /* 0x000e220000000800 */
[----:B-1----:R-:W-:Y:S01]  /*4080*/  F2FP.BF16.F32.PACK_AB R152, R55, R46 ;  /* 0x0000002e3798723e */ /* 0x002fe200000010ff */
[----:B------:R-:W1:Y:S06]  /*4090*/  SHFL.BFLY PT, R169, R24, 0x1, 0x1f ;  /* 0x0c201f0018a97f89 */ /* 0x000e6c00000e0000 */
[----:B------:R-:W-:Y:S08]  /*40a0*/  MUFU.EX2 R30, R30 ;  /* 0x0000001e001e7308 */ /* 0x000ff00000000800 */
[----:B------:R-:W3:Y:S01]  /*40b0*/  MUFU.EX2 R53, R32 ;  /* 0x0000002000357308 */ /* 0x000ee20000000800 */
[----:B0-----:R-:W-:-:S07]  /*40c0*/  F2FP.BF16.F32.PACK_AB R154, R57, R26 ;  /* 0x0000001a399a723e */ /* 0x001fce00000010ff */
[----:B------:R-:W-:Y:S01]  /*40d0*/  MUFU.EX2 R34, R34 ;  /* 0x0000002200227308 */ /* 0x000fe20000000800 */
[----:B-1----:R-:W-:-:S04]  /*40e0*/  FMNMX.FTZ R169, R24, R169, !PT ;  /* 0x000000a918a97209 */ /* 0x002fc80007810000 */
[C---:B------:R-:W-:Y:S01]  /*40f0*/  FSETP.NEU.FTZ.AND P1, PT, R169.reuse, -INF , PT ;  /* 0xff800000a900780b */ /* 0x040fe20003f3d000 */
[-C--:B------:R-:W-:Y:S02]  /*4100*/  FMUL.FTZ R176, R169, R13.reuse ;  /* 0x0000000da9b07220 */ /* 0x080fe40000410000 */
[----:B------:R-:W-:Y:S01]  /*4110*/  MUFU.EX2 R63, R48 ;  /* 0x00000030003f7308 */ /* 0x000fe20000000800 */
[----:B---3--:R-:W-:Y:S02]  /*4120*/  F2FP.BF16.F32.PACK_AB R156, R53, R30 ;  /* 0x0000001e359c723e */ /* 0x008fe400000010ff */
[----:B------:R-:W-:Y:S02]  /*4130*/  FSEL R176, R176, RZ, P1 ;  /* 0x000000ffb0b07208 */ /* 0x000fe40000800000 */
[----:B------:R-:W-:Y:S02]  /*4140*/  LOP3.LUT P1, RZ, R81, 0x7f, RZ, 0xc0, !PT ;  /* 0x0000007f51ff7812 */ /* 0x000fe4000782c0ff */
[----:B------:R-:W-:Y:S01]  /*4150*/  SHF.R.U32.HI R81, RZ, 0x7, R81 ;  /* 0x00000007ff517819 */ /* 0x000fe20000011651 */
[-CC-:B------:R-:W-:Y:S01]  /*4160*/  FFMA.FTZ R37, R37, R13.reuse, -R176.reuse ;  /* 0x0000000d25257223 */ /* 0x180fe200000108b0 */
[-CC-:B------:R-:W-:Y:S01]  /*4170*/  FFMA.FTZ R43, R43, R13.reuse, -R176.reuse ;  /* 0x0000000d2b2b7223 */ /* 0x180fe200000108b0 */
[-CC-:B------:R-:W-:Y:S01]  /*4180*/  FFMA.FTZ R39, R39, R13.reuse, -R176.reuse ;  /* 0x0000000d27277223 */ /* 0x180fe200000108b0 */
[-CC-:B------:R-:W-:Y:S01]  /*4190*/  FFMA.FTZ R41, R41, R13.reuse, -R176.reuse ;  /* 0x0000000d29297223 */ /* 0x180fe200000108b0 */
[----:B------:R0:W-:Y:S01]  /*41a0*/  MUFU.EX2 R24, R37 ;  /* 0x0000002500187308 */ /* 0x0001e20000000800 */
[-CC-:B------:R-:W-:Y:S01]  /*41b0*/  FFMA.FTZ R45, R45, R13.reuse, -R176.reuse ;  /* 0x0000000d2d2d7223 */ /* 0x180fe200000108b0 */
[----:B------:R-:W-:Y:S01]  /*41c0*/  IADD3 R170, -R81, 0xb, RZ ;  /* 0x0000000b51aa7810 */ /* 0x000fe20007ffe1ff */
[-CC-:B------:R-:W-:Y:S01]  /*41d0*/  FFMA.FTZ R51, R51, R13.reuse, -R176.reuse ;  /* 0x0000000d33337223 */ /* 0x180fe200000108b0 */
[-CC-:B------:R-:W-:Y:S01]  /*41e0*/  FFMA.FTZ R47, R47, R13.reuse, -R176.reuse ;  /* 0x0000000d2f2f7223 */ /* 0x180fe200000108b0 */
[----:B------:R-:W-:Y:S01]  /*41f0*/  FFMA.FTZ R49, R49, R13, -R176 ;  /* 0x0000000d31317223 */ /* 0x000fe200000108b0 */
[----:B------:R-:W-:-:S02]  /*4200*/  @!P1 VIADD R21, R0, 0x32440 ;  /* 0x0003244000159836 */ /* 0x000fc40000000000 */
[-CC-:B------:R-:W-:Y:S01]  /*4210*/  FFMA.FTZ R35, R35, R13.reuse, -R176.reuse ;  /* 0x0000000d23237223 */ /* 0x180fe200000108b0 */
[----:B------:R-:W1:Y:S01]  /*4220*/  MUFU.EX2 R43, R43 ;  /* 0x0000002b002b7308 */ /* 0x000e620000000800 */
[----:B0-----:R-:W0:Y:S01]  /*4230*/  @P6 LDC R37, c[0x0][0x44c] ;  /* 0x00011300ff256b82 */ /* 0x001e220000000800 */
[----:B------:R-:W-:Y:S01]  /*4240*/  FFMA.FTZ R25, R25, R13, -R176 ;  /* 0x0000000d19197223 */ /* 0x000fe200000108b0 */
[----:B------:R-:W-:-:S06]  /*4250*/  @!P1 PRMT R21, RZ, 0x654, R21 ;  /* 0x00000654ff159816 */ /* 0x000fcc0000000015 */
[----:B------:R3:W-:Y:S06]  /*4260*/  BAR.ARV R170, 0x100 ;  /* 0x000400aa0000751d */ /* 0x0007ec0000002000 */
[----:B------:R-:W4:Y:S01]  /*4270*/  MUFU.EX2 R39, R39 ;  /* 0x0000002700277308 */ /* 0x000f220000000800 */
[----:B------:R5:W-:Y:S01]  /*4280*/  @!P1 SYNCS.ARRIVE.TRANS64.RED.A1T0 RZ, [R21+URZ], RZ ;  /* 0x000000ff15ff99a7 */ /* 0x000be2000810043f */
[----:B------:R2:W-:Y:S01]  /*4290*/  BAR.SYNC.DEFER_BLOCKING R12, 0x100 ;  /* 0x0004000c0000751d */ /* 0x0005e20000010000 */
[-CC-:B------:R-:W-:Y:S01]  /*42a0*/  FFMA.FTZ R31, R31, R13.reuse, -R176.reuse ;  /* 0x0000000d1f1f7223 */ /* 0x180fe200000108b0 */
[-CC-:B------:R-:W-:Y:S01]  /*42b0*/  FFMA.FTZ R33, R33, R13.reuse, -R176.reuse ;  /* 0x0000000d21217223 */ /* 0x180fe200000108b0 */
[-CC-:B------:R-:W-:Y:S01]  /*42c0*/  FFMA.FTZ R27, R27, R13.reuse, -R176.reuse ;  /* 0x0000000d1b1b7223 */ /* 0x180fe200000108b0 */
[----:B------:R-:W-:Y:S01]  /*42d0*/  FFMA.FTZ R29, R29, R13, -R176 ;  /* 0x0000000d1d1d7223 */ /* 0x000fe200000108b0 */
[----:B-1----:R-:W-:Y:S01]  /*42e0*/  F2FP.BF16.F32.PACK_AB R153, R24, R43 ;  /* 0x0000002b1899723e */ /* 0x002fe200000010ff */
[----:B------:R0:W1:Y:S01]  /*42f0*/  MUFU.EX2 R28, R41 ;  /* 0x00000029001c7308 */ /* 0x0000620000000800 */
[-CC-:B-----5:R-:W-:Y:S01]  /*4300*/  FFMA.FTZ R21, R72, R13.reuse, -R173.reuse ;  /* 0x0000000d48157223 */ /* 0x1a0fe200000108ad */
[----:B------:R-:W-:Y:S01]  /*4310*/  FFMA.FTZ R173, R42, R13, -R173 ;  /* 0x0000000d2aad7223 */ /* 0x000fe200000108ad */
[----:B------:R-:W-:Y:S01]  /*4320*/  FADD.FTZ R42, R43, R24 ;  /* 0x000000182b2a7221 */ /* 0x000fe20000010000 */
[----:B--2---:R-:W-:-:S02]  /*4330*/  IMAD.MOV.U32 R12, RZ, RZ, R200 ;  /* 0x000000ffff0c7224 */ /* 0x004fc400078e00c8 */
[-CC-:B------:R-:W-:Y:S01]  /*4340*/  FFMA.FTZ R180, R180, R13.reuse, -R176.reuse ;  /* 0x0000000db4b47223 */ /* 0x180fe200000108b0 */
[-CC-:B------:R-:W-:Y:S01]  /*4350*/  FFMA.FTZ R175, R175, R13.reuse, -R176.reuse ;  /* 0x0000000dafaf7223 */ /* 0x180fe200000108b0 */
[----:B------:R-:W-:Y:S01]  /*4360*/  FFMA.FTZ R178, R178, R13, -R176 ;  /* 0x0000000db2b27223 */ /* 0x000fe200000108b0 */
[----:B------:R-:W-:Y:S01]  /*4370*/  MUFU.EX2 R45, R45 ;  /* 0x0000002d002d7308 */ /* 0x000fe20000000800 */
[----:B0-----:R-:W-:-:S04]  /*4380*/  @P6 IMAD.HI.U32 R41, R200, R37, RZ ;  /* 0x00000025c8296227 */ /* 0x001fc800078e00ff */
[----:B------:R-:W-:Y:S01]  /*4390*/  FADD.FTZ R37, R46, R55 ;  /* 0x000000372e257221 */ /* 0x000fe20000010000 */
[----:B------:R-:W-:-:S03]  /*43a0*/  @!P1 VIADD R0, R0, 0x32460 ;  /* 0x0003246000009836 */ /* 0x000fc60000000000 */
[----:B------:R-:W-:Y:S01]  /*43b0*/  FADD.FTZ R48, R26, R37 ;  /* 0x000000251a307221 */ /* 0x000fe20000010000 */
[----:B----4-:R-:W-:Y:S01]  /*43c0*/  FADD.FTZ R37, R39, R42 ;  /* 0x0000002a27257221 */ /* 0x010fe20000010000 */
[----:B------:R-:W0:Y:S01]  /*43d0*/  MUFU.EX2 R32, R51 ;  /* 0x0000003300207308 */ /* 0x000e220000000800 */
[----:B------:R-:W-:Y:S01]  /*43e0*/  @P6 SHF.R.U32.HI R12, RZ, R50, R41 ;  /* 0x00000032ff0c6219 */ /* 0x000fe20000011629 */
[----:B------:R-:W-:Y:S01]  /*43f0*/  FADD.FTZ R41, R57, R48 ;  /* 0x0000003039297221 */ /* 0x000fe20000010000 */
[C---:B-1----:R-:W-:Y:S01]  /*4400*/  FADD.FTZ R42, R28.reuse, R37 ;  /* 0x000000251c2a7221 */ /* 0x042fe20000010000 */
[----:B------:R-:W-:Y:S02]  /*4410*/  F2FP.BF16.F32.PACK_AB R155, R28, R39 ;  /* 0x000000271c9b723e */ /* 0x000fe400000010ff */
[----:B------:R-:W-:Y:S01]  /*4420*/  FADD.FTZ R46, R30, R41 ;  /* 0x000000291e2e7221 */ /* 0x000fe20000010000 */
[----:B------:R-:W-:Y:S01]  /*4430*/  IADD3 R12, R12, R204, -R203 ;  /* 0x000000cc0c0c7210 */ /* 0x000fe20007ffe8cb */
[----:B------:R-:W-:Y:S01]  /*4440*/  MUFU.EX2 R47, R47 ;  /* 0x0000002f002f7308 */ /* 0x000fe20000000800 */
[----:B------:R-:W-:Y:S01]  /*4450*/  @!P1 PRMT R0, RZ, 0x654, R0 ;  /* 0x00000654ff009816 */ /* 0x000fe20000000000 */
[----:B------:R-:W-:-:S02]  /*4460*/  FADD.FTZ R37, R53, R46 ;  /* 0x0000002e35257221 */ /* 0x000fc40000010000 */
[----:B------:R-:W-:-:S04]  /*4470*/  IMAD.HI R12, R12, 0x2aaaaaab, RZ ;  /* 0x2aaaaaab0c0c7827 */ /* 0x000fc800078e02ff */
[----:B------:R-:W-:Y:S01]  /*4480*/  FADD.FTZ R28, R34, R37 ;  /* 0x00000025221c7221 */ /* 0x000fe20000010000 */
[----:B------:R-:W1:Y:S01]  /*4490*/  MUFU.EX2 R59, R36 ;  /* 0x00000024003b7308 */ /* 0x000e620000000800 */
[----:B0-----:R-:W-:-:S07]  /*44a0*/  F2FP.BF16.F32.PACK_AB R157, R32, R45 ;  /* 0x0000002d209d723e */ /* 0x001fce00000010ff */
[----:B------:R-:W0:Y:S08]  /*44b0*/  MUFU.EX2 R36, R49 ;  /* 0x0000003100247308 */ /* 0x000e300000000800 */
[----:B------:R-:W2:Y:S01]  /*44c0*/  MUFU.EX2 R38, R38 ;  /* 0x0000002600267308 */ /* 0x000ea20000000800 */
[C---:B-1----:R-:W-:Y:S01]  /*44d0*/  FADD.FTZ R37, R59.reuse, R28 ;  /* 0x0000001c3b257221 */ /* 0x042fe20000010000 */
[----:B------:R-:W-:-:S06]  /*44e0*/  F2FP.BF16.F32.PACK_AB R158, R59, R34 ;  /* 0x000000223b9e723e */ /* 0x000fcc00000010ff */
[----:B------:R-:W1:Y:S01]  /*44f0*/  MUFU.EX2 R61, R40 ;  /* 0x00000028003d7308 */ /* 0x000e620000000800 */
[----:B0-----:R-:W-:-:S07]  /*4500*/  F2FP.BF16.F32.PACK_AB R159, R36, R47 ;  /* 0x0000002f249f723e */ /* 0x001fce00000010ff */
[----:B------:R-:W-:Y:S01]  /*4510*/  MUFU.EX2 R35, R35 ;  /* 0x0000002300237308 */ /* 0x000fe20000000800 */
[----:B--2---:R-:W-:-:S07]  /*4520*/  FADD.FTZ R28, R38, R37 ;  /* 0x00000025261c7221 */ /* 0x004fce0000010000 */
[----:B------:R0:W2:Y:S01]  /*4530*/  MUFU.EX2 R40, R25 ;  /* 0x0000001900287308 */ /* 0x0000a20000000800 */
[----:B-1----:R-:W-:-:S07]  /*4540*/  F2FP.BF16.F32.PACK_AB R160, R61, R38 ;  /* 0x000000263da0723e */ /* 0x002fce00000010ff */
[----:B------:R-:W1:Y:S01]  /*4550*/  MUFU.EX2 R44, R44 ;  /* 0x0000002c002c7308 */ /* 0x000e620000000800 */
[----:B0-----:R-:W-:-:S04]  /*4560*/  FADD.FTZ R25, R45, R42 ;  /* 0x0000002a2d197221 */ /* 0x001fc80000010000 */
[----:B------:R-:W-:-:S03]  /*4570*/  FADD.FTZ R26, R32, R25 ;  /* 0x00000019201a7221 */ /* 0x000fc60000010000 */
[----:B------:R-:W0:Y:S01]  /*4580*/  MUFU.EX2 R31, R31 ;  /* 0x0000001f001f7308 */ /* 0x000e220000000800 */
[----:B------:R-:W-:Y:S01]  /*4590*/  FADD.FTZ R25, R47, R26 ;  /* 0x0000001a2f197221 */ /* 0x000fe20000010000 */
[----:B--2---:R-:W-:-:S03]  /*45a0*/  F2FP.BF16.F32.PACK_AB R161, R40, R35 ;  /* 0x0000002328a1723e */ /* 0x004fc600000010ff */
[----:B------:R-:W-:-:S03]  /*45b0*/  FADD.FTZ R26, R36, R25 ;  /* 0x00000019241a7221 */ /* 0x000fc60000010000 */
[----:B------:R2:W4:Y:S01]  /*45c0*/  MUFU.EX2 R24, R33 ;  /* 0x0000002100187308 */ /* 0x0005220000000800 */
[----:B------:R-:W-:Y:S01]  /*45d0*/  FADD.FTZ R25, R35, R26 ;  /* 0x0000001a23197221 */ /* 0x000fe20000010000 */
[----:B-1----:R-:W-:-:S06]  /*45e0*/  F2FP.BF16.F32.PACK_AB R162, R63, R44 ;  /* 0x0000002c3fa2723e */ /* 0x002fcc00000010ff */
[----:B------:R-:W1:Y:S01]  /*45f0*/  MUFU.EX2 R52, R52 ;  /* 0x0000003400347308 */ /* 0x000e620000000800 */
[----:B--2---:R-:W-:Y:S01]  /*4600*/  FADD.FTZ R33, R61, R28 ;  /* 0x0000001c3d217221 */ /* 0x004fe20000010000 */
[----:B------:R-:W-:-:S03]  /*4610*/  FADD.FTZ R28, R40, R25 ;  /* 0x00000019281c7221 */ /* 0x000fc60000010000 */
[----:B------:R-:W-:Y:S01]  /*4620*/  FADD.FTZ R30, R44, R33 ;  /* 0x000000212c1e7221 */ /* 0x000fe20000010000 */
[----:B0-----:R-:W-:Y:S02]  /*4630*/  FADD.FTZ R25, R31, R28 ;  /* 0x0000001c1f197221 */ /* 0x001fe40000010000 */
[----:B------:R-:W0:Y:S01]  /*4640*/  MUFU.EX2 R27, R27 ;  /* 0x0000001b001b7308 */ /* 0x000e220000000800 */
[----:B------:R-:W-:Y:S01]  /*4650*/  FADD.FTZ R33, R63, R30 ;  /* 0x0000001e3f217221 */ /* 0x000fe20000010000 */
[C---:B----4-:R-:W-:Y:S01]  /*4660*/  FADD.FTZ R28, R24.reuse, R25 ;  /* 0x00000019181c7221 */ /* 0x050fe20000010000 */
[----:B------:R-:W-:-:S05]  /*4670*/  F2FP.BF16.F32.PACK_AB R163, R24, R31 ;  /* 0x0000001f18a3723e */ /* 0x000fca00000010ff */
        /* <DEDUP_REMOVED lines=9> */
[----:B------:R-:W-:Y:S02]  /*4710*/  F2FP.BF16.F32.PACK_AB R165, R26, R27 ;  /* 0x0000001b1aa5723e */ /* 0x000fe400000010ff */
[----:B------:R-:W-:-:S04]  /*4720*/  WARPGROUP.ARRIVE ;  /* 0x00000000000079c5 */ /* 0x000fc80000000000 */
[----:B------:R-:W-:Y:S01]  /*4730*/  MUFU.EX2 R184, R184 ;  /* 0x000000b800b87308 */ /* 0x000fe20000000800 */
[----:B0-----:R-:W-:Y:S01]  /*4740*/  FADD.FTZ R190, R188, R190 ;  /* 0x000000bebcbe7221 */ /* 0x001fe20000010000 */
[----:B------:R-:W-:Y:S01]  /*4750*/  HGMMA.64x256x16.F32.BF16 R24, R152, gdesc[UR8].tnspB, RZ, !UPT, gsb0 ;  /* 0x43e0000898187df0 */ /* 0x000fe2000c0018ff */
[----:B------:R-:W-:Y:S01]  /*4760*/  UMOV UR10, UR6 ;  /* 0x00000006000a7c82 */ /* 0x000fe20008000000 */
[----:B------:R-:W-:Y:S01]  /*4770*/  UMOV UR11, 0x40000040 ;  /* 0x40000040000b7882 */ /* 0x000fe20000000000 */
[----:B------:R-:W-:-:S03]  /*4780*/  UIADD3 UR6, UR4, 0x180, URZ ;  /* 0x0000018004067890 */ /* 0x000fc6000fffe03f */
[----:B------:R-:W-:Y:S01]  /*4790*/  MUFU.EX2 R186, R186 ;  /* 0x000000ba00ba7308 */ /* 0x000fe20000000800 */
[----:B--2---:R-:W-:-:S07]  /*47a0*/  FADD.FTZ R190, R189, R190 ;  /* 0x000000bebdbe7221 */ /* 0x004fce0000010000 */
        /* <DEDUP_REMOVED lines=8> */
[----:B------:R-:W-:Y:S01]  /*4830*/  F2FP.BF16.F32.PACK_AB R166, R189, R188 ;  /* 0x000000bcbda6723e */ /* 0x000fe200000010ff */
[----:B------:R-:W-:Y:S01]  /*4840*/  FFMA.FTZ R155, R179, R13, -R176 ;  /* 0x0000000db39b7223 */ /* 0x000fe200000108b0 */
[----:B------:R-:W-:Y:S01]  /*4850*/  MUFU.EX2 R154, R185 ;  /* 0x000000b9009a7308 */ /* 0x000fe20000000800 */
[----:B------:R-:W-:Y:S07]  /*4860*/  HGMMA.64x256x16.F32.BF16 R24, R156, gdesc[UR12].tnspB, R24, gsb0 ;  /* 0x43e0000c9c187df0 */ /* 0x000fee0008001818 */
[----:B------:R-:W0:Y:S08]  /*4870*/  MUFU.EX2 R152, R152 ;  /* 0x0000009800987308 */ /* 0x000e300000000800 */
[----:B------:R-:W1:Y:S08]  /*4880*/  MUFU.EX2 R153, R153 ;  /* 0x0000009900997308 */ /* 0x000e700000000800 */
[----:B------:R-:W-:Y:S01]  /*4890*/  MUFU.EX2 R155, R155 ;  /* 0x0000009b009b7308 */ /* 0x000fe20000000800 */
[----:B0-----:R-:W-:Y:S01]  /*48a0*/  FADD.FTZ R187, R152, R187 ;  /* 0x000000bb98bb7221 */ /* 0x001fe20000010000 */
[----:B-1----:R-:W-:-:S03]  /*48b0*/  F2FP.BF16.F32.PACK_AB R167, R153, R152 ;  /* 0x0000009899a7723e */ /* 0x002fc600000010ff */
[----:B------:R-:W-:-:S03]  /*48c0*/  FADD.FTZ R187, R153, R187 ;  /* 0x000000bb99bb7221 */ /* 0x000fc60000010000 */
[----:B------:R-:W0:Y:S01]  /*48d0*/  MUFU.EX2 R152, R183 ;  /* 0x000000b700987308 */ /* 0x000e220000000800 */
[----:B------:R-:W-:Y:S02]  /*48e0*/  WARPGROUP.DEPBAR.LE gsb0, 0x0 ;  /* 0x00008000000079c5 */ /* 0x000fe40000010000 */
[----:B------:R-:W-:Y:S01]  /*48f0*/  WARPGROUP.ARRIVE ;  /* 0x00000000000079c5 */ /* 0x000fe20000000000 */
[-CC-:B------:R-:W-:Y:S01]  /*4900*/  FFMA.FTZ R157, R181, R13.reuse, -R176.reuse ;  /* 0x0000000db59d7223 */ /* 0x180fe200000108b0 */
[-CC-:B------:R-:W-:Y:S01]  /*4910*/  FFMA.FTZ R156, R174, R13.reuse, -R176.reuse ;  /* 0x0000000dae9c7223 */ /* 0x180fe200000108b0 */
[-C--:B------:R-:W-:Y:S01]  /*4920*/  FFMA.FTZ R158, R177, R13.reuse, -R176 ;  /* 0x0000000db19e7223 */ /* 0x080fe200000108b0 */
[----:B0-----:R-:W-:Y:S01]  /*4930*/  FADD.FTZ R159, R152, R190 ;  /* 0x000000be989f7221 */ /* 0x001fe20000010000 */
[C---:B------:R-:W-:Y:S01]  /*4940*/  F2FP.BF16.F32.PACK_AB R152, R184.reuse, R152 ;  /* 0x00000098b898723e */ /* 0x040fe200000010ff */
[----:B------:R-:W-:Y:S01]  /*4950*/  HGMMA.64x256x16.F32.BF16 R24, R160, gdesc[UR8].tnspB, R24, gsb0 ;  /* 0x43e00008a0187df0 */ /* 0x000fe20008001818 */
[----:B------:R-:W-:Y:S01]  /*4960*/  UMOV UR10, UR6 ;  /* 0x00000006000a7c82 */ /* 0x000fe20008000000 */
[----:B------:R-:W-:Y:S01]  /*4970*/  UMOV UR11, 0x40000040 ;  /* 0x40000040000b7882 */ /* 0x000fe20000000000 */
[----:B------:R-:W0:Y:S01]  /*4980*/  MUFU.EX2 R157, R157 ;  /* 0x0000009d009d7308 */ /* 0x000e220000000800 */
[----:B------:R-:W-:Y:S01]  /*4990*/  FADD.FTZ R159, R184, R159 ;  /* 0x0000009fb89f7221 */ /* 0x000fe20000010000 */
[----:B------:R-:W-:Y:S01]  /*49a0*/  UIADD3 UR6, UR4, 0x200, URZ ;  /* 0x0000020004067890 */ /* 0x000fe2000fffe03f */
[----:B------:R-:W-:Y:S01]  /*49b0*/  FFMA.FTZ R176, R182, R13, -R176 ;  /* 0x0000000db6b07223 */ /* 0x000fe200000108b0 */
[----:B------:R-:W-:Y:S01]  /*49c0*/  UIADD3 UR4, UR4, 0x280, URZ ;  /* 0x0000028004047890 */ /* 0x000fe2000fffe03f */
[----:B------:R-:W-:Y:S01]  /*49d0*/  FADD.FTZ R159, R154, R159 ;  /* 0x0000009f9a9f7221 */ /* 0x000fe20000010000 */
[----:B------:R-:W-:-:S02]  /*49e0*/  F2FP.BF16.F32.PACK_AB R154, R186, R154 ;  /* 0x0000009aba9a723e */ /* 0x000fc400000010ff */
[----:B------:R-:W-:Y:S01]  /*49f0*/  MUFU.EX2 R156, R156 ;  /* 0x0000009c009c7308 */ /* 0x000fe20000000800 */
[----:B------:R-:W-:-:S07]  /*4a00*/  FADD.FTZ R159, R186, R159 ;  /* 0x0000009fba9f7221 */ /* 0x000fce0000010000 */
[----:B------:R-:W1:Y:S01]  /*4a10*/  MUFU.EX2 R158, R158 ;  /* 0x0000009e009e7308 */ /* 0x000e620000000800 */
[----:B0-----:R-:W-:-:S07]  /*4a20*/  F2FP.BF16.F32.PACK_AB R153, R157, R155 ;  /* 0x0000009b9d99723e */ /* 0x001fce00000010ff */
[----:B------:R-:W-:Y:S01]  /*4a30*/  MUFU.EX2 R176, R176 ;  /* 0x000000b000b07308 */ /* 0x000fe20000000800 */
[----:B------:R-:W-:Y:S02]  /*4a40*/  WARPGROUP.DEPBAR.LE gsb0, 0x0 ;  /* 0x00008000000079c5 */ /* 0x000fe40000010000 */
[----:B------:R-:W-:Y:S01]  /*4a50*/  WARPGROUP.ARRIVE ;  /* 0x00000000000079c5 */ /* 0x000fe20000000000 */
[----:B------:R-:W-:Y:S01]  /*4a60*/  FADD.FTZ R160, R155, R187 ;  /* 0x000000bb9ba07221 */ /* 0x000fe20000010000 */
[----:B-1----:R-:W-:-:S03]  /*4a70*/  F2FP.BF16.F32.PACK_AB R155, R158, R156 ;  /* 0x0000009c9e9b723e */ /* 0x002fc600000010ff */
[----:B------:R-:W-:Y:S01]  /*4a80*/  FADD.FTZ R160, R157, R160 ;  /* 0x000000a09da07221 */ /* 0x000fe20000010000 */
[----:B------:R-:W-:Y:S01]  /*4a90*/  HGMMA.64x256x16.F32.BF16 R24, R164, gdesc[UR8].tnspB, R24, gsb0 ;  /* 0x43e00008a4187df0 */ /* 0x000fe20008001818 */
[----:B------:R-:W-:Y:S01]  /*4aa0*/  UMOV UR10, UR6 ;  /* 0x00000006000a7c82 */ /* 0x000fe20008000000 */
[----:B------:R-:W-:Y:S01]  /*4ab0*/  UMOV UR11, 0x40000040 ;  /* 0x40000040000b7882 */ /* 0x000fe20000000000 */
[----:B------:R-:W-:-:S04]  /*4ac0*/  FADD.FTZ R160, R156, R160 ;  /* 0x000000a09ca07221 */ /* 0x000fc80000010000 */
[----:B------:R-:W-:Y:S01]  /*4ad0*/  FADD.FTZ R156, R158, R160 ;  /* 0x000000a09e9c7221 */ /* 0x000fe20000010000 */
[----:B------:R-:W-:Y:S02]  /*4ae0*/  WARPGROUP.DEPBAR.LE gsb0, 0x0 ;  /* 0x00008000000079c5 */ /* 0x000fe40000010000 */
[----:B------:R-:W-:-:S15]  /*4af0*/  WARPGROUP.ARRIVE ;  /* 0x00000000000079c5 */ /* 0x000fde0000000000 */
[----:B------:R-:W-:-:S03]  /*4b00*/  NOP ;  /* 0x0000000000007918 */ /* 0x000fc60000000000 */
[----:B------:R-:W-:Y:S01]  /*4b10*/  HGMMA.64x256x16.F32.BF16 R24, R152, gdesc[UR8].tnspB, R24, gsb0 ;  /* 0x43e0000898187df0 */ /* 0x000fe20008001818 */
[----:B------:R-:W-:Y:S01]  /*4b20*/  UMOV UR10, UR4 ;  /* 0x00000004000a7c82 */ /* 0x000fe20008000000 */
[----:B------:R-:W-:Y:S01]  /*4b30*/  UMOV UR11, 0x40000040 ;  /* 0x40000040000b7882 */ /* 0x000fe20000000000 */
[----:B------:R-:W-:Y:S02]  /*4b40*/  WARPGROUP.DEPBAR.LE gsb0, 0x0 ;  /* 0x00008000000079c5 */ /* 0x000fe40000010000 */
[----:B------:R-:W0:Y:S01]  /*4b50*/  MUFU.EX2 R152, R171 ;  /* 0x000000ab00987308 */ /* 0x000e220000000800 */
[----:B------:R-:W-:-:S07]  /*4b60*/  FADD.FTZ R155, R21, R159 ;  /* 0x0000009f159b7221 */ /* 0x000fce0000010000 */
[----:B------:R-:W1:Y:S08]  /*4b70*/  MUFU.EX2 R154, R172 ;  /* 0x000000ac009a7308 */ /* 0x000e700000000800 */
[----:B------:R-:W2:Y:S01]  /*4b80*/  MUFU.EX2 R153, R180 ;  /* 0x000000b400997308 */ /* 0x000ea20000000800 */
[C---:B0-----:R-:W-:Y:S01]  /*4b90*/  FADD.FTZ R155, R152.reuse, R155 ;  /* 0x0000009b989b7221 */ /* 0x041fe20000010000 */
[----:B------:R-:W-:-:S02]  /*4ba0*/  F2FP.BF16.F32.PACK_AB R152, R152, R21 ;  /* 0x000000159898723e */ /* 0x000fc400000010ff */
[----:B------:R-:W-:-:S04]  /*4bb0*/  SHF.R.U32.HI R21, RZ, 0x1f, R12 ;  /* 0x0000001fff157819 */ /* 0x000fc8000001160c */
[----:B------:R-:W-:Y:S01]  /*4bc0*/  LEA.HI.SX32 R12, R12, R21, 0x1c ;  /* 0x000000150c0c7211 */ /* 0x000fe200078fe2ff */
[----:B-1----:R-:W-:Y:S01]  /*4bd0*/  FADD.FTZ R157, R154, R155 ;  /* 0x0000009b9a9d7221 */ /* 0x002fe20000010000 */
[----:B------:R-:W-:Y:S02]  /*4be0*/  F2FP.BF16.F32.PACK_AB R154, R173, R154 ;  /* 0x0000009aad9a723e */ /* 0x000fe400000010ff */
[----:B------:R-:W-:Y:S02]  /*4bf0*/  F2FP.BF16.F32.PACK_AB R155, R176, R178 ;  /* 0x000000b2b09b723e */ /* 0x000fe400000010ff */
[----:B------:R-:W-:Y:S01]  /*4c00*/  VIMNMX R21, R205, R12, !PT ;  /* 0x0000000ccd157248 */ /* 0x000fe20007fe0100 */
[----:B--2---:R-:W-:Y:S01]  /*4c10*/  FADD.FTZ R156, R153, R156 ;  /* 0x0000009c999c7221 */ /* 0x004fe20000010000 */
[C---:B------:R-:W-:Y:S02]  /*4c20*/  F2FP.BF16.F32.PACK_AB R153, R175.reuse, R153 ;  /* 0x00000099af99723e */ /* 0x040fe400000010ff */
[----:B------:R-:W-:Y:S01]  /*4c30*/  ISETP.GE.AND P2, PT, R212, R21, PT ;  /* 0x00000015d400720c */ /* 0x000fe20003f46270 */
[----:B------:R-:W-:Y:S01]  /*4c40*/  FADD.FTZ R156, R175, R156 ;  /* 0x0000009caf9c7221 */ /* 0x000fe20000010000 */
[----:B------:R-:W-:-:S06]  /*4c50*/  WARPGROUP.ARRIVE ;  /* 0x00000000000079c5 */ /* 0x000fcc0000000000 */
[----:B------:R-:W-:Y:S03]  /*4c60*/  HGMMA.64x256x16.F32.BF16 R24, R152, gdesc[UR8].tnspB, R24, gsb0 ;  /* 0x43e0000898187df0 */ /* 0x000fe60008001818 */
[----:B------:R-:W-:Y:S02]  /*4c70*/  WARPGROUP.DEPBAR.LE gsb0, 0x0 ;  /* 0x00008000000079c5 */ /* 0x000fe40000010000 */
[----:B------:R-:W-:Y:S01]  /*4c80*/  FADD.FTZ R153, R178, R156 ;  /* 0x0000009cb2997221 */ /* 0x000fe20000010000 */
[----:B------:R0:W-:Y:S03]  /*4c90*/  @!P1 SYNCS.ARRIVE.TRANS64.RED.A1T0 RZ, [R0+URZ], RZ ;  /* 0x000000ff00ff99a7 */ /* 0x0001e6000810043f */
[----:B------:R-:W-:Y:S01]  /*4ca0*/  FADD.FTZ R12, R176, R153 ;  /* 0x00000099b00c7221 */ /* 0x000fe20000010000 */
[----:B0-----:R-:W-:Y:S01]  /*4cb0*/  FADD.FTZ R0, R173, R157 ;  /* 0x0000009dad007221 */ /* 0x001fe20000010000 */
[----:B---3--:R-:W-:Y:S06]  /*4cc0*/  @!P2 BRA `(.L_x_14385) ;  /* 0x00000030001ca947 */ /* 0x008fec0003800000 */
[----:B------:R-:W-:Y:S01]  /*4cd0*/  IMAD.MOV.U32 R214, RZ, RZ, R169 ;  /* 0x000000ffffd67224 */ /* 0x000fe200078e00a9 */
[----:B------:R-:W-:Y:S01]  /*4ce0*/  ULDC UR4, c[0x0][0xad0] ;  /* 0x0002b40000047ab9 */ /* 0x000fe20000000800 */
[----:B------:R-:W-:-:S07]  /*4cf0*/  IMAD.MOV.U32 R215, RZ, RZ, R20 ;  /* 0x000000ffffd77224 */ /* 0x000fce00078e0014 */
.L_x_14394:
[----:B------:R-:W-:-:S04]  /*4d00*/  UIADD3 UR36, UR36, 0x1, URZ ;  /* 0x0000000124247890 */ /* 0x000fc8000fffe03f */
[----:B------:R-:W-:-:S04]  /*4d10*/  UISETP.NE.AND UP0, UPT, UR36, 0x2, UPT ;  /* 0x000000022400788c */ /* 0x000fc8000bf05270 */
[----:B------:R-:W-:Y:S02]  /*4d20*/  USEL UR5, URZ, 0x1, UP0 ;  /* 0x000000013f057887 */ /* 0x000fe40008000000 */
[----:B------:R-:W-:Y:S02]  /*4d30*/  USEL UR36, UR36, URZ, UP0 ;  /* 0x0000003f24247287 */ /* 0x000fe40008000000 */
[----:B------:R-:W-:Y:S01]  /*4d40*/  ULOP3.LUT UR37, UR37, UR5, URZ, 0x3c, !UPT ;  /* 0x0000000525257292 */ /* 0x000fe2000f8e3c3f */
[----:B------:R-:W-:Y:S11]  /*4d50*/  @!P0 BRA `(.L_x_14386) ;  /* 0x0000000000048947 */ /* 0x000ff60003800000 */
[----:B------:R-:W-:Y:S01]  /*4d60*/  BPT.TRAP 0x1 ;  /* 0x000000040000795c */ /* 0x000fe20000300000 */
.L_x_14386:
        /* <DEDUP_REMOVED lines=9> */
.L_x_14387:
[----:B-1----:R-:W-:Y:S05]  /*4e00*/  @P2 BRA `(.L_x_14388) ;  /* 0x0000000000082947 */ /* 0x002fea0003800000 */
[----:B------:R-:W1:Y:S02]  /*4e10*/  SYNCS.PHASECHK.TRANS64.TRYWAIT P2, [UR5+0x32430], R13 ;  /* 0x0324300dff0075a7 */ /* 0x000e640008040145 */
[----:B-1----:R-:W-:Y:S05]  /*4e20*/  @!P2 BRA `(.L_x_14389) ;  /* 0x0000012400d8a947 */ /* 0x002fea0003800000 */
.L_x_14388:
        /* <DEDUP_REMOVED lines=31> */
.L_x_14390:
[----:B------:R2:W3:Y:S01]  /*5020*/  SYNCS.PHASECHK.TRANS64.TRYWAIT P2, [UR5+0x32450], R13 ;  /* 0x0324500dff0075a7 */ /* 0x0004e20008040145 */
[----:B------:R-:W-:Y:S05]  /*5030*/  @!P0 BRA `(.L_x_14391) ;  /* 0x0000000000048947 */ /* 0x000fea0003800000 */
[----:B------:R-:W-:Y:S01]  /*5040*/  BPT.TRAP 0x1 ;  /* 0x000000040000795c */ /* 0x000fe20000300000 */
.L_x_14391:
[----:B---3--:R-:W-:Y:S05]  /*5050*/  @P2 BRA `(.L_x_14392) ;  /* 0x0000000000082947 */ /* 0x008fea0003800000 */
[----:B------:R-:W3:Y:S02]  /*5060*/  SYNCS.PHASECHK.TRANS64.TRYWAIT P2, [UR5+0x32450], R13 ;  /* 0x0324500dff0075a7 */ /* 0x000ee40008040145 */
[----:B---3--:R-:W-:Y:S05]  /*5070*/  @!P2 BRA `(.L_x_14393) ;  /* 0x00000124005ca947 */ /* 0x008fea0003800000 */
.L_x_14392:
[----:B------:R-:W-:Y:S01]  /*5080*/  R2UR UR52, R10 ;  /* 0x000000000a3472ca */ /* 0x000fe200000e0000 */
[----:B------:R-:W-:Y:S01]  /*5090*/  UIMAD UR6, UR36, 0xc00, UR60 ;  /* 0x00000c00240678a4 */ /* 0x000fe2000f8e023c */
[----:B------:R-:W-:Y:S01]  /*50a0*/  R2UR UR53, R11 ;  /* 0x000000000b3572ca */ /* 0x000fe200000e0000 */
[----:B------:R-:W-:Y:S01]  /*50b0*/  WARPGROUP.ARRIVE ;  /* 0x00000000000079c5 */ /* 0x000fe20000000000 */
[----:B------:R-:W-:Y:S01]  /*50c0*/  UMOV UR55, 0x40000040 ;  /* 0x4000004000377882 */ /* 0x000fe20000000000 */
[----:B------:R-:W-:Y:S01]  /*50d0*/  UIADD3 UR10, UR6, 0x302, URZ ;  /* 0x00000302060a7890 */ /* 0x000fe2000fffe03f */
[----:B-1----:R-:W1:Y:S01]  /*50e0*/  LDC R20, c[0x0][0x448] ;  /* 0x00011200ff147b82 */ /* 0x002e620000000800 */
[----:B------:R-:W-:Y:S01]  /*50f0*/  UMOV UR11, 0x40000040 ;  /* 0x40000040000b7882 */ /* 0x000fe20000000000 */
[----:B------:R-:W-:Y:S01]  /*5100*/  UMOV UR54, UR6 ;  /* 0x0000000600367c82 */ /* 0x000fe20008000000 */
[----:B------:R-:W-:Y:S01]  /*5110*/  UIADD3 UR14, UR6, 0x304, URZ ;  /* 0x00000304060e7890 */ /* 0x000fe2000fffe03f */
[----:B------:R-:W-:Y:S01]  /*5120*/  IMAD.IADD R217, R206, 0x1, R200 ;  /* 0x00000001ced97824 */ /* 0x000fe200078e02c8 */
[----:B------:R-:W-:Y:S01]  /*5130*/  UMOV UR15, 0x40000040 ;  /* 0x40000040000f7882 */ /* 0x000fe20000000000 */
[----:B------:R-:W-:Y:S01]  /*5140*/  UIADD3 UR18, UR6, 0x306, URZ ;  /* 0x0000030606127890 */ /* 0x000fe2000fffe03f */
[----:B------:R-:W-:-:S02]  /*5150*/  UMOV UR19, 0x40000040 ;  /* 0x4000004000137882 */ /* 0x000fc40000000000 */
        /* <DEDUP_REMOVED lines=12> */
[----:B-1----:R-:W-:Y:S01]  /*5220*/  ISETP.NE.AND P2, PT, R20, 0x1, PT ;  /* 0x000000011400780c */ /* 0x002fe20003f45270 */
[----:B------:R-:W-:Y:S01]  /*5230*/  UMOV UR35, 0x40000040 ;  /* 0x4000004000237882 */ /* 0x000fe20000000000 */
[----:B------:R-:W-:Y:S01]  /*5240*/  UIADD3 UR42, UR6, 0x900, URZ ;  /* 0x00000900062a7890 */ /* 0x000fe2000fffe03f */
[----:B------:R-:W-:Y:S01]  /*5250*/  UMOV UR43, 0x40000040 ;  /* 0x40000040002b7882 */ /* 0x000fe20000000000 */
[----:B------:R-:W-:Y:S01]  /*5260*/  UIADD3 UR46, UR6, 0x902, URZ ;  /* 0x00000902062e7890 */ /* 0x000fe2000fffe03f */
[----:B------:R-:W-:Y:S01]  /*5270*/  UMOV UR47, 0x40000040 ;  /* 0x40000040002f7882 */ /* 0x000fe20000000000 */
[----:B------:R-:W-:Y:S01]  /*5280*/  UIADD3 UR50, UR6, 0x904, URZ ;  /* 0x0000090406327890 */ /* 0x000fe2000fffe03f */
[----:B------:R-:W-:-:S06]  /*5290*/  UMOV UR51, 0x40000040 ;  /* 0x4000004000337882 */ /* 0x000fcc0000000000 */
[----:B------:R-:W1:Y:S08]  /*52a0*/  @P2 LDC R20, c[0x0][0x44c] ;  /* 0x00011300ff142b82 */ /* 0x000e700000000800 */
[----:B0-2---:R-:W0:Y:S01]  /*52b0*/  @P2 LDC R13, c[0x0][0x450] ;  /* 0x00011400ff0d2b82 */ /* 0x005e220000000800 */
[----:B-1----:R-:W-:-:S05]  /*52c0*/  @P2 IMAD.HI.U32 R20, R217, R20, RZ ;  /* 0x00000014d9142227 */ /* 0x002fca00078e00ff */
[----:B0-----:R-:W-:Y:S01]  /*52d0*/  @P2 SHF.R.U32.HI R217, RZ, R13, R20 ;  /* 0x0000000dffd92219 */ /* 0x001fe20000011614 */
        /* <DEDUP_REMOVED lines=72> */
[----:B------:R-:W-:-:S02]  /*5760*/  IMAD R161, R212, -0x60, RZ ;  /* 0xffffffa0d4a17824 */ /* 0x000fc400078e02ff */
[----:B------:R-:W-:Y:S01]  /*5770*/  FMUL.FTZ R219, R152, UR4 ;  /* 0x0000000498db7c20 */ /* 0x000fe20008410000 */
[----:B------:R-:W-:Y:S01]  /*5780*/  FMUL.FTZ R13, R158, UR4 ;  /* 0x000000049e0d7c20 */ /* 0x000fe20008410000 */
[----:B------:R-:W1:Y:S01]  /*5790*/  MUFU.TANH R220, R220 ;  /* 0x000000dc00dc7308 */ /* 0x000e620000002400 */
[----:B------:R-:W-:Y:S01]  /*57a0*/  FMUL.FTZ R20, R159, UR4 ;  /* 0x000000049f147c20 */ /* 0x000fe20008410000 */
[----:B------:R-:W-:Y:S01]  /*57b0*/  IADD3 R161, -R201, 0x1, R161 ;  /* 0x00000001c9a17810 */ /* 0x000fe20007ffe1a1 */
[----:B------:R-:W-:Y:S01]  /*57c0*/  FMUL.FTZ R158, R164, UR4 ;  /* 0x00000004a49e7c20 */ /* 0x000fe20008410000 */
[----:B------:R-:W-:Y:S01]  /*57d0*/  FMUL.FTZ R159, R165, UR4 ;  /* 0x00000004a59f7c20 */ /* 0x000fe20008410000 */
[----:B------:R-:W-:Y:S01]  /*57e0*/  FMUL.FTZ R224, R170, UR4 ;  /* 0x00000004aae07c20 */ /* 0x000fe20008410000 */
[----:B------:R-:W-:Y:S01]  /*57f0*/  FMUL.FTZ R218, R160, UR4 ;  /* 0x00000004a0da7c20 */ /* 0x000fe20008410000 */
[----:B------:R-:W-:Y:S01]  /*5800*/  IADD3 R170, -R203, R161, R204 ;  /* 0x000000a1cbaa7210 */ /* 0x000fe20007ffe1cc */
        /* <DEDUP_REMOVED lines=10> */
[----:B------:R-:W-:Y:S01]  /*58b0*/  FMUL.FTZ R166, R180, UR4 ;  /* 0x00000004b4a67c20 */ /* 0x000fe20008410000 */
[----:B------:R-:W-:Y:S01]  /*58c0*/  FMUL.FTZ R222, R167, UR4 ;  /* 0x00000004a7de7c20 */ /* 0x000fe20008410000 */
[----:B------:R-:W-:Y:S01]  /*58d0*/  FMUL.FTZ R167, R181, UR4 ;  /* 0x00000004b5a77c20 */ /* 0x000fe20008410000 */
[----:B------:R-:W-:Y:S01]  /*58e0*/  FMUL.FTZ R216, R162, UR4 ;  /* 0x00000004a2d87c20 */ /* 0x000fe20008410000 */
[----:B------:R-:W-:Y:S01]  /*58f0*/  ISETP.GT.AND P3, PT, R174, 0x1, PT ;  /* 0x00000001ae00780c */ /* 0x000fe20003f64270 */
[----:B------:R-:W-:Y:S01]  /*5900*/  FMUL.FTZ R161, R184, UR4 ;  /* 0x00000004b8a17c20 */ /* 0x000fe20008410000 */
[----:B------:R-:W0:Y:S01]  /*5910*/  MUFU.TANH R219, R219 ;  /* 0x000000db00db7308 */ /* 0x000e220000002400 */
[C---:B------:R-:W-:Y:S01]  /*5920*/  ISETP.GT.AND P4, PT, R174.reuse, 0x8, PT ;  /* 0x00000008ae00780c */ /* 0x040fe20003f84270 */
[----:B------:R-:W-:Y:S01]  /*5930*/  FMUL.FTZ R152, R163, UR4 ;  /* 0x00000004a3987c20 */ /* 0x000fe20008410000 */
[C---:B------:R-:W-:Y:S01]  /*5940*/  ISETP.GT.AND P5, PT, R174.reuse, 0x9, PT ;  /* 0x00000009ae00780c */ /* 0x040fe20003fa4270 */
[----:B------:R-:W-:Y:S01]  /*5950*/  FMUL.FTZ R225, R175, UR4 ;  /* 0x00000004afe17c20 */ /* 0x000fe20008410000 */
[----:B------:R-:W-:Y:S01]  /*5960*/  ISETP.GT.AND P2, PT, R174, RZ, PT ;  /* 0x000000ffae00720c */ /* 0x000fe20003f44270 */
[----:B------:R-:W-:Y:S01]  /*5970*/  FMUL.FTZ R162, R185, UR4 ;  /* 0x00000004b9a27c20 */ /* 0x000fe20008410000 */
[----:B-1----:R-:W-:Y:S01]  /*5980*/  FSEL R220, R220, -INF , P3 ;  /* 0xff800000dcdc7808 */ /* 0x002fe20001800000 */
[----:B------:R-:W1:Y:S01]  /*5990*/  MUFU.TANH R157, R157 ;  /* 0x0000009d009d7308 */ /* 0x000e620000002400 */
[----:B------:R-:W-:Y:S01]  /*59a0*/  ISETP.GT.AND P3, PT, R174, 0x11, PT ;  /* 0x00000011ae00780c */ /* 0x000fe20003f64270 */
[----:B------:R-:W4:Y:S01]  /*59b0*/  SHFL.IDX PT, R175, R217, 0x1, 0x1c1f ;  /* 0x003c1f00d9af7f89 */ /* 0x000f2200000e0000 */
[----:B--2---:R-:W-:Y:S01]  /*59c0*/  FSEL R154, R154, -INF , P4 ;  /* 0xff8000009a9a7808 */ /* 0x004fe20002000000 */
[----:B------:R-:W-:Y:S01]  /*59d0*/  FMUL.FTZ R163, R188, UR4 ;  /* 0x00000004bca37c20 */ /* 0x000fe20008410000 */
[----:B------:R-:W-:Y:S01]  /*59e0*/  ISETP.GT.AND P4, PT, R174, 0x18, PT ;  /* 0x00000018ae00780c */ /* 0x000fe20003f84270 */
[----:B------:R-:W-:Y:S01]  /*59f0*/  FMUL.FTZ R223, R171, UR4 ;  /* 0x00000004abdf7c20 */ /* 0x000fe20008410000 */
[----:B---3--:R-:W-:Y:S01]  /*5a00*/  FSEL R169, R156, -INF , P5 ;  /* 0xff8000009ca97808 */ /* 0x008fe20002800000 */
[----:B------:R-:W2:Y:S01]  /*5a10*/  MUFU.TANH R158, R158 ;  /* 0x0000009e009e7308 */ /* 0x000ea20000002400 */
[C---:B------:R-:W-:Y:S01]  /*5a20*/  ISETP.GT.AND P5, PT, R174.reuse, 0x19, PT ;  /* 0x00000019ae00780c */ /* 0x040fe20003fa4270 */
[----:B------:R-:W-:Y:S01]  /*5a30*/  FMUL.FTZ R156, R189, UR4 ;  /* 0x00000004bd9c7c20 */ /* 0x000fe20008410000 */
[----:B0-----:R-:W-:Y:S01]  /*5a40*/  FSEL R219, R219, -INF , P2 ;  /* 0xff800000dbdb7808 */ /* 0x001fe20001000000 */
[----:B------:R-:W-:Y:S01]  /*5a50*/  FMUL.FTZ R188, R179, UR4 ;  /* 0x00000004b3bc7c20 */ /* 0x000fe20008410000 */
[----:B------:R-:W-:Y:S01]  /*5a60*/  ISETP.GT.AND P2, PT, R174, 0x10, PT ;  /* 0x00000010ae00780c */ /* 0x000fe20003f44270 */
        /* <DEDUP_REMOVED lines=14> */
[----:B----4-:R-:W-:-:S02]  /*5b50*/  IMAD.IADD R179, R170, 0x1, R175 ;  /* 0x00000001aab37824 */ /* 0x010fc400078e02af */
[----:B------:R-:W-:Y:S01]  /*5b60*/  FMUL.FTZ R193, R187, UR4 ;  /* 0x00000004bbc17c20 */ /* 0x000fe20008410000 */
[----:B------:R-:W-:Y:S01]  /*5b70*/  FMUL.FTZ R191, R191, UR4 ;  /* 0x00000004bfbf7c20 */ /* 0x000fe20008410000 */
[----:B------:R-:W-:Y:S01]  /*5b80*/  FMUL.FTZ R194, R194, UR4 ;  /* 0x00000004c2c27c20 */ /* 0x000fe20008410000 */
[----:B------:R-:W2:Y:S01]  /*5b90*/  MUFU.TANH R168, R168 ;  /* 0x000000a800a87308 */ /* 0x000ea20000002400 */
[----:B0-----:R-:W-:Y:S01]  /*5ba0*/  FSEL R217, R159, -INF , P5 ;  /* 0xff8000009fd97808 */ /* 0x001fe20002800000 */
[----:B------:R-:W-:Y:S01]  /*5bb0*/  FMUL.FTZ R159, R196, UR4 ;  /* 0x00000004c49f7c20 */ /* 0x000fe20008410000 */
[----:B------:R-:W-:Y:S01]  /*5bc0*/  ISETP.GT.AND P5, PT, R174, 0x29, PT ;  /* 0x00000029ae00780c */ /* 0x000fe20003fa4270 */
[----:B------:R-:W-:Y:S01]  /*5bd0*/  FMUL.FTZ R196, R190, UR4 ;  /* 0x00000004bec47c20 */ /* 0x000fe20008410000 */
[----:B------:R-:W-:-:S03]  /*5be0*/  FMUL.FTZ R199, R199, UR4 ;  /* 0x00000004c7c77c20 */ /* 0x000fc60008410000 */
        /* <DEDUP_REMOVED lines=41> */
[----:B------:R-:W-:-:S05]  /*5e80*/  ISETP.GT.AND P2, PT, R179, RZ, PT ;  /* 0x000000ffb300720c */ /* 0x000fca0003f44270 */
        /* <DEDUP_REMOVED lines=8> */
[----:B------:R-:W-:Y:S02]  /*5f10*/  FMNMX.FTZ R13, R219, R215, !PT ;  /* 0x000000d7db0d7209 */ /* 0x000fe40007810000 */
[----:B------:R-:W-:Y:S02]  /*5f20*/  ISETP.GT.AND P4, PT, R179, 0x18, PT ;  /* 0x00000018b300780c */ /* 0x000fe40003f84270 */
[----:B------:R-:W-:Y:S01]  /*5f30*/  FMNMX.FTZ R13, R220, R13, !PT ;  /* 0x0000000ddc0d7209 */ /* 0x000fe20007810000 */
[----:B------:R-:W2:Y:S01]  /*5f40*/  MUFU.TANH R153, R153 ;  /* 0x0000009900997308 */ /* 0x000ea20000002400 */
[----:B0-----:R-:W-:Y:S02]  /*5f50*/  FSEL R159, R176, -INF , P5 ;  /* 0xff800000b09f7808 */ /* 0x001fe40002800000 */
[----:B------:R-:W-:-:S02]  /*5f60*/  FMNMX.FTZ R13, R154, R13, !PT ;  /* 0x0000000d9a0d7209 */ /* 0x000fc40007810000 */
[----:B------:R-:W-:Y:S02]  /*5f70*/  ISETP.GT.AND P5, PT, R179, 0x9, PT ;  /* 0x00000009b300780c */ /* 0x000fe40003fa4270 */
[----:B------:R-:W-:Y:S01]  /*5f80*/  FMNMX.FTZ R13, R169, R13, !PT ;  /* 0x0000000da90d7209 */ /* 0x000fe20007810000 */
[----:B------:R-:W0:Y:S01]  /*5f90*/  MUFU.TANH R155, R155 ;  /* 0x0000009b009b7308 */ /* 0x000e220000002400 */
[----:B-1----:R-:W-:Y:S02]  /*5fa0*/  FSEL R174, R20, -INF , P5 ;  /* 0xff80000014ae7808 */ /* 0x002fe40002800000 */
[----:B------:R-:W-:Y:S02]  /*5fb0*/  FMNMX.FTZ R13, R218, R13, !PT ;  /* 0x0000000dda0d7209 */ /* 0x000fe40007810000 */
[----:B------:R-:W-:Y:S02]  /*5fc0*/  ISETP.GT.AND P5, PT, R179, 0x19, PT ;  /* 0x00000019b300780c */ /* 0x000fe40003fa4270 */
[----:B------:R-:W-:Y:S01]  /*5fd0*/  FMNMX.FTZ R13, R180, R13, !PT ;  /* 0x0000000db40d7209 */ /* 0x000fe20007810000 */
[----:B------:R-:W1:Y:S01]  /*5fe0*/  MUFU.TANH R216, R216 ;  /* 0x000000d800d87308 */ /* 0x000e620000002400 */
[----:B--2---:R-:W-:-:S02]  /*5ff0*/  FSEL R153, R153, -INF , P2 ;  /* 0xff80000099997808 */ /* 0x004fc40001000000 */
[----:B------:R-:W-:Y:S02]  /*6000*/  FMNMX.FTZ R13, R181, R13, !PT ;  /* 0x0000000db50d7209 */ /* 0x000fe40007810000 */
[----:B------:R-:W-:Y:S02]  /*6010*/  ISETP.GT.AND P2, PT, R179, 0x10, PT ;  /* 0x00000010b300780c */ /* 0x000fe40003f44270 */
[----:B------:R-:W-:Y:S01]  /*6020*/  FMNMX.FTZ R13, R217, R13, !PT ;  /* 0x0000000dd90d7209 */ /* 0x000fe20007810000 */
[----:B------:R-:W2:Y:S01]  /*6030*/  MUFU.TANH R152, R152 ;  /* 0x0000009800987308 */ /* 0x000ea20000002400 */
[----:B0-----:R-:W-:Y:S02]  /*6040*/  FSEL R155, R155, -INF , P3 ;  /* 0xff8000009b9b7808 */ /* 0x001fe40001800000 */
[----:B------:R-:W-:Y:S02]  /*6050*/  FMNMX.FTZ R13, R168, R13, !PT ;  /* 0x0000000da80d7209 */ /* 0x000fe40007810000 */
[----:B------:R-:W-:-:S02]  /*6060*/  ISETP.GT.AND P3, PT, R179, 0x11, PT ;  /* 0x00000011b300780c */ /* 0x000fc40003f64270 */
        /* <DEDUP_REMOVED lines=13> */
[----:B------:R-:W-:Y:S01]  /*6140*/  FMNMX.FTZ R13, R166, R13, !PT ;  /* 0x0000000da60d7209 */ /* 0x000fe20007810000 */
[----:B------:R-:W0:Y:S01]  /*6150*/  S2R R221, SR_TID.X ;  /* 0x0000000000dd7919 */ /* 0x000e220000002100 */
[----:B------:R-:W-:-:S02]  /*6160*/  ISETP.GT.AND P4, PT, R179, 0x28, PT ;  /* 0x00000028b300780c */ /* 0x000fc40003f84270 */
[----:B------:R-:W-:Y:S01]  /*6170*/  FMNMX.FTZ R13, R167, R13, !PT ;  /* 0x0000000da70d7209 */ /* 0x000fe20007810000 */
[----:B------:R-:W3:Y:S01]  /*6180*/  MUFU.TANH R223, R223 ;  /* 0x000000df00df7308 */ /* 0x000ee20000002400 */
        /* <DEDUP_REMOVED lines=21> */
[----:B------:R-:W-:Y:S01]  /*62e0*/  ISETP.GT.AND P5, PT, R179, 0x39, PT ;  /* 0x00000039b300780c */ /* 0x000fe20003fa4270 */
[----:B------:R-:W2:Y:S01]  /*62f0*/  SHFL.BFLY PT, R20, R13, 0x2, 0x1f ;  /* 0x0c401f000d147f89 */ /* 0x000ea200000e0000 */
[----:B0-----:R-:W-:-:S03]  /*6300*/  SHF.R.U32.HI R221, RZ, 0x7, R221 ;  /* 0x00000007ffdd7819 */ /* 0x001fc600000116dd */
[----:B------:R-:W0:Y:S01]  /*6310*/  MUFU.TANH R189, R189 ;  /* 0x000000bd00bd7308 */ /* 0x000e220000002400 */
[----:B---3--:R-:W-:Y:S02]  /*6320*/  FSEL R187, R227, -INF , P2 ;  /* 0xff800000e3bb7808 */ /* 0x008fe40001000000 */
[----:B------:R-:W-:-:S05]  /*6330*/  ISETP.GT.AND P2, PT, R179, 0x40, PT ;  /* 0x00000040b300780c */ /* 0x000fca0003f44270 */
[----:B------:R-:W3:Y:S01]  /*6340*/  MUFU.TANH R182, R182 ;  /* 0x000000b600b67308 */ /* 0x000ee20000002400 */
[----:B-1----:R-:W-:Y:S02]  /*6350*/  FSEL R188, R188, -INF , P3 ;  /* 0xff800000bcbc7808 */ /* 0x002fe40001800000 */
[----:B------:R-:W-:-:S05]  /*6360*/  ISETP.GT.AND P3, PT, R179, 0x41, PT ;  /* 0x00000041b300780c */ /* 0x000fca0003f64270 */
[----:B------:R-:W1:Y:S01]  /*6370*/  MUFU.TANH R192, R192 ;  /* 0x000000c000c07308 */ /* 0x000e620000002400 */
[----:B0-----:R-:W-:Y:S02]  /*6380*/  FSEL R189, R189, -INF , P4 ;  /* 0xff800000bdbd7808 */ /* 0x001fe40002000000 */
[----:B------:R-:W-:Y:S02]  /*6390*/  ISETP.GT.AND P4, PT, R179, 0x48, PT ;  /* 0x00000048b300780c */ /* 0x000fe40003f84270 */
[----:B--2---:R-:W-:-:S03]  /*63a0*/  FMNMX.FTZ R20, R13, R20, !PT ;  /* 0x000000140d147209 */ /* 0x004fc60007810000 */
[----:B------:R-:W0:Y:S01]  /*63b0*/  MUFU.TANH R193, R193 ;  /* 0x000000c100c17308 */ /* 0x000e220000002400 */
[----:B---3--:R-:W-:Y:S01]  /*63c0*/  FSEL R190, R182, -INF , P5 ;  /* 0xff800000b6be7808 */ /* 0x008fe20002800000 */
[----:B------:R-:W2:Y:S01]  /*63d0*/  SHFL.BFLY PT, R13, R20, 0x1, 0x1f ;  /* 0x0c201f00140d7f89 */ /* 0x000ea200000e0000 */
[----:B------:R-:W-:-:S05]  /*63e0*/  ISETP.GT.AND P5, PT, R179, 0x59, PT ;  /* 0x00000059b300780c */ /* 0x000fca0003fa4270 */
[----:B------:R-:W3:Y:S01]  /*63f0*/  MUFU.TANH R196, R196 ;  /* 0x000000c400c47308 */ /* 0x000ee20000002400 */
[----:B-1----:R-:W-:Y:S02]  /*6400*/  FSEL R192, R192, -INF , P2 ;  /* 0xff800000c0c07808 */ /* 0x002fe40001000000 */
[----:B------:R-:W-:-:S05]  /*6410*/  ISETP.GT.AND P2, PT, R179, 0x50, PT ;  /* 0x00000050b300780c */ /* 0x000fca0003f44270 */
[----:B------:R-:W1:Y:S01]  /*6420*/  MUFU.TANH R191, R191 ;  /* 0x000000bf00bf7308 */ /* 0x000e620000002400 */
[----:B0-----:R-:W-:Y:S02]  /*6430*/  FSEL R193, R193, -INF , P3 ;  /* 0xff800000c1c17808 */ /* 0x001fe40001800000 */
[C---:B------:R-:W-:Y:S02]  /*6440*/  ISETP.GT.AND P3, PT, R179.reuse, 0x51, PT ;  /* 0x00000051b300780c */ /* 0x040fe40003f64270 */
[----:B---3--:R-:W-:Y:S02]  /*6450*/  FSEL R196, R196, -INF , P4 ;  /* 0xff800000c4c47808 */ /* 0x008fe40002000000 */
[----:B--2---:R-:W-:Y:S02]  /*6460*/  FMNMX.FTZ R20, R20, R13, !PT ;  /* 0x0000000d14147209 */ /* 0x004fe40007810000 */
[----:B------:R-:W0:Y:S01]  /*6470*/  LDC R13, c[0x0][0xa80] ;  /* 0x0002a000ff0d7b82 */ /* 0x000e220000000800 */
[----:B------:R-:W-:-:S02]  /*6480*/  ISETP.GT.AND P4, PT, R179, 0x58, PT ;  /* 0x00000058b300780c */ /* 0x000fc40003f84270 */
[----:B------:R-:W-:-:S04]  /*6490*/  FSETP.NEU.FTZ.AND P6, PT, R20, -INF , PT ;  /* 0xff8000001400780b */ /* 0x000fc80003fdd000 */
[----:B------:R-:W-:-:S05]  /*64a0*/  FSEL R152, R20, RZ, P6 ;  /* 0x000000ff14987208 */ /* 0x000fca0003000000 */
[----:B------:R-:W-:Y:S01]  /*64b0*/  FADD.FTZ R152, -R152, R215 ;  /* 0x000000d798987221 */ /* 0x000fe20000010100 */
[----:B0-----:R-:W-:-:S03]  /*64c0*/  FMUL.FTZ R197, R20, R13 ;  /* 0x0000000d14c57220 */ /* 0x001fc60000410000 */
[----:B------:R-:W-:Y:S02]  /*64d0*/  FMUL.FTZ R152, R152, R13 ;  /* 0x0000000d98987220 */ /* 0x000fe40000410000 */
[----:B------:R-:W-:Y:S02]  /*64e0*/  FSEL R197, R197, RZ, P6 ;  /* 0x000000ffc5c57208 */ /* 0x000fe40003000000 */
[----:B------:R-:W-:-:S03]  /*64f0*/  ISETP.GT.AND P6, PT, R179, 0x49, PT ;  /* 0x00000049b300780c */ /* 0x000fc60003fc4270 */
        /* <DEDUP_REMOVED lines=25> */
[----:B-1----:R-:W-:-:S07]  /*6690*/  FSEL R191, R191, -INF , P6 ;  /* 0xff800000bfbf7808 */ /* 0x002fce0003000000 */
[----:B------:R-:W0:Y:S08]  /*66a0*/  MUFU.EX2 R197, R152 ;  /* 0x0000009800c57308 */ /* 0x000e300000000800 */
[----:B------:R-:W1:Y:S08]  /*66b0*/  MUFU.EX2 R152, R216 ;  /* 0x000000d800987308 */ /* 0x000e700000000800 */
[----:B------:R-:W2:Y:S01]  /*66c0*/  MUFU.EX2 R154, R154 ;  /* 0x0000009a009a7308 */ /* 0x000ea20000000800 */
        /* <DEDUP_REMOVED lines=24> */
[C---:B0-----:R-:W-:Y:S01]  /*6850*/  FADD.FTZ R0, R169.reuse, R0 ;  /* 0x00000000a9007221 */ /* 0x041fe20000010000 */
[----:B------:R-:W-:Y:S01]  /*6860*/  F2FP.BF16.F32.PACK_AB R154, R169, R154 ;  /* 0x0000009aa99a723e */ /* 0x000fe200000010ff */
[-C--:B------:R-:W-:Y:S01]  /*6870*/  FMUL.FTZ R61, R61, R197.reuse ;  /* 0x000000c53d3d7220 */ /* 0x080fe20000410000 */
        /* <DEDUP_REMOVED lines=46> */
[----:B------:R0:W1:Y:S01]  /*6b60*/  MUFU.TANH R169, R194 ;  /* 0x000000c200a97308 */ /* 0x0000620000002400 */
[----:B------:R-:W-:Y:S01]  /*6b70*/  FMUL.FTZ R132, R132, R197 ;  /* 0x000000c584847220 */ /* 0x000fe20000410000 */
[----:B------:R-:W-:Y:S01]  /*6b80*/  FMNMX.FTZ R215, R187, R215, !PT ;  /* 0x000000d7bbd77209 */ /* 0x000fe20007810000 */
[-C--:B------:R-:W-:Y:S01]  /*6b90*/  FMUL.FTZ R133, R133, R197.reuse ;  /* 0x000000c585857220 */ /* 0x080fe20000410000 */
[-C--:B------:R-:W-:Y:S01]  /*6ba0*/  FMUL.FTZ R136, R136, R197.reuse ;  /* 0x000000c588887220 */ /* 0x080fe20000410000 */
[----:B------:R-:W-:Y:S01]  /*6bb0*/  FMUL.FTZ R137, R137, R197 ;  /* 0x000000c589897220 */ /* 0x000fe20000410000 */
[----:B------:R-:W-:Y:S01]  /*6bc0*/  FMNMX.FTZ R215, R188, R215, !PT ;  /* 0x000000d7bcd77209 */ /* 0x000fe20007810000 */
[-C--:B------:R-:W-:Y:S01]  /*6bd0*/  FMUL.FTZ R140, R140, R197.reuse ;  /* 0x000000c58c8c7220 */ /* 0x080fe20000410000 */
[----:B------:R-:W-:Y:S01]  /*6be0*/  FMUL.FTZ R141, R141, R197 ;  /* 0x000000c58d8d7220 */ /* 0x000fe20000410000 */
[----:B0-----:R-:W-:Y:S01]  /*6bf0*/  FMUL.FTZ R194, R195, UR4 ;  /* 0x00000004c3c27c20 */ /* 0x001fe20008410000 */
[----:B------:R-:W-:Y:S01]  /*6c00*/  FMNMX.FTZ R215, R189, R215, !PT ;  /* 0x000000d7bdd77209 */ /* 0x000fe20007810000 */
[----:B------:R-:W-:Y:S01]  /*6c10*/  FMUL.FTZ R195, R198, UR4 ;  /* 0x00000004c6c37c20 */ /* 0x000fe20008410000 */
[-C--:B------:R-:W-:Y:S01]  /*6c20*/  FMUL.FTZ R144, R144, R197.reuse ;  /* 0x000000c590907220 */ /* 0x080fe20000410000 */
[----:B------:R-:W-:Y:S01]  /*6c30*/  FMUL.FTZ R145, R145, R197 ;  /* 0x000000c591917220 */ /* 0x000fe20000410000 */
[----:B------:R-:W-:Y:S01]  /*6c40*/  FMNMX.FTZ R215, R190, R215, !PT ;  /* 0x000000d7bed77209 */ /* 0x000fe20007810000 */
[----:B------:R-:W0:Y:S01]  /*6c50*/  MUFU.TANH R194, R194 ;  /* 0x000000c200c27308 */ /* 0x000e220000002400 */
[-C--:B------:R-:W-:Y:S01]  /*6c60*/  FMUL.FTZ R148, R148, R197.reuse ;  /* 0x000000c594947220 */ /* 0x080fe20000410000 */
[----:B------:R-:W-:Y:S01]  /*6c70*/  FMUL.FTZ R149, R149, R197 ;  /* 0x000000c595957220 */ /* 0x000fe20000410000 */
[----:B------:R-:W-:-:S04]  /*6c80*/  FMNMX.FTZ R215, R192, R215, !PT ;  /* 0x000000d7c0d77209 */ /* 0x000fc80007810000 */
[----:B------:R-:W-:Y:S01]  /*6c90*/  FMNMX.FTZ R198, R193, R215, !PT ;  /* 0x000000d7c1c67209 */ /* 0x000fe20007810000 */
[----:B------:R-:W2:Y:S03]  /*6ca0*/  MUFU.TANH R195, R195 ;  /* 0x000000c300c37308 */ /* 0x000ea60000002400 */
[----:B------:R-:W-:-:S05]  /*6cb0*/  FMNMX.FTZ R198, R196, R198, !PT ;  /* 0x000000c6c4c67209 */ /* 0x000fca0007810000 */
[----:B------:R1:W3:Y:S08]  /*6cc0*/  MUFU.TANH R215, R199 ;  /* 0x000000c700d77308 */ /* 0x0002f00000002400 */
[----:B------:R-:W-:Y:S01]  /*6cd0*/  MUFU.EX2 R180, R180 ;  /* 0x000000b400b47308 */ /* 0x000fe20000000800 */
[----:B-1----:R-:W-:Y:S02]  /*6ce0*/  FSEL R199, R169, -INF , P2 ;  /* 0xff800000a9c77808 */ /* 0x002fe40001000000 */
[----:B------:R-:W-:-:S02]  /*6cf0*/  FMNMX.FTZ R169, R191, R198, !PT ;  /* 0x000000c6bfa97209 */ /* 0x000fc40007810000 */
[----:B0-----:R-:W-:Y:S02]  /*6d00*/  FSEL R198, R194, -INF , P3 ;  /* 0xff800000c2c67808 */ /* 0x001fe40001800000 */
[----:B------:R-:W-:Y:S01]  /*6d10*/  FMNMX.FTZ R169, R199, R169, !PT ;  /* 0x000000a9c7a97209 */ /* 0x000fe20007810000 */
[----:B------:R-:W-:Y:S01]  /*6d20*/  MUFU.EX2 R182, R182 ;  /* 0x000000b600b67308 */ /* 0x000fe20000000800 */
[----:B--2---:R-:W-:Y:S02]  /*6d30*/  FSEL R195, R195, -INF , P4 ;  /* 0xff800000c3c37808 */ /* 0x004fe40002000000 */
[----:B------:R-:W-:Y:S02]  /*6d40*/  FMNMX.FTZ R169, R198, R169, !PT ;  /* 0x000000a9c6a97209 */ /* 0x000fe40007810000 */
[----:B---3--:R-:W-:Y:S02]  /*6d50*/  FSEL R194, R215, -INF , P5 ;  /* 0xff800000d7c27808 */ /* 0x008fe40002800000 */
        /* <DEDUP_REMOVED lines=14> */
[----:B------:R-:W-:-:S04]  /*6e40*/  FSETP.NEU.FTZ.AND P2, PT, R169, -INF , PT ;  /* 0xff800000a900780b */ /* 0x000fc80003f5d000 */
[----:B------:R-:W-:-:S05]  /*6e50*/  FSEL R215, R169, RZ, P2 ;  /* 0x000000ffa9d77208 */ /* 0x000fca0001000000 */
[----:B------:R-:W-:Y:S01]  /*6e60*/  FADD.FTZ R215, -R215, R214 ;  /* 0x000000d6d7d77221 */ /* 0x000fe20000010100 */
[----:B------:R-:W-:-:S05]  /*6e70*/  FMUL.FTZ R214, R169, R13 ;  /* 0x0000000da9d67220 */ /* 0x000fca0000410000 */
[----:B------:R-:W-:Y:S02]  /*6e80*/  FSEL R214, R214, RZ, P2 ;  /* 0x000000ffd6d67208 */ /* 0x000fe40001000000 */
[C---:B------:R-:W-:Y:S01]  /*6e90*/  ISETP.GT.AND P2, PT, R212.reuse, R21, PT ;  /* 0x00000015d400720c */ /* 0x040fe20003f44270 */
[----:B------:R-:W-:Y:S02]  /*6ea0*/  VIADD R212, R212, 0xffffffff ;  /* 0xffffffffd4d47836 */ /* 0x000fe40000000000 */
        /* <DEDUP_REMOVED lines=24> */
[----:B------:R-:W-:Y:S01]  /*7030*/  FMUL.FTZ R214, R215, R13 ;  /* 0x0000000dd7d67220 */ /* 0x000fe20000410000 */
[----:B------:R-:W-:Y:S08]  /*7040*/  MUFU.EX2 R153, R153 ;  /* 0x0000009900997308 */ /* 0x000ff00000000800 */
[----:B------:R-:W0:Y:S08]  /*7050*/  MUFU.EX2 R214, R214 ;  /* 0x000000d600d67308 */ /* 0x000e300000000800 */
[----:B------:R0:W1:Y:S08]  /*7060*/  MUFU.EX2 R215, R155 ;  /* 0x0000009b00d77308 */ /* 0x0000700000000800 */
[----:B------:R-:W-:Y:S01]  /*7070*/  MUFU.EX2 R174, R174 ;  /* 0x000000ae00ae7308 */ /* 0x000fe20000000800 */
[----:B0-----:R-:W-:Y:S01]  /*7080*/  FFMA.FTZ R155, R214, R12, R153 ;  /* 0x0000000cd69b7223 */ /* 0x001fe20000010099 */
[----:B------:R-:W-:-:S02]  /*7090*/  IMAD.U32 R12, RZ, RZ, UR5 ;  /* 0x00000005ff0c7e24 */ /* 0x000fc4000f8e00ff */
[-C--:B------:R-:W-:Y:S01]  /*70a0*/  FMUL.FTZ R26, R26, R214.reuse ;  /* 0x000000d61a1a7220 */ /* 0x080fe20000410000 */
[-C--:B------:R-:W-:Y:S01]  /*70b0*/  FMUL.FTZ R27, R27, R214.reuse ;  /* 0x000000d61b1b7220 */ /* 0x080fe20000410000 */
[-C--:B------:R-:W-:Y:S01]  /*70c0*/  FMUL.FTZ R30, R30, R214.reuse ;  /* 0x000000d61e1e7220 */ /* 0x080fe20000410000 */
[----:B------:R-:W-:Y:S02]  /*70d0*/  @!P1 VIADD R197, R12, 0x32440 ;  /* 0x000324400cc59836 */ /* 0x000fe40000000000 */
[-C--:B------:R-:W-:Y:S01]  /*70e0*/  FMUL.FTZ R31, R31, R214.reuse ;  /* 0x000000d61f1f7220 */ /* 0x080fe20000410000 */
[-C--:B------:R-:W-:Y:S01]  /*70f0*/  FMUL.FTZ R34, R34, R214.reuse ;  /* 0x000000d622227220 */ /* 0x080fe20000410000 */
[C---:B-1----:R-:W-:Y:S01]  /*7100*/  FADD.FTZ R155, R215.reuse, R155 ;  /* 0x0000009bd79b7221 */ /* 0x042fe20000010000 */
[----:B------:R-:W-:Y:S01]  /*7110*/  F2FP.BF16.F32.PACK_AB R153, R215, R153 ;  /* 0x00000099d799723e */ /* 0x000fe200000010ff */
[-C--:B------:R-:W-:Y:S01]  /*7120*/  FMUL.FTZ R35, R35, R214.reuse ;  /* 0x000000d623237220 */ /* 0x080fe20000410000 */
[----:B------:R0:W1:Y:S01]  /*7130*/  MUFU.EX2 R215, R170 ;  /* 0x000000aa00d77308 */ /* 0x0000620000000800 */
[----:B------:R-:W-:Y:S01]  /*7140*/  @!P1 PRMT R197, RZ, 0x654, R197 ;  /* 0x00000654ffc59816 */ /* 0x000fe200000000c5 */
[-C--:B------:R-:W-:Y:S01]  /*7150*/  FMUL.FTZ R38, R38, R214.reuse ;  /* 0x000000d626267220 */ /* 0x080fe20000410000 */
[-C--:B------:R-:W-:Y:S01]  /*7160*/  FMUL.FTZ R39, R39, R214.reuse ;  /* 0x000000d627277220 */ /* 0x080fe20000410000 */
[-C--:B------:R-:W-:Y:S01]  /*7170*/  FMUL.FTZ R42, R42, R214.reuse ;  /* 0x000000d62a2a7220 */ /* 0x080fe20000410000 */
[-C--:B------:R-:W-:Y:S01]  /*7180*/  FMUL.FTZ R43, R43, R214.reuse ;  /* 0x000000d62b2b7220 */ /* 0x080fe20000410000 */
[-C--:B------:R-:W-:Y:S01]  /*7190*/  FMUL.FTZ R46, R46, R214.reuse ;  /* 0x000000d62e2e7220 */ /* 0x080fe20000410000 */
[-C--:B------:R-:W-:Y:S01]  /*71a0*/  FMUL.FTZ R47, R47, R214.reuse ;  /* 0x000000d62f2f7220 */ /* 0x080fe20000410000 */
[-C--:B------:R-:W-:Y:S01]  /*71b0*/  FMUL.FTZ R50, R50, R214.reuse ;  /* 0x000000d632327220 */ /* 0x080fe20000410000 */
[----:B0-----:R-:W-:Y:S01]  /*71c0*/  IADD3 R170, -R221, 0xb, RZ ;  /* 0x0000000bddaa7810 */ /* 0x001fe20007ffe1ff */
[-C--:B------:R-:W-:Y:S01]  /*71d0*/  FMUL.FTZ R51, R51, R214.reuse ;  /* 0x000000d633337220 */ /* 0x080fe20000410000 */
[-C--:B------:R-:W-:Y:S01]  /*71e0*/  FMUL.FTZ R54, R54, R214.reuse ;  /* 0x000000d636367220 */ /* 0x080fe20000410000 */
[-C--:B------:R-:W-:Y:S01]  /*71f0*/  FMUL.FTZ R55, R55, R214.reuse ;  /* 0x000000d637377220 */ /* 0x080fe20000410000 */
[-C--:B------:R-:W-:Y:S01]  /*7200*/  FMUL.FTZ R58, R58, R214.reuse ;  /* 0x000000d63a3a7220 */ /* 0x080fe20000410000 */
[----:B------:R0:W-:Y:S06]  /*7210*/  BAR.ARV R170, 0x100 ;  /* 0x000400aa0000751d */ /* 0x0001ec0000002000 */
[----:B------:R2:W-:Y:S01]  /*7220*/  @!P1 SYNCS.ARRIVE.TRANS64.RED.A1T0 RZ, [R197+URZ], RZ ;  /* 0x000000ffc5ff99a7 */ /* 0x0005e2000810043f */
[-C--:B------:R-:W-:Y:S01]  /*7230*/  FMUL.FTZ R59, R59, R214.reuse ;  /* 0x000000d63b3b7220 */ /* 0x080fe20000410000 */
[-C--:B------:R-:W-:Y:S01]  /*7240*/  FMUL.FTZ R62, R62, R214.reuse ;  /* 0x000000d63e3e7220 */ /* 0x080fe20000410000 */
[-C--:B------:R-:W-:Y:S01]  /*7250*/  FMUL.FTZ R63, R63, R214.reuse ;  /* 0x000000d63f3f7220 */ /* 0x080fe20000410000 */
[-C--:B------:R-:W-:Y:S01]  /*7260*/  FMUL.FTZ R66, R66, R214.reuse ;  /* 0x000000d642427220 */ /* 0x080fe20000410000 */
[-C--:B------:R-:W-:Y:S01]  /*7270*/  FMUL.FTZ R67, R67, R214.reuse ;  /* 0x000000d643437220 */ /* 0x080fe20000410000 */
[-C--:B------:R-:W-:Y:S01]  /*7280*/  FMUL.FTZ R70, R70, R214.reuse ;  /* 0x000000d646467220 */ /* 0x080fe20000410000 */
[----:B------:R-:W-:Y:S01]  /*7290*/  FMUL.FTZ R71, R71, R214 ;  /* 0x000000d647477220 */ /* 0x000fe20000410000 */
[----:B--2---:R-:W-:-:S02]  /*72a0*/  VIADD R197, R221, 0x8 ;  /* 0x00000008ddc57836 */ /* 0x004fc40000000000 */
[-C--:B------:R-:W-:Y:S01]  /*72b0*/  FMUL.FTZ R74, R74, R214.reuse ;  /* 0x000000d64a4a7220 */ /* 0x080fe20000410000 */
[-C--:B------:R-:W-:Y:S01]  /*72c0*/  FMUL.FTZ R75, R75, R214.reuse ;  /* 0x000000d64b4b7220 */ /* 0x080fe20000410000 */
        /* <DEDUP_REMOVED lines=40> */
[----:B------:R-:W-:Y:S01]  /*7550*/  F2FP.BF16.F32.PACK_AB R155, R174, R215 ;  /* 0x000000d7ae9b723e */ /* 0x000fe200000010ff */
[----:B------:R-:W1:Y:S01]  /*7560*/  MUFU.EX2 R175, R175 ;  /* 0x000000af00af7308 */ /* 0x000e620000000800 */
[----:B------:R-:W-:-:S02]  /*7570*/  @!P1 VIADD R12, R12, 0x32460 ;  /* 0x000324600c0c9836 */ /* 0x000fc40000000000 */
[----:B------:R-:W-:Y:S01]  /*7580*/  FADD.FTZ R197, R174, R197 ;  /* 0x000000c5aec57221 */ /* 0x000fe20000010000 */
[----:B------:R-:W-:Y:S01]  /*7590*/  WARPGROUP.ARRIVE ;  /* 0x00000000000079c5 */ /* 0x000fe20000000000 */
[----:B------:R-:W-:Y:S01]  /*75a0*/  IMAD.MOV.U32 R214, RZ, RZ, R169 ;  /* 0x000000ffffd67224 */ /* 0x000fe200078e00a9 */
[----:B------:R-:W-:Y:S01]  /*75b0*/  @!P1 PRMT R12, RZ, 0x654, R12 ;  /* 0x00000654ff0c9816 */ /* 0x000fe2000000000c */
[----:B------:R-:W-:Y:S01]  /*75c0*/  IMAD.MOV.U32 R215, RZ, RZ, R20 ;  /* 0x000000ffffd77224 */ /* 0x000fe200078e0014 */
[----:B------:R-:W2:Y:S02]  /*75d0*/  MUFU.EX2 R176, R176 ;  /* 0x000000b000b07308 */ /* 0x000ea40000000800 */
[----:B------:R-:W-:Y:S01]  /*75e0*/  HGMMA.64x256x16.F32.BF16 R24, R152, gdesc[UR8].tnspB, R24, gsb0 ;  /* 0x43e0000898187df0 */ /* 0x000fe20008001818 */
[----:B------:R-:W-:Y:S01]  /*75f0*/  UIADD3 UR10, UR6, 0x80, URZ ;  /* 0x00000080060a7890 */ /* 0x000fe2000fffe03f */
[----:B------:R-:W-:-:S04]  /*7600*/  UMOV UR11, 0x40000040 ;  /* 0x40000040000b7882 */ /* 0x000fc80000000000 */
[----:B------:R-:W3:Y:S01]  /*7610*/  MUFU.EX2 R177, R177 ;  /* 0x000000b100b17308 */ /* 0x000ee20000000800 */
[----:B-1----:R-:W-:-:S07]  /*7620*/  FADD.FTZ R197, R175, R197 ;  /* 0x000000c5afc57221 */ /* 0x002fce0000010000 */
[----:B------:R-:W1:Y:S01]  /*7630*/  MUFU.EX2 R178, R178 ;  /* 0x000000b200b27308 */ /* 0x000e620000000800 */
[----:B--2---:R-:W-:-:S07]  /*7640*/  FADD.FTZ R197, R176, R197 ;  /* 0x000000c5b0c57221 */ /* 0x004fce0000010000 */
[----:B------:R-:W2:Y:S01]  /*7650*/  MUFU.EX2 R183, R183 ;  /* 0x000000b700b77308 */ /* 0x000ea20000000800 */
[----:B---3--:R-:W-:-:S07]  /*7660*/  FADD.FTZ R197, R177, R197 ;  /* 0x000000c5b1c57221 */ /* 0x008fce0000010000 */
        /* <DEDUP_REMOVED lines=18> */
[----:B------:R-:W-:Y:S01]  /*7790*/  MUFU.EX2 R196, R196 ;  /* 0x000000c400c47308 */ /* 0x000fe20000000800 */
[----:B-1----:R-:W-:-:S07]  /*77a0*/  FADD.FTZ R197, R192, R197 ;  /* 0x000000c5c0c57221 */ /* 0x002fce0000010000 */
[----:B------:R-:W-:Y:S01]  /*77b0*/  MUFU.EX2 R191, R191 ;  /* 0x000000bf00bf7308 */ /* 0x000fe20000000800 */
[----:B--2---:R-:W-:-:S07]  /*77c0*/  FADD.FTZ R197, R193, R197 ;  /* 0x000000c5c1c57221 */ /* 0x004fce0000010000 */
[----:B------:R-:W-:Y:S08]  /*77d0*/  MUFU.EX2 R199, R199 ;  /* 0x000000c700c77308 */ /* 0x000ff00000000800 */
[----:B------:R-:W-:Y:S08]  /*77e0*/  MUFU.EX2 R198, R198 ;  /* 0x000000c600c67308 */ /* 0x000ff00000000800 */
[----:B------:R-:W-:Y:S08]  /*77f0*/  MUFU.EX2 R195, R195 ;  /* 0x000000c300c37308 */ /* 0x000ff00000000800 */
[----:B------:R-:W-:Y:S01]  /*7800*/  MUFU.EX2 R194, R194 ;  /* 0x000000c200c27308 */ /* 0x000fe20000000800 */
[----:B------:R-:W-:-:S07]  /*7810*/  WARPGROUP.DEPBAR.LE gsb0, 0x0 ;  /* 0x00008000000079c5 */ /* 0x000fce0000010000 */
[----:B------:R-:W1:Y:S01]  /*7820*/  MUFU.EX2 R152, R179 ;  /* 0x000000b300987308 */ /* 0x000e620000000800 */
[----:B------:R-:W-:Y:S02]  /*7830*/  F2FP.BF16.F32.PACK_AB R153, R176, R175 ;  /* 0x000000afb099723e */ /* 0x000fe400000010ff */
[----:B------:R-:W-:-:S05]  /*7840*/  F2FP.BF16.F32.PACK_AB R155, R178, R177 ;  /* 0x000000b1b29b723e */ /* 0x000fca00000010ff */
[----:B------:R-:W2:Y:S01]  /*7850*/  MUFU.EX2 R154, R181 ;  /* 0x000000b5009a7308 */ /* 0x000ea20000000800 */
[----:B-1----:R-:W-:Y:S01]  /*7860*/  FADD.FTZ R0, R152, R0 ;  /* 0x0000000098007221 */ /* 0x002fe20000010000 */
[----:B------:R-:W-:-:S03]  /*7870*/  F2FP.BF16.F32.PACK_AB R152, R180, R152 ;  /* 0x00000098b498723e */ /* 0x000fc600000010ff */
[----:B------:R-:W-:-:S04]  /*7880*/  FADD.FTZ R0, R180, R0 ;  /* 0x00000000b4007221 */ /* 0x000fc80000010000 */
[----:B--2---:R-:W-:Y:S01]  /*7890*/  FADD.FTZ R0, R154, R0 ;  /* 0x000000009a007221 */ /* 0x004fe20000010000 */
[----:B------:R-:W-:-:S03]  /*78a0*/  F2FP.BF16.F32.PACK_AB R154, R182, R154 ;  /* 0x0000009ab69a723e */ /* 0x000fc600000010ff */
[----:B------:R-:W-:Y:S01]  /*78b0*/  FADD.FTZ R0, R182, R0 ;  /* 0x00000000b6007221 */ /* 0x000fe20000010000 */
[----:B------:R-:W-:-:S06]  /*78c0*/  WARPGROUP.ARRIVE ;  /* 0x00000000000079c5 */ /* 0x000fcc0000000000 */
[----:B------:R-:W-:Y:S01]  /*78d0*/  HGMMA.64x256x16.F32.BF16 R24, R152, gdesc[UR8].tnspB, R24, gsb0 ;  /* 0x43e0000898187df0 */ /* 0x000fe20008001818 */
[----:B------:R-:W-:Y:S01]  /*78e0*/  UIADD3 UR10, UR6, 0x100, URZ ;  /* 0x00000100060a7890 */ /* 0x000fe2000fffe03f */
[----:B------:R-:W-:Y:S01]  /*78f0*/  UMOV UR11, 0x40000040 ;  /* 0x40000040000b7882 */ /* 0x000fe20000000000 */
[----:B------:R-:W-:Y:S02]  /*7900*/  WARPGROUP.DEPBAR.LE gsb0, 0x0 ;  /* 0x00008000000079c5 */ /* 0x000fe40000010000 */
        /* <DEDUP_REMOVED lines=29> */
[----:B------:R-:W-:Y:S01]  /*7ae0*/  UIADD3 UR6, UR6, 0x280, URZ ;  /* 0x0000028006067890 */ /* 0x000fe2000fffe03f */
[----:B------:R-:W-:Y:S02]  /*7af0*/  WARPGROUP.DEPBAR.LE gsb0, 0x0 ;  /* 0x00008000000079c5 */ /* 0x000fe40000010000 */
[----:B------:R-:W1:Y:S01]  /*7b00*/  MUFU.EX2 R152, R160 ;  /* 0x000000a000987308 */ /* 0x000e620000000800 */
[----:B------:R-:W-:Y:S02]  /*7b10*/  F2FP.BF16.F32.PACK_AB R153, R193, R192 ;  /* 0x000000c0c199723e */ /* 0x000fe400000010ff */
[----:B------:R-:W-:Y:S01]  /*7b20*/  F2FP.BF16.F32.PACK_AB R155, R191, R196 ;  /* 0x000000c4bf9b723e */ /* 0x000fe200000010ff */
[----:B------:R-:W-:-:S04]  /*7b30*/  FADD.FTZ R196, R196, R197 ;  /* 0x000000c5c4c47221 */ /* 0x000fc80000010000 */
[----:B------:R-:W2:Y:S01]  /*7b40*/  MUFU.EX2 R154, R162 ;  /* 0x000000a2009a7308 */ /* 0x000ea20000000800 */
[----:B------:R-:W-:Y:S01]  /*7b50*/  FADD.FTZ R196, R191, R196 ;  /* 0x000000c4bfc47221 */ /* 0x000fe20000010000 */
        /* <DEDUP_REMOVED lines=8> */
[----:B------:R-:W-:Y:S01]  /*7be0*/  UMOV UR10, UR6 ;  /* 0x00000006000a7c82 */ /* 0x000fe20008000000 */
[----:B------:R-:W-:Y:S01]  /*7bf0*/  UMOV UR11, 0x40000040 ;  /* 0x40000040000b7882 */ /* 0x000fe20000000000 */
[----:B------:R-:W-:Y:S02]  /*7c00*/  WARPGROUP.DEPBAR.LE gsb0, 0x0 ;  /* 0x00008000000079c5 */ /* 0x000fe40000010000 */
[----:B------:R-:W1:Y:S01]  /*7c10*/  MUFU.EX2 R152, R156 ;  /* 0x0000009c00987308 */ /* 0x000e620000000800 */
[----:B------:R-:W-:Y:S01]  /*7c20*/  F2FP.BF16.F32.PACK_AB R153, R198, R199 ;  /* 0x000000c7c699723e */ /* 0x000fe200000010ff */
[----:B------:R-:W-:Y:S01]  /*7c30*/  FADD.FTZ R199, R199, R196 ;  /* 0x000000c4c7c77221 */ /* 0x000fe20000010000 */
[----:B------:R-:W-:-:S03]  /*7c40*/  F2FP.BF16.F32.PACK_AB R155, R194, R195 ;  /* 0x000000c3c29b723e */ /* 0x000fc600000010ff */
[----:B------:R-:W-:Y:S02]  /*7c50*/  FADD.FTZ R198, R198, R199 ;  /* 0x000000c7c6c67221 */ /* 0x000fe40000010000 */
[----:B------:R-:W2:Y:S02]  /*7c60*/  MUFU.EX2 R154, R158 ;  /* 0x0000009e009a7308 */ /* 0x000ea40000000800 */
        /* <DEDUP_REMOVED lines=8> */
[----:B------:R-:W-:Y:S03]  /*7cf0*/  HGMMA.64x256x16.F32.BF16 R24, R152, gdesc[UR8].tnspB, R24, gsb0 ;  /* 0x43e0000898187df0 */ /* 0x000fe60008001818 */
[----:B------:R-:W-:Y:S02]  /*7d00*/  WARPGROUP.DEPBAR.LE gsb0, 0x0 ;  /* 0x00008000000079c5 */ /* 0x000fe40000010000 */
[----:B------:R1:W-:Y:S02]  /*7d10*/  @!P1 SYNCS.ARRIVE.TRANS64.RED.A1T0 RZ, [R12+URZ], RZ ;  /* 0x000000ff0cff99a7 */ /* 0x0003e4000810043f */
[----:B-1----:R-:W-:Y:S01]  /*7d20*/  FADD.FTZ R12, R194, R195 ;  /* 0x000000c3c20c7221 */ /* 0x002fe20000010000 */
[----:B0-----:R-:W-:Y:S06]  /*7d30*/  @P2 BRA `(.L_x_14394) ;  /* 0xffffffcc00f02947 */ /* 0x001fec000383ffff */
.L_x_14385:
[----:B------:R-:W-:-:S13]  /*7d40*/  ISETP.GE.AND P2, PT, R212, R205, PT ;  /* 0x000000cdd400720c */ /* 0x000fda0003f46270 */
[----:B------:R-:W-:Y:S05]  /*7d50*/  @!P2 BRA `(.L_x_14395) ;  /* 0x00000028004ca947 */ /* 0x000fea0003800000 */
[----:B------:R-:W-:Y:S01]  /*7d60*/  IMAD.MOV.U32 R21, RZ, RZ, R169 ;  /* 0x000000ffff157224 */ /* 0x000fe200078e00a9 */
[----:B------:R-:W-:Y:S01]  /*7d70*/  ULDC UR4, c[0x0][0xad0] ;  /* 0x0002b40000047ab9 */ /* 0x000fe20000000800 */
[----:B------:R-:W-:-:S07]  /*7d80*/  IMAD.MOV.U32 R203, RZ, RZ, R20 ;  /* 0x000000ffffcb7224 */ /* 0x000fce00078e0014 */
.L_x_14404:
[----:B------:R-:W-:-:S04]  /*7d90*/  UIADD3 UR36, UR36, 0x1, URZ ;  /* 0x0000000124247890 */ /* 0x000fc8000fffe03f */
[----:B------:R-:W-:-:S04]  /*7da0*/  UISETP.NE.AND UP0, UPT, UR36, 0x2, UPT ;  /* 0x000000022400788c */ /* 0x000fc8000bf05270 */
[----:B------:R-:W-:Y:S02]  /*7db0*/  USEL UR5, URZ, 0x1, UP0 ;  /* 0x000000013f057887 */ /* 0x000fe40008000000 */
[----:B------:R-:W-:Y:S02]  /*7dc0*/  USEL UR36, UR36, URZ, UP0 ;  /* 0x0000003f24247287 */ /* 0x000fe40008000000 */
[----:B------:R-:W-:Y:S01]  /*7dd0*/  ULOP3.LUT UR37, UR37, UR5, URZ, 0x3c, !UPT ;  /* 0x0000000525257292 */ /* 0x000fe2000f8e3c3f */
[----:B------:R-:W-:Y:S11]  /*7de0*/  @!P0 BRA `(.L_x_14396) ;  /* 0x0000000000048947 */ /* 0x000ff60003800000 */
[----:B------:R-:W-:Y:S01]  /*7df0*/  BPT.TRAP 0x1 ;  /* 0x000000040000795c */ /* 0x000fe20000300000 */
.L_x_14396:
        /* <DEDUP_REMOVED lines=9> */
.L_x_14397:
[----:B-1----:R-:W-:Y:S05]  /*7e90*/  @P2 BRA `(.L_x_14398) ;  /* 0x0000000000082947 */ /* 0x002fea0003800000 */
[----:B------:R-:W1:Y:S02]  /*7ea0*/  SYNCS.PHASECHK.TRANS64.TRYWAIT P2, [UR5+0x32430], R13 ;  /* 0x0324300dff0075a7 */ /* 0x000e640008040145 */
[----:B-1----:R-:W-:Y:S05]  /*7eb0*/  @!P2 BRA `(.L_x_14399) ;  /* 0x000000f400e4a947 */ /* 0x002fea0003800000 */
.L_x_14398:
        /* <DEDUP_REMOVED lines=31> */
.L_x_14400:
[----:B------:R2:W3:Y:S01]  /*80b0*/  SYNCS.PHASECHK.TRANS64.TRYWAIT P2, [UR5+0x32450], R13 ;  /* 0x0324500dff0075a7 */ /* 0x0004e20008040145 */
[----:B------:R-:W-:Y:S05]  /*80c0*/  @!P0 BRA `(.L_x_14401) ;  /* 0x0000000000048947 */ /* 0x000fea0003800000 */
[----:B------:R-:W-:Y:S01]  /*80d0*/  BPT.TRAP 0x1 ;  /* 0x000000040000795c */ /* 0x000fe20000300000 */
.L_x_14401:
[----:B---3--:R-:W-:Y:S05]  /*80e0*/  @P2 BRA `(.L_x_14402) ;  /* 0x0000000000082947 */ /* 0x008fea0003800000 */
[----:B------:R-:W3:Y:S02]  /*80f0*/  SYNCS.PHASECHK.TRANS64.TRYWAIT P2, [UR5+0x32450], R13 ;  /* 0x0324500dff0075a7 */ /* 0x000ee40008040145 */
[----:B---3--:R-:W-:Y:S05]  /*8100*/  @!P2 BRA `(.L_x_14403) ;  /* 0x000000f40068a947 */ /* 0x008fea0003800000 */
.L_x_14402:
[----:B------:R-:W-:Y:S01]  /*8110*/  R2UR UR52, R10 ;  /* 0x000000000a3472ca */ /* 0x000fe200000e0000 */
[----:B------:R-:W-:Y:S01]  /*8120*/  UIMAD UR6, UR36, 0xc00, UR60 ;  /* 0x00000c00240678a4 */ /* 0x000fe2000f8e023c */
[----:B------:R-:W-:Y:S01]  /*8130*/  R2UR UR53, R11 ;  /* 0x000000000b3572ca */ /* 0x000fe200000e0000 */
[----:B------:R-:W-:Y:S01]  /*8140*/  WARPGROUP.ARRIVE ;  /* 0x00000000000079c5 */ /* 0x000fe20000000000 */
[----:B------:R-:W-:Y:S01]  /*8150*/  UMOV UR55, 0x40000040 ;  /* 0x4000004000377882 */ /* 0x000fe20000000000 */
[----:B------:R-:W-:-:S04]  /*8160*/  UIADD3 UR10, UR6, 0x302, URZ ;  /* 0x00000302060a7890 */ /* 0x000fc8000fffe03f */
[----:B------:R-:W3:Y:S01]  /*8170*/  S2R R216, SR_TID.X ;  /* 0x0000000000d87919 */ /* 0x000ee20000002100 */
[----:B------:R-:W-:Y:S01]  /*8180*/  UMOV UR11, 0x40000040 ;  /* 0x40000040000b7882 */ /* 0x000fe20000000000 */
[----:B------:R-:W-:Y:S01]  /*8190*/  UMOV UR54, UR6 ;  /* 0x0000000600367c82 */ /* 0x000fe20008000000 */
[----:B------:R-:W-:Y:S01]  /*81a0*/  UIADD3 UR14, UR6, 0x304, URZ ;  /* 0x00000304060e7890 */ /* 0x000fe2000fffe03f */
[C---:B------:R-:W-:Y:S01]  /*81b0*/  ISETP.GT.AND P2, PT, R212.reuse, R205, PT ;  /* 0x000000cdd400720c */ /* 0x040fe20003f44270 */
[----:B------:R-:W-:Y:S01]  /*81c0*/  UMOV UR15, 0x40000040 ;  /* 0x40000040000f7882 */ /* 0x000fe20000000000 */
[----:B------:R-:W-:Y:S01]  /*81d0*/  UIADD3 UR18, UR6, 0x306, URZ ;  /* 0x0000030606127890 */ /* 0x000fe2000fffe03f */
[----:B------:R-:W-:Y:S01]  /*81e0*/  VIADD R212, R212, 0xffffffff ;  /* 0xffffffffd4d47836 */ /* 0x000fe20000000000 */
[----:B------:R-:W-:Y:S01]  /*81f0*/  UMOV UR19, 0x40000040 ;  /* 0x4000004000137882 */ /* 0x000fe20000000000 */
        /* <DEDUP_REMOVED lines=18> */
[----:B---3--:R-:W-:Y:S01]  /*8320*/  SHF.R.U32.HI R216, RZ, 0x7, R216 ;  /* 0x00000007ffd87819 */ /* 0x008fe200000116d8 */
        /* <DEDUP_REMOVED lines=162> */
[----:B------:R-:W-:Y:S01]  /*8d50*/  FADD.FTZ R170, -R20, R203 ;  /* 0x000000cb14aa7221 */ /* 0x000fe20000010100 */
[----:B------:R-:W-:Y:S01]  /*8d60*/  FMUL.FTZ R203, R175, UR4 ;  /* 0x00000004afcb7c20 */ /* 0x000fe20008410000 */
[----:B------:R-:W-:Y:S01]  /*8d70*/  FMUL.FTZ R175, R179, UR4 ;  /* 0x00000004b3af7c20 */ /* 0x000fe20008410000 */
[----:B------:R-:W-:Y:S01]  /*8d80*/  FMUL.FTZ R179, R182, UR4 ;  /* 0x00000004b6b37c20 */ /* 0x000fe20008410000 */
[----:B------:R-:W-:Y:S01]  /*8d90*/  MUFU.TANH R183, R183 ;  /* 0x000000b700b77308 */ /* 0x000fe20000002400 */
[----:B------:R-:W-:Y:S01]  /*8da0*/  FMUL.FTZ R182, R190, UR4 ;  /* 0x00000004beb67c20 */ /* 0x000fe20008410000 */
[----:B------:R-:W-:-:S06]  /*8db0*/  FMUL.FTZ R190, R195, UR4 ;  /* 0x00000004c3be7c20 */ /* 0x000fcc0008410000 */
[----:B------:R-:W-:Y:S08]  /*8dc0*/  MUFU.TANH R203, R203 ;  /* 0x000000cb00cb7308 */ /* 0x000ff00000002400 */
[----:B------:R-:W-:Y:S01]  /*8dd0*/  MUFU.TANH R175, R175 ;  /* 0x000000af00af7308 */ /* 0x000fe20000002400 */
[-C--:B0-----:R-:W-:Y:S01]  /*8de0*/  FMUL.FTZ R154, R20, R13.reuse ;  /* 0x0000000d149a7220 */ /* 0x081fe20000410000 */
[----:B------:R-:W-:-:S03]  /*8df0*/  FMUL.FTZ R170, R170, R13 ;  /* 0x0000000daaaa7220 */ /* 0x000fc60000410000 */
        /* <DEDUP_REMOVED lines=28> */
[----:B0-----:R-:W-:Y:S01]  /*8fc0*/  FFMA.FTZ R154, R170, R0, R152 ;  /* 0x00000000aa9a7223 */ /* 0x001fe20000010098 */
[----:B-1----:R-:W-:Y:S01]  /*8fd0*/  FMUL.FTZ R167, R171, UR4 ;  /* 0x00000004aba77c20 */ /* 0x002fe20008410000 */
[----:B------:R-:W-:Y:S01]  /*8fe0*/  FMUL.FTZ R171, R174, UR4 ;  /* 0x00000004aeab7c20 */ /* 0x000fe20008410000 */
[----:B------:R-:W-:Y:S01]  /*8ff0*/  FMUL.FTZ R0, R178, UR4 ;  /* 0x00000004b2007c20 */ /* 0x000fe20008410000 */
[----:B------:R-:W-:Y:S01]  /*9000*/  FMUL.FTZ R174, R186, UR4 ;  /* 0x00000004baae7c20 */ /* 0x000fe20008410000 */
[----:B------:R-:W-:Y:S01]  /*9010*/  FMUL.FTZ R178, R187, UR4 ;  /* 0x00000004bbb27c20 */ /* 0x000fe20008410000 */
[----:B------:R-:W-:Y:S01]  /*9020*/  FMUL.FTZ R186, R191, UR4 ;  /* 0x00000004bfba7c20 */ /* 0x000fe20008410000 */
[----:B------:R-:W-:Y:S01]  /*9030*/  MUFU.TANH R167, R167 ;  /* 0x000000a700a77308 */ /* 0x000fe20000002400 */
[C---:B--2---:R-:W-:Y:S01]  /*9040*/  FADD.FTZ R154, R169.reuse, R154 ;  /* 0x0000009aa99a7221 */ /* 0x044fe20000010000 */
[----:B------:R-:W-:Y:S01]  /*9050*/  F2FP.BF16.F32.PACK_AB R152, R169, R152 ;  /* 0x00000098a998723e */ /* 0x000fe200000010ff */
[----:B------:R-:W-:Y:S01]  /*9060*/  FMUL.FTZ R187, R194, UR4 ;  /* 0x00000004c2bb7c20 */ /* 0x000fe20008410000 */
[----:B------:R-:W-:Y:S01]  /*9070*/  FMUL.FTZ R191, R198, UR4 ;  /* 0x00000004c6bf7c20 */ /* 0x000fe20008410000 */
[----:B------:R-:W-:Y:S01]  /*9080*/  FMUL.FTZ R194, R199, UR4 ;  /* 0x00000004c7c27c20 */ /* 0x000fe20008410000 */
        /* <DEDUP_REMOVED lines=19> */
[C---:B0-----:R-:W-:Y:S01]  /*91c0*/  FADD.FTZ R157, R169.reuse, R154 ;  /* 0x0000009aa99d7221 */ /* 0x041fe20000010000 */
[----:B------:R-:W-:Y:S01]  /*91d0*/  F2FP.BF16.F32.PACK_AB R154, R169, R153 ;  /* 0x00000099a99a723e */ /* 0x000fe200000010ff */
[-C--:B------:R-:W-:Y:S01]  /*91e0*/  FMUL.FTZ R53, R53, R170.reuse ;  /* 0x000000aa35357220 */ /* 0x080fe20000410000 */
[----:B------:R-:W-:Y:S01]  /*91f0*/  FMNMX.FTZ R153, R193, R21, !PT ;  /* 0x00000015c1997209 */ /* 0x000fe20007810000 */
[-C--:B------:R-:W-:Y:S01]  /*9200*/  FMUL.FTZ R56, R56, R170.reuse ;  /* 0x000000aa38387220 */ /* 0x080fe20000410000 */
[-C--:B------:R-:W-:Y:S01]  /*9210*/  FMUL.FTZ R57, R57, R170.reuse ;  /* 0x000000aa39397220 */ /* 0x080fe20000410000 */
[-C--:B------:R-:W-:Y:S01]  /*9220*/  FMUL.FTZ R60, R60, R170.reuse ;  /* 0x000000aa3c3c7220 */ /* 0x080fe20000410000 */
[----:B------:R-:W-:Y:S01]  /*9230*/  FMNMX.FTZ R153, R155, R153, !PT ;  /* 0x000000999b997209 */ /* 0x000fe20007810000 */
[----:B------:R-:W0:Y:S01]  /*9240*/  MUFU.TANH R179, R179 ;  /* 0x000000b300b37308 */ /* 0x000e220000002400 */
[-C--:B------:R-:W-:Y:S01]  /*9250*/  FMUL.FTZ R61, R61, R170.reuse ;  /* 0x000000aa3d3d7220 */ /* 0x080fe20000410000 */
[-C--:B------:R-:W-:Y:S01]  /*9260*/  FMUL.FTZ R64, R64, R170.reuse ;  /* 0x000000aa40407220 */ /* 0x080fe20000410000 */
[----:B------:R-:W-:Y:S01]  /*9270*/  FMNMX.FTZ R153, R197, R153, !PT ;  /* 0x00000099c5997209 */ /* 0x000fe20007810000 */
[-C--:B------:R-:W-:Y:S01]  /*9280*/  FMUL.FTZ R65, R65, R170.reuse ;  /* 0x000000aa41417220 */ /* 0x080fe20000410000 */
[-C--:B------:R-:W-:Y:S01]  /*9290*/  FMUL.FTZ R68, R68, R170.reuse ;  /* 0x000000aa44447220 */ /* 0x080fe20000410000 */
[-C--:B------:R-:W-:Y:S01]  /*92a0*/  FMUL.FTZ R69, R69, R170.reuse ;  /* 0x000000aa45457220 */ /* 0x080fe20000410000 */
[----:B------:R-:W-:Y:S01]  /*92b0*/  FMNMX.FTZ R153, R214, R153, !PT ;  /* 0x00000099d6997209 */ /* 0x000fe20007810000 */
[----:B------:R-:W3:Y:S01]  /*92c0*/  MUFU.TANH R174, R174 ;  /* 0x000000ae00ae7308 */ /* 0x000ee20000002400 */
[-C--:B------:R-:W-:Y:S01]  /*92d0*/  FMUL.FTZ R72, R72, R170.reuse ;  /* 0x000000aa48487220 */ /* 0x080fe20000410000 */
[-C--:B------:R-:W-:Y:S01]  /*92e0*/  FMUL.FTZ R73, R73, R170.reuse ;  /* 0x000000aa49497220 */ /* 0x080fe20000410000 */
[----:B------:R-:W-:Y:S01]  /*92f0*/  FMNMX.FTZ R153, R158, R153, !PT ;  /* 0x000000999e997209 */ /* 0x000fe20007810000 */
[-C--:B------:R-:W-:Y:S01]  /*9300*/  FMUL.FTZ R76, R76, R170.reuse ;  /* 0x000000aa4c4c7220 */ /* 0x080fe20000410000 */
[-C--:B------:R-:W-:Y:S01]  /*9310*/  FMUL.FTZ R77, R77, R170.reuse ;  /* 0x000000aa4d4d7220 */ /* 0x080fe20000410000 */
[-C--:B------:R-:W-:Y:S01]  /*9320*/  FMUL.FTZ R80, R80, R170.reuse ;  /* 0x000000aa50507220 */ /* 0x080fe20000410000 */
[----:B------:R-:W-:Y:S01]  /*9330*/  FMNMX.FTZ R153, R159, R153, !PT ;  /* 0x000000999f997209 */ /* 0x000fe20007810000 */
[----:B------:R-:W4:Y:S01]  /*9340*/  MUFU.TANH R178, R178 ;  /* 0x000000b200b27308 */ /* 0x000f220000002400 */
[-C--:B------:R-:W-:Y:S01]  /*9350*/  FMUL.FTZ R81, R81, R170.reuse ;  /* 0x000000aa51517220 */ /* 0x080fe20000410000 */
[-C--:B------:R-:W-:Y:S01]  /*9360*/  FMUL.FTZ R84, R84, R170.reuse ;  /* 0x000000aa54547220 */ /* 0x080fe20000410000 */
[----:B------:R-:W-:Y:S01]  /*9370*/  FMNMX.FTZ R153, R163, R153, !PT ;  /* 0x00000099a3997209 */ /* 0x000fe20007810000 */
[-C--:B------:R-:W-:Y:S01]  /*9380*/  FMUL.FTZ R85, R85, R170.reuse ;  /* 0x000000aa55557220 */ /* 0x080fe20000410000 */
[-C--:B------:R-:W-:Y:S01]  /*9390*/  FMUL.FTZ R88, R88, R170.reuse ;  /* 0x000000aa58587220 */ /* 0x080fe20000410000 */
[-C--:B------:R-:W-:Y:S01]  /*93a0*/  FMUL.FTZ R89, R89, R170.reuse ;  /* 0x000000aa59597220 */ /* 0x080fe20000410000 */
[----:B------:R-:W-:Y:S01]  /*93b0*/  FMNMX.FTZ R153, R166, R153, !PT ;  /* 0x00000099a6997209 */ /* 0x000fe20007810000 */
[----:B------:R-:W5:Y:S01]  /*93c0*/  MUFU.TANH R182, R182 ;  /* 0x000000b600b67308 */ /* 0x000f620000002400 */
        /* <DEDUP_REMOVED lines=10> */
[----:B-1----:R-:W-:Y:S01]  /*9470*/  FMNMX.FTZ R153, R171, R153, !PT ;  /* 0x00000099ab997209 */ /* 0x002fe20007810000 */
[-C--:B------:R-:W-:Y:S01]  /*9480*/  FMUL.FTZ R105, R105, R170.reuse ;  /* 0x000000aa69697220 */ /* 0x080fe20000410000 */
[-C--:B------:R-:W-:Y:S01]  /*9490*/  FMUL.FTZ R108, R108, R170.reuse ;  /* 0x000000aa6c6c7220 */ /* 0x080fe20000410000 */
[-C--:B------:R-:W-:Y:S01]  /*94a0*/  FMUL.FTZ R109, R109, R170.reuse ;  /* 0x000000aa6d6d7220 */ /* 0x080fe20000410000 */
[----:B------:R-:W-:Y:S01]  /*94b0*/  FMNMX.FTZ R153, R203, R153, !PT ;  /* 0x00000099cb997209 */ /* 0x000fe20007810000 */
[----:B------:R-:W1:Y:S01]  /*94c0*/  MUFU.TANH R187, R187 ;  /* 0x000000bb00bb7308 */ /* 0x000e620000002400 */
[-C--:B------:R-:W-:Y:S01]  /*94d0*/  FMUL.FTZ R112, R112, R170.reuse ;  /* 0x000000aa70707220 */ /* 0x080fe20000410000 */
[-C--:B------:R-:W-:Y:S01]  /*94e0*/  FMUL.FTZ R113, R113, R170.reuse ;  /* 0x000000aa71717220 */ /* 0x080fe20000410000 */
[----:B--2---:R-:W-:Y:S01]  /*94f0*/  FMNMX.FTZ R153, R0, R153, !PT ;  /* 0x0000009900997209 */ /* 0x004fe20007810000 */
[-C--:B------:R-:W-:Y:S01]  /*9500*/  FMUL.FTZ R116, R116, R170.reuse ;  /* 0x000000aa74747220 */ /* 0x080fe20000410000 */
[-C--:B------:R-:W-:Y:S01]  /*9510*/  FMUL.FTZ R117, R117, R170.reuse ;  /* 0x000000aa75757220 */ /* 0x080fe20000410000 */
[-C--:B------:R-:W-:Y:S01]  /*9520*/  FMUL.FTZ R120, R120, R170.reuse ;  /* 0x000000aa78787220 */ /* 0x080fe20000410000 */
[----:B------:R-:W-:Y:S01]  /*9530*/  FMNMX.FTZ R153, R175, R153, !PT ;  /* 0x00000099af997209 */ /* 0x000fe20007810000 */
[----:B------:R-:W2:Y:S01]  /*9540*/  MUFU.TANH R190, R190 ;  /* 0x000000be00be7308 */ /* 0x000ea20000002400 */
[-C--:B------:R-:W-:Y:S01]  /*9550*/  FMUL.FTZ R121, R121, R170.reuse ;  /* 0x000000aa79797220 */ /* 0x080fe20000410000 */
[-C--:B------:R-:W-:Y:S01]  /*9560*/  FMUL.FTZ R124, R124, R170.reuse ;  /* 0x000000aa7c7c7220 */ /* 0x080fe20000410000 */
[----:B0-----:R-:W-:Y:S01]  /*9570*/  FMNMX.FTZ R153, R179, R153, !PT ;  /* 0x00000099b3997209 */ /* 0x001fe20007810000 */
[-C--:B------:R-:W-:Y:S01]  /*9580*/  FMUL.FTZ R125, R125, R170.reuse ;  /* 0x000000aa7d7d7220 */ /* 0x080fe20000410000 */
[-C--:B------:R-:W-:Y:S01]  /*9590*/  FMUL.FTZ R128, R128, R170.reuse ;  /* 0x000000aa80807220 */ /* 0x080fe20000410000 */
[-C--:B------:R-:W-:Y:S01]  /*95a0*/  FMUL.FTZ R129, R129, R170.reuse ;  /* 0x000000aa81817220 */ /* 0x080fe20000410000 */
[----:B------:R-:W-:Y:S01]  /*95b0*/  FMNMX.FTZ R153, R183, R153, !PT ;  /* 0x00000099b7997209 */ /* 0x000fe20007810000 */
[----:B------:R-:W0:Y:S01]  /*95c0*/  MUFU.TANH R191, R191 ;  /* 0x000000bf00bf7308 */ /* 0x000e220000002400 */
[-C--:B------:R-:W-:Y:S01]  /*95d0*/  FMUL.FTZ R132, R132, R170.reuse ;  /* 0x000000aa84847220 */ /* 0x080fe20000410000 */
[-C--:B------:R-:W-:Y:S01]  /*95e0*/  FMUL.FTZ R133, R133, R170.reuse ;  /* 0x000000aa85857220 */ /* 0x080fe20000410000 */
[----:B---3--:R-:W-:Y:S01]  /*95f0*/  FMNMX.FTZ R153, R174, R153, !PT ;  /* 0x00000099ae997209 */ /* 0x008fe20007810000 */
[-C--:B------:R-:W-:Y:S01]  /*9600*/  FMUL.FTZ R136, R136, R170.reuse ;  /* 0x000000aa88887220 */ /* 0x080fe20000410000 */
[-C--:B------:R-:W-:Y:S01]  /*9610*/  FMUL.FTZ R137, R137, R170.reuse ;  /* 0x000000aa89897220 */ /* 0x080fe20000410000 */
[-C--:B------:R-:W-:Y:S01]  /*9620*/  FMUL.FTZ R140, R140, R170.reuse ;  /* 0x000000aa8c8c7220 */ /* 0x080fe20000410000 */
[----:B----4-:R-:W-:Y:S01]  /*9630*/  FMNMX.FTZ R153, R178, R153, !PT ;  /* 0x00000099b2997209 */ /* 0x010fe20007810000 */
[----:B------:R-:W3:Y:S01]  /*9640*/  MUFU.TANH R194, R194 ;  /* 0x000000c200c27308 */ /* 0x000ee20000002400 */
[-C--:B------:R-:W-:Y:S01]  /*9650*/  FMUL.FTZ R141, R141, R170.reuse ;  /* 0x000000aa8d8d7220 */ /* 0x080fe20000410000 */
[-C--:B------:R-:W-:Y:S01]  /*9660*/  FMUL.FTZ R144, R144, R170.reuse ;  /* 0x000000aa90907220 */ /* 0x080fe20000410000 */
[----:B-----5:R-:W-:Y:S01]  /*9670*/  FMNMX.FTZ R153, R182, R153, !PT ;  /* 0x00000099b6997209 */ /* 0x020fe20007810000 */
[-C--:B------:R-:W-:Y:S01]  /*9680*/  FMUL.FTZ R145, R145, R170.reuse ;  /* 0x000000aa91917220 */ /* 0x080fe20000410000 */
[-C--:B------:R-:W-:Y:S01]  /*9690*/  FMUL.FTZ R148, R148, R170.reuse ;  /* 0x000000aa94947220 */ /* 0x080fe20000410000 */
[----:B------:R-:W-:Y:S01]  /*96a0*/  FMUL.FTZ R149, R149, R170 ;  /* 0x000000aa95957220 */ /* 0x000fe20000410000 */
[----:B------:R-:W-:Y:S01]  /*96b0*/  FMNMX.FTZ R153, R186, R153, !PT ;  /* 0x00000099ba997209 */ /* 0x000fe20007810000 */
[----:B------:R-:W-:Y:S01]  /*96c0*/  MUFU.EX2 R161, R161 ;  /* 0x000000a100a17308 */ /* 0x000fe20000000800 */
[----:B------:R-:W-:-:S02]  /*96d0*/  IADD3 R170, -R216, 0xb, RZ ;  /* 0x0000000bd8aa7810 */ /* 0x000fc40007ffe1ff */
[----:B-1----:R-:W-:-:S04]  /*96e0*/  FMNMX.FTZ R153, R187, R153, !PT ;  /* 0x00000099bb997209 */ /* 0x002fc80007810000 */
[----:B--2---:R-:W-:Y:S01]  /*96f0*/  FMNMX.FTZ R153, R190, R153, !PT ;  /* 0x00000099be997209 */ /* 0x004fe20007810000 */
[----:B------:R-:W-:Y:S03]  /*9700*/  MUFU.EX2 R168, R168 ;  /* 0x000000a800a87308 */ /* 0x000fe60000000800 */
[----:B0-----:R-:W-:-:S04]  /*9710*/  FMNMX.FTZ R153, R191, R153, !PT ;  /* 0x00000099bf997209 */ /* 0x001fc80007810000 */
[----:B---3--:R-:W-:Y:S01]  /*9720*/  FMNMX.FTZ R153, R194, R153, !PT ;  /* 0x00000099c2997209 */ /* 0x008fe20007810000 */
[----:B------:R-:W-:Y:S04]  /*9730*/  MUFU.EX2 R164, R164 ;  /* 0x000000a400a47308 */ /* 0x000fe80000000800 */
[----:B------:R-:W0:Y:S04]  /*9740*/  SHFL.BFLY PT, R169, R153, 0x2, 0x1f ;  /* 0x0c401f0099a97f89 */ /* 0x000e2800000e0000 */
        /* <DEDUP_REMOVED lines=22> */
[----:B------:R-:W-:-:S05]  /*98b0*/  FFMA.FTZ R194, R194, R13, -R198 ;  /* 0x0000000dc2c27223 */ /* 0x000fca00000108c6 */
[----:B------:R-:W-:Y:S01]  /*98c0*/  MUFU.EX2 R193, R193 ;  /* 0x000000c100c17308 */ /* 0x000fe20000000800 */
[----:B0-----:R-:W-:-:S04]  /*98d0*/  IMAD.U32 R21, RZ, RZ, UR5 ;  /* 0x00000005ff157e24 */ /* 0x001fc8000f8e00ff */
[C---:B------:R-:W-:Y:S02]  /*98e0*/  @!P1 VIADD R153, R21.reuse, 0x32440 ;  /* 0x0003244015999836 */ /* 0x040fe40000000000 */
[----:B------:R-:W-:Y:S01]  /*98f0*/  @!P1 VIADD R21, R21, 0x32460 ;  /* 0x0003246015159836 */ /* 0x000fe20000000000 */
[----:B------:R-:W0:Y:S01]  /*9900*/  MUFU.EX2 R199, R199 ;  /* 0x000000c700c77308 */ /* 0x000e220000000800 */
[-C--:B-1----:R-:W-:Y:S01]  /*9910*/  FMUL.FTZ R26, R26, R195.reuse ;  /* 0x000000c31a1a7220 */ /* 0x082fe20000410000 */
[----:B------:R-:W-:Y:S01]  /*9920*/  @!P1 PRMT R153, RZ, 0x654, R153 ;  /* 0x00000654ff999816 */ /* 0x000fe20000000099 */
[----:B------:R1:W-:Y:S06]  /*9930*/  BAR.ARV R170, 0x100 ;  /* 0x000400aa0000751d */ /* 0x0003ec0000002000 */
[----:B------:R2:W-:Y:S01]  /*9940*/  @!P1 SYNCS.ARRIVE.TRANS64.RED.A1T0 RZ, [R153+URZ], RZ ;  /* 0x000000ff99ff99a7 */ /* 0x0005e2000810043f */
[----:B------:R-:W-:Y:S01]  /*9950*/  MUFU.EX2 R197, R197 ;  /* 0x000000c500c57308 */ /* 0x000fe20000000800 */
[-C--:B------:R-:W-:Y:S01]  /*9960*/  FMUL.FTZ R27, R27, R195.reuse ;  /* 0x000000c31b1b7220 */ /* 0x080fe20000410000 */
[-C--:B------:R-:W-:Y:S01]  /*9970*/  FMUL.FTZ R30, R30, R195.reuse ;  /* 0x000000c31e1e7220 */ /* 0x080fe20000410000 */
[-C--:B------:R-:W-:Y:S01]  /*9980*/  FMUL.FTZ R31, R31, R195.reuse ;  /* 0x000000c31f1f7220 */ /* 0x080fe20000410000 */
[-C--:B------:R-:W-:Y:S01]  /*9990*/  FMUL.FTZ R34, R34, R195.reuse ;  /* 0x000000c322227220 */ /* 0x080fe20000410000 */
[-C--:B------:R-:W-:Y:S01]  /*99a0*/  FMUL.FTZ R35, R35, R195.reuse ;  /* 0x000000c323237220 */ /* 0x080fe20000410000 */
[-C--:B------:R-:W-:Y:S01]  /*99b0*/  FMUL.FTZ R38, R38, R195.reuse ;  /* 0x000000c326267220 */ /* 0x080fe20000410000 */
[----:B--2---:R-:W-:Y:S01]  /*99c0*/  VIADD R153, R216, 0x8 ;  /* 0x00000008d8997836 */ /* 0x004fe20000000000 */
[----:B------:R-:W2:Y:S01]  /*99d0*/  MUFU.EX2 R214, R214 ;  /* 0x000000d600d67308 */ /* 0x000ea20000000800 */
        /* <DEDUP_REMOVED lines=59> */
[----:B------:R-:W0:Y:S01]  /*9d90*/  MUFU.EX2 R216, R160 ;  /* 0x000000a000d87308 */ /* 0x000e220000000800 */
[----:B--2---:R-:W-:Y:S01]  /*9da0*/  F2FP.BF16.F32.PACK_AB R155, R214, R197 ;  /* 0x000000c5d69b723e */ /* 0x004fe200000010ff */
[----:B------:R-:W-:Y:S01]  /*9db0*/  FFMA.FTZ R193, R195, R12, R193 ;  /* 0x0000000cc3c17223 */ /* 0x000fe200000100c1 */
[----:B------:R-:W-:Y:S01]  /*9dc0*/  FFMA.FTZ R12, R167, R13, -R198 ;  /* 0x0000000da70c7223 */ /* 0x000fe200000108c6 */
[----:B------:R-:W-:Y:S01]  /*9dd0*/  @!P1 PRMT R21, RZ, 0x654, R21 ;  /* 0x00000654ff159816 */ /* 0x000fe20000000015 */
[----:B------:R-:W-:Y:S01]  /*9de0*/  WARPGROUP.ARRIVE ;  /* 0x00000000000079c5 */ /* 0x000fe20000000000 */
[----:B------:R-:W-:-:S02]  /*9df0*/  FADD.FTZ R193, R199, R193 ;  /* 0x000000c1c7c17221 */ /* 0x000fc40000010000 */
[----:B------:R2:W-:Y:S02]  /*9e00*/  MUFU.EX2 R160, R165 ;  /* 0x000000a500a07308 */ /* 0x0005e40000000800 */
[----:B------:R-:W-:Y:S01]  /*9e10*/  FADD.FTZ R193, R197, R193 ;  /* 0x000000c1c5c17221 */ /* 0x000fe20000010000 */
[----:B------:R-:W-:Y:S01]  /*9e20*/  HGMMA.64x256x16.F32.BF16 R24, R152, gdesc[UR8].tnspB, R24, gsb0 ;  /* 0x43e0000898187df0 */ /* 0x000fe20008001818 */
[----:B------:R-:W-:Y:S01]  /*9e30*/  UIADD3 UR10, UR6, 0x80, URZ ;  /* 0x00000080060a7890 */ /* 0x000fe2000fffe03f */
[----:B------:R-:W-:Y:S01]  /*9e40*/  UMOV UR11, 0x40000040 ;  /* 0x40000040000b7882 */ /* 0x000fe20000000000 */
[----:B------:R-:W-:Y:S02]  /*9e50*/  FADD.FTZ R214, R214, R193 ;  /* 0x000000c1d6d67221 */ /* 0x000fe40000010000 */
[----:B------:R-:W-:Y:S01]  /*9e60*/  MUFU.EX2 R12, R12 ;  /* 0x0000000c000c7308 */ /* 0x000fe20000000800 */
[----:B--2---:R-:W-:Y:S01]  /*9e70*/  FFMA.FTZ R165, R163, R13, -R198 ;  /* 0x0000000da3a57223 */ /* 0x004fe200000108c6 */
[----:B0-----:R-:W-:-:S04]  /*9e80*/  FADD.FTZ R157, R216, R157 ;  /* 0x0000009dd89d7221 */ /* 0x001fc80000010000 */
[----:B------:R-:W-:Y:S02]  /*9e90*/  FADD.FTZ R163, R161, R157 ;  /* 0x0000009da1a37221 */ /* 0x000fe40000010000 */
        /* <DEDUP_REMOVED lines=15> */
[----:B------:R0:W2:Y:S01]  /*9f90*/  MUFU.EX2 R155, R156 ;  /* 0x0000009c009b7308 */ /* 0x0000a20000000800 */
[----:B------:R-:W-:-:S07]  /*9fa0*/  F2FP.BF16.F32.PACK_AB R166, R181, R180 ;  /* 0x000000b4b5a6723e */ /* 0x000fce00000010ff */
[----:B------:R-:W3:Y:S01]  /*9fb0*/  MUFU.EX2 R153, R153 ;  /* 0x0000009900997308 */ /* 0x000ee20000000800 */
[----:B0-----:R-:W-:-:S07]  /*9fc0*/  F2FP.BF16.F32.PACK_AB R156, R161, R216 ;  /* 0x000000d8a19c723e */ /* 0x001fce00000010ff */
[----:B------:R-:W0:Y:S01]  /*9fd0*/  MUFU.EX2 R154, R154 ;  /* 0x0000009a009a7308 */ /* 0x000e220000000800 */
[----:B--2---:R-:W-:Y:S01]  /*9fe0*/  F2FP.BF16.F32.PACK_AB R158, R160, R155 ;  /* 0x0000009ba09e723e */ /* 0x004fe200000010ff */
[----:B------:R-:W-:-:S04]  /*9ff0*/  FADD.FTZ R155, R155, R163 ;  /* 0x000000a39b9b7221 */ /* 0x000fc80000010000 */
[----:B------:R-:W-:Y:S01]  /*a000*/  FADD.FTZ R155, R160, R155 ;  /* 0x0000009ba09b7221 */ /* 0x000fe20000010000 */
[----:B------:R-:W-:Y:S01]  /*a010*/  F2FP.BF16.F32.PACK_AB R160, R164, R168 ;  /* 0x000000a8a4a0723e */ /* 0x000fe200000010ff */
[----:B------:R-:W2:Y:S01]  /*a020*/  MUFU.EX2 R152, R152 ;  /* 0x0000009800987308 */ /* 0x000ea20000000800 */
[----:B---3--:R-:W-:Y:S01]  /*a030*/  FADD.FTZ R214, R153, R214 ;  /* 0x000000d699d67221 */ /* 0x008fe20000010000 */
[----:B------:R-:W-:-:S04]  /*a040*/  FADD.FTZ R155, R168, R155 ;  /* 0x0000009ba89b7221 */ /* 0x000fc80000010000 */
[----:B------:R-:W-:Y:S01]  /*a050*/  FADD.FTZ R155, R164, R155 ;  /* 0x0000009ba49b7221 */ /* 0x000fe20000010000 */
[----:B------:R-:W-:Y:S02]  /*a060*/  F2FP.BF16.F32.PACK_AB R164, R177, R176 ;  /* 0x000000b0b1a4723e */ /* 0x000fe400000010ff */
[C---:B0-----:R-:W-:Y:S01]  /*a070*/  F2FP.BF16.F32.PACK_AB R157, R154.reuse, R153 ;  /* 0x000000999a9d723e */ /* 0x041fe200000010ff */
[----:B------:R-:W-:Y:S01]  /*a080*/  FADD.FTZ R153, R154, R214 ;  /* 0x000000d69a997221 */ /* 0x000fe20000010000 */
[----:B------:R-:W-:-:S03]  /*a090*/  F2FP.BF16.F32.PACK_AB R154, R189, R188 ;  /* 0x000000bcbd9a723e */ /* 0x000fc600000010ff */
[----:B------:R-:W-:Y:S01]  /*a0a0*/  FADD.FTZ R153, R165, R153 ;  /* 0x00000099a5997221 */ /* 0x000fe20000010000 */
[----:B--2---:R-:W-:-:S03]  /*a0b0*/  F2FP.BF16.F32.PACK_AB R159, R152, R165 ;  /* 0x000000a5989f723e */ /* 0x004fc600000010ff */
[----:B------:R-:W-:Y:S01]  /*a0c0*/  FADD.FTZ R153, R152, R153 ;  /* 0x0000009998997221 */ /* 0x000fe20000010000 */
[----:B------:R-:W-:Y:S01]  /*a0d0*/  F2FP.BF16.F32.PACK_AB R152, R185, R184 ;  /* 0x000000b8b998723e */ /* 0x000fe200000010ff */
        /* <DEDUP_REMOVED lines=8> */
[----:B------:R-:W-:Y:S01]  /*a160*/  F2FP.BF16.F32.PACK_AB R162, R173, R172 ;  /* 0x000000acada2723e */ /* 0x000fe200000010ff */
[----:B------:R-:W-:Y:S01]  /*a170*/  FFMA.FTZ R159, R179, R13, -R198 ;  /* 0x0000000db39f7223 */ /* 0x000fe200000108c6 */
[----:B------:R-:W-:Y:S01]  /*a180*/  FADD.FTZ R172, R172, R155 ;  /* 0x0000009bacac7221 */ /* 0x000fe20000010000 */
[----:B------:R-:W0:Y:S01]  /*a190*/  MUFU.EX2 R157, R157 ;  /* 0x0000009d009d7308 */ /* 0x000e220000000800 */
[----:B------:R-:W-:-:S02]  /*a1a0*/  IMAD.MOV.U32 R203, RZ, RZ, R20 ;  /* 0x000000ffffcb7224 */ /* 0x000fc400078e0014 */
[----:B------:R-:W-:-:S04]  /*a1b0*/  FADD.FTZ R172, R173, R172 ;  /* 0x000000acadac7221 */ /* 0x000fc80000010000 */
[----:B------:R-:W-:Y:S01]  /*a1c0*/  FADD.FTZ R172, R176, R172 ;  /* 0x000000acb0ac7221 */ /* 0x000fe20000010000 */
[----:B------:R-:W2:Y:S03]  /*a1d0*/  MUFU.EX2 R156, R156 ;  /* 0x0000009c009c7308 */ /* 0x000ea60000000800 */
[----:B------:R-:W-:-:S04]  /*a1e0*/  FADD.FTZ R172, R177, R172 ;  /* 0x000000acb1ac7221 */ /* 0x000fc80000010000 */
[----:B------:R-:W-:Y:S01]  /*a1f0*/  FADD.FTZ R172, R180, R172 ;  /* 0x000000acb4ac7221 */ /* 0x000fe20000010000 */
[----:B------:R-:W3:Y:S01]  /*a200*/  MUFU.EX2 R158, R158 ;  /* 0x0000009e009e7308 */ /* 0x000ee20000000800 */
[----:B0-----:R-:W-:Y:S01]  /*a210*/  F2FP.BF16.F32.PACK_AB R161, R12, R157 ;  /* 0x0000009d0ca1723e */ /* 0x001fe200000010ff */
[----:B------:R-:W-:Y:S01]  /*a220*/  FADD.FTZ R157, R157, R153 ;  /* 0x000000999d9d7221 */ /* 0x000fe20000010000 */
[----:B------:R-:W-:-:S03]  /*a230*/  FADD.FTZ R172, R181, R172 ;  /* 0x000000acb5ac7221 */ /* 0x000fc60000010000 */
[----:B------:R-:W-:Y:S01]  /*a240*/  FADD.FTZ R157, R12, R157 ;  /* 0x0000009d0c9d7221 */ /* 0x000fe20000010000 */
[----:B------:R-:W-:Y:S01]  /*a250*/  FADD.FTZ R172, R184, R172 ;  /* 0x000000acb8ac7221 */ /* 0x000fe20000010000 */
[----:B------:R-:W-:Y:S02]  /*a260*/  MUFU.EX2 R159, R159 ;  /* 0x0000009f009f7308 */ /* 0x000fe40000000800 */
[----:B--2---:R-:W-:Y:S01]  /*a270*/  FADD.FTZ R157, R156, R157 ;  /* 0x0000009d9c9d7221 */ /* 0x004fe20000010000 */
[----:B------:R-:W-:-:S04]  /*a280*/  FADD.FTZ R172, R185, R172 ;  /* 0x000000acb9ac7221 */ /* 0x000fc80000010000 */
[----:B------:R-:W-:Y:S01]  /*a290*/  FADD.FTZ R172, R188, R172 ;  /* 0x000000acbcac7221 */ /* 0x000fe20000010000 */
[C---:B---3--:R-:W-:Y:S01]  /*a2a0*/  F2FP.BF16.F32.PACK_AB R163, R158.reuse, R156 ;  /* 0x0000009c9ea3723e */ /* 0x048fe200000010ff */
[----:B------:R-:W-:Y:S02]  /*a2b0*/  FADD.FTZ R157, R158, R157 ;  /* 0x0000009d9e9d7221 */ /* 0x000fe40000010000 */
[----:B------:R-:W-:Y:S01]  /*a2c0*/  FADD.FTZ R189, R189, R172 ;  /* 0x000000acbdbd7221 */ /* 0x000fe20000010000 */
[----:B------:R-:W-:-:S03]  /*a2d0*/  WARPGROUP.ARRIVE ;  /* 0x00000000000079c5 */ /* 0x000fc60000000000 */
[----:B------:R-:W-:-:S03]  /*a2e0*/  FADD.FTZ R189, R192, R189 ;  /* 0x000000bdc0bd7221 */ /* 0x000fc60000010000 */
[----:B------:R-:W-:Y:S01]  /*a2f0*/  HGMMA.64x256x16.F32.BF16 R24, R160, gdesc[UR8].tnspB, R24, gsb0 ;  /* 0x43e00008a0187df0 */ /* 0x000fe20008001818 */
[----:B------:R-:W-:Y:S01]  /*a300*/  UIADD3 UR10, UR6, 0x180, URZ ;  /* 0x00000180060a7890 */ /* 0x000fe2000fffe03f */
[----:B------:R-:W-:Y:S01]  /*a310*/  FADD.FTZ R189, R204, R189 ;  /* 0x000000bdccbd7221 */ /* 0x000fe20000010000 */
[----:B------:R-:W-:Y:S01]  /*a320*/  UMOV UR11, 0x40000040 ;  /* 0x40000040000b7882 */ /* 0x000fe20000000000 */
[----:B------:R-:W-:Y:S02]  /*a330*/  WARPGROUP.DEPBAR.LE gsb0, 0x0 ;  /* 0x00008000000079c5 */ /* 0x000fe40000010000 */
[-CC-:B------:R-:W-:Y:S01]  /*a340*/  FFMA.FTZ R160, R0, R13.reuse, -R198.reuse ;  /* 0x0000000d00a07223 */ /* 0x180fe200000108c6 */
[-CC-:B------:R-:W-:Y:S01]  /*a350*/  FFMA.FTZ R0, R175, R13.reuse, -R198.reuse ;  /* 0x0000000daf007223 */ /* 0x180fe200000108c6 */
[-CC-:B------:R-:W-:Y:S01]  /*a360*/  FFMA.FTZ R161, R183, R13.reuse, -R198.reuse ;  /* 0x0000000db7a17223 */ /* 0x180fe200000108c6 */
[-CC-:B------:R-:W-:Y:S01]  /*a370*/  FFMA.FTZ R162, R174, R13.reuse, -R198.reuse ;  /* 0x0000000daea27223 */ /* 0x180fe200000108c6 */
[----:B------:R-:W-:-:S02]  /*a380*/  FFMA.FTZ R163, R178, R13, -R198 ;  /* 0x0000000db2a37223 */ /* 0x000fc400000108c6 */
[----:B------:R-:W-:Y:S08]  /*a390*/  MUFU.EX2 R160, R160 ;  /* 0x000000a000a07308 */ /* 0x000ff00000000800 */
[----:B------:R-:W0:Y:S08]  /*a3a0*/  MUFU.EX2 R0, R0 ;  /* 0x0000000000007308 */ /* 0x000e300000000800 */
[----:B------:R-:W2:Y:S08]  /*a3b0*/  MUFU.EX2 R161, R161 ;  /* 0x000000a100a17308 */ /* 0x000eb00000000800 */
[----:B------:R-:W3:Y:S01]  /*a3c0*/  MUFU.EX2 R162, R162 ;  /* 0x000000a200a27308 */ /* 0x000ee20000000800 */
[----:B0-----:R-:W-:Y:S01]  /*a3d0*/  F2FP.BF16.F32.PACK_AB R165, R0, R160 ;  /* 0x000000a000a5723e */ /* 0x001fe200000010ff */
[----:B------:R-:W-:-:S04]  /*a3e0*/  FADD.FTZ R160, R160, R157 ;  /* 0x0000009da0a07221 */ /* 0x000fc80000010000 */
[----:B------:R-:W-:Y:S01]  /*a3f0*/  FADD.FTZ R160, R0, R160 ;  /* 0x000000a000a07221 */ /* 0x000fe20000010000 */
[----:B------:R-:W-:Y:S01]  /*a400*/  FADD.FTZ R0, R196, R189 ;  /* 0x000000bdc4007221 */ /* 0x000fe20000010000 */
[----:B------:R-:W0:Y:S01]  /*a410*/  MUFU.EX2 R163, R163 ;  /* 0x000000a300a37308 */ /* 0x000e220000000800 */
[----:B--2---:R-:W-:Y:S01]  /*a420*/  F2FP.BF16.F32.PACK_AB R167, R161, R159 ;  /* 0x0000009fa1a7723e */ /* 0x004fe200000010ff */
[----:B------:R-:W-:Y:S01]  /*a430*/  FADD.FTZ R160, R159, R160 ;  /* 0x000000a09fa07221 */ /* 0x000fe20000010000 */
[----:B------:R-:W-:Y:S02]  /*a440*/  FADD.FTZ R0, R215, R0 ;  /* 0x00000000d7007221 */ /* 0x000fe40000010000 */
[----:B------:R-:W-:Y:S01]  /*a450*/  WARPGROUP.ARRIVE ;  /* 0x00000000000079c5 */ /* 0x000fe20000000000 */
[----:B------:R-:W-:-:S04]  /*a460*/  FADD.FTZ R160, R161, R160 ;  /* 0x000000a0a1a07221 */ /* 0x000fc80000010000 */
[----:B---3--:R-:W-:Y:S01]  /*a470*/  FADD.FTZ R160, R162, R160 ;  /* 0x000000a0a2a07221 */ /* 0x008fe20000010000 */
[----:B------:R-:W-:Y:S01]  /*a480*/  HGMMA.64x256x16.F32.BF16 R24, R164, gdesc[UR8].tnspB, R24, gsb0 ;  /* 0x43e00008a4187df0 */ /* 0x000fe20008001818 */
[----:B------:R-:W-:Y:S01]  /*a490*/  UIADD3 UR10, UR6, 0x200, URZ ;  /* 0x00000200060a7890 */ /* 0x000fe2000fffe03f */
[----:B------:R-:W-:Y:S01]  /*a4a0*/  UMOV UR11, 0x40000040 ;  /* 0x40000040000b7882 */ /* 0x000fe20000000000 */
[----:B------:R-:W-:Y:S01]  /*a4b0*/  UIADD3 UR6, UR6, 0x280, URZ ;  /* 0x0000028006067890 */ /* 0x000fe2000fffe03f */
[C---:B0-----:R-:W-:Y:S01]  /*a4c0*/  F2FP.BF16.F32.PACK_AB R153, R163.reuse, R162 ;  /* 0x000000a2a399723e */ /* 0x041fe200000010ff */
[----:B------:R-:W-:Y:S01]  /*a4d0*/  FADD.FTZ R160, R163, R160 ;  /* 0x000000a0a3a07221 */ /* 0x000fe20000010000 */
[----:B------:R-:W-:Y:S02]  /*a4e0*/  WARPGROUP.DEPBAR.LE gsb0, 0x0 ;  /* 0x00008000000079c5 */ /* 0x000fe40000010000 */
[-CC-:B------:R-:W-:Y:S01]  /*a4f0*/  FFMA.FTZ R164, R182, R13.reuse, -R198.reuse ;  /* 0x0000000db6a47223 */ /* 0x180fe200000108c6 */
[----:B------:R-:W-:-:S05]  /*a500*/  FFMA.FTZ R165, R186, R13, -R198 ;  /* 0x0000000dbaa57223 */ /* 0x000fca00000108c6 */
[----:B------:R-:W0:Y:S08]  /*a510*/  MUFU.EX2 R164, R164 ;  /* 0x000000a400a47308 */ /* 0x000e300000000800 */
[----:B------:R-:W2:Y:S01]  /*a520*/  MUFU.EX2 R165, R165 ;  /* 0x000000a500a57308 */ /* 0x000ea20000000800 */
[----:B0-----:R-:W-:Y:S01]  /*a530*/  FADD.FTZ R160, R164, R160 ;  /* 0x000000a0a4a07221 */ /* 0x001fe20000010000 */
[----:B--2---:R-:W-:-:S03]  /*a540*/  F2FP.BF16.F32.PACK_AB R155, R165, R164 ;  /* 0x000000a4a59b723e */ /* 0x004fc600000010ff */
[----:B------:R-:W-:Y:S01]  /*a550*/  FADD.FTZ R160, R165, R160 ;  /* 0x000000a0a5a07221 */ /* 0x000fe20000010000 */
[----:B------:R-:W-:-:S06]  /*a560*/  WARPGROUP.ARRIVE ;  /* 0x00000000000079c5 */ /* 0x000fcc0000000000 */
[----:B------:R-:W-:Y:S01]  /*a570*/  HGMMA.64x256x16.F32.BF16 R24, R152, gdesc[UR8].tnspB, R24, gsb0 ;  /* 0x43e0000898187df0 */ /* 0x000fe20008001818 */
[----:B------:R-:W-:Y:S01]  /*a580*/  UMOV UR10, UR6 ;  /* 0x00000006000a7c82 */ /* 0x000fe20008000000 */
[----:B------:R-:W-:Y:S01]  /*a590*/  UMOV UR11, 0x40000040 ;  /* 0x40000040000b7882 */ /* 0x000fe20000000000 */
[----:B------:R-:W-:Y:S02]  /*a5a0*/  WARPGROUP.DEPBAR.LE gsb0, 0x0 ;  /* 0x00008000000079c5 */ /* 0x000fe40000010000 */
[----:B------:R-:W-:Y:S02]  /*a5b0*/  F2FP.BF16.F32.PACK_AB R152, R204, R192 ;  /* 0x000000c0cc98723e */ /* 0x000fe400000010ff */
[----:B------:R-:W-:Y:S01]  /*a5c0*/  F2FP.BF16.F32.PACK_AB R153, R190, R187 ;  /* 0x000000bbbe99723e */ /* 0x000fe200000010ff */
[----:B------:R-:W-:Y:S01]  /*a5d0*/  FADD.FTZ R187, R187, R160 ;  /* 0x000000a0bbbb7221 */ /* 0x000fe20000010000 */
[----:B------:R-:W-:Y:S02]  /*a5e0*/  F2FP.BF16.F32.PACK_AB R154, R215, R196 ;  /* 0x000000c4d79a723e */ /* 0x000fe400000010ff */
[----:B------:R-:W-:Y:S01]  /*a5f0*/  F2FP.BF16.F32.PACK_AB R155, R194, R191 ;  /* 0x000000bfc29b723e */ /* 0x000fe200000010ff */
[----:B------:R-:W-:-:S03]  /*a600*/  FADD.FTZ R190, R190, R187 ;  /* 0x000000bbbebe7221 */ /* 0x000fc60000010000 */
[----:B------:R-:W-:Y:S01]  /*a610*/  WARPGROUP.ARRIVE ;  /* 0x00000000000079c5 */ /* 0x000fe20000000000 */
[----:B------:R-:W-:-:S04]  /*a620*/  FADD.FTZ R191, R191, R190 ;  /* 0x000000bebfbf7221 */ /* 0x000fc80000010000 */
[----:B------:R-:W-:-:S08]  /*a630*/  FADD.FTZ R12, R194, R191 ;  /* 0x000000bfc20c7221 */ /* 0x000fd00000010000 */
[----:B------:R-:W-:Y:S03]  /*a640*/  HGMMA.64x256x16.F32.BF16 R24, R152, gdesc[UR8].tnspB, R24, gsb0 ;  /* 0x43e0000898187df0 */ /* 0x000fe60008001818 */
[----:B------:R-:W-:Y:S02]  /*a650*/  WARPGROUP.DEPBAR.LE gsb0, 0x0 ;  /* 0x00008000000079c5 */ /* 0x000fe40000010000 */
[----:B------:R0:W-:Y:S02]  /*a660*/  @!P1 SYNCS.ARRIVE.TRANS64.RED.A1T0 RZ, [R21+URZ], RZ ;  /* 0x000000ff15ff99a7 */ /* 0x0001e4000810043f */
[----:B0-----:R-:W-:Y:S01]  /*a670*/  IMAD.MOV.U32 R21, RZ, RZ, R169 ;  /* 0x000000ffff157224 */ /* 0x001fe200078e00a9 */
[----:B-1----:R-:W-:Y:S06]  /*a680*/  @P2 BRA `(.L_x_14404) ;  /* 0xffffffd400c02947 */ /* 0x002fec000383ffff */
.L_x_14395:
[----:B------:R-:W2:Y:S01]  /*a690*/  LDL.LU R152, [R1+0x40] ;  /* 0x0000400001987983 */ /* 0x000ea20000300800 */
[----:B------:R-:W-:Y:S01]  /*a6a0*/  UIADD3 UR36, UR36, 0x1, URZ ;  /* 0x0000000124247890 */ /* 0x000fe2000fffe03f */
[----:B------:R0:W-:Y:S06]  /*a6b0*/  BAR.ARV R170, 0x100 ;  /* 0x000400aa0000751d */ /* 0x0001ec0000002000 */
[----:B------:R-:W-:Y:S02]  /*a6c0*/  UISETP.NE.AND UP0, UPT, UR36, 0x2, UPT ;  /* 0x000000022400788c */ /* 0x000fe4000bf05270 */
[----:B------:R-:W-:Y:S06]  /*a6d0*/  BAR.ARV 0x8, 0x180 ;  /* 0x0206000000007b1d */ /* 0x000fec0000002000 */
[----:B------:R-:W-:Y:S01]  /*a6e0*/  USEL UR4, URZ, 0x1, UP0 ;  /* 0x000000013f047887 */ /* 0x000fe20008000000 */
[----:B------:R-:W-:Y:S01]  /*a6f0*/  PLOP3.LUT P0, PT, PT, PT, PT, 0x8, 0x0 ;  /* 0x000000000000781c */ /* 0x000fe20003f0e170 */
[----:B------:R-:W1:Y:S01]  /*a700*/  SHFL.BFLY PT, R3, R0, 0x2, 0x1f ;  /* 0x0c401f0000037f89 */ /* 0x000e6200000e0000 */
[----:B------:R-:W-:-:S02]  /*a710*/  USEL UR36, UR36, URZ, UP0 ;  /* 0x0000003f24247287 */ /* 0x000fc40008000000 */
[----:B------:R-:W-:Y:S01]  /*a720*/  ULOP3.LUT UR37, UR37, UR4, URZ, 0x3c, !UPT ;  /* 0x0000000425257292 */ /* 0x000fe2000f8e3c3f */
[----:B------:R-:W3:Y:S01]  /*a730*/  SHFL.BFLY PT, R5, R12, 0x2, 0x1f ;  /* 0x0c401f000c057f89 */ /* 0x000ee200000e0000 */
[----:B-1----:R-:W-:Y:S01]  /*a740*/  FADD.FTZ R3, R3, R0 ;  /* 0x0000000003037221 */ /* 0x002fe20000010000 */
[----:B------:R-:W-:Y:S02]  /*a750*/  IMAD.MOV.U32 R0, RZ, RZ, RZ ;  /* 0x000000ffff007224 */ /* 0x000fe400078e00ff */
[----:B---3--:R-:W-:Y:S02]  /*a760*/  FADD.FTZ R5, R5, R12 ;  /* 0x0000000c05057221 */ /* 0x008fe40000010000 */
[----:B------:R-:W1:Y:S04]  /*a770*/  SHFL.BFLY PT, R2, R3, 0x1, 0x1f ;  /* 0x0c201f0003027f89 */ /* 0x000e6800000e0000 */
[----:B------:R-:W3:Y:S01]  /*a780*/  SHFL.BFLY PT, R4, R5, 0x1, 0x1f ;  /* 0x0c201f0005047f89 */ /* 0x000ee200000e0000 */
[----:B-1----:R-:W-:Y:S01]  /*a790*/  FADD.FTZ R6, R3, R2 ;  /* 0x0000000203067221 */ /* 0x002fe20000010000 */
[----:B------:R-:W-:-:S02]  /*a7a0*/  IMAD.MOV.U32 R2, RZ, RZ, RZ ;  /* 0x000000ffff027224 */ /* 0x000fc400078e00ff */
[----:B------:R-:W-:Y:S02]  /*a7b0*/  IMAD.MOV.U32 R3, RZ, RZ, -0x800000 ;  /* 0xff800000ff037424 */ /* 0x000fe400078e00ff */
[----:B---3--:R-:W-:Y:S01]  /*a7c0*/  FADD.FTZ R7, R5, R4 ;  /* 0x0000000405077221 */ /* 0x008fe20000010000 */
[----:B------:R-:W-:-:S04]  /*a7d0*/  FSETP.NE.FTZ.AND P1, PT, R6, RZ, PT ;  /* 0x000000ff0600720b */ /* 0x000fc80003f35000 */
[----:B------:R-:W-:-:S09]  /*a7e0*/  FSETP.NE.FTZ.AND P2, PT, R7, RZ, PT ;  /* 0x000000ff0700720b */ /* 0x000fd20003f55000 */
[----:B------:R-:W1:Y:S08]  /*a7f0*/  @P1 MUFU.LG2 R4, R6 ;  /* 0x0000000600041308 */ /* 0x000e700000000c00 */
[----:B------:R-:W3:Y:S08]  /*a800*/  @P2 MUFU.LG2 R5, R7 ;  /* 0x0000000700052308 */ /* 0x000ef00000000c00 */
[----:B------:R4:W5:Y:S01]  /*a810*/  @P1 MUFU.RCP R2, R6 ;  /* 0x0000000600021308 */ /* 0x0009620000001000 */
[----:B-1----:R-:W-:-:S07]  /*a820*/  @P1 FMUL.FTZ R4, R4, 0.69314718246459960938 ;  /* 0x3f31721804041820 */ /* 0x002fce0000410000 */
[----:B------:R-:W1:Y:S01]  /*a830*/  @P2 MUFU.RCP R0, R7 ;  /* 0x0000000700002308 */ /* 0x000e620000001000 */
[C---:B----4-:R-:W-:Y:S01]  /*a840*/  @P1 FMUL.FTZ R6, R13.reuse, 0.69314718246459960938 ;  /* 0x3f3172180d061820 */ /* 0x050fe20000410000 */
[----:B------:R-:W-:Y:S01]  /*a850*/  @P2 FMUL.FTZ R13, R13, 0.69314718246459960938 ;  /* 0x3f3172180d0d2820 */ /* 0x000fe20000410000 */
[----:B---3--:R-:W-:Y:S02]  /*a860*/  @P2 FMUL.FTZ R5, R5, 0.69314718246459960938 ;  /* 0x3f31721805052820 */ /* 0x008fe40000410000 */
[----:B------:R-:W-:Y:S01]  /*a870*/  @P1 FFMA.FTZ R3, R6, R20, R4 ;  /* 0x0000001406031223 */ /* 0x000fe20000010004 */
        /* <DEDUP_REMOVED lines=132> */
.L_x_14373:
[----:B------:R-:W1:Y:S01]  /*b0c0*/  S2R R5, SR_CgaCtaId ;  /* 0x0000000000057919 */ /* 0x000e620000008800 */
[----:B------:R-:W-:Y:S01]  /*b0d0*/  MOV R0, 0x400 ;  /* 0x0000040000007802 */ /* 0x000fe20000000f00 */
[----:B------:R-:W-:Y:S01]  /*b0e0*/  BSSY B0, `(.L_x_14405) ;  /* 0x000047a000007945 */ /* 0x000fe20003800000 */
[----:B------:R-:W-:Y:S02]  /*b0f0*/  BAR.SYNC.DEFER_BLOCKING 0x5, 0x180 ;  /* 0x0146000000007b1d */ /* 0x000fe40000010000 */
[----:B-1----:R-:W-:-:S05]  /*b100*/  LEA R0, R5, R0, 0x18 ;  /* 0x0000000005007211 */ /* 0x002fca00078ec0ff */
[----:B------:R1:W2:Y:S01]  /*b110*/  LDS.128 R4, [R0+0x324d0] ;  /* 0x0324d00000047984 */ /* 0x0002a20000000c00 */
[----:B------:R-:W-:Y:S06]  /*b120*/  BAR.ARV 0x4, 0x180 ;  /* 0x0106000000007b1d */ /* 0x000fec0000002000 */
[----:B------:R-:W-:Y:S05]  /*b130*/  @P0 BRA `(.L_x_14406) ;  /* 0x00000038003c0947 */ /* 0x000fea0003800000 */
[----:B------:R-:W3:Y:S01]  /*b140*/  LDL R8, [R1+0x80] ;  /* 0x0000800001087983 */ /* 0x000ee20000100800 */
[----:B------:R-:W4:Y:S01]  /*b150*/  S2R R9, SR_SWINHI ;  /* 0x0000000000097919 */ /* 0x000f220000002f00 */
[----:B------:R-:W-:Y:S01]  /*b160*/  F2FP.BF16.F32.PACK_AB R10, R29, R28 ;  /* 0x0000001c1d0a723e */ /* 0x000fe200000010ff */
[----:B------:R-:W-:Y:S01]  /*b170*/  ULDC.64 UR4, c[0x0][0xd08] ;  /* 0x0003420000047ab9 */ /* 0x000fe20000000a00 */
[----:B------:R-:W-:Y:S01]  /*b180*/  F2FP.BF16.F32.PACK_AB R11, R31, R30 ;  /* 0x0000001e1f0b723e */ /* 0x000fe200000010ff */
[----:B------:R-:W2:Y:S01]  /*b190*/  LDL R161, [R1+0x3c] ;  /* 0x00003c0001a17983 */ /* 0x000ea20000100800 */
[----:B------:R-:W-:Y:S02]  /*b1a0*/  MOV R20, R0 ;  /* 0x0000000000147202 */ /* 0x000fe40000000f00 */
[----:B----4-:R-:W-:Y:S02]  /*b1b0*/  MOV R21, R9 ;  /* 0x0000000900157202 */ /* 0x010fe40000000f00 */
[----:B------:R-:W-:-:S02]  /*b1c0*/  F2FP.BF16.F32.PACK_AB R14, R37, R36 ;  /* 0x00000024250e723e */ /* 0x000fc400000010ff */
[----:B------:R-:W-:Y:S01]  /*b1d0*/  F2FP.BF16.F32.PACK_AB R15, R39, R38 ;  /* 0x00000026270f723e */ /* 0x000fe200000010ff */
        /* <DEDUP_REMOVED lines=8> */
[----:B------:R-:W-:-:S02]  /*b260*/  SHF.R.U64 R18, R18, 0x3, RZ ;  /* 0x0000000312127819 */ /* 0x000fc400000012ff */
[----:B------:R-:W-:Y:S02]  /*b270*/  IADD3 R17, P1, R22, 0x60, RZ ;  /* 0x0000006016117810 */ /* 0x000fe40007f3e0ff */
[----:B--2---:R-:W-:Y:S02]  /*b280*/  MOV R4, R8 ;  /* 0x0000000800047202 */ /* 0x004fe40000000f00 */
[----:B------:R-:W-:Y:S02]  /*b290*/  F2FP.BF16.F32.PACK_AB R8, R25, R24 ;  /* 0x000000181908723e */ /* 0x000fe400000010ff */
[----:B------:R-:W-:Y:S02]  /*b2a0*/  F2FP.BF16.F32.PACK_AB R9, R27, R26 ;  /* 0x0000001a1b09723e */ /* 0x000fe400000010ff */
[----:B------:R-:W-:Y:S01]  /*b2b0*/  LOP3.LUT R18, R18, R19, RZ, 0x3c, !PT ;  /* 0x0000001312127212 */ /* 0x000fe200078e3cff */
[----:B------:R-:W-:Y:S01]  /*b2c0*/  IMAD.X R19, RZ, RZ, R23, P0 ;  /* 0x000000ffff137224 */ /* 0x000fe200000e0617 */
[----:B------:R-:W-:-:S02]  /*b2d0*/  LOP3.LUT R16, R17, 0x380, RZ, 0xc0, !PT ;  /* 0x0000038011107812 */ /* 0x000fc400078ec0ff */
[C---:B------:R-:W-:Y:S01]  /*b2e0*/  IADD3 R153, P0, R22.reuse, 0x4000, RZ ;  /* 0x0000400016997810 */ /* 0x040fe20007f1e0ff */
[----:B------:R2:W-:Y:S01]  /*b2f0*/  STSM.16.M88.4 [R4], R8 ;  /* 0x0000000804007844 */ /* 0x0005e20000000200 */
[----:B------:R-:W-:Y:S02]  /*b300*/  IADD3 R13, P2, R22, 0x20, RZ ;  /* 0x00000020160d7810 */ /* 0x000fe40007f5e0ff */
[----:B------:R-:W-:Y:S02]  /*b310*/  SHF.R.U64 R16, R16, 0x3, RZ ;  /* 0x0000000310107819 */ /* 0x000fe400000012ff */
[----:B------:R-:W-:Y:S02]  /*b320*/  LOP3.LUT R12, R13, 0x380, RZ, 0xc0, !PT ;  /* 0x000003800d0c7812 */ /* 0x000fe400078ec0ff */
[----:B------:R-:W-:Y:S01]  /*b330*/  LOP3.LUT R16, R16, R17, RZ, 0x3c, !PT ;  /* 0x0000001110107212 */ /* 0x000fe200078e3cff */
[----:B------:R-:W-:Y:S01]  /*b340*/  IMAD.X R17, RZ, RZ, R23, P1 ;  /* 0x000000ffff117224 */ /* 0x000fe200008e0617 */
[----:B------:R-:W-:-:S02]  /*b350*/  SHF.R.U64 R12, R12, 0x3, RZ ;  /* 0x000000030c0c7819 */ /* 0x000fc400000012ff */
[----:B--2---:R-:W-:Y:S02]  /*b360*/  MOV R4, R18 ;  /* 0x0000001200047202 */ /* 0x004fe40000000f00 */
[----:B------:R-:W-:Y:S02]  /*b370*/  LOP3.LUT R18, R153, 0x380, RZ, 0xc0, !PT ;  /* 0x0000038099127812 */ /* 0x000fe400078ec0ff */
[----:B------:R-:W-:Y:S02]  /*b380*/  IADD3 R155, P1, R22, 0x4020, RZ ;  /* 0x00004020169b7810 */ /* 0x000fe40007f3e0ff */
[----:B------:R-:W-:Y:S02]  /*b390*/  SHF.R.U64 R18, R18, 0x3, RZ ;  /* 0x0000000312127819 */ /* 0x000fe400000012ff */
[----:B------:R-:W-:Y:S02]  /*b3a0*/  LOP3.LUT R12, R12, R13, RZ, 0x3c, !PT ;  /* 0x0000000d0c0c7212 */ /* 0x000fe400078e3cff */
[----:B------:R-:W-:Y:S01]  /*b3b0*/  LOP3.LUT R18, R18, R153, RZ, 0x3c, !PT ;  /* 0x0000009912127212 */ /* 0x000fe200078e3cff */
[----:B------:R-:W-:Y:S01]  /*b3c0*/  IMAD.X R13, RZ, RZ, R23, P2 ;  /* 0x000000ffff0d7224 */ /* 0x000fe200010e0617 */
[----:B------:R-:W-:-:S02]  /*b3d0*/  MOV R153, R16 ;  /* 0x0000001000997202 */ /* 0x000fc40000000f00 */
[----:B------:R-:W-:Y:S02]  /*b3e0*/  LOP3.LUT R16, R155, 0x380, RZ, 0xc0, !PT ;  /* 0x000003809b107812 */ /* 0x000fe400078ec0ff */
[----:B0-----:R-:W-:Y:S02]  /*b3f0*/  MOV R152, R12 ;  /* 0x0000000c00987202 */ /* 0x001fe40000000f00 */
[----:B------:R-:W-:Y:S01]  /*b400*/  SHF.R.U64 R16, R16, 0x3, RZ ;  /* 0x0000000310107819 */ /* 0x000fe200000012ff */
[--C-:B------:R-:W-:Y:S01]  /*b410*/  IMAD.X R19, RZ, RZ, R23.reuse, P0 ;  /* 0x000000ffff137224 */ /* 0x100fe200000e0617 */
[----:B------:R-:W-:Y:S02]  /*b420*/  F2FP.BF16.F32.PACK_AB R12, R33, R32 ;  /* 0x00000020210c723e */ /* 0x000fe400000010ff */
[----:B------:R-:W-:Y:S02]  /*b430*/  F2FP.BF16.F32.PACK_AB R13, R35, R34 ;  /* 0x00000022230d723e */ /* 0x000fe400000010ff */
[----:B------:R-:W-:Y:S01]  /*b440*/  LOP3.LUT R16, R16, R155, RZ, 0x3c, !PT ;  /* 0x0000009b10107212 */ /* 0x000fe200078e3cff */
[----:B------:R-:W-:Y:S01]  /*b450*/  IMAD.X R17, RZ, RZ, R23, P1 ;  /* 0x000000ffff117224 */ /* 0x000fe200008e0617 */
[----:B------:R-:W-:-:S02]  /*b460*/  F2FP.BF16.F32.PACK_AB R8, R41, R40 ;  /* 0x000000282908723e */ /* 0x000fc400000010ff */
[----:B------:R-:W-:Y:S02]  /*b470*/  F2FP.BF16.F32.PACK_AB R9, R43, R42 ;  /* 0x0000002a2b09723e */ /* 0x000fe400000010ff */
[----:B------:R-:W-:Y:S02]  /*b480*/  F2FP.BF16.F32.PACK_AB R10, R45, R44 ;  /* 0x0000002c2d0a723e */ /* 0x000fe400000010ff */
[----:B------:R-:W-:Y:S02]  /*b490*/  F2FP.BF16.F32.PACK_AB R11, R47, R46 ;  /* 0x0000002e2f0b723e */ /* 0x000fe400000010ff */
[C---:B------:R-:W-:Y:S01]  /*b4a0*/  IADD3 R155, P0, R22.reuse, 0x4040, RZ ;  /* 0x00004040169b7810 */ /* 0x040fe20007f1e0ff */
[----:B------:R0:W-:Y:S01]  /*b4b0*/  STSM.16.M88.4 [R152], R12 ;  /* 0x0000000c98007844 */ /* 0x0001e20000000200 */
[----:B------:R-:W-:-:S03]  /*b4c0*/  IADD3 R157, P1, R22, 0x4060, RZ ;  /* 0x00004060169d7810 */ /* 0x000fc60007f3e0ff */
[----:B------:R2:W-:Y:S01]  /*b4d0*/  STSM.16.M88.4 [R4], R8 ;  /* 0x0000000804007844 */ /* 0x0005e20000000200 */
[----:B0-----:R-:W-:Y:S02]  /*b4e0*/  MOV R152, R18 ;  /* 0x0000001200987202 */ /* 0x001fe40000000f00 */
[----:B------:R-:W-:Y:S02]  /*b4f0*/  LOP3.LUT R18, R155, 0x380, RZ, 0xc0, !PT ;  /* 0x000003809b127812 */ /* 0x000fe400078ec0ff */
[----:B--2---:R-:W-:Y:S02]  /*b500*/  MOV R4, R16 ;  /* 0x0000001000047202 */ /* 0x004fe40000000f00 */
[----:B------:R-:W-:Y:S02]  /*b510*/  F2FP.BF16.F32.PACK_AB R12, R49, R48 ;  /* 0x00000030310c723e */ /* 0x000fe400000010ff */
[----:B------:R-:W-:Y:S02]  /*b520*/  F2FP.BF16.F32.PACK_AB R13, R51, R50 ;  /* 0x00000032330d723e */ /* 0x000fe400000010ff */
[----:B------:R-:W-:-:S02]  /*b530*/  F2FP.BF16.F32.PACK_AB R14, R53, R52 ;  /* 0x00000034350e723e */ /* 0x000fc400000010ff */
[----:B------:R-:W-:Y:S02]  /*b540*/  F2FP.BF16.F32.PACK_AB R15, R55, R54 ;  /* 0x00000036370f723e */ /* 0x000fe400000010ff */
[----:B------:R-:W-:Y:S02]  /*b550*/  LOP3.LUT R16, R157, 0x380, RZ, 0xc0, !PT ;  /* 0x000003809d107812 */ /* 0x000fe400078ec0ff */
[----:B------:R-:W-:Y:S01]  /*b560*/  SHF.R.U64 R18, R18, 0x3, RZ ;  /* 0x0000000312127819 */ /* 0x000fe200000012ff */
[----:B------:R-:W-:Y:S01]  /*b570*/  IMAD.X R19, RZ, RZ, R23, P0 ;  /* 0x000000ffff137224 */ /* 0x000fe200000e0617 */
[----:B------:R-:W-:Y:S02]  /*b580*/  F2FP.BF16.F32.PACK_AB R8, R57, R56 ;  /* 0x000000383908723e */ /* 0x000fe400000010ff */
[----:B------:R-:W-:Y:S02]  /*b590*/  F2FP.BF16.F32.PACK_AB R9, R59, R58 ;  /* 0x0000003a3b09723e */ /* 0x000fe400000010ff */
[----:B------:R-:W-:-:S02]  /*b5a0*/  F2FP.BF16.F32.PACK_AB R10, R61, R60 ;  /* 0x0000003c3d0a723e */ /* 0x000fc400000010ff */
[----:B------:R-:W-:Y:S01]  /*b5b0*/  F2FP.BF16.F32.PACK_AB R11, R63, R62 ;  /* 0x0000003e3f0b723e */ /* 0x000fe200000010ff */
[----:B------:R0:W-:Y:S01]  /*b5c0*/  STSM.16.M88.4 [R153], R12 ;  /* 0x0000000c99007844 */ /* 0x0001e20000000200 */
[----:B------:R-:W-:Y:S02]  /*b5d0*/  SHF.R.U64 R16, R16, 0x3, RZ ;  /* 0x0000000310107819 */ /* 0x000fe400000012ff */
[----:B------:R-:W-:Y:S01]  /*b5e0*/  LOP3.LUT R18, R18, R155, RZ, 0x3c, !PT ;  /* 0x0000009b12127212 */ /* 0x000fe200078e3cff */
[----:B------:R-:W-:Y:S01]  /*b5f0*/  IMAD.X R17, RZ, RZ, R23, P1 ;  /* 0x000000ffff117224 */ /* 0x000fe200008e0617 */
[----:B------:R-:W-:Y:S01]  /*b600*/  IADD3 R155, P0, R22, 0x8000, RZ ;  /* 0x00008000169b7810 */ /* 0x000fe20007f1e0ff */
[----:B------:R2:W-:Y:S01]  /*b610*/  STSM.16.M88.4 [R152], R8 ;  /* 0x0000000898007844 */ /* 0x0005e20000000200 */
[----:B------:R-:W-:Y:S02]  /*b620*/  LOP3.LUT R16, R16, R157, RZ, 0x3c, !PT ;  /* 0x0000009d10107212 */ /* 0x000fe400078e3cff */
[----:B0-----:R-:W-:-:S02]  /*b630*/  F2FP.BF16.F32.PACK_AB R12, R65, R64 ;  /* 0x00000040410c723e */ /* 0x001fc400000010ff */
[----:B------:R-:W-:Y:S02]  /*b640*/  F2FP.BF16.F32.PACK_AB R13, R67, R66 ;  /* 0x00000042430d723e */ /* 0x000fe400000010ff */
[----:B------:R-:W-:Y:S02]  /*b650*/  F2FP.BF16.F32.PACK_AB R14, R69, R68 ;  /* 0x00000044450e723e */ /* 0x000fe400000010ff */
[----:B------:R-:W-:Y:S02]  /*b660*/  F2FP.BF16.F32.PACK_AB R15, R71, R70 ;  /* 0x00000046470f723e */ /* 0x000fe400000010ff */
[----:B------:R-:W-:Y:S02]  /*b670*/  MOV R153, R18 ;  /* 0x0000001200997202 */ /* 0x000fe40000000f00 */
[----:B--2---:R-:W-:Y:S02]  /*b680*/  F2FP.BF16.F32.PACK_AB R8, R73, R72 ;  /* 0x000000484908723e */ /* 0x004fe400000010ff */
[----:B------:R-:W-:-:S02]  /*b690*/  F2FP.BF16.F32.PACK_AB R9, R75, R74 ;  /* 0x0000004a4b09723e */ /* 0x000fc400000010ff */
[----:B------:R-:W-:Y:S02]  /*b6a0*/  F2FP.BF16.F32.PACK_AB R10, R77, R76 ;  /* 0x0000004c4d0a723e */ /* 0x000fe400000010ff */
[----:B------:R-:W-:Y:S01]  /*b6b0*/  F2FP.BF16.F32.PACK_AB R11, R79, R78 ;  /* 0x0000004e4f0b723e */ /* 0x000fe200000010ff */
[----:B------:R0:W-:Y:S01]  /*b6c0*/  STSM.16.M88.4 [R4], R12 ;  /* 0x0000000c04007844 */ /* 0x0001e20000000200 */
[----:B------:R-:W-:Y:S02]  /*b6d0*/  LOP3.LUT R18, R155, 0x380, RZ, 0xc0, !PT ;  /* 0x000003809b127812 */ /* 0x000fe400078ec0ff */
[----:B------:R-:W-:Y:S01]  /*b6e0*/  MOV R152, R16 ;  /* 0x0000001000987202 */ /* 0x000fe20000000f00 */
[----:B------:R2:W-:Y:S01]  /*b6f0*/  STSM.16.M88.4 [R153], R8 ;  /* 0x0000000899007844 */ /* 0x0005e20000000200 */
[----:B------:R-:W-:Y:S01]  /*b700*/  SHF.R.U64 R18, R18, 0x3, RZ ;  /* 0x0000000312127819 */ /* 0x000fe200000012ff */
[----:B------:R-:W-:Y:S01]  /*b710*/  IMAD.X R19, RZ, RZ, R23, P0 ;  /* 0x000000ffff137224 */ /* 0x000fe200000e0617 */
[----:B------:R-:W-:-:S02]  /*b720*/  IADD3 R156, P0, R22, 0xc060, RZ ;  /* 0x0000c060169c7810 */ /* 0x000fc40007f1e0ff */
[----:B------:R-:W-:Y:S02]  /*b730*/  LOP3.LUT R18, R18, R155, RZ, 0x3c, !PT ;  /* 0x0000009b12127212 */ /* 0x000fe400078e3cff */
[----:B0-----:R-:W-:Y:S02]  /*b740*/  F2FP.BF16.F32.PACK_AB R12, R81, R80 ;  /* 0x00000050510c723e */ /* 0x001fe400000010ff */
[----:B------:R-:W-:Y:S02]  /*b750*/  F2FP.BF16.F32.PACK_AB R13, R83, R82 ;  /* 0x00000052530d723e */ /* 0x000fe400000010ff */
[----:B------:R-:W-:Y:S02]  /*b760*/  F2FP.BF16.F32.PACK_AB R14, R85, R84 ;  /* 0x00000054550e723e */ /* 0x000fe400000010ff */
[----:B------:R-:W-:Y:S02]  /*b770*/  F2FP.BF16.F32.PACK_AB R15, R87, R86 ;  /* 0x00000056570f723e */ /* 0x000fe400000010ff */
[----:B--2---:R-:W-:-:S03]  /*b780*/  IADD3 R9, P5, R22, 0x8020, RZ ;  /* 0x0000802016097810 */ /* 0x004fc60007fbe0ff */
[----:B------:R0:W-:Y:S01]  /*b790*/  STSM.16.M88.4 [R152], R12 ;  /* 0x0000000c98007844 */ /* 0x0001e20000000200 */
[----:B------:R-:W-:Y:S02]  /*b7a0*/  LOP3.LUT R8, R9, 0x380, RZ, 0xc0, !PT ;  /* 0x0000038009087812 */ /* 0x000fe400078ec0ff */
[----:B------:R-:W-:Y:S02]  /*b7b0*/  IADD3 R11, P2, R22, 0x8060, RZ ;  /* 0x00008060160b7810 */ /* 0x000fe40007f5e0ff */
[----:B------:R-:W-:Y:S02]  /*b7c0*/  MOV R4, R18 ;  /* 0x0000001200047202 */ /* 0x000fe40000000f00 */
[----:B------:R-:W-:Y:S02]  /*b7d0*/  F2FP.BF16.F32.PACK_AB R16, R89, R88 ;  /* 0x000000585910723e */ /* 0x000fe400000010ff */
[----:B------:R-:W-:Y:S02]  /*b7e0*/  LOP3.LUT R153, R156, 0x380, RZ, 0xc0, !PT ;  /* 0x000003809c997812 */ /* 0x000fe400078ec0ff */
[----:B------:R-:W-:-:S02]  /*b7f0*/  F2FP.BF16.F32.PACK_AB R17, R91, R90 ;  /* 0x0000005a5b11723e */ /* 0x000fc400000010ff */
[----:B0-----:R-:W-:Y:S02]  /*b800*/  IADD3 R13, P4, R22, 0x8040, RZ ;  /* 0x00008040160d7810 */ /* 0x001fe40007f9e0ff */
[----:B------:R-:W-:Y:S02]  /*b810*/  F2FP.BF16.F32.PACK_AB R18, R93, R92 ;  /* 0x0000005c5d12723e */ /* 0x000fe400000010ff */
[----:B------:R-:W-:Y:S02]  /*b820*/  LOP3.LUT R12, R13, 0x380, RZ, 0xc0, !PT ;  /* 0x000003800d0c7812 */ /* 0x000fe400078ec0ff */
[----:B------:R-:W-:Y:S02]  /*b830*/  F2FP.BF16.F32.PACK_AB R19, R95, R94 ;  /* 0x0000005e5f13723e */ /* 0x000fe400000010ff */
[----:B------:R-:W-:Y:S02]  /*b840*/  SHF.R.U64 R8, R8, 0x3, RZ ;  /* 0x0000000308087819 */ /* 0x000fe400000012ff */
[----:B------:R-:W-:-:S02]  /*b850*/  LOP3.LUT R10, R11, 0x380, RZ, 0xc0, !PT ;  /* 0x000003800b0a7812 */ /* 0x000fc400078ec0ff */
[----:B------:R-:W-:Y:S01]  /*b860*/  SHF.R.U64 R12, R12, 0x3, RZ ;  /* 0x000000030c0c7819 */ /* 0x000fe200000012ff */
[----:B------:R0:W-:Y:S01]  /*b870*/  STSM.16.M88.4 [R4], R16 ;  /* 0x0000001004007844 */ /* 0x0001e20000000200 */
[----:B------:R-:W-:Y:S02]  /*b880*/  SHF.R.U64 R153, R153, 0x3, RZ ;  /* 0x0000000399997819 */ /* 0x000fe400000012ff */
[----:B------:R-:W-:Y:S02]  /*b890*/  IADD3 R159, P3, R22, 0xc000, RZ ;  /* 0x0000c000169f7810 */ /* 0x000fe40007f7e0ff */
[----:B------:R-:W-:Y:S01]  /*b8a0*/  LOP3.LUT R8, R8, R9, RZ, 0x3c, !PT ;  /* 0x0000000908087212 */ /* 0x000fe200078e3cff */
[--C-:B------:R-:W-:Y:S01]  /*b8b0*/  IMAD.X R9, RZ, RZ, R23.reuse, P5 ;  /* 0x000000ffff097224 */ /* 0x100fe200028e0617 */
[----:B------:R-:W-:Y:S01]  /*b8c0*/  LOP3.LUT R12, R12, R13, RZ, 0x3c, !PT ;  /* 0x0000000d0c0c7212 */ /* 0x000fe200078e3cff */
[----:B------:R-:W-:Y:S01]  /*b8d0*/  IMAD.X R13, RZ, RZ, R23, P4 ;  /* 0x000000ffff0d7224 */ /* 0x000fe200020e0617 */
[----:B------:R-:W-:-:S02]  /*b8e0*/  LOP3.LUT R152, R153, R156, RZ, 0x3c, !PT ;  /* 0x0000009c99987212 */ /* 0x000fc400078e3cff */
[----:B------:R-:W-:Y:S01]  /*b8f0*/  LOP3.LUT R158, R159, 0x380, RZ, 0xc0, !PT ;  /* 0x000003809f9e7812 */ /* 0x000fe200078ec0ff */
[----:B------:R-:W2:Y:S01]  /*b900*/  LDC.64 R156, c[0x0][0xd00] ;  /* 0x00034000ff9c7b82 */ /* 0x000ea20000000a00 */
[----:B------:R-:W-:Y:S02]  /*b910*/  IADD3 R155, P1, R22, 0xc040, RZ ;  /* 0x0000c040169b7810 */ /* 0x000fe40007f3e0ff */
[----:B0-----:R-:W-:Y:S01]  /*b920*/  SHF.R.U64 R16, R10, 0x3, RZ ;  /* 0x000000030a107819 */ /* 0x001fe200000012ff */
[----:B------:R-:W-:Y:S01]  /*b930*/  IMAD.X R17, RZ, RZ, R23, P2 ;  /* 0x000000ffff117224 */ /* 0x000fe200010e0617 */
[----:B------:R-:W-:Y:S02]  /*b940*/  IADD3 R153, P2, R22, 0xc020, RZ ;  /* 0x0000c02016997810 */ /* 0x000fe40007f5e0ff */
[----:B------:R-:W-:Y:S02]  /*b950*/  LOP3.LUT R16, R16, R11, RZ, 0x3c, !PT ;  /* 0x0000000b10107212 */ /* 0x000fe400078e3cff */
[----:B------:R-:W-:-:S02]  /*b960*/  MOV R18, R8 ;  /* 0x0000000800127202 */ /* 0x000fc40000000f00 */
[----:B------:R-:W-:Y:S02]  /*b970*/  F2FP.BF16.F32.PACK_AB R8, R97, R96 ;  /* 0x000000606108723e */ /* 0x000fe400000010ff */
[----:B------:R-:W-:Y:S02]  /*b980*/  F2FP.BF16.F32.PACK_AB R9, R99, R98 ;  /* 0x000000626309723e */ /* 0x000fe400000010ff */
[----:B------:R-:W-:Y:S02]  /*b990*/  F2FP.BF16.F32.PACK_AB R10, R101, R100 ;  /* 0x00000064650a723e */ /* 0x000fe400000010ff */
[----:B------:R-:W-:Y:S02]  /*b9a0*/  F2FP.BF16.F32.PACK_AB R11, R103, R102 ;  /* 0x00000066670b723e */ /* 0x000fe400000010ff */
[----:B------:R-:W-:Y:S02]  /*b9b0*/  SHF.R.U64 R158, R158, 0x3, RZ ;  /* 0x000000039e9e7819 */ /* 0x000fe400000012ff */
[----:B------:R-:W-:-:S02]  /*b9c0*/  LOP3.LUT R154, R155, 0x380, RZ, 0xc0, !PT ;  /* 0x000003809b9a7812 */ /* 0x000fc400078ec0ff */
[----:B------:R-:W-:Y:S02]  /*b9d0*/  MOV R4, R12 ;  /* 0x0000000c00047202 */ /* 0x000fe40000000f00 */
[----:B------:R-:W-:Y:S02]  /*b9e0*/  LOP3.LUT R22, R153, 0x380, RZ, 0xc0, !PT ;  /* 0x0000038099167812 */ /* 0x000fe400078ec0ff */
[----:B------:R-:W-:Y:S02]  /*b9f0*/  F2FP.BF16.F32.PACK_AB R12, R105, R104 ;  /* 0x00000068690c723e */ /* 0x000fe400000010ff */
[----:B------:R-:W-:Y:S02]  /*ba00*/  F2FP.BF16.F32.PACK_AB R13, R107, R106 ;  /* 0x0000006a6b0d723e */ /* 0x000fe400000010ff */
[----:B------:R-:W-:Y:S02]  /*ba10*/  F2FP.BF16.F32.PACK_AB R14, R109, R108 ;  /* 0x0000006c6d0e723e */ /* 0x000fe400000010ff */
[----:B------:R-:W-:Y:S01]  /*ba20*/  F2FP.BF16.F32.PACK_AB R15, R111, R110 ;  /* 0x0000006e6f0f723e */ /* 0x000fe200000010ff */
[----:B------:R0:W-:Y:S01]  /*ba30*/  STSM.16.M88.4 [R18], R8 ;  /* 0x0000000812007844 */ /* 0x0001e20000000200 */
[----:B------:R-:W-:Y:S01]  /*ba40*/  LOP3.LUT R158, R158, R159, RZ, 0x3c, !PT ;  /* 0x0000009f9e9e7212 */ /* 0x000fe200078e3cff */
[----:B------:R-:W-:Y:S01]  /*ba50*/  IMAD.X R159, RZ, RZ, R23, P3 ;  /* 0x000000ffff9f7224 */ /* 0x000fe200018e0617 */
[----:B------:R-:W-:Y:S01]  /*ba60*/  SHF.R.U64 R154, R154, 0x3, RZ ;  /* 0x000000039a9a7819 */ /* 0x000fe200000012ff */
[----:B------:R3:W-:Y:S01]  /*ba70*/  STSM.16.M88.4 [R4], R12 ;  /* 0x0000000c04007844 */ /* 0x0007e20000000200 */
[----:B------:R-:W-:-:S02]  /*ba80*/  MOV R160, R16 ;  /* 0x0000001000a07202 */ /* 0x000fc40000000f00 */
[----:B------:R-:W-:Y:S01]  /*ba90*/  LOP3.LUT R154, R154, R155, RZ, 0x3c, !PT ;  /* 0x0000009b9a9a7212 */ /* 0x000fe200078e3cff */
[--C-:B------:R-:W-:Y:S01]  /*baa0*/  IMAD.X R155, RZ, RZ, R23.reuse, P1 ;  /* 0x000000ffff9b7224 */ /* 0x100fe200008e0617 */
[----:B------:R-:W-:Y:S02]  /*bab0*/  F2FP.BF16.F32.PACK_AB R16, R113, R112 ;  /* 0x000000707110723e */ /* 0x000fe400000010ff */
[----:B------:R-:W-:Y:S02]  /*bac0*/  F2FP.BF16.F32.PACK_AB R17, R115, R114 ;  /* 0x000000727311723e */ /* 0x000fe400000010ff */
[----:B0-----:R-:W-:Y:S02]  /*bad0*/  SHF.R.U64 R8, R22, 0x3, RZ ;  /* 0x0000000316087819 */ /* 0x001fe400000012ff */
[----:B------:R-:W-:Y:S01]  /*bae0*/  F2FP.BF16.F32.PACK_AB R18, R117, R116 ;  /* 0x000000747512723e */ /* 0x000fe200000010ff */
[----:B---3--:R-:W-:Y:S01]  /*baf0*/  IMAD.X R13, RZ, RZ, R23, P2 ;  /* 0x000000ffff0d7224 */ /* 0x008fe200010e0617 */
[----:B------:R-:W-:-:S02]  /*bb00*/  F2FP.BF16.F32.PACK_AB R19, R119, R118 ;  /* 0x000000767713723e */ /* 0x000fc400000010ff */
[----:B------:R-:W-:Y:S01]  /*bb10*/  LOP3.LUT R12, R8, R153, RZ, 0x3c, !PT ;  /* 0x00000099080c7212 */ /* 0x000fe200078e3cff */
[----:B------:R-:W-:Y:S01]  /*bb20*/  IMAD.X R153, RZ, RZ, R23, P0 ;  /* 0x000000ffff997224 */ /* 0x000fe200000e0617 */
[----:B------:R-:W-:Y:S02]  /*bb30*/  MOV R158, R158 ;  /* 0x0000009e009e7202 */ /* 0x000fe40000000f00 */
[----:B------:R-:W-:Y:S02]  /*bb40*/  F2FP.BF16.F32.PACK_AB R9, R123, R122 ;  /* 0x0000007a7b09723e */ /* 0x000fe400000010ff */
[----:B------:R-:W-:Y:S02]  /*bb50*/  F2FP.BF16.F32.PACK_AB R10, R125, R124 ;  /* 0x0000007c7d0a723e */ /* 0x000fe400000010ff */
[----:B------:R-:W-:Y:S01]  /*bb60*/  F2FP.BF16.F32.PACK_AB R11, R127, R126 ;  /* 0x0000007e7f0b723e */ /* 0x000fe200000010ff */
[----:B------:R0:W-:Y:S01]  /*bb70*/  STSM.16.M88.4 [R160], R16 ;  /* 0x00000010a0007844 */ /* 0x0001e20000000200 */
[----:B------:R-:W-:Y:S01]  /*bb80*/  F2FP.BF16.F32.PACK_AB R8, R121, R120 ;  /* 0x000000787908723e */ /* 0x000fe200000010ff */
[----:B------:R-:W3:Y:S01]  /*bb90*/  LDC.64 R22, c[0x0][0xd00] ;  /* 0x00034000ff167b82 */ /* 0x000ee20000000a00 */
[----:B------:R-:W-:-:S02]  /*bba0*/  MOV R4, R12 ;  /* 0x0000000c00047202 */ /* 0x000fc40000000f00 */
[----:B------:R-:W-:Y:S01]  /*bbb0*/  F2FP.BF16.F32.PACK_AB R12, R129, R128 ;  /* 0x00000080810c723e */ /* 0x000fe200000010ff */
[----:B------:R4:W-:Y:S01]  /*bbc0*/  STSM.16.M88.4 [R158], R8 ;  /* 0x000000089e007844 */ /* 0x0009e20000000200 */
[----:B------:R-:W-:Y:S02]  /*bbd0*/  F2FP.BF16.F32.PACK_AB R13, R131, R130 ;  /* 0x00000082830d723e */ /* 0x000fe400000010ff */
[----:B------:R-:W-:Y:S02]  /*bbe0*/  F2FP.BF16.F32.PACK_AB R14, R133, R132 ;  /* 0x00000084850e723e */ /* 0x000fe400000010ff */
[----:B------:R-:W-:Y:S02]  /*bbf0*/  F2FP.BF16.F32.PACK_AB R15, R135, R134 ;  /* 0x00000086870f723e */ /* 0x000fe400000010ff */
[----:B------:R-:W-:Y:S02]  /*bc00*/  MOV R154, R154 ;  /* 0x0000009a009a7202 */ /* 0x000fe40000000f00 */
[----:B------:R-:W-:-:S02]  /*bc10*/  MOV R152, R152 ;  /* 0x0000009800987202 */ /* 0x000fc40000000f00 */
[----:B0-----:R-:W-:Y:S02]  /*bc20*/  F2FP.BF16.F32.PACK_AB R16, R137, R136 ;  /* 0x000000888910723e */ /* 0x001fe400000010ff */
[----:B------:R-:W-:Y:S02]  /*bc30*/  F2FP.BF16.F32.PACK_AB R17, R139, R138 ;  /* 0x0000008a8b11723e */ /* 0x000fe400000010ff */
[----:B------:R-:W-:Y:S02]  /*bc40*/  F2FP.BF16.F32.PACK_AB R18, R141, R140 ;  /* 0x0000008c8d12723e */ /* 0x000fe400000010ff */
[----:B------:R-:W-:Y:S02]  /*bc50*/  F2FP.BF16.F32.PACK_AB R19, R143, R142 ;  /* 0x0000008e8f13723e */ /* 0x000fe400000010ff */
[----:B----4-:R-:W-:Y:S02]  /*bc60*/  F2FP.BF16.F32.PACK_AB R8, R145, R144 ;  /* 0x000000909108723e */ /* 0x010fe400000010ff */
[----:B------:R-:W-:-:S02]  /*bc70*/  F2FP.BF16.F32.PACK_AB R9, R147, R146 ;  /* 0x000000929309723e */ /* 0x000fc400000010ff */
[----:B------:R-:W-:Y:S02]  /*bc80*/  F2FP.BF16.F32.PACK_AB R10, R149, R148 ;  /* 0x00000094950a723e */ /* 0x000fe400000010ff */
[----:B------:R-:W-:Y:S01]  /*bc90*/  F2FP.BF16.F32.PACK_AB R11, R151, R150 ;  /* 0x00000096970b723e */ /* 0x000fe200000010ff */
[----:B------:R0:W-:Y:S04]  /*bca0*/  STSM.16.M88.4 [R4], R12 ;  /* 0x0000000c04007844 */ /* 0x0001e80000000200 */
[----:B------:R-:W-:Y:S04]  /*bcb0*/  STSM.16.M88.4 [R154], R16 ;  /* 0x000000109a007844 */ /* 0x000fe80000000200 */
[----:B------:R4:W-:Y:S01]  /*bcc0*/  STSM.16.M88.4 [R152], R8 ;  /* 0x0000000898007844 */ /* 0x0009e20000000200 */
[----:B------:R-:W-:Y:S01]  /*bcd0*/  BAR.SYNC.DEFER_BLOCKING 0x1, 0x100 ;  /* 0x0044000000007b1d */ /* 0x000fe20000010000 */
[----:B--2---:R-:W-:-:S04]  /*bce0*/  ISETP.NE.U32.AND P0, PT, R156, RZ, PT ;  /* 0x000000ff9c00720c */ /* 0x004fc80003f05070 */
[----:B------:R-:W-:Y:S01]  /*bcf0*/  ISETP.NE.AND.EX P0, PT, R157, RZ, PT, P0 ;  /* 0x000000ff9d00720c */ /* 0x000fe20003f05300 */
[----:B0-----:R-:W-:Y:S02]  /*bd00*/  IMAD.MOV.U32 R4, RZ, RZ, RZ ;  /* 0x000000ffff047224 */ /* 0x001fe400078e00ff */
[----:B---3--:R-:W-:Y:S01]  /*bd10*/  IMAD.WIDE R12, R207, 0x4, R22 ;  /* 0x00000004cf0c7825 */ /* 0x008fe200078e0216 */
[----:B------:R-:W-:Y:S01]  /*bd20*/  ISETP.NE.U32.AND P1, PT, RZ, UR4, PT ;  /* 0x00000004ff007c0c */ /* 0x000fe2000bf25070 */
[----:B----4-:R-:W0:Y:S08]  /*bd30*/  LDC R10, c[0x0][0xbd4] ;  /* 0x0002f500ff0a7b82 */ /* 0x010e300000000800 */
[----:B------:R-:W2:Y:S01]  /*bd40*/  LDC R152, c[0x0][0xce8] ;  /* 0x00033a00ff987b82 */ /* 0x000ea20000000800 */
[----:B------:R-:W3:Y:S01]  /*bd50*/  @P0 LDG.E R4, desc[UR38][R12.64] ;  /* 0x000000260c040981 */ /* 0x000ee2000c1e1900 */
[----:B------:R-:W-:Y:S01]  /*bd60*/  ISETP.NE.AND.EX P1, PT, RZ, UR5, PT, P1 ;  /* 0x00000005ff007c0c */ /* 0x000fe2000bf25310 */
[----:B------:R-:W-:-:S12]  /*bd70*/  IMAD.MOV.U32 R22, RZ, RZ, 0xab8 ;  /* 0x00000ab8ff167424 */ /* 0x000fd800078e00ff */
[----:B------:R-:W-:-:S04]  /*bd80*/  @P1 LEA R8, P2, R207, UR4, 0x2 ;  /* 0x00000004cf081c11 */ /* 0x000fc8000f8410ff */
[----:B------:R-:W-:Y:S02]  /*bd90*/  @P1 LEA.HI.X R9, R207, UR5, R211, 0x2, P2 ;  /* 0x00000005cf091c11 */ /* 0x000fe400090f14d3 */
        /* <DEDUP_REMOVED lines=10> */
[----:B--2---:R-:W-:-:S02]  /*be40*/  ISETP.NE.AND P4, PT, R152, 0x1, PT ;  /* 0x000000019800780c */ /* 0x004fc40003f85270 */
[----:B------:R-:W-:-:S04]  /*be50*/  ISETP.NE.AND.EX P2, PT, R157, RZ, PT, P2 ;  /* 0x000000ff9d00720c */ /* 0x000fc80003f45320 */
[----:B------:R-:W-:Y:S02]  /*be60*/  SEL R207, R207, RZ, !P2 ;  /* 0x000000ffcfcf7207 */ /* 0x000fe40005000000 */
[----:B------:R-:W-:Y:S01]  /*be70*/  SEL R211, R211, RZ, !P2 ;  /* 0x000000ffd3d37207 */ /* 0x000fe20005000000 */
[----:B----4-:R-:W-:-:S04]  /*be80*/  IMAD R11, R11, R208, RZ ;  /* 0x000000d00b0b7224 */ /* 0x010fc800078e02ff */
[----:B------:R-:W2:Y:S01]  /*be90*/  @P4 LDC R23, c[0x0][0xcec] ;  /* 0x00033b00ff174b82 */ /* 0x000ea20000000800 */
[----:B0-----:R-:W-:-:S07]  /*bea0*/  IMAD R9, R9, R207, RZ ;  /* 0x000000cf09097224 */ /* 0x001fce00078e02ff */
[----:B------:R-:W0:Y:S01]  /*beb0*/  LDC.64 R16, c[0x0][R22+0x228] ;  /* 0x00008a0016107b82 */ /* 0x000e220000000a00 */
[----:B------:R-:W-:-:S04]  /*bec0*/  IMAD.WIDE.U32 R14, R8, R207, RZ ;  /* 0x000000cf080e7225 */ /* 0x000fc800078e00ff */
[----:B------:R-:W-:Y:S02]  /*bed0*/  IMAD R211, R8, R211, R9 ;  /* 0x000000d308d37224 */ /* 0x000fe400078e0209 */
[----:B------:R-:W-:Y:S01]  /*bee0*/  IMAD.WIDE.U32 R8, R10, R208, RZ ;  /* 0x000000d00a087225 */ /* 0x000fe200078e00ff */
[----:B------:R-:W4:Y:S03]  /*bef0*/  @P4 LDC R155, c[0x0][0xcf0] ;  /* 0x00033c00ff9b4b82 */ /* 0x000f260000000800 */
[----:B------:R-:W-:-:S05]  /*bf00*/  IMAD.IADD R154, R9, 0x1, R11 ;  /* 0x00000001099a7824 */ /* 0x000fca00078e020b */
[----:B------:R-:W1:Y:S01]  /*bf10*/  LDC.64 R10, c[0x0][0xca8] ;  /* 0x00032a00ff0a7b82 */ /* 0x000e620000000a00 */
[----:B------:R-:W-:Y:S02]  /*bf20*/  IMAD.IADD R211, R15, 0x1, R211 ;  /* 0x000000010fd37824 */ /* 0x000fe400078e02d3 */
[----:B------:R-:W-:Y:S01]  /*bf30*/  IMAD.IADD R18, R206, 0x1, R200 ;  /* 0x00000001ce127824 */ /* 0x000fe200078e02c8 */
[----:B------:R-:W-:-:S05]  /*bf40*/  SEL R9, R161, RZ, P3 ;  /* 0x000000ffa1097207 */ /* 0x000fca0001800000 */
[-C--:B0-----:R-:W-:Y:S02]  /*bf50*/  IMAD R157, R17, R9.reuse, RZ ;  /* 0x00000009119d7224 */ /* 0x081fe400078e02ff */
[----:B------:R-:W-:-:S04]  /*bf60*/  IMAD.WIDE.U32 R16, R16, R9, RZ ;  /* 0x0000000910107225 */ /* 0x000fc800078e00ff */
[----:B------:R-:W-:Y:S01]  /*bf70*/  IMAD.IADD R157, R17, 0x1, R157 ;  /* 0x00000001119d7824 */ /* 0x000fe200078e029d */
[----:B-1----:R-:W0:Y:S08]  /*bf80*/  @!P3 LDC R10, c[0x0][0xc50] ;  /* 0x00031400ff0abb82 */ /* 0x002e300000000800 */
[----:B------:R-:W1:Y:S01]  /*bf90*/  @!P3 LDC R11, c[0x0][0xc54] ;  /* 0x00031500ff0bbb82 */ /* 0x000e620000000800 */
[----:B---3--:R-:W-:-:S07]  /*bfa0*/  IADD3 R153, P2, P5, R14, R8, R4 ;  /* 0x000000080e997210 */ /* 0x008fce0007d5e004 */
[----:B------:R-:W3:Y:S01]  /*bfb0*/  LDC.64 R14, c[0x0][R22+0x210] ;  /* 0x00008400160e7b82 */ /* 0x000ee20000000a00 */
[----:B--2---:R-:W-:-:S04]  /*bfc0*/  @P4 IMAD.HI.U32 R8, R18, R23, RZ ;  /* 0x0000001712084227 */ /* 0x004fc800078e00ff */
[----:B------:R-:W-:Y:S01]  /*bfd0*/  IMAD.MOV.U32 R23, RZ, RZ, R18 ;  /* 0x000000ffff177224 */ /* 0x000fe200078e0012 */
[----:B----4-:R-:W-:Y:S02]  /*bfe0*/  @P4 SHF.R.U32.HI R23, RZ, R155, R8 ;  /* 0x0000009bff174219 */ /* 0x010fe40000011608 */
[----:B------:R-:W-:-:S03]  /*bff0*/  SHF.R.S32.HI R9, RZ, 0x1f, R4 ;  /* 0x0000001fff097819 */ /* 0x000fc60000011404 */
[----:B------:R-:W-:Y:S01]  /*c000*/  IMAD.MOV R17, RZ, RZ, -R23 ;  /* 0x000000ffff117224 */ /* 0x000fe200078e0a17 */
[----:B------:R-:W-:Y:S02]  /*c010*/  IADD3.X R155, R211, R154, R9, P2, P5 ;  /* 0x0000009ad39b7210 */ /* 0x000fe400017ea409 */
[----:B------:R-:W-:Y:S02]  /*c020*/  IADD3 R16, P2, P5, R23, R153, R16 ;  /* 0x0000009917107210 */ /* 0x000fe40007d5e010 */
[----:B------:R-:W-:Y:S01]  /*c030*/  SHF.R.S32.HI R8, RZ, 0x1f, R23 ;  /* 0x0000001fff087819 */ /* 0x000fe20000011417 */
[----:B------:R-:W-:-:S03]  /*c040*/  IMAD R23, R152, R17, R18 ;  /* 0x0000001198177224 */ /* 0x000fc600078e0212 */
[----:B------:R-:W-:Y:S02]  /*c050*/  IADD3.X R17, R8, R155, R157, P2, P5 ;  /* 0x0000009b08117210 */ /* 0x000fe400017ea49d */
[----:B------:R-:W-:Y:S01]  /*c060*/  SHF.R.S32.HI R153, RZ, 0x1f, R23 ;  /* 0x0000001fff997819 */ /* 0x000fe20000011417 */
[-C--:B---3--:R-:W-:Y:S02]  /*c070*/  IMAD R8, R15, R23.reuse, RZ ;  /* 0x000000170f087224 */ /* 0x088fe400078e02ff */
        /* <DEDUP_REMOVED lines=10> */
.L_x_14407:
        /* <DEDUP_REMOVED lines=12> */
[----:B--2---:R-:W-:Y:S02]  /*c1e0*/  IMAD.IADD R14, R8, 0x1, R200 ;  /* 0x00000001080e7824 */ /* 0x004fe400078e02c8 */
        /* <DEDUP_REMOVED lines=46> */
[----:B------:R-:W-:Y:S02]  /*c4d0*/  LOP3.LUT R28, R29, 0x380, RZ, 0xc0, !PT ;  /* 0x000003801d1c7812 */ /* 0x000fe400078ec0ff */
[----:B------:R-:W-:-:S02]  /*c4e0*/  LOP3.LUT R32, R33, 0x380, RZ, 0xc0, !PT ;  /* 0x0000038021207812 */ /* 0x000fc400078ec0ff */
[----:B------:R-:W-:Y:S02]  /*c4f0*/  LOP3.LUT R36, R37, 0x380, RZ, 0xc0, !PT ;  /* 0x0000038025247812 */ /* 0x000fe400078ec0ff */
[----:B------:R-:W-:Y:S02]  /*c500*/  LOP3.LUT R40, R41, 0x380, RZ, 0xc0, !PT ;  /* 0x0000038029287812 */ /* 0x000fe400078ec0ff */
[----:B------:R-:W-:Y:S02]  /*c510*/  LOP3.LUT R44, R45, 0x380, RZ, 0xc0, !PT ;  /* 0x000003802d2c7812 */ /* 0x000fe400078ec0ff */
[----:B------:R-:W-:Y:S02]  /*c520*/  SHF.R.U64 R48, R48, 0x3, RZ ;  /* 0x0000000330307819 */ /* 0x000fe400000012ff */
        /* <DEDUP_REMOVED lines=18> */
[----:B------:R-:W-:Y:S01]  /*c650*/  LOP3.LUT R15, R10, 0x380, RZ, 0xc0, !PT ;  /* 0x000003800a0f7812 */ /* 0x000fe200078ec0ff */
        /* <DEDUP_REMOVED lines=38> */
[----:B------:R-:W5:Y:S04]  /*c8c0*/  LD.E.128 R52, desc[UR38][R52.64] ;  /* 0x0000002634347980 */ /* 0x000f68000c101d00 */
[----:B------:R0:W5:Y:S04]  /*c8d0*/  LD.E.128 R12, desc[UR38][R10.64] ;  /* 0x000000260a0c7980 */ /* 0x000168000c101d00 */
[----:B------:R-:W5:Y:S04]  /*c8e0*/  LD.E.128 R56, desc[UR38][R56.64] ;  /* 0x0000002638387980 */ /* 0x000f68000c101d00 */
[----:B------:R-:W5:Y:S01]  /*c8f0*/  LD.E.128 R60, desc[UR38][R60.64] ;  /* 0x000000263c3c7980 */ /* 0x000f62000c101d00 */
[----:B0-----:R-:W-:Y:S01]  /*c900*/  IMAD.WIDE.U32 R10, R4, UR4, RZ ;  /* 0x00000004040a7c25 */ /* 0x001fe2000f8e00ff */
[----:B------:R-:W-:-:S02]  /*c910*/  ULDC.64 UR4, c[0x0][0xbe8] ;  /* 0x0002fa0000047ab9 */ /* 0x000fc40000000a00 */
[----:B------:R-:W5:Y:S01]  /*c920*/  LD.E.128 R64, desc[UR38][R64.64] ;  /* 0x0000002640407980 */ /* 0x000f62000c101d00 */
[----:B------:R-:W-:Y:S02]  /*c930*/  IMAD.IADD R11, R11, 0x1, R9 ;  /* 0x000000010b0b7824 */ /* 0x000fe400078e0209 */
[----:B------:R-:W-:Y:S01]  /*c940*/  IMAD R9, R76, 0x20, R3 ;  /* 0x000000204c097824 */ /* 0x000fe200078e0203 */
[----:B------:R-:W5:Y:S01]  /*c950*/  LD.E.128 R68, desc[UR38][R68.64] ;  /* 0x0000002644447980 */ /* 0x000f62000c101d00 */
[----:B------:R-:W-:-:S03]  /*c960*/  IMAD.WIDE.U32 R10, R208, UR4, R10 ;  /* 0x00000004d00a7c25 */ /* 0x000fc6000f8e000a */
[----:B------:R-:W5:Y:S01]  /*c970*/  LD.E.128 R72, desc[UR38][R72.64] ;  /* 0x0000002648487980 */ /* 0x000f62000c101d00 */
[----:B------:R-:W-:Y:S01]  /*c980*/  IMAD.IADD R78, R200, 0x1, R9 ;  /* 0x00000001c84e7824 */ /* 0x000fe200078e0209 */
[----:B------:R-:W-:Y:S01]  /*c990*/  SHF.R.S32.HI R76, RZ, 0x1f, R207 ;  /* 0x0000001fff4c7819 */ /* 0x000fe200000114cf */
[----:B------:R-:W-:Y:S01]  /*c9a0*/  IMAD R11, R208, UR5, R11 ;  /* 0x00000005d00b7c24 */ /* 0x000fe2000f8e020b */
[----:B------:R-:W-:Y:S01]  /*c9b0*/  ULDC.64 UR4, c[0x0][0xbf0] ;  /* 0x0002fc0000047ab9 */ /* 0x000fe20000000a00 */
[----:B--2---:R-:W-:Y:S01]  /*c9c0*/  @P4 IMAD.HI.U32 R4, R78, R77, RZ ;  /* 0x0000004d4e044227 */ /* 0x004fe200078e00ff */
[----:B------:R-:W-:Y:S01]  /*c9d0*/  @!PT LDS RZ, [RZ] ;  /* 0x00000000fffff984 */ /* 0x000fe20000000800 */
[----:B------:R-:W-:Y:S01]  /*c9e0*/  @!PT LDS RZ, [RZ] ;  /* 0x00000000fffff984 */ /* 0x000fe20000000800 */
[----:B------:R-:W-:Y:S01]  /*c9f0*/  @!PT LDS RZ, [RZ] ;  /* 0x00000000fffff984 */ /* 0x000fe20000000800 */
[----:B------:R-:W-:Y:S01]  /*ca00*/  @!PT LDS RZ, [RZ] ;  /* 0x00000000fffff984 */ /* 0x000fe20000000800 */
[----:B------:R0:W-:Y:S06]  /*ca10*/  MEMBAR.ALL.CTA ;  /* 0x0000000000007992 */ /* 0x0001ec0000008000 */
[----:B0-----:R-:W0:Y:S01]  /*ca20*/  FENCE.VIEW.ASYNC.S ;  /* 0x00000000000073c6 */ /* 0x001e220000000000 */
[----:B------:R-:W-:Y:S01]  /*ca30*/  IMAD.MOV.U32 R9, RZ, RZ, R78 ;  /* 0x000000ffff097224 */ /* 0x000fe200078e004e */
[----:B---3--:R-:W-:Y:S01]  /*ca40*/  @P4 SHF.R.U32.HI R9, RZ, R79, R4 ;  /* 0x0000004fff094219 */ /* 0x008fe20000011604 */
[----:B------:R-:W-:-:S02]  /*ca50*/  IMAD R76, R76, UR4, RZ ;  /* 0x000000044c4c7c24 */ /* 0x000fc4000f8e02ff */
        /* <DEDUP_REMOVED lines=14> */
[----:B------:R-:W-:Y:S02]  /*cb40*/  IMAD.IADD R83, R3, 0x1, R200 ;  /* 0x0000000103537824 */ /* 0x000fe400078e02c8 */
[----:B------:R-:W-:-:S02]  /*cb50*/  IMAD R79, R77, UR5, R4 ;  /* 0x000000054d4f7c24 */ /* 0x000fc4000f8e0204 */
        /* <DEDUP_REMOVED lines=13> */
[----:B0-----:R0:W-:Y:S01]  /*cc30*/  SYNCS.ARRIVE.TRANS64.RED.A1T0 RZ, [R0+URZ], RZ ;  /* 0x000000ff00ff79a7 */ /* 0x0011e2000810043f */
[----:B------:R-:W-:Y:S01]  /*cc40*/  ISETP.GE.AND P1, PT, R3, R8, PT ;  /* 0x000000080300720c */ /* 0x000fe20003f26270 */
[----:B------:R1:W2:Y:S01]  /*cc50*/  SHFL.IDX PT, R81, R4, RZ, 0x181f ;  /* 0x00181fff04517589 */ /* 0x0002a200000e0000 */
[----:B------:R-:W-:Y:S03]  /*cc60*/  BSSY B1, `(.L_x_14409) ;  /* 0x0000019000017945 */ /* 0x000fe60003800000 */
[----:B------:R1:W3:Y:S01]  /*cc70*/  SHFL.IDX PT, R3, R9, RZ, 0x181f ;  /* 0x00181fff09037589 */ /* 0x0002e200000e0000 */
[----:B0-----:R-:W-:Y:S01]  /*cc80*/  VIADD R0, R2, 0x40 ;  /* 0x0000004002007836 */ /* 0x001fe20000000000 */
[----:B------:R-:W-:-:S02]  /*cc90*/  SHF.R.S32.HI R88, RZ, 0x1f, R2 ;  /* 0x0000001fff587819 */ /* 0x000fc40000011402 */
[----:B------:R-:W-:Y:S02]  /*cca0*/  SHF.R.S32.HI R85, RZ, 0x1f, R84 ;  /* 0x0000001fff557819 */ /* 0x000fe40000011454 */
[----:B------:R-:W-:Y:S02]  /*ccb0*/  SHF.R.S32.HI R82, RZ, 0x1f, R0 ;  /* 0x0000001fff527819 */ /* 0x000fe40000011400 */
[----:B------:R-:W-:Y:S01]  /*ccc0*/  SHF.R.S32.HI R87, RZ, 0x1f, R86 ;  /* 0x0000001fff577819 */ /* 0x000fe20000011456 */
[----:B-1----:R-:W-:Y:S06]  /*ccd0*/  @P2 BRA `(.L_x_14410) ;  /* 0x0000000000442947 */ /* 0x002fec0003800000 */
        /* <DEDUP_REMOVED lines=17> */
.L_x_14410:
[----:B------:R-:W-:Y:S05]  /*cdf0*/  BSYNC B1 ;  /* 0x0000000000017941 */ /* 0x000fea0003800000 */
.L_x_14409:
[----:B---3--:R1:W3:Y:S01]  /*ce00*/  SHFL.IDX PT, R3, R9, 0x1, 0x181f ;  /* 0x00381f0009037f89 */ /* 0x0082e200000e0000 */
        /* <DEDUP_REMOVED lines=20> */
.L_x_14412:
[----:B------:R-:W-:Y:S05]  /*cf50*/  BSYNC B1 ;  /* 0x0000000000017941 */ /* 0x000fea0003800000 */
.L_x_14411:
        /* <DEDUP_REMOVED lines=21> */
.L_x_14414:
[----:B------:R-:W-:Y:S05]  /*d0b0*/  BSYNC B1 ;  /* 0x0000000000017941 */ /* 0x000fea0003800000 */
.L_x_14413:
        /* <DEDUP_REMOVED lines=24> */
.L_x_14408:
        /* <DEDUP_REMOVED lines=11> */
[----:B------:R-:W-:Y:S01]  /*d2f0*/  SHF.R.S32.HI R4, RZ, 0x1f, R207 ;  /* 0x0000001fff047819 */ /* 0x000fe200000114cf */
[----:B------:R-:W-:Y:S01]  /*d300*/  VIADD R163, R201, 0x80 ;  /* 0x00000080c9a37836 */ /* 0x000fe20000000000 */
        /* <DEDUP_REMOVED lines=10> */
[----:B0-----:R-:W-:Y:S01]  /*d3b0*/  @P4 IMAD.HI.U32 R13, R18, R13, RZ ;  /* 0x0000000d120d4227 */ /* 0x001fe200078e00ff */
[----:B------:R-:W-:Y:S02]  /*d3c0*/  SHF.R.S32.HI R158, RZ, 0x1f, R234 ;  /* 0x0000001fff9e7819 */ /* 0x000fe400000114ea */
[----:B------:R-:W-:Y:S01]  /*d3d0*/  SHF.R.S32.HI R159, RZ, 0x1f, R235 ;  /* 0x0000001fff9f7819 */ /* 0x000fe200000114eb */
[----:B------:R-:W-:Y:S01]  /*d3e0*/  IMAD R4, R4, UR4, RZ ;  /* 0x0000000404047c24 */ /* 0x000fe2000f8e02ff */
[----:B------:R-:W-:Y:S01]  /*d3f0*/  SHF.R.S32.HI R160, RZ, 0x1f, R236 ;  /* 0x0000001fffa07819 */ /* 0x000fe200000114ec */
[----:B------:R-:W-:Y:S01]  /*d400*/  IMAD.WIDE.U32 R2, R207, UR4, R2 ;  /* 0x00000004cf027c25 */ /* 0x000fe2000f8e0002 */
[----:B------:R-:W-:-:S02]  /*d410*/  SHF.R.S32.HI R163, RZ, 0x1f, R163 ;  /* 0x0000001fffa37819 */ /* 0x000fc400000114a3 */
[----:B-1----:R-:W-:Y:S01]  /*d420*/  @P4 SHF.R.U32.HI R9, RZ, R10, R13 ;  /* 0x0000000aff094219 */ /* 0x002fe2000001160d */
[----:B------:R-:W-:Y:S01]  /*d430*/  IMAD R11, R207, UR5, R4 ;  /* 0x00000005cf0b7c24 */ /* 0x000fe2000f8e0204 */
[----:B------:R-:W-:Y:S01]  /*d440*/  ULDC.64 UR4, c[0x0][0xc48] ;  /* 0x0003120000047ab9 */ /* 0x000fe20000000a00 */
[----:B------:R-:W-:Y:S01]  /*d450*/  VIADD R165, R201, 0x78 ;  /* 0x00000078c9a57836 */ /* 0x000fe20000000000 */
[----:B------:R-:W-:Y:S01]  /*d460*/  SHF.R.S32.HI R4, RZ, 0x1f, R9 ;  /* 0x0000001fff047819 */ /* 0x000fe20000011409 */
[----:B------:R-:W-:Y:S02]  /*d470*/  IMAD.IADD R3, R3, 0x1, R11 ;  /* 0x0000000103037824 */ /* 0x000fe400078e020b */
[----:B------:R-:W-:Y:S01]  /*d480*/  IMAD.MOV R11, RZ, RZ, -R9 ;  /* 0x000000ffff0b7224 */ /* 0x000fe200078e0a09 */
[----:B------:R-:W-:Y:S01]  /*d490*/  SHF.R.S32.HI R165, RZ, 0x1f, R165 ;  /* 0x0000001fffa57819 */ /* 0x000fe200000114a5 */
[----:B------:R-:W-:-:S04]  /*d4a0*/  IMAD.WIDE.U32 R2, R161, UR4, R2 ;  /* 0x00000004a1027c25 */ /* 0x000fc8000f8e0002 */
[----:B------:R-:W-:Y:S01]  /*d4b0*/  IMAD R11, R152, R11, R18 ;  /* 0x0000000b980b7224 */ /* 0x000fe200078e0212 */
[----:B------:R-:W-:Y:S01]  /*d4c0*/  SHF.R.S32.HI R152, RZ, 0x1f, R228 ;  /* 0x0000001fff987819 */ /* 0x000fe200000114e4 */
[----:B------:R-:W-:Y:S02]  /*d4d0*/  IMAD R4, R4, UR6, RZ ;  /* 0x0000000604047c24 */ /* 0x000fe4000f8e02ff */
[----:B------:R-:W-:Y:S01]  /*d4e0*/  IMAD R3, R161, UR5, R3 ;  /* 0x00000005a1037c24 */ /* 0x000fe2000f8e0203 */
[----:B------:R-:W-:Y:S01]  /*d4f0*/  ULDC.64 UR4, c[0x0][0xc28] ;  /* 0x00030a0000047ab9 */ /* 0x000fe20000000a00 */
[C---:B------:R-:W-:Y:S01]  /*d500*/  IMAD R13, R9.reuse, UR7, R4 ;  /* 0x00000007090d7c24 */ /* 0x040fe2000f8e0204 */
[----:B------:R-:W-:Y:S01]  /*d510*/  SHF.R.S32.HI R4, RZ, 0x1f, R11 ;  /* 0x0000001fff047819 */ /* 0x000fe2000001140b */
[----:B------:R-:W-:Y:S01]  /*d520*/  IMAD.WIDE.U32 R2, R9, UR6, R2 ;  /* 0x0000000609027c25 */ /* 0x000fe2000f8e0002 */
[----:B------:R-:W-:-:S03]  /*d530*/  SHF.R.S32.HI R161, RZ, 0x1f, R237 ;  /* 0x0000001fffa17819 */ /* 0x000fc600000114ed */
[----:B------:R-:W-:Y:S02]  /*d540*/  IMAD R4, R4, UR4, RZ ;  /* 0x0000000404047c24 */ /* 0x000fe4000f8e02ff */
[----:B------:R-:W-:Y:S02]  /*d550*/  IMAD.IADD R3, R3, 0x1, R13 ;  /* 0x0000000103037824 */ /* 0x000fe400078e020d */
[C---:B------:R-:W-:Y:S02]  /*d560*/  IMAD R9, R11.reuse, UR5, R4 ;  /* 0x000000050b097c24 */ /* 0x040fe4000f8e0204 */
[----:B------:R-:W-:Y:S01]  /*d570*/  IMAD.WIDE.U32 R2, R11, UR4, R2 ;  /* 0x000000040b027c25 */ /* 0x000fe2000f8e0002 */
[----:B------:R-:W-:-:S03]  /*d580*/  ULDC.64 UR4, c[0x0][0xc00] ;  /* 0x0003000000047ab9 */ /* 0x000fc60000000a00 */
[----:B------:R-:W-:Y:S01]  /*d590*/  VIADD R4, R0, 0x32420 ;  /* 0x0003242000047836 */ /* 0x000fe20000000000 */
[C---:B------:R-:W-:Y:S01]  /*d5a0*/  LEA R0, P1, R2.reuse, UR4, 0x2 ;  /* 0x0000000402007c11 */ /* 0x040fe2000f8210ff */
[----:B------:R-:W-:Y:S02]  /*d5b0*/  IMAD.IADD R3, R3, 0x1, R9 ;  /* 0x0000000103037824 */ /* 0x000fe400078e0209 */
[C---:B------:R-:W-:Y:S01]  /*d5c0*/  VIADD R167, R201.reuse, 0x70 ;  /* 0x00000070c9a77836 */ /* 0x040fe20000000000 */
[----:B------:R-:W-:Y:S01]  /*d5d0*/  PRMT R9, RZ, 0x654, R4 ;  /* 0x00000654ff097816 */ /* 0x000fe20000000004 */
[C---:B------:R-:W-:Y:S01]  /*d5e0*/  VIADD R169, R201.reuse, 0x68 ;  /* 0x00000068c9a97836 */ /* 0x040fe20000000000 */
[----:B------:R-:W-:Y:S01]  /*d5f0*/  LEA.HI.X R4, R2, UR5, R3, 0x2, P1 ;  /* 0x0000000502047c11 */ /* 0x000fe200088f1403 */
[C---:B------:R-:W-:Y:S01]  /*d600*/  VIADD R171, R201.reuse, 0x60 ;  /* 0x00000060c9ab7836 */ /* 0x040fe20000000000 */
[----:B------:R0:W-:Y:S01]  /*d610*/  SYNCS.ARRIVE.TRANS64.RED.A1T0 RZ, [R9+URZ], RZ ;  /* 0x000000ff09ff79a7 */ /* 0x0001e2000810043f */
[C---:B------:R-:W-:Y:S01]  /*d620*/  VIADD R173, R201.reuse, 0x58 ;  /* 0x00000058c9ad7836 */ /* 0x040fe20000000000 */
[----:B------:R0:W1:Y:S01]  /*d630*/  SHFL.IDX PT, R2, R0, RZ, 0x1c1f ;  /* 0x001c1fff00027589 */ /* 0x00006200000e0000 */
[C---:B------:R-:W-:Y:S01]  /*d640*/  VIADD R175, R201.reuse, 0x50 ;  /* 0x00000050c9af7836 */ /* 0x040fe20000000000 */
[----:B------:R-:W-:Y:S01]  /*d650*/  SHF.R.S32.HI R167, RZ, 0x1f, R167 ;  /* 0x0000001fffa77819 */ /* 0x000fe200000114a7 */
[C---:B------:R-:W-:Y:S01]  /*d660*/  VIADD R177, R201.reuse, 0x48 ;  /* 0x00000048c9b17836 */ /* 0x040fe20000000000 */
[----:B------:R0:W2:Y:S01]  /*d670*/  SHFL.IDX PT, R3, R4, RZ, 0x1c1f ;  /* 0x001c1fff04037589 */ /* 0x0000a200000e0000 */
        /* <DEDUP_REMOVED lines=36> */
[----:B------:R-:W-:Y:S01]  /*d8c0*/  VIADD R192, R201, 0x8 ;  /* 0x00000008c9c07836 */ /* 0x000fe20000000000 */
[----:B012---:R-:W-:Y:S06]  /*d8d0*/  @P0 BRA `(.L_x_14417) ;  /* 0x00000008001c0947 */ /* 0x007fec0003800000 */
        /* <DEDUP_REMOVED lines=8> */
[----:B------:R-:W-:-:S03]  /*d960*/  SHF.R.S32.HI R9, RZ, 0x1f, R210 ;  /* 0x0000001fff097819 */ /* 0x000fc600000114d2 */
[-C--:B------:R-:W-:Y:S02]  /*d970*/  @!P4 LEA R10, P2, R192, R2.reuse, 0x2 ;  /* 0x00000002c00ac211 */ /* 0x080fe400078410ff */
[----:B------:R-:W-:Y:S02]  /*d980*/  @!P3 LEA R12, P6, R190, R2, 0x2 ;  /* 0x00000002be0cb211 */ /* 0x000fe400078c10ff */
[----:B------:R-:W-:Y:S01]  /*d990*/  @!P5 IMAD.WIDE R14, R201, 0x4, R2 ;  /* 0x00000004c90ed825 */ /* 0x000fe200078e0202 */
[-C--:B------:R-:W-:Y:S02]  /*d9a0*/  @!P4 LEA.HI.X R11, R192, R3.reuse, R193, 0x2, P2 ;  /* 0x00000003c00bc211 */ /* 0x080fe400010f14c1 */
[----:B------:R-:W-:Y:S02]  /*d9b0*/  ISETP.GE.AND P2, PT, R184, UR4, PT ;  /* 0x00000004b8007c0c */ /* 0x000fe4000bf46270 */
[----:B------:R-:W-:Y:S01]  /*d9c0*/  @!P3 LEA.HI.X R13, R190, R3, R191, 0x2, P6 ;  /* 0x00000003be0db211 */ /* 0x000fe200030f14bf */
[----:B------:R0:W-:Y:S04]  /*d9d0*/  @!P5 ST.E.64 desc[UR38][R14.64], R24 ;  /* 0x000000180e00d985 */ /* 0x0001e8000c101b26 */
[----:B------:R1:W-:Y:S01]  /*d9e0*/  @!P4 ST.E.64 desc[UR38][R10.64], R28 ;  /* 0x0000001c0a00c985 */ /* 0x0003e2000c101b26 */
[----:B------:R-:W-:-:S03]  /*d9f0*/  ISETP.GE.AND P4, PT, R180, UR4, PT ;  /* 0x00000004b4007c0c */ /* 0x000fc6000bf86270 */
[----:B------:R2:W-:Y:S01]  /*da00*/  @!P3 ST.E.64 desc[UR38][R12.64], R32 ;  /* 0x000000200c00b985 */ /* 0x0005e2000c101b26 */
[----:B------:R-:W-:Y:S01]  /*da10*/  ISETP.GE.AND P3, PT, R182, UR4, PT ;  /* 0x00000004b6007c0c */ /* 0x000fe2000bf66270 */
[----:B0-----:R-:W-:Y:S01]  /*da20*/  VIADD R25, R201, 0xf8 ;  /* 0x000000f8c9197836 */ /* 0x001fe20000000000 */
        /* <DEDUP_REMOVED lines=23> */
[-C--:B0-----:R-:W-:Y:S02]  /*dba0*/  @!P0 LEA R10, P4, R176, R2.reuse, 0x2 ;  /* 0x00000002b00a8211 */ /* 0x081fe400078810ff */
[----:B-1----:R-:W-:Y:S02]  /*dbb0*/  @!P1 LEA R12, P5, R174, R2, 0x2 ;  /* 0x00000002ae0c9211 */ /* 0x002fe400078a10ff */
        /* <DEDUP_REMOVED lines=51> */
[-C--:B------:R-:W-:Y:S02]  /*def0*/  @!P1 LEA.HI.X R13, R232, R3.reuse, R156, 0x2, P5 ;  /* 0x00000003e80d9211 */ /* 0x080fe400028f149c */
[-C--:B--2---:R-:W-:Y:S02]  /*df00*/  @!P0 LEA R14, P6, R231, R2.reuse, 0x2 ;  /* 0x00000002e70e8211 */ /* 0x084fe400078c10ff */
[-C--:B------:R-:W-:Y:S01]  /*df10*/  @!P4 LEA R20, P5, R229, R2.reuse, 0x2 ;  /* 0x00000002e514c211 */ /* 0x080fe200078a10ff */
[----:B------:R1:W-:Y:S01]  /*df20*/  @!P1 ST.E.64 desc[UR38][R12.64], R112 ;  /* 0x000000700c009985 */ /* 0x0003e2000c101b26 */
[----:B------:R-:W-:Y:S02]  /*df30*/  @!P3 LEA R18, P1, R230, R2, 0x2 ;  /* 0x00000002e612b211 */ /* 0x000fe400078210ff */
[----:B------:R-:W-:Y:S02]  /*df40*/  @!P0 LEA.HI.X R15, R231, R3, R155, 0x2, P6 ;  /* 0x00000003e70f8211 */ /* 0x000fe400030f149b */
[----:B------:R-:W-:-:S02]  /*df50*/  ISETP.GE.AND P2, PT, R228, UR4, PT ;  /* 0x00000004e4007c0c */ /* 0x000fc4000bf46270 */
[-C--:B------:R-:W-:Y:S01]  /*df60*/  @!P3 LEA.HI.X R19, R230, R3.reuse, R154, 0x2, P1 ;  /* 0x00000003e613b211 */ /* 0x080fe200008f149a */
[----:B------:R2:W-:Y:S01]  /*df70*/  @!P0 ST.E.64 desc[UR38][R14.64], R116 ;  /* 0x000000740e008985 */ /* 0x0005e2000c101b26 */
[----:B------:R-:W-:Y:S02]  /*df80*/  ISETP.GE.AND P1, PT, R213, UR4, PT ;  /* 0x00000004d5007c0c */ /* 0x000fe4000bf26270 */
[----:B------:R-:W-:Y:S01]  /*df90*/  @!P4 LEA.HI.X R21, R229, R3, R153, 0x2, P5 ;  /* 0x00000003e515c211 */ /* 0x000fe200028f1499 */
[----:B------:R3:W-:Y:S01]  /*dfa0*/  @!P3 ST.E.64 desc[UR38][R18.64], R120 ;  /* 0x000000781200b985 */ /* 0x0007e2000c101b26 */
[----:B------:R-:W-:Y:S02]  /*dfb0*/  ISETP.GE.AND P0, PT, R210, UR4, PT ;  /* 0x00000004d2007c0c */ /* 0x000fe4000bf06270 */
[----:B------:R-:W-:Y:S01]  /*dfc0*/  ISETP.GE.AND P3, PT, R23, UR4, PT ;  /* 0x0000000417007c0c */ /* 0x000fe2000bf66270 */
[----:B------:R4:W-:Y:S01]  /*dfd0*/  @!P4 ST.E.64 desc[UR38][R20.64], R124 ;  /* 0x0000007c1400c985 */ /* 0x0009e2000c101b26 */
[----:B------:R-:W-:-:S02]  /*dfe0*/  ISETP.GE.AND P4, PT, R17, UR4, PT ;  /* 0x0000000411007c0c */ /* 0x000fc4000bf86270 */
[----:B0-----:R-:W-:-:S03]  /*dff0*/  @!P2 LEA R10, P5, R228, R2, 0x2 ;  /* 0x00000002e40aa211 */ /* 0x001fc600078a10ff */
[CC--:B-1----:R-:W-:Y:S02]  /*e000*/  @!P1 LEA R12, P6, R213.reuse, R2.reuse, 0x2 ;  /* 0x00000002d50c9211 */ /* 0x0c2fe400078c10ff */
[-C--:B------:R-:W-:Y:S02]  /*e010*/  @!P2 LEA.HI.X R11, R228, R3.reuse, R152, 0x2, P5 ;  /* 0x00000003e40ba211 */ /* 0x080fe400028f1498 */
[C---:B--2---:R-:W-:Y:S02]  /*e020*/  @!P0 LEA R14, P5, R210.reuse, R2, 0x2 ;  /* 0x00000002d20e8211 */ /* 0x044fe400078a10ff */
[-C--:B------:R-:W-:Y:S01]  /*e030*/  @!P1 LEA.HI.X R13, R213, R3.reuse, R22, 0x2, P6 ;  /* 0x00000003d50d9211 */ /* 0x080fe200030f1416 */
[----:B------:R0:W-:Y:S01]  /*e040*/  @!P2 ST.E.64 desc[UR38][R10.64], R128 ;  /* 0x000000800a00a985 */ /* 0x0001e2000c101b26 */
[----:B------:R-:W-:Y:S02]  /*e050*/  ISETP.GE.AND P6, PT, R25, UR4, PT ;  /* 0x0000000419007c0c */ /* 0x000fe4000bfc6270 */
[----:B------:R-:W-:Y:S01]  /*e060*/  @!P0 LEA.HI.X R15, R210, R3, R9, 0x2, P5 ;  /* 0x00000003d20f8211 */ /* 0x000fe200028f1409 */
[----:B------:R0:W-:Y:S01]  /*e070*/  @!P1 ST.E.64 desc[UR38][R12.64], R132 ;  /* 0x000000840c009985 */ /* 0x0001e2000c101b26 */
[----:B---3--:R-:W-:-:S02]  /*e080*/  SHF.R.S32.HI R19, RZ, 0x1f, R17 ;  /* 0x0000001fff137819 */ /* 0x008fc40000011411 */
[CC--:B------:R-:W-:Y:S01]  /*e090*/  @!P4 LEA R18, P5, R17.reuse, R2.reuse, 0x2 ;  /* 0x000000021112c211 */ /* 0x0c0fe200078a10ff */
[----:B------:R0:W-:Y:S01]  /*e0a0*/  @!P0 ST.E.64 desc[UR38][R14.64], R136 ;  /* 0x000000880e008985 */ /* 0x0001e2000c101b26 */
[----:B------:R-:W-:Y:S02]  /*e0b0*/  SHF.R.S32.HI R9, RZ, 0x1f, R23 ;  /* 0x0000001fff097819 */ /* 0x000fe40000011417 */
[----:B------:R-:W-:Y:S02]  /*e0c0*/  @!P4 LEA.HI.X R19, R17, R3, R19, 0x2, P5 ;  /* 0x000000031113c211 */ /* 0x000fe400028f1413 */
[----:B----4-:R-:W-:-:S03]  /*e0d0*/  @!P3 LEA R20, P5, R23, R2, 0x2 ;  /* 0x000000021714b211 */ /* 0x010fc600078a10ff */
[----:B------:R0:W-:Y:S01]  /*e0e0*/  @!P4 ST.E.64 desc[UR38][R18.64], R140 ;  /* 0x0000008c1200c985 */ /* 0x0001e2000c101b26 */
[-C--:B------:R-:W-:Y:S02]  /*e0f0*/  @!P3 LEA.HI.X R21, R23, R3.reuse, R9, 0x2, P5 ;  /* 0x000000031715b211 */ /* 0x080fe400028f1409 */
[----:B------:R-:W-:Y:S02]  /*e100*/  SHF.R.S32.HI R9, RZ, 0x1f, R25 ;  /* 0x0000001fff097819 */ /* 0x000fe40000011419 */
[C---:B------:R-:W-:Y:S01]  /*e110*/  @!P6 LEA R2, P5, R25.reuse, R2, 0x2 ;  /* 0x000000021902e211 */ /* 0x040fe200078a10ff */
[----:B------:R0:W-:Y:S03]  /*e120*/  @!P3 ST.E.64 desc[UR38][R20.64], R144 ;  /* 0x000000901400b985 */ /* 0x0001e6000c101b26 */
[----:B------:R-:W-:-:S05]  /*e130*/  @!P6 LEA.HI.X R3, R25, R3, R9, 0x2, P5 ;  /* 0x000000031903e211 */ /* 0x000fca00028f1409 */
[----:B------:R0:W-:Y:S04]  /*e140*/  @!P6 ST.E.64 desc[UR38][R2.64], R148 ;  /* 0x000000940200e985 */ /* 0x0001e8000c101b26 */
.L_x_14417:
[----:B------:R-:W-:Y:S05]  /*e150*/  BSYNC B1 ;  /* 0x0000000000017941 */ /* 0x000fea0003800000 */
.L_x_14416:
[----:B------:R-:W-:Y:S01]  /*e160*/  ISETP.GE.AND P0, PT, R16, R8, PT ;  /* 0x000000081000720c */ /* 0x000fe20003f06270 */
[----:B0-----:R0:W1:Y:S04]  /*e170*/  SHFL.IDX PT, R3, R4, 0x1, 0x1c1f ;  /* 0x003c1f0004037f89 */ /* 0x00106800000e0000 */
[----:B------:R0:W2:Y:S08]  /*e180*/  SHFL.IDX PT, R2, R0, 0x1, 0x1c1f ;  /* 0x003c1f0000027f89 */ /* 0x0000b000000e0000 */
[----:B0-----:R-:W-:Y:S05]  /*e190*/  @P0 BRA `(.L_x_14415) ;  /* 0x0000001400b80947 */ /* 0x001fea0003800000 */
        /* <DEDUP_REMOVED lines=9> */
[CC--:B--2---:R-:W-:Y:S02]  /*e230*/  @!P5 LEA R10, P3, R192.reuse, R2.reuse, 0x2 ;  /* 0x00000002c00ad211 */ /* 0x0c4fe400078610ff */
[----:B-1----:R-:W-:Y:S02]  /*e240*/  @!P4 IMAD.WIDE R8, R201, 0x4, R2 ;  /* 0x00000004c908c825 */ /* 0x002fe400078e0202 */
[-C--:B------:R-:W-:Y:S02]  /*e250*/  @!P5 LEA.HI.X R11, R192, R3.reuse, R193, 0x2, P3 ;  /* 0x00000003c00bd211 */ /* 0x080fe400018f14c1 */
[-C--:B------:R-:W-:Y:S01]  /*e260*/  @!P2 LEA R12, P6, R190, R2.reuse, 0x2 ;  /* 0x00000002be0ca211 */ /* 0x080fe200078c10ff */
[----:B------:R0:W-:Y:S01]  /*e270*/  @!P4 ST.E.64 desc[UR38][R8.64], R26 ;  /* 0x0000001a0800c985 */ /* 0x0001e2000c101b26 */
[----:B------:R-:W-:Y:S02]  /*e280*/  ISETP.GE.AND P3, PT, R184, UR4, PT ;  /* 0x00000004b8007c0c */ /* 0x000fe4000bf66270 */
[----:B------:R-:W-:Y:S01]  /*e290*/  @!P2 LEA.HI.X R13, R190, R3, R191, 0x2, P6 ;  /* 0x00000003be0da211 */ /* 0x000fe200030f14bf */
[----:B------:R1:W-:Y:S01]  /*e2a0*/  @!P5 ST.E.64 desc[UR38][R10.64], R30 ;  /* 0x0000001e0a00d985 */ /* 0x0003e2000c101b26 */
[----:B------:R-:W-:-:S02]  /*e2b0*/  @!P1 LEA R14, P5, R188, R2, 0x2 ;  /* 0x00000002bc0e9211 */ /* 0x000fc400078a10ff */
[----:B------:R-:W-:Y:S01]  /*e2c0*/  ISETP.GE.AND P4, PT, R182, UR4, PT ;  /* 0x00000004b6007c0c */ /* 0x000fe2000bf86270 */
[----:B------:R2:W-:Y:S01]  /*e2d0*/  @!P2 ST.E.64 desc[UR38][R12.64], R34 ;  /* 0x000000220c00a985 */ /* 0x0005e2000c101b26 */
[-C--:B------:R-:W-:Y:S02]  /*e2e0*/  @!P0 LEA R16, P6, R186, R2.reuse, 0x2 ;  /* 0x00000002ba108211 */ /* 0x080fe400078c10ff */
        /* <DEDUP_REMOVED lines=8> */
[-C--:B-1----:R-:W-:Y:S02]  /*e370*/  @!P4 LEA R10, P2, R182, R2.reuse, 0x2 ;  /* 0x00000002b60ac211 */ /* 0x082fe400078410ff */
[-C--:B------:R-:W-:Y:S02]  /*e380*/  @!P3 LEA.HI.X R9, R184, R3.reuse, R185, 0x2, P6 ;  /* 0x00000003b809b211 */ /* 0x080fe400030f14b9 */
[----:B------:R-:W-:Y:S02]  /*e390*/  @!P5 LEA R18, P6, R180, R2, 0x2 ;  /* 0x00000002b412d211 */ /* 0x000fe400078c10ff */
[----:B------:R-:W-:Y:S01]  /*e3a0*/  @!P4 LEA.HI.X R11, R182, R3, R183, 0x2, P2 ;  /* 0x00000003b60bc211 */ /* 0x000fe200010f14b7 */
[----:B------:R1:W-:Y:S01]  /*e3b0*/  @!P3 ST.E.64 desc[UR38][R8.64], R46 ;  /* 0x0000002e0800b985 */ /* 0x0003e2000c101b26 */
[----:B------:R-:W-:-:S02]  /*e3c0*/  ISETP.GE.AND P2, PT, R174, UR4, PT ;  /* 0x00000004ae007c0c */ /* 0x000fc4000bf46270 */
[-C--:B------:R-:W-:Y:S01]  /*e3d0*/  @!P5 LEA.HI.X R19, R180, R3.reuse, R181, 0x2, P6 ;  /* 0x00000003b413d211 */ /* 0x080fe200030f14b5 */
[----:B------:R4:W-:Y:S01]  /*e3e0*/  @!P4 ST.E.64 desc[UR38][R10.64], R50 ;  /* 0x000000320a00c985 */ /* 0x0009e2000c101b26 */
[-C--:B--2---:R-:W-:Y:S02]  /*e3f0*/  @!P0 LEA R12, P4, R178, R2.reuse, 0x2 ;  /* 0x00000002b20c8211 */ /* 0x084fe400078810ff */
        /* <DEDUP_REMOVED lines=8> */
[-C--:B0-----:R-:W-:Y:S01]  /*e480*/  @!P2 LEA R16, P6, R174, R2.reuse, 0x2 ;  /* 0x00000002ae10a211 */ /* 0x081fe200078c10ff */
        /* <DEDUP_REMOVED lines=20> */
[-C--:B-1----:R-:W-:Y:S02]  /*e5d0*/  @!P0 LEA R16, P6, R162, R2.reuse, 0x2 ;  /* 0x00000002a2108211 */ /* 0x082fe400078c10ff */
        /* <DEDUP_REMOVED lines=52> */
[-C--:B------:R-:W-:Y:S01]  /*e920*/  @!P4 LEA.HI.X R9, R213, R3.reuse, R22, 0x2, P6 ;  /* 0x00000003d509c211 */ /* 0x080fe200030f1416 */
[----:B---3--:R-:W-:Y:S01]  /*e930*/  VIADD R19, R201, 0xf8 ;  /* 0x000000f8c9137836 */ /* 0x008fe20000000000 */
[----:B------:R-:W-:Y:S02]  /*e940*/  SHF.R.S32.HI R0, RZ, 0x1f, R23 ;  /* 0x0000001fff007819 */ /* 0x000fe40000011417 */
[C---:B------:R-:W-:Y:S01]  /*e950*/  @!P2 LEA R16, P6, R23.reuse, R2, 0x2 ;  /* 0x000000021710a211 */ /* 0x040fe200078c10ff */
[----:B------:R0:W-:Y:S01]  /*e960*/  @!P4 ST.E.64 desc[UR38][R8.64], R134 ;  /* 0x000000860800c985 */ /* 0x0001e2000c101b26 */
[-C--:B------:R-:W-:Y:S02]  /*e970*/  @!P5 LEA.HI.X R11, R210, R3.reuse, R21, 0x2, P3 ;  /* 0x00000003d20bd211 */ /* 0x080fe400018f1415 */
[----:B------:R-:W-:-:S02]  /*e980*/  @!P2 LEA.HI.X R17, R23, R3, R0, 0x2, P6 ;  /* 0x000000031711a211 */ /* 0x000fc400030f1400 */
        /* <DEDUP_REMOVED lines=10> */
.L_x_14406:
[----:B------:R-:W3:Y:S01]  /*ea30*/  LDC.64 R8, c[0x0][0xd00] ;  /* 0x00034000ff087b82 */ /* 0x000ee20000000a00 */
[----:B------:R-:W-:Y:S01]  /*ea40*/  ULDC.64 UR4, c[0x0][0xd08] ;  /* 0x0003420000047ab9 */ /* 0x000fe20000000a00 */
[----:B------:R-:W-:Y:S01]  /*ea50*/  IMAD.MOV.U32 R17, RZ, RZ, RZ ;  /* 0x000000ffff117224 */ /* 0x000fe200078e00ff */
[----:B------:R-:W-:-:S04]  /*ea60*/  ISETP.NE.U32.AND P1, PT, RZ, UR4, PT ;  /* 0x00000004ff007c0c */ /* 0x000fc8000bf25070 */
[----:B------:R-:W-:Y:S01]  /*ea70*/  ISETP.NE.AND.EX P1, PT, RZ, UR5, PT, P1 ;  /* 0x00000005ff007c0c */ /* 0x000fe2000bf25310 */
[----:B------:R-:W4:Y:S01]  /*ea80*/  LDC.64 R2, c[0x0][0xd00] ;  /* 0x00034000ff027b82 */ /* 0x000f220000000a00 */
[----:B---3--:R-:W-:-:S04]  /*ea90*/  ISETP.NE.U32.AND P0, PT, R8, RZ, PT ;  /* 0x000000ff0800720c */ /* 0x008fc80003f05070 */
[----:B------:R-:W-:-:S07]  /*eaa0*/  ISETP.NE.AND.EX P0, PT, R9, RZ, PT, P0 ;  /* 0x000000ff0900720c */ /* 0x000fce0003f05300 */
[C---:B------:R-:W-:Y:S01]  /*eab0*/  @P1 LEA R8, P2, R207.reuse, UR4, 0x2 ;  /* 0x00000004cf081c11 */ /* 0x040fe2000f8410ff */
[----:B------:R-:W-:Y:S01]  /*eac0*/  ULDC UR4, c[0x0][0xb88] ;  /* 0x0002e20000047ab9 */ /* 0x000fe20000000800 */
[C---:B----4-:R-:W-:Y:S02]  /*ead0*/  IMAD.WIDE R2, R207.reuse, 0x4, R2 ;  /* 0x00000004cf027825 */ /* 0x050fe400078e0202 */
[----:B------:R-:W-:Y:S02]  /*eae0*/  @P1 LEA.HI.X R9, R207, UR5, R211, 0x2, P2 ;  /* 0x00000005cf091c11 */ /* 0x000fe400090f14d3 */
[----:B-1----:R-:W-:Y:S01]  /*eaf0*/  IMAD.U32 R0, RZ, RZ, UR4 ;  /* 0x00000004ff007e24 */ /* 0x002fe2000f8e00ff */
[----:B------:R1:W5:Y:S05]  /*eb00*/  @P0 LDG.E R17, desc[UR38][R2.64] ;  /* 0x0000002602110981 */ /* 0x00036a000c1e1900 */
[----:B------:R1:W5:Y:S01]  /*eb10*/  @P1 LDG.E R0, desc[UR38][R8.64] ;  /* 0x0000002608001981 */ /* 0x000362000c1e1900 */
[----:B------:R-:W-:Y:S01]  /*eb20*/  ISETP.NE.AND P2, PT, R209, RZ, PT ;  /* 0x000000ffd100720c */ /* 0x000fe20003f45270 */
[----:B--2---:R-:W2:-:S12]  /*eb30*/  S2R R4, SR_TID.X ;  /* 0x0000000000047919 */ /* 0x004e980000002100 */
[----:B------:R-:W3:Y:S01]  /*eb40*/  @!P2 LDC R209, c[0x0][0xbd4] ;  /* 0x0002f500ffd1ab82 */ /* 0x000ee20000000800 */
[----:B--2---:R-:W-:Y:S01]  /*eb50*/  VIADD R20, R4, 0xffffff80 ;  /* 0xffffff8004147836 */ /* 0x004fe20000000000 */
[----:B---3--:R-:W-:-:S04]  /*eb60*/  ISETP.GT.AND P2, PT, R209, 0x1, PT ;  /* 0x00000001d100780c */ /* 0x008fc80003f44270 */
[----:B------:R-:W-:Y:S01]  /*eb70*/  ISETP.GT.AND P3, PT, R20, 0x7f, PT ;  /* 0x0000007f1400780c */ /* 0x000fe20003f64270 */
[----:B-1----:R-:W-:-:S12]  /*eb80*/  @P1 BRA `(.L_x_14418) ;  /* 0x0000000000101947 */ /* 0x002fd80003800000 */
[----:B------:R-:W-:Y:S05]  /*eb90*/  @!P0 BRA `(.L_x_14418) ;  /* 0x00000000000c8947 */ /* 0x000fea0003800000 */
[----:B------:R-:W2:Y:S04]  /*eba0*/  LDG.E R9, desc[UR38][R2.64] ;  /* 0x0000002602097981 */ /* 0x000ea8000c1e1900 */
[----:B-----5:R-:W2:Y:S02]  /*ebb0*/  LDG.E R0, desc[UR38][R2.64+0x4] ;  /* 0x0000042602007981 */ /* 0x020ea4000c1e1900 */
[----:B--2---:R-:W-:-:S07]  /*ebc0*/  IMAD.IADD R0, R0, 0x1, -R9 ;  /* 0x0000000100007824 */ /* 0x004fce00078e0a09 */
.L_x_14418:
        /* <DEDUP_REMOVED lines=10> */
[----:B------:R-:W2:Y:S01]  /*ec70*/  LDL.LU R22, [R1+0x3c] ;  /* 0x00003c0001167983 */ /* 0x000ea20000300800 */
[----:B------:R-:W-:Y:S01]  /*ec80*/  ISETP.NE.AND P1, PT, R29, 0x1, PT ;  /* 0x000000011d00780c */ /* 0x000fe20003f25270 */
[----:B------:R-:W-:Y:S01]  /*ec90*/  IMAD.MOV.U32 R16, RZ, RZ, 0xab8 ;  /* 0x00000ab8ff107424 */ /* 0x000fe200078e00ff */
[----:B------:R-:W-:Y:S01]  /*eca0*/  ISETP.GT.AND P0, PT, R209, 0x1, PT ;  /* 0x00000001d100780c */ /* 0x000fe20003f04270 */
[----:B------:R-:W1:Y:S01]  /*ecb0*/  LDC.64 R26, c[0x0][0xca8] ;  /* 0x00032a00ff1a7b82 */ /* 0x000e620000000a00 */
[----:B------:R-:W-:Y:S02]  /*ecc0*/  IMAD.MOV.U32 R19, RZ, RZ, R25 ;  /* 0x000000ffff137224 */ /* 0x000fe400078e0019 */
[----:B------:R-:W-:-:S05]  /*ecd0*/  SEL R16, R16, 0xa78, P0 ;  /* 0x00000a7810107807 */ /* 0x000fca0000000000 */
[----:B------:R-:W3:Y:S08]  /*ece0*/  LDC.64 R8, c[0x0][R16+0x220] ;  /* 0x0000880010087b82 */ /* 0x000ef00000000a00 */
[----:B------:R-:W4:Y:S08]  /*ecf0*/  @P1 LDC R4, c[0x0][0xcec] ;  /* 0x00033b00ff041b82 */ /* 0x000f300000000800 */
[----:B------:R-:W5:Y:S08]  /*ed00*/  LDC.64 R2, c[0x0][R16+0x218] ;  /* 0x0000860010027b82 */ /* 0x000f700000000a00 */
[----:B------:R-:W0:Y:S01]  /*ed10*/  @P1 LDC R23, c[0x0][0xcf0] ;  /* 0x00033c00ff171b82 */ /* 0x000e220000000800 */
[----:B---3--:R-:W-:-:S02]  /*ed20*/  IMAD R9, R9, R207, RZ ;  /* 0x000000cf09097224 */ /* 0x008fc400078e02ff */
[----:B------:R-:W-:-:S05]  /*ed30*/  IMAD.WIDE.U32 R14, R8, R207, RZ ;  /* 0x000000cf080e7225 */ /* 0x000fca00078e00ff */
[----:B------:R-:W3:Y:S01]  /*ed40*/  LDC.64 R10, c[0x0][R16+0x228] ;  /* 0x00008a00100a7b82 */ /* 0x000ee20000000a00 */
[----:B----4-:R-:W-:-:S07]  /*ed50*/  @P1 IMAD.HI.U32 R4, R25, R4, RZ ;  /* 0x0000000419041227 */ /* 0x010fce00078e00ff */
[----:B------:R-:W4:Y:S01]  /*ed60*/  LDC.64 R12, c[0x0][R16+0x210] ;  /* 0x00008400100c7b82 */ /* 0x000f220000000a00 */
[-C--:B-----5:R-:W-:Y:S02]  /*ed70*/  IMAD R21, R3, R208.reuse, RZ ;  /* 0x000000d003157224 */ /* 0x0a0fe400078e02ff */
[----:B------:R-:W-:-:S04]  /*ed80*/  IMAD.WIDE.U32 R2, R2, R208, RZ ;  /* 0x000000d002027225 */ /* 0x000fc800078e00ff */
[----:B------:R-:W-:Y:S01]  /*ed90*/  IMAD.IADD R21, R3, 0x1, R21 ;  /* 0x0000000103157824 */ /* 0x000fe200078e0215 */
[----:B0-----:R-:W-:Y:S01]  /*eda0*/  @P1 SHF.R.U32.HI R19, RZ, R23, R4 ;  /* 0x00000017ff131219 */ /* 0x001fe20000011604 */
[----:B------:R-:W-:Y:S01]  /*edb0*/  IMAD R23, R8, R211, R9 ;  /* 0x000000d308177224 */ /* 0x000fe200078e0209 */
[----:B-1----:R-:W0:Y:S01]  /*edc0*/  @!P0 LDC R26, c[0x0][0xc50] ;  /* 0x00031400ff1a8b82 */ /* 0x002e220000000800 */
        /* <DEDUP_REMOVED lines=22> */
.L_x_14420:
[----:B------:R-:W-:Y:S05]  /*ef30*/  BSYNC B1 ;  /* 0x0000000000017941 */ /* 0x000fea0003800000 */
.L_x_14419:
[----:B------:R-:W-:Y:S05]  /*ef40*/  @P2 BRA `(.L_x_14415) ;  /* 0x00000008004c2947 */ /* 0x000fea0003800000 */
[----:B------:R-:W2:Y:S01]  /*ef50*/  LDC R15, c[0x0][0xce8] ;  /* 0x00033a00ff0f7b82 */ /* 0x000ea20000000800 */
[----:B-1----:R-:W-:Y:S01]  /*ef60*/  SHF.R.S32.HI R3, RZ, 0x1f, R20 ;  /* 0x0000001fff037819 */ /* 0x002fe20000011414 */
        /* <DEDUP_REMOVED lines=14> */
[----:B------:R-:W-:Y:S02]  /*f050*/  IMAD.IADD R13, R200, 0x1, R9 ;  /* 0x00000001c80d7824 */ /* 0x000fe400078e0209 */
[----:B------:R-:W-:Y:S01]  /*f060*/  IMAD R3, R208, UR5, R3 ;  /* 0x00000005d0037c24 */ /* 0x000fe2000f8e0203 */
[----:B------:R-:W-:Y:S01]  /*f070*/  ULDC.64 UR4, c[0x0][0xbf0] ;  /* 0x0002fc0000047ab9 */ /* 0x000fe20000000a00 */
[----:B------:R-:W-:Y:S02]  /*f080*/  IMAD.MOV.U32 R9, RZ, RZ, R13 ;  /* 0x000000ffff097224 */ /* 0x000fe400078e000d */
[----:B------:R-:W-:Y:S02]  /*f090*/  IMAD R8, R211, UR4, RZ ;  /* 0x00000004d3087c24 */ /* 0x000fe4000f8e02ff */
[----:B------:R-:W-:Y:S02]  /*f0a0*/  IMAD.WIDE.U32 R2, R207, UR4, R2 ;  /* 0x00000004cf027c25 */ /* 0x000fe4000f8e0002 */
[----:B------:R-:W1:Y:S02]  /*f0b0*/  @P0 LDC R4, c[0x0][0xcec] ;  /* 0x00033b00ff040b82 */ /* 0x000e640000000800 */
[----:B------:R-:W-:-:S06]  /*f0c0*/  IMAD.IADD R200, R17, 0x1, R200 ;  /* 0x0000000111c87824 */ /* 0x000fcc00078e02c8 */
[----:B------:R-:W2:Y:S01]  /*f0d0*/  @P0 LDC R11, c[0x0][0xcf0] ;  /* 0x00033c00ff0b0b82 */ /* 0x000ea20000000800 */
[----:B-1----:R-:W-:-:S05]  /*f0e0*/  @P0 IMAD.HI.U32 R4, R13, R4, RZ ;  /* 0x000000040d040227 */ /* 0x002fca00078e00ff */
        /* <DEDUP_REMOVED lines=54> */
.L_x_14422:
[----:B------:R-:W-:Y:S05]  /*f450*/  BSYNC B1 ;  /* 0x0000000000017941 */ /* 0x000fea0003800000 */
.L_x_14421:
        /* <DEDUP_REMOVED lines=21> */
.L_x_14424:
[----:B------:R-:W-:Y:S05]  /*f5b0*/  BSYNC B1 ;  /* 0x0000000000017941 */ /* 0x000fea0003800000 */
.L_x_14423:
        /* <DEDUP_REMOVED lines=21> */
.L_x_14426:
[----:B------:R-:W-:Y:S05]  /*f710*/  BSYNC B1 ;  /* 0x0000000000017941 */ /* 0x000fea0003800000 */
.L_x_14425:
[----:B0-----:R-:W-:Y:S01]  /*f720*/  VIADD R0, R200, 0x60 ;  /* 0x00000060c8007836 */ /* 0x001fe20000000000 */
[----:B-1-3--:R-:W3:Y:S04]  /*f730*/  SHFL.IDX PT, R4, R4, 0x3, 0x181f ;  /* 0x00781f0004047f89 */ /* 0x00aee800000e0000 */
        /* <DEDUP_REMOVED lines=8> */
[----:B0-2---:R-:W-:-:S04]  /*f7c0*/  @!P3 LEA R8, P4, R9, R2, 0x1 ;  /* 0x000000020908b211 */ /* 0x005fc800078808ff */
        /* <DEDUP_REMOVED lines=11> */
.L_x_14415:
[----:B------:R-:W-:Y:S05]  /*f880*/  BSYNC B0 ;  /* 0x0000000000007941 */ /* 0x000fea0003800000 */
.L_x_14405:
[----:B------:R-:W-:Y:S02]  /*f890*/  ULDC UR4, c[0x0][0xd3c] ;  /* 0x00034f0000047ab9 */ /* 0x000fe40000000800 */
[----:B------:R-:W-:-:S13]  /*f8a0*/  ISETP.GE.AND P0, PT, R7, UR4, PT ;  /* 0x0000000407007c0c */ /* 0x000fda000bf06270 */
[----:B------:R-:W-:Y:S05]  /*f8b0*/  @!P0 BRA `(.L_x_14427) ;  /* 0xffffff1800288947 */ /* 0x000fea000383ffff */
[----:B------:R-:W-:Y:S05]  /*f8c0*/  EXIT ;  /* 0x000000000000794d */ /* 0x000fea0003800000 */
.L_x_14367:
        /* <DEDUP_REMOVED lines=20> */
.L_x_14428:
        /* <DEDUP_REMOVED lines=44> */
.L_x_14432:
        /* <DEDUP_REMOVED lines=39> */
.L_x_14430:
        /* <DEDUP_REMOVED lines=12> */
.L_x_14433:
[----:B---34-:R-:W-:Y:S01]  /*10000*/  IMAD R3, R4, UR5, R8 ;  /* 0x0000000504037c24 */ /* 0x018fe2000f8e0208 */
[----:B-1----:R-:W-:Y:S01]  /*10010*/  ISETP.NE.AND P0, PT, R7, 0x1, PT ;  /* 0x000000010700780c */ /* 0x002fe20003f05270 */
[----:B------:R-:W-:-:S03]  /*10020*/  VIADD R13, R9, UR4 ;  /* 0x00000004090d7c36 */ /* 0x000fc60008000000 */
[----:B------:R1:W-:Y:S01]  /*10030*/  STL [R1], R3 ;  /* 0x0000000301007387 */ /* 0x0003e20000100800 */
[----:B------:R-:W-:-:S03]  /*10040*/  IADD3 R4, -R3, UR6, RZ ;  /* 0x0000000603047c10 */ /* 0x000fc6000fffe1ff */
[----:B------:R1:W-:Y:S05]  /*10050*/  STL [R1+0xc], R13 ;  /* 0x00000c0d01007387 */ /* 0x0003ea0000100800 */
[----:B------:R-:W-:Y:S05]  /*10060*/  @!P0 BRA `(.L_x_14434) ;  /* 0x0000000000e08947 */ /* 0x000fea0003800000 */
[----:B0-2---:R-:W-:Y:S01]  /*10070*/  IABS R6, R5 ;  /* 0x0000000500067213 */ /* 0x005fe20000000000 */
        /* <DEDUP_REMOVED lines=43> */
[----:B------:R-:W-:Y:S01]  /*10330*/  ISETP.GE.U32.AND P0, PT, R3, R8, PT ;  /* 0x000000080300720c */ /* 0x000fe20003f06070 */
[----:B------:R-:W-:-:S04]  /*10340*/  IMAD.MOV R3, RZ, RZ, -R9 ;  /* 0x000000ffff037224 */ /* 0x000fc800078e0a09 */
[----:B------:R-:W-:-:S08]  /*10350*/  IMAD R3, R5, R3, R4 ;  /* 0x0000000305037224 */ /* 0x000fd000078e0204 */
[----:B------:R-:W-:-:S04]  /*10360*/  @P0 VIADD R6, R6, 0x1 ;  /* 0x0000000106060836 */ /* 0x000fc80000000000 */
        /* <DEDUP_REMOVED lines=8> */
.L_x_14434:
        /* <DEDUP_REMOVED lines=15> */
[----:B------:R-:W-:Y:S02]  /*104e0*/  IMAD.MOV R12, RZ, RZ, -R11 ;  /* 0x000000ffff0c7224 */ /* 0x000fe400078e0a0b */
[----:B------:R-:W-:Y:S01]  /*104f0*/  IMAD.HI.U32 R11, R2, R3, RZ ;  /* 0x00000003020b7227 */ /* 0x000fe200078e00ff */
[----:B------:R-:W-:-:S03]  /*10500*/  LOP3.LUT R2, R4, R7, RZ, 0x3c, !PT ;  /* 0x0000000704027212 */ /* 0x000fc600078e3cff */
[----:B------:R-:W-:Y:S01]  /*10510*/  IMAD R3, R11, R12, R3 ;  /* 0x0000000c0b037224 */ /* 0x000fe200078e0203 */
[----:B------:R-:W-:-:S04]  /*10520*/  ISETP.GE.AND P2, PT, R2, RZ, PT ;  /* 0x000000ff0200720c */ /* 0x000fc80003f46270 */
        /* <DEDUP_REMOVED lines=11> */
[----:B------:R-:W-:-:S03]  /*105e0*/  IMAD R7, R7, R11, R4 ;  /* 0x0000000b07077224 */ /* 0x000fc600078e0204 */
[----:B------:R-:W-:Y:S02]  /*105f0*/  VIADDMNMX R6, R3, UR5, R6, PT ;  /* 0x0000000503067c46 */ /* 0x000fe4000b800106 */
[----:B------:R-:W-:Y:S02]  /*10600*/  IADD3 R8, R8, 0x1000000, R7 ;  /* 0x0100000008087810 */ /* 0x000fe40007ffe007 */
[----:B------:R-:W-:-:S04]  /*10610*/  IABS R9, R6 ;  /* 0x0000000600097213 */ /* 0x000fc80000000000 */
[----:B------:R-:W0:Y:S08]  /*10620*/  I2F.RP R10, R9 ;  /* 0x00000009000a7306 */ /* 0x000e300000209400 */
[----:B0-----:R-:W0:Y:S02]  /*10630*/  MUFU.RCP R10, R10 ;  /* 0x0000000a000a7308 */ /* 0x001e240000001000 */
[----:B0-----:R-:W-:Y:S01]  /*10640*/  VIADD R2, R10, 0xffffffe ;  /* 0x0ffffffe0a027836 */ /* 0x001fe20000000000 */
[----:B------:R-:W-:-:S05]  /*10650*/  IABS R10, R6 ;  /* 0x00000006000a7213 */ /* 0x000fca0000000000 */
[----:B------:R0:W1:Y:S02]  /*10660*/  F2I.FTZ.U32.TRUNC.NTZ R3, R2 ;  /* 0x0000000200037305 */ /* 0x000064000021f000 */
[----:B0-----:R-:W-:Y:S02]  /*10670*/  IMAD.MOV.U32 R2, RZ, RZ, RZ ;  /* 0x000000ffff027224 */ /* 0x001fe400078e00ff */
[----:B-1----:R-:W-:-:S04]  /*10680*/  IMAD.MOV R4, RZ, RZ, -R3 ;  /* 0x000000ffff047224 */ /* 0x002fc800078e0a03 */
[----:B------:R-:W-:Y:S01]  /*10690*/  IMAD R11, R4, R9, RZ ;  /* 0x00000009040b7224 */ /* 0x000fe200078e02ff */
[----:B------:R-:W-:-:S03]  /*106a0*/  IABS R4, R7 ;  /* 0x0000000700047213 */ /* 0x000fc60000000000 */
[----:B------:R-:W-:-:S04]  /*106b0*/  IMAD.HI.U32 R3, R3, R11, R2 ;  /* 0x0000000b03037227 */ /* 0x000fc800078e0002 */
        /* <DEDUP_REMOVED lines=16> */
.L_x_14435:
[----:B01----:R-:W-:-:S05]  /*107c0*/  LOP3.LUT R2, RZ, R3, RZ, 0x33, !PT ;  /* 0x00000003ff027212 */ /* 0x003fca00078e33ff */
[----:B------:R-:W-:-:S05]  /*107d0*/  IMAD.IADD R2, R5, 0x1, R2 ;  /* 0x0000000105027824 */ /* 0x000fca00078e0202 */
[----:B------:R1:W-:Y:S01]  /*107e0*/  STL [R1+0x4], R2 ;  /* 0x0000040201007387 */ /* 0x0003e20000100800 */
[----:B------:R-:W-:Y:S05]  /*107f0*/  BRA `(.L_x_14436) ;  /* 0x0000000000107947 */ /* 0x000fea0003800000 */
.L_x_14431:
[----:B------:R-:W-:Y:S01]  /*10800*/  IMAD.U32 R2, RZ, RZ, UR6 ;  /* 0x00000006ff027e24 */ /* 0x000fe2000f8e00ff */
[----:B------:R0:W-:Y:S04]  /*10810*/  STL [R1+0x4], RZ ;  /* 0x000004ff01007387 */ /* 0x0001e80000100800 */
[----:B------:R0:W-:Y:S04]  /*10820*/  STL [R1+0x8], RZ ;  /* 0x000008ff01007387 */ /* 0x0001e80000100800 */
[----:B------:R0:W-:Y:S02]  /*10830*/  STL [R1], R2 ;  /* 0x0000000201007387 */ /* 0x0001e40000100800 */
.L_x_14436:
        /* <DEDUP_REMOVED lines=10> */
.L_x_14429:
        /* <DEDUP_REMOVED lines=8> */
[----:B-1----:R-:W1:Y:S01]  /*10960*/  S2R R5, SR_TID.X ;  /* 0x0000000000057919 */ /* 0x002e620000002100 */
        /* <DEDUP_REMOVED lines=8> */
[C---:B-1----:R-:W-:Y:S01]  /*109f0*/  LOP3.LUT R4, R5.reuse, 0x7f, RZ, 0xc0, !PT ;  /* 0x0000007f05047812 */ /* 0x042fe200078ec0ff */
[----:B--2---:R-:W-:-:S05]  /*10a00*/  IMAD.SHL.U32 R0, R5, 0x8, RZ ;  /* 0x0000000805007824 */ /* 0x004fca00078e00ff */
        /* <DEDUP_REMOVED lines=16> */
.L_x_14547:
[----:B--2---:R-:W2:Y:S01]  /*10b10*/  LDL R0, [R1+0xc] ;  /* 0x00000c0001007983 */ /* 0x004ea20000100800 */
[----:B-1----:R-:W2:Y:S01]  /*10b20*/  LDC.64 R2, c[0x0][0xd88] ;  /* 0x00036200ff027b82 */ /* 0x002ea20000000a00 */
[----:B------:R-:W-:Y:S05]  /*10b30*/  YIELD ;  /* 0x0000000000007946 */ /* 0x000fea0003800000 */
[----:B------:R-:W-:Y:S01]  /*10b40*/  ULDC.64 UR4, c[0x0][0xb20] ;  /* 0x0002c80000047ab9 */ /* 0x000fe20000000a00 */
[----:B0-----:R-:W-:Y:S01]  /*10b50*/  IMAD.MOV.U32 R6, RZ, RZ, RZ ;  /* 0x000000ffff067224 */ /* 0x001fe200078e00ff */
        /* <DEDUP_REMOVED lines=51> */
.L_x_14438:
        /* <DEDUP_REMOVED lines=18> */
.L_x_14439:
[----:B------:R-:W-:Y:S05]  /*10fb0*/  @!P0 BRA `(.L_x_14440) ;  /* 0x00000000000c8947 */ /* 0x000fea0003800000 */
[----:B------:R-:W3:Y:S04]  /*10fc0*/  LDG.E R6, desc[UR38][R4.64] ;  /* 0x0000002604067981 */ /* 0x000ee8000c1e1900 */
[----:B------:R-:W3:Y:S02]  /*10fd0*/  LDG.E R4, desc[UR38][R4.64+0x4] ;  /* 0x0000042604047981 */ /* 0x000ee4000c1e1900 */
[----:B---3--:R-:W-:-:S07]  /*10fe0*/  IMAD.IADD R6, R4, 0x1, -R6 ;  /* 0x0000000104067824 */ /* 0x008fce00078e0a06 */
.L_x_14440:
        /* <DEDUP_REMOVED lines=16> */
[----:B------:R-:W-:Y:S02]  /*110f0*/  IMAD.IADD R2, R2, 0x1, R0 ;  /* 0x0000000102027824 */ /* 0x000fe400078e0200 */
[----:B------:R-:W-:-:S04]  /*11100*/  IMAD.HI R0, R4, 0x2aaaaaab, RZ ;  /* 0x2aaaaaab04007827 */ /* 0x000fc800078e02ff */
[----:B------:R-:W-:Y:S01]  /*11110*/  IMAD.HI R2, R2, 0x2aaaaaab, RZ ;  /* 0x2aaaaaab02027827 */ /* 0x000fe200078e02ff */
[----:B------:R-:W-:-:S04]  /*11120*/  SHF.R.U32.HI R4, RZ, 0x1f, R0 ;  /* 0x0000001fff047819 */ /* 0x000fc80000011600 */
[----:B------:R-:W-:Y:S02]  /*11130*/  LEA.HI.SX32 R4, R0, R4, 0x1c ;  /* 0x0000000400047211 */ /* 0x000fe400078fe2ff */
[----:B------:R-:W-:-:S04]  /*11140*/  SHF.R.U32.HI R0, RZ, 0x1f, R2 ;  /* 0x0000001fff007819 */ /* 0x000fc80000011602 */
[----:B------:R-:W-:-:S04]  /*11150*/  LEA.HI.SX32 R0, R2, R0, 0x1c ;  /* 0x0000000002007211 */ /* 0x000fc800078fe2ff */
[----:B------:R-:W-:Y:S02]  /*11160*/  VIMNMX R8, R4, R0, PT ;  /* 0x0000000004087248 */ /* 0x000fe40003fe0100 */
[----:B------:R-:W-:Y:S02]  /*11170*/  SHF.R.U32.HI R0, RZ, 0x10, R3 ;  /* 0x00000010ff007819 */ /* 0x000fe40000011603 */
[----:B------:R-:W-:Y:S01]  /*11180*/  ISETP.GE.AND P1, PT, R8, 0x1, PT ;  /* 0x000000010800780c */ /* 0x000fe20003f26270 */
[----:B------:R0:W-:Y:S01]  /*11190*/  STL [R1+0x3c], R8 ;  /* 0x00003c0801007387 */ /* 0x0001e20000100800 */
[----:B------:R-:W-:-:S03]  /*111a0*/  ISETP.NE.AND P0, PT, R0, RZ, PT ;  /* 0x000000ff0000720c */ /* 0x000fc60003f05270 */
[----:B------:R0:W-:Y:S04]  /*111b0*/  STL [R1+0x44], R5 ;  /* 0x0000440501007387 */ /* 0x0001e80000100800 */
[----:B------:R0:W-:Y:S06]  /*111c0*/  STL [R1+0x74], R9 ;  /* 0x0000740901007387 */ /* 0x0001ec0000100800 */
[----:B------:R-:W1:Y:S01]  /*111d0*/  @!P0 LDC R0, c[0x0][0xae8] ;  /* 0x0002ba00ff008b82 */ /* 0x000e620000000800 */
        /* <DEDUP_REMOVED lines=29> */
.L_x_14442:
[----:B------:R-:W-:Y:S05]  /*113b0*/  BSYNC B0 ;  /* 0x0000000000007941 */ /* 0x000fea0003800000 */
.L_x_14441:
        /* <DEDUP_REMOVED lines=18> */
[----:B0-----:R-:W3:Y:S01]  /*114e0*/  @P0 ATOMG.E.ADD.STRONG.GPU PT, R3, desc[UR38][R2.64], R5 ;  /* 0x00000005020309a8 */ /* 0x001ee200081ee1e6 */
[----:B------:R-:W0:Y:S02]  /*114f0*/  S2R R4, SR_LTMASK ;  /* 0x0000000000047919 */ /* 0x000e240000003900 */
[----:B0-----:R-:W-:-:S04]  /*11500*/  LOP3.LUT R4, R4, UR4, RZ, 0xc0, !PT ;  /* 0x0000000404047c12 */ /* 0x001fc8000f8ec0ff */
[----:B------:R-:W0:Y:S01]  /*11510*/  POPC R7, R4 ;  /* 0x0000000400077309 */ /* 0x000e220000000000 */
[----:B---3--:R-:W0:Y:S02]  /*11520*/  SHFL.IDX PT, R0, R3, R0, 0x1f ;  /* 0x00001f0003007589 */ /* 0x008e2400000e0000 */
[----:B0-----:R-:W-:-:S05]  /*11530*/  IADD3 R0, R0, UR40, R7 ;  /* 0x0000002800007c10 */ /* 0x001fca000fffe007 */
[----:B------:R4:W-:Y:S01]  /*11540*/  STL [R1], R0 ;  /* 0x0000000001007387 */ /* 0x0009e20000100800 */
[----:B------:R-:W-:Y:S05]  /*11550*/  BRA `(.L_x_14445) ;  /* 0x00000048004c7947 */ /* 0x000fea0003800000 */
.L_x_14444:
        /* <DEDUP_REMOVED lines=20> */
.L_x_14447:
[----:B------:R-:W-:Y:S05]  /*116a0*/  BSYNC B6 ;  /* 0x0000000000067941 */ /* 0x000fea0003800000 */
.L_x_14446:
        /* <DEDUP_REMOVED lines=20> */
.L_x_14450:
        /* <DEDUP_REMOVED lines=16> */
.L_x_14449:
[----:B------:R-:W-:Y:S05]  /*118f0*/  BSYNC B6 ;  /* 0x0000000000067941 */ /* 0x000fea0003800000 */
.L_x_14448:
        /* <DEDUP_REMOVED lines=24> */
.L_x_14564:
        /* <DEDUP_REMOVED lines=11> */
.L_x_14567:
        /* <DEDUP_REMOVED lines=24> */
.L_x_14454:
[----:B-1----:R-:W3:Y:S01]  /*11cb0*/  LDL R2, [R1+0x14] ;  /* 0x0000140001027983 */ /* 0x002ee20000100800 */
[----:B0-----:R-:W-:Y:S01]  /*11cc0*/  IMAD R0, R19, 0x8, R18 ;  /* 0x0000000813007824 */ /* 0x001fe200078e0212 */
[----:B---3--:R-:W-:-:S04]  /*11cd0*/  SHF.L.U32 R2, R2, 0x1f, RZ ;  /* 0x0000001f02027819 */ /* 0x008fc800000006ff */
[----:B------:R-:W0:Y:S02]  /*11ce0*/  SYNCS.PHASECHK.TRANS64.TRYWAIT P0, [R0+URZ+0x32440], R2 ;  /* 0x03244002000075a7 */ /* 0x000e24000800017f */
[----:B0-----:R-:W-:Y:S05]  /*11cf0*/  @!P0 BRA `(.L_x_14455) ;  /* 0x0000005800d88947 */ /* 0x001fea0003800000 */
.L_x_14568:
        /* <DEDUP_REMOVED lines=11> */
.L_x_14456:
        /* <DEDUP_REMOVED lines=24> */
.L_x_14452:
[----:B0-----:R-:W3:Y:S04]  /*11f30*/  LDL.LU R4, [R1+0x28] ;  /* 0x0000280001047983 */ /* 0x001ee80000300800 */
[----:B------:R-:W4:Y:S04]  /*11f40*/  LDL.LU R3, [R1+0x48] ;  /* 0x0000480001037983 */ /* 0x000f280000300800 */
[----:B-1----:R-:W5:Y:S01]  /*11f50*/  LDL R2, [R1+0x2c] ;  /* 0x00002c0001027983 */ /* 0x002f620000100800 */
        /* <DEDUP_REMOVED lines=10> */
[----:B------:R5:W-:Y:S02]  /*12000*/  STL [R1+0x38], R0 ;  /* 0x0000380001007387 */ /* 0x000be40000100800 */
        /* <DEDUP_REMOVED lines=20> */
.L_x_14458:
[----:B------:R-:W-:Y:S05]  /*12150*/  BSYNC B6 ;  /* 0x0000000000067941 */ /* 0x000fea0003800000 */
.L_x_14457:
[----:B--2---:R-:W2:Y:S01]  /*12160*/  LDL R10, [R1+0x4] ;  /* 0x00000400010a7983 */ /* 0x004ea20000100800 */
        /* <DEDUP_REMOVED lines=64> */
[----:B------:R-:W1:Y:S04]  /*12570*/  SHFL.IDX PT, R6, R3, 0x1, 0x181f ;  /* 0x00381f0003067f89 */ /* 0x000e6800000e0000 */
[----:B------:R-:W-:Y:S01]  /*12580*/  STL [R1+0x4], R10 ;  /* 0x0000040a01007387 */ /* 0x000fe20000100800 */
[----:B--2---:R-:W-:-:S05]  /*12590*/  IMAD R0, R11, R7, RZ ;  /* 0x000000070b007224 */ /* 0x004fca00078e02ff */
[C---:B------:R-:W-:Y:S01]  /*125a0*/  ISETP.GE.AND P1, PT, R10.reuse, R0, PT ;  /* 0x000000000a00720c */ /* 0x040fe20003f26270 */
[----:B------:R-:W2:Y:S01]  /*125b0*/  SHFL.IDX PT, R7, R2, 0x1, 0x181f ;  /* 0x00381f0002077f89 */ /* 0x000ea200000e0000 */
[----:B------:R-:W-:-:S11]  /*125c0*/  VIADD R11, R10, 0x10 ;  /* 0x000000100a0b7836 */ /* 0x000fd60000000000 */
        /* <DEDUP_REMOVED lines=71> */
.L_x_14585:
        /* <DEDUP_REMOVED lines=12> */
.L_x_14460:
        /* <DEDUP_REMOVED lines=37> */
.L_x_14462:
[----:B------:R-:W-:Y:S05]  /*12d50*/  BSYNC B6 ;  /* 0x0000000000067941 */ /* 0x000fea0003800000 */
.L_x_14461:
        /* <DEDUP_REMOVED lines=10> */
[----:B--2---:R-:W-:-:S12]  /*12e00*/  IMAD.MOV.U32 R3, RZ, RZ, R5 ;  /* 0x000000ffff037224 */ /* 0x004fd800078e0005 */
        /* <DEDUP_REMOVED lines=20> */
[----:B-1----:R-:W-:Y:S02]  /*12f50*/  IMAD.SHL.U32 R8, R9, 0x8, RZ ;  /* 0x0000000809087824 */ /* 0x002fe400078e00ff */
        /* <DEDUP_REMOVED lines=99> */
.L_x_14603:
        /* <DEDUP_REMOVED lines=14> */
.L_x_14465:
[----:B------:R-:W-:Y:S05]  /*13670*/  BSYNC B0 ;  /* 0x0000000000007941 */ /* 0x000fea0003800000 */
.L_x_14464:
[----:B------:R-:W-:Y:S01]  /*13680*/  NOP ;  /* 0x0000000000007918 */ /* 0x000fe20000000000 */
[----:B------:R-:W-:-:S13]  /*13690*/  PLOP3.LUT P0, PT, PT, PT, PT, 0x80, 0x0 ;  /* 0x000000000000781c */ /* 0x000fda0003f0f070 */
.L_x_14466:
        /* <DEDUP_REMOVED lines=18> */
.L_x_14604:
[----:B------:R-:W-:Y:S05]  /*137c0*/  BSYNC B0 ;  /* 0x0000000000007941 */ /* 0x000fea0003800000 */
.L_x_14467:
        /* <DEDUP_REMOVED lines=13> */
.L_x_14605:
[----:B------:R-:W-:Y:S05]  /*138a0*/  BSYNC B1 ;  /* 0x0000000000017941 */ /* 0x000fea0003800000 */
.L_x_14471:
        /* <DEDUP_REMOVED lines=9> */
.L_x_14474:
[----:B------:R-:W-:Y:S05]  /*13940*/  BSYNC B1 ;  /* 0x0000000000017941 */ /* 0x000fea0003800000 */
.L_x_14473:
        /* <DEDUP_REMOVED lines=12> */
.L_x_14475:
        /* <DEDUP_REMOVED lines=15> */
.L_x_14476:
        /* <DEDUP_REMOVED lines=15> */
.L_x_14477:
        /* <DEDUP_REMOVED lines=15> */
.L_x_14478:
        /* <DEDUP_REMOVED lines=10> */
.L_x_14470:
[----:B------:R-:W-:Y:S05]  /*13d80*/  BSYNC B0 ;  /* 0x0000000000007941 */ /* 0x000fea0003800000 */
.L_x_14469:
        /* <DEDUP_REMOVED lines=54> */
.L_x_14485:
        /* <DEDUP_REMOVED lines=8> */
.L_x_14606:
[----:B------:R-:W-:Y:S05]  /*14170*/  BSYNC B3 ;  /* 0x0000000000037941 */ /* 0x000fea0003800000 */
.L_x_14486:
        /* <DEDUP_REMOVED lines=9> */
.L_x_14489:
[----:B------:R-:W-:Y:S05]  /*14210*/  BSYNC B3 ;  /* 0x0000000000037941 */ /* 0x000fea0003800000 */
.L_x_14488:
        /* <DEDUP_REMOVED lines=12> */
.L_x_14490:
        /* <DEDUP_REMOVED lines=13> */
.L_x_14607:
[----:B------:R-:W-:Y:S05]  /*143b0*/  BSYNC B3 ;  /* 0x0000000000037941 */ /* 0x000fea0003800000 */
.L_x_14491:
        /* <DEDUP_REMOVED lines=11> */
.L_x_14494:
[----:B------:R-:W-:Y:S05]  /*14470*/  BSYNC B3 ;  /* 0x0000000000037941 */ /* 0x000fea0003800000 */
.L_x_14493:
        /* <DEDUP_REMOVED lines=9> */
.L_x_14495:
        /* <DEDUP_REMOVED lines=15> */
.L_x_14496:
        /* <DEDUP_REMOVED lines=15> */
.L_x_14497:
        /* <DEDUP_REMOVED lines=15> */
.L_x_14498:
        /* <DEDUP_REMOVED lines=10> */
.L_x_14484:
[----:B------:R-:W-:Y:S05]  /*14880*/  BSYNC B1 ;  /* 0x0000000000017941 */ /* 0x000fea0003800000 */
.L_x_14483:
[----:B------:R-:W2:Y:S02]  /*14890*/  LDL.LU R5, [R1+0x40] ;  /* 0x0000400001057983 */ /* 0x000ea40000300800 */
[----:B--2---:R-:W-:-:S07]  /*148a0*/  VIADD R0, R5, 0xfffffffd ;  /* 0xfffffffd05007836 */ /* 0x004fce0000000000 */
.L_x_14482:
[----:B------:R-:W-:Y:S05]  /*148b0*/  BSYNC B2 ;  /* 0x0000000000027941 */ /* 0x000fea0003800000 */
.L_x_14481:
[----:B------:R-:W-:Y:S01]  /*148c0*/  VIADD R8, R8, 0xfffffffe ;  /* 0xfffffffe08087836 */ /* 0x000fe20000000000 */
[----:B------:R-:W-:-:S04]  /*148d0*/  LOP3.LUT R4, RZ, R4, RZ, 0x33, !PT ;  /* 0x00000004ff047212 */ /* 0x000fc800078e33ff */
[----:B------:R-:W-:-:S13]  /*148e0*/  ISETP.NE.AND P0, PT, R8, R4, PT ;  /* 0x000000040800720c */ /* 0x000fda0003f05270 */
[----:B------:R-:W-:Y:S05]  /*148f0*/  @!P0 BRA `(.L_x_14480) ;  /* 0x0000001000f88947 */ /* 0x000fea0003800000 */
.L_x_14531:
        /* <DEDUP_REMOVED lines=35> */
.L_x_14501:
        /* <DEDUP_REMOVED lines=8> */
.L_x_14608:
[----:B------:R-:W-:Y:S05]  /*14bb0*/  BSYNC B2 ;  /* 0x0000000000027941 */ /* 0x000fea0003800000 */
.L_x_14502:
        /* <DEDUP_REMOVED lines=9> */
.L_x_14505:
[----:B------:R-:W-:Y:S05]  /*14c50*/  BSYNC B2 ;  /* 0x0000000000027941 */ /* 0x000fea0003800000 */
.L_x_14504:
        /* <DEDUP_REMOVED lines=12> */
.L_x_14506:
        /* <DEDUP_REMOVED lines=13> */
.L_x_14609:
[----:B------:R-:W-:Y:S05]  /*14df0*/  BSYNC B2 ;  /* 0x0000000000027941 */ /* 0x000fea0003800000 */
.L_x_14507:
        /* <DEDUP_REMOVED lines=11> */
.L_x_14510:
[----:B------:R-:W-:Y:S05]  /*14eb0*/  BSYNC B2 ;  /* 0x0000000000027941 */ /* 0x000fea0003800000 */
.L_x_14509:
        /* <DEDUP_REMOVED lines=9> */
.L_x_14511:
        /* <DEDUP_REMOVED lines=15> */
.L_x_14512:
        /* <DEDUP_REMOVED lines=15> */
.L_x_14513:
        /* <DEDUP_REMOVED lines=15> */
.L_x_14514:
        /* <DEDUP_REMOVED lines=10> */
.L_x_14500:
[----:B------:R-:W-:Y:S05]  /*152c0*/  BSYNC B1 ;  /* 0x0000000000017941 */ /* 0x000fea0003800000 */
.L_x_14499:
        /* <DEDUP_REMOVED lines=35> */
.L_x_14517:
        /* <DEDUP_REMOVED lines=8> */
.L_x_14610:
[----:B------:R-:W-:Y:S05]  /*15580*/  BSYNC B2 ;  /* 0x0000000000027941 */ /* 0x000fea0003800000 */
.L_x_14518:
        /* <DEDUP_REMOVED lines=9> */
.L_x_14521:
[----:B------:R-:W-:Y:S05]  /*15620*/  BSYNC B2 ;  /* 0x0000000000027941 */ /* 0x000fea0003800000 */
.L_x_14520:
        /* <DEDUP_REMOVED lines=12> */
.L_x_14522:
        /* <DEDUP_REMOVED lines=13> */
.L_x_14611:
[----:B------:R-:W-:Y:S05]  /*157c0*/  BSYNC B2 ;  /* 0x0000000000027941 */ /* 0x000fea0003800000 */
.L_x_14523:
        /* <DEDUP_REMOVED lines=11> */
.L_x_14526:
[----:B------:R-:W-:Y:S05]  /*15880*/  BSYNC B2 ;  /* 0x0000000000027941 */ /* 0x000fea0003800000 */
.L_x_14525:
        /* <DEDUP_REMOVED lines=9> */
.L_x_14527:
        /* <DEDUP_REMOVED lines=15> */
.L_x_14528:
        /* <DEDUP_REMOVED lines=15> */
.L_x_14529:
        /* <DEDUP_REMOVED lines=15> */
.L_x_14530:
        /* <DEDUP_REMOVED lines=10> */
.L_x_14516:
[----:B------:R-:W-:Y:S05]  /*15c90*/  BSYNC B1 ;  /* 0x0000000000017941 */ /* 0x000fea0003800000 */
.L_x_14515:
[----:B------:R-:W2:Y:S01]  /*15ca0*/  LDL R5, [R1+0x24] ;  /* 0x0000240001057983 */ /* 0x000ea20000100800 */
[----:B------:R-:W-:Y:S01]  /*15cb0*/  VIADD R0, R0, 0xfffffffe ;  /* 0xfffffffe00007836 */ /* 0x000fe20000000000 */
[----:B--2---:R-:W-:-:S13]  /*15cc0*/  ISETP.GT.AND P0, PT, R6, R5, PT ;  /* 0x000000050600720c */ /* 0x004fda0003f04270 */
[----:B------:R-:W-:Y:S05]  /*15cd0*/  @P0 BRA `(.L_x_14531) ;  /* 0xffffffec00080947 */ /* 0x000fea000383ffff */
.L_x_14480:
[----:B------:R-:W-:Y:S05]  /*15ce0*/  BSYNC B0 ;  /* 0x0000000000007941 */ /* 0x000fea0003800000 */
.L_x_14479:
        /* <DEDUP_REMOVED lines=24> */
.L_x_14533:
[----:B------:R-:W-:Y:S05]  /*15e70*/  BSYNC B0 ;  /* 0x0000000000007941 */ /* 0x000fea0003800000 */
.L_x_14532:
[----:B------:R-:W-:-:S07]  /*15e80*/  SEL R19, R19, RZ, P0 ;  /* 0x000000ff13137207 */ /* 0x000fce0000000000 */
.L_x_14445:
[----:B------:R-:W-:Y:S05]  /*15e90*/  BSYNC B7 ;  /* 0x0000000000077941 */ /* 0x000fea0003800000 */
.L_x_14443:
        /* <DEDUP_REMOVED lines=9> */
[----:B0-2---:R-:W0:Y:S04]  /*15f30*/  LDS.128 R4, [R18+0x324d0] ;  /* 0x0324d00012047984 */ /* 0x005e280000000c00 */
[----:B0-----:R2:W-:Y:S04]  /*15f40*/  STL.64 [R1], R4 ;  /* 0x0000000401007387 */ /* 0x0015e80000100a00 */
[----:B------:R2:W-:Y:S01]  /*15f50*/  STL.64 [R1+0x8], R6 ;  /* 0x0000080601007387 */ /* 0x0005e20000100a00 */
[----:B------:R-:W-:Y:S06]  /*15f60*/  BAR.ARV 0x4, 0x180 ;  /* 0x0106000000007b1d */ /* 0x000fec0000002000 */
[----:B------:R-:W-:Y:S05]  /*15f70*/  BRA `(.L_x_14535) ;  /* 0x0000001000347947 */ /* 0x000fea0003800000 */
.L_x_14534:
[----:B------:R-:W3:Y:S01]  /*15f80*/  S2R R0, SR_TID.X ;  /* 0x0000000000007919 */ /* 0x000ee20000002100 */
[----:B------:R-:W-:Y:S01]  /*15f90*/  UMOV UR4, 0xffffffff ;  /* 0xffffffff00047882 */ /* 0x000fe20000000000 */
[----:B---3--:R-:W-:-:S04]  /*15fa0*/  LOP3.LUT R16, R0, 0x1f, RZ, 0xc0, !PT ;  /* 0x0000001f00107812 */ /* 0x008fc800078ec0ff */
[----:B------:R-:W-:Y:S01]  /*15fb0*/  ISETP.NE.AND P0, PT, R16, 0x1f, PT ;  /* 0x0000001f1000780c */ /* 0x000fe20003f05270 */
[----:B------:R-:W-:-:S12]  /*15fc0*/  BRA.DIV UR4, `(.L_x_14536) ;  /* 0x0000003604087947 */ /* 0x000fd8000b800000 */
[----:B------:R-:W3:Y:S01]  /*15fd0*/  LDL.LU R3, [R1] ;  /* 0x0000000001037983 */ /* 0x000ee20000300800 */
[----:B------:R-:W-:-:S03]  /*15fe0*/  ULDC UR4, c[0x0][0xd3c] ;  /* 0x00034f0000047ab9 */ /* 0x000fc60000000800 */
[----:B------:R-:W4:Y:S01]  /*15ff0*/  LDL R4, [R1+0xc] ;  /* 0x00000c0001047983 */ /* 0x000f220000100800 */
[----:B---3--:R-:W-:Y:S02]  /*16000*/  IMAD.MOV.U32 R7, RZ, RZ, R3 ;  /* 0x000000ffff077224 */ /* 0x008fe400078e0003 */
[----:B----4-:R-:W-:-:S05]  /*16010*/  IMAD.IADD R0, R4, 0x1, R16 ;  /* 0x0000000104007824 */ /* 0x010fca00078e0210 */
[----:B------:R-:W-:-:S13]  /*16020*/  ISETP.GE.OR P1, PT, R0, UR4, !P0 ;  /* 0x0000000400007c0c */ /* 0x000fda000c726670 */
[----:B-1----:R-:W1:Y:S08]  /*16030*/  @!P1 LDC.64 R2, c[0x0][0xd80] ;  /* 0x00036000ff029b82 */ /* 0x002e700000000a00 */
[----:B0-----:R-:W0:Y:S01]  /*16040*/  @!P1 LDC.64 R4, c[0x0][0xd78] ;  /* 0x00035e00ff049b82 */ /* 0x001e220000000a00 */
[----:B-1----:R-:W-:-:S05]  /*16050*/  @!P1 IMAD.WIDE R2, R0, 0x4, R2 ;  /* 0x0000000400029825 */ /* 0x002fca00078e0202 */
[----:B--2---:R0:W2:Y:S02]  /*16060*/  @!P1 LDG.E R6, desc[UR38][R2.64] ;  /* 0x0000002602069981 */ /* 0x0040a4000c1e1900 */
[----:B0-----:R-:W-:-:S06]  /*16070*/  @!P1 IMAD.WIDE R2, R0, 0x4, R4 ;  /* 0x0000000400029825 */ /* 0x001fcc00078e0204 */
        /* <DEDUP_REMOVED lines=30> */
.L_x_14621:
[----:B------:R-:W-:Y:S02]  /*16260*/  ULDC UR4, c[0x0][0xd38] ;  /* 0x00034e0000047ab9 */ /* 0x000fe40000000800 */
[----:B------:R-:W-:-:S04]  /*16270*/  IMAD.U32 R7, RZ, RZ, UR4 ;  /* 0x00000004ff077e24 */ /* 0x000fc8000f8e00ff */
[----:B-1----:R-:W-:-:S04]  /*16280*/  IMAD R10, R10, R7, RZ ;  /* 0x000000070a0a7224 */ /* 0x002fc800078e02ff */
[----:B------:R-:W-:-:S05]  /*16290*/  IMAD.IADD R4, R9, 0x1, R10 ;  /* 0x0000000109047824 */ /* 0x000fca00078e020a */
[----:B------:R-:W-:-:S13]  /*162a0*/  ISETP.GT.AND P6, PT, R4, R0, PT ;  /* 0x000000000400720c */ /* 0x000fda0003fc4270 */
[----:B------:R-:W-:Y:S05]  /*162b0*/  @P6 BRA `(.L_x_14537) ;  /* 0x0000000000ac6947 */ /* 0x000fea0003800000 */
.L_x_14540:
        /* <DEDUP_REMOVED lines=37> */
.L_x_14629:
[----:B------:R-:W-:Y:S02]  /*16510*/  ULDC UR4, c[0x0][0xd38] ;  /* 0x00034e0000047ab9 */ /* 0x000fe40000000800 */
[----:B------:R-:W-:-:S04]  /*16520*/  IMAD.U32 R7, RZ, RZ, UR4 ;  /* 0x00000004ff077e24 */ /* 0x000fc8000f8e00ff */
[----:B-1----:R-:W-:-:S04]  /*16530*/  IMAD R10, R10, R7, RZ ;  /* 0x000000070a0a7224 */ /* 0x002fc800078e02ff */
[----:B------:R-:W-:-:S05]  /*16540*/  IMAD.IADD R4, R10, 0x1, R4 ;  /* 0x000000010a047824 */ /* 0x000fca00078e0204 */
[----:B------:R-:W-:-:S13]  /*16550*/  ISETP.GT.AND P6, PT, R4, R0, PT ;  /* 0x000000000400720c */ /* 0x000fda0003fc4270 */
[----:B------:R-:W-:Y:S05]  /*16560*/  @!P6 BRA `(.L_x_14540) ;  /* 0xfffffffc0054e947 */ /* 0x000fea000383ffff */
.L_x_14537:
        /* <DEDUP_REMOVED lines=12> */
.L_x_14634:
[----:B------:R-:W-:-:S13]  /*16630*/  ISETP.NE.AND P0, PT, R3, RZ, PT ;  /* 0x000000ff0300720c */ /* 0x000fda0003f05270 */
[----:B------:R-:W-:Y:S05]  /*16640*/  @!P0 BRA `(.L_x_14542) ;  /* 0x0000000000148947 */ /* 0x000fea0003800000 */
[----:B------:R-:W-:Y:S01]  /*16650*/  UMOV UR4, 0xffffffff ;  /* 0xffffffff00047882 */ /* 0x000fe20000000000 */
[----:B---3--:R-:W-:Y:S02]  /*16660*/  VIADD R9, R9, 0xffffffff ;  /* 0xffffffff09097836 */ /* 0x008fe40000000000 */
[----:B------:R-:W-:Y:S05]  /*16670*/  BRA.DIV UR4, `(.L_x_14543) ;  /* 0x0000003604fc7947 */ /* 0x000fea000b800000 */
[----:B0-----:R0:W2:Y:S02]  /*16680*/  SHFL.IDX PT, R2, R2, R9, 0x1f ;  /* 0x00001f0902027589 */ /* 0x0010a400000e0000 */
.L_x_14637:
[----:B--2---:R-:W-:-:S07]  /*16690*/  IMAD.MOV.U32 R8, RZ, RZ, R2 ;  /* 0x000000ffff087224 */ /* 0x004fce00078e0002 */
.L_x_14542:
[----:B0-----:R-:W-:Y:S01]  /*166a0*/  IMAD R2, R8, R7, R10 ;  /* 0x0000000708027224 */ /* 0x001fe200078e020a */
[----:B------:R-:W-:-:S03]  /*166b0*/  ISETP.NE.AND P0, PT, R6, 0x1, PT ;  /* 0x000000010600780c */ /* 0x000fc60003f05270 */
[----:B------:R-:W-:Y:S01]  /*166c0*/  IMAD.IADD R0, R0, 0x1, -R2 ;  /* 0x0000000100007824 */ /* 0x000fe200078e0a02 */
[----:B------:R0:W-:Y:S09]  /*166d0*/  STL [R1], R2 ;  /* 0x0000000201007387 */ /* 0x0001f20000100800 */
        /* <DEDUP_REMOVED lines=58> */
.L_x_14544:
        /* <DEDUP_REMOVED lines=63> */
.L_x_14545:
[----:B-1----:R-:W-:-:S05]  /*16e70*/  LOP3.LUT R3, RZ, R0, RZ, 0x33, !PT ;  /* 0x00000000ff037212 */ /* 0x002fca00078e33ff */
[----:B------:R-:W-:-:S05]  /*16e80*/  IMAD.IADD R0, R4, 0x1, R3 ;  /* 0x0000000104007824 */ /* 0x000fca00078e0203 */
[----:B------:R2:W-:Y:S01]  /*16e90*/  STL [R1+0x4], R0 ;  /* 0x0000040001007387 */ /* 0x0005e20000100800 */
[----:B------:R-:W-:Y:S05]  /*16ea0*/  BRA `(.L_x_14546) ;  /* 0x0000000000287947 */ /* 0x000fea0003800000 */
.L_x_14538:
        /* <DEDUP_REMOVED lines=10> */
.L_x_14546:
[----:B01----:R-:W3:Y:S04]  /*16f50*/  LDL R2, [R1+0xc] ;  /* 0x00000c0001027983 */ /* 0x003ee80000100800 */
[----:B------:R-:W4:Y:S04]  /*16f60*/  LDL R3, [R1+0x8] ;  /* 0x0000080001037983 */ /* 0x000f280000100800 */
[----:B------:R-:W5:Y:S04]  /*16f70*/  LDL R4, [R1] ;  /* 0x0000000001047983 */ /* 0x000f680000100800 */
        /* <DEDUP_REMOVED lines=13> */
.L_x_14535:
[----:B------:R-:W3:Y:S01]  /*17050*/  LDL R0, [R1+0xc] ;  /* 0x00000c0001007983 */ /* 0x000ee20000100800 */
[----:B------:R-:W-:Y:S02]  /*17060*/  ULDC UR4, c[0x0][0xd3c] ;  /* 0x00034f0000047ab9 */ /* 0x000fe40000000800 */
[----:B---3--:R-:W-:-:S13]  /*17070*/  ISETP.GE.AND P0, PT, R0, UR4, PT ;  /* 0x0000000400007c0c */ /* 0x008fda000bf06270 */
[----:B------:R-:W-:Y:S05]  /*17080*/  @!P0 BRA `(.L_x_14547) ;  /* 0xffffff9800a08947 */ /* 0x000fea000383ffff */
[----:B------:R-:W-:Y:S05]  /*17090*/  BSYNC B8 ;  /* 0x0000000000087941 */ /* 0x000fea0003800000 */
.L_x_14437:
        /* <DEDUP_REMOVED lines=12> */
.L_x_14638:
[----:B------:R-:W-:Y:S05]  /*17160*/  BSYNC B0 ;  /* 0x0000000000007941 */ /* 0x000fea0003800000 */
.L_x_14548:
[----:B------:R-:W-:-:S03]  /*17170*/  UMOV UR4, 0xffffffff ;  /* 0xffffffff00047882 */ /* 0x000fc60000000000 */
[----:B------:R-:W-:Y:S05]  /*17180*/  BRA.DIV UR4, `(.L_x_14550) ;  /* 0x0000002e04787947 */ /* 0x000fea000b800000 */
[----:B------:R-:W1:Y:S02]  /*17190*/  S2R R2, SR_TID.X ;  /* 0x0000000000027919 */ /* 0x000e640000002100 */
[----:B-1----:R-:W-:-:S04]  /*171a0*/  SHF.R.U32.HI R2, RZ, 0x5, R2 ;  /* 0x00000005ff027819 */ /* 0x002fc80000011602 */
[----:B------:R-:W-:-:S05]  /*171b0*/  LOP3.LUT R2, R2, 0x3, RZ, 0xc0, !PT ;  /* 0x0000000302027812 */ /* 0x000fca00078ec0ff */
[----:B------:R1:W2:Y:S02]  /*171c0*/  SHFL.IDX PT, R14, R2, RZ, 0x1f ;  /* 0x00001fff020e7589 */ /* 0x0002a400000e0000 */
.L_x_14641:
[----:B--2---:R-:W-:Y:S01]  /*171d0*/  ISETP.NE.AND P0, PT, R14, RZ, PT ;  /* 0x000000ff0e00720c */ /* 0x004fe20003f05270 */
[----:B------:R-:W-:-:S12]  /*171e0*/  BSSY B0, `(.L_x_14551) ;  /* 0x0000025000007945 */ /* 0x000fd80003800000 */
[----:B------:R-:W-:Y:S05]  /*171f0*/  @P0 BRA `(.L_x_14552) ;  /* 0x00000000008c0947 */ /* 0x000fea0003800000 */
[----:B------:R-:W-:-:S03]  /*17200*/  UMOV UR4, 0xffffffff ;  /* 0xffffffff00047882 */ /* 0x000fc60000000000 */
[----:B------:R-:W-:Y:S05]  /*17210*/  BRA.DIV UR4, `(.L_x_14553) ;  /* 0x0000002e04887947 */ /* 0x000fea000b800000 */
[----:B------:R-:W-:-:S13]  /*17220*/  ELECT P6, URZ, PT ;  /* 0x00000000003f782f */ /* 0x000fda00038c0000 */
.L_x_14644:
[----:B------:R-:W-:Y:S05]  /*17230*/  @!P6 BRA `(.L_x_14552) ;  /* 0x00000000007ce947 */ /* 0x000fea0003800000 */
[----:B-1----:R-:W2:Y:S02]  /*17240*/  LDL.LU R2, [R1+0x78] ;  /* 0x0000780001027983 */ /* 0x002ea40000300800 */
[----:B--2---:R-:W-:-:S04]  /*17250*/  LOP3.LUT R2, R2, 0x2, RZ, 0xfc, !PT ;  /* 0x0000000202027812 */ /* 0x004fc800078efcff */
[----:B------:R-:W-:-:S13]  /*17260*/  ISETP.NE.AND P2, PT, R2, 0x3, PT ;  /* 0x000000030200780c */ /* 0x000fda0003f45270 */
[----:B------:R-:W-:Y:S05]  /*17270*/  @!P2 BRA `(.L_x_14554) ;  /* 0x000000000004a947 */ /* 0x000fea0003800000 */
[----:B------:R-:W-:Y:S01]  /*17280*/  BPT.TRAP 0x1 ;  /* 0x000000040000795c */ /* 0x000fe20000300000 */
.L_x_14554:
        /* <DEDUP_REMOVED lines=13> */
.L_x_14645:
[----:B------:R-:W1:Y:S02]  /*17360*/  SYNCS.PHASECHK.TRANS64.TRYWAIT P0, [R7+URZ], R2 ;  /* 0x00000002070075a7 */ /* 0x000e64000800017f */
[----:B-1----:R-:W-:Y:S05]  /*17370*/  @!P0 BRA `(.L_x_14556) ;  /* 0x0000002c00648947 */ /* 0x002fea0003800000 */
.L_x_14646:
[----:B------:R-:W-:Y:S05]  /*17380*/  @!P2 BRA `(.L_x_14557) ;  /* 0x000000000004a947 */ /* 0x000fea0003800000 */
[----:B------:R-:W-:Y:S01]  /*17390*/  BPT.TRAP 0x1 ;  /* 0x000000040000795c */ /* 0x000fe20000300000 */
.L_x_14557:
[----:B------:R-:W-:-:S04]  /*173a0*/  VIADD R0, R0, 0x32460 ;  /* 0x0003246000007836 */ /* 0x000fc80000000000 */
[----:B------:R-:W-:-:S04]  /*173b0*/  IMAD R4, R19, 0x8, R0 ;  /* 0x0000000813047824 */ /* 0x000fc800078e0200 */
[----:B------:R-:W2:Y:S02]  /*173c0*/  SYNCS.PHASECHK.TRANS64.TRYWAIT P0, [R4+URZ], R5 ;  /* 0x00000005040075a7 */ /* 0x000ea4000800017f */
[----:B--2---:R-:W-:Y:S05]  /*173d0*/  @!P0 BRA `(.L_x_14558) ;  /* 0x0000002c00608947 */ /* 0x004fea0003800000 */
.L_x_14647:
[----:B------:R-:W-:-:S07]  /*173e0*/  IMAD R3, R3, 0x8, R0 ;  /* 0x0000000803037824 */ /* 0x000fce00078e0200 */
.L_x_14559:
[----:B---3--:R3:W4:Y:S02]  /*173f0*/  SYNCS.PHASECHK.TRANS64.TRYWAIT P0, [R3+URZ], R2 ;  /* 0x00000002030075a7 */ /* 0x008724000800017f */
[----:B----4-:R-:W-:Y:S05]  /*17400*/  @!P0 NANOSLEEP.SYNCS 0x989680 ;  /* 0x009896800000895d */ /* 0x010fea0003900000 */
[----:B------:R-:W4:Y:S02]  /*17410*/  @!P0 SYNCS.PHASECHK.TRANS64 P0, [R3+URZ], R2 ;  /* 0x00000002030085a7 */ /* 0x000f24000800007f */
[----:B----4-:R-:W-:Y:S05]  /*17420*/  @!P0 BRA `(.L_x_14559) ;  /* 0xfffffffc00f08947 */ /* 0x010fea000383ffff */
.L_x_14552:
[----:B------:R-:W-:Y:S05]  /*17430*/  BSYNC B0 ;  /* 0x0000000000007941 */ /* 0x000fea0003800000 */
.L_x_14551:
[----:B------:R-:W-:Y:S05]  /*17440*/  EXIT ;  /* 0x000000000000794d */ /* 0x000fea0003800000 */
.L_x_14375:
[----:B0-----:R0:W1:Y:S02]  /*17450*/  SYNCS.PHASECHK.TRANS64.TRYWAIT P0, [R5+URZ+0x32400], R2 ;  /* 0x03240002050075a7 */ /* 0x001064000800017f */
[----:B-1----:R-:W-:Y:S05]  /*17460*/  @!P0 NANOSLEEP.SYNCS 0x989680 ;  /* 0x009896800000895d */ /* 0x002fea0003900000 */
[----:B------:R-:W1:Y:S02]  /*17470*/  @!P0 SYNCS.PHASECHK.TRANS64 P0, [R5+URZ+0x32400], R2 ;  /* 0x03240002050085a7 */ /* 0x000e64000800007f */
[----:B-1----:R-:W-:Y:S05]  /*17480*/  @!P0 BRA `(.L_x_14375) ;  /* 0xfffffffc00f08947 */ /* 0x002fea000383ffff */
[----:B------:R-:W-:Y:S05]  /*17490*/  BRA `(.L_x_14560) ;  /* 0xfffffea800ec7947 */ /* 0x000fea000383ffff */
.L_x_14379:
[----:B---3--:R3:W4:Y:S02]  /*174a0*/  SYNCS.PHASECHK.TRANS64.TRYWAIT P1, [R0+URZ+0x32430], R3 ;  /* 0x03243003000075a7 */ /* 0x008724000802017f */
[----:B----4-:R-:W-:Y:S05]  /*174b0*/  @!P1 NANOSLEEP.SYNCS 0x989680 ;  /* 0x009896800000995d */ /* 0x010fea0003900000 */
[----:B------:R-:W4:Y:S02]  /*174c0*/  @!P1 SYNCS.PHASECHK.TRANS64 P1, [R0+URZ+0x32430], R3 ;  /* 0x03243003000095a7 */ /* 0x000f24000802007f */
[----:B----4-:R-:W-:Y:S05]  /*174d0*/  @!P1 BRA `(.L_x_14379) ;  /* 0xfffffffc00f09947 */ /* 0x010fea000383ffff */
[----:B------:R-:W-:Y:S05]  /*174e0*/  BRA `(.L_x_14378) ;  /* 0xfffffeac00147947 */ /* 0x000fea000383ffff */
.L_x_14380:
[----:B----4-:R4:W0:Y:S02]  /*174f0*/  SYNCS.PHASECHK.TRANS64.TRYWAIT P1, [R5+URZ+0x32410], R2 ;  /* 0x03241002050075a7 */ /* 0x010824000802017f */
[----:B0-----:R-:W-:Y:S05]  /*17500*/  @!P1 NANOSLEEP.SYNCS 0x989680 ;  /* 0x009896800000995d */ /* 0x001fea0003900000 */
[----:B------:R-:W0:Y:S02]  /*17510*/  @!P1 SYNCS.PHASECHK.TRANS64 P1, [R5+URZ+0x32410], R2 ;  /* 0x03241002050095a7 */ /* 0x000e24000802007f */
[----:B0-----:R-:W-:Y:S05]  /*17520*/  @!P1 BRA `(.L_x_14380) ;  /* 0xfffffffc00f09947 */ /* 0x001fea000383ffff */
[----:B------:R-:W-:Y:S05]  /*17530*/  BRA `(.L_x_14561) ;  /* 0xfffffeac00c07947 */ /* 0x000fea000383ffff */
.L_x_14384:
[----:B------:R0:W0:Y:S02]  /*17540*/  SYNCS.PHASECHK.TRANS64.TRYWAIT P1, [R0+URZ+0x32450], R3 ;  /* 0x03245003000075a7 */ /* 0x000024000802017f */
[----:B0-----:R-:W-:Y:S05]  /*17550*/  @!P1 NANOSLEEP.SYNCS 0x989680 ;  /* 0x009896800000995d */ /* 0x001fea0003900000 */
[----:B------:R-:W0:Y:S02]  /*17560*/  @!P1 SYNCS.PHASECHK.TRANS64 P1, [R0+URZ+0x32450], R3 ;  /* 0x03245003000095a7 */ /* 0x000e24000802007f */
[----:B0-----:R-:W-:Y:S05]  /*17570*/  @!P1 BRA `(.L_x_14384) ;  /* 0xfffffffc00f09947 */ /* 0x001fea000383ffff */
[----:B------:R-:W-:Y:S05]  /*17580*/  BRA `(.L_x_14383) ;  /* 0xfffffeac00cc7947 */ /* 0x000fea000383ffff */
.L_x_14389:
[----:B-1----:R-:W-:-:S04]  /*17590*/  IMAD.U32 R20, RZ, RZ, UR5 ;  /* 0x00000005ff147e24 */ /* 0x002fc8000f8e00ff */
[----:B------:R1:W2:Y:S03]  /*175a0*/  SYNCS.PHASECHK.TRANS64.TRYWAIT P2, [R20+URZ+0x32430], R13 ;  /* 0x0324300d140075a7 */ /* 0x0002a6000804017f */
[----:B--2---:R-:W-:Y:S05]  /*175b0*/  @!P2 NANOSLEEP.SYNCS 0x989680 ;  /* 0x009896800000a95d */ /* 0x004fea0003900000 */
[----:B------:R-:W2:Y:S02]  /*175c0*/  @!P2 SYNCS.PHASECHK.TRANS64 P2, [R20+URZ+0x32430], R13 ;  /* 0x0324300d1400a5a7 */ /* 0x000ea4000804007f */
[----:B--2---:R-:W-:Y:S05]  /*175d0*/  @!P2 BRA `(.L_x_14389) ;  /* 0xfffffffc00eca947 */ /* 0x004fea000383ffff */
[----:B------:R-:W-:Y:S05]  /*175e0*/  BRA `(.L_x_14388) ;  /* 0xfffffed800107947 */ /* 0x000fea000383ffff */
.L_x_14393:
[----:B-1----:R-:W-:-:S04]  /*175f0*/  IMAD.U32 R20, RZ, RZ, UR5 ;  /* 0x00000005ff147e24 */ /* 0x002fc8000f8e00ff */
[----:B------:R1:W3:Y:S03]  /*17600*/  SYNCS.PHASECHK.TRANS64.TRYWAIT P2, [R20+URZ+0x32450], R13 ;  /* 0x0324500d140075a7 */ /* 0x0002e6000804017f */
[----:B---3--:R-:W-:Y:S05]  /*17610*/  @!P2 NANOSLEEP.SYNCS 0x989680 ;  /* 0x009896800000a95d */ /* 0x008fea0003900000 */
[----:B------:R-:W3:Y:S02]  /*17620*/  @!P2 SYNCS.PHASECHK.TRANS64 P2, [R20+URZ+0x32450], R13 ;  /* 0x0324500d1400a5a7 */ /* 0x000ee4000804007f */
[----:B---3--:R-:W-:Y:S05]  /*17630*/  @!P2 BRA `(.L_x_14393) ;  /* 0xfffffffc00eca947 */ /* 0x008fea000383ffff */
[----:B------:R-:W-:Y:S05]  /*17640*/  BRA `(.L_x_14392) ;  /* 0xfffffed8008c7947 */ /* 0x000fea000383ffff */
.L_x_14399:
[----:B-1----:R-:W-:-:S04]  /*17650*/  IMAD.U32 R20, RZ, RZ, UR5 ;  /* 0x00000005ff147e24 */ /* 0x002fc8000f8e00ff */
[----:B------:R1:W2:Y:S03]  /*17660*/  SYNCS.PHASECHK.TRANS64.TRYWAIT P2, [R20+URZ+0x32430], R13 ;  /* 0x0324300d140075a7 */ /* 0x0002a6000804017f */
[----:B--2---:R-:W-:Y:S05]  /*17670*/  @!P2 NANOSLEEP.SYNCS 0x989680 ;  /* 0x009896800000a95d */ /* 0x004fea0003900000 */
[----:B------:R-:W2:Y:S02]  /*17680*/  @!P2 SYNCS.PHASECHK.TRANS64 P2, [R20+URZ+0x32430], R13 ;  /* 0x0324300d1400a5a7 */ /* 0x000ea4000804007f */
[----:B--2---:R-:W-:Y:S05]  /*17690*/  @!P2 BRA `(.L_x_14399) ;  /* 0xfffffffc00eca947 */ /* 0x004fea000383ffff */
[----:B------:R-:W-:Y:S05]  /*176a0*/  BRA `(.L_x_14398) ;  /* 0xffffff0800047947 */ /* 0x000fea000383ffff */
.L_x_14403:
[----:B-1----:R-:W-:-:S04]  /*176b0*/  IMAD.U32 R20, RZ, RZ, UR5 ;  /* 0x00000005ff147e24 */ /* 0x002fc8000f8e00ff */
[----:B------:R1:W3:Y:S03]  /*176c0*/  SYNCS.PHASECHK.TRANS64.TRYWAIT P2, [R20+URZ+0x32450], R13 ;  /* 0x0324500d140075a7 */ /* 0x0002e6000804017f */
[----:B---3--:R-:W-:Y:S05]  /*176d0*/  @!P2 NANOSLEEP.SYNCS 0x989680 ;  /* 0x009896800000a95d */ /* 0x008fea0003900000 */
[----:B------:R-:W3:Y:S02]  /*176e0*/  @!P2 SYNCS.PHASECHK.TRANS64 P2, [R20+URZ+0x32450], R13 ;  /* 0x0324500d1400a5a7 */ /* 0x000ee4000804007f */
[----:B---3--:R-:W-:Y:S05]  /*176f0*/  @!P2 BRA `(.L_x_14403) ;  /* 0xfffffffc00eca947 */ /* 0x008fea000383ffff */
[----:B------:R-:W-:Y:S05]  /*17700*/  BRA `(.L_x_14402) ;  /* 0xffffff0800807947 */ /* 0x000fea000383ffff */
.L_x_14451:
        /* <DEDUP_REMOVED lines=11> */
.L_x_14563:
[----:B------:R-:W-:Y:S05]  /*177c0*/  BSYNC B0 ;  /* 0x0000000000007941 */ /* 0x000fea0003800000 */
.L_x_14562:
[----:B------:R-:W-:Y:S05]  /*177d0*/  BRA `(.L_x_14564) ;  /* 0xffffffa000a87947 */ /* 0x000fea000383ffff */
.L_x_14453:
[----:B------:R-:W-:Y:S01]  /*177e0*/  BSSY B0, `(.L_x_14565) ;  /* 0x0000006000007945 */ /* 0x000fe20003800000 */
[----:B------:R-:W-:-:S07]  /*177f0*/  IMAD.MOV.U32 R15, RZ, RZ, -0x1 ;  /* 0xffffffffff0f7424 */ /* 0x000fce00078e00ff */
[----:B0-2---:R-:W-:Y:S05]  /*17800*/  WARPSYNC.COLLECTIVE R15, `(.L_x_14566) ;  /* 0x000000000f0c7348 */ /* 0x005fea0003c00000 */
[----:B------:R-:W-:Y:S02]  /*17810*/  ELECT P6, UR62, PT ;  /* 0x00000000003e782f */ /* 0x000fe400038c0000 */
[----:B------:R-:W-:Y:S01]  /*17820*/  MOV R14, UR62 ;  /* 0x0000003e000e7c02 */ /* 0x000fe20008000f00 */
[----:B0-2---:R-:W-:Y:S10]  /*17830*/  ENDCOLLECTIVE ;  /* 0x000000000000791b */ /* 0x005ff40003800000 */
.L_x_14566:
[----:B------:R-:W-:Y:S05]  /*17840*/  BSYNC B0 ;  /* 0x0000000000007941 */ /* 0x000fea0003800000 */
.L_x_14565:
[----:B------:R-:W-:Y:S05]  /*17850*/  BRA `(.L_x_14567) ;  /* 0xffffffa000b47947 */ /* 0x000fea000383ffff */
.L_x_14455:
[----:B0-----:R0:W1:Y:S02]  /*17860*/  SYNCS.PHASECHK.TRANS64.TRYWAIT P0, [R0+URZ+0x32440], R2 ;  /* 0x03244002000075a7 */ /* 0x001064000800017f */
[----:B-1----:R-:W-:Y:S05]  /*17870*/  @!P0 NANOSLEEP.SYNCS 0x989680 ;  /* 0x009896800000895d */ /* 0x002fea0003900000 */
[----:B------:R-:W1:Y:S02]  /*17880*/  @!P0 SYNCS.PHASECHK.TRANS64 P0, [R0+URZ+0x32440], R2 ;  /* 0x03244002000085a7 */ /* 0x000e64000800007f */
[----:B-1----:R-:W-:Y:S05]  /*17890*/  @!P0 BRA `(.L_x_14455) ;  /* 0xfffffffc00f08947 */ /* 0x002fea000383ffff */
[----:B------:R-:W-:Y:S05]  /*178a0*/  BRA `(.L_x_14568) ;  /* 0xffffffa400147947 */ /* 0x000fea000383ffff */
.L_x_14459:
        /* <DEDUP_REMOVED lines=9> */
.L_x_14569:
[----:B------:R-:W-:Y:S02]  /*17940*/  IMAD.MOV.U32 R13, RZ, RZ, R3 ;  /* 0x000000ffff0d7224 */ /* 0x000fe400078e0003 */
[----:B------:R-:W-:Y:S01]  /*17950*/  IMAD.MOV.U32 R4, RZ, RZ, R14 ;  /* 0x000000ffff047224 */ /* 0x000fe200078e000e */
[----:B------:R-:W-:-:S07]  /*17960*/  LOP3.LUT R6, R6, 0x7f, RZ, 0xc0, !PT ;  /* 0x0000007f06067812 */ /* 0x000fce00078ec0ff */
[----:B------:R-:W-:Y:S05]  /*17970*/  WARPSYNC.COLLECTIVE R15, `(.L_x_14570) ;  /* 0x000000000f087348 */ /* 0x000fea0003c00000 */
[----:B------:R0:W1:Y:S02]  /*17980*/  SHFL.IDX P6, R14, R13, R12, R11 ;  /* 0x0000000c0d0e7389 */ /* 0x00006400000c000b */
[----:B01----:R-:W-:Y:S01]  /*17990*/  ENDCOLLECTIVE ;  /* 0x000000000000791b */ /* 0x003fe20003800000 */
.L_x_14570:
        /* <DEDUP_REMOVED lines=9> */
.L_x_14571:
[----:B------:R-:W-:Y:S02]  /*17a30*/  IMAD.MOV.U32 R13, RZ, RZ, R3 ;  /* 0x000000ffff0d7224 */ /* 0x000fe400078e0003 */
[----:B------:R-:W-:Y:S02]  /*17a40*/  IMAD R0, R0, R7, RZ ;  /* 0x0000000700007224 */ /* 0x000fe400078e02ff */
[----:B------:R-:W-:-:S07]  /*17a50*/  IMAD.MOV.U32 R7, RZ, RZ, R14 ;  /* 0x000000ffff077224 */ /* 0x000fce00078e000e */
[----:B------:R-:W-:Y:S05]  /*17a60*/  WARPSYNC.COLLECTIVE R15, `(.L_x_14572) ;  /* 0x000000000f087348 */ /* 0x000fea0003c00000 */
[----:B------:R0:W1:Y:S02]  /*17a70*/  SHFL.IDX P6, R14, R13, R12, R11 ;  /* 0x0000000c0d0e7389 */ /* 0x00006400000c000b */
[----:B01----:R-:W-:Y:S01]  /*17a80*/  ENDCOLLECTIVE ;  /* 0x000000000000791b */ /* 0x003fe20003800000 */
.L_x_14572:
        /* <DEDUP_REMOVED lines=10> */
.L_x_14573:
        /* <DEDUP_REMOVED lines=15> */
.L_x_14574:
        /* <DEDUP_REMOVED lines=19> */
.L_x_14575:
        /* <DEDUP_REMOVED lines=10> */
.L_x_14576:
        /* <DEDUP_REMOVED lines=13> */
.L_x_14577:
        /* <DEDUP_REMOVED lines=10> */
.L_x_14578:
        /* <DEDUP_REMOVED lines=13> */
.L_x_14579:
        /* <DEDUP_REMOVED lines=10> */
.L_x_14580:
        /* <DEDUP_REMOVED lines=13> */
.L_x_14581:
        /* <DEDUP_REMOVED lines=10> */
.L_x_14582:
        /* <DEDUP_REMOVED lines=11> */
.L_x_14583:
        /* <DEDUP_REMOVED lines=14> */
.L_x_14584:
[----:B------:R-:W-:Y:S01]  /*183d0*/  IMAD.MOV.U32 R3, RZ, RZ, R14 ;  /* 0x000000ffff037224 */ /* 0x000fe200078e000e */
[----:B------:R-:W-:Y:S06]  /*183e0*/  BRA `(.L_x_14585) ;  /* 0xffffffa400947947 */ /* 0x000fec000383ffff */
.L_x_14463:
        /* <DEDUP_REMOVED lines=12> */
[-C--:B----4-:R-:W-:Y:S01]  /*184b0*/  ISETP.GE.AND P5, PT, R15, R3.reuse, PT ;  /* 0x000000030f00720c */ /* 0x090fe20003fa6270 */
[----:B------:R-:W-:Y:S01]  /*184c0*/  IMAD.MOV.U32 R15, RZ, RZ, -0x1 ;  /* 0xffffffffff0f7424 */ /* 0x000fe200078e00ff */
[----:B-----5:R-:W-:Y:S02]  /*184d0*/  ISETP.GE.AND P6, PT, R14, R3, PT ;  /* 0x000000030e00720c */ /* 0x020fe40003fc6270 */
[----:B------:R-:W-:-:S07]  /*184e0*/  LOP3.LUT R9, R9, 0xffffffef, RZ, 0xc0, !PT ;  /* 0xffffffef09097812 */ /* 0x000fce00078ec0ff */
[----:B------:R-:W-:Y:S02]  /*184f0*/  @P4 LOP3.LUT R9, R9, 0x10, RZ, 0xfc, !PT ;  /* 0x0000001009094812 */ /* 0x000fe400078efcff */
[----:B------:R-:W-:Y:S01]  /*18500*/  ISETP.GE.AND P4, PT, R13, R3, PT ;  /* 0x000000030d00720c */ /* 0x000fe20003f86270 */
[----:B------:R-:W-:Y:S01]  /*18510*/  IMAD.MOV.U32 R13, RZ, RZ, R0 ;  /* 0x000000ffff0d7224 */ /* 0x000fe200078e0000 */
[----:B------:R-:W-:-:S04]  /*18520*/  LOP3.LUT R9, R9, 0xfffffff7, RZ, 0xc0, !PT ;  /* 0xfffffff709097812 */ /* 0x000fc800078ec0ff */
        /* <DEDUP_REMOVED lines=16> */
.L_x_14587:
[----:B------:R-:W-:Y:S05]  /*18630*/  BSYNC B0 ;  /* 0x0000000000007941 */ /* 0x000fea0003800000 */
.L_x_14586:
        /* <DEDUP_REMOVED lines=10> */
.L_x_14588:
        /* <DEDUP_REMOVED lines=16> */
.L_x_14589:
        /* <DEDUP_REMOVED lines=15> */
.L_x_14590:
        /* <DEDUP_REMOVED lines=12> */
.L_x_14591:
        /* <DEDUP_REMOVED lines=12> */
.L_x_14592:
        /* <DEDUP_REMOVED lines=12> */
.L_x_14593:
        /* <DEDUP_REMOVED lines=12> */
.L_x_14594:
        /* <DEDUP_REMOVED lines=12> */
.L_x_14595:
        /* <DEDUP_REMOVED lines=12> */
.L_x_14596:
        /* <DEDUP_REMOVED lines=12> */
.L_x_14597:
        /* <DEDUP_REMOVED lines=11> */
.L_x_14598:
        /* <DEDUP_REMOVED lines=16> */
.L_x_14599:
[----:B------:R-:W-:Y:S02]  /*18fc0*/  IMAD.MOV.U32 R13, RZ, RZ, R2 ;  /* 0x000000ffff0d7224 */ /* 0x000fe400078e0002 */
[----:B------:R-:W-:-:S07]  /*18fd0*/  IMAD.MOV.U32 R6, RZ, RZ, R14 ;  /* 0x000000ffff067224 */ /* 0x000fce00078e000e */
[----:B------:R-:W-:Y:S05]  /*18fe0*/  WARPSYNC.COLLECTIVE R15, `(.L_x_14600) ;  /* 0x000000000f087348 */ /* 0x000fea0003c00000 */
[----:B------:R0:W1:Y:S02]  /*18ff0*/  SHFL.IDX P6, R14, R13, R12, R11 ;  /* 0x0000000c0d0e7389 */ /* 0x00006400000c000b */
[----:B01----:R-:W-:Y:S01]  /*19000*/  ENDCOLLECTIVE ;  /* 0x000000000000791b */ /* 0x003fe20003800000 */
.L_x_14600:
[----:B------:R-:W-:Y:S02]  /*19010*/  IMAD.MOV.U32 R13, RZ, RZ, R0 ;  /* 0x000000ffff0d7224 */ /* 0x000fe400078e0000 */
[----:B------:R-:W-:Y:S02]  /*19020*/  IMAD.MOV.U32 R12, RZ, RZ, 0x7 ;  /* 0x00000007ff0c7424 */ /* 0x000fe400078e00ff */
[----:B------:R-:W-:-:S07]  /*19030*/  IMAD.MOV.U32 R4, RZ, RZ, R14 ;  /* 0x000000ffff047224 */ /* 0x000fce00078e000e */
[----:B------:R-:W-:Y:S05]  /*19040*/  WARPSYNC.COLLECTIVE R15, `(.L_x_14601) ;  /* 0x000000000f087348 */ /* 0x000fea0003c00000 */
[----:B------:R0:W1:Y:S02]  /*19050*/  SHFL.IDX P6, R14, R13, R12, R11 ;  /* 0x0000000c0d0e7389 */ /* 0x00006400000c000b */
[----:B01----:R-:W-:Y:S01]  /*19060*/  ENDCOLLECTIVE ;  /* 0x000000000000791b */ /* 0x003fe20003800000 */
.L_x_14601:
        /* <DEDUP_REMOVED lines=14> */
.L_x_14602:
[----:B------:R-:W-:Y:S01]  /*19150*/  IMAD.MOV.U32 R2, RZ, RZ, R14 ;  /* 0x000000ffff027224 */ /* 0x000fe200078e000e */
[----:B------:R-:W-:Y:S06]  /*19160*/  BRA `(.L_x_14603) ;  /* 0xffffffa400087947 */ /* 0x000fec000383ffff */
.L_x_14468:
[----:B0-----:R0:W1:Y:S02]  /*19170*/  SYNCS.PHASECHK.TRANS64.TRYWAIT P0, [R18+URZ+0x32420], R0 ;  /* 0x03242000120075a7 */ /* 0x001064000800017f */
[----:B-1----:R-:W-:Y:S05]  /*19180*/  @!P0 NANOSLEEP.SYNCS 0x989680 ;  /* 0x009896800000895d */ /* 0x002fea0003900000 */
[----:B------:R-:W1:Y:S02]  /*19190*/  @!P0 SYNCS.PHASECHK.TRANS64 P0, [R18+URZ+0x32420], R0 ;  /* 0x03242000120085a7 */ /* 0x000e64000800007f */
[----:B-1----:R-:W-:Y:S05]  /*191a0*/  @!P0 BRA `(.L_x_14468) ;  /* 0xfffffffc00f08947 */ /* 0x002fea000383ffff */
[----:B------:R-:W-:Y:S05]  /*191b0*/  BRA `(.L_x_14604) ;  /* 0xffffffa400807947 */ /* 0x000fea000383ffff */
.L_x_14472:
[----:B0-----:R0:W1:Y:S02]  /*191c0*/  SYNCS.PHASECHK.TRANS64.TRYWAIT P0, [R2+URZ+0x32460], R0 ;  /* 0x03246000020075a7 */ /* 0x001064000800017f */
[----:B-1----:R-:W-:Y:S05]  /*191d0*/  @!P0 NANOSLEEP.SYNCS 0x989680 ;  /* 0x009896800000895d */ /* 0x002fea0003900000 */
[----:B------:R-:W1:Y:S02]  /*191e0*/  @!P0 SYNCS.PHASECHK.TRANS64 P0, [R2+URZ+0x32460], R0 ;  /* 0x03246000020085a7 */ /* 0x000e64000800007f */
[----:B-1----:R-:W-:Y:S05]  /*191f0*/  @!P0 BRA `(.L_x_14472) ;  /* 0xfffffffc00f08947 */ /* 0x002fea000383ffff */
[----:B------:R-:W-:Y:S05]  /*19200*/  BRA `(.L_x_14605) ;  /* 0xffffffa400a47947 */ /* 0x000fea000383ffff */
.L_x_14487:
[----:B-1----:R1:W2:Y:S02]  /*19210*/  SYNCS.PHASECHK.TRANS64.TRYWAIT P0, [R2+URZ+0x32440], R6 ;  /* 0x03244006020075a7 */ /* 0x0022a4000800017f */
[----:B--2---:R-:W-:Y:S05]  /*19220*/  @!P0 NANOSLEEP.SYNCS 0x989680 ;  /* 0x009896800000895d */ /* 0x004fea0003900000 */
[----:B------:R-:W2:Y:S02]  /*19230*/  @!P0 SYNCS.PHASECHK.TRANS64 P0, [R2+URZ+0x32440], R6 ;  /* 0x03244006020085a7 */ /* 0x000ea4000800007f */
[----:B--2---:R-:W-:Y:S05]  /*19240*/  @!P0 BRA `(.L_x_14487) ;  /* 0xfffffffc00f08947 */ /* 0x004fea000383ffff */
[----:B------:R-:W-:Y:S05]  /*19250*/  BRA `(.L_x_14606) ;  /* 0xffffffac00c47947 */ /* 0x000fea000383ffff */
.L_x_14492:
[----:B0-----:R0:W2:Y:S02]  /*19260*/  SYNCS.PHASECHK.TRANS64.TRYWAIT P0, [R2+URZ+0x32460], R6 ;  /* 0x03246006020075a7 */ /* 0x0010a4000800017f */
[----:B--2---:R-:W-:Y:S05]  /*19270*/  @!P0 NANOSLEEP.SYNCS 0x989680 ;  /* 0x009896800000895d */ /* 0x004fea0003900000 */
[----:B------:R-:W2:Y:S02]  /*19280*/  @!P0 SYNCS.PHASECHK.TRANS64 P0, [R2+URZ+0x32460], R6 ;  /* 0x03246006020085a7 */ /* 0x000ea4000800007f */
[----:B--2---:R-:W-:Y:S05]  /*19290*/  @!P0 BRA `(.L_x_14492) ;  /* 0xfffffffc00f08947 */ /* 0x004fea000383ffff */
[----:B------:R-:W-:Y:S05]  /*192a0*/  BRA `(.L_x_14607) ;  /* 0xffffffb000407947 */ /* 0x000fea000383ffff */
.L_x_14503:
[----:B-1----:R1:W2:Y:S02]  /*192b0*/  SYNCS.PHASECHK.TRANS64.TRYWAIT P0, [R2+URZ+0x32440], R3 ;  /* 0x03244003020075a7 */ /* 0x0022a4000800017f */
[----:B--2---:R-:W-:Y:S05]  /*192c0*/  @!P0 NANOSLEEP.SYNCS 0x989680 ;  /* 0x009896800000895d */ /* 0x004fea0003900000 */
[----:B------:R-:W2:Y:S02]  /*192d0*/  @!P0 SYNCS.PHASECHK.TRANS64 P0, [R2+URZ+0x32440], R3 ;  /* 0x03244003020085a7 */ /* 0x000ea4000800007f */
[----:B--2---:R-:W-:Y:S05]  /*192e0*/  @!P0 BRA `(.L_x_14503) ;  /* 0xfffffffc00f08947 */ /* 0x004fea000383ffff */
[----:B------:R-:W-:Y:S05]  /*192f0*/  BRA `(.L_x_14608) ;  /* 0xffffffb8002c7947 */ /* 0x000fea000383ffff */
.L_x_14508:
[----:B--2---:R2:W3:Y:S02]  /*19300*/  SYNCS.PHASECHK.TRANS64.TRYWAIT P0, [R2+URZ+0x32460], R3 ;  /* 0x03246003020075a7 */ /* 0x0044e4000800017f */
[----:B---3--:R-:W-:Y:S05]  /*19310*/  @!P0 NANOSLEEP.SYNCS 0x989680 ;  /* 0x009896800000895d */ /* 0x008fea0003900000 */
[----:B------:R-:W3:Y:S02]  /*19320*/  @!P0 SYNCS.PHASECHK.TRANS64 P0, [R2+URZ+0x32460], R3 ;  /* 0x03246003020085a7 */ /* 0x000ee4000800007f */
[----:B---3--:R-:W-:Y:S05]  /*19330*/  @!P0 BRA `(.L_x_14508) ;  /* 0xfffffffc00f08947 */ /* 0x008fea000383ffff */
[----:B------:R-:W-:Y:S05]  /*19340*/  BRA `(.L_x_14609) ;  /* 0xffffffb800a87947 */ /* 0x000fea000383ffff */
.L_x_14519:
[----:B-1----:R1:W2:Y:S02]  /*19350*/  SYNCS.PHASECHK.TRANS64.TRYWAIT P0, [R3+URZ+0x32440], R2 ;  /* 0x03244002030075a7 */ /* 0x0022a4000800017f */
[----:B--2---:R-:W-:Y:S05]  /*19360*/  @!P0 NANOSLEEP.SYNCS 0x989680 ;  /* 0x009896800000895d */ /* 0x004fea0003900000 */
[----:B------:R-:W2:Y:S02]  /*19370*/  @!P0 SYNCS.PHASECHK.TRANS64 P0, [R3+URZ+0x32440], R2 ;  /* 0x03244002030085a7 */ /* 0x000ea4000800007f */
[----:B--2---:R-:W-:Y:S05]  /*19380*/  @!P0 BRA `(.L_x_14519) ;  /* 0xfffffffc00f08947 */ /* 0x004fea000383ffff */
[----:B------:R-:W-:Y:S05]  /*19390*/  BRA `(.L_x_14610) ;  /* 0xffffffc000787947 */ /* 0x000fea000383ffff */
.L_x_14524:
[----:B--2---:R2:W3:Y:S02]  /*193a0*/  SYNCS.PHASECHK.TRANS64.TRYWAIT P0, [R3+URZ+0x32460], R2 ;  /* 0x03246002030075a7 */ /* 0x0044e4000800017f */
[----:B---3--:R-:W-:Y:S05]  /*193b0*/  @!P0 NANOSLEEP.SYNCS 0x989680 ;  /* 0x009896800000895d */ /* 0x008fea0003900000 */
[----:B------:R-:W3:Y:S02]  /*193c0*/  @!P0 SYNCS.PHASECHK.TRANS64 P0, [R3+URZ+0x32460], R2 ;  /* 0x03246002030085a7 */ /* 0x000ee4000800007f */
[----:B---3--:R-:W-:Y:S05]  /*193d0*/  @!P0 BRA `(.L_x_14524) ;  /* 0xfffffffc00f08947 */ /* 0x008fea000383ffff */
[----:B------:R-:W-:Y:S05]  /*193e0*/  BRA `(.L_x_14611) ;  /* 0xffffffc000f47947 */ /* 0x000fea000383ffff */
.L_x_14536:
        /* <DEDUP_REMOVED lines=9> */
.L_x_14613:
[----:B------:R-:W-:Y:S05]  /*19480*/  BSYNC B0 ;  /* 0x0000000000007941 */ /* 0x000fea0003800000 */
.L_x_14612:
        /* <DEDUP_REMOVED lines=9> */
.L_x_14614:
        /* <DEDUP_REMOVED lines=26> */
.L_x_14615:
        /* <DEDUP_REMOVED lines=8> */
.L_x_14616:
        /* <DEDUP_REMOVED lines=8> */
.L_x_14617:
        /* <DEDUP_REMOVED lines=8> */
.L_x_14618:
        /* <DEDUP_REMOVED lines=8> */
.L_x_14619:
        /* <DEDUP_REMOVED lines=9> */
.L_x_14620:
[----:B------:R-:W-:Y:S01]  /*19950*/  IMAD.MOV.U32 R10, RZ, RZ, R14 ;  /* 0x000000ffff0a7224 */ /* 0x000fe200078e000e */
[----:B------:R-:W-:Y:S06]  /*19960*/  BRA `(.L_x_14621) ;  /* 0xffffffc8003c7947 */ /* 0x000fec000383ffff */
.L_x_14539:
        /* <DEDUP_REMOVED lines=8> */
.L_x_14623:
[----:B------:R-:W-:Y:S05]  /*199f0*/  BSYNC B0 ;  /* 0x0000000000007941 */ /* 0x000fea0003800000 */
.L_x_14622:
        /* <DEDUP_REMOVED lines=10> */
.L_x_14624:
        /* <DEDUP_REMOVED lines=8> */
.L_x_14625:
        /* <DEDUP_REMOVED lines=8> */
.L_x_14626:
        /* <DEDUP_REMOVED lines=8> */
.L_x_14627:
        /* <DEDUP_REMOVED lines=9> */
.L_x_14628:
[----:B------:R-:W-:Y:S01]  /*19cb0*/  IMAD.MOV.U32 R10, RZ, RZ, R14 ;  /* 0x000000ffff0a7224 */ /* 0x000fe200078e000e */
[----:B------:R-:W-:Y:S06]  /*19cc0*/  BRA `(.L_x_14629) ;  /* 0xffffffc800107947 */ /* 0x000fec000383ffff */
.L_x_14541:
[----:B------:R-:W-:Y:S01]  /*19cd0*/  BSSY B0, `(.L_x_14630) ;  /* 0x0000006000007945 */ /* 0x000fe20003800000 */
[----:B------:R-:W-:Y:S01]  /*19ce0*/  PLOP3.LUT P6, PT, P6, PT, PT, 0x8, 0x0 ;  /* 0x000000000000781c */ /* 0x000fe200037ce170 */
[----:B------:R-:W-:-:S12]  /*19cf0*/  IMAD.MOV.U32 R15, RZ, RZ, -0x1 ;  /* 0xffffffffff0f7424 */ /* 0x000fd800078e00ff */
[----:B0-----:R-:W-:Y:S05]  /*19d00*/  WARPSYNC.COLLECTIVE R15, `(.L_x_14631) ;  /* 0x000000000f087348 */ /* 0x001fea0003c00000 */
[----:B------:R-:W-:Y:S01]  /*19d10*/  VOTE.ANY R14, PT, P6 ;  /* 0x00000000000e7806 */ /* 0x000fe200030e0100 */
[----:B0-----:R-:W-:Y:S06]  /*19d20*/  ENDCOLLECTIVE ;  /* 0x000000000000791b */ /* 0x001fec0003800000 */
.L_x_14631:
[----:B------:R-:W-:Y:S05]  /*19d30*/  BSYNC B0 ;  /* 0x0000000000007941 */ /* 0x000fea0003800000 */
.L_x_14630:
        /* <DEDUP_REMOVED lines=10> */
.L_x_14632:
[----:B------:R-:W-:Y:S02]  /*19de0*/  IMAD.MOV.U32 R13, RZ, RZ, R6 ;  /* 0x000000ffff0d7224 */ /* 0x000fe400078e0006 */
[----:B------:R-:W-:-:S07]  /*19df0*/  IMAD.MOV.U32 R4, RZ, RZ, R14 ;  /* 0x000000ffff047224 */ /* 0x000fce00078e000e */
[----:B------:R-:W-:Y:S05]  /*19e00*/  WARPSYNC.COLLECTIVE R15, `(.L_x_14633) ;  /* 0x000000000f087348 */ /* 0x000fea0003c00000 */
[----:B------:R0:W1:Y:S02]  /*19e10*/  SHFL.IDX P6, R14, R13, R12, R11 ;  /* 0x0000000c0d0e7389 */ /* 0x00006400000c000b */
[----:B01----:R-:W-:Y:S01]  /*19e20*/  ENDCOLLECTIVE ;  /* 0x000000000000791b */ /* 0x003fe20003800000 */
.L_x_14633:
[----:B------:R-:W-:Y:S02]  /*19e30*/  IMAD.MOV.U32 R6, RZ, RZ, R14 ;  /* 0x000000ffff067224 */ /* 0x000fe400078e000e */
[----:B------:R-:W-:-:S05]  /*19e40*/  IMAD.IADD R5, R9, 0x1, R16 ;  /* 0x0000000109057824 */ /* 0x000fca00078e0210 */
[----:B------:R1:W-:Y:S01]  /*19e50*/  STL [R1+0xc], R5 ;  /* 0x00000c0501007387 */ /* 0x0003e20000100800 */
[----:B------:R-:W-:Y:S05]  /*19e60*/  BRA `(.L_x_14634) ;  /* 0xffffffc400f07947 */ /* 0x000fea000383ffff */
.L_x_14543:
        /* <DEDUP_REMOVED lines=8> */
.L_x_14636:
[----:B------:R-:W-:Y:S05]  /*19ef0*/  BSYNC B0 ;  /* 0x0000000000007941 */ /* 0x000fea0003800000 */
.L_x_14635:
[----:B------:R-:W-:Y:S01]  /*19f00*/  IMAD.MOV.U32 R2, RZ, RZ, R14 ;  /* 0x000000ffff027224 */ /* 0x000fe200078e000e */
[----:B------:R-:W-:Y:S06]  /*19f10*/  BRA `(.L_x_14637) ;  /* 0xffffffc400dc7947 */ /* 0x000fec000383ffff */
.L_x_14549:
[----:B0-----:R0:W1:Y:S02]  /*19f20*/  SYNCS.PHASECHK.TRANS64.TRYWAIT P0, [R0+URZ+0x32420], R3 ;  /* 0x03242003000075a7 */ /* 0x001064000800017f */
[----:B-1----:R-:W-:Y:S05]  /*19f30*/  @!P0 NANOSLEEP.SYNCS 0x989680 ;  /* 0x009896800000895d */ /* 0x002fea0003900000 */
[----:B------:R-:W1:Y:S02]  /*19f40*/  @!P0 SYNCS.PHASECHK.TRANS64 P0, [R0+URZ+0x32420], R3 ;  /* 0x03242003000085a7 */ /* 0x000e64000800007f */
[----:B-1----:R-:W-:Y:S05]  /*19f50*/  @!P0 BRA `(.L_x_14549) ;  /* 0xfffffffc00f08947 */ /* 0x002fea000383ffff */
[----:B------:R-:W-:Y:S05]  /*19f60*/  BRA `(.L_x_14638) ;  /* 0xffffffd0007c7947 */ /* 0x000fea000383ffff */
.L_x_14550:
        /* <DEDUP_REMOVED lines=11> */
.L_x_14640:
[----:B------:R-:W-:Y:S05]  /*1a020*/  BSYNC B0 ;  /* 0x0000000000007941 */ /* 0x000fea0003800000 */
.L_x_14639:
[----:B------:R-:W-:Y:S05]  /*1a030*/  BRA `(.L_x_14641) ;  /* 0xffffffd000647947 */ /* 0x000fea000383ffff */
.L_x_14553:
[----:B------:R-:W-:Y:S01]  /*1a040*/  BSSY B1, `(.L_x_14642) ;  /* 0x0000006000017945 */ /* 0x000fe20003800000 */
[----:B------:R-:W-:-:S07]  /*1a050*/  IMAD.MOV.U32 R15, RZ, RZ, -0x1 ;  /* 0xffffffffff0f7424 */ /* 0x000fce00078e00ff */
[----:B01----:R-:W-:Y:S05]  /*1a060*/  WARPSYNC.COLLECTIVE R15, `(.L_x_14643) ;  /* 0x000000000f0c7348 */ /* 0x003fea0003c00000 */
[----:B------:R-:W-:Y:S02]  /*1a070*/  ELECT P6, UR62, PT ;  /* 0x00000000003e782f */ /* 0x000fe400038c0000 */
[----:B------:R-:W-:Y:S01]  /*1a080*/  MOV R14, UR62 ;  /* 0x0000003e000e7c02 */ /* 0x000fe20008000f00 */
[----:B01----:R-:W-:Y:S10]  /*1a090*/  ENDCOLLECTIVE ;  /* 0x000000000000791b */ /* 0x003ff40003800000 */
.L_x_14643:
[----:B------:R-:W-:Y:S05]  /*1a0a0*/  BSYNC B1 ;  /* 0x0000000000017941 */ /* 0x000fea0003800000 */
.L_x_14642:
[----:B------:R-:W-:Y:S05]  /*1a0b0*/  BRA `(.L_x_14644) ;  /* 0xffffffd0005c7947 */ /* 0x000fea000383ffff */
.L_x_14555:
[----:B0-----:R0:W1:Y:S02]  /*1a0c0*/  SYNCS.PHASECHK.TRANS64.TRYWAIT P0, [R6+URZ], R5 ;  /* 0x00000005060075a7 */ /* 0x001064000800017f */
[----:B-1----:R-:W-:Y:S05]  /*1a0d0*/  @!P0 NANOSLEEP.SYNCS 0x989680 ;  /* 0x009896800000895d */ /* 0x002fea0003900000 */
[----:B------:R-:W1:Y:S02]  /*1a0e0*/  @!P0 SYNCS.PHASECHK.TRANS64 P0, [R6+URZ], R5 ;  /* 0x00000005060085a7 */ /* 0x000e64000800007f */
[----:B-1----:R-:W-:Y:S05]  /*1a0f0*/  @!P0 BRA `(.L_x_14555) ;  /* 0xfffffffc00f08947 */ /* 0x002fea000383ffff */
[----:B------:R-:W-:Y:S05]  /*1a100*/  BRA `(.L_x_14645) ;  /* 0xffffffd000947947 */ /* 0x000fea000383ffff */
.L_x_14556:
[----:B-1----:R1:W2:Y:S02]  /*1a110*/  SYNCS.PHASECHK.TRANS64.TRYWAIT P0, [R7+URZ], R2 ;  /* 0x00000002070075a7 */ /* 0x0022a4000800017f */
[----:B--2---:R-:W-:Y:S05]  /*1a120*/  @!P0 NANOSLEEP.SYNCS 0x989680 ;  /* 0x009896800000895d */ /* 0x004fea0003900000 */
[----:B------:R-:W2:Y:S02]  /*1a130*/  @!P0 SYNCS.PHASECHK.TRANS64 P0, [R7+URZ], R2 ;  /* 0x00000002070085a7 */ /* 0x000ea4000800007f */
[----:B--2---:R-:W-:Y:S05]  /*1a140*/  @!P0 BRA `(.L_x_14556) ;  /* 0xfffffffc00f08947 */ /* 0x004fea000383ffff */
[----:B------:R-:W-:Y:S05]  /*1a150*/  BRA `(.L_x_14646) ;  /* 0xffffffd000887947 */ /* 0x000fea000383ffff */
.L_x_14558:
[----:B--2---:R2:W3:Y:S02]  /*1a160*/  SYNCS.PHASECHK.TRANS64.TRYWAIT P0, [R4+URZ], R5 ;  /* 0x00000005040075a7 */ /* 0x0044e4000800017f */
[----:B---3--:R-:W-:Y:S05]  /*1a170*/  @!P0 NANOSLEEP.SYNCS 0x989680 ;  /* 0x009896800000895d */ /* 0x008fea0003900000 */
[----:B------:R-:W3:Y:S02]  /*1a180*/  @!P0 SYNCS.PHASECHK.TRANS64 P0, [R4+URZ], R5 ;  /* 0x00000005040085a7 */ /* 0x000ee4000800007f */
[----:B---3--:R-:W-:Y:S05]  /*1a190*/  @!P0 BRA `(.L_x_14558) ;  /* 0xfffffffc00f08947 */ /* 0x008fea000383ffff */
[----:B------:R-:W-:Y:S05]  /*1a1a0*/  BRA `(.L_x_14647) ;  /* 0xffffffd0008c7947 */ /* 0x000fea000383ffff */
.L_x_14648:
        /* <DEDUP_REMOVED lines=13> */
.L_x_15207:


//--------------------- .text._ZN7cutlass13device_kernelIN5flash11enable_sm90INS1_16FlashAttnFwdSm90INS1_25CollectiveMainloopFwdSm90ILi2EN4cute5tupleIJNS5_1CILi1EEES8_S8_EEENS6_IJNS7_ILi128EEENS7_ILi96EEENS7_ILi64EEEEEELi256ENS_10bfloat16_tEfNS_4arch4Sm90ELb1ELb0ELb1ELb1ELb0ELb1ELb1ELb1ELb0ELb1ELb1ELb0EEENS1_21CollectiveEpilogueFwdINS6_IJSA_NS7_ILi256EEESB_EEES9_SE_SG_Li256ELb1ELb1ELb1ELb0EEENS1_36VarlenDynamicPersistentTileSchedulerILi128ELi96ELi256ELi128ELb1ELb1ELb1ELb1ELb1ELb1EEEEEEEEEvNT_6ParamsE --------------------------
	.section	.text._ZN7cutlass13device_kernelIN5flash11enable_sm90INS1_16FlashAttnFwdSm90INS1_25CollectiveMainloopFwdSm90ILi2EN4cute5tupleIJNS5_1CILi1EEES8_S8_EEENS6_IJNS7_ILi128EEENS7_ILi96EEENS7_ILi64EEEEEELi256ENS_10bfloat16_tEfNS_4arch4Sm90ELb1ELb0ELb1ELb1ELb0ELb1ELb1ELb1ELb0ELb1ELb1ELb0EEENS1_21CollectiveEpilogueFwdINS6_IJSA_NS7_ILi256EEESB_EEES9_SE_SG_Li256ELb1ELb1ELb1ELb0EEENS1_36VarlenDynamicPersistentTileSchedulerILi128ELi96ELi256ELi128ELb1ELb1ELb1ELb1ELb1ELb1EEEEEEEEEvNT_6ParamsE,"ax",@progbits
	.align	128
.text._ZN7cutlass13device_kernelIN5flash11enable_sm90INS1_16FlashAttnFwdSm90INS1_25CollectiveMainloopFwdSm90ILi2EN4cute5tupleIJNS5_1CILi1EEES8_S8_EEENS6_IJNS7_ILi128EEENS7_ILi96EEENS7_ILi64EEEEEELi256ENS_10bfloat16_tEfNS_4arch4Sm90ELb1ELb0ELb1ELb1ELb0ELb1ELb1ELb1ELb0ELb1ELb1ELb0EEENS1_21CollectiveEpilogueFwdINS6_IJSA_NS7_ILi256EEESB_EEES9_SE_SG_Li256ELb1ELb1ELb1ELb0EEENS1_36VarlenDynamicPersistentTileSchedulerILi128ELi96ELi256ELi128ELb1ELb1ELb1ELb1ELb1ELb1EEEEEEEEEvNT_6ParamsE:
        .type           _ZN7cutlass13device_kernelIN5flash11enable_sm90INS1_16FlashAttnFwdSm90INS1_25CollectiveMainloopFwdSm90ILi2EN4cute5tupleIJNS5_1CILi1EEES8_S8_EEENS6_IJNS7_ILi128EEENS7_ILi96EEENS7_ILi64EEEEEELi256ENS_10bfloat16_tEfNS_4arch4Sm90ELb1ELb0ELb1ELb1ELb0ELb1ELb1ELb1ELb0ELb1ELb1ELb0EEENS1_21CollectiveEpilogueFwdINS6_IJSA_NS7_ILi256EEESB_EEES9_SE_SG_Li256ELb1ELb1ELb1ELb0EEENS1_36VarlenDynamicPersistentTileSchedulerILi128ELi96ELi256ELi128ELb1ELb1ELb1ELb1ELb1ELb1EEEEEEEEEvNT_6ParamsE,@function
        .size           _ZN7cutlass13device_kernelIN5flash11enable_sm90INS1_16FlashAttnFwdSm90INS1_25CollectiveMainloopFwdSm90ILi2EN4cute5tupleIJNS5_1CILi1EEES8_S8_EEENS6_IJNS7_ILi128EEENS7_ILi96EEENS7_ILi64EEEEEELi256ENS_10bfloat16_tEfNS_4arch4Sm90ELb1ELb0ELb1ELb1ELb0ELb1ELb1ELb1ELb0ELb1ELb1ELb0EEENS1_21CollectiveEpilogueFwdINS6_IJSA_NS7_ILi256EEESB_EEES9_SE_SG_Li256ELb1ELb1ELb1ELb0EEENS1_36VarlenDynamicPersistentTileSchedulerILi128ELi96ELi256ELi128ELb1ELb1ELb1ELb1ELb1ELb1EEEEEEEEEvNT_6ParamsE,(.L_x_15208 - _ZN7cutlass13device_kernelIN5flash11enable_sm90INS1_16FlashAttnFwdSm90INS1_25CollectiveMainloopFwdSm90ILi2EN4cute5tupleIJNS5_1CILi1EEES8_S8_EEENS6_IJNS7_ILi128EEENS7_ILi96EEENS7_ILi64EEEEEELi256ENS_10bfloat16_tEfNS_4arch4Sm90ELb1ELb0ELb1ELb1ELb0ELb1ELb1ELb1ELb0ELb1ELb1ELb0EEENS1_21CollectiveEpilogueFwdINS6_IJSA_NS7_ILi256EEESB_EEES9_SE_SG_Li256ELb1ELb1ELb1ELb0EEENS1_36VarlenDynamicPersistentTileSchedulerILi128ELi96ELi256ELi128ELb1ELb1ELb1ELb1ELb1ELb1EEEEEEEEEvNT_6ParamsE)
        .other          _ZN7cutlass13device_kernelIN5flash11enable_sm90INS1_16FlashAttnFwdSm90INS1_25CollectiveMainloopFwdSm90ILi2EN4cute5tupleIJNS5_1CILi1EEES8_S8_EEENS6_IJNS7_ILi128EEENS7_ILi96EEENS7_ILi64EEEEEELi256ENS_10bfloat16_tEfNS_4arch4Sm90ELb1ELb0ELb1ELb1ELb0ELb1ELb1ELb1ELb0ELb1ELb1ELb0EEENS1_21CollectiveEpilogueFwdINS6_IJSA_NS7_ILi256EEESB_EEES9_SE_SG_Li256ELb1ELb1ELb1ELb0EEENS1_36VarlenDynamicPersistentTileSchedulerILi128ELi96ELi256ELi128ELb1ELb1ELb1ELb1ELb1ELb1EEEEEEEEEvNT_6ParamsE,@"STO_CUDA_ENTRY STV_DEFAULT"
_ZN7cutlass13device_kernelIN5flash11enable_sm90INS1_16FlashAttnFwdSm90INS1_25CollectiveMainloopFwdSm90ILi2EN4cute5tupleIJNS5_1CILi1EEES8_S8_EEENS6_IJNS7_ILi128EEENS7_ILi96EEENS7_ILi64EEEEEELi256ENS_10bfloat16_tEfNS_4arch4Sm90ELb1ELb0ELb1ELb1ELb0ELb1ELb1ELb1ELb0ELb1ELb1ELb0EEENS1_21CollectiveEpilogueFwdINS6_IJSA_NS7_ILi256EEESB_EEES9_SE_SG_Li256ELb1ELb1ELb1ELb0EEENS1_36VarlenDynamicPersistentTileSchedulerILi128ELi96ELi256ELi128ELb1ELb1ELb1ELb1ELb1ELb1EEEEEEEEEvNT_6ParamsE:
        /* <DEDUP_REMOVED lines=24> */
.L_x_14650:
[----:B------:R-:W-:Y:S05]  /*0180*/  BSYNC B0 ;  /* 0x0000000000007941 */ /* 0x000fea0003800000 */
.L_x_14649:
        /* <DEDUP_REMOVED lines=43> */
.L_x_14651:
        /* <DEDUP_REMOVED lines=22> */
.L_x_14652:
        /* <DEDUP_REMOVED lines=18> */
.L_x_14653:
        /* <DEDUP_REMOVED lines=22> */
.L_x_14654:
        /* <DEDUP_REMOVED lines=22> */
.L_x_14655:
        /* <DEDUP_REMOVED lines=8> */
.L_x_14658:
[----:B------:R-:W-:-:S08]  /*0a00*/  NOP ;  /* 0x0000000000007918 */ /* 0x000fd00000000000 */
[----:B------:R-:W0:Y:S02]  /*0a10*/  USETMAXREG.TRY_ALLOC.CTAPOOL UP0, 0xf0 ;  /* 0x000000f0000079c8 */ /* 0x000e240008000600 */
[----:B0-----:R-:W-:-:S13]  /*0a20*/  PLOP3.LUT P0, PT, PT, PT, UP0, 0x80, 0x0 ;  /* 0x000000000000781c */ /* 0x001fda0003f0f008 */
[----:B------:R-:W-:Y:S05]  /*0a30*/  @!P0 BRA `(.L_x_14658) ;  /* 0xfffffffc00f08947 */ /* 0x000fea000383ffff */
[----:B------:R-:W2:Y:S01]  /*0a40*/  LDL.LU R0, [R1+0x48] ;  /* 0x0000480001007983 */ /* 0x000ea20000300800 */
[----:B------:R-:W-:Y:S01]  /*0a50*/  SHF.R.U32.HI R2, RZ, 0x7, R6 ;  /* 0x00000007ff027819 */ /* 0x000fe20000011606 */
[----:B------:R-:W0:Y:S01]  /*0a60*/  S2UR UR5, SR_CgaCtaId ;  /* 0x00000000000579c3 */ /* 0x000e220000008800 */
[----:B------:R-:W-:-:S07]  /*0a70*/  UMOV UR4, 0x400 ;  /* 0x0000040000047882 */ /* 0x000fce0000000000 */
[----:B------:R-:W-:Y:S06]  /*0a80*/  BAR.ARV 0x8, 0x180 ;  /* 0x0206000000007b1d */ /* 0x000fec0000002000 */
[----:B------:R-:W-:-:S13]  /*0a90*/  ISETP.NE.AND P0, PT, R2, 0x1, PT ;  /* 0x000000010200780c */ /* 0x000fda0003f05270 */
[----:B------:R-:W-:Y:S06]  /*0aa0*/  @!P0 BAR.ARV 0x9, 0x100 ;  /* 0x0244000000008b1d */ /* 0x000fec0000002000 */
[----:B0-----:R-:W-:Y:S02]  /*0ab0*/  ULEA UR4, UR5, UR4, 0x18 ;  /* 0x0000000405047291 */ /* 0x001fe4000f8ec03f */
[----:B------:R-:W-:Y:S04]  /*0ac0*/  BAR.SYNC.DEFER_BLOCKING 0x5, 0x180 ;  /* 0x0146000000007b1d */ /* 0x000fe80000010000 */
[----:B------:R-:W-:-:S02]  /*0ad0*/  IMAD.U32 R19, RZ, RZ, UR4 ;  /* 0x00000004ff137e24 */ /* 0x000fc4000f8e00ff */
[----:B------:R-:W-:-:S03]  /*0ae0*/  ULDC UR4, c[0x0][0xd3c] ;  /* 0x00034f0000047ab9 */ /* 0x000fc60000000800 */
[----:B------:R-:W0:Y:S01]  /*0af0*/  LDS.128 R12, [R19+0x324d0] ;  /* 0x0324d000130c7984 */ /* 0x000e220000000c00 */
[----:B------:R-:W-:Y:S06]  /*0b00*/  BAR.ARV 0x4, 0x180 ;  /* 0x0106000000007b1d */ /* 0x000fec0000002000 */
[----:B--2---:R-:W-:-:S04]  /*0b10*/  LOP3.LUT R0, R0, 0xfffffffb, RZ, 0xc0, !PT ;  /* 0xfffffffb00007812 */ /* 0x004fc800078ec0ff */
[----:B------:R-:W-:Y:S02]  /*0b20*/  @P0 LOP3.LUT R0, R0, 0x4, RZ, 0xfc, !PT ;  /* 0x0000000400000812 */ /* 0x000fe400078efcff */
[----:B0-----:R-:W-:-:S03]  /*0b30*/  ISETP.GE.AND P0, PT, R15, UR4, PT ;  /* 0x000000040f007c0c */ /* 0x001fc6000bf06270 */
[----:B------:R0:W-:Y:S10]  /*0b40*/  STL [R1+0x48], R0 ;  /* 0x0000480001007387 */ /* 0x0001f40000100800 */
[----:B0-----:R-:W-:Y:S05]  /*0b50*/  @P0 BRA `(.L_x_14659) ;  /* 0x0000022800340947 */ /* 0x001fea0003800000 */
[----:B------:R-:W-:Y:S01]  /*0b60*/  VIADD R6, R6, 0xffffff80 ;  /* 0xffffff8006067836 */ /* 0x000fe20000000000 */
[----:B------:R-:W-:Y:S01]  /*0b70*/  ULOP3.LUT UR37, UR36, 0x1, URZ, 0xfc, !UPT ;  /* 0x0000000124257892 */ /* 0x000fe2000f8efc3f */
[----:B------:R-:W-:Y:S02]  /*0b80*/  IMAD.MOV.U32 R18, RZ, RZ, RZ ;  /* 0x000000ffff127224 */ /* 0x000fe400078e00ff */
[----:B------:R-:W-:Y:S01]  /*0b90*/  IMAD.MOV.U32 R202, RZ, RZ, RZ ;  /* 0x000000ffffca7224 */ /* 0x000fe200078e00ff */
[----:B------:R-:W-:Y:S01]  /*0ba0*/  SHF.R.S32.HI R3, RZ, 0x1f, R6 ;  /* 0x0000001fff037819 */ /* 0x000fe20000011406 */
[----:B------:R-:W-:-:S03]  /*0bb0*/  IMAD.MOV.U32 R23, RZ, RZ, RZ ;  /* 0x000000ffff177224 */ /* 0x000fc600078e00ff */
        /* <DEDUP_REMOVED lines=14> */
[----:B------:R-:W-:Y:S02]  /*0ca0*/  SHF.R.S32.HI R8, RZ, 0x1f, R10 ;  /* 0x0000001fff087819 */ /* 0x000fe4000001140a */
[----:B------:R-:W-:Y:S02]  /*0cb0*/  LEA.HI R9, R9, R21, RZ, 0x5 ;  /* 0x0000001509097211 */ /* 0x000fe400078f28ff */
[----:B------:R-:W-:Y:S02]  /*0cc0*/  LEA.HI R8, R8, R11, RZ, 0x3 ;  /* 0x0000000b08087211 */ /* 0x000fe400078f18ff */
[----:B------:R-:W-:Y:S02]  /*0cd0*/  LOP3.LUT R4, R4, 0x1ffffffe, RZ, 0xc0, !PT ;  /* 0x1ffffffe04047812 */ /* 0x000fe400078ec0ff */
[----:B------:R-:W-:Y:S01]  /*0ce0*/  LOP3.LUT R12, R8, 0xfffffff8, RZ, 0xc0, !PT ;  /* 0xfffffff8080c7812 */ /* 0x000fe200078ec0ff */
[----:B------:R-:W-:Y:S01]  /*0cf0*/  IMAD.IADD R8, R5, 0x1, -R0 ;  /* 0x0000000105087824 */ /* 0x000fe200078e0a00 */
[-C--:B------:R-:W-:Y:S01]  /*0d00*/  LEA.HI R0, R3, R6.reuse, RZ, 0x5 ;  /* 0x0000000603007211 */ /* 0x080fe200078f28ff */
[----:B------:R-:W-:Y:S01]  /*0d10*/  IMAD.IADD R4, R7, 0x1, -R4 ;  /* 0x0000000107047824 */ /* 0x000fe200078e0a04 */
[----:B------:R-:W-:Y:S01]  /*0d20*/  LEA.HI R3, R3, R6, RZ, 0x3 ;  /* 0x0000000603037211 */ /* 0x000fe200078f18ff */
[----:B------:R-:W-:Y:S01]  /*0d30*/  IMAD.IADD R12, R11, 0x1, -R12 ;  /* 0x000000010b0c7824 */ /* 0x000fe200078e0a0c */
[----:B------:R-:W-:-:S02]  /*0d40*/  SHF.R.S32.HI R9, RZ, 0x5, R9 ;  /* 0x00000005ff097819 */ /* 0x000fc40000011409 */
[----:B------:R-:W-:Y:S02]  /*0d50*/  LOP3.LUT R7, R3, 0xfffffff8, RZ, 0xc0, !PT ;  /* 0xfffffff803077812 */ /* 0x000fe400078ec0ff */
[----:B------:R-:W-:Y:S01]  /*0d60*/  LOP3.LUT R3, R22, 0xfffffffc, RZ, 0xc0, !PT ;  /* 0xfffffffc16037812 */ /* 0x000fe200078ec0ff */
[----:B------:R-:W-:Y:S01]  /*0d70*/  IMAD R9, R9, 0x10, R12 ;  /* 0x0000001009097824 */ /* 0x000fe200078e020c */
[----:B------:R-:W-:Y:S01]  /*0d80*/  SHF.R.S32.HI R22, RZ, 0x2, R22 ;  /* 0x00000002ff167819 */ /* 0x000fe20000011416 */
[----:B------:R-:W-:Y:S01]  /*0d90*/  IMAD.IADD R228, R6, 0x1, -R7 ;  /* 0x0000000106e47824 */ /* 0x000fe200078e0a07 */
[----:B------:R-:W-:Y:S01]  /*0da0*/  LOP3.LUT R5, R2, 0x3fffff0, RZ, 0xc0, !PT ;  /* 0x03fffff002057812 */ /* 0x000fe200078ec0ff */
[----:B------:R-:W-:Y:S01]  /*0db0*/  IMAD R20, R8, 0x40, R9 ;  /* 0x0000004008147824 */ /* 0x000fe200078e0209 */
[----:B------:R-:W-:Y:S01]  /*0dc0*/  SHF.R.S32.HI R16, RZ, 0x5, R0 ;  /* 0x00000005ff107819 */ /* 0x000fe20000011400 */
[----:B------:R-:W-:Y:S01]  /*0dd0*/  VIADD R9, R22, 0x40 ;  /* 0x0000004016097836 */ /* 0x000fe20000000000 */
[----:B------:R-:W-:Y:S01]  /*0de0*/  LOP3.LUT R10, R10, 0x7ffffffc, RZ, 0xc0, !PT ;  /* 0x7ffffffc0a0a7812 */ /* 0x000fe200078ec0ff */
[----:B------:R-:W-:-:S02]  /*0df0*/  IMAD.IADD R5, R6, 0x1, -R5 ;  /* 0x0000000106057824 */ /* 0x000fc400078e0a05 */
[----:B------:R-:W-:Y:S01]  /*0e00*/  IMAD.IADD R3, R6, 0x1, -R3 ;  /* 0x0000000106037824 */ /* 0x000fe200078e0a03 */
[----:B------:R-:W-:Y:S01]  /*0e10*/  SHF.R.S32.HI R8, RZ, 0x1f, R9 ;  /* 0x0000001fff087819 */ /* 0x000fe20000011409 */
[----:B------:R-:W-:Y:S01]  /*0e20*/  IMAD R5, R16, 0x10, R5 ;  /* 0x0000001010057824 */ /* 0x000fe200078e0205 */
[----:B------:R0:W-:Y:S01]  /*0e30*/  STL [R1+0x64], R16 ;  /* 0x0000641001007387 */ /* 0x0001e20000100800 */
[----:B------:R-:W-:Y:S01]  /*0e40*/  IMAD.SHL.U32 R228, R228, 0x8, RZ ;  /* 0x00000008e4e47824 */ /* 0x000fe200078e00ff */
[----:B------:R-:W-:Y:S01]  /*0e50*/  LEA.HI R0, R3, R3, RZ, 0x1 ;  /* 0x0000000303007211 */ /* 0x000fe200078f08ff */
[----:B------:R-:W-:Y:S01]  /*0e60*/  IMAD R11, R5, 0x8, R4 ;  /* 0x00000008050b7824 */ /* 0x000fe200078e0204 */
[----:B------:R-:W-:Y:S01]  /*0e70*/  LEA.HI R8, R8, R9, RZ, 0x3 ;  /* 0x0000000908087211 */ /* 0x000fe200078f18ff */
[----:B------:R-:W-:Y:S01]  /*0e80*/  IMAD.SHL.U32 R200, R3, 0x4, RZ ;  /* 0x0000000403c87824 */ /* 0x000fe200078e00ff */
[----:B------:R-:W-:Y:S01]  /*0e90*/  SHF.R.S32.HI R4, RZ, 0x1f, R22 ;  /* 0x0000001fff047819 */ /* 0x000fe20000011416 */
[----:B------:R-:W-:Y:S01]  /*0ea0*/  IMAD.SHL.U32 R4, R9, 0x40, RZ ;  /* 0x0000004009047824 */ /* 0x000fe200078e00ff */
[----:B------:R-:W-:Y:S01]  /*0eb0*/  LOP3.LUT R0, R0, 0x1ffffffe, RZ, 0xc0, !PT ;  /* 0x1ffffffe00007812 */ /* 0x000fe200078ec0ff */
[----:B------:R-:W-:Y:S01]  /*0ec0*/  IMAD.SHL.U32 R8, R8, 0x40, RZ ;  /* 0x0000004008087824 */ /* 0x000fe200078e00ff */
[----:B------:R-:W-:Y:S01]  /*0ed0*/  STL [R1+0x198], R20 ;  /* 0x0001981401007387 */ /* 0x000fe20000100800 */
[----:B0-----:R-:W-:-:S02]  /*0ee0*/  IMAD.SHL.U32 R16, R3, 0x8, RZ ;  /* 0x0000000803107824 */ /* 0x001fc400078e00ff */
[----:B------:R-:W-:Y:S01]  /*0ef0*/  IMAD.IADD R0, R3, 0x1, -R0 ;  /* 0x0000000103007824 */ /* 0x000fe200078e0a00 */
[----:B------:R-:W-:Y:S01]  /*0f00*/  LOP3.LUT R3, R4, 0x1c0, RZ, 0xc0, !PT ;  /* 0x000001c004037812 */ /* 0x000fe200078ec0ff */
[----:B------:R-:W-:Y:S01]  /*0f10*/  STL [R1+0x8c], RZ ;  /* 0x00008cff01007387 */ /* 0x000fe20000100800 */
[----:B------:R-:W-:Y:S01]  /*0f20*/  SHF.R.S32.HI R4, RZ, 0x1f, R228 ;  /* 0x0000001fff047819 */ /* 0x000fe200000114e4 */
[----:B------:R-:W-:Y:S01]  /*0f30*/  IMAD.IADD R10, R21, 0x1, -R10 ;  /* 0x00000001150a7824 */ /* 0x000fe200078e0a0a */
[----:B------:R-:W-:Y:S01]  /*0f40*/  LOP3.LUT R4, R8, 0xfffffe00, RZ, 0xc0, !PT ;  /* 0xfffffe0008047812 */ /* 0x000fe200078ec0ff */
[----:B------:R-:W-:Y:S01]  /*0f50*/  VIADD R8, R228, 0x80 ;  /* 0x00000080e4087836 */ /* 0x000fe20000000000 */
[----:B------:R-:W-:Y:S01]  /*0f60*/  SHF.R.U32.HI R9, RZ, 0x3, R3 ;  /* 0x00000003ff097819 */ /* 0x000fe20000011603 */
[----:B------:R-:W-:Y:S01]  /*0f70*/  IMAD.SHL.U32 R45, R10, 0x2, RZ ;  /* 0x000000020a2d7824 */ /* 0x000fe200078e00ff */
[----:B------:R-:W-:Y:S01]  /*0f80*/  LOP3.LUT R3, R3, 0x38, R16, 0xf8, !PT ;  /* 0x0000003803037812 */ /* 0x000fe200078ef810 */
[----:B------:R0:W-:Y:S01]  /*0f90*/  STL [R1+0x68], R4 ;  /* 0x0000680401007387 */ /* 0x0001e20000100800 */
[----:B------:R-:W-:-:S02]  /*0fa0*/  VIADD R12, R228, 0x40 ;  /* 0x00000040e40c7836 */ /* 0x000fc40000000000 */
[C---:B------:R-:W-:Y:S01]  /*0fb0*/  VIADD R44, R45.reuse, 0x8 ;  /* 0x000000082d2c7836 */ /* 0x040fe20000000000 */
[----:B------:R-:W-:Y:S01]  /*0fc0*/  STL [R1+0x5c], R45 ;  /* 0x00005c2d01007387 */ /* 0x000fe20000100800 */
[C---:B------:R-:W-:Y:S01]  /*0fd0*/  VIADD R43, R45.reuse, 0x10 ;  /* 0x000000102d2b7836 */ /* 0x040fe20000000000 */
[----:B------:R-:W-:Y:S01]  /*0fe0*/  SHF.R.S32.HI R12, RZ, 0x1f, R12 ;  /* 0x0000001fff0c7819 */ /* 0x000fe2000001140c */
[C---:B------:R-:W-:Y:S02]  /*0ff0*/  VIADD R42, R45.reuse, 0x18 ;  /* 0x000000182d2a7836 */ /* 0x040fe40000000000 */
[C---:B------:R-:W-:Y:S01]  /*1000*/  VIADD R41, R45.reuse, 0x20 ;  /* 0x000000202d297836 */ /* 0x040fe20000000000 */
[----:B0-----:R-:W-:Y:S01]  /*1010*/  LOP3.LUT R4, R4, R3, R9, 0xf6, !PT ;  /* 0x0000000304047212 */ /* 0x001fe200078ef609 */
[----:B------:R-:W-:Y:S01]  /*1020*/  VIADD R40, R45, 0x28 ;  /* 0x000000282d287836 */ /* 0x000fe20000000000 */
[----:B------:R-:W-:Y:S01]  /*1030*/  SHF.R.S32.HI R9, RZ, 0x1f, R8 ;  /* 0x0000001fff097819 */ /* 0x000fe20000011408 */
[----:B------:R-:W-:-:S02]  /*1040*/  IMAD.SHL.U32 R8, R11, 0x8, RZ ;  /* 0x000000080b087824 */ /* 0x000fc400078e00ff */
[----:B------:R-:W-:Y:S01]  /*1050*/  IMAD R3, R4, 0x2, R19 ;  /* 0x0000000204037824 */ /* 0x000fe200078e0213 */
[----:B------:R-:W-:Y:S01]  /*1060*/  SHF.R.S32.HI R4, RZ, 0x1f, R44 ;  /* 0x0000001fff047819 */ /* 0x000fe2000001142c */
[C---:B------:R-:W-:Y:S01]  /*1070*/  VIADD R39, R45.reuse, 0x30 ;  /* 0x000000302d277836 */ /* 0x040fe20000000000 */
[----:B------:R-:W-:Y:S01]  /*1080*/  STL [R1+0x19c], R8 ;  /* 0x00019c0801007387 */ /* 0x000fe20000100800 */
[C---:B------:R-:W-:Y:S02]  /*1090*/  VIADD R38, R45.reuse, 0x38 ;  /* 0x000000382d267836 */ /* 0x040fe40000000000 */
[C---:B------:R-:W-:Y:S01]  /*10a0*/  VIADD R37, R45.reuse, 0x40 ;  /* 0x000000402d257836 */ /* 0x040fe20000000000 */
[----:B------:R-:W-:Y:S01]  /*10b0*/  STL [R1+0x194], R3 ;  /* 0x0001940301007387 */ /* 0x000fe20000100800 */
[C---:B------:R-:W-:Y:S02]  /*10c0*/  VIADD R36, R45.reuse, 0x48 ;  /* 0x000000482d247836 */ /* 0x040fe40000000000 */
[C---:B------:R-:W-:Y:S01]  /*10d0*/  VIADD R35, R45.reuse, 0x50 ;  /* 0x000000502d237836 */ /* 0x040fe20000000000 */
[----:B------:R-:W-:Y:S01]  /*10e0*/  STL [R1+0x10c], R44 ;  /* 0x00010c2c01007387 */ /* 0x000fe20000100800 */
[----:B------:R-:W-:-:S02]  /*10f0*/  VIADD R34, R45, 0x58 ;  /* 0x000000582d227836 */ /* 0x000fc40000000000 */
[C---:B------:R-:W-:Y:S01]  /*1100*/  VIADD R33, R45.reuse, 0x60 ;  /* 0x000000602d217836 */ /* 0x040fe20000000000 */
[----:B------:R0:W-:Y:S01]  /*1110*/  STL [R1+0x108], R43 ;  /* 0x0001082b01007387 */ /* 0x0001e20000100800 */
[C---:B------:R-:W-:Y:S02]  /*1120*/  VIADD R32, R45.reuse, 0x68 ;  /* 0x000000682d207836 */ /* 0x040fe40000000000 */
[C---:B------:R-:W-:Y:S01]  /*1130*/  VIADD R31, R45.reuse, 0x70 ;  /* 0x000000702d1f7836 */ /* 0x040fe20000000000 */
[----:B------:R-:W-:Y:S01]  /*1140*/  STL [R1+0x104], R42 ;  /* 0x0001042a01007387 */ /* 0x000fe20000100800 */
[C---:B------:R-:W-:Y:S02]  /*1150*/  VIADD R30, R45.reuse, 0x78 ;  /* 0x000000782d1e7836 */ /* 0x040fe40000000000 */
[C---:B------:R-:W-:Y:S01]  /*1160*/  VIADD R29, R45.reuse, 0x80 ;  /* 0x000000802d1d7836 */ /* 0x040fe20000000000 */
[----:B------:R1:W-:Y:S01]  /*1170*/  STL [R1+0x100], R41 ;  /* 0x0001002901007387 */ /* 0x0003e20000100800 */
[C---:B------:R-:W-:Y:S01]  /*1180*/  VIADD R28, R45.reuse, 0x88 ;  /* 0x000000882d1c7836 */ /* 0x040fe20000000000 */
[----:B0-----:R-:W-:Y:S01]  /*1190*/  SHF.R.S32.HI R43, RZ, 0x1f, R43 ;  /* 0x0000001fff2b7819 */ /* 0x001fe2000001142b */
[C---:B------:R-:W-:Y:S01]  /*11a0*/  VIADD R27, R45.reuse, 0x90 ;  /* 0x000000902d1b7836 */ /* 0x040fe20000000000 */
[----:B------:R0:W-:Y:S01]  /*11b0*/  STL [R1+0xfc], R40 ;  /* 0x0000fc2801007387 */ /* 0x0001e20000100800 */
[----:B------:R-:W-:-:S02]  /*11c0*/  VIADD R26, R45, 0x98 ;  /* 0x000000982d1a7836 */ /* 0x000fc40000000000 */
[C---:B------:R-:W-:Y:S01]  /*11d0*/  VIADD R25, R45.reuse, 0xa0 ;  /* 0x000000a02d197836 */ /* 0x040fe20000000000 */
[----:B------:R-:W-:Y:S01]  /*11e0*/  STL [R1+0xf8], R39 ;  /* 0x0000f82701007387 */ /* 0x000fe20000100800 */
[C---:B------:R-:W-:Y:S01]  /*11f0*/  VIADD R24, R45.reuse, 0xa8 ;  /* 0x000000a82d187836 */ /* 0x040fe20000000000 */
[----:B-1----:R-:W-:Y:S01]  /*1200*/  SHF.R.S32.HI R41, RZ, 0x1f, R41 ;  /* 0x0000001fff297819 */ /* 0x002fe20000011429 */
[----:B------:R-:W-:Y:S01]  /*1210*/  IMAD.MOV.U32 R7, RZ, RZ, R15 ;  /* 0x000000ffff077224 */ /* 0x000fe200078e000f */
[----:B------:R1:W-:Y:S01]  /*1220*/  STL [R1+0xf4], R38 ;  /* 0x0000f42601007387 */ /* 0x0003e20000100800 */
[C---:B------:R-:W-:Y:S01]  /*1230*/  VIADD R21, R45.reuse, 0xb0 ;  /* 0x000000b02d157836 */ /* 0x040fe20000000000 */
[----:B0-----:R-:W-:Y:S01]  /*1240*/  SHF.R.S32.HI R40, RZ, 0x1f, R40 ;  /* 0x0000001fff287819 */ /* 0x001fe20000011428 */
[----:B------:R-:W-:Y:S01]  /*1250*/  IMAD.MOV.U32 R6, RZ, RZ, R14 ;  /* 0x000000ffff067224 */ /* 0x000fe200078e000e */
[----:B------:R0:W-:Y:S01]  /*1260*/  STL [R1+0xf0], R37 ;  /* 0x0000f02501007387 */ /* 0x0001e20000100800 */
[----:B------:R-:W-:-:S02]  /*1270*/  VIADD R15, R45, 0xb8 ;  /* 0x000000b82d0f7836 */ /* 0x000fc40000000000 */
[----:B------:R-:W-:Y:S01]  /*1280*/  IMAD.MOV.U32 R5, RZ, RZ, R13 ;  /* 0x000000ffff057224 */ /* 0x000fe200078e000d */
[----:B------:R-:W-:Y:S01]  /*1290*/  STL [R1+0xec], R36 ;  /* 0x0000ec2401007387 */ /* 0x000fe20000100800 */
[C---:B------:R-:W-:Y:S01]  /*12a0*/  VIADD R14, R45.reuse, 0xc0 ;  /* 0x000000c02d0e7836 */ /* 0x040fe20000000000 */
[----:B-1----:R-:W-:Y:S01]  /*12b0*/  SHF.R.S32.HI R38, RZ, 0x1f, R38 ;  /* 0x0000001fff267819 */ /* 0x002fe20000011426 */
        /* <DEDUP_REMOVED lines=11> */
[----:B------:R-:W-:Y:S01]  /*1370*/  VIADD R3, R45, 0xf8 ;  /* 0x000000f82d037836 */ /* 0x000fe20000000000 */
[----:B------:R1:W-:Y:S01]  /*1380*/  STL [R1+0xdc], R32 ;  /* 0x0000dc2001007387 */ /* 0x0003e20000100800 */
[----:B------:R-:W-:Y:S01]  /*1390*/  IMAD R0, R0, 0x8, R20 ;  /* 0x0000000800007824 */ /* 0x000fe200078e0214 */
[----:B0-----:R-:W-:Y:S01]  /*13a0*/  SHF.R.S32.HI R34, RZ, 0x1f, R34 ;  /* 0x0000001fff227819 */ /* 0x001fe20000011422 */
[----:B------:R-:W-:Y:S01]  /*13b0*/  IMAD.MOV.U32 R2, RZ, RZ, RZ ;  /* 0x000000ffff027224 */ /* 0x000fe200078e00ff */
[----:B------:R0:W-:Y:S01]  /*13c0*/  STL [R1+0xd8], R31 ;  /* 0x0000d81f01007387 */ /* 0x0001e20000100800 */
[----:B------:R-:W-:-:S03]  /*13d0*/  VIADD R203, R200, 0x10 ;  /* 0x00000010c8cb7836 */ /* 0x000fc60000000000 */
[----:B------:R-:W-:Y:S01]  /*13e0*/  STL [R1+0xd4], R30 ;  /* 0x0000d41e01007387 */ /* 0x000fe20000100800 */
[----:B-1----:R-:W-:-:S03]  /*13f0*/  SHF.R.S32.HI R32, RZ, 0x1f, R32 ;  /* 0x0000001fff207819 */ /* 0x002fc60000011420 */
[----:B------:R1:W-:Y:S01]  /*1400*/  STL [R1+0xd0], R29 ;  /* 0x0000d01d01007387 */ /* 0x0003e20000100800 */
[----:B0-----:R-:W-:-:S03]  /*1410*/  SHF.R.S32.HI R31, RZ, 0x1f, R31 ;  /* 0x0000001fff1f7819 */ /* 0x001fc6000001141f */
[----:B------:R0:W-:Y:S04]  /*1420*/  STL [R1+0xcc], R28 ;  /* 0x0000cc1c01007387 */ /* 0x0001e80000100800 */
        /* <DEDUP_REMOVED lines=20> */
[----:B------:R2:W-:Y:S01]  /*1570*/  STL [R1+0x190], R4 ;  /* 0x0001900401007387 */ /* 0x0005e20000100800 */
[----:B-1----:R-:W-:-:S03]  /*1580*/  SHF.R.S32.HI R10, RZ, 0x1f, R10 ;  /* 0x0000001fff0a7819 */ /* 0x002fc6000001140a */
[----:B------:R-:W-:Y:S01]  /*1590*/  STL [R1+0x98], R8 ;  /* 0x0000980801007387 */ /* 0x000fe20000100800 */
[----:B0-----:R-:W-:-:S03]  /*15a0*/  SHF.R.S32.HI R9, RZ, 0x1f, R9 ;  /* 0x0000001fff097819 */ /* 0x001fc60000011409 */
[----:B------:R-:W-:Y:S01]  /*15b0*/  STL [R1+0x18c], R43 ;  /* 0x00018c2b01007387 */ /* 0x000fe20000100800 */
[----:B--2---:R-:W-:-:S03]  /*15c0*/  SHF.R.S32.HI R4, RZ, 0x1f, R42 ;  /* 0x0000001fff047819 */ /* 0x004fc6000001142a */
[----:B------:R0:W-:Y:S04]  /*15d0*/  STL [R1+0x94], R3 ;  /* 0x0000940301007387 */ /* 0x0001e80000100800 */
[----:B------:R1:W-:Y:S04]  /*15e0*/  STL [R1+0x188], R4 ;  /* 0x0001880401007387 */ /* 0x0003e80000100800 */
[----:B------:R-:W-:Y:S01]  /*15f0*/  STL [R1+0x184], R41 ;  /* 0x0001842901007387 */ /* 0x000fe20000100800 */
[----:B0-----:R-:W-:-:S03]  /*1600*/  SHF.R.S32.HI R3, RZ, 0x1f, R3 ;  /* 0x0000001fff037819 */ /* 0x001fc60000011403 */
[----:B------:R-:W-:Y:S01]  /*1610*/  STL [R1+0x180], R40 ;  /* 0x0001802801007387 */ /* 0x000fe20000100800 */
[----:B-1----:R-:W-:-:S05]  /*1620*/  SHF.R.S32.HI R4, RZ, 0x1f, R39 ;  /* 0x0000001fff047819 */ /* 0x002fca0000011427 */
[----:B------:R0:W-:Y:S04]  /*1630*/  STL [R1+0x17c], R4 ;  /* 0x00017c0401007387 */ /* 0x0001e80000100800 */
[----:B------:R-:W-:Y:S04]  /*1640*/  STL [R1+0x178], R38 ;  /* 0x0001782601007387 */ /* 0x000fe80000100800 */
[----:B------:R-:W-:Y:S01]  /*1650*/  STL [R1+0x174], R37 ;  /* 0x0001742501007387 */ /* 0x000fe20000100800 */
[----:B0-----:R-:W-:-:S05]  /*1660*/  SHF.R.S32.HI R4, RZ, 0x1f, R36 ;  /* 0x0000001fff047819 */ /* 0x001fca0000011424 */
        /* <DEDUP_REMOVED lines=25> */
[----:B------:R1:W-:Y:S04]  /*1800*/  STL [R1+0x124], R10 ;  /* 0x0001240a01007387 */ /* 0x0003e80000100800 */
[----:B------:R1:W-:Y:S01]  /*1810*/  STL [R1+0x120], R9 ;  /* 0x0001200901007387 */ /* 0x0003e20000100800 */
[----:B0-----:R-:W-:-:S05]  /*1820*/  SHF.R.S32.HI R4, RZ, 0x1f, R8 ;  /* 0x0000001fff047819 */ /* 0x001fca0000011408 */
[----:B------:R1:W-:Y:S04]  /*1830*/  STL [R1+0x11c], R4 ;  /* 0x00011c0401007387 */ /* 0x0003e80000100800 */
[----:B------:R1:W-:Y:S04]  /*1840*/  STL [R1+0x6c], R0 ;  /* 0x00006c0001007387 */ /* 0x0003e80000100800 */
[----:B------:R1:W-:Y:S02]  /*1850*/  STL [R1+0x118], R3 ;  /* 0x0001180301007387 */ /* 0x0003e40000100800 */
.L_x_14821:
[----:B0123--:R-:W0:Y:S02]  /*1860*/  LDC.64 R8, c[0x0][0xd88] ;  /* 0x00036200ff087b82 */ /* 0x00fe240000000a00 */
[----:B0-----:R-:W-:-:S05]  /*1870*/  IMAD.WIDE R8, R7, 0x4, R8 ;  /* 0x0000000407087825 */ /* 0x001fca00078e0208 */
[----:B------:R-:W2:Y:S01]  /*1880*/  LDG.E R33, desc[UR40][R8.64] ;  /* 0x0000002808217981 */ /* 0x000ea2000c1e1900 */
[----:B------:R-:W-:Y:S05]  /*1890*/  YIELD ;  /* 0x0000000000007946 */ /* 0x000fea0003800000 */
[----:B------:R-:W-:Y:S01]  /*18a0*/  ULDC.64 UR4, c[0x0][0xb20] ;  /* 0x0002c80000047ab9 */ /* 0x000fe20000000a00 */
[----:B------:R-:W-:Y:S01]  /*18b0*/  ULDC.64 UR8, c[0x0][0xb10] ;  /* 0x0002c40000087ab9 */ /* 0x000fe20000000a00 */
[----:B------:R-:W-:Y:S01]  /*18c0*/  ISETP.NE.U32.AND P1, PT, RZ, UR4, PT ;  /* 0x00000004ff007c0c */ /* 0x000fe2000bf25070 */
[----:B------:R-:W-:Y:S01]  /*18d0*/  IMAD.MOV.U32 R15, RZ, RZ, RZ ;  /* 0x000000ffff0f7224 */ /* 0x000fe200078e00ff */
[----:B------:R-:W-:Y:S01]  /*18e0*/  ULDC.64 UR6, c[0x0][0xb00] ;  /* 0x0002c00000067ab9 */ /* 0x000fe20000000a00 */
[----:B------:R-:W-:Y:S01]  /*18f0*/  IMAD.MOV.U32 R31, RZ, RZ, RZ ;  /* 0x000000ffff1f7224 */ /* 0x000fe200078e00ff */
[----:B------:R-:W-:-:S02]  /*1900*/  ISETP.NE.AND.EX P1, PT, RZ, UR5, PT, P1 ;  /* 0x00000005ff007c0c */ /* 0x000fc4000bf25310 */
[----:B------:R-:W-:-:S04]  /*1910*/  ISETP.NE.U32.AND P0, PT, RZ, UR6, PT ;  /* 0x00000006ff007c0c */ /* 0x000fc8000bf05070 */
[----:B------:R-:W-:Y:S02]  /*1920*/  ISETP.NE.AND.EX P0, PT, RZ, UR7, PT, P0 ;  /* 0x00000007ff007c0c */ /* 0x000fe4000bf05300 */
[----:B--2---:R-:W-:Y:S01]  /*1930*/  SHF.R.S32.HI R0, RZ, 0x1f, R33 ;  /* 0x0000001fff007819 */ /* 0x004fe20000011421 */
[----:B------:R-:W-:-:S04]  /*1940*/  IMAD.SHL.U32 R35, R33, 0x4, RZ ;  /* 0x0000000421237824 */ /* 0x000fc800078e00ff */
[C---:B------:R-:W-:Y:S01]  /*1950*/  @P1 LEA R10, P2, R33.reuse, UR4, 0x2 ;  /* 0x00000004210a1c11 */ /* 0x040fe2000f8410ff */
[----:B------:R-:W-:Y:S01]  /*1960*/  STL [R1+0x80], R33 ;  /* 0x0000802101007387 */ /* 0x000fe20000100800 */
[C-C-:B------:R-:W-:Y:S02]  /*1970*/  SHF.L.U64.HI R34, R33.reuse, 0x2, R0.reuse ;  /* 0x0000000221227819 */ /* 0x140fe40000010200 */
[----:B------:R-:W-:Y:S01]  /*1980*/  @P1 LEA.HI.X R11, R33, UR5, R0, 0x2, P2 ;  /* 0x00000005210b1c11 */ /* 0x000fe200090f1400 */
[----:B------:R-:W-:Y:S01]  /*1990*/  ULDC UR4, c[0x0][0x288] ;  /* 0x0000a20000047ab9 */ /* 0x000fe20000000800 */
[----:B------:R-:W-:Y:S01]  /*19a0*/  ISETP.NE.U32.AND P2, PT, RZ, UR8, PT ;  /* 0x00000008ff007c0c */ /* 0x000fe2000bf45070 */
[----:B------:R0:W-:Y:S01]  /*19b0*/  STL [R1+0x110], R0 ;  /* 0x0001100001007387 */ /* 0x0001e20000100800 */
[----:B------:R-:W-:Y:S02]  /*19c0*/  IADD3 R12, P3, R35, UR6, RZ ;  /* 0x00000006230c7c10 */ /* 0x000fe4000ff7e0ff */
[----:B------:R-:W-:Y:S01]  /*19d0*/  ISETP.NE.AND.EX P2, PT, RZ, UR9, PT, P2 ;  /* 0x00000009ff007c0c */ /* 0x000fe2000bf45320 */
[----:B------:R1:W5:Y:S01]  /*19e0*/  @P1 LDG.E R15, desc[UR40][R10.64] ;  /* 0x000000280a0f1981 */ /* 0x000362000c1e1900 */
[----:B------:R-:W-:-:S03]  /*19f0*/  IADD3.X R13, R34, UR7, RZ, P3, !PT ;  /* 0x00000007220d7c10 */ /* 0x000fc60009ffe4ff */
[----:B------:R1:W-:Y:S01]  /*1a00*/  STL [R1+0x84], R35 ;  /* 0x0000842301007387 */ /* 0x0003e20000100800 */
[----:B0-----:R-:W-:Y:S01]  /*1a10*/  IMAD.U32 R0, RZ, RZ, UR4 ;  /* 0x00000004ff007e24 */ /* 0x001fe2000f8e00ff */
[----:B------:R-:W-:Y:S02]  /*1a20*/  ULDC.64 UR4, c[0x0][0x418] ;  /* 0x0001060000047ab9 */ /* 0x000fe40000000a00 */
[----:B------:R1:W5:Y:S04]  /*1a30*/  @P0 LDG.E R31, desc[UR40][R12.64] ;  /* 0x000000280c1f0981 */ /* 0x000368000c1e1900 */
[----:B------:R-:W-:Y:S01]  /*1a40*/  @P2 IADD3 R8, P1, R35, UR8, RZ ;  /* 0x0000000823082c10 */ /* 0x000fe2000ff3e0ff */
[----:B------:R1:W-:Y:S03]  /*1a50*/  STL [R1+0x88], R34 ;  /* 0x0000882201007387 */ /* 0x0003e60000100800 */
[----:B------:R-:W-:-:S05]  /*1a60*/  @P2 IADD3.X R9, R34, UR9, RZ, P1, !PT ;  /* 0x0000000922092c10 */ /* 0x000fca0008ffe4ff */
[----:B------:R-:W2:Y:S01]  /*1a70*/  @P2 LDG.E R0, desc[UR40][R8.64] ;  /* 0x0000002808002981 */ /* 0x000ea2000c1e1900 */
        /* <DEDUP_REMOVED lines=9> */
[----:B--2---:R1:W-:Y:S01]  /*1b10*/  STL [R1+0x24], R0 ;  /* 0x0000240001007387 */ /* 0x0043e20000100800 */
[----:B----4-:R-:W-:Y:S01]  /*1b20*/  IMAD.MOV.U32 R14, RZ, RZ, R0 ;  /* 0x000000ffff0e7224 */ /* 0x010fe200078e0000 */
[----:B------:R-:W-:Y:S06]  /*1b30*/  @P2 BRA `(.L_x_14660) ;  /* 0x0000000000282947 */ /* 0x000fec0003800000 */
[----:B------:R-:W-:Y:S02]  /*1b40*/  ULDC.64 UR4, c[0x0][0xaf8] ;  /* 0x0002be0000047ab9 */ /* 0x000fe40000000a00 */
[----:B------:R-:W-:-:S04]  /*1b50*/  ISETP.NE.U32.AND P1, PT, RZ, UR4, PT ;  /* 0x00000004ff007c0c */ /* 0x000fc8000bf25070 */
[----:B------:R-:W-:-:S13]  /*1b60*/  ISETP.NE.AND.EX P1, PT, RZ, UR5, PT, P1 ;  /* 0x00000005ff007c0c */ /* 0x000fda000bf25310 */
[----:B------:R-:W-:Y:S05]  /*1b70*/  @!P1 BRA `(.L_x_14660) ;  /* 0x0000000000189947 */ /* 0x000fea0003800000 */
[----:B------:R-:W0:Y:S02]  /*1b80*/  LDC.64 R8, c[0x0][0xaf8] ;  /* 0x0002be00ff087b82 */ /* 0x000e240000000a00 */
[----:B0-----:R-:W-:-:S05]  /*1b90*/  IMAD.WIDE R8, R33, 0x4, R8 ;  /* 0x0000000421087825 */ /* 0x001fca00078e0208 */
[----:B-1----:R-:W2:Y:S04]  /*1ba0*/  LDG.E R0, desc[UR40][R8.64] ;  /* 0x0000002808007981 */ /* 0x002ea8000c1e1900 */
[----:B------:R-:W2:Y:S02]  /*1bb0*/  LDG.E R3, desc[UR40][R8.64+0x4] ;  /* 0x0000042808037981 */ /* 0x000ea4000c1e1900 */
[----:B--2---:R-:W-:-:S05]  /*1bc0*/  IMAD.IADD R14, R3, 0x1, -R0 ;  /* 0x00000001030e7824 */ /* 0x004fca00078e0a00 */
[----:B------:R0:W-:Y:S02]  /*1bd0*/  STL [R1+0x24], R14 ;  /* 0x0000240e01007387 */ /* 0x0001e40000100800 */
.L_x_14660:
[C---:B------:R-:W-:Y:S01]  /*1be0*/  LOP3.LUT R32, R6.reuse, 0xffff, RZ, 0xc0, !PT ;  /* 0x0000ffff06207812 */ /* 0x040fe200078ec0ff */
[----:B------:R-:W-:Y:S01]  /*1bf0*/  ULDC.64 UR4, c[0x0][0xb18] ;  /* 0x0002c60000047ab9 */ /* 0x000fe20000000a00 */
[C---:B------:R-:W-:Y:S02]  /*1c00*/  LOP3.LUT R3, R6.reuse, 0xff000000, RZ, 0xc0, !PT ;  /* 0xff00000006037812 */ /* 0x040fe400078ec0ff */
[----:B------:R-:W-:Y:S01]  /*1c10*/  ISETP.NE.U32.AND P1, PT, RZ, UR4, PT ;  /* 0x00000004ff007c0c */ /* 0x000fe2000bf25070 */
[----:B------:R2:W-:Y:S01]  /*1c20*/  STL [R1+0x78], R32 ;  /* 0x0000782001007387 */ /* 0x0005e20000100800 */
[----:B-1----:R-:W-:Y:S02]  /*1c30*/  LOP3.LUT R0, R6, 0xff0000, RZ, 0xc0, !PT ;  /* 0x00ff000006007812 */ /* 0x002fe400078ec0ff */
[----:B------:R-:W-:Y:S02]  /*1c40*/  ISETP.NE.AND.EX P1, PT, RZ, UR5, PT, P1 ;  /* 0x00000005ff007c0c */ /* 0x000fe4000bf25310 */
[----:B------:R-:W-:-:S04]  /*1c50*/  SHF.R.U32.HI R3, RZ, 0x8, R3 ;  /* 0x00000008ff037819 */ /* 0x000fc80000011603 */
[----:B------:R-:W-:-:S07]  /*1c60*/  LEA.HI R10, R0, R3, RZ, 0x10 ;  /* 0x00000003000a7211 */ /* 0x000fce00078f80ff */
[----:B--2---:R-:W-:Y:S05]  /*1c70*/  @!P1 BRA `(.L_x_14661) ;  /* 0x0000000000109947 */ /* 0x004fea0003800000 */
[----:B------:R-:W-:-:S04]  /*1c80*/  IADD3 R6, P0, R35, UR4, RZ ;  /* 0x0000000423067c10 */ /* 0x000fc8000ff1e0ff */
[----:B------:R-:W-:-:S05]  /*1c90*/  IADD3.X R7, R34, UR5, RZ, P0, !PT ;  /* 0x0000000522077c10 */ /* 0x000fca00087fe4ff */
[----:B------:R1:W5:Y:S01]  /*1ca0*/  LDG.E R30, desc[UR40][R6.64] ;  /* 0x00000028061e7981 */ /* 0x000362000c1e1900 */
[----:B------:R-:W-:Y:S05]  /*1cb0*/  BRA `(.L_x_14662) ;  /* 0x0000000000107947 */ /* 0x000fea0003800000 */
.L_x_14661:
[----:B------:R-:W-:Y:S05]  /*1cc0*/  @!P0 BRA `(.L_x_14662) ;  /* 0x00000000000c8947 */ /* 0x000fea0003800000 */
[----:B------:R-:W2:Y:S04]  /*1cd0*/  LDG.E R3, desc[UR40][R12.64] ;  /* 0x000000280c037981 */ /* 0x000ea8000c1e1900 */
[----:B------:R-:W2:Y:S02]  /*1ce0*/  LDG.E R30, desc[UR40][R12.64+0x4] ;  /* 0x000004280c1e7981 */ /* 0x000ea4000c1e1900 */
[----:B--2---:R-:W-:-:S07]  /*1cf0*/  IMAD.IADD R30, R30, 0x1, -R3 ;  /* 0x000000011e1e7824 */ /* 0x004fce00078e0a03 */
.L_x_14662:
[----:B------:R-:W-:Y:S01]  /*1d00*/  ULDC.64 UR4, c[0x0][0xb08] ;  /* 0x0002c20000047ab9 */ /* 0x000fe20000000a00 */
[----:B------:R-:W2:Y:S01]  /*1d10*/  LDC R4, c[0x0][0x448] ;  /* 0x00011200ff047b82 */ /* 0x000ea20000000800 */
[----:B------:R-:W-:-:S04]  /*1d20*/  ISETP.NE.U32.AND P0, PT, RZ, UR4, PT ;  /* 0x00000004ff007c0c */ /* 0x000fc8000bf05070 */
[----:B------:R-:W-:Y:S01]  /*1d30*/  ISETP.NE.AND.EX P0, PT, RZ, UR5, PT, P0 ;  /* 0x00000005ff007c0c */ /* 0x000fe2000bf05300 */
[----:B------:R-:W-:-:S12]  /*1d40*/  ULDC.64 UR4, c[0x0][0xb28] ;  /* 0x0002ca0000047ab9 */ /* 0x000fd80000000a00 */
[----:B-1----:R-:W1:Y:S02]  /*1d50*/  @P0 LDC.64 R6, c[0x0][0xb08] ;  /* 0x0002c200ff060b82 */ /* 0x002e640000000a00 */
[----:B-1----:R-:W-:-:S05]  /*1d60*/  @P0 IMAD.WIDE R6, R33, 0x4, R6 ;  /* 0x0000000421060825 */ /* 0x002fca00078e0206 */
[----:B------:R-:W3:Y:S04]  /*1d70*/  @P0 LDG.E R0, desc[UR40][R6.64] ;  /* 0x0000002806000981 */ /* 0x000ee8000c1e1900 */
[----:B------:R1:W3:Y:S01]  /*1d80*/  @P0 LDG.E R3, desc[UR40][R6.64+0x4] ;  /* 0x0000042806030981 */ /* 0x0002e2000c1e1900 */
[----:B------:R-:W-:Y:S01]  /*1d90*/  ISETP.NE.U32.AND P1, PT, RZ, UR4, PT ;  /* 0x00000004ff007c0c */ /* 0x000fe2000bf25070 */
[----:B-----5:R-:W-:-:S03]  /*1da0*/  IMAD.MOV.U32 R152, RZ, RZ, R30 ;  /* 0x000000ffff987224 */ /* 0x020fc600078e001e */
[----:B------:R-:W-:-:S13]  /*1db0*/  ISETP.NE.AND.EX P1, PT, RZ, UR5, PT, P1 ;  /* 0x00000005ff007c0c */ /* 0x000fda000bf25310 */
[----:B------:R-:W-:-:S04]  /*1dc0*/  @P1 IADD3 R8, P2, R35, UR4, RZ ;  /* 0x0000000423081c10 */ /* 0x000fc8000ff5e0ff */
[----:B------:R-:W-:-:S05]  /*1dd0*/  @P1 IADD3.X R9, R34, UR5, RZ, P2, !PT ;  /* 0x0000000522091c10 */ /* 0x000fca00097fe4ff */
[----:B------:R4:W5:Y:S01]  /*1de0*/  @P1 LDG.E R152, desc[UR40][R8.64] ;  /* 0x0000002808981981 */ /* 0x000962000c1e1900 */
[----:B--2---:R-:W-:Y:S01]  /*1df0*/  ISETP.NE.AND P1, PT, R4, 0x1, PT ;  /* 0x000000010400780c */ /* 0x004fe20003f25270 */
[----:B------:R-:W-:Y:S01]  /*1e00*/  IMAD.SHL.U32 R5, R5, 0x80, RZ ;  /* 0x0000008005057824 */ /* 0x000fe200078e00ff */
[----:B------:R-:W-:Y:S01]  /*1e10*/  LOP3.LUT R12, R10, 0xff, RZ, 0xc0, !PT ;  /* 0x000000ff0a0c7812 */ /* 0x000fe200078ec0ff */
[----:B------:R-:W-:Y:S01]  /*1e20*/  IMAD.IADD R15, R30, 0x1, -R15 ;  /* 0x000000011e0f7824 */ /* 0x000fe200078e0a0f */
[----:B------:R-:W-:Y:S01]  /*1e30*/  BSSY B0, `(.L_x_14663) ;  /* 0x0000037000007945 */ /* 0x000fe20003800000 */
[----:B------:R-:W-:Y:S01]  /*1e40*/  VIADD R4, R5, 0x7f ;  /* 0x0000007f05047836 */ /* 0x000fe20000000000 */
[----:B------:R2:W-:Y:S07]  /*1e50*/  STL [R1+0x50], R5 ;  /* 0x0000500501007387 */ /* 0x0005ee0000100800 */
[----:B------:R-:W0:Y:S08]  /*1e60*/  @P1 LDC R11, c[0x0][0x44c] ;  /* 0x00011300ff0b1b82 */ /* 0x000e300000000800 */
[----:B-1----:R-:W1:Y:S01]  /*1e70*/  @P1 LDC R7, c[0x0][0x450] ;  /* 0x00011400ff071b82 */ /* 0x002e620000000800 */
[----:B---3--:R-:W-:-:S02]  /*1e80*/  @P0 IMAD.IADD R24, R3, 0x1, -R0 ;  /* 0x0000000103180824 */ /* 0x008fc400078e0a00 */
[----:B0-----:R-:W-:-:S04]  /*1e90*/  @P1 IMAD.HI.U32 R0, R4, R11, RZ ;  /* 0x0000000b04001227 */ /* 0x001fc800078e00ff */
[----:B--2---:R-:W-:Y:S01]  /*1ea0*/  IMAD.IADD R5, R15, 0x1, R24 ;  /* 0x000000010f057824 */ /* 0x004fe200078e0218 */
[----:B-1----:R-:W-:-:S03]  /*1eb0*/  @P1 SHF.R.U32.HI R4, RZ, R7, R0 ;  /* 0x00000007ff041219 */ /* 0x002fc60000011600 */
[C---:B------:R-:W-:Y:S01]  /*1ec0*/  VIADD R0, R5.reuse, 0x5f ;  /* 0x0000005f05007836 */ /* 0x040fe20000000000 */
[----:B------:R-:W-:Y:S01]  /*1ed0*/  IADD3 R60, R5, 0x60, -R14 ;  /* 0x00000060053c7810 */ /* 0x000fe20007ffe80e */
[----:B------:R0:W-:Y:S02]  /*1ee0*/  STL [R1+0x28], R5 ;  /* 0x0000280501007387 */ /* 0x0001e40000100800 */
[----:B------:R-:W-:Y:S02]  /*1ef0*/  IMAD.HI R0, R0, 0x2aaaaaab, RZ ;  /* 0x2aaaaaab00007827 */ /* 0x000fe400078e02ff */
[----:B------:R1:W-:Y:S02]  /*1f00*/  STL [R1+0x90], R12 ;  /* 0x0000900c01007387 */ /* 0x0003e40000100800 */
[----:B------:R-:W-:Y:S01]  /*1f10*/  IMAD.IADD R4, R60, 0x1, R4 ;  /* 0x000000013c047824 */ /* 0x000fe200078e0204 */
[----:B------:R-:W-:-:S03]  /*1f20*/  SHF.R.U32.HI R29, RZ, 0x1f, R0 ;  /* 0x0000001fff1d7819 */ /* 0x000fc60000011600 */
[----:B------:R-:W-:Y:S01]  /*1f30*/  IMAD.HI R4, R4, 0x2aaaaaab, RZ ;  /* 0x2aaaaaab04047827 */ /* 0x000fe200078e02ff */
[----:B0-----:R-:W-:Y:S02]  /*1f40*/  SHF.R.U32.HI R5, RZ, 0x10, R10 ;  /* 0x00000010ff057819 */ /* 0x001fe4000001160a */
[----:B------:R-:W-:Y:S01]  /*1f50*/  LEA.HI.SX32 R29, R0, R29, 0x1c ;  /* 0x0000001d001d7211 */ /* 0x000fe200078fe2ff */
[----:B------:R-:W-:Y:S01]  /*1f60*/  IMAD.MOV.U32 R0, RZ, RZ, RZ ;  /* 0x000000ffff007224 */ /* 0x000fe200078e00ff */
[----:B------:R-:W-:Y:S01]  /*1f70*/  SHF.R.U32.HI R3, RZ, 0x1f, R4 ;  /* 0x0000001fff037819 */ /* 0x000fe20000011604 */
[----:B------:R1:W-:Y:S03]  /*1f80*/  STL [R1+0x7c], R5 ;  /* 0x00007c0501007387 */ /* 0x0003e60000100800 */
[----:B------:R-:W-:-:S04]  /*1f90*/  LEA.HI.SX32 R4, R4, R3, 0x1c ;  /* 0x0000000304047211 */ /* 0x000fc800078fe2ff */
[----:B----4-:R-:W-:-:S04]  /*1fa0*/  VIMNMX R9, R29, R4, PT ;  /* 0x000000041d097248 */ /* 0x010fc80003fe0100 */
[----:B------:R-:W-:-:S13]  /*1fb0*/  ISETP.GE.AND P0, PT, R9, 0x1, PT ;  /* 0x000000010900780c */ /* 0x000fda0003f06270 */
[----:B-1----:R-:W-:Y:S05]  /*1fc0*/  @!P0 BRA `(.L_x_14664) ;  /* 0x0000000000748947 */ /* 0x002fea0003800000 */
        /* <DEDUP_REMOVED lines=29> */
.L_x_14664:
[----:B------:R-:W-:Y:S05]  /*21a0*/  BSYNC B0 ;  /* 0x0000000000007941 */ /* 0x000fea0003800000 */
.L_x_14663:
        /* <DEDUP_REMOVED lines=37> */
.L_x_14667:
[----:B------:R-:W-:Y:S05]  /*2400*/  BSYNC B6 ;  /* 0x0000000000067941 */ /* 0x000fea0003800000 */
.L_x_14666:
        /* <DEDUP_REMOVED lines=20> */
.L_x_14669:
[----:B------:R-:W-:Y:S05]  /*2550*/  BSYNC B6 ;  /* 0x0000000000067941 */ /* 0x000fea0003800000 */
.L_x_14668:
[----:B------:R-:W-:Y:S01]  /*2560*/  ULDC.64 UR4, c[0x0][0xaf0] ;  /* 0x0002bc0000047ab9 */ /* 0x000fe20000000a00 */
[----:B------:R-:W-:Y:S01]  /*2570*/  IMAD.MOV.U32 R0, RZ, RZ, R33 ;  /* 0x000000ffff007224 */ /* 0x000fe200078e0021 */
[----:B------:R-:W-:Y:S01]  /*2580*/  ISETP.NE.U32.AND P0, PT, RZ, UR4, PT ;  /* 0x00000004ff007c0c */ /* 0x000fe2000bf05070 */
[----:B------:R-:W0:Y:S01]  /*2590*/  LDC.64 R8, c[0x0][0x300] ;  /* 0x0000c000ff087b82 */ /* 0x000e220000000a00 */
[----:B------:R-:W1:Y:S02]  /*25a0*/  S2R R42, SR_TID.X ;  /* 0x00000000002a7919 */ /* 0x000e640000002100 */
[----:B------:R-:W-:Y:S01]  /*25b0*/  ISETP.NE.AND.EX P0, PT, RZ, UR5, PT, P0 ;  /* 0x00000005ff007c0c */ /* 0x000fe2000bf05300 */
[----:B------:R-:W-:Y:S01]  /*25c0*/  IMAD.IADD R59, R31, 0x1, R30 ;  /* 0x000000011f3b7824 */ /* 0x000fe200078e021e */
[----:B------:R-:W2:Y:S01]  /*25d0*/  S2R R11, SR_TID.X ;  /* 0x00000000000b7919 */ /* 0x000ea20000002100 */
[----:B------:R-:W-:Y:S02]  /*25e0*/  SHF.R.S32.HI R17, RZ, 0x1f, R16 ;  /* 0x0000001fff117819 */ /* 0x000fe40000011410 */
[----:B------:R-:W-:Y:S01]  /*25f0*/  SHF.R.S32.HI R40, RZ, 0x1f, R22 ;  /* 0x0000001fff287819 */ /* 0x000fe20000011416 */
[C---:B------:R-:W-:Y:S01]  /*2600*/  VIADD R64, R16.reuse, 0x60 ;  /* 0x0000006010407836 */ /* 0x040fe20000000000 */
[----:B------:R-:W3:Y:S01]  /*2610*/  LDC.64 R14, c[0x0][0x3f8] ;  /* 0x0000fe00ff0e7b82 */ /* 0x000ee20000000a00 */
[C---:B------:R-:W-:Y:S01]  /*2620*/  VIADD R12, R16.reuse, 0xe0 ;  /* 0x000000e0100c7836 */ /* 0x040fe20000000000 */
[----:B------:R-:W4:Y:S04]  /*2630*/  LDL R38, [R1+0x68] ;  /* 0x0000680001267983 */ /* 0x000f280000100800 */
[----:B------:R-:W-:Y:S01]  /*2640*/  @P0 IADD3 R6, P1, R35, UR4, RZ ;  /* 0x0000000423060c10 */ /* 0x000fe2000ff3e0ff */
[----:B------:R-:W-:Y:S01]  /*2650*/  VIADD R65, R16, 0x80 ;  /* 0x0000008010417836 */ /* 0x000fe20000000000 */
[----:B------:R-:W3:Y:S02]  /*2660*/  LDC.64 R56, c[0x0][0x408] ;  /* 0x00010200ff387b82 */ /* 0x000ee40000000a00 */
[----:B------:R-:W-:Y:S01]  /*2670*/  @P0 IADD3.X R7, R34, UR5, RZ, P1, !PT ;  /* 0x0000000522070c10 */ /* 0x000fe20008ffe4ff */
[----:B------:R-:W-:-:S04]  /*2680*/  ULDC.64 UR4, c[0x0][0xb00] ;  /* 0x0002c00000047ab9 */ /* 0x000fc80000000a00 */
[----:B------:R2:W4:Y:S01]  /*2690*/  @P0 LDG.E R0, desc[UR40][R6.64] ;  /* 0x0000002806000981 */ /* 0x000522000c1e1900 */
[----:B------:R-:W-:Y:S01]  /*26a0*/  SHF.R.S32.HI R33, RZ, 0x1f, R59 ;  /* 0x0000001fff217819 */ /* 0x000fe2000001143b */
[-C--:B0-----:R-:W-:Y:S01]  /*26b0*/  IMAD.WIDE.U32 R4, R59, R8.reuse, RZ ;  /* 0x000000083b047225 */ /* 0x081fe200078e00ff */
[----:B------:R-:W-:Y:S01]  /*26c0*/  ISETP.NE.U32.AND P0, PT, RZ, UR4, PT ;  /* 0x00000004ff007c0c */ /* 0x000fe2000bf05070 */
[----:B------:R-:W0:Y:S02]  /*26d0*/  LDC R75, c[0x0][0x3f4] ;  /* 0x0000fd00ff4b7b82 */ /* 0x000e240000000800 */
[----:B------:R-:W-:Y:S01]  /*26e0*/  IMAD R10, R33, R8, RZ ;  /* 0x00000008210a7224 */ /* 0x000fe200078e02ff */
[----:B------:R-:W-:Y:S01]  /*26f0*/  ISETP.NE.AND.EX P0, PT, RZ, UR5, PT, P0 ;  /* 0x00000005ff007c0c */ /* 0x000fe2000bf05300 */
[----:B------:R-:W-:Y:S01]  /*2700*/  ULDC.64 UR4, c[0x0][0x308] ;  /* 0x0000c20000047ab9 */ /* 0x000fe20000000a00 */
[----:B-1----:R-:W-:Y:S01]  /*2710*/  SHF.R.U32.HI R42, RZ, 0x7, R42 ;  /* 0x00000007ff2a7819 */ /* 0x002fe2000001162a */
[----:B------:R-:W-:-:S02]  /*2720*/  IMAD R3, R59, R9, R10 ;  /* 0x000000093b037224 */ /* 0x000fc400078e020a */
[----:B------:R-:W-:Y:S01]  /*2730*/  IMAD.WIDE.U32 R62, R22, R8, R16 ;  /* 0x00000008163e7225 */ /* 0x000fe200078e0010 */
[----:B------:R-:W-:-:S03]  /*2740*/  ISETP.NE.AND P6, PT, R42, 0x1, PT ;  /* 0x000000012a00780c */ /* 0x000fc60003fc5270 */
[----:B------:R-:W-:Y:S02]  /*2750*/  IMAD.IADD R5, R5, 0x1, R3 ;  /* 0x0000000105057824 */ /* 0x000fe400078e0203 */
[----:B--2---:R-:W-:Y:S02]  /*2760*/  VIADD R11, R11, 0xffffff80 ;  /* 0xffffff800b0b7836 */ /* 0x004fe40000000000 */
[----:B------:R-:W-:-:S03]  /*2770*/  IMAD.WIDE.U32 R4, R32, UR4, R4 ;  /* 0x0000000420047c25 */ /* 0x000fc6000f8e0004 */
[----:B------:R-:W-:Y:S01]  /*2780*/  SHF.R.S32.HI R6, RZ, 0x1f, R11 ;  /* 0x0000001fff067819 */ /* 0x000fe2000001140b */
[----:B------:R-:W-:Y:S01]  /*2790*/  IMAD R5, R32, UR5, R5 ;  /* 0x0000000520057c24 */ /* 0x000fe2000f8e0205 */
[----:B------:R-:W-:Y:S01]  /*27a0*/  ULDC.64 UR4, c[0x0][0x310] ;  /* 0x0000c40000047ab9 */ /* 0x000fe20000000a00 */
[----:B------:R-:W-:Y:S01]  /*27b0*/  VIADD R66, R16, 0xa0 ;  /* 0x000000a010427836 */ /* 0x000fe20000000000 */
[----:B------:R-:W-:Y:S01]  /*27c0*/  LEA.HI R36, R6, R11, RZ, 0x2 ;  /* 0x0000000b06247211 */ /* 0x000fe200078f10ff */
[----:B------:R-:W-:Y:S01]  /*27d0*/  VIADD R11, R16, 0xc0 ;  /* 0x000000c0100b7836 */ /* 0x000fe20000000000 */
[----:B------:R-:W-:Y:S01]  /*27e0*/  SHF.R.S32.HI R201, RZ, 0x1f, R200 ;  /* 0x0000001fffc97819 */ /* 0x000fe200000114c8 */
[----:B---3--:R-:W-:-:S04]  /*27f0*/  IMAD R30, R40, R56, RZ ;  /* 0x00000038281e7224 */ /* 0x008fc800078e02ff */
[C---:B------:R-:W-:Y:S02]  /*2800*/  IMAD R39, R22.reuse, R57, R30 ;  /* 0x0000003916277224 */ /* 0x040fe400078e021e */
[----:B------:R-:W-:-:S04]  /*2810*/  IMAD.WIDE.U32 R30, R22, R56, R16 ;  /* 0x00000038161e7225 */ /* 0x000fc800078e0010 */
[----:B------:R-:W-:Y:S01]  /*2820*/  IMAD.IADD R31, R39, 0x1, R31 ;  /* 0x00000001271f7824 */ /* 0x000fe200078e021f */
[----:B----4-:R-:W-:Y:S02]  /*2830*/  SHF.R.S32.HI R3, RZ, 0x1f, R0 ;  /* 0x0000001fff037819 */ /* 0x010fe40000011400 */
        /* <DEDUP_REMOVED lines=12> */
[----:B------:R-:W-:Y:S01]  /*2900*/  ISETP.GE.AND P0, PT, R16, UR4, PT ;  /* 0x0000000410007c0c */ /* 0x000fe2000bf06270 */
[----:B------:R-:W-:Y:S01]  /*2910*/  ULDC.64 UR6, c[0x0][0x330] ;  /* 0x0000cc0000067ab9 */ /* 0x000fe20000000a00 */
[----:B------:R-:W-:-:S02]  /*2920*/  ISETP.GE.AND P1, PT, R0, UR4, PT ;  /* 0x0000000400007c0c */ /* 0x000fc4000bf26270 */
[----:B------:R-:W-:Y:S01]  /*2930*/  IADD3.X R62, R61, R63, R10, P2, !PT ;  /* 0x0000003f3d3e7210 */ /* 0x000fe200017fe40a */
[----:B------:R-:W-:Y:S01]  /*2940*/  VIADD R63, R16, 0x40 ;  /* 0x00000040103f7836 */ /* 0x000fe20000000000 */
[----:B------:R-:W-:Y:S02]  /*2950*/  SEL R7, RZ, 0xffffffff, P1 ;  /* 0xffffffffff077807 */ /* 0x000fe40000800000 */
[----:B------:R-:W-:Y:S02]  /*2960*/  SEL R6, RZ, 0x1, P0 ;  /* 0x00000001ff067807 */ /* 0x000fe40000000000 */
[----:B------:R-:W-:Y:S01]  /*2970*/  ISETP.GE.AND P0, PT, R63, UR4, PT ;  /* 0x000000043f007c0c */ /* 0x000fe2000bf06270 */
[----:B------:R-:W-:Y:S01]  /*2980*/  IMAD.SHL.U32 R7, R7, 0x2, RZ ;  /* 0x0000000207077824 */ /* 0x000fe200078e00ff */
        /* <DEDUP_REMOVED lines=11> */
[----:B------:R-:W-:-:S02]  /*2a40*/  LOP3.LUT R10, R12, R10, R11, 0xfe, !PT ;  /* 0x0000000a0c0a7212 */ /* 0x000fc400078efe0b */
[----:B------:R-:W-:Y:S02]  /*2a50*/  SEL R11, RZ, 0x10, P0 ;  /* 0x00000010ff0b7807 */ /* 0x000fe40000000000 */
[----:B------:R-:W-:-:S04]  /*2a60*/  SEL R12, RZ, 0x20, P1 ;  /* 0x00000020ff0c7807 */ /* 0x000fc80000800000 */
[----:B------:R-:W-:Y:S02]  /*2a70*/  LOP3.LUT R11, R12, R10, R11, 0xfe, !PT ;  /* 0x0000000a0c0b7212 */ /* 0x000fe400078efe0b */
[----:B------:R-:W-:Y:S01]  /*2a80*/  SEL R10, RZ, 0x40, P2 ;  /* 0x00000040ff0a7807 */ /* 0x000fe20001000000 */
[----:B------:R-:W-:-:S03]  /*2a90*/  IMAD R13, R13, UR4, RZ ;  /* 0x000000040d0d7c24 */ /* 0x000fc6000f8e02ff */
[----:B------:R-:W-:Y:S01]  /*2aa0*/  LOP3.LUT R95, R11, R10, RZ, 0xfc, !PT ;  /* 0x0000000a0b5f7212 */ /* 0x000fe200078efcff */
[-C--:B------:R-:W-:Y:S02]  /*2ab0*/  IMAD R10, R40, R14.reuse, RZ ;  /* 0x0000000e280a7224 */ /* 0x080fe400078e02ff */
[----:B------:R-:W-:Y:S02]  /*2ac0*/  IMAD R93, R21, UR5, R13 ;  /* 0x00000005155d7c24 */ /* 0x000fe4000f8e020d */
[C---:B------:R-:W-:Y:S02]  /*2ad0*/  IMAD R37, R22.reuse, R15, R10 ;  /* 0x0000000f16257224 */ /* 0x040fe400078e020a */
[----:B------:R-:W-:-:S04]  /*2ae0*/  IMAD.WIDE.U32 R10, R22, R14, R200 ;  /* 0x0000000e160a7225 */ /* 0x000fc800078e00c8 */
[----:B------:R-:W-:-:S04]  /*2af0*/  IMAD.WIDE.U32 R12, R22, R14, R16 ;  /* 0x0000000e160c7225 */ /* 0x000fc800078e0010 */
[----:B------:R-:W-:Y:S02]  /*2b00*/  IMAD.IADD R11, R11, 0x1, R37 ;  /* 0x000000010b0b7824 */ /* 0x000fe400078e0225 */
[----:B------:R-:W-:Y:S01]  /*2b10*/  IMAD.IADD R13, R37, 0x1, R13 ;  /* 0x00000001250d7824 */ /* 0x000fe200078e020d */
[----:B-----5:R-:W-:Y:S01]  /*2b20*/  SHF.R.S32.HI R37, RZ, 0x1f, R152 ;  /* 0x0000001fff257819 */ /* 0x020fe20000011498 */
[----:B------:R-:W-:Y:S01]  /*2b30*/  IMAD.WIDE.U32 R6, R21, UR4, R6 ;  /* 0x0000000415067c25 */ /* 0x000fe2000f8e0006 */
[----:B0-----:R-:W-:Y:S01]  /*2b40*/  ISETP.GE.AND P0, PT, R16, R75, PT ;  /* 0x0000004b1000720c */ /* 0x001fe20003f06270 */
[----:B------:R-:W-:Y:S02]  /*2b50*/  ULDC UR4, c[0x0][0x2f4] ;  /* 0x0000bd0000047ab9 */ /* 0x000fe40000000800 */
[----:B------:R-:W-:-:S04]  /*2b60*/  IMAD.WIDE.U32 R20, R22, R56, R200 ;  /* 0x0000003816147225 */ /* 0x000fc800078e00c8 */
[----:B------:R-:W-:Y:S02]  /*2b70*/  IMAD R34, R37, R14, RZ ;  /* 0x0000000e25227224 */ /* 0x000fe400078e02ff */
[----:B------:R-:W-:Y:S02]  /*2b80*/  IMAD.IADD R21, R21, 0x1, R39 ;  /* 0x0000000115157824 */ /* 0x000fe400078e0227 */
[----:B------:R-:W-:Y:S02]  /*2b90*/  IMAD R39, R152, R15, R34 ;  /* 0x0000000f98277224 */ /* 0x000fe400078e0222 */
[----:B------:R-:W2:Y:S01]  /*2ba0*/  LDL R34, [R1+0x64] ;  /* 0x0000640001227983 */ /* 0x000ea20000100800 */
[----:B------:R-:W-:Y:S02]  /*2bb0*/  IADD3 R58, P1, R22, R59, RZ ;  /* 0x0000003b163a7210 */ /* 0x000fe40007f3e0ff */
[----:B------:R-:W-:-:S03]  /*2bc0*/  SEL R35, R75, RZ, P0 ;  /* 0x000000ff4b237207 */ /* 0x000fc60000000000 */
[----:B------:R-:W-:Y:S02]  /*2bd0*/  IMAD.X R59, R40, 0x1, R33, P1 ;  /* 0x00000001283b7824 */ /* 0x000fe400008e0621 */
[----:B------:R-:W-:Y:S02]  /*2be0*/  IMAD.IADD R35, R16, 0x1, R35 ;  /* 0x0000000110237824 */ /* 0x000fe400078e0223 */
[----:B------:R-:W-:Y:S01]  /*2bf0*/  VIADD R40, R22, 0x40 ;  /* 0x0000004016287836 */ /* 0x000fe20000000000 */
[----:B------:R-:W-:Y:S02]  /*2c00*/  SHF.R.S32.HI R43, RZ, 0x1f, R36 ;  /* 0x0000001fff2b7819 */ /* 0x000fe40000011424 */
[----:B------:R-:W-:Y:S01]  /*2c10*/  SHF.R.S32.HI R32, RZ, 0x1f, R35 ;  /* 0x0000001fff207819 */ /* 0x000fe20000011423 */
[----:B------:R-:W-:Y:S01]  /*2c20*/  IMAD.SHL.U32 R40, R40, 0x40, RZ ;  /* 0x0000004028287824 */ /* 0x000fe200078e00ff */
[----:B------:R-:W-:Y:S02]  /*2c30*/  LEA.HI R43, R43, R22, RZ, 0x3 ;  /* 0x000000162b2b7211 */ /* 0x000fe400078f18ff */
[----:B------:R-:W-:-:S02]  /*2c40*/  LEA.HI R32, R32, R35, RZ, 0x3 ;  /* 0x0000002320207211 */ /* 0x000fc400078f18ff */
[----:B------:R-:W-:Y:S02]  /*2c50*/  LOP3.LUT R40, R40, 0x1c0, RZ, 0xc0, !PT ;  /* 0x000001c028287812 */ /* 0x000fe400078ec0ff */
[----:B------:R-:W-:Y:S02]  /*2c60*/  LOP3.LUT R43, R43, 0xfffffff8, RZ, 0xc0, !PT ;  /* 0xfffffff82b2b7812 */ /* 0x000fe400078ec0ff */
[----:B------:R-:W-:Y:S01]  /*2c70*/  LOP3.LUT R33, R40, 0x38, R32, 0xf8, !PT ;  /* 0x0000003828217812 */ /* 0x000fe200078ef820 */
[C---:B------:R-:W-:Y:S02]  /*2c80*/  VIADD R40, R22.reuse, 0x40 ;  /* 0x0000004016287836 */ /* 0x040fe40000000000 */
[----:B------:R-:W-:Y:S02]  /*2c90*/  IMAD.IADD R43, R22, 0x1, -R43 ;  /* 0x00000001162b7824 */ /* 0x000fe400078e0a2b */
[----:B------:R-:W-:Y:S02]  /*2ca0*/  IMAD.SHL.U32 R40, R40, 0x40, RZ ;  /* 0x0000004028287824 */ /* 0x000fe400078e00ff */
[----:B------:R-:W-:Y:S01]  /*2cb0*/  IMAD.SHL.U32 R83, R43, 0x40, RZ ;  /* 0x000000402b537824 */ /* 0x000fe200078e00ff */
[----:B------:R-:W-:Y:S01]  /*2cc0*/  SHF.L.U64.HI R67, R8, 0x6, R9 ;  /* 0x0000000608437819 */ /* 0x000fe20000010209 */
[----:B------:R-:W-:Y:S01]  /*2cd0*/  IMAD R35, R9, 0x60, RZ ;  /* 0x0000006009237824 */ /* 0x000fe200078e02ff */
[----:B------:R-:W-:Y:S01]  /*2ce0*/  LOP3.LUT R40, R40, 0x1c0, RZ, 0xc0, !PT ;  /* 0x000001c028287812 */ /* 0x000fe200078ec0ff */
[C---:B------:R-:W-:Y:S01]  /*2cf0*/  IMAD.SHL.U32 R68, R8.reuse, 0x40, RZ ;  /* 0x0000004008447824 */ /* 0x040fe200078e00ff */
[----:B------:R-:W-:Y:S01]  /*2d00*/  LOP3.LUT R83, R83, 0x1c0, RZ, 0xc0, !PT ;  /* 0x000001c053537812 */ /* 0x000fe200078ec0ff */
[----:B------:R-:W-:Y:S01]  /*2d10*/  IMAD.WIDE.U32 R8, R8, 0x60, RZ ;  /* 0x0000006008087825 */ /* 0x000fe200078e00ff */
[----:B------:R-:W-:-:S02]  /*2d20*/  SHF.R.U32.HI R40, RZ, 0x3, R40 ;  /* 0x00000003ff287819 */ /* 0x000fc40000011628 */
[----:B------:R-:W-:Y:S01]  /*2d30*/  SHF.R.U32.HI R86, RZ, 0x3, R83 ;  /* 0x00000003ff567819 */ /* 0x000fe20000011653 */
[----:B------:R-:W-:Y:S01]  /*2d40*/  IMAD.IADD R76, R9, 0x1, R35 ;  /* 0x00000001094c7824 */ /* 0x000fe200078e0223 */
[----:B------:R-:W-:Y:S01]  /*2d50*/  LOP3.LUT R35, R83, 0x18, R16, 0xf8, !PT ;  /* 0x0000001853237812 */ /* 0x000fe200078ef810 */
[----:B------:R-:W-:Y:S01]  /*2d60*/  IMAD.MOV.U32 R89, RZ, RZ, 0x20 ;  /* 0x00000020ff597424 */ /* 0x000fe200078e00ff */
[----:B------:R-:W-:Y:S01]  /*2d70*/  LOP3.LUT R88, R33, R40, RZ, 0x3c, !PT ;  /* 0x0000002821587212 */ /* 0x000fe200078e3cff */
[----:B------:R-:W-:Y:S01]  /*2d80*/  IMAD R37, R37, R56, RZ ;  /* 0x0000003825257224 */ /* 0x000fe200078e02ff */
[----:B------:R-:W-:Y:S02]  /*2d90*/  LOP3.LUT P1, RZ, R43, 0x4, RZ, 0xc0, !PT ;  /* 0x000000042bff7812 */ /* 0x000fe4000782c0ff */
[----:B------:R-:W-:Y:S02]  /*2da0*/  LOP3.LUT R33, R83, 0x38, R32, 0xf8, !PT ;  /* 0x0000003853217812 */ /* 0x000fe400078ef820 */
[----:B------:R-:W-:Y:S01]  /*2db0*/  LOP3.LUT R35, R35, R86, RZ, 0x3c, !PT ;  /* 0x0000005623237212 */ /* 0x000fe200078e3cff */
[----:B------:R-:W-:Y:S01]  /*2dc0*/  IMAD R77, R15, 0x60, RZ ;  /* 0x000000600f4d7824 */ /* 0x000fe200078e02ff */
[C---:B------:R-:W-:Y:S01]  /*2dd0*/  SHF.L.U64.HI R69, R14.reuse, 0x6, R15 ;  /* 0x000000060e457819 */ /* 0x040fe2000001020f */
[----:B------:R-:W-:Y:S01]  /*2de0*/  IMAD.SHL.U32 R70, R14, 0x40, RZ ;  /* 0x000000400e467824 */ /* 0x000fe200078e00ff */
[----:B------:R-:W-:Y:S01]  /*2df0*/  SHF.L.U64.HI R71, R56, 0x6, R57 ;  /* 0x0000000638477819 */ /* 0x000fe20000010239 */
[----:B------:R-:W-:Y:S01]  /*2e00*/  IMAD.WIDE.U32 R10, R152, R14, R10 ;  /* 0x0000000e980a7225 */ /* 0x000fe200078e000a */
[----:B------:R-:W-:-:S02]  /*2e10*/  SEL R89, R89, 0xffffffe0, !P1 ;  /* 0xffffffe059597807 */ /* 0x000fc40004800000 */
[----:B------:R-:W-:Y:S01]  /*2e20*/  LOP3.LUT R33, R33, R86, RZ, 0x3c, !PT ;  /* 0x0000005621217212 */ /* 0x000fe200078e3cff */
[----:B------:R-:W-:Y:S01]  /*2e30*/  IMAD.WIDE.U32 R12, R152, R14, R12 ;  /* 0x0000000e980c7225 */ /* 0x000fe200078e000c */
[----:B------:R-:W-:Y:S02]  /*2e40*/  SEL R94, RZ, 0xffffff80, P3 ;  /* 0xffffff80ff5e7807 */ /* 0x000fe40001800000 */
[----:B------:R-:W-:Y:S01]  /*2e50*/  LOP3.LUT R85, R32, 0xfffffff8, RZ, 0xc0, !PT ;  /* 0xfffffff820557812 */ /* 0x000fe200078ec0ff */
[----:B------:R-:W-:Y:S02]  /*2e60*/  IMAD R37, R152, R57, R37 ;  /* 0x0000003998257224 */ /* 0x000fe400078e0225 */
[----:B------:R-:W-:Y:S02]  /*2e70*/  IMAD R41, R57, 0x60, RZ ;  /* 0x0000006039297824 */ /* 0x000fe400078e02ff */
[----:B------:R-:W-:Y:S02]  /*2e80*/  IMAD.SHL.U32 R72, R56, 0x40, RZ ;  /* 0x0000004038487824 */ /* 0x000fe400078e00ff */
[----:B------:R-:W-:-:S04]  /*2e90*/  IMAD.WIDE.U32 R20, R152, R56, R20 ;  /* 0x0000003898147225 */ /* 0x000fc800078e0014 */
[----:B------:R-:W-:Y:S02]  /*2ea0*/  VIADD R44, R22, 0x40 ;  /* 0x00000040162c7836 */ /* 0x000fe40000000000 */
[----:B------:R-:W-:Y:S01]  /*2eb0*/  IMAD.WIDE.U32 R30, R152, R56, R30 ;  /* 0x00000038981e7225 */ /* 0x000fe200078e001e */
[----:B------:R-:W-:-:S03]  /*2ec0*/  LOP3.LUT R94, R95, 0x80, R94, 0xc8, !PT ;  /* 0x000000805f5e7812 */ /* 0x000fc600078ec85e */
[----:B------:R-:W-:-:S04]  /*2ed0*/  IMAD.WIDE.U32 R14, R14, 0x60, RZ ;  /* 0x000000600e0e7825 */ /* 0x000fc800078e00ff */
[----:B------:R-:W-:Y:S01]  /*2ee0*/  IMAD.WIDE.U32 R56, R56, 0x60, RZ ;  /* 0x0000006038387825 */ /* 0x000fe200078e00ff */
[----:B------:R-:W-:Y:S02]  /*2ef0*/  SHF.R.S32.HI R73, RZ, 0x1f, R44 ;  /* 0x0000001fff497819 */ /* 0x000fe4000001142c */
[----:B------:R-:W-:Y:S01]  /*2f00*/  SHF.R.S32.HI R84, RZ, 0x3, R32 ;  /* 0x00000003ff547819 */ /* 0x000fe20000011420 */
[----:B------:R-:W-:Y:S01]  /*2f10*/  VIADD R74, R42, 0x8 ;  /* 0x000000082a4a7836 */ /* 0x000fe20000000000 */
[----:B------:R-:W-:Y:S01]  /*2f20*/  SHF.R.S32.HI R87, RZ, 0x1f, R85 ;  /* 0x0000001fff577819 */ /* 0x000fe20000011455 */
[----:B------:R-:W-:Y:S01]  /*2f30*/  IMAD.SHL.U32 R75, R75, 0x2, RZ ;  /* 0x000000024b4b7824 */ /* 0x000fe200078e00ff */
[----:B------:R-:W-:Y:S01]  /*2f40*/  ISETP.GE.AND P1, PT, R16, UR4, PT ;  /* 0x0000000410007c0c */ /* 0x000fe2000bf26270 */
[----:B------:R-:W-:Y:S01]  /*2f50*/  IMAD.IADD R77, R15, 0x1, R77 ;  /* 0x000000010f4d7824 */ /* 0x000fe200078e024d */
[----:B------:R-:W-:Y:S01]  /*2f60*/  ISETP.GE.AND P2, PT, R0, UR4, PT ;  /* 0x0000000400007c0c */ /* 0x000fe2000bf46270 */
[----:B------:R-:W-:Y:S01]  /*2f70*/  IMAD.IADD R78, R57, 0x1, R41 ;  /* 0x00000001394e7824 */ /* 0x000fe200078e0229 */
[----:B------:R-:W-:Y:S01]  /*2f80*/  LOP3.LUT R95, R95, 0x40, RZ, 0xc0, !PT ;  /* 0x000000405f5f7812 */ /* 0x000fe200078ec0ff */
[----:B------:R-:W-:-:S02]  /*2f90*/  IMAD.IADD R79, R11, 0x1, R39 ;  /* 0x000000010b4f7824 */ /* 0x000fc400078e0227 */
[----:B------:R-:W-:Y:S02]  /*2fa0*/  IMAD.IADD R80, R39, 0x1, R13 ;  /* 0x0000000127507824 */ /* 0x000fe400078e020d */
[----:B------:R-:W-:Y:S02]  /*2fb0*/  IMAD.IADD R81, R21, 0x1, R37 ;  /* 0x0000000115517824 */ /* 0x000fe400078e0225 */
[----:B------:R-:W-:Y:S02]  /*2fc0*/  IMAD.IADD R82, R37, 0x1, R31 ;  /* 0x0000000125527824 */ /* 0x000fe400078e021f */
[----:B------:R-:W-:Y:S02]  /*2fd0*/  IMAD.IADD R88, R38, 0x1, R88 ;  /* 0x0000000126587824 */ /* 0x000fe400078e0258 */
[----:B------:R-:W-:Y:S01]  /*2fe0*/  IMAD.IADD R93, R7, 0x1, R93 ;  /* 0x00000001075d7824 */ /* 0x000fe200078e025d */
[----:B------:R-:W-:Y:S01]  /*2ff0*/  @!P6 BAR.SYNC.DEFER_BLOCKING 0x9, 0x100 ;  /* 0x024400000000eb1d */ /* 0x000fe20000010000 */
[----:B--2---:R-:W-:-:S02]  /*3000*/  IMAD R90, R34, 0x200, R35 ;  /* 0x00000200225a7824 */ /* 0x004fc400078e0223 */
[----:B------:R-:W-:Y:S02]  /*3010*/  IMAD R91, R34, 0x200, R33 ;  /* 0x00000200225b7824 */ /* 0x000fe400078e0221 */
[----:B------:R-:W-:-:S07]  /*3020*/  IMAD.IADD R92, R89, 0x1, R90 ;  /* 0x00000001595c7824 */ /* 0x000fce00078e025a */
.L_x_14717:
        /* <DEDUP_REMOVED lines=26> */
[----:B---3--:R-:W-:Y:S05]  /*31d0*/  @!P3 BRA `(.L_x_14671) ;  /* 0x0000002800b4b947 */ /* 0x008fea0003800000 */
        /* <DEDUP_REMOVED lines=41> */
.L_x_14674:
[----:B------:R-:W-:Y:S05]  /*3470*/  BSYNC B1 ;  /* 0x0000000000017941 */ /* 0x000fea0003800000 */
.L_x_14673:
[----:B0-----:R-:W-:Y:S01]  /*3480*/  VIADD R36, R22, 0x40 ;  /* 0x0000004016247836 */ /* 0x001fe20000000000 */
[----:B------:R-:W-:Y:S01]  /*3490*/  BSSY B1, `(.L_x_14675) ;  /* 0x000001c000017945 */ /* 0x000fe20003800000 */
[----:B------:R-:W-:Y:S01]  /*34a0*/  CS2R R44, SRZ ;  /* 0x00000000002c7805 */ /* 0x000fe2000001ff00 */
[----:B-----5:R-:W-:Y:S01]  /*34b0*/  IMAD.MOV.U32 R98, RZ, RZ, R50 ;  /* 0x000000ffff627224 */ /* 0x020fe200078e0032 */
[----:B------:R-:W-:Y:S02]  /*34c0*/  CS2R R46, SRZ ;  /* 0x00000000002e7805 */ /* 0x000fe4000001ff00 */
[----:B------:R-:W-:Y:S02]  /*34d0*/  ISETP.GE.AND P5, PT, R36, R106, PT ;  /* 0x0000006a2400720c */ /* 0x000fe40003fa6270 */
[----:B------:R-:W-:Y:S01]  /*34e0*/  CS2R R36, SRZ ;  /* 0x0000000000247805 */ /* 0x000fe2000001ff00 */
[----:B------:R-:W-:-:S10]  /*34f0*/  IMAD.MOV.U32 R99, RZ, RZ, R51 ;  /* 0x000000ffff637224 */ /* 0x000fd400078e0033 */
        /* <DEDUP_REMOVED lines=21> */
.L_x_14676:
[----:B------:R-:W-:Y:S05]  /*3650*/  BSYNC B1 ;  /* 0x0000000000017941 */ /* 0x000fea0003800000 */
.L_x_14675:
        /* <DEDUP_REMOVED lines=25> */
[----:B------:R-:W-:Y:S02]  /*37f0*/  IMAD.MOV.U32 R34, RZ, RZ, R46 ;  /* 0x000000ffff227224 */ /* 0x000fe400078e002e */
[----:B------:R-:W-:-:S03]  /*3800*/  IMAD.MOV.U32 R35, RZ, RZ, R47 ;  /* 0x000000ffff237224 */ /* 0x000fc600078e002f */
[----:B------:R-:W-:Y:S02]  /*3810*/  PRMT R100, R32, 0x5410, R34 ;  /* 0x0000541020647816 */ /* 0x000fe40000000022 */
[----:B------:R-:W-:Y:S01]  /*3820*/  PRMT R101, R33, 0x5410, R35 ;  /* 0x0000541021657816 */ /* 0x000fe20000000023 */
[----:B------:R-:W-:Y:S06]  /*3830*/  @!P3 BRA `(.L_x_14677) ;  /* 0x000000000004b947 */ /* 0x000fec0003800000 */
[----:B------:R-:W-:Y:S01]  /*3840*/  BPT.TRAP 0x1 ;  /* 0x000000040000795c */ /* 0x000fe20000300000 */
.L_x_14677:
[----:B------:R-:W-:Y:S01]  /*3850*/  IMAD R96, R18, 0x8, R19 ;  /* 0x0000000812607824 */ /* 0x000fe200078e0213 */
[----:B------:R-:W-:Y:S01]  /*3860*/  SHF.L.U32 R107, R202, 0x1f, RZ ;  /* 0x0000001fca6b7819 */ /* 0x000fe200000006ff */
[----:B------:R-:W-:Y:S03]  /*3870*/  BSSY B1, `(.L_x_14678) ;  /* 0x0000003000017945 */ /* 0x000fe60003800000 */
[----:B------:R-:W0:Y:S02]  /*3880*/  SYNCS.PHASECHK.TRANS64.TRYWAIT P6, [R96+URZ+0x32490], R107 ;  /* 0x0324906b600075a7 */ /* 0x000e2400080c017f */
[----:B0-----:R-:W-:Y:S05]  /*3890*/  @!P6 BRA `(.L_x_14679) ;  /* 0x000001f800ece947 */ /* 0x001fea0003800000 */
.L_x_14992:
[----:B------:R-:W-:Y:S05]  /*38a0*/  BSYNC B1 ;  /* 0x0000000000017941 */ /* 0x000fea0003800000 */
.L_x_14678:
        /* <DEDUP_REMOVED lines=52> */
.L_x_14685:
[----:B------:R-:W-:Y:S05]  /*3bf0*/  BSYNC B3 ;  /* 0x0000000000037941 */ /* 0x000fea0003800000 */
.L_x_14684:
[----:B--2---:R1:W-:Y:S02]  /*3c00*/  STG.E.128 desc[UR40][R42.64], R32 ;  /* 0x000000202a007986 */ /* 0x0043e4000c101d28 */
.L_x_14683:
[----:B------:R-:W-:Y:S05]  /*3c10*/  BSYNC B2 ;  /* 0x0000000000027941 */ /* 0x000fea0003800000 */
.L_x_14682:
        /* <DEDUP_REMOVED lines=50> */
.L_x_14687:
[----:B------:R-:W-:Y:S05]  /*3f40*/  BSYNC B2 ;  /* 0x0000000000027941 */ /* 0x000fea0003800000 */
.L_x_14686:
[----:B--2---:R2:W-:Y:S02]  /*3f50*/  STG.E.128 desc[UR40][R42.64+0x40], R32 ;  /* 0x000040202a007986 */ /* 0x0045e4000c101d28 */
.L_x_14681:
[----:B------:R-:W-:Y:S05]  /*3f60*/  BSYNC B1 ;  /* 0x0000000000017941 */ /* 0x000fea0003800000 */
.L_x_14680:
        /* <DEDUP_REMOVED lines=53> */
.L_x_14692:
[----:B------:R-:W-:Y:S05]  /*42c0*/  BSYNC B2 ;  /* 0x0000000000027941 */ /* 0x000fea0003800000 */
.L_x_14691:
[----:B--2---:R3:W-:Y:S02]  /*42d0*/  STG.E.128 desc[UR40][R40.64], R32 ;  /* 0x0000002028007986 */ /* 0x0047e4000c101d28 */
.L_x_14690:
[----:B------:R-:W-:Y:S05]  /*42e0*/  BSYNC B1 ;  /* 0x0000000000017941 */ /* 0x000fea0003800000 */
.L_x_14689:
        /* <DEDUP_REMOVED lines=51> */
.L_x_14694:
[----:B------:R-:W-:Y:S05]  /*4620*/  BSYNC B1 ;  /* 0x0000000000017941 */ /* 0x000fea0003800000 */
.L_x_14693:
[----:B--2---:R4:W-:Y:S01]  /*4630*/  STG.E.128 desc[UR40][R40.64+0x40], R32 ;  /* 0x0000402028007986 */ /* 0x0049e2000c101d28 */
[----:B------:R-:W-:Y:S05]  /*4640*/  BRA `(.L_x_14688) ;  /* 0x0000001800047947 */ /* 0x000fea0003800000 */
.L_x_14672:
[----:B------:R-:W-:-:S05]  /*4650*/  VIADD R36, R22, 0x40 ;  /* 0x0000004016247836 */ /* 0x000fca0000000000 */
        /* <DEDUP_REMOVED lines=73> */
.L_x_14695:
        /* <DEDUP_REMOVED lines=9> */
.L_x_14993:
[----:B------:R-:W-:Y:S05]  /*4b80*/  BSYNC B1 ;  /* 0x0000000000017941 */ /* 0x000fea0003800000 */
.L_x_14696:
[----:B------:R-:W-:Y:S01]  /*4b90*/  ISETP.GE.OR P5, PT, R22, R106, P1 ;  /* 0x0000006a1600720c */ /* 0x000fe20000fa6670 */
[----:B------:R-:W-:-:S12]  /*4ba0*/  BSSY B1, `(.L_x_14698) ;  /* 0x0000084000017945 */ /* 0x000fd80003800000 */
[----:B------:R-:W-:Y:S05]  /*4bb0*/  @P5 BRA `(.L_x_14699) ;  /* 0x0000000800085947 */ /* 0x000fea0003800000 */
[----:B------:R-:W3:Y:S01]  /*4bc0*/  LDL R50, [R1+0x64] ;  /* 0x0000640001327983 */ /* 0x000ee20000100800 */
[----:B------:R-:W-:Y:S01]  /*4bd0*/  SHF.R.S32.HI R48, RZ, 0x1f, R22 ;  /* 0x0000001fff307819 */ /* 0x000fe20000011416 */
[----:B--2---:R-:W-:-:S04]  /*4be0*/  IMAD.WIDE.U32 R104, R22, R102, R100 ;  /* 0x0000006616687225 */ /* 0x004fc800078e0064 */
[----:B------:R-:W-:-:S04]  /*4bf0*/  IMAD R48, R48, R102, RZ ;  /* 0x0000006630307224 */ /* 0x000fc800078e02ff */
[----:B------:R-:W-:Y:S01]  /*4c00*/  IMAD R49, R22, R103, R48 ;  /* 0x0000006716317224 */ /* 0x000fe200078e0230 */
[----:B------:R-:W-:-:S03]  /*4c10*/  SEL R48, R75, R110, !P0 ;  /* 0x0000006e4b307207 */ /* 0x000fc60004000000 */
[----:B------:R-:W-:Y:S01]  /*4c20*/  IMAD.IADD R114, R49, 0x1, R105 ;  /* 0x0000000131727824 */ /* 0x000fe200078e0269 */
[----:B------:R-:W-:-:S04]  /*4c30*/  SHF.R.S32.HI R49, RZ, 0x1f, R48 ;  /* 0x0000001fff317819 */ /* 0x000fc80000011430 */
[----:B------:R-:W-:-:S04]  /*4c40*/  LEA.HI R49, R49, R48, RZ, 0x4 ;  /* 0x0000003031317211 */ /* 0x000fc800078f20ff */
[----:B------:R-:W-:-:S05]  /*4c50*/  LEA.HI.SX32 R49, R49, R84, 0x1c ;  /* 0x0000005431317211 */ /* 0x000fca00078fe2ff */
[----:B------:R-:W-:-:S05]  /*4c60*/  IMAD.SHL.U32 R111, R49, 0x8, RZ ;  /* 0x00000008316f7824 */ /* 0x000fca00078e00ff */
[----:B------:R-:W-:-:S04]  /*4c70*/  LOP3.LUT R49, R83, 0x38, R111, 0xf8, !PT ;  /* 0x0000003853317812 */ /* 0x000fc800078ef86f */
[----:B------:R-:W-:Y:S01]  /*4c80*/  LOP3.LUT R49, R49, R86, RZ, 0x3c, !PT ;  /* 0x0000005631317212 */ /* 0x000fe200078e3cff */
[----:B------:R-:W-:-:S04]  /*4c90*/  IMAD R48, R18, 0x1800, R91 ;  /* 0x0000180012307824 */ /* 0x000fc800078e025b */
[----:B------:R-:W-:Y:S01]  /*4ca0*/  IMAD R48, R48, 0x2, R19 ;  /* 0x0000000230307824 */ /* 0x000fe200078e0213 */
[----:B------:R-:W-:Y:S01]  /*4cb0*/  IADD3 R109, P5, P6, R4, R104, R85 ;  /* 0x00000068046d7210 */ /* 0x000fe20007ebe055 */
[----:B------:R-:W-:Y:S03]  /*4cc0*/  BSSY B2, `(.L_x_14700) ;  /* 0x0000065000027945 */ /* 0x000fe60003800000 */
[----:B------:R-:W-:Y:S01]  /*4cd0*/  IADD3.X R112, R61, R114, R87, P5, P6 ;  /* 0x000000723d707210 */ /* 0x000fe20002fec457 */
[----:B---3--:R-:W-:-:S04]  /*4ce0*/  IMAD R49, R50, 0x200, R49 ;  /* 0x0000020032317824 */ /* 0x008fc800078e0231 */
        /* <DEDUP_REMOVED lines=8> */
[----:B------:R-:W-:Y:S02]  /*4d70*/  PRMT R117, R118, 0x5410, R117 ;  /* 0x0000541076757816 */ /* 0x000fe40000000075 */
[----:B------:R-:W-:Y:S01]  /*4d80*/  PRMT R113, R116, 0x5410, R113 ;  /* 0x0000541074717816 */ /* 0x000fe20000000071 */
[----:B-1----:R-:W-:Y:S01]  /*4d90*/  IMAD.U32 R116, R49, 0x10000, RZ ;  /* 0x0001000031747824 */ /* 0x002fe200078e00ff */
[C---:B------:R-:W-:Y:S01]  /*4da0*/  LOP3.LUT R130, R117.reuse, 0xffff0000, RZ, 0xc0, !PT ;  /* 0xffff000075827812 */ /* 0x040fe200078ec0ff */
[----:B------:R-:W-:Y:S01]  /*4db0*/  IMAD.U32 R119, R117, 0x10000, RZ ;  /* 0x0001000075777824 */ /* 0x000fe200078e00ff */
[----:B------:R-:W-:Y:S01]  /*4dc0*/  LOP3.LUT R53, R53, 0xffff0000, RZ, 0xc0, !PT ;  /* 0xffff000035357812 */ /* 0x000fe200078ec0ff */
[----:B------:R-:W-:Y:S01]  /*4dd0*/  IMAD.U32 R118, R113, 0x10000, RZ ;  /* 0x0001000071767824 */ /* 0x000fe200078e00ff */
[----:B------:R-:W-:Y:S01]  /*4de0*/  LOP3.LUT R49, R49, 0xffff0000, RZ, 0xc0, !PT ;  /* 0xffff000031317812 */ /* 0x000fe200078ec0ff */
[CC--:B------:R-:W-:Y:S01]  /*4df0*/  FMUL.FTZ R129, R115.reuse, R119.reuse ;  /* 0x0000007773817220 */ /* 0x0c0fe20000410000 */
[----:B------:R-:W-:Y:S01]  /*4e00*/  SHF.R.U32.HI R117, RZ, 0x10, R35 ;  /* 0x00000010ff757819 */ /* 0x000fe20000011623 */
[----:B------:R-:W-:Y:S01]  /*4e10*/  FMUL.FTZ R120, R115, R118 ;  /* 0x0000007673787220 */ /* 0x000fe20000410000 */
[----:B------:R-:W-:Y:S01]  /*4e20*/  FMUL.FTZ R132, R53, R130 ;  /* 0x0000008235847220 */ /* 0x000fe20000410000 */
[C---:B------:R-:W-:Y:S01]  /*4e30*/  FFMA.FTZ R118, R116.reuse, R118, -R129 ;  /* 0x0000007674767223 */ /* 0x040fe20000010881 */
[----:B------:R-:W-:Y:S01]  /*4e40*/  PRMT R117, R131, 0x5410, R117 ;  /* 0x0000541083757816 */ /* 0x000fe20000000075 */
[----:B------:R-:W-:Y:S01]  /*4e50*/  FFMA.FTZ R116, R116, R119, R120 ;  /* 0x0000007774747223 */ /* 0x000fe20000010078 */
[----:B------:R-:W-:Y:S01]  /*4e60*/  LOP3.LUT R120, R113, 0xffff0000, RZ, 0xc0, !PT ;  /* 0xffff000071787812 */ /* 0x000fe200078ec0ff */
[----:B------:R-:W-:Y:S01]  /*4e70*/  IMAD.U32 R115, R55, 0x10000, RZ ;  /* 0x0001000037737824 */ /* 0x000fe200078e00ff */
[----:B------:R-:W-:-:S02]  /*4e80*/  SHF.R.U32.HI R119, RZ, 0x10, R39 ;  /* 0x00000010ff777819 */ /* 0x000fc40000011627 */
[----:B------:R-:W-:Y:S01]  /*4e90*/  SHF.R.U64 R32, R32, 0x10, R33 ;  /* 0x0000001020207819 */ /* 0x000fe20000001221 */
[-C--:B------:R-:W-:Y:S01]  /*4ea0*/  FMUL.FTZ R113, R53, R120.reuse ;  /* 0x0000007835717220 */ /* 0x080fe20000410000 */
[----:B------:R-:W-:Y:S01]  /*4eb0*/  PRMT R119, R134, 0x5410, R119 ;  /* 0x0000541086777816 */ /* 0x000fe20000000077 */
[----:B------:R-:W-:Y:S01]  /*4ec0*/  FFMA.FTZ R53, R49, R120, -R132 ;  /* 0x0000007831357223 */ /* 0x000fe20000010884 */
[----:B------:R-:W-:Y:S02]  /*4ed0*/  IMAD.U32 R120, R117, 0x10000, RZ ;  /* 0x0001000075787824 */ /* 0x000fe400078e00ff */
[----:B------:R-:W-:Y:S01]  /*4ee0*/  FFMA.FTZ R49, R49, R130, R113 ;  /* 0x0000008231317223 */ /* 0x000fe20000010071 */
[----:B------:R-:W-:Y:S01]  /*4ef0*/  IMAD.U32 R113, R51, 0x10000, RZ ;  /* 0x0001000033717824 */ /* 0x000fe200078e00ff */
[----:B------:R-:W-:Y:S01]  /*4f00*/  SHF.R.U64 R37, R36, 0x10, R37 ;  /* 0x0000001024257819 */ /* 0x000fe20000001225 */
[----:B------:R-:W-:Y:S02]  /*4f10*/  IMAD.U32 R130, R119, 0x10000, RZ ;  /* 0x0001000077827824 */ /* 0x000fe400078e00ff */
[----:B------:R-:W-:Y:S01]  /*4f20*/  FMUL.FTZ R129, R115, R120 ;  /* 0x0000007873817220 */ /* 0x000fe20000410000 */
[----:B------:R-:W-:Y:S01]  /*4f30*/  LOP3.LUT R119, R119, 0xffff0000, RZ, 0xc0, !PT ;  /* 0xffff000077777812 */ /* 0x000fe200078ec0ff */
[----:B------:R-:W-:-:S02]  /*4f40*/  IMAD.U32 R36, R52, 0x10000, RZ ;  /* 0x0001000034247824 */ /* 0x000fc400078e00ff */
[----:B------:R-:W-:Y:S01]  /*4f50*/  FMUL.FTZ R132, R115, R130 ;  /* 0x0000008273847220 */ /* 0x000fe20000410000 */
[----:B------:R-:W-:Y:S01]  /*4f60*/  PRMT R37, R135, 0x5410, R37 ;  /* 0x0000541087257816 */ /* 0x000fe20000000025 */
[----:B------:R-:W-:Y:S01]  /*4f70*/  IMAD.U32 R33, R48, 0x10000, RZ ;  /* 0x0001000030217824 */ /* 0x000fe200078e00ff */
[----:B------:R-:W-:Y:S01]  /*4f80*/  LOP3.LUT R51, R51, 0xffff0000, RZ, 0xc0, !PT ;  /* 0xffff000033337812 */ /* 0x000fe200078ec0ff */
[----:B------:R-:W-:Y:S01]  /*4f90*/  FFMA.FTZ R115, R113, R120, -R132 ;  /* 0x0000007871737223 */ /* 0x000fe20000010884 */
[----:B------:R-:W-:Y:S01]  /*4fa0*/  LOP3.LUT R120, R55, 0xffff0000, RZ, 0xc0, !PT ;  /* 0xffff000037787812 */ /* 0x000fe200078ec0ff */
[----:B------:R-:W-:Y:S01]  /*4fb0*/  FFMA.FTZ R113, R113, R130, R129 ;  /* 0x0000008271717223 */ /* 0x000fe20000010081 */
[----:B------:R-:W-:Y:S02]  /*4fc0*/  PRMT R55, R122, 0x5432, R32 ;  /* 0x000054327a377816 */ /* 0x000fe40000000020 */
[----:B------:R-:W-:Y:S01]  /*4fd0*/  LOP3.LUT R32, R117, 0xffff0000, RZ, 0xc0, !PT ;  /* 0xffff000075207812 */ /* 0x000fe200078ec0ff */
[----:B------:R-:W-:Y:S01]  /*4fe0*/  FMUL.FTZ R130, R120, R119 ;  /* 0x0000007778827220 */ /* 0x000fe20000410000 */
[----:B------:R-:W-:Y:S01]  /*4ff0*/  IMAD.U32 R117, R37, 0x10000, RZ ;  /* 0x0001000025757824 */ /* 0x000fe200078e00ff */
[----:B------:R-:W-:-:S02]  /*5000*/  LOP3.LUT R52, R52, 0xffff0000, RZ, 0xc0, !PT ;  /* 0xffff000034347812 */ /* 0x000fc400078ec0ff */
[-C--:B------:R-:W-:Y:S01]  /*5010*/  FMUL.FTZ R120, R120, R32.reuse ;  /* 0x0000002078787220 */ /* 0x080fe20000410000 */
[----:B------:R-:W-:Y:S01]  /*5020*/  FFMA.FTZ R32, R51, R32, -R130 ;  /* 0x0000002033207223 */ /* 0x000fe20000010882 */
[----:B------:R-:W-:Y:S01]  /*5030*/  LOP3.LUT R37, R37, 0xffff0000, RZ, 0xc0, !PT ;  /* 0xffff000025257812 */ /* 0x000fe200078ec0ff */
[----:B------:R-:W-:Y:S01]  /*5040*/  FMUL.FTZ R130, R36, R117 ;  /* 0x0000007524827220 */ /* 0x000fe20000410000 */
[----:B------:R-:W-:Y:S01]  /*5050*/  FFMA.FTZ R120, R51, R119, R120 ;  /* 0x0000007733787223 */ /* 0x000fe20000010078 */
[----:B------:R-:W-:Y:S01]  /*5060*/  IMAD.U32 R51, R55, 0x10000, RZ ;  /* 0x0001000037337824 */ /* 0x000fe200078e00ff */
[----:B------:R-:W-:Y:S01]  /*5070*/  SHF.R.U64 R39, R38, 0x10, R39 ;  /* 0x0000001026277819 */ /* 0x000fe20000001227 */
[----:B------:R-:W-:Y:S01]  /*5080*/  IMAD.U32 R38, R54, 0x10000, RZ ;  /* 0x0001000036267824 */ /* 0x000fe200078e00ff */
[----:B------:R-:W-:Y:S01]  /*5090*/  SHF.R.U64 R34, R34, 0x10, R35 ;  /* 0x0000001022227819 */ /* 0x000fe20000001223 */
[-C--:B------:R-:W-:Y:S01]  /*50a0*/  FMUL.FTZ R132, R36, R51.reuse ;  /* 0x0000003324847220 */ /* 0x080fe20000410000 */
[----:B------:R-:W-:Y:S01]  /*50b0*/  LOP3.LUT R48, R48, 0xffff0000, RZ, 0xc0, !PT ;  /* 0xffff000030307812 */ /* 0x000fe200078ec0ff */
[----:B------:R-:W-:Y:S01]  /*50c0*/  FFMA.FTZ R36, R33, R51, -R130 ;  /* 0x0000003321247223 */ /* 0x000fe20000010882 */
[----:B------:R-:W-:Y:S01]  /*50d0*/  LOP3.LUT R55, R55, 0xffff0000, RZ, 0xc0, !PT ;  /* 0xffff000037377812 */ /* 0x000fe200078ec0ff */
[C---:B------:R-:W-:Y:S01]  /*50e0*/  FMUL.FTZ R51, R52.reuse, R37 ;  /* 0x0000002534337220 */ /* 0x040fe20000410000 */
[----:B------:R-:W-:Y:S01]  /*50f0*/  PRMT R39, R133, 0x5410, R39 ;  /* 0x0000541085277816 */ /* 0x000fe20000000027 */
[----:B------:R-:W-:Y:S01]  /*5100*/  FFMA.FTZ R33, R33, R117, R132 ;  /* 0x0000007521217223 */ /* 0x000fe20000010084 */
[----:B------:R-:W-:Y:S01]  /*5110*/  PRMT R34, R121, 0x5432, R34 ;  /* 0x0000543279227816 */ /* 0x000fe20000000022 */
[-C--:B------:R-:W-:Y:S01]  /*5120*/  FMUL.FTZ R119, R52, R55.reuse ;  /* 0x0000003734777220 */ /* 0x080fe20000410000 */
[----:B------:R-:W-:Y:S01]  /*5130*/  FFMA.FTZ R51, R48, R55, -R51 ;  /* 0x0000003730337223 */ /* 0x000fe20000010833 */
[----:B------:R-:W-:Y:S01]  /*5140*/  LOP3.LUT R54, R54, 0xffff0000, RZ, 0xc0, !PT ;  /* 0xffff000036367812 */ /* 0x000fe200078ec0ff */
[C---:B------:R-:W-:Y:S01]  /*5150*/  IMAD.U32 R55, R39.reuse, 0x10000, RZ ;  /* 0x0001000027377824 */ /* 0x040fe200078e00ff */
[----:B------:R-:W-:Y:S01]  /*5160*/  LOP3.LUT R117, R39, 0xffff0000, RZ, 0xc0, !PT ;  /* 0xffff000027757812 */ /* 0x000fe200078ec0ff */
[C---:B------:R-:W-:Y:S01]  /*5170*/  IMAD.U32 R52, R34.reuse, 0x10000, RZ ;  /* 0x0001000022347824 */ /* 0x040fe200078e00ff */
[----:B------:R-:W-:Y:S01]  /*5180*/  LOP3.LUT R39, R34, 0xffff0000, RZ, 0xc0, !PT ;  /* 0xffff000022277812 */ /* 0x000fe200078ec0ff */
[----:B------:R-:W-:-:S02]  /*5190*/  IMAD.U32 R35, R50, 0x10000, RZ ;  /* 0x0001000032237824 */ /* 0x000fc400078e00ff */
[----:B------:R-:W-:Y:S01]  /*51a0*/  FFMA.FTZ R48, R48, R37, R119 ;  /* 0x0000002530307223 */ /* 0x000fe20000010077 */
[----:B------:R-:W-:Y:S01]  /*51b0*/  FMUL.FTZ R34, R38, R55 ;  /* 0x0000003726227220 */ /* 0x000fe20000410000 */
[----:B------:R-:W-:Y:S01]  /*51c0*/  LOP3.LUT R50, R50, 0xffff0000, RZ, 0xc0, !PT ;  /* 0xffff000032327812 */ /* 0x000fe200078ec0ff */
[----:B------:R-:W-:Y:S01]  /*51d0*/  FMUL.FTZ R37, R54, R117 ;  /* 0x0000007536257220 */ /* 0x000fe20000410000 */
[-C--:B------:R-:W-:Y:S01]  /*51e0*/  FMUL.FTZ R38, R38, R52.reuse ;  /* 0x0000003426267220 */ /* 0x080fe20000410000 */
[----:B------:R-:W-:Y:S01]  /*51f0*/  FMUL.FTZ R54, R54, R39 ;  /* 0x0000002736367220 */ /* 0x000fe20000410000 */
[----:B------:R-:W-:Y:S01]  /*5200*/  FFMA.FTZ R34, R35, R52, -R34 ;  /* 0x0000003423227223 */ /* 0x000fe20000010822 */
[----:B------:R-:W-:Y:S01]  /*5210*/  F2FP.BF16.F32.PACK_AB R53, R53, R118 ;  /* 0x000000763535723e */ /* 0x000fe200000010ff */
[----:B------:R-:W-:Y:S01]  /*5220*/  FFMA.FTZ R38, R35, R55, R38 ;  /* 0x0000003723267223 */ /* 0x000fe20000010026 */
[----:B------:R-:W-:Y:S01]  /*5230*/  F2FP.BF16.F32.PACK_AB R52, R51, R36 ;  /* 0x000000243334723e */ /* 0x000fe200000010ff */
[C---:B------:R-:W-:Y:S01]  /*5240*/  FFMA.FTZ R37, R50.reuse, R39, -R37 ;  /* 0x0000002732257223 */ /* 0x040fe20000010825 */
[----:B------:R-:W-:Y:S01]  /*5250*/  FFMA.FTZ R117, R50, R117, R54 ;  /* 0x0000007532757223 */ /* 0x000fe20000010036 */
[----:B------:R-:W-:-:S02]  /*5260*/  F2FP.BF16.F32.PACK_AB R32, R32, R115 ;  /* 0x000000732020723e */ /* 0x000fc400000010ff */
        /* <DEDUP_REMOVED lines=10> */
.L_x_14701:
[----:B------:R-:W-:Y:S05]  /*5310*/  BSYNC B2 ;  /* 0x0000000000027941 */ /* 0x000fea0003800000 */
.L_x_14700:
        /* <DEDUP_REMOVED lines=12> */
.L_x_14699:
[----:B------:R-:W-:Y:S05]  /*53e0*/  BSYNC B1 ;  /* 0x0000000000017941 */ /* 0x000fea0003800000 */
.L_x_14698:
[----:B-1----:R-:W-:Y:S02]  /*53f0*/  VIADD R33, R22, 0x40 ;  /* 0x0000004016217836 */ /* 0x002fe40000000000 */
[-C--:B--2---:R-:W-:Y:S02]  /*5400*/  IMAD R32, R73, R102.reuse, RZ ;  /* 0x0000006649207224 */ /* 0x084fe400078e02ff */
[C---:B------:R-:W-:Y:S01]  /*5410*/  IMAD.WIDE.U32 R100, R33.reuse, R102, R100 ;  /* 0x0000006621647225 */ /* 0x040fe200078e0064 */
[----:B------:R-:W-:-:S03]  /*5420*/  ISETP.GE.OR P5, PT, R33, R106, P1 ;  /* 0x0000006a2100720c */ /* 0x000fc60000fa6670 */
[----:B------:R-:W-:-:S10]  /*5430*/  IMAD R103, R33, R103, R32 ;  /* 0x0000006721677224 */ /* 0x000fd400078e0220 */
[----:B------:R-:W-:Y:S05]  /*5440*/  @P5 BRA `(.L_x_14688) ;  /* 0x0000000800845947 */ /* 0x000fea0003800000 */
[----:B------:R-:W2:Y:S01]  /*5450*/  LDL R34, [R1+0x68] ;  /* 0x0000680001227983 */ /* 0x000ea20000100800 */
[----:B------:R-:W-:Y:S01]  /*5460*/  IMAD.IADD R50, R101, 0x1, R103 ;  /* 0x0000000165327824 */ /* 0x000fe200078e0267 */
[----:B------:R-:W-:Y:S01]  /*5470*/  IADD3 R32, P5, P6, R4, R100, R85 ;  /* 0x0000006404207210 */ /* 0x000fe20007ebe055 */
[C---:B------:R-:W-:Y:S01]  /*5480*/  VIADD R35, R22.reuse, 0x40 ;  /* 0x0000004016237836 */ /* 0x040fe20000000000 */
[----:B------:R-:W-:Y:S01]  /*5490*/  SEL R110, R75, R110, !P0 ;  /* 0x0000006e4b6e7207 */ /* 0x000fe20004000000 */
[----:B------:R-:W-:Y:S01]  /*54a0*/  VIADD R36, R22, 0x40 ;  /* 0x0000004016247836 */ /* 0x000fe20000000000 */
[----:B------:R-:W-:Y:S01]  /*54b0*/  IADD3.X R33, R61, R50, R87, P5, P6 ;  /* 0x000000323d217210 */ /* 0x000fe20002fec457 */
[----:B------:R-:W-:Y:S01]  /*54c0*/  IMAD.SHL.U32 R35, R35, 0x40, RZ ;  /* 0x0000004023237824 */ /* 0x000fe200078e00ff */
[----:B------:R-:W-:Y:S01]  /*54d0*/  LEA R48, P5, R32, R98, 0x1 ;  /* 0x0000006220307211 */ /* 0x000fe200078a08ff */
[----:B------:R-:W-:Y:S01]  /*54e0*/  IMAD.SHL.U32 R36, R36, 0x40, RZ ;  /* 0x0000004024247824 */ /* 0x000fe200078e00ff */
[----:B------:R-:W-:Y:S02]  /*54f0*/  BSSY B1, `(.L_x_14702) ;  /* 0x0000071000017945 */ /* 0x000fe40003800000 */
[----:B------:R-:W-:-:S02]  /*5500*/  LEA.HI.X R49, R32, R99, R33, 0x1, P5 ;  /* 0x0000006320317211 */ /* 0x000fc400028f0c21 */
[----:B------:R-:W-:Y:S02]  /*5510*/  SHF.R.S32.HI R33, RZ, 0x1f, R110 ;  /* 0x0000001fff217819 */ /* 0x000fe4000001146e */
[----:B------:R-:W-:Y:S02]  /*5520*/  LOP3.LUT R35, R35, 0x1c0, RZ, 0xc0, !PT ;  /* 0x000001c023237812 */ /* 0x000fe400078ec0ff */
[----:B------:R-:W-:Y:S02]  /*5530*/  LEA.HI R33, R33, R110, RZ, 0x4 ;  /* 0x0000006e21217211 */ /* 0x000fe400078f20ff */
[----:B------:R-:W-:Y:S02]  /*5540*/  LOP3.LUT R36, R36, 0x1c0, RZ, 0xc0, !PT ;  /* 0x000001c024247812 */ /* 0x000fe400078ec0ff */
[----:B------:R-:W-:Y:S02]  /*5550*/  LEA.HI.SX32 R33, R33, R84, 0x1c ;  /* 0x0000005421217211 */ /* 0x000fe400078fe2ff */
[----:B------:R-:W-:-:S03]  /*5560*/  SHF.R.U32.HI R35, RZ, 0x3, R35 ;  /* 0x00000003ff237819 */ /* 0x000fc60000011623 */
[----:B------:R-:W-:-:S05]  /*5570*/  IMAD.SHL.U32 R51, R33, 0x8, RZ ;  /* 0x0000000821337824 */ /* 0x000fca00078e00ff */
[----:B------:R-:W-:-:S04]  /*5580*/  LOP3.LUT R32, R36, 0x38, R51, 0xf8, !PT ;  /* 0x0000003824207812 */ /* 0x000fc800078ef833 */
[----:B------:R-:W-:-:S05]  /*5590*/  LOP3.LUT R32, R32, R35, RZ, 0x3c, !PT ;  /* 0x0000002320207212 */ /* 0x000fca00078e3cff */
[----:B--2---:R-:W-:Y:S02]  /*55a0*/  IMAD.IADD R33, R34, 0x1, R32 ;  /* 0x0000000122217824 */ /* 0x004fe400078e0220 */
        /* <DEDUP_REMOVED lines=101> */
.L_x_14703:
[----:B------:R-:W-:Y:S05]  /*5c00*/  BSYNC B1 ;  /* 0x0000000000017941 */ /* 0x000fea0003800000 */
.L_x_14702:
        /* <DEDUP_REMOVED lines=10> */
.L_x_14671:
[----:B------:R-:W-:-:S06]  /*5cb0*/  UISETP.NE.AND UP0, UPT, UR37, 0x3, UPT ;  /* 0x000000032500788c */ /* 0x000fcc000bf05270 */
[----:B------:R-:W-:-:S13]  /*5cc0*/  PLOP3.LUT P3, PT, PT, PT, UP0, 0x80, 0x0 ;  /* 0x000000000000781c */ /* 0x000fda0003f6f008 */
[----:B------:R-:W-:Y:S05]  /*5cd0*/  @!P3 BRA `(.L_x_14704) ;  /* 0x000000000004b947 */ /* 0x000fea0003800000 */
[----:B------:R-:W-:Y:S01]  /*5ce0*/  BPT.TRAP 0x1 ;  /* 0x000000040000795c */ /* 0x000fe20000300000 */
.L_x_14704:
[----:B------:R-:W-:Y:S01]  /*5cf0*/  IMAD R96, R18, 0x8, R19 ;  /* 0x0000000812607824 */ /* 0x000fe200078e0213 */
[----:B------:R-:W-:Y:S01]  /*5d00*/  SHF.L.U32 R107, R202, 0x1f, RZ ;  /* 0x0000001fca6b7819 */ /* 0x000fe200000006ff */
[----:B------:R-:W-:Y:S01]  /*5d10*/  IMAD R106, R27, -0x60, R24 ;  /* 0xffffffa01b6a7824 */ /* 0x000fe200078e0218 */
[----:B------:R-:W-:Y:S02]  /*5d20*/  BSSY B1, `(.L_x_14705) ;  /* 0x0000004000017945 */ /* 0x000fe40003800000 */
[----:B------:R-:W0:Y:S02]  /*5d30*/  SYNCS.PHASECHK.TRANS64.TRYWAIT P4, [R96+URZ+0x32490], R107 ;  /* 0x0324906b600075a7 */ /* 0x000e24000808017f */
[----:B------:R-:W-:Y:S01]  /*5d40*/  VIMNMX R106, R106, 0x60, PT ;  /* 0x000000606a6a7848 */ /* 0x000fe20003fe0100 */
[----:B0-----:R-:W-:Y:S06]  /*5d50*/  @!P4 BRA `(.L_x_14706) ;  /* 0x000001d400e4c947 */ /* 0x001fec0003800000 */
.L_x_14994:
[----:B------:R-:W-:Y:S05]  /*5d60*/  BSYNC B1 ;  /* 0x0000000000017941 */ /* 0x000fea0003800000 */
.L_x_14705:
[CC--:B------:R-:W-:Y:S01]  /*5d70*/  ISETP.GE.AND P5, PT, R22.reuse, R106.reuse, PT ;  /* 0x0000006a1600720c */ /* 0x0c0fe20003fa6270 */
[----:B------:R-:W-:Y:S01]  /*5d80*/  VIADD R32, R22, 0x40 ;  /* 0x0000004016207836 */ /* 0x000fe20000000000 */
[----:B------:R-:W-:Y:S04]  /*5d90*/  BSSY B1, `(.L_x_14707) ;  /* 0x0000007000017945 */ /* 0x000fe80003800000 */
[----:B------:R-:W-:-:S07]  /*5da0*/  ISETP.GE.AND P4, PT, R32, R106, PT ;  /* 0x0000006a2000720c */ /* 0x000fce0003f86270 */
[----:B------:R-:W-:Y:S06]  /*5db0*/  @P5 BRA `(.L_x_14708) ;  /* 0x0000000000105947 */ /* 0x000fec0003800000 */
[----:B------:R-:W1:Y:S04]  /*5dc0*/  @!P1 LDS.128 R32, [R104] ;  /* 0x0000000068209984 */ /* 0x000e680000000c00 */
[----:B------:R-:W2:Y:S04]  /*5dd0*/  @!P2 LDS.128 R36, [R103] ;  /* 0x000000006724a984 */ /* 0x000ea80000000c00 */
[----:B-1----:R1:W-:Y:S04]  /*5de0*/  @!P1 STG.E.128 desc[UR40][R42.64], R32 ;  /* 0x000000202a009986 */ /* 0x0023e8000c101d28 */
[----:B--2---:R1:W-:Y:S02]  /*5df0*/  @!P2 STG.E.128 desc[UR40][R42.64+0x40], R36 ;  /* 0x000040242a00a986 */ /* 0x0043e4000c101d28 */
.L_x_14708:
[----:B------:R-:W-:Y:S05]  /*5e00*/  BSYNC B1 ;  /* 0x0000000000017941 */ /* 0x000fea0003800000 */
.L_x_14707:
[----:B------:R-:W-:Y:S05]  /*5e10*/  @P4 BRA `(.L_x_14688) ;  /* 0x0000000000104947 */ /* 0x000fea0003800000 */
[----:B-1----:R-:W1:Y:S04]  /*5e20*/  @!P1 LDS.128 R32, [R104+0x2000] ;  /* 0x0020000068209984 */ /* 0x002e680000000c00 */
[----:B------:R-:W2:Y:S04]  /*5e30*/  @!P2 LDS.128 R36, [R103+0x2000] ;  /* 0x002000006724a984 */ /* 0x000ea80000000c00 */
[----:B-1----:R1:W-:Y:S04]  /*5e40*/  @!P1 STG.E.128 desc[UR40][R40.64], R32 ;  /* 0x0000002028009986 */ /* 0x0023e8000c101d28 */
[----:B--2---:R1:W-:Y:S02]  /*5e50*/  @!P2 STG.E.128 desc[UR40][R40.64+0x40], R36 ;  /* 0x000040242800a986 */ /* 0x0043e4000c101d28 */
.L_x_14688:
[----:B------:R-:W-:Y:S05]  /*5e60*/  BSYNC B0 ;  /* 0x0000000000007941 */ /* 0x000fea0003800000 */
.L_x_14670:
        /* <DEDUP_REMOVED lines=17> */
.L_x_14710:
[----:B------:R-:W-:Y:S05]  /*5f80*/  BSYNC B0 ;  /* 0x0000000000007941 */ /* 0x000fea0003800000 */
.L_x_14709:
[----:B------:R-:W2:Y:S01]  /*5f90*/  SYNCS.PHASECHK.TRANS64.TRYWAIT P3, [R96+URZ+0x324b0], R107 ;  /* 0x0324b06b600075a7 */ /* 0x000ea2000806017f */
[----:B------:R-:W-:Y:S01]  /*5fa0*/  ULDC UR38, c[0x0][0x320] ;  /* 0x0000c80000267ab9 */ /* 0x000fe20000000800 */
[----:B------:R-:W-:Y:S01]  /*5fb0*/  ULDC.64 UR44, c[0x0][0x328] ;  /* 0x0000ca00002c7ab9 */ /* 0x000fe20000000a00 */
[----:B------:R-:W-:Y:S01]  /*5fc0*/  ULDC.64 UR46, c[0x0][0x318] ;  /* 0x0000c600002e7ab9 */ /* 0x000fe20000000a00 */
[----:B------:R-:W-:Y:S01]  /*5fd0*/  BSSY B0, `(.L_x_14711) ;  /* 0x0000003000007945 */ /* 0x000fe20003800000 */
[----:B-1----:R-:W-:-:S03]  /*5fe0*/  IMAD R32, R18, 0x6000, R90 ;  /* 0x0000600012207824 */ /* 0x002fc600078e025a */
[----:B--2---:R-:W-:Y:S05]  /*5ff0*/  @!P3 BRA `(.L_x_14712) ;  /* 0x000001d40050b947 */ /* 0x004fea0003800000 */
.L_x_14995:
[----:B------:R-:W-:Y:S05]  /*6000*/  BSYNC B0 ;  /* 0x0000000000007941 */ /* 0x000fea0003800000 */
.L_x_14711:
        /* <DEDUP_REMOVED lines=39> */
.L_x_14714:
[----:B------:R-:W-:Y:S05]  /*6280*/  BSYNC B0 ;  /* 0x0000000000007941 */ /* 0x000fea0003800000 */
.L_x_14713:
[----:B--2---:R-:W-:Y:S01]  /*6290*/  VIADD R32, R22, 0x40 ;  /* 0x0000004016207836 */ /* 0x004fe20000000000 */
[----:B------:R-:W-:Y:S04]  /*62a0*/  BSSY B0, `(.L_x_14715) ;  /* 0x0000025000007945 */ /* 0x000fe80003800000 */
[----:B------:R-:W-:-:S13]  /*62b0*/  ISETP.GE.AND P3, PT, R32, R106, PT ;  /* 0x0000006a2000720c */ /* 0x000fda0003f66270 */
[----:B------:R-:W-:Y:S05]  /*62c0*/  @P3 BRA `(.L_x_14716) ;  /* 0x0000000000883947 */ /* 0x000fea0003800000 */
[----:B------:R-:W-:Y:S01]  /*62d0*/  IADD3 R35, P3, R36, 0x40, RZ ;  /* 0x0000004024237810 */ /* 0x000fe20007f7e0ff */
        /* <DEDUP_REMOVED lines=33> */
.L_x_14716:
[----:B------:R-:W-:Y:S05]  /*64f0*/  BSYNC B0 ;  /* 0x0000000000007941 */ /* 0x000fea0003800000 */
.L_x_14715:
[----:B------:R-:W-:Y:S01]  /*6500*/  @!PT LDS RZ, [RZ] ;  /* 0x00000000fffff984 */ /* 0x000fe20000000800 */
[----:B------:R-:W-:Y:S01]  /*6510*/  @!PT LDS RZ, [RZ] ;  /* 0x00000000fffff984 */ /* 0x000fe20000000800 */
[----:B------:R-:W-:Y:S01]  /*6520*/  @!PT LDS RZ, [RZ] ;  /* 0x00000000fffff984 */ /* 0x000fe20000000800 */
[----:B------:R-:W-:Y:S01]  /*6530*/  @!PT LDS RZ, [RZ] ;  /* 0x00000000fffff984 */ /* 0x000fe20000000800 */
[----:B------:R3:W-:Y:S06]  /*6540*/  MEMBAR.ALL.CTA ;  /* 0x0000000000007992 */ /* 0x0007ec0000008000 */
[----:B---3--:R-:W3:Y:S02]  /*6550*/  FENCE.VIEW.ASYNC.S ;  /* 0x00000000000073c6 */ /* 0x008ee40000000000 */
[----:B---3--:R3:W-:Y:S01]  /*6560*/  BAR.SYNC.DEFER_BLOCKING R74, 0x80 ;  /* 0x0002004a0000751d */ /* 0x0087e20000010000 */
[----:B------:R-:W-:Y:S01]  /*6570*/  ISETP.NE.AND P5, PT, R97, RZ, PT ;  /* 0x000000ff6100720c */ /* 0x000fe20003fa5270 */
[----:B------:R-:W-:-:S02]  /*6580*/  VIADD R18, R18, 0x1 ;  /* 0x0000000112127836 */ /* 0x000fc40000000000 */
[----:B01----:R-:W-:-:S03]  /*6590*/  @!P4 VIADD R96, R96, 0x324c0 ;  /* 0x000324c06060c836 */ /* 0x003fc60000000000 */
[C---:B------:R-:W-:Y:S02]  /*65a0*/  ISETP.NE.AND P3, PT, R18.reuse, 0x2, PT ;  /* 0x000000021200780c */ /* 0x040fe40003f65270 */
[----:B------:R-:W-:Y:S02]  /*65b0*/  @!P4 PRMT R96, RZ, 0x654, R96 ;  /* 0x00000654ff60c816 */ /* 0x000fe40000000060 */
[----:B--2---:R-:W-:Y:S02]  /*65c0*/  SEL R33, RZ, 0x1, P3 ;  /* 0x00000001ff217807 */ /* 0x004fe40001800000 */
        /* <DEDUP_REMOVED lines=9> */
.L_x_14665:
[----:B------:R-:W2:Y:S01]  /*6660*/  LDL R3, [R1+0x50] ;  /* 0x0000500001037983 */ /* 0x000ea20000100800 */
[----:B------:R-:W0:Y:S01]  /*6670*/  LDC R0, c[0x0][0x448] ;  /* 0x00011200ff007b82 */ /* 0x000e220000000800 */
[----:B------:R-:W-:Y:S01]  /*6680*/  IMAD.MOV.U32 R210, RZ, RZ, RZ ;  /* 0x000000ffffd27224 */ /* 0x000fe200078e00ff */
[----:B0-----:R-:W-:-:S13]  /*6690*/  ISETP.NE.AND P1, PT, R0, 0x1, PT ;  /* 0x000000010000780c */ /* 0x001fda0003f25270 */
[----:B------:R-:W0:Y:S08]  /*66a0*/  @P1 LDC R0, c[0x0][0x44c] ;  /* 0x00011300ff001b82 */ /* 0x000e300000000800 */
[----:B------:R-:W1:Y:S01]  /*66b0*/  @P1 LDC R5, c[0x0][0x450] ;  /* 0x00011400ff051b82 */ /* 0x000e620000000800 */
[----:B--2---:R-:W-:-:S04]  /*66c0*/  VIADD R3, R3, 0x7f ;  /* 0x0000007f03037836 */ /* 0x004fc80000000000 */
        /* <DEDUP_REMOVED lines=12> */
.L_x_14718:
[----:B------:R-:W-:Y:S04]  /*6790*/  BSSY B0, `(.L_x_14719) ;  /* 0x0000020000007945 */ /* 0x000fe80003800000 */
[----:B------:R-:W-:Y:S05]  /*67a0*/  @!P1 BRA `(.L_x_14720) ;  /* 0x0000000000789947 */ /* 0x000fea0003800000 */
[----:B------:R-:W2:Y:S01]  /*67b0*/  LDL R0, [R1+0x7c] ;  /* 0x00007c0001007983 */ /* 0x000ea20000100800 */
[----:B------:R-:W-:Y:S01]  /*67c0*/  ULDC UR4, c[0x0][0xae8] ;  /* 0x0002ba0000047ab9 */ /* 0x000fe20000000800 */
[----:B--2---:R-:W-:-:S04]  /*67d0*/  ISETP.NE.AND P0, PT, R0, RZ, PT ;  /* 0x000000ff0000720c */ /* 0x004fc80003f05270 */
        /* <DEDUP_REMOVED lines=27> */
.L_x_14720:
[----:B------:R-:W-:Y:S05]  /*6990*/  BSYNC B0 ;  /* 0x0000000000007941 */ /* 0x000fea0003800000 */
.L_x_14719:
[----:B------:R-:W2:Y:S01]  /*69a0*/  LDL R0, [R1+0x90] ;  /* 0x0000900001007983 */ /* 0x000ea20000100800 */
[----:B------:R-:W-:Y:S01]  /*69b0*/  PLOP3.LUT P0, PT, PT, PT, PT, 0x80, 0x0 ;  /* 0x000000000000781c */ /* 0x000fe20003f0f070 */
[----:B------:R-:W-:Y:S01]  /*69c0*/  IMAD.MOV.U32 R3, RZ, RZ, RZ ;  /* 0x000000ffff037224 */ /* 0x000fe200078e00ff */
        /* <DEDUP_REMOVED lines=28> */
[----:B---3--:R-:W-:Y:S02]  /*6b90*/  CS2R R96, SRZ ;  /* 0x0000000000607805 */ /* 0x008fe4000001ff00 */
        /* <DEDUP_REMOVED lines=35> */
[----:B--2---:R-:W-:-:S05]  /*6dd0*/  IMAD R0, R0, R210, RZ ;  /* 0x000000d200007224 */ /* 0x004fca00078e02ff */
[----:B------:R0:W-:Y:S01]  /*6de0*/  STL [R1+0x60], R0 ;  /* 0x0000600001007387 */ /* 0x0001e20000100800 */
[----:B------:R-:W-:Y:S02]  /*6df0*/  VIADDMNMX R210, R0, R210, R29, PT ;  /* 0x000000d200d27246 */ /* 0x000fe4000380011d */
[----:B------:R-:W-:Y:S02]  /*6e00*/  CS2R R28, SRZ ;  /* 0x00000000001c7805 */ /* 0x000fe4000001ff00 */
[----:B------:R-:W-:-:S13]  /*6e10*/  ISETP.GT.AND P1, PT, R210, R0, PT ;  /* 0x00000000d200720c */ /* 0x000fda0003f24270 */
[----:B0-----:R-:W-:Y:S05]  /*6e20*/  @!P1 BRA `(.L_x_14721) ;  /* 0x000000d000e49947 */ /* 0x001fea0003800000 */
        /* <DEDUP_REMOVED lines=8> */
.L_x_14998:
[----:B-1----:R-:W-:Y:S01]  /*6eb0*/  LEA.HI R0, R14, R14, RZ, 0x1 ;  /* 0x0000000e0e007211 */ /* 0x002fe200078f08ff */
[----:B------:R-:W-:Y:S01]  /*6ec0*/  VIADD R24, R19, 0x18400 ;  /* 0x0001840013187836 */ /* 0x000fe20000000000 */
[----:B------:R-:W-:Y:S01]  /*6ed0*/  BSSY B6, `(.L_x_14723) ;  /* 0x000001d000067945 */ /* 0x000fe20003800000 */
[----:B------:R-:W-:Y:S01]  /*6ee0*/  IMAD.MOV.U32 R225, RZ, RZ, 0x40000040 ;  /* 0x40000040ffe17424 */ /* 0x000fe200078e00ff */
[----:B------:R-:W-:Y:S02]  /*6ef0*/  LOP3.LUT R3, R0, 0x7fffe, RZ, 0xc0, !PT ;  /* 0x0007fffe00037812 */ /* 0x000fe400078ec0ff */
[----:B------:R-:W-:-:S03]  /*6f00*/  LOP3.LUT P0, RZ, R24, 0x1bf, RZ, 0xc0, !PT ;  /* 0x000001bf18ff7812 */ /* 0x000fc6000780c0ff */
[----:B------:R-:W-:-:S04]  /*6f10*/  IMAD.IADD R3, R14, 0x1, -R3 ;  /* 0x000000010e037824 */ /* 0x000fc800078e0a03 */
[----:B------:R-:W-:-:S05]  /*6f20*/  IMAD R3, R3, 0x2000, R24 ;  /* 0x0000200003037824 */ /* 0x000fca00078e0218 */
[----:B------:R-:W-:Y:S01]  /*6f30*/  SHF.R.U32.HI R0, RZ, 0x4, R3 ;  /* 0x00000004ff007819 */ /* 0x000fe20000011603 */
[----:B------:R-:W-:-:S03]  /*6f40*/  VIADD R3, R3, 0xa000 ;  /* 0x0000a00003037836 */ /* 0x000fc60000000000 */
[----:B------:R-:W-:Y:S02]  /*6f50*/  LOP3.LUT R0, R0, 0x3fff, RZ, 0xc0, !PT ;  /* 0x00003fff00007812 */ /* 0x000fe400078ec0ff */
[----:B------:R-:W-:Y:S02]  /*6f60*/  SHF.R.U32.HI R3, RZ, 0x4, R3 ;  /* 0x00000004ff037819 */ /* 0x000fe40000011603 */
[----:B------:R-:W-:Y:S02]  /*6f70*/  LOP3.LUT R224, R0, 0x10000, RZ, 0xfc, !PT ;  /* 0x0001000000e07812 */ /* 0x000fe400078efcff */
        /* <DEDUP_REMOVED lines=18> */
.L_x_14724:
[----:B------:R-:W-:Y:S05]  /*70a0*/  BSYNC B6 ;  /* 0x0000000000067941 */ /* 0x000fea0003800000 */
.L_x_14723:
[----:B------:R-:W-:Y:S02]  /*70b0*/  ULDC UR4, c[0x0][0x3f4] ;  /* 0x0000fd0000047ab9 */ /* 0x000fe40000000800 */
[----:B------:R-:W-:-:S13]  /*70c0*/  ISETP.LT.AND P0, PT, RZ, UR4, PT ;  /* 0x00000004ff007c0c */ /* 0x000fda000bf01270 */
[----:B------:R-:W-:Y:S05]  /*70d0*/  @P0 BRA `(.L_x_14725) ;  /* 0x0000000000400947 */ /* 0x000fea0003800000 */
[----:B------:R-:W2:Y:S02]  /*70e0*/  LDL R20, [R1+0x8c] ;  /* 0x00008c0001147983 */ /* 0x000ea40000100800 */
[----:B--2---:R-:W-:-:S04]  /*70f0*/  LEA.HI R0, R20, R20, RZ, 0x1 ;  /* 0x0000001414007211 */ /* 0x004fc800078f08ff */
        /* <DEDUP_REMOVED lines=8> */
.L_x_14728:
[----:B--2---:R2:W3:Y:S02]  /*7180*/  SYNCS.PHASECHK.TRANS64.TRYWAIT P0, [R19+URZ+0x32400], R4 ;  /* 0x03240004130075a7 */ /* 0x0044e4000800017f */
[----:B---3--:R-:W-:Y:S05]  /*7190*/  @!P0 NANOSLEEP.SYNCS 0x989680 ;  /* 0x009896800000895d */ /* 0x008fea0003900000 */
[----:B------:R-:W3:Y:S02]  /*71a0*/  @!P0 SYNCS.PHASECHK.TRANS64 P0, [R19+URZ+0x32400], R4 ;  /* 0x03240004130085a7 */ /* 0x000ee4000800007f */
[----:B---3--:R-:W-:Y:S05]  /*71b0*/  @!P0 BRA `(.L_x_14728) ;  /* 0xfffffffc00f08947 */ /* 0x008fea000383ffff */
.L_x_14727:
[----:B------:R-:W-:Y:S05]  /*71c0*/  BSYNC B0 ;  /* 0x0000000000007941 */ /* 0x000fea0003800000 */
.L_x_14726:
[----:B------:R-:W-:Y:S05]  /*71d0*/  BRA `(.L_x_14729) ;  /* 0x0000002c00d07947 */ /* 0x000fea0003800000 */
.L_x_14725:
        /* <DEDUP_REMOVED lines=30> */
.L_x_14731:
[----:B------:R-:W-:Y:S05]  /*73c0*/  BSYNC B6 ;  /* 0x0000000000067941 */ /* 0x000fea0003800000 */
.L_x_14730:
[----:B------:R-:W2:Y:S01]  /*73d0*/  LDL R35, [R1+0x50] ;  /* 0x0000500001237983 */ /* 0x000ea20000100800 */
[----:B------:R-:W-:Y:S01]  /*73e0*/  LEA.HI R31, R31, R26, RZ, 0x2 ;  /* 0x0000001a1f1f7211 */ /* 0x000fe200078f10ff */
[----:B------:R-:W-:Y:S01]  /*73f0*/  ULDC.U8 UR4, c[0x0][0x410] ;  /* 0x0001040000047ab9 */ /* 0x000fe20000000000 */
[----:B------:R-:W-:Y:S01]  /*7400*/  BSSY B0, `(.L_x_14732) ;  /* 0x00002c9000007945 */ /* 0x000fe20003800000 */
[----:B------:R-:W-:Y:S02]  /*7410*/  ISETP.NE.AND P0, PT, RZ, UR4, PT ;  /* 0x00000004ff007c0c */ /* 0x000fe4000bf05270 */
[----:B------:R-:W-:Y:S02]  /*7420*/  SHF.R.S32.HI R3, RZ, 0x1f, R31 ;  /* 0x0000001fff037819 */ /* 0x000fe4000001141f */
[----:B------:R-:W-:Y:S02]  /*7430*/  LOP3.LUT R31, R31, 0xfffffffc, RZ, 0xc0, !PT ;  /* 0xfffffffc1f1f7812 */ /* 0x000fe400078ec0ff */
[----:B------:R-:W-:-:S03]  /*7440*/  LEA.HI R3, R3, R22, RZ, 0x3 ;  /* 0x0000001603037211 */ /* 0x000fc600078f18ff */
[----:B------:R-:W-:Y:S01]  /*7450*/  IMAD.IADD R26, R26, 0x1, -R31 ;  /* 0x000000011a1a7824 */ /* 0x000fe200078e0a1f */
[----:B------:R-:W-:-:S05]  /*7460*/  LOP3.LUT R3, R3, 0xfffffff8, RZ, 0xc0, !PT ;  /* 0xfffffff803037812 */ /* 0x000fca00078ec0ff */
[C---:B------:R-:W-:Y:S02]  /*7470*/  IMAD.IADD R37, R22.reuse, 0x1, -R3 ;  /* 0x0000000116257824 */ /* 0x040fe400078e0a03 */
[----:B--2---:R-:W-:Y:S01]  /*7480*/  IMAD.IADD R41, R22, 0x1, R35 ;  /* 0x0000000116297824 */ /* 0x004fe200078e0223 */
        /* <DEDUP_REMOVED lines=36> */
.L_x_15004:
[----:B------:R-:W5:Y:S01]  /*76d0*/  LDL R8, [R1+0x24] ;  /* 0x0000240001087983 */ /* 0x000f620000100800 */
[----:B------:R-:W-:Y:S01]  /*76e0*/  BSSY B1, `(.L_x_14735) ;  /* 0x000001e000017945 */ /* 0x000fe20003800000 */
[----:B------:R-:W-:Y:S02]  /*76f0*/  CS2R R24, SRZ ;  /* 0x0000000000187805 */ /* 0x000fe4000001ff00 */
[----:B------:R-:W-:Y:S02]  /*7700*/  CS2R R26, SRZ ;  /* 0x00000000001a7805 */ /* 0x000fe4000001ff00 */
[----:B------:R-:W-:Y:S02]  /*7710*/  CS2R R20, SRZ ;  /* 0x0000000000147805 */ /* 0x000fe4000001ff00 */
[----:B------:R-:W-:Y:S01]  /*7720*/  CS2R R28, SRZ ;  /* 0x00000000001c7805 */ /* 0x000fe2000001ff00 */
[----:B-----5:R-:W-:-:S05]  /*7730*/  IMAD R36, R8, R36, RZ ;  /* 0x0000002408247224 */ /* 0x020fca00078e02ff */
[----:B------:R-:W-:-:S13]  /*7740*/  ISETP.GE.AND P0, PT, R41, R36, PT ;  /* 0x000000242900720c */ /* 0x000fda0003f06270 */
        /* <DEDUP_REMOVED lines=8> */
[C---:B------:R-:W-:Y:S02]  /*77d0*/  @!P2 IMAD.WIDE R32, R200.reuse, 0x2, R8 ;  /* 0x00000002c820a825 */ /* 0x040fe400078e0208 */
        /* <DEDUP_REMOVED lines=14> */
.L_x_14736:
[----:B------:R-:W-:Y:S05]  /*78c0*/  BSYNC B1 ;  /* 0x0000000000017941 */ /* 0x000fea0003800000 */
.L_x_14735:
        /* <DEDUP_REMOVED lines=13> */
[----:B------:R-:W-:Y:S01]  /*79a0*/  PRMT R42, R0, 0x5410, R3 ;  /* 0x00005410002a7816 */ /* 0x000fe20000000003 */
[----:B------:R-:W-:Y:S06]  /*79b0*/  BRA.DIV UR4, `(.L_x_14737) ;  /* 0x000001be04887947 */ /* 0x000fec000b800000 */
[----:B------:R0:W2:Y:S04]  /*79c0*/  SHFL.IDX PT, R3, R6, 0x1, 0x1c1f ;  /* 0x003c1f0006037f89 */ /* 0x0000a800000e0000 */
[----:B-1----:R-:W1:Y:S04]  /*79d0*/  SHFL.IDX PT, R4, R4, 0x1, 0x1c1f ;  /* 0x003c1f0004047f89 */ /* 0x002e6800000e0000 */
[----:B------:R-:W3:Y:S04]  /*79e0*/  SHFL.IDX PT, R7, R7, 0x1, 0x1c1f ;  /* 0x003c1f0007077f89 */ /* 0x000ee800000e0000 */
[----:B0-----:R-:W4:Y:S02]  /*79f0*/  SHFL.IDX PT, R30, R30, 0x1, 0x1c1f ;  /* 0x003c1f001e1e7f89 */ /* 0x001f2400000e0000 */
.L_x_15010:
[----:B------:R-:W5:Y:S01]  /*7a00*/  LDL R5, [R1+0x8c] ;  /* 0x00008c0001057983 */ /* 0x000f620000100800 */
[----:B------:R-:W-:Y:S01]  /*7a10*/  VIADD R41, R41, 0x40 ;  /* 0x0000004029297836 */ /* 0x000fe20000000000 */
[----:B------:R-:W-:Y:S01]  /*7a20*/  BSSY B1, `(.L_x_14738) ;  /* 0x0000020000017945 */ /* 0x000fe20003800000 */
[----:B------:R-:W-:Y:S02]  /*7a30*/  CS2R R12, SRZ ;  /* 0x00000000000c7805 */ /* 0x000fe4000001ff00 */
[----:B------:R-:W-:Y:S02]  /*7a40*/  CS2R R10, SRZ ;  /* 0x00000000000a7805 */ /* 0x000fe4000001ff00 */
[----:B------:R-:W-:Y:S02]  /*7a50*/  CS2R R14, SRZ ;  /* 0x00000000000e7805 */ /* 0x000fe4000001ff00 */
[----:B------:R-:W-:Y:S02]  /*7a60*/  ISETP.GE.AND P0, PT, R41, R36, PT ;  /* 0x000000242900720c */ /* 0x000fe40003f06270 */
[----:B-----5:R-:W-:-:S04]  /*7a70*/  LEA.HI R0, R5, R5, RZ, 0x1 ;  /* 0x0000000505007211 */ /* 0x020fc800078f08ff */
[----:B------:R-:W-:-:S05]  /*7a80*/  LOP3.LUT R0, R0, 0xfffffffe, RZ, 0xc0, !PT ;  /* 0xfffffffe00007812 */ /* 0x000fca00078ec0ff */
        /* <DEDUP_REMOVED lines=8> */
[----:B----4-:R-:W-:Y:S02]  /*7b10*/  IMAD.MOV.U32 R8, RZ, RZ, R30 ;  /* 0x000000ffff087224 */ /* 0x010fe400078e001e */
[----:B---3--:R-:W-:-:S06]  /*7b20*/  IMAD.MOV.U32 R9, RZ, RZ, R7 ;  /* 0x000000ffff097224 */ /* 0x008fcc00078e0007 */
[----:B-1----:R-:W-:-:S04]  /*7b30*/  @!P2 IMAD.WIDE R32, R200, 0x2, R4 ;  /* 0x00000002c820a825 */ /* 0x002fc800078e0204 */
[C---:B------:R-:W-:Y:S01]  /*7b40*/  @!P3 SHF.L.U64.HI R10, R203.reuse, 0x1, R38 ;  /* 0x00000001cb0ab819 */ /* 0x040fe20000010226 */
[----:B------:R-:W-:Y:S01]  /*7b50*/  @!P3 IMAD.SHL.U32 R5, R203, 0x2, RZ ;  /* 0x00000002cb05b824 */ /* 0x000fe200078e00ff */
[----:B------:R-:W-:Y:S01]  /*7b60*/  CS2R R14, SRZ ;  /* 0x00000000000e7805 */ /* 0x000fe2000001ff00 */
[----:B------:R0:W5:Y:S03]  /*7b70*/  @!P2 LD.E.64 R12, desc[UR40][R32.64] ;  /* 0x00000028200ca980 */ /* 0x000166000c101b00 */
[-C--:B------:R-:W-:Y:S02]  /*7b80*/  @!P3 IADD3 R4, P0, R4, R5.reuse, RZ ;  /* 0x000000050404b210 */ /* 0x080fe40007f1e0ff */
        /* <DEDUP_REMOVED lines=9> */
.L_x_14739:
[----:B------:R-:W-:Y:S05]  /*7c20*/  BSYNC B1 ;  /* 0x0000000000017941 */ /* 0x000fea0003800000 */
.L_x_14738:
[----:B0---4-:R-:W4:Y:S01]  /*7c30*/  LDL R30, [R1+0x64] ;  /* 0x00006400011e7983 */ /* 0x011f220000100800 */
[----:B------:R-:W0:Y:S01]  /*7c40*/  SYNCS.PHASECHK.TRANS64.TRYWAIT P0, [R19+URZ+0x32400], R34 ;  /* 0x03240022130075a7 */ /* 0x000e22000800017f */
[----:B--2---:R-:W-:Y:S01]  /*7c50*/  IMAD.SHL.U32 R3, R37, 0x40, RZ ;  /* 0x0000004025037824 */ /* 0x004fe200078e00ff */
[----:B------:R-:W-:Y:S01]  /*7c60*/  VIADDMNMX R31, R36, -R35, 0x80, PT ;  /* 0x00000080241f7446 */ /* 0x000fe20003800923 */
[----:B-----5:R-:W-:Y:S01]  /*7c70*/  IMAD.MOV.U32 R5, RZ, RZ, R8 ;  /* 0x000000ffff057224 */ /* 0x020fe200078e0008 */
[----:B------:R-:W-:Y:S01]  /*7c80*/  BSSY B1, `(.L_x_14740) ;  /* 0x0000019000017945 */ /* 0x000fe20003800000 */
[----:B---3--:R-:W-:Y:S01]  /*7c90*/  IMAD.MOV.U32 R7, RZ, RZ, R10 ;  /* 0x000000ffff077224 */ /* 0x008fe200078e000a */
[----:B------:R-:W-:Y:S01]  /*7ca0*/  LOP3.LUT R3, R3, 0x1c0, RZ, 0xc0, !PT ;  /* 0x000001c003037812 */ /* 0x000fe200078ec0ff */
[----:B------:R-:W-:Y:S01]  /*7cb0*/  IMAD.MOV.U32 R6, RZ, RZ, R13 ;  /* 0x000000ffff067224 */ /* 0x000fe200078e000d */
[----:B------:R-:W-:Y:S01]  /*7cc0*/  PRMT R44, R44, 0x5410, R5 ;  /* 0x000054102c2c7816 */ /* 0x000fe20000000005 */
[----:B------:R-:W-:Y:S01]  /*7cd0*/  IMAD.MOV.U32 R5, RZ, RZ, R12 ;  /* 0x000000ffff057224 */ /* 0x000fe200078e000c */
[----:B-1----:R-:W-:-:S02]  /*7ce0*/  LOP3.LUT R4, R3, 0x18, R16, 0xf8, !PT ;  /* 0x0000001803047812 */ /* 0x002fc400078ef810 */
[----:B------:R-:W-:Y:S02]  /*7cf0*/  SHF.R.U32.HI R3, RZ, 0x3, R3 ;  /* 0x00000003ff037819 */ /* 0x000fe40000011603 */
[----:B------:R-:W-:Y:S02]  /*7d00*/  PRMT R46, R7, 0x7610, R46 ;  /* 0x00007610072e7816 */ /* 0x000fe4000000002e */
[----:B------:R-:W-:Y:S01]  /*7d10*/  LOP3.LUT R3, R4, R3, RZ, 0x3c, !PT ;  /* 0x0000000304037212 */ /* 0x000fe200078e3cff */
[----:B------:R-:W-:Y:S01]  /*7d20*/  IMAD.MOV.U32 R4, RZ, RZ, R9 ;  /* 0x000000ffff047224 */ /* 0x000fe200078e0009 */
[----:B------:R-:W-:Y:S01]  /*7d30*/  PRMT R45, R6, 0x5410, R5 ;  /* 0x00005410062d7816 */ /* 0x000fe20000000005 */
[----:B------:R-:W-:Y:S01]  /*7d40*/  IMAD.MOV.U32 R5, RZ, RZ, R15 ;  /* 0x000000ffff057224 */ /* 0x000fe200078e000f */
[----:B------:R-:W-:Y:S02]  /*7d50*/  LOP3.LUT P2, RZ, R37, 0x4, RZ, 0xc0, !PT ;  /* 0x0000000425ff7812 */ /* 0x000fe4000784c0ff */
[----:B------:R-:W-:Y:S01]  /*7d60*/  PRMT R44, R4, 0x7610, R44 ;  /* 0x00007610042c7816 */ /* 0x000fe2000000002c */
[----:B------:R-:W-:Y:S01]  /*7d70*/  IMAD.MOV.U32 R4, RZ, RZ, R14 ;  /* 0x000000ffff047224 */ /* 0x000fe200078e000e */
[----:B------:R-:W-:-:S04]  /*7d80*/  ISETP.GE.AND P1, PT, R22, R31, PT ;  /* 0x0000001f1600720c */ /* 0x000fc80003f26270 */
[----:B------:R-:W-:Y:S01]  /*7d90*/  PRMT R47, R4, 0x7610, R47 ;  /* 0x00007610042f7816 */ /* 0x000fe2000000002f */
[----:B----4-:R-:W-:Y:S02]  /*7da0*/  IMAD R30, R30, 0x200, R3 ;  /* 0x000002001e1e7824 */ /* 0x010fe400078e0203 */
[----:B------:R-:W-:Y:S02]  /*7db0*/  IMAD.MOV.U32 R3, RZ, RZ, R11 ;  /* 0x000000ffff037224 */ /* 0x000fe400078e000b */
[----:B------:R-:W-:-:S03]  /*7dc0*/  IMAD R30, R30, 0x2, R19 ;  /* 0x000000021e1e7824 */ /* 0x000fc600078e0213 */
[----:B------:R-:W-:Y:S01]  /*7dd0*/  PRMT R46, R46, 0x5410, R3 ;  /* 0x000054102e2e7816 */ /* 0x000fe20000000003 */
[C---:B------:R-:W-:Y:S02]  /*7de0*/  VIADD R4, R30.reuse, 0x18400 ;  /* 0x000184001e047836 */ /* 0x040fe40000000000 */
[----:B------:R-:W-:Y:S01]  /*7df0*/  VIADD R3, R30, 0x18440 ;  /* 0x000184401e037836 */ /* 0x000fe20000000000 */
[----:B0-----:R-:W-:Y:S06]  /*7e00*/  @!P0 BRA `(.L_x_14741) ;  /* 0x000001b800e88947 */ /* 0x001fec0003800000 */
.L_x_15011:
[----:B------:R-:W-:Y:S05]  /*7e10*/  BSYNC B1 ;  /* 0x0000000000017941 */ /* 0x000fea0003800000 */
.L_x_14740:
        /* <DEDUP_REMOVED lines=55> */
.L_x_14745:
[----:B------:R-:W-:Y:S05]  /*8190*/  BSYNC B2 ;  /* 0x0000000000027941 */ /* 0x000fea0003800000 */
.L_x_14744:
        /* <DEDUP_REMOVED lines=19> */
[----:B0-----:R-:W-:Y:S01]  /*82d0*/  FMUL.FTZ R34, R21, R28 ;  /* 0x0000001c15227220 */ /* 0x001fe20000410000 */
        /* <DEDUP_REMOVED lines=27> */
.L_x_14743:
[----:B------:R-:W-:Y:S05]  /*8490*/  BSYNC B1 ;  /* 0x0000000000017941 */ /* 0x000fea0003800000 */
.L_x_14742:
        /* <DEDUP_REMOVED lines=54> */
.L_x_14748:
[----:B------:R-:W-:Y:S05]  /*8800*/  BSYNC B1 ;  /* 0x0000000000017941 */ /* 0x000fea0003800000 */
.L_x_14747:
[----:B------:R-:W-:Y:S05]  /*8810*/  @P1 BRA `(.L_x_14746) ;  /* 0x00000018001c1947 */ /* 0x000fea0003800000 */
[----:B-1----:R-:W1:Y:S01]  /*8820*/  LDS.128 R4, [R3+0x2000] ;  /* 0x0020000003047984 */ /* 0x002e620000000c00 */
        /* <DEDUP_REMOVED lines=46> */
.L_x_14733:
        /* <DEDUP_REMOVED lines=30> */
[----:B------:R-:W2:Y:S01]  /*8cf0*/  LDL R0, [R1+0x24] ;  /* 0x0000240001007983 */ /* 0x000ea20000100800 */
[----:B------:R-:W1:Y:S03]  /*8d00*/  LDC R39, c[0x0][0x3f4] ;  /* 0x0000fd00ff277b82 */ /* 0x000e660000000800 */
[----:B------:R-:W3:Y:S04]  /*8d10*/  SHFL.IDX PT, R3, R24, RZ, 0x1c1f ;  /* 0x001c1fff18037589 */ /* 0x000ee800000e0000 */
[----:B------:R-:W-:Y:S04]  /*8d20*/  SHFL.IDX PT, R14, R27, RZ, 0x1c1f ;  /* 0x001c1fff1b0e7589 */ /* 0x000fe800000e0000 */
[----:B------:R-:W-:Y:S01]  /*8d30*/  SHFL.IDX PT, R4, R25, RZ, 0x1c1f ;  /* 0x001c1fff19047589 */ /* 0x000fe200000e0000 */
[----:B-1----:R-:W-:Y:S01]  /*8d40*/  ISETP.GE.AND P0, PT, R16, R39, PT ;  /* 0x000000271000720c */ /* 0x002fe20003f06270 */
[----:B--2---:R-:W-:-:S02]  /*8d50*/  IMAD R34, R0, R34, RZ ;  /* 0x0000002200227224 */ /* 0x004fc400078e02ff */
[----:B------:R-:W1:Y:S03]  /*8d60*/  SHFL.IDX PT, R0, R26, RZ, 0x1c1f ;  /* 0x001c1fff1a007589 */ /* 0x000e6600000e0000 */
[----:B------:R-:W-:-:S13]  /*8d70*/  ISETP.GE.OR P1, PT, R41, R34, P0 ;  /* 0x000000222900720c */ /* 0x000fda0000726670 */
[C---:B------:R-:W-:Y:S01]  /*8d80*/  @!P1 IMAD.SHL.U32 R5, R16.reuse, 0x2, RZ ;  /* 0x0000000210059824 */ /* 0x040fe200078e00ff */
[----:B------:R-:W-:-:S04]  /*8d90*/  @!P1 SHF.L.U64.HI R21, R16, 0x1, R43 ;  /* 0x0000000110159819 */ /* 0x000fc8000001022b */
[----:B---3--:R-:W-:-:S05]  /*8da0*/  @!P1 IADD3 R6, P2, R3, R5, RZ ;  /* 0x0000000503069210 */ /* 0x008fca0007f5e0ff */
[----:B-1----:R-:W-:-:S05]  /*8db0*/  @!P1 IMAD.X R7, R0, 0x1, R21, P2 ;  /* 0x0000000100079824 */ /* 0x002fca00010e0615 */
[----:B------:R-:W2:Y:S01]  /*8dc0*/  @!P1 LD.E.128 R8, desc[UR40][R6.64] ;  /* 0x0000002806089980 */ /* 0x000ea2000c101d00 */
[----:B------:R-:W-:-:S05]  /*8dd0*/  @!P1 IADD3 R14, P2, R14, R5, RZ ;  /* 0x000000050e0e9210 */ /* 0x000fca0007f5e0ff */
[----:B------:R-:W-:Y:S02]  /*8de0*/  @!P1 IMAD.X R5, R4, 0x1, R21, P2 ;  /* 0x0000000104059824 */ /* 0x000fe400010e0615 */
[----:B------:R-:W-:-:S06]  /*8df0*/  @!P1 IMAD.MOV.U32 R4, RZ, RZ, R14 ;  /* 0x000000ffff049224 */ /* 0x000fcc00078e000e */
[----:B------:R-:W3:Y:S01]  /*8e00*/  @!P1 LD.E.128 R4, desc[UR40][R4.64] ;  /* 0x0000002804049980 */ /* 0x000ee2000c101d00 */
[----:B------:R-:W-:Y:S02]  /*8e10*/  CS2R R20, SRZ ;  /* 0x0000000000147805 */ /* 0x000fe4000001ff00 */
[----:B------:R-:W-:Y:S02]  /*8e20*/  CS2R R28, SRZ ;  /* 0x00000000001c7805 */ /* 0x000fe4000001ff00 */
[----:B------:R-:W-:Y:S01]  /*8e30*/  CS2R R30, SRZ ;  /* 0x00000000001e7805 */ /* 0x000fe2000001ff00 */
[----:B------:R-:W1:Y:S01]  /*8e40*/  SHFL.IDX PT, R24, R24, 0x1, 0x1c1f ;  /* 0x003c1f0018187f89 */ /* 0x000e6200000e0000 */
[----:B------:R-:W-:-:S03]  /*8e50*/  CS2R R32, SRZ ;  /* 0x0000000000207805 */ /* 0x000fc6000001ff00 */
[----:B------:R4:W0:Y:S04]  /*8e60*/  SHFL.IDX PT, R14, R27, 0x1, 0x1c1f ;  /* 0x003c1f001b0e7f89 */ /* 0x00082800000e0000 */
[----:B------:R-:W0:Y:S01]  /*8e70*/  SHFL.IDX PT, R25, R25, 0x1, 0x1c1f ;  /* 0x003c1f0019197f89 */ /* 0x000e2200000e0000 */
[----:B--2---:R-:W-:Y:S02]  /*8e80*/  @!P1 IMAD.MOV.U32 R21, RZ, RZ, R9 ;  /* 0x000000ffff159224 */ /* 0x004fe400078e0009 */
[----:B------:R-:W-:Y:S02]  /*8e90*/  @!P1 IMAD.MOV.U32 R20, RZ, RZ, R8 ;  /* 0x000000ffff149224 */ /* 0x000fe400078e0008 */
[----:B------:R-:W-:Y:S02]  /*8ea0*/  IMAD.MOV.U32 R3, RZ, RZ, R21 ;  /* 0x000000ffff037224 */ /* 0x000fe400078e0015 */
[----:B------:R-:W-:-:S02]  /*8eb0*/  IMAD.MOV.U32 R0, RZ, RZ, R20 ;  /* 0x000000ffff007224 */ /* 0x000fc400078e0014 */
[----:B------:R-:W-:Y:S01]  /*8ec0*/  @!P1 IMAD.MOV.U32 R28, RZ, RZ, R10 ;  /* 0x000000ffff1c9224 */ /* 0x000fe200078e000a */
[----:B------:R-:W-:Y:S01]  /*8ed0*/  PRMT R49, R3, 0x7610, R49 ;  /* 0x0000761003317816 */ /* 0x000fe20000000031 */
[----:B------:R-:W-:Y:S01]  /*8ee0*/  @!P1 IMAD.MOV.U32 R29, RZ, RZ, R11 ;  /* 0x000000ffff1d9224 */ /* 0x000fe200078e000b */
[----:B------:R4:W2:Y:S01]  /*8ef0*/  SHFL.IDX PT, R3, R26, 0x1, 0x1c1f ;  /* 0x003c1f001a037f89 */ /* 0x0008a200000e0000 */
[----:B------:R-:W-:Y:S01]  /*8f00*/  PRMT R36, R36, 0x5410, R0 ;  /* 0x0000541024247816 */ /* 0x000fe20000000000 */
[----:B------:R-:W-:Y:S02]  /*8f10*/  IMAD.MOV.U32 R0, RZ, RZ, R28 ;  /* 0x000000ffff007224 */ /* 0x000fe400078e001c */
[----:B---3--:R-:W-:Y:S02]  /*8f20*/  @!P1 IMAD.MOV.U32 R30, RZ, RZ, R4 ;  /* 0x000000ffff1e9224 */ /* 0x008fe400078e0004 */
[----:B------:R-:W-:Y:S01]  /*8f30*/  @!P1 IMAD.MOV.U32 R31, RZ, RZ, R5 ;  /* 0x000000ffff1f9224 */ /* 0x000fe200078e0005 */
[----:B------:R-:W-:Y:S01]  /*8f40*/  PRMT R35, R0, 0x7610, R35 ;  /* 0x0000761000237816 */ /* 0x000fe20000000023 */
[----:B------:R-:W-:-:S02]  /*8f50*/  @!P1 IMAD.MOV.U32 R32, RZ, RZ, R6 ;  /* 0x000000ffff209224 */ /* 0x000fc400078e0006 */
[----:B------:R-:W-:Y:S02]  /*8f60*/  @!P1 IMAD.MOV.U32 R33, RZ, RZ, R7 ;  /* 0x000000ffff219224 */ /* 0x000fe400078e0007 */
[----:B------:R-:W-:Y:S02]  /*8f70*/  IMAD.MOV.U32 R0, RZ, RZ, R30 ;  /* 0x000000ffff007224 */ /* 0x000fe400078e001e */
[----:B------:R-:W-:Y:S02]  /*8f80*/  IMAD.MOV.U32 R4, RZ, RZ, R31 ;  /* 0x000000ffff047224 */ /* 0x000fe400078e001f */
[----:B------:R-:W-:Y:S02]  /*8f90*/  IMAD.MOV.U32 R5, RZ, RZ, R32 ;  /* 0x000000ffff057224 */ /* 0x000fe400078e0020 */
[----:B------:R-:W-:Y:S01]  /*8fa0*/  IMAD.MOV.U32 R8, RZ, RZ, R29 ;  /* 0x000000ffff087224 */ /* 0x000fe200078e001d */
[----:B------:R-:W-:Y:S01]  /*8fb0*/  PRMT R35, R35, 0x5410, R4 ;  /* 0x0000541023237816 */ /* 0x000fe20000000004 */
[----:B------:R-:W-:Y:S01]  /*8fc0*/  IMAD.MOV.U32 R6, RZ, RZ, R33 ;  /* 0x000000ffff067224 */ /* 0x000fe200078e0021 */
[----:B------:R-:W-:-:S02]  /*8fd0*/  PRMT R45, R0, 0x5410, R5 ;  /* 0x00005410002d7816 */ /* 0x000fc40000000005 */
[----:B------:R-:W-:Y:S02]  /*8fe0*/  CS2R R4, SRZ ;  /* 0x0000000000047805 */ /* 0x000fe4000001ff00 */
[----:B------:R-:W-:Y:S02]  /*8ff0*/  PRMT R36, R8, 0x7610, R36 ;  /* 0x0000761008247816 */ /* 0x000fe40000000024 */
[----:B012-4-:R-:W-:-:S07]  /*9000*/  PRMT R48, R6, 0x7610, R48 ;  /* 0x0000761006307816 */ /* 0x017fce0000000030 */
.L_x_15021:
        /* <DEDUP_REMOVED lines=24> */
.L_x_14751:
[----:B------:R-:W-:Y:S05]  /*9190*/  BSYNC B1 ;  /* 0x0000000000017941 */ /* 0x000fea0003800000 */
.L_x_14750:
[----:B------:R-:W2:Y:S01]  /*91a0*/  LDL R3, [R1+0x50] ;  /* 0x0000500001037983 */ /* 0x000ea20000100800 */
[----:B------:R-:W0:Y:S01]  /*91b0*/  SYNCS.PHASECHK.TRANS64.TRYWAIT P1, [R19+URZ+0x32400], R12 ;  /* 0x0324000c130075a7 */ /* 0x000e22000802017f */
[----:B------:R-:W-:Y:S01]  /*91c0*/  VIADD R15, R22, 0x40 ;  /* 0x00000040160f7836 */ /* 0x000fe20000000000 */
[----:B------:R-:W-:Y:S01]  /*91d0*/  BSSY B1, `(.L_x_14752) ;  /* 0x0000013000017945 */ /* 0x000fe20003800000 */
[----:B-----5:R-:W-:Y:S02]  /*91e0*/  IMAD.MOV.U32 R13, RZ, RZ, R4 ;  /* 0x000000ffff0d7224 */ /* 0x020fe400078e0004 */
[----:B------:R-:W-:-:S03]  /*91f0*/  IMAD.MOV.U32 R14, RZ, RZ, R5 ;  /* 0x000000ffff0e7224 */ /* 0x000fc600078e0005 */
[----:B------:R-:W-:Y:S01]  /*9200*/  PRMT R55, R13, 0x7610, R55 ;  /* 0x000076100d377816 */ /* 0x000fe20000000037 */
[----:B------:R-:W-:Y:S01]  /*9210*/  IMAD.MOV.U32 R13, RZ, RZ, R7 ;  /* 0x000000ffff0d7224 */ /* 0x000fe200078e0007 */
[----:B------:R-:W-:Y:S01]  /*9220*/  PRMT R56, R14, 0x7610, R56 ;  /* 0x000076100e387816 */ /* 0x000fe20000000038 */
[----:B------:R-:W-:-:S03]  /*9230*/  IMAD.MOV.U32 R14, RZ, RZ, R8 ;  /* 0x000000ffff0e7224 */ /* 0x000fc600078e0008 */
[----:B------:R-:W-:Y:S02]  /*9240*/  PRMT R55, R55, 0x5410, R13 ;  /* 0x0000541037377816 */ /* 0x000fe4000000000d */
[----:B------:R-:W-:Y:S02]  /*9250*/  PRMT R56, R56, 0x5410, R14 ;  /* 0x0000541038387816 */ /* 0x000fe4000000000e */
[----:B--2---:R-:W-:Y:S01]  /*9260*/  VIADDMNMX R3, R34, -R3, 0x80, PT ;  /* 0x0000008022037446 */ /* 0x004fe20003800903 */
[----:B------:R-:W-:-:S03]  /*9270*/  IMAD.MOV.U32 R34, RZ, RZ, R11 ;  /* 0x000000ffff227224 */ /* 0x000fc600078e000b */
[-C--:B------:R-:W-:Y:S02]  /*9280*/  ISETP.GE.OR P2, PT, R22, R3.reuse, P0 ;  /* 0x000000031600720c */ /* 0x080fe40000746670 */
[----:B------:R-:W-:Y:S01]  /*9290*/  ISETP.GE.OR P0, PT, R15, R3, P0 ;  /* 0x000000030f00720c */ /* 0x000fe20000706670 */
[----:B------:R-:W-:Y:S02]  /*92a0*/  IMAD.MOV.U32 R3, RZ, RZ, R6 ;  /* 0x000000ffff037224 */ /* 0x000fe400078e0006 */
[----:B------:R-:W-:-:S03]  /*92b0*/  IMAD.MOV.U32 R15, RZ, RZ, R9 ;  /* 0x000000ffff0f7224 */ /* 0x000fc600078e0009 */
[----:B------:R-:W-:Y:S01]  /*92c0*/  PRMT R57, R3, 0x7610, R57 ;  /* 0x0000761003397816 */ /* 0x000fe20000000039 */
[----:B------:R-:W-:Y:S01]  /*92d0*/  IMAD.MOV.U32 R3, RZ, RZ, R10 ;  /* 0x000000ffff037224 */ /* 0x000fe200078e000a */
[----:B------:R-:W-:Y:S01]  /*92e0*/  PRMT R58, R15, 0x7610, R58 ;  /* 0x000076100f3a7816 */ /* 0x000fe2000000003a */
[----:B0-----:R-:W-:Y:S06]  /*92f0*/  @!P1 BRA `(.L_x_14753) ;  /* 0x000001ac002c9947 */ /* 0x001fec0003800000 */
.L_x_15022:
[----:B------:R-:W-:Y:S05]  /*9300*/  BSYNC B1 ;  /* 0x0000000000017941 */ /* 0x000fea0003800000 */
.L_x_14752:
[----:B------:R-:W-:Y:S04]  /*9310*/  BSSY B1, `(.L_x_14754) ;  /* 0x000006b000017945 */ /* 0x000fe80003800000 */
[----:B------:R-:W-:Y:S05]  /*9320*/  @P2 BRA `(.L_x_14755) ;  /* 0x0000000400a42947 */ /* 0x000fea0003800000 */
[----:B------:R-:W2:Y:S01]  /*9330*/  LDL R15, [R1+0x64] ;  /* 0x00006400010f7983 */ /* 0x000ea20000100800 */
[----:B------:R-:W-:Y:S01]  /*9340*/  IMAD.SHL.U32 R37, R37, 0x40, RZ ;  /* 0x0000004025257824 */ /* 0x000fe200078e00ff */
[----:B------:R-:W-:Y:S01]  /*9350*/  SHF.R.U64 R43, R30, 0x10, R31 ;  /* 0x000000101e2b7819 */ /* 0x000fe2000000121f */
[----:B------:R-:W-:Y:S01]  /*9360*/  IMAD.IADD R13, R16, 0x1, R39 ;  /* 0x00000001100d7824 */ /* 0x000fe200078e0227 */
[----:B------:R-:W-:Y:S02]  /*9370*/  SHF.R.U64 R40, R20, 0x10, R21 ;  /* 0x0000001014287819 */ /* 0x000fe40000001215 */
[----:B------:R-:W-:Y:S02]  /*9380*/  LOP3.LUT R37, R37, 0x1c0, RZ, 0xc0, !PT ;  /* 0x000001c025257812 */ /* 0x000fe400078ec0ff */
[----:B------:R-:W-:Y:S02]  /*9390*/  SHF.R.U64 R46, R32, 0x10, R33 ;  /* 0x00000010202e7819 */ /* 0x000fe40000001221 */
[----:B------:R-:W-:-:S02]  /*93a0*/  SHF.R.U32.HI R14, RZ, 0x3, R37 ;  /* 0x00000003ff0e7819 */ /* 0x000fc40000011625 */
[C---:B------:R-:W-:Y:S02]  /*93b0*/  LOP3.LUT R13, R37.reuse, 0x38, R13, 0xf8, !PT ;  /* 0x00000038250d7812 */ /* 0x040fe400078ef80d */
[----:B0-----:R-:W-:Y:S02]  /*93c0*/  LOP3.LUT R12, R37, 0x38, R16, 0xf8, !PT ;  /* 0x00000038250c7812 */ /* 0x001fe400078ef810 */
[-C--:B------:R-:W-:Y:S02]  /*93d0*/  LOP3.LUT R13, R13, R14.reuse, RZ, 0x3c, !PT ;  /* 0x0000000e0d0d7212 */ /* 0x080fe400078e3cff */
[----:B------:R-:W-:Y:S02]  /*93e0*/  LOP3.LUT R12, R12, R14, RZ, 0x3c, !PT ;  /* 0x0000000e0c0c7212 */ /* 0x000fe400078e3cff */
[----:B------:R-:W-:Y:S02]  /*93f0*/  PRMT R43, R45, 0x5410, R43 ;  /* 0x000054102d2b7816 */ /* 0x000fe4000000002b */
[----:B------:R-:W-:-:S02]  /*9400*/  SHF.R.U64 R42, R28, 0x10, R29 ;  /* 0x000000101c2a7819 */ /* 0x000fc4000000121d */
[----:B------:R-:W-:Y:S02]  /*9410*/  SHF.R.U32.HI R44, RZ, 0x10, R31 ;  /* 0x00000010ff2c7819 */ /* 0x000fe4000001161f */
[----:B------:R-:W-:Y:S02]  /*9420*/  PRMT R40, R36, 0x5432, R40 ;  /* 0x0000543224287816 */ /* 0x000fe40000000028 */
[----:B------:R-:W-:Y:S02]  /*9430*/  SHF.R.U32.HI R41, RZ, 0x10, R21 ;  /* 0x00000010ff297819 */ /* 0x000fe40000011615 */
[----:B------:R-:W-:Y:S01]  /*9440*/  PRMT R46, R45, 0x5432, R46 ;  /* 0x000054322d2e7816 */ /* 0x000fe2000000002e */
[----:B------:R-:W-:Y:S01]  /*9450*/  IMAD.U32 R45, R43, 0x10000, RZ ;  /* 0x000100002b2d7824 */ /* 0x000fe200078e00ff */
[C---:B------:R-:W-:Y:S02]  /*9460*/  PRMT R42, R35.reuse, 0x5410, R42 ;  /* 0x00005410232a7816 */ /* 0x040fe4000000002a */
[----:B------:R-:W-:Y:S01]  /*9470*/  PRMT R44, R35, 0x5432, R44 ;  /* 0x00005432232c7816 */ /* 0x000fe2000000002c */
[----:B------:R-:W-:Y:S01]  /*9480*/  IMAD.U32 R35, R40, 0x10000, RZ ;  /* 0x0001000028237824 */ /* 0x000fe200078e00ff */
[----:B------:R-:W-:-:S02]  /*9490*/  PRMT R41, R49, 0x5410, R41 ;  /* 0x0000541031297816 */ /* 0x000fc40000000029 */
[----:B------:R-:W-:Y:S02]  /*94a0*/  SHF.R.U32.HI R29, RZ, 0x10, R29 ;  /* 0x00000010ff1d7819 */ /* 0x000fe4000001161d */
[----:B------:R-:W-:Y:S02]  /*94b0*/  SHF.R.U32.HI R47, RZ, 0x10, R33 ;  /* 0x00000010ff2f7819 */ /* 0x000fe40000011621 */
[----:B------:R-:W-:Y:S02]  /*94c0*/  LOP3.LUT R43, R43, 0xffff0000, RZ, 0xc0, !PT ;  /* 0xffff00002b2b7812 */ /* 0x000fe400078ec0ff */
[----:B------:R-:W-:Y:S02]  /*94d0*/  PRMT R36, R36, 0x5410, R29 ;  /* 0x0000541024247816 */ /* 0x000fe4000000001d */
[----:B------:R-:W-:Y:S01]  /*94e0*/  PRMT R47, R48, 0x5410, R47 ;  /* 0x00005410302f7816 */ /* 0x000fe2000000002f */
[C---:B--2---:R-:W-:Y:S02]  /*94f0*/  IMAD R38, R15.reuse, 0x200, R13 ;  /* 0x000002000f267824 */ /* 0x044fe400078e020d */
[----:B------:R-:W-:-:S02]  /*9500*/  IMAD R12, R15, 0x200, R12 ;  /* 0x000002000f0c7824 */ /* 0x000fc400078e020c */
        /* <DEDUP_REMOVED lines=75> */
.L_x_14755:
[----:B------:R-:W-:Y:S05]  /*99c0*/  BSYNC B1 ;  /* 0x0000000000017941 */ /* 0x000fea0003800000 */
.L_x_14754:
[----:B------:R-:W-:Y:S01]  /*99d0*/  PRMT R21, R3, 0x5410, R34 ;  /* 0x0000541003157816 */ /* 0x000fe20000000022 */
[----:B------:R-:W-:Y:S06]  /*99e0*/  @P0 BRA `(.L_x_14746) ;  /* 0x0000000400a80947 */ /* 0x000fec0003800000 */
[----:B01----:R-:W2:Y:S01]  /*99f0*/  LDL R12, [R1+0x68] ;  /* 0x00006800010c7983 */ /* 0x003ea20000100800 */
[C---:B------:R-:W-:Y:S02]  /*9a00*/  VIADD R13, R22.reuse, 0x40 ;  /* 0x00000040160d7836 */ /* 0x040fe40000000000 */
[----:B------:R-:W-:Y:S01]  /*9a10*/  VIADD R14, R22, 0x40 ;  /* 0x00000040160e7836 */ /* 0x000fe20000000000 */
[----:B------:R-:W3:Y:S01]  /*9a20*/  LDL R41, [R1+0x194] ;  /* 0x0001940001297983 */ /* 0x000ee20000100800 */
[----:B------:R-:W-:Y:S02]  /*9a30*/  IMAD.SHL.U32 R13, R13, 0x40, RZ ;  /* 0x000000400d0d7824 */ /* 0x000fe400078e00ff */
[----:B------:R-:W-:Y:S02]  /*9a40*/  IMAD.SHL.U32 R14, R14, 0x40, RZ ;  /* 0x000000400e0e7824 */ /* 0x000fe400078e00ff */
[----:B------:R-:W-:Y:S01]  /*9a50*/  IMAD.IADD R3, R16, 0x1, R39 ;  /* 0x0000000110037824 */ /* 0x000fe200078e0227 */
[----:B------:R-:W-:-:S02]  /*9a60*/  LOP3.LUT R13, R13, 0x1c0, RZ, 0xc0, !PT ;  /* 0x000001c00d0d7812 */ /* 0x000fc400078ec0ff */
[----:B------:R-:W-:Y:S02]  /*9a70*/  LOP3.LUT R14, R14, 0x1c0, RZ, 0xc0, !PT ;  /* 0x000001c00e0e7812 */ /* 0x000fe400078ec0ff */
[----:B------:R-:W-:Y:S02]  /*9a80*/  SHF.R.U32.HI R13, RZ, 0x3, R13 ;  /* 0x00000003ff0d7819 */ /* 0x000fe4000001160d */
[----:B------:R-:W-:-:S04]  /*9a90*/  LOP3.LUT R3, R14, 0x38, R3, 0xf8, !PT ;  /* 0x000000380e037812 */ /* 0x000fc800078ef803 */
[----:B------:R-:W-:Y:S02]  /*9aa0*/  LOP3.LUT R3, R3, R13, RZ, 0x3c, !PT ;  /* 0x0000000d03037212 */ /* 0x000fe400078e3cff */
[----:B------:R-:W-:Y:S02]  /*9ab0*/  SHF.R.U64 R33, R4, 0x10, R5 ;  /* 0x0000001004217819 */ /* 0x000fe40000001205 */
[----:B------:R-:W-:Y:S02]  /*9ac0*/  SHF.R.U64 R28, R8, 0x10, R9 ;  /* 0x00000010081c7819 */ /* 0x000fe40000001209 */
[----:B------:R-:W-:Y:S02]  /*9ad0*/  PRMT R33, R55, 0x5410, R33 ;  /* 0x0000541037217816 */ /* 0x000fe40000000021 */
[----:B------:R-:W-:Y:S02]  /*9ae0*/  SHF.R.U32.HI R29, RZ, 0x10, R9 ;  /* 0x00000010ff1d7819 */ /* 0x000fe40000011609 */
[----:B------:R-:W-:Y:S01]  /*9af0*/  PRMT R28, R56, 0x5432, R28 ;  /* 0x00005432381c7816 */ /* 0x000fe2000000001c */
[----:B------:R-:W-:Y:S01]  /*9b00*/  IMAD.U32 R34, R33, 0x10000, RZ ;  /* 0x0001000021227824 */ /* 0x000fe200078e00ff */
[----:B------:R-:W-:-:S02]  /*9b10*/  SHF.R.U32.HI R35, RZ, 0x10, R5 ;  /* 0x00000010ff237819 */ /* 0x000fc40000011605 */
[----:B------:R-:W-:Y:S01]  /*9b20*/  SHF.R.U32.HI R38, RZ, 0x10, R7 ;  /* 0x00000010ff267819 */ /* 0x000fe20000011607 */
[----:B------:R-:W-:Y:S01]  /*9b30*/  IMAD.U32 R30, R28, 0x10000, RZ ;  /* 0x000100001c1e7824 */ /* 0x000fe200078e00ff */
[----:B------:R-:W-:Y:S02]  /*9b40*/  PRMT R29, R58, 0x5410, R29 ;  /* 0x000054103a1d7816 */ /* 0x000fe4000000001d */
[----:B------:R-:W-:Y:S02]  /*9b50*/  PRMT R35, R56, 0x5410, R35 ;  /* 0x0000541038237816 */ /* 0x000fe40000000023 */
[--C-:B------:R-:W-:Y:S02]  /*9b60*/  SHF.R.U64 R31, R10, 0x10, R11.reuse ;  /* 0x000000100a1f7819 */ /* 0x100fe4000000120b */
[----:B------:R-:W-:Y:S02]  /*9b70*/  SHF.R.U32.HI R32, RZ, 0x10, R11 ;  /* 0x00000010ff207819 */ /* 0x000fe4000001160b */
[----:B------:R-:W-:Y:S01]  /*9b80*/  PRMT R38, R55, 0x5432, R38 ;  /* 0x0000543237267816 */ /* 0x000fe20000000026 */
[----:B------:R-:W-:Y:S01]  /*9b90*/  IMAD.U32 R36, R35, 0x10000, RZ ;  /* 0x0001000023247824 */ /* 0x000fe200078e00ff */
[----:B------:R-:W-:-:S02]  /*9ba0*/  PRMT R31, R21, 0x5410, R31 ;  /* 0x00005410151f7816 */ /* 0x000fc4000000001f */
[----:B------:R-:W-:Y:S02]  /*9bb0*/  PRMT R32, R21, 0x5432, R32 ;  /* 0x0000543215207816 */ /* 0x000fe40000000020 */
[----:B------:R-:W-:Y:S02]  /*9bc0*/  LOP3.LUT R33, R33, 0xffff0000, RZ, 0xc0, !PT ;  /* 0xffff000021217812 */ /* 0x000fe400078ec0ff */
[----:B------:R-:W-:-:S04]  /*9bd0*/  SHF.R.U64 R37, R6, 0x10, R7 ;  /* 0x0000001006257819 */ /* 0x000fc80000001207 */
[----:B------:R-:W-:Y:S02]  /*9be0*/  PRMT R37, R57, 0x5410, R37 ;  /* 0x0000541039257816 */ /* 0x000fe40000000025 */
[----:B------:R-:W-:Y:S01]  /*9bf0*/  LOP3.LUT R35, R35, 0xffff0000, RZ, 0xc0, !PT ;  /* 0xffff000023237812 */ /* 0x000fe200078ec0ff */
[----:B--2---:R-:W-:-:S04]  /*9c00*/  IMAD.IADD R20, R12, 0x1, R3 ;  /* 0x000000010c147824 */ /* 0x004fc800078e0203 */
[----:B------:R-:W-:Y:S01]  /*9c10*/  IMAD R20, R20, 0x2, R19 ;  /* 0x0000000214147824 */ /* 0x000fe200078e0213 */
[----:B---3--:R-:W0:Y:S04]  /*9c20*/  LDS.128 R12, [R41+0x18400] ;  /* 0x01840000290c7984 */ /* 0x008e280000000c00 */
[----:B------:R-:W1:Y:S01]  /*9c30*/  LDS.128 R24, [R20+0x18400] ;  /* 0x0184000014187984 */ /* 0x000e620000000c00 */
[----:B0-----:R-:W-:Y:S02]  /*9c40*/  IMAD.U32 R3, R12, 0x10000, RZ ;  /* 0x000100000c037824 */ /* 0x001fe400078e00ff */
[----:B-1----:R-:W-:-:S04]  /*9c50*/  IMAD.U32 R9, R24, 0x10000, RZ ;  /* 0x0001000018097824 */ /* 0x002fc800078e00ff */
[C---:B------:R-:W-:Y:S01]  /*9c60*/  FMUL.FTZ R40, R9.reuse, R34 ;  /* 0x0000002209287220 */ /* 0x040fe20000410000 */
[-C--:B------:R-:W-:Y:S01]  /*9c70*/  FMUL.FTZ R42, R9, R30.reuse ;  /* 0x0000001e092a7220 */ /* 0x080fe20000410000 */
[----:B------:R-:W-:Y:S02]  /*9c80*/  IMAD.U32 R11, R25, 0x10000, RZ ;  /* 0x00010000190b7824 */ /* 0x000fe400078e00ff */
[----:B------:R-:W-:Y:S01]  /*9c90*/  FFMA.FTZ R40, R3, R30, -R40 ;  /* 0x0000001e03287223 */ /* 0x000fe20000010828 */
[----:B------:R-:W-:Y:S02]  /*9ca0*/  IMAD.U32 R30, R29, 0x10000, RZ ;  /* 0x000100001d1e7824 */ /* 0x000fe400078e00ff */
[----:B------:R-:W-:Y:S02]  /*9cb0*/  IMAD.U32 R21, R27, 0x10000, RZ ;  /* 0x000100001b157824 */ /* 0x000fe400078e00ff */
[----:B------:R-:W-:Y:S02]  /*9cc0*/  IMAD.U32 R9, R38, 0x10000, RZ ;  /* 0x0001000026097824 */ /* 0x000fe400078e00ff */
[----:B------:R-:W-:Y:S01]  /*9cd0*/  FFMA.FTZ R42, R3, R34, R42 ;  /* 0x00000022032a7223 */ /* 0x000fe2000001002a */
[----:B------:R-:W-:-:S02]  /*9ce0*/  IMAD.U32 R5, R13, 0x10000, RZ ;  /* 0x000100000d057824 */ /* 0x000fc400078e00ff */
[C---:B------:R-:W-:Y:S01]  /*9cf0*/  FMUL.FTZ R44, R11.reuse, R36 ;  /* 0x000000240b2c7220 */ /* 0x040fe20000410000 */
[-C--:B------:R-:W-:Y:S01]  /*9d00*/  FMUL.FTZ R34, R11, R30.reuse ;  /* 0x0000001e0b227220 */ /* 0x080fe20000410000 */
[----:B------:R-:W-:Y:S02]  /*9d10*/  IMAD.U32 R8, R15, 0x10000, RZ ;  /* 0x000100000f087824 */ /* 0x000fe400078e00ff */
[----:B------:R-:W-:Y:S01]  /*9d20*/  FMUL.FTZ R11, R21, R9 ;  /* 0x00000009150b7220 */ /* 0x000fe20000410000 */
[----:B------:R-:W-:Y:S01]  /*9d30*/  IMAD.U32 R3, R32, 0x10000, RZ ;  /* 0x0001000020037824 */ /* 0x000fe200078e00ff */
[----:B------:R-:W-:Y:S01]  /*9d40*/  LOP3.LUT R10, R24, 0xffff0000, RZ, 0xc0, !PT ;  /* 0xffff0000180a7812 */ /* 0x000fe200078ec0ff */
        /* <DEDUP_REMOVED lines=8> */
[----:B------:R-:W-:Y:S01]  /*9dd0*/  FFMA.FTZ R30, R8, R9, R30 ;  /* 0x00000009081e7223 */ /* 0x000fe2000001001e */
[----:B------:R-:W-:Y:S01]  /*9de0*/  LOP3.LUT R12, R13, 0xffff0000, RZ, 0xc0, !PT ;  /* 0xffff00000d0c7812 */ /* 0x000fe200078ec0ff */
[----:B------:R-:W-:-:S02]  /*9df0*/  IMAD.U32 R13, R26, 0x10000, RZ ;  /* 0x000100001a0d7824 */ /* 0x000fc400078e00ff */
[-C--:B------:R-:W-:Y:S01]  /*9e00*/  FMUL.FTZ R9, R10, R3.reuse ;  /* 0x000000030a097220 */ /* 0x080fe20000410000 */
[C---:B------:R-:W-:Y:S01]  /*9e10*/  FFMA.FTZ R11, R4.reuse, R3, -R5 ;  /* 0x00000003040b7223 */ /* 0x040fe20000010805 */
[----:B------:R-:W-:Y:S02]  /*9e20*/  IMAD.U32 R5, R37, 0x10000, RZ ;  /* 0x0001000025057824 */ /* 0x000fe400078e00ff */
[----:B------:R-:W-:Y:S01]  /*9e30*/  FFMA.FTZ R33, R4, R33, R9 ;  /* 0x0000002104217223 */ /* 0x000fe20000010009 */
[C---:B------:R-:W-:Y:S02]  /*9e40*/  IMAD.U32 R6, R14.reuse, 0x10000, RZ ;  /* 0x000100000e067824 */ /* 0x040fe400078e00ff */
[----:B------:R-:W-:Y:S01]  /*9e50*/  FMUL.FTZ R9, R13, R5 ;  /* 0x000000050d097220 */ /* 0x000fe20000410000 */
[----:B------:R-:W-:Y:S01]  /*9e60*/  IMAD.U32 R3, R31, 0x10000, RZ ;  /* 0x000100001f037824 */ /* 0x000fe200078e00ff */
[----:B------:R-:W-:Y:S02]  /*9e70*/  LOP3.LUT R7, R14, 0xffff0000, RZ, 0xc0, !PT ;  /* 0xffff00000e077812 */ /* 0x000fe400078ec0ff */
[----:B------:R-:W-:Y:S01]  /*9e80*/  LOP3.LUT R14, R15, 0xffff0000, RZ, 0xc0, !PT ;  /* 0xffff00000f0e7812 */ /* 0x000fe200078ec0ff */
[-C--:B------:R-:W-:Y:S01]  /*9e90*/  FFMA.FTZ R10, R6, R3.reuse, -R9 ;  /* 0x00000003060a7223 */ /* 0x080fe20000010809 */
[----:B------:R-:W-:Y:S01]  /*9ea0*/  LOP3.LUT R15, R26, 0xffff0000, RZ, 0xc0, !PT ;  /* 0xffff00001a0f7812 */ /* 0x000fe200078ec0ff */
[----:B------:R-:W-:Y:S01]  /*9eb0*/  FMUL.FTZ R13, R13, R3 ;  /* 0x000000030d0d7220 */ /* 0x000fe20000410000 */
[----:B------:R-:W-:-:S02]  /*9ec0*/  LOP3.LUT R29, R29, 0xffff0000, RZ, 0xc0, !PT ;  /* 0xffff00001d1d7812 */ /* 0x000fc400078ec0ff */
[----:B------:R-:W-:Y:S02]  /*9ed0*/  LOP3.LUT R26, R27, 0xffff0000, RZ, 0xc0, !PT ;  /* 0xffff00001b1a7812 */ /* 0x000fe400078ec0ff */
[----:B------:R-:W-:Y:S02]  /*9ee0*/  LOP3.LUT R8, R37, 0xffff0000, RZ, 0xc0, !PT ;  /* 0xffff000025087812 */ /* 0x000fe400078ec0ff */
[----:B------:R-:W-:Y:S02]  /*9ef0*/  LOP3.LUT R9, R38, 0xffff0000, RZ, 0xc0, !PT ;  /* 0xffff000026097812 */ /* 0x000fe400078ec0ff */
[----:B------:R-:W-:Y:S02]  /*9f00*/  LOP3.LUT R4, R31, 0xffff0000, RZ, 0xc0, !PT ;  /* 0xffff00001f047812 */ /* 0x000fe400078ec0ff */
[----:B------:R-:W-:Y:S01]  /*9f10*/  LOP3.LUT R3, R32, 0xffff0000, RZ, 0xc0, !PT ;  /* 0xffff000020037812 */ /* 0x000fe200078ec0ff */
[C---:B------:R-:W-:Y:S01]  /*9f20*/  FMUL.FTZ R21, R24.reuse, R35 ;  /* 0x0000002318157220 */ /* 0x040fe20000410000 */
[----:B------:R-:W-:Y:S01]  /*9f30*/  FMUL.FTZ R24, R24, R29 ;  /* 0x0000001d18187220 */ /* 0x000fe20000410000 */
[----:B------:R-:W-:Y:S01]  /*9f40*/  FFMA.FTZ R13, R6, R5, R13 ;  /* 0x00000005060d7223 */ /* 0x000fe2000001000d */
[C---:B------:R-:W-:Y:S01]  /*9f50*/  FMUL.FTZ R6, R15.reuse, R8 ;  /* 0x000000080f067220 */ /* 0x040fe20000410000 */
[C---:B------:R-:W-:Y:S01]  /*9f60*/  FMUL.FTZ R27, R26.reuse, R9 ;  /* 0x000000091a1b7220 */ /* 0x040fe20000410000 */
[-C--:B------:R-:W-:Y:S01]  /*9f70*/  FMUL.FTZ R5, R15, R4.reuse ;  /* 0x000000040f057220 */ /* 0x080fe20000410000 */
[----:B------:R-:W-:Y:S01]  /*9f80*/  FMUL.FTZ R26, R26, R3 ;  /* 0x000000031a1a7220 */ /* 0x000fe20000410000 */
[C---:B------:R-:W-:Y:S01]  /*9f90*/  FFMA.FTZ R35, R12.reuse, R35, R24 ;  /* 0x000000230c237223 */ /* 0x040fe20000010018 */
[----:B------:R-:W-:Y:S01]  /*9fa0*/  FFMA.FTZ R21, R12, R29, -R21 ;  /* 0x0000001d0c157223 */ /* 0x000fe20000010815 */
        /* <DEDUP_REMOVED lines=14> */
.L_x_14746:
[----:B------:R-:W-:Y:S05]  /*a090*/  BSYNC B0 ;  /* 0x0000000000007941 */ /* 0x000fea0003800000 */
.L_x_14732:
        /* <DEDUP_REMOVED lines=8> */
.L_x_14729:
[----:B---3--:R-:W3:Y:S01]  /*a120*/  S2R R3, SR_TID.X ;  /* 0x0000000000037919 */ /* 0x008ee20000002100 */
[----:B-12---:R-:W-:Y:S01]  /*a130*/  IMAD.U32 R4, RZ, RZ, UR37 ;  /* 0x00000025ff047e24 */ /* 0x006fe2000f8e00ff */
[----:B------:R-:W-:Y:S05]  /*a140*/  WARPSYNC.ALL ;  /* 0x0000000000007948 */ /* 0x000fea0003800000 */
[----:B------:R-:W-:Y:S02]  /*a150*/  ISETP.NE.AND P1, PT, R4, 0x3, PT ;  /* 0x000000030400780c */ /* 0x000fe40003f25270 */
[----:B---3--:R-:W-:-:S05]  /*a160*/  SHF.R.U32.HI R3, RZ, 0x7, R3 ;  /* 0x00000007ff037819 */ /* 0x008fca0000011603 */
[----:B------:R-:W-:-:S05]  /*a170*/  VIADD R3, R3, 0x8 ;  /* 0x0000000803037836 */ /* 0x000fca0000000000 */
[----:B------:R1:W-:Y:S06]  /*a180*/  BAR.SYNC.DEFER_BLOCKING R3, 0x100 ;  /* 0x000400030000751d */ /* 0x0003ec0000010000 */
[----:B------:R-:W-:Y:S05]  /*a190*/  @!P1 BRA `(.L_x_14756) ;  /* 0x0000000000049947 */ /* 0x000fea0003800000 */
[----:B------:R-:W-:Y:S01]  /*a1a0*/  BPT.TRAP 0x1 ;  /* 0x000000040000795c */ /* 0x000fe20000300000 */
.L_x_14756:
[----:B------:R-:W-:Y:S01]  /*a1b0*/  IMAD R179, R2, 0x8, R19 ;  /* 0x0000000802b37824 */ /* 0x000fe200078e0213 */
[----:B------:R-:W-:-:S04]  /*a1c0*/  SHF.L.U32 R8, R23, 0x1f, RZ ;  /* 0x0000001f17087819 */ /* 0x000fc800000006ff */
[----:B------:R2:W3:Y:S01]  /*a1d0*/  SYNCS.PHASECHK.TRANS64.TRYWAIT P0, [R179+URZ+0x32430], R8 ;  /* 0x03243008b30075a7 */ /* 0x0004e2000800017f */
[----:B------:R-:W-:Y:S05]  /*a1e0*/  @!P1 BRA `(.L_x_14757) ;  /* 0x0000000000049947 */ /* 0x000fea0003800000 */
[----:B------:R-:W-:Y:S01]  /*a1f0*/  BPT.TRAP 0x1 ;  /* 0x000000040000795c */ /* 0x000fe20000300000 */
.L_x_14757:
[----:B------:R-:W-:-:S05]  /*a200*/  VIADD R4, R19, 0x1c400 ;  /* 0x0001c40013047836 */ /* 0x000fca0000000000 */
[----:B------:R-:W-:-:S04]  /*a210*/  SHF.R.U32.HI R4, RZ, 0x4, R4 ;  /* 0x00000004ff047819 */ /* 0x000fc80000011604 */
[----:B------:R-:W-:-:S04]  /*a220*/  LOP3.LUT R4, R4, 0x3fff, RZ, 0xc0, !PT ;  /* 0x00003fff04047812 */ /* 0x000fc800078ec0ff */
[----:B------:R-:W-:-:S05]  /*a230*/  LOP3.LUT R4, R4, 0x10000, RZ, 0xfc, !PT ;  /* 0x0001000004047812 */ /* 0x000fca00078efcff */
[----:B------:R4:W-:Y:S01]  /*a240*/  STL [R1+0x4c], R4 ;  /* 0x00004c0401007387 */ /* 0x0009e20000100800 */
[----:B---3--:R-:W-:Y:S05]  /*a250*/  @P0 BRA `(.L_x_14758) ;  /* 0x0000000000080947 */ /* 0x008fea0003800000 */
[----:B------:R-:W3:Y:S02]  /*a260*/  SYNCS.PHASECHK.TRANS64.TRYWAIT P0, [R179+URZ+0x32430], R8 ;  /* 0x03243008b30075a7 */ /* 0x000ee4000800017f */
[----:B---3--:R-:W-:Y:S05]  /*a270*/  @!P0 BRA `(.L_x_14759) ;  /* 0x0000019c00608947 */ /* 0x008fea0003800000 */
.L_x_14758:
[----:B----4-:R-:W4:Y:S01]  /*a280*/  LDL R4, [R1+0x4c] ;  /* 0x00004c0001047983 */ /* 0x010f220000100800 */
[----:B------:R-:W-:Y:S01]  /*a290*/  IMAD.MOV.U32 R5, RZ, RZ, 0x40000040 ;  /* 0x40000040ff057424 */ /* 0x000fe200078e00ff */
[----:B------:R-:W-:Y:S05]  /*a2a0*/  WARPSYNC.ALL ;  /* 0x0000000000007948 */ /* 0x000fea0003800000 */
[C---:B------:R-:W-:Y:S01]  /*a2b0*/  R2UR UR4, R224.reuse ;  /* 0x00000000e00472ca */ /* 0x040fe200000e0000 */
[----:B0-----:R-:W-:Y:S01]  /*a2c0*/  WARPGROUP.ARRIVE ;  /* 0x00000000000079c5 */ /* 0x001fe20000000000 */
[----:B------:R-:W-:Y:S01]  /*a2d0*/  R2UR UR5, R225 ;  /* 0x00000000e10572ca */ /* 0x000fe200000e0000 */
[----:B------:R-:W-:Y:S01]  /*a2e0*/  VIADD R14, R224, 0x2 ;  /* 0x00000002e00e7836 */ /* 0x000fe20000000000 */
[----:B------:R-:W-:Y:S01]  /*a2f0*/  R2UR UR7, R5 ;  /* 0x00000000050772ca */ /* 0x000fe200000e0000 */
[----:B------:R-:W-:Y:S01]  /*a300*/  IMAD.MOV.U32 R15, RZ, RZ, 0x40000040 ;  /* 0x40000040ff0f7424 */ /* 0x000fe200078e00ff */
[----:B------:R-:W-:Y:S01]  /*a310*/  SHF.L.U32 R0, R0, 0x1f, RZ ;  /* 0x0000001f00007819 */ /* 0x000fe200000006ff */
[----:B------:R-:W-:Y:S01]  /*a320*/  IMAD.MOV.U32 R7, RZ, RZ, 0x40000040 ;  /* 0x40000040ff077424 */ /* 0x000fe200078e00ff */
[----:B------:R-:W-:Y:S01]  /*a330*/  BSSY B0, `(.L_x_14760) ;  /* 0x0000028000007945 */ /* 0x000fe20003800000 */
[----:B------:R-:W-:Y:S01]  /*a340*/  VIADD R12, R224, 0x4 ;  /* 0x00000004e00c7836 */ /* 0x000fe20000000000 */
[----:B------:R0:W-:Y:S01]  /*a350*/  STL.64 [R1+0x10], R14 ;  /* 0x0000100e01007387 */ /* 0x0001e20000100a00 */
[----:B------:R-:W-:-:S02]  /*a360*/  IMAD.MOV.U32 R13, RZ, RZ, 0x40000040 ;  /* 0x40000040ff0d7424 */ /* 0x000fc400078e00ff */
[----:B------:R-:W-:Y:S02]  /*a370*/  VIADD R10, R224, 0x6 ;  /* 0x00000006e00a7836 */ /* 0x000fe40000000000 */
[----:B------:R-:W-:Y:S01]  /*a380*/  IMAD.MOV.U32 R11, RZ, RZ, 0x40000040 ;  /* 0x40000040ff0b7424 */ /* 0x000fe200078e00ff */
[----:B------:R0:W-:Y:S01]  /*a390*/  STL.64 [R1+0x8], R12 ;  /* 0x0000080c01007387 */ /* 0x0001e20000100a00 */
[----:B------:R-:W-:-:S03]  /*a3a0*/  IMAD.MOV.U32 R5, RZ, RZ, 0x40000040 ;  /* 0x40000040ff057424 */ /* 0x000fc600078e00ff */
[----:B------:R0:W-:Y:S01]  /*a3b0*/  STL.64 [R1], R10 ;  /* 0x0000000a01007387 */ /* 0x0001e20000100a00 */
[----:B----4-:R-:W-:-:S04]  /*a3c0*/  IMAD R4, R2, 0x300, R4 ;  /* 0x0000030002047824 */ /* 0x010fc800078e0204 */
[C---:B------:R-:W-:Y:S01]  /*a3d0*/  VIADD R6, R4.reuse, 0x2 ;  /* 0x0000000204067836 */ /* 0x040fe20000000000 */
[----:B------:R-:W-:-:S13]  /*a3e0*/  R2UR UR6, R4 ;  /* 0x00000000040672ca */ /* 0x000fda00000e0000 */
[----:B------:R-:W-:Y:S01]  /*a3f0*/  HGMMA.64x96x16.F32.BF16 R24, gdesc[UR4], RZ, !UPT, gsb0 ;  /* 0x01600000041879f0 */ /* 0x000fe2000c0018ff */
        /* <DEDUP_REMOVED lines=25> */
[----:B------:R-:W4:Y:S02]  /*a590*/  SYNCS.PHASECHK.TRANS64.TRYWAIT P0, [R19+URZ+0x32410], R0 ;  /* 0x03241000130075a7 */ /* 0x000f24000800017f */
[----:B0---4-:R-:W-:Y:S05]  /*a5a0*/  @!P0 BRA `(.L_x_14761) ;  /* 0x0000019800a88947 */ /* 0x011fea0003800000 */
.L_x_15023:
[----:B------:R-:W-:Y:S05]  /*a5b0*/  BSYNC B0 ;  /* 0x0000000000007941 */ /* 0x000fea0003800000 */
.L_x_14760:
[----:B------:R-:W-:Y:S05]  /*a5c0*/  @!P1 BRA `(.L_x_14762) ;  /* 0x0000000000049947 */ /* 0x000fea0003800000 */
[----:B------:R-:W-:Y:S01]  /*a5d0*/  BPT.TRAP 0x1 ;  /* 0x000000040000795c */ /* 0x000fe20000300000 */
.L_x_14762:
[----:B------:R4:W0:Y:S01]  /*a5e0*/  SYNCS.PHASECHK.TRANS64.TRYWAIT P2, [R179+URZ+0x32450], R8 ;  /* 0x03245008b30075a7 */ /* 0x000822000804017f */
[----:B------:R-:W-:Y:S05]  /*a5f0*/  @!P1 BRA `(.L_x_14763) ;  /* 0x0000000000049947 */ /* 0x000fea0003800000 */
[----:B------:R-:W-:Y:S01]  /*a600*/  BPT.TRAP 0x1 ;  /* 0x000000040000795c */ /* 0x000fe20000300000 */
.L_x_14763:
[----:B0-----:R-:W0:Y:S01]  /*a610*/  S2R R0, SR_TID.X ;  /* 0x0000000000007919 */ /* 0x001e220000002100 */
[----:B------:R-:W-:Y:S01]  /*a620*/  BSSY B0, `(.L_x_14764) ;  /* 0x0000006000007945 */ /* 0x000fe20003800000 */
[----:B0-----:R-:W-:-:S04]  /*a630*/  LOP3.LUT R0, R0, 0x7f, RZ, 0xc0, !PT ;  /* 0x0000007f00007812 */ /* 0x001fc800078ec0ff */
[----:B------:R-:W-:Y:S01]  /*a640*/  ISETP.NE.AND P0, PT, R0, RZ, PT ;  /* 0x000000ff0000720c */ /* 0x000fe20003f05270 */
[----:B------:R-:W-:-:S12]  /*a650*/  @P2 BRA `(.L_x_14765) ;  /* 0x0000000000082947 */ /* 0x000fd80003800000 */
[----:B------:R-:W0:Y:S02]  /*a660*/  SYNCS.PHASECHK.TRANS64.TRYWAIT P2, [R179+URZ+0x32450], R8 ;  /* 0x03245008b30075a7 */ /* 0x000e24000804017f */
[----:B0-----:R-:W-:Y:S05]  /*a670*/  @!P2 BRA `(.L_x_14766) ;  /* 0x000001980088a947 */ /* 0x001fea0003800000 */
.L_x_14765:
[----:B------:R-:W-:Y:S05]  /*a680*/  BSYNC B0 ;  /* 0x0000000000007941 */ /* 0x000fea0003800000 */
.L_x_14764:
[----:B------:R-:W-:Y:S05]  /*a690*/  WARPSYNC.ALL ;  /* 0x0000000000007948 */ /* 0x000fea0003800000 */
[----:B------:R-:W-:Y:S01]  /*a6a0*/  R2UR UR42, R19 ;  /* 0x00000000132a72ca */ /* 0x000fe200000e0000 */
[----:B------:R-:W-:Y:S01]  /*a6b0*/  IMAD.MOV.U32 R73, RZ, RZ, 0xc00 ;  /* 0x00000c00ff497424 */ /* 0x000fe200078e00ff */
[----:B------:R-:W-:Y:S01]  /*a6c0*/  LOP3.LUT R4, R72, 0x10000, RZ, 0xfc, !PT ;  /* 0x0001000048047812 */ /* 0x000fe200078efcff */
[----:B------:R-:W-:Y:S01]  /*a6d0*/  IMAD.MOV.U32 R5, RZ, RZ, 0x40000040 ;  /* 0x40000040ff057424 */ /* 0x000fe200078e00ff */
[----:B------:R-:W-:Y:S01]  /*a6e0*/  WARPGROUP.ARRIVE ;  /* 0x00000000000079c5 */ /* 0x000fe20000000000 */
[----:B------:R-:W-:Y:S01]  /*a6f0*/  IMAD.MOV.U32 R237, RZ, RZ, 0x40000040 ;  /* 0x40000040ffed7424 */ /* 0x000fe200078e00ff */
[----:B------:R-:W2:Y:S01]  /*a700*/  LDL.LU R78, [R1+0x48] ;  /* 0x00004800014e7983 */ /* 0x000ea20000300800 */
[----:B------:R-:W-:Y:S01]  /*a710*/  IMAD.MOV.U32 R7, RZ, RZ, 0x40000040 ;  /* 0x40000040ff077424 */ /* 0x000fe200078e00ff */
[----:B------:R-:W0:Y:S01]  /*a720*/  LDC R83, c[0x0][0x448] ;  /* 0x00011200ff537b82 */ /* 0x000e220000000800 */
[----:B------:R-:W-:Y:S01]  /*a730*/  IMAD.MOV.U32 R235, RZ, RZ, 0x40000040 ;  /* 0x40000040ffeb7424 */ /* 0x000fe200078e00ff */
[----:B------:R-:W-:Y:S01]  /*a740*/  ULDC UR43, c[0x0][0xa80] ;  /* 0x0002a000002b7ab9 */ /* 0x000fe20000000800 */
[----:B------:R-:W-:Y:S01]  /*a750*/  IMAD.MOV.U32 R233, RZ, RZ, 0x40000040 ;  /* 0x40000040ffe97424 */ /* 0x000fe200078e00ff */
[----:B------:R-:W-:Y:S01]  /*a760*/  ULDC UR50, c[0x0][0xad0] ;  /* 0x0002b40000327ab9 */ /* 0x000fe20000000800 */
[----:B------:R-:W-:Y:S01]  /*a770*/  UIADD3 UR42, UR42, 0x400, URZ ;  /* 0x000004002a2a7890 */ /* 0x000fe2000fffe03f */
[C---:B------:R-:W-:Y:S01]  /*a780*/  R2UR UR4, R4.reuse ;  /* 0x00000000040472ca */ /* 0x040fe200000e0000 */
[C---:B------:R-:W-:Y:S01]  /*a790*/  VIADD R236, R4.reuse, 0x2 ;  /* 0x0000000204ec7836 */ /* 0x040fe20000000000 */
[----:B------:R-:W-:Y:S01]  /*a7a0*/  R2UR UR5, R5 ;  /* 0x00000000050572ca */ /* 0x000fe200000e0000 */
[----:B------:R-:W-:Y:S01]  /*a7b0*/  USHF.R.U32.HI UR42, URZ, 0x4, UR42 ;  /* 0x000000043f2a7899 */ /* 0x000fe2000801162a */
[C---:B------:R-:W-:Y:S01]  /*a7c0*/  VIADD R234, R4.reuse, 0x4 ;  /* 0x0000000404ea7836 */ /* 0x040fe20000000000 */
[----:B------:R-:W2:Y:S01]  /*a7d0*/  LDL R79, [R1+0x6c] ;  /* 0x00006c00014f7983 */ /* 0x000ea20000100800 */
[----:B------:R-:W-:Y:S01]  /*a7e0*/  IMAD.MOV.U32 R227, RZ, RZ, 0x40000040 ;  /* 0x40000040ffe37424 */ /* 0x000fe200078e00ff */
[----:B------:R-:W-:Y:S01]  /*a7f0*/  ULOP3.LUT UR42, UR42, 0x3fff, URZ, 0xc0, !UPT ;  /* 0x00003fff2a2a7892 */ /* 0x000fe2000f8ec03f */
[C---:B------:R-:W-:Y:S01]  /*a800*/  VIADD R232, R4.reuse, 0x6 ;  /* 0x0000000604e87836 */ /* 0x040fe20000000000 */
[----:B------:R-:W2:Y:S01]  /*a810*/  LDL R81, [R1+0x50] ;  /* 0x0000500001517983 */ /* 0x000ea20000100800 */
[C---:B------:R-:W-:Y:S01]  /*a820*/  VIADD R226, R4.reuse, 0x400 ;  /* 0x0000040004e27836 */ /* 0x040fe20000000000 */
[----:B------:R-:W-:Y:S01]  /*a830*/  ULOP3.LUT UR39, UR42, 0x10000, URZ, 0xfc, !UPT ;  /* 0x000100002a277892 */ /* 0x000fe2000f8efc3f */
[C---:B------:R-:W-:Y:S01]  /*a840*/  VIADD R214, R4.reuse, 0x402 ;  /* 0x0000040204d67836 */ /* 0x040fe20000000000 */
[----:B------:R-:W2:Y:S01]  /*a850*/  LDL R182, [R1+0x28] ;  /* 0x0000280001b67983 */ /* 0x000ea20000100800 */
[----:B------:R-:W-:Y:S01]  /*a860*/  IMAD.MOV.U32 R215, RZ, RZ, 0x40000040 ;  /* 0x40000040ffd77424 */ /* 0x000fe200078e00ff */
[----:B------:R-:W-:Y:S01]  /*a870*/  ULDC UR51, c[0x0][0xad0] ;  /* 0x0002b40000337ab9 */ /* 0x000fe20000000800 */
[----:B------:R-:W-:Y:S01]  /*a880*/  VIADD R212, R4, 0x404 ;  /* 0x0000040404d47836 */ /* 0x000fe20000000000 */
[----:B------:R-:W2:Y:S01]  /*a890*/  LDL R183, [R1+0x24] ;  /* 0x0000240001b77983 */ /* 0x000ea20000100800 */
[----:B------:R-:W-:Y:S01]  /*a8a0*/  IMAD R72, R2, R73, UR39 ;  /* 0x0000002702487e24 */ /* 0x000fe2000f8e0249 */
[----:B0-----:R-:W-:Y:S01]  /*a8b0*/  ISETP.NE.AND P5, PT, R83, 0x1, PT ;  /* 0x000000015300780c */ /* 0x001fe20003fa5270 */
[----:B------:R-:W-:Y:S01]  /*a8c0*/  IMAD.MOV.U32 R73, RZ, RZ, 0x40000040 ;  /* 0x40000040ff497424 */ /* 0x000fe200078e00ff */
[----:B------:R-:W-:Y:S01]  /*a8d0*/  ULDC UR48, c[0x0][0xa80] ;  /* 0x0002a00000307ab9 */ /* 0x000fe20000000800 */
[C---:B------:R-:W-:Y:S01]  /*a8e0*/  VIADD R6, R72.reuse, 0x2 ;  /* 0x0000000248067836 */ /* 0x040fe20000000000 */
[----:B------:R-:W-:Y:S01]  /*a8f0*/  R2UR UR6, R72 ;  /* 0x00000000480672ca */ /* 0x000fe200000e0000 */
[----:B------:R-:W-:Y:S01]  /*a900*/  IMAD.MOV.U32 R213, RZ, RZ, 0x40000040 ;  /* 0x40000040ffd57424 */ /* 0x000fe200078e00ff */
[----:B------:R-:W-:Y:S01]  /*a910*/  R2UR UR7, R73 ;  /* 0x00000000490772ca */ /* 0x000fe200000e0000 */
[----:B------:R-:W-:Y:S01]  /*a920*/  VIADD R208, R4, 0x406 ;  /* 0x0000040604d07836 */ /* 0x000fe20000000000 */
[----:B------:R-:W-:Y:S01]  /*a930*/  ULDC UR49, c[0x0][0xa80] ;  /* 0x0002a00000317ab9 */ /* 0x000fe20000000800 */
[----:B------:R-:W-:-:S02]  /*a940*/  IMAD.MOV.U32 R209, RZ, RZ, 0x40000040 ;  /* 0x40000040ffd17424 */ /* 0x000fc400078e00ff */
[C---:B------:R-:W-:Y:S02]  /*a950*/  VIADD R206, R4.reuse, 0x800 ;  /* 0x0000080004ce7836 */ /* 0x040fe40000000000 */
[----:B------:R-:W-:Y:S02]  /*a960*/  IMAD.MOV.U32 R207, RZ, RZ, 0x40000040 ;  /* 0x40000040ffcf7424 */ /* 0x000fe400078e00ff */
[----:B------:R-:W-:Y:S02]  /*a970*/  VIADD R204, R4, 0x802 ;  /* 0x0000080204cc7836 */ /* 0x000fe40000000000 */
[----:B------:R-:W-:Y:S02]  /*a980*/  IMAD.MOV.U32 R205, RZ, RZ, 0x40000040 ;  /* 0x40000040ffcd7424 */ /* 0x000fe400078e00ff */
[----:B------:R-:W-:Y:S01]  /*a990*/  HGMMA.64x96x16.F32.BF16 R24, gdesc[UR4], R24, gsb0 ;  /* 0x01600000041879f0 */ /* 0x000fe20008001818 */
[----:B------:R-:W-:Y:S01]  /*a9a0*/  R2UR UR4, R236 ;  /* 0x00000000ec0472ca */ /* 0x000fe200000e0000 */
[----:B------:R-:W-:Y:S01]  /*a9b0*/  VIADD R20, R4, 0x804 ;  /* 0x0000080404147836 */ /* 0x000fe20000000000 */
[----:B------:R-:W-:Y:S01]  /*a9c0*/  R2UR UR5, R237 ;  /* 0x00000000ed0572ca */ /* 0x000fe200000e0000 */
[----:B------:R-:W-:Y:S01]  /*a9d0*/  IMAD.MOV.U32 R21, RZ, RZ, 0x40000040 ;  /* 0x40000040ff157424 */ /* 0x000fe200078e00ff */
[----:B------:R-:W-:Y:S01]  /*a9e0*/  R2UR UR6, R6 ;  /* 0x00000000060672ca */ /* 0x000fe200000e0000 */
[----:B------:R-:W-:Y:S01]  /*a9f0*/  VIADD R6, R72, 0x4 ;  /* 0x0000000448067836 */ /* 0x000fe20000000000 */
[----:B------:R-:W-:Y:S01]  /*aa00*/  R2UR UR7, R7 ;  /* 0x00000000070772ca */ /* 0x000fe200000e0000 */
[----:B------:R-:W-:-:S02]  /*aa10*/  IMAD.MOV.U32 R7, RZ, RZ, 0x40000040 ;  /* 0x40000040ff077424 */ /* 0x000fc400078e00ff */
[C---:B------:R-:W-:Y:S02]  /*aa20*/  VIADD R14, R4.reuse, 0x806 ;  /* 0x00000806040e7836 */ /* 0x040fe40000000000 */
[----:B------:R-:W-:Y:S02]  /*aa30*/  IMAD.MOV.U32 R15, RZ, RZ, 0x40000040 ;  /* 0x40000040ff0f7424 */ /* 0x000fe400078e00ff */
[C---:B------:R-:W-:Y:S02]  /*aa40*/  VIADD R12, R4.reuse, 0xc00 ;  /* 0x00000c00040c7836 */ /* 0x040fe40000000000 */
[----:B------:R-:W-:Y:S02]  /*aa50*/  IMAD.MOV.U32 R13, RZ, RZ, 0x40000040 ;  /* 0x40000040ff0d7424 */ /* 0x000fe400078e00ff */
[----:B------:R-:W-:Y:S02]  /*aa60*/  VIADD R10, R4, 0xc02 ;  /* 0x00000c02040a7836 */ /* 0x000fe40000000000 */
[----:B------:R-:W-:-:S02]  /*aa70*/  IMAD.MOV.U32 R11, RZ, RZ, 0x40000040 ;  /* 0x40000040ff0b7424 */ /* 0x000fc400078e00ff */
[----:B--234-:R-:W-:Y:S02]  /*aa80*/  VIADD R8, R4, 0xc04 ;  /* 0x00000c0404087836 */ /* 0x01cfe40000000000 */
[----:B------:R-:W-:Y:S02]  /*aa90*/  IMAD.MOV.U32 R9, RZ, RZ, 0x40000040 ;  /* 0x40000040ff097424 */ /* 0x000fe400078e00ff */
[----:B------:R-:W-:Y:S01]  /*aaa0*/  IMAD.MOV.U32 R73, RZ, RZ, 0x40000040 ;  /* 0x40000040ff497424 */ /* 0x000fe200078e00ff */
[----:B------:R-:W-:Y:S02]  /*aab0*/  WARPGROUP.DEPBAR.LE gsb0, 0x0 ;  /* 0x00008000000079c5 */ /* 0x000fe40000010000 */
        /* <DEDUP_REMOVED lines=131> */
[----:B------:R-:W2:Y:S01]  /*b2f0*/  LDL R30, [R1+0x5c] ;  /* 0x00005c00011e7983 */ /* 0x000ea20000100800 */
[----:B------:R-:W-:Y:S01]  /*b300*/  FMUL.FTZ R24, R28, UR4 ;  /* 0x000000041c187c20 */ /* 0x000fe20008410000 */
[----:B------:R-:W-:Y:S01]  /*b310*/  FMUL.FTZ R82, R29, UR4 ;  /* 0x000000041d527c20 */ /* 0x000fe20008410000 */
[----:B------:R-:W0:Y:S01]  /*b320*/  @P5 LDC R28, c[0x0][0x44c] ;  /* 0x00011300ff1c5b82 */ /* 0x000e220000000800 */
[----:B------:R-:W-:Y:S01]  /*b330*/  LOP3.LUT R78, R78, 0xfffffffe, RZ, 0xc0, !PT ;  /* 0xfffffffe4e4e7812 */ /* 0x000fe200078ec0ff */
[----:B------:R-:W-:Y:S01]  /*b340*/  FMUL.FTZ R77, R34, UR4 ;  /* 0x00000004224d7c20 */ /* 0x000fe20008410000 */
[----:B------:R-:W-:Y:S01]  /*b350*/  FMUL.FTZ R0, R25, UR4 ;  /* 0x0000000419007c20 */ /* 0x000fe20008410000 */
[----:B------:R-:W3:Y:S01]  /*b360*/  MUFU.TANH R84, R84 ;  /* 0x0000005400547308 */ /* 0x000ee20000002400 */
[----:B------:R-:W-:Y:S01]  /*b370*/  FMUL.FTZ R80, R33, UR4 ;  /* 0x0000000421507c20 */ /* 0x000fe20008410000 */
[----:B------:R-:W-:Y:S01]  /*b380*/  FMUL.FTZ R73, R26, UR4 ;  /* 0x000000041a497c20 */ /* 0x000fe20008410000 */
[----:B------:R-:W-:Y:S01]  /*b390*/  FMUL.FTZ R72, R27, UR4 ;  /* 0x000000041b487c20 */ /* 0x000fe20008410000 */
[----:B------:R-:W4:Y:S01]  /*b3a0*/  @P5 LDC R29, c[0x0][0x450] ;  /* 0x00011400ff1d5b82 */ /* 0x000f220000000800 */
[----:B------:R-:W-:Y:S01]  /*b3b0*/  @P5 LOP3.LUT R78, R78, 0x1, RZ, 0xfc, !PT ;  /* 0x000000014e4e5812 */ /* 0x000fe200078efcff */
[----:B------:R-:W-:Y:S01]  /*b3c0*/  FMUL.FTZ R34, R45, UR4 ;  /* 0x000000042d227c20 */ /* 0x000fe20008410000 */
[----:B------:R-:W-:Y:S01]  /*b3d0*/  FMUL.FTZ R25, R32, UR4 ;  /* 0x0000000420197c20 */ /* 0x000fe20008410000 */
[----:B------:R-:W1:Y:S01]  /*b3e0*/  MUFU.TANH R0, R0 ;  /* 0x0000000000007308 */ /* 0x000e620000002400 */
[----:B------:R-:W-:Y:S01]  /*b3f0*/  FMUL.FTZ R76, R35, UR4 ;  /* 0x00000004234c7c20 */ /* 0x000fe20008410000 */
[----:B------:R3:W-:Y:S01]  /*b400*/  STL [R1+0x48], R78 ;  /* 0x0000484e01007387 */ /* 0x0007e20000100800 */
[----:B------:R-:W-:-:S02]  /*b410*/  IMAD R45, R210, -0x60, R182 ;  /* 0xffffffa0d22d7824 */ /* 0x000fc400078e02b6 */
[----:B------:R-:W-:Y:S01]  /*b420*/  FMUL.FTZ R40, R40, UR4 ;  /* 0x0000000428287c20 */ /* 0x000fe20008410000 */
[----:B------:R-:W-:Y:S02]  /*b430*/  FMUL.FTZ R74, R31, UR4 ;  /* 0x000000041f4a7c20 */ /* 0x000fe40008410000 */
[----:B------:R-:W1:Y:S01]  /*b440*/  MUFU.TANH R24, R24 ;  /* 0x0000001800187308 */ /* 0x000e620000002400 */
[----:B------:R-:W-:Y:S01]  /*b450*/  FMUL.FTZ R26, R36, UR4 ;  /* 0x00000004241a7c20 */ /* 0x000fe20008410000 */
[----:B---3--:R-:W-:Y:S01]  /*b460*/  FMUL.FTZ R78, R38, UR4 ;  /* 0x00000004264e7c20 */ /* 0x008fe20008410000 */
[----:B------:R-:W-:Y:S01]  /*b470*/  FMUL.FTZ R38, R39, UR4 ;  /* 0x0000000427267c20 */ /* 0x000fe20008410000 */
[----:B------:R-:W-:-:S04]  /*b480*/  IMAD.IADD R39, R79, 0x1, R81 ;  /* 0x000000014f277824 */ /* 0x000fc800078e0251 */
[----:B------:R-:W3:Y:S01]  /*b490*/  MUFU.TANH R82, R82 ;  /* 0x0000005200527308 */ /* 0x000ee20000002400 */
[----:B------:R-:W-:Y:S01]  /*b4a0*/  FMUL.FTZ R32, R52, UR4 ;  /* 0x0000000434207c20 */ /* 0x000fe20008410000 */
[----:B0-----:R-:W-:-:S06]  /*b4b0*/  @P5 IMAD.HI.U32 R28, R39, R28, RZ ;  /* 0x0000001c271c5227 */ /* 0x001fcc00078e00ff */
[----:B------:R-:W0:Y:S01]  /*b4c0*/  MUFU.TANH R25, R25 ;  /* 0x0000001900197308 */ /* 0x000e220000002400 */
[----:B----4-:R-:W-:Y:S01]  /*b4d0*/  @P5 SHF.R.U32.HI R39, RZ, R29, R28 ;  /* 0x0000001dff275219 */ /* 0x010fe2000001161c */
[----:B------:R-:W-:Y:S01]  /*b4e0*/  FMUL.FTZ R27, R37, UR4 ;  /* 0x00000004251b7c20 */ /* 0x000fe20008410000 */
[----:B------:R-:W-:Y:S01]  /*b4f0*/  FMUL.FTZ R35, R48, UR4 ;  /* 0x0000000430237c20 */ /* 0x000fe20008410000 */
[----:B------:R-:W-:Y:S01]  /*b500*/  FMUL.FTZ R33, R49, UR4 ;  /* 0x0000000431217c20 */ /* 0x000fe20008410000 */
[----:B------:R-:W-:Y:S01]  /*b510*/  FMUL.FTZ R57, R57, UR4 ;  /* 0x0000000439397c20 */ /* 0x000fe20008410000 */
[----:B------:R-:W4:Y:S02]  /*b520*/  SHFL.IDX PT, R79, R39, RZ, 0x1c1f ;  /* 0x001c1fff274f7589 */ /* 0x000f2400000e0000 */
        /* <DEDUP_REMOVED lines=17> */
[----:B------:R-:W0:Y:S01]  /*b640*/  S2R R83, SR_TID.X ;  /* 0x0000000000537919 */ /* 0x000e220000002100 */
[----:B------:R-:W-:Y:S01]  /*b650*/  ULOP3.LUT UR42, UR42, 0x3000000, URZ, 0xfc, !UPT ;  /* 0x030000002a2a7892 */ /* 0x000fe2000f8efc3f */
[----:B------:R-:W-:Y:S01]  /*b660*/  IMAD.MOV.U32 R180, RZ, RZ, R81 ;  /* 0x000000ffffb47224 */ /* 0x000fe200078e0051 */
[----:B------:R-:W3:Y:S04]  /*b670*/  LDL R181, [R1+0x60] ;  /* 0x0000600001b57983 */ /* 0x000ee80000100800 */
[----:B------:R-:W0:Y:S08]  /*b680*/  MUFU.TANH R40, R40 ;  /* 0x0000002800287308 */ /* 0x000e300000002400 */
[----:B------:R-:W0:Y:S08]  /*b690*/  MUFU.TANH R36, R36 ;  /* 0x0000002400247308 */ /* 0x000e300000002400 */
[----:B------:R-:W0:Y:S08]  /*b6a0*/  MUFU.TANH R37, R37 ;  /* 0x0000002500257308 */ /* 0x000e300000002400 */
[----:B------:R-:W0:Y:S01]  /*b6b0*/  MUFU.TANH R34, R34 ;  /* 0x0000002200227308 */ /* 0x000e220000002400 */
[----:B------:R-:W-:-:S07]  /*b6c0*/  FMUL.FTZ R31, R53, UR4 ;  /* 0x00000004351f7c20 */ /* 0x000fce0008410000 */
[----:B------:R-:W0:Y:S08]  /*b6d0*/  MUFU.TANH R35, R35 ;  /* 0x0000002300237308 */ /* 0x000e300000002400 */
[----:B------:R-:W0:Y:S08]  /*b6e0*/  MUFU.TANH R33, R33 ;  /* 0x0000002100217308 */ /* 0x000e300000002400 */
[----:B------:R-:W0:Y:S08]  /*b6f0*/  MUFU.TANH R32, R32 ;  /* 0x0000002000207308 */ /* 0x000e300000002400 */
[----:B------:R-:W0:Y:S08]  /*b700*/  MUFU.TANH R31, R31 ;  /* 0x0000001f001f7308 */ /* 0x000e300000002400 */
[----:B------:R-:W-:Y:S08]  /*b710*/  MUFU.TANH R28, R57 ;  /* 0x00000039001c7308 */ /* 0x000ff00000002400 */
[----:B------:R-:W-:Y:S08]  /*b720*/  MUFU.TANH R65, R65 ;  /* 0x0000004100417308 */ /* 0x000ff00000002400 */
[----:B------:R-:W-:Y:S01]  /*b730*/  MUFU.TANH R69, R69 ;  /* 0x0000004500457308 */ /* 0x000fe20000002400 */
[----:B------:R-:W-:Y:S01]  /*b740*/  FMUL.FTZ R49, R46, UR4 ;  /* 0x000000042e317c20 */ /* 0x000fe20008410000 */
[----:B------:R-:W0:Y:S06]  /*b750*/  SHFL.IDX PT, R39, R39, 0x1, 0x1c1f ;  /* 0x003c1f0027277f89 */ /* 0x000e2c00000e0000 */
[----:B------:R-:W-:Y:S08]  /*b760*/  MUFU.TANH R73, R73 ;  /* 0x0000004900497308 */ /* 0x000ff00000002400 */
[----:B------:R-:W-:Y:S08]  /*b770*/  MUFU.TANH R72, R72 ;  /* 0x0000004800487308 */ /* 0x000ff00000002400 */
[----:B------:R-:W-:Y:S08]  /*b780*/  MUFU.TANH R75, R75 ;  /* 0x0000004b004b7308 */ /* 0x000ff00000002400 */
[----:B------:R-:W-:Y:S08]  /*b790*/  MUFU.TANH R74, R74 ;  /* 0x0000004a004a7308 */ /* 0x000ff00000002400 */
[----:B------:R-:W-:Y:S08]  /*b7a0*/  MUFU.TANH R77, R77 ;  /* 0x0000004d004d7308 */ /* 0x000ff00000002400 */
[----:B------:R-:W-:Y:S01]  /*b7b0*/  MUFU.TANH R76, R76 ;  /* 0x0000004c004c7308 */ /* 0x000fe20000002400 */
[----:B--2---:R-:W-:-:S02]  /*b7c0*/  IADD3 R86, -R30, 0x61, R45 ;  /* 0x000000611e567810 */ /* 0x004fc40007ffe12d */
[----:B------:R-:W-:-:S03]  /*b7d0*/  IADD3 R45, -R30, 0x60, R45 ;  /* 0x000000601e2d7810 */ /* 0x000fc60007ffe12d */
[----:B------:R-:W-:-:S05]  /*b7e0*/  IMAD.IADD R86, R86, 0x1, -R183 ;  /* 0x0000000156567824 */ /* 0x000fca00078e0ab7 */
[----:B----4-:R-:W-:-:S04]  /*b7f0*/  VIADDMNMX R79, R79, R86, R45, PT ;  /* 0x000000564f4f7246 */ /* 0x010fc8000380012d */
[C---:B------:R-:W-:Y:S02]  /*b800*/  ISETP.GT.AND P3, PT, R79.reuse, RZ, PT ;  /* 0x000000ff4f00720c */ /* 0x040fe40003f64270 */
[C---:B------:R-:W-:Y:S02]  /*b810*/  ISETP.GT.AND P4, PT, R79.reuse, 0x1, PT ;  /* 0x000000014f00780c */ /* 0x040fe40003f84270 */
[C---:B------:R-:W-:Y:S02]  /*b820*/  ISETP.GT.AND P2, PT, R79.reuse, 0x8, PT ;  /* 0x000000084f00780c */ /* 0x040fe40003f44270 */
[----:B------:R-:W-:Y:S02]  /*b830*/  FSEL R84, R84, -INF , P3 ;  /* 0xff80000054547808 */ /* 0x000fe40001800000 */
[----:B-1----:R-:W-:Y:S02]  /*b840*/  FSEL R52, R0, -INF , P4 ;  /* 0xff80000000347808 */ /* 0x002fe40002000000 */
[----:B------:R-:W-:-:S02]  /*b850*/  ISETP.GT.AND P3, PT, R79, 0x9, PT ;  /* 0x000000094f00780c */ /* 0x000fc40003f64270 */
[----:B------:R-:W-:Y:S02]  /*b860*/  FSEL R48, R24, -INF , P2 ;  /* 0xff80000018307808 */ /* 0x000fe40001000000 */
[----:B------:R-:W-:Y:S02]  /*b870*/  FMNMX.FTZ R29, R84, R52, !PT ;  /* 0x00000034541d7209 */ /* 0x000fe40007810000 */
[C---:B------:R-:W-:Y:S02]  /*b880*/  ISETP.GT.AND P2, PT, R79.reuse, 0x10, PT ;  /* 0x000000104f00780c */ /* 0x040fe40003f44270 */
[----:B---3--:R-:W-:Y:S02]  /*b890*/  FSEL R82, R82, -INF , P3 ;  /* 0xff80000052527808 */ /* 0x008fe40001800000 */
[----:B------:R-:W-:Y:S01]  /*b8a0*/  FMNMX.FTZ R29, R48, R29, !PT ;  /* 0x0000001d301d7209 */ /* 0x000fe20007810000 */
[----:B------:R-:W-:Y:S01]  /*b8b0*/  FMUL.FTZ R0, R56, UR4 ;  /* 0x0000000438007c20 */ /* 0x000fe20008410000 */
[----:B------:R-:W-:-:S02]  /*b8c0*/  ISETP.GT.AND P3, PT, R79, 0x11, PT ;  /* 0x000000114f00780c */ /* 0x000fc40003f64270 */
[----:B0-----:R-:W-:Y:S02]  /*b8d0*/  FSEL R56, R25, -INF , P2 ;  /* 0xff80000019387808 */ /* 0x001fe40001000000 */
[----:B------:R-:W-:Y:S02]  /*b8e0*/  FMNMX.FTZ R29, R82, R29, !PT ;  /* 0x0000001d521d7209 */ /* 0x000fe40007810000 */
[C---:B------:R-:W-:Y:S02]  /*b8f0*/  ISETP.GT.AND P2, PT, R79.reuse, 0x18, PT ;  /* 0x000000184f00780c */ /* 0x040fe40003f44270 */
        /* <DEDUP_REMOVED lines=8> */
[----:B------:R-:W-:-:S02]  /*b980*/  ISETP.GT.AND P3, PT, R79, 0x21, PT ;  /* 0x000000214f00780c */ /* 0x000fc40003f64270 */
[----:B------:R-:W-:Y:S02]  /*b990*/  FSEL R40, R40, -INF , P2 ;  /* 0xff80000028287808 */ /* 0x000fe40001000000 */
[----:B------:R-:W-:Y:S02]  /*b9a0*/  FMNMX.FTZ R25, R41, R24, !PT ;  /* 0x0000001829197209 */ /* 0x000fe40007810000 */
[C---:B------:R-:W-:Y:S02]  /*b9b0*/  ISETP.GT.AND P2, PT, R79.reuse, 0x28, PT ;  /* 0x000000284f00780c */ /* 0x040fe40003f44270 */
[----:B------:R-:W-:Y:S02]  /*b9c0*/  FSEL R36, R36, -INF , P3 ;  /* 0xff80000024247808 */ /* 0x000fe40001800000 */
[----:B------:R-:W-:Y:S01]  /*b9d0*/  FMNMX.FTZ R25, R40, R25, !PT ;  /* 0x0000001928197209 */ /* 0x000fe20007810000 */
[----:B------:R0:W1:Y:S01]  /*b9e0*/  MUFU.TANH R30, R0 ;  /* 0x00000000001e7308 */ /* 0x0000620000002400 */
[----:B------:R-:W-:-:S02]  /*b9f0*/  ISETP.GT.AND P3, PT, R79, 0x29, PT ;  /* 0x000000294f00780c */ /* 0x000fc40003f64270 */
[----:B------:R-:W-:Y:S02]  /*ba00*/  FSEL R37, R37, -INF , P2 ;  /* 0xff80000025257808 */ /* 0x000fe40001000000 */
[----:B------:R-:W-:Y:S02]  /*ba10*/  ISETP.GT.AND P2, PT, R79, 0x30, PT ;  /* 0x000000304f00780c */ /* 0x000fe40003f44270 */
[----:B0-----:R-:W-:Y:S02]  /*ba20*/  FMNMX.FTZ R0, R36, R25, !PT ;  /* 0x0000001924007209 */ /* 0x001fe40007810000 */
[----:B------:R-:W-:Y:S02]  /*ba30*/  FSEL R34, R34, -INF , P3 ;  /* 0xff80000022227808 */ /* 0x000fe40001800000 */
[----:B------:R-:W-:Y:S02]  /*ba40*/  FMNMX.FTZ R25, R37, R0, !PT ;  /* 0x0000000025197209 */ /* 0x000fe40007810000 */
[----:B------:R-:W-:-:S02]  /*ba50*/  ISETP.GT.AND P3, PT, R79, 0x31, PT ;  /* 0x000000314f00780c */ /* 0x000fc40003f64270 */
[----:B------:R-:W-:Y:S02]  /*ba60*/  FSEL R35, R35, -INF , P2 ;  /* 0xff80000023237808 */ /* 0x000fe40001000000 */
[----:B------:R-:W-:Y:S02]  /*ba70*/  FMNMX.FTZ R0, R34, R25, !PT ;  /* 0x0000001922007209 */ /* 0x000fe40007810000 */
[----:B------:R-:W-:Y:S02]  /*ba80*/  ISETP.GT.AND P2, PT, R79, 0x38, PT ;  /* 0x000000384f00780c */ /* 0x000fe40003f44270 */
[----:B------:R-:W-:Y:S02]  /*ba90*/  FSEL R33, R33, -INF , P3 ;  /* 0xff80000021217808 */ /* 0x000fe40001800000 */
[----:B------:R-:W-:Y:S01]  /*baa0*/  FMNMX.FTZ R0, R35, R0, !PT ;  /* 0x0000000023007209 */ /* 0x000fe20007810000 */
[----:B------:R-:W0:Y:S01]  /*bab0*/  MUFU.TANH R29, R60 ;  /* 0x0000003c001d7308 */ /* 0x000e220000002400 */
[----:B------:R-:W-:-:S02]  /*bac0*/  ISETP.GT.AND P3, PT, R79, 0x39, PT ;  /* 0x000000394f00780c */ /* 0x000fc40003f64270 */
[----:B------:R-:W-:Y:S02]  /*bad0*/  FSEL R32, R32, -INF , P2 ;  /* 0xff80000020207808 */ /* 0x000fe40001000000 */
[----:B------:R-:W-:Y:S02]  /*bae0*/  FMNMX.FTZ R25, R33, R0, !PT ;  /* 0x0000000021197209 */ /* 0x000fe40007810000 */
[----:B------:R-:W-:Y:S01]  /*baf0*/  ISETP.GT.AND P2, PT, R79, 0x40, PT ;  /* 0x000000404f00780c */ /* 0x000fe20003f44270 */
[----:B------:R-:W2:Y:S01]  /*bb00*/  MUFU.TANH R26, R61 ;  /* 0x0000003d001a7308 */ /* 0x000ea20000002400 */
[----:B------:R-:W-:Y:S02]  /*bb10*/  FSEL R31, R31, -INF , P3 ;  /* 0xff8000001f1f7808 */ /* 0x000fe40001800000 */
[----:B------:R-:W-:Y:S02]  /*bb20*/  FMNMX.FTZ R0, R32, R25, !PT ;  /* 0x0000001920007209 */ /* 0x000fe40007810000 */
[----:B------:R-:W-:-:S02]  /*bb30*/  ISETP.GT.AND P3, PT, R79, 0x41, PT ;  /* 0x000000414f00780c */ /* 0x000fc40003f64270 */
[----:B-1----:R-:W-:Y:S01]  /*bb40*/  FSEL R30, R30, -INF , P2 ;  /* 0xff8000001e1e7808 */ /* 0x002fe20001000000 */
[----:B------:R-:W1:Y:S01]  /*bb50*/  MUFU.TANH R27, R64 ;  /* 0x00000040001b7308 */ /* 0x000e620000002400 */
[----:B------:R-:W-:Y:S02]  /*bb60*/  FMNMX.FTZ R25, R31, R0, !PT ;  /* 0x000000001f197209 */ /* 0x000fe40007810000 */
[C---:B------:R-:W-:Y:S02]  /*bb70*/  ISETP.GT.AND P2, PT, R79.reuse, 0x48, PT ;  /* 0x000000484f00780c */ /* 0x040fe40003f44270 */
[----:B------:R-:W-:Y:S02]  /*bb80*/  FSEL R28, R28, -INF , P3 ;  /* 0xff8000001c1c7808 */ /* 0x000fe40001800000 */
[----:B------:R-:W-:Y:S01]  /*bb90*/  FMNMX.FTZ R25, R30, R25, !PT ;  /* 0x000000191e197209 */ /* 0x000fe20007810000 */
[----:B------:R-:W3:Y:S01]  /*bba0*/  MUFU.TANH R24, R68 ;  /* 0x0000004400187308 */ /* 0x000ee20000002400 */
[----:B------:R-:W-:-:S02]  /*bbb0*/  ISETP.GT.AND P3, PT, R79, 0x49, PT ;  /* 0x000000494f00780c */ /* 0x000fc40003f64270 */
[----:B0-----:R-:W-:Y:S02]  /*bbc0*/  FSEL R29, R29, -INF , P2 ;  /* 0xff8000001d1d7808 */ /* 0x001fe40001000000 */
[----:B------:R-:W-:Y:S02]  /*bbd0*/  FMNMX.FTZ R0, R28, R25, !PT ;  /* 0x000000191c007209 */ /* 0x000fe40007810000 */
[----:B------:R-:W-:Y:S02]  /*bbe0*/  ISETP.GT.AND P2, PT, R79, 0x50, PT ;  /* 0x000000504f00780c */ /* 0x000fe40003f44270 */
[----:B--2---:R-:W-:Y:S02]  /*bbf0*/  FSEL R26, R26, -INF , P3 ;  /* 0xff8000001a1a7808 */ /* 0x004fe40001800000 */
[----:B------:R-:W-:Y:S02]  /*bc00*/  FMNMX.FTZ R25, R29, R0, !PT ;  /* 0x000000001d197209 */ /* 0x000fe40007810000 */
[----:B------:R-:W-:-:S02]  /*bc10*/  ISETP.GT.AND P3, PT, R79, 0x51, PT ;  /* 0x000000514f00780c */ /* 0x000fc40003f64270 */
[----:B-1----:R-:W-:Y:S02]  /*bc20*/  FSEL R27, R27, -INF , P2 ;  /* 0xff8000001b1b7808 */ /* 0x002fe40001000000 */
[----:B------:R-:W-:Y:S02]  /*bc30*/  FMNMX.FTZ R0, R26, R25, !PT ;  /* 0x000000191a007209 */ /* 0x000fe40007810000 */
[----:B------:R-:W-:Y:S02]  /*bc40*/  ISETP.GT.AND P2, PT, R79, 0x58, PT ;  /* 0x000000584f00780c */ /* 0x000fe40003f44270 */
[----:B------:R-:W-:Y:S02]  /*bc50*/  FSEL R25, R65, -INF , P3 ;  /* 0xff80000041197808 */ /* 0x000fe40001800000 */
[----:B------:R-:W-:Y:S02]  /*bc60*/  FMNMX.FTZ R0, R27, R0, !PT ;  /* 0x000000001b007209 */ /* 0x000fe40007810000 */
[----:B------:R-:W-:-:S02]  /*bc70*/  ISETP.GT.AND P3, PT, R79, 0x59, PT ;  /* 0x000000594f00780c */ /* 0x000fc40003f64270 */
[----:B---3--:R-:W-:Y:S02]  /*bc80*/  FSEL R24, R24, -INF , P2 ;  /* 0xff80000018187808 */ /* 0x008fe40001000000 */
[----:B------:R-:W-:Y:S02]  /*bc90*/  FMNMX.FTZ R53, R25, R0, !PT ;  /* 0x0000000019357209 */ /* 0x000fe40007810000 */
[----:B------:R-:W-:Y:S02]  /*bca0*/  FSEL R0, R69, -INF , P3 ;  /* 0xff80000045007808 */ /* 0x000fe40001800000 */
[----:B------:R-:W-:-:S04]  /*bcb0*/  FMNMX.FTZ R53, R24, R53, !PT ;  /* 0x0000003518357209 */ /* 0x000fc80007810000 */
[----:B------:R-:W-:-:S05]  /*bcc0*/  FMNMX.FTZ R46, R0, R53, !PT ;  /* 0x00000035002e7209 */ /* 0x000fca0007810000 */
[----:B------:R-:W0:Y:S01]  /*bcd0*/  SHFL.BFLY PT, R61, R46, 0x2, 0x1f ;  /* 0x0c401f002e3d7f89 */ /* 0x000e2200000e0000 */
[----:B------:R-:W-:Y:S01]  /*bce0*/  FMUL.FTZ R53, R51, UR4 ;  /* 0x0000000433357c20 */ /* 0x000fe20008410000 */
[----:B------:R-:W-:-:S04]  /*bcf0*/  VIADDMNMX R45, R39, R86, R45, PT ;  /* 0x00000056272d7246 */ /* 0x000fc8000380012d */
[C---:B------:R-:W-:Y:S02]  /*bd00*/  ISETP.GT.AND P2, PT, R45.reuse, RZ, PT ;  /* 0x000000ff2d00720c */ /* 0x040fe40003f44270 */
[C---:B------:R-:W-:Y:S02]  /*bd10*/  ISETP.GT.AND P3, PT, R45.reuse, 0x1, PT ;  /* 0x000000012d00780c */ /* 0x040fe40003f64270 */
[----:B------:R-:W-:Y:S02]  /*bd20*/  ISETP.GT.AND P4, PT, R45, 0x8, PT ;  /* 0x000000082d00780c */ /* 0x000fe40003f84270 */
[----:B0-----:R-:W-:-:S05]  /*bd30*/  FMNMX.FTZ R176, R46, R61, !PT ;  /* 0x0000003d2eb07209 */ /* 0x001fca0007810000 */
[----:B------:R-:W0:Y:S01]  /*bd40*/  SHFL.BFLY PT, R51, R176, 0x1, 0x1f ;  /* 0x0c201f00b0337f89 */ /* 0x000e2200000e0000 */
[----:B------:R-:W-:Y:S02]  /*bd50*/  FSEL R73, R73, -INF , P2 ;  /* 0xff80000049497808 */ /* 0x000fe40001000000 */
[----:B------:R-:W-:Y:S01]  /*bd60*/  FSEL R72, R72, -INF , P3 ;  /* 0xff80000048487808 */ /* 0x000fe20001800000 */
[----:B------:R-:W1:Y:S01]  /*bd70*/  MUFU.TANH R78, R78 ;  /* 0x0000004e004e7308 */ /* 0x000e620000002400 */
[----:B------:R-:W-:Y:S02]  /*bd80*/  ISETP.GT.AND P2, PT, R45, 0x9, PT ;  /* 0x000000092d00780c */ /* 0x000fe40003f44270 */
[----:B------:R-:W-:Y:S02]  /*bd90*/  FSEL R75, R75, -INF , P4 ;  /* 0xff8000004b4b7808 */ /* 0x000fe40002000000 */
[----:B------:R-:W-:Y:S02]  /*bda0*/  FMNMX.FTZ R46, R73, R72, !PT ;  /* 0x00000048492e7209 */ /* 0x000fe40007810000 */
[----:B------:R-:W-:Y:S01]  /*bdb0*/  ISETP.GT.AND P3, PT, R45, 0x10, PT ;  /* 0x000000102d00780c */ /* 0x000fe20003f64270 */
[----:B------:R-:W2:Y:S01]  /*bdc0*/  MUFU.TANH R38, R38 ;  /* 0x0000002600267308 */ /* 0x000ea20000002400 */
[----:B------:R-:W-:-:S02]  /*bdd0*/  FSEL R74, R74, -INF , P2 ;  /* 0xff8000004a4a7808 */ /* 0x000fc40001000000 */
[----:B------:R-:W-:Y:S02]  /*bde0*/  FMNMX.FTZ R39, R75, R46, !PT ;  /* 0x0000002e4b277209 */ /* 0x000fe40007810000 */
[----:B------:R-:W-:Y:S02]  /*bdf0*/  ISETP.GT.AND P2, PT, R45, 0x11, PT ;  /* 0x000000112d00780c */ /* 0x000fe40003f44270 */
[----:B------:R-:W-:Y:S01]  /*be00*/  FSEL R77, R77, -INF , P3 ;  /* 0xff8000004d4d7808 */ /* 0x000fe20001800000 */
[----:B------:R-:W3:Y:S01]  /*be10*/  MUFU.TANH R42, R42 ;  /* 0x0000002a002a7308 */ /* 0x000ee20000002400 */
[----:B------:R-:W-:Y:S02]  /*be20*/  FMNMX.FTZ R46, R74, R39, !PT ;  /* 0x000000274a2e7209 */ /* 0x000fe40007810000 */
[----:B------:R-:W-:Y:S02]  /*be30*/  ISETP.GT.AND P3, PT, R45, 0x18, PT ;  /* 0x000000182d00780c */ /* 0x000fe40003f64270 */
[----:B0-----:R-:W-:-:S02]  /*be40*/  FMNMX.FTZ R176, R176, R51, !PT ;  /* 0x00000033b0b07209 */ /* 0x001fc40007810000 */
[----:B------:R-:W-:Y:S01]  /*be50*/  FSEL R76, R76, -INF , P2 ;  /* 0xff8000004c4c7808 */ /* 0x000fe20001000000 */
[----:B------:R-:W0:Y:S01]  /*be60*/  MUFU.TANH R43, R43 ;  /* 0x0000002b002b7308 */ /* 0x000e220000002400 */
[----:B------:R-:W-:Y:S01]  /*be70*/  FMNMX.FTZ R39, R77, R46, !PT ;  /* 0x0000002e4d277209 */ /* 0x000fe20007810000 */
[----:B------:R-:W-:Y:S01]  /*be80*/  FMUL.FTZ R60, R55, UR4 ;  /* 0x00000004373c7c20 */ /* 0x000fe20008410000 */
[----:B------:R-:W-:Y:S01]  /*be90*/  ISETP.GT.AND P2, PT, R45, 0x19, PT ;  /* 0x000000192d00780c */ /* 0x000fe20003f44270 */
[----:B------:R-:W-:Y:S01]  /*bea0*/  FMUL.FTZ R55, R176, UR43 ;  /* 0x0000002bb0377c20 */ /* 0x000fe20008410000 */
[----:B-1----:R-:W-:Y:S02]  /*beb0*/  FSEL R78, R78, -INF , P3 ;  /* 0xff8000004e4e7808 */ /* 0x002fe40001800000 */
[----:B------:R-:W-:Y:S01]  /*bec0*/  FMNMX.FTZ R51, R76, R39, !PT ;  /* 0x000000274c337209 */ /* 0x000fe20007810000 */
[----:B------:R-:W1:Y:S01]  /*bed0*/  MUFU.TANH R49, R49 ;  /* 0x0000003100317308 */ /* 0x000e620000002400 */
[----:B------:R-:W-:-:S02]  /*bee0*/  FSETP.NEU.FTZ.AND P4, PT, R176, -INF , PT ;  /* 0xff800000b000780b */ /* 0x000fc40003f9d000 */
[----:B------:R-:W-:Y:S02]  /*bef0*/  ISETP.GT.AND P3, PT, R45, 0x20, PT ;  /* 0x000000202d00780c */ /* 0x000fe40003f64270 */
[----:B--2---:R-:W-:Y:S02]  /*bf00*/  FSEL R46, R38, -INF , P2 ;  /* 0xff800000262e7808 */ /* 0x004fe40001000000 */
[----:B------:R-:W-:Y:S01]  /*bf10*/  FMNMX.FTZ R51, R78, R51, !PT ;  /* 0x000000334e337209 */ /* 0x000fe20007810000 */
[----:B------:R-:W-:Y:S01]  /*bf20*/  MUFU.TANH R47, R47 ;  /* 0x0000002f002f7308 */ /* 0x000fe20000002400 */
[----:B------:R-:W-:Y:S01]  /*bf30*/  FSEL R55, R55, RZ, P4 ;  /* 0x000000ff37377208 */ /* 0x000fe20002000000 */
[----:B------:R-:W-:Y:S01]  /*bf40*/  FMUL.FTZ R57, R54, UR4 ;  /* 0x0000000436397c20 */ /* 0x000fe20008410000 */
[----:B------:R-:W-:Y:S02]  /*bf50*/  ISETP.GT.AND P2, PT, R45, 0x21, PT ;  /* 0x000000212d00780c */ /* 0x000fe40003f44270 */
[----:B---3--:R-:W-:-:S02]  /*bf60*/  FSEL R42, R42, -INF , P3 ;  /* 0xff8000002a2a7808 */ /* 0x008fc40001800000 */
[----:B------:R-:W-:Y:S01]  /*bf70*/  FMNMX.FTZ R51, R46, R51, !PT ;  /* 0x000000332e337209 */ /* 0x000fe20007810000 */
[----:B------:R-:W2:Y:S01]  /*bf80*/  MUFU.TANH R50, R50 ;  /* 0x0000003200327308 */ /* 0x000ea20000002400 */
[--C-:B------:R-:W-:Y:S01]  /*bf90*/  FFMA.FTZ R54, R52, UR43, -R55.reuse ;  /* 0x0000002b34367c23 */ /* 0x100fe20008010837 */
[----:B------:R-:W-:Y:S02]  /*bfa0*/  ISETP.GT.AND P3, PT, R45, 0x28, PT ;  /* 0x000000282d00780c */ /* 0x000fe40003f64270 */
[----:B0-----:R-:W-:Y:S02]  /*bfb0*/  FSEL R52, R43, -INF , P2 ;  /* 0xff8000002b347808 */ /* 0x001fe40001000000 */
[----:B------:R-:W-:Y:S02]  /*bfc0*/  FMNMX.FTZ R51, R42, R51, !PT ;  /* 0x000000332a337209 */ /* 0x000fe40007810000 */
[----:B------:R-:W0:Y:S01]  /*bfd0*/  MUFU.TANH R53, R53 ;  /* 0x0000003500357308 */ /* 0x000e220000002400 */
[----:B------:R-:W-:Y:S01]  /*bfe0*/  FFMA.FTZ R154, R48, UR43, -R55 ;  /* 0x0000002b309a7c23 */ /* 0x000fe20008010837 */
[----:B------:R-:W-:-:S02]  /*bff0*/  ISETP.GT.AND P2, PT, R45, 0x29, PT ;  /* 0x000000292d00780c */ /* 0x000fc40003f44270 */
[----:B-1----:R-:W-:Y:S02]  /*c000*/  FSEL R48, R49, -INF , P3 ;  /* 0xff80000031307808 */ /* 0x002fe40001800000 */
[----:B------:R-:W-:Y:S02]  /*c010*/  FMNMX.FTZ R43, R52, R51, !PT ;  /* 0x00000033342b7209 */ /* 0x000fe40007810000 */
[----:B------:R-:W1:Y:S01]  /*c020*/  MUFU.TANH R57, R57 ;  /* 0x0000003900397308 */ /* 0x000e620000002400 */
[----:B------:R-:W-:Y:S01]  /*c030*/  ISETP.GT.AND P3, PT, R45, 0x30, PT ;  /* 0x000000302d00780c */ /* 0x000fe20003f64270 */
[----:B------:R-:W-:Y:S01]  /*c040*/  FMUL.FTZ R61, R59, UR4 ;  /* 0x000000043b3d7c20 */ /* 0x000fe20008410000 */
[----:B------:R-:W-:-:S05]  /*c050*/  FMNMX.FTZ R43, R48, R43, !PT ;  /* 0x0000002b302b7209 */ /* 0x000fca0007810000 */
[----:B------:R-:W3:Y:S01]  /*c060*/  MUFU.TANH R60, R60 ;  /* 0x0000003c003c7308 */ /* 0x000ee20000002400 */
[----:B--2---:R-:W-:Y:S01]  /*c070*/  FSEL R38, R50, -INF , P3 ;  /* 0xff80000032267808 */ /* 0x004fe20001800000 */
[----:B------:R-:W-:-:S06]  /*c080*/  FMUL.FTZ R59, R62, UR4 ;  /* 0x000000043e3b7c20 */ /* 0x000fcc0008410000 */
[----:B------:R2:W-:Y:S01]  /*c090*/  MUFU.EX2 R39, R54 ;  /* 0x0000003600277308 */ /* 0x0005e20000000800 */
[----:B------:R-:W-:Y:S02]  /*c0a0*/  ISETP.GT.AND P3, PT, R45, 0x38, PT ;  /* 0x000000382d00780c */ /* 0x000fe40003f64270 */
[----:B--2---:R-:W-:-:S05]  /*c0b0*/  FSEL R54, R47, -INF , P2 ;  /* 0xff8000002f367808 */ /* 0x004fca0001000000 */
[----:B------:R-:W2:Y:S01]  /*c0c0*/  MUFU.TANH R58, R58 ;  /* 0x0000003a003a7308 */ /* 0x000ea20000002400 */
[----:B------:R-:W-:Y:S02]  /*c0d0*/  ISETP.GT.AND P2, PT, R45, 0x31, PT ;  /* 0x000000312d00780c */ /* 0x000fe40003f44270 */
[----:B------:R-:W-:Y:S02]  /*c0e0*/  FMNMX.FTZ R43, R54, R43, !PT ;  /* 0x0000002b362b7209 */ /* 0x000fe40007810000 */
[----:B0-----:R-:W-:Y:S02]  /*c0f0*/  FSEL R50, R53, -INF , P2 ;  /* 0xff80000035327808 */ /* 0x001fe40001000000 */
[----:B------:R-:W-:Y:S01]  /*c100*/  FMNMX.FTZ R43, R38, R43, !PT ;  /* 0x0000002b262b7209 */ /* 0x000fe20007810000 */
[----:B------:R-:W0:Y:S01]  /*c110*/  MUFU.TANH R61, R61 ;  /* 0x0000003d003d7308 */ /* 0x000e220000002400 */
[----:B------:R-:W-:Y:S01]  /*c120*/  FFMA.FTZ R156, R56, UR43, -R55 ;  /* 0x0000002b389c7c23 */ /* 0x000fe20008010837 */
[----:B------:R-:W-:Y:S01]  /*c130*/  ISETP.GT.AND P2, PT, R45, 0x39, PT ;  /* 0x000000392d00780c */ /* 0x000fe20003f44270 */
[----:B------:R-:W-:Y:S01]  /*c140*/  FMUL.FTZ R62, R66, UR4 ;  /* 0x00000004423e7c20 */ /* 0x000fe20008410000 */
[----:B-1----:R-:W-:-:S02]  /*c150*/  FSEL R56, R57, -INF , P3 ;  /* 0xff80000039387808 */ /* 0x002fc40001800000 */
[----:B------:R-:W-:Y:S02]  /*c160*/  FMNMX.FTZ R43, R50, R43, !PT ;  /* 0x0000002b322b7209 */ /* 0x000fe40007810000 */
[----:B------:R-:W1:Y:S01]  /*c170*/  MUFU.TANH R59, R59 ;  /* 0x0000003b003b7308 */ /* 0x000e620000002400 */
[----:B---3--:R-:W-:Y:S01]  /*c180*/  FSEL R57, R60, -INF , P2 ;  /* 0xff8000003c397808 */ /* 0x008fe20001000000 */
[----:B------:R-:W-:Y:S01]  /*c190*/  FMUL.FTZ R64, R67, UR4 ;  /* 0x0000000443407c20 */ /* 0x000fe20008410000 */
[----:B------:R-:W-:Y:S02]  /*c1a0*/  ISETP.GT.AND P3, PT, R45, 0x40, PT ;  /* 0x000000402d00780c */ /* 0x000fe40003f64270 */
[----:B------:R-:W-:-:S03]  /*c1b0*/  FMNMX.FTZ R60, R56, R43, !PT ;  /* 0x0000002b383c7209 */ /* 0x000fc60007810000 */
[----:B------:R-:W3:Y:S01]  /*c1c0*/  MUFU.TANH R63, R63 ;  /* 0x0000003f003f7308 */ /* 0x000ee20000002400 */
[----:B------:R-:W-:Y:S01]  /*c1d0*/  ISETP.GT.AND P2, PT, R45, 0x41, PT ;  /* 0x000000412d00780c */ /* 0x000fe20003f44270 */
[----:B------:R-:W-:Y:S01]  /*c1e0*/  FMUL.FTZ R65, R70, UR4 ;  /* 0x0000000446417c20 */ /* 0x000fe20008410000 */
[----:B--2---:R-:W-:Y:S02]  /*c1f0*/  FSEL R58, R58, -INF , P3 ;  /* 0xff8000003a3a7808 */ /* 0x004fe40001800000 */
[----:B------:R-:W-:-:S03]  /*c200*/  FMNMX.FTZ R43, R57, R60, !PT ;  /* 0x0000003c392b7209 */ /* 0x000fc60007810000 */
[----:B------:R-:W2:Y:S01]  /*c210*/  MUFU.TANH R62, R62 ;  /* 0x0000003e003e7308 */ /* 0x000ea20000002400 */
[----:B------:R-:W-:Y:S01]  /*c220*/  FFMA.FTZ R158, R44, UR43, -R55 ;  /* 0x0000002b2c9e7c23 */ /* 0x000fe20008010837 */
[----:B------:R-:W-:Y:S01]  /*c230*/  ISETP.GT.AND P3, PT, R45, 0x48, PT ;  /* 0x000000482d00780c */ /* 0x000fe20003f64270 */
[----:B------:R-:W-:Y:S01]  /*c240*/  FMUL.FTZ R66, R71, UR4 ;  /* 0x0000000447427c20 */ /* 0x000fe20008410000 */
[----:B0-----:R-:W-:Y:S02]  /*c250*/  FSEL R44, R61, -INF , P2 ;  /* 0xff8000003d2c7808 */ /* 0x001fe40001000000 */
[----:B------:R-:W-:Y:S02]  /*c260*/  FMNMX.FTZ R43, R58, R43, !PT ;  /* 0x0000002b3a2b7209 */ /* 0x000fe40007810000 */
[----:B------:R-:W0:Y:S01]  /*c270*/  MUFU.TANH R64, R64 ;  /* 0x0000004000407308 */ /* 0x000e220000002400 */
[----:B------:R-:W-:Y:S02]  /*c280*/  ISETP.GT.AND P2, PT, R45, 0x49, PT ;  /* 0x000000492d00780c */ /* 0x000fe40003f44270 */
[----:B-1----:R-:W-:-:S02]  /*c290*/  FSEL R59, R59, -INF , P3 ;  /* 0xff8000003b3b7808 */ /* 0x002fc40001800000 */
[----:B------:R-:W-:-:S03]  /*c2a0*/  FMNMX.FTZ R68, R44, R43, !PT ;  /* 0x0000002b2c447209 */ /* 0x000fc60007810000 */
[----:B------:R-:W1:Y:S01]  /*c2b0*/  MUFU.TANH R65, R65 ;  /* 0x0000004100417308 */ /* 0x000e620000002400 */
[----:B------:R-:W-:Y:S01]  /*c2c0*/  FFMA.FTZ R49, R41, UR43, -R55 ;  /* 0x0000002b29317c23 */ /* 0x000fe20008010837 */
[----:B------:R-:W-:Y:S02]  /*c2d0*/  ISETP.GT.AND P3, PT, R45, 0x50, PT ;  /* 0x000000502d00780c */ /* 0x000fe40003f64270 */
[----:B---3--:R-:W-:Y:S02]  /*c2e0*/  FSEL R60, R63, -INF , P2 ;  /* 0xff8000003f3c7808 */ /* 0x008fe40001000000 */
[----:B------:R-:W-:Y:S02]  /*c2f0*/  FMNMX.FTZ R41, R59, R68, !PT ;  /* 0x000000443b297209 */ /* 0x000fe40007810000 */
[----:B------:R-:W3:Y:S01]  /*c300*/  MUFU.TANH R66, R66 ;  /* 0x0000004200427308 */ /* 0x000ee20000002400 */
[----:B--2---:R-:W-:Y:S02]  /*c310*/  FSEL R61, R62, -INF , P3 ;  /* 0xff8000003e3d7808 */ /* 0x004fe40001800000 */
[----:B------:R-:W-:-:S02]  /*c320*/  ISETP.GT.AND P2, PT, R45, 0x51, PT ;  /* 0x000000512d00780c */ /* 0x000fc40003f44270 */
[----:B------:R-:W-:Y:S01]  /*c330*/  FMNMX.FTZ R62, R60, R41, !PT ;  /* 0x000000293c3e7209 */ /* 0x000fe20007810000 */
[----:B------:R-:W-:Y:S01]  /*c340*/  FFMA.FTZ R160, R40, UR43, -R55 ;  /* 0x0000002b28a07c23 */ /* 0x000fe20008010837 */
[----:B------:R-:W-:Y:S02]  /*c350*/  ISETP.GT.AND P3, PT, R45, 0x58, PT ;  /* 0x000000582d00780c */ /* 0x000fe40003f64270 */
[----:B0-----:R-:W-:Y:S02]  /*c360*/  FSEL R40, R64, -INF , P2 ;  /* 0xff80000040287808 */ /* 0x001fe40001000000 */
[----:B------:R-:W-:Y:S02]  /*c370*/  FMNMX.FTZ R41, R61, R62, !PT ;  /* 0x0000003e3d297209 */ /* 0x000fe40007810000 */
[----:B------:R-:W-:Y:S02]  /*c380*/  ISETP.GT.AND P2, PT, R45, 0x59, PT ;  /* 0x000000592d00780c */ /* 0x000fe40003f44270 */
[----:B-1----:R-:W-:-:S02]  /*c390*/  FSEL R62, R65, -INF , P3 ;  /* 0xff800000413e7808 */ /* 0x002fc40001800000 */
[----:B------:R-:W-:Y:S01]  /*c3a0*/  FMNMX.FTZ R43, R40, R41, !PT ;  /* 0x00000029282b7209 */ /* 0x000fe20007810000 */
[----:B------:R-:W-:Y:S01]  /*c3b0*/  FFMA.FTZ R45, R36, UR43, -R55 ;  /* 0x0000002b242d7c23 */ /* 0x000fe20008010837 */
[----:B---3--:R-:W-:Y:S02]  /*c3c0*/  FSEL R36, R66, -INF , P2 ;  /* 0xff80000042247808 */ /* 0x008fe40001000000 */
[----:B------:R-:W-:-:S04]  /*c3d0*/  FMNMX.FTZ R43, R62, R43, !PT ;  /* 0x0000002b3e2b7209 */ /* 0x000fc80007810000 */
[----:B------:R-:W-:Y:S01]  /*c3e0*/  FMNMX.FTZ R43, R36, R43, !PT ;  /* 0x0000002b242b7209 */ /* 0x000fe20007810000 */
[----:B------:R-:W-:-:S04]  /*c3f0*/  FFMA.FTZ R47, R34, UR43, -R55 ;  /* 0x0000002b222f7c23 */ /* 0x000fc80008010837 */
[----:B------:R-:W0:Y:S01]  /*c400*/  SHFL.BFLY PT, R34, R43, 0x2, 0x1f ;  /* 0x0c401f002b227f89 */ /* 0x000e2200000e0000 */
[--C-:B------:R-:W-:Y:S01]  /*c410*/  FFMA.FTZ R164, R35, UR43, -R55.reuse ;  /* 0x0000002b23a47c23 */ /* 0x100fe20008010837 */
[--C-:B------:R-:W-:Y:S01]  /*c420*/  FFMA.FTZ R35, R33, UR43, -R55.reuse ;  /* 0x0000002b21237c23 */ /* 0x100fe20008010837 */
[----:B------:R-:W-:Y:S01]  /*c430*/  FFMA.FTZ R33, R31, UR43, -R55 ;  /* 0x0000002b1f217c23 */ /* 0x000fe20008010837 */
[----:B0-----:R-:W-:-:S05]  /*c440*/  FMNMX.FTZ R34, R43, R34, !PT ;  /* 0x000000222b227209 */ /* 0x001fca0007810000 */
[----:B------:R-:W0:Y:S01]  /*c450*/  SHFL.BFLY PT, R31, R34, 0x1, 0x1f ;  /* 0x0c201f00221f7f89 */ /* 0x000e2200000e0000 */
[----:B------:R-:W-:Y:S08]  /*c460*/  MUFU.EX2 R41, R45 ;  /* 0x0000002d00297308 */ /* 0x000ff00000000800 */
[----:B------:R1:W-:Y:S02]  /*c470*/  MUFU.EX2 R45, R35 ;  /* 0x00000023002d7308 */ /* 0x0003e40000000800 */
[----:B-1----:R-:W-:Y:S01]  /*c480*/  FFMA.FTZ R35, R25, UR43, -R55 ;  /* 0x0000002b19237c23 */ /* 0x002fe20008010837 */
[----:B0-----:R-:W-:-:S04]  /*c490*/  FMNMX.FTZ R178, R34, R31, !PT ;  /* 0x0000001f22b27209 */ /* 0x001fc80007810000 */
[C---:B------:R-:W-:Y:S01]  /*c4a0*/  FSETP.NEU.FTZ.AND P2, PT, R178.reuse, -INF , PT ;  /* 0xff800000b200780b */ /* 0x040fe20003f5d000 */
[----:B------:R-:W-:Y:S01]  /*c4b0*/  FMUL.FTZ R25, R178, UR43 ;  /* 0x0000002bb2197c20 */ /* 0x000fe20008410000 */
[----:B-----5:R-:W-:-:S04]  /*c4c0*/  FFMA.FTZ R152, R84, UR43, -R55 ;  /* 0x0000002b54987c23 */ /* 0x020fc80008010837 */
[----:B------:R-:W-:Y:S01]  /*c4d0*/  FSEL R25, R25, RZ, P2 ;  /* 0x000000ff19197208 */ /* 0x000fe20001000000 */
[--C-:B------:R-:W-:Y:S01]  /*c4e0*/  FFMA.FTZ R31, R0, UR43, -R55.reuse ;  /* 0x0000002b001f7c23 */ /* 0x100fe20008010837 */
[--C-:B------:R-:W-:Y:S01]  /*c4f0*/  FFMA.FTZ R43, R26, UR43, -R55.reuse ;  /* 0x0000002b1a2b7c23 */ /* 0x100fe20008010837 */
[----:B------:R-:W-:Y:S01]  /*c500*/  FFMA.FTZ R174, R24, UR43, -R55 ;  /* 0x0000002b18ae7c23 */ /* 0x000fe20008010837 */
[----:B------:R-:W0:Y:S01]  /*c510*/  @P5 LDC R26, c[0x0][0x44c] ;  /* 0x00011300ff1a5b82 */ /* 0x000e220000000800 */
[--C-:B------:R-:W-:Y:S01]  /*c520*/  FFMA.FTZ R153, R73, UR43, -R25.reuse ;  /* 0x0000002b49997c23 */ /* 0x100fe20008010819 */
[----:B------:R-:W-:Y:S01]  /*c530*/  FFMA.FTZ R0, R72, UR43, -R25 ;  /* 0x0000002b48007c23 */ /* 0x000fe20008010819 */
[----:B------:R-:W-:Y:S01]  /*c540*/  SHF.R.U32.HI R83, RZ, 0x7, R83 ;  /* 0x00000007ff537819 */ /* 0x000fe20000011653 */
[----:B------:R-:W-:Y:S01]  /*c550*/  FFMA.FTZ R155, R75, UR43, -R25 ;  /* 0x0000002b4b9b7c23 */ /* 0x000fe20008010819 */
[----:B------:R-:W-:Y:S01]  /*c560*/  @!P0 VIADD R24, R179, 0x32440 ;  /* 0x00032440b3188836 */ /* 0x000fe20000000000 */
[----:B------:R-:W1:Y:S01]  /*c570*/  MUFU.EX2 R152, R152 ;  /* 0x0000009800987308 */ /* 0x000e620000000800 */
[--C-:B------:R-:W-:Y:S01]  /*c580*/  FFMA.FTZ R172, R27, UR43, -R55.reuse ;  /* 0x0000002b1bac7c23 */ /* 0x100fe20008010837 */
[----:B------:R-:W-:Y:S01]  /*c590*/  FFMA.FTZ R168, R30, UR43, -R55 ;  /* 0x0000002b1ea87c23 */ /* 0x000fe20008010837 */
[----:B------:R-:W-:Y:S01]  /*c5a0*/  IADD3 R177, -R83, 0xb, RZ ;  /* 0x0000000b53b17810 */ /* 0x000fe20007ffe1ff */
[----:B------:R-:W2:Y:S01]  /*c5b0*/  @P5 LDC R27, c[0x0][0x450] ;  /* 0x00011400ff1b5b82 */ /* 0x000ea20000000800 */
[----:B------:R-:W-:-:S03]  /*c5c0*/  FFMA.FTZ R30, R74, UR43, -R25 ;  /* 0x0000002b4a1e7c23 */ /* 0x000fc60008010819 */
[----:B------:R-:W-:Y:S01]  /*c5d0*/  MUFU.EX2 R153, R153 ;  /* 0x0000009900997308 */ /* 0x000fe20000000800 */
[----:B------:R-:W-:Y:S01]  /*c5e0*/  FFMA.FTZ R82, R82, UR43, -R55 ;  /* 0x0000002b52527c23 */ /* 0x000fe20008010837 */
[----:B------:R-:W-:Y:S01]  /*c5f0*/  @!P0 PRMT R24, RZ, 0x654, R24 ;  /* 0x00000654ff188816 */ /* 0x000fe20000000018 */
[----:B------:R-:W-:Y:S01]  /*c600*/  FFMA.FTZ R157, R77, UR43, -R25 ;  /* 0x0000002b4d9d7c23 */ /* 0x000fe20008010819 */
[----:B------:R3:W-:Y:S06]  /*c610*/  BAR.ARV R177, 0x100 ;  /* 0x000400b10000751d */ /* 0x0007ec0000002000 */
[----:B------:R-:W4:Y:S01]  /*c620*/  MUFU.EX2 R0, R0 ;  /* 0x0000000000007308 */ /* 0x000f220000000800 */
[----:B------:R3:W-:Y:S01]  /*c630*/  @!P0 SYNCS.ARRIVE.TRANS64.RED.A1T0 RZ, [R24+URZ], RZ ;  /* 0x000000ff18ff89a7 */ /* 0x0007e2000810043f */
[----:B------:R-:W-:Y:S01]  /*c640*/  FFMA.FTZ R166, R32, UR43, -R55 ;  /* 0x0000002b20a67c23 */ /* 0x000fe20008010837 */
[--C-:B------:R-:W-:Y:S01]  /*c650*/  FFMA.FTZ R161, R42, UR43, -R25.reuse ;  /* 0x0000002b2aa17c23 */ /* 0x100fe20008010819 */
[----:B------:R1:W-:Y:S01]  /*c660*/  BAR.SYNC.DEFER_BLOCKING R3, 0x100 ;  /* 0x000400030000751d */ /* 0x0003e20000010000 */
[----:B------:R-:W-:-:S05]  /*c670*/  FFMA.FTZ R165, R38, UR43, -R25 ;  /* 0x0000002b26a57c23 */ /* 0x000fca0008010819 */
[----:B------:R-:W4:Y:S01]  /*c680*/  MUFU.EX2 R154, R154 ;  /* 0x0000009a009a7308 */ /* 0x000f220000000800 */
[----:B------:R-:W-:Y:S01]  /*c690*/  FFMA.FTZ R53, R80, UR43, -R55 ;  /* 0x0000002b50357c23 */ /* 0x000fe20008010837 */
[--C-:B------:R-:W-:Y:S01]  /*c6a0*/  FFMA.FTZ R64, R76, UR43, -R25.reuse ;  /* 0x0000002b4c407c23 */ /* 0x100fe20008010819 */
[----:B------:R-:W-:-:S05]  /*c6b0*/  FFMA.FTZ R159, R78, UR43, -R25 ;  /* 0x0000002b4e9f7c23 */ /* 0x000fca0008010819 */
[----:B------:R-:W0:Y:S01]  /*c6c0*/  MUFU.EX2 R155, R155 ;  /* 0x0000009b009b7308 */ /* 0x000e220000000800 */
[--C-:B------:R-:W-:Y:S01]  /*c6d0*/  FFMA.FTZ R32, R46, UR43, -R25.reuse ;  /* 0x0000002b2e207c23 */ /* 0x100fe20008010819 */
[--C-:B------:R-:W-:Y:S01]  /*c6e0*/  FFMA.FTZ R34, R52, UR43, -R25.reuse ;  /* 0x0000002b34227c23 */ /* 0x100fe20008010819 */
[--C-:B------:R-:W-:Y:S01]  /*c6f0*/  FFMA.FTZ R163, R48, UR43, -R25.reuse ;  /* 0x0000002b30a37c23 */ /* 0x100fe20008010819 */
[--C-:B------:R-:W-:Y:S01]  /*c700*/  FFMA.FTZ R42, R54, UR43, -R25.reuse ;  /* 0x0000002b362a7c23 */ /* 0x100fe20008010819 */
[--C-:B------:R-:W-:Y:S01]  /*c710*/  FFMA.FTZ R38, R50, UR43, -R25.reuse ;  /* 0x0000002b32267c23 */ /* 0x100fe20008010819 */
[--C-:B------:R-:W-:Y:S02]  /*c720*/  FFMA.FTZ R167, R56, UR43, -R25.reuse ;  /* 0x0000002b38a77c23 */ /* 0x100fe40008010819 */
[----:B------:R-:W2:Y:S01]  /*c730*/  MUFU.EX2 R51, R82 ;  /* 0x0000005200337308 */ /* 0x000ea20000000800 */
[--C-:B------:R-:W-:Y:S01]  /*c740*/  FFMA.FTZ R57, R57, UR43, -R25.reuse ;  /* 0x0000002b39397c23 */ /* 0x100fe20008010819 */
[--C-:B------:R-:W-:Y:S01]  /*c750*/  FFMA.FTZ R169, R58, UR43, -R25.reuse ;  /* 0x0000002b3aa97c23 */ /* 0x100fe20008010819 */
[--C-:B-1----:R-:W-:Y:S01]  /*c760*/  FFMA.FTZ R3, R44, UR43, -R25.reuse ;  /* 0x0000002b2c037c23 */ /* 0x102fe20008010819 */
[--C-:B------:R-:W-:Y:S01]  /*c770*/  FFMA.FTZ R59, R59, UR43, -R25.reuse ;  /* 0x0000002b3b3b7c23 */ /* 0x100fe20008010819 */
[--C-:B------:R-:W-:Y:S01]  /*c780*/  FFMA.FTZ R60, R60, UR43, -R25.reuse ;  /* 0x0000002b3c3c7c23 */ /* 0x100fe20008010819 */
[--C-:B------:R-:W-:Y:S01]  /*c790*/  FFMA.FTZ R61, R61, UR43, -R25.reuse ;  /* 0x0000002b3d3d7c23 */ /* 0x100fe20008010819 */
[--C-:B------:R-:W-:Y:S01]  /*c7a0*/  FFMA.FTZ R40, R40, UR43, -R25.reuse ;  /* 0x0000002b28287c23 */ /* 0x100fe20008010819 */
[----:B------:R-:W1:Y:S01]  /*c7b0*/  MUFU.EX2 R30, R30 ;  /* 0x0000001e001e7308 */ /* 0x000e620000000800 */
[--C-:B------:R-:W-:Y:S01]  /*c7c0*/  FFMA.FTZ R62, R62, UR43, -R25.reuse ;  /* 0x0000002b3e3e7c23 */ /* 0x100fe20008010819 */
[----:B------:R-:W-:Y:S01]  /*c7d0*/  FFMA.FTZ R36, R36, UR43, -R25 ;  /* 0x0000002b24247c23 */ /* 0x000fe20008010819 */
[----:B------:R-:W-:-:S02]  /*c7e0*/  IMAD.MOV.U32 R25, RZ, RZ, 0x40000040 ;  /* 0x40000040ff197424 */ /* 0x000fc400078e00ff */
[----:B------:R-:W-:Y:S01]  /*c7f0*/  FFMA.FTZ R170, R29, UR43, -R55 ;  /* 0x0000002b1daa7c23 */ /* 0x000fe20008010837 */
[----:B------:R-:W-:Y:S02]  /*c800*/  IMAD.MOV.U32 R29, RZ, RZ, 0xc00 ;  /* 0x00000c00ff1d7424 */ /* 0x000fe400078e00ff */
[----:B------:R-:W1:Y:S01]  /*c810*/  MUFU.EX2 R156, R156 ;  /* 0x0000009c009c7308 */ /* 0x000e620000000800 */
[----:B------:R-:W-:Y:S01]  /*c820*/  R2UR UR7, R25 ;  /* 0x00000000190772ca */ /* 0x000fe200000e0000 */
[----:B------:R-:W-:Y:S01]  /*c830*/  FADD.FTZ R25, R152, R39 ;  /* 0x0000002798197221 */ /* 0x000fe20000010000 */
[----:B---3--:R-:W-:-:S05]  /*c840*/  IMAD R24, R2, R29, UR42 ;  /* 0x0000002a02187e24 */ /* 0x008fca000f8e021d */
[----:B------:R-:W3:Y:S01]  /*c850*/  MUFU.EX2 R157, R157 ;  /* 0x0000009d009d7308 */ /* 0x000ee20000000800 */
[----:B----4-:R-:W-:Y:S01]  /*c860*/  FADD.FTZ R44, R153, R0 ;  /* 0x00000000992c7221 */ /* 0x010fe20000010000 */
[----:B------:R-:W-:Y:S02]  /*c870*/  IMAD.MOV.U32 R29, RZ, RZ, 0x40000040 ;  /* 0x40000040ff1d7424 */ /* 0x000fe400078e00ff */
[----:B------:R-:W-:-:S04]  /*c880*/  FADD.FTZ R46, R154, R25 ;  /* 0x000000199a2e7221 */ /* 0x000fc80000010000 */
[----:B------:R-:W4:Y:S01]  /*c890*/  MUFU.EX2 R53, R53 ;  /* 0x0000003500357308 */ /* 0x000f220000000800 */
[----:B0-----:R-:W-:-:S04]  /*c8a0*/  @P5 IMAD.HI.U32 R26, R81, R26, RZ ;  /* 0x0000001a511a5227 */ /* 0x001fc800078e00ff */
[----:B------:R-:W-:-:S03]  /*c8b0*/  FADD.FTZ R25, R155, R44 ;  /* 0x0000002c9b197221 */ /* 0x000fc60000010000 */
[----:B------:R-:W0:Y:S01]  /*c8c0*/  MUFU.EX2 R64, R64 ;  /* 0x0000004000407308 */ /* 0x000e220000000800 */
[--C-:B------:R-:W-:Y:S01]  /*c8d0*/  FFMA.FTZ R162, R37, UR43, -R55.reuse ;  /* 0x0000002b25a27c23 */ /* 0x100fe20008010837 */
[----:B------:R-:W-:Y:S01]  /*c8e0*/  FFMA.FTZ R37, R28, UR43, -R55 ;  /* 0x0000002b1c257c23 */ /* 0x000fe20008010837 */
[----:B------:R-:W-:-:S05]  /*c8f0*/  R2UR UR11, R29 ;  /* 0x000000001d0b72ca */ /* 0x000fca00000e0000 */
[----:B------:R-:W0:Y:S01]  /*c900*/  MUFU.EX2 R158, R158 ;  /* 0x0000009e009e7308 */ /* 0x000e220000000800 */
[----:B------:R-:W-:Y:S02]  /*c910*/  VIADD R28, R24, 0x80 ;  /* 0x00000080181c7836 */ /* 0x000fe40000000000 */
[----:B--2---:R-:W-:Y:S01]  /*c920*/  FADD.FTZ R29, R51, R46 ;  /* 0x0000002e331d7221 */ /* 0x004fe20000010000 */
[----:B------:R-:W-:-:S04]  /*c930*/  @P5 SHF.R.U32.HI R180, RZ, R27, R26 ;  /* 0x0000001bffb45219 */ /* 0x000fc8000001161a */
[----:B------:R-:W2:Y:S01]  /*c940*/  MUFU.EX2 R159, R159 ;  /* 0x0000009f009f7308 */ /* 0x000ea20000000800 */
[----:B-1----:R-:W-:Y:S01]  /*c950*/  FADD.FTZ R46, R30, R25 ;  /* 0x000000191e2e7221 */ /* 0x002fe20000010000 */
[----:B------:R-:W-:Y:S02]  /*c960*/  IMAD.MOV.U32 R27, RZ, RZ, 0x40000040 ;  /* 0x40000040ff1b7424 */ /* 0x000fe400078e00ff */
[----:B------:R-:W-:-:S04]  /*c970*/  FADD.FTZ R48, R156, R29 ;  /* 0x0000001d9c307221 */ /* 0x000fc80000010000 */
[----:B------:R-:W1:Y:S01]  /*c980*/  MUFU.EX2 R49, R49 ;  /* 0x0000003100317308 */ /* 0x000e620000000800 */
[----:B------:R-:W-:Y:S01]  /*c990*/  R2UR UR10, R28 ;  /* 0x000000001c0a72ca */ /* 0x000fe200000e0000 */
[----:B---3--:R-:W-:-:S06]  /*c9a0*/  FADD.FTZ R25, R157, R46 ;  /* 0x0000002e9d197221 */ /* 0x008fcc0000010000 */
[----:B------:R-:W3:Y:S01]  /*c9b0*/  MUFU.EX2 R32, R32 ;  /* 0x0000002000207308 */ /* 0x000ee20000000800 */
[C---:B------:R-:W-:Y:S01]  /*c9c0*/  VIADD R28, R24.reuse, 0x180 ;  /* 0x00000180181c7836 */ /* 0x040fe20000000000 */
[----:B------:R-:W-:Y:S01]  /*c9d0*/  R2UR UR15, R27 ;  /* 0x000000001b0f72ca */ /* 0x000fe200000e0000 */
[----:B------:R-:W-:-:S05]  /*c9e0*/  VIADD R26, R24, 0x100 ;  /* 0x00000100181a7836 */ /* 0x000fca0000000000 */
[----:B------:R-:W3:Y:S01]  /*c9f0*/  MUFU.EX2 R160, R160 ;  /* 0x000000a000a07308 */ /* 0x000ee20000000800 */
[----:B----4-:R-:W-:Y:S01]  /*ca00*/  FADD.FTZ R27, R53, R48 ;  /* 0x00000030351b7221 */ /* 0x010fe20000010000 */
[----:B0-----:R-:W-:-:S06]  /*ca10*/  FADD.FTZ R46, R64, R25 ;  /* 0x00000019402e7221 */ /* 0x001fcc0000010000 */
[----:B------:R-:W0:Y:S01]  /*ca20*/  MUFU.EX2 R161, R161 ;  /* 0x000000a100a17308 */ /* 0x000e220000000800 */
[----:B------:R-:W-:Y:S01]  /*ca30*/  IMAD.MOV.U32 R29, RZ, RZ, 0x40000040 ;  /* 0x40000040ff1d7424 */ /* 0x000fe200078e00ff */
[----:B------:R-:W-:Y:S01]  /*ca40*/  R2UR UR18, R28 ;  /* 0x000000001c1272ca */ /* 0x000fe200000e0000 */
[----:B------:R-:W-:-:S05]  /*ca50*/  FADD.FTZ R28, R158, R27 ;  /* 0x0000001b9e1c7221 */ /* 0x000fca0000010000 */
[----:B------:R-:W4:Y:S01]  /*ca60*/  MUFU.EX2 R34, R34 ;  /* 0x0000002200227308 */ /* 0x000f220000000800 */
[----:B------:R-:W-:Y:S01]  /*ca70*/  R2UR UR14, R26 ;  /* 0x000000001a0e72ca */ /* 0x000fe200000e0000 */
[----:B--2---:R-:W-:Y:S01]  /*ca80*/  FADD.FTZ R25, R159, R46 ;  /* 0x0000002e9f197221 */ /* 0x004fe20000010000 */
[----:B------:R-:W-:Y:S01]  /*ca90*/  VIADD R26, R24, 0x200 ;  /* 0x00000200181a7836 */ /* 0x000fe20000000000 */
[----:B------:R-:W-:-:S04]  /*caa0*/  R2UR UR19, R29 ;  /* 0x000000001d1372ca */ /* 0x000fc800000e0000 */
[----:B------:R-:W2:Y:S01]  /*cab0*/  MUFU.EX2 R162, R162 ;  /* 0x000000a200a27308 */ /* 0x000ea20000000800 */
[----:B------:R-:W-:Y:S02]  /*cac0*/  IMAD.MOV.U32 R27, RZ, RZ, 0x40000040 ;  /* 0x40000040ff1b7424 */ /* 0x000fe400078e00ff */
[----:B-1----:R-:W-:Y:S01]  /*cad0*/  FADD.FTZ R29, R49, R28 ;  /* 0x0000001c311d7221 */ /* 0x002fe20000010000 */
[----:B---3--:R-:W-:-:S04]  /*cae0*/  FADD.FTZ R46, R32, R25 ;  /* 0x00000019202e7221 */ /* 0x008fc80000010000 */
[----:B------:R-:W-:Y:S01]  /*caf0*/  MUFU.EX2 R163, R163 ;  /* 0x000000a300a37308 */ /* 0x000fe20000000800 */
[----:B------:R-:W-:Y:S01]  /*cb00*/  R2UR UR6, R24 ;  /* 0x00000000180672ca */ /* 0x000fe200000e0000 */
[----:B------:R-:W-:Y:S01]  /*cb10*/  IMAD.MOV.U32 R25, RZ, RZ, 0x40000040 ;  /* 0x40000040ff197424 */ /* 0x000fe200078e00ff */
[----:B------:R-:W-:Y:S01]  /*cb20*/  R2UR UR22, R26 ;  /* 0x000000001a1672ca */ /* 0x000fe200000e0000 */
[----:B------:R-:W-:-:S04]  /*cb30*/  VIADD R24, R24, 0x280 ;  /* 0x0000028018187836 */ /* 0x000fc80000000000 */
[----:B------:R-:W1:Y:S01]  /*cb40*/  MUFU.EX2 R47, R47 ;  /* 0x0000002f002f7308 */ /* 0x000e620000000800 */
[----:B------:R-:W-:Y:S01]  /*cb50*/  R2UR UR23, R27 ;  /* 0x000000001b1772ca */ /* 0x000fe200000e0000 */
[----:B------:R-:W-:Y:S01]  /*cb60*/  FADD.FTZ R26, R160, R29 ;  /* 0x0000001da01a7221 */ /* 0x000fe20000010000 */
[----:B0-----:R-:W-:-:S05]  /*cb70*/  FADD.FTZ R27, R161, R46 ;  /* 0x0000002ea11b7221 */ /* 0x001fca0000010000 */
[----:B------:R-:W-:Y:S01]  /*cb80*/  MUFU.EX2 R42, R42 ;  /* 0x0000002a002a7308 */ /* 0x000fe20000000800 */
[----:B------:R-:W-:Y:S01]  /*cb90*/  R2UR UR27, R25 ;  /* 0x00000000191b72ca */ /* 0x000fe200000e0000 */
[----:B------:R-:W-:Y:S01]  /*cba0*/  FADD.FTZ R25, R41, R26 ;  /* 0x0000001a29197221 */ /* 0x000fe20000010000 */
[----:B------:R-:W-:-:S05]  /*cbb0*/  R2UR UR26, R24 ;  /* 0x00000000181a72ca */ /* 0x000fca00000e0000 */
[----:B------:R-:W0:Y:S01]  /*cbc0*/  MUFU.EX2 R164, R164 ;  /* 0x000000a400a47308 */ /* 0x000e220000000800 */
[----:B----4-:R-:W-:-:S07]  /*cbd0*/  FADD.FTZ R24, R34, R27 ;  /* 0x0000001b22187221 */ /* 0x010fce0000010000 */
[----:B------:R-:W3:Y:S01]  /*cbe0*/  MUFU.EX2 R165, R165 ;  /* 0x000000a500a57308 */ /* 0x000ee20000000800 */
[----:B--2---:R-:W-:-:S07]  /*cbf0*/  FADD.FTZ R26, R162, R25 ;  /* 0x00000019a21a7221 */ /* 0x004fce0000010000 */
[----:B------:R-:W2:Y:S01]  /*cc00*/  MUFU.EX2 R38, R38 ;  /* 0x0000002600267308 */ /* 0x000ea20000000800 */
[----:B-1----:R-:W-:-:S07]  /*cc10*/  FADD.FTZ R25, R47, R26 ;  /* 0x0000001a2f197221 */ /* 0x002fce0000010000 */
[----:B------:R-:W1:Y:S01]  /*cc20*/  MUFU.EX2 R167, R167 ;  /* 0x000000a700a77308 */ /* 0x000e620000000800 */
[----:B------:R-:W-:-:S07]  /*cc30*/  F2FP.BF16.F32.PACK_AB R153, R0, R153 ;  /* 0x000000990099723e */ /* 0x000fce00000010ff */
[----:B------:R4:W-:Y:S01]  /*cc40*/  MUFU.EX2 R28, R3 ;  /* 0x00000003001c7308 */ /* 0x0009e20000000800 */
[----:B0-----:R-:W-:-:S07]  /*cc50*/  FADD.FTZ R0, R164, R25 ;  /* 0x00000019a4007221 */ /* 0x001fce0000010000 */
[----:B------:R-:W0:Y:S01]  /*cc60*/  MUFU.EX2 R166, R166 ;  /* 0x000000a600a67308 */ /* 0x000e220000000800 */
[----:B----4-:R-:W-:-:S04]  /*cc70*/  FADD.FTZ R3, R163, R24 ;  /* 0x00000018a3037221 */ /* 0x010fc80000010000 */
[----:B------:R-:W-:-:S03]  /*cc80*/  FADD.FTZ R24, R42, R3 ;  /* 0x000000032a187221 */ /* 0x000fc60000010000 */
[----:B------:R-:W4:Y:S01]  /*cc90*/  MUFU.EX2 R44, R57 ;  /* 0x00000039002c7308 */ /* 0x000f220000000800 */
[----:B---3--:R-:W-:-:S07]  /*cca0*/  FADD.FTZ R3, R165, R24 ;  /* 0x00000018a5037221 */ /* 0x008fce0000010000 */
[----:B------:R-:W3:Y:S01]  /*ccb0*/  MUFU.EX2 R33, R33 ;  /* 0x0000002100217308 */ /* 0x000ee20000000800 */
[----:B------:R-:W-:Y:S01]  /*ccc0*/  FADD.FTZ R25, R45, R0 ;  /* 0x000000002d197221 */ /* 0x000fe20000010000 */
[----:B--2---:R-:W-:-:S06]  /*ccd0*/  FADD.FTZ R0, R38, R3 ;  /* 0x0000000326007221 */ /* 0x004fcc0000010000 */
[----:B------:R-:W2:Y:S08]  /*cce0*/  MUFU.EX2 R169, R169 ;  /* 0x000000a900a97308 */ /* 0x000eb00000000800 */
[----:B------:R-:W2:Y:S01]  /*ccf0*/  MUFU.EX2 R168, R168 ;  /* 0x000000a800a87308 */ /* 0x000ea20000000800 */
[----:B-1----:R-:W-:Y:S01]  /*cd00*/  FADD.FTZ R3, R167, R0 ;  /* 0x00000000a7037221 */ /* 0x002fe20000010000 */
[----:B0-----:R-:W-:-:S06]  /*cd10*/  FADD.FTZ R24, R166, R25 ;  /* 0x00000019a6187221 */ /* 0x001fcc0000010000 */
[----:B------:R-:W0:Y:S01]  /*cd20*/  MUFU.EX2 R37, R37 ;  /* 0x0000002500257308 */ /* 0x000e220000000800 */
[----:B----4-:R-:W-:Y:S01]  /*cd30*/  FADD.FTZ R0, R44, R3 ;  /* 0x000000032c007221 */ /* 0x010fe20000010000 */
[----:B---3--:R-:W-:-:S06]  /*cd40*/  FADD.FTZ R25, R33, R24 ;  /* 0x0000001821197221 */ /* 0x008fcc0000010000 */
[----:B------:R-:W1:Y:S08]  /*cd50*/  MUFU.EX2 R59, R59 ;  /* 0x0000003b003b7308 */ /* 0x000e700000000800 */
[----:B------:R-:W3:Y:S01]  /*cd60*/  MUFU.EX2 R170, R170 ;  /* 0x000000aa00aa7308 */ /* 0x000ee20000000800 */
[----:B--2---:R-:W-:Y:S01]  /*cd70*/  FADD.FTZ R3, R169, R0 ;  /* 0x00000000a9037221 */ /* 0x004fe20000010000 */
[----:B------:R-:W-:-:S06]  /*cd80*/  FADD.FTZ R24, R168, R25 ;  /* 0x00000019a8187221 */ /* 0x000fcc0000010000 */
[----:B------:R-:W2:Y:S08]  /*cd90*/  MUFU.EX2 R60, R60 ;  /* 0x0000003c003c7308 */ /* 0x000eb00000000800 */
[----:B------:R-:W4:Y:S01]  /*cda0*/  MUFU.EX2 R43, R43 ;  /* 0x0000002b002b7308 */ /* 0x000f220000000800 */
[----:B------:R-:W-:Y:S01]  /*cdb0*/  FADD.FTZ R0, R28, R3 ;  /* 0x000000031c007221 */ /* 0x000fe20000010000 */
[----:B0-----:R-:W-:-:S06]  /*cdc0*/  FADD.FTZ R25, R37, R24 ;  /* 0x0000001825197221 */ /* 0x001fcc0000010000 */
[----:B------:R-:W0:Y:S08]  /*cdd0*/  MUFU.EX2 R61, R61 ;  /* 0x0000003d003d7308 */ /* 0x000e300000000800 */
[----:B------:R-:W0:Y:S01]  /*cde0*/  MUFU.EX2 R172, R172 ;  /* 0x000000ac00ac7308 */ /* 0x000e220000000800 */
[----:B-1----:R-:W-:Y:S01]  /*cdf0*/  FADD.FTZ R3, R59, R0 ;  /* 0x000000003b037221 */ /* 0x002fe20000010000 */
[----:B---3--:R-:W-:-:S06]  /*ce00*/  FADD.FTZ R24, R170, R25 ;  /* 0x00000019aa187221 */ /* 0x008fcc0000010000 */
[----:B------:R-:W1:Y:S08]  /*ce10*/  MUFU.EX2 R40, R40 ;  /* 0x0000002800287308 */ /* 0x000e700000000800 */
[----:B------:R-:W3:Y:S01]  /*ce20*/  MUFU.EX2 R35, R35 ;  /* 0x0000002300237308 */ /* 0x000ee20000000800 */
[----:B--2---:R-:W-:Y:S01]  /*ce30*/  FADD.FTZ R0, R60, R3 ;  /* 0x000000033c007221 */ /* 0x004fe20000010000 */
[----:B----4-:R-:W-:-:S06]  /*ce40*/  FADD.FTZ R25, R43, R24 ;  /* 0x000000182b197221 */ /* 0x010fcc0000010000 */
[----:B------:R-:W2:Y:S08]  /*ce50*/  MUFU.EX2 R62, R62 ;  /* 0x0000003e003e7308 */ /* 0x000eb00000000800 */
[----:B------:R-:W4:Y:S01]  /*ce60*/  MUFU.EX2 R174, R174 ;  /* 0x000000ae00ae7308 */ /* 0x000f220000000800 */
[----:B0-----:R-:W-:Y:S01]  /*ce70*/  FADD.FTZ R3, R61, R0 ;  /* 0x000000003d037221 */ /* 0x001fe20000010000 */
[----:B------:R-:W-:-:S06]  /*ce80*/  FADD.FTZ R24, R172, R25 ;  /* 0x00000019ac187221 */ /* 0x000fcc0000010000 */
[----:B------:R-:W0:Y:S08]  /*ce90*/  MUFU.EX2 R175, R36 ;  /* 0x0000002400af7308 */ /* 0x000e300000000800 */
[----:B------:R-:W0:Y:S01]  /*cea0*/  MUFU.EX2 R31, R31 ;  /* 0x0000001f001f7308 */ /* 0x000e220000000800 */
[----:B-1----:R-:W-:Y:S01]  /*ceb0*/  FADD.FTZ R3, R40, R3 ;  /* 0x0000000328037221 */ /* 0x002fe20000010000 */
[----:B---3--:R-:W-:Y:S01]  /*cec0*/  FADD.FTZ R25, R35, R24 ;  /* 0x0000001823197221 */ /* 0x008fe20000010000 */
[----:B------:R-:W-:-:S02]  /*ced0*/  F2FP.BF16.F32.PACK_AB R152, R39, R152 ;  /* 0x000000982798723e */ /* 0x000fc400000010ff */
[----:B--2---:R-:W-:Y:S01]  /*cee0*/  FADD.FTZ R24, R62, R3 ;  /* 0x000000033e187221 */ /* 0x004fe20000010000 */
[----:B----4-:R-:W-:Y:S01]  /*cef0*/  FADD.FTZ R0, R174, R25 ;  /* 0x00000019ae007221 */ /* 0x010fe20000010000 */
[----:B------:R-:W-:Y:S02]  /*cf00*/  F2FP.BF16.F32.PACK_AB R154, R51, R154 ;  /* 0x0000009a339a723e */ /* 0x000fe400000010ff */
[----:B------:R-:W-:Y:S01]  /*cf10*/  F2FP.BF16.F32.PACK_AB R155, R30, R155 ;  /* 0x0000009b1e9b723e */ /* 0x000fe200000010ff */
[----:B0-----:R-:W-:Y:S01]  /*cf20*/  FADD.FTZ R3, R175, R24 ;  /* 0x00000018af037221 */ /* 0x001fe20000010000 */
[----:B------:R-:W-:Y:S02]  /*cf30*/  F2FP.BF16.F32.PACK_AB R156, R53, R156 ;  /* 0x0000009c359c723e */ /* 0x000fe400000010ff */
[----:B------:R-:W-:Y:S02]  /*cf40*/  F2FP.BF16.F32.PACK_AB R157, R64, R157 ;  /* 0x0000009d409d723e */ /* 0x000fe400000010ff */
[----:B------:R-:W-:-:S02]  /*cf50*/  F2FP.BF16.F32.PACK_AB R158, R49, R158 ;  /* 0x0000009e319e723e */ /* 0x000fc400000010ff */
[----:B------:R-:W-:Y:S01]  /*cf60*/  F2FP.BF16.F32.PACK_AB R159, R32, R159 ;  /* 0x0000009f209f723e */ /* 0x000fe200000010ff */
[----:B------:R-:W-:Y:S01]  /*cf70*/  FADD.FTZ R0, R31, R0 ;  /* 0x000000001f007221 */ /* 0x000fe20000010000 */
        /* <DEDUP_REMOVED lines=16> */
[----:B------:R-:W-:-:S06]  /*d080*/  WARPGROUP.ARRIVE ;  /* 0x00000000000079c5 */ /* 0x000fcc0000000000 */
        /* <DEDUP_REMOVED lines=16> */
[----:B------:R-:W-:Y:S01]  /*d190*/  HGMMA.64x256x16.F32.BF16 R24, R168, gdesc[UR20].tnspB, R24, gsb0 ;  /* 0x43e00014a8187df0 */ /* 0x000fe20008001818 */
[----:B------:R-:W-:-:S05]  /*d1a0*/  IADD3 R152, R180, R182, -R183 ;  /* 0x000000b6b4987210 */ /* 0x000fca0007ffe8b7 */
[----:B------:R-:W-:-:S05]  /*d1b0*/  IMAD.HI R152, R152, 0x2aaaaaab, RZ ;  /* 0x2aaaaaab98987827 */ /* 0x000fca00078e02ff */
[----:B------:R-:W-:-:S04]  /*d1c0*/  SHF.R.U32.HI R153, RZ, 0x1f, R152 ;  /* 0x0000001fff997819 */ /* 0x000fc80000011698 */
[----:B------:R-:W-:-:S04]  /*d1d0*/  LEA.HI.SX32 R153, R152, R153, 0x1c ;  /* 0x0000009998997211 */ /* 0x000fc800078fe2ff */
[----:B------:R-:W-:Y:S01]  /*d1e0*/  VIMNMX R154, R181, R153, !PT ;  /* 0x00000099b59a7248 */ /* 0x000fe20007fe0100 */
[----:B------:R-:W-:-:S04]  /*d1f0*/  VIADD R210, R210, 0xfffffffe ;  /* 0xfffffffed2d27836 */ /* 0x000fc80000000000 */
[----:B------:R0:W-:Y:S01]  /*d200*/  STL [R1+0x2c], R154 ;  /* 0x00002c9a01007387 */ /* 0x0001e20000100800 */
[----:B------:R-:W-:Y:S01]  /*d210*/  ISETP.GE.AND P2, PT, R210, R154, PT ;  /* 0x0000009ad200720c */ /* 0x000fe20003f46270 */
[----:B------:R-:W-:-:S05]  /*d220*/  @!P0 VIADD R179, R179, 0x32460 ;  /* 0x00032460b3b38836 */ /* 0x000fca0000000000 */
[----:B------:R-:W-:Y:S01]  /*d230*/  @!P0 PRMT R179, RZ, 0x654, R179 ;  /* 0x00000654ffb38816 */ /* 0x000fe200000000b3 */
[----:B------:R-:W-:Y:S02]  /*d240*/  WARPGROUP.DEPBAR.LE gsb0, 0x0 ;  /* 0x00008000000079c5 */ /* 0x000fe40000010000 */
[----:B------:R-:W-:-:S06]  /*d250*/  WARPGROUP.ARRIVE ;  /* 0x00000000000079c5 */ /* 0x000fcc0000000000 */
[----:B------:R-:W-:Y:S03]  /*d260*/  HGMMA.64x256x16.F32.BF16 R24, R172, gdesc[UR24].tnspB, R24, gsb0 ;  /* 0x43e00018ac187df0 */ /* 0x000fe60008001818 */
[----:B------:R-:W-:Y:S02]  /*d270*/  WARPGROUP.DEPBAR.LE gsb0, 0x0 ;  /* 0x00008000000079c5 */ /* 0x000fe40000010000 */
[----:B------:R0:W-:Y:S01]  /*d280*/  @!P0 SYNCS.ARRIVE.TRANS64.RED.A1T0 RZ, [R179+URZ], RZ ;  /* 0x000000ffb3ff89a7 */ /* 0x0001e2000810043f */
[----:B------:R-:W-:Y:S05]  /*d290*/  @!P2 BRA `(.L_x_14767) ;  /* 0x000000340068a947 */ /* 0x000fea0003800000 */
[----:B------:R-:W-:Y:S02]  /*d2a0*/  IMAD.MOV.U32 R216, RZ, RZ, R178 ;  /* 0x000000ffffd87224 */ /* 0x000fe400078e00b2 */
[----:B------:R-:W-:-:S07]  /*d2b0*/  IMAD.MOV.U32 R217, RZ, RZ, R176 ;  /* 0x000000ffffd97224 */ /* 0x000fce00078e00b0 */
.L_x_14777:
        /* <DEDUP_REMOVED lines=8> */
.L_x_14768:
[----:B------:R-:W-:Y:S01]  /*d340*/  IMAD R211, R2, 0x8, R19 ;  /* 0x0000000802d37824 */ /* 0x000fe200078e0213 */
[----:B------:R-:W-:-:S04]  /*d350*/  SHF.L.U32 R218, R23, 0x1f, RZ ;  /* 0x0000001f17da7819 */ /* 0x000fc800000006ff */
[----:B------:R1:W2:Y:S01]  /*d360*/  SYNCS.PHASECHK.TRANS64.TRYWAIT P2, [R211+URZ+0x32430], R218 ;  /* 0x032430dad30075a7 */ /* 0x0002a2000804017f */
[----:B------:R-:W-:Y:S05]  /*d370*/  @!P1 BRA `(.L_x_14769) ;  /* 0x0000000000049947 */ /* 0x000fea0003800000 */
[----:B------:R-:W-:Y:S01]  /*d380*/  BPT.TRAP 0x1 ;  /* 0x000000040000795c */ /* 0x000fe20000300000 */
.L_x_14769:
[----:B------:R-:W3:Y:S01]  /*d390*/  LDL R152, [R1+0x4c] ;  /* 0x00004c0001987983 */ /* 0x000ee20000100800 */
[----:B------:R-:W-:Y:S02]  /*d3a0*/  IMAD.MOV.U32 R157, RZ, RZ, 0x40000040 ;  /* 0x40000040ff9d7424 */ /* 0x000fe400078e00ff */
[----:B---3--:R-:W-:Y:S01]  /*d3b0*/  IMAD R156, R2, 0x300, R152 ;  /* 0x00000300029c7824 */ /* 0x008fe200078e0298 */
[----:B--2---:R-:W-:Y:S06]  /*d3c0*/  @P2 BRA `(.L_x_14770) ;  /* 0x0000000000082947 */ /* 0x004fec0003800000 */
[----:B------:R-:W2:Y:S02]  /*d3d0*/  SYNCS.PHASECHK.TRANS64.TRYWAIT P2, [R211+URZ+0x32430], R218 ;  /* 0x032430dad30075a7 */ /* 0x000ea4000804017f */
[----:B--2---:R-:W-:Y:S05]  /*d3e0*/  @!P2 BRA `(.L_x_14771) ;  /* 0x0000016c0040a947 */ /* 0x004fea0003800000 */
.L_x_14770:
[----:B------:R-:W3:Y:S04]  /*d3f0*/  LDL.64 R230, [R1+0x10] ;  /* 0x0000100001e67983 */ /* 0x000ee80000100a00 */
[----:B------:R-:W4:Y:S01]  /*d400*/  LDL.64 R222, [R1+0x8] ;  /* 0x0000080001de7983 */ /* 0x000f220000100a00 */
[----:B------:R-:W-:Y:S05]  /*d410*/  WARPSYNC.ALL ;  /* 0x0000000000007948 */ /* 0x000fea0003800000 */
[----:B------:R-:W5:Y:S01]  /*d420*/  LDL.64 R220, [R1] ;  /* 0x0000000001dc7983 */ /* 0x000f620000100a00 */
[C---:B------:R-:W-:Y:S01]  /*d430*/  R2UR UR6, R156.reuse ;  /* 0x000000009c0672ca */ /* 0x040fe200000e0000 */
[C---:B0-----:R-:W-:Y:S01]  /*d440*/  VIADD R154, R156.reuse, 0x2 ;  /* 0x000000029c9a7836 */ /* 0x041fe20000000000 */
        /* <DEDUP_REMOVED lines=14> */
[----:B------:R-:W-:-:S06]  /*d530*/  WARPGROUP.ARRIVE ;  /* 0x00000000000079c5 */ /* 0x000fcc0000000000 */
[----:B------:R-:W-:Y:S03]  /*d540*/  HGMMA.64x96x16.F32.BF16 R152, gdesc[UR4], RZ, !UPT, gsb0 ;  /* 0x01600000049879f0 */ /* 0x000fe6000c0018ff */
[----:B------:R-:W-:Y:S02]  /*d550*/  WARPGROUP.DEPBAR.LE gsb0, 0x0 ;  /* 0x00008000000079c5 */ /* 0x000fe40000010000 */
[----:B------:R-:W-:Y:S01]  /*d560*/  WARPGROUP.ARRIVE ;  /* 0x00000000000079c5 */ /* 0x000fe20000000000 */
[----:B---3--:R-:W-:Y:S02]  /*d570*/  R2UR UR8, R230 ;  /* 0x00000000e60872ca */ /* 0x008fe400000e0000 */
[----:B------:R-:W-:Y:S02]  /*d580*/  R2UR UR9, R231 ;  /* 0x00000000e70972ca */ /* 0x000fe400000e0000 */
[----:B----4-:R-:W-:-:S02]  /*d590*/  R2UR UR12, R222 ;  /* 0x00000000de0c72ca */ /* 0x010fc400000e0000 */
[----:B------:R-:W-:Y:S02]  /*d5a0*/  R2UR UR13, R223 ;  /* 0x00000000df0d72ca */ /* 0x000fe400000e0000 */
[----:B-----5:R-:W-:Y:S02]  /*d5b0*/  R2UR UR16, R220 ;  /* 0x00000000dc1072ca */ /* 0x020fe400000e0000 */
[----:B------:R-:W-:-:S05]  /*d5c0*/  R2UR UR17, R221 ;  /* 0x00000000dd1172ca */ /* 0x000fca00000e0000 */
        /* <DEDUP_REMOVED lines=10> */
.L_x_14772:
[----:B------:R0:W3:Y:S01]  /*d670*/  SYNCS.PHASECHK.TRANS64.TRYWAIT P2, [R211+URZ+0x32450], R218 ;  /* 0x032450dad30075a7 */ /* 0x0000e2000804017f */
[----:B------:R-:W-:Y:S05]  /*d680*/  @!P1 BRA `(.L_x_14773) ;  /* 0x0000000000049947 */ /* 0x000fea0003800000 */
[----:B------:R-:W-:Y:S01]  /*d690*/  BPT.TRAP 0x1 ;  /* 0x000000040000795c */ /* 0x000fe20000300000 */
.L_x_14773:
[----:B------:R-:W-:Y:S04]  /*d6a0*/  BSSY B0, `(.L_x_14774) ;  /* 0x0000004000007945 */ /* 0x000fe80003800000 */
[----:B---3--:R-:W-:Y:S05]  /*d6b0*/  @P2 BRA `(.L_x_14775) ;  /* 0x0000000000082947 */ /* 0x008fea0003800000 */
[----:B------:R-:W3:Y:S02]  /*d6c0*/  SYNCS.PHASECHK.TRANS64.TRYWAIT P2, [R211+URZ+0x32450], R218 ;  /* 0x032450dad30075a7 */ /* 0x000ee4000804017f */
[----:B---3--:R-:W-:Y:S05]  /*d6d0*/  @!P2 BRA `(.L_x_14776) ;  /* 0x000001680098a947 */ /* 0x008fea0003800000 */
.L_x_14775:
[----:B------:R-:W-:Y:S05]  /*d6e0*/  BSYNC B0 ;  /* 0x0000000000007941 */ /* 0x000fea0003800000 */
.L_x_14774:
[----:B------:R-:W-:Y:S05]  /*d6f0*/  WARPSYNC.ALL ;  /* 0x0000000000007948 */ /* 0x000fea0003800000 */
[----:B------:R-:W0:Y:S01]  /*d700*/  LDL R229, [R1+0x50] ;  /* 0x0000500001e57983 */ /* 0x000e220000100800 */
[----:B------:R-:W4:Y:S03]  /*d710*/  LDC R219, c[0x0][0x448] ;  /* 0x00011200ffdb7b82 */ /* 0x000f260000000800 */
[----:B------:R-:W0:Y:S01]  /*d720*/  LDL R222, [R1+0x6c] ;  /* 0x00006c0001de7983 */ /* 0x000e220000100800 */
[----:B----4-:R-:W-:-:S13]  /*d730*/  ISETP.NE.AND P2, PT, R219, 0x1, PT ;  /* 0x00000001db00780c */ /* 0x010fda0003f45270 */
[----:B------:R-:W4:Y:S08]  /*d740*/  @P2 LDC R220, c[0x0][0x44c] ;  /* 0x00011300ffdc2b82 */ /* 0x000f300000000800 */
[----:B------:R-:W5:Y:S01]  /*d750*/  @P2 LDC R219, c[0x0][0x450] ;  /* 0x00011400ffdb2b82 */ /* 0x000f620000000800 */
[----:B------:R-:W-:Y:S01]  /*d760*/  IMAD.MOV.U32 R221, RZ, RZ, 0x40000040 ;  /* 0x40000040ffdd7424 */ /* 0x000fe200078e00ff */
[----:B------:R-:W-:-:S02]  /*d770*/  R2UR UR4, R4 ;  /* 0x00000000040472ca */ /* 0x000fc400000e0000 */
[----:B------:R-:W-:Y:S02]  /*d780*/  R2UR UR5, R5 ;  /* 0x00000000050572ca */ /* 0x000fe400000e0000 */
[----:B------:R-:W-:Y:S01]  /*d790*/  R2UR UR7, R221 ;  /* 0x00000000dd0772ca */ /* 0x000fe200000e0000 */
[----:B------:R-:W-:Y:S01]  /*d7a0*/  WARPGROUP.ARRIVE ;  /* 0x00000000000079c5 */ /* 0x000fe20000000000 */
[----:B------:R-:W-:Y:S02]  /*d7b0*/  IMAD.MOV.U32 R223, RZ, RZ, 0x40000040 ;  /* 0x40000040ffdf7424 */ /* 0x000fe400078e00ff */
[----:B0123--:R-:W-:Y:S02]  /*d7c0*/  IMAD.IADD R218, R222, 0x1, R229 ;  /* 0x00000001deda7824 */ /* 0x00ffe400078e02e5 */
[----:B------:R-:W-:Y:S01]  /*d7d0*/  IMAD.MOV.U32 R221, RZ, RZ, 0x40000040 ;  /* 0x40000040ffdd7424 */ /* 0x000fe200078e00ff */
[----:B------:R-:W2:Y:S01]  /*d7e0*/  LDL R229, [R1+0x5c] ;  /* 0x00005c0001e57983 */ /* 0x000ea20000100800 */
[----:B----4-:R-:W-:-:S05]  /*d7f0*/  @P2 IMAD.HI.U32 R220, R218, R220, RZ ;  /* 0x000000dcdadc2227 */ /* 0x010fca00078e00ff */
[----:B-----5:R-:W-:Y:S01]  /*d800*/  @P2 SHF.R.U32.HI R218, RZ, R219, R220 ;  /* 0x000000dbffda2219 */ /* 0x020fe200000116dc */
[----:B------:R-:W-:-:S04]  /*d810*/  IMAD.MOV.U32 R220, RZ, RZ, 0xc00 ;  /* 0x00000c00ffdc7424 */ /* 0x000fc800078e00ff */
[----:B------:R-:W-:-:S05]  /*d820*/  IMAD R220, R2, R220, UR39 ;  /* 0x0000002702dc7e24 */ /* 0x000fca000f8e02dc */
[----:B------:R-:W-:-:S13]  /*d830*/  R2UR UR6, R220 ;  /* 0x00000000dc0672ca */ /* 0x000fda00000e0000 */
[----:B------:R-:W-:Y:S01]  /*d840*/  HGMMA.64x96x16.F32.BF16 R152, gdesc[UR4], R152, gsb0 ;  /* 0x01600000049879f0 */ /* 0x000fe20008001898 */
[----:B------:R-:W-:Y:S01]  /*d850*/  VIADD R222, R220, 0x2 ;  /* 0x00000002dcde7836 */ /* 0x000fe20000000000 */
[----:B------:R-:W-:Y:S02]  /*d860*/  R2UR UR7, R223 ;  /* 0x00000000df0772ca */ /* 0x000fe400000e0000 */
[----:B------:R-:W-:Y:S02]  /*d870*/  R2UR UR4, R236 ;  /* 0x00000000ec0472ca */ /* 0x000fe400000e0000 */
        /* <DEDUP_REMOVED lines=119> */
[----:B------:R-:W-:Y:S01]  /*dff0*/  VIADD R220, R220, 0x906 ;  /* 0x00000906dcdc7836 */ /* 0x000fe20000000000 */
        /* <DEDUP_REMOVED lines=17> */
[----:B------:R0:W1:Y:S08]  /*e110*/  MUFU.TANH R165, R172 ;  /* 0x000000ac00a57308 */ /* 0x0000700000002400 */
[----:B------:R3:W4:Y:S01]  /*e120*/  MUFU.TANH R164, R169 ;  /* 0x000000a900a47308 */ /* 0x0007220000002400 */
[----:B0-----:R-:W-:-:S02]  /*e130*/  FMUL.FTZ R172, R173, UR51 ;  /* 0x00000033adac7c20 */ /* 0x001fc40008410000 */
[----:B------:R-:W5:Y:S04]  /*e140*/  LDL R173, [R1+0x28] ;  /* 0x0000280001ad7983 */ /* 0x000f680000100800 */
[----:B---3--:R-:W5:Y:S01]  /*e150*/  LDL R169, [R1+0x24] ;  /* 0x0000240001a97983 */ /* 0x008f620000100800 */
[----:B------:R-:W-:Y:S01]  /*e160*/  FMUL.FTZ R176, R176, UR51 ;  /* 0x00000033b0b07c20 */ /* 0x000fe20008410000 */
[----:B------:R-:W-:Y:S01]  /*e170*/  FMUL.FTZ R220, R160, UR51 ;  /* 0x00000033a0dc7c20 */ /* 0x000fe20008410000 */
[----:B------:R-:W-:Y:S02]  /*e180*/  FMUL.FTZ R160, R168, UR51 ;  /* 0x00000033a8a07c20 */ /* 0x000fe40008410000 */
[----:B------:R0:W3:Y:S02]  /*e190*/  MUFU.TANH R168, R176 ;  /* 0x000000b000a87308 */ /* 0x0000e40000002400 */
[----:B0-----:R-:W0:Y:S01]  /*e1a0*/  SHFL.IDX PT, R176, R218, RZ, 0x1c1f ;  /* 0x001c1fffdab07589 */ /* 0x001e2200000e0000 */
[----:B------:R-:W-:Y:S01]  /*e1b0*/  FMUL.FTZ R223, R153, UR51 ;  /* 0x0000003399df7c20 */ /* 0x000fe20008410000 */
[----:B------:R-:W-:Y:S01]  /*e1c0*/  FMUL.FTZ R219, R152, UR51 ;  /* 0x0000003398db7c20 */ /* 0x000fe20008410000 */
[----:B------:R-:W-:Y:S01]  /*e1d0*/  FMUL.FTZ R156, R156, UR51 ;  /* 0x000000339c9c7c20 */ /* 0x000fe20008410000 */
[----:B------:R-:W-:Y:S01]  /*e1e0*/  IMAD R153, R210, -0x60, RZ ;  /* 0xffffffa0d2997824 */ /* 0x000fe200078e02ff */
[----:B------:R-:W0:Y:S04]  /*e1f0*/  SHFL.IDX PT, R152, R218, 0x1, 0x1c1f ;  /* 0x003c1f00da987f89 */ /* 0x000e2800000e0000 */
[----:B--2---:R-:W-:Y:S01]  /*e200*/  IADD3 R153, -R229, 0x1, R153 ;  /* 0x00000001e5997810 */ /* 0x004fe20007ffe199 */
[----:B------:R-:W2:Y:S08]  /*e210*/  MUFU.TANH R156, R156 ;  /* 0x0000009c009c7308 */ /* 0x000eb00000002400 */
[----:B------:R-:W2:Y:S08]  /*e220*/  MUFU.TANH R219, R219 ;  /* 0x000000db00db7308 */ /* 0x000eb00000002400 */
[----:B------:R-:W2:Y:S08]  /*e230*/  MUFU.TANH R223, R223 ;  /* 0x000000df00df7308 */ /* 0x000eb00000002400 */
[----:B------:R-:W2:Y:S08]  /*e240*/  MUFU.TANH R157, R157 ;  /* 0x0000009d009d7308 */ /* 0x000eb00000002400 */
[----:B------:R-:W2:Y:S08]  /*e250*/  MUFU.TANH R222, R222 ;  /* 0x000000de00de7308 */ /* 0x000eb00000002400 */
[----:B------:R-:W2:Y:S01]  /*e260*/  MUFU.TANH R220, R220 ;  /* 0x000000dc00dc7308 */ /* 0x000ea20000002400 */
[----:B------:R-:W-:-:S07]  /*e270*/  FMUL.FTZ R231, R177, UR51 ;  /* 0x00000033b1e77c20 */ /* 0x000fce0008410000 */
[----:B------:R-:W2:Y:S01]  /*e280*/  MUFU.TANH R160, R160 ;  /* 0x000000a000a07308 */ /* 0x000ea20000002400 */
[----:B------:R-:W-:-:S07]  /*e290*/  FMUL.FTZ R230, R180, UR51 ;  /* 0x00000033b4e67c20 */ /* 0x000fce0008410000 */
[----:B------:R-:W2:Y:S01]  /*e2a0*/  MUFU.TANH R161, R161 ;  /* 0x000000a100a17308 */ /* 0x000ea20000002400 */
[----:B------:R-:W-:-:S07]  /*e2b0*/  FMUL.FTZ R229, R181, UR51 ;  /* 0x00000033b5e57c20 */ /* 0x000fce0008410000 */
[----:B------:R-:W2:Y:S01]  /*e2c0*/  MUFU.TANH R221, R221 ;  /* 0x000000dd00dd7308 */ /* 0x000ea20000002400 */
[----:B-1----:R-:W-:-:S07]  /*e2d0*/  IMAD.MOV.U32 R181, RZ, RZ, R165 ;  /* 0x000000ffffb57224 */ /* 0x002fce00078e00a5 */
[----:B------:R-:W1:Y:S01]  /*e2e0*/  MUFU.TANH R172, R172 ;  /* 0x000000ac00ac7308 */ /* 0x000e620000002400 */
[----:B----4-:R-:W-:Y:S02]  /*e2f0*/  IMAD.MOV.U32 R180, RZ, RZ, R164 ;  /* 0x000000ffffb47224 */ /* 0x010fe400078e00a4 */
[----:B------:R-:W-:Y:S01]  /*e300*/  FMUL.FTZ R164, R184, UR51 ;  /* 0x00000033b8a47c20 */ /* 0x000fe20008410000 */
[----:B------:R-:W-:Y:S01]  /*e310*/  FMUL.FTZ R165, R185, UR51 ;  /* 0x00000033b9a57c20 */ /* 0x000fe20008410000 */
[----:B---3--:R-:W-:-:S03]  /*e320*/  IMAD.MOV.U32 R185, RZ, RZ, R168 ;  /* 0x000000ffffb97224 */ /* 0x008fc600078e00a8 */
[----:B------:R-:W3:Y:S01]  /*e330*/  MUFU.TANH R231, R231 ;  /* 0x000000e700e77308 */ /* 0x000ee20000002400 */
[----:B------:R-:W-:Y:S01]  /*e340*/  FMUL.FTZ R168, R188, UR51 ;  /* 0x00000033bca87c20 */ /* 0x000fe20008410000 */
[----:B------:R-:W-:-:S06]  /*e350*/  FMUL.FTZ R192, R192, UR51 ;  /* 0x00000033c0c07c20 */ /* 0x000fcc0008410000 */
[----:B------:R-:W4:Y:S08]  /*e360*/  MUFU.TANH R230, R230 ;  /* 0x000000e600e67308 */ /* 0x000f300000002400 */
[----:B------:R-:W4:Y:S08]  /*e370*/  MUFU.TANH R229, R229 ;  /* 0x000000e500e57308 */ /* 0x000f300000002400 */
[----:B------:R-:W4:Y:S08]  /*e380*/  MUFU.TANH R164, R164 ;  /* 0x000000a400a47308 */ /* 0x000f300000002400 */
[----:B------:R-:W4:Y:S08]  /*e390*/  MUFU.TANH R165, R165 ;  /* 0x000000a500a57308 */ /* 0x000f300000002400 */
[----:B------:R-:W4:Y:S01]  /*e3a0*/  MUFU.TANH R168, R168 ;  /* 0x000000a800a87308 */ /* 0x000f220000002400 */
[----:B------:R-:W-:Y:S01]  /*e3b0*/  FMUL.FTZ R188, R196, UR51 ;  /* 0x00000033c4bc7c20 */ /* 0x000fe20008410000 */
[----:B------:R-:W-:-:S06]  /*e3c0*/  FMUL.FTZ R154, R154, UR51 ;  /* 0x000000339a9a7c20 */ /* 0x000fcc0008410000 */
[----:B------:R-:W-:Y:S01]  /*e3d0*/  MUFU.TANH R188, R188 ;  /* 0x000000bc00bc7308 */ /* 0x000fe20000002400 */
[----:B-----5:R-:W-:-:S05]  /*e3e0*/  IADD3 R153, -R169, R153, R173 ;  /* 0x00000099a9997210 */ /* 0x020fca0007ffe1ad */
[----:B0-----:R-:W-:-:S05]  /*e3f0*/  IMAD.IADD R176, R153, 0x1, R176 ;  /* 0x0000000199b07824 */ /* 0x001fca00078e02b0 */
[C---:B------:R-:W-:Y:S02]  /*e400*/  ISETP.GT.AND P3, PT, R176.reuse, 0x8, PT ;  /* 0x00000008b000780c */ /* 0x040fe40003f64270 */
[C---:B------:R-:W-:Y:S02]  /*e410*/  ISETP.GT.AND P2, PT, R176.reuse, RZ, PT ;  /* 0x000000ffb000720c */ /* 0x040fe40003f44270 */
[----:B------:R-:W-:Y:S02]  /*e420*/  ISETP.GT.AND P4, PT, R176, 0x1, PT ;  /* 0x00000001b000780c */ /* 0x000fe40003f84270 */
[----:B--2---:R-:W-:Y:S01]  /*e430*/  FSEL R177, R156, -INF , P3 ;  /* 0xff8000009cb17808 */ /* 0x004fe20001800000 */
[----:B------:R-:W-:Y:S01]  /*e440*/  IMAD.IADD R152, R153, 0x1, R152 ;  /* 0x0000000199987824 */ /* 0x000fe200078e0298 */
[----:B------:R-:W-:Y:S02]  /*e450*/  ISETP.GT.AND P3, PT, R176, 0x11, PT ;  /* 0x00000011b000780c */ /* 0x000fe40003f64270 */
[----:B------:R-:W-:-:S02]  /*e460*/  FSEL R153, R219, -INF , P2 ;  /* 0xff800000db997808 */ /* 0x000fc40001000000 */
[----:B------:R-:W-:Y:S02]  /*e470*/  FSEL R223, R223, -INF , P4 ;  /* 0xff800000dfdf7808 */ /* 0x000fe40002000000 */
[C---:B------:R-:W-:Y:S02]  /*e480*/  ISETP.GT.AND P2, PT, R176.reuse, 0x9, PT ;  /* 0x00000009b000780c */ /* 0x040fe40003f44270 */
[C---:B------:R-:W-:Y:S02]  /*e490*/  ISETP.GT.AND P4, PT, R176.reuse, 0x10, PT ;  /* 0x00000010b000780c */ /* 0x040fe40003f84270 */
[----:B------:R-:W-:Y:S02]  /*e4a0*/  FSEL R218, R157, -INF , P3 ;  /* 0xff8000009dda7808 */ /* 0x000fe40001800000 */
[----:B------:R-:W-:Y:S02]  /*e4b0*/  ISETP.GT.AND P3, PT, R176, 0x20, PT ;  /* 0x00000020b000780c */ /* 0x000fe40003f64270 */
[----:B------:R-:W-:-:S02]  /*e4c0*/  FSEL R222, R222, -INF , P2 ;  /* 0xff800000dede7808 */ /* 0x000fc40001000000 */
[----:B------:R-:W-:Y:S01]  /*e4d0*/  FSEL R220, R220, -INF , P4 ;  /* 0xff800000dcdc7808 */ /* 0x000fe20002000000 */
[----:B------:R-:W-:Y:S01]  /*e4e0*/  FMUL.FTZ R169, R189, UR51 ;  /* 0x00000033bda97c20 */ /* 0x000fe20008410000 */
[C---:B------:R-:W-:Y:S02]  /*e4f0*/  ISETP.GT.AND P2, PT, R176.reuse, 0x18, PT ;  /* 0x00000018b000780c */ /* 0x040fe40003f44270 */
[----:B------:R-:W-:Y:S02]  /*e500*/  ISETP.GT.AND P4, PT, R176, 0x19, PT ;  /* 0x00000019b000780c */ /* 0x000fe40003f84270 */
[----:B------:R-:W-:Y:S02]  /*e510*/  FSEL R173, R160, -INF , P3 ;  /* 0xff800000a0ad7808 */ /* 0x000fe40001800000 */
[----:B------:R-:W-:Y:S02]  /*e520*/  ISETP.GT.AND P3, PT, R176, 0x29, PT ;  /* 0x00000029b000780c */ /* 0x000fe40003f64270 */
[----:B------:R-:W-:-:S02]  /*e530*/  FSEL R219, R161, -INF , P2 ;  /* 0xff800000a1db7808 */ /* 0x000fc40001000000 */
[----:B------:R-:W-:Y:S02]  /*e540*/  FSEL R221, R221, -INF , P4 ;  /* 0xff800000dddd7808 */ /* 0x000fe40002000000 */
[C---:B------:R-:W-:Y:S02]  /*e550*/  ISETP.GT.AND P2, PT, R176.reuse, 0x21, PT ;  /* 0x00000021b000780c */ /* 0x040fe40003f44270 */
[----:B------:R-:W-:Y:S01]  /*e560*/  ISETP.GT.AND P4, PT, R176, 0x28, PT ;  /* 0x00000028b000780c */ /* 0x000fe20003f84270 */
[----:B------:R-:W0:Y:S01]  /*e570*/  MUFU.TANH R169, R169 ;  /* 0x000000a900a97308 */ /* 0x000e220000002400 */
[----:B-1----:R-:W-:Y:S02]  /*e580*/  FSEL R184, R172, -INF , P3 ;  /* 0xff800000acb87808 */ /* 0x002fe40001800000 */
[----:B------:R-:W-:Y:S02]  /*e590*/  FSEL R180, R180, -INF , P2 ;  /* 0xff800000b4b47808 */ /* 0x000fe40001000000 */
[----:B------:R-:W-:-:S03]  /*e5a0*/  FSEL R181, R181, -INF , P4 ;  /* 0xff800000b5b57808 */ /* 0x000fc60002000000 */
[----:B------:R-:W1:Y:S01]  /*e5b0*/  MUFU.TANH R172, R192 ;  /* 0x000000c000ac7308 */ /* 0x000e620000002400 */
[C---:B------:R-:W-:Y:S02]  /*e5c0*/  ISETP.GT.AND P2, PT, R176.reuse, 0x30, PT ;  /* 0x00000030b000780c */ /* 0x040fe40003f44270 */
[C---:B------:R-:W-:Y:S02]  /*e5d0*/  ISETP.GT.AND P4, PT, R176.reuse, 0x31, PT ;  /* 0x00000031b000780c */ /* 0x040fe40003f84270 */
[----:B------:R-:W-:Y:S02]  /*e5e0*/  ISETP.GT.AND P3, PT, R176, 0x38, PT ;  /* 0x00000038b000780c */ /* 0x000fe40003f64270 */
[----:B------:R-:W-:Y:S02]  /*e5f0*/  FSEL R156, R185, -INF , P2 ;  /* 0xff800000b99c7808 */ /* 0x000fe40001000000 */
[----:B---3--:R-:W-:Y:S02]  /*e600*/  FSEL R157, R231, -INF , P4 ;  /* 0xff800000e79d7808 */ /* 0x008fe40002000000 */
[----:B----4-:R-:W-:-:S02]  /*e610*/  FSEL R160, R230, -INF , P3 ;  /* 0xff800000e6a07808 */ /* 0x010fc40001800000 */
[C---:B------:R-:W-:Y:S02]  /*e620*/  ISETP.GT.AND P2, PT, R176.reuse, 0x39, PT ;  /* 0x00000039b000780c */ /* 0x040fe40003f44270 */
[C---:B------:R-:W-:Y:S02]  /*e630*/  ISETP.GT.AND P4, PT, R176.reuse, 0x40, PT ;  /* 0x00000040b000780c */ /* 0x040fe40003f84270 */
[----:B------:R-:W-:Y:S02]  /*e640*/  ISETP.GT.AND P3, PT, R176, 0x41, PT ;  /* 0x00000041b000780c */ /* 0x000fe40003f64270 */
[----:B------:R-:W-:Y:S02]  /*e650*/  FSEL R161, R229, -INF , P2 ;  /* 0xff800000e5a17808 */ /* 0x000fe40001000000 */
[----:B------:R-:W-:Y:S02]  /*e660*/  FSEL R164, R164, -INF , P4 ;  /* 0xff800000a4a47808 */ /* 0x000fe40002000000 */
[----:B------:R-:W-:-:S02]  /*e670*/  FSEL R165, R165, -INF , P3 ;  /* 0xff800000a5a57808 */ /* 0x000fc40001800000 */
[C---:B------:R-:W-:Y:S02]  /*e680*/  ISETP.GT.AND P2, PT, R176.reuse, 0x48, PT ;  /* 0x00000048b000780c */ /* 0x040fe40003f44270 */
[C---:B------:R-:W-:Y:S02]  /*e690*/  ISETP.GT.AND P4, PT, R176.reuse, 0x49, PT ;  /* 0x00000049b000780c */ /* 0x040fe40003f84270 */
[----:B------:R-:W-:Y:S02]  /*e6a0*/  ISETP.GT.AND P3, PT, R176, 0x50, PT ;  /* 0x00000050b000780c */ /* 0x000fe40003f64270 */
[----:B------:R-:W-:Y:S02]  /*e6b0*/  FSEL R168, R168, -INF , P2 ;  /* 0xff800000a8a87808 */ /* 0x000fe40001000000 */
[----:B0-----:R-:W-:Y:S02]  /*e6c0*/  FSEL R169, R169, -INF , P4 ;  /* 0xff800000a9a97808 */ /* 0x001fe40002000000 */
[----:B-1----:R-:W-:-:S02]  /*e6d0*/  FSEL R172, R172, -INF , P3 ;  /* 0xff800000acac7808 */ /* 0x002fc40001800000 */
[C---:B------:R-:W-:Y:S02]  /*e6e0*/  ISETP.GT.AND P2, PT, R176.reuse, 0x51, PT ;  /* 0x00000051b000780c */ /* 0x040fe40003f44270 */
[C---:B------:R-:W-:Y:S02]  /*e6f0*/  ISETP.GT.AND P4, PT, R176.reuse, 0x58, PT ;  /* 0x00000058b000780c */ /* 0x040fe40003f84270 */
[----:B------:R-:W-:Y:S02]  /*e700*/  ISETP.GT.AND P3, PT, R176, 0x59, PT ;  /* 0x00000059b000780c */ /* 0x000fe40003f64270 */
        /* <DEDUP_REMOVED lines=14> */
[----:B------:R-:W-:-:S03]  /*e7f0*/  FMUL.FTZ R185, R193, UR51 ;  /* 0x00000033c1b97c20 */ /* 0x000fc60008410000 */
[----:B------:R-:W-:-:S04]  /*e800*/  FMNMX.FTZ R176, R160, R176, !PT ;  /* 0x000000b0a0b07209 */ /* 0x000fc80007810000 */
[----:B------:R-:W-:Y:S01]  /*e810*/  FMNMX.FTZ R176, R161, R176, !PT ;  /* 0x000000b0a1b07209 */ /* 0x000fe20007810000 */
[----:B------:R-:W0:Y:S01]  /*e820*/  MUFU.TANH R185, R185 ;  /* 0x000000b900b97308 */ /* 0x000e220000002400 */
[----:B------:R-:W-:Y:S02]  /*e830*/  FMUL.FTZ R189, R197, UR51 ;  /* 0x00000033c5bd7c20 */ /* 0x000fe40008410000 */
[----:B------:R-:W-:-:S04]  /*e840*/  FMNMX.FTZ R176, R164, R176, !PT ;  /* 0x000000b0a4b07209 */ /* 0x000fc80007810000 */
[----:B------:R-:W-:Y:S01]  /*e850*/  FMNMX.FTZ R176, R165, R176, !PT ;  /* 0x000000b0a5b07209 */ /* 0x000fe20007810000 */
[----:B------:R1:W-:Y:S08]  /*e860*/  MUFU.TANH R231, R154 ;  /* 0x0000009a00e77308 */ /* 0x0003f00000002400 */
[----:B------:R-:W2:Y:S01]  /*e870*/  MUFU.TANH R189, R189 ;  /* 0x000000bd00bd7308 */ /* 0x000ea20000002400 */
[----:B-1----:R-:W-:-:S04]  /*e880*/  FMNMX.FTZ R154, R168, R176, !PT ;  /* 0x000000b0a89a7209 */ /* 0x002fc80007810000 */
[----:B------:R-:W-:Y:S02]  /*e890*/  FMNMX.FTZ R154, R169, R154, !PT ;  /* 0x0000009aa99a7209 */ /* 0x000fe40007810000 */
[----:B0-----:R-:W-:Y:S02]  /*e8a0*/  FSEL R185, R185, -INF , P2 ;  /* 0xff800000b9b97808 */ /* 0x001fe40001000000 */
[----:B------:R-:W-:Y:S02]  /*e8b0*/  FMNMX.FTZ R154, R172, R154, !PT ;  /* 0x0000009aac9a7209 */ /* 0x000fe40007810000 */
[----:B------:R-:W-:Y:S02]  /*e8c0*/  FSEL R188, R188, -INF , P4 ;  /* 0xff800000bcbc7808 */ /* 0x000fe40002000000 */
[----:B------:R-:W-:Y:S02]  /*e8d0*/  FMNMX.FTZ R154, R185, R154, !PT ;  /* 0x0000009ab99a7209 */ /* 0x000fe40007810000 */
[----:B--2---:R-:W-:-:S02]  /*e8e0*/  FSEL R189, R189, -INF , P3 ;  /* 0xff800000bdbd7808 */ /* 0x004fc40001800000 */
[----:B------:R-:W-:Y:S01]  /*e8f0*/  FMNMX.FTZ R154, R188, R154, !PT ;  /* 0x0000009abc9a7209 */ /* 0x000fe20007810000 */
[----:B------:R-:W-:-:S03]  /*e900*/  FMUL.FTZ R192, R155, UR51 ;  /* 0x000000339bc07c20 */ /* 0x000fc60008410000 */
[----:B------:R-:W-:Y:S01]  /*e910*/  FMNMX.FTZ R154, R189, R154, !PT ;  /* 0x0000009abd9a7209 */ /* 0x000fe20007810000 */
[----:B------:R-:W-:-:S04]  /*e920*/  FMUL.FTZ R155, R158, UR51 ;  /* 0x000000339e9b7c20 */ /* 0x000fc80008410000 */
[----:B------:R-:W0:Y:S01]  /*e930*/  SHFL.BFLY PT, R158, R154, 0x2, 0x1f ;  /* 0x0c401f009a9e7f89 */ /* 0x000e2200000e0000 */
[----:B------:R-:W-:Y:S01]  /*e940*/  FMUL.FTZ R229, R159, UR51 ;  /* 0x000000339fe57c20 */ /* 0x000fe20008410000 */
[----:B------:R-:W1:Y:S01]  /*e950*/  MUFU.TANH R192, R192 ;  /* 0x000000c000c07308 */ /* 0x000e620000002400 */
[----:B------:R-:W-:Y:S01]  /*e960*/  FMUL.FTZ R196, R162, UR51 ;  /* 0x00000033a2c47c20 */ /* 0x000fe20008410000 */
[----:B------:R-:W-:Y:S01]  /*e970*/  FMUL.FTZ R197, R163, UR51 ;  /* 0x00000033a3c57c20 */ /* 0x000fe20008410000 */
[----:B0-----:R-:W-:-:S05]  /*e980*/  FMNMX.FTZ R158, R154, R158, !PT ;  /* 0x0000009e9a9e7209 */ /* 0x001fca0007810000 */
[----:B------:R-:W0:Y:S01]  /*e990*/  SHFL.BFLY PT, R176, R158, 0x1, 0x1f ;  /* 0x0c201f009eb07f89 */ /* 0x000e2200000e0000 */
[----:B------:R-:W2:Y:S01]  /*e9a0*/  MUFU.TANH R155, R155 ;  /* 0x0000009b009b7308 */ /* 0x000ea20000002400 */
[----:B------:R-:W-:Y:S02]  /*e9b0*/  IMAD.MOV.U32 R159, RZ, RZ, R231 ;  /* 0x000000ffff9f7224 */ /* 0x000fe400078e00e7 */
[----:B------:R-:W-:Y:S01]  /*e9c0*/  FMUL.FTZ R231, R166, UR51 ;  /* 0x00000033a6e77c20 */ /* 0x000fe20008410000 */
[----:B------:R-:W-:-:S04]  /*e9d0*/  FMUL.FTZ R230, R167, UR51 ;  /* 0x00000033a7e67c20 */ /* 0x000fc80008410000 */
[----:B------:R-:W3:Y:S01]  /*e9e0*/  MUFU.TANH R229, R229 ;  /* 0x000000e500e57308 */ /* 0x000ee20000002400 */
[----:B------:R-:W-:Y:S01]  /*e9f0*/  ISETP.GT.AND P3, PT, R152, RZ, PT ;  /* 0x000000ff9800720c */ /* 0x000fe20003f64270 */
[----:B------:R-:W-:Y:S01]  /*ea00*/  FMUL.FTZ R163, R170, UR51 ;  /* 0x00000033aaa37c20 */ /* 0x000fe20008410000 */
[----:B------:R-:W-:-:S05]  /*ea10*/  ISETP.GT.AND P4, PT, R152, 0x1, PT ;  /* 0x000000019800780c */ /* 0x000fca0003f84270 */
[----:B------:R-:W4:Y:S01]  /*ea20*/  MUFU.TANH R196, R196 ;  /* 0x000000c400c47308 */ /* 0x000f220000002400 */
[----:B------:R-:W-:-:S07]  /*ea30*/  FMUL.FTZ R170, R171, UR51 ;  /* 0x00000033abaa7c20 */ /* 0x000fce0008410000 */
[----:B------:R-:W5:Y:S01]  /*ea40*/  MUFU.TANH R197, R197 ;  /* 0x000000c500c57308 */ /* 0x000f620000002400 */
[----:B0-----:R-:W-:Y:S02]  /*ea50*/  FMNMX.FTZ R176, R158, R176, !PT ;  /* 0x000000b09eb07209 */ /* 0x001fe40007810000 */
[----:B------:R-:W-:Y:S02]  /*ea60*/  FSEL R158, R159, -INF , P3 ;  /* 0xff8000009f9e7808 */ /* 0x000fe40001800000 */
[----:B------:R-:W-:-:S03]  /*ea70*/  ISETP.GT.AND P3, PT, R152, 0x8, PT ;  /* 0x000000089800780c */ /* 0x000fc60003f64270 */
[----:B------:R-:W0:Y:S01]  /*ea80*/  MUFU.TANH R231, R231 ;  /* 0x000000e700e77308 */ /* 0x000e220000002400 */
[----:B-1----:R-:W-:Y:S01]  /*ea90*/  FSEL R159, R192, -INF , P4 ;  /* 0xff800000c09f7808 */ /* 0x002fe20002000000 */
[----:B------:R-:W-:Y:S01]  /*eaa0*/  FMUL.FTZ R166, R174, UR51 ;  /* 0x00000033aea67c20 */ /* 0x000fe20008410000 */
[----:B------:R-:W-:Y:S01]  /*eab0*/  ISETP.GT.AND P4, PT, R152, 0x9, PT ;  /* 0x000000099800780c */ /* 0x000fe20003f84270 */
[----:B------:R-:W-:-:S04]  /*eac0*/  FMUL.FTZ R193, R175, UR51 ;  /* 0x00000033afc17c20 */ /* 0x000fc80008410000 */
[----:B------:R-:W1:Y:S01]  /*ead0*/  MUFU.TANH R230, R230 ;  /* 0x000000e600e67308 */ /* 0x000e620000002400 */
[----:B------:R-:W-:Y:S02]  /*eae0*/  FSETP.NEU.FTZ.AND P2, PT, R176, -INF , PT ;  /* 0xff800000b000780b */ /* 0x000fe40003f5d000 */
[----:B--2---:R-:W-:Y:S02]  /*eaf0*/  FSEL R155, R155, -INF , P3 ;  /* 0xff8000009b9b7808 */ /* 0x004fe40001800000 */
[----:B------:R-:W-:-:S03]  /*eb00*/  ISETP.GT.AND P3, PT, R152, 0x10, PT ;  /* 0x000000109800780c */ /* 0x000fc60003f64270 */
[----:B------:R-:W2:Y:S01]  /*eb10*/  MUFU.TANH R163, R163 ;  /* 0x000000a300a37308 */ /* 0x000ea20000002400 */
[----:B---3--:R-:W-:Y:S01]  /*eb20*/  FSEL R229, R229, -INF , P4 ;  /* 0xff800000e5e57808 */ /* 0x008fe20002000000 */
[----:B------:R-:W-:Y:S01]  /*eb30*/  FMUL.FTZ R178, R178, UR51 ;  /* 0x00000033b2b27c20 */ /* 0x000fe20008410000 */
[----:B------:R-:W-:Y:S01]  /*eb40*/  ISETP.GT.AND P4, PT, R152, 0x11, PT ;  /* 0x000000119800780c */ /* 0x000fe20003f84270 */
[----:B------:R-:W-:-:S04]  /*eb50*/  FMUL.FTZ R171, R179, UR51 ;  /* 0x00000033b3ab7c20 */ /* 0x000fc80008410000 */
[----:B------:R-:W-:Y:S01]  /*eb60*/  MUFU.TANH R170, R170 ;  /* 0x000000aa00aa7308 */ /* 0x000fe20000002400 */
[----:B------:R-:W-:Y:S02]  /*eb70*/  FSEL R154, R176, RZ, P2 ;  /* 0x000000ffb09a7208 */ /* 0x000fe40001000000 */
[----:B----4-:R-:W-:Y:S02]  /*eb80*/  FSEL R196, R196, -INF , P3 ;  /* 0xff800000c4c47808 */ /* 0x010fe40001800000 */
[----:B------:R-:W-:-:S03]  /*eb90*/  ISETP.GT.AND P3, PT, R152, 0x18, PT ;  /* 0x000000189800780c */ /* 0x000fc60003f64270 */
[----:B------:R-:W3:Y:S01]  /*eba0*/  MUFU.TANH R166, R166 ;  /* 0x000000a600a67308 */ /* 0x000ee20000002400 */
[----:B-----5:R-:W-:Y:S01]  /*ebb0*/  FSEL R197, R197, -INF , P4 ;  /* 0xff800000c5c57808 */ /* 0x020fe20002000000 */
[----:B------:R-:W-:Y:S01]  /*ebc0*/  FMUL.FTZ R174, R182, UR51 ;  /* 0x00000033b6ae7c20 */ /* 0x000fe20008410000 */
[----:B------:R-:W-:Y:S01]  /*ebd0*/  ISETP.GT.AND P4, PT, R152, 0x19, PT ;  /* 0x000000199800780c */ /* 0x000fe20003f84270 */
[----:B------:R-:W-:-:S04]  /*ebe0*/  FADD.FTZ R154, -R154, R217 ;  /* 0x000000d99a9a7221 */ /* 0x000fc80000010100 */
[----:B------:R-:W4:Y:S01]  /*ebf0*/  MUFU.TANH R193, R193 ;  /* 0x000000c100c17308 */ /* 0x000f220000002400 */
[----:B------:R-:W-:Y:S01]  /*ec00*/  FMUL.FTZ R175, R183, UR51 ;  /* 0x00000033b7af7c20 */ /* 0x000fe20008410000 */
[----:B0-----:R-:W-:Y:S01]  /*ec10*/  FSEL R217, R231, -INF , P3 ;  /* 0xff800000e7d97808 */ /* 0x001fe20001800000 */
[----:B------:R-:W-:Y:S01]  /*ec20*/  FMUL.FTZ R190, R190, UR51 ;  /* 0x00000033bebe7c20 */ /* 0x000fe20008410000 */
[----:B------:R-:W-:Y:S02]  /*ec30*/  ISETP.GT.AND P3, PT, R152, 0x20, PT ;  /* 0x000000209800780c */ /* 0x000fe40003f64270 */
[----:B-1----:R-:W-:Y:S02]  /*ec40*/  FSEL R230, R230, -INF , P4 ;  /* 0xff800000e6e67808 */ /* 0x002fe40002000000 */
[----:B------:R-:W0:Y:S01]  /*ec50*/  MUFU.TANH R178, R178 ;  /* 0x000000b200b27308 */ /* 0x000e220000002400 */
[----:B------:R-:W-:Y:S01]  /*ec60*/  ISETP.GT.AND P4, PT, R152, 0x21, PT ;  /* 0x000000219800780c */ /* 0x000fe20003f84270 */
[----:B------:R-:W-:Y:S01]  /*ec70*/  FMUL.FTZ R167, R186, UR51 ;  /* 0x00000033baa77c20 */ /* 0x000fe20008410000 */
[----:B------:R-:W-:-:S05]  /*ec80*/  FMUL.FTZ R162, R187, UR51 ;  /* 0x00000033bba27c20 */ /* 0x000fca0008410000 */
[----:B------:R-:W1:Y:S01]  /*ec90*/  MUFU.TANH R171, R171 ;  /* 0x000000ab00ab7308 */ /* 0x000e620000002400 */
[----:B--2---:R-:W-:Y:S02]  /*eca0*/  FSEL R187, R163, -INF , P3 ;  /* 0xff800000a3bb7808 */ /* 0x004fe40001800000 */
[----:B------:R-:W-:-:S05]  /*ecb0*/  ISETP.GT.AND P3, PT, R152, 0x28, PT ;  /* 0x000000289800780c */ /* 0x000fca0003f64270 */
[----:B------:R-:W2:Y:S01]  /*ecc0*/  MUFU.TANH R174, R174 ;  /* 0x000000ae00ae7308 */ /* 0x000ea20000002400 */
[----:B------:R-:W-:-:S07]  /*ecd0*/  FMUL.FTZ R191, R191, UR51 ;  /* 0x00000033bfbf7c20 */ /* 0x000fce0008410000 */
[----:B------:R-:W5:Y:S01]  /*ece0*/  MUFU.TANH R175, R175 ;  /* 0x000000af00af7308 */ /* 0x000f620000002400 */
[----:B---3--:R-:W-:-:S07]  /*ecf0*/  FSEL R192, R166, -INF , P3 ;  /* 0xff800000a6c07808 */ /* 0x008fce0001800000 */
[----:B------:R3:W-:Y:S01]  /*ed00*/  MUFU.TANH R163, R190 ;  /* 0x000000be00a37308 */ /* 0x0007e20000002400 */
[----:B------:R-:W-:Y:S02]  /*ed10*/  ISETP.GT.AND P3, PT, R152, 0x30, PT ;  /* 0x000000309800780c */ /* 0x000fe40003f64270 */
[----:B---3--:R-:W-:Y:S02]  /*ed20*/  FSEL R190, R170, -INF , P4 ;  /* 0xff800000aabe7808 */ /* 0x008fe40002000000 */
[----:B------:R-:W-:-:S03]  /*ed30*/  ISETP.GT.AND P4, PT, R152, 0x29, PT ;  /* 0x000000299800780c */ /* 0x000fc60003f84270 */
[----:B------:R-:W3:Y:S01]  /*ed40*/  MUFU.TANH R167, R167 ;  /* 0x000000a700a77308 */ /* 0x000ee20000002400 */
[----:B----4-:R-:W-:Y:S02]  /*ed50*/  FSEL R193, R193, -INF , P4 ;  /* 0xff800000c1c17808 */ /* 0x010fe40002000000 */
[----:B------:R-:W-:-:S05]  /*ed60*/  ISETP.GT.AND P4, PT, R152, 0x31, PT ;  /* 0x000000319800780c */ /* 0x000fca0003f84270 */
[----:B------:R-:W4:Y:S01]  /*ed70*/  MUFU.TANH R162, R162 ;  /* 0x000000a200a27308 */ /* 0x000f220000002400 */
[----:B0-----:R-:W-:Y:S02]  /*ed80*/  FSEL R179, R178, -INF , P3 ;  /* 0xff800000b2b37808 */ /* 0x001fe40001800000 */
[----:B-1----:R-:W-:Y:S02]  /*ed90*/  FSEL R171, R171, -INF , P4 ;  /* 0xff800000abab7808 */ /* 0x002fe40002000000 */
[----:B------:R-:W-:-:S03]  /*eda0*/  ISETP.GT.AND P3, PT, R152, 0x38, PT ;  /* 0x000000389800780c */ /* 0x000fc60003f64270 */
[----:B------:R-:W0:Y:S01]  /*edb0*/  MUFU.TANH R166, R191 ;  /* 0x000000bf00a67308 */ /* 0x000e220000002400 */
[----:B------:R-:W-:Y:S01]  /*edc0*/  ISETP.GT.AND P4, PT, R152, 0x39, PT ;  /* 0x000000399800780c */ /* 0x000fe20003f84270 */
[----:B------:R-:W-:Y:S01]  /*edd0*/  UMOV UR43, UR49 ;  /* 0x00000031002b7c82 */ /* 0x000fe20008000000 */
[----:B--2---:R-:W-:Y:S02]  /*ede0*/  FSEL R174, R174, -INF , P3 ;  /* 0xff800000aeae7808 */ /* 0x004fe40001800000 */
[----:B-----5:R-:W-:Y:S01]  /*edf0*/  FSEL R175, R175, -INF , P4 ;  /* 0xff800000afaf7808 */ /* 0x020fe20002000000 */
[----:B------:R-:W-:Y:S01]  /*ee00*/  FMUL.FTZ R182, R176, UR43 ;  /* 0x0000002bb0b67c20 */ /* 0x000fe20008410000 */
[C---:B------:R-:W-:Y:S02]  /*ee10*/  ISETP.GT.AND P3, PT, R152.reuse, 0x40, PT ;  /* 0x000000409800780c */ /* 0x040fe40003f64270 */
[----:B------:R-:W-:Y:S02]  /*ee20*/  ISETP.GT.AND P4, PT, R152, 0x41, PT ;  /* 0x000000419800780c */ /* 0x000fe40003f84270 */
[----:B---3--:R-:W-:-:S02]  /*ee30*/  FSEL R167, R167, -INF , P3 ;  /* 0xff800000a7a77808 */ /* 0x008fc40001800000 */
[----:B----4-:R-:W-:Y:S02]  /*ee40*/  FSEL R162, R162, -INF , P4 ;  /* 0xff800000a2a27808 */ /* 0x010fe40002000000 */
[C---:B------:R-:W-:Y:S02]  /*ee50*/  ISETP.GT.AND P3, PT, R152.reuse, 0x48, PT ;  /* 0x000000489800780c */ /* 0x040fe40003f64270 */
[----:B------:R-:W-:Y:S02]  /*ee60*/  ISETP.GT.AND P4, PT, R152, 0x49, PT ;  /* 0x000000499800780c */ /* 0x000fe40003f84270 */
[----:B------:R-:W-:Y:S02]  /*ee70*/  FSEL R182, R182, RZ, P2 ;  /* 0x000000ffb6b67208 */ /* 0x000fe40001000000 */
[----:B------:R-:W-:Y:S02]  /*ee80*/  FSEL R163, R163, -INF , P3 ;  /* 0xff800000a3a37808 */ /* 0x000fe40001800000 */
[----:B0-----:R-:W-:Y:S01]  /*ee90*/  FSEL R166, R166, -INF , P4 ;  /* 0xff800000a6a67808 */ /* 0x001fe20002000000 */
[----:B------:R-:W-:Y:S01]  /*eea0*/  FMUL.FTZ R194, R194, UR51 ;  /* 0x00000033c2c27c20 */ /* 0x000fe20008410000 */
[----:B------:R-:W-:-:S02]  /*eeb0*/  ISETP.GT.AND P3, PT, R152, 0x50, PT ;  /* 0x000000509800780c */ /* 0x000fc40003f64270 */
[C---:B------:R-:W-:Y:S02]  /*eec0*/  ISETP.GT.AND P4, PT, R152.reuse, 0x51, PT ;  /* 0x000000519800780c */ /* 0x040fe40003f84270 */
[C---:B------:R-:W-:Y:S02]  /*eed0*/  ISETP.GT.AND P5, PT, R152.reuse, 0x58, PT ;  /* 0x000000589800780c */ /* 0x040fe40003fa4270 */
[----:B------:R-:W-:Y:S01]  /*eee0*/  ISETP.GT.AND P6, PT, R152, 0x59, PT ;  /* 0x000000599800780c */ /* 0x000fe20003fc4270 */
[----:B------:R-:W-:Y:S01]  /*eef0*/  FFMA.FTZ R152, R153, UR43, -R182 ;  /* 0x0000002b99987c23 */ /* 0x000fe200080108b6 */
[----:B------:R-:W-:Y:S01]  /*ef00*/  FMUL.FTZ R154, R154, UR43 ;  /* 0x0000002b9a9a7c20 */ /* 0x000fe20008410000 */
[----:B------:R-:W-:Y:S08]  /*ef10*/  MUFU.TANH R170, R194 ;  /* 0x000000c200aa7308 */ /* 0x000ff00000002400 */
[----:B------:R-:W-:Y:S08]  /*ef20*/  MUFU.EX2 R152, R152 ;  /* 0x0000009800987308 */ /* 0x000ff00000000800 */
[----:B------:R-:W0:Y:S02]  /*ef30*/  MUFU.EX2 R194, R154 ;  /* 0x0000009a00c27308 */ /* 0x000e240000000800 */
[----:B0-----:R-:W-:Y:S01]  /*ef40*/  FFMA.FTZ R153, R194, R0, R152 ;  /* 0x00000000c2997223 */ /* 0x001fe20000010098 */
[----:B------:R-:W-:-:S04]  /*ef50*/  FMNMX.FTZ R0, R158, R216, !PT ;  /* 0x000000d89e007209 */ /* 0x000fc80007810000 */
[----:B------:R-:W-:-:S04]  /*ef60*/  FMNMX.FTZ R0, R159, R0, !PT ;  /* 0x000000009f007209 */ /* 0x000fc80007810000 */
[----:B------:R-:W-:-:S04]  /*ef70*/  FMNMX.FTZ R0, R155, R0, !PT ;  /* 0x000000009b007209 */ /* 0x000fc80007810000 */
[----:B------:R-:W-:-:S04]  /*ef80*/  FMNMX.FTZ R0, R229, R0, !PT ;  /* 0x00000000e5007209 */ /* 0x000fc80007810000 */
[----:B------:R-:W-:-:S04]  /*ef90*/  FMNMX.FTZ R0, R196, R0, !PT ;  /* 0x00000000c4007209 */ /* 0x000fc80007810000 */
[----:B------:R-:W-:-:S04]  /*efa0*/  FMNMX.FTZ R0, R197, R0, !PT ;  /* 0x00000000c5007209 */ /* 0x000fc80007810000 */
[----:B------:R-:W-:Y:S01]  /*efb0*/  FMNMX.FTZ R0, R217, R0, !PT ;  /* 0x00000000d9007209 */ /* 0x000fe20007810000 */
[----:B------:R-:W-:-:S03]  /*efc0*/  FFMA.FTZ R154, R223, UR43, -R182 ;  /* 0x0000002bdf9a7c23 */ /* 0x000fc600080108b6 */
[----:B------:R-:W-:-:S04]  /*efd0*/  FMNMX.FTZ R0, R230, R0, !PT ;  /* 0x00000000e6007209 */ /* 0x000fc80007810000 */
[----:B------:R-:W-:Y:S01]  /*efe0*/  FMNMX.FTZ R0, R187, R0, !PT ;  /* 0x00000000bb007209 */ /* 0x000fe20007810000 */
[----:B------:R-:W0:Y:S03]  /*eff0*/  MUFU.EX2 R154, R154 ;  /* 0x0000009a009a7308 */ /* 0x000e260000000800 */
[----:B------:R-:W-:-:S04]  /*f000*/  FMNMX.FTZ R0, R190, R0, !PT ;  /* 0x00000000be007209 */ /* 0x000fc80007810000 */
[----:B------:R-:W-:-:S04]  /*f010*/  FMNMX.FTZ R0, R192, R0, !PT ;  /* 0x00000000c0007209 */ /* 0x000fc80007810000 */
[----:B------:R-:W-:-:S04]  /*f020*/  FMNMX.FTZ R0, R193, R0, !PT ;  /* 0x00000000c1007209 */ /* 0x000fc80007810000 */
[----:B------:R-:W-:Y:S01]  /*f030*/  FMNMX.FTZ R0, R179, R0, !PT ;  /* 0x00000000b3007209 */ /* 0x000fe20007810000 */
[C---:B0-----:R-:W-:Y:S01]  /*f040*/  FADD.FTZ R153, R154.reuse, R153 ;  /* 0x000000999a997221 */ /* 0x041fe20000010000 */
[----:B------:R-:W-:Y:S02]  /*f050*/  F2FP.BF16.F32.PACK_AB R152, R154, R152 ;  /* 0x000000989a98723e */ /* 0x000fe400000010ff */
[----:B------:R-:W-:Y:S01]  /*f060*/  FMNMX.FTZ R154, R171, R0, !PT ;  /* 0x00000000ab9a7209 */ /* 0x000fe20007810000 */
[----:B------:R-:W-:-:S03]  /*f070*/  FMUL.FTZ R195, R195, UR51 ;  /* 0x00000033c3c37c20 */ /* 0x000fc60008410000 */
[----:B------:R-:W-:Y:S01]  /*f080*/  FMNMX.FTZ R154, R174, R154, !PT ;  /* 0x0000009aae9a7209 */ /* 0x000fe20007810000 */
[----:B------:R-:W-:-:S03]  /*f090*/  FMUL.FTZ R183, R198, UR51 ;  /* 0x00000033c6b77c20 */ /* 0x000fc60008410000 */
[----:B------:R-:W-:Y:S01]  /*f0a0*/  FMNMX.FTZ R154, R175, R154, !PT ;  /* 0x0000009aaf9a7209 */ /* 0x000fe20007810000 */
[----:B------:R-:W0:Y:S01]  /*f0b0*/  MUFU.TANH R0, R195 ;  /* 0x000000c300007308 */ /* 0x000e220000002400 */
[----:B------:R-:W-:Y:S02]  /*f0c0*/  FMUL.FTZ R186, R199, UR51 ;  /* 0x00000033c7ba7c20 */ /* 0x000fe40008410000 */
[----:B------:R-:W-:-:S04]  /*f0d0*/  FMNMX.FTZ R154, R167, R154, !PT ;  /* 0x0000009aa79a7209 */ /* 0x000fc80007810000 */
[----:B------:R-:W-:Y:S01]  /*f0e0*/  FMNMX.FTZ R154, R162, R154, !PT ;  /* 0x0000009aa29a7209 */ /* 0x000fe20007810000 */
[----:B------:R-:W1:Y:S03]  /*f0f0*/  MUFU.TANH R183, R183 ;  /* 0x000000b700b77308 */ /* 0x000e660000002400 */
[----:B------:R-:W-:-:S05]  /*f100*/  FMNMX.FTZ R154, R163, R154, !PT ;  /* 0x0000009aa39a7209 */ /* 0x000fca0007810000 */
[----:B------:R-:W2:Y:S01]  /*f110*/  MUFU.TANH R186, R186 ;  /* 0x000000ba00ba7308 */ /* 0x000ea20000002400 */
[----:B------:R-:W-:Y:S02]  /*f120*/  FSEL R170, R170, -INF , P3 ;  /* 0xff800000aaaa7808 */ /* 0x000fe40001800000 */
[----:B------:R-:W-:Y:S02]  /*f130*/  FMNMX.FTZ R154, R166, R154, !PT ;  /* 0x0000009aa69a7209 */ /* 0x000fe40007810000 */
[----:B0-----:R-:W-:Y:S02]  /*f140*/  FSEL R0, R0, -INF , P4 ;  /* 0xff80000000007808 */ /* 0x001fe40002000000 */
[----:B------:R-:W-:Y:S02]  /*f150*/  FMNMX.FTZ R154, R170, R154, !PT ;  /* 0x0000009aaa9a7209 */ /* 0x000fe40007810000 */
[----:B-1----:R-:W-:Y:S02]  /*f160*/  FSEL R183, R183, -INF , P5 ;  /* 0xff800000b7b77808 */ /* 0x002fe40002800000 */
[----:B------:R-:W-:-:S04]  /*f170*/  FMNMX.FTZ R154, R0, R154, !PT ;  /* 0x0000009a009a7209 */ /* 0x000fc80007810000 */
[----:B------:R-:W-:Y:S02]  /*f180*/  FMNMX.FTZ R154, R183, R154, !PT ;  /* 0x0000009ab79a7209 */ /* 0x000fe40007810000 */
[----:B--2---:R-:W-:-:S04]  /*f190*/  FSEL R186, R186, -INF , P6 ;  /* 0xff800000baba7808 */ /* 0x004fc80003000000 */
[----:B------:R-:W-:-:S05]  /*f1a0*/  FMNMX.FTZ R178, R186, R154, !PT ;  /* 0x0000009abab27209 */ /* 0x000fca0007810000 */
[----:B------:R-:W0:Y:S02]  /*f1b0*/  SHFL.BFLY PT, R154, R178, 0x2, 0x1f ;  /* 0x0c401f00b29a7f89 */ /* 0x000e2400000e0000 */
[----:B0-----:R-:W-:Y:S01]  /*f1c0*/  FMNMX.FTZ R178, R178, R154, !PT ;  /* 0x0000009ab2b27209 */ /* 0x001fe20007810000 */
[----:B------:R-:W-:-:S04]  /*f1d0*/  FFMA.FTZ R154, R177, UR43, -R182 ;  /* 0x0000002bb19a7c23 */ /* 0x000fc800080108b6 */
[----:B------:R-:W0:Y:S01]  /*f1e0*/  SHFL.BFLY PT, R191, R178, 0x1, 0x1f ;  /* 0x0c201f00b2bf7f89 */ /* 0x000e2200000e0000 */
[----:B------:R-:W-:Y:S01]  /*f1f0*/  FFMA.FTZ R177, R222, UR43, -R182 ;  /* 0x0000002bdeb17c23 */ /* 0x000fe200080108b6 */
[----:B------:R-:W1:Y:S01]  /*f200*/  MUFU.EX2 R154, R154 ;  /* 0x0000009a009a7308 */ /* 0x000e620000000800 */
[----:B------:R-:W2:Y:S01]  /*f210*/  S2R R231, SR_TID.X ;  /* 0x0000000000e77919 */ /* 0x000ea20000002100 */
[-C--:B------:R-:W-:Y:S01]  /*f220*/  FMUL.FTZ R24, R24, R194.reuse ;  /* 0x000000c218187220 */ /* 0x080fe20000410000 */
[-C--:B------:R-:W-:Y:S01]  /*f230*/  FMUL.FTZ R25, R25, R194.reuse ;  /* 0x000000c219197220 */ /* 0x080fe20000410000 */
[-C--:B------:R-:W-:Y:S01]  /*f240*/  FMUL.FTZ R28, R28, R194.reuse ;  /* 0x000000c21c1c7220 */ /* 0x080fe20000410000 */
[-C--:B------:R-:W-:Y:S01]  /*f250*/  FMUL.FTZ R29, R29, R194.reuse ;  /* 0x000000c21d1d7220 */ /* 0x080fe20000410000 */
[-C--:B------:R-:W-:Y:S02]  /*f260*/  FMUL.FTZ R32, R32, R194.reuse ;  /* 0x000000c220207220 */ /* 0x080fe40000410000 */
        /* <DEDUP_REMOVED lines=14> */
[----:B0-----:R-:W-:Y:S01]  /*f350*/  FMNMX.FTZ R178, R178, R191, !PT ;  /* 0x000000bfb2b27209 */ /* 0x001fe20007810000 */
[-C--:B------:R-:W-:Y:S01]  /*f360*/  FMUL.FTZ R57, R57, R194.reuse ;  /* 0x000000c239397220 */ /* 0x080fe20000410000 */
[-C--:B------:R-:W-:Y:S01]  /*f370*/  FMUL.FTZ R60, R60, R194.reuse ;  /* 0x000000c23c3c7220 */ /* 0x080fe20000410000 */
[----:B------:R-:W-:Y:S01]  /*f380*/  FMUL.FTZ R61, R61, R194 ;  /* 0x000000c23d3d7220 */ /* 0x000fe20000410000 */
[C---:B------:R-:W-:Y:S01]  /*f390*/  FSETP.NEU.FTZ.AND P2, PT, R178.reuse, -INF , PT ;  /* 0xff800000b200780b */ /* 0x040fe20003f5d000 */
[----:B------:R-:W-:Y:S01]  /*f3a0*/  FMUL.FTZ R191, R178, UR43 ;  /* 0x0000002bb2bf7c20 */ /* 0x000fe20008410000 */
[C---:B---3--:R-:W-:Y:S01]  /*f3b0*/  FADD.FTZ R195, R177.reuse, R153 ;  /* 0x00000099b1c37221 */ /* 0x048fe20000010000 */
[----:B------:R-:W-:Y:S01]  /*f3c0*/  F2FP.BF16.F32.PACK_AB R154, R177, R154 ;  /* 0x0000009ab19a723e */ /* 0x000fe200000010ff */
[-C--:B------:R-:W-:Y:S01]  /*f3d0*/  FMUL.FTZ R64, R64, R194.reuse ;  /* 0x000000c240407220 */ /* 0x080fe20000410000 */
[----:B------:R-:W-:Y:S01]  /*f3e0*/  FSEL R177, R178, RZ, P2 ;  /* 0x000000ffb2b17208 */ /* 0x000fe20001000000 */
[-C--:B------:R-:W-:Y:S01]  /*f3f0*/  FMUL.FTZ R65, R65, R194.reuse ;  /* 0x000000c241417220 */ /* 0x080fe20000410000 */
[----:B------:R-:W-:Y:S01]  /*f400*/  FSEL R191, R191, RZ, P2 ;  /* 0x000000ffbfbf7208 */ /* 0x000fe20001000000 */
[-C--:B------:R-:W-:Y:S01]  /*f410*/  FMUL.FTZ R68, R68, R194.reuse ;  /* 0x000000c244447220 */ /* 0x080fe20000410000 */
[-C--:B------:R-:W-:Y:S01]  /*f420*/  FMUL.FTZ R69, R69, R194.reuse ;  /* 0x000000c245457220 */ /* 0x080fe20000410000 */
[----:B------:R-:W-:Y:S01]  /*f430*/  FADD.FTZ R177, -R177, R216 ;  /* 0x000000d8b1b17221 */ /* 0x000fe20000010100 */
[-C--:B------:R-:W-:Y:S01]  /*f440*/  FMUL.FTZ R72, R72, R194.reuse ;  /* 0x000000c248487220 */ /* 0x080fe20000410000 */
[--C-:B------:R-:W-:Y:S01]  /*f450*/  FFMA.FTZ R153, R158, UR43, -R191.reuse ;  /* 0x0000002b9e997c23 */ /* 0x100fe200080108bf */
[-C--:B------:R-:W-:Y:S01]  /*f460*/  FMUL.FTZ R73, R73, R194.reuse ;  /* 0x000000c249497220 */ /* 0x080fe20000410000 */
[----:B------:R-:W-:Y:S01]  /*f470*/  FMUL.FTZ R177, R177, UR43 ;  /* 0x0000002bb1b17c20 */ /* 0x000fe20008410000 */
        /* <DEDUP_REMOVED lines=12> */
[----:B------:R-:W-:Y:S01]  /*f540*/  FFMA.FTZ R158, R159, UR43, -R191 ;  /* 0x0000002b9f9e7c23 */ /* 0x000fe200080108bf */
[----:B--2---:R-:W-:Y:S01]  /*f550*/  SHF.R.U32.HI R231, RZ, 0x7, R231 ;  /* 0x00000007ffe77819 */ /* 0x004fe200000116e7 */
[-C--:B------:R-:W-:Y:S01]  /*f560*/  FMUL.FTZ R96, R96, R194.reuse ;  /* 0x000000c260607220 */ /* 0x080fe20000410000 */
[-C--:B------:R-:W-:Y:S01]  /*f570*/  FMUL.FTZ R97, R97, R194.reuse ;  /* 0x000000c261617220 */ /* 0x080fe20000410000 */
[-C--:B------:R-:W-:Y:S01]  /*f580*/  FMUL.FTZ R100, R100, R194.reuse ;  /* 0x000000c264647220 */ /* 0x080fe20000410000 */
[-C--:B------:R-:W-:Y:S01]  /*f590*/  FMUL.FTZ R101, R101, R194.reuse ;  /* 0x000000c265657220 */ /* 0x080fe20000410000 */
[-C--:B------:R-:W-:Y:S01]  /*f5a0*/  FMUL.FTZ R104, R104, R194.reuse ;  /* 0x000000c268687220 */ /* 0x080fe20000410000 */
[-C--:B------:R-:W-:Y:S01]  /*f5b0*/  FMUL.FTZ R105, R105, R194.reuse ;  /* 0x000000c269697220 */ /* 0x080fe20000410000 */
[----:B0-----:R-:W-:Y:S01]  /*f5c0*/  IADD3 R177, -R231, 0xb, RZ ;  /* 0x0000000be7b17810 */ /* 0x001fe20007ffe1ff */
[----:B------:R-:W0:Y:S01]  /*f5d0*/  MUFU.EX2 R158, R158 ;  /* 0x0000009e009e7308 */ /* 0x000e220000000800 */
[-C--:B------:R-:W-:Y:S01]  /*f5e0*/  FMUL.FTZ R108, R108, R194.reuse ;  /* 0x000000c26c6c7220 */ /* 0x080fe20000410000 */
[-C--:B------:R-:W-:Y:S01]  /*f5f0*/  FMUL.FTZ R109, R109, R194.reuse ;  /* 0x000000c26d6d7220 */ /* 0x080fe20000410000 */
[-C--:B------:R-:W-:Y:S01]  /*f600*/  FMUL.FTZ R112, R112, R194.reuse ;  /* 0x000000c270707220 */ /* 0x080fe20000410000 */
[-C--:B------:R-:W-:Y:S01]  /*f610*/  FMUL.FTZ R113, R113, R194.reuse ;  /* 0x000000c271717220 */ /* 0x080fe20000410000 */
[-C--:B------:R-:W-:Y:S01]  /*f620*/  FMUL.FTZ R116, R116, R194.reuse ;  /* 0x000000c274747220 */ /* 0x080fe20000410000 */
[----:B------:R-:W-:Y:S01]  /*f630*/  FMUL.FTZ R117, R117, R194 ;  /* 0x000000c275757220 */ /* 0x000fe20000410000 */
[----:B-1----:R-:W-:Y:S01]  /*f640*/  FFMA.FTZ R198, R216, R3, R153 ;  /* 0x00000003d8c67223 */ /* 0x002fe20000010099 */
[----:B------:R-:W-:-:S02]  /*f650*/  @!P0 VIADD R3, R211, 0x32440 ;  /* 0x00032440d3038836 */ /* 0x000fc40000000000 */
[-C--:B------:R-:W-:Y:S01]  /*f660*/  FMUL.FTZ R120, R120, R194.reuse ;  /* 0x000000c278787220 */ /* 0x080fe20000410000 */
[-C--:B------:R-:W-:Y:S01]  /*f670*/  FMUL.FTZ R121, R121, R194.reuse ;  /* 0x000000c279797220 */ /* 0x080fe20000410000 */
[-C--:B------:R-:W-:Y:S01]  /*f680*/  FMUL.FTZ R124, R124, R194.reuse ;  /* 0x000000c27c7c7220 */ /* 0x080fe20000410000 */
[-C--:B------:R-:W-:Y:S01]  /*f690*/  FMUL.FTZ R125, R125, R194.reuse ;  /* 0x000000c27d7d7220 */ /* 0x080fe20000410000 */
[----:B------:R-:W-:Y:S01]  /*f6a0*/  @!P0 PRMT R3, RZ, 0x654, R3 ;  /* 0x00000654ff038816 */ /* 0x000fe20000000003 */
        /* <DEDUP_REMOVED lines=14> */
[----:B------:R-:W-:Y:S01]  /*f790*/  FMUL.FTZ R149, R149, R194 ;  /* 0x000000c295957220 */ /* 0x000fe20000410000 */
[--C-:B------:R-:W-:Y:S01]  /*f7a0*/  FFMA.FTZ R199, R155, UR43, -R191.reuse ;  /* 0x0000002b9bc77c23 */ /* 0x100fe200080108bf */
[----:B------:R-:W-:Y:S01]  /*f7b0*/  FFMA.FTZ R194, R229, UR43, -R191 ;  /* 0x0000002be5c27c23 */ /* 0x000fe200080108bf */
[----:B------:R2:W-:Y:S01]  /*f7c0*/  BAR.SYNC.DEFER_BLOCKING R3, 0x100 ;  /* 0x000400030000751d */ /* 0x0005e20000010000 */
[C---:B0-----:R-:W-:Y:S01]  /*f7d0*/  FADD.FTZ R198, R158.reuse, R198 ;  /* 0x000000c69ec67221 */ /* 0x041fe20000010000 */
[----:B------:R-:W-:-:S04]  /*f7e0*/  F2FP.BF16.F32.PACK_AB R153, R158, R153 ;  /* 0x000000999e99723e */ /* 0x000fc800000010ff */
[----:B------:R-:W-:Y:S01]  /*f7f0*/  MUFU.EX2 R199, R199 ;  /* 0x000000c700c77308 */ /* 0x000fe20000000800 */
[----:B------:R-:W-:Y:S02]  /*f800*/  IMAD.MOV.U32 R158, RZ, RZ, 0xc00 ;  /* 0x00000c00ff9e7424 */ /* 0x000fe400078e00ff */
[--C-:B------:R-:W-:Y:S01]  /*f810*/  FFMA.FTZ R164, R164, UR43, -R182.reuse ;  /* 0x0000002ba4a47c23 */ /* 0x100fe200080108b6 */
[--C-:B------:R-:W-:Y:S01]  /*f820*/  FFMA.FTZ R165, R165, UR43, -R182.reuse ;  /* 0x0000002ba5a57c23 */ /* 0x100fe200080108b6 */
[--C-:B------:R-:W-:Y:S01]  /*f830*/  FFMA.FTZ R168, R168, UR43, -R182.reuse ;  /* 0x0000002ba8a87c23 */ /* 0x100fe200080108b6 */
[----:B------:R-:W-:Y:S01]  /*f840*/  FFMA.FTZ R169, R169, UR43, -R182 ;  /* 0x0000002ba9a97c23 */ /* 0x000fe200080108b6 */
[----:B------:R-:W3:Y:S01]  /*f850*/  LDL R222, [R1+0x2c] ;  /* 0x00002c0001de7983 */ /* 0x000ee20000100800 */
[----:B------:R-:W0:Y:S01]  /*f860*/  MUFU.EX2 R194, R194 ;  /* 0x000000c200c27308 */ /* 0x000e220000000800 */
[----:B------:R-:W-:Y:S02]  /*f870*/  IMAD R158, R2, R158, UR42 ;  /* 0x0000002a029e7e24 */ /* 0x000fe4000f8e029e */
[----:B------:R-:W-:-:S02]  /*f880*/  IMAD.MOV.U32 R159, RZ, RZ, 0x40000040 ;  /* 0x40000040ff9f7424 */ /* 0x000fc400078e00ff */
        /* <DEDUP_REMOVED lines=66> */
[----:B0-----:R-:W-:-:S05]  /*fcb0*/  F2FP.BF16.F32.PACK_AB R155, R194, R199 ;  /* 0x000000c7c29b723e */ /* 0x001fca00000010ff */
[----:B------:R-:W-:-:S06]  /*fcc0*/  WARPGROUP.ARRIVE ;  /* 0x00000000000079c5 */ /* 0x000fcc0000000000 */
[----:B------:R-:W-:Y:S01]  /*fcd0*/  HGMMA.64x256x16.F32.BF16 R24, R152, gdesc[UR4].tnspB, R24, gsb0 ;  /* 0x43e0000498187df0 */ /* 0x000fe20008001818 */
[--C-:B------:R-:W-:Y:S01]  /*fce0*/  FFMA.FTZ R159, R218, UR43, -R182.reuse ;  /* 0x0000002bda9f7c23 */ /* 0x100fe200080108b6 */
[--C-:B------:R-:W-:Y:S01]  /*fcf0*/  FFMA.FTZ R197, R197, UR43, -R191.reuse ;  /* 0x0000002bc5c57c23 */ /* 0x100fe200080108bf */
[--C-:B------:R-:W-:Y:S01]  /*fd00*/  FFMA.FTZ R216, R219, UR43, -R182.reuse ;  /* 0x0000002bdbd87c23 */ /* 0x100fe200080108b6 */
[----:B--2---:R-:W-:Y:S01]  /*fd10*/  FFMA.FTZ R3, R221, UR43, -R182 ;  /* 0x0000002bdd037c23 */ /* 0x004fe200080108b6 */
[----:B------:R-:W-:Y:S02]  /*fd20*/  FFMA.FTZ R217, R217, UR43, -R191 ;  /* 0x0000002bd9d97c23 */ /* 0x000fe400080108bf */
[----:B------:R-:W-:Y:S08]  /*fd30*/  MUFU.EX2 R159, R159 ;  /* 0x0000009f009f7308 */ /* 0x000ff00000000800 */
[----:B------:R-:W-:Y:S08]  /*fd40*/  MUFU.EX2 R197, R197 ;  /* 0x000000c500c57308 */ /* 0x000ff00000000800 */
[----:B------:R-:W-:Y:S08]  /*fd50*/  MUFU.EX2 R216, R216 ;  /* 0x000000d800d87308 */ /* 0x000ff00000000800 */
[----:B------:R-:W-:Y:S08]  /*fd60*/  MUFU.EX2 R3, R3 ;  /* 0x0000000300037308 */ /* 0x000ff00000000800 */
[----:B------:R-:W-:Y:S01]  /*fd70*/  MUFU.EX2 R217, R217 ;  /* 0x000000d900d97308 */ /* 0x000fe20000000800 */
[----:B------:R-:W-:-:S04]  /*fd80*/  FADD.FTZ R199, R199, R198 ;  /* 0x000000c6c7c77221 */ /* 0x000fc80000010000 */
[----:B------:R-:W-:Y:S01]  /*fd90*/  FADD.FTZ R199, R194, R199 ;  /* 0x000000c7c2c77221 */ /* 0x000fe20000010000 */
[--C-:B------:R-:W-:Y:S01]  /*fda0*/  FFMA.FTZ R194, R180, UR43, -R182.reuse ;  /* 0x0000002bb4c27c23 */ /* 0x100fe200080108b6 */
[----:B------:R-:W-:Y:S01]  /*fdb0*/  FFMA.FTZ R180, R184, UR43, -R182 ;  /* 0x0000002bb8b47c23 */ /* 0x000fe200080108b6 */
[--C-:B------:R-:W-:Y:S01]  /*fdc0*/  FFMA.FTZ R187, R187, UR43, -R191.reuse ;  /* 0x0000002bbbbb7c23 */ /* 0x100fe200080108bf */
[--C-:B------:R-:W-:Y:S01]  /*fdd0*/  FFMA.FTZ R190, R190, UR43, -R191.reuse ;  /* 0x0000002bbebe7c23 */ /* 0x100fe200080108bf */
[----:B------:R-:W-:Y:S02]  /*fde0*/  FFMA.FTZ R184, R193, UR43, -R191 ;  /* 0x0000002bc1b87c23 */ /* 0x000fe400080108bf */
[----:B------:R-:W-:Y:S08]  /*fdf0*/  MUFU.EX2 R194, R194 ;  /* 0x000000c200c27308 */ /* 0x000ff00000000800 */
[----:B------:R-:W-:Y:S08]  /*fe00*/  MUFU.EX2 R180, R180 ;  /* 0x000000b400b47308 */ /* 0x000ff00000000800 */
[----:B------:R-:W-:Y:S08]  /*fe10*/  MUFU.EX2 R187, R187 ;  /* 0x000000bb00bb7308 */ /* 0x000ff00000000800 */
[----:B------:R-:W-:Y:S01]  /*fe20*/  MUFU.EX2 R190, R190 ;  /* 0x000000be00be7308 */ /* 0x000fe20000000800 */
[----:B------:R-:W-:-:S02]  /*fe30*/  WARPGROUP.DEPBAR.LE gsb0, 0x0 ;  /* 0x00008000000079c5 */ /* 0x000fc40000010000 */
[----:B------:R-:W-:Y:S01]  /*fe40*/  FFMA.FTZ R154, R220, UR43, -R182 ;  /* 0x0000002bdc9a7c23 */ /* 0x000fe200080108b6 */
[--C-:B------:R-:W-:Y:S01]  /*fe50*/  FFMA.FTZ R155, R196, UR43, -R191.reuse ;  /* 0x0000002bc49b7c23 */ /* 0x100fe200080108bf */
[----:B------:R-:W-:-:S04]  /*fe60*/  FFMA.FTZ R196, R230, UR43, -R191 ;  /* 0x0000002be6c47c23 */ /* 0x000fc800080108bf */
[----:B------:R-:W0:Y:S08]  /*fe70*/  MUFU.EX2 R154, R154 ;  /* 0x0000009a009a7308 */ /* 0x000e300000000800 */
[----:B------:R-:W2:Y:S08]  /*fe80*/  MUFU.EX2 R155, R155 ;  /* 0x0000009b009b7308 */ /* 0x000eb00000000800 */
[----:B------:R-:W4:Y:S01]  /*fe90*/  MUFU.EX2 R196, R196 ;  /* 0x000000c400c47308 */ /* 0x000f220000000800 */
[----:B------:R-:W-:-:S02]  /*fea0*/  VIADD R152, R158, 0x80 ;  /* 0x000000809e987836 */ /* 0x000fc40000000000 */
[----:B------:R-:W-:Y:S02]  /*feb0*/  IMAD.MOV.U32 R153, RZ, RZ, 0x40000040 ;  /* 0x40000040ff997424 */ /* 0x000fe400078e00ff */
[----:B0-----:R-:W-:Y:S01]  /*fec0*/  FADD.FTZ R198, R154, R195 ;  /* 0x000000c39ac67221 */ /* 0x001fe20000010000 */
[----:B------:R-:W-:Y:S02]  /*fed0*/  R2UR UR6, R152 ;  /* 0x00000000980672ca */ /* 0x000fe400000e0000 */
[----:B------:R-:W-:Y:S01]  /*fee0*/  R2UR UR7, R153 ;  /* 0x00000000990772ca */ /* 0x000fe200000e0000 */
[----:B--2---:R-:W-:Y:S01]  /*fef0*/  FADD.FTZ R199, R155, R199 ;  /* 0x000000c79bc77221 */ /* 0x004fe20000010000 */
[----:B------:R-:W-:Y:S02]  /*ff00*/  F2FP.BF16.F32.PACK_AB R152, R159, R154 ;  /* 0x0000009a9f98723e */ /* 0x000fe400000010ff */
[----:B------:R-:W-:Y:S02]  /*ff10*/  F2FP.BF16.F32.PACK_AB R153, R197, R155 ;  /* 0x0000009bc599723e */ /* 0x000fe400000010ff */
[----:B------:R-:W-:-:S02]  /*ff20*/  F2FP.BF16.F32.PACK_AB R154, R3, R216 ;  /* 0x000000d8039a723e */ /* 0x000fc400000010ff */
[----:B----4-:R-:W-:-:S04]  /*ff30*/  F2FP.BF16.F32.PACK_AB R155, R196, R217 ;  /* 0x000000d9c49b723e */ /* 0x010fc800000010ff */
[----:B------:R-:W-:-:S06]  /*ff40*/  WARPGROUP.ARRIVE ;  /* 0x00000000000079c5 */ /* 0x000fcc0000000000 */
[----:B------:R-:W-:Y:S01]  /*ff50*/  HGMMA.64x256x16.F32.BF16 R24, R152, gdesc[UR4].tnspB, R24, gsb0 ;  /* 0x43e0000498187df0 */ /* 0x000fe20008001818 */
[--C-:B------:R-:W-:Y:S01]  /*ff60*/  FFMA.FTZ R195, R173, UR43, -R182.reuse ;  /* 0x0000002badc37c23 */ /* 0x100fe200080108b6 */
[----:B------:R-:W-:Y:S01]  /*ff70*/  FFMA.FTZ R173, R181, UR43, -R182 ;  /* 0x0000002bb5ad7c23 */ /* 0x000fe200080108b6 */
[--C-:B------:R-:W-:Y:S01]  /*ff80*/  FFMA.FTZ R181, R192, UR43, -R191.reuse ;  /* 0x0000002bc0b57c23 */ /* 0x100fe200080108bf */
[----:B------:R-:W-:Y:S08]  /*ff90*/  MUFU.EX2 R184, R184 ;  /* 0x000000b800b87308 */ /* 0x000ff00000000800 */
[----:B------:R-:W0:Y:S08]  /*ffa0*/  MUFU.EX2 R195, R195 ;  /* 0x000000c300c37308 */ /* 0x000e300000000800 */
[----:B------:R-:W2:Y:S08]  /*ffb0*/  MUFU.EX2 R173, R173 ;  /* 0x000000ad00ad7308 */ /* 0x000eb00000000800 */
[----:B------:R-:W4:Y:S01]  /*ffc0*/  MUFU.EX2 R181, R181 ;  /* 0x000000b500b57308 */ /* 0x000f220000000800 */
[----:B------:R-:W-:Y:S01]  /*ffd0*/  FADD.FTZ R198, R159, R198 ;  /* 0x000000c69fc67221 */ /* 0x000fe20000010000 */
[--C-:B------:R-:W-:Y:S01]  /*ffe0*/  FFMA.FTZ R192, R156, UR43, -R182.reuse ;  /* 0x0000002b9cc07c23 */ /* 0x100fe200080108b6 */
[--C-:B------:R-:W-:Y:S01]  /*fff0*/  FFMA.FTZ R159, R161, UR43, -R182.reuse ;  /* 0x0000002ba19f7c23 */ /* 0x100fe200080108b6 */
[--C-:B------:R-:W-:Y:S01]  /*10000*/  FFMA.FTZ R156, R157, UR43, -R182.reuse ;  /* 0x0000002b9d9c7c23 */ /* 0x100fe200080108b6 */
[--C-:B------:R-:W-:Y:S01]  /*10010*/  FFMA.FTZ R161, R171, UR43, -R191.reuse ;  /* 0x0000002baba17c23 */ /* 0x100fe200080108bf */
[----:B------:R-:W-:Y:S01]  /*10020*/  FFMA.FTZ R157, R160, UR43, -R182 ;  /* 0x0000002ba09d7c23 */ /* 0x000fe200080108b6 */
[--C-:B------:R-:W-:Y:S01]  /*10030*/  FFMA.FTZ R171, R174, UR43, -R191.reuse ;  /* 0x0000002baeab7c23 */ /* 0x100fe200080108bf */
[--C-:B------:R-:W-:Y:S01]  /*10040*/  FFMA.FTZ R160, R179, UR43, -R191.reuse ;  /* 0x0000002bb3a07c23 */ /* 0x100fe200080108bf */
[----:B------:R-:W-:Y:S01]  /*10050*/  FFMA.FTZ R174, R175, UR43, -R191 ;  /* 0x0000002bafae7c23 */ /* 0x000fe200080108bf */
[----:B------:R-:W-:Y:S08]  /*10060*/  MUFU.EX2 R192, R192 ;  /* 0x000000c000c07308 */ /* 0x000ff00000000800 */
[----:B------:R-:W5:Y:S08]  /*10070*/  MUFU.EX2 R156, R156 ;  /* 0x0000009c009c7308 */ /* 0x000f700000000800 */
[----:B------:R-:W-:Y:S08]  /*10080*/  MUFU.EX2 R157, R157 ;  /* 0x0000009d009d7308 */ /* 0x000ff00000000800 */
[----:B------:R-:W-:Y:S08]  /*10090*/  MUFU.EX2 R159, R159 ;  /* 0x0000009f009f7308 */ /* 0x000ff00000000800 */
[----:B------:R-:W-:Y:S08]  /*100a0*/  MUFU.EX2 R160, R160 ;  /* 0x000000a000a07308 */ /* 0x000ff00000000800 */
[----:B------:R-:W1:Y:S08]  /*100b0*/  MUFU.EX2 R161, R161 ;  /* 0x000000a100a17308 */ /* 0x000e700000000800 */
[----:B------:R-:W-:Y:S08]  /*100c0*/  MUFU.EX2 R171, R171 ;  /* 0x000000ab00ab7308 */ /* 0x000ff00000000800 */
[----:B------:R-:W3:Y:S01]  /*100d0*/  MUFU.EX2 R174, R174 ;  /* 0x000000ae00ae7308 */ /* 0x000ee20000000800 */
[----:B------:R-:W-:-:S02]  /*100e0*/  WARPGROUP.DEPBAR.LE gsb0, 0x0 ;  /* 0x00008000000079c5 */ /* 0x000fc40000010000 */
[----:B------:R-:W-:Y:S02]  /*100f0*/  VIADD R152, R158, 0x100 ;  /* 0x000001009e987836 */ /* 0x000fe40000000000 */
[----:B------:R-:W-:-:S03]  /*10100*/  IMAD.MOV.U32 R153, RZ, RZ, 0x40000040 ;  /* 0x40000040ff997424 */ /* 0x000fc600078e00ff */
[----:B------:R-:W-:Y:S02]  /*10110*/  R2UR UR6, R152 ;  /* 0x00000000980672ca */ /* 0x000fe400000e0000 */
[----:B------:R-:W-:Y:S02]  /*10120*/  R2UR UR7, R153 ;  /* 0x00000000990772ca */ /* 0x000fe400000e0000 */
[----:B0-----:R-:W-:Y:S02]  /*10130*/  F2FP.BF16.F32.PACK_AB R152, R194, R195 ;  /* 0x000000c3c298723e */ /* 0x001fe400000010ff */
[----:B------:R-:W-:Y:S02]  /*10140*/  F2FP.BF16.F32.PACK_AB R153, R190, R187 ;  /* 0x000000bbbe99723e */ /* 0x000fe400000010ff */
[----:B--2---:R-:W-:Y:S02]  /*10150*/  F2FP.BF16.F32.PACK_AB R154, R180, R173 ;  /* 0x000000adb49a723e */ /* 0x004fe400000010ff */
[----:B----4-:R-:W-:-:S04]  /*10160*/  F2FP.BF16.F32.PACK_AB R155, R184, R181 ;  /* 0x000000b5b89b723e */ /* 0x010fc800000010ff */
[----:B------:R-:W-:-:S06]  /*10170*/  WARPGROUP.ARRIVE ;  /* 0x00000000000079c5 */ /* 0x000fcc0000000000 */
[----:B------:R-:W-:Y:S01]  /*10180*/  HGMMA.64x256x16.F32.BF16 R24, R152, gdesc[UR4].tnspB, R24, gsb0 ;  /* 0x43e0000498187df0 */ /* 0x000fe20008001818 */
[----:B------:R-:W-:Y:S01]  /*10190*/  FADD.FTZ R216, R216, R198 ;  /* 0x000000c6d8d87221 */ /* 0x000fe20000010000 */
[--C-:B------:R-:W-:Y:S01]  /*101a0*/  FFMA.FTZ R162, R162, UR43, -R191.reuse ;  /* 0x0000002ba2a27c23 */ /* 0x100fe200080108bf */
[--C-:B------:R-:W-:Y:S01]  /*101b0*/  FFMA.FTZ R163, R163, UR43, -R191.reuse ;  /* 0x0000002ba3a37c23 */ /* 0x100fe200080108bf */
[--C-:B------:R-:W-:Y:S01]  /*101c0*/  FFMA.FTZ R166, R166, UR43, -R191.reuse ;  /* 0x0000002ba6a67c23 */ /* 0x100fe200080108bf */
[----:B------:R-:W-:Y:S01]  /*101d0*/  FADD.FTZ R216, R3, R216 ;  /* 0x000000d803d87221 */ /* 0x000fe20000010000 */
[----:B------:R-:W-:Y:S01]  /*101e0*/  FFMA.FTZ R3, R167, UR43, -R191 ;  /* 0x0000002ba7037c23 */ /* 0x000fe200080108bf */
[----:B------:R-:W-:Y:S08]  /*101f0*/  MUFU.EX2 R164, R164 ;  /* 0x000000a400a47308 */ /* 0x000ff00000000800 */
[----:B------:R-:W0:Y:S08]  /*10200*/  MUFU.EX2 R165, R165 ;  /* 0x000000a500a57308 */ /* 0x000e300000000800 */
[----:B------:R-:W-:Y:S08]  /*10210*/  MUFU.EX2 R168, R168 ;  /* 0x000000a800a87308 */ /* 0x000ff00000000800 */
[----:B------:R-:W-:Y:S08]  /*10220*/  MUFU.EX2 R169, R169 ;  /* 0x000000a900a97308 */ /* 0x000ff00000000800 */
[----:B------:R-:W-:Y:S08]  /*10230*/  MUFU.EX2 R3, R3 ;  /* 0x0000000300037308 */ /* 0x000ff00000000800 */
[----:B------:R-:W2:Y:S08]  /*10240*/  MUFU.EX2 R162, R162 ;  /* 0x000000a200a27308 */ /* 0x000eb00000000800 */
[----:B------:R-:W-:Y:S08]  /*10250*/  MUFU.EX2 R163, R163 ;  /* 0x000000a300a37308 */ /* 0x000ff00000000800 */
[----:B------:R-:W4:Y:S01]  /*10260*/  MUFU.EX2 R166, R166 ;  /* 0x000000a600a67308 */ /* 0x000f220000000800 */
[----:B------:R-:W-:-:S02]  /*10270*/  WARPGROUP.DEPBAR.LE gsb0, 0x0 ;  /* 0x00008000000079c5 */ /* 0x000fc40000010000 */
[----:B------:R-:W-:Y:S02]  /*10280*/  VIADD R152, R158, 0x180 ;  /* 0x000001809e987836 */ /* 0x000fe40000000000 */
[----:B------:R-:W-:-:S03]  /*10290*/  IMAD.MOV.U32 R153, RZ, RZ, 0x40000040 ;  /* 0x40000040ff997424 */ /* 0x000fc600078e00ff */
[----:B------:R-:W-:Y:S02]  /*102a0*/  R2UR UR6, R152 ;  /* 0x00000000980672ca */ /* 0x000fe400000e0000 */
[----:B------:R-:W-:Y:S02]  /*102b0*/  R2UR UR7, R153 ;  /* 0x00000000990772ca */ /* 0x000fe400000e0000 */
[----:B-----5:R-:W-:Y:S02]  /*102c0*/  F2FP.BF16.F32.PACK_AB R152, R156, R192 ;  /* 0x000000c09c98723e */ /* 0x020fe400000010ff */
[----:B-1----:R-:W-:Y:S02]  /*102d0*/  F2FP.BF16.F32.PACK_AB R153, R161, R160 ;  /* 0x000000a0a199723e */ /* 0x002fe400000010ff */
[----:B------:R-:W-:Y:S02]  /*102e0*/  F2FP.BF16.F32.PACK_AB R154, R159, R157 ;  /* 0x0000009d9f9a723e */ /* 0x000fe400000010ff */
[----:B---3--:R-:W-:-:S04]  /*102f0*/  F2FP.BF16.F32.PACK_AB R155, R174, R171 ;  /* 0x000000abae9b723e */ /* 0x008fc800000010ff */
[----:B------:R-:W-:-:S06]  /*10300*/  WARPGROUP.ARRIVE ;  /* 0x00000000000079c5 */ /* 0x000fcc0000000000 */
[----:B------:R-:W-:Y:S01]  /*10310*/  HGMMA.64x256x16.F32.BF16 R24, R152, gdesc[UR4].tnspB, R24, gsb0 ;  /* 0x43e0000498187df0 */ /* 0x000fe20008001818 */
[--C-:B------:R-:W-:Y:S01]  /*10320*/  FFMA.FTZ R172, R172, UR43, -R182.reuse ;  /* 0x0000002bacac7c23 */ /* 0x100fe200080108b6 */
[--C-:B------:R-:W-:Y:S01]  /*10330*/  FFMA.FTZ R185, R185, UR43, -R182.reuse ;  /* 0x0000002bb9b97c23 */ /* 0x100fe200080108b6 */
[--C-:B------:R-:W-:Y:S01]  /*10340*/  FFMA.FTZ R188, R188, UR43, -R182.reuse ;  /* 0x0000002bbcbc7c23 */ /* 0x100fe200080108b6 */
[----:B------:R-:W-:Y:S01]  /*10350*/  FFMA.FTZ R182, R189, UR43, -R182 ;  /* 0x0000002bbdb67c23 */ /* 0x000fe200080108b6 */
[--C-:B------:R-:W-:Y:S01]  /*10360*/  FFMA.FTZ R170, R170, UR43, -R191.reuse ;  /* 0x0000002baaaa7c23 */ /* 0x100fe200080108bf */
[--C-:B------:R-:W-:Y:S01]  /*10370*/  FFMA.FTZ R0, R0, UR43, -R191.reuse ;  /* 0x0000002b00007c23 */ /* 0x100fe200080108bf */
[--C-:B------:R-:W-:Y:S01]  /*10380*/  FFMA.FTZ R183, R183, UR43, -R191.reuse ;  /* 0x0000002bb7b77c23 */ /* 0x100fe200080108bf */
[----:B------:R-:W-:Y:S01]  /*10390*/  FFMA.FTZ R186, R186, UR43, -R191 ;  /* 0x0000002bbaba7c23 */ /* 0x000fe200080108bf */
[----:B------:R-:W1:Y:S08]  /*103a0*/  MUFU.EX2 R172, R172 ;  /* 0x000000ac00ac7308 */ /* 0x000e700000000800 */
[----:B------:R-:W-:Y:S08]  /*103b0*/  MUFU.EX2 R185, R185 ;  /* 0x000000b900b97308 */ /* 0x000ff00000000800 */
[----:B------:R-:W-:Y:S08]  /*103c0*/  MUFU.EX2 R188, R188 ;  /* 0x000000bc00bc7308 */ /* 0x000ff00000000800 */
[----:B------:R-:W-:Y:S08]  /*103d0*/  MUFU.EX2 R182, R182 ;  /* 0x000000b600b67308 */ /* 0x000ff00000000800 */
[----:B------:R-:W3:Y:S08]  /*103e0*/  MUFU.EX2 R170, R170 ;  /* 0x000000aa00aa7308 */ /* 0x000ef00000000800 */
[----:B------:R-:W5:Y:S08]  /*103f0*/  MUFU.EX2 R0, R0 ;  /* 0x0000000000007308 */ /* 0x000f700000000800 */
[----:B------:R-:W5:Y:S08]  /*10400*/  MUFU.EX2 R183, R183 ;  /* 0x000000b700b77308 */ /* 0x000f700000000800 */
[----:B------:R-:W5:Y:S01]  /*10410*/  MUFU.EX2 R186, R186 ;  /* 0x000000ba00ba7308 */ /* 0x000f620000000800 */
[----:B------:R-:W-:-:S02]  /*10420*/  WARPGROUP.DEPBAR.LE gsb0, 0x0 ;  /* 0x00008000000079c5 */ /* 0x000fc40000010000 */
[----:B------:R-:W-:Y:S02]  /*10430*/  VIADD R152, R158, 0x200 ;  /* 0x000002009e987836 */ /* 0x000fe40000000000 */
[----:B------:R-:W-:-:S03]  /*10440*/  IMAD.MOV.U32 R153, RZ, RZ, 0x40000040 ;  /* 0x40000040ff997424 */ /* 0x000fc600078e00ff */
[----:B------:R-:W-:Y:S02]  /*10450*/  R2UR UR6, R152 ;  /* 0x00000000980672ca */ /* 0x000fe400000e0000 */
[----:B------:R-:W-:Y:S02]  /*10460*/  R2UR UR7, R153 ;  /* 0x00000000990772ca */ /* 0x000fe400000e0000 */
[----:B0-----:R-:W-:Y:S02]  /*10470*/  F2FP.BF16.F32.PACK_AB R152, R165, R164 ;  /* 0x000000a4a598723e */ /* 0x001fe400000010ff */
[----:B--2---:R-:W-:Y:S02]  /*10480*/  F2FP.BF16.F32.PACK_AB R153, R162, R3 ;  /* 0x00000003a299723e */ /* 0x004fe400000010ff */
[----:B------:R-:W-:Y:S02]  /*10490*/  F2FP.BF16.F32.PACK_AB R154, R169, R168 ;  /* 0x000000a8a99a723e */ /* 0x000fe400000010ff */
[----:B----4-:R-:W-:-:S04]  /*104a0*/  F2FP.BF16.F32.PACK_AB R155, R166, R163 ;  /* 0x000000a3a69b723e */ /* 0x010fc800000010ff */
[----:B------:R-:W-:-:S06]  /*104b0*/  WARPGROUP.ARRIVE ;  /* 0x00000000000079c5 */ /* 0x000fcc0000000000 */
[----:B------:R-:W-:Y:S01]  /*104c0*/  HGMMA.64x256x16.F32.BF16 R24, R152, gdesc[UR4].tnspB, R24, gsb0 ;  /* 0x43e0000498187df0 */ /* 0x000fe20008001818 */
[----:B------:R-:W-:-:S04]  /*104d0*/  FADD.FTZ R199, R197, R199 ;  /* 0x000000c7c5c77221 */ /* 0x000fc80000010000 */
        /* <DEDUP_REMOVED lines=25> */
[----:B------:R-:W-:Y:S02]  /*10670*/  ISETP.GT.AND P2, PT, R210, R222, PT ;  /* 0x000000ded200720c */ /* 0x000fe40003f44270 */
[----:B------:R-:W-:Y:S01]  /*10680*/  FADD.FTZ R184, R166, R184 ;  /* 0x000000b8a6b87221 */ /* 0x000fe20000010000 */
[----:B------:R-:W-:Y:S02]  /*10690*/  @!P0 VIADD R211, R211, 0x32460 ;  /* 0x00032460d3d38836 */ /* 0x000fe40000000000 */
[----:B-1----:R-:W-:Y:S01]  /*106a0*/  FADD.FTZ R192, R172, R192 ;  /* 0x000000c0acc07221 */ /* 0x002fe20000010000 */
[----:B---3--:R-:W-:-:S03]  /*106b0*/  FADD.FTZ R184, R170, R184 ;  /* 0x000000b8aab87221 */ /* 0x008fc60000010000 */
[----:B------:R-:W-:Y:S01]  /*106c0*/  FADD.FTZ R192, R185, R192 ;  /* 0x000000c0b9c07221 */ /* 0x000fe20000010000 */
[----:B------:R-:W-:Y:S01]  /*106d0*/  @!P0 PRMT R211, RZ, 0x654, R211 ;  /* 0x00000654ffd38816 */ /* 0x000fe200000000d3 */
[----:B-----5:R-:W-:Y:S02]  /*106e0*/  FADD.FTZ R184, R0, R184 ;  /* 0x000000b800b87221 */ /* 0x020fe40000010000 */
[----:B------:R-:W-:Y:S02]  /*106f0*/  FADD.FTZ R192, R188, R192 ;  /* 0x000000c0bcc07221 */ /* 0x000fe40000010000 */
[----:B------:R-:W-:Y:S01]  /*10700*/  FADD.FTZ R184, R183, R184 ;  /* 0x000000b8b7b87221 */ /* 0x000fe20000010000 */
[----:B------:R-:W-:Y:S02]  /*10710*/  VIADD R210, R210, 0xffffffff ;  /* 0xffffffffd2d27836 */ /* 0x000fe40000000000 */
[----:B------:R-:W-:Y:S02]  /*10720*/  IMAD.MOV.U32 R216, RZ, RZ, R178 ;  /* 0x000000ffffd87224 */ /* 0x000fe400078e00b2 */
[----:B------:R-:W-:Y:S01]  /*10730*/  FADD.FTZ R3, R186, R184 ;  /* 0x000000b8ba037221 */ /* 0x000fe20000010000 */
[----:B------:R-:W-:Y:S01]  /*10740*/  IMAD.MOV.U32 R217, RZ, RZ, R176 ;  /* 0x000000ffffd97224 */ /* 0x000fe200078e00b0 */
[----:B------:R-:W-:-:S02]  /*10750*/  WARPGROUP.DEPBAR.LE gsb0, 0x0 ;  /* 0x00008000000079c5 */ /* 0x000fc40000010000 */
[----:B------:R-:W-:Y:S02]  /*10760*/  VIADD R152, R158, 0x280 ;  /* 0x000002809e987836 */ /* 0x000fe40000000000 */
[----:B------:R-:W-:-:S03]  /*10770*/  IMAD.MOV.U32 R153, RZ, RZ, 0x40000040 ;  /* 0x40000040ff997424 */ /* 0x000fc600078e00ff */
[----:B------:R-:W-:Y:S02]  /*10780*/  R2UR UR6, R152 ;  /* 0x00000000980672ca */ /* 0x000fe400000e0000 */
[----:B------:R-:W-:Y:S02]  /*10790*/  R2UR UR7, R153 ;  /* 0x00000000990772ca */ /* 0x000fe400000e0000 */
[----:B------:R-:W-:Y:S02]  /*107a0*/  F2FP.BF16.F32.PACK_AB R152, R185, R172 ;  /* 0x000000acb998723e */ /* 0x000fe400000010ff */
[----:B------:R-:W-:Y:S02]  /*107b0*/  F2FP.BF16.F32.PACK_AB R153, R0, R170 ;  /* 0x000000aa0099723e */ /* 0x000fe400000010ff */
[----:B------:R-:W-:Y:S02]  /*107c0*/  F2FP.BF16.F32.PACK_AB R154, R182, R188 ;  /* 0x000000bcb69a723e */ /* 0x000fe400000010ff */
[----:B------:R-:W-:-:S04]  /*107d0*/  F2FP.BF16.F32.PACK_AB R155, R186, R183 ;  /* 0x000000b7ba9b723e */ /* 0x000fc800000010ff */
[----:B------:R-:W-:-:S06]  /*107e0*/  WARPGROUP.ARRIVE ;  /* 0x00000000000079c5 */ /* 0x000fcc0000000000 */
[----:B------:R-:W-:Y:S01]  /*107f0*/  HGMMA.64x256x16.F32.BF16 R24, R152, gdesc[UR4].tnspB, R24, gsb0 ;  /* 0x43e0000498187df0 */ /* 0x000fe20008001818 */
[----:B------:R-:W-:Y:S02]  /*10800*/  FADD.FTZ R0, R182, R192 ;  /* 0x000000c0b6007221 */ /* 0x000fe40000010000 */
[----:B------:R-:W-:Y:S02]  /*10810*/  WARPGROUP.DEPBAR.LE gsb0, 0x0 ;  /* 0x00008000000079c5 */ /* 0x000fe40000010000 */
[----:B------:R1:W-:Y:S01]  /*10820*/  @!P0 SYNCS.ARRIVE.TRANS64.RED.A1T0 RZ, [R211+URZ], RZ ;  /* 0x000000ffd3ff89a7 */ /* 0x0003e2000810043f */
[----:B------:R-:W-:Y:S05]  /*10830*/  @P2 BRA `(.L_x_14777) ;  /* 0xffffffc800a02947 */ /* 0x000fea000383ffff */
.L_x_14767:
[----:B------:R-:W2:Y:S02]  /*10840*/  LDL R152, [R1+0x60] ;  /* 0x0000600001987983 */ /* 0x000ea40000100800 */
[----:B--2---:R-:W-:-:S13]  /*10850*/  ISETP.GE.AND P2, PT, R210, R152, PT ;  /* 0x00000098d200720c */ /* 0x004fda0003f46270 */
[----:B------:R-:W-:Y:S05]  /*10860*/  @!P2 BRA `(.L_x_14778) ;  /* 0x0000002c00bca947 */ /* 0x000fea0003800000 */
[----:B------:R-:W-:Y:S02]  /*10870*/  IMAD.MOV.U32 R216, RZ, RZ, R178 ;  /* 0x000000ffffd87224 */ /* 0x000fe400078e00b2 */
[----:B------:R-:W-:-:S07]  /*10880*/  IMAD.MOV.U32 R217, RZ, RZ, R176 ;  /* 0x000000ffffd97224 */ /* 0x000fce00078e00b0 */
.L_x_14788:
[----:B------:R-:W-:Y:S01]  /*10890*/  VIADD R2, R2, 0x1 ;  /* 0x0000000102027836 */ /* 0x000fe20000000000 */
[----:B------:R-:W-:Y:S05]  /*108a0*/  YIELD ;  /* 0x0000000000007946 */ /* 0x000fea0003800000 */
[----:B------:R-:W-:-:S04]  /*108b0*/  ISETP.NE.AND P2, PT, R2, 0x2, PT ;  /* 0x000000020200780c */ /* 0x000fc80003f45270 */
[----:B------:R-:W-:Y:S02]  /*108c0*/  SEL R152, RZ, 0x1, P2 ;  /* 0x00000001ff987807 */ /* 0x000fe40001000000 */
[----:B------:R-:W-:Y:S02]  /*108d0*/  SEL R2, R2, RZ, P2 ;  /* 0x000000ff02027207 */ /* 0x000fe40001000000 */
[----:B------:R-:W-:Y:S01]  /*108e0*/  LOP3.LUT R23, R23, R152, RZ, 0x3c, !PT ;  /* 0x0000009817177212 */ /* 0x000fe200078e3cff */
[----:B--2--5:R-:W-:Y:S06]  /*108f0*/  @!P1 BRA `(.L_x_14779) ;  /* 0x0000000000049947 */ /* 0x024fec0003800000 */
[----:B------:R-:W-:Y:S01]  /*10900*/  BPT.TRAP 0x1 ;  /* 0x000000040000795c */ /* 0x000fe20000300000 */
.L_x_14779:
[----:B-1----:R-:W-:Y:S01]  /*10910*/  IMAD R211, R2, 0x8, R19 ;  /* 0x0000000802d37824 */ /* 0x002fe200078e0213 */
[----:B------:R-:W-:-:S04]  /*10920*/  SHF.L.U32 R218, R23, 0x1f, RZ ;  /* 0x0000001f17da7819 */ /* 0x000fc800000006ff */
[----:B------:R1:W2:Y:S01]  /*10930*/  SYNCS.PHASECHK.TRANS64.TRYWAIT P2, [R211+URZ+0x32430], R218 ;  /* 0x032430dad30075a7 */ /* 0x0002a2000804017f */
[----:B------:R-:W-:Y:S05]  /*10940*/  @!P1 BRA `(.L_x_14780) ;  /* 0x0000000000049947 */ /* 0x000fea0003800000 */
[----:B------:R-:W-:Y:S01]  /*10950*/  BPT.TRAP 0x1 ;  /* 0x000000040000795c */ /* 0x000fe20000300000 */
.L_x_14780:
[----:B------:R-:W3:Y:S01]  /*10960*/  LDL R152, [R1+0x4c] ;  /* 0x00004c0001987983 */ /* 0x000ee20000100800 */
[----:B------:R-:W-:Y:S02]  /*10970*/  IMAD.MOV.U32 R157, RZ, RZ, 0x40000040 ;  /* 0x40000040ff9d7424 */ /* 0x000fe400078e00ff */
[----:B---3--:R-:W-:Y:S01]  /*10980*/  IMAD R156, R2, 0x300, R152 ;  /* 0x00000300029c7824 */ /* 0x008fe200078e0298 */
[----:B--2---:R-:W-:Y:S06]  /*10990*/  @P2 BRA `(.L_x_14781) ;  /* 0x0000000000082947 */ /* 0x004fec0003800000 */
[----:B------:R-:W2:Y:S02]  /*109a0*/  SYNCS.PHASECHK.TRANS64.TRYWAIT P2, [R211+URZ+0x32430], R218 ;  /* 0x032430dad30075a7 */ /* 0x000ea4000804017f */
[----:B--2---:R-:W-:Y:S05]  /*109b0*/  @!P2 BRA `(.L_x_14782) ;  /* 0x0000013400f4a947 */ /* 0x004fea0003800000 */
.L_x_14781:
        /* <DEDUP_REMOVED lines=40> */
.L_x_14783:
[----:B------:R0:W3:Y:S01]  /*10c40*/  SYNCS.PHASECHK.TRANS64.TRYWAIT P2, [R211+URZ+0x32450], R218 ;  /* 0x032450dad30075a7 */ /* 0x0000e2000804017f */
[----:B------:R-:W-:Y:S05]  /*10c50*/  @!P1 BRA `(.L_x_14784) ;  /* 0x0000000000049947 */ /* 0x000fea0003800000 */
[----:B------:R-:W-:Y:S01]  /*10c60*/  BPT.TRAP 0x1 ;  /* 0x000000040000795c */ /* 0x000fe20000300000 */
.L_x_14784:
[----:B------:R-:W-:Y:S04]  /*10c70*/  BSSY B0, `(.L_x_14785) ;  /* 0x0000004000007945 */ /* 0x000fe80003800000 */
[----:B---3--:R-:W-:Y:S05]  /*10c80*/  @P2 BRA `(.L_x_14786) ;  /* 0x0000000000082947 */ /* 0x008fea0003800000 */
[----:B------:R-:W3:Y:S02]  /*10c90*/  SYNCS.PHASECHK.TRANS64.TRYWAIT P2, [R211+URZ+0x32450], R218 ;  /* 0x032450dad30075a7 */ /* 0x000ee4000804017f */
[----:B---3--:R-:W-:Y:S05]  /*10ca0*/  @!P2 BRA `(.L_x_14787) ;  /* 0x00000134004ca947 */ /* 0x008fea0003800000 */
.L_x_14786:
[----:B------:R-:W-:Y:S05]  /*10cb0*/  BSYNC B0 ;  /* 0x0000000000007941 */ /* 0x000fea0003800000 */
.L_x_14785:
[----:B------:R-:W-:Y:S05]  /*10cc0*/  WARPSYNC.ALL ;  /* 0x0000000000007948 */ /* 0x000fea0003800000 */
[----:B0123--:R-:W-:Y:S01]  /*10cd0*/  IMAD.MOV.U32 R218, RZ, RZ, 0xc00 ;  /* 0x00000c00ffda7424 */ /* 0x00ffe200078e00ff */
[----:B------:R-:W-:Y:S01]  /*10ce0*/  R2UR UR4, R4 ;  /* 0x00000000040472ca */ /* 0x000fe200000e0000 */
[----:B------:R-:W-:Y:S01]  /*10cf0*/  IMAD.MOV.U32 R219, RZ, RZ, 0x40000040 ;  /* 0x40000040ffdb7424 */ /* 0x000fe200078e00ff */
[----:B------:R-:W-:Y:S01]  /*10d00*/  R2UR UR5, R5 ;  /* 0x00000000050572ca */ /* 0x000fe200000e0000 */
[----:B------:R-:W-:Y:S01]  /*10d10*/  IMAD R218, R2, R218, UR39 ;  /* 0x0000002702da7e24 */ /* 0x000fe2000f8e02da */
[----:B------:R-:W-:Y:S01]  /*10d20*/  WARPGROUP.ARRIVE ;  /* 0x00000000000079c5 */ /* 0x000fe20000000000 */
[----:B------:R-:W-:Y:S01]  /*10d30*/  IMAD.MOV.U32 R221, RZ, RZ, 0x40000040 ;  /* 0x40000040ffdd7424 */ /* 0x000fe200078e00ff */
[----:B------:R-:W-:Y:S01]  /*10d40*/  R2UR UR7, R219 ;  /* 0x00000000db0772ca */ /* 0x000fe200000e0000 */
[C---:B------:R-:W-:Y:S01]  /*10d50*/  VIADD R220, R218.reuse, 0x2 ;  /* 0x00000002dadc7836 */ /* 0x040fe20000000000 */
[----:B------:R-:W-:Y:S01]  /*10d60*/  R2UR UR6, R218 ;  /* 0x00000000da0672ca */ /* 0x000fe200000e0000 */
[----:B------:R-:W-:Y:S01]  /*10d70*/  IMAD.MOV.U32 R219, RZ, RZ, 0x40000040 ;  /* 0x40000040ffdb7424 */ /* 0x000fe200078e00ff */
[----:B------:R0:W-:Y:S01]  /*10d80*/  STL [R1+0x1b0], R22 ;  /* 0x0001b01601007387 */ /* 0x0001e20000100800 */
[----:B------:R-:W-:-:S03]  /*10d90*/  UMOV UR43, UR48 ;  /* 0x00000030002b7c82 */ /* 0x000fc60008000000 */
[----:B------:R-:W-:Y:S04]  /*10da0*/  STL [R1+0x1ac], R19 ;  /* 0x0001ac1301007387 */ /* 0x000fe80000100800 */
[----:B------:R1:W-:Y:S03]  /*10db0*/  STL [R1+0x1a8], R18 ;  /* 0x0001a81201007387 */ /* 0x0003e60000100800 */
[----:B------:R-:W-:Y:S01]  /*10dc0*/  HGMMA.64x96x16.F32.BF16 R152, gdesc[UR4], R152, gsb0 ;  /* 0x01600000049879f0 */ /* 0x000fe20008001898 */
[----:B------:R-:W-:Y:S01]  /*10dd0*/  R2UR UR6, R220 ;  /* 0x00000000dc0672ca */ /* 0x000fe200000e0000 */
[----:B------:R-:W-:Y:S01]  /*10de0*/  VIADD R220, R218, 0x4 ;  /* 0x00000004dadc7836 */ /* 0x000fe20000000000 */
[----:B------:R-:W-:Y:S01]  /*10df0*/  R2UR UR7, R221 ;  /* 0x00000000dd0772ca */ /* 0x000fe200000e0000 */
[----:B------:R-:W-:Y:S01]  /*10e00*/  IMAD.MOV.U32 R221, RZ, RZ, 0x40000040 ;  /* 0x40000040ffdd7424 */ /* 0x000fe200078e00ff */
[----:B------:R-:W-:Y:S01]  /*10e10*/  R2UR UR4, R236 ;  /* 0x00000000ec0472ca */ /* 0x000fe200000e0000 */
[----:B------:R-:W-:Y:S01]  /*10e20*/  STL [R1+0x1a4], R17 ;  /* 0x0001a41101007387 */ /* 0x000fe20000100800 */
[----:B------:R-:W-:-:S03]  /*10e30*/  R2UR UR5, R237 ;  /* 0x00000000ed0572ca */ /* 0x000fc600000e0000 */
[----:B------:R-:W-:Y:S01]  /*10e40*/  STL [R1+0x1a0], R16 ;  /* 0x0001a01001007387 */ /* 0x000fe20000100800 */
[----:B------:R-:W-:Y:S02]  /*10e50*/  WARPGROUP.DEPBAR.LE gsb0, 0x0 ;  /* 0x00008000000079c5 */ /* 0x000fe40000010000 */
[----:B------:R-:W-:-:S07]  /*10e60*/  WARPGROUP.ARRIVE ;  /* 0x00000000000079c5 */ /* 0x000fce0000000000 */
[----:B------:R-:W-:Y:S01]  /*10e70*/  HGMMA.64x96x16.F32.BF16 R152, gdesc[UR4], R152, gsb0 ;  /* 0x01600000049879f0 */ /* 0x000fe20008001898 */
        /* <DEDUP_REMOVED lines=168> */
[----:B------:R-:W-:-:S02]  /*11900*/  FMUL.FTZ R191, R191, UR50 ;  /* 0x00000032bfbf7c20 */ /* 0x000fc40008410000 */
        /* <DEDUP_REMOVED lines=38> */
[----:B0-----:R-:W-:Y:S01]  /*11b70*/  MUFU.TANH R22, R154 ;  /* 0x0000009a00167308 */ /* 0x001fe20000002400 */
[----:B---3--:R-:W-:-:S07]  /*11b80*/  FMNMX.FTZ R169, R193, R169, !PT ;  /* 0x000000a9c1a97209 */ /* 0x008fce0007810000 */
[----:B------:R-:W0:Y:S01]  /*11b90*/  MUFU.TANH R181, R158 ;  /* 0x0000009e00b57308 */ /* 0x000e220000002400 */
[----:B----4-:R-:W-:-:S05]  /*11ba0*/  FMNMX.FTZ R169, R192, R169, !PT ;  /* 0x000000a9c0a97209 */ /* 0x010fca0007810000 */
[----:B------:R-:W2:Y:S02]  /*11bb0*/  SHFL.BFLY PT, R176, R169, 0x2, 0x1f ;  /* 0x0c401f00a9b07f89 */ /* 0x000ea400000e0000 */
[----:B------:R3:W-:Y:S08]  /*11bc0*/  MUFU.TANH R197, R170 ;  /* 0x000000aa00c57308 */ /* 0x0007f00000002400 */
[----:B-1----:R1:W-:Y:S01]  /*11bd0*/  MUFU.TANH R18, R162 ;  /* 0x000000a200127308 */ /* 0x0023e20000002400 */
[----:B---3--:R-:W-:-:S07]  /*11be0*/  IMAD.MOV.U32 R170, RZ, RZ, R180 ;  /* 0x000000ffffaa7224 */ /* 0x008fce00078e00b4 */
[----:B------:R-:W-:Y:S01]  /*11bf0*/  MUFU.TANH R19, R155 ;  /* 0x0000009b00137308 */ /* 0x000fe20000002400 */
[----:B--2---:R-:W-:-:S07]  /*11c00*/  FMNMX.FTZ R176, R169, R176, !PT ;  /* 0x000000b0a9b07209 */ /* 0x004fce0007810000 */
[----:B------:R-:W2:Y:S01]  /*11c10*/  MUFU.TANH R184, R159 ;  /* 0x0000009f00b87308 */ /* 0x000ea20000002400 */
[----:B------:R-:W3:Y:S07]  /*11c20*/  SHFL.BFLY PT, R154, R176, 0x1, 0x1f ;  /* 0x0c201f00b09a7f89 */ /* 0x000eee00000e0000 */
[----:B------:R4:W-:Y:S08]  /*11c30*/  MUFU.TANH R17, R163 ;  /* 0x000000a300117308 */ /* 0x0009f00000002400 */
[----:B------:R-:W2:Y:S08]  /*11c40*/  MUFU.TANH R196, R167 ;  /* 0x000000a700c47308 */ /* 0x000eb00000002400 */
[----:B------:R2:W-:Y:S01]  /*11c50*/  MUFU.TANH R16, R166 ;  /* 0x000000a600107308 */ /* 0x0005e20000002400 */
[----:B---3--:R-:W-:-:S05]  /*11c60*/  FMNMX.FTZ R176, R176, R154, !PT ;  /* 0x0000009ab0b07209 */ /* 0x008fca0007810000 */
[C---:B------:R-:W-:Y:S01]  /*11c70*/  FADD.FTZ R169, -R176.reuse, R217 ;  /* 0x000000d9b0a97221 */ /* 0x040fe20000010100 */
[----:B------:R-:W-:Y:S01]  /*11c80*/  FMUL.FTZ R180, R176, UR43 ;  /* 0x0000002bb0b47c20 */ /* 0x000fe20008410000 */
[----:B------:R-:W-:Y:S01]  /*11c90*/  IMAD.MOV.U32 R217, RZ, RZ, R177 ;  /* 0x000000ffffd97224 */ /* 0x000fe200078e00b1 */
[----:B------:R-:W3:Y:S01]  /*11ca0*/  MUFU.TANH R171, R171 ;  /* 0x000000ab00ab7308 */ /* 0x000ee20000002400 */
[----:B------:R-:W-:Y:S01]  /*11cb0*/  FMUL.FTZ R169, R169, UR43 ;  /* 0x0000002ba9a97c20 */ /* 0x000fe20008410000 */
[--C-:B------:R-:W-:Y:S01]  /*11cc0*/  FFMA.FTZ R177, R230, UR43, -R180.reuse ;  /* 0x0000002be6b17c23 */ /* 0x100fe200080108b4 */
[--C-:B------:R-:W-:Y:S01]  /*11cd0*/  FFMA.FTZ R158, R220, UR43, -R180.reuse ;  /* 0x0000002bdc9e7c23 */ /* 0x100fe200080108b4 */
[----:B0-----:R-:W-:Y:S02]  /*11ce0*/  IMAD.MOV.U32 R220, RZ, RZ, R181 ;  /* 0x000000ffffdc7224 */ /* 0x001fe400078e00b5 */
[--C-:B-1----:R-:W-:Y:S01]  /*11cf0*/  FFMA.FTZ R162, R152, UR43, -R180.reuse ;  /* 0x0000002b98a27c23 */ /* 0x102fe200080108b4 */
[--C-:B------:R-:W-:Y:S01]  /*11d00*/  FFMA.FTZ R181, R156, UR43, -R180.reuse ;  /* 0x0000002b9cb57c23 */ /* 0x100fe200080108b4 */
[--C-:B----4-:R-:W-:Y:S01]  /*11d10*/  FFMA.FTZ R163, R153, UR43, -R180.reuse ;  /* 0x0000002b99a37c23 */ /* 0x110fe200080108b4 */
[----:B------:R0:W-:Y:S01]  /*11d20*/  MUFU.EX2 R156, R169 ;  /* 0x000000a9009c7308 */ /* 0x0001e20000000800 */
[----:B------:R-:W-:Y:S01]  /*11d30*/  FFMA.FTZ R188, R221, UR43, -R180 ;  /* 0x0000002bddbc7c23 */ /* 0x000fe200080108b4 */
[----:B--2---:R-:W-:-:S02]  /*11d40*/  IMAD.MOV.U32 R221, RZ, RZ, R184 ;  /* 0x000000ffffdd7224 */ /* 0x004fc400078e00b8 */
[--C-:B------:R-:W-:Y:S01]  /*11d50*/  FFMA.FTZ R189, R229, UR43, -R180.reuse ;  /* 0x0000002be5bd7c23 */ /* 0x100fe200080108b4 */
[--C-:B------:R-:W-:Y:S01]  /*11d60*/  FFMA.FTZ R166, R160, UR43, -R180.reuse ;  /* 0x0000002ba0a67c23 */ /* 0x100fe200080108b4 */
[----:B------:R-:W-:Y:S01]  /*11d70*/  FMUL.FTZ R160, R175, UR50 ;  /* 0x00000032afa07c20 */ /* 0x000fe20008410000 */
[--C-:B------:R-:W-:Y:S01]  /*11d80*/  FFMA.FTZ R155, R222, UR43, -R180.reuse ;  /* 0x0000002bde9b7c23 */ /* 0x100fe200080108b4 */
[----:B------:R-:W-:Y:S01]  /*11d90*/  FFMA.FTZ R154, R223, UR43, -R180 ;  /* 0x0000002bdf9a7c23 */ /* 0x000fe200080108b4 */
[----:B------:R-:W1:Y:S01]  /*11da0*/  MUFU.EX2 R152, R177 ;  /* 0x000000b100987308 */ /* 0x000e620000000800 */
[----:B------:R-:W-:Y:S02]  /*11db0*/  IMAD.MOV.U32 R222, RZ, RZ, R196 ;  /* 0x000000ffffde7224 */ /* 0x000fe400078e00c4 */
[----:B------:R-:W-:Y:S01]  /*11dc0*/  FMUL.FTZ R196, R179, UR50 ;  /* 0x00000032b3c47c20 */ /* 0x000fe20008410000 */
[----:B------:R-:W-:Y:S02]  /*11dd0*/  IMAD.MOV.U32 R223, RZ, RZ, R197 ;  /* 0x000000ffffdf7224 */ /* 0x000fe400078e00c5 */
[----:B------:R-:W-:Y:S01]  /*11de0*/  FMUL.FTZ R197, R178, UR50 ;  /* 0x00000032b2c57c20 */ /* 0x000fe20008410000 */
[----:B---3--:R-:W-:-:S02]  /*11df0*/  IMAD.MOV.U32 R229, RZ, RZ, R171 ;  /* 0x000000ffffe57224 */ /* 0x008fc400078e00ab */
[--C-:B------:R-:W-:Y:S01]  /*11e00*/  FFMA.FTZ R185, R219, UR43, -R180.reuse ;  /* 0x0000002bdbb97c23 */ /* 0x100fe200080108b4 */
[--C-:B------:R-:W-:Y:S01]  /*11e10*/  FFMA.FTZ R159, R218, UR43, -R180.reuse ;  /* 0x0000002bda9f7c23 */ /* 0x100fe200080108b4 */
[----:B------:R-:W2:Y:S01]  /*11e20*/  MUFU.TANH R174, R174 ;  /* 0x000000ae00ae7308 */ /* 0x000ea20000002400 */
[--C-:B------:R-:W-:Y:S01]  /*11e30*/  FFMA.FTZ R184, R157, UR43, -R180.reuse ;  /* 0x0000002b9db87c23 */ /* 0x100fe200080108b4 */
[--C-:B------:R-:W-:Y:S01]  /*11e40*/  FFMA.FTZ R167, R161, UR43, -R180.reuse ;  /* 0x0000002ba1a77c23 */ /* 0x100fe200080108b4 */
[--C-:B------:R-:W-:Y:S01]  /*11e50*/  FFMA.FTZ R164, R164, UR43, -R180.reuse ;  /* 0x0000002ba4a47c23 */ /* 0x100fe200080108b4 */
[--C-:B------:R-:W-:Y:S01]  /*11e60*/  FFMA.FTZ R165, R165, UR43, -R180.reuse ;  /* 0x0000002ba5a57c23 */ /* 0x100fe200080108b4 */
[--C-:B------:R-:W-:Y:S01]  /*11e70*/  FFMA.FTZ R168, R168, UR43, -R180.reuse ;  /* 0x0000002ba8a87c23 */ /* 0x100fe200080108b4 */
[--C-:B0-----:R-:W-:Y:S01]  /*11e80*/  FFMA.FTZ R169, R217, UR43, -R180.reuse ;  /* 0x0000002bd9a97c23 */ /* 0x101fe200080108b4 */
[----:B------:R-:W-:Y:S01]  /*11e90*/  FFMA.FTZ R170, R170, UR43, -R180 ;  /* 0x0000002baaaa7c23 */ /* 0x000fe200080108b4 */
[----:B------:R-:W0:Y:S01]  /*11ea0*/  MUFU.EX2 R189, R189 ;  /* 0x000000bd00bd7308 */ /* 0x000e220000000800 */
[----:B-1----:R-:W-:Y:S01]  /*11eb0*/  FFMA.FTZ R153, R156, R0, R152 ;  /* 0x000000009c997223 */ /* 0x002fe20000010098 */
[----:B------:R-:W-:Y:S01]  /*11ec0*/  FMNMX.FTZ R0, R22, R216, !PT ;  /* 0x000000d816007209 */ /* 0x000fe20007810000 */
[--C-:B------:R-:W-:Y:S01]  /*11ed0*/  FFMA.FTZ R171, R231, UR43, -R180.reuse ;  /* 0x0000002be7ab7c23 */ /* 0x100fe200080108b4 */
[--C-:B------:R-:W-:Y:S01]  /*11ee0*/  FFMA.FTZ R172, R172, UR43, -R180.reuse ;  /* 0x0000002bacac7c23 */ /* 0x100fe200080108b4 */
[----:B------:R-:W-:Y:S01]  /*11ef0*/  FFMA.FTZ R173, R173, UR43, -R180 ;  /* 0x0000002badad7c23 */ /* 0x000fe200080108b4 */
[----:B------:R-:W-:Y:S01]  /*11f00*/  FMNMX.FTZ R0, R19, R0, !PT ;  /* 0x0000000013007209 */ /* 0x000fe20007810000 */
[----:B------:R-:W-:Y:S01]  /*11f10*/  FMUL.FTZ R217, R186, UR50 ;  /* 0x00000032bad97c20 */ /* 0x000fe20008410000 */
[----:B------:R-:W1:Y:S01]  /*11f20*/  MUFU.TANH R160, R160 ;  /* 0x000000a000a07308 */ /* 0x000e620000002400 */
[----:B--2---:R-:W-:Y:S01]  /*11f30*/  IMAD.MOV.U32 R230, RZ, RZ, R174 ;  /* 0x000000ffffe67224 */ /* 0x004fe200078e00ae */
[----:B------:R-:W-:Y:S01]  /*11f40*/  FMNMX.FTZ R0, R220, R0, !PT ;  /* 0x00000000dc007209 */ /* 0x000fe20007810000 */
[--C-:B------:R-:W-:Y:S01]  /*11f50*/  FFMA.FTZ R174, R193, UR43, -R180.reuse ;  /* 0x0000002bc1ae7c23 */ /* 0x100fe200080108b4 */
[----:B------:R-:W-:Y:S01]  /*11f60*/  FFMA.FTZ R180, R192, UR43, -R180 ;  /* 0x0000002bc0b47c23 */ /* 0x000fe200080108b4 */
[----:B------:R-:W-:Y:S01]  /*11f70*/  FMUL.FTZ R192, R182, UR50 ;  /* 0x00000032b6c07c20 */ /* 0x000fe20008410000 */
[----:B------:R-:W-:Y:S01]  /*11f80*/  FMNMX.FTZ R0, R221, R0, !PT ;  /* 0x00000000dd007209 */ /* 0x000fe20007810000 */
[----:B------:R-:W-:Y:S01]  /*11f90*/  FMUL.FTZ R193, R187, UR50 ;  /* 0x00000032bbc17c20 */ /* 0x000fe20008410000 */
[----:B------:R-:W2:Y:S01]  /*11fa0*/  MUFU.TANH R197, R197 ;  /* 0x000000c500c57308 */ /* 0x000ea20000002400 */
[C---:B0-----:R-:W-:Y:S01]  /*11fb0*/  FADD.FTZ R153, R189.reuse, R153 ;  /* 0x00000099bd997221 */ /* 0x041fe20000010000 */
[----:B------:R-:W-:Y:S01]  /*11fc0*/  FMNMX.FTZ R0, R18, R0, !PT ;  /* 0x0000000012007209 */ /* 0x000fe20007810000 */
[----:B------:R-:W-:Y:S01]  /*11fd0*/  FMUL.FTZ R175, R194, UR50 ;  /* 0x00000032c2af7c20 */ /* 0x000fe20008410000 */
[----:B------:R-:W-:Y:S01]  /*11fe0*/  F2FP.BF16.F32.PACK_AB R152, R189, R152 ;  /* 0x00000098bd98723e */ /* 0x000fe200000010ff */
[----:B------:R-:W-:Y:S01]  /*11ff0*/  FMUL.FTZ R189, R183, UR50 ;  /* 0x00000032b7bd7c20 */ /* 0x000fe20008410000 */
[----:B------:R-:W-:Y:S01]  /*12000*/  FMNMX.FTZ R0, R17, R0, !PT ;  /* 0x0000000011007209 */ /* 0x000fe20007810000 */
[----:B------:R-:W-:Y:S01]  /*12010*/  FMUL.FTZ R179, R195, UR50 ;  /* 0x00000032c3b37c20 */ /* 0x000fe20008410000 */
[----:B------:R-:W0:Y:S01]  /*12020*/  MUFU.TANH R196, R196 ;  /* 0x000000c400c47308 */ /* 0x000e220000002400 */
[----:B------:R-:W-:Y:S01]  /*12030*/  FMUL.FTZ R186, R198, UR50 ;  /* 0x00000032c6ba7c20 */ /* 0x000fe20008410000 */
[----:B------:R-:W-:Y:S01]  /*12040*/  FMNMX.FTZ R0, R16, R0, !PT ;  /* 0x0000000010007209 */ /* 0x000fe20007810000 */
[----:B------:R-:W-:-:S03]  /*12050*/  FMUL.FTZ R187, R199, UR50 ;  /* 0x00000032c7bb7c20 */ /* 0x000fc60008410000 */
[----:B------:R-:W-:Y:S02]  /*12060*/  FMNMX.FTZ R0, R222, R0, !PT ;  /* 0x00000000de007209 */ /* 0x000fe40007810000 */
[----:B------:R-:W3:Y:S02]  /*12070*/  MUFU.TANH R192, R192 ;  /* 0x000000c000c07308 */ /* 0x000ee40000002400 */
[----:B------:R-:W-:-:S04]  /*12080*/  FMNMX.FTZ R0, R223, R0, !PT ;  /* 0x00000000df007209 */ /* 0x000fc80007810000 */
[----:B------:R-:W-:Y:S02]  /*12090*/  FMNMX.FTZ R0, R229, R0, !PT ;  /* 0x00000000e5007209 */ /* 0x000fe40007810000 */
[----:B------:R-:W4:Y:S02]  /*120a0*/  MUFU.TANH R189, R189 ;  /* 0x000000bd00bd7308 */ /* 0x000f240000002400 */
[----:B------:R-:W-:-:S04]  /*120b0*/  FMNMX.FTZ R157, R230, R0, !PT ;  /* 0x00000000e69d7209 */ /* 0x000fc80007810000 */
[----:B-1----:R-:W-:Y:S02]  /*120c0*/  FMNMX.FTZ R157, R160, R157, !PT ;  /* 0x0000009da09d7209 */ /* 0x002fe40007810000 */
[----:B------:R-:W1:Y:S02]  /*120d0*/  MUFU.TANH R217, R217 ;  /* 0x000000d900d97308 */ /* 0x000e640000002400 */
[----:B--2---:R-:W-:-:S04]  /*120e0*/  FMNMX.FTZ R157, R197, R157, !PT ;  /* 0x0000009dc59d7209 */ /* 0x004fc80007810000 */
[----:B0-----:R-:W-:Y:S02]  /*120f0*/  FMNMX.FTZ R157, R196, R157, !PT ;  /* 0x0000009dc49d7209 */ /* 0x001fe40007810000 */
[----:B------:R-:W0:Y:S02]  /*12100*/  MUFU.TANH R193, R193 ;  /* 0x000000c100c17308 */ /* 0x000e240000002400 */
[----:B---3--:R-:W-:-:S04]  /*12110*/  FMNMX.FTZ R157, R192, R157, !PT ;  /* 0x0000009dc09d7209 */ /* 0x008fc80007810000 */
[----:B----4-:R-:W-:Y:S02]  /*12120*/  FMNMX.FTZ R157, R189, R157, !PT ;  /* 0x0000009dbd9d7209 */ /* 0x010fe40007810000 */
[----:B------:R-:W2:Y:S02]  /*12130*/  MUFU.TANH R190, R190 ;  /* 0x000000be00be7308 */ /* 0x000ea40000002400 */
[----:B-1----:R-:W-:-:S06]  /*12140*/  FMNMX.FTZ R157, R217, R157, !PT ;  /* 0x0000009dd99d7209 */ /* 0x002fcc0007810000 */
        /* <DEDUP_REMOVED lines=10> */
[----:B------:R-:W2:Y:S01]  /*121f0*/  MUFU.EX2 R154, R154 ;  /* 0x0000009a009a7308 */ /* 0x000ea20000000800 */
[----:B-1----:R-:W-:-:S07]  /*12200*/  FMNMX.FTZ R157, R186, R157, !PT ;  /* 0x0000009dba9d7209 */ /* 0x002fce0007810000 */
[----:B------:R-:W1:Y:S01]  /*12210*/  MUFU.EX2 R155, R155 ;  /* 0x0000009b009b7308 */ /* 0x000e620000000800 */
[----:B0-----:R-:W-:-:S05]  /*12220*/  FMNMX.FTZ R178, R187, R157, !PT ;  /* 0x0000009dbbb27209 */ /* 0x001fca0007810000 */
[----:B------:R-:W0:Y:S01]  /*12230*/  SHFL.BFLY PT, R157, R178, 0x2, 0x1f ;  /* 0x0c401f00b29d7f89 */ /* 0x000e2200000e0000 */
[----:B--2---:R-:W-:Y:S01]  /*12240*/  FADD.FTZ R161, R154, R153 ;  /* 0x000000999aa17221 */ /* 0x004fe20000010000 */
[----:B------:R-:W2:Y:S01]  /*12250*/  S2R R198, SR_TID.X ;  /* 0x0000000000c67919 */ /* 0x000ea20000002100 */
[----:B-1----:R-:W-:Y:S02]  /*12260*/  F2FP.BF16.F32.PACK_AB R154, R155, R154 ;  /* 0x0000009a9b9a723e */ /* 0x002fe400000010ff */
[----:B0-----:R-:W-:-:S05]  /*12270*/  FMNMX.FTZ R178, R178, R157, !PT ;  /* 0x0000009db2b27209 */ /* 0x001fca0007810000 */
[----:B------:R-:W0:Y:S02]  /*12280*/  SHFL.BFLY PT, R157, R178, 0x1, 0x1f ;  /* 0x0c201f00b29d7f89 */ /* 0x000e2400000e0000 */
[----:B0-----:R-:W-:-:S05]  /*12290*/  FMNMX.FTZ R178, R178, R157, !PT ;  /* 0x0000009db2b27209 */ /* 0x001fca0007810000 */
[C---:B------:R-:W-:Y:S01]  /*122a0*/  FADD.FTZ R157, -R178.reuse, R216 ;  /* 0x000000d8b29d7221 */ /* 0x040fe20000010100 */
[----:B------:R-:W-:-:S03]  /*122b0*/  FMUL.FTZ R191, R178, UR43 ;  /* 0x0000002bb2bf7c20 */ /* 0x000fc60008410000 */
[----:B------:R-:W-:Y:S01]  /*122c0*/  FMUL.FTZ R153, R157, UR43 ;  /* 0x0000002b9d997c20 */ /* 0x000fe20008410000 */
[----:B------:R-:W-:-:S03]  /*122d0*/  FADD.FTZ R157, R155, R161 ;  /* 0x000000a19b9d7221 */ /* 0x000fc60000010000 */
[----:B------:R0:W-:Y:S02]  /*122e0*/  MUFU.EX2 R155, R153 ;  /* 0x00000099009b7308 */ /* 0x0001e40000000800 */
[----:B0-----:R-:W-:Y:S01]  /*122f0*/  FFMA.FTZ R153, R22, UR43, -R191 ;  /* 0x0000002b16997c23 */ /* 0x001fe200080108bf */
[----:B--2---:R-:W-:Y:S01]  /*12300*/  SHF.R.U32.HI R198, RZ, 0x7, R198 ;  /* 0x00000007ffc67819 */ /* 0x004fe200000116c6 */
[-C--:B------:R-:W-:Y:S01]  /*12310*/  FMUL.FTZ R24, R24, R156.reuse ;  /* 0x0000009c18187220 */ /* 0x080fe20000410000 */
[-C--:B------:R-:W-:Y:S01]  /*12320*/  FMUL.FTZ R25, R25, R156.reuse ;  /* 0x0000009c19197220 */ /* 0x080fe20000410000 */
[-C--:B------:R-:W-:Y:S01]  /*12330*/  FMUL.FTZ R28, R28, R156.reuse ;  /* 0x0000009c1c1c7220 */ /* 0x080fe20000410000 */
[-C--:B------:R-:W-:Y:S01]  /*12340*/  FMUL.FTZ R29, R29, R156.reuse ;  /* 0x0000009c1d1d7220 */ /* 0x080fe20000410000 */
[----:B------:R-:W0:Y:S01]  /*12350*/  MUFU.EX2 R153, R153 ;  /* 0x0000009900997308 */ /* 0x000e220000000800 */
        /* <DEDUP_REMOVED lines=16> */
[----:B0-----:R-:W-:Y:S01]  /*12460*/  FFMA.FTZ R194, R155, R3, R153 ;  /* 0x000000039bc27223 */ /* 0x001fe20000010099 */
        /* <DEDUP_REMOVED lines=50> */
[--C-:B------:R-:W-:Y:S01]  /*12790*/  FFMA.FTZ R161, R19, UR43, -R191.reuse ;  /* 0x0000002b13a17c23 */ /* 0x100fe200080108bf */
[--C-:B------:R-:W-:Y:S01]  /*127a0*/  FFMA.FTZ R156, R220, UR43, -R191.reuse ;  /* 0x0000002bdc9c7c23 */ /* 0x100fe200080108bf */
[----:B------:R-:W-:Y:S01]  /*127b0*/  FFMA.FTZ R195, R221, UR43, -R191 ;  /* 0x0000002bddc37c23 */ /* 0x000fe200080108bf */
[----:B------:R0:W-:Y:S01]  /*127c0*/  BAR.SYNC.DEFER_BLOCKING R3, 0x100 ;  /* 0x000400030000751d */ /* 0x0001e20000010000 */
[----:B------:R-:W-:-:S05]  /*127d0*/  IMAD.MOV.U32 R182, RZ, RZ, 0xc00 ;  /* 0x00000c00ffb67424 */ /* 0x000fca00078e00ff */
[----:B------:R-:W1:Y:S01]  /*127e0*/  MUFU.EX2 R161, R161 ;  /* 0x000000a100a17308 */ /* 0x000e620000000800 */
[----:B------:R-:W-:Y:S02]  /*127f0*/  IMAD.MOV.U32 R183, RZ, RZ, 0x40000040 ;  /* 0x40000040ffb77424 */ /* 0x000fe400078e00ff */
        /* <DEDUP_REMOVED lines=15> */
[----:B------:R-:W-:Y:S01]  /*128f0*/  IMAD R182, R2, R182, UR42 ;  /* 0x0000002a02b67e24 */ /* 0x000fe2000f8e02b6 */
[----:B------:R-:W-:Y:S01]  /*12900*/  R2UR UR7, R183 ;  /* 0x00000000b70772ca */ /* 0x000fe200000e0000 */
        /* <DEDUP_REMOVED lines=52> */
[----:B-1----:R-:W-:Y:S01]  /*12c50*/  F2FP.BF16.F32.PACK_AB R153, R161, R153 ;  /* 0x00000099a199723e */ /* 0x002fe200000010ff */
[----:B------:R-:W-:Y:S01]  /*12c60*/  MUFU.EX2 R185, R185 ;  /* 0x000000b900b97308 */ /* 0x000fe20000000800 */
[----:B---3--:R-:W-:-:S07]  /*12c70*/  F2FP.BF16.F32.PACK_AB R155, R195, R156 ;  /* 0x0000009cc39b723e */ /* 0x008fce00000010ff */
[----:B------:R-:W-:Y:S01]  /*12c80*/  MUFU.EX2 R181, R181 ;  /* 0x000000b500b57308 */ /* 0x000fe20000000800 */
[----:B------:R-:W-:-:S07]  /*12c90*/  WARPGROUP.ARRIVE ;  /* 0x00000000000079c5 */ /* 0x000fce0000000000 */
[----:B------:R-:W-:Y:S01]  /*12ca0*/  MUFU.EX2 R184, R184 ;  /* 0x000000b800b87308 */ /* 0x000fe20000000800 */
[----:B------:R-:W-:Y:S01]  /*12cb0*/  HGMMA.64x256x16.F32.BF16 R24, R152, gdesc[UR4].tnspB, R24, gsb0 ;  /* 0x43e0000498187df0 */ /* 0x000fe20008001818 */
[----:B------:R-:W-:Y:S01]  /*12cc0*/  FADD.FTZ R194, R161, R194 ;  /* 0x000000c2a1c27221 */ /* 0x000fe20000010000 */
[--C-:B------:R-:W-:Y:S01]  /*12cd0*/  FFMA.FTZ R183, R16, UR43, -R191.reuse ;  /* 0x0000002b10b77c23 */ /* 0x100fe200080108bf */
[--C-:B0-----:R-:W-:Y:S01]  /*12ce0*/  FFMA.FTZ R3, R222, UR43, -R191.reuse ;  /* 0x0000002bde037c23 */ /* 0x101fe200080108bf */
[--C-:B------:R-:W-:Y:S01]  /*12cf0*/  FFMA.FTZ R0, R0, UR43, -R191.reuse ;  /* 0x0000002b00007c23 */ /* 0x100fe200080108bf */
[----:B------:R2:W5:Y:S02]  /*12d00*/  LDL.LU R22, [R1+0x1b0] ;  /* 0x0001b00001167983 */ /* 0x0005640000300800 */
[----:B------:R0:W-:Y:S01]  /*12d10*/  MUFU.EX2 R161, R158 ;  /* 0x0000009e00a17308 */ /* 0x0001e20000000800 */
[----:B------:R-:W-:Y:S01]  /*12d20*/  FADD.FTZ R194, R156, R194 ;  /* 0x000000c29cc27221 */ /* 0x000fe20000010000 */
[--C-:B------:R-:W-:Y:S01]  /*12d30*/  FFMA.FTZ R198, R223, UR43, -R191.reuse ;  /* 0x0000002bdfc67c23 */ /* 0x100fe200080108bf */
[----:B------:R2:W5:Y:S01]  /*12d40*/  LDL.LU R19, [R1+0x1ac] ;  /* 0x0001ac0001137983 */ /* 0x0005620000300800 */
[----:B0-----:R-:W-:-:S04]  /*12d50*/  FFMA.FTZ R158, R18, UR43, -R191 ;  /* 0x0000002b129e7c23 */ /* 0x001fc800080108bf */
[----:B------:R-:W-:Y:S08]  /*12d60*/  MUFU.EX2 R183, R183 ;  /* 0x000000b700b77308 */ /* 0x000ff00000000800 */
[----:B------:R-:W-:Y:S01]  /*12d70*/  MUFU.EX2 R3, R3 ;  /* 0x0000000300037308 */ /* 0x000fe20000000800 */
[----:B------:R-:W-:Y:S01]  /*12d80*/  FADD.FTZ R194, R195, R194 ;  /* 0x000000c2c3c27221 */ /* 0x000fe20000010000 */
[----:B------:R2:W5:Y:S06]  /*12d90*/  LDL.LU R18, [R1+0x1a8] ;  /* 0x0001a80001127983 */ /* 0x00056c0000300800 */
[----:B------:R-:W0:Y:S02]  /*12da0*/  MUFU.EX2 R158, R158 ;  /* 0x0000009e009e7308 */ /* 0x000e240000000800 */
[----:B0-----:R-:W-:-:S06]  /*12db0*/  FADD.FTZ R194, R158, R194 ;  /* 0x000000c29ec27221 */ /* 0x001fcc0000010000 */
[----:B------:R-:W-:Y:S01]  /*12dc0*/  MUFU.EX2 R198, R198 ;  /* 0x000000c600c67308 */ /* 0x000fe20000000800 */
[----:B------:R-:W-:-:S07]  /*12dd0*/  WARPGROUP.DEPBAR.LE gsb0, 0x0 ;  /* 0x00008000000079c5 */ /* 0x000fce0000010000 */
[----:B------:R0:W1:Y:S08]  /*12de0*/  MUFU.EX2 R155, R188 ;  /* 0x000000bc009b7308 */ /* 0x0000700000000800 */
[----:B------:R3:W-:Y:S01]  /*12df0*/  MUFU.EX2 R154, R159 ;  /* 0x0000009f009a7308 */ /* 0x0007e20000000800 */
[----:B0-----:R-:W-:Y:S01]  /*12e00*/  FFMA.FTZ R188, R17, UR43, -R191 ;  /* 0x0000002b11bc7c23 */ /* 0x001fe200080108bf */
[----:B------:R-:W-:Y:S01]  /*12e10*/  VIADD R152, R182, 0x80 ;  /* 0x00000080b6987836 */ /* 0x000fe20000000000 */
[----:B------:R2:W5:Y:S05]  /*12e20*/  LDL.LU R17, [R1+0x1a4] ;  /* 0x0001a40001117983 */ /* 0x00056a0000300800 */
[----:B------:R-:W0:Y:S01]  /*12e30*/  MUFU.EX2 R188, R188 ;  /* 0x000000bc00bc7308 */ /* 0x000e220000000800 */
[----:B------:R-:W-:Y:S01]  /*12e40*/  IMAD.MOV.U32 R153, RZ, RZ, 0x40000040 ;  /* 0x40000040ff997424 */ /* 0x000fe200078e00ff */
[----:B------:R-:W-:Y:S01]  /*12e50*/  R2UR UR6, R152 ;  /* 0x00000000980672ca */ /* 0x000fe200000e0000 */
[----:B-1----:R-:W-:Y:S01]  /*12e60*/  FADD.FTZ R195, R155, R157 ;  /* 0x0000009d9bc37221 */ /* 0x002fe20000010000 */
[----:B------:R-:W-:Y:S01]  /*12e70*/  F2FP.BF16.F32.PACK_AB R156, R161, R155 ;  /* 0x0000009ba19c723e */ /* 0x000fe200000010ff */
[----:B------:R2:W5:Y:S01]  /*12e80*/  LDL.LU R16, [R1+0x1a0] ;  /* 0x0001a00001107983 */ /* 0x0005620000300800 */
[----:B------:R-:W-:-:S02]  /*12e90*/  R2UR UR7, R153 ;  /* 0x00000000990772ca */ /* 0x000fc400000e0000 */
[----:B---3--:R-:W-:Y:S02]  /*12ea0*/  F2FP.BF16.F32.PACK_AB R159, R3, R183 ;  /* 0x000000b7039f723e */ /* 0x008fe400000010ff */
[----:B0-----:R-:W-:Y:S01]  /*12eb0*/  F2FP.BF16.F32.PACK_AB R157, R188, R158 ;  /* 0x0000009ebc9d723e */ /* 0x001fe200000010ff */
[----:B------:R-:W-:Y:S01]  /*12ec0*/  FFMA.FTZ R155, R230, UR43, -R191 ;  /* 0x0000002be69b7c23 */ /* 0x000fe200080108bf */
[----:B------:R-:W-:Y:S01]  /*12ed0*/  F2FP.BF16.F32.PACK_AB R158, R154, R185 ;  /* 0x000000b99a9e723e */ /* 0x000fe200000010ff */
[----:B------:R-:W-:Y:S02]  /*12ee0*/  VIADD R152, R182, 0x100 ;  /* 0x00000100b6987836 */ /* 0x000fe40000000000 */
[----:B------:R-:W-:Y:S01]  /*12ef0*/  FADD.FTZ R195, R161, R195 ;  /* 0x000000c3a1c37221 */ /* 0x000fe20000010000 */
[----:B------:R-:W-:Y:S01]  /*12f00*/  FADD.FTZ R199, R188, R194 ;  /* 0x000000c2bcc77221 */ /* 0x000fe20000010000 */
[----:B------:R-:W-:Y:S01]  /*12f10*/  WARPGROUP.ARRIVE ;  /* 0x00000000000079c5 */ /* 0x000fe20000000000 */
[----:B------:R-:W-:Y:S01]  /*12f20*/  MUFU.EX2 R0, R0 ;  /* 0x0000000000007308 */ /* 0x000fe20000000800 */
[----:B------:R-:W3:Y:S04]  /*12f30*/  LDL R216, [R1+0x60] ;  /* 0x0000600001d87983 */ /* 0x000ee80000100800 */
[----:B------:R-:W-:Y:S03]  /*12f40*/  HGMMA.64x256x16.F32.BF16 R24, R156, gdesc[UR4].tnspB, R24, gsb0 ;  /* 0x43e000049c187df0 */ /* 0x000fe60008001818 */
[----:B------:R-:W-:Y:S01]  /*12f50*/  MUFU.EX2 R155, R155 ;  /* 0x0000009b009b7308 */ /* 0x000fe20000000800 */
[----:B------:R-:W-:Y:S01]  /*12f60*/  IMAD.MOV.U32 R153, RZ, RZ, 0x40000040 ;  /* 0x40000040ff997424 */ /* 0x000fe200078e00ff */
[----:B------:R-:W-:-:S04]  /*12f70*/  R2UR UR6, R152 ;  /* 0x00000000980672ca */ /* 0x000fc800000e0000 */
[----:B------:R-:W-:Y:S01]  /*12f80*/  R2UR UR7, R153 ;  /* 0x00000000990772ca */ /* 0x000fe200000e0000 */
[----:B------:R-:W-:Y:S01]  /*12f90*/  FADD.FTZ R194, R185, R195 ;  /* 0x000000c3b9c27221 */ /* 0x000fe20000010000 */
[----:B------:R-:W-:Y:S01]  /*12fa0*/  FADD.FTZ R199, R183, R199 ;  /* 0x000000c7b7c77221 */ /* 0x000fe20000010000 */
[--C-:B------:R-:W-:Y:S01]  /*12fb0*/  FFMA.FTZ R195, R197, UR43, -R191.reuse ;  /* 0x0000002bc5c37c23 */ /* 0x100fe200080108bf */
[--C-:B------:R-:W-:Y:S01]  /*12fc0*/  FFMA.FTZ R183, R196, UR43, -R191.reuse ;  /* 0x0000002bc4b77c23 */ /* 0x100fe200080108bf */
[--C-:B------:R-:W-:Y:S01]  /*12fd0*/  FFMA.FTZ R185, R192, UR43, -R191.reuse ;  /* 0x0000002bc0b97c23 */ /* 0x100fe200080108bf */
[----:B------:R-:W-:-:S03]  /*12fe0*/  FFMA.FTZ R188, R189, UR43, -R191 ;  /* 0x0000002bbdbc7c23 */ /* 0x000fc600080108bf */
[----:B------:R-:W-:Y:S08]  /*12ff0*/  MUFU.EX2 R195, R195 ;  /* 0x000000c300c37308 */ /* 0x000ff00000000800 */
[----:B------:R-:W-:Y:S08]  /*13000*/  MUFU.EX2 R183, R183 ;  /* 0x000000b700b77308 */ /* 0x000ff00000000800 */
[----:B------:R-:W-:Y:S08]  /*13010*/  MUFU.EX2 R185, R185 ;  /* 0x000000b900b97308 */ /* 0x000ff00000000800 */
[----:B------:R-:W-:Y:S01]  /*13020*/  MUFU.EX2 R188, R188 ;  /* 0x000000bc00bc7308 */ /* 0x000fe20000000800 */
[----:B------:R-:W-:-:S02]  /*13030*/  VIADD R152, R182, 0x180 ;  /* 0x00000180b6987836 */ /* 0x000fc40000000000 */
[----:B------:R-:W-:Y:S01]  /*13040*/  IMAD.MOV.U32 R153, RZ, RZ, 0x40000040 ;  /* 0x40000040ff997424 */ /* 0x000fe200078e00ff */
[----:B------:R-:W-:Y:S02]  /*13050*/  WARPGROUP.DEPBAR.LE gsb0, 0x0 ;  /* 0x00008000000079c5 */ /* 0x000fe40000010000 */
[--C-:B------:R-:W-:Y:S01]  /*13060*/  FFMA.FTZ R158, R229, UR43, -R191.reuse ;  /* 0x0000002be59e7c23 */ /* 0x100fe200080108bf */
[----:B------:R-:W-:Y:S01]  /*13070*/  FFMA.FTZ R156, R160, UR43, -R191 ;  /* 0x0000002ba09c7c23 */ /* 0x000fe200080108bf */
[----:B------:R-:W-:Y:S08]  /*13080*/  MUFU.EX2 R159, R162 ;  /* 0x000000a2009f7308 */ /* 0x000ff00000000800 */
[----:B------:R-:W0:Y:S08]  /*13090*/  MUFU.EX2 R157, R163 ;  /* 0x000000a3009d7308 */ /* 0x000e300000000800 */
[----:B------:R-:W1:Y:S08]  /*130a0*/  MUFU.EX2 R158, R158 ;  /* 0x0000009e009e7308 */ /* 0x000e700000000800 */
[----:B------:R-:W4:Y:S01]  /*130b0*/  MUFU.EX2 R156, R156 ;  /* 0x0000009c009c7308 */ /* 0x000f220000000800 */
[----:B0-----:R-:W-:-:S02]  /*130c0*/  F2FP.BF16.F32.PACK_AB R160, R157, R159 ;  /* 0x0000009f9da0723e */ /* 0x001fc400000010ff */
[----:B------:R-:W-:Y:S02]  /*130d0*/  F2FP.BF16.F32.PACK_AB R162, R184, R181 ;  /* 0x000000b5b8a2723e */ /* 0x000fe400000010ff */
[----:B-1----:R-:W-:Y:S02]  /*130e0*/  F2FP.BF16.F32.PACK_AB R161, R158, R198 ;  /* 0x000000c69ea1723e */ /* 0x002fe400000010ff */
[----:B----4-:R-:W-:-:S04]  /*130f0*/  F2FP.BF16.F32.PACK_AB R163, R156, R155 ;  /* 0x0000009b9ca3723e */ /* 0x010fc800000010ff */
[----:B------:R-:W-:-:S06]  /*13100*/  WARPGROUP.ARRIVE ;  /* 0x00000000000079c5 */ /* 0x000fcc0000000000 */
[----:B------:R-:W-:Y:S01]  /*13110*/  HGMMA.64x256x16.F32.BF16 R24, R160, gdesc[UR4].tnspB, R24, gsb0 ;  /* 0x43e00004a0187df0 */ /* 0x000fe20008001818 */
[----:B------:R-:W-:Y:S02]  /*13120*/  R2UR UR6, R152 ;  /* 0x00000000980672ca */ /* 0x000fe400000e0000 */
[----:B------:R-:W-:Y:S01]  /*13130*/  R2UR UR7, R153 ;  /* 0x00000000990772ca */ /* 0x000fe200000e0000 */
[----:B------:R-:W-:Y:S01]  /*13140*/  FADD.FTZ R189, R154, R194 ;  /* 0x000000c29abd7221 */ /* 0x000fe20000010000 */
[----:B------:R-:W-:Y:S01]  /*13150*/  FADD.FTZ R199, R3, R199 ;  /* 0x000000c703c77221 */ /* 0x000fe20000010000 */
[----:B------:R-:W-:Y:S02]  /*13160*/  MUFU.EX2 R154, R169 ;  /* 0x000000a9009a7308 */ /* 0x000fe40000000800 */
[----:B------:R-:W-:-:S06]  /*13170*/  FADD.FTZ R189, R159, R189 ;  /* 0x000000bd9fbd7221 */ /* 0x000fcc0000010000 */
[----:B------:R-:W0:Y:S08]  /*13180*/  MUFU.EX2 R3, R168 ;  /* 0x000000a800037308 */ /* 0x000e300000000800 */
[----:B------:R-:W-:Y:S01]  /*13190*/  MUFU.EX2 R159, R170 ;  /* 0x000000aa009f7308 */ /* 0x000fe20000000800 */
[----:B------:R-:W-:Y:S02]  /*131a0*/  VIADD R152, R182, 0x200 ;  /* 0x00000200b6987836 */ /* 0x000fe40000000000 */
[----:B------:R-:W-:Y:S01]  /*131b0*/  IMAD.MOV.U32 R153, RZ, RZ, 0x40000040 ;  /* 0x40000040ff997424 */ /* 0x000fe200078e00ff */
[----:B0-----:R-:W-:Y:S01]  /*131c0*/  F2FP.BF16.F32.PACK_AB R168, R154, R3 ;  /* 0x000000039aa8723e */ /* 0x001fe200000010ff */
[----:B------:R-:W-:-:S03]  /*131d0*/  WARPGROUP.DEPBAR.LE gsb0, 0x0 ;  /* 0x00008000000079c5 */ /* 0x000fc60000010000 */
[----:B------:R-:W-:Y:S08]  /*131e0*/  MUFU.EX2 R163, R166 ;  /* 0x000000a600a37308 */ /* 0x000ff00000000800 */
[----:B------:R-:W0:Y:S08]  /*131f0*/  MUFU.EX2 R160, R167 ;  /* 0x000000a700a07308 */ /* 0x000e300000000800 */
[----:B------:R0:W-:Y:S08]  /*13200*/  MUFU.EX2 R161, R164 ;  /* 0x000000a400a17308 */ /* 0x0001f00000000800 */
[----:B------:R1:W4:Y:S01]  /*13210*/  MUFU.EX2 R162, R165 ;  /* 0x000000a500a27308 */ /* 0x0003220000000800 */
        /* <DEDUP_REMOVED lines=8> */
[--C-:B------:R-:W-:Y:S01]  /*132a0*/  FFMA.FTZ R179, R179, UR43, -R191.reuse ;  /* 0x0000002bb3b37c23 */ /* 0x100fe200080108bf */
[--C-:B------:R-:W-:Y:S01]  /*132b0*/  FFMA.FTZ R186, R186, UR43, -R191.reuse ;  /* 0x0000002bbaba7c23 */ /* 0x100fe200080108bf */
[----:B------:R-:W-:Y:S01]  /*132c0*/  FFMA.FTZ R187, R187, UR43, -R191 ;  /* 0x0000002bbbbb7c23 */ /* 0x000fe200080108bf */
[----:B------:R-:W-:Y:S01]  /*132d0*/  FADD.FTZ R198, R198, R199 ;  /* 0x000000c7c6c67221 */ /* 0x000fe20000010000 */
[----:B------:R-:W-:Y:S01]  /*132e0*/  FFMA.FTZ R175, R175, UR43, -R191 ;  /* 0x0000002bafaf7c23 */ /* 0x000fe200080108bf */
[----:B------:R-:W-:Y:S01]  /*132f0*/  FADD.FTZ R189, R157, R189 ;  /* 0x000000bd9dbd7221 */ /* 0x000fe20000010000 */
[----:B------:R-:W-:Y:S01]  /*13300*/  MUFU.EX2 R180, R180 ;  /* 0x000000b400b47308 */ /* 0x000fe20000000800 */
[----:B------:R-:W-:-:S07]  /*13310*/  FADD.FTZ R198, R158, R198 ;  /* 0x000000c69ec67221 */ /* 0x000fce0000010000 */
[----:B------:R-:W-:Y:S08]  /*13320*/  MUFU.EX2 R157, R172 ;  /* 0x000000ac009d7308 */ /* 0x000ff00000000800 */
[----:B------:R-:W0:Y:S08]  /*13330*/  MUFU.EX2 R158, R173 ;  /* 0x000000ad009e7308 */ /* 0x000e300000000800 */
[----:B------:R-:W-:Y:S08]  /*13340*/  MUFU.EX2 R179, R179 ;  /* 0x000000b300b37308 */ /* 0x000ff00000000800 */
[----:B------:R-:W-:Y:S08]  /*13350*/  MUFU.EX2 R186, R186 ;  /* 0x000000ba00ba7308 */ /* 0x000ff00000000800 */
[----:B------:R-:W-:Y:S01]  /*13360*/  MUFU.EX2 R187, R187 ;  /* 0x000000bb00bb7308 */ /* 0x000fe20000000800 */
[----:B------:R-:W-:-:S02]  /*13370*/  VIADD R152, R182, 0x280 ;  /* 0x00000280b6987836 */ /* 0x000fc40000000000 */
[----:B------:R-:W-:Y:S01]  /*13380*/  IMAD.MOV.U32 R153, RZ, RZ, 0x40000040 ;  /* 0x40000040ff997424 */ /* 0x000fe200078e00ff */
[----:B0-----:R-:W-:Y:S01]  /*13390*/  F2FP.BF16.F32.PACK_AB R172, R158, R157 ;  /* 0x0000009d9eac723e */ /* 0x001fe200000010ff */
[----:B------:R-:W-:Y:S02]  /*133a0*/  WARPGROUP.DEPBAR.LE gsb0, 0x0 ;  /* 0x00008000000079c5 */ /* 0x000fe40000010000 */
[--C-:B------:R-:W-:Y:S01]  /*133b0*/  FFMA.FTZ R165, R217, UR43, -R191.reuse ;  /* 0x0000002bd9a57c23 */ /* 0x100fe200080108bf */
[--C-:B------:R-:W-:Y:S01]  /*133c0*/  FFMA.FTZ R166, R193, UR43, -R191.reuse ;  /* 0x0000002bc1a67c23 */ /* 0x100fe200080108bf */
[----:B------:R-:W-:Y:S01]  /*133d0*/  FFMA.FTZ R167, R190, UR43, -R191 ;  /* 0x0000002bbea77c23 */ /* 0x000fe200080108bf */
[----:B------:R-:W0:Y:S08]  /*133e0*/  MUFU.EX2 R164, R171 ;  /* 0x000000ab00a47308 */ /* 0x000e300000000800 */
[----:B------:R-:W-:Y:S08]  /*133f0*/  MUFU.EX2 R165, R165 ;  /* 0x000000a500a57308 */ /* 0x000ff00000000800 */
[----:B------:R-:W1:Y:S08]  /*13400*/  MUFU.EX2 R166, R166 ;  /* 0x000000a600a67308 */ /* 0x000e700000000800 */
[----:B------:R-:W4:Y:S01]  /*13410*/  MUFU.EX2 R167, R167 ;  /* 0x000000a700a77308 */ /* 0x000f220000000800 */
[----:B0-----:R-:W-:-:S02]  /*13420*/  F2FP.BF16.F32.PACK_AB R170, R164, R159 ;  /* 0x0000009fa4aa723e */ /* 0x001fc400000010ff */
[----:B-1----:R-:W-:Y:S02]  /*13430*/  F2FP.BF16.F32.PACK_AB R169, R166, R165 ;  /* 0x000000a5a6a9723e */ /* 0x002fe400000010ff */
[----:B----4-:R-:W-:-:S04]  /*13440*/  F2FP.BF16.F32.PACK_AB R171, R0, R167 ;  /* 0x000000a700ab723e */ /* 0x010fc800000010ff */
[----:B------:R-:W-:-:S06]  /*13450*/  WARPGROUP.ARRIVE ;  /* 0x00000000000079c5 */ /* 0x000fcc0000000000 */
[----:B------:R-:W-:Y:S01]  /*13460*/  HGMMA.64x256x16.F32.BF16 R24, R168, gdesc[UR4].tnspB, R24, gsb0 ;  /* 0x43e00004a8187df0 */ /* 0x000fe20008001818 */
[----:B------:R-:W-:Y:S02]  /*13470*/  R2UR UR6, R152 ;  /* 0x00000000980672ca */ /* 0x000fe400000e0000 */
[----:B------:R-:W-:Y:S01]  /*13480*/  R2UR UR7, R153 ;  /* 0x00000000990772ca */ /* 0x000fe200000e0000 */
        /* <DEDUP_REMOVED lines=18> */
[----:B---3--:R-:W-:Y:S02]  /*135b0*/  ISETP.GT.AND P2, PT, R210, R216, PT ;  /* 0x000000d8d200720c */ /* 0x008fe40003f44270 */
[----:B------:R-:W-:Y:S01]  /*135c0*/  FADD.FTZ R163, R164, R163 ;  /* 0x000000a3a4a37221 */ /* 0x000fe20000010000 */
[----:B------:R-:W-:Y:S01]  /*135d0*/  FADD.FTZ R195, R0, R195 ;  /* 0x000000c300c37221 */ /* 0x000fe20000010000 */
[----:B------:R-:W-:Y:S02]  /*135e0*/  @!P0 VIADD R211, R211, 0x32460 ;  /* 0x00032460d3d38836 */ /* 0x000fe40000000000 */
[----:B------:R-:W-:-:S03]  /*135f0*/  FADD.FTZ R163, R157, R163 ;  /* 0x000000a39da37221 */ /* 0x000fc60000010000 */
[----:B------:R-:W-:Y:S01]  /*13600*/  @!P0 PRMT R211, RZ, 0x654, R211 ;  /* 0x00000654ffd38816 */ /* 0x000fe200000000d3 */
[----:B------:R-:W-:Y:S01]  /*13610*/  FADD.FTZ R163, R158, R163 ;  /* 0x000000a39ea37221 */ /* 0x000fe20000010000 */
[----:B------:R-:W-:Y:S02]  /*13620*/  VIADD R210, R210, 0xffffffff ;  /* 0xffffffffd2d27836 */ /* 0x000fe40000000000 */
[----:B------:R-:W-:Y:S02]  /*13630*/  IMAD.MOV.U32 R216, RZ, RZ, R178 ;  /* 0x000000ffffd87224 */ /* 0x000fe400078e00b2 */
[----:B------:R-:W-:Y:S01]  /*13640*/  IMAD.MOV.U32 R217, RZ, RZ, R176 ;  /* 0x000000ffffd97224 */ /* 0x000fe200078e00b0 */
[----:B------:R-:W-:Y:S02]  /*13650*/  WARPGROUP.DEPBAR.LE gsb0, 0x0 ;  /* 0x00008000000079c5 */ /* 0x000fe40000010000 */
[----:B------:R-:W0:Y:S08]  /*13660*/  MUFU.EX2 R168, R174 ;  /* 0x000000ae00a87308 */ /* 0x000e300000000800 */
[----:B------:R1:W3:Y:S01]  /*13670*/  MUFU.EX2 R169, R175 ;  /* 0x000000af00a97308 */ /* 0x0002e20000000800 */
[----:B0-----:R-:W-:-:S02]  /*13680*/  F2FP.BF16.F32.PACK_AB R174, R180, R168 ;  /* 0x000000a8b4ae723e */ /* 0x001fc400000010ff */
[----:B-1----:R-:W-:Y:S02]  /*13690*/  F2FP.BF16.F32.PACK_AB R175, R187, R186 ;  /* 0x000000babbaf723e */ /* 0x002fe400000010ff */
[----:B---3--:R-:W-:-:S04]  /*136a0*/  F2FP.BF16.F32.PACK_AB R173, R179, R169 ;  /* 0x000000a9b3ad723e */ /* 0x008fc800000010ff */
[----:B------:R-:W-:-:S06]  /*136b0*/  WARPGROUP.ARRIVE ;  /* 0x00000000000079c5 */ /* 0x000fcc0000000000 */
[----:B------:R-:W-:Y:S01]  /*136c0*/  HGMMA.64x256x16.F32.BF16 R24, R172, gdesc[UR4].tnspB, R24, gsb0 ;  /* 0x43e00004ac187df0 */ /* 0x000fe20008001818 */
[----:B------:R-:W-:-:S04]  /*136d0*/  FADD.FTZ R195, R169, R195 ;  /* 0x000000c3a9c37221 */ /* 0x000fc80000010000 */
[----:B------:R-:W-:Y:S01]  /*136e0*/  FADD.FTZ R195, R179, R195 ;  /* 0x000000c3b3c37221 */ /* 0x000fe20000010000 */
[----:B------:R-:W-:-:S03]  /*136f0*/  FADD.FTZ R163, R168, R163 ;  /* 0x000000a3a8a37221 */ /* 0x000fc60000010000 */
[----:B------:R-:W-:Y:S01]  /*13700*/  FADD.FTZ R195, R186, R195 ;  /* 0x000000c3bac37221 */ /* 0x000fe20000010000 */
[----:B------:R-:W-:-:S03]  /*13710*/  FADD.FTZ R0, R180, R163 ;  /* 0x000000a3b4007221 */ /* 0x000fc60000010000 */
[----:B------:R-:W-:Y:S01]  /*13720*/  FADD.FTZ R3, R187, R195 ;  /* 0x000000c3bb037221 */ /* 0x000fe20000010000 */
[----:B------:R-:W-:Y:S02]  /*13730*/  WARPGROUP.DEPBAR.LE gsb0, 0x0 ;  /* 0x00008000000079c5 */ /* 0x000fe40000010000 */
[----:B------:R2:W-:Y:S01]  /*13740*/  @!P0 SYNCS.ARRIVE.TRANS64.RED.A1T0 RZ, [R211+URZ], RZ ;  /* 0x000000ffd3ff89a7 */ /* 0x0005e2000810043f */
[----:B------:R-:W-:Y:S05]  /*13750*/  @P2 BRA `(.L_x_14788) ;  /* 0xffffffd0004c2947 */ /* 0x000fea000383ffff */
.L_x_14778:
[----:B------:R-:W3:Y:S01]  /*13760*/  LDL.LU R152, [R1+0x8c] ;  /* 0x00008c0001987983 */ /* 0x000ee20000300800 */
[----:B------:R-:W-:Y:S05]  /*13770*/  WARPSYNC.ALL ;  /* 0x0000000000007948 */ /* 0x000fea0003800000 */
[----:B------:R-:W4:Y:S01]  /*13780*/  SHFL.BFLY PT, R5, R0, 0x2, 0x1f ;  /* 0x0c401f0000057f89 */ /* 0x000f2200000e0000 */
[----:B0-----:R-:W-:Y:S02]  /*13790*/  IMAD.MOV.U32 R154, RZ, RZ, -0x800000 ;  /* 0xff800000ff9a7424 */ /* 0x001fe400078e00ff */
[----:B------:R-:W-:Y:S01]  /*137a0*/  VIADD R2, R2, 0x1 ;  /* 0x0000000102027836 */ /* 0x000fe20000000000 */
[----:B------:R0:W-:Y:S08]  /*137b0*/  BAR.ARV R177, 0x100 ;  /* 0x000400b10000751d */ /* 0x0001f00000002000 */
[----:B------:R-:W-:Y:S06]  /*137c0*/  BAR.ARV 0x8, 0x180 ;  /* 0x0206000000007b1d */ /* 0x000fec0000002000 */
[----:B------:R-:W-:-:S04]  /*137d0*/  ISETP.NE.AND P1, PT, R2, 0x2, PT ;  /* 0x000000020200780c */ /* 0x000fc80003f25270 */
[----:B------:R-:W-:Y:S01]  /*137e0*/  SEL R2, R2, RZ, P1 ;  /* 0x000000ff02027207 */ /* 0x000fe20000800000 */
[----:B----4-:R-:W-:Y:S01]  /*137f0*/  FADD.FTZ R7, R5, R0 ;  /* 0x0000000005077221 */ /* 0x010fe20000010000 */
[----:B------:R-:W-:Y:S01]  /*13800*/  IMAD.U32 R5, RZ, RZ, UR43 ;  /* 0x0000002bff057e24 */ /* 0x000fe2000f8e00ff */
[----:B------:R-:W-:Y:S04]  /*13810*/  SHFL.BFLY PT, R0, R3, 0x2, 0x1f ;  /* 0x0c401f0003007f89 */ /* 0x000fe800000e0000 */
[----:B------:R-:W4:Y:S02]  /*13820*/  SHFL.BFLY PT, R4, R7, 0x1, 0x1f ;  /* 0x0c201f0007047f89 */ /* 0x000f2400000e0000 */
[----:B----4-:R-:W-:Y:S01]  /*13830*/  FADD.FTZ R8, R7, R4 ;  /* 0x0000000407087221 */ /* 0x010fe20000010000 */
[----:B------:R-:W-:Y:S01]  /*13840*/  FADD.FTZ R7, R0, R3 ;  /* 0x0000000300077221 */ /* 0x000fe20000010000 */
[----:B------:R-:W-:-:S02]  /*13850*/  IMAD.MOV.U32 R4, RZ, RZ, RZ ;  /* 0x000000ffff047224 */ /* 0x000fc400078e00ff */
[----:B------:R-:W-:Y:S01]  /*13860*/  IMAD.MOV.U32 R3, RZ, RZ, -0x800000 ;  /* 0xff800000ff037424 */ /* 0x000fe200078e00ff */
[----:B------:R-:W-:Y:S01]  /*13870*/  FSETP.NE.FTZ.AND P0, PT, R8, RZ, PT ;  /* 0x000000ff0800720b */ /* 0x000fe20003f15000 */
[----:B------:R-:W4:-:S12]  /*13880*/  SHFL.BFLY PT, R0, R7, 0x1, 0x1f ;  /* 0x0c201f0007007f89 */ /* 0x000f1800000e0000 */
[----:B------:R-:W1:Y:S01]  /*13890*/  @P0 MUFU.LG2 R6, R8 ;  /* 0x0000000800060308 */ /* 0x000e620000000c00 */
[----:B------:R-:W-:-:S07]  /*138a0*/  @P0 FMUL.FTZ R5, R5, 0.69314718246459960938 ;  /* 0x3f31721805050820 */ /* 0x000fce0000410000 */
[----:B------:R-:W2:Y:S01]  /*138b0*/  @P0 MUFU.RCP R4, R8 ;  /* 0x0000000800040308 */ /* 0x000ea20000001000 */
[----:B----4-:R-:W-:Y:S01]  /*138c0*/  FADD.FTZ R9, R7, R0 ;  /* 0x0000000007097221 */ /* 0x010fe20000010000 */
[----:B------:R-:W-:Y:S02]  /*138d0*/  IMAD.MOV.U32 R0, RZ, RZ, RZ ;  /* 0x000000ffff007224 */ /* 0x000fe400078e00ff */
[----:B-1----:R-:W-:-:S04]  /*138e0*/  @P0 FMUL.FTZ R6, R6, 0.69314718246459960938 ;  /* 0x3f31721806060820 */ /* 0x002fc80000410000 */
[----:B------:R-:W-:Y:S01]  /*138f0*/  @P0 FFMA.FTZ R154, R5, R176, R6 ;  /* 0x000000b0059a0223 */ /* 0x000fe20000010006 */
[----:B------:R-:W-:Y:S01]  /*13900*/  FSETP.NE.FTZ.AND P0, PT, R9, RZ, PT ;  /* 0x000000ff0900720b */ /* 0x000fe20003f15000 */
[----:B------:R-:W-:Y:S02]  /*13910*/  IMAD.U32 R5, RZ, RZ, UR43 ;  /* 0x0000002bff057e24 */ /* 0x000fe4000f8e00ff */
        /* <DEDUP_REMOVED lines=12> */
[-C--:B------:R-:W-:Y:S01]  /*139e0*/  FMUL.FTZ R44, R44, R4.reuse ;  /* 0x000000042c2c7220 */ /* 0x080fe20000410000 */
[-C--:B------:R-:W-:Y:S01]  /*139f0*/  FMUL.FTZ R45, R45, R4.reuse ;  /* 0x000000042d2d7220 */ /* 0x080fe20000410000 */
[-C--:B------:R-:W-:Y:S01]  /*13a00*/  FMUL.FTZ R48, R48, R4.reuse ;  /* 0x0000000430307220 */ /* 0x080fe20000410000 */
[-C--:B------:R-:W-:Y:S01]  /*13a10*/  FMUL.FTZ R49, R49, R4.reuse ;  /* 0x0000000431317220 */ /* 0x080fe20000410000 */
        /* <DEDUP_REMOVED lines=14> */
[----:B------:R-:W-:Y:S01]  /*13b00*/  FMUL.FTZ R76, R76, R4 ;  /* 0x000000044c4c7220 */ /* 0x000fe20000410000 */
[----:B------:R-:W-:Y:S01]  /*13b10*/  @P0 FFMA.FTZ R3, R5, R178, R6 ;  /* 0x000000b205030223 */ /* 0x000fe20000010006 */
        /* <DEDUP_REMOVED lines=102> */
[----:B------:R-:W-:-:S02]  /*14180*/  PLOP3.LUT P0, PT, PT, PT, PT, 0x8, 0x0 ;  /* 0x000000000000781c */ /* 0x000fc40003f0e170 */
[----:B------:R-:W-:Y:S01]  /*14190*/  LOP3.LUT R23, R23, R0, RZ, 0x3c, !PT ;  /* 0x0000000017177212 */ /* 0x000fe200078e3cff */
[----:B---3--:R-:W-:-:S05]  /*141a0*/  VIADD R152, R152, 0x1 ;  /* 0x0000000198987836 */ /* 0x008fca0000000000 */
[----:B------:R0:W-:Y:S05]  /*141b0*/  STL [R1+0x8c], R152 ;  /* 0x00008c9801007387 */ /* 0x0001ea0000100800 */
.L_x_14721:
[----:B------:R-:W-:Y:S05]  /*141c0*/  WARPSYNC.ALL ;  /* 0x0000000000007948 */ /* 0x000fea0003800000 */
[----:B------:R-:W1:Y:S08]  /*141d0*/  S2UR UR5, SR_CgaCtaId ;  /* 0x00000000000579c3 */ /* 0x000e700000008800 */
[----:B------:R-:W-:Y:S06]  /*141e0*/  BAR.SYNC.DEFER_BLOCKING 0x5, 0x180 ;  /* 0x0146000000007b1d */ /* 0x000fec0000010000 */
[----:B------:R-:W-:Y:S01]  /*141f0*/  UMOV UR4, 0x400 ;  /* 0x0000040000047882 */ /* 0x000fe20000000000 */
[----:B------:R-:W-:Y:S01]  /*14200*/  BSSY B0, `(.L_x_14789) ;  /* 0x00005d6000007945 */ /* 0x000fe20003800000 */
[----:B-1----:R-:W-:-:S06]  /*14210*/  ULEA UR4, UR5, UR4, 0x18 ;  /* 0x0000000405047291 */ /* 0x002fcc000f8ec03f */
[----:B-----5:R-:W-:-:S05]  /*14220*/  IMAD.U32 R19, RZ, RZ, UR4 ;  /* 0x00000004ff137e24 */ /* 0x020fca000f8e00ff */
[----:B------:R1:W2:Y:S01]  /*14230*/  LDS.128 R4, [R19+0x324d0] ;  /* 0x0324d00013047984 */ /* 0x0002a20000000c00 */
[----:B------:R-:W-:Y:S06]  /*14240*/  BAR.ARV 0x4, 0x180 ;  /* 0x0106000000007b1d */ /* 0x000fec0000002000 */
[----:B------:R-:W-:Y:S05]  /*14250*/  @P0 BRA `(.L_x_14790) ;  /* 0x0000004c00080947 */ /* 0x000fea0003800000 */
[----:B------:R-:W0:Y:S01]  /*14260*/  LDL R8, [R1+0x19c] ;  /* 0x00019c0001087983 */ /* 0x000e220000100800 */
[----:B------:R-:W-:-:S03]  /*14270*/  ULDC UR4, c[0x0][0xbd4] ;  /* 0x0002f50000047ab9 */ /* 0x000fc60000000800 */
[----:B------:R-:W3:Y:S01]  /*14280*/  LDL.LU R10, [R1+0x7c] ;  /* 0x00007c00010a7983 */ /* 0x000ee20000300800 */
[----:B------:R-:W4:Y:S01]  /*14290*/  S2R R0, SR_SWINHI ;  /* 0x0000000000007919 */ /* 0x000f220000002f00 */
[----:B------:R-:W-:Y:S02]  /*142a0*/  F2FP.BF16.F32.PACK_AB R11, R31, R30 ;  /* 0x0000001e1f0b723e */ /* 0x000fe400000010ff */
[----:B------:R-:W-:Y:S01]  /*142b0*/  F2FP.BF16.F32.PACK_AB R12, R33, R32 ;  /* 0x00000020210c723e */ /* 0x000fe200000010ff */
[----:B------:R-:W2:Y:S01]  /*142c0*/  LDL.LU R156, [R1+0x84] ;  /* 0x00008400019c7983 */ /* 0x000ea20000300800 */
[----:B------:R-:W-:Y:S02]  /*142d0*/  F2FP.BF16.F32.PACK_AB R13, R35, R34 ;  /* 0x00000022230d723e */ /* 0x000fe400000010ff */
[----:B------:R-:W-:Y:S01]  /*142e0*/  F2FP.BF16.F32.PACK_AB R14, R37, R36 ;  /* 0x00000024250e723e */ /* 0x000fe200000010ff */
[----:B------:R-:W2:Y:S01]  /*142f0*/  LDL.LU R155, [R1+0x88] ;  /* 0x00008800019b7983 */ /* 0x000ea20000300800 */
[----:B------:R-:W-:-:S02]  /*14300*/  MOV R20, R19 ;  /* 0x0000001300147202 */ /* 0x000fc40000000f00 */
[----:B----4-:R-:W-:Y:S02]  /*14310*/  MOV R21, R0 ;  /* 0x0000000000157202 */ /* 0x010fe40000000f00 */
[----:B------:R-:W-:Y:S01]  /*14320*/  F2FP.BF16.F32.PACK_AB R15, R39, R38 ;  /* 0x00000026270f723e */ /* 0x000fe200000010ff */
[----:B0-----:R-:W-:Y:S01]  /*14330*/  IMAD.WIDE R152, R8, 0x2, R20 ;  /* 0x0000000208987825 */ /* 0x001fe200078e0214 */
[----:B---3--:R-:W-:-:S03]  /*14340*/  ISETP.NE.AND P0, PT, R10, RZ, PT ;  /* 0x000000ff0a00720c */ /* 0x008fc60003f05270 */
[----:B------:R-:W-:Y:S01]  /*14350*/  IMAD.MOV.U32 R9, RZ, RZ, R153 ;  /* 0x000000ffff097224 */ /* 0x000fe200078e0099 */
[----:B------:R-:W-:-:S04]  /*14360*/  LOP3.LUT R0, R152, 0x380, RZ, 0xc0, !PT ;  /* 0x0000038098007812 */ /* 0x000fc800078ec0ff */
[----:B------:R-:W-:-:S04]  /*14370*/  SHF.R.U64 R0, R0, 0x3, RZ ;  /* 0x0000000300007819 */ /* 0x000fc800000012ff */
[----:B------:R-:W-:Y:S02]  /*14380*/  LOP3.LUT R8, R0, R152, RZ, 0x3c, !PT ;  /* 0x0000009800087212 */ /* 0x000fe400078e3cff */
[----:B------:R-:W-:Y:S01]  /*14390*/  SEL R0, R10, UR4, P0 ;  /* 0x000000040a007c07 */ /* 0x000fe20008000000 */
[----:B------:R-:W-:Y:S05]  /*143a0*/  WARPSYNC.ALL ;  /* 0x0000000000007948 */ /* 0x000fea0003800000 */
[----:B--2---:R-:W-:Y:S01]  /*143b0*/  MOV R4, R8 ;  /* 0x0000000800047202 */ /* 0x004fe20000000f00 */
[----:B------:R-:W-:Y:S01]  /*143c0*/  ULDC.64 UR4, c[0x0][0xd00] ;  /* 0x0003400000047ab9 */ /* 0x000fe20000000a00 */
[----:B------:R-:W-:Y:S01]  /*143d0*/  F2FP.BF16.F32.PACK_AB R8, R25, R24 ;  /* 0x000000181908723e */ /* 0x000fe200000010ff */
[----:B------:R-:W-:Y:S01]  /*143e0*/  ULDC.64 UR6, c[0x0][0xd08] ;  /* 0x0003420000067ab9 */ /* 0x000fe20000000a00 */
[----:B------:R-:W-:-:S02]  /*143f0*/  F2FP.BF16.F32.PACK_AB R9, R27, R26 ;  /* 0x0000001a1b09723e */ /* 0x000fc400000010ff */
[----:B------:R-:W-:Y:S01]  /*14400*/  F2FP.BF16.F32.PACK_AB R10, R29, R28 ;  /* 0x0000001c1d0a723e */ /* 0x000fe200000010ff */
[----:B------:R-:W-:Y:S06]  /*14410*/  BAR.SYNC.DEFER_BLOCKING 0x1, 0x100 ;  /* 0x0044000000007b1d */ /* 0x000fec0000010000 */
[----:B------:R0:W-:Y:S02]  /*14420*/  STSM.16.M88.4 [R4], R8 ;  /* 0x0000000804007844 */ /* 0x0001e40000000200 */
[----:B0-----:R-:W-:-:S04]  /*14430*/  IADD3 R8, P0, R152, 0x20, RZ ;  /* 0x0000002098087810 */ /* 0x001fc80007f1e0ff */
[----:B------:R-:W-:Y:S01]  /*14440*/  LOP3.LUT R4, R8, 0x380, RZ, 0xc0, !PT ;  /* 0x0000038008047812 */ /* 0x000fe200078ec0ff */
[----:B------:R-:W-:-:S03]  /*14450*/  IMAD.X R9, RZ, RZ, R153, P0 ;  /* 0x000000ffff097224 */ /* 0x000fc600000e0699 */
[----:B------:R-:W-:-:S04]  /*14460*/  SHF.R.U64 R4, R4, 0x3, RZ ;  /* 0x0000000304047819 */ /* 0x000fc800000012ff */
[----:B------:R-:W-:-:S04]  /*14470*/  LOP3.LUT R8, R4, R8, RZ, 0x3c, !PT ;  /* 0x0000000804087212 */ /* 0x000fc800078e3cff */
[----:B------:R-:W-:-:S05]  /*14480*/  MOV R8, R8 ;  /* 0x0000000800087202 */ /* 0x000fca0000000f00 */
[----:B------:R0:W-:Y:S02]  /*14490*/  STSM.16.M88.4 [R8], R12 ;  /* 0x0000000c08007844 */ /* 0x0001e40000000200 */
[----:B0-----:R-:W-:-:S04]  /*144a0*/  IADD3 R8, P0, R152, 0x40, RZ ;  /* 0x0000004098087810 */ /* 0x001fc80007f1e0ff */
[----:B------:R-:W-:Y:S01]  /*144b0*/  LOP3.LUT R4, R8, 0x380, RZ, 0xc0, !PT ;  /* 0x0000038008047812 */ /* 0x000fe200078ec0ff */
[----:B------:R-:W-:-:S03]  /*144c0*/  IMAD.X R9, RZ, RZ, R153, P0 ;  /* 0x000000ffff097224 */ /* 0x000fc600000e0699 */
[----:B------:R-:W-:-:S04]  /*144d0*/  SHF.R.U64 R4, R4, 0x3, RZ ;  /* 0x0000000304047819 */ /* 0x000fc800000012ff */
[----:B------:R-:W-:Y:S02]  /*144e0*/  LOP3.LUT R8, R4, R8, RZ, 0x3c, !PT ;  /* 0x0000000804087212 */ /* 0x000fe400078e3cff */
[----:B------:R-:W-:Y:S02]  /*144f0*/  F2FP.BF16.F32.PACK_AB R10, R45, R44 ;  /* 0x0000002c2d0a723e */ /* 0x000fe400000010ff */
[----:B------:R-:W-:Y:S02]  /*14500*/  MOV R4, R8 ;  /* 0x0000000800047202 */ /* 0x000fe40000000f00 */
[----:B------:R-:W-:Y:S02]  /*14510*/  F2FP.BF16.F32.PACK_AB R8, R41, R40 ;  /* 0x000000282908723e */ /* 0x000fe400000010ff */
[----:B------:R-:W-:Y:S02]  /*14520*/  F2FP.BF16.F32.PACK_AB R9, R43, R42 ;  /* 0x0000002a2b09723e */ /* 0x000fe400000010ff */
[----:B------:R-:W-:-:S05]  /*14530*/  F2FP.BF16.F32.PACK_AB R11, R47, R46 ;  /* 0x0000002e2f0b723e */ /* 0x000fca00000010ff */
        /* <DEDUP_REMOVED lines=143> */
[----:B------:R0:W-:Y:S01]  /*14e30*/  STSM.16.M88.4 [R152], R12 ;  /* 0x0000000c98007844 */ /* 0x0001e20000000200 */
[----:B------:R-:W-:Y:S01]  /*14e40*/  BAR.SYNC.DEFER_BLOCKING 0x1, 0x100 ;  /* 0x0044000000007b1d */ /* 0x000fe20000010000 */
[----:B------:R-:W-:-:S04]  /*14e50*/  ISETP.NE.U32.AND P1, PT, RZ, UR4, PT ;  /* 0x00000004ff007c0c */ /* 0x000fc8000bf25070 */
[----:B------:R-:W-:Y:S02]  /*14e60*/  ISETP.NE.AND.EX P1, PT, RZ, UR5, PT, P1 ;  /* 0x00000005ff007c0c */ /* 0x000fe4000bf25310 */
[----:B------:R-:W-:Y:S01]  /*14e70*/  IADD3 R8, P0, R156, UR4, RZ ;  /* 0x000000049c087c10 */ /* 0x000fe2000ff1e0ff */
[----:B------:R-:W-:-:S03]  /*14e80*/  IMAD.MOV.U32 R4, RZ, RZ, RZ ;  /* 0x000000ffff047224 */ /* 0x000fc600078e00ff */
[----:B------:R-:W-:-:S07]  /*14e90*/  IADD3.X R9, R155, UR5, RZ, P0, !PT ;  /* 0x000000059b097c10 */ /* 0x000fce00087fe4ff */
[----:B------:R-:W5:Y:S01]  /*14ea0*/  @P1 LDG.E R4, desc[UR40][R8.64] ;  /* 0x0000002808041981 */ /* 0x000f62000c1e1900 */
[----:B------:R-:W-:-:S04]  /*14eb0*/  ISETP.NE.U32.AND P0, PT, RZ, UR6, PT ;  /* 0x00000006ff007c0c */ /* 0x000fc8000bf05070 */
[----:B------:R-:W-:-:S13]  /*14ec0*/  ISETP.NE.AND.EX P0, PT, RZ, UR7, PT, P0 ;  /* 0x00000007ff007c0c */ /* 0x000fda000bf05300 */
[----:B------:R-:W-:Y:S01]  /*14ed0*/  @P0 IADD3 R10, P2, R156, UR6, RZ ;  /* 0x000000069c0a0c10 */ /* 0x000fe2000ff5e0ff */
[----:B------:R-:W-:-:S03]  /*14ee0*/  ULDC UR6, c[0x0][0xb88] ;  /* 0x0002e20000067ab9 */ /* 0x000fc60000000800 */
[----:B------:R-:W-:Y:S02]  /*14ef0*/  @P0 IADD3.X R11, R155, UR7, RZ, P2, !PT ;  /* 0x000000079b0b0c10 */ /* 0x000fe400097fe4ff */
[----:B------:R-:W-:Y:S01]  /*14f00*/  ISETP.GT.AND P2, PT, R0, 0x1, PT ;  /* 0x000000010000780c */ /* 0x000fe20003f44270 */
[----:B------:R-:W-:Y:S02]  /*14f10*/  IMAD.MOV.U32 R0, RZ, RZ, 0xab8 ;  /* 0x00000ab8ff007424 */ /* 0x000fe400078e00ff */
[----:B0-----:R-:W-:-:S03]  /*14f20*/  IMAD.U32 R152, RZ, RZ, UR6 ;  /* 0x00000006ff987e24 */ /* 0x001fc6000f8e00ff */
[----:B------:R-:W-:-:S03]  /*14f30*/  SEL R0, R0, 0xa78, P2 ;  /* 0x00000a7800007807 */ /* 0x000fc60001000000 */
[----:B------:R0:W5:Y:S01]  /*14f40*/  @P0 LDG.E R152, desc[UR40][R10.64] ;  /* 0x000000280a980981 */ /* 0x000162000c1e1900 */
[----:B------:R2:W3:Y:S08]  /*14f50*/  LDC.64 R12, c[0x0][R0+0x220] ;  /* 0x00008800000c7b82 */ /* 0x0004f00000000a00 */
[----:B0-----:R2:W0:Y:S01]  /*14f60*/  LDC.64 R10, c[0x0][R0+0x218] ;  /* 0x00008600000a7b82 */ /* 0x0014220000000a00 */
[----:B------:R-:W-:Y:S05]  /*14f70*/  @P0 BRA `(.L_x_14791) ;  /* 0x0000000000100947 */ /* 0x000fea0003800000 */
[----:B------:R-:W-:Y:S05]  /*14f80*/  @!P1 BRA `(.L_x_14791) ;  /* 0x00000000000c9947 */ /* 0x000fea0003800000 */
[----:B-----5:R-:W4:Y:S04]  /*14f90*/  LDG.E R152, desc[UR40][R8.64] ;  /* 0x0000002808987981 */ /* 0x020f28000c1e1900 */
[----:B------:R-:W4:Y:S02]  /*14fa0*/  LDG.E R8, desc[UR40][R8.64+0x4] ;  /* 0x0000042808087981 */ /* 0x000f24000c1e1900 */
[----:B----4-:R-:W-:-:S07]  /*14fb0*/  IMAD.IADD R152, R8, 0x1, -R152 ;  /* 0x0000000108987824 */ /* 0x010fce00078e0a98 */
.L_x_14791:
[----:B------:R-:W4:Y:S01]  /*14fc0*/  LDL.LU R9, [R1+0x80] ;  /* 0x0000800001097983 */ /* 0x000f220000300800 */
[----:B------:R-:W1:Y:S03]  /*14fd0*/  LDC R157, c[0x0][0xce8] ;  /* 0x00033a00ff9d7b82 */ /* 0x000e660000000800 */
[----:B------:R-:W2:Y:S04]  /*14fe0*/  LDL.LU R8, [R1+0x110] ;  /* 0x0001100001087983 */ /* 0x000ea80000300800 */
[----:B------:R-:W0:Y:S04]  /*14ff0*/  LDL R159, [R1+0x78] ;  /* 0x00007800019f7983 */ /* 0x000e280000100800 */
[----:B------:R-:W3:Y:S04]  /*15000*/  LDL R158, [R1+0x90] ;  /* 0x00009000019e7983 */ /* 0x000ee80000100800 */
[----:B------:R-:W3:Y:S04]  /*15010*/  LDL R163, [R1+0x6c] ;  /* 0x00006c0001a37983 */ /* 0x000ee80000100800 */
[----:B------:R-:W3:Y:S04]  /*15020*/  LDL R160, [R1+0x50] ;  /* 0x0000500001a07983 */ /* 0x000ee80000100800 */
[----:B------:R-:W3:Y:S04]  /*15030*/  LDL R162, [R1+0x198] ;  /* 0x0001980001a27983 */ /* 0x000ee80000100800 */
[----:B------:R-:W3:Y:S01]  /*15040*/  LDL R161, [R1+0x114] ;  /* 0x0001140001a17983 */ /* 0x000ee20000100800 */
[----:B------:R-:W0:Y:S01]  /*15050*/  LDC.64 R14, c[0x0][R0+0x228] ;  /* 0x00008a00000e7b82 */ /* 0x000e220000000a00 */
[----:B------:R-:W-:-:S04]  /*15060*/  ISETP.NE.U32.AND P0, PT, RZ, UR4, PT ;  /* 0x00000004ff007c0c */ /* 0x000fc8000bf05070 */
[----:B------:R-:W-:Y:S02]  /*15070*/  ISETP.NE.AND.EX P0, PT, RZ, UR5, PT, P0 ;  /* 0x00000005ff007c0c */ /* 0x000fe4000bf05300 */
[----:B-1----:R-:W-:Y:S02]  /*15080*/  ISETP.NE.AND P1, PT, R157, 0x1, PT ;  /* 0x000000019d00780c */ /* 0x002fe40003f25270 */
[----:B----4-:R-:W-:Y:S02]  /*15090*/  SEL R9, R9, RZ, !P0 ;  /* 0x000000ff09097207 */ /* 0x010fe40004000000 */
[----:B--2---:R-:W-:-:S03]  /*150a0*/  SEL R155, R8, RZ, !P0 ;  /* 0x000000ff089b7207 */ /* 0x004fc60004000000 */
[----:B---3--:R-:W-:-:S04]  /*150b0*/  IMAD R8, R13, R9, RZ ;  /* 0x000000090d087224 */ /* 0x008fc800078e02ff */
[----:B------:R-:W-:Y:S02]  /*150c0*/  IMAD R155, R12, R155, R8 ;  /* 0x0000009b0c9b7224 */ /* 0x000fe400078e0208 */
[-C--:B0-----:R-:W-:Y:S02]  /*150d0*/  IMAD R8, R11, R159.reuse, RZ ;  /* 0x0000009f0b087224 */ /* 0x081fe400078e02ff */
[----:B------:R-:W-:-:S04]  /*150e0*/  IMAD.WIDE.U32 R10, R10, R159, RZ ;  /* 0x0000009f0a0a7225 */ /* 0x000fc800078e00ff */
[----:B------:R-:W-:-:S04]  /*150f0*/  IMAD.WIDE.U32 R12, R12, R9, RZ ;  /* 0x000000090c0c7225 */ /* 0x000fc800078e00ff */
[----:B------:R-:W-:Y:S02]  /*15100*/  IMAD.IADD R156, R11, 0x1, R8 ;  /* 0x000000010b9c7824 */ /* 0x000fe400078e0208 */
[----:B------:R-:W0:Y:S01]  /*15110*/  @P1 LDC R11, c[0x0][0xcec] ;  /* 0x00033b00ff0b1b82 */ /* 0x000e220000000800 */
[----:B-----5:R-:W-:-:S07]  /*15120*/  IADD3 R153, P0, P3, R12, R10, R4 ;  /* 0x0000000a0c997210 */ /* 0x020fce0007b1e004 */
[----:B------:R-:W1:Y:S01]  /*15130*/  @P1 LDC R10, c[0x0][0xcf0] ;  /* 0x00033c00ff0a1b82 */ /* 0x000e620000000800 */
[----:B------:R-:W-:Y:S01]  /*15140*/  SEL R12, R158, RZ, P2 ;  /* 0x000000ff9e0c7207 */ /* 0x000fe20001000000 */
[----:B------:R-:W-:Y:S01]  /*15150*/  IMAD.IADD R155, R13, 0x1, R155 ;  /* 0x000000010d9b7824 */ /* 0x000fe200078e029b */
[----:B------:R-:W-:-:S03]  /*15160*/  SHF.R.S32.HI R8, RZ, 0x1f, R4 ;  /* 0x0000001fff087819 */ /* 0x000fc60000011404 */
[-C--:B------:R-:W-:Y:S02]  /*15170*/  IMAD R15, R15, R12.reuse, RZ ;  /* 0x0000000c0f0f7224 */ /* 0x080fe400078e02ff */
[----:B------:R-:W-:Y:S01]  /*15180*/  IMAD.WIDE.U32 R12, R14, R12, RZ ;  /* 0x0000000c0e0c7225 */ /* 0x000fe200078e00ff */
[----:B------:R-:W-:-:S03]  /*15190*/  IADD3.X R14, R155, R156, R8, P0, P3 ;  /* 0x0000009c9b0e7210 */ /* 0x000fc600007e6408 */
[----:B------:R-:W-:-:S04]  /*151a0*/  IMAD.IADD R155, R163, 0x1, R160 ;  /* 0x00000001a39b7824 */ /* 0x000fc800078e02a0 */
[----:B0-----:R-:W-:-:S04]  /*151b0*/  @P1 IMAD.HI.U32 R11, R155, R11, RZ ;  /* 0x0000000b9b0b1227 */ /* 0x001fc800078e00ff */
[----:B------:R-:W-:Y:S01]  /*151c0*/  IMAD.MOV.U32 R156, RZ, RZ, R155 ;  /* 0x000000ffff9c7224 */ /* 0x000fe200078e009b */
[----:B-1----:R-:W-:Y:S02]  /*151d0*/  @P1 SHF.R.U32.HI R156, RZ, R10, R11 ;  /* 0x0000000aff9c1219 */ /* 0x002fe4000001160b */
[----:B------:R0:W1:Y:S01]  /*151e0*/  LDC.64 R10, c[0x0][R0+0x210] ;  /* 0x00008400000a7b82 */ /* 0x0000620000000a00 */
[----:B------:R-:W-:Y:S01]  /*151f0*/  IMAD.IADD R15, R13, 0x1, R15 ;  /* 0x000000010d0f7824 */ /* 0x000fe200078e020f */
[----:B------:R-:W-:Y:S02]  /*15200*/  IADD3 R12, P0, P3, R156, R153, R12 ;  /* 0x000000999c0c7210 */ /* 0x000fe40007b1e00c */
[----:B0-----:R-:W-:-:S04]  /*15210*/  SHF.R.S32.HI R0, RZ, 0x1f, R156 ;  /* 0x0000001fff007819 */ /* 0x001fc8000001149c */
[----:B------:R-:W-:Y:S02]  /*15220*/  IADD3.X R13, R0, R14, R15, P0, P3 ;  /* 0x0000000e000d7210 */ /* 0x000fe400007e640f */
[----:B------:R-:W0:Y:S01]  /*15230*/  LDC.64 R14, c[0x0][0xca8] ;  /* 0x00032a00ff0e7b82 */ /* 0x000e220000000a00 */
[----:B------:R-:W-:-:S04]  /*15240*/  IMAD.MOV R153, RZ, RZ, -R156 ;  /* 0x000000ffff997224 */ /* 0x000fc800078e0a9c */
[----:B------:R-:W-:-:S05]  /*15250*/  IMAD R153, R157, R153, R155 ;  /* 0x000000999d997224 */ /* 0x000fca00078e029b */
[----:B------:R-:W-:Y:S01]  /*15260*/  SHF.R.S32.HI R0, RZ, 0x1f, R153 ;  /* 0x0000001fff007819 */ /* 0x000fe20000011499 */
[----:B0-----:R-:W0:Y:S08]  /*15270*/  @!P2 LDC R14, c[0x0][0xc50] ;  /* 0x00031400ff0eab82 */ /* 0x001e300000000800 */
        /* <DEDUP_REMOVED lines=8> */
[----:B------:R-:W-:-:S03]  /*15300*/  IMAD.IADD R153, R162, 0x1, R160 ;  /* 0x00000001a2997824 */ /* 0x000fc600078e02a0 */
[----:B------:R-:W0:Y:S04]  /*15310*/  SHFL.IDX PT, R11, R0, RZ, 0x1c1f ;  /* 0x001c1fff000b7589 */ /* 0x000e2800000e0000 */
[----:B------:R-:W-:Y:S04]  /*15320*/  SHFL.IDX PT, R12, R14, 0x1, 0x1c1f ;  /* 0x003c1f000e0c7f89 */ /* 0x000fe800000e0000 */
[----:B------:R1:W2:Y:S01]  /*15330*/  SHFL.IDX PT, R13, R0, 0x1, 0x1c1f ;  /* 0x003c1f00000d7f89 */ /* 0x0002a200000e0000 */
[----:B------:R-:W-:Y:S01]  /*15340*/  LOP3.LUT P0, RZ, R161, 0x3, RZ, 0xc0, !PT ;  /* 0x00000003a1ff7812 */ /* 0x000fe2000780c0ff */
[----:B-1----:R-:W-:-:S02]  /*15350*/  IMAD R0, R152, R157, RZ ;  /* 0x0000009d98007224 */ /* 0x002fc400078e02ff */
[----:B------:R-:W-:-:S03]  /*15360*/  VIADD R152, R153, 0x8 ;  /* 0x0000000899987836 */ /* 0x000fc60000000000 */
        /* <DEDUP_REMOVED lines=67> */
[----:B------:R-:W-:Y:S01]  /*157a0*/  IMAD R11, R8, UR4, RZ ;  /* 0x00000004080b7c24 */ /* 0x000fe2000f8e02ff */
[----:B------:R-:W-:Y:S01]  /*157b0*/  LOP3.LUT R13, R20, 0x380, RZ, 0xc0, !PT ;  /* 0x00000380140d7812 */ /* 0x000fe200078ec0ff */
[----:B------:R-:W0:Y:S01]  /*157c0*/  @P1 LDC R8, c[0x0][0xcf0] ;  /* 0x00033c00ff081b82 */ /* 0x000e220000000800 */
        /* <DEDUP_REMOVED lines=16> */
[----:B------:R-:W-:Y:S02]  /*158d0*/  SHF.R.U64 R13, R13, 0x3, RZ ;  /* 0x000000030d0d7819 */ /* 0x000fe400000012ff */
[----:B------:R-:W-:Y:S01]  /*158e0*/  LOP3.LUT R68, R69, 0x380, RZ, 0xc0, !PT ;  /* 0x0000038045447812 */ /* 0x000fe200078ec0ff */
[----:B------:R-:W-:Y:S01]  /*158f0*/  IMAD.IADD R12, R3, 0x1, -R12 ;  /* 0x00000001030c7824 */ /* 0x000fe200078e0a0c */
[----:B------:R-:W-:Y:S01]  /*15900*/  LOP3.LUT R72, R73, 0x380, RZ, 0xc0, !PT ;  /* 0x0000038049487812 */ /* 0x000fe200078ec0ff */
[----:B------:R-:W5:Y:S01]  /*15910*/  LD.E.128 R60, desc[UR40][R60.64] ;  /* 0x000000283c3c7980 */ /* 0x000f62000c101d00 */
[----:B------:R-:W-:-:S02]  /*15920*/  LOP3.LUT R76, R77, 0x380, RZ, 0xc0, !PT ;  /* 0x000003804d4c7812 */ /* 0x000fc400078ec0ff */
[----:B------:R-:W-:Y:S01]  /*15930*/  LOP3.LUT R80, R81, 0x380, RZ, 0xc0, !PT ;  /* 0x0000038051507812 */ /* 0x000fe200078ec0ff */
[----:B------:R-:W5:Y:S01]  /*15940*/  LD.E.128 R84, desc[UR40][R84.64] ;  /* 0x0000002854547980 */ /* 0x000f62000c101d00 */
[----:B------:R-:W-:Y:S01]  /*15950*/  LOP3.LUT R20, R13, R20, RZ, 0x3c, !PT ;  /* 0x000000140d147212 */ /* 0x000fe200078e3cff */
[----:B------:R-:W-:Y:S01]  /*15960*/  IMAD R13, R4, UR5, R11 ;  /* 0x00000005040d7c24 */ /* 0x000fe2000f8e020b */
[----:B------:R-:W-:Y:S01]  /*15970*/  SHF.R.U64 R68, R68, 0x3, RZ ;  /* 0x0000000344447819 */ /* 0x000fe200000012ff */
[----:B------:R-:W-:Y:S01]  /*15980*/  IMAD.WIDE.U32 R10, R4, UR4, RZ ;  /* 0x00000004040a7c25 */ /* 0x000fe2000f8e00ff */
[----:B------:R-:W-:Y:S01]  /*15990*/  SHF.R.U64 R72, R72, 0x3, RZ ;  /* 0x0000000348487819 */ /* 0x000fe200000012ff */
[----:B------:R-:W-:Y:S01]  /*159a0*/  ULDC.64 UR4, c[0x0][0xbe8] ;  /* 0x0002fa0000047ab9 */ /* 0x000fe20000000a00 */
[----:B------:R-:W-:Y:S01]  /*159b0*/  SHF.R.U64 R76, R76, 0x3, RZ ;  /* 0x000000034c4c7819 */ /* 0x000fe200000012ff */
[----:B------:R-:W-:Y:S01]  /*159c0*/  IMAD R3, R12, 0x20, R89 ;  /* 0x000000200c037824 */ /* 0x000fe200078e0259 */
[----:B------:R-:W-:Y:S01]  /*159d0*/  SHF.R.U64 R80, R80, 0x3, RZ ;  /* 0x0000000350507819 */ /* 0x000fe200000012ff */
[----:B------:R-:W-:Y:S01]  /*159e0*/  IMAD.IADD R11, R11, 0x1, R13 ;  /* 0x000000010b0b7824 */ /* 0x000fe200078e020d */
        /* <DEDUP_REMOVED lines=9> */
[----:B------:R-:W-:Y:S01]  /*15a80*/  IMAD.IADD R12, R160, 0x1, R3 ;  /* 0x00000001a00c7824 */ /* 0x000fe200078e0203 */
[----:B------:R2:W5:Y:S01]  /*15a90*/  LD.E.128 R24, desc[UR40][R20.64] ;  /* 0x0000002814187980 */ /* 0x000562000c101d00 */
[----:B------:R-:W-:-:S03]  /*15aa0*/  IMAD.WIDE.U32 R10, R159, UR4, R10 ;  /* 0x000000049f0a7c25 */ /* 0x000fc6000f8e000a */
[----:B------:R-:W5:Y:S01]  /*15ab0*/  LD.E.128 R68, desc[UR40][R68.64] ;  /* 0x0000002844447980 */ /* 0x000f62000c101d00 */
[----:B-1----:R-:W-:-:S03]  /*15ac0*/  @P1 IMAD.HI.U32 R3, R12, R15, RZ ;  /* 0x0000000f0c031227 */ /* 0x002fc600078e00ff */
[----:B------:R-:W5:Y:S01]  /*15ad0*/  LD.E.128 R72, desc[UR40][R72.64] ;  /* 0x0000002848487980 */ /* 0x000f62000c101d00 */
[----:B------:R-:W-:Y:S01]  /*15ae0*/  IMAD R11, R159, UR5, R11 ;  /* 0x000000059f0b7c24 */ /* 0x000fe2000f8e020b */
[----:B------:R-:W-:Y:S02]  /*15af0*/  ULDC.64 UR4, c[0x0][0xbf0] ;  /* 0x0002fc0000047ab9 */ /* 0x000fe40000000a00 */
[----:B------:R-:W5:Y:S01]  /*15b00*/  LD.E.128 R76, desc[UR40][R76.64] ;  /* 0x000000284c4c7980 */ /* 0x000f62000c101d00 */
[----:B------:R-:W-:-:S03]  /*15b10*/  IMAD.MOV.U32 R13, RZ, RZ, R12 ;  /* 0x000000ffff0d7224 */ /* 0x000fc600078e000c */
[----:B------:R-:W5:Y:S01]  /*15b20*/  LD.E.128 R80, desc[UR40][R80.64] ;  /* 0x0000002850507980 */ /* 0x000f62000c101d00 */
[----:B------:R-:W-:Y:S01]  /*15b30*/  IMAD R4, R4, UR4, RZ ;  /* 0x0000000404047c24 */ /* 0x000fe2000f8e02ff */
[----:B0-----:R-:W-:Y:S01]  /*15b40*/  @P1 SHF.R.U32.HI R13, RZ, R8, R3 ;  /* 0x00000008ff0d1219 */ /* 0x001fe20000011603 */
[----:B------:R-:W-:Y:S01]  /*15b50*/  @!PT LDS RZ, [RZ] ;  /* 0x00000000fffff984 */ /* 0x000fe20000000800 */
[----:B------:R-:W-:Y:S01]  /*15b60*/  @!PT LDS RZ, [RZ] ;  /* 0x00000000fffff984 */ /* 0x000fe20000000800 */
[----:B------:R-:W-:Y:S01]  /*15b70*/  @!PT LDS RZ, [RZ] ;  /* 0x00000000fffff984 */ /* 0x000fe20000000800 */
[----:B------:R-:W-:Y:S01]  /*15b80*/  @!PT LDS RZ, [RZ] ;  /* 0x00000000fffff984 */ /* 0x000fe20000000800 */
[----:B------:R0:W-:Y:S06]  /*15b90*/  MEMBAR.ALL.CTA ;  /* 0x0000000000007992 */ /* 0x0001ec0000008000 */
[----:B0-----:R-:W0:Y:S01]  /*15ba0*/  FENCE.VIEW.ASYNC.S ;  /* 0x00000000000073c6 */ /* 0x001e220000000000 */
[C---:B------:R-:W-:Y:S01]  /*15bb0*/  IMAD R15, R9.reuse, UR5, R4 ;  /* 0x00000005090f7c24 */ /* 0x040fe2000f8e0204 */
[----:B------:R-:W-:Y:S01]  /*15bc0*/  SHF.R.S32.HI R3, RZ, 0x1f, R13 ;  /* 0x0000001fff037819 */ /* 0x000fe2000001140d */
[----:B------:R-:W-:Y:S01]  /*15bd0*/  IMAD.WIDE.U32 R10, R9, UR4, R10 ;  /* 0x00000004090a7c25 */ /* 0x000fe2000f8e000a */
[----:B------:R-:W-:-:S03]  /*15be0*/  ULDC.64 UR4, c[0x0][0xbe0] ;  /* 0x0002f80000047ab9 */ /* 0x000fc60000000a00 */
[----:B------:R-:W-:Y:S02]  /*15bf0*/  IMAD.MOV R8, RZ, RZ, -R13 ;  /* 0x000000ffff087224 */ /* 0x000fe400078e0a0d */
[----:B------:R-:W-:Y:S02]  /*15c00*/  IMAD.IADD R11, R11, 0x1, R15 ;  /* 0x000000010b0b7824 */ /* 0x000fe400078e020f */
[----:B------:R-:W-:Y:S02]  /*15c10*/  IMAD R4, R3, UR4, RZ ;  /* 0x0000000403047c24 */ /* 0x000fe4000f8e02ff */
[----:B------:R-:W-:Y:S02]  /*15c20*/  IMAD R157, R157, R8, R12 ;  /* 0x000000089d9d7224 */ /* 0x000fe400078e020c */
[----:B------:R-:W-:-:S04]  /*15c30*/  IMAD.WIDE.U32 R10, R13, UR4, R10 ;  /* 0x000000040d0a7c25 */ /* 0x000fc8000f8e000a */
[----:B------:R-:W-:Y:S02]  /*15c40*/  VIADD R3, R19, 0x32420 ;  /* 0x0003242013037836 */ /* 0x000fe40000000000 */
[----:B------:R-:W-:Y:S01]  /*15c50*/  IMAD R13, R13, UR5, R4 ;  /* 0x000000050d0d7c24 */ /* 0x000fe2000f8e0204 */
[----:B------:R-:W-:Y:S01]  /*15c60*/  SHF.R.S32.HI R4, RZ, 0x1f, R157 ;  /* 0x0000001fff047819 */ /* 0x000fe2000001149d */
[----:B------:R-:W-:Y:S01]  /*15c70*/  ULDC.64 UR4, c[0x0][0xbd8] ;  /* 0x0002f60000047ab9 */ /* 0x000fe20000000a00 */
[----:B------:R-:W-:Y:S01]  /*15c80*/  PRMT R3, RZ, 0x654, R3 ;  /* 0x00000654ff037816 */ /* 0x000fe20000000003 */
[----:B------:R-:W-:Y:S02]  /*15c90*/  IMAD.IADD R11, R11, 0x1, R13 ;  /* 0x000000010b0b7824 */ /* 0x000fe400078e020d */
[----:B------:R-:W-:Y:S01]  /*15ca0*/  IMAD R4, R4, UR4, RZ ;  /* 0x0000000404047c24 */ /* 0x000fe2000f8e02ff */
[----:B0-----:R0:W-:Y:S01]  /*15cb0*/  SYNCS.ARRIVE.TRANS64.RED.A1T0 RZ, [R3+URZ], RZ ;  /* 0x000000ff03ff79a7 */ /* 0x0011e2000810043f */
[----:B------:R-:W-:-:S04]  /*15cc0*/  IMAD.WIDE.U32 R10, R157, UR4, R10 ;  /* 0x000000049d0a7c25 */ /* 0x000fc8000f8e000a */
[----:B0-----:R-:W-:Y:S01]  /*15cd0*/  IMAD R3, R157, UR5, R4 ;  /* 0x000000059d037c24 */ /* 0x001fe2000f8e0204 */
[----:B------:R-:W-:Y:S02]  /*15ce0*/  ULDC.64 UR4, c[0x0][0xb80] ;  /* 0x0002e00000047ab9 */ /* 0x000fe40000000a00 */
[----:B------:R-:W-:Y:S01]  /*15cf0*/  LEA R4, P0, R10, UR4, 0x1 ;  /* 0x000000040a047c11 */ /* 0x000fe2000f8008ff */
[----:B------:R-:W-:Y:S01]  /*15d00*/  IMAD.IADD R3, R11, 0x1, R3 ;  /* 0x000000010b037824 */ /* 0x000fe200078e0203 */
[----:B------:R-:W-:-:S04]  /*15d10*/  UMOV UR4, 0xffffffff ;  /* 0xffffffff00047882 */ /* 0x000fc80000000000 */
[----:B--2---:R-:W-:Y:S01]  /*15d20*/  LEA.HI.X R20, R10, UR5, R3, 0x1, P0 ;  /* 0x000000050a147c11 */ /* 0x004fe200080f0c03 */
[----:B------:R-:W-:Y:S06]  /*15d30*/  BRA.DIV UR4, `(.L_x_14793) ;  /* 0x000000e6043c7947 */ /* 0x000fec000b800000 */
[----:B------:R0:W1:Y:S04]  /*15d40*/  SHFL.IDX PT, R3, R20, RZ, 0x181f ;  /* 0x00181fff14037589 */ /* 0x00006800000e0000 */
[----:B------:R0:W2:Y:S02]  /*15d50*/  SHFL.IDX PT, R14, R4, RZ, 0x181f ;  /* 0x00181fff040e7589 */ /* 0x0000a400000e0000 */
.L_x_15026:
[----:B------:R-:W-:Y:S01]  /*15d60*/  IMAD.IADD R89, R89, 0x1, R160 ;  /* 0x0000000159597824 */ /* 0x000fe200078e02a0 */
[----:B------:R-:W-:Y:S01]  /*15d70*/  BSSY B1, `(.L_x_14794) ;  /* 0x000001e000017945 */ /* 0x000fe20003800000 */
[----:B------:R-:W-:-:S03]  /*15d80*/  VIADD R21, R228, 0xc0 ;  /* 0x000000c0e4157836 */ /* 0x000fc60000000000 */
[----:B------:R-:W-:-:S13]  /*15d90*/  ISETP.GE.AND P0, PT, R89, R0, PT ;  /* 0x000000005900720c */ /* 0x000fda0003f06270 */
[----:B------:R-:W-:Y:S05]  /*15da0*/  @P0 BRA `(.L_x_14795) ;  /* 0x0000000000680947 */ /* 0x000fea0003800000 */
[C---:B------:R-:W-:Y:S01]  /*15db0*/  VIADD R92, R228.reuse, 0x40 ;  /* 0x00000040e45c7836 */ /* 0x040fe20000000000 */
[----:B------:R-:W-:Y:S01]  /*15dc0*/  ULDC UR4, c[0x0][0xbc8] ;  /* 0x0002f20000047ab9 */ /* 0x000fe20000000800 */
[C---:B------:R-:W-:Y:S01]  /*15dd0*/  VIADD R90, R228.reuse, 0x80 ;  /* 0x00000080e45a7836 */ /* 0x040fe20000000000 */
[C---:B------:R-:W-:Y:S01]  /*15de0*/  ISETP.GE.AND P3, PT, R228.reuse, UR4, PT ;  /* 0x00000004e4007c0c */ /* 0x040fe2000bf66270 */
[----:B------:R-:W-:Y:S01]  /*15df0*/  VIADD R15, R228, 0xc0 ;  /* 0x000000c0e40f7836 */ /* 0x000fe20000000000 */
[----:B------:R-:W-:Y:S01]  /*15e00*/  ISETP.GE.AND P2, PT, R92, UR4, PT ;  /* 0x000000045c007c0c */ /* 0x000fe2000bf46270 */
[----:B------:R-:W-:Y:S01]  /*15e10*/  VIADD R93, R228, 0x40 ;  /* 0x00000040e45d7836 */ /* 0x000fe20000000000 */
[----:B------:R-:W-:Y:S01]  /*15e20*/  ISETP.GE.AND P1, PT, R90, UR4, PT ;  /* 0x000000045a007c0c */ /* 0x000fe2000bf26270 */
[----:B------:R-:W-:Y:S01]  /*15e30*/  VIADD R91, R228, 0x80 ;  /* 0x00000080e45b7836 */ /* 0x000fe20000000000 */
[----:B------:R-:W-:Y:S02]  /*15e40*/  ISETP.GE.AND P0, PT, R15, UR4, PT ;  /* 0x000000040f007c0c */ /* 0x000fe4000bf06270 */
[----:B------:R-:W-:-:S02]  /*15e50*/  SHF.R.S32.HI R12, RZ, 0x1f, R228 ;  /* 0x0000001fff0c7819 */ /* 0x000fc400000114e4 */
[----:B------:R-:W-:Y:S02]  /*15e60*/  SHF.R.S32.HI R93, RZ, 0x1f, R93 ;  /* 0x0000001fff5d7819 */ /* 0x000fe4000001145d */
[----:B------:R-:W-:Y:S02]  /*15e70*/  SHF.R.S32.HI R91, RZ, 0x1f, R91 ;  /* 0x0000001fff5b7819 */ /* 0x000fe4000001145b */
[-C--:B--2---:R-:W-:Y:S02]  /*15e80*/  @!P3 LEA R8, P5, R228, R14.reuse, 0x1 ;  /* 0x0000000ee408b211 */ /* 0x084fe400078a08ff */
        /* <DEDUP_REMOVED lines=12> */
.L_x_14795:
[----:B------:R-:W-:Y:S05]  /*15f50*/  BSYNC B1 ;  /* 0x0000000000017941 */ /* 0x000fea0003800000 */
.L_x_14794:
[----:B------:R-:W-:Y:S01]  /*15f60*/  UMOV UR4, 0xffffffff ;  /* 0xffffffff00047882 */ /* 0x000fe20000000000 */
[----:B---3-5:R-:W-:Y:S02]  /*15f70*/  SHF.R.S32.HI R24, RZ, 0x1f, R21 ;  /* 0x0000001fff187819 */ /* 0x028fe40000011415 */
[----:B------:R-:W-:Y:S05]  /*15f80*/  BRA.DIV UR4, `(.L_x_14796) ;  /* 0x000000e204dc7947 */ /* 0x000fea000b800000 */
[----:B-1----:R1:W3:Y:S04]  /*15f90*/  SHFL.IDX PT, R3, R20, 0x1, 0x181f ;  /* 0x00381f0014037f89 */ /* 0x0022e800000e0000 */
[----:B--2---:R1:W2:Y:S02]  /*15fa0*/  SHFL.IDX PT, R14, R4, 0x1, 0x181f ;  /* 0x00381f00040e7f89 */ /* 0x0042a400000e0000 */
.L_x_15030:
[----:B------:R-:W-:Y:S01]  /*15fb0*/  VIADD R9, R89, 0x20 ;  /* 0x0000002059097836 */ /* 0x000fe20000000000 */
[----:B------:R-:W-:Y:S04]  /*15fc0*/  BSSY B1, `(.L_x_14797) ;  /* 0x000001b000017945 */ /* 0x000fe80003800000 */
[----:B------:R-:W-:-:S13]  /*15fd0*/  ISETP.GE.AND P0, PT, R9, R0, PT ;  /* 0x000000000900720c */ /* 0x000fda0003f06270 */
[----:B------:R-:W-:Y:S05]  /*15fe0*/  @P0 BRA `(.L_x_14798) ;  /* 0x0000000000600947 */ /* 0x000fea0003800000 */
[C---:B------:R-:W-:Y:S01]  /*15ff0*/  VIADD R15, R228.reuse, 0x40 ;  /* 0x00000040e40f7836 */ /* 0x040fe20000000000 */
[----:B------:R-:W-:Y:S01]  /*16000*/  ULDC UR4, c[0x0][0xbc8] ;  /* 0x0002f20000047ab9 */ /* 0x000fe20000000800 */
[C---:B------:R-:W-:Y:S01]  /*16010*/  VIADD R25, R228.reuse, 0x80 ;  /* 0x00000080e4197836 */ /* 0x040fe20000000000 */
[C---:B------:R-:W-:Y:S01]  /*16020*/  ISETP.GE.AND P3, PT, R228.reuse, UR4, PT ;  /* 0x00000004e4007c0c */ /* 0x040fe2000bf66270 */
[C---:B------:R-:W-:Y:S01]  /*16030*/  VIADD R27, R228.reuse, 0x40 ;  /* 0x00000040e41b7836 */ /* 0x040fe20000000000 */
[----:B------:R-:W-:Y:S01]  /*16040*/  ISETP.GE.AND P2, PT, R15, UR4, PT ;  /* 0x000000040f007c0c */ /* 0x000fe2000bf46270 */
[----:B------:R-:W-:Y:S01]  /*16050*/  VIADD R26, R228, 0x80 ;  /* 0x00000080e41a7836 */ /* 0x000fe20000000000 */
[----:B------:R-:W-:Y:S02]  /*16060*/  ISETP.GE.AND P1, PT, R25, UR4, PT ;  /* 0x0000000419007c0c */ /* 0x000fe4000bf26270 */
[----:B------:R-:W-:Y:S02]  /*16070*/  ISETP.GE.AND P0, PT, R21, UR4, PT ;  /* 0x0000000415007c0c */ /* 0x000fe4000bf06270 */
[----:B------:R-:W-:-:S02]  /*16080*/  SHF.R.S32.HI R12, RZ, 0x1f, R228 ;  /* 0x0000001fff0c7819 */ /* 0x000fc400000114e4 */
[----:B------:R-:W-:Y:S02]  /*16090*/  SHF.R.S32.HI R27, RZ, 0x1f, R27 ;  /* 0x0000001fff1b7819 */ /* 0x000fe4000001141b */
[----:B------:R-:W-:Y:S02]  /*160a0*/  SHF.R.S32.HI R26, RZ, 0x1f, R26 ;  /* 0x0000001fff1a7819 */ /* 0x000fe4000001141a */
[CC--:B--2---:R-:W-:Y:S02]  /*160b0*/  @!P3 LEA R8, P5, R228.reuse, R14.reuse, 0x1 ;  /* 0x0000000ee408b211 */ /* 0x0c4fe400078a08ff */
[-C--:B------:R-:W-:Y:S02]  /*160c0*/  @!P2 LEA R10, P4, R15, R14.reuse, 0x1 ;  /* 0x0000000e0f0aa211 */ /* 0x080fe400078808ff */
[----:B---3--:R-:W-:Y:S02]  /*160d0*/  @!P3 LEA.HI.X R9, R228, R3, R12, 0x1, P5 ;  /* 0x00000003e409b211 */ /* 0x008fe400028f0c0c */
[----:B------:R-:W-:-:S02]  /*160e0*/  @!P1 LEA R12, P5, R25, R14, 0x1 ;  /* 0x0000000e190c9211 */ /* 0x000fc400078a08ff */
[-C--:B------:R-:W-:Y:S01]  /*160f0*/  @!P2 LEA.HI.X R11, R15, R3.reuse, R27, 0x1, P4 ;  /* 0x000000030f0ba211 */ /* 0x080fe200020f0c1b */
[----:B------:R4:W-:Y:S01]  /*16100*/  @!P3 ST.E.128 desc[UR40][R8.64], R28 ;  /* 0x0000001c0800b985 */ /* 0x0009e2000c101d28 */
[----:B------:R-:W-:Y:S02]  /*16110*/  @!P0 LEA R14, P4, R21, R14, 0x1 ;  /* 0x0000000e150e8211 */ /* 0x000fe400078808ff */
[-C--:B------:R-:W-:Y:S01]  /*16120*/  @!P1 LEA.HI.X R13, R25, R3.reuse, R26, 0x1, P5 ;  /* 0x00000003190d9211 */ /* 0x080fe200028f0c1a */
[----:B------:R4:W-:Y:S01]  /*16130*/  @!P2 ST.E.128 desc[UR40][R10.64], R44 ;  /* 0x0000002c0a00a985 */ /* 0x0009e2000c101d28 */
[----:B------:R-:W-:-:S03]  /*16140*/  @!P0 LEA.HI.X R15, R21, R3, R24, 0x1, P4 ;  /* 0x00000003150f8211 */ /* 0x000fc600020f0c18 */
[----:B------:R4:W-:Y:S04]  /*16150*/  @!P1 ST.E.128 desc[UR40][R12.64], R60 ;  /* 0x0000003c0c009985 */ /* 0x0009e8000c101d28 */
[----:B------:R4:W-:Y:S02]  /*16160*/  @!P0 ST.E.128 desc[UR40][R14.64], R76 ;  /* 0x0000004c0e008985 */ /* 0x0009e4000c101d28 */
.L_x_14798:
[----:B------:R-:W-:Y:S05]  /*16170*/  BSYNC B1 ;  /* 0x0000000000017941 */ /* 0x000fea0003800000 */
.L_x_14797:
[----:B------:R-:W-:-:S03]  /*16180*/  UMOV UR4, 0xffffffff ;  /* 0xffffffff00047882 */ /* 0x000fc60000000000 */
[----:B------:R-:W-:Y:S05]  /*16190*/  BRA.DIV UR4, `(.L_x_14799) ;  /* 0x000000e204a07947 */ /* 0x000fea000b800000 */
[----:B---3--:R3:W0:Y:S04]  /*161a0*/  SHFL.IDX PT, R3, R20, 0x2, 0x181f ;  /* 0x00581f0014037f89 */ /* 0x00862800000e0000 */
[----:B--2-4-:R3:W2:Y:S02]  /*161b0*/  SHFL.IDX PT, R14, R4, 0x2, 0x181f ;  /* 0x00581f00040e7f89 */ /* 0x0146a400000e0000 */
.L_x_15034:
        /* <DEDUP_REMOVED lines=18> */
[----:B0-----:R-:W-:Y:S02]  /*162e0*/  @!P3 LEA.HI.X R13, R228, R3, R8, 0x1, P5 ;  /* 0x00000003e40db211 */ /* 0x001fe400028f0c08 */
        /* <DEDUP_REMOVED lines=9> */
.L_x_14801:
[----:B------:R-:W-:Y:S05]  /*16380*/  BSYNC B1 ;  /* 0x0000000000017941 */ /* 0x000fea0003800000 */
.L_x_14800:
[----:B------:R-:W-:-:S03]  /*16390*/  UMOV UR4, 0xffffffff ;  /* 0xffffffff00047882 */ /* 0x000fc60000000000 */
[----:B------:R-:W-:Y:S05]  /*163a0*/  BRA.DIV UR4, `(.L_x_14802) ;  /* 0x000000e204647947 */ /* 0x000fea000b800000 */
[----:B0-----:R0:W0:Y:S04]  /*163b0*/  SHFL.IDX PT, R3, R20, 0x3, 0x181f ;  /* 0x00781f0014037f89 */ /* 0x00102800000e0000 */
[----:B--2-4-:R2:W4:Y:S02]  /*163c0*/  SHFL.IDX PT, R14, R4, 0x3, 0x181f ;  /* 0x00781f00040e7f89 */ /* 0x01452400000e0000 */
.L_x_15038:
[----:B------:R-:W-:-:S05]  /*163d0*/  VIADD R9, R89, 0x60 ;  /* 0x0000006059097836 */ /* 0x000fca0000000000 */
[----:B------:R-:W-:-:S13]  /*163e0*/  ISETP.GE.AND P0, PT, R9, R0, PT ;  /* 0x000000000900720c */ /* 0x000fda0003f06270 */
[----:B------:R-:W-:Y:S05]  /*163f0*/  @P0 BRA `(.L_x_14803) ;  /* 0x0000003800d80947 */ /* 0x000fea0003800000 */
[C---:B01-3--:R-:W-:Y:S01]  /*16400*/  VIADD R20, R228.reuse, 0x40 ;  /* 0x00000040e4147836 */ /* 0x04bfe20000000000 */
[----:B------:R-:W-:Y:S01]  /*16410*/  ULDC UR4, c[0x0][0xbc8] ;  /* 0x0002f20000047ab9 */ /* 0x000fe20000000800 */
[C---:B--2---:R-:W-:Y:S01]  /*16420*/  VIADD R4, R228.reuse, 0x80 ;  /* 0x00000080e4047836 */ /* 0x044fe20000000000 */
[C---:B------:R-:W-:Y:S01]  /*16430*/  ISETP.GE.AND P3, PT, R228.reuse, UR4, PT ;  /* 0x00000004e4007c0c */ /* 0x040fe2000bf66270 */
[----:B------:R-:W-:Y:S01]  /*16440*/  VIADD R25, R228, 0x40 ;  /* 0x00000040e4197836 */ /* 0x000fe20000000000 */
[----:B------:R-:W-:Y:S01]  /*16450*/  ISETP.GE.AND P4, PT, R20, UR4, PT ;  /* 0x0000000414007c0c */ /* 0x000fe2000bf86270 */
[----:B------:R-:W-:Y:S01]  /*16460*/  VIADD R15, R228, 0x80 ;  /* 0x00000080e40f7836 */ /* 0x000fe20000000000 */
[----:B------:R-:W-:Y:S02]  /*16470*/  ISETP.GE.AND P5, PT, R4, UR4, PT ;  /* 0x0000000404007c0c */ /* 0x000fe4000bfa6270 */
[----:B------:R-:W-:Y:S02]  /*16480*/  SHF.R.S32.HI R26, RZ, 0x1f, R228 ;  /* 0x0000001fff1a7819 */ /* 0x000fe400000114e4 */
[----:B------:R-:W-:-:S02]  /*16490*/  SHF.R.S32.HI R25, RZ, 0x1f, R25 ;  /* 0x0000001fff197819 */ /* 0x000fc40000011419 */
[----:B------:R-:W-:-:S03]  /*164a0*/  SHF.R.S32.HI R15, RZ, 0x1f, R15 ;  /* 0x0000001fff0f7819 */ /* 0x000fc6000001140f */
[-C--:B----4-:R-:W-:Y:S02]  /*164b0*/  @!P3 LEA R8, P0, R228, R14.reuse, 0x1 ;  /* 0x0000000ee408b211 */ /* 0x090fe400078008ff */
[-C--:B------:R-:W-:Y:S02]  /*164c0*/  @!P4 LEA R10, P1, R20, R14.reuse, 0x1 ;  /* 0x0000000e140ac211 */ /* 0x080fe400078208ff */
        /* <DEDUP_REMOVED lines=13> */
.L_x_14792:
[----:B0-----:R-:W0:Y:S01]  /*165a0*/  @P1 LDC R11, c[0x0][0xcec] ;  /* 0x00033b00ff0b1b82 */ /* 0x001e220000000800 */
[----:B------:R-:W-:Y:S01]  /*165b0*/  IMAD.MOV.U32 R3, RZ, RZ, R155 ;  /* 0x000000ffff037224 */ /* 0x000fe200078e009b */
[----:B------:R-:W-:-:S06]  /*165c0*/  ULDC.64 UR4, c[0x0][0xc08] ;  /* 0x0003020000047ab9 */ /* 0x000fcc0000000a00 */
[----:B------:R-:W1:Y:S01]  /*165d0*/  @P1 LDC R10, c[0x0][0xcf0] ;  /* 0x00033c00ff0a1b82 */ /* 0x000e620000000800 */
[----:B0-----:R-:W-:-:S05]  /*165e0*/  @P1 IMAD.HI.U32 R11, R155, R11, RZ ;  /* 0x0000000b9b0b1227 */ /* 0x001fca00078e00ff */
[----:B-1----:R-:W-:Y:S01]  /*165f0*/  @P1 SHF.R.U32.HI R3, RZ, R10, R11 ;  /* 0x0000000aff031219 */ /* 0x002fe2000001160b */
[----:B------:R-:W-:-:S04]  /*16600*/  IMAD R11, R8, UR4, RZ ;  /* 0x00000004080b7c24 */ /* 0x000fc8000f8e02ff */
[C---:B------:R-:W-:Y:S02]  /*16610*/  IMAD R8, R4.reuse, UR5, R11 ;  /* 0x0000000504087c24 */ /* 0x040fe4000f8e020b */
[----:B------:R-:W-:Y:S01]  /*16620*/  IMAD.WIDE.U32 R10, R4, UR4, RZ ;  /* 0x00000004040a7c25 */ /* 0x000fe2000f8e00ff */
[----:B------:R-:W-:-:S03]  /*16630*/  ULDC.64 UR4, c[0x0][0xc38] ;  /* 0x00030e0000047ab9 */ /* 0x000fc60000000a00 */
[----:B------:R-:W-:Y:S01]  /*16640*/  IMAD.IADD R11, R11, 0x1, R8 ;  /* 0x000000010b0b7824 */ /* 0x000fe200078e0208 */
[----:B------:R-:W-:Y:S01]  /*16650*/  SHF.R.S32.HI R8, RZ, 0x1f, R9 ;  /* 0x0000001fff087819 */ /* 0x000fe20000011409 */
        /* <DEDUP_REMOVED lines=34> */
.L_x_15041:
[----:B------:R-:W-:Y:S01]  /*16880*/  ISETP.GE.AND P0, PT, R153, R0, PT ;  /* 0x000000009900720c */ /* 0x000fe20003f06270 */
[----:B------:R-:W-:-:S12]  /*16890*/  BSSY B1, `(.L_x_14805) ;  /* 0x00000c3000017945 */ /* 0x000fd80003800000 */
[----:B------:R-:W-:Y:S05]  /*168a0*/  @P0 BRA `(.L_x_14806) ;  /* 0x0000000c00040947 */ /* 0x000fea0003800000 */
[----:B------:R-:W3:Y:S01]  /*168b0*/  LDL R155, [R1+0x5c] ;  /* 0x00005c00019b7983 */ /* 0x000ee20000100800 */
[----:B------:R-:W-:-:S03]  /*168c0*/  ULDC UR4, c[0x0][0xbc8] ;  /* 0x0002f20000047ab9 */ /* 0x000fc60000000800 */
        /* <DEDUP_REMOVED lines=13> */
[----:B---3--:R-:W-:-:S02]  /*169a0*/  ISETP.GE.AND P0, PT, R155, UR4, PT ;  /* 0x000000049b007c0c */ /* 0x008fc4000bf06270 */
[----:B----4-:R-:W-:-:S11]  /*169b0*/  ISETP.GE.AND P1, PT, R11, UR4, PT ;  /* 0x000000040b007c0c */ /* 0x010fd6000bf26270 */
[----:B--2---:R-:W-:Y:S02]  /*169c0*/  @!P0 IMAD.MOV.U32 R8, RZ, RZ, R12 ;  /* 0x000000ffff088224 */ /* 0x004fe400078e000c */
[----:B-1----:R-:W-:Y:S02]  /*169d0*/  @!P0 IMAD.MOV.U32 R9, RZ, RZ, R20 ;  /* 0x000000ffff098224 */ /* 0x002fe400078e0014 */
[----:B------:R-:W-:Y:S02]  /*169e0*/  @!P0 IMAD.WIDE R8, R155, 0x4, R8 ;  /* 0x000000049b088825 */ /* 0x000fe400078e0208 */
[----:B------:R-:W2:Y:S04]  /*169f0*/  LDL R155, [R1+0xf0] ;  /* 0x0000f000019b7983 */ /* 0x000ea80000100800 */
[----:B------:R1:W-:Y:S01]  /*16a00*/  @!P0 ST.E.64 desc[UR40][R8.64], R24 ;  /* 0x0000001808008985 */ /* 0x0003e2000c101b28 */
[----:B-----5:R-:W-:-:S02]  /*16a10*/  ISETP.GE.AND P0, PT, R154, UR4, PT ;  /* 0x000000049a007c0c */ /* 0x020fc4000bf06270 */
[C---:B-1----:R-:W-:Y:S01]  /*16a20*/  @!P1 LEA R8, P2, R11.reuse, R12, 0x2 ;  /* 0x0000000c0b089211 */ /* 0x042fe200078410ff */
[----:B------:R-:W3:Y:S03]  /*16a30*/  LDL R25, [R1+0x178] ;  /* 0x0001780001197983 */ /* 0x000ee60000100800 */
[----:B------:R-:W-:Y:S01]  /*16a40*/  @!P1 LEA.HI.X R9, R11, R20, R13, 0x2, P2 ;  /* 0x000000140b099211 */ /* 0x000fe200010f140d */
[----:B------:R-:W4:Y:S04]  /*16a50*/  LDL R24, [R1+0xe4] ;  /* 0x0000e40001187983 */ /* 0x000f280000100800 */
[----:B------:R-:W5:Y:S04]  /*16a60*/  LDL R11, [R1+0x17c] ;  /* 0x00017c00010b7983 */ /* 0x000f680000100800 */
[----:B------:R1:W-:Y:S04]  /*16a70*/  @!P1 ST.E.64 desc[UR40][R8.64], R28 ;  /* 0x0000001c08009985 */ /* 0x0003e8000c101b28 */
[----:B------:R-:W4:Y:S01]  /*16a80*/  LDL R13, [R1+0xec] ;  /* 0x0000ec00010d7983 */ /* 0x000f220000100800 */
[----:B-1----:R-:W-:-:S03]  /*16a90*/  @!P0 LEA R8, P2, R154, R12, 0x2 ;  /* 0x0000000c9a088211 */ /* 0x002fc600078410ff */
[----:B------:R-:W4:Y:S01]  /*16aa0*/  LDL R29, [R1+0x168] ;  /* 0x00016800011d7983 */ /* 0x000f220000100800 */
[----:B------:R-:W-:-:S03]  /*16ab0*/  @!P0 LEA.HI.X R9, R154, R20, R160, 0x2, P2 ;  /* 0x000000149a098211 */ /* 0x000fc600010f14a0 */
[----:B------:R-:W4:Y:S04]  /*16ac0*/  LDL R28, [R1+0xd4] ;  /* 0x0000d400011c7983 */ /* 0x000f280000100800 */
[----:B------:R1:W-:Y:S01]  /*16ad0*/  @!P0 ST.E.64 desc[UR40][R8.64], R32 ;  /* 0x0000002008008985 */ /* 0x0003e2000c101b28 */
[----:B------:R-:W-:-:S03]  /*16ae0*/  ISETP.GE.AND P1, PT, R21, UR4, PT ;  /* 0x0000000415007c0c */ /* 0x000fc6000bf26270 */
[----:B------:R-:W4:Y:S04]  /*16af0*/  LDL R154, [R1+0xe8] ;  /* 0x0000e800019a7983 */ /* 0x000f280000100800 */
[----:B-1----:R-:W4:Y:S01]  /*16b00*/  LDL R33, [R1+0x174] ;  /* 0x0001740001217983 */ /* 0x002f220000100800 */
[----:B------:R-:W-:-:S05]  /*16b10*/  ISETP.GE.AND P0, PT, R15, UR4, PT ;  /* 0x000000040f007c0c */ /* 0x000fca000bf06270 */
[C---:B------:R-:W-:Y:S01]  /*16b20*/  @!P1 LEA R8, P2, R21.reuse, R12, 0x2 ;  /* 0x0000000c15089211 */ /* 0x040fe200078410ff */
[----:B------:R-:W4:Y:S03]  /*16b30*/  LDL R32, [R1+0x16c] ;  /* 0x00016c0001207983 */ /* 0x000f260000100800 */
[----:B------:R-:W-:Y:S02]  /*16b40*/  @!P1 LEA.HI.X R9, R21, R20, R159, 0x2, P2 ;  /* 0x0000001415099211 */ /* 0x000fe400010f149f */
[----:B------:R-:W-:Y:S01]  /*16b50*/  ISETP.GE.AND P2, PT, R156, UR4, PT ;  /* 0x000000049c007c0c */ /* 0x000fe2000bf46270 */
[----:B------:R-:W4:Y:S04]  /*16b60*/  LDL R21, [R1+0x170] ;  /* 0x0001700001157983 */ /* 0x000f280000100800 */
[----:B------:R1:W-:Y:S01]  /*16b70*/  @!P1 ST.E.64 desc[UR40][R8.64], R36 ;  /* 0x0000002408009985 */ /* 0x0003e2000c101b28 */
[----:B------:R-:W-:-:S02]  /*16b80*/  ISETP.GE.AND P3, PT, R10, UR4, PT ;  /* 0x000000040a007c0c */ /* 0x000fc4000bf66270 */
[C---:B-1----:R-:W-:Y:S01]  /*16b90*/  @!P0 LEA R8, P1, R15.reuse, R12, 0x2 ;  /* 0x0000000c0f088211 */ /* 0x042fe200078210ff */
[----:B------:R-:W4:Y:S03]  /*16ba0*/  LDL R36, [R1+0xd0] ;  /* 0x0000d00001247983 */ /* 0x000f260000100800 */
[----:B------:R-:W-:Y:S01]  /*16bb0*/  @!P0 LEA.HI.X R9, R15, R20, R158, 0x2, P1 ;  /* 0x000000140f098211 */ /* 0x000fe200008f149e */
[----:B------:R-:W4:Y:S01]  /*16bc0*/  LDL R37, [R1+0x154] ;  /* 0x0001540001257983 */ /* 0x000f220000100800 */
[----:B------:R-:W-:-:S03]  /*16bd0*/  ISETP.GE.AND P1, PT, R14, UR4, PT ;  /* 0x000000040e007c0c */ /* 0x000fc6000bf26270 */
[----:B------:R1:W-:Y:S04]  /*16be0*/  @!P0 ST.E.64 desc[UR40][R8.64], R40 ;  /* 0x0000002808008985 */ /* 0x0003e8000c101b28 */
[----:B------:R-:W4:Y:S01]  /*16bf0*/  LDL R15, [R1+0xdc] ;  /* 0x0000dc00010f7983 */ /* 0x000f220000100800 */
[----:B-1----:R-:W-:-:S03]  /*16c00*/  @!P2 LEA R8, P0, R156, R12, 0x2 ;  /* 0x0000000c9c08a211 */ /* 0x002fc600078010ff */
[----:B------:R-:W4:Y:S01]  /*16c10*/  LDL R40, [R1+0xd8] ;  /* 0x0000d80001287983 */ /* 0x000f220000100800 */
[----:B------:R-:W-:-:S03]  /*16c20*/  @!P2 LEA.HI.X R9, R156, R20, R157, 0x2, P0 ;  /* 0x000000149c09a211 */ /* 0x000fc600000f149d */
[----:B------:R-:W4:Y:S04]  /*16c30*/  LDL R41, [R1+0x15c] ;  /* 0x00015c0001297983 */ /* 0x000f280000100800 */
[----:B------:R1:W-:Y:S02]  /*16c40*/  @!P2 ST.E.64 desc[UR40][R8.64], R44 ;  /* 0x0000002c0800a985 */ /* 0x0003e4000c101b28 */
[----:B-1----:R-:W-:Y:S02]  /*16c50*/  @!P3 LEA R8, P2, R10, R12, 0x2 ;  /* 0x0000000c0a08b211 */ /* 0x002fe400078410ff */
[----:B------:R-:W4:Y:S04]  /*16c60*/  LDL R44, [R1+0x164] ;  /* 0x00016400012c7983 */ /* 0x000f280000100800 */
[----:B------:R-:W4:Y:S01]  /*16c70*/  LDL R45, [R1+0x130] ;  /* 0x00013000012d7983 */ /* 0x000f220000100800 */
[----:B--2---:R-:W-:-:S02]  /*16c80*/  ISETP.GE.AND P0, PT, R155, UR4, PT ;  /* 0x000000049b007c0c */ /* 0x004fc4000bf06270 */
[----:B-----5:R-:W-:Y:S02]  /*16c90*/  @!P3 LEA.HI.X R9, R10, R20, R11, 0x2, P2 ;  /* 0x000000140a09b211 */ /* 0x020fe400010f140b */
[----:B------:R-:W-:-:S04]  /*16ca0*/  @!P1 LEA R10, P4, R14, R12, 0x2 ;  /* 0x0000000c0e0a9211 */ /* 0x000fc800078810ff */
[----:B---3--:R-:W-:Y:S02]  /*16cb0*/  @!P1 LEA.HI.X R11, R14, R20, R25, 0x2, P4 ;  /* 0x000000140e0b9211 */ /* 0x008fe400020f1419 */
[----:B------:R-:W2:Y:S04]  /*16cc0*/  LDL R25, [R1+0x160] ;  /* 0x0001600001197983 */ /* 0x000ea80000100800 */
[----:B------:R1:W-:Y:S01]  /*16cd0*/  @!P3 ST.E.64 desc[UR40][R8.64], R48 ;  /* 0x000000300800b985 */ /* 0x0003e2000c101b28 */
[----:B----4-:R-:W-:-:S03]  /*16ce0*/  ISETP.GE.AND P2, PT, R13, UR4, PT ;  /* 0x000000040d007c0c */ /* 0x010fc6000bf46270 */
[----:B------:R-:W3:Y:S01]  /*16cf0*/  LDL R14, [R1+0xcc] ;  /* 0x0000cc00010e7983 */ /* 0x000ee20000100800 */
[----:B-1----:R-:W-:-:S03]  /*16d00*/  @!P0 LEA R8, P4, R155, R12, 0x2 ;  /* 0x0000000c9b088211 */ /* 0x002fc600078810ff */
[----:B------:R-:W4:Y:S04]  /*16d10*/  LDL R48, [R1+0xb4] ;  /* 0x0000b40001307983 */ /* 0x000f280000100800 */
[----:B------:R-:W5:Y:S01]  /*16d20*/  LDL R49, [R1+0x138] ;  /* 0x0001380001317983 */ /* 0x000f620000100800 */
[----:B------:R-:W-:-:S03]  /*16d30*/  @!P0 LEA.HI.X R9, R155, R20, R33, 0x2, P4 ;  /* 0x000000149b098211 */ /* 0x000fc600020f1421 */
[----:B------:R-:W3:Y:S01]  /*16d40*/  LDL R33, [R1+0x158] ;  /* 0x0001580001217983 */ /* 0x000ee20000100800 */
[----:B------:R-:W-:-:S03]  /*16d50*/  ISETP.GE.AND P3, PT, R154, UR4, PT ;  /* 0x000000049a007c0c */ /* 0x000fc6000bf66270 */
[----:B------:R1:W-:Y:S01]  /*16d60*/  @!P1 ST.E.64 desc[UR40][R10.64], R52 ;  /* 0x000000340a009985 */ /* 0x0003e2000c101b28 */
[----:B------:R-:W-:-:S03]  /*16d70*/  ISETP.GE.AND P1, PT, R24, UR4, PT ;  /* 0x0000000418007c0c */ /* 0x000fc6000bf26270 */
[----:B------:R0:W-:Y:S01]  /*16d80*/  @!P0 ST.E.64 desc[UR40][R8.64], R56 ;  /* 0x0000003808008985 */ /* 0x0001e2000c101b28 */
[----:B-1----:R-:W-:-:S03]  /*16d90*/  @!P2 LEA R10, P5, R13, R12, 0x2 ;  /* 0x0000000c0d0aa211 */ /* 0x002fc600078a10ff */
[----:B------:R-:W4:Y:S01]  /*16da0*/  LDL R52, [R1+0xb8] ;  /* 0x0000b80001347983 */ /* 0x000f220000100800 */
[----:B------:R-:W-:-:S03]  /*16db0*/  @!P2 LEA.HI.X R11, R13, R20, R21, 0x2, P5 ;  /* 0x000000140d0ba211 */ /* 0x000fc600028f1415 */
[----:B------:R-:W5:Y:S01]  /*16dc0*/  LDL R53, [R1+0x13c] ;  /* 0x00013c0001357983 */ /* 0x000f620000100800 */
[----:B0-----:R-:W-:-:S03]  /*16dd0*/  @!P3 LEA R8, P4, R154, R12, 0x2 ;  /* 0x0000000c9a08b211 */ /* 0x001fc600078810ff */
[----:B------:R0:W-:Y:S01]  /*16de0*/  @!P2 ST.E.64 desc[UR40][R10.64], R60 ;  /* 0x0000003c0a00a985 */ /* 0x0001e2000c101b28 */
[----:B------:R-:W-:-:S03]  /*16df0*/  @!P3 LEA.HI.X R9, R154, R20, R32, 0x2, P4 ;  /* 0x000000149a09b211 */ /* 0x000fc600020f1420 */
[----:B------:R-:W4:Y:S04]  /*16e00*/  LDL R13, [R1+0xc4] ;  /* 0x0000c400010d7983 */ /* 0x000f280000100800 */
[----:B------:R-:W5:Y:S01]  /*16e10*/  LDL R32, [R1+0x150] ;  /* 0x0001500001207983 */ /* 0x000f620000100800 */
[----:B------:R-:W-:-:S03]  /*16e20*/  ISETP.GE.AND P2, PT, R15, UR4, PT ;  /* 0x000000040f007c0c */ /* 0x000fc6000bf46270 */
[----:B------:R-:W5:Y:S01]  /*16e30*/  LDL R21, [R1+0xc8] ;  /* 0x0000c80001157983 */ /* 0x000f620000100800 */
[----:B0-----:R-:W-:-:S04]  /*16e40*/  @!P1 LEA R10, P5, R24, R12, 0x2 ;  /* 0x0000000c180a9211 */ /* 0x001fc800078a10ff */
[----:B------:R-:W-:Y:S01]  /*16e50*/  @!P1 LEA.HI.X R11, R24, R20, R29, 0x2, P5 ;  /* 0x00000014180b9211 */ /* 0x000fe200028f141d */
[----:B------:R-:W-:Y:S01]  /*16e60*/  @!P3 ST.E.64 desc[UR40][R8.64], R64 ;  /* 0x000000400800b985 */ /* 0x000fe2000c101b28 */
[----:B------:R-:W-:-:S03]  /*16e70*/  ISETP.GE.AND P0, PT, R153, UR4, PT ;  /* 0x0000000499007c0c */ /* 0x000fc6000bf06270 */
[----:B------:R0:W-:Y:S01]  /*16e80*/  @!P1 ST.E.64 desc[UR40][R10.64], R68 ;  /* 0x000000440a009985 */ /* 0x0001e2000c101b28 */
[----:B------:R-:W-:-:S03]  /*16e90*/  ISETP.GE.AND P1, PT, R28, UR4, PT ;  /* 0x000000041c007c0c */ /* 0x000fc6000bf26270 */
[----:B------:R-:W5:Y:S04]  /*16ea0*/  LDL R29, [R1+0xc0] ;  /* 0x0000c000011d7983 */ /* 0x000f680000100800 */
[----:B------:R-:W5:Y:S01]  /*16eb0*/  LDL R24, [R1+0xbc] ;  /* 0x0000bc0001187983 */ /* 0x000f620000100800 */
[-C--:B0-----:R-:W-:Y:S02]  /*16ec0*/  @!P2 LEA R10, P5, R15, R12.reuse, 0x2 ;  /* 0x0000000c0f0aa211 */ /* 0x081fe400078a10ff */
[----:B------:R-:W-:-:S04]  /*16ed0*/  @!P0 LEA R8, P4, R153, R12, 0x2 ;  /* 0x0000000c99088211 */ /* 0x000fc800078810ff */
[-C--:B------:R-:W-:Y:S02]  /*16ee0*/  @!P0 LEA.HI.X R9, R153, R20.reuse, R44, 0x2, P4 ;  /* 0x0000001499098211 */ /* 0x080fe400020f142c */
[----:B------:R-:W-:Y:S01]  /*16ef0*/  ISETP.GE.AND P3, PT, R40, UR4, PT ;  /* 0x0000000428007c0c */ /* 0x000fe2000bf66270 */
[----:B------:R-:W5:Y:S04]  /*16f00*/  LDL R44, [R1+0xac] ;  /* 0x0000ac00012c7983 */ /* 0x000f680000100800 */
[----:B------:R-:W-:Y:S01]  /*16f10*/  @!P0 ST.E.64 desc[UR40][R8.64], R72 ;  /* 0x0000004808008985 */ /* 0x000fe2000c101b28 */
[----:B--2---:R-:W-:-:S03]  /*16f20*/  @!P2 LEA.HI.X R11, R15, R20, R25, 0x2, P5 ;  /* 0x000000140f0ba211 */ /* 0x004fc600028f1419 */
[----:B------:R-:W2:Y:S04]  /*16f30*/  LDL R15, [R1+0x148] ;  /* 0x00014800010f7983 */ /* 0x000ea80000100800 */
[----:B------:R-:W2:Y:S04]  /*16f40*/  LDL R25, [R1+0x14c] ;  /* 0x00014c0001197983 */ /* 0x000ea80000100800 */
[----:B------:R0:W-:Y:S02]  /*16f50*/  @!P2 ST.E.64 desc[UR40][R10.64], R76 ;  /* 0x0000004c0a00a985 */ /* 0x0001e4000c101b28 */
[----:B0-----:R-:W-:-:S04]  /*16f60*/  @!P1 LEA R10, P5, R28, R12, 0x2 ;  /* 0x0000000c1c0a9211 */ /* 0x001fc800078a10ff */
[----:B---3--:R-:W-:Y:S02]  /*16f70*/  @!P1 LEA.HI.X R11, R28, R20, R33, 0x2, P5 ;  /* 0x000000141c0b9211 */ /* 0x008fe400028f1421 */
[----:B------:R-:W3:Y:S04]  /*16f80*/  LDL R33, [R1+0x144] ;  /* 0x0001440001217983 */ /* 0x000ee80000100800 */
[----:B------:R-:W3:Y:S01]  /*16f90*/  LDL R28, [R1+0x140] ;  /* 0x00014000011c7983 */ /* 0x000ee20000100800 */
[----:B------:R-:W-:Y:S02]  /*16fa0*/  ISETP.GE.AND P2, PT, R14, UR4, PT ;  /* 0x000000040e007c0c */ /* 0x000fe4000bf46270 */
[----:B------:R-:W-:Y:S02]  /*16fb0*/  @!P3 LEA R8, P4, R40, R12, 0x2 ;  /* 0x0000000c2808b211 */ /* 0x000fe400078810ff */
[----:B------:R-:W-:-:S02]  /*16fc0*/  ISETP.GE.AND P0, PT, R36, UR4, PT ;  /* 0x0000000424007c0c */ /* 0x000fc4000bf06270 */
[----:B------:R-:W-:Y:S02]  /*16fd0*/  @!P3 LEA.HI.X R9, R40, R20, R41, 0x2, P4 ;  /* 0x000000142809b211 */ /* 0x000fe400020f1429 */
[----:B------:R-:W3:Y:S04]  /*16fe0*/  LDL R40, [R1+0xa8] ;  /* 0x0000a80001287983 */ /* 0x000ee80000100800 */
[----:B------:R-:W-:Y:S04]  /*16ff0*/  @!P3 ST.E.64 desc[UR40][R8.64], R80 ;  /* 0x000000500800b985 */ /* 0x000fe8000c101b28 */
[----:B------:R0:W-:Y:S04]  /*17000*/  @!P1 ST.E.64 desc[UR40][R10.64], R84 ;  /* 0x000000540a009985 */ /* 0x0001e8000c101b28 */
[----:B------:R-:W3:Y:S01]  /*17010*/  LDL R41, [R1+0x12c] ;  /* 0x00012c0001297983 */ /* 0x000ee20000100800 */
[----:B----4-:R-:W-:-:S02]  /*17020*/  ISETP.GE.AND P1, PT, R13, UR4, PT ;  /* 0x000000040d007c0c */ /* 0x010fc4000bf26270 */
[-C--:B0-----:R-:W-:Y:S02]  /*17030*/  @!P2 LEA R10, P5, R14, R12.reuse, 0x2 ;  /* 0x0000000c0e0aa211 */ /* 0x081fe400078a10ff */
[----:B------:R-:W-:Y:S02]  /*17040*/  @!P0 LEA R8, P4, R36, R12, 0x2 ;  /* 0x0000000c24088211 */ /* 0x000fe400078810ff */
[-C--:B-----5:R-:W-:Y:S02]  /*17050*/  @!P2 LEA.HI.X R11, R14, R20.reuse, R32, 0x2, P5 ;  /* 0x000000140e0ba211 */ /* 0x0a0fe400028f1420 */
[----:B------:R-:W4:Y:S01]  /*17060*/  LDL R14, [R1+0xb0] ;  /* 0x0000b000010e7983 */ /* 0x000f220000100800 */
[----:B------:R-:W-:Y:S02]  /*17070*/  @!P0 LEA.HI.X R9, R36, R20, R37, 0x2, P4 ;  /* 0x0000001424098211 */ /* 0x000fe400020f1425 */
[----:B------:R-:W-:Y:S01]  /*17080*/  ISETP.GE.AND P3, PT, R21, UR4, PT ;  /* 0x0000000415007c0c */ /* 0x000fe2000bf66270 */
[----:B------:R-:W5:Y:S04]  /*17090*/  LDL R36, [R1+0xa4] ;  /* 0x0000a40001247983 */ /* 0x000f680000100800 */
[----:B------:R-:W-:Y:S04]  /*170a0*/  @!P0 ST.E.64 desc[UR40][R8.64], R88 ;  /* 0x0000005808008985 */ /* 0x000fe8000c101b28 */
[----:B------:R0:W-:Y:S01]  /*170b0*/  @!P2 ST.E.64 desc[UR40][R10.64], R92 ;  /* 0x0000005c0a00a985 */ /* 0x0001e2000c101b28 */
[----:B------:R-:W-:-:S03]  /*170c0*/  ISETP.GE.AND P0, PT, R29, UR4, PT ;  /* 0x000000041d007c0c */ /* 0x000fc6000bf06270 */
[----:B------:R-:W5:Y:S04]  /*170d0*/  LDL R32, [R1+0xa0] ;  /* 0x0000a00001207983 */ /* 0x000f680000100800 */
[----:B------:R-:W5:Y:S01]  /*170e0*/  LDL R37, [R1+0x128] ;  /* 0x0001280001257983 */ /* 0x000f620000100800 */
[-C--:B0-----:R-:W-:Y:S02]  /*170f0*/  @!P1 LEA R10, P5, R13, R12.reuse, 0x2 ;  /* 0x0000000c0d0a9211 */ /* 0x081fe400078a10ff */
[----:B------:R-:W-:Y:S02]  /*17100*/  @!P3 LEA R8, P4, R21, R12, 0x2 ;  /* 0x0000000c1508b211 */ /* 0x000fe400078810ff */
[----:B------:R-:W-:Y:S02]  /*17110*/  ISETP.GE.AND P2, PT, R24, UR4, PT ;  /* 0x0000000418007c0c */ /* 0x000fe4000bf46270 */
[----:B--2---:R-:W-:-:S02]  /*17120*/  @!P1 LEA.HI.X R11, R13, R20, R15, 0x2, P5 ;  /* 0x000000140d0b9211 */ /* 0x004fc400028f140f */
[----:B------:R-:W2:Y:S04]  /*17130*/  LDL R15, [R1+0x134] ;  /* 0x00013400010f7983 */ /* 0x000ea80000100800 */
[----:B------:R-:W2:Y:S01]  /*17140*/  LDL R13, [R1+0x9c] ;  /* 0x00009c00010d7983 */ /* 0x000ea20000100800 */
[----:B------:R-:W-:-:S03]  /*17150*/  @!P3 LEA.HI.X R9, R21, R20, R25, 0x2, P4 ;  /* 0x000000141509b211 */ /* 0x000fc600020f1419 */
[----:B------:R-:W2:Y:S04]  /*17160*/  LDL R25, [R1+0x98] ;  /* 0x0000980001197983 */ /* 0x000ea80000100800 */
[----:B------:R-:W2:Y:S04]  /*17170*/  LDL R21, [R1+0x94] ;  /* 0x0000940001157983 */ /* 0x000ea80000100800 */
[----:B------:R0:W-:Y:S04]  /*17180*/  @!P3 ST.E.64 desc[UR40][R8.64], R96 ;  /* 0x000000600800b985 */ /* 0x0001e8000c101b28 */
[----:B------:R1:W-:Y:S01]  /*17190*/  @!P1 ST.E.64 desc[UR40][R10.64], R100 ;  /* 0x000000640a009985 */ /* 0x0003e2000c101b28 */
[----:B0-----:R-:W-:-:S04]  /*171a0*/  @!P0 LEA R8, P3, R29, R12, 0x2 ;  /* 0x0000000c1d088211 */ /* 0x001fc800078610ff */
[----:B---3--:R-:W-:Y:S02]  /*171b0*/  @!P0 LEA.HI.X R9, R29, R20, R33, 0x2, P3 ;  /* 0x000000141d098211 */ /* 0x008fe400018f1421 */
[C---:B-1----:R-:W-:Y:S01]  /*171c0*/  @!P2 LEA R10, P5, R24.reuse, R12, 0x2 ;  /* 0x0000000c180aa211 */ /* 0x042fe200078a10ff */
[----:B------:R-:W3:Y:S04]  /*171d0*/  LDL R33, [R1+0x124] ;  /* 0x0001240001217983 */ /* 0x000ee80000100800 */
[----:B------:R-:W3:Y:S01]  /*171e0*/  LDL R29, [R1+0x120] ;  /* 0x00012000011d7983 */ /* 0x000ee20000100800 */
[----:B------:R-:W-:-:S03]  /*171f0*/  @!P2 LEA.HI.X R11, R24, R20, R28, 0x2, P5 ;  /* 0x00000014180ba211 */ /* 0x000fc600028f141c */
[----:B------:R-:W3:Y:S04]  /*17200*/  LDL R28, [R1+0x11c] ;  /* 0x00011c00011c7983 */ /* 0x000ee80000100800 */
[----:B------:R-:W3:Y:S01]  /*17210*/  LDL R24, [R1+0x118] ;  /* 0x0001180001187983 */ /* 0x000ee20000100800 */
[----:B------:R-:W-:Y:S02]  /*17220*/  ISETP.GE.AND P4, PT, R52, UR4, PT ;  /* 0x0000000434007c0c */ /* 0x000fe4000bf86270 */
[----:B------:R-:W-:Y:S01]  /*17230*/  ISETP.GE.AND P1, PT, R48, UR4, PT ;  /* 0x0000000430007c0c */ /* 0x000fe2000bf26270 */
[----:B------:R0:W-:Y:S04]  /*17240*/  @!P0 ST.E.64 desc[UR40][R8.64], R104 ;  /* 0x0000006808008985 */ /* 0x0001e8000c101b28 */
[----:B------:R1:W-:Y:S01]  /*17250*/  @!P2 ST.E.64 desc[UR40][R10.64], R108 ;  /* 0x0000006c0a00a985 */ /* 0x0003e2000c101b28 */
[----:B------:R-:W-:-:S05]  /*17260*/  ISETP.GE.AND P2, PT, R44, UR4, PT ;  /* 0x000000042c007c0c */ /* 0x000fca000bf46270 */
[-C--:B0-----:R-:W-:Y:S02]  /*17270*/  @!P4 LEA R8, P3, R52, R12.reuse, 0x2 ;  /* 0x0000000c3408c211 */ /* 0x081fe400078610ff */
[----:B----4-:R-:W-:Y:S02]  /*17280*/  ISETP.GE.AND P0, PT, R14, UR4, PT ;  /* 0x000000040e007c0c */ /* 0x010fe4000bf06270 */
[----:B-1----:R-:W-:Y:S02]  /*17290*/  @!P1 LEA R10, P5, R48, R12, 0x2 ;  /* 0x0000000c300a9211 */ /* 0x002fe400078a10ff */
[-C--:B------:R-:W-:Y:S02]  /*172a0*/  @!P4 LEA.HI.X R9, R52, R20.reuse, R53, 0x2, P3 ;  /* 0x000000143409c211 */ /* 0x080fe400018f1435 */
[----:B------:R-:W-:Y:S02]  /*172b0*/  ISETP.GE.AND P3, PT, R40, UR4, PT ;  /* 0x0000000428007c0c */ /* 0x000fe4000bf66270 */
[----:B------:R-:W-:Y:S01]  /*172c0*/  @!P1 LEA.HI.X R11, R48, R20, R49, 0x2, P5 ;  /* 0x00000014300b9211 */ /* 0x000fe200028f1431 */
[----:B------:R0:W-:Y:S04]  /*172d0*/  @!P4 ST.E.64 desc[UR40][R8.64], R112 ;  /* 0x000000700800c985 */ /* 0x0001e8000c101b28 */
[----:B------:R1:W-:Y:S01]  /*172e0*/  @!P1 ST.E.64 desc[UR40][R10.64], R116 ;  /* 0x000000740a009985 */ /* 0x0003e2000c101b28 */
[----:B-----5:R-:W-:-:S02]  /*172f0*/  ISETP.GE.AND P1, PT, R36, UR4, PT ;  /* 0x0000000424007c0c */ /* 0x020fc4000bf26270 */
[-C--:B0-----:R-:W-:Y:S02]  /*17300*/  @!P0 LEA R8, P4, R14, R12.reuse, 0x2 ;  /* 0x0000000c0e088211 */ /* 0x081fe400078810ff */
[----:B-1----:R-:W-:-:S04]  /*17310*/  @!P2 LEA R10, P5, R44, R12, 0x2 ;  /* 0x0000000c2c0aa211 */ /* 0x002fc800078a10ff */
[-C--:B------:R-:W-:Y:S02]  /*17320*/  @!P2 LEA.HI.X R11, R44, R20.reuse, R45, 0x2, P5 ;  /* 0x000000142c0ba211 */ /* 0x080fe400028f142d */
[----:B--2---:R-:W-:Y:S02]  /*17330*/  @!P0 LEA.HI.X R9, R14, R20, R15, 0x2, P4 ;  /* 0x000000140e098211 */ /* 0x004fe400020f140f */
[----:B------:R-:W-:-:S03]  /*17340*/  @!P3 LEA R14, P4, R40, R12, 0x2 ;  /* 0x0000000c280eb211 */ /* 0x000fc600078810ff */
[----:B------:R0:W-:Y:S01]  /*17350*/  @!P0 ST.E.64 desc[UR40][R8.64], R120 ;  /* 0x0000007808008985 */ /* 0x0001e2000c101b28 */
[----:B------:R-:W-:Y:S02]  /*17360*/  ISETP.GE.AND P0, PT, R32, UR4, PT ;  /* 0x0000000420007c0c */ /* 0x000fe4000bf06270 */
        /* <DEDUP_REMOVED lines=10> */
[C---:B--2---:R-:W-:Y:S02]  /*17410*/  @!P4 LEA R14, P1, R13.reuse, R12, 0x2 ;  /* 0x0000000c0d0ec211 */ /* 0x044fe400078210ff */
[-C--:B---3--:R-:W-:Y:S02]  /*17420*/  @!P0 LEA.HI.X R11, R32, R20.reuse, R33, 0x2, P5 ;  /* 0x00000014200b8211 */ /* 0x088fe400028f1421 */
[----:B------:R-:W-:Y:S02]  /*17430*/  @!P4 LEA.HI.X R15, R13, R20, R29, 0x2, P1 ;  /* 0x000000140d0fc211 */ /* 0x000fe400008f141d */
[-C--:B0-----:R-:W-:Y:S02]  /*17440*/  @!P2 LEA R8, P5, R25, R12.reuse, 0x2 ;  /* 0x0000000c1908a211 */ /* 0x081fe400078a10ff */
[----:B------:R-:W-:Y:S02]  /*17450*/  @!P3 LEA R12, P1, R21, R12, 0x2 ;  /* 0x0000000c150cb211 */ /* 0x000fe400078210ff */
[----:B------:R-:W-:-:S02]  /*17460*/  @!P2 LEA.HI.X R9, R25, R20, R28, 0x2, P5 ;  /* 0x000000141909a211 */ /* 0x000fc400028f141c */
[----:B------:R-:W-:Y:S01]  /*17470*/  @!P3 LEA.HI.X R13, R21, R20, R24, 0x2, P1 ;  /* 0x00000014150db211 */ /* 0x000fe200008f1418 */
[----:B------:R3:W-:Y:S04]  /*17480*/  @!P0 ST.E.64 desc[UR40][R10.64], R136 ;  /* 0x000000880a008985 */ /* 0x0007e8000c101b28 */
[----:B------:R3:W-:Y:S04]  /*17490*/  @!P4 ST.E.64 desc[UR40][R14.64], R140 ;  /* 0x0000008c0e00c985 */ /* 0x0007e8000c101b28 */
[----:B------:R3:W-:Y:S04]  /*174a0*/  @!P2 ST.E.64 desc[UR40][R8.64], R144 ;  /* 0x000000900800a985 */ /* 0x0007e8000c101b28 */
[----:B------:R3:W-:Y:S02]  /*174b0*/  @!P3 ST.E.64 desc[UR40][R12.64], R148 ;  /* 0x000000940c00b985 */ /* 0x0007e4000c101b28 */
.L_x_14806:
[----:B------:R-:W-:Y:S05]  /*174c0*/  BSYNC B1 ;  /* 0x0000000000017941 */ /* 0x000fea0003800000 */
.L_x_14805:
[----:B------:R-:W-:-:S03]  /*174d0*/  UMOV UR4, 0xffffffff ;  /* 0xffffffff00047882 */ /* 0x000fc60000000000 */
[----:B------:R-:W-:Y:S05]  /*174e0*/  BRA.DIV UR4, `(.L_x_14807) ;  /* 0x000000d204947947 */ /* 0x000fea000b800000 */
[----:B0-----:R-:W0:Y:S04]  /*174f0*/  SHFL.IDX PT, R4, R4, 0x1, 0x1c1f ;  /* 0x003c1f0004047f89 */ /* 0x001e2800000e0000 */
[----:B------:R-:W4:Y:S02]  /*17500*/  SHFL.IDX PT, R3, R3, 0x1, 0x1c1f ;  /* 0x003c1f0003037f89 */ /* 0x000f2400000e0000 */
.L_x_15045:
[----:B------:R-:W-:-:S13]  /*17510*/  ISETP.GE.AND P0, PT, R152, R0, PT ;  /* 0x000000009800720c */ /* 0x000fda0003f06270 */
[----:B------:R-:W-:Y:S05]  /*17520*/  @P0 BRA `(.L_x_14803) ;  /* 0x00000028008c0947 */ /* 0x000fea0003800000 */
[----:B------:R-:W5:Y:S01]  /*17530*/  LDL R61, [R1+0xf0] ;  /* 0x0000f000013d7983 */ /* 0x000f620000100800 */
[----:B------:R-:W-:-:S03]  /*17540*/  ULDC UR4, c[0x0][0xbc8] ;  /* 0x0002f20000047ab9 */ /* 0x000fc60000000800 */
        /* <DEDUP_REMOVED lines=37> */
[----:B--2---:R-:W2:Y:S01]  /*177a0*/  LDL R12, [R1+0x11c] ;  /* 0x00011c00010c7983 */ /* 0x004ea20000100800 */
[----:B-----5:R-:W-:-:S02]  /*177b0*/  IMAD.MOV.U32 R76, RZ, RZ, R61 ;  /* 0x000000ffff4c7224 */ /* 0x020fc400078e003d */
[----:B----4-:R-:W-:Y:S02]  /*177c0*/  IMAD.MOV.U32 R61, RZ, RZ, R60 ;  /* 0x000000ffff3d7224 */ /* 0x010fe400078e003c */
        /* <DEDUP_REMOVED lines=11> */
[----:B------:R-:W-:Y:S01]  /*17880*/  ISETP.GE.AND P2, PT, R68, UR4, PT ;  /* 0x0000000444007c0c */ /* 0x000fe2000bf46270 */
        /* <DEDUP_REMOVED lines=14> */
[----:B---3--:R-:W-:Y:S01]  /*17970*/  ISETP.GE.AND P3, PT, R84, UR4, PT ;  /* 0x0000000454007c0c */ /* 0x008fe2000bf66270 */
[----:B------:R-:W-:Y:S02]  /*17980*/  IMAD.MOV.U32 R24, RZ, RZ, R15 ;  /* 0x000000ffff187224 */ /* 0x000fe400078e000f */
[----:B------:R-:W-:Y:S01]  /*17990*/  IMAD.MOV.U32 R37, RZ, RZ, R33 ;  /* 0x000000ffff257224 */ /* 0x000fe200078e0021 */
[----:B------:R-:W3:Y:S01]  /*179a0*/  LDL R15, [R1+0xc4] ;  /* 0x0000c400010f7983 */ /* 0x000ee20000100800 */
        /* <DEDUP_REMOVED lines=18> */
[----:B------:R-:W-:Y:S02]  /*17ad0*/  @!P2 IMAD.MOV.U32 R8, RZ, RZ, R3 ;  /* 0x000000ffff08a224 */ /* 0x000fe400078e0003 */
[----:B0-----:R-:W-:Y:S02]  /*17ae0*/  @!P2 IMAD.MOV.U32 R9, RZ, RZ, R4 ;  /* 0x000000ffff09a224 */ /* 0x001fe400078e0004 */
[----:B------:R-:W-:-:S02]  /*17af0*/  IMAD.MOV.U32 R33, RZ, RZ, R28 ;  /* 0x000000ffff217224 */ /* 0x000fc400078e001c */
[----:B------:R-:W-:Y:S02]  /*17b00*/  IMAD.MOV.U32 R69, RZ, RZ, R65 ;  /* 0x000000ffff457224 */ /* 0x000fe400078e0041 */
[----:B------:R-:W-:Y:S02]  /*17b10*/  IMAD.MOV.U32 R65, RZ, RZ, R61 ;  /* 0x000000ffff417224 */ /* 0x000fe400078e003d */
[----:B------:R-:W-:Y:S02]  /*17b20*/  IMAD.MOV.U32 R61, RZ, RZ, R57 ;  /* 0x000000ffff3d7224 */ /* 0x000fe400078e0039 */
[----:B------:R-:W-:Y:S02]  /*17b30*/  IMAD.MOV.U32 R57, RZ, RZ, R53 ;  /* 0x000000ffff397224 */ /* 0x000fe400078e0035 */
[----:B------:R-:W-:-:S04]  /*17b40*/  @!P2 IMAD.WIDE R8, R68, 0x4, R8 ;  /* 0x000000044408a825 */ /* 0x000fc800078e0208 */
[----:B------:R-:W-:Y:S02]  /*17b50*/  IMAD.MOV.U32 R37, RZ, RZ, R29 ;  /* 0x000000ffff257224 */ /* 0x000fe400078e001d */
[----:B------:R-:W-:Y:S02]  /*17b60*/  IMAD.MOV.U32 R53, RZ, RZ, R33 ;  /* 0x000000ffff357224 */ /* 0x000fe400078e0021 */
[----:B------:R-:W-:Y:S02]  /*17b70*/  IMAD.MOV.U32 R29, RZ, RZ, R24 ;  /* 0x000000ffff1d7224 */ /* 0x000fe400078e0018 */
[----:B------:R-:W-:Y:S01]  /*17b80*/  IMAD.MOV.U32 R68, RZ, RZ, R64 ;  /* 0x000000ffff447224 */ /* 0x000fe200078e0040 */
[----:B------:R-:W-:Y:S01]  /*17b90*/  ISETP.GE.AND P0, PT, R89, UR4, PT ;  /* 0x0000000459007c0c */ /* 0x000fe2000bf06270 */
[----:B------:R-:W-:Y:S01]  /*17ba0*/  IMAD.MOV.U32 R33, RZ, RZ, R14 ;  /* 0x000000ffff217224 */ /* 0x000fe200078e000e */
[----:B------:R-:W-:Y:S01]  /*17bb0*/  @!P2 ST.E.64 desc[UR40][R8.64], R26 ;  /* 0x0000001a0800a985 */ /* 0x000fe2000c101b28 */
[----:B------:R-:W-:-:S02]  /*17bc0*/  IMAD.MOV.U32 R64, RZ, RZ, R60 ;  /* 0x000000ffff407224 */ /* 0x000fc400078e003c */
[----:B------:R-:W-:Y:S01]  /*17bd0*/  IMAD.MOV.U32 R14, RZ, RZ, R10 ;  /* 0x000000ffff0e7224 */ /* 0x000fe200078e000a */
[-C--:B------:R-:W-:Y:S01]  /*17be0*/  @!P3 LEA R10, P4, R84, R3.reuse, 0x2 ;  /* 0x00000003540ab211 */ /* 0x080fe200078810ff */
[----:B------:R-:W-:Y:S01]  /*17bf0*/  IMAD.MOV.U32 R60, RZ, RZ, R56 ;  /* 0x000000ffff3c7224 */ /* 0x000fe200078e0038 */
[----:B------:R-:W-:Y:S01]  /*17c00*/  ISETP.GE.AND P1, PT, R80, UR4, PT ;  /* 0x0000000450007c0c */ /* 0x000fe2000bf26270 */
[----:B------:R-:W-:Y:S01]  /*17c10*/  IMAD.MOV.U32 R56, RZ, RZ, R52 ;  /* 0x000000ffff387224 */ /* 0x000fe200078e0034 */
[----:B------:R-:W4:Y:S01]  /*17c20*/  LDL R24, [R1+0x168] ;  /* 0x0001680001187983 */ /* 0x000f220000100800 */
[----:B------:R-:W-:Y:S02]  /*17c30*/  IMAD.MOV.U32 R52, RZ, RZ, R29 ;  /* 0x000000ffff347224 */ /* 0x000fe400078e001d */
[----:B------:R-:W-:Y:S01]  /*17c40*/  IMAD.MOV.U32 R29, RZ, RZ, R11 ;  /* 0x000000ffff1d7224 */ /* 0x000fe200078e000b */
[----:B------:R-:W-:Y:S02]  /*17c50*/  @!P3 LEA.HI.X R11, R84, R4, R92, 0x2, P4 ;  /* 0x00000004540bb211 */ /* 0x000fe400020f145c */
[----:B------:R-:W5:Y:S04]  /*17c60*/  LDL R92, [R1+0x188] ;  /* 0x00018800015c7983 */ /* 0x000f680000100800 */
[----:B------:R-:W2:Y:S04]  /*17c70*/  LDL R84, [R1+0x18c] ;  /* 0x00018c0001547983 */ /* 0x000ea80000100800 */
[----:B------:R0:W-:Y:S02]  /*17c80*/  @!P3 ST.E.64 desc[UR40][R10.64], R30 ;  /* 0x0000001e0a00b985 */ /* 0x0001e4000c101b28 */
[----:B0-----:R-:W-:-:S04]  /*17c90*/  @!P0 LEA R10, P4, R89, R3, 0x2 ;  /* 0x00000003590a8211 */ /* 0x001fc800078810ff */
[----:B-----5:R-:W-:Y:S02]  /*17ca0*/  @!P0 LEA.HI.X R11, R89, R4, R92, 0x2, P4 ;  /* 0x00000004590b8211 */ /* 0x020fe400020f145c */
[----:B------:R-:W5:Y:S01]  /*17cb0*/  LDL R89, [R1+0x184] ;  /* 0x0001840001597983 */ /* 0x000f620000100800 */
[----:B------:R-:W-:Y:S02]  /*17cc0*/  ISETP.GE.AND P2, PT, R88, UR4, PT ;  /* 0x0000000458007c0c */ /* 0x000fe4000bf46270 */
[----:B------:R-:W-:-:S04]  /*17cd0*/  @!P1 LEA R8, P5, R80, R3, 0x2 ;  /* 0x0000000350089211 */ /* 0x000fc800078a10ff */
[----:B--2---:R-:W-:-:S05]  /*17ce0*/  @!P1 LEA.HI.X R9, R80, R4, R84, 0x2, P5 ;  /* 0x0000000450099211 */ /* 0x004fca00028f1454 */
[----:B------:R0:W-:Y:S02]  /*17cf0*/  @!P1 ST.E.64 desc[UR40][R8.64], R34 ;  /* 0x0000002208009985 */ /* 0x0001e4000c101b28 */
[----:B0-----:R-:W-:-:S04]  /*17d00*/  @!P2 LEA R8, P5, R88, R3, 0x2 ;  /* 0x000000035808a211 */ /* 0x001fc800078a10ff */
[----:B-----5:R-:W-:Y:S02]  /*17d10*/  @!P2 LEA.HI.X R9, R88, R4, R89, 0x2, P5 ;  /* 0x000000045809a211 */ /* 0x020fe400028f1459 */
[----:B------:R-:W2:Y:S01]  /*17d20*/  LDL R88, [R1+0x180] ;  /* 0x0001800001587983 */ /* 0x000ea20000100800 */
[----:B------:R-:W-:-:S03]  /*17d30*/  ISETP.GE.AND P3, PT, R85, UR4, PT ;  /* 0x0000000455007c0c */ /* 0x000fc6000bf66270 */
[----:B------:R0:W-:Y:S10]  /*17d40*/  @!P0 ST.E.64 desc[UR40][R10.64], R38 ;  /* 0x000000260a008985 */ /* 0x0001f4000c101b28 */
[----:B0-----:R-:W-:-:S04]  /*17d50*/  @!P3 LEA R10, P4, R85, R3, 0x2 ;  /* 0x00000003550ab211 */ /* 0x001fc800078810ff */
[----:B--2---:R-:W-:Y:S02]  /*17d60*/  @!P3 LEA.HI.X R11, R85, R4, R88, 0x2, P4 ;  /* 0x00000004550bb211 */ /* 0x004fe400020f1458 */
[----:B------:R-:W2:Y:S01]  /*17d70*/  LDL R85, [R1+0x17c] ;  /* 0x00017c0001557983 */ /* 0x000ea20000100800 */
[----:B------:R-:W-:Y:S01]  /*17d80*/  ISETP.GE.AND P1, PT, R81, UR4, PT ;  /* 0x0000000451007c0c */ /* 0x000fe2000bf26270 */
[----:B------:R-:W-:Y:S02]  /*17d90*/  IMAD.MOV.U32 R80, RZ, RZ, R69 ;  /* 0x000000ffff507224 */ /* 0x000fe400078e0045 */
[----:B------:R-:W-:Y:S02]  /*17da0*/  IMAD.MOV.U32 R84, RZ, RZ, R68 ;  /* 0x000000ffff547224 */ /* 0x000fe400078e0044 */
[----:B------:R-:W-:Y:S02]  /*17db0*/  IMAD.MOV.U32 R69, RZ, RZ, R65 ;  /* 0x000000ffff457224 */ /* 0x000fe400078e0041 */
[----:B------:R-:W-:-:S02]  /*17dc0*/  IMAD.MOV.U32 R68, RZ, RZ, R64 ;  /* 0x000000ffff447224 */ /* 0x000fc400078e0040 */
[----:B---3--:R-:W-:Y:S02]  /*17dd0*/  IMAD.MOV.U32 R28, RZ, RZ, R15 ;  /* 0x000000ffff1c7224 */ /* 0x008fe400078e000f */
[----:B------:R-:W-:Y:S01]  /*17de0*/  IMAD.MOV.U32 R65, RZ, RZ, R61 ;  /* 0x000000ffff417224 */ /* 0x000fe200078e003d */
[----:B------:R0:W-:Y:S01]  /*17df0*/  @!P2 ST.E.64 desc[UR40][R8.64], R42 ;  /* 0x0000002a0800a985 */ /* 0x0001e2000c101b28 */
[----:B------:R-:W-:Y:S02]  /*17e00*/  IMAD.MOV.U32 R64, RZ, RZ, R60 ;  /* 0x000000ffff407224 */ /* 0x000fe400078e003c */
[----:B------:R-:W-:Y:S01]  /*17e10*/  IMAD.MOV.U32 R61, RZ, RZ, R57 ;  /* 0x000000ffff3d7224 */ /* 0x000fe200078e0039 */
[----:B------:R-:W-:Y:S01]  /*17e20*/  ISETP.GE.AND P0, PT, R77, UR4, PT ;  /* 0x000000044d007c0c */ /* 0x000fe2000bf06270 */
[----:B------:R-:W-:Y:S01]  /*17e30*/  IMAD.MOV.U32 R60, RZ, RZ, R56 ;  /* 0x000000ffff3c7224 */ /* 0x000fe200078e0038 */
[----:B------:R-:W3:Y:S01]  /*17e40*/  LDL R15, [R1+0x9c] ;  /* 0x00009c00010f7983 */ /* 0x000ee20000100800 */
[----:B------:R-:W-:-:S02]  /*17e50*/  IMAD.MOV.U32 R57, RZ, RZ, R53 ;  /* 0x000000ffff397224 */ /* 0x000fc400078e0035 */
[----:B------:R-:W-:Y:S02]  /*17e60*/  IMAD.MOV.U32 R56, RZ, RZ, R52 ;  /* 0x000000ffff387224 */ /* 0x000fe400078e0034 */
[----:B------:R-:W-:Y:S02]  /*17e70*/  IMAD.MOV.U32 R53, RZ, RZ, R33 ;  /* 0x000000ffff357224 */ /* 0x000fe400078e0021 */
[----:B------:R-:W-:Y:S02]  /*17e80*/  IMAD.MOV.U32 R52, RZ, RZ, R29 ;  /* 0x000000ffff347224 */ /* 0x000fe400078e001d */
[----:B------:R-:W-:Y:S01]  /*17e90*/  IMAD.MOV.U32 R89, RZ, RZ, R68 ;  /* 0x000000ffff597224 */ /* 0x000fe200078e0044 */
[----:B0-----:R-:W-:Y:S01]  /*17ea0*/  @!P1 LEA R8, P5, R81, R3, 0x2 ;  /* 0x0000000351089211 */ /* 0x001fe200078a10ff */
        /* <DEDUP_REMOVED lines=11> */
[----:B--2---:R-:W-:Y:S01]  /*17f60*/  @!P1 LEA.HI.X R9, R81, R4, R85, 0x2, P5 ;  /* 0x0000000451099211 */ /* 0x004fe200028f1455 */
[----:B------:R-:W-:Y:S01]  /*17f70*/  IMAD.MOV.U32 R85, RZ, RZ, R69 ;  /* 0x000000ffff557224 */ /* 0x000fe200078e0045 */
[----:B------:R0:W-:Y:S01]  /*17f80*/  @!P3 ST.E.64 desc[UR40][R10.64], R46 ;  /* 0x0000002e0a00b985 */ /* 0x0001e2000c101b28 */
[----:B------:R-:W-:Y:S02]  /*17f90*/  IMAD.MOV.U32 R69, RZ, RZ, R64 ;  /* 0x000000ffff457224 */ /* 0x000fe400078e0040 */
[----:B------:R-:W-:Y:S01]  /*17fa0*/  IMAD.MOV.U32 R64, RZ, RZ, R57 ;  /* 0x000000ffff407224 */ /* 0x000fe200078e0039 */
[----:B------:R-:W-:Y:S01]  /*17fb0*/  ISETP.GE.AND P2, PT, R76, UR4, PT ;  /* 0x000000044c007c0c */ /* 0x000fe2000bf46270 */
[----:B------:R-:W-:Y:S01]  /*17fc0*/  IMAD.MOV.U32 R57, RZ, RZ, R52 ;  /* 0x000000ffff397224 */ /* 0x000fe200078e0034 */
[----:B------:R-:W2:Y:S04]  /*17fd0*/  LDL R33, [R1+0x130] ;  /* 0x0001300001217983 */ /* 0x000ea80000100800 */
[----:B------:R-:W5:Y:S01]  /*17fe0*/  LDL R52, [R1+0x14c] ;  /* 0x00014c0001347983 */ /* 0x000f620000100800 */
[----:B------:R-:W-:-:S02]  /*17ff0*/  IMAD.MOV.U32 R88, RZ, RZ, R65 ;  /* 0x000000ffff587224 */ /* 0x000fc400078e0041 */
[----:B------:R-:W-:Y:S01]  /*18000*/  IMAD.MOV.U32 R81, RZ, RZ, R68 ;  /* 0x000000ffff517224 */ /* 0x000fe200078e0044 */
[C---:B0-----:R-:W-:Y:S01]  /*18010*/  @!P0 LEA R10, P4, R77.reuse, R3, 0x2 ;  /* 0x000000034d0a8211 */ /* 0x041fe200078810ff */
[----:B----4-:R-:W-:Y:S02]  /*18020*/  IMAD.MOV.U32 R53, RZ, RZ, R24 ;  /* 0x000000ffff357224 */ /* 0x010fe400078e0018 */
[----:B------:R-:W-:Y:S01]  /*18030*/  IMAD.MOV.U32 R68, RZ, RZ, R61 ;  /* 0x000000ffff447224 */ /* 0x000fe200078e003d */
[----:B------:R-:W-:Y:S01]  /*18040*/  @!P0 LEA.HI.X R11, R77, R4, R88, 0x2, P4 ;  /* 0x000000044d0b8211 */ /* 0x000fe200020f1458 */
[----:B------:R-:W-:Y:S02]  /*18050*/  IMAD.MOV.U32 R65, RZ, RZ, R60 ;  /* 0x000000ffff417224 */ /* 0x000fe400078e003c */
[----:B------:R-:W-:Y:S02]  /*18060*/  IMAD.MOV.U32 R29, RZ, RZ, R21 ;  /* 0x000000ffff1d7224 */ /* 0x000fe400078e0015 */
[----:B------:R-:W-:Y:S01]  /*18070*/  IMAD.MOV.U32 R28, RZ, RZ, R20 ;  /* 0x000000ffff1c7224 */ /* 0x000fe200078e0014 */
[----:B------:R0:W-:Y:S01]  /*18080*/  @!P1 ST.E.64 desc[UR40][R8.64], R50 ;  /* 0x0000003208009985 */ /* 0x0001e2000c101b28 */
[----:B------:R-:W-:-:S02]  /*18090*/  IMAD.MOV.U32 R61, RZ, RZ, R56 ;  /* 0x000000ffff3d7224 */ /* 0x000fc400078e0038 */
[----:B------:R-:W-:Y:S01]  /*180a0*/  IMAD.MOV.U32 R77, RZ, RZ, R69 ;  /* 0x000000ffff4d7224 */ /* 0x000fe200078e0045 */
[----:B------:R-:W-:Y:S01]  /*180b0*/  ISETP.GE.AND P3, PT, R73, UR4, PT ;  /* 0x0000000449007c0c */ /* 0x000fe2000bf66270 */
[----:B------:R-:W-:Y:S01]  /*180c0*/  IMAD.MOV.U32 R60, RZ, RZ, R53 ;  /* 0x000000ffff3c7224 */ /* 0x000fe200078e0035 */
[----:B------:R-:W4:Y:S01]  /*180d0*/  LDL R24, [R1+0x138] ;  /* 0x0001380001187983 */ /* 0x000f220000100800 */
[----:B------:R-:W-:Y:S02]  /*180e0*/  IMAD.MOV.U32 R69, RZ, RZ, R68 ;  /* 0x000000ffff457224 */ /* 0x000fe400078e0044 */
[----:B------:R-:W-:Y:S01]  /*180f0*/  IMAD.MOV.U32 R68, RZ, RZ, R65 ;  /* 0x000000ffff447224 */ /* 0x000fe200078e0041 */
[----:B------:R-:W3:Y:S01]  /*18100*/  LDL R20, [R1+0xa0] ;  /* 0x0000a00001147983 */ /* 0x000ee20000100800 */
[----:B------:R-:W-:Y:S02]  /*18110*/  IMAD.MOV.U32 R56, RZ, RZ, R29 ;  /* 0x000000ffff387224 */ /* 0x000fe400078e001d */
[----:B------:R-:W-:Y:S01]  /*18120*/  IMAD.MOV.U32 R65, RZ, RZ, R64 ;  /* 0x000000ffff417224 */ /* 0x000fe200078e0040 */
[----:B0-----:R-:W-:Y:S01]  /*18130*/  @!P2 LEA R8, P5, R76, R3, 0x2 ;  /* 0x000000034c08a211 */ /* 0x001fe200078a10ff */
[----:B------:R-:W-:Y:S01]  /*18140*/  IMAD.MOV.U32 R53, RZ, RZ, R28 ;  /* 0x000000ffff357224 */ /* 0x000fe200078e001c */
[----:B------:R0:W-:Y:S01]  /*18150*/  @!P0 ST.E.64 desc[UR40][R10.64], R54 ;  /* 0x000000360a008985 */ /* 0x0001e2000c101b28 */
[----:B------:R-:W-:-:S02]  /*18160*/  IMAD.MOV.U32 R64, RZ, RZ, R61 ;  /* 0x000000ffff407224 */ /* 0x000fc400078e003d */
[----:B------:R-:W-:Y:S01]  /*18170*/  IMAD.MOV.U32 R61, RZ, RZ, R60 ;  /* 0x000000ffff3d7224 */ /* 0x000fe200078e003c */
[----:B------:R-:W-:Y:S01]  /*18180*/  @!P2 LEA.HI.X R9, R76, R4, R77, 0x2, P5 ;  /* 0x000000044c09a211 */ /* 0x000fe200028f144d */
[----:B------:R-:W-:Y:S01]  /*18190*/  IMAD.MOV.U32 R60, RZ, RZ, R57 ;  /* 0x000000ffff3c7224 */ /* 0x000fe200078e0039 */
[----:B------:R-:W-:Y:S01]  /*181a0*/  ISETP.GE.AND P1, PT, R72, UR4, PT ;  /* 0x0000000448007c0c */ /* 0x000fe2000bf26270 */
[----:B------:R-:W-:Y:S01]  /*181b0*/  IMAD.MOV.U32 R57, RZ, RZ, R56 ;  /* 0x000000ffff397224 */ /* 0x000fe200078e0038 */
[----:B------:R-:W2:Y:S01]  /*181c0*/  LDL R21, [R1+0xa4] ;  /* 0x0000a40001157983 */ /* 0x000ea20000100800 */
[----:B------:R-:W-:-:S03]  /*181d0*/  IMAD.MOV.U32 R56, RZ, RZ, R53 ;  /* 0x000000ffff387224 */ /* 0x000fc600078e0035 */
[----:B------:R-:W2:Y:S04]  /*181e0*/  LDL R29, [R1+0x98] ;  /* 0x00009800011d7983 */ /* 0x000ea80000100800 */
[----:B------:R-:W2:Y:S01]  /*181f0*/  LDL R28, [R1+0x94] ;  /* 0x00009400011c7983 */ /* 0x000ea20000100800 */
[----:B-----5:R-:W-:Y:S02]  /*18200*/  IMAD.MOV.U32 R53, RZ, RZ, R52 ;  /* 0x000000ffff357224 */ /* 0x020fe400078e0034 */
[----:B------:R-:W-:Y:S02]  /*18210*/  IMAD.MOV.U32 R52, RZ, RZ, R49 ;  /* 0x000000ffff347224 */ /* 0x000fe400078e0031 */
[----:B------:R-:W-:Y:S02]  /*18220*/  IMAD.MOV.U32 R49, RZ, RZ, R48 ;  /* 0x000000ffff317224 */ /* 0x000fe400078e0030 */
[----:B------:R-:W-:-:S02]  /*18230*/  IMAD.MOV.U32 R48, RZ, RZ, R45 ;  /* 0x000000ffff307224 */ /* 0x000fc400078e002d */
[----:B------:R-:W-:Y:S02]  /*18240*/  IMAD.MOV.U32 R45, RZ, RZ, R44 ;  /* 0x000000ffff2d7224 */ /* 0x000fe400078e002c */
[----:B------:R-:W-:Y:S02]  /*18250*/  IMAD.MOV.U32 R44, RZ, RZ, R41 ;  /* 0x000000ffff2c7224 */ /* 0x000fe400078e0029 */
[----:B------:R-:W-:Y:S02]  /*18260*/  IMAD.MOV.U32 R41, RZ, RZ, R40 ;  /* 0x000000ffff297224 */ /* 0x000fe400078e0028 */
[----:B------:R-:W5:Y:S01]  /*18270*/  LDL R40, [R1+0x154] ;  /* 0x0001540001287983 */ /* 0x000f620000100800 */
        /* <DEDUP_REMOVED lines=15> */
[----:B-----5:R-:W-:Y:S02]  /*18370*/  IMAD.MOV.U32 R41, RZ, RZ, R40 ;  /* 0x000000ffff297224 */ /* 0x020fe400078e0028 */
[----:B------:R-:W5:Y:S01]  /*18380*/  LDL R40, [R1+0xac] ;  /* 0x0000ac0001287983 */ /* 0x000f620000100800 */
[----:B0-----:R-:W-:-:S04]  /*18390*/  @!P3 LEA R10, P4, R73, R3, 0x2 ;  /* 0x00000003490ab211 */ /* 0x001fc800078810ff */
[----:B------:R-:W-:Y:S01]  /*183a0*/  @!P3 LEA.HI.X R11, R73, R4, R76, 0x2, P4 ;  /* 0x00000004490bb211 */ /* 0x000fe200020f144c */
        /* <DEDUP_REMOVED lines=13> */
[----:B------:R0:W-:Y:S01]  /*18480*/  @!P2 ST.E.64 desc[UR40][R8.64], R58 ;  /* 0x0000003a0800a985 */ /* 0x0001e2000c101b28 */
[----:B------:R-:W-:Y:S02]  /*18490*/  IMAD.MOV.U32 R45, RZ, RZ, R44 ;  /* 0x000000ffff2d7224 */ /* 0x000fe400078e002c */
[----:B------:R-:W-:Y:S01]  /*184a0*/  IMAD.MOV.U32 R44, RZ, RZ, R41 ;  /* 0x000000ffff2c7224 */ /* 0x000fe200078e0029 */
[----:B0-----:R-:W-:-:S04]  /*184b0*/  @!P1 LEA R8, P5, R72, R3, 0x2 ;  /* 0x0000000348089211 */ /* 0x001fc800078a10ff */
[----:B------:R-:W-:Y:S01]  /*184c0*/  @!P1 LEA.HI.X R9, R72, R4, R73, 0x2, P5 ;  /* 0x0000000448099211 */ /* 0x000fe200028f1449 */
[----:B------:R-:W-:Y:S02]  /*184d0*/  IMAD.MOV.U32 R72, RZ, RZ, R57 ;  /* 0x000000ffff487224 */ /* 0x000fe400078e0039 */
[----:B------:R-:W-:Y:S02]  /*184e0*/  IMAD.MOV.U32 R57, RZ, RZ, R49 ;  /* 0x000000ffff397224 */ /* 0x000fe400078e0031 */
[----:B-----5:R-:W-:Y:S02]  /*184f0*/  IMAD.MOV.U32 R41, RZ, RZ, R40 ;  /* 0x000000ffff297224 */ /* 0x020fe400078e0028 */
[----:B------:R-:W-:Y:S02]  /*18500*/  IMAD.MOV.U32 R40, RZ, RZ, R37 ;  /* 0x000000ffff287224 */ /* 0x000fe400078e0025 */
[----:B------:R-:W-:Y:S02]  /*18510*/  IMAD.MOV.U32 R37, RZ, RZ, R36 ;  /* 0x000000ffff257224 */ /* 0x000fe400078e0024 */
[----:B------:R-:W-:-:S02]  /*18520*/  IMAD.MOV.U32 R36, RZ, RZ, R32 ;  /* 0x000000ffff247224 */ /* 0x000fc400078e0020 */
[----:B------:R-:W-:Y:S02]  /*18530*/  IMAD.MOV.U32 R32, RZ, RZ, R25 ;  /* 0x000000ffff207224 */ /* 0x000fe400078e0019 */
[----:B------:R-:W-:Y:S02]  /*18540*/  IMAD.MOV.U32 R25, RZ, RZ, R13 ;  /* 0x000000ffff197224 */ /* 0x000fe400078e000d */
[----:B------:R-:W-:Y:S02]  /*18550*/  IMAD.MOV.U32 R13, RZ, RZ, R12 ;  /* 0x000000ffff0d7224 */ /* 0x000fe400078e000c */
[----:B------:R-:W-:Y:S01]  /*18560*/  IMAD.MOV.U32 R49, RZ, RZ, R37 ;  /* 0x000000ffff317224 */ /* 0x000fe200078e0025 */
[----:B------:R-:W5:Y:S04]  /*18570*/  LDL R12, [R1+0x12c] ;  /* 0x00012c00010c7983 */ /* 0x000f680000100800 */
[----:B------:R-:W4:Y:S01]  /*18580*/  LDL R37, [R1+0x134] ;  /* 0x0001340001257983 */ /* 0x000f220000100800 */
[----:B------:R-:W-:Y:S01]  /*18590*/  ISETP.GE.AND P0, PT, R80, UR4, PT ;  /* 0x0000000450007c0c */ /* 0x000fe2000bf06270 */
[----:B------:R-:W-:-:S02]  /*185a0*/  IMAD.MOV.U32 R88, RZ, RZ, R65 ;  /* 0x000000ffff587224 */ /* 0x000fc400078e0041 */
[----:B------:R0:W-:Y:S01]  /*185b0*/  @!P3 ST.E.64 desc[UR40][R10.64], R62 ;  /* 0x0000003e0a00b985 */ /* 0x0001e2000c101b28 */
[----:B------:R-:W-:Y:S02]  /*185c0*/  IMAD.MOV.U32 R77, RZ, RZ, R68 ;  /* 0x000000ffff4d7224 */ /* 0x000fe400078e0044 */
[----:B------:R-:W-:Y:S02]  /*185d0*/  IMAD.MOV.U32 R65, RZ, RZ, R60 ;  /* 0x000000ffff417224 */ /* 0x000fe400078e003c */
[----:B------:R-:W-:Y:S02]  /*185e0*/  IMAD.MOV.U32 R76, RZ, RZ, R61 ;  /* 0x000000ffff4c7224 */ /* 0x000fe400078e003d */
[----:B------:R-:W-:Y:S02]  /*185f0*/  IMAD.MOV.U32 R60, RZ, RZ, R56 ;  /* 0x000000ffff3c7224 */ /* 0x000fe400078e0038 */
[----:B------:R-:W-:Y:S02]  /*18600*/  IMAD.MOV.U32 R68, RZ, RZ, R53 ;  /* 0x000000ffff447224 */ /* 0x000fe400078e0035 */
[----:B------:R-:W-:Y:S01]  /*18610*/  IMAD.MOV.U32 R73, RZ, RZ, R69 ;  /* 0x000000ffff497224 */ /* 0x000fe200078e0045 */
[----:B0-----:R-:W-:Y:S01]  /*18620*/  @!P0 LEA R10, P4, R80, R3, 0x2 ;  /* 0x00000003500a8211 */ /* 0x001fe200078810ff */
[----:B------:R-:W-:-:S02]  /*18630*/  IMAD.MOV.U32 R61, RZ, RZ, R48 ;  /* 0x000000ffff3d7224 */ /* 0x000fc400078e0030 */
[----:B------:R-:W-:Y:S01]  /*18640*/  IMAD.MOV.U32 R56, RZ, RZ, R45 ;  /* 0x000000ffff387224 */ /* 0x000fe200078e002d */
[----:B------:R-:W-:Y:S01]  /*18650*/  @!P0 LEA.HI.X R11, R80, R4, R88, 0x2, P4 ;  /* 0x00000004500b8211 */ /* 0x000fe200020f1458 */
        /* <DEDUP_REMOVED lines=11> */
[----:B------:R-:W2:Y:S01]  /*18710*/  LDL R25, [R1+0x124] ;  /* 0x0001240001197983 */ /* 0x000ea20000100800 */
[----:B------:R-:W-:-:S02]  /*18720*/  IMAD.MOV.U32 R56, RZ, RZ, R48 ;  /* 0x000000ffff387224 */ /* 0x000fc400078e0030 */
[----:B------:R-:W-:Y:S02]  /*18730*/  IMAD.MOV.U32 R72, RZ, RZ, R64 ;  /* 0x000000ffff487224 */ /* 0x000fe400078e0040 */
[----:B------:R-:W-:Y:S02]  /*18740*/  IMAD.MOV.U32 R64, RZ, RZ, R53 ;  /* 0x000000ffff407224 */ /* 0x000fe400078e0035 */
[----:B------:R-:W-:Y:S02]  /*18750*/  IMAD.MOV.U32 R53, RZ, RZ, R52 ;  /* 0x000000ffff357224 */ /* 0x000fe400078e0034 */
[----:B------:R-:W-:Y:S02]  /*18760*/  IMAD.MOV.U32 R52, RZ, RZ, R44 ;  /* 0x000000ffff347224 */ /* 0x000fe400078e002c */
[----:B------:R-:W-:Y:S02]  /*18770*/  IMAD.MOV.U32 R40, RZ, RZ, R36 ;  /* 0x000000ffff287224 */ /* 0x000fe400078e0024 */
[----:B------:R-:W2:Y:S01]  /*18780*/  LDL R36, [R1+0x120] ;  /* 0x0001200001247983 */ /* 0x000ea20000100800 */
[----:B-----5:R-:W-:-:S02]  /*18790*/  IMAD.MOV.U32 R41, RZ, RZ, R12 ;  /* 0x000000ffff297224 */ /* 0x020fc400078e000c */
[----:B----4-:R-:W-:Y:S02]  /*187a0*/  IMAD.MOV.U32 R48, RZ, RZ, R37 ;  /* 0x000000ffff307224 */ /* 0x010fe400078e0025 */
[----:B------:R-:W-:Y:S02]  /*187b0*/  IMAD.MOV.U32 R37, RZ, RZ, R24 ;  /* 0x000000ffff257224 */ /* 0x000fe400078e0018 */
[----:B---3--:R-:W-:Y:S02]  /*187c0*/  IMAD.MOV.U32 R24, RZ, RZ, R20 ;  /* 0x000000ffff187224 */ /* 0x008fe400078e0014 */
[----:B------:R-:W-:Y:S02]  /*187d0*/  IMAD.MOV.U32 R20, RZ, RZ, R14 ;  /* 0x000000ffff147224 */ /* 0x000fe400078e000e */
[----:B------:R-:W-:Y:S01]  /*187e0*/  IMAD.MOV.U32 R44, RZ, RZ, R41 ;  /* 0x000000ffff2c7224 */ /* 0x000fe200078e0029 */
[----:B------:R-:W3:Y:S01]  /*187f0*/  LDL R14, [R1+0xa8] ;  /* 0x0000a800010e7983 */ /* 0x000ee20000100800 */
[----:B--2---:R-:W-:-:S02]  /*18800*/  IMAD.MOV.U32 R41, RZ, RZ, R33 ;  /* 0x000000ffff297224 */ /* 0x004fc400078e0021 */
[----:B------:R-:W-:Y:S02]  /*18810*/  IMAD.MOV.U32 R33, RZ, RZ, R21 ;  /* 0x000000ffff217224 */ /* 0x000fe400078e0015 */
[----:B------:R-:W-:Y:S02]  /*18820*/  IMAD.MOV.U32 R21, RZ, RZ, R15 ;  /* 0x000000ffff157224 */ /* 0x000fe400078e000f */
[----:B------:R-:W2:Y:S01]  /*18830*/  LDL R15, [R1+0x140] ;  /* 0x00014000010f7983 */ /* 0x000ea20000100800 */
[----:B------:R-:W-:Y:S02]  /*18840*/  ISETP.GE.AND P2, PT, R84, UR4, PT ;  /* 0x0000000454007c0c */ /* 0x000fe4000bf46270 */
[----:B------:R-:W-:Y:S01]  /*18850*/  ISETP.GE.AND P3, PT, R93, UR4, PT ;  /* 0x000000045d007c0c */ /* 0x000fe2000bf66270 */
[----:B------:R-:W-:Y:S01]  /*18860*/  @!P1 ST.E.64 desc[UR40][R8.64], R66 ;  /* 0x0000004208009985 */ /* 0x000fe2000c101b28 */
[----:B------:R-:W-:Y:S01]  /*18870*/  ISETP.GE.AND P1, PT, R89, UR4, PT ;  /* 0x0000000459007c0c */ /* 0x000fe2000bf26270 */
[----:B------:R-:W-:-:S02]  /*18880*/  IMAD.MOV.U32 R32, RZ, RZ, R13 ;  /* 0x000000ffff207224 */ /* 0x000fc400078e000d */
[----:B------:R0:W-:Y:S06]  /*18890*/  @!P0 ST.E.64 desc[UR40][R10.64], R70 ;  /* 0x000000460a008985 */ /* 0x0001ec000c101b28 */
[----:B------:R-:W-:-:S04]  /*188a0*/  @!P2 LEA R12, P5, R84, R3, 0x2 ;  /* 0x00000003540ca211 */ /* 0x000fc800078a10ff */
[----:B------:R-:W-:Y:S01]  /*188b0*/  @!P2 LEA.HI.X R13, R84, R4, R88, 0x2, P5 ;  /* 0x00000004540da211 */ /* 0x000fe200028f1458 */
[----:B------:R-:W-:Y:S01]  /*188c0*/  IMAD.MOV.U32 R88, RZ, RZ, R68 ;  /* 0x000000ffff587224 */ /* 0x000fe200078e0044 */
[----:B------:R-:W-:Y:S01]  /*188d0*/  ISETP.GE.AND P0, PT, R85, UR4, PT ;  /* 0x0000000455007c0c */ /* 0x000fe2000bf06270 */
[----:B------:R-:W-:Y:S02]  /*188e0*/  IMAD.MOV.U32 R68, RZ, RZ, R52 ;  /* 0x000000ffff447224 */ /* 0x000fe400078e0034 */
[----:B------:R-:W-:Y:S02]  /*188f0*/  IMAD.MOV.U32 R52, RZ, RZ, R48 ;  /* 0x000000ffff347224 */ /* 0x000fe400078e0030 */
[----:B------:R-:W-:Y:S01]  /*18900*/  IMAD.MOV.U32 R48, RZ, RZ, R41 ;  /* 0x000000ffff307224 */ /* 0x000fe200078e0029 */
[----:B------:R1:W-:Y:S01]  /*18910*/  @!P2 ST.E.64 desc[UR40][R12.64], R74 ;  /* 0x0000004a0c00a985 */ /* 0x0003e2000c101b28 */
[----:B------:R-:W-:Y:S01]  /*18920*/  IMAD.MOV.U32 R96, RZ, RZ, R80 ;  /* 0x000000ffff607224 */ /* 0x000fe200078e0050 */
[----:B------:R-:W-:Y:S01]  /*18930*/  ISETP.GE.AND P2, PT, R81, UR4, PT ;  /* 0x0000000451007c0c */ /* 0x000fe2000bf46270 */
[----:B------:R-:W-:-:S02]  /*18940*/  IMAD.MOV.U32 R84, RZ, RZ, R64 ;  /* 0x000000ffff547224 */ /* 0x000fc400078e0040 */
[----:B------:R-:W-:Y:S02]  /*18950*/  IMAD.MOV.U32 R92, RZ, RZ, R72 ;  /* 0x000000ffff5c7224 */ /* 0x000fe400078e0048 */
[----:B------:R-:W-:Y:S01]  /*18960*/  IMAD.MOV.U32 R80, RZ, RZ, R20 ;  /* 0x000000ffff507224 */ /* 0x000fe200078e0014 */
[C---:B------:R-:W-:Y:S01]  /*18970*/  @!P1 LEA R20, P5, R89.reuse, R3, 0x2 ;  /* 0x0000000359149211 */ /* 0x040fe200078a10ff */
[----:B------:R-:W-:Y:S02]  /*18980*/  IMAD.MOV.U32 R72, RZ, RZ, R56 ;  /* 0x000000ffff487224 */ /* 0x000fe400078e0038 */
[----:B------:R-:W-:Y:S02]  /*18990*/  IMAD.MOV.U32 R56, RZ, RZ, R37 ;  /* 0x000000ffff387224 */ /* 0x000fe400078e0025 */
[----:B------:R-:W-:Y:S02]  /*189a0*/  IMAD.MOV.U32 R37, RZ, RZ, R33 ;  /* 0x000000ffff257224 */ /* 0x000fe400078e0021 */
[----:B------:R-:W-:Y:S01]  /*189b0*/  IMAD.MOV.U32 R33, RZ, RZ, R21 ;  /* 0x000000ffff217224 */ /* 0x000fe200078e0015 */
[----:B------:R-:W-:-:S02]  /*189c0*/  @!P1 LEA.HI.X R21, R89, R4, R92, 0x2, P5 ;  /* 0x0000000459159211 */ /* 0x000fc400028f145c */
[----:B0-----:R-:W-:-:S04]  /*189d0*/  @!P2 LEA R10, P5, R81, R3, 0x2 ;  /* 0x00000003510aa211 */ /* 0x001fc800078a10ff */
[----:B------:R-:W-:Y:S01]  /*189e0*/  @!P2 LEA.HI.X R11, R81, R4, R84, 0x2, P5 ;  /* 0x00000004510ba211 */ /* 0x000fe200028f1454 */
[----:B---3--:R-:W-:Y:S01]  /*189f0*/  IMAD.MOV.U32 R41, RZ, RZ, R14 ;  /* 0x000000ffff297224 */ /* 0x008fe200078e000e */
[----:B------:R-:W-:Y:S01]  /*18a00*/  @!P3 LEA R14, P4, R93, R3, 0x2 ;  /* 0x000000035d0eb211 */ /* 0x000fe200078810ff */
[----:B--2---:R-:W-:-:S03]  /*18a10*/  IMAD.MOV.U32 R64, RZ, RZ, R15 ;  /* 0x000000ffff407224 */ /* 0x004fc600078e000f */
[----:B------:R-:W-:Y:S02]  /*18a20*/  @!P3 LEA.HI.X R15, R93, R4, R96, 0x2, P4 ;  /* 0x000000045d0fb211 */ /* 0x000fe400020f1460 */
[----:B------:R-:W-:-:S03]  /*18a30*/  @!P0 LEA R8, P4, R85, R3, 0x2 ;  /* 0x0000000355088211 */ /* 0x000fc600078810ff */
[----:B------:R0:W-:Y:S01]  /*18a40*/  @!P3 ST.E.64 desc[UR40][R14.64], R78 ;  /* 0x0000004e0e00b985 */ /* 0x0001e2000c101b28 */
[----:B------:R-:W-:Y:S02]  /*18a50*/  ISETP.GE.AND P3, PT, R77, UR4, PT ;  /* 0x000000044d007c0c */ /* 0x000fe4000bf66270 */
[----:B------:R-:W-:Y:S01]  /*18a60*/  @!P0 LEA.HI.X R9, R85, R4, R88, 0x2, P4 ;  /* 0x0000000455098211 */ /* 0x000fe200020f1458 */
[----:B------:R2:W-:Y:S01]  /*18a70*/  @!P1 ST.E.64 desc[UR40][R20.64], R82 ;  /* 0x0000005214009985 */ /* 0x0005e2000c101b28 */
[----:B------:R-:W-:-:S03]  /*18a80*/  ISETP.GE.AND P1, PT, R73, UR4, PT ;  /* 0x0000000449007c0c */ /* 0x000fc6000bf26270 */
[----:B------:R3:W-:Y:S01]  /*18a90*/  @!P0 ST.E.64 desc[UR40][R8.64], R86 ;  /* 0x0000005608008985 */ /* 0x0007e2000c101b28 */
[----:B------:R-:W-:-:S03]  /*18aa0*/  ISETP.GE.AND P0, PT, R69, UR4, PT ;  /* 0x0000000445007c0c */ /* 0x000fc6000bf06270 */
[----:B------:R4:W-:Y:S01]  /*18ab0*/  @!P2 ST.E.64 desc[UR40][R10.64], R90 ;  /* 0x0000005a0a00a985 */ /* 0x0009e2000c101b28 */
[----:B------:R-:W-:Y:S02]  /*18ac0*/  ISETP.GE.AND P2, PT, R65, UR4, PT ;  /* 0x0000000441007c0c */ /* 0x000fe4000bf46270 */
[----:B-1----:R-:W-:-:S03]  /*18ad0*/  @!P3 LEA R12, P4, R77, R3, 0x2 ;  /* 0x000000034d0cb211 */ /* 0x002fc600078810ff */
[-C--:B0-----:R-:W-:Y:S02]  /*18ae0*/  @!P1 LEA R14, P5, R73, R3.reuse, 0x2 ;  /* 0x00000003490e9211 */ /* 0x081fe400078a10ff */
[-C--:B------:R-:W-:Y:S02]  /*18af0*/  @!P3 LEA.HI.X R13, R77, R4.reuse, R80, 0x2, P4 ;  /* 0x000000044d0db211 */ /* 0x080fe400020f1450 */
        /* <DEDUP_REMOVED lines=8> */
[----:B------:R-:W-:Y:S02]  /*18b80*/  @!P2 LEA.HI.X R9, R65, R4, R68, 0x2, P1 ;  /* 0x000000044109a211 */ /* 0x000fe400008f1444 */
[----:B------:R-:W-:Y:S01]  /*18b90*/  ISETP.GE.AND P1, PT, R53, UR4, PT ;  /* 0x0000000435007c0c */ /* 0x000fe2000bf26270 */
[----:B------:R2:W-:Y:S01]  /*18ba0*/  @!P0 ST.E.64 desc[UR40][R20.64], R102 ;  /* 0x0000006614008985 */ /* 0x0005e2000c101b28 */
[----:B----4-:R-:W-:-:S03]  /*18bb0*/  @!P4 LEA R10, P0, R61, R3, 0x2 ;  /* 0x000000033d0ac211 */ /* 0x010fc600078010ff */
[----:B------:R3:W-:Y:S01]  /*18bc0*/  @!P2 ST.E.64 desc[UR40][R8.64], R106 ;  /* 0x0000006a0800a985 */ /* 0x0007e2000c101b28 */
[-C--:B0-----:R-:W-:Y:S02]  /*18bd0*/  @!P3 LEA R12, P5, R57, R3.reuse, 0x2 ;  /* 0x00000003390cb211 */ /* 0x081fe400078a10ff */
[----:B------:R-:W-:Y:S02]  /*18be0*/  ISETP.GE.AND P2, PT, R49, UR4, PT ;  /* 0x0000000431007c0c */ /* 0x000fe4000bf46270 */
[-C--:B------:R-:W-:Y:S02]  /*18bf0*/  @!P4 LEA.HI.X R11, R61, R4.reuse, R64, 0x2, P0 ;  /* 0x000000043d0bc211 */ /* 0x080fe400000f1440 */
[----:B------:R-:W-:Y:S02]  /*18c00*/  ISETP.GE.AND P0, PT, R45, UR4, PT ;  /* 0x000000042d007c0c */ /* 0x000fe4000bf06270 */
[----:B------:R-:W-:Y:S01]  /*18c10*/  @!P3 LEA.HI.X R13, R57, R4, R60, 0x2, P5 ;  /* 0x00000004390db211 */ /* 0x000fe200028f143c */
[----:B------:R0:W-:Y:S01]  /*18c20*/  @!P4 ST.E.64 desc[UR40][R10.64], R110 ;  /* 0x0000006e0a00c985 */ /* 0x0001e2000c101b28 */
[----:B-1----:R-:W-:-:S03]  /*18c30*/  @!P1 LEA R14, P4, R53, R3, 0x2 ;  /* 0x00000003350e9211 */ /* 0x002fc600078810ff */
[----:B------:R1:W-:Y:S01]  /*18c40*/  @!P3 ST.E.64 desc[UR40][R12.64], R114 ;  /* 0x000000720c00b985 */ /* 0x0003e2000c101b28 */
[----:B------:R-:W-:Y:S02]  /*18c50*/  ISETP.GE.AND P3, PT, R41, UR4, PT ;  /* 0x0000000429007c0c */ /* 0x000fe4000bf66270 */
[-C--:B------:R-:W-:Y:S02]  /*18c60*/  @!P1 LEA.HI.X R15, R53, R4.reuse, R56, 0x2, P4 ;  /* 0x00000004350f9211 */ /* 0x080fe400020f1438 */
[-C--:B--2---:R-:W-:Y:S02]  /*18c70*/  @!P2 LEA R20, P5, R49, R3.reuse, 0x2 ;  /* 0x000000033114a211 */ /* 0x084fe400078a10ff */
[----:B---3--:R-:W-:Y:S01]  /*18c80*/  @!P0 LEA R8, P4, R45, R3, 0x2 ;  /* 0x000000032d088211 */ /* 0x008fe200078810ff */
[----:B------:R2:W-:Y:S01]  /*18c90*/  @!P1 ST.E.64 desc[UR40][R14.64], R118 ;  /* 0x000000760e009985 */ /* 0x0005e2000c101b28 */
[----:B------:R-:W-:Y:S02]  /*18ca0*/  @!P2 LEA.HI.X R21, R49, R4, R52, 0x2, P5 ;  /* 0x000000043115a211 */ /* 0x000fe400028f1434 */
[----:B------:R-:W-:-:S02]  /*18cb0*/  ISETP.GE.AND P1, PT, R37, UR4, PT ;  /* 0x0000000425007c0c */ /* 0x000fc4000bf26270 */
[-C--:B------:R-:W-:Y:S02]  /*18cc0*/  @!P0 LEA.HI.X R9, R45, R4.reuse, R48, 0x2, P4 ;  /* 0x000000042d098211 */ /* 0x080fe400020f1430 */
[----:B------:R-:W-:Y:S01]  /*18cd0*/  ISETP.GE.AND P4, PT, R24, UR4, PT ;  /* 0x0000000418007c0c */ /* 0x000fe2000bf86270 */
[----:B------:R3:W-:Y:S01]  /*18ce0*/  @!P2 ST.E.64 desc[UR40][R20.64], R122 ;  /* 0x0000007a1400a985 */ /* 0x0007e2000c101b28 */
[----:B0-----:R-:W-:Y:S02]  /*18cf0*/  @!P3 LEA R10, P5, R41, R3, 0x2 ;  /* 0x00000003290ab211 */ /* 0x001fe400078a10ff */
[----:B------:R-:W-:Y:S01]  /*18d00*/  ISETP.GE.AND P2, PT, R33, UR4, PT ;  /* 0x0000000421007c0c */ /* 0x000fe2000bf46270 */
[----:B------:R0:W-:Y:S01]  /*18d10*/  @!P0 ST.E.64 desc[UR40][R8.64], R126 ;  /* 0x0000007e08008985 */ /* 0x0001e2000c101b28 */
[----:B------:R-:W-:Y:S02]  /*18d20*/  ISETP.GE.AND P0, PT, R29, UR4, PT ;  /* 0x000000041d007c0c */ /* 0x000fe4000bf06270 */
[----:B------:R-:W-:-:S02]  /*18d30*/  @!P3 LEA.HI.X R11, R41, R4, R44, 0x2, P5 ;  /* 0x00000004290bb211 */ /* 0x000fc400028f142c */
[----:B-1----:R-:W-:-:S03]  /*18d40*/  @!P1 LEA R12, P5, R37, R3, 0x2 ;  /* 0x00000003250c9211 */ /* 0x002fc600078a10ff */
[----:B------:R0:W-:Y:S01]  /*18d50*/  @!P3 ST.E.64 desc[UR40][R10.64], R130 ;  /* 0x000000820a00b985 */ /* 0x0001e2000c101b28 */
[CC--:B--2---:R-:W-:Y:S02]  /*18d60*/  @!P4 LEA R14, P3, R24.reuse, R3.reuse, 0x2 ;  /* 0x00000003180ec211 */ /* 0x0c4fe400078610ff */
[-C--:B------:R-:W-:Y:S02]  /*18d70*/  @!P1 LEA.HI.X R13, R37, R4.reuse, R40, 0x2, P5 ;  /* 0x00000004250d9211 */ /* 0x080fe400028f1428 */
[-C--:B---3--:R-:W-:Y:S02]  /*18d80*/  @!P2 LEA R20, P5, R33, R3.reuse, 0x2 ;  /* 0x000000032114a211 */ /* 0x088fe400078a10ff */
[-C--:B------:R-:W-:Y:S02]  /*18d90*/  @!P4 LEA.HI.X R15, R24, R4.reuse, R25, 0x2, P3 ;  /* 0x00000004180fc211 */ /* 0x080fe400018f1419 */
[----:B------:R-:W-:Y:S02]  /*18da0*/  @!P0 LEA R24, P3, R29, R3, 0x2 ;  /* 0x000000031d188211 */ /* 0x000fe400078610ff */
[----:B------:R-:W-:-:S02]  /*18db0*/  @!P2 LEA.HI.X R21, R33, R4, R36, 0x2, P5 ;  /* 0x000000042115a211 */ /* 0x000fc400028f1424 */
[----:B------:R-:W-:Y:S01]  /*18dc0*/  @!P0 LEA.HI.X R25, R29, R4, R32, 0x2, P3 ;  /* 0x000000041d198211 */ /* 0x000fe200018f1420 */
[----:B------:R0:W-:Y:S04]  /*18dd0*/  @!P1 ST.E.64 desc[UR40][R12.64], R134 ;  /* 0x000000860c009985 */ /* 0x0001e8000c101b28 */
[----:B------:R0:W-:Y:S04]  /*18de0*/  @!P4 ST.E.64 desc[UR40][R14.64], R138 ;  /* 0x0000008a0e00c985 */ /* 0x0001e8000c101b28 */
[----:B------:R0:W-:Y:S04]  /*18df0*/  @!P2 ST.E.64 desc[UR40][R20.64], R142 ;  /* 0x0000008e1400a985 */ /* 0x0001e8000c101b28 */
[----:B------:R0:W-:Y:S01]  /*18e00*/  @!P0 ST.E.64 desc[UR40][R24.64], R146 ;  /* 0x0000009218008985 */ /* 0x0001e2000c101b28 */
[----:B------:R-:W-:-:S13]  /*18e10*/  ISETP.GE.AND P0, PT, R28, UR4, PT ;  /* 0x000000041c007c0c */ /* 0x000fda000bf06270 */
[----:B0-----:R-:W-:Y:S05]  /*18e20*/  @P0 BRA `(.L_x_14803) ;  /* 0x00000010004c0947 */ /* 0x001fea0003800000 */
[----:B------:R-:W2:Y:S01]  /*18e30*/  LDL R29, [R1+0x118] ;  /* 0x00011800011d7983 */ /* 0x000ea20000100800 */
[----:B------:R-:W-:-:S04]  /*18e40*/  LEA R8, P0, R28, R3, 0x2 ;  /* 0x000000031c087211 */ /* 0x000fc800078010ff */
[----:B--2---:R-:W-:-:S05]  /*18e50*/  LEA.HI.X R9, R28, R4, R29, 0x2, P0 ;  /* 0x000000041c097211 */ /* 0x004fca00000f141d */
[----:B------:R0:W-:Y:S01]  /*18e60*/  ST.E.64 desc[UR40][R8.64], R150 ;  /* 0x0000009608007985 */ /* 0x0001e2000c101b28 */
[----:B------:R-:W-:Y:S05]  /*18e70*/  BRA `(.L_x_14803) ;  /* 0x0000001000387947 */ /* 0x000fea0003800000 */
.L_x_14790:
[----:B------:R-:W3:Y:S01]  /*18e80*/  LDL.LU R10, [R1+0x84] ;  /* 0x00008400010a7983 */ /* 0x000ee20000300800 */
[----:B------:R-:W-:Y:S01]  /*18e90*/  ULDC.64 UR6, c[0x0][0xd08] ;  /* 0x0003420000067ab9 */ /* 0x000fe20000000a00 */
[----:B------:R-:W-:Y:S02]  /*18ea0*/  ULDC.64 UR4, c[0x0][0xd00] ;  /* 0x0003400000047ab9 */ /* 0x000fe40000000a00 */
[----:B------:R-:W4:Y:S04]  /*18eb0*/  LDL.LU R0, [R1+0x88] ;  /* 0x0000880001007983 */ /* 0x000f280000300800 */
[----:B--2---:R-:W2:Y:S01]  /*18ec0*/  LDL R4, [R1+0x7c] ;  /* 0x00007c0001047983 */ /* 0x004ea20000100800 */
[----:B------:R-:W-:Y:S01]  /*18ed0*/  ISETP.NE.U32.AND P1, PT, RZ, UR6, PT ;  /* 0x00000006ff007c0c */ /* 0x000fe2000bf25070 */
[----:B------:R-:W-:Y:S01]  /*18ee0*/  IMAD.MOV.U32 R3, RZ, RZ, RZ ;  /* 0x000000ffff037224 */ /* 0x000fe200078e00ff */
[----:B------:R-:W-:-:S02]  /*18ef0*/  ISETP.NE.U32.AND P0, PT, RZ, UR4, PT ;  /* 0x00000004ff007c0c */ /* 0x000fc4000bf05070 */
[----:B------:R-:W-:Y:S02]  /*18f00*/  ISETP.NE.AND.EX P1, PT, RZ, UR7, PT, P1 ;  /* 0x00000007ff007c0c */ /* 0x000fe4000bf25310 */
[----:B------:R-:W-:Y:S02]  /*18f10*/  ISETP.NE.AND.EX P0, PT, RZ, UR5, PT, P0 ;  /* 0x00000005ff007c0c */ /* 0x000fe4000bf05300 */
[----:B---3--:R-:W-:Y:S01]  /*18f20*/  IADD3 R8, P2, R10, UR4, RZ ;  /* 0x000000040a087c10 */ /* 0x008fe2000ff5e0ff */
[----:B------:R-:W-:-:S03]  /*18f30*/  ULDC UR4, c[0x0][0xb88] ;  /* 0x0002e20000047ab9 */ /* 0x000fc60000000800 */
[----:B----4-:R-:W-:-:S05]  /*18f40*/  IADD3.X R9, R0, UR5, RZ, P2, !PT ;  /* 0x0000000500097c10 */ /* 0x010fca00097fe4ff */
[----:B------:R-:W-:Y:S01]  /*18f50*/  @P1 IADD3 R10, P2, R10, UR6, RZ ;  /* 0x000000060a0a1c10 */ /* 0x000fe2000ff5e0ff */
[----:B------:R-:W-:Y:S01]  /*18f60*/  IMAD.U32 R26, RZ, RZ, UR4 ;  /* 0x00000004ff1a7e24 */ /* 0x000fe2000f8e00ff */
[----:B------:R3:W5:Y:S02]  /*18f70*/  @P0 LDG.E R3, desc[UR40][R8.64] ;  /* 0x0000002808030981 */ /* 0x000764000c1e1900 */
[----:B------:R-:W-:-:S05]  /*18f80*/  @P1 IADD3.X R11, R0, UR7, RZ, P2, !PT ;  /* 0x00000007000b1c10 */ /* 0x000fca00097fe4ff */
[----:B------:R3:W5:Y:S01]  /*18f90*/  @P1 LDG.E R26, desc[UR40][R10.64] ;  /* 0x000000280a1a1981 */ /* 0x000762000c1e1900 */
[----:B--2---:R-:W-:Y:S01]  /*18fa0*/  ISETP.NE.AND P2, PT, R4, RZ, PT ;  /* 0x000000ff0400720c */ /* 0x004fe20003f45270 */
[----:B------:R-:W2:-:S12]  /*18fb0*/  S2R R0, SR_TID.X ;  /* 0x0000000000007919 */ /* 0x000e980000002100 */
[----:B------:R-:W4:Y:S01]  /*18fc0*/  @!P2 LDC R4, c[0x0][0xbd4] ;  /* 0x0002f500ff04ab82 */ /* 0x000f220000000800 */
[----:B--2---:R-:W-:Y:S01]  /*18fd0*/  VIADD R32, R0, 0xffffff80 ;  /* 0xffffff8000207836 */ /* 0x004fe20000000000 */
[----:B----4-:R3:W-:Y:S01]  /*18fe0*/  @!P2 STL [R1+0x7c], R4 ;  /* 0x00007c040100a387 */ /* 0x0107e20000100800 */
[----:B------:R-:W-:-:S03]  /*18ff0*/  ISETP.GT.AND P2, PT, R4, 0x1, PT ;  /* 0x000000010400780c */ /* 0x000fc60003f44270 */
[----:B------:R-:W-:Y:S01]  /*19000*/  ISETP.GT.AND P3, PT, R32, 0x7f, PT ;  /* 0x0000007f2000780c */ /* 0x000fe20003f64270 */
[----:B------:R-:W-:-:S12]  /*19010*/  @P1 BRA `(.L_x_14808) ;  /* 0x0000000000101947 */ /* 0x000fd80003800000 */
[----:B------:R-:W-:Y:S05]  /*19020*/  @!P0 BRA `(.L_x_14808) ;  /* 0x00000000000c8947 */ /* 0x000fea0003800000 */
[----:B---3--:R-:W2:Y:S04]  /*19030*/  LDG.E R11, desc[UR40][R8.64] ;  /* 0x00000028080b7981 */ /* 0x008ea8000c1e1900 */
[----:B-----5:R-:W2:Y:S02]  /*19040*/  LDG.E R26, desc[UR40][R8.64+0x4] ;  /* 0x00000428081a7981 */ /* 0x020ea4000c1e1900 */
[----:B--2---:R-:W-:-:S07]  /*19050*/  IMAD.IADD R26, R26, 0x1, -R11 ;  /* 0x000000011a1a7824 */ /* 0x004fce00078e0a0b */
.L_x_14808:
[----:B---3--:R-:W2:Y:S04]  /*19060*/  LDL.LU R8, [R1+0x80] ;  /* 0x0000800001087983 */ /* 0x008ea80000300800 */
[----:B------:R-:W3:Y:S01]  /*19070*/  LDL.LU R0, [R1+0x110] ;  /* 0x0001100001007983 */ /* 0x000ee20000300800 */
[----:B------:R-:W-:Y:S01]  /*19080*/  BSSY B1, `(.L_x_14809) ;  /* 0x0000039000017945 */ /* 0x000fe20003800000 */
[----:B-----5:R-:W-:Y:S02]  /*19090*/  SHF.R.S32.HI R28, RZ, 0x1f, R3 ;  /* 0x0000001fff1c7819 */ /* 0x020fe40000011403 */
[----:B--2---:R-:W-:Y:S02]  /*190a0*/  SEL R33, R8, RZ, !P0 ;  /* 0x000000ff08217207 */ /* 0x004fe40004000000 */
[----:B---3--:R-:W-:Y:S01]  /*190b0*/  SEL R30, R0, RZ, !P0 ;  /* 0x000000ff001e7207 */ /* 0x008fe20004000000 */
[----:B------:R-:W-:Y:S06]  /*190c0*/  @P3 BRA `(.L_x_14810) ;  /* 0x0000000000d03947 */ /* 0x000fec0003800000 */
[----:B------:R-:W2:Y:S01]  /*190d0*/  LDL R8, [R1+0x50] ;  /* 0x0000500001087983 */ /* 0x000ea20000100800 */
[----:B------:R-:W3:Y:S01]  /*190e0*/  LDC R37, c[0x0][0xce8] ;  /* 0x00033a00ff257b82 */ /* 0x000ee20000000800 */
[----:B------:R-:W2:Y:S01]  /*190f0*/  S2R R35, SR_TID.X ;  /* 0x0000000000237919 */ /* 0x000ea20000002100 */
[----:B---3--:R-:W-:Y:S01]  /*19100*/  IMAD R0, R26, R37, RZ ;  /* 0x000000251a007224 */ /* 0x008fe200078e02ff */
[----:B--2---:R-:W-:-:S04]  /*19110*/  IADD3 R35, R8, -0x80, R35 ;  /* 0xffffff8008237810 */ /* 0x004fc80007ffe023 */
[----:B------:R-:W-:-:S13]  /*19120*/  ISETP.GE.AND P0, PT, R35, R0, PT ;  /* 0x000000002300720c */ /* 0x000fda0003f06270 */
[----:B------:R-:W-:Y:S05]  /*19130*/  @P0 BRA `(.L_x_14810) ;  /* 0x0000000000b40947 */ /* 0x000fea0003800000 */
[----:B------:R-:W2:Y:S01]  /*19140*/  LDL R14, [R1+0x78] ;  /* 0x00007800010e7983 */ /* 0x000ea20000100800 */
[----:B------:R-:W-:Y:S01]  /*19150*/  ISETP.GT.AND P0, PT, R4, 0x1, PT ;  /* 0x000000010400780c */ /* 0x000fe20003f04270 */
[----:B------:R-:W3:Y:S02]  /*19160*/  LDC.64 R8, c[0x0][0xca8] ;  /* 0x00032a00ff087b82 */ /* 0x000ee40000000a00 */
[----:B------:R-:W4:Y:S01]  /*19170*/  LDL.LU R34, [R1+0x90] ;  /* 0x0000900001227983 */ /* 0x000f220000300800 */
[----:B------:R-:W-:Y:S01]  /*19180*/  IMAD.MOV.U32 R4, RZ, RZ, 0xab8 ;  /* 0x00000ab8ff047424 */ /* 0x000fe200078e00ff */
[----:B------:R-:W-:Y:S01]  /*19190*/  ISETP.NE.AND P1, PT, R37, 0x1, PT ;  /* 0x000000012500780c */ /* 0x000fe20003f25270 */
[----:B------:R-:W-:-:S03]  /*191a0*/  IMAD.MOV.U32 R27, RZ, RZ, R35 ;  /* 0x000000ffff1b7224 */ /* 0x000fc600078e0023 */
[----:B------:R-:W-:-:S04]  /*191b0*/  SEL R4, R4, 0xa78, P0 ;  /* 0x00000a7804047807 */ /* 0x000fc80000000000 */
[----:B------:R-:W5:Y:S08]  /*191c0*/  LDC.64 R20, c[0x0][R4+0x220] ;  /* 0x0000880004147b82 */ /* 0x000f700000000a00 */
[----:B------:R-:W2:Y:S08]  /*191d0*/  LDC.64 R24, c[0x0][R4+0x218] ;  /* 0x0000860004187b82 */ /* 0x000eb00000000a00 */
[----:B------:R-:W0:Y:S08]  /*191e0*/  LDC.64 R12, c[0x0][R4+0x228] ;  /* 0x00008a00040c7b82 */ /* 0x000e300000000a00 */
[----:B------:R-:W1:Y:S08]  /*191f0*/  @P1 LDC R0, c[0x0][0xcec] ;  /* 0x00033b00ff001b82 */ /* 0x000e700000000800 */
[----:B------:R-:W0:Y:S08]  /*19200*/  LDC.64 R10, c[0x0][R4+0x210] ;  /* 0x00008400040a7b82 */ /* 0x000e300000000a00 */
[----:B------:R-:W0:Y:S01]  /*19210*/  @P1 LDC R31, c[0x0][0xcf0] ;  /* 0x00033c00ff1f1b82 */ /* 0x000e220000000800 */
[----:B-1----:R-:W-:-:S07]  /*19220*/  @P1 IMAD.HI.U32 R0, R35, R0, RZ ;  /* 0x0000000023001227 */ /* 0x002fce00078e00ff */
[----:B---3--:R-:W1:Y:S01]  /*19230*/  @!P0 LDC R8, c[0x0][0xc50] ;  /* 0x00031400ff088b82 */ /* 0x008e620000000800 */
[----:B-----5:R-:W-:-:S07]  /*19240*/  IMAD R21, R21, R33, RZ ;  /* 0x0000002115157224 */ /* 0x020fce00078e02ff */
[----:B------:R-:W3:Y:S01]  /*19250*/  @!P0 LDC R9, c[0x0][0xc54] ;  /* 0x00031500ff098b82 */ /* 0x000ee20000000800 */
[----:B0-----:R-:W-:Y:S01]  /*19260*/  @P1 SHF.R.U32.HI R27, RZ, R31, R0 ;  /* 0x0000001fff1b1219 */ /* 0x001fe20000011600 */
[----:B------:R-:W-:-:S04]  /*19270*/  IMAD R31, R20, R30, R21 ;  /* 0x0000001e141f7224 */ /* 0x000fc800078e0215 */
[----:B------:R-:W-:Y:S02]  /*19280*/  IMAD.MOV R0, RZ, RZ, -R27 ;  /* 0x000000ffff007224 */ /* 0x000fe400078e0a1b */
[-C--:B--2---:R-:W-:Y:S02]  /*19290*/  IMAD R29, R25, R14.reuse, RZ ;  /* 0x0000000e191d7224 */ /* 0x084fe400078e02ff */
[----:B------:R-:W-:Y:S01]  /*192a0*/  IMAD.WIDE.U32 R24, R24, R14, RZ ;  /* 0x0000000e18187225 */ /* 0x000fe200078e00ff */
[----:B----4-:R-:W-:-:S03]  /*192b0*/  SEL R21, R34, RZ, P0 ;  /* 0x000000ff22157207 */ /* 0x010fc60000000000 */
[----:B------:R-:W-:-:S04]  /*192c0*/  IMAD.WIDE.U32 R14, R20, R33, RZ ;  /* 0x00000021140e7225 */ /* 0x000fc800078e00ff */
[----:B------:R-:W-:Y:S01]  /*192d0*/  IMAD.IADD R29, R25, 0x1, R29 ;  /* 0x00000001191d7824 */ /* 0x000fe200078e021d */
[----:B------:R-:W-:Y:S01]  /*192e0*/  IADD3 R24, P1, P3, R14, R24, R3 ;  /* 0x000000180e187210 */ /* 0x000fe20007b3e003 */
        /* <DEDUP_REMOVED lines=10> */
[----:B------:R-:W-:-:S04]  /*19390*/  IMAD R0, R11, R15, RZ ;  /* 0x0000000f0b007224 */ /* 0x000fc800078e02ff */
[C---:B------:R-:W-:Y:S02]  /*193a0*/  IMAD R21, R10.reuse, R21, R0 ;  /* 0x000000150a157224 */ /* 0x040fe400078e0200 */
[----:B------:R-:W-:-:S04]  /*193b0*/  IMAD.WIDE.U32 R10, R10, R15, R12 ;  /* 0x0000000f0a0a7225 */ /* 0x000fc800078e000c */
[----:B------:R-:W-:Y:S01]  /*193c0*/  IMAD.IADD R0, R11, 0x1, R21 ;  /* 0x000000010b007824 */ /* 0x000fe200078e0215 */
[----:B-1----:R-:W-:Y:S01]  /*193d0*/  LEA R8, P0, R10, R8, 0x2 ;  /* 0x000000080a087211 */ /* 0x002fe200078010ff */
[----:B------:R-:W-:-:S03]  /*193e0*/  IMAD.MOV.U32 R11, RZ, RZ, -0x800000 ;  /* 0xff800000ff0b7424 */ /* 0x000fc600078e00ff */
[----:B---3--:R-:W-:-:S05]  /*193f0*/  LEA.HI.X R9, R10, R9, R0, 0x2, P0 ;  /* 0x000000090a097211 */ /* 0x008fca00000f1400 */
[----:B------:R2:W-:Y:S04]  /*19400*/  STG.E desc[UR40][R8.64], R11 ;  /* 0x0000000b08007986 */ /* 0x0005e8000c101928 */
.L_x_14810:
[----:B------:R-:W-:Y:S05]  /*19410*/  BSYNC B1 ;  /* 0x0000000000017941 */ /* 0x000fea0003800000 */
.L_x_14809:
[----:B------:R-:W-:Y:S05]  /*19420*/  @P2 BRA `(.L_x_14803) ;  /* 0x0000000800cc2947 */ /* 0x000fea0003800000 */
[----:B------:R-:W3:Y:S01]  /*19430*/  LDL.LU R12, [R1+0x78] ;  /* 0x00007800010c7983 */ /* 0x000ee20000300800 */
[----:B------:R-:W4:Y:S01]  /*19440*/  LDC R21, c[0x0][0xce8] ;  /* 0x00033a00ff157b82 */ /* 0x000f220000000800 */
[----:B------:R-:W-:Y:S02]  /*19450*/  ULDC.64 UR4, c[0x0][0xba0] ;  /* 0x0002e80000047ab9 */ /* 0x000fe40000000a00 */
[----:B------:R-:W5:Y:S01]  /*19460*/  LDL R24, [R1+0x50] ;  /* 0x0000500001187983 */ /* 0x000f620000100800 */
[----:B--2---:R-:W-:Y:S01]  /*19470*/  SHF.R.S32.HI R9, RZ, 0x1f, R32 ;  /* 0x0000001fff097819 */ /* 0x004fe20000011420 */
[----:B------:R-:W-:-:S03]  /*19480*/  IMAD R0, R28, UR4, RZ ;  /* 0x000000041c007c24 */ /* 0x000fc6000f8e02ff */
[----:B------:R-:W-:Y:S01]  /*19490*/  LEA.HI R10, R9, R32, RZ, 0x3 ;  /* 0x00000020090a7211 */ /* 0x000fe200078f18ff */
[C---:B------:R-:W-:Y:S02]  /*194a0*/  IMAD R11, R3.reuse, UR5, R0 ;  /* 0x00000005030b7c24 */ /* 0x040fe4000f8e0200 */
[----:B------:R-:W-:Y:S01]  /*194b0*/  IMAD.WIDE.U32 R8, R3, UR4, RZ ;  /* 0x0000000403087c25 */ /* 0x000fe2000f8e00ff */
[----:B------:R-:W-:Y:S01]  /*194c0*/  LOP3.LUT R13, R10, 0xfffffff8, RZ, 0xc0, !PT ;  /* 0xfffffff80a0d7812 */ /* 0x000fe200078ec0ff */
[----:B------:R-:W-:Y:S01]  /*194d0*/  ULDC.64 UR4, c[0x0][0xbe8] ;  /* 0x0002fa0000047ab9 */ /* 0x000fe20000000a00 */
[----:B------:R-:W-:Y:S01]  /*194e0*/  SHF.R.S32.HI R10, RZ, 0x3, R10 ;  /* 0x00000003ff0a7819 */ /* 0x000fe2000001140a */
[----:B------:R-:W-:Y:S02]  /*194f0*/  IMAD.IADD R9, R9, 0x1, R11 ;  /* 0x0000000109097824 */ /* 0x000fe400078e020b */
[----:B------:R-:W-:-:S04]  /*19500*/  IMAD.IADD R13, R32, 0x1, -R13 ;  /* 0x00000001200d7824 */ /* 0x000fc800078e0a0d */
[----:B------:R-:W-:Y:S01]  /*19510*/  IMAD R0, R13, 0x20, R10 ;  /* 0x000000200d007824 */ /* 0x000fe200078e020a */
[----:B----4-:R-:W-:-:S13]  /*19520*/  ISETP.NE.AND P0, PT, R21, 0x1, PT ;  /* 0x000000011500780c */ /* 0x010fda0003f05270 */
[----:B------:R-:W2:Y:S08]  /*19530*/  @P0 LDC R4, c[0x0][0xcec] ;  /* 0x00033b00ff040b82 */ /* 0x000eb00000000800 */
[----:B------:R-:W4:Y:S01]  /*19540*/  @P0 LDC R15, c[0x0][0xcf0] ;  /* 0x00033c00ff0f0b82 */ /* 0x000f220000000800 */
[----:B---3--:R-:W-:-:S04]  /*19550*/  IMAD.WIDE.U32 R8, R12, UR4, R8 ;  /* 0x000000040c087c25 */ /* 0x008fc8000f8e0008 */
[----:B-----5:R-:W-:Y:S02]  /*19560*/  IMAD.IADD R13, R24, 0x1, R0 ;  /* 0x00000001180d7824 */ /* 0x020fe400078e0200 */
[----:B------:R-:W-:Y:S01]  /*19570*/  IMAD R9, R12, UR5, R9 ;  /* 0x000000050c097c24 */ /* 0x000fe2000f8e0209 */
[----:B------:R-:W-:Y:S01]  /*19580*/  ULDC.64 UR4, c[0x0][0xbf0] ;  /* 0x0002fc0000047ab9 */ /* 0x000fe20000000a00 */
[----:B--2---:R-:W-:-:S04]  /*19590*/  @P0 IMAD.HI.U32 R0, R13, R4, RZ ;  /* 0x000000040d000227 */ /* 0x004fc800078e00ff */
[----:B------:R-:W-:Y:S01]  /*195a0*/  IMAD.MOV.U32 R3, RZ, RZ, R13 ;  /* 0x000000ffff037224 */ /* 0x000fe200078e000d */
[----:B----4-:R-:W-:Y:S01]  /*195b0*/  @P0 SHF.R.U32.HI R3, RZ, R15, R0 ;  /* 0x0000000fff030219 */ /* 0x010fe20000011600 */
[----:B------:R-:W-:Y:S02]  /*195c0*/  IMAD R4, R30, UR4, RZ ;  /* 0x000000041e047c24 */ /* 0x000fe4000f8e02ff */
[----:B------:R-:W-:Y:S01]  /*195d0*/  IMAD.WIDE.U32 R8, R33, UR4, R8 ;  /* 0x0000000421087c25 */ /* 0x000fe2000f8e0008 */
[----:B------:R-:W-:-:S03]  /*195e0*/  SHF.R.S32.HI R0, RZ, 0x1f, R3 ;  /* 0x0000001fff007819 */ /* 0x000fc60000011403 */
[----:B------:R-:W-:Y:S01]  /*195f0*/  IMAD R11, R33, UR5, R4 ;  /* 0x00000005210b7c24 */ /* 0x000fe2000f8e0204 */
[----:B------:R-:W-:Y:S01]  /*19600*/  ULDC.64 UR4, c[0x0][0xbe0] ;  /* 0x0002f80000047ab9 */ /* 0x000fe20000000a00 */
        /* <DEDUP_REMOVED lines=15> */
[----:B------:R-:W-:Y:S01]  /*19700*/  UMOV UR4, 0xffffffff ;  /* 0xffffffff00047882 */ /* 0x000fe20000000000 */
[----:B------:R-:W-:-:S03]  /*19710*/  VIADD R9, R228, 0xc0 ;  /* 0x000000c0e4097836 */ /* 0x000fc60000000000 */
[----:B------:R-:W-:Y:S02]  /*19720*/  LEA.HI.X R4, R8, UR5, R3, 0x1, P0 ;  /* 0x0000000508047c11 */ /* 0x000fe400080f0c03 */
[----:B------:R-:W-:Y:S01]  /*19730*/  SHF.R.S32.HI R20, RZ, 0x1f, R9 ;  /* 0x0000001fff147819 */ /* 0x000fe20000011409 */
[----:B------:R-:W-:Y:S06]  /*19740*/  BRA.DIV UR4, `(.L_x_14811) ;  /* 0x000000b204487947 */ /* 0x000fec000b800000 */
[----:B------:R2:W3:Y:S04]  /*19750*/  SHFL.IDX PT, R3, R4, RZ, 0x181f ;  /* 0x00181fff04037589 */ /* 0x0004e800000e0000 */
[----:B------:R2:W4:Y:S02]  /*19760*/  SHFL.IDX PT, R14, R0, RZ, 0x181f ;  /* 0x00181fff000e7589 */ /* 0x00052400000e0000 */
.L_x_15048:
[----:B------:R-:W-:Y:S01]  /*19770*/  IMAD R21, R26, R21, RZ ;  /* 0x000000151a157224 */ /* 0x000fe200078e02ff */
[----:B------:R-:W-:Y:S01]  /*19780*/  BSSY B1, `(.L_x_14812) ;  /* 0x000001c000017945 */ /* 0x000fe20003800000 */
[----:B------:R-:W-:-:S05]  /*19790*/  IMAD.IADD R10, R10, 0x1, R24 ;  /* 0x000000010a0a7824 */ /* 0x000fca00078e0218 */
[----:B------:R-:W-:-:S13]  /*197a0*/  ISETP.GE.AND P0, PT, R10, R21, PT ;  /* 0x000000150a00720c */ /* 0x000fda0003f06270 */
[----:B------:R-:W-:Y:S05]  /*197b0*/  @P0 BRA `(.L_x_14813) ;  /* 0x0000000000600947 */ /* 0x000fea0003800000 */
        /* <DEDUP_REMOVED lines=9> */
[----:B------:R-:W-:-:S03]  /*19850*/  SHF.R.S32.HI R28, RZ, 0x1f, R28 ;  /* 0x0000001fff1c7819 */ /* 0x000fc6000001141c */
[----:B----4-:R-:W-:-:S04]  /*19860*/  @!P3 LEA R12, P5, R228, R14, 0x1 ;  /* 0x0000000ee40cb211 */ /* 0x010fc800078a08ff */
[CC--:B---3--:R-:W-:Y:S01]  /*19870*/  @!P3 LEA.HI.X R13, R228.reuse, R3.reuse, R11, 0x1, P5 ;  /* 0x00000003e40db211 */ /* 0x0c8fe200028f0c0b */
[----:B------:R-:W-:Y:S01]  /*19880*/  VIADD R11, R228, 0x80 ;  /* 0x00000080e40b7836 */ /* 0x000fe20000000000 */
[CC--:B------:R-:W-:Y:S02]  /*19890*/  @!P2 LEA R24, P4, R15.reuse, R14.reuse, 0x1 ;  /* 0x0000000e0f18a211 */ /* 0x0c0fe400078808ff */
[-C--:B------:R-:W-:Y:S01]  /*198a0*/  @!P1 LEA R26, P5, R8, R14.reuse, 0x1 ;  /* 0x0000000e081a9211 */ /* 0x080fe200078a08ff */
[----:B------:R3:W-:Y:S01]  /*198b0*/  @!P3 ST.E.128 desc[UR40][R12.64], RZ ;  /* 0x000000ff0c00b985 */ /* 0x0007e2000c101d28 */
[----:B------:R-:W-:Y:S02]  /*198c0*/  SHF.R.S32.HI R11, RZ, 0x1f, R11 ;  /* 0x0000001fff0b7819 */ /* 0x000fe4000001140b */
[----:B------:R-:W-:Y:S02]  /*198d0*/  @!P2 LEA.HI.X R25, R15, R3, R28, 0x1, P4 ;  /* 0x000000030f19a211 */ /* 0x000fe400020f0c1c */
[----:B------:R-:W-:-:S02]  /*198e0*/  @!P0 LEA R14, P4, R9, R14, 0x1 ;  /* 0x0000000e090e8211 */ /* 0x000fc400078808ff */
[-C--:B------:R-:W-:Y:S01]  /*198f0*/  @!P1 LEA.HI.X R27, R8, R3.reuse, R11, 0x1, P5 ;  /* 0x00000003081b9211 */ /* 0x080fe200028f0c0b */
[----:B------:R3:W-:Y:S01]  /*19900*/  @!P2 ST.E.128 desc[UR40][R24.64], RZ ;  /* 0x000000ff1800a985 */ /* 0x0007e2000c101d28 */
[----:B------:R-:W-:-:S03]  /*19910*/  @!P0 LEA.HI.X R15, R9, R3, R20, 0x1, P4 ;  /* 0x00000003090f8211 */ /* 0x000fc600020f0c14 */
[----:B------:R3:W-:Y:S04]  /*19920*/  @!P1 ST.E.128 desc[UR40][R26.64], RZ ;  /* 0x000000ff1a009985 */ /* 0x0007e8000c101d28 */
[----:B------:R3:W-:Y:S02]  /*19930*/  @!P0 ST.E.128 desc[UR40][R14.64], RZ ;  /* 0x000000ff0e008985 */ /* 0x0007e4000c101d28 */
.L_x_14813:
[----:B------:R-:W-:Y:S05]  /*19940*/  BSYNC B1 ;  /* 0x0000000000017941 */ /* 0x000fea0003800000 */
.L_x_14812:
[----:B------:R-:W-:-:S03]  /*19950*/  UMOV UR4, 0xffffffff ;  /* 0xffffffff00047882 */ /* 0x000fc60000000000 */
[----:B------:R-:W-:Y:S05]  /*19960*/  BRA.DIV UR4, `(.L_x_14814) ;  /* 0x000000ae04f47947 */ /* 0x000fea000b800000 */
[----:B---3--:R3:W0:Y:S04]  /*19970*/  SHFL.IDX PT, R3, R4, 0x1, 0x181f ;  /* 0x00381f0004037f89 */ /* 0x00862800000e0000 */
[----:B----4-:R3:W4:Y:S02]  /*19980*/  SHFL.IDX PT, R14, R0, 0x1, 0x181f ;  /* 0x00381f00000e7f89 */ /* 0x01072400000e0000 */
.L_x_15052:
        /* <DEDUP_REMOVED lines=16> */
[CC--:B----4-:R-:W-:Y:S02]  /*19a90*/  @!P3 LEA R12, P5, R228.reuse, R14.reuse, 0x1 ;  /* 0x0000000ee40cb211 */ /* 0x0d0fe400078a08ff */
[-C--:B------:R-:W-:Y:S02]  /*19aa0*/  @!P2 LEA R24, P4, R15, R14.reuse, 0x1 ;  /* 0x0000000e0f18a211 */ /* 0x080fe400078808ff */
[----:B0-----:R-:W-:Y:S02]  /*19ab0*/  @!P3 LEA.HI.X R13, R228, R3, R26, 0x1, P5 ;  /* 0x00000003e40db211 */ /* 0x001fe400028f0c1a */
[----:B------:R-:W-:-:S02]  /*19ac0*/  @!P1 LEA R26, P5, R11, R14, 0x1 ;  /* 0x0000000e0b1a9211 */ /* 0x000fc400078a08ff */
[-C--:B------:R-:W-:Y:S01]  /*19ad0*/  @!P2 LEA.HI.X R25, R15, R3.reuse, R29, 0x1, P4 ;  /* 0x000000030f19a211 */ /* 0x080fe200020f0c1d */
[----:B------:R0:W-:Y:S01]  /*19ae0*/  @!P3 ST.E.128 desc[UR40][R12.64], RZ ;  /* 0x000000ff0c00b985 */ /* 0x0001e2000c101d28 */
[----:B------:R-:W-:Y:S02]  /*19af0*/  @!P0 LEA R14, P4, R9, R14, 0x1 ;  /* 0x0000000e090e8211 */ /* 0x000fe400078808ff */
[-C--:B------:R-:W-:Y:S01]  /*19b00*/  @!P1 LEA.HI.X R27, R11, R3.reuse, R28, 0x1, P5 ;  /* 0x000000030b1b9211 */ /* 0x080fe200028f0c1c */
[----:B------:R0:W-:Y:S01]  /*19b10*/  @!P2 ST.E.128 desc[UR40][R24.64], RZ ;  /* 0x000000ff1800a985 */ /* 0x0001e2000c101d28 */
[----:B------:R-:W-:-:S03]  /*19b20*/  @!P0 LEA.HI.X R15, R9, R3, R20, 0x1, P4 ;  /* 0x00000003090f8211 */ /* 0x000fc600020f0c14 */
[----:B------:R0:W-:Y:S04]  /*19b30*/  @!P1 ST.E.128 desc[UR40][R26.64], RZ ;  /* 0x000000ff1a009985 */ /* 0x0001e8000c101d28 */
[----:B------:R0:W-:Y:S02]  /*19b40*/  @!P0 ST.E.128 desc[UR40][R14.64], RZ ;  /* 0x000000ff0e008985 */ /* 0x0001e4000c101d28 */
.L_x_14816:
[----:B------:R-:W-:Y:S05]  /*19b50*/  BSYNC B1 ;  /* 0x0000000000017941 */ /* 0x000fea0003800000 */
.L_x_14815:
[----:B------:R-:W-:-:S03]  /*19b60*/  UMOV UR4, 0xffffffff ;  /* 0xffffffff00047882 */ /* 0x000fc60000000000 */
[----:B------:R-:W-:Y:S05]  /*19b70*/  BRA.DIV UR4, `(.L_x_14817) ;  /* 0x000000ae04b87947 */ /* 0x000fea000b800000 */
[----:B0-----:R0:W0:Y:S04]  /*19b80*/  SHFL.IDX PT, R3, R4, 0x2, 0x181f ;  /* 0x00581f0004037f89 */ /* 0x00102800000e0000 */
[----:B----4-:R4:W0:Y:S02]  /*19b90*/  SHFL.IDX PT, R14, R0, 0x2, 0x181f ;  /* 0x00581f00000e7f89 */ /* 0x01082400000e0000 */
.L_x_15056:
        /* <DEDUP_REMOVED lines=16> */
[CC--:B0-----:R-:W-:Y:S02]  /*19ca0*/  @!P3 LEA R12, P5, R228.reuse, R14.reuse, 0x1 ;  /* 0x0000000ee40cb211 */ /* 0x0c1fe400078a08ff */
[-C--:B------:R-:W-:Y:S02]  /*19cb0*/  @!P2 LEA R24, P4, R15, R14.reuse, 0x1 ;  /* 0x0000000e0f18a211 */ /* 0x080fe400078808ff */
[----:B------:R-:W-:Y:S02]  /*19cc0*/  @!P3 LEA.HI.X R13, R228, R3, R26, 0x1, P5 ;  /* 0x00000003e40db211 */ /* 0x000fe400028f0c1a */
        /* <DEDUP_REMOVED lines=9> */
.L_x_14819:
[----:B------:R-:W-:Y:S05]  /*19d60*/  BSYNC B1 ;  /* 0x0000000000017941 */ /* 0x000fea0003800000 */
.L_x_14818:
[----:B------:R-:W-:-:S03]  /*19d70*/  UMOV UR4, 0xffffffff ;  /* 0xffffffff00047882 */ /* 0x000fc60000000000 */
[----:B------:R-:W-:Y:S05]  /*19d80*/  BRA.DIV UR4, `(.L_x_14820) ;  /* 0x000000ae047c7947 */ /* 0x000fea000b800000 */
[----:B0-----:R0:W0:Y:S04]  /*19d90*/  SHFL.IDX PT, R3, R4, 0x3, 0x181f ;  /* 0x00781f0004037f89 */ /* 0x00102800000e0000 */
[----:B------:R0:W0:Y:S02]  /*19da0*/  SHFL.IDX PT, R14, R0, 0x3, 0x181f ;  /* 0x00781f00000e7f89 */ /* 0x00002400000e0000 */
.L_x_15060:
[----:B0-234-:R-:W-:-:S05]  /*19db0*/  VIADD R0, R10, 0x60 ;  /* 0x000000600a007836 */ /* 0x01dfca0000000000 */
        /* <DEDUP_REMOVED lines=12> */
[----:B------:R-:W-:-:S04]  /*19e80*/  @!P3 LEA R10, P5, R228, R14, 0x1 ;  /* 0x0000000ee40ab211 */ /* 0x000fc800078a08ff */
[CC--:B------:R-:W-:Y:S01]  /*19e90*/  @!P3 LEA.HI.X R11, R228.reuse, R3.reuse, R8, 0x1, P5 ;  /* 0x00000003e40bb211 */ /* 0x0c0fe200028f0c08 */
        /* <DEDUP_REMOVED lines=12> */
.L_x_14803:
[----:B------:R-:W-:Y:S05]  /*19f60*/  BSYNC B0 ;  /* 0x0000000000007941 */ /* 0x000fea0003800000 */
.L_x_14789:
[----:B------:R-:W-:Y:S02]  /*19f70*/  ULDC UR4, c[0x0][0xd3c] ;  /* 0x00034f0000047ab9 */ /* 0x000fe40000000800 */
[----:B------:R-:W-:-:S13]  /*19f80*/  ISETP.GE.AND P0, PT, R7, UR4, PT ;  /* 0x0000000407007c0c */ /* 0x000fda000bf06270 */
[----:B------:R-:W-:Y:S05]  /*19f90*/  @!P0 BRA `(.L_x_14821) ;  /* 0xfffffe7800308947 */ /* 0x000fea000383ffff */
[----:B------:R-:W-:Y:S05]  /*19fa0*/  BRA `(.L_x_14659) ;  /* 0x0000009400207947 */ /* 0x000fea0003800000 */
.L_x_14657:
        /* <DEDUP_REMOVED lines=20> */
.L_x_14822:
        /* <DEDUP_REMOVED lines=43> */
.L_x_14826:
        /* <DEDUP_REMOVED lines=39> */
.L_x_14824:
        /* <DEDUP_REMOVED lines=12> */
.L_x_14827:
        /* <DEDUP_REMOVED lines=63> */
.L_x_14828:
        /* <DEDUP_REMOVED lines=61> */
.L_x_14829:
[----:B01----:R-:W-:-:S05]  /*1ae90*/  LOP3.LUT R3, RZ, R2, RZ, 0x33, !PT ;  /* 0x00000002ff037212 */ /* 0x003fca00078e33ff */
[----:B------:R-:W-:-:S05]  /*1aea0*/  IMAD.IADD R2, R4, 0x1, R3 ;  /* 0x0000000104027824 */ /* 0x000fca00078e0203 */
[----:B------:R1:W-:Y:S01]  /*1aeb0*/  STL [R1+0x4], R2 ;  /* 0x0000040201007387 */ /* 0x0003e20000100800 */
[----:B------:R-:W-:Y:S05]  /*1aec0*/  BRA `(.L_x_14830) ;  /* 0x0000000000107947 */ /* 0x000fea0003800000 */
.L_x_14825:
[----:B------:R-:W-:Y:S01]  /*1aed0*/  IMAD.U32 R2, RZ, RZ, UR6 ;  /* 0x00000006ff027e24 */ /* 0x000fe2000f8e00ff */
[----:B------:R0:W-:Y:S04]  /*1aee0*/  STL [R1+0x4], RZ ;  /* 0x000004ff01007387 */ /* 0x0001e80000100800 */
[----:B------:R0:W-:Y:S04]  /*1aef0*/  STL [R1+0x8], RZ ;  /* 0x000008ff01007387 */ /* 0x0001e80000100800 */
[----:B------:R0:W-:Y:S02]  /*1af00*/  STL [R1], R2 ;  /* 0x0000000201007387 */ /* 0x0001e40000100800 */
.L_x_14830:
        /* <DEDUP_REMOVED lines=10> */
.L_x_14823:
        /* <DEDUP_REMOVED lines=35> */
[C---:B-1----:R-:W-:Y:S02]  /*1b1e0*/  LOP3.LUT R2, R0.reuse, 0x80, RZ, 0xfc, !PT ;  /* 0x0000008000027812 */ /* 0x042fe400078efcff */
[----:B------:R-:W-:-:S07]  /*1b1f0*/  LOP3.LUT R0, R0, 0xc0, RZ, 0xfc, !PT ;  /* 0x000000c000007812 */ /* 0x000fce00078efcff */
.L_x_14981:
        /* <DEDUP_REMOVED lines=27> */
[----:B-1----:R-:W-:Y:S01]  /*1b3b0*/  IMAD.MOV.U32 R0, RZ, RZ, RZ ;  /* 0x000000ffff007224 */ /* 0x002fe200078e00ff */
[----:B------:R-:W-:Y:S02]  /*1b3c0*/  ISETP.NE.U32.AND P1, PT, RZ, UR8, PT ;  /* 0x00000008ff007c0c */ /* 0x000fe4000bf25070 */
[C---:B------:R-:W-:Y:S02]  /*1b3d0*/  IADD3 R6, P5, R17.reuse, UR6, RZ ;  /* 0x0000000611067c10 */ /* 0x040fe4000ffbe0ff */
[----:B--2---:R-:W-:-:S02]  /*1b3e0*/  IADD3 R2, P4, R17, UR4, RZ ;  /* 0x0000000411027c10 */ /* 0x004fc4000ff9e0ff */
        /* <DEDUP_REMOVED lines=34> */
.L_x_14832:
        /* <DEDUP_REMOVED lines=17> */
.L_x_14833:
[----:B------:R-:W-:Y:S05]  /*1b720*/  @!P0 BRA `(.L_x_14834) ;  /* 0x00000000000c8947 */ /* 0x000fea0003800000 */
[----:B------:R-:W2:Y:S04]  /*1b730*/  LDG.E R8, desc[UR40][R6.64] ;  /* 0x0000002806087981 */ /* 0x000ea8000c1e1900 */
[----:B------:R-:W2:Y:S02]  /*1b740*/  LDG.E R6, desc[UR40][R6.64+0x4] ;  /* 0x0000042806067981 */ /* 0x000ea4000c1e1900 */
[----:B--2---:R-:W-:-:S07]  /*1b750*/  IMAD.IADD R8, R6, 0x1, -R8 ;  /* 0x0000000106087824 */ /* 0x004fce00078e0a08 */
.L_x_14834:
[----:B------:R-:W3:Y:S01]  /*1b760*/  LDL R7, [R1+0x4] ;  /* 0x0000040001077983 */ /* 0x000ee20000100800 */
[----:B--2---:R-:W2:Y:S03]  /*1b770*/  LDC R3, c[0x0][0x448] ;  /* 0x00011200ff037b82 */ /* 0x004ea60000000800 */
[----:B-1----:R-:W4:Y:S04]  /*1b780*/  @P1 LDG.E R2, desc[UR40][R4.64] ;  /* 0x0000002804021981 */ /* 0x002f28000c1e1900 */
[----:B------:R1:W4:Y:S01]  /*1b790*/  @P1 LDG.E R4, desc[UR40][R4.64+0x4] ;  /* 0x0000042804041981 */ /* 0x000322000c1e1900 */
[----:B-----5:R-:W-:Y:S01]  /*1b7a0*/  IMAD.IADD R9, R8, 0x1, -R9 ;  /* 0x0000000108097824 */ /* 0x020fe200078e0a09 */
[----:B------:R-:W-:Y:S01]  /*1b7b0*/  LOP3.LUT R12, R10, 0xff, RZ, 0xc0, !PT ;  /* 0x000000ff0a0c7812 */ /* 0x000fe200078ec0ff */
[----:B------:R-:W-:Y:S01]  /*1b7c0*/  BSSY B0, `(.L_x_14835) ;  /* 0x0000036000007945 */ /* 0x000fe20003800000 */
[----:B------:R-:W-:-:S03]  /*1b7d0*/  SHF.R.U32.HI R10, RZ, 0x10, R10 ;  /* 0x00000010ff0a7819 */ /* 0x000fc6000001160a */
[----:B------:R0:W-:Y:S01]  /*1b7e0*/  STL [R1+0x84], R12 ;  /* 0x0000840c01007387 */ /* 0x0001e20000100800 */
[----:B--2---:R-:W-:-:S13]  /*1b7f0*/  ISETP.NE.AND P0, PT, R3, 0x1, PT ;  /* 0x000000010300780c */ /* 0x004fda0003f05270 */
[----:B-1----:R-:W1:Y:S08]  /*1b800*/  @P0 LDC R5, c[0x0][0x44c] ;  /* 0x00011300ff050b82 */ /* 0x002e700000000800 */
[----:B------:R-:W2:Y:S01]  /*1b810*/  @P0 LDC R6, c[0x0][0x450] ;  /* 0x00011400ff060b82 */ /* 0x000ea20000000800 */
[----:B---3--:R-:W-:-:S04]  /*1b820*/  IMAD.SHL.U32 R3, R7, 0x80, RZ ;  /* 0x0000008007037824 */ /* 0x008fc800078e00ff */
[----:B------:R-:W-:Y:S02]  /*1b830*/  VIADD R3, R3, 0x7f ;  /* 0x0000007f03037836 */ /* 0x000fe40000000000 */
[----:B----4-:R-:W-:Y:S02]  /*1b840*/  @P1 IMAD.IADD R11, R4, 0x1, -R2 ;  /* 0x00000001040b1824 */ /* 0x010fe400078e0a02 */
[----:B-1----:R-:W-:-:S05]  /*1b850*/  @P0 IMAD.HI.U32 R2, R3, R5, RZ ;  /* 0x0000000503020227 */ /* 0x002fca00078e00ff */
[----:B--2---:R-:W-:Y:S01]  /*1b860*/  @P0 SHF.R.U32.HI R3, RZ, R6, R2 ;  /* 0x00000006ff030219 */ /* 0x004fe20000011602 */
[----:B------:R-:W-:-:S04]  /*1b870*/  IMAD.IADD R2, R9, 0x1, R11 ;  /* 0x0000000109027824 */ /* 0x000fc800078e020b */
[C---:B------:R-:W-:Y:S01]  /*1b880*/  VIADD R4, R2.reuse, 0x5f ;  /* 0x0000005f02047836 */ /* 0x040fe20000000000 */
[----:B------:R-:W-:-:S03]  /*1b890*/  IADD3 R21, R2, 0x60, -R14 ;  /* 0x0000006002157810 */ /* 0x000fc60007ffe80e */
[----:B------:R-:W-:-:S04]  /*1b8a0*/  IMAD.HI R2, R4, 0x2aaaaaab, RZ ;  /* 0x2aaaaaab04027827 */ /* 0x000fc800078e02ff */
[----:B------:R-:W-:Y:S01]  /*1b8b0*/  IMAD.IADD R3, R21, 0x1, R3 ;  /* 0x0000000115037824 */ /* 0x000fe200078e0203 */
[----:B------:R-:W-:-:S03]  /*1b8c0*/  SHF.R.U32.HI R20, RZ, 0x1f, R2 ;  /* 0x0000001fff147819 */ /* 0x000fc60000011602 */
[----:B------:R-:W-:Y:S01]  /*1b8d0*/  IMAD.HI R3, R3, 0x2aaaaaab, RZ ;  /* 0x2aaaaaab03037827 */ /* 0x000fe200078e02ff */
[----:B------:R-:W-:-:S03]  /*1b8e0*/  LEA.HI.SX32 R20, R2, R20, 0x1c ;  /* 0x0000001402147211 */ /* 0x000fc600078fe2ff */
[----:B------:R-:W-:Y:S01]  /*1b8f0*/  IMAD.MOV.U32 R2, RZ, RZ, RZ ;  /* 0x000000ffff027224 */ /* 0x000fe200078e00ff */
        /* <DEDUP_REMOVED lines=8> */
[-C--:B------:R-:W-:Y:S02]  /*1b980*/  IABS R4, R3.reuse ;  /* 0x0000000300047213 */ /* 0x080fe40000000000 */
[----:B------:R-:W-:Y:S02]  /*1b990*/  IADD3 R2, R3, -0x1, R8 ;  /* 0xffffffff03027810 */ /* 0x000fe40007ffe008 */
[----:B------:R-:W0:Y:S02]  /*1b9a0*/  I2F.RP R6, R4 ;  /* 0x0000000400067306 */ /* 0x000e240000209400 */
[----:B------:R-:W-:-:S04]  /*1b9b0*/  LOP3.LUT R5, R2, R3, RZ, 0x3c, !PT ;  /* 0x0000000302057212 */ /* 0x000fc800078e3cff */
[----:B------:R-:W-:Y:S02]  /*1b9c0*/  ISETP.GE.AND P3, PT, R5, RZ, PT ;  /* 0x000000ff0500720c */ /* 0x000fe40003f66270 */
        /* <DEDUP_REMOVED lines=21> */
.L_x_14836:
[----:B------:R-:W-:Y:S05]  /*1bb20*/  BSYNC B0 ;  /* 0x0000000000007941 */ /* 0x000fea0003800000 */
.L_x_14835:
[-C--:B------:R-:W-:Y:S01]  /*1bb30*/  IMAD R3, R12, R2.reuse, RZ ;  /* 0x000000020c037224 */ /* 0x080fe200078e02ff */
[----:B------:R-:W-:Y:S04]  /*1bb40*/  BSSY B0, `(.L_x_14837) ;  /* 0x0000141000007945 */ /* 0x000fe80003800000 */
[----:B------:R-:W-:-:S05]  /*1bb50*/  VIADDMNMX R2, R3, R2, R8, PT ;  /* 0x0000000203027246 */ /* 0x000fca0003800108 */
[--C-:B------:R-:W-:Y:S02]  /*1bb60*/  IMAD R4, R2, 0x60, -R9.reuse ;  /* 0x0000006002047824 */ /* 0x100fe400078e0a09 */
[----:B------:R-:W-:-:S03]  /*1bb70*/  IMAD R2, R3, 0x60, -R9 ;  /* 0x0000006003027824 */ /* 0x000fc600078e0a09 */
[----:B------:R-:W-:Y:S02]  /*1bb80*/  VIMNMX R11, R4, R11, PT ;  /* 0x0000000b040b7248 */ /* 0x000fe40003fe0100 */
[----:B------:R-:W-:-:S04]  /*1bb90*/  VIMNMX R2, RZ, R2, !PT ;  /* 0x00000002ff027248 */ /* 0x000fc80007fe0100 */
        /* <DEDUP_REMOVED lines=18> */
.L_x_15063:
[----:B-1----:R-:W-:Y:S02]  /*1bcc0*/  ISETP.NE.AND P0, PT, R14, RZ, PT ;  /* 0x000000ff0e00720c */ /* 0x002fe40003f05270 */
[----:B------:R-:W-:-:S11]  /*1bcd0*/  PLOP3.LUT P6, PT, PT, PT, PT, 0x8, 0x0 ;  /* 0x000000000000781c */ /* 0x000fd60003fce170 */
[----:B------:R-:W-:Y:S05]  /*1bce0*/  @P0 BRA `(.L_x_14840) ;  /* 0x00000000000c0947 */ /* 0x000fea0003800000 */
[----:B------:R-:W-:-:S03]  /*1bcf0*/  UMOV UR4, 0xffffffff ;  /* 0xffffffff00047882 */ /* 0x000fc60000000000 */
[----:B------:R-:W-:Y:S05]  /*1bd00*/  BRA.DIV UR4, `(.L_x_14841) ;  /* 0x0000009204187947 */ /* 0x000fea000b800000 */
[----:B------:R-:W-:-:S13]  /*1bd10*/  ELECT P6, URZ, PT ;  /* 0x00000000003f782f */ /* 0x000fda00038c0000 */
.L_x_14840:
        /* <DEDUP_REMOVED lines=9> */
.L_x_15066:
[----:B------:R-:W-:Y:S05]  /*1bdb0*/  BSYNC B1 ;  /* 0x0000000000017941 */ /* 0x000fea0003800000 */
.L_x_14842:
        /* <DEDUP_REMOVED lines=12> */
.L_x_15067:
[----:B------:R-:W-:Y:S05]  /*1be80*/  BSYNC B2 ;  /* 0x0000000000027941 */ /* 0x000fea0003800000 */
.L_x_14846:
        /* <DEDUP_REMOVED lines=9> */
.L_x_14849:
[----:B------:R-:W-:Y:S05]  /*1bf20*/  BSYNC B2 ;  /* 0x0000000000027941 */ /* 0x000fea0003800000 */
.L_x_14848:
        /* <DEDUP_REMOVED lines=13> */
.L_x_14850:
        /* <DEDUP_REMOVED lines=13> */
.L_x_15068:
[----:B------:R-:W-:Y:S05]  /*1c0d0*/  BSYNC B2 ;  /* 0x0000000000027941 */ /* 0x000fea0003800000 */
.L_x_14851:
        /* <DEDUP_REMOVED lines=11> */
.L_x_14854:
[----:B------:R-:W-:Y:S05]  /*1c190*/  BSYNC B2 ;  /* 0x0000000000027941 */ /* 0x000fea0003800000 */
.L_x_14853:
        /* <DEDUP_REMOVED lines=10> */
.L_x_14855:
        /* <DEDUP_REMOVED lines=15> */
.L_x_14856:
        /* <DEDUP_REMOVED lines=15> */
.L_x_14857:
        /* <DEDUP_REMOVED lines=15> */
.L_x_14858:
        /* <DEDUP_REMOVED lines=10> */
.L_x_14845:
[----:B------:R-:W-:Y:S05]  /*1c5b0*/  BSYNC B1 ;  /* 0x0000000000017941 */ /* 0x000fea0003800000 */
.L_x_14844:
        /* <DEDUP_REMOVED lines=13> */
.L_x_14874:
        /* <DEDUP_REMOVED lines=13> */
.L_x_15069:
[----:B------:R-:W-:Y:S05]  /*1c760*/  BSYNC B2 ;  /* 0x0000000000027941 */ /* 0x000fea0003800000 */
.L_x_14861:
        /* <DEDUP_REMOVED lines=9> */
.L_x_14864:
[----:B------:R-:W-:Y:S05]  /*1c800*/  BSYNC B2 ;  /* 0x0000000000027941 */ /* 0x000fea0003800000 */
.L_x_14863:
        /* <DEDUP_REMOVED lines=12> */
.L_x_14865:
        /* <DEDUP_REMOVED lines=13> */
.L_x_15070:
[----:B------:R-:W-:Y:S05]  /*1c9a0*/  BSYNC B2 ;  /* 0x0000000000027941 */ /* 0x000fea0003800000 */
.L_x_14866:
        /* <DEDUP_REMOVED lines=11> */
.L_x_14869:
[----:B------:R-:W-:Y:S05]  /*1ca60*/  BSYNC B2 ;  /* 0x0000000000027941 */ /* 0x000fea0003800000 */
.L_x_14868:
        /* <DEDUP_REMOVED lines=10> */
.L_x_14870:
        /* <DEDUP_REMOVED lines=15> */
.L_x_14871:
        /* <DEDUP_REMOVED lines=15> */
.L_x_14872:
        /* <DEDUP_REMOVED lines=15> */
.L_x_14873:
        /* <DEDUP_REMOVED lines=10> */
.L_x_14860:
[----:B------:R-:W-:Y:S05]  /*1ce80*/  BSYNC B1 ;  /* 0x0000000000017941 */ /* 0x000fea0003800000 */
.L_x_14859:
        /* <DEDUP_REMOVED lines=12> */
.L_x_14838:
[----:B------:R-:W-:Y:S05]  /*1cf50*/  BSYNC B0 ;  /* 0x0000000000007941 */ /* 0x000fea0003800000 */
.L_x_14837:
        /* <DEDUP_REMOVED lines=49> */
.L_x_14876:
[----:B------:R-:W-:Y:S05]  /*1d270*/  BSYNC B0 ;  /* 0x0000000000007941 */ /* 0x000fea0003800000 */
.L_x_14875:
        /* <DEDUP_REMOVED lines=16> */
[----:B------:R-:W0:Y:S08]  /*1d380*/  FLO.U32 R0, UR4 ;  /* 0x0000000400007d00 */ /* 0x000e3000080e0000 */
[----:B------:R-:W1:Y:S01]  /*1d390*/  POPC R2, UR4 ;  /* 0x0000000400027d09 */ /* 0x000e620008000000 */
[----:B0-----:R-:W-:-:S13]  /*1d3a0*/  ISETP.EQ.U32.AND P0, PT, R0, R3, PT ;  /* 0x000000030000720c */ /* 0x001fda0003f02070 */
        /* <DEDUP_REMOVED lines=8> */
.L_x_14878:
        /* <DEDUP_REMOVED lines=20> */
.L_x_14881:
[----:B------:R-:W-:Y:S05]  /*1d570*/  BSYNC B6 ;  /* 0x0000000000067941 */ /* 0x000fea0003800000 */
.L_x_14880:
        /* <DEDUP_REMOVED lines=20> */
.L_x_14884:
        /* <DEDUP_REMOVED lines=16> */
.L_x_14883:
[----:B------:R-:W-:Y:S05]  /*1d7c0*/  BSYNC B6 ;  /* 0x0000000000067941 */ /* 0x000fea0003800000 */
.L_x_14882:
        /* <DEDUP_REMOVED lines=24> */
.L_x_15073:
        /* <DEDUP_REMOVED lines=11> */
.L_x_15076:
        /* <DEDUP_REMOVED lines=24> */
.L_x_14888:
[----:B-1----:R-:W2:Y:S01]  /*1db80*/  LDL R2, [R1+0x18] ;  /* 0x0000180001027983 */ /* 0x002ea20000100800 */
[----:B0-----:R-:W-:Y:S01]  /*1db90*/  IMAD R0, R19, 0x8, R18 ;  /* 0x0000000813007824 */ /* 0x001fe200078e0212 */
[----:B--2---:R-:W-:-:S04]  /*1dba0*/  SHF.L.U32 R2, R2, 0x1f, RZ ;  /* 0x0000001f02027819 */ /* 0x004fc800000006ff */
[----:B------:R-:W0:Y:S02]  /*1dbb0*/  SYNCS.PHASECHK.TRANS64.TRYWAIT P0, [R0+URZ+0x32440], R2 ;  /* 0x03244002000075a7 */ /* 0x000e24000800017f */
[----:B0-----:R-:W-:Y:S05]  /*1dbc0*/  @!P0 BRA `(.L_x_14889) ;  /* 0x0000007400408947 */ /* 0x001fea0003800000 */
.L_x_15077:
        /* <DEDUP_REMOVED lines=11> */
.L_x_14890:
        /* <DEDUP_REMOVED lines=24> */
.L_x_14886:
        /* <DEDUP_REMOVED lines=34> */
.L_x_14892:
[----:B------:R-:W-:Y:S05]  /*1e020*/  BSYNC B6 ;  /* 0x0000000000067941 */ /* 0x000fea0003800000 */
.L_x_14891:
        /* <DEDUP_REMOVED lines=142> */
.L_x_15094:
        /* <DEDUP_REMOVED lines=12> */
.L_x_14894:
        /* <DEDUP_REMOVED lines=37> */
.L_x_14896:
[----:B------:R-:W-:Y:S05]  /*1ec20*/  BSYNC B6 ;  /* 0x0000000000067941 */ /* 0x000fea0003800000 */
.L_x_14895:
        /* <DEDUP_REMOVED lines=151> */
.L_x_15112:
[----:B--2---:R-:W2:Y:S01]  /*1f5a0*/  LDL.LU R2, [R1+0x7c] ;  /* 0x00007c0001027983 */ /* 0x004ea20000300800 */
[----:B------:R-:W-:Y:S01]  /*1f5b0*/  BSSY B0, `(.L_x_14898) ;  /* 0x000000d000007945 */ /* 0x000fe20003800000 */
[----:B--2---:R-:W-:-:S13]  /*1f5c0*/  ISETP.GE.AND P4, PT, R2, R3, PT ;  /* 0x000000030200720c */ /* 0x004fda0003f86270 */
[----:B------:R-:W-:Y:S05]  /*1f5d0*/  @P4 BRA `(.L_x_14899) ;  /* 0x0000000000284947 */ /* 0x000fea0003800000 */
[----:B0-----:R-:W2:Y:S01]  /*1f5e0*/  LDL R4, [R1+0x14] ;  /* 0x0000140001047983 */ /* 0x001ea20000100800 */
        /* <DEDUP_REMOVED lines=9> */
.L_x_14899:
[----:B------:R-:W-:Y:S05]  /*1f680*/  BSYNC B0 ;  /* 0x0000000000007941 */ /* 0x000fea0003800000 */
.L_x_14898:
[----:B------:R-:W-:Y:S01]  /*1f690*/  NOP ;  /* 0x0000000000007918 */ /* 0x000fe20000000000 */
[----:B------:R-:W-:-:S13]  /*1f6a0*/  PLOP3.LUT P0, PT, PT, PT, PT, 0x80, 0x0 ;  /* 0x000000000000781c */ /* 0x000fda0003f0f070 */
.L_x_14900:
        /* <DEDUP_REMOVED lines=18> */
.L_x_15113:
[----:B------:R-:W-:Y:S05]  /*1f7d0*/  BSYNC B0 ;  /* 0x0000000000007941 */ /* 0x000fea0003800000 */
.L_x_14901:
[----:B------:R-:W2:Y:S01]  /*1f7e0*/  LDL R2, [R1+0x48] ;  /* 0x0000480001027983 */ /* 0x000ea20000100800 */
[----:B------:R-:W-:Y:S01]  /*1f7f0*/  BSSY B0, `(.L_x_14903) ;  /* 0x000005a000007945 */ /* 0x000fe20003800000 */
[----:B--2---:R-:W-:-:S13]  /*1f800*/  LOP3.LUT P0, RZ, R2, 0x1, RZ, 0xc0, !PT ;  /* 0x0000000102ff7812 */ /* 0x004fda000780c0ff */
[----:B------:R-:W-:Y:S05]  /*1f810*/  @!P0 BRA `(.L_x_14904) ;  /* 0x00000004005c8947 */ /* 0x000fea0003800000 */
[----:B0-----:R-:W1:Y:S01]  /*1f820*/  LDL R4, [R1+0x18] ;  /* 0x0000180001047983 */ /* 0x001e620000100800 */
[----:B------:R-:W-:Y:S01]  /*1f830*/  IMAD R2, R19, 0x8, R18 ;  /* 0x0000000813027824 */ /* 0x000fe200078e0212 */
[----:B------:R-:W-:Y:S01]  /*1f840*/  BSSY B1, `(.L_x_14905) ;  /* 0x0000007000017945 */ /* 0x000fe20003800000 */
[----:B------:R-:W0:Y:S02]  /*1f850*/  S2R R3, SR_TID.X ;  /* 0x0000000000037919 */ /* 0x000e240000002100 */
[----:B0-----:R-:W-:-:S04]  /*1f860*/  LOP3.LUT R3, R3, 0x7f, RZ, 0xc0, !PT ;  /* 0x0000007f03037812 */ /* 0x001fc800078ec0ff */
[----:B------:R-:W-:Y:S02]  /*1f870*/  ISETP.NE.AND P1, PT, R3, RZ, PT ;  /* 0x000000ff0300720c */ /* 0x000fe40003f25270 */
[----:B-1----:R-:W-:-:S04]  /*1f880*/  SHF.L.U32 R0, R4, 0x1f, RZ ;  /* 0x0000001f04007819 */ /* 0x002fc800000006ff */
[----:B------:R-:W0:Y:S02]  /*1f890*/  SYNCS.PHASECHK.TRANS64.TRYWAIT P0, [R2+URZ+0x32460], R0 ;  /* 0x03246000020075a7 */ /* 0x000e24000800017f */
[----:B0-----:R-:W-:Y:S05]  /*1f8a0*/  @!P0 BRA `(.L_x_14906) ;  /* 0x0000007000788947 */ /* 0x001fea0003800000 */
.L_x_15114:
[----:B------:R-:W-:Y:S05]  /*1f8b0*/  BSYNC B1 ;  /* 0x0000000000017941 */ /* 0x000fea0003800000 */
.L_x_14905:
        /* <DEDUP_REMOVED lines=9> */
.L_x_14908:
[----:B------:R-:W-:Y:S05]  /*1f950*/  BSYNC B1 ;  /* 0x0000000000017941 */ /* 0x000fea0003800000 */
.L_x_14907:
        /* <DEDUP_REMOVED lines=12> */
.L_x_14909:
        /* <DEDUP_REMOVED lines=15> */
.L_x_14910:
        /* <DEDUP_REMOVED lines=15> */
.L_x_14911:
        /* <DEDUP_REMOVED lines=15> */
.L_x_14912:
        /* <DEDUP_REMOVED lines=10> */
.L_x_14904:
[----:B------:R-:W-:Y:S05]  /*1fd90*/  BSYNC B0 ;  /* 0x0000000000007941 */ /* 0x000fea0003800000 */
.L_x_14903:
[----:B0-----:R-:W1:Y:S04]  /*1fda0*/  LDL R4, [R1+0x4c] ;  /* 0x00004c0001047983 */ /* 0x001e680000100800 */
[----:B------:R-:W2:Y:S01]  /*1fdb0*/  LDL R5, [R1+0x28] ;  /* 0x0000280001057983 */ /* 0x000ea20000100800 */
[----:B------:R-:W-:Y:S01]  /*1fdc0*/  BSSY B0, `(.L_x_14913) ;  /* 0x00001f3000007945 */ /* 0x000fe20003800000 */
[----:B-1----:R-:W-:-:S05]  /*1fdd0*/  VIADD R0, R4, 0xfffffffe ;  /* 0xfffffffe04007836 */ /* 0x002fca0000000000 */
[----:B--2---:R-:W-:-:S13]  /*1fde0*/  ISETP.GE.AND P0, PT, R0, R5, PT ;  /* 0x000000050000720c */ /* 0x004fda0003f06270 */
[----:B------:R-:W-:Y:S05]  /*1fdf0*/  @!P0 BRA `(.L_x_14914) ;  /* 0x0000001c00bc8947 */ /* 0x000fea0003800000 */
[----:B------:R-:W2:Y:S04]  /*1fe00*/  LDL.LU R7, [R1+0x84] ;  /* 0x0000840001077983 */ /* 0x000ea80000300800 */
[----:B---3--:R-:W3:Y:S04]  /*1fe10*/  LDL.LU R6, [R1+0x44] ;  /* 0x0000440001067983 */ /* 0x008ee80000300800 */
        /* <DEDUP_REMOVED lines=46> */
.L_x_14919:
        /* <DEDUP_REMOVED lines=8> */
.L_x_15115:
[----:B------:R-:W-:Y:S05]  /*20180*/  BSYNC B3 ;  /* 0x0000000000037941 */ /* 0x000fea0003800000 */
.L_x_14920:
        /* <DEDUP_REMOVED lines=9> */
.L_x_14923:
[----:B------:R-:W-:Y:S05]  /*20220*/  BSYNC B3 ;  /* 0x0000000000037941 */ /* 0x000fea0003800000 */
.L_x_14922:
        /* <DEDUP_REMOVED lines=12> */
.L_x_14924:
        /* <DEDUP_REMOVED lines=13> */
.L_x_15116:
[----:B------:R-:W-:Y:S05]  /*203c0*/  BSYNC B3 ;  /* 0x0000000000037941 */ /* 0x000fea0003800000 */
.L_x_14925:
        /* <DEDUP_REMOVED lines=11> */
.L_x_14928:
[----:B------:R-:W-:Y:S05]  /*20480*/  BSYNC B3 ;  /* 0x0000000000037941 */ /* 0x000fea0003800000 */
.L_x_14927:
        /* <DEDUP_REMOVED lines=9> */
.L_x_14929:
        /* <DEDUP_REMOVED lines=15> */
.L_x_14930:
        /* <DEDUP_REMOVED lines=15> */
.L_x_14931:
        /* <DEDUP_REMOVED lines=15> */
.L_x_14932:
        /* <DEDUP_REMOVED lines=10> */
.L_x_14918:
[----:B------:R-:W-:Y:S05]  /*20890*/  BSYNC B1 ;  /* 0x0000000000017941 */ /* 0x000fea0003800000 */
.L_x_14917:
[----:B------:R-:W2:Y:S02]  /*208a0*/  LDL.LU R5, [R1+0x4c] ;  /* 0x00004c0001057983 */ /* 0x000ea40000300800 */
[----:B--2---:R-:W-:-:S07]  /*208b0*/  VIADD R0, R5, 0xfffffffd ;  /* 0xfffffffd05007836 */ /* 0x004fce0000000000 */
.L_x_14916:
[----:B------:R-:W-:Y:S05]  /*208c0*/  BSYNC B2 ;  /* 0x0000000000027941 */ /* 0x000fea0003800000 */
.L_x_14915:
[----:B------:R-:W-:Y:S01]  /*208d0*/  VIADD R8, R8, 0xfffffffe ;  /* 0xfffffffe08087836 */ /* 0x000fe20000000000 */
[----:B------:R-:W-:-:S04]  /*208e0*/  LOP3.LUT R4, RZ, R4, RZ, 0x33, !PT ;  /* 0x00000004ff047212 */ /* 0x000fc800078e33ff */
[----:B------:R-:W-:-:S13]  /*208f0*/  ISETP.NE.AND P0, PT, R8, R4, PT ;  /* 0x000000040800720c */ /* 0x000fda0003f05270 */
[----:B------:R-:W-:Y:S05]  /*20900*/  @!P0 BRA `(.L_x_14914) ;  /* 0x0000001000f88947 */ /* 0x000fea0003800000 */
.L_x_14965:
        /* <DEDUP_REMOVED lines=35> */
.L_x_14935:
        /* <DEDUP_REMOVED lines=8> */
.L_x_15117:
[----:B------:R-:W-:Y:S05]  /*20bc0*/  BSYNC B2 ;  /* 0x0000000000027941 */ /* 0x000fea0003800000 */
.L_x_14936:
        /* <DEDUP_REMOVED lines=9> */
.L_x_14939:
[----:B------:R-:W-:Y:S05]  /*20c60*/  BSYNC B2 ;  /* 0x0000000000027941 */ /* 0x000fea0003800000 */
.L_x_14938:
        /* <DEDUP_REMOVED lines=12> */
.L_x_14940:
        /* <DEDUP_REMOVED lines=13> */
.L_x_15118:
[----:B------:R-:W-:Y:S05]  /*20e00*/  BSYNC B2 ;  /* 0x0000000000027941 */ /* 0x000fea0003800000 */
.L_x_14941:
        /* <DEDUP_REMOVED lines=11> */
.L_x_14944:
[----:B------:R-:W-:Y:S05]  /*20ec0*/  BSYNC B2 ;  /* 0x0000000000027941 */ /* 0x000fea0003800000 */
.L_x_14943:
        /* <DEDUP_REMOVED lines=9> */
.L_x_14945:
        /* <DEDUP_REMOVED lines=15> */
.L_x_14946:
        /* <DEDUP_REMOVED lines=15> */
.L_x_14947:
        /* <DEDUP_REMOVED lines=15> */
.L_x_14948:
        /* <DEDUP_REMOVED lines=10> */
.L_x_14934:
[----:B------:R-:W-:Y:S05]  /*212d0*/  BSYNC B1 ;  /* 0x0000000000017941 */ /* 0x000fea0003800000 */
.L_x_14933:
        /* <DEDUP_REMOVED lines=35> */
.L_x_14951:
        /* <DEDUP_REMOVED lines=8> */
.L_x_15119:
[----:B------:R-:W-:Y:S05]  /*21590*/  BSYNC B2 ;  /* 0x0000000000027941 */ /* 0x000fea0003800000 */
.L_x_14952:
        /* <DEDUP_REMOVED lines=9> */
.L_x_14955:
[----:B------:R-:W-:Y:S05]  /*21630*/  BSYNC B2 ;  /* 0x0000000000027941 */ /* 0x000fea0003800000 */
.L_x_14954:
        /* <DEDUP_REMOVED lines=12> */
.L_x_14956:
        /* <DEDUP_REMOVED lines=13> */
.L_x_15120:
[----:B------:R-:W-:Y:S05]  /*217d0*/  BSYNC B2 ;  /* 0x0000000000027941 */ /* 0x000fea0003800000 */
.L_x_14957:
        /* <DEDUP_REMOVED lines=11> */
.L_x_14960:
[----:B------:R-:W-:Y:S05]  /*21890*/  BSYNC B2 ;  /* 0x0000000000027941 */ /* 0x000fea0003800000 */
.L_x_14959:
        /* <DEDUP_REMOVED lines=9> */
.L_x_14961:
        /* <DEDUP_REMOVED lines=15> */
.L_x_14962:
        /* <DEDUP_REMOVED lines=15> */
.L_x_14963:
        /* <DEDUP_REMOVED lines=15> */
.L_x_14964:
        /* <DEDUP_REMOVED lines=10> */
.L_x_14950:
[----:B------:R-:W-:Y:S05]  /*21ca0*/  BSYNC B1 ;  /* 0x0000000000017941 */ /* 0x000fea0003800000 */
.L_x_14949:
[----:B------:R-:W2:Y:S01]  /*21cb0*/  LDL R5, [R1+0x28] ;  /* 0x0000280001057983 */ /* 0x000ea20000100800 */
[----:B------:R-:W-:Y:S01]  /*21cc0*/  VIADD R0, R0, 0xfffffffe ;  /* 0xfffffffe00007836 */ /* 0x000fe20000000000 */
[----:B--2---:R-:W-:-:S13]  /*21cd0*/  ISETP.GT.AND P0, PT, R6, R5, PT ;  /* 0x000000050600720c */ /* 0x004fda0003f04270 */
[----:B------:R-:W-:Y:S05]  /*21ce0*/  @P0 BRA `(.L_x_14965) ;  /* 0xffffffec00080947 */ /* 0x000fea000383ffff */
.L_x_14914:
[----:B------:R-:W-:Y:S05]  /*21cf0*/  BSYNC B0 ;  /* 0x0000000000007941 */ /* 0x000fea0003800000 */
.L_x_14913:
        /* <DEDUP_REMOVED lines=13> */
[----:B------:R-:W4:Y:S01]  /*21dd0*/  LDC.64 R4, c[0x0][0xd60] ;  /* 0x00035800ff047b82 */ /* 0x000f220000000a00 */
[----:B------:R-:W2:Y:S08]  /*21de0*/  FLO.U32 R0, UR4 ;  /* 0x0000000400007d00 */ /* 0x000eb000080e0000 */
[----:B-1----:R-:W4:Y:S01]  /*21df0*/  POPC R2, UR4 ;  /* 0x0000000400027d09 */ /* 0x002f220008000000 */
[----:B--2---:R-:W-:-:S13]  /*21e00*/  ISETP.EQ.U32.AND P1, PT, R0, R3, PT ;  /* 0x000000030000720c */ /* 0x004fda0003f22070 */
[----:B----4-:R-:W2:Y:S01]  /*21e10*/  @P1 ATOMG.E.ADD.STRONG.GPU PT, R5, desc[UR40][R4.64], R2 ;  /* 0x00000002040519a8 */ /* 0x010ea200081ee1e8 */
[----:B------:R-:W1:Y:S02]  /*21e20*/  S2R R3, SR_LTMASK ;  /* 0x0000000000037919 */ /* 0x000e640000003900 */
[----:B-1----:R-:W-:-:S06]  /*21e30*/  LOP3.LUT R3, R3, UR4, RZ, 0xc0, !PT ;  /* 0x0000000403037c12 */ /* 0x002fcc000f8ec0ff */
[----:B------:R-:W1:Y:S01]  /*21e40*/  POPC R3, R3 ;  /* 0x0000000300037309 */ /* 0x000e620000000000 */
[----:B--2---:R-:W1:Y:S02]  /*21e50*/  SHFL.IDX PT, R0, R5, R0, 0x1f ;  /* 0x00001f0005007589 */ /* 0x004e6400000e0000 */
[----:B-1----:R-:W-:-:S05]  /*21e60*/  IADD3 R0, R0, UR37, R3 ;  /* 0x0000002500007c10 */ /* 0x002fca000fffe003 */
[----:B------:R2:W-:Y:S02]  /*21e70*/  STL [R1], R0 ;  /* 0x0000000001007387 */ /* 0x0005e40000100800 */
.L_x_14967:
[----:B------:R-:W-:Y:S05]  /*21e80*/  BSYNC B0 ;  /* 0x0000000000007941 */ /* 0x000fea0003800000 */
.L_x_14966:
[----:B------:R-:W-:-:S07]  /*21e90*/  SEL R19, R19, RZ, P0 ;  /* 0x000000ff13137207 */ /* 0x000fce0000000000 */
.L_x_14879:
[----:B------:R-:W-:Y:S05]  /*21ea0*/  BSYNC B7 ;  /* 0x0000000000077941 */ /* 0x000fea0003800000 */
.L_x_14877:
        /* <DEDUP_REMOVED lines=9> */
[----:B---3--:R-:W2:Y:S04]  /*21f40*/  LDS.128 R4, [R18+0x324d0] ;  /* 0x0324d00012047984 */ /* 0x008ea80000000c00 */
[----:B--2---:R2:W-:Y:S04]  /*21f50*/  STL.64 [R1], R4 ;  /* 0x0000000401007387 */ /* 0x0045e80000100a00 */
[----:B------:R2:W-:Y:S01]  /*21f60*/  STL.64 [R1+0x8], R6 ;  /* 0x0000080601007387 */ /* 0x0005e20000100a00 */
[----:B------:R-:W-:Y:S06]  /*21f70*/  BAR.ARV 0x4, 0x180 ;  /* 0x0106000000007b1d */ /* 0x000fec0000002000 */
[----:B------:R-:W-:Y:S05]  /*21f80*/  BRA `(.L_x_14969) ;  /* 0x0000001000347947 */ /* 0x000fea0003800000 */
.L_x_14968:
        /* <DEDUP_REMOVED lines=12> */
[----:B---3--:R-:W2:Y:S01]  /*22050*/  @!P1 LDC.64 R6, c[0x0][0xd78] ;  /* 0x00035e00ff069b82 */ /* 0x008ea20000000a00 */
        /* <DEDUP_REMOVED lines=33> */
.L_x_15130:
[----:B------:R-:W-:Y:S02]  /*22270*/  ULDC UR4, c[0x0][0xd38] ;  /* 0x00034e0000047ab9 */ /* 0x000fe40000000800 */
[----:B------:R-:W-:-:S04]  /*22280*/  IMAD.U32 R2, RZ, RZ, UR4 ;  /* 0x00000004ff027e24 */ /* 0x000fc8000f8e00ff */
[----:B-1----:R-:W-:-:S04]  /*22290*/  IMAD R9, R9, R2, RZ ;  /* 0x0000000209097224 */ /* 0x002fc800078e02ff */
[----:B------:R-:W-:-:S05]  /*222a0*/  IMAD.IADD R0, R0, 0x1, R9 ;  /* 0x0000000100007824 */ /* 0x000fca00078e0209 */
[----:B------:R-:W-:-:S13]  /*222b0*/  ISETP.GT.AND P6, PT, R0, R5, PT ;  /* 0x000000050000720c */ /* 0x000fda0003fc4270 */
[----:B------:R-:W-:Y:S05]  /*222c0*/  @P6 BRA `(.L_x_14971) ;  /* 0x0000000000ac6947 */ /* 0x000fea0003800000 */
.L_x_14974:
        /* <DEDUP_REMOVED lines=37> */
.L_x_15138:
[----:B------:R-:W-:Y:S02]  /*22520*/  ULDC UR4, c[0x0][0xd38] ;  /* 0x00034e0000047ab9 */ /* 0x000fe40000000800 */
[----:B------:R-:W-:-:S04]  /*22530*/  IMAD.U32 R2, RZ, RZ, UR4 ;  /* 0x00000004ff027e24 */ /* 0x000fc8000f8e00ff */
[----:B-1----:R-:W-:-:S04]  /*22540*/  IMAD R9, R9, R2, RZ ;  /* 0x0000000209097224 */ /* 0x002fc800078e02ff */
[----:B------:R-:W-:-:S05]  /*22550*/  IMAD.IADD R0, R9, 0x1, R0 ;  /* 0x0000000109007824 */ /* 0x000fca00078e0200 */
[----:B------:R-:W-:-:S13]  /*22560*/  ISETP.GT.AND P6, PT, R0, R5, PT ;  /* 0x000000050000720c */ /* 0x000fda0003fc4270 */
[----:B------:R-:W-:Y:S05]  /*22570*/  @!P6 BRA `(.L_x_14974) ;  /* 0xfffffffc0054e947 */ /* 0x000fea000383ffff */
.L_x_14971:
        /* <DEDUP_REMOVED lines=12> */
.L_x_15143:
[----:B------:R-:W-:-:S13]  /*22640*/  ISETP.NE.AND P0, PT, R0, RZ, PT ;  /* 0x000000ff0000720c */ /* 0x000fda0003f05270 */
[----:B------:R-:W-:Y:S05]  /*22650*/  @!P0 BRA `(.L_x_14976) ;  /* 0x0000000000148947 */ /* 0x000fea0003800000 */
[----:B------:R-:W-:Y:S01]  /*22660*/  UMOV UR4, 0xffffffff ;  /* 0xffffffff00047882 */ /* 0x000fe20000000000 */
[----:B-1----:R-:W-:Y:S02]  /*22670*/  VIADD R3, R3, 0xffffffff ;  /* 0xffffffff03037836 */ /* 0x002fe40000000000 */
[----:B------:R-:W-:Y:S05]  /*22680*/  BRA.DIV UR4, `(.L_x_14977) ;  /* 0x00000052042c7947 */ /* 0x000fea000b800000 */
[----:B------:R1:W2:Y:S02]  /*22690*/  SHFL.IDX PT, R3, R7, R3, 0x1f ;  /* 0x00001f0307037589 */ /* 0x0002a400000e0000 */
.L_x_15146:
[----:B--2---:R-:W-:-:S07]  /*226a0*/  IMAD.MOV.U32 R8, RZ, RZ, R3 ;  /* 0x000000ffff087224 */ /* 0x004fce00078e0003 */
.L_x_14976:
        /* <DEDUP_REMOVED lines=62> */
.L_x_14978:
        /* <DEDUP_REMOVED lines=63> */
.L_x_14979:
[----:B------:R-:W-:-:S05]  /*22e80*/  LOP3.LUT R0, RZ, R0, RZ, 0x33, !PT ;  /* 0x00000000ff007212 */ /* 0x000fca00078e33ff */
[----:B------:R-:W-:-:S05]  /*22e90*/  IMAD.IADD R0, R4, 0x1, R0 ;  /* 0x0000000104007824 */ /* 0x000fca00078e0200 */
[----:B------:R2:W-:Y:S01]  /*22ea0*/  STL [R1+0x4], R0 ;  /* 0x0000040001007387 */ /* 0x0005e20000100800 */
[----:B------:R-:W-:Y:S05]  /*22eb0*/  BRA `(.L_x_14980) ;  /* 0x0000000000287947 */ /* 0x000fea0003800000 */
.L_x_14972:
        /* <DEDUP_REMOVED lines=10> */
.L_x_14980:
        /* <DEDUP_REMOVED lines=16> */
.L_x_14969:
[----:B------:R-:W3:Y:S01]  /*23060*/  LDL R0, [R1+0xc] ;  /* 0x00000c0001007983 */ /* 0x000ee20000100800 */
[----:B------:R-:W-:Y:S02]  /*23070*/  ULDC UR4, c[0x0][0xd3c] ;  /* 0x00034f0000047ab9 */ /* 0x000fe40000000800 */
[----:B---3--:R-:W-:-:S13]  /*23080*/  ISETP.GE.AND P0, PT, R0, UR4, PT ;  /* 0x0000000400007c0c */ /* 0x008fda000bf06270 */
[----:B------:R-:W-:Y:S05]  /*23090*/  @!P0 BRA `(.L_x_14981) ;  /* 0xffffff8000588947 */ /* 0x000fea000383ffff */
[----:B------:R-:W-:Y:S05]  /*230a0*/  BSYNC B8 ;  /* 0x0000000000087941 */ /* 0x000fea0003800000 */
.L_x_14831:
[----:B--2---:R-:W2:Y:S01]  /*230b0*/  LDL.LU R0, [R1+0x80] ;  /* 0x0000800001007983 */ /* 0x004ea20000300800 */
[----:B------:R-:W-:Y:S01]  /*230c0*/  BSSY B0, `(.L_x_14982) ;  /* 0x000000b000007945 */ /* 0x000fe20003800000 */
[----:B0-----:R-:W0:Y:S01]  /*230d0*/  S2R R5, SR_CgaCtaId ;  /* 0x0000000000057919 */ /* 0x001e220000008800 */
[----:B--2---:R-:W-:-:S05]  /*230e0*/  VIADD R0, R0, 0x1 ;  /* 0x0000000100007836 */ /* 0x004fca0000000000 */
        /* <DEDUP_REMOVED lines=8> */
.L_x_15147:
[----:B------:R-:W-:Y:S05]  /*23170*/  BSYNC B0 ;  /* 0x0000000000007941 */ /* 0x000fea0003800000 */
.L_x_14982:
[----:B------:R-:W-:-:S03]  /*23180*/  UMOV UR4, 0xffffffff ;  /* 0xffffffff00047882 */ /* 0x000fc60000000000 */
[----:B------:R-:W-:Y:S05]  /*23190*/  BRA.DIV UR4, `(.L_x_14984) ;  /* 0x0000004604a87947 */ /* 0x000fea000b800000 */
[----:B------:R-:W1:Y:S02]  /*231a0*/  S2R R2, SR_TID.X ;  /* 0x0000000000027919 */ /* 0x000e640000002100 */
[----:B-1----:R-:W-:-:S04]  /*231b0*/  SHF.R.U32.HI R2, RZ, 0x5, R2 ;  /* 0x00000005ff027819 */ /* 0x002fc80000011602 */
[----:B------:R-:W-:-:S05]  /*231c0*/  LOP3.LUT R2, R2, 0x3, RZ, 0xc0, !PT ;  /* 0x0000000302027812 */ /* 0x000fca00078ec0ff */
[----:B------:R1:W2:Y:S02]  /*231d0*/  SHFL.IDX PT, R14, R2, RZ, 0x1f ;  /* 0x00001fff020e7589 */ /* 0x0002a400000e0000 */
.L_x_15150:
[----:B--2---:R-:W-:-:S13]  /*231e0*/  ISETP.NE.AND P0, PT, R14, RZ, PT ;  /* 0x000000ff0e00720c */ /* 0x004fda0003f05270 */
[----:B------:R-:W-:Y:S05]  /*231f0*/  @P0 BRA `(.L_x_14659) ;  /* 0x00000000008c0947 */ /* 0x000fea0003800000 */
[----:B------:R-:W-:-:S03]  /*23200*/  UMOV UR4, 0xffffffff ;  /* 0xffffffff00047882 */ /* 0x000fc60000000000 */
[----:B------:R-:W-:Y:S05]  /*23210*/  BRA.DIV UR4, `(.L_x_14985) ;  /* 0x0000004604bc7947 */ /* 0x000fea000b800000 */
[----:B------:R-:W-:-:S13]  /*23220*/  ELECT P6, URZ, PT ;  /* 0x00000000003f782f */ /* 0x000fda00038c0000 */
.L_x_15153:
[----:B------:R-:W-:Y:S05]  /*23230*/  @!P6 BRA `(.L_x_14659) ;  /* 0x00000000007ce947 */ /* 0x000fea0003800000 */
[----:B------:R-:W-:-:S06]  /*23240*/  ULOP3.LUT UR4, UR36, 0x2, URZ, 0xfc, !UPT ;  /* 0x0000000224047892 */ /* 0x000fcc000f8efc3f */
[----:B-1----:R-:W-:-:S05]  /*23250*/  IMAD.U32 R2, RZ, RZ, UR4 ;  /* 0x00000004ff027e24 */ /* 0x002fca000f8e00ff */
[----:B------:R-:W-:-:S13]  /*23260*/  ISETP.NE.AND P2, PT, R2, 0x3, PT ;  /* 0x000000030200780c */ /* 0x000fda0003f45270 */
[----:B------:R-:W-:Y:S05]  /*23270*/  @!P2 BRA `(.L_x_14986) ;  /* 0x000000000004a947 */ /* 0x000fea0003800000 */
[----:B------:R-:W-:Y:S01]  /*23280*/  BPT.TRAP 0x1 ;  /* 0x000000040000795c */ /* 0x000fe20000300000 */
.L_x_14986:
        /* <DEDUP_REMOVED lines=13> */
.L_x_15154:
[----:B------:R-:W1:Y:S02]  /*23360*/  SYNCS.PHASECHK.TRANS64.TRYWAIT P0, [R7+URZ], R2 ;  /* 0x00000002070075a7 */ /* 0x000e64000800017f */
[----:B-1----:R-:W-:Y:S05]  /*23370*/  @!P0 BRA `(.L_x_14988) ;  /* 0x0000004400988947 */ /* 0x002fea0003800000 */
.L_x_15155:
[----:B------:R-:W-:Y:S05]  /*23380*/  @!P2 BRA `(.L_x_14989) ;  /* 0x000000000004a947 */ /* 0x000fea0003800000 */
[----:B------:R-:W-:Y:S01]  /*23390*/  BPT.TRAP 0x1 ;  /* 0x000000040000795c */ /* 0x000fe20000300000 */
.L_x_14989:
[----:B------:R-:W-:-:S04]  /*233a0*/  VIADD R0, R0, 0x32460 ;  /* 0x0003246000007836 */ /* 0x000fc80000000000 */
[----:B------:R-:W-:-:S04]  /*233b0*/  IMAD R4, R19, 0x8, R0 ;  /* 0x0000000813047824 */ /* 0x000fc800078e0200 */
[----:B------:R-:W2:Y:S02]  /*233c0*/  SYNCS.PHASECHK.TRANS64.TRYWAIT P0, [R4+URZ], R5 ;  /* 0x00000005040075a7 */ /* 0x000ea4000800017f */
[----:B--2---:R-:W-:Y:S05]  /*233d0*/  @!P0 BRA `(.L_x_14990) ;  /* 0x0000004400948947 */ /* 0x004fea0003800000 */
.L_x_15156:
[----:B------:R-:W-:-:S07]  /*233e0*/  IMAD R3, R3, 0x8, R0 ;  /* 0x0000000803037824 */ /* 0x000fce00078e0200 */
.L_x_14991:
[----:B---3--:R3:W4:Y:S02]  /*233f0*/  SYNCS.PHASECHK.TRANS64.TRYWAIT P0, [R3+URZ], R2 ;  /* 0x00000002030075a7 */ /* 0x008724000800017f */
[----:B----4-:R-:W-:Y:S05]  /*23400*/  @!P0 NANOSLEEP.SYNCS 0x989680 ;  /* 0x009896800000895d */ /* 0x010fea0003900000 */
[----:B------:R-:W4:Y:S02]  /*23410*/  @!P0 SYNCS.PHASECHK.TRANS64 P0, [R3+URZ], R2 ;  /* 0x00000002030085a7 */ /* 0x000f24000800007f */
[----:B----4-:R-:W-:Y:S05]  /*23420*/  @!P0 BRA `(.L_x_14991) ;  /* 0xfffffffc00f08947 */ /* 0x010fea000383ffff */
.L_x_14659:
[----:B------:R-:W-:Y:S05]  /*23430*/  BSYNC B9 ;  /* 0x0000000000097941 */ /* 0x000fea0003800000 */
.L_x_14656:
[----:B------:R-:W-:Y:S05]  /*23440*/  EXIT ;  /* 0x000000000000794d */ /* 0x000fea0003800000 */
.L_x_14679:
[----:B0-----:R0:W1:Y:S02]  /*23450*/  SYNCS.PHASECHK.TRANS64.TRYWAIT P6, [R96+URZ+0x32490], R107 ;  /* 0x0324906b600075a7 */ /* 0x00106400080c017f */
[----:B-1----:R-:W-:Y:S05]  /*23460*/  @!P6 NANOSLEEP.SYNCS 0x989680 ;  /* 0x009896800000e95d */ /* 0x002fea0003900000 */
[----:B------:R-:W1:Y:S02]  /*23470*/  @!P6 SYNCS.PHASECHK.TRANS64 P6, [R96+URZ+0x32490], R107 ;  /* 0x0324906b6000e5a7 */ /* 0x000e6400080c007f */
[----:B-1----:R-:W-:Y:S05]  /*23480*/  @!P6 BRA `(.L_x_14679) ;  /* 0xfffffffc00f0e947 */ /* 0x002fea000383ffff */
[----:B------:R-:W-:Y:S05]  /*23490*/  BRA `(.L_x_14992) ;  /* 0xfffffe0400007947 */ /* 0x000fea000383ffff */
.L_x_14697:
[----:B0-----:R0:W1:Y:S02]  /*234a0*/  SYNCS.PHASECHK.TRANS64.TRYWAIT P5, [R96+URZ+0x32490], R107 ;  /* 0x0324906b600075a7 */ /* 0x00106400080a017f */
[----:B-1----:R-:W-:Y:S05]  /*234b0*/  @!P5 NANOSLEEP.SYNCS 0x989680 ;  /* 0x009896800000d95d */ /* 0x002fea0003900000 */
[----:B------:R-:W1:Y:S02]  /*234c0*/  @!P5 SYNCS.PHASECHK.TRANS64 P5, [R96+URZ+0x32490], R107 ;  /* 0x0324906b6000d5a7 */ /* 0x000e6400080a007f */
[----:B-1----:R-:W-:Y:S05]  /*234d0*/  @!P5 BRA `(.L_x_14697) ;  /* 0xfffffffc00f0d947 */ /* 0x002fea000383ffff */
[----:B------:R-:W-:Y:S05]  /*234e0*/  BRA `(.L_x_14993) ;  /* 0xfffffe1400a47947 */ /* 0x000fea000383ffff */
.L_x_14706:
[----:B0-----:R0:W1:Y:S02]  /*234f0*/  SYNCS.PHASECHK.TRANS64.TRYWAIT P4, [R96+URZ+0x32490], R107 ;  /* 0x0324906b600075a7 */ /* 0x001064000808017f */
[----:B-1----:R-:W-:Y:S05]  /*23500*/  @!P4 NANOSLEEP.SYNCS 0x989680 ;  /* 0x009896800000c95d */ /* 0x002fea0003900000 */
[----:B------:R-:W1:Y:S02]  /*23510*/  @!P4 SYNCS.PHASECHK.TRANS64 P4, [R96+URZ+0x32490], R107 ;  /* 0x0324906b6000c5a7 */ /* 0x000e64000808007f */
[----:B-1----:R-:W-:Y:S05]  /*23520*/  @!P4 BRA `(.L_x_14706) ;  /* 0xfffffffc00f0c947 */ /* 0x002fea000383ffff */
[----:B------:R-:W-:Y:S05]  /*23530*/  BRA `(.L_x_14994) ;  /* 0xfffffe2800087947 */ /* 0x000fea000383ffff */
.L_x_14712:
[----:B-1----:R1:W2:Y:S02]  /*23540*/  SYNCS.PHASECHK.TRANS64.TRYWAIT P3, [R96+URZ+0x324b0], R107 ;  /* 0x0324b06b600075a7 */ /* 0x0022a4000806017f */
[----:B--2---:R-:W-:Y:S05]  /*23550*/  @!P3 NANOSLEEP.SYNCS 0x989680 ;  /* 0x009896800000b95d */ /* 0x004fea0003900000 */
[----:B------:R-:W2:Y:S02]  /*23560*/  @!P3 SYNCS.PHASECHK.TRANS64 P3, [R96+URZ+0x324b0], R107 ;  /* 0x0324b06b6000b5a7 */ /* 0x000ea4000806007f */
[----:B--2---:R-:W-:Y:S05]  /*23570*/  @!P3 BRA `(.L_x_14712) ;  /* 0xfffffffc00f0b947 */ /* 0x004fea000383ffff */
[----:B------:R-:W-:Y:S05]  /*23580*/  BRA `(.L_x_14995) ;  /* 0xfffffe28009c7947 */ /* 0x000fea000383ffff */
.L_x_14722:
[----:B------:R-:W-:Y:S01]  /*23590*/  BSSY B0, `(.L_x_14996) ;  /* 0x0000007000007945 */ /* 0x000fe20003800000 */
[----:B------:R-:W-:Y:S02]  /*235a0*/  IMAD.MOV.U32 R12, RZ, RZ, RZ ;  /* 0x000000ffff0c7224 */ /* 0x000fe400078e00ff */
[----:B------:R-:W-:Y:S02]  /*235b0*/  IMAD.MOV.U32 R11, RZ, RZ, 0x1f ;  /* 0x0000001fff0b7424 */ /* 0x000fe400078e00ff */
[----:B------:R-:W-:-:S07]  /*235c0*/  IMAD.MOV.U32 R15, RZ, RZ, -0x1 ;  /* 0xffffffffff0f7424 */ /* 0x000fce00078e00ff */
[----:B-----5:R-:W-:Y:S05]  /*235d0*/  WARPSYNC.COLLECTIVE R15, `(.L_x_14997) ;  /* 0x000000000f087348 */ /* 0x020fea0003c00000 */
[----:B------:R0:W1:Y:S02]  /*235e0*/  SHFL.IDX P6, R14, R13, R12, R11 ;  /* 0x0000000c0d0e7389 */ /* 0x00006400000c000b */
[----:B01---5:R-:W-:Y:S01]  /*235f0*/  ENDCOLLECTIVE ;  /* 0x000000000000791b */ /* 0x023fe20003800000 */
.L_x_14997:
[----:B------:R-:W-:Y:S05]  /*23600*/  BSYNC B0 ;  /* 0x0000000000007941 */ /* 0x000fea0003800000 */
.L_x_14996:
[----:B------:R-:W-:Y:S05]  /*23610*/  BRA `(.L_x_14998) ;  /* 0xfffffe3800247947 */ /* 0x000fea000383ffff */
.L_x_14734:
        /* <DEDUP_REMOVED lines=8> */
.L_x_15000:
[----:B------:R-:W-:Y:S05]  /*236a0*/  BSYNC B1 ;  /* 0x0000000000017941 */ /* 0x000fea0003800000 */
.L_x_14999:
        /* <DEDUP_REMOVED lines=8> */
.L_x_15001:
[----:B------:R-:W-:Y:S02]  /*23730*/  IMAD.MOV.U32 R13, RZ, RZ, R7 ;  /* 0x000000ffff0d7224 */ /* 0x000fe400078e0007 */
[----:B------:R-:W-:-:S07]  /*23740*/  IMAD.MOV.U32 R0, RZ, RZ, R14 ;  /* 0x000000ffff007224 */ /* 0x000fce00078e000e */
[----:B------:R-:W-:Y:S05]  /*23750*/  WARPSYNC.COLLECTIVE R15, `(.L_x_15002) ;  /* 0x000000000f087348 */ /* 0x000fea0003c00000 */
[----:B------:R0:W1:Y:S02]  /*23760*/  SHFL.IDX P6, R14, R13, R12, R11 ;  /* 0x0000000c0d0e7389 */ /* 0x00006400000c000b */
[----:B01----:R-:W-:Y:S01]  /*23770*/  ENDCOLLECTIVE ;  /* 0x000000000000791b */ /* 0x003fe20003800000 */
.L_x_15002:
[----:B------:R-:W-:Y:S02]  /*23780*/  IMAD.MOV.U32 R13, RZ, RZ, R30 ;  /* 0x000000ffff0d7224 */ /* 0x000fe400078e001e */
[----:B------:R-:W-:-:S07]  /*23790*/  IMAD.MOV.U32 R5, RZ, RZ, R14 ;  /* 0x000000ffff057224 */ /* 0x000fce00078e000e */
[----:B------:R-:W-:Y:S05]  /*237a0*/  WARPSYNC.COLLECTIVE R15, `(.L_x_15003) ;  /* 0x000000000f087348 */ /* 0x000fea0003c00000 */
[----:B------:R0:W1:Y:S02]  /*237b0*/  SHFL.IDX P6, R14, R13, R12, R11 ;  /* 0x0000000c0d0e7389 */ /* 0x00006400000c000b */
[----:B01----:R-:W-:Y:S01]  /*237c0*/  ENDCOLLECTIVE ;  /* 0x000000000000791b */ /* 0x003fe20003800000 */
.L_x_15003:
[----:B------:R-:W-:Y:S05]  /*237d0*/  BRA `(.L_x_15004) ;  /* 0xfffffe3c00bc7947 */ /* 0x000fea000383ffff */
.L_x_14737:
        /* <DEDUP_REMOVED lines=8> */
.L_x_15006:
[----:B------:R-:W-:Y:S05]  /*23860*/  BSYNC B1 ;  /* 0x0000000000017941 */ /* 0x000fea0003800000 */
.L_x_15005:
        /* <DEDUP_REMOVED lines=8> */
.L_x_15007:
[----:B------:R-:W-:Y:S02]  /*238f0*/  IMAD.MOV.U32 R13, RZ, RZ, R7 ;  /* 0x000000ffff0d7224 */ /* 0x000fe400078e0007 */
[----:B------:R-:W-:-:S07]  /*23900*/  IMAD.MOV.U32 R4, RZ, RZ, R14 ;  /* 0x000000ffff047224 */ /* 0x000fce00078e000e */
[----:B------:R-:W-:Y:S05]  /*23910*/  WARPSYNC.COLLECTIVE R15, `(.L_x_15008) ;  /* 0x000000000f087348 */ /* 0x000fea0003c00000 */
[----:B------:R0:W1:Y:S02]  /*23920*/  SHFL.IDX P6, R14, R13, R12, R11 ;  /* 0x0000000c0d0e7389 */ /* 0x00006400000c000b */
[----:B01----:R-:W-:Y:S01]  /*23930*/  ENDCOLLECTIVE ;  /* 0x000000000000791b */ /* 0x003fe20003800000 */
.L_x_15008:
[----:B------:R-:W-:Y:S02]  /*23940*/  IMAD.MOV.U32 R13, RZ, RZ, R30 ;  /* 0x000000ffff0d7224 */ /* 0x000fe400078e001e */
[----:B------:R-:W-:-:S07]  /*23950*/  IMAD.MOV.U32 R7, RZ, RZ, R14 ;  /* 0x000000ffff077224 */ /* 0x000fce00078e000e */
[----:B------:R-:W-:Y:S05]  /*23960*/  WARPSYNC.COLLECTIVE R15, `(.L_x_15009) ;  /* 0x000000000f087348 */ /* 0x000fea0003c00000 */
[----:B------:R0:W1:Y:S02]  /*23970*/  SHFL.IDX P6, R14, R13, R12, R11 ;  /* 0x0000000c0d0e7389 */ /* 0x00006400000c000b */
[----:B01----:R-:W-:Y:S01]  /*23980*/  ENDCOLLECTIVE ;  /* 0x000000000000791b */ /* 0x003fe20003800000 */
.L_x_15009:
[----:B------:R-:W-:Y:S01]  /*23990*/  IMAD.MOV.U32 R30, RZ, RZ, R14 ;  /* 0x000000ffff1e7224 */ /* 0x000fe200078e000e */
[----:B------:R-:W-:Y:S06]  /*239a0*/  BRA `(.L_x_15010) ;  /* 0xfffffe4000147947 */ /* 0x000fec000383ffff */
.L_x_14741:
[----:B0-----:R0:W1:Y:S02]  /*239b0*/  SYNCS.PHASECHK.TRANS64.TRYWAIT P0, [R19+URZ+0x32400], R34 ;  /* 0x03240022130075a7 */ /* 0x001064000800017f */
[----:B-1----:R-:W-:Y:S05]  /*239c0*/  @!P0 NANOSLEEP.SYNCS 0x989680 ;  /* 0x009896800000895d */ /* 0x002fea0003900000 */
[----:B------:R-:W1:Y:S02]  /*239d0*/  @!P0 SYNCS.PHASECHK.TRANS64 P0, [R19+URZ+0x32400], R34 ;  /* 0x03240022130085a7 */ /* 0x000e64000800007f */
[----:B-1----:R-:W-:Y:S05]  /*239e0*/  @!P0 BRA `(.L_x_14741) ;  /* 0xfffffffc00f08947 */ /* 0x002fea000383ffff */
[----:B------:R-:W-:Y:S05]  /*239f0*/  BRA `(.L_x_15011) ;  /* 0xfffffe4400047947 */ /* 0x000fea000383ffff */
.L_x_14749:
        /* <DEDUP_REMOVED lines=9> */
.L_x_15013:
[----:B------:R-:W-:Y:S05]  /*23a90*/  BSYNC B1 ;  /* 0x0000000000017941 */ /* 0x000fea0003800000 */
.L_x_15012:
[----:B------:R0:W5:Y:S01]  /*23aa0*/  LDL R8, [R1+0x24] ;  /* 0x0000240001087983 */ /* 0x0001620000100800 */
[----:B------:R-:W-:Y:S01]  /*23ab0*/  IMAD.MOV.U32 R13, RZ, RZ, R24 ;  /* 0x000000ffff0d7224 */ /* 0x000fe200078e0018 */
[----:B------:R-:W-:Y:S01]  /*23ac0*/  ISETP.GE.AND P0, PT, R16, R39, PT ;  /* 0x000000271000720c */ /* 0x000fe20003f06270 */
[----:B------:R-:W-:Y:S02]  /*23ad0*/  IMAD.MOV.U32 R12, RZ, RZ, RZ ;  /* 0x000000ffff0c7224 */ /* 0x000fe400078e00ff */
[----:B------:R-:W-:Y:S02]  /*23ae0*/  IMAD.MOV.U32 R11, RZ, RZ, 0x1c1f ;  /* 0x00001c1fff0b7424 */ /* 0x000fe400078e00ff */
[----:B------:R-:W-:Y:S02]  /*23af0*/  IMAD.MOV.U32 R15, RZ, RZ, -0x1 ;  /* 0xffffffffff0f7424 */ /* 0x000fe400078e00ff */
[----:B0-----:R-:W-:-:S07]  /*23b00*/  IMAD.MOV.U32 R0, RZ, RZ, R14 ;  /* 0x000000ffff007224 */ /* 0x001fce00078e000e */
[----:B-----5:R-:W-:Y:S05]  /*23b10*/  WARPSYNC.COLLECTIVE R15, `(.L_x_15014) ;  /* 0x000000000f087348 */ /* 0x020fea0003c00000 */
[----:B------:R0:W1:Y:S02]  /*23b20*/  SHFL.IDX P6, R14, R13, R12, R11 ;  /* 0x0000000c0d0e7389 */ /* 0x00006400000c000b */
[----:B01---5:R-:W-:Y:S01]  /*23b30*/  ENDCOLLECTIVE ;  /* 0x000000000000791b */ /* 0x023fe20003800000 */
.L_x_15014:
[----:B------:R-:W-:Y:S02]  /*23b40*/  IMAD.MOV.U32 R13, RZ, RZ, R25 ;  /* 0x000000ffff0d7224 */ /* 0x000fe400078e0019 */
[----:B------:R-:W-:-:S07]  /*23b50*/  IMAD.MOV.U32 R3, RZ, RZ, R14 ;  /* 0x000000ffff037224 */ /* 0x000fce00078e000e */
[----:B------:R-:W-:Y:S05]  /*23b60*/  WARPSYNC.COLLECTIVE R15, `(.L_x_15015) ;  /* 0x000000000f087348 */ /* 0x000fea0003c00000 */
[----:B------:R0:W1:Y:S02]  /*23b70*/  SHFL.IDX P6, R14, R13, R12, R11 ;  /* 0x0000000c0d0e7389 */ /* 0x00006400000c000b */
[----:B01----:R-:W-:Y:S01]  /*23b80*/  ENDCOLLECTIVE ;  /* 0x000000000000791b */ /* 0x003fe20003800000 */
.L_x_15015:
[----:B------:R-:W-:Y:S02]  /*23b90*/  IMAD.MOV.U32 R13, RZ, RZ, R27 ;  /* 0x000000ffff0d7224 */ /* 0x000fe400078e001b */
[----:B------:R-:W-:-:S07]  /*23ba0*/  IMAD.MOV.U32 R4, RZ, RZ, R14 ;  /* 0x000000ffff047224 */ /* 0x000fce00078e000e */
[----:B------:R-:W-:Y:S05]  /*23bb0*/  WARPSYNC.COLLECTIVE R15, `(.L_x_15016) ;  /* 0x000000000f087348 */ /* 0x000fea0003c00000 */
[----:B------:R0:W1:Y:S02]  /*23bc0*/  SHFL.IDX P6, R14, R13, R12, R11 ;  /* 0x0000000c0d0e7389 */ /* 0x00006400000c000b */
[----:B01----:R-:W-:Y:S01]  /*23bd0*/  ENDCOLLECTIVE ;  /* 0x000000000000791b */ /* 0x003fe20003800000 */
.L_x_15016:
[----:B------:R-:W-:-:S05]  /*23be0*/  IMAD R34, R8, R34, RZ ;  /* 0x0000002208227224 */ /* 0x000fca00078e02ff */
[----:B------:R-:W-:-:S13]  /*23bf0*/  ISETP.GE.OR P1, PT, R41, R34, P0 ;  /* 0x000000222900720c */ /* 0x000fda0000726670 */
[C---:B------:R-:W-:Y:S01]  /*23c00*/  @!P1 IMAD.SHL.U32 R5, R16.reuse, 0x2, RZ ;  /* 0x0000000210059824 */ /* 0x040fe200078e00ff */
[----:B------:R-:W-:-:S04]  /*23c10*/  @!P1 SHF.L.U64.HI R21, R16, 0x1, R43 ;  /* 0x0000000110159819 */ /* 0x000fc8000001022b */
[----:B------:R-:W-:-:S05]  /*23c20*/  @!P1 IADD3 R6, P2, R3, R5, RZ ;  /* 0x0000000503069210 */ /* 0x000fca0007f5e0ff */
[----:B------:R-:W-:-:S05]  /*23c30*/  @!P1 IMAD.X R7, R0, 0x1, R21, P2 ;  /* 0x0000000100079824 */ /* 0x000fca00010e0615 */
[----:B------:R-:W2:Y:S01]  /*23c40*/  @!P1 LD.E.128 R8, desc[UR40][R6.64] ;  /* 0x0000002806089980 */ /* 0x000ea2000c101d00 */
[----:B------:R-:W-:-:S05]  /*23c50*/  @!P1 IADD3 R14, P2, R14, R5, RZ ;  /* 0x000000050e0e9210 */ /* 0x000fca0007f5e0ff */
[----:B------:R-:W-:Y:S02]  /*23c60*/  @!P1 IMAD.X R5, R4, 0x1, R21, P2 ;  /* 0x0000000104059824 */ /* 0x000fe400010e0615 */
[----:B------:R-:W-:-:S06]  /*23c70*/  @!P1 IMAD.MOV.U32 R4, RZ, RZ, R14 ;  /* 0x000000ffff049224 */ /* 0x000fcc00078e000e */
        /* <DEDUP_REMOVED lines=8> */
[----:B------:R-:W-:-:S02]  /*23d00*/  IMAD.MOV.U32 R11, RZ, RZ, 0x1c1f ;  /* 0x00001c1fff0b7424 */ /* 0x000fc400078e00ff */
[----:B------:R-:W-:Y:S02]  /*23d10*/  @!P1 IMAD.MOV.U32 R21, RZ, RZ, R9 ;  /* 0x000000ffff159224 */ /* 0x000fe400078e0009 */
[----:B------:R-:W-:-:S07]  /*23d20*/  @!P1 IMAD.MOV.U32 R20, RZ, RZ, R8 ;  /* 0x000000ffff149224 */ /* 0x000fce00078e0008 */
[----:B-----5:R-:W-:Y:S05]  /*23d30*/  WARPSYNC.COLLECTIVE R15, `(.L_x_15017) ;  /* 0x000000000f087348 */ /* 0x020fea0003c00000 */
[----:B------:R0:W1:Y:S02]  /*23d40*/  SHFL.IDX P6, R14, R13, R12, R11 ;  /* 0x0000000c0d0e7389 */ /* 0x00006400000c000b */
[----:B01---5:R-:W-:Y:S01]  /*23d50*/  ENDCOLLECTIVE ;  /* 0x000000000000791b */ /* 0x023fe20003800000 */
.L_x_15017:
[----:B------:R-:W-:Y:S02]  /*23d60*/  IMAD.MOV.U32 R3, RZ, RZ, R21 ;  /* 0x000000ffff037224 */ /* 0x000fe400078e0015 */
[----:B------:R-:W-:Y:S02]  /*23d70*/  IMAD.MOV.U32 R0, RZ, RZ, R20 ;  /* 0x000000ffff007224 */ /* 0x000fe400078e0014 */
[----:B------:R-:W-:Y:S01]  /*23d80*/  @!P1 IMAD.MOV.U32 R28, RZ, RZ, R10 ;  /* 0x000000ffff1c9224 */ /* 0x000fe200078e000a */
[----:B------:R-:W-:Y:S01]  /*23d90*/  PRMT R49, R3, 0x7610, R49 ;  /* 0x0000761003317816 */ /* 0x000fe20000000031 */
[----:B------:R-:W-:Y:S01]  /*23da0*/  @!P1 IMAD.MOV.U32 R30, RZ, RZ, R4 ;  /* 0x000000ffff1e9224 */ /* 0x000fe200078e0004 */
[----:B------:R-:W-:Y:S01]  /*23db0*/  PRMT R36, R36, 0x5410, R0 ;  /* 0x0000541024247816 */ /* 0x000fe20000000000 */
[----:B------:R-:W-:Y:S02]  /*23dc0*/  IMAD.MOV.U32 R0, RZ, RZ, R28 ;  /* 0x000000ffff007224 */ /* 0x000fe400078e001c */
[----:B------:R-:W-:-:S02]  /*23dd0*/  @!P1 IMAD.MOV.U32 R31, RZ, RZ, R5 ;  /* 0x000000ffff1f9224 */ /* 0x000fc400078e0005 */
[----:B------:R-:W-:Y:S01]  /*23de0*/  @!P1 IMAD.MOV.U32 R32, RZ, RZ, R6 ;  /* 0x000000ffff209224 */ /* 0x000fe200078e0006 */
[----:B------:R-:W-:Y:S01]  /*23df0*/  PRMT R35, R0, 0x7610, R35 ;  /* 0x0000761000237816 */ /* 0x000fe20000000023 */
[----:B------:R-:W-:Y:S02]  /*23e00*/  IMAD.MOV.U32 R13, RZ, RZ, R24 ;  /* 0x000000ffff0d7224 */ /* 0x000fe400078e0018 */
[----:B------:R-:W-:Y:S02]  /*23e10*/  @!P1 IMAD.MOV.U32 R33, RZ, RZ, R7 ;  /* 0x000000ffff219224 */ /* 0x000fe400078e0007 */
[----:B------:R-:W-:Y:S02]  /*23e20*/  IMAD.MOV.U32 R0, RZ, RZ, R30 ;  /* 0x000000ffff007224 */ /* 0x000fe400078e001e */
[----:B------:R-:W-:Y:S02]  /*23e30*/  IMAD.MOV.U32 R4, RZ, RZ, R31 ;  /* 0x000000ffff047224 */ /* 0x000fe400078e001f */
[----:B------:R-:W-:-:S02]  /*23e40*/  IMAD.MOV.U32 R5, RZ, RZ, R32 ;  /* 0x000000ffff057224 */ /* 0x000fc400078e0020 */
[----:B------:R-:W-:Y:S01]  /*23e50*/  IMAD.MOV.U32 R3, RZ, RZ, R14 ;  /* 0x000000ffff037224 */ /* 0x000fe200078e000e */
[----:B------:R-:W-:-:S07]  /*23e60*/  PRMT R35, R35, 0x5410, R4 ;  /* 0x0000541023237816 */ /* 0x000fce0000000004 */
[----:B------:R-:W-:Y:S05]  /*23e70*/  WARPSYNC.COLLECTIVE R15, `(.L_x_15018) ;  /* 0x000000000f087348 */ /* 0x000fea0003c00000 */
[----:B------:R0:W1:Y:S02]  /*23e80*/  SHFL.IDX P6, R14, R13, R12, R11 ;  /* 0x0000000c0d0e7389 */ /* 0x00006400000c000b */
[----:B01----:R-:W-:Y:S01]  /*23e90*/  ENDCOLLECTIVE ;  /* 0x000000000000791b */ /* 0x003fe20003800000 */
.L_x_15018:
[----:B------:R-:W-:Y:S01]  /*23ea0*/  IMAD.MOV.U32 R8, RZ, RZ, R29 ;  /* 0x000000ffff087224 */ /* 0x000fe200078e001d */
[----:B------:R-:W-:Y:S01]  /*23eb0*/  PRMT R45, R0, 0x5410, R5 ;  /* 0x00005410002d7816 */ /* 0x000fe20000000005 */
[----:B------:R-:W-:Y:S01]  /*23ec0*/  IMAD.MOV.U32 R6, RZ, RZ, R33 ;  /* 0x000000ffff067224 */ /* 0x000fe200078e0021 */
[----:B------:R-:W-:Y:S02]  /*23ed0*/  CS2R R4, SRZ ;  /* 0x0000000000047805 */ /* 0x000fe4000001ff00 */
[----:B------:R-:W-:Y:S02]  /*23ee0*/  PRMT R36, R8, 0x7610, R36 ;  /* 0x0000761008247816 */ /* 0x000fe40000000024 */
[----:B------:R-:W-:Y:S01]  /*23ef0*/  PRMT R48, R6, 0x7610, R48 ;  /* 0x0000761006307816 */ /* 0x000fe20000000030 */
[----:B------:R-:W-:Y:S02]  /*23f00*/  IMAD.MOV.U32 R13, RZ, RZ, R25 ;  /* 0x000000ffff0d7224 */ /* 0x000fe400078e0019 */
[----:B------:R-:W-:-:S07]  /*23f10*/  IMAD.MOV.U32 R24, RZ, RZ, R14 ;  /* 0x000000ffff187224 */ /* 0x000fce00078e000e */
[----:B------:R-:W-:Y:S05]  /*23f20*/  WARPSYNC.COLLECTIVE R15, `(.L_x_15019) ;  /* 0x000000000f087348 */ /* 0x000fea0003c00000 */
[----:B------:R0:W1:Y:S02]  /*23f30*/  SHFL.IDX P6, R14, R13, R12, R11 ;  /* 0x0000000c0d0e7389 */ /* 0x00006400000c000b */
[----:B01----:R-:W-:Y:S01]  /*23f40*/  ENDCOLLECTIVE ;  /* 0x000000000000791b */ /* 0x003fe20003800000 */
.L_x_15019:
[----:B------:R-:W-:Y:S02]  /*23f50*/  IMAD.MOV.U32 R13, RZ, RZ, R27 ;  /* 0x000000ffff0d7224 */ /* 0x000fe400078e001b */
[----:B------:R-:W-:-:S07]  /*23f60*/  IMAD.MOV.U32 R25, RZ, RZ, R14 ;  /* 0x000000ffff197224 */ /* 0x000fce00078e000e */
[----:B------:R-:W-:Y:S05]  /*23f70*/  WARPSYNC.COLLECTIVE R15, `(.L_x_15020) ;  /* 0x000000000f087348 */ /* 0x000fea0003c00000 */
[----:B------:R0:W1:Y:S02]  /*23f80*/  SHFL.IDX P6, R14, R13, R12, R11 ;  /* 0x0000000c0d0e7389 */ /* 0x00006400000c000b */
[----:B01----:R-:W-:Y:S01]  /*23f90*/  ENDCOLLECTIVE ;  /* 0x000000000000791b */ /* 0x003fe20003800000 */
.L_x_15020:
[----:B------:R-:W-:Y:S05]  /*23fa0*/  BRA `(.L_x_15021) ;  /* 0xfffffe5000187947 */ /* 0x000fea000383ffff */
.L_x_14753:
[----:B0-----:R0:W1:Y:S02]  /*23fb0*/  SYNCS.PHASECHK.TRANS64.TRYWAIT P1, [R19+URZ+0x32400], R12 ;  /* 0x0324000c130075a7 */ /* 0x001064000802017f */
[----:B-1----:R-:W-:Y:S05]  /*23fc0*/  @!P1 NANOSLEEP.SYNCS 0x989680 ;  /* 0x009896800000995d */ /* 0x002fea0003900000 */
[----:B------:R-:W1:Y:S02]  /*23fd0*/  @!P1 SYNCS.PHASECHK.TRANS64 P1, [R19+URZ+0x32400], R12 ;  /* 0x0324000c130095a7 */ /* 0x000e64000802007f */
[----:B-1----:R-:W-:Y:S05]  /*23fe0*/  @!P1 BRA `(.L_x_14753) ;  /* 0xfffffffc00f09947 */ /* 0x002fea000383ffff */
[----:B------:R-:W-:Y:S05]  /*23ff0*/  BRA `(.L_x_15022) ;  /* 0xfffffe5000c07947 */ /* 0x000fea000383ffff */
.L_x_14759:
[----:B---3--:R3:W0:Y:S02]  /*24000*/  SYNCS.PHASECHK.TRANS64.TRYWAIT P0, [R179+URZ+0x32430], R8 ;  /* 0x03243008b30075a7 */ /* 0x008624000800017f */
[----:B0-----:R-:W-:Y:S05]  /*24010*/  @!P0 NANOSLEEP.SYNCS 0x989680 ;  /* 0x009896800000895d */ /* 0x001fea0003900000 */
[----:B------:R-:W0:Y:S02]  /*24020*/  @!P0 SYNCS.PHASECHK.TRANS64 P0, [R179+URZ+0x32430], R8 ;  /* 0x03243008b30085a7 */ /* 0x000e24000800007f */
[----:B0-----:R-:W-:Y:S05]  /*24030*/  @!P0 BRA `(.L_x_14759) ;  /* 0xfffffffc00f08947 */ /* 0x001fea000383ffff */
[----:B------:R-:W-:Y:S05]  /*24040*/  BRA `(.L_x_14758) ;  /* 0xfffffe60008c7947 */ /* 0x000fea000383ffff */
.L_x_14761:
[----:B0-----:R0:W4:Y:S02]  /*24050*/  SYNCS.PHASECHK.TRANS64.TRYWAIT P0, [R19+URZ+0x32410], R0 ;  /* 0x03241000130075a7 */ /* 0x001124000800017f */
[----:B----4-:R-:W-:Y:S05]  /*24060*/  @!P0 NANOSLEEP.SYNCS 0x989680 ;  /* 0x009896800000895d */ /* 0x010fea0003900000 */
[----:B------:R-:W4:Y:S02]  /*24070*/  @!P0 SYNCS.PHASECHK.TRANS64 P0, [R19+URZ+0x32410], R0 ;  /* 0x03241000130085a7 */ /* 0x000f24000800007f */
[----:B----4-:R-:W-:Y:S05]  /*24080*/  @!P0 BRA `(.L_x_14761) ;  /* 0xfffffffc00f08947 */ /* 0x010fea000383ffff */
[----:B------:R-:W-:Y:S05]  /*24090*/  BRA `(.L_x_15023) ;  /* 0xfffffe6400447947 */ /* 0x000fea000383ffff */
.L_x_14766:
[----:B------:R0:W0:Y:S02]  /*240a0*/  SYNCS.PHASECHK.TRANS64.TRYWAIT P2, [R179+URZ+0x32450], R8 ;  /* 0x03245008b30075a7 */ /* 0x000024000804017f */
[----:B0-----:R-:W-:Y:S05]  /*240b0*/  @!P2 NANOSLEEP.SYNCS 0x989680 ;  /* 0x009896800000a95d */ /* 0x001fea0003900000 */
[----:B------:R-:W0:Y:S02]  /*240c0*/  @!P2 SYNCS.PHASECHK.TRANS64 P2, [R179+URZ+0x32450], R8 ;  /* 0x03245008b300a5a7 */ /* 0x000e24000804007f */
[----:B0-----:R-:W-:Y:S05]  /*240d0*/  @!P2 BRA `(.L_x_14766) ;  /* 0xfffffffc00f0a947 */ /* 0x001fea000383ffff */
[----:B------:R-:W-:Y:S05]  /*240e0*/  BRA `(.L_x_14765) ;  /* 0xfffffe6400647947 */ /* 0x000fea000383ffff */
.L_x_14771:
[----:B--2---:R2:W3:Y:S02]  /*240f0*/  SYNCS.PHASECHK.TRANS64.TRYWAIT P2, [R211+URZ+0x32430], R218 ;  /* 0x032430dad30075a7 */ /* 0x0044e4000804017f */
[----:B---3--:R-:W-:Y:S05]  /*24100*/  @!P2 NANOSLEEP.SYNCS 0x989680 ;  /* 0x009896800000a95d */ /* 0x008fea0003900000 */
[----:B------:R-:W3:Y:S02]  /*24110*/  @!P2 SYNCS.PHASECHK.TRANS64 P2, [R211+URZ+0x32430], R218 ;  /* 0x032430dad300a5a7 */ /* 0x000ee4000804007f */
[----:B---3--:R-:W-:Y:S05]  /*24120*/  @!P2 BRA `(.L_x_14771) ;  /* 0xfffffffc00f0a947 */ /* 0x008fea000383ffff */
[----:B------:R-:W-:Y:S05]  /*24130*/  BRA `(.L_x_14770) ;  /* 0xfffffe9000ac7947 */ /* 0x000fea000383ffff */
.L_x_14776:
[----:B---3--:R3:W4:Y:S02]  /*24140*/  SYNCS.PHASECHK.TRANS64.TRYWAIT P2, [R211+URZ+0x32450], R218 ;  /* 0x032450dad30075a7 */ /* 0x008724000804017f */
[----:B----4-:R-:W-:Y:S05]  /*24150*/  @!P2 NANOSLEEP.SYNCS 0x989680 ;  /* 0x009896800000a95d */ /* 0x010fea0003900000 */
[----:B------:R-:W4:Y:S02]  /*24160*/  @!P2 SYNCS.PHASECHK.TRANS64 P2, [R211+URZ+0x32450], R218 ;  /* 0x032450dad300a5a7 */ /* 0x000f24000804007f */
[----:B----4-:R-:W-:Y:S05]  /*24170*/  @!P2 BRA `(.L_x_14776) ;  /* 0xfffffffc00f0a947 */ /* 0x010fea000383ffff */
[----:B------:R-:W-:Y:S05]  /*24180*/  BRA `(.L_x_14775) ;  /* 0xfffffe9400547947 */ /* 0x000fea000383ffff */
.L_x_14782:
[----:B--2---:R2:W3:Y:S02]  /*24190*/  SYNCS.PHASECHK.TRANS64.TRYWAIT P2, [R211+URZ+0x32430], R218 ;  /* 0x032430dad30075a7 */ /* 0x0044e4000804017f */
[----:B---3--:R-:W-:Y:S05]  /*241a0*/  @!P2 NANOSLEEP.SYNCS 0x989680 ;  /* 0x009896800000a95d */ /* 0x008fea0003900000 */
[----:B------:R-:W3:Y:S02]  /*241b0*/  @!P2 SYNCS.PHASECHK.TRANS64 P2, [R211+URZ+0x32430], R218 ;  /* 0x032430dad300a5a7 */ /* 0x000ee4000804007f */
[----:B---3--:R-:W-:Y:S05]  /*241c0*/  @!P2 BRA `(.L_x_14782) ;  /* 0xfffffffc00f0a947 */ /* 0x008fea000383ffff */
[----:B------:R-:W-:Y:S05]  /*241d0*/  BRA `(.L_x_14781) ;  /* 0xfffffec400f87947 */ /* 0x000fea000383ffff */
.L_x_14787:
[----:B---3--:R3:W4:Y:S02]  /*241e0*/  SYNCS.PHASECHK.TRANS64.TRYWAIT P2, [R211+URZ+0x32450], R218 ;  /* 0x032450dad30075a7 */ /* 0x008724000804017f */
[----:B----4-:R-:W-:Y:S05]  /*241f0*/  @!P2 NANOSLEEP.SYNCS 0x989680 ;  /* 0x009896800000a95d */ /* 0x010fea0003900000 */
[----:B------:R-:W4:Y:S02]  /*24200*/  @!P2 SYNCS.PHASECHK.TRANS64 P2, [R211+URZ+0x32450], R218 ;  /* 0x032450dad300a5a7 */ /* 0x000f24000804007f */
[----:B----4-:R-:W-:Y:S05]  /*24210*/  @!P2 BRA `(.L_x_14787) ;  /* 0xfffffffc00f0a947 */ /* 0x010fea000383ffff */
[----:B------:R-:W-:Y:S05]  /*24220*/  BRA `(.L_x_14786) ;  /* 0xfffffec800a07947 */ /* 0x000fea000383ffff */
.L_x_14793:
[----:B------:R-:W-:Y:S02]  /*24230*/  IMAD.MOV.U32 R13, RZ, RZ, R20 ;  /* 0x000000ffff0d7224 */ /* 0x000fe400078e0014 */
[----:B------:R-:W-:Y:S02]  /*24240*/  IMAD.MOV.U32 R12, RZ, RZ, RZ ;  /* 0x000000ffff0c7224 */ /* 0x000fe400078e00ff */
[----:B------:R-:W-:Y:S02]  /*24250*/  IMAD.MOV.U32 R11, RZ, RZ, 0x181f ;  /* 0x0000181fff0b7424 */ /* 0x000fe400078e00ff */
[----:B------:R-:W-:-:S07]  /*24260*/  IMAD.MOV.U32 R15, RZ, RZ, -0x1 ;  /* 0xffffffffff0f7424 */ /* 0x000fce00078e00ff */
[----:B-----5:R-:W-:Y:S05]  /*24270*/  WARPSYNC.COLLECTIVE R15, `(.L_x_15024) ;  /* 0x000000000f087348 */ /* 0x020fea0003c00000 */
[----:B------:R0:W1:Y:S02]  /*24280*/  SHFL.IDX P6, R14, R13, R12, R11 ;  /* 0x0000000c0d0e7389 */ /* 0x00006400000c000b */
[----:B01---5:R-:W-:Y:S01]  /*24290*/  ENDCOLLECTIVE ;  /* 0x000000000000791b */ /* 0x023fe20003800000 */
.L_x_15024:
[----:B------:R-:W-:Y:S02]  /*242a0*/  IMAD.MOV.U32 R13, RZ, RZ, R4 ;  /* 0x000000ffff0d7224 */ /* 0x000fe400078e0004 */
[----:B------:R-:W-:-:S07]  /*242b0*/  IMAD.MOV.U32 R3, RZ, RZ, R14 ;  /* 0x000000ffff037224 */ /* 0x000fce00078e000e */
[----:B------:R-:W-:Y:S05]  /*242c0*/  WARPSYNC.COLLECTIVE R15, `(.L_x_15025) ;  /* 0x000000000f087348 */ /* 0x000fea0003c00000 */
[----:B------:R0:W1:Y:S02]  /*242d0*/  SHFL.IDX P6, R14, R13, R12, R11 ;  /* 0x0000000c0d0e7389 */ /* 0x00006400000c000b */
[----:B01----:R-:W-:Y:S01]  /*242e0*/  ENDCOLLECTIVE ;  /* 0x000000000000791b */ /* 0x003fe20003800000 */
.L_x_15025:
[----:B------:R-:W-:Y:S05]  /*242f0*/  BRA `(.L_x_15026) ;  /* 0xffffff1800987947 */ /* 0x000fea000383ffff */
.L_x_14796:
        /* <DEDUP_REMOVED lines=8> */
.L_x_15028:
[----:B------:R-:W-:Y:S05]  /*24380*/  BSYNC B1 ;  /* 0x0000000000017941 */ /* 0x000fea0003800000 */
.L_x_15027:
        /* <DEDUP_REMOVED lines=8> */
.L_x_15029:
[----:B------:R-:W-:Y:S05]  /*24410*/  BRA `(.L_x_15030) ;  /* 0xffffff1800e47947 */ /* 0x000fea000383ffff */
.L_x_14799:
        /* <DEDUP_REMOVED lines=8> */
.L_x_15032:
[----:B------:R-:W-:Y:S05]  /*244a0*/  BSYNC B1 ;  /* 0x0000000000017941 */ /* 0x000fea0003800000 */
.L_x_15031:
        /* <DEDUP_REMOVED lines=8> */
.L_x_15033:
[----:B------:R-:W-:Y:S05]  /*24530*/  BRA `(.L_x_15034) ;  /* 0xffffff1c00207947 */ /* 0x000fea000383ffff */
.L_x_14802:
        /* <DEDUP_REMOVED lines=8> */
.L_x_15036:
[----:B------:R-:W-:Y:S05]  /*245c0*/  BSYNC B1 ;  /* 0x0000000000017941 */ /* 0x000fea0003800000 */
.L_x_15035:
        /* <DEDUP_REMOVED lines=8> */
.L_x_15037:
[----:B------:R-:W-:Y:S05]  /*24650*/  BRA `(.L_x_15038) ;  /* 0xffffff1c005c7947 */ /* 0x000fea000383ffff */
.L_x_14804:
[----:B------:R-:W-:Y:S02]  /*24660*/  IMAD.MOV.U32 R13, RZ, RZ, R4 ;  /* 0x000000ffff0d7224 */ /* 0x000fe400078e0004 */
[----:B------:R-:W-:Y:S02]  /*24670*/  IMAD.MOV.U32 R12, RZ, RZ, RZ ;  /* 0x000000ffff0c7224 */ /* 0x000fe400078e00ff */
[----:B------:R-:W-:Y:S02]  /*24680*/  IMAD.MOV.U32 R11, RZ, RZ, 0x1c1f ;  /* 0x00001c1fff0b7424 */ /* 0x000fe400078e00ff */
[----:B------:R-:W-:-:S07]  /*24690*/  IMAD.MOV.U32 R15, RZ, RZ, -0x1 ;  /* 0xffffffffff0f7424 */ /* 0x000fce00078e00ff */
[----:B------:R-:W-:Y:S05]  /*246a0*/  WARPSYNC.COLLECTIVE R15, `(.L_x_15039) ;  /* 0x000000000f087348 */ /* 0x000fea0003c00000 */
[----:B------:R0:W1:Y:S02]  /*246b0*/  SHFL.IDX P6, R14, R13, R12, R11 ;  /* 0x0000000c0d0e7389 */ /* 0x00006400000c000b */
[----:B01----:R-:W-:Y:S01]  /*246c0*/  ENDCOLLECTIVE ;  /* 0x000000000000791b */ /* 0x003fe20003800000 */
.L_x_15039:
[----:B------:R-:W-:Y:S02]  /*246d0*/  IMAD.MOV.U32 R13, RZ, RZ, R3 ;  /* 0x000000ffff0d7224 */ /* 0x000fe400078e0003 */
[----:B------:R-:W-:-:S07]  /*246e0*/  IMAD.MOV.U32 R20, RZ, RZ, R14 ;  /* 0x000000ffff147224 */ /* 0x000fce00078e000e */
[----:B------:R-:W-:Y:S05]  /*246f0*/  WARPSYNC.COLLECTIVE R15, `(.L_x_15040) ;  /* 0x000000000f087348 */ /* 0x000fea0003c00000 */
[----:B------:R0:W1:Y:S02]  /*24700*/  SHFL.IDX P6, R14, R13, R12, R11 ;  /* 0x0000000c0d0e7389 */ /* 0x00006400000c000b */
[----:B01----:R-:W-:Y:S01]  /*24710*/  ENDCOLLECTIVE ;  /* 0x000000000000791b */ /* 0x003fe20003800000 */
.L_x_15040:
[----:B------:R-:W-:Y:S01]  /*24720*/  IMAD.MOV.U32 R12, RZ, RZ, R14 ;  /* 0x000000ffff0c7224 */ /* 0x000fe200078e000e */
[----:B------:R-:W-:Y:S06]  /*24730*/  BRA `(.L_x_15041) ;  /* 0xffffff2000507947 */ /* 0x000fec000383ffff */
.L_x_14807:
        /* <DEDUP_REMOVED lines=8> */
.L_x_15043:
[----:B------:R-:W-:Y:S05]  /*247c0*/  BSYNC B1 ;  /* 0x0000000000017941 */ /* 0x000fea0003800000 */
.L_x_15042:
        /* <DEDUP_REMOVED lines=8> */
.L_x_15044:
[----:B------:R-:W-:Y:S01]  /*24850*/  IMAD.MOV.U32 R3, RZ, RZ, R14 ;  /* 0x000000ffff037224 */ /* 0x000fe200078e000e */
[----:B------:R-:W-:Y:S06]  /*24860*/  BRA `(.L_x_15045) ;  /* 0xffffff2c00287947 */ /* 0x000fec000383ffff */
.L_x_14811:
[----:B------:R-:W-:Y:S02]  /*24870*/  IMAD.MOV.U32 R13, RZ, RZ, R4 ;  /* 0x000000ffff0d7224 */ /* 0x000fe400078e0004 */
[----:B------:R-:W-:Y:S02]  /*24880*/  IMAD.MOV.U32 R12, RZ, RZ, RZ ;  /* 0x000000ffff0c7224 */ /* 0x000fe400078e00ff */
[----:B------:R-:W-:Y:S02]  /*24890*/  IMAD.MOV.U32 R11, RZ, RZ, 0x181f ;  /* 0x0000181fff0b7424 */ /* 0x000fe400078e00ff */
[----:B------:R-:W-:-:S07]  /*248a0*/  IMAD.MOV.U32 R15, RZ, RZ, -0x1 ;  /* 0xffffffffff0f7424 */ /* 0x000fce00078e00ff */
[----:B01----:R-:W-:Y:S05]  /*248b0*/  WARPSYNC.COLLECTIVE R15, `(.L_x_15046) ;  /* 0x000000000f087348 */ /* 0x003fea0003c00000 */
[----:B------:R2:W3:Y:S02]  /*248c0*/  SHFL.IDX P6, R14, R13, R12, R11 ;  /* 0x0000000c0d0e7389 */ /* 0x0004e400000c000b */
[----:B0123--:R-:W-:Y:S01]  /*248d0*/  ENDCOLLECTIVE ;  /* 0x000000000000791b */ /* 0x00ffe20003800000 */
.L_x_15046:
[----:B------:R-:W-:Y:S02]  /*248e0*/  IMAD.MOV.U32 R13, RZ, RZ, R0 ;  /* 0x000000ffff0d7224 */ /* 0x000fe400078e0000 */
[----:B------:R-:W-:-:S07]  /*248f0*/  IMAD.MOV.U32 R3, RZ, RZ, R14 ;  /* 0x000000ffff037224 */ /* 0x000fce00078e000e */
[----:B------:R-:W-:Y:S05]  /*24900*/  WARPSYNC.COLLECTIVE R15, `(.L_x_15047) ;  /* 0x000000000f087348 */ /* 0x000fea0003c00000 */
[----:B------:R0:W1:Y:S02]  /*24910*/  SHFL.IDX P6, R14, R13, R12, R11 ;  /* 0x0000000c0d0e7389 */ /* 0x00006400000c000b */
[----:B01----:R-:W-:Y:S01]  /*24920*/  ENDCOLLECTIVE ;  /* 0x000000000000791b */ /* 0x003fe20003800000 */
.L_x_15047:
[----:B------:R-:W-:Y:S05]  /*24930*/  BRA `(.L_x_15048) ;  /* 0xffffff4c008c7947 */ /* 0x000fea000383ffff */
.L_x_14814:
        /* <DEDUP_REMOVED lines=8> */
.L_x_15050:
[----:B------:R-:W-:Y:S05]  /*249c0*/  BSYNC B1 ;  /* 0x0000000000017941 */ /* 0x000fea0003800000 */
.L_x_15049:
        /* <DEDUP_REMOVED lines=8> */
.L_x_15051:
[----:B------:R-:W-:Y:S05]  /*24a50*/  BRA `(.L_x_15052) ;  /* 0xffffff4c00cc7947 */ /* 0x000fea000383ffff */
.L_x_14817:
        /* <DEDUP_REMOVED lines=8> */
.L_x_15054:
[----:B------:R-:W-:Y:S05]  /*24ae0*/  BSYNC B1 ;  /* 0x0000000000017941 */ /* 0x000fea0003800000 */
.L_x_15053:
        /* <DEDUP_REMOVED lines=8> */
.L_x_15055:
[----:B------:R-:W-:Y:S05]  /*24b70*/  BRA `(.L_x_15056) ;  /* 0xffffff5000087947 */ /* 0x000fea000383ffff */
.L_x_14820:
        /* <DEDUP_REMOVED lines=8> */
.L_x_15058:
[----:B------:R-:W-:Y:S05]  /*24c00*/  BSYNC B1 ;  /* 0x0000000000017941 */ /* 0x000fea0003800000 */
.L_x_15057:
        /* <DEDUP_REMOVED lines=8> */
.L_x_15059:
[----:B------:R-:W-:Y:S05]  /*24c90*/  BRA `(.L_x_15060) ;  /* 0xffffff5000447947 */ /* 0x000fea000383ffff */
.L_x_14839:
        /* <DEDUP_REMOVED lines=11> */
.L_x_15062:
[----:B------:R-:W-:Y:S05]  /*24d50*/  BSYNC B1 ;  /* 0x0000000000017941 */ /* 0x000fea0003800000 */
.L_x_15061:
[----:B------:R-:W-:Y:S05]  /*24d60*/  BRA `(.L_x_15063) ;  /* 0xffffff6c00d47947 */ /* 0x000fea000383ffff */
.L_x_14841:
[----:B------:R-:W-:Y:S01]  /*24d70*/  BSSY B1, `(.L_x_15064) ;  /* 0x0000006000017945 */ /* 0x000fe20003800000 */
[----:B------:R-:W-:-:S07]  /*24d80*/  IMAD.MOV.U32 R15, RZ, RZ, -0x1 ;  /* 0xffffffffff0f7424 */ /* 0x000fce00078e00ff */
[----:B0-----:R-:W-:Y:S05]  /*24d90*/  WARPSYNC.COLLECTIVE R15, `(.L_x_15065) ;  /* 0x000000000f0c7348 */ /* 0x001fea0003c00000 */
[----:B------:R-:W-:Y:S02]  /*24da0*/  ELECT P6, UR62, PT ;  /* 0x00000000003e782f */ /* 0x000fe400038c0000 */
[----:B------:R-:W-:Y:S01]  /*24db0*/  MOV R14, UR62 ;  /* 0x0000003e000e7c02 */ /* 0x000fe20008000f00 */
[----:B0-----:R-:W-:Y:S10]  /*24dc0*/  ENDCOLLECTIVE ;  /* 0x000000000000791b */ /* 0x001ff40003800000 */
.L_x_15065:
[----:B------:R-:W-:Y:S05]  /*24dd0*/  BSYNC B1 ;  /* 0x0000000000017941 */ /* 0x000fea0003800000 */
.L_x_15064:
[----:B------:R-:W-:Y:S05]  /*24de0*/  BRA `(.L_x_14840) ;  /* 0xffffff6c00cc7947 */ /* 0x000fea000383ffff */
.L_x_14843:
[----:B0-----:R0:W1:Y:S02]  /*24df0*/  SYNCS.PHASECHK.TRANS64.TRYWAIT P0, [R18+URZ+0x32420], R4 ;  /* 0x03242004120075a7 */ /* 0x001064000800017f */
[----:B-1----:R-:W-:Y:S05]  /*24e00*/  @!P0 NANOSLEEP.SYNCS 0x989680 ;  /* 0x009896800000895d */ /* 0x002fea0003900000 */
[----:B------:R-:W1:Y:S02]  /*24e10*/  @!P0 SYNCS.PHASECHK.TRANS64 P0, [R18+URZ+0x32420], R4 ;  /* 0x03242004120085a7 */ /* 0x000e64000800007f */
[----:B-1----:R-:W-:Y:S05]  /*24e20*/  @!P0 BRA `(.L_x_14843) ;  /* 0xfffffffc00f08947 */ /* 0x002fea000383ffff */
[----:B------:R-:W-:Y:S05]  /*24e30*/  BRA `(.L_x_15066) ;  /* 0xffffff6c00dc7947 */ /* 0x000fea000383ffff */
.L_x_14847:
[----:B0-----:R0:W1:Y:S02]  /*24e40*/  SYNCS.PHASECHK.TRANS64.TRYWAIT P0, [R4+URZ+0x324a0], R9 ;  /* 0x0324a009040075a7 */ /* 0x001064000800017f */
[----:B-1----:R-:W-:Y:S05]  /*24e50*/  @!P0 NANOSLEEP.SYNCS 0x989680 ;  /* 0x009896800000895d */ /* 0x002fea0003900000 */
[----:B------:R-:W1:Y:S02]  /*24e60*/  @!P0 SYNCS.PHASECHK.TRANS64 P0, [R4+URZ+0x324a0], R9 ;  /* 0x0324a009040085a7 */ /* 0x000e64000800007f */
[----:B-1----:R-:W-:Y:S05]  /*24e70*/  @!P0 BRA `(.L_x_14847) ;  /* 0xfffffffc00f08947 */ /* 0x002fea000383ffff */
[----:B------:R-:W-:Y:S05]  /*24e80*/  BRA `(.L_x_15067) ;  /* 0xffffff6c00fc7947 */ /* 0x000fea000383ffff */
.L_x_14852:
[----:B-1----:R1:W2:Y:S02]  /*24e90*/  SYNCS.PHASECHK.TRANS64.TRYWAIT P0, [R4+URZ+0x324c0], R9 ;  /* 0x0324c009040075a7 */ /* 0x0022a4000800017f */
[----:B--2---:R-:W-:Y:S05]  /*24ea0*/  @!P0 NANOSLEEP.SYNCS 0x989680 ;  /* 0x009896800000895d */ /* 0x004fea0003900000 */
[----:B------:R-:W2:Y:S02]  /*24eb0*/  @!P0 SYNCS.PHASECHK.TRANS64 P0, [R4+URZ+0x324c0], R9 ;  /* 0x0324c009040085a7 */ /* 0x000ea4000800007f */
[----:B--2---:R-:W-:Y:S05]  /*24ec0*/  @!P0 BRA `(.L_x_14852) ;  /* 0xfffffffc00f08947 */ /* 0x004fea000383ffff */
[----:B------:R-:W-:Y:S05]  /*24ed0*/  BRA `(.L_x_15068) ;  /* 0xffffff70007c7947 */ /* 0x000fea000383ffff */
.L_x_14862:
[----:B0-----:R0:W1:Y:S02]  /*24ee0*/  SYNCS.PHASECHK.TRANS64.TRYWAIT P1, [R5+URZ+0x324a0], R6 ;  /* 0x0324a006050075a7 */ /* 0x001064000802017f */
[----:B-1----:R-:W-:Y:S05]  /*24ef0*/  @!P1 NANOSLEEP.SYNCS 0x989680 ;  /* 0x009896800000995d */ /* 0x002fea0003900000 */
[----:B------:R-:W1:Y:S02]  /*24f00*/  @!P1 SYNCS.PHASECHK.TRANS64 P1, [R5+URZ+0x324a0], R6 ;  /* 0x0324a006050095a7 */ /* 0x000e64000802007f */
[----:B-1----:R-:W-:Y:S05]  /*24f10*/  @!P1 BRA `(.L_x_14862) ;  /* 0xfffffffc00f09947 */ /* 0x002fea000383ffff */
[----:B------:R-:W-:Y:S05]  /*24f20*/  BRA `(.L_x_15069) ;  /* 0xffffff78000c7947 */ /* 0x000fea000383ffff */
.L_x_14867:
[----:B-1----:R1:W2:Y:S02]  /*24f30*/  SYNCS.PHASECHK.TRANS64.TRYWAIT P1, [R5+URZ+0x324c0], R6 ;  /* 0x0324c006050075a7 */ /* 0x0022a4000802017f */
[----:B--2---:R-:W-:Y:S05]  /*24f40*/  @!P1 NANOSLEEP.SYNCS 0x989680 ;  /* 0x009896800000995d */ /* 0x004fea0003900000 */
[----:B------:R-:W2:Y:S02]  /*24f50*/  @!P1 SYNCS.PHASECHK.TRANS64 P1, [R5+URZ+0x324c0], R6 ;  /* 0x0324c006050095a7 */ /* 0x000ea4000802007f */
[----:B--2---:R-:W-:Y:S05]  /*24f60*/  @!P1 BRA `(.L_x_14867) ;  /* 0xfffffffc00f09947 */ /* 0x004fea000383ffff */
[----:B------:R-:W-:Y:S05]  /*24f70*/  BRA `(.L_x_15070) ;  /* 0xffffff7800887947 */ /* 0x000fea000383ffff */
.L_x_14885:
        /* <DEDUP_REMOVED lines=11> */
.L_x_15072:
[----:B------:R-:W-:Y:S05]  /*25030*/  BSYNC B0 ;  /* 0x0000000000007941 */ /* 0x000fea0003800000 */
.L_x_15071:
[----:B------:R-:W-:Y:S05]  /*25040*/  BRA `(.L_x_15073) ;  /* 0xffffff8800407947 */ /* 0x000fea000383ffff */
.L_x_14887:
[----:B------:R-:W-:Y:S01]  /*25050*/  BSSY B0, `(.L_x_15074) ;  /* 0x0000006000007945 */ /* 0x000fe20003800000 */
[----:B------:R-:W-:-:S07]  /*25060*/  IMAD.MOV.U32 R15, RZ, RZ, -0x1 ;  /* 0xffffffffff0f7424 */ /* 0x000fce00078e00ff */
[----:B0-----:R-:W-:Y:S05]  /*25070*/  WARPSYNC.COLLECTIVE R15, `(.L_x_15075) ;  /* 0x000000000f0c7348 */ /* 0x001fea0003c00000 */
[----:B------:R-:W-:Y:S02]  /*25080*/  ELECT P6, UR62, PT ;  /* 0x00000000003e782f */ /* 0x000fe400038c0000 */
[----:B------:R-:W-:Y:S01]  /*25090*/  MOV R14, UR62 ;  /* 0x0000003e000e7c02 */ /* 0x000fe20008000f00 */
[----:B0-----:R-:W-:Y:S10]  /*250a0*/  ENDCOLLECTIVE ;  /* 0x000000000000791b */ /* 0x001ff40003800000 */
.L_x_15075:
[----:B------:R-:W-:Y:S05]  /*250b0*/  BSYNC B0 ;  /* 0x0000000000007941 */ /* 0x000fea0003800000 */
.L_x_15074:
[----:B------:R-:W-:Y:S05]  /*250c0*/  BRA `(.L_x_15076) ;  /* 0xffffff88004c7947 */ /* 0x000fea000383ffff */
.L_x_14889:
[----:B0-----:R0:W1:Y:S02]  /*250d0*/  SYNCS.PHASECHK.TRANS64.TRYWAIT P0, [R0+URZ+0x32440], R2 ;  /* 0x03244002000075a7 */ /* 0x001064000800017f */
[----:B-1----:R-:W-:Y:S05]  /*250e0*/  @!P0 NANOSLEEP.SYNCS 0x989680 ;  /* 0x009896800000895d */ /* 0x002fea0003900000 */
[----:B------:R-:W1:Y:S02]  /*250f0*/  @!P0 SYNCS.PHASECHK.TRANS64 P0, [R0+URZ+0x32440], R2 ;  /* 0x03244002000085a7 */ /* 0x000e64000800007f */
[----:B-1----:R-:W-:Y:S05]  /*25100*/  @!P0 BRA `(.L_x_14889) ;  /* 0xfffffffc00f08947 */ /* 0x002fea000383ffff */
[----:B------:R-:W-:Y:S05]  /*25110*/  BRA `(.L_x_15077) ;  /* 0xffffff8800ac7947 */ /* 0x000fea000383ffff */
.L_x_14893:
        /* <DEDUP_REMOVED lines=9> */
.L_x_15078:
[----:B------:R-:W-:Y:S02]  /*251b0*/  IMAD.MOV.U32 R13, RZ, RZ, R3 ;  /* 0x000000ffff0d7224 */ /* 0x000fe400078e0003 */
[----:B------:R-:W-:Y:S01]  /*251c0*/  IMAD.MOV.U32 R4, RZ, RZ, R14 ;  /* 0x000000ffff047224 */ /* 0x000fe200078e000e */
[----:B------:R-:W-:-:S07]  /*251d0*/  LOP3.LUT R6, R6, 0x7f, RZ, 0xc0, !PT ;  /* 0x0000007f06067812 */ /* 0x000fce00078ec0ff */
[----:B------:R-:W-:Y:S05]  /*251e0*/  WARPSYNC.COLLECTIVE R15, `(.L_x_15079) ;  /* 0x000000000f087348 */ /* 0x000fea0003c00000 */
[----:B------:R0:W1:Y:S02]  /*251f0*/  SHFL.IDX P6, R14, R13, R12, R11 ;  /* 0x0000000c0d0e7389 */ /* 0x00006400000c000b */
[----:B01----:R-:W-:Y:S01]  /*25200*/  ENDCOLLECTIVE ;  /* 0x000000000000791b */ /* 0x003fe20003800000 */
.L_x_15079:
        /* <DEDUP_REMOVED lines=9> */
.L_x_15080:
[----:B------:R-:W-:Y:S02]  /*252a0*/  IMAD.MOV.U32 R13, RZ, RZ, R3 ;  /* 0x000000ffff0d7224 */ /* 0x000fe400078e0003 */
[----:B------:R-:W-:Y:S02]  /*252b0*/  IMAD R0, R0, R7, RZ ;  /* 0x0000000700007224 */ /* 0x000fe400078e02ff */
[----:B------:R-:W-:-:S07]  /*252c0*/  IMAD.MOV.U32 R7, RZ, RZ, R14 ;  /* 0x000000ffff077224 */ /* 0x000fce00078e000e */
[----:B------:R-:W-:Y:S05]  /*252d0*/  WARPSYNC.COLLECTIVE R15, `(.L_x_15081) ;  /* 0x000000000f087348 */ /* 0x000fea0003c00000 */
[----:B------:R0:W1:Y:S02]  /*252e0*/  SHFL.IDX P6, R14, R13, R12, R11 ;  /* 0x0000000c0d0e7389 */ /* 0x00006400000c000b */
[----:B01----:R-:W-:Y:S01]  /*252f0*/  ENDCOLLECTIVE ;  /* 0x000000000000791b */ /* 0x003fe20003800000 */
.L_x_15081:
        /* <DEDUP_REMOVED lines=10> */
.L_x_15082:
        /* <DEDUP_REMOVED lines=15> */
.L_x_15083:
        /* <DEDUP_REMOVED lines=19> */
.L_x_15084:
        /* <DEDUP_REMOVED lines=10> */
.L_x_15085:
        /* <DEDUP_REMOVED lines=13> */
.L_x_15086:
        /* <DEDUP_REMOVED lines=10> */
.L_x_15087:
        /* <DEDUP_REMOVED lines=13> */
.L_x_15088:
        /* <DEDUP_REMOVED lines=10> */
.L_x_15089:
        /* <DEDUP_REMOVED lines=13> */
.L_x_15090:
        /* <DEDUP_REMOVED lines=10> */
.L_x_15091:
        /* <DEDUP_REMOVED lines=11> */
.L_x_15092:
        /* <DEDUP_REMOVED lines=14> */
.L_x_15093:
[----:B------:R-:W-:Y:S01]  /*25c40*/  IMAD.MOV.U32 R3, RZ, RZ, R14 ;  /* 0x000000ffff037224 */ /* 0x000fe200078e000e */
[----:B------:R-:W-:Y:S06]  /*25c50*/  BRA `(.L_x_15094) ;  /* 0xffffff8c002c7947 */ /* 0x000fec000383ffff */
.L_x_14897:
        /* <DEDUP_REMOVED lines=36> */
.L_x_15096:
[----:B------:R-:W-:Y:S05]  /*25ea0*/  BSYNC B0 ;  /* 0x0000000000007941 */ /* 0x000fea0003800000 */
.L_x_15095:
        /* <DEDUP_REMOVED lines=10> */
.L_x_15097:
        /* <DEDUP_REMOVED lines=16> */
.L_x_15098:
        /* <DEDUP_REMOVED lines=15> */
.L_x_15099:
        /* <DEDUP_REMOVED lines=9> */
.L_x_15100:
        /* <DEDUP_REMOVED lines=15> */
.L_x_15101:
        /* <DEDUP_REMOVED lines=9> */
.L_x_15102:
        /* <DEDUP_REMOVED lines=15> */
.L_x_15103:
        /* <DEDUP_REMOVED lines=9> */
.L_x_15104:
        /* <DEDUP_REMOVED lines=15> */
.L_x_15105:
        /* <DEDUP_REMOVED lines=9> */
.L_x_15106:
        /* <DEDUP_REMOVED lines=14> */
.L_x_15107:
        /* <DEDUP_REMOVED lines=19> */
.L_x_15108:
[----:B------:R-:W-:Y:S02]  /*26860*/  IMAD.MOV.U32 R13, RZ, RZ, R0 ;  /* 0x000000ffff0d7224 */ /* 0x000fe400078e0000 */
[----:B------:R-:W-:-:S07]  /*26870*/  IMAD.MOV.U32 R6, RZ, RZ, R14 ;  /* 0x000000ffff067224 */ /* 0x000fce00078e000e */
[----:B------:R-:W-:Y:S05]  /*26880*/  WARPSYNC.COLLECTIVE R15, `(.L_x_15109) ;  /* 0x000000000f087348 */ /* 0x000fea0003c00000 */
[----:B------:R0:W1:Y:S02]  /*26890*/  SHFL.IDX P6, R14, R13, R12, R11 ;  /* 0x0000000c0d0e7389 */ /* 0x00006400000c000b */
[----:B01----:R-:W-:Y:S01]  /*268a0*/  ENDCOLLECTIVE ;  /* 0x000000000000791b */ /* 0x003fe20003800000 */
.L_x_15109:
[----:B------:R-:W-:Y:S02]  /*268b0*/  IMAD.MOV.U32 R13, RZ, RZ, R2 ;  /* 0x000000ffff0d7224 */ /* 0x000fe400078e0002 */
[----:B------:R-:W-:Y:S02]  /*268c0*/  IMAD.MOV.U32 R12, RZ, RZ, 0x7 ;  /* 0x00000007ff0c7424 */ /* 0x000fe400078e00ff */
[----:B------:R-:W-:-:S07]  /*268d0*/  IMAD.MOV.U32 R5, RZ, RZ, R14 ;  /* 0x000000ffff057224 */ /* 0x000fce00078e000e */
[----:B------:R-:W-:Y:S05]  /*268e0*/  WARPSYNC.COLLECTIVE R15, `(.L_x_15110) ;  /* 0x000000000f087348 */ /* 0x000fea0003c00000 */
[----:B------:R0:W1:Y:S02]  /*268f0*/  SHFL.IDX P6, R14, R13, R12, R11 ;  /* 0x0000000c0d0e7389 */ /* 0x00006400000c000b */
[----:B01----:R-:W-:Y:S01]  /*26900*/  ENDCOLLECTIVE ;  /* 0x000000000000791b */ /* 0x003fe20003800000 */
.L_x_15110:
        /* <DEDUP_REMOVED lines=10> */
.L_x_15111:
        /* <DEDUP_REMOVED lines=9> */
.L_x_14902:
[----:B-1----:R1:W2:Y:S02]  /*26a40*/  SYNCS.PHASECHK.TRANS64.TRYWAIT P0, [R18+URZ+0x32420], R0 ;  /* 0x03242000120075a7 */ /* 0x0022a4000800017f */
[----:B--2---:R-:W-:Y:S05]  /*26a50*/  @!P0 NANOSLEEP.SYNCS 0x989680 ;  /* 0x009896800000895d */ /* 0x004fea0003900000 */
[----:B------:R-:W2:Y:S02]  /*26a60*/  @!P0 SYNCS.PHASECHK.TRANS64 P0, [R18+URZ+0x32420], R0 ;  /* 0x03242000120085a7 */ /* 0x000ea4000800007f */
[----:B--2---:R-:W-:Y:S05]  /*26a70*/  @!P0 BRA `(.L_x_14902) ;  /* 0xfffffffc00f08947 */ /* 0x004fea000383ffff */
[----:B------:R-:W-:Y:S05]  /*26a80*/  BRA `(.L_x_15113) ;  /* 0xffffff8c00507947 */ /* 0x000fea000383ffff */
.L_x_14906:
[----:B0-----:R0:W1:Y:S02]  /*26a90*/  SYNCS.PHASECHK.TRANS64.TRYWAIT P0, [R2+URZ+0x32460], R0 ;  /* 0x03246000020075a7 */ /* 0x001064000800017f */
[----:B-1----:R-:W-:Y:S05]  /*26aa0*/  @!P0 NANOSLEEP.SYNCS 0x989680 ;  /* 0x009896800000895d */ /* 0x002fea0003900000 */
[----:B------:R-:W1:Y:S02]  /*26ab0*/  @!P0 SYNCS.PHASECHK.TRANS64 P0, [R2+URZ+0x32460], R0 ;  /* 0x03246000020085a7 */ /* 0x000e64000800007f */
[----:B-1----:R-:W-:Y:S05]  /*26ac0*/  @!P0 BRA `(.L_x_14906) ;  /* 0xfffffffc00f08947 */ /* 0x002fea000383ffff */
[----:B------:R-:W-:Y:S05]  /*26ad0*/  BRA `(.L_x_15114) ;  /* 0xffffff8c00747947 */ /* 0x000fea000383ffff */
.L_x_14921:
[----:B-1----:R1:W2:Y:S02]  /*26ae0*/  SYNCS.PHASECHK.TRANS64.TRYWAIT P0, [R2+URZ+0x32440], R6 ;  /* 0x03244006020075a7 */ /* 0x0022a4000800017f */
[----:B--2---:R-:W-:Y:S05]  /*26af0*/  @!P0 NANOSLEEP.SYNCS 0x989680 ;  /* 0x009896800000895d */ /* 0x004fea0003900000 */
[----:B------:R-:W2:Y:S02]  /*26b00*/  @!P0 SYNCS.PHASECHK.TRANS64 P0, [R2+URZ+0x32440], R6 ;  /* 0x03244006020085a7 */ /* 0x000ea4000800007f */
[----:B--2---:R-:W-:Y:S05]  /*26b10*/  @!P0 BRA `(.L_x_14921) ;  /* 0xfffffffc00f08947 */ /* 0x004fea000383ffff */
[----:B------:R-:W-:Y:S05]  /*26b20*/  BRA `(.L_x_15115) ;  /* 0xffffff9400947947 */ /* 0x000fea000383ffff */
.L_x_14926:
[----:B0-----:R0:W2:Y:S02]  /*26b30*/  SYNCS.PHASECHK.TRANS64.TRYWAIT P0, [R2+URZ+0x32460], R6 ;  /* 0x03246006020075a7 */ /* 0x0010a4000800017f */
[----:B--2---:R-:W-:Y:S05]  /*26b40*/  @!P0 NANOSLEEP.SYNCS 0x989680 ;  /* 0x009896800000895d */ /* 0x004fea0003900000 */
[----:B------:R-:W2:Y:S02]  /*26b50*/  @!P0 SYNCS.PHASECHK.TRANS64 P0, [R2+URZ+0x32460], R6 ;  /* 0x03246006020085a7 */ /* 0x000ea4000800007f */
[----:B--2---:R-:W-:Y:S05]  /*26b60*/  @!P0 BRA `(.L_x_14926) ;  /* 0xfffffffc00f08947 */ /* 0x004fea000383ffff */
[----:B------:R-:W-:Y:S05]  /*26b70*/  BRA `(.L_x_15116) ;  /* 0xffffff9800107947 */ /* 0x000fea000383ffff */
.L_x_14937:
[----:B-1----:R1:W2:Y:S02]  /*26b80*/  SYNCS.PHASECHK.TRANS64.TRYWAIT P0, [R3+URZ+0x32440], R2 ;  /* 0x03244002030075a7 */ /* 0x0022a4000800017f */
[----:B--2---:R-:W-:Y:S05]  /*26b90*/  @!P0 NANOSLEEP.SYNCS 0x989680 ;  /* 0x009896800000895d */ /* 0x004fea0003900000 */
[----:B------:R-:W2:Y:S02]  /*26ba0*/  @!P0 SYNCS.PHASECHK.TRANS64 P0, [R3+URZ+0x32440], R2 ;  /* 0x03244002030085a7 */ /* 0x000ea4000800007f */
[----:B--2---:R-:W-:Y:S05]  /*26bb0*/  @!P0 BRA `(.L_x_14937) ;  /* 0xfffffffc00f08947 */ /* 0x004fea000383ffff */
[----:B------:R-:W-:Y:S05]  /*26bc0*/  BRA `(.L_x_15117) ;  /* 0xffffff9c00fc7947 */ /* 0x000fea000383ffff */
.L_x_14942:
[----:B--2---:R2:W3:Y:S02]  /*26bd0*/  SYNCS.PHASECHK.TRANS64.TRYWAIT P0, [R3+URZ+0x32460], R2 ;  /* 0x03246002030075a7 */ /* 0x0044e4000800017f */
[----:B---3--:R-:W-:Y:S05]  /*26be0*/  @!P0 NANOSLEEP.SYNCS 0x989680 ;  /* 0x009896800000895d */ /* 0x008fea0003900000 */
[----:B------:R-:W3:Y:S02]  /*26bf0*/  @!P0 SYNCS.PHASECHK.TRANS64 P0, [R3+URZ+0x32460], R2 ;  /* 0x03246002030085a7 */ /* 0x000ee4000800007f */
[----:B---3--:R-:W-:Y:S05]  /*26c00*/  @!P0 BRA `(.L_x_14942) ;  /* 0xfffffffc00f08947 */ /* 0x008fea000383ffff */
[----:B------:R-:W-:Y:S05]  /*26c10*/  BRA `(.L_x_15118) ;  /* 0xffffffa000787947 */ /* 0x000fea000383ffff */
.L_x_14953:
[----:B-1----:R1:W2:Y:S02]  /*26c20*/  SYNCS.PHASECHK.TRANS64.TRYWAIT P0, [R3+URZ+0x32440], R2 ;  /* 0x03244002030075a7 */ /* 0x0022a4000800017f */
[----:B--2---:R-:W-:Y:S05]  /*26c30*/  @!P0 NANOSLEEP.SYNCS 0x989680 ;  /* 0x009896800000895d */ /* 0x004fea0003900000 */
[----:B------:R-:W2:Y:S02]  /*26c40*/  @!P0 SYNCS.PHASECHK.TRANS64 P0, [R3+URZ+0x32440], R2 ;  /* 0x03244002030085a7 */ /* 0x000ea4000800007f */
[----:B--2---:R-:W-:Y:S05]  /*26c50*/  @!P0 BRA `(.L_x_14953) ;  /* 0xfffffffc00f08947 */ /* 0x004fea000383ffff */
[----:B------:R-:W-:Y:S05]  /*26c60*/  BRA `(.L_x_15119) ;  /* 0xffffffa800487947 */ /* 0x000fea000383ffff */
.L_x_14958:
[----:B--2---:R2:W3:Y:S02]  /*26c70*/  SYNCS.PHASECHK.TRANS64.TRYWAIT P0, [R3+URZ+0x32460], R2 ;  /* 0x03246002030075a7 */ /* 0x0044e4000800017f */
[----:B---3--:R-:W-:Y:S05]  /*26c80*/  @!P0 NANOSLEEP.SYNCS 0x989680 ;  /* 0x009896800000895d */ /* 0x008fea0003900000 */
[----:B------:R-:W3:Y:S02]  /*26c90*/  @!P0 SYNCS.PHASECHK.TRANS64 P0, [R3+URZ+0x32460], R2 ;  /* 0x03246002030085a7 */ /* 0x000ee4000800007f */
[----:B---3--:R-:W-:Y:S05]  /*26ca0*/  @!P0 BRA `(.L_x_14958) ;  /* 0xfffffffc00f08947 */ /* 0x008fea000383ffff */
[----:B------:R-:W-:Y:S05]  /*26cb0*/  BRA `(.L_x_15120) ;  /* 0xffffffa800c47947 */ /* 0x000fea000383ffff */
.L_x_14970:
[----:B------:R-:W2:Y:S01]  /*26cc0*/  LDL R0, [R1] ;  /* 0x0000000001007983 */ /* 0x000ea20000100800 */
[----:B------:R-:W-:Y:S01]  /*26cd0*/  BSSY B0, `(.L_x_15121) ;  /* 0x0000008000007945 */ /* 0x000fe20003800000 */
[----:B------:R-:W-:Y:S02]  /*26ce0*/  IMAD.MOV.U32 R12, RZ, RZ, RZ ;  /* 0x000000ffff0c7224 */ /* 0x000fe400078e00ff */
[----:B------:R-:W-:Y:S02]  /*26cf0*/  IMAD.MOV.U32 R11, RZ, RZ, 0x1f ;  /* 0x0000001fff0b7424 */ /* 0x000fe400078e00ff */
[----:B------:R-:W-:Y:S02]  /*26d00*/  IMAD.MOV.U32 R15, RZ, RZ, -0x1 ;  /* 0xffffffffff0f7424 */ /* 0x000fe400078e00ff */
[----:B--2---:R-:W-:-:S07]  /*26d10*/  IMAD.MOV.U32 R13, RZ, RZ, R0 ;  /* 0x000000ffff0d7224 */ /* 0x004fce00078e0000 */
[----:B01-3--:R-:W-:Y:S05]  /*26d20*/  WARPSYNC.COLLECTIVE R15, `(.L_x_15122) ;  /* 0x000000000f087348 */ /* 0x00bfea0003c00000 */
[----:B------:R2:W4:Y:S02]  /*26d30*/  SHFL.IDX P6, R14, R13, R12, R11 ;  /* 0x0000000c0d0e7389 */ /* 0x00052400000c000b */
[----:B01234-:R-:W-:Y:S01]  /*26d40*/  ENDCOLLECTIVE ;  /* 0x000000000000791b */ /* 0x01ffe20003800000 */
.L_x_15122:
[----:B------:R-:W-:Y:S05]  /*26d50*/  BSYNC B0 ;  /* 0x0000000000007941 */ /* 0x000fea0003800000 */
.L_x_15121:
        /* <DEDUP_REMOVED lines=9> */
.L_x_15123:
        /* <DEDUP_REMOVED lines=26> */
.L_x_15124:
        /* <DEDUP_REMOVED lines=8> */
.L_x_15125:
        /* <DEDUP_REMOVED lines=8> */
.L_x_15126:
        /* <DEDUP_REMOVED lines=8> */
.L_x_15127:
        /* <DEDUP_REMOVED lines=8> */
.L_x_15128:
        /* <DEDUP_REMOVED lines=9> */
.L_x_15129:
[----:B------:R-:W-:Y:S01]  /*27220*/  IMAD.MOV.U32 R9, RZ, RZ, R14 ;  /* 0x000000ffff097224 */ /* 0x000fe200078e000e */
[----:B------:R-:W-:Y:S06]  /*27230*/  BRA `(.L_x_15130) ;  /* 0xffffffb0000c7947 */ /* 0x000fec000383ffff */
.L_x_14973:
        /* <DEDUP_REMOVED lines=8> */
.L_x_15132:
[----:B------:R-:W-:Y:S05]  /*272c0*/  BSYNC B0 ;  /* 0x0000000000007941 */ /* 0x000fea0003800000 */
.L_x_15131:
        /* <DEDUP_REMOVED lines=10> */
.L_x_15133:
        /* <DEDUP_REMOVED lines=8> */
.L_x_15134:
        /* <DEDUP_REMOVED lines=8> */
.L_x_15135:
        /* <DEDUP_REMOVED lines=8> */
.L_x_15136:
        /* <DEDUP_REMOVED lines=9> */
.L_x_15137:
[----:B------:R-:W-:Y:S01]  /*27580*/  IMAD.MOV.U32 R9, RZ, RZ, R14 ;  /* 0x000000ffff097224 */ /* 0x000fe200078e000e */
[----:B------:R-:W-:Y:S06]  /*27590*/  BRA `(.L_x_15138) ;  /* 0xffffffac00e07947 */ /* 0x000fec000383ffff */
.L_x_14975:
[----:B------:R-:W-:Y:S01]  /*275a0*/  BSSY B0, `(.L_x_15139) ;  /* 0x0000006000007945 */ /* 0x000fe20003800000 */
[----:B------:R-:W-:Y:S01]  /*275b0*/  PLOP3.LUT P6, PT, P6, PT, PT, 0x8, 0x0 ;  /* 0x000000000000781c */ /* 0x000fe200037ce170 */
[----:B------:R-:W-:-:S12]  /*275c0*/  IMAD.MOV.U32 R15, RZ, RZ, -0x1 ;  /* 0xffffffffff0f7424 */ /* 0x000fd800078e00ff */
[----:B0-----:R-:W-:Y:S05]  /*275d0*/  WARPSYNC.COLLECTIVE R15, `(.L_x_15140) ;  /* 0x000000000f087348 */ /* 0x001fea0003c00000 */
[----:B------:R-:W-:Y:S01]  /*275e0*/  VOTE.ANY R14, PT, P6 ;  /* 0x00000000000e7806 */ /* 0x000fe200030e0100 */
[----:B0-----:R-:W-:Y:S06]  /*275f0*/  ENDCOLLECTIVE ;  /* 0x000000000000791b */ /* 0x001fec0003800000 */
.L_x_15140:
[----:B------:R-:W-:Y:S05]  /*27600*/  BSYNC B0 ;  /* 0x0000000000007941 */ /* 0x000fea0003800000 */
.L_x_15139:
        /* <DEDUP_REMOVED lines=10> */
.L_x_15141:
[----:B------:R-:W-:Y:S02]  /*276b0*/  IMAD.MOV.U32 R13, RZ, RZ, R6 ;  /* 0x000000ffff0d7224 */ /* 0x000fe400078e0006 */
[----:B------:R-:W-:-:S07]  /*276c0*/  IMAD.MOV.U32 R4, RZ, RZ, R14 ;  /* 0x000000ffff047224 */ /* 0x000fce00078e000e */
[----:B------:R-:W-:Y:S05]  /*276d0*/  WARPSYNC.COLLECTIVE R15, `(.L_x_15142) ;  /* 0x000000000f087348 */ /* 0x000fea0003c00000 */
[----:B------:R0:W1:Y:S02]  /*276e0*/  SHFL.IDX P6, R14, R13, R12, R11 ;  /* 0x0000000c0d0e7389 */ /* 0x00006400000c000b */
[----:B01----:R-:W-:Y:S01]  /*276f0*/  ENDCOLLECTIVE ;  /* 0x000000000000791b */ /* 0x003fe20003800000 */
.L_x_15142:
[----:B------:R-:W-:Y:S02]  /*27700*/  IMAD.MOV.U32 R6, RZ, RZ, R14 ;  /* 0x000000ffff067224 */ /* 0x000fe400078e000e */
[----:B------:R-:W-:-:S05]  /*27710*/  IMAD.IADD R10, R3, 0x1, R10 ;  /* 0x00000001030a7824 */ /* 0x000fca00078e020a */
[----:B------:R0:W-:Y:S01]  /*27720*/  STL [R1+0xc], R10 ;  /* 0x00000c0a01007387 */ /* 0x0001e20000100800 */
[----:B------:R-:W-:Y:S05]  /*27730*/  BRA `(.L_x_15143) ;  /* 0xffffffac00c07947 */ /* 0x000fea000383ffff */
.L_x_14977:
        /* <DEDUP_REMOVED lines=8> */
.L_x_15145:
[----:B------:R-:W-:Y:S05]  /*277c0*/  BSYNC B0 ;  /* 0x0000000000007941 */ /* 0x000fea0003800000 */
.L_x_15144:
[----:B------:R-:W-:Y:S01]  /*277d0*/  IMAD.MOV.U32 R3, RZ, RZ, R14 ;  /* 0x000000ffff037224 */ /* 0x000fe200078e000e */
[----:B------:R-:W-:Y:S06]  /*277e0*/  BRA `(.L_x_15146) ;  /* 0xffffffac00ac7947 */ /* 0x000fec000383ffff */
.L_x_14983:
[----:B0-----:R0:W1:Y:S02]  /*277f0*/  SYNCS.PHASECHK.TRANS64.TRYWAIT P0, [R0+URZ+0x32420], R3 ;  /* 0x03242003000075a7 */ /* 0x001064000800017f */
[----:B-1----:R-:W-:Y:S05]  /*27800*/  @!P0 NANOSLEEP.SYNCS 0x989680 ;  /* 0x009896800000895d */ /* 0x002fea0003900000 */
[----:B------:R-:W1:Y:S02]  /*27810*/  @!P0 SYNCS.PHASECHK.TRANS64 P0, [R0+URZ+0x32420], R3 ;  /* 0x03242003000085a7 */ /* 0x000e64000800007f */
[----:B-1----:R-:W-:Y:S05]  /*27820*/  @!P0 BRA `(.L_x_14983) ;  /* 0xfffffffc00f08947 */ /* 0x002fea000383ffff */
[----:B------:R-:W-:Y:S05]  /*27830*/  BRA `(.L_x_15147) ;  /* 0xffffffb8004c7947 */ /* 0x000fea000383ffff */
.L_x_14984:
        /* <DEDUP_REMOVED lines=11> */
.L_x_15149:
[----:B------:R-:W-:Y:S05]  /*278f0*/  BSYNC B0 ;  /* 0x0000000000007941 */ /* 0x000fea0003800000 */
.L_x_15148:
[----:B------:R-:W-:Y:S05]  /*27900*/  BRA `(.L_x_15150) ;  /* 0xffffffb800347947 */ /* 0x000fea000383ffff */
.L_x_14985:
[----:B------:R-:W-:Y:S01]  /*27910*/  BSSY B0, `(.L_x_15151) ;  /* 0x0000006000007945 */ /* 0x000fe20003800000 */
[----:B------:R-:W-:-:S07]  /*27920*/  IMAD.MOV.U32 R15, RZ, RZ, -0x1 ;  /* 0xffffffffff0f7424 */ /* 0x000fce00078e00ff */
[----:B01----:R-:W-:Y:S05]  /*27930*/  WARPSYNC.COLLECTIVE R15, `(.L_x_15152) ;  /* 0x000000000f0c7348 */ /* 0x003fea0003c00000 */
[----:B------:R-:W-:Y:S02]  /*27940*/  ELECT P6, UR62, PT ;  /* 0x00000000003e782f */ /* 0x000fe400038c0000 */
[----:B------:R-:W-:Y:S01]  /*27950*/  MOV R14, UR62 ;  /* 0x0000003e000e7c02 */ /* 0x000fe20008000f00 */
[----:B01----:R-:W-:Y:S10]  /*27960*/  ENDCOLLECTIVE ;  /* 0x000000000000791b */ /* 0x003ff40003800000 */
.L_x_15152:
[----:B------:R-:W-:Y:S05]  /*27970*/  BSYNC B0 ;  /* 0x0000000000007941 */ /* 0x000fea0003800000 */
.L_x_15151:
[----:B------:R-:W-:Y:S05]  /*27980*/  BRA `(.L_x_15153) ;  /* 0xffffffb800287947 */ /* 0x000fea000383ffff */
.L_x_14987:
[----:B0-----:R0:W1:Y:S02]  /*27990*/  SYNCS.PHASECHK.TRANS64.TRYWAIT P0, [R6+URZ], R5 ;  /* 0x00000005060075a7 */ /* 0x001064000800017f */
[----:B-1----:R-:W-:Y:S05]  /*279a0*/  @!P0 NANOSLEEP.SYNCS 0x989680 ;  /* 0x009896800000895d */ /* 0x002fea0003900000 */
[----:B------:R-:W1:Y:S02]  /*279b0*/  @!P0 SYNCS.PHASECHK.TRANS64 P0, [R6+URZ], R5 ;  /* 0x00000005060085a7 */ /* 0x000e64000800007f */
[----:B-1----:R-:W-:Y:S05]  /*279c0*/  @!P0 BRA `(.L_x_14987) ;  /* 0xfffffffc00f08947 */ /* 0x002fea000383ffff */
[----:B------:R-:W-:Y:S05]  /*279d0*/  BRA `(.L_x_15154) ;  /* 0xffffffb800607947 */ /* 0x000fea000383ffff */
.L_x_14988:
[----:B-1----:R1:W2:Y:S02]  /*279e0*/  SYNCS.PHASECHK.TRANS64.TRYWAIT P0, [R7+URZ], R2 ;  /* 0x00000002070075a7 */ /* 0x0022a4000800017f */
[----:B--2---:R-:W-:Y:S05]  /*279f0*/  @!P0 NANOSLEEP.SYNCS 0x989680 ;  /* 0x009896800000895d */ /* 0x004fea0003900000 */
[----:B------:R-:W2:Y:S02]  /*27a00*/  @!P0 SYNCS.PHASECHK.TRANS64 P0, [R7+URZ], R2 ;  /* 0x00000002070085a7 */ /* 0x000ea4000800007f */
[----:B--2---:R-:W-:Y:S05]  /*27a10*/  @!P0 BRA `(.L_x_14988) ;  /* 0xfffffffc00f08947 */ /* 0x004fea000383ffff */
[----:B------:R-:W-:Y:S05]  /*27a20*/  BRA `(.L_x_15155) ;  /* 0xffffffb800547947 */ /* 0x000fea000383ffff */
.L_x_14990:
[----:B--2---:R2:W3:Y:S02]  /*27a30*/  SYNCS.PHASECHK.TRANS64.TRYWAIT P0, [R4+URZ], R5 ;  /* 0x00000005040075a7 */ /* 0x0044e4000800017f */
[----:B---3--:R-:W-:Y:S05]  /*27a40*/  @!P0 NANOSLEEP.SYNCS 0x989680 ;  /* 0x009896800000895d */ /* 0x008fea0003900000 */
[----:B------:R-:W3:Y:S02]  /*27a50*/  @!P0 SYNCS.PHASECHK.TRANS64 P0, [R4+URZ], R5 ;  /* 0x00000005040085a7 */ /* 0x000ee4000800007f */
[----:B---3--:R-:W-:Y:S05]  /*27a60*/  @!P0 BRA `(.L_x_14990) ;  /* 0xfffffffc00f08947 */ /* 0x008fea000383ffff */
[----:B------:R-:W-:Y:S05]  /*27a70*/  BRA `(.L_x_15156) ;  /* 0xffffffb800587947 */ /* 0x000fea000383ffff */
.L_x_15157:
        /* <DEDUP_REMOVED lines=16> */
.L_x_15208:


//--------------------- .nv.global.init           --------------------------
	.section	.nv.global.init,"aw",@progbits
.nv.global.init:
	.type		$str$20,@object
	.size		$str$20,($str$21 - $str$20)
$str$20:
        /*0000*/ 	.byte	0x28, 0x61, 0x64, 0x64, 0x72, 0x65, 0x73, 0x73, 0x20, 0x26, 0x20, 0x6d, 0x61, 0x73, 0x6b, 0x29
        /*0010*/ 	.byte	0x20, 0x3d, 0x3d, 0x20, 0x30, 0x00
	.type		$str$21,@object
	.size		$str$21,(__unnamed_11 - $str$21)
$str$21:
        /*0016*/ 	.byte	0x2f, 0x74, 0x6d, 0x70, 0x2f, 0x6f, 0x73, 0x73, 0x5f, 0x6b, 0x65, 0x72, 0x6e, 0x65, 0x6c, 0x73
        /*0026*/ 	.byte	0x5f, 0x73, 0x72, 0x63, 0x2f, 0x66, 0x6c, 0x61, 0x73, 0x68, 0x5f, 0x61, 0x74, 0x74, 0x65, 0x6e
        /*0036*/ 	.byte	0x74, 0x69, 0x6f, 0x6e, 0x2f, 0x63, 0x73, 0x72, 0x63, 0x2f, 0x63, 0x75, 0x74, 0x6c, 0x61, 0x73
        /*0046*/ 	.byte	0x73, 0x2f, 0x69, 0x6e, 0x63, 0x6c, 0x75, 0x64, 0x65, 0x2f, 0x63, 0x75, 0x74, 0x65, 0x2f, 0x70
        /*0056*/ 	.byte	0x6f, 0x69, 0x6e, 0x74, 0x65, 0x72, 0x5f, 0x66, 0x6c, 0x61, 0x67, 0x67, 0x65, 0x64, 0x2e, 0x68
        /*0066*/ 	.byte	0x70, 0x70, 0x00
	.type		__unnamed_11,@object
	.size		__unnamed_11,(__unnamed_4 - __unnamed_11)
__unnamed_11:
        /* <DEDUP_REMOVED lines=24> */
	.type		__unnamed_4,@object
	.size		__unnamed_4,(__unnamed_12 - __unnamed_4)
__unnamed_4:
        /* <DEDUP_REMOVED lines=24> */
        /*0369*/ 	.byte	0x00
	.type		__unnamed_12,@object
	.size		__unnamed_12,(__unnamed_17 - __unnamed_12)
__unnamed_12:
        /* <DEDUP_REMOVED lines=24> */
        /*04ea*/ 	.byte	0x26, 0x5d, 0x00
	.type		__unnamed_17,@object
	.size		__unnamed_17,(__unnamed_5 - __unnamed_17)
__unnamed_17:
        /* <DEDUP_REMOVED lines=25> */
	.type		__unnamed_5,@object
	.size		__unnamed_5,(__unnamed_19 - __unnamed_5)
__unnamed_5:
        /* <DEDUP_REMOVED lines=25> */
	.type		__unnamed_19,@object
	.size		__unnamed_19,(__unnamed_7 - __unnamed_19)
__unnamed_19:
        /* <DEDUP_REMOVED lines=25> */
	.type		__unnamed_7,@object
	.size		__unnamed_7,(__unnamed_13 - __unnamed_7)
__unnamed_7:
        /* <DEDUP_REMOVED lines=25> */
	.type		__unnamed_13,@object
	.size		__unnamed_13,(__unnamed_6 - __unnamed_13)
__unnamed_13:
        /* <DEDUP_REMOVED lines=28> */
        /*0cbd*/ 	.byte	0x34, 0x30, 0x39, 0x36, 0x3e, 0x3e, 0x3e, 0x3e, 0x3e, 0x5d, 0x00
	.type		__unnamed_6,@object
	.size		__unnamed_6,(__unnamed_8 - __unnamed_6)
__unnamed_6:
        /* <DEDUP_REMOVED lines=29> */
	.type		__unnamed_8,@object
	.size		__unnamed_8,(__unnamed_1 - __unnamed_8)
__unnamed_8:
        /* <DEDUP_REMOVED lines=28> */
        /*1054*/ 	.byte	0x34, 0x30, 0x39, 0x36, 0x3e, 0x3e, 0x3e, 0x3e, 0x3e, 0x20, 0x26, 0x5d, 0x00
	.type		__unnamed_1,@object
	.size		__unnamed_1,(__unnamed_9 - __unnamed_1)
__unnamed_1:
        /* <DEDUP_REMOVED lines=28> */
        /*1221*/ 	.byte	0x3c, 0x36, 0x31, 0x34, 0x34, 0x3e, 0x3e, 0x3e, 0x3e, 0x3e, 0x20, 0x26, 0x5d, 0x00
	.type		__unnamed_9,@object
	.size		__unnamed_9,(__unnamed_10 - __unnamed_9)
__unnamed_9:
        /* <DEDUP_REMOVED lines=28> */
        /*13ef*/ 	.byte	0x3a, 0x43, 0x3c, 0x33, 0x32, 0x37, 0x36, 0x38, 0x3e, 0x3e, 0x3e, 0x3e, 0x3e, 0x5d, 0x00
	.type		__unnamed_10,@object
	.size		__unnamed_10,(__unnamed_21 - __unnamed_10)
__unnamed_10:
        /* <DEDUP_REMOVED lines=29> */
	.type		__unnamed_21,@object
	.size		__unnamed_21,(__unnamed_3 - __unnamed_21)
__unnamed_21:
        /* <DEDUP_REMOVED lines=29> */
	.type		__unnamed_3,@object
	.size		__unnamed_3,(__unnamed_23 - __unnamed_3)
__unnamed_3:
        /* <DEDUP_REMOVED lines=29> */
	.type		__unnamed_23,@object
	.size		__unnamed_23,(__unnamed_15 - __unnamed_23)
__unnamed_23:
        /* <DEDUP_REMOVED lines=29> */
	.type		__unnamed_15,@object
	.size		__unnamed_15,(__unnamed_16 - __unnamed_15)
__unnamed_15:
        /* <DEDUP_REMOVED lines=29> */
	.type		__unnamed_16,@object
	.size		__unnamed_16,(__unnamed_2 - __unnamed_16)
__unnamed_16:
        /* <DEDUP_REMOVED lines=29> */
	.type		__unnamed_2,@object
	.size		__unnamed_2,(__unnamed_18 - __unnamed_2)
__unnamed_2:
        /* <DEDUP_REMOVED lines=29> */
	.type		__unnamed_18,@object
	.size		__unnamed_18,(__unnamed_22 - __unnamed_18)
__unnamed_18:
        /* <DEDUP_REMOVED lines=29> */
	.type		__unnamed_22,@object
	.size		__unnamed_22,(__unnamed_20 - __unnamed_22)
__unnamed_22:
        /* <DEDUP_REMOVED lines=29> */
	.type		__unnamed_20,@object
	.size		__unnamed_20,(__unnamed_14 - __unnamed_20)
__unnamed_20:
        /* <DEDUP_REMOVED lines=29> */
        /*261d*/ 	.byte	0x5d, 0x00
	.type		__unnamed_14,@object
	.size		__unnamed_14,(.L_13 - __unnamed_14)
__unnamed_14:
        /* <DEDUP_REMOVED lines=30> */
.L_13:


//--------------------- .nv.shared._ZN7cutlass13device_kernelIN5flash11enable_sm90INS1_16FlashAttnFwdSm90INS1_25CollectiveMainloopFwdSm90ILi2EN4cute5tupleIJNS5_1CILi1EEES8_S8_EEENS6_IJNS7_ILi128EEESA_NS7_ILi192EEEEEELi128ENS_10bfloat16_tEfNS_4arch4Sm90ELb0ELb0ELb1ELb0ELb0ELb0ELb0ELb1ELb1ELb1ELb1ELb0EEENS1_21CollectiveEpilogueFwdINS6_IJSA_SA_SA_EEES9_SD_SF_Li256ELb0ELb1ELb1ELb0EEENS1_19SingleTileSchedulerILb0ELb1ELb1ELi128EEEEEEEEEvNT_6ParamsE --------------------------
	.section	.nv.shared._ZN7cutlass13device_kernelIN5flash11enable_sm90INS1_16FlashAttnFwdSm90INS1_25CollectiveMainloopFwdSm90ILi2EN4cute5tupleIJNS5_1CILi1EEES8_S8_EEENS6_IJNS7_ILi128EEESA_NS7_ILi192EEEEEELi128ENS_10bfloat16_tEfNS_4arch4Sm90ELb0ELb0ELb1ELb0ELb0ELb0ELb0ELb1ELb1ELb1ELb1ELb0EEENS1_21CollectiveEpilogueFwdINS6_IJSA_SA_SA_EEES9_SD_SF_Li256ELb0ELb1ELb1ELb0EEENS1_19SingleTileSchedulerILb0ELb1ELb1ELi128EEEEEEEEEvNT_6ParamsE,"aw",@nobits
	.sectionflags	@""
	.align	16
	.zero		1024


//--------------------- .nv.shared.reserved.0     --------------------------
	.section	.nv.shared.reserved.0,"aw",@nobits
	.weak		__nv_reservedSMEM_offset_0_alias
	.size		__nv_reservedSMEM_offset_0_alias, 0, 0
	.other		__nv_reservedSMEM_offset_0_alias,@"STO_CUDA_RESERVED_SHARED STV_DEFAULT"
__nv_reservedSMEM_offset_0_alias:
	.zero		0


//--------------------- .nv.global                --------------------------
	.section	.nv.global,"aw",@nobits
.nv.global:
	.type		_ZN81_INTERNAL_3289248a_45_flash_fwd_hdimdiff_bf16_split_softcap_sm90_cu_61719c98_52344cute1_E,@object
	.size		_ZN81_INTERNAL_3289248a_45_flash_fwd_hdimdiff_bf16_split_softcap_sm90_cu_61719c98_52344cute1_E,(_ZN81_INTERNAL_3289248a_45_flash_fwd_hdimdiff_bf16_split_softcap_sm90_cu_61719c98_52344cuda3std3__45__cpo6cbeginE - _ZN81_INTERNAL_3289248a_45_flash_fwd_hdimdiff_bf16_split_softcap_sm90_cu_61719c98_52344cute1_E)
_ZN81_INTERNAL_3289248a_45_flash_fwd_hdimdiff_bf16_split_softcap_sm90_cu_61719c98_52344cute1_E:
	.zero		1
	.type		_ZN81_INTERNAL_3289248a_45_flash_fwd_hdimdiff_bf16_split_softcap_sm90_cu_61719c98_52344cuda3std3__45__cpo6cbeginE,@object
	.size		_ZN81_INTERNAL_3289248a_45_flash_fwd_hdimdiff_bf16_split_softcap_sm90_cu_61719c98_52344cuda3std3__45__cpo6cbeginE,(_ZN81_INTERNAL_3289248a_45_flash_fwd_hdimdiff_bf16_split_softcap_sm90_cu_61719c98_52344cuda3std3__48in_placeE - _ZN81_INTERNAL_3289248a_45_flash_fwd_hdimdiff_bf16_split_softcap_sm90_cu_61719c98_52344cuda3std3__45__cpo6cbeginE)
_ZN81_INTERNAL_3289248a_45_flash_fwd_hdimdiff_bf16_split_softcap_sm90_cu_61719c98_52344cuda3std3__45__cpo6cbeginE:
	.zero		1
	.type		_ZN81_INTERNAL_3289248a_45_flash_fwd_hdimdiff_bf16_split_softcap_sm90_cu_61719c98_52344cuda3std3__48in_placeE,@object
	.size		_ZN81_INTERNAL_3289248a_45_flash_fwd_hdimdiff_bf16_split_softcap_sm90_cu_61719c98_52344cuda3std3__48in_placeE,(_ZN81_INTERNAL_3289248a_45_flash_fwd_hdimdiff_bf16_split_softcap_sm90_cu_61719c98_52344cuda3std6ranges3__45__cpo9iter_moveE - _ZN81_INTERNAL_3289248a_45_flash_fwd_hdimdiff_bf16_split_softcap_sm90_cu_61719c98_52344cuda3std3__48in_placeE)
_ZN81_INTERNAL_3289248a_45_flash_fwd_hdimdiff_bf16_split_softcap_sm90_cu_61719c98_52344cuda3std3__48in_placeE:
	.zero		1
	.type		_ZN81_INTERNAL_3289248a_45_flash_fwd_hdimdiff_bf16_split_softcap_sm90_cu_61719c98_52344cuda3std6ranges3__45__cpo9iter_moveE,@object
	.size		_ZN81_INTERNAL_3289248a_45_flash_fwd_hdimdiff_bf16_split_softcap_sm90_cu_61719c98_52344cuda3std6ranges3__45__cpo9iter_moveE,(_ZN81_INTERNAL_3289248a_45_flash_fwd_hdimdiff_bf16_split_softcap_sm90_cu_61719c98_52344cuda3std3__45__cpo5beginE - _ZN81_INTERNAL_3289248a_45_flash_fwd_hdimdiff_bf16_split_softcap_sm90_cu_61719c98_52344cuda3std6ranges3__45__cpo9iter_moveE)
_ZN81_INTERNAL_3289248a_45_flash_fwd_hdimdiff_bf16_split_softcap_sm90_cu_61719c98_52344cuda3std6ranges3__45__cpo9iter_moveE:
	.zero		1
	.type		_ZN81_INTERNAL_3289248a_45_flash_fwd_hdimdiff_bf16_split_softcap_sm90_cu_61719c98_52344cuda3std3__45__cpo5beginE,@object
	.size		_ZN81_INTERNAL_3289248a_45_flash_fwd_hdimdiff_bf16_split_softcap_sm90_cu_61719c98_52344cuda3std3__45__cpo5beginE,(_ZN81_INTERNAL_3289248a_45_flash_fwd_hdimdiff_bf16_split_softcap_sm90_cu_61719c98_52344cuda3std3__483_GLOBAL__N__3289248a_45_flash_fwd_hdimdiff_bf16_split_softcap_sm90_cu_61719c98_52346ignoreE - _ZN81_INTERNAL_3289248a_45_flash_fwd_hdimdiff_bf16_split_softcap_sm90_cu_61719c98_52344cuda3std3__45__cpo5beginE)
_ZN81_INTERNAL_3289248a_45_flash_fwd_hdimdiff_bf16_split_softcap_sm90_cu_61719c98_52344cuda3std3__45__cpo5beginE:
	.zero		1
	.type		_ZN81_INTERNAL_3289248a_45_flash_fwd_hdimdiff_bf16_split_softcap_sm90_cu_61719c98_52344cuda3std3__483_GLOBAL__N__3289248a_45_flash_fwd_hdimdiff_bf16_split_softcap_sm90_cu_61719c98_52346ignoreE,@object
	.size		_ZN81_INTERNAL_3289248a_45_flash_fwd_hdimdiff_bf16_split_softcap_sm90_cu_61719c98_52344cuda3std3__483_GLOBAL__N__3289248a_45_flash_fwd_hdimdiff_bf16_split_softcap_sm90_cu_61719c98_52346ignoreE,(_ZN81_INTERNAL_3289248a_45_flash_fwd_hdimdiff_bf16_split_softcap_sm90_cu_61719c98_52344cute7productE - _ZN81_INTERNAL_3289248a_45_flash_fwd_hdimdiff_bf16_split_softcap_sm90_cu_61719c98_52344cuda3std3__483_GLOBAL__N__3289248a_45_flash_fwd_hdimdiff_bf16_split_softcap_sm90_cu_61719c98_52346ignoreE)
_ZN81_INTERNAL_3289248a_45_flash_fwd_hdimdiff_bf16_split_softcap_sm90_cu_61719c98_52344cuda3std3__483_GLOBAL__N__3289248a_45_flash_fwd_hdimdiff_bf16_split_softcap_sm90_cu_61719c98_52346ignoreE:
	.zero		1
	.type		_ZN81_INTERNAL_3289248a_45_flash_fwd_hdimdiff_bf16_split_softcap_sm90_cu_61719c98_52344cute7productE,@object
	.size		_ZN81_INTERNAL_3289248a_45_flash_fwd_hdimdiff_bf16_split_softcap_sm90_cu_61719c98_52344cute7productE,(_ZN81_INTERNAL_3289248a_45_flash_fwd_hdimdiff_bf16_split_softcap_sm90_cu_61719c98_52344cuda3std3__45__cpo3endE - _ZN81_INTERNAL_3289248a_45_flash_fwd_hdimdiff_bf16_split_softcap_sm90_cu_61719c98_52344cute7productE)
_ZN81_INTERNAL_3289248a_45_flash_fwd_hdimdiff_bf16_split_softcap_sm90_cu_61719c98_52344cute7productE:
	.zero		1
	.type		_ZN81_INTERNAL_3289248a_45_flash_fwd_hdimdiff_bf16_split_softcap_sm90_cu_61719c98_52344cuda3std3__45__cpo3endE,@object
	.size		_ZN81_INTERNAL_3289248a_45_flash_fwd_hdimdiff_bf16_split_softcap_sm90_cu_61719c98_52344cuda3std3__45__cpo3endE,(_ZN81_INTERNAL_3289248a_45_flash_fwd_hdimdiff_bf16_split_softcap_sm90_cu_61719c98_52344cuda3std3__419piecewise_constructE - _ZN81_INTERNAL_3289248a_45_flash_fwd_hdimdiff_bf16_split_softcap_sm90_cu_61719c98_52344cuda3std3__45__cpo3endE)
_ZN81_INTERNAL_3289248a_45_flash_fwd_hdimdiff_bf16_split_softcap_sm90_cu_61719c98_52344cuda3std3__45__cpo3endE:
	.zero		1
	.type		_ZN81_INTERNAL_3289248a_45_flash_fwd_hdimdiff_bf16_split_softcap_sm90_cu_61719c98_52344cuda3std3__419piecewise_constructE,@object
	.size		_ZN81_INTERNAL_3289248a_45_flash_fwd_hdimdiff_bf16_split_softcap_sm90_cu_61719c98_52344cuda3std3__419piecewise_constructE,(_ZN81_INTERNAL_3289248a_45_flash_fwd_hdimdiff_bf16_split_softcap_sm90_cu_61719c98_52344cuda3std3__45__cpo4cendE - _ZN81_INTERNAL_3289248a_45_flash_fwd_hdimdiff_bf16_split_softcap_sm90_cu_61719c98_52344cuda3std3__419piecewise_constructE)
_ZN81_INTERNAL_3289248a_45_flash_fwd_hdimdiff_bf16_split_softcap_sm90_cu_61719c98_52344cuda3std3__419piecewise_constructE:
	.zero		1
	.type		_ZN81_INTERNAL_3289248a_45_flash_fwd_hdimdiff_bf16_split_softcap_sm90_cu_61719c98_52344cuda3std3__45__cpo4cendE,@object
	.size		_ZN81_INTERNAL_3289248a_45_flash_fwd_hdimdiff_bf16_split_softcap_sm90_cu_61719c98_52344cuda3std3__45__cpo4cendE,(_ZN81_INTERNAL_3289248a_45_flash_fwd_hdimdiff_bf16_split_softcap_sm90_cu_61719c98_52344cuda3std6ranges3__45__cpo4swapE - _ZN81_INTERNAL_3289248a_45_flash_fwd_hdimdiff_bf16_split_softcap_sm90_cu_61719c98_52344cuda3std3__45__cpo4cendE)
_ZN81_INTERNAL_3289248a_45_flash_fwd_hdimdiff_bf16_split_softcap_sm90_cu_61719c98_52344cuda3std3__45__cpo4cendE:
	.zero		1
	.type		_ZN81_INTERNAL_3289248a_45_flash_fwd_hdimdiff_bf16_split_softcap_sm90_cu_61719c98_52344cuda3std6ranges3__45__cpo4swapE,@object
	.size		_ZN81_INTERNAL_3289248a_45_flash_fwd_hdimdiff_bf16_split_softcap_sm90_cu_61719c98_52344cuda3std6ranges3__45__cpo4swapE,(.L_30 - _ZN81_INTERNAL_3289248a_45_flash_fwd_hdimdiff_bf16_split_softcap_sm90_cu_61719c98_52344cuda3std6ranges3__45__cpo4swapE)
_ZN81_INTERNAL_3289248a_45_flash_fwd_hdimdiff_bf16_split_softcap_sm90_cu_61719c98_52344cuda3std6ranges3__45__cpo4swapE:
	.zero		1
.L_30:


//--------------------- .nv.shared._ZN7cutlass13device_kernelIN5flash11enable_sm90INS1_16FlashAttnFwdSm90INS1_25CollectiveMainloopFwdSm90ILi2EN4cute5tupleIJNS5_1CILi1EEES8_S8_EEENS6_IJNS7_ILi128EEESA_NS7_ILi192EEEEEELi128ENS_10bfloat16_tEfNS_4arch4Sm90ELb0ELb0ELb1ELb1ELb0ELb0ELb0ELb1ELb1ELb1ELb1ELb0EEENS1_21CollectiveEpilogueFwdINS6_IJSA_SA_SA_EEES9_SD_SF_Li256ELb1ELb1ELb1ELb0EEENS1_36VarlenDynamicPersistentTileSchedulerILi128ELi128ELi256ELi128ELb1ELb1ELb1ELb0ELb1ELb1EEEEEEEEEvNT_6ParamsE --------------------------
	.section	.nv.shared._ZN7cutlass13device_kernelIN5flash11enable_sm90INS1_16FlashAttnFwdSm90INS1_25CollectiveMainloopFwdSm90ILi2EN4cute5tupleIJNS5_1CILi1EEES8_S8_EEENS6_IJNS7_ILi128EEESA_NS7_ILi192EEEEEELi128ENS_10bfloat16_tEfNS_4arch4Sm90ELb0ELb0ELb1ELb1ELb0ELb0ELb0ELb1ELb1ELb1ELb1ELb0EEENS1_21CollectiveEpilogueFwdINS6_IJSA_SA_SA_EEES9_SD_SF_Li256ELb1ELb1ELb1ELb0EEENS1_36VarlenDynamicPersistentTileSchedulerILi128ELi128ELi256ELi128ELb1ELb1ELb1ELb0ELb1ELb1EEEEEEEEEvNT_6ParamsE,"aw",@nobits
	.sectionflags	@""
	.align	16
	.zero		1024


//--------------------- .nv.shared._ZN7cutlass13device_kernelIN5flash11enable_sm90INS1_16FlashAttnFwdSm90INS1_25CollectiveMainloopFwdSm90ILi2EN4cute5tupleIJNS5_1CILi1EEES8_S8_EEENS6_IJNS7_ILi128EEESA_NS7_ILi192EEEEEELi128ENS_10bfloat16_tEfNS_4arch4Sm90ELb0ELb0ELb1ELb1ELb0ELb1ELb0ELb1ELb1ELb1ELb1ELb0EEENS1_21CollectiveEpilogueFwdINS6_IJSA_SA_SA_EEES9_SD_SF_Li256ELb1ELb1ELb1ELb0EEENS1_36VarlenDynamicPersistentTileSchedulerILi128ELi128ELi256ELi128ELb1ELb1ELb1ELb0ELb1ELb1EEEEEEEEEvNT_6ParamsE --------------------------
	.section	.nv.shared._ZN7cutlass13device_kernelIN5flash11enable_sm90INS1_16FlashAttnFwdSm90INS1_25CollectiveMainloopFwdSm90ILi2EN4cute5tupleIJNS5_1CILi1EEES8_S8_EEENS6_IJNS7_ILi128EEESA_NS7_ILi192EEEEEELi128ENS_10bfloat16_tEfNS_4arch4Sm90ELb0ELb0ELb1ELb1ELb0ELb1ELb0ELb1ELb1ELb1ELb1ELb0EEENS1_21CollectiveEpilogueFwdINS6_IJSA_SA_SA_EEES9_SD_SF_Li256ELb1ELb1ELb1ELb0EEENS1_36VarlenDynamicPersistentTileSchedulerILi128ELi128ELi256ELi128ELb1ELb1ELb1ELb0ELb1ELb1EEEEEEEEEvNT_6ParamsE,"aw",@nobits
	.sectionflags	@""
	.align	16
	.zero		1024


//--------------------- .nv.shared._ZN7cutlass13device_kernelIN5flash11enable_sm90INS1_16FlashAttnFwdSm90INS1_25CollectiveMainloopFwdSm90ILi2EN4cute5tupleIJNS5_1CILi1EEES8_S8_EEENS6_IJNS7_ILi128EEENS7_ILi96EEENS7_ILi192EEEEEELi128ENS_10bfloat16_tEfNS_4arch4Sm90ELb0ELb1ELb1ELb0ELb0ELb0ELb0ELb1ELb1ELb1ELb1ELb0EEENS1_21CollectiveEpilogueFwdINS6_IJSA_SA_SB_EEES9_SE_SG_Li256ELb0ELb1ELb1ELb0EEENS1_19SingleTileSchedulerILb0ELb1ELb1ELi128EEEEEEEEEvNT_6ParamsE --------------------------
	.section	.nv.shared._ZN7cutlass13device_kernelIN5flash11enable_sm90INS1_16FlashAttnFwdSm90INS1_25CollectiveMainloopFwdSm90ILi2EN4cute5tupleIJNS5_1CILi1EEES8_S8_EEENS6_IJNS7_ILi128EEENS7_ILi96EEENS7_ILi192EEEEEELi128ENS_10bfloat16_tEfNS_4arch4Sm90ELb0ELb1ELb1ELb0ELb0ELb0ELb0ELb1ELb1ELb1ELb1ELb0EEENS1_21CollectiveEpilogueFwdINS6_IJSA_SA_SB_EEES9_SE_SG_Li256ELb0ELb1ELb1ELb0EEENS1_19SingleTileSchedulerILb0ELb1ELb1ELi128EEEEEEEEEvNT_6ParamsE,"aw",@nobits
	.sectionflags	@""
	.align	16
	.zero		1024


//--------------------- .nv.shared._ZN7cutlass13device_kernelIN5flash11enable_sm90INS1_16FlashAttnFwdSm90INS1_25CollectiveMainloopFwdSm90ILi2EN4cute5tupleIJNS5_1CILi1EEES8_S8_EEENS6_IJNS7_ILi128EEENS7_ILi96EEENS7_ILi192EEEEEELi128ENS_10bfloat16_tEfNS_4arch4Sm90ELb0ELb1ELb1ELb1ELb0ELb0ELb0ELb1ELb1ELb1ELb1ELb0EEENS1_21CollectiveEpilogueFwdINS6_IJSA_SA_SB_EEES9_SE_SG_Li256ELb1ELb1ELb1ELb0EEENS1_36VarlenDynamicPersistentTileSchedulerILi128ELi96ELi256ELi128ELb1ELb1ELb1ELb1ELb0ELb1EEEEEEEEEvNT_6ParamsE --------------------------
	.section	.nv.shared._ZN7cutlass13device_kernelIN5flash11enable_sm90INS1_16FlashAttnFwdSm90INS1_25CollectiveMainloopFwdSm90ILi2EN4cute5tupleIJNS5_1CILi1EEES8_S8_EEENS6_IJNS7_ILi128EEENS7_ILi96EEENS7_ILi192EEEEEELi128ENS_10bfloat16_tEfNS_4arch4Sm90ELb0ELb1ELb1ELb1ELb0ELb0ELb0ELb1ELb1ELb1ELb1ELb0EEENS1_21CollectiveEpilogueFwdINS6_IJSA_SA_SB_EEES9_SE_SG_Li256ELb1ELb1ELb1ELb0EEENS1_36VarlenDynamicPersistentTileSchedulerILi128ELi96ELi256ELi128ELb1ELb1ELb1ELb1ELb0ELb1EEEEEEEEEvNT_6ParamsE,"aw",@nobits
	.sectionflags	@""
	.align	16
	.zero		1024


//--------------------- .nv.shared._ZN7cutlass13device_kernelIN5flash11enable_sm90INS1_16FlashAttnFwdSm90INS1_25CollectiveMainloopFwdSm90ILi2EN4cute5tupleIJNS5_1CILi1EEES8_S8_EEENS6_IJNS7_ILi128EEENS7_ILi96EEENS7_ILi192EEEEEELi128ENS_10bfloat16_tEfNS_4arch4Sm90ELb0ELb1ELb1ELb1ELb0ELb1ELb0ELb1ELb1ELb1ELb1ELb0EEENS1_21CollectiveEpilogueFwdINS6_IJSA_SA_SB_EEES9_SE_SG_Li256ELb1ELb1ELb1ELb0EEENS1_36VarlenDynamicPersistentTileSchedulerILi128ELi96ELi256ELi128ELb1ELb1ELb1ELb1ELb0ELb1EEEEEEEEEvNT_6ParamsE --------------------------
	.section	.nv.shared._ZN7cutlass13device_kernelIN5flash11enable_sm90INS1_16FlashAttnFwdSm90INS1_25CollectiveMainloopFwdSm90ILi2EN4cute5tupleIJNS5_1CILi1EEES8_S8_EEENS6_IJNS7_ILi128EEENS7_ILi96EEENS7_ILi192EEEEEELi128ENS_10bfloat16_tEfNS_4arch4Sm90ELb0ELb1ELb1ELb1ELb0ELb1ELb0ELb1ELb1ELb1ELb1ELb0EEENS1_21CollectiveEpilogueFwdINS6_IJSA_SA_SB_EEES9_SE_SG_Li256ELb1ELb1ELb1ELb0EEENS1_36VarlenDynamicPersistentTileSchedulerILi128ELi96ELi256ELi128ELb1ELb1ELb1ELb1ELb0ELb1EEEEEEEEEvNT_6ParamsE,"aw",@nobits
	.sectionflags	@""
	.align	16
	.zero		1024


//--------------------- .nv.shared._ZN7cutlass13device_kernelIN5flash11enable_sm90INS1_16FlashAttnFwdSm90INS1_25CollectiveMainloopFwdSm90ILi2EN4cute5tupleIJNS5_1CILi1EEES8_S8_EEENS6_IJNS7_ILi128EEESA_NS7_ILi192EEEEEELi128ENS_10bfloat16_tEfNS_4arch4Sm90ELb1ELb0ELb1ELb0ELb0ELb0ELb0ELb1ELb1ELb1ELb1ELb0EEENS1_21CollectiveEpilogueFwdINS6_IJSA_SA_SA_EEES9_SD_SF_Li256ELb0ELb1ELb1ELb0EEENS1_19SingleTileSchedulerILb0ELb1ELb1ELi128EEEEEEEEEvNT_6ParamsE --------------------------
	.section	.nv.shared._ZN7cutlass13device_kernelIN5flash11enable_sm90INS1_16FlashAttnFwdSm90INS1_25CollectiveMainloopFwdSm90ILi2EN4cute5tupleIJNS5_1CILi1EEES8_S8_EEENS6_IJNS7_ILi128EEESA_NS7_ILi192EEEEEELi128ENS_10bfloat16_tEfNS_4arch4Sm90ELb1ELb0ELb1ELb0ELb0ELb0ELb0ELb1ELb1ELb1ELb1ELb0EEENS1_21CollectiveEpilogueFwdINS6_IJSA_SA_SA_EEES9_SD_SF_Li256ELb0ELb1ELb1ELb0EEENS1_19SingleTileSchedulerILb0ELb1ELb1ELi128EEEEEEEEEvNT_6ParamsE,"aw",@nobits
	.sectionflags	@""
	.align	16
	.zero		1024


//--------------------- .nv.shared._ZN7cutlass13device_kernelIN5flash11enable_sm90INS1_16FlashAttnFwdSm90INS1_25CollectiveMainloopFwdSm90ILi2EN4cute5tupleIJNS5_1CILi1EEES8_S8_EEENS6_IJNS7_ILi128EEESA_NS7_ILi192EEEEEELi128ENS_10bfloat16_tEfNS_4arch4Sm90ELb1ELb0ELb1ELb1ELb0ELb0ELb0ELb1ELb1ELb1ELb1ELb0EEENS1_21CollectiveEpilogueFwdINS6_IJSA_SA_SA_EEES9_SD_SF_Li256ELb1ELb1ELb1ELb0EEENS1_36VarlenDynamicPersistentTileSchedulerILi128ELi128ELi256ELi128ELb1ELb1ELb1ELb1ELb1ELb1EEEEEEEEEvNT_6ParamsE --------------------------
	.section	.nv.shared._ZN7cutlass13device_kernelIN5flash11enable_sm90INS1_16FlashAttnFwdSm90INS1_25CollectiveMainloopFwdSm90ILi2EN4cute5tupleIJNS5_1CILi1EEES8_S8_EEENS6_IJNS7_ILi128EEESA_NS7_ILi192EEEEEELi128ENS_10bfloat16_tEfNS_4arch4Sm90ELb1ELb0ELb1ELb1ELb0ELb0ELb0ELb1ELb1ELb1ELb1ELb0EEENS1_21CollectiveEpilogueFwdINS6_IJSA_SA_SA_EEES9_SD_SF_Li256ELb1ELb1ELb1ELb0EEENS1_36VarlenDynamicPersistentTileSchedulerILi128ELi128ELi256ELi128ELb1ELb1ELb1ELb1ELb1ELb1EEEEEEEEEvNT_6ParamsE,"aw",@nobits
	.sectionflags	@""
	.align	16
	.zero		1024


//--------------------- .nv.shared._ZN7cutlass13device_kernelIN5flash11enable_sm90INS1_16FlashAttnFwdSm90INS1_25CollectiveMainloopFwdSm90ILi2EN4cute5tupleIJNS5_1CILi1EEES8_S8_EEENS6_IJNS7_ILi128EEESA_NS7_ILi192EEEEEELi128ENS_10bfloat16_tEfNS_4arch4Sm90ELb1ELb0ELb1ELb1ELb0ELb1ELb0ELb1ELb1ELb1ELb1ELb0EEENS1_21CollectiveEpilogueFwdINS6_IJSA_SA_SA_EEES9_SD_SF_Li256ELb1ELb1ELb1ELb0EEENS1_36VarlenDynamicPersistentTileSchedulerILi128ELi128ELi256ELi128ELb1ELb1ELb1ELb1ELb1ELb1EEEEEEEEEvNT_6ParamsE --------------------------
	.section	.nv.shared._ZN7cutlass13device_kernelIN5flash11enable_sm90INS1_16FlashAttnFwdSm90INS1_25CollectiveMainloopFwdSm90ILi2EN4cute5tupleIJNS5_1CILi1EEES8_S8_EEENS6_IJNS7_ILi128EEESA_NS7_ILi192EEEEEELi128ENS_10bfloat16_tEfNS_4arch4Sm90ELb1ELb0ELb1ELb1ELb0ELb1ELb0ELb1ELb1ELb1ELb1ELb0EEENS1_21CollectiveEpilogueFwdINS6_IJSA_SA_SA_EEES9_SD_SF_Li256ELb1ELb1ELb1ELb0EEENS1_36VarlenDynamicPersistentTileSchedulerILi128ELi128ELi256ELi128ELb1ELb1ELb1ELb1ELb1ELb1EEEEEEEEEvNT_6ParamsE,"aw",@nobits
	.sectionflags	@""
	.align	16
	.zero		1024


//--------------------- .nv.shared._ZN7cutlass13device_kernelIN5flash11enable_sm90INS1_16FlashAttnFwdSm90INS1_25CollectiveMainloopFwdSm90ILi2EN4cute5tupleIJNS5_1CILi1EEES8_S8_EEENS6_IJNS7_ILi64EEESA_SA_EEELi512ENS_10bfloat16_tEfNS_4arch4Sm90ELb0ELb0ELb1ELb0ELb0ELb0ELb0ELb0ELb0ELb1ELb1ELb0EEENS1_21CollectiveEpilogueFwdINS6_IJSA_NS7_ILi512EEESA_EEES9_SC_SE_Li256ELb0ELb1ELb1ELb0EEENS1_19SingleTileSchedulerILb0ELb1ELb1ELi64EEEEEEEEEvNT_6ParamsE --------------------------
	.section	.nv.shared._ZN7cutlass13device_kernelIN5flash11enable_sm90INS1_16FlashAttnFwdSm90INS1_25CollectiveMainloopFwdSm90ILi2EN4cute5tupleIJNS5_1CILi1EEES8_S8_EEENS6_IJNS7_ILi64EEESA_SA_EEELi512ENS_10bfloat16_tEfNS_4arch4Sm90ELb0ELb0ELb1ELb0ELb0ELb0ELb0ELb0ELb0ELb1ELb1ELb0EEENS1_21CollectiveEpilogueFwdINS6_IJSA_NS7_ILi512EEESA_EEES9_SC_SE_Li256ELb0ELb1ELb1ELb0EEENS1_19SingleTileSchedulerILb0ELb1ELb1ELi64EEEEEEEEEvNT_6ParamsE,"aw",@nobits
	.sectionflags	@""
	.align	16
	.zero		1024


//--------------------- .nv.shared._ZN7cutlass13device_kernelIN5flash11enable_sm90INS1_16FlashAttnFwdSm90INS1_25CollectiveMainloopFwdSm90ILi2EN4cute5tupleIJNS5_1CILi1EEES8_S8_EEENS6_IJNS7_ILi64EEESA_SA_EEELi512ENS_10bfloat16_tEfNS_4arch4Sm90ELb0ELb0ELb1ELb0ELb0ELb0ELb1ELb0ELb0ELb1ELb1ELb0EEENS1_21CollectiveEpilogueFwdINS6_IJSA_NS7_ILi512EEESA_EEES9_SC_SE_Li256ELb0ELb1ELb1ELb0EEENS1_19SingleTileSchedulerILb0ELb1ELb1ELi64EEEEEEEEEvNT_6ParamsE --------------------------
	.section	.nv.shared._ZN7cutlass13device_kernelIN5flash11enable_sm90INS1_16FlashAttnFwdSm90INS1_25CollectiveMainloopFwdSm90ILi2EN4cute5tupleIJNS5_1CILi1EEES8_S8_EEENS6_IJNS7_ILi64EEESA_SA_EEELi512ENS_10bfloat16_tEfNS_4arch4Sm90ELb0ELb0ELb1ELb0ELb0ELb0ELb1ELb0ELb0ELb1ELb1ELb0EEENS1_21CollectiveEpilogueFwdINS6_IJSA_NS7_ILi512EEESA_EEES9_SC_SE_Li256ELb0ELb1ELb1ELb0EEENS1_19SingleTileSchedulerILb0ELb1ELb1ELi64EEEEEEEEEvNT_6ParamsE,"aw",@nobits
	.sectionflags	@""
	.align	16
	.zero		1024


//--------------------- .nv.shared._ZN7cutlass13device_kernelIN5flash11enable_sm90INS1_16FlashAttnFwdSm90INS1_25CollectiveMainloopFwdSm90ILi2EN4cute5tupleIJNS5_1CILi1EEES8_S8_EEENS6_IJNS7_ILi64EEESA_SA_EEELi512ENS_10bfloat16_tEfNS_4arch4Sm90ELb0ELb0ELb1ELb1ELb0ELb0ELb0ELb0ELb0ELb1ELb1ELb0EEENS1_21CollectiveEpilogueFwdINS6_IJSA_NS7_ILi512EEESA_EEES9_SC_SE_Li256ELb1ELb1ELb1ELb0EEENS1_36VarlenDynamicPersistentTileSchedulerILi64ELi64ELi256ELi128ELb1ELb1ELb1ELb0ELb1ELb1EEEEEEEEEvNT_6ParamsE --------------------------
	.section	.nv.shared._ZN7cutlass13device_kernelIN5flash11enable_sm90INS1_16FlashAttnFwdSm90INS1_25CollectiveMainloopFwdSm90ILi2EN4cute5tupleIJNS5_1CILi1EEES8_S8_EEENS6_IJNS7_ILi64EEESA_SA_EEELi512ENS_10bfloat16_tEfNS_4arch4Sm90ELb0ELb0ELb1ELb1ELb0ELb0ELb0ELb0ELb0ELb1ELb1ELb0EEENS1_21CollectiveEpilogueFwdINS6_IJSA_NS7_ILi512EEESA_EEES9_SC_SE_Li256ELb1ELb1ELb1ELb0EEENS1_36VarlenDynamicPersistentTileSchedulerILi64ELi64ELi256ELi128ELb1ELb1ELb1ELb0ELb1ELb1EEEEEEEEEvNT_6ParamsE,"aw",@nobits
	.sectionflags	@""
	.align	16
	.zero		1024


//--------------------- .nv.shared._ZN7cutlass13device_kernelIN5flash11enable_sm90INS1_16FlashAttnFwdSm90INS1_25CollectiveMainloopFwdSm90ILi2EN4cute5tupleIJNS5_1CILi1EEES8_S8_EEENS6_IJNS7_ILi64EEESA_SA_EEELi512ENS_10bfloat16_tEfNS_4arch4Sm90ELb0ELb0ELb1ELb1ELb0ELb1ELb0ELb0ELb0ELb1ELb1ELb0EEENS1_21CollectiveEpilogueFwdINS6_IJSA_NS7_ILi512EEESA_EEES9_SC_SE_Li256ELb1ELb1ELb1ELb0EEENS1_36VarlenDynamicPersistentTileSchedulerILi64ELi64ELi256ELi128ELb1ELb1ELb1ELb0ELb1ELb1EEEEEEEEEvNT_6ParamsE --------------------------
	.section	.nv.shared._ZN7cutlass13device_kernelIN5flash11enable_sm90INS1_16FlashAttnFwdSm90INS1_25CollectiveMainloopFwdSm90ILi2EN4cute5tupleIJNS5_1CILi1EEES8_S8_EEENS6_IJNS7_ILi64EEESA_SA_EEELi512ENS_10bfloat16_tEfNS_4arch4Sm90ELb0ELb0ELb1ELb1ELb0ELb1ELb0ELb0ELb0ELb1ELb1ELb0EEENS1_21CollectiveEpilogueFwdINS6_IJSA_NS7_ILi512EEESA_EEES9_SC_SE_Li256ELb1ELb1ELb1ELb0EEENS1_36VarlenDynamicPersistentTileSchedulerILi64ELi64ELi256ELi128ELb1ELb1ELb1ELb0ELb1ELb1EEEEEEEEEvNT_6ParamsE,"aw",@nobits
	.sectionflags	@""
	.align	16
	.zero		1024


//--------------------- .nv.shared._ZN7cutlass13device_kernelIN5flash11enable_sm90INS1_16FlashAttnFwdSm90INS1_25CollectiveMainloopFwdSm90ILi2EN4cute5tupleIJNS5_1CILi1EEES8_S8_EEENS6_IJNS7_ILi64EEESA_SA_EEELi512ENS_10bfloat16_tEfNS_4arch4Sm90ELb0ELb0ELb1ELb1ELb0ELb0ELb1ELb0ELb0ELb1ELb1ELb0EEENS1_21CollectiveEpilogueFwdINS6_IJSA_NS7_ILi512EEESA_EEES9_SC_SE_Li256ELb1ELb1ELb1ELb0EEENS1_36VarlenDynamicPersistentTileSchedulerILi64ELi64ELi256ELi128ELb1ELb1ELb1ELb0ELb1ELb1EEEEEEEEEvNT_6ParamsE --------------------------
	.section	.nv.shared._ZN7cutlass13device_kernelIN5flash11enable_sm90INS1_16FlashAttnFwdSm90INS1_25CollectiveMainloopFwdSm90ILi2EN4cute5tupleIJNS5_1CILi1EEES8_S8_EEENS6_IJNS7_ILi64EEESA_SA_EEELi512ENS_10bfloat16_tEfNS_4arch4Sm90ELb0ELb0ELb1ELb1ELb0ELb0ELb1ELb0ELb0ELb1ELb1ELb0EEENS1_21CollectiveEpilogueFwdINS6_IJSA_NS7_ILi512EEESA_EEES9_SC_SE_Li256ELb1ELb1ELb1ELb0EEENS1_36VarlenDynamicPersistentTileSchedulerILi64ELi64ELi256ELi128ELb1ELb1ELb1ELb0ELb1ELb1EEEEEEEEEvNT_6ParamsE,"aw",@nobits
	.sectionflags	@""
	.align	16
	.zero		1024


//--------------------- .nv.shared._ZN7cutlass13device_kernelIN5flash11enable_sm90INS1_16FlashAttnFwdSm90INS1_25CollectiveMainloopFwdSm90ILi2EN4cute5tupleIJNS5_1CILi1EEES8_S8_EEENS6_IJNS7_ILi64EEESA_SA_EEELi512ENS_10bfloat16_tEfNS_4arch4Sm90ELb0ELb0ELb1ELb1ELb0ELb1ELb1ELb0ELb0ELb1ELb1ELb0EEENS1_21CollectiveEpilogueFwdINS6_IJSA_NS7_ILi512EEESA_EEES9_SC_SE_Li256ELb1ELb1ELb1ELb0EEENS1_36VarlenDynamicPersistentTileSchedulerILi64ELi64ELi256ELi128ELb1ELb1ELb1ELb0ELb1ELb1EEEEEEEEEvNT_6ParamsE --------------------------
	.section	.nv.shared._ZN7cutlass13device_kernelIN5flash11enable_sm90INS1_16FlashAttnFwdSm90INS1_25CollectiveMainloopFwdSm90ILi2EN4cute5tupleIJNS5_1CILi1EEES8_S8_EEENS6_IJNS7_ILi64EEESA_SA_EEELi512ENS_10bfloat16_tEfNS_4arch4Sm90ELb0ELb0ELb1ELb1ELb0ELb1ELb1ELb0ELb0ELb1ELb1ELb0EEENS1_21CollectiveEpilogueFwdINS6_IJSA_NS7_ILi512EEESA_EEES9_SC_SE_Li256ELb1ELb1ELb1ELb0EEENS1_36VarlenDynamicPersistentTileSchedulerILi64ELi64ELi256ELi128ELb1ELb1ELb1ELb0ELb1ELb1EEEEEEEEEvNT_6ParamsE,"aw",@nobits
	.sectionflags	@""
	.align	16
	.zero		1024


//--------------------- .nv.shared._ZN7cutlass13device_kernelIN5flash11enable_sm90INS1_16FlashAttnFwdSm90INS1_25CollectiveMainloopFwdSm90ILi2EN4cute5tupleIJNS5_1CILi1EEES8_S8_EEENS6_IJNS7_ILi64EEESA_SA_EEELi512ENS_10bfloat16_tEfNS_4arch4Sm90ELb0ELb1ELb1ELb0ELb0ELb0ELb0ELb0ELb0ELb1ELb1ELb0EEENS1_21CollectiveEpilogueFwdINS6_IJSA_NS7_ILi512EEESA_EEES9_SC_SE_Li256ELb0ELb1ELb1ELb0EEENS1_19SingleTileSchedulerILb0ELb1ELb1ELi64EEEEEEEEEvNT_6ParamsE --------------------------
	.section	.nv.shared._ZN7cutlass13device_kernelIN5flash11enable_sm90INS1_16FlashAttnFwdSm90INS1_25CollectiveMainloopFwdSm90ILi2EN4cute5tupleIJNS5_1CILi1EEES8_S8_EEENS6_IJNS7_ILi64EEESA_SA_EEELi512ENS_10bfloat16_tEfNS_4arch4Sm90ELb0ELb1ELb1ELb0ELb0ELb0ELb0ELb0ELb0ELb1ELb1ELb0EEENS1_21CollectiveEpilogueFwdINS6_IJSA_NS7_ILi512EEESA_EEES9_SC_SE_Li256ELb0ELb1ELb1ELb0EEENS1_19SingleTileSchedulerILb0ELb1ELb1ELi64EEEEEEEEEvNT_6ParamsE,"aw",@nobits
	.sectionflags	@""
	.align	16
	.zero		1024


//--------------------- .nv.shared._ZN7cutlass13device_kernelIN5flash11enable_sm90INS1_16FlashAttnFwdSm90INS1_25CollectiveMainloopFwdSm90ILi2EN4cute5tupleIJNS5_1CILi1EEES8_S8_EEENS6_IJNS7_ILi64EEESA_SA_EEELi512ENS_10bfloat16_tEfNS_4arch4Sm90ELb0ELb1ELb1ELb0ELb0ELb0ELb1ELb0ELb0ELb1ELb1ELb0EEENS1_21CollectiveEpilogueFwdINS6_IJSA_NS7_ILi512EEESA_EEES9_SC_SE_Li256ELb0ELb1ELb1ELb0EEENS1_19SingleTileSchedulerILb0ELb1ELb1ELi64EEEEEEEEEvNT_6ParamsE --------------------------
	.section	.nv.shared._ZN7cutlass13device_kernelIN5flash11enable_sm90INS1_16FlashAttnFwdSm90INS1_25CollectiveMainloopFwdSm90ILi2EN4cute5tupleIJNS5_1CILi1EEES8_S8_EEENS6_IJNS7_ILi64EEESA_SA_EEELi512ENS_10bfloat16_tEfNS_4arch4Sm90ELb0ELb1ELb1ELb0ELb0ELb0ELb1ELb0ELb0ELb1ELb1ELb0EEENS1_21CollectiveEpilogueFwdINS6_IJSA_NS7_ILi512EEESA_EEES9_SC_SE_Li256ELb0ELb1ELb1ELb0EEENS1_19SingleTileSchedulerILb0ELb1ELb1ELi64EEEEEEEEEvNT_6ParamsE,"aw",@nobits
	.sectionflags	@""
	.align	16
	.zero		1024


//--------------------- .nv.shared._ZN7cutlass13device_kernelIN5flash11enable_sm90INS1_16FlashAttnFwdSm90INS1_25CollectiveMainloopFwdSm90ILi2EN4cute5tupleIJNS5_1CILi1EEES8_S8_EEENS6_IJNS7_ILi64EEESA_SA_EEELi512ENS_10bfloat16_tEfNS_4arch4Sm90ELb0ELb1ELb1ELb1ELb0ELb0ELb0ELb0ELb0ELb1ELb1ELb0EEENS1_21CollectiveEpilogueFwdINS6_IJSA_NS7_ILi512EEESA_EEES9_SC_SE_Li256ELb1ELb1ELb1ELb0EEENS1_36VarlenDynamicPersistentTileSchedulerILi64ELi64ELi256ELi128ELb1ELb1ELb1ELb1ELb0ELb1EEEEEEEEEvNT_6ParamsE --------------------------
	.section	.nv.shared._ZN7cutlass13device_kernelIN5flash11enable_sm90INS1_16FlashAttnFwdSm90INS1_25CollectiveMainloopFwdSm90ILi2EN4cute5tupleIJNS5_1CILi1EEES8_S8_EEENS6_IJNS7_ILi64EEESA_SA_EEELi512ENS_10bfloat16_tEfNS_4arch4Sm90ELb0ELb1ELb1ELb1ELb0ELb0ELb0ELb0ELb0ELb1ELb1ELb0EEENS1_21CollectiveEpilogueFwdINS6_IJSA_NS7_ILi512EEESA_EEES9_SC_SE_Li256ELb1ELb1ELb1ELb0EEENS1_36VarlenDynamicPersistentTileSchedulerILi64ELi64ELi256ELi128ELb1ELb1ELb1ELb1ELb0ELb1EEEEEEEEEvNT_6ParamsE,"aw",@nobits
	.sectionflags	@""
	.align	16
	.zero		1024


//--------------------- .nv.shared._ZN7cutlass13device_kernelIN5flash11enable_sm90INS1_16FlashAttnFwdSm90INS1_25CollectiveMainloopFwdSm90ILi2EN4cute5tupleIJNS5_1CILi1EEES8_S8_EEENS6_IJNS7_ILi64EEESA_SA_EEELi512ENS_10bfloat16_tEfNS_4arch4Sm90ELb0ELb1ELb1ELb1ELb0ELb1ELb0ELb0ELb0ELb1ELb1ELb0EEENS1_21CollectiveEpilogueFwdINS6_IJSA_NS7_ILi512EEESA_EEES9_SC_SE_Li256ELb1ELb1ELb1ELb0EEENS1_36VarlenDynamicPersistentTileSchedulerILi64ELi64ELi256ELi128ELb1ELb1ELb1ELb1ELb0ELb1EEEEEEEEEvNT_6ParamsE --------------------------
	.section	.nv.shared._ZN7cutlass13device_kernelIN5flash11enable_sm90INS1_16FlashAttnFwdSm90INS1_25CollectiveMainloopFwdSm90ILi2EN4cute5tupleIJNS5_1CILi1EEES8_S8_EEENS6_IJNS7_ILi64EEESA_SA_EEELi512ENS_10bfloat16_tEfNS_4arch4Sm90ELb0ELb1ELb1ELb1ELb0ELb1ELb0ELb0ELb0ELb1ELb1ELb0EEENS1_21CollectiveEpilogueFwdINS6_IJSA_NS7_ILi512EEESA_EEES9_SC_SE_Li256ELb1ELb1ELb1ELb0EEENS1_36VarlenDynamicPersistentTileSchedulerILi64ELi64ELi256ELi128ELb1ELb1ELb1ELb1ELb0ELb1EEEEEEEEEvNT_6ParamsE,"aw",@nobits
	.sectionflags	@""
	.align	16
	.zero		1024


//--------------------- .nv.shared._ZN7cutlass13device_kernelIN5flash11enable_sm90INS1_16FlashAttnFwdSm90INS1_25CollectiveMainloopFwdSm90ILi2EN4cute5tupleIJNS5_1CILi1EEES8_S8_EEENS6_IJNS7_ILi64EEESA_SA_EEELi512ENS_10bfloat16_tEfNS_4arch4Sm90ELb0ELb1ELb1ELb1ELb0ELb0ELb1ELb0ELb0ELb1ELb1ELb0EEENS1_21CollectiveEpilogueFwdINS6_IJSA_NS7_ILi512EEESA_EEES9_SC_SE_Li256ELb1ELb1ELb1ELb0EEENS1_36VarlenDynamicPersistentTileSchedulerILi64ELi64ELi256ELi128ELb1ELb1ELb1ELb1ELb0ELb1EEEEEEEEEvNT_6ParamsE --------------------------
	.section	.nv.shared._ZN7cutlass13device_kernelIN5flash11enable_sm90INS1_16FlashAttnFwdSm90INS1_25CollectiveMainloopFwdSm90ILi2EN4cute5tupleIJNS5_1CILi1EEES8_S8_EEENS6_IJNS7_ILi64EEESA_SA_EEELi512ENS_10bfloat16_tEfNS_4arch4Sm90ELb0ELb1ELb1ELb1ELb0ELb0ELb1ELb0ELb0ELb1ELb1ELb0EEENS1_21CollectiveEpilogueFwdINS6_IJSA_NS7_ILi512EEESA_EEES9_SC_SE_Li256ELb1ELb1ELb1ELb0EEENS1_36VarlenDynamicPersistentTileSchedulerILi64ELi64ELi256ELi128ELb1ELb1ELb1ELb1ELb0ELb1EEEEEEEEEvNT_6ParamsE,"aw",@nobits
	.sectionflags	@""
	.align	16
	.zero		1024


//--------------------- .nv.shared._ZN7cutlass13device_kernelIN5flash11enable_sm90INS1_16FlashAttnFwdSm90INS1_25CollectiveMainloopFwdSm90ILi2EN4cute5tupleIJNS5_1CILi1EEES8_S8_EEENS6_IJNS7_ILi64EEESA_SA_EEELi512ENS_10bfloat16_tEfNS_4arch4Sm90ELb0ELb1ELb1ELb1ELb0ELb1ELb1ELb0ELb0ELb1ELb1ELb0EEENS1_21CollectiveEpilogueFwdINS6_IJSA_NS7_ILi512EEESA_EEES9_SC_SE_Li256ELb1ELb1ELb1ELb0EEENS1_36VarlenDynamicPersistentTileSchedulerILi64ELi64ELi256ELi128ELb1ELb1ELb1ELb1ELb0ELb1EEEEEEEEEvNT_6ParamsE --------------------------
	.section	.nv.shared._ZN7cutlass13device_kernelIN5flash11enable_sm90INS1_16FlashAttnFwdSm90INS1_25CollectiveMainloopFwdSm90ILi2EN4cute5tupleIJNS5_1CILi1EEES8_S8_EEENS6_IJNS7_ILi64EEESA_SA_EEELi512ENS_10bfloat16_tEfNS_4arch4Sm90ELb0ELb1ELb1ELb1ELb0ELb1ELb1ELb0ELb0ELb1ELb1ELb0EEENS1_21CollectiveEpilogueFwdINS6_IJSA_NS7_ILi512EEESA_EEES9_SC_SE_Li256ELb1ELb1ELb1ELb0EEENS1_36VarlenDynamicPersistentTileSchedulerILi64ELi64ELi256ELi128ELb1ELb1ELb1ELb1ELb0ELb1EEEEEEEEEvNT_6ParamsE,"aw",@nobits
	.sectionflags	@""
	.align	16
	.zero		1024


//--------------------- .nv.shared._ZN7cutlass13device_kernelIN5flash11enable_sm90INS1_16FlashAttnFwdSm90INS1_25CollectiveMainloopFwdSm90ILi2EN4cute5tupleIJNS5_1CILi1EEES8_S8_EEENS6_IJNS7_ILi64EEESA_SA_EEELi512ENS_10bfloat16_tEfNS_4arch4Sm90ELb1ELb0ELb1ELb0ELb0ELb0ELb0ELb0ELb0ELb1ELb1ELb0EEENS1_21CollectiveEpilogueFwdINS6_IJSA_NS7_ILi512EEESA_EEES9_SC_SE_Li256ELb0ELb1ELb1ELb0EEENS1_19SingleTileSchedulerILb0ELb1ELb1ELi64EEEEEEEEEvNT_6ParamsE --------------------------
	.section	.nv.shared._ZN7cutlass13device_kernelIN5flash11enable_sm90INS1_16FlashAttnFwdSm90INS1_25CollectiveMainloopFwdSm90ILi2EN4cute5tupleIJNS5_1CILi1EEES8_S8_EEENS6_IJNS7_ILi64EEESA_SA_EEELi512ENS_10bfloat16_tEfNS_4arch4Sm90ELb1ELb0ELb1ELb0ELb0ELb0ELb0ELb0ELb0ELb1ELb1ELb0EEENS1_21CollectiveEpilogueFwdINS6_IJSA_NS7_ILi512EEESA_EEES9_SC_SE_Li256ELb0ELb1ELb1ELb0EEENS1_19SingleTileSchedulerILb0ELb1ELb1ELi64EEEEEEEEEvNT_6ParamsE,"aw",@nobits
	.sectionflags	@""
	.align	16
	.zero		1024


//--------------------- .nv.shared._ZN7cutlass13device_kernelIN5flash11enable_sm90INS1_16FlashAttnFwdSm90INS1_25CollectiveMainloopFwdSm90ILi2EN4cute5tupleIJNS5_1CILi1EEES8_S8_EEENS6_IJNS7_ILi64EEESA_SA_EEELi512ENS_10bfloat16_tEfNS_4arch4Sm90ELb1ELb0ELb1ELb0ELb0ELb0ELb1ELb0ELb0ELb1ELb1ELb0EEENS1_21CollectiveEpilogueFwdINS6_IJSA_NS7_ILi512EEESA_EEES9_SC_SE_Li256ELb0ELb1ELb1ELb0EEENS1_19SingleTileSchedulerILb0ELb1ELb1ELi64EEEEEEEEEvNT_6ParamsE --------------------------
	.section	.nv.shared._ZN7cutlass13device_kernelIN5flash11enable_sm90INS1_16FlashAttnFwdSm90INS1_25CollectiveMainloopFwdSm90ILi2EN4cute5tupleIJNS5_1CILi1EEES8_S8_EEENS6_IJNS7_ILi64EEESA_SA_EEELi512ENS_10bfloat16_tEfNS_4arch4Sm90ELb1ELb0ELb1ELb0ELb0ELb0ELb1ELb0ELb0ELb1ELb1ELb0EEENS1_21CollectiveEpilogueFwdINS6_IJSA_NS7_ILi512EEESA_EEES9_SC_SE_Li256ELb0ELb1ELb1ELb0EEENS1_19SingleTileSchedulerILb0ELb1ELb1ELi64EEEEEEEEEvNT_6ParamsE,"aw",@nobits
	.sectionflags	@""
	.align	16
	.zero		1024


//--------------------- .nv.shared._ZN7cutlass13device_kernelIN5flash11enable_sm90INS1_16FlashAttnFwdSm90INS1_25CollectiveMainloopFwdSm90ILi2EN4cute5tupleIJNS5_1CILi1EEES8_S8_EEENS6_IJNS7_ILi64EEESA_SA_EEELi512ENS_10bfloat16_tEfNS_4arch4Sm90ELb1ELb0ELb1ELb1ELb0ELb0ELb0ELb0ELb0ELb1ELb1ELb0EEENS1_21CollectiveEpilogueFwdINS6_IJSA_NS7_ILi512EEESA_EEES9_SC_SE_Li256ELb1ELb1ELb1ELb0EEENS1_36VarlenDynamicPersistentTileSchedulerILi64ELi64ELi256ELi128ELb1ELb1ELb1ELb1ELb1ELb1EEEEEEEEEvNT_6ParamsE --------------------------
	.section	.nv.shared._ZN7cutlass13device_kernelIN5flash11enable_sm90INS1_16FlashAttnFwdSm90INS1_25CollectiveMainloopFwdSm90ILi2EN4cute5tupleIJNS5_1CILi1EEES8_S8_EEENS6_IJNS7_ILi64EEESA_SA_EEELi512ENS_10bfloat16_tEfNS_4arch4Sm90ELb1ELb0ELb1ELb1ELb0ELb0ELb0ELb0ELb0ELb1ELb1ELb0EEENS1_21CollectiveEpilogueFwdINS6_IJSA_NS7_ILi512EEESA_EEES9_SC_SE_Li256ELb1ELb1ELb1ELb0EEENS1_36VarlenDynamicPersistentTileSchedulerILi64ELi64ELi256ELi128ELb1ELb1ELb1ELb1ELb1ELb1EEEEEEEEEvNT_6ParamsE,"aw",@nobits
	.sectionflags	@""
	.align	16
	.zero		1024


//--------------------- .nv.shared._ZN7cutlass13device_kernelIN5flash11enable_sm90INS1_16FlashAttnFwdSm90INS1_25CollectiveMainloopFwdSm90ILi2EN4cute5tupleIJNS5_1CILi1EEES8_S8_EEENS6_IJNS7_ILi64EEESA_SA_EEELi512ENS_10bfloat16_tEfNS_4arch4Sm90ELb1ELb0ELb1ELb1ELb0ELb1ELb0ELb0ELb0ELb1ELb1ELb0EEENS1_21CollectiveEpilogueFwdINS6_IJSA_NS7_ILi512EEESA_EEES9_SC_SE_Li256ELb1ELb1ELb1ELb0EEENS1_36VarlenDynamicPersistentTileSchedulerILi64ELi64ELi256ELi128ELb1ELb1ELb1ELb1ELb1ELb1EEEEEEEEEvNT_6ParamsE --------------------------
	.section	.nv.shared._ZN7cutlass13device_kernelIN5flash11enable_sm90INS1_16FlashAttnFwdSm90INS1_25CollectiveMainloopFwdSm90ILi2EN4cute5tupleIJNS5_1CILi1EEES8_S8_EEENS6_IJNS7_ILi64EEESA_SA_EEELi512ENS_10bfloat16_tEfNS_4arch4Sm90ELb1ELb0ELb1ELb1ELb0ELb1ELb0ELb0ELb0ELb1ELb1ELb0EEENS1_21CollectiveEpilogueFwdINS6_IJSA_NS7_ILi512EEESA_EEES9_SC_SE_Li256ELb1ELb1ELb1ELb0EEENS1_36VarlenDynamicPersistentTileSchedulerILi64ELi64ELi256ELi128ELb1ELb1ELb1ELb1ELb1ELb1EEEEEEEEEvNT_6ParamsE,"aw",@nobits
	.sectionflags	@""
	.align	16
	.zero		1024


//--------------------- .nv.shared._ZN7cutlass13device_kernelIN5flash11enable_sm90INS1_16FlashAttnFwdSm90INS1_25CollectiveMainloopFwdSm90ILi2EN4cute5tupleIJNS5_1CILi1EEES8_S8_EEENS6_IJNS7_ILi64EEESA_SA_EEELi512ENS_10bfloat16_tEfNS_4arch4Sm90ELb1ELb0ELb1ELb1ELb0ELb0ELb1ELb0ELb0ELb1ELb1ELb0EEENS1_21CollectiveEpilogueFwdINS6_IJSA_NS7_ILi512EEESA_EEES9_SC_SE_Li256ELb1ELb1ELb1ELb0EEENS1_36VarlenDynamicPersistentTileSchedulerILi64ELi64ELi256ELi128ELb1ELb1ELb1ELb1ELb1ELb1EEEEEEEEEvNT_6ParamsE --------------------------
	.section	.nv.shared._ZN7cutlass13device_kernelIN5flash11enable_sm90INS1_16FlashAttnFwdSm90INS1_25CollectiveMainloopFwdSm90ILi2EN4cute5tupleIJNS5_1CILi1EEES8_S8_EEENS6_IJNS7_ILi64EEESA_SA_EEELi512ENS_10bfloat16_tEfNS_4arch4Sm90ELb1ELb0ELb1ELb1ELb0ELb0ELb1ELb0ELb0ELb1ELb1ELb0EEENS1_21CollectiveEpilogueFwdINS6_IJSA_NS7_ILi512EEESA_EEES9_SC_SE_Li256ELb1ELb1ELb1ELb0EEENS1_36VarlenDynamicPersistentTileSchedulerILi64ELi64ELi256ELi128ELb1ELb1ELb1ELb1ELb1ELb1EEEEEEEEEvNT_6ParamsE,"aw",@nobits
	.sectionflags	@""
	.align	16
	.zero		1024


//--------------------- .nv.shared._ZN7cutlass13device_kernelIN5flash11enable_sm90INS1_16FlashAttnFwdSm90INS1_25CollectiveMainloopFwdSm90ILi2EN4cute5tupleIJNS5_1CILi1EEES8_S8_EEENS6_IJNS7_ILi64EEESA_SA_EEELi512ENS_10bfloat16_tEfNS_4arch4Sm90ELb1ELb0ELb1ELb1ELb0ELb1ELb1ELb0ELb0ELb1ELb1ELb0EEENS1_21CollectiveEpilogueFwdINS6_IJSA_NS7_ILi512EEESA_EEES9_SC_SE_Li256ELb1ELb1ELb1ELb0EEENS1_36VarlenDynamicPersistentTileSchedulerILi64ELi64ELi256ELi128ELb1ELb1ELb1ELb1ELb1ELb1EEEEEEEEEvNT_6ParamsE --------------------------
	.section	.nv.shared._ZN7cutlass13device_kernelIN5flash11enable_sm90INS1_16FlashAttnFwdSm90INS1_25CollectiveMainloopFwdSm90ILi2EN4cute5tupleIJNS5_1CILi1EEES8_S8_EEENS6_IJNS7_ILi64EEESA_SA_EEELi512ENS_10bfloat16_tEfNS_4arch4Sm90ELb1ELb0ELb1ELb1ELb0ELb1ELb1ELb0ELb0ELb1ELb1ELb0EEENS1_21CollectiveEpilogueFwdINS6_IJSA_NS7_ILi512EEESA_EEES9_SC_SE_Li256ELb1ELb1ELb1ELb0EEENS1_36VarlenDynamicPersistentTileSchedulerILi64ELi64ELi256ELi128ELb1ELb1ELb1ELb1ELb1ELb1EEEEEEEEEvNT_6ParamsE,"aw",@nobits
	.sectionflags	@""
	.align	16
	.zero		1024


//--------------------- .nv.shared._ZN7cutlass13device_kernelIN5flash11enable_sm90INS1_16FlashAttnFwdSm90INS1_25CollectiveMainloopFwdSm90ILi2EN4cute5tupleIJNS5_1CILi1EEES8_S8_EEENS6_IJNS7_ILi128EEENS7_ILi96EEENS7_ILi64EEEEEELi256ENS_10bfloat16_tEfNS_4arch4Sm90ELb0ELb0ELb1ELb0ELb0ELb0ELb0ELb1ELb0ELb1ELb1ELb0EEENS1_21CollectiveEpilogueFwdINS6_IJSA_NS7_ILi256EEESB_EEES9_SE_SG_Li256ELb0ELb1ELb1ELb0EEENS1_19SingleTileSchedulerILb0ELb1ELb1ELi128EEEEEEEEEvNT_6ParamsE --------------------------
	.section	.nv.shared._ZN7cutlass13device_kernelIN5flash11enable_sm90INS1_16FlashAttnFwdSm90INS1_25CollectiveMainloopFwdSm90ILi2EN4cute5tupleIJNS5_1CILi1EEES8_S8_EEENS6_IJNS7_ILi128EEENS7_ILi96EEENS7_ILi64EEEEEELi256ENS_10bfloat16_tEfNS_4arch4Sm90ELb0ELb0ELb1ELb0ELb0ELb0ELb0ELb1ELb0ELb1ELb1ELb0EEENS1_21CollectiveEpilogueFwdINS6_IJSA_NS7_ILi256EEESB_EEES9_SE_SG_Li256ELb0ELb1ELb1ELb0EEENS1_19SingleTileSchedulerILb0ELb1ELb1ELi128EEEEEEEEEvNT_6ParamsE,"aw",@nobits
	.sectionflags	@""
	.align	16
	.zero		1024


//--------------------- .nv.shared._ZN7cutlass13device_kernelIN5flash11enable_sm90INS1_16FlashAttnFwdSm90INS1_25CollectiveMainloopFwdSm90ILi2EN4cute5tupleIJNS5_1CILi1EEES8_S8_EEENS6_IJNS7_ILi128EEENS7_ILi96EEENS7_ILi64EEEEEELi256ENS_10bfloat16_tEfNS_4arch4Sm90ELb0ELb0ELb1ELb0ELb0ELb0ELb1ELb1ELb0ELb1ELb1ELb0EEENS1_21CollectiveEpilogueFwdINS6_IJSA_NS7_ILi256EEESB_EEES9_SE_SG_Li256ELb0ELb1ELb1ELb0EEENS1_19SingleTileSchedulerILb0ELb1ELb1ELi128EEEEEEEEEvNT_6ParamsE --------------------------
	.section	.nv.shared._ZN7cutlass13device_kernelIN5flash11enable_sm90INS1_16FlashAttnFwdSm90INS1_25CollectiveMainloopFwdSm90ILi2EN4cute5tupleIJNS5_1CILi1EEES8_S8_EEENS6_IJNS7_ILi128EEENS7_ILi96EEENS7_ILi64EEEEEELi256ENS_10bfloat16_tEfNS_4arch4Sm90ELb0ELb0ELb1ELb0ELb0ELb0ELb1ELb1ELb0ELb1ELb1ELb0EEENS1_21CollectiveEpilogueFwdINS6_IJSA_NS7_ILi256EEESB_EEES9_SE_SG_Li256ELb0ELb1ELb1ELb0EEENS1_19SingleTileSchedulerILb0ELb1ELb1ELi128EEEEEEEEEvNT_6ParamsE,"aw",@nobits
	.sectionflags	@""
	.align	16
	.zero		1024


//--------------------- .nv.shared._ZN7cutlass13device_kernelIN5flash11enable_sm90INS1_16FlashAttnFwdSm90INS1_25CollectiveMainloopFwdSm90ILi2EN4cute5tupleIJNS5_1CILi1EEES8_S8_EEENS6_IJNS7_ILi128EEENS7_ILi96EEENS7_ILi64EEEEEELi256ENS_10bfloat16_tEfNS_4arch4Sm90ELb0ELb0ELb1ELb1ELb0ELb0ELb0ELb1ELb0ELb1ELb1ELb0EEENS1_21CollectiveEpilogueFwdINS6_IJSA_NS7_ILi256EEESB_EEES9_SE_SG_Li256ELb1ELb1ELb1ELb0EEENS1_36VarlenDynamicPersistentTileSchedulerILi128ELi96ELi256ELi128ELb1ELb1ELb1ELb0ELb1ELb1EEEEEEEEEvNT_6ParamsE --------------------------
	.section	.nv.shared._ZN7cutlass13device_kernelIN5flash11enable_sm90INS1_16FlashAttnFwdSm90INS1_25CollectiveMainloopFwdSm90ILi2EN4cute5tupleIJNS5_1CILi1EEES8_S8_EEENS6_IJNS7_ILi128EEENS7_ILi96EEENS7_ILi64EEEEEELi256ENS_10bfloat16_tEfNS_4arch4Sm90ELb0ELb0ELb1ELb1ELb0ELb0ELb0ELb1ELb0ELb1ELb1ELb0EEENS1_21CollectiveEpilogueFwdINS6_IJSA_NS7_ILi256EEESB_EEES9_SE_SG_Li256ELb1ELb1ELb1ELb0EEENS1_36VarlenDynamicPersistentTileSchedulerILi128ELi96ELi256ELi128ELb1ELb1ELb1ELb0ELb1ELb1EEEEEEEEEvNT_6ParamsE,"aw",@nobits
	.sectionflags	@""
	.align	16
	.zero		1024


//--------------------- .nv.shared._ZN7cutlass13device_kernelIN5flash11enable_sm90INS1_16FlashAttnFwdSm90INS1_25CollectiveMainloopFwdSm90ILi2EN4cute5tupleIJNS5_1CILi1EEES8_S8_EEENS6_IJNS7_ILi128EEENS7_ILi96EEENS7_ILi64EEEEEELi256ENS_10bfloat16_tEfNS_4arch4Sm90ELb0ELb0ELb1ELb1ELb0ELb1ELb0ELb1ELb0ELb1ELb1ELb0EEENS1_21CollectiveEpilogueFwdINS6_IJSA_NS7_ILi256EEESB_EEES9_SE_SG_Li256ELb1ELb1ELb1ELb0EEENS1_36VarlenDynamicPersistentTileSchedulerILi128ELi96ELi256ELi128ELb1ELb1ELb1ELb0ELb1ELb1EEEEEEEEEvNT_6ParamsE --------------------------
	.section	.nv.shared._ZN7cutlass13device_kernelIN5flash11enable_sm90INS1_16FlashAttnFwdSm90INS1_25CollectiveMainloopFwdSm90ILi2EN4cute5tupleIJNS5_1CILi1EEES8_S8_EEENS6_IJNS7_ILi128EEENS7_ILi96EEENS7_ILi64EEEEEELi256ENS_10bfloat16_tEfNS_4arch4Sm90ELb0ELb0ELb1ELb1ELb0ELb1ELb0ELb1ELb0ELb1ELb1ELb0EEENS1_21CollectiveEpilogueFwdINS6_IJSA_NS7_ILi256EEESB_EEES9_SE_SG_Li256ELb1ELb1ELb1ELb0EEENS1_36VarlenDynamicPersistentTileSchedulerILi128ELi96ELi256ELi128ELb1ELb1ELb1ELb0ELb1ELb1EEEEEEEEEvNT_6ParamsE,"aw",@nobits
	.sectionflags	@""
	.align	16
	.zero		1024


//--------------------- .nv.shared._ZN7cutlass13device_kernelIN5flash11enable_sm90INS1_16FlashAttnFwdSm90INS1_25CollectiveMainloopFwdSm90ILi2EN4cute5tupleIJNS5_1CILi1EEES8_S8_EEENS6_IJNS7_ILi128EEENS7_ILi96EEENS7_ILi64EEEEEELi256ENS_10bfloat16_tEfNS_4arch4Sm90ELb0ELb0ELb1ELb1ELb0ELb0ELb1ELb1ELb0ELb1ELb1ELb0EEENS1_21CollectiveEpilogueFwdINS6_IJSA_NS7_ILi256EEESB_EEES9_SE_SG_Li256ELb1ELb1ELb1ELb0EEENS1_36VarlenDynamicPersistentTileSchedulerILi128ELi96ELi256ELi128ELb1ELb1ELb1ELb0ELb1ELb1EEEEEEEEEvNT_6ParamsE --------------------------
	.section	.nv.shared._ZN7cutlass13device_kernelIN5flash11enable_sm90INS1_16FlashAttnFwdSm90INS1_25CollectiveMainloopFwdSm90ILi2EN4cute5tupleIJNS5_1CILi1EEES8_S8_EEENS6_IJNS7_ILi128EEENS7_ILi96EEENS7_ILi64EEEEEELi256ENS_10bfloat16_tEfNS_4arch4Sm90ELb0ELb0ELb1ELb1ELb0ELb0ELb1ELb1ELb0ELb1ELb1ELb0EEENS1_21CollectiveEpilogueFwdINS6_IJSA_NS7_ILi256EEESB_EEES9_SE_SG_Li256ELb1ELb1ELb1ELb0EEENS1_36VarlenDynamicPersistentTileSchedulerILi128ELi96ELi256ELi128ELb1ELb1ELb1ELb0ELb1ELb1EEEEEEEEEvNT_6ParamsE,"aw",@nobits
	.sectionflags	@""
	.align	16
	.zero		1024


//--------------------- .nv.shared._ZN7cutlass13device_kernelIN5flash11enable_sm90INS1_16FlashAttnFwdSm90INS1_25CollectiveMainloopFwdSm90ILi2EN4cute5tupleIJNS5_1CILi1EEES8_S8_EEENS6_IJNS7_ILi128EEENS7_ILi96EEENS7_ILi64EEEEEELi256ENS_10bfloat16_tEfNS_4arch4Sm90ELb0ELb0ELb1ELb1ELb0ELb1ELb1ELb1ELb0ELb1ELb1ELb0EEENS1_21CollectiveEpilogueFwdINS6_IJSA_NS7_ILi256EEESB_EEES9_SE_SG_Li256ELb1ELb1ELb1ELb0EEENS1_36VarlenDynamicPersistentTileSchedulerILi128ELi96ELi256ELi128ELb1ELb1ELb1ELb0ELb1ELb1EEEEEEEEEvNT_6ParamsE --------------------------
	.section	.nv.shared._ZN7cutlass13device_kernelIN5flash11enable_sm90INS1_16FlashAttnFwdSm90INS1_25CollectiveMainloopFwdSm90ILi2EN4cute5tupleIJNS5_1CILi1EEES8_S8_EEENS6_IJNS7_ILi128EEENS7_ILi96EEENS7_ILi64EEEEEELi256ENS_10bfloat16_tEfNS_4arch4Sm90ELb0ELb0ELb1ELb1ELb0ELb1ELb1ELb1ELb0ELb1ELb1ELb0EEENS1_21CollectiveEpilogueFwdINS6_IJSA_NS7_ILi256EEESB_EEES9_SE_SG_Li256ELb1ELb1ELb1ELb0EEENS1_36VarlenDynamicPersistentTileSchedulerILi128ELi96ELi256ELi128ELb1ELb1ELb1ELb0ELb1ELb1EEEEEEEEEvNT_6ParamsE,"aw",@nobits
	.sectionflags	@""
	.align	16
	.zero		1024


//--------------------- .nv.shared._ZN7cutlass13device_kernelIN5flash11enable_sm90INS1_16FlashAttnFwdSm90INS1_25CollectiveMainloopFwdSm90ILi2EN4cute5tupleIJNS5_1CILi1EEES8_S8_EEENS6_IJNS7_ILi128EEENS7_ILi96EEENS7_ILi64EEEEEELi256ENS_10bfloat16_tEfNS_4arch4Sm90ELb0ELb1ELb1ELb0ELb0ELb0ELb0ELb1ELb0ELb1ELb1ELb0EEENS1_21CollectiveEpilogueFwdINS6_IJSA_NS7_ILi256EEESB_EEES9_SE_SG_Li256ELb0ELb1ELb1ELb0EEENS1_19SingleTileSchedulerILb0ELb1ELb1ELi128EEEEEEEEEvNT_6ParamsE --------------------------
	.section	.nv.shared._ZN7cutlass13device_kernelIN5flash11enable_sm90INS1_16FlashAttnFwdSm90INS1_25CollectiveMainloopFwdSm90ILi2EN4cute5tupleIJNS5_1CILi1EEES8_S8_EEENS6_IJNS7_ILi128EEENS7_ILi96EEENS7_ILi64EEEEEELi256ENS_10bfloat16_tEfNS_4arch4Sm90ELb0ELb1ELb1ELb0ELb0ELb0ELb0ELb1ELb0ELb1ELb1ELb0EEENS1_21CollectiveEpilogueFwdINS6_IJSA_NS7_ILi256EEESB_EEES9_SE_SG_Li256ELb0ELb1ELb1ELb0EEENS1_19SingleTileSchedulerILb0ELb1ELb1ELi128EEEEEEEEEvNT_6ParamsE,"aw",@nobits
	.sectionflags	@""
	.align	16
	.zero		1024


//--------------------- .nv.shared._ZN7cutlass13device_kernelIN5flash11enable_sm90INS1_16FlashAttnFwdSm90INS1_25CollectiveMainloopFwdSm90ILi2EN4cute5tupleIJNS5_1CILi1EEES8_S8_EEENS6_IJNS7_ILi128EEENS7_ILi96EEENS7_ILi64EEEEEELi256ENS_10bfloat16_tEfNS_4arch4Sm90ELb0ELb1ELb1ELb0ELb0ELb0ELb1ELb1ELb0ELb1ELb1ELb0EEENS1_21CollectiveEpilogueFwdINS6_IJSA_NS7_ILi256EEESB_EEES9_SE_SG_Li256ELb0ELb1ELb1ELb0EEENS1_19SingleTileSchedulerILb0ELb1ELb1ELi128EEEEEEEEEvNT_6ParamsE --------------------------
	.section	.nv.shared._ZN7cutlass13device_kernelIN5flash11enable_sm90INS1_16FlashAttnFwdSm90INS1_25CollectiveMainloopFwdSm90ILi2EN4cute5tupleIJNS5_1CILi1EEES8_S8_EEENS6_IJNS7_ILi128EEENS7_ILi96EEENS7_ILi64EEEEEELi256ENS_10bfloat16_tEfNS_4arch4Sm90ELb0ELb1ELb1ELb0ELb0ELb0ELb1ELb1ELb0ELb1ELb1ELb0EEENS1_21CollectiveEpilogueFwdINS6_IJSA_NS7_ILi256EEESB_EEES9_SE_SG_Li256ELb0ELb1ELb1ELb0EEENS1_19SingleTileSchedulerILb0ELb1ELb1ELi128EEEEEEEEEvNT_6ParamsE,"aw",@nobits
	.sectionflags	@""
	.align	16
	.zero		1024


//--------------------- .nv.shared._ZN7cutlass13device_kernelIN5flash11enable_sm90INS1_16FlashAttnFwdSm90INS1_25CollectiveMainloopFwdSm90ILi2EN4cute5tupleIJNS5_1CILi1EEES8_S8_EEENS6_IJNS7_ILi128EEENS7_ILi96EEENS7_ILi64EEEEEELi256ENS_10bfloat16_tEfNS_4arch4Sm90ELb0ELb1ELb1ELb1ELb0ELb0ELb0ELb1ELb0ELb1ELb1ELb0EEENS1_21CollectiveEpilogueFwdINS6_IJSA_NS7_ILi256EEESB_EEES9_SE_SG_Li256ELb1ELb1ELb1ELb0EEENS1_36VarlenDynamicPersistentTileSchedulerILi128ELi96ELi256ELi128ELb1ELb1ELb1ELb1ELb0ELb1EEEEEEEEEvNT_6ParamsE --------------------------
	.section	.nv.shared._ZN7cutlass13device_kernelIN5flash11enable_sm90INS1_16FlashAttnFwdSm90INS1_25CollectiveMainloopFwdSm90ILi2EN4cute5tupleIJNS5_1CILi1EEES8_S8_EEENS6_IJNS7_ILi128EEENS7_ILi96EEENS7_ILi64EEEEEELi256ENS_10bfloat16_tEfNS_4arch4Sm90ELb0ELb1ELb1ELb1ELb0ELb0ELb0ELb1ELb0ELb1ELb1ELb0EEENS1_21CollectiveEpilogueFwdINS6_IJSA_NS7_ILi256EEESB_EEES9_SE_SG_Li256ELb1ELb1ELb1ELb0EEENS1_36VarlenDynamicPersistentTileSchedulerILi128ELi96ELi256ELi128ELb1ELb1ELb1ELb1ELb0ELb1EEEEEEEEEvNT_6ParamsE,"aw",@nobits
	.sectionflags	@""
	.align	16
	.zero		1024


//--------------------- .nv.shared._ZN7cutlass13device_kernelIN5flash11enable_sm90INS1_16FlashAttnFwdSm90INS1_25CollectiveMainloopFwdSm90ILi2EN4cute5tupleIJNS5_1CILi1EEES8_S8_EEENS6_IJNS7_ILi128EEENS7_ILi96EEENS7_ILi64EEEEEELi256ENS_10bfloat16_tEfNS_4arch4Sm90ELb0ELb1ELb1ELb1ELb0ELb1ELb0ELb1ELb0ELb1ELb1ELb0EEENS1_21CollectiveEpilogueFwdINS6_IJSA_NS7_ILi256EEESB_EEES9_SE_SG_Li256ELb1ELb1ELb1ELb0EEENS1_36VarlenDynamicPersistentTileSchedulerILi128ELi96ELi256ELi128ELb1ELb1ELb1ELb1ELb0ELb1EEEEEEEEEvNT_6ParamsE --------------------------
	.section	.nv.shared._ZN7cutlass13device_kernelIN5flash11enable_sm90INS1_16FlashAttnFwdSm90INS1_25CollectiveMainloopFwdSm90ILi2EN4cute5tupleIJNS5_1CILi1EEES8_S8_EEENS6_IJNS7_ILi128EEENS7_ILi96EEENS7_ILi64EEEEEELi256ENS_10bfloat16_tEfNS_4arch4Sm90ELb0ELb1ELb1ELb1ELb0ELb1ELb0ELb1ELb0ELb1ELb1ELb0EEENS1_21CollectiveEpilogueFwdINS6_IJSA_NS7_ILi256EEESB_EEES9_SE_SG_Li256ELb1ELb1ELb1ELb0EEENS1_36VarlenDynamicPersistentTileSchedulerILi128ELi96ELi256ELi128ELb1ELb1ELb1ELb1ELb0ELb1EEEEEEEEEvNT_6ParamsE,"aw",@nobits
	.sectionflags	@""
	.align	16
	.zero		1024


//--------------------- .nv.shared._ZN7cutlass13device_kernelIN5flash11enable_sm90INS1_16FlashAttnFwdSm90INS1_25CollectiveMainloopFwdSm90ILi2EN4cute5tupleIJNS5_1CILi1EEES8_S8_EEENS6_IJNS7_ILi128EEENS7_ILi96EEENS7_ILi64EEEEEELi256ENS_10bfloat16_tEfNS_4arch4Sm90ELb0ELb1ELb1ELb1ELb0ELb0ELb1ELb1ELb0ELb1ELb1ELb0EEENS1_21CollectiveEpilogueFwdINS6_IJSA_NS7_ILi256EEESB_EEES9_SE_SG_Li256ELb1ELb1ELb1ELb0EEENS1_36VarlenDynamicPersistentTileSchedulerILi128ELi96ELi256ELi128ELb1ELb1ELb1ELb1ELb0ELb1EEEEEEEEEvNT_6ParamsE --------------------------
	.section	.nv.shared._ZN7cutlass13device_kernelIN5flash11enable_sm90INS1_16FlashAttnFwdSm90INS1_25CollectiveMainloopFwdSm90ILi2EN4cute5tupleIJNS5_1CILi1EEES8_S8_EEENS6_IJNS7_ILi128EEENS7_ILi96EEENS7_ILi64EEEEEELi256ENS_10bfloat16_tEfNS_4arch4Sm90ELb0ELb1ELb1ELb1ELb0ELb0ELb1ELb1ELb0ELb1ELb1ELb0EEENS1_21CollectiveEpilogueFwdINS6_IJSA_NS7_ILi256EEESB_EEES9_SE_SG_Li256ELb1ELb1ELb1ELb0EEENS1_36VarlenDynamicPersistentTileSchedulerILi128ELi96ELi256ELi128ELb1ELb1ELb1ELb1ELb0ELb1EEEEEEEEEvNT_6ParamsE,"aw",@nobits
	.sectionflags	@""
	.align	16
	.zero		1024


//--------------------- .nv.shared._ZN7cutlass13device_kernelIN5flash11enable_sm90INS1_16FlashAttnFwdSm90INS1_25CollectiveMainloopFwdSm90ILi2EN4cute5tupleIJNS5_1CILi1EEES8_S8_EEENS6_IJNS7_ILi128EEENS7_ILi96EEENS7_ILi64EEEEEELi256ENS_10bfloat16_tEfNS_4arch4Sm90ELb0ELb1ELb1ELb1ELb0ELb1ELb1ELb1ELb0ELb1ELb1ELb0EEENS1_21CollectiveEpilogueFwdINS6_IJSA_NS7_ILi256EEESB_EEES9_SE_SG_Li256ELb1ELb1ELb1ELb0EEENS1_36VarlenDynamicPersistentTileSchedulerILi128ELi96ELi256ELi128ELb1ELb1ELb1ELb1ELb0ELb1EEEEEEEEEvNT_6ParamsE --------------------------
	.section	.nv.shared._ZN7cutlass13device_kernelIN5flash11enable_sm90INS1_16FlashAttnFwdSm90INS1_25CollectiveMainloopFwdSm90ILi2EN4cute5tupleIJNS5_1CILi1EEES8_S8_EEENS6_IJNS7_ILi128EEENS7_ILi96EEENS7_ILi64EEEEEELi256ENS_10bfloat16_tEfNS_4arch4Sm90ELb0ELb1ELb1ELb1ELb0ELb1ELb1ELb1ELb0ELb1ELb1ELb0EEENS1_21CollectiveEpilogueFwdINS6_IJSA_NS7_ILi256EEESB_EEES9_SE_SG_Li256ELb1ELb1ELb1ELb0EEENS1_36VarlenDynamicPersistentTileSchedulerILi128ELi96ELi256ELi128ELb1ELb1ELb1ELb1ELb0ELb1EEEEEEEEEvNT_6ParamsE,"aw",@nobits
	.sectionflags	@""
	.align	16
	.zero		1024


//--------------------- .nv.shared._ZN7cutlass13device_kernelIN5flash11enable_sm90INS1_16FlashAttnFwdSm90INS1_25CollectiveMainloopFwdSm90ILi2EN4cute5tupleIJNS5_1CILi1EEES8_S8_EEENS6_IJNS7_ILi128EEENS7_ILi96EEENS7_ILi64EEEEEELi256ENS_10bfloat16_tEfNS_4arch4Sm90ELb1ELb0ELb1ELb0ELb0ELb0ELb0ELb1ELb0ELb1ELb1ELb0EEENS1_21CollectiveEpilogueFwdINS6_IJSA_NS7_ILi256EEESB_EEES9_SE_SG_Li256ELb0ELb1ELb1ELb0EEENS1_19SingleTileSchedulerILb0ELb1ELb1ELi128EEEEEEEEEvNT_6ParamsE --------------------------
	.section	.nv.shared._ZN7cutlass13device_kernelIN5flash11enable_sm90INS1_16FlashAttnFwdSm90INS1_25CollectiveMainloopFwdSm90ILi2EN4cute5tupleIJNS5_1CILi1EEES8_S8_EEENS6_IJNS7_ILi128EEENS7_ILi96EEENS7_ILi64EEEEEELi256ENS_10bfloat16_tEfNS_4arch4Sm90ELb1ELb0ELb1ELb0ELb0ELb0ELb0ELb1ELb0ELb1ELb1ELb0EEENS1_21CollectiveEpilogueFwdINS6_IJSA_NS7_ILi256EEESB_EEES9_SE_SG_Li256ELb0ELb1ELb1ELb0EEENS1_19SingleTileSchedulerILb0ELb1ELb1ELi128EEEEEEEEEvNT_6ParamsE,"aw",@nobits
	.sectionflags	@""
	.align	16
	.zero		1024


//--------------------- .nv.shared._ZN7cutlass13device_kernelIN5flash11enable_sm90INS1_16FlashAttnFwdSm90INS1_25CollectiveMainloopFwdSm90ILi2EN4cute5tupleIJNS5_1CILi1EEES8_S8_EEENS6_IJNS7_ILi128EEENS7_ILi96EEENS7_ILi64EEEEEELi256ENS_10bfloat16_tEfNS_4arch4Sm90ELb1ELb0ELb1ELb0ELb0ELb0ELb1ELb1ELb0ELb1ELb1ELb0EEENS1_21CollectiveEpilogueFwdINS6_IJSA_NS7_ILi256EEESB_EEES9_SE_SG_Li256ELb0ELb1ELb1ELb0EEENS1_19SingleTileSchedulerILb0ELb1ELb1ELi128EEEEEEEEEvNT_6ParamsE --------------------------
	.section	.nv.shared._ZN7cutlass13device_kernelIN5flash11enable_sm90INS1_16FlashAttnFwdSm90INS1_25CollectiveMainloopFwdSm90ILi2EN4cute5tupleIJNS5_1CILi1EEES8_S8_EEENS6_IJNS7_ILi128EEENS7_ILi96EEENS7_ILi64EEEEEELi256ENS_10bfloat16_tEfNS_4arch4Sm90ELb1ELb0ELb1ELb0ELb0ELb0ELb1ELb1ELb0ELb1ELb1ELb0EEENS1_21CollectiveEpilogueFwdINS6_IJSA_NS7_ILi256EEESB_EEES9_SE_SG_Li256ELb0ELb1ELb1ELb0EEENS1_19SingleTileSchedulerILb0ELb1ELb1ELi128EEEEEEEEEvNT_6ParamsE,"aw",@nobits
	.sectionflags	@""
	.align	16
	.zero		1024


//--------------------- .nv.shared._ZN7cutlass13device_kernelIN5flash11enable_sm90INS1_16FlashAttnFwdSm90INS1_25CollectiveMainloopFwdSm90ILi2EN4cute5tupleIJNS5_1CILi1EEES8_S8_EEENS6_IJNS7_ILi128EEENS7_ILi96EEENS7_ILi64EEEEEELi256ENS_10bfloat16_tEfNS_4arch4Sm90ELb1ELb0ELb1ELb1ELb0ELb0ELb0ELb1ELb0ELb1ELb1ELb0EEENS1_21CollectiveEpilogueFwdINS6_IJSA_NS7_ILi256EEESB_EEES9_SE_SG_Li256ELb1ELb1ELb1ELb0EEENS1_36VarlenDynamicPersistentTileSchedulerILi128ELi96ELi256ELi128ELb1ELb1ELb1ELb1ELb1ELb1EEEEEEEEEvNT_6ParamsE --------------------------
	.section	.nv.shared._ZN7cutlass13device_kernelIN5flash11enable_sm90INS1_16FlashAttnFwdSm90INS1_25CollectiveMainloopFwdSm90ILi2EN4cute5tupleIJNS5_1CILi1EEES8_S8_EEENS6_IJNS7_ILi128EEENS7_ILi96EEENS7_ILi64EEEEEELi256ENS_10bfloat16_tEfNS_4arch4Sm90ELb1ELb0ELb1ELb1ELb0ELb0ELb0ELb1ELb0ELb1ELb1ELb0EEENS1_21CollectiveEpilogueFwdINS6_IJSA_NS7_ILi256EEESB_EEES9_SE_SG_Li256ELb1ELb1ELb1ELb0EEENS1_36VarlenDynamicPersistentTileSchedulerILi128ELi96ELi256ELi128ELb1ELb1ELb1ELb1ELb1ELb1EEEEEEEEEvNT_6ParamsE,"aw",@nobits
	.sectionflags	@""
	.align	16
	.zero		1024


//--------------------- .nv.shared._ZN7cutlass13device_kernelIN5flash11enable_sm90INS1_16FlashAttnFwdSm90INS1_25CollectiveMainloopFwdSm90ILi2EN4cute5tupleIJNS5_1CILi1EEES8_S8_EEENS6_IJNS7_ILi128EEENS7_ILi96EEENS7_ILi64EEEEEELi256ENS_10bfloat16_tEfNS_4arch4Sm90ELb1ELb0ELb1ELb1ELb0ELb1ELb0ELb1ELb0ELb1ELb1ELb0EEENS1_21CollectiveEpilogueFwdINS6_IJSA_NS7_ILi256EEESB_EEES9_SE_SG_Li256ELb1ELb1ELb1ELb0EEENS1_36VarlenDynamicPersistentTileSchedulerILi128ELi96ELi256ELi128ELb1ELb1ELb1ELb1ELb1ELb1EEEEEEEEEvNT_6ParamsE --------------------------
	.section	.nv.shared._ZN7cutlass13device_kernelIN5flash11enable_sm90INS1_16FlashAttnFwdSm90INS1_25CollectiveMainloopFwdSm90ILi2EN4cute5tupleIJNS5_1CILi1EEES8_S8_EEENS6_IJNS7_ILi128EEENS7_ILi96EEENS7_ILi64EEEEEELi256ENS_10bfloat16_tEfNS_4arch4Sm90ELb1ELb0ELb1ELb1ELb0ELb1ELb0ELb1ELb0ELb1ELb1ELb0EEENS1_21CollectiveEpilogueFwdINS6_IJSA_NS7_ILi256EEESB_EEES9_SE_SG_Li256ELb1ELb1ELb1ELb0EEENS1_36VarlenDynamicPersistentTileSchedulerILi128ELi96ELi256ELi128ELb1ELb1ELb1ELb1ELb1ELb1EEEEEEEEEvNT_6ParamsE,"aw",@nobits
	.sectionflags	@""
	.align	16
	.zero		1024


//--------------------- .nv.shared._ZN7cutlass13device_kernelIN5flash11enable_sm90INS1_16FlashAttnFwdSm90INS1_25CollectiveMainloopFwdSm90ILi2EN4cute5tupleIJNS5_1CILi1EEES8_S8_EEENS6_IJNS7_ILi128EEENS7_ILi96EEENS7_ILi64EEEEEELi256ENS_10bfloat16_tEfNS_4arch4Sm90ELb1ELb0ELb1ELb1ELb0ELb0ELb1ELb1ELb0ELb1ELb1ELb0EEENS1_21CollectiveEpilogueFwdINS6_IJSA_NS7_ILi256EEESB_EEES9_SE_SG_Li256ELb1ELb1ELb1ELb0EEENS1_36VarlenDynamicPersistentTileSchedulerILi128ELi96ELi256ELi128ELb1ELb1ELb1ELb1ELb1ELb1EEEEEEEEEvNT_6ParamsE --------------------------
	.section	.nv.shared._ZN7cutlass13device_kernelIN5flash11enable_sm90INS1_16FlashAttnFwdSm90INS1_25CollectiveMainloopFwdSm90ILi2EN4cute5tupleIJNS5_1CILi1EEES8_S8_EEENS6_IJNS7_ILi128EEENS7_ILi96EEENS7_ILi64EEEEEELi256ENS_10bfloat16_tEfNS_4arch4Sm90ELb1ELb0ELb1ELb1ELb0ELb0ELb1ELb1ELb0ELb1ELb1ELb0EEENS1_21CollectiveEpilogueFwdINS6_IJSA_NS7_ILi256EEESB_EEES9_SE_SG_Li256ELb1ELb1ELb1ELb0EEENS1_36VarlenDynamicPersistentTileSchedulerILi128ELi96ELi256ELi128ELb1ELb1ELb1ELb1ELb1ELb1EEEEEEEEEvNT_6ParamsE,"aw",@nobits
	.sectionflags	@""
	.align	16
	.zero		1024


//--------------------- .nv.shared._ZN7cutlass13device_kernelIN5flash11enable_sm90INS1_16FlashAttnFwdSm90INS1_25CollectiveMainloopFwdSm90ILi2EN4cute5tupleIJNS5_1CILi1EEES8_S8_EEENS6_IJNS7_ILi128EEENS7_ILi96EEENS7_ILi64EEEEEELi256ENS_10bfloat16_tEfNS_4arch4Sm90ELb1ELb0ELb1ELb1ELb0ELb1ELb1ELb1ELb0ELb1ELb1ELb0EEENS1_21CollectiveEpilogueFwdINS6_IJSA_NS7_ILi256EEESB_EEES9_SE_SG_Li256ELb1ELb1ELb1ELb0EEENS1_36VarlenDynamicPersistentTileSchedulerILi128ELi96ELi256ELi128ELb1ELb1ELb1ELb1ELb1ELb1EEEEEEEEEvNT_6ParamsE --------------------------
	.section	.nv.shared._ZN7cutlass13device_kernelIN5flash11enable_sm90INS1_16FlashAttnFwdSm90INS1_25CollectiveMainloopFwdSm90ILi2EN4cute5tupleIJNS5_1CILi1EEES8_S8_EEENS6_IJNS7_ILi128EEENS7_ILi96EEENS7_ILi64EEEEEELi256ENS_10bfloat16_tEfNS_4arch4Sm90ELb1ELb0ELb1ELb1ELb0ELb1ELb1ELb1ELb0ELb1ELb1ELb0EEENS1_21CollectiveEpilogueFwdINS6_IJSA_NS7_ILi256EEESB_EEES9_SE_SG_Li256ELb1ELb1ELb1ELb0EEENS1_36VarlenDynamicPersistentTileSchedulerILi128ELi96ELi256ELi128ELb1ELb1ELb1ELb1ELb1ELb1EEEEEEEEEvNT_6ParamsE,"aw",@nobits
	.sectionflags	@""
	.align	16
	.zero		1024


//--------------------- .nv.constant0._ZN7cutlass13device_kernelIN5flash11enable_sm90INS1_16FlashAttnFwdSm90INS1_25CollectiveMainloopFwdSm90ILi2EN4cute5tupleIJNS5_1CILi1EEES8_S8_EEENS6_IJNS7_ILi128EEESA_NS7_ILi192EEEEEELi128ENS_10bfloat16_tEfNS_4arch4Sm90ELb0ELb0ELb1ELb0ELb0ELb0ELb0ELb1ELb1ELb1ELb1ELb0EEENS1_21CollectiveEpilogueFwdINS6_IJSA_SA_SA_EEES9_SD_SF_Li256ELb0ELb1ELb1ELb0EEENS1_19SingleTileSchedulerILb0ELb1ELb1ELi128EEEEEEEEEvNT_6ParamsE --------------------------
	.section	.nv.constant0._ZN7cutlass13device_kernelIN5flash11enable_sm90INS1_16FlashAttnFwdSm90INS1_25CollectiveMainloopFwdSm90ILi2EN4cute5tupleIJNS5_1CILi1EEES8_S8_EEENS6_IJNS7_ILi128EEESA_NS7_ILi192EEEEEELi128ENS_10bfloat16_tEfNS_4arch4Sm90ELb0ELb0ELb1ELb0ELb0ELb0ELb0ELb1ELb1ELb1ELb1ELb0EEENS1_21CollectiveEpilogueFwdINS6_IJSA_SA_SA_EEES9_SD_SF_Li256ELb0ELb1ELb1ELb0EEENS1_19SingleTileSchedulerILb0ELb1ELb1ELi128EEEEEEEEEvNT_6ParamsE,"a",@progbits
	.sectionflags	@""
	.align	4
.nv.constant0._ZN7cutlass13device_kernelIN5flash11enable_sm90INS1_16FlashAttnFwdSm90INS1_25CollectiveMainloopFwdSm90ILi2EN4cute5tupleIJNS5_1CILi1EEES8_S8_EEENS6_IJNS7_ILi128EEESA_NS7_ILi192EEEEEELi128ENS_10bfloat16_tEfNS_4arch4Sm90ELb0ELb0ELb1ELb0ELb0ELb0ELb0ELb1ELb1ELb1ELb1ELb0EEENS1_21CollectiveEpilogueFwdINS6_IJSA_SA_SA_EEES9_SD_SF_Li256ELb0ELb1ELb1ELb0EEENS1_19SingleTileSchedulerILb0ELb1ELb1ELi128EEEEEEEEEvNT_6ParamsE:
	.zero		3200


//--------------------- .nv.constant0._ZN7cutlass13device_kernelIN5flash11enable_sm90INS1_16FlashAttnFwdSm90INS1_25CollectiveMainloopFwdSm90ILi2EN4cute5tupleIJNS5_1CILi1EEES8_S8_EEENS6_IJNS7_ILi128EEESA_NS7_ILi192EEEEEELi128ENS_10bfloat16_tEfNS_4arch4Sm90ELb0ELb0ELb1ELb1ELb0ELb0ELb0ELb1ELb1ELb1ELb1ELb0EEENS1_21CollectiveEpilogueFwdINS6_IJSA_SA_SA_EEES9_SD_SF_Li256ELb1ELb1ELb1ELb0EEENS1_36VarlenDynamicPersistentTileSchedulerILi128ELi128ELi256ELi128ELb1ELb1ELb1ELb0ELb1ELb1EEEEEEEEEvNT_6ParamsE --------------------------
	.section	.nv.constant0._ZN7cutlass13device_kernelIN5flash11enable_sm90INS1_16FlashAttnFwdSm90INS1_25CollectiveMainloopFwdSm90ILi2EN4cute5tupleIJNS5_1CILi1EEES8_S8_EEENS6_IJNS7_ILi128EEESA_NS7_ILi192EEEEEELi128ENS_10bfloat16_tEfNS_4arch4Sm90ELb0ELb0ELb1ELb1ELb0ELb0ELb0ELb1ELb1ELb1ELb1ELb0EEENS1_21CollectiveEpilogueFwdINS6_IJSA_SA_SA_EEES9_SD_SF_Li256ELb1ELb1ELb1ELb0EEENS1_36VarlenDynamicPersistentTileSchedulerILi128ELi128ELi256ELi128ELb1ELb1ELb1ELb0ELb1ELb1EEEEEEEEEvNT_6ParamsE,"a",@progbits
	.sectionflags	@""
	.align	4
.nv.constant0._ZN7cutlass13device_kernelIN5flash11enable_sm90INS1_16FlashAttnFwdSm90INS1_25CollectiveMainloopFwdSm90ILi2EN4cute5tupleIJNS5_1CILi1EEES8_S8_EEENS6_IJNS7_ILi128EEESA_NS7_ILi192EEEEEELi128ENS_10bfloat16_tEfNS_4arch4Sm90ELb0ELb0ELb1ELb1ELb0ELb0ELb0ELb1ELb1ELb1ELb1ELb0EEENS1_21CollectiveEpilogueFwdINS6_IJSA_SA_SA_EEES9_SD_SF_Li256ELb1ELb1ELb1ELb0EEENS1_36VarlenDynamicPersistentTileSchedulerILi128ELi128ELi256ELi128ELb1ELb1ELb1ELb0ELb1ELb1EEEEEEEEEvNT_6ParamsE:
	.zero		3328


//--------------------- .nv.constant0._ZN7cutlass13device_kernelIN5flash11enable_sm90INS1_16FlashAttnFwdSm90INS1_25CollectiveMainloopFwdSm90ILi2EN4cute5tupleIJNS5_1CILi1EEES8_S8_EEENS6_IJNS7_ILi128EEESA_NS7_ILi192EEEEEELi128ENS_10bfloat16_tEfNS_4arch4Sm90ELb0ELb0ELb1ELb1ELb0ELb1ELb0ELb1ELb1ELb1ELb1ELb0EEENS1_21CollectiveEpilogueFwdINS6_IJSA_SA_SA_EEES9_SD_SF_Li256ELb1ELb1ELb1ELb0EEENS1_36VarlenDynamicPersistentTileSchedulerILi128ELi128ELi256ELi128ELb1ELb1ELb1ELb0ELb1ELb1EEEEEEEEEvNT_6ParamsE --------------------------
	.section	.nv.constant0._ZN7cutlass13device_kernelIN5flash11enable_sm90INS1_16FlashAttnFwdSm90INS1_25CollectiveMainloopFwdSm90ILi2EN4cute5tupleIJNS5_1CILi1EEES8_S8_EEENS6_IJNS7_ILi128EEESA_NS7_ILi192EEEEEELi128ENS_10bfloat16_tEfNS_4arch4Sm90ELb0ELb0ELb1ELb1ELb0ELb1ELb0ELb1ELb1ELb1ELb1ELb0EEENS1_21CollectiveEpilogueFwdINS6_IJSA_SA_SA_EEES9_SD_SF_Li256ELb1ELb1ELb1ELb0EEENS1_36VarlenDynamicPersistentTileSchedulerILi128ELi128ELi256ELi128ELb1ELb1ELb1ELb0ELb1ELb1EEEEEEEEEvNT_6ParamsE,"a",@progbits
	.sectionflags	@""
	.align	4
.nv.constant0._ZN7cutlass13device_kernelIN5flash11enable_sm90INS1_16FlashAttnFwdSm90INS1_25CollectiveMainloopFwdSm90ILi2EN4cute5tupleIJNS5_1CILi1EEES8_S8_EEENS6_IJNS7_ILi128EEESA_NS7_ILi192EEEEEELi128ENS_10bfloat16_tEfNS_4arch4Sm90ELb0ELb0ELb1ELb1ELb0ELb1ELb0ELb1ELb1ELb1ELb1ELb0EEENS1_21CollectiveEpilogueFwdINS6_IJSA_SA_SA_EEES9_SD_SF_Li256ELb1ELb1ELb1ELb0EEENS1_36VarlenDynamicPersistentTileSchedulerILi128ELi128ELi256ELi128ELb1ELb1ELb1ELb0ELb1ELb1EEEEEEEEEvNT_6ParamsE:
	.zero		3328


//--------------------- .nv.constant0._ZN7cutlass13device_kernelIN5flash11enable_sm90INS1_16FlashAttnFwdSm90INS1_25CollectiveMainloopFwdSm90ILi2EN4cute5tupleIJNS5_1CILi1EEES8_S8_EEENS6_IJNS7_ILi128EEENS7_ILi96EEENS7_ILi192EEEEEELi128ENS_10bfloat16_tEfNS_4arch4Sm90ELb0ELb1ELb1ELb0ELb0ELb0ELb0ELb1ELb1ELb1ELb1ELb0EEENS1_21CollectiveEpilogueFwdINS6_IJSA_SA_SB_EEES9_SE_SG_Li256ELb0ELb1ELb1ELb0EEENS1_19SingleTileSchedulerILb0ELb1ELb1ELi128EEEEEEEEEvNT_6ParamsE --------------------------
	.section	.nv.constant0._ZN7cutlass13device_kernelIN5flash11enable_sm90INS1_16FlashAttnFwdSm90INS1_25CollectiveMainloopFwdSm90ILi2EN4cute5tupleIJNS5_1CILi1EEES8_S8_EEENS6_IJNS7_ILi128EEENS7_ILi96EEENS7_ILi192EEEEEELi128ENS_10bfloat16_tEfNS_4arch4Sm90ELb0ELb1ELb1ELb0ELb0ELb0ELb0ELb1ELb1ELb1ELb1ELb0EEENS1_21CollectiveEpilogueFwdINS6_IJSA_SA_SB_EEES9_SE_SG_Li256ELb0ELb1ELb1ELb0EEENS1_19SingleTileSchedulerILb0ELb1ELb1ELi128EEEEEEEEEvNT_6ParamsE,"a",@progbits
	.sectionflags	@""
	.align	4
.nv.constant0._ZN7cutlass13device_kernelIN5flash11enable_sm90INS1_16FlashAttnFwdSm90INS1_25CollectiveMainloopFwdSm90ILi2EN4cute5tupleIJNS5_1CILi1EEES8_S8_EEENS6_IJNS7_ILi128EEENS7_ILi96EEENS7_ILi192EEEEEELi128ENS_10bfloat16_tEfNS_4arch4Sm90ELb0ELb1ELb1ELb0ELb0ELb0ELb0ELb1ELb1ELb1ELb1ELb0EEENS1_21CollectiveEpilogueFwdINS6_IJSA_SA_SB_EEES9_SE_SG_Li256ELb0ELb1ELb1ELb0EEENS1_19SingleTileSchedulerILb0ELb1ELb1ELi128EEEEEEEEEvNT_6ParamsE:
	.zero		3200


//--------------------- .nv.constant0._ZN7cutlass13device_kernelIN5flash11enable_sm90INS1_16FlashAttnFwdSm90INS1_25CollectiveMainloopFwdSm90ILi2EN4cute5tupleIJNS5_1CILi1EEES8_S8_EEENS6_IJNS7_ILi128EEENS7_ILi96EEENS7_ILi192EEEEEELi128ENS_10bfloat16_tEfNS_4arch4Sm90ELb0ELb1ELb1ELb1ELb0ELb0ELb0ELb1ELb1ELb1ELb1ELb0EEENS1_21CollectiveEpilogueFwdINS6_IJSA_SA_SB_EEES9_SE_SG_Li256ELb1ELb1ELb1ELb0EEENS1_36VarlenDynamicPersistentTileSchedulerILi128ELi96ELi256ELi128ELb1ELb1ELb1ELb1ELb0ELb1EEEEEEEEEvNT_6ParamsE --------------------------
	.section	.nv.constant0._ZN7cutlass13device_kernelIN5flash11enable_sm90INS1_16FlashAttnFwdSm90INS1_25CollectiveMainloopFwdSm90ILi2EN4cute5tupleIJNS5_1CILi1EEES8_S8_EEENS6_IJNS7_ILi128EEENS7_ILi96EEENS7_ILi192EEEEEELi128ENS_10bfloat16_tEfNS_4arch4Sm90ELb0ELb1ELb1ELb1ELb0ELb0ELb0ELb1ELb1ELb1ELb1ELb0EEENS1_21CollectiveEpilogueFwdINS6_IJSA_SA_SB_EEES9_SE_SG_Li256ELb1ELb1ELb1ELb0EEENS1_36VarlenDynamicPersistentTileSchedulerILi128ELi96ELi256ELi128ELb1ELb1ELb1ELb1ELb0ELb1EEEEEEEEEvNT_6ParamsE,"a",@progbits
	.sectionflags	@""
	.align	4
.nv.constant0._ZN7cutlass13device_kernelIN5flash11enable_sm90INS1_16FlashAttnFwdSm90INS1_25CollectiveMainloopFwdSm90ILi2EN4cute5tupleIJNS5_1CILi1EEES8_S8_EEENS6_IJNS7_ILi128EEENS7_ILi96EEENS7_ILi192EEEEEELi128ENS_10bfloat16_tEfNS_4arch4Sm90ELb0ELb1ELb1ELb1ELb0ELb0ELb0ELb1ELb1ELb1ELb1ELb0EEENS1_21CollectiveEpilogueFwdINS6_IJSA_SA_SB_EEES9_SE_SG_Li256ELb1ELb1ELb1ELb0EEENS1_36VarlenDynamicPersistentTileSchedulerILi128ELi96ELi256ELi128ELb1ELb1ELb1ELb1ELb0ELb1EEEEEEEEEvNT_6ParamsE:
	.zero		3328


//--------------------- .nv.constant0._ZN7cutlass13device_kernelIN5flash11enable_sm90INS1_16FlashAttnFwdSm90INS1_25CollectiveMainloopFwdSm90ILi2EN4cute5tupleIJNS5_1CILi1EEES8_S8_EEENS6_IJNS7_ILi128EEENS7_ILi96EEENS7_ILi192EEEEEELi128ENS_10bfloat16_tEfNS_4arch4Sm90ELb0ELb1ELb1ELb1ELb0ELb1ELb0ELb1ELb1ELb1ELb1ELb0EEENS1_21CollectiveEpilogueFwdINS6_IJSA_SA_SB_EEES9_SE_SG_Li256ELb1ELb1ELb1ELb0EEENS1_36VarlenDynamicPersistentTileSchedulerILi128ELi96ELi256ELi128ELb1ELb1ELb1ELb1ELb0ELb1EEEEEEEEEvNT_6ParamsE --------------------------
	.section	.nv.constant0._ZN7cutlass13device_kernelIN5flash11enable_sm90INS1_16FlashAttnFwdSm90INS1_25CollectiveMainloopFwdSm90ILi2EN4cute5tupleIJNS5_1CILi1EEES8_S8_EEENS6_IJNS7_ILi128EEENS7_ILi96EEENS7_ILi192EEEEEELi128ENS_10bfloat16_tEfNS_4arch4Sm90ELb0ELb1ELb1ELb1ELb0ELb1ELb0ELb1ELb1ELb1ELb1ELb0EEENS1_21CollectiveEpilogueFwdINS6_IJSA_SA_SB_EEES9_SE_SG_Li256ELb1ELb1ELb1ELb0EEENS1_36VarlenDynamicPersistentTileSchedulerILi128ELi96ELi256ELi128ELb1ELb1ELb1ELb1ELb0ELb1EEEEEEEEEvNT_6ParamsE,"a",@progbits
	.sectionflags	@""
	.align	4
.nv.constant0._ZN7cutlass13device_kernelIN5flash11enable_sm90INS1_16FlashAttnFwdSm90INS1_25CollectiveMainloopFwdSm90ILi2EN4cute5tupleIJNS5_1CILi1EEES8_S8_EEENS6_IJNS7_ILi128EEENS7_ILi96EEENS7_ILi192EEEEEELi128ENS_10bfloat16_tEfNS_4arch4Sm90ELb0ELb1ELb1ELb1ELb0ELb1ELb0ELb1ELb1ELb1ELb1ELb0EEENS1_21CollectiveEpilogueFwdINS6_IJSA_SA_SB_EEES9_SE_SG_Li256ELb1ELb1ELb1ELb0EEENS1_36VarlenDynamicPersistentTileSchedulerILi128ELi96ELi256ELi128ELb1ELb1ELb1ELb1ELb0ELb1EEEEEEEEEvNT_6ParamsE:
	.zero		3328


//--------------------- .nv.constant0._ZN7cutlass13device_kernelIN5flash11enable_sm90INS1_16FlashAttnFwdSm90INS1_25CollectiveMainloopFwdSm90ILi2EN4cute5tupleIJNS5_1CILi1EEES8_S8_EEENS6_IJNS7_ILi128EEESA_NS7_ILi192EEEEEELi128ENS_10bfloat16_tEfNS_4arch4Sm90ELb1ELb0ELb1ELb0ELb0ELb0ELb0ELb1ELb1ELb1ELb1ELb0EEENS1_21CollectiveEpilogueFwdINS6_IJSA_SA_SA_EEES9_SD_SF_Li256ELb0ELb1ELb1ELb0EEENS1_19SingleTileSchedulerILb0ELb1ELb1ELi128EEEEEEEEEvNT_6ParamsE --------------------------
	.section	.nv.constant0._ZN7cutlass13device_kernelIN5flash11enable_sm90INS1_16FlashAttnFwdSm90INS1_25CollectiveMainloopFwdSm90ILi2EN4cute5tupleIJNS5_1CILi1EEES8_S8_EEENS6_IJNS7_ILi128EEESA_NS7_ILi192EEEEEELi128ENS_10bfloat16_tEfNS_4arch4Sm90ELb1ELb0ELb1ELb0ELb0ELb0ELb0ELb1ELb1ELb1ELb1ELb0EEENS1_21CollectiveEpilogueFwdINS6_IJSA_SA_SA_EEES9_SD_SF_Li256ELb0ELb1ELb1ELb0EEENS1_19SingleTileSchedulerILb0ELb1ELb1ELi128EEEEEEEEEvNT_6ParamsE,"a",@progbits
	.sectionflags	@""
	.align	4
.nv.constant0._ZN7cutlass13device_kernelIN5flash11enable_sm90INS1_16FlashAttnFwdSm90INS1_25CollectiveMainloopFwdSm90ILi2EN4cute5tupleIJNS5_1CILi1EEES8_S8_EEENS6_IJNS7_ILi128EEESA_NS7_ILi192EEEEEELi128ENS_10bfloat16_tEfNS_4arch4Sm90ELb1ELb0ELb1ELb0ELb0ELb0ELb0ELb1ELb1ELb1ELb1ELb0EEENS1_21CollectiveEpilogueFwdINS6_IJSA_SA_SA_EEES9_SD_SF_Li256ELb0ELb1ELb1ELb0EEENS1_19SingleTileSchedulerILb0ELb1ELb1ELi128EEEEEEEEEvNT_6ParamsE:
	.zero		3200


//--------------------- .nv.constant0._ZN7cutlass13device_kernelIN5flash11enable_sm90INS1_16FlashAttnFwdSm90INS1_25CollectiveMainloopFwdSm90ILi2EN4cute5tupleIJNS5_1CILi1EEES8_S8_EEENS6_IJNS7_ILi128EEESA_NS7_ILi192EEEEEELi128ENS_10bfloat16_tEfNS_4arch4Sm90ELb1ELb0ELb1ELb1ELb0ELb0ELb0ELb1ELb1ELb1ELb1ELb0EEENS1_21CollectiveEpilogueFwdINS6_IJSA_SA_SA_EEES9_SD_SF_Li256ELb1ELb1ELb1ELb0EEENS1_36VarlenDynamicPersistentTileSchedulerILi128ELi128ELi256ELi128ELb1ELb1ELb1ELb1ELb1ELb1EEEEEEEEEvNT_6ParamsE --------------------------
	.section	.nv.constant0._ZN7cutlass13device_kernelIN5flash11enable_sm90INS1_16FlashAttnFwdSm90INS1_25CollectiveMainloopFwdSm90ILi2EN4cute5tupleIJNS5_1CILi1EEES8_S8_EEENS6_IJNS7_ILi128EEESA_NS7_ILi192EEEEEELi128ENS_10bfloat16_tEfNS_4arch4Sm90ELb1ELb0ELb1ELb1ELb0ELb0ELb0ELb1ELb1ELb1ELb1ELb0EEENS1_21CollectiveEpilogueFwdINS6_IJSA_SA_SA_EEES9_SD_SF_Li256ELb1ELb1ELb1ELb0EEENS1_36VarlenDynamicPersistentTileSchedulerILi128ELi128ELi256ELi128ELb1ELb1ELb1ELb1ELb1ELb1EEEEEEEEEvNT_6ParamsE,"a",@progbits
	.sectionflags	@""
	.align	4
.nv.constant0._ZN7cutlass13device_kernelIN5flash11enable_sm90INS1_16FlashAttnFwdSm90INS1_25CollectiveMainloopFwdSm90ILi2EN4cute5tupleIJNS5_1CILi1EEES8_S8_EEENS6_IJNS7_ILi128EEESA_NS7_ILi192EEEEEELi128ENS_10bfloat16_tEfNS_4arch4Sm90ELb1ELb0ELb1ELb1ELb0ELb0ELb0ELb1ELb1ELb1ELb1ELb0EEENS1_21CollectiveEpilogueFwdINS6_IJSA_SA_SA_EEES9_SD_SF_Li256ELb1ELb1ELb1ELb0EEENS1_36VarlenDynamicPersistentTileSchedulerILi128ELi128ELi256ELi128ELb1ELb1ELb1ELb1ELb1ELb1EEEEEEEEEvNT_6ParamsE:
	.zero		3328


//--------------------- .nv.constant0._ZN7cutlass13device_kernelIN5flash11enable_sm90INS1_16FlashAttnFwdSm90INS1_25CollectiveMainloopFwdSm90ILi2EN4cute5tupleIJNS5_1CILi1EEES8_S8_EEENS6_IJNS7_ILi128EEESA_NS7_ILi192EEEEEELi128ENS_10bfloat16_tEfNS_4arch4Sm90ELb1ELb0ELb1ELb1ELb0ELb1ELb0ELb1ELb1ELb1ELb1ELb0EEENS1_21CollectiveEpilogueFwdINS6_IJSA_SA_SA_EEES9_SD_SF_Li256ELb1ELb1ELb1ELb0EEENS1_36VarlenDynamicPersistentTileSchedulerILi128ELi128ELi256ELi128ELb1ELb1ELb1ELb1ELb1ELb1EEEEEEEEEvNT_6ParamsE --------------------------
	.section	.nv.constant0._ZN7cutlass13device_kernelIN5flash11enable_sm90INS1_16FlashAttnFwdSm90INS1_25CollectiveMainloopFwdSm90ILi2EN4cute5tupleIJNS5_1CILi1EEES8_S8_EEENS6_IJNS7_ILi128EEESA_NS7_ILi192EEEEEELi128ENS_10bfloat16_tEfNS_4arch4Sm90ELb1ELb0ELb1ELb1ELb0ELb1ELb0ELb1ELb1ELb1ELb1ELb0EEENS1_21CollectiveEpilogueFwdINS6_IJSA_SA_SA_EEES9_SD_SF_Li256ELb1ELb1ELb1ELb0EEENS1_36VarlenDynamicPersistentTileSchedulerILi128ELi128ELi256ELi128ELb1ELb1ELb1ELb1ELb1ELb1EEEEEEEEEvNT_6ParamsE,"a",@progbits
	.sectionflags	@""
	.align	4
.nv.constant0._ZN7cutlass13device_kernelIN5flash11enable_sm90INS1_16FlashAttnFwdSm90INS1_25CollectiveMainloopFwdSm90ILi2EN4cute5tupleIJNS5_1CILi1EEES8_S8_EEENS6_IJNS7_ILi128EEESA_NS7_ILi192EEEEEELi128ENS_10bfloat16_tEfNS_4arch4Sm90ELb1ELb0ELb1ELb1ELb0ELb1ELb0ELb1ELb1ELb1ELb1ELb0EEENS1_21CollectiveEpilogueFwdINS6_IJSA_SA_SA_EEES9_SD_SF_Li256ELb1ELb1ELb1ELb0EEENS1_36VarlenDynamicPersistentTileSchedulerILi128ELi128ELi256ELi128ELb1ELb1ELb1ELb1ELb1ELb1EEEEEEEEEvNT_6ParamsE:
	.zero		3328


//--------------------- .nv.constant0._ZN7cutlass13device_kernelIN5flash11enable_sm90INS1_16FlashAttnFwdSm90INS1_25CollectiveMainloopFwdSm90ILi2EN4cute5tupleIJNS5_1CILi1EEES8_S8_EEENS6_IJNS7_ILi64EEESA_SA_EEELi512ENS_10bfloat16_tEfNS_4arch4Sm90ELb0ELb0ELb1ELb0ELb0ELb0ELb0ELb0ELb0ELb1ELb1ELb0EEENS1_21CollectiveEpilogueFwdINS6_IJSA_NS7_ILi512EEESA_EEES9_SC_SE_Li256ELb0ELb1ELb1ELb0EEENS1_19SingleTileSchedulerILb0ELb1ELb1ELi64EEEEEEEEEvNT_6ParamsE --------------------------
	.section	.nv.constant0._ZN7cutlass13device_kernelIN5flash11enable_sm90INS1_16FlashAttnFwdSm90INS1_25CollectiveMainloopFwdSm90ILi2EN4cute5tupleIJNS5_1CILi1EEES8_S8_EEENS6_IJNS7_ILi64EEESA_SA_EEELi512ENS_10bfloat16_tEfNS_4arch4Sm90ELb0ELb0ELb1ELb0ELb0ELb0ELb0ELb0ELb0ELb1ELb1ELb0EEENS1_21CollectiveEpilogueFwdINS6_IJSA_NS7_ILi512EEESA_EEES9_SC_SE_Li256ELb0ELb1ELb1ELb0EEENS1_19SingleTileSchedulerILb0ELb1ELb1ELi64EEEEEEEEEvNT_6ParamsE,"a",@progbits
	.sectionflags	@""
	.align	4
.nv.constant0._ZN7cutlass13device_kernelIN5flash11enable_sm90INS1_16FlashAttnFwdSm90INS1_25CollectiveMainloopFwdSm90ILi2EN4cute5tupleIJNS5_1CILi1EEES8_S8_EEENS6_IJNS7_ILi64EEESA_SA_EEELi512ENS_10bfloat16_tEfNS_4arch4Sm90ELb0ELb0ELb1ELb0ELb0ELb0ELb0ELb0ELb0ELb1ELb1ELb0EEENS1_21CollectiveEpilogueFwdINS6_IJSA_NS7_ILi512EEESA_EEES9_SC_SE_Li256ELb0ELb1ELb1ELb0EEENS1_19SingleTileSchedulerILb0ELb1ELb1ELi64EEEEEEEEEvNT_6ParamsE:
	.zero		3200


//--------------------- .nv.constant0._ZN7cutlass13device_kernelIN5flash11enable_sm90INS1_16FlashAttnFwdSm90INS1_25CollectiveMainloopFwdSm90ILi2EN4cute5tupleIJNS5_1CILi1EEES8_S8_EEENS6_IJNS7_ILi64EEESA_SA_EEELi512ENS_10bfloat16_tEfNS_4arch4Sm90ELb0ELb0ELb1ELb0ELb0ELb0ELb1ELb0ELb0ELb1ELb1ELb0EEENS1_21CollectiveEpilogueFwdINS6_IJSA_NS7_ILi512EEESA_EEES9_SC_SE_Li256ELb0ELb1ELb1ELb0EEENS1_19SingleTileSchedulerILb0ELb1ELb1ELi64EEEEEEEEEvNT_6ParamsE --------------------------
	.section	.nv.constant0._ZN7cutlass13device_kernelIN5flash11enable_sm90INS1_16FlashAttnFwdSm90INS1_25CollectiveMainloopFwdSm90ILi2EN4cute5tupleIJNS5_1CILi1EEES8_S8_EEENS6_IJNS7_ILi64EEESA_SA_EEELi512ENS_10bfloat16_tEfNS_4arch4Sm90ELb0ELb0ELb1ELb0ELb0ELb0ELb1ELb0ELb0ELb1ELb1ELb0EEENS1_21CollectiveEpilogueFwdINS6_IJSA_NS7_ILi512EEESA_EEES9_SC_SE_Li256ELb0ELb1ELb1ELb0EEENS1_19SingleTileSchedulerILb0ELb1ELb1ELi64EEEEEEEEEvNT_6ParamsE,"a",@progbits
	.sectionflags	@""
	.align	4
.nv.constant0._ZN7cutlass13device_kernelIN5flash11enable_sm90INS1_16FlashAttnFwdSm90INS1_25CollectiveMainloopFwdSm90ILi2EN4cute5tupleIJNS5_1CILi1EEES8_S8_EEENS6_IJNS7_ILi64EEESA_SA_EEELi512ENS_10bfloat16_tEfNS_4arch4Sm90ELb0ELb0ELb1ELb0ELb0ELb0ELb1ELb0ELb0ELb1ELb1ELb0EEENS1_21CollectiveEpilogueFwdINS6_IJSA_NS7_ILi512EEESA_EEES9_SC_SE_Li256ELb0ELb1ELb1ELb0EEENS1_19SingleTileSchedulerILb0ELb1ELb1ELi64EEEEEEEEEvNT_6ParamsE:
	.zero		3456


//--------------------- .nv.constant0._ZN7cutlass13device_kernelIN5flash11enable_sm90INS1_16FlashAttnFwdSm90INS1_25CollectiveMainloopFwdSm90ILi2EN4cute5tupleIJNS5_1CILi1EEES8_S8_EEENS6_IJNS7_ILi64EEESA_SA_EEELi512ENS_10bfloat16_tEfNS_4arch4Sm90ELb0ELb0ELb1ELb1ELb0ELb0ELb0ELb0ELb0ELb1ELb1ELb0EEENS1_21CollectiveEpilogueFwdINS6_IJSA_NS7_ILi512EEESA_EEES9_SC_SE_Li256ELb1ELb1ELb1ELb0EEENS1_36VarlenDynamicPersistentTileSchedulerILi64ELi64ELi256ELi128ELb1ELb1ELb1ELb0ELb1ELb1EEEEEEEEEvNT_6ParamsE --------------------------
	.section	.nv.constant0._ZN7cutlass13device_kernelIN5flash11enable_sm90INS1_16FlashAttnFwdSm90INS1_25CollectiveMainloopFwdSm90ILi2EN4cute5tupleIJNS5_1CILi1EEES8_S8_EEENS6_IJNS7_ILi64EEESA_SA_EEELi512ENS_10bfloat16_tEfNS_4arch4Sm90ELb0ELb0ELb1ELb1ELb0ELb0ELb0ELb0ELb0ELb1ELb1ELb0EEENS1_21CollectiveEpilogueFwdINS6_IJSA_NS7_ILi512EEESA_EEES9_SC_SE_Li256ELb1ELb1ELb1ELb0EEENS1_36VarlenDynamicPersistentTileSchedulerILi64ELi64ELi256ELi128ELb1ELb1ELb1ELb0ELb1ELb1EEEEEEEEEvNT_6ParamsE,"a",@progbits
	.sectionflags	@""
	.align	4
.nv.constant0._ZN7cutlass13device_kernelIN5flash11enable_sm90INS1_16FlashAttnFwdSm90INS1_25CollectiveMainloopFwdSm90ILi2EN4cute5tupleIJNS5_1CILi1EEES8_S8_EEENS6_IJNS7_ILi64EEESA_SA_EEELi512ENS_10bfloat16_tEfNS_4arch4Sm90ELb0ELb0ELb1ELb1ELb0ELb0ELb0ELb0ELb0ELb1ELb1ELb0EEENS1_21CollectiveEpilogueFwdINS6_IJSA_NS7_ILi512EEESA_EEES9_SC_SE_Li256ELb1ELb1ELb1ELb0EEENS1_36VarlenDynamicPersistentTileSchedulerILi64ELi64ELi256ELi128ELb1ELb1ELb1ELb0ELb1ELb1EEEEEEEEEvNT_6ParamsE:
	.zero		3328


//--------------------- .nv.constant0._ZN7cutlass13device_kernelIN5flash11enable_sm90INS1_16FlashAttnFwdSm90INS1_25CollectiveMainloopFwdSm90ILi2EN4cute5tupleIJNS5_1CILi1EEES8_S8_EEENS6_IJNS7_ILi64EEESA_SA_EEELi512ENS_10bfloat16_tEfNS_4arch4Sm90ELb0ELb0ELb1ELb1ELb0ELb1ELb0ELb0ELb0ELb1ELb1ELb0EEENS1_21CollectiveEpilogueFwdINS6_IJSA_NS7_ILi512EEESA_EEES9_SC_SE_Li256ELb1ELb1ELb1ELb0EEENS1_36VarlenDynamicPersistentTileSchedulerILi64ELi64ELi256ELi128ELb1ELb1ELb1ELb0ELb1ELb1EEEEEEEEEvNT_6ParamsE --------------------------
	.section	.nv.constant0._ZN7cutlass13device_kernelIN5flash11enable_sm90INS1_16FlashAttnFwdSm90INS1_25CollectiveMainloopFwdSm90ILi2EN4cute5tupleIJNS5_1CILi1EEES8_S8_EEENS6_IJNS7_ILi64EEESA_SA_EEELi512ENS_10bfloat16_tEfNS_4arch4Sm90ELb0ELb0ELb1ELb1ELb0ELb1ELb0ELb0ELb0ELb1ELb1ELb0EEENS1_21CollectiveEpilogueFwdINS6_IJSA_NS7_ILi512EEESA_EEES9_SC_SE_Li256ELb1ELb1ELb1ELb0EEENS1_36VarlenDynamicPersistentTileSchedulerILi64ELi64ELi256ELi128ELb1ELb1ELb1ELb0ELb1ELb1EEEEEEEEEvNT_6ParamsE,"a",@progbits
	.sectionflags	@""
	.align	4
.nv.constant0._ZN7cutlass13device_kernelIN5flash11enable_sm90INS1_16FlashAttnFwdSm90INS1_25CollectiveMainloopFwdSm90ILi2EN4cute5tupleIJNS5_1CILi1EEES8_S8_EEENS6_IJNS7_ILi64EEESA_SA_EEELi512ENS_10bfloat16_tEfNS_4arch4Sm90ELb0ELb0ELb1ELb1ELb0ELb1ELb0ELb0ELb0ELb1ELb1ELb0EEENS1_21CollectiveEpilogueFwdINS6_IJSA_NS7_ILi512EEESA_EEES9_SC_SE_Li256ELb1ELb1ELb1ELb0EEENS1_36VarlenDynamicPersistentTileSchedulerILi64ELi64ELi256ELi128ELb1ELb1ELb1ELb0ELb1ELb1EEEEEEEEEvNT_6ParamsE:
	.zero		3328


//--------------------- .nv.constant0._ZN7cutlass13device_kernelIN5flash11enable_sm90INS1_16FlashAttnFwdSm90INS1_25CollectiveMainloopFwdSm90ILi2EN4cute5tupleIJNS5_1CILi1EEES8_S8_EEENS6_IJNS7_ILi64EEESA_SA_EEELi512ENS_10bfloat16_tEfNS_4arch4Sm90ELb0ELb0ELb1ELb1ELb0ELb0ELb1ELb0ELb0ELb1ELb1ELb0EEENS1_21CollectiveEpilogueFwdINS6_IJSA_NS7_ILi512EEESA_EEES9_SC_SE_Li256ELb1ELb1ELb1ELb0EEENS1_36VarlenDynamicPersistentTileSchedulerILi64ELi64ELi256ELi128ELb1ELb1ELb1ELb0ELb1ELb1EEEEEEEEEvNT_6ParamsE --------------------------
	.section	.nv.constant0._ZN7cutlass13device_kernelIN5flash11enable_sm90INS1_16FlashAttnFwdSm90INS1_25CollectiveMainloopFwdSm90ILi2EN4cute5tupleIJNS5_1CILi1EEES8_S8_EEENS6_IJNS7_ILi64EEESA_SA_EEELi512ENS_10bfloat16_tEfNS_4arch4Sm90ELb0ELb0ELb1ELb1ELb0ELb0ELb1ELb0ELb0ELb1ELb1ELb0EEENS1_21CollectiveEpilogueFwdINS6_IJSA_NS7_ILi512EEESA_EEES9_SC_SE_Li256ELb1ELb1ELb1ELb0EEENS1_36VarlenDynamicPersistentTileSchedulerILi64ELi64ELi256ELi128ELb1ELb1ELb1ELb0ELb1ELb1EEEEEEEEEvNT_6ParamsE,"a",@progbits
	.sectionflags	@""
	.align	4
.nv.constant0._ZN7cutlass13device_kernelIN5flash11enable_sm90INS1_16FlashAttnFwdSm90INS1_25CollectiveMainloopFwdSm90ILi2EN4cute5tupleIJNS5_1CILi1EEES8_S8_EEENS6_IJNS7_ILi64EEESA_SA_EEELi512ENS_10bfloat16_tEfNS_4arch4Sm90ELb0ELb0ELb1ELb1ELb0ELb0ELb1ELb0ELb0ELb1ELb1ELb0EEENS1_21CollectiveEpilogueFwdINS6_IJSA_NS7_ILi512EEESA_EEES9_SC_SE_Li256ELb1ELb1ELb1ELb0EEENS1_36VarlenDynamicPersistentTileSchedulerILi64ELi64ELi256ELi128ELb1ELb1ELb1ELb0ELb1ELb1EEEEEEEEEvNT_6ParamsE:
	.zero		3584


//--------------------- .nv.constant0._ZN7cutlass13device_kernelIN5flash11enable_sm90INS1_16FlashAttnFwdSm90INS1_25CollectiveMainloopFwdSm90ILi2EN4cute5tupleIJNS5_1CILi1EEES8_S8_EEENS6_IJNS7_ILi64EEESA_SA_EEELi512ENS_10bfloat16_tEfNS_4arch4Sm90ELb0ELb0ELb1ELb1ELb0ELb1ELb1ELb0ELb0ELb1ELb1ELb0EEENS1_21CollectiveEpilogueFwdINS6_IJSA_NS7_ILi512EEESA_EEES9_SC_SE_Li256ELb1ELb1ELb1ELb0EEENS1_36VarlenDynamicPersistentTileSchedulerILi64ELi64ELi256ELi128ELb1ELb1ELb1ELb0ELb1ELb1EEEEEEEEEvNT_6ParamsE --------------------------
	.section	.nv.constant0._ZN7cutlass13device_kernelIN5flash11enable_sm90INS1_16FlashAttnFwdSm90INS1_25CollectiveMainloopFwdSm90ILi2EN4cute5tupleIJNS5_1CILi1EEES8_S8_EEENS6_IJNS7_ILi64EEESA_SA_EEELi512ENS_10bfloat16_tEfNS_4arch4Sm90ELb0ELb0ELb1ELb1ELb0ELb1ELb1ELb0ELb0ELb1ELb1ELb0EEENS1_21CollectiveEpilogueFwdINS6_IJSA_NS7_ILi512EEESA_EEES9_SC_SE_Li256ELb1ELb1ELb1ELb0EEENS1_36VarlenDynamicPersistentTileSchedulerILi64ELi64ELi256ELi128ELb1ELb1ELb1ELb0ELb1ELb1EEEEEEEEEvNT_6ParamsE,"a",@progbits
	.sectionflags	@""
	.align	4
.nv.constant0._ZN7cutlass13device_kernelIN5flash11enable_sm90INS1_16FlashAttnFwdSm90INS1_25CollectiveMainloopFwdSm90ILi2EN4cute5tupleIJNS5_1CILi1EEES8_S8_EEENS6_IJNS7_ILi64EEESA_SA_EEELi512ENS_10bfloat16_tEfNS_4arch4Sm90ELb0ELb0ELb1ELb1ELb0ELb1ELb1ELb0ELb0ELb1ELb1ELb0EEENS1_21CollectiveEpilogueFwdINS6_IJSA_NS7_ILi512EEESA_EEES9_SC_SE_Li256ELb1ELb1ELb1ELb0EEENS1_36VarlenDynamicPersistentTileSchedulerILi64ELi64ELi256ELi128ELb1ELb1ELb1ELb0ELb1ELb1EEEEEEEEEvNT_6ParamsE:
	.zero		3584


//--------------------- .nv.constant0._ZN7cutlass13device_kernelIN5flash11enable_sm90INS1_16FlashAttnFwdSm90INS1_25CollectiveMainloopFwdSm90ILi2EN4cute5tupleIJNS5_1CILi1EEES8_S8_EEENS6_IJNS7_ILi64EEESA_SA_EEELi512ENS_10bfloat16_tEfNS_4arch4Sm90ELb0ELb1ELb1ELb0ELb0ELb0ELb0ELb0ELb0ELb1ELb1ELb0EEENS1_21CollectiveEpilogueFwdINS6_IJSA_NS7_ILi512EEESA_EEES9_SC_SE_Li256ELb0ELb1ELb1ELb0EEENS1_19SingleTileSchedulerILb0ELb1ELb1ELi64EEEEEEEEEvNT_6ParamsE --------------------------
	.section	.nv.constant0._ZN7cutlass13device_kernelIN5flash11enable_sm90INS1_16FlashAttnFwdSm90INS1_25CollectiveMainloopFwdSm90ILi2EN4cute5tupleIJNS5_1CILi1EEES8_S8_EEENS6_IJNS7_ILi64EEESA_SA_EEELi512ENS_10bfloat16_tEfNS_4arch4Sm90ELb0ELb1ELb1ELb0ELb0ELb0ELb0ELb0ELb0ELb1ELb1ELb0EEENS1_21CollectiveEpilogueFwdINS6_IJSA_NS7_ILi512EEESA_EEES9_SC_SE_Li256ELb0ELb1ELb1ELb0EEENS1_19SingleTileSchedulerILb0ELb1ELb1ELi64EEEEEEEEEvNT_6ParamsE,"a",@progbits
	.sectionflags	@""
	.align	4
.nv.constant0._ZN7cutlass13device_kernelIN5flash11enable_sm90INS1_16FlashAttnFwdSm90INS1_25CollectiveMainloopFwdSm90ILi2EN4cute5tupleIJNS5_1CILi1EEES8_S8_EEENS6_IJNS7_ILi64EEESA_SA_EEELi512ENS_10bfloat16_tEfNS_4arch4Sm90ELb0ELb1ELb1ELb0ELb0ELb0ELb0ELb0ELb0ELb1ELb1ELb0EEENS1_21CollectiveEpilogueFwdINS6_IJSA_NS7_ILi512EEESA_EEES9_SC_SE_Li256ELb0ELb1ELb1ELb0EEENS1_19SingleTileSchedulerILb0ELb1ELb1ELi64EEEEEEEEEvNT_6ParamsE:
	.zero		3200


//--------------------- .nv.constant0._ZN7cutlass13device_kernelIN5flash11enable_sm90INS1_16FlashAttnFwdSm90INS1_25CollectiveMainloopFwdSm90ILi2EN4cute5tupleIJNS5_1CILi1EEES8_S8_EEENS6_IJNS7_ILi64EEESA_SA_EEELi512ENS_10bfloat16_tEfNS_4arch4Sm90ELb0ELb1ELb1ELb0ELb0ELb0ELb1ELb0ELb0ELb1ELb1ELb0EEENS1_21CollectiveEpilogueFwdINS6_IJSA_NS7_ILi512EEESA_EEES9_SC_SE_Li256ELb0ELb1ELb1ELb0EEENS1_19SingleTileSchedulerILb0ELb1ELb1ELi64EEEEEEEEEvNT_6ParamsE --------------------------
	.section	.nv.constant0._ZN7cutlass13device_kernelIN5flash11enable_sm90INS1_16FlashAttnFwdSm90INS1_25CollectiveMainloopFwdSm90ILi2EN4cute5tupleIJNS5_1CILi1EEES8_S8_EEENS6_IJNS7_ILi64EEESA_SA_EEELi512ENS_10bfloat16_tEfNS_4arch4Sm90ELb0ELb1ELb1ELb0ELb0ELb0ELb1ELb0ELb0ELb1ELb1ELb0EEENS1_21CollectiveEpilogueFwdINS6_IJSA_NS7_ILi512EEESA_EEES9_SC_SE_Li256ELb0ELb1ELb1ELb0EEENS1_19SingleTileSchedulerILb0ELb1ELb1ELi64EEEEEEEEEvNT_6ParamsE,"a",@progbits
	.sectionflags	@""
	.align	4
.nv.constant0._ZN7cutlass13device_kernelIN5flash11enable_sm90INS1_16FlashAttnFwdSm90INS1_25CollectiveMainloopFwdSm90ILi2EN4cute5tupleIJNS5_1CILi1EEES8_S8_EEENS6_IJNS7_ILi64EEESA_SA_EEELi512ENS_10bfloat16_tEfNS_4arch4Sm90ELb0ELb1ELb1ELb0ELb0ELb0ELb1ELb0ELb0ELb1ELb1ELb0EEENS1_21CollectiveEpilogueFwdINS6_IJSA_NS7_ILi512EEESA_EEES9_SC_SE_Li256ELb0ELb1ELb1ELb0EEENS1_19SingleTileSchedulerILb0ELb1ELb1ELi64EEEEEEEEEvNT_6ParamsE:
	.zero		3456


//--------------------- .nv.constant0._ZN7cutlass13device_kernelIN5flash11enable_sm90INS1_16FlashAttnFwdSm90INS1_25CollectiveMainloopFwdSm90ILi2EN4cute5tupleIJNS5_1CILi1EEES8_S8_EEENS6_IJNS7_ILi64EEESA_SA_EEELi512ENS_10bfloat16_tEfNS_4arch4Sm90ELb0ELb1ELb1ELb1ELb0ELb0ELb0ELb0ELb0ELb1ELb1ELb0EEENS1_21CollectiveEpilogueFwdINS6_IJSA_NS7_ILi512EEESA_EEES9_SC_SE_Li256ELb1ELb1ELb1ELb0EEENS1_36VarlenDynamicPersistentTileSchedulerILi64ELi64ELi256ELi128ELb1ELb1ELb1ELb1ELb0ELb1EEEEEEEEEvNT_6ParamsE --------------------------
	.section	.nv.constant0._ZN7cutlass13device_kernelIN5flash11enable_sm90INS1_16FlashAttnFwdSm90INS1_25CollectiveMainloopFwdSm90ILi2EN4cute5tupleIJNS5_1CILi1EEES8_S8_EEENS6_IJNS7_ILi64EEESA_SA_EEELi512ENS_10bfloat16_tEfNS_4arch4Sm90ELb0ELb1ELb1ELb1ELb0ELb0ELb0ELb0ELb0ELb1ELb1ELb0EEENS1_21CollectiveEpilogueFwdINS6_IJSA_NS7_ILi512EEESA_EEES9_SC_SE_Li256ELb1ELb1ELb1ELb0EEENS1_36VarlenDynamicPersistentTileSchedulerILi64ELi64ELi256ELi128ELb1ELb1ELb1ELb1ELb0ELb1EEEEEEEEEvNT_6ParamsE,"a",@progbits
	.sectionflags	@""
	.align	4
.nv.constant0._ZN7cutlass13device_kernelIN5flash11enable_sm90INS1_16FlashAttnFwdSm90INS1_25CollectiveMainloopFwdSm90ILi2EN4cute5tupleIJNS5_1CILi1EEES8_S8_EEENS6_IJNS7_ILi64EEESA_SA_EEELi512ENS_10bfloat16_tEfNS_4arch4Sm90ELb0ELb1ELb1ELb1ELb0ELb0ELb0ELb0ELb0ELb1ELb1ELb0EEENS1_21CollectiveEpilogueFwdINS6_IJSA_NS7_ILi512EEESA_EEES9_SC_SE_Li256ELb1ELb1ELb1ELb0EEENS1_36VarlenDynamicPersistentTileSchedulerILi64ELi64ELi256ELi128ELb1ELb1ELb1ELb1ELb0ELb1EEEEEEEEEvNT_6ParamsE:
	.zero		3328


//--------------------- .nv.constant0._ZN7cutlass13device_kernelIN5flash11enable_sm90INS1_16FlashAttnFwdSm90INS1_25CollectiveMainloopFwdSm90ILi2EN4cute5tupleIJNS5_1CILi1EEES8_S8_EEENS6_IJNS7_ILi64EEESA_SA_EEELi512ENS_10bfloat16_tEfNS_4arch4Sm90ELb0ELb1ELb1ELb1ELb0ELb1ELb0ELb0ELb0ELb1ELb1ELb0EEENS1_21CollectiveEpilogueFwdINS6_IJSA_NS7_ILi512EEESA_EEES9_SC_SE_Li256ELb1ELb1ELb1ELb0EEENS1_36VarlenDynamicPersistentTileSchedulerILi64ELi64ELi256ELi128ELb1ELb1ELb1ELb1ELb0ELb1EEEEEEEEEvNT_6ParamsE --------------------------
	.section	.nv.constant0._ZN7cutlass13device_kernelIN5flash11enable_sm90INS1_16FlashAttnFwdSm90INS1_25CollectiveMainloopFwdSm90ILi2EN4cute5tupleIJNS5_1CILi1EEES8_S8_EEENS6_IJNS7_ILi64EEESA_SA_EEELi512ENS_10bfloat16_tEfNS_4arch4Sm90ELb0ELb1ELb1ELb1ELb0ELb1ELb0ELb0ELb0ELb1ELb1ELb0EEENS1_21CollectiveEpilogueFwdINS6_IJSA_NS7_ILi512EEESA_EEES9_SC_SE_Li256ELb1ELb1ELb1ELb0EEENS1_36VarlenDynamicPersistentTileSchedulerILi64ELi64ELi256ELi128ELb1ELb1ELb1ELb1ELb0ELb1EEEEEEEEEvNT_6ParamsE,"a",@progbits
	.sectionflags	@""
	.align	4
.nv.constant0._ZN7cutlass13device_kernelIN5flash11enable_sm90INS1_16FlashAttnFwdSm90INS1_25CollectiveMainloopFwdSm90ILi2EN4cute5tupleIJNS5_1CILi1EEES8_S8_EEENS6_IJNS7_ILi64EEESA_SA_EEELi512ENS_10bfloat16_tEfNS_4arch4Sm90ELb0ELb1ELb1ELb1ELb0ELb1ELb0ELb0ELb0ELb1ELb1ELb0EEENS1_21CollectiveEpilogueFwdINS6_IJSA_NS7_ILi512EEESA_EEES9_SC_SE_Li256ELb1ELb1ELb1ELb0EEENS1_36VarlenDynamicPersistentTileSchedulerILi64ELi64ELi256ELi128ELb1ELb1ELb1ELb1ELb0ELb1EEEEEEEEEvNT_6ParamsE:
	.zero		3328


//--------------------- .nv.constant0._ZN7cutlass13device_kernelIN5flash11enable_sm90INS1_16FlashAttnFwdSm90INS1_25CollectiveMainloopFwdSm90ILi2EN4cute5tupleIJNS5_1CILi1EEES8_S8_EEENS6_IJNS7_ILi64EEESA_SA_EEELi512ENS_10bfloat16_tEfNS_4arch4Sm90ELb0ELb1ELb1ELb1ELb0ELb0ELb1ELb0ELb0ELb1ELb1ELb0EEENS1_21CollectiveEpilogueFwdINS6_IJSA_NS7_ILi512EEESA_EEES9_SC_SE_Li256ELb1ELb1ELb1ELb0EEENS1_36VarlenDynamicPersistentTileSchedulerILi64ELi64ELi256ELi128ELb1ELb1ELb1ELb1ELb0ELb1EEEEEEEEEvNT_6ParamsE --------------------------
	.section	.nv.constant0._ZN7cutlass13device_kernelIN5flash11enable_sm90INS1_16FlashAttnFwdSm90INS1_25CollectiveMainloopFwdSm90ILi2EN4cute5tupleIJNS5_1CILi1EEES8_S8_EEENS6_IJNS7_ILi64EEESA_SA_EEELi512ENS_10bfloat16_tEfNS_4arch4Sm90ELb0ELb1ELb1ELb1ELb0ELb0ELb1ELb0ELb0ELb1ELb1ELb0EEENS1_21CollectiveEpilogueFwdINS6_IJSA_NS7_ILi512EEESA_EEES9_SC_SE_Li256ELb1ELb1ELb1ELb0EEENS1_36VarlenDynamicPersistentTileSchedulerILi64ELi64ELi256ELi128ELb1ELb1ELb1ELb1ELb0ELb1EEEEEEEEEvNT_6ParamsE,"a",@progbits
	.sectionflags	@""
	.align	4
.nv.constant0._ZN7cutlass13device_kernelIN5flash11enable_sm90INS1_16FlashAttnFwdSm90INS1_25CollectiveMainloopFwdSm90ILi2EN4cute5tupleIJNS5_1CILi1EEES8_S8_EEENS6_IJNS7_ILi64EEESA_SA_EEELi512ENS_10bfloat16_tEfNS_4arch4Sm90ELb0ELb1ELb1ELb1ELb0ELb0ELb1ELb0ELb0ELb1ELb1ELb0EEENS1_21CollectiveEpilogueFwdINS6_IJSA_NS7_ILi512EEESA_EEES9_SC_SE_Li256ELb1ELb1ELb1ELb0EEENS1_36VarlenDynamicPersistentTileSchedulerILi64ELi64ELi256ELi128ELb1ELb1ELb1ELb1ELb0ELb1EEEEEEEEEvNT_6ParamsE:
	.zero		3584


//--------------------- .nv.constant0._ZN7cutlass13device_kernelIN5flash11enable_sm90INS1_16FlashAttnFwdSm90INS1_25CollectiveMainloopFwdSm90ILi2EN4cute5tupleIJNS5_1CILi1EEES8_S8_EEENS6_IJNS7_ILi64EEESA_SA_EEELi512ENS_10bfloat16_tEfNS_4arch4Sm90ELb0ELb1ELb1ELb1ELb0ELb1ELb1ELb0ELb0ELb1ELb1ELb0EEENS1_21CollectiveEpilogueFwdINS6_IJSA_NS7_ILi512EEESA_EEES9_SC_SE_Li256ELb1ELb1ELb1ELb0EEENS1_36VarlenDynamicPersistentTileSchedulerILi64ELi64ELi256ELi128ELb1ELb1ELb1ELb1ELb0ELb1EEEEEEEEEvNT_6ParamsE --------------------------
	.section	.nv.constant0._ZN7cutlass13device_kernelIN5flash11enable_sm90INS1_16FlashAttnFwdSm90INS1_25CollectiveMainloopFwdSm90ILi2EN4cute5tupleIJNS5_1CILi1EEES8_S8_EEENS6_IJNS7_ILi64EEESA_SA_EEELi512ENS_10bfloat16_tEfNS_4arch4Sm90ELb0ELb1ELb1ELb1ELb0ELb1ELb1ELb0ELb0ELb1ELb1ELb0EEENS1_21CollectiveEpilogueFwdINS6_IJSA_NS7_ILi512EEESA_EEES9_SC_SE_Li256ELb1ELb1ELb1ELb0EEENS1_36VarlenDynamicPersistentTileSchedulerILi64ELi64ELi256ELi128ELb1ELb1ELb1ELb1ELb0ELb1EEEEEEEEEvNT_6ParamsE,"a",@progbits
	.sectionflags	@""
	.align	4
.nv.constant0._ZN7cutlass13device_kernelIN5flash11enable_sm90INS1_16FlashAttnFwdSm90INS1_25CollectiveMainloopFwdSm90ILi2EN4cute5tupleIJNS5_1CILi1EEES8_S8_EEENS6_IJNS7_ILi64EEESA_SA_EEELi512ENS_10bfloat16_tEfNS_4arch4Sm90ELb0ELb1ELb1ELb1ELb0ELb1ELb1ELb0ELb0ELb1ELb1ELb0EEENS1_21CollectiveEpilogueFwdINS6_IJSA_NS7_ILi512EEESA_EEES9_SC_SE_Li256ELb1ELb1ELb1ELb0EEENS1_36VarlenDynamicPersistentTileSchedulerILi64ELi64ELi256ELi128ELb1ELb1ELb1ELb1ELb0ELb1EEEEEEEEEvNT_6ParamsE:
	.zero		3584


//--------------------- .nv.constant0._ZN7cutlass13device_kernelIN5flash11enable_sm90INS1_16FlashAttnFwdSm90INS1_25CollectiveMainloopFwdSm90ILi2EN4cute5tupleIJNS5_1CILi1EEES8_S8_EEENS6_IJNS7_ILi64EEESA_SA_EEELi512ENS_10bfloat16_tEfNS_4arch4Sm90ELb1ELb0ELb1ELb0ELb0ELb0ELb0ELb0ELb0ELb1ELb1ELb0EEENS1_21CollectiveEpilogueFwdINS6_IJSA_NS7_ILi512EEESA_EEES9_SC_SE_Li256ELb0ELb1ELb1ELb0EEENS1_19SingleTileSchedulerILb0ELb1ELb1ELi64EEEEEEEEEvNT_6ParamsE --------------------------
	.section	.nv.constant0._ZN7cutlass13device_kernelIN5flash11enable_sm90INS1_16FlashAttnFwdSm90INS1_25CollectiveMainloopFwdSm90ILi2EN4cute5tupleIJNS5_1CILi1EEES8_S8_EEENS6_IJNS7_ILi64EEESA_SA_EEELi512ENS_10bfloat16_tEfNS_4arch4Sm90ELb1ELb0ELb1ELb0ELb0ELb0ELb0ELb0ELb0ELb1ELb1ELb0EEENS1_21CollectiveEpilogueFwdINS6_IJSA_NS7_ILi512EEESA_EEES9_SC_SE_Li256ELb0ELb1ELb1ELb0EEENS1_19SingleTileSchedulerILb0ELb1ELb1ELi64EEEEEEEEEvNT_6ParamsE,"a",@progbits
	.sectionflags	@""
	.align	4
.nv.constant0._ZN7cutlass13device_kernelIN5flash11enable_sm90INS1_16FlashAttnFwdSm90INS1_25CollectiveMainloopFwdSm90ILi2EN4cute5tupleIJNS5_1CILi1EEES8_S8_EEENS6_IJNS7_ILi64EEESA_SA_EEELi512ENS_10bfloat16_tEfNS_4arch4Sm90ELb1ELb0ELb1ELb0ELb0ELb0ELb0ELb0ELb0ELb1ELb1ELb0EEENS1_21CollectiveEpilogueFwdINS6_IJSA_NS7_ILi512EEESA_EEES9_SC_SE_Li256ELb0ELb1ELb1ELb0EEENS1_19SingleTileSchedulerILb0ELb1ELb1ELi64EEEEEEEEEvNT_6ParamsE:
	.zero		3200


//--------------------- .nv.constant0._ZN7cutlass13device_kernelIN5flash11enable_sm90INS1_16FlashAttnFwdSm90INS1_25CollectiveMainloopFwdSm90ILi2EN4cute5tupleIJNS5_1CILi1EEES8_S8_EEENS6_IJNS7_ILi64EEESA_SA_EEELi512ENS_10bfloat16_tEfNS_4arch4Sm90ELb1ELb0ELb1ELb0ELb0ELb0ELb1ELb0ELb0ELb1ELb1ELb0EEENS1_21CollectiveEpilogueFwdINS6_IJSA_NS7_ILi512EEESA_EEES9_SC_SE_Li256ELb0ELb1ELb1ELb0EEENS1_19SingleTileSchedulerILb0ELb1ELb1ELi64EEEEEEEEEvNT_6ParamsE --------------------------
	.section	.nv.constant0._ZN7cutlass13device_kernelIN5flash11enable_sm90INS1_16FlashAttnFwdSm90INS1_25CollectiveMainloopFwdSm90ILi2EN4cute5tupleIJNS5_1CILi1EEES8_S8_EEENS6_IJNS7_ILi64EEESA_SA_EEELi512ENS_10bfloat16_tEfNS_4arch4Sm90ELb1ELb0ELb1ELb0ELb0ELb0ELb1ELb0ELb0ELb1ELb1ELb0EEENS1_21CollectiveEpilogueFwdINS6_IJSA_NS7_ILi512EEESA_EEES9_SC_SE_Li256ELb0ELb1ELb1ELb0EEENS1_19SingleTileSchedulerILb0ELb1ELb1ELi64EEEEEEEEEvNT_6ParamsE,"a",@progbits
	.sectionflags	@""
	.align	4
.nv.constant0._ZN7cutlass13device_kernelIN5flash11enable_sm90INS1_16FlashAttnFwdSm90INS1_25CollectiveMainloopFwdSm90ILi2EN4cute5tupleIJNS5_1CILi1EEES8_S8_EEENS6_IJNS7_ILi64EEESA_SA_EEELi512ENS_10bfloat16_tEfNS_4arch4Sm90ELb1ELb0ELb1ELb0ELb0ELb0ELb1ELb0ELb0ELb1ELb1ELb0EEENS1_21CollectiveEpilogueFwdINS6_IJSA_NS7_ILi512EEESA_EEES9_SC_SE_Li256ELb0ELb1ELb1ELb0EEENS1_19SingleTileSchedulerILb0ELb1ELb1ELi64EEEEEEEEEvNT_6ParamsE:
	.zero		3456


//--------------------- .nv.constant0._ZN7cutlass13device_kernelIN5flash11enable_sm90INS1_16FlashAttnFwdSm90INS1_25CollectiveMainloopFwdSm90ILi2EN4cute5tupleIJNS5_1CILi1EEES8_S8_EEENS6_IJNS7_ILi64EEESA_SA_EEELi512ENS_10bfloat16_tEfNS_4arch4Sm90ELb1ELb0ELb1ELb1ELb0ELb0ELb0ELb0ELb0ELb1ELb1ELb0EEENS1_21CollectiveEpilogueFwdINS6_IJSA_NS7_ILi512EEESA_EEES9_SC_SE_Li256ELb1ELb1ELb1ELb0EEENS1_36VarlenDynamicPersistentTileSchedulerILi64ELi64ELi256ELi128ELb1ELb1ELb1ELb1ELb1ELb1EEEEEEEEEvNT_6ParamsE --------------------------
	.section	.nv.constant0._ZN7cutlass13device_kernelIN5flash11enable_sm90INS1_16FlashAttnFwdSm90INS1_25CollectiveMainloopFwdSm90ILi2EN4cute5tupleIJNS5_1CILi1EEES8_S8_EEENS6_IJNS7_ILi64EEESA_SA_EEELi512ENS_10bfloat16_tEfNS_4arch4Sm90ELb1ELb0ELb1ELb1ELb0ELb0ELb0ELb0ELb0ELb1ELb1ELb0EEENS1_21CollectiveEpilogueFwdINS6_IJSA_NS7_ILi512EEESA_EEES9_SC_SE_Li256ELb1ELb1ELb1ELb0EEENS1_36VarlenDynamicPersistentTileSchedulerILi64ELi64ELi256ELi128ELb1ELb1ELb1ELb1ELb1ELb1EEEEEEEEEvNT_6ParamsE,"a",@progbits
	.sectionflags	@""
	.align	4
.nv.constant0._ZN7cutlass13device_kernelIN5flash11enable_sm90INS1_16FlashAttnFwdSm90INS1_25CollectiveMainloopFwdSm90ILi2EN4cute5tupleIJNS5_1CILi1EEES8_S8_EEENS6_IJNS7_ILi64EEESA_SA_EEELi512ENS_10bfloat16_tEfNS_4arch4Sm90ELb1ELb0ELb1ELb1ELb0ELb0ELb0ELb0ELb0ELb1ELb1ELb0EEENS1_21CollectiveEpilogueFwdINS6_IJSA_NS7_ILi512EEESA_EEES9_SC_SE_Li256ELb1ELb1ELb1ELb0EEENS1_36VarlenDynamicPersistentTileSchedulerILi64ELi64ELi256ELi128ELb1ELb1ELb1ELb1ELb1ELb1EEEEEEEEEvNT_6ParamsE:
	.zero		3328


//--------------------- .nv.constant0._ZN7cutlass13device_kernelIN5flash11enable_sm90INS1_16FlashAttnFwdSm90INS1_25CollectiveMainloopFwdSm90ILi2EN4cute5tupleIJNS5_1CILi1EEES8_S8_EEENS6_IJNS7_ILi64EEESA_SA_EEELi512ENS_10bfloat16_tEfNS_4arch4Sm90ELb1ELb0ELb1ELb1ELb0ELb1ELb0ELb0ELb0ELb1ELb1ELb0EEENS1_21CollectiveEpilogueFwdINS6_IJSA_NS7_ILi512EEESA_EEES9_SC_SE_Li256ELb1ELb1ELb1ELb0EEENS1_36VarlenDynamicPersistentTileSchedulerILi64ELi64ELi256ELi128ELb1ELb1ELb1ELb1ELb1ELb1EEEEEEEEEvNT_6ParamsE --------------------------
	.section	.nv.constant0._ZN7cutlass13device_kernelIN5flash11enable_sm90INS1_16FlashAttnFwdSm90INS1_25CollectiveMainloopFwdSm90ILi2EN4cute5tupleIJNS5_1CILi1EEES8_S8_EEENS6_IJNS7_ILi64EEESA_SA_EEELi512ENS_10bfloat16_tEfNS_4arch4Sm90ELb1ELb0ELb1ELb1ELb0ELb1ELb0ELb0ELb0ELb1ELb1ELb0EEENS1_21CollectiveEpilogueFwdINS6_IJSA_NS7_ILi512EEESA_EEES9_SC_SE_Li256ELb1ELb1ELb1ELb0EEENS1_36VarlenDynamicPersistentTileSchedulerILi64ELi64ELi256ELi128ELb1ELb1ELb1ELb1ELb1ELb1EEEEEEEEEvNT_6ParamsE,"a",@progbits
	.sectionflags	@""
	.align	4
.nv.constant0._ZN7cutlass13device_kernelIN5flash11enable_sm90INS1_16FlashAttnFwdSm90INS1_25CollectiveMainloopFwdSm90ILi2EN4cute5tupleIJNS5_1CILi1EEES8_S8_EEENS6_IJNS7_ILi64EEESA_SA_EEELi512ENS_10bfloat16_tEfNS_4arch4Sm90ELb1ELb0ELb1ELb1ELb0ELb1ELb0ELb0ELb0ELb1ELb1ELb0EEENS1_21CollectiveEpilogueFwdINS6_IJSA_NS7_ILi512EEESA_EEES9_SC_SE_Li256ELb1ELb1ELb1ELb0EEENS1_36VarlenDynamicPersistentTileSchedulerILi64ELi64ELi256ELi128ELb1ELb1ELb1ELb1ELb1ELb1EEEEEEEEEvNT_6ParamsE:
	.zero		3328


//--------------------- .nv.constant0._ZN7cutlass13device_kernelIN5flash11enable_sm90INS1_16FlashAttnFwdSm90INS1_25CollectiveMainloopFwdSm90ILi2EN4cute5tupleIJNS5_1CILi1EEES8_S8_EEENS6_IJNS7_ILi64EEESA_SA_EEELi512ENS_10bfloat16_tEfNS_4arch4Sm90ELb1ELb0ELb1ELb1ELb0ELb0ELb1ELb0ELb0ELb1ELb1ELb0EEENS1_21CollectiveEpilogueFwdINS6_IJSA_NS7_ILi512EEESA_EEES9_SC_SE_Li256ELb1ELb1ELb1ELb0EEENS1_36VarlenDynamicPersistentTileSchedulerILi64ELi64ELi256ELi128ELb1ELb1ELb1ELb1ELb1ELb1EEEEEEEEEvNT_6ParamsE --------------------------
	.section	.nv.constant0._ZN7cutlass13device_kernelIN5flash11enable_sm90INS1_16FlashAttnFwdSm90INS1_25CollectiveMainloopFwdSm90ILi2EN4cute5tupleIJNS5_1CILi1EEES8_S8_EEENS6_IJNS7_ILi64EEESA_SA_EEELi512ENS_10bfloat16_tEfNS_4arch4Sm90ELb1ELb0ELb1ELb1ELb0ELb0ELb1ELb0ELb0ELb1ELb1ELb0EEENS1_21CollectiveEpilogueFwdINS6_IJSA_NS7_ILi512EEESA_EEES9_SC_SE_Li256ELb1ELb1ELb1ELb0EEENS1_36VarlenDynamicPersistentTileSchedulerILi64ELi64ELi256ELi128ELb1ELb1ELb1ELb1ELb1ELb1EEEEEEEEEvNT_6ParamsE,"a",@progbits
	.sectionflags	@""
	.align	4
.nv.constant0._ZN7cutlass13device_kernelIN5flash11enable_sm90INS1_16FlashAttnFwdSm90INS1_25CollectiveMainloopFwdSm90ILi2EN4cute5tupleIJNS5_1CILi1EEES8_S8_EEENS6_IJNS7_ILi64EEESA_SA_EEELi512ENS_10bfloat16_tEfNS_4arch4Sm90ELb1ELb0ELb1ELb1ELb0ELb0ELb1ELb0ELb0ELb1ELb1ELb0EEENS1_21CollectiveEpilogueFwdINS6_IJSA_NS7_ILi512EEESA_EEES9_SC_SE_Li256ELb1ELb1ELb1ELb0EEENS1_36VarlenDynamicPersistentTileSchedulerILi64ELi64ELi256ELi128ELb1ELb1ELb1ELb1ELb1ELb1EEEEEEEEEvNT_6ParamsE:
	.zero		3584


//--------------------- .nv.constant0._ZN7cutlass13device_kernelIN5flash11enable_sm90INS1_16FlashAttnFwdSm90INS1_25CollectiveMainloopFwdSm90ILi2EN4cute5tupleIJNS5_1CILi1EEES8_S8_EEENS6_IJNS7_ILi64EEESA_SA_EEELi512ENS_10bfloat16_tEfNS_4arch4Sm90ELb1ELb0ELb1ELb1ELb0ELb1ELb1ELb0ELb0ELb1ELb1ELb0EEENS1_21CollectiveEpilogueFwdINS6_IJSA_NS7_ILi512EEESA_EEES9_SC_SE_Li256ELb1ELb1ELb1ELb0EEENS1_36VarlenDynamicPersistentTileSchedulerILi64ELi64ELi256ELi128ELb1ELb1ELb1ELb1ELb1ELb1EEEEEEEEEvNT_6ParamsE --------------------------
	.section	.nv.constant0._ZN7cutlass13device_kernelIN5flash11enable_sm90INS1_16FlashAttnFwdSm90INS1_25CollectiveMainloopFwdSm90ILi2EN4cute5tupleIJNS5_1CILi1EEES8_S8_EEENS6_IJNS7_ILi64EEESA_SA_EEELi512ENS_10bfloat16_tEfNS_4arch4Sm90ELb1ELb0ELb1ELb1ELb0ELb1ELb1ELb0ELb0ELb1ELb1ELb0EEENS1_21CollectiveEpilogueFwdINS6_IJSA_NS7_ILi512EEESA_EEES9_SC_SE_Li256ELb1ELb1ELb1ELb0EEENS1_36VarlenDynamicPersistentTileSchedulerILi64ELi64ELi256ELi128ELb1ELb1ELb1ELb1ELb1ELb1EEEEEEEEEvNT_6ParamsE,"a",@progbits
	.sectionflags	@""
	.align	4
.nv.constant0._ZN7cutlass13device_kernelIN5flash11enable_sm90INS1_16FlashAttnFwdSm90INS1_25CollectiveMainloopFwdSm90ILi2EN4cute5tupleIJNS5_1CILi1EEES8_S8_EEENS6_IJNS7_ILi64EEESA_SA_EEELi512ENS_10bfloat16_tEfNS_4arch4Sm90ELb1ELb0ELb1ELb1ELb0ELb1ELb1ELb0ELb0ELb1ELb1ELb0EEENS1_21CollectiveEpilogueFwdINS6_IJSA_NS7_ILi512EEESA_EEES9_SC_SE_Li256ELb1ELb1ELb1ELb0EEENS1_36VarlenDynamicPersistentTileSchedulerILi64ELi64ELi256ELi128ELb1ELb1ELb1ELb1ELb1ELb1EEEEEEEEEvNT_6ParamsE:
	.zero		3584


//--------------------- .nv.constant0._ZN7cutlass13device_kernelIN5flash11enable_sm90INS1_16FlashAttnFwdSm90INS1_25CollectiveMainloopFwdSm90ILi2EN4cute5tupleIJNS5_1CILi1EEES8_S8_EEENS6_IJNS7_ILi128EEENS7_ILi96EEENS7_ILi64EEEEEELi256ENS_10bfloat16_tEfNS_4arch4Sm90ELb0ELb0ELb1ELb0ELb0ELb0ELb0ELb1ELb0ELb1ELb1ELb0EEENS1_21CollectiveEpilogueFwdINS6_IJSA_NS7_ILi256EEESB_EEES9_SE_SG_Li256ELb0ELb1ELb1ELb0EEENS1_19SingleTileSchedulerILb0ELb1ELb1ELi128EEEEEEEEEvNT_6ParamsE --------------------------
	.section	.nv.constant0._ZN7cutlass13device_kernelIN5flash11enable_sm90INS1_16FlashAttnFwdSm90INS1_25CollectiveMainloopFwdSm90ILi2EN4cute5tupleIJNS5_1CILi1EEES8_S8_EEENS6_IJNS7_ILi128EEENS7_ILi96EEENS7_ILi64EEEEEELi256ENS_10bfloat16_tEfNS_4arch4Sm90ELb0ELb0ELb1ELb0ELb0ELb0ELb0ELb1ELb0ELb1ELb1ELb0EEENS1_21CollectiveEpilogueFwdINS6_IJSA_NS7_ILi256EEESB_EEES9_SE_SG_Li256ELb0ELb1ELb1ELb0EEENS1_19SingleTileSchedulerILb0ELb1ELb1ELi128EEEEEEEEEvNT_6ParamsE,"a",@progbits
	.sectionflags	@""
	.align	4
.nv.constant0._ZN7cutlass13device_kernelIN5flash11enable_sm90INS1_16FlashAttnFwdSm90INS1_25CollectiveMainloopFwdSm90ILi2EN4cute5tupleIJNS5_1CILi1EEES8_S8_EEENS6_IJNS7_ILi128EEENS7_ILi96EEENS7_ILi64EEEEEELi256ENS_10bfloat16_tEfNS_4arch4Sm90ELb0ELb0ELb1ELb0ELb0ELb0ELb0ELb1ELb0ELb1ELb1ELb0EEENS1_21CollectiveEpilogueFwdINS6_IJSA_NS7_ILi256EEESB_EEES9_SE_SG_Li256ELb0ELb1ELb1ELb0EEENS1_19SingleTileSchedulerILb0ELb1ELb1ELi128EEEEEEEEEvNT_6ParamsE:
	.zero		3200


//--------------------- .nv.constant0._ZN7cutlass13device_kernelIN5flash11enable_sm90INS1_16FlashAttnFwdSm90INS1_25CollectiveMainloopFwdSm90ILi2EN4cute5tupleIJNS5_1CILi1EEES8_S8_EEENS6_IJNS7_ILi128EEENS7_ILi96EEENS7_ILi64EEEEEELi256ENS_10bfloat16_tEfNS_4arch4Sm90ELb0ELb0ELb1ELb0ELb0ELb0ELb1ELb1ELb0ELb1ELb1ELb0EEENS1_21CollectiveEpilogueFwdINS6_IJSA_NS7_ILi256EEESB_EEES9_SE_SG_Li256ELb0ELb1ELb1ELb0EEENS1_19SingleTileSchedulerILb0ELb1ELb1ELi128EEEEEEEEEvNT_6ParamsE --------------------------
	.section	.nv.constant0._ZN7cutlass13device_kernelIN5flash11enable_sm90INS1_16FlashAttnFwdSm90INS1_25CollectiveMainloopFwdSm90ILi2EN4cute5tupleIJNS5_1CILi1EEES8_S8_EEENS6_IJNS7_ILi128EEENS7_ILi96EEENS7_ILi64EEEEEELi256ENS_10bfloat16_tEfNS_4arch4Sm90ELb0ELb0ELb1ELb0ELb0ELb0ELb1ELb1ELb0ELb1ELb1ELb0EEENS1_21CollectiveEpilogueFwdINS6_IJSA_NS7_ILi256EEESB_EEES9_SE_SG_Li256ELb0ELb1ELb1ELb0EEENS1_19SingleTileSchedulerILb0ELb1ELb1ELi128EEEEEEEEEvNT_6ParamsE,"a",@progbits
	.sectionflags	@""
	.align	4
.nv.constant0._ZN7cutlass13device_kernelIN5flash11enable_sm90INS1_16FlashAttnFwdSm90INS1_25CollectiveMainloopFwdSm90ILi2EN4cute5tupleIJNS5_1CILi1EEES8_S8_EEENS6_IJNS7_ILi128EEENS7_ILi96EEENS7_ILi64EEEEEELi256ENS_10bfloat16_tEfNS_4arch4Sm90ELb0ELb0ELb1ELb0ELb0ELb0ELb1ELb1ELb0ELb1ELb1ELb0EEENS1_21CollectiveEpilogueFwdINS6_IJSA_NS7_ILi256EEESB_EEES9_SE_SG_Li256ELb0ELb1ELb1ELb0EEENS1_19SingleTileSchedulerILb0ELb1ELb1ELi128EEEEEEEEEvNT_6ParamsE:
	.zero		3456


//--------------------- .nv.constant0._ZN7cutlass13device_kernelIN5flash11enable_sm90INS1_16FlashAttnFwdSm90INS1_25CollectiveMainloopFwdSm90ILi2EN4cute5tupleIJNS5_1CILi1EEES8_S8_EEENS6_IJNS7_ILi128EEENS7_ILi96EEENS7_ILi64EEEEEELi256ENS_10bfloat16_tEfNS_4arch4Sm90ELb0ELb0ELb1ELb1ELb0ELb0ELb0ELb1ELb0ELb1ELb1ELb0EEENS1_21CollectiveEpilogueFwdINS6_IJSA_NS7_ILi256EEESB_EEES9_SE_SG_Li256ELb1ELb1ELb1ELb0EEENS1_36VarlenDynamicPersistentTileSchedulerILi128ELi96ELi256ELi128ELb1ELb1ELb1ELb0ELb1ELb1EEEEEEEEEvNT_6ParamsE --------------------------
	.section	.nv.constant0._ZN7cutlass13device_kernelIN5flash11enable_sm90INS1_16FlashAttnFwdSm90INS1_25CollectiveMainloopFwdSm90ILi2EN4cute5tupleIJNS5_1CILi1EEES8_S8_EEENS6_IJNS7_ILi128EEENS7_ILi96EEENS7_ILi64EEEEEELi256ENS_10bfloat16_tEfNS_4arch4Sm90ELb0ELb0ELb1ELb1ELb0ELb0ELb0ELb1ELb0ELb1ELb1ELb0EEENS1_21CollectiveEpilogueFwdINS6_IJSA_NS7_ILi256EEESB_EEES9_SE_SG_Li256ELb1ELb1ELb1ELb0EEENS1_36VarlenDynamicPersistentTileSchedulerILi128ELi96ELi256ELi128ELb1ELb1ELb1ELb0ELb1ELb1EEEEEEEEEvNT_6ParamsE,"a",@progbits
	.sectionflags	@""
	.align	4
.nv.constant0._ZN7cutlass13device_kernelIN5flash11enable_sm90INS1_16FlashAttnFwdSm90INS1_25CollectiveMainloopFwdSm90ILi2EN4cute5tupleIJNS5_1CILi1EEES8_S8_EEENS6_IJNS7_ILi128EEENS7_ILi96EEENS7_ILi64EEEEEELi256ENS_10bfloat16_tEfNS_4arch4Sm90ELb0ELb0ELb1ELb1ELb0ELb0ELb0ELb1ELb0ELb1ELb1ELb0EEENS1_21CollectiveEpilogueFwdINS6_IJSA_NS7_ILi256EEESB_EEES9_SE_SG_Li256ELb1ELb1ELb1ELb0EEENS1_36VarlenDynamicPersistentTileSchedulerILi128ELi96ELi256ELi128ELb1ELb1ELb1ELb0ELb1ELb1EEEEEEEEEvNT_6ParamsE:
	.zero		3328


//--------------------- .nv.constant0._ZN7cutlass13device_kernelIN5flash11enable_sm90INS1_16FlashAttnFwdSm90INS1_25CollectiveMainloopFwdSm90ILi2EN4cute5tupleIJNS5_1CILi1EEES8_S8_EEENS6_IJNS7_ILi128EEENS7_ILi96EEENS7_ILi64EEEEEELi256ENS_10bfloat16_tEfNS_4arch4Sm90ELb0ELb0ELb1ELb1ELb0ELb1ELb0ELb1ELb0ELb1ELb1ELb0EEENS1_21CollectiveEpilogueFwdINS6_IJSA_NS7_ILi256EEESB_EEES9_SE_SG_Li256ELb1ELb1ELb1ELb0EEENS1_36VarlenDynamicPersistentTileSchedulerILi128ELi96ELi256ELi128ELb1ELb1ELb1ELb0ELb1ELb1EEEEEEEEEvNT_6ParamsE --------------------------
	.section	.nv.constant0._ZN7cutlass13device_kernelIN5flash11enable_sm90INS1_16FlashAttnFwdSm90INS1_25CollectiveMainloopFwdSm90ILi2EN4cute5tupleIJNS5_1CILi1EEES8_S8_EEENS6_IJNS7_ILi128EEENS7_ILi96EEENS7_ILi64EEEEEELi256ENS_10bfloat16_tEfNS_4arch4Sm90ELb0ELb0ELb1ELb1ELb0ELb1ELb0ELb1ELb0ELb1ELb1ELb0EEENS1_21CollectiveEpilogueFwdINS6_IJSA_NS7_ILi256EEESB_EEES9_SE_SG_Li256ELb1ELb1ELb1ELb0EEENS1_36VarlenDynamicPersistentTileSchedulerILi128ELi96ELi256ELi128ELb1ELb1ELb1ELb0ELb1ELb1EEEEEEEEEvNT_6ParamsE,"a",@progbits
	.sectionflags	@""
	.align	4
.nv.constant0._ZN7cutlass13device_kernelIN5flash11enable_sm90INS1_16FlashAttnFwdSm90INS1_25CollectiveMainloopFwdSm90ILi2EN4cute5tupleIJNS5_1CILi1EEES8_S8_EEENS6_IJNS7_ILi128EEENS7_ILi96EEENS7_ILi64EEEEEELi256ENS_10bfloat16_tEfNS_4arch4Sm90ELb0ELb0ELb1ELb1ELb0ELb1ELb0ELb1ELb0ELb1ELb1ELb0EEENS1_21CollectiveEpilogueFwdINS6_IJSA_NS7_ILi256EEESB_EEES9_SE_SG_Li256ELb1ELb1ELb1ELb0EEENS1_36VarlenDynamicPersistentTileSchedulerILi128ELi96ELi256ELi128ELb1ELb1ELb1ELb0ELb1ELb1EEEEEEEEEvNT_6ParamsE:
	.zero		3328


//--------------------- .nv.constant0._ZN7cutlass13device_kernelIN5flash11enable_sm90INS1_16FlashAttnFwdSm90INS1_25CollectiveMainloopFwdSm90ILi2EN4cute5tupleIJNS5_1CILi1EEES8_S8_EEENS6_IJNS7_ILi128EEENS7_ILi96EEENS7_ILi64EEEEEELi256ENS_10bfloat16_tEfNS_4arch4Sm90ELb0ELb0ELb1ELb1ELb0ELb0ELb1ELb1ELb0ELb1ELb1ELb0EEENS1_21CollectiveEpilogueFwdINS6_IJSA_NS7_ILi256EEESB_EEES9_SE_SG_Li256ELb1ELb1ELb1ELb0EEENS1_36VarlenDynamicPersistentTileSchedulerILi128ELi96ELi256ELi128ELb1ELb1ELb1ELb0ELb1ELb1EEEEEEEEEvNT_6ParamsE --------------------------
	.section	.nv.constant0._ZN7cutlass13device_kernelIN5flash11enable_sm90INS1_16FlashAttnFwdSm90INS1_25CollectiveMainloopFwdSm90ILi2EN4cute5tupleIJNS5_1CILi1EEES8_S8_EEENS6_IJNS7_ILi128EEENS7_ILi96EEENS7_ILi64EEEEEELi256ENS_10bfloat16_tEfNS_4arch4Sm90ELb0ELb0ELb1ELb1ELb0ELb0ELb1ELb1ELb0ELb1ELb1ELb0EEENS1_21CollectiveEpilogueFwdINS6_IJSA_NS7_ILi256EEESB_EEES9_SE_SG_Li256ELb1ELb1ELb1ELb0EEENS1_36VarlenDynamicPersistentTileSchedulerILi128ELi96ELi256ELi128ELb1ELb1ELb1ELb0ELb1ELb1EEEEEEEEEvNT_6ParamsE,"a",@progbits
	.sectionflags	@""
	.align	4
.nv.constant0._ZN7cutlass13device_kernelIN5flash11enable_sm90INS1_16FlashAttnFwdSm90INS1_25CollectiveMainloopFwdSm90ILi2EN4cute5tupleIJNS5_1CILi1EEES8_S8_EEENS6_IJNS7_ILi128EEENS7_ILi96EEENS7_ILi64EEEEEELi256ENS_10bfloat16_tEfNS_4arch4Sm90ELb0ELb0ELb1ELb1ELb0ELb0ELb1ELb1ELb0ELb1ELb1ELb0EEENS1_21CollectiveEpilogueFwdINS6_IJSA_NS7_ILi256EEESB_EEES9_SE_SG_Li256ELb1ELb1ELb1ELb0EEENS1_36VarlenDynamicPersistentTileSchedulerILi128ELi96ELi256ELi128ELb1ELb1ELb1ELb0ELb1ELb1EEEEEEEEEvNT_6ParamsE:
	.zero		3584


//--------------------- .nv.constant0._ZN7cutlass13device_kernelIN5flash11enable_sm90INS1_16FlashAttnFwdSm90INS1_25CollectiveMainloopFwdSm90ILi2EN4cute5tupleIJNS5_1CILi1EEES8_S8_EEENS6_IJNS7_ILi128EEENS7_ILi96EEENS7_ILi64EEEEEELi256ENS_10bfloat16_tEfNS_4arch4Sm90ELb0ELb0ELb1ELb1ELb0ELb1ELb1ELb1ELb0ELb1ELb1ELb0EEENS1_21CollectiveEpilogueFwdINS6_IJSA_NS7_ILi256EEESB_EEES9_SE_SG_Li256ELb1ELb1ELb1ELb0EEENS1_36VarlenDynamicPersistentTileSchedulerILi128ELi96ELi256ELi128ELb1ELb1ELb1ELb0ELb1ELb1EEEEEEEEEvNT_6ParamsE --------------------------
	.section	.nv.constant0._ZN7cutlass13device_kernelIN5flash11enable_sm90INS1_16FlashAttnFwdSm90INS1_25CollectiveMainloopFwdSm90ILi2EN4cute5tupleIJNS5_1CILi1EEES8_S8_EEENS6_IJNS7_ILi128EEENS7_ILi96EEENS7_ILi64EEEEEELi256ENS_10bfloat16_tEfNS_4arch4Sm90ELb0ELb0ELb1ELb1ELb0ELb1ELb1ELb1ELb0ELb1ELb1ELb0EEENS1_21CollectiveEpilogueFwdINS6_IJSA_NS7_ILi256EEESB_EEES9_SE_SG_Li256ELb1ELb1ELb1ELb0EEENS1_36VarlenDynamicPersistentTileSchedulerILi128ELi96ELi256ELi128ELb1ELb1ELb1ELb0ELb1ELb1EEEEEEEEEvNT_6ParamsE,"a",@progbits
	.sectionflags	@""
	.align	4
.nv.constant0._ZN7cutlass13device_kernelIN5flash11enable_sm90INS1_16FlashAttnFwdSm90INS1_25CollectiveMainloopFwdSm90ILi2EN4cute5tupleIJNS5_1CILi1EEES8_S8_EEENS6_IJNS7_ILi128EEENS7_ILi96EEENS7_ILi64EEEEEELi256ENS_10bfloat16_tEfNS_4arch4Sm90ELb0ELb0ELb1ELb1ELb0ELb1ELb1ELb1ELb0ELb1ELb1ELb0EEENS1_21CollectiveEpilogueFwdINS6_IJSA_NS7_ILi256EEESB_EEES9_SE_SG_Li256ELb1ELb1ELb1ELb0EEENS1_36VarlenDynamicPersistentTileSchedulerILi128ELi96ELi256ELi128ELb1ELb1ELb1ELb0ELb1ELb1EEEEEEEEEvNT_6ParamsE:
	.zero		3584


//--------------------- .nv.constant0._ZN7cutlass13device_kernelIN5flash11enable_sm90INS1_16FlashAttnFwdSm90INS1_25CollectiveMainloopFwdSm90ILi2EN4cute5tupleIJNS5_1CILi1EEES8_S8_EEENS6_IJNS7_ILi128EEENS7_ILi96EEENS7_ILi64EEEEEELi256ENS_10bfloat16_tEfNS_4arch4Sm90ELb0ELb1ELb1ELb0ELb0ELb0ELb0ELb1ELb0ELb1ELb1ELb0EEENS1_21CollectiveEpilogueFwdINS6_IJSA_NS7_ILi256EEESB_EEES9_SE_SG_Li256ELb0ELb1ELb1ELb0EEENS1_19SingleTileSchedulerILb0ELb1ELb1ELi128EEEEEEEEEvNT_6ParamsE --------------------------
	.section	.nv.constant0._ZN7cutlass13device_kernelIN5flash11enable_sm90INS1_16FlashAttnFwdSm90INS1_25CollectiveMainloopFwdSm90ILi2EN4cute5tupleIJNS5_1CILi1EEES8_S8_EEENS6_IJNS7_ILi128EEENS7_ILi96EEENS7_ILi64EEEEEELi256ENS_10bfloat16_tEfNS_4arch4Sm90ELb0ELb1ELb1ELb0ELb0ELb0ELb0ELb1ELb0ELb1ELb1ELb0EEENS1_21CollectiveEpilogueFwdINS6_IJSA_NS7_ILi256EEESB_EEES9_SE_SG_Li256ELb0ELb1ELb1ELb0EEENS1_19SingleTileSchedulerILb0ELb1ELb1ELi128EEEEEEEEEvNT_6ParamsE,"a",@progbits
	.sectionflags	@""
	.align	4
.nv.constant0._ZN7cutlass13device_kernelIN5flash11enable_sm90INS1_16FlashAttnFwdSm90INS1_25CollectiveMainloopFwdSm90ILi2EN4cute5tupleIJNS5_1CILi1EEES8_S8_EEENS6_IJNS7_ILi128EEENS7_ILi96EEENS7_ILi64EEEEEELi256ENS_10bfloat16_tEfNS_4arch4Sm90ELb0ELb1ELb1ELb0ELb0ELb0ELb0ELb1ELb0ELb1ELb1ELb0EEENS1_21CollectiveEpilogueFwdINS6_IJSA_NS7_ILi256EEESB_EEES9_SE_SG_Li256ELb0ELb1ELb1ELb0EEENS1_19SingleTileSchedulerILb0ELb1ELb1ELi128EEEEEEEEEvNT_6ParamsE:
	.zero		3200


//--------------------- .nv.constant0._ZN7cutlass13device_kernelIN5flash11enable_sm90INS1_16FlashAttnFwdSm90INS1_25CollectiveMainloopFwdSm90ILi2EN4cute5tupleIJNS5_1CILi1EEES8_S8_EEENS6_IJNS7_ILi128EEENS7_ILi96EEENS7_ILi64EEEEEELi256ENS_10bfloat16_tEfNS_4arch4Sm90ELb0ELb1ELb1ELb0ELb0ELb0ELb1ELb1ELb0ELb1ELb1ELb0EEENS1_21CollectiveEpilogueFwdINS6_IJSA_NS7_ILi256EEESB_EEES9_SE_SG_Li256ELb0ELb1ELb1ELb0EEENS1_19SingleTileSchedulerILb0ELb1ELb1ELi128EEEEEEEEEvNT_6ParamsE --------------------------
	.section	.nv.constant0._ZN7cutlass13device_kernelIN5flash11enable_sm90INS1_16FlashAttnFwdSm90INS1_25CollectiveMainloopFwdSm90ILi2EN4cute5tupleIJNS5_1CILi1EEES8_S8_EEENS6_IJNS7_ILi128EEENS7_ILi96EEENS7_ILi64EEEEEELi256ENS_10bfloat16_tEfNS_4arch4Sm90ELb0ELb1ELb1ELb0ELb0ELb0ELb1ELb1ELb0ELb1ELb1ELb0EEENS1_21CollectiveEpilogueFwdINS6_IJSA_NS7_ILi256EEESB_EEES9_SE_SG_Li256ELb0ELb1ELb1ELb0EEENS1_19SingleTileSchedulerILb0ELb1ELb1ELi128EEEEEEEEEvNT_6ParamsE,"a",@progbits
	.sectionflags	@""
	.align	4
.nv.constant0._ZN7cutlass13device_kernelIN5flash11enable_sm90INS1_16FlashAttnFwdSm90INS1_25CollectiveMainloopFwdSm90ILi2EN4cute5tupleIJNS5_1CILi1EEES8_S8_EEENS6_IJNS7_ILi128EEENS7_ILi96EEENS7_ILi64EEEEEELi256ENS_10bfloat16_tEfNS_4arch4Sm90ELb0ELb1ELb1ELb0ELb0ELb0ELb1ELb1ELb0ELb1ELb1ELb0EEENS1_21CollectiveEpilogueFwdINS6_IJSA_NS7_ILi256EEESB_EEES9_SE_SG_Li256ELb0ELb1ELb1ELb0EEENS1_19SingleTileSchedulerILb0ELb1ELb1ELi128EEEEEEEEEvNT_6ParamsE:
	.zero		3456


//--------------------- .nv.constant0._ZN7cutlass13device_kernelIN5flash11enable_sm90INS1_16FlashAttnFwdSm90INS1_25CollectiveMainloopFwdSm90ILi2EN4cute5tupleIJNS5_1CILi1EEES8_S8_EEENS6_IJNS7_ILi128EEENS7_ILi96EEENS7_ILi64EEEEEELi256ENS_10bfloat16_tEfNS_4arch4Sm90ELb0ELb1ELb1ELb1ELb0ELb0ELb0ELb1ELb0ELb1ELb1ELb0EEENS1_21CollectiveEpilogueFwdINS6_IJSA_NS7_ILi256EEESB_EEES9_SE_SG_Li256ELb1ELb1ELb1ELb0EEENS1_36VarlenDynamicPersistentTileSchedulerILi128ELi96ELi256ELi128ELb1ELb1ELb1ELb1ELb0ELb1EEEEEEEEEvNT_6ParamsE --------------------------
	.section	.nv.constant0._ZN7cutlass13device_kernelIN5flash11enable_sm90INS1_16FlashAttnFwdSm90INS1_25CollectiveMainloopFwdSm90ILi2EN4cute5tupleIJNS5_1CILi1EEES8_S8_EEENS6_IJNS7_ILi128EEENS7_ILi96EEENS7_ILi64EEEEEELi256ENS_10bfloat16_tEfNS_4arch4Sm90ELb0ELb1ELb1ELb1ELb0ELb0ELb0ELb1ELb0ELb1ELb1ELb0EEENS1_21CollectiveEpilogueFwdINS6_IJSA_NS7_ILi256EEESB_EEES9_SE_SG_Li256ELb1ELb1ELb1ELb0EEENS1_36VarlenDynamicPersistentTileSchedulerILi128ELi96ELi256ELi128ELb1ELb1ELb1ELb1ELb0ELb1EEEEEEEEEvNT_6ParamsE,"a",@progbits
	.sectionflags	@""
	.align	4
.nv.constant0._ZN7cutlass13device_kernelIN5flash11enable_sm90INS1_16FlashAttnFwdSm90INS1_25CollectiveMainloopFwdSm90ILi2EN4cute5tupleIJNS5_1CILi1EEES8_S8_EEENS6_IJNS7_ILi128EEENS7_ILi96EEENS7_ILi64EEEEEELi256ENS_10bfloat16_tEfNS_4arch4Sm90ELb0ELb1ELb1ELb1ELb0ELb0ELb0ELb1ELb0ELb1ELb1ELb0EEENS1_21CollectiveEpilogueFwdINS6_IJSA_NS7_ILi256EEESB_EEES9_SE_SG_Li256ELb1ELb1ELb1ELb0EEENS1_36VarlenDynamicPersistentTileSchedulerILi128ELi96ELi256ELi128ELb1ELb1ELb1ELb1ELb0ELb1EEEEEEEEEvNT_6ParamsE:
	.zero		3328


//--------------------- .nv.constant0._ZN7cutlass13device_kernelIN5flash11enable_sm90INS1_16FlashAttnFwdSm90INS1_25CollectiveMainloopFwdSm90ILi2EN4cute5tupleIJNS5_1CILi1EEES8_S8_EEENS6_IJNS7_ILi128EEENS7_ILi96EEENS7_ILi64EEEEEELi256ENS_10bfloat16_tEfNS_4arch4Sm90ELb0ELb1ELb1ELb1ELb0ELb1ELb0ELb1ELb0ELb1ELb1ELb0EEENS1_21CollectiveEpilogueFwdINS6_IJSA_NS7_ILi256EEESB_EEES9_SE_SG_Li256ELb1ELb1ELb1ELb0EEENS1_36VarlenDynamicPersistentTileSchedulerILi128ELi96ELi256ELi128ELb1ELb1ELb1ELb1ELb0ELb1EEEEEEEEEvNT_6ParamsE --------------------------
	.section	.nv.constant0._ZN7cutlass13device_kernelIN5flash11enable_sm90INS1_16FlashAttnFwdSm90INS1_25CollectiveMainloopFwdSm90ILi2EN4cute5tupleIJNS5_1CILi1EEES8_S8_EEENS6_IJNS7_ILi128EEENS7_ILi96EEENS7_ILi64EEEEEELi256ENS_10bfloat16_tEfNS_4arch4Sm90ELb0ELb1ELb1ELb1ELb0ELb1ELb0ELb1ELb0ELb1ELb1ELb0EEENS1_21CollectiveEpilogueFwdINS6_IJSA_NS7_ILi256EEESB_EEES9_SE_SG_Li256ELb1ELb1ELb1ELb0EEENS1_36VarlenDynamicPersistentTileSchedulerILi128ELi96ELi256ELi128ELb1ELb1ELb1ELb1ELb0ELb1EEEEEEEEEvNT_6ParamsE,"a",@progbits
	.sectionflags	@""
	.align	4
.nv.constant0._ZN7cutlass13device_kernelIN5flash11enable_sm90INS1_16FlashAttnFwdSm90INS1_25CollectiveMainloopFwdSm90ILi2EN4cute5tupleIJNS5_1CILi1EEES8_S8_EEENS6_IJNS7_ILi128EEENS7_ILi96EEENS7_ILi64EEEEEELi256ENS_10bfloat16_tEfNS_4arch4Sm90ELb0ELb1ELb1ELb1ELb0ELb1ELb0ELb1ELb0ELb1ELb1ELb0EEENS1_21CollectiveEpilogueFwdINS6_IJSA_NS7_ILi256EEESB_EEES9_SE_SG_Li256ELb1ELb1ELb1ELb0EEENS1_36VarlenDynamicPersistentTileSchedulerILi128ELi96ELi256ELi128ELb1ELb1ELb1ELb1ELb0ELb1EEEEEEEEEvNT_6ParamsE:
	.zero		3328


//--------------------- .nv.constant0._ZN7cutlass13device_kernelIN5flash11enable_sm90INS1_16FlashAttnFwdSm90INS1_25CollectiveMainloopFwdSm90ILi2EN4cute5tupleIJNS5_1CILi1EEES8_S8_EEENS6_IJNS7_ILi128EEENS7_ILi96EEENS7_ILi64EEEEEELi256ENS_10bfloat16_tEfNS_4arch4Sm90ELb0ELb1ELb1ELb1ELb0ELb0ELb1ELb1ELb0ELb1ELb1ELb0EEENS1_21CollectiveEpilogueFwdINS6_IJSA_NS7_ILi256EEESB_EEES9_SE_SG_Li256ELb1ELb1ELb1ELb0EEENS1_36VarlenDynamicPersistentTileSchedulerILi128ELi96ELi256ELi128ELb1ELb1ELb1ELb1ELb0ELb1EEEEEEEEEvNT_6ParamsE --------------------------
	.section	.nv.constant0._ZN7cutlass13device_kernelIN5flash11enable_sm90INS1_16FlashAttnFwdSm90INS1_25CollectiveMainloopFwdSm90ILi2EN4cute5tupleIJNS5_1CILi1EEES8_S8_EEENS6_IJNS7_ILi128EEENS7_ILi96EEENS7_ILi64EEEEEELi256ENS_10bfloat16_tEfNS_4arch4Sm90ELb0ELb1ELb1ELb1ELb0ELb0ELb1ELb1ELb0ELb1ELb1ELb0EEENS1_21CollectiveEpilogueFwdINS6_IJSA_NS7_ILi256EEESB_EEES9_SE_SG_Li256ELb1ELb1ELb1ELb0EEENS1_36VarlenDynamicPersistentTileSchedulerILi128ELi96ELi256ELi128ELb1ELb1ELb1ELb1ELb0ELb1EEEEEEEEEvNT_6ParamsE,"a",@progbits
	.sectionflags	@""
	.align	4
.nv.constant0._ZN7cutlass13device_kernelIN5flash11enable_sm90INS1_16FlashAttnFwdSm90INS1_25CollectiveMainloopFwdSm90ILi2EN4cute5tupleIJNS5_1CILi1EEES8_S8_EEENS6_IJNS7_ILi128EEENS7_ILi96EEENS7_ILi64EEEEEELi256ENS_10bfloat16_tEfNS_4arch4Sm90ELb0ELb1ELb1ELb1ELb0ELb0ELb1ELb1ELb0ELb1ELb1ELb0EEENS1_21CollectiveEpilogueFwdINS6_IJSA_NS7_ILi256EEESB_EEES9_SE_SG_Li256ELb1ELb1ELb1ELb0EEENS1_36VarlenDynamicPersistentTileSchedulerILi128ELi96ELi256ELi128ELb1ELb1ELb1ELb1ELb0ELb1EEEEEEEEEvNT_6ParamsE:
	.zero		3584


//--------------------- .nv.constant0._ZN7cutlass13device_kernelIN5flash11enable_sm90INS1_16FlashAttnFwdSm90INS1_25CollectiveMainloopFwdSm90ILi2EN4cute5tupleIJNS5_1CILi1EEES8_S8_EEENS6_IJNS7_ILi128EEENS7_ILi96EEENS7_ILi64EEEEEELi256ENS_10bfloat16_tEfNS_4arch4Sm90ELb0ELb1ELb1ELb1ELb0ELb1ELb1ELb1ELb0ELb1ELb1ELb0EEENS1_21CollectiveEpilogueFwdINS6_IJSA_NS7_ILi256EEESB_EEES9_SE_SG_Li256ELb1ELb1ELb1ELb0EEENS1_36VarlenDynamicPersistentTileSchedulerILi128ELi96ELi256ELi128ELb1ELb1ELb1ELb1ELb0ELb1EEEEEEEEEvNT_6ParamsE --------------------------
	.section	.nv.constant0._ZN7cutlass13device_kernelIN5flash11enable_sm90INS1_16FlashAttnFwdSm90INS1_25CollectiveMainloopFwdSm90ILi2EN4cute5tupleIJNS5_1CILi1EEES8_S8_EEENS6_IJNS7_ILi128EEENS7_ILi96EEENS7_ILi64EEEEEELi256ENS_10bfloat16_tEfNS_4arch4Sm90ELb0ELb1ELb1ELb1ELb0ELb1ELb1ELb1ELb0ELb1ELb1ELb0EEENS1_21CollectiveEpilogueFwdINS6_IJSA_NS7_ILi256EEESB_EEES9_SE_SG_Li256ELb1ELb1ELb1ELb0EEENS1_36VarlenDynamicPersistentTileSchedulerILi128ELi96ELi256ELi128ELb1ELb1ELb1ELb1ELb0ELb1EEEEEEEEEvNT_6ParamsE,"a",@progbits
	.sectionflags	@""
	.align	4
.nv.constant0._ZN7cutlass13device_kernelIN5flash11enable_sm90INS1_16FlashAttnFwdSm90INS1_25CollectiveMainloopFwdSm90ILi2EN4cute5tupleIJNS5_1CILi1EEES8_S8_EEENS6_IJNS7_ILi128EEENS7_ILi96EEENS7_ILi64EEEEEELi256ENS_10bfloat16_tEfNS_4arch4Sm90ELb0ELb1ELb1ELb1ELb0ELb1ELb1ELb1ELb0ELb1ELb1ELb0EEENS1_21CollectiveEpilogueFwdINS6_IJSA_NS7_ILi256EEESB_EEES9_SE_SG_Li256ELb1ELb1ELb1ELb0EEENS1_36VarlenDynamicPersistentTileSchedulerILi128ELi96ELi256ELi128ELb1ELb1ELb1ELb1ELb0ELb1EEEEEEEEEvNT_6ParamsE:
	.zero		3584


//--------------------- .nv.constant0._ZN7cutlass13device_kernelIN5flash11enable_sm90INS1_16FlashAttnFwdSm90INS1_25CollectiveMainloopFwdSm90ILi2EN4cute5tupleIJNS5_1CILi1EEES8_S8_EEENS6_IJNS7_ILi128EEENS7_ILi96EEENS7_ILi64EEEEEELi256ENS_10bfloat16_tEfNS_4arch4Sm90ELb1ELb0ELb1ELb0ELb0ELb0ELb0ELb1ELb0ELb1ELb1ELb0EEENS1_21CollectiveEpilogueFwdINS6_IJSA_NS7_ILi256EEESB_EEES9_SE_SG_Li256ELb0ELb1ELb1ELb0EEENS1_19SingleTileSchedulerILb0ELb1ELb1ELi128EEEEEEEEEvNT_6ParamsE --------------------------
	.section	.nv.constant0._ZN7cutlass13device_kernelIN5flash11enable_sm90INS1_16FlashAttnFwdSm90INS1_25CollectiveMainloopFwdSm90ILi2EN4cute5tupleIJNS5_1CILi1EEES8_S8_EEENS6_IJNS7_ILi128EEENS7_ILi96EEENS7_ILi64EEEEEELi256ENS_10bfloat16_tEfNS_4arch4Sm90ELb1ELb0ELb1ELb0ELb0ELb0ELb0ELb1ELb0ELb1ELb1ELb0EEENS1_21CollectiveEpilogueFwdINS6_IJSA_NS7_ILi256EEESB_EEES9_SE_SG_Li256ELb0ELb1ELb1ELb0EEENS1_19SingleTileSchedulerILb0ELb1ELb1ELi128EEEEEEEEEvNT_6ParamsE,"a",@progbits
	.sectionflags	@""
	.align	4
.nv.constant0._ZN7cutlass13device_kernelIN5flash11enable_sm90INS1_16FlashAttnFwdSm90INS1_25CollectiveMainloopFwdSm90ILi2EN4cute5tupleIJNS5_1CILi1EEES8_S8_EEENS6_IJNS7_ILi128EEENS7_ILi96EEENS7_ILi64EEEEEELi256ENS_10bfloat16_tEfNS_4arch4Sm90ELb1ELb0ELb1ELb0ELb0ELb0ELb0ELb1ELb0ELb1ELb1ELb0EEENS1_21CollectiveEpilogueFwdINS6_IJSA_NS7_ILi256EEESB_EEES9_SE_SG_Li256ELb0ELb1ELb1ELb0EEENS1_19SingleTileSchedulerILb0ELb1ELb1ELi128EEEEEEEEEvNT_6ParamsE:
	.zero		3200


//--------------------- .nv.constant0._ZN7cutlass13device_kernelIN5flash11enable_sm90INS1_16FlashAttnFwdSm90INS1_25CollectiveMainloopFwdSm90ILi2EN4cute5tupleIJNS5_1CILi1EEES8_S8_EEENS6_IJNS7_ILi128EEENS7_ILi96EEENS7_ILi64EEEEEELi256ENS_10bfloat16_tEfNS_4arch4Sm90ELb1ELb0ELb1ELb0ELb0ELb0ELb1ELb1ELb0ELb1ELb1ELb0EEENS1_21CollectiveEpilogueFwdINS6_IJSA_NS7_ILi256EEESB_EEES9_SE_SG_Li256ELb0ELb1ELb1ELb0EEENS1_19SingleTileSchedulerILb0ELb1ELb1ELi128EEEEEEEEEvNT_6ParamsE --------------------------
	.section	.nv.constant0._ZN7cutlass13device_kernelIN5flash11enable_sm90INS1_16FlashAttnFwdSm90INS1_25CollectiveMainloopFwdSm90ILi2EN4cute5tupleIJNS5_1CILi1EEES8_S8_EEENS6_IJNS7_ILi128EEENS7_ILi96EEENS7_ILi64EEEEEELi256ENS_10bfloat16_tEfNS_4arch4Sm90ELb1ELb0ELb1ELb0ELb0ELb0ELb1ELb1ELb0ELb1ELb1ELb0EEENS1_21CollectiveEpilogueFwdINS6_IJSA_NS7_ILi256EEESB_EEES9_SE_SG_Li256ELb0ELb1ELb1ELb0EEENS1_19SingleTileSchedulerILb0ELb1ELb1ELi128EEEEEEEEEvNT_6ParamsE,"a",@progbits
	.sectionflags	@""
	.align	4
.nv.constant0._ZN7cutlass13device_kernelIN5flash11enable_sm90INS1_16FlashAttnFwdSm90INS1_25CollectiveMainloopFwdSm90ILi2EN4cute5tupleIJNS5_1CILi1EEES8_S8_EEENS6_IJNS7_ILi128EEENS7_ILi96EEENS7_ILi64EEEEEELi256ENS_10bfloat16_tEfNS_4arch4Sm90ELb1ELb0ELb1ELb0ELb0ELb0ELb1ELb1ELb0ELb1ELb1ELb0EEENS1_21CollectiveEpilogueFwdINS6_IJSA_NS7_ILi256EEESB_EEES9_SE_SG_Li256ELb0ELb1ELb1ELb0EEENS1_19SingleTileSchedulerILb0ELb1ELb1ELi128EEEEEEEEEvNT_6ParamsE:
	.zero		3456


//--------------------- .nv.constant0._ZN7cutlass13device_kernelIN5flash11enable_sm90INS1_16FlashAttnFwdSm90INS1_25CollectiveMainloopFwdSm90ILi2EN4cute5tupleIJNS5_1CILi1EEES8_S8_EEENS6_IJNS7_ILi128EEENS7_ILi96EEENS7_ILi64EEEEEELi256ENS_10bfloat16_tEfNS_4arch4Sm90ELb1ELb0ELb1ELb1ELb0ELb0ELb0ELb1ELb0ELb1ELb1ELb0EEENS1_21CollectiveEpilogueFwdINS6_IJSA_NS7_ILi256EEESB_EEES9_SE_SG_Li256ELb1ELb1ELb1ELb0EEENS1_36VarlenDynamicPersistentTileSchedulerILi128ELi96ELi256ELi128ELb1ELb1ELb1ELb1ELb1ELb1EEEEEEEEEvNT_6ParamsE --------------------------
	.section	.nv.constant0._ZN7cutlass13device_kernelIN5flash11enable_sm90INS1_16FlashAttnFwdSm90INS1_25CollectiveMainloopFwdSm90ILi2EN4cute5tupleIJNS5_1CILi1EEES8_S8_EEENS6_IJNS7_ILi128EEENS7_ILi96EEENS7_ILi64EEEEEELi256ENS_10bfloat16_tEfNS_4arch4Sm90ELb1ELb0ELb1ELb1ELb0ELb0ELb0ELb1ELb0ELb1ELb1ELb0EEENS1_21CollectiveEpilogueFwdINS6_IJSA_NS7_ILi256EEESB_EEES9_SE_SG_Li256ELb1ELb1ELb1ELb0EEENS1_36VarlenDynamicPersistentTileSchedulerILi128ELi96ELi256ELi128ELb1ELb1ELb1ELb1ELb1ELb1EEEEEEEEEvNT_6ParamsE,"a",@progbits
	.sectionflags	@""
	.align	4
.nv.constant0._ZN7cutlass13device_kernelIN5flash11enable_sm90INS1_16FlashAttnFwdSm90INS1_25CollectiveMainloopFwdSm90ILi2EN4cute5tupleIJNS5_1CILi1EEES8_S8_EEENS6_IJNS7_ILi128EEENS7_ILi96EEENS7_ILi64EEEEEELi256ENS_10bfloat16_tEfNS_4arch4Sm90ELb1ELb0ELb1ELb1ELb0ELb0ELb0ELb1ELb0ELb1ELb1ELb0EEENS1_21CollectiveEpilogueFwdINS6_IJSA_NS7_ILi256EEESB_EEES9_SE_SG_Li256ELb1ELb1ELb1ELb0EEENS1_36VarlenDynamicPersistentTileSchedulerILi128ELi96ELi256ELi128ELb1ELb1ELb1ELb1ELb1ELb1EEEEEEEEEvNT_6ParamsE:
	.zero		3328


//--------------------- .nv.constant0._ZN7cutlass13device_kernelIN5flash11enable_sm90INS1_16FlashAttnFwdSm90INS1_25CollectiveMainloopFwdSm90ILi2EN4cute5tupleIJNS5_1CILi1EEES8_S8_EEENS6_IJNS7_ILi128EEENS7_ILi96EEENS7_ILi64EEEEEELi256ENS_10bfloat16_tEfNS_4arch4Sm90ELb1ELb0ELb1ELb1ELb0ELb1ELb0ELb1ELb0ELb1ELb1ELb0EEENS1_21CollectiveEpilogueFwdINS6_IJSA_NS7_ILi256EEESB_EEES9_SE_SG_Li256ELb1ELb1ELb1ELb0EEENS1_36VarlenDynamicPersistentTileSchedulerILi128ELi96ELi256ELi128ELb1ELb1ELb1ELb1ELb1ELb1EEEEEEEEEvNT_6ParamsE --------------------------
	.section	.nv.constant0._ZN7cutlass13device_kernelIN5flash11enable_sm90INS1_16FlashAttnFwdSm90INS1_25CollectiveMainloopFwdSm90ILi2EN4cute5tupleIJNS5_1CILi1EEES8_S8_EEENS6_IJNS7_ILi128EEENS7_ILi96EEENS7_ILi64EEEEEELi256ENS_10bfloat16_tEfNS_4arch4Sm90ELb1ELb0ELb1ELb1ELb0ELb1ELb0ELb1ELb0ELb1ELb1ELb0EEENS1_21CollectiveEpilogueFwdINS6_IJSA_NS7_ILi256EEESB_EEES9_SE_SG_Li256ELb1ELb1ELb1ELb0EEENS1_36VarlenDynamicPersistentTileSchedulerILi128ELi96ELi256ELi128ELb1ELb1ELb1ELb1ELb1ELb1EEEEEEEEEvNT_6ParamsE,"a",@progbits
	.sectionflags	@""
	.align	4
.nv.constant0._ZN7cutlass13device_kernelIN5flash11enable_sm90INS1_16FlashAttnFwdSm90INS1_25CollectiveMainloopFwdSm90ILi2EN4cute5tupleIJNS5_1CILi1EEES8_S8_EEENS6_IJNS7_ILi128EEENS7_ILi96EEENS7_ILi64EEEEEELi256ENS_10bfloat16_tEfNS_4arch4Sm90ELb1ELb0ELb1ELb1ELb0ELb1ELb0ELb1ELb0ELb1ELb1ELb0EEENS1_21CollectiveEpilogueFwdINS6_IJSA_NS7_ILi256EEESB_EEES9_SE_SG_Li256ELb1ELb1ELb1ELb0EEENS1_36VarlenDynamicPersistentTileSchedulerILi128ELi96ELi256ELi128ELb1ELb1ELb1ELb1ELb1ELb1EEEEEEEEEvNT_6ParamsE:
	.zero		3328


//--------------------- .nv.constant0._ZN7cutlass13device_kernelIN5flash11enable_sm90INS1_16FlashAttnFwdSm90INS1_25CollectiveMainloopFwdSm90ILi2EN4cute5tupleIJNS5_1CILi1EEES8_S8_EEENS6_IJNS7_ILi128EEENS7_ILi96EEENS7_ILi64EEEEEELi256ENS_10bfloat16_tEfNS_4arch4Sm90ELb1ELb0ELb1ELb1ELb0ELb0ELb1ELb1ELb0ELb1ELb1ELb0EEENS1_21CollectiveEpilogueFwdINS6_IJSA_NS7_ILi256EEESB_EEES9_SE_SG_Li256ELb1ELb1ELb1ELb0EEENS1_36VarlenDynamicPersistentTileSchedulerILi128ELi96ELi256ELi128ELb1ELb1ELb1ELb1ELb1ELb1EEEEEEEEEvNT_6ParamsE --------------------------
	.section	.nv.constant0._ZN7cutlass13device_kernelIN5flash11enable_sm90INS1_16FlashAttnFwdSm90INS1_25CollectiveMainloopFwdSm90ILi2EN4cute5tupleIJNS5_1CILi1EEES8_S8_EEENS6_IJNS7_ILi128EEENS7_ILi96EEENS7_ILi64EEEEEELi256ENS_10bfloat16_tEfNS_4arch4Sm90ELb1ELb0ELb1ELb1ELb0ELb0ELb1ELb1ELb0ELb1ELb1ELb0EEENS1_21CollectiveEpilogueFwdINS6_IJSA_NS7_ILi256EEESB_EEES9_SE_SG_Li256ELb1ELb1ELb1ELb0EEENS1_36VarlenDynamicPersistentTileSchedulerILi128ELi96ELi256ELi128ELb1ELb1ELb1ELb1ELb1ELb1EEEEEEEEEvNT_6ParamsE,"a",@progbits
	.sectionflags	@""
	.align	4
.nv.constant0._ZN7cutlass13device_kernelIN5flash11enable_sm90INS1_16FlashAttnFwdSm90INS1_25CollectiveMainloopFwdSm90ILi2EN4cute5tupleIJNS5_1CILi1EEES8_S8_EEENS6_IJNS7_ILi128EEENS7_ILi96EEENS7_ILi64EEEEEELi256ENS_10bfloat16_tEfNS_4arch4Sm90ELb1ELb0ELb1ELb1ELb0ELb0ELb1ELb1ELb0ELb1ELb1ELb0EEENS1_21CollectiveEpilogueFwdINS6_IJSA_NS7_ILi256EEESB_EEES9_SE_SG_Li256ELb1ELb1ELb1ELb0EEENS1_36VarlenDynamicPersistentTileSchedulerILi128ELi96ELi256ELi128ELb1ELb1ELb1ELb1ELb1ELb1EEEEEEEEEvNT_6ParamsE:
	.zero		3584


//--------------------- .nv.constant0._ZN7cutlass13device_kernelIN5flash11enable_sm90INS1_16FlashAttnFwdSm90INS1_25CollectiveMainloopFwdSm90ILi2EN4cute5tupleIJNS5_1CILi1EEES8_S8_EEENS6_IJNS7_ILi128EEENS7_ILi96EEENS7_ILi64EEEEEELi256ENS_10bfloat16_tEfNS_4arch4Sm90ELb1ELb0ELb1ELb1ELb0ELb1ELb1ELb1ELb0ELb1ELb1ELb0EEENS1_21CollectiveEpilogueFwdINS6_IJSA_NS7_ILi256EEESB_EEES9_SE_SG_Li256ELb1ELb1ELb1ELb0EEENS1_36VarlenDynamicPersistentTileSchedulerILi128ELi96ELi256ELi128ELb1ELb1ELb1ELb1ELb1ELb1EEEEEEEEEvNT_6ParamsE --------------------------
	.section	.nv.constant0._ZN7cutlass13device_kernelIN5flash11enable_sm90INS1_16FlashAttnFwdSm90INS1_25CollectiveMainloopFwdSm90ILi2EN4cute5tupleIJNS5_1CILi1EEES8_S8_EEENS6_IJNS7_ILi128EEENS7_ILi96EEENS7_ILi64EEEEEELi256ENS_10bfloat16_tEfNS_4arch4Sm90ELb1ELb0ELb1ELb1ELb0ELb1ELb1ELb1ELb0ELb1ELb1ELb0EEENS1_21CollectiveEpilogueFwdINS6_IJSA_NS7_ILi256EEESB_EEES9_SE_SG_Li256ELb1ELb1ELb1ELb0EEENS1_36VarlenDynamicPersistentTileSchedulerILi128ELi96ELi256ELi128ELb1ELb1ELb1ELb1ELb1ELb1EEEEEEEEEvNT_6ParamsE,"a",@progbits
	.sectionflags	@""
	.align	4
.nv.constant0._ZN7cutlass13device_kernelIN5flash11enable_sm90INS1_16FlashAttnFwdSm90INS1_25CollectiveMainloopFwdSm90ILi2EN4cute5tupleIJNS5_1CILi1EEES8_S8_EEENS6_IJNS7_ILi128EEENS7_ILi96EEENS7_ILi64EEEEEELi256ENS_10bfloat16_tEfNS_4arch4Sm90ELb1ELb0ELb1ELb1ELb0ELb1ELb1ELb1ELb0ELb1ELb1ELb0EEENS1_21CollectiveEpilogueFwdINS6_IJSA_NS7_ILi256EEESB_EEES9_SE_SG_Li256ELb1ELb1ELb1ELb0EEENS1_36VarlenDynamicPersistentTileSchedulerILi128ELi96ELi256ELi128ELb1ELb1ELb1ELb1ELb1ELb1EEEEEEEEEvNT_6ParamsE:
	.zero		3584


//--------------------- SYMBOLS --------------------------

	.type		.nv.reservedSmem.offset0,@object
	.size		.nv.reservedSmem.offset0,0x4
	.type		__assertfail,@function
